	.target	sm_80

	.elftype	@"ET_EXEC"


//--------------------- .note.nv.tkinfo           --------------------------
	.section	.note.nv.tkinfo,"",@"SHT_NOTE"
	.sectionflags	@"SHF_NOTE_NV_TKINFO"
	.tkinfo
        /*0018*/ 	.word	0x00000002
        /*0030*/ 	.string	""
        /*0030*/ 	.string	"ptxas"
        /*0030*/ 	.string	"Cuda compilation tools, release 13.0, V13.0.88"
        /*0030*/ 	.string	"Build cuda_13.0.r13.0/compiler.36424714_0"
        /*0030*/ 	.string	"-arch sm_80 -m 64 "



//--------------------- .note.nv.cuinfo           --------------------------
	.section	.note.nv.cuinfo,"",@"SHT_NOTE"
	.sectionflags	@"SHF_NOTE_NV_CUINFO"
        /*0018*/ 	.short	0x0002
        /*001a*/ 	.short	0x0050
        /*001c*/ 	.short	0x0082
	.zero		2


//--------------------- .nv.info                  --------------------------
	.section	.nv.info,"",@"SHT_CUDA_INFO"
	.align	4


	//----- nvinfo : EIATTR_REGCOUNT
	.align		4
        /*0000*/ 	.byte	0x04, 0x2f
        /*0002*/ 	.short	(.L_29 - .L_28)
	.align		4
.L_28:
        /*0004*/ 	.word	index@(_Z25selective_scan_bwd_kernelI32Selective_Scan_bwd_kernel_traitsILi32ELi4ELb1ELb1ELb1ELb1ELb1EffEEv12SSMParamsBwd)
        /*0008*/ 	.word	0x00000070


	//----- nvinfo : EIATTR_FRAME_SIZE
	.align		4
.L_29:
        /*000c*/ 	.byte	0x04, 0x11
        /*000e*/ 	.short	(.L_31 - .L_30)
	.align		4
.L_30:
        /*0010*/ 	.word	index@(_Z25selective_scan_bwd_kernelI32Selective_Scan_bwd_kernel_traitsILi32ELi4ELb1ELb1ELb1ELb1ELb1EffEEv12SSMParamsBwd)
        /*0014*/ 	.word	0x00000000


	//----- nvinfo : EIATTR_REGCOUNT
	.align		4
.L_31:
        /*0018*/ 	.byte	0x04, 0x2f
        /*001a*/ 	.short	(.L_33 - .L_32)
	.align		4
.L_32:
        /*001c*/ 	.word	index@(_Z25selective_scan_bwd_kernelI32Selective_Scan_bwd_kernel_traitsILi32ELi4ELb1ELb1ELb1ELb1ELb0EffEEv12SSMParamsBwd)
        /*0020*/ 	.word	0x00000072


	//----- nvinfo : EIATTR_FRAME_SIZE
	.align		4
.L_33:
        /*0024*/ 	.byte	0x04, 0x11
        /*0026*/ 	.short	(.L_35 - .L_34)
	.align		4
.L_34:
        /*0028*/ 	.word	index@(_Z25selective_scan_bwd_kernelI32Selective_Scan_bwd_kernel_traitsILi32ELi4ELb1ELb1ELb1ELb1ELb0EffEEv12SSMParamsBwd)
        /*002c*/ 	.word	0x00000000


	//----- nvinfo : EIATTR_REGCOUNT
	.align		4
.L_35:
        /*0030*/ 	.byte	0x04, 0x2f
        /*0032*/ 	.short	(.L_37 - .L_36)
	.align		4
.L_36:
        /*0034*/ 	.word	index@(_Z25selective_scan_bwd_kernelI32Selective_Scan_bwd_kernel_traitsILi32ELi4ELb1ELb1ELb1ELb0ELb1EffEEv12SSMParamsBwd)
        /*0038*/ 	.word	0x0000007c


	//----- nvinfo : EIATTR_FRAME_SIZE
	.align		4
.L_37:
        /*003c*/ 	.byte	0x04, 0x11
        /*003e*/ 	.short	(.L_39 - .L_38)
	.align		4
.L_38:
        /*0040*/ 	.word	index@(_Z25selective_scan_bwd_kernelI32Selective_Scan_bwd_kernel_traitsILi32ELi4ELb1ELb1ELb1ELb0ELb1EffEEv12SSMParamsBwd)
        /*0044*/ 	.word	0x00000000


	//----- nvinfo : EIATTR_REGCOUNT
	.align		4
.L_39:
        /*0048*/ 	.byte	0x04, 0x2f
        /*004a*/ 	.short	(.L_41 - .L_40)
	.align		4
.L_40:
        /*004c*/ 	.word	index@(_Z25selective_scan_bwd_kernelI32Selective_Scan_bwd_kernel_traitsILi32ELi4ELb1ELb1ELb1ELb0ELb0EffEEv12SSMParamsBwd)
        /*0050*/ 	.word	0x0000007a


	//----- nvinfo : EIATTR_FRAME_SIZE
	.align		4
.L_41:
        /*0054*/ 	.byte	0x04, 0x11
        /*0056*/ 	.short	(.L_43 - .L_42)
	.align		4
.L_42:
        /*0058*/ 	.word	index@(_Z25selective_scan_bwd_kernelI32Selective_Scan_bwd_kernel_traitsILi32ELi4ELb1ELb1ELb1ELb0ELb0EffEEv12SSMParamsBwd)
        /*005c*/ 	.word	0x00000000


	//----- nvinfo : EIATTR_REGCOUNT
	.align		4
.L_43:
        /*0060*/ 	.byte	0x04, 0x2f
        /*0062*/ 	.short	(.L_45 - .L_44)
	.align		4
.L_44:
        /*0064*/ 	.word	index@(_Z25selective_scan_bwd_kernelI32Selective_Scan_bwd_kernel_traitsILi32ELi4ELb1ELb1ELb0ELb1ELb1EffEEv12SSMParamsBwd)
        /*0068*/ 	.word	0x0000006d


	//----- nvinfo : EIATTR_FRAME_SIZE
	.align		4
.L_45:
        /*006c*/ 	.byte	0x04, 0x11
        /*006e*/ 	.short	(.L_47 - .L_46)
	.align		4
.L_46:
        /*0070*/ 	.word	index@(_Z25selective_scan_bwd_kernelI32Selective_Scan_bwd_kernel_traitsILi32ELi4ELb1ELb1ELb0ELb1ELb1EffEEv12SSMParamsBwd)
        /*0074*/ 	.word	0x00000000


	//----- nvinfo : EIATTR_REGCOUNT
	.align		4
.L_47:
        /*0078*/ 	.byte	0x04, 0x2f
        /*007a*/ 	.short	(.L_49 - .L_48)
	.align		4
.L_48:
        /*007c*/ 	.word	index@(_Z25selective_scan_bwd_kernelI32Selective_Scan_bwd_kernel_traitsILi32ELi4ELb1ELb1ELb0ELb1ELb0EffEEv12SSMParamsBwd)
        /*0080*/ 	.word	0x0000006d


	//----- nvinfo : EIATTR_FRAME_SIZE
	.align		4
.L_49:
        /*0084*/ 	.byte	0x04, 0x11
        /*0086*/ 	.short	(.L_51 - .L_50)
	.align		4
.L_50:
        /*0088*/ 	.word	index@(_Z25selective_scan_bwd_kernelI32Selective_Scan_bwd_kernel_traitsILi32ELi4ELb1ELb1ELb0ELb1ELb0EffEEv12SSMParamsBwd)
        /*008c*/ 	.word	0x00000000


	//----- nvinfo : EIATTR_REGCOUNT
	.align		4
.L_51:
        /*0090*/ 	.byte	0x04, 0x2f
        /*0092*/ 	.short	(.L_53 - .L_52)
	.align		4
.L_52:
        /*0094*/ 	.word	index@(_Z25selective_scan_bwd_kernelI32Selective_Scan_bwd_kernel_traitsILi32ELi4ELb1ELb1ELb0ELb0ELb1EffEEv12SSMParamsBwd)
        /*0098*/ 	.word	0x00000072


	//----- nvinfo : EIATTR_FRAME_SIZE
	.align		4
.L_53:
        /*009c*/ 	.byte	0x04, 0x11
        /*009e*/ 	.short	(.L_55 - .L_54)
	.align		4
.L_54:
        /*00a0*/ 	.word	index@(_Z25selective_scan_bwd_kernelI32Selective_Scan_bwd_kernel_traitsILi32ELi4ELb1ELb1ELb0ELb0ELb1EffEEv12SSMParamsBwd)
        /*00a4*/ 	.word	0x00000000


	//----- nvinfo : EIATTR_REGCOUNT
	.align		4
.L_55:
        /*00a8*/ 	.byte	0x04, 0x2f
        /*00aa*/ 	.short	(.L_57 - .L_56)
	.align		4
.L_56:
        /*00ac*/ 	.word	index@(_Z25selective_scan_bwd_kernelI32Selective_Scan_bwd_kernel_traitsILi32ELi4ELb1ELb1ELb0ELb0ELb0EffEEv12SSMParamsBwd)
        /*00b0*/ 	.word	0x00000070


	//----- nvinfo : EIATTR_FRAME_SIZE
	.align		4
.L_57:
        /*00b4*/ 	.byte	0x04, 0x11
        /*00b6*/ 	.short	(.L_59 - .L_58)
	.align		4
.L_58:
        /*00b8*/ 	.word	index@(_Z25selective_scan_bwd_kernelI32Selective_Scan_bwd_kernel_traitsILi32ELi4ELb1ELb1ELb0ELb0ELb0EffEEv12SSMParamsBwd)
        /*00bc*/ 	.word	0x00000000


	//----- nvinfo : EIATTR_REGCOUNT
	.align		4
.L_59:
        /*00c0*/ 	.byte	0x04, 0x2f
        /*00c2*/ 	.short	(.L_61 - .L_60)
	.align		4
.L_60:
        /*00c4*/ 	.word	index@(_Z25selective_scan_bwd_kernelI32Selective_Scan_bwd_kernel_traitsILi32ELi4ELb1ELb0ELb1ELb1ELb1EffEEv12SSMParamsBwd)
        /*00c8*/ 	.word	0x0000006f


	//----- nvinfo : EIATTR_FRAME_SIZE
	.align		4
.L_61:
        /*00cc*/ 	.byte	0x04, 0x11
        /*00ce*/ 	.short	(.L_63 - .L_62)
	.align		4
.L_62:
        /*00d0*/ 	.word	index@(_Z25selective_scan_bwd_kernelI32Selective_Scan_bwd_kernel_traitsILi32ELi4ELb1ELb0ELb1ELb1ELb1EffEEv12SSMParamsBwd)
        /*00d4*/ 	.word	0x00000000


	//----- nvinfo : EIATTR_REGCOUNT
	.align		4
.L_63:
        /*00d8*/ 	.byte	0x04, 0x2f
        /*00da*/ 	.short	(.L_65 - .L_64)
	.align		4
.L_64:
        /*00dc*/ 	.word	index@(_Z25selective_scan_bwd_kernelI32Selective_Scan_bwd_kernel_traitsILi32ELi4ELb1ELb0ELb1ELb1ELb0EffEEv12SSMParamsBwd)
        /*00e0*/ 	.word	0x00000071


	//----- nvinfo : EIATTR_FRAME_SIZE
	.align		4
.L_65:
        /*00e4*/ 	.byte	0x04, 0x11
        /*00e6*/ 	.short	(.L_67 - .L_66)
	.align		4
.L_66:
        /*00e8*/ 	.word	index@(_Z25selective_scan_bwd_kernelI32Selective_Scan_bwd_kernel_traitsILi32ELi4ELb1ELb0ELb1ELb1ELb0EffEEv12SSMParamsBwd)
        /*00ec*/ 	.word	0x00000000


	//----- nvinfo : EIATTR_REGCOUNT
	.align		4
.L_67:
        /*00f0*/ 	.byte	0x04, 0x2f
        /*00f2*/ 	.short	(.L_69 - .L_68)
	.align		4
.L_68:
        /*00f4*/ 	.word	index@(_Z25selective_scan_bwd_kernelI32Selective_Scan_bwd_kernel_traitsILi32ELi4ELb1ELb0ELb1ELb0ELb1EffEEv12SSMParamsBwd)
        /*00f8*/ 	.word	0x00000068


	//----- nvinfo : EIATTR_FRAME_SIZE
	.align		4
.L_69:
        /*00fc*/ 	.byte	0x04, 0x11
        /*00fe*/ 	.short	(.L_71 - .L_70)
	.align		4
.L_70:
        /*0100*/ 	.word	index@(_Z25selective_scan_bwd_kernelI32Selective_Scan_bwd_kernel_traitsILi32ELi4ELb1ELb0ELb1ELb0ELb1EffEEv12SSMParamsBwd)
        /*0104*/ 	.word	0x00000000


	//----- nvinfo : EIATTR_REGCOUNT
	.align		4
.L_71:
        /*0108*/ 	.byte	0x04, 0x2f
        /*010a*/ 	.short	(.L_73 - .L_72)
	.align		4
.L_72:
        /*010c*/ 	.word	index@(_Z25selective_scan_bwd_kernelI32Selective_Scan_bwd_kernel_traitsILi32ELi4ELb1ELb0ELb1ELb0ELb0EffEEv12SSMParamsBwd)
        /*0110*/ 	.word	0x0000006e


	//----- nvinfo : EIATTR_FRAME_SIZE
	.align		4
.L_73:
        /*0114*/ 	.byte	0x04, 0x11
        /*0116*/ 	.short	(.L_75 - .L_74)
	.align		4
.L_74:
        /*0118*/ 	.word	index@(_Z25selective_scan_bwd_kernelI32Selective_Scan_bwd_kernel_traitsILi32ELi4ELb1ELb0ELb1ELb0ELb0EffEEv12SSMParamsBwd)
        /*011c*/ 	.word	0x00000000


	//----- nvinfo : EIATTR_REGCOUNT
	.align		4
.L_75:
        /*0120*/ 	.byte	0x04, 0x2f
        /*0122*/ 	.short	(.L_77 - .L_76)
	.align		4
.L_76:
        /*0124*/ 	.word	index@(_Z25selective_scan_bwd_kernelI32Selective_Scan_bwd_kernel_traitsILi32ELi4ELb1ELb0ELb0ELb1ELb1EffEEv12SSMParamsBwd)
        /*0128*/ 	.word	0x00000058


	//----- nvinfo : EIATTR_FRAME_SIZE
	.align		4
.L_77:
        /*012c*/ 	.byte	0x04, 0x11
        /*012e*/ 	.short	(.L_79 - .L_78)
	.align		4
.L_78:
        /*0130*/ 	.word	index@(_Z25selective_scan_bwd_kernelI32Selective_Scan_bwd_kernel_traitsILi32ELi4ELb1ELb0ELb0ELb1ELb1EffEEv12SSMParamsBwd)
        /*0134*/ 	.word	0x00000000


	//----- nvinfo : EIATTR_REGCOUNT
	.align		4
.L_79:
        /*0138*/ 	.byte	0x04, 0x2f
        /*013a*/ 	.short	(.L_81 - .L_80)
	.align		4
.L_80:
        /*013c*/ 	.word	index@(_Z25selective_scan_bwd_kernelI32Selective_Scan_bwd_kernel_traitsILi32ELi4ELb1ELb0ELb0ELb1ELb0EffEEv12SSMParamsBwd)
        /*0140*/ 	.word	0x00000062


	//----- nvinfo : EIATTR_FRAME_SIZE
	.align		4
.L_81:
        /*0144*/ 	.byte	0x04, 0x11
        /*0146*/ 	.short	(.L_83 - .L_82)
	.align		4
.L_82:
        /*0148*/ 	.word	index@(_Z25selective_scan_bwd_kernelI32Selective_Scan_bwd_kernel_traitsILi32ELi4ELb1ELb0ELb0ELb1ELb0EffEEv12SSMParamsBwd)
        /*014c*/ 	.word	0x00000000


	//----- nvinfo : EIATTR_REGCOUNT
	.align		4
.L_83:
        /*0150*/ 	.byte	0x04, 0x2f
        /*0152*/ 	.short	(.L_85 - .L_84)
	.align		4
.L_84:
        /*0154*/ 	.word	index@(_Z25selective_scan_bwd_kernelI32Selective_Scan_bwd_kernel_traitsILi32ELi4ELb1ELb0ELb0ELb0ELb1EffEEv12SSMParamsBwd)
        /*0158*/ 	.word	0x0000005e


	//----- nvinfo : EIATTR_FRAME_SIZE
	.align		4
.L_85:
        /*015c*/ 	.byte	0x04, 0x11
        /*015e*/ 	.short	(.L_87 - .L_86)
	.align		4
.L_86:
        /*0160*/ 	.word	index@(_Z25selective_scan_bwd_kernelI32Selective_Scan_bwd_kernel_traitsILi32ELi4ELb1ELb0ELb0ELb0ELb1EffEEv12SSMParamsBwd)
        /*0164*/ 	.word	0x00000000


	//----- nvinfo : EIATTR_REGCOUNT
	.align		4
.L_87:
        /*0168*/ 	.byte	0x04, 0x2f
        /*016a*/ 	.short	(.L_89 - .L_88)
	.align		4
.L_88:
        /*016c*/ 	.word	index@(_Z25selective_scan_bwd_kernelI32Selective_Scan_bwd_kernel_traitsILi32ELi4ELb1ELb0ELb0ELb0ELb0EffEEv12SSMParamsBwd)
        /*0170*/ 	.word	0x00000066


	//----- nvinfo : EIATTR_FRAME_SIZE
	.align		4
.L_89:
        /*0174*/ 	.byte	0x04, 0x11
        /*0176*/ 	.short	(.L_91 - .L_90)
	.align		4
.L_90:
        /*0178*/ 	.word	index@(_Z25selective_scan_bwd_kernelI32Selective_Scan_bwd_kernel_traitsILi32ELi4ELb1ELb0ELb0ELb0ELb0EffEEv12SSMParamsBwd)
        /*017c*/ 	.word	0x00000000


	//----- nvinfo : EIATTR_REGCOUNT
	.align		4
.L_91:
        /*0180*/ 	.byte	0x04, 0x2f
        /*0182*/ 	.short	(.L_93 - .L_92)
	.align		4
.L_92:
        /*0184*/ 	.word	index@(_Z25selective_scan_bwd_kernelI32Selective_Scan_bwd_kernel_traitsILi32ELi4ELb0ELb1ELb1ELb1ELb1EffEEv12SSMParamsBwd)
        /*0188*/ 	.word	0x00000089


	//----- nvinfo : EIATTR_FRAME_SIZE
	.align		4
.L_93:
        /*018c*/ 	.byte	0x04, 0x11
        /*018e*/ 	.short	(.L_95 - .L_94)
	.align		4
.L_94:
        /*0190*/ 	.word	index@(_Z25selective_scan_bwd_kernelI32Selective_Scan_bwd_kernel_traitsILi32ELi4ELb0ELb1ELb1ELb1ELb1EffEEv12SSMParamsBwd)
        /*0194*/ 	.word	0x00000000


	//----- nvinfo : EIATTR_REGCOUNT
	.align		4
.L_95:
        /*0198*/ 	.byte	0x04, 0x2f
        /*019a*/ 	.short	(.L_97 - .L_96)
	.align		4
.L_96:
        /*019c*/ 	.word	index@(_Z25selective_scan_bwd_kernelI32Selective_Scan_bwd_kernel_traitsILi32ELi4ELb0ELb1ELb1ELb1ELb0EffEEv12SSMParamsBwd)
        /*01a0*/ 	.word	0x00000088


	//----- nvinfo : EIATTR_FRAME_SIZE
	.align		4
.L_97:
        /*01a4*/ 	.byte	0x04, 0x11
        /*01a6*/ 	.short	(.L_99 - .L_98)
	.align		4
.L_98:
        /*01a8*/ 	.word	index@(_Z25selective_scan_bwd_kernelI32Selective_Scan_bwd_kernel_traitsILi32ELi4ELb0ELb1ELb1ELb1ELb0EffEEv12SSMParamsBwd)
        /*01ac*/ 	.word	0x00000000


	//----- nvinfo : EIATTR_REGCOUNT
	.align		4
.L_99:
        /*01b0*/ 	.byte	0x04, 0x2f
        /*01b2*/ 	.short	(.L_101 - .L_100)
	.align		4
.L_100:
        /*01b4*/ 	.word	index@(_Z25selective_scan_bwd_kernelI32Selective_Scan_bwd_kernel_traitsILi32ELi4ELb0ELb1ELb1ELb0ELb1EffEEv12SSMParamsBwd)
        /*01b8*/ 	.word	0x00000092


	//----- nvinfo : EIATTR_FRAME_SIZE
	.align		4
.L_101:
        /*01bc*/ 	.byte	0x04, 0x11
        /*01be*/ 	.short	(.L_103 - .L_102)
	.align		4
.L_102:
        /*01c0*/ 	.word	index@(_Z25selective_scan_bwd_kernelI32Selective_Scan_bwd_kernel_traitsILi32ELi4ELb0ELb1ELb1ELb0ELb1EffEEv12SSMParamsBwd)
        /*01c4*/ 	.word	0x00000000


	//----- nvinfo : EIATTR_REGCOUNT
	.align		4
.L_103:
        /*01c8*/ 	.byte	0x04, 0x2f
        /*01ca*/ 	.short	(.L_105 - .L_104)
	.align		4
.L_104:
        /*01cc*/ 	.word	index@(_Z25selective_scan_bwd_kernelI32Selective_Scan_bwd_kernel_traitsILi32ELi4ELb0ELb1ELb1ELb0ELb0EffEEv12SSMParamsBwd)
        /*01d0*/ 	.word	0x00000092


	//----- nvinfo : EIATTR_FRAME_SIZE
	.align		4
.L_105:
        /*01d4*/ 	.byte	0x04, 0x11
        /*01d6*/ 	.short	(.L_107 - .L_106)
	.align		4
.L_106:
        /*01d8*/ 	.word	index@(_Z25selective_scan_bwd_kernelI32Selective_Scan_bwd_kernel_traitsILi32ELi4ELb0ELb1ELb1ELb0ELb0EffEEv12SSMParamsBwd)
        /*01dc*/ 	.word	0x00000000


	//----- nvinfo : EIATTR_REGCOUNT
	.align		4
.L_107:
        /*01e0*/ 	.byte	0x04, 0x2f
        /*01e2*/ 	.short	(.L_109 - .L_108)
	.align		4
.L_108:
        /*01e4*/ 	.word	index@(_Z25selective_scan_bwd_kernelI32Selective_Scan_bwd_kernel_traitsILi32ELi4ELb0ELb1ELb0ELb1ELb1EffEEv12SSMParamsBwd)
        /*01e8*/ 	.word	0x00000076


	//----- nvinfo : EIATTR_FRAME_SIZE
	.align		4
.L_109:
        /*01ec*/ 	.byte	0x04, 0x11
        /*01ee*/ 	.short	(.L_111 - .L_110)
	.align		4
.L_110:
        /*01f0*/ 	.word	index@(_Z25selective_scan_bwd_kernelI32Selective_Scan_bwd_kernel_traitsILi32ELi4ELb0ELb1ELb0ELb1ELb1EffEEv12SSMParamsBwd)
        /*01f4*/ 	.word	0x00000000


	//----- nvinfo : EIATTR_REGCOUNT
	.align		4
.L_111:
        /*01f8*/ 	.byte	0x04, 0x2f
        /*01fa*/ 	.short	(.L_113 - .L_112)
	.align		4
.L_112:
        /*01fc*/ 	.word	index@(_Z25selective_scan_bwd_kernelI32Selective_Scan_bwd_kernel_traitsILi32ELi4ELb0ELb1ELb0ELb1ELb0EffEEv12SSMParamsBwd)
        /*0200*/ 	.word	0x00000076


	//----- nvinfo : EIATTR_FRAME_SIZE
	.align		4
.L_113:
        /*0204*/ 	.byte	0x04, 0x11
        /*0206*/ 	.short	(.L_115 - .L_114)
	.align		4
.L_114:
        /*0208*/ 	.word	index@(_Z25selective_scan_bwd_kernelI32Selective_Scan_bwd_kernel_traitsILi32ELi4ELb0ELb1ELb0ELb1ELb0EffEEv12SSMParamsBwd)
        /*020c*/ 	.word	0x00000000


	//----- nvinfo : EIATTR_REGCOUNT
	.align		4
.L_115:
        /*0210*/ 	.byte	0x04, 0x2f
        /*0212*/ 	.short	(.L_117 - .L_116)
	.align		4
.L_116:
        /*0214*/ 	.word	index@(_Z25selective_scan_bwd_kernelI32Selective_Scan_bwd_kernel_traitsILi32ELi4ELb0ELb1ELb0ELb0ELb1EffEEv12SSMParamsBwd)
        /*0218*/ 	.word	0x0000007b


	//----- nvinfo : EIATTR_FRAME_SIZE
	.align		4
.L_117:
        /*021c*/ 	.byte	0x04, 0x11
        /*021e*/ 	.short	(.L_119 - .L_118)
	.align		4
.L_118:
        /*0220*/ 	.word	index@(_Z25selective_scan_bwd_kernelI32Selective_Scan_bwd_kernel_traitsILi32ELi4ELb0ELb1ELb0ELb0ELb1EffEEv12SSMParamsBwd)
        /*0224*/ 	.word	0x00000000


	//----- nvinfo : EIATTR_REGCOUNT
	.align		4
.L_119:
        /*0228*/ 	.byte	0x04, 0x2f
        /*022a*/ 	.short	(.L_121 - .L_120)
	.align		4
.L_120:
        /*022c*/ 	.word	index@(_Z25selective_scan_bwd_kernelI32Selective_Scan_bwd_kernel_traitsILi32ELi4ELb0ELb1ELb0ELb0ELb0EffEEv12SSMParamsBwd)
        /*0230*/ 	.word	0x0000007b


	//----- nvinfo : EIATTR_FRAME_SIZE
	.align		4
.L_121:
        /*0234*/ 	.byte	0x04, 0x11
        /*0236*/ 	.short	(.L_123 - .L_122)
	.align		4
.L_122:
        /*0238*/ 	.word	index@(_Z25selective_scan_bwd_kernelI32Selective_Scan_bwd_kernel_traitsILi32ELi4ELb0ELb1ELb0ELb0ELb0EffEEv12SSMParamsBwd)
        /*023c*/ 	.word	0x00000000


	//----- nvinfo : EIATTR_REGCOUNT
	.align		4
.L_123:
        /*0240*/ 	.byte	0x04, 0x2f
        /*0242*/ 	.short	(.L_125 - .L_124)
	.align		4
.L_124:
        /*0244*/ 	.word	index@(_Z25selective_scan_bwd_kernelI32Selective_Scan_bwd_kernel_traitsILi32ELi4ELb0ELb0ELb1ELb1ELb1EffEEv12SSMParamsBwd)
        /*0248*/ 	.word	0x00000077


	//----- nvinfo : EIATTR_FRAME_SIZE
	.align		4
.L_125:
        /*024c*/ 	.byte	0x04, 0x11
        /*024e*/ 	.short	(.L_127 - .L_126)
	.align		4
.L_126:
        /*0250*/ 	.word	index@(_Z25selective_scan_bwd_kernelI32Selective_Scan_bwd_kernel_traitsILi32ELi4ELb0ELb0ELb1ELb1ELb1EffEEv12SSMParamsBwd)
        /*0254*/ 	.word	0x00000000


	//----- nvinfo : EIATTR_REGCOUNT
	.align		4
.L_127:
        /*0258*/ 	.byte	0x04, 0x2f
        /*025a*/ 	.short	(.L_129 - .L_128)
	.align		4
.L_128:
        /*025c*/ 	.word	index@(_Z25selective_scan_bwd_kernelI32Selective_Scan_bwd_kernel_traitsILi32ELi4ELb0ELb0ELb1ELb1ELb0EffEEv12SSMParamsBwd)
        /*0260*/ 	.word	0x00000078


	//----- nvinfo : EIATTR_FRAME_SIZE
	.align		4
.L_129:
        /*0264*/ 	.byte	0x04, 0x11
        /*0266*/ 	.short	(.L_131 - .L_130)
	.align		4
.L_130:
        /*0268*/ 	.word	index@(_Z25selective_scan_bwd_kernelI32Selective_Scan_bwd_kernel_traitsILi32ELi4ELb0ELb0ELb1ELb1ELb0EffEEv12SSMParamsBwd)
        /*026c*/ 	.word	0x00000000


	//----- nvinfo : EIATTR_REGCOUNT
	.align		4
.L_131:
        /*0270*/ 	.byte	0x04, 0x2f
        /*0272*/ 	.short	(.L_133 - .L_132)
	.align		4
.L_132:
        /*0274*/ 	.word	index@(_Z25selective_scan_bwd_kernelI32Selective_Scan_bwd_kernel_traitsILi32ELi4ELb0ELb0ELb1ELb0ELb1EffEEv12SSMParamsBwd)
        /*0278*/ 	.word	0x0000007d


	//----- nvinfo : EIATTR_FRAME_SIZE
	.align		4
.L_133:
        /*027c*/ 	.byte	0x04, 0x11
        /*027e*/ 	.short	(.L_135 - .L_134)
	.align		4
.L_134:
        /*0280*/ 	.word	index@(_Z25selective_scan_bwd_kernelI32Selective_Scan_bwd_kernel_traitsILi32ELi4ELb0ELb0ELb1ELb0ELb1EffEEv12SSMParamsBwd)
        /*0284*/ 	.word	0x00000000


	//----- nvinfo : EIATTR_REGCOUNT
	.align		4
.L_135:
        /*0288*/ 	.byte	0x04, 0x2f
        /*028a*/ 	.short	(.L_137 - .L_136)
	.align		4
.L_136:
        /*028c*/ 	.word	index@(_Z25selective_scan_bwd_kernelI32Selective_Scan_bwd_kernel_traitsILi32ELi4ELb0ELb0ELb1ELb0ELb0EffEEv12SSMParamsBwd)
        /*0290*/ 	.word	0x0000007d


	//----- nvinfo : EIATTR_FRAME_SIZE
	.align		4
.L_137:
        /*0294*/ 	.byte	0x04, 0x11
        /*0296*/ 	.short	(.L_139 - .L_138)
	.align		4
.L_138:
        /*0298*/ 	.word	index@(_Z25selective_scan_bwd_kernelI32Selective_Scan_bwd_kernel_traitsILi32ELi4ELb0ELb0ELb1ELb0ELb0EffEEv12SSMParamsBwd)
        /*029c*/ 	.word	0x00000000


	//----- nvinfo : EIATTR_REGCOUNT
	.align		4
.L_139:
        /*02a0*/ 	.byte	0x04, 0x2f
        /*02a2*/ 	.short	(.L_141 - .L_140)
	.align		4
.L_140:
        /*02a4*/ 	.word	index@(_Z25selective_scan_bwd_kernelI32Selective_Scan_bwd_kernel_traitsILi32ELi4ELb0ELb0ELb0ELb1ELb1EffEEv12SSMParamsBwd)
        /*02a8*/ 	.word	0x0000006e


	//----- nvinfo : EIATTR_FRAME_SIZE
	.align		4
.L_141:
        /*02ac*/ 	.byte	0x04, 0x11
        /*02ae*/ 	.short	(.L_143 - .L_142)
	.align		4
.L_142:
        /*02b0*/ 	.word	index@(_Z25selective_scan_bwd_kernelI32Selective_Scan_bwd_kernel_traitsILi32ELi4ELb0ELb0ELb0ELb1ELb1EffEEv12SSMParamsBwd)
        /*02b4*/ 	.word	0x00000000


	//----- nvinfo : EIATTR_REGCOUNT
	.align		4
.L_143:
        /*02b8*/ 	.byte	0x04, 0x2f
        /*02ba*/ 	.short	(.L_145 - .L_144)
	.align		4
.L_144:
        /*02bc*/ 	.word	index@(_Z25selective_scan_bwd_kernelI32Selective_Scan_bwd_kernel_traitsILi32ELi4ELb0ELb0ELb0ELb1ELb0EffEEv12SSMParamsBwd)
        /*02c0*/ 	.word	0x0000006a


	//----- nvinfo : EIATTR_FRAME_SIZE
	.align		4
.L_145:
        /*02c4*/ 	.byte	0x04, 0x11
        /*02c6*/ 	.short	(.L_147 - .L_146)
	.align		4
.L_146:
        /*02c8*/ 	.word	index@(_Z25selective_scan_bwd_kernelI32Selective_Scan_bwd_kernel_traitsILi32ELi4ELb0ELb0ELb0ELb1ELb0EffEEv12SSMParamsBwd)
        /*02cc*/ 	.word	0x00000000


	//----- nvinfo : EIATTR_REGCOUNT
	.align		4
.L_147:
        /*02d0*/ 	.byte	0x04, 0x2f
        /*02d2*/ 	.short	(.L_149 - .L_148)
	.align		4
.L_148:
        /*02d4*/ 	.word	index@(_Z25selective_scan_bwd_kernelI32Selective_Scan_bwd_kernel_traitsILi32ELi4ELb0ELb0ELb0ELb0ELb1EffEEv12SSMParamsBwd)
        /*02d8*/ 	.word	0x00000071


	//----- nvinfo : EIATTR_FRAME_SIZE
	.align		4
.L_149:
        /*02dc*/ 	.byte	0x04, 0x11
        /*02de*/ 	.short	(.L_151 - .L_150)
	.align		4
.L_150:
        /*02e0*/ 	.word	index@(_Z25selective_scan_bwd_kernelI32Selective_Scan_bwd_kernel_traitsILi32ELi4ELb0ELb0ELb0ELb0ELb1EffEEv12SSMParamsBwd)
        /*02e4*/ 	.word	0x00000000


	//----- nvinfo : EIATTR_REGCOUNT
	.align		4
.L_151:
        /*02e8*/ 	.byte	0x04, 0x2f
        /*02ea*/ 	.short	(.L_153 - .L_152)
	.align		4
.L_152:
        /*02ec*/ 	.word	index@(_Z25selective_scan_bwd_kernelI32Selective_Scan_bwd_kernel_traitsILi32ELi4ELb0ELb0ELb0ELb0ELb0EffEEv12SSMParamsBwd)
        /*02f0*/ 	.word	0x00000064


	//----- nvinfo : EIATTR_FRAME_SIZE
	.align		4
.L_153:
        /*02f4*/ 	.byte	0x04, 0x11
        /*02f6*/ 	.short	(.L_155 - .L_154)
	.align		4
.L_154:
        /*02f8*/ 	.word	index@(_Z25selective_scan_bwd_kernelI32Selective_Scan_bwd_kernel_traitsILi32ELi4ELb0ELb0ELb0ELb0ELb0EffEEv12SSMParamsBwd)
        /*02fc*/ 	.word	0x00000000


	//----- nvinfo : EIATTR_REGCOUNT
	.align		4
.L_155:
        /*0300*/ 	.byte	0x04, 0x2f
        /*0302*/ 	.short	(.L_157 - .L_156)
	.align		4
.L_156:
        /*0304*/ 	.word	index@(_Z25selective_scan_bwd_kernelI32Selective_Scan_bwd_kernel_traitsILi32ELi8ELb1ELb1ELb1ELb1ELb1EffEEv12SSMParamsBwd)
        /*0308*/ 	.word	0x000000a8


	//----- nvinfo : EIATTR_FRAME_SIZE
	.align		4
.L_157:
        /*030c*/ 	.byte	0x04, 0x11
        /*030e*/ 	.short	(.L_159 - .L_158)
	.align		4
.L_158:
        /*0310*/ 	.word	index@(_Z25selective_scan_bwd_kernelI32Selective_Scan_bwd_kernel_traitsILi32ELi8ELb1ELb1ELb1ELb1ELb1EffEEv12SSMParamsBwd)
        /*0314*/ 	.word	0x00000000


	//----- nvinfo : EIATTR_REGCOUNT
	.align		4
.L_159:
        /*0318*/ 	.byte	0x04, 0x2f
        /*031a*/ 	.short	(.L_161 - .L_160)
	.align		4
.L_160:
        /*031c*/ 	.word	index@(_Z25selective_scan_bwd_kernelI32Selective_Scan_bwd_kernel_traitsILi32ELi8ELb1ELb1ELb1ELb1ELb0EffEEv12SSMParamsBwd)
        /*0320*/ 	.word	0x000000a8


	//----- nvinfo : EIATTR_FRAME_SIZE
	.align		4
.L_161:
        /*0324*/ 	.byte	0x04, 0x11
        /*0326*/ 	.short	(.L_163 - .L_162)
	.align		4
.L_162:
        /*0328*/ 	.word	index@(_Z25selective_scan_bwd_kernelI32Selective_Scan_bwd_kernel_traitsILi32ELi8ELb1ELb1ELb1ELb1ELb0EffEEv12SSMParamsBwd)
        /*032c*/ 	.word	0x00000000


	//----- nvinfo : EIATTR_REGCOUNT
	.align		4
.L_163:
        /*0330*/ 	.byte	0x04, 0x2f
        /*0332*/ 	.short	(.L_165 - .L_164)
	.align		4
.L_164:
        /*0334*/ 	.word	index@(_Z25selective_scan_bwd_kernelI32Selective_Scan_bwd_kernel_traitsILi32ELi8ELb1ELb1ELb1ELb0ELb1EffEEv12SSMParamsBwd)
        /*0338*/ 	.word	0x000000ba


	//----- nvinfo : EIATTR_FRAME_SIZE
	.align		4
.L_165:
        /*033c*/ 	.byte	0x04, 0x11
        /*033e*/ 	.short	(.L_167 - .L_166)
	.align		4
.L_166:
        /*0340*/ 	.word	index@(_Z25selective_scan_bwd_kernelI32Selective_Scan_bwd_kernel_traitsILi32ELi8ELb1ELb1ELb1ELb0ELb1EffEEv12SSMParamsBwd)
        /*0344*/ 	.word	0x00000000


	//----- nvinfo : EIATTR_REGCOUNT
	.align		4
.L_167:
        /*0348*/ 	.byte	0x04, 0x2f
        /*034a*/ 	.short	(.L_169 - .L_168)
	.align		4
.L_168:
        /*034c*/ 	.word	index@(_Z25selective_scan_bwd_kernelI32Selective_Scan_bwd_kernel_traitsILi32ELi8ELb1ELb1ELb1ELb0ELb0EffEEv12SSMParamsBwd)
        /*0350*/ 	.word	0x000000c0


	//----- nvinfo : EIATTR_FRAME_SIZE
	.align		4
.L_169:
        /*0354*/ 	.byte	0x04, 0x11
        /*0356*/ 	.short	(.L_171 - .L_170)
	.align		4
.L_170:
        /*0358*/ 	.word	index@(_Z25selective_scan_bwd_kernelI32Selective_Scan_bwd_kernel_traitsILi32ELi8ELb1ELb1ELb1ELb0ELb0EffEEv12SSMParamsBwd)
        /*035c*/ 	.word	0x00000000


	//----- nvinfo : EIATTR_REGCOUNT
	.align		4
.L_171:
        /*0360*/ 	.byte	0x04, 0x2f
        /*0362*/ 	.short	(.L_173 - .L_172)
	.align		4
.L_172:
        /*0364*/ 	.word	index@(_Z25selective_scan_bwd_kernelI32Selective_Scan_bwd_kernel_traitsILi32ELi8ELb1ELb1ELb0ELb1ELb1EffEEv12SSMParamsBwd)
        /*0368*/ 	.word	0x00000098


	//----- nvinfo : EIATTR_FRAME_SIZE
	.align		4
.L_173:
        /*036c*/ 	.byte	0x04, 0x11
        /*036e*/ 	.short	(.L_175 - .L_174)
	.align		4
.L_174:
        /*0370*/ 	.word	index@(_Z25selective_scan_bwd_kernelI32Selective_Scan_bwd_kernel_traitsILi32ELi8ELb1ELb1ELb0ELb1ELb1EffEEv12SSMParamsBwd)
        /*0374*/ 	.word	0x00000000


	//----- nvinfo : EIATTR_REGCOUNT
	.align		4
.L_175:
        /*0378*/ 	.byte	0x04, 0x2f
        /*037a*/ 	.short	(.L_177 - .L_176)
	.align		4
.L_176:
        /*037c*/ 	.word	index@(_Z25selective_scan_bwd_kernelI32Selective_Scan_bwd_kernel_traitsILi32ELi8ELb1ELb1ELb0ELb1ELb0EffEEv12SSMParamsBwd)
        /*0380*/ 	.word	0x00000098


	//----- nvinfo : EIATTR_FRAME_SIZE
	.align		4
.L_177:
        /*0384*/ 	.byte	0x04, 0x11
        /*0386*/ 	.short	(.L_179 - .L_178)
	.align		4
.L_178:
        /*0388*/ 	.word	index@(_Z25selective_scan_bwd_kernelI32Selective_Scan_bwd_kernel_traitsILi32ELi8ELb1ELb1ELb0ELb1ELb0EffEEv12SSMParamsBwd)
        /*038c*/ 	.word	0x00000000


	//----- nvinfo : EIATTR_REGCOUNT
	.align		4
.L_179:
        /*0390*/ 	.byte	0x04, 0x2f
        /*0392*/ 	.short	(.L_181 - .L_180)
	.align		4
.L_180:
        /*0394*/ 	.word	index@(_Z25selective_scan_bwd_kernelI32Selective_Scan_bwd_kernel_traitsILi32ELi8ELb1ELb1ELb0ELb0ELb1EffEEv12SSMParamsBwd)
        /*0398*/ 	.word	0x000000a3


	//----- nvinfo : EIATTR_FRAME_SIZE
	.align		4
.L_181:
        /*039c*/ 	.byte	0x04, 0x11
        /*039e*/ 	.short	(.L_183 - .L_182)
	.align		4
.L_182:
        /*03a0*/ 	.word	index@(_Z25selective_scan_bwd_kernelI32Selective_Scan_bwd_kernel_traitsILi32ELi8ELb1ELb1ELb0ELb0ELb1EffEEv12SSMParamsBwd)
        /*03a4*/ 	.word	0x00000000


	//----- nvinfo : EIATTR_REGCOUNT
	.align		4
.L_183:
        /*03a8*/ 	.byte	0x04, 0x2f
        /*03aa*/ 	.short	(.L_185 - .L_184)
	.align		4
.L_184:
        /*03ac*/ 	.word	index@(_Z25selective_scan_bwd_kernelI32Selective_Scan_bwd_kernel_traitsILi32ELi8ELb1ELb1ELb0ELb0ELb0EffEEv12SSMParamsBwd)
        /*03b0*/ 	.word	0x000000b0


	//----- nvinfo : EIATTR_FRAME_SIZE
	.align		4
.L_185:
        /*03b4*/ 	.byte	0x04, 0x11
        /*03b6*/ 	.short	(.L_187 - .L_186)
	.align		4
.L_186:
        /*03b8*/ 	.word	index@(_Z25selective_scan_bwd_kernelI32Selective_Scan_bwd_kernel_traitsILi32ELi8ELb1ELb1ELb0ELb0ELb0EffEEv12SSMParamsBwd)
        /*03bc*/ 	.word	0x00000000


	//----- nvinfo : EIATTR_REGCOUNT
	.align		4
.L_187:
        /*03c0*/ 	.byte	0x04, 0x2f
        /*03c2*/ 	.short	(.L_189 - .L_188)
	.align		4
.L_188:
        /*03c4*/ 	.word	index@(_Z25selective_scan_bwd_kernelI32Selective_Scan_bwd_kernel_traitsILi32ELi8ELb1ELb0ELb1ELb1ELb1EffEEv12SSMParamsBwd)
        /*03c8*/ 	.word	0x0000009c


	//----- nvinfo : EIATTR_FRAME_SIZE
	.align		4
.L_189:
        /*03cc*/ 	.byte	0x04, 0x11
        /*03ce*/ 	.short	(.L_191 - .L_190)
	.align		4
.L_190:
        /*03d0*/ 	.word	index@(_Z25selective_scan_bwd_kernelI32Selective_Scan_bwd_kernel_traitsILi32ELi8ELb1ELb0ELb1ELb1ELb1EffEEv12SSMParamsBwd)
        /*03d4*/ 	.word	0x00000000


	//----- nvinfo : EIATTR_REGCOUNT
	.align		4
.L_191:
        /*03d8*/ 	.byte	0x04, 0x2f
        /*03da*/ 	.short	(.L_193 - .L_192)
	.align		4
.L_192:
        /*03dc*/ 	.word	index@(_Z25selective_scan_bwd_kernelI32Selective_Scan_bwd_kernel_traitsILi32ELi8ELb1ELb0ELb1ELb1ELb0EffEEv12SSMParamsBwd)
        /*03e0*/ 	.word	0x0000009c


	//----- nvinfo : EIATTR_FRAME_SIZE
	.align		4
.L_193:
        /*03e4*/ 	.byte	0x04, 0x11
        /*03e6*/ 	.short	(.L_195 - .L_194)
	.align		4
.L_194:
        /*03e8*/ 	.word	index@(_Z25selective_scan_bwd_kernelI32Selective_Scan_bwd_kernel_traitsILi32ELi8ELb1ELb0ELb1ELb1ELb0EffEEv12SSMParamsBwd)
        /*03ec*/ 	.word	0x00000000


	//----- nvinfo : EIATTR_REGCOUNT
	.align		4
.L_195:
        /*03f0*/ 	.byte	0x04, 0x2f
        /*03f2*/ 	.short	(.L_197 - .L_196)
	.align		4
.L_196:
        /*03f4*/ 	.word	index@(_Z25selective_scan_bwd_kernelI32Selective_Scan_bwd_kernel_traitsILi32ELi8ELb1ELb0ELb1ELb0ELb1EffEEv12SSMParamsBwd)
        /*03f8*/ 	.word	0x000000a2


	//----- nvinfo : EIATTR_FRAME_SIZE
	.align		4
.L_197:
        /*03fc*/ 	.byte	0x04, 0x11
        /*03fe*/ 	.short	(.L_199 - .L_198)
	.align		4
.L_198:
        /*0400*/ 	.word	index@(_Z25selective_scan_bwd_kernelI32Selective_Scan_bwd_kernel_traitsILi32ELi8ELb1ELb0ELb1ELb0ELb1EffEEv12SSMParamsBwd)
        /*0404*/ 	.word	0x00000000


	//----- nvinfo : EIATTR_REGCOUNT
	.align		4
.L_199:
        /*0408*/ 	.byte	0x04, 0x2f
        /*040a*/ 	.short	(.L_201 - .L_200)
	.align		4
.L_200:
        /*040c*/ 	.word	index@(_Z25selective_scan_bwd_kernelI32Selective_Scan_bwd_kernel_traitsILi32ELi8ELb1ELb0ELb1ELb0ELb0EffEEv12SSMParamsBwd)
        /*0410*/ 	.word	0x000000ad


	//----- nvinfo : EIATTR_FRAME_SIZE
	.align		4
.L_201:
        /*0414*/ 	.byte	0x04, 0x11
        /*0416*/ 	.short	(.L_203 - .L_202)
	.align		4
.L_202:
        /*0418*/ 	.word	index@(_Z25selective_scan_bwd_kernelI32Selective_Scan_bwd_kernel_traitsILi32ELi8ELb1ELb0ELb1ELb0ELb0EffEEv12SSMParamsBwd)
        /*041c*/ 	.word	0x00000000


	//----- nvinfo : EIATTR_REGCOUNT
	.align		4
.L_203:
        /*0420*/ 	.byte	0x04, 0x2f
        /*0422*/ 	.short	(.L_205 - .L_204)
	.align		4
.L_204:
        /*0424*/ 	.word	index@(_Z25selective_scan_bwd_kernelI32Selective_Scan_bwd_kernel_traitsILi32ELi8ELb1ELb0ELb0ELb1ELb1EffEEv12SSMParamsBwd)
        /*0428*/ 	.word	0x0000007b


	//----- nvinfo : EIATTR_FRAME_SIZE
	.align		4
.L_205:
        /*042c*/ 	.byte	0x04, 0x11
        /*042e*/ 	.short	(.L_207 - .L_206)
	.align		4
.L_206:
        /*0430*/ 	.word	index@(_Z25selective_scan_bwd_kernelI32Selective_Scan_bwd_kernel_traitsILi32ELi8ELb1ELb0ELb0ELb1ELb1EffEEv12SSMParamsBwd)
        /*0434*/ 	.word	0x00000000


	//----- nvinfo : EIATTR_REGCOUNT
	.align		4
.L_207:
        /*0438*/ 	.byte	0x04, 0x2f
        /*043a*/ 	.short	(.L_209 - .L_208)
	.align		4
.L_208:
        /*043c*/ 	.word	index@(_Z25selective_scan_bwd_kernelI32Selective_Scan_bwd_kernel_traitsILi32ELi8ELb1ELb0ELb0ELb1ELb0EffEEv12SSMParamsBwd)
        /*0440*/ 	.word	0x0000008c


	//----- nvinfo : EIATTR_FRAME_SIZE
	.align		4
.L_209:
        /*0444*/ 	.byte	0x04, 0x11
        /*0446*/ 	.short	(.L_211 - .L_210)
	.align		4
.L_210:
        /*0448*/ 	.word	index@(_Z25selective_scan_bwd_kernelI32Selective_Scan_bwd_kernel_traitsILi32ELi8ELb1ELb0ELb0ELb1ELb0EffEEv12SSMParamsBwd)
        /*044c*/ 	.word	0x00000000


	//----- nvinfo : EIATTR_REGCOUNT
	.align		4
.L_211:
        /*0450*/ 	.byte	0x04, 0x2f
        /*0452*/ 	.short	(.L_213 - .L_212)
	.align		4
.L_212:
        /*0454*/ 	.word	index@(_Z25selective_scan_bwd_kernelI32Selective_Scan_bwd_kernel_traitsILi32ELi8ELb1ELb0ELb0ELb0ELb1EffEEv12SSMParamsBwd)
        /*0458*/ 	.word	0x0000008e


	//----- nvinfo : EIATTR_FRAME_SIZE
	.align		4
.L_213:
        /*045c*/ 	.byte	0x04, 0x11
        /*045e*/ 	.short	(.L_215 - .L_214)
	.align		4
.L_214:
        /*0460*/ 	.word	index@(_Z25selective_scan_bwd_kernelI32Selective_Scan_bwd_kernel_traitsILi32ELi8ELb1ELb0ELb0ELb0ELb1EffEEv12SSMParamsBwd)
        /*0464*/ 	.word	0x00000000


	//----- nvinfo : EIATTR_REGCOUNT
	.align		4
.L_215:
        /*0468*/ 	.byte	0x04, 0x2f
        /*046a*/ 	.short	(.L_217 - .L_216)
	.align		4
.L_216:
        /*046c*/ 	.word	index@(_Z25selective_scan_bwd_kernelI32Selective_Scan_bwd_kernel_traitsILi32ELi8ELb1ELb0ELb0ELb0ELb0EffEEv12SSMParamsBwd)
        /*0470*/ 	.word	0x0000008f


	//----- nvinfo : EIATTR_FRAME_SIZE
	.align		4
.L_217:
        /*0474*/ 	.byte	0x04, 0x11
        /*0476*/ 	.short	(.L_219 - .L_218)
	.align		4
.L_218:
        /*0478*/ 	.word	index@(_Z25selective_scan_bwd_kernelI32Selective_Scan_bwd_kernel_traitsILi32ELi8ELb1ELb0ELb0ELb0ELb0EffEEv12SSMParamsBwd)
        /*047c*/ 	.word	0x00000000


	//----- nvinfo : EIATTR_REGCOUNT
	.align		4
.L_219:
        /*0480*/ 	.byte	0x04, 0x2f
        /*0482*/ 	.short	(.L_221 - .L_220)
	.align		4
.L_220:
        /*0484*/ 	.word	index@(_Z25selective_scan_bwd_kernelI32Selective_Scan_bwd_kernel_traitsILi32ELi8ELb0ELb1ELb1ELb1ELb1EffEEv12SSMParamsBwd)
        /*0488*/ 	.word	0x000000bc


	//----- nvinfo : EIATTR_FRAME_SIZE
	.align		4
.L_221:
        /*048c*/ 	.byte	0x04, 0x11
        /*048e*/ 	.short	(.L_223 - .L_222)
	.align		4
.L_222:
        /*0490*/ 	.word	index@(_Z25selective_scan_bwd_kernelI32Selective_Scan_bwd_kernel_traitsILi32ELi8ELb0ELb1ELb1ELb1ELb1EffEEv12SSMParamsBwd)
        /*0494*/ 	.word	0x00000000


	//----- nvinfo : EIATTR_REGCOUNT
	.align		4
.L_223:
        /*0498*/ 	.byte	0x04, 0x2f
        /*049a*/ 	.short	(.L_225 - .L_224)
	.align		4
.L_224:
        /*049c*/ 	.word	index@(_Z25selective_scan_bwd_kernelI32Selective_Scan_bwd_kernel_traitsILi32ELi8ELb0ELb1ELb1ELb1ELb0EffEEv12SSMParamsBwd)
        /*04a0*/ 	.word	0x000000c2


	//----- nvinfo : EIATTR_FRAME_SIZE
	.align		4
.L_225:
        /*04a4*/ 	.byte	0x04, 0x11
        /*04a6*/ 	.short	(.L_227 - .L_226)
	.align		4
.L_226:
        /*04a8*/ 	.word	index@(_Z25selective_scan_bwd_kernelI32Selective_Scan_bwd_kernel_traitsILi32ELi8ELb0ELb1ELb1ELb1ELb0EffEEv12SSMParamsBwd)
        /*04ac*/ 	.word	0x00000000


	//----- nvinfo : EIATTR_REGCOUNT
	.align		4
.L_227:
        /*04b0*/ 	.byte	0x04, 0x2f
        /*04b2*/ 	.short	(.L_229 - .L_228)
	.align		4
.L_228:
        /*04b4*/ 	.word	index@(_Z25selective_scan_bwd_kernelI32Selective_Scan_bwd_kernel_traitsILi32ELi8ELb0ELb1ELb1ELb0ELb1EffEEv12SSMParamsBwd)
        /*04b8*/ 	.word	0x000000d0


	//----- nvinfo : EIATTR_FRAME_SIZE
	.align		4
.L_229:
        /*04bc*/ 	.byte	0x04, 0x11
        /*04be*/ 	.short	(.L_231 - .L_230)
	.align		4
.L_230:
        /*04c0*/ 	.word	index@(_Z25selective_scan_bwd_kernelI32Selective_Scan_bwd_kernel_traitsILi32ELi8ELb0ELb1ELb1ELb0ELb1EffEEv12SSMParamsBwd)
        /*04c4*/ 	.word	0x00000000


	//----- nvinfo : EIATTR_REGCOUNT
	.align		4
.L_231:
        /*04c8*/ 	.byte	0x04, 0x2f
        /*04ca*/ 	.short	(.L_233 - .L_232)
	.align		4
.L_232:
        /*04cc*/ 	.word	index@(_Z25selective_scan_bwd_kernelI32Selective_Scan_bwd_kernel_traitsILi32ELi8ELb0ELb1ELb1ELb0ELb0EffEEv12SSMParamsBwd)
        /*04d0*/ 	.word	0x000000cc


	//----- nvinfo : EIATTR_FRAME_SIZE
	.align		4
.L_233:
        /*04d4*/ 	.byte	0x04, 0x11
        /*04d6*/ 	.short	(.L_235 - .L_234)
	.align		4
.L_234:
        /*04d8*/ 	.word	index@(_Z25selective_scan_bwd_kernelI32Selective_Scan_bwd_kernel_traitsILi32ELi8ELb0ELb1ELb1ELb0ELb0EffEEv12SSMParamsBwd)
        /*04dc*/ 	.word	0x00000000


	//----- nvinfo : EIATTR_REGCOUNT
	.align		4
.L_235:
        /*04e0*/ 	.byte	0x04, 0x2f
        /*04e2*/ 	.short	(.L_237 - .L_236)
	.align		4
.L_236:
        /*04e4*/ 	.word	index@(_Z25selective_scan_bwd_kernelI32Selective_Scan_bwd_kernel_traitsILi32ELi8ELb0ELb1ELb0ELb1ELb1EffEEv12SSMParamsBwd)
        /*04e8*/ 	.word	0x000000aa


	//----- nvinfo : EIATTR_FRAME_SIZE
	.align		4
.L_237:
        /*04ec*/ 	.byte	0x04, 0x11
        /*04ee*/ 	.short	(.L_239 - .L_238)
	.align		4
.L_238:
        /*04f0*/ 	.word	index@(_Z25selective_scan_bwd_kernelI32Selective_Scan_bwd_kernel_traitsILi32ELi8ELb0ELb1ELb0ELb1ELb1EffEEv12SSMParamsBwd)
        /*04f4*/ 	.word	0x00000000


	//----- nvinfo : EIATTR_REGCOUNT
	.align		4
.L_239:
        /*04f8*/ 	.byte	0x04, 0x2f
        /*04fa*/ 	.short	(.L_241 - .L_240)
	.align		4
.L_240:
        /*04fc*/ 	.word	index@(_Z25selective_scan_bwd_kernelI32Selective_Scan_bwd_kernel_traitsILi32ELi8ELb0ELb1ELb0ELb1ELb0EffEEv12SSMParamsBwd)
        /*0500*/ 	.word	0x000000a7


	//----- nvinfo : EIATTR_FRAME_SIZE
	.align		4
.L_241:
        /*0504*/ 	.byte	0x04, 0x11
        /*0506*/ 	.short	(.L_243 - .L_242)
	.align		4
.L_242:
        /*0508*/ 	.word	index@(_Z25selective_scan_bwd_kernelI32Selective_Scan_bwd_kernel_traitsILi32ELi8ELb0ELb1ELb0ELb1ELb0EffEEv12SSMParamsBwd)
        /*050c*/ 	.word	0x00000000


	//----- nvinfo : EIATTR_REGCOUNT
	.align		4
.L_243:
        /*0510*/ 	.byte	0x04, 0x2f
        /*0512*/ 	.short	(.L_245 - .L_244)
	.align		4
.L_244:
        /*0514*/ 	.word	index@(_Z25selective_scan_bwd_kernelI32Selective_Scan_bwd_kernel_traitsILi32ELi8ELb0ELb1ELb0ELb0ELb1EffEEv12SSMParamsBwd)
        /*0518*/ 	.word	0x000000bc


	//----- nvinfo : EIATTR_FRAME_SIZE
	.align		4
.L_245:
        /*051c*/ 	.byte	0x04, 0x11
        /*051e*/ 	.short	(.L_247 - .L_246)
	.align		4
.L_246:
        /*0520*/ 	.word	index@(_Z25selective_scan_bwd_kernelI32Selective_Scan_bwd_kernel_traitsILi32ELi8ELb0ELb1ELb0ELb0ELb1EffEEv12SSMParamsBwd)
        /*0524*/ 	.word	0x00000000


	//----- nvinfo : EIATTR_REGCOUNT
	.align		4
.L_247:
        /*0528*/ 	.byte	0x04, 0x2f
        /*052a*/ 	.short	(.L_249 - .L_248)
	.align		4
.L_248:
        /*052c*/ 	.word	index@(_Z25selective_scan_bwd_kernelI32Selective_Scan_bwd_kernel_traitsILi32ELi8ELb0ELb1ELb0ELb0ELb0EffEEv12SSMParamsBwd)
        /*0530*/ 	.word	0x000000be


	//----- nvinfo : EIATTR_FRAME_SIZE
	.align		4
.L_249:
        /*0534*/ 	.byte	0x04, 0x11
        /*0536*/ 	.short	(.L_251 - .L_250)
	.align		4
.L_250:
        /*0538*/ 	.word	index@(_Z25selective_scan_bwd_kernelI32Selective_Scan_bwd_kernel_traitsILi32ELi8ELb0ELb1ELb0ELb0ELb0EffEEv12SSMParamsBwd)
        /*053c*/ 	.word	0x00000000


	//----- nvinfo : EIATTR_REGCOUNT
	.align		4
.L_251:
        /*0540*/ 	.byte	0x04, 0x2f
        /*0542*/ 	.short	(.L_253 - .L_252)
	.align		4
.L_252:
        /*0544*/ 	.word	index@(_Z25selective_scan_bwd_kernelI32Selective_Scan_bwd_kernel_traitsILi32ELi8ELb0ELb0ELb1ELb1ELb1EffEEv12SSMParamsBwd)
        /*0548*/ 	.word	0x000000ba


	//----- nvinfo : EIATTR_FRAME_SIZE
	.align		4
.L_253:
        /*054c*/ 	.byte	0x04, 0x11
        /*054e*/ 	.short	(.L_255 - .L_254)
	.align		4
.L_254:
        /*0550*/ 	.word	index@(_Z25selective_scan_bwd_kernelI32Selective_Scan_bwd_kernel_traitsILi32ELi8ELb0ELb0ELb1ELb1ELb1EffEEv12SSMParamsBwd)
        /*0554*/ 	.word	0x00000000


	//----- nvinfo : EIATTR_REGCOUNT
	.align		4
.L_255:
        /*0558*/ 	.byte	0x04, 0x2f
        /*055a*/ 	.short	(.L_257 - .L_256)
	.align		4
.L_256:
        /*055c*/ 	.word	index@(_Z25selective_scan_bwd_kernelI32Selective_Scan_bwd_kernel_traitsILi32ELi8ELb0ELb0ELb1ELb1ELb0EffEEv12SSMParamsBwd)
        /*0560*/ 	.word	0x000000b2


	//----- nvinfo : EIATTR_FRAME_SIZE
	.align		4
.L_257:
        /*0564*/ 	.byte	0x04, 0x11
        /*0566*/ 	.short	(.L_259 - .L_258)
	.align		4
.L_258:
        /*0568*/ 	.word	index@(_Z25selective_scan_bwd_kernelI32Selective_Scan_bwd_kernel_traitsILi32ELi8ELb0ELb0ELb1ELb1ELb0EffEEv12SSMParamsBwd)
        /*056c*/ 	.word	0x00000000


	//----- nvinfo : EIATTR_REGCOUNT
	.align		4
.L_259:
        /*0570*/ 	.byte	0x04, 0x2f
        /*0572*/ 	.short	(.L_261 - .L_260)
	.align		4
.L_260:
        /*0574*/ 	.word	index@(_Z25selective_scan_bwd_kernelI32Selective_Scan_bwd_kernel_traitsILi32ELi8ELb0ELb0ELb1ELb0ELb1EffEEv12SSMParamsBwd)
        /*0578*/ 	.word	0x000000d4


	//----- nvinfo : EIATTR_FRAME_SIZE
	.align		4
.L_261:
        /*057c*/ 	.byte	0x04, 0x11
        /*057e*/ 	.short	(.L_263 - .L_262)
	.align		4
.L_262:
        /*0580*/ 	.word	index@(_Z25selective_scan_bwd_kernelI32Selective_Scan_bwd_kernel_traitsILi32ELi8ELb0ELb0ELb1ELb0ELb1EffEEv12SSMParamsBwd)
        /*0584*/ 	.word	0x00000000


	//----- nvinfo : EIATTR_REGCOUNT
	.align		4
.L_263:
        /*0588*/ 	.byte	0x04, 0x2f
        /*058a*/ 	.short	(.L_265 - .L_264)
	.align		4
.L_264:
        /*058c*/ 	.word	index@(_Z25selective_scan_bwd_kernelI32Selective_Scan_bwd_kernel_traitsILi32ELi8ELb0ELb0ELb1ELb0ELb0EffEEv12SSMParamsBwd)
        /*0590*/ 	.word	0x000000e0


	//----- nvinfo : EIATTR_FRAME_SIZE
	.align		4
.L_265:
        /*0594*/ 	.byte	0x04, 0x11
        /*0596*/ 	.short	(.L_267 - .L_266)
	.align		4
.L_266:
        /*0598*/ 	.word	index@(_Z25selective_scan_bwd_kernelI32Selective_Scan_bwd_kernel_traitsILi32ELi8ELb0ELb0ELb1ELb0ELb0EffEEv12SSMParamsBwd)
        /*059c*/ 	.word	0x00000000


	//----- nvinfo : EIATTR_REGCOUNT
	.align		4
.L_267:
        /*05a0*/ 	.byte	0x04, 0x2f
        /*05a2*/ 	.short	(.L_269 - .L_268)
	.align		4
.L_268:
        /*05a4*/ 	.word	index@(_Z25selective_scan_bwd_kernelI32Selective_Scan_bwd_kernel_traitsILi32ELi8ELb0ELb0ELb0ELb1ELb1EffEEv12SSMParamsBwd)
        /*05a8*/ 	.word	0x00000098


	//----- nvinfo : EIATTR_FRAME_SIZE
	.align		4
.L_269:
        /*05ac*/ 	.byte	0x04, 0x11
        /*05ae*/ 	.short	(.L_271 - .L_270)
	.align		4
.L_270:
        /*05b0*/ 	.word	index@(_Z25selective_scan_bwd_kernelI32Selective_Scan_bwd_kernel_traitsILi32ELi8ELb0ELb0ELb0ELb1ELb1EffEEv12SSMParamsBwd)
        /*05b4*/ 	.word	0x00000000


	//----- nvinfo : EIATTR_REGCOUNT
	.align		4
.L_271:
        /*05b8*/ 	.byte	0x04, 0x2f
        /*05ba*/ 	.short	(.L_273 - .L_272)
	.align		4
.L_272:
        /*05bc*/ 	.word	index@(_Z25selective_scan_bwd_kernelI32Selective_Scan_bwd_kernel_traitsILi32ELi8ELb0ELb0ELb0ELb1ELb0EffEEv12SSMParamsBwd)
        /*05c0*/ 	.word	0x00000095


	//----- nvinfo : EIATTR_FRAME_SIZE
	.align		4
.L_273:
        /*05c4*/ 	.byte	0x04, 0x11
        /*05c6*/ 	.short	(.L_275 - .L_274)
	.align		4
.L_274:
        /*05c8*/ 	.word	index@(_Z25selective_scan_bwd_kernelI32Selective_Scan_bwd_kernel_traitsILi32ELi8ELb0ELb0ELb0ELb1ELb0EffEEv12SSMParamsBwd)
        /*05cc*/ 	.word	0x00000000


	//----- nvinfo : EIATTR_REGCOUNT
	.align		4
.L_275:
        /*05d0*/ 	.byte	0x04, 0x2f
        /*05d2*/ 	.short	(.L_277 - .L_276)
	.align		4
.L_276:
        /*05d4*/ 	.word	index@(_Z25selective_scan_bwd_kernelI32Selective_Scan_bwd_kernel_traitsILi32ELi8ELb0ELb0ELb0ELb0ELb1EffEEv12SSMParamsBwd)
        /*05d8*/ 	.word	0x000000a8


	//----- nvinfo : EIATTR_FRAME_SIZE
	.align		4
.L_277:
        /*05dc*/ 	.byte	0x04, 0x11
        /*05de*/ 	.short	(.L_279 - .L_278)
	.align		4
.L_278:
        /*05e0*/ 	.word	index@(_Z25selective_scan_bwd_kernelI32Selective_Scan_bwd_kernel_traitsILi32ELi8ELb0ELb0ELb0ELb0ELb1EffEEv12SSMParamsBwd)
        /*05e4*/ 	.word	0x00000000


	//----- nvinfo : EIATTR_REGCOUNT
	.align		4
.L_279:
        /*05e8*/ 	.byte	0x04, 0x2f
        /*05ea*/ 	.short	(.L_281 - .L_280)
	.align		4
.L_280:
        /*05ec*/ 	.word	index@(_Z25selective_scan_bwd_kernelI32Selective_Scan_bwd_kernel_traitsILi32ELi8ELb0ELb0ELb0ELb0ELb0EffEEv12SSMParamsBwd)
        /*05f0*/ 	.word	0x000000a0


	//----- nvinfo : EIATTR_FRAME_SIZE
	.align		4
.L_281:
        /*05f4*/ 	.byte	0x04, 0x11
        /*05f6*/ 	.short	(.L_283 - .L_282)
	.align		4
.L_282:
        /*05f8*/ 	.word	index@(_Z25selective_scan_bwd_kernelI32Selective_Scan_bwd_kernel_traitsILi32ELi8ELb0ELb0ELb0ELb0ELb0EffEEv12SSMParamsBwd)
        /*05fc*/ 	.word	0x00000000


	//----- nvinfo : EIATTR_REGCOUNT
	.align		4
.L_283:
        /*0600*/ 	.byte	0x04, 0x2f
        /*0602*/ 	.short	(.L_285 - .L_284)
	.align		4
.L_284:
        /*0604*/ 	.word	index@(_Z25selective_scan_bwd_kernelI32Selective_Scan_bwd_kernel_traitsILi32ELi16ELb1ELb1ELb1ELb1ELb1EffEEv12SSMParamsBwd)
        /*0608*/ 	.word	0x000000fe


	//----- nvinfo : EIATTR_FRAME_SIZE
	.align		4
.L_285:
        /*060c*/ 	.byte	0x04, 0x11
        /*060e*/ 	.short	(.L_287 - .L_286)
	.align		4
.L_286:
        /*0610*/ 	.word	index@(_Z25selective_scan_bwd_kernelI32Selective_Scan_bwd_kernel_traitsILi32ELi16ELb1ELb1ELb1ELb1ELb1EffEEv12SSMParamsBwd)
        /*0614*/ 	.word	0x00000000


	//----- nvinfo : EIATTR_REGCOUNT
	.align		4
.L_287:
        /*0618*/ 	.byte	0x04, 0x2f
        /*061a*/ 	.short	(.L_289 - .L_288)
	.align		4
.L_288:
        /*061c*/ 	.word	index@(_Z25selective_scan_bwd_kernelI32Selective_Scan_bwd_kernel_traitsILi32ELi16ELb1ELb1ELb1ELb1ELb0EffEEv12SSMParamsBwd)
        /*0620*/ 	.word	0x000000fe


	//----- nvinfo : EIATTR_FRAME_SIZE
	.align		4
.L_289:
        /*0624*/ 	.byte	0x04, 0x11
        /*0626*/ 	.short	(.L_291 - .L_290)
	.align		4
.L_290:
        /*0628*/ 	.word	index@(_Z25selective_scan_bwd_kernelI32Selective_Scan_bwd_kernel_traitsILi32ELi16ELb1ELb1ELb1ELb1ELb0EffEEv12SSMParamsBwd)
        /*062c*/ 	.word	0x00000000


	//----- nvinfo : EIATTR_REGCOUNT
	.align		4
.L_291:
        /*0630*/ 	.byte	0x04, 0x2f
        /*0632*/ 	.short	(.L_293 - .L_292)
	.align		4
.L_292:
        /*0634*/ 	.word	index@(_Z25selective_scan_bwd_kernelI32Selective_Scan_bwd_kernel_traitsILi32ELi16ELb1ELb1ELb1ELb0ELb1EffEEv12SSMParamsBwd)
        /*0638*/ 	.word	0x000000fe


	//----- nvinfo : EIATTR_FRAME_SIZE
	.align		4
.L_293:
        /*063c*/ 	.byte	0x04, 0x11
        /*063e*/ 	.short	(.L_295 - .L_294)
	.align		4
.L_294:
        /*0640*/ 	.word	index@(_Z25selective_scan_bwd_kernelI32Selective_Scan_bwd_kernel_traitsILi32ELi16ELb1ELb1ELb1ELb0ELb1EffEEv12SSMParamsBwd)
        /*0644*/ 	.word	0x00000000


	//----- nvinfo : EIATTR_REGCOUNT
	.align		4
.L_295:
        /*0648*/ 	.byte	0x04, 0x2f
        /*064a*/ 	.short	(.L_297 - .L_296)
	.align		4
.L_296:
        /*064c*/ 	.word	index@(_Z25selective_scan_bwd_kernelI32Selective_Scan_bwd_kernel_traitsILi32ELi16ELb1ELb1ELb1ELb0ELb0EffEEv12SSMParamsBwd)
        /*0650*/ 	.word	0x000000fe


	//----- nvinfo : EIATTR_FRAME_SIZE
	.align		4
.L_297:
        /*0654*/ 	.byte	0x04, 0x11
        /*0656*/ 	.short	(.L_299 - .L_298)
	.align		4
.L_298:
        /*0658*/ 	.word	index@(_Z25selective_scan_bwd_kernelI32Selective_Scan_bwd_kernel_traitsILi32ELi16ELb1ELb1ELb1ELb0ELb0EffEEv12SSMParamsBwd)
        /*065c*/ 	.word	0x00000000


	//----- nvinfo : EIATTR_REGCOUNT
	.align		4
.L_299:
        /*0660*/ 	.byte	0x04, 0x2f
        /*0662*/ 	.short	(.L_301 - .L_300)
	.align		4
.L_300:
        /*0664*/ 	.word	index@(_Z25selective_scan_bwd_kernelI32Selective_Scan_bwd_kernel_traitsILi32ELi16ELb1ELb1ELb0ELb1ELb1EffEEv12SSMParamsBwd)
        /*0668*/ 	.word	0x000000d0


	//----- nvinfo : EIATTR_FRAME_SIZE
	.align		4
.L_301:
        /*066c*/ 	.byte	0x04, 0x11
        /*066e*/ 	.short	(.L_303 - .L_302)
	.align		4
.L_302:
        /*0670*/ 	.word	index@(_Z25selective_scan_bwd_kernelI32Selective_Scan_bwd_kernel_traitsILi32ELi16ELb1ELb1ELb0ELb1ELb1EffEEv12SSMParamsBwd)
        /*0674*/ 	.word	0x00000000


	//----- nvinfo : EIATTR_REGCOUNT
	.align		4
.L_303:
        /*0678*/ 	.byte	0x04, 0x2f
        /*067a*/ 	.short	(.L_305 - .L_304)
	.align		4
.L_304:
        /*067c*/ 	.word	index@(_Z25selective_scan_bwd_kernelI32Selective_Scan_bwd_kernel_traitsILi32ELi16ELb1ELb1ELb0ELb1ELb0EffEEv12SSMParamsBwd)
        /*0680*/ 	.word	0x000000ce


	//----- nvinfo : EIATTR_FRAME_SIZE
	.align		4
.L_305:
        /*0684*/ 	.byte	0x04, 0x11
        /*0686*/ 	.short	(.L_307 - .L_306)
	.align		4
.L_306:
        /*0688*/ 	.word	index@(_Z25selective_scan_bwd_kernelI32Selective_Scan_bwd_kernel_traitsILi32ELi16ELb1ELb1ELb0ELb1ELb0EffEEv12SSMParamsBwd)
        /*068c*/ 	.word	0x00000000


	//----- nvinfo : EIATTR_REGCOUNT
	.align		4
.L_307:
        /*0690*/ 	.byte	0x04, 0x2f
        /*0692*/ 	.short	(.L_309 - .L_308)
	.align		4
.L_308:
        /*0694*/ 	.word	index@(_Z25selective_scan_bwd_kernelI32Selective_Scan_bwd_kernel_traitsILi32ELi16ELb1ELb1ELb0ELb0ELb1EffEEv12SSMParamsBwd)
        /*0698*/ 	.word	0x000000ea


	//----- nvinfo : EIATTR_FRAME_SIZE
	.align		4
.L_309:
        /*069c*/ 	.byte	0x04, 0x11
        /*069e*/ 	.short	(.L_311 - .L_310)
	.align		4
.L_310:
        /*06a0*/ 	.word	index@(_Z25selective_scan_bwd_kernelI32Selective_Scan_bwd_kernel_traitsILi32ELi16ELb1ELb1ELb0ELb0ELb1EffEEv12SSMParamsBwd)
        /*06a4*/ 	.word	0x00000000


	//----- nvinfo : EIATTR_REGCOUNT
	.align		4
.L_311:
        /*06a8*/ 	.byte	0x04, 0x2f
        /*06aa*/ 	.short	(.L_313 - .L_312)
	.align		4
.L_312:
        /*06ac*/ 	.word	index@(_Z25selective_scan_bwd_kernelI32Selective_Scan_bwd_kernel_traitsILi32ELi16ELb1ELb1ELb0ELb0ELb0EffEEv12SSMParamsBwd)
        /*06b0*/ 	.word	0x000000de


	//----- nvinfo : EIATTR_FRAME_SIZE
	.align		4
.L_313:
        /*06b4*/ 	.byte	0x04, 0x11
        /*06b6*/ 	.short	(.L_315 - .L_314)
	.align		4
.L_314:
        /*06b8*/ 	.word	index@(_Z25selective_scan_bwd_kernelI32Selective_Scan_bwd_kernel_traitsILi32ELi16ELb1ELb1ELb0ELb0ELb0EffEEv12SSMParamsBwd)
        /*06bc*/ 	.word	0x00000000


	//----- nvinfo : EIATTR_REGCOUNT
	.align		4
.L_315:
        /*06c0*/ 	.byte	0x04, 0x2f
        /*06c2*/ 	.short	(.L_317 - .L_316)
	.align		4
.L_316:
        /*06c4*/ 	.word	index@(_Z25selective_scan_bwd_kernelI32Selective_Scan_bwd_kernel_traitsILi32ELi16ELb1ELb0ELb1ELb1ELb1EffEEv12SSMParamsBwd)
        /*06c8*/ 	.word	0x000000c9


	//----- nvinfo : EIATTR_FRAME_SIZE
	.align		4
.L_317:
        /*06cc*/ 	.byte	0x04, 0x11
        /*06ce*/ 	.short	(.L_319 - .L_318)
	.align		4
.L_318:
        /*06d0*/ 	.word	index@(_Z25selective_scan_bwd_kernelI32Selective_Scan_bwd_kernel_traitsILi32ELi16ELb1ELb0ELb1ELb1ELb1EffEEv12SSMParamsBwd)
        /*06d4*/ 	.word	0x00000000


	//----- nvinfo : EIATTR_REGCOUNT
	.align		4
.L_319:
        /*06d8*/ 	.byte	0x04, 0x2f
        /*06da*/ 	.short	(.L_321 - .L_320)
	.align		4
.L_320:
        /*06dc*/ 	.word	index@(_Z25selective_scan_bwd_kernelI32Selective_Scan_bwd_kernel_traitsILi32ELi16ELb1ELb0ELb1ELb1ELb0EffEEv12SSMParamsBwd)
        /*06e0*/ 	.word	0x000000cc


	//----- nvinfo : EIATTR_FRAME_SIZE
	.align		4
.L_321:
        /*06e4*/ 	.byte	0x04, 0x11
        /*06e6*/ 	.short	(.L_323 - .L_322)
	.align		4
.L_322:
        /*06e8*/ 	.word	index@(_Z25selective_scan_bwd_kernelI32Selective_Scan_bwd_kernel_traitsILi32ELi16ELb1ELb0ELb1ELb1ELb0EffEEv12SSMParamsBwd)
        /*06ec*/ 	.word	0x00000000


	//----- nvinfo : EIATTR_REGCOUNT
	.align		4
.L_323:
        /*06f0*/ 	.byte	0x04, 0x2f
        /*06f2*/ 	.short	(.L_325 - .L_324)
	.align		4
.L_324:
        /*06f4*/ 	.word	index@(_Z25selective_scan_bwd_kernelI32Selective_Scan_bwd_kernel_traitsILi32ELi16ELb1ELb0ELb1ELb0ELb1EffEEv12SSMParamsBwd)
        /*06f8*/ 	.word	0x000000d2


	//----- nvinfo : EIATTR_FRAME_SIZE
	.align		4
.L_325:
        /*06fc*/ 	.byte	0x04, 0x11
        /*06fe*/ 	.short	(.L_327 - .L_326)
	.align		4
.L_326:
        /*0700*/ 	.word	index@(_Z25selective_scan_bwd_kernelI32Selective_Scan_bwd_kernel_traitsILi32ELi16ELb1ELb0ELb1ELb0ELb1EffEEv12SSMParamsBwd)
        /*0704*/ 	.word	0x00000000


	//----- nvinfo : EIATTR_REGCOUNT
	.align		4
.L_327:
        /*0708*/ 	.byte	0x04, 0x2f
        /*070a*/ 	.short	(.L_329 - .L_328)
	.align		4
.L_328:
        /*070c*/ 	.word	index@(_Z25selective_scan_bwd_kernelI32Selective_Scan_bwd_kernel_traitsILi32ELi16ELb1ELb0ELb1ELb0ELb0EffEEv12SSMParamsBwd)
        /*0710*/ 	.word	0x000000d8


	//----- nvinfo : EIATTR_FRAME_SIZE
	.align		4
.L_329:
        /*0714*/ 	.byte	0x04, 0x11
        /*0716*/ 	.short	(.L_331 - .L_330)
	.align		4
.L_330:
        /*0718*/ 	.word	index@(_Z25selective_scan_bwd_kernelI32Selective_Scan_bwd_kernel_traitsILi32ELi16ELb1ELb0ELb1ELb0ELb0EffEEv12SSMParamsBwd)
        /*071c*/ 	.word	0x00000000


	//----- nvinfo : EIATTR_REGCOUNT
	.align		4
.L_331:
        /*0720*/ 	.byte	0x04, 0x2f
        /*0722*/ 	.short	(.L_333 - .L_332)
	.align		4
.L_332:
        /*0724*/ 	.word	index@(_Z25selective_scan_bwd_kernelI32Selective_Scan_bwd_kernel_traitsILi32ELi16ELb1ELb0ELb0ELb1ELb1EffEEv12SSMParamsBwd)
        /*0728*/ 	.word	0x000000bc


	//----- nvinfo : EIATTR_FRAME_SIZE
	.align		4
.L_333:
        /*072c*/ 	.byte	0x04, 0x11
        /*072e*/ 	.short	(.L_335 - .L_334)
	.align		4
.L_334:
        /*0730*/ 	.word	index@(_Z25selective_scan_bwd_kernelI32Selective_Scan_bwd_kernel_traitsILi32ELi16ELb1ELb0ELb0ELb1ELb1EffEEv12SSMParamsBwd)
        /*0734*/ 	.word	0x00000000


	//----- nvinfo : EIATTR_REGCOUNT
	.align		4
.L_335:
        /*0738*/ 	.byte	0x04, 0x2f
        /*073a*/ 	.short	(.L_337 - .L_336)
	.align		4
.L_336:
        /*073c*/ 	.word	index@(_Z25selective_scan_bwd_kernelI32Selective_Scan_bwd_kernel_traitsILi32ELi16ELb1ELb0ELb0ELb1ELb0EffEEv12SSMParamsBwd)
        /*0740*/ 	.word	0x000000bd


	//----- nvinfo : EIATTR_FRAME_SIZE
	.align		4
.L_337:
        /*0744*/ 	.byte	0x04, 0x11
        /*0746*/ 	.short	(.L_339 - .L_338)
	.align		4
.L_338:
        /*0748*/ 	.word	index@(_Z25selective_scan_bwd_kernelI32Selective_Scan_bwd_kernel_traitsILi32ELi16ELb1ELb0ELb0ELb1ELb0EffEEv12SSMParamsBwd)
        /*074c*/ 	.word	0x00000000


	//----- nvinfo : EIATTR_REGCOUNT
	.align		4
.L_339:
        /*0750*/ 	.byte	0x04, 0x2f
        /*0752*/ 	.short	(.L_341 - .L_340)
	.align		4
.L_340:
        /*0754*/ 	.word	index@(_Z25selective_scan_bwd_kernelI32Selective_Scan_bwd_kernel_traitsILi32ELi16ELb1ELb0ELb0ELb0ELb1EffEEv12SSMParamsBwd)
        /*0758*/ 	.word	0x000000ce


	//----- nvinfo : EIATTR_FRAME_SIZE
	.align		4
.L_341:
        /*075c*/ 	.byte	0x04, 0x11
        /*075e*/ 	.short	(.L_343 - .L_342)
	.align		4
.L_342:
        /*0760*/ 	.word	index@(_Z25selective_scan_bwd_kernelI32Selective_Scan_bwd_kernel_traitsILi32ELi16ELb1ELb0ELb0ELb0ELb1EffEEv12SSMParamsBwd)
        /*0764*/ 	.word	0x00000000


	//----- nvinfo : EIATTR_REGCOUNT
	.align		4
.L_343:
        /*0768*/ 	.byte	0x04, 0x2f
        /*076a*/ 	.short	(.L_345 - .L_344)
	.align		4
.L_344:
        /*076c*/ 	.word	index@(_Z25selective_scan_bwd_kernelI32Selective_Scan_bwd_kernel_traitsILi32ELi16ELb1ELb0ELb0ELb0ELb0EffEEv12SSMParamsBwd)
        /*0770*/ 	.word	0x000000cc


	//----- nvinfo : EIATTR_FRAME_SIZE
	.align		4
.L_345:
        /*0774*/ 	.byte	0x04, 0x11
        /*0776*/ 	.short	(.L_347 - .L_346)
	.align		4
.L_346:
        /*0778*/ 	.word	index@(_Z25selective_scan_bwd_kernelI32Selective_Scan_bwd_kernel_traitsILi32ELi16ELb1ELb0ELb0ELb0ELb0EffEEv12SSMParamsBwd)
        /*077c*/ 	.word	0x00000000


	//----- nvinfo : EIATTR_REGCOUNT
	.align		4
.L_347:
        /*0780*/ 	.byte	0x04, 0x2f
        /*0782*/ 	.short	(.L_349 - .L_348)
	.align		4
.L_348:
        /*0784*/ 	.word	index@(_Z25selective_scan_bwd_kernelI32Selective_Scan_bwd_kernel_traitsILi32ELi16ELb0ELb1ELb1ELb1ELb1EffEEv12SSMParamsBwd)
        /*0788*/ 	.word	0x000000ff


	//----- nvinfo : EIATTR_FRAME_SIZE
	.align		4
.L_349:
        /*078c*/ 	.byte	0x04, 0x11
        /*078e*/ 	.short	(.L_351 - .L_350)
	.align		4
.L_350:
        /*0790*/ 	.word	index@(_Z25selective_scan_bwd_kernelI32Selective_Scan_bwd_kernel_traitsILi32ELi16ELb0ELb1ELb1ELb1ELb1EffEEv12SSMParamsBwd)
        /*0794*/ 	.word	0x00000000


	//----- nvinfo : EIATTR_REGCOUNT
	.align		4
.L_351:
        /*0798*/ 	.byte	0x04, 0x2f
        /*079a*/ 	.short	(.L_353 - .L_352)
	.align		4
.L_352:
        /*079c*/ 	.word	index@(_Z25selective_scan_bwd_kernelI32Selective_Scan_bwd_kernel_traitsILi32ELi16ELb0ELb1ELb1ELb1ELb0EffEEv12SSMParamsBwd)
        /*07a0*/ 	.word	0x000000fe


	//----- nvinfo : EIATTR_FRAME_SIZE
	.align		4
.L_353:
        /*07a4*/ 	.byte	0x04, 0x11
        /*07a6*/ 	.short	(.L_355 - .L_354)
	.align		4
.L_354:
        /*07a8*/ 	.word	index@(_Z25selective_scan_bwd_kernelI32Selective_Scan_bwd_kernel_traitsILi32ELi16ELb0ELb1ELb1ELb1ELb0EffEEv12SSMParamsBwd)
        /*07ac*/ 	.word	0x00000000


	//----- nvinfo : EIATTR_REGCOUNT
	.align		4
.L_355:
        /*07b0*/ 	.byte	0x04, 0x2f
        /*07b2*/ 	.short	(.L_357 - .L_356)
	.align		4
.L_356:
        /*07b4*/ 	.word	index@(_Z25selective_scan_bwd_kernelI32Selective_Scan_bwd_kernel_traitsILi32ELi16ELb0ELb1ELb1ELb0ELb1EffEEv12SSMParamsBwd)
        /*07b8*/ 	.word	0x000000ff


	//----- nvinfo : EIATTR_FRAME_SIZE
	.align		4
.L_357:
        /*07bc*/ 	.byte	0x04, 0x11
        /*07be*/ 	.short	(.L_359 - .L_358)
	.align		4
.L_358:
        /*07c0*/ 	.word	index@(_Z25selective_scan_bwd_kernelI32Selective_Scan_bwd_kernel_traitsILi32ELi16ELb0ELb1ELb1ELb0ELb1EffEEv12SSMParamsBwd)
        /*07c4*/ 	.word	0x00000000


	//----- nvinfo : EIATTR_REGCOUNT
	.align		4
.L_359:
        /*07c8*/ 	.byte	0x04, 0x2f
        /*07ca*/ 	.short	(.L_361 - .L_360)
	.align		4
.L_360:
        /*07cc*/ 	.word	index@(_Z25selective_scan_bwd_kernelI32Selective_Scan_bwd_kernel_traitsILi32ELi16ELb0ELb1ELb1ELb0ELb0EffEEv12SSMParamsBwd)
        /*07d0*/ 	.word	0x000000fd


	//----- nvinfo : EIATTR_FRAME_SIZE
	.align		4
.L_361:
        /*07d4*/ 	.byte	0x04, 0x11
        /*07d6*/ 	.short	(.L_363 - .L_362)
	.align		4
.L_362:
        /*07d8*/ 	.word	index@(_Z25selective_scan_bwd_kernelI32Selective_Scan_bwd_kernel_traitsILi32ELi16ELb0ELb1ELb1ELb0ELb0EffEEv12SSMParamsBwd)
        /*07dc*/ 	.word	0x00000000


	//----- nvinfo : EIATTR_REGCOUNT
	.align		4
.L_363:
        /*07e0*/ 	.byte	0x04, 0x2f
        /*07e2*/ 	.short	(.L_365 - .L_364)
	.align		4
.L_364:
        /*07e4*/ 	.word	index@(_Z25selective_scan_bwd_kernelI32Selective_Scan_bwd_kernel_traitsILi32ELi16ELb0ELb1ELb0ELb1ELb1EffEEv12SSMParamsBwd)
        /*07e8*/ 	.word	0x000000f4


	//----- nvinfo : EIATTR_FRAME_SIZE
	.align		4
.L_365:
        /*07ec*/ 	.byte	0x04, 0x11
        /*07ee*/ 	.short	(.L_367 - .L_366)
	.align		4
.L_366:
        /*07f0*/ 	.word	index@(_Z25selective_scan_bwd_kernelI32Selective_Scan_bwd_kernel_traitsILi32ELi16ELb0ELb1ELb0ELb1ELb1EffEEv12SSMParamsBwd)
        /*07f4*/ 	.word	0x00000000


	//----- nvinfo : EIATTR_REGCOUNT
	.align		4
.L_367:
        /*07f8*/ 	.byte	0x04, 0x2f
        /*07fa*/ 	.short	(.L_369 - .L_368)
	.align		4
.L_368:
        /*07fc*/ 	.word	index@(_Z25selective_scan_bwd_kernelI32Selective_Scan_bwd_kernel_traitsILi32ELi16ELb0ELb1ELb0ELb1ELb0EffEEv12SSMParamsBwd)
        /*0800*/ 	.word	0x000000ee


	//----- nvinfo : EIATTR_FRAME_SIZE
	.align		4
.L_369:
        /*0804*/ 	.byte	0x04, 0x11
        /*0806*/ 	.short	(.L_371 - .L_370)
	.align		4
.L_370:
        /*0808*/ 	.word	index@(_Z25selective_scan_bwd_kernelI32Selective_Scan_bwd_kernel_traitsILi32ELi16ELb0ELb1ELb0ELb1ELb0EffEEv12SSMParamsBwd)
        /*080c*/ 	.word	0x00000000


	//----- nvinfo : EIATTR_REGCOUNT
	.align		4
.L_371:
        /*0810*/ 	.byte	0x04, 0x2f
        /*0812*/ 	.short	(.L_373 - .L_372)
	.align		4
.L_372:
        /*0814*/ 	.word	index@(_Z25selective_scan_bwd_kernelI32Selective_Scan_bwd_kernel_traitsILi32ELi16ELb0ELb1ELb0ELb0ELb1EffEEv12SSMParamsBwd)
        /*0818*/ 	.word	0x000000f6


	//----- nvinfo : EIATTR_FRAME_SIZE
	.align		4
.L_373:
        /*081c*/ 	.byte	0x04, 0x11
        /*081e*/ 	.short	(.L_375 - .L_374)
	.align		4
.L_374:
        /*0820*/ 	.word	index@(_Z25selective_scan_bwd_kernelI32Selective_Scan_bwd_kernel_traitsILi32ELi16ELb0ELb1ELb0ELb0ELb1EffEEv12SSMParamsBwd)
        /*0824*/ 	.word	0x00000000


	//----- nvinfo : EIATTR_REGCOUNT
	.align		4
.L_375:
        /*0828*/ 	.byte	0x04, 0x2f
        /*082a*/ 	.short	(.L_377 - .L_376)
	.align		4
.L_376:
        /*082c*/ 	.word	index@(_Z25selective_scan_bwd_kernelI32Selective_Scan_bwd_kernel_traitsILi32ELi16ELb0ELb1ELb0ELb0ELb0EffEEv12SSMParamsBwd)
        /*0830*/ 	.word	0x000000fe


	//----- nvinfo : EIATTR_FRAME_SIZE
	.align		4
.L_377:
        /*0834*/ 	.byte	0x04, 0x11
        /*0836*/ 	.short	(.L_379 - .L_378)
	.align		4
.L_378:
        /*0838*/ 	.word	index@(_Z25selective_scan_bwd_kernelI32Selective_Scan_bwd_kernel_traitsILi32ELi16ELb0ELb1ELb0ELb0ELb0EffEEv12SSMParamsBwd)
        /*083c*/ 	.word	0x00000000


	//----- nvinfo : EIATTR_REGCOUNT
	.align		4
.L_379:
        /*0840*/ 	.byte	0x04, 0x2f
        /*0842*/ 	.short	(.L_381 - .L_380)
	.align		4
.L_380:
        /*0844*/ 	.word	index@(_Z25selective_scan_bwd_kernelI32Selective_Scan_bwd_kernel_traitsILi32ELi16ELb0ELb0ELb1ELb1ELb1EffEEv12SSMParamsBwd)
        /*0848*/ 	.word	0x000000fe


	//----- nvinfo : EIATTR_FRAME_SIZE
	.align		4
.L_381:
        /*084c*/ 	.byte	0x04, 0x11
        /*084e*/ 	.short	(.L_383 - .L_382)
	.align		4
.L_382:
        /*0850*/ 	.word	index@(_Z25selective_scan_bwd_kernelI32Selective_Scan_bwd_kernel_traitsILi32ELi16ELb0ELb0ELb1ELb1ELb1EffEEv12SSMParamsBwd)
        /*0854*/ 	.word	0x00000000


	//----- nvinfo : EIATTR_REGCOUNT
	.align		4
.L_383:
        /*0858*/ 	.byte	0x04, 0x2f
        /*085a*/ 	.short	(.L_385 - .L_384)
	.align		4
.L_384:
        /*085c*/ 	.word	index@(_Z25selective_scan_bwd_kernelI32Selective_Scan_bwd_kernel_traitsILi32ELi16ELb0ELb0ELb1ELb1ELb0EffEEv12SSMParamsBwd)
        /*0860*/ 	.word	0x000000e1


	//----- nvinfo : EIATTR_FRAME_SIZE
	.align		4
.L_385:
        /*0864*/ 	.byte	0x04, 0x11
        /*0866*/ 	.short	(.L_387 - .L_386)
	.align		4
.L_386:
        /*0868*/ 	.word	index@(_Z25selective_scan_bwd_kernelI32Selective_Scan_bwd_kernel_traitsILi32ELi16ELb0ELb0ELb1ELb1ELb0EffEEv12SSMParamsBwd)
        /*086c*/ 	.word	0x00000000


	//----- nvinfo : EIATTR_REGCOUNT
	.align		4
.L_387:
        /*0870*/ 	.byte	0x04, 0x2f
        /*0872*/ 	.short	(.L_389 - .L_388)
	.align		4
.L_388:
        /*0874*/ 	.word	index@(_Z25selective_scan_bwd_kernelI32Selective_Scan_bwd_kernel_traitsILi32ELi16ELb0ELb0ELb1ELb0ELb1EffEEv12SSMParamsBwd)
        /*0878*/ 	.word	0x000000ee


	//----- nvinfo : EIATTR_FRAME_SIZE
	.align		4
.L_389:
        /*087c*/ 	.byte	0x04, 0x11
        /*087e*/ 	.short	(.L_391 - .L_390)
	.align		4
.L_390:
        /*0880*/ 	.word	index@(_Z25selective_scan_bwd_kernelI32Selective_Scan_bwd_kernel_traitsILi32ELi16ELb0ELb0ELb1ELb0ELb1EffEEv12SSMParamsBwd)
        /*0884*/ 	.word	0x00000000


	//----- nvinfo : EIATTR_REGCOUNT
	.align		4
.L_391:
        /*0888*/ 	.byte	0x04, 0x2f
        /*088a*/ 	.short	(.L_393 - .L_392)
	.align		4
.L_392:
        /*088c*/ 	.word	index@(_Z25selective_scan_bwd_kernelI32Selective_Scan_bwd_kernel_traitsILi32ELi16ELb0ELb0ELb1ELb0ELb0EffEEv12SSMParamsBwd)
        /*0890*/ 	.word	0x000000fb


	//----- nvinfo : EIATTR_FRAME_SIZE
	.align		4
.L_393:
        /*0894*/ 	.byte	0x04, 0x11
        /*0896*/ 	.short	(.L_395 - .L_394)
	.align		4
.L_394:
        /*0898*/ 	.word	index@(_Z25selective_scan_bwd_kernelI32Selective_Scan_bwd_kernel_traitsILi32ELi16ELb0ELb0ELb1ELb0ELb0EffEEv12SSMParamsBwd)
        /*089c*/ 	.word	0x00000000


	//----- nvinfo : EIATTR_REGCOUNT
	.align		4
.L_395:
        /*08a0*/ 	.byte	0x04, 0x2f
        /*08a2*/ 	.short	(.L_397 - .L_396)
	.align		4
.L_396:
        /*08a4*/ 	.word	index@(_Z25selective_scan_bwd_kernelI32Selective_Scan_bwd_kernel_traitsILi32ELi16ELb0ELb0ELb0ELb1ELb1EffEEv12SSMParamsBwd)
        /*08a8*/ 	.word	0x000000eb


	//----- nvinfo : EIATTR_FRAME_SIZE
	.align		4
.L_397:
        /*08ac*/ 	.byte	0x04, 0x11
        /*08ae*/ 	.short	(.L_399 - .L_398)
	.align		4
.L_398:
        /*08b0*/ 	.word	index@(_Z25selective_scan_bwd_kernelI32Selective_Scan_bwd_kernel_traitsILi32ELi16ELb0ELb0ELb0ELb1ELb1EffEEv12SSMParamsBwd)
        /*08b4*/ 	.word	0x00000000


	//----- nvinfo : EIATTR_REGCOUNT
	.align		4
.L_399:
        /*08b8*/ 	.byte	0x04, 0x2f
        /*08ba*/ 	.short	(.L_401 - .L_400)
	.align		4
.L_400:
        /*08bc*/ 	.word	index@(_Z25selective_scan_bwd_kernelI32Selective_Scan_bwd_kernel_traitsILi32ELi16ELb0ELb0ELb0ELb1ELb0EffEEv12SSMParamsBwd)
        /*08c0*/ 	.word	0x000000da


	//----- nvinfo : EIATTR_FRAME_SIZE
	.align		4
.L_401:
        /*08c4*/ 	.byte	0x04, 0x11
        /*08c6*/ 	.short	(.L_403 - .L_402)
	.align		4
.L_402:
        /*08c8*/ 	.word	index@(_Z25selective_scan_bwd_kernelI32Selective_Scan_bwd_kernel_traitsILi32ELi16ELb0ELb0ELb0ELb1ELb0EffEEv12SSMParamsBwd)
        /*08cc*/ 	.word	0x00000000


	//----- nvinfo : EIATTR_REGCOUNT
	.align		4
.L_403:
        /*08d0*/ 	.byte	0x04, 0x2f
        /*08d2*/ 	.short	(.L_405 - .L_404)
	.align		4
.L_404:
        /*08d4*/ 	.word	index@(_Z25selective_scan_bwd_kernelI32Selective_Scan_bwd_kernel_traitsILi32ELi16ELb0ELb0ELb0ELb0ELb1EffEEv12SSMParamsBwd)
        /*08d8*/ 	.word	0x000000fe


	//----- nvinfo : EIATTR_FRAME_SIZE
	.align		4
.L_405:
        /*08dc*/ 	.byte	0x04, 0x11
        /*08de*/ 	.short	(.L_407 - .L_406)
	.align		4
.L_406:
        /*08e0*/ 	.word	index@(_Z25selective_scan_bwd_kernelI32Selective_Scan_bwd_kernel_traitsILi32ELi16ELb0ELb0ELb0ELb0ELb1EffEEv12SSMParamsBwd)
        /*08e4*/ 	.word	0x00000000


	//----- nvinfo : EIATTR_REGCOUNT
	.align		4
.L_407:
        /*08e8*/ 	.byte	0x04, 0x2f
        /*08ea*/ 	.short	(.L_409 - .L_408)
	.align		4
.L_408:
        /*08ec*/ 	.word	index@(_Z25selective_scan_bwd_kernelI32Selective_Scan_bwd_kernel_traitsILi32ELi16ELb0ELb0ELb0ELb0ELb0EffEEv12SSMParamsBwd)
        /*08f0*/ 	.word	0x000000e9


	//----- nvinfo : EIATTR_FRAME_SIZE
	.align		4
.L_409:
        /*08f4*/ 	.byte	0x04, 0x11
        /*08f6*/ 	.short	(.L_411 - .L_410)
	.align		4
.L_410:
        /*08f8*/ 	.word	index@(_Z25selective_scan_bwd_kernelI32Selective_Scan_bwd_kernel_traitsILi32ELi16ELb0ELb0ELb0ELb0ELb0EffEEv12SSMParamsBwd)
        /*08fc*/ 	.word	0x00000000


	//----- nvinfo : EIATTR_REGCOUNT
	.align		4
.L_411:
        /*0900*/ 	.byte	0x04, 0x2f
        /*0902*/ 	.short	(.L_413 - .L_412)
	.align		4
.L_412:
        /*0904*/ 	.word	index@(_Z25selective_scan_bwd_kernelI32Selective_Scan_bwd_kernel_traitsILi64ELi16ELb1ELb1ELb1ELb1ELb1EffEEv12SSMParamsBwd)
        /*0908*/ 	.word	0x000000fe


	//----- nvinfo : EIATTR_FRAME_SIZE
	.align		4
.L_413:
        /*090c*/ 	.byte	0x04, 0x11
        /*090e*/ 	.short	(.L_415 - .L_414)
	.align		4
.L_414:
        /*0910*/ 	.word	index@($__internal_191_$__cuda_sm70_shflsync_up)
        /*0914*/ 	.word	0x00000000


	//----- nvinfo : EIATTR_FRAME_SIZE
	.align		4
.L_415:
        /*0918*/ 	.byte	0x04, 0x11
        /*091a*/ 	.short	(.L_417 - .L_416)
	.align		4
.L_416:
        /*091c*/ 	.word	index@($__internal_190_$__cuda_sm70_shflsync_idx_p)
        /*0920*/ 	.word	0x00000000


	//----- nvinfo : EIATTR_FRAME_SIZE
	.align		4
.L_417:
        /*0924*/ 	.byte	0x04, 0x11
        /*0926*/ 	.short	(.L_419 - .L_418)
	.align		4
.L_418:
        /*0928*/ 	.word	index@($__internal_189_$__cuda_sm70_shflsync_down)
        /*092c*/ 	.word	0x00000000


	//----- nvinfo : EIATTR_FRAME_SIZE
	.align		4
.L_419:
        /*0930*/ 	.byte	0x04, 0x11
        /*0932*/ 	.short	(.L_421 - .L_420)
	.align		4
.L_420:
        /*0934*/ 	.word	index@(_Z25selective_scan_bwd_kernelI32Selective_Scan_bwd_kernel_traitsILi64ELi16ELb1ELb1ELb1ELb1ELb1EffEEv12SSMParamsBwd)
        /*0938*/ 	.word	0x00000000


	//----- nvinfo : EIATTR_REGCOUNT
	.align		4
.L_421:
        /*093c*/ 	.byte	0x04, 0x2f
        /*093e*/ 	.short	(.L_423 - .L_422)
	.align		4
.L_422:
        /*0940*/ 	.word	index@(_Z25selective_scan_bwd_kernelI32Selective_Scan_bwd_kernel_traitsILi64ELi16ELb1ELb1ELb1ELb1ELb0EffEEv12SSMParamsBwd)
        /*0944*/ 	.word	0x000000fe


	//----- nvinfo : EIATTR_FRAME_SIZE
	.align		4
.L_423:
        /*0948*/ 	.byte	0x04, 0x11
        /*094a*/ 	.short	(.L_425 - .L_424)
	.align		4
.L_424:
        /*094c*/ 	.word	index@($__internal_188_$__cuda_sm70_shflsync_up)
        /*0950*/ 	.word	0x00000000


	//----- nvinfo : EIATTR_FRAME_SIZE
	.align		4
.L_425:
        /*0954*/ 	.byte	0x04, 0x11
        /*0956*/ 	.short	(.L_427 - .L_426)
	.align		4
.L_426:
        /*0958*/ 	.word	index@($__internal_187_$__cuda_sm70_shflsync_idx_p)
        /*095c*/ 	.word	0x00000000


	//----- nvinfo : EIATTR_FRAME_SIZE
	.align		4
.L_427:
        /*0960*/ 	.byte	0x04, 0x11
        /*0962*/ 	.short	(.L_429 - .L_428)
	.align		4
.L_428:
        /*0964*/ 	.word	index@($__internal_186_$__cuda_sm70_shflsync_down)
        /*0968*/ 	.word	0x00000000


	//----- nvinfo : EIATTR_FRAME_SIZE
	.align		4
.L_429:
        /*096c*/ 	.byte	0x04, 0x11
        /*096e*/ 	.short	(.L_431 - .L_430)
	.align		4
.L_430:
        /*0970*/ 	.word	index@(_Z25selective_scan_bwd_kernelI32Selective_Scan_bwd_kernel_traitsILi64ELi16ELb1ELb1ELb1ELb1ELb0EffEEv12SSMParamsBwd)
        /*0974*/ 	.word	0x00000000


	//----- nvinfo : EIATTR_REGCOUNT
	.align		4
.L_431:
        /*0978*/ 	.byte	0x04, 0x2f
        /*097a*/ 	.short	(.L_433 - .L_432)
	.align		4
.L_432:
        /*097c*/ 	.word	index@(_Z25selective_scan_bwd_kernelI32Selective_Scan_bwd_kernel_traitsILi64ELi16ELb1ELb1ELb1ELb0ELb1EffEEv12SSMParamsBwd)
        /*0980*/ 	.word	0x000000fe


	//----- nvinfo : EIATTR_FRAME_SIZE
	.align		4
.L_433:
        /*0984*/ 	.byte	0x04, 0x11
        /*0986*/ 	.short	(.L_435 - .L_434)
	.align		4
.L_434:
        /*0988*/ 	.word	index@($__internal_185_$__cuda_sm70_shflsync_up)
        /*098c*/ 	.word	0x00000000


	//----- nvinfo : EIATTR_FRAME_SIZE
	.align		4
.L_435:
        /*0990*/ 	.byte	0x04, 0x11
        /*0992*/ 	.short	(.L_437 - .L_436)
	.align		4
.L_436:
        /*0994*/ 	.word	index@($__internal_184_$__cuda_sm70_shflsync_idx_p)
        /*0998*/ 	.word	0x00000000


	//----- nvinfo : EIATTR_FRAME_SIZE
	.align		4
.L_437:
        /*099c*/ 	.byte	0x04, 0x11
        /*099e*/ 	.short	(.L_439 - .L_438)
	.align		4
.L_438:
        /*09a0*/ 	.word	index@($__internal_183_$__cuda_sm70_shflsync_down)
        /*09a4*/ 	.word	0x00000000


	//----- nvinfo : EIATTR_FRAME_SIZE
	.align		4
.L_439:
        /*09a8*/ 	.byte	0x04, 0x11
        /*09aa*/ 	.short	(.L_441 - .L_440)
	.align		4
.L_440:
        /*09ac*/ 	.word	index@(_Z25selective_scan_bwd_kernelI32Selective_Scan_bwd_kernel_traitsILi64ELi16ELb1ELb1ELb1ELb0ELb1EffEEv12SSMParamsBwd)
        /*09b0*/ 	.word	0x00000000


	//----- nvinfo : EIATTR_REGCOUNT
	.align		4
.L_441:
        /*09b4*/ 	.byte	0x04, 0x2f
        /*09b6*/ 	.short	(.L_443 - .L_442)
	.align		4
.L_442:
        /*09b8*/ 	.word	index@(_Z25selective_scan_bwd_kernelI32Selective_Scan_bwd_kernel_traitsILi64ELi16ELb1ELb1ELb1ELb0ELb0EffEEv12SSMParamsBwd)
        /*09bc*/ 	.word	0x000000fd


	//----- nvinfo : EIATTR_FRAME_SIZE
	.align		4
.L_443:
        /*09c0*/ 	.byte	0x04, 0x11
        /*09c2*/ 	.short	(.L_445 - .L_444)
	.align		4
.L_444:
        /*09c4*/ 	.word	index@($__internal_182_$__cuda_sm70_shflsync_up)
        /*09c8*/ 	.word	0x00000000


	//----- nvinfo : EIATTR_FRAME_SIZE
	.align		4
.L_445:
        /*09cc*/ 	.byte	0x04, 0x11
        /*09ce*/ 	.short	(.L_447 - .L_446)
	.align		4
.L_446:
        /*09d0*/ 	.word	index@($__internal_181_$__cuda_sm70_shflsync_idx_p)
        /*09d4*/ 	.word	0x00000000


	//----- nvinfo : EIATTR_FRAME_SIZE
	.align		4
.L_447:
        /*09d8*/ 	.byte	0x04, 0x11
        /*09da*/ 	.short	(.L_449 - .L_448)
	.align		4
.L_448:
        /*09dc*/ 	.word	index@($__internal_180_$__cuda_sm70_shflsync_down)
        /*09e0*/ 	.word	0x00000000


	//----- nvinfo : EIATTR_FRAME_SIZE
	.align		4
.L_449:
        /*09e4*/ 	.byte	0x04, 0x11
        /*09e6*/ 	.short	(.L_451 - .L_450)
	.align		4
.L_450:
        /*09e8*/ 	.word	index@(_Z25selective_scan_bwd_kernelI32Selective_Scan_bwd_kernel_traitsILi64ELi16ELb1ELb1ELb1ELb0ELb0EffEEv12SSMParamsBwd)
        /*09ec*/ 	.word	0x00000000


	//----- nvinfo : EIATTR_REGCOUNT
	.align		4
.L_451:
        /*09f0*/ 	.byte	0x04, 0x2f
        /*09f2*/ 	.short	(.L_453 - .L_452)
	.align		4
.L_452:
        /*09f4*/ 	.word	index@(_Z25selective_scan_bwd_kernelI32Selective_Scan_bwd_kernel_traitsILi64ELi16ELb1ELb1ELb0ELb1ELb1EffEEv12SSMParamsBwd)
        /*09f8*/ 	.word	0x000000dc


	//----- nvinfo : EIATTR_FRAME_SIZE
	.align		4
.L_453:
        /*09fc*/ 	.byte	0x04, 0x11
        /*09fe*/ 	.short	(.L_455 - .L_454)
	.align		4
.L_454:
        /*0a00*/ 	.word	index@($__internal_179_$__cuda_sm70_shflsync_up)
        /*0a04*/ 	.word	0x00000000


	//----- nvinfo : EIATTR_FRAME_SIZE
	.align		4
.L_455:
        /*0a08*/ 	.byte	0x04, 0x11
        /*0a0a*/ 	.short	(.L_457 - .L_456)
	.align		4
.L_456:
        /*0a0c*/ 	.word	index@($__internal_178_$__cuda_sm70_shflsync_idx_p)
        /*0a10*/ 	.word	0x00000000


	//----- nvinfo : EIATTR_FRAME_SIZE
	.align		4
.L_457:
        /*0a14*/ 	.byte	0x04, 0x11
        /*0a16*/ 	.short	(.L_459 - .L_458)
	.align		4
.L_458:
        /*0a18*/ 	.word	index@($__internal_177_$__cuda_sm70_shflsync_down)
        /*0a1c*/ 	.word	0x00000000


	//----- nvinfo : EIATTR_FRAME_SIZE
	.align		4
.L_459:
        /*0a20*/ 	.byte	0x04, 0x11
        /*0a22*/ 	.short	(.L_461 - .L_460)
	.align		4
.L_460:
        /*0a24*/ 	.word	index@(_Z25selective_scan_bwd_kernelI32Selective_Scan_bwd_kernel_traitsILi64ELi16ELb1ELb1ELb0ELb1ELb1EffEEv12SSMParamsBwd)
        /*0a28*/ 	.word	0x00000000


	//----- nvinfo : EIATTR_REGCOUNT
	.align		4
.L_461:
        /*0a2c*/ 	.byte	0x04, 0x2f
        /*0a2e*/ 	.short	(.L_463 - .L_462)
	.align		4
.L_462:
        /*0a30*/ 	.word	index@(_Z25selective_scan_bwd_kernelI32Selective_Scan_bwd_kernel_traitsILi64ELi16ELb1ELb1ELb0ELb1ELb0EffEEv12SSMParamsBwd)
        /*0a34*/ 	.word	0x000000d5


	//----- nvinfo : EIATTR_FRAME_SIZE
	.align		4
.L_463:
        /*0a38*/ 	.byte	0x04, 0x11
        /*0a3a*/ 	.short	(.L_465 - .L_464)
	.align		4
.L_464:
        /*0a3c*/ 	.word	index@($__internal_176_$__cuda_sm70_shflsync_up)
        /*0a40*/ 	.word	0x00000000


	//----- nvinfo : EIATTR_FRAME_SIZE
	.align		4
.L_465:
        /*0a44*/ 	.byte	0x04, 0x11
        /*0a46*/ 	.short	(.L_467 - .L_466)
	.align		4
.L_466:
        /*0a48*/ 	.word	index@($__internal_175_$__cuda_sm70_shflsync_idx_p)
        /*0a4c*/ 	.word	0x00000000


	//----- nvinfo : EIATTR_FRAME_SIZE
	.align		4
.L_467:
        /*0a50*/ 	.byte	0x04, 0x11
        /*0a52*/ 	.short	(.L_469 - .L_468)
	.align		4
.L_468:
        /*0a54*/ 	.word	index@($__internal_174_$__cuda_sm70_shflsync_down)
        /*0a58*/ 	.word	0x00000000


	//----- nvinfo : EIATTR_FRAME_SIZE
	.align		4
.L_469:
        /*0a5c*/ 	.byte	0x04, 0x11
        /*0a5e*/ 	.short	(.L_471 - .L_470)
	.align		4
.L_470:
        /*0a60*/ 	.word	index@(_Z25selective_scan_bwd_kernelI32Selective_Scan_bwd_kernel_traitsILi64ELi16ELb1ELb1ELb0ELb1ELb0EffEEv12SSMParamsBwd)
        /*0a64*/ 	.word	0x00000000


	//----- nvinfo : EIATTR_REGCOUNT
	.align		4
.L_471:
        /*0a68*/ 	.byte	0x04, 0x2f
        /*0a6a*/ 	.short	(.L_473 - .L_472)
	.align		4
.L_472:
        /*0a6c*/ 	.word	index@(_Z25selective_scan_bwd_kernelI32Selective_Scan_bwd_kernel_traitsILi64ELi16ELb1ELb1ELb0ELb0ELb1EffEEv12SSMParamsBwd)
        /*0a70*/ 	.word	0x000000ea


	//----- nvinfo : EIATTR_FRAME_SIZE
	.align		4
.L_473:
        /*0a74*/ 	.byte	0x04, 0x11
        /*0a76*/ 	.short	(.L_475 - .L_474)
	.align		4
.L_474:
        /*0a78*/ 	.word	index@($__internal_173_$__cuda_sm70_shflsync_up)
        /*0a7c*/ 	.word	0x00000000


	//----- nvinfo : EIATTR_FRAME_SIZE
	.align		4
.L_475:
        /*0a80*/ 	.byte	0x04, 0x11
        /*0a82*/ 	.short	(.L_477 - .L_476)
	.align		4
.L_476:
        /*0a84*/ 	.word	index@($__internal_172_$__cuda_sm70_shflsync_idx_p)
        /*0a88*/ 	.word	0x00000000


	//----- nvinfo : EIATTR_FRAME_SIZE
	.align		4
.L_477:
        /*0a8c*/ 	.byte	0x04, 0x11
        /*0a8e*/ 	.short	(.L_479 - .L_478)
	.align		4
.L_478:
        /*0a90*/ 	.word	index@($__internal_171_$__cuda_sm70_shflsync_down)
        /*0a94*/ 	.word	0x00000000


	//----- nvinfo : EIATTR_FRAME_SIZE
	.align		4
.L_479:
        /*0a98*/ 	.byte	0x04, 0x11
        /*0a9a*/ 	.short	(.L_481 - .L_480)
	.align		4
.L_480:
        /*0a9c*/ 	.word	index@(_Z25selective_scan_bwd_kernelI32Selective_Scan_bwd_kernel_traitsILi64ELi16ELb1ELb1ELb0ELb0ELb1EffEEv12SSMParamsBwd)
        /*0aa0*/ 	.word	0x00000000


	//----- nvinfo : EIATTR_REGCOUNT
	.align		4
.L_481:
        /*0aa4*/ 	.byte	0x04, 0x2f
        /*0aa6*/ 	.short	(.L_483 - .L_482)
	.align		4
.L_482:
        /*0aa8*/ 	.word	index@(_Z25selective_scan_bwd_kernelI32Selective_Scan_bwd_kernel_traitsILi64ELi16ELb1ELb1ELb0ELb0ELb0EffEEv12SSMParamsBwd)
        /*0aac*/ 	.word	0x000000d4


	//----- nvinfo : EIATTR_FRAME_SIZE
	.align		4
.L_483:
        /*0ab0*/ 	.byte	0x04, 0x11
        /*0ab2*/ 	.short	(.L_485 - .L_484)
	.align		4
.L_484:
        /*0ab4*/ 	.word	index@($__internal_170_$__cuda_sm70_shflsync_up)
        /*0ab8*/ 	.word	0x00000000


	//----- nvinfo : EIATTR_FRAME_SIZE
	.align		4
.L_485:
        /*0abc*/ 	.byte	0x04, 0x11
        /*0abe*/ 	.short	(.L_487 - .L_486)
	.align		4
.L_486:
        /*0ac0*/ 	.word	index@($__internal_169_$__cuda_sm70_shflsync_idx_p)
        /*0ac4*/ 	.word	0x00000000


	//----- nvinfo : EIATTR_FRAME_SIZE
	.align		4
.L_487:
        /*0ac8*/ 	.byte	0x04, 0x11
        /*0aca*/ 	.short	(.L_489 - .L_488)
	.align		4
.L_488:
        /*0acc*/ 	.word	index@($__internal_168_$__cuda_sm70_shflsync_down)
        /*0ad0*/ 	.word	0x00000000


	//----- nvinfo : EIATTR_FRAME_SIZE
	.align		4
.L_489:
        /*0ad4*/ 	.byte	0x04, 0x11
        /*0ad6*/ 	.short	(.L_491 - .L_490)
	.align		4
.L_490:
        /*0ad8*/ 	.word	index@(_Z25selective_scan_bwd_kernelI32Selective_Scan_bwd_kernel_traitsILi64ELi16ELb1ELb1ELb0ELb0ELb0EffEEv12SSMParamsBwd)
        /*0adc*/ 	.word	0x00000000


	//----- nvinfo : EIATTR_REGCOUNT
	.align		4
.L_491:
        /*0ae0*/ 	.byte	0x04, 0x2f
        /*0ae2*/ 	.short	(.L_493 - .L_492)
	.align		4
.L_492:
        /*0ae4*/ 	.word	index@(_Z25selective_scan_bwd_kernelI32Selective_Scan_bwd_kernel_traitsILi64ELi16ELb1ELb0ELb1ELb1ELb1EffEEv12SSMParamsBwd)
        /*0ae8*/ 	.word	0x000000db


	//----- nvinfo : EIATTR_FRAME_SIZE
	.align		4
.L_493:
        /*0aec*/ 	.byte	0x04, 0x11
        /*0aee*/ 	.short	(.L_495 - .L_494)
	.align		4
.L_494:
        /*0af0*/ 	.word	index@($__internal_167_$__cuda_sm70_shflsync_up)
        /*0af4*/ 	.word	0x00000000


	//----- nvinfo : EIATTR_FRAME_SIZE
	.align		4
.L_495:
        /*0af8*/ 	.byte	0x04, 0x11
        /*0afa*/ 	.short	(.L_497 - .L_496)
	.align		4
.L_496:
        /*0afc*/ 	.word	index@($__internal_166_$__cuda_sm70_shflsync_idx_p)
        /*0b00*/ 	.word	0x00000000


	//----- nvinfo : EIATTR_FRAME_SIZE
	.align		4
.L_497:
        /*0b04*/ 	.byte	0x04, 0x11
        /*0b06*/ 	.short	(.L_499 - .L_498)
	.align		4
.L_498:
        /*0b08*/ 	.word	index@($__internal_165_$__cuda_sm70_shflsync_down)
        /*0b0c*/ 	.word	0x00000000


	//----- nvinfo : EIATTR_FRAME_SIZE
	.align		4
.L_499:
        /*0b10*/ 	.byte	0x04, 0x11
        /*0b12*/ 	.short	(.L_501 - .L_500)
	.align		4
.L_500:
        /*0b14*/ 	.word	index@(_Z25selective_scan_bwd_kernelI32Selective_Scan_bwd_kernel_traitsILi64ELi16ELb1ELb0ELb1ELb1ELb1EffEEv12SSMParamsBwd)
        /*0b18*/ 	.word	0x00000000


	//----- nvinfo : EIATTR_REGCOUNT
	.align		4
.L_501:
        /*0b1c*/ 	.byte	0x04, 0x2f
        /*0b1e*/ 	.short	(.L_503 - .L_502)
	.align		4
.L_502:
        /*0b20*/ 	.word	index@(_Z25selective_scan_bwd_kernelI32Selective_Scan_bwd_kernel_traitsILi64ELi16ELb1ELb0ELb1ELb1ELb0EffEEv12SSMParamsBwd)
        /*0b24*/ 	.word	0x000000d3


	//----- nvinfo : EIATTR_FRAME_SIZE
	.align		4
.L_503:
        /*0b28*/ 	.byte	0x04, 0x11
        /*0b2a*/ 	.short	(.L_505 - .L_504)
	.align		4
.L_504:
        /*0b2c*/ 	.word	index@($__internal_164_$__cuda_sm70_shflsync_up)
        /*0b30*/ 	.word	0x00000000


	//----- nvinfo : EIATTR_FRAME_SIZE
	.align		4
.L_505:
        /*0b34*/ 	.byte	0x04, 0x11
        /*0b36*/ 	.short	(.L_507 - .L_506)
	.align		4
.L_506:
        /*0b38*/ 	.word	index@($__internal_163_$__cuda_sm70_shflsync_idx_p)
        /*0b3c*/ 	.word	0x00000000


	//----- nvinfo : EIATTR_FRAME_SIZE
	.align		4
.L_507:
        /*0b40*/ 	.byte	0x04, 0x11
        /*0b42*/ 	.short	(.L_509 - .L_508)
	.align		4
.L_508:
        /*0b44*/ 	.word	index@($__internal_162_$__cuda_sm70_shflsync_down)
        /*0b48*/ 	.word	0x00000000


	//----- nvinfo : EIATTR_FRAME_SIZE
	.align		4
.L_509:
        /*0b4c*/ 	.byte	0x04, 0x11
        /*0b4e*/ 	.short	(.L_511 - .L_510)
	.align		4
.L_510:
        /*0b50*/ 	.word	index@(_Z25selective_scan_bwd_kernelI32Selective_Scan_bwd_kernel_traitsILi64ELi16ELb1ELb0ELb1ELb1ELb0EffEEv12SSMParamsBwd)
        /*0b54*/ 	.word	0x00000000


	//----- nvinfo : EIATTR_REGCOUNT
	.align		4
.L_511:
        /*0b58*/ 	.byte	0x04, 0x2f
        /*0b5a*/ 	.short	(.L_513 - .L_512)
	.align		4
.L_512:
        /*0b5c*/ 	.word	index@(_Z25selective_scan_bwd_kernelI32Selective_Scan_bwd_kernel_traitsILi64ELi16ELb1ELb0ELb1ELb0ELb1EffEEv12SSMParamsBwd)
        /*0b60*/ 	.word	0x000000de


	//----- nvinfo : EIATTR_FRAME_SIZE
	.align		4
.L_513:
        /*0b64*/ 	.byte	0x04, 0x11
        /*0b66*/ 	.short	(.L_515 - .L_514)
	.align		4
.L_514:
        /*0b68*/ 	.word	index@($__internal_161_$__cuda_sm70_shflsync_up)
        /*0b6c*/ 	.word	0x00000000


	//----- nvinfo : EIATTR_FRAME_SIZE
	.align		4
.L_515:
        /*0b70*/ 	.byte	0x04, 0x11
        /*0b72*/ 	.short	(.L_517 - .L_516)
	.align		4
.L_516:
        /*0b74*/ 	.word	index@($__internal_160_$__cuda_sm70_shflsync_idx_p)
        /*0b78*/ 	.word	0x00000000


	//----- nvinfo : EIATTR_FRAME_SIZE
	.align		4
.L_517:
        /*0b7c*/ 	.byte	0x04, 0x11
        /*0b7e*/ 	.short	(.L_519 - .L_518)
	.align		4
.L_518:
        /*0b80*/ 	.word	index@($__internal_159_$__cuda_sm70_shflsync_down)
        /*0b84*/ 	.word	0x00000000


	//----- nvinfo : EIATTR_FRAME_SIZE
	.align		4
.L_519:
        /*0b88*/ 	.byte	0x04, 0x11
        /*0b8a*/ 	.short	(.L_521 - .L_520)
	.align		4
.L_520:
        /*0b8c*/ 	.word	index@(_Z25selective_scan_bwd_kernelI32Selective_Scan_bwd_kernel_traitsILi64ELi16ELb1ELb0ELb1ELb0ELb1EffEEv12SSMParamsBwd)
        /*0b90*/ 	.word	0x00000000


	//----- nvinfo : EIATTR_REGCOUNT
	.align		4
.L_521:
        /*0b94*/ 	.byte	0x04, 0x2f
        /*0b96*/ 	.short	(.L_523 - .L_522)
	.align		4
.L_522:
        /*0b98*/ 	.word	index@(_Z25selective_scan_bwd_kernelI32Selective_Scan_bwd_kernel_traitsILi64ELi16ELb1ELb0ELb1ELb0ELb0EffEEv12SSMParamsBwd)
        /*0b9c*/ 	.word	0x000000d6


	//----- nvinfo : EIATTR_FRAME_SIZE
	.align		4
.L_523:
        /*0ba0*/ 	.byte	0x04, 0x11
        /*0ba2*/ 	.short	(.L_525 - .L_524)
	.align		4
.L_524:
        /*0ba4*/ 	.word	index@($__internal_158_$__cuda_sm70_shflsync_up)
        /*0ba8*/ 	.word	0x00000000


	//----- nvinfo : EIATTR_FRAME_SIZE
	.align		4
.L_525:
        /*0bac*/ 	.byte	0x04, 0x11
        /*0bae*/ 	.short	(.L_527 - .L_526)
	.align		4
.L_526:
        /*0bb0*/ 	.word	index@($__internal_157_$__cuda_sm70_shflsync_idx_p)
        /*0bb4*/ 	.word	0x00000000


	//----- nvinfo : EIATTR_FRAME_SIZE
	.align		4
.L_527:
        /*0bb8*/ 	.byte	0x04, 0x11
        /*0bba*/ 	.short	(.L_529 - .L_528)
	.align		4
.L_528:
        /*0bbc*/ 	.word	index@($__internal_156_$__cuda_sm70_shflsync_down)
        /*0bc0*/ 	.word	0x00000000


	//----- nvinfo : EIATTR_FRAME_SIZE
	.align		4
.L_529:
        /*0bc4*/ 	.byte	0x04, 0x11
        /*0bc6*/ 	.short	(.L_531 - .L_530)
	.align		4
.L_530:
        /*0bc8*/ 	.word	index@(_Z25selective_scan_bwd_kernelI32Selective_Scan_bwd_kernel_traitsILi64ELi16ELb1ELb0ELb1ELb0ELb0EffEEv12SSMParamsBwd)
        /*0bcc*/ 	.word	0x00000000


	//----- nvinfo : EIATTR_REGCOUNT
	.align		4
.L_531:
        /*0bd0*/ 	.byte	0x04, 0x2f
        /*0bd2*/ 	.short	(.L_533 - .L_532)
	.align		4
.L_532:
        /*0bd4*/ 	.word	index@(_Z25selective_scan_bwd_kernelI32Selective_Scan_bwd_kernel_traitsILi64ELi16ELb1ELb0ELb0ELb1ELb1EffEEv12SSMParamsBwd)
        /*0bd8*/ 	.word	0x000000c1


	//----- nvinfo : EIATTR_FRAME_SIZE
	.align		4
.L_533:
        /*0bdc*/ 	.byte	0x04, 0x11
        /*0bde*/ 	.short	(.L_535 - .L_534)
	.align		4
.L_534:
        /*0be0*/ 	.word	index@($__internal_155_$__cuda_sm70_shflsync_up)
        /*0be4*/ 	.word	0x00000000


	//----- nvinfo : EIATTR_FRAME_SIZE
	.align		4
.L_535:
        /*0be8*/ 	.byte	0x04, 0x11
        /*0bea*/ 	.short	(.L_537 - .L_536)
	.align		4
.L_536:
        /*0bec*/ 	.word	index@($__internal_154_$__cuda_sm70_shflsync_idx_p)
        /*0bf0*/ 	.word	0x00000000


	//----- nvinfo : EIATTR_FRAME_SIZE
	.align		4
.L_537:
        /*0bf4*/ 	.byte	0x04, 0x11
        /*0bf6*/ 	.short	(.L_539 - .L_538)
	.align		4
.L_538:
        /*0bf8*/ 	.word	index@($__internal_153_$__cuda_sm70_shflsync_down)
        /*0bfc*/ 	.word	0x00000000


	//----- nvinfo : EIATTR_FRAME_SIZE
	.align		4
.L_539:
        /*0c00*/ 	.byte	0x04, 0x11
        /*0c02*/ 	.short	(.L_541 - .L_540)
	.align		4
.L_540:
        /*0c04*/ 	.word	index@(_Z25selective_scan_bwd_kernelI32Selective_Scan_bwd_kernel_traitsILi64ELi16ELb1ELb0ELb0ELb1ELb1EffEEv12SSMParamsBwd)
        /*0c08*/ 	.word	0x00000000


	//----- nvinfo : EIATTR_REGCOUNT
	.align		4
.L_541:
        /*0c0c*/ 	.byte	0x04, 0x2f
        /*0c0e*/ 	.short	(.L_543 - .L_542)
	.align		4
.L_542:
        /*0c10*/ 	.word	index@(_Z25selective_scan_bwd_kernelI32Selective_Scan_bwd_kernel_traitsILi64ELi16ELb1ELb0ELb0ELb1ELb0EffEEv12SSMParamsBwd)
        /*0c14*/ 	.word	0x000000d0


	//----- nvinfo : EIATTR_FRAME_SIZE
	.align		4
.L_543:
        /*0c18*/ 	.byte	0x04, 0x11
        /*0c1a*/ 	.short	(.L_545 - .L_544)
	.align		4
.L_544:
        /*0c1c*/ 	.word	index@($__internal_152_$__cuda_sm70_shflsync_up)
        /*0c20*/ 	.word	0x00000000


	//----- nvinfo : EIATTR_FRAME_SIZE
	.align		4
.L_545:
        /*0c24*/ 	.byte	0x04, 0x11
        /*0c26*/ 	.short	(.L_547 - .L_546)
	.align		4
.L_546:
        /*0c28*/ 	.word	index@($__internal_151_$__cuda_sm70_shflsync_idx_p)
        /*0c2c*/ 	.word	0x00000000


	//----- nvinfo : EIATTR_FRAME_SIZE
	.align		4
.L_547:
        /*0c30*/ 	.byte	0x04, 0x11
        /*0c32*/ 	.short	(.L_549 - .L_548)
	.align		4
.L_548:
        /*0c34*/ 	.word	index@($__internal_150_$__cuda_sm70_shflsync_down)
        /*0c38*/ 	.word	0x00000000


	//----- nvinfo : EIATTR_FRAME_SIZE
	.align		4
.L_549:
        /*0c3c*/ 	.byte	0x04, 0x11
        /*0c3e*/ 	.short	(.L_551 - .L_550)
	.align		4
.L_550:
        /*0c40*/ 	.word	index@(_Z25selective_scan_bwd_kernelI32Selective_Scan_bwd_kernel_traitsILi64ELi16ELb1ELb0ELb0ELb1ELb0EffEEv12SSMParamsBwd)
        /*0c44*/ 	.word	0x00000000


	//----- nvinfo : EIATTR_REGCOUNT
	.align		4
.L_551:
        /*0c48*/ 	.byte	0x04, 0x2f
        /*0c4a*/ 	.short	(.L_553 - .L_552)
	.align		4
.L_552:
        /*0c4c*/ 	.word	index@(_Z25selective_scan_bwd_kernelI32Selective_Scan_bwd_kernel_traitsILi64ELi16ELb1ELb0ELb0ELb0ELb1EffEEv12SSMParamsBwd)
        /*0c50*/ 	.word	0x000000c1


	//----- nvinfo : EIATTR_FRAME_SIZE
	.align		4
.L_553:
        /*0c54*/ 	.byte	0x04, 0x11
        /*0c56*/ 	.short	(.L_555 - .L_554)
	.align		4
.L_554:
        /*0c58*/ 	.word	index@($__internal_149_$__cuda_sm70_shflsync_up)
        /*0c5c*/ 	.word	0x00000000


	//----- nvinfo : EIATTR_FRAME_SIZE
	.align		4
.L_555:
        /*0c60*/ 	.byte	0x04, 0x11
        /*0c62*/ 	.short	(.L_557 - .L_556)
	.align		4
.L_556:
        /*0c64*/ 	.word	index@($__internal_148_$__cuda_sm70_shflsync_idx_p)
        /*0c68*/ 	.word	0x00000000


	//----- nvinfo : EIATTR_FRAME_SIZE
	.align		4
.L_557:
        /*0c6c*/ 	.byte	0x04, 0x11
        /*0c6e*/ 	.short	(.L_559 - .L_558)
	.align		4
.L_558:
        /*0c70*/ 	.word	index@($__internal_147_$__cuda_sm70_shflsync_down)
        /*0c74*/ 	.word	0x00000000


	//----- nvinfo : EIATTR_FRAME_SIZE
	.align		4
.L_559:
        /*0c78*/ 	.byte	0x04, 0x11
        /*0c7a*/ 	.short	(.L_561 - .L_560)
	.align		4
.L_560:
        /*0c7c*/ 	.word	index@(_Z25selective_scan_bwd_kernelI32Selective_Scan_bwd_kernel_traitsILi64ELi16ELb1ELb0ELb0ELb0ELb1EffEEv12SSMParamsBwd)
        /*0c80*/ 	.word	0x00000000


	//----- nvinfo : EIATTR_REGCOUNT
	.align		4
.L_561:
        /*0c84*/ 	.byte	0x04, 0x2f
        /*0c86*/ 	.short	(.L_563 - .L_562)
	.align		4
.L_562:
        /*0c88*/ 	.word	index@(_Z25selective_scan_bwd_kernelI32Selective_Scan_bwd_kernel_traitsILi64ELi16ELb1ELb0ELb0ELb0ELb0EffEEv12SSMParamsBwd)
        /*0c8c*/ 	.word	0x000000c7


	//----- nvinfo : EIATTR_FRAME_SIZE
	.align		4
.L_563:
        /*0c90*/ 	.byte	0x04, 0x11
        /*0c92*/ 	.short	(.L_565 - .L_564)
	.align		4
.L_564:
        /*0c94*/ 	.word	index@($__internal_146_$__cuda_sm70_shflsync_up)
        /*0c98*/ 	.word	0x00000000


	//----- nvinfo : EIATTR_FRAME_SIZE
	.align		4
.L_565:
        /*0c9c*/ 	.byte	0x04, 0x11
        /*0c9e*/ 	.short	(.L_567 - .L_566)
	.align		4
.L_566:
        /*0ca0*/ 	.word	index@($__internal_145_$__cuda_sm70_shflsync_idx_p)
        /*0ca4*/ 	.word	0x00000000


	//----- nvinfo : EIATTR_FRAME_SIZE
	.align		4
.L_567:
        /*0ca8*/ 	.byte	0x04, 0x11
        /*0caa*/ 	.short	(.L_569 - .L_568)
	.align		4
.L_568:
        /*0cac*/ 	.word	index@($__internal_144_$__cuda_sm70_shflsync_down)
        /*0cb0*/ 	.word	0x00000000


	//----- nvinfo : EIATTR_FRAME_SIZE
	.align		4
.L_569:
        /*0cb4*/ 	.byte	0x04, 0x11
        /*0cb6*/ 	.short	(.L_571 - .L_570)
	.align		4
.L_570:
        /*0cb8*/ 	.word	index@(_Z25selective_scan_bwd_kernelI32Selective_Scan_bwd_kernel_traitsILi64ELi16ELb1ELb0ELb0ELb0ELb0EffEEv12SSMParamsBwd)
        /*0cbc*/ 	.word	0x00000000


	//----- nvinfo : EIATTR_REGCOUNT
	.align		4
.L_571:
        /*0cc0*/ 	.byte	0x04, 0x2f
        /*0cc2*/ 	.short	(.L_573 - .L_572)
	.align		4
.L_572:
        /*0cc4*/ 	.word	index@(_Z25selective_scan_bwd_kernelI32Selective_Scan_bwd_kernel_traitsILi64ELi16ELb0ELb1ELb1ELb1ELb1EffEEv12SSMParamsBwd)
        /*0cc8*/ 	.word	0x000000ff


	//----- nvinfo : EIATTR_FRAME_SIZE
	.align		4
.L_573:
        /*0ccc*/ 	.byte	0x04, 0x11
        /*0cce*/ 	.short	(.L_575 - .L_574)
	.align		4
.L_574:
        /*0cd0*/ 	.word	index@($__internal_143_$__cuda_sm70_shflsync_up)
        /*0cd4*/ 	.word	0x00000000


	//----- nvinfo : EIATTR_FRAME_SIZE
	.align		4
.L_575:
        /*0cd8*/ 	.byte	0x04, 0x11
        /*0cda*/ 	.short	(.L_577 - .L_576)
	.align		4
.L_576:
        /*0cdc*/ 	.word	index@($__internal_142_$__cuda_sm70_shflsync_idx_p)
        /*0ce0*/ 	.word	0x00000000


	//----- nvinfo : EIATTR_FRAME_SIZE
	.align		4
.L_577:
        /*0ce4*/ 	.byte	0x04, 0x11
        /*0ce6*/ 	.short	(.L_579 - .L_578)
	.align		4
.L_578:
        /*0ce8*/ 	.word	index@($__internal_141_$__cuda_sm70_shflsync_down)
        /*0cec*/ 	.word	0x00000000


	//----- nvinfo : EIATTR_FRAME_SIZE
	.align		4
.L_579:
        /*0cf0*/ 	.byte	0x04, 0x11
        /*0cf2*/ 	.short	(.L_581 - .L_580)
	.align		4
.L_580:
        /*0cf4*/ 	.word	index@(_Z25selective_scan_bwd_kernelI32Selective_Scan_bwd_kernel_traitsILi64ELi16ELb0ELb1ELb1ELb1ELb1EffEEv12SSMParamsBwd)
        /*0cf8*/ 	.word	0x00000000


	//----- nvinfo : EIATTR_REGCOUNT
	.align		4
.L_581:
        /*0cfc*/ 	.byte	0x04, 0x2f
        /*0cfe*/ 	.short	(.L_583 - .L_582)
	.align		4
.L_582:
        /*0d00*/ 	.word	index@(_Z25selective_scan_bwd_kernelI32Selective_Scan_bwd_kernel_traitsILi64ELi16ELb0ELb1ELb1ELb1ELb0EffEEv12SSMParamsBwd)
        /*0d04*/ 	.word	0x000000ff


	//----- nvinfo : EIATTR_FRAME_SIZE
	.align		4
.L_583:
        /*0d08*/ 	.byte	0x04, 0x11
        /*0d0a*/ 	.short	(.L_585 - .L_584)
	.align		4
.L_584:
        /*0d0c*/ 	.word	index@($__internal_140_$__cuda_sm70_shflsync_up)
        /*0d10*/ 	.word	0x00000000


	//----- nvinfo : EIATTR_FRAME_SIZE
	.align		4
.L_585:
        /*0d14*/ 	.byte	0x04, 0x11
        /*0d16*/ 	.short	(.L_587 - .L_586)
	.align		4
.L_586:
        /*0d18*/ 	.word	index@($__internal_139_$__cuda_sm70_shflsync_idx_p)
        /*0d1c*/ 	.word	0x00000000


	//----- nvinfo : EIATTR_FRAME_SIZE
	.align		4
.L_587:
        /*0d20*/ 	.byte	0x04, 0x11
        /*0d22*/ 	.short	(.L_589 - .L_588)
	.align		4
.L_588:
        /*0d24*/ 	.word	index@($__internal_138_$__cuda_sm70_shflsync_down)
        /*0d28*/ 	.word	0x00000000


	//----- nvinfo : EIATTR_FRAME_SIZE
	.align		4
.L_589:
        /*0d2c*/ 	.byte	0x04, 0x11
        /*0d2e*/ 	.short	(.L_591 - .L_590)
	.align		4
.L_590:
        /*0d30*/ 	.word	index@(_Z25selective_scan_bwd_kernelI32Selective_Scan_bwd_kernel_traitsILi64ELi16ELb0ELb1ELb1ELb1ELb0EffEEv12SSMParamsBwd)
        /*0d34*/ 	.word	0x00000000


	//----- nvinfo : EIATTR_REGCOUNT
	.align		4
.L_591:
        /*0d38*/ 	.byte	0x04, 0x2f
        /*0d3a*/ 	.short	(.L_593 - .L_592)
	.align		4
.L_592:
        /*0d3c*/ 	.word	index@(_Z25selective_scan_bwd_kernelI32Selective_Scan_bwd_kernel_traitsILi64ELi16ELb0ELb1ELb1ELb0ELb1EffEEv12SSMParamsBwd)
        /*0d40*/ 	.word	0x000000fe


	//----- nvinfo : EIATTR_FRAME_SIZE
	.align		4
.L_593:
        /*0d44*/ 	.byte	0x04, 0x11
        /*0d46*/ 	.short	(.L_595 - .L_594)
	.align		4
.L_594:
        /*0d48*/ 	.word	index@($__internal_137_$__cuda_sm70_shflsync_up)
        /*0d4c*/ 	.word	0x00000000


	//----- nvinfo : EIATTR_FRAME_SIZE
	.align		4
.L_595:
        /*0d50*/ 	.byte	0x04, 0x11
        /*0d52*/ 	.short	(.L_597 - .L_596)
	.align		4
.L_596:
        /*0d54*/ 	.word	index@($__internal_136_$__cuda_sm70_shflsync_idx_p)
        /*0d58*/ 	.word	0x00000000


	//----- nvinfo : EIATTR_FRAME_SIZE
	.align		4
.L_597:
        /*0d5c*/ 	.byte	0x04, 0x11
        /*0d5e*/ 	.short	(.L_599 - .L_598)
	.align		4
.L_598:
        /*0d60*/ 	.word	index@($__internal_135_$__cuda_sm70_shflsync_down)
        /*0d64*/ 	.word	0x00000000


	//----- nvinfo : EIATTR_FRAME_SIZE
	.align		4
.L_599:
        /*0d68*/ 	.byte	0x04, 0x11
        /*0d6a*/ 	.short	(.L_601 - .L_600)
	.align		4
.L_600:
        /*0d6c*/ 	.word	index@(_Z25selective_scan_bwd_kernelI32Selective_Scan_bwd_kernel_traitsILi64ELi16ELb0ELb1ELb1ELb0ELb1EffEEv12SSMParamsBwd)
        /*0d70*/ 	.word	0x00000000


	//----- nvinfo : EIATTR_REGCOUNT
	.align		4
.L_601:
        /*0d74*/ 	.byte	0x04, 0x2f
        /*0d76*/ 	.short	(.L_603 - .L_602)
	.align		4
.L_602:
        /*0d78*/ 	.word	index@(_Z25selective_scan_bwd_kernelI32Selective_Scan_bwd_kernel_traitsILi64ELi16ELb0ELb1ELb1ELb0ELb0EffEEv12SSMParamsBwd)
        /*0d7c*/ 	.word	0x000000ff


	//----- nvinfo : EIATTR_FRAME_SIZE
	.align		4
.L_603:
        /*0d80*/ 	.byte	0x04, 0x11
        /*0d82*/ 	.short	(.L_605 - .L_604)
	.align		4
.L_604:
        /*0d84*/ 	.word	index@($__internal_134_$__cuda_sm70_shflsync_up)
        /*0d88*/ 	.word	0x00000000


	//----- nvinfo : EIATTR_FRAME_SIZE
	.align		4
.L_605:
        /*0d8c*/ 	.byte	0x04, 0x11
        /*0d8e*/ 	.short	(.L_607 - .L_606)
	.align		4
.L_606:
        /*0d90*/ 	.word	index@($__internal_133_$__cuda_sm70_shflsync_idx_p)
        /*0d94*/ 	.word	0x00000000


	//----- nvinfo : EIATTR_FRAME_SIZE
	.align		4
.L_607:
        /*0d98*/ 	.byte	0x04, 0x11
        /*0d9a*/ 	.short	(.L_609 - .L_608)
	.align		4
.L_608:
        /*0d9c*/ 	.word	index@($__internal_132_$__cuda_sm70_shflsync_down)
        /*0da0*/ 	.word	0x00000000


	//----- nvinfo : EIATTR_FRAME_SIZE
	.align		4
.L_609:
        /*0da4*/ 	.byte	0x04, 0x11
        /*0da6*/ 	.short	(.L_611 - .L_610)
	.align		4
.L_610:
        /*0da8*/ 	.word	index@(_Z25selective_scan_bwd_kernelI32Selective_Scan_bwd_kernel_traitsILi64ELi16ELb0ELb1ELb1ELb0ELb0EffEEv12SSMParamsBwd)
        /*0dac*/ 	.word	0x00000000


	//----- nvinfo : EIATTR_REGCOUNT
	.align		4
.L_611:
        /*0db0*/ 	.byte	0x04, 0x2f
        /*0db2*/ 	.short	(.L_613 - .L_612)
	.align		4
.L_612:
        /*0db4*/ 	.word	index@(_Z25selective_scan_bwd_kernelI32Selective_Scan_bwd_kernel_traitsILi64ELi16ELb0ELb1ELb0ELb1ELb1EffEEv12SSMParamsBwd)
        /*0db8*/ 	.word	0x000000f2


	//----- nvinfo : EIATTR_FRAME_SIZE
	.align		4
.L_613:
        /*0dbc*/ 	.byte	0x04, 0x11
        /*0dbe*/ 	.short	(.L_615 - .L_614)
	.align		4
.L_614:
        /*0dc0*/ 	.word	index@($__internal_131_$__cuda_sm70_shflsync_up)
        /*0dc4*/ 	.word	0x00000000


	//----- nvinfo : EIATTR_FRAME_SIZE
	.align		4
.L_615:
        /*0dc8*/ 	.byte	0x04, 0x11
        /*0dca*/ 	.short	(.L_617 - .L_616)
	.align		4
.L_616:
        /*0dcc*/ 	.word	index@($__internal_130_$__cuda_sm70_shflsync_idx_p)
        /*0dd0*/ 	.word	0x00000000


	//----- nvinfo : EIATTR_FRAME_SIZE
	.align		4
.L_617:
        /*0dd4*/ 	.byte	0x04, 0x11
        /*0dd6*/ 	.short	(.L_619 - .L_618)
	.align		4
.L_618:
        /*0dd8*/ 	.word	index@($__internal_129_$__cuda_sm70_shflsync_down)
        /*0ddc*/ 	.word	0x00000000


	//----- nvinfo : EIATTR_FRAME_SIZE
	.align		4
.L_619:
        /*0de0*/ 	.byte	0x04, 0x11
        /*0de2*/ 	.short	(.L_621 - .L_620)
	.align		4
.L_620:
        /*0de4*/ 	.word	index@(_Z25selective_scan_bwd_kernelI32Selective_Scan_bwd_kernel_traitsILi64ELi16ELb0ELb1ELb0ELb1ELb1EffEEv12SSMParamsBwd)
        /*0de8*/ 	.word	0x00000000


	//----- nvinfo : EIATTR_REGCOUNT
	.align		4
.L_621:
        /*0dec*/ 	.byte	0x04, 0x2f
        /*0dee*/ 	.short	(.L_623 - .L_622)
	.align		4
.L_622:
        /*0df0*/ 	.word	index@(_Z25selective_scan_bwd_kernelI32Selective_Scan_bwd_kernel_traitsILi64ELi16ELb0ELb1ELb0ELb1ELb0EffEEv12SSMParamsBwd)
        /*0df4*/ 	.word	0x000000f0


	//----- nvinfo : EIATTR_FRAME_SIZE
	.align		4
.L_623:
        /*0df8*/ 	.byte	0x04, 0x11
        /*0dfa*/ 	.short	(.L_625 - .L_624)
	.align		4
.L_624:
        /*0dfc*/ 	.word	index@($__internal_128_$__cuda_sm70_shflsync_up)
        /*0e00*/ 	.word	0x00000000


	//----- nvinfo : EIATTR_FRAME_SIZE
	.align		4
.L_625:
        /*0e04*/ 	.byte	0x04, 0x11
        /*0e06*/ 	.short	(.L_627 - .L_626)
	.align		4
.L_626:
        /*0e08*/ 	.word	index@($__internal_127_$__cuda_sm70_shflsync_idx_p)
        /*0e0c*/ 	.word	0x00000000


	//----- nvinfo : EIATTR_FRAME_SIZE
	.align		4
.L_627:
        /*0e10*/ 	.byte	0x04, 0x11
        /*0e12*/ 	.short	(.L_629 - .L_628)
	.align		4
.L_628:
        /*0e14*/ 	.word	index@($__internal_126_$__cuda_sm70_shflsync_down)
        /*0e18*/ 	.word	0x00000000


	//----- nvinfo : EIATTR_FRAME_SIZE
	.align		4
.L_629:
        /*0e1c*/ 	.byte	0x04, 0x11
        /*0e1e*/ 	.short	(.L_631 - .L_630)
	.align		4
.L_630:
        /*0e20*/ 	.word	index@(_Z25selective_scan_bwd_kernelI32Selective_Scan_bwd_kernel_traitsILi64ELi16ELb0ELb1ELb0ELb1ELb0EffEEv12SSMParamsBwd)
        /*0e24*/ 	.word	0x00000000


	//----- nvinfo : EIATTR_REGCOUNT
	.align		4
.L_631:
        /*0e28*/ 	.byte	0x04, 0x2f
        /*0e2a*/ 	.short	(.L_633 - .L_632)
	.align		4
.L_632:
        /*0e2c*/ 	.word	index@(_Z25selective_scan_bwd_kernelI32Selective_Scan_bwd_kernel_traitsILi64ELi16ELb0ELb1ELb0ELb0ELb1EffEEv12SSMParamsBwd)
        /*0e30*/ 	.word	0x000000f8


	//----- nvinfo : EIATTR_FRAME_SIZE
	.align		4
.L_633:
        /*0e34*/ 	.byte	0x04, 0x11
        /*0e36*/ 	.short	(.L_635 - .L_634)
	.align		4
.L_634:
        /*0e38*/ 	.word	index@($__internal_125_$__cuda_sm70_shflsync_up)
        /*0e3c*/ 	.word	0x00000000


	//----- nvinfo : EIATTR_FRAME_SIZE
	.align		4
.L_635:
        /*0e40*/ 	.byte	0x04, 0x11
        /*0e42*/ 	.short	(.L_637 - .L_636)
	.align		4
.L_636:
        /*0e44*/ 	.word	index@($__internal_124_$__cuda_sm70_shflsync_idx_p)
        /*0e48*/ 	.word	0x00000000


	//----- nvinfo : EIATTR_FRAME_SIZE
	.align		4
.L_637:
        /*0e4c*/ 	.byte	0x04, 0x11
        /*0e4e*/ 	.short	(.L_639 - .L_638)
	.align		4
.L_638:
        /*0e50*/ 	.word	index@($__internal_123_$__cuda_sm70_shflsync_down)
        /*0e54*/ 	.word	0x00000000


	//----- nvinfo : EIATTR_FRAME_SIZE
	.align		4
.L_639:
        /*0e58*/ 	.byte	0x04, 0x11
        /*0e5a*/ 	.short	(.L_641 - .L_640)
	.align		4
.L_640:
        /*0e5c*/ 	.word	index@(_Z25selective_scan_bwd_kernelI32Selective_Scan_bwd_kernel_traitsILi64ELi16ELb0ELb1ELb0ELb0ELb1EffEEv12SSMParamsBwd)
        /*0e60*/ 	.word	0x00000000


	//----- nvinfo : EIATTR_REGCOUNT
	.align		4
.L_641:
        /*0e64*/ 	.byte	0x04, 0x2f
        /*0e66*/ 	.short	(.L_643 - .L_642)
	.align		4
.L_642:
        /*0e68*/ 	.word	index@(_Z25selective_scan_bwd_kernelI32Selective_Scan_bwd_kernel_traitsILi64ELi16ELb0ELb1ELb0ELb0ELb0EffEEv12SSMParamsBwd)
        /*0e6c*/ 	.word	0x000000fa


	//----- nvinfo : EIATTR_FRAME_SIZE
	.align		4
.L_643:
        /*0e70*/ 	.byte	0x04, 0x11
        /*0e72*/ 	.short	(.L_645 - .L_644)
	.align		4
.L_644:
        /*0e74*/ 	.word	index@($__internal_122_$__cuda_sm70_shflsync_up)
        /*0e78*/ 	.word	0x00000000


	//----- nvinfo : EIATTR_FRAME_SIZE
	.align		4
.L_645:
        /*0e7c*/ 	.byte	0x04, 0x11
        /*0e7e*/ 	.short	(.L_647 - .L_646)
	.align		4
.L_646:
        /*0e80*/ 	.word	index@($__internal_121_$__cuda_sm70_shflsync_idx_p)
        /*0e84*/ 	.word	0x00000000


	//----- nvinfo : EIATTR_FRAME_SIZE
	.align		4
.L_647:
        /*0e88*/ 	.byte	0x04, 0x11
        /*0e8a*/ 	.short	(.L_649 - .L_648)
	.align		4
.L_648:
        /*0e8c*/ 	.word	index@($__internal_120_$__cuda_sm70_shflsync_down)
        /*0e90*/ 	.word	0x00000000


	//----- nvinfo : EIATTR_FRAME_SIZE
	.align		4
.L_649:
        /*0e94*/ 	.byte	0x04, 0x11
        /*0e96*/ 	.short	(.L_651 - .L_650)
	.align		4
.L_650:
        /*0e98*/ 	.word	index@(_Z25selective_scan_bwd_kernelI32Selective_Scan_bwd_kernel_traitsILi64ELi16ELb0ELb1ELb0ELb0ELb0EffEEv12SSMParamsBwd)
        /*0e9c*/ 	.word	0x00000000


	//----- nvinfo : EIATTR_REGCOUNT
	.align		4
.L_651:
        /*0ea0*/ 	.byte	0x04, 0x2f
        /*0ea2*/ 	.short	(.L_653 - .L_652)
	.align		4
.L_652:
        /*0ea4*/ 	.word	index@(_Z25selective_scan_bwd_kernelI32Selective_Scan_bwd_kernel_traitsILi64ELi16ELb0ELb0ELb1ELb1ELb1EffEEv12SSMParamsBwd)
        /*0ea8*/ 	.word	0x000000fa


	//----- nvinfo : EIATTR_FRAME_SIZE
	.align		4
.L_653:
        /*0eac*/ 	.byte	0x04, 0x11
        /*0eae*/ 	.short	(.L_655 - .L_654)
	.align		4
.L_654:
        /*0eb0*/ 	.word	index@($__internal_119_$__cuda_sm70_shflsync_up)
        /*0eb4*/ 	.word	0x00000000


	//----- nvinfo : EIATTR_FRAME_SIZE
	.align		4
.L_655:
        /*0eb8*/ 	.byte	0x04, 0x11
        /*0eba*/ 	.short	(.L_657 - .L_656)
	.align		4
.L_656:
        /*0ebc*/ 	.word	index@($__internal_118_$__cuda_sm70_shflsync_idx_p)
        /*0ec0*/ 	.word	0x00000000


	//----- nvinfo : EIATTR_FRAME_SIZE
	.align		4
.L_657:
        /*0ec4*/ 	.byte	0x04, 0x11
        /*0ec6*/ 	.short	(.L_659 - .L_658)
	.align		4
.L_658:
        /*0ec8*/ 	.word	index@($__internal_117_$__cuda_sm70_shflsync_down)
        /*0ecc*/ 	.word	0x00000000


	//----- nvinfo : EIATTR_FRAME_SIZE
	.align		4
.L_659:
        /*0ed0*/ 	.byte	0x04, 0x11
        /*0ed2*/ 	.short	(.L_661 - .L_660)
	.align		4
.L_660:
        /*0ed4*/ 	.word	index@(_Z25selective_scan_bwd_kernelI32Selective_Scan_bwd_kernel_traitsILi64ELi16ELb0ELb0ELb1ELb1ELb1EffEEv12SSMParamsBwd)
        /*0ed8*/ 	.word	0x00000000


	//----- nvinfo : EIATTR_REGCOUNT
	.align		4
.L_661:
        /*0edc*/ 	.byte	0x04, 0x2f
        /*0ede*/ 	.short	(.L_663 - .L_662)
	.align		4
.L_662:
        /*0ee0*/ 	.word	index@(_Z25selective_scan_bwd_kernelI32Selective_Scan_bwd_kernel_traitsILi64ELi16ELb0ELb0ELb1ELb1ELb0EffEEv12SSMParamsBwd)
        /*0ee4*/ 	.word	0x000000dc


	//----- nvinfo : EIATTR_FRAME_SIZE
	.align		4
.L_663:
        /*0ee8*/ 	.byte	0x04, 0x11
        /*0eea*/ 	.short	(.L_665 - .L_664)
	.align		4
.L_664:
        /*0eec*/ 	.word	index@($__internal_116_$__cuda_sm70_shflsync_up)
        /*0ef0*/ 	.word	0x00000000


	//----- nvinfo : EIATTR_FRAME_SIZE
	.align		4
.L_665:
        /*0ef4*/ 	.byte	0x04, 0x11
        /*0ef6*/ 	.short	(.L_667 - .L_666)
	.align		4
.L_666:
        /*0ef8*/ 	.word	index@($__internal_115_$__cuda_sm70_shflsync_idx_p)
        /*0efc*/ 	.word	0x00000000


	//----- nvinfo : EIATTR_FRAME_SIZE
	.align		4
.L_667:
        /*0f00*/ 	.byte	0x04, 0x11
        /*0f02*/ 	.short	(.L_669 - .L_668)
	.align		4
.L_668:
        /*0f04*/ 	.word	index@($__internal_114_$__cuda_sm70_shflsync_down)
        /*0f08*/ 	.word	0x00000000


	//----- nvinfo : EIATTR_FRAME_SIZE
	.align		4
.L_669:
        /*0f0c*/ 	.byte	0x04, 0x11
        /*0f0e*/ 	.short	(.L_671 - .L_670)
	.align		4
.L_670:
        /*0f10*/ 	.word	index@(_Z25selective_scan_bwd_kernelI32Selective_Scan_bwd_kernel_traitsILi64ELi16ELb0ELb0ELb1ELb1ELb0EffEEv12SSMParamsBwd)
        /*0f14*/ 	.word	0x00000000


	//----- nvinfo : EIATTR_REGCOUNT
	.align		4
.L_671:
        /*0f18*/ 	.byte	0x04, 0x2f
        /*0f1a*/ 	.short	(.L_673 - .L_672)
	.align		4
.L_672:
        /*0f1c*/ 	.word	index@(_Z25selective_scan_bwd_kernelI32Selective_Scan_bwd_kernel_traitsILi64ELi16ELb0ELb0ELb1ELb0ELb1EffEEv12SSMParamsBwd)
        /*0f20*/ 	.word	0x000000ee


	//----- nvinfo : EIATTR_FRAME_SIZE
	.align		4
.L_673:
        /*0f24*/ 	.byte	0x04, 0x11
        /*0f26*/ 	.short	(.L_675 - .L_674)
	.align		4
.L_674:
        /*0f28*/ 	.word	index@($__internal_113_$__cuda_sm70_shflsync_up)
        /*0f2c*/ 	.word	0x00000000


	//----- nvinfo : EIATTR_FRAME_SIZE
	.align		4
.L_675:
        /*0f30*/ 	.byte	0x04, 0x11
        /*0f32*/ 	.short	(.L_677 - .L_676)
	.align		4
.L_676:
        /*0f34*/ 	.word	index@($__internal_112_$__cuda_sm70_shflsync_idx_p)
        /*0f38*/ 	.word	0x00000000


	//----- nvinfo : EIATTR_FRAME_SIZE
	.align		4
.L_677:
        /*0f3c*/ 	.byte	0x04, 0x11
        /*0f3e*/ 	.short	(.L_679 - .L_678)
	.align		4
.L_678:
        /*0f40*/ 	.word	index@($__internal_111_$__cuda_sm70_shflsync_down)
        /*0f44*/ 	.word	0x00000000


	//----- nvinfo : EIATTR_FRAME_SIZE
	.align		4
.L_679:
        /*0f48*/ 	.byte	0x04, 0x11
        /*0f4a*/ 	.short	(.L_681 - .L_680)
	.align		4
.L_680:
        /*0f4c*/ 	.word	index@(_Z25selective_scan_bwd_kernelI32Selective_Scan_bwd_kernel_traitsILi64ELi16ELb0ELb0ELb1ELb0ELb1EffEEv12SSMParamsBwd)
        /*0f50*/ 	.word	0x00000000


	//----- nvinfo : EIATTR_REGCOUNT
	.align		4
.L_681:
        /*0f54*/ 	.byte	0x04, 0x2f
        /*0f56*/ 	.short	(.L_683 - .L_682)
	.align		4
.L_682:
        /*0f58*/ 	.word	index@(_Z25selective_scan_bwd_kernelI32Selective_Scan_bwd_kernel_traitsILi64ELi16ELb0ELb0ELb1ELb0ELb0EffEEv12SSMParamsBwd)
        /*0f5c*/ 	.word	0x000000f5


	//----- nvinfo : EIATTR_FRAME_SIZE
	.align		4
.L_683:
        /*0f60*/ 	.byte	0x04, 0x11
        /*0f62*/ 	.short	(.L_685 - .L_684)
	.align		4
.L_684:
        /*0f64*/ 	.word	index@($__internal_110_$__cuda_sm70_shflsync_up)
        /*0f68*/ 	.word	0x00000000


	//----- nvinfo : EIATTR_FRAME_SIZE
	.align		4
.L_685:
        /*0f6c*/ 	.byte	0x04, 0x11
        /*0f6e*/ 	.short	(.L_687 - .L_686)
	.align		4
.L_686:
        /*0f70*/ 	.word	index@($__internal_109_$__cuda_sm70_shflsync_idx_p)
        /*0f74*/ 	.word	0x00000000


	//----- nvinfo : EIATTR_FRAME_SIZE
	.align		4
.L_687:
        /*0f78*/ 	.byte	0x04, 0x11
        /*0f7a*/ 	.short	(.L_689 - .L_688)
	.align		4
.L_688:
        /*0f7c*/ 	.word	index@($__internal_108_$__cuda_sm70_shflsync_down)
        /*0f80*/ 	.word	0x00000000


	//----- nvinfo : EIATTR_FRAME_SIZE
	.align		4
.L_689:
        /*0f84*/ 	.byte	0x04, 0x11
        /*0f86*/ 	.short	(.L_691 - .L_690)
	.align		4
.L_690:
        /*0f88*/ 	.word	index@(_Z25selective_scan_bwd_kernelI32Selective_Scan_bwd_kernel_traitsILi64ELi16ELb0ELb0ELb1ELb0ELb0EffEEv12SSMParamsBwd)
        /*0f8c*/ 	.word	0x00000000


	//----- nvinfo : EIATTR_REGCOUNT
	.align		4
.L_691:
        /*0f90*/ 	.byte	0x04, 0x2f
        /*0f92*/ 	.short	(.L_693 - .L_692)
	.align		4
.L_692:
        /*0f94*/ 	.word	index@(_Z25selective_scan_bwd_kernelI32Selective_Scan_bwd_kernel_traitsILi64ELi16ELb0ELb0ELb0ELb1ELb1EffEEv12SSMParamsBwd)
        /*0f98*/ 	.word	0x000000d7


	//----- nvinfo : EIATTR_FRAME_SIZE
	.align		4
.L_693:
        /*0f9c*/ 	.byte	0x04, 0x11
        /*0f9e*/ 	.short	(.L_695 - .L_694)
	.align		4
.L_694:
        /*0fa0*/ 	.word	index@($__internal_107_$__cuda_sm70_shflsync_up)
        /*0fa4*/ 	.word	0x00000000


	//----- nvinfo : EIATTR_FRAME_SIZE
	.align		4
.L_695:
        /*0fa8*/ 	.byte	0x04, 0x11
        /*0faa*/ 	.short	(.L_697 - .L_696)
	.align		4
.L_696:
        /*0fac*/ 	.word	index@($__internal_106_$__cuda_sm70_shflsync_idx_p)
        /*0fb0*/ 	.word	0x00000000


	//----- nvinfo : EIATTR_FRAME_SIZE
	.align		4
.L_697:
        /*0fb4*/ 	.byte	0x04, 0x11
        /*0fb6*/ 	.short	(.L_699 - .L_698)
	.align		4
.L_698:
        /*0fb8*/ 	.word	index@($__internal_105_$__cuda_sm70_shflsync_down)
        /*0fbc*/ 	.word	0x00000000


	//----- nvinfo : EIATTR_FRAME_SIZE
	.align		4
.L_699:
        /*0fc0*/ 	.byte	0x04, 0x11
        /*0fc2*/ 	.short	(.L_701 - .L_700)
	.align		4
.L_700:
        /*0fc4*/ 	.word	index@(_Z25selective_scan_bwd_kernelI32Selective_Scan_bwd_kernel_traitsILi64ELi16ELb0ELb0ELb0ELb1ELb1EffEEv12SSMParamsBwd)
        /*0fc8*/ 	.word	0x00000000


	//----- nvinfo : EIATTR_REGCOUNT
	.align		4
.L_701:
        /*0fcc*/ 	.byte	0x04, 0x2f
        /*0fce*/ 	.short	(.L_703 - .L_702)
	.align		4
.L_702:
        /*0fd0*/ 	.word	index@(_Z25selective_scan_bwd_kernelI32Selective_Scan_bwd_kernel_traitsILi64ELi16ELb0ELb0ELb0ELb1ELb0EffEEv12SSMParamsBwd)
        /*0fd4*/ 	.word	0x000000c4


	//----- nvinfo : EIATTR_FRAME_SIZE
	.align		4
.L_703:
        /*0fd8*/ 	.byte	0x04, 0x11
        /*0fda*/ 	.short	(.L_705 - .L_704)
	.align		4
.L_704:
        /*0fdc*/ 	.word	index@($__internal_104_$__cuda_sm70_shflsync_up)
        /*0fe0*/ 	.word	0x00000000


	//----- nvinfo : EIATTR_FRAME_SIZE
	.align		4
.L_705:
        /*0fe4*/ 	.byte	0x04, 0x11
        /*0fe6*/ 	.short	(.L_707 - .L_706)
	.align		4
.L_706:
        /*0fe8*/ 	.word	index@($__internal_103_$__cuda_sm70_shflsync_idx_p)
        /*0fec*/ 	.word	0x00000000


	//----- nvinfo : EIATTR_FRAME_SIZE
	.align		4
.L_707:
        /*0ff0*/ 	.byte	0x04, 0x11
        /*0ff2*/ 	.short	(.L_709 - .L_708)
	.align		4
.L_708:
        /*0ff4*/ 	.word	index@($__internal_102_$__cuda_sm70_shflsync_down)
        /*0ff8*/ 	.word	0x00000000


	//----- nvinfo : EIATTR_FRAME_SIZE
	.align		4
.L_709:
        /*0ffc*/ 	.byte	0x04, 0x11
        /*0ffe*/ 	.short	(.L_711 - .L_710)
	.align		4
.L_710:
        /*1000*/ 	.word	index@(_Z25selective_scan_bwd_kernelI32Selective_Scan_bwd_kernel_traitsILi64ELi16ELb0ELb0ELb0ELb1ELb0EffEEv12SSMParamsBwd)
        /*1004*/ 	.word	0x00000000


	//----- nvinfo : EIATTR_REGCOUNT
	.align		4
.L_711:
        /*1008*/ 	.byte	0x04, 0x2f
        /*100a*/ 	.short	(.L_713 - .L_712)
	.align		4
.L_712:
        /*100c*/ 	.word	index@(_Z25selective_scan_bwd_kernelI32Selective_Scan_bwd_kernel_traitsILi64ELi16ELb0ELb0ELb0ELb0ELb1EffEEv12SSMParamsBwd)
        /*1010*/ 	.word	0x000000e5


	//----- nvinfo : EIATTR_FRAME_SIZE
	.align		4
.L_713:
        /*1014*/ 	.byte	0x04, 0x11
        /*1016*/ 	.short	(.L_715 - .L_714)
	.align		4
.L_714:
        /*1018*/ 	.word	index@($__internal_101_$__cuda_sm70_shflsync_up)
        /*101c*/ 	.word	0x00000000


	//----- nvinfo : EIATTR_FRAME_SIZE
	.align		4
.L_715:
        /*1020*/ 	.byte	0x04, 0x11
        /*1022*/ 	.short	(.L_717 - .L_716)
	.align		4
.L_716:
        /*1024*/ 	.word	index@($__internal_100_$__cuda_sm70_shflsync_idx_p)
        /*1028*/ 	.word	0x00000000


	//----- nvinfo : EIATTR_FRAME_SIZE
	.align		4
.L_717:
        /*102c*/ 	.byte	0x04, 0x11
        /*102e*/ 	.short	(.L_719 - .L_718)
	.align		4
.L_718:
        /*1030*/ 	.word	index@($__internal_99_$__cuda_sm70_shflsync_down)
        /*1034*/ 	.word	0x00000000


	//----- nvinfo : EIATTR_FRAME_SIZE
	.align		4
.L_719:
        /*1038*/ 	.byte	0x04, 0x11
        /*103a*/ 	.short	(.L_721 - .L_720)
	.align		4
.L_720:
        /*103c*/ 	.word	index@(_Z25selective_scan_bwd_kernelI32Selective_Scan_bwd_kernel_traitsILi64ELi16ELb0ELb0ELb0ELb0ELb1EffEEv12SSMParamsBwd)
        /*1040*/ 	.word	0x00000000


	//----- nvinfo : EIATTR_REGCOUNT
	.align		4
.L_721:
        /*1044*/ 	.byte	0x04, 0x2f
        /*1046*/ 	.short	(.L_723 - .L_722)
	.align		4
.L_722:
        /*1048*/ 	.word	index@(_Z25selective_scan_bwd_kernelI32Selective_Scan_bwd_kernel_traitsILi64ELi16ELb0ELb0ELb0ELb0ELb0EffEEv12SSMParamsBwd)
        /*104c*/ 	.word	0x000000d7


	//----- nvinfo : EIATTR_FRAME_SIZE
	.align		4
.L_723:
        /*1050*/ 	.byte	0x04, 0x11
        /*1052*/ 	.short	(.L_725 - .L_724)
	.align		4
.L_724:
        /*1054*/ 	.word	index@($__internal_98_$__cuda_sm70_shflsync_up)
        /*1058*/ 	.word	0x00000000


	//----- nvinfo : EIATTR_FRAME_SIZE
	.align		4
.L_725:
        /*105c*/ 	.byte	0x04, 0x11
        /*105e*/ 	.short	(.L_727 - .L_726)
	.align		4
.L_726:
        /*1060*/ 	.word	index@($__internal_97_$__cuda_sm70_shflsync_idx_p)
        /*1064*/ 	.word	0x00000000


	//----- nvinfo : EIATTR_FRAME_SIZE
	.align		4
.L_727:
        /*1068*/ 	.byte	0x04, 0x11
        /*106a*/ 	.short	(.L_729 - .L_728)
	.align		4
.L_728:
        /*106c*/ 	.word	index@($__internal_96_$__cuda_sm70_shflsync_down)
        /*1070*/ 	.word	0x00000000


	//----- nvinfo : EIATTR_FRAME_SIZE
	.align		4
.L_729:
        /*1074*/ 	.byte	0x04, 0x11
        /*1076*/ 	.short	(.L_731 - .L_730)
	.align		4
.L_730:
        /*1078*/ 	.word	index@(_Z25selective_scan_bwd_kernelI32Selective_Scan_bwd_kernel_traitsILi64ELi16ELb0ELb0ELb0ELb0ELb0EffEEv12SSMParamsBwd)
        /*107c*/ 	.word	0x00000000


	//----- nvinfo : EIATTR_REGCOUNT
	.align		4
.L_731:
        /*1080*/ 	.byte	0x04, 0x2f
        /*1082*/ 	.short	(.L_733 - .L_732)
	.align		4
.L_732:
        /*1084*/ 	.word	index@(_Z25selective_scan_bwd_kernelI32Selective_Scan_bwd_kernel_traitsILi128ELi16ELb1ELb1ELb1ELb1ELb1EffEEv12SSMParamsBwd)
        /*1088*/ 	.word	0x000000a8


	//----- nvinfo : EIATTR_FRAME_SIZE
	.align		4
.L_733:
        /*108c*/ 	.byte	0x04, 0x11
        /*108e*/ 	.short	(.L_735 - .L_734)
	.align		4
.L_734:
        /*1090*/ 	.word	index@($__internal_95_$__cuda_sm70_shflsync_up)
        /*1094*/ 	.word	0x00000000


	//----- nvinfo : EIATTR_FRAME_SIZE
	.align		4
.L_735:
        /*1098*/ 	.byte	0x04, 0x11
        /*109a*/ 	.short	(.L_737 - .L_736)
	.align		4
.L_736:
        /*109c*/ 	.word	index@($__internal_94_$__cuda_sm70_shflsync_idx_p)
        /*10a0*/ 	.word	0x00000000


	//----- nvinfo : EIATTR_FRAME_SIZE
	.align		4
.L_737:
        /*10a4*/ 	.byte	0x04, 0x11
        /*10a6*/ 	.short	(.L_739 - .L_738)
	.align		4
.L_738:
        /*10a8*/ 	.word	index@($__internal_93_$__cuda_sm70_shflsync_down)
        /*10ac*/ 	.word	0x00000000


	//----- nvinfo : EIATTR_FRAME_SIZE
	.align		4
.L_739:
        /*10b0*/ 	.byte	0x04, 0x11
        /*10b2*/ 	.short	(.L_741 - .L_740)
	.align		4
.L_740:
        /*10b4*/ 	.word	index@(_Z25selective_scan_bwd_kernelI32Selective_Scan_bwd_kernel_traitsILi128ELi16ELb1ELb1ELb1ELb1ELb1EffEEv12SSMParamsBwd)
        /*10b8*/ 	.word	0x00000040


	//----- nvinfo : EIATTR_REGCOUNT
	.align		4
.L_741:
        /*10bc*/ 	.byte	0x04, 0x2f
        /*10be*/ 	.short	(.L_743 - .L_742)
	.align		4
.L_742:
        /*10c0*/ 	.word	index@(_Z25selective_scan_bwd_kernelI32Selective_Scan_bwd_kernel_traitsILi128ELi16ELb1ELb1ELb1ELb1ELb0EffEEv12SSMParamsBwd)
        /*10c4*/ 	.word	0x000000a8


	//----- nvinfo : EIATTR_FRAME_SIZE
	.align		4
.L_743:
        /*10c8*/ 	.byte	0x04, 0x11
        /*10ca*/ 	.short	(.L_745 - .L_744)
	.align		4
.L_744:
        /*10cc*/ 	.word	index@($__internal_92_$__cuda_sm70_shflsync_up)
        /*10d0*/ 	.word	0x00000000


	//----- nvinfo : EIATTR_FRAME_SIZE
	.align		4
.L_745:
        /*10d4*/ 	.byte	0x04, 0x11
        /*10d6*/ 	.short	(.L_747 - .L_746)
	.align		4
.L_746:
        /*10d8*/ 	.word	index@($__internal_91_$__cuda_sm70_shflsync_idx_p)
        /*10dc*/ 	.word	0x00000000


	//----- nvinfo : EIATTR_FRAME_SIZE
	.align		4
.L_747:
        /*10e0*/ 	.byte	0x04, 0x11
        /*10e2*/ 	.short	(.L_749 - .L_748)
	.align		4
.L_748:
        /*10e4*/ 	.word	index@($__internal_90_$__cuda_sm70_shflsync_down)
        /*10e8*/ 	.word	0x00000000


	//----- nvinfo : EIATTR_FRAME_SIZE
	.align		4
.L_749:
        /*10ec*/ 	.byte	0x04, 0x11
        /*10ee*/ 	.short	(.L_751 - .L_750)
	.align		4
.L_750:
        /*10f0*/ 	.word	index@(_Z25selective_scan_bwd_kernelI32Selective_Scan_bwd_kernel_traitsILi128ELi16ELb1ELb1ELb1ELb1ELb0EffEEv12SSMParamsBwd)
        /*10f4*/ 	.word	0x00000038


	//----- nvinfo : EIATTR_REGCOUNT
	.align		4
.L_751:
        /*10f8*/ 	.byte	0x04, 0x2f
        /*10fa*/ 	.short	(.L_753 - .L_752)
	.align		4
.L_752:
        /*10fc*/ 	.word	index@(_Z25selective_scan_bwd_kernelI32Selective_Scan_bwd_kernel_traitsILi128ELi16ELb1ELb1ELb1ELb0ELb1EffEEv12SSMParamsBwd)
        /*1100*/ 	.word	0x000000a8


	//----- nvinfo : EIATTR_FRAME_SIZE
	.align		4
.L_753:
        /*1104*/ 	.byte	0x04, 0x11
        /*1106*/ 	.short	(.L_755 - .L_754)
	.align		4
.L_754:
        /*1108*/ 	.word	index@($__internal_89_$__cuda_sm70_shflsync_up)
        /*110c*/ 	.word	0x00000000


	//----- nvinfo : EIATTR_FRAME_SIZE
	.align		4
.L_755:
        /*1110*/ 	.byte	0x04, 0x11
        /*1112*/ 	.short	(.L_757 - .L_756)
	.align		4
.L_756:
        /*1114*/ 	.word	index@($__internal_88_$__cuda_sm70_shflsync_idx_p)
        /*1118*/ 	.word	0x00000000


	//----- nvinfo : EIATTR_FRAME_SIZE
	.align		4
.L_757:
        /*111c*/ 	.byte	0x04, 0x11
        /*111e*/ 	.short	(.L_759 - .L_758)
	.align		4
.L_758:
        /*1120*/ 	.word	index@($__internal_87_$__cuda_sm70_shflsync_down)
        /*1124*/ 	.word	0x00000000


	//----- nvinfo : EIATTR_FRAME_SIZE
	.align		4
.L_759:
        /*1128*/ 	.byte	0x04, 0x11
        /*112a*/ 	.short	(.L_761 - .L_760)
	.align		4
.L_760:
        /*112c*/ 	.word	index@(_Z25selective_scan_bwd_kernelI32Selective_Scan_bwd_kernel_traitsILi128ELi16ELb1ELb1ELb1ELb0ELb1EffEEv12SSMParamsBwd)
        /*1130*/ 	.word	0x00000020


	//----- nvinfo : EIATTR_REGCOUNT
	.align		4
.L_761:
        /*1134*/ 	.byte	0x04, 0x2f
        /*1136*/ 	.short	(.L_763 - .L_762)
	.align		4
.L_762:
        /*1138*/ 	.word	index@(_Z25selective_scan_bwd_kernelI32Selective_Scan_bwd_kernel_traitsILi128ELi16ELb1ELb1ELb1ELb0ELb0EffEEv12SSMParamsBwd)
        /*113c*/ 	.word	0x000000a8


	//----- nvinfo : EIATTR_FRAME_SIZE
	.align		4
.L_763:
        /*1140*/ 	.byte	0x04, 0x11
        /*1142*/ 	.short	(.L_765 - .L_764)
	.align		4
.L_764:
        /*1144*/ 	.word	index@($__internal_86_$__cuda_sm70_shflsync_up)
        /*1148*/ 	.word	0x00000000


	//----- nvinfo : EIATTR_FRAME_SIZE
	.align		4
.L_765:
        /*114c*/ 	.byte	0x04, 0x11
        /*114e*/ 	.short	(.L_767 - .L_766)
	.align		4
.L_766:
        /*1150*/ 	.word	index@($__internal_85_$__cuda_sm70_shflsync_idx_p)
        /*1154*/ 	.word	0x00000000


	//----- nvinfo : EIATTR_FRAME_SIZE
	.align		4
.L_767:
        /*1158*/ 	.byte	0x04, 0x11
        /*115a*/ 	.short	(.L_769 - .L_768)
	.align		4
.L_768:
        /*115c*/ 	.word	index@($__internal_84_$__cuda_sm70_shflsync_down)
        /*1160*/ 	.word	0x00000000


	//----- nvinfo : EIATTR_FRAME_SIZE
	.align		4
.L_769:
        /*1164*/ 	.byte	0x04, 0x11
        /*1166*/ 	.short	(.L_771 - .L_770)
	.align		4
.L_770:
        /*1168*/ 	.word	index@(_Z25selective_scan_bwd_kernelI32Selective_Scan_bwd_kernel_traitsILi128ELi16ELb1ELb1ELb1ELb0ELb0EffEEv12SSMParamsBwd)
        /*116c*/ 	.word	0x00000028


	//----- nvinfo : EIATTR_REGCOUNT
	.align		4
.L_771:
        /*1170*/ 	.byte	0x04, 0x2f
        /*1172*/ 	.short	(.L_773 - .L_772)
	.align		4
.L_772:
        /*1174*/ 	.word	index@(_Z25selective_scan_bwd_kernelI32Selective_Scan_bwd_kernel_traitsILi128ELi16ELb1ELb1ELb0ELb1ELb1EffEEv12SSMParamsBwd)
        /*1178*/ 	.word	0x000000a8


	//----- nvinfo : EIATTR_FRAME_SIZE
	.align		4
.L_773:
        /*117c*/ 	.byte	0x04, 0x11
        /*117e*/ 	.short	(.L_775 - .L_774)
	.align		4
.L_774:
        /*1180*/ 	.word	index@($__internal_83_$__cuda_sm70_shflsync_up)
        /*1184*/ 	.word	0x00000000


	//----- nvinfo : EIATTR_FRAME_SIZE
	.align		4
.L_775:
        /*1188*/ 	.byte	0x04, 0x11
        /*118a*/ 	.short	(.L_777 - .L_776)
	.align		4
.L_776:
        /*118c*/ 	.word	index@($__internal_82_$__cuda_sm70_shflsync_idx_p)
        /*1190*/ 	.word	0x00000000


	//----- nvinfo : EIATTR_FRAME_SIZE
	.align		4
.L_777:
        /*1194*/ 	.byte	0x04, 0x11
        /*1196*/ 	.short	(.L_779 - .L_778)
	.align		4
.L_778:
        /*1198*/ 	.word	index@($__internal_81_$__cuda_sm70_shflsync_down)
        /*119c*/ 	.word	0x00000000


	//----- nvinfo : EIATTR_FRAME_SIZE
	.align		4
.L_779:
        /*11a0*/ 	.byte	0x04, 0x11
        /*11a2*/ 	.short	(.L_781 - .L_780)
	.align		4
.L_780:
        /*11a4*/ 	.word	index@(_Z25selective_scan_bwd_kernelI32Selective_Scan_bwd_kernel_traitsILi128ELi16ELb1ELb1ELb0ELb1ELb1EffEEv12SSMParamsBwd)
        /*11a8*/ 	.word	0x00000038


	//----- nvinfo : EIATTR_REGCOUNT
	.align		4
.L_781:
        /*11ac*/ 	.byte	0x04, 0x2f
        /*11ae*/ 	.short	(.L_783 - .L_782)
	.align		4
.L_782:
        /*11b0*/ 	.word	index@(_Z25selective_scan_bwd_kernelI32Selective_Scan_bwd_kernel_traitsILi128ELi16ELb1ELb1ELb0ELb1ELb0EffEEv12SSMParamsBwd)
        /*11b4*/ 	.word	0x000000a8


	//----- nvinfo : EIATTR_FRAME_SIZE
	.align		4
.L_783:
        /*11b8*/ 	.byte	0x04, 0x11
        /*11ba*/ 	.short	(.L_785 - .L_784)
	.align		4
.L_784:
        /*11bc*/ 	.word	index@($__internal_80_$__cuda_sm70_shflsync_up)
        /*11c0*/ 	.word	0x00000000


	//----- nvinfo : EIATTR_FRAME_SIZE
	.align		4
.L_785:
        /*11c4*/ 	.byte	0x04, 0x11
        /*11c6*/ 	.short	(.L_787 - .L_786)
	.align		4
.L_786:
        /*11c8*/ 	.word	index@($__internal_79_$__cuda_sm70_shflsync_idx_p)
        /*11cc*/ 	.word	0x00000000


	//----- nvinfo : EIATTR_FRAME_SIZE
	.align		4
.L_787:
        /*11d0*/ 	.byte	0x04, 0x11
        /*11d2*/ 	.short	(.L_789 - .L_788)
	.align		4
.L_788:
        /*11d4*/ 	.word	index@($__internal_78_$__cuda_sm70_shflsync_down)
        /*11d8*/ 	.word	0x00000000


	//----- nvinfo : EIATTR_FRAME_SIZE
	.align		4
.L_789:
        /*11dc*/ 	.byte	0x04, 0x11
        /*11de*/ 	.short	(.L_791 - .L_790)
	.align		4
.L_790:
        /*11e0*/ 	.word	index@(_Z25selective_scan_bwd_kernelI32Selective_Scan_bwd_kernel_traitsILi128ELi16ELb1ELb1ELb0ELb1ELb0EffEEv12SSMParamsBwd)
        /*11e4*/ 	.word	0x00000028


	//----- nvinfo : EIATTR_REGCOUNT
	.align		4
.L_791:
        /*11e8*/ 	.byte	0x04, 0x2f
        /*11ea*/ 	.short	(.L_793 - .L_792)
	.align		4
.L_792:
        /*11ec*/ 	.word	index@(_Z25selective_scan_bwd_kernelI32Selective_Scan_bwd_kernel_traitsILi128ELi16ELb1ELb1ELb0ELb0ELb1EffEEv12SSMParamsBwd)
        /*11f0*/ 	.word	0x000000a8


	//----- nvinfo : EIATTR_FRAME_SIZE
	.align		4
.L_793:
        /*11f4*/ 	.byte	0x04, 0x11
        /*11f6*/ 	.short	(.L_795 - .L_794)
	.align		4
.L_794:
        /*11f8*/ 	.word	index@($__internal_77_$__cuda_sm70_shflsync_up)
        /*11fc*/ 	.word	0x00000000


	//----- nvinfo : EIATTR_FRAME_SIZE
	.align		4
.L_795:
        /*1200*/ 	.byte	0x04, 0x11
        /*1202*/ 	.short	(.L_797 - .L_796)
	.align		4
.L_796:
        /*1204*/ 	.word	index@($__internal_76_$__cuda_sm70_shflsync_idx_p)
        /*1208*/ 	.word	0x00000000


	//----- nvinfo : EIATTR_FRAME_SIZE
	.align		4
.L_797:
        /*120c*/ 	.byte	0x04, 0x11
        /*120e*/ 	.short	(.L_799 - .L_798)
	.align		4
.L_798:
        /*1210*/ 	.word	index@($__internal_75_$__cuda_sm70_shflsync_down)
        /*1214*/ 	.word	0x00000000


	//----- nvinfo : EIATTR_FRAME_SIZE
	.align		4
.L_799:
        /*1218*/ 	.byte	0x04, 0x11
        /*121a*/ 	.short	(.L_801 - .L_800)
	.align		4
.L_800:
        /*121c*/ 	.word	index@(_Z25selective_scan_bwd_kernelI32Selective_Scan_bwd_kernel_traitsILi128ELi16ELb1ELb1ELb0ELb0ELb1EffEEv12SSMParamsBwd)
        /*1220*/ 	.word	0x00000018


	//----- nvinfo : EIATTR_REGCOUNT
	.align		4
.L_801:
        /*1224*/ 	.byte	0x04, 0x2f
        /*1226*/ 	.short	(.L_803 - .L_802)
	.align		4
.L_802:
        /*1228*/ 	.word	index@(_Z25selective_scan_bwd_kernelI32Selective_Scan_bwd_kernel_traitsILi128ELi16ELb1ELb1ELb0ELb0ELb0EffEEv12SSMParamsBwd)
        /*122c*/ 	.word	0x000000a8


	//----- nvinfo : EIATTR_FRAME_SIZE
	.align		4
.L_803:
        /*1230*/ 	.byte	0x04, 0x11
        /*1232*/ 	.short	(.L_805 - .L_804)
	.align		4
.L_804:
        /*1234*/ 	.word	index@($__internal_74_$__cuda_sm70_shflsync_up)
        /*1238*/ 	.word	0x00000000


	//----- nvinfo : EIATTR_FRAME_SIZE
	.align		4
.L_805:
        /*123c*/ 	.byte	0x04, 0x11
        /*123e*/ 	.short	(.L_807 - .L_806)
	.align		4
.L_806:
        /*1240*/ 	.word	index@($__internal_73_$__cuda_sm70_shflsync_idx_p)
        /*1244*/ 	.word	0x00000000


	//----- nvinfo : EIATTR_FRAME_SIZE
	.align		4
.L_807:
        /*1248*/ 	.byte	0x04, 0x11
        /*124a*/ 	.short	(.L_809 - .L_808)
	.align		4
.L_808:
        /*124c*/ 	.word	index@($__internal_72_$__cuda_sm70_shflsync_down)
        /*1250*/ 	.word	0x00000000


	//----- nvinfo : EIATTR_FRAME_SIZE
	.align		4
.L_809:
        /*1254*/ 	.byte	0x04, 0x11
        /*1256*/ 	.short	(.L_811 - .L_810)
	.align		4
.L_810:
        /*1258*/ 	.word	index@(_Z25selective_scan_bwd_kernelI32Selective_Scan_bwd_kernel_traitsILi128ELi16ELb1ELb1ELb0ELb0ELb0EffEEv12SSMParamsBwd)
        /*125c*/ 	.word	0x00000000


	//----- nvinfo : EIATTR_REGCOUNT
	.align		4
.L_811:
        /*1260*/ 	.byte	0x04, 0x2f
        /*1262*/ 	.short	(.L_813 - .L_812)
	.align		4
.L_812:
        /*1264*/ 	.word	index@(_Z25selective_scan_bwd_kernelI32Selective_Scan_bwd_kernel_traitsILi128ELi16ELb1ELb0ELb1ELb1ELb1EffEEv12SSMParamsBwd)
        /*1268*/ 	.word	0x000000a8


	//----- nvinfo : EIATTR_FRAME_SIZE
	.align		4
.L_813:
        /*126c*/ 	.byte	0x04, 0x11
        /*126e*/ 	.short	(.L_815 - .L_814)
	.align		4
.L_814:
        /*1270*/ 	.word	index@($__internal_71_$__cuda_sm70_shflsync_up)
        /*1274*/ 	.word	0x00000000


	//----- nvinfo : EIATTR_FRAME_SIZE
	.align		4
.L_815:
        /*1278*/ 	.byte	0x04, 0x11
        /*127a*/ 	.short	(.L_817 - .L_816)
	.align		4
.L_816:
        /*127c*/ 	.word	index@($__internal_70_$__cuda_sm70_shflsync_idx_p)
        /*1280*/ 	.word	0x00000000


	//----- nvinfo : EIATTR_FRAME_SIZE
	.align		4
.L_817:
        /*1284*/ 	.byte	0x04, 0x11
        /*1286*/ 	.short	(.L_819 - .L_818)
	.align		4
.L_818:
        /*1288*/ 	.word	index@($__internal_69_$__cuda_sm70_shflsync_down)
        /*128c*/ 	.word	0x00000000


	//----- nvinfo : EIATTR_FRAME_SIZE
	.align		4
.L_819:
        /*1290*/ 	.byte	0x04, 0x11
        /*1292*/ 	.short	(.L_821 - .L_820)
	.align		4
.L_820:
        /*1294*/ 	.word	index@(_Z25selective_scan_bwd_kernelI32Selective_Scan_bwd_kernel_traitsILi128ELi16ELb1ELb0ELb1ELb1ELb1EffEEv12SSMParamsBwd)
        /*1298*/ 	.word	0x00000018


	//----- nvinfo : EIATTR_REGCOUNT
	.align		4
.L_821:
        /*129c*/ 	.byte	0x04, 0x2f
        /*129e*/ 	.short	(.L_823 - .L_822)
	.align		4
.L_822:
        /*12a0*/ 	.word	index@(_Z25selective_scan_bwd_kernelI32Selective_Scan_bwd_kernel_traitsILi128ELi16ELb1ELb0ELb1ELb1ELb0EffEEv12SSMParamsBwd)
        /*12a4*/ 	.word	0x000000a8


	//----- nvinfo : EIATTR_FRAME_SIZE
	.align		4
.L_823:
        /*12a8*/ 	.byte	0x04, 0x11
        /*12aa*/ 	.short	(.L_825 - .L_824)
	.align		4
.L_824:
        /*12ac*/ 	.word	index@($__internal_68_$__cuda_sm70_shflsync_up)
        /*12b0*/ 	.word	0x00000000


	//----- nvinfo : EIATTR_FRAME_SIZE
	.align		4
.L_825:
        /*12b4*/ 	.byte	0x04, 0x11
        /*12b6*/ 	.short	(.L_827 - .L_826)
	.align		4
.L_826:
        /*12b8*/ 	.word	index@($__internal_67_$__cuda_sm70_shflsync_idx_p)
        /*12bc*/ 	.word	0x00000000


	//----- nvinfo : EIATTR_FRAME_SIZE
	.align		4
.L_827:
        /*12c0*/ 	.byte	0x04, 0x11
        /*12c2*/ 	.short	(.L_829 - .L_828)
	.align		4
.L_828:
        /*12c4*/ 	.word	index@($__internal_66_$__cuda_sm70_shflsync_down)
        /*12c8*/ 	.word	0x00000000


	//----- nvinfo : EIATTR_FRAME_SIZE
	.align		4
.L_829:
        /*12cc*/ 	.byte	0x04, 0x11
        /*12ce*/ 	.short	(.L_831 - .L_830)
	.align		4
.L_830:
        /*12d0*/ 	.word	index@(_Z25selective_scan_bwd_kernelI32Selective_Scan_bwd_kernel_traitsILi128ELi16ELb1ELb0ELb1ELb1ELb0EffEEv12SSMParamsBwd)
        /*12d4*/ 	.word	0x00000018


	//----- nvinfo : EIATTR_REGCOUNT
	.align		4
.L_831:
        /*12d8*/ 	.byte	0x04, 0x2f
        /*12da*/ 	.short	(.L_833 - .L_832)
	.align		4
.L_832:
        /*12dc*/ 	.word	index@(_Z25selective_scan_bwd_kernelI32Selective_Scan_bwd_kernel_traitsILi128ELi16ELb1ELb0ELb1ELb0ELb1EffEEv12SSMParamsBwd)
        /*12e0*/ 	.word	0x000000a8


	//----- nvinfo : EIATTR_FRAME_SIZE
	.align		4
.L_833:
        /*12e4*/ 	.byte	0x04, 0x11
        /*12e6*/ 	.short	(.L_835 - .L_834)
	.align		4
.L_834:
        /*12e8*/ 	.word	index@($__internal_65_$__cuda_sm70_shflsync_up)
        /*12ec*/ 	.word	0x00000000


	//----- nvinfo : EIATTR_FRAME_SIZE
	.align		4
.L_835:
        /*12f0*/ 	.byte	0x04, 0x11
        /*12f2*/ 	.short	(.L_837 - .L_836)
	.align		4
.L_836:
        /*12f4*/ 	.word	index@($__internal_64_$__cuda_sm70_shflsync_idx_p)
        /*12f8*/ 	.word	0x00000000


	//----- nvinfo : EIATTR_FRAME_SIZE
	.align		4
.L_837:
        /*12fc*/ 	.byte	0x04, 0x11
        /*12fe*/ 	.short	(.L_839 - .L_838)
	.align		4
.L_838:
        /*1300*/ 	.word	index@($__internal_63_$__cuda_sm70_shflsync_down)
        /*1304*/ 	.word	0x00000000


	//----- nvinfo : EIATTR_FRAME_SIZE
	.align		4
.L_839:
        /*1308*/ 	.byte	0x04, 0x11
        /*130a*/ 	.short	(.L_841 - .L_840)
	.align		4
.L_840:
        /*130c*/ 	.word	index@(_Z25selective_scan_bwd_kernelI32Selective_Scan_bwd_kernel_traitsILi128ELi16ELb1ELb0ELb1ELb0ELb1EffEEv12SSMParamsBwd)
        /*1310*/ 	.word	0x00000018


	//----- nvinfo : EIATTR_REGCOUNT
	.align		4
.L_841:
        /*1314*/ 	.byte	0x04, 0x2f
        /*1316*/ 	.short	(.L_843 - .L_842)
	.align		4
.L_842:
        /*1318*/ 	.word	index@(_Z25selective_scan_bwd_kernelI32Selective_Scan_bwd_kernel_traitsILi128ELi16ELb1ELb0ELb1ELb0ELb0EffEEv12SSMParamsBwd)
        /*131c*/ 	.word	0x000000a8


	//----- nvinfo : EIATTR_FRAME_SIZE
	.align		4
.L_843:
        /*1320*/ 	.byte	0x04, 0x11
        /*1322*/ 	.short	(.L_845 - .L_844)
	.align		4
.L_844:
        /*1324*/ 	.word	index@($__internal_62_$__cuda_sm70_shflsync_up)
        /*1328*/ 	.word	0x00000000


	//----- nvinfo : EIATTR_FRAME_SIZE
	.align		4
.L_845:
        /*132c*/ 	.byte	0x04, 0x11
        /*132e*/ 	.short	(.L_847 - .L_846)
	.align		4
.L_846:
        /*1330*/ 	.word	index@($__internal_61_$__cuda_sm70_shflsync_idx_p)
        /*1334*/ 	.word	0x00000000


	//----- nvinfo : EIATTR_FRAME_SIZE
	.align		4
.L_847:
        /*1338*/ 	.byte	0x04, 0x11
        /*133a*/ 	.short	(.L_849 - .L_848)
	.align		4
.L_848:
        /*133c*/ 	.word	index@($__internal_60_$__cuda_sm70_shflsync_down)
        /*1340*/ 	.word	0x00000000


	//----- nvinfo : EIATTR_FRAME_SIZE
	.align		4
.L_849:
        /*1344*/ 	.byte	0x04, 0x11
        /*1346*/ 	.short	(.L_851 - .L_850)
	.align		4
.L_850:
        /*1348*/ 	.word	index@(_Z25selective_scan_bwd_kernelI32Selective_Scan_bwd_kernel_traitsILi128ELi16ELb1ELb0ELb1ELb0ELb0EffEEv12SSMParamsBwd)
        /*134c*/ 	.word	0x00000010


	//----- nvinfo : EIATTR_REGCOUNT
	.align		4
.L_851:
        /*1350*/ 	.byte	0x04, 0x2f
        /*1352*/ 	.short	(.L_853 - .L_852)
	.align		4
.L_852:
        /*1354*/ 	.word	index@(_Z25selective_scan_bwd_kernelI32Selective_Scan_bwd_kernel_traitsILi128ELi16ELb1ELb0ELb0ELb1ELb1EffEEv12SSMParamsBwd)
        /*1358*/ 	.word	0x000000a7


	//----- nvinfo : EIATTR_FRAME_SIZE
	.align		4
.L_853:
        /*135c*/ 	.byte	0x04, 0x11
        /*135e*/ 	.short	(.L_855 - .L_854)
	.align		4
.L_854:
        /*1360*/ 	.word	index@($__internal_59_$__cuda_sm70_shflsync_up)
        /*1364*/ 	.word	0x00000000


	//----- nvinfo : EIATTR_FRAME_SIZE
	.align		4
.L_855:
        /*1368*/ 	.byte	0x04, 0x11
        /*136a*/ 	.short	(.L_857 - .L_856)
	.align		4
.L_856:
        /*136c*/ 	.word	index@($__internal_58_$__cuda_sm70_shflsync_idx_p)
        /*1370*/ 	.word	0x00000000


	//----- nvinfo : EIATTR_FRAME_SIZE
	.align		4
.L_857:
        /*1374*/ 	.byte	0x04, 0x11
        /*1376*/ 	.short	(.L_859 - .L_858)
	.align		4
.L_858:
        /*1378*/ 	.word	index@($__internal_57_$__cuda_sm70_shflsync_down)
        /*137c*/ 	.word	0x00000000


	//----- nvinfo : EIATTR_FRAME_SIZE
	.align		4
.L_859:
        /*1380*/ 	.byte	0x04, 0x11
        /*1382*/ 	.short	(.L_861 - .L_860)
	.align		4
.L_860:
        /*1384*/ 	.word	index@(_Z25selective_scan_bwd_kernelI32Selective_Scan_bwd_kernel_traitsILi128ELi16ELb1ELb0ELb0ELb1ELb1EffEEv12SSMParamsBwd)
        /*1388*/ 	.word	0x00000000


	//----- nvinfo : EIATTR_REGCOUNT
	.align		4
.L_861:
        /*138c*/ 	.byte	0x04, 0x2f
        /*138e*/ 	.short	(.L_863 - .L_862)
	.align		4
.L_862:
        /*1390*/ 	.word	index@(_Z25selective_scan_bwd_kernelI32Selective_Scan_bwd_kernel_traitsILi128ELi16ELb1ELb0ELb0ELb1ELb0EffEEv12SSMParamsBwd)
        /*1394*/ 	.word	0x000000a8


	//----- nvinfo : EIATTR_FRAME_SIZE
	.align		4
.L_863:
        /*1398*/ 	.byte	0x04, 0x11
        /*139a*/ 	.short	(.L_865 - .L_864)
	.align		4
.L_864:
        /*139c*/ 	.word	index@($__internal_56_$__cuda_sm70_shflsync_up)
        /*13a0*/ 	.word	0x00000000


	//----- nvinfo : EIATTR_FRAME_SIZE
	.align		4
.L_865:
        /*13a4*/ 	.byte	0x04, 0x11
        /*13a6*/ 	.short	(.L_867 - .L_866)
	.align		4
.L_866:
        /*13a8*/ 	.word	index@($__internal_55_$__cuda_sm70_shflsync_idx_p)
        /*13ac*/ 	.word	0x00000000


	//----- nvinfo : EIATTR_FRAME_SIZE
	.align		4
.L_867:
        /*13b0*/ 	.byte	0x04, 0x11
        /*13b2*/ 	.short	(.L_869 - .L_868)
	.align		4
.L_868:
        /*13b4*/ 	.word	index@($__internal_54_$__cuda_sm70_shflsync_down)
        /*13b8*/ 	.word	0x00000000


	//----- nvinfo : EIATTR_FRAME_SIZE
	.align		4
.L_869:
        /*13bc*/ 	.byte	0x04, 0x11
        /*13be*/ 	.short	(.L_871 - .L_870)
	.align		4
.L_870:
        /*13c0*/ 	.word	index@(_Z25selective_scan_bwd_kernelI32Selective_Scan_bwd_kernel_traitsILi128ELi16ELb1ELb0ELb0ELb1ELb0EffEEv12SSMParamsBwd)
        /*13c4*/ 	.word	0x00000000


	//----- nvinfo : EIATTR_REGCOUNT
	.align		4
.L_871:
        /*13c8*/ 	.byte	0x04, 0x2f
        /*13ca*/ 	.short	(.L_873 - .L_872)
	.align		4
.L_872:
        /*13cc*/ 	.word	index@(_Z25selective_scan_bwd_kernelI32Selective_Scan_bwd_kernel_traitsILi128ELi16ELb1ELb0ELb0ELb0ELb1EffEEv12SSMParamsBwd)
        /*13d0*/ 	.word	0x000000a7


	//----- nvinfo : EIATTR_FRAME_SIZE
	.align		4
.L_873:
        /*13d4*/ 	.byte	0x04, 0x11
        /*13d6*/ 	.short	(.L_875 - .L_874)
	.align		4
.L_874:
        /*13d8*/ 	.word	index@($__internal_53_$__cuda_sm70_shflsync_up)
        /*13dc*/ 	.word	0x00000000


	//----- nvinfo : EIATTR_FRAME_SIZE
	.align		4
.L_875:
        /*13e0*/ 	.byte	0x04, 0x11
        /*13e2*/ 	.short	(.L_877 - .L_876)
	.align		4
.L_876:
        /*13e4*/ 	.word	index@($__internal_52_$__cuda_sm70_shflsync_idx_p)
        /*13e8*/ 	.word	0x00000000


	//----- nvinfo : EIATTR_FRAME_SIZE
	.align		4
.L_877:
        /*13ec*/ 	.byte	0x04, 0x11
        /*13ee*/ 	.short	(.L_879 - .L_878)
	.align		4
.L_878:
        /*13f0*/ 	.word	index@($__internal_51_$__cuda_sm70_shflsync_down)
        /*13f4*/ 	.word	0x00000000


	//----- nvinfo : EIATTR_FRAME_SIZE
	.align		4
.L_879:
        /*13f8*/ 	.byte	0x04, 0x11
        /*13fa*/ 	.short	(.L_881 - .L_880)
	.align		4
.L_880:
        /*13fc*/ 	.word	index@(_Z25selective_scan_bwd_kernelI32Selective_Scan_bwd_kernel_traitsILi128ELi16ELb1ELb0ELb0ELb0ELb1EffEEv12SSMParamsBwd)
        /*1400*/ 	.word	0x00000000


	//----- nvinfo : EIATTR_REGCOUNT
	.align		4
.L_881:
        /*1404*/ 	.byte	0x04, 0x2f
        /*1406*/ 	.short	(.L_883 - .L_882)
	.align		4
.L_882:
        /*1408*/ 	.word	index@(_Z25selective_scan_bwd_kernelI32Selective_Scan_bwd_kernel_traitsILi128ELi16ELb1ELb0ELb0ELb0ELb0EffEEv12SSMParamsBwd)
        /*140c*/ 	.word	0x000000a7


	//----- nvinfo : EIATTR_FRAME_SIZE
	.align		4
.L_883:
        /*1410*/ 	.byte	0x04, 0x11
        /*1412*/ 	.short	(.L_885 - .L_884)
	.align		4
.L_884:
        /*1414*/ 	.word	index@($__internal_50_$__cuda_sm70_shflsync_up)
        /*1418*/ 	.word	0x00000000


	//----- nvinfo : EIATTR_FRAME_SIZE
	.align		4
.L_885:
        /*141c*/ 	.byte	0x04, 0x11
        /*141e*/ 	.short	(.L_887 - .L_886)
	.align		4
.L_886:
        /*1420*/ 	.word	index@($__internal_49_$__cuda_sm70_shflsync_idx_p)
        /*1424*/ 	.word	0x00000000


	//----- nvinfo : EIATTR_FRAME_SIZE
	.align		4
.L_887:
        /*1428*/ 	.byte	0x04, 0x11
        /*142a*/ 	.short	(.L_889 - .L_888)
	.align		4
.L_888:
        /*142c*/ 	.word	index@($__internal_48_$__cuda_sm70_shflsync_down)
        /*1430*/ 	.word	0x00000000


	//----- nvinfo : EIATTR_FRAME_SIZE
	.align		4
.L_889:
        /*1434*/ 	.byte	0x04, 0x11
        /*1436*/ 	.short	(.L_891 - .L_890)
	.align		4
.L_890:
        /*1438*/ 	.word	index@(_Z25selective_scan_bwd_kernelI32Selective_Scan_bwd_kernel_traitsILi128ELi16ELb1ELb0ELb0ELb0ELb0EffEEv12SSMParamsBwd)
        /*143c*/ 	.word	0x00000000


	//----- nvinfo : EIATTR_REGCOUNT
	.align		4
.L_891:
        /*1440*/ 	.byte	0x04, 0x2f
        /*1442*/ 	.short	(.L_893 - .L_892)
	.align		4
.L_892:
        /*1444*/ 	.word	index@(_Z25selective_scan_bwd_kernelI32Selective_Scan_bwd_kernel_traitsILi128ELi16ELb0ELb1ELb1ELb1ELb1EffEEv12SSMParamsBwd)
        /*1448*/ 	.word	0x000000a8


	//----- nvinfo : EIATTR_FRAME_SIZE
	.align		4
.L_893:
        /*144c*/ 	.byte	0x04, 0x11
        /*144e*/ 	.short	(.L_895 - .L_894)
	.align		4
.L_894:
        /*1450*/ 	.word	index@($__internal_47_$__cuda_sm70_shflsync_up)
        /*1454*/ 	.word	0x00000000


	//----- nvinfo : EIATTR_FRAME_SIZE
	.align		4
.L_895:
        /*1458*/ 	.byte	0x04, 0x11
        /*145a*/ 	.short	(.L_897 - .L_896)
	.align		4
.L_896:
        /*145c*/ 	.word	index@($__internal_46_$__cuda_sm70_shflsync_idx_p)
        /*1460*/ 	.word	0x00000000


	//----- nvinfo : EIATTR_FRAME_SIZE
	.align		4
.L_897:
        /*1464*/ 	.byte	0x04, 0x11
        /*1466*/ 	.short	(.L_899 - .L_898)
	.align		4
.L_898:
        /*1468*/ 	.word	index@($__internal_45_$__cuda_sm70_shflsync_down)
        /*146c*/ 	.word	0x00000000


	//----- nvinfo : EIATTR_FRAME_SIZE
	.align		4
.L_899:
        /*1470*/ 	.byte	0x04, 0x11
        /*1472*/ 	.short	(.L_901 - .L_900)
	.align		4
.L_900:
        /*1474*/ 	.word	index@(_Z25selective_scan_bwd_kernelI32Selective_Scan_bwd_kernel_traitsILi128ELi16ELb0ELb1ELb1ELb1ELb1EffEEv12SSMParamsBwd)
        /*1478*/ 	.word	0x000000e8


	//----- nvinfo : EIATTR_REGCOUNT
	.align		4
.L_901:
        /*147c*/ 	.byte	0x04, 0x2f
        /*147e*/ 	.short	(.L_903 - .L_902)
	.align		4
.L_902:
        /*1480*/ 	.word	index@(_Z25selective_scan_bwd_kernelI32Selective_Scan_bwd_kernel_traitsILi128ELi16ELb0ELb1ELb1ELb1ELb0EffEEv12SSMParamsBwd)
        /*1484*/ 	.word	0x000000a8


	//----- nvinfo : EIATTR_FRAME_SIZE
	.align		4
.L_903:
        /*1488*/ 	.byte	0x04, 0x11
        /*148a*/ 	.short	(.L_905 - .L_904)
	.align		4
.L_904:
        /*148c*/ 	.word	index@($__internal_44_$__cuda_sm70_shflsync_up)
        /*1490*/ 	.word	0x00000000


	//----- nvinfo : EIATTR_FRAME_SIZE
	.align		4
.L_905:
        /*1494*/ 	.byte	0x04, 0x11
        /*1496*/ 	.short	(.L_907 - .L_906)
	.align		4
.L_906:
        /*1498*/ 	.word	index@($__internal_43_$__cuda_sm70_shflsync_idx_p)
        /*149c*/ 	.word	0x00000000


	//----- nvinfo : EIATTR_FRAME_SIZE
	.align		4
.L_907:
        /*14a0*/ 	.byte	0x04, 0x11
        /*14a2*/ 	.short	(.L_909 - .L_908)
	.align		4
.L_908:
        /*14a4*/ 	.word	index@($__internal_42_$__cuda_sm70_shflsync_down)
        /*14a8*/ 	.word	0x00000000


	//----- nvinfo : EIATTR_FRAME_SIZE
	.align		4
.L_909:
        /*14ac*/ 	.byte	0x04, 0x11
        /*14ae*/ 	.short	(.L_911 - .L_910)
	.align		4
.L_910:
        /*14b0*/ 	.word	index@(_Z25selective_scan_bwd_kernelI32Selective_Scan_bwd_kernel_traitsILi128ELi16ELb0ELb1ELb1ELb1ELb0EffEEv12SSMParamsBwd)
        /*14b4*/ 	.word	0x00000058


	//----- nvinfo : EIATTR_REGCOUNT
	.align		4
.L_911:
        /*14b8*/ 	.byte	0x04, 0x2f
        /*14ba*/ 	.short	(.L_913 - .L_912)
	.align		4
.L_912:
        /*14bc*/ 	.word	index@(_Z25selective_scan_bwd_kernelI32Selective_Scan_bwd_kernel_traitsILi128ELi16ELb0ELb1ELb1ELb0ELb1EffEEv12SSMParamsBwd)
        /*14c0*/ 	.word	0x000000a8


	//----- nvinfo : EIATTR_FRAME_SIZE
	.align		4
.L_913:
        /*14c4*/ 	.byte	0x04, 0x11
        /*14c6*/ 	.short	(.L_915 - .L_914)
	.align		4
.L_914:
        /*14c8*/ 	.word	index@($__internal_41_$__cuda_sm70_shflsync_up)
        /*14cc*/ 	.word	0x00000000


	//----- nvinfo : EIATTR_FRAME_SIZE
	.align		4
.L_915:
        /*14d0*/ 	.byte	0x04, 0x11
        /*14d2*/ 	.short	(.L_917 - .L_916)
	.align		4
.L_916:
        /*14d4*/ 	.word	index@($__internal_40_$__cuda_sm70_shflsync_idx_p)
        /*14d8*/ 	.word	0x00000000


	//----- nvinfo : EIATTR_FRAME_SIZE
	.align		4
.L_917:
        /*14dc*/ 	.byte	0x04, 0x11
        /*14de*/ 	.short	(.L_919 - .L_918)
	.align		4
.L_918:
        /*14e0*/ 	.word	index@($__internal_39_$__cuda_sm70_shflsync_down)
        /*14e4*/ 	.word	0x00000000


	//----- nvinfo : EIATTR_FRAME_SIZE
	.align		4
.L_919:
        /*14e8*/ 	.byte	0x04, 0x11
        /*14ea*/ 	.short	(.L_921 - .L_920)
	.align		4
.L_920:
        /*14ec*/ 	.word	index@(_Z25selective_scan_bwd_kernelI32Selective_Scan_bwd_kernel_traitsILi128ELi16ELb0ELb1ELb1ELb0ELb1EffEEv12SSMParamsBwd)
        /*14f0*/ 	.word	0x00000108


	//----- nvinfo : EIATTR_REGCOUNT
	.align		4
.L_921:
        /*14f4*/ 	.byte	0x04, 0x2f
        /*14f6*/ 	.short	(.L_923 - .L_922)
	.align		4
.L_922:
        /*14f8*/ 	.word	index@(_Z25selective_scan_bwd_kernelI32Selective_Scan_bwd_kernel_traitsILi128ELi16ELb0ELb1ELb1ELb0ELb0EffEEv12SSMParamsBwd)
        /*14fc*/ 	.word	0x000000a8


	//----- nvinfo : EIATTR_FRAME_SIZE
	.align		4
.L_923:
        /*1500*/ 	.byte	0x04, 0x11
        /*1502*/ 	.short	(.L_925 - .L_924)
	.align		4
.L_924:
        /*1504*/ 	.word	index@($__internal_38_$__cuda_sm70_shflsync_up)
        /*1508*/ 	.word	0x00000000


	//----- nvinfo : EIATTR_FRAME_SIZE
	.align		4
.L_925:
        /*150c*/ 	.byte	0x04, 0x11
        /*150e*/ 	.short	(.L_927 - .L_926)
	.align		4
.L_926:
        /*1510*/ 	.word	index@($__internal_37_$__cuda_sm70_shflsync_idx_p)
        /*1514*/ 	.word	0x00000000


	//----- nvinfo : EIATTR_FRAME_SIZE
	.align		4
.L_927:
        /*1518*/ 	.byte	0x04, 0x11
        /*151a*/ 	.short	(.L_929 - .L_928)
	.align		4
.L_928:
        /*151c*/ 	.word	index@($__internal_36_$__cuda_sm70_shflsync_down)
        /*1520*/ 	.word	0x00000000


	//----- nvinfo : EIATTR_FRAME_SIZE
	.align		4
.L_929:
        /*1524*/ 	.byte	0x04, 0x11
        /*1526*/ 	.short	(.L_931 - .L_930)
	.align		4
.L_930:
        /*1528*/ 	.word	index@(_Z25selective_scan_bwd_kernelI32Selective_Scan_bwd_kernel_traitsILi128ELi16ELb0ELb1ELb1ELb0ELb0EffEEv12SSMParamsBwd)
        /*152c*/ 	.word	0x000000b8


	//----- nvinfo : EIATTR_REGCOUNT
	.align		4
.L_931:
        /*1530*/ 	.byte	0x04, 0x2f
        /*1532*/ 	.short	(.L_933 - .L_932)
	.align		4
.L_932:
        /*1534*/ 	.word	index@(_Z25selective_scan_bwd_kernelI32Selective_Scan_bwd_kernel_traitsILi128ELi16ELb0ELb1ELb0ELb1ELb1EffEEv12SSMParamsBwd)
        /*1538*/ 	.word	0x000000a8


	//----- nvinfo : EIATTR_FRAME_SIZE
	.align		4
.L_933:
        /*153c*/ 	.byte	0x04, 0x11
        /*153e*/ 	.short	(.L_935 - .L_934)
	.align		4
.L_934:
        /*1540*/ 	.word	index@($__internal_35_$__cuda_sm70_shflsync_up)
        /*1544*/ 	.word	0x00000000


	//----- nvinfo : EIATTR_FRAME_SIZE
	.align		4
.L_935:
        /*1548*/ 	.byte	0x04, 0x11
        /*154a*/ 	.short	(.L_937 - .L_936)
	.align		4
.L_936:
        /*154c*/ 	.word	index@($__internal_34_$__cuda_sm70_shflsync_idx_p)
        /*1550*/ 	.word	0x00000000


	//----- nvinfo : EIATTR_FRAME_SIZE
	.align		4
.L_937:
        /*1554*/ 	.byte	0x04, 0x11
        /*1556*/ 	.short	(.L_939 - .L_938)
	.align		4
.L_938:
        /*1558*/ 	.word	index@($__internal_33_$__cuda_sm70_shflsync_down)
        /*155c*/ 	.word	0x00000000


	//----- nvinfo : EIATTR_FRAME_SIZE
	.align		4
.L_939:
        /*1560*/ 	.byte	0x04, 0x11
        /*1562*/ 	.short	(.L_941 - .L_940)
	.align		4
.L_940:
        /*1564*/ 	.word	index@(_Z25selective_scan_bwd_kernelI32Selective_Scan_bwd_kernel_traitsILi128ELi16ELb0ELb1ELb0ELb1ELb1EffEEv12SSMParamsBwd)
        /*1568*/ 	.word	0x000000a0


	//----- nvinfo : EIATTR_REGCOUNT
	.align		4
.L_941:
        /*156c*/ 	.byte	0x04, 0x2f
        /*156e*/ 	.short	(.L_943 - .L_942)
	.align		4
.L_942:
        /*1570*/ 	.word	index@(_Z25selective_scan_bwd_kernelI32Selective_Scan_bwd_kernel_traitsILi128ELi16ELb0ELb1ELb0ELb1ELb0EffEEv12SSMParamsBwd)
        /*1574*/ 	.word	0x000000a8


	//----- nvinfo : EIATTR_FRAME_SIZE
	.align		4
.L_943:
        /*1578*/ 	.byte	0x04, 0x11
        /*157a*/ 	.short	(.L_945 - .L_944)
	.align		4
.L_944:
        /*157c*/ 	.word	index@($__internal_32_$__cuda_sm70_shflsync_up)
        /*1580*/ 	.word	0x00000000


	//----- nvinfo : EIATTR_FRAME_SIZE
	.align		4
.L_945:
        /*1584*/ 	.byte	0x04, 0x11
        /*1586*/ 	.short	(.L_947 - .L_946)
	.align		4
.L_946:
        /*1588*/ 	.word	index@($__internal_31_$__cuda_sm70_shflsync_idx_p)
        /*158c*/ 	.word	0x00000000


	//----- nvinfo : EIATTR_FRAME_SIZE
	.align		4
.L_947:
        /*1590*/ 	.byte	0x04, 0x11
        /*1592*/ 	.short	(.L_949 - .L_948)
	.align		4
.L_948:
        /*1594*/ 	.word	index@($__internal_30_$__cuda_sm70_shflsync_down)
        /*1598*/ 	.word	0x00000000


	//----- nvinfo : EIATTR_FRAME_SIZE
	.align		4
.L_949:
        /*159c*/ 	.byte	0x04, 0x11
        /*159e*/ 	.short	(.L_951 - .L_950)
	.align		4
.L_950:
        /*15a0*/ 	.word	index@(_Z25selective_scan_bwd_kernelI32Selective_Scan_bwd_kernel_traitsILi128ELi16ELb0ELb1ELb0ELb1ELb0EffEEv12SSMParamsBwd)
        /*15a4*/ 	.word	0x00000018


	//----- nvinfo : EIATTR_REGCOUNT
	.align		4
.L_951:
        /*15a8*/ 	.byte	0x04, 0x2f
        /*15aa*/ 	.short	(.L_953 - .L_952)
	.align		4
.L_952:
        /*15ac*/ 	.word	index@(_Z25selective_scan_bwd_kernelI32Selective_Scan_bwd_kernel_traitsILi128ELi16ELb0ELb1ELb0ELb0ELb1EffEEv12SSMParamsBwd)
        /*15b0*/ 	.word	0x000000a8


	//----- nvinfo : EIATTR_FRAME_SIZE
	.align		4
.L_953:
        /*15b4*/ 	.byte	0x04, 0x11
        /*15b6*/ 	.short	(.L_955 - .L_954)
	.align		4
.L_954:
        /*15b8*/ 	.word	index@($__internal_29_$__cuda_sm70_shflsync_up)
        /*15bc*/ 	.word	0x00000000


	//----- nvinfo : EIATTR_FRAME_SIZE
	.align		4
.L_955:
        /*15c0*/ 	.byte	0x04, 0x11
        /*15c2*/ 	.short	(.L_957 - .L_956)
	.align		4
.L_956:
        /*15c4*/ 	.word	index@($__internal_28_$__cuda_sm70_shflsync_idx_p)
        /*15c8*/ 	.word	0x00000000


	//----- nvinfo : EIATTR_FRAME_SIZE
	.align		4
.L_957:
        /*15cc*/ 	.byte	0x04, 0x11
        /*15ce*/ 	.short	(.L_959 - .L_958)
	.align		4
.L_958:
        /*15d0*/ 	.word	index@($__internal_27_$__cuda_sm70_shflsync_down)
        /*15d4*/ 	.word	0x00000000


	//----- nvinfo : EIATTR_FRAME_SIZE
	.align		4
.L_959:
        /*15d8*/ 	.byte	0x04, 0x11
        /*15da*/ 	.short	(.L_961 - .L_960)
	.align		4
.L_960:
        /*15dc*/ 	.word	index@(_Z25selective_scan_bwd_kernelI32Selective_Scan_bwd_kernel_traitsILi128ELi16ELb0ELb1ELb0ELb0ELb1EffEEv12SSMParamsBwd)
        /*15e0*/ 	.word	0x000000c8


	//----- nvinfo : EIATTR_REGCOUNT
	.align		4
.L_961:
        /*15e4*/ 	.byte	0x04, 0x2f
        /*15e6*/ 	.short	(.L_963 - .L_962)
	.align		4
.L_962:
        /*15e8*/ 	.word	index@(_Z25selective_scan_bwd_kernelI32Selective_Scan_bwd_kernel_traitsILi128ELi16ELb0ELb1ELb0ELb0ELb0EffEEv12SSMParamsBwd)
        /*15ec*/ 	.word	0x000000a8


	//----- nvinfo : EIATTR_FRAME_SIZE
	.align		4
.L_963:
        /*15f0*/ 	.byte	0x04, 0x11
        /*15f2*/ 	.short	(.L_965 - .L_964)
	.align		4
.L_964:
        /*15f4*/ 	.word	index@($__internal_26_$__cuda_sm70_shflsync_up)
        /*15f8*/ 	.word	0x00000000


	//----- nvinfo : EIATTR_FRAME_SIZE
	.align		4
.L_965:
        /*15fc*/ 	.byte	0x04, 0x11
        /*15fe*/ 	.short	(.L_967 - .L_966)
	.align		4
.L_966:
        /*1600*/ 	.word	index@($__internal_25_$__cuda_sm70_shflsync_idx_p)
        /*1604*/ 	.word	0x00000000


	//----- nvinfo : EIATTR_FRAME_SIZE
	.align		4
.L_967:
        /*1608*/ 	.byte	0x04, 0x11
        /*160a*/ 	.short	(.L_969 - .L_968)
	.align		4
.L_968:
        /*160c*/ 	.word	index@($__internal_24_$__cuda_sm70_shflsync_down)
        /*1610*/ 	.word	0x00000000


	//----- nvinfo : EIATTR_FRAME_SIZE
	.align		4
.L_969:
        /*1614*/ 	.byte	0x04, 0x11
        /*1616*/ 	.short	(.L_971 - .L_970)
	.align		4
.L_970:
        /*1618*/ 	.word	index@(_Z25selective_scan_bwd_kernelI32Selective_Scan_bwd_kernel_traitsILi128ELi16ELb0ELb1ELb0ELb0ELb0EffEEv12SSMParamsBwd)
        /*161c*/ 	.word	0x00000078


	//----- nvinfo : EIATTR_REGCOUNT
	.align		4
.L_971:
        /*1620*/ 	.byte	0x04, 0x2f
        /*1622*/ 	.short	(.L_973 - .L_972)
	.align		4
.L_972:
        /*1624*/ 	.word	index@(_Z25selective_scan_bwd_kernelI32Selective_Scan_bwd_kernel_traitsILi128ELi16ELb0ELb0ELb1ELb1ELb1EffEEv12SSMParamsBwd)
        /*1628*/ 	.word	0x000000a8


	//----- nvinfo : EIATTR_FRAME_SIZE
	.align		4
.L_973:
        /*162c*/ 	.byte	0x04, 0x11
        /*162e*/ 	.short	(.L_975 - .L_974)
	.align		4
.L_974:
        /*1630*/ 	.word	index@($__internal_23_$__cuda_sm70_shflsync_up)
        /*1634*/ 	.word	0x00000000


	//----- nvinfo : EIATTR_FRAME_SIZE
	.align		4
.L_975:
        /*1638*/ 	.byte	0x04, 0x11
        /*163a*/ 	.short	(.L_977 - .L_976)
	.align		4
.L_976:
        /*163c*/ 	.word	index@($__internal_22_$__cuda_sm70_shflsync_idx_p)
        /*1640*/ 	.word	0x00000000


	//----- nvinfo : EIATTR_FRAME_SIZE
	.align		4
.L_977:
        /*1644*/ 	.byte	0x04, 0x11
        /*1646*/ 	.short	(.L_979 - .L_978)
	.align		4
.L_978:
        /*1648*/ 	.word	index@($__internal_21_$__cuda_sm70_shflsync_down)
        /*164c*/ 	.word	0x00000000


	//----- nvinfo : EIATTR_FRAME_SIZE
	.align		4
.L_979:
        /*1650*/ 	.byte	0x04, 0x11
        /*1652*/ 	.short	(.L_981 - .L_980)
	.align		4
.L_980:
        /*1654*/ 	.word	index@(_Z25selective_scan_bwd_kernelI32Selective_Scan_bwd_kernel_traitsILi128ELi16ELb0ELb0ELb1ELb1ELb1EffEEv12SSMParamsBwd)
        /*1658*/ 	.word	0x00000078


	//----- nvinfo : EIATTR_REGCOUNT
	.align		4
.L_981:
        /*165c*/ 	.byte	0x04, 0x2f
        /*165e*/ 	.short	(.L_983 - .L_982)
	.align		4
.L_982:
        /*1660*/ 	.word	index@(_Z25selective_scan_bwd_kernelI32Selective_Scan_bwd_kernel_traitsILi128ELi16ELb0ELb0ELb1ELb1ELb0EffEEv12SSMParamsBwd)
        /*1664*/ 	.word	0x000000a8


	//----- nvinfo : EIATTR_FRAME_SIZE
	.align		4
.L_983:
        /*1668*/ 	.byte	0x04, 0x11
        /*166a*/ 	.short	(.L_985 - .L_984)
	.align		4
.L_984:
        /*166c*/ 	.word	index@($__internal_20_$__cuda_sm70_shflsync_up)
        /*1670*/ 	.word	0x00000000


	//----- nvinfo : EIATTR_FRAME_SIZE
	.align		4
.L_985:
        /*1674*/ 	.byte	0x04, 0x11
        /*1676*/ 	.short	(.L_987 - .L_986)
	.align		4
.L_986:
        /*1678*/ 	.word	index@($__internal_19_$__cuda_sm70_shflsync_idx_p)
        /*167c*/ 	.word	0x00000000


	//----- nvinfo : EIATTR_FRAME_SIZE
	.align		4
.L_987:
        /*1680*/ 	.byte	0x04, 0x11
        /*1682*/ 	.short	(.L_989 - .L_988)
	.align		4
.L_988:
        /*1684*/ 	.word	index@($__internal_18_$__cuda_sm70_shflsync_down)
        /*1688*/ 	.word	0x00000000


	//----- nvinfo : EIATTR_FRAME_SIZE
	.align		4
.L_989:
        /*168c*/ 	.byte	0x04, 0x11
        /*168e*/ 	.short	(.L_991 - .L_990)
	.align		4
.L_990:
        /*1690*/ 	.word	index@(_Z25selective_scan_bwd_kernelI32Selective_Scan_bwd_kernel_traitsILi128ELi16ELb0ELb0ELb1ELb1ELb0EffEEv12SSMParamsBwd)
        /*1694*/ 	.word	0x00000030


	//----- nvinfo : EIATTR_REGCOUNT
	.align		4
.L_991:
        /*1698*/ 	.byte	0x04, 0x2f
        /*169a*/ 	.short	(.L_993 - .L_992)
	.align		4
.L_992:
        /*169c*/ 	.word	index@(_Z25selective_scan_bwd_kernelI32Selective_Scan_bwd_kernel_traitsILi128ELi16ELb0ELb0ELb1ELb0ELb1EffEEv12SSMParamsBwd)
        /*16a0*/ 	.word	0x000000a8


	//----- nvinfo : EIATTR_FRAME_SIZE
	.align		4
.L_993:
        /*16a4*/ 	.byte	0x04, 0x11
        /*16a6*/ 	.short	(.L_995 - .L_994)
	.align		4
.L_994:
        /*16a8*/ 	.word	index@($__internal_17_$__cuda_sm70_shflsync_up)
        /*16ac*/ 	.word	0x00000000


	//----- nvinfo : EIATTR_FRAME_SIZE
	.align		4
.L_995:
        /*16b0*/ 	.byte	0x04, 0x11
        /*16b2*/ 	.short	(.L_997 - .L_996)
	.align		4
.L_996:
        /*16b4*/ 	.word	index@($__internal_16_$__cuda_sm70_shflsync_idx_p)
        /*16b8*/ 	.word	0x00000000


	//----- nvinfo : EIATTR_FRAME_SIZE
	.align		4
.L_997:
        /*16bc*/ 	.byte	0x04, 0x11
        /*16be*/ 	.short	(.L_999 - .L_998)
	.align		4
.L_998:
        /*16c0*/ 	.word	index@($__internal_15_$__cuda_sm70_shflsync_down)
        /*16c4*/ 	.word	0x00000000


	//----- nvinfo : EIATTR_FRAME_SIZE
	.align		4
.L_999:
        /*16c8*/ 	.byte	0x04, 0x11
        /*16ca*/ 	.short	(.L_1001 - .L_1000)
	.align		4
.L_1000:
        /*16cc*/ 	.word	index@(_Z25selective_scan_bwd_kernelI32Selective_Scan_bwd_kernel_traitsILi128ELi16ELb0ELb0ELb1ELb0ELb1EffEEv12SSMParamsBwd)
        /*16d0*/ 	.word	0x00000080


	//----- nvinfo : EIATTR_REGCOUNT
	.align		4
.L_1001:
        /*16d4*/ 	.byte	0x04, 0x2f
        /*16d6*/ 	.short	(.L_1003 - .L_1002)
	.align		4
.L_1002:
        /*16d8*/ 	.word	index@(_Z25selective_scan_bwd_kernelI32Selective_Scan_bwd_kernel_traitsILi128ELi16ELb0ELb0ELb1ELb0ELb0EffEEv12SSMParamsBwd)
        /*16dc*/ 	.word	0x000000a8


	//----- nvinfo : EIATTR_FRAME_SIZE
	.align		4
.L_1003:
        /*16e0*/ 	.byte	0x04, 0x11
        /*16e2*/ 	.short	(.L_1005 - .L_1004)
	.align		4
.L_1004:
        /*16e4*/ 	.word	index@($__internal_14_$__cuda_sm70_shflsync_up)
        /*16e8*/ 	.word	0x00000000


	//----- nvinfo : EIATTR_FRAME_SIZE
	.align		4
.L_1005:
        /*16ec*/ 	.byte	0x04, 0x11
        /*16ee*/ 	.short	(.L_1007 - .L_1006)
	.align		4
.L_1006:
        /*16f0*/ 	.word	index@($__internal_13_$__cuda_sm70_shflsync_idx_p)
        /*16f4*/ 	.word	0x00000000


	//----- nvinfo : EIATTR_FRAME_SIZE
	.align		4
.L_1007:
        /*16f8*/ 	.byte	0x04, 0x11
        /*16fa*/ 	.short	(.L_1009 - .L_1008)
	.align		4
.L_1008:
        /*16fc*/ 	.word	index@($__internal_12_$__cuda_sm70_shflsync_down)
        /*1700*/ 	.word	0x00000000


	//----- nvinfo : EIATTR_FRAME_SIZE
	.align		4
.L_1009:
        /*1704*/ 	.byte	0x04, 0x11
        /*1706*/ 	.short	(.L_1011 - .L_1010)
	.align		4
.L_1010:
        /*1708*/ 	.word	index@(_Z25selective_scan_bwd_kernelI32Selective_Scan_bwd_kernel_traitsILi128ELi16ELb0ELb0ELb1ELb0ELb0EffEEv12SSMParamsBwd)
        /*170c*/ 	.word	0x00000070


	//----- nvinfo : EIATTR_REGCOUNT
	.align		4
.L_1011:
        /*1710*/ 	.byte	0x04, 0x2f
        /*1712*/ 	.short	(.L_1013 - .L_1012)
	.align		4
.L_1012:
        /*1714*/ 	.word	index@(_Z25selective_scan_bwd_kernelI32Selective_Scan_bwd_kernel_traitsILi128ELi16ELb0ELb0ELb0ELb1ELb1EffEEv12SSMParamsBwd)
        /*1718*/ 	.word	0x000000a8


	//----- nvinfo : EIATTR_FRAME_SIZE
	.align		4
.L_1013:
        /*171c*/ 	.byte	0x04, 0x11
        /*171e*/ 	.short	(.L_1015 - .L_1014)
	.align		4
.L_1014:
        /*1720*/ 	.word	index@($__internal_11_$__cuda_sm70_shflsync_up)
        /*1724*/ 	.word	0x00000000


	//----- nvinfo : EIATTR_FRAME_SIZE
	.align		4
.L_1015:
        /*1728*/ 	.byte	0x04, 0x11
        /*172a*/ 	.short	(.L_1017 - .L_1016)
	.align		4
.L_1016:
        /*172c*/ 	.word	index@($__internal_10_$__cuda_sm70_shflsync_idx_p)
        /*1730*/ 	.word	0x00000000


	//----- nvinfo : EIATTR_FRAME_SIZE
	.align		4
.L_1017:
        /*1734*/ 	.byte	0x04, 0x11
        /*1736*/ 	.short	(.L_1019 - .L_1018)
	.align		4
.L_1018:
        /*1738*/ 	.word	index@($__internal_9_$__cuda_sm70_shflsync_down)
        /*173c*/ 	.word	0x00000000


	//----- nvinfo : EIATTR_FRAME_SIZE
	.align		4
.L_1019:
        /*1740*/ 	.byte	0x04, 0x11
        /*1742*/ 	.short	(.L_1021 - .L_1020)
	.align		4
.L_1020:
        /*1744*/ 	.word	index@(_Z25selective_scan_bwd_kernelI32Selective_Scan_bwd_kernel_traitsILi128ELi16ELb0ELb0ELb0ELb1ELb1EffEEv12SSMParamsBwd)
        /*1748*/ 	.word	0x00000000


	//----- nvinfo : EIATTR_REGCOUNT
	.align		4
.L_1021:
        /*174c*/ 	.byte	0x04, 0x2f
        /*174e*/ 	.short	(.L_1023 - .L_1022)
	.align		4
.L_1022:
        /*1750*/ 	.word	index@(_Z25selective_scan_bwd_kernelI32Selective_Scan_bwd_kernel_traitsILi128ELi16ELb0ELb0ELb0ELb1ELb0EffEEv12SSMParamsBwd)
        /*1754*/ 	.word	0x000000a8


	//----- nvinfo : EIATTR_FRAME_SIZE
	.align		4
.L_1023:
        /*1758*/ 	.byte	0x04, 0x11
        /*175a*/ 	.short	(.L_1025 - .L_1024)
	.align		4
.L_1024:
        /*175c*/ 	.word	index@($__internal_8_$__cuda_sm70_shflsync_up)
        /*1760*/ 	.word	0x00000000


	//----- nvinfo : EIATTR_FRAME_SIZE
	.align		4
.L_1025:
        /*1764*/ 	.byte	0x04, 0x11
        /*1766*/ 	.short	(.L_1027 - .L_1026)
	.align		4
.L_1026:
        /*1768*/ 	.word	index@($__internal_7_$__cuda_sm70_shflsync_idx_p)
        /*176c*/ 	.word	0x00000000


	//----- nvinfo : EIATTR_FRAME_SIZE
	.align		4
.L_1027:
        /*1770*/ 	.byte	0x04, 0x11
        /*1772*/ 	.short	(.L_1029 - .L_1028)
	.align		4
.L_1028:
        /*1774*/ 	.word	index@($__internal_6_$__cuda_sm70_shflsync_down)
        /*1778*/ 	.word	0x00000000


	//----- nvinfo : EIATTR_FRAME_SIZE
	.align		4
.L_1029:
        /*177c*/ 	.byte	0x04, 0x11
        /*177e*/ 	.short	(.L_1031 - .L_1030)
	.align		4
.L_1030:
        /*1780*/ 	.word	index@(_Z25selective_scan_bwd_kernelI32Selective_Scan_bwd_kernel_traitsILi128ELi16ELb0ELb0ELb0ELb1ELb0EffEEv12SSMParamsBwd)
        /*1784*/ 	.word	0x00000000


	//----- nvinfo : EIATTR_REGCOUNT
	.align		4
.L_1031:
        /*1788*/ 	.byte	0x04, 0x2f
        /*178a*/ 	.short	(.L_1033 - .L_1032)
	.align		4
.L_1032:
        /*178c*/ 	.word	index@(_Z25selective_scan_bwd_kernelI32Selective_Scan_bwd_kernel_traitsILi128ELi16ELb0ELb0ELb0ELb0ELb1EffEEv12SSMParamsBwd)
        /*1790*/ 	.word	0x000000a8


	//----- nvinfo : EIATTR_FRAME_SIZE
	.align		4
.L_1033:
        /*1794*/ 	.byte	0x04, 0x11
        /*1796*/ 	.short	(.L_1035 - .L_1034)
	.align		4
.L_1034:
        /*1798*/ 	.word	index@($__internal_5_$__cuda_sm70_shflsync_up)
        /*179c*/ 	.word	0x00000000


	//----- nvinfo : EIATTR_FRAME_SIZE
	.align		4
.L_1035:
        /*17a0*/ 	.byte	0x04, 0x11
        /*17a2*/ 	.short	(.L_1037 - .L_1036)
	.align		4
.L_1036:
        /*17a4*/ 	.word	index@($__internal_4_$__cuda_sm70_shflsync_idx_p)
        /*17a8*/ 	.word	0x00000000


	//----- nvinfo : EIATTR_FRAME_SIZE
	.align		4
.L_1037:
        /*17ac*/ 	.byte	0x04, 0x11
        /*17ae*/ 	.short	(.L_1039 - .L_1038)
	.align		4
.L_1038:
        /*17b0*/ 	.word	index@($__internal_3_$__cuda_sm70_shflsync_down)
        /*17b4*/ 	.word	0x00000000


	//----- nvinfo : EIATTR_FRAME_SIZE
	.align		4
.L_1039:
        /*17b8*/ 	.byte	0x04, 0x11
        /*17ba*/ 	.short	(.L_1041 - .L_1040)
	.align		4
.L_1040:
        /*17bc*/ 	.word	index@(_Z25selective_scan_bwd_kernelI32Selective_Scan_bwd_kernel_traitsILi128ELi16ELb0ELb0ELb0ELb0ELb1EffEEv12SSMParamsBwd)
        /*17c0*/ 	.word	0x00000038


	//----- nvinfo : EIATTR_REGCOUNT
	.align		4
.L_1041:
        /*17c4*/ 	.byte	0x04, 0x2f
        /*17c6*/ 	.short	(.L_1043 - .L_1042)
	.align		4
.L_1042:
        /*17c8*/ 	.word	index@(_Z25selective_scan_bwd_kernelI32Selective_Scan_bwd_kernel_traitsILi128ELi16ELb0ELb0ELb0ELb0ELb0EffEEv12SSMParamsBwd)
        /*17cc*/ 	.word	0x000000a8


	//----- nvinfo : EIATTR_FRAME_SIZE
	.align		4
.L_1043:
        /*17d0*/ 	.byte	0x04, 0x11
        /*17d2*/ 	.short	(.L_1045 - .L_1044)
	.align		4
.L_1044:
        /*17d4*/ 	.word	index@($__internal_2_$__cuda_sm70_shflsync_up)
        /*17d8*/ 	.word	0x00000000


	//----- nvinfo : EIATTR_FRAME_SIZE
	.align		4
.L_1045:
        /*17dc*/ 	.byte	0x04, 0x11
        /*17de*/ 	.short	(.L_1047 - .L_1046)
	.align		4
.L_1046:
        /*17e0*/ 	.word	index@($__internal_1_$__cuda_sm70_shflsync_idx_p)
        /*17e4*/ 	.word	0x00000000


	//----- nvinfo : EIATTR_FRAME_SIZE
	.align		4
.L_1047:
        /*17e8*/ 	.byte	0x04, 0x11
        /*17ea*/ 	.short	(.L_1049 - .L_1048)
	.align		4
.L_1048:
        /*17ec*/ 	.word	index@($__internal_0_$__cuda_sm70_shflsync_down)
        /*17f0*/ 	.word	0x00000000


	//----- nvinfo : EIATTR_FRAME_SIZE
	.align		4
.L_1049:
        /*17f4*/ 	.byte	0x04, 0x11
        /*17f6*/ 	.short	(.L_1051 - .L_1050)
	.align		4
.L_1050:
        /*17f8*/ 	.word	index@(_Z25selective_scan_bwd_kernelI32Selective_Scan_bwd_kernel_traitsILi128ELi16ELb0ELb0ELb0ELb0ELb0EffEEv12SSMParamsBwd)
        /*17fc*/ 	.word	0x00000030


	//----- nvinfo : EIATTR_MIN_STACK_SIZE
	.align		4
.L_1051:
        /*1800*/ 	.byte	0x04, 0x12
        /*1802*/ 	.short	(.L_1053 - .L_1052)
	.align		4
.L_1052:
        /*1804*/ 	.word	index@(_Z25selective_scan_bwd_kernelI32Selective_Scan_bwd_kernel_traitsILi128ELi16ELb0ELb0ELb0ELb0ELb0EffEEv12SSMParamsBwd)
        /*1808*/ 	.word	0x00000030


	//----- nvinfo : EIATTR_MIN_STACK_SIZE
	.align		4
.L_1053:
        /*180c*/ 	.byte	0x04, 0x12
        /*180e*/ 	.short	(.L_1055 - .L_1054)
	.align		4
.L_1054:
        /*1810*/ 	.word	index@(_Z25selective_scan_bwd_kernelI32Selective_Scan_bwd_kernel_traitsILi128ELi16ELb0ELb0ELb0ELb0ELb1EffEEv12SSMParamsBwd)
        /*1814*/ 	.word	0x00000038


	//----- nvinfo : EIATTR_MIN_STACK_SIZE
	.align		4
.L_1055:
        /*1818*/ 	.byte	0x04, 0x12
        /*181a*/ 	.short	(.L_1057 - .L_1056)
	.align		4
.L_1056:
        /*181c*/ 	.word	index@(_Z25selective_scan_bwd_kernelI32Selective_Scan_bwd_kernel_traitsILi128ELi16ELb0ELb0ELb0ELb1ELb0EffEEv12SSMParamsBwd)
        /*1820*/ 	.word	0x00000000


	//----- nvinfo : EIATTR_MIN_STACK_SIZE
	.align		4
.L_1057:
        /*1824*/ 	.byte	0x04, 0x12
        /*1826*/ 	.short	(.L_1059 - .L_1058)
	.align		4
.L_1058:
        /*1828*/ 	.word	index@(_Z25selective_scan_bwd_kernelI32Selective_Scan_bwd_kernel_traitsILi128ELi16ELb0ELb0ELb0ELb1ELb1EffEEv12SSMParamsBwd)
        /*182c*/ 	.word	0x00000000


	//----- nvinfo : EIATTR_MIN_STACK_SIZE
	.align		4
.L_1059:
        /*1830*/ 	.byte	0x04, 0x12
        /*1832*/ 	.short	(.L_1061 - .L_1060)
	.align		4
.L_1060:
        /*1834*/ 	.word	index@(_Z25selective_scan_bwd_kernelI32Selective_Scan_bwd_kernel_traitsILi128ELi16ELb0ELb0ELb1ELb0ELb0EffEEv12SSMParamsBwd)
        /*1838*/ 	.word	0x00000070


	//----- nvinfo : EIATTR_MIN_STACK_SIZE
	.align		4
.L_1061:
        /*183c*/ 	.byte	0x04, 0x12
        /*183e*/ 	.short	(.L_1063 - .L_1062)
	.align		4
.L_1062:
        /*1840*/ 	.word	index@(_Z25selective_scan_bwd_kernelI32Selective_Scan_bwd_kernel_traitsILi128ELi16ELb0ELb0ELb1ELb0ELb1EffEEv12SSMParamsBwd)
        /*1844*/ 	.word	0x00000080


	//----- nvinfo : EIATTR_MIN_STACK_SIZE
	.align		4
.L_1063:
        /*1848*/ 	.byte	0x04, 0x12
        /*184a*/ 	.short	(.L_1065 - .L_1064)
	.align		4
.L_1064:
        /*184c*/ 	.word	index@(_Z25selective_scan_bwd_kernelI32Selective_Scan_bwd_kernel_traitsILi128ELi16ELb0ELb0ELb1ELb1ELb0EffEEv12SSMParamsBwd)
        /*1850*/ 	.word	0x00000030


	//----- nvinfo : EIATTR_MIN_STACK_SIZE
	.align		4
.L_1065:
        /*1854*/ 	.byte	0x04, 0x12
        /*1856*/ 	.short	(.L_1067 - .L_1066)
	.align		4
.L_1066:
        /*1858*/ 	.word	index@(_Z25selective_scan_bwd_kernelI32Selective_Scan_bwd_kernel_traitsILi128ELi16ELb0ELb0ELb1ELb1ELb1EffEEv12SSMParamsBwd)
        /*185c*/ 	.word	0x00000078


	//----- nvinfo : EIATTR_MIN_STACK_SIZE
	.align		4
.L_1067:
        /*1860*/ 	.byte	0x04, 0x12
        /*1862*/ 	.short	(.L_1069 - .L_1068)
	.align		4
.L_1068:
        /*1864*/ 	.word	index@(_Z25selective_scan_bwd_kernelI32Selective_Scan_bwd_kernel_traitsILi128ELi16ELb0ELb1ELb0ELb0ELb0EffEEv12SSMParamsBwd)
        /*1868*/ 	.word	0x00000078


	//----- nvinfo : EIATTR_MIN_STACK_SIZE
	.align		4
.L_1069:
        /*186c*/ 	.byte	0x04, 0x12
        /*186e*/ 	.short	(.L_1071 - .L_1070)
	.align		4
.L_1070:
        /*1870*/ 	.word	index@(_Z25selective_scan_bwd_kernelI32Selective_Scan_bwd_kernel_traitsILi128ELi16ELb0ELb1ELb0ELb0ELb1EffEEv12SSMParamsBwd)
        /*1874*/ 	.word	0x000000c8


	//----- nvinfo : EIATTR_MIN_STACK_SIZE
	.align		4
.L_1071:
        /*1878*/ 	.byte	0x04, 0x12
        /*187a*/ 	.short	(.L_1073 - .L_1072)
	.align		4
.L_1072:
        /*187c*/ 	.word	index@(_Z25selective_scan_bwd_kernelI32Selective_Scan_bwd_kernel_traitsILi128ELi16ELb0ELb1ELb0ELb1ELb0EffEEv12SSMParamsBwd)
        /*1880*/ 	.word	0x00000018


	//----- nvinfo : EIATTR_MIN_STACK_SIZE
	.align		4
.L_1073:
        /*1884*/ 	.byte	0x04, 0x12
        /*1886*/ 	.short	(.L_1075 - .L_1074)
	.align		4
.L_1074:
        /*1888*/ 	.word	index@(_Z25selective_scan_bwd_kernelI32Selective_Scan_bwd_kernel_traitsILi128ELi16ELb0ELb1ELb0ELb1ELb1EffEEv12SSMParamsBwd)
        /*188c*/ 	.word	0x000000a0


	//----- nvinfo : EIATTR_MIN_STACK_SIZE
	.align		4
.L_1075:
        /*1890*/ 	.byte	0x04, 0x12
        /*1892*/ 	.short	(.L_1077 - .L_1076)
	.align		4
.L_1076:
        /*1894*/ 	.word	index@(_Z25selective_scan_bwd_kernelI32Selective_Scan_bwd_kernel_traitsILi128ELi16ELb0ELb1ELb1ELb0ELb0EffEEv12SSMParamsBwd)
        /*1898*/ 	.word	0x000000b8


	//----- nvinfo : EIATTR_MIN_STACK_SIZE
	.align		4
.L_1077:
        /*189c*/ 	.byte	0x04, 0x12
        /*189e*/ 	.short	(.L_1079 - .L_1078)
	.align		4
.L_1078:
        /*18a0*/ 	.word	index@(_Z25selective_scan_bwd_kernelI32Selective_Scan_bwd_kernel_traitsILi128ELi16ELb0ELb1ELb1ELb0ELb1EffEEv12SSMParamsBwd)
        /*18a4*/ 	.word	0x00000108


	//----- nvinfo : EIATTR_MIN_STACK_SIZE
	.align		4
.L_1079:
        /*18a8*/ 	.byte	0x04, 0x12
        /*18aa*/ 	.short	(.L_1081 - .L_1080)
	.align		4
.L_1080:
        /*18ac*/ 	.word	index@(_Z25selective_scan_bwd_kernelI32Selective_Scan_bwd_kernel_traitsILi128ELi16ELb0ELb1ELb1ELb1ELb0EffEEv12SSMParamsBwd)
        /*18b0*/ 	.word	0x00000058


	//----- nvinfo : EIATTR_MIN_STACK_SIZE
	.align		4
.L_1081:
        /*18b4*/ 	.byte	0x04, 0x12
        /*18b6*/ 	.short	(.L_1083 - .L_1082)
	.align		4
.L_1082:
        /*18b8*/ 	.word	index@(_Z25selective_scan_bwd_kernelI32Selective_Scan_bwd_kernel_traitsILi128ELi16ELb0ELb1ELb1ELb1ELb1EffEEv12SSMParamsBwd)
        /*18bc*/ 	.word	0x000000e8


	//----- nvinfo : EIATTR_MIN_STACK_SIZE
	.align		4
.L_1083:
        /*18c0*/ 	.byte	0x04, 0x12
        /*18c2*/ 	.short	(.L_1085 - .L_1084)
	.align		4
.L_1084:
        /*18c4*/ 	.word	index@(_Z25selective_scan_bwd_kernelI32Selective_Scan_bwd_kernel_traitsILi128ELi16ELb1ELb0ELb0ELb0ELb0EffEEv12SSMParamsBwd)
        /*18c8*/ 	.word	0x00000000


	//----- nvinfo : EIATTR_MIN_STACK_SIZE
	.align		4
.L_1085:
        /*18cc*/ 	.byte	0x04, 0x12
        /*18ce*/ 	.short	(.L_1087 - .L_1086)
	.align		4
.L_1086:
        /*18d0*/ 	.word	index@(_Z25selective_scan_bwd_kernelI32Selective_Scan_bwd_kernel_traitsILi128ELi16ELb1ELb0ELb0ELb0ELb1EffEEv12SSMParamsBwd)
        /*18d4*/ 	.word	0x00000000


	//----- nvinfo : EIATTR_MIN_STACK_SIZE
	.align		4
.L_1087:
        /*18d8*/ 	.byte	0x04, 0x12
        /*18da*/ 	.short	(.L_1089 - .L_1088)
	.align		4
.L_1088:
        /*18dc*/ 	.word	index@(_Z25selective_scan_bwd_kernelI32Selective_Scan_bwd_kernel_traitsILi128ELi16ELb1ELb0ELb0ELb1ELb0EffEEv12SSMParamsBwd)
        /*18e0*/ 	.word	0x00000000


	//----- nvinfo : EIATTR_MIN_STACK_SIZE
	.align		4
.L_1089:
        /*18e4*/ 	.byte	0x04, 0x12
        /*18e6*/ 	.short	(.L_1091 - .L_1090)
	.align		4
.L_1090:
        /*18e8*/ 	.word	index@(_Z25selective_scan_bwd_kernelI32Selective_Scan_bwd_kernel_traitsILi128ELi16ELb1ELb0ELb0ELb1ELb1EffEEv12SSMParamsBwd)
        /*18ec*/ 	.word	0x00000000


	//----- nvinfo : EIATTR_MIN_STACK_SIZE
	.align		4
.L_1091:
        /*18f0*/ 	.byte	0x04, 0x12
        /*18f2*/ 	.short	(.L_1093 - .L_1092)
	.align		4
.L_1092:
        /*18f4*/ 	.word	index@(_Z25selective_scan_bwd_kernelI32Selective_Scan_bwd_kernel_traitsILi128ELi16ELb1ELb0ELb1ELb0ELb0EffEEv12SSMParamsBwd)
        /*18f8*/ 	.word	0x00000010


	//----- nvinfo : EIATTR_MIN_STACK_SIZE
	.align		4
.L_1093:
        /*18fc*/ 	.byte	0x04, 0x12
        /*18fe*/ 	.short	(.L_1095 - .L_1094)
	.align		4
.L_1094:
        /*1900*/ 	.word	index@(_Z25selective_scan_bwd_kernelI32Selective_Scan_bwd_kernel_traitsILi128ELi16ELb1ELb0ELb1ELb0ELb1EffEEv12SSMParamsBwd)
        /*1904*/ 	.word	0x00000018


	//----- nvinfo : EIATTR_MIN_STACK_SIZE
	.align		4
.L_1095:
        /*1908*/ 	.byte	0x04, 0x12
        /*190a*/ 	.short	(.L_1097 - .L_1096)
	.align		4
.L_1096:
        /*190c*/ 	.word	index@(_Z25selective_scan_bwd_kernelI32Selective_Scan_bwd_kernel_traitsILi128ELi16ELb1ELb0ELb1ELb1ELb0EffEEv12SSMParamsBwd)
        /*1910*/ 	.word	0x00000018


	//----- nvinfo : EIATTR_MIN_STACK_SIZE
	.align		4
.L_1097:
        /*1914*/ 	.byte	0x04, 0x12
        /*1916*/ 	.short	(.L_1099 - .L_1098)
	.align		4
.L_1098:
        /*1918*/ 	.word	index@(_Z25selective_scan_bwd_kernelI32Selective_Scan_bwd_kernel_traitsILi128ELi16ELb1ELb0ELb1ELb1ELb1EffEEv12SSMParamsBwd)
        /*191c*/ 	.word	0x00000018


	//----- nvinfo : EIATTR_MIN_STACK_SIZE
	.align		4
.L_1099:
        /*1920*/ 	.byte	0x04, 0x12
        /*1922*/ 	.short	(.L_1101 - .L_1100)
	.align		4
.L_1100:
        /*1924*/ 	.word	index@(_Z25selective_scan_bwd_kernelI32Selective_Scan_bwd_kernel_traitsILi128ELi16ELb1ELb1ELb0ELb0ELb0EffEEv12SSMParamsBwd)
        /*1928*/ 	.word	0x00000000


	//----- nvinfo : EIATTR_MIN_STACK_SIZE
	.align		4
.L_1101:
        /*192c*/ 	.byte	0x04, 0x12
        /*192e*/ 	.short	(.L_1103 - .L_1102)
	.align		4
.L_1102:
        /*1930*/ 	.word	index@(_Z25selective_scan_bwd_kernelI32Selective_Scan_bwd_kernel_traitsILi128ELi16ELb1ELb1ELb0ELb0ELb1EffEEv12SSMParamsBwd)
        /*1934*/ 	.word	0x00000018


	//----- nvinfo : EIATTR_MIN_STACK_SIZE
	.align		4
.L_1103:
        /*1938*/ 	.byte	0x04, 0x12
        /*193a*/ 	.short	(.L_1105 - .L_1104)
	.align		4
.L_1104:
        /*193c*/ 	.word	index@(_Z25selective_scan_bwd_kernelI32Selective_Scan_bwd_kernel_traitsILi128ELi16ELb1ELb1ELb0ELb1ELb0EffEEv12SSMParamsBwd)
        /*1940*/ 	.word	0x00000028


	//----- nvinfo : EIATTR_MIN_STACK_SIZE
	.align		4
.L_1105:
        /*1944*/ 	.byte	0x04, 0x12
        /*1946*/ 	.short	(.L_1107 - .L_1106)
	.align		4
.L_1106:
        /*1948*/ 	.word	index@(_Z25selective_scan_bwd_kernelI32Selective_Scan_bwd_kernel_traitsILi128ELi16ELb1ELb1ELb0ELb1ELb1EffEEv12SSMParamsBwd)
        /*194c*/ 	.word	0x00000038


	//----- nvinfo : EIATTR_MIN_STACK_SIZE
	.align		4
.L_1107:
        /*1950*/ 	.byte	0x04, 0x12
        /*1952*/ 	.short	(.L_1109 - .L_1108)
	.align		4
.L_1108:
        /*1954*/ 	.word	index@(_Z25selective_scan_bwd_kernelI32Selective_Scan_bwd_kernel_traitsILi128ELi16ELb1ELb1ELb1ELb0ELb0EffEEv12SSMParamsBwd)
        /*1958*/ 	.word	0x00000028


	//----- nvinfo : EIATTR_MIN_STACK_SIZE
	.align		4
.L_1109:
        /*195c*/ 	.byte	0x04, 0x12
        /*195e*/ 	.short	(.L_1111 - .L_1110)
	.align		4
.L_1110:
        /*1960*/ 	.word	index@(_Z25selective_scan_bwd_kernelI32Selective_Scan_bwd_kernel_traitsILi128ELi16ELb1ELb1ELb1ELb0ELb1EffEEv12SSMParamsBwd)
        /*1964*/ 	.word	0x00000020


	//----- nvinfo : EIATTR_MIN_STACK_SIZE
	.align		4
.L_1111:
        /*1968*/ 	.byte	0x04, 0x12
        /*196a*/ 	.short	(.L_1113 - .L_1112)
	.align		4
.L_1112:
        /*196c*/ 	.word	index@(_Z25selective_scan_bwd_kernelI32Selective_Scan_bwd_kernel_traitsILi128ELi16ELb1ELb1ELb1ELb1ELb0EffEEv12SSMParamsBwd)
        /*1970*/ 	.word	0x00000038


	//----- nvinfo : EIATTR_MIN_STACK_SIZE
	.align		4
.L_1113:
        /*1974*/ 	.byte	0x04, 0x12
        /*1976*/ 	.short	(.L_1115 - .L_1114)
	.align		4
.L_1114:
        /*1978*/ 	.word	index@(_Z25selective_scan_bwd_kernelI32Selective_Scan_bwd_kernel_traitsILi128ELi16ELb1ELb1ELb1ELb1ELb1EffEEv12SSMParamsBwd)
        /*197c*/ 	.word	0x00000040


	//----- nvinfo : EIATTR_MIN_STACK_SIZE
	.align		4
.L_1115:
        /*1980*/ 	.byte	0x04, 0x12
        /*1982*/ 	.short	(.L_1117 - .L_1116)
	.align		4
.L_1116:
        /*1984*/ 	.word	index@(_Z25selective_scan_bwd_kernelI32Selective_Scan_bwd_kernel_traitsILi64ELi16ELb0ELb0ELb0ELb0ELb0EffEEv12SSMParamsBwd)
        /*1988*/ 	.word	0x00000000


	//----- nvinfo : EIATTR_MIN_STACK_SIZE
	.align		4
.L_1117:
        /*198c*/ 	.byte	0x04, 0x12
        /*198e*/ 	.short	(.L_1119 - .L_1118)
	.align		4
.L_1118:
        /*1990*/ 	.word	index@(_Z25selective_scan_bwd_kernelI32Selective_Scan_bwd_kernel_traitsILi64ELi16ELb0ELb0ELb0ELb0ELb1EffEEv12SSMParamsBwd)
        /*1994*/ 	.word	0x00000000


	//----- nvinfo : EIATTR_MIN_STACK_SIZE
	.align		4
.L_1119:
        /*1998*/ 	.byte	0x04, 0x12
        /*199a*/ 	.short	(.L_1121 - .L_1120)
	.align		4
.L_1120:
        /*199c*/ 	.word	index@(_Z25selective_scan_bwd_kernelI32Selective_Scan_bwd_kernel_traitsILi64ELi16ELb0ELb0ELb0ELb1ELb0EffEEv12SSMParamsBwd)
        /*19a0*/ 	.word	0x00000000


	//----- nvinfo : EIATTR_MIN_STACK_SIZE
	.align		4
.L_1121:
        /*19a4*/ 	.byte	0x04, 0x12
        /*19a6*/ 	.short	(.L_1123 - .L_1122)
	.align		4
.L_1122:
        /*19a8*/ 	.word	index@(_Z25selective_scan_bwd_kernelI32Selective_Scan_bwd_kernel_traitsILi64ELi16ELb0ELb0ELb0ELb1ELb1EffEEv12SSMParamsBwd)
        /*19ac*/ 	.word	0x00000000


	//----- nvinfo : EIATTR_MIN_STACK_SIZE
	.align		4
.L_1123:
        /*19b0*/ 	.byte	0x04, 0x12
        /*19b2*/ 	.short	(.L_1125 - .L_1124)
	.align		4
.L_1124:
        /*19b4*/ 	.word	index@(_Z25selective_scan_bwd_kernelI32Selective_Scan_bwd_kernel_traitsILi64ELi16ELb0ELb0ELb1ELb0ELb0EffEEv12SSMParamsBwd)
        /*19b8*/ 	.word	0x00000000


	//----- nvinfo : EIATTR_MIN_STACK_SIZE
	.align		4
.L_1125:
        /*19bc*/ 	.byte	0x04, 0x12
        /*19be*/ 	.short	(.L_1127 - .L_1126)
	.align		4
.L_1126:
        /*19c0*/ 	.word	index@(_Z25selective_scan_bwd_kernelI32Selective_Scan_bwd_kernel_traitsILi64ELi16ELb0ELb0ELb1ELb0ELb1EffEEv12SSMParamsBwd)
        /*19c4*/ 	.word	0x00000000


	//----- nvinfo : EIATTR_MIN_STACK_SIZE
	.align		4
.L_1127:
        /*19c8*/ 	.byte	0x04, 0x12
        /*19ca*/ 	.short	(.L_1129 - .L_1128)
	.align		4
.L_1128:
        /*19cc*/ 	.word	index@(_Z25selective_scan_bwd_kernelI32Selective_Scan_bwd_kernel_traitsILi64ELi16ELb0ELb0ELb1ELb1ELb0EffEEv12SSMParamsBwd)
        /*19d0*/ 	.word	0x00000000


	//----- nvinfo : EIATTR_MIN_STACK_SIZE
	.align		4
.L_1129:
        /*19d4*/ 	.byte	0x04, 0x12
        /*19d6*/ 	.short	(.L_1131 - .L_1130)
	.align		4
.L_1130:
        /*19d8*/ 	.word	index@(_Z25selective_scan_bwd_kernelI32Selective_Scan_bwd_kernel_traitsILi64ELi16ELb0ELb0ELb1ELb1ELb1EffEEv12SSMParamsBwd)
        /*19dc*/ 	.word	0x00000000


	//----- nvinfo : EIATTR_MIN_STACK_SIZE
	.align		4
.L_1131:
        /*19e0*/ 	.byte	0x04, 0x12
        /*19e2*/ 	.short	(.L_1133 - .L_1132)
	.align		4
.L_1132:
        /*19e4*/ 	.word	index@(_Z25selective_scan_bwd_kernelI32Selective_Scan_bwd_kernel_traitsILi64ELi16ELb0ELb1ELb0ELb0ELb0EffEEv12SSMParamsBwd)
        /*19e8*/ 	.word	0x00000000


	//----- nvinfo : EIATTR_MIN_STACK_SIZE
	.align		4
.L_1133:
        /*19ec*/ 	.byte	0x04, 0x12
        /*19ee*/ 	.short	(.L_1135 - .L_1134)
	.align		4
.L_1134:
        /*19f0*/ 	.word	index@(_Z25selective_scan_bwd_kernelI32Selective_Scan_bwd_kernel_traitsILi64ELi16ELb0ELb1ELb0ELb0ELb1EffEEv12SSMParamsBwd)
        /*19f4*/ 	.word	0x00000000


	//----- nvinfo : EIATTR_MIN_STACK_SIZE
	.align		4
.L_1135:
        /*19f8*/ 	.byte	0x04, 0x12
        /*19fa*/ 	.short	(.L_1137 - .L_1136)
	.align		4
.L_1136:
        /*19fc*/ 	.word	index@(_Z25selective_scan_bwd_kernelI32Selective_Scan_bwd_kernel_traitsILi64ELi16ELb0ELb1ELb0ELb1ELb0EffEEv12SSMParamsBwd)
        /*1a00*/ 	.word	0x00000000


	//----- nvinfo : EIATTR_MIN_STACK_SIZE
	.align		4
.L_1137:
        /*1a04*/ 	.byte	0x04, 0x12
        /*1a06*/ 	.short	(.L_1139 - .L_1138)
	.align		4
.L_1138:
        /*1a08*/ 	.word	index@(_Z25selective_scan_bwd_kernelI32Selective_Scan_bwd_kernel_traitsILi64ELi16ELb0ELb1ELb0ELb1ELb1EffEEv12SSMParamsBwd)
        /*1a0c*/ 	.word	0x00000000


	//----- nvinfo : EIATTR_MIN_STACK_SIZE
	.align		4
.L_1139:
        /*1a10*/ 	.byte	0x04, 0x12
        /*1a12*/ 	.short	(.L_1141 - .L_1140)
	.align		4
.L_1140:
        /*1a14*/ 	.word	index@(_Z25selective_scan_bwd_kernelI32Selective_Scan_bwd_kernel_traitsILi64ELi16ELb0ELb1ELb1ELb0ELb0EffEEv12SSMParamsBwd)
        /*1a18*/ 	.word	0x00000000


	//----- nvinfo : EIATTR_MIN_STACK_SIZE
	.align		4
.L_1141:
        /*1a1c*/ 	.byte	0x04, 0x12
        /*1a1e*/ 	.short	(.L_1143 - .L_1142)
	.align		4
.L_1142:
        /*1a20*/ 	.word	index@(_Z25selective_scan_bwd_kernelI32Selective_Scan_bwd_kernel_traitsILi64ELi16ELb0ELb1ELb1ELb0ELb1EffEEv12SSMParamsBwd)
        /*1a24*/ 	.word	0x00000000


	//----- nvinfo : EIATTR_MIN_STACK_SIZE
	.align		4
.L_1143:
        /*1a28*/ 	.byte	0x04, 0x12
        /*1a2a*/ 	.short	(.L_1145 - .L_1144)
	.align		4
.L_1144:
        /*1a2c*/ 	.word	index@(_Z25selective_scan_bwd_kernelI32Selective_Scan_bwd_kernel_traitsILi64ELi16ELb0ELb1ELb1ELb1ELb0EffEEv12SSMParamsBwd)
        /*1a30*/ 	.word	0x00000000


	//----- nvinfo : EIATTR_MIN_STACK_SIZE
	.align		4
.L_1145:
        /*1a34*/ 	.byte	0x04, 0x12
        /*1a36*/ 	.short	(.L_1147 - .L_1146)
	.align		4
.L_1146:
        /*1a38*/ 	.word	index@(_Z25selective_scan_bwd_kernelI32Selective_Scan_bwd_kernel_traitsILi64ELi16ELb0ELb1ELb1ELb1ELb1EffEEv12SSMParamsBwd)
        /*1a3c*/ 	.word	0x00000000


	//----- nvinfo : EIATTR_MIN_STACK_SIZE
	.align		4
.L_1147:
        /*1a40*/ 	.byte	0x04, 0x12
        /*1a42*/ 	.short	(.L_1149 - .L_1148)
	.align		4
.L_1148:
        /*1a44*/ 	.word	index@(_Z25selective_scan_bwd_kernelI32Selective_Scan_bwd_kernel_traitsILi64ELi16ELb1ELb0ELb0ELb0ELb0EffEEv12SSMParamsBwd)
        /*1a48*/ 	.word	0x00000000


	//----- nvinfo : EIATTR_MIN_STACK_SIZE
	.align		4
.L_1149:
        /*1a4c*/ 	.byte	0x04, 0x12
        /*1a4e*/ 	.short	(.L_1151 - .L_1150)
	.align		4
.L_1150:
        /*1a50*/ 	.word	index@(_Z25selective_scan_bwd_kernelI32Selective_Scan_bwd_kernel_traitsILi64ELi16ELb1ELb0ELb0ELb0ELb1EffEEv12SSMParamsBwd)
        /*1a54*/ 	.word	0x00000000


	//----- nvinfo : EIATTR_MIN_STACK_SIZE
	.align		4
.L_1151:
        /*1a58*/ 	.byte	0x04, 0x12
        /*1a5a*/ 	.short	(.L_1153 - .L_1152)
	.align		4
.L_1152:
        /*1a5c*/ 	.word	index@(_Z25selective_scan_bwd_kernelI32Selective_Scan_bwd_kernel_traitsILi64ELi16ELb1ELb0ELb0ELb1ELb0EffEEv12SSMParamsBwd)
        /*1a60*/ 	.word	0x00000000


	//----- nvinfo : EIATTR_MIN_STACK_SIZE
	.align		4
.L_1153:
        /*1a64*/ 	.byte	0x04, 0x12
        /*1a66*/ 	.short	(.L_1155 - .L_1154)
	.align		4
.L_1154:
        /*1a68*/ 	.word	index@(_Z25selective_scan_bwd_kernelI32Selective_Scan_bwd_kernel_traitsILi64ELi16ELb1ELb0ELb0ELb1ELb1EffEEv12SSMParamsBwd)
        /*1a6c*/ 	.word	0x00000000


	//----- nvinfo : EIATTR_MIN_STACK_SIZE
	.align		4
.L_1155:
        /*1a70*/ 	.byte	0x04, 0x12
        /*1a72*/ 	.short	(.L_1157 - .L_1156)
	.align		4
.L_1156:
        /*1a74*/ 	.word	index@(_Z25selective_scan_bwd_kernelI32Selective_Scan_bwd_kernel_traitsILi64ELi16ELb1ELb0ELb1ELb0ELb0EffEEv12SSMParamsBwd)
        /*1a78*/ 	.word	0x00000000


	//----- nvinfo : EIATTR_MIN_STACK_SIZE
	.align		4
.L_1157:
        /*1a7c*/ 	.byte	0x04, 0x12
        /*1a7e*/ 	.short	(.L_1159 - .L_1158)
	.align		4
.L_1158:
        /*1a80*/ 	.word	index@(_Z25selective_scan_bwd_kernelI32Selective_Scan_bwd_kernel_traitsILi64ELi16ELb1ELb0ELb1ELb0ELb1EffEEv12SSMParamsBwd)
        /*1a84*/ 	.word	0x00000000


	//----- nvinfo : EIATTR_MIN_STACK_SIZE
	.align		4
.L_1159:
        /*1a88*/ 	.byte	0x04, 0x12
        /*1a8a*/ 	.short	(.L_1161 - .L_1160)
	.align		4
.L_1160:
        /*1a8c*/ 	.word	index@(_Z25selective_scan_bwd_kernelI32Selective_Scan_bwd_kernel_traitsILi64ELi16ELb1ELb0ELb1ELb1ELb0EffEEv12SSMParamsBwd)
        /*1a90*/ 	.word	0x00000000


	//----- nvinfo : EIATTR_MIN_STACK_SIZE
	.align		4
.L_1161:
        /*1a94*/ 	.byte	0x04, 0x12
        /*1a96*/ 	.short	(.L_1163 - .L_1162)
	.align		4
.L_1162:
        /*1a98*/ 	.word	index@(_Z25selective_scan_bwd_kernelI32Selective_Scan_bwd_kernel_traitsILi64ELi16ELb1ELb0ELb1ELb1ELb1EffEEv12SSMParamsBwd)
        /*1a9c*/ 	.word	0x00000000


	//----- nvinfo : EIATTR_MIN_STACK_SIZE
	.align		4
.L_1163:
        /*1aa0*/ 	.byte	0x04, 0x12
        /*1aa2*/ 	.short	(.L_1165 - .L_1164)
	.align		4
.L_1164:
        /*1aa4*/ 	.word	index@(_Z25selective_scan_bwd_kernelI32Selective_Scan_bwd_kernel_traitsILi64ELi16ELb1ELb1ELb0ELb0ELb0EffEEv12SSMParamsBwd)
        /*1aa8*/ 	.word	0x00000000


	//----- nvinfo : EIATTR_MIN_STACK_SIZE
	.align		4
.L_1165:
        /*1aac*/ 	.byte	0x04, 0x12
        /*1aae*/ 	.short	(.L_1167 - .L_1166)
	.align		4
.L_1166:
        /*1ab0*/ 	.word	index@(_Z25selective_scan_bwd_kernelI32Selective_Scan_bwd_kernel_traitsILi64ELi16ELb1ELb1ELb0ELb0ELb1EffEEv12SSMParamsBwd)
        /*1ab4*/ 	.word	0x00000000


	//----- nvinfo : EIATTR_MIN_STACK_SIZE
	.align		4
.L_1167:
        /*1ab8*/ 	.byte	0x04, 0x12
        /*1aba*/ 	.short	(.L_1169 - .L_1168)
	.align		4
.L_1168:
        /*1abc*/ 	.word	index@(_Z25selective_scan_bwd_kernelI32Selective_Scan_bwd_kernel_traitsILi64ELi16ELb1ELb1ELb0ELb1ELb0EffEEv12SSMParamsBwd)
        /*1ac0*/ 	.word	0x00000000


	//----- nvinfo : EIATTR_MIN_STACK_SIZE
	.align		4
.L_1169:
        /*1ac4*/ 	.byte	0x04, 0x12
        /*1ac6*/ 	.short	(.L_1171 - .L_1170)
	.align		4
.L_1170:
        /*1ac8*/ 	.word	index@(_Z25selective_scan_bwd_kernelI32Selective_Scan_bwd_kernel_traitsILi64ELi16ELb1ELb1ELb0ELb1ELb1EffEEv12SSMParamsBwd)
        /*1acc*/ 	.word	0x00000000


	//----- nvinfo : EIATTR_MIN_STACK_SIZE
	.align		4
.L_1171:
        /*1ad0*/ 	.byte	0x04, 0x12
        /*1ad2*/ 	.short	(.L_1173 - .L_1172)
	.align		4
.L_1172:
        /*1ad4*/ 	.word	index@(_Z25selective_scan_bwd_kernelI32Selective_Scan_bwd_kernel_traitsILi64ELi16ELb1ELb1ELb1ELb0ELb0EffEEv12SSMParamsBwd)
        /*1ad8*/ 	.word	0x00000000


	//----- nvinfo : EIATTR_MIN_STACK_SIZE
	.align		4
.L_1173:
        /*1adc*/ 	.byte	0x04, 0x12
        /*1ade*/ 	.short	(.L_1175 - .L_1174)
	.align		4
.L_1174:
        /*1ae0*/ 	.word	index@(_Z25selective_scan_bwd_kernelI32Selective_Scan_bwd_kernel_traitsILi64ELi16ELb1ELb1ELb1ELb0ELb1EffEEv12SSMParamsBwd)
        /*1ae4*/ 	.word	0x00000000


	//----- nvinfo : EIATTR_MIN_STACK_SIZE
	.align		4
.L_1175:
        /*1ae8*/ 	.byte	0x04, 0x12
        /*1aea*/ 	.short	(.L_1177 - .L_1176)
	.align		4
.L_1176:
        /*1aec*/ 	.word	index@(_Z25selective_scan_bwd_kernelI32Selective_Scan_bwd_kernel_traitsILi64ELi16ELb1ELb1ELb1ELb1ELb0EffEEv12SSMParamsBwd)
        /*1af0*/ 	.word	0x00000000


	//----- nvinfo : EIATTR_MIN_STACK_SIZE
	.align		4
.L_1177:
        /*1af4*/ 	.byte	0x04, 0x12
        /*1af6*/ 	.short	(.L_1179 - .L_1178)
	.align		4
.L_1178:
        /*1af8*/ 	.word	index@(_Z25selective_scan_bwd_kernelI32Selective_Scan_bwd_kernel_traitsILi64ELi16ELb1ELb1ELb1ELb1ELb1EffEEv12SSMParamsBwd)
        /*1afc*/ 	.word	0x00000000


	//----- nvinfo : EIATTR_MIN_STACK_SIZE
	.align		4
.L_1179:
        /*1b00*/ 	.byte	0x04, 0x12
        /*1b02*/ 	.short	(.L_1181 - .L_1180)
	.align		4
.L_1180:
        /*1b04*/ 	.word	index@(_Z25selective_scan_bwd_kernelI32Selective_Scan_bwd_kernel_traitsILi32ELi16ELb0ELb0ELb0ELb0ELb0EffEEv12SSMParamsBwd)
        /*1b08*/ 	.word	0x00000000


	//----- nvinfo : EIATTR_MIN_STACK_SIZE
	.align		4
.L_1181:
        /*1b0c*/ 	.byte	0x04, 0x12
        /*1b0e*/ 	.short	(.L_1183 - .L_1182)
	.align		4
.L_1182:
        /*1b10*/ 	.word	index@(_Z25selective_scan_bwd_kernelI32Selective_Scan_bwd_kernel_traitsILi32ELi16ELb0ELb0ELb0ELb0ELb1EffEEv12SSMParamsBwd)
        /*1b14*/ 	.word	0x00000000


	//----- nvinfo : EIATTR_MIN_STACK_SIZE
	.align		4
.L_1183:
        /*1b18*/ 	.byte	0x04, 0x12
        /*1b1a*/ 	.short	(.L_1185 - .L_1184)
	.align		4
.L_1184:
        /*1b1c*/ 	.word	index@(_Z25selective_scan_bwd_kernelI32Selective_Scan_bwd_kernel_traitsILi32ELi16ELb0ELb0ELb0ELb1ELb0EffEEv12SSMParamsBwd)
        /*1b20*/ 	.word	0x00000000


	//----- nvinfo : EIATTR_MIN_STACK_SIZE
	.align		4
.L_1185:
        /*1b24*/ 	.byte	0x04, 0x12
        /*1b26*/ 	.short	(.L_1187 - .L_1186)
	.align		4
.L_1186:
        /*1b28*/ 	.word	index@(_Z25selective_scan_bwd_kernelI32Selective_Scan_bwd_kernel_traitsILi32ELi16ELb0ELb0ELb0ELb1ELb1EffEEv12SSMParamsBwd)
        /*1b2c*/ 	.word	0x00000000


	//----- nvinfo : EIATTR_MIN_STACK_SIZE
	.align		4
.L_1187:
        /*1b30*/ 	.byte	0x04, 0x12
        /*1b32*/ 	.short	(.L_1189 - .L_1188)
	.align		4
.L_1188:
        /*1b34*/ 	.word	index@(_Z25selective_scan_bwd_kernelI32Selective_Scan_bwd_kernel_traitsILi32ELi16ELb0ELb0ELb1ELb0ELb0EffEEv12SSMParamsBwd)
        /*1b38*/ 	.word	0x00000000


	//----- nvinfo : EIATTR_MIN_STACK_SIZE
	.align		4
.L_1189:
        /*1b3c*/ 	.byte	0x04, 0x12
        /*1b3e*/ 	.short	(.L_1191 - .L_1190)
	.align		4
.L_1190:
        /*1b40*/ 	.word	index@(_Z25selective_scan_bwd_kernelI32Selective_Scan_bwd_kernel_traitsILi32ELi16ELb0ELb0ELb1ELb0ELb1EffEEv12SSMParamsBwd)
        /*1b44*/ 	.word	0x00000000


	//----- nvinfo : EIATTR_MIN_STACK_SIZE
	.align		4
.L_1191:
        /*1b48*/ 	.byte	0x04, 0x12
        /*1b4a*/ 	.short	(.L_1193 - .L_1192)
	.align		4
.L_1192:
        /*1b4c*/ 	.word	index@(_Z25selective_scan_bwd_kernelI32Selective_Scan_bwd_kernel_traitsILi32ELi16ELb0ELb0ELb1ELb1ELb0EffEEv12SSMParamsBwd)
        /*1b50*/ 	.word	0x00000000


	//----- nvinfo : EIATTR_MIN_STACK_SIZE
	.align		4
.L_1193:
        /*1b54*/ 	.byte	0x04, 0x12
        /*1b56*/ 	.short	(.L_1195 - .L_1194)
	.align		4
.L_1194:
        /*1b58*/ 	.word	index@(_Z25selective_scan_bwd_kernelI32Selective_Scan_bwd_kernel_traitsILi32ELi16ELb0ELb0ELb1ELb1ELb1EffEEv12SSMParamsBwd)
        /*1b5c*/ 	.word	0x00000000


	//----- nvinfo : EIATTR_MIN_STACK_SIZE
	.align		4
.L_1195:
        /*1b60*/ 	.byte	0x04, 0x12
        /*1b62*/ 	.short	(.L_1197 - .L_1196)
	.align		4
.L_1196:
        /*1b64*/ 	.word	index@(_Z25selective_scan_bwd_kernelI32Selective_Scan_bwd_kernel_traitsILi32ELi16ELb0ELb1ELb0ELb0ELb0EffEEv12SSMParamsBwd)
        /*1b68*/ 	.word	0x00000000


	//----- nvinfo : EIATTR_MIN_STACK_SIZE
	.align		4
.L_1197:
        /*1b6c*/ 	.byte	0x04, 0x12
        /*1b6e*/ 	.short	(.L_1199 - .L_1198)
	.align		4
.L_1198:
        /*1b70*/ 	.word	index@(_Z25selective_scan_bwd_kernelI32Selective_Scan_bwd_kernel_traitsILi32ELi16ELb0ELb1ELb0ELb0ELb1EffEEv12SSMParamsBwd)
        /*1b74*/ 	.word	0x00000000


	//----- nvinfo : EIATTR_MIN_STACK_SIZE
	.align		4
.L_1199:
        /*1b78*/ 	.byte	0x04, 0x12
        /*1b7a*/ 	.short	(.L_1201 - .L_1200)
	.align		4
.L_1200:
        /*1b7c*/ 	.word	index@(_Z25selective_scan_bwd_kernelI32Selective_Scan_bwd_kernel_traitsILi32ELi16ELb0ELb1ELb0ELb1ELb0EffEEv12SSMParamsBwd)
        /*1b80*/ 	.word	0x00000000


	//----- nvinfo : EIATTR_MIN_STACK_SIZE
	.align		4
.L_1201:
        /*1b84*/ 	.byte	0x04, 0x12
        /*1b86*/ 	.short	(.L_1203 - .L_1202)
	.align		4
.L_1202:
        /*1b88*/ 	.word	index@(_Z25selective_scan_bwd_kernelI32Selective_Scan_bwd_kernel_traitsILi32ELi16ELb0ELb1ELb0ELb1ELb1EffEEv12SSMParamsBwd)
        /*1b8c*/ 	.word	0x00000000


	//----- nvinfo : EIATTR_MIN_STACK_SIZE
	.align		4
.L_1203:
        /*1b90*/ 	.byte	0x04, 0x12
        /*1b92*/ 	.short	(.L_1205 - .L_1204)
	.align		4
.L_1204:
        /*1b94*/ 	.word	index@(_Z25selective_scan_bwd_kernelI32Selective_Scan_bwd_kernel_traitsILi32ELi16ELb0ELb1ELb1ELb0ELb0EffEEv12SSMParamsBwd)
        /*1b98*/ 	.word	0x00000000


	//----- nvinfo : EIATTR_MIN_STACK_SIZE
	.align		4
.L_1205:
        /*1b9c*/ 	.byte	0x04, 0x12
        /*1b9e*/ 	.short	(.L_1207 - .L_1206)
	.align		4
.L_1206:
        /*1ba0*/ 	.word	index@(_Z25selective_scan_bwd_kernelI32Selective_Scan_bwd_kernel_traitsILi32ELi16ELb0ELb1ELb1ELb0ELb1EffEEv12SSMParamsBwd)
        /*1ba4*/ 	.word	0x00000000


	//----- nvinfo : EIATTR_MIN_STACK_SIZE
	.align		4
.L_1207:
        /*1ba8*/ 	.byte	0x04, 0x12
        /*1baa*/ 	.short	(.L_1209 - .L_1208)
	.align		4
.L_1208:
        /*1bac*/ 	.word	index@(_Z25selective_scan_bwd_kernelI32Selective_Scan_bwd_kernel_traitsILi32ELi16ELb0ELb1ELb1ELb1ELb0EffEEv12SSMParamsBwd)
        /*1bb0*/ 	.word	0x00000000


	//----- nvinfo : EIATTR_MIN_STACK_SIZE
	.align		4
.L_1209:
        /*1bb4*/ 	.byte	0x04, 0x12
        /*1bb6*/ 	.short	(.L_1211 - .L_1210)
	.align		4
.L_1210:
        /*1bb8*/ 	.word	index@(_Z25selective_scan_bwd_kernelI32Selective_Scan_bwd_kernel_traitsILi32ELi16ELb0ELb1ELb1ELb1ELb1EffEEv12SSMParamsBwd)
        /*1bbc*/ 	.word	0x00000000


	//----- nvinfo : EIATTR_MIN_STACK_SIZE
	.align		4
.L_1211:
        /*1bc0*/ 	.byte	0x04, 0x12
        /*1bc2*/ 	.short	(.L_1213 - .L_1212)
	.align		4
.L_1212:
        /*1bc4*/ 	.word	index@(_Z25selective_scan_bwd_kernelI32Selective_Scan_bwd_kernel_traitsILi32ELi16ELb1ELb0ELb0ELb0ELb0EffEEv12SSMParamsBwd)
        /*1bc8*/ 	.word	0x00000000


	//----- nvinfo : EIATTR_MIN_STACK_SIZE
	.align		4
.L_1213:
        /*1bcc*/ 	.byte	0x04, 0x12
        /*1bce*/ 	.short	(.L_1215 - .L_1214)
	.align		4
.L_1214:
        /*1bd0*/ 	.word	index@(_Z25selective_scan_bwd_kernelI32Selective_Scan_bwd_kernel_traitsILi32ELi16ELb1ELb0ELb0ELb0ELb1EffEEv12SSMParamsBwd)
        /*1bd4*/ 	.word	0x00000000


	//----- nvinfo : EIATTR_MIN_STACK_SIZE
	.align		4
.L_1215:
        /*1bd8*/ 	.byte	0x04, 0x12
        /*1bda*/ 	.short	(.L_1217 - .L_1216)
	.align		4
.L_1216:
        /*1bdc*/ 	.word	index@(_Z25selective_scan_bwd_kernelI32Selective_Scan_bwd_kernel_traitsILi32ELi16ELb1ELb0ELb0ELb1ELb0EffEEv12SSMParamsBwd)
        /*1be0*/ 	.word	0x00000000


	//----- nvinfo : EIATTR_MIN_STACK_SIZE
	.align		4
.L_1217:
        /*1be4*/ 	.byte	0x04, 0x12
        /*1be6*/ 	.short	(.L_1219 - .L_1218)
	.align		4
.L_1218:
        /*1be8*/ 	.word	index@(_Z25selective_scan_bwd_kernelI32Selective_Scan_bwd_kernel_traitsILi32ELi16ELb1ELb0ELb0ELb1ELb1EffEEv12SSMParamsBwd)
        /*1bec*/ 	.word	0x00000000


	//----- nvinfo : EIATTR_MIN_STACK_SIZE
	.align		4
.L_1219:
        /*1bf0*/ 	.byte	0x04, 0x12
        /*1bf2*/ 	.short	(.L_1221 - .L_1220)
	.align		4
.L_1220:
        /*1bf4*/ 	.word	index@(_Z25selective_scan_bwd_kernelI32Selective_Scan_bwd_kernel_traitsILi32ELi16ELb1ELb0ELb1ELb0ELb0EffEEv12SSMParamsBwd)
        /*1bf8*/ 	.word	0x00000000


	//----- nvinfo : EIATTR_MIN_STACK_SIZE
	.align		4
.L_1221:
        /*1bfc*/ 	.byte	0x04, 0x12
        /*1bfe*/ 	.short	(.L_1223 - .L_1222)
	.align		4
.L_1222:
        /*1c00*/ 	.word	index@(_Z25selective_scan_bwd_kernelI32Selective_Scan_bwd_kernel_traitsILi32ELi16ELb1ELb0ELb1ELb0ELb1EffEEv12SSMParamsBwd)
        /*1c04*/ 	.word	0x00000000


	//----- nvinfo : EIATTR_MIN_STACK_SIZE
	.align		4
.L_1223:
        /*1c08*/ 	.byte	0x04, 0x12
        /*1c0a*/ 	.short	(.L_1225 - .L_1224)
	.align		4
.L_1224:
        /*1c0c*/ 	.word	index@(_Z25selective_scan_bwd_kernelI32Selective_Scan_bwd_kernel_traitsILi32ELi16ELb1ELb0ELb1ELb1ELb0EffEEv12SSMParamsBwd)
        /*1c10*/ 	.word	0x00000000


	//----- nvinfo : EIATTR_MIN_STACK_SIZE
	.align		4
.L_1225:
        /*1c14*/ 	.byte	0x04, 0x12
        /*1c16*/ 	.short	(.L_1227 - .L_1226)
	.align		4
.L_1226:
        /*1c18*/ 	.word	index@(_Z25selective_scan_bwd_kernelI32Selective_Scan_bwd_kernel_traitsILi32ELi16ELb1ELb0ELb1ELb1ELb1EffEEv12SSMParamsBwd)
        /*1c1c*/ 	.word	0x00000000


	//----- nvinfo : EIATTR_MIN_STACK_SIZE
	.align		4
.L_1227:
        /*1c20*/ 	.byte	0x04, 0x12
        /*1c22*/ 	.short	(.L_1229 - .L_1228)
	.align		4
.L_1228:
        /*1c24*/ 	.word	index@(_Z25selective_scan_bwd_kernelI32Selective_Scan_bwd_kernel_traitsILi32ELi16ELb1ELb1ELb0ELb0ELb0EffEEv12SSMParamsBwd)
        /*1c28*/ 	.word	0x00000000


	//----- nvinfo : EIATTR_MIN_STACK_SIZE
	.align		4
.L_1229:
        /*1c2c*/ 	.byte	0x04, 0x12
        /*1c2e*/ 	.short	(.L_1231 - .L_1230)
	.align		4
.L_1230:
        /*1c30*/ 	.word	index@(_Z25selective_scan_bwd_kernelI32Selective_Scan_bwd_kernel_traitsILi32ELi16ELb1ELb1ELb0ELb0ELb1EffEEv12SSMParamsBwd)
        /*1c34*/ 	.word	0x00000000


	//----- nvinfo : EIATTR_MIN_STACK_SIZE
	.align		4
.L_1231:
        /*1c38*/ 	.byte	0x04, 0x12
        /*1c3a*/ 	.short	(.L_1233 - .L_1232)
	.align		4
.L_1232:
        /*1c3c*/ 	.word	index@(_Z25selective_scan_bwd_kernelI32Selective_Scan_bwd_kernel_traitsILi32ELi16ELb1ELb1ELb0ELb1ELb0EffEEv12SSMParamsBwd)
        /*1c40*/ 	.word	0x00000000


	//----- nvinfo : EIATTR_MIN_STACK_SIZE
	.align		4
.L_1233:
        /*1c44*/ 	.byte	0x04, 0x12
        /*1c46*/ 	.short	(.L_1235 - .L_1234)
	.align		4
.L_1234:
        /*1c48*/ 	.word	index@(_Z25selective_scan_bwd_kernelI32Selective_Scan_bwd_kernel_traitsILi32ELi16ELb1ELb1ELb0ELb1ELb1EffEEv12SSMParamsBwd)
        /*1c4c*/ 	.word	0x00000000


	//----- nvinfo : EIATTR_MIN_STACK_SIZE
	.align		4
.L_1235:
        /*1c50*/ 	.byte	0x04, 0x12
        /*1c52*/ 	.short	(.L_1237 - .L_1236)
	.align		4
.L_1236:
        /*1c54*/ 	.word	index@(_Z25selective_scan_bwd_kernelI32Selective_Scan_bwd_kernel_traitsILi32ELi16ELb1ELb1ELb1ELb0ELb0EffEEv12SSMParamsBwd)
        /*1c58*/ 	.word	0x00000000


	//----- nvinfo : EIATTR_MIN_STACK_SIZE
	.align		4
.L_1237:
        /*1c5c*/ 	.byte	0x04, 0x12
        /*1c5e*/ 	.short	(.L_1239 - .L_1238)
	.align		4
.L_1238:
        /*1c60*/ 	.word	index@(_Z25selective_scan_bwd_kernelI32Selective_Scan_bwd_kernel_traitsILi32ELi16ELb1ELb1ELb1ELb0ELb1EffEEv12SSMParamsBwd)
        /*1c64*/ 	.word	0x00000000


	//----- nvinfo : EIATTR_MIN_STACK_SIZE
	.align		4
.L_1239:
        /*1c68*/ 	.byte	0x04, 0x12
        /*1c6a*/ 	.short	(.L_1241 - .L_1240)
	.align		4
.L_1240:
        /*1c6c*/ 	.word	index@(_Z25selective_scan_bwd_kernelI32Selective_Scan_bwd_kernel_traitsILi32ELi16ELb1ELb1ELb1ELb1ELb0EffEEv12SSMParamsBwd)
        /*1c70*/ 	.word	0x00000000


	//----- nvinfo : EIATTR_MIN_STACK_SIZE
	.align		4
.L_1241:
        /*1c74*/ 	.byte	0x04, 0x12
        /*1c76*/ 	.short	(.L_1243 - .L_1242)
	.align		4
.L_1242:
        /*1c78*/ 	.word	index@(_Z25selective_scan_bwd_kernelI32Selective_Scan_bwd_kernel_traitsILi32ELi16ELb1ELb1ELb1ELb1ELb1EffEEv12SSMParamsBwd)
        /*1c7c*/ 	.word	0x00000000


	//----- nvinfo : EIATTR_MIN_STACK_SIZE
	.align		4
.L_1243:
        /*1c80*/ 	.byte	0x04, 0x12
        /*1c82*/ 	.short	(.L_1245 - .L_1244)
	.align		4
.L_1244:
        /*1c84*/ 	.word	index@(_Z25selective_scan_bwd_kernelI32Selective_Scan_bwd_kernel_traitsILi32ELi8ELb0ELb0ELb0ELb0ELb0EffEEv12SSMParamsBwd)
        /*1c88*/ 	.word	0x00000000


	//----- nvinfo : EIATTR_MIN_STACK_SIZE
	.align		4
.L_1245:
        /*1c8c*/ 	.byte	0x04, 0x12
        /*1c8e*/ 	.short	(.L_1247 - .L_1246)
	.align		4
.L_1246:
        /*1c90*/ 	.word	index@(_Z25selective_scan_bwd_kernelI32Selective_Scan_bwd_kernel_traitsILi32ELi8ELb0ELb0ELb0ELb0ELb1EffEEv12SSMParamsBwd)
        /*1c94*/ 	.word	0x00000000


	//----- nvinfo : EIATTR_MIN_STACK_SIZE
	.align		4
.L_1247:
        /*1c98*/ 	.byte	0x04, 0x12
        /*1c9a*/ 	.short	(.L_1249 - .L_1248)
	.align		4
.L_1248:
        /*1c9c*/ 	.word	index@(_Z25selective_scan_bwd_kernelI32Selective_Scan_bwd_kernel_traitsILi32ELi8ELb0ELb0ELb0ELb1ELb0EffEEv12SSMParamsBwd)
        /*1ca0*/ 	.word	0x00000000


	//----- nvinfo : EIATTR_MIN_STACK_SIZE
	.align		4
.L_1249:
        /*1ca4*/ 	.byte	0x04, 0x12
        /*1ca6*/ 	.short	(.L_1251 - .L_1250)
	.align		4
.L_1250:
        /*1ca8*/ 	.word	index@(_Z25selective_scan_bwd_kernelI32Selective_Scan_bwd_kernel_traitsILi32ELi8ELb0ELb0ELb0ELb1ELb1EffEEv12SSMParamsBwd)
        /*1cac*/ 	.word	0x00000000


	//----- nvinfo : EIATTR_MIN_STACK_SIZE
	.align		4
.L_1251:
        /*1cb0*/ 	.byte	0x04, 0x12
        /*1cb2*/ 	.short	(.L_1253 - .L_1252)
	.align		4
.L_1252:
        /*1cb4*/ 	.word	index@(_Z25selective_scan_bwd_kernelI32Selective_Scan_bwd_kernel_traitsILi32ELi8ELb0ELb0ELb1ELb0ELb0EffEEv12SSMParamsBwd)
        /*1cb8*/ 	.word	0x00000000


	//----- nvinfo : EIATTR_MIN_STACK_SIZE
	.align		4
.L_1253:
        /*1cbc*/ 	.byte	0x04, 0x12
        /*1cbe*/ 	.short	(.L_1255 - .L_1254)
	.align		4
.L_1254:
        /*1cc0*/ 	.word	index@(_Z25selective_scan_bwd_kernelI32Selective_Scan_bwd_kernel_traitsILi32ELi8ELb0ELb0ELb1ELb0ELb1EffEEv12SSMParamsBwd)
        /*1cc4*/ 	.word	0x00000000


	//----- nvinfo : EIATTR_MIN_STACK_SIZE
	.align		4
.L_1255:
        /*1cc8*/ 	.byte	0x04, 0x12
        /*1cca*/ 	.short	(.L_1257 - .L_1256)
	.align		4
.L_1256:
        /*1ccc*/ 	.word	index@(_Z25selective_scan_bwd_kernelI32Selective_Scan_bwd_kernel_traitsILi32ELi8ELb0ELb0ELb1ELb1ELb0EffEEv12SSMParamsBwd)
        /*1cd0*/ 	.word	0x00000000


	//----- nvinfo : EIATTR_MIN_STACK_SIZE
	.align		4
.L_1257:
        /*1cd4*/ 	.byte	0x04, 0x12
        /*1cd6*/ 	.short	(.L_1259 - .L_1258)
	.align		4
.L_1258:
        /*1cd8*/ 	.word	index@(_Z25selective_scan_bwd_kernelI32Selective_Scan_bwd_kernel_traitsILi32ELi8ELb0ELb0ELb1ELb1ELb1EffEEv12SSMParamsBwd)
        /*1cdc*/ 	.word	0x00000000


	//----- nvinfo : EIATTR_MIN_STACK_SIZE
	.align		4
.L_1259:
        /*1ce0*/ 	.byte	0x04, 0x12
        /*1ce2*/ 	.short	(.L_1261 - .L_1260)
	.align		4
.L_1260:
        /*1ce4*/ 	.word	index@(_Z25selective_scan_bwd_kernelI32Selective_Scan_bwd_kernel_traitsILi32ELi8ELb0ELb1ELb0ELb0ELb0EffEEv12SSMParamsBwd)
        /*1ce8*/ 	.word	0x00000000


	//----- nvinfo : EIATTR_MIN_STACK_SIZE
	.align		4
.L_1261:
        /*1cec*/ 	.byte	0x04, 0x12
        /*1cee*/ 	.short	(.L_1263 - .L_1262)
	.align		4
.L_1262:
        /*1cf0*/ 	.word	index@(_Z25selective_scan_bwd_kernelI32Selective_Scan_bwd_kernel_traitsILi32ELi8ELb0ELb1ELb0ELb0ELb1EffEEv12SSMParamsBwd)
        /*1cf4*/ 	.word	0x00000000


	//----- nvinfo : EIATTR_MIN_STACK_SIZE
	.align		4
.L_1263:
        /*1cf8*/ 	.byte	0x04, 0x12
        /*1cfa*/ 	.short	(.L_1265 - .L_1264)
	.align		4
.L_1264:
        /*1cfc*/ 	.word	index@(_Z25selective_scan_bwd_kernelI32Selective_Scan_bwd_kernel_traitsILi32ELi8ELb0ELb1ELb0ELb1ELb0EffEEv12SSMParamsBwd)
        /*1d00*/ 	.word	0x00000000


	//----- nvinfo : EIATTR_MIN_STACK_SIZE
	.align		4
.L_1265:
        /*1d04*/ 	.byte	0x04, 0x12
        /*1d06*/ 	.short	(.L_1267 - .L_1266)
	.align		4
.L_1266:
        /*1d08*/ 	.word	index@(_Z25selective_scan_bwd_kernelI32Selective_Scan_bwd_kernel_traitsILi32ELi8ELb0ELb1ELb0ELb1ELb1EffEEv12SSMParamsBwd)
        /*1d0c*/ 	.word	0x00000000


	//----- nvinfo : EIATTR_MIN_STACK_SIZE
	.align		4
.L_1267:
        /*1d10*/ 	.byte	0x04, 0x12
        /*1d12*/ 	.short	(.L_1269 - .L_1268)
	.align		4
.L_1268:
        /*1d14*/ 	.word	index@(_Z25selective_scan_bwd_kernelI32Selective_Scan_bwd_kernel_traitsILi32ELi8ELb0ELb1ELb1ELb0ELb0EffEEv12SSMParamsBwd)
        /*1d18*/ 	.word	0x00000000


	//----- nvinfo : EIATTR_MIN_STACK_SIZE
	.align		4
.L_1269:
        /*1d1c*/ 	.byte	0x04, 0x12
        /*1d1e*/ 	.short	(.L_1271 - .L_1270)
	.align		4
.L_1270:
        /*1d20*/ 	.word	index@(_Z25selective_scan_bwd_kernelI32Selective_Scan_bwd_kernel_traitsILi32ELi8ELb0ELb1ELb1ELb0ELb1EffEEv12SSMParamsBwd)
        /*1d24*/ 	.word	0x00000000


	//----- nvinfo : EIATTR_MIN_STACK_SIZE
	.align		4
.L_1271:
        /*1d28*/ 	.byte	0x04, 0x12
        /*1d2a*/ 	.short	(.L_1273 - .L_1272)
	.align		4
.L_1272:
        /*1d2c*/ 	.word	index@(_Z25selective_scan_bwd_kernelI32Selective_Scan_bwd_kernel_traitsILi32ELi8ELb0ELb1ELb1ELb1ELb0EffEEv12SSMParamsBwd)
        /*1d30*/ 	.word	0x00000000


	//----- nvinfo : EIATTR_MIN_STACK_SIZE
	.align		4
.L_1273:
        /*1d34*/ 	.byte	0x04, 0x12
        /*1d36*/ 	.short	(.L_1275 - .L_1274)
	.align		4
.L_1274:
        /*1d38*/ 	.word	index@(_Z25selective_scan_bwd_kernelI32Selective_Scan_bwd_kernel_traitsILi32ELi8ELb0ELb1ELb1ELb1ELb1EffEEv12SSMParamsBwd)
        /*1d3c*/ 	.word	0x00000000


	//----- nvinfo : EIATTR_MIN_STACK_SIZE
	.align		4
.L_1275:
        /*1d40*/ 	.byte	0x04, 0x12
        /*1d42*/ 	.short	(.L_1277 - .L_1276)
	.align		4
.L_1276:
        /*1d44*/ 	.word	index@(_Z25selective_scan_bwd_kernelI32Selective_Scan_bwd_kernel_traitsILi32ELi8ELb1ELb0ELb0ELb0ELb0EffEEv12SSMParamsBwd)
        /*1d48*/ 	.word	0x00000000


	//----- nvinfo : EIATTR_MIN_STACK_SIZE
	.align		4
.L_1277:
        /*1d4c*/ 	.byte	0x04, 0x12
        /*1d4e*/ 	.short	(.L_1279 - .L_1278)
	.align		4
.L_1278:
        /*1d50*/ 	.word	index@(_Z25selective_scan_bwd_kernelI32Selective_Scan_bwd_kernel_traitsILi32ELi8ELb1ELb0ELb0ELb0ELb1EffEEv12SSMParamsBwd)
        /*1d54*/ 	.word	0x00000000


	//----- nvinfo : EIATTR_MIN_STACK_SIZE
	.align		4
.L_1279:
        /*1d58*/ 	.byte	0x04, 0x12
        /*1d5a*/ 	.short	(.L_1281 - .L_1280)
	.align		4
.L_1280:
        /*1d5c*/ 	.word	index@(_Z25selective_scan_bwd_kernelI32Selective_Scan_bwd_kernel_traitsILi32ELi8ELb1ELb0ELb0ELb1ELb0EffEEv12SSMParamsBwd)
        /*1d60*/ 	.word	0x00000000


	//----- nvinfo : EIATTR_MIN_STACK_SIZE
	.align		4
.L_1281:
        /*1d64*/ 	.byte	0x04, 0x12
        /*1d66*/ 	.short	(.L_1283 - .L_1282)
	.align		4
.L_1282:
        /*1d68*/ 	.word	index@(_Z25selective_scan_bwd_kernelI32Selective_Scan_bwd_kernel_traitsILi32ELi8ELb1ELb0ELb0ELb1ELb1EffEEv12SSMParamsBwd)
        /*1d6c*/ 	.word	0x00000000


	//----- nvinfo : EIATTR_MIN_STACK_SIZE
	.align		4
.L_1283:
        /*1d70*/ 	.byte	0x04, 0x12
        /*1d72*/ 	.short	(.L_1285 - .L_1284)
	.align		4
.L_1284:
        /*1d74*/ 	.word	index@(_Z25selective_scan_bwd_kernelI32Selective_Scan_bwd_kernel_traitsILi32ELi8ELb1ELb0ELb1ELb0ELb0EffEEv12SSMParamsBwd)
        /*1d78*/ 	.word	0x00000000


	//----- nvinfo : EIATTR_MIN_STACK_SIZE
	.align		4
.L_1285:
        /*1d7c*/ 	.byte	0x04, 0x12
        /*1d7e*/ 	.short	(.L_1287 - .L_1286)
	.align		4
.L_1286:
        /*1d80*/ 	.word	index@(_Z25selective_scan_bwd_kernelI32Selective_Scan_bwd_kernel_traitsILi32ELi8ELb1ELb0ELb1ELb0ELb1EffEEv12SSMParamsBwd)
        /*1d84*/ 	.word	0x00000000


	//----- nvinfo : EIATTR_MIN_STACK_SIZE
	.align		4
.L_1287:
        /*1d88*/ 	.byte	0x04, 0x12
        /*1d8a*/ 	.short	(.L_1289 - .L_1288)
	.align		4
.L_1288:
        /*1d8c*/ 	.word	index@(_Z25selective_scan_bwd_kernelI32Selective_Scan_bwd_kernel_traitsILi32ELi8ELb1ELb0ELb1ELb1ELb0EffEEv12SSMParamsBwd)
        /*1d90*/ 	.word	0x00000000


	//----- nvinfo : EIATTR_MIN_STACK_SIZE
	.align		4
.L_1289:
        /*1d94*/ 	.byte	0x04, 0x12
        /*1d96*/ 	.short	(.L_1291 - .L_1290)
	.align		4
.L_1290:
        /*1d98*/ 	.word	index@(_Z25selective_scan_bwd_kernelI32Selective_Scan_bwd_kernel_traitsILi32ELi8ELb1ELb0ELb1ELb1ELb1EffEEv12SSMParamsBwd)
        /*1d9c*/ 	.word	0x00000000


	//----- nvinfo : EIATTR_MIN_STACK_SIZE
	.align		4
.L_1291:
        /*1da0*/ 	.byte	0x04, 0x12
        /*1da2*/ 	.short	(.L_1293 - .L_1292)
	.align		4
.L_1292:
        /*1da4*/ 	.word	index@(_Z25selective_scan_bwd_kernelI32Selective_Scan_bwd_kernel_traitsILi32ELi8ELb1ELb1ELb0ELb0ELb0EffEEv12SSMParamsBwd)
        /*1da8*/ 	.word	0x00000000


	//----- nvinfo : EIATTR_MIN_STACK_SIZE
	.align		4
.L_1293:
        /*1dac*/ 	.byte	0x04, 0x12
        /*1dae*/ 	.short	(.L_1295 - .L_1294)
	.align		4
.L_1294:
        /*1db0*/ 	.word	index@(_Z25selective_scan_bwd_kernelI32Selective_Scan_bwd_kernel_traitsILi32ELi8ELb1ELb1ELb0ELb0ELb1EffEEv12SSMParamsBwd)
        /*1db4*/ 	.word	0x00000000


	//----- nvinfo : EIATTR_MIN_STACK_SIZE
	.align		4
.L_1295:
        /*1db8*/ 	.byte	0x04, 0x12
        /*1dba*/ 	.short	(.L_1297 - .L_1296)
	.align		4
.L_1296:
        /*1dbc*/ 	.word	index@(_Z25selective_scan_bwd_kernelI32Selective_Scan_bwd_kernel_traitsILi32ELi8ELb1ELb1ELb0ELb1ELb0EffEEv12SSMParamsBwd)
        /*1dc0*/ 	.word	0x00000000


	//----- nvinfo : EIATTR_MIN_STACK_SIZE
	.align		4
.L_1297:
        /*1dc4*/ 	.byte	0x04, 0x12
        /*1dc6*/ 	.short	(.L_1299 - .L_1298)
	.align		4
.L_1298:
        /*1dc8*/ 	.word	index@(_Z25selective_scan_bwd_kernelI32Selective_Scan_bwd_kernel_traitsILi32ELi8ELb1ELb1ELb0ELb1ELb1EffEEv12SSMParamsBwd)
        /*1dcc*/ 	.word	0x00000000


	//----- nvinfo : EIATTR_MIN_STACK_SIZE
	.align		4
.L_1299:
        /*1dd0*/ 	.byte	0x04, 0x12
        /*1dd2*/ 	.short	(.L_1301 - .L_1300)
	.align		4
.L_1300:
        /*1dd4*/ 	.word	index@(_Z25selective_scan_bwd_kernelI32Selective_Scan_bwd_kernel_traitsILi32ELi8ELb1ELb1ELb1ELb0ELb0EffEEv12SSMParamsBwd)
        /*1dd8*/ 	.word	0x00000000


	//----- nvinfo : EIATTR_MIN_STACK_SIZE
	.align		4
.L_1301:
        /*1ddc*/ 	.byte	0x04, 0x12
        /*1dde*/ 	.short	(.L_1303 - .L_1302)
	.align		4
.L_1302:
        /*1de0*/ 	.word	index@(_Z25selective_scan_bwd_kernelI32Selective_Scan_bwd_kernel_traitsILi32ELi8ELb1ELb1ELb1ELb0ELb1EffEEv12SSMParamsBwd)
        /*1de4*/ 	.word	0x00000000


	//----- nvinfo : EIATTR_MIN_STACK_SIZE
	.align		4
.L_1303:
        /*1de8*/ 	.byte	0x04, 0x12
        /*1dea*/ 	.short	(.L_1305 - .L_1304)
	.align		4
.L_1304:
        /*1dec*/ 	.word	index@(_Z25selective_scan_bwd_kernelI32Selective_Scan_bwd_kernel_traitsILi32ELi8ELb1ELb1ELb1ELb1ELb0EffEEv12SSMParamsBwd)
        /*1df0*/ 	.word	0x00000000


	//----- nvinfo : EIATTR_MIN_STACK_SIZE
	.align		4
.L_1305:
        /*1df4*/ 	.byte	0x04, 0x12
        /*1df6*/ 	.short	(.L_1307 - .L_1306)
	.align		4
.L_1306:
        /*1df8*/ 	.word	index@(_Z25selective_scan_bwd_kernelI32Selective_Scan_bwd_kernel_traitsILi32ELi8ELb1ELb1ELb1ELb1ELb1EffEEv12SSMParamsBwd)
        /*1dfc*/ 	.word	0x00000000


	//----- nvinfo : EIATTR_MIN_STACK_SIZE
	.align		4
.L_1307:
        /*1e00*/ 	.byte	0x04, 0x12
        /*1e02*/ 	.short	(.L_1309 - .L_1308)
	.align		4
.L_1308:
        /*1e04*/ 	.word	index@(_Z25selective_scan_bwd_kernelI32Selective_Scan_bwd_kernel_traitsILi32ELi4ELb0ELb0ELb0ELb0ELb0EffEEv12SSMParamsBwd)
        /*1e08*/ 	.word	0x00000000


	//----- nvinfo : EIATTR_MIN_STACK_SIZE
	.align		4
.L_1309:
        /*1e0c*/ 	.byte	0x04, 0x12
        /*1e0e*/ 	.short	(.L_1311 - .L_1310)
	.align		4
.L_1310:
        /*1e10*/ 	.word	index@(_Z25selective_scan_bwd_kernelI32Selective_Scan_bwd_kernel_traitsILi32ELi4ELb0ELb0ELb0ELb0ELb1EffEEv12SSMParamsBwd)
        /*1e14*/ 	.word	0x00000000


	//----- nvinfo : EIATTR_MIN_STACK_SIZE
	.align		4
.L_1311:
        /*1e18*/ 	.byte	0x04, 0x12
        /*1e1a*/ 	.short	(.L_1313 - .L_1312)
	.align		4
.L_1312:
        /*1e1c*/ 	.word	index@(_Z25selective_scan_bwd_kernelI32Selective_Scan_bwd_kernel_traitsILi32ELi4ELb0ELb0ELb0ELb1ELb0EffEEv12SSMParamsBwd)
        /*1e20*/ 	.word	0x00000000


	//----- nvinfo : EIATTR_MIN_STACK_SIZE
	.align		4
.L_1313:
        /*1e24*/ 	.byte	0x04, 0x12
        /*1e26*/ 	.short	(.L_1315 - .L_1314)
	.align		4
.L_1314:
        /*1e28*/ 	.word	index@(_Z25selective_scan_bwd_kernelI32Selective_Scan_bwd_kernel_traitsILi32ELi4ELb0ELb0ELb0ELb1ELb1EffEEv12SSMParamsBwd)
        /*1e2c*/ 	.word	0x00000000


	//----- nvinfo : EIATTR_MIN_STACK_SIZE
	.align		4
.L_1315:
        /*1e30*/ 	.byte	0x04, 0x12
        /*1e32*/ 	.short	(.L_1317 - .L_1316)
	.align		4
.L_1316:
        /*1e34*/ 	.word	index@(_Z25selective_scan_bwd_kernelI32Selective_Scan_bwd_kernel_traitsILi32ELi4ELb0ELb0ELb1ELb0ELb0EffEEv12SSMParamsBwd)
        /*1e38*/ 	.word	0x00000000


	//----- nvinfo : EIATTR_MIN_STACK_SIZE
	.align		4
.L_1317:
        /*1e3c*/ 	.byte	0x04, 0x12
        /*1e3e*/ 	.short	(.L_1319 - .L_1318)
	.align		4
.L_1318:
        /*1e40*/ 	.word	index@(_Z25selective_scan_bwd_kernelI32Selective_Scan_bwd_kernel_traitsILi32ELi4ELb0ELb0ELb1ELb0ELb1EffEEv12SSMParamsBwd)
        /*1e44*/ 	.word	0x00000000


	//----- nvinfo : EIATTR_MIN_STACK_SIZE
	.align		4
.L_1319:
        /*1e48*/ 	.byte	0x04, 0x12
        /*1e4a*/ 	.short	(.L_1321 - .L_1320)
	.align		4
.L_1320:
        /*1e4c*/ 	.word	index@(_Z25selective_scan_bwd_kernelI32Selective_Scan_bwd_kernel_traitsILi32ELi4ELb0ELb0ELb1ELb1ELb0EffEEv12SSMParamsBwd)
        /*1e50*/ 	.word	0x00000000


	//----- nvinfo : EIATTR_MIN_STACK_SIZE
	.align		4
.L_1321:
        /*1e54*/ 	.byte	0x04, 0x12
        /*1e56*/ 	.short	(.L_1323 - .L_1322)
	.align		4
.L_1322:
        /*1e58*/ 	.word	index@(_Z25selective_scan_bwd_kernelI32Selective_Scan_bwd_kernel_traitsILi32ELi4ELb0ELb0ELb1ELb1ELb1EffEEv12SSMParamsBwd)
        /*1e5c*/ 	.word	0x00000000


	//----- nvinfo : EIATTR_MIN_STACK_SIZE
	.align		4
.L_1323:
        /*1e60*/ 	.byte	0x04, 0x12
        /*1e62*/ 	.short	(.L_1325 - .L_1324)
	.align		4
.L_1324:
        /*1e64*/ 	.word	index@(_Z25selective_scan_bwd_kernelI32Selective_Scan_bwd_kernel_traitsILi32ELi4ELb0ELb1ELb0ELb0ELb0EffEEv12SSMParamsBwd)
        /*1e68*/ 	.word	0x00000000


	//----- nvinfo : EIATTR_MIN_STACK_SIZE
	.align		4
.L_1325:
        /*1e6c*/ 	.byte	0x04, 0x12
        /*1e6e*/ 	.short	(.L_1327 - .L_1326)
	.align		4
.L_1326:
        /*1e70*/ 	.word	index@(_Z25selective_scan_bwd_kernelI32Selective_Scan_bwd_kernel_traitsILi32ELi4ELb0ELb1ELb0ELb0ELb1EffEEv12SSMParamsBwd)
        /*1e74*/ 	.word	0x00000000


	//----- nvinfo : EIATTR_MIN_STACK_SIZE
	.align		4
.L_1327:
        /*1e78*/ 	.byte	0x04, 0x12
        /*1e7a*/ 	.short	(.L_1329 - .L_1328)
	.align		4
.L_1328:
        /*1e7c*/ 	.word	index@(_Z25selective_scan_bwd_kernelI32Selective_Scan_bwd_kernel_traitsILi32ELi4ELb0ELb1ELb0ELb1ELb0EffEEv12SSMParamsBwd)
        /*1e80*/ 	.word	0x00000000


	//----- nvinfo : EIATTR_MIN_STACK_SIZE
	.align		4
.L_1329:
        /*1e84*/ 	.byte	0x04, 0x12
        /*1e86*/ 	.short	(.L_1331 - .L_1330)
	.align		4
.L_1330:
        /*1e88*/ 	.word	index@(_Z25selective_scan_bwd_kernelI32Selective_Scan_bwd_kernel_traitsILi32ELi4ELb0ELb1ELb0ELb1ELb1EffEEv12SSMParamsBwd)
        /*1e8c*/ 	.word	0x00000000


	//----- nvinfo : EIATTR_MIN_STACK_SIZE
	.align		4
.L_1331:
        /*1e90*/ 	.byte	0x04, 0x12
        /*1e92*/ 	.short	(.L_1333 - .L_1332)
	.align		4
.L_1332:
        /*1e94*/ 	.word	index@(_Z25selective_scan_bwd_kernelI32Selective_Scan_bwd_kernel_traitsILi32ELi4ELb0ELb1ELb1ELb0ELb0EffEEv12SSMParamsBwd)
        /*1e98*/ 	.word	0x00000000


	//----- nvinfo : EIATTR_MIN_STACK_SIZE
	.align		4
.L_1333:
        /*1e9c*/ 	.byte	0x04, 0x12
        /*1e9e*/ 	.short	(.L_1335 - .L_1334)
	.align		4
.L_1334:
        /*1ea0*/ 	.word	index@(_Z25selective_scan_bwd_kernelI32Selective_Scan_bwd_kernel_traitsILi32ELi4ELb0ELb1ELb1ELb0ELb1EffEEv12SSMParamsBwd)
        /*1ea4*/ 	.word	0x00000000


	//----- nvinfo : EIATTR_MIN_STACK_SIZE
	.align		4
.L_1335:
        /*1ea8*/ 	.byte	0x04, 0x12
        /*1eaa*/ 	.short	(.L_1337 - .L_1336)
	.align		4
.L_1336:
        /*1eac*/ 	.word	index@(_Z25selective_scan_bwd_kernelI32Selective_Scan_bwd_kernel_traitsILi32ELi4ELb0ELb1ELb1ELb1ELb0EffEEv12SSMParamsBwd)
        /*1eb0*/ 	.word	0x00000000


	//----- nvinfo : EIATTR_MIN_STACK_SIZE
	.align		4
.L_1337:
        /*1eb4*/ 	.byte	0x04, 0x12
        /*1eb6*/ 	.short	(.L_1339 - .L_1338)
	.align		4
.L_1338:
        /*1eb8*/ 	.word	index@(_Z25selective_scan_bwd_kernelI32Selective_Scan_bwd_kernel_traitsILi32ELi4ELb0ELb1ELb1ELb1ELb1EffEEv12SSMParamsBwd)
        /*1ebc*/ 	.word	0x00000000


	//----- nvinfo : EIATTR_MIN_STACK_SIZE
	.align		4
.L_1339:
        /*1ec0*/ 	.byte	0x04, 0x12
        /*1ec2*/ 	.short	(.L_1341 - .L_1340)
	.align		4
.L_1340:
        /*1ec4*/ 	.word	index@(_Z25selective_scan_bwd_kernelI32Selective_Scan_bwd_kernel_traitsILi32ELi4ELb1ELb0ELb0ELb0ELb0EffEEv12SSMParamsBwd)
        /*1ec8*/ 	.word	0x00000000


	//----- nvinfo : EIATTR_MIN_STACK_SIZE
	.align		4
.L_1341:
        /*1ecc*/ 	.byte	0x04, 0x12
        /*1ece*/ 	.short	(.L_1343 - .L_1342)
	.align		4
.L_1342:
        /*1ed0*/ 	.word	index@(_Z25selective_scan_bwd_kernelI32Selective_Scan_bwd_kernel_traitsILi32ELi4ELb1ELb0ELb0ELb0ELb1EffEEv12SSMParamsBwd)
        /*1ed4*/ 	.word	0x00000000


	//----- nvinfo : EIATTR_MIN_STACK_SIZE
	.align		4
.L_1343:
        /*1ed8*/ 	.byte	0x04, 0x12
        /*1eda*/ 	.short	(.L_1345 - .L_1344)
	.align		4
.L_1344:
        /*1edc*/ 	.word	index@(_Z25selective_scan_bwd_kernelI32Selective_Scan_bwd_kernel_traitsILi32ELi4ELb1ELb0ELb0ELb1ELb0EffEEv12SSMParamsBwd)
        /*1ee0*/ 	.word	0x00000000


	//----- nvinfo : EIATTR_MIN_STACK_SIZE
	.align		4
.L_1345:
        /*1ee4*/ 	.byte	0x04, 0x12
        /*1ee6*/ 	.short	(.L_1347 - .L_1346)
	.align		4
.L_1346:
        /*1ee8*/ 	.word	index@(_Z25selective_scan_bwd_kernelI32Selective_Scan_bwd_kernel_traitsILi32ELi4ELb1ELb0ELb0ELb1ELb1EffEEv12SSMParamsBwd)
        /*1eec*/ 	.word	0x00000000


	//----- nvinfo : EIATTR_MIN_STACK_SIZE
	.align		4
.L_1347:
        /*1ef0*/ 	.byte	0x04, 0x12
        /*1ef2*/ 	.short	(.L_1349 - .L_1348)
	.align		4
.L_1348:
        /*1ef4*/ 	.word	index@(_Z25selective_scan_bwd_kernelI32Selective_Scan_bwd_kernel_traitsILi32ELi4ELb1ELb0ELb1ELb0ELb0EffEEv12SSMParamsBwd)
        /*1ef8*/ 	.word	0x00000000


	//----- nvinfo : EIATTR_MIN_STACK_SIZE
	.align		4
.L_1349:
        /*1efc*/ 	.byte	0x04, 0x12
        /*1efe*/ 	.short	(.L_1351 - .L_1350)
	.align		4
.L_1350:
        /*1f00*/ 	.word	index@(_Z25selective_scan_bwd_kernelI32Selective_Scan_bwd_kernel_traitsILi32ELi4ELb1ELb0ELb1ELb0ELb1EffEEv12SSMParamsBwd)
        /*1f04*/ 	.word	0x00000000


	//----- nvinfo : EIATTR_MIN_STACK_SIZE
	.align		4
.L_1351:
        /*1f08*/ 	.byte	0x04, 0x12
        /*1f0a*/ 	.short	(.L_1353 - .L_1352)
	.align		4
.L_1352:
        /*1f0c*/ 	.word	index@(_Z25selective_scan_bwd_kernelI32Selective_Scan_bwd_kernel_traitsILi32ELi4ELb1ELb0ELb1ELb1ELb0EffEEv12SSMParamsBwd)
        /*1f10*/ 	.word	0x00000000


	//----- nvinfo : EIATTR_MIN_STACK_SIZE
	.align		4
.L_1353:
        /*1f14*/ 	.byte	0x04, 0x12
        /*1f16*/ 	.short	(.L_1355 - .L_1354)
	.align		4
.L_1354:
        /*1f18*/ 	.word	index@(_Z25selective_scan_bwd_kernelI32Selective_Scan_bwd_kernel_traitsILi32ELi4ELb1ELb0ELb1ELb1ELb1EffEEv12SSMParamsBwd)
        /*1f1c*/ 	.word	0x00000000


	//----- nvinfo : EIATTR_MIN_STACK_SIZE
	.align		4
.L_1355:
        /*1f20*/ 	.byte	0x04, 0x12
        /*1f22*/ 	.short	(.L_1357 - .L_1356)
	.align		4
.L_1356:
        /*1f24*/ 	.word	index@(_Z25selective_scan_bwd_kernelI32Selective_Scan_bwd_kernel_traitsILi32ELi4ELb1ELb1ELb0ELb0ELb0EffEEv12SSMParamsBwd)
        /*1f28*/ 	.word	0x00000000


	//----- nvinfo : EIATTR_MIN_STACK_SIZE
	.align		4
.L_1357:
        /*1f2c*/ 	.byte	0x04, 0x12
        /*1f2e*/ 	.short	(.L_1359 - .L_1358)
	.align		4
.L_1358:
        /*1f30*/ 	.word	index@(_Z25selective_scan_bwd_kernelI32Selective_Scan_bwd_kernel_traitsILi32ELi4ELb1ELb1ELb0ELb0ELb1EffEEv12SSMParamsBwd)
        /*1f34*/ 	.word	0x00000000


	//----- nvinfo : EIATTR_MIN_STACK_SIZE
	.align		4
.L_1359:
        /*1f38*/ 	.byte	0x04, 0x12
        /*1f3a*/ 	.short	(.L_1361 - .L_1360)
	.align		4
.L_1360:
        /*1f3c*/ 	.word	index@(_Z25selective_scan_bwd_kernelI32Selective_Scan_bwd_kernel_traitsILi32ELi4ELb1ELb1ELb0ELb1ELb0EffEEv12SSMParamsBwd)
        /*1f40*/ 	.word	0x00000000


	//----- nvinfo : EIATTR_MIN_STACK_SIZE
	.align		4
.L_1361:
        /*1f44*/ 	.byte	0x04, 0x12
        /*1f46*/ 	.short	(.L_1363 - .L_1362)
	.align		4
.L_1362:
        /*1f48*/ 	.word	index@(_Z25selective_scan_bwd_kernelI32Selective_Scan_bwd_kernel_traitsILi32ELi4ELb1ELb1ELb0ELb1ELb1EffEEv12SSMParamsBwd)
        /*1f4c*/ 	.word	0x00000000


	//----- nvinfo : EIATTR_MIN_STACK_SIZE
	.align		4
.L_1363:
        /*1f50*/ 	.byte	0x04, 0x12
        /*1f52*/ 	.short	(.L_1365 - .L_1364)
	.align		4
.L_1364:
        /*1f54*/ 	.word	index@(_Z25selective_scan_bwd_kernelI32Selective_Scan_bwd_kernel_traitsILi32ELi4ELb1ELb1ELb1ELb0ELb0EffEEv12SSMParamsBwd)
        /*1f58*/ 	.word	0x00000000


	//----- nvinfo : EIATTR_MIN_STACK_SIZE
	.align		4
.L_1365:
        /*1f5c*/ 	.byte	0x04, 0x12
        /*1f5e*/ 	.short	(.L_1367 - .L_1366)
	.align		4
.L_1366:
        /*1f60*/ 	.word	index@(_Z25selective_scan_bwd_kernelI32Selective_Scan_bwd_kernel_traitsILi32ELi4ELb1ELb1ELb1ELb0ELb1EffEEv12SSMParamsBwd)
        /*1f64*/ 	.word	0x00000000


	//----- nvinfo : EIATTR_MIN_STACK_SIZE
	.align		4
.L_1367:
        /*1f68*/ 	.byte	0x04, 0x12
        /*1f6a*/ 	.short	(.L_1369 - .L_1368)
	.align		4
.L_1368:
        /*1f6c*/ 	.word	index@(_Z25selective_scan_bwd_kernelI32Selective_Scan_bwd_kernel_traitsILi32ELi4ELb1ELb1ELb1ELb1ELb0EffEEv12SSMParamsBwd)
        /*1f70*/ 	.word	0x00000000


	//----- nvinfo : EIATTR_MIN_STACK_SIZE
	.align		4
.L_1369:
        /*1f74*/ 	.byte	0x04, 0x12
        /*1f76*/ 	.short	(.L_1371 - .L_1370)
	.align		4
.L_1370:
        /*1f78*/ 	.word	index@(_Z25selective_scan_bwd_kernelI32Selective_Scan_bwd_kernel_traitsILi32ELi4ELb1ELb1ELb1ELb1ELb1EffEEv12SSMParamsBwd)
        /*1f7c*/ 	.word	0x00000000
.L_1371:


//--------------------- .nv.info._Z25selective_scan_bwd_kernelI32Selective_Scan_bwd_kernel_traitsILi128ELi16ELb0ELb0ELb0ELb0ELb0EffEEv12SSMParamsBwd --------------------------
	.section	.nv.info._Z25selective_scan_bwd_kernelI32Selective_Scan_bwd_kernel_traitsILi128ELi16ELb0ELb0ELb0ELb0ELb0EffEEv12SSMParamsBwd,"",@"SHT_CUDA_INFO"
	.sectionflags	@""
	.align	4


	//----- nvinfo : EIATTR_CUDA_API_VERSION
	.align		4
        /*0000*/ 	.byte	0x04, 0x37
        /*0002*/ 	.short	(.L_1373 - .L_1372)
.L_1372:
        /*0004*/ 	.word	0x00000082


	//----- nvinfo : EIATTR_SW2861232_WAR
	.align		4
.L_1373:
        /*0008*/ 	.byte	0x01, 0x35
	.zero		2


	//----- nvinfo : EIATTR_PARAM_CBANK
	.align		4
        /*000c*/ 	.byte	0x04, 0x0a
        /*000e*/ 	.short	(.L_1375 - .L_1374)
	.align		4
.L_1374:
        /*0010*/ 	.word	index@(.nv.constant0._Z25selective_scan_bwd_kernelI32Selective_Scan_bwd_kernel_traitsILi128ELi16ELb0ELb0ELb0ELb0ELb0EffEEv12SSMParamsBwd)
        /*0014*/ 	.short	0x0160
        /*0016*/ 	.short	0x01f0


	//----- nvinfo : EIATTR_CBANK_PARAM_SIZE
	.align		4
.L_1375:
        /*0018*/ 	.byte	0x03, 0x19
        /*001a*/ 	.short	0x01f0


	//----- nvinfo : EIATTR_KPARAM_INFO
	.align		4
        /*001c*/ 	.byte	0x04, 0x17
        /*001e*/ 	.short	(.L_1377 - .L_1376)
.L_1376:
        /*0020*/ 	.word	0x00000000
        /*0024*/ 	.short	0x0000
        /*0026*/ 	.short	0x0000
        /*0028*/ 	.byte	0x00, 0xf0, 0xc1, 0x07


	//----- nvinfo : EIATTR_MAXREG_COUNT
	.align		4
.L_1377:
        /*002c*/ 	.byte	0x03, 0x1b
        /*002e*/ 	.short	0x00a8


	//----- nvinfo : EIATTR_NUM_BARRIERS
	.align		4
        /*0030*/ 	.byte	0x02, 0x4c
        /*0032*/ 	.byte	0x01
	.zero		1


	//----- nvinfo : EIATTR_ANNOTATIONS
	.align		4
        /*0034*/ 	.byte	0x04, 0x55
        /*0036*/ 	.short	(.L_1379 - .L_1378)


	//   ....[0]....
.L_1378:
        /*0038*/ 	.word	0x00000001
        /*003c*/ 	.byte	0x20, 0x02, 0x00, 0x00, 0x01, 0x00, 0x00, 0x00, 0x50, 0x02, 0x00, 0x00, 0x01, 0x00, 0x00, 0x00
        /* <DEDUP_REMOVED lines=13> */
        /*011c*/ 	.byte	0x70, 0x5b, 0x00, 0x00, 0x01, 0x00, 0x00, 0x00, 0x80, 0x5d, 0x00, 0x00


	//----- nvinfo : EIATTR_MERCURY_ISA_VERSION
	.align		4
.L_1379:
        /*0128*/ 	.byte	0x03, 0x5f
        /*012a*/ 	.short	0x0000


	//----- nvinfo : EIATTR_COOP_GROUP_MASK_REGIDS
	.align		4
        /*012c*/ 	.byte	0x04, 0x29
        /*012e*/ 	.short	(.L_1381 - .L_1380)


	//   ....[0]....
.L_1380:
        /*0130*/ 	.word	0xffffffff


	//   ....[1]....
        /*0134*/ 	.word	0xffffffff


	//   ....[2]....
        /*0138*/ 	.word	0xffffffff


	//   ....[3]....
        /*013c*/ 	.word	0xffffffff


	//   ....[4]....
        /*0140*/ 	.word	0xffffffff


	//   ....[5]....
        /*0144*/ 	.word	0xffffffff


	//   ....[6]....
        /*0148*/ 	.word	0xffffffff


	//   ....[7]....
        /*014c*/ 	.word	0xffffffff


	//   ....[8]....
        /*0150*/ 	.word	0xffffffff


	//   ....[9]....
        /*0154*/ 	.word	0xffffffff


	//   ....[10]....
        /*0158*/ 	.word	0xffffffff


	//   ....[11]....
        /*015c*/ 	.word	0xffffffff


	//   ....[12]....
        /*0160*/ 	.word	0xffffffff


	//   ....[13]....
        /*0164*/ 	.word	0xffffffff


	//   ....[14]....
        /*0168*/ 	.word	0xffffffff


	//   ....[15]....
        /*016c*/ 	.word	0xffffffff


	//   ....[16]....
        /*0170*/ 	.word	0xffffffff


	//   ....[17]....
        /*0174*/ 	.word	0xffffffff


	//   ....[18]....
        /*0178*/ 	.word	0xffffffff


	//   ....[19]....
        /*017c*/ 	.word	0xffffffff


	//   ....[20]....
        /*0180*/ 	.word	0xffffffff


	//   ....[21]....
        /*0184*/ 	.word	0xffffffff


	//   ....[22]....
        /*0188*/ 	.word	0xffffffff


	//   ....[23]....
        /*018c*/ 	.word	0xffffffff


	//   ....[24]....
        /*0190*/ 	.word	0xffffffff


	//   ....[25]....
        /*0194*/ 	.word	0xffffffff


	//   ....[26]....
        /*0198*/ 	.word	0xffffffff


	//   ....[27]....
        /*019c*/ 	.word	0xffffffff


	//   ....[28]....
        /*01a0*/ 	.word	0xffffffff


	//   ....[29]....
        /*01a4*/ 	.word	0xffffffff


	//   ....[30]....
        /*01a8*/ 	.word	0xffffffff


	//   ....[31]....
        /*01ac*/ 	.word	0xffffffff


	//   ....[32]....
        /*01b0*/ 	.word	0xffffffff


	//   ....[33]....
        /*01b4*/ 	.word	0xffffffff


	//   ....[34]....
        /*01b8*/ 	.word	0xffffffff


	//   ....[35]....
        /*01bc*/ 	.word	0xffffffff


	//   ....[36]....
        /*01c0*/ 	.word	0xffffffff


	//   ....[37]....
        /*01c4*/ 	.word	0xffffffff


	//   ....[38]....
        /*01c8*/ 	.word	0xffffffff


	//   ....[39]....
        /*01cc*/ 	.word	0xffffffff


	//   ....[40]....
        /*01d0*/ 	.word	0xffffffff


	//   ....[41]....
        /*01d4*/ 	.word	0xffffffff


	//   ....[42]....
        /*01d8*/ 	.word	0xffffffff


	//   ....[43]....
        /*01dc*/ 	.word	0xffffffff


	//   ....[44]....
        /*01e0*/ 	.word	0xffffffff


	//   ....[45]....
        /*01e4*/ 	.word	0xffffffff


	//   ....[46]....
        /*01e8*/ 	.word	0xffffffff


	//   ....[47]....
        /*01ec*/ 	.word	0xffffffff


	//   ....[48]....
        /*01f0*/ 	.word	0xffffffff


	//   ....[49]....
        /*01f4*/ 	.word	0xffffffff


	//   ....[50]....
        /*01f8*/ 	.word	0xffffffff


	//   ....[51]....
        /*01fc*/ 	.word	0xffffffff


	//   ....[52]....
        /*0200*/ 	.word	0xffffffff


	//   ....[53]....
        /*0204*/ 	.word	0xffffffff


	//   ....[54]....
        /*0208*/ 	.word	0xffffffff


	//   ....[55]....
        /*020c*/ 	.word	0xffffffff


	//   ....[56]....
        /*0210*/ 	.word	0xffffffff


	//   ....[57]....
        /*0214*/ 	.word	0xffffffff


	//   ....[58]....
        /*0218*/ 	.word	0xffffffff


	//   ....[59]....
        /*021c*/ 	.word	0xffffffff


	//   ....[60]....
        /*0220*/ 	.word	0xffffffff


	//   ....[61]....
        /*0224*/ 	.word	0xffffffff


	//   ....[62]....
        /*0228*/ 	.word	0xffffffff


	//   ....[63]....
        /*022c*/ 	.word	0xffffffff


	//   ....[64]....
        /*0230*/ 	.word	0xffffffff


	//   ....[65]....
        /*0234*/ 	.word	0xffffffff


	//   ....[66]....
        /*0238*/ 	.word	0xffffffff


	//   ....[67]....
        /*023c*/ 	.word	0xffffffff


	//   ....[68]....
        /*0240*/ 	.word	0xffffffff


	//   ....[69]....
        /*0244*/ 	.word	0xffffffff


	//   ....[70]....
        /*0248*/ 	.word	0xffffffff


	//   ....[71]....
        /*024c*/ 	.word	0xffffffff


	//   ....[72]....
        /*0250*/ 	.word	0xffffffff


	//   ....[73]....
        /*0254*/ 	.word	0xffffffff


	//   ....[74]....
        /*0258*/ 	.word	0xffffffff


	//   ....[75]....
        /*025c*/ 	.word	0xffffffff


	//   ....[76]....
        /*0260*/ 	.word	0xffffffff


	//   ....[77]....
        /*0264*/ 	.word	0xffffffff


	//   ....[78]....
        /*0268*/ 	.word	0xffffffff


	//   ....[79]....
        /*026c*/ 	.word	0xffffffff


	//   ....[80]....
        /*0270*/ 	.word	0xffffffff


	//   ....[81]....
        /*0274*/ 	.word	0xffffffff


	//   ....[82]....
        /*0278*/ 	.word	0xffffffff


	//   ....[83]....
        /*027c*/ 	.word	0xffffffff


	//   ....[84]....
        /*0280*/ 	.word	0xffffffff


	//   ....[85]....
        /*0284*/ 	.word	0xffffffff


	//   ....[86]....
        /*0288*/ 	.word	0xffffffff


	//----- nvinfo : EIATTR_COOP_GROUP_INSTR_OFFSETS
	.align		4
.L_1381:
        /*028c*/ 	.byte	0x04, 0x28
        /*028e*/ 	.short	(.L_1383 - .L_1382)


	//   ....[0]....
.L_1382:
        /*0290*/ 	.word	0x00000f80


	//   ....[1]....
        /*0294*/ 	.word	0x00001450


	//   ....[2]....
        /*0298*/ 	.word	0x000019b0


	//   ....[3]....
        /*029c*/ 	.word	0x00002c80


	//   ....[4]....
        /*02a0*/ 	.word	0x00002ca0


	//   ....[5]....
        /*02a4*/ 	.word	0x00002cf0


	//   ....[6]....
        /*02a8*/ 	.word	0x00002d10


	//   ....[7]....
        /*02ac*/ 	.word	0x00002d40


	//   ....[8]....
        /*02b0*/ 	.word	0x00002d60


	//   ....[9]....
        /*02b4*/ 	.word	0x00002d90


	//   ....[10]....
        /*02b8*/ 	.word	0x00002db0


	//   ....[11]....
        /*02bc*/ 	.word	0x00002dd0


	//   ....[12]....
        /*02c0*/ 	.word	0x00002de0


	//   ....[13]....
        /*02c4*/ 	.word	0x00002e60


	//   ....[14]....
        /*02c8*/ 	.word	0x00002eb0


	//   ....[15]....
        /*02cc*/ 	.word	0x00002ed0


	//   ....[16]....
        /*02d0*/ 	.word	0x00002ee0


	//   ....[17]....
        /*02d4*/ 	.word	0x00002ef0


	//   ....[18]....
        /*02d8*/ 	.word	0x00002f00


	//   ....[19]....
        /*02dc*/ 	.word	0x00003560


	//   ....[20]....
        /*02e0*/ 	.word	0x00003580


	//   ....[21]....
        /*02e4*/ 	.word	0x00003590


	//   ....[22]....
        /*02e8*/ 	.word	0x000035a0


	//   ....[23]....
        /*02ec*/ 	.word	0x000035d0


	//   ....[24]....
        /*02f0*/ 	.word	0x000035f0


	//   ....[25]....
        /*02f4*/ 	.word	0x00003610


	//   ....[26]....
        /*02f8*/ 	.word	0x00003630


	//   ....[27]....
        /*02fc*/ 	.word	0x00003650


	//   ....[28]....
        /*0300*/ 	.word	0x00003670


	//   ....[29]....
        /*0304*/ 	.word	0x00003690


	//   ....[30]....
        /*0308*/ 	.word	0x000036b0


	//   ....[31]....
        /*030c*/ 	.word	0x000036c0


	//   ....[32]....
        /*0310*/ 	.word	0x000036d0


	//   ....[33]....
        /*0314*/ 	.word	0x000036f0


	//   ....[34]....
        /*0318*/ 	.word	0x00003700


	//   ....[35]....
        /*031c*/ 	.word	0x00004260


	//   ....[36]....
        /*0320*/ 	.word	0x000042a0


	//   ....[37]....
        /*0324*/ 	.word	0x00004370


	//   ....[38]....
        /*0328*/ 	.word	0x000043c0


	//   ....[39]....
        /*032c*/ 	.word	0x00004490


	//   ....[40]....
        /*0330*/ 	.word	0x000044e0


	//   ....[41]....
        /*0334*/ 	.word	0x00004540


	//   ....[42]....
        /*0338*/ 	.word	0x00004570


	//   ....[43]....
        /*033c*/ 	.word	0x000045c0


	//   ....[44]....
        /*0340*/ 	.word	0x000045f0


	//   ....[45]....
        /*0344*/ 	.word	0x00004b30


	//   ....[46]....
        /*0348*/ 	.word	0x00005550


	//   ....[47]....
        /*034c*/ 	.word	0x00005bf0


	//   ....[48]....
        /*0350*/ 	.word	0x00005c10


	//   ....[49]....
        /*0354*/ 	.word	0x00005c30


	//   ....[50]....
        /*0358*/ 	.word	0x00005c50


	//   ....[51]....
        /*035c*/ 	.word	0x00005c70


	//   ....[52]....
        /*0360*/ 	.word	0x00005e00


	//   ....[53]....
        /*0364*/ 	.word	0x00005e20


	//   ....[54]....
        /*0368*/ 	.word	0x00005e40


	//   ....[55]....
        /*036c*/ 	.word	0x00005e60


	//   ....[56]....
        /*0370*/ 	.word	0x00005e80


	//   ....[57]....
        /*0374*/ 	.word	0x000065d0


	//   ....[58]....
        /*0378*/ 	.word	0x00006650


	//   ....[59]....
        /*037c*/ 	.word	0x00006700


	//   ....[60]....
        /*0380*/ 	.word	0x00006770


	//   ....[61]....
        /*0384*/ 	.word	0x00006800


	//   ....[62]....
        /*0388*/ 	.word	0x00006870


	//   ....[63]....
        /*038c*/ 	.word	0x00006900


	//   ....[64]....
        /*0390*/ 	.word	0x00006970


	//   ....[65]....
        /*0394*/ 	.word	0x00006a00


	//   ....[66]....
        /*0398*/ 	.word	0x00006a70


	//   ....[67]....
        /*039c*/ 	.word	0x00006af0


	//   ....[68]....
        /*03a0*/ 	.word	0x00006b60


	//   ....[69]....
        /*03a4*/ 	.word	0x00006bb0


	//   ....[70]....
        /*03a8*/ 	.word	0x00006c00


	//   ....[71]....
        /*03ac*/ 	.word	0x00006c60


	//   ....[72]....
        /*03b0*/ 	.word	0x00006cc0


	//   ....[73]....
        /*03b4*/ 	.word	0x00006d40


	//   ....[74]....
        /*03b8*/ 	.word	0x00006d90


	//   ....[75]....
        /*03bc*/ 	.word	0x00006df0


	//   ....[76]....
        /*03c0*/ 	.word	0x00006e40


	//   ....[77]....
        /*03c4*/ 	.word	0x00006ec0


	//   ....[78]....
        /*03c8*/ 	.word	0x00006f10


	//   ....[79]....
        /*03cc*/ 	.word	0x00006f80


	//   ....[80]....
        /*03d0*/ 	.word	0x00006fd0


	//   ....[81]....
        /*03d4*/ 	.word	0x00007030


	//   ....[82]....
        /*03d8*/ 	.word	0x00007080


	//   ....[83]....
        /*03dc*/ 	.word	0x000070e0


	//   ....[84]....
        /*03e0*/ 	.word	0x00007130


	//   ....[85]....
        /*03e4*/ 	.word	0x00007190


	//   ....[86]....
        /*03e8*/ 	.word	0x000071e0


	//----- nvinfo : EIATTR_EXIT_INSTR_OFFSETS
	.align		4
.L_1383:
        /*03ec*/ 	.byte	0x04, 0x1c
        /*03ee*/ 	.short	(.L_1385 - .L_1384)


	//   ....[0]....
.L_1384:
        /*03f0*/ 	.word	0x00005fb0


	//   ....[1]....
        /*03f4*/ 	.word	0x00006570


	//----- nvinfo : EIATTR_MAX_THREADS
	.align		4
.L_1385:
        /*03f8*/ 	.byte	0x04, 0x05
        /*03fa*/ 	.short	(.L_1387 - .L_1386)
.L_1386:
        /*03fc*/ 	.word	0x00000080
        /*0400*/ 	.word	0x00000001
        /*0404*/ 	.word	0x00000001


	//----- nvinfo : EIATTR_CRS_STACK_SIZE
	.align		4
.L_1387:
        /*0408*/ 	.byte	0x04, 0x1e
        /*040a*/ 	.short	(.L_1389 - .L_1388)
.L_1388:
        /*040c*/ 	.word	0x00000000
.L_1389:


//--------------------- .nv.info._Z25selective_scan_bwd_kernelI32Selective_Scan_bwd_kernel_traitsILi128ELi16ELb0ELb0ELb0ELb0ELb1EffEEv12SSMParamsBwd --------------------------
	.section	.nv.info._Z25selective_scan_bwd_kernelI32Selective_Scan_bwd_kernel_traitsILi128ELi16ELb0ELb0ELb0ELb0ELb1EffEEv12SSMParamsBwd,"",@"SHT_CUDA_INFO"
	.sectionflags	@""
	.align	4


	//----- nvinfo : EIATTR_CUDA_API_VERSION
	.align		4
        /*0000*/ 	.byte	0x04, 0x37
        /*0002*/ 	.short	(.L_1391 - .L_1390)
.L_1390:
        /*0004*/ 	.word	0x00000082


	//----- nvinfo : EIATTR_SW2861232_WAR
	.align		4
.L_1391:
        /*0008*/ 	.byte	0x01, 0x35
	.zero		2


	//----- nvinfo : EIATTR_PARAM_CBANK
	.align		4
        /*000c*/ 	.byte	0x04, 0x0a
        /*000e*/ 	.short	(.L_1393 - .L_1392)
	.align		4
.L_1392:
        /*0010*/ 	.word	index@(.nv.constant0._Z25selective_scan_bwd_kernelI32Selective_Scan_bwd_kernel_traitsILi128ELi16ELb0ELb0ELb0ELb0ELb1EffEEv12SSMParamsBwd)
        /*0014*/ 	.short	0x0160
        /*0016*/ 	.short	0x01f0


	//----- nvinfo : EIATTR_CBANK_PARAM_SIZE
	.align		4
.L_1393:
        /*0018*/ 	.byte	0x03, 0x19
        /*001a*/ 	.short	0x01f0


	//----- nvinfo : EIATTR_KPARAM_INFO
	.align		4
        /*001c*/ 	.byte	0x04, 0x17
        /*001e*/ 	.short	(.L_1395 - .L_1394)
.L_1394:
        /*0020*/ 	.word	0x00000000
        /*0024*/ 	.short	0x0000
        /*0026*/ 	.short	0x0000
        /*0028*/ 	.byte	0x00, 0xf0, 0xc1, 0x07


	//----- nvinfo : EIATTR_MAXREG_COUNT
	.align		4
.L_1395:
        /*002c*/ 	.byte	0x03, 0x1b
        /*002e*/ 	.short	0x00a8


	//----- nvinfo : EIATTR_NUM_BARRIERS
	.align		4
        /*0030*/ 	.byte	0x02, 0x4c
        /*0032*/ 	.byte	0x01
	.zero		1


	//----- nvinfo : EIATTR_ANNOTATIONS
	.align		4
        /*0034*/ 	.byte	0x04, 0x55
        /*0036*/ 	.short	(.L_1397 - .L_1396)


	//   ....[0]....
.L_1396:
        /* <DEDUP_REMOVED lines=17> */


	//----- nvinfo : EIATTR_MERCURY_ISA_VERSION
	.align		4
.L_1397:
        /*0138*/ 	.byte	0x03, 0x5f
        /*013a*/ 	.short	0x0000


	//----- nvinfo : EIATTR_COOP_GROUP_MASK_REGIDS
	.align		4
        /*013c*/ 	.byte	0x04, 0x29
        /*013e*/ 	.short	(.L_1399 - .L_1398)


	//   ....[0]....
.L_1398:
        /*0140*/ 	.word	0xffffffff


	//   ....[1]....
        /*0144*/ 	.word	0xffffffff


	//   ....[2]....
        /*0148*/ 	.word	0xffffffff


	//   ....[3]....
        /*014c*/ 	.word	0xffffffff


	//   ....[4]....
        /*0150*/ 	.word	0xffffffff


	//   ....[5]....
        /*0154*/ 	.word	0xffffffff


	//   ....[6]....
        /*0158*/ 	.word	0xffffffff


	//   ....[7]....
        /*015c*/ 	.word	0xffffffff


	//   ....[8]....
        /*0160*/ 	.word	0xffffffff


	//   ....[9]....
        /*0164*/ 	.word	0xffffffff


	//   ....[10]....
        /*0168*/ 	.word	0xffffffff


	//   ....[11]....
        /*016c*/ 	.word	0xffffffff


	//   ....[12]....
        /*0170*/ 	.word	0xffffffff


	//   ....[13]....
        /*0174*/ 	.word	0xffffffff


	//   ....[14]....
        /*0178*/ 	.word	0xffffffff


	//   ....[15]....
        /*017c*/ 	.word	0xffffffff


	//   ....[16]....
        /*0180*/ 	.word	0xffffffff


	//   ....[17]....
        /*0184*/ 	.word	0xffffffff


	//   ....[18]....
        /*0188*/ 	.word	0xffffffff


	//   ....[19]....
        /*018c*/ 	.word	0xffffffff


	//   ....[20]....
        /*0190*/ 	.word	0xffffffff


	//   ....[21]....
        /*0194*/ 	.word	0xffffffff


	//   ....[22]....
        /*0198*/ 	.word	0xffffffff


	//   ....[23]....
        /*019c*/ 	.word	0xffffffff


	//   ....[24]....
        /*01a0*/ 	.word	0xffffffff


	//   ....[25]....
        /*01a4*/ 	.word	0xffffffff


	//   ....[26]....
        /*01a8*/ 	.word	0xffffffff


	//   ....[27]....
        /*01ac*/ 	.word	0xffffffff


	//   ....[28]....
        /*01b0*/ 	.word	0xffffffff


	//   ....[29]....
        /*01b4*/ 	.word	0xffffffff


	//   ....[30]....
        /*01b8*/ 	.word	0xffffffff


	//   ....[31]....
        /*01bc*/ 	.word	0xffffffff


	//   ....[32]....
        /*01c0*/ 	.word	0xffffffff


	//   ....[33]....
        /*01c4*/ 	.word	0xffffffff


	//   ....[34]....
        /*01c8*/ 	.word	0xffffffff


	//   ....[35]....
        /*01cc*/ 	.word	0xffffffff


	//   ....[36]....
        /*01d0*/ 	.word	0xffffffff


	//   ....[37]....
        /*01d4*/ 	.word	0xffffffff


	//   ....[38]....
        /*01d8*/ 	.word	0xffffffff


	//   ....[39]....
        /*01dc*/ 	.word	0xffffffff


	//   ....[40]....
        /*01e0*/ 	.word	0xffffffff


	//   ....[41]....
        /*01e4*/ 	.word	0xffffffff


	//   ....[42]....
        /*01e8*/ 	.word	0xffffffff


	//   ....[43]....
        /*01ec*/ 	.word	0xffffffff


	//   ....[44]....
        /*01f0*/ 	.word	0xffffffff


	//   ....[45]....
        /*01f4*/ 	.word	0xffffffff


	//   ....[46]....
        /*01f8*/ 	.word	0xffffffff


	//   ....[47]....
        /*01fc*/ 	.word	0xffffffff


	//   ....[48]....
        /*0200*/ 	.word	0xffffffff


	//   ....[49]....
        /*0204*/ 	.word	0xffffffff


	//   ....[50]....
        /*0208*/ 	.word	0xffffffff


	//   ....[51]....
        /*020c*/ 	.word	0xffffffff


	//   ....[52]....
        /*0210*/ 	.word	0xffffffff


	//   ....[53]....
        /*0214*/ 	.word	0xffffffff


	//   ....[54]....
        /*0218*/ 	.word	0xffffffff


	//   ....[55]....
        /*021c*/ 	.word	0xffffffff


	//   ....[56]....
        /*0220*/ 	.word	0xffffffff


	//   ....[57]....
        /*0224*/ 	.word	0xffffffff


	//   ....[58]....
        /*0228*/ 	.word	0xffffffff


	//   ....[59]....
        /*022c*/ 	.word	0xffffffff


	//   ....[60]....
        /*0230*/ 	.word	0xffffffff


	//   ....[61]....
        /*0234*/ 	.word	0xffffffff


	//   ....[62]....
        /*0238*/ 	.word	0xffffffff


	//   ....[63]....
        /*023c*/ 	.word	0xffffffff


	//   ....[64]....
        /*0240*/ 	.word	0xffffffff


	//   ....[65]....
        /*0244*/ 	.word	0xffffffff


	//   ....[66]....
        /*0248*/ 	.word	0xffffffff


	//   ....[67]....
        /*024c*/ 	.word	0xffffffff


	//   ....[68]....
        /*0250*/ 	.word	0xffffffff


	//   ....[69]....
        /*0254*/ 	.word	0xffffffff


	//   ....[70]....
        /*0258*/ 	.word	0xffffffff


	//   ....[71]....
        /*025c*/ 	.word	0xffffffff


	//   ....[72]....
        /*0260*/ 	.word	0xffffffff


	//   ....[73]....
        /*0264*/ 	.word	0xffffffff


	//   ....[74]....
        /*0268*/ 	.word	0xffffffff


	//   ....[75]....
        /*026c*/ 	.word	0xffffffff


	//   ....[76]....
        /*0270*/ 	.word	0xffffffff


	//   ....[77]....
        /*0274*/ 	.word	0xffffffff


	//   ....[78]....
        /*0278*/ 	.word	0xffffffff


	//   ....[79]....
        /*027c*/ 	.word	0xffffffff


	//   ....[80]....
        /*0280*/ 	.word	0xffffffff


	//   ....[81]....
        /*0284*/ 	.word	0xffffffff


	//   ....[82]....
        /*0288*/ 	.word	0xffffffff


	//   ....[83]....
        /*028c*/ 	.word	0xffffffff


	//   ....[84]....
        /*0290*/ 	.word	0xffffffff


	//   ....[85]....
        /*0294*/ 	.word	0xffffffff


	//   ....[86]....
        /*0298*/ 	.word	0xffffffff


	//   ....[87]....
        /*029c*/ 	.word	0xffffffff


	//   ....[88]....
        /*02a0*/ 	.word	0xffffffff


	//   ....[89]....
        /*02a4*/ 	.word	0xffffffff


	//   ....[90]....
        /*02a8*/ 	.word	0xffffffff


	//----- nvinfo : EIATTR_COOP_GROUP_INSTR_OFFSETS
	.align		4
.L_1399:
        /*02ac*/ 	.byte	0x04, 0x28
        /*02ae*/ 	.short	(.L_1401 - .L_1400)


	//   ....[0]....
.L_1400:
        /*02b0*/ 	.word	0x00000fb0


	//   ....[1]....
        /*02b4*/ 	.word	0x000014b0


	//   ....[2]....
        /*02b8*/ 	.word	0x00001d50


	//   ....[3]....
        /*02bc*/ 	.word	0x00002170


	//   ....[4]....
        /*02c0*/ 	.word	0x000027e0


	//   ....[5]....
        /*02c4*/ 	.word	0x000030e0


	//   ....[6]....
        /*02c8*/ 	.word	0x00003b90


	//   ....[7]....
        /*02cc*/ 	.word	0x00005280


	//   ....[8]....
        /*02d0*/ 	.word	0x000052a0


	//   ....[9]....
        /*02d4*/ 	.word	0x000052f0


	//   ....[10]....
        /*02d8*/ 	.word	0x00005310


	//   ....[11]....
        /*02dc*/ 	.word	0x00005340


	//   ....[12]....
        /*02e0*/ 	.word	0x00005360


	//   ....[13]....
        /*02e4*/ 	.word	0x00005390


	//   ....[14]....
        /*02e8*/ 	.word	0x000053b0


	//   ....[15]....
        /*02ec*/ 	.word	0x000053d0


	//   ....[16]....
        /*02f0*/ 	.word	0x000053e0


	//   ....[17]....
        /*02f4*/ 	.word	0x00005460


	//   ....[18]....
        /*02f8*/ 	.word	0x000054b0


	//   ....[19]....
        /*02fc*/ 	.word	0x000054d0


	//   ....[20]....
        /*0300*/ 	.word	0x000054e0


	//   ....[21]....
        /*0304*/ 	.word	0x000054f0


	//   ....[22]....
        /*0308*/ 	.word	0x00005500


	//   ....[23]....
        /*030c*/ 	.word	0x00005b70


	//   ....[24]....
        /*0310*/ 	.word	0x00005b90


	//   ....[25]....
        /*0314*/ 	.word	0x00005ba0


	//   ....[26]....
        /*0318*/ 	.word	0x00005bb0


	//   ....[27]....
        /*031c*/ 	.word	0x00005be0


	//   ....[28]....
        /*0320*/ 	.word	0x00005c00


	//   ....[29]....
        /*0324*/ 	.word	0x00005c20


	//   ....[30]....
        /*0328*/ 	.word	0x00005c40


	//   ....[31]....
        /*032c*/ 	.word	0x00005c60


	//   ....[32]....
        /*0330*/ 	.word	0x00005c80


	//   ....[33]....
        /*0334*/ 	.word	0x00005ca0


	//   ....[34]....
        /*0338*/ 	.word	0x00005cc0


	//   ....[35]....
        /*033c*/ 	.word	0x00005cd0


	//   ....[36]....
        /*0340*/ 	.word	0x00005ce0


	//   ....[37]....
        /*0344*/ 	.word	0x00005d00


	//   ....[38]....
        /*0348*/ 	.word	0x00005d10


	//   ....[39]....
        /*034c*/ 	.word	0x00006930


	//   ....[40]....
        /*0350*/ 	.word	0x00006970


	//   ....[41]....
        /*0354*/ 	.word	0x00006a40


	//   ....[42]....
        /*0358*/ 	.word	0x00006a90


	//   ....[43]....
        /*035c*/ 	.word	0x00006af0


	//   ....[44]....
        /*0360*/ 	.word	0x00006b20


	//   ....[45]....
        /*0364*/ 	.word	0x00006b40


	//   ....[46]....
        /*0368*/ 	.word	0x00006b70


	//   ....[47]....
        /*036c*/ 	.word	0x00006bc0


	//   ....[48]....
        /*0370*/ 	.word	0x00006bf0


	//   ....[49]....
        /*0374*/ 	.word	0x000070e0


	//   ....[50]....
        /*0378*/ 	.word	0x00007a10


	//   ....[51]....
        /*037c*/ 	.word	0x00008210


	//   ....[52]....
        /*0380*/ 	.word	0x00008230


	//   ....[53]....
        /*0384*/ 	.word	0x00008250


	//   ....[54]....
        /*0388*/ 	.word	0x00008270


	//   ....[55]....
        /*038c*/ 	.word	0x00008290


	//   ....[56]....
        /*0390*/ 	.word	0x00008420


	//   ....[57]....
        /*0394*/ 	.word	0x00008440


	//   ....[58]....
        /*0398*/ 	.word	0x00008460


	//   ....[59]....
        /*039c*/ 	.word	0x00008480


	//   ....[60]....
        /*03a0*/ 	.word	0x000084a0


	//   ....[61]....
        /*03a4*/ 	.word	0x00008bf0


	//   ....[62]....
        /*03a8*/ 	.word	0x00008c70


	//   ....[63]....
        /*03ac*/ 	.word	0x00008d20


	//   ....[64]....
        /*03b0*/ 	.word	0x00008d90


	//   ....[65]....
        /*03b4*/ 	.word	0x00008e20


	//   ....[66]....
        /*03b8*/ 	.word	0x00008e90


	//   ....[67]....
        /*03bc*/ 	.word	0x00008f20


	//   ....[68]....
        /*03c0*/ 	.word	0x00008f90


	//   ....[69]....
        /*03c4*/ 	.word	0x00009020


	//   ....[70]....
        /*03c8*/ 	.word	0x00009090


	//   ....[71]....
        /*03cc*/ 	.word	0x00009110


	//   ....[72]....
        /*03d0*/ 	.word	0x00009180


	//   ....[73]....
        /*03d4*/ 	.word	0x000091d0


	//   ....[74]....
        /*03d8*/ 	.word	0x00009220


	//   ....[75]....
        /*03dc*/ 	.word	0x00009280


	//   ....[76]....
        /*03e0*/ 	.word	0x000092e0


	//   ....[77]....
        /*03e4*/ 	.word	0x00009360


	//   ....[78]....
        /*03e8*/ 	.word	0x000093b0


	//   ....[79]....
        /*03ec*/ 	.word	0x00009410


	//   ....[80]....
        /*03f0*/ 	.word	0x00009460


	//   ....[81]....
        /*03f4*/ 	.word	0x000094e0


	//   ....[82]....
        /*03f8*/ 	.word	0x00009530


	//   ....[83]....
        /*03fc*/ 	.word	0x000095a0


	//   ....[84]....
        /*0400*/ 	.word	0x000095f0


	//   ....[85]....
        /*0404*/ 	.word	0x00009650


	//   ....[86]....
        /*0408*/ 	.word	0x000096a0


	//   ....[87]....
        /*040c*/ 	.word	0x00009700


	//   ....[88]....
        /*0410*/ 	.word	0x00009750


	//   ....[89]....
        /*0414*/ 	.word	0x000097b0


	//   ....[90]....
        /*0418*/ 	.word	0x00009800


	//----- nvinfo : EIATTR_EXIT_INSTR_OFFSETS
	.align		4
.L_1401:
        /*041c*/ 	.byte	0x04, 0x1c
        /*041e*/ 	.short	(.L_1403 - .L_1402)


	//   ....[0]....
.L_1402:
        /*0420*/ 	.word	0x000085d0


	//   ....[1]....
        /*0424*/ 	.word	0x00008b90


	//----- nvinfo : EIATTR_MAX_THREADS
	.align		4
.L_1403:
        /*0428*/ 	.byte	0x04, 0x05
        /*042a*/ 	.short	(.L_1405 - .L_1404)
.L_1404:
        /*042c*/ 	.word	0x00000080
        /*0430*/ 	.word	0x00000001
        /*0434*/ 	.word	0x00000001


	//----- nvinfo : EIATTR_CRS_STACK_SIZE
	.align		4
.L_1405:
        /*0438*/ 	.byte	0x04, 0x1e
        /*043a*/ 	.short	(.L_1407 - .L_1406)
.L_1406:
        /*043c*/ 	.word	0x00000000
.L_1407:


//--------------------- .nv.info._Z25selective_scan_bwd_kernelI32Selective_Scan_bwd_kernel_traitsILi128ELi16ELb0ELb0ELb0ELb1ELb0EffEEv12SSMParamsBwd --------------------------
	.section	.nv.info._Z25selective_scan_bwd_kernelI32Selective_Scan_bwd_kernel_traitsILi128ELi16ELb0ELb0ELb0ELb1ELb0EffEEv12SSMParamsBwd,"",@"SHT_CUDA_INFO"
	.sectionflags	@""
	.align	4


	//----- nvinfo : EIATTR_CUDA_API_VERSION
	.align		4
        /*0000*/ 	.byte	0x04, 0x37
        /*0002*/ 	.short	(.L_1409 - .L_1408)
.L_1408:
        /*0004*/ 	.word	0x00000082


	//----- nvinfo : EIATTR_SW2861232_WAR
	.align		4
.L_1409:
        /*0008*/ 	.byte	0x01, 0x35
	.zero		2


	//----- nvinfo : EIATTR_PARAM_CBANK
	.align		4
        /*000c*/ 	.byte	0x04, 0x0a
        /*000e*/ 	.short	(.L_1411 - .L_1410)
	.align		4
.L_1410:
        /*0010*/ 	.word	index@(.nv.constant0._Z25selective_scan_bwd_kernelI32Selective_Scan_bwd_kernel_traitsILi128ELi16ELb0ELb0ELb0ELb1ELb0EffEEv12SSMParamsBwd)
        /*0014*/ 	.short	0x0160
        /*0016*/ 	.short	0x01f0


	//----- nvinfo : EIATTR_CBANK_PARAM_SIZE
	.align		4
.L_1411:
        /*0018*/ 	.byte	0x03, 0x19
        /*001a*/ 	.short	0x01f0


	//----- nvinfo : EIATTR_KPARAM_INFO
	.align		4
        /*001c*/ 	.byte	0x04, 0x17
        /*001e*/ 	.short	(.L_1413 - .L_1412)
.L_1412:
        /*0020*/ 	.word	0x00000000
        /*0024*/ 	.short	0x0000
        /*0026*/ 	.short	0x0000
        /*0028*/ 	.byte	0x00, 0xf0, 0xc1, 0x07


	//----- nvinfo : EIATTR_MAXREG_COUNT
	.align		4
.L_1413:
        /*002c*/ 	.byte	0x03, 0x1b
        /*002e*/ 	.short	0x00a8


	//----- nvinfo : EIATTR_NUM_BARRIERS
	.align		4
        /*0030*/ 	.byte	0x02, 0x4c
        /*0032*/ 	.byte	0x01
	.zero		1


	//----- nvinfo : EIATTR_MERCURY_ISA_VERSION
	.align		4
        /*0034*/ 	.byte	0x03, 0x5f
        /*0036*/ 	.short	0x0000


	//----- nvinfo : EIATTR_COOP_GROUP_MASK_REGIDS
	.align		4
        /*0038*/ 	.byte	0x04, 0x29
        /*003a*/ 	.short	(.L_1415 - .L_1414)


	//   ....[0]....
.L_1414:
        /*003c*/ 	.word	0xffffffff


	//   ....[1]....
        /*0040*/ 	.word	0xffffffff


	//   ....[2]....
        /*0044*/ 	.word	0xffffffff


	//   ....[3]....
        /*0048*/ 	.word	0xffffffff


	//   ....[4]....
        /*004c*/ 	.word	0xffffffff


	//   ....[5]....
        /*0050*/ 	.word	0xffffffff


	//   ....[6]....
        /*0054*/ 	.word	0xffffffff


	//   ....[7]....
        /*0058*/ 	.word	0xffffffff


	//   ....[8]....
        /*005c*/ 	.word	0xffffffff


	//   ....[9]....
        /*0060*/ 	.word	0xffffffff


	//   ....[10]....
        /*0064*/ 	.word	0xffffffff


	//   ....[11]....
        /*0068*/ 	.word	0xffffffff


	//   ....[12]....
        /*006c*/ 	.word	0xffffffff


	//   ....[13]....
        /*0070*/ 	.word	0xffffffff


	//   ....[14]....
        /*0074*/ 	.word	0xffffffff


	//   ....[15]....
        /*0078*/ 	.word	0xffffffff


	//   ....[16]....
        /*007c*/ 	.word	0xffffffff


	//   ....[17]....
        /*0080*/ 	.word	0xffffffff


	//   ....[18]....
        /*0084*/ 	.word	0xffffffff


	//   ....[19]....
        /*0088*/ 	.word	0xffffffff


	//   ....[20]....
        /*008c*/ 	.word	0xffffffff


	//   ....[21]....
        /*0090*/ 	.word	0xffffffff


	//   ....[22]....
        /*0094*/ 	.word	0xffffffff


	//   ....[23]....
        /*0098*/ 	.word	0xffffffff


	//   ....[24]....
        /*009c*/ 	.word	0xffffffff


	//   ....[25]....
        /*00a0*/ 	.word	0xffffffff


	//   ....[26]....
        /*00a4*/ 	.word	0xffffffff


	//   ....[27]....
        /*00a8*/ 	.word	0xffffffff


	//   ....[28]....
        /*00ac*/ 	.word	0xffffffff


	//   ....[29]....
        /*00b0*/ 	.word	0xffffffff


	//   ....[30]....
        /*00b4*/ 	.word	0xffffffff


	//   ....[31]....
        /*00b8*/ 	.word	0xffffffff


	//   ....[32]....
        /*00bc*/ 	.word	0xffffffff


	//   ....[33]....
        /*00c0*/ 	.word	0xffffffff


	//   ....[34]....
        /*00c4*/ 	.word	0xffffffff


	//   ....[35]....
        /*00c8*/ 	.word	0xffffffff


	//   ....[36]....
        /*00cc*/ 	.word	0xffffffff


	//   ....[37]....
        /*00d0*/ 	.word	0xffffffff


	//   ....[38]....
        /*00d4*/ 	.word	0xffffffff


	//   ....[39]....
        /*00d8*/ 	.word	0xffffffff


	//   ....[40]....
        /*00dc*/ 	.word	0xffffffff


	//   ....[41]....
        /*00e0*/ 	.word	0xffffffff


	//   ....[42]....
        /*00e4*/ 	.word	0xffffffff


	//   ....[43]....
        /*00e8*/ 	.word	0xffffffff


	//   ....[44]....
        /*00ec*/ 	.word	0xffffffff


	//   ....[45]....
        /*00f0*/ 	.word	0xffffffff


	//   ....[46]....
        /*00f4*/ 	.word	0xffffffff


	//   ....[47]....
        /*00f8*/ 	.word	0xffffffff


	//   ....[48]....
        /*00fc*/ 	.word	0xffffffff


	//   ....[49]....
        /*0100*/ 	.word	0xffffffff


	//   ....[50]....
        /*0104*/ 	.word	0xffffffff


	//   ....[51]....
        /*0108*/ 	.word	0xffffffff


	//   ....[52]....
        /*010c*/ 	.word	0xffffffff


	//   ....[53]....
        /*0110*/ 	.word	0xffffffff


	//   ....[54]....
        /*0114*/ 	.word	0xffffffff


	//   ....[55]....
        /*0118*/ 	.word	0xffffffff


	//   ....[56]....
        /*011c*/ 	.word	0xffffffff


	//   ....[57]....
        /*0120*/ 	.word	0xffffffff


	//   ....[58]....
        /*0124*/ 	.word	0xffffffff


	//   ....[59]....
        /*0128*/ 	.word	0xffffffff


	//   ....[60]....
        /*012c*/ 	.word	0xffffffff


	//   ....[61]....
        /*0130*/ 	.word	0xffffffff


	//   ....[62]....
        /*0134*/ 	.word	0xffffffff


	//   ....[63]....
        /*0138*/ 	.word	0xffffffff


	//   ....[64]....
        /*013c*/ 	.word	0xffffffff


	//   ....[65]....
        /*0140*/ 	.word	0xffffffff


	//   ....[66]....
        /*0144*/ 	.word	0xffffffff


	//   ....[67]....
        /*0148*/ 	.word	0xffffffff


	//   ....[68]....
        /*014c*/ 	.word	0xffffffff


	//   ....[69]....
        /*0150*/ 	.word	0xffffffff


	//   ....[70]....
        /*0154*/ 	.word	0xffffffff


	//   ....[71]....
        /*0158*/ 	.word	0xffffffff


	//   ....[72]....
        /*015c*/ 	.word	0xffffffff


	//   ....[73]....
        /*0160*/ 	.word	0xffffffff


	//   ....[74]....
        /*0164*/ 	.word	0xffffffff


	//   ....[75]....
        /*0168*/ 	.word	0xffffffff


	//   ....[76]....
        /*016c*/ 	.word	0xffffffff


	//   ....[77]....
        /*0170*/ 	.word	0xffffffff


	//   ....[78]....
        /*0174*/ 	.word	0xffffffff


	//   ....[79]....
        /*0178*/ 	.word	0xffffffff


	//   ....[80]....
        /*017c*/ 	.word	0xffffffff


	//   ....[81]....
        /*0180*/ 	.word	0xffffffff


	//   ....[82]....
        /*0184*/ 	.word	0xffffffff


	//   ....[83]....
        /*0188*/ 	.word	0xffffffff


	//   ....[84]....
        /*018c*/ 	.word	0xffffffff


	//   ....[85]....
        /*0190*/ 	.word	0xffffffff


	//   ....[86]....
        /*0194*/ 	.word	0xffffffff


	//   ....[87]....
        /*0198*/ 	.word	0xffffffff


	//----- nvinfo : EIATTR_COOP_GROUP_INSTR_OFFSETS
	.align		4
.L_1415:
        /*019c*/ 	.byte	0x04, 0x28
        /*019e*/ 	.short	(.L_1417 - .L_1416)


	//   ....[0]....
.L_1416:
        /*01a0*/ 	.word	0x00001080


	//   ....[1]....
        /*01a4*/ 	.word	0x00001600


	//   ....[2]....
        /*01a8*/ 	.word	0x00001b60


	//   ....[3]....
        /*01ac*/ 	.word	0x00004fd0


	//   ....[4]....
        /*01b0*/ 	.word	0x00004ff0


	//   ....[5]....
        /*01b4*/ 	.word	0x00005040


	//   ....[6]....
        /*01b8*/ 	.word	0x00005050


	//   ....[7]....
        /*01bc*/ 	.word	0x00005080


	//   ....[8]....
        /*01c0*/ 	.word	0x000050a0


	//   ....[9]....
        /*01c4*/ 	.word	0x000050d0


	//   ....[10]....
        /*01c8*/ 	.word	0x000050f0


	//   ....[11]....
        /*01cc*/ 	.word	0x00005120


	//   ....[12]....
        /*01d0*/ 	.word	0x00005140


	//   ....[13]....
        /*01d4*/ 	.word	0x00005200


	//   ....[14]....
        /*01d8*/ 	.word	0x00005270


	//   ....[15]....
        /*01dc*/ 	.word	0x00005290


	//   ....[16]....
        /*01e0*/ 	.word	0x000052a0


	//   ....[17]....
        /*01e4*/ 	.word	0x000052b0


	//   ....[18]....
        /*01e8*/ 	.word	0x000052c0


	//   ....[19]....
        /*01ec*/ 	.word	0x000059d0


	//   ....[20]....
        /*01f0*/ 	.word	0x000059f0


	//   ....[21]....
        /*01f4*/ 	.word	0x00005a20


	//   ....[22]....
        /*01f8*/ 	.word	0x00005a30


	//   ....[23]....
        /*01fc*/ 	.word	0x00005a60


	//   ....[24]....
        /*0200*/ 	.word	0x00005a70


	//   ....[25]....
        /*0204*/ 	.word	0x00005aa0


	//   ....[26]....
        /*0208*/ 	.word	0x00005ab0


	//   ....[27]....
        /*020c*/ 	.word	0x00005ae0


	//   ....[28]....
        /*0210*/ 	.word	0x00005af0


	//   ....[29]....
        /*0214*/ 	.word	0x00005b20


	//   ....[30]....
        /*0218*/ 	.word	0x00005b30


	//   ....[31]....
        /*021c*/ 	.word	0x00005b40


	//   ....[32]....
        /*0220*/ 	.word	0x00005b50


	//   ....[33]....
        /*0224*/ 	.word	0x00005b60


	//   ....[34]....
        /*0228*/ 	.word	0x00005b70


	//   ....[35]....
        /*022c*/ 	.word	0x00006100


	//   ....[36]....
        /*0230*/ 	.word	0x00006210


	//   ....[37]....
        /*0234*/ 	.word	0x00006330


	//   ....[38]....
        /*0238*/ 	.word	0x00006360


	//   ....[39]....
        /*023c*/ 	.word	0x00006470


	//   ....[40]....
        /*0240*/ 	.word	0x000064f0


	//   ....[41]....
        /*0244*/ 	.word	0x00006590


	//   ....[42]....
        /*0248*/ 	.word	0x00006610


	//   ....[43]....
        /*024c*/ 	.word	0x000066b0


	//   ....[44]....
        /*0250*/ 	.word	0x000067d0


	//   ....[45]....
        /*0254*/ 	.word	0x00007020


	//   ....[46]....
        /*0258*/ 	.word	0x00007900


	//   ....[47]....
        /*025c*/ 	.word	0x00008370


	//   ....[48]....
        /*0260*/ 	.word	0x000089a0


	//   ....[49]....
        /*0264*/ 	.word	0x00008a00


	//   ....[50]....
        /*0268*/ 	.word	0x00008a50


	//   ....[51]....
        /*026c*/ 	.word	0x00008a70


	//   ....[52]....
        /*0270*/ 	.word	0x00008a90


	//   ....[53]....
        /*0274*/ 	.word	0x00008bb0


	//   ....[54]....
        /*0278*/ 	.word	0x00008c00


	//   ....[55]....
        /*027c*/ 	.word	0x00008c50


	//   ....[56]....
        /*0280*/ 	.word	0x00008c70


	//   ....[57]....
        /*0284*/ 	.word	0x00008c90


	//   ....[58]....
        /*0288*/ 	.word	0x000093e0


	//   ....[59]....
        /*028c*/ 	.word	0x00009460


	//   ....[60]....
        /*0290*/ 	.word	0x00009510


	//   ....[61]....
        /*0294*/ 	.word	0x00009580


	//   ....[62]....
        /*0298*/ 	.word	0x00009610


	//   ....[63]....
        /*029c*/ 	.word	0x00009680


	//   ....[64]....
        /*02a0*/ 	.word	0x00009710


	//   ....[65]....
        /*02a4*/ 	.word	0x00009780


	//   ....[66]....
        /*02a8*/ 	.word	0x00009830


	//   ....[67]....
        /*02ac*/ 	.word	0x000098a0


	//   ....[68]....
        /*02b0*/ 	.word	0x00009900


	//   ....[69]....
        /*02b4*/ 	.word	0x00009970


	//   ....[70]....
        /*02b8*/ 	.word	0x000099e0


	//   ....[71]....
        /*02bc*/ 	.word	0x00009a50


	//   ....[72]....
        /*02c0*/ 	.word	0x00009ad0


	//   ....[73]....
        /*02c4*/ 	.word	0x00009b50


	//   ....[74]....
        /*02c8*/ 	.word	0x00009bf0


	//   ....[75]....
        /*02cc*/ 	.word	0x00009c60


	//   ....[76]....
        /*02d0*/ 	.word	0x00009ce0


	//   ....[77]....
        /*02d4*/ 	.word	0x00009d50


	//   ....[78]....
        /*02d8*/ 	.word	0x00009de0


	//   ....[79]....
        /*02dc*/ 	.word	0x00009e50


	//   ....[80]....
        /*02e0*/ 	.word	0x00009ee0


	//   ....[81]....
        /*02e4*/ 	.word	0x00009f50


	//   ....[82]....
        /*02e8*/ 	.word	0x00009fd0


	//   ....[83]....
        /*02ec*/ 	.word	0x0000a040


	//   ....[84]....
        /*02f0*/ 	.word	0x0000a0b0


	//   ....[85]....
        /*02f4*/ 	.word	0x0000a120


	//   ....[86]....
        /*02f8*/ 	.word	0x0000a1a0


	//   ....[87]....
        /*02fc*/ 	.word	0x0000a210


	//----- nvinfo : EIATTR_EXIT_INSTR_OFFSETS
	.align		4
.L_1417:
        /*0300*/ 	.byte	0x04, 0x1c
        /*0302*/ 	.short	(.L_1419 - .L_1418)


	//   ....[0]....
.L_1418:
        /*0304*/ 	.word	0x00008dc0


	//   ....[1]....
        /*0308*/ 	.word	0x00009380


	//----- nvinfo : EIATTR_MAX_THREADS
	.align		4
.L_1419:
        /*030c*/ 	.byte	0x04, 0x05
        /*030e*/ 	.short	(.L_1421 - .L_1420)
.L_1420:
        /*0310*/ 	.word	0x00000080
        /*0314*/ 	.word	0x00000001
        /*0318*/ 	.word	0x00000001


	//----- nvinfo : EIATTR_CRS_STACK_SIZE
	.align		4
.L_1421:
        /*031c*/ 	.byte	0x04, 0x1e
        /*031e*/ 	.short	(.L_1423 - .L_1422)
.L_1422:
        /*0320*/ 	.word	0x00000000
.L_1423:


//--------------------- .nv.info._Z25selective_scan_bwd_kernelI32Selective_Scan_bwd_kernel_traitsILi128ELi16ELb0ELb0ELb0ELb1ELb1EffEEv12SSMParamsBwd --------------------------
	.section	.nv.info._Z25selective_scan_bwd_kernelI32Selective_Scan_bwd_kernel_traitsILi128ELi16ELb0ELb0ELb0ELb1ELb1EffEEv12SSMParamsBwd,"",@"SHT_CUDA_INFO"
	.sectionflags	@""
	.align	4


	//----- nvinfo : EIATTR_CUDA_API_VERSION
	.align		4
        /*0000*/ 	.byte	0x04, 0x37
        /*0002*/ 	.short	(.L_1425 - .L_1424)
.L_1424:
        /*0004*/ 	.word	0x00000082


	//----- nvinfo : EIATTR_SW2861232_WAR
	.align		4
.L_1425:
        /*0008*/ 	.byte	0x01, 0x35
	.zero		2


	//----- nvinfo : EIATTR_PARAM_CBANK
	.align		4
        /*000c*/ 	.byte	0x04, 0x0a
        /*000e*/ 	.short	(.L_1427 - .L_1426)
	.align		4
.L_1426:
        /*0010*/ 	.word	index@(.nv.constant0._Z25selective_scan_bwd_kernelI32Selective_Scan_bwd_kernel_traitsILi128ELi16ELb0ELb0ELb0ELb1ELb1EffEEv12SSMParamsBwd)
        /*0014*/ 	.short	0x0160
        /*0016*/ 	.short	0x01f0


	//----- nvinfo : EIATTR_CBANK_PARAM_SIZE
	.align		4
.L_1427:
        /*0018*/ 	.byte	0x03, 0x19
        /*001a*/ 	.short	0x01f0


	//----- nvinfo : EIATTR_KPARAM_INFO
	.align		4
        /*001c*/ 	.byte	0x04, 0x17
        /*001e*/ 	.short	(.L_1429 - .L_1428)
.L_1428:
        /*0020*/ 	.word	0x00000000
        /*0024*/ 	.short	0x0000
        /*0026*/ 	.short	0x0000
        /*0028*/ 	.byte	0x00, 0xf0, 0xc1, 0x07


	//----- nvinfo : EIATTR_MAXREG_COUNT
	.align		4
.L_1429:
        /*002c*/ 	.byte	0x03, 0x1b
        /*002e*/ 	.short	0x00a8


	//----- nvinfo : EIATTR_NUM_BARRIERS
	.align		4
        /*0030*/ 	.byte	0x02, 0x4c
        /*0032*/ 	.byte	0x01
	.zero		1


	//----- nvinfo : EIATTR_MERCURY_ISA_VERSION
	.align		4
        /*0034*/ 	.byte	0x03, 0x5f
        /*0036*/ 	.short	0x0000


	//----- nvinfo : EIATTR_COOP_GROUP_MASK_REGIDS
	.align		4
        /*0038*/ 	.byte	0x04, 0x29
        /*003a*/ 	.short	(.L_1431 - .L_1430)


	//   ....[0]....
.L_1430:
        /*003c*/ 	.word	0xffffffff


	//   ....[1]....
        /*0040*/ 	.word	0xffffffff


	//   ....[2]....
        /*0044*/ 	.word	0xffffffff


	//   ....[3]....
        /*0048*/ 	.word	0xffffffff


	//   ....[4]....
        /*004c*/ 	.word	0xffffffff


	//   ....[5]....
        /*0050*/ 	.word	0xffffffff


	//   ....[6]....
        /*0054*/ 	.word	0xffffffff


	//   ....[7]....
        /*0058*/ 	.word	0xffffffff


	//   ....[8]....
        /*005c*/ 	.word	0xffffffff


	//   ....[9]....
        /*0060*/ 	.word	0xffffffff


	//   ....[10]....
        /*0064*/ 	.word	0xffffffff


	//   ....[11]....
        /*0068*/ 	.word	0xffffffff


	//   ....[12]....
        /*006c*/ 	.word	0xffffffff


	//   ....[13]....
        /*0070*/ 	.word	0xffffffff


	//   ....[14]....
        /*0074*/ 	.word	0xffffffff


	//   ....[15]....
        /*0078*/ 	.word	0xffffffff


	//   ....[16]....
        /*007c*/ 	.word	0xffffffff


	//   ....[17]....
        /*0080*/ 	.word	0xffffffff


	//   ....[18]....
        /*0084*/ 	.word	0xffffffff


	//   ....[19]....
        /*0088*/ 	.word	0xffffffff


	//   ....[20]....
        /*008c*/ 	.word	0xffffffff


	//   ....[21]....
        /*0090*/ 	.word	0xffffffff


	//   ....[22]....
        /*0094*/ 	.word	0xffffffff


	//   ....[23]....
        /*0098*/ 	.word	0xffffffff


	//   ....[24]....
        /*009c*/ 	.word	0xffffffff


	//   ....[25]....
        /*00a0*/ 	.word	0xffffffff


	//   ....[26]....
        /*00a4*/ 	.word	0xffffffff


	//   ....[27]....
        /*00a8*/ 	.word	0xffffffff


	//   ....[28]....
        /*00ac*/ 	.word	0xffffffff


	//   ....[29]....
        /*00b0*/ 	.word	0xffffffff


	//   ....[30]....
        /*00b4*/ 	.word	0xffffffff


	//   ....[31]....
        /*00b8*/ 	.word	0xffffffff


	//   ....[32]....
        /*00bc*/ 	.word	0xffffffff


	//   ....[33]....
        /*00c0*/ 	.word	0xffffffff


	//   ....[34]....
        /*00c4*/ 	.word	0xffffffff


	//   ....[35]....
        /*00c8*/ 	.word	0xffffffff


	//   ....[36]....
        /*00cc*/ 	.word	0xffffffff


	//   ....[37]....
        /*00d0*/ 	.word	0xffffffff


	//   ....[38]....
        /*00d4*/ 	.word	0xffffffff


	//   ....[39]....
        /*00d8*/ 	.word	0xffffffff


	//   ....[40]....
        /*00dc*/ 	.word	0xffffffff


	//   ....[41]....
        /*00e0*/ 	.word	0xffffffff


	//   ....[42]....
        /*00e4*/ 	.word	0xffffffff


	//   ....[43]....
        /*00e8*/ 	.word	0xffffffff


	//   ....[44]....
        /*00ec*/ 	.word	0xffffffff


	//   ....[45]....
        /*00f0*/ 	.word	0xffffffff


	//   ....[46]....
        /*00f4*/ 	.word	0xffffffff


	//   ....[47]....
        /*00f8*/ 	.word	0xffffffff


	//   ....[48]....
        /*00fc*/ 	.word	0xffffffff


	//   ....[49]....
        /*0100*/ 	.word	0xffffffff


	//   ....[50]....
        /*0104*/ 	.word	0xffffffff


	//   ....[51]....
        /*0108*/ 	.word	0xffffffff


	//   ....[52]....
        /*010c*/ 	.word	0xffffffff


	//   ....[53]....
        /*0110*/ 	.word	0xffffffff


	//   ....[54]....
        /*0114*/ 	.word	0xffffffff


	//   ....[55]....
        /*0118*/ 	.word	0xffffffff


	//   ....[56]....
        /*011c*/ 	.word	0xffffffff


	//   ....[57]....
        /*0120*/ 	.word	0xffffffff


	//   ....[58]....
        /*0124*/ 	.word	0xffffffff


	//   ....[59]....
        /*0128*/ 	.word	0xffffffff


	//   ....[60]....
        /*012c*/ 	.word	0xffffffff


	//   ....[61]....
        /*0130*/ 	.word	0xffffffff


	//   ....[62]....
        /*0134*/ 	.word	0xffffffff


	//   ....[63]....
        /*0138*/ 	.word	0xffffffff


	//   ....[64]....
        /*013c*/ 	.word	0xffffffff


	//   ....[65]....
        /*0140*/ 	.word	0xffffffff


	//   ....[66]....
        /*0144*/ 	.word	0xffffffff


	//   ....[67]....
        /*0148*/ 	.word	0xffffffff


	//   ....[68]....
        /*014c*/ 	.word	0xffffffff


	//   ....[69]....
        /*0150*/ 	.word	0xffffffff


	//   ....[70]....
        /*0154*/ 	.word	0xffffffff


	//   ....[71]....
        /*0158*/ 	.word	0xffffffff


	//   ....[72]....
        /*015c*/ 	.word	0xffffffff


	//   ....[73]....
        /*0160*/ 	.word	0xffffffff


	//   ....[74]....
        /*0164*/ 	.word	0xffffffff


	//   ....[75]....
        /*0168*/ 	.word	0xffffffff


	//   ....[76]....
        /*016c*/ 	.word	0xffffffff


	//   ....[77]....
        /*0170*/ 	.word	0xffffffff


	//   ....[78]....
        /*0174*/ 	.word	0xffffffff


	//   ....[79]....
        /*0178*/ 	.word	0xffffffff


	//   ....[80]....
        /*017c*/ 	.word	0xffffffff


	//   ....[81]....
        /*0180*/ 	.word	0xffffffff


	//   ....[82]....
        /*0184*/ 	.word	0xffffffff


	//   ....[83]....
        /*0188*/ 	.word	0xffffffff


	//   ....[84]....
        /*018c*/ 	.word	0xffffffff


	//   ....[85]....
        /*0190*/ 	.word	0xffffffff


	//   ....[86]....
        /*0194*/ 	.word	0xffffffff


	//   ....[87]....
        /*0198*/ 	.word	0xffffffff


	//   ....[88]....
        /*019c*/ 	.word	0xffffffff


	//   ....[89]....
        /*01a0*/ 	.word	0xffffffff


	//   ....[90]....
        /*01a4*/ 	.word	0xffffffff


	//   ....[91]....
        /*01a8*/ 	.word	0xffffffff


	//----- nvinfo : EIATTR_COOP_GROUP_INSTR_OFFSETS
	.align		4
.L_1431:
        /*01ac*/ 	.byte	0x04, 0x28
        /*01ae*/ 	.short	(.L_1433 - .L_1432)


	//   ....[0]....
.L_1432:
        /*01b0*/ 	.word	0x00000fc0


	//   ....[1]....
        /*01b4*/ 	.word	0x00001440


	//   ....[2]....
        /*01b8*/ 	.word	0x00001980


	//   ....[3]....
        /*01bc*/ 	.word	0x00004590


	//   ....[4]....
        /*01c0*/ 	.word	0x00004bd0


	//   ....[5]....
        /*01c4*/ 	.word	0x000054e0


	//   ....[6]....
        /*01c8*/ 	.word	0x00005ef0


	//   ....[7]....
        /*01cc*/ 	.word	0x00007430


	//   ....[8]....
        /*01d0*/ 	.word	0x00007450


	//   ....[9]....
        /*01d4*/ 	.word	0x000074a0


	//   ....[10]....
        /*01d8*/ 	.word	0x000074b0


	//   ....[11]....
        /*01dc*/ 	.word	0x000074e0


	//   ....[12]....
        /*01e0*/ 	.word	0x00007500


	//   ....[13]....
        /*01e4*/ 	.word	0x00007530


	//   ....[14]....
        /*01e8*/ 	.word	0x00007550


	//   ....[15]....
        /*01ec*/ 	.word	0x00007580


	//   ....[16]....
        /*01f0*/ 	.word	0x00007590


	//   ....[17]....
        /*01f4*/ 	.word	0x00007630


	//   ....[18]....
        /*01f8*/ 	.word	0x00007680


	//   ....[19]....
        /*01fc*/ 	.word	0x000076a0


	//   ....[20]....
        /*0200*/ 	.word	0x000076b0


	//   ....[21]....
        /*0204*/ 	.word	0x000076c0


	//   ....[22]....
        /*0208*/ 	.word	0x000076d0


	//   ....[23]....
        /*020c*/ 	.word	0x00007dd0


	//   ....[24]....
        /*0210*/ 	.word	0x00007df0


	//   ....[25]....
        /*0214*/ 	.word	0x00007e00


	//   ....[26]....
        /*0218*/ 	.word	0x00007e10


	//   ....[27]....
        /*021c*/ 	.word	0x00007e40


	//   ....[28]....
        /*0220*/ 	.word	0x00007e60


	//   ....[29]....
        /*0224*/ 	.word	0x00007e80


	//   ....[30]....
        /*0228*/ 	.word	0x00007ea0


	//   ....[31]....
        /*022c*/ 	.word	0x00007ec0


	//   ....[32]....
        /*0230*/ 	.word	0x00007ee0


	//   ....[33]....
        /*0234*/ 	.word	0x00007f00


	//   ....[34]....
        /*0238*/ 	.word	0x00007f20


	//   ....[35]....
        /*023c*/ 	.word	0x00007f30


	//   ....[36]....
        /*0240*/ 	.word	0x00007f40


	//   ....[37]....
        /*0244*/ 	.word	0x00007f60


	//   ....[38]....
        /*0248*/ 	.word	0x00007f70


	//   ....[39]....
        /*024c*/ 	.word	0x000085f0


	//   ....[40]....
        /*0250*/ 	.word	0x00008710


	//   ....[41]....
        /*0254*/ 	.word	0x00008790


	//   ....[42]....
        /*0258*/ 	.word	0x00008820


	//   ....[43]....
        /*025c*/ 	.word	0x000088b0


	//   ....[44]....
        /*0260*/ 	.word	0x00008940


	//   ....[45]....
        /*0264*/ 	.word	0x000089d0


	//   ....[46]....
        /*0268*/ 	.word	0x00008a60


	//   ....[47]....
        /*026c*/ 	.word	0x00008af0


	//   ....[48]....
        /*0270*/ 	.word	0x00008c10


	//   ....[49]....
        /*0274*/ 	.word	0x000093f0


	//   ....[50]....
        /*0278*/ 	.word	0x00009c80


	//   ....[51]....
        /*027c*/ 	.word	0x0000a6e0


	//   ....[52]....
        /*0280*/ 	.word	0x0000ad60


	//   ....[53]....
        /*0284*/ 	.word	0x0000adc0


	//   ....[54]....
        /*0288*/ 	.word	0x0000ae10


	//   ....[55]....
        /*028c*/ 	.word	0x0000ae30


	//   ....[56]....
        /*0290*/ 	.word	0x0000ae50


	//   ....[57]....
        /*0294*/ 	.word	0x0000af70


	//   ....[58]....
        /*0298*/ 	.word	0x0000afc0


	//   ....[59]....
        /*029c*/ 	.word	0x0000b010


	//   ....[60]....
        /*02a0*/ 	.word	0x0000b030


	//   ....[61]....
        /*02a4*/ 	.word	0x0000b050


	//   ....[62]....
        /*02a8*/ 	.word	0x0000b7a0


	//   ....[63]....
        /*02ac*/ 	.word	0x0000b820


	//   ....[64]....
        /*02b0*/ 	.word	0x0000b8d0


	//   ....[65]....
        /*02b4*/ 	.word	0x0000b940


	//   ....[66]....
        /*02b8*/ 	.word	0x0000b9e0


	//   ....[67]....
        /*02bc*/ 	.word	0x0000ba50


	//   ....[68]....
        /*02c0*/ 	.word	0x0000bae0


	//   ....[69]....
        /*02c4*/ 	.word	0x0000bb50


	//   ....[70]....
        /*02c8*/ 	.word	0x0000bbf0


	//   ....[71]....
        /*02cc*/ 	.word	0x0000bc60


	//   ....[72]....
        /*02d0*/ 	.word	0x0000bcc0


	//   ....[73]....
        /*02d4*/ 	.word	0x0000bd30


	//   ....[74]....
        /*02d8*/ 	.word	0x0000bd80


	//   ....[75]....
        /*02dc*/ 	.word	0x0000bdd0


	//   ....[76]....
        /*02e0*/ 	.word	0x0000be30


	//   ....[77]....
        /*02e4*/ 	.word	0x0000be90


	//   ....[78]....
        /*02e8*/ 	.word	0x0000bf10


	//   ....[79]....
        /*02ec*/ 	.word	0x0000bf60


	//   ....[80]....
        /*02f0*/ 	.word	0x0000bfc0


	//   ....[81]....
        /*02f4*/ 	.word	0x0000c010


	//   ....[82]....
        /*02f8*/ 	.word	0x0000c090


	//   ....[83]....
        /*02fc*/ 	.word	0x0000c0e0


	//   ....[84]....
        /*0300*/ 	.word	0x0000c150


	//   ....[85]....
        /*0304*/ 	.word	0x0000c1a0


	//   ....[86]....
        /*0308*/ 	.word	0x0000c200


	//   ....[87]....
        /*030c*/ 	.word	0x0000c250


	//   ....[88]....
        /*0310*/ 	.word	0x0000c2b0


	//   ....[89]....
        /*0314*/ 	.word	0x0000c300


	//   ....[90]....
        /*0318*/ 	.word	0x0000c360


	//   ....[91]....
        /*031c*/ 	.word	0x0000c3b0


	//----- nvinfo : EIATTR_EXIT_INSTR_OFFSETS
	.align		4
.L_1433:
        /*0320*/ 	.byte	0x04, 0x1c
        /*0322*/ 	.short	(.L_1435 - .L_1434)


	//   ....[0]....
.L_1434:
        /*0324*/ 	.word	0x0000b180


	//   ....[1]....
        /*0328*/ 	.word	0x0000b740


	//----- nvinfo : EIATTR_MAX_THREADS
	.align		4
.L_1435:
        /*032c*/ 	.byte	0x04, 0x05
        /*032e*/ 	.short	(.L_1437 - .L_1436)
.L_1436:
        /*0330*/ 	.word	0x00000080
        /*0334*/ 	.word	0x00000001
        /*0338*/ 	.word	0x00000001


	//----- nvinfo : EIATTR_CRS_STACK_SIZE
	.align		4
.L_1437:
        /*033c*/ 	.byte	0x04, 0x1e
        /*033e*/ 	.short	(.L_1439 - .L_1438)
.L_1438:
        /*0340*/ 	.word	0x00000000
.L_1439:


//--------------------- .nv.info._Z25selective_scan_bwd_kernelI32Selective_Scan_bwd_kernel_traitsILi128ELi16ELb0ELb0ELb1ELb0ELb0EffEEv12SSMParamsBwd --------------------------
	.section	.nv.info._Z25selective_scan_bwd_kernelI32Selective_Scan_bwd_kernel_traitsILi128ELi16ELb0ELb0ELb1ELb0ELb0EffEEv12SSMParamsBwd,"",@"SHT_CUDA_INFO"
	.sectionflags	@""
	.align	4


	//----- nvinfo : EIATTR_CUDA_API_VERSION
	.align		4
        /*0000*/ 	.byte	0x04, 0x37
        /*0002*/ 	.short	(.L_1441 - .L_1440)
.L_1440:
        /*0004*/ 	.word	0x00000082


	//----- nvinfo : EIATTR_SW2861232_WAR
	.align		4
.L_1441:
        /*0008*/ 	.byte	0x01, 0x35
	.zero		2


	//----- nvinfo : EIATTR_PARAM_CBANK
	.align		4
        /*000c*/ 	.byte	0x04, 0x0a
        /*000e*/ 	.short	(.L_1443 - .L_1442)
	.align		4
.L_1442:
        /*0010*/ 	.word	index@(.nv.constant0._Z25selective_scan_bwd_kernelI32Selective_Scan_bwd_kernel_traitsILi128ELi16ELb0ELb0ELb1ELb0ELb0EffEEv12SSMParamsBwd)
        /*0014*/ 	.short	0x0160
        /*0016*/ 	.short	0x01f0


	//----- nvinfo : EIATTR_CBANK_PARAM_SIZE
	.align		4
.L_1443:
        /*0018*/ 	.byte	0x03, 0x19
        /*001a*/ 	.short	0x01f0


	//----- nvinfo : EIATTR_KPARAM_INFO
	.align		4
        /*001c*/ 	.byte	0x04, 0x17
        /*001e*/ 	.short	(.L_1445 - .L_1444)
.L_1444:
        /*0020*/ 	.word	0x00000000
        /*0024*/ 	.short	0x0000
        /*0026*/ 	.short	0x0000
        /*0028*/ 	.byte	0x00, 0xf0, 0xc1, 0x07


	//----- nvinfo : EIATTR_MAXREG_COUNT
	.align		4
.L_1445:
        /*002c*/ 	.byte	0x03, 0x1b
        /*002e*/ 	.short	0x00a8


	//----- nvinfo : EIATTR_NUM_BARRIERS
	.align		4
        /*0030*/ 	.byte	0x02, 0x4c
        /*0032*/ 	.byte	0x01
	.zero		1


	//----- nvinfo : EIATTR_ANNOTATIONS
	.align		4
        /*0034*/ 	.byte	0x04, 0x55
        /*0036*/ 	.short	(.L_1447 - .L_1446)


	//   ....[0]....
.L_1446:
        /* <DEDUP_REMOVED lines=34> */


	//----- nvinfo : EIATTR_MERCURY_ISA_VERSION
	.align		4
.L_1447:
        /*0248*/ 	.byte	0x03, 0x5f
        /*024a*/ 	.short	0x0000


	//----- nvinfo : EIATTR_COOP_GROUP_MASK_REGIDS
	.align		4
        /*024c*/ 	.byte	0x04, 0x29
        /*024e*/ 	.short	(.L_1449 - .L_1448)


	//   ....[0]....
.L_1448:
        /*0250*/ 	.word	0xffffffff


	//   ....[1]....
        /*0254*/ 	.word	0xffffffff


	//   ....[2]....
        /*0258*/ 	.word	0xffffffff


	//   ....[3]....
        /*025c*/ 	.word	0xffffffff


	//   ....[4]....
        /*0260*/ 	.word	0xffffffff


	//   ....[5]....
        /*0264*/ 	.word	0xffffffff


	//   ....[6]....
        /*0268*/ 	.word	0xffffffff


	//   ....[7]....
        /*026c*/ 	.word	0xffffffff


	//   ....[8]....
        /*0270*/ 	.word	0xffffffff


	//   ....[9]....
        /*0274*/ 	.word	0xffffffff


	//   ....[10]....
        /*0278*/ 	.word	0xffffffff


	//   ....[11]....
        /*027c*/ 	.word	0xffffffff


	//   ....[12]....
        /*0280*/ 	.word	0xffffffff


	//   ....[13]....
        /*0284*/ 	.word	0xffffffff


	//   ....[14]....
        /*0288*/ 	.word	0xffffffff


	//   ....[15]....
        /*028c*/ 	.word	0xffffffff


	//   ....[16]....
        /*0290*/ 	.word	0xffffffff


	//   ....[17]....
        /*0294*/ 	.word	0xffffffff


	//   ....[18]....
        /*0298*/ 	.word	0xffffffff


	//   ....[19]....
        /*029c*/ 	.word	0xffffffff


	//   ....[20]....
        /*02a0*/ 	.word	0xffffffff


	//   ....[21]....
        /*02a4*/ 	.word	0xffffffff


	//   ....[22]....
        /*02a8*/ 	.word	0xffffffff


	//   ....[23]....
        /*02ac*/ 	.word	0xffffffff


	//   ....[24]....
        /*02b0*/ 	.word	0xffffffff


	//   ....[25]....
        /*02b4*/ 	.word	0xffffffff


	//   ....[26]....
        /*02b8*/ 	.word	0xffffffff


	//   ....[27]....
        /*02bc*/ 	.word	0xffffffff


	//   ....[28]....
        /*02c0*/ 	.word	0xffffffff


	//   ....[29]....
        /*02c4*/ 	.word	0xffffffff


	//   ....[30]....
        /*02c8*/ 	.word	0xffffffff


	//   ....[31]....
        /*02cc*/ 	.word	0xffffffff


	//   ....[32]....
        /*02d0*/ 	.word	0xffffffff


	//   ....[33]....
        /*02d4*/ 	.word	0xffffffff


	//   ....[34]....
        /*02d8*/ 	.word	0xffffffff


	//   ....[35]....
        /*02dc*/ 	.word	0xffffffff


	//   ....[36]....
        /*02e0*/ 	.word	0xffffffff


	//   ....[37]....
        /*02e4*/ 	.word	0xffffffff


	//   ....[38]....
        /*02e8*/ 	.word	0xffffffff


	//   ....[39]....
        /*02ec*/ 	.word	0xffffffff


	//   ....[40]....
        /*02f0*/ 	.word	0xffffffff


	//   ....[41]....
        /*02f4*/ 	.word	0xffffffff


	//   ....[42]....
        /*02f8*/ 	.word	0xffffffff


	//   ....[43]....
        /*02fc*/ 	.word	0xffffffff


	//   ....[44]....
        /*0300*/ 	.word	0xffffffff


	//   ....[45]....
        /*0304*/ 	.word	0xffffffff


	//   ....[46]....
        /*0308*/ 	.word	0xffffffff


	//   ....[47]....
        /*030c*/ 	.word	0xffffffff


	//   ....[48]....
        /*0310*/ 	.word	0xffffffff


	//   ....[49]....
        /*0314*/ 	.word	0xffffffff


	//   ....[50]....
        /*0318*/ 	.word	0xffffffff


	//   ....[51]....
        /*031c*/ 	.word	0xffffffff


	//   ....[52]....
        /*0320*/ 	.word	0xffffffff


	//   ....[53]....
        /*0324*/ 	.word	0xffffffff


	//   ....[54]....
        /*0328*/ 	.word	0xffffffff


	//   ....[55]....
        /*032c*/ 	.word	0xffffffff


	//   ....[56]....
        /*0330*/ 	.word	0xffffffff


	//   ....[57]....
        /*0334*/ 	.word	0xffffffff


	//   ....[58]....
        /*0338*/ 	.word	0xffffffff


	//   ....[59]....
        /*033c*/ 	.word	0xffffffff


	//   ....[60]....
        /*0340*/ 	.word	0xffffffff


	//   ....[61]....
        /*0344*/ 	.word	0xffffffff


	//   ....[62]....
        /*0348*/ 	.word	0xffffffff


	//   ....[63]....
        /*034c*/ 	.word	0xffffffff


	//   ....[64]....
        /*0350*/ 	.word	0xffffffff


	//   ....[65]....
        /*0354*/ 	.word	0xffffffff


	//   ....[66]....
        /*0358*/ 	.word	0xffffffff


	//   ....[67]....
        /*035c*/ 	.word	0xffffffff


	//   ....[68]....
        /*0360*/ 	.word	0xffffffff


	//   ....[69]....
        /*0364*/ 	.word	0xffffffff


	//   ....[70]....
        /*0368*/ 	.word	0xffffffff


	//   ....[71]....
        /*036c*/ 	.word	0xffffffff


	//   ....[72]....
        /*0370*/ 	.word	0xffffffff


	//   ....[73]....
        /*0374*/ 	.word	0xffffffff


	//   ....[74]....
        /*0378*/ 	.word	0xffffffff


	//   ....[75]....
        /*037c*/ 	.word	0xffffffff


	//   ....[76]....
        /*0380*/ 	.word	0xffffffff


	//   ....[77]....
        /*0384*/ 	.word	0xffffffff


	//   ....[78]....
        /*0388*/ 	.word	0xffffffff


	//   ....[79]....
        /*038c*/ 	.word	0xffffffff


	//   ....[80]....
        /*0390*/ 	.word	0xffffffff


	//   ....[81]....
        /*0394*/ 	.word	0xffffffff


	//   ....[82]....
        /*0398*/ 	.word	0xffffffff


	//   ....[83]....
        /*039c*/ 	.word	0xffffffff


	//   ....[84]....
        /*03a0*/ 	.word	0xffffffff


	//   ....[85]....
        /*03a4*/ 	.word	0xffffffff


	//   ....[86]....
        /*03a8*/ 	.word	0xffffffff


	//   ....[87]....
        /*03ac*/ 	.word	0xffffffff


	//----- nvinfo : EIATTR_COOP_GROUP_INSTR_OFFSETS
	.align		4
.L_1449:
        /*03b0*/ 	.byte	0x04, 0x28
        /*03b2*/ 	.short	(.L_1451 - .L_1450)


	//   ....[0]....
.L_1450:
        /*03b4*/ 	.word	0x00001250


	//   ....[1]....
        /*03b8*/ 	.word	0x00001750


	//   ....[2]....
        /*03bc*/ 	.word	0x00001c30


	//   ....[3]....
        /*03c0*/ 	.word	0x00002d20


	//   ....[4]....
        /*03c4*/ 	.word	0x00003760


	//   ....[5]....
        /*03c8*/ 	.word	0x00003790


	//   ....[6]....
        /*03cc*/ 	.word	0x000037e0


	//   ....[7]....
        /*03d0*/ 	.word	0x00003800


	//   ....[8]....
        /*03d4*/ 	.word	0x00003830


	//   ....[9]....
        /*03d8*/ 	.word	0x00003850


	//   ....[10]....
        /*03dc*/ 	.word	0x00003880


	//   ....[11]....
        /*03e0*/ 	.word	0x000038a0


	//   ....[12]....
        /*03e4*/ 	.word	0x000038c0


	//   ....[13]....
        /*03e8*/ 	.word	0x000038d0


	//   ....[14]....
        /*03ec*/ 	.word	0x00003960


	//   ....[15]....
        /*03f0*/ 	.word	0x000039b0


	//   ....[16]....
        /*03f4*/ 	.word	0x000039d0


	//   ....[17]....
        /*03f8*/ 	.word	0x000039e0


	//   ....[18]....
        /*03fc*/ 	.word	0x000039f0


	//   ....[19]....
        /*0400*/ 	.word	0x00003a00


	//   ....[20]....
        /*0404*/ 	.word	0x000040d0


	//   ....[21]....
        /*0408*/ 	.word	0x000040f0


	//   ....[22]....
        /*040c*/ 	.word	0x00004100


	//   ....[23]....
        /*0410*/ 	.word	0x00004110


	//   ....[24]....
        /*0414*/ 	.word	0x00004140


	//   ....[25]....
        /*0418*/ 	.word	0x00004160


	//   ....[26]....
        /*041c*/ 	.word	0x00004180


	//   ....[27]....
        /*0420*/ 	.word	0x000041a0


	//   ....[28]....
        /*0424*/ 	.word	0x000041c0


	//   ....[29]....
        /*0428*/ 	.word	0x000041e0


	//   ....[30]....
        /*042c*/ 	.word	0x00004200


	//   ....[31]....
        /*0430*/ 	.word	0x00004220


	//   ....[32]....
        /*0434*/ 	.word	0x00004230


	//   ....[33]....
        /*0438*/ 	.word	0x00004240


	//   ....[34]....
        /*043c*/ 	.word	0x00004260


	//   ....[35]....
        /*0440*/ 	.word	0x00004270


	//   ....[36]....
        /*0444*/ 	.word	0x00005ea0


	//   ....[37]....
        /*0448*/ 	.word	0x00005eb0


	//   ....[38]....
        /*044c*/ 	.word	0x00005ef0


	//   ....[39]....
        /*0450*/ 	.word	0x00005f00


	//   ....[40]....
        /*0454*/ 	.word	0x00005f40


	//   ....[41]....
        /*0458*/ 	.word	0x00005f50


	//   ....[42]....
        /*045c*/ 	.word	0x00005f90


	//   ....[43]....
        /*0460*/ 	.word	0x00005fa0


	//   ....[44]....
        /*0464*/ 	.word	0x00005fe0


	//   ....[45]....
        /*0468*/ 	.word	0x00005ff0


	//   ....[46]....
        /*046c*/ 	.word	0x000066b0


	//   ....[47]....
        /*0470*/ 	.word	0x000070d0


	//   ....[48]....
        /*0474*/ 	.word	0x00007790


	//   ....[49]....
        /*0478*/ 	.word	0x000077b0


	//   ....[50]....
        /*047c*/ 	.word	0x000077d0


	//   ....[51]....
        /*0480*/ 	.word	0x000077f0


	//   ....[52]....
        /*0484*/ 	.word	0x00007810


	//   ....[53]....
        /*0488*/ 	.word	0x000079a0


	//   ....[54]....
        /*048c*/ 	.word	0x000079c0


	//   ....[55]....
        /*0490*/ 	.word	0x000079e0


	//   ....[56]....
        /*0494*/ 	.word	0x00007a00


	//   ....[57]....
        /*0498*/ 	.word	0x00007a20


	//   ....[58]....
        /*049c*/ 	.word	0x00007e30


	//   ....[59]....
        /*04a0*/ 	.word	0x00007eb0


	//   ....[60]....
        /*04a4*/ 	.word	0x00007f70


	//   ....[61]....
        /*04a8*/ 	.word	0x00007fe0


	//   ....[62]....
        /*04ac*/ 	.word	0x00008080


	//   ....[63]....
        /*04b0*/ 	.word	0x000080f0


	//   ....[64]....
        /*04b4*/ 	.word	0x00008190


	//   ....[65]....
        /*04b8*/ 	.word	0x00008200


	//   ....[66]....
        /*04bc*/ 	.word	0x000082a0


	//   ....[67]....
        /*04c0*/ 	.word	0x00008310


	//   ....[68]....
        /*04c4*/ 	.word	0x00008390


	//   ....[69]....
        /*04c8*/ 	.word	0x00008400


	//   ....[70]....
        /*04cc*/ 	.word	0x00008450


	//   ....[71]....
        /*04d0*/ 	.word	0x000084a0


	//   ....[72]....
        /*04d4*/ 	.word	0x00008500


	//   ....[73]....
        /*04d8*/ 	.word	0x00008560


	//   ....[74]....
        /*04dc*/ 	.word	0x000085e0


	//   ....[75]....
        /*04e0*/ 	.word	0x00008630


	//   ....[76]....
        /*04e4*/ 	.word	0x00008690


	//   ....[77]....
        /*04e8*/ 	.word	0x000086e0


	//   ....[78]....
        /*04ec*/ 	.word	0x00008760


	//   ....[79]....
        /*04f0*/ 	.word	0x000087b0


	//   ....[80]....
        /*04f4*/ 	.word	0x00008820


	//   ....[81]....
        /*04f8*/ 	.word	0x00008870


	//   ....[82]....
        /*04fc*/ 	.word	0x000088d0


	//   ....[83]....
        /*0500*/ 	.word	0x00008920


	//   ....[84]....
        /*0504*/ 	.word	0x00008980


	//   ....[85]....
        /*0508*/ 	.word	0x000089d0


	//   ....[86]....
        /*050c*/ 	.word	0x00008a30


	//   ....[87]....
        /*0510*/ 	.word	0x00008a80


	//----- nvinfo : EIATTR_EXIT_INSTR_OFFSETS
	.align		4
.L_1451:
        /*0514*/ 	.byte	0x04, 0x1c
        /*0516*/ 	.short	(.L_1453 - .L_1452)


	//   ....[0]....
.L_1452:
        /*0518*/ 	.word	0x00007b50


	//   ....[1]....
        /*051c*/ 	.word	0x00007dd0


	//----- nvinfo : EIATTR_MAX_THREADS
	.align		4
.L_1453:
        /*0520*/ 	.byte	0x04, 0x05
        /*0522*/ 	.short	(.L_1455 - .L_1454)
.L_1454:
        /*0524*/ 	.word	0x00000080
        /*0528*/ 	.word	0x00000001
        /*052c*/ 	.word	0x00000001


	//----- nvinfo : EIATTR_CRS_STACK_SIZE
	.align		4
.L_1455:
        /*0530*/ 	.byte	0x04, 0x1e
        /*0532*/ 	.short	(.L_1457 - .L_1456)
.L_1456:
        /*0534*/ 	.word	0x00000000
.L_1457:


//--------------------- .nv.info._Z25selective_scan_bwd_kernelI32Selective_Scan_bwd_kernel_traitsILi128ELi16ELb0ELb0ELb1ELb0ELb1EffEEv12SSMParamsBwd --------------------------
	.section	.nv.info._Z25selective_scan_bwd_kernelI32Selective_Scan_bwd_kernel_traitsILi128ELi16ELb0ELb0ELb1ELb0ELb1EffEEv12SSMParamsBwd,"",@"SHT_CUDA_INFO"
	.sectionflags	@""
	.align	4


	//----- nvinfo : EIATTR_CUDA_API_VERSION
	.align		4
        /*0000*/ 	.byte	0x04, 0x37
        /*0002*/ 	.short	(.L_1459 - .L_1458)
.L_1458:
        /*0004*/ 	.word	0x00000082


	//----- nvinfo : EIATTR_SW2861232_WAR
	.align		4
.L_1459:
        /*0008*/ 	.byte	0x01, 0x35
	.zero		2


	//----- nvinfo : EIATTR_PARAM_CBANK
	.align		4
        /*000c*/ 	.byte	0x04, 0x0a
        /*000e*/ 	.short	(.L_1461 - .L_1460)
	.align		4
.L_1460:
        /*0010*/ 	.word	index@(.nv.constant0._Z25selective_scan_bwd_kernelI32Selective_Scan_bwd_kernel_traitsILi128ELi16ELb0ELb0ELb1ELb0ELb1EffEEv12SSMParamsBwd)
        /*0014*/ 	.short	0x0160
        /*0016*/ 	.short	0x01f0


	//----- nvinfo : EIATTR_CBANK_PARAM_SIZE
	.align		4
.L_1461:
        /*0018*/ 	.byte	0x03, 0x19
        /*001a*/ 	.short	0x01f0


	//----- nvinfo : EIATTR_KPARAM_INFO
	.align		4
        /*001c*/ 	.byte	0x04, 0x17
        /*001e*/ 	.short	(.L_1463 - .L_1462)
.L_1462:
        /*0020*/ 	.word	0x00000000
        /*0024*/ 	.short	0x0000
        /*0026*/ 	.short	0x0000
        /*0028*/ 	.byte	0x00, 0xf0, 0xc1, 0x07


	//----- nvinfo : EIATTR_MAXREG_COUNT
	.align		4
.L_1463:
        /*002c*/ 	.byte	0x03, 0x1b
        /*002e*/ 	.short	0x00a8


	//----- nvinfo : EIATTR_NUM_BARRIERS
	.align		4
        /*0030*/ 	.byte	0x02, 0x4c
        /*0032*/ 	.byte	0x01
	.zero		1


	//----- nvinfo : EIATTR_ANNOTATIONS
	.align		4
        /*0034*/ 	.byte	0x04, 0x55
        /*0036*/ 	.short	(.L_1465 - .L_1464)


	//   ....[0]....
.L_1464:
        /* <DEDUP_REMOVED lines=36> */
        /*026c*/ 	.byte	0xf0, 0xb1, 0x00, 0x00


	//----- nvinfo : EIATTR_MERCURY_ISA_VERSION
	.align		4
.L_1465:
        /*0270*/ 	.byte	0x03, 0x5f
        /*0272*/ 	.short	0x0000


	//----- nvinfo : EIATTR_COOP_GROUP_MASK_REGIDS
	.align		4
        /*0274*/ 	.byte	0x04, 0x29
        /*0276*/ 	.short	(.L_1467 - .L_1466)


	//   ....[0]....
.L_1466:
        /*0278*/ 	.word	0xffffffff


	//   ....[1]....
        /*027c*/ 	.word	0xffffffff


	//   ....[2]....
        /*0280*/ 	.word	0xffffffff


	//   ....[3]....
        /*0284*/ 	.word	0xffffffff


	//   ....[4]....
        /*0288*/ 	.word	0xffffffff


	//   ....[5]....
        /*028c*/ 	.word	0xffffffff


	//   ....[6]....
        /*0290*/ 	.word	0xffffffff


	//   ....[7]....
        /*0294*/ 	.word	0xffffffff


	//   ....[8]....
        /*0298*/ 	.word	0xffffffff


	//   ....[9]....
        /*029c*/ 	.word	0xffffffff


	//   ....[10]....
        /*02a0*/ 	.word	0xffffffff


	//   ....[11]....
        /*02a4*/ 	.word	0xffffffff


	//   ....[12]....
        /*02a8*/ 	.word	0xffffffff


	//   ....[13]....
        /*02ac*/ 	.word	0xffffffff


	//   ....[14]....
        /*02b0*/ 	.word	0xffffffff


	//   ....[15]....
        /*02b4*/ 	.word	0xffffffff


	//   ....[16]....
        /*02b8*/ 	.word	0xffffffff


	//   ....[17]....
        /*02bc*/ 	.word	0xffffffff


	//   ....[18]....
        /*02c0*/ 	.word	0xffffffff


	//   ....[19]....
        /*02c4*/ 	.word	0xffffffff


	//   ....[20]....
        /*02c8*/ 	.word	0xffffffff


	//   ....[21]....
        /*02cc*/ 	.word	0xffffffff


	//   ....[22]....
        /*02d0*/ 	.word	0xffffffff


	//   ....[23]....
        /*02d4*/ 	.word	0xffffffff


	//   ....[24]....
        /*02d8*/ 	.word	0xffffffff


	//   ....[25]....
        /*02dc*/ 	.word	0xffffffff


	//   ....[26]....
        /*02e0*/ 	.word	0xffffffff


	//   ....[27]....
        /*02e4*/ 	.word	0xffffffff


	//   ....[28]....
        /*02e8*/ 	.word	0xffffffff


	//   ....[29]....
        /*02ec*/ 	.word	0xffffffff


	//   ....[30]....
        /*02f0*/ 	.word	0xffffffff


	//   ....[31]....
        /*02f4*/ 	.word	0xffffffff


	//   ....[32]....
        /*02f8*/ 	.word	0xffffffff


	//   ....[33]....
        /*02fc*/ 	.word	0xffffffff


	//   ....[34]....
        /*0300*/ 	.word	0xffffffff


	//   ....[35]....
        /*0304*/ 	.word	0xffffffff


	//   ....[36]....
        /*0308*/ 	.word	0xffffffff


	//   ....[37]....
        /*030c*/ 	.word	0xffffffff


	//   ....[38]....
        /*0310*/ 	.word	0xffffffff


	//   ....[39]....
        /*0314*/ 	.word	0xffffffff


	//   ....[40]....
        /*0318*/ 	.word	0xffffffff


	//   ....[41]....
        /*031c*/ 	.word	0xffffffff


	//   ....[42]....
        /*0320*/ 	.word	0xffffffff


	//   ....[43]....
        /*0324*/ 	.word	0xffffffff


	//   ....[44]....
        /*0328*/ 	.word	0xffffffff


	//   ....[45]....
        /*032c*/ 	.word	0xffffffff


	//   ....[46]....
        /*0330*/ 	.word	0xffffffff


	//   ....[47]....
        /*0334*/ 	.word	0xffffffff


	//   ....[48]....
        /*0338*/ 	.word	0xffffffff


	//   ....[49]....
        /*033c*/ 	.word	0xffffffff


	//   ....[50]....
        /*0340*/ 	.word	0xffffffff


	//   ....[51]....
        /*0344*/ 	.word	0xffffffff


	//   ....[52]....
        /*0348*/ 	.word	0xffffffff


	//   ....[53]....
        /*034c*/ 	.word	0xffffffff


	//   ....[54]....
        /*0350*/ 	.word	0xffffffff


	//   ....[55]....
        /*0354*/ 	.word	0xffffffff


	//   ....[56]....
        /*0358*/ 	.word	0xffffffff


	//   ....[57]....
        /*035c*/ 	.word	0xffffffff


	//   ....[58]....
        /*0360*/ 	.word	0xffffffff


	//   ....[59]....
        /*0364*/ 	.word	0xffffffff


	//   ....[60]....
        /*0368*/ 	.word	0xffffffff


	//   ....[61]....
        /*036c*/ 	.word	0xffffffff


	//   ....[62]....
        /*0370*/ 	.word	0xffffffff


	//   ....[63]....
        /*0374*/ 	.word	0xffffffff


	//   ....[64]....
        /*0378*/ 	.word	0xffffffff


	//   ....[65]....
        /*037c*/ 	.word	0xffffffff


	//   ....[66]....
        /*0380*/ 	.word	0xffffffff


	//   ....[67]....
        /*0384*/ 	.word	0xffffffff


	//   ....[68]....
        /*0388*/ 	.word	0xffffffff


	//   ....[69]....
        /*038c*/ 	.word	0xffffffff


	//   ....[70]....
        /*0390*/ 	.word	0xffffffff


	//   ....[71]....
        /*0394*/ 	.word	0xffffffff


	//   ....[72]....
        /*0398*/ 	.word	0xffffffff


	//   ....[73]....
        /*039c*/ 	.word	0xffffffff


	//   ....[74]....
        /*03a0*/ 	.word	0xffffffff


	//   ....[75]....
        /*03a4*/ 	.word	0xffffffff


	//   ....[76]....
        /*03a8*/ 	.word	0xffffffff


	//   ....[77]....
        /*03ac*/ 	.word	0xffffffff


	//   ....[78]....
        /*03b0*/ 	.word	0xffffffff


	//   ....[79]....
        /*03b4*/ 	.word	0xffffffff


	//   ....[80]....
        /*03b8*/ 	.word	0xffffffff


	//   ....[81]....
        /*03bc*/ 	.word	0xffffffff


	//   ....[82]....
        /*03c0*/ 	.word	0xffffffff


	//   ....[83]....
        /*03c4*/ 	.word	0xffffffff


	//   ....[84]....
        /*03c8*/ 	.word	0xffffffff


	//   ....[85]....
        /*03cc*/ 	.word	0xffffffff


	//   ....[86]....
        /*03d0*/ 	.word	0xffffffff


	//   ....[87]....
        /*03d4*/ 	.word	0xffffffff


	//   ....[88]....
        /*03d8*/ 	.word	0xffffffff


	//   ....[89]....
        /*03dc*/ 	.word	0xffffffff


	//   ....[90]....
        /*03e0*/ 	.word	0xffffffff


	//   ....[91]....
        /*03e4*/ 	.word	0xffffffff


	//----- nvinfo : EIATTR_COOP_GROUP_INSTR_OFFSETS
	.align		4
.L_1467:
        /*03e8*/ 	.byte	0x04, 0x28
        /*03ea*/ 	.short	(.L_1469 - .L_1468)


	//   ....[0]....
.L_1468:
        /*03ec*/ 	.word	0x00001320


	//   ....[1]....
        /*03f0*/ 	.word	0x00001810


	//   ....[2]....
        /*03f4*/ 	.word	0x000020b0


	//   ....[3]....
        /*03f8*/ 	.word	0x000024d0


	//   ....[4]....
        /*03fc*/ 	.word	0x00002b30


	//   ....[5]....
        /*0400*/ 	.word	0x00003440


	//   ....[6]....
        /*0404*/ 	.word	0x00003eb0


	//   ....[7]....
        /*0408*/ 	.word	0x00005250


	//   ....[8]....
        /*040c*/ 	.word	0x00005d90


	//   ....[9]....
        /*0410*/ 	.word	0x00005dc0


	//   ....[10]....
        /*0414*/ 	.word	0x00005e10


	//   ....[11]....
        /*0418*/ 	.word	0x00005e30


	//   ....[12]....
        /*041c*/ 	.word	0x00005e60


	//   ....[13]....
        /*0420*/ 	.word	0x00005e80


	//   ....[14]....
        /*0424*/ 	.word	0x00005eb0


	//   ....[15]....
        /*0428*/ 	.word	0x00005ed0


	//   ....[16]....
        /*042c*/ 	.word	0x00005ef0


	//   ....[17]....
        /*0430*/ 	.word	0x00005f00


	//   ....[18]....
        /*0434*/ 	.word	0x00005f90


	//   ....[19]....
        /*0438*/ 	.word	0x00005fe0


	//   ....[20]....
        /*043c*/ 	.word	0x00006000


	//   ....[21]....
        /*0440*/ 	.word	0x00006010


	//   ....[22]....
        /*0444*/ 	.word	0x00006020


	//   ....[23]....
        /*0448*/ 	.word	0x00006030


	//   ....[24]....
        /*044c*/ 	.word	0x00006720


	//   ....[25]....
        /*0450*/ 	.word	0x00006740


	//   ....[26]....
        /*0454*/ 	.word	0x00006750


	//   ....[27]....
        /*0458*/ 	.word	0x00006760


	//   ....[28]....
        /*045c*/ 	.word	0x00006790


	//   ....[29]....
        /*0460*/ 	.word	0x000067b0


	//   ....[30]....
        /*0464*/ 	.word	0x000067d0


	//   ....[31]....
        /*0468*/ 	.word	0x000067f0


	//   ....[32]....
        /*046c*/ 	.word	0x00006810


	//   ....[33]....
        /*0470*/ 	.word	0x00006830


	//   ....[34]....
        /*0474*/ 	.word	0x00006850


	//   ....[35]....
        /*0478*/ 	.word	0x00006870


	//   ....[36]....
        /*047c*/ 	.word	0x00006880


	//   ....[37]....
        /*0480*/ 	.word	0x00006890


	//   ....[38]....
        /*0484*/ 	.word	0x000068b0


	//   ....[39]....
        /*0488*/ 	.word	0x000068c0


	//   ....[40]....
        /*048c*/ 	.word	0x00008500


	//   ....[41]....
        /*0490*/ 	.word	0x00008510


	//   ....[42]....
        /*0494*/ 	.word	0x00008550


	//   ....[43]....
        /*0498*/ 	.word	0x00008560


	//   ....[44]....
        /*049c*/ 	.word	0x000085a0


	//   ....[45]....
        /*04a0*/ 	.word	0x000085b0


	//   ....[46]....
        /*04a4*/ 	.word	0x000085f0


	//   ....[47]....
        /*04a8*/ 	.word	0x00008600


	//   ....[48]....
        /*04ac*/ 	.word	0x00008640


	//   ....[49]....
        /*04b0*/ 	.word	0x00008650


	//   ....[50]....
        /*04b4*/ 	.word	0x00008cc0


	//   ....[51]....
        /*04b8*/ 	.word	0x000095e0


	//   ....[52]....
        /*04bc*/ 	.word	0x00009df0


	//   ....[53]....
        /*04c0*/ 	.word	0x00009e10


	//   ....[54]....
        /*04c4*/ 	.word	0x00009e30


	//   ....[55]....
        /*04c8*/ 	.word	0x00009e50


	//   ....[56]....
        /*04cc*/ 	.word	0x00009e70


	//   ....[57]....
        /*04d0*/ 	.word	0x0000a000


	//   ....[58]....
        /*04d4*/ 	.word	0x0000a020


	//   ....[59]....
        /*04d8*/ 	.word	0x0000a040


	//   ....[60]....
        /*04dc*/ 	.word	0x0000a060


	//   ....[61]....
        /*04e0*/ 	.word	0x0000a080


	//   ....[62]....
        /*04e4*/ 	.word	0x0000a490


	//   ....[63]....
        /*04e8*/ 	.word	0x0000a510


	//   ....[64]....
        /*04ec*/ 	.word	0x0000a5d0


	//   ....[65]....
        /*04f0*/ 	.word	0x0000a640


	//   ....[66]....
        /*04f4*/ 	.word	0x0000a6e0


	//   ....[67]....
        /*04f8*/ 	.word	0x0000a750


	//   ....[68]....
        /*04fc*/ 	.word	0x0000a7f0


	//   ....[69]....
        /*0500*/ 	.word	0x0000a860


	//   ....[70]....
        /*0504*/ 	.word	0x0000a900


	//   ....[71]....
        /*0508*/ 	.word	0x0000a970


	//   ....[72]....
        /*050c*/ 	.word	0x0000a9f0


	//   ....[73]....
        /*0510*/ 	.word	0x0000aa60


	//   ....[74]....
        /*0514*/ 	.word	0x0000aab0


	//   ....[75]....
        /*0518*/ 	.word	0x0000ab00


	//   ....[76]....
        /*051c*/ 	.word	0x0000ab60


	//   ....[77]....
        /*0520*/ 	.word	0x0000abc0


	//   ....[78]....
        /*0524*/ 	.word	0x0000ac40


	//   ....[79]....
        /*0528*/ 	.word	0x0000ac90


	//   ....[80]....
        /*052c*/ 	.word	0x0000acf0


	//   ....[81]....
        /*0530*/ 	.word	0x0000ad40


	//   ....[82]....
        /*0534*/ 	.word	0x0000adc0


	//   ....[83]....
        /*0538*/ 	.word	0x0000ae10


	//   ....[84]....
        /*053c*/ 	.word	0x0000ae80


	//   ....[85]....
        /*0540*/ 	.word	0x0000aed0


	//   ....[86]....
        /*0544*/ 	.word	0x0000af30


	//   ....[87]....
        /*0548*/ 	.word	0x0000af80


	//   ....[88]....
        /*054c*/ 	.word	0x0000afe0


	//   ....[89]....
        /*0550*/ 	.word	0x0000b030


	//   ....[90]....
        /*0554*/ 	.word	0x0000b090


	//   ....[91]....
        /*0558*/ 	.word	0x0000b0e0


	//----- nvinfo : EIATTR_EXIT_INSTR_OFFSETS
	.align		4
.L_1469:
        /*055c*/ 	.byte	0x04, 0x1c
        /*055e*/ 	.short	(.L_1471 - .L_1470)


	//   ....[0]....
.L_1470:
        /*0560*/ 	.word	0x0000a1b0


	//   ....[1]....
        /*0564*/ 	.word	0x0000a430


	//----- nvinfo : EIATTR_MAX_THREADS
	.align		4
.L_1471:
        /*0568*/ 	.byte	0x04, 0x05
        /*056a*/ 	.short	(.L_1473 - .L_1472)
.L_1472:
        /*056c*/ 	.word	0x00000080
        /*0570*/ 	.word	0x00000001
        /*0574*/ 	.word	0x00000001


	//----- nvinfo : EIATTR_CRS_STACK_SIZE
	.align		4
.L_1473:
        /*0578*/ 	.byte	0x04, 0x1e
        /*057a*/ 	.short	(.L_1475 - .L_1474)
.L_1474:
        /*057c*/ 	.word	0x00000000
.L_1475:


//--------------------- .nv.info._Z25selective_scan_bwd_kernelI32Selective_Scan_bwd_kernel_traitsILi128ELi16ELb0ELb0ELb1ELb1ELb0EffEEv12SSMParamsBwd --------------------------
	.section	.nv.info._Z25selective_scan_bwd_kernelI32Selective_Scan_bwd_kernel_traitsILi128ELi16ELb0ELb0ELb1ELb1ELb0EffEEv12SSMParamsBwd,"",@"SHT_CUDA_INFO"
	.sectionflags	@""
	.align	4


	//----- nvinfo : EIATTR_CUDA_API_VERSION
	.align		4
        /*0000*/ 	.byte	0x04, 0x37
        /*0002*/ 	.short	(.L_1477 - .L_1476)
.L_1476:
        /*0004*/ 	.word	0x00000082


	//----- nvinfo : EIATTR_SW2861232_WAR
	.align		4
.L_1477:
        /*0008*/ 	.byte	0x01, 0x35
	.zero		2


	//----- nvinfo : EIATTR_PARAM_CBANK
	.align		4
        /*000c*/ 	.byte	0x04, 0x0a
        /*000e*/ 	.short	(.L_1479 - .L_1478)
	.align		4
.L_1478:
        /*0010*/ 	.word	index@(.nv.constant0._Z25selective_scan_bwd_kernelI32Selective_Scan_bwd_kernel_traitsILi128ELi16ELb0ELb0ELb1ELb1ELb0EffEEv12SSMParamsBwd)
        /*0014*/ 	.short	0x0160
        /*0016*/ 	.short	0x01f0


	//----- nvinfo : EIATTR_CBANK_PARAM_SIZE
	.align		4
.L_1479:
        /*0018*/ 	.byte	0x03, 0x19
        /*001a*/ 	.short	0x01f0


	//----- nvinfo : EIATTR_KPARAM_INFO
	.align		4
        /*001c*/ 	.byte	0x04, 0x17
        /*001e*/ 	.short	(.L_1481 - .L_1480)
.L_1480:
        /*0020*/ 	.word	0x00000000
        /*0024*/ 	.short	0x0000
        /*0026*/ 	.short	0x0000
        /*0028*/ 	.byte	0x00, 0xf0, 0xc1, 0x07


	//----- nvinfo : EIATTR_MAXREG_COUNT
	.align		4
.L_1481:
        /*002c*/ 	.byte	0x03, 0x1b
        /*002e*/ 	.short	0x00a8


	//----- nvinfo : EIATTR_NUM_BARRIERS
	.align		4
        /*0030*/ 	.byte	0x02, 0x4c
        /*0032*/ 	.byte	0x01
	.zero		1


	//----- nvinfo : EIATTR_ANNOTATIONS
	.align		4
        /*0034*/ 	.byte	0x04, 0x55
        /*0036*/ 	.short	(.L_1483 - .L_1482)


	//   ....[0]....
.L_1482:
        /* <DEDUP_REMOVED lines=20> */


	//----- nvinfo : EIATTR_MERCURY_ISA_VERSION
	.align		4
.L_1483:
        /*0168*/ 	.byte	0x03, 0x5f
        /*016a*/ 	.short	0x0000


	//----- nvinfo : EIATTR_COOP_GROUP_MASK_REGIDS
	.align		4
        /*016c*/ 	.byte	0x04, 0x29
        /*016e*/ 	.short	(.L_1485 - .L_1484)


	//   ....[0]....
.L_1484:
        /*0170*/ 	.word	0xffffffff


	//   ....[1]....
        /*0174*/ 	.word	0xffffffff


	//   ....[2]....
        /*0178*/ 	.word	0xffffffff


	//   ....[3]....
        /*017c*/ 	.word	0xffffffff


	//   ....[4]....
        /*0180*/ 	.word	0xffffffff


	//   ....[5]....
        /*0184*/ 	.word	0xffffffff


	//   ....[6]....
        /*0188*/ 	.word	0xffffffff


	//   ....[7]....
        /*018c*/ 	.word	0xffffffff


	//   ....[8]....
        /*0190*/ 	.word	0xffffffff


	//   ....[9]....
        /*0194*/ 	.word	0xffffffff


	//   ....[10]....
        /*0198*/ 	.word	0xffffffff


	//   ....[11]....
        /*019c*/ 	.word	0xffffffff


	//   ....[12]....
        /*01a0*/ 	.word	0xffffffff


	//   ....[13]....
        /*01a4*/ 	.word	0xffffffff


	//   ....[14]....
        /*01a8*/ 	.word	0xffffffff


	//   ....[15]....
        /*01ac*/ 	.word	0xffffffff


	//   ....[16]....
        /*01b0*/ 	.word	0xffffffff


	//   ....[17]....
        /*01b4*/ 	.word	0xffffffff


	//   ....[18]....
        /*01b8*/ 	.word	0xffffffff


	//   ....[19]....
        /*01bc*/ 	.word	0xffffffff


	//   ....[20]....
        /*01c0*/ 	.word	0xffffffff


	//   ....[21]....
        /*01c4*/ 	.word	0xffffffff


	//   ....[22]....
        /*01c8*/ 	.word	0xffffffff


	//   ....[23]....
        /*01cc*/ 	.word	0xffffffff


	//   ....[24]....
        /*01d0*/ 	.word	0xffffffff


	//   ....[25]....
        /*01d4*/ 	.word	0xffffffff


	//   ....[26]....
        /*01d8*/ 	.word	0xffffffff


	//   ....[27]....
        /*01dc*/ 	.word	0xffffffff


	//   ....[28]....
        /*01e0*/ 	.word	0xffffffff


	//   ....[29]....
        /*01e4*/ 	.word	0xffffffff


	//   ....[30]....
        /*01e8*/ 	.word	0xffffffff


	//   ....[31]....
        /*01ec*/ 	.word	0xffffffff


	//   ....[32]....
        /*01f0*/ 	.word	0xffffffff


	//   ....[33]....
        /*01f4*/ 	.word	0xffffffff


	//   ....[34]....
        /*01f8*/ 	.word	0xffffffff


	//   ....[35]....
        /*01fc*/ 	.word	0xffffffff


	//   ....[36]....
        /*0200*/ 	.word	0xffffffff


	//   ....[37]....
        /*0204*/ 	.word	0xffffffff


	//   ....[38]....
        /*0208*/ 	.word	0xffffffff


	//   ....[39]....
        /*020c*/ 	.word	0xffffffff


	//   ....[40]....
        /*0210*/ 	.word	0xffffffff


	//   ....[41]....
        /*0214*/ 	.word	0xffffffff


	//   ....[42]....
        /*0218*/ 	.word	0xffffffff


	//   ....[43]....
        /*021c*/ 	.word	0xffffffff


	//   ....[44]....
        /*0220*/ 	.word	0xffffffff


	//   ....[45]....
        /*0224*/ 	.word	0xffffffff


	//   ....[46]....
        /*0228*/ 	.word	0xffffffff


	//   ....[47]....
        /*022c*/ 	.word	0xffffffff


	//   ....[48]....
        /*0230*/ 	.word	0xffffffff


	//   ....[49]....
        /*0234*/ 	.word	0xffffffff


	//   ....[50]....
        /*0238*/ 	.word	0xffffffff


	//   ....[51]....
        /*023c*/ 	.word	0xffffffff


	//   ....[52]....
        /*0240*/ 	.word	0xffffffff


	//   ....[53]....
        /*0244*/ 	.word	0xffffffff


	//   ....[54]....
        /*0248*/ 	.word	0xffffffff


	//   ....[55]....
        /*024c*/ 	.word	0xffffffff


	//   ....[56]....
        /*0250*/ 	.word	0xffffffff


	//   ....[57]....
        /*0254*/ 	.word	0xffffffff


	//   ....[58]....
        /*0258*/ 	.word	0xffffffff


	//   ....[59]....
        /*025c*/ 	.word	0xffffffff


	//   ....[60]....
        /*0260*/ 	.word	0xffffffff


	//   ....[61]....
        /*0264*/ 	.word	0xffffffff


	//   ....[62]....
        /*0268*/ 	.word	0xffffffff


	//   ....[63]....
        /*026c*/ 	.word	0xffffffff


	//   ....[64]....
        /*0270*/ 	.word	0xffffffff


	//   ....[65]....
        /*0274*/ 	.word	0xffffffff


	//   ....[66]....
        /*0278*/ 	.word	0xffffffff


	//   ....[67]....
        /*027c*/ 	.word	0xffffffff


	//   ....[68]....
        /*0280*/ 	.word	0xffffffff


	//   ....[69]....
        /*0284*/ 	.word	0xffffffff


	//   ....[70]....
        /*0288*/ 	.word	0xffffffff


	//   ....[71]....
        /*028c*/ 	.word	0xffffffff


	//   ....[72]....
        /*0290*/ 	.word	0xffffffff


	//   ....[73]....
        /*0294*/ 	.word	0xffffffff


	//   ....[74]....
        /*0298*/ 	.word	0xffffffff


	//   ....[75]....
        /*029c*/ 	.word	0xffffffff


	//   ....[76]....
        /*02a0*/ 	.word	0xffffffff


	//   ....[77]....
        /*02a4*/ 	.word	0xffffffff


	//   ....[78]....
        /*02a8*/ 	.word	0xffffffff


	//   ....[79]....
        /*02ac*/ 	.word	0xffffffff


	//   ....[80]....
        /*02b0*/ 	.word	0xffffffff


	//   ....[81]....
        /*02b4*/ 	.word	0xffffffff


	//   ....[82]....
        /*02b8*/ 	.word	0xffffffff


	//   ....[83]....
        /*02bc*/ 	.word	0xffffffff


	//   ....[84]....
        /*02c0*/ 	.word	0xffffffff


	//   ....[85]....
        /*02c4*/ 	.word	0xffffffff


	//   ....[86]....
        /*02c8*/ 	.word	0xffffffff


	//   ....[87]....
        /*02cc*/ 	.word	0xffffffff


	//   ....[88]....
        /*02d0*/ 	.word	0xffffffff


	//----- nvinfo : EIATTR_COOP_GROUP_INSTR_OFFSETS
	.align		4
.L_1485:
        /*02d4*/ 	.byte	0x04, 0x28
        /*02d6*/ 	.short	(.L_1487 - .L_1486)


	//   ....[0]....
.L_1486:
        /*02d8*/ 	.word	0x00001340


	//   ....[1]....
        /*02dc*/ 	.word	0x00001910


	//   ....[2]....
        /*02e0*/ 	.word	0x00001e30


	//   ....[3]....
        /*02e4*/ 	.word	0x00004fd0


	//   ....[4]....
        /*02e8*/ 	.word	0x00005a20


	//   ....[5]....
        /*02ec*/ 	.word	0x00005a50


	//   ....[6]....
        /*02f0*/ 	.word	0x00005aa0


	//   ....[7]....
        /*02f4*/ 	.word	0x00005ac0


	//   ....[8]....
        /*02f8*/ 	.word	0x00005af0


	//   ....[9]....
        /*02fc*/ 	.word	0x00005b10


	//   ....[10]....
        /*0300*/ 	.word	0x00005b40


	//   ....[11]....
        /*0304*/ 	.word	0x00005b60


	//   ....[12]....
        /*0308*/ 	.word	0x00005b70


	//   ....[13]....
        /*030c*/ 	.word	0x00005b90


	//   ....[14]....
        /*0310*/ 	.word	0x00005c20


	//   ....[15]....
        /*0314*/ 	.word	0x00005c70


	//   ....[16]....
        /*0318*/ 	.word	0x00005c90


	//   ....[17]....
        /*031c*/ 	.word	0x00005ca0


	//   ....[18]....
        /*0320*/ 	.word	0x00005cb0


	//   ....[19]....
        /*0324*/ 	.word	0x00005cc0


	//   ....[20]....
        /*0328*/ 	.word	0x000063e0


	//   ....[21]....
        /*032c*/ 	.word	0x00006400


	//   ....[22]....
        /*0330*/ 	.word	0x00006410


	//   ....[23]....
        /*0334*/ 	.word	0x00006420


	//   ....[24]....
        /*0338*/ 	.word	0x00006450


	//   ....[25]....
        /*033c*/ 	.word	0x00006470


	//   ....[26]....
        /*0340*/ 	.word	0x00006490


	//   ....[27]....
        /*0344*/ 	.word	0x000064b0


	//   ....[28]....
        /*0348*/ 	.word	0x000064d0


	//   ....[29]....
        /*034c*/ 	.word	0x000064f0


	//   ....[30]....
        /*0350*/ 	.word	0x00006510


	//   ....[31]....
        /*0354*/ 	.word	0x00006530


	//   ....[32]....
        /*0358*/ 	.word	0x00006540


	//   ....[33]....
        /*035c*/ 	.word	0x00006550


	//   ....[34]....
        /*0360*/ 	.word	0x00006570


	//   ....[35]....
        /*0364*/ 	.word	0x00006580


	//   ....[36]....
        /*0368*/ 	.word	0x00007fb0


	//   ....[37]....
        /*036c*/ 	.word	0x00007ff0


	//   ....[38]....
        /*0370*/ 	.word	0x00008140


	//   ....[39]....
        /*0374*/ 	.word	0x00008160


	//   ....[40]....
        /*0378*/ 	.word	0x00008190


	//   ....[41]....
        /*037c*/ 	.word	0x000081b0


	//   ....[42]....
        /*0380*/ 	.word	0x000081e0


	//   ....[43]....
        /*0384*/ 	.word	0x00008200


	//   ....[44]....
        /*0388*/ 	.word	0x00008230


	//   ....[45]....
        /*038c*/ 	.word	0x00008260


	//   ....[46]....
        /*0390*/ 	.word	0x00008b80


	//   ....[47]....
        /*0394*/ 	.word	0x00009420


	//   ....[48]....
        /*0398*/ 	.word	0x00009d30


	//   ....[49]....
        /*039c*/ 	.word	0x0000a4e0


	//   ....[50]....
        /*03a0*/ 	.word	0x0000a500


	//   ....[51]....
        /*03a4*/ 	.word	0x0000a520


	//   ....[52]....
        /*03a8*/ 	.word	0x0000a540


	//   ....[53]....
        /*03ac*/ 	.word	0x0000a560


	//   ....[54]....
        /*03b0*/ 	.word	0x0000a6f0


	//   ....[55]....
        /*03b4*/ 	.word	0x0000a710


	//   ....[56]....
        /*03b8*/ 	.word	0x0000a730


	//   ....[57]....
        /*03bc*/ 	.word	0x0000a750


	//   ....[58]....
        /*03c0*/ 	.word	0x0000a770


	//   ....[59]....
        /*03c4*/ 	.word	0x0000ab80


	//   ....[60]....
        /*03c8*/ 	.word	0x0000ac00


	//   ....[61]....
        /*03cc*/ 	.word	0x0000acc0


	//   ....[62]....
        /*03d0*/ 	.word	0x0000ad30


	//   ....[63]....
        /*03d4*/ 	.word	0x0000add0


	//   ....[64]....
        /*03d8*/ 	.word	0x0000ae40


	//   ....[65]....
        /*03dc*/ 	.word	0x0000aee0


	//   ....[66]....
        /*03e0*/ 	.word	0x0000af50


	//   ....[67]....
        /*03e4*/ 	.word	0x0000aff0


	//   ....[68]....
        /*03e8*/ 	.word	0x0000b060


	//   ....[69]....
        /*03ec*/ 	.word	0x0000b0e0


	//   ....[70]....
        /*03f0*/ 	.word	0x0000b150


	//   ....[71]....
        /*03f4*/ 	.word	0x0000b1a0


	//   ....[72]....
        /*03f8*/ 	.word	0x0000b1f0


	//   ....[73]....
        /*03fc*/ 	.word	0x0000b250


	//   ....[74]....
        /*0400*/ 	.word	0x0000b2b0


	//   ....[75]....
        /*0404*/ 	.word	0x0000b330


	//   ....[76]....
        /*0408*/ 	.word	0x0000b380


	//   ....[77]....
        /*040c*/ 	.word	0x0000b3e0


	//   ....[78]....
        /*0410*/ 	.word	0x0000b430


	//   ....[79]....
        /*0414*/ 	.word	0x0000b4b0


	//   ....[80]....
        /*0418*/ 	.word	0x0000b500


	//   ....[81]....
        /*041c*/ 	.word	0x0000b570


	//   ....[82]....
        /*0420*/ 	.word	0x0000b5c0


	//   ....[83]....
        /*0424*/ 	.word	0x0000b620


	//   ....[84]....
        /*0428*/ 	.word	0x0000b670


	//   ....[85]....
        /*042c*/ 	.word	0x0000b6d0


	//   ....[86]....
        /*0430*/ 	.word	0x0000b720


	//   ....[87]....
        /*0434*/ 	.word	0x0000b780


	//   ....[88]....
        /*0438*/ 	.word	0x0000b7d0


	//----- nvinfo : EIATTR_EXIT_INSTR_OFFSETS
	.align		4
.L_1487:
        /*043c*/ 	.byte	0x04, 0x1c
        /*043e*/ 	.short	(.L_1489 - .L_1488)


	//   ....[0]....
.L_1488:
        /*0440*/ 	.word	0x0000a8a0


	//   ....[1]....
        /*0444*/ 	.word	0x0000ab20


	//----- nvinfo : EIATTR_MAX_THREADS
	.align		4
.L_1489:
        /*0448*/ 	.byte	0x04, 0x05
        /*044a*/ 	.short	(.L_1491 - .L_1490)
.L_1490:
        /*044c*/ 	.word	0x00000080
        /*0450*/ 	.word	0x00000001
        /*0454*/ 	.word	0x00000001


	//----- nvinfo : EIATTR_CRS_STACK_SIZE
	.align		4
.L_1491:
        /*0458*/ 	.byte	0x04, 0x1e
        /*045a*/ 	.short	(.L_1493 - .L_1492)
.L_1492:
        /*045c*/ 	.word	0x00000000
.L_1493:


//--------------------- .nv.info._Z25selective_scan_bwd_kernelI32Selective_Scan_bwd_kernel_traitsILi128ELi16ELb0ELb0ELb1ELb1ELb1EffEEv12SSMParamsBwd --------------------------
	.section	.nv.info._Z25selective_scan_bwd_kernelI32Selective_Scan_bwd_kernel_traitsILi128ELi16ELb0ELb0ELb1ELb1ELb1EffEEv12SSMParamsBwd,"",@"SHT_CUDA_INFO"
	.sectionflags	@""
	.align	4


	//----- nvinfo : EIATTR_CUDA_API_VERSION
	.align		4
        /*0000*/ 	.byte	0x04, 0x37
        /*0002*/ 	.short	(.L_1495 - .L_1494)
.L_1494:
        /*0004*/ 	.word	0x00000082


	//----- nvinfo : EIATTR_SW2861232_WAR
	.align		4
.L_1495:
        /*0008*/ 	.byte	0x01, 0x35
	.zero		2


	//----- nvinfo : EIATTR_PARAM_CBANK
	.align		4
        /*000c*/ 	.byte	0x04, 0x0a
        /*000e*/ 	.short	(.L_1497 - .L_1496)
	.align		4
.L_1496:
        /*0010*/ 	.word	index@(.nv.constant0._Z25selective_scan_bwd_kernelI32Selective_Scan_bwd_kernel_traitsILi128ELi16ELb0ELb0ELb1ELb1ELb1EffEEv12SSMParamsBwd)
        /*0014*/ 	.short	0x0160
        /*0016*/ 	.short	0x01f0


	//----- nvinfo : EIATTR_CBANK_PARAM_SIZE
	.align		4
.L_1497:
        /*0018*/ 	.byte	0x03, 0x19
        /*001a*/ 	.short	0x01f0


	//----- nvinfo : EIATTR_KPARAM_INFO
	.align		4
        /*001c*/ 	.byte	0x04, 0x17
        /*001e*/ 	.short	(.L_1499 - .L_1498)
.L_1498:
        /*0020*/ 	.word	0x00000000
        /*0024*/ 	.short	0x0000
        /*0026*/ 	.short	0x0000
        /*0028*/ 	.byte	0x00, 0xf0, 0xc1, 0x07


	//----- nvinfo : EIATTR_MAXREG_COUNT
	.align		4
.L_1499:
        /*002c*/ 	.byte	0x03, 0x1b
        /*002e*/ 	.short	0x00a8


	//----- nvinfo : EIATTR_NUM_BARRIERS
	.align		4
        /*0030*/ 	.byte	0x02, 0x4c
        /*0032*/ 	.byte	0x01
	.zero		1


	//----- nvinfo : EIATTR_ANNOTATIONS
	.align		4
        /*0034*/ 	.byte	0x04, 0x55
        /*0036*/ 	.short	(.L_1501 - .L_1500)


	//   ....[0]....
.L_1500:
        /* <DEDUP_REMOVED lines=49> */


	//----- nvinfo : EIATTR_MERCURY_ISA_VERSION
	.align		4
.L_1501:
        /*0338*/ 	.byte	0x03, 0x5f
        /*033a*/ 	.short	0x0000


	//----- nvinfo : EIATTR_COOP_GROUP_MASK_REGIDS
	.align		4
        /*033c*/ 	.byte	0x04, 0x29
        /*033e*/ 	.short	(.L_1503 - .L_1502)


	//   ....[0]....
.L_1502:
        /*0340*/ 	.word	0xffffffff


	//   ....[1]....
        /*0344*/ 	.word	0xffffffff


	//   ....[2]....
        /*0348*/ 	.word	0xffffffff


	//   ....[3]....
        /*034c*/ 	.word	0xffffffff


	//   ....[4]....
        /*0350*/ 	.word	0xffffffff


	//   ....[5]....
        /*0354*/ 	.word	0xffffffff


	//   ....[6]....
        /*0358*/ 	.word	0xffffffff


	//   ....[7]....
        /*035c*/ 	.word	0xffffffff


	//   ....[8]....
        /*0360*/ 	.word	0xffffffff


	//   ....[9]....
        /*0364*/ 	.word	0xffffffff


	//   ....[10]....
        /*0368*/ 	.word	0xffffffff


	//   ....[11]....
        /*036c*/ 	.word	0xffffffff


	//   ....[12]....
        /*0370*/ 	.word	0xffffffff


	//   ....[13]....
        /*0374*/ 	.word	0xffffffff


	//   ....[14]....
        /*0378*/ 	.word	0xffffffff


	//   ....[15]....
        /*037c*/ 	.word	0xffffffff


	//   ....[16]....
        /*0380*/ 	.word	0xffffffff


	//   ....[17]....
        /*0384*/ 	.word	0xffffffff


	//   ....[18]....
        /*0388*/ 	.word	0xffffffff


	//   ....[19]....
        /*038c*/ 	.word	0xffffffff


	//   ....[20]....
        /*0390*/ 	.word	0xffffffff


	//   ....[21]....
        /*0394*/ 	.word	0xffffffff


	//   ....[22]....
        /*0398*/ 	.word	0xffffffff


	//   ....[23]....
        /*039c*/ 	.word	0xffffffff


	//   ....[24]....
        /*03a0*/ 	.word	0xffffffff


	//   ....[25]....
        /*03a4*/ 	.word	0xffffffff


	//   ....[26]....
        /*03a8*/ 	.word	0xffffffff


	//   ....[27]....
        /*03ac*/ 	.word	0xffffffff


	//   ....[28]....
        /*03b0*/ 	.word	0xffffffff


	//   ....[29]....
        /*03b4*/ 	.word	0xffffffff


	//   ....[30]....
        /*03b8*/ 	.word	0xffffffff


	//   ....[31]....
        /*03bc*/ 	.word	0xffffffff


	//   ....[32]....
        /*03c0*/ 	.word	0xffffffff


	//   ....[33]....
        /*03c4*/ 	.word	0xffffffff


	//   ....[34]....
        /*03c8*/ 	.word	0xffffffff


	//   ....[35]....
        /*03cc*/ 	.word	0xffffffff


	//   ....[36]....
        /*03d0*/ 	.word	0xffffffff


	//   ....[37]....
        /*03d4*/ 	.word	0xffffffff


	//   ....[38]....
        /*03d8*/ 	.word	0xffffffff


	//   ....[39]....
        /*03dc*/ 	.word	0xffffffff


	//   ....[40]....
        /*03e0*/ 	.word	0xffffffff


	//   ....[41]....
        /*03e4*/ 	.word	0xffffffff


	//   ....[42]....
        /*03e8*/ 	.word	0xffffffff


	//   ....[43]....
        /*03ec*/ 	.word	0xffffffff


	//   ....[44]....
        /*03f0*/ 	.word	0xffffffff


	//   ....[45]....
        /*03f4*/ 	.word	0xffffffff


	//   ....[46]....
        /*03f8*/ 	.word	0xffffffff


	//   ....[47]....
        /*03fc*/ 	.word	0xffffffff


	//   ....[48]....
        /*0400*/ 	.word	0xffffffff


	//   ....[49]....
        /*0404*/ 	.word	0xffffffff


	//   ....[50]....
        /*0408*/ 	.word	0xffffffff


	//   ....[51]....
        /*040c*/ 	.word	0xffffffff


	//   ....[52]....
        /*0410*/ 	.word	0xffffffff


	//   ....[53]....
        /*0414*/ 	.word	0xffffffff


	//   ....[54]....
        /*0418*/ 	.word	0xffffffff


	//   ....[55]....
        /*041c*/ 	.word	0xffffffff


	//   ....[56]....
        /*0420*/ 	.word	0xffffffff


	//   ....[57]....
        /*0424*/ 	.word	0xffffffff


	//   ....[58]....
        /*0428*/ 	.word	0xffffffff


	//   ....[59]....
        /*042c*/ 	.word	0xffffffff


	//   ....[60]....
        /*0430*/ 	.word	0xffffffff


	//   ....[61]....
        /*0434*/ 	.word	0xffffffff


	//   ....[62]....
        /*0438*/ 	.word	0xffffffff


	//   ....[63]....
        /*043c*/ 	.word	0xffffffff


	//   ....[64]....
        /*0440*/ 	.word	0xffffffff


	//   ....[65]....
        /*0444*/ 	.word	0xffffffff


	//   ....[66]....
        /*0448*/ 	.word	0xffffffff


	//   ....[67]....
        /*044c*/ 	.word	0xffffffff


	//   ....[68]....
        /*0450*/ 	.word	0xffffffff


	//   ....[69]....
        /*0454*/ 	.word	0xffffffff


	//   ....[70]....
        /*0458*/ 	.word	0xffffffff


	//   ....[71]....
        /*045c*/ 	.word	0xffffffff


	//   ....[72]....
        /*0460*/ 	.word	0xffffffff


	//   ....[73]....
        /*0464*/ 	.word	0xffffffff


	//   ....[74]....
        /*0468*/ 	.word	0xffffffff


	//   ....[75]....
        /*046c*/ 	.word	0xffffffff


	//   ....[76]....
        /*0470*/ 	.word	0xffffffff


	//   ....[77]....
        /*0474*/ 	.word	0xffffffff


	//   ....[78]....
        /*0478*/ 	.word	0xffffffff


	//   ....[79]....
        /*047c*/ 	.word	0xffffffff


	//   ....[80]....
        /*0480*/ 	.word	0xffffffff


	//   ....[81]....
        /*0484*/ 	.word	0xffffffff


	//   ....[82]....
        /*0488*/ 	.word	0xffffffff


	//   ....[83]....
        /*048c*/ 	.word	0xffffffff


	//   ....[84]....
        /*0490*/ 	.word	0xffffffff


	//   ....[85]....
        /*0494*/ 	.word	0xffffffff


	//   ....[86]....
        /*0498*/ 	.word	0xffffffff


	//   ....[87]....
        /*049c*/ 	.word	0xffffffff


	//   ....[88]....
        /*04a0*/ 	.word	0xffffffff


	//   ....[89]....
        /*04a4*/ 	.word	0xffffffff


	//   ....[90]....
        /*04a8*/ 	.word	0xffffffff


	//   ....[91]....
        /*04ac*/ 	.word	0xffffffff


	//   ....[92]....
        /*04b0*/ 	.word	0xffffffff


	//----- nvinfo : EIATTR_COOP_GROUP_INSTR_OFFSETS
	.align		4
.L_1503:
        /*04b4*/ 	.byte	0x04, 0x28
        /*04b6*/ 	.short	(.L_1505 - .L_1504)


	//   ....[0]....
.L_1504:
        /*04b8*/ 	.word	0x000013d0


	//   ....[1]....
        /*04bc*/ 	.word	0x00001910


	//   ....[2]....
        /*04c0*/ 	.word	0x00001e40


	//   ....[3]....
        /*04c4*/ 	.word	0x00004a00


	//   ....[4]....
        /*04c8*/ 	.word	0x000050a0


	//   ....[5]....
        /*04cc*/ 	.word	0x00005960


	//   ....[6]....
        /*04d0*/ 	.word	0x00006380


	//   ....[7]....
        /*04d4*/ 	.word	0x000074f0


	//   ....[8]....
        /*04d8*/ 	.word	0x00007fc0


	//   ....[9]....
        /*04dc*/ 	.word	0x00007ff0


	//   ....[10]....
        /*04e0*/ 	.word	0x00008040


	//   ....[11]....
        /*04e4*/ 	.word	0x00008060


	//   ....[12]....
        /*04e8*/ 	.word	0x00008090


	//   ....[13]....
        /*04ec*/ 	.word	0x000080b0


	//   ....[14]....
        /*04f0*/ 	.word	0x000080e0


	//   ....[15]....
        /*04f4*/ 	.word	0x00008100


	//   ....[16]....
        /*04f8*/ 	.word	0x00008120


	//   ....[17]....
        /*04fc*/ 	.word	0x00008130


	//   ....[18]....
        /*0500*/ 	.word	0x000081c0


	//   ....[19]....
        /*0504*/ 	.word	0x00008210


	//   ....[20]....
        /*0508*/ 	.word	0x00008230


	//   ....[21]....
        /*050c*/ 	.word	0x00008240


	//   ....[22]....
        /*0510*/ 	.word	0x00008250


	//   ....[23]....
        /*0514*/ 	.word	0x00008260


	//   ....[24]....
        /*0518*/ 	.word	0x00008980


	//   ....[25]....
        /*051c*/ 	.word	0x000089a0


	//   ....[26]....
        /*0520*/ 	.word	0x000089b0


	//   ....[27]....
        /*0524*/ 	.word	0x000089c0


	//   ....[28]....
        /*0528*/ 	.word	0x000089f0


	//   ....[29]....
        /*052c*/ 	.word	0x00008a10


	//   ....[30]....
        /*0530*/ 	.word	0x00008a30


	//   ....[31]....
        /*0534*/ 	.word	0x00008a50


	//   ....[32]....
        /*0538*/ 	.word	0x00008a70


	//   ....[33]....
        /*053c*/ 	.word	0x00008a90


	//   ....[34]....
        /*0540*/ 	.word	0x00008ab0


	//   ....[35]....
        /*0544*/ 	.word	0x00008ad0


	//   ....[36]....
        /*0548*/ 	.word	0x00008ae0


	//   ....[37]....
        /*054c*/ 	.word	0x00008af0


	//   ....[38]....
        /*0550*/ 	.word	0x00008b10


	//   ....[39]....
        /*0554*/ 	.word	0x00008b20


	//   ....[40]....
        /*0558*/ 	.word	0x0000a550


	//   ....[41]....
        /*055c*/ 	.word	0x0000a580


	//   ....[42]....
        /*0560*/ 	.word	0x0000a6d0


	//   ....[43]....
        /*0564*/ 	.word	0x0000a700


	//   ....[44]....
        /*0568*/ 	.word	0x0000a7e0


	//   ....[45]....
        /*056c*/ 	.word	0x0000a810


	//   ....[46]....
        /*0570*/ 	.word	0x0000a860


	//   ....[47]....
        /*0574*/ 	.word	0x0000a880


	//   ....[48]....
        /*0578*/ 	.word	0x0000a8b0


	//   ....[49]....
        /*057c*/ 	.word	0x0000a8e0


	//   ....[50]....
        /*0580*/ 	.word	0x0000b150


	//   ....[51]....
        /*0584*/ 	.word	0x0000b8e0


	//   ....[52]....
        /*0588*/ 	.word	0x0000c290


	//   ....[53]....
        /*058c*/ 	.word	0x0000ca80


	//   ....[54]....
        /*0590*/ 	.word	0x0000caa0


	//   ....[55]....
        /*0594*/ 	.word	0x0000cac0


	//   ....[56]....
        /*0598*/ 	.word	0x0000cae0


	//   ....[57]....
        /*059c*/ 	.word	0x0000cb00


	//   ....[58]....
        /*05a0*/ 	.word	0x0000cc90


	//   ....[59]....
        /*05a4*/ 	.word	0x0000ccb0


	//   ....[60]....
        /*05a8*/ 	.word	0x0000ccd0


	//   ....[61]....
        /*05ac*/ 	.word	0x0000ccf0


	//   ....[62]....
        /*05b0*/ 	.word	0x0000cd10


	//   ....[63]....
        /*05b4*/ 	.word	0x0000d120


	//   ....[64]....
        /*05b8*/ 	.word	0x0000d1a0


	//   ....[65]....
        /*05bc*/ 	.word	0x0000d260


	//   ....[66]....
        /*05c0*/ 	.word	0x0000d2d0


	//   ....[67]....
        /*05c4*/ 	.word	0x0000d370


	//   ....[68]....
        /*05c8*/ 	.word	0x0000d3e0


	//   ....[69]....
        /*05cc*/ 	.word	0x0000d480


	//   ....[70]....
        /*05d0*/ 	.word	0x0000d4f0


	//   ....[71]....
        /*05d4*/ 	.word	0x0000d590


	//   ....[72]....
        /*05d8*/ 	.word	0x0000d600


	//   ....[73]....
        /*05dc*/ 	.word	0x0000d680


	//   ....[74]....
        /*05e0*/ 	.word	0x0000d6f0


	//   ....[75]....
        /*05e4*/ 	.word	0x0000d740


	//   ....[76]....
        /*05e8*/ 	.word	0x0000d790


	//   ....[77]....
        /*05ec*/ 	.word	0x0000d7f0


	//   ....[78]....
        /*05f0*/ 	.word	0x0000d850


	//   ....[79]....
        /*05f4*/ 	.word	0x0000d8d0


	//   ....[80]....
        /*05f8*/ 	.word	0x0000d920


	//   ....[81]....
        /*05fc*/ 	.word	0x0000d980


	//   ....[82]....
        /*0600*/ 	.word	0x0000d9d0


	//   ....[83]....
        /*0604*/ 	.word	0x0000da50


	//   ....[84]....
        /*0608*/ 	.word	0x0000daa0


	//   ....[85]....
        /*060c*/ 	.word	0x0000db10


	//   ....[86]....
        /*0610*/ 	.word	0x0000db60


	//   ....[87]....
        /*0614*/ 	.word	0x0000dbc0


	//   ....[88]....
        /*0618*/ 	.word	0x0000dc10


	//   ....[89]....
        /*061c*/ 	.word	0x0000dc70


	//   ....[90]....
        /*0620*/ 	.word	0x0000dcc0


	//   ....[91]....
        /*0624*/ 	.word	0x0000dd20


	//   ....[92]....
        /*0628*/ 	.word	0x0000dd70


	//----- nvinfo : EIATTR_EXIT_INSTR_OFFSETS
	.align		4
.L_1505:
        /*062c*/ 	.byte	0x04, 0x1c
        /*062e*/ 	.short	(.L_1507 - .L_1506)


	//   ....[0]....
.L_1506:
        /*0630*/ 	.word	0x0000ce40


	//   ....[1]....
        /*0634*/ 	.word	0x0000d0c0


	//----- nvinfo : EIATTR_MAX_THREADS
	.align		4
.L_1507:
        /*0638*/ 	.byte	0x04, 0x05
        /*063a*/ 	.short	(.L_1509 - .L_1508)
.L_1508:
        /*063c*/ 	.word	0x00000080
        /*0640*/ 	.word	0x00000001
        /*0644*/ 	.word	0x00000001


	//----- nvinfo : EIATTR_CRS_STACK_SIZE
	.align		4
.L_1509:
        /*0648*/ 	.byte	0x04, 0x1e
        /*064a*/ 	.short	(.L_1511 - .L_1510)
.L_1510:
        /*064c*/ 	.word	0x00000000
.L_1511:


//--------------------- .nv.info._Z25selective_scan_bwd_kernelI32Selective_Scan_bwd_kernel_traitsILi128ELi16ELb0ELb1ELb0ELb0ELb0EffEEv12SSMParamsBwd --------------------------
	.section	.nv.info._Z25selective_scan_bwd_kernelI32Selective_Scan_bwd_kernel_traitsILi128ELi16ELb0ELb1ELb0ELb0ELb0EffEEv12SSMParamsBwd,"",@"SHT_CUDA_INFO"
	.sectionflags	@""
	.align	4


	//----- nvinfo : EIATTR_CUDA_API_VERSION
	.align		4
        /*0000*/ 	.byte	0x04, 0x37
        /*0002*/ 	.short	(.L_1513 - .L_1512)
.L_1512:
        /*0004*/ 	.word	0x00000082


	//----- nvinfo : EIATTR_SW2861232_WAR
	.align		4
.L_1513:
        /*0008*/ 	.byte	0x01, 0x35
	.zero		2


	//----- nvinfo : EIATTR_PARAM_CBANK
	.align		4
        /*000c*/ 	.byte	0x04, 0x0a
        /*000e*/ 	.short	(.L_1515 - .L_1514)
	.align		4
.L_1514:
        /*0010*/ 	.word	index@(.nv.constant0._Z25selective_scan_bwd_kernelI32Selective_Scan_bwd_kernel_traitsILi128ELi16ELb0ELb1ELb0ELb0ELb0EffEEv12SSMParamsBwd)
        /*0014*/ 	.short	0x0160
        /*0016*/ 	.short	0x01f0


	//----- nvinfo : EIATTR_CBANK_PARAM_SIZE
	.align		4
.L_1515:
        /*0018*/ 	.byte	0x03, 0x19
        /*001a*/ 	.short	0x01f0


	//----- nvinfo : EIATTR_KPARAM_INFO
	.align		4
        /*001c*/ 	.byte	0x04, 0x17
        /*001e*/ 	.short	(.L_1517 - .L_1516)
.L_1516:
        /*0020*/ 	.word	0x00000000
        /*0024*/ 	.short	0x0000
        /*0026*/ 	.short	0x0000
        /*0028*/ 	.byte	0x00, 0xf0, 0xc1, 0x07


	//----- nvinfo : EIATTR_MAXREG_COUNT
	.align		4
.L_1517:
        /*002c*/ 	.byte	0x03, 0x1b
        /*002e*/ 	.short	0x00a8


	//----- nvinfo : EIATTR_NUM_BARRIERS
	.align		4
        /*0030*/ 	.byte	0x02, 0x4c
        /*0032*/ 	.byte	0x01
	.zero		1


	//----- nvinfo : EIATTR_ANNOTATIONS
	.align		4
        /*0034*/ 	.byte	0x04, 0x55
        /*0036*/ 	.short	(.L_1519 - .L_1518)


	//   ....[0]....
.L_1518:
        /* <DEDUP_REMOVED lines=39> */


	//----- nvinfo : EIATTR_MERCURY_ISA_VERSION
	.align		4
.L_1519:
        /*0298*/ 	.byte	0x03, 0x5f
        /*029a*/ 	.short	0x0000


	//----- nvinfo : EIATTR_COOP_GROUP_MASK_REGIDS
	.align		4
        /*029c*/ 	.byte	0x04, 0x29
        /*029e*/ 	.short	(.L_1521 - .L_1520)


	//   ....[0]....
.L_1520:
        /*02a0*/ 	.word	0xffffffff


	//   ....[1]....
        /*02a4*/ 	.word	0xffffffff


	//   ....[2]....
        /*02a8*/ 	.word	0xffffffff


	//   ....[3]....
        /*02ac*/ 	.word	0xffffffff


	//   ....[4]....
        /*02b0*/ 	.word	0xffffffff


	//   ....[5]....
        /*02b4*/ 	.word	0xffffffff


	//   ....[6]....
        /*02b8*/ 	.word	0xffffffff


	//   ....[7]....
        /*02bc*/ 	.word	0xffffffff


	//   ....[8]....
        /*02c0*/ 	.word	0xffffffff


	//   ....[9]....
        /*02c4*/ 	.word	0xffffffff


	//   ....[10]....
        /*02c8*/ 	.word	0xffffffff


	//   ....[11]....
        /*02cc*/ 	.word	0xffffffff


	//   ....[12]....
        /*02d0*/ 	.word	0xffffffff


	//   ....[13]....
        /*02d4*/ 	.word	0xffffffff


	//   ....[14]....
        /*02d8*/ 	.word	0xffffffff


	//   ....[15]....
        /*02dc*/ 	.word	0xffffffff


	//   ....[16]....
        /*02e0*/ 	.word	0xffffffff


	//   ....[17]....
        /*02e4*/ 	.word	0xffffffff


	//   ....[18]....
        /*02e8*/ 	.word	0xffffffff


	//   ....[19]....
        /*02ec*/ 	.word	0xffffffff


	//   ....[20]....
        /*02f0*/ 	.word	0xffffffff


	//   ....[21]....
        /*02f4*/ 	.word	0xffffffff


	//   ....[22]....
        /*02f8*/ 	.word	0xffffffff


	//   ....[23]....
        /*02fc*/ 	.word	0xffffffff


	//   ....[24]....
        /*0300*/ 	.word	0xffffffff


	//   ....[25]....
        /*0304*/ 	.word	0xffffffff


	//   ....[26]....
        /*0308*/ 	.word	0xffffffff


	//   ....[27]....
        /*030c*/ 	.word	0xffffffff


	//   ....[28]....
        /*0310*/ 	.word	0xffffffff


	//   ....[29]....
        /*0314*/ 	.word	0xffffffff


	//   ....[30]....
        /*0318*/ 	.word	0xffffffff


	//   ....[31]....
        /*031c*/ 	.word	0xffffffff


	//   ....[32]....
        /*0320*/ 	.word	0xffffffff


	//   ....[33]....
        /*0324*/ 	.word	0xffffffff


	//   ....[34]....
        /*0328*/ 	.word	0xffffffff


	//   ....[35]....
        /*032c*/ 	.word	0xffffffff


	//   ....[36]....
        /*0330*/ 	.word	0xffffffff


	//   ....[37]....
        /*0334*/ 	.word	0xffffffff


	//   ....[38]....
        /*0338*/ 	.word	0xffffffff


	//   ....[39]....
        /*033c*/ 	.word	0xffffffff


	//   ....[40]....
        /*0340*/ 	.word	0xffffffff


	//   ....[41]....
        /*0344*/ 	.word	0xffffffff


	//   ....[42]....
        /*0348*/ 	.word	0xffffffff


	//   ....[43]....
        /*034c*/ 	.word	0xffffffff


	//   ....[44]....
        /*0350*/ 	.word	0xffffffff


	//   ....[45]....
        /*0354*/ 	.word	0xffffffff


	//   ....[46]....
        /*0358*/ 	.word	0xffffffff


	//   ....[47]....
        /*035c*/ 	.word	0xffffffff


	//   ....[48]....
        /*0360*/ 	.word	0xffffffff


	//   ....[49]....
        /*0364*/ 	.word	0xffffffff


	//   ....[50]....
        /*0368*/ 	.word	0xffffffff


	//   ....[51]....
        /*036c*/ 	.word	0xffffffff


	//   ....[52]....
        /*0370*/ 	.word	0xffffffff


	//   ....[53]....
        /*0374*/ 	.word	0xffffffff


	//   ....[54]....
        /*0378*/ 	.word	0xffffffff


	//   ....[55]....
        /*037c*/ 	.word	0xffffffff


	//   ....[56]....
        /*0380*/ 	.word	0xffffffff


	//   ....[57]....
        /*0384*/ 	.word	0xffffffff


	//   ....[58]....
        /*0388*/ 	.word	0xffffffff


	//   ....[59]....
        /*038c*/ 	.word	0xffffffff


	//   ....[60]....
        /*0390*/ 	.word	0xffffffff


	//   ....[61]....
        /*0394*/ 	.word	0xffffffff


	//   ....[62]....
        /*0398*/ 	.word	0xffffffff


	//   ....[63]....
        /*039c*/ 	.word	0xffffffff


	//   ....[64]....
        /*03a0*/ 	.word	0xffffffff


	//   ....[65]....
        /*03a4*/ 	.word	0xffffffff


	//   ....[66]....
        /*03a8*/ 	.word	0xffffffff


	//   ....[67]....
        /*03ac*/ 	.word	0xffffffff


	//   ....[68]....
        /*03b0*/ 	.word	0xffffffff


	//   ....[69]....
        /*03b4*/ 	.word	0xffffffff


	//   ....[70]....
        /*03b8*/ 	.word	0xffffffff


	//   ....[71]....
        /*03bc*/ 	.word	0xffffffff


	//   ....[72]....
        /*03c0*/ 	.word	0xffffffff


	//   ....[73]....
        /*03c4*/ 	.word	0xffffffff


	//   ....[74]....
        /*03c8*/ 	.word	0xffffffff


	//   ....[75]....
        /*03cc*/ 	.word	0xffffffff


	//   ....[76]....
        /*03d0*/ 	.word	0xffffffff


	//   ....[77]....
        /*03d4*/ 	.word	0xffffffff


	//   ....[78]....
        /*03d8*/ 	.word	0xffffffff


	//   ....[79]....
        /*03dc*/ 	.word	0xffffffff


	//   ....[80]....
        /*03e0*/ 	.word	0xffffffff


	//   ....[81]....
        /*03e4*/ 	.word	0xffffffff


	//   ....[82]....
        /*03e8*/ 	.word	0xffffffff


	//   ....[83]....
        /*03ec*/ 	.word	0xffffffff


	//   ....[84]....
        /*03f0*/ 	.word	0xffffffff


	//   ....[85]....
        /*03f4*/ 	.word	0xffffffff


	//   ....[86]....
        /*03f8*/ 	.word	0xffffffff


	//   ....[87]....
        /*03fc*/ 	.word	0xffffffff


	//----- nvinfo : EIATTR_COOP_GROUP_INSTR_OFFSETS
	.align		4
.L_1521:
        /*0400*/ 	.byte	0x04, 0x28
        /*0402*/ 	.short	(.L_1523 - .L_1522)


	//   ....[0]....
.L_1522:
        /*0404*/ 	.word	0x00001290


	//   ....[1]....
        /*0408*/ 	.word	0x00001810


	//   ....[2]....
        /*040c*/ 	.word	0x00001c60


	//   ....[3]....
        /*0410*/ 	.word	0x00002bf0


	//   ....[4]....
        /*0414*/ 	.word	0x00003790


	//   ....[5]....
        /*0418*/ 	.word	0x000037c0


	//   ....[6]....
        /*041c*/ 	.word	0x00003810


	//   ....[7]....
        /*0420*/ 	.word	0x00003830


	//   ....[8]....
        /*0424*/ 	.word	0x00003860


	//   ....[9]....
        /*0428*/ 	.word	0x00003880


	//   ....[10]....
        /*042c*/ 	.word	0x000038b0


	//   ....[11]....
        /*0430*/ 	.word	0x000038d0


	//   ....[12]....
        /*0434*/ 	.word	0x000038f0


	//   ....[13]....
        /*0438*/ 	.word	0x00003900


	//   ....[14]....
        /*043c*/ 	.word	0x00003990


	//   ....[15]....
        /*0440*/ 	.word	0x000039e0


	//   ....[16]....
        /*0444*/ 	.word	0x00003a00


	//   ....[17]....
        /*0448*/ 	.word	0x00003a10


	//   ....[18]....
        /*044c*/ 	.word	0x00003a20


	//   ....[19]....
        /*0450*/ 	.word	0x00003a30


	//   ....[20]....
        /*0454*/ 	.word	0x00004130


	//   ....[21]....
        /*0458*/ 	.word	0x00004150


	//   ....[22]....
        /*045c*/ 	.word	0x00004160


	//   ....[23]....
        /*0460*/ 	.word	0x00004170


	//   ....[24]....
        /*0464*/ 	.word	0x000041a0


	//   ....[25]....
        /*0468*/ 	.word	0x000041c0


	//   ....[26]....
        /*046c*/ 	.word	0x000041e0


	//   ....[27]....
        /*0470*/ 	.word	0x00004200


	//   ....[28]....
        /*0474*/ 	.word	0x00004220


	//   ....[29]....
        /*0478*/ 	.word	0x00004240


	//   ....[30]....
        /*047c*/ 	.word	0x00004260


	//   ....[31]....
        /*0480*/ 	.word	0x00004280


	//   ....[32]....
        /*0484*/ 	.word	0x00004290


	//   ....[33]....
        /*0488*/ 	.word	0x000042a0


	//   ....[34]....
        /*048c*/ 	.word	0x000042c0


	//   ....[35]....
        /*0490*/ 	.word	0x000042d0


	//   ....[36]....
        /*0494*/ 	.word	0x00005d10


	//   ....[37]....
        /*0498*/ 	.word	0x00005d40


	//   ....[38]....
        /*049c*/ 	.word	0x00005e90


	//   ....[39]....
        /*04a0*/ 	.word	0x00005ec0


	//   ....[40]....
        /*04a4*/ 	.word	0x00005fa0


	//   ....[41]....
        /*04a8*/ 	.word	0x00005fd0


	//   ....[42]....
        /*04ac*/ 	.word	0x00006040


	//   ....[43]....
        /*04b0*/ 	.word	0x00006060


	//   ....[44]....
        /*04b4*/ 	.word	0x00006090


	//   ....[45]....
        /*04b8*/ 	.word	0x000060c0


	//   ....[46]....
        /*04bc*/ 	.word	0x00006600


	//   ....[47]....
        /*04c0*/ 	.word	0x00007020


	//   ....[48]....
        /*04c4*/ 	.word	0x000076e0


	//   ....[49]....
        /*04c8*/ 	.word	0x00007700


	//   ....[50]....
        /*04cc*/ 	.word	0x00007720


	//   ....[51]....
        /*04d0*/ 	.word	0x00007740


	//   ....[52]....
        /*04d4*/ 	.word	0x00007760


	//   ....[53]....
        /*04d8*/ 	.word	0x000078f0


	//   ....[54]....
        /*04dc*/ 	.word	0x00007910


	//   ....[55]....
        /*04e0*/ 	.word	0x00007930


	//   ....[56]....
        /*04e4*/ 	.word	0x00007950


	//   ....[57]....
        /*04e8*/ 	.word	0x00007970


	//   ....[58]....
        /*04ec*/ 	.word	0x00007d80


	//   ....[59]....
        /*04f0*/ 	.word	0x00007e00


	//   ....[60]....
        /*04f4*/ 	.word	0x00007ec0


	//   ....[61]....
        /*04f8*/ 	.word	0x00007f30


	//   ....[62]....
        /*04fc*/ 	.word	0x00007fd0


	//   ....[63]....
        /*0500*/ 	.word	0x00008040


	//   ....[64]....
        /*0504*/ 	.word	0x000080e0


	//   ....[65]....
        /*0508*/ 	.word	0x00008150


	//   ....[66]....
        /*050c*/ 	.word	0x000081f0


	//   ....[67]....
        /*0510*/ 	.word	0x00008260


	//   ....[68]....
        /*0514*/ 	.word	0x000082e0


	//   ....[69]....
        /*0518*/ 	.word	0x00008350


	//   ....[70]....
        /*051c*/ 	.word	0x000083a0


	//   ....[71]....
        /*0520*/ 	.word	0x000083f0


	//   ....[72]....
        /*0524*/ 	.word	0x00008450


	//   ....[73]....
        /*0528*/ 	.word	0x000084b0


	//   ....[74]....
        /*052c*/ 	.word	0x00008530


	//   ....[75]....
        /*0530*/ 	.word	0x00008580


	//   ....[76]....
        /*0534*/ 	.word	0x000085e0


	//   ....[77]....
        /*0538*/ 	.word	0x00008630


	//   ....[78]....
        /*053c*/ 	.word	0x000086b0


	//   ....[79]....
        /*0540*/ 	.word	0x00008700


	//   ....[80]....
        /*0544*/ 	.word	0x00008770


	//   ....[81]....
        /*0548*/ 	.word	0x000087c0


	//   ....[82]....
        /*054c*/ 	.word	0x00008820


	//   ....[83]....
        /*0550*/ 	.word	0x00008870


	//   ....[84]....
        /*0554*/ 	.word	0x000088d0


	//   ....[85]....
        /*0558*/ 	.word	0x00008920


	//   ....[86]....
        /*055c*/ 	.word	0x00008980


	//   ....[87]....
        /*0560*/ 	.word	0x000089d0


	//----- nvinfo : EIATTR_EXIT_INSTR_OFFSETS
	.align		4
.L_1523:
        /*0564*/ 	.byte	0x04, 0x1c
        /*0566*/ 	.short	(.L_1525 - .L_1524)


	//   ....[0]....
.L_1524:
        /*0568*/ 	.word	0x00007aa0


	//   ....[1]....
        /*056c*/ 	.word	0x00007d20


	//----- nvinfo : EIATTR_MAX_THREADS
	.align		4
.L_1525:
        /*0570*/ 	.byte	0x04, 0x05
        /*0572*/ 	.short	(.L_1527 - .L_1526)
.L_1526:
        /*0574*/ 	.word	0x00000080
        /*0578*/ 	.word	0x00000001
        /*057c*/ 	.word	0x00000001


	//----- nvinfo : EIATTR_CRS_STACK_SIZE
	.align		4
.L_1527:
        /*0580*/ 	.byte	0x04, 0x1e
        /*0582*/ 	.short	(.L_1529 - .L_1528)
.L_1528:
        /*0584*/ 	.word	0x00000000
.L_1529:


//--------------------- .nv.info._Z25selective_scan_bwd_kernelI32Selective_Scan_bwd_kernel_traitsILi128ELi16ELb0ELb1ELb0ELb0ELb1EffEEv12SSMParamsBwd --------------------------
	.section	.nv.info._Z25selective_scan_bwd_kernelI32Selective_Scan_bwd_kernel_traitsILi128ELi16ELb0ELb1ELb0ELb0ELb1EffEEv12SSMParamsBwd,"",@"SHT_CUDA_INFO"
	.sectionflags	@""
	.align	4


	//----- nvinfo : EIATTR_CUDA_API_VERSION
	.align		4
        /*0000*/ 	.byte	0x04, 0x37
        /*0002*/ 	.short	(.L_1531 - .L_1530)
.L_1530:
        /*0004*/ 	.word	0x00000082


	//----- nvinfo : EIATTR_SW2861232_WAR
	.align		4
.L_1531:
        /*0008*/ 	.byte	0x01, 0x35
	.zero		2


	//----- nvinfo : EIATTR_PARAM_CBANK
	.align		4
        /*000c*/ 	.byte	0x04, 0x0a
        /*000e*/ 	.short	(.L_1533 - .L_1532)
	.align		4
.L_1532:
        /*0010*/ 	.word	index@(.nv.constant0._Z25selective_scan_bwd_kernelI32Selective_Scan_bwd_kernel_traitsILi128ELi16ELb0ELb1ELb0ELb0ELb1EffEEv12SSMParamsBwd)
        /*0014*/ 	.short	0x0160
        /*0016*/ 	.short	0x01f0


	//----- nvinfo : EIATTR_CBANK_PARAM_SIZE
	.align		4
.L_1533:
        /*0018*/ 	.byte	0x03, 0x19
        /*001a*/ 	.short	0x01f0


	//----- nvinfo : EIATTR_KPARAM_INFO
	.align		4
        /*001c*/ 	.byte	0x04, 0x17
        /*001e*/ 	.short	(.L_1535 - .L_1534)
.L_1534:
        /*0020*/ 	.word	0x00000000
        /*0024*/ 	.short	0x0000
        /*0026*/ 	.short	0x0000
        /*0028*/ 	.byte	0x00, 0xf0, 0xc1, 0x07


	//----- nvinfo : EIATTR_MAXREG_COUNT
	.align		4
.L_1535:
        /*002c*/ 	.byte	0x03, 0x1b
        /*002e*/ 	.short	0x00a8


	//----- nvinfo : EIATTR_NUM_BARRIERS
	.align		4
        /*0030*/ 	.byte	0x02, 0x4c
        /*0032*/ 	.byte	0x01
	.zero		1


	//----- nvinfo : EIATTR_ANNOTATIONS
	.align		4
        /*0034*/ 	.byte	0x04, 0x55
        /*0036*/ 	.short	(.L_1537 - .L_1536)


	//   ....[0]....
.L_1536:
        /* <DEDUP_REMOVED lines=69> */


	//----- nvinfo : EIATTR_MERCURY_ISA_VERSION
	.align		4
.L_1537:
        /*0478*/ 	.byte	0x03, 0x5f
        /*047a*/ 	.short	0x0000


	//----- nvinfo : EIATTR_COOP_GROUP_MASK_REGIDS
	.align		4
        /*047c*/ 	.byte	0x04, 0x29
        /*047e*/ 	.short	(.L_1539 - .L_1538)


	//   ....[0]....
.L_1538:
        /*0480*/ 	.word	0xffffffff


	//   ....[1]....
        /*0484*/ 	.word	0xffffffff


	//   ....[2]....
        /*0488*/ 	.word	0xffffffff


	//   ....[3]....
        /*048c*/ 	.word	0xffffffff


	//   ....[4]....
        /*0490*/ 	.word	0xffffffff


	//   ....[5]....
        /*0494*/ 	.word	0xffffffff


	//   ....[6]....
        /*0498*/ 	.word	0xffffffff


	//   ....[7]....
        /*049c*/ 	.word	0xffffffff


	//   ....[8]....
        /*04a0*/ 	.word	0xffffffff


	//   ....[9]....
        /*04a4*/ 	.word	0xffffffff


	//   ....[10]....
        /*04a8*/ 	.word	0xffffffff


	//   ....[11]....
        /*04ac*/ 	.word	0xffffffff


	//   ....[12]....
        /*04b0*/ 	.word	0xffffffff


	//   ....[13]....
        /*04b4*/ 	.word	0xffffffff


	//   ....[14]....
        /*04b8*/ 	.word	0xffffffff


	//   ....[15]....
        /*04bc*/ 	.word	0xffffffff


	//   ....[16]....
        /*04c0*/ 	.word	0xffffffff


	//   ....[17]....
        /*04c4*/ 	.word	0xffffffff


	//   ....[18]....
        /*04c8*/ 	.word	0xffffffff


	//   ....[19]....
        /*04cc*/ 	.word	0xffffffff


	//   ....[20]....
        /*04d0*/ 	.word	0xffffffff


	//   ....[21]....
        /*04d4*/ 	.word	0xffffffff


	//   ....[22]....
        /*04d8*/ 	.word	0xffffffff


	//   ....[23]....
        /*04dc*/ 	.word	0xffffffff


	//   ....[24]....
        /*04e0*/ 	.word	0xffffffff


	//   ....[25]....
        /*04e4*/ 	.word	0xffffffff


	//   ....[26]....
        /*04e8*/ 	.word	0xffffffff


	//   ....[27]....
        /*04ec*/ 	.word	0xffffffff


	//   ....[28]....
        /*04f0*/ 	.word	0xffffffff


	//   ....[29]....
        /*04f4*/ 	.word	0xffffffff


	//   ....[30]....
        /*04f8*/ 	.word	0xffffffff


	//   ....[31]....
        /*04fc*/ 	.word	0xffffffff


	//   ....[32]....
        /*0500*/ 	.word	0xffffffff


	//   ....[33]....
        /*0504*/ 	.word	0xffffffff


	//   ....[34]....
        /*0508*/ 	.word	0xffffffff


	//   ....[35]....
        /*050c*/ 	.word	0xffffffff


	//   ....[36]....
        /*0510*/ 	.word	0xffffffff


	//   ....[37]....
        /*0514*/ 	.word	0xffffffff


	//   ....[38]....
        /*0518*/ 	.word	0xffffffff


	//   ....[39]....
        /*051c*/ 	.word	0xffffffff


	//   ....[40]....
        /*0520*/ 	.word	0xffffffff


	//   ....[41]....
        /*0524*/ 	.word	0xffffffff


	//   ....[42]....
        /*0528*/ 	.word	0xffffffff


	//   ....[43]....
        /*052c*/ 	.word	0xffffffff


	//   ....[44]....
        /*0530*/ 	.word	0xffffffff


	//   ....[45]....
        /*0534*/ 	.word	0xffffffff


	//   ....[46]....
        /*0538*/ 	.word	0xffffffff


	//   ....[47]....
        /*053c*/ 	.word	0xffffffff


	//   ....[48]....
        /*0540*/ 	.word	0xffffffff


	//   ....[49]....
        /*0544*/ 	.word	0xffffffff


	//   ....[50]....
        /*0548*/ 	.word	0xffffffff


	//   ....[51]....
        /*054c*/ 	.word	0xffffffff


	//   ....[52]....
        /*0550*/ 	.word	0xffffffff


	//   ....[53]....
        /*0554*/ 	.word	0xffffffff


	//   ....[54]....
        /*0558*/ 	.word	0xffffffff


	//   ....[55]....
        /*055c*/ 	.word	0xffffffff


	//   ....[56]....
        /*0560*/ 	.word	0xffffffff


	//   ....[57]....
        /*0564*/ 	.word	0xffffffff


	//   ....[58]....
        /*0568*/ 	.word	0xffffffff


	//   ....[59]....
        /*056c*/ 	.word	0xffffffff


	//   ....[60]....
        /*0570*/ 	.word	0xffffffff


	//   ....[61]....
        /*0574*/ 	.word	0xffffffff


	//   ....[62]....
        /*0578*/ 	.word	0xffffffff


	//   ....[63]....
        /*057c*/ 	.word	0xffffffff


	//   ....[64]....
        /*0580*/ 	.word	0xffffffff


	//   ....[65]....
        /*0584*/ 	.word	0xffffffff


	//   ....[66]....
        /*0588*/ 	.word	0xffffffff


	//   ....[67]....
        /*058c*/ 	.word	0xffffffff


	//   ....[68]....
        /*0590*/ 	.word	0xffffffff


	//   ....[69]....
        /*0594*/ 	.word	0xffffffff


	//   ....[70]....
        /*0598*/ 	.word	0xffffffff


	//   ....[71]....
        /*059c*/ 	.word	0xffffffff


	//   ....[72]....
        /*05a0*/ 	.word	0xffffffff


	//   ....[73]....
        /*05a4*/ 	.word	0xffffffff


	//   ....[74]....
        /*05a8*/ 	.word	0xffffffff


	//   ....[75]....
        /*05ac*/ 	.word	0xffffffff


	//   ....[76]....
        /*05b0*/ 	.word	0xffffffff


	//   ....[77]....
        /*05b4*/ 	.word	0xffffffff


	//   ....[78]....
        /*05b8*/ 	.word	0xffffffff


	//   ....[79]....
        /*05bc*/ 	.word	0xffffffff


	//   ....[80]....
        /*05c0*/ 	.word	0xffffffff


	//   ....[81]....
        /*05c4*/ 	.word	0xffffffff


	//   ....[82]....
        /*05c8*/ 	.word	0xffffffff


	//   ....[83]....
        /*05cc*/ 	.word	0xffffffff


	//   ....[84]....
        /*05d0*/ 	.word	0xffffffff


	//   ....[85]....
        /*05d4*/ 	.word	0xffffffff


	//   ....[86]....
        /*05d8*/ 	.word	0xffffffff


	//   ....[87]....
        /*05dc*/ 	.word	0xffffffff


	//   ....[88]....
        /*05e0*/ 	.word	0xffffffff


	//   ....[89]....
        /*05e4*/ 	.word	0xffffffff


	//   ....[90]....
        /*05e8*/ 	.word	0xffffffff


	//   ....[91]....
        /*05ec*/ 	.word	0xffffffff


	//----- nvinfo : EIATTR_COOP_GROUP_INSTR_OFFSETS
	.align		4
.L_1539:
        /*05f0*/ 	.byte	0x04, 0x28
        /*05f2*/ 	.short	(.L_1541 - .L_1540)


	//   ....[0]....
.L_1540:
        /*05f4*/ 	.word	0x00001240


	//   ....[1]....
        /*05f8*/ 	.word	0x00001850


	//   ....[2]....
        /*05fc*/ 	.word	0x000020b0


	//   ....[3]....
        /*0600*/ 	.word	0x00002520


	//   ....[4]....
        /*0604*/ 	.word	0x00002b90


	//   ....[5]....
        /*0608*/ 	.word	0x00003480


	//   ....[6]....
        /*060c*/ 	.word	0x00003e90


	//   ....[7]....
        /*0610*/ 	.word	0x00005290


	//   ....[8]....
        /*0614*/ 	.word	0x00005f60


	//   ....[9]....
        /*0618*/ 	.word	0x00005f90


	//   ....[10]....
        /*061c*/ 	.word	0x00005fe0


	//   ....[11]....
        /*0620*/ 	.word	0x00006000


	//   ....[12]....
        /*0624*/ 	.word	0x00006030


	//   ....[13]....
        /*0628*/ 	.word	0x00006050


	//   ....[14]....
        /*062c*/ 	.word	0x00006080


	//   ....[15]....
        /*0630*/ 	.word	0x000060a0


	//   ....[16]....
        /*0634*/ 	.word	0x000060c0


	//   ....[17]....
        /*0638*/ 	.word	0x000060d0


	//   ....[18]....
        /*063c*/ 	.word	0x00006160


	//   ....[19]....
        /*0640*/ 	.word	0x000061b0


	//   ....[20]....
        /*0644*/ 	.word	0x000061d0


	//   ....[21]....
        /*0648*/ 	.word	0x000061e0


	//   ....[22]....
        /*064c*/ 	.word	0x000061f0


	//   ....[23]....
        /*0650*/ 	.word	0x00006200


	//   ....[24]....
        /*0654*/ 	.word	0x00006820


	//   ....[25]....
        /*0658*/ 	.word	0x00006840


	//   ....[26]....
        /*065c*/ 	.word	0x00006850


	//   ....[27]....
        /*0660*/ 	.word	0x00006860


	//   ....[28]....
        /*0664*/ 	.word	0x00006890


	//   ....[29]....
        /*0668*/ 	.word	0x000068b0


	//   ....[30]....
        /*066c*/ 	.word	0x000068d0


	//   ....[31]....
        /*0670*/ 	.word	0x000068f0


	//   ....[32]....
        /*0674*/ 	.word	0x00006910


	//   ....[33]....
        /*0678*/ 	.word	0x00006930


	//   ....[34]....
        /*067c*/ 	.word	0x00006950


	//   ....[35]....
        /*0680*/ 	.word	0x00006970


	//   ....[36]....
        /*0684*/ 	.word	0x00006980


	//   ....[37]....
        /*0688*/ 	.word	0x00006990


	//   ....[38]....
        /*068c*/ 	.word	0x000069b0


	//   ....[39]....
        /*0690*/ 	.word	0x000069c0


	//   ....[40]....
        /*0694*/ 	.word	0x000082c0


	//   ....[41]....
        /*0698*/ 	.word	0x000082d0


	//   ....[42]....
        /*069c*/ 	.word	0x00008310


	//   ....[43]....
        /*06a0*/ 	.word	0x00008320


	//   ....[44]....
        /*06a4*/ 	.word	0x00008390


	//   ....[45]....
        /*06a8*/ 	.word	0x000083a0


	//   ....[46]....
        /*06ac*/ 	.word	0x000083e0


	//   ....[47]....
        /*06b0*/ 	.word	0x000083f0


	//   ....[48]....
        /*06b4*/ 	.word	0x00008450


	//   ....[49]....
        /*06b8*/ 	.word	0x00008460


	//   ....[50]....
        /*06bc*/ 	.word	0x00008df0


	//   ....[51]....
        /*06c0*/ 	.word	0x00009710


	//   ....[52]....
        /*06c4*/ 	.word	0x00009f20


	//   ....[53]....
        /*06c8*/ 	.word	0x00009f40


	//   ....[54]....
        /*06cc*/ 	.word	0x00009f60


	//   ....[55]....
        /*06d0*/ 	.word	0x00009f80


	//   ....[56]....
        /*06d4*/ 	.word	0x00009fa0


	//   ....[57]....
        /*06d8*/ 	.word	0x0000a130


	//   ....[58]....
        /*06dc*/ 	.word	0x0000a150


	//   ....[59]....
        /*06e0*/ 	.word	0x0000a170


	//   ....[60]....
        /*06e4*/ 	.word	0x0000a190


	//   ....[61]....
        /*06e8*/ 	.word	0x0000a1b0


	//   ....[62]....
        /*06ec*/ 	.word	0x0000a5c0


	//   ....[63]....
        /*06f0*/ 	.word	0x0000a640


	//   ....[64]....
        /*06f4*/ 	.word	0x0000a700


	//   ....[65]....
        /*06f8*/ 	.word	0x0000a770


	//   ....[66]....
        /*06fc*/ 	.word	0x0000a810


	//   ....[67]....
        /*0700*/ 	.word	0x0000a880


	//   ....[68]....
        /*0704*/ 	.word	0x0000a920


	//   ....[69]....
        /*0708*/ 	.word	0x0000a990


	//   ....[70]....
        /*070c*/ 	.word	0x0000aa30


	//   ....[71]....
        /*0710*/ 	.word	0x0000aaa0


	//   ....[72]....
        /*0714*/ 	.word	0x0000ab20


	//   ....[73]....
        /*0718*/ 	.word	0x0000ab90


	//   ....[74]....
        /*071c*/ 	.word	0x0000abe0


	//   ....[75]....
        /*0720*/ 	.word	0x0000ac30


	//   ....[76]....
        /*0724*/ 	.word	0x0000ac90


	//   ....[77]....
        /*0728*/ 	.word	0x0000acf0


	//   ....[78]....
        /*072c*/ 	.word	0x0000ad70


	//   ....[79]....
        /*0730*/ 	.word	0x0000adc0


	//   ....[80]....
        /*0734*/ 	.word	0x0000ae20


	//   ....[81]....
        /*0738*/ 	.word	0x0000ae70


	//   ....[82]....
        /*073c*/ 	.word	0x0000aef0


	//   ....[83]....
        /*0740*/ 	.word	0x0000af40


	//   ....[84]....
        /*0744*/ 	.word	0x0000afb0


	//   ....[85]....
        /*0748*/ 	.word	0x0000b000


	//   ....[86]....
        /*074c*/ 	.word	0x0000b060


	//   ....[87]....
        /*0750*/ 	.word	0x0000b0b0


	//   ....[88]....
        /*0754*/ 	.word	0x0000b110


	//   ....[89]....
        /*0758*/ 	.word	0x0000b160


	//   ....[90]....
        /*075c*/ 	.word	0x0000b1c0


	//   ....[91]....
        /*0760*/ 	.word	0x0000b210


	//----- nvinfo : EIATTR_EXIT_INSTR_OFFSETS
	.align		4
.L_1541:
        /*0764*/ 	.byte	0x04, 0x1c
        /*0766*/ 	.short	(.L_1543 - .L_1542)


	//   ....[0]....
.L_1542:
        /*0768*/ 	.word	0x0000a2e0


	//   ....[1]....
        /*076c*/ 	.word	0x0000a560


	//----- nvinfo : EIATTR_MAX_THREADS
	.align		4
.L_1543:
        /*0770*/ 	.byte	0x04, 0x05
        /*0772*/ 	.short	(.L_1545 - .L_1544)
.L_1544:
        /*0774*/ 	.word	0x00000080
        /*0778*/ 	.word	0x00000001
        /*077c*/ 	.word	0x00000001


	//----- nvinfo : EIATTR_CRS_STACK_SIZE
	.align		4
.L_1545:
        /*0780*/ 	.byte	0x04, 0x1e
        /*0782*/ 	.short	(.L_1547 - .L_1546)
.L_1546:
        /*0784*/ 	.word	0x00000000
.L_1547:


//--------------------- .nv.info._Z25selective_scan_bwd_kernelI32Selective_Scan_bwd_kernel_traitsILi128ELi16ELb0ELb1ELb0ELb1ELb0EffEEv12SSMParamsBwd --------------------------
	.section	.nv.info._Z25selective_scan_bwd_kernelI32Selective_Scan_bwd_kernel_traitsILi128ELi16ELb0ELb1ELb0ELb1ELb0EffEEv12SSMParamsBwd,"",@"SHT_CUDA_INFO"
	.sectionflags	@""
	.align	4


	//----- nvinfo : EIATTR_CUDA_API_VERSION
	.align		4
        /*0000*/ 	.byte	0x04, 0x37
        /*0002*/ 	.short	(.L_1549 - .L_1548)
.L_1548:
        /*0004*/ 	.word	0x00000082


	//----- nvinfo : EIATTR_SW2861232_WAR
	.align		4
.L_1549:
        /*0008*/ 	.byte	0x01, 0x35
	.zero		2


	//----- nvinfo : EIATTR_PARAM_CBANK
	.align		4
        /*000c*/ 	.byte	0x04, 0x0a
        /*000e*/ 	.short	(.L_1551 - .L_1550)
	.align		4
.L_1550:
        /*0010*/ 	.word	index@(.nv.constant0._Z25selective_scan_bwd_kernelI32Selective_Scan_bwd_kernel_traitsILi128ELi16ELb0ELb1ELb0ELb1ELb0EffEEv12SSMParamsBwd)
        /*0014*/ 	.short	0x0160
        /*0016*/ 	.short	0x01f0


	//----- nvinfo : EIATTR_CBANK_PARAM_SIZE
	.align		4
.L_1551:
        /*0018*/ 	.byte	0x03, 0x19
        /*001a*/ 	.short	0x01f0


	//----- nvinfo : EIATTR_KPARAM_INFO
	.align		4
        /*001c*/ 	.byte	0x04, 0x17
        /*001e*/ 	.short	(.L_1553 - .L_1552)
.L_1552:
        /*0020*/ 	.word	0x00000000
        /*0024*/ 	.short	0x0000
        /*0026*/ 	.short	0x0000
        /*0028*/ 	.byte	0x00, 0xf0, 0xc1, 0x07


	//----- nvinfo : EIATTR_MAXREG_COUNT
	.align		4
.L_1553:
        /*002c*/ 	.byte	0x03, 0x1b
        /*002e*/ 	.short	0x00a8


	//----- nvinfo : EIATTR_NUM_BARRIERS
	.align		4
        /*0030*/ 	.byte	0x02, 0x4c
        /*0032*/ 	.byte	0x01
	.zero		1


	//----- nvinfo : EIATTR_ANNOTATIONS
	.align		4
        /*0034*/ 	.byte	0x04, 0x55
        /*0036*/ 	.short	(.L_1555 - .L_1554)


	//   ....[0]....
.L_1554:
        /* <DEDUP_REMOVED lines=11> */


	//----- nvinfo : EIATTR_MERCURY_ISA_VERSION
	.align		4
.L_1555:
        /*00d8*/ 	.byte	0x03, 0x5f
        /*00da*/ 	.short	0x0000


	//----- nvinfo : EIATTR_COOP_GROUP_MASK_REGIDS
	.align		4
        /*00dc*/ 	.byte	0x04, 0x29
        /*00de*/ 	.short	(.L_1557 - .L_1556)


	//   ....[0]....
.L_1556:
        /*00e0*/ 	.word	0xffffffff


	//   ....[1]....
        /*00e4*/ 	.word	0xffffffff


	//   ....[2]....
        /*00e8*/ 	.word	0xffffffff


	//   ....[3]....
        /*00ec*/ 	.word	0xffffffff


	//   ....[4]....
        /*00f0*/ 	.word	0xffffffff


	//   ....[5]....
        /*00f4*/ 	.word	0xffffffff


	//   ....[6]....
        /*00f8*/ 	.word	0xffffffff


	//   ....[7]....
        /*00fc*/ 	.word	0xffffffff


	//   ....[8]....
        /*0100*/ 	.word	0xffffffff


	//   ....[9]....
        /*0104*/ 	.word	0xffffffff


	//   ....[10]....
        /*0108*/ 	.word	0xffffffff


	//   ....[11]....
        /*010c*/ 	.word	0xffffffff


	//   ....[12]....
        /*0110*/ 	.word	0xffffffff


	//   ....[13]....
        /*0114*/ 	.word	0xffffffff


	//   ....[14]....
        /*0118*/ 	.word	0xffffffff


	//   ....[15]....
        /*011c*/ 	.word	0xffffffff


	//   ....[16]....
        /*0120*/ 	.word	0xffffffff


	//   ....[17]....
        /*0124*/ 	.word	0xffffffff


	//   ....[18]....
        /*0128*/ 	.word	0xffffffff


	//   ....[19]....
        /*012c*/ 	.word	0xffffffff


	//   ....[20]....
        /*0130*/ 	.word	0xffffffff


	//   ....[21]....
        /*0134*/ 	.word	0xffffffff


	//   ....[22]....
        /*0138*/ 	.word	0xffffffff


	//   ....[23]....
        /*013c*/ 	.word	0xffffffff


	//   ....[24]....
        /*0140*/ 	.word	0xffffffff


	//   ....[25]....
        /*0144*/ 	.word	0xffffffff


	//   ....[26]....
        /*0148*/ 	.word	0xffffffff


	//   ....[27]....
        /*014c*/ 	.word	0xffffffff


	//   ....[28]....
        /*0150*/ 	.word	0xffffffff


	//   ....[29]....
        /*0154*/ 	.word	0xffffffff


	//   ....[30]....
        /*0158*/ 	.word	0xffffffff


	//   ....[31]....
        /*015c*/ 	.word	0xffffffff


	//   ....[32]....
        /*0160*/ 	.word	0xffffffff


	//   ....[33]....
        /*0164*/ 	.word	0xffffffff


	//   ....[34]....
        /*0168*/ 	.word	0xffffffff


	//   ....[35]....
        /*016c*/ 	.word	0xffffffff


	//   ....[36]....
        /*0170*/ 	.word	0xffffffff


	//   ....[37]....
        /*0174*/ 	.word	0xffffffff


	//   ....[38]....
        /*0178*/ 	.word	0xffffffff


	//   ....[39]....
        /*017c*/ 	.word	0xffffffff


	//   ....[40]....
        /*0180*/ 	.word	0xffffffff


	//   ....[41]....
        /*0184*/ 	.word	0xffffffff


	//   ....[42]....
        /*0188*/ 	.word	0xffffffff


	//   ....[43]....
        /*018c*/ 	.word	0xffffffff


	//   ....[44]....
        /*0190*/ 	.word	0xffffffff


	//   ....[45]....
        /*0194*/ 	.word	0xffffffff


	//   ....[46]....
        /*0198*/ 	.word	0xffffffff


	//   ....[47]....
        /*019c*/ 	.word	0xffffffff


	//   ....[48]....
        /*01a0*/ 	.word	0xffffffff


	//   ....[49]....
        /*01a4*/ 	.word	0xffffffff


	//   ....[50]....
        /*01a8*/ 	.word	0xffffffff


	//   ....[51]....
        /*01ac*/ 	.word	0xffffffff


	//   ....[52]....
        /*01b0*/ 	.word	0xffffffff


	//   ....[53]....
        /*01b4*/ 	.word	0xffffffff


	//   ....[54]....
        /*01b8*/ 	.word	0xffffffff


	//   ....[55]....
        /*01bc*/ 	.word	0xffffffff


	//   ....[56]....
        /*01c0*/ 	.word	0xffffffff


	//   ....[57]....
        /*01c4*/ 	.word	0xffffffff


	//   ....[58]....
        /*01c8*/ 	.word	0xffffffff


	//   ....[59]....
        /*01cc*/ 	.word	0xffffffff


	//   ....[60]....
        /*01d0*/ 	.word	0xffffffff


	//   ....[61]....
        /*01d4*/ 	.word	0xffffffff


	//   ....[62]....
        /*01d8*/ 	.word	0xffffffff


	//   ....[63]....
        /*01dc*/ 	.word	0xffffffff


	//   ....[64]....
        /*01e0*/ 	.word	0xffffffff


	//   ....[65]....
        /*01e4*/ 	.word	0xffffffff


	//   ....[66]....
        /*01e8*/ 	.word	0xffffffff


	//   ....[67]....
        /*01ec*/ 	.word	0xffffffff


	//   ....[68]....
        /*01f0*/ 	.word	0xffffffff


	//   ....[69]....
        /*01f4*/ 	.word	0xffffffff


	//   ....[70]....
        /*01f8*/ 	.word	0xffffffff


	//   ....[71]....
        /*01fc*/ 	.word	0xffffffff


	//   ....[72]....
        /*0200*/ 	.word	0xffffffff


	//   ....[73]....
        /*0204*/ 	.word	0xffffffff


	//   ....[74]....
        /*0208*/ 	.word	0xffffffff


	//   ....[75]....
        /*020c*/ 	.word	0xffffffff


	//   ....[76]....
        /*0210*/ 	.word	0xffffffff


	//   ....[77]....
        /*0214*/ 	.word	0xffffffff


	//   ....[78]....
        /*0218*/ 	.word	0xffffffff


	//   ....[79]....
        /*021c*/ 	.word	0xffffffff


	//   ....[80]....
        /*0220*/ 	.word	0xffffffff


	//   ....[81]....
        /*0224*/ 	.word	0xffffffff


	//   ....[82]....
        /*0228*/ 	.word	0xffffffff


	//   ....[83]....
        /*022c*/ 	.word	0xffffffff


	//   ....[84]....
        /*0230*/ 	.word	0xffffffff


	//   ....[85]....
        /*0234*/ 	.word	0xffffffff


	//   ....[86]....
        /*0238*/ 	.word	0xffffffff


	//   ....[87]....
        /*023c*/ 	.word	0xffffffff


	//   ....[88]....
        /*0240*/ 	.word	0xffffffff


	//----- nvinfo : EIATTR_COOP_GROUP_INSTR_OFFSETS
	.align		4
.L_1557:
        /*0244*/ 	.byte	0x04, 0x28
        /*0246*/ 	.short	(.L_1559 - .L_1558)


	//   ....[0]....
.L_1558:
        /*0248*/ 	.word	0x00001390


	//   ....[1]....
        /*024c*/ 	.word	0x00001970


	//   ....[2]....
        /*0250*/ 	.word	0x00001ea0


	//   ....[3]....
        /*0254*/ 	.word	0x00004e30


	//   ....[4]....
        /*0258*/ 	.word	0x000058b0


	//   ....[5]....
        /*025c*/ 	.word	0x000058e0


	//   ....[6]....
        /*0260*/ 	.word	0x00005930


	//   ....[7]....
        /*0264*/ 	.word	0x00005950


	//   ....[8]....
        /*0268*/ 	.word	0x00005980


	//   ....[9]....
        /*026c*/ 	.word	0x000059a0


	//   ....[10]....
        /*0270*/ 	.word	0x000059d0


	//   ....[11]....
        /*0274*/ 	.word	0x000059f0


	//   ....[12]....
        /*0278*/ 	.word	0x00005a10


	//   ....[13]....
        /*027c*/ 	.word	0x00005a20


	//   ....[14]....
        /*0280*/ 	.word	0x00005ab0


	//   ....[15]....
        /*0284*/ 	.word	0x00005b00


	//   ....[16]....
        /*0288*/ 	.word	0x00005b20


	//   ....[17]....
        /*028c*/ 	.word	0x00005b30


	//   ....[18]....
        /*0290*/ 	.word	0x00005b40


	//   ....[19]....
        /*0294*/ 	.word	0x00005b50


	//   ....[20]....
        /*0298*/ 	.word	0x000062d0


	//   ....[21]....
        /*029c*/ 	.word	0x000062f0


	//   ....[22]....
        /*02a0*/ 	.word	0x00006300


	//   ....[23]....
        /*02a4*/ 	.word	0x00006310


	//   ....[24]....
        /*02a8*/ 	.word	0x00006340


	//   ....[25]....
        /*02ac*/ 	.word	0x00006360


	//   ....[26]....
        /*02b0*/ 	.word	0x00006380


	//   ....[27]....
        /*02b4*/ 	.word	0x000063a0


	//   ....[28]....
        /*02b8*/ 	.word	0x000063c0


	//   ....[29]....
        /*02bc*/ 	.word	0x000063e0


	//   ....[30]....
        /*02c0*/ 	.word	0x00006400


	//   ....[31]....
        /*02c4*/ 	.word	0x00006420


	//   ....[32]....
        /*02c8*/ 	.word	0x00006430


	//   ....[33]....
        /*02cc*/ 	.word	0x00006440


	//   ....[34]....
        /*02d0*/ 	.word	0x00006460


	//   ....[35]....
        /*02d4*/ 	.word	0x00006470


	//   ....[36]....
        /*02d8*/ 	.word	0x00007eb0


	//   ....[37]....
        /*02dc*/ 	.word	0x00007ef0


	//   ....[38]....
        /*02e0*/ 	.word	0x00008040


	//   ....[39]....
        /*02e4*/ 	.word	0x00008070


	//   ....[40]....
        /*02e8*/ 	.word	0x00008150


	//   ....[41]....
        /*02ec*/ 	.word	0x00008160


	//   ....[42]....
        /*02f0*/ 	.word	0x00008190


	//   ....[43]....
        /*02f4*/ 	.word	0x000081b0


	//   ....[44]....
        /*02f8*/ 	.word	0x00008200


	//   ....[45]....
        /*02fc*/ 	.word	0x00008230


	//   ....[46]....
        /*0300*/ 	.word	0x00008a80


	//   ....[47]....
        /*0304*/ 	.word	0x00009250


	//   ....[48]....
        /*0308*/ 	.word	0x00009c30


	//   ....[49]....
        /*030c*/ 	.word	0x0000a400


	//   ....[50]....
        /*0310*/ 	.word	0x0000a420


	//   ....[51]....
        /*0314*/ 	.word	0x0000a440


	//   ....[52]....
        /*0318*/ 	.word	0x0000a460


	//   ....[53]....
        /*031c*/ 	.word	0x0000a480


	//   ....[54]....
        /*0320*/ 	.word	0x0000a610


	//   ....[55]....
        /*0324*/ 	.word	0x0000a630


	//   ....[56]....
        /*0328*/ 	.word	0x0000a650


	//   ....[57]....
        /*032c*/ 	.word	0x0000a670


	//   ....[58]....
        /*0330*/ 	.word	0x0000a690


	//   ....[59]....
        /*0334*/ 	.word	0x0000aaa0


	//   ....[60]....
        /*0338*/ 	.word	0x0000ab20


	//   ....[61]....
        /*033c*/ 	.word	0x0000abe0


	//   ....[62]....
        /*0340*/ 	.word	0x0000ac50


	//   ....[63]....
        /*0344*/ 	.word	0x0000acf0


	//   ....[64]....
        /*0348*/ 	.word	0x0000ad60


	//   ....[65]....
        /*034c*/ 	.word	0x0000ae00


	//   ....[66]....
        /*0350*/ 	.word	0x0000ae70


	//   ....[67]....
        /*0354*/ 	.word	0x0000af10


	//   ....[68]....
        /*0358*/ 	.word	0x0000af80


	//   ....[69]....
        /*035c*/ 	.word	0x0000b000


	//   ....[70]....
        /*0360*/ 	.word	0x0000b070


	//   ....[71]....
        /*0364*/ 	.word	0x0000b0c0


	//   ....[72]....
        /*0368*/ 	.word	0x0000b110


	//   ....[73]....
        /*036c*/ 	.word	0x0000b160


	//   ....[74]....
        /*0370*/ 	.word	0x0000b1c0


	//   ....[75]....
        /*0374*/ 	.word	0x0000b240


	//   ....[76]....
        /*0378*/ 	.word	0x0000b290


	//   ....[77]....
        /*037c*/ 	.word	0x0000b2f0


	//   ....[78]....
        /*0380*/ 	.word	0x0000b340


	//   ....[79]....
        /*0384*/ 	.word	0x0000b3c0


	//   ....[80]....
        /*0388*/ 	.word	0x0000b410


	//   ....[81]....
        /*038c*/ 	.word	0x0000b480


	//   ....[82]....
        /*0390*/ 	.word	0x0000b4d0


	//   ....[83]....
        /*0394*/ 	.word	0x0000b530


	//   ....[84]....
        /*0398*/ 	.word	0x0000b580


	//   ....[85]....
        /*039c*/ 	.word	0x0000b5d0


	//   ....[86]....
        /*03a0*/ 	.word	0x0000b620


	//   ....[87]....
        /*03a4*/ 	.word	0x0000b680


	//   ....[88]....
        /*03a8*/ 	.word	0x0000b6d0


	//----- nvinfo : EIATTR_EXIT_INSTR_OFFSETS
	.align		4
.L_1559:
        /*03ac*/ 	.byte	0x04, 0x1c
        /*03ae*/ 	.short	(.L_1561 - .L_1560)


	//   ....[0]....
.L_1560:
        /*03b0*/ 	.word	0x0000a7c0


	//   ....[1]....
        /*03b4*/ 	.word	0x0000aa40


	//----- nvinfo : EIATTR_MAX_THREADS
	.align		4
.L_1561:
        /*03b8*/ 	.byte	0x04, 0x05
        /*03ba*/ 	.short	(.L_1563 - .L_1562)
.L_1562:
        /*03bc*/ 	.word	0x00000080
        /*03c0*/ 	.word	0x00000001
        /*03c4*/ 	.word	0x00000001


	//----- nvinfo : EIATTR_CRS_STACK_SIZE
	.align		4
.L_1563:
        /*03c8*/ 	.byte	0x04, 0x1e
        /*03ca*/ 	.short	(.L_1565 - .L_1564)
.L_1564:
        /*03cc*/ 	.word	0x00000000
.L_1565:


//--------------------- .nv.info._Z25selective_scan_bwd_kernelI32Selective_Scan_bwd_kernel_traitsILi128ELi16ELb0ELb1ELb0ELb1ELb1EffEEv12SSMParamsBwd --------------------------
	.section	.nv.info._Z25selective_scan_bwd_kernelI32Selective_Scan_bwd_kernel_traitsILi128ELi16ELb0ELb1ELb0ELb1ELb1EffEEv12SSMParamsBwd,"",@"SHT_CUDA_INFO"
	.sectionflags	@""
	.align	4


	//----- nvinfo : EIATTR_CUDA_API_VERSION
	.align		4
        /*0000*/ 	.byte	0x04, 0x37
        /*0002*/ 	.short	(.L_1567 - .L_1566)
.L_1566:
        /*0004*/ 	.word	0x00000082


	//----- nvinfo : EIATTR_SW2861232_WAR
	.align		4
.L_1567:
        /*0008*/ 	.byte	0x01, 0x35
	.zero		2


	//----- nvinfo : EIATTR_PARAM_CBANK
	.align		4
        /*000c*/ 	.byte	0x04, 0x0a
        /*000e*/ 	.short	(.L_1569 - .L_1568)
	.align		4
.L_1568:
        /*0010*/ 	.word	index@(.nv.constant0._Z25selective_scan_bwd_kernelI32Selective_Scan_bwd_kernel_traitsILi128ELi16ELb0ELb1ELb0ELb1ELb1EffEEv12SSMParamsBwd)
        /*0014*/ 	.short	0x0160
        /*0016*/ 	.short	0x01f0


	//----- nvinfo : EIATTR_CBANK_PARAM_SIZE
	.align		4
.L_1569:
        /*0018*/ 	.byte	0x03, 0x19
        /*001a*/ 	.short	0x01f0


	//----- nvinfo : EIATTR_KPARAM_INFO
	.align		4
        /*001c*/ 	.byte	0x04, 0x17
        /*001e*/ 	.short	(.L_1571 - .L_1570)
.L_1570:
        /*0020*/ 	.word	0x00000000
        /*0024*/ 	.short	0x0000
        /*0026*/ 	.short	0x0000
        /*0028*/ 	.byte	0x00, 0xf0, 0xc1, 0x07


	//----- nvinfo : EIATTR_MAXREG_COUNT
	.align		4
.L_1571:
        /*002c*/ 	.byte	0x03, 0x1b
        /*002e*/ 	.short	0x00a8


	//----- nvinfo : EIATTR_NUM_BARRIERS
	.align		4
        /*0030*/ 	.byte	0x02, 0x4c
        /*0032*/ 	.byte	0x01
	.zero		1


	//----- nvinfo : EIATTR_ANNOTATIONS
	.align		4
        /*0034*/ 	.byte	0x04, 0x55
        /*0036*/ 	.short	(.L_1573 - .L_1572)


	//   ....[0]....
.L_1572:
        /* <DEDUP_REMOVED lines=68> */


	//----- nvinfo : EIATTR_MERCURY_ISA_VERSION
	.align		4
.L_1573:
        /*0468*/ 	.byte	0x03, 0x5f
        /*046a*/ 	.short	0x0000


	//----- nvinfo : EIATTR_COOP_GROUP_MASK_REGIDS
	.align		4
        /*046c*/ 	.byte	0x04, 0x29
        /*046e*/ 	.short	(.L_1575 - .L_1574)


	//   ....[0]....
.L_1574:
        /*0470*/ 	.word	0xffffffff


	//   ....[1]....
        /*0474*/ 	.word	0xffffffff


	//   ....[2]....
        /*0478*/ 	.word	0xffffffff


	//   ....[3]....
        /*047c*/ 	.word	0xffffffff


	//   ....[4]....
        /*0480*/ 	.word	0xffffffff


	//   ....[5]....
        /*0484*/ 	.word	0xffffffff


	//   ....[6]....
        /*0488*/ 	.word	0xffffffff


	//   ....[7]....
        /*048c*/ 	.word	0xffffffff


	//   ....[8]....
        /*0490*/ 	.word	0xffffffff


	//   ....[9]....
        /*0494*/ 	.word	0xffffffff


	//   ....[10]....
        /*0498*/ 	.word	0xffffffff


	//   ....[11]....
        /*049c*/ 	.word	0xffffffff


	//   ....[12]....
        /*04a0*/ 	.word	0xffffffff


	//   ....[13]....
        /*04a4*/ 	.word	0xffffffff


	//   ....[14]....
        /*04a8*/ 	.word	0xffffffff


	//   ....[15]....
        /*04ac*/ 	.word	0xffffffff


	//   ....[16]....
        /*04b0*/ 	.word	0xffffffff


	//   ....[17]....
        /*04b4*/ 	.word	0xffffffff


	//   ....[18]....
        /*04b8*/ 	.word	0xffffffff


	//   ....[19]....
        /*04bc*/ 	.word	0xffffffff


	//   ....[20]....
        /*04c0*/ 	.word	0xffffffff


	//   ....[21]....
        /*04c4*/ 	.word	0xffffffff


	//   ....[22]....
        /*04c8*/ 	.word	0xffffffff


	//   ....[23]....
        /*04cc*/ 	.word	0xffffffff


	//   ....[24]....
        /*04d0*/ 	.word	0xffffffff


	//   ....[25]....
        /*04d4*/ 	.word	0xffffffff


	//   ....[26]....
        /*04d8*/ 	.word	0xffffffff


	//   ....[27]....
        /*04dc*/ 	.word	0xffffffff


	//   ....[28]....
        /*04e0*/ 	.word	0xffffffff


	//   ....[29]....
        /*04e4*/ 	.word	0xffffffff


	//   ....[30]....
        /*04e8*/ 	.word	0xffffffff


	//   ....[31]....
        /*04ec*/ 	.word	0xffffffff


	//   ....[32]....
        /*04f0*/ 	.word	0xffffffff


	//   ....[33]....
        /*04f4*/ 	.word	0xffffffff


	//   ....[34]....
        /*04f8*/ 	.word	0xffffffff


	//   ....[35]....
        /*04fc*/ 	.word	0xffffffff


	//   ....[36]....
        /*0500*/ 	.word	0xffffffff


	//   ....[37]....
        /*0504*/ 	.word	0xffffffff


	//   ....[38]....
        /*0508*/ 	.word	0xffffffff


	//   ....[39]....
        /*050c*/ 	.word	0xffffffff


	//   ....[40]....
        /*0510*/ 	.word	0xffffffff


	//   ....[41]....
        /*0514*/ 	.word	0xffffffff


	//   ....[42]....
        /*0518*/ 	.word	0xffffffff


	//   ....[43]....
        /*051c*/ 	.word	0xffffffff


	//   ....[44]....
        /*0520*/ 	.word	0xffffffff


	//   ....[45]....
        /*0524*/ 	.word	0xffffffff


	//   ....[46]....
        /*0528*/ 	.word	0xffffffff


	//   ....[47]....
        /*052c*/ 	.word	0xffffffff


	//   ....[48]....
        /*0530*/ 	.word	0xffffffff


	//   ....[49]....
        /*0534*/ 	.word	0xffffffff


	//   ....[50]....
        /*0538*/ 	.word	0xffffffff


	//   ....[51]....
        /*053c*/ 	.word	0xffffffff


	//   ....[52]....
        /*0540*/ 	.word	0xffffffff


	//   ....[53]....
        /*0544*/ 	.word	0xffffffff


	//   ....[54]....
        /*0548*/ 	.word	0xffffffff


	//   ....[55]....
        /*054c*/ 	.word	0xffffffff


	//   ....[56]....
        /*0550*/ 	.word	0xffffffff


	//   ....[57]....
        /*0554*/ 	.word	0xffffffff


	//   ....[58]....
        /*0558*/ 	.word	0xffffffff


	//   ....[59]....
        /*055c*/ 	.word	0xffffffff


	//   ....[60]....
        /*0560*/ 	.word	0xffffffff


	//   ....[61]....
        /*0564*/ 	.word	0xffffffff


	//   ....[62]....
        /*0568*/ 	.word	0xffffffff


	//   ....[63]....
        /*056c*/ 	.word	0xffffffff


	//   ....[64]....
        /*0570*/ 	.word	0xffffffff


	//   ....[65]....
        /*0574*/ 	.word	0xffffffff


	//   ....[66]....
        /*0578*/ 	.word	0xffffffff


	//   ....[67]....
        /*057c*/ 	.word	0xffffffff


	//   ....[68]....
        /*0580*/ 	.word	0xffffffff


	//   ....[69]....
        /*0584*/ 	.word	0xffffffff


	//   ....[70]....
        /*0588*/ 	.word	0xffffffff


	//   ....[71]....
        /*058c*/ 	.word	0xffffffff


	//   ....[72]....
        /*0590*/ 	.word	0xffffffff


	//   ....[73]....
        /*0594*/ 	.word	0xffffffff


	//   ....[74]....
        /*0598*/ 	.word	0xffffffff


	//   ....[75]....
        /*059c*/ 	.word	0xffffffff


	//   ....[76]....
        /*05a0*/ 	.word	0xffffffff


	//   ....[77]....
        /*05a4*/ 	.word	0xffffffff


	//   ....[78]....
        /*05a8*/ 	.word	0xffffffff


	//   ....[79]....
        /*05ac*/ 	.word	0xffffffff


	//   ....[80]....
        /*05b0*/ 	.word	0xffffffff


	//   ....[81]....
        /*05b4*/ 	.word	0xffffffff


	//   ....[82]....
        /*05b8*/ 	.word	0xffffffff


	//   ....[83]....
        /*05bc*/ 	.word	0xffffffff


	//   ....[84]....
        /*05c0*/ 	.word	0xffffffff


	//   ....[85]....
        /*05c4*/ 	.word	0xffffffff


	//   ....[86]....
        /*05c8*/ 	.word	0xffffffff


	//   ....[87]....
        /*05cc*/ 	.word	0xffffffff


	//   ....[88]....
        /*05d0*/ 	.word	0xffffffff


	//   ....[89]....
        /*05d4*/ 	.word	0xffffffff


	//   ....[90]....
        /*05d8*/ 	.word	0xffffffff


	//   ....[91]....
        /*05dc*/ 	.word	0xffffffff


	//   ....[92]....
        /*05e0*/ 	.word	0xffffffff


	//----- nvinfo : EIATTR_COOP_GROUP_INSTR_OFFSETS
	.align		4
.L_1575:
        /*05e4*/ 	.byte	0x04, 0x28
        /*05e6*/ 	.short	(.L_1577 - .L_1576)


	//   ....[0]....
.L_1576:
        /*05e8*/ 	.word	0x000015b0


	//   ....[1]....
        /*05ec*/ 	.word	0x00001a70


	//   ....[2]....
        /*05f0*/ 	.word	0x00001f60


	//   ....[3]....
        /*05f4*/ 	.word	0x00004b50


	//   ....[4]....
        /*05f8*/ 	.word	0x00005190


	//   ....[5]....
        /*05fc*/ 	.word	0x00005aa0


	//   ....[6]....
        /*0600*/ 	.word	0x000064c0


	//   ....[7]....
        /*0604*/ 	.word	0x000076b0


	//   ....[8]....
        /*0608*/ 	.word	0x00008180


	//   ....[9]....
        /*060c*/ 	.word	0x000081b0


	//   ....[10]....
        /*0610*/ 	.word	0x00008200


	//   ....[11]....
        /*0614*/ 	.word	0x00008220


	//   ....[12]....
        /*0618*/ 	.word	0x00008250


	//   ....[13]....
        /*061c*/ 	.word	0x00008270


	//   ....[14]....
        /*0620*/ 	.word	0x000082a0


	//   ....[15]....
        /*0624*/ 	.word	0x000082c0


	//   ....[16]....
        /*0628*/ 	.word	0x000082e0


	//   ....[17]....
        /*062c*/ 	.word	0x000082f0


	//   ....[18]....
        /*0630*/ 	.word	0x00008380


	//   ....[19]....
        /*0634*/ 	.word	0x000083d0


	//   ....[20]....
        /*0638*/ 	.word	0x000083f0


	//   ....[21]....
        /*063c*/ 	.word	0x00008400


	//   ....[22]....
        /*0640*/ 	.word	0x00008410


	//   ....[23]....
        /*0644*/ 	.word	0x00008420


	//   ....[24]....
        /*0648*/ 	.word	0x00008a90


	//   ....[25]....
        /*064c*/ 	.word	0x00008ab0


	//   ....[26]....
        /*0650*/ 	.word	0x00008ac0


	//   ....[27]....
        /*0654*/ 	.word	0x00008ad0


	//   ....[28]....
        /*0658*/ 	.word	0x00008b00


	//   ....[29]....
        /*065c*/ 	.word	0x00008b20


	//   ....[30]....
        /*0660*/ 	.word	0x00008b40


	//   ....[31]....
        /*0664*/ 	.word	0x00008b60


	//   ....[32]....
        /*0668*/ 	.word	0x00008b80


	//   ....[33]....
        /*066c*/ 	.word	0x00008ba0


	//   ....[34]....
        /*0670*/ 	.word	0x00008bc0


	//   ....[35]....
        /*0674*/ 	.word	0x00008be0


	//   ....[36]....
        /*0678*/ 	.word	0x00008bf0


	//   ....[37]....
        /*067c*/ 	.word	0x00008c00


	//   ....[38]....
        /*0680*/ 	.word	0x00008c20


	//   ....[39]....
        /*0684*/ 	.word	0x00008c30


	//   ....[40]....
        /*0688*/ 	.word	0x0000a430


	//   ....[41]....
        /*068c*/ 	.word	0x0000a440


	//   ....[42]....
        /*0690*/ 	.word	0x0000a480


	//   ....[43]....
        /*0694*/ 	.word	0x0000a490


	//   ....[44]....
        /*0698*/ 	.word	0x0000a4d0


	//   ....[45]....
        /*069c*/ 	.word	0x0000a4e0


	//   ....[46]....
        /*06a0*/ 	.word	0x0000a520


	//   ....[47]....
        /*06a4*/ 	.word	0x0000a530


	//   ....[48]....
        /*06a8*/ 	.word	0x0000a570


	//   ....[49]....
        /*06ac*/ 	.word	0x0000a590


	//   ....[50]....
        /*06b0*/ 	.word	0x0000b240


	//   ....[51]....
        /*06b4*/ 	.word	0x0000bad0


	//   ....[52]....
        /*06b8*/ 	.word	0x0000c3c0


	//   ....[53]....
        /*06bc*/ 	.word	0x0000cbb0


	//   ....[54]....
        /*06c0*/ 	.word	0x0000cbd0


	//   ....[55]....
        /*06c4*/ 	.word	0x0000cbf0


	//   ....[56]....
        /*06c8*/ 	.word	0x0000cc10


	//   ....[57]....
        /*06cc*/ 	.word	0x0000cc30


	//   ....[58]....
        /*06d0*/ 	.word	0x0000cdc0


	//   ....[59]....
        /*06d4*/ 	.word	0x0000cde0


	//   ....[60]....
        /*06d8*/ 	.word	0x0000ce00


	//   ....[61]....
        /*06dc*/ 	.word	0x0000ce20


	//   ....[62]....
        /*06e0*/ 	.word	0x0000ce40


	//   ....[63]....
        /*06e4*/ 	.word	0x0000d250


	//   ....[64]....
        /*06e8*/ 	.word	0x0000d2d0


	//   ....[65]....
        /*06ec*/ 	.word	0x0000d390


	//   ....[66]....
        /*06f0*/ 	.word	0x0000d400


	//   ....[67]....
        /*06f4*/ 	.word	0x0000d4a0


	//   ....[68]....
        /*06f8*/ 	.word	0x0000d510


	//   ....[69]....
        /*06fc*/ 	.word	0x0000d5b0


	//   ....[70]....
        /*0700*/ 	.word	0x0000d620


	//   ....[71]....
        /*0704*/ 	.word	0x0000d6c0


	//   ....[72]....
        /*0708*/ 	.word	0x0000d730


	//   ....[73]....
        /*070c*/ 	.word	0x0000d7b0


	//   ....[74]....
        /*0710*/ 	.word	0x0000d820


	//   ....[75]....
        /*0714*/ 	.word	0x0000d870


	//   ....[76]....
        /*0718*/ 	.word	0x0000d8c0


	//   ....[77]....
        /*071c*/ 	.word	0x0000d920


	//   ....[78]....
        /*0720*/ 	.word	0x0000d980


	//   ....[79]....
        /*0724*/ 	.word	0x0000da00


	//   ....[80]....
        /*0728*/ 	.word	0x0000da50


	//   ....[81]....
        /*072c*/ 	.word	0x0000dab0


	//   ....[82]....
        /*0730*/ 	.word	0x0000db00


	//   ....[83]....
        /*0734*/ 	.word	0x0000db80


	//   ....[84]....
        /*0738*/ 	.word	0x0000dbd0


	//   ....[85]....
        /*073c*/ 	.word	0x0000dc40


	//   ....[86]....
        /*0740*/ 	.word	0x0000dc90


	//   ....[87]....
        /*0744*/ 	.word	0x0000dcf0


	//   ....[88]....
        /*0748*/ 	.word	0x0000dd40


	//   ....[89]....
        /*074c*/ 	.word	0x0000dd90


	//   ....[90]....
        /*0750*/ 	.word	0x0000dde0


	//   ....[91]....
        /*0754*/ 	.word	0x0000de40


	//   ....[92]....
        /*0758*/ 	.word	0x0000de90


	//----- nvinfo : EIATTR_EXIT_INSTR_OFFSETS
	.align		4
.L_1577:
        /*075c*/ 	.byte	0x04, 0x1c
        /*075e*/ 	.short	(.L_1579 - .L_1578)


	//   ....[0]....
.L_1578:
        /*0760*/ 	.word	0x0000cf70


	//   ....[1]....
        /*0764*/ 	.word	0x0000d1f0


	//----- nvinfo : EIATTR_MAX_THREADS
	.align		4
.L_1579:
        /*0768*/ 	.byte	0x04, 0x05
        /*076a*/ 	.short	(.L_1581 - .L_1580)
.L_1580:
        /*076c*/ 	.word	0x00000080
        /*0770*/ 	.word	0x00000001
        /*0774*/ 	.word	0x00000001


	//----- nvinfo : EIATTR_CRS_STACK_SIZE
	.align		4
.L_1581:
        /*0778*/ 	.byte	0x04, 0x1e
        /*077a*/ 	.short	(.L_1583 - .L_1582)
.L_1582:
        /*077c*/ 	.word	0x00000000
.L_1583:


//--------------------- .nv.info._Z25selective_scan_bwd_kernelI32Selective_Scan_bwd_kernel_traitsILi128ELi16ELb0ELb1ELb1ELb0ELb0EffEEv12SSMParamsBwd --------------------------
	.section	.nv.info._Z25selective_scan_bwd_kernelI32Selective_Scan_bwd_kernel_traitsILi128ELi16ELb0ELb1ELb1ELb0ELb0EffEEv12SSMParamsBwd,"",@"SHT_CUDA_INFO"
	.sectionflags	@""
	.align	4


	//----- nvinfo : EIATTR_CUDA_API_VERSION
	.align		4
        /*0000*/ 	.byte	0x04, 0x37
        /*0002*/ 	.short	(.L_1585 - .L_1584)
.L_1584:
        /*0004*/ 	.word	0x00000082


	//----- nvinfo : EIATTR_SW2861232_WAR
	.align		4
.L_1585:
        /*0008*/ 	.byte	0x01, 0x35
	.zero		2


	//----- nvinfo : EIATTR_PARAM_CBANK
	.align		4
        /*000c*/ 	.byte	0x04, 0x0a
        /*000e*/ 	.short	(.L_1587 - .L_1586)
	.align		4
.L_1586:
        /*0010*/ 	.word	index@(.nv.constant0._Z25selective_scan_bwd_kernelI32Selective_Scan_bwd_kernel_traitsILi128ELi16ELb0ELb1ELb1ELb0ELb0EffEEv12SSMParamsBwd)
        /*0014*/ 	.short	0x0160
        /*0016*/ 	.short	0x01f0


	//----- nvinfo : EIATTR_CBANK_PARAM_SIZE
	.align		4
.L_1587:
        /*0018*/ 	.byte	0x03, 0x19
        /*001a*/ 	.short	0x01f0


	//----- nvinfo : EIATTR_KPARAM_INFO
	.align		4
        /*001c*/ 	.byte	0x04, 0x17
        /*001e*/ 	.short	(.L_1589 - .L_1588)
.L_1588:
        /*0020*/ 	.word	0x00000000
        /*0024*/ 	.short	0x0000
        /*0026*/ 	.short	0x0000
        /*0028*/ 	.byte	0x00, 0xf0, 0xc1, 0x07


	//----- nvinfo : EIATTR_MAXREG_COUNT
	.align		4
.L_1589:
        /*002c*/ 	.byte	0x03, 0x1b
        /*002e*/ 	.short	0x00a8


	//----- nvinfo : EIATTR_NUM_BARRIERS
	.align		4
        /*0030*/ 	.byte	0x02, 0x4c
        /*0032*/ 	.byte	0x01
	.zero		1


	//----- nvinfo : EIATTR_ANNOTATIONS
	.align		4
        /*0034*/ 	.byte	0x04, 0x55
        /*0036*/ 	.short	(.L_1591 - .L_1590)


	//   ....[0]....
.L_1590:
        /* <DEDUP_REMOVED lines=71> */


	//----- nvinfo : EIATTR_MERCURY_ISA_VERSION
	.align		4
.L_1591:
        /*0498*/ 	.byte	0x03, 0x5f
        /*049a*/ 	.short	0x0000


	//----- nvinfo : EIATTR_COOP_GROUP_MASK_REGIDS
	.align		4
        /*049c*/ 	.byte	0x04, 0x29
        /*049e*/ 	.short	(.L_1593 - .L_1592)


	//   ....[0]....
.L_1592:
        /*04a0*/ 	.word	0xffffffff


	//   ....[1]....
        /*04a4*/ 	.word	0xffffffff


	//   ....[2]....
        /*04a8*/ 	.word	0xffffffff


	//   ....[3]....
        /*04ac*/ 	.word	0xffffffff


	//   ....[4]....
        /*04b0*/ 	.word	0xffffffff


	//   ....[5]....
        /*04b4*/ 	.word	0xffffffff


	//   ....[6]....
        /*04b8*/ 	.word	0xffffffff


	//   ....[7]....
        /*04bc*/ 	.word	0xffffffff


	//   ....[8]....
        /*04c0*/ 	.word	0xffffffff


	//   ....[9]....
        /*04c4*/ 	.word	0xffffffff


	//   ....[10]....
        /*04c8*/ 	.word	0xffffffff


	//   ....[11]....
        /*04cc*/ 	.word	0xffffffff


	//   ....[12]....
        /*04d0*/ 	.word	0xffffffff


	//   ....[13]....
        /*04d4*/ 	.word	0xffffffff


	//   ....[14]....
        /*04d8*/ 	.word	0xffffffff


	//   ....[15]....
        /*04dc*/ 	.word	0xffffffff


	//   ....[16]....
        /*04e0*/ 	.word	0xffffffff


	//   ....[17]....
        /*04e4*/ 	.word	0xffffffff


	//   ....[18]....
        /*04e8*/ 	.word	0xffffffff


	//   ....[19]....
        /*04ec*/ 	.word	0xffffffff


	//   ....[20]....
        /*04f0*/ 	.word	0xffffffff


	//   ....[21]....
        /*04f4*/ 	.word	0xffffffff


	//   ....[22]....
        /*04f8*/ 	.word	0xffffffff


	//   ....[23]....
        /*04fc*/ 	.word	0xffffffff


	//   ....[24]....
        /*0500*/ 	.word	0xffffffff


	//   ....[25]....
        /*0504*/ 	.word	0xffffffff


	//   ....[26]....
        /*0508*/ 	.word	0xffffffff


	//   ....[27]....
        /*050c*/ 	.word	0xffffffff


	//   ....[28]....
        /*0510*/ 	.word	0xffffffff


	//   ....[29]....
        /*0514*/ 	.word	0xffffffff


	//   ....[30]....
        /*0518*/ 	.word	0xffffffff


	//   ....[31]....
        /*051c*/ 	.word	0xffffffff


	//   ....[32]....
        /*0520*/ 	.word	0xffffffff


	//   ....[33]....
        /*0524*/ 	.word	0xffffffff


	//   ....[34]....
        /*0528*/ 	.word	0xffffffff


	//   ....[35]....
        /*052c*/ 	.word	0xffffffff


	//   ....[36]....
        /*0530*/ 	.word	0xffffffff


	//   ....[37]....
        /*0534*/ 	.word	0xffffffff


	//   ....[38]....
        /*0538*/ 	.word	0xffffffff


	//   ....[39]....
        /*053c*/ 	.word	0xffffffff


	//   ....[40]....
        /*0540*/ 	.word	0xffffffff


	//   ....[41]....
        /*0544*/ 	.word	0xffffffff


	//   ....[42]....
        /*0548*/ 	.word	0xffffffff


	//   ....[43]....
        /*054c*/ 	.word	0xffffffff


	//   ....[44]....
        /*0550*/ 	.word	0xffffffff


	//   ....[45]....
        /*0554*/ 	.word	0xffffffff


	//   ....[46]....
        /*0558*/ 	.word	0xffffffff


	//   ....[47]....
        /*055c*/ 	.word	0xffffffff


	//   ....[48]....
        /*0560*/ 	.word	0xffffffff


	//   ....[49]....
        /*0564*/ 	.word	0xffffffff


	//   ....[50]....
        /*0568*/ 	.word	0xffffffff


	//   ....[51]....
        /*056c*/ 	.word	0xffffffff


	//   ....[52]....
        /*0570*/ 	.word	0xffffffff


	//   ....[53]....
        /*0574*/ 	.word	0xffffffff


	//   ....[54]....
        /*0578*/ 	.word	0xffffffff


	//   ....[55]....
        /*057c*/ 	.word	0xffffffff


	//   ....[56]....
        /*0580*/ 	.word	0xffffffff


	//   ....[57]....
        /*0584*/ 	.word	0xffffffff


	//   ....[58]....
        /*0588*/ 	.word	0xffffffff


	//   ....[59]....
        /*058c*/ 	.word	0xffffffff


	//   ....[60]....
        /*0590*/ 	.word	0xffffffff


	//   ....[61]....
        /*0594*/ 	.word	0xffffffff


	//   ....[62]....
        /*0598*/ 	.word	0xffffffff


	//   ....[63]....
        /*059c*/ 	.word	0xffffffff


	//   ....[64]....
        /*05a0*/ 	.word	0xffffffff


	//   ....[65]....
        /*05a4*/ 	.word	0xffffffff


	//   ....[66]....
        /*05a8*/ 	.word	0xffffffff


	//   ....[67]....
        /*05ac*/ 	.word	0xffffffff


	//   ....[68]....
        /*05b0*/ 	.word	0xffffffff


	//   ....[69]....
        /*05b4*/ 	.word	0xffffffff


	//   ....[70]....
        /*05b8*/ 	.word	0xffffffff


	//   ....[71]....
        /*05bc*/ 	.word	0xffffffff


	//   ....[72]....
        /*05c0*/ 	.word	0xffffffff


	//   ....[73]....
        /*05c4*/ 	.word	0xffffffff


	//   ....[74]....
        /*05c8*/ 	.word	0xffffffff


	//   ....[75]....
        /*05cc*/ 	.word	0xffffffff


	//   ....[76]....
        /*05d0*/ 	.word	0xffffffff


	//   ....[77]....
        /*05d4*/ 	.word	0xffffffff


	//   ....[78]....
        /*05d8*/ 	.word	0xffffffff


	//   ....[79]....
        /*05dc*/ 	.word	0xffffffff


	//   ....[80]....
        /*05e0*/ 	.word	0xffffffff


	//   ....[81]....
        /*05e4*/ 	.word	0xffffffff


	//   ....[82]....
        /*05e8*/ 	.word	0xffffffff


	//   ....[83]....
        /*05ec*/ 	.word	0xffffffff


	//----- nvinfo : EIATTR_COOP_GROUP_INSTR_OFFSETS
	.align		4
.L_1593:
        /*05f0*/ 	.byte	0x04, 0x28
        /*05f2*/ 	.short	(.L_1595 - .L_1594)


	//   ....[0]....
.L_1594:
        /*05f4*/ 	.word	0x000014a0


	//   ....[1]....
        /*05f8*/ 	.word	0x00001990


	//   ....[2]....
        /*05fc*/ 	.word	0x00001de0


	//   ....[3]....
        /*0600*/ 	.word	0x00002dc0


	//   ....[4]....
        /*0604*/ 	.word	0x00003850


	//   ....[5]....
        /*0608*/ 	.word	0x000042f0


	//   ....[6]....
        /*060c*/ 	.word	0x00004320


	//   ....[7]....
        /*0610*/ 	.word	0x00004370


	//   ....[8]....
        /*0614*/ 	.word	0x00004390


	//   ....[9]....
        /*0618*/ 	.word	0x000043c0


	//   ....[10]....
        /*061c*/ 	.word	0x000043e0


	//   ....[11]....
        /*0620*/ 	.word	0x00004410


	//   ....[12]....
        /*0624*/ 	.word	0x00004430


	//   ....[13]....
        /*0628*/ 	.word	0x00004450


	//   ....[14]....
        /*062c*/ 	.word	0x00004460


	//   ....[15]....
        /*0630*/ 	.word	0x000044f0


	//   ....[16]....
        /*0634*/ 	.word	0x00004540


	//   ....[17]....
        /*0638*/ 	.word	0x00004560


	//   ....[18]....
        /*063c*/ 	.word	0x00004570


	//   ....[19]....
        /*0640*/ 	.word	0x00004580


	//   ....[20]....
        /*0644*/ 	.word	0x00004590


	//   ....[21]....
        /*0648*/ 	.word	0x00004ba0


	//   ....[22]....
        /*064c*/ 	.word	0x00004bc0


	//   ....[23]....
        /*0650*/ 	.word	0x00004bd0


	//   ....[24]....
        /*0654*/ 	.word	0x00004be0


	//   ....[25]....
        /*0658*/ 	.word	0x00004c10


	//   ....[26]....
        /*065c*/ 	.word	0x00004c30


	//   ....[27]....
        /*0660*/ 	.word	0x00004c50


	//   ....[28]....
        /*0664*/ 	.word	0x00004c70


	//   ....[29]....
        /*0668*/ 	.word	0x00004c90


	//   ....[30]....
        /*066c*/ 	.word	0x00004cb0


	//   ....[31]....
        /*0670*/ 	.word	0x00004cd0


	//   ....[32]....
        /*0674*/ 	.word	0x00004cf0


	//   ....[33]....
        /*0678*/ 	.word	0x00004d00


	//   ....[34]....
        /*067c*/ 	.word	0x00004d10


	//   ....[35]....
        /*0680*/ 	.word	0x00004d30


	//   ....[36]....
        /*0684*/ 	.word	0x00004d40


	//   ....[37]....
        /*0688*/ 	.word	0x00006ef0


	//   ....[38]....
        /*068c*/ 	.word	0x00006fb0


	//   ....[39]....
        /*0690*/ 	.word	0x00006fd0


	//   ....[40]....
        /*0694*/ 	.word	0x00006ff0


	//   ....[41]....
        /*0698*/ 	.word	0x00007030


	//   ....[42]....
        /*069c*/ 	.word	0x00007620


	//   ....[43]....
        /*06a0*/ 	.word	0x00008080


	//   ....[44]....
        /*06a4*/ 	.word	0x00008760


	//   ....[45]....
        /*06a8*/ 	.word	0x00008780


	//   ....[46]....
        /*06ac*/ 	.word	0x000087a0


	//   ....[47]....
        /*06b0*/ 	.word	0x000087c0


	//   ....[48]....
        /*06b4*/ 	.word	0x000087e0


	//   ....[49]....
        /*06b8*/ 	.word	0x00008970


	//   ....[50]....
        /*06bc*/ 	.word	0x00008990


	//   ....[51]....
        /*06c0*/ 	.word	0x000089b0


	//   ....[52]....
        /*06c4*/ 	.word	0x000089d0


	//   ....[53]....
        /*06c8*/ 	.word	0x000089f0


	//   ....[54]....
        /*06cc*/ 	.word	0x00008cf0


	//   ....[55]....
        /*06d0*/ 	.word	0x00008d70


	//   ....[56]....
        /*06d4*/ 	.word	0x00008e30


	//   ....[57]....
        /*06d8*/ 	.word	0x00008ea0


	//   ....[58]....
        /*06dc*/ 	.word	0x00008f40


	//   ....[59]....
        /*06e0*/ 	.word	0x00008fb0


	//   ....[60]....
        /*06e4*/ 	.word	0x00009050


	//   ....[61]....
        /*06e8*/ 	.word	0x000090c0


	//   ....[62]....
        /*06ec*/ 	.word	0x00009160


	//   ....[63]....
        /*06f0*/ 	.word	0x000091d0


	//   ....[64]....
        /*06f4*/ 	.word	0x00009250


	//   ....[65]....
        /*06f8*/ 	.word	0x000092c0


	//   ....[66]....
        /*06fc*/ 	.word	0x00009310


	//   ....[67]....
        /*0700*/ 	.word	0x00009360


	//   ....[68]....
        /*0704*/ 	.word	0x000093c0


	//   ....[69]....
        /*0708*/ 	.word	0x00009420


	//   ....[70]....
        /*070c*/ 	.word	0x000094a0


	//   ....[71]....
        /*0710*/ 	.word	0x000094f0


	//   ....[72]....
        /*0714*/ 	.word	0x00009550


	//   ....[73]....
        /*0718*/ 	.word	0x000095a0


	//   ....[74]....
        /*071c*/ 	.word	0x00009620


	//   ....[75]....
        /*0720*/ 	.word	0x00009670


	//   ....[76]....
        /*0724*/ 	.word	0x000096e0


	//   ....[77]....
        /*0728*/ 	.word	0x00009730


	//   ....[78]....
        /*072c*/ 	.word	0x00009790


	//   ....[79]....
        /*0730*/ 	.word	0x000097e0


	//   ....[80]....
        /*0734*/ 	.word	0x00009840


	//   ....[81]....
        /*0738*/ 	.word	0x00009890


	//   ....[82]....
        /*073c*/ 	.word	0x000098f0


	//   ....[83]....
        /*0740*/ 	.word	0x00009940


	//----- nvinfo : EIATTR_EXIT_INSTR_OFFSETS
	.align		4
.L_1595:
        /*0744*/ 	.byte	0x04, 0x1c
        /*0746*/ 	.short	(.L_1597 - .L_1596)


	//   ....[0]....
.L_1596:
        /*0748*/ 	.word	0x00008b20


	//   ....[1]....
        /*074c*/ 	.word	0x00008c90


	//----- nvinfo : EIATTR_MAX_THREADS
	.align		4
.L_1597:
        /*0750*/ 	.byte	0x04, 0x05
        /*0752*/ 	.short	(.L_1599 - .L_1598)
.L_1598:
        /*0754*/ 	.word	0x00000080
        /*0758*/ 	.word	0x00000001
        /*075c*/ 	.word	0x00000001


	//----- nvinfo : EIATTR_CRS_STACK_SIZE
	.align		4
.L_1599:
        /*0760*/ 	.byte	0x04, 0x1e
        /*0762*/ 	.short	(.L_1601 - .L_1600)
.L_1600:
        /*0764*/ 	.word	0x00000000
.L_1601:


//--------------------- .nv.info._Z25selective_scan_bwd_kernelI32Selective_Scan_bwd_kernel_traitsILi128ELi16ELb0ELb1ELb1ELb0ELb1EffEEv12SSMParamsBwd --------------------------
	.section	.nv.info._Z25selective_scan_bwd_kernelI32Selective_Scan_bwd_kernel_traitsILi128ELi16ELb0ELb1ELb1ELb0ELb1EffEEv12SSMParamsBwd,"",@"SHT_CUDA_INFO"
	.sectionflags	@""
	.align	4


	//----- nvinfo : EIATTR_CUDA_API_VERSION
	.align		4
        /*0000*/ 	.byte	0x04, 0x37
        /*0002*/ 	.short	(.L_1603 - .L_1602)
.L_1602:
        /*0004*/ 	.word	0x00000082


	//----- nvinfo : EIATTR_SW2861232_WAR
	.align		4
.L_1603:
        /*0008*/ 	.byte	0x01, 0x35
	.zero		2


	//----- nvinfo : EIATTR_PARAM_CBANK
	.align		4
        /*000c*/ 	.byte	0x04, 0x0a
        /*000e*/ 	.short	(.L_1605 - .L_1604)
	.align		4
.L_1604:
        /*0010*/ 	.word	index@(.nv.constant0._Z25selective_scan_bwd_kernelI32Selective_Scan_bwd_kernel_traitsILi128ELi16ELb0ELb1ELb1ELb0ELb1EffEEv12SSMParamsBwd)
        /*0014*/ 	.short	0x0160
        /*0016*/ 	.short	0x01f0


	//----- nvinfo : EIATTR_CBANK_PARAM_SIZE
	.align		4
.L_1605:
        /*0018*/ 	.byte	0x03, 0x19
        /*001a*/ 	.short	0x01f0


	//----- nvinfo : EIATTR_KPARAM_INFO
	.align		4
        /*001c*/ 	.byte	0x04, 0x17
        /*001e*/ 	.short	(.L_1607 - .L_1606)
.L_1606:
        /*0020*/ 	.word	0x00000000
        /*0024*/ 	.short	0x0000
        /*0026*/ 	.short	0x0000
        /*0028*/ 	.byte	0x00, 0xf0, 0xc1, 0x07


	//----- nvinfo : EIATTR_MAXREG_COUNT
	.align		4
.L_1607:
        /*002c*/ 	.byte	0x03, 0x1b
        /*002e*/ 	.short	0x00a8


	//----- nvinfo : EIATTR_NUM_BARRIERS
	.align		4
        /*0030*/ 	.byte	0x02, 0x4c
        /*0032*/ 	.byte	0x01
	.zero		1


	//----- nvinfo : EIATTR_ANNOTATIONS
	.align		4
        /*0034*/ 	.byte	0x04, 0x55
        /*0036*/ 	.short	(.L_1609 - .L_1608)


	//   ....[0]....
.L_1608:
        /* <DEDUP_REMOVED lines=101> */


	//----- nvinfo : EIATTR_MERCURY_ISA_VERSION
	.align		4
.L_1609:
        /*0678*/ 	.byte	0x03, 0x5f
        /*067a*/ 	.short	0x0000


	//----- nvinfo : EIATTR_COOP_GROUP_MASK_REGIDS
	.align		4
        /*067c*/ 	.byte	0x04, 0x29
        /*067e*/ 	.short	(.L_1611 - .L_1610)


	//   ....[0]....
.L_1610:
        /*0680*/ 	.word	0xffffffff


	//   ....[1]....
        /*0684*/ 	.word	0xffffffff


	//   ....[2]....
        /*0688*/ 	.word	0xffffffff


	//   ....[3]....
        /*068c*/ 	.word	0xffffffff


	//   ....[4]....
        /*0690*/ 	.word	0xffffffff


	//   ....[5]....
        /*0694*/ 	.word	0xffffffff


	//   ....[6]....
        /*0698*/ 	.word	0xffffffff


	//   ....[7]....
        /*069c*/ 	.word	0xffffffff


	//   ....[8]....
        /*06a0*/ 	.word	0xffffffff


	//   ....[9]....
        /*06a4*/ 	.word	0xffffffff


	//   ....[10]....
        /*06a8*/ 	.word	0xffffffff


	//   ....[11]....
        /*06ac*/ 	.word	0xffffffff


	//   ....[12]....
        /*06b0*/ 	.word	0xffffffff


	//   ....[13]....
        /*06b4*/ 	.word	0xffffffff


	//   ....[14]....
        /*06b8*/ 	.word	0xffffffff


	//   ....[15]....
        /*06bc*/ 	.word	0xffffffff


	//   ....[16]....
        /*06c0*/ 	.word	0xffffffff


	//   ....[17]....
        /*06c4*/ 	.word	0xffffffff


	//   ....[18]....
        /*06c8*/ 	.word	0xffffffff


	//   ....[19]....
        /*06cc*/ 	.word	0xffffffff


	//   ....[20]....
        /*06d0*/ 	.word	0xffffffff


	//   ....[21]....
        /*06d4*/ 	.word	0xffffffff


	//   ....[22]....
        /*06d8*/ 	.word	0xffffffff


	//   ....[23]....
        /*06dc*/ 	.word	0xffffffff


	//   ....[24]....
        /*06e0*/ 	.word	0xffffffff


	//   ....[25]....
        /*06e4*/ 	.word	0xffffffff


	//   ....[26]....
        /*06e8*/ 	.word	0xffffffff


	//   ....[27]....
        /*06ec*/ 	.word	0xffffffff


	//   ....[28]....
        /*06f0*/ 	.word	0xffffffff


	//   ....[29]....
        /*06f4*/ 	.word	0xffffffff


	//   ....[30]....
        /*06f8*/ 	.word	0xffffffff


	//   ....[31]....
        /*06fc*/ 	.word	0xffffffff


	//   ....[32]....
        /*0700*/ 	.word	0xffffffff


	//   ....[33]....
        /*0704*/ 	.word	0xffffffff


	//   ....[34]....
        /*0708*/ 	.word	0xffffffff


	//   ....[35]....
        /*070c*/ 	.word	0xffffffff


	//   ....[36]....
        /*0710*/ 	.word	0xffffffff


	//   ....[37]....
        /*0714*/ 	.word	0xffffffff


	//   ....[38]....
        /*0718*/ 	.word	0xffffffff


	//   ....[39]....
        /*071c*/ 	.word	0xffffffff


	//   ....[40]....
        /*0720*/ 	.word	0xffffffff


	//   ....[41]....
        /*0724*/ 	.word	0xffffffff


	//   ....[42]....
        /*0728*/ 	.word	0xffffffff


	//   ....[43]....
        /*072c*/ 	.word	0xffffffff


	//   ....[44]....
        /*0730*/ 	.word	0xffffffff


	//   ....[45]....
        /*0734*/ 	.word	0xffffffff


	//   ....[46]....
        /*0738*/ 	.word	0xffffffff


	//   ....[47]....
        /*073c*/ 	.word	0xffffffff


	//   ....[48]....
        /*0740*/ 	.word	0xffffffff


	//   ....[49]....
        /*0744*/ 	.word	0xffffffff


	//   ....[50]....
        /*0748*/ 	.word	0xffffffff


	//   ....[51]....
        /*074c*/ 	.word	0xffffffff


	//   ....[52]....
        /*0750*/ 	.word	0xffffffff


	//   ....[53]....
        /*0754*/ 	.word	0xffffffff


	//   ....[54]....
        /*0758*/ 	.word	0xffffffff


	//   ....[55]....
        /*075c*/ 	.word	0xffffffff


	//   ....[56]....
        /*0760*/ 	.word	0xffffffff


	//   ....[57]....
        /*0764*/ 	.word	0xffffffff


	//   ....[58]....
        /*0768*/ 	.word	0xffffffff


	//   ....[59]....
        /*076c*/ 	.word	0xffffffff


	//   ....[60]....
        /*0770*/ 	.word	0xffffffff


	//   ....[61]....
        /*0774*/ 	.word	0xffffffff


	//   ....[62]....
        /*0778*/ 	.word	0xffffffff


	//   ....[63]....
        /*077c*/ 	.word	0xffffffff


	//   ....[64]....
        /*0780*/ 	.word	0xffffffff


	//   ....[65]....
        /*0784*/ 	.word	0xffffffff


	//   ....[66]....
        /*0788*/ 	.word	0xffffffff


	//   ....[67]....
        /*078c*/ 	.word	0xffffffff


	//   ....[68]....
        /*0790*/ 	.word	0xffffffff


	//   ....[69]....
        /*0794*/ 	.word	0xffffffff


	//   ....[70]....
        /*0798*/ 	.word	0xffffffff


	//   ....[71]....
        /*079c*/ 	.word	0xffffffff


	//   ....[72]....
        /*07a0*/ 	.word	0xffffffff


	//   ....[73]....
        /*07a4*/ 	.word	0xffffffff


	//   ....[74]....
        /*07a8*/ 	.word	0xffffffff


	//   ....[75]....
        /*07ac*/ 	.word	0xffffffff


	//   ....[76]....
        /*07b0*/ 	.word	0xffffffff


	//   ....[77]....
        /*07b4*/ 	.word	0xffffffff


	//   ....[78]....
        /*07b8*/ 	.word	0xffffffff


	//   ....[79]....
        /*07bc*/ 	.word	0xffffffff


	//   ....[80]....
        /*07c0*/ 	.word	0xffffffff


	//   ....[81]....
        /*07c4*/ 	.word	0xffffffff


	//   ....[82]....
        /*07c8*/ 	.word	0xffffffff


	//   ....[83]....
        /*07cc*/ 	.word	0xffffffff


	//   ....[84]....
        /*07d0*/ 	.word	0xffffffff


	//   ....[85]....
        /*07d4*/ 	.word	0xffffffff


	//   ....[86]....
        /*07d8*/ 	.word	0xffffffff


	//   ....[87]....
        /*07dc*/ 	.word	0xffffffff


	//----- nvinfo : EIATTR_COOP_GROUP_INSTR_OFFSETS
	.align		4
.L_1611:
        /*07e0*/ 	.byte	0x04, 0x28
        /*07e2*/ 	.short	(.L_1613 - .L_1612)


	//   ....[0]....
.L_1612:
        /*07e4*/ 	.word	0x00001550


	//   ....[1]....
        /*07e8*/ 	.word	0x00001a30


	//   ....[2]....
        /*07ec*/ 	.word	0x00002270


	//   ....[3]....
        /*07f0*/ 	.word	0x000026d0


	//   ....[4]....
        /*07f4*/ 	.word	0x00002d60


	//   ....[5]....
        /*07f8*/ 	.word	0x00003650


	//   ....[6]....
        /*07fc*/ 	.word	0x00004150


	//   ....[7]....
        /*0800*/ 	.word	0x00005380


	//   ....[8]....
        /*0804*/ 	.word	0x00005e90


	//   ....[9]....
        /*0808*/ 	.word	0x00006950


	//   ....[10]....
        /*080c*/ 	.word	0x00006980


	//   ....[11]....
        /*0810*/ 	.word	0x000069d0


	//   ....[12]....
        /*0814*/ 	.word	0x000069f0


	//   ....[13]....
        /*0818*/ 	.word	0x00006a20


	//   ....[14]....
        /*081c*/ 	.word	0x00006a40


	//   ....[15]....
        /*0820*/ 	.word	0x00006a70


	//   ....[16]....
        /*0824*/ 	.word	0x00006a90


	//   ....[17]....
        /*0828*/ 	.word	0x00006ab0


	//   ....[18]....
        /*082c*/ 	.word	0x00006ac0


	//   ....[19]....
        /*0830*/ 	.word	0x00006b50


	//   ....[20]....
        /*0834*/ 	.word	0x00006ba0


	//   ....[21]....
        /*0838*/ 	.word	0x00006bc0


	//   ....[22]....
        /*083c*/ 	.word	0x00006bd0


	//   ....[23]....
        /*0840*/ 	.word	0x00006be0


	//   ....[24]....
        /*0844*/ 	.word	0x00006bf0


	//   ....[25]....
        /*0848*/ 	.word	0x00007210


	//   ....[26]....
        /*084c*/ 	.word	0x00007230


	//   ....[27]....
        /*0850*/ 	.word	0x00007240


	//   ....[28]....
        /*0854*/ 	.word	0x00007270


	//   ....[29]....
        /*0858*/ 	.word	0x00007280


	//   ....[30]....
        /*085c*/ 	.word	0x000072b0


	//   ....[31]....
        /*0860*/ 	.word	0x000072c0


	//   ....[32]....
        /*0864*/ 	.word	0x000072f0


	//   ....[33]....
        /*0868*/ 	.word	0x00007300


	//   ....[34]....
        /*086c*/ 	.word	0x00007330


	//   ....[35]....
        /*0870*/ 	.word	0x00007340


	//   ....[36]....
        /*0874*/ 	.word	0x00007370


	//   ....[37]....
        /*0878*/ 	.word	0x00007380


	//   ....[38]....
        /*087c*/ 	.word	0x00007390


	//   ....[39]....
        /*0880*/ 	.word	0x000073a0


	//   ....[40]....
        /*0884*/ 	.word	0x000073b0


	//   ....[41]....
        /*0888*/ 	.word	0x000096e0


	//   ....[42]....
        /*088c*/ 	.word	0x00009800


	//   ....[43]....
        /*0890*/ 	.word	0x00009840


	//   ....[44]....
        /*0894*/ 	.word	0x00009860


	//   ....[45]....
        /*0898*/ 	.word	0x00009890


	//   ....[46]....
        /*089c*/ 	.word	0x00009e20


	//   ....[47]....
        /*08a0*/ 	.word	0x0000a760


	//   ....[48]....
        /*08a4*/ 	.word	0x0000af50


	//   ....[49]....
        /*08a8*/ 	.word	0x0000af70


	//   ....[50]....
        /*08ac*/ 	.word	0x0000af90


	//   ....[51]....
        /*08b0*/ 	.word	0x0000afb0


	//   ....[52]....
        /*08b4*/ 	.word	0x0000afd0


	//   ....[53]....
        /*08b8*/ 	.word	0x0000b160


	//   ....[54]....
        /*08bc*/ 	.word	0x0000b180


	//   ....[55]....
        /*08c0*/ 	.word	0x0000b1a0


	//   ....[56]....
        /*08c4*/ 	.word	0x0000b1c0


	//   ....[57]....
        /*08c8*/ 	.word	0x0000b1e0


	//   ....[58]....
        /*08cc*/ 	.word	0x0000b4e0


	//   ....[59]....
        /*08d0*/ 	.word	0x0000b560


	//   ....[60]....
        /*08d4*/ 	.word	0x0000b620


	//   ....[61]....
        /*08d8*/ 	.word	0x0000b690


	//   ....[62]....
        /*08dc*/ 	.word	0x0000b730


	//   ....[63]....
        /*08e0*/ 	.word	0x0000b7a0


	//   ....[64]....
        /*08e4*/ 	.word	0x0000b840


	//   ....[65]....
        /*08e8*/ 	.word	0x0000b8b0


	//   ....[66]....
        /*08ec*/ 	.word	0x0000b950


	//   ....[67]....
        /*08f0*/ 	.word	0x0000b9c0


	//   ....[68]....
        /*08f4*/ 	.word	0x0000ba40


	//   ....[69]....
        /*08f8*/ 	.word	0x0000bab0


	//   ....[70]....
        /*08fc*/ 	.word	0x0000bb00


	//   ....[71]....
        /*0900*/ 	.word	0x0000bb50


	//   ....[72]....
        /*0904*/ 	.word	0x0000bbb0


	//   ....[73]....
        /*0908*/ 	.word	0x0000bc10


	//   ....[74]....
        /*090c*/ 	.word	0x0000bc90


	//   ....[75]....
        /*0910*/ 	.word	0x0000bce0


	//   ....[76]....
        /*0914*/ 	.word	0x0000bd40


	//   ....[77]....
        /*0918*/ 	.word	0x0000bd90


	//   ....[78]....
        /*091c*/ 	.word	0x0000be10


	//   ....[79]....
        /*0920*/ 	.word	0x0000be60


	//   ....[80]....
        /*0924*/ 	.word	0x0000bed0


	//   ....[81]....
        /*0928*/ 	.word	0x0000bf20


	//   ....[82]....
        /*092c*/ 	.word	0x0000bf80


	//   ....[83]....
        /*0930*/ 	.word	0x0000bfd0


	//   ....[84]....
        /*0934*/ 	.word	0x0000c020


	//   ....[85]....
        /*0938*/ 	.word	0x0000c070


	//   ....[86]....
        /*093c*/ 	.word	0x0000c0d0


	//   ....[87]....
        /*0940*/ 	.word	0x0000c120


	//----- nvinfo : EIATTR_EXIT_INSTR_OFFSETS
	.align		4
.L_1613:
        /*0944*/ 	.byte	0x04, 0x1c
        /*0946*/ 	.short	(.L_1615 - .L_1614)


	//   ....[0]....
.L_1614:
        /*0948*/ 	.word	0x0000b310


	//   ....[1]....
        /*094c*/ 	.word	0x0000b480


	//----- nvinfo : EIATTR_MAX_THREADS
	.align		4
.L_1615:
        /*0950*/ 	.byte	0x04, 0x05
        /*0952*/ 	.short	(.L_1617 - .L_1616)
.L_1616:
        /*0954*/ 	.word	0x00000080
        /*0958*/ 	.word	0x00000001
        /*095c*/ 	.word	0x00000001


	//----- nvinfo : EIATTR_CRS_STACK_SIZE
	.align		4
.L_1617:
        /*0960*/ 	.byte	0x04, 0x1e
        /*0962*/ 	.short	(.L_1619 - .L_1618)
.L_1618:
        /*0964*/ 	.word	0x00000000
.L_1619:


//--------------------- .nv.info._Z25selective_scan_bwd_kernelI32Selective_Scan_bwd_kernel_traitsILi128ELi16ELb0ELb1ELb1ELb1ELb0EffEEv12SSMParamsBwd --------------------------
	.section	.nv.info._Z25selective_scan_bwd_kernelI32Selective_Scan_bwd_kernel_traitsILi128ELi16ELb0ELb1ELb1ELb1ELb0EffEEv12SSMParamsBwd,"",@"SHT_CUDA_INFO"
	.sectionflags	@""
	.align	4


	//----- nvinfo : EIATTR_CUDA_API_VERSION
	.align		4
        /*0000*/ 	.byte	0x04, 0x37
        /*0002*/ 	.short	(.L_1621 - .L_1620)
.L_1620:
        /*0004*/ 	.word	0x00000082


	//----- nvinfo : EIATTR_SW2861232_WAR
	.align		4
.L_1621:
        /*0008*/ 	.byte	0x01, 0x35
	.zero		2


	//----- nvinfo : EIATTR_PARAM_CBANK
	.align		4
        /*000c*/ 	.byte	0x04, 0x0a
        /*000e*/ 	.short	(.L_1623 - .L_1622)
	.align		4
.L_1622:
        /*0010*/ 	.word	index@(.nv.constant0._Z25selective_scan_bwd_kernelI32Selective_Scan_bwd_kernel_traitsILi128ELi16ELb0ELb1ELb1ELb1ELb0EffEEv12SSMParamsBwd)
        /*0014*/ 	.short	0x0160
        /*0016*/ 	.short	0x01f0


	//----- nvinfo : EIATTR_CBANK_PARAM_SIZE
	.align		4
.L_1623:
        /*0018*/ 	.byte	0x03, 0x19
        /*001a*/ 	.short	0x01f0


	//----- nvinfo : EIATTR_KPARAM_INFO
	.align		4
        /*001c*/ 	.byte	0x04, 0x17
        /*001e*/ 	.short	(.L_1625 - .L_1624)
.L_1624:
        /*0020*/ 	.word	0x00000000
        /*0024*/ 	.short	0x0000
        /*0026*/ 	.short	0x0000
        /*0028*/ 	.byte	0x00, 0xf0, 0xc1, 0x07


	//----- nvinfo : EIATTR_MAXREG_COUNT
	.align		4
.L_1625:
        /*002c*/ 	.byte	0x03, 0x1b
        /*002e*/ 	.short	0x00a8


	//----- nvinfo : EIATTR_NUM_BARRIERS
	.align		4
        /*0030*/ 	.byte	0x02, 0x4c
        /*0032*/ 	.byte	0x01
	.zero		1


	//----- nvinfo : EIATTR_ANNOTATIONS
	.align		4
        /*0034*/ 	.byte	0x04, 0x55
        /*0036*/ 	.short	(.L_1627 - .L_1626)


	//   ....[0]....
.L_1626:
        /* <DEDUP_REMOVED lines=44> */


	//----- nvinfo : EIATTR_MERCURY_ISA_VERSION
	.align		4
.L_1627:
        /*02e8*/ 	.byte	0x03, 0x5f
        /*02ea*/ 	.short	0x0000


	//----- nvinfo : EIATTR_COOP_GROUP_MASK_REGIDS
	.align		4
        /*02ec*/ 	.byte	0x04, 0x29
        /*02ee*/ 	.short	(.L_1629 - .L_1628)


	//   ....[0]....
.L_1628:
        /*02f0*/ 	.word	0xffffffff


	//   ....[1]....
        /*02f4*/ 	.word	0xffffffff


	//   ....[2]....
        /*02f8*/ 	.word	0xffffffff


	//   ....[3]....
        /*02fc*/ 	.word	0xffffffff


	//   ....[4]....
        /*0300*/ 	.word	0xffffffff


	//   ....[5]....
        /*0304*/ 	.word	0xffffffff


	//   ....[6]....
        /*0308*/ 	.word	0xffffffff


	//   ....[7]....
        /*030c*/ 	.word	0xffffffff


	//   ....[8]....
        /*0310*/ 	.word	0xffffffff


	//   ....[9]....
        /*0314*/ 	.word	0xffffffff


	//   ....[10]....
        /*0318*/ 	.word	0xffffffff


	//   ....[11]....
        /*031c*/ 	.word	0xffffffff


	//   ....[12]....
        /*0320*/ 	.word	0xffffffff


	//   ....[13]....
        /*0324*/ 	.word	0xffffffff


	//   ....[14]....
        /*0328*/ 	.word	0xffffffff


	//   ....[15]....
        /*032c*/ 	.word	0xffffffff


	//   ....[16]....
        /*0330*/ 	.word	0xffffffff


	//   ....[17]....
        /*0334*/ 	.word	0xffffffff


	//   ....[18]....
        /*0338*/ 	.word	0xffffffff


	//   ....[19]....
        /*033c*/ 	.word	0xffffffff


	//   ....[20]....
        /*0340*/ 	.word	0xffffffff


	//   ....[21]....
        /*0344*/ 	.word	0xffffffff


	//   ....[22]....
        /*0348*/ 	.word	0xffffffff


	//   ....[23]....
        /*034c*/ 	.word	0xffffffff


	//   ....[24]....
        /*0350*/ 	.word	0xffffffff


	//   ....[25]....
        /*0354*/ 	.word	0xffffffff


	//   ....[26]....
        /*0358*/ 	.word	0xffffffff


	//   ....[27]....
        /*035c*/ 	.word	0xffffffff


	//   ....[28]....
        /*0360*/ 	.word	0xffffffff


	//   ....[29]....
        /*0364*/ 	.word	0xffffffff


	//   ....[30]....
        /*0368*/ 	.word	0xffffffff


	//   ....[31]....
        /*036c*/ 	.word	0xffffffff


	//   ....[32]....
        /*0370*/ 	.word	0xffffffff


	//   ....[33]....
        /*0374*/ 	.word	0xffffffff


	//   ....[34]....
        /*0378*/ 	.word	0xffffffff


	//   ....[35]....
        /*037c*/ 	.word	0xffffffff


	//   ....[36]....
        /*0380*/ 	.word	0xffffffff


	//   ....[37]....
        /*0384*/ 	.word	0xffffffff


	//   ....[38]....
        /*0388*/ 	.word	0xffffffff


	//   ....[39]....
        /*038c*/ 	.word	0xffffffff


	//   ....[40]....
        /*0390*/ 	.word	0xffffffff


	//   ....[41]....
        /*0394*/ 	.word	0xffffffff


	//   ....[42]....
        /*0398*/ 	.word	0xffffffff


	//   ....[43]....
        /*039c*/ 	.word	0xffffffff


	//   ....[44]....
        /*03a0*/ 	.word	0xffffffff


	//   ....[45]....
        /*03a4*/ 	.word	0xffffffff


	//   ....[46]....
        /*03a8*/ 	.word	0xffffffff


	//   ....[47]....
        /*03ac*/ 	.word	0xffffffff


	//   ....[48]....
        /*03b0*/ 	.word	0xffffffff


	//   ....[49]....
        /*03b4*/ 	.word	0xffffffff


	//   ....[50]....
        /*03b8*/ 	.word	0xffffffff


	//   ....[51]....
        /*03bc*/ 	.word	0xffffffff


	//   ....[52]....
        /*03c0*/ 	.word	0xffffffff


	//   ....[53]....
        /*03c4*/ 	.word	0xffffffff


	//   ....[54]....
        /*03c8*/ 	.word	0xffffffff


	//   ....[55]....
        /*03cc*/ 	.word	0xffffffff


	//   ....[56]....
        /*03d0*/ 	.word	0xffffffff


	//   ....[57]....
        /*03d4*/ 	.word	0xffffffff


	//   ....[58]....
        /*03d8*/ 	.word	0xffffffff


	//   ....[59]....
        /*03dc*/ 	.word	0xffffffff


	//   ....[60]....
        /*03e0*/ 	.word	0xffffffff


	//   ....[61]....
        /*03e4*/ 	.word	0xffffffff


	//   ....[62]....
        /*03e8*/ 	.word	0xffffffff


	//   ....[63]....
        /*03ec*/ 	.word	0xffffffff


	//   ....[64]....
        /*03f0*/ 	.word	0xffffffff


	//   ....[65]....
        /*03f4*/ 	.word	0xffffffff


	//   ....[66]....
        /*03f8*/ 	.word	0xffffffff


	//   ....[67]....
        /*03fc*/ 	.word	0xffffffff


	//   ....[68]....
        /*0400*/ 	.word	0xffffffff


	//   ....[69]....
        /*0404*/ 	.word	0xffffffff


	//   ....[70]....
        /*0408*/ 	.word	0xffffffff


	//   ....[71]....
        /*040c*/ 	.word	0xffffffff


	//   ....[72]....
        /*0410*/ 	.word	0xffffffff


	//   ....[73]....
        /*0414*/ 	.word	0xffffffff


	//   ....[74]....
        /*0418*/ 	.word	0xffffffff


	//   ....[75]....
        /*041c*/ 	.word	0xffffffff


	//   ....[76]....
        /*0420*/ 	.word	0xffffffff


	//   ....[77]....
        /*0424*/ 	.word	0xffffffff


	//   ....[78]....
        /*0428*/ 	.word	0xffffffff


	//   ....[79]....
        /*042c*/ 	.word	0xffffffff


	//   ....[80]....
        /*0430*/ 	.word	0xffffffff


	//   ....[81]....
        /*0434*/ 	.word	0xffffffff


	//   ....[82]....
        /*0438*/ 	.word	0xffffffff


	//   ....[83]....
        /*043c*/ 	.word	0xffffffff


	//   ....[84]....
        /*0440*/ 	.word	0xffffffff


	//----- nvinfo : EIATTR_COOP_GROUP_INSTR_OFFSETS
	.align		4
.L_1629:
        /*0444*/ 	.byte	0x04, 0x28
        /*0446*/ 	.short	(.L_1631 - .L_1630)


	//   ....[0]....
.L_1630:
        /*0448*/ 	.word	0x00001580


	//   ....[1]....
        /*044c*/ 	.word	0x00001b30


	//   ....[2]....
        /*0450*/ 	.word	0x00002070


	//   ....[3]....
        /*0454*/ 	.word	0x00005140


	//   ....[4]....
        /*0458*/ 	.word	0x00005c20


	//   ....[5]....
        /*045c*/ 	.word	0x00006400


	//   ....[6]....
        /*0460*/ 	.word	0x00006430


	//   ....[7]....
        /*0464*/ 	.word	0x00006480


	//   ....[8]....
        /*0468*/ 	.word	0x000064a0


	//   ....[9]....
        /*046c*/ 	.word	0x000064d0


	//   ....[10]....
        /*0470*/ 	.word	0x000064f0


	//   ....[11]....
        /*0474*/ 	.word	0x00006520


	//   ....[12]....
        /*0478*/ 	.word	0x00006540


	//   ....[13]....
        /*047c*/ 	.word	0x00006560


	//   ....[14]....
        /*0480*/ 	.word	0x00006570


	//   ....[15]....
        /*0484*/ 	.word	0x00006600


	//   ....[16]....
        /*0488*/ 	.word	0x00006650


	//   ....[17]....
        /*048c*/ 	.word	0x00006670


	//   ....[18]....
        /*0490*/ 	.word	0x00006680


	//   ....[19]....
        /*0494*/ 	.word	0x00006690


	//   ....[20]....
        /*0498*/ 	.word	0x000066a0


	//   ....[21]....
        /*049c*/ 	.word	0x00006d00


	//   ....[22]....
        /*04a0*/ 	.word	0x00006d20


	//   ....[23]....
        /*04a4*/ 	.word	0x00006d30


	//   ....[24]....
        /*04a8*/ 	.word	0x00006d40


	//   ....[25]....
        /*04ac*/ 	.word	0x00006d70


	//   ....[26]....
        /*04b0*/ 	.word	0x00006d90


	//   ....[27]....
        /*04b4*/ 	.word	0x00006db0


	//   ....[28]....
        /*04b8*/ 	.word	0x00006dd0


	//   ....[29]....
        /*04bc*/ 	.word	0x00006df0


	//   ....[30]....
        /*04c0*/ 	.word	0x00006e10


	//   ....[31]....
        /*04c4*/ 	.word	0x00006e30


	//   ....[32]....
        /*04c8*/ 	.word	0x00006e50


	//   ....[33]....
        /*04cc*/ 	.word	0x00006e60


	//   ....[34]....
        /*04d0*/ 	.word	0x00006e70


	//   ....[35]....
        /*04d4*/ 	.word	0x00006e90


	//   ....[36]....
        /*04d8*/ 	.word	0x00006ea0


	//   ....[37]....
        /*04dc*/ 	.word	0x00009030


	//   ....[38]....
        /*04e0*/ 	.word	0x000090d0


	//   ....[39]....
        /*04e4*/ 	.word	0x00009100


	//   ....[40]....
        /*04e8*/ 	.word	0x00009150


	//   ....[41]....
        /*04ec*/ 	.word	0x000091b0


	//   ....[42]....
        /*04f0*/ 	.word	0x00009ac0


	//   ....[43]....
        /*04f4*/ 	.word	0x0000a350


	//   ....[44]....
        /*04f8*/ 	.word	0x0000ac80


	//   ....[45]....
        /*04fc*/ 	.word	0x0000b430


	//   ....[46]....
        /*0500*/ 	.word	0x0000b450


	//   ....[47]....
        /*0504*/ 	.word	0x0000b470


	//   ....[48]....
        /*0508*/ 	.word	0x0000b490


	//   ....[49]....
        /*050c*/ 	.word	0x0000b4b0


	//   ....[50]....
        /*0510*/ 	.word	0x0000b640


	//   ....[51]....
        /*0514*/ 	.word	0x0000b660


	//   ....[52]....
        /*0518*/ 	.word	0x0000b680


	//   ....[53]....
        /*051c*/ 	.word	0x0000b6a0


	//   ....[54]....
        /*0520*/ 	.word	0x0000b6c0


	//   ....[55]....
        /*0524*/ 	.word	0x0000b9c0


	//   ....[56]....
        /*0528*/ 	.word	0x0000ba40


	//   ....[57]....
        /*052c*/ 	.word	0x0000bb00


	//   ....[58]....
        /*0530*/ 	.word	0x0000bb70


	//   ....[59]....
        /*0534*/ 	.word	0x0000bc10


	//   ....[60]....
        /*0538*/ 	.word	0x0000bc80


	//   ....[61]....
        /*053c*/ 	.word	0x0000bd20


	//   ....[62]....
        /*0540*/ 	.word	0x0000bd90


	//   ....[63]....
        /*0544*/ 	.word	0x0000be30


	//   ....[64]....
        /*0548*/ 	.word	0x0000bea0


	//   ....[65]....
        /*054c*/ 	.word	0x0000bf20


	//   ....[66]....
        /*0550*/ 	.word	0x0000bf90


	//   ....[67]....
        /*0554*/ 	.word	0x0000bfe0


	//   ....[68]....
        /*0558*/ 	.word	0x0000c030


	//   ....[69]....
        /*055c*/ 	.word	0x0000c090


	//   ....[70]....
        /*0560*/ 	.word	0x0000c0f0


	//   ....[71]....
        /*0564*/ 	.word	0x0000c170


	//   ....[72]....
        /*0568*/ 	.word	0x0000c1c0


	//   ....[73]....
        /*056c*/ 	.word	0x0000c220


	//   ....[74]....
        /*0570*/ 	.word	0x0000c270


	//   ....[75]....
        /*0574*/ 	.word	0x0000c2f0


	//   ....[76]....
        /*0578*/ 	.word	0x0000c340


	//   ....[77]....
        /*057c*/ 	.word	0x0000c3b0


	//   ....[78]....
        /*0580*/ 	.word	0x0000c400


	//   ....[79]....
        /*0584*/ 	.word	0x0000c460


	//   ....[80]....
        /*0588*/ 	.word	0x0000c4b0


	//   ....[81]....
        /*058c*/ 	.word	0x0000c500


	//   ....[82]....
        /*0590*/ 	.word	0x0000c550


	//   ....[83]....
        /*0594*/ 	.word	0x0000c5b0


	//   ....[84]....
        /*0598*/ 	.word	0x0000c600


	//----- nvinfo : EIATTR_EXIT_INSTR_OFFSETS
	.align		4
.L_1631:
        /*059c*/ 	.byte	0x04, 0x1c
        /*059e*/ 	.short	(.L_1633 - .L_1632)


	//   ....[0]....
.L_1632:
        /*05a0*/ 	.word	0x0000b7f0


	//   ....[1]....
        /*05a4*/ 	.word	0x0000b960


	//----- nvinfo : EIATTR_MAX_THREADS
	.align		4
.L_1633:
        /*05a8*/ 	.byte	0x04, 0x05
        /*05aa*/ 	.short	(.L_1635 - .L_1634)
.L_1634:
        /*05ac*/ 	.word	0x00000080
        /*05b0*/ 	.word	0x00000001
        /*05b4*/ 	.word	0x00000001


	//----- nvinfo : EIATTR_CRS_STACK_SIZE
	.align		4
.L_1635:
        /*05b8*/ 	.byte	0x04, 0x1e
        /*05ba*/ 	.short	(.L_1637 - .L_1636)
.L_1636:
        /*05bc*/ 	.word	0x00000000
.L_1637:


//--------------------- .nv.info._Z25selective_scan_bwd_kernelI32Selective_Scan_bwd_kernel_traitsILi128ELi16ELb0ELb1ELb1ELb1ELb1EffEEv12SSMParamsBwd --------------------------
	.section	.nv.info._Z25selective_scan_bwd_kernelI32Selective_Scan_bwd_kernel_traitsILi128ELi16ELb0ELb1ELb1ELb1ELb1EffEEv12SSMParamsBwd,"",@"SHT_CUDA_INFO"
	.sectionflags	@""
	.align	4


	//----- nvinfo : EIATTR_CUDA_API_VERSION
	.align		4
        /*0000*/ 	.byte	0x04, 0x37
        /*0002*/ 	.short	(.L_1639 - .L_1638)
.L_1638:
        /*0004*/ 	.word	0x00000082


	//----- nvinfo : EIATTR_SW2861232_WAR
	.align		4
.L_1639:
        /*0008*/ 	.byte	0x01, 0x35
	.zero		2


	//----- nvinfo : EIATTR_PARAM_CBANK
	.align		4
        /*000c*/ 	.byte	0x04, 0x0a
        /*000e*/ 	.short	(.L_1641 - .L_1640)
	.align		4
.L_1640:
        /*0010*/ 	.word	index@(.nv.constant0._Z25selective_scan_bwd_kernelI32Selective_Scan_bwd_kernel_traitsILi128ELi16ELb0ELb1ELb1ELb1ELb1EffEEv12SSMParamsBwd)
        /*0014*/ 	.short	0x0160
        /*0016*/ 	.short	0x01f0


	//----- nvinfo : EIATTR_CBANK_PARAM_SIZE
	.align		4
.L_1641:
        /*0018*/ 	.byte	0x03, 0x19
        /*001a*/ 	.short	0x01f0


	//----- nvinfo : EIATTR_KPARAM_INFO
	.align		4
        /*001c*/ 	.byte	0x04, 0x17
        /*001e*/ 	.short	(.L_1643 - .L_1642)
.L_1642:
        /*0020*/ 	.word	0x00000000
        /*0024*/ 	.short	0x0000
        /*0026*/ 	.short	0x0000
        /*0028*/ 	.byte	0x00, 0xf0, 0xc1, 0x07


	//----- nvinfo : EIATTR_MAXREG_COUNT
	.align		4
.L_1643:
        /*002c*/ 	.byte	0x03, 0x1b
        /*002e*/ 	.short	0x00a8


	//----- nvinfo : EIATTR_NUM_BARRIERS
	.align		4
        /*0030*/ 	.byte	0x02, 0x4c
        /*0032*/ 	.byte	0x01
	.zero		1


	//----- nvinfo : EIATTR_ANNOTATIONS
	.align		4
        /*0034*/ 	.byte	0x04, 0x55
        /*0036*/ 	.short	(.L_1645 - .L_1644)


	//   ....[0]....
.L_1644:
        /* <DEDUP_REMOVED lines=117> */


	//----- nvinfo : EIATTR_MERCURY_ISA_VERSION
	.align		4
.L_1645:
        /*0770*/ 	.byte	0x03, 0x5f
        /*0772*/ 	.short	0x0000


	//----- nvinfo : EIATTR_COOP_GROUP_MASK_REGIDS
	.align		4
        /*0774*/ 	.byte	0x04, 0x29
        /*0776*/ 	.short	(.L_1647 - .L_1646)


	//   ....[0]....
.L_1646:
        /*0778*/ 	.word	0xffffffff


	//   ....[1]....
        /*077c*/ 	.word	0xffffffff


	//   ....[2]....
        /*0780*/ 	.word	0xffffffff


	//   ....[3]....
        /*0784*/ 	.word	0xffffffff


	//   ....[4]....
        /*0788*/ 	.word	0xffffffff


	//   ....[5]....
        /*078c*/ 	.word	0xffffffff


	//   ....[6]....
        /*0790*/ 	.word	0xffffffff


	//   ....[7]....
        /*0794*/ 	.word	0xffffffff


	//   ....[8]....
        /*0798*/ 	.word	0xffffffff


	//   ....[9]....
        /*079c*/ 	.word	0xffffffff


	//   ....[10]....
        /*07a0*/ 	.word	0xffffffff


	//   ....[11]....
        /*07a4*/ 	.word	0xffffffff


	//   ....[12]....
        /*07a8*/ 	.word	0xffffffff


	//   ....[13]....
        /*07ac*/ 	.word	0xffffffff


	//   ....[14]....
        /*07b0*/ 	.word	0xffffffff


	//   ....[15]....
        /*07b4*/ 	.word	0xffffffff


	//   ....[16]....
        /*07b8*/ 	.word	0xffffffff


	//   ....[17]....
        /*07bc*/ 	.word	0xffffffff


	//   ....[18]....
        /*07c0*/ 	.word	0xffffffff


	//   ....[19]....
        /*07c4*/ 	.word	0xffffffff


	//   ....[20]....
        /*07c8*/ 	.word	0xffffffff


	//   ....[21]....
        /*07cc*/ 	.word	0xffffffff


	//   ....[22]....
        /*07d0*/ 	.word	0xffffffff


	//   ....[23]....
        /*07d4*/ 	.word	0xffffffff


	//   ....[24]....
        /*07d8*/ 	.word	0xffffffff


	//   ....[25]....
        /*07dc*/ 	.word	0xffffffff


	//   ....[26]....
        /*07e0*/ 	.word	0xffffffff


	//   ....[27]....
        /*07e4*/ 	.word	0xffffffff


	//   ....[28]....
        /*07e8*/ 	.word	0xffffffff


	//   ....[29]....
        /*07ec*/ 	.word	0xffffffff


	//   ....[30]....
        /*07f0*/ 	.word	0xffffffff


	//   ....[31]....
        /*07f4*/ 	.word	0xffffffff


	//   ....[32]....
        /*07f8*/ 	.word	0xffffffff


	//   ....[33]....
        /*07fc*/ 	.word	0xffffffff


	//   ....[34]....
        /*0800*/ 	.word	0xffffffff


	//   ....[35]....
        /*0804*/ 	.word	0xffffffff


	//   ....[36]....
        /*0808*/ 	.word	0xffffffff


	//   ....[37]....
        /*080c*/ 	.word	0xffffffff


	//   ....[38]....
        /*0810*/ 	.word	0xffffffff


	//   ....[39]....
        /*0814*/ 	.word	0xffffffff


	//   ....[40]....
        /*0818*/ 	.word	0xffffffff


	//   ....[41]....
        /*081c*/ 	.word	0xffffffff


	//   ....[42]....
        /*0820*/ 	.word	0xffffffff


	//   ....[43]....
        /*0824*/ 	.word	0xffffffff


	//   ....[44]....
        /*0828*/ 	.word	0xffffffff


	//   ....[45]....
        /*082c*/ 	.word	0xffffffff


	//   ....[46]....
        /*0830*/ 	.word	0xffffffff


	//   ....[47]....
        /*0834*/ 	.word	0xffffffff


	//   ....[48]....
        /*0838*/ 	.word	0xffffffff


	//   ....[49]....
        /*083c*/ 	.word	0xffffffff


	//   ....[50]....
        /*0840*/ 	.word	0xffffffff


	//   ....[51]....
        /*0844*/ 	.word	0xffffffff


	//   ....[52]....
        /*0848*/ 	.word	0xffffffff


	//   ....[53]....
        /*084c*/ 	.word	0xffffffff


	//   ....[54]....
        /*0850*/ 	.word	0xffffffff


	//   ....[55]....
        /*0854*/ 	.word	0xffffffff


	//   ....[56]....
        /*0858*/ 	.word	0xffffffff


	//   ....[57]....
        /*085c*/ 	.word	0xffffffff


	//   ....[58]....
        /*0860*/ 	.word	0xffffffff


	//   ....[59]....
        /*0864*/ 	.word	0xffffffff


	//   ....[60]....
        /*0868*/ 	.word	0xffffffff


	//   ....[61]....
        /*086c*/ 	.word	0xffffffff


	//   ....[62]....
        /*0870*/ 	.word	0xffffffff


	//   ....[63]....
        /*0874*/ 	.word	0xffffffff


	//   ....[64]....
        /*0878*/ 	.word	0xffffffff


	//   ....[65]....
        /*087c*/ 	.word	0xffffffff


	//   ....[66]....
        /*0880*/ 	.word	0xffffffff


	//   ....[67]....
        /*0884*/ 	.word	0xffffffff


	//   ....[68]....
        /*0888*/ 	.word	0xffffffff


	//   ....[69]....
        /*088c*/ 	.word	0xffffffff


	//   ....[70]....
        /*0890*/ 	.word	0xffffffff


	//   ....[71]....
        /*0894*/ 	.word	0xffffffff


	//   ....[72]....
        /*0898*/ 	.word	0xffffffff


	//   ....[73]....
        /*089c*/ 	.word	0xffffffff


	//   ....[74]....
        /*08a0*/ 	.word	0xffffffff


	//   ....[75]....
        /*08a4*/ 	.word	0xffffffff


	//   ....[76]....
        /*08a8*/ 	.word	0xffffffff


	//   ....[77]....
        /*08ac*/ 	.word	0xffffffff


	//   ....[78]....
        /*08b0*/ 	.word	0xffffffff


	//   ....[79]....
        /*08b4*/ 	.word	0xffffffff


	//   ....[80]....
        /*08b8*/ 	.word	0xffffffff


	//   ....[81]....
        /*08bc*/ 	.word	0xffffffff


	//   ....[82]....
        /*08c0*/ 	.word	0xffffffff


	//   ....[83]....
        /*08c4*/ 	.word	0xffffffff


	//   ....[84]....
        /*08c8*/ 	.word	0xffffffff


	//   ....[85]....
        /*08cc*/ 	.word	0xffffffff


	//   ....[86]....
        /*08d0*/ 	.word	0xffffffff


	//   ....[87]....
        /*08d4*/ 	.word	0xffffffff


	//   ....[88]....
        /*08d8*/ 	.word	0xffffffff


	//----- nvinfo : EIATTR_COOP_GROUP_INSTR_OFFSETS
	.align		4
.L_1647:
        /*08dc*/ 	.byte	0x04, 0x28
        /*08de*/ 	.short	(.L_1649 - .L_1648)


	//   ....[0]....
.L_1648:
        /*08e0*/ 	.word	0x00001760


	//   ....[1]....
        /*08e4*/ 	.word	0x00001bf0


	//   ....[2]....
        /*08e8*/ 	.word	0x00002140


	//   ....[3]....
        /*08ec*/ 	.word	0x00004da0


	//   ....[4]....
        /*08f0*/ 	.word	0x00005360


	//   ....[5]....
        /*08f4*/ 	.word	0x00005d60


	//   ....[6]....
        /*08f8*/ 	.word	0x000067d0


	//   ....[7]....
        /*08fc*/ 	.word	0x00007970


	//   ....[8]....
        /*0900*/ 	.word	0x000082b0


	//   ....[9]....
        /*0904*/ 	.word	0x00008d10


	//   ....[10]....
        /*0908*/ 	.word	0x00008d30


	//   ....[11]....
        /*090c*/ 	.word	0x00008d80


	//   ....[12]....
        /*0910*/ 	.word	0x00008da0


	//   ....[13]....
        /*0914*/ 	.word	0x00008dd0


	//   ....[14]....
        /*0918*/ 	.word	0x00008df0


	//   ....[15]....
        /*091c*/ 	.word	0x00008e20


	//   ....[16]....
        /*0920*/ 	.word	0x00008e40


	//   ....[17]....
        /*0924*/ 	.word	0x00008e60


	//   ....[18]....
        /*0928*/ 	.word	0x00008e70


	//   ....[19]....
        /*092c*/ 	.word	0x00008ef0


	//   ....[20]....
        /*0930*/ 	.word	0x00008f40


	//   ....[21]....
        /*0934*/ 	.word	0x00008f60


	//   ....[22]....
        /*0938*/ 	.word	0x00008f70


	//   ....[23]....
        /*093c*/ 	.word	0x00008f80


	//   ....[24]....
        /*0940*/ 	.word	0x00008f90


	//   ....[25]....
        /*0944*/ 	.word	0x00009600


	//   ....[26]....
        /*0948*/ 	.word	0x00009620


	//   ....[27]....
        /*094c*/ 	.word	0x00009630


	//   ....[28]....
        /*0950*/ 	.word	0x00009640


	//   ....[29]....
        /*0954*/ 	.word	0x00009670


	//   ....[30]....
        /*0958*/ 	.word	0x00009690


	//   ....[31]....
        /*095c*/ 	.word	0x000096b0


	//   ....[32]....
        /*0960*/ 	.word	0x000096d0


	//   ....[33]....
        /*0964*/ 	.word	0x000096f0


	//   ....[34]....
        /*0968*/ 	.word	0x00009710


	//   ....[35]....
        /*096c*/ 	.word	0x00009730


	//   ....[36]....
        /*0970*/ 	.word	0x00009750


	//   ....[37]....
        /*0974*/ 	.word	0x00009760


	//   ....[38]....
        /*0978*/ 	.word	0x00009770


	//   ....[39]....
        /*097c*/ 	.word	0x00009790


	//   ....[40]....
        /*0980*/ 	.word	0x000097a0


	//   ....[41]....
        /*0984*/ 	.word	0x0000bb80


	//   ....[42]....
        /*0988*/ 	.word	0x0000bc30


	//   ....[43]....
        /*098c*/ 	.word	0x0000bc50


	//   ....[44]....
        /*0990*/ 	.word	0x0000bc70


	//   ....[45]....
        /*0994*/ 	.word	0x0000bca0


	//   ....[46]....
        /*0998*/ 	.word	0x0000c6e0


	//   ....[47]....
        /*099c*/ 	.word	0x0000cea0


	//   ....[48]....
        /*09a0*/ 	.word	0x0000d960


	//   ....[49]....
        /*09a4*/ 	.word	0x0000e060


	//   ....[50]....
        /*09a8*/ 	.word	0x0000e080


	//   ....[51]....
        /*09ac*/ 	.word	0x0000e0a0


	//   ....[52]....
        /*09b0*/ 	.word	0x0000e0c0


	//   ....[53]....
        /*09b4*/ 	.word	0x0000e0e0


	//   ....[54]....
        /*09b8*/ 	.word	0x0000e270


	//   ....[55]....
        /*09bc*/ 	.word	0x0000e290


	//   ....[56]....
        /*09c0*/ 	.word	0x0000e2b0


	//   ....[57]....
        /*09c4*/ 	.word	0x0000e2d0


	//   ....[58]....
        /*09c8*/ 	.word	0x0000e2f0


	//   ....[59]....
        /*09cc*/ 	.word	0x0000e5f0


	//   ....[60]....
        /*09d0*/ 	.word	0x0000e670


	//   ....[61]....
        /*09d4*/ 	.word	0x0000e720


	//   ....[62]....
        /*09d8*/ 	.word	0x0000e790


	//   ....[63]....
        /*09dc*/ 	.word	0x0000e820


	//   ....[64]....
        /*09e0*/ 	.word	0x0000e890


	//   ....[65]....
        /*09e4*/ 	.word	0x0000e920


	//   ....[66]....
        /*09e8*/ 	.word	0x0000e990


	//   ....[67]....
        /*09ec*/ 	.word	0x0000ea20


	//   ....[68]....
        /*09f0*/ 	.word	0x0000ea90


	//   ....[69]....
        /*09f4*/ 	.word	0x0000eb10


	//   ....[70]....
        /*09f8*/ 	.word	0x0000eb80


	//   ....[71]....
        /*09fc*/ 	.word	0x0000ebd0


	//   ....[72]....
        /*0a00*/ 	.word	0x0000ec20


	//   ....[73]....
        /*0a04*/ 	.word	0x0000ec90


	//   ....[74]....
        /*0a08*/ 	.word	0x0000ed00


	//   ....[75]....
        /*0a0c*/ 	.word	0x0000ed90


	//   ....[76]....
        /*0a10*/ 	.word	0x0000edf0


	//   ....[77]....
        /*0a14*/ 	.word	0x0000ee60


	//   ....[78]....
        /*0a18*/ 	.word	0x0000eec0


	//   ....[79]....
        /*0a1c*/ 	.word	0x0000ef30


	//   ....[80]....
        /*0a20*/ 	.word	0x0000ef90


	//   ....[81]....
        /*0a24*/ 	.word	0x0000f000


	//   ....[82]....
        /*0a28*/ 	.word	0x0000f060


	//   ....[83]....
        /*0a2c*/ 	.word	0x0000f0c0


	//   ....[84]....
        /*0a30*/ 	.word	0x0000f110


	//   ....[85]....
        /*0a34*/ 	.word	0x0000f170


	//   ....[86]....
        /*0a38*/ 	.word	0x0000f1d0


	//   ....[87]....
        /*0a3c*/ 	.word	0x0000f220


	//   ....[88]....
        /*0a40*/ 	.word	0x0000f270


	//----- nvinfo : EIATTR_EXIT_INSTR_OFFSETS
	.align		4
.L_1649:
        /*0a44*/ 	.byte	0x04, 0x1c
        /*0a46*/ 	.short	(.L_1651 - .L_1650)


	//   ....[0]....
.L_1650:
        /*0a48*/ 	.word	0x0000e420


	//   ....[1]....
        /*0a4c*/ 	.word	0x0000e590


	//----- nvinfo : EIATTR_MAX_THREADS
	.align		4
.L_1651:
        /*0a50*/ 	.byte	0x04, 0x05
        /*0a52*/ 	.short	(.L_1653 - .L_1652)
.L_1652:
        /*0a54*/ 	.word	0x00000080
        /*0a58*/ 	.word	0x00000001
        /*0a5c*/ 	.word	0x00000001


	//----- nvinfo : EIATTR_CRS_STACK_SIZE
	.align		4
.L_1653:
        /*0a60*/ 	.byte	0x04, 0x1e
        /*0a62*/ 	.short	(.L_1655 - .L_1654)
.L_1654:
        /*0a64*/ 	.word	0x00000000
.L_1655:


//--------------------- .nv.info._Z25selective_scan_bwd_kernelI32Selective_Scan_bwd_kernel_traitsILi128ELi16ELb1ELb0ELb0ELb0ELb0EffEEv12SSMParamsBwd --------------------------
	.section	.nv.info._Z25selective_scan_bwd_kernelI32Selective_Scan_bwd_kernel_traitsILi128ELi16ELb1ELb0ELb0ELb0ELb0EffEEv12SSMParamsBwd,"",@"SHT_CUDA_INFO"
	.sectionflags	@""
	.align	4


	//----- nvinfo : EIATTR_CUDA_API_VERSION
	.align		4
        /*0000*/ 	.byte	0x04, 0x37
        /*0002*/ 	.short	(.L_1657 - .L_1656)
.L_1656:
        /*0004*/ 	.word	0x00000082


	//----- nvinfo : EIATTR_SW2861232_WAR
	.align		4
.L_1657:
        /*0008*/ 	.byte	0x01, 0x35
	.zero		2


	//----- nvinfo : EIATTR_PARAM_CBANK
	.align		4
        /*000c*/ 	.byte	0x04, 0x0a
        /*000e*/ 	.short	(.L_1659 - .L_1658)
	.align		4
.L_1658:
        /*0010*/ 	.word	index@(.nv.constant0._Z25selective_scan_bwd_kernelI32Selective_Scan_bwd_kernel_traitsILi128ELi16ELb1ELb0ELb0ELb0ELb0EffEEv12SSMParamsBwd)
        /*0014*/ 	.short	0x0160
        /*0016*/ 	.short	0x01f0


	//----- nvinfo : EIATTR_CBANK_PARAM_SIZE
	.align		4
.L_1659:
        /*0018*/ 	.byte	0x03, 0x19
        /*001a*/ 	.short	0x01f0


	//----- nvinfo : EIATTR_KPARAM_INFO
	.align		4
        /*001c*/ 	.byte	0x04, 0x17
        /*001e*/ 	.short	(.L_1661 - .L_1660)
.L_1660:
        /*0020*/ 	.word	0x00000000
        /*0024*/ 	.short	0x0000
        /*0026*/ 	.short	0x0000
        /*0028*/ 	.byte	0x00, 0xf0, 0xc1, 0x07


	//----- nvinfo : EIATTR_MAXREG_COUNT
	.align		4
.L_1661:
        /*002c*/ 	.byte	0x03, 0x1b
        /*002e*/ 	.short	0x00a8


	//----- nvinfo : EIATTR_NUM_BARRIERS
	.align		4
        /*0030*/ 	.byte	0x02, 0x4c
        /*0032*/ 	.byte	0x01
	.zero		1


	//----- nvinfo : EIATTR_MERCURY_ISA_VERSION
	.align		4
        /*0034*/ 	.byte	0x03, 0x5f
        /*0036*/ 	.short	0x0000


	//----- nvinfo : EIATTR_COOP_GROUP_MASK_REGIDS
	.align		4
        /*0038*/ 	.byte	0x04, 0x29
        /*003a*/ 	.short	(.L_1663 - .L_1662)


	//   ....[0]....
.L_1662:
        /*003c*/ 	.word	0xffffffff


	//   ....[1]....
        /*0040*/ 	.word	0xffffffff


	//   ....[2]....
        /*0044*/ 	.word	0xffffffff


	//   ....[3]....
        /*0048*/ 	.word	0xffffffff


	//   ....[4]....
        /*004c*/ 	.word	0xffffffff


	//   ....[5]....
        /*0050*/ 	.word	0xffffffff


	//   ....[6]....
        /*0054*/ 	.word	0xffffffff


	//   ....[7]....
        /*0058*/ 	.word	0xffffffff


	//   ....[8]....
        /*005c*/ 	.word	0xffffffff


	//   ....[9]....
        /*0060*/ 	.word	0xffffffff


	//   ....[10]....
        /*0064*/ 	.word	0xffffffff


	//   ....[11]....
        /*0068*/ 	.word	0xffffffff


	//   ....[12]....
        /*006c*/ 	.word	0xffffffff


	//   ....[13]....
        /*0070*/ 	.word	0xffffffff


	//   ....[14]....
        /*0074*/ 	.word	0xffffffff


	//   ....[15]....
        /*0078*/ 	.word	0xffffffff


	//   ....[16]....
        /*007c*/ 	.word	0xffffffff


	//   ....[17]....
        /*0080*/ 	.word	0xffffffff


	//   ....[18]....
        /*0084*/ 	.word	0xffffffff


	//   ....[19]....
        /*0088*/ 	.word	0xffffffff


	//   ....[20]....
        /*008c*/ 	.word	0xffffffff


	//   ....[21]....
        /*0090*/ 	.word	0xffffffff


	//   ....[22]....
        /*0094*/ 	.word	0xffffffff


	//   ....[23]....
        /*0098*/ 	.word	0xffffffff


	//   ....[24]....
        /*009c*/ 	.word	0xffffffff


	//   ....[25]....
        /*00a0*/ 	.word	0xffffffff


	//   ....[26]....
        /*00a4*/ 	.word	0xffffffff


	//   ....[27]....
        /*00a8*/ 	.word	0xffffffff


	//   ....[28]....
        /*00ac*/ 	.word	0xffffffff


	//   ....[29]....
        /*00b0*/ 	.word	0xffffffff


	//   ....[30]....
        /*00b4*/ 	.word	0xffffffff


	//   ....[31]....
        /*00b8*/ 	.word	0xffffffff


	//   ....[32]....
        /*00bc*/ 	.word	0xffffffff


	//   ....[33]....
        /*00c0*/ 	.word	0xffffffff


	//   ....[34]....
        /*00c4*/ 	.word	0xffffffff


	//   ....[35]....
        /*00c8*/ 	.word	0xffffffff


	//   ....[36]....
        /*00cc*/ 	.word	0xffffffff


	//   ....[37]....
        /*00d0*/ 	.word	0xffffffff


	//   ....[38]....
        /*00d4*/ 	.word	0xffffffff


	//   ....[39]....
        /*00d8*/ 	.word	0xffffffff


	//   ....[40]....
        /*00dc*/ 	.word	0xffffffff


	//   ....[41]....
        /*00e0*/ 	.word	0xffffffff


	//   ....[42]....
        /*00e4*/ 	.word	0xffffffff


	//   ....[43]....
        /*00e8*/ 	.word	0xffffffff


	//   ....[44]....
        /*00ec*/ 	.word	0xffffffff


	//   ....[45]....
        /*00f0*/ 	.word	0xffffffff


	//   ....[46]....
        /*00f4*/ 	.word	0xffffffff


	//   ....[47]....
        /*00f8*/ 	.word	0xffffffff


	//   ....[48]....
        /*00fc*/ 	.word	0xffffffff


	//   ....[49]....
        /*0100*/ 	.word	0xffffffff


	//   ....[50]....
        /*0104*/ 	.word	0xffffffff


	//   ....[51]....
        /*0108*/ 	.word	0xffffffff


	//   ....[52]....
        /*010c*/ 	.word	0xffffffff


	//   ....[53]....
        /*0110*/ 	.word	0xffffffff


	//   ....[54]....
        /*0114*/ 	.word	0xffffffff


	//   ....[55]....
        /*0118*/ 	.word	0xffffffff


	//   ....[56]....
        /*011c*/ 	.word	0xffffffff


	//   ....[57]....
        /*0120*/ 	.word	0xffffffff


	//   ....[58]....
        /*0124*/ 	.word	0xffffffff


	//   ....[59]....
        /*0128*/ 	.word	0xffffffff


	//   ....[60]....
        /*012c*/ 	.word	0xffffffff


	//   ....[61]....
        /*0130*/ 	.word	0xffffffff


	//   ....[62]....
        /*0134*/ 	.word	0xffffffff


	//   ....[63]....
        /*0138*/ 	.word	0xffffffff


	//   ....[64]....
        /*013c*/ 	.word	0xffffffff


	//   ....[65]....
        /*0140*/ 	.word	0xffffffff


	//   ....[66]....
        /*0144*/ 	.word	0xffffffff


	//   ....[67]....
        /*0148*/ 	.word	0xffffffff


	//   ....[68]....
        /*014c*/ 	.word	0xffffffff


	//   ....[69]....
        /*0150*/ 	.word	0xffffffff


	//   ....[70]....
        /*0154*/ 	.word	0xffffffff


	//   ....[71]....
        /*0158*/ 	.word	0xffffffff


	//   ....[72]....
        /*015c*/ 	.word	0xffffffff


	//   ....[73]....
        /*0160*/ 	.word	0xffffffff


	//   ....[74]....
        /*0164*/ 	.word	0xffffffff


	//   ....[75]....
        /*0168*/ 	.word	0xffffffff


	//   ....[76]....
        /*016c*/ 	.word	0xffffffff


	//   ....[77]....
        /*0170*/ 	.word	0xffffffff


	//   ....[78]....
        /*0174*/ 	.word	0xffffffff


	//   ....[79]....
        /*0178*/ 	.word	0xffffffff


	//   ....[80]....
        /*017c*/ 	.word	0xffffffff


	//   ....[81]....
        /*0180*/ 	.word	0xffffffff


	//   ....[82]....
        /*0184*/ 	.word	0xffffffff


	//   ....[83]....
        /*0188*/ 	.word	0xffffffff


	//   ....[84]....
        /*018c*/ 	.word	0xffffffff


	//   ....[85]....
        /*0190*/ 	.word	0xffffffff


	//   ....[86]....
        /*0194*/ 	.word	0xffffffff


	//----- nvinfo : EIATTR_COOP_GROUP_INSTR_OFFSETS
	.align		4
.L_1663:
        /*0198*/ 	.byte	0x04, 0x28
        /*019a*/ 	.short	(.L_1665 - .L_1664)


	//   ....[0]....
.L_1664:
        /*019c*/ 	.word	0x000008c0


	//   ....[1]....
        /*01a0*/ 	.word	0x000009d0


	//   ....[2]....
        /*01a4*/ 	.word	0x00000b50


	//   ....[3]....
        /*01a8*/ 	.word	0x00001d10


	//   ....[4]....
        /*01ac*/ 	.word	0x00001d30


	//   ....[5]....
        /*01b0*/ 	.word	0x00001d80


	//   ....[6]....
        /*01b4*/ 	.word	0x00001d90


	//   ....[7]....
        /*01b8*/ 	.word	0x00001dc0


	//   ....[8]....
        /*01bc*/ 	.word	0x00001de0


	//   ....[9]....
        /*01c0*/ 	.word	0x00001e10


	//   ....[10]....
        /*01c4*/ 	.word	0x00001e30


	//   ....[11]....
        /*01c8*/ 	.word	0x00001e70


	//   ....[12]....
        /*01cc*/ 	.word	0x00001e90


	//   ....[13]....
        /*01d0*/ 	.word	0x00001f40


	//   ....[14]....
        /*01d4*/ 	.word	0x00001fb0


	//   ....[15]....
        /*01d8*/ 	.word	0x00001fd0


	//   ....[16]....
        /*01dc*/ 	.word	0x00001fe0


	//   ....[17]....
        /*01e0*/ 	.word	0x00001ff0


	//   ....[18]....
        /*01e4*/ 	.word	0x00002000


	//   ....[19]....
        /*01e8*/ 	.word	0x000026a0


	//   ....[20]....
        /*01ec*/ 	.word	0x000026c0


	//   ....[21]....
        /*01f0*/ 	.word	0x000026d0


	//   ....[22]....
        /*01f4*/ 	.word	0x000026e0


	//   ....[23]....
        /*01f8*/ 	.word	0x00002710


	//   ....[24]....
        /*01fc*/ 	.word	0x00002720


	//   ....[25]....
        /*0200*/ 	.word	0x00002750


	//   ....[26]....
        /*0204*/ 	.word	0x00002760


	//   ....[27]....
        /*0208*/ 	.word	0x00002790


	//   ....[28]....
        /*020c*/ 	.word	0x000027a0


	//   ....[29]....
        /*0210*/ 	.word	0x000027d0


	//   ....[30]....
        /*0214*/ 	.word	0x000027e0


	//   ....[31]....
        /*0218*/ 	.word	0x00002810


	//   ....[32]....
        /*021c*/ 	.word	0x00002820


	//   ....[33]....
        /*0220*/ 	.word	0x00002830


	//   ....[34]....
        /*0224*/ 	.word	0x00002840


	//   ....[35]....
        /*0228*/ 	.word	0x00002ff0


	//   ....[36]....
        /*022c*/ 	.word	0x00003110


	//   ....[37]....
        /*0230*/ 	.word	0x00003160


	//   ....[38]....
        /*0234*/ 	.word	0x00003220


	//   ....[39]....
        /*0238*/ 	.word	0x00003280


	//   ....[40]....
        /*023c*/ 	.word	0x00003300


	//   ....[41]....
        /*0240*/ 	.word	0x00003360


	//   ....[42]....
        /*0244*/ 	.word	0x00003420


	//   ....[43]....
        /*0248*/ 	.word	0x00003480


	//   ....[44]....
        /*024c*/ 	.word	0x00003590


	//   ....[45]....
        /*0250*/ 	.word	0x00003b00


	//   ....[46]....
        /*0254*/ 	.word	0x00003d60


	//   ....[47]....
        /*0258*/ 	.word	0x00003f60


	//   ....[48]....
        /*025c*/ 	.word	0x00003fc0


	//   ....[49]....
        /*0260*/ 	.word	0x00004010


	//   ....[50]....
        /*0264*/ 	.word	0x00004030


	//   ....[51]....
        /*0268*/ 	.word	0x00004050


	//   ....[52]....
        /*026c*/ 	.word	0x00004170


	//   ....[53]....
        /*0270*/ 	.word	0x000041c0


	//   ....[54]....
        /*0274*/ 	.word	0x00004210


	//   ....[55]....
        /*0278*/ 	.word	0x00004230


	//   ....[56]....
        /*027c*/ 	.word	0x00004250


	//   ....[57]....
        /*0280*/ 	.word	0x000049a0


	//   ....[58]....
        /*0284*/ 	.word	0x00004a20


	//   ....[59]....
        /*0288*/ 	.word	0x00004ad0


	//   ....[60]....
        /*028c*/ 	.word	0x00004b40


	//   ....[61]....
        /*0290*/ 	.word	0x00004bd0


	//   ....[62]....
        /*0294*/ 	.word	0x00004c40


	//   ....[63]....
        /*0298*/ 	.word	0x00004cd0


	//   ....[64]....
        /*029c*/ 	.word	0x00004d40


	//   ....[65]....
        /*02a0*/ 	.word	0x00004de0


	//   ....[66]....
        /*02a4*/ 	.word	0x00004e50


	//   ....[67]....
        /*02a8*/ 	.word	0x00004ec0


	//   ....[68]....
        /*02ac*/ 	.word	0x00004f30


	//   ....[69]....
        /*02b0*/ 	.word	0x00004fa0


	//   ....[70]....
        /*02b4*/ 	.word	0x00005010


	//   ....[71]....
        /*02b8*/ 	.word	0x00005090


	//   ....[72]....
        /*02bc*/ 	.word	0x00005110


	//   ....[73]....
        /*02c0*/ 	.word	0x000051b0


	//   ....[74]....
        /*02c4*/ 	.word	0x00005220


	//   ....[75]....
        /*02c8*/ 	.word	0x000052a0


	//   ....[76]....
        /*02cc*/ 	.word	0x00005310


	//   ....[77]....
        /*02d0*/ 	.word	0x000053b0


	//   ....[78]....
        /*02d4*/ 	.word	0x00005420


	//   ....[79]....
        /*02d8*/ 	.word	0x000054b0


	//   ....[80]....
        /*02dc*/ 	.word	0x00005520


	//   ....[81]....
        /*02e0*/ 	.word	0x000055a0


	//   ....[82]....
        /*02e4*/ 	.word	0x00005610


	//   ....[83]....
        /*02e8*/ 	.word	0x00005680


	//   ....[84]....
        /*02ec*/ 	.word	0x000056f0


	//   ....[85]....
        /*02f0*/ 	.word	0x00005760


	//   ....[86]....
        /*02f4*/ 	.word	0x000057d0


	//----- nvinfo : EIATTR_EXIT_INSTR_OFFSETS
	.align		4
.L_1665:
        /*02f8*/ 	.byte	0x04, 0x1c
        /*02fa*/ 	.short	(.L_1667 - .L_1666)


	//   ....[0]....
.L_1666:
        /*02fc*/ 	.word	0x00004380


	//   ....[1]....
        /*0300*/ 	.word	0x00004940


	//----- nvinfo : EIATTR_MAX_THREADS
	.align		4
.L_1667:
        /*0304*/ 	.byte	0x04, 0x05
        /*0306*/ 	.short	(.L_1669 - .L_1668)
.L_1668:
        /*0308*/ 	.word	0x00000080
        /*030c*/ 	.word	0x00000001
        /*0310*/ 	.word	0x00000001


	//----- nvinfo : EIATTR_CRS_STACK_SIZE
	.align		4
.L_1669:
        /*0314*/ 	.byte	0x04, 0x1e
        /*0316*/ 	.short	(.L_1671 - .L_1670)
.L_1670:
        /*0318*/ 	.word	0x00000000
.L_1671:


//--------------------- .nv.info._Z25selective_scan_bwd_kernelI32Selective_Scan_bwd_kernel_traitsILi128ELi16ELb1ELb0ELb0ELb0ELb1EffEEv12SSMParamsBwd --------------------------
	.section	.nv.info._Z25selective_scan_bwd_kernelI32Selective_Scan_bwd_kernel_traitsILi128ELi16ELb1ELb0ELb0ELb0ELb1EffEEv12SSMParamsBwd,"",@"SHT_CUDA_INFO"
	.sectionflags	@""
	.align	4


	//----- nvinfo : EIATTR_CUDA_API_VERSION
	.align		4
        /*0000*/ 	.byte	0x04, 0x37
        /*0002*/ 	.short	(.L_1673 - .L_1672)
.L_1672:
        /*0004*/ 	.word	0x00000082


	//----- nvinfo : EIATTR_SW2861232_WAR
	.align		4
.L_1673:
        /*0008*/ 	.byte	0x01, 0x35
	.zero		2


	//----- nvinfo : EIATTR_PARAM_CBANK
	.align		4
        /*000c*/ 	.byte	0x04, 0x0a
        /*000e*/ 	.short	(.L_1675 - .L_1674)
	.align		4
.L_1674:
        /*0010*/ 	.word	index@(.nv.constant0._Z25selective_scan_bwd_kernelI32Selective_Scan_bwd_kernel_traitsILi128ELi16ELb1ELb0ELb0ELb0ELb1EffEEv12SSMParamsBwd)
        /*0014*/ 	.short	0x0160
        /*0016*/ 	.short	0x01f0


	//----- nvinfo : EIATTR_CBANK_PARAM_SIZE
	.align		4
.L_1675:
        /*0018*/ 	.byte	0x03, 0x19
        /*001a*/ 	.short	0x01f0


	//----- nvinfo : EIATTR_KPARAM_INFO
	.align		4
        /*001c*/ 	.byte	0x04, 0x17
        /*001e*/ 	.short	(.L_1677 - .L_1676)
.L_1676:
        /*0020*/ 	.word	0x00000000
        /*0024*/ 	.short	0x0000
        /*0026*/ 	.short	0x0000
        /*0028*/ 	.byte	0x00, 0xf0, 0xc1, 0x07


	//----- nvinfo : EIATTR_MAXREG_COUNT
	.align		4
.L_1677:
        /*002c*/ 	.byte	0x03, 0x1b
        /*002e*/ 	.short	0x00a8


	//----- nvinfo : EIATTR_NUM_BARRIERS
	.align		4
        /*0030*/ 	.byte	0x02, 0x4c
        /*0032*/ 	.byte	0x01
	.zero		1


	//----- nvinfo : EIATTR_MERCURY_ISA_VERSION
	.align		4
        /*0034*/ 	.byte	0x03, 0x5f
        /*0036*/ 	.short	0x0000


	//----- nvinfo : EIATTR_COOP_GROUP_MASK_REGIDS
	.align		4
        /*0038*/ 	.byte	0x04, 0x29
        /*003a*/ 	.short	(.L_1679 - .L_1678)


	//   ....[0]....
.L_1678:
        /*003c*/ 	.word	0xffffffff


	//   ....[1]....
        /*0040*/ 	.word	0xffffffff


	//   ....[2]....
        /*0044*/ 	.word	0xffffffff


	//   ....[3]....
        /*0048*/ 	.word	0xffffffff


	//   ....[4]....
        /*004c*/ 	.word	0xffffffff


	//   ....[5]....
        /*0050*/ 	.word	0xffffffff


	//   ....[6]....
        /*0054*/ 	.word	0xffffffff


	//   ....[7]....
        /*0058*/ 	.word	0xffffffff


	//   ....[8]....
        /*005c*/ 	.word	0xffffffff


	//   ....[9]....
        /*0060*/ 	.word	0xffffffff


	//   ....[10]....
        /*0064*/ 	.word	0xffffffff


	//   ....[11]....
        /*0068*/ 	.word	0xffffffff


	//   ....[12]....
        /*006c*/ 	.word	0xffffffff


	//   ....[13]....
        /*0070*/ 	.word	0xffffffff


	//   ....[14]....
        /*0074*/ 	.word	0xffffffff


	//   ....[15]....
        /*0078*/ 	.word	0xffffffff


	//   ....[16]....
        /*007c*/ 	.word	0xffffffff


	//   ....[17]....
        /*0080*/ 	.word	0xffffffff


	//   ....[18]....
        /*0084*/ 	.word	0xffffffff


	//   ....[19]....
        /*0088*/ 	.word	0xffffffff


	//   ....[20]....
        /*008c*/ 	.word	0xffffffff


	//   ....[21]....
        /*0090*/ 	.word	0xffffffff


	//   ....[22]....
        /*0094*/ 	.word	0xffffffff


	//   ....[23]....
        /*0098*/ 	.word	0xffffffff


	//   ....[24]....
        /*009c*/ 	.word	0xffffffff


	//   ....[25]....
        /*00a0*/ 	.word	0xffffffff


	//   ....[26]....
        /*00a4*/ 	.word	0xffffffff


	//   ....[27]....
        /*00a8*/ 	.word	0xffffffff


	//   ....[28]....
        /*00ac*/ 	.word	0xffffffff


	//   ....[29]....
        /*00b0*/ 	.word	0xffffffff


	//   ....[30]....
        /*00b4*/ 	.word	0xffffffff


	//   ....[31]....
        /*00b8*/ 	.word	0xffffffff


	//   ....[32]....
        /*00bc*/ 	.word	0xffffffff


	//   ....[33]....
        /*00c0*/ 	.word	0xffffffff


	//   ....[34]....
        /*00c4*/ 	.word	0xffffffff


	//   ....[35]....
        /*00c8*/ 	.word	0xffffffff


	//   ....[36]....
        /*00cc*/ 	.word	0xffffffff


	//   ....[37]....
        /*00d0*/ 	.word	0xffffffff


	//   ....[38]....
        /*00d4*/ 	.word	0xffffffff


	//   ....[39]....
        /*00d8*/ 	.word	0xffffffff


	//   ....[40]....
        /*00dc*/ 	.word	0xffffffff


	//   ....[41]....
        /*00e0*/ 	.word	0xffffffff


	//   ....[42]....
        /*00e4*/ 	.word	0xffffffff


	//   ....[43]....
        /*00e8*/ 	.word	0xffffffff


	//   ....[44]....
        /*00ec*/ 	.word	0xffffffff


	//   ....[45]....
        /*00f0*/ 	.word	0xffffffff


	//   ....[46]....
        /*00f4*/ 	.word	0xffffffff


	//   ....[47]....
        /*00f8*/ 	.word	0xffffffff


	//   ....[48]....
        /*00fc*/ 	.word	0xffffffff


	//   ....[49]....
        /*0100*/ 	.word	0xffffffff


	//   ....[50]....
        /*0104*/ 	.word	0xffffffff


	//   ....[51]....
        /*0108*/ 	.word	0xffffffff


	//   ....[52]....
        /*010c*/ 	.word	0xffffffff


	//   ....[53]....
        /*0110*/ 	.word	0xffffffff


	//   ....[54]....
        /*0114*/ 	.word	0xffffffff


	//   ....[55]....
        /*0118*/ 	.word	0xffffffff


	//   ....[56]....
        /*011c*/ 	.word	0xffffffff


	//   ....[57]....
        /*0120*/ 	.word	0xffffffff


	//   ....[58]....
        /*0124*/ 	.word	0xffffffff


	//   ....[59]....
        /*0128*/ 	.word	0xffffffff


	//   ....[60]....
        /*012c*/ 	.word	0xffffffff


	//   ....[61]....
        /*0130*/ 	.word	0xffffffff


	//   ....[62]....
        /*0134*/ 	.word	0xffffffff


	//   ....[63]....
        /*0138*/ 	.word	0xffffffff


	//   ....[64]....
        /*013c*/ 	.word	0xffffffff


	//   ....[65]....
        /*0140*/ 	.word	0xffffffff


	//   ....[66]....
        /*0144*/ 	.word	0xffffffff


	//   ....[67]....
        /*0148*/ 	.word	0xffffffff


	//   ....[68]....
        /*014c*/ 	.word	0xffffffff


	//   ....[69]....
        /*0150*/ 	.word	0xffffffff


	//   ....[70]....
        /*0154*/ 	.word	0xffffffff


	//   ....[71]....
        /*0158*/ 	.word	0xffffffff


	//   ....[72]....
        /*015c*/ 	.word	0xffffffff


	//   ....[73]....
        /*0160*/ 	.word	0xffffffff


	//   ....[74]....
        /*0164*/ 	.word	0xffffffff


	//   ....[75]....
        /*0168*/ 	.word	0xffffffff


	//   ....[76]....
        /*016c*/ 	.word	0xffffffff


	//   ....[77]....
        /*0170*/ 	.word	0xffffffff


	//   ....[78]....
        /*0174*/ 	.word	0xffffffff


	//   ....[79]....
        /*0178*/ 	.word	0xffffffff


	//   ....[80]....
        /*017c*/ 	.word	0xffffffff


	//   ....[81]....
        /*0180*/ 	.word	0xffffffff


	//   ....[82]....
        /*0184*/ 	.word	0xffffffff


	//   ....[83]....
        /*0188*/ 	.word	0xffffffff


	//   ....[84]....
        /*018c*/ 	.word	0xffffffff


	//   ....[85]....
        /*0190*/ 	.word	0xffffffff


	//   ....[86]....
        /*0194*/ 	.word	0xffffffff


	//   ....[87]....
        /*0198*/ 	.word	0xffffffff


	//   ....[88]....
        /*019c*/ 	.word	0xffffffff


	//   ....[89]....
        /*01a0*/ 	.word	0xffffffff


	//   ....[90]....
        /*01a4*/ 	.word	0xffffffff


	//----- nvinfo : EIATTR_COOP_GROUP_INSTR_OFFSETS
	.align		4
.L_1679:
        /*01a8*/ 	.byte	0x04, 0x28
        /*01aa*/ 	.short	(.L_1681 - .L_1680)


	//   ....[0]....
.L_1680:
        /*01ac*/ 	.word	0x000008d0


	//   ....[1]....
        /*01b0*/ 	.word	0x000009e0


	//   ....[2]....
        /*01b4*/ 	.word	0x00000bd0


	//   ....[3]....
        /*01b8*/ 	.word	0x00000da0


	//   ....[4]....
        /*01bc*/ 	.word	0x000013f0


	//   ....[5]....
        /*01c0*/ 	.word	0x00001a10


	//   ....[6]....
        /*01c4*/ 	.word	0x00001e40


	//   ....[7]....
        /*01c8*/ 	.word	0x00002f50


	//   ....[8]....
        /*01cc*/ 	.word	0x00002f70


	//   ....[9]....
        /*01d0*/ 	.word	0x00002fc0


	//   ....[10]....
        /*01d4*/ 	.word	0x00002fd0


	//   ....[11]....
        /*01d8*/ 	.word	0x00003000


	//   ....[12]....
        /*01dc*/ 	.word	0x00003020


	//   ....[13]....
        /*01e0*/ 	.word	0x00003050


	//   ....[14]....
        /*01e4*/ 	.word	0x00003070


	//   ....[15]....
        /*01e8*/ 	.word	0x000030a0


	//   ....[16]....
        /*01ec*/ 	.word	0x000030c0


	//   ....[17]....
        /*01f0*/ 	.word	0x00003180


	//   ....[18]....
        /*01f4*/ 	.word	0x000031f0


	//   ....[19]....
        /*01f8*/ 	.word	0x00003210


	//   ....[20]....
        /*01fc*/ 	.word	0x00003220


	//   ....[21]....
        /*0200*/ 	.word	0x00003230


	//   ....[22]....
        /*0204*/ 	.word	0x00003240


	//   ....[23]....
        /*0208*/ 	.word	0x00003860


	//   ....[24]....
        /*020c*/ 	.word	0x00003880


	//   ....[25]....
        /*0210*/ 	.word	0x00003890


	//   ....[26]....
        /*0214*/ 	.word	0x000038a0


	//   ....[27]....
        /*0218*/ 	.word	0x000038d0


	//   ....[28]....
        /*021c*/ 	.word	0x000038e0


	//   ....[29]....
        /*0220*/ 	.word	0x00003910


	//   ....[30]....
        /*0224*/ 	.word	0x00003920


	//   ....[31]....
        /*0228*/ 	.word	0x00003950


	//   ....[32]....
        /*022c*/ 	.word	0x00003960


	//   ....[33]....
        /*0230*/ 	.word	0x00003990


	//   ....[34]....
        /*0234*/ 	.word	0x000039a0


	//   ....[35]....
        /*0238*/ 	.word	0x000039d0


	//   ....[36]....
        /*023c*/ 	.word	0x000039e0


	//   ....[37]....
        /*0240*/ 	.word	0x000039f0


	//   ....[38]....
        /*0244*/ 	.word	0x00003a00


	//   ....[39]....
        /*0248*/ 	.word	0x00003f90


	//   ....[40]....
        /*024c*/ 	.word	0x000040e0


	//   ....[41]....
        /*0250*/ 	.word	0x00004190


	//   ....[42]....
        /*0254*/ 	.word	0x000041f0


	//   ....[43]....
        /*0258*/ 	.word	0x00004290


	//   ....[44]....
        /*025c*/ 	.word	0x000042c0


	//   ....[45]....
        /*0260*/ 	.word	0x00004350


	//   ....[46]....
        /*0264*/ 	.word	0x000043d0


	//   ....[47]....
        /*0268*/ 	.word	0x00004470


	//   ....[48]....
        /*026c*/ 	.word	0x00004580


	//   ....[49]....
        /*0270*/ 	.word	0x00004b20


	//   ....[50]....
        /*0274*/ 	.word	0x00004d40


	//   ....[51]....
        /*0278*/ 	.word	0x00004f60


	//   ....[52]....
        /*027c*/ 	.word	0x00004fc0


	//   ....[53]....
        /*0280*/ 	.word	0x00005010


	//   ....[54]....
        /*0284*/ 	.word	0x00005030


	//   ....[55]....
        /*0288*/ 	.word	0x00005050


	//   ....[56]....
        /*028c*/ 	.word	0x00005170


	//   ....[57]....
        /*0290*/ 	.word	0x000051c0


	//   ....[58]....
        /*0294*/ 	.word	0x00005210


	//   ....[59]....
        /*0298*/ 	.word	0x00005230


	//   ....[60]....
        /*029c*/ 	.word	0x00005250


	//   ....[61]....
        /*02a0*/ 	.word	0x000059a0


	//   ....[62]....
        /*02a4*/ 	.word	0x00005a20


	//   ....[63]....
        /*02a8*/ 	.word	0x00005ad0


	//   ....[64]....
        /*02ac*/ 	.word	0x00005b40


	//   ....[65]....
        /*02b0*/ 	.word	0x00005bd0


	//   ....[66]....
        /*02b4*/ 	.word	0x00005c40


	//   ....[67]....
        /*02b8*/ 	.word	0x00005cf0


	//   ....[68]....
        /*02bc*/ 	.word	0x00005d60


	//   ....[69]....
        /*02c0*/ 	.word	0x00005e00


	//   ....[70]....
        /*02c4*/ 	.word	0x00005e70


	//   ....[71]....
        /*02c8*/ 	.word	0x00005ee0


	//   ....[72]....
        /*02cc*/ 	.word	0x00005f50


	//   ....[73]....
        /*02d0*/ 	.word	0x00005fc0


	//   ....[74]....
        /*02d4*/ 	.word	0x00006030


	//   ....[75]....
        /*02d8*/ 	.word	0x000060a0


	//   ....[76]....
        /*02dc*/ 	.word	0x00006120


	//   ....[77]....
        /*02e0*/ 	.word	0x000061c0


	//   ....[78]....
        /*02e4*/ 	.word	0x00006230


	//   ....[79]....
        /*02e8*/ 	.word	0x000062b0


	//   ....[80]....
        /*02ec*/ 	.word	0x00006320


	//   ....[81]....
        /*02f0*/ 	.word	0x000063b0


	//   ....[82]....
        /*02f4*/ 	.word	0x00006420


	//   ....[83]....
        /*02f8*/ 	.word	0x000064b0


	//   ....[84]....
        /*02fc*/ 	.word	0x00006520


	//   ....[85]....
        /*0300*/ 	.word	0x000065a0


	//   ....[86]....
        /*0304*/ 	.word	0x00006610


	//   ....[87]....
        /*0308*/ 	.word	0x00006680


	//   ....[88]....
        /*030c*/ 	.word	0x000066f0


	//   ....[89]....
        /*0310*/ 	.word	0x00006760


	//   ....[90]....
        /*0314*/ 	.word	0x000067d0


	//----- nvinfo : EIATTR_EXIT_INSTR_OFFSETS
	.align		4
.L_1681:
        /*0318*/ 	.byte	0x04, 0x1c
        /*031a*/ 	.short	(.L_1683 - .L_1682)


	//   ....[0]....
.L_1682:
        /*031c*/ 	.word	0x00005380


	//   ....[1]....
        /*0320*/ 	.word	0x00005940


	//----- nvinfo : EIATTR_MAX_THREADS
	.align		4
.L_1683:
        /*0324*/ 	.byte	0x04, 0x05
        /*0326*/ 	.short	(.L_1685 - .L_1684)
.L_1684:
        /*0328*/ 	.word	0x00000080
        /*032c*/ 	.word	0x00000001
        /*0330*/ 	.word	0x00000001


	//----- nvinfo : EIATTR_CRS_STACK_SIZE
	.align		4
.L_1685:
        /*0334*/ 	.byte	0x04, 0x1e
        /*0336*/ 	.short	(.L_1687 - .L_1686)
.L_1686:
        /*0338*/ 	.word	0x00000000
.L_1687:


//--------------------- .nv.info._Z25selective_scan_bwd_kernelI32Selective_Scan_bwd_kernel_traitsILi128ELi16ELb1ELb0ELb0ELb1ELb0EffEEv12SSMParamsBwd --------------------------
	.section	.nv.info._Z25selective_scan_bwd_kernelI32Selective_Scan_bwd_kernel_traitsILi128ELi16ELb1ELb0ELb0ELb1ELb0EffEEv12SSMParamsBwd,"",@"SHT_CUDA_INFO"
	.sectionflags	@""
	.align	4


	//----- nvinfo : EIATTR_CUDA_API_VERSION
	.align		4
        /*0000*/ 	.byte	0x04, 0x37
        /*0002*/ 	.short	(.L_1689 - .L_1688)
.L_1688:
        /*0004*/ 	.word	0x00000082


	//----- nvinfo : EIATTR_SW2861232_WAR
	.align		4
.L_1689:
        /*0008*/ 	.byte	0x01, 0x35
	.zero		2


	//----- nvinfo : EIATTR_PARAM_CBANK
	.align		4
        /*000c*/ 	.byte	0x04, 0x0a
        /*000e*/ 	.short	(.L_1691 - .L_1690)
	.align		4
.L_1690:
        /*0010*/ 	.word	index@(.nv.constant0._Z25selective_scan_bwd_kernelI32Selective_Scan_bwd_kernel_traitsILi128ELi16ELb1ELb0ELb0ELb1ELb0EffEEv12SSMParamsBwd)
        /*0014*/ 	.short	0x0160
        /*0016*/ 	.short	0x01f0


	//----- nvinfo : EIATTR_CBANK_PARAM_SIZE
	.align		4
.L_1691:
        /*0018*/ 	.byte	0x03, 0x19
        /*001a*/ 	.short	0x01f0


	//----- nvinfo : EIATTR_KPARAM_INFO
	.align		4
        /*001c*/ 	.byte	0x04, 0x17
        /*001e*/ 	.short	(.L_1693 - .L_1692)
.L_1692:
        /*0020*/ 	.word	0x00000000
        /*0024*/ 	.short	0x0000
        /*0026*/ 	.short	0x0000
        /*0028*/ 	.byte	0x00, 0xf0, 0xc1, 0x07


	//----- nvinfo : EIATTR_MAXREG_COUNT
	.align		4
.L_1693:
        /*002c*/ 	.byte	0x03, 0x1b
        /*002e*/ 	.short	0x00a8


	//----- nvinfo : EIATTR_NUM_BARRIERS
	.align		4
        /*0030*/ 	.byte	0x02, 0x4c
        /*0032*/ 	.byte	0x01
	.zero		1


	//----- nvinfo : EIATTR_MERCURY_ISA_VERSION
	.align		4
        /*0034*/ 	.byte	0x03, 0x5f
        /*0036*/ 	.short	0x0000


	//----- nvinfo : EIATTR_COOP_GROUP_MASK_REGIDS
	.align		4
        /*0038*/ 	.byte	0x04, 0x29
        /*003a*/ 	.short	(.L_1695 - .L_1694)


	//   ....[0]....
.L_1694:
        /*003c*/ 	.word	0xffffffff


	//   ....[1]....
        /*0040*/ 	.word	0xffffffff


	//   ....[2]....
        /*0044*/ 	.word	0xffffffff


	//   ....[3]....
        /*0048*/ 	.word	0xffffffff


	//   ....[4]....
        /*004c*/ 	.word	0xffffffff


	//   ....[5]....
        /*0050*/ 	.word	0xffffffff


	//   ....[6]....
        /*0054*/ 	.word	0xffffffff


	//   ....[7]....
        /*0058*/ 	.word	0xffffffff


	//   ....[8]....
        /*005c*/ 	.word	0xffffffff


	//   ....[9]....
        /*0060*/ 	.word	0xffffffff


	//   ....[10]....
        /*0064*/ 	.word	0xffffffff


	//   ....[11]....
        /*0068*/ 	.word	0xffffffff


	//   ....[12]....
        /*006c*/ 	.word	0xffffffff


	//   ....[13]....
        /*0070*/ 	.word	0xffffffff


	//   ....[14]....
        /*0074*/ 	.word	0xffffffff


	//   ....[15]....
        /*0078*/ 	.word	0xffffffff


	//   ....[16]....
        /*007c*/ 	.word	0xffffffff


	//   ....[17]....
        /*0080*/ 	.word	0xffffffff


	//   ....[18]....
        /*0084*/ 	.word	0xffffffff


	//   ....[19]....
        /*0088*/ 	.word	0xffffffff


	//   ....[20]....
        /*008c*/ 	.word	0xffffffff


	//   ....[21]....
        /*0090*/ 	.word	0xffffffff


	//   ....[22]....
        /*0094*/ 	.word	0xffffffff


	//   ....[23]....
        /*0098*/ 	.word	0xffffffff


	//   ....[24]....
        /*009c*/ 	.word	0xffffffff


	//   ....[25]....
        /*00a0*/ 	.word	0xffffffff


	//   ....[26]....
        /*00a4*/ 	.word	0xffffffff


	//   ....[27]....
        /*00a8*/ 	.word	0xffffffff


	//   ....[28]....
        /*00ac*/ 	.word	0xffffffff


	//   ....[29]....
        /*00b0*/ 	.word	0xffffffff


	//   ....[30]....
        /*00b4*/ 	.word	0xffffffff


	//   ....[31]....
        /*00b8*/ 	.word	0xffffffff


	//   ....[32]....
        /*00bc*/ 	.word	0xffffffff


	//   ....[33]....
        /*00c0*/ 	.word	0xffffffff


	//   ....[34]....
        /*00c4*/ 	.word	0xffffffff


	//   ....[35]....
        /*00c8*/ 	.word	0xffffffff


	//   ....[36]....
        /*00cc*/ 	.word	0xffffffff


	//   ....[37]....
        /*00d0*/ 	.word	0xffffffff


	//   ....[38]....
        /*00d4*/ 	.word	0xffffffff


	//   ....[39]....
        /*00d8*/ 	.word	0xffffffff


	//   ....[40]....
        /*00dc*/ 	.word	0xffffffff


	//   ....[41]....
        /*00e0*/ 	.word	0xffffffff


	//   ....[42]....
        /*00e4*/ 	.word	0xffffffff


	//   ....[43]....
        /*00e8*/ 	.word	0xffffffff


	//   ....[44]....
        /*00ec*/ 	.word	0xffffffff


	//   ....[45]....
        /*00f0*/ 	.word	0xffffffff


	//   ....[46]....
        /*00f4*/ 	.word	0xffffffff


	//   ....[47]....
        /*00f8*/ 	.word	0xffffffff


	//   ....[48]....
        /*00fc*/ 	.word	0xffffffff


	//   ....[49]....
        /*0100*/ 	.word	0xffffffff


	//   ....[50]....
        /*0104*/ 	.word	0xffffffff


	//   ....[51]....
        /*0108*/ 	.word	0xffffffff


	//   ....[52]....
        /*010c*/ 	.word	0xffffffff


	//   ....[53]....
        /*0110*/ 	.word	0xffffffff


	//   ....[54]....
        /*0114*/ 	.word	0xffffffff


	//   ....[55]....
        /*0118*/ 	.word	0xffffffff


	//   ....[56]....
        /*011c*/ 	.word	0xffffffff


	//   ....[57]....
        /*0120*/ 	.word	0xffffffff


	//   ....[58]....
        /*0124*/ 	.word	0xffffffff


	//   ....[59]....
        /*0128*/ 	.word	0xffffffff


	//   ....[60]....
        /*012c*/ 	.word	0xffffffff


	//   ....[61]....
        /*0130*/ 	.word	0xffffffff


	//   ....[62]....
        /*0134*/ 	.word	0xffffffff


	//   ....[63]....
        /*0138*/ 	.word	0xffffffff


	//   ....[64]....
        /*013c*/ 	.word	0xffffffff


	//   ....[65]....
        /*0140*/ 	.word	0xffffffff


	//   ....[66]....
        /*0144*/ 	.word	0xffffffff


	//   ....[67]....
        /*0148*/ 	.word	0xffffffff


	//   ....[68]....
        /*014c*/ 	.word	0xffffffff


	//   ....[69]....
        /*0150*/ 	.word	0xffffffff


	//   ....[70]....
        /*0154*/ 	.word	0xffffffff


	//   ....[71]....
        /*0158*/ 	.word	0xffffffff


	//   ....[72]....
        /*015c*/ 	.word	0xffffffff


	//   ....[73]....
        /*0160*/ 	.word	0xffffffff


	//   ....[74]....
        /*0164*/ 	.word	0xffffffff


	//   ....[75]....
        /*0168*/ 	.word	0xffffffff


	//   ....[76]....
        /*016c*/ 	.word	0xffffffff


	//   ....[77]....
        /*0170*/ 	.word	0xffffffff


	//   ....[78]....
        /*0174*/ 	.word	0xffffffff


	//   ....[79]....
        /*0178*/ 	.word	0xffffffff


	//   ....[80]....
        /*017c*/ 	.word	0xffffffff


	//   ....[81]....
        /*0180*/ 	.word	0xffffffff


	//   ....[82]....
        /*0184*/ 	.word	0xffffffff


	//   ....[83]....
        /*0188*/ 	.word	0xffffffff


	//   ....[84]....
        /*018c*/ 	.word	0xffffffff


	//   ....[85]....
        /*0190*/ 	.word	0xffffffff


	//   ....[86]....
        /*0194*/ 	.word	0xffffffff


	//   ....[87]....
        /*0198*/ 	.word	0xffffffff


	//----- nvinfo : EIATTR_COOP_GROUP_INSTR_OFFSETS
	.align		4
.L_1695:
        /*019c*/ 	.byte	0x04, 0x28
        /*019e*/ 	.short	(.L_1697 - .L_1696)


	//   ....[0]....
.L_1696:
        /*01a0*/ 	.word	0x00000890


	//   ....[1]....
        /*01a4*/ 	.word	0x000009a0


	//   ....[2]....
        /*01a8*/ 	.word	0x00000b80


	//   ....[3]....
        /*01ac*/ 	.word	0x00003e70


	//   ....[4]....
        /*01b0*/ 	.word	0x00003e90


	//   ....[5]....
        /*01b4*/ 	.word	0x00003ee0


	//   ....[6]....
        /*01b8*/ 	.word	0x00003ef0


	//   ....[7]....
        /*01bc*/ 	.word	0x00003f20


	//   ....[8]....
        /*01c0*/ 	.word	0x00003f40


	//   ....[9]....
        /*01c4*/ 	.word	0x00003f70


	//   ....[10]....
        /*01c8*/ 	.word	0x00003f90


	//   ....[11]....
        /*01cc*/ 	.word	0x00003fd0


	//   ....[12]....
        /*01d0*/ 	.word	0x00003ff0


	//   ....[13]....
        /*01d4*/ 	.word	0x000040a0


	//   ....[14]....
        /*01d8*/ 	.word	0x00004110


	//   ....[15]....
        /*01dc*/ 	.word	0x00004130


	//   ....[16]....
        /*01e0*/ 	.word	0x00004140


	//   ....[17]....
        /*01e4*/ 	.word	0x00004150


	//   ....[18]....
        /*01e8*/ 	.word	0x00004160


	//   ....[19]....
        /*01ec*/ 	.word	0x000047d0


	//   ....[20]....
        /*01f0*/ 	.word	0x000047f0


	//   ....[21]....
        /*01f4*/ 	.word	0x00004800


	//   ....[22]....
        /*01f8*/ 	.word	0x00004810


	//   ....[23]....
        /*01fc*/ 	.word	0x00004840


	//   ....[24]....
        /*0200*/ 	.word	0x00004850


	//   ....[25]....
        /*0204*/ 	.word	0x00004880


	//   ....[26]....
        /*0208*/ 	.word	0x00004890


	//   ....[27]....
        /*020c*/ 	.word	0x000048c0


	//   ....[28]....
        /*0210*/ 	.word	0x000048d0


	//   ....[29]....
        /*0214*/ 	.word	0x00004900


	//   ....[30]....
        /*0218*/ 	.word	0x00004910


	//   ....[31]....
        /*021c*/ 	.word	0x00004940


	//   ....[32]....
        /*0220*/ 	.word	0x00004950


	//   ....[33]....
        /*0224*/ 	.word	0x00004960


	//   ....[34]....
        /*0228*/ 	.word	0x00004970


	//   ....[35]....
        /*022c*/ 	.word	0x00005040


	//   ....[36]....
        /*0230*/ 	.word	0x00005160


	//   ....[37]....
        /*0234*/ 	.word	0x000051c0


	//   ....[38]....
        /*0238*/ 	.word	0x00005270


	//   ....[39]....
        /*023c*/ 	.word	0x000052e0


	//   ....[40]....
        /*0240*/ 	.word	0x00005390


	//   ....[41]....
        /*0244*/ 	.word	0x00005400


	//   ....[42]....
        /*0248*/ 	.word	0x000054b0


	//   ....[43]....
        /*024c*/ 	.word	0x00005520


	//   ....[44]....
        /*0250*/ 	.word	0x00005620


	//   ....[45]....
        /*0254*/ 	.word	0x00005bf0


	//   ....[46]....
        /*0258*/ 	.word	0x000061a0


	//   ....[47]....
        /*025c*/ 	.word	0x000065c0


	//   ....[48]....
        /*0260*/ 	.word	0x000067c0


	//   ....[49]....
        /*0264*/ 	.word	0x00006820


	//   ....[50]....
        /*0268*/ 	.word	0x00006870


	//   ....[51]....
        /*026c*/ 	.word	0x00006890


	//   ....[52]....
        /*0270*/ 	.word	0x000068b0


	//   ....[53]....
        /*0274*/ 	.word	0x000069d0


	//   ....[54]....
        /*0278*/ 	.word	0x00006a20


	//   ....[55]....
        /*027c*/ 	.word	0x00006a70


	//   ....[56]....
        /*0280*/ 	.word	0x00006a90


	//   ....[57]....
        /*0284*/ 	.word	0x00006ab0


	//   ....[58]....
        /*0288*/ 	.word	0x00007200


	//   ....[59]....
        /*028c*/ 	.word	0x00007280


	//   ....[60]....
        /*0290*/ 	.word	0x00007330


	//   ....[61]....
        /*0294*/ 	.word	0x000073a0


	//   ....[62]....
        /*0298*/ 	.word	0x00007430


	//   ....[63]....
        /*029c*/ 	.word	0x000074a0


	//   ....[64]....
        /*02a0*/ 	.word	0x00007530


	//   ....[65]....
        /*02a4*/ 	.word	0x000075a0


	//   ....[66]....
        /*02a8*/ 	.word	0x00007640


	//   ....[67]....
        /*02ac*/ 	.word	0x000076b0


	//   ....[68]....
        /*02b0*/ 	.word	0x00007720


	//   ....[69]....
        /*02b4*/ 	.word	0x00007790


	//   ....[70]....
        /*02b8*/ 	.word	0x00007800


	//   ....[71]....
        /*02bc*/ 	.word	0x00007870


	//   ....[72]....
        /*02c0*/ 	.word	0x000078f0


	//   ....[73]....
        /*02c4*/ 	.word	0x00007970


	//   ....[74]....
        /*02c8*/ 	.word	0x00007a10


	//   ....[75]....
        /*02cc*/ 	.word	0x00007a80


	//   ....[76]....
        /*02d0*/ 	.word	0x00007b00


	//   ....[77]....
        /*02d4*/ 	.word	0x00007b70


	//   ....[78]....
        /*02d8*/ 	.word	0x00007c10


	//   ....[79]....
        /*02dc*/ 	.word	0x00007c80


	//   ....[80]....
        /*02e0*/ 	.word	0x00007d10


	//   ....[81]....
        /*02e4*/ 	.word	0x00007d80


	//   ....[82]....
        /*02e8*/ 	.word	0x00007e00


	//   ....[83]....
        /*02ec*/ 	.word	0x00007e70


	//   ....[84]....
        /*02f0*/ 	.word	0x00007ee0


	//   ....[85]....
        /*02f4*/ 	.word	0x00007f50


	//   ....[86]....
        /*02f8*/ 	.word	0x00007fc0


	//   ....[87]....
        /*02fc*/ 	.word	0x00008030


	//----- nvinfo : EIATTR_EXIT_INSTR_OFFSETS
	.align		4
.L_1697:
        /*0300*/ 	.byte	0x04, 0x1c
        /*0302*/ 	.short	(.L_1699 - .L_1698)


	//   ....[0]....
.L_1698:
        /*0304*/ 	.word	0x00006be0


	//   ....[1]....
        /*0308*/ 	.word	0x000071a0


	//----- nvinfo : EIATTR_MAX_THREADS
	.align		4
.L_1699:
        /*030c*/ 	.byte	0x04, 0x05
        /*030e*/ 	.short	(.L_1701 - .L_1700)
.L_1700:
        /*0310*/ 	.word	0x00000080
        /*0314*/ 	.word	0x00000001
        /*0318*/ 	.word	0x00000001


	//----- nvinfo : EIATTR_CRS_STACK_SIZE
	.align		4
.L_1701:
        /*031c*/ 	.byte	0x04, 0x1e
        /*031e*/ 	.short	(.L_1703 - .L_1702)
.L_1702:
        /*0320*/ 	.word	0x00000000
.L_1703:


//--------------------- .nv.info._Z25selective_scan_bwd_kernelI32Selective_Scan_bwd_kernel_traitsILi128ELi16ELb1ELb0ELb0ELb1ELb1EffEEv12SSMParamsBwd --------------------------
	.section	.nv.info._Z25selective_scan_bwd_kernelI32Selective_Scan_bwd_kernel_traitsILi128ELi16ELb1ELb0ELb0ELb1ELb1EffEEv12SSMParamsBwd,"",@"SHT_CUDA_INFO"
	.sectionflags	@""
	.align	4


	//----- nvinfo : EIATTR_CUDA_API_VERSION
	.align		4
        /*0000*/ 	.byte	0x04, 0x37
        /*0002*/ 	.short	(.L_1705 - .L_1704)
.L_1704:
        /*0004*/ 	.word	0x00000082


	//----- nvinfo : EIATTR_SW2861232_WAR
	.align		4
.L_1705:
        /*0008*/ 	.byte	0x01, 0x35
	.zero		2


	//----- nvinfo : EIATTR_PARAM_CBANK
	.align		4
        /*000c*/ 	.byte	0x04, 0x0a
        /*000e*/ 	.short	(.L_1707 - .L_1706)
	.align		4
.L_1706:
        /*0010*/ 	.word	index@(.nv.constant0._Z25selective_scan_bwd_kernelI32Selective_Scan_bwd_kernel_traitsILi128ELi16ELb1ELb0ELb0ELb1ELb1EffEEv12SSMParamsBwd)
        /*0014*/ 	.short	0x0160
        /*0016*/ 	.short	0x01f0


	//----- nvinfo : EIATTR_CBANK_PARAM_SIZE
	.align		4
.L_1707:
        /*0018*/ 	.byte	0x03, 0x19
        /*001a*/ 	.short	0x01f0


	//----- nvinfo : EIATTR_KPARAM_INFO
	.align		4
        /*001c*/ 	.byte	0x04, 0x17
        /*001e*/ 	.short	(.L_1709 - .L_1708)
.L_1708:
        /*0020*/ 	.word	0x00000000
        /*0024*/ 	.short	0x0000
        /*0026*/ 	.short	0x0000
        /*0028*/ 	.byte	0x00, 0xf0, 0xc1, 0x07


	//----- nvinfo : EIATTR_MAXREG_COUNT
	.align		4
.L_1709:
        /*002c*/ 	.byte	0x03, 0x1b
        /*002e*/ 	.short	0x00a8


	//----- nvinfo : EIATTR_NUM_BARRIERS
	.align		4
        /*0030*/ 	.byte	0x02, 0x4c
        /*0032*/ 	.byte	0x01
	.zero		1


	//----- nvinfo : EIATTR_MERCURY_ISA_VERSION
	.align		4
        /*0034*/ 	.byte	0x03, 0x5f
        /*0036*/ 	.short	0x0000


	//----- nvinfo : EIATTR_COOP_GROUP_MASK_REGIDS
	.align		4
        /*0038*/ 	.byte	0x04, 0x29
        /*003a*/ 	.short	(.L_1711 - .L_1710)


	//   ....[0]....
.L_1710:
        /*003c*/ 	.word	0xffffffff


	//   ....[1]....
        /*0040*/ 	.word	0xffffffff


	//   ....[2]....
        /*0044*/ 	.word	0xffffffff


	//   ....[3]....
        /*0048*/ 	.word	0xffffffff


	//   ....[4]....
        /*004c*/ 	.word	0xffffffff


	//   ....[5]....
        /*0050*/ 	.word	0xffffffff


	//   ....[6]....
        /*0054*/ 	.word	0xffffffff


	//   ....[7]....
        /*0058*/ 	.word	0xffffffff


	//   ....[8]....
        /*005c*/ 	.word	0xffffffff


	//   ....[9]....
        /*0060*/ 	.word	0xffffffff


	//   ....[10]....
        /*0064*/ 	.word	0xffffffff


	//   ....[11]....
        /*0068*/ 	.word	0xffffffff


	//   ....[12]....
        /*006c*/ 	.word	0xffffffff


	//   ....[13]....
        /*0070*/ 	.word	0xffffffff


	//   ....[14]....
        /*0074*/ 	.word	0xffffffff


	//   ....[15]....
        /*0078*/ 	.word	0xffffffff


	//   ....[16]....
        /*007c*/ 	.word	0xffffffff


	//   ....[17]....
        /*0080*/ 	.word	0xffffffff


	//   ....[18]....
        /*0084*/ 	.word	0xffffffff


	//   ....[19]....
        /*0088*/ 	.word	0xffffffff


	//   ....[20]....
        /*008c*/ 	.word	0xffffffff


	//   ....[21]....
        /*0090*/ 	.word	0xffffffff


	//   ....[22]....
        /*0094*/ 	.word	0xffffffff


	//   ....[23]....
        /*0098*/ 	.word	0xffffffff


	//   ....[24]....
        /*009c*/ 	.word	0xffffffff


	//   ....[25]....
        /*00a0*/ 	.word	0xffffffff


	//   ....[26]....
        /*00a4*/ 	.word	0xffffffff


	//   ....[27]....
        /*00a8*/ 	.word	0xffffffff


	//   ....[28]....
        /*00ac*/ 	.word	0xffffffff


	//   ....[29]....
        /*00b0*/ 	.word	0xffffffff


	//   ....[30]....
        /*00b4*/ 	.word	0xffffffff


	//   ....[31]....
        /*00b8*/ 	.word	0xffffffff


	//   ....[32]....
        /*00bc*/ 	.word	0xffffffff


	//   ....[33]....
        /*00c0*/ 	.word	0xffffffff


	//   ....[34]....
        /*00c4*/ 	.word	0xffffffff


	//   ....[35]....
        /*00c8*/ 	.word	0xffffffff


	//   ....[36]....
        /*00cc*/ 	.word	0xffffffff


	//   ....[37]....
        /*00d0*/ 	.word	0xffffffff


	//   ....[38]....
        /*00d4*/ 	.word	0xffffffff


	//   ....[39]....
        /*00d8*/ 	.word	0xffffffff


	//   ....[40]....
        /*00dc*/ 	.word	0xffffffff


	//   ....[41]....
        /*00e0*/ 	.word	0xffffffff


	//   ....[42]....
        /*00e4*/ 	.word	0xffffffff


	//   ....[43]....
        /*00e8*/ 	.word	0xffffffff


	//   ....[44]....
        /*00ec*/ 	.word	0xffffffff


	//   ....[45]....
        /*00f0*/ 	.word	0xffffffff


	//   ....[46]....
        /*00f4*/ 	.word	0xffffffff


	//   ....[47]....
        /*00f8*/ 	.word	0xffffffff


	//   ....[48]....
        /*00fc*/ 	.word	0xffffffff


	//   ....[49]....
        /*0100*/ 	.word	0xffffffff


	//   ....[50]....
        /*0104*/ 	.word	0xffffffff


	//   ....[51]....
        /*0108*/ 	.word	0xffffffff


	//   ....[52]....
        /*010c*/ 	.word	0xffffffff


	//   ....[53]....
        /*0110*/ 	.word	0xffffffff


	//   ....[54]....
        /*0114*/ 	.word	0xffffffff


	//   ....[55]....
        /*0118*/ 	.word	0xffffffff


	//   ....[56]....
        /*011c*/ 	.word	0xffffffff


	//   ....[57]....
        /*0120*/ 	.word	0xffffffff


	//   ....[58]....
        /*0124*/ 	.word	0xffffffff


	//   ....[59]....
        /*0128*/ 	.word	0xffffffff


	//   ....[60]....
        /*012c*/ 	.word	0xffffffff


	//   ....[61]....
        /*0130*/ 	.word	0xffffffff


	//   ....[62]....
        /*0134*/ 	.word	0xffffffff


	//   ....[63]....
        /*0138*/ 	.word	0xffffffff


	//   ....[64]....
        /*013c*/ 	.word	0xffffffff


	//   ....[65]....
        /*0140*/ 	.word	0xffffffff


	//   ....[66]....
        /*0144*/ 	.word	0xffffffff


	//   ....[67]....
        /*0148*/ 	.word	0xffffffff


	//   ....[68]....
        /*014c*/ 	.word	0xffffffff


	//   ....[69]....
        /*0150*/ 	.word	0xffffffff


	//   ....[70]....
        /*0154*/ 	.word	0xffffffff


	//   ....[71]....
        /*0158*/ 	.word	0xffffffff


	//   ....[72]....
        /*015c*/ 	.word	0xffffffff


	//   ....[73]....
        /*0160*/ 	.word	0xffffffff


	//   ....[74]....
        /*0164*/ 	.word	0xffffffff


	//   ....[75]....
        /*0168*/ 	.word	0xffffffff


	//   ....[76]....
        /*016c*/ 	.word	0xffffffff


	//   ....[77]....
        /*0170*/ 	.word	0xffffffff


	//   ....[78]....
        /*0174*/ 	.word	0xffffffff


	//   ....[79]....
        /*0178*/ 	.word	0xffffffff


	//   ....[80]....
        /*017c*/ 	.word	0xffffffff


	//   ....[81]....
        /*0180*/ 	.word	0xffffffff


	//   ....[82]....
        /*0184*/ 	.word	0xffffffff


	//   ....[83]....
        /*0188*/ 	.word	0xffffffff


	//   ....[84]....
        /*018c*/ 	.word	0xffffffff


	//   ....[85]....
        /*0190*/ 	.word	0xffffffff


	//   ....[86]....
        /*0194*/ 	.word	0xffffffff


	//   ....[87]....
        /*0198*/ 	.word	0xffffffff


	//   ....[88]....
        /*019c*/ 	.word	0xffffffff


	//   ....[89]....
        /*01a0*/ 	.word	0xffffffff


	//   ....[90]....
        /*01a4*/ 	.word	0xffffffff


	//   ....[91]....
        /*01a8*/ 	.word	0xffffffff


	//----- nvinfo : EIATTR_COOP_GROUP_INSTR_OFFSETS
	.align		4
.L_1711:
        /*01ac*/ 	.byte	0x04, 0x28
        /*01ae*/ 	.short	(.L_1713 - .L_1712)


	//   ....[0]....
.L_1712:
        /*01b0*/ 	.word	0x00000880


	//   ....[1]....
        /*01b4*/ 	.word	0x00000990


	//   ....[2]....
        /*01b8*/ 	.word	0x00000b70


	//   ....[3]....
        /*01bc*/ 	.word	0x00003190


	//   ....[4]....
        /*01c0*/ 	.word	0x000037a0


	//   ....[5]....
        /*01c4*/ 	.word	0x00003dd0


	//   ....[6]....
        /*01c8*/ 	.word	0x00004230


	//   ....[7]....
        /*01cc*/ 	.word	0x00005220


	//   ....[8]....
        /*01d0*/ 	.word	0x00005240


	//   ....[9]....
        /*01d4*/ 	.word	0x00005290


	//   ....[10]....
        /*01d8*/ 	.word	0x000052a0


	//   ....[11]....
        /*01dc*/ 	.word	0x000052d0


	//   ....[12]....
        /*01e0*/ 	.word	0x000052f0


	//   ....[13]....
        /*01e4*/ 	.word	0x00005320


	//   ....[14]....
        /*01e8*/ 	.word	0x00005340


	//   ....[15]....
        /*01ec*/ 	.word	0x00005370


	//   ....[16]....
        /*01f0*/ 	.word	0x00005390


	//   ....[17]....
        /*01f4*/ 	.word	0x00005440


	//   ....[18]....
        /*01f8*/ 	.word	0x000054b0


	//   ....[19]....
        /*01fc*/ 	.word	0x000054d0


	//   ....[20]....
        /*0200*/ 	.word	0x000054e0


	//   ....[21]....
        /*0204*/ 	.word	0x000054f0


	//   ....[22]....
        /*0208*/ 	.word	0x00005500


	//   ....[23]....
        /*020c*/ 	.word	0x00005b80


	//   ....[24]....
        /*0210*/ 	.word	0x00005ba0


	//   ....[25]....
        /*0214*/ 	.word	0x00005bb0


	//   ....[26]....
        /*0218*/ 	.word	0x00005bc0


	//   ....[27]....
        /*021c*/ 	.word	0x00005bf0


	//   ....[28]....
        /*0220*/ 	.word	0x00005c00


	//   ....[29]....
        /*0224*/ 	.word	0x00005c30


	//   ....[30]....
        /*0228*/ 	.word	0x00005c40


	//   ....[31]....
        /*022c*/ 	.word	0x00005c70


	//   ....[32]....
        /*0230*/ 	.word	0x00005c80


	//   ....[33]....
        /*0234*/ 	.word	0x00005cb0


	//   ....[34]....
        /*0238*/ 	.word	0x00005cc0


	//   ....[35]....
        /*023c*/ 	.word	0x00005cf0


	//   ....[36]....
        /*0240*/ 	.word	0x00005d00


	//   ....[37]....
        /*0244*/ 	.word	0x00005d10


	//   ....[38]....
        /*0248*/ 	.word	0x00005d20


	//   ....[39]....
        /*024c*/ 	.word	0x00006340


	//   ....[40]....
        /*0250*/ 	.word	0x00006490


	//   ....[41]....
        /*0254*/ 	.word	0x00006560


	//   ....[42]....
        /*0258*/ 	.word	0x000065a0


	//   ....[43]....
        /*025c*/ 	.word	0x00006680


	//   ....[44]....
        /*0260*/ 	.word	0x00006700


	//   ....[45]....
        /*0264*/ 	.word	0x000067a0


	//   ....[46]....
        /*0268*/ 	.word	0x00006820


	//   ....[47]....
        /*026c*/ 	.word	0x000068c0


	//   ....[48]....
        /*0270*/ 	.word	0x000069d0


	//   ....[49]....
        /*0274*/ 	.word	0x00006fa0


	//   ....[50]....
        /*0278*/ 	.word	0x00007420


	//   ....[51]....
        /*027c*/ 	.word	0x00007960


	//   ....[52]....
        /*0280*/ 	.word	0x00007b70


	//   ....[53]....
        /*0284*/ 	.word	0x00007bd0


	//   ....[54]....
        /*0288*/ 	.word	0x00007c20


	//   ....[55]....
        /*028c*/ 	.word	0x00007c40


	//   ....[56]....
        /*0290*/ 	.word	0x00007c60


	//   ....[57]....
        /*0294*/ 	.word	0x00007d80


	//   ....[58]....
        /*0298*/ 	.word	0x00007dd0


	//   ....[59]....
        /*029c*/ 	.word	0x00007e20


	//   ....[60]....
        /*02a0*/ 	.word	0x00007e40


	//   ....[61]....
        /*02a4*/ 	.word	0x00007e60


	//   ....[62]....
        /*02a8*/ 	.word	0x000085b0


	//   ....[63]....
        /*02ac*/ 	.word	0x00008630


	//   ....[64]....
        /*02b0*/ 	.word	0x000086e0


	//   ....[65]....
        /*02b4*/ 	.word	0x00008750


	//   ....[66]....
        /*02b8*/ 	.word	0x000087e0


	//   ....[67]....
        /*02bc*/ 	.word	0x00008850


	//   ....[68]....
        /*02c0*/ 	.word	0x000088e0


	//   ....[69]....
        /*02c4*/ 	.word	0x00008950


	//   ....[70]....
        /*02c8*/ 	.word	0x00008a00


	//   ....[71]....
        /*02cc*/ 	.word	0x00008a70


	//   ....[72]....
        /*02d0*/ 	.word	0x00008ae0


	//   ....[73]....
        /*02d4*/ 	.word	0x00008b50


	//   ....[74]....
        /*02d8*/ 	.word	0x00008bc0


	//   ....[75]....
        /*02dc*/ 	.word	0x00008c30


	//   ....[76]....
        /*02e0*/ 	.word	0x00008ca0


	//   ....[77]....
        /*02e4*/ 	.word	0x00008d20


	//   ....[78]....
        /*02e8*/ 	.word	0x00008dc0


	//   ....[79]....
        /*02ec*/ 	.word	0x00008e30


	//   ....[80]....
        /*02f0*/ 	.word	0x00008eb0


	//   ....[81]....
        /*02f4*/ 	.word	0x00008f20


	//   ....[82]....
        /*02f8*/ 	.word	0x00008fa0


	//   ....[83]....
        /*02fc*/ 	.word	0x00009010


	//   ....[84]....
        /*0300*/ 	.word	0x000090a0


	//   ....[85]....
        /*0304*/ 	.word	0x00009110


	//   ....[86]....
        /*0308*/ 	.word	0x00009190


	//   ....[87]....
        /*030c*/ 	.word	0x00009200


	//   ....[88]....
        /*0310*/ 	.word	0x00009270


	//   ....[89]....
        /*0314*/ 	.word	0x000092e0


	//   ....[90]....
        /*0318*/ 	.word	0x00009340


	//   ....[91]....
        /*031c*/ 	.word	0x000093b0


	//----- nvinfo : EIATTR_EXIT_INSTR_OFFSETS
	.align		4
.L_1713:
        /*0320*/ 	.byte	0x04, 0x1c
        /*0322*/ 	.short	(.L_1715 - .L_1714)


	//   ....[0]....
.L_1714:
        /*0324*/ 	.word	0x00007f90


	//   ....[1]....
        /*0328*/ 	.word	0x00008550


	//----- nvinfo : EIATTR_MAX_THREADS
	.align		4
.L_1715:
        /*032c*/ 	.byte	0x04, 0x05
        /*032e*/ 	.short	(.L_1717 - .L_1716)
.L_1716:
        /*0330*/ 	.word	0x00000080
        /*0334*/ 	.word	0x00000001
        /*0338*/ 	.word	0x00000001


	//----- nvinfo : EIATTR_CRS_STACK_SIZE
	.align		4
.L_1717:
        /*033c*/ 	.byte	0x04, 0x1e
        /*033e*/ 	.short	(.L_1719 - .L_1718)
.L_1718:
        /*0340*/ 	.word	0x00000000
.L_1719:


//--------------------- .nv.info._Z25selective_scan_bwd_kernelI32Selective_Scan_bwd_kernel_traitsILi128ELi16ELb1ELb0ELb1ELb0ELb0EffEEv12SSMParamsBwd --------------------------
	.section	.nv.info._Z25selective_scan_bwd_kernelI32Selective_Scan_bwd_kernel_traitsILi128ELi16ELb1ELb0ELb1ELb0ELb0EffEEv12SSMParamsBwd,"",@"SHT_CUDA_INFO"
	.sectionflags	@""
	.align	4


	//----- nvinfo : EIATTR_CUDA_API_VERSION
	.align		4
        /*0000*/ 	.byte	0x04, 0x37
        /*0002*/ 	.short	(.L_1721 - .L_1720)
.L_1720:
        /*0004*/ 	.word	0x00000082


	//----- nvinfo : EIATTR_SW2861232_WAR
	.align		4
.L_1721:
        /*0008*/ 	.byte	0x01, 0x35
	.zero		2


	//----- nvinfo : EIATTR_PARAM_CBANK
	.align		4
        /*000c*/ 	.byte	0x04, 0x0a
        /*000e*/ 	.short	(.L_1723 - .L_1722)
	.align		4
.L_1722:
        /*0010*/ 	.word	index@(.nv.constant0._Z25selective_scan_bwd_kernelI32Selective_Scan_bwd_kernel_traitsILi128ELi16ELb1ELb0ELb1ELb0ELb0EffEEv12SSMParamsBwd)
        /*0014*/ 	.short	0x0160
        /*0016*/ 	.short	0x01f0


	//----- nvinfo : EIATTR_CBANK_PARAM_SIZE
	.align		4
.L_1723:
        /*0018*/ 	.byte	0x03, 0x19
        /*001a*/ 	.short	0x01f0


	//----- nvinfo : EIATTR_KPARAM_INFO
	.align		4
        /*001c*/ 	.byte	0x04, 0x17
        /*001e*/ 	.short	(.L_1725 - .L_1724)
.L_1724:
        /*0020*/ 	.word	0x00000000
        /*0024*/ 	.short	0x0000
        /*0026*/ 	.short	0x0000
        /*0028*/ 	.byte	0x00, 0xf0, 0xc1, 0x07


	//----- nvinfo : EIATTR_MAXREG_COUNT
	.align		4
.L_1725:
        /*002c*/ 	.byte	0x03, 0x1b
        /*002e*/ 	.short	0x00a8


	//----- nvinfo : EIATTR_NUM_BARRIERS
	.align		4
        /*0030*/ 	.byte	0x02, 0x4c
        /*0032*/ 	.byte	0x01
	.zero		1


	//----- nvinfo : EIATTR_ANNOTATIONS
	.align		4
        /*0034*/ 	.byte	0x04, 0x55
        /*0036*/ 	.short	(.L_1727 - .L_1726)


	//   ....[0]....
.L_1726:
        /* <DEDUP_REMOVED lines=9> */


	//----- nvinfo : EIATTR_MERCURY_ISA_VERSION
	.align		4
.L_1727:
        /*00b8*/ 	.byte	0x03, 0x5f
        /*00ba*/ 	.short	0x0000


	//----- nvinfo : EIATTR_COOP_GROUP_MASK_REGIDS
	.align		4
        /*00bc*/ 	.byte	0x04, 0x29
        /*00be*/ 	.short	(.L_1729 - .L_1728)


	//   ....[0]....
.L_1728:
        /*00c0*/ 	.word	0xffffffff


	//   ....[1]....
        /*00c4*/ 	.word	0xffffffff


	//   ....[2]....
        /*00c8*/ 	.word	0xffffffff


	//   ....[3]....
        /*00cc*/ 	.word	0xffffffff


	//   ....[4]....
        /*00d0*/ 	.word	0xffffffff


	//   ....[5]....
        /*00d4*/ 	.word	0xffffffff


	//   ....[6]....
        /*00d8*/ 	.word	0xffffffff


	//   ....[7]....
        /*00dc*/ 	.word	0xffffffff


	//   ....[8]....
        /*00e0*/ 	.word	0xffffffff


	//   ....[9]....
        /*00e4*/ 	.word	0xffffffff


	//   ....[10]....
        /*00e8*/ 	.word	0xffffffff


	//   ....[11]....
        /*00ec*/ 	.word	0xffffffff


	//   ....[12]....
        /*00f0*/ 	.word	0xffffffff


	//   ....[13]....
        /*00f4*/ 	.word	0xffffffff


	//   ....[14]....
        /*00f8*/ 	.word	0xffffffff


	//   ....[15]....
        /*00fc*/ 	.word	0xffffffff


	//   ....[16]....
        /*0100*/ 	.word	0xffffffff


	//   ....[17]....
        /*0104*/ 	.word	0xffffffff


	//   ....[18]....
        /*0108*/ 	.word	0xffffffff


	//   ....[19]....
        /*010c*/ 	.word	0xffffffff


	//   ....[20]....
        /*0110*/ 	.word	0xffffffff


	//   ....[21]....
        /*0114*/ 	.word	0xffffffff


	//   ....[22]....
        /*0118*/ 	.word	0xffffffff


	//   ....[23]....
        /*011c*/ 	.word	0xffffffff


	//   ....[24]....
        /*0120*/ 	.word	0xffffffff


	//   ....[25]....
        /*0124*/ 	.word	0xffffffff


	//   ....[26]....
        /*0128*/ 	.word	0xffffffff


	//   ....[27]....
        /*012c*/ 	.word	0xffffffff


	//   ....[28]....
        /*0130*/ 	.word	0xffffffff


	//   ....[29]....
        /*0134*/ 	.word	0xffffffff


	//   ....[30]....
        /*0138*/ 	.word	0xffffffff


	//   ....[31]....
        /*013c*/ 	.word	0xffffffff


	//   ....[32]....
        /*0140*/ 	.word	0xffffffff


	//   ....[33]....
        /*0144*/ 	.word	0xffffffff


	//   ....[34]....
        /*0148*/ 	.word	0xffffffff


	//   ....[35]....
        /*014c*/ 	.word	0xffffffff


	//   ....[36]....
        /*0150*/ 	.word	0xffffffff


	//   ....[37]....
        /*0154*/ 	.word	0xffffffff


	//   ....[38]....
        /*0158*/ 	.word	0xffffffff


	//   ....[39]....
        /*015c*/ 	.word	0xffffffff


	//   ....[40]....
        /*0160*/ 	.word	0xffffffff


	//   ....[41]....
        /*0164*/ 	.word	0xffffffff


	//   ....[42]....
        /*0168*/ 	.word	0xffffffff


	//   ....[43]....
        /*016c*/ 	.word	0xffffffff


	//   ....[44]....
        /*0170*/ 	.word	0xffffffff


	//   ....[45]....
        /*0174*/ 	.word	0xffffffff


	//   ....[46]....
        /*0178*/ 	.word	0xffffffff


	//   ....[47]....
        /*017c*/ 	.word	0xffffffff


	//   ....[48]....
        /*0180*/ 	.word	0xffffffff


	//   ....[49]....
        /*0184*/ 	.word	0xffffffff


	//   ....[50]....
        /*0188*/ 	.word	0xffffffff


	//   ....[51]....
        /*018c*/ 	.word	0xffffffff


	//   ....[52]....
        /*0190*/ 	.word	0xffffffff


	//   ....[53]....
        /*0194*/ 	.word	0xffffffff


	//   ....[54]....
        /*0198*/ 	.word	0xffffffff


	//   ....[55]....
        /*019c*/ 	.word	0xffffffff


	//   ....[56]....
        /*01a0*/ 	.word	0xffffffff


	//   ....[57]....
        /*01a4*/ 	.word	0xffffffff


	//   ....[58]....
        /*01a8*/ 	.word	0xffffffff


	//   ....[59]....
        /*01ac*/ 	.word	0xffffffff


	//   ....[60]....
        /*01b0*/ 	.word	0xffffffff


	//   ....[61]....
        /*01b4*/ 	.word	0xffffffff


	//   ....[62]....
        /*01b8*/ 	.word	0xffffffff


	//   ....[63]....
        /*01bc*/ 	.word	0xffffffff


	//   ....[64]....
        /*01c0*/ 	.word	0xffffffff


	//   ....[65]....
        /*01c4*/ 	.word	0xffffffff


	//   ....[66]....
        /*01c8*/ 	.word	0xffffffff


	//   ....[67]....
        /*01cc*/ 	.word	0xffffffff


	//   ....[68]....
        /*01d0*/ 	.word	0xffffffff


	//   ....[69]....
        /*01d4*/ 	.word	0xffffffff


	//   ....[70]....
        /*01d8*/ 	.word	0xffffffff


	//   ....[71]....
        /*01dc*/ 	.word	0xffffffff


	//   ....[72]....
        /*01e0*/ 	.word	0xffffffff


	//   ....[73]....
        /*01e4*/ 	.word	0xffffffff


	//   ....[74]....
        /*01e8*/ 	.word	0xffffffff


	//   ....[75]....
        /*01ec*/ 	.word	0xffffffff


	//   ....[76]....
        /*01f0*/ 	.word	0xffffffff


	//   ....[77]....
        /*01f4*/ 	.word	0xffffffff


	//   ....[78]....
        /*01f8*/ 	.word	0xffffffff


	//   ....[79]....
        /*01fc*/ 	.word	0xffffffff


	//   ....[80]....
        /*0200*/ 	.word	0xffffffff


	//   ....[81]....
        /*0204*/ 	.word	0xffffffff


	//   ....[82]....
        /*0208*/ 	.word	0xffffffff


	//   ....[83]....
        /*020c*/ 	.word	0xffffffff


	//   ....[84]....
        /*0210*/ 	.word	0xffffffff


	//   ....[85]....
        /*0214*/ 	.word	0xffffffff


	//   ....[86]....
        /*0218*/ 	.word	0xffffffff


	//   ....[87]....
        /*021c*/ 	.word	0xffffffff


	//----- nvinfo : EIATTR_COOP_GROUP_INSTR_OFFSETS
	.align		4
.L_1729:
        /*0220*/ 	.byte	0x04, 0x28
        /*0222*/ 	.short	(.L_1731 - .L_1730)


	//   ....[0]....
.L_1730:
        /*0224*/ 	.word	0x00000bb0


	//   ....[1]....
        /*0228*/ 	.word	0x00000cc0


	//   ....[2]....
        /*022c*/ 	.word	0x00000db0


	//   ....[3]....
        /*0230*/ 	.word	0x00001880


	//   ....[4]....
        /*0234*/ 	.word	0x00002200


	//   ....[5]....
        /*0238*/ 	.word	0x00002230


	//   ....[6]....
        /*023c*/ 	.word	0x00002280


	//   ....[7]....
        /*0240*/ 	.word	0x00002290


	//   ....[8]....
        /*0244*/ 	.word	0x000022c0


	//   ....[9]....
        /*0248*/ 	.word	0x000022e0


	//   ....[10]....
        /*024c*/ 	.word	0x00002310


	//   ....[11]....
        /*0250*/ 	.word	0x00002330


	//   ....[12]....
        /*0254*/ 	.word	0x00002360


	//   ....[13]....
        /*0258*/ 	.word	0x00002370


	//   ....[14]....
        /*025c*/ 	.word	0x00002410


	//   ....[15]....
        /*0260*/ 	.word	0x00002460


	//   ....[16]....
        /*0264*/ 	.word	0x00002480


	//   ....[17]....
        /*0268*/ 	.word	0x00002490


	//   ....[18]....
        /*026c*/ 	.word	0x000024a0


	//   ....[19]....
        /*0270*/ 	.word	0x000024b0


	//   ....[20]....
        /*0274*/ 	.word	0x00002b90


	//   ....[21]....
        /*0278*/ 	.word	0x00002bb0


	//   ....[22]....
        /*027c*/ 	.word	0x00002bc0


	//   ....[23]....
        /*0280*/ 	.word	0x00002bf0


	//   ....[24]....
        /*0284*/ 	.word	0x00002c00


	//   ....[25]....
        /*0288*/ 	.word	0x00002c30


	//   ....[26]....
        /*028c*/ 	.word	0x00002c40


	//   ....[27]....
        /*0290*/ 	.word	0x00002c70


	//   ....[28]....
        /*0294*/ 	.word	0x00002c80


	//   ....[29]....
        /*0298*/ 	.word	0x00002cb0


	//   ....[30]....
        /*029c*/ 	.word	0x00002cc0


	//   ....[31]....
        /*02a0*/ 	.word	0x00002cf0


	//   ....[32]....
        /*02a4*/ 	.word	0x00002d00


	//   ....[33]....
        /*02a8*/ 	.word	0x00002d10


	//   ....[34]....
        /*02ac*/ 	.word	0x00002d20


	//   ....[35]....
        /*02b0*/ 	.word	0x00002d30


	//   ....[36]....
        /*02b4*/ 	.word	0x00004850


	//   ....[37]....
        /*02b8*/ 	.word	0x00004880


	//   ....[38]....
        /*02bc*/ 	.word	0x000049c0


	//   ....[39]....
        /*02c0*/ 	.word	0x000049f0


	//   ....[40]....
        /*02c4*/ 	.word	0x00004ad0


	//   ....[41]....
        /*02c8*/ 	.word	0x00004b00


	//   ....[42]....
        /*02cc*/ 	.word	0x00004b50


	//   ....[43]....
        /*02d0*/ 	.word	0x00004b70


	//   ....[44]....
        /*02d4*/ 	.word	0x00004ba0


	//   ....[45]....
        /*02d8*/ 	.word	0x00004bc0


	//   ....[46]....
        /*02dc*/ 	.word	0x000050a0


	//   ....[47]....
        /*02e0*/ 	.word	0x00005280


	//   ....[48]....
        /*02e4*/ 	.word	0x00005510


	//   ....[49]....
        /*02e8*/ 	.word	0x00005530


	//   ....[50]....
        /*02ec*/ 	.word	0x00005550


	//   ....[51]....
        /*02f0*/ 	.word	0x00005570


	//   ....[52]....
        /*02f4*/ 	.word	0x00005590


	//   ....[53]....
        /*02f8*/ 	.word	0x00005720


	//   ....[54]....
        /*02fc*/ 	.word	0x00005740


	//   ....[55]....
        /*0300*/ 	.word	0x00005760


	//   ....[56]....
        /*0304*/ 	.word	0x00005780


	//   ....[57]....
        /*0308*/ 	.word	0x000057a0


	//   ....[58]....
        /*030c*/ 	.word	0x00005bb0


	//   ....[59]....
        /*0310*/ 	.word	0x00005c30


	//   ....[60]....
        /*0314*/ 	.word	0x00005cf0


	//   ....[61]....
        /*0318*/ 	.word	0x00005d60


	//   ....[62]....
        /*031c*/ 	.word	0x00005e00


	//   ....[63]....
        /*0320*/ 	.word	0x00005e70


	//   ....[64]....
        /*0324*/ 	.word	0x00005f10


	//   ....[65]....
        /*0328*/ 	.word	0x00005f80


	//   ....[66]....
        /*032c*/ 	.word	0x00006020


	//   ....[67]....
        /*0330*/ 	.word	0x00006090


	//   ....[68]....
        /*0334*/ 	.word	0x00006100


	//   ....[69]....
        /*0338*/ 	.word	0x00006170


	//   ....[70]....
        /*033c*/ 	.word	0x000061d0


	//   ....[71]....
        /*0340*/ 	.word	0x00006220


	//   ....[72]....
        /*0344*/ 	.word	0x00006280


	//   ....[73]....
        /*0348*/ 	.word	0x000062e0


	//   ....[74]....
        /*034c*/ 	.word	0x00006360


	//   ....[75]....
        /*0350*/ 	.word	0x000063b0


	//   ....[76]....
        /*0354*/ 	.word	0x00006410


	//   ....[77]....
        /*0358*/ 	.word	0x00006460


	//   ....[78]....
        /*035c*/ 	.word	0x000064e0


	//   ....[79]....
        /*0360*/ 	.word	0x00006530


	//   ....[80]....
        /*0364*/ 	.word	0x000065a0


	//   ....[81]....
        /*0368*/ 	.word	0x000065f0


	//   ....[82]....
        /*036c*/ 	.word	0x00006650


	//   ....[83]....
        /*0370*/ 	.word	0x000066a0


	//   ....[84]....
        /*0374*/ 	.word	0x00006700


	//   ....[85]....
        /*0378*/ 	.word	0x00006750


	//   ....[86]....
        /*037c*/ 	.word	0x000067b0


	//   ....[87]....
        /*0380*/ 	.word	0x00006800


	//----- nvinfo : EIATTR_EXIT_INSTR_OFFSETS
	.align		4
.L_1731:
        /*0384*/ 	.byte	0x04, 0x1c
        /*0386*/ 	.short	(.L_1733 - .L_1732)


	//   ....[0]....
.L_1732:
        /*0388*/ 	.word	0x000058d0


	//   ....[1]....
        /*038c*/ 	.word	0x00005b50


	//----- nvinfo : EIATTR_MAX_THREADS
	.align		4
.L_1733:
        /*0390*/ 	.byte	0x04, 0x05
        /*0392*/ 	.short	(.L_1735 - .L_1734)
.L_1734:
        /*0394*/ 	.word	0x00000080
        /*0398*/ 	.word	0x00000001
        /*039c*/ 	.word	0x00000001


	//----- nvinfo : EIATTR_CRS_STACK_SIZE
	.align		4
.L_1735:
        /*03a0*/ 	.byte	0x04, 0x1e
        /*03a2*/ 	.short	(.L_1737 - .L_1736)
.L_1736:
        /*03a4*/ 	.word	0x00000000
.L_1737:


//--------------------- .nv.info._Z25selective_scan_bwd_kernelI32Selective_Scan_bwd_kernel_traitsILi128ELi16ELb1ELb0ELb1ELb0ELb1EffEEv12SSMParamsBwd --------------------------
	.section	.nv.info._Z25selective_scan_bwd_kernelI32Selective_Scan_bwd_kernel_traitsILi128ELi16ELb1ELb0ELb1ELb0ELb1EffEEv12SSMParamsBwd,"",@"SHT_CUDA_INFO"
	.sectionflags	@""
	.align	4


	//----- nvinfo : EIATTR_CUDA_API_VERSION
	.align		4
        /*0000*/ 	.byte	0x04, 0x37
        /*0002*/ 	.short	(.L_1739 - .L_1738)
.L_1738:
        /*0004*/ 	.word	0x00000082


	//----- nvinfo : EIATTR_SW2861232_WAR
	.align		4
.L_1739:
        /*0008*/ 	.byte	0x01, 0x35
	.zero		2


	//----- nvinfo : EIATTR_PARAM_CBANK
	.align		4
        /*000c*/ 	.byte	0x04, 0x0a
        /*000e*/ 	.short	(.L_1741 - .L_1740)
	.align		4
.L_1740:
        /*0010*/ 	.word	index@(.nv.constant0._Z25selective_scan_bwd_kernelI32Selective_Scan_bwd_kernel_traitsILi128ELi16ELb1ELb0ELb1ELb0ELb1EffEEv12SSMParamsBwd)
        /*0014*/ 	.short	0x0160
        /*0016*/ 	.short	0x01f0


	//----- nvinfo : EIATTR_CBANK_PARAM_SIZE
	.align		4
.L_1741:
        /*0018*/ 	.byte	0x03, 0x19
        /*001a*/ 	.short	0x01f0


	//----- nvinfo : EIATTR_KPARAM_INFO
	.align		4
        /*001c*/ 	.byte	0x04, 0x17
        /*001e*/ 	.short	(.L_1743 - .L_1742)
.L_1742:
        /*0020*/ 	.word	0x00000000
        /*0024*/ 	.short	0x0000
        /*0026*/ 	.short	0x0000
        /*0028*/ 	.byte	0x00, 0xf0, 0xc1, 0x07


	//----- nvinfo : EIATTR_MAXREG_COUNT
	.align		4
.L_1743:
        /*002c*/ 	.byte	0x03, 0x1b
        /*002e*/ 	.short	0x00a8


	//----- nvinfo : EIATTR_NUM_BARRIERS
	.align		4
        /*0030*/ 	.byte	0x02, 0x4c
        /*0032*/ 	.byte	0x01
	.zero		1


	//----- nvinfo : EIATTR_ANNOTATIONS
	.align		4
        /*0034*/ 	.byte	0x04, 0x55
        /*0036*/ 	.short	(.L_1745 - .L_1744)


	//   ....[0]....
.L_1744:
        /* <DEDUP_REMOVED lines=13> */


	//----- nvinfo : EIATTR_MERCURY_ISA_VERSION
	.align		4
.L_1745:
        /*00f0*/ 	.byte	0x03, 0x5f
        /*00f2*/ 	.short	0x0000


	//----- nvinfo : EIATTR_COOP_GROUP_MASK_REGIDS
	.align		4
        /*00f4*/ 	.byte	0x04, 0x29
        /*00f6*/ 	.short	(.L_1747 - .L_1746)


	//   ....[0]....
.L_1746:
        /*00f8*/ 	.word	0xffffffff


	//   ....[1]....
        /*00fc*/ 	.word	0xffffffff


	//   ....[2]....
        /*0100*/ 	.word	0xffffffff


	//   ....[3]....
        /*0104*/ 	.word	0xffffffff


	//   ....[4]....
        /*0108*/ 	.word	0xffffffff


	//   ....[5]....
        /*010c*/ 	.word	0xffffffff


	//   ....[6]....
        /*0110*/ 	.word	0xffffffff


	//   ....[7]....
        /*0114*/ 	.word	0xffffffff


	//   ....[8]....
        /*0118*/ 	.word	0xffffffff


	//   ....[9]....
        /*011c*/ 	.word	0xffffffff


	//   ....[10]....
        /*0120*/ 	.word	0xffffffff


	//   ....[11]....
        /*0124*/ 	.word	0xffffffff


	//   ....[12]....
        /*0128*/ 	.word	0xffffffff


	//   ....[13]....
        /*012c*/ 	.word	0xffffffff


	//   ....[14]....
        /*0130*/ 	.word	0xffffffff


	//   ....[15]....
        /*0134*/ 	.word	0xffffffff


	//   ....[16]....
        /*0138*/ 	.word	0xffffffff


	//   ....[17]....
        /*013c*/ 	.word	0xffffffff


	//   ....[18]....
        /*0140*/ 	.word	0xffffffff


	//   ....[19]....
        /*0144*/ 	.word	0xffffffff


	//   ....[20]....
        /*0148*/ 	.word	0xffffffff


	//   ....[21]....
        /*014c*/ 	.word	0xffffffff


	//   ....[22]....
        /*0150*/ 	.word	0xffffffff


	//   ....[23]....
        /*0154*/ 	.word	0xffffffff


	//   ....[24]....
        /*0158*/ 	.word	0xffffffff


	//   ....[25]....
        /*015c*/ 	.word	0xffffffff


	//   ....[26]....
        /*0160*/ 	.word	0xffffffff


	//   ....[27]....
        /*0164*/ 	.word	0xffffffff


	//   ....[28]....
        /*0168*/ 	.word	0xffffffff


	//   ....[29]....
        /*016c*/ 	.word	0xffffffff


	//   ....[30]....
        /*0170*/ 	.word	0xffffffff


	//   ....[31]....
        /*0174*/ 	.word	0xffffffff


	//   ....[32]....
        /*0178*/ 	.word	0xffffffff


	//   ....[33]....
        /*017c*/ 	.word	0xffffffff


	//   ....[34]....
        /*0180*/ 	.word	0xffffffff


	//   ....[35]....
        /*0184*/ 	.word	0xffffffff


	//   ....[36]....
        /*0188*/ 	.word	0xffffffff


	//   ....[37]....
        /*018c*/ 	.word	0xffffffff


	//   ....[38]....
        /*0190*/ 	.word	0xffffffff


	//   ....[39]....
        /*0194*/ 	.word	0xffffffff


	//   ....[40]....
        /*0198*/ 	.word	0xffffffff


	//   ....[41]....
        /*019c*/ 	.word	0xffffffff


	//   ....[42]....
        /*01a0*/ 	.word	0xffffffff


	//   ....[43]....
        /*01a4*/ 	.word	0xffffffff


	//   ....[44]....
        /*01a8*/ 	.word	0xffffffff


	//   ....[45]....
        /*01ac*/ 	.word	0xffffffff


	//   ....[46]....
        /*01b0*/ 	.word	0xffffffff


	//   ....[47]....
        /*01b4*/ 	.word	0xffffffff


	//   ....[48]....
        /*01b8*/ 	.word	0xffffffff


	//   ....[49]....
        /*01bc*/ 	.word	0xffffffff


	//   ....[50]....
        /*01c0*/ 	.word	0xffffffff


	//   ....[51]....
        /*01c4*/ 	.word	0xffffffff


	//   ....[52]....
        /*01c8*/ 	.word	0xffffffff


	//   ....[53]....
        /*01cc*/ 	.word	0xffffffff


	//   ....[54]....
        /*01d0*/ 	.word	0xffffffff


	//   ....[55]....
        /*01d4*/ 	.word	0xffffffff


	//   ....[56]....
        /*01d8*/ 	.word	0xffffffff


	//   ....[57]....
        /*01dc*/ 	.word	0xffffffff


	//   ....[58]....
        /*01e0*/ 	.word	0xffffffff


	//   ....[59]....
        /*01e4*/ 	.word	0xffffffff


	//   ....[60]....
        /*01e8*/ 	.word	0xffffffff


	//   ....[61]....
        /*01ec*/ 	.word	0xffffffff


	//   ....[62]....
        /*01f0*/ 	.word	0xffffffff


	//   ....[63]....
        /*01f4*/ 	.word	0xffffffff


	//   ....[64]....
        /*01f8*/ 	.word	0xffffffff


	//   ....[65]....
        /*01fc*/ 	.word	0xffffffff


	//   ....[66]....
        /*0200*/ 	.word	0xffffffff


	//   ....[67]....
        /*0204*/ 	.word	0xffffffff


	//   ....[68]....
        /*0208*/ 	.word	0xffffffff


	//   ....[69]....
        /*020c*/ 	.word	0xffffffff


	//   ....[70]....
        /*0210*/ 	.word	0xffffffff


	//   ....[71]....
        /*0214*/ 	.word	0xffffffff


	//   ....[72]....
        /*0218*/ 	.word	0xffffffff


	//   ....[73]....
        /*021c*/ 	.word	0xffffffff


	//   ....[74]....
        /*0220*/ 	.word	0xffffffff


	//   ....[75]....
        /*0224*/ 	.word	0xffffffff


	//   ....[76]....
        /*0228*/ 	.word	0xffffffff


	//   ....[77]....
        /*022c*/ 	.word	0xffffffff


	//   ....[78]....
        /*0230*/ 	.word	0xffffffff


	//   ....[79]....
        /*0234*/ 	.word	0xffffffff


	//   ....[80]....
        /*0238*/ 	.word	0xffffffff


	//   ....[81]....
        /*023c*/ 	.word	0xffffffff


	//   ....[82]....
        /*0240*/ 	.word	0xffffffff


	//   ....[83]....
        /*0244*/ 	.word	0xffffffff


	//   ....[84]....
        /*0248*/ 	.word	0xffffffff


	//   ....[85]....
        /*024c*/ 	.word	0xffffffff


	//   ....[86]....
        /*0250*/ 	.word	0xffffffff


	//   ....[87]....
        /*0254*/ 	.word	0xffffffff


	//   ....[88]....
        /*0258*/ 	.word	0xffffffff


	//   ....[89]....
        /*025c*/ 	.word	0xffffffff


	//   ....[90]....
        /*0260*/ 	.word	0xffffffff


	//   ....[91]....
        /*0264*/ 	.word	0xffffffff


	//----- nvinfo : EIATTR_COOP_GROUP_INSTR_OFFSETS
	.align		4
.L_1747:
        /*0268*/ 	.byte	0x04, 0x28
        /*026a*/ 	.short	(.L_1749 - .L_1748)


	//   ....[0]....
.L_1748:
        /*026c*/ 	.word	0x00000bd0


	//   ....[1]....
        /*0270*/ 	.word	0x00000ce0


	//   ....[2]....
        /*0274*/ 	.word	0x00000ee0


	//   ....[3]....
        /*0278*/ 	.word	0x000010b0


	//   ....[4]....
        /*027c*/ 	.word	0x000015d0


	//   ....[5]....
        /*0280*/ 	.word	0x00001c30


	//   ....[6]....
        /*0284*/ 	.word	0x00002160


	//   ....[7]....
        /*0288*/ 	.word	0x00002c10


	//   ....[8]....
        /*028c*/ 	.word	0x000034f0


	//   ....[9]....
        /*0290*/ 	.word	0x00003520


	//   ....[10]....
        /*0294*/ 	.word	0x00003570


	//   ....[11]....
        /*0298*/ 	.word	0x00003580


	//   ....[12]....
        /*029c*/ 	.word	0x000035b0


	//   ....[13]....
        /*02a0*/ 	.word	0x000035d0


	//   ....[14]....
        /*02a4*/ 	.word	0x00003600


	//   ....[15]....
        /*02a8*/ 	.word	0x00003620


	//   ....[16]....
        /*02ac*/ 	.word	0x00003650


	//   ....[17]....
        /*02b0*/ 	.word	0x00003670


	//   ....[18]....
        /*02b4*/ 	.word	0x00003720


	//   ....[19]....
        /*02b8*/ 	.word	0x00003770


	//   ....[20]....
        /*02bc*/ 	.word	0x00003790


	//   ....[21]....
        /*02c0*/ 	.word	0x000037a0


	//   ....[22]....
        /*02c4*/ 	.word	0x000037b0


	//   ....[23]....
        /*02c8*/ 	.word	0x000037c0


	//   ....[24]....
        /*02cc*/ 	.word	0x00003de0


	//   ....[25]....
        /*02d0*/ 	.word	0x00003e00


	//   ....[26]....
        /*02d4*/ 	.word	0x00003e10


	//   ....[27]....
        /*02d8*/ 	.word	0x00003e20


	//   ....[28]....
        /*02dc*/ 	.word	0x00003e50


	//   ....[29]....
        /*02e0*/ 	.word	0x00003e70


	//   ....[30]....
        /*02e4*/ 	.word	0x00003e90


	//   ....[31]....
        /*02e8*/ 	.word	0x00003eb0


	//   ....[32]....
        /*02ec*/ 	.word	0x00003ed0


	//   ....[33]....
        /*02f0*/ 	.word	0x00003ef0


	//   ....[34]....
        /*02f4*/ 	.word	0x00003f10


	//   ....[35]....
        /*02f8*/ 	.word	0x00003f30


	//   ....[36]....
        /*02fc*/ 	.word	0x00003f40


	//   ....[37]....
        /*0300*/ 	.word	0x00003f50


	//   ....[38]....
        /*0304*/ 	.word	0x00003f70


	//   ....[39]....
        /*0308*/ 	.word	0x00003f80


	//   ....[40]....
        /*030c*/ 	.word	0x00005940


	//   ....[41]....
        /*0310*/ 	.word	0x00005970


	//   ....[42]....
        /*0314*/ 	.word	0x00005ab0


	//   ....[43]....
        /*0318*/ 	.word	0x00005ae0


	//   ....[44]....
        /*031c*/ 	.word	0x00005bc0


	//   ....[45]....
        /*0320*/ 	.word	0x00005bf0


	//   ....[46]....
        /*0324*/ 	.word	0x00005c50


	//   ....[47]....
        /*0328*/ 	.word	0x00005c70


	//   ....[48]....
        /*032c*/ 	.word	0x00005ca0


	//   ....[49]....
        /*0330*/ 	.word	0x00005cc0


	//   ....[50]....
        /*0334*/ 	.word	0x00006030


	//   ....[51]....
        /*0338*/ 	.word	0x00006220


	//   ....[52]....
        /*033c*/ 	.word	0x00006640


	//   ....[53]....
        /*0340*/ 	.word	0x00006660


	//   ....[54]....
        /*0344*/ 	.word	0x00006680


	//   ....[55]....
        /*0348*/ 	.word	0x000066a0


	//   ....[56]....
        /*034c*/ 	.word	0x000066c0


	//   ....[57]....
        /*0350*/ 	.word	0x00006850


	//   ....[58]....
        /*0354*/ 	.word	0x00006870


	//   ....[59]....
        /*0358*/ 	.word	0x00006890


	//   ....[60]....
        /*035c*/ 	.word	0x000068b0


	//   ....[61]....
        /*0360*/ 	.word	0x000068d0


	//   ....[62]....
        /*0364*/ 	.word	0x00006ce0


	//   ....[63]....
        /*0368*/ 	.word	0x00006d60


	//   ....[64]....
        /*036c*/ 	.word	0x00006e20


	//   ....[65]....
        /*0370*/ 	.word	0x00006e90


	//   ....[66]....
        /*0374*/ 	.word	0x00006f50


	//   ....[67]....
        /*0378*/ 	.word	0x00006fc0


	//   ....[68]....
        /*037c*/ 	.word	0x00007070


	//   ....[69]....
        /*0380*/ 	.word	0x000070e0


	//   ....[70]....
        /*0384*/ 	.word	0x00007190


	//   ....[71]....
        /*0388*/ 	.word	0x00007200


	//   ....[72]....
        /*038c*/ 	.word	0x00007270


	//   ....[73]....
        /*0390*/ 	.word	0x000072e0


	//   ....[74]....
        /*0394*/ 	.word	0x00007330


	//   ....[75]....
        /*0398*/ 	.word	0x00007380


	//   ....[76]....
        /*039c*/ 	.word	0x000073e0


	//   ....[77]....
        /*03a0*/ 	.word	0x00007440


	//   ....[78]....
        /*03a4*/ 	.word	0x000074c0


	//   ....[79]....
        /*03a8*/ 	.word	0x00007510


	//   ....[80]....
        /*03ac*/ 	.word	0x00007570


	//   ....[81]....
        /*03b0*/ 	.word	0x000075c0


	//   ....[82]....
        /*03b4*/ 	.word	0x00007640


	//   ....[83]....
        /*03b8*/ 	.word	0x00007690


	//   ....[84]....
        /*03bc*/ 	.word	0x00007700


	//   ....[85]....
        /*03c0*/ 	.word	0x00007750


	//   ....[86]....
        /*03c4*/ 	.word	0x000077b0


	//   ....[87]....
        /*03c8*/ 	.word	0x00007800


	//   ....[88]....
        /*03cc*/ 	.word	0x00007860


	//   ....[89]....
        /*03d0*/ 	.word	0x000078b0


	//   ....[90]....
        /*03d4*/ 	.word	0x00007910


	//   ....[91]....
        /*03d8*/ 	.word	0x00007960


	//----- nvinfo : EIATTR_EXIT_INSTR_OFFSETS
	.align		4
.L_1749:
        /*03dc*/ 	.byte	0x04, 0x1c
        /*03de*/ 	.short	(.L_1751 - .L_1750)


	//   ....[0]....
.L_1750:
        /*03e0*/ 	.word	0x00006a00


	//   ....[1]....
        /*03e4*/ 	.word	0x00006c80


	//----- nvinfo : EIATTR_MAX_THREADS
	.align		4
.L_1751:
        /*03e8*/ 	.byte	0x04, 0x05
        /*03ea*/ 	.short	(.L_1753 - .L_1752)
.L_1752:
        /*03ec*/ 	.word	0x00000080
        /*03f0*/ 	.word	0x00000001
        /*03f4*/ 	.word	0x00000001


	//----- nvinfo : EIATTR_CRS_STACK_SIZE
	.align		4
.L_1753:
        /*03f8*/ 	.byte	0x04, 0x1e
        /*03fa*/ 	.short	(.L_1755 - .L_1754)
.L_1754:
        /*03fc*/ 	.word	0x00000000
.L_1755:


//--------------------- .nv.info._Z25selective_scan_bwd_kernelI32Selective_Scan_bwd_kernel_traitsILi128ELi16ELb1ELb0ELb1ELb1ELb0EffEEv12SSMParamsBwd --------------------------
	.section	.nv.info._Z25selective_scan_bwd_kernelI32Selective_Scan_bwd_kernel_traitsILi128ELi16ELb1ELb0ELb1ELb1ELb0EffEEv12SSMParamsBwd,"",@"SHT_CUDA_INFO"
	.sectionflags	@""
	.align	4


	//----- nvinfo : EIATTR_CUDA_API_VERSION
	.align		4
        /*0000*/ 	.byte	0x04, 0x37
        /*0002*/ 	.short	(.L_1757 - .L_1756)
.L_1756:
        /*0004*/ 	.word	0x00000082


	//----- nvinfo : EIATTR_SW2861232_WAR
	.align		4
.L_1757:
        /*0008*/ 	.byte	0x01, 0x35
	.zero		2


	//----- nvinfo : EIATTR_PARAM_CBANK
	.align		4
        /*000c*/ 	.byte	0x04, 0x0a
        /*000e*/ 	.short	(.L_1759 - .L_1758)
	.align		4
.L_1758:
        /*0010*/ 	.word	index@(.nv.constant0._Z25selective_scan_bwd_kernelI32Selective_Scan_bwd_kernel_traitsILi128ELi16ELb1ELb0ELb1ELb1ELb0EffEEv12SSMParamsBwd)
        /*0014*/ 	.short	0x0160
        /*0016*/ 	.short	0x01f0


	//----- nvinfo : EIATTR_CBANK_PARAM_SIZE
	.align		4
.L_1759:
        /*0018*/ 	.byte	0x03, 0x19
        /*001a*/ 	.short	0x01f0


	//----- nvinfo : EIATTR_KPARAM_INFO
	.align		4
        /*001c*/ 	.byte	0x04, 0x17
        /*001e*/ 	.short	(.L_1761 - .L_1760)
.L_1760:
        /*0020*/ 	.word	0x00000000
        /*0024*/ 	.short	0x0000
        /*0026*/ 	.short	0x0000
        /*0028*/ 	.byte	0x00, 0xf0, 0xc1, 0x07


	//----- nvinfo : EIATTR_MAXREG_COUNT
	.align		4
.L_1761:
        /*002c*/ 	.byte	0x03, 0x1b
        /*002e*/ 	.short	0x00a8


	//----- nvinfo : EIATTR_NUM_BARRIERS
	.align		4
        /*0030*/ 	.byte	0x02, 0x4c
        /*0032*/ 	.byte	0x01
	.zero		1


	//----- nvinfo : EIATTR_ANNOTATIONS
	.align		4
        /*0034*/ 	.byte	0x04, 0x55
        /*0036*/ 	.short	(.L_1763 - .L_1762)


	//   ....[0]....
.L_1762:
        /* <DEDUP_REMOVED lines=9> */


	//----- nvinfo : EIATTR_MERCURY_ISA_VERSION
	.align		4
.L_1763:
        /*00b8*/ 	.byte	0x03, 0x5f
        /*00ba*/ 	.short	0x0000


	//----- nvinfo : EIATTR_COOP_GROUP_MASK_REGIDS
	.align		4
        /*00bc*/ 	.byte	0x04, 0x29
        /*00be*/ 	.short	(.L_1765 - .L_1764)


	//   ....[0]....
.L_1764:
        /*00c0*/ 	.word	0xffffffff


	//   ....[1]....
        /*00c4*/ 	.word	0xffffffff


	//   ....[2]....
        /*00c8*/ 	.word	0xffffffff


	//   ....[3]....
        /*00cc*/ 	.word	0xffffffff


	//   ....[4]....
        /*00d0*/ 	.word	0xffffffff


	//   ....[5]....
        /*00d4*/ 	.word	0xffffffff


	//   ....[6]....
        /*00d8*/ 	.word	0xffffffff


	//   ....[7]....
        /*00dc*/ 	.word	0xffffffff


	//   ....[8]....
        /*00e0*/ 	.word	0xffffffff


	//   ....[9]....
        /*00e4*/ 	.word	0xffffffff


	//   ....[10]....
        /*00e8*/ 	.word	0xffffffff


	//   ....[11]....
        /*00ec*/ 	.word	0xffffffff


	//   ....[12]....
        /*00f0*/ 	.word	0xffffffff


	//   ....[13]....
        /*00f4*/ 	.word	0xffffffff


	//   ....[14]....
        /*00f8*/ 	.word	0xffffffff


	//   ....[15]....
        /*00fc*/ 	.word	0xffffffff


	//   ....[16]....
        /*0100*/ 	.word	0xffffffff


	//   ....[17]....
        /*0104*/ 	.word	0xffffffff


	//   ....[18]....
        /*0108*/ 	.word	0xffffffff


	//   ....[19]....
        /*010c*/ 	.word	0xffffffff


	//   ....[20]....
        /*0110*/ 	.word	0xffffffff


	//   ....[21]....
        /*0114*/ 	.word	0xffffffff


	//   ....[22]....
        /*0118*/ 	.word	0xffffffff


	//   ....[23]....
        /*011c*/ 	.word	0xffffffff


	//   ....[24]....
        /*0120*/ 	.word	0xffffffff


	//   ....[25]....
        /*0124*/ 	.word	0xffffffff


	//   ....[26]....
        /*0128*/ 	.word	0xffffffff


	//   ....[27]....
        /*012c*/ 	.word	0xffffffff


	//   ....[28]....
        /*0130*/ 	.word	0xffffffff


	//   ....[29]....
        /*0134*/ 	.word	0xffffffff


	//   ....[30]....
        /*0138*/ 	.word	0xffffffff


	//   ....[31]....
        /*013c*/ 	.word	0xffffffff


	//   ....[32]....
        /*0140*/ 	.word	0xffffffff


	//   ....[33]....
        /*0144*/ 	.word	0xffffffff


	//   ....[34]....
        /*0148*/ 	.word	0xffffffff


	//   ....[35]....
        /*014c*/ 	.word	0xffffffff


	//   ....[36]....
        /*0150*/ 	.word	0xffffffff


	//   ....[37]....
        /*0154*/ 	.word	0xffffffff


	//   ....[38]....
        /*0158*/ 	.word	0xffffffff


	//   ....[39]....
        /*015c*/ 	.word	0xffffffff


	//   ....[40]....
        /*0160*/ 	.word	0xffffffff


	//   ....[41]....
        /*0164*/ 	.word	0xffffffff


	//   ....[42]....
        /*0168*/ 	.word	0xffffffff


	//   ....[43]....
        /*016c*/ 	.word	0xffffffff


	//   ....[44]....
        /*0170*/ 	.word	0xffffffff


	//   ....[45]....
        /*0174*/ 	.word	0xffffffff


	//   ....[46]....
        /*0178*/ 	.word	0xffffffff


	//   ....[47]....
        /*017c*/ 	.word	0xffffffff


	//   ....[48]....
        /*0180*/ 	.word	0xffffffff


	//   ....[49]....
        /*0184*/ 	.word	0xffffffff


	//   ....[50]....
        /*0188*/ 	.word	0xffffffff


	//   ....[51]....
        /*018c*/ 	.word	0xffffffff


	//   ....[52]....
        /*0190*/ 	.word	0xffffffff


	//   ....[53]....
        /*0194*/ 	.word	0xffffffff


	//   ....[54]....
        /*0198*/ 	.word	0xffffffff


	//   ....[55]....
        /*019c*/ 	.word	0xffffffff


	//   ....[56]....
        /*01a0*/ 	.word	0xffffffff


	//   ....[57]....
        /*01a4*/ 	.word	0xffffffff


	//   ....[58]....
        /*01a8*/ 	.word	0xffffffff


	//   ....[59]....
        /*01ac*/ 	.word	0xffffffff


	//   ....[60]....
        /*01b0*/ 	.word	0xffffffff


	//   ....[61]....
        /*01b4*/ 	.word	0xffffffff


	//   ....[62]....
        /*01b8*/ 	.word	0xffffffff


	//   ....[63]....
        /*01bc*/ 	.word	0xffffffff


	//   ....[64]....
        /*01c0*/ 	.word	0xffffffff


	//   ....[65]....
        /*01c4*/ 	.word	0xffffffff


	//   ....[66]....
        /*01c8*/ 	.word	0xffffffff


	//   ....[67]....
        /*01cc*/ 	.word	0xffffffff


	//   ....[68]....
        /*01d0*/ 	.word	0xffffffff


	//   ....[69]....
        /*01d4*/ 	.word	0xffffffff


	//   ....[70]....
        /*01d8*/ 	.word	0xffffffff


	//   ....[71]....
        /*01dc*/ 	.word	0xffffffff


	//   ....[72]....
        /*01e0*/ 	.word	0xffffffff


	//   ....[73]....
        /*01e4*/ 	.word	0xffffffff


	//   ....[74]....
        /*01e8*/ 	.word	0xffffffff


	//   ....[75]....
        /*01ec*/ 	.word	0xffffffff


	//   ....[76]....
        /*01f0*/ 	.word	0xffffffff


	//   ....[77]....
        /*01f4*/ 	.word	0xffffffff


	//   ....[78]....
        /*01f8*/ 	.word	0xffffffff


	//   ....[79]....
        /*01fc*/ 	.word	0xffffffff


	//   ....[80]....
        /*0200*/ 	.word	0xffffffff


	//   ....[81]....
        /*0204*/ 	.word	0xffffffff


	//   ....[82]....
        /*0208*/ 	.word	0xffffffff


	//   ....[83]....
        /*020c*/ 	.word	0xffffffff


	//   ....[84]....
        /*0210*/ 	.word	0xffffffff


	//   ....[85]....
        /*0214*/ 	.word	0xffffffff


	//   ....[86]....
        /*0218*/ 	.word	0xffffffff


	//   ....[87]....
        /*021c*/ 	.word	0xffffffff


	//   ....[88]....
        /*0220*/ 	.word	0xffffffff


	//----- nvinfo : EIATTR_COOP_GROUP_INSTR_OFFSETS
	.align		4
.L_1765:
        /*0224*/ 	.byte	0x04, 0x28
        /*0226*/ 	.short	(.L_1767 - .L_1766)


	//   ....[0]....
.L_1766:
        /*0228*/ 	.word	0x00000bf0


	//   ....[1]....
        /*022c*/ 	.word	0x00000d00


	//   ....[2]....
        /*0230*/ 	.word	0x00000ea0


	//   ....[3]....
        /*0234*/ 	.word	0x00003b80


	//   ....[4]....
        /*0238*/ 	.word	0x000043d0


	//   ....[5]....
        /*023c*/ 	.word	0x000043f0


	//   ....[6]....
        /*0240*/ 	.word	0x00004440


	//   ....[7]....
        /*0244*/ 	.word	0x00004460


	//   ....[8]....
        /*0248*/ 	.word	0x00004490


	//   ....[9]....
        /*024c*/ 	.word	0x000044b0


	//   ....[10]....
        /*0250*/ 	.word	0x000044e0


	//   ....[11]....
        /*0254*/ 	.word	0x00004500


	//   ....[12]....
        /*0258*/ 	.word	0x00004520


	//   ....[13]....
        /*025c*/ 	.word	0x00004530


	//   ....[14]....
        /*0260*/ 	.word	0x000045b0


	//   ....[15]....
        /*0264*/ 	.word	0x00004600


	//   ....[16]....
        /*0268*/ 	.word	0x00004620


	//   ....[17]....
        /*026c*/ 	.word	0x00004630


	//   ....[18]....
        /*0270*/ 	.word	0x00004640


	//   ....[19]....
        /*0274*/ 	.word	0x00004650


	//   ....[20]....
        /*0278*/ 	.word	0x00004cc0


	//   ....[21]....
        /*027c*/ 	.word	0x00004ce0


	//   ....[22]....
        /*0280*/ 	.word	0x00004cf0


	//   ....[23]....
        /*0284*/ 	.word	0x00004d00


	//   ....[24]....
        /*0288*/ 	.word	0x00004d30


	//   ....[25]....
        /*028c*/ 	.word	0x00004d50


	//   ....[26]....
        /*0290*/ 	.word	0x00004d70


	//   ....[27]....
        /*0294*/ 	.word	0x00004d90


	//   ....[28]....
        /*0298*/ 	.word	0x00004db0


	//   ....[29]....
        /*029c*/ 	.word	0x00004dd0


	//   ....[30]....
        /*02a0*/ 	.word	0x00004df0


	//   ....[31]....
        /*02a4*/ 	.word	0x00004e10


	//   ....[32]....
        /*02a8*/ 	.word	0x00004e20


	//   ....[33]....
        /*02ac*/ 	.word	0x00004e30


	//   ....[34]....
        /*02b0*/ 	.word	0x00004e50


	//   ....[35]....
        /*02b4*/ 	.word	0x00004e60


	//   ....[36]....
        /*02b8*/ 	.word	0x00006890


	//   ....[37]....
        /*02bc*/ 	.word	0x000068d0


	//   ....[38]....
        /*02c0*/ 	.word	0x000069d0


	//   ....[39]....
        /*02c4*/ 	.word	0x00006a00


	//   ....[40]....
        /*02c8*/ 	.word	0x00006ae0


	//   ....[41]....
        /*02cc*/ 	.word	0x00006b10


	//   ....[42]....
        /*02d0*/ 	.word	0x00006bc0


	//   ....[43]....
        /*02d4*/ 	.word	0x00006be0


	//   ....[44]....
        /*02d8*/ 	.word	0x00006c10


	//   ....[45]....
        /*02dc*/ 	.word	0x00006c30


	//   ....[46]....
        /*02e0*/ 	.word	0x00007020


	//   ....[47]....
        /*02e4*/ 	.word	0x000075f0


	//   ....[48]....
        /*02e8*/ 	.word	0x00007960


	//   ....[49]....
        /*02ec*/ 	.word	0x00007d40


	//   ....[50]....
        /*02f0*/ 	.word	0x00007d60


	//   ....[51]....
        /*02f4*/ 	.word	0x00007d80


	//   ....[52]....
        /*02f8*/ 	.word	0x00007da0


	//   ....[53]....
        /*02fc*/ 	.word	0x00007dc0


	//   ....[54]....
        /*0300*/ 	.word	0x00007f50


	//   ....[55]....
        /*0304*/ 	.word	0x00007f70


	//   ....[56]....
        /*0308*/ 	.word	0x00007f90


	//   ....[57]....
        /*030c*/ 	.word	0x00007fb0


	//   ....[58]....
        /*0310*/ 	.word	0x00007fd0


	//   ....[59]....
        /*0314*/ 	.word	0x000083e0


	//   ....[60]....
        /*0318*/ 	.word	0x00008460


	//   ....[61]....
        /*031c*/ 	.word	0x00008510


	//   ....[62]....
        /*0320*/ 	.word	0x00008580


	//   ....[63]....
        /*0324*/ 	.word	0x00008610


	//   ....[64]....
        /*0328*/ 	.word	0x00008680


	//   ....[65]....
        /*032c*/ 	.word	0x00008710


	//   ....[66]....
        /*0330*/ 	.word	0x00008780


	//   ....[67]....
        /*0334*/ 	.word	0x00008810


	//   ....[68]....
        /*0338*/ 	.word	0x00008880


	//   ....[69]....
        /*033c*/ 	.word	0x00008900


	//   ....[70]....
        /*0340*/ 	.word	0x00008970


	//   ....[71]....
        /*0344*/ 	.word	0x000089c0


	//   ....[72]....
        /*0348*/ 	.word	0x00008a10


	//   ....[73]....
        /*034c*/ 	.word	0x00008a70


	//   ....[74]....
        /*0350*/ 	.word	0x00008ad0


	//   ....[75]....
        /*0354*/ 	.word	0x00008b50


	//   ....[76]....
        /*0358*/ 	.word	0x00008ba0


	//   ....[77]....
        /*035c*/ 	.word	0x00008c00


	//   ....[78]....
        /*0360*/ 	.word	0x00008c50


	//   ....[79]....
        /*0364*/ 	.word	0x00008cd0


	//   ....[80]....
        /*0368*/ 	.word	0x00008d20


	//   ....[81]....
        /*036c*/ 	.word	0x00008d90


	//   ....[82]....
        /*0370*/ 	.word	0x00008de0


	//   ....[83]....
        /*0374*/ 	.word	0x00008e40


	//   ....[84]....
        /*0378*/ 	.word	0x00008e90


	//   ....[85]....
        /*037c*/ 	.word	0x00008ef0


	//   ....[86]....
        /*0380*/ 	.word	0x00008f40


	//   ....[87]....
        /*0384*/ 	.word	0x00008fa0


	//   ....[88]....
        /*0388*/ 	.word	0x00008ff0


	//----- nvinfo : EIATTR_EXIT_INSTR_OFFSETS
	.align		4
.L_1767:
        /*038c*/ 	.byte	0x04, 0x1c
        /*038e*/ 	.short	(.L_1769 - .L_1768)


	//   ....[0]....
.L_1768:
        /*0390*/ 	.word	0x00008100


	//   ....[1]....
        /*0394*/ 	.word	0x00008380


	//----- nvinfo : EIATTR_MAX_THREADS
	.align		4
.L_1769:
        /*0398*/ 	.byte	0x04, 0x05
        /*039a*/ 	.short	(.L_1771 - .L_1770)
.L_1770:
        /*039c*/ 	.word	0x00000080
        /*03a0*/ 	.word	0x00000001
        /*03a4*/ 	.word	0x00000001


	//----- nvinfo : EIATTR_CRS_STACK_SIZE
	.align		4
.L_1771:
        /*03a8*/ 	.byte	0x04, 0x1e
        /*03aa*/ 	.short	(.L_1773 - .L_1772)
.L_1772:
        /*03ac*/ 	.word	0x00000000
.L_1773:


//--------------------- .nv.info._Z25selective_scan_bwd_kernelI32Selective_Scan_bwd_kernel_traitsILi128ELi16ELb1ELb0ELb1ELb1ELb1EffEEv12SSMParamsBwd --------------------------
	.section	.nv.info._Z25selective_scan_bwd_kernelI32Selective_Scan_bwd_kernel_traitsILi128ELi16ELb1ELb0ELb1ELb1ELb1EffEEv12SSMParamsBwd,"",@"SHT_CUDA_INFO"
	.sectionflags	@""
	.align	4


	//----- nvinfo : EIATTR_CUDA_API_VERSION
	.align		4
        /*0000*/ 	.byte	0x04, 0x37
        /*0002*/ 	.short	(.L_1775 - .L_1774)
.L_1774:
        /*0004*/ 	.word	0x00000082


	//----- nvinfo : EIATTR_SW2861232_WAR
	.align		4
.L_1775:
        /*0008*/ 	.byte	0x01, 0x35
	.zero		2


	//----- nvinfo : EIATTR_PARAM_CBANK
	.align		4
        /*000c*/ 	.byte	0x04, 0x0a
        /*000e*/ 	.short	(.L_1777 - .L_1776)
	.align		4
.L_1776:
        /*0010*/ 	.word	index@(.nv.constant0._Z25selective_scan_bwd_kernelI32Selective_Scan_bwd_kernel_traitsILi128ELi16ELb1ELb0ELb1ELb1ELb1EffEEv12SSMParamsBwd)
        /*0014*/ 	.short	0x0160
        /*0016*/ 	.short	0x01f0


	//----- nvinfo : EIATTR_CBANK_PARAM_SIZE
	.align		4
.L_1777:
        /*0018*/ 	.byte	0x03, 0x19
        /*001a*/ 	.short	0x01f0


	//----- nvinfo : EIATTR_KPARAM_INFO
	.align		4
        /*001c*/ 	.byte	0x04, 0x17
        /*001e*/ 	.short	(.L_1779 - .L_1778)
.L_1778:
        /*0020*/ 	.word	0x00000000
        /*0024*/ 	.short	0x0000
        /*0026*/ 	.short	0x0000
        /*0028*/ 	.byte	0x00, 0xf0, 0xc1, 0x07


	//----- nvinfo : EIATTR_MAXREG_COUNT
	.align		4
.L_1779:
        /*002c*/ 	.byte	0x03, 0x1b
        /*002e*/ 	.short	0x00a8


	//----- nvinfo : EIATTR_NUM_BARRIERS
	.align		4
        /*0030*/ 	.byte	0x02, 0x4c
        /*0032*/ 	.byte	0x01
	.zero		1


	//----- nvinfo : EIATTR_ANNOTATIONS
	.align		4
        /*0034*/ 	.byte	0x04, 0x55
        /*0036*/ 	.short	(.L_1781 - .L_1780)


	//   ....[0]....
.L_1780:
        /*0038*/ 	.word	0x00000001
        /*003c*/ 	.byte	0x20, 0x02, 0x00, 0x00, 0x01, 0x00, 0x00, 0x00, 0x50, 0x02, 0x00, 0x00, 0x01, 0x00, 0x00, 0x00
        /*004c*/ 	.byte	0xd0, 0x09, 0x00, 0x00, 0x01, 0x00, 0x00, 0x00, 0xf0, 0x09, 0x00, 0x00, 0x01, 0x00, 0x00, 0x00
        /*005c*/ 	.byte	0x30, 0x0b, 0x00, 0x00, 0x01, 0x00, 0x00, 0x00, 0x20, 0x3c, 0x00, 0x00, 0x01, 0x00, 0x00, 0x00
        /*006c*/ 	.byte	0x20, 0x48, 0x00, 0x00, 0x01, 0x00, 0x00, 0x00, 0xf0, 0x48, 0x00, 0x00, 0x01, 0x00, 0x00, 0x00
        /*007c*/ 	.byte	0x60, 0x4a, 0x00, 0x00, 0x01, 0x00, 0x00, 0x00, 0x10, 0x82, 0x00, 0x00, 0x01, 0x00, 0x00, 0x00
        /*008c*/ 	.byte	0x30, 0x82, 0x00, 0x00, 0x01, 0x00, 0x00, 0x00, 0x70, 0x8f, 0x00, 0x00, 0x01, 0x00, 0x00, 0x00
        /*009c*/ 	.byte	0x80, 0x90, 0x00, 0x00, 0x01, 0x00, 0x00, 0x00, 0x90, 0x92, 0x00, 0x00


	//----- nvinfo : EIATTR_MERCURY_ISA_VERSION
	.align		4
.L_1781:
        /*00a8*/ 	.byte	0x03, 0x5f
        /*00aa*/ 	.short	0x0000


	//----- nvinfo : EIATTR_COOP_GROUP_MASK_REGIDS
	.align		4
        /*00ac*/ 	.byte	0x04, 0x29
        /*00ae*/ 	.short	(.L_1783 - .L_1782)


	//   ....[0]....
.L_1782:
        /*00b0*/ 	.word	0xffffffff


	//   ....[1]....
        /*00b4*/ 	.word	0xffffffff


	//   ....[2]....
        /*00b8*/ 	.word	0xffffffff


	//   ....[3]....
        /*00bc*/ 	.word	0xffffffff


	//   ....[4]....
        /*00c0*/ 	.word	0xffffffff


	//   ....[5]....
        /*00c4*/ 	.word	0xffffffff


	//   ....[6]....
        /*00c8*/ 	.word	0xffffffff


	//   ....[7]....
        /*00cc*/ 	.word	0xffffffff


	//   ....[8]....
        /*00d0*/ 	.word	0xffffffff


	//   ....[9]....
        /*00d4*/ 	.word	0xffffffff


	//   ....[10]....
        /*00d8*/ 	.word	0xffffffff


	//   ....[11]....
        /*00dc*/ 	.word	0xffffffff


	//   ....[12]....
        /*00e0*/ 	.word	0xffffffff


	//   ....[13]....
        /*00e4*/ 	.word	0xffffffff


	//   ....[14]....
        /*00e8*/ 	.word	0xffffffff


	//   ....[15]....
        /*00ec*/ 	.word	0xffffffff


	//   ....[16]....
        /*00f0*/ 	.word	0xffffffff


	//   ....[17]....
        /*00f4*/ 	.word	0xffffffff


	//   ....[18]....
        /*00f8*/ 	.word	0xffffffff


	//   ....[19]....
        /*00fc*/ 	.word	0xffffffff


	//   ....[20]....
        /*0100*/ 	.word	0xffffffff


	//   ....[21]....
        /*0104*/ 	.word	0xffffffff


	//   ....[22]....
        /*0108*/ 	.word	0xffffffff


	//   ....[23]....
        /*010c*/ 	.word	0xffffffff


	//   ....[24]....
        /*0110*/ 	.word	0xffffffff


	//   ....[25]....
        /*0114*/ 	.word	0xffffffff


	//   ....[26]....
        /*0118*/ 	.word	0xffffffff


	//   ....[27]....
        /*011c*/ 	.word	0xffffffff


	//   ....[28]....
        /*0120*/ 	.word	0xffffffff


	//   ....[29]....
        /*0124*/ 	.word	0xffffffff


	//   ....[30]....
        /*0128*/ 	.word	0xffffffff


	//   ....[31]....
        /*012c*/ 	.word	0xffffffff


	//   ....[32]....
        /*0130*/ 	.word	0xffffffff


	//   ....[33]....
        /*0134*/ 	.word	0xffffffff


	//   ....[34]....
        /*0138*/ 	.word	0xffffffff


	//   ....[35]....
        /*013c*/ 	.word	0xffffffff


	//   ....[36]....
        /*0140*/ 	.word	0xffffffff


	//   ....[37]....
        /*0144*/ 	.word	0xffffffff


	//   ....[38]....
        /*0148*/ 	.word	0xffffffff


	//   ....[39]....
        /*014c*/ 	.word	0xffffffff


	//   ....[40]....
        /*0150*/ 	.word	0xffffffff


	//   ....[41]....
        /*0154*/ 	.word	0xffffffff


	//   ....[42]....
        /*0158*/ 	.word	0xffffffff


	//   ....[43]....
        /*015c*/ 	.word	0xffffffff


	//   ....[44]....
        /*0160*/ 	.word	0xffffffff


	//   ....[45]....
        /*0164*/ 	.word	0xffffffff


	//   ....[46]....
        /*0168*/ 	.word	0xffffffff


	//   ....[47]....
        /*016c*/ 	.word	0xffffffff


	//   ....[48]....
        /*0170*/ 	.word	0xffffffff


	//   ....[49]....
        /*0174*/ 	.word	0xffffffff


	//   ....[50]....
        /*0178*/ 	.word	0xffffffff


	//   ....[51]....
        /*017c*/ 	.word	0xffffffff


	//   ....[52]....
        /*0180*/ 	.word	0xffffffff


	//   ....[53]....
        /*0184*/ 	.word	0xffffffff


	//   ....[54]....
        /*0188*/ 	.word	0xffffffff


	//   ....[55]....
        /*018c*/ 	.word	0xffffffff


	//   ....[56]....
        /*0190*/ 	.word	0xffffffff


	//   ....[57]....
        /*0194*/ 	.word	0xffffffff


	//   ....[58]....
        /*0198*/ 	.word	0xffffffff


	//   ....[59]....
        /*019c*/ 	.word	0xffffffff


	//   ....[60]....
        /*01a0*/ 	.word	0xffffffff


	//   ....[61]....
        /*01a4*/ 	.word	0xffffffff


	//   ....[62]....
        /*01a8*/ 	.word	0xffffffff


	//   ....[63]....
        /*01ac*/ 	.word	0xffffffff


	//   ....[64]....
        /*01b0*/ 	.word	0xffffffff


	//   ....[65]....
        /*01b4*/ 	.word	0xffffffff


	//   ....[66]....
        /*01b8*/ 	.word	0xffffffff


	//   ....[67]....
        /*01bc*/ 	.word	0xffffffff


	//   ....[68]....
        /*01c0*/ 	.word	0xffffffff


	//   ....[69]....
        /*01c4*/ 	.word	0xffffffff


	//   ....[70]....
        /*01c8*/ 	.word	0xffffffff


	//   ....[71]....
        /*01cc*/ 	.word	0xffffffff


	//   ....[72]....
        /*01d0*/ 	.word	0xffffffff


	//   ....[73]....
        /*01d4*/ 	.word	0xffffffff


	//   ....[74]....
        /*01d8*/ 	.word	0xffffffff


	//   ....[75]....
        /*01dc*/ 	.word	0xffffffff


	//   ....[76]....
        /*01e0*/ 	.word	0xffffffff


	//   ....[77]....
        /*01e4*/ 	.word	0xffffffff


	//   ....[78]....
        /*01e8*/ 	.word	0xffffffff


	//   ....[79]....
        /*01ec*/ 	.word	0xffffffff


	//   ....[80]....
        /*01f0*/ 	.word	0xffffffff


	//   ....[81]....
        /*01f4*/ 	.word	0xffffffff


	//   ....[82]....
        /*01f8*/ 	.word	0xffffffff


	//   ....[83]....
        /*01fc*/ 	.word	0xffffffff


	//   ....[84]....
        /*0200*/ 	.word	0xffffffff


	//   ....[85]....
        /*0204*/ 	.word	0xffffffff


	//   ....[86]....
        /*0208*/ 	.word	0xffffffff


	//   ....[87]....
        /*020c*/ 	.word	0xffffffff


	//   ....[88]....
        /*0210*/ 	.word	0xffffffff


	//   ....[89]....
        /*0214*/ 	.word	0xffffffff


	//   ....[90]....
        /*0218*/ 	.word	0xffffffff


	//   ....[91]....
        /*021c*/ 	.word	0xffffffff


	//   ....[92]....
        /*0220*/ 	.word	0xffffffff


	//----- nvinfo : EIATTR_COOP_GROUP_INSTR_OFFSETS
	.align		4
.L_1783:
        /*0224*/ 	.byte	0x04, 0x28
        /*0226*/ 	.short	(.L_1785 - .L_1784)


	//   ....[0]....
.L_1784:
        /*0228*/ 	.word	0x00000b80


	//   ....[1]....
        /*022c*/ 	.word	0x00000c90


	//   ....[2]....
        /*0230*/ 	.word	0x00000e90


	//   ....[3]....
        /*0234*/ 	.word	0x000034b0


	//   ....[4]....
        /*0238*/ 	.word	0x00003980


	//   ....[5]....
        /*023c*/ 	.word	0x00004000


	//   ....[6]....
        /*0240*/ 	.word	0x00004560


	//   ....[7]....
        /*0244*/ 	.word	0x00004e90


	//   ....[8]....
        /*0248*/ 	.word	0x00005780


	//   ....[9]....
        /*024c*/ 	.word	0x000057a0


	//   ....[10]....
        /*0250*/ 	.word	0x000057f0


	//   ....[11]....
        /*0254*/ 	.word	0x00005810


	//   ....[12]....
        /*0258*/ 	.word	0x00005840


	//   ....[13]....
        /*025c*/ 	.word	0x00005860


	//   ....[14]....
        /*0260*/ 	.word	0x00005890


	//   ....[15]....
        /*0264*/ 	.word	0x000058b0


	//   ....[16]....
        /*0268*/ 	.word	0x000058d0


	//   ....[17]....
        /*026c*/ 	.word	0x000058e0


	//   ....[18]....
        /*0270*/ 	.word	0x00005960


	//   ....[19]....
        /*0274*/ 	.word	0x000059b0


	//   ....[20]....
        /*0278*/ 	.word	0x000059d0


	//   ....[21]....
        /*027c*/ 	.word	0x000059e0


	//   ....[22]....
        /*0280*/ 	.word	0x000059f0


	//   ....[23]....
        /*0284*/ 	.word	0x00005a00


	//   ....[24]....
        /*0288*/ 	.word	0x00006060


	//   ....[25]....
        /*028c*/ 	.word	0x00006080


	//   ....[26]....
        /*0290*/ 	.word	0x00006090


	//   ....[27]....
        /*0294*/ 	.word	0x000060a0


	//   ....[28]....
        /*0298*/ 	.word	0x000060d0


	//   ....[29]....
        /*029c*/ 	.word	0x000060f0


	//   ....[30]....
        /*02a0*/ 	.word	0x00006110


	//   ....[31]....
        /*02a4*/ 	.word	0x00006130


	//   ....[32]....
        /*02a8*/ 	.word	0x00006150


	//   ....[33]....
        /*02ac*/ 	.word	0x00006170


	//   ....[34]....
        /*02b0*/ 	.word	0x00006190


	//   ....[35]....
        /*02b4*/ 	.word	0x000061b0


	//   ....[36]....
        /*02b8*/ 	.word	0x000061c0


	//   ....[37]....
        /*02bc*/ 	.word	0x000061d0


	//   ....[38]....
        /*02c0*/ 	.word	0x000061f0


	//   ....[39]....
        /*02c4*/ 	.word	0x00006200


	//   ....[40]....
        /*02c8*/ 	.word	0x00007c40


	//   ....[41]....
        /*02cc*/ 	.word	0x00007c80


	//   ....[42]....
        /*02d0*/ 	.word	0x00007d80


	//   ....[43]....
        /*02d4*/ 	.word	0x00007db0


	//   ....[44]....
        /*02d8*/ 	.word	0x00007e90


	//   ....[45]....
        /*02dc*/ 	.word	0x00007ec0


	//   ....[46]....
        /*02e0*/ 	.word	0x00007f70


	//   ....[47]....
        /*02e4*/ 	.word	0x00007f90


	//   ....[48]....
        /*02e8*/ 	.word	0x00007fc0


	//   ....[49]....
        /*02ec*/ 	.word	0x00007fe0


	//   ....[50]....
        /*02f0*/ 	.word	0x00008410


	//   ....[51]....
        /*02f4*/ 	.word	0x00008940


	//   ....[52]....
        /*02f8*/ 	.word	0x00008d10


	//   ....[53]....
        /*02fc*/ 	.word	0x00009100


	//   ....[54]....
        /*0300*/ 	.word	0x00009120


	//   ....[55]....
        /*0304*/ 	.word	0x00009140


	//   ....[56]....
        /*0308*/ 	.word	0x00009160


	//   ....[57]....
        /*030c*/ 	.word	0x00009180


	//   ....[58]....
        /*0310*/ 	.word	0x00009310


	//   ....[59]....
        /*0314*/ 	.word	0x00009330


	//   ....[60]....
        /*0318*/ 	.word	0x00009350


	//   ....[61]....
        /*031c*/ 	.word	0x00009370


	//   ....[62]....
        /*0320*/ 	.word	0x00009390


	//   ....[63]....
        /*0324*/ 	.word	0x000097a0


	//   ....[64]....
        /*0328*/ 	.word	0x00009820


	//   ....[65]....
        /*032c*/ 	.word	0x000098d0


	//   ....[66]....
        /*0330*/ 	.word	0x00009940


	//   ....[67]....
        /*0334*/ 	.word	0x000099d0


	//   ....[68]....
        /*0338*/ 	.word	0x00009a40


	//   ....[69]....
        /*033c*/ 	.word	0x00009ad0


	//   ....[70]....
        /*0340*/ 	.word	0x00009b40


	//   ....[71]....
        /*0344*/ 	.word	0x00009bd0


	//   ....[72]....
        /*0348*/ 	.word	0x00009c40


	//   ....[73]....
        /*034c*/ 	.word	0x00009cc0


	//   ....[74]....
        /*0350*/ 	.word	0x00009d30


	//   ....[75]....
        /*0354*/ 	.word	0x00009d80


	//   ....[76]....
        /*0358*/ 	.word	0x00009dd0


	//   ....[77]....
        /*035c*/ 	.word	0x00009e30


	//   ....[78]....
        /*0360*/ 	.word	0x00009e90


	//   ....[79]....
        /*0364*/ 	.word	0x00009f10


	//   ....[80]....
        /*0368*/ 	.word	0x00009f60


	//   ....[81]....
        /*036c*/ 	.word	0x00009fc0


	//   ....[82]....
        /*0370*/ 	.word	0x0000a010


	//   ....[83]....
        /*0374*/ 	.word	0x0000a090


	//   ....[84]....
        /*0378*/ 	.word	0x0000a0e0


	//   ....[85]....
        /*037c*/ 	.word	0x0000a150


	//   ....[86]....
        /*0380*/ 	.word	0x0000a1a0


	//   ....[87]....
        /*0384*/ 	.word	0x0000a200


	//   ....[88]....
        /*0388*/ 	.word	0x0000a250


	//   ....[89]....
        /*038c*/ 	.word	0x0000a2b0


	//   ....[90]....
        /*0390*/ 	.word	0x0000a300


	//   ....[91]....
        /*0394*/ 	.word	0x0000a360


	//   ....[92]....
        /*0398*/ 	.word	0x0000a3b0


	//----- nvinfo : EIATTR_EXIT_INSTR_OFFSETS
	.align		4
.L_1785:
        /*039c*/ 	.byte	0x04, 0x1c
        /*039e*/ 	.short	(.L_1787 - .L_1786)


	//   ....[0]....
.L_1786:
        /*03a0*/ 	.word	0x000094c0


	//   ....[1]....
        /*03a4*/ 	.word	0x00009740


	//----- nvinfo : EIATTR_MAX_THREADS
	.align		4
.L_1787:
        /*03a8*/ 	.byte	0x04, 0x05
        /*03aa*/ 	.short	(.L_1789 - .L_1788)
.L_1788:
        /*03ac*/ 	.word	0x00000080
        /*03b0*/ 	.word	0x00000001
        /*03b4*/ 	.word	0x00000001


	//----- nvinfo : EIATTR_CRS_STACK_SIZE
	.align		4
.L_1789:
        /*03b8*/ 	.byte	0x04, 0x1e
        /*03ba*/ 	.short	(.L_1791 - .L_1790)
.L_1790:
        /*03bc*/ 	.word	0x00000000
.L_1791:


//--------------------- .nv.info._Z25selective_scan_bwd_kernelI32Selective_Scan_bwd_kernel_traitsILi128ELi16ELb1ELb1ELb0ELb0ELb0EffEEv12SSMParamsBwd --------------------------
	.section	.nv.info._Z25selective_scan_bwd_kernelI32Selective_Scan_bwd_kernel_traitsILi128ELi16ELb1ELb1ELb0ELb0ELb0EffEEv12SSMParamsBwd,"",@"SHT_CUDA_INFO"
	.sectionflags	@""
	.align	4


	//----- nvinfo : EIATTR_CUDA_API_VERSION
	.align		4
        /*0000*/ 	.byte	0x04, 0x37
        /*0002*/ 	.short	(.L_1793 - .L_1792)
.L_1792:
        /*0004*/ 	.word	0x00000082


	//----- nvinfo : EIATTR_SW2861232_WAR
	.align		4
.L_1793:
        /*0008*/ 	.byte	0x01, 0x35
	.zero		2


	//----- nvinfo : EIATTR_PARAM_CBANK
	.align		4
        /*000c*/ 	.byte	0x04, 0x0a
        /*000e*/ 	.short	(.L_1795 - .L_1794)
	.align		4
.L_1794:
        /*0010*/ 	.word	index@(.nv.constant0._Z25selective_scan_bwd_kernelI32Selective_Scan_bwd_kernel_traitsILi128ELi16ELb1ELb1ELb0ELb0ELb0EffEEv12SSMParamsBwd)
        /*0014*/ 	.short	0x0160
        /*0016*/ 	.short	0x01f0


	//----- nvinfo : EIATTR_CBANK_PARAM_SIZE
	.align		4
.L_1795:
        /*0018*/ 	.byte	0x03, 0x19
        /*001a*/ 	.short	0x01f0


	//----- nvinfo : EIATTR_KPARAM_INFO
	.align		4
        /*001c*/ 	.byte	0x04, 0x17
        /*001e*/ 	.short	(.L_1797 - .L_1796)
.L_1796:
        /*0020*/ 	.word	0x00000000
        /*0024*/ 	.short	0x0000
        /*0026*/ 	.short	0x0000
        /*0028*/ 	.byte	0x00, 0xf0, 0xc1, 0x07


	//----- nvinfo : EIATTR_MAXREG_COUNT
	.align		4
.L_1797:
        /*002c*/ 	.byte	0x03, 0x1b
        /*002e*/ 	.short	0x00a8


	//----- nvinfo : EIATTR_NUM_BARRIERS
	.align		4
        /*0030*/ 	.byte	0x02, 0x4c
        /*0032*/ 	.byte	0x01
	.zero		1


	//----- nvinfo : EIATTR_MERCURY_ISA_VERSION
	.align		4
        /*0034*/ 	.byte	0x03, 0x5f
        /*0036*/ 	.short	0x0000


	//----- nvinfo : EIATTR_COOP_GROUP_MASK_REGIDS
	.align		4
        /*0038*/ 	.byte	0x04, 0x29
        /*003a*/ 	.short	(.L_1799 - .L_1798)


	//   ....[0]....
.L_1798:
        /*003c*/ 	.word	0xffffffff


	//   ....[1]....
        /*0040*/ 	.word	0xffffffff


	//   ....[2]....
        /*0044*/ 	.word	0xffffffff


	//   ....[3]....
        /*0048*/ 	.word	0xffffffff


	//   ....[4]....
        /*004c*/ 	.word	0xffffffff


	//   ....[5]....
        /*0050*/ 	.word	0xffffffff


	//   ....[6]....
        /*0054*/ 	.word	0xffffffff


	//   ....[7]....
        /*0058*/ 	.word	0xffffffff


	//   ....[8]....
        /*005c*/ 	.word	0xffffffff


	//   ....[9]....
        /*0060*/ 	.word	0xffffffff


	//   ....[10]....
        /*0064*/ 	.word	0xffffffff


	//   ....[11]....
        /*0068*/ 	.word	0xffffffff


	//   ....[12]....
        /*006c*/ 	.word	0xffffffff


	//   ....[13]....
        /*0070*/ 	.word	0xffffffff


	//   ....[14]....
        /*0074*/ 	.word	0xffffffff


	//   ....[15]....
        /*0078*/ 	.word	0xffffffff


	//   ....[16]....
        /*007c*/ 	.word	0xffffffff


	//   ....[17]....
        /*0080*/ 	.word	0xffffffff


	//   ....[18]....
        /*0084*/ 	.word	0xffffffff


	//   ....[19]....
        /*0088*/ 	.word	0xffffffff


	//   ....[20]....
        /*008c*/ 	.word	0xffffffff


	//   ....[21]....
        /*0090*/ 	.word	0xffffffff


	//   ....[22]....
        /*0094*/ 	.word	0xffffffff


	//   ....[23]....
        /*0098*/ 	.word	0xffffffff


	//   ....[24]....
        /*009c*/ 	.word	0xffffffff


	//   ....[25]....
        /*00a0*/ 	.word	0xffffffff


	//   ....[26]....
        /*00a4*/ 	.word	0xffffffff


	//   ....[27]....
        /*00a8*/ 	.word	0xffffffff


	//   ....[28]....
        /*00ac*/ 	.word	0xffffffff


	//   ....[29]....
        /*00b0*/ 	.word	0xffffffff


	//   ....[30]....
        /*00b4*/ 	.word	0xffffffff


	//   ....[31]....
        /*00b8*/ 	.word	0xffffffff


	//   ....[32]....
        /*00bc*/ 	.word	0xffffffff


	//   ....[33]....
        /*00c0*/ 	.word	0xffffffff


	//   ....[34]....
        /*00c4*/ 	.word	0xffffffff


	//   ....[35]....
        /*00c8*/ 	.word	0xffffffff


	//   ....[36]....
        /*00cc*/ 	.word	0xffffffff


	//   ....[37]....
        /*00d0*/ 	.word	0xffffffff


	//   ....[38]....
        /*00d4*/ 	.word	0xffffffff


	//   ....[39]....
        /*00d8*/ 	.word	0xffffffff


	//   ....[40]....
        /*00dc*/ 	.word	0xffffffff


	//   ....[41]....
        /*00e0*/ 	.word	0xffffffff


	//   ....[42]....
        /*00e4*/ 	.word	0xffffffff


	//   ....[43]....
        /*00e8*/ 	.word	0xffffffff


	//   ....[44]....
        /*00ec*/ 	.word	0xffffffff


	//   ....[45]....
        /*00f0*/ 	.word	0xffffffff


	//   ....[46]....
        /*00f4*/ 	.word	0xffffffff


	//   ....[47]....
        /*00f8*/ 	.word	0xffffffff


	//   ....[48]....
        /*00fc*/ 	.word	0xffffffff


	//   ....[49]....
        /*0100*/ 	.word	0xffffffff


	//   ....[50]....
        /*0104*/ 	.word	0xffffffff


	//   ....[51]....
        /*0108*/ 	.word	0xffffffff


	//   ....[52]....
        /*010c*/ 	.word	0xffffffff


	//   ....[53]....
        /*0110*/ 	.word	0xffffffff


	//   ....[54]....
        /*0114*/ 	.word	0xffffffff


	//   ....[55]....
        /*0118*/ 	.word	0xffffffff


	//   ....[56]....
        /*011c*/ 	.word	0xffffffff


	//   ....[57]....
        /*0120*/ 	.word	0xffffffff


	//   ....[58]....
        /*0124*/ 	.word	0xffffffff


	//   ....[59]....
        /*0128*/ 	.word	0xffffffff


	//   ....[60]....
        /*012c*/ 	.word	0xffffffff


	//   ....[61]....
        /*0130*/ 	.word	0xffffffff


	//   ....[62]....
        /*0134*/ 	.word	0xffffffff


	//   ....[63]....
        /*0138*/ 	.word	0xffffffff


	//   ....[64]....
        /*013c*/ 	.word	0xffffffff


	//   ....[65]....
        /*0140*/ 	.word	0xffffffff


	//   ....[66]....
        /*0144*/ 	.word	0xffffffff


	//   ....[67]....
        /*0148*/ 	.word	0xffffffff


	//   ....[68]....
        /*014c*/ 	.word	0xffffffff


	//   ....[69]....
        /*0150*/ 	.word	0xffffffff


	//   ....[70]....
        /*0154*/ 	.word	0xffffffff


	//   ....[71]....
        /*0158*/ 	.word	0xffffffff


	//   ....[72]....
        /*015c*/ 	.word	0xffffffff


	//   ....[73]....
        /*0160*/ 	.word	0xffffffff


	//   ....[74]....
        /*0164*/ 	.word	0xffffffff


	//   ....[75]....
        /*0168*/ 	.word	0xffffffff


	//   ....[76]....
        /*016c*/ 	.word	0xffffffff


	//   ....[77]....
        /*0170*/ 	.word	0xffffffff


	//   ....[78]....
        /*0174*/ 	.word	0xffffffff


	//   ....[79]....
        /*0178*/ 	.word	0xffffffff


	//   ....[80]....
        /*017c*/ 	.word	0xffffffff


	//   ....[81]....
        /*0180*/ 	.word	0xffffffff


	//   ....[82]....
        /*0184*/ 	.word	0xffffffff


	//   ....[83]....
        /*0188*/ 	.word	0xffffffff


	//   ....[84]....
        /*018c*/ 	.word	0xffffffff


	//   ....[85]....
        /*0190*/ 	.word	0xffffffff


	//   ....[86]....
        /*0194*/ 	.word	0xffffffff


	//   ....[87]....
        /*0198*/ 	.word	0xffffffff


	//----- nvinfo : EIATTR_COOP_GROUP_INSTR_OFFSETS
	.align		4
.L_1799:
        /*019c*/ 	.byte	0x04, 0x28
        /*019e*/ 	.short	(.L_1801 - .L_1800)


	//   ....[0]....
.L_1800:
        /*01a0*/ 	.word	0x00000b90


	//   ....[1]....
        /*01a4*/ 	.word	0x00000ca0


	//   ....[2]....
        /*01a8*/ 	.word	0x00000d90


	//   ....[3]....
        /*01ac*/ 	.word	0x00001460


	//   ....[4]....
        /*01b0*/ 	.word	0x00001fb0


	//   ....[5]....
        /*01b4*/ 	.word	0x00001fd0


	//   ....[6]....
        /*01b8*/ 	.word	0x00002020


	//   ....[7]....
        /*01bc*/ 	.word	0x00002030


	//   ....[8]....
        /*01c0*/ 	.word	0x00002060


	//   ....[9]....
        /*01c4*/ 	.word	0x00002080


	//   ....[10]....
        /*01c8*/ 	.word	0x000020b0


	//   ....[11]....
        /*01cc*/ 	.word	0x000020d0


	//   ....[12]....
        /*01d0*/ 	.word	0x00002100


	//   ....[13]....
        /*01d4*/ 	.word	0x00002120


	//   ....[14]....
        /*01d8*/ 	.word	0x000021e0


	//   ....[15]....
        /*01dc*/ 	.word	0x00002250


	//   ....[16]....
        /*01e0*/ 	.word	0x00002270


	//   ....[17]....
        /*01e4*/ 	.word	0x00002280


	//   ....[18]....
        /*01e8*/ 	.word	0x00002290


	//   ....[19]....
        /*01ec*/ 	.word	0x000022a0


	//   ....[20]....
        /*01f0*/ 	.word	0x000029b0


	//   ....[21]....
        /*01f4*/ 	.word	0x000029d0


	//   ....[22]....
        /*01f8*/ 	.word	0x000029e0


	//   ....[23]....
        /*01fc*/ 	.word	0x00002a10


	//   ....[24]....
        /*0200*/ 	.word	0x00002a20


	//   ....[25]....
        /*0204*/ 	.word	0x00002a50


	//   ....[26]....
        /*0208*/ 	.word	0x00002a60


	//   ....[27]....
        /*020c*/ 	.word	0x00002a90


	//   ....[28]....
        /*0210*/ 	.word	0x00002aa0


	//   ....[29]....
        /*0214*/ 	.word	0x00002ad0


	//   ....[30]....
        /*0218*/ 	.word	0x00002ae0


	//   ....[31]....
        /*021c*/ 	.word	0x00002b10


	//   ....[32]....
        /*0220*/ 	.word	0x00002b20


	//   ....[33]....
        /*0224*/ 	.word	0x00002b30


	//   ....[34]....
        /*0228*/ 	.word	0x00002b40


	//   ....[35]....
        /*022c*/ 	.word	0x00002b50


	//   ....[36]....
        /*0230*/ 	.word	0x00004420


	//   ....[37]....
        /*0234*/ 	.word	0x00004460


	//   ....[38]....
        /*0238*/ 	.word	0x00004550


	//   ....[39]....
        /*023c*/ 	.word	0x00004580


	//   ....[40]....
        /*0240*/ 	.word	0x00004660


	//   ....[41]....
        /*0244*/ 	.word	0x00004690


	//   ....[42]....
        /*0248*/ 	.word	0x00004770


	//   ....[43]....
        /*024c*/ 	.word	0x000047a0


	//   ....[44]....
        /*0250*/ 	.word	0x00004860


	//   ....[45]....
        /*0254*/ 	.word	0x00004880


	//   ....[46]....
        /*0258*/ 	.word	0x00004cb0


	//   ....[47]....
        /*025c*/ 	.word	0x00004f60


	//   ....[48]....
        /*0260*/ 	.word	0x00005140


	//   ....[49]....
        /*0264*/ 	.word	0x000051a0


	//   ....[50]....
        /*0268*/ 	.word	0x000051f0


	//   ....[51]....
        /*026c*/ 	.word	0x00005210


	//   ....[52]....
        /*0270*/ 	.word	0x00005230


	//   ....[53]....
        /*0274*/ 	.word	0x00005350


	//   ....[54]....
        /*0278*/ 	.word	0x000053a0


	//   ....[55]....
        /*027c*/ 	.word	0x000053f0


	//   ....[56]....
        /*0280*/ 	.word	0x00005410


	//   ....[57]....
        /*0284*/ 	.word	0x00005430


	//   ....[58]....
        /*0288*/ 	.word	0x00005840


	//   ....[59]....
        /*028c*/ 	.word	0x000058c0


	//   ....[60]....
        /*0290*/ 	.word	0x00005970


	//   ....[61]....
        /*0294*/ 	.word	0x000059e0


	//   ....[62]....
        /*0298*/ 	.word	0x00005a70


	//   ....[63]....
        /*029c*/ 	.word	0x00005ae0


	//   ....[64]....
        /*02a0*/ 	.word	0x00005b70


	//   ....[65]....
        /*02a4*/ 	.word	0x00005be0


	//   ....[66]....
        /*02a8*/ 	.word	0x00005c90


	//   ....[67]....
        /*02ac*/ 	.word	0x00005d00


	//   ....[68]....
        /*02b0*/ 	.word	0x00005d80


	//   ....[69]....
        /*02b4*/ 	.word	0x00005df0


	//   ....[70]....
        /*02b8*/ 	.word	0x00005e70


	//   ....[71]....
        /*02bc*/ 	.word	0x00005ee0


	//   ....[72]....
        /*02c0*/ 	.word	0x00005f60


	//   ....[73]....
        /*02c4*/ 	.word	0x00005fe0


	//   ....[74]....
        /*02c8*/ 	.word	0x00006080


	//   ....[75]....
        /*02cc*/ 	.word	0x000060f0


	//   ....[76]....
        /*02d0*/ 	.word	0x00006170


	//   ....[77]....
        /*02d4*/ 	.word	0x000061e0


	//   ....[78]....
        /*02d8*/ 	.word	0x00006280


	//   ....[79]....
        /*02dc*/ 	.word	0x000062f0


	//   ....[80]....
        /*02e0*/ 	.word	0x00006370


	//   ....[81]....
        /*02e4*/ 	.word	0x000063e0


	//   ....[82]....
        /*02e8*/ 	.word	0x00006460


	//   ....[83]....
        /*02ec*/ 	.word	0x000064d0


	//   ....[84]....
        /*02f0*/ 	.word	0x00006540


	//   ....[85]....
        /*02f4*/ 	.word	0x000065b0


	//   ....[86]....
        /*02f8*/ 	.word	0x00006620


	//   ....[87]....
        /*02fc*/ 	.word	0x00006690


	//----- nvinfo : EIATTR_EXIT_INSTR_OFFSETS
	.align		4
.L_1801:
        /*0300*/ 	.byte	0x04, 0x1c
        /*0302*/ 	.short	(.L_1803 - .L_1802)


	//   ....[0]....
.L_1802:
        /*0304*/ 	.word	0x00005560


	//   ....[1]....
        /*0308*/ 	.word	0x000057e0


	//----- nvinfo : EIATTR_MAX_THREADS
	.align		4
.L_1803:
        /*030c*/ 	.byte	0x04, 0x05
        /*030e*/ 	.short	(.L_1805 - .L_1804)
.L_1804:
        /*0310*/ 	.word	0x00000080
        /*0314*/ 	.word	0x00000001
        /*0318*/ 	.word	0x00000001


	//----- nvinfo : EIATTR_CRS_STACK_SIZE
	.align		4
.L_1805:
        /*031c*/ 	.byte	0x04, 0x1e
        /*031e*/ 	.short	(.L_1807 - .L_1806)
.L_1806:
        /*0320*/ 	.word	0x00000000
.L_1807:


//--------------------- .nv.info._Z25selective_scan_bwd_kernelI32Selective_Scan_bwd_kernel_traitsILi128ELi16ELb1ELb1ELb0ELb0ELb1EffEEv12SSMParamsBwd --------------------------
	.section	.nv.info._Z25selective_scan_bwd_kernelI32Selective_Scan_bwd_kernel_traitsILi128ELi16ELb1ELb1ELb0ELb0ELb1EffEEv12SSMParamsBwd,"",@"SHT_CUDA_INFO"
	.sectionflags	@""
	.align	4


	//----- nvinfo : EIATTR_CUDA_API_VERSION
	.align		4
        /*0000*/ 	.byte	0x04, 0x37
        /*0002*/ 	.short	(.L_1809 - .L_1808)
.L_1808:
        /*0004*/ 	.word	0x00000082


	//----- nvinfo : EIATTR_SW2861232_WAR
	.align		4
.L_1809:
        /*0008*/ 	.byte	0x01, 0x35
	.zero		2


	//----- nvinfo : EIATTR_PARAM_CBANK
	.align		4
        /*000c*/ 	.byte	0x04, 0x0a
        /*000e*/ 	.short	(.L_1811 - .L_1810)
	.align		4
.L_1810:
        /*0010*/ 	.word	index@(.nv.constant0._Z25selective_scan_bwd_kernelI32Selective_Scan_bwd_kernel_traitsILi128ELi16ELb1ELb1ELb0ELb0ELb1EffEEv12SSMParamsBwd)
        /*0014*/ 	.short	0x0160
        /*0016*/ 	.short	0x01f0


	//----- nvinfo : EIATTR_CBANK_PARAM_SIZE
	.align		4
.L_1811:
        /*0018*/ 	.byte	0x03, 0x19
        /*001a*/ 	.short	0x01f0


	//----- nvinfo : EIATTR_KPARAM_INFO
	.align		4
        /*001c*/ 	.byte	0x04, 0x17
        /*001e*/ 	.short	(.L_1813 - .L_1812)
.L_1812:
        /*0020*/ 	.word	0x00000000
        /*0024*/ 	.short	0x0000
        /*0026*/ 	.short	0x0000
        /*0028*/ 	.byte	0x00, 0xf0, 0xc1, 0x07


	//----- nvinfo : EIATTR_MAXREG_COUNT
	.align		4
.L_1813:
        /*002c*/ 	.byte	0x03, 0x1b
        /*002e*/ 	.short	0x00a8


	//----- nvinfo : EIATTR_NUM_BARRIERS
	.align		4
        /*0030*/ 	.byte	0x02, 0x4c
        /*0032*/ 	.byte	0x01
	.zero		1


	//----- nvinfo : EIATTR_ANNOTATIONS
	.align		4
        /*0034*/ 	.byte	0x04, 0x55
        /*0036*/ 	.short	(.L_1815 - .L_1814)


	//   ....[0]....
.L_1814:
        /* <DEDUP_REMOVED lines=13> */


	//----- nvinfo : EIATTR_MERCURY_ISA_VERSION
	.align		4
.L_1815:
        /*00f0*/ 	.byte	0x03, 0x5f
        /*00f2*/ 	.short	0x0000


	//----- nvinfo : EIATTR_COOP_GROUP_MASK_REGIDS
	.align		4
        /*00f4*/ 	.byte	0x04, 0x29
        /*00f6*/ 	.short	(.L_1817 - .L_1816)


	//   ....[0]....
.L_1816:
        /*00f8*/ 	.word	0xffffffff


	//   ....[1]....
        /*00fc*/ 	.word	0xffffffff


	//   ....[2]....
        /*0100*/ 	.word	0xffffffff


	//   ....[3]....
        /*0104*/ 	.word	0xffffffff


	//   ....[4]....
        /*0108*/ 	.word	0xffffffff


	//   ....[5]....
        /*010c*/ 	.word	0xffffffff


	//   ....[6]....
        /*0110*/ 	.word	0xffffffff


	//   ....[7]....
        /*0114*/ 	.word	0xffffffff


	//   ....[8]....
        /*0118*/ 	.word	0xffffffff


	//   ....[9]....
        /*011c*/ 	.word	0xffffffff


	//   ....[10]....
        /*0120*/ 	.word	0xffffffff


	//   ....[11]....
        /*0124*/ 	.word	0xffffffff


	//   ....[12]....
        /*0128*/ 	.word	0xffffffff


	//   ....[13]....
        /*012c*/ 	.word	0xffffffff


	//   ....[14]....
        /*0130*/ 	.word	0xffffffff


	//   ....[15]....
        /*0134*/ 	.word	0xffffffff


	//   ....[16]....
        /*0138*/ 	.word	0xffffffff


	//   ....[17]....
        /*013c*/ 	.word	0xffffffff


	//   ....[18]....
        /*0140*/ 	.word	0xffffffff


	//   ....[19]....
        /*0144*/ 	.word	0xffffffff


	//   ....[20]....
        /*0148*/ 	.word	0xffffffff


	//   ....[21]....
        /*014c*/ 	.word	0xffffffff


	//   ....[22]....
        /*0150*/ 	.word	0xffffffff


	//   ....[23]....
        /*0154*/ 	.word	0xffffffff


	//   ....[24]....
        /*0158*/ 	.word	0xffffffff


	//   ....[25]....
        /*015c*/ 	.word	0xffffffff


	//   ....[26]....
        /*0160*/ 	.word	0xffffffff


	//   ....[27]....
        /*0164*/ 	.word	0xffffffff


	//   ....[28]....
        /*0168*/ 	.word	0xffffffff


	//   ....[29]....
        /*016c*/ 	.word	0xffffffff


	//   ....[30]....
        /*0170*/ 	.word	0xffffffff


	//   ....[31]....
        /*0174*/ 	.word	0xffffffff


	//   ....[32]....
        /*0178*/ 	.word	0xffffffff


	//   ....[33]....
        /*017c*/ 	.word	0xffffffff


	//   ....[34]....
        /*0180*/ 	.word	0xffffffff


	//   ....[35]....
        /*0184*/ 	.word	0xffffffff


	//   ....[36]....
        /*0188*/ 	.word	0xffffffff


	//   ....[37]....
        /*018c*/ 	.word	0xffffffff


	//   ....[38]....
        /*0190*/ 	.word	0xffffffff


	//   ....[39]....
        /*0194*/ 	.word	0xffffffff


	//   ....[40]....
        /*0198*/ 	.word	0xffffffff


	//   ....[41]....
        /*019c*/ 	.word	0xffffffff


	//   ....[42]....
        /*01a0*/ 	.word	0xffffffff


	//   ....[43]....
        /*01a4*/ 	.word	0xffffffff


	//   ....[44]....
        /*01a8*/ 	.word	0xffffffff


	//   ....[45]....
        /*01ac*/ 	.word	0xffffffff


	//   ....[46]....
        /*01b0*/ 	.word	0xffffffff


	//   ....[47]....
        /*01b4*/ 	.word	0xffffffff


	//   ....[48]....
        /*01b8*/ 	.word	0xffffffff


	//   ....[49]....
        /*01bc*/ 	.word	0xffffffff


	//   ....[50]....
        /*01c0*/ 	.word	0xffffffff


	//   ....[51]....
        /*01c4*/ 	.word	0xffffffff


	//   ....[52]....
        /*01c8*/ 	.word	0xffffffff


	//   ....[53]....
        /*01cc*/ 	.word	0xffffffff


	//   ....[54]....
        /*01d0*/ 	.word	0xffffffff


	//   ....[55]....
        /*01d4*/ 	.word	0xffffffff


	//   ....[56]....
        /*01d8*/ 	.word	0xffffffff


	//   ....[57]....
        /*01dc*/ 	.word	0xffffffff


	//   ....[58]....
        /*01e0*/ 	.word	0xffffffff


	//   ....[59]....
        /*01e4*/ 	.word	0xffffffff


	//   ....[60]....
        /*01e8*/ 	.word	0xffffffff


	//   ....[61]....
        /*01ec*/ 	.word	0xffffffff


	//   ....[62]....
        /*01f0*/ 	.word	0xffffffff


	//   ....[63]....
        /*01f4*/ 	.word	0xffffffff


	//   ....[64]....
        /*01f8*/ 	.word	0xffffffff


	//   ....[65]....
        /*01fc*/ 	.word	0xffffffff


	//   ....[66]....
        /*0200*/ 	.word	0xffffffff


	//   ....[67]....
        /*0204*/ 	.word	0xffffffff


	//   ....[68]....
        /*0208*/ 	.word	0xffffffff


	//   ....[69]....
        /*020c*/ 	.word	0xffffffff


	//   ....[70]....
        /*0210*/ 	.word	0xffffffff


	//   ....[71]....
        /*0214*/ 	.word	0xffffffff


	//   ....[72]....
        /*0218*/ 	.word	0xffffffff


	//   ....[73]....
        /*021c*/ 	.word	0xffffffff


	//   ....[74]....
        /*0220*/ 	.word	0xffffffff


	//   ....[75]....
        /*0224*/ 	.word	0xffffffff


	//   ....[76]....
        /*0228*/ 	.word	0xffffffff


	//   ....[77]....
        /*022c*/ 	.word	0xffffffff


	//   ....[78]....
        /*0230*/ 	.word	0xffffffff


	//   ....[79]....
        /*0234*/ 	.word	0xffffffff


	//   ....[80]....
        /*0238*/ 	.word	0xffffffff


	//   ....[81]....
        /*023c*/ 	.word	0xffffffff


	//   ....[82]....
        /*0240*/ 	.word	0xffffffff


	//   ....[83]....
        /*0244*/ 	.word	0xffffffff


	//   ....[84]....
        /*0248*/ 	.word	0xffffffff


	//   ....[85]....
        /*024c*/ 	.word	0xffffffff


	//   ....[86]....
        /*0250*/ 	.word	0xffffffff


	//   ....[87]....
        /*0254*/ 	.word	0xffffffff


	//   ....[88]....
        /*0258*/ 	.word	0xffffffff


	//   ....[89]....
        /*025c*/ 	.word	0xffffffff


	//   ....[90]....
        /*0260*/ 	.word	0xffffffff


	//   ....[91]....
        /*0264*/ 	.word	0xffffffff


	//----- nvinfo : EIATTR_COOP_GROUP_INSTR_OFFSETS
	.align		4
.L_1817:
        /*0268*/ 	.byte	0x04, 0x28
        /*026a*/ 	.short	(.L_1819 - .L_1818)


	//   ....[0]....
.L_1818:
        /*026c*/ 	.word	0x00000bc0


	//   ....[1]....
        /*0270*/ 	.word	0x00000cd0


	//   ....[2]....
        /*0274*/ 	.word	0x00000ed0


	//   ....[3]....
        /*0278*/ 	.word	0x000010a0


	//   ....[4]....
        /*027c*/ 	.word	0x00001620


	//   ....[5]....
        /*0280*/ 	.word	0x00001c60


	//   ....[6]....
        /*0284*/ 	.word	0x00002190


	//   ....[7]....
        /*0288*/ 	.word	0x00002c50


	//   ....[8]....
        /*028c*/ 	.word	0x000034e0


	//   ....[9]....
        /*0290*/ 	.word	0x00003510


	//   ....[10]....
        /*0294*/ 	.word	0x00003560


	//   ....[11]....
        /*0298*/ 	.word	0x00003570


	//   ....[12]....
        /*029c*/ 	.word	0x000035a0


	//   ....[13]....
        /*02a0*/ 	.word	0x000035c0


	//   ....[14]....
        /*02a4*/ 	.word	0x000035f0


	//   ....[15]....
        /*02a8*/ 	.word	0x00003610


	//   ....[16]....
        /*02ac*/ 	.word	0x00003640


	//   ....[17]....
        /*02b0*/ 	.word	0x00003660


	//   ....[18]....
        /*02b4*/ 	.word	0x00003710


	//   ....[19]....
        /*02b8*/ 	.word	0x00003760


	//   ....[20]....
        /*02bc*/ 	.word	0x00003780


	//   ....[21]....
        /*02c0*/ 	.word	0x00003790


	//   ....[22]....
        /*02c4*/ 	.word	0x000037a0


	//   ....[23]....
        /*02c8*/ 	.word	0x000037b0


	//   ....[24]....
        /*02cc*/ 	.word	0x00003ed0


	//   ....[25]....
        /*02d0*/ 	.word	0x00003ef0


	//   ....[26]....
        /*02d4*/ 	.word	0x00003f00


	//   ....[27]....
        /*02d8*/ 	.word	0x00003f10


	//   ....[28]....
        /*02dc*/ 	.word	0x00003f40


	//   ....[29]....
        /*02e0*/ 	.word	0x00003f60


	//   ....[30]....
        /*02e4*/ 	.word	0x00003f80


	//   ....[31]....
        /*02e8*/ 	.word	0x00003fa0


	//   ....[32]....
        /*02ec*/ 	.word	0x00003fc0


	//   ....[33]....
        /*02f0*/ 	.word	0x00003fe0


	//   ....[34]....
        /*02f4*/ 	.word	0x00004000


	//   ....[35]....
        /*02f8*/ 	.word	0x00004020


	//   ....[36]....
        /*02fc*/ 	.word	0x00004030


	//   ....[37]....
        /*0300*/ 	.word	0x00004040


	//   ....[38]....
        /*0304*/ 	.word	0x00004060


	//   ....[39]....
        /*0308*/ 	.word	0x00004070


	//   ....[40]....
        /*030c*/ 	.word	0x00005870


	//   ....[41]....
        /*0310*/ 	.word	0x000058b0


	//   ....[42]....
        /*0314*/ 	.word	0x00005a00


	//   ....[43]....
        /*0318*/ 	.word	0x00005a30


	//   ....[44]....
        /*031c*/ 	.word	0x00005b10


	//   ....[45]....
        /*0320*/ 	.word	0x00005b40


	//   ....[46]....
        /*0324*/ 	.word	0x00005c20


	//   ....[47]....
        /*0328*/ 	.word	0x00005c50


	//   ....[48]....
        /*032c*/ 	.word	0x00005ca0


	//   ....[49]....
        /*0330*/ 	.word	0x00005cc0


	//   ....[50]....
        /*0334*/ 	.word	0x00006070


	//   ....[51]....
        /*0338*/ 	.word	0x00006260


	//   ....[52]....
        /*033c*/ 	.word	0x00006680


	//   ....[53]....
        /*0340*/ 	.word	0x000066a0


	//   ....[54]....
        /*0344*/ 	.word	0x000066c0


	//   ....[55]....
        /*0348*/ 	.word	0x000066e0


	//   ....[56]....
        /*034c*/ 	.word	0x00006700


	//   ....[57]....
        /*0350*/ 	.word	0x00006890


	//   ....[58]....
        /*0354*/ 	.word	0x000068b0


	//   ....[59]....
        /*0358*/ 	.word	0x000068d0


	//   ....[60]....
        /*035c*/ 	.word	0x000068f0


	//   ....[61]....
        /*0360*/ 	.word	0x00006910


	//   ....[62]....
        /*0364*/ 	.word	0x00006d20


	//   ....[63]....
        /*0368*/ 	.word	0x00006da0


	//   ....[64]....
        /*036c*/ 	.word	0x00006e60


	//   ....[65]....
        /*0370*/ 	.word	0x00006ed0


	//   ....[66]....
        /*0374*/ 	.word	0x00006f90


	//   ....[67]....
        /*0378*/ 	.word	0x00007000


	//   ....[68]....
        /*037c*/ 	.word	0x000070b0


	//   ....[69]....
        /*0380*/ 	.word	0x00007120


	//   ....[70]....
        /*0384*/ 	.word	0x000071d0


	//   ....[71]....
        /*0388*/ 	.word	0x00007240


	//   ....[72]....
        /*038c*/ 	.word	0x000072b0


	//   ....[73]....
        /*0390*/ 	.word	0x00007320


	//   ....[74]....
        /*0394*/ 	.word	0x00007370


	//   ....[75]....
        /*0398*/ 	.word	0x000073c0


	//   ....[76]....
        /*039c*/ 	.word	0x00007420


	//   ....[77]....
        /*03a0*/ 	.word	0x00007480


	//   ....[78]....
        /*03a4*/ 	.word	0x00007500


	//   ....[79]....
        /*03a8*/ 	.word	0x00007550


	//   ....[80]....
        /*03ac*/ 	.word	0x000075b0


	//   ....[81]....
        /*03b0*/ 	.word	0x00007600


	//   ....[82]....
        /*03b4*/ 	.word	0x00007680


	//   ....[83]....
        /*03b8*/ 	.word	0x000076d0


	//   ....[84]....
        /*03bc*/ 	.word	0x00007740


	//   ....[85]....
        /*03c0*/ 	.word	0x00007790


	//   ....[86]....
        /*03c4*/ 	.word	0x000077f0


	//   ....[87]....
        /*03c8*/ 	.word	0x00007840


	//   ....[88]....
        /*03cc*/ 	.word	0x000078a0


	//   ....[89]....
        /*03d0*/ 	.word	0x000078f0


	//   ....[90]....
        /*03d4*/ 	.word	0x00007950


	//   ....[91]....
        /*03d8*/ 	.word	0x000079a0


	//----- nvinfo : EIATTR_EXIT_INSTR_OFFSETS
	.align		4
.L_1819:
        /*03dc*/ 	.byte	0x04, 0x1c
        /*03de*/ 	.short	(.L_1821 - .L_1820)


	//   ....[0]....
.L_1820:
        /*03e0*/ 	.word	0x00006a40


	//   ....[1]....
        /*03e4*/ 	.word	0x00006cc0


	//----- nvinfo : EIATTR_MAX_THREADS
	.align		4
.L_1821:
        /*03e8*/ 	.byte	0x04, 0x05
        /*03ea*/ 	.short	(.L_1823 - .L_1822)
.L_1822:
        /*03ec*/ 	.word	0x00000080
        /*03f0*/ 	.word	0x00000001
        /*03f4*/ 	.word	0x00000001


	//----- nvinfo : EIATTR_CRS_STACK_SIZE
	.align		4
.L_1823:
        /*03f8*/ 	.byte	0x04, 0x1e
        /*03fa*/ 	.short	(.L_1825 - .L_1824)
.L_1824:
        /*03fc*/ 	.word	0x00000000
.L_1825:


//--------------------- .nv.info._Z25selective_scan_bwd_kernelI32Selective_Scan_bwd_kernel_traitsILi128ELi16ELb1ELb1ELb0ELb1ELb0EffEEv12SSMParamsBwd --------------------------
	.section	.nv.info._Z25selective_scan_bwd_kernelI32Selective_Scan_bwd_kernel_traitsILi128ELi16ELb1ELb1ELb0ELb1ELb0EffEEv12SSMParamsBwd,"",@"SHT_CUDA_INFO"
	.sectionflags	@""
	.align	4


	//----- nvinfo : EIATTR_CUDA_API_VERSION
	.align		4
        /*0000*/ 	.byte	0x04, 0x37
        /*0002*/ 	.short	(.L_1827 - .L_1826)
.L_1826:
        /*0004*/ 	.word	0x00000082


	//----- nvinfo : EIATTR_SW2861232_WAR
	.align		4
.L_1827:
        /*0008*/ 	.byte	0x01, 0x35
	.zero		2


	//----- nvinfo : EIATTR_PARAM_CBANK
	.align		4
        /*000c*/ 	.byte	0x04, 0x0a
        /*000e*/ 	.short	(.L_1829 - .L_1828)
	.align		4
.L_1828:
        /*0010*/ 	.word	index@(.nv.constant0._Z25selective_scan_bwd_kernelI32Selective_Scan_bwd_kernel_traitsILi128ELi16ELb1ELb1ELb0ELb1ELb0EffEEv12SSMParamsBwd)
        /*0014*/ 	.short	0x0160
        /*0016*/ 	.short	0x01f0


	//----- nvinfo : EIATTR_CBANK_PARAM_SIZE
	.align		4
.L_1829:
        /*0018*/ 	.byte	0x03, 0x19
        /*001a*/ 	.short	0x01f0


	//----- nvinfo : EIATTR_KPARAM_INFO
	.align		4
        /*001c*/ 	.byte	0x04, 0x17
        /*001e*/ 	.short	(.L_1831 - .L_1830)
.L_1830:
        /*0020*/ 	.word	0x00000000
        /*0024*/ 	.short	0x0000
        /*0026*/ 	.short	0x0000
        /*0028*/ 	.byte	0x00, 0xf0, 0xc1, 0x07


	//----- nvinfo : EIATTR_MAXREG_COUNT
	.align		4
.L_1831:
        /*002c*/ 	.byte	0x03, 0x1b
        /*002e*/ 	.short	0x00a8


	//----- nvinfo : EIATTR_NUM_BARRIERS
	.align		4
        /*0030*/ 	.byte	0x02, 0x4c
        /*0032*/ 	.byte	0x01
	.zero		1


	//----- nvinfo : EIATTR_ANNOTATIONS
	.align		4
        /*0034*/ 	.byte	0x04, 0x55
        /*0036*/ 	.short	(.L_1833 - .L_1832)


	//   ....[0]....
.L_1832:
        /* <DEDUP_REMOVED lines=14> */


	//----- nvinfo : EIATTR_MERCURY_ISA_VERSION
	.align		4
.L_1833:
        /*0100*/ 	.byte	0x03, 0x5f
        /*0102*/ 	.short	0x0000


	//----- nvinfo : EIATTR_COOP_GROUP_MASK_REGIDS
	.align		4
        /*0104*/ 	.byte	0x04, 0x29
        /*0106*/ 	.short	(.L_1835 - .L_1834)


	//   ....[0]....
.L_1834:
        /*0108*/ 	.word	0xffffffff


	//   ....[1]....
        /*010c*/ 	.word	0xffffffff


	//   ....[2]....
        /*0110*/ 	.word	0xffffffff


	//   ....[3]....
        /*0114*/ 	.word	0xffffffff


	//   ....[4]....
        /*0118*/ 	.word	0xffffffff


	//   ....[5]....
        /*011c*/ 	.word	0xffffffff


	//   ....[6]....
        /*0120*/ 	.word	0xffffffff


	//   ....[7]....
        /*0124*/ 	.word	0xffffffff


	//   ....[8]....
        /*0128*/ 	.word	0xffffffff


	//   ....[9]....
        /*012c*/ 	.word	0xffffffff


	//   ....[10]....
        /*0130*/ 	.word	0xffffffff


	//   ....[11]....
        /*0134*/ 	.word	0xffffffff


	//   ....[12]....
        /*0138*/ 	.word	0xffffffff


	//   ....[13]....
        /*013c*/ 	.word	0xffffffff


	//   ....[14]....
        /*0140*/ 	.word	0xffffffff


	//   ....[15]....
        /*0144*/ 	.word	0xffffffff


	//   ....[16]....
        /*0148*/ 	.word	0xffffffff


	//   ....[17]....
        /*014c*/ 	.word	0xffffffff


	//   ....[18]....
        /*0150*/ 	.word	0xffffffff


	//   ....[19]....
        /*0154*/ 	.word	0xffffffff


	//   ....[20]....
        /*0158*/ 	.word	0xffffffff


	//   ....[21]....
        /*015c*/ 	.word	0xffffffff


	//   ....[22]....
        /*0160*/ 	.word	0xffffffff


	//   ....[23]....
        /*0164*/ 	.word	0xffffffff


	//   ....[24]....
        /*0168*/ 	.word	0xffffffff


	//   ....[25]....
        /*016c*/ 	.word	0xffffffff


	//   ....[26]....
        /*0170*/ 	.word	0xffffffff


	//   ....[27]....
        /*0174*/ 	.word	0xffffffff


	//   ....[28]....
        /*0178*/ 	.word	0xffffffff


	//   ....[29]....
        /*017c*/ 	.word	0xffffffff


	//   ....[30]....
        /*0180*/ 	.word	0xffffffff


	//   ....[31]....
        /*0184*/ 	.word	0xffffffff


	//   ....[32]....
        /*0188*/ 	.word	0xffffffff


	//   ....[33]....
        /*018c*/ 	.word	0xffffffff


	//   ....[34]....
        /*0190*/ 	.word	0xffffffff


	//   ....[35]....
        /*0194*/ 	.word	0xffffffff


	//   ....[36]....
        /*0198*/ 	.word	0xffffffff


	//   ....[37]....
        /*019c*/ 	.word	0xffffffff


	//   ....[38]....
        /*01a0*/ 	.word	0xffffffff


	//   ....[39]....
        /*01a4*/ 	.word	0xffffffff


	//   ....[40]....
        /*01a8*/ 	.word	0xffffffff


	//   ....[41]....
        /*01ac*/ 	.word	0xffffffff


	//   ....[42]....
        /*01b0*/ 	.word	0xffffffff


	//   ....[43]....
        /*01b4*/ 	.word	0xffffffff


	//   ....[44]....
        /*01b8*/ 	.word	0xffffffff


	//   ....[45]....
        /*01bc*/ 	.word	0xffffffff


	//   ....[46]....
        /*01c0*/ 	.word	0xffffffff


	//   ....[47]....
        /*01c4*/ 	.word	0xffffffff


	//   ....[48]....
        /*01c8*/ 	.word	0xffffffff


	//   ....[49]....
        /*01cc*/ 	.word	0xffffffff


	//   ....[50]....
        /*01d0*/ 	.word	0xffffffff


	//   ....[51]....
        /*01d4*/ 	.word	0xffffffff


	//   ....[52]....
        /*01d8*/ 	.word	0xffffffff


	//   ....[53]....
        /*01dc*/ 	.word	0xffffffff


	//   ....[54]....
        /*01e0*/ 	.word	0xffffffff


	//   ....[55]....
        /*01e4*/ 	.word	0xffffffff


	//   ....[56]....
        /*01e8*/ 	.word	0xffffffff


	//   ....[57]....
        /*01ec*/ 	.word	0xffffffff


	//   ....[58]....
        /*01f0*/ 	.word	0xffffffff


	//   ....[59]....
        /*01f4*/ 	.word	0xffffffff


	//   ....[60]....
        /*01f8*/ 	.word	0xffffffff


	//   ....[61]....
        /*01fc*/ 	.word	0xffffffff


	//   ....[62]....
        /*0200*/ 	.word	0xffffffff


	//   ....[63]....
        /*0204*/ 	.word	0xffffffff


	//   ....[64]....
        /*0208*/ 	.word	0xffffffff


	//   ....[65]....
        /*020c*/ 	.word	0xffffffff


	//   ....[66]....
        /*0210*/ 	.word	0xffffffff


	//   ....[67]....
        /*0214*/ 	.word	0xffffffff


	//   ....[68]....
        /*0218*/ 	.word	0xffffffff


	//   ....[69]....
        /*021c*/ 	.word	0xffffffff


	//   ....[70]....
        /*0220*/ 	.word	0xffffffff


	//   ....[71]....
        /*0224*/ 	.word	0xffffffff


	//   ....[72]....
        /*0228*/ 	.word	0xffffffff


	//   ....[73]....
        /*022c*/ 	.word	0xffffffff


	//   ....[74]....
        /*0230*/ 	.word	0xffffffff


	//   ....[75]....
        /*0234*/ 	.word	0xffffffff


	//   ....[76]....
        /*0238*/ 	.word	0xffffffff


	//   ....[77]....
        /*023c*/ 	.word	0xffffffff


	//   ....[78]....
        /*0240*/ 	.word	0xffffffff


	//   ....[79]....
        /*0244*/ 	.word	0xffffffff


	//   ....[80]....
        /*0248*/ 	.word	0xffffffff


	//   ....[81]....
        /*024c*/ 	.word	0xffffffff


	//   ....[82]....
        /*0250*/ 	.word	0xffffffff


	//   ....[83]....
        /*0254*/ 	.word	0xffffffff


	//   ....[84]....
        /*0258*/ 	.word	0xffffffff


	//   ....[85]....
        /*025c*/ 	.word	0xffffffff


	//   ....[86]....
        /*0260*/ 	.word	0xffffffff


	//   ....[87]....
        /*0264*/ 	.word	0xffffffff


	//   ....[88]....
        /*0268*/ 	.word	0xffffffff


	//----- nvinfo : EIATTR_COOP_GROUP_INSTR_OFFSETS
	.align		4
.L_1835:
        /*026c*/ 	.byte	0x04, 0x28
        /*026e*/ 	.short	(.L_1837 - .L_1836)


	//   ....[0]....
.L_1836:
        /*0270*/ 	.word	0x00000be0


	//   ....[1]....
        /*0274*/ 	.word	0x00000cf0


	//   ....[2]....
        /*0278*/ 	.word	0x00000ec0


	//   ....[3]....
        /*027c*/ 	.word	0x000038a0


	//   ....[4]....
        /*0280*/ 	.word	0x000043c0


	//   ....[5]....
        /*0284*/ 	.word	0x000043f0


	//   ....[6]....
        /*0288*/ 	.word	0x00004440


	//   ....[7]....
        /*028c*/ 	.word	0x00004450


	//   ....[8]....
        /*0290*/ 	.word	0x00004480


	//   ....[9]....
        /*0294*/ 	.word	0x000044a0


	//   ....[10]....
        /*0298*/ 	.word	0x000044d0


	//   ....[11]....
        /*029c*/ 	.word	0x000044f0


	//   ....[12]....
        /*02a0*/ 	.word	0x00004520


	//   ....[13]....
        /*02a4*/ 	.word	0x00004540


	//   ....[14]....
        /*02a8*/ 	.word	0x000045d0


	//   ....[15]....
        /*02ac*/ 	.word	0x00004620


	//   ....[16]....
        /*02b0*/ 	.word	0x00004640


	//   ....[17]....
        /*02b4*/ 	.word	0x00004650


	//   ....[18]....
        /*02b8*/ 	.word	0x00004660


	//   ....[19]....
        /*02bc*/ 	.word	0x00004670


	//   ....[20]....
        /*02c0*/ 	.word	0x00004d00


	//   ....[21]....
        /*02c4*/ 	.word	0x00004d20


	//   ....[22]....
        /*02c8*/ 	.word	0x00004d30


	//   ....[23]....
        /*02cc*/ 	.word	0x00004d40


	//   ....[24]....
        /*02d0*/ 	.word	0x00004d70


	//   ....[25]....
        /*02d4*/ 	.word	0x00004d90


	//   ....[26]....
        /*02d8*/ 	.word	0x00004db0


	//   ....[27]....
        /*02dc*/ 	.word	0x00004dd0


	//   ....[28]....
        /*02e0*/ 	.word	0x00004df0


	//   ....[29]....
        /*02e4*/ 	.word	0x00004e10


	//   ....[30]....
        /*02e8*/ 	.word	0x00004e30


	//   ....[31]....
        /*02ec*/ 	.word	0x00004e50


	//   ....[32]....
        /*02f0*/ 	.word	0x00004e60


	//   ....[33]....
        /*02f4*/ 	.word	0x00004e70


	//   ....[34]....
        /*02f8*/ 	.word	0x00004e90


	//   ....[35]....
        /*02fc*/ 	.word	0x00004ea0


	//   ....[36]....
        /*0300*/ 	.word	0x00006540


	//   ....[37]....
        /*0304*/ 	.word	0x00006570


	//   ....[38]....
        /*0308*/ 	.word	0x000066b0


	//   ....[39]....
        /*030c*/ 	.word	0x000066e0


	//   ....[40]....
        /*0310*/ 	.word	0x000067c0


	//   ....[41]....
        /*0314*/ 	.word	0x000067f0


	//   ....[42]....
        /*0318*/ 	.word	0x000068d0


	//   ....[43]....
        /*031c*/ 	.word	0x00006900


	//   ....[44]....
        /*0320*/ 	.word	0x00006990


	//   ....[45]....
        /*0324*/ 	.word	0x000069c0


	//   ....[46]....
        /*0328*/ 	.word	0x00006f00


	//   ....[47]....
        /*032c*/ 	.word	0x00007550


	//   ....[48]....
        /*0330*/ 	.word	0x00007880


	//   ....[49]....
        /*0334*/ 	.word	0x00007c60


	//   ....[50]....
        /*0338*/ 	.word	0x00007c80


	//   ....[51]....
        /*033c*/ 	.word	0x00007ca0


	//   ....[52]....
        /*0340*/ 	.word	0x00007cc0


	//   ....[53]....
        /*0344*/ 	.word	0x00007ce0


	//   ....[54]....
        /*0348*/ 	.word	0x00007e70


	//   ....[55]....
        /*034c*/ 	.word	0x00007e90


	//   ....[56]....
        /*0350*/ 	.word	0x00007eb0


	//   ....[57]....
        /*0354*/ 	.word	0x00007ed0


	//   ....[58]....
        /*0358*/ 	.word	0x00007ef0


	//   ....[59]....
        /*035c*/ 	.word	0x00008300


	//   ....[60]....
        /*0360*/ 	.word	0x00008380


	//   ....[61]....
        /*0364*/ 	.word	0x00008440


	//   ....[62]....
        /*0368*/ 	.word	0x000084b0


	//   ....[63]....
        /*036c*/ 	.word	0x00008560


	//   ....[64]....
        /*0370*/ 	.word	0x000085d0


	//   ....[65]....
        /*0374*/ 	.word	0x00008670


	//   ....[66]....
        /*0378*/ 	.word	0x000086e0


	//   ....[67]....
        /*037c*/ 	.word	0x00008780


	//   ....[68]....
        /*0380*/ 	.word	0x000087f0


	//   ....[69]....
        /*0384*/ 	.word	0x00008860


	//   ....[70]....
        /*0388*/ 	.word	0x000088d0


	//   ....[71]....
        /*038c*/ 	.word	0x00008920


	//   ....[72]....
        /*0390*/ 	.word	0x00008970


	//   ....[73]....
        /*0394*/ 	.word	0x000089c0


	//   ....[74]....
        /*0398*/ 	.word	0x00008a20


	//   ....[75]....
        /*039c*/ 	.word	0x00008aa0


	//   ....[76]....
        /*03a0*/ 	.word	0x00008af0


	//   ....[77]....
        /*03a4*/ 	.word	0x00008b50


	//   ....[78]....
        /*03a8*/ 	.word	0x00008ba0


	//   ....[79]....
        /*03ac*/ 	.word	0x00008c10


	//   ....[80]....
        /*03b0*/ 	.word	0x00008c60


	//   ....[81]....
        /*03b4*/ 	.word	0x00008ce0


	//   ....[82]....
        /*03b8*/ 	.word	0x00008d30


	//   ....[83]....
        /*03bc*/ 	.word	0x00008d90


	//   ....[84]....
        /*03c0*/ 	.word	0x00008de0


	//   ....[85]....
        /*03c4*/ 	.word	0x00008e40


	//   ....[86]....
        /*03c8*/ 	.word	0x00008e90


	//   ....[87]....
        /*03cc*/ 	.word	0x00008ef0


	//   ....[88]....
        /*03d0*/ 	.word	0x00008f40


	//----- nvinfo : EIATTR_EXIT_INSTR_OFFSETS
	.align		4
.L_1837:
        /*03d4*/ 	.byte	0x04, 0x1c
        /*03d6*/ 	.short	(.L_1839 - .L_1838)


	//   ....[0]....
.L_1838:
        /*03d8*/ 	.word	0x00008020


	//   ....[1]....
        /*03dc*/ 	.word	0x000082a0


	//----- nvinfo : EIATTR_MAX_THREADS
	.align		4
.L_1839:
        /*03e0*/ 	.byte	0x04, 0x05
        /*03e2*/ 	.short	(.L_1841 - .L_1840)
.L_1840:
        /*03e4*/ 	.word	0x00000080
        /*03e8*/ 	.word	0x00000001
        /*03ec*/ 	.word	0x00000001


	//----- nvinfo : EIATTR_CRS_STACK_SIZE
	.align		4
.L_1841:
        /*03f0*/ 	.byte	0x04, 0x1e
        /*03f2*/ 	.short	(.L_1843 - .L_1842)
.L_1842:
        /*03f4*/ 	.word	0x00000000
.L_1843:


//--------------------- .nv.info._Z25selective_scan_bwd_kernelI32Selective_Scan_bwd_kernel_traitsILi128ELi16ELb1ELb1ELb0ELb1ELb1EffEEv12SSMParamsBwd --------------------------
	.section	.nv.info._Z25selective_scan_bwd_kernelI32Selective_Scan_bwd_kernel_traitsILi128ELi16ELb1ELb1ELb0ELb1ELb1EffEEv12SSMParamsBwd,"",@"SHT_CUDA_INFO"
	.sectionflags	@""
	.align	4


	//----- nvinfo : EIATTR_CUDA_API_VERSION
	.align		4
        /*0000*/ 	.byte	0x04, 0x37
        /*0002*/ 	.short	(.L_1845 - .L_1844)
.L_1844:
        /*0004*/ 	.word	0x00000082


	//----- nvinfo : EIATTR_SW2861232_WAR
	.align		4
.L_1845:
        /*0008*/ 	.byte	0x01, 0x35
	.zero		2


	//----- nvinfo : EIATTR_PARAM_CBANK
	.align		4
        /*000c*/ 	.byte	0x04, 0x0a
        /*000e*/ 	.short	(.L_1847 - .L_1846)
	.align		4
.L_1846:
        /*0010*/ 	.word	index@(.nv.constant0._Z25selective_scan_bwd_kernelI32Selective_Scan_bwd_kernel_traitsILi128ELi16ELb1ELb1ELb0ELb1ELb1EffEEv12SSMParamsBwd)
        /*0014*/ 	.short	0x0160
        /*0016*/ 	.short	0x01f0


	//----- nvinfo : EIATTR_CBANK_PARAM_SIZE
	.align		4
.L_1847:
        /*0018*/ 	.byte	0x03, 0x19
        /*001a*/ 	.short	0x01f0


	//----- nvinfo : EIATTR_KPARAM_INFO
	.align		4
        /*001c*/ 	.byte	0x04, 0x17
        /*001e*/ 	.short	(.L_1849 - .L_1848)
.L_1848:
        /*0020*/ 	.word	0x00000000
        /*0024*/ 	.short	0x0000
        /*0026*/ 	.short	0x0000
        /*0028*/ 	.byte	0x00, 0xf0, 0xc1, 0x07


	//----- nvinfo : EIATTR_MAXREG_COUNT
	.align		4
.L_1849:
        /*002c*/ 	.byte	0x03, 0x1b
        /*002e*/ 	.short	0x00a8


	//----- nvinfo : EIATTR_NUM_BARRIERS
	.align		4
        /*0030*/ 	.byte	0x02, 0x4c
        /*0032*/ 	.byte	0x01
	.zero		1


	//----- nvinfo : EIATTR_ANNOTATIONS
	.align		4
        /*0034*/ 	.byte	0x04, 0x55
        /*0036*/ 	.short	(.L_1851 - .L_1850)


	//   ....[0]....
.L_1850:
        /* <DEDUP_REMOVED lines=20> */


	//----- nvinfo : EIATTR_MERCURY_ISA_VERSION
	.align		4
.L_1851:
        /*0160*/ 	.byte	0x03, 0x5f
        /*0162*/ 	.short	0x0000


	//----- nvinfo : EIATTR_COOP_GROUP_MASK_REGIDS
	.align		4
        /*0164*/ 	.byte	0x04, 0x29
        /*0166*/ 	.short	(.L_1853 - .L_1852)


	//   ....[0]....
.L_1852:
        /*0168*/ 	.word	0xffffffff


	//   ....[1]....
        /*016c*/ 	.word	0xffffffff


	//   ....[2]....
        /*0170*/ 	.word	0xffffffff


	//   ....[3]....
        /*0174*/ 	.word	0xffffffff


	//   ....[4]....
        /*0178*/ 	.word	0xffffffff


	//   ....[5]....
        /*017c*/ 	.word	0xffffffff


	//   ....[6]....
        /*0180*/ 	.word	0xffffffff


	//   ....[7]....
        /*0184*/ 	.word	0xffffffff


	//   ....[8]....
        /*0188*/ 	.word	0xffffffff


	//   ....[9]....
        /*018c*/ 	.word	0xffffffff


	//   ....[10]....
        /*0190*/ 	.word	0xffffffff


	//   ....[11]....
        /*0194*/ 	.word	0xffffffff


	//   ....[12]....
        /*0198*/ 	.word	0xffffffff


	//   ....[13]....
        /*019c*/ 	.word	0xffffffff


	//   ....[14]....
        /*01a0*/ 	.word	0xffffffff


	//   ....[15]....
        /*01a4*/ 	.word	0xffffffff


	//   ....[16]....
        /*01a8*/ 	.word	0xffffffff


	//   ....[17]....
        /*01ac*/ 	.word	0xffffffff


	//   ....[18]....
        /*01b0*/ 	.word	0xffffffff


	//   ....[19]....
        /*01b4*/ 	.word	0xffffffff


	//   ....[20]....
        /*01b8*/ 	.word	0xffffffff


	//   ....[21]....
        /*01bc*/ 	.word	0xffffffff


	//   ....[22]....
        /*01c0*/ 	.word	0xffffffff


	//   ....[23]....
        /*01c4*/ 	.word	0xffffffff


	//   ....[24]....
        /*01c8*/ 	.word	0xffffffff


	//   ....[25]....
        /*01cc*/ 	.word	0xffffffff


	//   ....[26]....
        /*01d0*/ 	.word	0xffffffff


	//   ....[27]....
        /*01d4*/ 	.word	0xffffffff


	//   ....[28]....
        /*01d8*/ 	.word	0xffffffff


	//   ....[29]....
        /*01dc*/ 	.word	0xffffffff


	//   ....[30]....
        /*01e0*/ 	.word	0xffffffff


	//   ....[31]....
        /*01e4*/ 	.word	0xffffffff


	//   ....[32]....
        /*01e8*/ 	.word	0xffffffff


	//   ....[33]....
        /*01ec*/ 	.word	0xffffffff


	//   ....[34]....
        /*01f0*/ 	.word	0xffffffff


	//   ....[35]....
        /*01f4*/ 	.word	0xffffffff


	//   ....[36]....
        /*01f8*/ 	.word	0xffffffff


	//   ....[37]....
        /*01fc*/ 	.word	0xffffffff


	//   ....[38]....
        /*0200*/ 	.word	0xffffffff


	//   ....[39]....
        /*0204*/ 	.word	0xffffffff


	//   ....[40]....
        /*0208*/ 	.word	0xffffffff


	//   ....[41]....
        /*020c*/ 	.word	0xffffffff


	//   ....[42]....
        /*0210*/ 	.word	0xffffffff


	//   ....[43]....
        /*0214*/ 	.word	0xffffffff


	//   ....[44]....
        /*0218*/ 	.word	0xffffffff


	//   ....[45]....
        /*021c*/ 	.word	0xffffffff


	//   ....[46]....
        /*0220*/ 	.word	0xffffffff


	//   ....[47]....
        /*0224*/ 	.word	0xffffffff


	//   ....[48]....
        /*0228*/ 	.word	0xffffffff


	//   ....[49]....
        /*022c*/ 	.word	0xffffffff


	//   ....[50]....
        /*0230*/ 	.word	0xffffffff


	//   ....[51]....
        /*0234*/ 	.word	0xffffffff


	//   ....[52]....
        /*0238*/ 	.word	0xffffffff


	//   ....[53]....
        /*023c*/ 	.word	0xffffffff


	//   ....[54]....
        /*0240*/ 	.word	0xffffffff


	//   ....[55]....
        /*0244*/ 	.word	0xffffffff


	//   ....[56]....
        /*0248*/ 	.word	0xffffffff


	//   ....[57]....
        /*024c*/ 	.word	0xffffffff


	//   ....[58]....
        /*0250*/ 	.word	0xffffffff


	//   ....[59]....
        /*0254*/ 	.word	0xffffffff


	//   ....[60]....
        /*0258*/ 	.word	0xffffffff


	//   ....[61]....
        /*025c*/ 	.word	0xffffffff


	//   ....[62]....
        /*0260*/ 	.word	0xffffffff


	//   ....[63]....
        /*0264*/ 	.word	0xffffffff


	//   ....[64]....
        /*0268*/ 	.word	0xffffffff


	//   ....[65]....
        /*026c*/ 	.word	0xffffffff


	//   ....[66]....
        /*0270*/ 	.word	0xffffffff


	//   ....[67]....
        /*0274*/ 	.word	0xffffffff


	//   ....[68]....
        /*0278*/ 	.word	0xffffffff


	//   ....[69]....
        /*027c*/ 	.word	0xffffffff


	//   ....[70]....
        /*0280*/ 	.word	0xffffffff


	//   ....[71]....
        /*0284*/ 	.word	0xffffffff


	//   ....[72]....
        /*0288*/ 	.word	0xffffffff


	//   ....[73]....
        /*028c*/ 	.word	0xffffffff


	//   ....[74]....
        /*0290*/ 	.word	0xffffffff


	//   ....[75]....
        /*0294*/ 	.word	0xffffffff


	//   ....[76]....
        /*0298*/ 	.word	0xffffffff


	//   ....[77]....
        /*029c*/ 	.word	0xffffffff


	//   ....[78]....
        /*02a0*/ 	.word	0xffffffff


	//   ....[79]....
        /*02a4*/ 	.word	0xffffffff


	//   ....[80]....
        /*02a8*/ 	.word	0xffffffff


	//   ....[81]....
        /*02ac*/ 	.word	0xffffffff


	//   ....[82]....
        /*02b0*/ 	.word	0xffffffff


	//   ....[83]....
        /*02b4*/ 	.word	0xffffffff


	//   ....[84]....
        /*02b8*/ 	.word	0xffffffff


	//   ....[85]....
        /*02bc*/ 	.word	0xffffffff


	//   ....[86]....
        /*02c0*/ 	.word	0xffffffff


	//   ....[87]....
        /*02c4*/ 	.word	0xffffffff


	//   ....[88]....
        /*02c8*/ 	.word	0xffffffff


	//   ....[89]....
        /*02cc*/ 	.word	0xffffffff


	//   ....[90]....
        /*02d0*/ 	.word	0xffffffff


	//   ....[91]....
        /*02d4*/ 	.word	0xffffffff


	//   ....[92]....
        /*02d8*/ 	.word	0xffffffff


	//----- nvinfo : EIATTR_COOP_GROUP_INSTR_OFFSETS
	.align		4
.L_1853:
        /*02dc*/ 	.byte	0x04, 0x28
        /*02de*/ 	.short	(.L_1855 - .L_1854)


	//   ....[0]....
.L_1854:
        /*02e0*/ 	.word	0x00000b80


	//   ....[1]....
        /*02e4*/ 	.word	0x00000c90


	//   ....[2]....
        /*02e8*/ 	.word	0x00000e90


	//   ....[3]....
        /*02ec*/ 	.word	0x000034c0


	//   ....[4]....
        /*02f0*/ 	.word	0x000039c0


	//   ....[5]....
        /*02f4*/ 	.word	0x00004000


	//   ....[6]....
        /*02f8*/ 	.word	0x000045d0


	//   ....[7]....
        /*02fc*/ 	.word	0x00004f50


	//   ....[8]....
        /*0300*/ 	.word	0x00005840


	//   ....[9]....
        /*0304*/ 	.word	0x00005870


	//   ....[10]....
        /*0308*/ 	.word	0x000058c0


	//   ....[11]....
        /*030c*/ 	.word	0x000058e0


	//   ....[12]....
        /*0310*/ 	.word	0x00005910


	//   ....[13]....
        /*0314*/ 	.word	0x00005930


	//   ....[14]....
        /*0318*/ 	.word	0x00005960


	//   ....[15]....
        /*031c*/ 	.word	0x00005980


	//   ....[16]....
        /*0320*/ 	.word	0x000059a0


	//   ....[17]....
        /*0324*/ 	.word	0x000059b0


	//   ....[18]....
        /*0328*/ 	.word	0x00005a40


	//   ....[19]....
        /*032c*/ 	.word	0x00005a90


	//   ....[20]....
        /*0330*/ 	.word	0x00005ab0


	//   ....[21]....
        /*0334*/ 	.word	0x00005ac0


	//   ....[22]....
        /*0338*/ 	.word	0x00005ad0


	//   ....[23]....
        /*033c*/ 	.word	0x00005ae0


	//   ....[24]....
        /*0340*/ 	.word	0x000060f0


	//   ....[25]....
        /*0344*/ 	.word	0x00006110


	//   ....[26]....
        /*0348*/ 	.word	0x00006120


	//   ....[27]....
        /*034c*/ 	.word	0x00006130


	//   ....[28]....
        /*0350*/ 	.word	0x00006160


	//   ....[29]....
        /*0354*/ 	.word	0x00006180


	//   ....[30]....
        /*0358*/ 	.word	0x000061a0


	//   ....[31]....
        /*035c*/ 	.word	0x000061c0


	//   ....[32]....
        /*0360*/ 	.word	0x000061e0


	//   ....[33]....
        /*0364*/ 	.word	0x00006200


	//   ....[34]....
        /*0368*/ 	.word	0x00006220


	//   ....[35]....
        /*036c*/ 	.word	0x00006240


	//   ....[36]....
        /*0370*/ 	.word	0x00006250


	//   ....[37]....
        /*0374*/ 	.word	0x00006260


	//   ....[38]....
        /*0378*/ 	.word	0x00006280


	//   ....[39]....
        /*037c*/ 	.word	0x00006290


	//   ....[40]....
        /*0380*/ 	.word	0x00007910


	//   ....[41]....
        /*0384*/ 	.word	0x00007940


	//   ....[42]....
        /*0388*/ 	.word	0x00007a80


	//   ....[43]....
        /*038c*/ 	.word	0x00007ab0


	//   ....[44]....
        /*0390*/ 	.word	0x00007b90


	//   ....[45]....
        /*0394*/ 	.word	0x00007bc0


	//   ....[46]....
        /*0398*/ 	.word	0x00007ca0


	//   ....[47]....
        /*039c*/ 	.word	0x00007cd0


	//   ....[48]....
        /*03a0*/ 	.word	0x00007dc0


	//   ....[49]....
        /*03a4*/ 	.word	0x00007df0


	//   ....[50]....
        /*03a8*/ 	.word	0x00008220


	//   ....[51]....
        /*03ac*/ 	.word	0x00008870


	//   ....[52]....
        /*03b0*/ 	.word	0x00008c10


	//   ....[53]....
        /*03b4*/ 	.word	0x00009040


	//   ....[54]....
        /*03b8*/ 	.word	0x00009060


	//   ....[55]....
        /*03bc*/ 	.word	0x00009080


	//   ....[56]....
        /*03c0*/ 	.word	0x000090a0


	//   ....[57]....
        /*03c4*/ 	.word	0x000090c0


	//   ....[58]....
        /*03c8*/ 	.word	0x00009250


	//   ....[59]....
        /*03cc*/ 	.word	0x00009270


	//   ....[60]....
        /*03d0*/ 	.word	0x00009290


	//   ....[61]....
        /*03d4*/ 	.word	0x000092b0


	//   ....[62]....
        /*03d8*/ 	.word	0x000092d0


	//   ....[63]....
        /*03dc*/ 	.word	0x000096e0


	//   ....[64]....
        /*03e0*/ 	.word	0x00009760


	//   ....[65]....
        /*03e4*/ 	.word	0x00009820


	//   ....[66]....
        /*03e8*/ 	.word	0x00009890


	//   ....[67]....
        /*03ec*/ 	.word	0x00009930


	//   ....[68]....
        /*03f0*/ 	.word	0x000099a0


	//   ....[69]....
        /*03f4*/ 	.word	0x00009a40


	//   ....[70]....
        /*03f8*/ 	.word	0x00009ab0


	//   ....[71]....
        /*03fc*/ 	.word	0x00009b50


	//   ....[72]....
        /*0400*/ 	.word	0x00009bc0


	//   ....[73]....
        /*0404*/ 	.word	0x00009c40


	//   ....[74]....
        /*0408*/ 	.word	0x00009cb0


	//   ....[75]....
        /*040c*/ 	.word	0x00009d00


	//   ....[76]....
        /*0410*/ 	.word	0x00009d50


	//   ....[77]....
        /*0414*/ 	.word	0x00009db0


	//   ....[78]....
        /*0418*/ 	.word	0x00009e10


	//   ....[79]....
        /*041c*/ 	.word	0x00009e90


	//   ....[80]....
        /*0420*/ 	.word	0x00009ee0


	//   ....[81]....
        /*0424*/ 	.word	0x00009f40


	//   ....[82]....
        /*0428*/ 	.word	0x00009f90


	//   ....[83]....
        /*042c*/ 	.word	0x0000a010


	//   ....[84]....
        /*0430*/ 	.word	0x0000a060


	//   ....[85]....
        /*0434*/ 	.word	0x0000a0d0


	//   ....[86]....
        /*0438*/ 	.word	0x0000a120


	//   ....[87]....
        /*043c*/ 	.word	0x0000a180


	//   ....[88]....
        /*0440*/ 	.word	0x0000a1d0


	//   ....[89]....
        /*0444*/ 	.word	0x0000a230


	//   ....[90]....
        /*0448*/ 	.word	0x0000a280


	//   ....[91]....
        /*044c*/ 	.word	0x0000a2e0


	//   ....[92]....
        /*0450*/ 	.word	0x0000a330


	//----- nvinfo : EIATTR_EXIT_INSTR_OFFSETS
	.align		4
.L_1855:
        /*0454*/ 	.byte	0x04, 0x1c
        /*0456*/ 	.short	(.L_1857 - .L_1856)


	//   ....[0]....
.L_1856:
        /*0458*/ 	.word	0x00009400


	//   ....[1]....
        /*045c*/ 	.word	0x00009680


	//----- nvinfo : EIATTR_MAX_THREADS
	.align		4
.L_1857:
        /*0460*/ 	.byte	0x04, 0x05
        /*0462*/ 	.short	(.L_1859 - .L_1858)
.L_1858:
        /*0464*/ 	.word	0x00000080
        /*0468*/ 	.word	0x00000001
        /*046c*/ 	.word	0x00000001


	//----- nvinfo : EIATTR_CRS_STACK_SIZE
	.align		4
.L_1859:
        /*0470*/ 	.byte	0x04, 0x1e
        /*0472*/ 	.short	(.L_1861 - .L_1860)
.L_1860:
        /*0474*/ 	.word	0x00000000
.L_1861:


//--------------------- .nv.info._Z25selective_scan_bwd_kernelI32Selective_Scan_bwd_kernel_traitsILi128ELi16ELb1ELb1ELb1ELb0ELb0EffEEv12SSMParamsBwd --------------------------
	.section	.nv.info._Z25selective_scan_bwd_kernelI32Selective_Scan_bwd_kernel_traitsILi128ELi16ELb1ELb1ELb1ELb0ELb0EffEEv12SSMParamsBwd,"",@"SHT_CUDA_INFO"
	.sectionflags	@""
	.align	4


	//----- nvinfo : EIATTR_CUDA_API_VERSION
	.align		4
        /*0000*/ 	.byte	0x04, 0x37
        /*0002*/ 	.short	(.L_1863 - .L_1862)
.L_1862:
        /*0004*/ 	.word	0x00000082


	//----- nvinfo : EIATTR_SW2861232_WAR
	.align		4
.L_1863:
        /*0008*/ 	.byte	0x01, 0x35
	.zero		2


	//----- nvinfo : EIATTR_PARAM_CBANK
	.align		4
        /*000c*/ 	.byte	0x04, 0x0a
        /*000e*/ 	.short	(.L_1865 - .L_1864)
	.align		4
.L_1864:
        /*0010*/ 	.word	index@(.nv.constant0._Z25selective_scan_bwd_kernelI32Selective_Scan_bwd_kernel_traitsILi128ELi16ELb1ELb1ELb1ELb0ELb0EffEEv12SSMParamsBwd)
        /*0014*/ 	.short	0x0160
        /*0016*/ 	.short	0x01f0


	//----- nvinfo : EIATTR_CBANK_PARAM_SIZE
	.align		4
.L_1865:
        /*0018*/ 	.byte	0x03, 0x19
        /*001a*/ 	.short	0x01f0


	//----- nvinfo : EIATTR_KPARAM_INFO
	.align		4
        /*001c*/ 	.byte	0x04, 0x17
        /*001e*/ 	.short	(.L_1867 - .L_1866)
.L_1866:
        /*0020*/ 	.word	0x00000000
        /*0024*/ 	.short	0x0000
        /*0026*/ 	.short	0x0000
        /*0028*/ 	.byte	0x00, 0xf0, 0xc1, 0x07


	//----- nvinfo : EIATTR_MAXREG_COUNT
	.align		4
.L_1867:
        /*002c*/ 	.byte	0x03, 0x1b
        /*002e*/ 	.short	0x00a8


	//----- nvinfo : EIATTR_NUM_BARRIERS
	.align		4
        /*0030*/ 	.byte	0x02, 0x4c
        /*0032*/ 	.byte	0x01
	.zero		1


	//----- nvinfo : EIATTR_ANNOTATIONS
	.align		4
        /*0034*/ 	.byte	0x04, 0x55
        /*0036*/ 	.short	(.L_1869 - .L_1868)


	//   ....[0]....
.L_1868:
        /* <DEDUP_REMOVED lines=19> */


	//----- nvinfo : EIATTR_MERCURY_ISA_VERSION
	.align		4
.L_1869:
        /*0150*/ 	.byte	0x03, 0x5f
        /*0152*/ 	.short	0x0000


	//----- nvinfo : EIATTR_COOP_GROUP_MASK_REGIDS
	.align		4
        /*0154*/ 	.byte	0x04, 0x29
        /*0156*/ 	.short	(.L_1871 - .L_1870)


	//   ....[0]....
.L_1870:
        /*0158*/ 	.word	0xffffffff


	//   ....[1]....
        /*015c*/ 	.word	0xffffffff


	//   ....[2]....
        /*0160*/ 	.word	0xffffffff


	//   ....[3]....
        /*0164*/ 	.word	0xffffffff


	//   ....[4]....
        /*0168*/ 	.word	0xffffffff


	//   ....[5]....
        /*016c*/ 	.word	0xffffffff


	//   ....[6]....
        /*0170*/ 	.word	0xffffffff


	//   ....[7]....
        /*0174*/ 	.word	0xffffffff


	//   ....[8]....
        /*0178*/ 	.word	0xffffffff


	//   ....[9]....
        /*017c*/ 	.word	0xffffffff


	//   ....[10]....
        /*0180*/ 	.word	0xffffffff


	//   ....[11]....
        /*0184*/ 	.word	0xffffffff


	//   ....[12]....
        /*0188*/ 	.word	0xffffffff


	//   ....[13]....
        /*018c*/ 	.word	0xffffffff


	//   ....[14]....
        /*0190*/ 	.word	0xffffffff


	//   ....[15]....
        /*0194*/ 	.word	0xffffffff


	//   ....[16]....
        /*0198*/ 	.word	0xffffffff


	//   ....[17]....
        /*019c*/ 	.word	0xffffffff


	//   ....[18]....
        /*01a0*/ 	.word	0xffffffff


	//   ....[19]....
        /*01a4*/ 	.word	0xffffffff


	//   ....[20]....
        /*01a8*/ 	.word	0xffffffff


	//   ....[21]....
        /*01ac*/ 	.word	0xffffffff


	//   ....[22]....
        /*01b0*/ 	.word	0xffffffff


	//   ....[23]....
        /*01b4*/ 	.word	0xffffffff


	//   ....[24]....
        /*01b8*/ 	.word	0xffffffff


	//   ....[25]....
        /*01bc*/ 	.word	0xffffffff


	//   ....[26]....
        /*01c0*/ 	.word	0xffffffff


	//   ....[27]....
        /*01c4*/ 	.word	0xffffffff


	//   ....[28]....
        /*01c8*/ 	.word	0xffffffff


	//   ....[29]....
        /*01cc*/ 	.word	0xffffffff


	//   ....[30]....
        /*01d0*/ 	.word	0xffffffff


	//   ....[31]....
        /*01d4*/ 	.word	0xffffffff


	//   ....[32]....
        /*01d8*/ 	.word	0xffffffff


	//   ....[33]....
        /*01dc*/ 	.word	0xffffffff


	//   ....[34]....
        /*01e0*/ 	.word	0xffffffff


	//   ....[35]....
        /*01e4*/ 	.word	0xffffffff


	//   ....[36]....
        /*01e8*/ 	.word	0xffffffff


	//   ....[37]....
        /*01ec*/ 	.word	0xffffffff


	//   ....[38]....
        /*01f0*/ 	.word	0xffffffff


	//   ....[39]....
        /*01f4*/ 	.word	0xffffffff


	//   ....[40]....
        /*01f8*/ 	.word	0xffffffff


	//   ....[41]....
        /*01fc*/ 	.word	0xffffffff


	//   ....[42]....
        /*0200*/ 	.word	0xffffffff


	//   ....[43]....
        /*0204*/ 	.word	0xffffffff


	//   ....[44]....
        /*0208*/ 	.word	0xffffffff


	//   ....[45]....
        /*020c*/ 	.word	0xffffffff


	//   ....[46]....
        /*0210*/ 	.word	0xffffffff


	//   ....[47]....
        /*0214*/ 	.word	0xffffffff


	//   ....[48]....
        /*0218*/ 	.word	0xffffffff


	//   ....[49]....
        /*021c*/ 	.word	0xffffffff


	//   ....[50]....
        /*0220*/ 	.word	0xffffffff


	//   ....[51]....
        /*0224*/ 	.word	0xffffffff


	//   ....[52]....
        /*0228*/ 	.word	0xffffffff


	//   ....[53]....
        /*022c*/ 	.word	0xffffffff


	//   ....[54]....
        /*0230*/ 	.word	0xffffffff


	//   ....[55]....
        /*0234*/ 	.word	0xffffffff


	//   ....[56]....
        /*0238*/ 	.word	0xffffffff


	//   ....[57]....
        /*023c*/ 	.word	0xffffffff


	//   ....[58]....
        /*0240*/ 	.word	0xffffffff


	//   ....[59]....
        /*0244*/ 	.word	0xffffffff


	//   ....[60]....
        /*0248*/ 	.word	0xffffffff


	//   ....[61]....
        /*024c*/ 	.word	0xffffffff


	//   ....[62]....
        /*0250*/ 	.word	0xffffffff


	//   ....[63]....
        /*0254*/ 	.word	0xffffffff


	//   ....[64]....
        /*0258*/ 	.word	0xffffffff


	//   ....[65]....
        /*025c*/ 	.word	0xffffffff


	//   ....[66]....
        /*0260*/ 	.word	0xffffffff


	//   ....[67]....
        /*0264*/ 	.word	0xffffffff


	//   ....[68]....
        /*0268*/ 	.word	0xffffffff


	//   ....[69]....
        /*026c*/ 	.word	0xffffffff


	//   ....[70]....
        /*0270*/ 	.word	0xffffffff


	//   ....[71]....
        /*0274*/ 	.word	0xffffffff


	//   ....[72]....
        /*0278*/ 	.word	0xffffffff


	//   ....[73]....
        /*027c*/ 	.word	0xffffffff


	//   ....[74]....
        /*0280*/ 	.word	0xffffffff


	//   ....[75]....
        /*0284*/ 	.word	0xffffffff


	//   ....[76]....
        /*0288*/ 	.word	0xffffffff


	//   ....[77]....
        /*028c*/ 	.word	0xffffffff


	//   ....[78]....
        /*0290*/ 	.word	0xffffffff


	//   ....[79]....
        /*0294*/ 	.word	0xffffffff


	//   ....[80]....
        /*0298*/ 	.word	0xffffffff


	//   ....[81]....
        /*029c*/ 	.word	0xffffffff


	//   ....[82]....
        /*02a0*/ 	.word	0xffffffff


	//   ....[83]....
        /*02a4*/ 	.word	0xffffffff


	//----- nvinfo : EIATTR_COOP_GROUP_INSTR_OFFSETS
	.align		4
.L_1871:
        /*02a8*/ 	.byte	0x04, 0x28
        /*02aa*/ 	.short	(.L_1873 - .L_1872)


	//   ....[0]....
.L_1872:
        /*02ac*/ 	.word	0x00000cc0


	//   ....[1]....
        /*02b0*/ 	.word	0x00000dd0


	//   ....[2]....
        /*02b4*/ 	.word	0x00000ec0


	//   ....[3]....
        /*02b8*/ 	.word	0x00001580


	//   ....[4]....
        /*02bc*/ 	.word	0x000019d0


	//   ....[5]....
        /*02c0*/ 	.word	0x00002310


	//   ....[6]....
        /*02c4*/ 	.word	0x00002340


	//   ....[7]....
        /*02c8*/ 	.word	0x00002390


	//   ....[8]....
        /*02cc*/ 	.word	0x000023a0


	//   ....[9]....
        /*02d0*/ 	.word	0x000023d0


	//   ....[10]....
        /*02d4*/ 	.word	0x000023f0


	//   ....[11]....
        /*02d8*/ 	.word	0x00002420


	//   ....[12]....
        /*02dc*/ 	.word	0x00002440


	//   ....[13]....
        /*02e0*/ 	.word	0x00002470


	//   ....[14]....
        /*02e4*/ 	.word	0x00002490


	//   ....[15]....
        /*02e8*/ 	.word	0x00002550


	//   ....[16]....
        /*02ec*/ 	.word	0x000025a0


	//   ....[17]....
        /*02f0*/ 	.word	0x000025c0


	//   ....[18]....
        /*02f4*/ 	.word	0x000025d0


	//   ....[19]....
        /*02f8*/ 	.word	0x000025e0


	//   ....[20]....
        /*02fc*/ 	.word	0x000025f0


	//   ....[21]....
        /*0300*/ 	.word	0x00002c70


	//   ....[22]....
        /*0304*/ 	.word	0x00002c90


	//   ....[23]....
        /*0308*/ 	.word	0x00002ca0


	//   ....[24]....
        /*030c*/ 	.word	0x00002cb0


	//   ....[25]....
        /*0310*/ 	.word	0x00002ce0


	//   ....[26]....
        /*0314*/ 	.word	0x00002d00


	//   ....[27]....
        /*0318*/ 	.word	0x00002d20


	//   ....[28]....
        /*031c*/ 	.word	0x00002d40


	//   ....[29]....
        /*0320*/ 	.word	0x00002d60


	//   ....[30]....
        /*0324*/ 	.word	0x00002d80


	//   ....[31]....
        /*0328*/ 	.word	0x00002da0


	//   ....[32]....
        /*032c*/ 	.word	0x00002dc0


	//   ....[33]....
        /*0330*/ 	.word	0x00002dd0


	//   ....[34]....
        /*0334*/ 	.word	0x00002de0


	//   ....[35]....
        /*0338*/ 	.word	0x00002e00


	//   ....[36]....
        /*033c*/ 	.word	0x00002e10


	//   ....[37]....
        /*0340*/ 	.word	0x00004ce0


	//   ....[38]....
        /*0344*/ 	.word	0x00004e00


	//   ....[39]....
        /*0348*/ 	.word	0x00004ef0


	//   ....[40]....
        /*034c*/ 	.word	0x00004f10


	//   ....[41]....
        /*0350*/ 	.word	0x00004f50


	//   ....[42]....
        /*0354*/ 	.word	0x000053e0


	//   ....[43]....
        /*0358*/ 	.word	0x000055a0


	//   ....[44]....
        /*035c*/ 	.word	0x00005860


	//   ....[45]....
        /*0360*/ 	.word	0x00005880


	//   ....[46]....
        /*0364*/ 	.word	0x000058a0


	//   ....[47]....
        /*0368*/ 	.word	0x000058c0


	//   ....[48]....
        /*036c*/ 	.word	0x000058e0


	//   ....[49]....
        /*0370*/ 	.word	0x00005a70


	//   ....[50]....
        /*0374*/ 	.word	0x00005a90


	//   ....[51]....
        /*0378*/ 	.word	0x00005ab0


	//   ....[52]....
        /*037c*/ 	.word	0x00005ad0


	//   ....[53]....
        /*0380*/ 	.word	0x00005af0


	//   ....[54]....
        /*0384*/ 	.word	0x00005df0


	//   ....[55]....
        /*0388*/ 	.word	0x00005e70


	//   ....[56]....
        /*038c*/ 	.word	0x00005f30


	//   ....[57]....
        /*0390*/ 	.word	0x00005fa0


	//   ....[58]....
        /*0394*/ 	.word	0x00006050


	//   ....[59]....
        /*0398*/ 	.word	0x000060c0


	//   ....[60]....
        /*039c*/ 	.word	0x00006170


	//   ....[61]....
        /*03a0*/ 	.word	0x000061e0


	//   ....[62]....
        /*03a4*/ 	.word	0x000062a0


	//   ....[63]....
        /*03a8*/ 	.word	0x00006310


	//   ....[64]....
        /*03ac*/ 	.word	0x00006380


	//   ....[65]....
        /*03b0*/ 	.word	0x000063f0


	//   ....[66]....
        /*03b4*/ 	.word	0x00006450


	//   ....[67]....
        /*03b8*/ 	.word	0x000064a0


	//   ....[68]....
        /*03bc*/ 	.word	0x00006500


	//   ....[69]....
        /*03c0*/ 	.word	0x00006560


	//   ....[70]....
        /*03c4*/ 	.word	0x000065e0


	//   ....[71]....
        /*03c8*/ 	.word	0x00006630


	//   ....[72]....
        /*03cc*/ 	.word	0x00006690


	//   ....[73]....
        /*03d0*/ 	.word	0x000066e0


	//   ....[74]....
        /*03d4*/ 	.word	0x00006760


	//   ....[75]....
        /*03d8*/ 	.word	0x000067b0


	//   ....[76]....
        /*03dc*/ 	.word	0x00006820


	//   ....[77]....
        /*03e0*/ 	.word	0x00006870


	//   ....[78]....
        /*03e4*/ 	.word	0x000068d0


	//   ....[79]....
        /*03e8*/ 	.word	0x00006920


	//   ....[80]....
        /*03ec*/ 	.word	0x00006980


	//   ....[81]....
        /*03f0*/ 	.word	0x000069d0


	//   ....[82]....
        /*03f4*/ 	.word	0x00006a30


	//   ....[83]....
        /*03f8*/ 	.word	0x00006a80


	//----- nvinfo : EIATTR_EXIT_INSTR_OFFSETS
	.align		4
.L_1873:
        /*03fc*/ 	.byte	0x04, 0x1c
        /*03fe*/ 	.short	(.L_1875 - .L_1874)


	//   ....[0]....
.L_1874:
        /*0400*/ 	.word	0x00005c20


	//   ....[1]....
        /*0404*/ 	.word	0x00005d90


	//----- nvinfo : EIATTR_MAX_THREADS
	.align		4
.L_1875:
        /*0408*/ 	.byte	0x04, 0x05
        /*040a*/ 	.short	(.L_1877 - .L_1876)
.L_1876:
        /*040c*/ 	.word	0x00000080
        /*0410*/ 	.word	0x00000001
        /*0414*/ 	.word	0x00000001


	//----- nvinfo : EIATTR_CRS_STACK_SIZE
	.align		4
.L_1877:
        /*0418*/ 	.byte	0x04, 0x1e
        /*041a*/ 	.short	(.L_1879 - .L_1878)
.L_1878:
        /*041c*/ 	.word	0x00000000
.L_1879:


//--------------------- .nv.info._Z25selective_scan_bwd_kernelI32Selective_Scan_bwd_kernel_traitsILi128ELi16ELb1ELb1ELb1ELb0ELb1EffEEv12SSMParamsBwd --------------------------
	.section	.nv.info._Z25selective_scan_bwd_kernelI32Selective_Scan_bwd_kernel_traitsILi128ELi16ELb1ELb1ELb1ELb0ELb1EffEEv12SSMParamsBwd,"",@"SHT_CUDA_INFO"
	.sectionflags	@""
	.align	4


	//----- nvinfo : EIATTR_CUDA_API_VERSION
	.align		4
        /*0000*/ 	.byte	0x04, 0x37
        /*0002*/ 	.short	(.L_1881 - .L_1880)
.L_1880:
        /*0004*/ 	.word	0x00000082


	//----- nvinfo : EIATTR_SW2861232_WAR
	.align		4
.L_1881:
        /*0008*/ 	.byte	0x01, 0x35
	.zero		2


	//----- nvinfo : EIATTR_PARAM_CBANK
	.align		4
        /*000c*/ 	.byte	0x04, 0x0a
        /*000e*/ 	.short	(.L_1883 - .L_1882)
	.align		4
.L_1882:
        /*0010*/ 	.word	index@(.nv.constant0._Z25selective_scan_bwd_kernelI32Selective_Scan_bwd_kernel_traitsILi128ELi16ELb1ELb1ELb1ELb0ELb1EffEEv12SSMParamsBwd)
        /*0014*/ 	.short	0x0160
        /*0016*/ 	.short	0x01f0


	//----- nvinfo : EIATTR_CBANK_PARAM_SIZE
	.align		4
.L_1883:
        /*0018*/ 	.byte	0x03, 0x19
        /*001a*/ 	.short	0x01f0


	//----- nvinfo : EIATTR_KPARAM_INFO
	.align		4
        /*001c*/ 	.byte	0x04, 0x17
        /*001e*/ 	.short	(.L_1885 - .L_1884)
.L_1884:
        /*0020*/ 	.word	0x00000000
        /*0024*/ 	.short	0x0000
        /*0026*/ 	.short	0x0000
        /*0028*/ 	.byte	0x00, 0xf0, 0xc1, 0x07


	//----- nvinfo : EIATTR_MAXREG_COUNT
	.align		4
.L_1885:
        /*002c*/ 	.byte	0x03, 0x1b
        /*002e*/ 	.short	0x00a8


	//----- nvinfo : EIATTR_NUM_BARRIERS
	.align		4
        /*0030*/ 	.byte	0x02, 0x4c
        /*0032*/ 	.byte	0x01
	.zero		1


	//----- nvinfo : EIATTR_ANNOTATIONS
	.align		4
        /*0034*/ 	.byte	0x04, 0x55
        /*0036*/ 	.short	(.L_1887 - .L_1886)


	//   ....[0]....
.L_1886:
        /* <DEDUP_REMOVED lines=14> */


	//----- nvinfo : EIATTR_MERCURY_ISA_VERSION
	.align		4
.L_1887:
        /*0108*/ 	.byte	0x03, 0x5f
        /*010a*/ 	.short	0x0000


	//----- nvinfo : EIATTR_COOP_GROUP_MASK_REGIDS
	.align		4
        /*010c*/ 	.byte	0x04, 0x29
        /*010e*/ 	.short	(.L_1889 - .L_1888)


	//   ....[0]....
.L_1888:
        /*0110*/ 	.word	0xffffffff


	//   ....[1]....
        /*0114*/ 	.word	0xffffffff


	//   ....[2]....
        /*0118*/ 	.word	0xffffffff


	//   ....[3]....
        /*011c*/ 	.word	0xffffffff


	//   ....[4]....
        /*0120*/ 	.word	0xffffffff


	//   ....[5]....
        /*0124*/ 	.word	0xffffffff


	//   ....[6]....
        /*0128*/ 	.word	0xffffffff


	//   ....[7]....
        /*012c*/ 	.word	0xffffffff


	//   ....[8]....
        /*0130*/ 	.word	0xffffffff


	//   ....[9]....
        /*0134*/ 	.word	0xffffffff


	//   ....[10]....
        /*0138*/ 	.word	0xffffffff


	//   ....[11]....
        /*013c*/ 	.word	0xffffffff


	//   ....[12]....
        /*0140*/ 	.word	0xffffffff


	//   ....[13]....
        /*0144*/ 	.word	0xffffffff


	//   ....[14]....
        /*0148*/ 	.word	0xffffffff


	//   ....[15]....
        /*014c*/ 	.word	0xffffffff


	//   ....[16]....
        /*0150*/ 	.word	0xffffffff


	//   ....[17]....
        /*0154*/ 	.word	0xffffffff


	//   ....[18]....
        /*0158*/ 	.word	0xffffffff


	//   ....[19]....
        /*015c*/ 	.word	0xffffffff


	//   ....[20]....
        /*0160*/ 	.word	0xffffffff


	//   ....[21]....
        /*0164*/ 	.word	0xffffffff


	//   ....[22]....
        /*0168*/ 	.word	0xffffffff


	//   ....[23]....
        /*016c*/ 	.word	0xffffffff


	//   ....[24]....
        /*0170*/ 	.word	0xffffffff


	//   ....[25]....
        /*0174*/ 	.word	0xffffffff


	//   ....[26]....
        /*0178*/ 	.word	0xffffffff


	//   ....[27]....
        /*017c*/ 	.word	0xffffffff


	//   ....[28]....
        /*0180*/ 	.word	0xffffffff


	//   ....[29]....
        /*0184*/ 	.word	0xffffffff


	//   ....[30]....
        /*0188*/ 	.word	0xffffffff


	//   ....[31]....
        /*018c*/ 	.word	0xffffffff


	//   ....[32]....
        /*0190*/ 	.word	0xffffffff


	//   ....[33]....
        /*0194*/ 	.word	0xffffffff


	//   ....[34]....
        /*0198*/ 	.word	0xffffffff


	//   ....[35]....
        /*019c*/ 	.word	0xffffffff


	//   ....[36]....
        /*01a0*/ 	.word	0xffffffff


	//   ....[37]....
        /*01a4*/ 	.word	0xffffffff


	//   ....[38]....
        /*01a8*/ 	.word	0xffffffff


	//   ....[39]....
        /*01ac*/ 	.word	0xffffffff


	//   ....[40]....
        /*01b0*/ 	.word	0xffffffff


	//   ....[41]....
        /*01b4*/ 	.word	0xffffffff


	//   ....[42]....
        /*01b8*/ 	.word	0xffffffff


	//   ....[43]....
        /*01bc*/ 	.word	0xffffffff


	//   ....[44]....
        /*01c0*/ 	.word	0xffffffff


	//   ....[45]....
        /*01c4*/ 	.word	0xffffffff


	//   ....[46]....
        /*01c8*/ 	.word	0xffffffff


	//   ....[47]....
        /*01cc*/ 	.word	0xffffffff


	//   ....[48]....
        /*01d0*/ 	.word	0xffffffff


	//   ....[49]....
        /*01d4*/ 	.word	0xffffffff


	//   ....[50]....
        /*01d8*/ 	.word	0xffffffff


	//   ....[51]....
        /*01dc*/ 	.word	0xffffffff


	//   ....[52]....
        /*01e0*/ 	.word	0xffffffff


	//   ....[53]....
        /*01e4*/ 	.word	0xffffffff


	//   ....[54]....
        /*01e8*/ 	.word	0xffffffff


	//   ....[55]....
        /*01ec*/ 	.word	0xffffffff


	//   ....[56]....
        /*01f0*/ 	.word	0xffffffff


	//   ....[57]....
        /*01f4*/ 	.word	0xffffffff


	//   ....[58]....
        /*01f8*/ 	.word	0xffffffff


	//   ....[59]....
        /*01fc*/ 	.word	0xffffffff


	//   ....[60]....
        /*0200*/ 	.word	0xffffffff


	//   ....[61]....
        /*0204*/ 	.word	0xffffffff


	//   ....[62]....
        /*0208*/ 	.word	0xffffffff


	//   ....[63]....
        /*020c*/ 	.word	0xffffffff


	//   ....[64]....
        /*0210*/ 	.word	0xffffffff


	//   ....[65]....
        /*0214*/ 	.word	0xffffffff


	//   ....[66]....
        /*0218*/ 	.word	0xffffffff


	//   ....[67]....
        /*021c*/ 	.word	0xffffffff


	//   ....[68]....
        /*0220*/ 	.word	0xffffffff


	//   ....[69]....
        /*0224*/ 	.word	0xffffffff


	//   ....[70]....
        /*0228*/ 	.word	0xffffffff


	//   ....[71]....
        /*022c*/ 	.word	0xffffffff


	//   ....[72]....
        /*0230*/ 	.word	0xffffffff


	//   ....[73]....
        /*0234*/ 	.word	0xffffffff


	//   ....[74]....
        /*0238*/ 	.word	0xffffffff


	//   ....[75]....
        /*023c*/ 	.word	0xffffffff


	//   ....[76]....
        /*0240*/ 	.word	0xffffffff


	//   ....[77]....
        /*0244*/ 	.word	0xffffffff


	//   ....[78]....
        /*0248*/ 	.word	0xffffffff


	//   ....[79]....
        /*024c*/ 	.word	0xffffffff


	//   ....[80]....
        /*0250*/ 	.word	0xffffffff


	//   ....[81]....
        /*0254*/ 	.word	0xffffffff


	//   ....[82]....
        /*0258*/ 	.word	0xffffffff


	//   ....[83]....
        /*025c*/ 	.word	0xffffffff


	//   ....[84]....
        /*0260*/ 	.word	0xffffffff


	//   ....[85]....
        /*0264*/ 	.word	0xffffffff


	//   ....[86]....
        /*0268*/ 	.word	0xffffffff


	//   ....[87]....
        /*026c*/ 	.word	0xffffffff


	//----- nvinfo : EIATTR_COOP_GROUP_INSTR_OFFSETS
	.align		4
.L_1889:
        /*0270*/ 	.byte	0x04, 0x28
        /*0272*/ 	.short	(.L_1891 - .L_1890)


	//   ....[0]....
.L_1890:
        /*0274*/ 	.word	0x00000cc0


	//   ....[1]....
        /*0278*/ 	.word	0x00000dd0


	//   ....[2]....
        /*027c*/ 	.word	0x00000fd0


	//   ....[3]....
        /*0280*/ 	.word	0x000011b0


	//   ....[4]....
        /*0284*/ 	.word	0x00001720


	//   ....[5]....
        /*0288*/ 	.word	0x00001d60


	//   ....[6]....
        /*028c*/ 	.word	0x00002290


	//   ....[7]....
        /*0290*/ 	.word	0x00002af0


	//   ....[8]....
        /*0294*/ 	.word	0x00002e80


	//   ....[9]....
        /*0298*/ 	.word	0x00003640


	//   ....[10]....
        /*029c*/ 	.word	0x00003670


	//   ....[11]....
        /*02a0*/ 	.word	0x000036c0


	//   ....[12]....
        /*02a4*/ 	.word	0x000036d0


	//   ....[13]....
        /*02a8*/ 	.word	0x00003700


	//   ....[14]....
        /*02ac*/ 	.word	0x00003720


	//   ....[15]....
        /*02b0*/ 	.word	0x00003750


	//   ....[16]....
        /*02b4*/ 	.word	0x00003770


	//   ....[17]....
        /*02b8*/ 	.word	0x000037a0


	//   ....[18]....
        /*02bc*/ 	.word	0x000037c0


	//   ....[19]....
        /*02c0*/ 	.word	0x00003870


	//   ....[20]....
        /*02c4*/ 	.word	0x000038c0


	//   ....[21]....
        /*02c8*/ 	.word	0x000038e0


	//   ....[22]....
        /*02cc*/ 	.word	0x000038f0


	//   ....[23]....
        /*02d0*/ 	.word	0x00003900


	//   ....[24]....
        /*02d4*/ 	.word	0x00003910


	//   ....[25]....
        /*02d8*/ 	.word	0x00004030


	//   ....[26]....
        /*02dc*/ 	.word	0x00004050


	//   ....[27]....
        /*02e0*/ 	.word	0x00004060


	//   ....[28]....
        /*02e4*/ 	.word	0x00004070


	//   ....[29]....
        /*02e8*/ 	.word	0x000040a0


	//   ....[30]....
        /*02ec*/ 	.word	0x000040c0


	//   ....[31]....
        /*02f0*/ 	.word	0x000040e0


	//   ....[32]....
        /*02f4*/ 	.word	0x00004100


	//   ....[33]....
        /*02f8*/ 	.word	0x00004120


	//   ....[34]....
        /*02fc*/ 	.word	0x00004140


	//   ....[35]....
        /*0300*/ 	.word	0x00004160


	//   ....[36]....
        /*0304*/ 	.word	0x00004180


	//   ....[37]....
        /*0308*/ 	.word	0x00004190


	//   ....[38]....
        /*030c*/ 	.word	0x000041a0


	//   ....[39]....
        /*0310*/ 	.word	0x000041c0


	//   ....[40]....
        /*0314*/ 	.word	0x000041d0


	//   ....[41]....
        /*0318*/ 	.word	0x00006120


	//   ....[42]....
        /*031c*/ 	.word	0x000061e0


	//   ....[43]....
        /*0320*/ 	.word	0x00006220


	//   ....[44]....
        /*0324*/ 	.word	0x00006260


	//   ....[45]....
        /*0328*/ 	.word	0x00006290


	//   ....[46]....
        /*032c*/ 	.word	0x00006530


	//   ....[47]....
        /*0330*/ 	.word	0x00006710


	//   ....[48]....
        /*0334*/ 	.word	0x00006b30


	//   ....[49]....
        /*0338*/ 	.word	0x00006b50


	//   ....[50]....
        /*033c*/ 	.word	0x00006b70


	//   ....[51]....
        /*0340*/ 	.word	0x00006b90


	//   ....[52]....
        /*0344*/ 	.word	0x00006bb0


	//   ....[53]....
        /*0348*/ 	.word	0x00006d40


	//   ....[54]....
        /*034c*/ 	.word	0x00006d60


	//   ....[55]....
        /*0350*/ 	.word	0x00006d80


	//   ....[56]....
        /*0354*/ 	.word	0x00006da0


	//   ....[57]....
        /*0358*/ 	.word	0x00006dc0


	//   ....[58]....
        /*035c*/ 	.word	0x000070c0


	//   ....[59]....
        /*0360*/ 	.word	0x00007140


	//   ....[60]....
        /*0364*/ 	.word	0x00007200


	//   ....[61]....
        /*0368*/ 	.word	0x00007270


	//   ....[62]....
        /*036c*/ 	.word	0x00007320


	//   ....[63]....
        /*0370*/ 	.word	0x00007390


	//   ....[64]....
        /*0374*/ 	.word	0x00007440


	//   ....[65]....
        /*0378*/ 	.word	0x000074b0


	//   ....[66]....
        /*037c*/ 	.word	0x00007570


	//   ....[67]....
        /*0380*/ 	.word	0x000075e0


	//   ....[68]....
        /*0384*/ 	.word	0x00007650


	//   ....[69]....
        /*0388*/ 	.word	0x000076c0


	//   ....[70]....
        /*038c*/ 	.word	0x00007720


	//   ....[71]....
        /*0390*/ 	.word	0x00007770


	//   ....[72]....
        /*0394*/ 	.word	0x000077d0


	//   ....[73]....
        /*0398*/ 	.word	0x00007830


	//   ....[74]....
        /*039c*/ 	.word	0x000078b0


	//   ....[75]....
        /*03a0*/ 	.word	0x00007900


	//   ....[76]....
        /*03a4*/ 	.word	0x00007960


	//   ....[77]....
        /*03a8*/ 	.word	0x000079b0


	//   ....[78]....
        /*03ac*/ 	.word	0x00007a30


	//   ....[79]....
        /*03b0*/ 	.word	0x00007a80


	//   ....[80]....
        /*03b4*/ 	.word	0x00007af0


	//   ....[81]....
        /*03b8*/ 	.word	0x00007b40


	//   ....[82]....
        /*03bc*/ 	.word	0x00007ba0


	//   ....[83]....
        /*03c0*/ 	.word	0x00007bf0


	//   ....[84]....
        /*03c4*/ 	.word	0x00007c50


	//   ....[85]....
        /*03c8*/ 	.word	0x00007ca0


	//   ....[86]....
        /*03cc*/ 	.word	0x00007d00


	//   ....[87]....
        /*03d0*/ 	.word	0x00007d50


	//----- nvinfo : EIATTR_EXIT_INSTR_OFFSETS
	.align		4
.L_1891:
        /*03d4*/ 	.byte	0x04, 0x1c
        /*03d6*/ 	.short	(.L_1893 - .L_1892)


	//   ....[0]....
.L_1892:
        /*03d8*/ 	.word	0x00006ef0


	//   ....[1]....
        /*03dc*/ 	.word	0x00007060


	//----- nvinfo : EIATTR_MAX_THREADS
	.align		4
.L_1893:
        /*03e0*/ 	.byte	0x04, 0x05
        /*03e2*/ 	.short	(.L_1895 - .L_1894)
.L_1894:
        /*03e4*/ 	.word	0x00000080
        /*03e8*/ 	.word	0x00000001
        /*03ec*/ 	.word	0x00000001


	//----- nvinfo : EIATTR_CRS_STACK_SIZE
	.align		4
.L_1895:
        /*03f0*/ 	.byte	0x04, 0x1e
        /*03f2*/ 	.short	(.L_1897 - .L_1896)
.L_1896:
        /*03f4*/ 	.word	0x00000000
.L_1897:


//--------------------- .nv.info._Z25selective_scan_bwd_kernelI32Selective_Scan_bwd_kernel_traitsILi128ELi16ELb1ELb1ELb1ELb1ELb0EffEEv12SSMParamsBwd --------------------------
	.section	.nv.info._Z25selective_scan_bwd_kernelI32Selective_Scan_bwd_kernel_traitsILi128ELi16ELb1ELb1ELb1ELb1ELb0EffEEv12SSMParamsBwd,"",@"SHT_CUDA_INFO"
	.sectionflags	@""
	.align	4


	//----- nvinfo : EIATTR_CUDA_API_VERSION
	.align		4
        /*0000*/ 	.byte	0x04, 0x37
        /*0002*/ 	.short	(.L_1899 - .L_1898)
.L_1898:
        /*0004*/ 	.word	0x00000082


	//----- nvinfo : EIATTR_SW2861232_WAR
	.align		4
.L_1899:
        /*0008*/ 	.byte	0x01, 0x35
	.zero		2


	//----- nvinfo : EIATTR_PARAM_CBANK
	.align		4
        /*000c*/ 	.byte	0x04, 0x0a
        /*000e*/ 	.short	(.L_1901 - .L_1900)
	.align		4
.L_1900:
        /*0010*/ 	.word	index@(.nv.constant0._Z25selective_scan_bwd_kernelI32Selective_Scan_bwd_kernel_traitsILi128ELi16ELb1ELb1ELb1ELb1ELb0EffEEv12SSMParamsBwd)
        /*0014*/ 	.short	0x0160
        /*0016*/ 	.short	0x01f0


	//----- nvinfo : EIATTR_CBANK_PARAM_SIZE
	.align		4
.L_1901:
        /*0018*/ 	.byte	0x03, 0x19
        /*001a*/ 	.short	0x01f0


	//----- nvinfo : EIATTR_KPARAM_INFO
	.align		4
        /*001c*/ 	.byte	0x04, 0x17
        /*001e*/ 	.short	(.L_1903 - .L_1902)
.L_1902:
        /*0020*/ 	.word	0x00000000
        /*0024*/ 	.short	0x0000
        /*0026*/ 	.short	0x0000
        /*0028*/ 	.byte	0x00, 0xf0, 0xc1, 0x07


	//----- nvinfo : EIATTR_MAXREG_COUNT
	.align		4
.L_1903:
        /*002c*/ 	.byte	0x03, 0x1b
        /*002e*/ 	.short	0x00a8


	//----- nvinfo : EIATTR_NUM_BARRIERS
	.align		4
        /*0030*/ 	.byte	0x02, 0x4c
        /*0032*/ 	.byte	0x01
	.zero		1


	//----- nvinfo : EIATTR_ANNOTATIONS
	.align		4
        /*0034*/ 	.byte	0x04, 0x55
        /*0036*/ 	.short	(.L_1905 - .L_1904)


	//   ....[0]....
.L_1904:
        /* <DEDUP_REMOVED lines=21> */


	//----- nvinfo : EIATTR_MERCURY_ISA_VERSION
	.align		4
.L_1905:
        /*0170*/ 	.byte	0x03, 0x5f
        /*0172*/ 	.short	0x0000


	//----- nvinfo : EIATTR_COOP_GROUP_MASK_REGIDS
	.align		4
        /*0174*/ 	.byte	0x04, 0x29
        /*0176*/ 	.short	(.L_1907 - .L_1906)


	//   ....[0]....
.L_1906:
        /*0178*/ 	.word	0xffffffff


	//   ....[1]....
        /*017c*/ 	.word	0xffffffff


	//   ....[2]....
        /*0180*/ 	.word	0xffffffff


	//   ....[3]....
        /*0184*/ 	.word	0xffffffff


	//   ....[4]....
        /*0188*/ 	.word	0xffffffff


	//   ....[5]....
        /*018c*/ 	.word	0xffffffff


	//   ....[6]....
        /*0190*/ 	.word	0xffffffff


	//   ....[7]....
        /*0194*/ 	.word	0xffffffff


	//   ....[8]....
        /*0198*/ 	.word	0xffffffff


	//   ....[9]....
        /*019c*/ 	.word	0xffffffff


	//   ....[10]....
        /*01a0*/ 	.word	0xffffffff


	//   ....[11]....
        /*01a4*/ 	.word	0xffffffff


	//   ....[12]....
        /*01a8*/ 	.word	0xffffffff


	//   ....[13]....
        /*01ac*/ 	.word	0xffffffff


	//   ....[14]....
        /*01b0*/ 	.word	0xffffffff


	//   ....[15]....
        /*01b4*/ 	.word	0xffffffff


	//   ....[16]....
        /*01b8*/ 	.word	0xffffffff


	//   ....[17]....
        /*01bc*/ 	.word	0xffffffff


	//   ....[18]....
        /*01c0*/ 	.word	0xffffffff


	//   ....[19]....
        /*01c4*/ 	.word	0xffffffff


	//   ....[20]....
        /*01c8*/ 	.word	0xffffffff


	//   ....[21]....
        /*01cc*/ 	.word	0xffffffff


	//   ....[22]....
        /*01d0*/ 	.word	0xffffffff


	//   ....[23]....
        /*01d4*/ 	.word	0xffffffff


	//   ....[24]....
        /*01d8*/ 	.word	0xffffffff


	//   ....[25]....
        /*01dc*/ 	.word	0xffffffff


	//   ....[26]....
        /*01e0*/ 	.word	0xffffffff


	//   ....[27]....
        /*01e4*/ 	.word	0xffffffff


	//   ....[28]....
        /*01e8*/ 	.word	0xffffffff


	//   ....[29]....
        /*01ec*/ 	.word	0xffffffff


	//   ....[30]....
        /*01f0*/ 	.word	0xffffffff


	//   ....[31]....
        /*01f4*/ 	.word	0xffffffff


	//   ....[32]....
        /*01f8*/ 	.word	0xffffffff


	//   ....[33]....
        /*01fc*/ 	.word	0xffffffff


	//   ....[34]....
        /*0200*/ 	.word	0xffffffff


	//   ....[35]....
        /*0204*/ 	.word	0xffffffff


	//   ....[36]....
        /*0208*/ 	.word	0xffffffff


	//   ....[37]....
        /*020c*/ 	.word	0xffffffff


	//   ....[38]....
        /*0210*/ 	.word	0xffffffff


	//   ....[39]....
        /*0214*/ 	.word	0xffffffff


	//   ....[40]....
        /*0218*/ 	.word	0xffffffff


	//   ....[41]....
        /*021c*/ 	.word	0xffffffff


	//   ....[42]....
        /*0220*/ 	.word	0xffffffff


	//   ....[43]....
        /*0224*/ 	.word	0xffffffff


	//   ....[44]....
        /*0228*/ 	.word	0xffffffff


	//   ....[45]....
        /*022c*/ 	.word	0xffffffff


	//   ....[46]....
        /*0230*/ 	.word	0xffffffff


	//   ....[47]....
        /*0234*/ 	.word	0xffffffff


	//   ....[48]....
        /*0238*/ 	.word	0xffffffff


	//   ....[49]....
        /*023c*/ 	.word	0xffffffff


	//   ....[50]....
        /*0240*/ 	.word	0xffffffff


	//   ....[51]....
        /*0244*/ 	.word	0xffffffff


	//   ....[52]....
        /*0248*/ 	.word	0xffffffff


	//   ....[53]....
        /*024c*/ 	.word	0xffffffff


	//   ....[54]....
        /*0250*/ 	.word	0xffffffff


	//   ....[55]....
        /*0254*/ 	.word	0xffffffff


	//   ....[56]....
        /*0258*/ 	.word	0xffffffff


	//   ....[57]....
        /*025c*/ 	.word	0xffffffff


	//   ....[58]....
        /*0260*/ 	.word	0xffffffff


	//   ....[59]....
        /*0264*/ 	.word	0xffffffff


	//   ....[60]....
        /*0268*/ 	.word	0xffffffff


	//   ....[61]....
        /*026c*/ 	.word	0xffffffff


	//   ....[62]....
        /*0270*/ 	.word	0xffffffff


	//   ....[63]....
        /*0274*/ 	.word	0xffffffff


	//   ....[64]....
        /*0278*/ 	.word	0xffffffff


	//   ....[65]....
        /*027c*/ 	.word	0xffffffff


	//   ....[66]....
        /*0280*/ 	.word	0xffffffff


	//   ....[67]....
        /*0284*/ 	.word	0xffffffff


	//   ....[68]....
        /*0288*/ 	.word	0xffffffff


	//   ....[69]....
        /*028c*/ 	.word	0xffffffff


	//   ....[70]....
        /*0290*/ 	.word	0xffffffff


	//   ....[71]....
        /*0294*/ 	.word	0xffffffff


	//   ....[72]....
        /*0298*/ 	.word	0xffffffff


	//   ....[73]....
        /*029c*/ 	.word	0xffffffff


	//   ....[74]....
        /*02a0*/ 	.word	0xffffffff


	//   ....[75]....
        /*02a4*/ 	.word	0xffffffff


	//   ....[76]....
        /*02a8*/ 	.word	0xffffffff


	//   ....[77]....
        /*02ac*/ 	.word	0xffffffff


	//   ....[78]....
        /*02b0*/ 	.word	0xffffffff


	//   ....[79]....
        /*02b4*/ 	.word	0xffffffff


	//   ....[80]....
        /*02b8*/ 	.word	0xffffffff


	//   ....[81]....
        /*02bc*/ 	.word	0xffffffff


	//   ....[82]....
        /*02c0*/ 	.word	0xffffffff


	//   ....[83]....
        /*02c4*/ 	.word	0xffffffff


	//   ....[84]....
        /*02c8*/ 	.word	0xffffffff


	//----- nvinfo : EIATTR_COOP_GROUP_INSTR_OFFSETS
	.align		4
.L_1907:
        /*02cc*/ 	.byte	0x04, 0x28
        /*02ce*/ 	.short	(.L_1909 - .L_1908)


	//   ....[0]....
.L_1908:
        /*02d0*/ 	.word	0x00000ca0


	//   ....[1]....
        /*02d4*/ 	.word	0x00000dc0


	//   ....[2]....
        /*02d8*/ 	.word	0x00000fa0


	//   ....[3]....
        /*02dc*/ 	.word	0x00003910


	//   ....[4]....
        /*02e0*/ 	.word	0x00003f80


	//   ....[5]....
        /*02e4*/ 	.word	0x000045b0


	//   ....[6]....
        /*02e8*/ 	.word	0x000045e0


	//   ....[7]....
        /*02ec*/ 	.word	0x00004630


	//   ....[8]....
        /*02f0*/ 	.word	0x00004650


	//   ....[9]....
        /*02f4*/ 	.word	0x00004680


	//   ....[10]....
        /*02f8*/ 	.word	0x000046a0


	//   ....[11]....
        /*02fc*/ 	.word	0x000046d0


	//   ....[12]....
        /*0300*/ 	.word	0x000046f0


	//   ....[13]....
        /*0304*/ 	.word	0x00004700


	//   ....[14]....
        /*0308*/ 	.word	0x00004720


	//   ....[15]....
        /*030c*/ 	.word	0x000047c0


	//   ....[16]....
        /*0310*/ 	.word	0x00004810


	//   ....[17]....
        /*0314*/ 	.word	0x00004830


	//   ....[18]....
        /*0318*/ 	.word	0x00004840


	//   ....[19]....
        /*031c*/ 	.word	0x00004850


	//   ....[20]....
        /*0320*/ 	.word	0x00004860


	//   ....[21]....
        /*0324*/ 	.word	0x00004f00


	//   ....[22]....
        /*0328*/ 	.word	0x00004f20


	//   ....[23]....
        /*032c*/ 	.word	0x00004f30


	//   ....[24]....
        /*0330*/ 	.word	0x00004f40


	//   ....[25]....
        /*0334*/ 	.word	0x00004f70


	//   ....[26]....
        /*0338*/ 	.word	0x00004f90


	//   ....[27]....
        /*033c*/ 	.word	0x00004fb0


	//   ....[28]....
        /*0340*/ 	.word	0x00004fd0


	//   ....[29]....
        /*0344*/ 	.word	0x00004ff0


	//   ....[30]....
        /*0348*/ 	.word	0x00005010


	//   ....[31]....
        /*034c*/ 	.word	0x00005030


	//   ....[32]....
        /*0350*/ 	.word	0x00005050


	//   ....[33]....
        /*0354*/ 	.word	0x00005060


	//   ....[34]....
        /*0358*/ 	.word	0x00005070


	//   ....[35]....
        /*035c*/ 	.word	0x00005090


	//   ....[36]....
        /*0360*/ 	.word	0x000050a0


	//   ....[37]....
        /*0364*/ 	.word	0x00006df0


	//   ....[38]....
        /*0368*/ 	.word	0x00006f10


	//   ....[39]....
        /*036c*/ 	.word	0x00007010


	//   ....[40]....
        /*0370*/ 	.word	0x000070b0


	//   ....[41]....
        /*0374*/ 	.word	0x00007100


	//   ....[42]....
        /*0378*/ 	.word	0x000073d0


	//   ....[43]....
        /*037c*/ 	.word	0x00007ac0


	//   ....[44]....
        /*0380*/ 	.word	0x00007dc0


	//   ....[45]....
        /*0384*/ 	.word	0x00008220


	//   ....[46]....
        /*0388*/ 	.word	0x00008240


	//   ....[47]....
        /*038c*/ 	.word	0x00008260


	//   ....[48]....
        /*0390*/ 	.word	0x00008280


	//   ....[49]....
        /*0394*/ 	.word	0x000082a0


	//   ....[50]....
        /*0398*/ 	.word	0x00008430


	//   ....[51]....
        /*039c*/ 	.word	0x00008450


	//   ....[52]....
        /*03a0*/ 	.word	0x00008470


	//   ....[53]....
        /*03a4*/ 	.word	0x00008490


	//   ....[54]....
        /*03a8*/ 	.word	0x000084b0


	//   ....[55]....
        /*03ac*/ 	.word	0x000087b0


	//   ....[56]....
        /*03b0*/ 	.word	0x00008830


	//   ....[57]....
        /*03b4*/ 	.word	0x000088f0


	//   ....[58]....
        /*03b8*/ 	.word	0x00008960


	//   ....[59]....
        /*03bc*/ 	.word	0x00008a00


	//   ....[60]....
        /*03c0*/ 	.word	0x00008a70


	//   ....[61]....
        /*03c4*/ 	.word	0x00008b10


	//   ....[62]....
        /*03c8*/ 	.word	0x00008b80


	//   ....[63]....
        /*03cc*/ 	.word	0x00008c20


	//   ....[64]....
        /*03d0*/ 	.word	0x00008c90


	//   ....[65]....
        /*03d4*/ 	.word	0x00008d10


	//   ....[66]....
        /*03d8*/ 	.word	0x00008d80


	//   ....[67]....
        /*03dc*/ 	.word	0x00008de0


	//   ....[68]....
        /*03e0*/ 	.word	0x00008e30


	//   ....[69]....
        /*03e4*/ 	.word	0x00008e90


	//   ....[70]....
        /*03e8*/ 	.word	0x00008ef0


	//   ....[71]....
        /*03ec*/ 	.word	0x00008f70


	//   ....[72]....
        /*03f0*/ 	.word	0x00008fc0


	//   ....[73]....
        /*03f4*/ 	.word	0x00009020


	//   ....[74]....
        /*03f8*/ 	.word	0x00009070


	//   ....[75]....
        /*03fc*/ 	.word	0x000090f0


	//   ....[76]....
        /*0400*/ 	.word	0x00009140


	//   ....[77]....
        /*0404*/ 	.word	0x000091b0


	//   ....[78]....
        /*0408*/ 	.word	0x00009200


	//   ....[79]....
        /*040c*/ 	.word	0x00009260


	//   ....[80]....
        /*0410*/ 	.word	0x000092b0


	//   ....[81]....
        /*0414*/ 	.word	0x00009310


	//   ....[82]....
        /*0418*/ 	.word	0x00009360


	//   ....[83]....
        /*041c*/ 	.word	0x000093c0


	//   ....[84]....
        /*0420*/ 	.word	0x00009410


	//----- nvinfo : EIATTR_EXIT_INSTR_OFFSETS
	.align		4
.L_1909:
        /*0424*/ 	.byte	0x04, 0x1c
        /*0426*/ 	.short	(.L_1911 - .L_1910)


	//   ....[0]....
.L_1910:
        /*0428*/ 	.word	0x000085e0


	//   ....[1]....
        /*042c*/ 	.word	0x00008750


	//----- nvinfo : EIATTR_MAX_THREADS
	.align		4
.L_1911:
        /*0430*/ 	.byte	0x04, 0x05
        /*0432*/ 	.short	(.L_1913 - .L_1912)
.L_1912:
        /*0434*/ 	.word	0x00000080
        /*0438*/ 	.word	0x00000001
        /*043c*/ 	.word	0x00000001


	//----- nvinfo : EIATTR_CRS_STACK_SIZE
	.align		4
.L_1913:
        /*0440*/ 	.byte	0x04, 0x1e
        /*0442*/ 	.short	(.L_1915 - .L_1914)
.L_1914:
        /*0444*/ 	.word	0x00000000
.L_1915:


//--------------------- .nv.info._Z25selective_scan_bwd_kernelI32Selective_Scan_bwd_kernel_traitsILi128ELi16ELb1ELb1ELb1ELb1ELb1EffEEv12SSMParamsBwd --------------------------
	.section	.nv.info._Z25selective_scan_bwd_kernelI32Selective_Scan_bwd_kernel_traitsILi128ELi16ELb1ELb1ELb1ELb1ELb1EffEEv12SSMParamsBwd,"",@"SHT_CUDA_INFO"
	.sectionflags	@""
	.align	4


	//----- nvinfo : EIATTR_CUDA_API_VERSION
	.align		4
        /*0000*/ 	.byte	0x04, 0x37
        /*0002*/ 	.short	(.L_1917 - .L_1916)
.L_1916:
        /*0004*/ 	.word	0x00000082


	//----- nvinfo : EIATTR_SW2861232_WAR
	.align		4
.L_1917:
        /*0008*/ 	.byte	0x01, 0x35
	.zero		2


	//----- nvinfo : EIATTR_PARAM_CBANK
	.align		4
        /*000c*/ 	.byte	0x04, 0x0a
        /*000e*/ 	.short	(.L_1919 - .L_1918)
	.align		4
.L_1918:
        /*0010*/ 	.word	index@(.nv.constant0._Z25selective_scan_bwd_kernelI32Selective_Scan_bwd_kernel_traitsILi128ELi16ELb1ELb1ELb1ELb1ELb1EffEEv12SSMParamsBwd)
        /*0014*/ 	.short	0x0160
        /*0016*/ 	.short	0x01f0


	//----- nvinfo : EIATTR_CBANK_PARAM_SIZE
	.align		4
.L_1919:
        /*0018*/ 	.byte	0x03, 0x19
        /*001a*/ 	.short	0x01f0


	//----- nvinfo : EIATTR_KPARAM_INFO
	.align		4
        /*001c*/ 	.byte	0x04, 0x17
        /*001e*/ 	.short	(.L_1921 - .L_1920)
.L_1920:
        /*0020*/ 	.word	0x00000000
        /*0024*/ 	.short	0x0000
        /*0026*/ 	.short	0x0000
        /*0028*/ 	.byte	0x00, 0xf0, 0xc1, 0x07


	//----- nvinfo : EIATTR_MAXREG_COUNT
	.align		4
.L_1921:
        /*002c*/ 	.byte	0x03, 0x1b
        /*002e*/ 	.short	0x00a8


	//----- nvinfo : EIATTR_NUM_BARRIERS
	.align		4
        /*0030*/ 	.byte	0x02, 0x4c
        /*0032*/ 	.byte	0x01
	.zero		1


	//----- nvinfo : EIATTR_ANNOTATIONS
	.align		4
        /*0034*/ 	.byte	0x04, 0x55
        /*0036*/ 	.short	(.L_1923 - .L_1922)


	//   ....[0]....
.L_1922:
        /* <DEDUP_REMOVED lines=23> */


	//----- nvinfo : EIATTR_MERCURY_ISA_VERSION
	.align		4
.L_1923:
        /*0190*/ 	.byte	0x03, 0x5f
        /*0192*/ 	.short	0x0000


	//----- nvinfo : EIATTR_COOP_GROUP_MASK_REGIDS
	.align		4
        /*0194*/ 	.byte	0x04, 0x29
        /*0196*/ 	.short	(.L_1925 - .L_1924)


	//   ....[0]....
.L_1924:
        /*0198*/ 	.word	0xffffffff


	//   ....[1]....
        /*019c*/ 	.word	0xffffffff


	//   ....[2]....
        /*01a0*/ 	.word	0xffffffff


	//   ....[3]....
        /*01a4*/ 	.word	0xffffffff


	//   ....[4]....
        /*01a8*/ 	.word	0xffffffff


	//   ....[5]....
        /*01ac*/ 	.word	0xffffffff


	//   ....[6]....
        /*01b0*/ 	.word	0xffffffff


	//   ....[7]....
        /*01b4*/ 	.word	0xffffffff


	//   ....[8]....
        /*01b8*/ 	.word	0xffffffff


	//   ....[9]....
        /*01bc*/ 	.word	0xffffffff


	//   ....[10]....
        /*01c0*/ 	.word	0xffffffff


	//   ....[11]....
        /*01c4*/ 	.word	0xffffffff


	//   ....[12]....
        /*01c8*/ 	.word	0xffffffff


	//   ....[13]....
        /*01cc*/ 	.word	0xffffffff


	//   ....[14]....
        /*01d0*/ 	.word	0xffffffff


	//   ....[15]....
        /*01d4*/ 	.word	0xffffffff


	//   ....[16]....
        /*01d8*/ 	.word	0xffffffff


	//   ....[17]....
        /*01dc*/ 	.word	0xffffffff


	//   ....[18]....
        /*01e0*/ 	.word	0xffffffff


	//   ....[19]....
        /*01e4*/ 	.word	0xffffffff


	//   ....[20]....
        /*01e8*/ 	.word	0xffffffff


	//   ....[21]....
        /*01ec*/ 	.word	0xffffffff


	//   ....[22]....
        /*01f0*/ 	.word	0xffffffff


	//   ....[23]....
        /*01f4*/ 	.word	0xffffffff


	//   ....[24]....
        /*01f8*/ 	.word	0xffffffff


	//   ....[25]....
        /*01fc*/ 	.word	0xffffffff


	//   ....[26]....
        /*0200*/ 	.word	0xffffffff


	//   ....[27]....
        /*0204*/ 	.word	0xffffffff


	//   ....[28]....
        /*0208*/ 	.word	0xffffffff


	//   ....[29]....
        /*020c*/ 	.word	0xffffffff


	//   ....[30]....
        /*0210*/ 	.word	0xffffffff


	//   ....[31]....
        /*0214*/ 	.word	0xffffffff


	//   ....[32]....
        /*0218*/ 	.word	0xffffffff


	//   ....[33]....
        /*021c*/ 	.word	0xffffffff


	//   ....[34]....
        /*0220*/ 	.word	0xffffffff


	//   ....[35]....
        /*0224*/ 	.word	0xffffffff


	//   ....[36]....
        /*0228*/ 	.word	0xffffffff


	//   ....[37]....
        /*022c*/ 	.word	0xffffffff


	//   ....[38]....
        /*0230*/ 	.word	0xffffffff


	//   ....[39]....
        /*0234*/ 	.word	0xffffffff


	//   ....[40]....
        /*0238*/ 	.word	0xffffffff


	//   ....[41]....
        /*023c*/ 	.word	0xffffffff


	//   ....[42]....
        /*0240*/ 	.word	0xffffffff


	//   ....[43]....
        /*0244*/ 	.word	0xffffffff


	//   ....[44]....
        /*0248*/ 	.word	0xffffffff


	//   ....[45]....
        /*024c*/ 	.word	0xffffffff


	//   ....[46]....
        /*0250*/ 	.word	0xffffffff


	//   ....[47]....
        /*0254*/ 	.word	0xffffffff


	//   ....[48]....
        /*0258*/ 	.word	0xffffffff


	//   ....[49]....
        /*025c*/ 	.word	0xffffffff


	//   ....[50]....
        /*0260*/ 	.word	0xffffffff


	//   ....[51]....
        /*0264*/ 	.word	0xffffffff


	//   ....[52]....
        /*0268*/ 	.word	0xffffffff


	//   ....[53]....
        /*026c*/ 	.word	0xffffffff


	//   ....[54]....
        /*0270*/ 	.word	0xffffffff


	//   ....[55]....
        /*0274*/ 	.word	0xffffffff


	//   ....[56]....
        /*0278*/ 	.word	0xffffffff


	//   ....[57]....
        /*027c*/ 	.word	0xffffffff


	//   ....[58]....
        /*0280*/ 	.word	0xffffffff


	//   ....[59]....
        /*0284*/ 	.word	0xffffffff


	//   ....[60]....
        /*0288*/ 	.word	0xffffffff


	//   ....[61]....
        /*028c*/ 	.word	0xffffffff


	//   ....[62]....
        /*0290*/ 	.word	0xffffffff


	//   ....[63]....
        /*0294*/ 	.word	0xffffffff


	//   ....[64]....
        /*0298*/ 	.word	0xffffffff


	//   ....[65]....
        /*029c*/ 	.word	0xffffffff


	//   ....[66]....
        /*02a0*/ 	.word	0xffffffff


	//   ....[67]....
        /*02a4*/ 	.word	0xffffffff


	//   ....[68]....
        /*02a8*/ 	.word	0xffffffff


	//   ....[69]....
        /*02ac*/ 	.word	0xffffffff


	//   ....[70]....
        /*02b0*/ 	.word	0xffffffff


	//   ....[71]....
        /*02b4*/ 	.word	0xffffffff


	//   ....[72]....
        /*02b8*/ 	.word	0xffffffff


	//   ....[73]....
        /*02bc*/ 	.word	0xffffffff


	//   ....[74]....
        /*02c0*/ 	.word	0xffffffff


	//   ....[75]....
        /*02c4*/ 	.word	0xffffffff


	//   ....[76]....
        /*02c8*/ 	.word	0xffffffff


	//   ....[77]....
        /*02cc*/ 	.word	0xffffffff


	//   ....[78]....
        /*02d0*/ 	.word	0xffffffff


	//   ....[79]....
        /*02d4*/ 	.word	0xffffffff


	//   ....[80]....
        /*02d8*/ 	.word	0xffffffff


	//   ....[81]....
        /*02dc*/ 	.word	0xffffffff


	//   ....[82]....
        /*02e0*/ 	.word	0xffffffff


	//   ....[83]....
        /*02e4*/ 	.word	0xffffffff


	//   ....[84]....
        /*02e8*/ 	.word	0xffffffff


	//   ....[85]....
        /*02ec*/ 	.word	0xffffffff


	//   ....[86]....
        /*02f0*/ 	.word	0xffffffff


	//   ....[87]....
        /*02f4*/ 	.word	0xffffffff


	//   ....[88]....
        /*02f8*/ 	.word	0xffffffff


	//----- nvinfo : EIATTR_COOP_GROUP_INSTR_OFFSETS
	.align		4
.L_1925:
        /*02fc*/ 	.byte	0x04, 0x28
        /*02fe*/ 	.short	(.L_1927 - .L_1926)


	//   ....[0]....
.L_1926:
        /*0300*/ 	.word	0x00000cc0


	//   ....[1]....
        /*0304*/ 	.word	0x00000dd0


	//   ....[2]....
        /*0308*/ 	.word	0x00000fd0


	//   ....[3]....
        /*030c*/ 	.word	0x00003600


	//   ....[4]....
        /*0310*/ 	.word	0x00003af0


	//   ....[5]....
        /*0314*/ 	.word	0x00004140


	//   ....[6]....
        /*0318*/ 	.word	0x00004720


	//   ....[7]....
        /*031c*/ 	.word	0x00004dc0


	//   ....[8]....
        /*0320*/ 	.word	0x000052e0


	//   ....[9]....
        /*0324*/ 	.word	0x00005a50


	//   ....[10]....
        /*0328*/ 	.word	0x00005a80


	//   ....[11]....
        /*032c*/ 	.word	0x00005ad0


	//   ....[12]....
        /*0330*/ 	.word	0x00005ae0


	//   ....[13]....
        /*0334*/ 	.word	0x00005b10


	//   ....[14]....
        /*0338*/ 	.word	0x00005b30


	//   ....[15]....
        /*033c*/ 	.word	0x00005b60


	//   ....[16]....
        /*0340*/ 	.word	0x00005b80


	//   ....[17]....
        /*0344*/ 	.word	0x00005bb0


	//   ....[18]....
        /*0348*/ 	.word	0x00005bc0


	//   ....[19]....
        /*034c*/ 	.word	0x00005c50


	//   ....[20]....
        /*0350*/ 	.word	0x00005ca0


	//   ....[21]....
        /*0354*/ 	.word	0x00005cc0


	//   ....[22]....
        /*0358*/ 	.word	0x00005cd0


	//   ....[23]....
        /*035c*/ 	.word	0x00005ce0


	//   ....[24]....
        /*0360*/ 	.word	0x00005cf0


	//   ....[25]....
        /*0364*/ 	.word	0x00006300


	//   ....[26]....
        /*0368*/ 	.word	0x00006320


	//   ....[27]....
        /*036c*/ 	.word	0x00006330


	//   ....[28]....
        /*0370*/ 	.word	0x00006340


	//   ....[29]....
        /*0374*/ 	.word	0x00006370


	//   ....[30]....
        /*0378*/ 	.word	0x00006390


	//   ....[31]....
        /*037c*/ 	.word	0x000063b0


	//   ....[32]....
        /*0380*/ 	.word	0x000063d0


	//   ....[33]....
        /*0384*/ 	.word	0x000063f0


	//   ....[34]....
        /*0388*/ 	.word	0x00006410


	//   ....[35]....
        /*038c*/ 	.word	0x00006430


	//   ....[36]....
        /*0390*/ 	.word	0x00006450


	//   ....[37]....
        /*0394*/ 	.word	0x00006460


	//   ....[38]....
        /*0398*/ 	.word	0x00006470


	//   ....[39]....
        /*039c*/ 	.word	0x00006490


	//   ....[40]....
        /*03a0*/ 	.word	0x000064a0


	//   ....[41]....
        /*03a4*/ 	.word	0x00008210


	//   ....[42]....
        /*03a8*/ 	.word	0x00008330


	//   ....[43]....
        /*03ac*/ 	.word	0x00008430


	//   ....[44]....
        /*03b0*/ 	.word	0x00008500


	//   ....[45]....
        /*03b4*/ 	.word	0x00008520


	//   ....[46]....
        /*03b8*/ 	.word	0x000087f0


	//   ....[47]....
        /*03bc*/ 	.word	0x00008e10


	//   ....[48]....
        /*03c0*/ 	.word	0x00009180


	//   ....[49]....
        /*03c4*/ 	.word	0x000095d0


	//   ....[50]....
        /*03c8*/ 	.word	0x000095f0


	//   ....[51]....
        /*03cc*/ 	.word	0x00009610


	//   ....[52]....
        /*03d0*/ 	.word	0x00009630


	//   ....[53]....
        /*03d4*/ 	.word	0x00009650


	//   ....[54]....
        /*03d8*/ 	.word	0x000097e0


	//   ....[55]....
        /*03dc*/ 	.word	0x00009800


	//   ....[56]....
        /*03e0*/ 	.word	0x00009820


	//   ....[57]....
        /*03e4*/ 	.word	0x00009840


	//   ....[58]....
        /*03e8*/ 	.word	0x00009860


	//   ....[59]....
        /*03ec*/ 	.word	0x00009b60


	//   ....[60]....
        /*03f0*/ 	.word	0x00009be0


	//   ....[61]....
        /*03f4*/ 	.word	0x00009ca0


	//   ....[62]....
        /*03f8*/ 	.word	0x00009d10


	//   ....[63]....
        /*03fc*/ 	.word	0x00009db0


	//   ....[64]....
        /*0400*/ 	.word	0x00009e20


	//   ....[65]....
        /*0404*/ 	.word	0x00009ec0


	//   ....[66]....
        /*0408*/ 	.word	0x00009f30


	//   ....[67]....
        /*040c*/ 	.word	0x00009fd0


	//   ....[68]....
        /*0410*/ 	.word	0x0000a040


	//   ....[69]....
        /*0414*/ 	.word	0x0000a0c0


	//   ....[70]....
        /*0418*/ 	.word	0x0000a130


	//   ....[71]....
        /*041c*/ 	.word	0x0000a190


	//   ....[72]....
        /*0420*/ 	.word	0x0000a1e0


	//   ....[73]....
        /*0424*/ 	.word	0x0000a240


	//   ....[74]....
        /*0428*/ 	.word	0x0000a2a0


	//   ....[75]....
        /*042c*/ 	.word	0x0000a320


	//   ....[76]....
        /*0430*/ 	.word	0x0000a370


	//   ....[77]....
        /*0434*/ 	.word	0x0000a3d0


	//   ....[78]....
        /*0438*/ 	.word	0x0000a420


	//   ....[79]....
        /*043c*/ 	.word	0x0000a4a0


	//   ....[80]....
        /*0440*/ 	.word	0x0000a4f0


	//   ....[81]....
        /*0444*/ 	.word	0x0000a560


	//   ....[82]....
        /*0448*/ 	.word	0x0000a5b0


	//   ....[83]....
        /*044c*/ 	.word	0x0000a610


	//   ....[84]....
        /*0450*/ 	.word	0x0000a660


	//   ....[85]....
        /*0454*/ 	.word	0x0000a6c0


	//   ....[86]....
        /*0458*/ 	.word	0x0000a710


	//   ....[87]....
        /*045c*/ 	.word	0x0000a770


	//   ....[88]....
        /*0460*/ 	.word	0x0000a7c0


	//----- nvinfo : EIATTR_EXIT_INSTR_OFFSETS
	.align		4
.L_1927:
        /*0464*/ 	.byte	0x04, 0x1c
        /*0466*/ 	.short	(.L_1929 - .L_1928)


	//   ....[0]....
.L_1928:
        /*0468*/ 	.word	0x00009990


	//   ....[1]....
        /*046c*/ 	.word	0x00009b00


	//----- nvinfo : EIATTR_MAX_THREADS
	.align		4
.L_1929:
        /*0470*/ 	.byte	0x04, 0x05
        /*0472*/ 	.short	(.L_1931 - .L_1930)
.L_1930:
        /*0474*/ 	.word	0x00000080
        /*0478*/ 	.word	0x00000001
        /*047c*/ 	.word	0x00000001


	//----- nvinfo : EIATTR_CRS_STACK_SIZE
	.align		4
.L_1931:
        /*0480*/ 	.byte	0x04, 0x1e
        /*0482*/ 	.short	(.L_1933 - .L_1932)
.L_1932:
        /*0484*/ 	.word	0x00000000
.L_1933:


//--------------------- .nv.info._Z25selective_scan_bwd_kernelI32Selective_Scan_bwd_kernel_traitsILi64ELi16ELb0ELb0ELb0ELb0ELb0EffEEv12SSMParamsBwd --------------------------
	.section	.nv.info._Z25selective_scan_bwd_kernelI32Selective_Scan_bwd_kernel_traitsILi64ELi16ELb0ELb0ELb0ELb0ELb0EffEEv12SSMParamsBwd,"",@"SHT_CUDA_INFO"
	.sectionflags	@""
	.align	4


	//----- nvinfo : EIATTR_CUDA_API_VERSION
	.align		4
        /*0000*/ 	.byte	0x04, 0x37
        /*0002*/ 	.short	(.L_1935 - .L_1934)
.L_1934:
        /*0004*/ 	.word	0x00000082


	//----- nvinfo : EIATTR_SW2861232_WAR
	.align		4
.L_1935:
        /*0008*/ 	.byte	0x01, 0x35
	.zero		2


	//----- nvinfo : EIATTR_PARAM_CBANK
	.align		4
        /*000c*/ 	.byte	0x04, 0x0a
        /*000e*/ 	.short	(.L_1937 - .L_1936)
	.align		4
.L_1936:
        /*0010*/ 	.word	index@(.nv.constant0._Z25selective_scan_bwd_kernelI32Selective_Scan_bwd_kernel_traitsILi64ELi16ELb0ELb0ELb0ELb0ELb0EffEEv12SSMParamsBwd)
        /*0014*/ 	.short	0x0160
        /*0016*/ 	.short	0x01f0


	//----- nvinfo : EIATTR_CBANK_PARAM_SIZE
	.align		4
.L_1937:
        /*0018*/ 	.byte	0x03, 0x19
        /*001a*/ 	.short	0x01f0


	//----- nvinfo : EIATTR_KPARAM_INFO
	.align		4
        /*001c*/ 	.byte	0x04, 0x17
        /*001e*/ 	.short	(.L_1939 - .L_1938)
.L_1938:
        /*0020*/ 	.word	0x00000000
        /*0024*/ 	.short	0x0000
        /*0026*/ 	.short	0x0000
        /*0028*/ 	.byte	0x00, 0xf0, 0xc1, 0x07


	//----- nvinfo : EIATTR_MAXREG_COUNT
	.align		4
.L_1939:
        /*002c*/ 	.byte	0x03, 0x1b
        /*002e*/ 	.short	0x00ff


	//----- nvinfo : EIATTR_NUM_BARRIERS
	.align		4
        /*0030*/ 	.byte	0x02, 0x4c
        /*0032*/ 	.byte	0x01
	.zero		1


	//----- nvinfo : EIATTR_MERCURY_ISA_VERSION
	.align		4
        /*0034*/ 	.byte	0x03, 0x5f
        /*0036*/ 	.short	0x0000


	//----- nvinfo : EIATTR_COOP_GROUP_MASK_REGIDS
	.align		4
        /*0038*/ 	.byte	0x04, 0x29
        /*003a*/ 	.short	(.L_1941 - .L_1940)


	//   ....[0]....
.L_1940:
        /*003c*/ 	.word	0xffffffff


	//   ....[1]....
        /*0040*/ 	.word	0xffffffff


	//   ....[2]....
        /*0044*/ 	.word	0xffffffff


	//   ....[3]....
        /*0048*/ 	.word	0xffffffff


	//   ....[4]....
        /*004c*/ 	.word	0xffffffff


	//   ....[5]....
        /*0050*/ 	.word	0xffffffff


	//   ....[6]....
        /*0054*/ 	.word	0xffffffff


	//   ....[7]....
        /*0058*/ 	.word	0xffffffff


	//   ....[8]....
        /*005c*/ 	.word	0xffffffff


	//   ....[9]....
        /*0060*/ 	.word	0xffffffff


	//   ....[10]....
        /*0064*/ 	.word	0xffffffff


	//   ....[11]....
        /*0068*/ 	.word	0xffffffff


	//   ....[12]....
        /*006c*/ 	.word	0xffffffff


	//   ....[13]....
        /*0070*/ 	.word	0xffffffff


	//   ....[14]....
        /*0074*/ 	.word	0xffffffff


	//   ....[15]....
        /*0078*/ 	.word	0xffffffff


	//   ....[16]....
        /*007c*/ 	.word	0xffffffff


	//   ....[17]....
        /*0080*/ 	.word	0xffffffff


	//   ....[18]....
        /*0084*/ 	.word	0xffffffff


	//   ....[19]....
        /*0088*/ 	.word	0xffffffff


	//   ....[20]....
        /*008c*/ 	.word	0xffffffff


	//   ....[21]....
        /*0090*/ 	.word	0xffffffff


	//   ....[22]....
        /*0094*/ 	.word	0xffffffff


	//   ....[23]....
        /*0098*/ 	.word	0xffffffff


	//   ....[24]....
        /*009c*/ 	.word	0xffffffff


	//   ....[25]....
        /*00a0*/ 	.word	0xffffffff


	//   ....[26]....
        /*00a4*/ 	.word	0xffffffff


	//   ....[27]....
        /*00a8*/ 	.word	0xffffffff


	//   ....[28]....
        /*00ac*/ 	.word	0xffffffff


	//   ....[29]....
        /*00b0*/ 	.word	0xffffffff


	//   ....[30]....
        /*00b4*/ 	.word	0xffffffff


	//   ....[31]....
        /*00b8*/ 	.word	0xffffffff


	//   ....[32]....
        /*00bc*/ 	.word	0xffffffff


	//   ....[33]....
        /*00c0*/ 	.word	0xffffffff


	//   ....[34]....
        /*00c4*/ 	.word	0xffffffff


	//   ....[35]....
        /*00c8*/ 	.word	0xffffffff


	//   ....[36]....
        /*00cc*/ 	.word	0xffffffff


	//   ....[37]....
        /*00d0*/ 	.word	0xffffffff


	//   ....[38]....
        /*00d4*/ 	.word	0xffffffff


	//   ....[39]....
        /*00d8*/ 	.word	0xffffffff


	//   ....[40]....
        /*00dc*/ 	.word	0xffffffff


	//   ....[41]....
        /*00e0*/ 	.word	0xffffffff


	//   ....[42]....
        /*00e4*/ 	.word	0xffffffff


	//   ....[43]....
        /*00e8*/ 	.word	0xffffffff


	//   ....[44]....
        /*00ec*/ 	.word	0xffffffff


	//   ....[45]....
        /*00f0*/ 	.word	0xffffffff


	//   ....[46]....
        /*00f4*/ 	.word	0xffffffff


	//   ....[47]....
        /*00f8*/ 	.word	0xffffffff


	//   ....[48]....
        /*00fc*/ 	.word	0xffffffff


	//   ....[49]....
        /*0100*/ 	.word	0xffffffff


	//   ....[50]....
        /*0104*/ 	.word	0xffffffff


	//   ....[51]....
        /*0108*/ 	.word	0xffffffff


	//   ....[52]....
        /*010c*/ 	.word	0xffffffff


	//   ....[53]....
        /*0110*/ 	.word	0xffffffff


	//   ....[54]....
        /*0114*/ 	.word	0xffffffff


	//   ....[55]....
        /*0118*/ 	.word	0xffffffff


	//   ....[56]....
        /*011c*/ 	.word	0xffffffff


	//   ....[57]....
        /*0120*/ 	.word	0xffffffff


	//   ....[58]....
        /*0124*/ 	.word	0xffffffff


	//   ....[59]....
        /*0128*/ 	.word	0xffffffff


	//   ....[60]....
        /*012c*/ 	.word	0xffffffff


	//   ....[61]....
        /*0130*/ 	.word	0xffffffff


	//   ....[62]....
        /*0134*/ 	.word	0xffffffff


	//   ....[63]....
        /*0138*/ 	.word	0xffffffff


	//   ....[64]....
        /*013c*/ 	.word	0xffffffff


	//   ....[65]....
        /*0140*/ 	.word	0xffffffff


	//   ....[66]....
        /*0144*/ 	.word	0xffffffff


	//   ....[67]....
        /*0148*/ 	.word	0xffffffff


	//   ....[68]....
        /*014c*/ 	.word	0xffffffff


	//   ....[69]....
        /*0150*/ 	.word	0xffffffff


	//   ....[70]....
        /*0154*/ 	.word	0xffffffff


	//   ....[71]....
        /*0158*/ 	.word	0xffffffff


	//   ....[72]....
        /*015c*/ 	.word	0xffffffff


	//   ....[73]....
        /*0160*/ 	.word	0xffffffff


	//   ....[74]....
        /*0164*/ 	.word	0xffffffff


	//   ....[75]....
        /*0168*/ 	.word	0xffffffff


	//   ....[76]....
        /*016c*/ 	.word	0xffffffff


	//   ....[77]....
        /*0170*/ 	.word	0xffffffff


	//   ....[78]....
        /*0174*/ 	.word	0xffffffff


	//   ....[79]....
        /*0178*/ 	.word	0xffffffff


	//   ....[80]....
        /*017c*/ 	.word	0xffffffff


	//   ....[81]....
        /*0180*/ 	.word	0xffffffff


	//   ....[82]....
        /*0184*/ 	.word	0xffffffff


	//   ....[83]....
        /*0188*/ 	.word	0xffffffff


	//   ....[84]....
        /*018c*/ 	.word	0xffffffff


	//   ....[85]....
        /*0190*/ 	.word	0xffffffff


	//   ....[86]....
        /*0194*/ 	.word	0xffffffff


	//----- nvinfo : EIATTR_COOP_GROUP_INSTR_OFFSETS
	.align		4
.L_1941:
        /*0198*/ 	.byte	0x04, 0x28
        /*019a*/ 	.short	(.L_1943 - .L_1942)


	//   ....[0]....
.L_1942:
        /*019c*/ 	.word	0x00000d70


	//   ....[1]....
        /*01a0*/ 	.word	0x000012b0


	//   ....[2]....
        /*01a4*/ 	.word	0x000017b0


	//   ....[3]....
        /*01a8*/ 	.word	0x00002830


	//   ....[4]....
        /*01ac*/ 	.word	0x00002850


	//   ....[5]....
        /*01b0*/ 	.word	0x000028a0


	//   ....[6]....
        /*01b4*/ 	.word	0x000028b0


	//   ....[7]....
        /*01b8*/ 	.word	0x000028e0


	//   ....[8]....
        /*01bc*/ 	.word	0x00002900


	//   ....[9]....
        /*01c0*/ 	.word	0x00002930


	//   ....[10]....
        /*01c4*/ 	.word	0x00002950


	//   ....[11]....
        /*01c8*/ 	.word	0x00002980


	//   ....[12]....
        /*01cc*/ 	.word	0x000029a0


	//   ....[13]....
        /*01d0*/ 	.word	0x00002a70


	//   ....[14]....
        /*01d4*/ 	.word	0x00002ae0


	//   ....[15]....
        /*01d8*/ 	.word	0x00002b00


	//   ....[16]....
        /*01dc*/ 	.word	0x00002b10


	//   ....[17]....
        /*01e0*/ 	.word	0x00002b20


	//   ....[18]....
        /*01e4*/ 	.word	0x00002b30


	//   ....[19]....
        /*01e8*/ 	.word	0x00003070


	//   ....[20]....
        /*01ec*/ 	.word	0x00003090


	//   ....[21]....
        /*01f0*/ 	.word	0x000030a0


	//   ....[22]....
        /*01f4*/ 	.word	0x000030b0


	//   ....[23]....
        /*01f8*/ 	.word	0x000030e0


	//   ....[24]....
        /*01fc*/ 	.word	0x000030f0


	//   ....[25]....
        /*0200*/ 	.word	0x00003120


	//   ....[26]....
        /*0204*/ 	.word	0x00003130


	//   ....[27]....
        /*0208*/ 	.word	0x00003160


	//   ....[28]....
        /*020c*/ 	.word	0x00003170


	//   ....[29]....
        /*0210*/ 	.word	0x000031a0


	//   ....[30]....
        /*0214*/ 	.word	0x000031b0


	//   ....[31]....
        /*0218*/ 	.word	0x000031e0


	//   ....[32]....
        /*021c*/ 	.word	0x000031f0


	//   ....[33]....
        /*0220*/ 	.word	0x00003200


	//   ....[34]....
        /*0224*/ 	.word	0x00003210


	//   ....[35]....
        /*0228*/ 	.word	0x000037b0


	//   ....[36]....
        /*022c*/ 	.word	0x00003960


	//   ....[37]....
        /*0230*/ 	.word	0x00003ac0


	//   ....[38]....
        /*0234*/ 	.word	0x00003af0


	//   ....[39]....
        /*0238*/ 	.word	0x00003bd0


	//   ....[40]....
        /*023c*/ 	.word	0x00003c00


	//   ....[41]....
        /*0240*/ 	.word	0x00003ce0


	//   ....[42]....
        /*0244*/ 	.word	0x00003d10


	//   ....[43]....
        /*0248*/ 	.word	0x00003e10


	//   ....[44]....
        /*024c*/ 	.word	0x00003f20


	//   ....[45]....
        /*0250*/ 	.word	0x000044c0


	//   ....[46]....
        /*0254*/ 	.word	0x00004da0


	//   ....[47]....
        /*0258*/ 	.word	0x00005370


	//   ....[48]....
        /*025c*/ 	.word	0x000053d0


	//   ....[49]....
        /*0260*/ 	.word	0x00005430


	//   ....[50]....
        /*0264*/ 	.word	0x00005450


	//   ....[51]....
        /*0268*/ 	.word	0x00005470


	//   ....[52]....
        /*026c*/ 	.word	0x00005530


	//   ....[53]....
        /*0270*/ 	.word	0x00005580


	//   ....[54]....
        /*0274*/ 	.word	0x000055e0


	//   ....[55]....
        /*0278*/ 	.word	0x00005600


	//   ....[56]....
        /*027c*/ 	.word	0x00005620


	//   ....[57]....
        /*0280*/ 	.word	0x00005c00


	//   ....[58]....
        /*0284*/ 	.word	0x00005c80


	//   ....[59]....
        /*0288*/ 	.word	0x00005d30


	//   ....[60]....
        /*028c*/ 	.word	0x00005da0


	//   ....[61]....
        /*0290*/ 	.word	0x00005e30


	//   ....[62]....
        /*0294*/ 	.word	0x00005ea0


	//   ....[63]....
        /*0298*/ 	.word	0x00005f40


	//   ....[64]....
        /*029c*/ 	.word	0x00005fb0


	//   ....[65]....
        /*02a0*/ 	.word	0x00006050


	//   ....[66]....
        /*02a4*/ 	.word	0x000060c0


	//   ....[67]....
        /*02a8*/ 	.word	0x00006140


	//   ....[68]....
        /*02ac*/ 	.word	0x000061b0


	//   ....[69]....
        /*02b0*/ 	.word	0x00006230


	//   ....[70]....
        /*02b4*/ 	.word	0x000062a0


	//   ....[71]....
        /*02b8*/ 	.word	0x00006320


	//   ....[72]....
        /*02bc*/ 	.word	0x000063a0


	//   ....[73]....
        /*02c0*/ 	.word	0x00006440


	//   ....[74]....
        /*02c4*/ 	.word	0x000064b0


	//   ....[75]....
        /*02c8*/ 	.word	0x00006530


	//   ....[76]....
        /*02cc*/ 	.word	0x000065a0


	//   ....[77]....
        /*02d0*/ 	.word	0x00006620


	//   ....[78]....
        /*02d4*/ 	.word	0x00006690


	//   ....[79]....
        /*02d8*/ 	.word	0x00006710


	//   ....[80]....
        /*02dc*/ 	.word	0x00006780


	//   ....[81]....
        /*02e0*/ 	.word	0x00006800


	//   ....[82]....
        /*02e4*/ 	.word	0x00006870


	//   ....[83]....
        /*02e8*/ 	.word	0x000068f0


	//   ....[84]....
        /*02ec*/ 	.word	0x00006960


	//   ....[85]....
        /*02f0*/ 	.word	0x000069d0


	//   ....[86]....
        /*02f4*/ 	.word	0x00006a40


	//----- nvinfo : EIATTR_EXIT_INSTR_OFFSETS
	.align		4
.L_1943:
        /*02f8*/ 	.byte	0x04, 0x1c
        /*02fa*/ 	.short	(.L_1945 - .L_1944)


	//   ....[0]....
.L_1944:
        /*02fc*/ 	.word	0x000056f0


	//   ....[1]....
        /*0300*/ 	.word	0x00005ba0


	//----- nvinfo : EIATTR_MAX_THREADS
	.align		4
.L_1945:
        /*0304*/ 	.byte	0x04, 0x05
        /*0306*/ 	.short	(.L_1947 - .L_1946)
.L_1946:
        /*0308*/ 	.word	0x00000040
        /*030c*/ 	.word	0x00000001
        /*0310*/ 	.word	0x00000001


	//----- nvinfo : EIATTR_CRS_STACK_SIZE
	.align		4
.L_1947:
        /*0314*/ 	.byte	0x04, 0x1e
        /*0316*/ 	.short	(.L_1949 - .L_1948)
.L_1948:
        /*0318*/ 	.word	0x00000000
.L_1949:


//--------------------- .nv.info._Z25selective_scan_bwd_kernelI32Selective_Scan_bwd_kernel_traitsILi64ELi16ELb0ELb0ELb0ELb0ELb1EffEEv12SSMParamsBwd --------------------------
	.section	.nv.info._Z25selective_scan_bwd_kernelI32Selective_Scan_bwd_kernel_traitsILi64ELi16ELb0ELb0ELb0ELb0ELb1EffEEv12SSMParamsBwd,"",@"SHT_CUDA_INFO"
	.sectionflags	@""
	.align	4


	//----- nvinfo : EIATTR_CUDA_API_VERSION
	.align		4
        /*0000*/ 	.byte	0x04, 0x37
        /*0002*/ 	.short	(.L_1951 - .L_1950)
.L_1950:
        /*0004*/ 	.word	0x00000082


	//----- nvinfo : EIATTR_SW2861232_WAR
	.align		4
.L_1951:
        /*0008*/ 	.byte	0x01, 0x35
	.zero		2


	//----- nvinfo : EIATTR_PARAM_CBANK
	.align		4
        /*000c*/ 	.byte	0x04, 0x0a
        /*000e*/ 	.short	(.L_1953 - .L_1952)
	.align		4
.L_1952:
        /*0010*/ 	.word	index@(.nv.constant0._Z25selective_scan_bwd_kernelI32Selective_Scan_bwd_kernel_traitsILi64ELi16ELb0ELb0ELb0ELb0ELb1EffEEv12SSMParamsBwd)
        /*0014*/ 	.short	0x0160
        /*0016*/ 	.short	0x01f0


	//----- nvinfo : EIATTR_CBANK_PARAM_SIZE
	.align		4
.L_1953:
        /*0018*/ 	.byte	0x03, 0x19
        /*001a*/ 	.short	0x01f0


	//----- nvinfo : EIATTR_KPARAM_INFO
	.align		4
        /*001c*/ 	.byte	0x04, 0x17
        /*001e*/ 	.short	(.L_1955 - .L_1954)
.L_1954:
        /*0020*/ 	.word	0x00000000
        /*0024*/ 	.short	0x0000
        /*0026*/ 	.short	0x0000
        /*0028*/ 	.byte	0x00, 0xf0, 0xc1, 0x07


	//----- nvinfo : EIATTR_MAXREG_COUNT
	.align		4
.L_1955:
        /*002c*/ 	.byte	0x03, 0x1b
        /*002e*/ 	.short	0x00ff


	//----- nvinfo : EIATTR_NUM_BARRIERS
	.align		4
        /*0030*/ 	.byte	0x02, 0x4c
        /*0032*/ 	.byte	0x01
	.zero		1


	//----- nvinfo : EIATTR_MERCURY_ISA_VERSION
	.align		4
        /*0034*/ 	.byte	0x03, 0x5f
        /*0036*/ 	.short	0x0000


	//----- nvinfo : EIATTR_COOP_GROUP_MASK_REGIDS
	.align		4
        /*0038*/ 	.byte	0x04, 0x29
        /*003a*/ 	.short	(.L_1957 - .L_1956)


	//   ....[0]....
.L_1956:
        /*003c*/ 	.word	0xffffffff


	//   ....[1]....
        /*0040*/ 	.word	0xffffffff


	//   ....[2]....
        /*0044*/ 	.word	0xffffffff


	//   ....[3]....
        /*0048*/ 	.word	0xffffffff


	//   ....[4]....
        /*004c*/ 	.word	0xffffffff


	//   ....[5]....
        /*0050*/ 	.word	0xffffffff


	//   ....[6]....
        /*0054*/ 	.word	0xffffffff


	//   ....[7]....
        /*0058*/ 	.word	0xffffffff


	//   ....[8]....
        /*005c*/ 	.word	0xffffffff


	//   ....[9]....
        /*0060*/ 	.word	0xffffffff


	//   ....[10]....
        /*0064*/ 	.word	0xffffffff


	//   ....[11]....
        /*0068*/ 	.word	0xffffffff


	//   ....[12]....
        /*006c*/ 	.word	0xffffffff


	//   ....[13]....
        /*0070*/ 	.word	0xffffffff


	//   ....[14]....
        /*0074*/ 	.word	0xffffffff


	//   ....[15]....
        /*0078*/ 	.word	0xffffffff


	//   ....[16]....
        /*007c*/ 	.word	0xffffffff


	//   ....[17]....
        /*0080*/ 	.word	0xffffffff


	//   ....[18]....
        /*0084*/ 	.word	0xffffffff


	//   ....[19]....
        /*0088*/ 	.word	0xffffffff


	//   ....[20]....
        /*008c*/ 	.word	0xffffffff


	//   ....[21]....
        /*0090*/ 	.word	0xffffffff


	//   ....[22]....
        /*0094*/ 	.word	0xffffffff


	//   ....[23]....
        /*0098*/ 	.word	0xffffffff


	//   ....[24]....
        /*009c*/ 	.word	0xffffffff


	//   ....[25]....
        /*00a0*/ 	.word	0xffffffff


	//   ....[26]....
        /*00a4*/ 	.word	0xffffffff


	//   ....[27]....
        /*00a8*/ 	.word	0xffffffff


	//   ....[28]....
        /*00ac*/ 	.word	0xffffffff


	//   ....[29]....
        /*00b0*/ 	.word	0xffffffff


	//   ....[30]....
        /*00b4*/ 	.word	0xffffffff


	//   ....[31]....
        /*00b8*/ 	.word	0xffffffff


	//   ....[32]....
        /*00bc*/ 	.word	0xffffffff


	//   ....[33]....
        /*00c0*/ 	.word	0xffffffff


	//   ....[34]....
        /*00c4*/ 	.word	0xffffffff


	//   ....[35]....
        /*00c8*/ 	.word	0xffffffff


	//   ....[36]....
        /*00cc*/ 	.word	0xffffffff


	//   ....[37]....
        /*00d0*/ 	.word	0xffffffff


	//   ....[38]....
        /*00d4*/ 	.word	0xffffffff


	//   ....[39]....
        /*00d8*/ 	.word	0xffffffff


	//   ....[40]....
        /*00dc*/ 	.word	0xffffffff


	//   ....[41]....
        /*00e0*/ 	.word	0xffffffff


	//   ....[42]....
        /*00e4*/ 	.word	0xffffffff


	//   ....[43]....
        /*00e8*/ 	.word	0xffffffff


	//   ....[44]....
        /*00ec*/ 	.word	0xffffffff


	//   ....[45]....
        /*00f0*/ 	.word	0xffffffff


	//   ....[46]....
        /*00f4*/ 	.word	0xffffffff


	//   ....[47]....
        /*00f8*/ 	.word	0xffffffff


	//   ....[48]....
        /*00fc*/ 	.word	0xffffffff


	//   ....[49]....
        /*0100*/ 	.word	0xffffffff


	//   ....[50]....
        /*0104*/ 	.word	0xffffffff


	//   ....[51]....
        /*0108*/ 	.word	0xffffffff


	//   ....[52]....
        /*010c*/ 	.word	0xffffffff


	//   ....[53]....
        /*0110*/ 	.word	0xffffffff


	//   ....[54]....
        /*0114*/ 	.word	0xffffffff


	//   ....[55]....
        /*0118*/ 	.word	0xffffffff


	//   ....[56]....
        /*011c*/ 	.word	0xffffffff


	//   ....[57]....
        /*0120*/ 	.word	0xffffffff


	//   ....[58]....
        /*0124*/ 	.word	0xffffffff


	//   ....[59]....
        /*0128*/ 	.word	0xffffffff


	//   ....[60]....
        /*012c*/ 	.word	0xffffffff


	//   ....[61]....
        /*0130*/ 	.word	0xffffffff


	//   ....[62]....
        /*0134*/ 	.word	0xffffffff


	//   ....[63]....
        /*0138*/ 	.word	0xffffffff


	//   ....[64]....
        /*013c*/ 	.word	0xffffffff


	//   ....[65]....
        /*0140*/ 	.word	0xffffffff


	//   ....[66]....
        /*0144*/ 	.word	0xffffffff


	//   ....[67]....
        /*0148*/ 	.word	0xffffffff


	//   ....[68]....
        /*014c*/ 	.word	0xffffffff


	//   ....[69]....
        /*0150*/ 	.word	0xffffffff


	//   ....[70]....
        /*0154*/ 	.word	0xffffffff


	//   ....[71]....
        /*0158*/ 	.word	0xffffffff


	//   ....[72]....
        /*015c*/ 	.word	0xffffffff


	//   ....[73]....
        /*0160*/ 	.word	0xffffffff


	//   ....[74]....
        /*0164*/ 	.word	0xffffffff


	//   ....[75]....
        /*0168*/ 	.word	0xffffffff


	//   ....[76]....
        /*016c*/ 	.word	0xffffffff


	//   ....[77]....
        /*0170*/ 	.word	0xffffffff


	//   ....[78]....
        /*0174*/ 	.word	0xffffffff


	//   ....[79]....
        /*0178*/ 	.word	0xffffffff


	//   ....[80]....
        /*017c*/ 	.word	0xffffffff


	//   ....[81]....
        /*0180*/ 	.word	0xffffffff


	//   ....[82]....
        /*0184*/ 	.word	0xffffffff


	//   ....[83]....
        /*0188*/ 	.word	0xffffffff


	//   ....[84]....
        /*018c*/ 	.word	0xffffffff


	//   ....[85]....
        /*0190*/ 	.word	0xffffffff


	//   ....[86]....
        /*0194*/ 	.word	0xffffffff


	//   ....[87]....
        /*0198*/ 	.word	0xffffffff


	//   ....[88]....
        /*019c*/ 	.word	0xffffffff


	//   ....[89]....
        /*01a0*/ 	.word	0xffffffff


	//   ....[90]....
        /*01a4*/ 	.word	0xffffffff


	//----- nvinfo : EIATTR_COOP_GROUP_INSTR_OFFSETS
	.align		4
.L_1957:
        /*01a8*/ 	.byte	0x04, 0x28
        /*01aa*/ 	.short	(.L_1959 - .L_1958)


	//   ....[0]....
.L_1958:
        /*01ac*/ 	.word	0x00000d30


	//   ....[1]....
        /*01b0*/ 	.word	0x00001260


	//   ....[2]....
        /*01b4*/ 	.word	0x000019c0


	//   ....[3]....
        /*01b8*/ 	.word	0x00001e60


	//   ....[4]....
        /*01bc*/ 	.word	0x00002520


	//   ....[5]....
        /*01c0*/ 	.word	0x00002d80


	//   ....[6]....
        /*01c4*/ 	.word	0x00003730


	//   ....[7]....
        /*01c8*/ 	.word	0x00004b50


	//   ....[8]....
        /*01cc*/ 	.word	0x00004b70


	//   ....[9]....
        /*01d0*/ 	.word	0x00004bc0


	//   ....[10]....
        /*01d4*/ 	.word	0x00004bd0


	//   ....[11]....
        /*01d8*/ 	.word	0x00004c00


	//   ....[12]....
        /*01dc*/ 	.word	0x00004c20


	//   ....[13]....
        /*01e0*/ 	.word	0x00004c50


	//   ....[14]....
        /*01e4*/ 	.word	0x00004c70


	//   ....[15]....
        /*01e8*/ 	.word	0x00004ca0


	//   ....[16]....
        /*01ec*/ 	.word	0x00004cc0


	//   ....[17]....
        /*01f0*/ 	.word	0x00004d80


	//   ....[18]....
        /*01f4*/ 	.word	0x00004df0


	//   ....[19]....
        /*01f8*/ 	.word	0x00004e10


	//   ....[20]....
        /*01fc*/ 	.word	0x00004e20


	//   ....[21]....
        /*0200*/ 	.word	0x00004e30


	//   ....[22]....
        /*0204*/ 	.word	0x00004e40


	//   ....[23]....
        /*0208*/ 	.word	0x00005370


	//   ....[24]....
        /*020c*/ 	.word	0x00005390


	//   ....[25]....
        /*0210*/ 	.word	0x000053a0


	//   ....[26]....
        /*0214*/ 	.word	0x000053b0


	//   ....[27]....
        /*0218*/ 	.word	0x000053e0


	//   ....[28]....
        /*021c*/ 	.word	0x000053f0


	//   ....[29]....
        /*0220*/ 	.word	0x00005420


	//   ....[30]....
        /*0224*/ 	.word	0x00005430


	//   ....[31]....
        /*0228*/ 	.word	0x00005460


	//   ....[32]....
        /*022c*/ 	.word	0x00005470


	//   ....[33]....
        /*0230*/ 	.word	0x000054a0


	//   ....[34]....
        /*0234*/ 	.word	0x000054b0


	//   ....[35]....
        /*0238*/ 	.word	0x000054e0


	//   ....[36]....
        /*023c*/ 	.word	0x000054f0


	//   ....[37]....
        /*0240*/ 	.word	0x00005500


	//   ....[38]....
        /*0244*/ 	.word	0x00005510


	//   ....[39]....
        /*0248*/ 	.word	0x00005a40


	//   ....[40]....
        /*024c*/ 	.word	0x00005c20


	//   ....[41]....
        /*0250*/ 	.word	0x00005db0


	//   ....[42]....
        /*0254*/ 	.word	0x00005de0


	//   ....[43]....
        /*0258*/ 	.word	0x00005ec0


	//   ....[44]....
        /*025c*/ 	.word	0x00005ef0


	//   ....[45]....
        /*0260*/ 	.word	0x00005f70


	//   ....[46]....
        /*0264*/ 	.word	0x00005fa0


	//   ....[47]....
        /*0268*/ 	.word	0x000060a0


	//   ....[48]....
        /*026c*/ 	.word	0x000061b0


	//   ....[49]....
        /*0270*/ 	.word	0x00006750


	//   ....[50]....
        /*0274*/ 	.word	0x00007030


	//   ....[51]....
        /*0278*/ 	.word	0x00007610


	//   ....[52]....
        /*027c*/ 	.word	0x00007670


	//   ....[53]....
        /*0280*/ 	.word	0x000076d0


	//   ....[54]....
        /*0284*/ 	.word	0x000076f0


	//   ....[55]....
        /*0288*/ 	.word	0x00007710


	//   ....[56]....
        /*028c*/ 	.word	0x000077d0


	//   ....[57]....
        /*0290*/ 	.word	0x00007820


	//   ....[58]....
        /*0294*/ 	.word	0x00007880


	//   ....[59]....
        /*0298*/ 	.word	0x000078a0


	//   ....[60]....
        /*029c*/ 	.word	0x000078c0


	//   ....[61]....
        /*02a0*/ 	.word	0x00007ea0


	//   ....[62]....
        /*02a4*/ 	.word	0x00007f20


	//   ....[63]....
        /*02a8*/ 	.word	0x00007fd0


	//   ....[64]....
        /*02ac*/ 	.word	0x00008040


	//   ....[65]....
        /*02b0*/ 	.word	0x000080d0


	//   ....[66]....
        /*02b4*/ 	.word	0x00008140


	//   ....[67]....
        /*02b8*/ 	.word	0x000081e0


	//   ....[68]....
        /*02bc*/ 	.word	0x00008250


	//   ....[69]....
        /*02c0*/ 	.word	0x000082f0


	//   ....[70]....
        /*02c4*/ 	.word	0x00008360


	//   ....[71]....
        /*02c8*/ 	.word	0x000083e0


	//   ....[72]....
        /*02cc*/ 	.word	0x00008450


	//   ....[73]....
        /*02d0*/ 	.word	0x000084c0


	//   ....[74]....
        /*02d4*/ 	.word	0x00008530


	//   ....[75]....
        /*02d8*/ 	.word	0x000085b0


	//   ....[76]....
        /*02dc*/ 	.word	0x00008630


	//   ....[77]....
        /*02e0*/ 	.word	0x000086d0


	//   ....[78]....
        /*02e4*/ 	.word	0x00008740


	//   ....[79]....
        /*02e8*/ 	.word	0x000087c0


	//   ....[80]....
        /*02ec*/ 	.word	0x00008830


	//   ....[81]....
        /*02f0*/ 	.word	0x000088b0


	//   ....[82]....
        /*02f4*/ 	.word	0x00008920


	//   ....[83]....
        /*02f8*/ 	.word	0x000089b0


	//   ....[84]....
        /*02fc*/ 	.word	0x00008a20


	//   ....[85]....
        /*0300*/ 	.word	0x00008aa0


	//   ....[86]....
        /*0304*/ 	.word	0x00008b10


	//   ....[87]....
        /*0308*/ 	.word	0x00008b90


	//   ....[88]....
        /*030c*/ 	.word	0x00008c00


	//   ....[89]....
        /*0310*/ 	.word	0x00008c70


	//   ....[90]....
        /*0314*/ 	.word	0x00008ce0


	//----- nvinfo : EIATTR_EXIT_INSTR_OFFSETS
	.align		4
.L_1959:
        /*0318*/ 	.byte	0x04, 0x1c
        /*031a*/ 	.short	(.L_1961 - .L_1960)


	//   ....[0]....
.L_1960:
        /*031c*/ 	.word	0x00007990


	//   ....[1]....
        /*0320*/ 	.word	0x00007e40


	//----- nvinfo : EIATTR_MAX_THREADS
	.align		4
.L_1961:
        /*0324*/ 	.byte	0x04, 0x05
        /*0326*/ 	.short	(.L_1963 - .L_1962)
.L_1962:
        /*0328*/ 	.word	0x00000040
        /*032c*/ 	.word	0x00000001
        /*0330*/ 	.word	0x00000001


	//----- nvinfo : EIATTR_CRS_STACK_SIZE
	.align		4
.L_1963:
        /*0334*/ 	.byte	0x04, 0x1e
        /*0336*/ 	.short	(.L_1965 - .L_1964)
.L_1964:
        /*0338*/ 	.word	0x00000000
.L_1965:


//--------------------- .nv.info._Z25selective_scan_bwd_kernelI32Selective_Scan_bwd_kernel_traitsILi64ELi16ELb0ELb0ELb0ELb1ELb0EffEEv12SSMParamsBwd --------------------------
	.section	.nv.info._Z25selective_scan_bwd_kernelI32Selective_Scan_bwd_kernel_traitsILi64ELi16ELb0ELb0ELb0ELb1ELb0EffEEv12SSMParamsBwd,"",@"SHT_CUDA_INFO"
	.sectionflags	@""
	.align	4


	//----- nvinfo : EIATTR_CUDA_API_VERSION
	.align		4
        /*0000*/ 	.byte	0x04, 0x37
        /*0002*/ 	.short	(.L_1967 - .L_1966)
.L_1966:
        /*0004*/ 	.word	0x00000082


	//----- nvinfo : EIATTR_SW2861232_WAR
	.align		4
.L_1967:
        /*0008*/ 	.byte	0x01, 0x35
	.zero		2


	//----- nvinfo : EIATTR_PARAM_CBANK
	.align		4
        /*000c*/ 	.byte	0x04, 0x0a
        /*000e*/ 	.short	(.L_1969 - .L_1968)
	.align		4
.L_1968:
        /*0010*/ 	.word	index@(.nv.constant0._Z25selective_scan_bwd_kernelI32Selective_Scan_bwd_kernel_traitsILi64ELi16ELb0ELb0ELb0ELb1ELb0EffEEv12SSMParamsBwd)
        /*0014*/ 	.short	0x0160
        /*0016*/ 	.short	0x01f0


	//----- nvinfo : EIATTR_CBANK_PARAM_SIZE
	.align		4
.L_1969:
        /*0018*/ 	.byte	0x03, 0x19
        /*001a*/ 	.short	0x01f0


	//----- nvinfo : EIATTR_KPARAM_INFO
	.align		4
        /*001c*/ 	.byte	0x04, 0x17
        /*001e*/ 	.short	(.L_1971 - .L_1970)
.L_1970:
        /*0020*/ 	.word	0x00000000
        /*0024*/ 	.short	0x0000
        /*0026*/ 	.short	0x0000
        /*0028*/ 	.byte	0x00, 0xf0, 0xc1, 0x07


	//----- nvinfo : EIATTR_MAXREG_COUNT
	.align		4
.L_1971:
        /*002c*/ 	.byte	0x03, 0x1b
        /*002e*/ 	.short	0x00ff


	//----- nvinfo : EIATTR_NUM_BARRIERS
	.align		4
        /*0030*/ 	.byte	0x02, 0x4c
        /*0032*/ 	.byte	0x01
	.zero		1


	//----- nvinfo : EIATTR_MERCURY_ISA_VERSION
	.align		4
        /*0034*/ 	.byte	0x03, 0x5f
        /*0036*/ 	.short	0x0000


	//----- nvinfo : EIATTR_COOP_GROUP_MASK_REGIDS
	.align		4
        /*0038*/ 	.byte	0x04, 0x29
        /*003a*/ 	.short	(.L_1973 - .L_1972)


	//   ....[0]....
.L_1972:
        /*003c*/ 	.word	0xffffffff


	//   ....[1]....
        /*0040*/ 	.word	0xffffffff


	//   ....[2]....
        /*0044*/ 	.word	0xffffffff


	//   ....[3]....
        /*0048*/ 	.word	0xffffffff


	//   ....[4]....
        /*004c*/ 	.word	0xffffffff


	//   ....[5]....
        /*0050*/ 	.word	0xffffffff


	//   ....[6]....
        /*0054*/ 	.word	0xffffffff


	//   ....[7]....
        /*0058*/ 	.word	0xffffffff


	//   ....[8]....
        /*005c*/ 	.word	0xffffffff


	//   ....[9]....
        /*0060*/ 	.word	0xffffffff


	//   ....[10]....
        /*0064*/ 	.word	0xffffffff


	//   ....[11]....
        /*0068*/ 	.word	0xffffffff


	//   ....[12]....
        /*006c*/ 	.word	0xffffffff


	//   ....[13]....
        /*0070*/ 	.word	0xffffffff


	//   ....[14]....
        /*0074*/ 	.word	0xffffffff


	//   ....[15]....
        /*0078*/ 	.word	0xffffffff


	//   ....[16]....
        /*007c*/ 	.word	0xffffffff


	//   ....[17]....
        /*0080*/ 	.word	0xffffffff


	//   ....[18]....
        /*0084*/ 	.word	0xffffffff


	//   ....[19]....
        /*0088*/ 	.word	0xffffffff


	//   ....[20]....
        /*008c*/ 	.word	0xffffffff


	//   ....[21]....
        /*0090*/ 	.word	0xffffffff


	//   ....[22]....
        /*0094*/ 	.word	0xffffffff


	//   ....[23]....
        /*0098*/ 	.word	0xffffffff


	//   ....[24]....
        /*009c*/ 	.word	0xffffffff


	//   ....[25]....
        /*00a0*/ 	.word	0xffffffff


	//   ....[26]....
        /*00a4*/ 	.word	0xffffffff


	//   ....[27]....
        /*00a8*/ 	.word	0xffffffff


	//   ....[28]....
        /*00ac*/ 	.word	0xffffffff


	//   ....[29]....
        /*00b0*/ 	.word	0xffffffff


	//   ....[30]....
        /*00b4*/ 	.word	0xffffffff


	//   ....[31]....
        /*00b8*/ 	.word	0xffffffff


	//   ....[32]....
        /*00bc*/ 	.word	0xffffffff


	//   ....[33]....
        /*00c0*/ 	.word	0xffffffff


	//   ....[34]....
        /*00c4*/ 	.word	0xffffffff


	//   ....[35]....
        /*00c8*/ 	.word	0xffffffff


	//   ....[36]....
        /*00cc*/ 	.word	0xffffffff


	//   ....[37]....
        /*00d0*/ 	.word	0xffffffff


	//   ....[38]....
        /*00d4*/ 	.word	0xffffffff


	//   ....[39]....
        /*00d8*/ 	.word	0xffffffff


	//   ....[40]....
        /*00dc*/ 	.word	0xffffffff


	//   ....[41]....
        /*00e0*/ 	.word	0xffffffff


	//   ....[42]....
        /*00e4*/ 	.word	0xffffffff


	//   ....[43]....
        /*00e8*/ 	.word	0xffffffff


	//   ....[44]....
        /*00ec*/ 	.word	0xffffffff


	//   ....[45]....
        /*00f0*/ 	.word	0xffffffff


	//   ....[46]....
        /*00f4*/ 	.word	0xffffffff


	//   ....[47]....
        /*00f8*/ 	.word	0xffffffff


	//   ....[48]....
        /*00fc*/ 	.word	0xffffffff


	//   ....[49]....
        /*0100*/ 	.word	0xffffffff


	//   ....[50]....
        /*0104*/ 	.word	0xffffffff


	//   ....[51]....
        /*0108*/ 	.word	0xffffffff


	//   ....[52]....
        /*010c*/ 	.word	0xffffffff


	//   ....[53]....
        /*0110*/ 	.word	0xffffffff


	//   ....[54]....
        /*0114*/ 	.word	0xffffffff


	//   ....[55]....
        /*0118*/ 	.word	0xffffffff


	//   ....[56]....
        /*011c*/ 	.word	0xffffffff


	//   ....[57]....
        /*0120*/ 	.word	0xffffffff


	//   ....[58]....
        /*0124*/ 	.word	0xffffffff


	//   ....[59]....
        /*0128*/ 	.word	0xffffffff


	//   ....[60]....
        /*012c*/ 	.word	0xffffffff


	//   ....[61]....
        /*0130*/ 	.word	0xffffffff


	//   ....[62]....
        /*0134*/ 	.word	0xffffffff


	//   ....[63]....
        /*0138*/ 	.word	0xffffffff


	//   ....[64]....
        /*013c*/ 	.word	0xffffffff


	//   ....[65]....
        /*0140*/ 	.word	0xffffffff


	//   ....[66]....
        /*0144*/ 	.word	0xffffffff


	//   ....[67]....
        /*0148*/ 	.word	0xffffffff


	//   ....[68]....
        /*014c*/ 	.word	0xffffffff


	//   ....[69]....
        /*0150*/ 	.word	0xffffffff


	//   ....[70]....
        /*0154*/ 	.word	0xffffffff


	//   ....[71]....
        /*0158*/ 	.word	0xffffffff


	//   ....[72]....
        /*015c*/ 	.word	0xffffffff


	//   ....[73]....
        /*0160*/ 	.word	0xffffffff


	//   ....[74]....
        /*0164*/ 	.word	0xffffffff


	//   ....[75]....
        /*0168*/ 	.word	0xffffffff


	//   ....[76]....
        /*016c*/ 	.word	0xffffffff


	//   ....[77]....
        /*0170*/ 	.word	0xffffffff


	//   ....[78]....
        /*0174*/ 	.word	0xffffffff


	//   ....[79]....
        /*0178*/ 	.word	0xffffffff


	//   ....[80]....
        /*017c*/ 	.word	0xffffffff


	//   ....[81]....
        /*0180*/ 	.word	0xffffffff


	//   ....[82]....
        /*0184*/ 	.word	0xffffffff


	//   ....[83]....
        /*0188*/ 	.word	0xffffffff


	//   ....[84]....
        /*018c*/ 	.word	0xffffffff


	//   ....[85]....
        /*0190*/ 	.word	0xffffffff


	//   ....[86]....
        /*0194*/ 	.word	0xffffffff


	//   ....[87]....
        /*0198*/ 	.word	0xffffffff


	//----- nvinfo : EIATTR_COOP_GROUP_INSTR_OFFSETS
	.align		4
.L_1973:
        /*019c*/ 	.byte	0x04, 0x28
        /*019e*/ 	.short	(.L_1975 - .L_1974)


	//   ....[0]....
.L_1974:
        /*01a0*/ 	.word	0x00000dc0


	//   ....[1]....
        /*01a4*/ 	.word	0x00001370


	//   ....[2]....
        /*01a8*/ 	.word	0x000018b0


	//   ....[3]....
        /*01ac*/ 	.word	0x00004b20


	//   ....[4]....
        /*01b0*/ 	.word	0x00004b40


	//   ....[5]....
        /*01b4*/ 	.word	0x00004b90


	//   ....[6]....
        /*01b8*/ 	.word	0x00004ba0


	//   ....[7]....
        /*01bc*/ 	.word	0x00004bd0


	//   ....[8]....
        /*01c0*/ 	.word	0x00004bf0


	//   ....[9]....
        /*01c4*/ 	.word	0x00004c20


	//   ....[10]....
        /*01c8*/ 	.word	0x00004c40


	//   ....[11]....
        /*01cc*/ 	.word	0x00004c70


	//   ....[12]....
        /*01d0*/ 	.word	0x00004c90


	//   ....[13]....
        /*01d4*/ 	.word	0x00004d50


	//   ....[14]....
        /*01d8*/ 	.word	0x00004dc0


	//   ....[15]....
        /*01dc*/ 	.word	0x00004de0


	//   ....[16]....
        /*01e0*/ 	.word	0x00004df0


	//   ....[17]....
        /*01e4*/ 	.word	0x00004e00


	//   ....[18]....
        /*01e8*/ 	.word	0x00004e10


	//   ....[19]....
        /*01ec*/ 	.word	0x000053f0


	//   ....[20]....
        /*01f0*/ 	.word	0x00005410


	//   ....[21]....
        /*01f4*/ 	.word	0x00005420


	//   ....[22]....
        /*01f8*/ 	.word	0x00005430


	//   ....[23]....
        /*01fc*/ 	.word	0x00005460


	//   ....[24]....
        /*0200*/ 	.word	0x00005470


	//   ....[25]....
        /*0204*/ 	.word	0x000054a0


	//   ....[26]....
        /*0208*/ 	.word	0x000054b0


	//   ....[27]....
        /*020c*/ 	.word	0x000054e0


	//   ....[28]....
        /*0210*/ 	.word	0x000054f0


	//   ....[29]....
        /*0214*/ 	.word	0x00005520


	//   ....[30]....
        /*0218*/ 	.word	0x00005530


	//   ....[31]....
        /*021c*/ 	.word	0x00005560


	//   ....[32]....
        /*0220*/ 	.word	0x00005570


	//   ....[33]....
        /*0224*/ 	.word	0x00005580


	//   ....[34]....
        /*0228*/ 	.word	0x00005590


	//   ....[35]....
        /*022c*/ 	.word	0x000059c0


	//   ....[36]....
        /*0230*/ 	.word	0x00005b20


	//   ....[37]....
        /*0234*/ 	.word	0x00005c90


	//   ....[38]....
        /*0238*/ 	.word	0x00005cf0


	//   ....[39]....
        /*023c*/ 	.word	0x00005da0


	//   ....[40]....
        /*0240*/ 	.word	0x00005e10


	//   ....[41]....
        /*0244*/ 	.word	0x00005ec0


	//   ....[42]....
        /*0248*/ 	.word	0x00005f30


	//   ....[43]....
        /*024c*/ 	.word	0x00006040


	//   ....[44]....
        /*0250*/ 	.word	0x00006150


	//   ....[45]....
        /*0254*/ 	.word	0x000068d0


	//   ....[46]....
        /*0258*/ 	.word	0x00007220


	//   ....[47]....
        /*025c*/ 	.word	0x00007b20


	//   ....[48]....
        /*0260*/ 	.word	0x00008120


	//   ....[49]....
        /*0264*/ 	.word	0x00008180


	//   ....[50]....
        /*0268*/ 	.word	0x000081e0


	//   ....[51]....
        /*026c*/ 	.word	0x00008200


	//   ....[52]....
        /*0270*/ 	.word	0x00008220


	//   ....[53]....
        /*0274*/ 	.word	0x000082e0


	//   ....[54]....
        /*0278*/ 	.word	0x00008330


	//   ....[55]....
        /*027c*/ 	.word	0x00008390


	//   ....[56]....
        /*0280*/ 	.word	0x000083b0


	//   ....[57]....
        /*0284*/ 	.word	0x000083d0


	//   ....[58]....
        /*0288*/ 	.word	0x000089b0


	//   ....[59]....
        /*028c*/ 	.word	0x00008a30


	//   ....[60]....
        /*0290*/ 	.word	0x00008ae0


	//   ....[61]....
        /*0294*/ 	.word	0x00008b50


	//   ....[62]....
        /*0298*/ 	.word	0x00008be0


	//   ....[63]....
        /*029c*/ 	.word	0x00008c50


	//   ....[64]....
        /*02a0*/ 	.word	0x00008ce0


	//   ....[65]....
        /*02a4*/ 	.word	0x00008d50


	//   ....[66]....
        /*02a8*/ 	.word	0x00008de0


	//   ....[67]....
        /*02ac*/ 	.word	0x00008e50


	//   ....[68]....
        /*02b0*/ 	.word	0x00008ed0


	//   ....[69]....
        /*02b4*/ 	.word	0x00008f40


	//   ....[70]....
        /*02b8*/ 	.word	0x00008fc0


	//   ....[71]....
        /*02bc*/ 	.word	0x00009030


	//   ....[72]....
        /*02c0*/ 	.word	0x000090b0


	//   ....[73]....
        /*02c4*/ 	.word	0x00009130


	//   ....[74]....
        /*02c8*/ 	.word	0x000091d0


	//   ....[75]....
        /*02cc*/ 	.word	0x00009240


	//   ....[76]....
        /*02d0*/ 	.word	0x000092c0


	//   ....[77]....
        /*02d4*/ 	.word	0x00009330


	//   ....[78]....
        /*02d8*/ 	.word	0x000093b0


	//   ....[79]....
        /*02dc*/ 	.word	0x00009420


	//   ....[80]....
        /*02e0*/ 	.word	0x000094b0


	//   ....[81]....
        /*02e4*/ 	.word	0x00009520


	//   ....[82]....
        /*02e8*/ 	.word	0x000095a0


	//   ....[83]....
        /*02ec*/ 	.word	0x00009610


	//   ....[84]....
        /*02f0*/ 	.word	0x00009690


	//   ....[85]....
        /*02f4*/ 	.word	0x00009700


	//   ....[86]....
        /*02f8*/ 	.word	0x00009770


	//   ....[87]....
        /*02fc*/ 	.word	0x000097e0


	//----- nvinfo : EIATTR_EXIT_INSTR_OFFSETS
	.align		4
.L_1975:
        /*0300*/ 	.byte	0x04, 0x1c
        /*0302*/ 	.short	(.L_1977 - .L_1976)


	//   ....[0]....
.L_1976:
        /*0304*/ 	.word	0x000084a0


	//   ....[1]....
        /*0308*/ 	.word	0x00008950


	//----- nvinfo : EIATTR_MAX_THREADS
	.align		4
.L_1977:
        /*030c*/ 	.byte	0x04, 0x05
        /*030e*/ 	.short	(.L_1979 - .L_1978)
.L_1978:
        /*0310*/ 	.word	0x00000040
        /*0314*/ 	.word	0x00000001
        /*0318*/ 	.word	0x00000001


	//----- nvinfo : EIATTR_CRS_STACK_SIZE
	.align		4
.L_1979:
        /*031c*/ 	.byte	0x04, 0x1e
        /*031e*/ 	.short	(.L_1981 - .L_1980)
.L_1980:
        /*0320*/ 	.word	0x00000000
.L_1981:


//--------------------- .nv.info._Z25selective_scan_bwd_kernelI32Selective_Scan_bwd_kernel_traitsILi64ELi16ELb0ELb0ELb0ELb1ELb1EffEEv12SSMParamsBwd --------------------------
	.section	.nv.info._Z25selective_scan_bwd_kernelI32Selective_Scan_bwd_kernel_traitsILi64ELi16ELb0ELb0ELb0ELb1ELb1EffEEv12SSMParamsBwd,"",@"SHT_CUDA_INFO"
	.sectionflags	@""
	.align	4


	//----- nvinfo : EIATTR_CUDA_API_VERSION
	.align		4
        /*0000*/ 	.byte	0x04, 0x37
        /*0002*/ 	.short	(.L_1983 - .L_1982)
.L_1982:
        /*0004*/ 	.word	0x00000082


	//----- nvinfo : EIATTR_SW2861232_WAR
	.align		4
.L_1983:
        /*0008*/ 	.byte	0x01, 0x35
	.zero		2


	//----- nvinfo : EIATTR_PARAM_CBANK
	.align		4
        /*000c*/ 	.byte	0x04, 0x0a
        /*000e*/ 	.short	(.L_1985 - .L_1984)
	.align		4
.L_1984:
        /*0010*/ 	.word	index@(.nv.constant0._Z25selective_scan_bwd_kernelI32Selective_Scan_bwd_kernel_traitsILi64ELi16ELb0ELb0ELb0ELb1ELb1EffEEv12SSMParamsBwd)
        /*0014*/ 	.short	0x0160
        /*0016*/ 	.short	0x01f0


	//----- nvinfo : EIATTR_CBANK_PARAM_SIZE
	.align		4
.L_1985:
        /*0018*/ 	.byte	0x03, 0x19
        /*001a*/ 	.short	0x01f0


	//----- nvinfo : EIATTR_KPARAM_INFO
	.align		4
        /*001c*/ 	.byte	0x04, 0x17
        /*001e*/ 	.short	(.L_1987 - .L_1986)
.L_1986:
        /*0020*/ 	.word	0x00000000
        /*0024*/ 	.short	0x0000
        /*0026*/ 	.short	0x0000
        /*0028*/ 	.byte	0x00, 0xf0, 0xc1, 0x07


	//----- nvinfo : EIATTR_MAXREG_COUNT
	.align		4
.L_1987:
        /*002c*/ 	.byte	0x03, 0x1b
        /*002e*/ 	.short	0x00ff


	//----- nvinfo : EIATTR_NUM_BARRIERS
	.align		4
        /*0030*/ 	.byte	0x02, 0x4c
        /*0032*/ 	.byte	0x01
	.zero		1


	//----- nvinfo : EIATTR_MERCURY_ISA_VERSION
	.align		4
        /*0034*/ 	.byte	0x03, 0x5f
        /*0036*/ 	.short	0x0000


	//----- nvinfo : EIATTR_COOP_GROUP_MASK_REGIDS
	.align		4
        /*0038*/ 	.byte	0x04, 0x29
        /*003a*/ 	.short	(.L_1989 - .L_1988)


	//   ....[0]....
.L_1988:
        /*003c*/ 	.word	0xffffffff


	//   ....[1]....
        /*0040*/ 	.word	0xffffffff


	//   ....[2]....
        /*0044*/ 	.word	0xffffffff


	//   ....[3]....
        /*0048*/ 	.word	0xffffffff


	//   ....[4]....
        /*004c*/ 	.word	0xffffffff


	//   ....[5]....
        /*0050*/ 	.word	0xffffffff


	//   ....[6]....
        /*0054*/ 	.word	0xffffffff


	//   ....[7]....
        /*0058*/ 	.word	0xffffffff


	//   ....[8]....
        /*005c*/ 	.word	0xffffffff


	//   ....[9]....
        /*0060*/ 	.word	0xffffffff


	//   ....[10]....
        /*0064*/ 	.word	0xffffffff


	//   ....[11]....
        /*0068*/ 	.word	0xffffffff


	//   ....[12]....
        /*006c*/ 	.word	0xffffffff


	//   ....[13]....
        /*0070*/ 	.word	0xffffffff


	//   ....[14]....
        /*0074*/ 	.word	0xffffffff


	//   ....[15]....
        /*0078*/ 	.word	0xffffffff


	//   ....[16]....
        /*007c*/ 	.word	0xffffffff


	//   ....[17]....
        /*0080*/ 	.word	0xffffffff


	//   ....[18]....
        /*0084*/ 	.word	0xffffffff


	//   ....[19]....
        /*0088*/ 	.word	0xffffffff


	//   ....[20]....
        /*008c*/ 	.word	0xffffffff


	//   ....[21]....
        /*0090*/ 	.word	0xffffffff


	//   ....[22]....
        /*0094*/ 	.word	0xffffffff


	//   ....[23]....
        /*0098*/ 	.word	0xffffffff


	//   ....[24]....
        /*009c*/ 	.word	0xffffffff


	//   ....[25]....
        /*00a0*/ 	.word	0xffffffff


	//   ....[26]....
        /*00a4*/ 	.word	0xffffffff


	//   ....[27]....
        /*00a8*/ 	.word	0xffffffff


	//   ....[28]....
        /*00ac*/ 	.word	0xffffffff


	//   ....[29]....
        /*00b0*/ 	.word	0xffffffff


	//   ....[30]....
        /*00b4*/ 	.word	0xffffffff


	//   ....[31]....
        /*00b8*/ 	.word	0xffffffff


	//   ....[32]....
        /*00bc*/ 	.word	0xffffffff


	//   ....[33]....
        /*00c0*/ 	.word	0xffffffff


	//   ....[34]....
        /*00c4*/ 	.word	0xffffffff


	//   ....[35]....
        /*00c8*/ 	.word	0xffffffff


	//   ....[36]....
        /*00cc*/ 	.word	0xffffffff


	//   ....[37]....
        /*00d0*/ 	.word	0xffffffff


	//   ....[38]....
        /*00d4*/ 	.word	0xffffffff


	//   ....[39]....
        /*00d8*/ 	.word	0xffffffff


	//   ....[40]....
        /*00dc*/ 	.word	0xffffffff


	//   ....[41]....
        /*00e0*/ 	.word	0xffffffff


	//   ....[42]....
        /*00e4*/ 	.word	0xffffffff


	//   ....[43]....
        /*00e8*/ 	.word	0xffffffff


	//   ....[44]....
        /*00ec*/ 	.word	0xffffffff


	//   ....[45]....
        /*00f0*/ 	.word	0xffffffff


	//   ....[46]....
        /*00f4*/ 	.word	0xffffffff


	//   ....[47]....
        /*00f8*/ 	.word	0xffffffff


	//   ....[48]....
        /*00fc*/ 	.word	0xffffffff


	//   ....[49]....
        /*0100*/ 	.word	0xffffffff


	//   ....[50]....
        /*0104*/ 	.word	0xffffffff


	//   ....[51]....
        /*0108*/ 	.word	0xffffffff


	//   ....[52]....
        /*010c*/ 	.word	0xffffffff


	//   ....[53]....
        /*0110*/ 	.word	0xffffffff


	//   ....[54]....
        /*0114*/ 	.word	0xffffffff


	//   ....[55]....
        /*0118*/ 	.word	0xffffffff


	//   ....[56]....
        /*011c*/ 	.word	0xffffffff


	//   ....[57]....
        /*0120*/ 	.word	0xffffffff


	//   ....[58]....
        /*0124*/ 	.word	0xffffffff


	//   ....[59]....
        /*0128*/ 	.word	0xffffffff


	//   ....[60]....
        /*012c*/ 	.word	0xffffffff


	//   ....[61]....
        /*0130*/ 	.word	0xffffffff


	//   ....[62]....
        /*0134*/ 	.word	0xffffffff


	//   ....[63]....
        /*0138*/ 	.word	0xffffffff


	//   ....[64]....
        /*013c*/ 	.word	0xffffffff


	//   ....[65]....
        /*0140*/ 	.word	0xffffffff


	//   ....[66]....
        /*0144*/ 	.word	0xffffffff


	//   ....[67]....
        /*0148*/ 	.word	0xffffffff


	//   ....[68]....
        /*014c*/ 	.word	0xffffffff


	//   ....[69]....
        /*0150*/ 	.word	0xffffffff


	//   ....[70]....
        /*0154*/ 	.word	0xffffffff


	//   ....[71]....
        /*0158*/ 	.word	0xffffffff


	//   ....[72]....
        /*015c*/ 	.word	0xffffffff


	//   ....[73]....
        /*0160*/ 	.word	0xffffffff


	//   ....[74]....
        /*0164*/ 	.word	0xffffffff


	//   ....[75]....
        /*0168*/ 	.word	0xffffffff


	//   ....[76]....
        /*016c*/ 	.word	0xffffffff


	//   ....[77]....
        /*0170*/ 	.word	0xffffffff


	//   ....[78]....
        /*0174*/ 	.word	0xffffffff


	//   ....[79]....
        /*0178*/ 	.word	0xffffffff


	//   ....[80]....
        /*017c*/ 	.word	0xffffffff


	//   ....[81]....
        /*0180*/ 	.word	0xffffffff


	//   ....[82]....
        /*0184*/ 	.word	0xffffffff


	//   ....[83]....
        /*0188*/ 	.word	0xffffffff


	//   ....[84]....
        /*018c*/ 	.word	0xffffffff


	//   ....[85]....
        /*0190*/ 	.word	0xffffffff


	//   ....[86]....
        /*0194*/ 	.word	0xffffffff


	//   ....[87]....
        /*0198*/ 	.word	0xffffffff


	//   ....[88]....
        /*019c*/ 	.word	0xffffffff


	//   ....[89]....
        /*01a0*/ 	.word	0xffffffff


	//   ....[90]....
        /*01a4*/ 	.word	0xffffffff


	//   ....[91]....
        /*01a8*/ 	.word	0xffffffff


	//----- nvinfo : EIATTR_COOP_GROUP_INSTR_OFFSETS
	.align		4
.L_1989:
        /*01ac*/ 	.byte	0x04, 0x28
        /*01ae*/ 	.short	(.L_1991 - .L_1990)


	//   ....[0]....
.L_1990:
        /*01b0*/ 	.word	0x00000d60


	//   ....[1]....
        /*01b4*/ 	.word	0x00001220


	//   ....[2]....
        /*01b8*/ 	.word	0x00001860


	//   ....[3]....
        /*01bc*/ 	.word	0x00004230


	//   ....[4]....
        /*01c0*/ 	.word	0x000048c0


	//   ....[5]....
        /*01c4*/ 	.word	0x00005150


	//   ....[6]....
        /*01c8*/ 	.word	0x00005b00


	//   ....[7]....
        /*01cc*/ 	.word	0x00006d60


	//   ....[8]....
        /*01d0*/ 	.word	0x00006d80


	//   ....[9]....
        /*01d4*/ 	.word	0x00006dd0


	//   ....[10]....
        /*01d8*/ 	.word	0x00006de0


	//   ....[11]....
        /*01dc*/ 	.word	0x00006e10


	//   ....[12]....
        /*01e0*/ 	.word	0x00006e30


	//   ....[13]....
        /*01e4*/ 	.word	0x00006e60


	//   ....[14]....
        /*01e8*/ 	.word	0x00006e80


	//   ....[15]....
        /*01ec*/ 	.word	0x00006eb0


	//   ....[16]....
        /*01f0*/ 	.word	0x00006ed0


	//   ....[17]....
        /*01f4*/ 	.word	0x00006f90


	//   ....[18]....
        /*01f8*/ 	.word	0x00007000


	//   ....[19]....
        /*01fc*/ 	.word	0x00007020


	//   ....[20]....
        /*0200*/ 	.word	0x00007030


	//   ....[21]....
        /*0204*/ 	.word	0x00007040


	//   ....[22]....
        /*0208*/ 	.word	0x00007050


	//   ....[23]....
        /*020c*/ 	.word	0x00007620


	//   ....[24]....
        /*0210*/ 	.word	0x00007640


	//   ....[25]....
        /*0214*/ 	.word	0x00007650


	//   ....[26]....
        /*0218*/ 	.word	0x00007660


	//   ....[27]....
        /*021c*/ 	.word	0x00007690


	//   ....[28]....
        /*0220*/ 	.word	0x000076a0


	//   ....[29]....
        /*0224*/ 	.word	0x000076d0


	//   ....[30]....
        /*0228*/ 	.word	0x000076e0


	//   ....[31]....
        /*022c*/ 	.word	0x00007710


	//   ....[32]....
        /*0230*/ 	.word	0x00007720


	//   ....[33]....
        /*0234*/ 	.word	0x00007750


	//   ....[34]....
        /*0238*/ 	.word	0x00007760


	//   ....[35]....
        /*023c*/ 	.word	0x00007790


	//   ....[36]....
        /*0240*/ 	.word	0x000077a0


	//   ....[37]....
        /*0244*/ 	.word	0x000077b0


	//   ....[38]....
        /*0248*/ 	.word	0x000077c0


	//   ....[39]....
        /*024c*/ 	.word	0x00007be0


	//   ....[40]....
        /*0250*/ 	.word	0x00007d20


	//   ....[41]....
        /*0254*/ 	.word	0x00007eb0


	//   ....[42]....
        /*0258*/ 	.word	0x00007f10


	//   ....[43]....
        /*025c*/ 	.word	0x00007fc0


	//   ....[44]....
        /*0260*/ 	.word	0x00008030


	//   ....[45]....
        /*0264*/ 	.word	0x000080e0


	//   ....[46]....
        /*0268*/ 	.word	0x00008150


	//   ....[47]....
        /*026c*/ 	.word	0x00008250


	//   ....[48]....
        /*0270*/ 	.word	0x00008360


	//   ....[49]....
        /*0274*/ 	.word	0x00008af0


	//   ....[50]....
        /*0278*/ 	.word	0x00009460


	//   ....[51]....
        /*027c*/ 	.word	0x00009d00


	//   ....[52]....
        /*0280*/ 	.word	0x0000a2e0


	//   ....[53]....
        /*0284*/ 	.word	0x0000a340


	//   ....[54]....
        /*0288*/ 	.word	0x0000a3a0


	//   ....[55]....
        /*028c*/ 	.word	0x0000a3c0


	//   ....[56]....
        /*0290*/ 	.word	0x0000a3e0


	//   ....[57]....
        /*0294*/ 	.word	0x0000a4a0


	//   ....[58]....
        /*0298*/ 	.word	0x0000a4f0


	//   ....[59]....
        /*029c*/ 	.word	0x0000a550


	//   ....[60]....
        /*02a0*/ 	.word	0x0000a570


	//   ....[61]....
        /*02a4*/ 	.word	0x0000a590


	//   ....[62]....
        /*02a8*/ 	.word	0x0000ab70


	//   ....[63]....
        /*02ac*/ 	.word	0x0000abf0


	//   ....[64]....
        /*02b0*/ 	.word	0x0000aca0


	//   ....[65]....
        /*02b4*/ 	.word	0x0000ad10


	//   ....[66]....
        /*02b8*/ 	.word	0x0000ada0


	//   ....[67]....
        /*02bc*/ 	.word	0x0000ae10


	//   ....[68]....
        /*02c0*/ 	.word	0x0000aea0


	//   ....[69]....
        /*02c4*/ 	.word	0x0000af10


	//   ....[70]....
        /*02c8*/ 	.word	0x0000afa0


	//   ....[71]....
        /*02cc*/ 	.word	0x0000b010


	//   ....[72]....
        /*02d0*/ 	.word	0x0000b090


	//   ....[73]....
        /*02d4*/ 	.word	0x0000b100


	//   ....[74]....
        /*02d8*/ 	.word	0x0000b180


	//   ....[75]....
        /*02dc*/ 	.word	0x0000b1f0


	//   ....[76]....
        /*02e0*/ 	.word	0x0000b270


	//   ....[77]....
        /*02e4*/ 	.word	0x0000b2f0


	//   ....[78]....
        /*02e8*/ 	.word	0x0000b390


	//   ....[79]....
        /*02ec*/ 	.word	0x0000b400


	//   ....[80]....
        /*02f0*/ 	.word	0x0000b480


	//   ....[81]....
        /*02f4*/ 	.word	0x0000b4f0


	//   ....[82]....
        /*02f8*/ 	.word	0x0000b570


	//   ....[83]....
        /*02fc*/ 	.word	0x0000b5e0


	//   ....[84]....
        /*0300*/ 	.word	0x0000b670


	//   ....[85]....
        /*0304*/ 	.word	0x0000b6e0


	//   ....[86]....
        /*0308*/ 	.word	0x0000b760


	//   ....[87]....
        /*030c*/ 	.word	0x0000b7d0


	//   ....[88]....
        /*0310*/ 	.word	0x0000b850


	//   ....[89]....
        /*0314*/ 	.word	0x0000b8c0


	//   ....[90]....
        /*0318*/ 	.word	0x0000b930


	//   ....[91]....
        /*031c*/ 	.word	0x0000b9a0


	//----- nvinfo : EIATTR_EXIT_INSTR_OFFSETS
	.align		4
.L_1991:
        /*0320*/ 	.byte	0x04, 0x1c
        /*0322*/ 	.short	(.L_1993 - .L_1992)


	//   ....[0]....
.L_1992:
        /*0324*/ 	.word	0x0000a660


	//   ....[1]....
        /*0328*/ 	.word	0x0000ab10


	//----- nvinfo : EIATTR_MAX_THREADS
	.align		4
.L_1993:
        /*032c*/ 	.byte	0x04, 0x05
        /*032e*/ 	.short	(.L_1995 - .L_1994)
.L_1994:
        /*0330*/ 	.word	0x00000040
        /*0334*/ 	.word	0x00000001
        /*0338*/ 	.word	0x00000001


	//----- nvinfo : EIATTR_CRS_STACK_SIZE
	.align		4
.L_1995:
        /*033c*/ 	.byte	0x04, 0x1e
        /*033e*/ 	.short	(.L_1997 - .L_1996)
.L_1996:
        /*0340*/ 	.word	0x00000000
.L_1997:


//--------------------- .nv.info._Z25selective_scan_bwd_kernelI32Selective_Scan_bwd_kernel_traitsILi64ELi16ELb0ELb0ELb1ELb0ELb0EffEEv12SSMParamsBwd --------------------------
	.section	.nv.info._Z25selective_scan_bwd_kernelI32Selective_Scan_bwd_kernel_traitsILi64ELi16ELb0ELb0ELb1ELb0ELb0EffEEv12SSMParamsBwd,"",@"SHT_CUDA_INFO"
	.sectionflags	@""
	.align	4


	//----- nvinfo : EIATTR_CUDA_API_VERSION
	.align		4
        /*0000*/ 	.byte	0x04, 0x37
        /*0002*/ 	.short	(.L_1999 - .L_1998)
.L_1998:
        /*0004*/ 	.word	0x00000082


	//----- nvinfo : EIATTR_SW2861232_WAR
	.align		4
.L_1999:
        /*0008*/ 	.byte	0x01, 0x35
	.zero		2


	//----- nvinfo : EIATTR_PARAM_CBANK
	.align		4
        /*000c*/ 	.byte	0x04, 0x0a
        /*000e*/ 	.short	(.L_2001 - .L_2000)
	.align		4
.L_2000:
        /*0010*/ 	.word	index@(.nv.constant0._Z25selective_scan_bwd_kernelI32Selective_Scan_bwd_kernel_traitsILi64ELi16ELb0ELb0ELb1ELb0ELb0EffEEv12SSMParamsBwd)
        /*0014*/ 	.short	0x0160
        /*0016*/ 	.short	0x01f0


	//----- nvinfo : EIATTR_CBANK_PARAM_SIZE
	.align		4
.L_2001:
        /*0018*/ 	.byte	0x03, 0x19
        /*001a*/ 	.short	0x01f0


	//----- nvinfo : EIATTR_KPARAM_INFO
	.align		4
        /*001c*/ 	.byte	0x04, 0x17
        /*001e*/ 	.short	(.L_2003 - .L_2002)
.L_2002:
        /*0020*/ 	.word	0x00000000
        /*0024*/ 	.short	0x0000
        /*0026*/ 	.short	0x0000
        /*0028*/ 	.byte	0x00, 0xf0, 0xc1, 0x07


	//----- nvinfo : EIATTR_MAXREG_COUNT
	.align		4
.L_2003:
        /*002c*/ 	.byte	0x03, 0x1b
        /*002e*/ 	.short	0x00ff


	//----- nvinfo : EIATTR_NUM_BARRIERS
	.align		4
        /*0030*/ 	.byte	0x02, 0x4c
        /*0032*/ 	.byte	0x01
	.zero		1


	//----- nvinfo : EIATTR_MERCURY_ISA_VERSION
	.align		4
        /*0034*/ 	.byte	0x03, 0x5f
        /*0036*/ 	.short	0x0000


	//----- nvinfo : EIATTR_COOP_GROUP_MASK_REGIDS
	.align		4
        /*0038*/ 	.byte	0x04, 0x29
        /*003a*/ 	.short	(.L_2005 - .L_2004)


	//   ....[0]....
.L_2004:
        /*003c*/ 	.word	0xffffffff


	//   ....[1]....
        /*0040*/ 	.word	0xffffffff


	//   ....[2]....
        /*0044*/ 	.word	0xffffffff


	//   ....[3]....
        /*0048*/ 	.word	0xffffffff


	//   ....[4]....
        /*004c*/ 	.word	0xffffffff


	//   ....[5]....
        /*0050*/ 	.word	0xffffffff


	//   ....[6]....
        /*0054*/ 	.word	0xffffffff


	//   ....[7]....
        /*0058*/ 	.word	0xffffffff


	//   ....[8]....
        /*005c*/ 	.word	0xffffffff


	//   ....[9]....
        /*0060*/ 	.word	0xffffffff


	//   ....[10]....
        /*0064*/ 	.word	0xffffffff


	//   ....[11]....
        /*0068*/ 	.word	0xffffffff


	//   ....[12]....
        /*006c*/ 	.word	0xffffffff


	//   ....[13]....
        /*0070*/ 	.word	0xffffffff


	//   ....[14]....
        /*0074*/ 	.word	0xffffffff


	//   ....[15]....
        /*0078*/ 	.word	0xffffffff


	//   ....[16]....
        /*007c*/ 	.word	0xffffffff


	//   ....[17]....
        /*0080*/ 	.word	0xffffffff


	//   ....[18]....
        /*0084*/ 	.word	0xffffffff


	//   ....[19]....
        /*0088*/ 	.word	0xffffffff


	//   ....[20]....
        /*008c*/ 	.word	0xffffffff


	//   ....[21]....
        /*0090*/ 	.word	0xffffffff


	//   ....[22]....
        /*0094*/ 	.word	0xffffffff


	//   ....[23]....
        /*0098*/ 	.word	0xffffffff


	//   ....[24]....
        /*009c*/ 	.word	0xffffffff


	//   ....[25]....
        /*00a0*/ 	.word	0xffffffff


	//   ....[26]....
        /*00a4*/ 	.word	0xffffffff


	//   ....[27]....
        /*00a8*/ 	.word	0xffffffff


	//   ....[28]....
        /*00ac*/ 	.word	0xffffffff


	//   ....[29]....
        /*00b0*/ 	.word	0xffffffff


	//   ....[30]....
        /*00b4*/ 	.word	0xffffffff


	//   ....[31]....
        /*00b8*/ 	.word	0xffffffff


	//   ....[32]....
        /*00bc*/ 	.word	0xffffffff


	//   ....[33]....
        /*00c0*/ 	.word	0xffffffff


	//   ....[34]....
        /*00c4*/ 	.word	0xffffffff


	//   ....[35]....
        /*00c8*/ 	.word	0xffffffff


	//   ....[36]....
        /*00cc*/ 	.word	0xffffffff


	//   ....[37]....
        /*00d0*/ 	.word	0xffffffff


	//   ....[38]....
        /*00d4*/ 	.word	0xffffffff


	//   ....[39]....
        /*00d8*/ 	.word	0xffffffff


	//   ....[40]....
        /*00dc*/ 	.word	0xffffffff


	//   ....[41]....
        /*00e0*/ 	.word	0xffffffff


	//   ....[42]....
        /*00e4*/ 	.word	0xffffffff


	//   ....[43]....
        /*00e8*/ 	.word	0xffffffff


	//   ....[44]....
        /*00ec*/ 	.word	0xffffffff


	//   ....[45]....
        /*00f0*/ 	.word	0xffffffff


	//   ....[46]....
        /*00f4*/ 	.word	0xffffffff


	//   ....[47]....
        /*00f8*/ 	.word	0xffffffff


	//   ....[48]....
        /*00fc*/ 	.word	0xffffffff


	//   ....[49]....
        /*0100*/ 	.word	0xffffffff


	//   ....[50]....
        /*0104*/ 	.word	0xffffffff


	//   ....[51]....
        /*0108*/ 	.word	0xffffffff


	//   ....[52]....
        /*010c*/ 	.word	0xffffffff


	//   ....[53]....
        /*0110*/ 	.word	0xffffffff


	//   ....[54]....
        /*0114*/ 	.word	0xffffffff


	//   ....[55]....
        /*0118*/ 	.word	0xffffffff


	//   ....[56]....
        /*011c*/ 	.word	0xffffffff


	//   ....[57]....
        /*0120*/ 	.word	0xffffffff


	//   ....[58]....
        /*0124*/ 	.word	0xffffffff


	//   ....[59]....
        /*0128*/ 	.word	0xffffffff


	//   ....[60]....
        /*012c*/ 	.word	0xffffffff


	//   ....[61]....
        /*0130*/ 	.word	0xffffffff


	//   ....[62]....
        /*0134*/ 	.word	0xffffffff


	//   ....[63]....
        /*0138*/ 	.word	0xffffffff


	//   ....[64]....
        /*013c*/ 	.word	0xffffffff


	//   ....[65]....
        /*0140*/ 	.word	0xffffffff


	//   ....[66]....
        /*0144*/ 	.word	0xffffffff


	//   ....[67]....
        /*0148*/ 	.word	0xffffffff


	//   ....[68]....
        /*014c*/ 	.word	0xffffffff


	//   ....[69]....
        /*0150*/ 	.word	0xffffffff


	//   ....[70]....
        /*0154*/ 	.word	0xffffffff


	//   ....[71]....
        /*0158*/ 	.word	0xffffffff


	//   ....[72]....
        /*015c*/ 	.word	0xffffffff


	//   ....[73]....
        /*0160*/ 	.word	0xffffffff


	//   ....[74]....
        /*0164*/ 	.word	0xffffffff


	//   ....[75]....
        /*0168*/ 	.word	0xffffffff


	//   ....[76]....
        /*016c*/ 	.word	0xffffffff


	//   ....[77]....
        /*0170*/ 	.word	0xffffffff


	//   ....[78]....
        /*0174*/ 	.word	0xffffffff


	//   ....[79]....
        /*0178*/ 	.word	0xffffffff


	//   ....[80]....
        /*017c*/ 	.word	0xffffffff


	//   ....[81]....
        /*0180*/ 	.word	0xffffffff


	//   ....[82]....
        /*0184*/ 	.word	0xffffffff


	//   ....[83]....
        /*0188*/ 	.word	0xffffffff


	//   ....[84]....
        /*018c*/ 	.word	0xffffffff


	//   ....[85]....
        /*0190*/ 	.word	0xffffffff


	//   ....[86]....
        /*0194*/ 	.word	0xffffffff


	//   ....[87]....
        /*0198*/ 	.word	0xffffffff


	//----- nvinfo : EIATTR_COOP_GROUP_INSTR_OFFSETS
	.align		4
.L_2005:
        /*019c*/ 	.byte	0x04, 0x28
        /*019e*/ 	.short	(.L_2007 - .L_2006)


	//   ....[0]....
.L_2006:
        /*01a0*/ 	.word	0x00001030


	//   ....[1]....
        /*01a4*/ 	.word	0x00001590


	//   ....[2]....
        /*01a8*/ 	.word	0x000019f0


	//   ....[3]....
        /*01ac*/ 	.word	0x000028a0


	//   ....[4]....
        /*01b0*/ 	.word	0x000031a0


	//   ....[5]....
        /*01b4*/ 	.word	0x000031c0


	//   ....[6]....
        /*01b8*/ 	.word	0x00003210


	//   ....[7]....
        /*01bc*/ 	.word	0x00003220


	//   ....[8]....
        /*01c0*/ 	.word	0x00003250


	//   ....[9]....
        /*01c4*/ 	.word	0x00003270


	//   ....[10]....
        /*01c8*/ 	.word	0x000032a0


	//   ....[11]....
        /*01cc*/ 	.word	0x000032c0


	//   ....[12]....
        /*01d0*/ 	.word	0x000032f0


	//   ....[13]....
        /*01d4*/ 	.word	0x00003310


	//   ....[14]....
        /*01d8*/ 	.word	0x000033e0


	//   ....[15]....
        /*01dc*/ 	.word	0x00003450


	//   ....[16]....
        /*01e0*/ 	.word	0x00003470


	//   ....[17]....
        /*01e4*/ 	.word	0x00003480


	//   ....[18]....
        /*01e8*/ 	.word	0x00003490


	//   ....[19]....
        /*01ec*/ 	.word	0x000034a0


	//   ....[20]....
        /*01f0*/ 	.word	0x000039e0


	//   ....[21]....
        /*01f4*/ 	.word	0x00003a00


	//   ....[22]....
        /*01f8*/ 	.word	0x00003a10


	//   ....[23]....
        /*01fc*/ 	.word	0x00003a20


	//   ....[24]....
        /*0200*/ 	.word	0x00003a50


	//   ....[25]....
        /*0204*/ 	.word	0x00003a60


	//   ....[26]....
        /*0208*/ 	.word	0x00003a90


	//   ....[27]....
        /*020c*/ 	.word	0x00003aa0


	//   ....[28]....
        /*0210*/ 	.word	0x00003ad0


	//   ....[29]....
        /*0214*/ 	.word	0x00003ae0


	//   ....[30]....
        /*0218*/ 	.word	0x00003b10


	//   ....[31]....
        /*021c*/ 	.word	0x00003b20


	//   ....[32]....
        /*0220*/ 	.word	0x00003b50


	//   ....[33]....
        /*0224*/ 	.word	0x00003b60


	//   ....[34]....
        /*0228*/ 	.word	0x00003b70


	//   ....[35]....
        /*022c*/ 	.word	0x00003b80


	//   ....[36]....
        /*0230*/ 	.word	0x00005220


	//   ....[37]....
        /*0234*/ 	.word	0x00005260


	//   ....[38]....
        /*0238*/ 	.word	0x00005350


	//   ....[39]....
        /*023c*/ 	.word	0x00005380


	//   ....[40]....
        /*0240*/ 	.word	0x00005440


	//   ....[41]....
        /*0244*/ 	.word	0x00005470


	//   ....[42]....
        /*0248*/ 	.word	0x00005540


	//   ....[43]....
        /*024c*/ 	.word	0x00005570


	//   ....[44]....
        /*0250*/ 	.word	0x00005650


	//   ....[45]....
        /*0254*/ 	.word	0x00005680


	//   ....[46]....
        /*0258*/ 	.word	0x00005ce0


	//   ....[47]....
        /*025c*/ 	.word	0x000065a0


	//   ....[48]....
        /*0260*/ 	.word	0x00006b90


	//   ....[49]....
        /*0264*/ 	.word	0x00006bf0


	//   ....[50]....
        /*0268*/ 	.word	0x00006c50


	//   ....[51]....
        /*026c*/ 	.word	0x00006c70


	//   ....[52]....
        /*0270*/ 	.word	0x00006c90


	//   ....[53]....
        /*0274*/ 	.word	0x00006d50


	//   ....[54]....
        /*0278*/ 	.word	0x00006da0


	//   ....[55]....
        /*027c*/ 	.word	0x00006e00


	//   ....[56]....
        /*0280*/ 	.word	0x00006e20


	//   ....[57]....
        /*0284*/ 	.word	0x00006e40


	//   ....[58]....
        /*0288*/ 	.word	0x00007190


	//   ....[59]....
        /*028c*/ 	.word	0x00007210


	//   ....[60]....
        /*0290*/ 	.word	0x000072c0


	//   ....[61]....
        /*0294*/ 	.word	0x00007330


	//   ....[62]....
        /*0298*/ 	.word	0x000073c0


	//   ....[63]....
        /*029c*/ 	.word	0x00007430


	//   ....[64]....
        /*02a0*/ 	.word	0x000074c0


	//   ....[65]....
        /*02a4*/ 	.word	0x00007530


	//   ....[66]....
        /*02a8*/ 	.word	0x000075e0


	//   ....[67]....
        /*02ac*/ 	.word	0x00007650


	//   ....[68]....
        /*02b0*/ 	.word	0x000076d0


	//   ....[69]....
        /*02b4*/ 	.word	0x00007740


	//   ....[70]....
        /*02b8*/ 	.word	0x000077c0


	//   ....[71]....
        /*02bc*/ 	.word	0x00007830


	//   ....[72]....
        /*02c0*/ 	.word	0x000078b0


	//   ....[73]....
        /*02c4*/ 	.word	0x00007930


	//   ....[74]....
        /*02c8*/ 	.word	0x000079d0


	//   ....[75]....
        /*02cc*/ 	.word	0x00007a40


	//   ....[76]....
        /*02d0*/ 	.word	0x00007ac0


	//   ....[77]....
        /*02d4*/ 	.word	0x00007b30


	//   ....[78]....
        /*02d8*/ 	.word	0x00007bb0


	//   ....[79]....
        /*02dc*/ 	.word	0x00007c20


	//   ....[80]....
        /*02e0*/ 	.word	0x00007ca0


	//   ....[81]....
        /*02e4*/ 	.word	0x00007d10


	//   ....[82]....
        /*02e8*/ 	.word	0x00007d90


	//   ....[83]....
        /*02ec*/ 	.word	0x00007e00


	//   ....[84]....
        /*02f0*/ 	.word	0x00007e80


	//   ....[85]....
        /*02f4*/ 	.word	0x00007ef0


	//   ....[86]....
        /*02f8*/ 	.word	0x00007f60


	//   ....[87]....
        /*02fc*/ 	.word	0x00007fd0


	//----- nvinfo : EIATTR_EXIT_INSTR_OFFSETS
	.align		4
.L_2007:
        /*0300*/ 	.byte	0x04, 0x1c
        /*0302*/ 	.short	(.L_2009 - .L_2008)


	//   ....[0]....
.L_2008:
        /*0304*/ 	.word	0x00006f10


	//   ....[1]....
        /*0308*/ 	.word	0x00007130


	//----- nvinfo : EIATTR_MAX_THREADS
	.align		4
.L_2009:
        /*030c*/ 	.byte	0x04, 0x05
        /*030e*/ 	.short	(.L_2011 - .L_2010)
.L_2010:
        /*0310*/ 	.word	0x00000040
        /*0314*/ 	.word	0x00000001
        /*0318*/ 	.word	0x00000001


	//----- nvinfo : EIATTR_CRS_STACK_SIZE
	.align		4
.L_2011:
        /*031c*/ 	.byte	0x04, 0x1e
        /*031e*/ 	.short	(.L_2013 - .L_2012)
.L_2012:
        /*0320*/ 	.word	0x00000000
.L_2013:


//--------------------- .nv.info._Z25selective_scan_bwd_kernelI32Selective_Scan_bwd_kernel_traitsILi64ELi16ELb0ELb0ELb1ELb0ELb1EffEEv12SSMParamsBwd --------------------------
	.section	.nv.info._Z25selective_scan_bwd_kernelI32Selective_Scan_bwd_kernel_traitsILi64ELi16ELb0ELb0ELb1ELb0ELb1EffEEv12SSMParamsBwd,"",@"SHT_CUDA_INFO"
	.sectionflags	@""
	.align	4


	//----- nvinfo : EIATTR_CUDA_API_VERSION
	.align		4
        /*0000*/ 	.byte	0x04, 0x37
        /*0002*/ 	.short	(.L_2015 - .L_2014)
.L_2014:
        /*0004*/ 	.word	0x00000082


	//----- nvinfo : EIATTR_SW2861232_WAR
	.align		4
.L_2015:
        /*0008*/ 	.byte	0x01, 0x35
	.zero		2


	//----- nvinfo : EIATTR_PARAM_CBANK
	.align		4
        /*000c*/ 	.byte	0x04, 0x0a
        /*000e*/ 	.short	(.L_2017 - .L_2016)
	.align		4
.L_2016:
        /*0010*/ 	.word	index@(.nv.constant0._Z25selective_scan_bwd_kernelI32Selective_Scan_bwd_kernel_traitsILi64ELi16ELb0ELb0ELb1ELb0ELb1EffEEv12SSMParamsBwd)
        /*0014*/ 	.short	0x0160
        /*0016*/ 	.short	0x01f0


	//----- nvinfo : EIATTR_CBANK_PARAM_SIZE
	.align		4
.L_2017:
        /*0018*/ 	.byte	0x03, 0x19
        /*001a*/ 	.short	0x01f0


	//----- nvinfo : EIATTR_KPARAM_INFO
	.align		4
        /*001c*/ 	.byte	0x04, 0x17
        /*001e*/ 	.short	(.L_2019 - .L_2018)
.L_2018:
        /*0020*/ 	.word	0x00000000
        /*0024*/ 	.short	0x0000
        /*0026*/ 	.short	0x0000
        /*0028*/ 	.byte	0x00, 0xf0, 0xc1, 0x07


	//----- nvinfo : EIATTR_MAXREG_COUNT
	.align		4
.L_2019:
        /*002c*/ 	.byte	0x03, 0x1b
        /*002e*/ 	.short	0x00ff


	//----- nvinfo : EIATTR_NUM_BARRIERS
	.align		4
        /*0030*/ 	.byte	0x02, 0x4c
        /*0032*/ 	.byte	0x01
	.zero		1


	//----- nvinfo : EIATTR_MERCURY_ISA_VERSION
	.align		4
        /*0034*/ 	.byte	0x03, 0x5f
        /*0036*/ 	.short	0x0000


	//----- nvinfo : EIATTR_COOP_GROUP_MASK_REGIDS
	.align		4
        /*0038*/ 	.byte	0x04, 0x29
        /*003a*/ 	.short	(.L_2021 - .L_2020)


	//   ....[0]....
.L_2020:
        /*003c*/ 	.word	0xffffffff


	//   ....[1]....
        /*0040*/ 	.word	0xffffffff


	//   ....[2]....
        /*0044*/ 	.word	0xffffffff


	//   ....[3]....
        /*0048*/ 	.word	0xffffffff


	//   ....[4]....
        /*004c*/ 	.word	0xffffffff


	//   ....[5]....
        /*0050*/ 	.word	0xffffffff


	//   ....[6]....
        /*0054*/ 	.word	0xffffffff


	//   ....[7]....
        /*0058*/ 	.word	0xffffffff


	//   ....[8]....
        /*005c*/ 	.word	0xffffffff


	//   ....[9]....
        /*0060*/ 	.word	0xffffffff


	//   ....[10]....
        /*0064*/ 	.word	0xffffffff


	//   ....[11]....
        /*0068*/ 	.word	0xffffffff


	//   ....[12]....
        /*006c*/ 	.word	0xffffffff


	//   ....[13]....
        /*0070*/ 	.word	0xffffffff


	//   ....[14]....
        /*0074*/ 	.word	0xffffffff


	//   ....[15]....
        /*0078*/ 	.word	0xffffffff


	//   ....[16]....
        /*007c*/ 	.word	0xffffffff


	//   ....[17]....
        /*0080*/ 	.word	0xffffffff


	//   ....[18]....
        /*0084*/ 	.word	0xffffffff


	//   ....[19]....
        /*0088*/ 	.word	0xffffffff


	//   ....[20]....
        /*008c*/ 	.word	0xffffffff


	//   ....[21]....
        /*0090*/ 	.word	0xffffffff


	//   ....[22]....
        /*0094*/ 	.word	0xffffffff


	//   ....[23]....
        /*0098*/ 	.word	0xffffffff


	//   ....[24]....
        /*009c*/ 	.word	0xffffffff


	//   ....[25]....
        /*00a0*/ 	.word	0xffffffff


	//   ....[26]....
        /*00a4*/ 	.word	0xffffffff


	//   ....[27]....
        /*00a8*/ 	.word	0xffffffff


	//   ....[28]....
        /*00ac*/ 	.word	0xffffffff


	//   ....[29]....
        /*00b0*/ 	.word	0xffffffff


	//   ....[30]....
        /*00b4*/ 	.word	0xffffffff


	//   ....[31]....
        /*00b8*/ 	.word	0xffffffff


	//   ....[32]....
        /*00bc*/ 	.word	0xffffffff


	//   ....[33]....
        /*00c0*/ 	.word	0xffffffff


	//   ....[34]....
        /*00c4*/ 	.word	0xffffffff


	//   ....[35]....
        /*00c8*/ 	.word	0xffffffff


	//   ....[36]....
        /*00cc*/ 	.word	0xffffffff


	//   ....[37]....
        /*00d0*/ 	.word	0xffffffff


	//   ....[38]....
        /*00d4*/ 	.word	0xffffffff


	//   ....[39]....
        /*00d8*/ 	.word	0xffffffff


	//   ....[40]....
        /*00dc*/ 	.word	0xffffffff


	//   ....[41]....
        /*00e0*/ 	.word	0xffffffff


	//   ....[42]....
        /*00e4*/ 	.word	0xffffffff


	//   ....[43]....
        /*00e8*/ 	.word	0xffffffff


	//   ....[44]....
        /*00ec*/ 	.word	0xffffffff


	//   ....[45]....
        /*00f0*/ 	.word	0xffffffff


	//   ....[46]....
        /*00f4*/ 	.word	0xffffffff


	//   ....[47]....
        /*00f8*/ 	.word	0xffffffff


	//   ....[48]....
        /*00fc*/ 	.word	0xffffffff


	//   ....[49]....
        /*0100*/ 	.word	0xffffffff


	//   ....[50]....
        /*0104*/ 	.word	0xffffffff


	//   ....[51]....
        /*0108*/ 	.word	0xffffffff


	//   ....[52]....
        /*010c*/ 	.word	0xffffffff


	//   ....[53]....
        /*0110*/ 	.word	0xffffffff


	//   ....[54]....
        /*0114*/ 	.word	0xffffffff


	//   ....[55]....
        /*0118*/ 	.word	0xffffffff


	//   ....[56]....
        /*011c*/ 	.word	0xffffffff


	//   ....[57]....
        /*0120*/ 	.word	0xffffffff


	//   ....[58]....
        /*0124*/ 	.word	0xffffffff


	//   ....[59]....
        /*0128*/ 	.word	0xffffffff


	//   ....[60]....
        /*012c*/ 	.word	0xffffffff


	//   ....[61]....
        /*0130*/ 	.word	0xffffffff


	//   ....[62]....
        /*0134*/ 	.word	0xffffffff


	//   ....[63]....
        /*0138*/ 	.word	0xffffffff


	//   ....[64]....
        /*013c*/ 	.word	0xffffffff


	//   ....[65]....
        /*0140*/ 	.word	0xffffffff


	//   ....[66]....
        /*0144*/ 	.word	0xffffffff


	//   ....[67]....
        /*0148*/ 	.word	0xffffffff


	//   ....[68]....
        /*014c*/ 	.word	0xffffffff


	//   ....[69]....
        /*0150*/ 	.word	0xffffffff


	//   ....[70]....
        /*0154*/ 	.word	0xffffffff


	//   ....[71]....
        /*0158*/ 	.word	0xffffffff


	//   ....[72]....
        /*015c*/ 	.word	0xffffffff


	//   ....[73]....
        /*0160*/ 	.word	0xffffffff


	//   ....[74]....
        /*0164*/ 	.word	0xffffffff


	//   ....[75]....
        /*0168*/ 	.word	0xffffffff


	//   ....[76]....
        /*016c*/ 	.word	0xffffffff


	//   ....[77]....
        /*0170*/ 	.word	0xffffffff


	//   ....[78]....
        /*0174*/ 	.word	0xffffffff


	//   ....[79]....
        /*0178*/ 	.word	0xffffffff


	//   ....[80]....
        /*017c*/ 	.word	0xffffffff


	//   ....[81]....
        /*0180*/ 	.word	0xffffffff


	//   ....[82]....
        /*0184*/ 	.word	0xffffffff


	//   ....[83]....
        /*0188*/ 	.word	0xffffffff


	//   ....[84]....
        /*018c*/ 	.word	0xffffffff


	//   ....[85]....
        /*0190*/ 	.word	0xffffffff


	//   ....[86]....
        /*0194*/ 	.word	0xffffffff


	//   ....[87]....
        /*0198*/ 	.word	0xffffffff


	//   ....[88]....
        /*019c*/ 	.word	0xffffffff


	//   ....[89]....
        /*01a0*/ 	.word	0xffffffff


	//   ....[90]....
        /*01a4*/ 	.word	0xffffffff


	//   ....[91]....
        /*01a8*/ 	.word	0xffffffff


	//----- nvinfo : EIATTR_COOP_GROUP_INSTR_OFFSETS
	.align		4
.L_2021:
        /*01ac*/ 	.byte	0x04, 0x28
        /*01ae*/ 	.short	(.L_2023 - .L_2022)


	//   ....[0]....
.L_2022:
        /*01b0*/ 	.word	0x00001070


	//   ....[1]....
        /*01b4*/ 	.word	0x00001590


	//   ....[2]....
        /*01b8*/ 	.word	0x00001d30


	//   ....[3]....
        /*01bc*/ 	.word	0x00002230


	//   ....[4]....
        /*01c0*/ 	.word	0x000028b0


	//   ....[5]....
        /*01c4*/ 	.word	0x00003170


	//   ....[6]....
        /*01c8*/ 	.word	0x00003b80


	//   ....[7]....
        /*01cc*/ 	.word	0x00004c40


	//   ....[8]....
        /*01d0*/ 	.word	0x000055a0


	//   ....[9]....
        /*01d4*/ 	.word	0x000055c0


	//   ....[10]....
        /*01d8*/ 	.word	0x00005610


	//   ....[11]....
        /*01dc*/ 	.word	0x00005620


	//   ....[12]....
        /*01e0*/ 	.word	0x00005650


	//   ....[13]....
        /*01e4*/ 	.word	0x00005670


	//   ....[14]....
        /*01e8*/ 	.word	0x000056a0


	//   ....[15]....
        /*01ec*/ 	.word	0x000056c0


	//   ....[16]....
        /*01f0*/ 	.word	0x000056f0


	//   ....[17]....
        /*01f4*/ 	.word	0x00005710


	//   ....[18]....
        /*01f8*/ 	.word	0x000057e0


	//   ....[19]....
        /*01fc*/ 	.word	0x00005850


	//   ....[20]....
        /*0200*/ 	.word	0x00005870


	//   ....[21]....
        /*0204*/ 	.word	0x00005880


	//   ....[22]....
        /*0208*/ 	.word	0x00005890


	//   ....[23]....
        /*020c*/ 	.word	0x000058a0


	//   ....[24]....
        /*0210*/ 	.word	0x00005dd0


	//   ....[25]....
        /*0214*/ 	.word	0x00005df0


	//   ....[26]....
        /*0218*/ 	.word	0x00005e00


	//   ....[27]....
        /*021c*/ 	.word	0x00005e10


	//   ....[28]....
        /*0220*/ 	.word	0x00005e40


	//   ....[29]....
        /*0224*/ 	.word	0x00005e50


	//   ....[30]....
        /*0228*/ 	.word	0x00005e80


	//   ....[31]....
        /*022c*/ 	.word	0x00005e90


	//   ....[32]....
        /*0230*/ 	.word	0x00005ec0


	//   ....[33]....
        /*0234*/ 	.word	0x00005ed0


	//   ....[34]....
        /*0238*/ 	.word	0x00005f00


	//   ....[35]....
        /*023c*/ 	.word	0x00005f10


	//   ....[36]....
        /*0240*/ 	.word	0x00005f40


	//   ....[37]....
        /*0244*/ 	.word	0x00005f50


	//   ....[38]....
        /*0248*/ 	.word	0x00005f60


	//   ....[39]....
        /*024c*/ 	.word	0x00005f70


	//   ....[40]....
        /*0250*/ 	.word	0x00007620


	//   ....[41]....
        /*0254*/ 	.word	0x00007660


	//   ....[42]....
        /*0258*/ 	.word	0x00007760


	//   ....[43]....
        /*025c*/ 	.word	0x00007790


	//   ....[44]....
        /*0260*/ 	.word	0x00007870


	//   ....[45]....
        /*0264*/ 	.word	0x000078a0


	//   ....[46]....
        /*0268*/ 	.word	0x00007980


	//   ....[47]....
        /*026c*/ 	.word	0x000079b0


	//   ....[48]....
        /*0270*/ 	.word	0x00007a90


	//   ....[49]....
        /*0274*/ 	.word	0x00007ac0


	//   ....[50]....
        /*0278*/ 	.word	0x00008090


	//   ....[51]....
        /*027c*/ 	.word	0x00008980


	//   ....[52]....
        /*0280*/ 	.word	0x00008f80


	//   ....[53]....
        /*0284*/ 	.word	0x00008fe0


	//   ....[54]....
        /*0288*/ 	.word	0x00009040


	//   ....[55]....
        /*028c*/ 	.word	0x00009060


	//   ....[56]....
        /*0290*/ 	.word	0x00009080


	//   ....[57]....
        /*0294*/ 	.word	0x00009140


	//   ....[58]....
        /*0298*/ 	.word	0x00009190


	//   ....[59]....
        /*029c*/ 	.word	0x000091f0


	//   ....[60]....
        /*02a0*/ 	.word	0x00009210


	//   ....[61]....
        /*02a4*/ 	.word	0x00009230


	//   ....[62]....
        /*02a8*/ 	.word	0x00009580


	//   ....[63]....
        /*02ac*/ 	.word	0x00009600


	//   ....[64]....
        /*02b0*/ 	.word	0x000096b0


	//   ....[65]....
        /*02b4*/ 	.word	0x00009720


	//   ....[66]....
        /*02b8*/ 	.word	0x000097b0


	//   ....[67]....
        /*02bc*/ 	.word	0x00009820


	//   ....[68]....
        /*02c0*/ 	.word	0x000098c0


	//   ....[69]....
        /*02c4*/ 	.word	0x00009930


	//   ....[70]....
        /*02c8*/ 	.word	0x000099d0


	//   ....[71]....
        /*02cc*/ 	.word	0x00009a40


	//   ....[72]....
        /*02d0*/ 	.word	0x00009ac0


	//   ....[73]....
        /*02d4*/ 	.word	0x00009b30


	//   ....[74]....
        /*02d8*/ 	.word	0x00009bb0


	//   ....[75]....
        /*02dc*/ 	.word	0x00009c20


	//   ....[76]....
        /*02e0*/ 	.word	0x00009ca0


	//   ....[77]....
        /*02e4*/ 	.word	0x00009d20


	//   ....[78]....
        /*02e8*/ 	.word	0x00009dc0


	//   ....[79]....
        /*02ec*/ 	.word	0x00009e30


	//   ....[80]....
        /*02f0*/ 	.word	0x00009eb0


	//   ....[81]....
        /*02f4*/ 	.word	0x00009f20


	//   ....[82]....
        /*02f8*/ 	.word	0x00009fa0


	//   ....[83]....
        /*02fc*/ 	.word	0x0000a010


	//   ....[84]....
        /*0300*/ 	.word	0x0000a0a0


	//   ....[85]....
        /*0304*/ 	.word	0x0000a110


	//   ....[86]....
        /*0308*/ 	.word	0x0000a190


	//   ....[87]....
        /*030c*/ 	.word	0x0000a200


	//   ....[88]....
        /*0310*/ 	.word	0x0000a280


	//   ....[89]....
        /*0314*/ 	.word	0x0000a2f0


	//   ....[90]....
        /*0318*/ 	.word	0x0000a360


	//   ....[91]....
        /*031c*/ 	.word	0x0000a3d0


	//----- nvinfo : EIATTR_EXIT_INSTR_OFFSETS
	.align		4
.L_2023:
        /*0320*/ 	.byte	0x04, 0x1c
        /*0322*/ 	.short	(.L_2025 - .L_2024)


	//   ....[0]....
.L_2024:
        /*0324*/ 	.word	0x00009300


	//   ....[1]....
        /*0328*/ 	.word	0x00009520


	//----- nvinfo : EIATTR_MAX_THREADS
	.align		4
.L_2025:
        /*032c*/ 	.byte	0x04, 0x05
        /*032e*/ 	.short	(.L_2027 - .L_2026)
.L_2026:
        /*0330*/ 	.word	0x00000040
        /*0334*/ 	.word	0x00000001
        /*0338*/ 	.word	0x00000001


	//----- nvinfo : EIATTR_CRS_STACK_SIZE
	.align		4
.L_2027:
        /*033c*/ 	.byte	0x04, 0x1e
        /*033e*/ 	.short	(.L_2029 - .L_2028)
.L_2028:
        /*0340*/ 	.word	0x00000000
.L_2029:


//--------------------- .nv.info._Z25selective_scan_bwd_kernelI32Selective_Scan_bwd_kernel_traitsILi64ELi16ELb0ELb0ELb1ELb1ELb0EffEEv12SSMParamsBwd --------------------------
	.section	.nv.info._Z25selective_scan_bwd_kernelI32Selective_Scan_bwd_kernel_traitsILi64ELi16ELb0ELb0ELb1ELb1ELb0EffEEv12SSMParamsBwd,"",@"SHT_CUDA_INFO"
	.sectionflags	@""
	.align	4


	//----- nvinfo : EIATTR_CUDA_API_VERSION
	.align		4
        /*0000*/ 	.byte	0x04, 0x37
        /*0002*/ 	.short	(.L_2031 - .L_2030)
.L_2030:
        /*0004*/ 	.word	0x00000082


	//----- nvinfo : EIATTR_SW2861232_WAR
	.align		4
.L_2031:
        /*0008*/ 	.byte	0x01, 0x35
	.zero		2


	//----- nvinfo : EIATTR_PARAM_CBANK
	.align		4
        /*000c*/ 	.byte	0x04, 0x0a
        /*000e*/ 	.short	(.L_2033 - .L_2032)
	.align		4
.L_2032:
        /*0010*/ 	.word	index@(.nv.constant0._Z25selective_scan_bwd_kernelI32Selective_Scan_bwd_kernel_traitsILi64ELi16ELb0ELb0ELb1ELb1ELb0EffEEv12SSMParamsBwd)
        /*0014*/ 	.short	0x0160
        /*0016*/ 	.short	0x01f0


	//----- nvinfo : EIATTR_CBANK_PARAM_SIZE
	.align		4
.L_2033:
        /*0018*/ 	.byte	0x03, 0x19
        /*001a*/ 	.short	0x01f0


	//----- nvinfo : EIATTR_KPARAM_INFO
	.align		4
        /*001c*/ 	.byte	0x04, 0x17
        /*001e*/ 	.short	(.L_2035 - .L_2034)
.L_2034:
        /*0020*/ 	.word	0x00000000
        /*0024*/ 	.short	0x0000
        /*0026*/ 	.short	0x0000
        /*0028*/ 	.byte	0x00, 0xf0, 0xc1, 0x07


	//----- nvinfo : EIATTR_MAXREG_COUNT
	.align		4
.L_2035:
        /*002c*/ 	.byte	0x03, 0x1b
        /*002e*/ 	.short	0x00ff


	//----- nvinfo : EIATTR_NUM_BARRIERS
	.align		4
        /*0030*/ 	.byte	0x02, 0x4c
        /*0032*/ 	.byte	0x01
	.zero		1


	//----- nvinfo : EIATTR_MERCURY_ISA_VERSION
	.align		4
        /*0034*/ 	.byte	0x03, 0x5f
        /*0036*/ 	.short	0x0000


	//----- nvinfo : EIATTR_COOP_GROUP_MASK_REGIDS
	.align		4
        /*0038*/ 	.byte	0x04, 0x29
        /*003a*/ 	.short	(.L_2037 - .L_2036)


	//   ....[0]....
.L_2036:
        /*003c*/ 	.word	0xffffffff


	//   ....[1]....
        /*0040*/ 	.word	0xffffffff


	//   ....[2]....
        /*0044*/ 	.word	0xffffffff


	//   ....[3]....
        /*0048*/ 	.word	0xffffffff


	//   ....[4]....
        /*004c*/ 	.word	0xffffffff


	//   ....[5]....
        /*0050*/ 	.word	0xffffffff


	//   ....[6]....
        /*0054*/ 	.word	0xffffffff


	//   ....[7]....
        /*0058*/ 	.word	0xffffffff


	//   ....[8]....
        /*005c*/ 	.word	0xffffffff


	//   ....[9]....
        /*0060*/ 	.word	0xffffffff


	//   ....[10]....
        /*0064*/ 	.word	0xffffffff


	//   ....[11]....
        /*0068*/ 	.word	0xffffffff


	//   ....[12]....
        /*006c*/ 	.word	0xffffffff


	//   ....[13]....
        /*0070*/ 	.word	0xffffffff


	//   ....[14]....
        /*0074*/ 	.word	0xffffffff


	//   ....[15]....
        /*0078*/ 	.word	0xffffffff


	//   ....[16]....
        /*007c*/ 	.word	0xffffffff


	//   ....[17]....
        /*0080*/ 	.word	0xffffffff


	//   ....[18]....
        /*0084*/ 	.word	0xffffffff


	//   ....[19]....
        /*0088*/ 	.word	0xffffffff


	//   ....[20]....
        /*008c*/ 	.word	0xffffffff


	//   ....[21]....
        /*0090*/ 	.word	0xffffffff


	//   ....[22]....
        /*0094*/ 	.word	0xffffffff


	//   ....[23]....
        /*0098*/ 	.word	0xffffffff


	//   ....[24]....
        /*009c*/ 	.word	0xffffffff


	//   ....[25]....
        /*00a0*/ 	.word	0xffffffff


	//   ....[26]....
        /*00a4*/ 	.word	0xffffffff


	//   ....[27]....
        /*00a8*/ 	.word	0xffffffff


	//   ....[28]....
        /*00ac*/ 	.word	0xffffffff


	//   ....[29]....
        /*00b0*/ 	.word	0xffffffff


	//   ....[30]....
        /*00b4*/ 	.word	0xffffffff


	//   ....[31]....
        /*00b8*/ 	.word	0xffffffff


	//   ....[32]....
        /*00bc*/ 	.word	0xffffffff


	//   ....[33]....
        /*00c0*/ 	.word	0xffffffff


	//   ....[34]....
        /*00c4*/ 	.word	0xffffffff


	//   ....[35]....
        /*00c8*/ 	.word	0xffffffff


	//   ....[36]....
        /*00cc*/ 	.word	0xffffffff


	//   ....[37]....
        /*00d0*/ 	.word	0xffffffff


	//   ....[38]....
        /*00d4*/ 	.word	0xffffffff


	//   ....[39]....
        /*00d8*/ 	.word	0xffffffff


	//   ....[40]....
        /*00dc*/ 	.word	0xffffffff


	//   ....[41]....
        /*00e0*/ 	.word	0xffffffff


	//   ....[42]....
        /*00e4*/ 	.word	0xffffffff


	//   ....[43]....
        /*00e8*/ 	.word	0xffffffff


	//   ....[44]....
        /*00ec*/ 	.word	0xffffffff


	//   ....[45]....
        /*00f0*/ 	.word	0xffffffff


	//   ....[46]....
        /*00f4*/ 	.word	0xffffffff


	//   ....[47]....
        /*00f8*/ 	.word	0xffffffff


	//   ....[48]....
        /*00fc*/ 	.word	0xffffffff


	//   ....[49]....
        /*0100*/ 	.word	0xffffffff


	//   ....[50]....
        /*0104*/ 	.word	0xffffffff


	//   ....[51]....
        /*0108*/ 	.word	0xffffffff


	//   ....[52]....
        /*010c*/ 	.word	0xffffffff


	//   ....[53]....
        /*0110*/ 	.word	0xffffffff


	//   ....[54]....
        /*0114*/ 	.word	0xffffffff


	//   ....[55]....
        /*0118*/ 	.word	0xffffffff


	//   ....[56]....
        /*011c*/ 	.word	0xffffffff


	//   ....[57]....
        /*0120*/ 	.word	0xffffffff


	//   ....[58]....
        /*0124*/ 	.word	0xffffffff


	//   ....[59]....
        /*0128*/ 	.word	0xffffffff


	//   ....[60]....
        /*012c*/ 	.word	0xffffffff


	//   ....[61]....
        /*0130*/ 	.word	0xffffffff


	//   ....[62]....
        /*0134*/ 	.word	0xffffffff


	//   ....[63]....
        /*0138*/ 	.word	0xffffffff


	//   ....[64]....
        /*013c*/ 	.word	0xffffffff


	//   ....[65]....
        /*0140*/ 	.word	0xffffffff


	//   ....[66]....
        /*0144*/ 	.word	0xffffffff


	//   ....[67]....
        /*0148*/ 	.word	0xffffffff


	//   ....[68]....
        /*014c*/ 	.word	0xffffffff


	//   ....[69]....
        /*0150*/ 	.word	0xffffffff


	//   ....[70]....
        /*0154*/ 	.word	0xffffffff


	//   ....[71]....
        /*0158*/ 	.word	0xffffffff


	//   ....[72]....
        /*015c*/ 	.word	0xffffffff


	//   ....[73]....
        /*0160*/ 	.word	0xffffffff


	//   ....[74]....
        /*0164*/ 	.word	0xffffffff


	//   ....[75]....
        /*0168*/ 	.word	0xffffffff


	//   ....[76]....
        /*016c*/ 	.word	0xffffffff


	//   ....[77]....
        /*0170*/ 	.word	0xffffffff


	//   ....[78]....
        /*0174*/ 	.word	0xffffffff


	//   ....[79]....
        /*0178*/ 	.word	0xffffffff


	//   ....[80]....
        /*017c*/ 	.word	0xffffffff


	//   ....[81]....
        /*0180*/ 	.word	0xffffffff


	//   ....[82]....
        /*0184*/ 	.word	0xffffffff


	//   ....[83]....
        /*0188*/ 	.word	0xffffffff


	//   ....[84]....
        /*018c*/ 	.word	0xffffffff


	//   ....[85]....
        /*0190*/ 	.word	0xffffffff


	//   ....[86]....
        /*0194*/ 	.word	0xffffffff


	//   ....[87]....
        /*0198*/ 	.word	0xffffffff


	//   ....[88]....
        /*019c*/ 	.word	0xffffffff


	//----- nvinfo : EIATTR_COOP_GROUP_INSTR_OFFSETS
	.align		4
.L_2037:
        /*01a0*/ 	.byte	0x04, 0x28
        /*01a2*/ 	.short	(.L_2039 - .L_2038)


	//   ....[0]....
.L_2038:
        /*01a4*/ 	.word	0x00000fe0


	//   ....[1]....
        /*01a8*/ 	.word	0x00001570


	//   ....[2]....
        /*01ac*/ 	.word	0x00001ac0


	//   ....[3]....
        /*01b0*/ 	.word	0x00004a70


	//   ....[4]....
        /*01b4*/ 	.word	0x000053b0


	//   ....[5]....
        /*01b8*/ 	.word	0x000053d0


	//   ....[6]....
        /*01bc*/ 	.word	0x00005420


	//   ....[7]....
        /*01c0*/ 	.word	0x00005430


	//   ....[8]....
        /*01c4*/ 	.word	0x00005460


	//   ....[9]....
        /*01c8*/ 	.word	0x00005480


	//   ....[10]....
        /*01cc*/ 	.word	0x000054b0


	//   ....[11]....
        /*01d0*/ 	.word	0x000054d0


	//   ....[12]....
        /*01d4*/ 	.word	0x00005500


	//   ....[13]....
        /*01d8*/ 	.word	0x00005520


	//   ....[14]....
        /*01dc*/ 	.word	0x000055f0


	//   ....[15]....
        /*01e0*/ 	.word	0x00005660


	//   ....[16]....
        /*01e4*/ 	.word	0x00005680


	//   ....[17]....
        /*01e8*/ 	.word	0x00005690


	//   ....[18]....
        /*01ec*/ 	.word	0x000056a0


	//   ....[19]....
        /*01f0*/ 	.word	0x000056b0


	//   ....[20]....
        /*01f4*/ 	.word	0x00005c90


	//   ....[21]....
        /*01f8*/ 	.word	0x00005cb0


	//   ....[22]....
        /*01fc*/ 	.word	0x00005cc0


	//   ....[23]....
        /*0200*/ 	.word	0x00005cd0


	//   ....[24]....
        /*0204*/ 	.word	0x00005d00


	//   ....[25]....
        /*0208*/ 	.word	0x00005d10


	//   ....[26]....
        /*020c*/ 	.word	0x00005d40


	//   ....[27]....
        /*0210*/ 	.word	0x00005d50


	//   ....[28]....
        /*0214*/ 	.word	0x00005d80


	//   ....[29]....
        /*0218*/ 	.word	0x00005d90


	//   ....[30]....
        /*021c*/ 	.word	0x00005dc0


	//   ....[31]....
        /*0220*/ 	.word	0x00005dd0


	//   ....[32]....
        /*0224*/ 	.word	0x00005e00


	//   ....[33]....
        /*0228*/ 	.word	0x00005e10


	//   ....[34]....
        /*022c*/ 	.word	0x00005e20


	//   ....[35]....
        /*0230*/ 	.word	0x00005e30


	//   ....[36]....
        /*0234*/ 	.word	0x00007350


	//   ....[37]....
        /*0238*/ 	.word	0x00007390


	//   ....[38]....
        /*023c*/ 	.word	0x00007480


	//   ....[39]....
        /*0240*/ 	.word	0x000074b0


	//   ....[40]....
        /*0244*/ 	.word	0x00007570


	//   ....[41]....
        /*0248*/ 	.word	0x000075a0


	//   ....[42]....
        /*024c*/ 	.word	0x00007680


	//   ....[43]....
        /*0250*/ 	.word	0x000076b0


	//   ....[44]....
        /*0254*/ 	.word	0x00007790


	//   ....[45]....
        /*0258*/ 	.word	0x000077c0


	//   ....[46]....
        /*025c*/ 	.word	0x00008040


	//   ....[47]....
        /*0260*/ 	.word	0x00008a20


	//   ....[48]....
        /*0264*/ 	.word	0x000092b0


	//   ....[49]....
        /*0268*/ 	.word	0x000098a0


	//   ....[50]....
        /*026c*/ 	.word	0x00009900


	//   ....[51]....
        /*0270*/ 	.word	0x00009960


	//   ....[52]....
        /*0274*/ 	.word	0x00009980


	//   ....[53]....
        /*0278*/ 	.word	0x000099a0


	//   ....[54]....
        /*027c*/ 	.word	0x00009a60


	//   ....[55]....
        /*0280*/ 	.word	0x00009ab0


	//   ....[56]....
        /*0284*/ 	.word	0x00009b00


	//   ....[57]....
        /*0288*/ 	.word	0x00009b30


	//   ....[58]....
        /*028c*/ 	.word	0x00009b50


	//   ....[59]....
        /*0290*/ 	.word	0x00009ea0


	//   ....[60]....
        /*0294*/ 	.word	0x00009f20


	//   ....[61]....
        /*0298*/ 	.word	0x00009fd0


	//   ....[62]....
        /*029c*/ 	.word	0x0000a040


	//   ....[63]....
        /*02a0*/ 	.word	0x0000a0d0


	//   ....[64]....
        /*02a4*/ 	.word	0x0000a140


	//   ....[65]....
        /*02a8*/ 	.word	0x0000a1d0


	//   ....[66]....
        /*02ac*/ 	.word	0x0000a240


	//   ....[67]....
        /*02b0*/ 	.word	0x0000a2f0


	//   ....[68]....
        /*02b4*/ 	.word	0x0000a360


	//   ....[69]....
        /*02b8*/ 	.word	0x0000a3e0


	//   ....[70]....
        /*02bc*/ 	.word	0x0000a450


	//   ....[71]....
        /*02c0*/ 	.word	0x0000a4d0


	//   ....[72]....
        /*02c4*/ 	.word	0x0000a540


	//   ....[73]....
        /*02c8*/ 	.word	0x0000a5c0


	//   ....[74]....
        /*02cc*/ 	.word	0x0000a640


	//   ....[75]....
        /*02d0*/ 	.word	0x0000a6e0


	//   ....[76]....
        /*02d4*/ 	.word	0x0000a750


	//   ....[77]....
        /*02d8*/ 	.word	0x0000a7d0


	//   ....[78]....
        /*02dc*/ 	.word	0x0000a840


	//   ....[79]....
        /*02e0*/ 	.word	0x0000a8c0


	//   ....[80]....
        /*02e4*/ 	.word	0x0000a930


	//   ....[81]....
        /*02e8*/ 	.word	0x0000a9b0


	//   ....[82]....
        /*02ec*/ 	.word	0x0000aa20


	//   ....[83]....
        /*02f0*/ 	.word	0x0000aaa0


	//   ....[84]....
        /*02f4*/ 	.word	0x0000ab10


	//   ....[85]....
        /*02f8*/ 	.word	0x0000ab90


	//   ....[86]....
        /*02fc*/ 	.word	0x0000ac00


	//   ....[87]....
        /*0300*/ 	.word	0x0000ac70


	//   ....[88]....
        /*0304*/ 	.word	0x0000ace0


	//----- nvinfo : EIATTR_EXIT_INSTR_OFFSETS
	.align		4
.L_2039:
        /*0308*/ 	.byte	0x04, 0x1c
        /*030a*/ 	.short	(.L_2041 - .L_2040)


	//   ....[0]....
.L_2040:
        /*030c*/ 	.word	0x00009c20


	//   ....[1]....
        /*0310*/ 	.word	0x00009e40


	//----- nvinfo : EIATTR_MAX_THREADS
	.align		4
.L_2041:
        /*0314*/ 	.byte	0x04, 0x05
        /*0316*/ 	.short	(.L_2043 - .L_2042)
.L_2042:
        /*0318*/ 	.word	0x00000040
        /*031c*/ 	.word	0x00000001
        /*0320*/ 	.word	0x00000001


	//----- nvinfo : EIATTR_CRS_STACK_SIZE
	.align		4
.L_2043:
        /*0324*/ 	.byte	0x04, 0x1e
        /*0326*/ 	.short	(.L_2045 - .L_2044)
.L_2044:
        /*0328*/ 	.word	0x00000000
.L_2045:


//--------------------- .nv.info._Z25selective_scan_bwd_kernelI32Selective_Scan_bwd_kernel_traitsILi64ELi16ELb0ELb0ELb1ELb1ELb1EffEEv12SSMParamsBwd --------------------------
	.section	.nv.info._Z25selective_scan_bwd_kernelI32Selective_Scan_bwd_kernel_traitsILi64ELi16ELb0ELb0ELb1ELb1ELb1EffEEv12SSMParamsBwd,"",@"SHT_CUDA_INFO"
	.sectionflags	@""
	.align	4


	//----- nvinfo : EIATTR_CUDA_API_VERSION
	.align		4
        /*0000*/ 	.byte	0x04, 0x37
        /*0002*/ 	.short	(.L_2047 - .L_2046)
.L_2046:
        /*0004*/ 	.word	0x00000082


	//----- nvinfo : EIATTR_SW2861232_WAR
	.align		4
.L_2047:
        /*0008*/ 	.byte	0x01, 0x35
	.zero		2


	//----- nvinfo : EIATTR_PARAM_CBANK
	.align		4
        /*000c*/ 	.byte	0x04, 0x0a
        /*000e*/ 	.short	(.L_2049 - .L_2048)
	.align		4
.L_2048:
        /*0010*/ 	.word	index@(.nv.constant0._Z25selective_scan_bwd_kernelI32Selective_Scan_bwd_kernel_traitsILi64ELi16ELb0ELb0ELb1ELb1ELb1EffEEv12SSMParamsBwd)
        /*0014*/ 	.short	0x0160
        /*0016*/ 	.short	0x01f0


	//----- nvinfo : EIATTR_CBANK_PARAM_SIZE
	.align		4
.L_2049:
        /*0018*/ 	.byte	0x03, 0x19
        /*001a*/ 	.short	0x01f0


	//----- nvinfo : EIATTR_KPARAM_INFO
	.align		4
        /*001c*/ 	.byte	0x04, 0x17
        /*001e*/ 	.short	(.L_2051 - .L_2050)
.L_2050:
        /*0020*/ 	.word	0x00000000
        /*0024*/ 	.short	0x0000
        /*0026*/ 	.short	0x0000
        /*0028*/ 	.byte	0x00, 0xf0, 0xc1, 0x07


	//----- nvinfo : EIATTR_MAXREG_COUNT
	.align		4
.L_2051:
        /*002c*/ 	.byte	0x03, 0x1b
        /*002e*/ 	.short	0x00ff


	//----- nvinfo : EIATTR_NUM_BARRIERS
	.align		4
        /*0030*/ 	.byte	0x02, 0x4c
        /*0032*/ 	.byte	0x01
	.zero		1


	//----- nvinfo : EIATTR_MERCURY_ISA_VERSION
	.align		4
        /*0034*/ 	.byte	0x03, 0x5f
        /*0036*/ 	.short	0x0000


	//----- nvinfo : EIATTR_COOP_GROUP_MASK_REGIDS
	.align		4
        /*0038*/ 	.byte	0x04, 0x29
        /*003a*/ 	.short	(.L_2053 - .L_2052)


	//   ....[0]....
.L_2052:
        /*003c*/ 	.word	0xffffffff


	//   ....[1]....
        /*0040*/ 	.word	0xffffffff


	//   ....[2]....
        /*0044*/ 	.word	0xffffffff


	//   ....[3]....
        /*0048*/ 	.word	0xffffffff


	//   ....[4]....
        /*004c*/ 	.word	0xffffffff


	//   ....[5]....
        /*0050*/ 	.word	0xffffffff


	//   ....[6]....
        /*0054*/ 	.word	0xffffffff


	//   ....[7]....
        /*0058*/ 	.word	0xffffffff


	//   ....[8]....
        /*005c*/ 	.word	0xffffffff


	//   ....[9]....
        /*0060*/ 	.word	0xffffffff


	//   ....[10]....
        /*0064*/ 	.word	0xffffffff


	//   ....[11]....
        /*0068*/ 	.word	0xffffffff


	//   ....[12]....
        /*006c*/ 	.word	0xffffffff


	//   ....[13]....
        /*0070*/ 	.word	0xffffffff


	//   ....[14]....
        /*0074*/ 	.word	0xffffffff


	//   ....[15]....
        /*0078*/ 	.word	0xffffffff


	//   ....[16]....
        /*007c*/ 	.word	0xffffffff


	//   ....[17]....
        /*0080*/ 	.word	0xffffffff


	//   ....[18]....
        /*0084*/ 	.word	0xffffffff


	//   ....[19]....
        /*0088*/ 	.word	0xffffffff


	//   ....[20]....
        /*008c*/ 	.word	0xffffffff


	//   ....[21]....
        /*0090*/ 	.word	0xffffffff


	//   ....[22]....
        /*0094*/ 	.word	0xffffffff


	//   ....[23]....
        /*0098*/ 	.word	0xffffffff


	//   ....[24]....
        /*009c*/ 	.word	0xffffffff


	//   ....[25]....
        /*00a0*/ 	.word	0xffffffff


	//   ....[26]....
        /*00a4*/ 	.word	0xffffffff


	//   ....[27]....
        /*00a8*/ 	.word	0xffffffff


	//   ....[28]....
        /*00ac*/ 	.word	0xffffffff


	//   ....[29]....
        /*00b0*/ 	.word	0xffffffff


	//   ....[30]....
        /*00b4*/ 	.word	0xffffffff


	//   ....[31]....
        /*00b8*/ 	.word	0xffffffff


	//   ....[32]....
        /*00bc*/ 	.word	0xffffffff


	//   ....[33]....
        /*00c0*/ 	.word	0xffffffff


	//   ....[34]....
        /*00c4*/ 	.word	0xffffffff


	//   ....[35]....
        /*00c8*/ 	.word	0xffffffff


	//   ....[36]....
        /*00cc*/ 	.word	0xffffffff


	//   ....[37]....
        /*00d0*/ 	.word	0xffffffff


	//   ....[38]....
        /*00d4*/ 	.word	0xffffffff


	//   ....[39]....
        /*00d8*/ 	.word	0xffffffff


	//   ....[40]....
        /*00dc*/ 	.word	0xffffffff


	//   ....[41]....
        /*00e0*/ 	.word	0xffffffff


	//   ....[42]....
        /*00e4*/ 	.word	0xffffffff


	//   ....[43]....
        /*00e8*/ 	.word	0xffffffff


	//   ....[44]....
        /*00ec*/ 	.word	0xffffffff


	//   ....[45]....
        /*00f0*/ 	.word	0xffffffff


	//   ....[46]....
        /*00f4*/ 	.word	0xffffffff


	//   ....[47]....
        /*00f8*/ 	.word	0xffffffff


	//   ....[48]....
        /*00fc*/ 	.word	0xffffffff


	//   ....[49]....
        /*0100*/ 	.word	0xffffffff


	//   ....[50]....
        /*0104*/ 	.word	0xffffffff


	//   ....[51]....
        /*0108*/ 	.word	0xffffffff


	//   ....[52]....
        /*010c*/ 	.word	0xffffffff


	//   ....[53]....
        /*0110*/ 	.word	0xffffffff


	//   ....[54]....
        /*0114*/ 	.word	0xffffffff


	//   ....[55]....
        /*0118*/ 	.word	0xffffffff


	//   ....[56]....
        /*011c*/ 	.word	0xffffffff


	//   ....[57]....
        /*0120*/ 	.word	0xffffffff


	//   ....[58]....
        /*0124*/ 	.word	0xffffffff


	//   ....[59]....
        /*0128*/ 	.word	0xffffffff


	//   ....[60]....
        /*012c*/ 	.word	0xffffffff


	//   ....[61]....
        /*0130*/ 	.word	0xffffffff


	//   ....[62]....
        /*0134*/ 	.word	0xffffffff


	//   ....[63]....
        /*0138*/ 	.word	0xffffffff


	//   ....[64]....
        /*013c*/ 	.word	0xffffffff


	//   ....[65]....
        /*0140*/ 	.word	0xffffffff


	//   ....[66]....
        /*0144*/ 	.word	0xffffffff


	//   ....[67]....
        /*0148*/ 	.word	0xffffffff


	//   ....[68]....
        /*014c*/ 	.word	0xffffffff


	//   ....[69]....
        /*0150*/ 	.word	0xffffffff


	//   ....[70]....
        /*0154*/ 	.word	0xffffffff


	//   ....[71]....
        /*0158*/ 	.word	0xffffffff


	//   ....[72]....
        /*015c*/ 	.word	0xffffffff


	//   ....[73]....
        /*0160*/ 	.word	0xffffffff


	//   ....[74]....
        /*0164*/ 	.word	0xffffffff


	//   ....[75]....
        /*0168*/ 	.word	0xffffffff


	//   ....[76]....
        /*016c*/ 	.word	0xffffffff


	//   ....[77]....
        /*0170*/ 	.word	0xffffffff


	//   ....[78]....
        /*0174*/ 	.word	0xffffffff


	//   ....[79]....
        /*0178*/ 	.word	0xffffffff


	//   ....[80]....
        /*017c*/ 	.word	0xffffffff


	//   ....[81]....
        /*0180*/ 	.word	0xffffffff


	//   ....[82]....
        /*0184*/ 	.word	0xffffffff


	//   ....[83]....
        /*0188*/ 	.word	0xffffffff


	//   ....[84]....
        /*018c*/ 	.word	0xffffffff


	//   ....[85]....
        /*0190*/ 	.word	0xffffffff


	//   ....[86]....
        /*0194*/ 	.word	0xffffffff


	//   ....[87]....
        /*0198*/ 	.word	0xffffffff


	//   ....[88]....
        /*019c*/ 	.word	0xffffffff


	//   ....[89]....
        /*01a0*/ 	.word	0xffffffff


	//   ....[90]....
        /*01a4*/ 	.word	0xffffffff


	//   ....[91]....
        /*01a8*/ 	.word	0xffffffff


	//   ....[92]....
        /*01ac*/ 	.word	0xffffffff


	//----- nvinfo : EIATTR_COOP_GROUP_INSTR_OFFSETS
	.align		4
.L_2053:
        /*01b0*/ 	.byte	0x04, 0x28
        /*01b2*/ 	.short	(.L_2055 - .L_2054)


	//   ....[0]....
.L_2054:
        /*01b4*/ 	.word	0x00001090


	//   ....[1]....
        /*01b8*/ 	.word	0x00001530


	//   ....[2]....
        /*01bc*/ 	.word	0x00001c00


	//   ....[3]....
        /*01c0*/ 	.word	0x00004580


	//   ....[4]....
        /*01c4*/ 	.word	0x00004c60


	//   ....[5]....
        /*01c8*/ 	.word	0x000054c0


	//   ....[6]....
        /*01cc*/ 	.word	0x00005ea0


	//   ....[7]....
        /*01d0*/ 	.word	0x00006ce0


	//   ....[8]....
        /*01d4*/ 	.word	0x00007630


	//   ....[9]....
        /*01d8*/ 	.word	0x00007650


	//   ....[10]....
        /*01dc*/ 	.word	0x000076a0


	//   ....[11]....
        /*01e0*/ 	.word	0x000076b0


	//   ....[12]....
        /*01e4*/ 	.word	0x000076e0


	//   ....[13]....
        /*01e8*/ 	.word	0x00007700


	//   ....[14]....
        /*01ec*/ 	.word	0x00007730


	//   ....[15]....
        /*01f0*/ 	.word	0x00007750


	//   ....[16]....
        /*01f4*/ 	.word	0x00007780


	//   ....[17]....
        /*01f8*/ 	.word	0x000077a0


	//   ....[18]....
        /*01fc*/ 	.word	0x00007870


	//   ....[19]....
        /*0200*/ 	.word	0x000078e0


	//   ....[20]....
        /*0204*/ 	.word	0x00007900


	//   ....[21]....
        /*0208*/ 	.word	0x00007910


	//   ....[22]....
        /*020c*/ 	.word	0x00007920


	//   ....[23]....
        /*0210*/ 	.word	0x00007930


	//   ....[24]....
        /*0214*/ 	.word	0x00007f00


	//   ....[25]....
        /*0218*/ 	.word	0x00007f20


	//   ....[26]....
        /*021c*/ 	.word	0x00007f30


	//   ....[27]....
        /*0220*/ 	.word	0x00007f40


	//   ....[28]....
        /*0224*/ 	.word	0x00007f70


	//   ....[29]....
        /*0228*/ 	.word	0x00007f80


	//   ....[30]....
        /*022c*/ 	.word	0x00007fb0


	//   ....[31]....
        /*0230*/ 	.word	0x00007fc0


	//   ....[32]....
        /*0234*/ 	.word	0x00007ff0


	//   ....[33]....
        /*0238*/ 	.word	0x00008000


	//   ....[34]....
        /*023c*/ 	.word	0x00008030


	//   ....[35]....
        /*0240*/ 	.word	0x00008040


	//   ....[36]....
        /*0244*/ 	.word	0x00008070


	//   ....[37]....
        /*0248*/ 	.word	0x00008080


	//   ....[38]....
        /*024c*/ 	.word	0x00008090


	//   ....[39]....
        /*0250*/ 	.word	0x000080a0


	//   ....[40]....
        /*0254*/ 	.word	0x000095a0


	//   ....[41]....
        /*0258*/ 	.word	0x000095e0


	//   ....[42]....
        /*025c*/ 	.word	0x000096c0


	//   ....[43]....
        /*0260*/ 	.word	0x000096f0


	//   ....[44]....
        /*0264*/ 	.word	0x00009780


	//   ....[45]....
        /*0268*/ 	.word	0x000097b0


	//   ....[46]....
        /*026c*/ 	.word	0x00009890


	//   ....[47]....
        /*0270*/ 	.word	0x000098c0


	//   ....[48]....
        /*0274*/ 	.word	0x000099a0


	//   ....[49]....
        /*0278*/ 	.word	0x000099d0


	//   ....[50]....
        /*027c*/ 	.word	0x0000a1a0


	//   ....[51]....
        /*0280*/ 	.word	0x0000abc0


	//   ....[52]....
        /*0284*/ 	.word	0x0000b3c0


	//   ....[53]....
        /*0288*/ 	.word	0x0000b9c0


	//   ....[54]....
        /*028c*/ 	.word	0x0000ba20


	//   ....[55]....
        /*0290*/ 	.word	0x0000ba80


	//   ....[56]....
        /*0294*/ 	.word	0x0000baa0


	//   ....[57]....
        /*0298*/ 	.word	0x0000bac0


	//   ....[58]....
        /*029c*/ 	.word	0x0000bb80


	//   ....[59]....
        /*02a0*/ 	.word	0x0000bbd0


	//   ....[60]....
        /*02a4*/ 	.word	0x0000bc20


	//   ....[61]....
        /*02a8*/ 	.word	0x0000bc50


	//   ....[62]....
        /*02ac*/ 	.word	0x0000bc70


	//   ....[63]....
        /*02b0*/ 	.word	0x0000bfc0


	//   ....[64]....
        /*02b4*/ 	.word	0x0000c040


	//   ....[65]....
        /*02b8*/ 	.word	0x0000c0f0


	//   ....[66]....
        /*02bc*/ 	.word	0x0000c160


	//   ....[67]....
        /*02c0*/ 	.word	0x0000c1f0


	//   ....[68]....
        /*02c4*/ 	.word	0x0000c260


	//   ....[69]....
        /*02c8*/ 	.word	0x0000c2f0


	//   ....[70]....
        /*02cc*/ 	.word	0x0000c360


	//   ....[71]....
        /*02d0*/ 	.word	0x0000c410


	//   ....[72]....
        /*02d4*/ 	.word	0x0000c480


	//   ....[73]....
        /*02d8*/ 	.word	0x0000c500


	//   ....[74]....
        /*02dc*/ 	.word	0x0000c570


	//   ....[75]....
        /*02e0*/ 	.word	0x0000c5f0


	//   ....[76]....
        /*02e4*/ 	.word	0x0000c660


	//   ....[77]....
        /*02e8*/ 	.word	0x0000c6e0


	//   ....[78]....
        /*02ec*/ 	.word	0x0000c760


	//   ....[79]....
        /*02f0*/ 	.word	0x0000c800


	//   ....[80]....
        /*02f4*/ 	.word	0x0000c870


	//   ....[81]....
        /*02f8*/ 	.word	0x0000c8f0


	//   ....[82]....
        /*02fc*/ 	.word	0x0000c960


	//   ....[83]....
        /*0300*/ 	.word	0x0000c9e0


	//   ....[84]....
        /*0304*/ 	.word	0x0000ca50


	//   ....[85]....
        /*0308*/ 	.word	0x0000cae0


	//   ....[86]....
        /*030c*/ 	.word	0x0000cb50


	//   ....[87]....
        /*0310*/ 	.word	0x0000cbd0


	//   ....[88]....
        /*0314*/ 	.word	0x0000cc40


	//   ....[89]....
        /*0318*/ 	.word	0x0000ccb0


	//   ....[90]....
        /*031c*/ 	.word	0x0000cd20


	//   ....[91]....
        /*0320*/ 	.word	0x0000cd90


	//   ....[92]....
        /*0324*/ 	.word	0x0000ce00


	//----- nvinfo : EIATTR_EXIT_INSTR_OFFSETS
	.align		4
.L_2055:
        /*0328*/ 	.byte	0x04, 0x1c
        /*032a*/ 	.short	(.L_2057 - .L_2056)


	//   ....[0]....
.L_2056:
        /*032c*/ 	.word	0x0000bd40


	//   ....[1]....
        /*0330*/ 	.word	0x0000bf60


	//----- nvinfo : EIATTR_MAX_THREADS
	.align		4
.L_2057:
        /*0334*/ 	.byte	0x04, 0x05
        /*0336*/ 	.short	(.L_2059 - .L_2058)
.L_2058:
        /*0338*/ 	.word	0x00000040
        /*033c*/ 	.word	0x00000001
        /*0340*/ 	.word	0x00000001


	//----- nvinfo : EIATTR_CRS_STACK_SIZE
	.align		4
.L_2059:
        /*0344*/ 	.byte	0x04, 0x1e
        /*0346*/ 	.short	(.L_2061 - .L_2060)
.L_2060:
        /*0348*/ 	.word	0x00000000
.L_2061:


//--------------------- .nv.info._Z25selective_scan_bwd_kernelI32Selective_Scan_bwd_kernel_traitsILi64ELi16ELb0ELb1ELb0ELb0ELb0EffEEv12SSMParamsBwd --------------------------
	.section	.nv.info._Z25selective_scan_bwd_kernelI32Selective_Scan_bwd_kernel_traitsILi64ELi16ELb0ELb1ELb0ELb0ELb0EffEEv12SSMParamsBwd,"",@"SHT_CUDA_INFO"
	.sectionflags	@""
	.align	4


	//----- nvinfo : EIATTR_CUDA_API_VERSION
	.align		4
        /*0000*/ 	.byte	0x04, 0x37
        /*0002*/ 	.short	(.L_2063 - .L_2062)
.L_2062:
        /*0004*/ 	.word	0x00000082


	//----- nvinfo : EIATTR_SW2861232_WAR
	.align		4
.L_2063:
        /*0008*/ 	.byte	0x01, 0x35
	.zero		2


	//----- nvinfo : EIATTR_PARAM_CBANK
	.align		4
        /*000c*/ 	.byte	0x04, 0x0a
        /*000e*/ 	.short	(.L_2065 - .L_2064)
	.align		4
.L_2064:
        /*0010*/ 	.word	index@(.nv.constant0._Z25selective_scan_bwd_kernelI32Selective_Scan_bwd_kernel_traitsILi64ELi16ELb0ELb1ELb0ELb0ELb0EffEEv12SSMParamsBwd)
        /*0014*/ 	.short	0x0160
        /*0016*/ 	.short	0x01f0


	//----- nvinfo : EIATTR_CBANK_PARAM_SIZE
	.align		4
.L_2065:
        /*0018*/ 	.byte	0x03, 0x19
        /*001a*/ 	.short	0x01f0


	//----- nvinfo : EIATTR_KPARAM_INFO
	.align		4
        /*001c*/ 	.byte	0x04, 0x17
        /*001e*/ 	.short	(.L_2067 - .L_2066)
.L_2066:
        /*0020*/ 	.word	0x00000000
        /*0024*/ 	.short	0x0000
        /*0026*/ 	.short	0x0000
        /*0028*/ 	.byte	0x00, 0xf0, 0xc1, 0x07


	//----- nvinfo : EIATTR_MAXREG_COUNT
	.align		4
.L_2067:
        /*002c*/ 	.byte	0x03, 0x1b
        /*002e*/ 	.short	0x00ff


	//----- nvinfo : EIATTR_NUM_BARRIERS
	.align		4
        /*0030*/ 	.byte	0x02, 0x4c
        /*0032*/ 	.byte	0x01
	.zero		1


	//----- nvinfo : EIATTR_MERCURY_ISA_VERSION
	.align		4
        /*0034*/ 	.byte	0x03, 0x5f
        /*0036*/ 	.short	0x0000


	//----- nvinfo : EIATTR_COOP_GROUP_MASK_REGIDS
	.align		4
        /*0038*/ 	.byte	0x04, 0x29
        /*003a*/ 	.short	(.L_2069 - .L_2068)


	//   ....[0]....
.L_2068:
        /*003c*/ 	.word	0xffffffff


	//   ....[1]....
        /*0040*/ 	.word	0xffffffff


	//   ....[2]....
        /*0044*/ 	.word	0xffffffff


	//   ....[3]....
        /*0048*/ 	.word	0xffffffff


	//   ....[4]....
        /*004c*/ 	.word	0xffffffff


	//   ....[5]....
        /*0050*/ 	.word	0xffffffff


	//   ....[6]....
        /*0054*/ 	.word	0xffffffff


	//   ....[7]....
        /*0058*/ 	.word	0xffffffff


	//   ....[8]....
        /*005c*/ 	.word	0xffffffff


	//   ....[9]....
        /*0060*/ 	.word	0xffffffff


	//   ....[10]....
        /*0064*/ 	.word	0xffffffff


	//   ....[11]....
        /*0068*/ 	.word	0xffffffff


	//   ....[12]....
        /*006c*/ 	.word	0xffffffff


	//   ....[13]....
        /*0070*/ 	.word	0xffffffff


	//   ....[14]....
        /*0074*/ 	.word	0xffffffff


	//   ....[15]....
        /*0078*/ 	.word	0xffffffff


	//   ....[16]....
        /*007c*/ 	.word	0xffffffff


	//   ....[17]....
        /*0080*/ 	.word	0xffffffff


	//   ....[18]....
        /*0084*/ 	.word	0xffffffff


	//   ....[19]....
        /*0088*/ 	.word	0xffffffff


	//   ....[20]....
        /*008c*/ 	.word	0xffffffff


	//   ....[21]....
        /*0090*/ 	.word	0xffffffff


	//   ....[22]....
        /*0094*/ 	.word	0xffffffff


	//   ....[23]....
        /*0098*/ 	.word	0xffffffff


	//   ....[24]....
        /*009c*/ 	.word	0xffffffff


	//   ....[25]....
        /*00a0*/ 	.word	0xffffffff


	//   ....[26]....
        /*00a4*/ 	.word	0xffffffff


	//   ....[27]....
        /*00a8*/ 	.word	0xffffffff


	//   ....[28]....
        /*00ac*/ 	.word	0xffffffff


	//   ....[29]....
        /*00b0*/ 	.word	0xffffffff


	//   ....[30]....
        /*00b4*/ 	.word	0xffffffff


	//   ....[31]....
        /*00b8*/ 	.word	0xffffffff


	//   ....[32]....
        /*00bc*/ 	.word	0xffffffff


	//   ....[33]....
        /*00c0*/ 	.word	0xffffffff


	//   ....[34]....
        /*00c4*/ 	.word	0xffffffff


	//   ....[35]....
        /*00c8*/ 	.word	0xffffffff


	//   ....[36]....
        /*00cc*/ 	.word	0xffffffff


	//   ....[37]....
        /*00d0*/ 	.word	0xffffffff


	//   ....[38]....
        /*00d4*/ 	.word	0xffffffff


	//   ....[39]....
        /*00d8*/ 	.word	0xffffffff


	//   ....[40]....
        /*00dc*/ 	.word	0xffffffff


	//   ....[41]....
        /*00e0*/ 	.word	0xffffffff


	//   ....[42]....
        /*00e4*/ 	.word	0xffffffff


	//   ....[43]....
        /*00e8*/ 	.word	0xffffffff


	//   ....[44]....
        /*00ec*/ 	.word	0xffffffff


	//   ....[45]....
        /*00f0*/ 	.word	0xffffffff


	//   ....[46]....
        /*00f4*/ 	.word	0xffffffff


	//   ....[47]....
        /*00f8*/ 	.word	0xffffffff


	//   ....[48]....
        /*00fc*/ 	.word	0xffffffff


	//   ....[49]....
        /*0100*/ 	.word	0xffffffff


	//   ....[50]....
        /*0104*/ 	.word	0xffffffff


	//   ....[51]....
        /*0108*/ 	.word	0xffffffff


	//   ....[52]....
        /*010c*/ 	.word	0xffffffff


	//   ....[53]....
        /*0110*/ 	.word	0xffffffff


	//   ....[54]....
        /*0114*/ 	.word	0xffffffff


	//   ....[55]....
        /*0118*/ 	.word	0xffffffff


	//   ....[56]....
        /*011c*/ 	.word	0xffffffff


	//   ....[57]....
        /*0120*/ 	.word	0xffffffff


	//   ....[58]....
        /*0124*/ 	.word	0xffffffff


	//   ....[59]....
        /*0128*/ 	.word	0xffffffff


	//   ....[60]....
        /*012c*/ 	.word	0xffffffff


	//   ....[61]....
        /*0130*/ 	.word	0xffffffff


	//   ....[62]....
        /*0134*/ 	.word	0xffffffff


	//   ....[63]....
        /*0138*/ 	.word	0xffffffff


	//   ....[64]....
        /*013c*/ 	.word	0xffffffff


	//   ....[65]....
        /*0140*/ 	.word	0xffffffff


	//   ....[66]....
        /*0144*/ 	.word	0xffffffff


	//   ....[67]....
        /*0148*/ 	.word	0xffffffff


	//   ....[68]....
        /*014c*/ 	.word	0xffffffff


	//   ....[69]....
        /*0150*/ 	.word	0xffffffff


	//   ....[70]....
        /*0154*/ 	.word	0xffffffff


	//   ....[71]....
        /*0158*/ 	.word	0xffffffff


	//   ....[72]....
        /*015c*/ 	.word	0xffffffff


	//   ....[73]....
        /*0160*/ 	.word	0xffffffff


	//   ....[74]....
        /*0164*/ 	.word	0xffffffff


	//   ....[75]....
        /*0168*/ 	.word	0xffffffff


	//   ....[76]....
        /*016c*/ 	.word	0xffffffff


	//   ....[77]....
        /*0170*/ 	.word	0xffffffff


	//   ....[78]....
        /*0174*/ 	.word	0xffffffff


	//   ....[79]....
        /*0178*/ 	.word	0xffffffff


	//   ....[80]....
        /*017c*/ 	.word	0xffffffff


	//   ....[81]....
        /*0180*/ 	.word	0xffffffff


	//   ....[82]....
        /*0184*/ 	.word	0xffffffff


	//   ....[83]....
        /*0188*/ 	.word	0xffffffff


	//   ....[84]....
        /*018c*/ 	.word	0xffffffff


	//   ....[85]....
        /*0190*/ 	.word	0xffffffff


	//   ....[86]....
        /*0194*/ 	.word	0xffffffff


	//   ....[87]....
        /*0198*/ 	.word	0xffffffff


	//----- nvinfo : EIATTR_COOP_GROUP_INSTR_OFFSETS
	.align		4
.L_2069:
        /*019c*/ 	.byte	0x04, 0x28
        /*019e*/ 	.short	(.L_2071 - .L_2070)


	//   ....[0]....
.L_2070:
        /*01a0*/ 	.word	0x000010d0


	//   ....[1]....
        /*01a4*/ 	.word	0x00001580


	//   ....[2]....
        /*01a8*/ 	.word	0x000019a0


	//   ....[3]....
        /*01ac*/ 	.word	0x00002920


	//   ....[4]....
        /*01b0*/ 	.word	0x00003120


	//   ....[5]....
        /*01b4*/ 	.word	0x00003140


	//   ....[6]....
        /*01b8*/ 	.word	0x00003190


	//   ....[7]....
        /*01bc*/ 	.word	0x000031a0


	//   ....[8]....
        /*01c0*/ 	.word	0x000031d0


	//   ....[9]....
        /*01c4*/ 	.word	0x000031f0


	//   ....[10]....
        /*01c8*/ 	.word	0x00003220


	//   ....[11]....
        /*01cc*/ 	.word	0x00003240


	//   ....[12]....
        /*01d0*/ 	.word	0x00003270


	//   ....[13]....
        /*01d4*/ 	.word	0x00003290


	//   ....[14]....
        /*01d8*/ 	.word	0x00003350


	//   ....[15]....
        /*01dc*/ 	.word	0x000033c0


	//   ....[16]....
        /*01e0*/ 	.word	0x000033e0


	//   ....[17]....
        /*01e4*/ 	.word	0x000033f0


	//   ....[18]....
        /*01e8*/ 	.word	0x00003400


	//   ....[19]....
        /*01ec*/ 	.word	0x00003410


	//   ....[20]....
        /*01f0*/ 	.word	0x000039f0


	//   ....[21]....
        /*01f4*/ 	.word	0x00003a10


	//   ....[22]....
        /*01f8*/ 	.word	0x00003a20


	//   ....[23]....
        /*01fc*/ 	.word	0x00003a30


	//   ....[24]....
        /*0200*/ 	.word	0x00003a60


	//   ....[25]....
        /*0204*/ 	.word	0x00003a70


	//   ....[26]....
        /*0208*/ 	.word	0x00003aa0


	//   ....[27]....
        /*020c*/ 	.word	0x00003ab0


	//   ....[28]....
        /*0210*/ 	.word	0x00003ae0


	//   ....[29]....
        /*0214*/ 	.word	0x00003af0


	//   ....[30]....
        /*0218*/ 	.word	0x00003b20


	//   ....[31]....
        /*021c*/ 	.word	0x00003b30


	//   ....[32]....
        /*0220*/ 	.word	0x00003b60


	//   ....[33]....
        /*0224*/ 	.word	0x00003b70


	//   ....[34]....
        /*0228*/ 	.word	0x00003b80


	//   ....[35]....
        /*022c*/ 	.word	0x00003b90


	//   ....[36]....
        /*0230*/ 	.word	0x00005150


	//   ....[37]....
        /*0234*/ 	.word	0x00005190


	//   ....[38]....
        /*0238*/ 	.word	0x00005290


	//   ....[39]....
        /*023c*/ 	.word	0x000052c0


	//   ....[40]....
        /*0240*/ 	.word	0x000053a0


	//   ....[41]....
        /*0244*/ 	.word	0x000053d0


	//   ....[42]....
        /*0248*/ 	.word	0x000054b0


	//   ....[43]....
        /*024c*/ 	.word	0x000054e0


	//   ....[44]....
        /*0250*/ 	.word	0x000055c0


	//   ....[45]....
        /*0254*/ 	.word	0x000055f0


	//   ....[46]....
        /*0258*/ 	.word	0x00005c10


	//   ....[47]....
        /*025c*/ 	.word	0x000064d0


	//   ....[48]....
        /*0260*/ 	.word	0x00006ae0


	//   ....[49]....
        /*0264*/ 	.word	0x00006b40


	//   ....[50]....
        /*0268*/ 	.word	0x00006ba0


	//   ....[51]....
        /*026c*/ 	.word	0x00006bc0


	//   ....[52]....
        /*0270*/ 	.word	0x00006be0


	//   ....[53]....
        /*0274*/ 	.word	0x00006ca0


	//   ....[54]....
        /*0278*/ 	.word	0x00006cf0


	//   ....[55]....
        /*027c*/ 	.word	0x00006d40


	//   ....[56]....
        /*0280*/ 	.word	0x00006d70


	//   ....[57]....
        /*0284*/ 	.word	0x00006d90


	//   ....[58]....
        /*0288*/ 	.word	0x000070e0


	//   ....[59]....
        /*028c*/ 	.word	0x00007160


	//   ....[60]....
        /*0290*/ 	.word	0x00007210


	//   ....[61]....
        /*0294*/ 	.word	0x00007280


	//   ....[62]....
        /*0298*/ 	.word	0x00007310


	//   ....[63]....
        /*029c*/ 	.word	0x00007380


	//   ....[64]....
        /*02a0*/ 	.word	0x00007430


	//   ....[65]....
        /*02a4*/ 	.word	0x000074a0


	//   ....[66]....
        /*02a8*/ 	.word	0x00007530


	//   ....[67]....
        /*02ac*/ 	.word	0x000075a0


	//   ....[68]....
        /*02b0*/ 	.word	0x00007620


	//   ....[69]....
        /*02b4*/ 	.word	0x00007690


	//   ....[70]....
        /*02b8*/ 	.word	0x00007710


	//   ....[71]....
        /*02bc*/ 	.word	0x00007780


	//   ....[72]....
        /*02c0*/ 	.word	0x00007800


	//   ....[73]....
        /*02c4*/ 	.word	0x00007880


	//   ....[74]....
        /*02c8*/ 	.word	0x00007920


	//   ....[75]....
        /*02cc*/ 	.word	0x00007990


	//   ....[76]....
        /*02d0*/ 	.word	0x00007a10


	//   ....[77]....
        /*02d4*/ 	.word	0x00007a80


	//   ....[78]....
        /*02d8*/ 	.word	0x00007b00


	//   ....[79]....
        /*02dc*/ 	.word	0x00007b70


	//   ....[80]....
        /*02e0*/ 	.word	0x00007c00


	//   ....[81]....
        /*02e4*/ 	.word	0x00007c70


	//   ....[82]....
        /*02e8*/ 	.word	0x00007cf0


	//   ....[83]....
        /*02ec*/ 	.word	0x00007d60


	//   ....[84]....
        /*02f0*/ 	.word	0x00007de0


	//   ....[85]....
        /*02f4*/ 	.word	0x00007e50


	//   ....[86]....
        /*02f8*/ 	.word	0x00007ec0


	//   ....[87]....
        /*02fc*/ 	.word	0x00007f30


	//----- nvinfo : EIATTR_EXIT_INSTR_OFFSETS
	.align		4
.L_2071:
        /*0300*/ 	.byte	0x04, 0x1c
        /*0302*/ 	.short	(.L_2073 - .L_2072)


	//   ....[0]....
.L_2072:
        /*0304*/ 	.word	0x00006e60


	//   ....[1]....
        /*0308*/ 	.word	0x00007080


	//----- nvinfo : EIATTR_MAX_THREADS
	.align		4
.L_2073:
        /*030c*/ 	.byte	0x04, 0x05
        /*030e*/ 	.short	(.L_2075 - .L_2074)
.L_2074:
        /*0310*/ 	.word	0x00000040
        /*0314*/ 	.word	0x00000001
        /*0318*/ 	.word	0x00000001


	//----- nvinfo : EIATTR_CRS_STACK_SIZE
	.align		4
.L_2075:
        /*031c*/ 	.byte	0x04, 0x1e
        /*031e*/ 	.short	(.L_2077 - .L_2076)
.L_2076:
        /*0320*/ 	.word	0x00000000
.L_2077:


//--------------------- .nv.info._Z25selective_scan_bwd_kernelI32Selective_Scan_bwd_kernel_traitsILi64ELi16ELb0ELb1ELb0ELb0ELb1EffEEv12SSMParamsBwd --------------------------
	.section	.nv.info._Z25selective_scan_bwd_kernelI32Selective_Scan_bwd_kernel_traitsILi64ELi16ELb0ELb1ELb0ELb0ELb1EffEEv12SSMParamsBwd,"",@"SHT_CUDA_INFO"
	.sectionflags	@""
	.align	4


	//----- nvinfo : EIATTR_CUDA_API_VERSION
	.align		4
        /*0000*/ 	.byte	0x04, 0x37
        /*0002*/ 	.short	(.L_2079 - .L_2078)
.L_2078:
        /*0004*/ 	.word	0x00000082


	//----- nvinfo : EIATTR_SW2861232_WAR
	.align		4
.L_2079:
        /*0008*/ 	.byte	0x01, 0x35
	.zero		2


	//----- nvinfo : EIATTR_PARAM_CBANK
	.align		4
        /*000c*/ 	.byte	0x04, 0x0a
        /*000e*/ 	.short	(.L_2081 - .L_2080)
	.align		4
.L_2080:
        /*0010*/ 	.word	index@(.nv.constant0._Z25selective_scan_bwd_kernelI32Selective_Scan_bwd_kernel_traitsILi64ELi16ELb0ELb1ELb0ELb0ELb1EffEEv12SSMParamsBwd)
        /*0014*/ 	.short	0x0160
        /*0016*/ 	.short	0x01f0


	//----- nvinfo : EIATTR_CBANK_PARAM_SIZE
	.align		4
.L_2081:
        /*0018*/ 	.byte	0x03, 0x19
        /*001a*/ 	.short	0x01f0


	//----- nvinfo : EIATTR_KPARAM_INFO
	.align		4
        /*001c*/ 	.byte	0x04, 0x17
        /*001e*/ 	.short	(.L_2083 - .L_2082)
.L_2082:
        /*0020*/ 	.word	0x00000000
        /*0024*/ 	.short	0x0000
        /*0026*/ 	.short	0x0000
        /*0028*/ 	.byte	0x00, 0xf0, 0xc1, 0x07


	//----- nvinfo : EIATTR_MAXREG_COUNT
	.align		4
.L_2083:
        /*002c*/ 	.byte	0x03, 0x1b
        /*002e*/ 	.short	0x00ff


	//----- nvinfo : EIATTR_NUM_BARRIERS
	.align		4
        /*0030*/ 	.byte	0x02, 0x4c
        /*0032*/ 	.byte	0x01
	.zero		1


	//----- nvinfo : EIATTR_MERCURY_ISA_VERSION
	.align		4
        /*0034*/ 	.byte	0x03, 0x5f
        /*0036*/ 	.short	0x0000


	//----- nvinfo : EIATTR_COOP_GROUP_MASK_REGIDS
	.align		4
        /*0038*/ 	.byte	0x04, 0x29
        /*003a*/ 	.short	(.L_2085 - .L_2084)


	//   ....[0]....
.L_2084:
        /*003c*/ 	.word	0xffffffff


	//   ....[1]....
        /*0040*/ 	.word	0xffffffff


	//   ....[2]....
        /*0044*/ 	.word	0xffffffff


	//   ....[3]....
        /*0048*/ 	.word	0xffffffff


	//   ....[4]....
        /*004c*/ 	.word	0xffffffff


	//   ....[5]....
        /*0050*/ 	.word	0xffffffff


	//   ....[6]....
        /*0054*/ 	.word	0xffffffff


	//   ....[7]....
        /*0058*/ 	.word	0xffffffff


	//   ....[8]....
        /*005c*/ 	.word	0xffffffff


	//   ....[9]....
        /*0060*/ 	.word	0xffffffff


	//   ....[10]....
        /*0064*/ 	.word	0xffffffff


	//   ....[11]....
        /*0068*/ 	.word	0xffffffff


	//   ....[12]....
        /*006c*/ 	.word	0xffffffff


	//   ....[13]....
        /*0070*/ 	.word	0xffffffff


	//   ....[14]....
        /*0074*/ 	.word	0xffffffff


	//   ....[15]....
        /*0078*/ 	.word	0xffffffff


	//   ....[16]....
        /*007c*/ 	.word	0xffffffff


	//   ....[17]....
        /*0080*/ 	.word	0xffffffff


	//   ....[18]....
        /*0084*/ 	.word	0xffffffff


	//   ....[19]....
        /*0088*/ 	.word	0xffffffff


	//   ....[20]....
        /*008c*/ 	.word	0xffffffff


	//   ....[21]....
        /*0090*/ 	.word	0xffffffff


	//   ....[22]....
        /*0094*/ 	.word	0xffffffff


	//   ....[23]....
        /*0098*/ 	.word	0xffffffff


	//   ....[24]....
        /*009c*/ 	.word	0xffffffff


	//   ....[25]....
        /*00a0*/ 	.word	0xffffffff


	//   ....[26]....
        /*00a4*/ 	.word	0xffffffff


	//   ....[27]....
        /*00a8*/ 	.word	0xffffffff


	//   ....[28]....
        /*00ac*/ 	.word	0xffffffff


	//   ....[29]....
        /*00b0*/ 	.word	0xffffffff


	//   ....[30]....
        /*00b4*/ 	.word	0xffffffff


	//   ....[31]....
        /*00b8*/ 	.word	0xffffffff


	//   ....[32]....
        /*00bc*/ 	.word	0xffffffff


	//   ....[33]....
        /*00c0*/ 	.word	0xffffffff


	//   ....[34]....
        /*00c4*/ 	.word	0xffffffff


	//   ....[35]....
        /*00c8*/ 	.word	0xffffffff


	//   ....[36]....
        /*00cc*/ 	.word	0xffffffff


	//   ....[37]....
        /*00d0*/ 	.word	0xffffffff


	//   ....[38]....
        /*00d4*/ 	.word	0xffffffff


	//   ....[39]....
        /*00d8*/ 	.word	0xffffffff


	//   ....[40]....
        /*00dc*/ 	.word	0xffffffff


	//   ....[41]....
        /*00e0*/ 	.word	0xffffffff


	//   ....[42]....
        /*00e4*/ 	.word	0xffffffff


	//   ....[43]....
        /*00e8*/ 	.word	0xffffffff


	//   ....[44]....
        /*00ec*/ 	.word	0xffffffff


	//   ....[45]....
        /*00f0*/ 	.word	0xffffffff


	//   ....[46]....
        /*00f4*/ 	.word	0xffffffff


	//   ....[47]....
        /*00f8*/ 	.word	0xffffffff


	//   ....[48]....
        /*00fc*/ 	.word	0xffffffff


	//   ....[49]....
        /*0100*/ 	.word	0xffffffff


	//   ....[50]....
        /*0104*/ 	.word	0xffffffff


	//   ....[51]....
        /*0108*/ 	.word	0xffffffff


	//   ....[52]....
        /*010c*/ 	.word	0xffffffff


	//   ....[53]....
        /*0110*/ 	.word	0xffffffff


	//   ....[54]....
        /*0114*/ 	.word	0xffffffff


	//   ....[55]....
        /*0118*/ 	.word	0xffffffff


	//   ....[56]....
        /*011c*/ 	.word	0xffffffff


	//   ....[57]....
        /*0120*/ 	.word	0xffffffff


	//   ....[58]....
        /*0124*/ 	.word	0xffffffff


	//   ....[59]....
        /*0128*/ 	.word	0xffffffff


	//   ....[60]....
        /*012c*/ 	.word	0xffffffff


	//   ....[61]....
        /*0130*/ 	.word	0xffffffff


	//   ....[62]....
        /*0134*/ 	.word	0xffffffff


	//   ....[63]....
        /*0138*/ 	.word	0xffffffff


	//   ....[64]....
        /*013c*/ 	.word	0xffffffff


	//   ....[65]....
        /*0140*/ 	.word	0xffffffff


	//   ....[66]....
        /*0144*/ 	.word	0xffffffff


	//   ....[67]....
        /*0148*/ 	.word	0xffffffff


	//   ....[68]....
        /*014c*/ 	.word	0xffffffff


	//   ....[69]....
        /*0150*/ 	.word	0xffffffff


	//   ....[70]....
        /*0154*/ 	.word	0xffffffff


	//   ....[71]....
        /*0158*/ 	.word	0xffffffff


	//   ....[72]....
        /*015c*/ 	.word	0xffffffff


	//   ....[73]....
        /*0160*/ 	.word	0xffffffff


	//   ....[74]....
        /*0164*/ 	.word	0xffffffff


	//   ....[75]....
        /*0168*/ 	.word	0xffffffff


	//   ....[76]....
        /*016c*/ 	.word	0xffffffff


	//   ....[77]....
        /*0170*/ 	.word	0xffffffff


	//   ....[78]....
        /*0174*/ 	.word	0xffffffff


	//   ....[79]....
        /*0178*/ 	.word	0xffffffff


	//   ....[80]....
        /*017c*/ 	.word	0xffffffff


	//   ....[81]....
        /*0180*/ 	.word	0xffffffff


	//   ....[82]....
        /*0184*/ 	.word	0xffffffff


	//   ....[83]....
        /*0188*/ 	.word	0xffffffff


	//   ....[84]....
        /*018c*/ 	.word	0xffffffff


	//   ....[85]....
        /*0190*/ 	.word	0xffffffff


	//   ....[86]....
        /*0194*/ 	.word	0xffffffff


	//   ....[87]....
        /*0198*/ 	.word	0xffffffff


	//   ....[88]....
        /*019c*/ 	.word	0xffffffff


	//   ....[89]....
        /*01a0*/ 	.word	0xffffffff


	//   ....[90]....
        /*01a4*/ 	.word	0xffffffff


	//   ....[91]....
        /*01a8*/ 	.word	0xffffffff


	//----- nvinfo : EIATTR_COOP_GROUP_INSTR_OFFSETS
	.align		4
.L_2085:
        /*01ac*/ 	.byte	0x04, 0x28
        /*01ae*/ 	.short	(.L_2087 - .L_2086)


	//   ....[0]....
.L_2086:
        /*01b0*/ 	.word	0x00001020


	//   ....[1]....
        /*01b4*/ 	.word	0x00001510


	//   ....[2]....
        /*01b8*/ 	.word	0x00001c90


	//   ....[3]....
        /*01bc*/ 	.word	0x00002150


	//   ....[4]....
        /*01c0*/ 	.word	0x000027f0


	//   ....[5]....
        /*01c4*/ 	.word	0x00003080


	//   ....[6]....
        /*01c8*/ 	.word	0x00003a30


	//   ....[7]....
        /*01cc*/ 	.word	0x00004ac0


	//   ....[8]....
        /*01d0*/ 	.word	0x000054b0


	//   ....[9]....
        /*01d4*/ 	.word	0x000054d0


	//   ....[10]....
        /*01d8*/ 	.word	0x00005520


	//   ....[11]....
        /*01dc*/ 	.word	0x00005530


	//   ....[12]....
        /*01e0*/ 	.word	0x00005560


	//   ....[13]....
        /*01e4*/ 	.word	0x00005580


	//   ....[14]....
        /*01e8*/ 	.word	0x000055b0


	//   ....[15]....
        /*01ec*/ 	.word	0x000055d0


	//   ....[16]....
        /*01f0*/ 	.word	0x00005600


	//   ....[17]....
        /*01f4*/ 	.word	0x00005620


	//   ....[18]....
        /*01f8*/ 	.word	0x000056e0


	//   ....[19]....
        /*01fc*/ 	.word	0x00005750


	//   ....[20]....
        /*0200*/ 	.word	0x00005770


	//   ....[21]....
        /*0204*/ 	.word	0x00005780


	//   ....[22]....
        /*0208*/ 	.word	0x00005790


	//   ....[23]....
        /*020c*/ 	.word	0x000057a0


	//   ....[24]....
        /*0210*/ 	.word	0x00005c70


	//   ....[25]....
        /*0214*/ 	.word	0x00005c90


	//   ....[26]....
        /*0218*/ 	.word	0x00005ca0


	//   ....[27]....
        /*021c*/ 	.word	0x00005cb0


	//   ....[28]....
        /*0220*/ 	.word	0x00005ce0


	//   ....[29]....
        /*0224*/ 	.word	0x00005cf0


	//   ....[30]....
        /*0228*/ 	.word	0x00005d20


	//   ....[31]....
        /*022c*/ 	.word	0x00005d30


	//   ....[32]....
        /*0230*/ 	.word	0x00005d60


	//   ....[33]....
        /*0234*/ 	.word	0x00005d70


	//   ....[34]....
        /*0238*/ 	.word	0x00005da0


	//   ....[35]....
        /*023c*/ 	.word	0x00005db0


	//   ....[36]....
        /*0240*/ 	.word	0x00005de0


	//   ....[37]....
        /*0244*/ 	.word	0x00005df0


	//   ....[38]....
        /*0248*/ 	.word	0x00005e00


	//   ....[39]....
        /*024c*/ 	.word	0x00005e10


	//   ....[40]....
        /*0250*/ 	.word	0x000071b0


	//   ....[41]....
        /*0254*/ 	.word	0x000071f0


	//   ....[42]....
        /*0258*/ 	.word	0x000072f0


	//   ....[43]....
        /*025c*/ 	.word	0x00007320


	//   ....[44]....
        /*0260*/ 	.word	0x00007400


	//   ....[45]....
        /*0264*/ 	.word	0x00007430


	//   ....[46]....
        /*0268*/ 	.word	0x00007510


	//   ....[47]....
        /*026c*/ 	.word	0x00007540


	//   ....[48]....
        /*0270*/ 	.word	0x00007620


	//   ....[49]....
        /*0274*/ 	.word	0x00007650


	//   ....[50]....
        /*0278*/ 	.word	0x00007d20


	//   ....[51]....
        /*027c*/ 	.word	0x00008610


	//   ....[52]....
        /*0280*/ 	.word	0x00008c10


	//   ....[53]....
        /*0284*/ 	.word	0x00008c70


	//   ....[54]....
        /*0288*/ 	.word	0x00008cd0


	//   ....[55]....
        /*028c*/ 	.word	0x00008cf0


	//   ....[56]....
        /*0290*/ 	.word	0x00008d10


	//   ....[57]....
        /*0294*/ 	.word	0x00008dd0


	//   ....[58]....
        /*0298*/ 	.word	0x00008e20


	//   ....[59]....
        /*029c*/ 	.word	0x00008e80


	//   ....[60]....
        /*02a0*/ 	.word	0x00008ea0


	//   ....[61]....
        /*02a4*/ 	.word	0x00008ec0


	//   ....[62]....
        /*02a8*/ 	.word	0x00009210


	//   ....[63]....
        /*02ac*/ 	.word	0x00009290


	//   ....[64]....
        /*02b0*/ 	.word	0x00009340


	//   ....[65]....
        /*02b4*/ 	.word	0x000093b0


	//   ....[66]....
        /*02b8*/ 	.word	0x00009440


	//   ....[67]....
        /*02bc*/ 	.word	0x000094b0


	//   ....[68]....
        /*02c0*/ 	.word	0x00009550


	//   ....[69]....
        /*02c4*/ 	.word	0x000095c0


	//   ....[70]....
        /*02c8*/ 	.word	0x00009660


	//   ....[71]....
        /*02cc*/ 	.word	0x000096d0


	//   ....[72]....
        /*02d0*/ 	.word	0x00009750


	//   ....[73]....
        /*02d4*/ 	.word	0x000097c0


	//   ....[74]....
        /*02d8*/ 	.word	0x00009830


	//   ....[75]....
        /*02dc*/ 	.word	0x000098a0


	//   ....[76]....
        /*02e0*/ 	.word	0x00009920


	//   ....[77]....
        /*02e4*/ 	.word	0x000099a0


	//   ....[78]....
        /*02e8*/ 	.word	0x00009a40


	//   ....[79]....
        /*02ec*/ 	.word	0x00009ab0


	//   ....[80]....
        /*02f0*/ 	.word	0x00009b30


	//   ....[81]....
        /*02f4*/ 	.word	0x00009ba0


	//   ....[82]....
        /*02f8*/ 	.word	0x00009c20


	//   ....[83]....
        /*02fc*/ 	.word	0x00009c90


	//   ....[84]....
        /*0300*/ 	.word	0x00009d30


	//   ....[85]....
        /*0304*/ 	.word	0x00009da0


	//   ....[86]....
        /*0308*/ 	.word	0x00009e20


	//   ....[87]....
        /*030c*/ 	.word	0x00009e90


	//   ....[88]....
        /*0310*/ 	.word	0x00009f00


	//   ....[89]....
        /*0314*/ 	.word	0x00009f70


	//   ....[90]....
        /*0318*/ 	.word	0x00009fe0


	//   ....[91]....
        /*031c*/ 	.word	0x0000a050


	//----- nvinfo : EIATTR_EXIT_INSTR_OFFSETS
	.align		4
.L_2087:
        /*0320*/ 	.byte	0x04, 0x1c
        /*0322*/ 	.short	(.L_2089 - .L_2088)


	//   ....[0]....
.L_2088:
        /*0324*/ 	.word	0x00008f90


	//   ....[1]....
        /*0328*/ 	.word	0x000091b0


	//----- nvinfo : EIATTR_MAX_THREADS
	.align		4
.L_2089:
        /*032c*/ 	.byte	0x04, 0x05
        /*032e*/ 	.short	(.L_2091 - .L_2090)
.L_2090:
        /*0330*/ 	.word	0x00000040
        /*0334*/ 	.word	0x00000001
        /*0338*/ 	.word	0x00000001


	//----- nvinfo : EIATTR_CRS_STACK_SIZE
	.align		4
.L_2091:
        /*033c*/ 	.byte	0x04, 0x1e
        /*033e*/ 	.short	(.L_2093 - .L_2092)
.L_2092:
        /*0340*/ 	.word	0x00000000
.L_2093:


//--------------------- .nv.info._Z25selective_scan_bwd_kernelI32Selective_Scan_bwd_kernel_traitsILi64ELi16ELb0ELb1ELb0ELb1ELb0EffEEv12SSMParamsBwd --------------------------
	.section	.nv.info._Z25selective_scan_bwd_kernelI32Selective_Scan_bwd_kernel_traitsILi64ELi16ELb0ELb1ELb0ELb1ELb0EffEEv12SSMParamsBwd,"",@"SHT_CUDA_INFO"
	.sectionflags	@""
	.align	4


	//----- nvinfo : EIATTR_CUDA_API_VERSION
	.align		4
        /*0000*/ 	.byte	0x04, 0x37
        /*0002*/ 	.short	(.L_2095 - .L_2094)
.L_2094:
        /*0004*/ 	.word	0x00000082


	//----- nvinfo : EIATTR_SW2861232_WAR
	.align		4
.L_2095:
        /*0008*/ 	.byte	0x01, 0x35
	.zero		2


	//----- nvinfo : EIATTR_PARAM_CBANK
	.align		4
        /*000c*/ 	.byte	0x04, 0x0a
        /*000e*/ 	.short	(.L_2097 - .L_2096)
	.align		4
.L_2096:
        /*0010*/ 	.word	index@(.nv.constant0._Z25selective_scan_bwd_kernelI32Selective_Scan_bwd_kernel_traitsILi64ELi16ELb0ELb1ELb0ELb1ELb0EffEEv12SSMParamsBwd)
        /*0014*/ 	.short	0x0160
        /*0016*/ 	.short	0x01f0


	//----- nvinfo : EIATTR_CBANK_PARAM_SIZE
	.align		4
.L_2097:
        /*0018*/ 	.byte	0x03, 0x19
        /*001a*/ 	.short	0x01f0


	//----- nvinfo : EIATTR_KPARAM_INFO
	.align		4
        /*001c*/ 	.byte	0x04, 0x17
        /*001e*/ 	.short	(.L_2099 - .L_2098)
.L_2098:
        /*0020*/ 	.word	0x00000000
        /*0024*/ 	.short	0x0000
        /*0026*/ 	.short	0x0000
        /*0028*/ 	.byte	0x00, 0xf0, 0xc1, 0x07


	//----- nvinfo : EIATTR_MAXREG_COUNT
	.align		4
.L_2099:
        /*002c*/ 	.byte	0x03, 0x1b
        /*002e*/ 	.short	0x00ff


	//----- nvinfo : EIATTR_NUM_BARRIERS
	.align		4
        /*0030*/ 	.byte	0x02, 0x4c
        /*0032*/ 	.byte	0x01
	.zero		1


	//----- nvinfo : EIATTR_MERCURY_ISA_VERSION
	.align		4
        /*0034*/ 	.byte	0x03, 0x5f
        /*0036*/ 	.short	0x0000


	//----- nvinfo : EIATTR_COOP_GROUP_MASK_REGIDS
	.align		4
        /*0038*/ 	.byte	0x04, 0x29
        /*003a*/ 	.short	(.L_2101 - .L_2100)


	//   ....[0]....
.L_2100:
        /*003c*/ 	.word	0xffffffff


	//   ....[1]....
        /*0040*/ 	.word	0xffffffff


	//   ....[2]....
        /*0044*/ 	.word	0xffffffff


	//   ....[3]....
        /*0048*/ 	.word	0xffffffff


	//   ....[4]....
        /*004c*/ 	.word	0xffffffff


	//   ....[5]....
        /*0050*/ 	.word	0xffffffff


	//   ....[6]....
        /*0054*/ 	.word	0xffffffff


	//   ....[7]....
        /*0058*/ 	.word	0xffffffff


	//   ....[8]....
        /*005c*/ 	.word	0xffffffff


	//   ....[9]....
        /*0060*/ 	.word	0xffffffff


	//   ....[10]....
        /*0064*/ 	.word	0xffffffff


	//   ....[11]....
        /*0068*/ 	.word	0xffffffff


	//   ....[12]....
        /*006c*/ 	.word	0xffffffff


	//   ....[13]....
        /*0070*/ 	.word	0xffffffff


	//   ....[14]....
        /*0074*/ 	.word	0xffffffff


	//   ....[15]....
        /*0078*/ 	.word	0xffffffff


	//   ....[16]....
        /*007c*/ 	.word	0xffffffff


	//   ....[17]....
        /*0080*/ 	.word	0xffffffff


	//   ....[18]....
        /*0084*/ 	.word	0xffffffff


	//   ....[19]....
        /*0088*/ 	.word	0xffffffff


	//   ....[20]....
        /*008c*/ 	.word	0xffffffff


	//   ....[21]....
        /*0090*/ 	.word	0xffffffff


	//   ....[22]....
        /*0094*/ 	.word	0xffffffff


	//   ....[23]....
        /*0098*/ 	.word	0xffffffff


	//   ....[24]....
        /*009c*/ 	.word	0xffffffff


	//   ....[25]....
        /*00a0*/ 	.word	0xffffffff


	//   ....[26]....
        /*00a4*/ 	.word	0xffffffff


	//   ....[27]....
        /*00a8*/ 	.word	0xffffffff


	//   ....[28]....
        /*00ac*/ 	.word	0xffffffff


	//   ....[29]....
        /*00b0*/ 	.word	0xffffffff


	//   ....[30]....
        /*00b4*/ 	.word	0xffffffff


	//   ....[31]....
        /*00b8*/ 	.word	0xffffffff


	//   ....[32]....
        /*00bc*/ 	.word	0xffffffff


	//   ....[33]....
        /*00c0*/ 	.word	0xffffffff


	//   ....[34]....
        /*00c4*/ 	.word	0xffffffff


	//   ....[35]....
        /*00c8*/ 	.word	0xffffffff


	//   ....[36]....
        /*00cc*/ 	.word	0xffffffff


	//   ....[37]....
        /*00d0*/ 	.word	0xffffffff


	//   ....[38]....
        /*00d4*/ 	.word	0xffffffff


	//   ....[39]....
        /*00d8*/ 	.word	0xffffffff


	//   ....[40]....
        /*00dc*/ 	.word	0xffffffff


	//   ....[41]....
        /*00e0*/ 	.word	0xffffffff


	//   ....[42]....
        /*00e4*/ 	.word	0xffffffff


	//   ....[43]....
        /*00e8*/ 	.word	0xffffffff


	//   ....[44]....
        /*00ec*/ 	.word	0xffffffff


	//   ....[45]....
        /*00f0*/ 	.word	0xffffffff


	//   ....[46]....
        /*00f4*/ 	.word	0xffffffff


	//   ....[47]....
        /*00f8*/ 	.word	0xffffffff


	//   ....[48]....
        /*00fc*/ 	.word	0xffffffff


	//   ....[49]....
        /*0100*/ 	.word	0xffffffff


	//   ....[50]....
        /*0104*/ 	.word	0xffffffff


	//   ....[51]....
        /*0108*/ 	.word	0xffffffff


	//   ....[52]....
        /*010c*/ 	.word	0xffffffff


	//   ....[53]....
        /*0110*/ 	.word	0xffffffff


	//   ....[54]....
        /*0114*/ 	.word	0xffffffff


	//   ....[55]....
        /*0118*/ 	.word	0xffffffff


	//   ....[56]....
        /*011c*/ 	.word	0xffffffff


	//   ....[57]....
        /*0120*/ 	.word	0xffffffff


	//   ....[58]....
        /*0124*/ 	.word	0xffffffff


	//   ....[59]....
        /*0128*/ 	.word	0xffffffff


	//   ....[60]....
        /*012c*/ 	.word	0xffffffff


	//   ....[61]....
        /*0130*/ 	.word	0xffffffff


	//   ....[62]....
        /*0134*/ 	.word	0xffffffff


	//   ....[63]....
        /*0138*/ 	.word	0xffffffff


	//   ....[64]....
        /*013c*/ 	.word	0xffffffff


	//   ....[65]....
        /*0140*/ 	.word	0xffffffff


	//   ....[66]....
        /*0144*/ 	.word	0xffffffff


	//   ....[67]....
        /*0148*/ 	.word	0xffffffff


	//   ....[68]....
        /*014c*/ 	.word	0xffffffff


	//   ....[69]....
        /*0150*/ 	.word	0xffffffff


	//   ....[70]....
        /*0154*/ 	.word	0xffffffff


	//   ....[71]....
        /*0158*/ 	.word	0xffffffff


	//   ....[72]....
        /*015c*/ 	.word	0xffffffff


	//   ....[73]....
        /*0160*/ 	.word	0xffffffff


	//   ....[74]....
        /*0164*/ 	.word	0xffffffff


	//   ....[75]....
        /*0168*/ 	.word	0xffffffff


	//   ....[76]....
        /*016c*/ 	.word	0xffffffff


	//   ....[77]....
        /*0170*/ 	.word	0xffffffff


	//   ....[78]....
        /*0174*/ 	.word	0xffffffff


	//   ....[79]....
        /*0178*/ 	.word	0xffffffff


	//   ....[80]....
        /*017c*/ 	.word	0xffffffff


	//   ....[81]....
        /*0180*/ 	.word	0xffffffff


	//   ....[82]....
        /*0184*/ 	.word	0xffffffff


	//   ....[83]....
        /*0188*/ 	.word	0xffffffff


	//   ....[84]....
        /*018c*/ 	.word	0xffffffff


	//   ....[85]....
        /*0190*/ 	.word	0xffffffff


	//   ....[86]....
        /*0194*/ 	.word	0xffffffff


	//   ....[87]....
        /*0198*/ 	.word	0xffffffff


	//   ....[88]....
        /*019c*/ 	.word	0xffffffff


	//----- nvinfo : EIATTR_COOP_GROUP_INSTR_OFFSETS
	.align		4
.L_2101:
        /*01a0*/ 	.byte	0x04, 0x28
        /*01a2*/ 	.short	(.L_2103 - .L_2102)


	//   ....[0]....
.L_2102:
        /*01a4*/ 	.word	0x00000fd0


	//   ....[1]....
        /*01a8*/ 	.word	0x00001550


	//   ....[2]....
        /*01ac*/ 	.word	0x00001ab0


	//   ....[3]....
        /*01b0*/ 	.word	0x00004ae0


	//   ....[4]....
        /*01b4*/ 	.word	0x000052d0


	//   ....[5]....
        /*01b8*/ 	.word	0x000052f0


	//   ....[6]....
        /*01bc*/ 	.word	0x00005340


	//   ....[7]....
        /*01c0*/ 	.word	0x00005350


	//   ....[8]....
        /*01c4*/ 	.word	0x00005380


	//   ....[9]....
        /*01c8*/ 	.word	0x000053a0


	//   ....[10]....
        /*01cc*/ 	.word	0x000053d0


	//   ....[11]....
        /*01d0*/ 	.word	0x000053f0


	//   ....[12]....
        /*01d4*/ 	.word	0x00005420


	//   ....[13]....
        /*01d8*/ 	.word	0x00005440


	//   ....[14]....
        /*01dc*/ 	.word	0x00005510


	//   ....[15]....
        /*01e0*/ 	.word	0x00005580


	//   ....[16]....
        /*01e4*/ 	.word	0x000055a0


	//   ....[17]....
        /*01e8*/ 	.word	0x000055b0


	//   ....[18]....
        /*01ec*/ 	.word	0x000055c0


	//   ....[19]....
        /*01f0*/ 	.word	0x000055d0


	//   ....[20]....
        /*01f4*/ 	.word	0x00005c00


	//   ....[21]....
        /*01f8*/ 	.word	0x00005c20


	//   ....[22]....
        /*01fc*/ 	.word	0x00005c30


	//   ....[23]....
        /*0200*/ 	.word	0x00005c40


	//   ....[24]....
        /*0204*/ 	.word	0x00005c70


	//   ....[25]....
        /*0208*/ 	.word	0x00005c80


	//   ....[26]....
        /*020c*/ 	.word	0x00005cb0


	//   ....[27]....
        /*0210*/ 	.word	0x00005cc0


	//   ....[28]....
        /*0214*/ 	.word	0x00005cf0


	//   ....[29]....
        /*0218*/ 	.word	0x00005d00


	//   ....[30]....
        /*021c*/ 	.word	0x00005d30


	//   ....[31]....
        /*0220*/ 	.word	0x00005d40


	//   ....[32]....
        /*0224*/ 	.word	0x00005d70


	//   ....[33]....
        /*0228*/ 	.word	0x00005d80


	//   ....[34]....
        /*022c*/ 	.word	0x00005d90


	//   ....[35]....
        /*0230*/ 	.word	0x00005da0


	//   ....[36]....
        /*0234*/ 	.word	0x00007220


	//   ....[37]....
        /*0238*/ 	.word	0x00007260


	//   ....[38]....
        /*023c*/ 	.word	0x00007360


	//   ....[39]....
        /*0240*/ 	.word	0x00007390


	//   ....[40]....
        /*0244*/ 	.word	0x00007420


	//   ....[41]....
        /*0248*/ 	.word	0x00007450


	//   ....[42]....
        /*024c*/ 	.word	0x00007530


	//   ....[43]....
        /*0250*/ 	.word	0x00007560


	//   ....[44]....
        /*0254*/ 	.word	0x00007640


	//   ....[45]....
        /*0258*/ 	.word	0x00007670


	//   ....[46]....
        /*025c*/ 	.word	0x00008070


	//   ....[47]....
        /*0260*/ 	.word	0x000089e0


	//   ....[48]....
        /*0264*/ 	.word	0x00009260


	//   ....[49]....
        /*0268*/ 	.word	0x00009850


	//   ....[50]....
        /*026c*/ 	.word	0x000098b0


	//   ....[51]....
        /*0270*/ 	.word	0x00009910


	//   ....[52]....
        /*0274*/ 	.word	0x00009930


	//   ....[53]....
        /*0278*/ 	.word	0x00009950


	//   ....[54]....
        /*027c*/ 	.word	0x00009a10


	//   ....[55]....
        /*0280*/ 	.word	0x00009a60


	//   ....[56]....
        /*0284*/ 	.word	0x00009ab0


	//   ....[57]....
        /*0288*/ 	.word	0x00009ae0


	//   ....[58]....
        /*028c*/ 	.word	0x00009b00


	//   ....[59]....
        /*0290*/ 	.word	0x00009e50


	//   ....[60]....
        /*0294*/ 	.word	0x00009ed0


	//   ....[61]....
        /*0298*/ 	.word	0x00009f80


	//   ....[62]....
        /*029c*/ 	.word	0x00009ff0


	//   ....[63]....
        /*02a0*/ 	.word	0x0000a080


	//   ....[64]....
        /*02a4*/ 	.word	0x0000a0f0


	//   ....[65]....
        /*02a8*/ 	.word	0x0000a1a0


	//   ....[66]....
        /*02ac*/ 	.word	0x0000a210


	//   ....[67]....
        /*02b0*/ 	.word	0x0000a2b0


	//   ....[68]....
        /*02b4*/ 	.word	0x0000a320


	//   ....[69]....
        /*02b8*/ 	.word	0x0000a3a0


	//   ....[70]....
        /*02bc*/ 	.word	0x0000a410


	//   ....[71]....
        /*02c0*/ 	.word	0x0000a490


	//   ....[72]....
        /*02c4*/ 	.word	0x0000a500


	//   ....[73]....
        /*02c8*/ 	.word	0x0000a580


	//   ....[74]....
        /*02cc*/ 	.word	0x0000a600


	//   ....[75]....
        /*02d0*/ 	.word	0x0000a6a0


	//   ....[76]....
        /*02d4*/ 	.word	0x0000a710


	//   ....[77]....
        /*02d8*/ 	.word	0x0000a790


	//   ....[78]....
        /*02dc*/ 	.word	0x0000a800


	//   ....[79]....
        /*02e0*/ 	.word	0x0000a880


	//   ....[80]....
        /*02e4*/ 	.word	0x0000a8f0


	//   ....[81]....
        /*02e8*/ 	.word	0x0000a990


	//   ....[82]....
        /*02ec*/ 	.word	0x0000aa00


	//   ....[83]....
        /*02f0*/ 	.word	0x0000aa80


	//   ....[84]....
        /*02f4*/ 	.word	0x0000aaf0


	//   ....[85]....
        /*02f8*/ 	.word	0x0000ab70


	//   ....[86]....
        /*02fc*/ 	.word	0x0000abe0


	//   ....[87]....
        /*0300*/ 	.word	0x0000ac50


	//   ....[88]....
        /*0304*/ 	.word	0x0000acc0


	//----- nvinfo : EIATTR_EXIT_INSTR_OFFSETS
	.align		4
.L_2103:
        /*0308*/ 	.byte	0x04, 0x1c
        /*030a*/ 	.short	(.L_2105 - .L_2104)


	//   ....[0]....
.L_2104:
        /*030c*/ 	.word	0x00009bd0


	//   ....[1]....
        /*0310*/ 	.word	0x00009df0


	//----- nvinfo : EIATTR_MAX_THREADS
	.align		4
.L_2105:
        /*0314*/ 	.byte	0x04, 0x05
        /*0316*/ 	.short	(.L_2107 - .L_2106)
.L_2106:
        /*0318*/ 	.word	0x00000040
        /*031c*/ 	.word	0x00000001
        /*0320*/ 	.word	0x00000001


	//----- nvinfo : EIATTR_CRS_STACK_SIZE
	.align		4
.L_2107:
        /*0324*/ 	.byte	0x04, 0x1e
        /*0326*/ 	.short	(.L_2109 - .L_2108)
.L_2108:
        /*0328*/ 	.word	0x00000000
.L_2109:


//--------------------- .nv.info._Z25selective_scan_bwd_kernelI32Selective_Scan_bwd_kernel_traitsILi64ELi16ELb0ELb1ELb0ELb1ELb1EffEEv12SSMParamsBwd --------------------------
	.section	.nv.info._Z25selective_scan_bwd_kernelI32Selective_Scan_bwd_kernel_traitsILi64ELi16ELb0ELb1ELb0ELb1ELb1EffEEv12SSMParamsBwd,"",@"SHT_CUDA_INFO"
	.sectionflags	@""
	.align	4


	//----- nvinfo : EIATTR_CUDA_API_VERSION
	.align		4
        /*0000*/ 	.byte	0x04, 0x37
        /*0002*/ 	.short	(.L_2111 - .L_2110)
.L_2110:
        /*0004*/ 	.word	0x00000082


	//----- nvinfo : EIATTR_SW2861232_WAR
	.align		4
.L_2111:
        /*0008*/ 	.byte	0x01, 0x35
	.zero		2


	//----- nvinfo : EIATTR_PARAM_CBANK
	.align		4
        /*000c*/ 	.byte	0x04, 0x0a
        /*000e*/ 	.short	(.L_2113 - .L_2112)
	.align		4
.L_2112:
        /*0010*/ 	.word	index@(.nv.constant0._Z25selective_scan_bwd_kernelI32Selective_Scan_bwd_kernel_traitsILi64ELi16ELb0ELb1ELb0ELb1ELb1EffEEv12SSMParamsBwd)
        /*0014*/ 	.short	0x0160
        /*0016*/ 	.short	0x01f0


	//----- nvinfo : EIATTR_CBANK_PARAM_SIZE
	.align		4
.L_2113:
        /*0018*/ 	.byte	0x03, 0x19
        /*001a*/ 	.short	0x01f0


	//----- nvinfo : EIATTR_KPARAM_INFO
	.align		4
        /*001c*/ 	.byte	0x04, 0x17
        /*001e*/ 	.short	(.L_2115 - .L_2114)
.L_2114:
        /*0020*/ 	.word	0x00000000
        /*0024*/ 	.short	0x0000
        /*0026*/ 	.short	0x0000
        /*0028*/ 	.byte	0x00, 0xf0, 0xc1, 0x07


	//----- nvinfo : EIATTR_MAXREG_COUNT
	.align		4
.L_2115:
        /*002c*/ 	.byte	0x03, 0x1b
        /*002e*/ 	.short	0x00ff


	//----- nvinfo : EIATTR_NUM_BARRIERS
	.align		4
        /*0030*/ 	.byte	0x02, 0x4c
        /*0032*/ 	.byte	0x01
	.zero		1


	//----- nvinfo : EIATTR_MERCURY_ISA_VERSION
	.align		4
        /*0034*/ 	.byte	0x03, 0x5f
        /*0036*/ 	.short	0x0000


	//----- nvinfo : EIATTR_COOP_GROUP_MASK_REGIDS
	.align		4
        /*0038*/ 	.byte	0x04, 0x29
        /*003a*/ 	.short	(.L_2117 - .L_2116)


	//   ....[0]....
.L_2116:
        /*003c*/ 	.word	0xffffffff


	//   ....[1]....
        /*0040*/ 	.word	0xffffffff


	//   ....[2]....
        /*0044*/ 	.word	0xffffffff


	//   ....[3]....
        /*0048*/ 	.word	0xffffffff


	//   ....[4]....
        /*004c*/ 	.word	0xffffffff


	//   ....[5]....
        /*0050*/ 	.word	0xffffffff


	//   ....[6]....
        /*0054*/ 	.word	0xffffffff


	//   ....[7]....
        /*0058*/ 	.word	0xffffffff


	//   ....[8]....
        /*005c*/ 	.word	0xffffffff


	//   ....[9]....
        /*0060*/ 	.word	0xffffffff


	//   ....[10]....
        /*0064*/ 	.word	0xffffffff


	//   ....[11]....
        /*0068*/ 	.word	0xffffffff


	//   ....[12]....
        /*006c*/ 	.word	0xffffffff


	//   ....[13]....
        /*0070*/ 	.word	0xffffffff


	//   ....[14]....
        /*0074*/ 	.word	0xffffffff


	//   ....[15]....
        /*0078*/ 	.word	0xffffffff


	//   ....[16]....
        /*007c*/ 	.word	0xffffffff


	//   ....[17]....
        /*0080*/ 	.word	0xffffffff


	//   ....[18]....
        /*0084*/ 	.word	0xffffffff


	//   ....[19]....
        /*0088*/ 	.word	0xffffffff


	//   ....[20]....
        /*008c*/ 	.word	0xffffffff


	//   ....[21]....
        /*0090*/ 	.word	0xffffffff


	//   ....[22]....
        /*0094*/ 	.word	0xffffffff


	//   ....[23]....
        /*0098*/ 	.word	0xffffffff


	//   ....[24]....
        /*009c*/ 	.word	0xffffffff


	//   ....[25]....
        /*00a0*/ 	.word	0xffffffff


	//   ....[26]....
        /*00a4*/ 	.word	0xffffffff


	//   ....[27]....
        /*00a8*/ 	.word	0xffffffff


	//   ....[28]....
        /*00ac*/ 	.word	0xffffffff


	//   ....[29]....
        /*00b0*/ 	.word	0xffffffff


	//   ....[30]....
        /*00b4*/ 	.word	0xffffffff


	//   ....[31]....
        /*00b8*/ 	.word	0xffffffff


	//   ....[32]....
        /*00bc*/ 	.word	0xffffffff


	//   ....[33]....
        /*00c0*/ 	.word	0xffffffff


	//   ....[34]....
        /*00c4*/ 	.word	0xffffffff


	//   ....[35]....
        /*00c8*/ 	.word	0xffffffff


	//   ....[36]....
        /*00cc*/ 	.word	0xffffffff


	//   ....[37]....
        /*00d0*/ 	.word	0xffffffff


	//   ....[38]....
        /*00d4*/ 	.word	0xffffffff


	//   ....[39]....
        /*00d8*/ 	.word	0xffffffff


	//   ....[40]....
        /*00dc*/ 	.word	0xffffffff


	//   ....[41]....
        /*00e0*/ 	.word	0xffffffff


	//   ....[42]....
        /*00e4*/ 	.word	0xffffffff


	//   ....[43]....
        /*00e8*/ 	.word	0xffffffff


	//   ....[44]....
        /*00ec*/ 	.word	0xffffffff


	//   ....[45]....
        /*00f0*/ 	.word	0xffffffff


	//   ....[46]....
        /*00f4*/ 	.word	0xffffffff


	//   ....[47]....
        /*00f8*/ 	.word	0xffffffff


	//   ....[48]....
        /*00fc*/ 	.word	0xffffffff


	//   ....[49]....
        /*0100*/ 	.word	0xffffffff


	//   ....[50]....
        /*0104*/ 	.word	0xffffffff


	//   ....[51]....
        /*0108*/ 	.word	0xffffffff


	//   ....[52]....
        /*010c*/ 	.word	0xffffffff


	//   ....[53]....
        /*0110*/ 	.word	0xffffffff


	//   ....[54]....
        /*0114*/ 	.word	0xffffffff


	//   ....[55]....
        /*0118*/ 	.word	0xffffffff


	//   ....[56]....
        /*011c*/ 	.word	0xffffffff


	//   ....[57]....
        /*0120*/ 	.word	0xffffffff


	//   ....[58]....
        /*0124*/ 	.word	0xffffffff


	//   ....[59]....
        /*0128*/ 	.word	0xffffffff


	//   ....[60]....
        /*012c*/ 	.word	0xffffffff


	//   ....[61]....
        /*0130*/ 	.word	0xffffffff


	//   ....[62]....
        /*0134*/ 	.word	0xffffffff


	//   ....[63]....
        /*0138*/ 	.word	0xffffffff


	//   ....[64]....
        /*013c*/ 	.word	0xffffffff


	//   ....[65]....
        /*0140*/ 	.word	0xffffffff


	//   ....[66]....
        /*0144*/ 	.word	0xffffffff


	//   ....[67]....
        /*0148*/ 	.word	0xffffffff


	//   ....[68]....
        /*014c*/ 	.word	0xffffffff


	//   ....[69]....
        /*0150*/ 	.word	0xffffffff


	//   ....[70]....
        /*0154*/ 	.word	0xffffffff


	//   ....[71]....
        /*0158*/ 	.word	0xffffffff


	//   ....[72]....
        /*015c*/ 	.word	0xffffffff


	//   ....[73]....
        /*0160*/ 	.word	0xffffffff


	//   ....[74]....
        /*0164*/ 	.word	0xffffffff


	//   ....[75]....
        /*0168*/ 	.word	0xffffffff


	//   ....[76]....
        /*016c*/ 	.word	0xffffffff


	//   ....[77]....
        /*0170*/ 	.word	0xffffffff


	//   ....[78]....
        /*0174*/ 	.word	0xffffffff


	//   ....[79]....
        /*0178*/ 	.word	0xffffffff


	//   ....[80]....
        /*017c*/ 	.word	0xffffffff


	//   ....[81]....
        /*0180*/ 	.word	0xffffffff


	//   ....[82]....
        /*0184*/ 	.word	0xffffffff


	//   ....[83]....
        /*0188*/ 	.word	0xffffffff


	//   ....[84]....
        /*018c*/ 	.word	0xffffffff


	//   ....[85]....
        /*0190*/ 	.word	0xffffffff


	//   ....[86]....
        /*0194*/ 	.word	0xffffffff


	//   ....[87]....
        /*0198*/ 	.word	0xffffffff


	//   ....[88]....
        /*019c*/ 	.word	0xffffffff


	//   ....[89]....
        /*01a0*/ 	.word	0xffffffff


	//   ....[90]....
        /*01a4*/ 	.word	0xffffffff


	//   ....[91]....
        /*01a8*/ 	.word	0xffffffff


	//   ....[92]....
        /*01ac*/ 	.word	0xffffffff


	//----- nvinfo : EIATTR_COOP_GROUP_INSTR_OFFSETS
	.align		4
.L_2117:
        /*01b0*/ 	.byte	0x04, 0x28
        /*01b2*/ 	.short	(.L_2119 - .L_2118)


	//   ....[0]....
.L_2118:
        /*01b4*/ 	.word	0x000010c0


	//   ....[1]....
        /*01b8*/ 	.word	0x000014f0


	//   ....[2]....
        /*01bc*/ 	.word	0x00001bb0


	//   ....[3]....
        /*01c0*/ 	.word	0x00004510


	//   ....[4]....
        /*01c4*/ 	.word	0x00004b90


	//   ....[5]....
        /*01c8*/ 	.word	0x00005430


	//   ....[6]....
        /*01cc*/ 	.word	0x00005df0


	//   ....[7]....
        /*01d0*/ 	.word	0x00006ce0


	//   ....[8]....
        /*01d4*/ 	.word	0x000075c0


	//   ....[9]....
        /*01d8*/ 	.word	0x000075e0


	//   ....[10]....
        /*01dc*/ 	.word	0x00007630


	//   ....[11]....
        /*01e0*/ 	.word	0x00007640


	//   ....[12]....
        /*01e4*/ 	.word	0x00007670


	//   ....[13]....
        /*01e8*/ 	.word	0x00007690


	//   ....[14]....
        /*01ec*/ 	.word	0x000076c0


	//   ....[15]....
        /*01f0*/ 	.word	0x000076e0


	//   ....[16]....
        /*01f4*/ 	.word	0x00007710


	//   ....[17]....
        /*01f8*/ 	.word	0x00007730


	//   ....[18]....
        /*01fc*/ 	.word	0x00007800


	//   ....[19]....
        /*0200*/ 	.word	0x00007870


	//   ....[20]....
        /*0204*/ 	.word	0x00007890


	//   ....[21]....
        /*0208*/ 	.word	0x000078a0


	//   ....[22]....
        /*020c*/ 	.word	0x000078b0


	//   ....[23]....
        /*0210*/ 	.word	0x000078c0


	//   ....[24]....
        /*0214*/ 	.word	0x00007de0


	//   ....[25]....
        /*0218*/ 	.word	0x00007e00


	//   ....[26]....
        /*021c*/ 	.word	0x00007e10


	//   ....[27]....
        /*0220*/ 	.word	0x00007e20


	//   ....[28]....
        /*0224*/ 	.word	0x00007e50


	//   ....[29]....
        /*0228*/ 	.word	0x00007e60


	//   ....[30]....
        /*022c*/ 	.word	0x00007e90


	//   ....[31]....
        /*0230*/ 	.word	0x00007ea0


	//   ....[32]....
        /*0234*/ 	.word	0x00007ed0


	//   ....[33]....
        /*0238*/ 	.word	0x00007ee0


	//   ....[34]....
        /*023c*/ 	.word	0x00007f10


	//   ....[35]....
        /*0240*/ 	.word	0x00007f20


	//   ....[36]....
        /*0244*/ 	.word	0x00007f50


	//   ....[37]....
        /*0248*/ 	.word	0x00007f60


	//   ....[38]....
        /*024c*/ 	.word	0x00007f70


	//   ....[39]....
        /*0250*/ 	.word	0x00007f80


	//   ....[40]....
        /*0254*/ 	.word	0x00009310


	//   ....[41]....
        /*0258*/ 	.word	0x00009350


	//   ....[42]....
        /*025c*/ 	.word	0x00009450


	//   ....[43]....
        /*0260*/ 	.word	0x00009480


	//   ....[44]....
        /*0264*/ 	.word	0x00009560


	//   ....[45]....
        /*0268*/ 	.word	0x00009590


	//   ....[46]....
        /*026c*/ 	.word	0x00009670


	//   ....[47]....
        /*0270*/ 	.word	0x000096a0


	//   ....[48]....
        /*0274*/ 	.word	0x00009780


	//   ....[49]....
        /*0278*/ 	.word	0x000097b0


	//   ....[50]....
        /*027c*/ 	.word	0x0000a010


	//   ....[51]....
        /*0280*/ 	.word	0x0000a970


	//   ....[52]....
        /*0284*/ 	.word	0x0000b240


	//   ....[53]....
        /*0288*/ 	.word	0x0000b840


	//   ....[54]....
        /*028c*/ 	.word	0x0000b8a0


	//   ....[55]....
        /*0290*/ 	.word	0x0000b900


	//   ....[56]....
        /*0294*/ 	.word	0x0000b920


	//   ....[57]....
        /*0298*/ 	.word	0x0000b940


	//   ....[58]....
        /*029c*/ 	.word	0x0000ba00


	//   ....[59]....
        /*02a0*/ 	.word	0x0000ba50


	//   ....[60]....
        /*02a4*/ 	.word	0x0000baa0


	//   ....[61]....
        /*02a8*/ 	.word	0x0000bad0


	//   ....[62]....
        /*02ac*/ 	.word	0x0000baf0


	//   ....[63]....
        /*02b0*/ 	.word	0x0000be40


	//   ....[64]....
        /*02b4*/ 	.word	0x0000bec0


	//   ....[65]....
        /*02b8*/ 	.word	0x0000bf70


	//   ....[66]....
        /*02bc*/ 	.word	0x0000bfe0


	//   ....[67]....
        /*02c0*/ 	.word	0x0000c070


	//   ....[68]....
        /*02c4*/ 	.word	0x0000c0e0


	//   ....[69]....
        /*02c8*/ 	.word	0x0000c170


	//   ....[70]....
        /*02cc*/ 	.word	0x0000c1e0


	//   ....[71]....
        /*02d0*/ 	.word	0x0000c290


	//   ....[72]....
        /*02d4*/ 	.word	0x0000c300


	//   ....[73]....
        /*02d8*/ 	.word	0x0000c380


	//   ....[74]....
        /*02dc*/ 	.word	0x0000c3f0


	//   ....[75]....
        /*02e0*/ 	.word	0x0000c470


	//   ....[76]....
        /*02e4*/ 	.word	0x0000c4e0


	//   ....[77]....
        /*02e8*/ 	.word	0x0000c560


	//   ....[78]....
        /*02ec*/ 	.word	0x0000c5e0


	//   ....[79]....
        /*02f0*/ 	.word	0x0000c680


	//   ....[80]....
        /*02f4*/ 	.word	0x0000c6f0


	//   ....[81]....
        /*02f8*/ 	.word	0x0000c770


	//   ....[82]....
        /*02fc*/ 	.word	0x0000c7e0


	//   ....[83]....
        /*0300*/ 	.word	0x0000c860


	//   ....[84]....
        /*0304*/ 	.word	0x0000c8d0


	//   ....[85]....
        /*0308*/ 	.word	0x0000c960


	//   ....[86]....
        /*030c*/ 	.word	0x0000c9d0


	//   ....[87]....
        /*0310*/ 	.word	0x0000ca50


	//   ....[88]....
        /*0314*/ 	.word	0x0000cac0


	//   ....[89]....
        /*0318*/ 	.word	0x0000cb30


	//   ....[90]....
        /*031c*/ 	.word	0x0000cba0


	//   ....[91]....
        /*0320*/ 	.word	0x0000cc10


	//   ....[92]....
        /*0324*/ 	.word	0x0000cc80


	//----- nvinfo : EIATTR_EXIT_INSTR_OFFSETS
	.align		4
.L_2119:
        /*0328*/ 	.byte	0x04, 0x1c
        /*032a*/ 	.short	(.L_2121 - .L_2120)


	//   ....[0]....
.L_2120:
        /*032c*/ 	.word	0x0000bbc0


	//   ....[1]....
        /*0330*/ 	.word	0x0000bde0


	//----- nvinfo : EIATTR_MAX_THREADS
	.align		4
.L_2121:
        /*0334*/ 	.byte	0x04, 0x05
        /*0336*/ 	.short	(.L_2123 - .L_2122)
.L_2122:
        /*0338*/ 	.word	0x00000040
        /*033c*/ 	.word	0x00000001
        /*0340*/ 	.word	0x00000001


	//----- nvinfo : EIATTR_CRS_STACK_SIZE
	.align		4
.L_2123:
        /*0344*/ 	.byte	0x04, 0x1e
        /*0346*/ 	.short	(.L_2125 - .L_2124)
.L_2124:
        /*0348*/ 	.word	0x00000000
.L_2125:


//--------------------- .nv.info._Z25selective_scan_bwd_kernelI32Selective_Scan_bwd_kernel_traitsILi64ELi16ELb0ELb1ELb1ELb0ELb0EffEEv12SSMParamsBwd --------------------------
	.section	.nv.info._Z25selective_scan_bwd_kernelI32Selective_Scan_bwd_kernel_traitsILi64ELi16ELb0ELb1ELb1ELb0ELb0EffEEv12SSMParamsBwd,"",@"SHT_CUDA_INFO"
	.sectionflags	@""
	.align	4


	//----- nvinfo : EIATTR_CUDA_API_VERSION
	.align		4
        /*0000*/ 	.byte	0x04, 0x37
        /*0002*/ 	.short	(.L_2127 - .L_2126)
.L_2126:
        /*0004*/ 	.word	0x00000082


	//----- nvinfo : EIATTR_SW2861232_WAR
	.align		4
.L_2127:
        /*0008*/ 	.byte	0x01, 0x35
	.zero		2


	//----- nvinfo : EIATTR_PARAM_CBANK
	.align		4
        /*000c*/ 	.byte	0x04, 0x0a
        /*000e*/ 	.short	(.L_2129 - .L_2128)
	.align		4
.L_2128:
        /*0010*/ 	.word	index@(.nv.constant0._Z25selective_scan_bwd_kernelI32Selective_Scan_bwd_kernel_traitsILi64ELi16ELb0ELb1ELb1ELb0ELb0EffEEv12SSMParamsBwd)
        /*0014*/ 	.short	0x0160
        /*0016*/ 	.short	0x01f0


	//----- nvinfo : EIATTR_CBANK_PARAM_SIZE
	.align		4
.L_2129:
        /*0018*/ 	.byte	0x03, 0x19
        /*001a*/ 	.short	0x01f0


	//----- nvinfo : EIATTR_KPARAM_INFO
	.align		4
        /*001c*/ 	.byte	0x04, 0x17
        /*001e*/ 	.short	(.L_2131 - .L_2130)
.L_2130:
        /*0020*/ 	.word	0x00000000
        /*0024*/ 	.short	0x0000
        /*0026*/ 	.short	0x0000
        /*0028*/ 	.byte	0x00, 0xf0, 0xc1, 0x07


	//----- nvinfo : EIATTR_MAXREG_COUNT
	.align		4
.L_2131:
        /*002c*/ 	.byte	0x03, 0x1b
        /*002e*/ 	.short	0x00ff


	//----- nvinfo : EIATTR_NUM_BARRIERS
	.align		4
        /*0030*/ 	.byte	0x02, 0x4c
        /*0032*/ 	.byte	0x01
	.zero		1


	//----- nvinfo : EIATTR_MERCURY_ISA_VERSION
	.align		4
        /*0034*/ 	.byte	0x03, 0x5f
        /*0036*/ 	.short	0x0000


	//----- nvinfo : EIATTR_COOP_GROUP_MASK_REGIDS
	.align		4
        /*0038*/ 	.byte	0x04, 0x29
        /*003a*/ 	.short	(.L_2133 - .L_2132)


	//   ....[0]....
.L_2132:
        /*003c*/ 	.word	0xffffffff


	//   ....[1]....
        /*0040*/ 	.word	0xffffffff


	//   ....[2]....
        /*0044*/ 	.word	0xffffffff


	//   ....[3]....
        /*0048*/ 	.word	0xffffffff


	//   ....[4]....
        /*004c*/ 	.word	0xffffffff


	//   ....[5]....
        /*0050*/ 	.word	0xffffffff


	//   ....[6]....
        /*0054*/ 	.word	0xffffffff


	//   ....[7]....
        /*0058*/ 	.word	0xffffffff


	//   ....[8]....
        /*005c*/ 	.word	0xffffffff


	//   ....[9]....
        /*0060*/ 	.word	0xffffffff


	//   ....[10]....
        /*0064*/ 	.word	0xffffffff


	//   ....[11]....
        /*0068*/ 	.word	0xffffffff


	//   ....[12]....
        /*006c*/ 	.word	0xffffffff


	//   ....[13]....
        /*0070*/ 	.word	0xffffffff


	//   ....[14]....
        /*0074*/ 	.word	0xffffffff


	//   ....[15]....
        /*0078*/ 	.word	0xffffffff


	//   ....[16]....
        /*007c*/ 	.word	0xffffffff


	//   ....[17]....
        /*0080*/ 	.word	0xffffffff


	//   ....[18]....
        /*0084*/ 	.word	0xffffffff


	//   ....[19]....
        /*0088*/ 	.word	0xffffffff


	//   ....[20]....
        /*008c*/ 	.word	0xffffffff


	//   ....[21]....
        /*0090*/ 	.word	0xffffffff


	//   ....[22]....
        /*0094*/ 	.word	0xffffffff


	//   ....[23]....
        /*0098*/ 	.word	0xffffffff


	//   ....[24]....
        /*009c*/ 	.word	0xffffffff


	//   ....[25]....
        /*00a0*/ 	.word	0xffffffff


	//   ....[26]....
        /*00a4*/ 	.word	0xffffffff


	//   ....[27]....
        /*00a8*/ 	.word	0xffffffff


	//   ....[28]....
        /*00ac*/ 	.word	0xffffffff


	//   ....[29]....
        /*00b0*/ 	.word	0xffffffff


	//   ....[30]....
        /*00b4*/ 	.word	0xffffffff


	//   ....[31]....
        /*00b8*/ 	.word	0xffffffff


	//   ....[32]....
        /*00bc*/ 	.word	0xffffffff


	//   ....[33]....
        /*00c0*/ 	.word	0xffffffff


	//   ....[34]....
        /*00c4*/ 	.word	0xffffffff


	//   ....[35]....
        /*00c8*/ 	.word	0xffffffff


	//   ....[36]....
        /*00cc*/ 	.word	0xffffffff


	//   ....[37]....
        /*00d0*/ 	.word	0xffffffff


	//   ....[38]....
        /*00d4*/ 	.word	0xffffffff


	//   ....[39]....
        /*00d8*/ 	.word	0xffffffff


	//   ....[40]....
        /*00dc*/ 	.word	0xffffffff


	//   ....[41]....
        /*00e0*/ 	.word	0xffffffff


	//   ....[42]....
        /*00e4*/ 	.word	0xffffffff


	//   ....[43]....
        /*00e8*/ 	.word	0xffffffff


	//   ....[44]....
        /*00ec*/ 	.word	0xffffffff


	//   ....[45]....
        /*00f0*/ 	.word	0xffffffff


	//   ....[46]....
        /*00f4*/ 	.word	0xffffffff


	//   ....[47]....
        /*00f8*/ 	.word	0xffffffff


	//   ....[48]....
        /*00fc*/ 	.word	0xffffffff


	//   ....[49]....
        /*0100*/ 	.word	0xffffffff


	//   ....[50]....
        /*0104*/ 	.word	0xffffffff


	//   ....[51]....
        /*0108*/ 	.word	0xffffffff


	//   ....[52]....
        /*010c*/ 	.word	0xffffffff


	//   ....[53]....
        /*0110*/ 	.word	0xffffffff


	//   ....[54]....
        /*0114*/ 	.word	0xffffffff


	//   ....[55]....
        /*0118*/ 	.word	0xffffffff


	//   ....[56]....
        /*011c*/ 	.word	0xffffffff


	//   ....[57]....
        /*0120*/ 	.word	0xffffffff


	//   ....[58]....
        /*0124*/ 	.word	0xffffffff


	//   ....[59]....
        /*0128*/ 	.word	0xffffffff


	//   ....[60]....
        /*012c*/ 	.word	0xffffffff


	//   ....[61]....
        /*0130*/ 	.word	0xffffffff


	//   ....[62]....
        /*0134*/ 	.word	0xffffffff


	//   ....[63]....
        /*0138*/ 	.word	0xffffffff


	//   ....[64]....
        /*013c*/ 	.word	0xffffffff


	//   ....[65]....
        /*0140*/ 	.word	0xffffffff


	//   ....[66]....
        /*0144*/ 	.word	0xffffffff


	//   ....[67]....
        /*0148*/ 	.word	0xffffffff


	//   ....[68]....
        /*014c*/ 	.word	0xffffffff


	//   ....[69]....
        /*0150*/ 	.word	0xffffffff


	//   ....[70]....
        /*0154*/ 	.word	0xffffffff


	//   ....[71]....
        /*0158*/ 	.word	0xffffffff


	//   ....[72]....
        /*015c*/ 	.word	0xffffffff


	//   ....[73]....
        /*0160*/ 	.word	0xffffffff


	//   ....[74]....
        /*0164*/ 	.word	0xffffffff


	//   ....[75]....
        /*0168*/ 	.word	0xffffffff


	//   ....[76]....
        /*016c*/ 	.word	0xffffffff


	//   ....[77]....
        /*0170*/ 	.word	0xffffffff


	//   ....[78]....
        /*0174*/ 	.word	0xffffffff


	//   ....[79]....
        /*0178*/ 	.word	0xffffffff


	//   ....[80]....
        /*017c*/ 	.word	0xffffffff


	//   ....[81]....
        /*0180*/ 	.word	0xffffffff


	//   ....[82]....
        /*0184*/ 	.word	0xffffffff


	//   ....[83]....
        /*0188*/ 	.word	0xffffffff


	//----- nvinfo : EIATTR_COOP_GROUP_INSTR_OFFSETS
	.align		4
.L_2133:
        /*018c*/ 	.byte	0x04, 0x28
        /*018e*/ 	.short	(.L_2135 - .L_2134)


	//   ....[0]....
.L_2134:
        /*0190*/ 	.word	0x00001200


	//   ....[1]....
        /*0194*/ 	.word	0x00001780


	//   ....[2]....
        /*0198*/ 	.word	0x00001bd0


	//   ....[3]....
        /*019c*/ 	.word	0x00002840


	//   ....[4]....
        /*01a0*/ 	.word	0x00003140


	//   ....[5]....
        /*01a4*/ 	.word	0x00003af0


	//   ....[6]....
        /*01a8*/ 	.word	0x00003b10


	//   ....[7]....
        /*01ac*/ 	.word	0x00003b60


	//   ....[8]....
        /*01b0*/ 	.word	0x00003b70


	//   ....[9]....
        /*01b4*/ 	.word	0x00003ba0


	//   ....[10]....
        /*01b8*/ 	.word	0x00003bc0


	//   ....[11]....
        /*01bc*/ 	.word	0x00003bf0


	//   ....[12]....
        /*01c0*/ 	.word	0x00003c10


	//   ....[13]....
        /*01c4*/ 	.word	0x00003c40


	//   ....[14]....
        /*01c8*/ 	.word	0x00003c60


	//   ....[15]....
        /*01cc*/ 	.word	0x00003d20


	//   ....[16]....
        /*01d0*/ 	.word	0x00003d90


	//   ....[17]....
        /*01d4*/ 	.word	0x00003db0


	//   ....[18]....
        /*01d8*/ 	.word	0x00003dc0


	//   ....[19]....
        /*01dc*/ 	.word	0x00003dd0


	//   ....[20]....
        /*01e0*/ 	.word	0x00003de0


	//   ....[21]....
        /*01e4*/ 	.word	0x000042c0


	//   ....[22]....
        /*01e8*/ 	.word	0x000042e0


	//   ....[23]....
        /*01ec*/ 	.word	0x000042f0


	//   ....[24]....
        /*01f0*/ 	.word	0x00004300


	//   ....[25]....
        /*01f4*/ 	.word	0x00004330


	//   ....[26]....
        /*01f8*/ 	.word	0x00004340


	//   ....[27]....
        /*01fc*/ 	.word	0x00004370


	//   ....[28]....
        /*0200*/ 	.word	0x00004380


	//   ....[29]....
        /*0204*/ 	.word	0x000043b0


	//   ....[30]....
        /*0208*/ 	.word	0x000043c0


	//   ....[31]....
        /*020c*/ 	.word	0x000043f0


	//   ....[32]....
        /*0210*/ 	.word	0x00004400


	//   ....[33]....
        /*0214*/ 	.word	0x00004430


	//   ....[34]....
        /*0218*/ 	.word	0x00004440


	//   ....[35]....
        /*021c*/ 	.word	0x00004450


	//   ....[36]....
        /*0220*/ 	.word	0x00004460


	//   ....[37]....
        /*0224*/ 	.word	0x00005fd0


	//   ....[38]....
        /*0228*/ 	.word	0x000060f0


	//   ....[39]....
        /*022c*/ 	.word	0x000061f0


	//   ....[40]....
        /*0230*/ 	.word	0x000062f0


	//   ....[41]....
        /*0234*/ 	.word	0x000063e0


	//   ....[42]....
        /*0238*/ 	.word	0x00006780


	//   ....[43]....
        /*023c*/ 	.word	0x00007070


	//   ....[44]....
        /*0240*/ 	.word	0x00007680


	//   ....[45]....
        /*0244*/ 	.word	0x000076e0


	//   ....[46]....
        /*0248*/ 	.word	0x00007740


	//   ....[47]....
        /*024c*/ 	.word	0x00007760


	//   ....[48]....
        /*0250*/ 	.word	0x00007780


	//   ....[49]....
        /*0254*/ 	.word	0x00007840


	//   ....[50]....
        /*0258*/ 	.word	0x00007890


	//   ....[51]....
        /*025c*/ 	.word	0x000078e0


	//   ....[52]....
        /*0260*/ 	.word	0x00007910


	//   ....[53]....
        /*0264*/ 	.word	0x00007930


	//   ....[54]....
        /*0268*/ 	.word	0x00007ba0


	//   ....[55]....
        /*026c*/ 	.word	0x00007c20


	//   ....[56]....
        /*0270*/ 	.word	0x00007cd0


	//   ....[57]....
        /*0274*/ 	.word	0x00007d40


	//   ....[58]....
        /*0278*/ 	.word	0x00007dd0


	//   ....[59]....
        /*027c*/ 	.word	0x00007e40


	//   ....[60]....
        /*0280*/ 	.word	0x00007ed0


	//   ....[61]....
        /*0284*/ 	.word	0x00007f40


	//   ....[62]....
        /*0288*/ 	.word	0x00007fd0


	//   ....[63]....
        /*028c*/ 	.word	0x00008040


	//   ....[64]....
        /*0290*/ 	.word	0x000080c0


	//   ....[65]....
        /*0294*/ 	.word	0x00008130


	//   ....[66]....
        /*0298*/ 	.word	0x000081b0


	//   ....[67]....
        /*029c*/ 	.word	0x00008220


	//   ....[68]....
        /*02a0*/ 	.word	0x000082a0


	//   ....[69]....
        /*02a4*/ 	.word	0x00008320


	//   ....[70]....
        /*02a8*/ 	.word	0x000083c0


	//   ....[71]....
        /*02ac*/ 	.word	0x00008430


	//   ....[72]....
        /*02b0*/ 	.word	0x000084b0


	//   ....[73]....
        /*02b4*/ 	.word	0x00008520


	//   ....[74]....
        /*02b8*/ 	.word	0x000085a0


	//   ....[75]....
        /*02bc*/ 	.word	0x00008610


	//   ....[76]....
        /*02c0*/ 	.word	0x000086a0


	//   ....[77]....
        /*02c4*/ 	.word	0x00008710


	//   ....[78]....
        /*02c8*/ 	.word	0x00008790


	//   ....[79]....
        /*02cc*/ 	.word	0x00008800


	//   ....[80]....
        /*02d0*/ 	.word	0x00008870


	//   ....[81]....
        /*02d4*/ 	.word	0x000088e0


	//   ....[82]....
        /*02d8*/ 	.word	0x00008950


	//   ....[83]....
        /*02dc*/ 	.word	0x000089c0


	//----- nvinfo : EIATTR_EXIT_INSTR_OFFSETS
	.align		4
.L_2135:
        /*02e0*/ 	.byte	0x04, 0x1c
        /*02e2*/ 	.short	(.L_2137 - .L_2136)


	//   ....[0]....
.L_2136:
        /*02e4*/ 	.word	0x00007a00


	//   ....[1]....
        /*02e8*/ 	.word	0x00007b40


	//----- nvinfo : EIATTR_MAX_THREADS
	.align		4
.L_2137:
        /*02ec*/ 	.byte	0x04, 0x05
        /*02ee*/ 	.short	(.L_2139 - .L_2138)
.L_2138:
        /*02f0*/ 	.word	0x00000040
        /*02f4*/ 	.word	0x00000001
        /*02f8*/ 	.word	0x00000001


	//----- nvinfo : EIATTR_CRS_STACK_SIZE
	.align		4
.L_2139:
        /*02fc*/ 	.byte	0x04, 0x1e
        /*02fe*/ 	.short	(.L_2141 - .L_2140)
.L_2140:
        /*0300*/ 	.word	0x00000000
.L_2141:


//--------------------- .nv.info._Z25selective_scan_bwd_kernelI32Selective_Scan_bwd_kernel_traitsILi64ELi16ELb0ELb1ELb1ELb0ELb1EffEEv12SSMParamsBwd --------------------------
	.section	.nv.info._Z25selective_scan_bwd_kernelI32Selective_Scan_bwd_kernel_traitsILi64ELi16ELb0ELb1ELb1ELb0ELb1EffEEv12SSMParamsBwd,"",@"SHT_CUDA_INFO"
	.sectionflags	@""
	.align	4


	//----- nvinfo : EIATTR_CUDA_API_VERSION
	.align		4
        /*0000*/ 	.byte	0x04, 0x37
        /*0002*/ 	.short	(.L_2143 - .L_2142)
.L_2142:
        /*0004*/ 	.word	0x00000082


	//----- nvinfo : EIATTR_SW2861232_WAR
	.align		4
.L_2143:
        /*0008*/ 	.byte	0x01, 0x35
	.zero		2


	//----- nvinfo : EIATTR_PARAM_CBANK
	.align		4
        /*000c*/ 	.byte	0x04, 0x0a
        /*000e*/ 	.short	(.L_2145 - .L_2144)
	.align		4
.L_2144:
        /*0010*/ 	.word	index@(.nv.constant0._Z25selective_scan_bwd_kernelI32Selective_Scan_bwd_kernel_traitsILi64ELi16ELb0ELb1ELb1ELb0ELb1EffEEv12SSMParamsBwd)
        /*0014*/ 	.short	0x0160
        /*0016*/ 	.short	0x01f0


	//----- nvinfo : EIATTR_CBANK_PARAM_SIZE
	.align		4
.L_2145:
        /*0018*/ 	.byte	0x03, 0x19
        /*001a*/ 	.short	0x01f0


	//----- nvinfo : EIATTR_KPARAM_INFO
	.align		4
        /*001c*/ 	.byte	0x04, 0x17
        /*001e*/ 	.short	(.L_2147 - .L_2146)
.L_2146:
        /*0020*/ 	.word	0x00000000
        /*0024*/ 	.short	0x0000
        /*0026*/ 	.short	0x0000
        /*0028*/ 	.byte	0x00, 0xf0, 0xc1, 0x07


	//----- nvinfo : EIATTR_MAXREG_COUNT
	.align		4
.L_2147:
        /*002c*/ 	.byte	0x03, 0x1b
        /*002e*/ 	.short	0x00ff


	//----- nvinfo : EIATTR_NUM_BARRIERS
	.align		4
        /*0030*/ 	.byte	0x02, 0x4c
        /*0032*/ 	.byte	0x01
	.zero		1


	//----- nvinfo : EIATTR_MERCURY_ISA_VERSION
	.align		4
        /*0034*/ 	.byte	0x03, 0x5f
        /*0036*/ 	.short	0x0000


	//----- nvinfo : EIATTR_COOP_GROUP_MASK_REGIDS
	.align		4
        /*0038*/ 	.byte	0x04, 0x29
        /*003a*/ 	.short	(.L_2149 - .L_2148)


	//   ....[0]....
.L_2148:
        /*003c*/ 	.word	0xffffffff


	//   ....[1]....
        /*0040*/ 	.word	0xffffffff


	//   ....[2]....
        /*0044*/ 	.word	0xffffffff


	//   ....[3]....
        /*0048*/ 	.word	0xffffffff


	//   ....[4]....
        /*004c*/ 	.word	0xffffffff


	//   ....[5]....
        /*0050*/ 	.word	0xffffffff


	//   ....[6]....
        /*0054*/ 	.word	0xffffffff


	//   ....[7]....
        /*0058*/ 	.word	0xffffffff


	//   ....[8]....
        /*005c*/ 	.word	0xffffffff


	//   ....[9]....
        /*0060*/ 	.word	0xffffffff


	//   ....[10]....
        /*0064*/ 	.word	0xffffffff


	//   ....[11]....
        /*0068*/ 	.word	0xffffffff


	//   ....[12]....
        /*006c*/ 	.word	0xffffffff


	//   ....[13]....
        /*0070*/ 	.word	0xffffffff


	//   ....[14]....
        /*0074*/ 	.word	0xffffffff


	//   ....[15]....
        /*0078*/ 	.word	0xffffffff


	//   ....[16]....
        /*007c*/ 	.word	0xffffffff


	//   ....[17]....
        /*0080*/ 	.word	0xffffffff


	//   ....[18]....
        /*0084*/ 	.word	0xffffffff


	//   ....[19]....
        /*0088*/ 	.word	0xffffffff


	//   ....[20]....
        /*008c*/ 	.word	0xffffffff


	//   ....[21]....
        /*0090*/ 	.word	0xffffffff


	//   ....[22]....
        /*0094*/ 	.word	0xffffffff


	//   ....[23]....
        /*0098*/ 	.word	0xffffffff


	//   ....[24]....
        /*009c*/ 	.word	0xffffffff


	//   ....[25]....
        /*00a0*/ 	.word	0xffffffff


	//   ....[26]....
        /*00a4*/ 	.word	0xffffffff


	//   ....[27]....
        /*00a8*/ 	.word	0xffffffff


	//   ....[28]....
        /*00ac*/ 	.word	0xffffffff


	//   ....[29]....
        /*00b0*/ 	.word	0xffffffff


	//   ....[30]....
        /*00b4*/ 	.word	0xffffffff


	//   ....[31]....
        /*00b8*/ 	.word	0xffffffff


	//   ....[32]....
        /*00bc*/ 	.word	0xffffffff


	//   ....[33]....
        /*00c0*/ 	.word	0xffffffff


	//   ....[34]....
        /*00c4*/ 	.word	0xffffffff


	//   ....[35]....
        /*00c8*/ 	.word	0xffffffff


	//   ....[36]....
        /*00cc*/ 	.word	0xffffffff


	//   ....[37]....
        /*00d0*/ 	.word	0xffffffff


	//   ....[38]....
        /*00d4*/ 	.word	0xffffffff


	//   ....[39]....
        /*00d8*/ 	.word	0xffffffff


	//   ....[40]....
        /*00dc*/ 	.word	0xffffffff


	//   ....[41]....
        /*00e0*/ 	.word	0xffffffff


	//   ....[42]....
        /*00e4*/ 	.word	0xffffffff


	//   ....[43]....
        /*00e8*/ 	.word	0xffffffff


	//   ....[44]....
        /*00ec*/ 	.word	0xffffffff


	//   ....[45]....
        /*00f0*/ 	.word	0xffffffff


	//   ....[46]....
        /*00f4*/ 	.word	0xffffffff


	//   ....[47]....
        /*00f8*/ 	.word	0xffffffff


	//   ....[48]....
        /*00fc*/ 	.word	0xffffffff


	//   ....[49]....
        /*0100*/ 	.word	0xffffffff


	//   ....[50]....
        /*0104*/ 	.word	0xffffffff


	//   ....[51]....
        /*0108*/ 	.word	0xffffffff


	//   ....[52]....
        /*010c*/ 	.word	0xffffffff


	//   ....[53]....
        /*0110*/ 	.word	0xffffffff


	//   ....[54]....
        /*0114*/ 	.word	0xffffffff


	//   ....[55]....
        /*0118*/ 	.word	0xffffffff


	//   ....[56]....
        /*011c*/ 	.word	0xffffffff


	//   ....[57]....
        /*0120*/ 	.word	0xffffffff


	//   ....[58]....
        /*0124*/ 	.word	0xffffffff


	//   ....[59]....
        /*0128*/ 	.word	0xffffffff


	//   ....[60]....
        /*012c*/ 	.word	0xffffffff


	//   ....[61]....
        /*0130*/ 	.word	0xffffffff


	//   ....[62]....
        /*0134*/ 	.word	0xffffffff


	//   ....[63]....
        /*0138*/ 	.word	0xffffffff


	//   ....[64]....
        /*013c*/ 	.word	0xffffffff


	//   ....[65]....
        /*0140*/ 	.word	0xffffffff


	//   ....[66]....
        /*0144*/ 	.word	0xffffffff


	//   ....[67]....
        /*0148*/ 	.word	0xffffffff


	//   ....[68]....
        /*014c*/ 	.word	0xffffffff


	//   ....[69]....
        /*0150*/ 	.word	0xffffffff


	//   ....[70]....
        /*0154*/ 	.word	0xffffffff


	//   ....[71]....
        /*0158*/ 	.word	0xffffffff


	//   ....[72]....
        /*015c*/ 	.word	0xffffffff


	//   ....[73]....
        /*0160*/ 	.word	0xffffffff


	//   ....[74]....
        /*0164*/ 	.word	0xffffffff


	//   ....[75]....
        /*0168*/ 	.word	0xffffffff


	//   ....[76]....
        /*016c*/ 	.word	0xffffffff


	//   ....[77]....
        /*0170*/ 	.word	0xffffffff


	//   ....[78]....
        /*0174*/ 	.word	0xffffffff


	//   ....[79]....
        /*0178*/ 	.word	0xffffffff


	//   ....[80]....
        /*017c*/ 	.word	0xffffffff


	//   ....[81]....
        /*0180*/ 	.word	0xffffffff


	//   ....[82]....
        /*0184*/ 	.word	0xffffffff


	//   ....[83]....
        /*0188*/ 	.word	0xffffffff


	//   ....[84]....
        /*018c*/ 	.word	0xffffffff


	//   ....[85]....
        /*0190*/ 	.word	0xffffffff


	//   ....[86]....
        /*0194*/ 	.word	0xffffffff


	//   ....[87]....
        /*0198*/ 	.word	0xffffffff


	//----- nvinfo : EIATTR_COOP_GROUP_INSTR_OFFSETS
	.align		4
.L_2149:
        /*019c*/ 	.byte	0x04, 0x28
        /*019e*/ 	.short	(.L_2151 - .L_2150)


	//   ....[0]....
.L_2150:
        /*01a0*/ 	.word	0x00001520


	//   ....[1]....
        /*01a4*/ 	.word	0x000019f0


	//   ....[2]....
        /*01a8*/ 	.word	0x00002240


	//   ....[3]....
        /*01ac*/ 	.word	0x000026d0


	//   ....[4]....
        /*01b0*/ 	.word	0x00002d80


	//   ....[5]....
        /*01b4*/ 	.word	0x00003610


	//   ....[6]....
        /*01b8*/ 	.word	0x00004010


	//   ....[7]....
        /*01bc*/ 	.word	0x00004fb0


	//   ....[8]....
        /*01c0*/ 	.word	0x000057d0


	//   ....[9]....
        /*01c4*/ 	.word	0x000062e0


	//   ....[10]....
        /*01c8*/ 	.word	0x00006300


	//   ....[11]....
        /*01cc*/ 	.word	0x00006350


	//   ....[12]....
        /*01d0*/ 	.word	0x00006360


	//   ....[13]....
        /*01d4*/ 	.word	0x00006390


	//   ....[14]....
        /*01d8*/ 	.word	0x000063b0


	//   ....[15]....
        /*01dc*/ 	.word	0x000063e0


	//   ....[16]....
        /*01e0*/ 	.word	0x00006400


	//   ....[17]....
        /*01e4*/ 	.word	0x00006430


	//   ....[18]....
        /*01e8*/ 	.word	0x00006450


	//   ....[19]....
        /*01ec*/ 	.word	0x00006510


	//   ....[20]....
        /*01f0*/ 	.word	0x00006580


	//   ....[21]....
        /*01f4*/ 	.word	0x000065a0


	//   ....[22]....
        /*01f8*/ 	.word	0x000065b0


	//   ....[23]....
        /*01fc*/ 	.word	0x000065c0


	//   ....[24]....
        /*0200*/ 	.word	0x000065d0


	//   ....[25]....
        /*0204*/ 	.word	0x00006ad0


	//   ....[26]....
        /*0208*/ 	.word	0x00006af0


	//   ....[27]....
        /*020c*/ 	.word	0x00006b00


	//   ....[28]....
        /*0210*/ 	.word	0x00006b10


	//   ....[29]....
        /*0214*/ 	.word	0x00006b40


	//   ....[30]....
        /*0218*/ 	.word	0x00006b50


	//   ....[31]....
        /*021c*/ 	.word	0x00006b80


	//   ....[32]....
        /*0220*/ 	.word	0x00006b90


	//   ....[33]....
        /*0224*/ 	.word	0x00006bc0


	//   ....[34]....
        /*0228*/ 	.word	0x00006bd0


	//   ....[35]....
        /*022c*/ 	.word	0x00006c00


	//   ....[36]....
        /*0230*/ 	.word	0x00006c10


	//   ....[37]....
        /*0234*/ 	.word	0x00006c40


	//   ....[38]....
        /*0238*/ 	.word	0x00006c50


	//   ....[39]....
        /*023c*/ 	.word	0x00006c60


	//   ....[40]....
        /*0240*/ 	.word	0x00006c70


	//   ....[41]....
        /*0244*/ 	.word	0x000088a0


	//   ....[42]....
        /*0248*/ 	.word	0x000089b0


	//   ....[43]....
        /*024c*/ 	.word	0x00008ab0


	//   ....[44]....
        /*0250*/ 	.word	0x00008bb0


	//   ....[45]....
        /*0254*/ 	.word	0x00008c70


	//   ....[46]....
        /*0258*/ 	.word	0x00008fd0


	//   ....[47]....
        /*025c*/ 	.word	0x000098d0


	//   ....[48]....
        /*0260*/ 	.word	0x00009f60


	//   ....[49]....
        /*0264*/ 	.word	0x00009fc0


	//   ....[50]....
        /*0268*/ 	.word	0x0000a020


	//   ....[51]....
        /*026c*/ 	.word	0x0000a040


	//   ....[52]....
        /*0270*/ 	.word	0x0000a060


	//   ....[53]....
        /*0274*/ 	.word	0x0000a140


	//   ....[54]....
        /*0278*/ 	.word	0x0000a190


	//   ....[55]....
        /*027c*/ 	.word	0x0000a1f0


	//   ....[56]....
        /*0280*/ 	.word	0x0000a210


	//   ....[57]....
        /*0284*/ 	.word	0x0000a230


	//   ....[58]....
        /*0288*/ 	.word	0x0000a4f0


	//   ....[59]....
        /*028c*/ 	.word	0x0000a570


	//   ....[60]....
        /*0290*/ 	.word	0x0000a620


	//   ....[61]....
        /*0294*/ 	.word	0x0000a690


	//   ....[62]....
        /*0298*/ 	.word	0x0000a720


	//   ....[63]....
        /*029c*/ 	.word	0x0000a790


	//   ....[64]....
        /*02a0*/ 	.word	0x0000a830


	//   ....[65]....
        /*02a4*/ 	.word	0x0000a8a0


	//   ....[66]....
        /*02a8*/ 	.word	0x0000a940


	//   ....[67]....
        /*02ac*/ 	.word	0x0000a9b0


	//   ....[68]....
        /*02b0*/ 	.word	0x0000aa30


	//   ....[69]....
        /*02b4*/ 	.word	0x0000aaa0


	//   ....[70]....
        /*02b8*/ 	.word	0x0000ab10


	//   ....[71]....
        /*02bc*/ 	.word	0x0000ab80


	//   ....[72]....
        /*02c0*/ 	.word	0x0000ac00


	//   ....[73]....
        /*02c4*/ 	.word	0x0000ac80


	//   ....[74]....
        /*02c8*/ 	.word	0x0000ad20


	//   ....[75]....
        /*02cc*/ 	.word	0x0000ad90


	//   ....[76]....
        /*02d0*/ 	.word	0x0000ae10


	//   ....[77]....
        /*02d4*/ 	.word	0x0000ae80


	//   ....[78]....
        /*02d8*/ 	.word	0x0000af00


	//   ....[79]....
        /*02dc*/ 	.word	0x0000af70


	//   ....[80]....
        /*02e0*/ 	.word	0x0000b010


	//   ....[81]....
        /*02e4*/ 	.word	0x0000b080


	//   ....[82]....
        /*02e8*/ 	.word	0x0000b100


	//   ....[83]....
        /*02ec*/ 	.word	0x0000b170


	//   ....[84]....
        /*02f0*/ 	.word	0x0000b1e0


	//   ....[85]....
        /*02f4*/ 	.word	0x0000b250


	//   ....[86]....
        /*02f8*/ 	.word	0x0000b2d0


	//   ....[87]....
        /*02fc*/ 	.word	0x0000b340


	//----- nvinfo : EIATTR_EXIT_INSTR_OFFSETS
	.align		4
.L_2151:
        /*0300*/ 	.byte	0x04, 0x1c
        /*0302*/ 	.short	(.L_2153 - .L_2152)


	//   ....[0]....
.L_2152:
        /*0304*/ 	.word	0x0000a320


	//   ....[1]....
        /*0308*/ 	.word	0x0000a490


	//----- nvinfo : EIATTR_MAX_THREADS
	.align		4
.L_2153:
        /*030c*/ 	.byte	0x04, 0x05
        /*030e*/ 	.short	(.L_2155 - .L_2154)
.L_2154:
        /*0310*/ 	.word	0x00000040
        /*0314*/ 	.word	0x00000001
        /*0318*/ 	.word	0x00000001


	//----- nvinfo : EIATTR_CRS_STACK_SIZE
	.align		4
.L_2155:
        /*031c*/ 	.byte	0x04, 0x1e
        /*031e*/ 	.short	(.L_2157 - .L_2156)
.L_2156:
        /*0320*/ 	.word	0x00000000
.L_2157:


//--------------------- .nv.info._Z25selective_scan_bwd_kernelI32Selective_Scan_bwd_kernel_traitsILi64ELi16ELb0ELb1ELb1ELb1ELb0EffEEv12SSMParamsBwd --------------------------
	.section	.nv.info._Z25selective_scan_bwd_kernelI32Selective_Scan_bwd_kernel_traitsILi64ELi16ELb0ELb1ELb1ELb1ELb0EffEEv12SSMParamsBwd,"",@"SHT_CUDA_INFO"
	.sectionflags	@""
	.align	4


	//----- nvinfo : EIATTR_CUDA_API_VERSION
	.align		4
        /*0000*/ 	.byte	0x04, 0x37
        /*0002*/ 	.short	(.L_2159 - .L_2158)
.L_2158:
        /*0004*/ 	.word	0x00000082


	//----- nvinfo : EIATTR_SW2861232_WAR
	.align		4
.L_2159:
        /*0008*/ 	.byte	0x01, 0x35
	.zero		2


	//----- nvinfo : EIATTR_PARAM_CBANK
	.align		4
        /*000c*/ 	.byte	0x04, 0x0a
        /*000e*/ 	.short	(.L_2161 - .L_2160)
	.align		4
.L_2160:
        /*0010*/ 	.word	index@(.nv.constant0._Z25selective_scan_bwd_kernelI32Selective_Scan_bwd_kernel_traitsILi64ELi16ELb0ELb1ELb1ELb1ELb0EffEEv12SSMParamsBwd)
        /*0014*/ 	.short	0x0160
        /*0016*/ 	.short	0x01f0


	//----- nvinfo : EIATTR_CBANK_PARAM_SIZE
	.align		4
.L_2161:
        /*0018*/ 	.byte	0x03, 0x19
        /*001a*/ 	.short	0x01f0


	//----- nvinfo : EIATTR_KPARAM_INFO
	.align		4
        /*001c*/ 	.byte	0x04, 0x17
        /*001e*/ 	.short	(.L_2163 - .L_2162)
.L_2162:
        /*0020*/ 	.word	0x00000000
        /*0024*/ 	.short	0x0000
        /*0026*/ 	.short	0x0000
        /*0028*/ 	.byte	0x00, 0xf0, 0xc1, 0x07


	//----- nvinfo : EIATTR_MAXREG_COUNT
	.align		4
.L_2163:
        /*002c*/ 	.byte	0x03, 0x1b
        /*002e*/ 	.short	0x00ff


	//----- nvinfo : EIATTR_NUM_BARRIERS
	.align		4
        /*0030*/ 	.byte	0x02, 0x4c
        /*0032*/ 	.byte	0x01
	.zero		1


	//----- nvinfo : EIATTR_MERCURY_ISA_VERSION
	.align		4
        /*0034*/ 	.byte	0x03, 0x5f
        /*0036*/ 	.short	0x0000


	//----- nvinfo : EIATTR_COOP_GROUP_MASK_REGIDS
	.align		4
        /*0038*/ 	.byte	0x04, 0x29
        /*003a*/ 	.short	(.L_2165 - .L_2164)


	//   ....[0]....
.L_2164:
        /*003c*/ 	.word	0xffffffff


	//   ....[1]....
        /*0040*/ 	.word	0xffffffff


	//   ....[2]....
        /*0044*/ 	.word	0xffffffff


	//   ....[3]....
        /*0048*/ 	.word	0xffffffff


	//   ....[4]....
        /*004c*/ 	.word	0xffffffff


	//   ....[5]....
        /*0050*/ 	.word	0xffffffff


	//   ....[6]....
        /*0054*/ 	.word	0xffffffff


	//   ....[7]....
        /*0058*/ 	.word	0xffffffff


	//   ....[8]....
        /*005c*/ 	.word	0xffffffff


	//   ....[9]....
        /*0060*/ 	.word	0xffffffff


	//   ....[10]....
        /*0064*/ 	.word	0xffffffff


	//   ....[11]....
        /*0068*/ 	.word	0xffffffff


	//   ....[12]....
        /*006c*/ 	.word	0xffffffff


	//   ....[13]....
        /*0070*/ 	.word	0xffffffff


	//   ....[14]....
        /*0074*/ 	.word	0xffffffff


	//   ....[15]....
        /*0078*/ 	.word	0xffffffff


	//   ....[16]....
        /*007c*/ 	.word	0xffffffff


	//   ....[17]....
        /*0080*/ 	.word	0xffffffff


	//   ....[18]....
        /*0084*/ 	.word	0xffffffff


	//   ....[19]....
        /*0088*/ 	.word	0xffffffff


	//   ....[20]....
        /*008c*/ 	.word	0xffffffff


	//   ....[21]....
        /*0090*/ 	.word	0xffffffff


	//   ....[22]....
        /*0094*/ 	.word	0xffffffff


	//   ....[23]....
        /*0098*/ 	.word	0xffffffff


	//   ....[24]....
        /*009c*/ 	.word	0xffffffff


	//   ....[25]....
        /*00a0*/ 	.word	0xffffffff


	//   ....[26]....
        /*00a4*/ 	.word	0xffffffff


	//   ....[27]....
        /*00a8*/ 	.word	0xffffffff


	//   ....[28]....
        /*00ac*/ 	.word	0xffffffff


	//   ....[29]....
        /*00b0*/ 	.word	0xffffffff


	//   ....[30]....
        /*00b4*/ 	.word	0xffffffff


	//   ....[31]....
        /*00b8*/ 	.word	0xffffffff


	//   ....[32]....
        /*00bc*/ 	.word	0xffffffff


	//   ....[33]....
        /*00c0*/ 	.word	0xffffffff


	//   ....[34]....
        /*00c4*/ 	.word	0xffffffff


	//   ....[35]....
        /*00c8*/ 	.word	0xffffffff


	//   ....[36]....
        /*00cc*/ 	.word	0xffffffff


	//   ....[37]....
        /*00d0*/ 	.word	0xffffffff


	//   ....[38]....
        /*00d4*/ 	.word	0xffffffff


	//   ....[39]....
        /*00d8*/ 	.word	0xffffffff


	//   ....[40]....
        /*00dc*/ 	.word	0xffffffff


	//   ....[41]....
        /*00e0*/ 	.word	0xffffffff


	//   ....[42]....
        /*00e4*/ 	.word	0xffffffff


	//   ....[43]....
        /*00e8*/ 	.word	0xffffffff


	//   ....[44]....
        /*00ec*/ 	.word	0xffffffff


	//   ....[45]....
        /*00f0*/ 	.word	0xffffffff


	//   ....[46]....
        /*00f4*/ 	.word	0xffffffff


	//   ....[47]....
        /*00f8*/ 	.word	0xffffffff


	//   ....[48]....
        /*00fc*/ 	.word	0xffffffff


	//   ....[49]....
        /*0100*/ 	.word	0xffffffff


	//   ....[50]....
        /*0104*/ 	.word	0xffffffff


	//   ....[51]....
        /*0108*/ 	.word	0xffffffff


	//   ....[52]....
        /*010c*/ 	.word	0xffffffff


	//   ....[53]....
        /*0110*/ 	.word	0xffffffff


	//   ....[54]....
        /*0114*/ 	.word	0xffffffff


	//   ....[55]....
        /*0118*/ 	.word	0xffffffff


	//   ....[56]....
        /*011c*/ 	.word	0xffffffff


	//   ....[57]....
        /*0120*/ 	.word	0xffffffff


	//   ....[58]....
        /*0124*/ 	.word	0xffffffff


	//   ....[59]....
        /*0128*/ 	.word	0xffffffff


	//   ....[60]....
        /*012c*/ 	.word	0xffffffff


	//   ....[61]....
        /*0130*/ 	.word	0xffffffff


	//   ....[62]....
        /*0134*/ 	.word	0xffffffff


	//   ....[63]....
        /*0138*/ 	.word	0xffffffff


	//   ....[64]....
        /*013c*/ 	.word	0xffffffff


	//   ....[65]....
        /*0140*/ 	.word	0xffffffff


	//   ....[66]....
        /*0144*/ 	.word	0xffffffff


	//   ....[67]....
        /*0148*/ 	.word	0xffffffff


	//   ....[68]....
        /*014c*/ 	.word	0xffffffff


	//   ....[69]....
        /*0150*/ 	.word	0xffffffff


	//   ....[70]....
        /*0154*/ 	.word	0xffffffff


	//   ....[71]....
        /*0158*/ 	.word	0xffffffff


	//   ....[72]....
        /*015c*/ 	.word	0xffffffff


	//   ....[73]....
        /*0160*/ 	.word	0xffffffff


	//   ....[74]....
        /*0164*/ 	.word	0xffffffff


	//   ....[75]....
        /*0168*/ 	.word	0xffffffff


	//   ....[76]....
        /*016c*/ 	.word	0xffffffff


	//   ....[77]....
        /*0170*/ 	.word	0xffffffff


	//   ....[78]....
        /*0174*/ 	.word	0xffffffff


	//   ....[79]....
        /*0178*/ 	.word	0xffffffff


	//   ....[80]....
        /*017c*/ 	.word	0xffffffff


	//   ....[81]....
        /*0180*/ 	.word	0xffffffff


	//   ....[82]....
        /*0184*/ 	.word	0xffffffff


	//   ....[83]....
        /*0188*/ 	.word	0xffffffff


	//   ....[84]....
        /*018c*/ 	.word	0xffffffff


	//----- nvinfo : EIATTR_COOP_GROUP_INSTR_OFFSETS
	.align		4
.L_2165:
        /*0190*/ 	.byte	0x04, 0x28
        /*0192*/ 	.short	(.L_2167 - .L_2166)


	//   ....[0]....
.L_2166:
        /*0194*/ 	.word	0x000011f0


	//   ....[1]....
        /*0198*/ 	.word	0x000017b0


	//   ....[2]....
        /*019c*/ 	.word	0x00001d00


	//   ....[3]....
        /*01a0*/ 	.word	0x00004c80


	//   ....[4]....
        /*01a4*/ 	.word	0x00005490


	//   ....[5]....
        /*01a8*/ 	.word	0x00005dc0


	//   ....[6]....
        /*01ac*/ 	.word	0x00005de0


	//   ....[7]....
        /*01b0*/ 	.word	0x00005e30


	//   ....[8]....
        /*01b4*/ 	.word	0x00005e40


	//   ....[9]....
        /*01b8*/ 	.word	0x00005e70


	//   ....[10]....
        /*01bc*/ 	.word	0x00005e90


	//   ....[11]....
        /*01c0*/ 	.word	0x00005ec0


	//   ....[12]....
        /*01c4*/ 	.word	0x00005ee0


	//   ....[13]....
        /*01c8*/ 	.word	0x00005f10


	//   ....[14]....
        /*01cc*/ 	.word	0x00005f30


	//   ....[15]....
        /*01d0*/ 	.word	0x00005ff0


	//   ....[16]....
        /*01d4*/ 	.word	0x00006060


	//   ....[17]....
        /*01d8*/ 	.word	0x00006080


	//   ....[18]....
        /*01dc*/ 	.word	0x00006090


	//   ....[19]....
        /*01e0*/ 	.word	0x000060a0


	//   ....[20]....
        /*01e4*/ 	.word	0x000060b0


	//   ....[21]....
        /*01e8*/ 	.word	0x000065e0


	//   ....[22]....
        /*01ec*/ 	.word	0x00006600


	//   ....[23]....
        /*01f0*/ 	.word	0x00006610


	//   ....[24]....
        /*01f4*/ 	.word	0x00006620


	//   ....[25]....
        /*01f8*/ 	.word	0x00006650


	//   ....[26]....
        /*01fc*/ 	.word	0x00006660


	//   ....[27]....
        /*0200*/ 	.word	0x00006690


	//   ....[28]....
        /*0204*/ 	.word	0x000066a0


	//   ....[29]....
        /*0208*/ 	.word	0x000066d0


	//   ....[30]....
        /*020c*/ 	.word	0x000066e0


	//   ....[31]....
        /*0210*/ 	.word	0x00006710


	//   ....[32]....
        /*0214*/ 	.word	0x00006720


	//   ....[33]....
        /*0218*/ 	.word	0x00006750


	//   ....[34]....
        /*021c*/ 	.word	0x00006760


	//   ....[35]....
        /*0220*/ 	.word	0x00006770


	//   ....[36]....
        /*0224*/ 	.word	0x00006780


	//   ....[37]....
        /*0228*/ 	.word	0x00007fe0


	//   ....[38]....
        /*022c*/ 	.word	0x00008100


	//   ....[39]....
        /*0230*/ 	.word	0x00008200


	//   ....[40]....
        /*0234*/ 	.word	0x00008300


	//   ....[41]....
        /*0238*/ 	.word	0x00008410


	//   ....[42]....
        /*023c*/ 	.word	0x00008cc0


	//   ....[43]....
        /*0240*/ 	.word	0x000095b0


	//   ....[44]....
        /*0244*/ 	.word	0x00009ed0


	//   ....[45]....
        /*0248*/ 	.word	0x0000a500


	//   ....[46]....
        /*024c*/ 	.word	0x0000a560


	//   ....[47]....
        /*0250*/ 	.word	0x0000a5c0


	//   ....[48]....
        /*0254*/ 	.word	0x0000a5e0


	//   ....[49]....
        /*0258*/ 	.word	0x0000a600


	//   ....[50]....
        /*025c*/ 	.word	0x0000a6c0


	//   ....[51]....
        /*0260*/ 	.word	0x0000a710


	//   ....[52]....
        /*0264*/ 	.word	0x0000a770


	//   ....[53]....
        /*0268*/ 	.word	0x0000a790


	//   ....[54]....
        /*026c*/ 	.word	0x0000a7b0


	//   ....[55]....
        /*0270*/ 	.word	0x0000aa20


	//   ....[56]....
        /*0274*/ 	.word	0x0000aaa0


	//   ....[57]....
        /*0278*/ 	.word	0x0000ab50


	//   ....[58]....
        /*027c*/ 	.word	0x0000abc0


	//   ....[59]....
        /*0280*/ 	.word	0x0000ac50


	//   ....[60]....
        /*0284*/ 	.word	0x0000acc0


	//   ....[61]....
        /*0288*/ 	.word	0x0000ad50


	//   ....[62]....
        /*028c*/ 	.word	0x0000adc0


	//   ....[63]....
        /*0290*/ 	.word	0x0000ae50


	//   ....[64]....
        /*0294*/ 	.word	0x0000aec0


	//   ....[65]....
        /*0298*/ 	.word	0x0000af40


	//   ....[66]....
        /*029c*/ 	.word	0x0000afb0


	//   ....[67]....
        /*02a0*/ 	.word	0x0000b030


	//   ....[68]....
        /*02a4*/ 	.word	0x0000b0a0


	//   ....[69]....
        /*02a8*/ 	.word	0x0000b120


	//   ....[70]....
        /*02ac*/ 	.word	0x0000b1a0


	//   ....[71]....
        /*02b0*/ 	.word	0x0000b240


	//   ....[72]....
        /*02b4*/ 	.word	0x0000b2b0


	//   ....[73]....
        /*02b8*/ 	.word	0x0000b330


	//   ....[74]....
        /*02bc*/ 	.word	0x0000b3a0


	//   ....[75]....
        /*02c0*/ 	.word	0x0000b420


	//   ....[76]....
        /*02c4*/ 	.word	0x0000b490


	//   ....[77]....
        /*02c8*/ 	.word	0x0000b510


	//   ....[78]....
        /*02cc*/ 	.word	0x0000b580


	//   ....[79]....
        /*02d0*/ 	.word	0x0000b600


	//   ....[80]....
        /*02d4*/ 	.word	0x0000b670


	//   ....[81]....
        /*02d8*/ 	.word	0x0000b6f0


	//   ....[82]....
        /*02dc*/ 	.word	0x0000b760


	//   ....[83]....
        /*02e0*/ 	.word	0x0000b7d0


	//   ....[84]....
        /*02e4*/ 	.word	0x0000b840


	//----- nvinfo : EIATTR_EXIT_INSTR_OFFSETS
	.align		4
.L_2167:
        /*02e8*/ 	.byte	0x04, 0x1c
        /*02ea*/ 	.short	(.L_2169 - .L_2168)


	//   ....[0]....
.L_2168:
        /*02ec*/ 	.word	0x0000a880


	//   ....[1]....
        /*02f0*/ 	.word	0x0000a9c0


	//----- nvinfo : EIATTR_MAX_THREADS
	.align		4
.L_2169:
        /*02f4*/ 	.byte	0x04, 0x05
        /*02f6*/ 	.short	(.L_2171 - .L_2170)
.L_2170:
        /*02f8*/ 	.word	0x00000040
        /*02fc*/ 	.word	0x00000001
        /*0300*/ 	.word	0x00000001


	//----- nvinfo : EIATTR_CRS_STACK_SIZE
	.align		4
.L_2171:
        /*0304*/ 	.byte	0x04, 0x1e
        /*0306*/ 	.short	(.L_2173 - .L_2172)
.L_2172:
        /*0308*/ 	.word	0x00000000
.L_2173:


//--------------------- .nv.info._Z25selective_scan_bwd_kernelI32Selective_Scan_bwd_kernel_traitsILi64ELi16ELb0ELb1ELb1ELb1ELb1EffEEv12SSMParamsBwd --------------------------
	.section	.nv.info._Z25selective_scan_bwd_kernelI32Selective_Scan_bwd_kernel_traitsILi64ELi16ELb0ELb1ELb1ELb1ELb1EffEEv12SSMParamsBwd,"",@"SHT_CUDA_INFO"
	.sectionflags	@""
	.align	4


	//----- nvinfo : EIATTR_CUDA_API_VERSION
	.align		4
        /*0000*/ 	.byte	0x04, 0x37
        /*0002*/ 	.short	(.L_2175 - .L_2174)
.L_2174:
        /*0004*/ 	.word	0x00000082


	//----- nvinfo : EIATTR_SW2861232_WAR
	.align		4
.L_2175:
        /*0008*/ 	.byte	0x01, 0x35
	.zero		2


	//----- nvinfo : EIATTR_PARAM_CBANK
	.align		4
        /*000c*/ 	.byte	0x04, 0x0a
        /*000e*/ 	.short	(.L_2177 - .L_2176)
	.align		4
.L_2176:
        /*0010*/ 	.word	index@(.nv.constant0._Z25selective_scan_bwd_kernelI32Selective_Scan_bwd_kernel_traitsILi64ELi16ELb0ELb1ELb1ELb1ELb1EffEEv12SSMParamsBwd)
        /*0014*/ 	.short	0x0160
        /*0016*/ 	.short	0x01f0


	//----- nvinfo : EIATTR_CBANK_PARAM_SIZE
	.align		4
.L_2177:
        /*0018*/ 	.byte	0x03, 0x19
        /*001a*/ 	.short	0x01f0


	//----- nvinfo : EIATTR_KPARAM_INFO
	.align		4
        /*001c*/ 	.byte	0x04, 0x17
        /*001e*/ 	.short	(.L_2179 - .L_2178)
.L_2178:
        /*0020*/ 	.word	0x00000000
        /*0024*/ 	.short	0x0000
        /*0026*/ 	.short	0x0000
        /*0028*/ 	.byte	0x00, 0xf0, 0xc1, 0x07


	//----- nvinfo : EIATTR_MAXREG_COUNT
	.align		4
.L_2179:
        /*002c*/ 	.byte	0x03, 0x1b
        /*002e*/ 	.short	0x00ff


	//----- nvinfo : EIATTR_NUM_BARRIERS
	.align		4
        /*0030*/ 	.byte	0x02, 0x4c
        /*0032*/ 	.byte	0x01
	.zero		1


	//----- nvinfo : EIATTR_MERCURY_ISA_VERSION
	.align		4
        /*0034*/ 	.byte	0x03, 0x5f
        /*0036*/ 	.short	0x0000


	//----- nvinfo : EIATTR_COOP_GROUP_MASK_REGIDS
	.align		4
        /*0038*/ 	.byte	0x04, 0x29
        /*003a*/ 	.short	(.L_2181 - .L_2180)


	//   ....[0]....
.L_2180:
        /*003c*/ 	.word	0xffffffff


	//   ....[1]....
        /*0040*/ 	.word	0xffffffff


	//   ....[2]....
        /*0044*/ 	.word	0xffffffff


	//   ....[3]....
        /*0048*/ 	.word	0xffffffff


	//   ....[4]....
        /*004c*/ 	.word	0xffffffff


	//   ....[5]....
        /*0050*/ 	.word	0xffffffff


	//   ....[6]....
        /*0054*/ 	.word	0xffffffff


	//   ....[7]....
        /*0058*/ 	.word	0xffffffff


	//   ....[8]....
        /*005c*/ 	.word	0xffffffff


	//   ....[9]....
        /*0060*/ 	.word	0xffffffff


	//   ....[10]....
        /*0064*/ 	.word	0xffffffff


	//   ....[11]....
        /*0068*/ 	.word	0xffffffff


	//   ....[12]....
        /*006c*/ 	.word	0xffffffff


	//   ....[13]....
        /*0070*/ 	.word	0xffffffff


	//   ....[14]....
        /*0074*/ 	.word	0xffffffff


	//   ....[15]....
        /*0078*/ 	.word	0xffffffff


	//   ....[16]....
        /*007c*/ 	.word	0xffffffff


	//   ....[17]....
        /*0080*/ 	.word	0xffffffff


	//   ....[18]....
        /*0084*/ 	.word	0xffffffff


	//   ....[19]....
        /*0088*/ 	.word	0xffffffff


	//   ....[20]....
        /*008c*/ 	.word	0xffffffff


	//   ....[21]....
        /*0090*/ 	.word	0xffffffff


	//   ....[22]....
        /*0094*/ 	.word	0xffffffff


	//   ....[23]....
        /*0098*/ 	.word	0xffffffff


	//   ....[24]....
        /*009c*/ 	.word	0xffffffff


	//   ....[25]....
        /*00a0*/ 	.word	0xffffffff


	//   ....[26]....
        /*00a4*/ 	.word	0xffffffff


	//   ....[27]....
        /*00a8*/ 	.word	0xffffffff


	//   ....[28]....
        /*00ac*/ 	.word	0xffffffff


	//   ....[29]....
        /*00b0*/ 	.word	0xffffffff


	//   ....[30]....
        /*00b4*/ 	.word	0xffffffff


	//   ....[31]....
        /*00b8*/ 	.word	0xffffffff


	//   ....[32]....
        /*00bc*/ 	.word	0xffffffff


	//   ....[33]....
        /*00c0*/ 	.word	0xffffffff


	//   ....[34]....
        /*00c4*/ 	.word	0xffffffff


	//   ....[35]....
        /*00c8*/ 	.word	0xffffffff


	//   ....[36]....
        /*00cc*/ 	.word	0xffffffff


	//   ....[37]....
        /*00d0*/ 	.word	0xffffffff


	//   ....[38]....
        /*00d4*/ 	.word	0xffffffff


	//   ....[39]....
        /*00d8*/ 	.word	0xffffffff


	//   ....[40]....
        /*00dc*/ 	.word	0xffffffff


	//   ....[41]....
        /*00e0*/ 	.word	0xffffffff


	//   ....[42]....
        /*00e4*/ 	.word	0xffffffff


	//   ....[43]....
        /*00e8*/ 	.word	0xffffffff


	//   ....[44]....
        /*00ec*/ 	.word	0xffffffff


	//   ....[45]....
        /*00f0*/ 	.word	0xffffffff


	//   ....[46]....
        /*00f4*/ 	.word	0xffffffff


	//   ....[47]....
        /*00f8*/ 	.word	0xffffffff


	//   ....[48]....
        /*00fc*/ 	.word	0xffffffff


	//   ....[49]....
        /*0100*/ 	.word	0xffffffff


	//   ....[50]....
        /*0104*/ 	.word	0xffffffff


	//   ....[51]....
        /*0108*/ 	.word	0xffffffff


	//   ....[52]....
        /*010c*/ 	.word	0xffffffff


	//   ....[53]....
        /*0110*/ 	.word	0xffffffff


	//   ....[54]....
        /*0114*/ 	.word	0xffffffff


	//   ....[55]....
        /*0118*/ 	.word	0xffffffff


	//   ....[56]....
        /*011c*/ 	.word	0xffffffff


	//   ....[57]....
        /*0120*/ 	.word	0xffffffff


	//   ....[58]....
        /*0124*/ 	.word	0xffffffff


	//   ....[59]....
        /*0128*/ 	.word	0xffffffff


	//   ....[60]....
        /*012c*/ 	.word	0xffffffff


	//   ....[61]....
        /*0130*/ 	.word	0xffffffff


	//   ....[62]....
        /*0134*/ 	.word	0xffffffff


	//   ....[63]....
        /*0138*/ 	.word	0xffffffff


	//   ....[64]....
        /*013c*/ 	.word	0xffffffff


	//   ....[65]....
        /*0140*/ 	.word	0xffffffff


	//   ....[66]....
        /*0144*/ 	.word	0xffffffff


	//   ....[67]....
        /*0148*/ 	.word	0xffffffff


	//   ....[68]....
        /*014c*/ 	.word	0xffffffff


	//   ....[69]....
        /*0150*/ 	.word	0xffffffff


	//   ....[70]....
        /*0154*/ 	.word	0xffffffff


	//   ....[71]....
        /*0158*/ 	.word	0xffffffff


	//   ....[72]....
        /*015c*/ 	.word	0xffffffff


	//   ....[73]....
        /*0160*/ 	.word	0xffffffff


	//   ....[74]....
        /*0164*/ 	.word	0xffffffff


	//   ....[75]....
        /*0168*/ 	.word	0xffffffff


	//   ....[76]....
        /*016c*/ 	.word	0xffffffff


	//   ....[77]....
        /*0170*/ 	.word	0xffffffff


	//   ....[78]....
        /*0174*/ 	.word	0xffffffff


	//   ....[79]....
        /*0178*/ 	.word	0xffffffff


	//   ....[80]....
        /*017c*/ 	.word	0xffffffff


	//   ....[81]....
        /*0180*/ 	.word	0xffffffff


	//   ....[82]....
        /*0184*/ 	.word	0xffffffff


	//   ....[83]....
        /*0188*/ 	.word	0xffffffff


	//   ....[84]....
        /*018c*/ 	.word	0xffffffff


	//   ....[85]....
        /*0190*/ 	.word	0xffffffff


	//   ....[86]....
        /*0194*/ 	.word	0xffffffff


	//   ....[87]....
        /*0198*/ 	.word	0xffffffff


	//   ....[88]....
        /*019c*/ 	.word	0xffffffff


	//----- nvinfo : EIATTR_COOP_GROUP_INSTR_OFFSETS
	.align		4
.L_2181:
        /*01a0*/ 	.byte	0x04, 0x28
        /*01a2*/ 	.short	(.L_2183 - .L_2182)


	//   ....[0]....
.L_2182:
        /*01a4*/ 	.word	0x00001620


	//   ....[1]....
        /*01a8*/ 	.word	0x00001ba0


	//   ....[2]....
        /*01ac*/ 	.word	0x000020e0


	//   ....[3]....
        /*01b0*/ 	.word	0x00004d10


	//   ....[4]....
        /*01b4*/ 	.word	0x000053b0


	//   ....[5]....
        /*01b8*/ 	.word	0x00005c40


	//   ....[6]....
        /*01bc*/ 	.word	0x00006660


	//   ....[7]....
        /*01c0*/ 	.word	0x000075c0


	//   ....[8]....
        /*01c4*/ 	.word	0x00007d70


	//   ....[9]....
        /*01c8*/ 	.word	0x00008790


	//   ....[10]....
        /*01cc*/ 	.word	0x000087b0


	//   ....[11]....
        /*01d0*/ 	.word	0x00008800


	//   ....[12]....
        /*01d4*/ 	.word	0x00008810


	//   ....[13]....
        /*01d8*/ 	.word	0x00008840


	//   ....[14]....
        /*01dc*/ 	.word	0x00008860


	//   ....[15]....
        /*01e0*/ 	.word	0x00008890


	//   ....[16]....
        /*01e4*/ 	.word	0x000088b0


	//   ....[17]....
        /*01e8*/ 	.word	0x000088e0


	//   ....[18]....
        /*01ec*/ 	.word	0x00008900


	//   ....[19]....
        /*01f0*/ 	.word	0x000089c0


	//   ....[20]....
        /*01f4*/ 	.word	0x00008a30


	//   ....[21]....
        /*01f8*/ 	.word	0x00008a50


	//   ....[22]....
        /*01fc*/ 	.word	0x00008a60


	//   ....[23]....
        /*0200*/ 	.word	0x00008a70


	//   ....[24]....
        /*0204*/ 	.word	0x00008a80


	//   ....[25]....
        /*0208*/ 	.word	0x00008fd0


	//   ....[26]....
        /*020c*/ 	.word	0x00008ff0


	//   ....[27]....
        /*0210*/ 	.word	0x00009000


	//   ....[28]....
        /*0214*/ 	.word	0x00009010


	//   ....[29]....
        /*0218*/ 	.word	0x00009040


	//   ....[30]....
        /*021c*/ 	.word	0x00009050


	//   ....[31]....
        /*0220*/ 	.word	0x00009080


	//   ....[32]....
        /*0224*/ 	.word	0x00009090


	//   ....[33]....
        /*0228*/ 	.word	0x000090c0


	//   ....[34]....
        /*022c*/ 	.word	0x000090d0


	//   ....[35]....
        /*0230*/ 	.word	0x00009100


	//   ....[36]....
        /*0234*/ 	.word	0x00009110


	//   ....[37]....
        /*0238*/ 	.word	0x00009140


	//   ....[38]....
        /*023c*/ 	.word	0x00009150


	//   ....[39]....
        /*0240*/ 	.word	0x00009160


	//   ....[40]....
        /*0244*/ 	.word	0x00009170


	//   ....[41]....
        /*0248*/ 	.word	0x0000aae0


	//   ....[42]....
        /*024c*/ 	.word	0x0000ac00


	//   ....[43]....
        /*0250*/ 	.word	0x0000ad00


	//   ....[44]....
        /*0254*/ 	.word	0x0000ae00


	//   ....[45]....
        /*0258*/ 	.word	0x0000af10


	//   ....[46]....
        /*025c*/ 	.word	0x0000b740


	//   ....[47]....
        /*0260*/ 	.word	0x0000bf90


	//   ....[48]....
        /*0264*/ 	.word	0x0000c780


	//   ....[49]....
        /*0268*/ 	.word	0x0000ce10


	//   ....[50]....
        /*026c*/ 	.word	0x0000ce70


	//   ....[51]....
        /*0270*/ 	.word	0x0000ced0


	//   ....[52]....
        /*0274*/ 	.word	0x0000cef0


	//   ....[53]....
        /*0278*/ 	.word	0x0000cf10


	//   ....[54]....
        /*027c*/ 	.word	0x0000cff0


	//   ....[55]....
        /*0280*/ 	.word	0x0000d040


	//   ....[56]....
        /*0284*/ 	.word	0x0000d0a0


	//   ....[57]....
        /*0288*/ 	.word	0x0000d0c0


	//   ....[58]....
        /*028c*/ 	.word	0x0000d0e0


	//   ....[59]....
        /*0290*/ 	.word	0x0000d3a0


	//   ....[60]....
        /*0294*/ 	.word	0x0000d420


	//   ....[61]....
        /*0298*/ 	.word	0x0000d4d0


	//   ....[62]....
        /*029c*/ 	.word	0x0000d540


	//   ....[63]....
        /*02a0*/ 	.word	0x0000d5d0


	//   ....[64]....
        /*02a4*/ 	.word	0x0000d640


	//   ....[65]....
        /*02a8*/ 	.word	0x0000d6d0


	//   ....[66]....
        /*02ac*/ 	.word	0x0000d740


	//   ....[67]....
        /*02b0*/ 	.word	0x0000d7e0


	//   ....[68]....
        /*02b4*/ 	.word	0x0000d850


	//   ....[69]....
        /*02b8*/ 	.word	0x0000d8d0


	//   ....[70]....
        /*02bc*/ 	.word	0x0000d940


	//   ....[71]....
        /*02c0*/ 	.word	0x0000d9c0


	//   ....[72]....
        /*02c4*/ 	.word	0x0000da30


	//   ....[73]....
        /*02c8*/ 	.word	0x0000dab0


	//   ....[74]....
        /*02cc*/ 	.word	0x0000db30


	//   ....[75]....
        /*02d0*/ 	.word	0x0000dbd0


	//   ....[76]....
        /*02d4*/ 	.word	0x0000dc40


	//   ....[77]....
        /*02d8*/ 	.word	0x0000dcc0


	//   ....[78]....
        /*02dc*/ 	.word	0x0000dd30


	//   ....[79]....
        /*02e0*/ 	.word	0x0000ddb0


	//   ....[80]....
        /*02e4*/ 	.word	0x0000de20


	//   ....[81]....
        /*02e8*/ 	.word	0x0000deb0


	//   ....[82]....
        /*02ec*/ 	.word	0x0000df20


	//   ....[83]....
        /*02f0*/ 	.word	0x0000dfa0


	//   ....[84]....
        /*02f4*/ 	.word	0x0000e010


	//   ....[85]....
        /*02f8*/ 	.word	0x0000e080


	//   ....[86]....
        /*02fc*/ 	.word	0x0000e0f0


	//   ....[87]....
        /*0300*/ 	.word	0x0000e160


	//   ....[88]....
        /*0304*/ 	.word	0x0000e1d0


	//----- nvinfo : EIATTR_EXIT_INSTR_OFFSETS
	.align		4
.L_2183:
        /*0308*/ 	.byte	0x04, 0x1c
        /*030a*/ 	.short	(.L_2185 - .L_2184)


	//   ....[0]....
.L_2184:
        /*030c*/ 	.word	0x0000d1d0


	//   ....[1]....
        /*0310*/ 	.word	0x0000d340


	//----- nvinfo : EIATTR_MAX_THREADS
	.align		4
.L_2185:
        /*0314*/ 	.byte	0x04, 0x05
        /*0316*/ 	.short	(.L_2187 - .L_2186)
.L_2186:
        /*0318*/ 	.word	0x00000040
        /*031c*/ 	.word	0x00000001
        /*0320*/ 	.word	0x00000001


	//----- nvinfo : EIATTR_CRS_STACK_SIZE
	.align		4
.L_2187:
        /*0324*/ 	.byte	0x04, 0x1e
        /*0326*/ 	.short	(.L_2189 - .L_2188)
.L_2188:
        /*0328*/ 	.word	0x00000000
.L_2189:


//--------------------- .nv.info._Z25selective_scan_bwd_kernelI32Selective_Scan_bwd_kernel_traitsILi64ELi16ELb1ELb0ELb0ELb0ELb0EffEEv12SSMParamsBwd --------------------------
	.section	.nv.info._Z25selective_scan_bwd_kernelI32Selective_Scan_bwd_kernel_traitsILi64ELi16ELb1ELb0ELb0ELb0ELb0EffEEv12SSMParamsBwd,"",@"SHT_CUDA_INFO"
	.sectionflags	@""
	.align	4


	//----- nvinfo : EIATTR_CUDA_API_VERSION
	.align		4
        /*0000*/ 	.byte	0x04, 0x37
        /*0002*/ 	.short	(.L_2191 - .L_2190)
.L_2190:
        /*0004*/ 	.word	0x00000082


	//----- nvinfo : EIATTR_SW2861232_WAR
	.align		4
.L_2191:
        /*0008*/ 	.byte	0x01, 0x35
	.zero		2


	//----- nvinfo : EIATTR_PARAM_CBANK
	.align		4
        /*000c*/ 	.byte	0x04, 0x0a
        /*000e*/ 	.short	(.L_2193 - .L_2192)
	.align		4
.L_2192:
        /*0010*/ 	.word	index@(.nv.constant0._Z25selective_scan_bwd_kernelI32Selective_Scan_bwd_kernel_traitsILi64ELi16ELb1ELb0ELb0ELb0ELb0EffEEv12SSMParamsBwd)
        /*0014*/ 	.short	0x0160
        /*0016*/ 	.short	0x01f0


	//----- nvinfo : EIATTR_CBANK_PARAM_SIZE
	.align		4
.L_2193:
        /*0018*/ 	.byte	0x03, 0x19
        /*001a*/ 	.short	0x01f0


	//----- nvinfo : EIATTR_KPARAM_INFO
	.align		4
        /*001c*/ 	.byte	0x04, 0x17
        /*001e*/ 	.short	(.L_2195 - .L_2194)
.L_2194:
        /*0020*/ 	.word	0x00000000
        /*0024*/ 	.short	0x0000
        /*0026*/ 	.short	0x0000
        /*0028*/ 	.byte	0x00, 0xf0, 0xc1, 0x07


	//----- nvinfo : EIATTR_MAXREG_COUNT
	.align		4
.L_2195:
        /*002c*/ 	.byte	0x03, 0x1b
        /*002e*/ 	.short	0x00ff


	//----- nvinfo : EIATTR_NUM_BARRIERS
	.align		4
        /*0030*/ 	.byte	0x02, 0x4c
        /*0032*/ 	.byte	0x01
	.zero		1


	//----- nvinfo : EIATTR_MERCURY_ISA_VERSION
	.align		4
        /*0034*/ 	.byte	0x03, 0x5f
        /*0036*/ 	.short	0x0000


	//----- nvinfo : EIATTR_COOP_GROUP_MASK_REGIDS
	.align		4
        /*0038*/ 	.byte	0x04, 0x29
        /*003a*/ 	.short	(.L_2197 - .L_2196)


	//   ....[0]....
.L_2196:
        /*003c*/ 	.word	0xffffffff


	//   ....[1]....
        /*0040*/ 	.word	0xffffffff


	//   ....[2]....
        /*0044*/ 	.word	0xffffffff


	//   ....[3]....
        /*0048*/ 	.word	0xffffffff


	//   ....[4]....
        /*004c*/ 	.word	0xffffffff


	//   ....[5]....
        /*0050*/ 	.word	0xffffffff


	//   ....[6]....
        /*0054*/ 	.word	0xffffffff


	//   ....[7]....
        /*0058*/ 	.word	0xffffffff


	//   ....[8]....
        /*005c*/ 	.word	0xffffffff


	//   ....[9]....
        /*0060*/ 	.word	0xffffffff


	//   ....[10]....
        /*0064*/ 	.word	0xffffffff


	//   ....[11]....
        /*0068*/ 	.word	0xffffffff


	//   ....[12]....
        /*006c*/ 	.word	0xffffffff


	//   ....[13]....
        /*0070*/ 	.word	0xffffffff


	//   ....[14]....
        /*0074*/ 	.word	0xffffffff


	//   ....[15]....
        /*0078*/ 	.word	0xffffffff


	//   ....[16]....
        /*007c*/ 	.word	0xffffffff


	//   ....[17]....
        /*0080*/ 	.word	0xffffffff


	//   ....[18]....
        /*0084*/ 	.word	0xffffffff


	//   ....[19]....
        /*0088*/ 	.word	0xffffffff


	//   ....[20]....
        /*008c*/ 	.word	0xffffffff


	//   ....[21]....
        /*0090*/ 	.word	0xffffffff


	//   ....[22]....
        /*0094*/ 	.word	0xffffffff


	//   ....[23]....
        /*0098*/ 	.word	0xffffffff


	//   ....[24]....
        /*009c*/ 	.word	0xffffffff


	//   ....[25]....
        /*00a0*/ 	.word	0xffffffff


	//   ....[26]....
        /*00a4*/ 	.word	0xffffffff


	//   ....[27]....
        /*00a8*/ 	.word	0xffffffff


	//   ....[28]....
        /*00ac*/ 	.word	0xffffffff


	//   ....[29]....
        /*00b0*/ 	.word	0xffffffff


	//   ....[30]....
        /*00b4*/ 	.word	0xffffffff


	//   ....[31]....
        /*00b8*/ 	.word	0xffffffff


	//   ....[32]....
        /*00bc*/ 	.word	0xffffffff


	//   ....[33]....
        /*00c0*/ 	.word	0xffffffff


	//   ....[34]....
        /*00c4*/ 	.word	0xffffffff


	//   ....[35]....
        /*00c8*/ 	.word	0xffffffff


	//   ....[36]....
        /*00cc*/ 	.word	0xffffffff


	//   ....[37]....
        /*00d0*/ 	.word	0xffffffff


	//   ....[38]....
        /*00d4*/ 	.word	0xffffffff


	//   ....[39]....
        /*00d8*/ 	.word	0xffffffff


	//   ....[40]....
        /*00dc*/ 	.word	0xffffffff


	//   ....[41]....
        /*00e0*/ 	.word	0xffffffff


	//   ....[42]....
        /*00e4*/ 	.word	0xffffffff


	//   ....[43]....
        /*00e8*/ 	.word	0xffffffff


	//   ....[44]....
        /*00ec*/ 	.word	0xffffffff


	//   ....[45]....
        /*00f0*/ 	.word	0xffffffff


	//   ....[46]....
        /*00f4*/ 	.word	0xffffffff


	//   ....[47]....
        /*00f8*/ 	.word	0xffffffff


	//   ....[48]....
        /*00fc*/ 	.word	0xffffffff


	//   ....[49]....
        /*0100*/ 	.word	0xffffffff


	//   ....[50]....
        /*0104*/ 	.word	0xffffffff


	//   ....[51]....
        /*0108*/ 	.word	0xffffffff


	//   ....[52]....
        /*010c*/ 	.word	0xffffffff


	//   ....[53]....
        /*0110*/ 	.word	0xffffffff


	//   ....[54]....
        /*0114*/ 	.word	0xffffffff


	//   ....[55]....
        /*0118*/ 	.word	0xffffffff


	//   ....[56]....
        /*011c*/ 	.word	0xffffffff


	//   ....[57]....
        /*0120*/ 	.word	0xffffffff


	//   ....[58]....
        /*0124*/ 	.word	0xffffffff


	//   ....[59]....
        /*0128*/ 	.word	0xffffffff


	//   ....[60]....
        /*012c*/ 	.word	0xffffffff


	//   ....[61]....
        /*0130*/ 	.word	0xffffffff


	//   ....[62]....
        /*0134*/ 	.word	0xffffffff


	//   ....[63]....
        /*0138*/ 	.word	0xffffffff


	//   ....[64]....
        /*013c*/ 	.word	0xffffffff


	//   ....[65]....
        /*0140*/ 	.word	0xffffffff


	//   ....[66]....
        /*0144*/ 	.word	0xffffffff


	//   ....[67]....
        /*0148*/ 	.word	0xffffffff


	//   ....[68]....
        /*014c*/ 	.word	0xffffffff


	//   ....[69]....
        /*0150*/ 	.word	0xffffffff


	//   ....[70]....
        /*0154*/ 	.word	0xffffffff


	//   ....[71]....
        /*0158*/ 	.word	0xffffffff


	//   ....[72]....
        /*015c*/ 	.word	0xffffffff


	//   ....[73]....
        /*0160*/ 	.word	0xffffffff


	//   ....[74]....
        /*0164*/ 	.word	0xffffffff


	//   ....[75]....
        /*0168*/ 	.word	0xffffffff


	//   ....[76]....
        /*016c*/ 	.word	0xffffffff


	//   ....[77]....
        /*0170*/ 	.word	0xffffffff


	//   ....[78]....
        /*0174*/ 	.word	0xffffffff


	//   ....[79]....
        /*0178*/ 	.word	0xffffffff


	//   ....[80]....
        /*017c*/ 	.word	0xffffffff


	//   ....[81]....
        /*0180*/ 	.word	0xffffffff


	//   ....[82]....
        /*0184*/ 	.word	0xffffffff


	//   ....[83]....
        /*0188*/ 	.word	0xffffffff


	//   ....[84]....
        /*018c*/ 	.word	0xffffffff


	//   ....[85]....
        /*0190*/ 	.word	0xffffffff


	//   ....[86]....
        /*0194*/ 	.word	0xffffffff


	//----- nvinfo : EIATTR_COOP_GROUP_INSTR_OFFSETS
	.align		4
.L_2197:
        /*0198*/ 	.byte	0x04, 0x28
        /*019a*/ 	.short	(.L_2199 - .L_2198)


	//   ....[0]....
.L_2198:
        /*019c*/ 	.word	0x00000660


	//   ....[1]....
        /*01a0*/ 	.word	0x00000750


	//   ....[2]....
        /*01a4*/ 	.word	0x00000880


	//   ....[3]....
        /*01a8*/ 	.word	0x000017c0


	//   ....[4]....
        /*01ac*/ 	.word	0x000017e0


	//   ....[5]....
        /*01b0*/ 	.word	0x00001830


	//   ....[6]....
        /*01b4*/ 	.word	0x00001840


	//   ....[7]....
        /*01b8*/ 	.word	0x00001870


	//   ....[8]....
        /*01bc*/ 	.word	0x00001890


	//   ....[9]....
        /*01c0*/ 	.word	0x000018c0


	//   ....[10]....
        /*01c4*/ 	.word	0x000018e0


	//   ....[11]....
        /*01c8*/ 	.word	0x00001910


	//   ....[12]....
        /*01cc*/ 	.word	0x00001930


	//   ....[13]....
        /*01d0*/ 	.word	0x00001a00


	//   ....[14]....
        /*01d4*/ 	.word	0x00001a70


	//   ....[15]....
        /*01d8*/ 	.word	0x00001a90


	//   ....[16]....
        /*01dc*/ 	.word	0x00001aa0


	//   ....[17]....
        /*01e0*/ 	.word	0x00001ab0


	//   ....[18]....
        /*01e4*/ 	.word	0x00001ac0


	//   ....[19]....
        /*01e8*/ 	.word	0x00002070


	//   ....[20]....
        /*01ec*/ 	.word	0x00002090


	//   ....[21]....
        /*01f0*/ 	.word	0x000020a0


	//   ....[22]....
        /*01f4*/ 	.word	0x000020b0


	//   ....[23]....
        /*01f8*/ 	.word	0x000020e0


	//   ....[24]....
        /*01fc*/ 	.word	0x000020f0


	//   ....[25]....
        /*0200*/ 	.word	0x00002120


	//   ....[26]....
        /*0204*/ 	.word	0x00002130


	//   ....[27]....
        /*0208*/ 	.word	0x00002160


	//   ....[28]....
        /*020c*/ 	.word	0x00002170


	//   ....[29]....
        /*0210*/ 	.word	0x000021a0


	//   ....[30]....
        /*0214*/ 	.word	0x000021b0


	//   ....[31]....
        /*0218*/ 	.word	0x000021e0


	//   ....[32]....
        /*021c*/ 	.word	0x000021f0


	//   ....[33]....
        /*0220*/ 	.word	0x00002200


	//   ....[34]....
        /*0224*/ 	.word	0x00002210


	//   ....[35]....
        /*0228*/ 	.word	0x00002840


	//   ....[36]....
        /*022c*/ 	.word	0x00002a70


	//   ....[37]....
        /*0230*/ 	.word	0x00002ad0


	//   ....[38]....
        /*0234*/ 	.word	0x00002b80


	//   ....[39]....
        /*0238*/ 	.word	0x00002bf0


	//   ....[40]....
        /*023c*/ 	.word	0x00002ca0


	//   ....[41]....
        /*0240*/ 	.word	0x00002d10


	//   ....[42]....
        /*0244*/ 	.word	0x00002dc0


	//   ....[43]....
        /*0248*/ 	.word	0x00002e20


	//   ....[44]....
        /*024c*/ 	.word	0x00002f30


	//   ....[45]....
        /*0250*/ 	.word	0x00003440


	//   ....[46]....
        /*0254*/ 	.word	0x00003670


	//   ....[47]....
        /*0258*/ 	.word	0x00003870


	//   ....[48]....
        /*025c*/ 	.word	0x000038d0


	//   ....[49]....
        /*0260*/ 	.word	0x00003930


	//   ....[50]....
        /*0264*/ 	.word	0x00003950


	//   ....[51]....
        /*0268*/ 	.word	0x00003970


	//   ....[52]....
        /*026c*/ 	.word	0x00003a30


	//   ....[53]....
        /*0270*/ 	.word	0x00003a80


	//   ....[54]....
        /*0274*/ 	.word	0x00003ad0


	//   ....[55]....
        /*0278*/ 	.word	0x00003b00


	//   ....[56]....
        /*027c*/ 	.word	0x00003b20


	//   ....[57]....
        /*0280*/ 	.word	0x00004100


	//   ....[58]....
        /*0284*/ 	.word	0x00004180


	//   ....[59]....
        /*0288*/ 	.word	0x00004230


	//   ....[60]....
        /*028c*/ 	.word	0x000042a0


	//   ....[61]....
        /*0290*/ 	.word	0x00004330


	//   ....[62]....
        /*0294*/ 	.word	0x000043a0


	//   ....[63]....
        /*0298*/ 	.word	0x00004440


	//   ....[64]....
        /*029c*/ 	.word	0x000044b0


	//   ....[65]....
        /*02a0*/ 	.word	0x00004550


	//   ....[66]....
        /*02a4*/ 	.word	0x000045c0


	//   ....[67]....
        /*02a8*/ 	.word	0x00004640


	//   ....[68]....
        /*02ac*/ 	.word	0x000046b0


	//   ....[69]....
        /*02b0*/ 	.word	0x00004730


	//   ....[70]....
        /*02b4*/ 	.word	0x000047a0


	//   ....[71]....
        /*02b8*/ 	.word	0x00004820


	//   ....[72]....
        /*02bc*/ 	.word	0x000048a0


	//   ....[73]....
        /*02c0*/ 	.word	0x00004940


	//   ....[74]....
        /*02c4*/ 	.word	0x000049b0


	//   ....[75]....
        /*02c8*/ 	.word	0x00004a30


	//   ....[76]....
        /*02cc*/ 	.word	0x00004aa0


	//   ....[77]....
        /*02d0*/ 	.word	0x00004b20


	//   ....[78]....
        /*02d4*/ 	.word	0x00004b90


	//   ....[79]....
        /*02d8*/ 	.word	0x00004c20


	//   ....[80]....
        /*02dc*/ 	.word	0x00004c90


	//   ....[81]....
        /*02e0*/ 	.word	0x00004d10


	//   ....[82]....
        /*02e4*/ 	.word	0x00004d80


	//   ....[83]....
        /*02e8*/ 	.word	0x00004e00


	//   ....[84]....
        /*02ec*/ 	.word	0x00004e70


	//   ....[85]....
        /*02f0*/ 	.word	0x00004ee0


	//   ....[86]....
        /*02f4*/ 	.word	0x00004f50


	//----- nvinfo : EIATTR_EXIT_INSTR_OFFSETS
	.align		4
.L_2199:
        /*02f8*/ 	.byte	0x04, 0x1c
        /*02fa*/ 	.short	(.L_2201 - .L_2200)


	//   ....[0]....
.L_2200:
        /*02fc*/ 	.word	0x00003bf0


	//   ....[1]....
        /*0300*/ 	.word	0x000040a0


	//----- nvinfo : EIATTR_MAX_THREADS
	.align		4
.L_2201:
        /*0304*/ 	.byte	0x04, 0x05
        /*0306*/ 	.short	(.L_2203 - .L_2202)
.L_2202:
        /*0308*/ 	.word	0x00000040
        /*030c*/ 	.word	0x00000001
        /*0310*/ 	.word	0x00000001


	//----- nvinfo : EIATTR_CRS_STACK_SIZE
	.align		4
.L_2203:
        /*0314*/ 	.byte	0x04, 0x1e
        /*0316*/ 	.short	(.L_2205 - .L_2204)
.L_2204:
        /*0318*/ 	.word	0x00000000
.L_2205:


//--------------------- .nv.info._Z25selective_scan_bwd_kernelI32Selective_Scan_bwd_kernel_traitsILi64ELi16ELb1ELb0ELb0ELb0ELb1EffEEv12SSMParamsBwd --------------------------
	.section	.nv.info._Z25selective_scan_bwd_kernelI32Selective_Scan_bwd_kernel_traitsILi64ELi16ELb1ELb0ELb0ELb0ELb1EffEEv12SSMParamsBwd,"",@"SHT_CUDA_INFO"
	.sectionflags	@""
	.align	4


	//----- nvinfo : EIATTR_CUDA_API_VERSION
	.align		4
        /*0000*/ 	.byte	0x04, 0x37
        /*0002*/ 	.short	(.L_2207 - .L_2206)
.L_2206:
        /*0004*/ 	.word	0x00000082


	//----- nvinfo : EIATTR_SW2861232_WAR
	.align		4
.L_2207:
        /*0008*/ 	.byte	0x01, 0x35
	.zero		2


	//----- nvinfo : EIATTR_PARAM_CBANK
	.align		4
        /*000c*/ 	.byte	0x04, 0x0a
        /*000e*/ 	.short	(.L_2209 - .L_2208)
	.align		4
.L_2208:
        /*0010*/ 	.word	index@(.nv.constant0._Z25selective_scan_bwd_kernelI32Selective_Scan_bwd_kernel_traitsILi64ELi16ELb1ELb0ELb0ELb0ELb1EffEEv12SSMParamsBwd)
        /*0014*/ 	.short	0x0160
        /*0016*/ 	.short	0x01f0


	//----- nvinfo : EIATTR_CBANK_PARAM_SIZE
	.align		4
.L_2209:
        /*0018*/ 	.byte	0x03, 0x19
        /*001a*/ 	.short	0x01f0


	//----- nvinfo : EIATTR_KPARAM_INFO
	.align		4
        /*001c*/ 	.byte	0x04, 0x17
        /*001e*/ 	.short	(.L_2211 - .L_2210)
.L_2210:
        /*0020*/ 	.word	0x00000000
        /*0024*/ 	.short	0x0000
        /*0026*/ 	.short	0x0000
        /*0028*/ 	.byte	0x00, 0xf0, 0xc1, 0x07


	//----- nvinfo : EIATTR_MAXREG_COUNT
	.align		4
.L_2211:
        /*002c*/ 	.byte	0x03, 0x1b
        /*002e*/ 	.short	0x00ff


	//----- nvinfo : EIATTR_NUM_BARRIERS
	.align		4
        /*0030*/ 	.byte	0x02, 0x4c
        /*0032*/ 	.byte	0x01
	.zero		1


	//----- nvinfo : EIATTR_MERCURY_ISA_VERSION
	.align		4
        /*0034*/ 	.byte	0x03, 0x5f
        /*0036*/ 	.short	0x0000


	//----- nvinfo : EIATTR_COOP_GROUP_MASK_REGIDS
	.align		4
        /*0038*/ 	.byte	0x04, 0x29
        /*003a*/ 	.short	(.L_2213 - .L_2212)


	//   ....[0]....
.L_2212:
        /*003c*/ 	.word	0xffffffff


	//   ....[1]....
        /*0040*/ 	.word	0xffffffff


	//   ....[2]....
        /*0044*/ 	.word	0xffffffff


	//   ....[3]....
        /*0048*/ 	.word	0xffffffff


	//   ....[4]....
        /*004c*/ 	.word	0xffffffff


	//   ....[5]....
        /*0050*/ 	.word	0xffffffff


	//   ....[6]....
        /*0054*/ 	.word	0xffffffff


	//   ....[7]....
        /*0058*/ 	.word	0xffffffff


	//   ....[8]....
        /*005c*/ 	.word	0xffffffff


	//   ....[9]....
        /*0060*/ 	.word	0xffffffff


	//   ....[10]....
        /*0064*/ 	.word	0xffffffff


	//   ....[11]....
        /*0068*/ 	.word	0xffffffff


	//   ....[12]....
        /*006c*/ 	.word	0xffffffff


	//   ....[13]....
        /*0070*/ 	.word	0xffffffff


	//   ....[14]....
        /*0074*/ 	.word	0xffffffff


	//   ....[15]....
        /*0078*/ 	.word	0xffffffff


	//   ....[16]....
        /*007c*/ 	.word	0xffffffff


	//   ....[17]....
        /*0080*/ 	.word	0xffffffff


	//   ....[18]....
        /*0084*/ 	.word	0xffffffff


	//   ....[19]....
        /*0088*/ 	.word	0xffffffff


	//   ....[20]....
        /*008c*/ 	.word	0xffffffff


	//   ....[21]....
        /*0090*/ 	.word	0xffffffff


	//   ....[22]....
        /*0094*/ 	.word	0xffffffff


	//   ....[23]....
        /*0098*/ 	.word	0xffffffff


	//   ....[24]....
        /*009c*/ 	.word	0xffffffff


	//   ....[25]....
        /*00a0*/ 	.word	0xffffffff


	//   ....[26]....
        /*00a4*/ 	.word	0xffffffff


	//   ....[27]....
        /*00a8*/ 	.word	0xffffffff


	//   ....[28]....
        /*00ac*/ 	.word	0xffffffff


	//   ....[29]....
        /*00b0*/ 	.word	0xffffffff


	//   ....[30]....
        /*00b4*/ 	.word	0xffffffff


	//   ....[31]....
        /*00b8*/ 	.word	0xffffffff


	//   ....[32]....
        /*00bc*/ 	.word	0xffffffff


	//   ....[33]....
        /*00c0*/ 	.word	0xffffffff


	//   ....[34]....
        /*00c4*/ 	.word	0xffffffff


	//   ....[35]....
        /*00c8*/ 	.word	0xffffffff


	//   ....[36]....
        /*00cc*/ 	.word	0xffffffff


	//   ....[37]....
        /*00d0*/ 	.word	0xffffffff


	//   ....[38]....
        /*00d4*/ 	.word	0xffffffff


	//   ....[39]....
        /*00d8*/ 	.word	0xffffffff


	//   ....[40]....
        /*00dc*/ 	.word	0xffffffff


	//   ....[41]....
        /*00e0*/ 	.word	0xffffffff


	//   ....[42]....
        /*00e4*/ 	.word	0xffffffff


	//   ....[43]....
        /*00e8*/ 	.word	0xffffffff


	//   ....[44]....
        /*00ec*/ 	.word	0xffffffff


	//   ....[45]....
        /*00f0*/ 	.word	0xffffffff


	//   ....[46]....
        /*00f4*/ 	.word	0xffffffff


	//   ....[47]....
        /*00f8*/ 	.word	0xffffffff


	//   ....[48]....
        /*00fc*/ 	.word	0xffffffff


	//   ....[49]....
        /*0100*/ 	.word	0xffffffff


	//   ....[50]....
        /*0104*/ 	.word	0xffffffff


	//   ....[51]....
        /*0108*/ 	.word	0xffffffff


	//   ....[52]....
        /*010c*/ 	.word	0xffffffff


	//   ....[53]....
        /*0110*/ 	.word	0xffffffff


	//   ....[54]....
        /*0114*/ 	.word	0xffffffff


	//   ....[55]....
        /*0118*/ 	.word	0xffffffff


	//   ....[56]....
        /*011c*/ 	.word	0xffffffff


	//   ....[57]....
        /*0120*/ 	.word	0xffffffff


	//   ....[58]....
        /*0124*/ 	.word	0xffffffff


	//   ....[59]....
        /*0128*/ 	.word	0xffffffff


	//   ....[60]....
        /*012c*/ 	.word	0xffffffff


	//   ....[61]....
        /*0130*/ 	.word	0xffffffff


	//   ....[62]....
        /*0134*/ 	.word	0xffffffff


	//   ....[63]....
        /*0138*/ 	.word	0xffffffff


	//   ....[64]....
        /*013c*/ 	.word	0xffffffff


	//   ....[65]....
        /*0140*/ 	.word	0xffffffff


	//   ....[66]....
        /*0144*/ 	.word	0xffffffff


	//   ....[67]....
        /*0148*/ 	.word	0xffffffff


	//   ....[68]....
        /*014c*/ 	.word	0xffffffff


	//   ....[69]....
        /*0150*/ 	.word	0xffffffff


	//   ....[70]....
        /*0154*/ 	.word	0xffffffff


	//   ....[71]....
        /*0158*/ 	.word	0xffffffff


	//   ....[72]....
        /*015c*/ 	.word	0xffffffff


	//   ....[73]....
        /*0160*/ 	.word	0xffffffff


	//   ....[74]....
        /*0164*/ 	.word	0xffffffff


	//   ....[75]....
        /*0168*/ 	.word	0xffffffff


	//   ....[76]....
        /*016c*/ 	.word	0xffffffff


	//   ....[77]....
        /*0170*/ 	.word	0xffffffff


	//   ....[78]....
        /*0174*/ 	.word	0xffffffff


	//   ....[79]....
        /*0178*/ 	.word	0xffffffff


	//   ....[80]....
        /*017c*/ 	.word	0xffffffff


	//   ....[81]....
        /*0180*/ 	.word	0xffffffff


	//   ....[82]....
        /*0184*/ 	.word	0xffffffff


	//   ....[83]....
        /*0188*/ 	.word	0xffffffff


	//   ....[84]....
        /*018c*/ 	.word	0xffffffff


	//   ....[85]....
        /*0190*/ 	.word	0xffffffff


	//   ....[86]....
        /*0194*/ 	.word	0xffffffff


	//   ....[87]....
        /*0198*/ 	.word	0xffffffff


	//   ....[88]....
        /*019c*/ 	.word	0xffffffff


	//   ....[89]....
        /*01a0*/ 	.word	0xffffffff


	//   ....[90]....
        /*01a4*/ 	.word	0xffffffff


	//----- nvinfo : EIATTR_COOP_GROUP_INSTR_OFFSETS
	.align		4
.L_2213:
        /*01a8*/ 	.byte	0x04, 0x28
        /*01aa*/ 	.short	(.L_2215 - .L_2214)


	//   ....[0]....
.L_2214:
        /*01ac*/ 	.word	0x00000640


	//   ....[1]....
        /*01b0*/ 	.word	0x00000730


	//   ....[2]....
        /*01b4*/ 	.word	0x000008e0


	//   ....[3]....
        /*01b8*/ 	.word	0x00000a70


	//   ....[4]....
        /*01bc*/ 	.word	0x00000f60


	//   ....[5]....
        /*01c0*/ 	.word	0x00001650


	//   ....[6]....
        /*01c4*/ 	.word	0x00001a40


	//   ....[7]....
        /*01c8*/ 	.word	0x00002970


	//   ....[8]....
        /*01cc*/ 	.word	0x00002990


	//   ....[9]....
        /*01d0*/ 	.word	0x000029e0


	//   ....[10]....
        /*01d4*/ 	.word	0x000029f0


	//   ....[11]....
        /*01d8*/ 	.word	0x00002a20


	//   ....[12]....
        /*01dc*/ 	.word	0x00002a40


	//   ....[13]....
        /*01e0*/ 	.word	0x00002a70


	//   ....[14]....
        /*01e4*/ 	.word	0x00002a90


	//   ....[15]....
        /*01e8*/ 	.word	0x00002ac0


	//   ....[16]....
        /*01ec*/ 	.word	0x00002ae0


	//   ....[17]....
        /*01f0*/ 	.word	0x00002bb0


	//   ....[18]....
        /*01f4*/ 	.word	0x00002c20


	//   ....[19]....
        /*01f8*/ 	.word	0x00002c40


	//   ....[20]....
        /*01fc*/ 	.word	0x00002c50


	//   ....[21]....
        /*0200*/ 	.word	0x00002c60


	//   ....[22]....
        /*0204*/ 	.word	0x00002c70


	//   ....[23]....
        /*0208*/ 	.word	0x00003150


	//   ....[24]....
        /*020c*/ 	.word	0x00003170


	//   ....[25]....
        /*0210*/ 	.word	0x00003180


	//   ....[26]....
        /*0214*/ 	.word	0x00003190


	//   ....[27]....
        /*0218*/ 	.word	0x000031c0


	//   ....[28]....
        /*021c*/ 	.word	0x000031d0


	//   ....[29]....
        /*0220*/ 	.word	0x00003200


	//   ....[30]....
        /*0224*/ 	.word	0x00003210


	//   ....[31]....
        /*0228*/ 	.word	0x00003240


	//   ....[32]....
        /*022c*/ 	.word	0x00003250


	//   ....[33]....
        /*0230*/ 	.word	0x00003280


	//   ....[34]....
        /*0234*/ 	.word	0x00003290


	//   ....[35]....
        /*0238*/ 	.word	0x000032c0


	//   ....[36]....
        /*023c*/ 	.word	0x000032d0


	//   ....[37]....
        /*0240*/ 	.word	0x000032e0


	//   ....[38]....
        /*0244*/ 	.word	0x000032f0


	//   ....[39]....
        /*0248*/ 	.word	0x000037a0


	//   ....[40]....
        /*024c*/ 	.word	0x00003910


	//   ....[41]....
        /*0250*/ 	.word	0x00003a00


	//   ....[42]....
        /*0254*/ 	.word	0x00003a30


	//   ....[43]....
        /*0258*/ 	.word	0x00003b20


	//   ....[44]....
        /*025c*/ 	.word	0x00003b50


	//   ....[45]....
        /*0260*/ 	.word	0x00003c40


	//   ....[46]....
        /*0264*/ 	.word	0x00003c70


	//   ....[47]....
        /*0268*/ 	.word	0x00003d50


	//   ....[48]....
        /*026c*/ 	.word	0x00003e70


	//   ....[49]....
        /*0270*/ 	.word	0x000042e0


	//   ....[50]....
        /*0274*/ 	.word	0x00004480


	//   ....[51]....
        /*0278*/ 	.word	0x00004680


	//   ....[52]....
        /*027c*/ 	.word	0x000046e0


	//   ....[53]....
        /*0280*/ 	.word	0x00004740


	//   ....[54]....
        /*0284*/ 	.word	0x00004760


	//   ....[55]....
        /*0288*/ 	.word	0x00004780


	//   ....[56]....
        /*028c*/ 	.word	0x00004840


	//   ....[57]....
        /*0290*/ 	.word	0x00004890


	//   ....[58]....
        /*0294*/ 	.word	0x000048e0


	//   ....[59]....
        /*0298*/ 	.word	0x00004910


	//   ....[60]....
        /*029c*/ 	.word	0x00004930


	//   ....[61]....
        /*02a0*/ 	.word	0x00004f10


	//   ....[62]....
        /*02a4*/ 	.word	0x00004f90


	//   ....[63]....
        /*02a8*/ 	.word	0x00005040


	//   ....[64]....
        /*02ac*/ 	.word	0x000050b0


	//   ....[65]....
        /*02b0*/ 	.word	0x00005140


	//   ....[66]....
        /*02b4*/ 	.word	0x000051b0


	//   ....[67]....
        /*02b8*/ 	.word	0x00005240


	//   ....[68]....
        /*02bc*/ 	.word	0x000052b0


	//   ....[69]....
        /*02c0*/ 	.word	0x00005360


	//   ....[70]....
        /*02c4*/ 	.word	0x000053d0


	//   ....[71]....
        /*02c8*/ 	.word	0x00005450


	//   ....[72]....
        /*02cc*/ 	.word	0x000054c0


	//   ....[73]....
        /*02d0*/ 	.word	0x00005540


	//   ....[74]....
        /*02d4*/ 	.word	0x000055b0


	//   ....[75]....
        /*02d8*/ 	.word	0x00005630


	//   ....[76]....
        /*02dc*/ 	.word	0x000056b0


	//   ....[77]....
        /*02e0*/ 	.word	0x00005750


	//   ....[78]....
        /*02e4*/ 	.word	0x000057c0


	//   ....[79]....
        /*02e8*/ 	.word	0x00005840


	//   ....[80]....
        /*02ec*/ 	.word	0x000058b0


	//   ....[81]....
        /*02f0*/ 	.word	0x00005930


	//   ....[82]....
        /*02f4*/ 	.word	0x000059a0


	//   ....[83]....
        /*02f8*/ 	.word	0x00005a30


	//   ....[84]....
        /*02fc*/ 	.word	0x00005aa0


	//   ....[85]....
        /*0300*/ 	.word	0x00005b20


	//   ....[86]....
        /*0304*/ 	.word	0x00005b90


	//   ....[87]....
        /*0308*/ 	.word	0x00005c10


	//   ....[88]....
        /*030c*/ 	.word	0x00005c80


	//   ....[89]....
        /*0310*/ 	.word	0x00005cf0


	//   ....[90]....
        /*0314*/ 	.word	0x00005d60


	//----- nvinfo : EIATTR_EXIT_INSTR_OFFSETS
	.align		4
.L_2215:
        /*0318*/ 	.byte	0x04, 0x1c
        /*031a*/ 	.short	(.L_2217 - .L_2216)


	//   ....[0]....
.L_2216:
        /*031c*/ 	.word	0x00004a00


	//   ....[1]....
        /*0320*/ 	.word	0x00004eb0


	//----- nvinfo : EIATTR_MAX_THREADS
	.align		4
.L_2217:
        /*0324*/ 	.byte	0x04, 0x05
        /*0326*/ 	.short	(.L_2219 - .L_2218)
.L_2218:
        /*0328*/ 	.word	0x00000040
        /*032c*/ 	.word	0x00000001
        /*0330*/ 	.word	0x00000001


	//----- nvinfo : EIATTR_CRS_STACK_SIZE
	.align		4
.L_2219:
        /*0334*/ 	.byte	0x04, 0x1e
        /*0336*/ 	.short	(.L_2221 - .L_2220)
.L_2220:
        /*0338*/ 	.word	0x00000000
.L_2221:


//--------------------- .nv.info._Z25selective_scan_bwd_kernelI32Selective_Scan_bwd_kernel_traitsILi64ELi16ELb1ELb0ELb0ELb1ELb0EffEEv12SSMParamsBwd --------------------------
	.section	.nv.info._Z25selective_scan_bwd_kernelI32Selective_Scan_bwd_kernel_traitsILi64ELi16ELb1ELb0ELb0ELb1ELb0EffEEv12SSMParamsBwd,"",@"SHT_CUDA_INFO"
	.sectionflags	@""
	.align	4


	//----- nvinfo : EIATTR_CUDA_API_VERSION
	.align		4
        /*0000*/ 	.byte	0x04, 0x37
        /*0002*/ 	.short	(.L_2223 - .L_2222)
.L_2222:
        /*0004*/ 	.word	0x00000082


	//----- nvinfo : EIATTR_SW2861232_WAR
	.align		4
.L_2223:
        /*0008*/ 	.byte	0x01, 0x35
	.zero		2


	//----- nvinfo : EIATTR_PARAM_CBANK
	.align		4
        /*000c*/ 	.byte	0x04, 0x0a
        /*000e*/ 	.short	(.L_2225 - .L_2224)
	.align		4
.L_2224:
        /*0010*/ 	.word	index@(.nv.constant0._Z25selective_scan_bwd_kernelI32Selective_Scan_bwd_kernel_traitsILi64ELi16ELb1ELb0ELb0ELb1ELb0EffEEv12SSMParamsBwd)
        /*0014*/ 	.short	0x0160
        /*0016*/ 	.short	0x01f0


	//----- nvinfo : EIATTR_CBANK_PARAM_SIZE
	.align		4
.L_2225:
        /*0018*/ 	.byte	0x03, 0x19
        /*001a*/ 	.short	0x01f0


	//----- nvinfo : EIATTR_KPARAM_INFO
	.align		4
        /*001c*/ 	.byte	0x04, 0x17
        /*001e*/ 	.short	(.L_2227 - .L_2226)
.L_2226:
        /*0020*/ 	.word	0x00000000
        /*0024*/ 	.short	0x0000
        /*0026*/ 	.short	0x0000
        /*0028*/ 	.byte	0x00, 0xf0, 0xc1, 0x07


	//----- nvinfo : EIATTR_MAXREG_COUNT
	.align		4
.L_2227:
        /*002c*/ 	.byte	0x03, 0x1b
        /*002e*/ 	.short	0x00ff


	//----- nvinfo : EIATTR_NUM_BARRIERS
	.align		4
        /*0030*/ 	.byte	0x02, 0x4c
        /*0032*/ 	.byte	0x01
	.zero		1


	//----- nvinfo : EIATTR_MERCURY_ISA_VERSION
	.align		4
        /*0034*/ 	.byte	0x03, 0x5f
        /*0036*/ 	.short	0x0000


	//----- nvinfo : EIATTR_COOP_GROUP_MASK_REGIDS
	.align		4
        /*0038*/ 	.byte	0x04, 0x29
        /*003a*/ 	.short	(.L_2229 - .L_2228)


	//   ....[0]....
.L_2228:
        /*003c*/ 	.word	0xffffffff


	//   ....[1]....
        /*0040*/ 	.word	0xffffffff


	//   ....[2]....
        /*0044*/ 	.word	0xffffffff


	//   ....[3]....
        /*0048*/ 	.word	0xffffffff


	//   ....[4]....
        /*004c*/ 	.word	0xffffffff


	//   ....[5]....
        /*0050*/ 	.word	0xffffffff


	//   ....[6]....
        /*0054*/ 	.word	0xffffffff


	//   ....[7]....
        /*0058*/ 	.word	0xffffffff


	//   ....[8]....
        /*005c*/ 	.word	0xffffffff


	//   ....[9]....
        /*0060*/ 	.word	0xffffffff


	//   ....[10]....
        /*0064*/ 	.word	0xffffffff


	//   ....[11]....
        /*0068*/ 	.word	0xffffffff


	//   ....[12]....
        /*006c*/ 	.word	0xffffffff


	//   ....[13]....
        /*0070*/ 	.word	0xffffffff


	//   ....[14]....
        /*0074*/ 	.word	0xffffffff


	//   ....[15]....
        /*0078*/ 	.word	0xffffffff


	//   ....[16]....
        /*007c*/ 	.word	0xffffffff


	//   ....[17]....
        /*0080*/ 	.word	0xffffffff


	//   ....[18]....
        /*0084*/ 	.word	0xffffffff


	//   ....[19]....
        /*0088*/ 	.word	0xffffffff


	//   ....[20]....
        /*008c*/ 	.word	0xffffffff


	//   ....[21]....
        /*0090*/ 	.word	0xffffffff


	//   ....[22]....
        /*0094*/ 	.word	0xffffffff


	//   ....[23]....
        /*0098*/ 	.word	0xffffffff


	//   ....[24]....
        /*009c*/ 	.word	0xffffffff


	//   ....[25]....
        /*00a0*/ 	.word	0xffffffff


	//   ....[26]....
        /*00a4*/ 	.word	0xffffffff


	//   ....[27]....
        /*00a8*/ 	.word	0xffffffff


	//   ....[28]....
        /*00ac*/ 	.word	0xffffffff


	//   ....[29]....
        /*00b0*/ 	.word	0xffffffff


	//   ....[30]....
        /*00b4*/ 	.word	0xffffffff


	//   ....[31]....
        /*00b8*/ 	.word	0xffffffff


	//   ....[32]....
        /*00bc*/ 	.word	0xffffffff


	//   ....[33]....
        /*00c0*/ 	.word	0xffffffff


	//   ....[34]....
        /*00c4*/ 	.word	0xffffffff


	//   ....[35]....
        /*00c8*/ 	.word	0xffffffff


	//   ....[36]....
        /*00cc*/ 	.word	0xffffffff


	//   ....[37]....
        /*00d0*/ 	.word	0xffffffff


	//   ....[38]....
        /*00d4*/ 	.word	0xffffffff


	//   ....[39]....
        /*00d8*/ 	.word	0xffffffff


	//   ....[40]....
        /*00dc*/ 	.word	0xffffffff


	//   ....[41]....
        /*00e0*/ 	.word	0xffffffff


	//   ....[42]....
        /*00e4*/ 	.word	0xffffffff


	//   ....[43]....
        /*00e8*/ 	.word	0xffffffff


	//   ....[44]....
        /*00ec*/ 	.word	0xffffffff


	//   ....[45]....
        /*00f0*/ 	.word	0xffffffff


	//   ....[46]....
        /*00f4*/ 	.word	0xffffffff


	//   ....[47]....
        /*00f8*/ 	.word	0xffffffff


	//   ....[48]....
        /*00fc*/ 	.word	0xffffffff


	//   ....[49]....
        /*0100*/ 	.word	0xffffffff


	//   ....[50]....
        /*0104*/ 	.word	0xffffffff


	//   ....[51]....
        /*0108*/ 	.word	0xffffffff


	//   ....[52]....
        /*010c*/ 	.word	0xffffffff


	//   ....[53]....
        /*0110*/ 	.word	0xffffffff


	//   ....[54]....
        /*0114*/ 	.word	0xffffffff


	//   ....[55]....
        /*0118*/ 	.word	0xffffffff


	//   ....[56]....
        /*011c*/ 	.word	0xffffffff


	//   ....[57]....
        /*0120*/ 	.word	0xffffffff


	//   ....[58]....
        /*0124*/ 	.word	0xffffffff


	//   ....[59]....
        /*0128*/ 	.word	0xffffffff


	//   ....[60]....
        /*012c*/ 	.word	0xffffffff


	//   ....[61]....
        /*0130*/ 	.word	0xffffffff


	//   ....[62]....
        /*0134*/ 	.word	0xffffffff


	//   ....[63]....
        /*0138*/ 	.word	0xffffffff


	//   ....[64]....
        /*013c*/ 	.word	0xffffffff


	//   ....[65]....
        /*0140*/ 	.word	0xffffffff


	//   ....[66]....
        /*0144*/ 	.word	0xffffffff


	//   ....[67]....
        /*0148*/ 	.word	0xffffffff


	//   ....[68]....
        /*014c*/ 	.word	0xffffffff


	//   ....[69]....
        /*0150*/ 	.word	0xffffffff


	//   ....[70]....
        /*0154*/ 	.word	0xffffffff


	//   ....[71]....
        /*0158*/ 	.word	0xffffffff


	//   ....[72]....
        /*015c*/ 	.word	0xffffffff


	//   ....[73]....
        /*0160*/ 	.word	0xffffffff


	//   ....[74]....
        /*0164*/ 	.word	0xffffffff


	//   ....[75]....
        /*0168*/ 	.word	0xffffffff


	//   ....[76]....
        /*016c*/ 	.word	0xffffffff


	//   ....[77]....
        /*0170*/ 	.word	0xffffffff


	//   ....[78]....
        /*0174*/ 	.word	0xffffffff


	//   ....[79]....
        /*0178*/ 	.word	0xffffffff


	//   ....[80]....
        /*017c*/ 	.word	0xffffffff


	//   ....[81]....
        /*0180*/ 	.word	0xffffffff


	//   ....[82]....
        /*0184*/ 	.word	0xffffffff


	//   ....[83]....
        /*0188*/ 	.word	0xffffffff


	//   ....[84]....
        /*018c*/ 	.word	0xffffffff


	//   ....[85]....
        /*0190*/ 	.word	0xffffffff


	//   ....[86]....
        /*0194*/ 	.word	0xffffffff


	//   ....[87]....
        /*0198*/ 	.word	0xffffffff


	//----- nvinfo : EIATTR_COOP_GROUP_INSTR_OFFSETS
	.align		4
.L_2229:
        /*019c*/ 	.byte	0x04, 0x28
        /*019e*/ 	.short	(.L_2231 - .L_2230)


	//   ....[0]....
.L_2230:
        /*01a0*/ 	.word	0x00000670


	//   ....[1]....
        /*01a4*/ 	.word	0x00000760


	//   ....[2]....
        /*01a8*/ 	.word	0x00000930


	//   ....[3]....
        /*01ac*/ 	.word	0x00003980


	//   ....[4]....
        /*01b0*/ 	.word	0x000039a0


	//   ....[5]....
        /*01b4*/ 	.word	0x000039f0


	//   ....[6]....
        /*01b8*/ 	.word	0x00003a00


	//   ....[7]....
        /*01bc*/ 	.word	0x00003a30


	//   ....[8]....
        /*01c0*/ 	.word	0x00003a50


	//   ....[9]....
        /*01c4*/ 	.word	0x00003a80


	//   ....[10]....
        /*01c8*/ 	.word	0x00003aa0


	//   ....[11]....
        /*01cc*/ 	.word	0x00003ad0


	//   ....[12]....
        /*01d0*/ 	.word	0x00003af0


	//   ....[13]....
        /*01d4*/ 	.word	0x00003bc0


	//   ....[14]....
        /*01d8*/ 	.word	0x00003c30


	//   ....[15]....
        /*01dc*/ 	.word	0x00003c50


	//   ....[16]....
        /*01e0*/ 	.word	0x00003c60


	//   ....[17]....
        /*01e4*/ 	.word	0x00003c70


	//   ....[18]....
        /*01e8*/ 	.word	0x00003c80


	//   ....[19]....
        /*01ec*/ 	.word	0x000041c0


	//   ....[20]....
        /*01f0*/ 	.word	0x000041e0


	//   ....[21]....
        /*01f4*/ 	.word	0x000041f0


	//   ....[22]....
        /*01f8*/ 	.word	0x00004200


	//   ....[23]....
        /*01fc*/ 	.word	0x00004230


	//   ....[24]....
        /*0200*/ 	.word	0x00004240


	//   ....[25]....
        /*0204*/ 	.word	0x00004270


	//   ....[26]....
        /*0208*/ 	.word	0x00004280


	//   ....[27]....
        /*020c*/ 	.word	0x000042b0


	//   ....[28]....
        /*0210*/ 	.word	0x000042c0


	//   ....[29]....
        /*0214*/ 	.word	0x000042f0


	//   ....[30]....
        /*0218*/ 	.word	0x00004300


	//   ....[31]....
        /*021c*/ 	.word	0x00004330


	//   ....[32]....
        /*0220*/ 	.word	0x00004340


	//   ....[33]....
        /*0224*/ 	.word	0x00004350


	//   ....[34]....
        /*0228*/ 	.word	0x00004360


	//   ....[35]....
        /*022c*/ 	.word	0x00004930


	//   ....[36]....
        /*0230*/ 	.word	0x00004a90


	//   ....[37]....
        /*0234*/ 	.word	0x00004b20


	//   ....[38]....
        /*0238*/ 	.word	0x00004ba0


	//   ....[39]....
        /*023c*/ 	.word	0x00004c40


	//   ....[40]....
        /*0240*/ 	.word	0x00004cc0


	//   ....[41]....
        /*0244*/ 	.word	0x00004d60


	//   ....[42]....
        /*0248*/ 	.word	0x00004de0


	//   ....[43]....
        /*024c*/ 	.word	0x00004e70


	//   ....[44]....
        /*0250*/ 	.word	0x00004f90


	//   ....[45]....
        /*0254*/ 	.word	0x00005430


	//   ....[46]....
        /*0258*/ 	.word	0x00005b30


	//   ....[47]....
        /*025c*/ 	.word	0x00005e50


	//   ....[48]....
        /*0260*/ 	.word	0x000060c0


	//   ....[49]....
        /*0264*/ 	.word	0x00006120


	//   ....[50]....
        /*0268*/ 	.word	0x00006180


	//   ....[51]....
        /*026c*/ 	.word	0x000061a0


	//   ....[52]....
        /*0270*/ 	.word	0x000061c0


	//   ....[53]....
        /*0274*/ 	.word	0x00006280


	//   ....[54]....
        /*0278*/ 	.word	0x000062d0


	//   ....[55]....
        /*027c*/ 	.word	0x00006320


	//   ....[56]....
        /*0280*/ 	.word	0x00006350


	//   ....[57]....
        /*0284*/ 	.word	0x00006370


	//   ....[58]....
        /*0288*/ 	.word	0x00006950


	//   ....[59]....
        /*028c*/ 	.word	0x000069d0


	//   ....[60]....
        /*0290*/ 	.word	0x00006a80


	//   ....[61]....
        /*0294*/ 	.word	0x00006af0


	//   ....[62]....
        /*0298*/ 	.word	0x00006b80


	//   ....[63]....
        /*029c*/ 	.word	0x00006bf0


	//   ....[64]....
        /*02a0*/ 	.word	0x00006c90


	//   ....[65]....
        /*02a4*/ 	.word	0x00006d00


	//   ....[66]....
        /*02a8*/ 	.word	0x00006da0


	//   ....[67]....
        /*02ac*/ 	.word	0x00006e10


	//   ....[68]....
        /*02b0*/ 	.word	0x00006e90


	//   ....[69]....
        /*02b4*/ 	.word	0x00006f00


	//   ....[70]....
        /*02b8*/ 	.word	0x00006f80


	//   ....[71]....
        /*02bc*/ 	.word	0x00006ff0


	//   ....[72]....
        /*02c0*/ 	.word	0x00007070


	//   ....[73]....
        /*02c4*/ 	.word	0x000070f0


	//   ....[74]....
        /*02c8*/ 	.word	0x00007190


	//   ....[75]....
        /*02cc*/ 	.word	0x00007200


	//   ....[76]....
        /*02d0*/ 	.word	0x00007280


	//   ....[77]....
        /*02d4*/ 	.word	0x000072f0


	//   ....[78]....
        /*02d8*/ 	.word	0x00007370


	//   ....[79]....
        /*02dc*/ 	.word	0x000073e0


	//   ....[80]....
        /*02e0*/ 	.word	0x00007460


	//   ....[81]....
        /*02e4*/ 	.word	0x000074d0


	//   ....[82]....
        /*02e8*/ 	.word	0x00007550


	//   ....[83]....
        /*02ec*/ 	.word	0x000075c0


	//   ....[84]....
        /*02f0*/ 	.word	0x00007640


	//   ....[85]....
        /*02f4*/ 	.word	0x000076b0


	//   ....[86]....
        /*02f8*/ 	.word	0x00007720


	//   ....[87]....
        /*02fc*/ 	.word	0x00007790


	//----- nvinfo : EIATTR_EXIT_INSTR_OFFSETS
	.align		4
.L_2231:
        /*0300*/ 	.byte	0x04, 0x1c
        /*0302*/ 	.short	(.L_2233 - .L_2232)


	//   ....[0]....
.L_2232:
        /*0304*/ 	.word	0x00006440


	//   ....[1]....
        /*0308*/ 	.word	0x000068f0


	//----- nvinfo : EIATTR_MAX_THREADS
	.align		4
.L_2233:
        /*030c*/ 	.byte	0x04, 0x05
        /*030e*/ 	.short	(.L_2235 - .L_2234)
.L_2234:
        /*0310*/ 	.word	0x00000040
        /*0314*/ 	.word	0x00000001
        /*0318*/ 	.word	0x00000001


	//----- nvinfo : EIATTR_CRS_STACK_SIZE
	.align		4
.L_2235:
        /*031c*/ 	.byte	0x04, 0x1e
        /*031e*/ 	.short	(.L_2237 - .L_2236)
.L_2236:
        /*0320*/ 	.word	0x00000000
.L_2237:


//--------------------- .nv.info._Z25selective_scan_bwd_kernelI32Selective_Scan_bwd_kernel_traitsILi64ELi16ELb1ELb0ELb0ELb1ELb1EffEEv12SSMParamsBwd --------------------------
	.section	.nv.info._Z25selective_scan_bwd_kernelI32Selective_Scan_bwd_kernel_traitsILi64ELi16ELb1ELb0ELb0ELb1ELb1EffEEv12SSMParamsBwd,"",@"SHT_CUDA_INFO"
	.sectionflags	@""
	.align	4


	//----- nvinfo : EIATTR_CUDA_API_VERSION
	.align		4
        /*0000*/ 	.byte	0x04, 0x37
        /*0002*/ 	.short	(.L_2239 - .L_2238)
.L_2238:
        /*0004*/ 	.word	0x00000082


	//----- nvinfo : EIATTR_SW2861232_WAR
	.align		4
.L_2239:
        /*0008*/ 	.byte	0x01, 0x35
	.zero		2


	//----- nvinfo : EIATTR_PARAM_CBANK
	.align		4
        /*000c*/ 	.byte	0x04, 0x0a
        /*000e*/ 	.short	(.L_2241 - .L_2240)
	.align		4
.L_2240:
        /*0010*/ 	.word	index@(.nv.constant0._Z25selective_scan_bwd_kernelI32Selective_Scan_bwd_kernel_traitsILi64ELi16ELb1ELb0ELb0ELb1ELb1EffEEv12SSMParamsBwd)
        /*0014*/ 	.short	0x0160
        /*0016*/ 	.short	0x01f0


	//----- nvinfo : EIATTR_CBANK_PARAM_SIZE
	.align		4
.L_2241:
        /*0018*/ 	.byte	0x03, 0x19
        /*001a*/ 	.short	0x01f0


	//----- nvinfo : EIATTR_KPARAM_INFO
	.align		4
        /*001c*/ 	.byte	0x04, 0x17
        /*001e*/ 	.short	(.L_2243 - .L_2242)
.L_2242:
        /*0020*/ 	.word	0x00000000
        /*0024*/ 	.short	0x0000
        /*0026*/ 	.short	0x0000
        /*0028*/ 	.byte	0x00, 0xf0, 0xc1, 0x07


	//----- nvinfo : EIATTR_MAXREG_COUNT
	.align		4
.L_2243:
        /*002c*/ 	.byte	0x03, 0x1b
        /*002e*/ 	.short	0x00ff


	//----- nvinfo : EIATTR_NUM_BARRIERS
	.align		4
        /*0030*/ 	.byte	0x02, 0x4c
        /*0032*/ 	.byte	0x01
	.zero		1


	//----- nvinfo : EIATTR_MERCURY_ISA_VERSION
	.align		4
        /*0034*/ 	.byte	0x03, 0x5f
        /*0036*/ 	.short	0x0000


	//----- nvinfo : EIATTR_COOP_GROUP_MASK_REGIDS
	.align		4
        /*0038*/ 	.byte	0x04, 0x29
        /*003a*/ 	.short	(.L_2245 - .L_2244)


	//   ....[0]....
.L_2244:
        /*003c*/ 	.word	0xffffffff


	//   ....[1]....
        /*0040*/ 	.word	0xffffffff


	//   ....[2]....
        /*0044*/ 	.word	0xffffffff


	//   ....[3]....
        /*0048*/ 	.word	0xffffffff


	//   ....[4]....
        /*004c*/ 	.word	0xffffffff


	//   ....[5]....
        /*0050*/ 	.word	0xffffffff


	//   ....[6]....
        /*0054*/ 	.word	0xffffffff


	//   ....[7]....
        /*0058*/ 	.word	0xffffffff


	//   ....[8]....
        /*005c*/ 	.word	0xffffffff


	//   ....[9]....
        /*0060*/ 	.word	0xffffffff


	//   ....[10]....
        /*0064*/ 	.word	0xffffffff


	//   ....[11]....
        /*0068*/ 	.word	0xffffffff


	//   ....[12]....
        /*006c*/ 	.word	0xffffffff


	//   ....[13]....
        /*0070*/ 	.word	0xffffffff


	//   ....[14]....
        /*0074*/ 	.word	0xffffffff


	//   ....[15]....
        /*0078*/ 	.word	0xffffffff


	//   ....[16]....
        /*007c*/ 	.word	0xffffffff


	//   ....[17]....
        /*0080*/ 	.word	0xffffffff


	//   ....[18]....
        /*0084*/ 	.word	0xffffffff


	//   ....[19]....
        /*0088*/ 	.word	0xffffffff


	//   ....[20]....
        /*008c*/ 	.word	0xffffffff


	//   ....[21]....
        /*0090*/ 	.word	0xffffffff


	//   ....[22]....
        /*0094*/ 	.word	0xffffffff


	//   ....[23]....
        /*0098*/ 	.word	0xffffffff


	//   ....[24]....
        /*009c*/ 	.word	0xffffffff


	//   ....[25]....
        /*00a0*/ 	.word	0xffffffff


	//   ....[26]....
        /*00a4*/ 	.word	0xffffffff


	//   ....[27]....
        /*00a8*/ 	.word	0xffffffff


	//   ....[28]....
        /*00ac*/ 	.word	0xffffffff


	//   ....[29]....
        /*00b0*/ 	.word	0xffffffff


	//   ....[30]....
        /*00b4*/ 	.word	0xffffffff


	//   ....[31]....
        /*00b8*/ 	.word	0xffffffff


	//   ....[32]....
        /*00bc*/ 	.word	0xffffffff


	//   ....[33]....
        /*00c0*/ 	.word	0xffffffff


	//   ....[34]....
        /*00c4*/ 	.word	0xffffffff


	//   ....[35]....
        /*00c8*/ 	.word	0xffffffff


	//   ....[36]....
        /*00cc*/ 	.word	0xffffffff


	//   ....[37]....
        /*00d0*/ 	.word	0xffffffff


	//   ....[38]....
        /*00d4*/ 	.word	0xffffffff


	//   ....[39]....
        /*00d8*/ 	.word	0xffffffff


	//   ....[40]....
        /*00dc*/ 	.word	0xffffffff


	//   ....[41]....
        /*00e0*/ 	.word	0xffffffff


	//   ....[42]....
        /*00e4*/ 	.word	0xffffffff


	//   ....[43]....
        /*00e8*/ 	.word	0xffffffff


	//   ....[44]....
        /*00ec*/ 	.word	0xffffffff


	//   ....[45]....
        /*00f0*/ 	.word	0xffffffff


	//   ....[46]....
        /*00f4*/ 	.word	0xffffffff


	//   ....[47]....
        /*00f8*/ 	.word	0xffffffff


	//   ....[48]....
        /*00fc*/ 	.word	0xffffffff


	//   ....[49]....
        /*0100*/ 	.word	0xffffffff


	//   ....[50]....
        /*0104*/ 	.word	0xffffffff


	//   ....[51]....
        /*0108*/ 	.word	0xffffffff


	//   ....[52]....
        /*010c*/ 	.word	0xffffffff


	//   ....[53]....
        /*0110*/ 	.word	0xffffffff


	//   ....[54]....
        /*0114*/ 	.word	0xffffffff


	//   ....[55]....
        /*0118*/ 	.word	0xffffffff


	//   ....[56]....
        /*011c*/ 	.word	0xffffffff


	//   ....[57]....
        /*0120*/ 	.word	0xffffffff


	//   ....[58]....
        /*0124*/ 	.word	0xffffffff


	//   ....[59]....
        /*0128*/ 	.word	0xffffffff


	//   ....[60]....
        /*012c*/ 	.word	0xffffffff


	//   ....[61]....
        /*0130*/ 	.word	0xffffffff


	//   ....[62]....
        /*0134*/ 	.word	0xffffffff


	//   ....[63]....
        /*0138*/ 	.word	0xffffffff


	//   ....[64]....
        /*013c*/ 	.word	0xffffffff


	//   ....[65]....
        /*0140*/ 	.word	0xffffffff


	//   ....[66]....
        /*0144*/ 	.word	0xffffffff


	//   ....[67]....
        /*0148*/ 	.word	0xffffffff


	//   ....[68]....
        /*014c*/ 	.word	0xffffffff


	//   ....[69]....
        /*0150*/ 	.word	0xffffffff


	//   ....[70]....
        /*0154*/ 	.word	0xffffffff


	//   ....[71]....
        /*0158*/ 	.word	0xffffffff


	//   ....[72]....
        /*015c*/ 	.word	0xffffffff


	//   ....[73]....
        /*0160*/ 	.word	0xffffffff


	//   ....[74]....
        /*0164*/ 	.word	0xffffffff


	//   ....[75]....
        /*0168*/ 	.word	0xffffffff


	//   ....[76]....
        /*016c*/ 	.word	0xffffffff


	//   ....[77]....
        /*0170*/ 	.word	0xffffffff


	//   ....[78]....
        /*0174*/ 	.word	0xffffffff


	//   ....[79]....
        /*0178*/ 	.word	0xffffffff


	//   ....[80]....
        /*017c*/ 	.word	0xffffffff


	//   ....[81]....
        /*0180*/ 	.word	0xffffffff


	//   ....[82]....
        /*0184*/ 	.word	0xffffffff


	//   ....[83]....
        /*0188*/ 	.word	0xffffffff


	//   ....[84]....
        /*018c*/ 	.word	0xffffffff


	//   ....[85]....
        /*0190*/ 	.word	0xffffffff


	//   ....[86]....
        /*0194*/ 	.word	0xffffffff


	//   ....[87]....
        /*0198*/ 	.word	0xffffffff


	//   ....[88]....
        /*019c*/ 	.word	0xffffffff


	//   ....[89]....
        /*01a0*/ 	.word	0xffffffff


	//   ....[90]....
        /*01a4*/ 	.word	0xffffffff


	//   ....[91]....
        /*01a8*/ 	.word	0xffffffff


	//----- nvinfo : EIATTR_COOP_GROUP_INSTR_OFFSETS
	.align		4
.L_2245:
        /*01ac*/ 	.byte	0x04, 0x28
        /*01ae*/ 	.short	(.L_2247 - .L_2246)


	//   ....[0]....
.L_2246:
        /*01b0*/ 	.word	0x00000640


	//   ....[1]....
        /*01b4*/ 	.word	0x00000730


	//   ....[2]....
        /*01b8*/ 	.word	0x000009d0


	//   ....[3]....
        /*01bc*/ 	.word	0x00002e70


	//   ....[4]....
        /*01c0*/ 	.word	0x00003390


	//   ....[5]....
        /*01c4*/ 	.word	0x00003a40


	//   ....[6]....
        /*01c8*/ 	.word	0x00003e40


	//   ....[7]....
        /*01cc*/ 	.word	0x00004c70


	//   ....[8]....
        /*01d0*/ 	.word	0x00004c90


	//   ....[9]....
        /*01d4*/ 	.word	0x00004ce0


	//   ....[10]....
        /*01d8*/ 	.word	0x00004cf0


	//   ....[11]....
        /*01dc*/ 	.word	0x00004d20


	//   ....[12]....
        /*01e0*/ 	.word	0x00004d40


	//   ....[13]....
        /*01e4*/ 	.word	0x00004d70


	//   ....[14]....
        /*01e8*/ 	.word	0x00004d90


	//   ....[15]....
        /*01ec*/ 	.word	0x00004dc0


	//   ....[16]....
        /*01f0*/ 	.word	0x00004de0


	//   ....[17]....
        /*01f4*/ 	.word	0x00004eb0


	//   ....[18]....
        /*01f8*/ 	.word	0x00004f20


	//   ....[19]....
        /*01fc*/ 	.word	0x00004f40


	//   ....[20]....
        /*0200*/ 	.word	0x00004f50


	//   ....[21]....
        /*0204*/ 	.word	0x00004f60


	//   ....[22]....
        /*0208*/ 	.word	0x00004f70


	//   ....[23]....
        /*020c*/ 	.word	0x000054b0


	//   ....[24]....
        /*0210*/ 	.word	0x000054d0


	//   ....[25]....
        /*0214*/ 	.word	0x000054e0


	//   ....[26]....
        /*0218*/ 	.word	0x000054f0


	//   ....[27]....
        /*021c*/ 	.word	0x00005520


	//   ....[28]....
        /*0220*/ 	.word	0x00005530


	//   ....[29]....
        /*0224*/ 	.word	0x00005560


	//   ....[30]....
        /*0228*/ 	.word	0x00005570


	//   ....[31]....
        /*022c*/ 	.word	0x000055a0


	//   ....[32]....
        /*0230*/ 	.word	0x000055b0


	//   ....[33]....
        /*0234*/ 	.word	0x000055e0


	//   ....[34]....
        /*0238*/ 	.word	0x000055f0


	//   ....[35]....
        /*023c*/ 	.word	0x00005620


	//   ....[36]....
        /*0240*/ 	.word	0x00005630


	//   ....[37]....
        /*0244*/ 	.word	0x00005640


	//   ....[38]....
        /*0248*/ 	.word	0x00005650


	//   ....[39]....
        /*024c*/ 	.word	0x00005ba0


	//   ....[40]....
        /*0250*/ 	.word	0x00005d40


	//   ....[41]....
        /*0254*/ 	.word	0x00005e10


	//   ....[42]....
        /*0258*/ 	.word	0x00005e50


	//   ....[43]....
        /*025c*/ 	.word	0x00005f30


	//   ....[44]....
        /*0260*/ 	.word	0x00005f70


	//   ....[45]....
        /*0264*/ 	.word	0x00006050


	//   ....[46]....
        /*0268*/ 	.word	0x00006090


	//   ....[47]....
        /*026c*/ 	.word	0x00006160


	//   ....[48]....
        /*0270*/ 	.word	0x00006270


	//   ....[49]....
        /*0274*/ 	.word	0x00006630


	//   ....[50]....
        /*0278*/ 	.word	0x00006a20


	//   ....[51]....
        /*027c*/ 	.word	0x00007050


	//   ....[52]....
        /*0280*/ 	.word	0x000072b0


	//   ....[53]....
        /*0284*/ 	.word	0x00007310


	//   ....[54]....
        /*0288*/ 	.word	0x00007370


	//   ....[55]....
        /*028c*/ 	.word	0x00007390


	//   ....[56]....
        /*0290*/ 	.word	0x000073b0


	//   ....[57]....
        /*0294*/ 	.word	0x00007470


	//   ....[58]....
        /*0298*/ 	.word	0x000074c0


	//   ....[59]....
        /*029c*/ 	.word	0x00007510


	//   ....[60]....
        /*02a0*/ 	.word	0x00007540


	//   ....[61]....
        /*02a4*/ 	.word	0x00007560


	//   ....[62]....
        /*02a8*/ 	.word	0x00007b40


	//   ....[63]....
        /*02ac*/ 	.word	0x00007bc0


	//   ....[64]....
        /*02b0*/ 	.word	0x00007c70


	//   ....[65]....
        /*02b4*/ 	.word	0x00007ce0


	//   ....[66]....
        /*02b8*/ 	.word	0x00007d70


	//   ....[67]....
        /*02bc*/ 	.word	0x00007de0


	//   ....[68]....
        /*02c0*/ 	.word	0x00007e70


	//   ....[69]....
        /*02c4*/ 	.word	0x00007ee0


	//   ....[70]....
        /*02c8*/ 	.word	0x00007f90


	//   ....[71]....
        /*02cc*/ 	.word	0x00008000


	//   ....[72]....
        /*02d0*/ 	.word	0x00008080


	//   ....[73]....
        /*02d4*/ 	.word	0x000080f0


	//   ....[74]....
        /*02d8*/ 	.word	0x00008170


	//   ....[75]....
        /*02dc*/ 	.word	0x000081e0


	//   ....[76]....
        /*02e0*/ 	.word	0x00008260


	//   ....[77]....
        /*02e4*/ 	.word	0x000082e0


	//   ....[78]....
        /*02e8*/ 	.word	0x00008380


	//   ....[79]....
        /*02ec*/ 	.word	0x000083f0


	//   ....[80]....
        /*02f0*/ 	.word	0x00008470


	//   ....[81]....
        /*02f4*/ 	.word	0x000084e0


	//   ....[82]....
        /*02f8*/ 	.word	0x00008560


	//   ....[83]....
        /*02fc*/ 	.word	0x000085d0


	//   ....[84]....
        /*0300*/ 	.word	0x00008650


	//   ....[85]....
        /*0304*/ 	.word	0x000086c0


	//   ....[86]....
        /*0308*/ 	.word	0x00008740


	//   ....[87]....
        /*030c*/ 	.word	0x000087b0


	//   ....[88]....
        /*0310*/ 	.word	0x00008830


	//   ....[89]....
        /*0314*/ 	.word	0x000088a0


	//   ....[90]....
        /*0318*/ 	.word	0x00008910


	//   ....[91]....
        /*031c*/ 	.word	0x00008980


	//----- nvinfo : EIATTR_EXIT_INSTR_OFFSETS
	.align		4
.L_2247:
        /*0320*/ 	.byte	0x04, 0x1c
        /*0322*/ 	.short	(.L_2249 - .L_2248)


	//   ....[0]....
.L_2248:
        /*0324*/ 	.word	0x00007630


	//   ....[1]....
        /*0328*/ 	.word	0x00007ae0


	//----- nvinfo : EIATTR_MAX_THREADS
	.align		4
.L_2249:
        /*032c*/ 	.byte	0x04, 0x05
        /*032e*/ 	.short	(.L_2251 - .L_2250)
.L_2250:
        /*0330*/ 	.word	0x00000040
        /*0334*/ 	.word	0x00000001
        /*0338*/ 	.word	0x00000001


	//----- nvinfo : EIATTR_CRS_STACK_SIZE
	.align		4
.L_2251:
        /*033c*/ 	.byte	0x04, 0x1e
        /*033e*/ 	.short	(.L_2253 - .L_2252)
.L_2252:
        /*0340*/ 	.word	0x00000000
.L_2253:


//--------------------- .nv.info._Z25selective_scan_bwd_kernelI32Selective_Scan_bwd_kernel_traitsILi64ELi16ELb1ELb0ELb1ELb0ELb0EffEEv12SSMParamsBwd --------------------------
	.section	.nv.info._Z25selective_scan_bwd_kernelI32Selective_Scan_bwd_kernel_traitsILi64ELi16ELb1ELb0ELb1ELb0ELb0EffEEv12SSMParamsBwd,"",@"SHT_CUDA_INFO"
	.sectionflags	@""
	.align	4


	//----- nvinfo : EIATTR_CUDA_API_VERSION
	.align		4
        /*0000*/ 	.byte	0x04, 0x37
        /*0002*/ 	.short	(.L_2255 - .L_2254)
.L_2254:
        /*0004*/ 	.word	0x00000082


	//----- nvinfo : EIATTR_SW2861232_WAR
	.align		4
.L_2255:
        /*0008*/ 	.byte	0x01, 0x35
	.zero		2


	//----- nvinfo : EIATTR_PARAM_CBANK
	.align		4
        /*000c*/ 	.byte	0x04, 0x0a
        /*000e*/ 	.short	(.L_2257 - .L_2256)
	.align		4
.L_2256:
        /*0010*/ 	.word	index@(.nv.constant0._Z25selective_scan_bwd_kernelI32Selective_Scan_bwd_kernel_traitsILi64ELi16ELb1ELb0ELb1ELb0ELb0EffEEv12SSMParamsBwd)
        /*0014*/ 	.short	0x0160
        /*0016*/ 	.short	0x01f0


	//----- nvinfo : EIATTR_CBANK_PARAM_SIZE
	.align		4
.L_2257:
        /*0018*/ 	.byte	0x03, 0x19
        /*001a*/ 	.short	0x01f0


	//----- nvinfo : EIATTR_KPARAM_INFO
	.align		4
        /*001c*/ 	.byte	0x04, 0x17
        /*001e*/ 	.short	(.L_2259 - .L_2258)
.L_2258:
        /*0020*/ 	.word	0x00000000
        /*0024*/ 	.short	0x0000
        /*0026*/ 	.short	0x0000
        /*0028*/ 	.byte	0x00, 0xf0, 0xc1, 0x07


	//----- nvinfo : EIATTR_MAXREG_COUNT
	.align		4
.L_2259:
        /*002c*/ 	.byte	0x03, 0x1b
        /*002e*/ 	.short	0x00ff


	//----- nvinfo : EIATTR_NUM_BARRIERS
	.align		4
        /*0030*/ 	.byte	0x02, 0x4c
        /*0032*/ 	.byte	0x01
	.zero		1


	//----- nvinfo : EIATTR_MERCURY_ISA_VERSION
	.align		4
        /*0034*/ 	.byte	0x03, 0x5f
        /*0036*/ 	.short	0x0000


	//----- nvinfo : EIATTR_COOP_GROUP_MASK_REGIDS
	.align		4
        /*0038*/ 	.byte	0x04, 0x29
        /*003a*/ 	.short	(.L_2261 - .L_2260)


	//   ....[0]....
.L_2260:
        /*003c*/ 	.word	0xffffffff


	//   ....[1]....
        /*0040*/ 	.word	0xffffffff


	//   ....[2]....
        /*0044*/ 	.word	0xffffffff


	//   ....[3]....
        /*0048*/ 	.word	0xffffffff


	//   ....[4]....
        /*004c*/ 	.word	0xffffffff


	//   ....[5]....
        /*0050*/ 	.word	0xffffffff


	//   ....[6]....
        /*0054*/ 	.word	0xffffffff


	//   ....[7]....
        /*0058*/ 	.word	0xffffffff


	//   ....[8]....
        /*005c*/ 	.word	0xffffffff


	//   ....[9]....
        /*0060*/ 	.word	0xffffffff


	//   ....[10]....
        /*0064*/ 	.word	0xffffffff


	//   ....[11]....
        /*0068*/ 	.word	0xffffffff


	//   ....[12]....
        /*006c*/ 	.word	0xffffffff


	//   ....[13]....
        /*0070*/ 	.word	0xffffffff


	//   ....[14]....
        /*0074*/ 	.word	0xffffffff


	//   ....[15]....
        /*0078*/ 	.word	0xffffffff


	//   ....[16]....
        /*007c*/ 	.word	0xffffffff


	//   ....[17]....
        /*0080*/ 	.word	0xffffffff


	//   ....[18]....
        /*0084*/ 	.word	0xffffffff


	//   ....[19]....
        /*0088*/ 	.word	0xffffffff


	//   ....[20]....
        /*008c*/ 	.word	0xffffffff


	//   ....[21]....
        /*0090*/ 	.word	0xffffffff


	//   ....[22]....
        /*0094*/ 	.word	0xffffffff


	//   ....[23]....
        /*0098*/ 	.word	0xffffffff


	//   ....[24]....
        /*009c*/ 	.word	0xffffffff


	//   ....[25]....
        /*00a0*/ 	.word	0xffffffff


	//   ....[26]....
        /*00a4*/ 	.word	0xffffffff


	//   ....[27]....
        /*00a8*/ 	.word	0xffffffff


	//   ....[28]....
        /*00ac*/ 	.word	0xffffffff


	//   ....[29]....
        /*00b0*/ 	.word	0xffffffff


	//   ....[30]....
        /*00b4*/ 	.word	0xffffffff


	//   ....[31]....
        /*00b8*/ 	.word	0xffffffff


	//   ....[32]....
        /*00bc*/ 	.word	0xffffffff


	//   ....[33]....
        /*00c0*/ 	.word	0xffffffff


	//   ....[34]....
        /*00c4*/ 	.word	0xffffffff


	//   ....[35]....
        /*00c8*/ 	.word	0xffffffff


	//   ....[36]....
        /*00cc*/ 	.word	0xffffffff


	//   ....[37]....
        /*00d0*/ 	.word	0xffffffff


	//   ....[38]....
        /*00d4*/ 	.word	0xffffffff


	//   ....[39]....
        /*00d8*/ 	.word	0xffffffff


	//   ....[40]....
        /*00dc*/ 	.word	0xffffffff


	//   ....[41]....
        /*00e0*/ 	.word	0xffffffff


	//   ....[42]....
        /*00e4*/ 	.word	0xffffffff


	//   ....[43]....
        /*00e8*/ 	.word	0xffffffff


	//   ....[44]....
        /*00ec*/ 	.word	0xffffffff


	//   ....[45]....
        /*00f0*/ 	.word	0xffffffff


	//   ....[46]....
        /*00f4*/ 	.word	0xffffffff


	//   ....[47]....
        /*00f8*/ 	.word	0xffffffff


	//   ....[48]....
        /*00fc*/ 	.word	0xffffffff


	//   ....[49]....
        /*0100*/ 	.word	0xffffffff


	//   ....[50]....
        /*0104*/ 	.word	0xffffffff


	//   ....[51]....
        /*0108*/ 	.word	0xffffffff


	//   ....[52]....
        /*010c*/ 	.word	0xffffffff


	//   ....[53]....
        /*0110*/ 	.word	0xffffffff


	//   ....[54]....
        /*0114*/ 	.word	0xffffffff


	//   ....[55]....
        /*0118*/ 	.word	0xffffffff


	//   ....[56]....
        /*011c*/ 	.word	0xffffffff


	//   ....[57]....
        /*0120*/ 	.word	0xffffffff


	//   ....[58]....
        /*0124*/ 	.word	0xffffffff


	//   ....[59]....
        /*0128*/ 	.word	0xffffffff


	//   ....[60]....
        /*012c*/ 	.word	0xffffffff


	//   ....[61]....
        /*0130*/ 	.word	0xffffffff


	//   ....[62]....
        /*0134*/ 	.word	0xffffffff


	//   ....[63]....
        /*0138*/ 	.word	0xffffffff


	//   ....[64]....
        /*013c*/ 	.word	0xffffffff


	//   ....[65]....
        /*0140*/ 	.word	0xffffffff


	//   ....[66]....
        /*0144*/ 	.word	0xffffffff


	//   ....[67]....
        /*0148*/ 	.word	0xffffffff


	//   ....[68]....
        /*014c*/ 	.word	0xffffffff


	//   ....[69]....
        /*0150*/ 	.word	0xffffffff


	//   ....[70]....
        /*0154*/ 	.word	0xffffffff


	//   ....[71]....
        /*0158*/ 	.word	0xffffffff


	//   ....[72]....
        /*015c*/ 	.word	0xffffffff


	//   ....[73]....
        /*0160*/ 	.word	0xffffffff


	//   ....[74]....
        /*0164*/ 	.word	0xffffffff


	//   ....[75]....
        /*0168*/ 	.word	0xffffffff


	//   ....[76]....
        /*016c*/ 	.word	0xffffffff


	//   ....[77]....
        /*0170*/ 	.word	0xffffffff


	//   ....[78]....
        /*0174*/ 	.word	0xffffffff


	//   ....[79]....
        /*0178*/ 	.word	0xffffffff


	//   ....[80]....
        /*017c*/ 	.word	0xffffffff


	//   ....[81]....
        /*0180*/ 	.word	0xffffffff


	//   ....[82]....
        /*0184*/ 	.word	0xffffffff


	//   ....[83]....
        /*0188*/ 	.word	0xffffffff


	//   ....[84]....
        /*018c*/ 	.word	0xffffffff


	//   ....[85]....
        /*0190*/ 	.word	0xffffffff


	//   ....[86]....
        /*0194*/ 	.word	0xffffffff


	//   ....[87]....
        /*0198*/ 	.word	0xffffffff


	//----- nvinfo : EIATTR_COOP_GROUP_INSTR_OFFSETS
	.align		4
.L_2261:
        /*019c*/ 	.byte	0x04, 0x28
        /*019e*/ 	.short	(.L_2263 - .L_2262)


	//   ....[0]....
.L_2262:
        /*01a0*/ 	.word	0x000008e0


	//   ....[1]....
        /*01a4*/ 	.word	0x000009f0


	//   ....[2]....
        /*01a8*/ 	.word	0x00000ae0


	//   ....[3]....
        /*01ac*/ 	.word	0x00001520


	//   ....[4]....
        /*01b0*/ 	.word	0x00001cd0


	//   ....[5]....
        /*01b4*/ 	.word	0x00001cf0


	//   ....[6]....
        /*01b8*/ 	.word	0x00001d40


	//   ....[7]....
        /*01bc*/ 	.word	0x00001d50


	//   ....[8]....
        /*01c0*/ 	.word	0x00001d80


	//   ....[9]....
        /*01c4*/ 	.word	0x00001da0


	//   ....[10]....
        /*01c8*/ 	.word	0x00001dd0


	//   ....[11]....
        /*01cc*/ 	.word	0x00001df0


	//   ....[12]....
        /*01d0*/ 	.word	0x00001e20


	//   ....[13]....
        /*01d4*/ 	.word	0x00001e40


	//   ....[14]....
        /*01d8*/ 	.word	0x00001f10


	//   ....[15]....
        /*01dc*/ 	.word	0x00001f80


	//   ....[16]....
        /*01e0*/ 	.word	0x00001fa0


	//   ....[17]....
        /*01e4*/ 	.word	0x00001fb0


	//   ....[18]....
        /*01e8*/ 	.word	0x00001fc0


	//   ....[19]....
        /*01ec*/ 	.word	0x00001fd0


	//   ....[20]....
        /*01f0*/ 	.word	0x00002580


	//   ....[21]....
        /*01f4*/ 	.word	0x000025a0


	//   ....[22]....
        /*01f8*/ 	.word	0x000025b0


	//   ....[23]....
        /*01fc*/ 	.word	0x000025c0


	//   ....[24]....
        /*0200*/ 	.word	0x000025f0


	//   ....[25]....
        /*0204*/ 	.word	0x00002600


	//   ....[26]....
        /*0208*/ 	.word	0x00002630


	//   ....[27]....
        /*020c*/ 	.word	0x00002640


	//   ....[28]....
        /*0210*/ 	.word	0x00002670


	//   ....[29]....
        /*0214*/ 	.word	0x00002680


	//   ....[30]....
        /*0218*/ 	.word	0x000026b0


	//   ....[31]....
        /*021c*/ 	.word	0x000026c0


	//   ....[32]....
        /*0220*/ 	.word	0x000026f0


	//   ....[33]....
        /*0224*/ 	.word	0x00002700


	//   ....[34]....
        /*0228*/ 	.word	0x00002710


	//   ....[35]....
        /*022c*/ 	.word	0x00002720


	//   ....[36]....
        /*0230*/ 	.word	0x00003d80


	//   ....[37]....
        /*0234*/ 	.word	0x00003dc0


	//   ....[38]....
        /*0238*/ 	.word	0x00003ea0


	//   ....[39]....
        /*023c*/ 	.word	0x00003ed0


	//   ....[40]....
        /*0240*/ 	.word	0x00003f50


	//   ....[41]....
        /*0244*/ 	.word	0x00003f80


	//   ....[42]....
        /*0248*/ 	.word	0x00004060


	//   ....[43]....
        /*024c*/ 	.word	0x00004090


	//   ....[44]....
        /*0250*/ 	.word	0x00004170


	//   ....[45]....
        /*0254*/ 	.word	0x000041a0


	//   ....[46]....
        /*0258*/ 	.word	0x00004710


	//   ....[47]....
        /*025c*/ 	.word	0x00004920


	//   ....[48]....
        /*0260*/ 	.word	0x00004b40


	//   ....[49]....
        /*0264*/ 	.word	0x00004ba0


	//   ....[50]....
        /*0268*/ 	.word	0x00004c00


	//   ....[51]....
        /*026c*/ 	.word	0x00004c20


	//   ....[52]....
        /*0270*/ 	.word	0x00004c40


	//   ....[53]....
        /*0274*/ 	.word	0x00004d00


	//   ....[54]....
        /*0278*/ 	.word	0x00004d50


	//   ....[55]....
        /*027c*/ 	.word	0x00004da0


	//   ....[56]....
        /*0280*/ 	.word	0x00004dd0


	//   ....[57]....
        /*0284*/ 	.word	0x00004df0


	//   ....[58]....
        /*0288*/ 	.word	0x00005140


	//   ....[59]....
        /*028c*/ 	.word	0x000051c0


	//   ....[60]....
        /*0290*/ 	.word	0x00005270


	//   ....[61]....
        /*0294*/ 	.word	0x000052e0


	//   ....[62]....
        /*0298*/ 	.word	0x00005370


	//   ....[63]....
        /*029c*/ 	.word	0x000053e0


	//   ....[64]....
        /*02a0*/ 	.word	0x00005480


	//   ....[65]....
        /*02a4*/ 	.word	0x000054f0


	//   ....[66]....
        /*02a8*/ 	.word	0x00005590


	//   ....[67]....
        /*02ac*/ 	.word	0x00005600


	//   ....[68]....
        /*02b0*/ 	.word	0x00005680


	//   ....[69]....
        /*02b4*/ 	.word	0x000056f0


	//   ....[70]....
        /*02b8*/ 	.word	0x00005770


	//   ....[71]....
        /*02bc*/ 	.word	0x000057e0


	//   ....[72]....
        /*02c0*/ 	.word	0x00005860


	//   ....[73]....
        /*02c4*/ 	.word	0x000058e0


	//   ....[74]....
        /*02c8*/ 	.word	0x00005980


	//   ....[75]....
        /*02cc*/ 	.word	0x000059f0


	//   ....[76]....
        /*02d0*/ 	.word	0x00005a70


	//   ....[77]....
        /*02d4*/ 	.word	0x00005ae0


	//   ....[78]....
        /*02d8*/ 	.word	0x00005b60


	//   ....[79]....
        /*02dc*/ 	.word	0x00005bd0


	//   ....[80]....
        /*02e0*/ 	.word	0x00005c50


	//   ....[81]....
        /*02e4*/ 	.word	0x00005cc0


	//   ....[82]....
        /*02e8*/ 	.word	0x00005d40


	//   ....[83]....
        /*02ec*/ 	.word	0x00005db0


	//   ....[84]....
        /*02f0*/ 	.word	0x00005e30


	//   ....[85]....
        /*02f4*/ 	.word	0x00005ea0


	//   ....[86]....
        /*02f8*/ 	.word	0x00005f10


	//   ....[87]....
        /*02fc*/ 	.word	0x00005f80


	//----- nvinfo : EIATTR_EXIT_INSTR_OFFSETS
	.align		4
.L_2263:
        /*0300*/ 	.byte	0x04, 0x1c
        /*0302*/ 	.short	(.L_2265 - .L_2264)


	//   ....[0]....
.L_2264:
        /*0304*/ 	.word	0x00004ec0


	//   ....[1]....
        /*0308*/ 	.word	0x000050e0


	//----- nvinfo : EIATTR_MAX_THREADS
	.align		4
.L_2265:
        /*030c*/ 	.byte	0x04, 0x05
        /*030e*/ 	.short	(.L_2267 - .L_2266)
.L_2266:
        /*0310*/ 	.word	0x00000040
        /*0314*/ 	.word	0x00000001
        /*0318*/ 	.word	0x00000001


	//----- nvinfo : EIATTR_CRS_STACK_SIZE
	.align		4
.L_2267:
        /*031c*/ 	.byte	0x04, 0x1e
        /*031e*/ 	.short	(.L_2269 - .L_2268)
.L_2268:
        /*0320*/ 	.word	0x00000000
.L_2269:


//--------------------- .nv.info._Z25selective_scan_bwd_kernelI32Selective_Scan_bwd_kernel_traitsILi64ELi16ELb1ELb0ELb1ELb0ELb1EffEEv12SSMParamsBwd --------------------------
	.section	.nv.info._Z25selective_scan_bwd_kernelI32Selective_Scan_bwd_kernel_traitsILi64ELi16ELb1ELb0ELb1ELb0ELb1EffEEv12SSMParamsBwd,"",@"SHT_CUDA_INFO"
	.sectionflags	@""
	.align	4


	//----- nvinfo : EIATTR_CUDA_API_VERSION
	.align		4
        /*0000*/ 	.byte	0x04, 0x37
        /*0002*/ 	.short	(.L_2271 - .L_2270)
.L_2270:
        /*0004*/ 	.word	0x00000082


	//----- nvinfo : EIATTR_SW2861232_WAR
	.align		4
.L_2271:
        /*0008*/ 	.byte	0x01, 0x35
	.zero		2


	//----- nvinfo : EIATTR_PARAM_CBANK
	.align		4
        /*000c*/ 	.byte	0x04, 0x0a
        /*000e*/ 	.short	(.L_2273 - .L_2272)
	.align		4
.L_2272:
        /*0010*/ 	.word	index@(.nv.constant0._Z25selective_scan_bwd_kernelI32Selective_Scan_bwd_kernel_traitsILi64ELi16ELb1ELb0ELb1ELb0ELb1EffEEv12SSMParamsBwd)
        /*0014*/ 	.short	0x0160
        /*0016*/ 	.short	0x01f0


	//----- nvinfo : EIATTR_CBANK_PARAM_SIZE
	.align		4
.L_2273:
        /*0018*/ 	.byte	0x03, 0x19
        /*001a*/ 	.short	0x01f0


	//----- nvinfo : EIATTR_KPARAM_INFO
	.align		4
        /*001c*/ 	.byte	0x04, 0x17
        /*001e*/ 	.short	(.L_2275 - .L_2274)
.L_2274:
        /*0020*/ 	.word	0x00000000
        /*0024*/ 	.short	0x0000
        /*0026*/ 	.short	0x0000
        /*0028*/ 	.byte	0x00, 0xf0, 0xc1, 0x07


	//----- nvinfo : EIATTR_MAXREG_COUNT
	.align		4
.L_2275:
        /*002c*/ 	.byte	0x03, 0x1b
        /*002e*/ 	.short	0x00ff


	//----- nvinfo : EIATTR_NUM_BARRIERS
	.align		4
        /*0030*/ 	.byte	0x02, 0x4c
        /*0032*/ 	.byte	0x01
	.zero		1


	//----- nvinfo : EIATTR_MERCURY_ISA_VERSION
	.align		4
        /*0034*/ 	.byte	0x03, 0x5f
        /*0036*/ 	.short	0x0000


	//----- nvinfo : EIATTR_COOP_GROUP_MASK_REGIDS
	.align		4
        /*0038*/ 	.byte	0x04, 0x29
        /*003a*/ 	.short	(.L_2277 - .L_2276)


	//   ....[0]....
.L_2276:
        /*003c*/ 	.word	0xffffffff


	//   ....[1]....
        /*0040*/ 	.word	0xffffffff


	//   ....[2]....
        /*0044*/ 	.word	0xffffffff


	//   ....[3]....
        /*0048*/ 	.word	0xffffffff


	//   ....[4]....
        /*004c*/ 	.word	0xffffffff


	//   ....[5]....
        /*0050*/ 	.word	0xffffffff


	//   ....[6]....
        /*0054*/ 	.word	0xffffffff


	//   ....[7]....
        /*0058*/ 	.word	0xffffffff


	//   ....[8]....
        /*005c*/ 	.word	0xffffffff


	//   ....[9]....
        /*0060*/ 	.word	0xffffffff


	//   ....[10]....
        /*0064*/ 	.word	0xffffffff


	//   ....[11]....
        /*0068*/ 	.word	0xffffffff


	//   ....[12]....
        /*006c*/ 	.word	0xffffffff


	//   ....[13]....
        /*0070*/ 	.word	0xffffffff


	//   ....[14]....
        /*0074*/ 	.word	0xffffffff


	//   ....[15]....
        /*0078*/ 	.word	0xffffffff


	//   ....[16]....
        /*007c*/ 	.word	0xffffffff


	//   ....[17]....
        /*0080*/ 	.word	0xffffffff


	//   ....[18]....
        /*0084*/ 	.word	0xffffffff


	//   ....[19]....
        /*0088*/ 	.word	0xffffffff


	//   ....[20]....
        /*008c*/ 	.word	0xffffffff


	//   ....[21]....
        /*0090*/ 	.word	0xffffffff


	//   ....[22]....
        /*0094*/ 	.word	0xffffffff


	//   ....[23]....
        /*0098*/ 	.word	0xffffffff


	//   ....[24]....
        /*009c*/ 	.word	0xffffffff


	//   ....[25]....
        /*00a0*/ 	.word	0xffffffff


	//   ....[26]....
        /*00a4*/ 	.word	0xffffffff


	//   ....[27]....
        /*00a8*/ 	.word	0xffffffff


	//   ....[28]....
        /*00ac*/ 	.word	0xffffffff


	//   ....[29]....
        /*00b0*/ 	.word	0xffffffff


	//   ....[30]....
        /*00b4*/ 	.word	0xffffffff


	//   ....[31]....
        /*00b8*/ 	.word	0xffffffff


	//   ....[32]....
        /*00bc*/ 	.word	0xffffffff


	//   ....[33]....
        /*00c0*/ 	.word	0xffffffff


	//   ....[34]....
        /*00c4*/ 	.word	0xffffffff


	//   ....[35]....
        /*00c8*/ 	.word	0xffffffff


	//   ....[36]....
        /*00cc*/ 	.word	0xffffffff


	//   ....[37]....
        /*00d0*/ 	.word	0xffffffff


	//   ....[38]....
        /*00d4*/ 	.word	0xffffffff


	//   ....[39]....
        /*00d8*/ 	.word	0xffffffff


	//   ....[40]....
        /*00dc*/ 	.word	0xffffffff


	//   ....[41]....
        /*00e0*/ 	.word	0xffffffff


	//   ....[42]....
        /*00e4*/ 	.word	0xffffffff


	//   ....[43]....
        /*00e8*/ 	.word	0xffffffff


	//   ....[44]....
        /*00ec*/ 	.word	0xffffffff


	//   ....[45]....
        /*00f0*/ 	.word	0xffffffff


	//   ....[46]....
        /*00f4*/ 	.word	0xffffffff


	//   ....[47]....
        /*00f8*/ 	.word	0xffffffff


	//   ....[48]....
        /*00fc*/ 	.word	0xffffffff


	//   ....[49]....
        /*0100*/ 	.word	0xffffffff


	//   ....[50]....
        /*0104*/ 	.word	0xffffffff


	//   ....[51]....
        /*0108*/ 	.word	0xffffffff


	//   ....[52]....
        /*010c*/ 	.word	0xffffffff


	//   ....[53]....
        /*0110*/ 	.word	0xffffffff


	//   ....[54]....
        /*0114*/ 	.word	0xffffffff


	//   ....[55]....
        /*0118*/ 	.word	0xffffffff


	//   ....[56]....
        /*011c*/ 	.word	0xffffffff


	//   ....[57]....
        /*0120*/ 	.word	0xffffffff


	//   ....[58]....
        /*0124*/ 	.word	0xffffffff


	//   ....[59]....
        /*0128*/ 	.word	0xffffffff


	//   ....[60]....
        /*012c*/ 	.word	0xffffffff


	//   ....[61]....
        /*0130*/ 	.word	0xffffffff


	//   ....[62]....
        /*0134*/ 	.word	0xffffffff


	//   ....[63]....
        /*0138*/ 	.word	0xffffffff


	//   ....[64]....
        /*013c*/ 	.word	0xffffffff


	//   ....[65]....
        /*0140*/ 	.word	0xffffffff


	//   ....[66]....
        /*0144*/ 	.word	0xffffffff


	//   ....[67]....
        /*0148*/ 	.word	0xffffffff


	//   ....[68]....
        /*014c*/ 	.word	0xffffffff


	//   ....[69]....
        /*0150*/ 	.word	0xffffffff


	//   ....[70]....
        /*0154*/ 	.word	0xffffffff


	//   ....[71]....
        /*0158*/ 	.word	0xffffffff


	//   ....[72]....
        /*015c*/ 	.word	0xffffffff


	//   ....[73]....
        /*0160*/ 	.word	0xffffffff


	//   ....[74]....
        /*0164*/ 	.word	0xffffffff


	//   ....[75]....
        /*0168*/ 	.word	0xffffffff


	//   ....[76]....
        /*016c*/ 	.word	0xffffffff


	//   ....[77]....
        /*0170*/ 	.word	0xffffffff


	//   ....[78]....
        /*0174*/ 	.word	0xffffffff


	//   ....[79]....
        /*0178*/ 	.word	0xffffffff


	//   ....[80]....
        /*017c*/ 	.word	0xffffffff


	//   ....[81]....
        /*0180*/ 	.word	0xffffffff


	//   ....[82]....
        /*0184*/ 	.word	0xffffffff


	//   ....[83]....
        /*0188*/ 	.word	0xffffffff


	//   ....[84]....
        /*018c*/ 	.word	0xffffffff


	//   ....[85]....
        /*0190*/ 	.word	0xffffffff


	//   ....[86]....
        /*0194*/ 	.word	0xffffffff


	//   ....[87]....
        /*0198*/ 	.word	0xffffffff


	//   ....[88]....
        /*019c*/ 	.word	0xffffffff


	//   ....[89]....
        /*01a0*/ 	.word	0xffffffff


	//   ....[90]....
        /*01a4*/ 	.word	0xffffffff


	//   ....[91]....
        /*01a8*/ 	.word	0xffffffff


	//----- nvinfo : EIATTR_COOP_GROUP_INSTR_OFFSETS
	.align		4
.L_2277:
        /*01ac*/ 	.byte	0x04, 0x28
        /*01ae*/ 	.short	(.L_2279 - .L_2278)


	//   ....[0]....
.L_2278:
        /*01b0*/ 	.word	0x000008d0


	//   ....[1]....
        /*01b4*/ 	.word	0x000009e0


	//   ....[2]....
        /*01b8*/ 	.word	0x00000ba0


	//   ....[3]....
        /*01bc*/ 	.word	0x00000d30


	//   ....[4]....
        /*01c0*/ 	.word	0x00001250


	//   ....[5]....
        /*01c4*/ 	.word	0x00001940


	//   ....[6]....
        /*01c8*/ 	.word	0x00001d00


	//   ....[7]....
        /*01cc*/ 	.word	0x00002690


	//   ....[8]....
        /*01d0*/ 	.word	0x00002e00


	//   ....[9]....
        /*01d4*/ 	.word	0x00002e20


	//   ....[10]....
        /*01d8*/ 	.word	0x00002e70


	//   ....[11]....
        /*01dc*/ 	.word	0x00002e80


	//   ....[12]....
        /*01e0*/ 	.word	0x00002eb0


	//   ....[13]....
        /*01e4*/ 	.word	0x00002ed0


	//   ....[14]....
        /*01e8*/ 	.word	0x00002f00


	//   ....[15]....
        /*01ec*/ 	.word	0x00002f20


	//   ....[16]....
        /*01f0*/ 	.word	0x00002f50


	//   ....[17]....
        /*01f4*/ 	.word	0x00002f70


	//   ....[18]....
        /*01f8*/ 	.word	0x00003030


	//   ....[19]....
        /*01fc*/ 	.word	0x000030a0


	//   ....[20]....
        /*0200*/ 	.word	0x000030c0


	//   ....[21]....
        /*0204*/ 	.word	0x000030d0


	//   ....[22]....
        /*0208*/ 	.word	0x000030e0


	//   ....[23]....
        /*020c*/ 	.word	0x000030f0


	//   ....[24]....
        /*0210*/ 	.word	0x000035d0


	//   ....[25]....
        /*0214*/ 	.word	0x000035f0


	//   ....[26]....
        /*0218*/ 	.word	0x00003600


	//   ....[27]....
        /*021c*/ 	.word	0x00003610


	//   ....[28]....
        /*0220*/ 	.word	0x00003640


	//   ....[29]....
        /*0224*/ 	.word	0x00003650


	//   ....[30]....
        /*0228*/ 	.word	0x00003680


	//   ....[31]....
        /*022c*/ 	.word	0x00003690


	//   ....[32]....
        /*0230*/ 	.word	0x000036c0


	//   ....[33]....
        /*0234*/ 	.word	0x000036d0


	//   ....[34]....
        /*0238*/ 	.word	0x00003700


	//   ....[35]....
        /*023c*/ 	.word	0x00003710


	//   ....[36]....
        /*0240*/ 	.word	0x00003740


	//   ....[37]....
        /*0244*/ 	.word	0x00003750


	//   ....[38]....
        /*0248*/ 	.word	0x00003760


	//   ....[39]....
        /*024c*/ 	.word	0x00003770


	//   ....[40]....
        /*0250*/ 	.word	0x00004c10


	//   ....[41]....
        /*0254*/ 	.word	0x00004c50


	//   ....[42]....
        /*0258*/ 	.word	0x00004d30


	//   ....[43]....
        /*025c*/ 	.word	0x00004d60


	//   ....[44]....
        /*0260*/ 	.word	0x00004e40


	//   ....[45]....
        /*0264*/ 	.word	0x00004e60


	//   ....[46]....
        /*0268*/ 	.word	0x00004eb0


	//   ....[47]....
        /*026c*/ 	.word	0x00004ee0


	//   ....[48]....
        /*0270*/ 	.word	0x00004fd0


	//   ....[49]....
        /*0274*/ 	.word	0x00005000


	//   ....[50]....
        /*0278*/ 	.word	0x000055d0


	//   ....[51]....
        /*027c*/ 	.word	0x00005720


	//   ....[52]....
        /*0280*/ 	.word	0x00005970


	//   ....[53]....
        /*0284*/ 	.word	0x000059d0


	//   ....[54]....
        /*0288*/ 	.word	0x00005a30


	//   ....[55]....
        /*028c*/ 	.word	0x00005a50


	//   ....[56]....
        /*0290*/ 	.word	0x00005a70


	//   ....[57]....
        /*0294*/ 	.word	0x00005b30


	//   ....[58]....
        /*0298*/ 	.word	0x00005b80


	//   ....[59]....
        /*029c*/ 	.word	0x00005bd0


	//   ....[60]....
        /*02a0*/ 	.word	0x00005c00


	//   ....[61]....
        /*02a4*/ 	.word	0x00005c20


	//   ....[62]....
        /*02a8*/ 	.word	0x00005f70


	//   ....[63]....
        /*02ac*/ 	.word	0x00005ff0


	//   ....[64]....
        /*02b0*/ 	.word	0x000060a0


	//   ....[65]....
        /*02b4*/ 	.word	0x00006110


	//   ....[66]....
        /*02b8*/ 	.word	0x000061a0


	//   ....[67]....
        /*02bc*/ 	.word	0x00006210


	//   ....[68]....
        /*02c0*/ 	.word	0x000062b0


	//   ....[69]....
        /*02c4*/ 	.word	0x00006320


	//   ....[70]....
        /*02c8*/ 	.word	0x000063c0


	//   ....[71]....
        /*02cc*/ 	.word	0x00006430


	//   ....[72]....
        /*02d0*/ 	.word	0x000064b0


	//   ....[73]....
        /*02d4*/ 	.word	0x00006520


	//   ....[74]....
        /*02d8*/ 	.word	0x00006590


	//   ....[75]....
        /*02dc*/ 	.word	0x00006600


	//   ....[76]....
        /*02e0*/ 	.word	0x00006680


	//   ....[77]....
        /*02e4*/ 	.word	0x00006700


	//   ....[78]....
        /*02e8*/ 	.word	0x000067a0


	//   ....[79]....
        /*02ec*/ 	.word	0x00006810


	//   ....[80]....
        /*02f0*/ 	.word	0x00006890


	//   ....[81]....
        /*02f4*/ 	.word	0x00006900


	//   ....[82]....
        /*02f8*/ 	.word	0x00006980


	//   ....[83]....
        /*02fc*/ 	.word	0x000069f0


	//   ....[84]....
        /*0300*/ 	.word	0x00006a70


	//   ....[85]....
        /*0304*/ 	.word	0x00006ae0


	//   ....[86]....
        /*0308*/ 	.word	0x00006b60


	//   ....[87]....
        /*030c*/ 	.word	0x00006bd0


	//   ....[88]....
        /*0310*/ 	.word	0x00006c50


	//   ....[89]....
        /*0314*/ 	.word	0x00006cc0


	//   ....[90]....
        /*0318*/ 	.word	0x00006d30


	//   ....[91]....
        /*031c*/ 	.word	0x00006da0


	//----- nvinfo : EIATTR_EXIT_INSTR_OFFSETS
	.align		4
.L_2279:
        /*0320*/ 	.byte	0x04, 0x1c
        /*0322*/ 	.short	(.L_2281 - .L_2280)


	//   ....[0]....
.L_2280:
        /*0324*/ 	.word	0x00005cf0


	//   ....[1]....
        /*0328*/ 	.word	0x00005f10


	//----- nvinfo : EIATTR_MAX_THREADS
	.align		4
.L_2281:
        /*032c*/ 	.byte	0x04, 0x05
        /*032e*/ 	.short	(.L_2283 - .L_2282)
.L_2282:
        /*0330*/ 	.word	0x00000040
        /*0334*/ 	.word	0x00000001
        /*0338*/ 	.word	0x00000001


	//----- nvinfo : EIATTR_CRS_STACK_SIZE
	.align		4
.L_2283:
        /*033c*/ 	.byte	0x04, 0x1e
        /*033e*/ 	.short	(.L_2285 - .L_2284)
.L_2284:
        /*0340*/ 	.word	0x00000000
.L_2285:


//--------------------- .nv.info._Z25selective_scan_bwd_kernelI32Selective_Scan_bwd_kernel_traitsILi64ELi16ELb1ELb0ELb1ELb1ELb0EffEEv12SSMParamsBwd --------------------------
	.section	.nv.info._Z25selective_scan_bwd_kernelI32Selective_Scan_bwd_kernel_traitsILi64ELi16ELb1ELb0ELb1ELb1ELb0EffEEv12SSMParamsBwd,"",@"SHT_CUDA_INFO"
	.sectionflags	@""
	.align	4


	//----- nvinfo : EIATTR_CUDA_API_VERSION
	.align		4
        /*0000*/ 	.byte	0x04, 0x37
        /*0002*/ 	.short	(.L_2287 - .L_2286)
.L_2286:
        /*0004*/ 	.word	0x00000082


	//----- nvinfo : EIATTR_SW2861232_WAR
	.align		4
.L_2287:
        /*0008*/ 	.byte	0x01, 0x35
	.zero		2


	//----- nvinfo : EIATTR_PARAM_CBANK
	.align		4
        /*000c*/ 	.byte	0x04, 0x0a
        /*000e*/ 	.short	(.L_2289 - .L_2288)
	.align		4
.L_2288:
        /*0010*/ 	.word	index@(.nv.constant0._Z25selective_scan_bwd_kernelI32Selective_Scan_bwd_kernel_traitsILi64ELi16ELb1ELb0ELb1ELb1ELb0EffEEv12SSMParamsBwd)
        /*0014*/ 	.short	0x0160
        /*0016*/ 	.short	0x01f0


	//----- nvinfo : EIATTR_CBANK_PARAM_SIZE
	.align		4
.L_2289:
        /*0018*/ 	.byte	0x03, 0x19
        /*001a*/ 	.short	0x01f0


	//----- nvinfo : EIATTR_KPARAM_INFO
	.align		4
        /*001c*/ 	.byte	0x04, 0x17
        /*001e*/ 	.short	(.L_2291 - .L_2290)
.L_2290:
        /*0020*/ 	.word	0x00000000
        /*0024*/ 	.short	0x0000
        /*0026*/ 	.short	0x0000
        /*0028*/ 	.byte	0x00, 0xf0, 0xc1, 0x07


	//----- nvinfo : EIATTR_MAXREG_COUNT
	.align		4
.L_2291:
        /*002c*/ 	.byte	0x03, 0x1b
        /*002e*/ 	.short	0x00ff


	//----- nvinfo : EIATTR_NUM_BARRIERS
	.align		4
        /*0030*/ 	.byte	0x02, 0x4c
        /*0032*/ 	.byte	0x01
	.zero		1


	//----- nvinfo : EIATTR_MERCURY_ISA_VERSION
	.align		4
        /*0034*/ 	.byte	0x03, 0x5f
        /*0036*/ 	.short	0x0000


	//----- nvinfo : EIATTR_COOP_GROUP_MASK_REGIDS
	.align		4
        /*0038*/ 	.byte	0x04, 0x29
        /*003a*/ 	.short	(.L_2293 - .L_2292)


	//   ....[0]....
.L_2292:
        /*003c*/ 	.word	0xffffffff


	//   ....[1]....
        /*0040*/ 	.word	0xffffffff


	//   ....[2]....
        /*0044*/ 	.word	0xffffffff


	//   ....[3]....
        /*0048*/ 	.word	0xffffffff


	//   ....[4]....
        /*004c*/ 	.word	0xffffffff


	//   ....[5]....
        /*0050*/ 	.word	0xffffffff


	//   ....[6]....
        /*0054*/ 	.word	0xffffffff


	//   ....[7]....
        /*0058*/ 	.word	0xffffffff


	//   ....[8]....
        /*005c*/ 	.word	0xffffffff


	//   ....[9]....
        /*0060*/ 	.word	0xffffffff


	//   ....[10]....
        /*0064*/ 	.word	0xffffffff


	//   ....[11]....
        /*0068*/ 	.word	0xffffffff


	//   ....[12]....
        /*006c*/ 	.word	0xffffffff


	//   ....[13]....
        /*0070*/ 	.word	0xffffffff


	//   ....[14]....
        /*0074*/ 	.word	0xffffffff


	//   ....[15]....
        /*0078*/ 	.word	0xffffffff


	//   ....[16]....
        /*007c*/ 	.word	0xffffffff


	//   ....[17]....
        /*0080*/ 	.word	0xffffffff


	//   ....[18]....
        /*0084*/ 	.word	0xffffffff


	//   ....[19]....
        /*0088*/ 	.word	0xffffffff


	//   ....[20]....
        /*008c*/ 	.word	0xffffffff


	//   ....[21]....
        /*0090*/ 	.word	0xffffffff


	//   ....[22]....
        /*0094*/ 	.word	0xffffffff


	//   ....[23]....
        /*0098*/ 	.word	0xffffffff


	//   ....[24]....
        /*009c*/ 	.word	0xffffffff


	//   ....[25]....
        /*00a0*/ 	.word	0xffffffff


	//   ....[26]....
        /*00a4*/ 	.word	0xffffffff


	//   ....[27]....
        /*00a8*/ 	.word	0xffffffff


	//   ....[28]....
        /*00ac*/ 	.word	0xffffffff


	//   ....[29]....
        /*00b0*/ 	.word	0xffffffff


	//   ....[30]....
        /*00b4*/ 	.word	0xffffffff


	//   ....[31]....
        /*00b8*/ 	.word	0xffffffff


	//   ....[32]....
        /*00bc*/ 	.word	0xffffffff


	//   ....[33]....
        /*00c0*/ 	.word	0xffffffff


	//   ....[34]....
        /*00c4*/ 	.word	0xffffffff


	//   ....[35]....
        /*00c8*/ 	.word	0xffffffff


	//   ....[36]....
        /*00cc*/ 	.word	0xffffffff


	//   ....[37]....
        /*00d0*/ 	.word	0xffffffff


	//   ....[38]....
        /*00d4*/ 	.word	0xffffffff


	//   ....[39]....
        /*00d8*/ 	.word	0xffffffff


	//   ....[40]....
        /*00dc*/ 	.word	0xffffffff


	//   ....[41]....
        /*00e0*/ 	.word	0xffffffff


	//   ....[42]....
        /*00e4*/ 	.word	0xffffffff


	//   ....[43]....
        /*00e8*/ 	.word	0xffffffff


	//   ....[44]....
        /*00ec*/ 	.word	0xffffffff


	//   ....[45]....
        /*00f0*/ 	.word	0xffffffff


	//   ....[46]....
        /*00f4*/ 	.word	0xffffffff


	//   ....[47]....
        /*00f8*/ 	.word	0xffffffff


	//   ....[48]....
        /*00fc*/ 	.word	0xffffffff


	//   ....[49]....
        /*0100*/ 	.word	0xffffffff


	//   ....[50]....
        /*0104*/ 	.word	0xffffffff


	//   ....[51]....
        /*0108*/ 	.word	0xffffffff


	//   ....[52]....
        /*010c*/ 	.word	0xffffffff


	//   ....[53]....
        /*0110*/ 	.word	0xffffffff


	//   ....[54]....
        /*0114*/ 	.word	0xffffffff


	//   ....[55]....
        /*0118*/ 	.word	0xffffffff


	//   ....[56]....
        /*011c*/ 	.word	0xffffffff


	//   ....[57]....
        /*0120*/ 	.word	0xffffffff


	//   ....[58]....
        /*0124*/ 	.word	0xffffffff


	//   ....[59]....
        /*0128*/ 	.word	0xffffffff


	//   ....[60]....
        /*012c*/ 	.word	0xffffffff


	//   ....[61]....
        /*0130*/ 	.word	0xffffffff


	//   ....[62]....
        /*0134*/ 	.word	0xffffffff


	//   ....[63]....
        /*0138*/ 	.word	0xffffffff


	//   ....[64]....
        /*013c*/ 	.word	0xffffffff


	//   ....[65]....
        /*0140*/ 	.word	0xffffffff


	//   ....[66]....
        /*0144*/ 	.word	0xffffffff


	//   ....[67]....
        /*0148*/ 	.word	0xffffffff


	//   ....[68]....
        /*014c*/ 	.word	0xffffffff


	//   ....[69]....
        /*0150*/ 	.word	0xffffffff


	//   ....[70]....
        /*0154*/ 	.word	0xffffffff


	//   ....[71]....
        /*0158*/ 	.word	0xffffffff


	//   ....[72]....
        /*015c*/ 	.word	0xffffffff


	//   ....[73]....
        /*0160*/ 	.word	0xffffffff


	//   ....[74]....
        /*0164*/ 	.word	0xffffffff


	//   ....[75]....
        /*0168*/ 	.word	0xffffffff


	//   ....[76]....
        /*016c*/ 	.word	0xffffffff


	//   ....[77]....
        /*0170*/ 	.word	0xffffffff


	//   ....[78]....
        /*0174*/ 	.word	0xffffffff


	//   ....[79]....
        /*0178*/ 	.word	0xffffffff


	//   ....[80]....
        /*017c*/ 	.word	0xffffffff


	//   ....[81]....
        /*0180*/ 	.word	0xffffffff


	//   ....[82]....
        /*0184*/ 	.word	0xffffffff


	//   ....[83]....
        /*0188*/ 	.word	0xffffffff


	//   ....[84]....
        /*018c*/ 	.word	0xffffffff


	//   ....[85]....
        /*0190*/ 	.word	0xffffffff


	//   ....[86]....
        /*0194*/ 	.word	0xffffffff


	//   ....[87]....
        /*0198*/ 	.word	0xffffffff


	//   ....[88]....
        /*019c*/ 	.word	0xffffffff


	//----- nvinfo : EIATTR_COOP_GROUP_INSTR_OFFSETS
	.align		4
.L_2293:
        /*01a0*/ 	.byte	0x04, 0x28
        /*01a2*/ 	.short	(.L_2295 - .L_2294)


	//   ....[0]....
.L_2294:
        /*01a4*/ 	.word	0x00000870


	//   ....[1]....
        /*01a8*/ 	.word	0x00000960


	//   ....[2]....
        /*01ac*/ 	.word	0x00000b40


	//   ....[3]....
        /*01b0*/ 	.word	0x00003640


	//   ....[4]....
        /*01b4*/ 	.word	0x00003d90


	//   ....[5]....
        /*01b8*/ 	.word	0x00003db0


	//   ....[6]....
        /*01bc*/ 	.word	0x00003e00


	//   ....[7]....
        /*01c0*/ 	.word	0x00003e10


	//   ....[8]....
        /*01c4*/ 	.word	0x00003e40


	//   ....[9]....
        /*01c8*/ 	.word	0x00003e60


	//   ....[10]....
        /*01cc*/ 	.word	0x00003e90


	//   ....[11]....
        /*01d0*/ 	.word	0x00003eb0


	//   ....[12]....
        /*01d4*/ 	.word	0x00003ee0


	//   ....[13]....
        /*01d8*/ 	.word	0x00003f00


	//   ....[14]....
        /*01dc*/ 	.word	0x00003fd0


	//   ....[15]....
        /*01e0*/ 	.word	0x00004040


	//   ....[16]....
        /*01e4*/ 	.word	0x00004060


	//   ....[17]....
        /*01e8*/ 	.word	0x00004070


	//   ....[18]....
        /*01ec*/ 	.word	0x00004080


	//   ....[19]....
        /*01f0*/ 	.word	0x00004090


	//   ....[20]....
        /*01f4*/ 	.word	0x000045d0


	//   ....[21]....
        /*01f8*/ 	.word	0x000045f0


	//   ....[22]....
        /*01fc*/ 	.word	0x00004600


	//   ....[23]....
        /*0200*/ 	.word	0x00004610


	//   ....[24]....
        /*0204*/ 	.word	0x00004640


	//   ....[25]....
        /*0208*/ 	.word	0x00004650


	//   ....[26]....
        /*020c*/ 	.word	0x00004680


	//   ....[27]....
        /*0210*/ 	.word	0x00004690


	//   ....[28]....
        /*0214*/ 	.word	0x000046c0


	//   ....[29]....
        /*0218*/ 	.word	0x000046d0


	//   ....[30]....
        /*021c*/ 	.word	0x00004700


	//   ....[31]....
        /*0220*/ 	.word	0x00004710


	//   ....[32]....
        /*0224*/ 	.word	0x00004740


	//   ....[33]....
        /*0228*/ 	.word	0x00004750


	//   ....[34]....
        /*022c*/ 	.word	0x00004760


	//   ....[35]....
        /*0230*/ 	.word	0x00004770


	//   ....[36]....
        /*0234*/ 	.word	0x00005ce0


	//   ....[37]....
        /*0238*/ 	.word	0x00005d20


	//   ....[38]....
        /*023c*/ 	.word	0x00005e00


	//   ....[39]....
        /*0240*/ 	.word	0x00005e30


	//   ....[40]....
        /*0244*/ 	.word	0x00005f10


	//   ....[41]....
        /*0248*/ 	.word	0x00005f40


	//   ....[42]....
        /*024c*/ 	.word	0x00005fc0


	//   ....[43]....
        /*0250*/ 	.word	0x00005ff0


	//   ....[44]....
        /*0254*/ 	.word	0x000060d0


	//   ....[45]....
        /*0258*/ 	.word	0x00006100


	//   ....[46]....
        /*025c*/ 	.word	0x000065c0


	//   ....[47]....
        /*0260*/ 	.word	0x00006cb0


	//   ....[48]....
        /*0264*/ 	.word	0x00007030


	//   ....[49]....
        /*0268*/ 	.word	0x00007290


	//   ....[50]....
        /*026c*/ 	.word	0x000072f0


	//   ....[51]....
        /*0270*/ 	.word	0x00007350


	//   ....[52]....
        /*0274*/ 	.word	0x00007370


	//   ....[53]....
        /*0278*/ 	.word	0x00007390


	//   ....[54]....
        /*027c*/ 	.word	0x00007450


	//   ....[55]....
        /*0280*/ 	.word	0x000074a0


	//   ....[56]....
        /*0284*/ 	.word	0x000074f0


	//   ....[57]....
        /*0288*/ 	.word	0x00007520


	//   ....[58]....
        /*028c*/ 	.word	0x00007540


	//   ....[59]....
        /*0290*/ 	.word	0x00007890


	//   ....[60]....
        /*0294*/ 	.word	0x00007910


	//   ....[61]....
        /*0298*/ 	.word	0x000079c0


	//   ....[62]....
        /*029c*/ 	.word	0x00007a30


	//   ....[63]....
        /*02a0*/ 	.word	0x00007ac0


	//   ....[64]....
        /*02a4*/ 	.word	0x00007b30


	//   ....[65]....
        /*02a8*/ 	.word	0x00007bc0


	//   ....[66]....
        /*02ac*/ 	.word	0x00007c30


	//   ....[67]....
        /*02b0*/ 	.word	0x00007cd0


	//   ....[68]....
        /*02b4*/ 	.word	0x00007d40


	//   ....[69]....
        /*02b8*/ 	.word	0x00007dc0


	//   ....[70]....
        /*02bc*/ 	.word	0x00007e30


	//   ....[71]....
        /*02c0*/ 	.word	0x00007eb0


	//   ....[72]....
        /*02c4*/ 	.word	0x00007f20


	//   ....[73]....
        /*02c8*/ 	.word	0x00007fa0


	//   ....[74]....
        /*02cc*/ 	.word	0x00008020


	//   ....[75]....
        /*02d0*/ 	.word	0x000080c0


	//   ....[76]....
        /*02d4*/ 	.word	0x00008130


	//   ....[77]....
        /*02d8*/ 	.word	0x000081b0


	//   ....[78]....
        /*02dc*/ 	.word	0x00008220


	//   ....[79]....
        /*02e0*/ 	.word	0x000082a0


	//   ....[80]....
        /*02e4*/ 	.word	0x00008310


	//   ....[81]....
        /*02e8*/ 	.word	0x000083a0


	//   ....[82]....
        /*02ec*/ 	.word	0x00008410


	//   ....[83]....
        /*02f0*/ 	.word	0x00008490


	//   ....[84]....
        /*02f4*/ 	.word	0x00008500


	//   ....[85]....
        /*02f8*/ 	.word	0x00008580


	//   ....[86]....
        /*02fc*/ 	.word	0x000085f0


	//   ....[87]....
        /*0300*/ 	.word	0x00008660


	//   ....[88]....
        /*0304*/ 	.word	0x000086d0


	//----- nvinfo : EIATTR_EXIT_INSTR_OFFSETS
	.align		4
.L_2295:
        /*0308*/ 	.byte	0x04, 0x1c
        /*030a*/ 	.short	(.L_2297 - .L_2296)


	//   ....[0]....
.L_2296:
        /*030c*/ 	.word	0x00007610


	//   ....[1]....
        /*0310*/ 	.word	0x00007830


	//----- nvinfo : EIATTR_MAX_THREADS
	.align		4
.L_2297:
        /*0314*/ 	.byte	0x04, 0x05
        /*0316*/ 	.short	(.L_2299 - .L_2298)
.L_2298:
        /*0318*/ 	.word	0x00000040
        /*031c*/ 	.word	0x00000001
        /*0320*/ 	.word	0x00000001


	//----- nvinfo : EIATTR_CRS_STACK_SIZE
	.align		4
.L_2299:
        /*0324*/ 	.byte	0x04, 0x1e
        /*0326*/ 	.short	(.L_2301 - .L_2300)
.L_2300:
        /*0328*/ 	.word	0x00000000
.L_2301:


//--------------------- .nv.info._Z25selective_scan_bwd_kernelI32Selective_Scan_bwd_kernel_traitsILi64ELi16ELb1ELb0ELb1ELb1ELb1EffEEv12SSMParamsBwd --------------------------
	.section	.nv.info._Z25selective_scan_bwd_kernelI32Selective_Scan_bwd_kernel_traitsILi64ELi16ELb1ELb0ELb1ELb1ELb1EffEEv12SSMParamsBwd,"",@"SHT_CUDA_INFO"
	.sectionflags	@""
	.align	4


	//----- nvinfo : EIATTR_CUDA_API_VERSION
	.align		4
        /*0000*/ 	.byte	0x04, 0x37
        /*0002*/ 	.short	(.L_2303 - .L_2302)
.L_2302:
        /*0004*/ 	.word	0x00000082


	//----- nvinfo : EIATTR_SW2861232_WAR
	.align		4
.L_2303:
        /*0008*/ 	.byte	0x01, 0x35
	.zero		2


	//----- nvinfo : EIATTR_PARAM_CBANK
	.align		4
        /*000c*/ 	.byte	0x04, 0x0a
        /*000e*/ 	.short	(.L_2305 - .L_2304)
	.align		4
.L_2304:
        /*0010*/ 	.word	index@(.nv.constant0._Z25selective_scan_bwd_kernelI32Selective_Scan_bwd_kernel_traitsILi64ELi16ELb1ELb0ELb1ELb1ELb1EffEEv12SSMParamsBwd)
        /*0014*/ 	.short	0x0160
        /*0016*/ 	.short	0x01f0


	//----- nvinfo : EIATTR_CBANK_PARAM_SIZE
	.align		4
.L_2305:
        /*0018*/ 	.byte	0x03, 0x19
        /*001a*/ 	.short	0x01f0


	//----- nvinfo : EIATTR_KPARAM_INFO
	.align		4
        /*001c*/ 	.byte	0x04, 0x17
        /*001e*/ 	.short	(.L_2307 - .L_2306)
.L_2306:
        /*0020*/ 	.word	0x00000000
        /*0024*/ 	.short	0x0000
        /*0026*/ 	.short	0x0000
        /*0028*/ 	.byte	0x00, 0xf0, 0xc1, 0x07


	//----- nvinfo : EIATTR_MAXREG_COUNT
	.align		4
.L_2307:
        /*002c*/ 	.byte	0x03, 0x1b
        /*002e*/ 	.short	0x00ff


	//----- nvinfo : EIATTR_NUM_BARRIERS
	.align		4
        /*0030*/ 	.byte	0x02, 0x4c
        /*0032*/ 	.byte	0x01
	.zero		1


	//----- nvinfo : EIATTR_MERCURY_ISA_VERSION
	.align		4
        /*0034*/ 	.byte	0x03, 0x5f
        /*0036*/ 	.short	0x0000


	//----- nvinfo : EIATTR_COOP_GROUP_MASK_REGIDS
	.align		4
        /*0038*/ 	.byte	0x04, 0x29
        /*003a*/ 	.short	(.L_2309 - .L_2308)


	//   ....[0]....
.L_2308:
        /*003c*/ 	.word	0xffffffff


	//   ....[1]....
        /*0040*/ 	.word	0xffffffff


	//   ....[2]....
        /*0044*/ 	.word	0xffffffff


	//   ....[3]....
        /*0048*/ 	.word	0xffffffff


	//   ....[4]....
        /*004c*/ 	.word	0xffffffff


	//   ....[5]....
        /*0050*/ 	.word	0xffffffff


	//   ....[6]....
        /*0054*/ 	.word	0xffffffff


	//   ....[7]....
        /*0058*/ 	.word	0xffffffff


	//   ....[8]....
        /*005c*/ 	.word	0xffffffff


	//   ....[9]....
        /*0060*/ 	.word	0xffffffff


	//   ....[10]....
        /*0064*/ 	.word	0xffffffff


	//   ....[11]....
        /*0068*/ 	.word	0xffffffff


	//   ....[12]....
        /*006c*/ 	.word	0xffffffff


	//   ....[13]....
        /*0070*/ 	.word	0xffffffff


	//   ....[14]....
        /*0074*/ 	.word	0xffffffff


	//   ....[15]....
        /*0078*/ 	.word	0xffffffff


	//   ....[16]....
        /*007c*/ 	.word	0xffffffff


	//   ....[17]....
        /*0080*/ 	.word	0xffffffff


	//   ....[18]....
        /*0084*/ 	.word	0xffffffff


	//   ....[19]....
        /*0088*/ 	.word	0xffffffff


	//   ....[20]....
        /*008c*/ 	.word	0xffffffff


	//   ....[21]....
        /*0090*/ 	.word	0xffffffff


	//   ....[22]....
        /*0094*/ 	.word	0xffffffff


	//   ....[23]....
        /*0098*/ 	.word	0xffffffff


	//   ....[24]....
        /*009c*/ 	.word	0xffffffff


	//   ....[25]....
        /*00a0*/ 	.word	0xffffffff


	//   ....[26]....
        /*00a4*/ 	.word	0xffffffff


	//   ....[27]....
        /*00a8*/ 	.word	0xffffffff


	//   ....[28]....
        /*00ac*/ 	.word	0xffffffff


	//   ....[29]....
        /*00b0*/ 	.word	0xffffffff


	//   ....[30]....
        /*00b4*/ 	.word	0xffffffff


	//   ....[31]....
        /*00b8*/ 	.word	0xffffffff


	//   ....[32]....
        /*00bc*/ 	.word	0xffffffff


	//   ....[33]....
        /*00c0*/ 	.word	0xffffffff


	//   ....[34]....
        /*00c4*/ 	.word	0xffffffff


	//   ....[35]....
        /*00c8*/ 	.word	0xffffffff


	//   ....[36]....
        /*00cc*/ 	.word	0xffffffff


	//   ....[37]....
        /*00d0*/ 	.word	0xffffffff


	//   ....[38]....
        /*00d4*/ 	.word	0xffffffff


	//   ....[39]....
        /*00d8*/ 	.word	0xffffffff


	//   ....[40]....
        /*00dc*/ 	.word	0xffffffff


	//   ....[41]....
        /*00e0*/ 	.word	0xffffffff


	//   ....[42]....
        /*00e4*/ 	.word	0xffffffff


	//   ....[43]....
        /*00e8*/ 	.word	0xffffffff


	//   ....[44]....
        /*00ec*/ 	.word	0xffffffff


	//   ....[45]....
        /*00f0*/ 	.word	0xffffffff


	//   ....[46]....
        /*00f4*/ 	.word	0xffffffff


	//   ....[47]....
        /*00f8*/ 	.word	0xffffffff


	//   ....[48]....
        /*00fc*/ 	.word	0xffffffff


	//   ....[49]....
        /*0100*/ 	.word	0xffffffff


	//   ....[50]....
        /*0104*/ 	.word	0xffffffff


	//   ....[51]....
        /*0108*/ 	.word	0xffffffff


	//   ....[52]....
        /*010c*/ 	.word	0xffffffff


	//   ....[53]....
        /*0110*/ 	.word	0xffffffff


	//   ....[54]....
        /*0114*/ 	.word	0xffffffff


	//   ....[55]....
        /*0118*/ 	.word	0xffffffff


	//   ....[56]....
        /*011c*/ 	.word	0xffffffff


	//   ....[57]....
        /*0120*/ 	.word	0xffffffff


	//   ....[58]....
        /*0124*/ 	.word	0xffffffff


	//   ....[59]....
        /*0128*/ 	.word	0xffffffff


	//   ....[60]....
        /*012c*/ 	.word	0xffffffff


	//   ....[61]....
        /*0130*/ 	.word	0xffffffff


	//   ....[62]....
        /*0134*/ 	.word	0xffffffff


	//   ....[63]....
        /*0138*/ 	.word	0xffffffff


	//   ....[64]....
        /*013c*/ 	.word	0xffffffff


	//   ....[65]....
        /*0140*/ 	.word	0xffffffff


	//   ....[66]....
        /*0144*/ 	.word	0xffffffff


	//   ....[67]....
        /*0148*/ 	.word	0xffffffff


	//   ....[68]....
        /*014c*/ 	.word	0xffffffff


	//   ....[69]....
        /*0150*/ 	.word	0xffffffff


	//   ....[70]....
        /*0154*/ 	.word	0xffffffff


	//   ....[71]....
        /*0158*/ 	.word	0xffffffff


	//   ....[72]....
        /*015c*/ 	.word	0xffffffff


	//   ....[73]....
        /*0160*/ 	.word	0xffffffff


	//   ....[74]....
        /*0164*/ 	.word	0xffffffff


	//   ....[75]....
        /*0168*/ 	.word	0xffffffff


	//   ....[76]....
        /*016c*/ 	.word	0xffffffff


	//   ....[77]....
        /*0170*/ 	.word	0xffffffff


	//   ....[78]....
        /*0174*/ 	.word	0xffffffff


	//   ....[79]....
        /*0178*/ 	.word	0xffffffff


	//   ....[80]....
        /*017c*/ 	.word	0xffffffff


	//   ....[81]....
        /*0180*/ 	.word	0xffffffff


	//   ....[82]....
        /*0184*/ 	.word	0xffffffff


	//   ....[83]....
        /*0188*/ 	.word	0xffffffff


	//   ....[84]....
        /*018c*/ 	.word	0xffffffff


	//   ....[85]....
        /*0190*/ 	.word	0xffffffff


	//   ....[86]....
        /*0194*/ 	.word	0xffffffff


	//   ....[87]....
        /*0198*/ 	.word	0xffffffff


	//   ....[88]....
        /*019c*/ 	.word	0xffffffff


	//   ....[89]....
        /*01a0*/ 	.word	0xffffffff


	//   ....[90]....
        /*01a4*/ 	.word	0xffffffff


	//   ....[91]....
        /*01a8*/ 	.word	0xffffffff


	//   ....[92]....
        /*01ac*/ 	.word	0xffffffff


	//----- nvinfo : EIATTR_COOP_GROUP_INSTR_OFFSETS
	.align		4
.L_2309:
        /*01b0*/ 	.byte	0x04, 0x28
        /*01b2*/ 	.short	(.L_2311 - .L_2310)


	//   ....[0]....
.L_2310:
        /*01b4*/ 	.word	0x00000880


	//   ....[1]....
        /*01b8*/ 	.word	0x00000970


	//   ....[2]....
        /*01bc*/ 	.word	0x00000bc0


	//   ....[3]....
        /*01c0*/ 	.word	0x000030c0


	//   ....[4]....
        /*01c4*/ 	.word	0x00003650


	//   ....[5]....
        /*01c8*/ 	.word	0x00003c90


	//   ....[6]....
        /*01cc*/ 	.word	0x00004090


	//   ....[7]....
        /*01d0*/ 	.word	0x000048e0


	//   ....[8]....
        /*01d4*/ 	.word	0x00005060


	//   ....[9]....
        /*01d8*/ 	.word	0x00005080


	//   ....[10]....
        /*01dc*/ 	.word	0x000050d0


	//   ....[11]....
        /*01e0*/ 	.word	0x000050e0


	//   ....[12]....
        /*01e4*/ 	.word	0x00005110


	//   ....[13]....
        /*01e8*/ 	.word	0x00005130


	//   ....[14]....
        /*01ec*/ 	.word	0x00005160


	//   ....[15]....
        /*01f0*/ 	.word	0x00005180


	//   ....[16]....
        /*01f4*/ 	.word	0x000051b0


	//   ....[17]....
        /*01f8*/ 	.word	0x000051d0


	//   ....[18]....
        /*01fc*/ 	.word	0x00005290


	//   ....[19]....
        /*0200*/ 	.word	0x00005300


	//   ....[20]....
        /*0204*/ 	.word	0x00005320


	//   ....[21]....
        /*0208*/ 	.word	0x00005330


	//   ....[22]....
        /*020c*/ 	.word	0x00005340


	//   ....[23]....
        /*0210*/ 	.word	0x00005350


	//   ....[24]....
        /*0214*/ 	.word	0x00005890


	//   ....[25]....
        /*0218*/ 	.word	0x000058b0


	//   ....[26]....
        /*021c*/ 	.word	0x000058c0


	//   ....[27]....
        /*0220*/ 	.word	0x000058d0


	//   ....[28]....
        /*0224*/ 	.word	0x00005900


	//   ....[29]....
        /*0228*/ 	.word	0x00005910


	//   ....[30]....
        /*022c*/ 	.word	0x00005940


	//   ....[31]....
        /*0230*/ 	.word	0x00005950


	//   ....[32]....
        /*0234*/ 	.word	0x00005980


	//   ....[33]....
        /*0238*/ 	.word	0x00005990


	//   ....[34]....
        /*023c*/ 	.word	0x000059c0


	//   ....[35]....
        /*0240*/ 	.word	0x000059d0


	//   ....[36]....
        /*0244*/ 	.word	0x00005a00


	//   ....[37]....
        /*0248*/ 	.word	0x00005a10


	//   ....[38]....
        /*024c*/ 	.word	0x00005a20


	//   ....[39]....
        /*0250*/ 	.word	0x00005a30


	//   ....[40]....
        /*0254*/ 	.word	0x00006fb0


	//   ....[41]....
        /*0258*/ 	.word	0x00006ff0


	//   ....[42]....
        /*025c*/ 	.word	0x000070d0


	//   ....[43]....
        /*0260*/ 	.word	0x00007100


	//   ....[44]....
        /*0264*/ 	.word	0x000071e0


	//   ....[45]....
        /*0268*/ 	.word	0x00007210


	//   ....[46]....
        /*026c*/ 	.word	0x000072f0


	//   ....[47]....
        /*0270*/ 	.word	0x00007320


	//   ....[48]....
        /*0274*/ 	.word	0x00007410


	//   ....[49]....
        /*0278*/ 	.word	0x00007440


	//   ....[50]....
        /*027c*/ 	.word	0x00007870


	//   ....[51]....
        /*0280*/ 	.word	0x00007c30


	//   ....[52]....
        /*0284*/ 	.word	0x00008290


	//   ....[53]....
        /*0288*/ 	.word	0x000084e0


	//   ....[54]....
        /*028c*/ 	.word	0x00008540


	//   ....[55]....
        /*0290*/ 	.word	0x000085a0


	//   ....[56]....
        /*0294*/ 	.word	0x000085c0


	//   ....[57]....
        /*0298*/ 	.word	0x000085e0


	//   ....[58]....
        /*029c*/ 	.word	0x000086a0


	//   ....[59]....
        /*02a0*/ 	.word	0x000086f0


	//   ....[60]....
        /*02a4*/ 	.word	0x00008740


	//   ....[61]....
        /*02a8*/ 	.word	0x00008770


	//   ....[62]....
        /*02ac*/ 	.word	0x00008790


	//   ....[63]....
        /*02b0*/ 	.word	0x00008ae0


	//   ....[64]....
        /*02b4*/ 	.word	0x00008b60


	//   ....[65]....
        /*02b8*/ 	.word	0x00008c10


	//   ....[66]....
        /*02bc*/ 	.word	0x00008c80


	//   ....[67]....
        /*02c0*/ 	.word	0x00008d10


	//   ....[68]....
        /*02c4*/ 	.word	0x00008d80


	//   ....[69]....
        /*02c8*/ 	.word	0x00008e30


	//   ....[70]....
        /*02cc*/ 	.word	0x00008ea0


	//   ....[71]....
        /*02d0*/ 	.word	0x00008f30


	//   ....[72]....
        /*02d4*/ 	.word	0x00008fa0


	//   ....[73]....
        /*02d8*/ 	.word	0x00009020


	//   ....[74]....
        /*02dc*/ 	.word	0x00009090


	//   ....[75]....
        /*02e0*/ 	.word	0x00009110


	//   ....[76]....
        /*02e4*/ 	.word	0x00009180


	//   ....[77]....
        /*02e8*/ 	.word	0x00009200


	//   ....[78]....
        /*02ec*/ 	.word	0x00009280


	//   ....[79]....
        /*02f0*/ 	.word	0x00009320


	//   ....[80]....
        /*02f4*/ 	.word	0x00009390


	//   ....[81]....
        /*02f8*/ 	.word	0x00009410


	//   ....[82]....
        /*02fc*/ 	.word	0x00009480


	//   ....[83]....
        /*0300*/ 	.word	0x00009500


	//   ....[84]....
        /*0304*/ 	.word	0x00009570


	//   ....[85]....
        /*0308*/ 	.word	0x000095f0


	//   ....[86]....
        /*030c*/ 	.word	0x00009660


	//   ....[87]....
        /*0310*/ 	.word	0x000096e0


	//   ....[88]....
        /*0314*/ 	.word	0x00009750


	//   ....[89]....
        /*0318*/ 	.word	0x000097d0


	//   ....[90]....
        /*031c*/ 	.word	0x00009840


	//   ....[91]....
        /*0320*/ 	.word	0x000098b0


	//   ....[92]....
        /*0324*/ 	.word	0x00009920


	//----- nvinfo : EIATTR_EXIT_INSTR_OFFSETS
	.align		4
.L_2311:
        /*0328*/ 	.byte	0x04, 0x1c
        /*032a*/ 	.short	(.L_2313 - .L_2312)


	//   ....[0]....
.L_2312:
        /*032c*/ 	.word	0x00008860


	//   ....[1]....
        /*0330*/ 	.word	0x00008a80


	//----- nvinfo : EIATTR_MAX_THREADS
	.align		4
.L_2313:
        /*0334*/ 	.byte	0x04, 0x05
        /*0336*/ 	.short	(.L_2315 - .L_2314)
.L_2314:
        /*0338*/ 	.word	0x00000040
        /*033c*/ 	.word	0x00000001
        /*0340*/ 	.word	0x00000001


	//----- nvinfo : EIATTR_CRS_STACK_SIZE
	.align		4
.L_2315:
        /*0344*/ 	.byte	0x04, 0x1e
        /*0346*/ 	.short	(.L_2317 - .L_2316)
.L_2316:
        /*0348*/ 	.word	0x00000000
.L_2317:


//--------------------- .nv.info._Z25selective_scan_bwd_kernelI32Selective_Scan_bwd_kernel_traitsILi64ELi16ELb1ELb1ELb0ELb0ELb0EffEEv12SSMParamsBwd --------------------------
	.section	.nv.info._Z25selective_scan_bwd_kernelI32Selective_Scan_bwd_kernel_traitsILi64ELi16ELb1ELb1ELb0ELb0ELb0EffEEv12SSMParamsBwd,"",@"SHT_CUDA_INFO"
	.sectionflags	@""
	.align	4


	//----- nvinfo : EIATTR_CUDA_API_VERSION
	.align		4
        /*0000*/ 	.byte	0x04, 0x37
        /*0002*/ 	.short	(.L_2319 - .L_2318)
.L_2318:
        /*0004*/ 	.word	0x00000082


	//----- nvinfo : EIATTR_SW2861232_WAR
	.align		4
.L_2319:
        /*0008*/ 	.byte	0x01, 0x35
	.zero		2


	//----- nvinfo : EIATTR_PARAM_CBANK
	.align		4
        /*000c*/ 	.byte	0x04, 0x0a
        /*000e*/ 	.short	(.L_2321 - .L_2320)
	.align		4
.L_2320:
        /*0010*/ 	.word	index@(.nv.constant0._Z25selective_scan_bwd_kernelI32Selective_Scan_bwd_kernel_traitsILi64ELi16ELb1ELb1ELb0ELb0ELb0EffEEv12SSMParamsBwd)
        /*0014*/ 	.short	0x0160
        /*0016*/ 	.short	0x01f0


	//----- nvinfo : EIATTR_CBANK_PARAM_SIZE
	.align		4
.L_2321:
        /*0018*/ 	.byte	0x03, 0x19
        /*001a*/ 	.short	0x01f0


	//----- nvinfo : EIATTR_KPARAM_INFO
	.align		4
        /*001c*/ 	.byte	0x04, 0x17
        /*001e*/ 	.short	(.L_2323 - .L_2322)
.L_2322:
        /*0020*/ 	.word	0x00000000
        /*0024*/ 	.short	0x0000
        /*0026*/ 	.short	0x0000
        /*0028*/ 	.byte	0x00, 0xf0, 0xc1, 0x07


	//----- nvinfo : EIATTR_MAXREG_COUNT
	.align		4
.L_2323:
        /*002c*/ 	.byte	0x03, 0x1b
        /*002e*/ 	.short	0x00ff


	//----- nvinfo : EIATTR_NUM_BARRIERS
	.align		4
        /*0030*/ 	.byte	0x02, 0x4c
        /*0032*/ 	.byte	0x01
	.zero		1


	//----- nvinfo : EIATTR_MERCURY_ISA_VERSION
	.align		4
        /*0034*/ 	.byte	0x03, 0x5f
        /*0036*/ 	.short	0x0000


	//----- nvinfo : EIATTR_COOP_GROUP_MASK_REGIDS
	.align		4
        /*0038*/ 	.byte	0x04, 0x29
        /*003a*/ 	.short	(.L_2325 - .L_2324)


	//   ....[0]....
.L_2324:
        /*003c*/ 	.word	0xffffffff


	//   ....[1]....
        /*0040*/ 	.word	0xffffffff


	//   ....[2]....
        /*0044*/ 	.word	0xffffffff


	//   ....[3]....
        /*0048*/ 	.word	0xffffffff


	//   ....[4]....
        /*004c*/ 	.word	0xffffffff


	//   ....[5]....
        /*0050*/ 	.word	0xffffffff


	//   ....[6]....
        /*0054*/ 	.word	0xffffffff


	//   ....[7]....
        /*0058*/ 	.word	0xffffffff


	//   ....[8]....
        /*005c*/ 	.word	0xffffffff


	//   ....[9]....
        /*0060*/ 	.word	0xffffffff


	//   ....[10]....
        /*0064*/ 	.word	0xffffffff


	//   ....[11]....
        /*0068*/ 	.word	0xffffffff


	//   ....[12]....
        /*006c*/ 	.word	0xffffffff


	//   ....[13]....
        /*0070*/ 	.word	0xffffffff


	//   ....[14]....
        /*0074*/ 	.word	0xffffffff


	//   ....[15]....
        /*0078*/ 	.word	0xffffffff


	//   ....[16]....
        /*007c*/ 	.word	0xffffffff


	//   ....[17]....
        /*0080*/ 	.word	0xffffffff


	//   ....[18]....
        /*0084*/ 	.word	0xffffffff


	//   ....[19]....
        /*0088*/ 	.word	0xffffffff


	//   ....[20]....
        /*008c*/ 	.word	0xffffffff


	//   ....[21]....
        /*0090*/ 	.word	0xffffffff


	//   ....[22]....
        /*0094*/ 	.word	0xffffffff


	//   ....[23]....
        /*0098*/ 	.word	0xffffffff


	//   ....[24]....
        /*009c*/ 	.word	0xffffffff


	//   ....[25]....
        /*00a0*/ 	.word	0xffffffff


	//   ....[26]....
        /*00a4*/ 	.word	0xffffffff


	//   ....[27]....
        /*00a8*/ 	.word	0xffffffff


	//   ....[28]....
        /*00ac*/ 	.word	0xffffffff


	//   ....[29]....
        /*00b0*/ 	.word	0xffffffff


	//   ....[30]....
        /*00b4*/ 	.word	0xffffffff


	//   ....[31]....
        /*00b8*/ 	.word	0xffffffff


	//   ....[32]....
        /*00bc*/ 	.word	0xffffffff


	//   ....[33]....
        /*00c0*/ 	.word	0xffffffff


	//   ....[34]....
        /*00c4*/ 	.word	0xffffffff


	//   ....[35]....
        /*00c8*/ 	.word	0xffffffff


	//   ....[36]....
        /*00cc*/ 	.word	0xffffffff


	//   ....[37]....
        /*00d0*/ 	.word	0xffffffff


	//   ....[38]....
        /*00d4*/ 	.word	0xffffffff


	//   ....[39]....
        /*00d8*/ 	.word	0xffffffff


	//   ....[40]....
        /*00dc*/ 	.word	0xffffffff


	//   ....[41]....
        /*00e0*/ 	.word	0xffffffff


	//   ....[42]....
        /*00e4*/ 	.word	0xffffffff


	//   ....[43]....
        /*00e8*/ 	.word	0xffffffff


	//   ....[44]....
        /*00ec*/ 	.word	0xffffffff


	//   ....[45]....
        /*00f0*/ 	.word	0xffffffff


	//   ....[46]....
        /*00f4*/ 	.word	0xffffffff


	//   ....[47]....
        /*00f8*/ 	.word	0xffffffff


	//   ....[48]....
        /*00fc*/ 	.word	0xffffffff


	//   ....[49]....
        /*0100*/ 	.word	0xffffffff


	//   ....[50]....
        /*0104*/ 	.word	0xffffffff


	//   ....[51]....
        /*0108*/ 	.word	0xffffffff


	//   ....[52]....
        /*010c*/ 	.word	0xffffffff


	//   ....[53]....
        /*0110*/ 	.word	0xffffffff


	//   ....[54]....
        /*0114*/ 	.word	0xffffffff


	//   ....[55]....
        /*0118*/ 	.word	0xffffffff


	//   ....[56]....
        /*011c*/ 	.word	0xffffffff


	//   ....[57]....
        /*0120*/ 	.word	0xffffffff


	//   ....[58]....
        /*0124*/ 	.word	0xffffffff


	//   ....[59]....
        /*0128*/ 	.word	0xffffffff


	//   ....[60]....
        /*012c*/ 	.word	0xffffffff


	//   ....[61]....
        /*0130*/ 	.word	0xffffffff


	//   ....[62]....
        /*0134*/ 	.word	0xffffffff


	//   ....[63]....
        /*0138*/ 	.word	0xffffffff


	//   ....[64]....
        /*013c*/ 	.word	0xffffffff


	//   ....[65]....
        /*0140*/ 	.word	0xffffffff


	//   ....[66]....
        /*0144*/ 	.word	0xffffffff


	//   ....[67]....
        /*0148*/ 	.word	0xffffffff


	//   ....[68]....
        /*014c*/ 	.word	0xffffffff


	//   ....[69]....
        /*0150*/ 	.word	0xffffffff


	//   ....[70]....
        /*0154*/ 	.word	0xffffffff


	//   ....[71]....
        /*0158*/ 	.word	0xffffffff


	//   ....[72]....
        /*015c*/ 	.word	0xffffffff


	//   ....[73]....
        /*0160*/ 	.word	0xffffffff


	//   ....[74]....
        /*0164*/ 	.word	0xffffffff


	//   ....[75]....
        /*0168*/ 	.word	0xffffffff


	//   ....[76]....
        /*016c*/ 	.word	0xffffffff


	//   ....[77]....
        /*0170*/ 	.word	0xffffffff


	//   ....[78]....
        /*0174*/ 	.word	0xffffffff


	//   ....[79]....
        /*0178*/ 	.word	0xffffffff


	//   ....[80]....
        /*017c*/ 	.word	0xffffffff


	//   ....[81]....
        /*0180*/ 	.word	0xffffffff


	//   ....[82]....
        /*0184*/ 	.word	0xffffffff


	//   ....[83]....
        /*0188*/ 	.word	0xffffffff


	//   ....[84]....
        /*018c*/ 	.word	0xffffffff


	//   ....[85]....
        /*0190*/ 	.word	0xffffffff


	//   ....[86]....
        /*0194*/ 	.word	0xffffffff


	//   ....[87]....
        /*0198*/ 	.word	0xffffffff


	//----- nvinfo : EIATTR_COOP_GROUP_INSTR_OFFSETS
	.align		4
.L_2325:
        /*019c*/ 	.byte	0x04, 0x28
        /*019e*/ 	.short	(.L_2327 - .L_2326)


	//   ....[0]....
.L_2326:
        /*01a0*/ 	.word	0x000008a0


	//   ....[1]....
        /*01a4*/ 	.word	0x00000990


	//   ....[2]....
        /*01a8*/ 	.word	0x00000a80


	//   ....[3]....
        /*01ac*/ 	.word	0x00001300


	//   ....[4]....
        /*01b0*/ 	.word	0x00001a70


	//   ....[5]....
        /*01b4*/ 	.word	0x00001a90


	//   ....[6]....
        /*01b8*/ 	.word	0x00001ae0


	//   ....[7]....
        /*01bc*/ 	.word	0x00001af0


	//   ....[8]....
        /*01c0*/ 	.word	0x00001b20


	//   ....[9]....
        /*01c4*/ 	.word	0x00001b40


	//   ....[10]....
        /*01c8*/ 	.word	0x00001b70


	//   ....[11]....
        /*01cc*/ 	.word	0x00001b90


	//   ....[12]....
        /*01d0*/ 	.word	0x00001bc0


	//   ....[13]....
        /*01d4*/ 	.word	0x00001be0


	//   ....[14]....
        /*01d8*/ 	.word	0x00001c90


	//   ....[15]....
        /*01dc*/ 	.word	0x00001d00


	//   ....[16]....
        /*01e0*/ 	.word	0x00001d20


	//   ....[17]....
        /*01e4*/ 	.word	0x00001d30


	//   ....[18]....
        /*01e8*/ 	.word	0x00001d40


	//   ....[19]....
        /*01ec*/ 	.word	0x00001d50


	//   ....[20]....
        /*01f0*/ 	.word	0x00002330


	//   ....[21]....
        /*01f4*/ 	.word	0x00002350


	//   ....[22]....
        /*01f8*/ 	.word	0x00002360


	//   ....[23]....
        /*01fc*/ 	.word	0x00002370


	//   ....[24]....
        /*0200*/ 	.word	0x000023a0


	//   ....[25]....
        /*0204*/ 	.word	0x000023b0


	//   ....[26]....
        /*0208*/ 	.word	0x000023e0


	//   ....[27]....
        /*020c*/ 	.word	0x000023f0


	//   ....[28]....
        /*0210*/ 	.word	0x00002420


	//   ....[29]....
        /*0214*/ 	.word	0x00002430


	//   ....[30]....
        /*0218*/ 	.word	0x00002460


	//   ....[31]....
        /*021c*/ 	.word	0x00002470


	//   ....[32]....
        /*0220*/ 	.word	0x000024a0


	//   ....[33]....
        /*0224*/ 	.word	0x000024b0


	//   ....[34]....
        /*0228*/ 	.word	0x000024c0


	//   ....[35]....
        /*022c*/ 	.word	0x000024d0


	//   ....[36]....
        /*0230*/ 	.word	0x00003930


	//   ....[37]....
        /*0234*/ 	.word	0x00003970


	//   ....[38]....
        /*0238*/ 	.word	0x00003a60


	//   ....[39]....
        /*023c*/ 	.word	0x00003a90


	//   ....[40]....
        /*0240*/ 	.word	0x00003b70


	//   ....[41]....
        /*0244*/ 	.word	0x00003ba0


	//   ....[42]....
        /*0248*/ 	.word	0x00003c80


	//   ....[43]....
        /*024c*/ 	.word	0x00003cb0


	//   ....[44]....
        /*0250*/ 	.word	0x00003d90


	//   ....[45]....
        /*0254*/ 	.word	0x00003dc0


	//   ....[46]....
        /*0258*/ 	.word	0x00004440


	//   ....[47]....
        /*025c*/ 	.word	0x000045d0


	//   ....[48]....
        /*0260*/ 	.word	0x000047f0


	//   ....[49]....
        /*0264*/ 	.word	0x00004850


	//   ....[50]....
        /*0268*/ 	.word	0x000048b0


	//   ....[51]....
        /*026c*/ 	.word	0x000048d0


	//   ....[52]....
        /*0270*/ 	.word	0x000048f0


	//   ....[53]....
        /*0274*/ 	.word	0x000049b0


	//   ....[54]....
        /*0278*/ 	.word	0x00004a00


	//   ....[55]....
        /*027c*/ 	.word	0x00004a50


	//   ....[56]....
        /*0280*/ 	.word	0x00004a80


	//   ....[57]....
        /*0284*/ 	.word	0x00004aa0


	//   ....[58]....
        /*0288*/ 	.word	0x00004df0


	//   ....[59]....
        /*028c*/ 	.word	0x00004e70


	//   ....[60]....
        /*0290*/ 	.word	0x00004f20


	//   ....[61]....
        /*0294*/ 	.word	0x00004f90


	//   ....[62]....
        /*0298*/ 	.word	0x00005020


	//   ....[63]....
        /*029c*/ 	.word	0x00005090


	//   ....[64]....
        /*02a0*/ 	.word	0x00005130


	//   ....[65]....
        /*02a4*/ 	.word	0x000051a0


	//   ....[66]....
        /*02a8*/ 	.word	0x00005240


	//   ....[67]....
        /*02ac*/ 	.word	0x000052b0


	//   ....[68]....
        /*02b0*/ 	.word	0x00005330


	//   ....[69]....
        /*02b4*/ 	.word	0x000053a0


	//   ....[70]....
        /*02b8*/ 	.word	0x00005410


	//   ....[71]....
        /*02bc*/ 	.word	0x00005480


	//   ....[72]....
        /*02c0*/ 	.word	0x00005500


	//   ....[73]....
        /*02c4*/ 	.word	0x00005580


	//   ....[74]....
        /*02c8*/ 	.word	0x00005620


	//   ....[75]....
        /*02cc*/ 	.word	0x00005690


	//   ....[76]....
        /*02d0*/ 	.word	0x00005710


	//   ....[77]....
        /*02d4*/ 	.word	0x00005780


	//   ....[78]....
        /*02d8*/ 	.word	0x00005800


	//   ....[79]....
        /*02dc*/ 	.word	0x00005870


	//   ....[80]....
        /*02e0*/ 	.word	0x00005900


	//   ....[81]....
        /*02e4*/ 	.word	0x00005970


	//   ....[82]....
        /*02e8*/ 	.word	0x000059f0


	//   ....[83]....
        /*02ec*/ 	.word	0x00005a60


	//   ....[84]....
        /*02f0*/ 	.word	0x00005ae0


	//   ....[85]....
        /*02f4*/ 	.word	0x00005b50


	//   ....[86]....
        /*02f8*/ 	.word	0x00005bc0


	//   ....[87]....
        /*02fc*/ 	.word	0x00005c30


	//----- nvinfo : EIATTR_EXIT_INSTR_OFFSETS
	.align		4
.L_2327:
        /*0300*/ 	.byte	0x04, 0x1c
        /*0302*/ 	.short	(.L_2329 - .L_2328)


	//   ....[0]....
.L_2328:
        /*0304*/ 	.word	0x00004b70


	//   ....[1]....
        /*0308*/ 	.word	0x00004d90


	//----- nvinfo : EIATTR_MAX_THREADS
	.align		4
.L_2329:
        /*030c*/ 	.byte	0x04, 0x05
        /*030e*/ 	.short	(.L_2331 - .L_2330)
.L_2330:
        /*0310*/ 	.word	0x00000040
        /*0314*/ 	.word	0x00000001
        /*0318*/ 	.word	0x00000001


	//----- nvinfo : EIATTR_CRS_STACK_SIZE
	.align		4
.L_2331:
        /*031c*/ 	.byte	0x04, 0x1e
        /*031e*/ 	.short	(.L_2333 - .L_2332)
.L_2332:
        /*0320*/ 	.word	0x00000000
.L_2333:


//--------------------- .nv.info._Z25selective_scan_bwd_kernelI32Selective_Scan_bwd_kernel_traitsILi64ELi16ELb1ELb1ELb0ELb0ELb1EffEEv12SSMParamsBwd --------------------------
	.section	.nv.info._Z25selective_scan_bwd_kernelI32Selective_Scan_bwd_kernel_traitsILi64ELi16ELb1ELb1ELb0ELb0ELb1EffEEv12SSMParamsBwd,"",@"SHT_CUDA_INFO"
	.sectionflags	@""
	.align	4


	//----- nvinfo : EIATTR_CUDA_API_VERSION
	.align		4
        /*0000*/ 	.byte	0x04, 0x37
        /*0002*/ 	.short	(.L_2335 - .L_2334)
.L_2334:
        /*0004*/ 	.word	0x00000082


	//----- nvinfo : EIATTR_SW2861232_WAR
	.align		4
.L_2335:
        /*0008*/ 	.byte	0x01, 0x35
	.zero		2


	//----- nvinfo : EIATTR_PARAM_CBANK
	.align		4
        /*000c*/ 	.byte	0x04, 0x0a
        /*000e*/ 	.short	(.L_2337 - .L_2336)
	.align		4
.L_2336:
        /*0010*/ 	.word	index@(.nv.constant0._Z25selective_scan_bwd_kernelI32Selective_Scan_bwd_kernel_traitsILi64ELi16ELb1ELb1ELb0ELb0ELb1EffEEv12SSMParamsBwd)
        /*0014*/ 	.short	0x0160
        /*0016*/ 	.short	0x01f0


	//----- nvinfo : EIATTR_CBANK_PARAM_SIZE
	.align		4
.L_2337:
        /*0018*/ 	.byte	0x03, 0x19
        /*001a*/ 	.short	0x01f0


	//----- nvinfo : EIATTR_KPARAM_INFO
	.align		4
        /*001c*/ 	.byte	0x04, 0x17
        /*001e*/ 	.short	(.L_2339 - .L_2338)
.L_2338:
        /*0020*/ 	.word	0x00000000
        /*0024*/ 	.short	0x0000
        /*0026*/ 	.short	0x0000
        /*0028*/ 	.byte	0x00, 0xf0, 0xc1, 0x07


	//----- nvinfo : EIATTR_MAXREG_COUNT
	.align		4
.L_2339:
        /*002c*/ 	.byte	0x03, 0x1b
        /*002e*/ 	.short	0x00ff


	//----- nvinfo : EIATTR_NUM_BARRIERS
	.align		4
        /*0030*/ 	.byte	0x02, 0x4c
        /*0032*/ 	.byte	0x01
	.zero		1


	//----- nvinfo : EIATTR_MERCURY_ISA_VERSION
	.align		4
        /*0034*/ 	.byte	0x03, 0x5f
        /*0036*/ 	.short	0x0000


	//----- nvinfo : EIATTR_COOP_GROUP_MASK_REGIDS
	.align		4
        /*0038*/ 	.byte	0x04, 0x29
        /*003a*/ 	.short	(.L_2341 - .L_2340)


	//   ....[0]....
.L_2340:
        /*003c*/ 	.word	0xffffffff


	//   ....[1]....
        /*0040*/ 	.word	0xffffffff


	//   ....[2]....
        /*0044*/ 	.word	0xffffffff


	//   ....[3]....
        /*0048*/ 	.word	0xffffffff


	//   ....[4]....
        /*004c*/ 	.word	0xffffffff


	//   ....[5]....
        /*0050*/ 	.word	0xffffffff


	//   ....[6]....
        /*0054*/ 	.word	0xffffffff


	//   ....[7]....
        /*0058*/ 	.word	0xffffffff


	//   ....[8]....
        /*005c*/ 	.word	0xffffffff


	//   ....[9]....
        /*0060*/ 	.word	0xffffffff


	//   ....[10]....
        /*0064*/ 	.word	0xffffffff


	//   ....[11]....
        /*0068*/ 	.word	0xffffffff


	//   ....[12]....
        /*006c*/ 	.word	0xffffffff


	//   ....[13]....
        /*0070*/ 	.word	0xffffffff


	//   ....[14]....
        /*0074*/ 	.word	0xffffffff


	//   ....[15]....
        /*0078*/ 	.word	0xffffffff


	//   ....[16]....
        /*007c*/ 	.word	0xffffffff


	//   ....[17]....
        /*0080*/ 	.word	0xffffffff


	//   ....[18]....
        /*0084*/ 	.word	0xffffffff


	//   ....[19]....
        /*0088*/ 	.word	0xffffffff


	//   ....[20]....
        /*008c*/ 	.word	0xffffffff


	//   ....[21]....
        /*0090*/ 	.word	0xffffffff


	//   ....[22]....
        /*0094*/ 	.word	0xffffffff


	//   ....[23]....
        /*0098*/ 	.word	0xffffffff


	//   ....[24]....
        /*009c*/ 	.word	0xffffffff


	//   ....[25]....
        /*00a0*/ 	.word	0xffffffff


	//   ....[26]....
        /*00a4*/ 	.word	0xffffffff


	//   ....[27]....
        /*00a8*/ 	.word	0xffffffff


	//   ....[28]....
        /*00ac*/ 	.word	0xffffffff


	//   ....[29]....
        /*00b0*/ 	.word	0xffffffff


	//   ....[30]....
        /*00b4*/ 	.word	0xffffffff


	//   ....[31]....
        /*00b8*/ 	.word	0xffffffff


	//   ....[32]....
        /*00bc*/ 	.word	0xffffffff


	//   ....[33]....
        /*00c0*/ 	.word	0xffffffff


	//   ....[34]....
        /*00c4*/ 	.word	0xffffffff


	//   ....[35]....
        /*00c8*/ 	.word	0xffffffff


	//   ....[36]....
        /*00cc*/ 	.word	0xffffffff


	//   ....[37]....
        /*00d0*/ 	.word	0xffffffff


	//   ....[38]....
        /*00d4*/ 	.word	0xffffffff


	//   ....[39]....
        /*00d8*/ 	.word	0xffffffff


	//   ....[40]....
        /*00dc*/ 	.word	0xffffffff


	//   ....[41]....
        /*00e0*/ 	.word	0xffffffff


	//   ....[42]....
        /*00e4*/ 	.word	0xffffffff


	//   ....[43]....
        /*00e8*/ 	.word	0xffffffff


	//   ....[44]....
        /*00ec*/ 	.word	0xffffffff


	//   ....[45]....
        /*00f0*/ 	.word	0xffffffff


	//   ....[46]....
        /*00f4*/ 	.word	0xffffffff


	//   ....[47]....
        /*00f8*/ 	.word	0xffffffff


	//   ....[48]....
        /*00fc*/ 	.word	0xffffffff


	//   ....[49]....
        /*0100*/ 	.word	0xffffffff


	//   ....[50]....
        /*0104*/ 	.word	0xffffffff


	//   ....[51]....
        /*0108*/ 	.word	0xffffffff


	//   ....[52]....
        /*010c*/ 	.word	0xffffffff


	//   ....[53]....
        /*0110*/ 	.word	0xffffffff


	//   ....[54]....
        /*0114*/ 	.word	0xffffffff


	//   ....[55]....
        /*0118*/ 	.word	0xffffffff


	//   ....[56]....
        /*011c*/ 	.word	0xffffffff


	//   ....[57]....
        /*0120*/ 	.word	0xffffffff


	//   ....[58]....
        /*0124*/ 	.word	0xffffffff


	//   ....[59]....
        /*0128*/ 	.word	0xffffffff


	//   ....[60]....
        /*012c*/ 	.word	0xffffffff


	//   ....[61]....
        /*0130*/ 	.word	0xffffffff


	//   ....[62]....
        /*0134*/ 	.word	0xffffffff


	//   ....[63]....
        /*0138*/ 	.word	0xffffffff


	//   ....[64]....
        /*013c*/ 	.word	0xffffffff


	//   ....[65]....
        /*0140*/ 	.word	0xffffffff


	//   ....[66]....
        /*0144*/ 	.word	0xffffffff


	//   ....[67]....
        /*0148*/ 	.word	0xffffffff


	//   ....[68]....
        /*014c*/ 	.word	0xffffffff


	//   ....[69]....
        /*0150*/ 	.word	0xffffffff


	//   ....[70]....
        /*0154*/ 	.word	0xffffffff


	//   ....[71]....
        /*0158*/ 	.word	0xffffffff


	//   ....[72]....
        /*015c*/ 	.word	0xffffffff


	//   ....[73]....
        /*0160*/ 	.word	0xffffffff


	//   ....[74]....
        /*0164*/ 	.word	0xffffffff


	//   ....[75]....
        /*0168*/ 	.word	0xffffffff


	//   ....[76]....
        /*016c*/ 	.word	0xffffffff


	//   ....[77]....
        /*0170*/ 	.word	0xffffffff


	//   ....[78]....
        /*0174*/ 	.word	0xffffffff


	//   ....[79]....
        /*0178*/ 	.word	0xffffffff


	//   ....[80]....
        /*017c*/ 	.word	0xffffffff


	//   ....[81]....
        /*0180*/ 	.word	0xffffffff


	//   ....[82]....
        /*0184*/ 	.word	0xffffffff


	//   ....[83]....
        /*0188*/ 	.word	0xffffffff


	//   ....[84]....
        /*018c*/ 	.word	0xffffffff


	//   ....[85]....
        /*0190*/ 	.word	0xffffffff


	//   ....[86]....
        /*0194*/ 	.word	0xffffffff


	//   ....[87]....
        /*0198*/ 	.word	0xffffffff


	//   ....[88]....
        /*019c*/ 	.word	0xffffffff


	//   ....[89]....
        /*01a0*/ 	.word	0xffffffff


	//   ....[90]....
        /*01a4*/ 	.word	0xffffffff


	//   ....[91]....
        /*01a8*/ 	.word	0xffffffff


	//----- nvinfo : EIATTR_COOP_GROUP_INSTR_OFFSETS
	.align		4
.L_2341:
        /*01ac*/ 	.byte	0x04, 0x28
        /*01ae*/ 	.short	(.L_2343 - .L_2342)


	//   ....[0]....
.L_2342:
        /*01b0*/ 	.word	0x000008d0


	//   ....[1]....
        /*01b4*/ 	.word	0x000009e0


	//   ....[2]....
        /*01b8*/ 	.word	0x00000ba0


	//   ....[3]....
        /*01bc*/ 	.word	0x00000d30


	//   ....[4]....
        /*01c0*/ 	.word	0x00001250


	//   ....[5]....
        /*01c4*/ 	.word	0x00001940


	//   ....[6]....
        /*01c8*/ 	.word	0x00001d00


	//   ....[7]....
        /*01cc*/ 	.word	0x00002680


	//   ....[8]....
        /*01d0*/ 	.word	0x00002e10


	//   ....[9]....
        /*01d4*/ 	.word	0x00002e30


	//   ....[10]....
        /*01d8*/ 	.word	0x00002e80


	//   ....[11]....
        /*01dc*/ 	.word	0x00002e90


	//   ....[12]....
        /*01e0*/ 	.word	0x00002ec0


	//   ....[13]....
        /*01e4*/ 	.word	0x00002ee0


	//   ....[14]....
        /*01e8*/ 	.word	0x00002f10


	//   ....[15]....
        /*01ec*/ 	.word	0x00002f30


	//   ....[16]....
        /*01f0*/ 	.word	0x00002f60


	//   ....[17]....
        /*01f4*/ 	.word	0x00002f80


	//   ....[18]....
        /*01f8*/ 	.word	0x00003040


	//   ....[19]....
        /*01fc*/ 	.word	0x000030b0


	//   ....[20]....
        /*0200*/ 	.word	0x000030d0


	//   ....[21]....
        /*0204*/ 	.word	0x000030e0


	//   ....[22]....
        /*0208*/ 	.word	0x000030f0


	//   ....[23]....
        /*020c*/ 	.word	0x00003100


	//   ....[24]....
        /*0210*/ 	.word	0x000036e0


	//   ....[25]....
        /*0214*/ 	.word	0x00003700


	//   ....[26]....
        /*0218*/ 	.word	0x00003710


	//   ....[27]....
        /*021c*/ 	.word	0x00003720


	//   ....[28]....
        /*0220*/ 	.word	0x00003750


	//   ....[29]....
        /*0224*/ 	.word	0x00003760


	//   ....[30]....
        /*0228*/ 	.word	0x00003790


	//   ....[31]....
        /*022c*/ 	.word	0x000037a0


	//   ....[32]....
        /*0230*/ 	.word	0x000037d0


	//   ....[33]....
        /*0234*/ 	.word	0x000037e0


	//   ....[34]....
        /*0238*/ 	.word	0x00003810


	//   ....[35]....
        /*023c*/ 	.word	0x00003820


	//   ....[36]....
        /*0240*/ 	.word	0x00003850


	//   ....[37]....
        /*0244*/ 	.word	0x00003860


	//   ....[38]....
        /*0248*/ 	.word	0x00003870


	//   ....[39]....
        /*024c*/ 	.word	0x00003880


	//   ....[40]....
        /*0250*/ 	.word	0x00004b60


	//   ....[41]....
        /*0254*/ 	.word	0x00004ba0


	//   ....[42]....
        /*0258*/ 	.word	0x00004c90


	//   ....[43]....
        /*025c*/ 	.word	0x00004cc0


	//   ....[44]....
        /*0260*/ 	.word	0x00004da0


	//   ....[45]....
        /*0264*/ 	.word	0x00004dd0


	//   ....[46]....
        /*0268*/ 	.word	0x00004ec0


	//   ....[47]....
        /*026c*/ 	.word	0x00004ef0


	//   ....[48]....
        /*0270*/ 	.word	0x00004fd0


	//   ....[49]....
        /*0274*/ 	.word	0x00005000


	//   ....[50]....
        /*0278*/ 	.word	0x00005630


	//   ....[51]....
        /*027c*/ 	.word	0x00005780


	//   ....[52]....
        /*0280*/ 	.word	0x000059d0


	//   ....[53]....
        /*0284*/ 	.word	0x00005a30


	//   ....[54]....
        /*0288*/ 	.word	0x00005a90


	//   ....[55]....
        /*028c*/ 	.word	0x00005ab0


	//   ....[56]....
        /*0290*/ 	.word	0x00005ad0


	//   ....[57]....
        /*0294*/ 	.word	0x00005b90


	//   ....[58]....
        /*0298*/ 	.word	0x00005be0


	//   ....[59]....
        /*029c*/ 	.word	0x00005c30


	//   ....[60]....
        /*02a0*/ 	.word	0x00005c60


	//   ....[61]....
        /*02a4*/ 	.word	0x00005c80


	//   ....[62]....
        /*02a8*/ 	.word	0x00005fd0


	//   ....[63]....
        /*02ac*/ 	.word	0x00006050


	//   ....[64]....
        /*02b0*/ 	.word	0x00006100


	//   ....[65]....
        /*02b4*/ 	.word	0x00006170


	//   ....[66]....
        /*02b8*/ 	.word	0x00006200


	//   ....[67]....
        /*02bc*/ 	.word	0x00006270


	//   ....[68]....
        /*02c0*/ 	.word	0x00006300


	//   ....[69]....
        /*02c4*/ 	.word	0x00006370


	//   ....[70]....
        /*02c8*/ 	.word	0x00006400


	//   ....[71]....
        /*02cc*/ 	.word	0x00006470


	//   ....[72]....
        /*02d0*/ 	.word	0x000064f0


	//   ....[73]....
        /*02d4*/ 	.word	0x00006560


	//   ....[74]....
        /*02d8*/ 	.word	0x000065e0


	//   ....[75]....
        /*02dc*/ 	.word	0x00006650


	//   ....[76]....
        /*02e0*/ 	.word	0x000066d0


	//   ....[77]....
        /*02e4*/ 	.word	0x00006750


	//   ....[78]....
        /*02e8*/ 	.word	0x000067f0


	//   ....[79]....
        /*02ec*/ 	.word	0x00006860


	//   ....[80]....
        /*02f0*/ 	.word	0x000068e0


	//   ....[81]....
        /*02f4*/ 	.word	0x00006950


	//   ....[82]....
        /*02f8*/ 	.word	0x000069d0


	//   ....[83]....
        /*02fc*/ 	.word	0x00006a40


	//   ....[84]....
        /*0300*/ 	.word	0x00006ac0


	//   ....[85]....
        /*0304*/ 	.word	0x00006b30


	//   ....[86]....
        /*0308*/ 	.word	0x00006bb0


	//   ....[87]....
        /*030c*/ 	.word	0x00006c20


	//   ....[88]....
        /*0310*/ 	.word	0x00006ca0


	//   ....[89]....
        /*0314*/ 	.word	0x00006d10


	//   ....[90]....
        /*0318*/ 	.word	0x00006d80


	//   ....[91]....
        /*031c*/ 	.word	0x00006df0


	//----- nvinfo : EIATTR_EXIT_INSTR_OFFSETS
	.align		4
.L_2343:
        /*0320*/ 	.byte	0x04, 0x1c
        /*0322*/ 	.short	(.L_2345 - .L_2344)


	//   ....[0]....
.L_2344:
        /*0324*/ 	.word	0x00005d50


	//   ....[1]....
        /*0328*/ 	.word	0x00005f70


	//----- nvinfo : EIATTR_MAX_THREADS
	.align		4
.L_2345:
        /*032c*/ 	.byte	0x04, 0x05
        /*032e*/ 	.short	(.L_2347 - .L_2346)
.L_2346:
        /*0330*/ 	.word	0x00000040
        /*0334*/ 	.word	0x00000001
        /*0338*/ 	.word	0x00000001


	//----- nvinfo : EIATTR_CRS_STACK_SIZE
	.align		4
.L_2347:
        /*033c*/ 	.byte	0x04, 0x1e
        /*033e*/ 	.short	(.L_2349 - .L_2348)
.L_2348:
        /*0340*/ 	.word	0x00000000
.L_2349:


//--------------------- .nv.info._Z25selective_scan_bwd_kernelI32Selective_Scan_bwd_kernel_traitsILi64ELi16ELb1ELb1ELb0ELb1ELb0EffEEv12SSMParamsBwd --------------------------
	.section	.nv.info._Z25selective_scan_bwd_kernelI32Selective_Scan_bwd_kernel_traitsILi64ELi16ELb1ELb1ELb0ELb1ELb0EffEEv12SSMParamsBwd,"",@"SHT_CUDA_INFO"
	.sectionflags	@""
	.align	4


	//----- nvinfo : EIATTR_CUDA_API_VERSION
	.align		4
        /*0000*/ 	.byte	0x04, 0x37
        /*0002*/ 	.short	(.L_2351 - .L_2350)
.L_2350:
        /*0004*/ 	.word	0x00000082


	//----- nvinfo : EIATTR_SW2861232_WAR
	.align		4
.L_2351:
        /*0008*/ 	.byte	0x01, 0x35
	.zero		2


	//----- nvinfo : EIATTR_PARAM_CBANK
	.align		4
        /*000c*/ 	.byte	0x04, 0x0a
        /*000e*/ 	.short	(.L_2353 - .L_2352)
	.align		4
.L_2352:
        /*0010*/ 	.word	index@(.nv.constant0._Z25selective_scan_bwd_kernelI32Selective_Scan_bwd_kernel_traitsILi64ELi16ELb1ELb1ELb0ELb1ELb0EffEEv12SSMParamsBwd)
        /*0014*/ 	.short	0x0160
        /*0016*/ 	.short	0x01f0


	//----- nvinfo : EIATTR_CBANK_PARAM_SIZE
	.align		4
.L_2353:
        /*0018*/ 	.byte	0x03, 0x19
        /*001a*/ 	.short	0x01f0


	//----- nvinfo : EIATTR_KPARAM_INFO
	.align		4
        /*001c*/ 	.byte	0x04, 0x17
        /*001e*/ 	.short	(.L_2355 - .L_2354)
.L_2354:
        /*0020*/ 	.word	0x00000000
        /*0024*/ 	.short	0x0000
        /*0026*/ 	.short	0x0000
        /*0028*/ 	.byte	0x00, 0xf0, 0xc1, 0x07


	//----- nvinfo : EIATTR_MAXREG_COUNT
	.align		4
.L_2355:
        /*002c*/ 	.byte	0x03, 0x1b
        /*002e*/ 	.short	0x00ff


	//----- nvinfo : EIATTR_NUM_BARRIERS
	.align		4
        /*0030*/ 	.byte	0x02, 0x4c
        /*0032*/ 	.byte	0x01
	.zero		1


	//----- nvinfo : EIATTR_MERCURY_ISA_VERSION
	.align		4
        /*0034*/ 	.byte	0x03, 0x5f
        /*0036*/ 	.short	0x0000


	//----- nvinfo : EIATTR_COOP_GROUP_MASK_REGIDS
	.align		4
        /*0038*/ 	.byte	0x04, 0x29
        /*003a*/ 	.short	(.L_2357 - .L_2356)


	//   ....[0]....
.L_2356:
        /*003c*/ 	.word	0xffffffff


	//   ....[1]....
        /*0040*/ 	.word	0xffffffff


	//   ....[2]....
        /*0044*/ 	.word	0xffffffff


	//   ....[3]....
        /*0048*/ 	.word	0xffffffff


	//   ....[4]....
        /*004c*/ 	.word	0xffffffff


	//   ....[5]....
        /*0050*/ 	.word	0xffffffff


	//   ....[6]....
        /*0054*/ 	.word	0xffffffff


	//   ....[7]....
        /*0058*/ 	.word	0xffffffff


	//   ....[8]....
        /*005c*/ 	.word	0xffffffff


	//   ....[9]....
        /*0060*/ 	.word	0xffffffff


	//   ....[10]....
        /*0064*/ 	.word	0xffffffff


	//   ....[11]....
        /*0068*/ 	.word	0xffffffff


	//   ....[12]....
        /*006c*/ 	.word	0xffffffff


	//   ....[13]....
        /*0070*/ 	.word	0xffffffff


	//   ....[14]....
        /*0074*/ 	.word	0xffffffff


	//   ....[15]....
        /*0078*/ 	.word	0xffffffff


	//   ....[16]....
        /*007c*/ 	.word	0xffffffff


	//   ....[17]....
        /*0080*/ 	.word	0xffffffff


	//   ....[18]....
        /*0084*/ 	.word	0xffffffff


	//   ....[19]....
        /*0088*/ 	.word	0xffffffff


	//   ....[20]....
        /*008c*/ 	.word	0xffffffff


	//   ....[21]....
        /*0090*/ 	.word	0xffffffff


	//   ....[22]....
        /*0094*/ 	.word	0xffffffff


	//   ....[23]....
        /*0098*/ 	.word	0xffffffff


	//   ....[24]....
        /*009c*/ 	.word	0xffffffff


	//   ....[25]....
        /*00a0*/ 	.word	0xffffffff


	//   ....[26]....
        /*00a4*/ 	.word	0xffffffff


	//   ....[27]....
        /*00a8*/ 	.word	0xffffffff


	//   ....[28]....
        /*00ac*/ 	.word	0xffffffff


	//   ....[29]....
        /*00b0*/ 	.word	0xffffffff


	//   ....[30]....
        /*00b4*/ 	.word	0xffffffff


	//   ....[31]....
        /*00b8*/ 	.word	0xffffffff


	//   ....[32]....
        /*00bc*/ 	.word	0xffffffff


	//   ....[33]....
        /*00c0*/ 	.word	0xffffffff


	//   ....[34]....
        /*00c4*/ 	.word	0xffffffff


	//   ....[35]....
        /*00c8*/ 	.word	0xffffffff


	//   ....[36]....
        /*00cc*/ 	.word	0xffffffff


	//   ....[37]....
        /*00d0*/ 	.word	0xffffffff


	//   ....[38]....
        /*00d4*/ 	.word	0xffffffff


	//   ....[39]....
        /*00d8*/ 	.word	0xffffffff


	//   ....[40]....
        /*00dc*/ 	.word	0xffffffff


	//   ....[41]....
        /*00e0*/ 	.word	0xffffffff


	//   ....[42]....
        /*00e4*/ 	.word	0xffffffff


	//   ....[43]....
        /*00e8*/ 	.word	0xffffffff


	//   ....[44]....
        /*00ec*/ 	.word	0xffffffff


	//   ....[45]....
        /*00f0*/ 	.word	0xffffffff


	//   ....[46]....
        /*00f4*/ 	.word	0xffffffff


	//   ....[47]....
        /*00f8*/ 	.word	0xffffffff


	//   ....[48]....
        /*00fc*/ 	.word	0xffffffff


	//   ....[49]....
        /*0100*/ 	.word	0xffffffff


	//   ....[50]....
        /*0104*/ 	.word	0xffffffff


	//   ....[51]....
        /*0108*/ 	.word	0xffffffff


	//   ....[52]....
        /*010c*/ 	.word	0xffffffff


	//   ....[53]....
        /*0110*/ 	.word	0xffffffff


	//   ....[54]....
        /*0114*/ 	.word	0xffffffff


	//   ....[55]....
        /*0118*/ 	.word	0xffffffff


	//   ....[56]....
        /*011c*/ 	.word	0xffffffff


	//   ....[57]....
        /*0120*/ 	.word	0xffffffff


	//   ....[58]....
        /*0124*/ 	.word	0xffffffff


	//   ....[59]....
        /*0128*/ 	.word	0xffffffff


	//   ....[60]....
        /*012c*/ 	.word	0xffffffff


	//   ....[61]....
        /*0130*/ 	.word	0xffffffff


	//   ....[62]....
        /*0134*/ 	.word	0xffffffff


	//   ....[63]....
        /*0138*/ 	.word	0xffffffff


	//   ....[64]....
        /*013c*/ 	.word	0xffffffff


	//   ....[65]....
        /*0140*/ 	.word	0xffffffff


	//   ....[66]....
        /*0144*/ 	.word	0xffffffff


	//   ....[67]....
        /*0148*/ 	.word	0xffffffff


	//   ....[68]....
        /*014c*/ 	.word	0xffffffff


	//   ....[69]....
        /*0150*/ 	.word	0xffffffff


	//   ....[70]....
        /*0154*/ 	.word	0xffffffff


	//   ....[71]....
        /*0158*/ 	.word	0xffffffff


	//   ....[72]....
        /*015c*/ 	.word	0xffffffff


	//   ....[73]....
        /*0160*/ 	.word	0xffffffff


	//   ....[74]....
        /*0164*/ 	.word	0xffffffff


	//   ....[75]....
        /*0168*/ 	.word	0xffffffff


	//   ....[76]....
        /*016c*/ 	.word	0xffffffff


	//   ....[77]....
        /*0170*/ 	.word	0xffffffff


	//   ....[78]....
        /*0174*/ 	.word	0xffffffff


	//   ....[79]....
        /*0178*/ 	.word	0xffffffff


	//   ....[80]....
        /*017c*/ 	.word	0xffffffff


	//   ....[81]....
        /*0180*/ 	.word	0xffffffff


	//   ....[82]....
        /*0184*/ 	.word	0xffffffff


	//   ....[83]....
        /*0188*/ 	.word	0xffffffff


	//   ....[84]....
        /*018c*/ 	.word	0xffffffff


	//   ....[85]....
        /*0190*/ 	.word	0xffffffff


	//   ....[86]....
        /*0194*/ 	.word	0xffffffff


	//   ....[87]....
        /*0198*/ 	.word	0xffffffff


	//   ....[88]....
        /*019c*/ 	.word	0xffffffff


	//----- nvinfo : EIATTR_COOP_GROUP_INSTR_OFFSETS
	.align		4
.L_2357:
        /*01a0*/ 	.byte	0x04, 0x28
        /*01a2*/ 	.short	(.L_2359 - .L_2358)


	//   ....[0]....
.L_2358:
        /*01a4*/ 	.word	0x000008d0


	//   ....[1]....
        /*01a8*/ 	.word	0x000009b0


	//   ....[2]....
        /*01ac*/ 	.word	0x00000bc0


	//   ....[3]....
        /*01b0*/ 	.word	0x00003600


	//   ....[4]....
        /*01b4*/ 	.word	0x00003dd0


	//   ....[5]....
        /*01b8*/ 	.word	0x00003df0


	//   ....[6]....
        /*01bc*/ 	.word	0x00003e40


	//   ....[7]....
        /*01c0*/ 	.word	0x00003e50


	//   ....[8]....
        /*01c4*/ 	.word	0x00003e80


	//   ....[9]....
        /*01c8*/ 	.word	0x00003ea0


	//   ....[10]....
        /*01cc*/ 	.word	0x00003ed0


	//   ....[11]....
        /*01d0*/ 	.word	0x00003ef0


	//   ....[12]....
        /*01d4*/ 	.word	0x00003f20


	//   ....[13]....
        /*01d8*/ 	.word	0x00003f40


	//   ....[14]....
        /*01dc*/ 	.word	0x00004010


	//   ....[15]....
        /*01e0*/ 	.word	0x00004080


	//   ....[16]....
        /*01e4*/ 	.word	0x000040a0


	//   ....[17]....
        /*01e8*/ 	.word	0x000040b0


	//   ....[18]....
        /*01ec*/ 	.word	0x000040c0


	//   ....[19]....
        /*01f0*/ 	.word	0x000040d0


	//   ....[20]....
        /*01f4*/ 	.word	0x000045f0


	//   ....[21]....
        /*01f8*/ 	.word	0x00004610


	//   ....[22]....
        /*01fc*/ 	.word	0x00004620


	//   ....[23]....
        /*0200*/ 	.word	0x00004630


	//   ....[24]....
        /*0204*/ 	.word	0x00004660


	//   ....[25]....
        /*0208*/ 	.word	0x00004670


	//   ....[26]....
        /*020c*/ 	.word	0x000046a0


	//   ....[27]....
        /*0210*/ 	.word	0x000046b0


	//   ....[28]....
        /*0214*/ 	.word	0x000046e0


	//   ....[29]....
        /*0218*/ 	.word	0x000046f0


	//   ....[30]....
        /*021c*/ 	.word	0x00004720


	//   ....[31]....
        /*0220*/ 	.word	0x00004730


	//   ....[32]....
        /*0224*/ 	.word	0x00004760


	//   ....[33]....
        /*0228*/ 	.word	0x00004770


	//   ....[34]....
        /*022c*/ 	.word	0x00004780


	//   ....[35]....
        /*0230*/ 	.word	0x00004790


	//   ....[36]....
        /*0234*/ 	.word	0x00005a40


	//   ....[37]....
        /*0238*/ 	.word	0x00005a80


	//   ....[38]....
        /*023c*/ 	.word	0x00005b70


	//   ....[39]....
        /*0240*/ 	.word	0x00005ba0


	//   ....[40]....
        /*0244*/ 	.word	0x00005c80


	//   ....[41]....
        /*0248*/ 	.word	0x00005cb0


	//   ....[42]....
        /*024c*/ 	.word	0x00005d90


	//   ....[43]....
        /*0250*/ 	.word	0x00005dc0


	//   ....[44]....
        /*0254*/ 	.word	0x00005ea0


	//   ....[45]....
        /*0258*/ 	.word	0x00005ed0


	//   ....[46]....
        /*025c*/ 	.word	0x00006410


	//   ....[47]....
        /*0260*/ 	.word	0x00006ae0


	//   ....[48]....
        /*0264*/ 	.word	0x00006e80


	//   ....[49]....
        /*0268*/ 	.word	0x000070e0


	//   ....[50]....
        /*026c*/ 	.word	0x00007140


	//   ....[51]....
        /*0270*/ 	.word	0x000071a0


	//   ....[52]....
        /*0274*/ 	.word	0x000071c0


	//   ....[53]....
        /*0278*/ 	.word	0x000071e0


	//   ....[54]....
        /*027c*/ 	.word	0x000072a0


	//   ....[55]....
        /*0280*/ 	.word	0x000072f0


	//   ....[56]....
        /*0284*/ 	.word	0x00007340


	//   ....[57]....
        /*0288*/ 	.word	0x00007370


	//   ....[58]....
        /*028c*/ 	.word	0x00007390


	//   ....[59]....
        /*0290*/ 	.word	0x000076e0


	//   ....[60]....
        /*0294*/ 	.word	0x00007760


	//   ....[61]....
        /*0298*/ 	.word	0x00007810


	//   ....[62]....
        /*029c*/ 	.word	0x00007880


	//   ....[63]....
        /*02a0*/ 	.word	0x00007910


	//   ....[64]....
        /*02a4*/ 	.word	0x00007980


	//   ....[65]....
        /*02a8*/ 	.word	0x00007a20


	//   ....[66]....
        /*02ac*/ 	.word	0x00007a90


	//   ....[67]....
        /*02b0*/ 	.word	0x00007b30


	//   ....[68]....
        /*02b4*/ 	.word	0x00007ba0


	//   ....[69]....
        /*02b8*/ 	.word	0x00007c20


	//   ....[70]....
        /*02bc*/ 	.word	0x00007c90


	//   ....[71]....
        /*02c0*/ 	.word	0x00007d10


	//   ....[72]....
        /*02c4*/ 	.word	0x00007d80


	//   ....[73]....
        /*02c8*/ 	.word	0x00007e00


	//   ....[74]....
        /*02cc*/ 	.word	0x00007e80


	//   ....[75]....
        /*02d0*/ 	.word	0x00007f20


	//   ....[76]....
        /*02d4*/ 	.word	0x00007f90


	//   ....[77]....
        /*02d8*/ 	.word	0x00008010


	//   ....[78]....
        /*02dc*/ 	.word	0x00008080


	//   ....[79]....
        /*02e0*/ 	.word	0x00008100


	//   ....[80]....
        /*02e4*/ 	.word	0x00008170


	//   ....[81]....
        /*02e8*/ 	.word	0x00008200


	//   ....[82]....
        /*02ec*/ 	.word	0x00008270


	//   ....[83]....
        /*02f0*/ 	.word	0x000082f0


	//   ....[84]....
        /*02f4*/ 	.word	0x00008360


	//   ....[85]....
        /*02f8*/ 	.word	0x000083e0


	//   ....[86]....
        /*02fc*/ 	.word	0x00008450


	//   ....[87]....
        /*0300*/ 	.word	0x000084c0


	//   ....[88]....
        /*0304*/ 	.word	0x00008530


	//----- nvinfo : EIATTR_EXIT_INSTR_OFFSETS
	.align		4
.L_2359:
        /*0308*/ 	.byte	0x04, 0x1c
        /*030a*/ 	.short	(.L_2361 - .L_2360)


	//   ....[0]....
.L_2360:
        /*030c*/ 	.word	0x00007460


	//   ....[1]....
        /*0310*/ 	.word	0x00007680


	//----- nvinfo : EIATTR_MAX_THREADS
	.align		4
.L_2361:
        /*0314*/ 	.byte	0x04, 0x05
        /*0316*/ 	.short	(.L_2363 - .L_2362)
.L_2362:
        /*0318*/ 	.word	0x00000040
        /*031c*/ 	.word	0x00000001
        /*0320*/ 	.word	0x00000001


	//----- nvinfo : EIATTR_CRS_STACK_SIZE
	.align		4
.L_2363:
        /*0324*/ 	.byte	0x04, 0x1e
        /*0326*/ 	.short	(.L_2365 - .L_2364)
.L_2364:
        /*0328*/ 	.word	0x00000000
.L_2365:


//--------------------- .nv.info._Z25selective_scan_bwd_kernelI32Selective_Scan_bwd_kernel_traitsILi64ELi16ELb1ELb1ELb0ELb1ELb1EffEEv12SSMParamsBwd --------------------------
	.section	.nv.info._Z25selective_scan_bwd_kernelI32Selective_Scan_bwd_kernel_traitsILi64ELi16ELb1ELb1ELb0ELb1ELb1EffEEv12SSMParamsBwd,"",@"SHT_CUDA_INFO"
	.sectionflags	@""
	.align	4


	//----- nvinfo : EIATTR_CUDA_API_VERSION
	.align		4
        /*0000*/ 	.byte	0x04, 0x37
        /*0002*/ 	.short	(.L_2367 - .L_2366)
.L_2366:
        /*0004*/ 	.word	0x00000082


	//----- nvinfo : EIATTR_SW2861232_WAR
	.align		4
.L_2367:
        /*0008*/ 	.byte	0x01, 0x35
	.zero		2


	//----- nvinfo : EIATTR_PARAM_CBANK
	.align		4
        /*000c*/ 	.byte	0x04, 0x0a
        /*000e*/ 	.short	(.L_2369 - .L_2368)
	.align		4
.L_2368:
        /*0010*/ 	.word	index@(.nv.constant0._Z25selective_scan_bwd_kernelI32Selective_Scan_bwd_kernel_traitsILi64ELi16ELb1ELb1ELb0ELb1ELb1EffEEv12SSMParamsBwd)
        /*0014*/ 	.short	0x0160
        /*0016*/ 	.short	0x01f0


	//----- nvinfo : EIATTR_CBANK_PARAM_SIZE
	.align		4
.L_2369:
        /*0018*/ 	.byte	0x03, 0x19
        /*001a*/ 	.short	0x01f0


	//----- nvinfo : EIATTR_KPARAM_INFO
	.align		4
        /*001c*/ 	.byte	0x04, 0x17
        /*001e*/ 	.short	(.L_2371 - .L_2370)
.L_2370:
        /*0020*/ 	.word	0x00000000
        /*0024*/ 	.short	0x0000
        /*0026*/ 	.short	0x0000
        /*0028*/ 	.byte	0x00, 0xf0, 0xc1, 0x07


	//----- nvinfo : EIATTR_MAXREG_COUNT
	.align		4
.L_2371:
        /*002c*/ 	.byte	0x03, 0x1b
        /*002e*/ 	.short	0x00ff


	//----- nvinfo : EIATTR_NUM_BARRIERS
	.align		4
        /*0030*/ 	.byte	0x02, 0x4c
        /*0032*/ 	.byte	0x01
	.zero		1


	//----- nvinfo : EIATTR_MERCURY_ISA_VERSION
	.align		4
        /*0034*/ 	.byte	0x03, 0x5f
        /*0036*/ 	.short	0x0000


	//----- nvinfo : EIATTR_COOP_GROUP_MASK_REGIDS
	.align		4
        /*0038*/ 	.byte	0x04, 0x29
        /*003a*/ 	.short	(.L_2373 - .L_2372)


	//   ....[0]....
.L_2372:
        /*003c*/ 	.word	0xffffffff


	//   ....[1]....
        /*0040*/ 	.word	0xffffffff


	//   ....[2]....
        /*0044*/ 	.word	0xffffffff


	//   ....[3]....
        /*0048*/ 	.word	0xffffffff


	//   ....[4]....
        /*004c*/ 	.word	0xffffffff


	//   ....[5]....
        /*0050*/ 	.word	0xffffffff


	//   ....[6]....
        /*0054*/ 	.word	0xffffffff


	//   ....[7]....
        /*0058*/ 	.word	0xffffffff


	//   ....[8]....
        /*005c*/ 	.word	0xffffffff


	//   ....[9]....
        /*0060*/ 	.word	0xffffffff


	//   ....[10]....
        /*0064*/ 	.word	0xffffffff


	//   ....[11]....
        /*0068*/ 	.word	0xffffffff


	//   ....[12]....
        /*006c*/ 	.word	0xffffffff


	//   ....[13]....
        /*0070*/ 	.word	0xffffffff


	//   ....[14]....
        /*0074*/ 	.word	0xffffffff


	//   ....[15]....
        /*0078*/ 	.word	0xffffffff


	//   ....[16]....
        /*007c*/ 	.word	0xffffffff


	//   ....[17]....
        /*0080*/ 	.word	0xffffffff


	//   ....[18]....
        /*0084*/ 	.word	0xffffffff


	//   ....[19]....
        /*0088*/ 	.word	0xffffffff


	//   ....[20]....
        /*008c*/ 	.word	0xffffffff


	//   ....[21]....
        /*0090*/ 	.word	0xffffffff


	//   ....[22]....
        /*0094*/ 	.word	0xffffffff


	//   ....[23]....
        /*0098*/ 	.word	0xffffffff


	//   ....[24]....
        /*009c*/ 	.word	0xffffffff


	//   ....[25]....
        /*00a0*/ 	.word	0xffffffff


	//   ....[26]....
        /*00a4*/ 	.word	0xffffffff


	//   ....[27]....
        /*00a8*/ 	.word	0xffffffff


	//   ....[28]....
        /*00ac*/ 	.word	0xffffffff


	//   ....[29]....
        /*00b0*/ 	.word	0xffffffff


	//   ....[30]....
        /*00b4*/ 	.word	0xffffffff


	//   ....[31]....
        /*00b8*/ 	.word	0xffffffff


	//   ....[32]....
        /*00bc*/ 	.word	0xffffffff


	//   ....[33]....
        /*00c0*/ 	.word	0xffffffff


	//   ....[34]....
        /*00c4*/ 	.word	0xffffffff


	//   ....[35]....
        /*00c8*/ 	.word	0xffffffff


	//   ....[36]....
        /*00cc*/ 	.word	0xffffffff


	//   ....[37]....
        /*00d0*/ 	.word	0xffffffff


	//   ....[38]....
        /*00d4*/ 	.word	0xffffffff


	//   ....[39]....
        /*00d8*/ 	.word	0xffffffff


	//   ....[40]....
        /*00dc*/ 	.word	0xffffffff


	//   ....[41]....
        /*00e0*/ 	.word	0xffffffff


	//   ....[42]....
        /*00e4*/ 	.word	0xffffffff


	//   ....[43]....
        /*00e8*/ 	.word	0xffffffff


	//   ....[44]....
        /*00ec*/ 	.word	0xffffffff


	//   ....[45]....
        /*00f0*/ 	.word	0xffffffff


	//   ....[46]....
        /*00f4*/ 	.word	0xffffffff


	//   ....[47]....
        /*00f8*/ 	.word	0xffffffff


	//   ....[48]....
        /*00fc*/ 	.word	0xffffffff


	//   ....[49]....
        /*0100*/ 	.word	0xffffffff


	//   ....[50]....
        /*0104*/ 	.word	0xffffffff


	//   ....[51]....
        /*0108*/ 	.word	0xffffffff


	//   ....[52]....
        /*010c*/ 	.word	0xffffffff


	//   ....[53]....
        /*0110*/ 	.word	0xffffffff


	//   ....[54]....
        /*0114*/ 	.word	0xffffffff


	//   ....[55]....
        /*0118*/ 	.word	0xffffffff


	//   ....[56]....
        /*011c*/ 	.word	0xffffffff


	//   ....[57]....
        /*0120*/ 	.word	0xffffffff


	//   ....[58]....
        /*0124*/ 	.word	0xffffffff


	//   ....[59]....
        /*0128*/ 	.word	0xffffffff


	//   ....[60]....
        /*012c*/ 	.word	0xffffffff


	//   ....[61]....
        /*0130*/ 	.word	0xffffffff


	//   ....[62]....
        /*0134*/ 	.word	0xffffffff


	//   ....[63]....
        /*0138*/ 	.word	0xffffffff


	//   ....[64]....
        /*013c*/ 	.word	0xffffffff


	//   ....[65]....
        /*0140*/ 	.word	0xffffffff


	//   ....[66]....
        /*0144*/ 	.word	0xffffffff


	//   ....[67]....
        /*0148*/ 	.word	0xffffffff


	//   ....[68]....
        /*014c*/ 	.word	0xffffffff


	//   ....[69]....
        /*0150*/ 	.word	0xffffffff


	//   ....[70]....
        /*0154*/ 	.word	0xffffffff


	//   ....[71]....
        /*0158*/ 	.word	0xffffffff


	//   ....[72]....
        /*015c*/ 	.word	0xffffffff


	//   ....[73]....
        /*0160*/ 	.word	0xffffffff


	//   ....[74]....
        /*0164*/ 	.word	0xffffffff


	//   ....[75]....
        /*0168*/ 	.word	0xffffffff


	//   ....[76]....
        /*016c*/ 	.word	0xffffffff


	//   ....[77]....
        /*0170*/ 	.word	0xffffffff


	//   ....[78]....
        /*0174*/ 	.word	0xffffffff


	//   ....[79]....
        /*0178*/ 	.word	0xffffffff


	//   ....[80]....
        /*017c*/ 	.word	0xffffffff


	//   ....[81]....
        /*0180*/ 	.word	0xffffffff


	//   ....[82]....
        /*0184*/ 	.word	0xffffffff


	//   ....[83]....
        /*0188*/ 	.word	0xffffffff


	//   ....[84]....
        /*018c*/ 	.word	0xffffffff


	//   ....[85]....
        /*0190*/ 	.word	0xffffffff


	//   ....[86]....
        /*0194*/ 	.word	0xffffffff


	//   ....[87]....
        /*0198*/ 	.word	0xffffffff


	//   ....[88]....
        /*019c*/ 	.word	0xffffffff


	//   ....[89]....
        /*01a0*/ 	.word	0xffffffff


	//   ....[90]....
        /*01a4*/ 	.word	0xffffffff


	//   ....[91]....
        /*01a8*/ 	.word	0xffffffff


	//   ....[92]....
        /*01ac*/ 	.word	0xffffffff


	//----- nvinfo : EIATTR_COOP_GROUP_INSTR_OFFSETS
	.align		4
.L_2373:
        /*01b0*/ 	.byte	0x04, 0x28
        /*01b2*/ 	.short	(.L_2375 - .L_2374)


	//   ....[0]....
.L_2374:
        /*01b4*/ 	.word	0x00000880


	//   ....[1]....
        /*01b8*/ 	.word	0x00000970


	//   ....[2]....
        /*01bc*/ 	.word	0x00000bc0


	//   ....[3]....
        /*01c0*/ 	.word	0x000030c0


	//   ....[4]....
        /*01c4*/ 	.word	0x00003650


	//   ....[5]....
        /*01c8*/ 	.word	0x00003c90


	//   ....[6]....
        /*01cc*/ 	.word	0x00004090


	//   ....[7]....
        /*01d0*/ 	.word	0x00004830


	//   ....[8]....
        /*01d4*/ 	.word	0x00005070


	//   ....[9]....
        /*01d8*/ 	.word	0x00005090


	//   ....[10]....
        /*01dc*/ 	.word	0x000050e0


	//   ....[11]....
        /*01e0*/ 	.word	0x000050f0


	//   ....[12]....
        /*01e4*/ 	.word	0x00005120


	//   ....[13]....
        /*01e8*/ 	.word	0x00005140


	//   ....[14]....
        /*01ec*/ 	.word	0x00005170


	//   ....[15]....
        /*01f0*/ 	.word	0x00005190


	//   ....[16]....
        /*01f4*/ 	.word	0x000051c0


	//   ....[17]....
        /*01f8*/ 	.word	0x000051e0


	//   ....[18]....
        /*01fc*/ 	.word	0x000052a0


	//   ....[19]....
        /*0200*/ 	.word	0x00005310


	//   ....[20]....
        /*0204*/ 	.word	0x00005330


	//   ....[21]....
        /*0208*/ 	.word	0x00005340


	//   ....[22]....
        /*020c*/ 	.word	0x00005350


	//   ....[23]....
        /*0210*/ 	.word	0x00005360


	//   ....[24]....
        /*0214*/ 	.word	0x00005840


	//   ....[25]....
        /*0218*/ 	.word	0x00005860


	//   ....[26]....
        /*021c*/ 	.word	0x00005870


	//   ....[27]....
        /*0220*/ 	.word	0x00005880


	//   ....[28]....
        /*0224*/ 	.word	0x000058b0


	//   ....[29]....
        /*0228*/ 	.word	0x000058c0


	//   ....[30]....
        /*022c*/ 	.word	0x000058f0


	//   ....[31]....
        /*0230*/ 	.word	0x00005900


	//   ....[32]....
        /*0234*/ 	.word	0x00005930


	//   ....[33]....
        /*0238*/ 	.word	0x00005940


	//   ....[34]....
        /*023c*/ 	.word	0x00005970


	//   ....[35]....
        /*0240*/ 	.word	0x00005980


	//   ....[36]....
        /*0244*/ 	.word	0x000059b0


	//   ....[37]....
        /*0248*/ 	.word	0x000059c0


	//   ....[38]....
        /*024c*/ 	.word	0x000059d0


	//   ....[39]....
        /*0250*/ 	.word	0x000059e0


	//   ....[40]....
        /*0254*/ 	.word	0x00006c60


	//   ....[41]....
        /*0258*/ 	.word	0x00006ca0


	//   ....[42]....
        /*025c*/ 	.word	0x00006d90


	//   ....[43]....
        /*0260*/ 	.word	0x00006dc0


	//   ....[44]....
        /*0264*/ 	.word	0x00006e80


	//   ....[45]....
        /*0268*/ 	.word	0x00006ea0


	//   ....[46]....
        /*026c*/ 	.word	0x00006ee0


	//   ....[47]....
        /*0270*/ 	.word	0x00006f10


	//   ....[48]....
        /*0274*/ 	.word	0x00006ff0


	//   ....[49]....
        /*0278*/ 	.word	0x00007020


	//   ....[50]....
        /*027c*/ 	.word	0x00007620


	//   ....[51]....
        /*0280*/ 	.word	0x000079e0


	//   ....[52]....
        /*0284*/ 	.word	0x00008040


	//   ....[53]....
        /*0288*/ 	.word	0x00008290


	//   ....[54]....
        /*028c*/ 	.word	0x000082f0


	//   ....[55]....
        /*0290*/ 	.word	0x00008350


	//   ....[56]....
        /*0294*/ 	.word	0x00008370


	//   ....[57]....
        /*0298*/ 	.word	0x00008390


	//   ....[58]....
        /*029c*/ 	.word	0x00008450


	//   ....[59]....
        /*02a0*/ 	.word	0x000084a0


	//   ....[60]....
        /*02a4*/ 	.word	0x000084f0


	//   ....[61]....
        /*02a8*/ 	.word	0x00008520


	//   ....[62]....
        /*02ac*/ 	.word	0x00008540


	//   ....[63]....
        /*02b0*/ 	.word	0x00008890


	//   ....[64]....
        /*02b4*/ 	.word	0x00008910


	//   ....[65]....
        /*02b8*/ 	.word	0x000089c0


	//   ....[66]....
        /*02bc*/ 	.word	0x00008a30


	//   ....[67]....
        /*02c0*/ 	.word	0x00008ac0


	//   ....[68]....
        /*02c4*/ 	.word	0x00008b30


	//   ....[69]....
        /*02c8*/ 	.word	0x00008bc0


	//   ....[70]....
        /*02cc*/ 	.word	0x00008c30


	//   ....[71]....
        /*02d0*/ 	.word	0x00008cc0


	//   ....[72]....
        /*02d4*/ 	.word	0x00008d30


	//   ....[73]....
        /*02d8*/ 	.word	0x00008db0


	//   ....[74]....
        /*02dc*/ 	.word	0x00008e20


	//   ....[75]....
        /*02e0*/ 	.word	0x00008ea0


	//   ....[76]....
        /*02e4*/ 	.word	0x00008f10


	//   ....[77]....
        /*02e8*/ 	.word	0x00008f90


	//   ....[78]....
        /*02ec*/ 	.word	0x00009010


	//   ....[79]....
        /*02f0*/ 	.word	0x000090b0


	//   ....[80]....
        /*02f4*/ 	.word	0x00009120


	//   ....[81]....
        /*02f8*/ 	.word	0x000091a0


	//   ....[82]....
        /*02fc*/ 	.word	0x00009210


	//   ....[83]....
        /*0300*/ 	.word	0x00009290


	//   ....[84]....
        /*0304*/ 	.word	0x00009300


	//   ....[85]....
        /*0308*/ 	.word	0x00009380


	//   ....[86]....
        /*030c*/ 	.word	0x000093f0


	//   ....[87]....
        /*0310*/ 	.word	0x00009470


	//   ....[88]....
        /*0314*/ 	.word	0x000094e0


	//   ....[89]....
        /*0318*/ 	.word	0x00009560


	//   ....[90]....
        /*031c*/ 	.word	0x000095d0


	//   ....[91]....
        /*0320*/ 	.word	0x00009640


	//   ....[92]....
        /*0324*/ 	.word	0x000096b0


	//----- nvinfo : EIATTR_EXIT_INSTR_OFFSETS
	.align		4
.L_2375:
        /*0328*/ 	.byte	0x04, 0x1c
        /*032a*/ 	.short	(.L_2377 - .L_2376)


	//   ....[0]....
.L_2376:
        /*032c*/ 	.word	0x00008610


	//   ....[1]....
        /*0330*/ 	.word	0x00008830


	//----- nvinfo : EIATTR_MAX_THREADS
	.align		4
.L_2377:
        /*0334*/ 	.byte	0x04, 0x05
        /*0336*/ 	.short	(.L_2379 - .L_2378)
.L_2378:
        /*0338*/ 	.word	0x00000040
        /*033c*/ 	.word	0x00000001
        /*0340*/ 	.word	0x00000001


	//----- nvinfo : EIATTR_CRS_STACK_SIZE
	.align		4
.L_2379:
        /*0344*/ 	.byte	0x04, 0x1e
        /*0346*/ 	.short	(.L_2381 - .L_2380)
.L_2380:
        /*0348*/ 	.word	0x00000000
.L_2381:


//--------------------- .nv.info._Z25selective_scan_bwd_kernelI32Selective_Scan_bwd_kernel_traitsILi64ELi16ELb1ELb1ELb1ELb0ELb0EffEEv12SSMParamsBwd --------------------------
	.section	.nv.info._Z25selective_scan_bwd_kernelI32Selective_Scan_bwd_kernel_traitsILi64ELi16ELb1ELb1ELb1ELb0ELb0EffEEv12SSMParamsBwd,"",@"SHT_CUDA_INFO"
	.sectionflags	@""
	.align	4


	//----- nvinfo : EIATTR_CUDA_API_VERSION
	.align		4
        /*0000*/ 	.byte	0x04, 0x37
        /*0002*/ 	.short	(.L_2383 - .L_2382)
.L_2382:
        /*0004*/ 	.word	0x00000082


	//----- nvinfo : EIATTR_SW2861232_WAR
	.align		4
.L_2383:
        /*0008*/ 	.byte	0x01, 0x35
	.zero		2


	//----- nvinfo : EIATTR_PARAM_CBANK
	.align		4
        /*000c*/ 	.byte	0x04, 0x0a
        /*000e*/ 	.short	(.L_2385 - .L_2384)
	.align		4
.L_2384:
        /*0010*/ 	.word	index@(.nv.constant0._Z25selective_scan_bwd_kernelI32Selective_Scan_bwd_kernel_traitsILi64ELi16ELb1ELb1ELb1ELb0ELb0EffEEv12SSMParamsBwd)
        /*0014*/ 	.short	0x0160
        /*0016*/ 	.short	0x01f0


	//----- nvinfo : EIATTR_CBANK_PARAM_SIZE
	.align		4
.L_2385:
        /*0018*/ 	.byte	0x03, 0x19
        /*001a*/ 	.short	0x01f0


	//----- nvinfo : EIATTR_KPARAM_INFO
	.align		4
        /*001c*/ 	.byte	0x04, 0x17
        /*001e*/ 	.short	(.L_2387 - .L_2386)
.L_2386:
        /*0020*/ 	.word	0x00000000
        /*0024*/ 	.short	0x0000
        /*0026*/ 	.short	0x0000
        /*0028*/ 	.byte	0x00, 0xf0, 0xc1, 0x07


	//----- nvinfo : EIATTR_MAXREG_COUNT
	.align		4
.L_2387:
        /*002c*/ 	.byte	0x03, 0x1b
        /*002e*/ 	.short	0x00ff


	//----- nvinfo : EIATTR_NUM_BARRIERS
	.align		4
        /*0030*/ 	.byte	0x02, 0x4c
        /*0032*/ 	.byte	0x01
	.zero		1


	//----- nvinfo : EIATTR_MERCURY_ISA_VERSION
	.align		4
        /*0034*/ 	.byte	0x03, 0x5f
        /*0036*/ 	.short	0x0000


	//----- nvinfo : EIATTR_COOP_GROUP_MASK_REGIDS
	.align		4
        /*0038*/ 	.byte	0x04, 0x29
        /*003a*/ 	.short	(.L_2389 - .L_2388)


	//   ....[0]....
.L_2388:
        /*003c*/ 	.word	0xffffffff


	//   ....[1]....
        /*0040*/ 	.word	0xffffffff


	//   ....[2]....
        /*0044*/ 	.word	0xffffffff


	//   ....[3]....
        /*0048*/ 	.word	0xffffffff


	//   ....[4]....
        /*004c*/ 	.word	0xffffffff


	//   ....[5]....
        /*0050*/ 	.word	0xffffffff


	//   ....[6]....
        /*0054*/ 	.word	0xffffffff


	//   ....[7]....
        /*0058*/ 	.word	0xffffffff


	//   ....[8]....
        /*005c*/ 	.word	0xffffffff


	//   ....[9]....
        /*0060*/ 	.word	0xffffffff


	//   ....[10]....
        /*0064*/ 	.word	0xffffffff


	//   ....[11]....
        /*0068*/ 	.word	0xffffffff


	//   ....[12]....
        /*006c*/ 	.word	0xffffffff


	//   ....[13]....
        /*0070*/ 	.word	0xffffffff


	//   ....[14]....
        /*0074*/ 	.word	0xffffffff


	//   ....[15]....
        /*0078*/ 	.word	0xffffffff


	//   ....[16]....
        /*007c*/ 	.word	0xffffffff


	//   ....[17]....
        /*0080*/ 	.word	0xffffffff


	//   ....[18]....
        /*0084*/ 	.word	0xffffffff


	//   ....[19]....
        /*0088*/ 	.word	0xffffffff


	//   ....[20]....
        /*008c*/ 	.word	0xffffffff


	//   ....[21]....
        /*0090*/ 	.word	0xffffffff


	//   ....[22]....
        /*0094*/ 	.word	0xffffffff


	//   ....[23]....
        /*0098*/ 	.word	0xffffffff


	//   ....[24]....
        /*009c*/ 	.word	0xffffffff


	//   ....[25]....
        /*00a0*/ 	.word	0xffffffff


	//   ....[26]....
        /*00a4*/ 	.word	0xffffffff


	//   ....[27]....
        /*00a8*/ 	.word	0xffffffff


	//   ....[28]....
        /*00ac*/ 	.word	0xffffffff


	//   ....[29]....
        /*00b0*/ 	.word	0xffffffff


	//   ....[30]....
        /*00b4*/ 	.word	0xffffffff


	//   ....[31]....
        /*00b8*/ 	.word	0xffffffff


	//   ....[32]....
        /*00bc*/ 	.word	0xffffffff


	//   ....[33]....
        /*00c0*/ 	.word	0xffffffff


	//   ....[34]....
        /*00c4*/ 	.word	0xffffffff


	//   ....[35]....
        /*00c8*/ 	.word	0xffffffff


	//   ....[36]....
        /*00cc*/ 	.word	0xffffffff


	//   ....[37]....
        /*00d0*/ 	.word	0xffffffff


	//   ....[38]....
        /*00d4*/ 	.word	0xffffffff


	//   ....[39]....
        /*00d8*/ 	.word	0xffffffff


	//   ....[40]....
        /*00dc*/ 	.word	0xffffffff


	//   ....[41]....
        /*00e0*/ 	.word	0xffffffff


	//   ....[42]....
        /*00e4*/ 	.word	0xffffffff


	//   ....[43]....
        /*00e8*/ 	.word	0xffffffff


	//   ....[44]....
        /*00ec*/ 	.word	0xffffffff


	//   ....[45]....
        /*00f0*/ 	.word	0xffffffff


	//   ....[46]....
        /*00f4*/ 	.word	0xffffffff


	//   ....[47]....
        /*00f8*/ 	.word	0xffffffff


	//   ....[48]....
        /*00fc*/ 	.word	0xffffffff


	//   ....[49]....
        /*0100*/ 	.word	0xffffffff


	//   ....[50]....
        /*0104*/ 	.word	0xffffffff


	//   ....[51]....
        /*0108*/ 	.word	0xffffffff


	//   ....[52]....
        /*010c*/ 	.word	0xffffffff


	//   ....[53]....
        /*0110*/ 	.word	0xffffffff


	//   ....[54]....
        /*0114*/ 	.word	0xffffffff


	//   ....[55]....
        /*0118*/ 	.word	0xffffffff


	//   ....[56]....
        /*011c*/ 	.word	0xffffffff


	//   ....[57]....
        /*0120*/ 	.word	0xffffffff


	//   ....[58]....
        /*0124*/ 	.word	0xffffffff


	//   ....[59]....
        /*0128*/ 	.word	0xffffffff


	//   ....[60]....
        /*012c*/ 	.word	0xffffffff


	//   ....[61]....
        /*0130*/ 	.word	0xffffffff


	//   ....[62]....
        /*0134*/ 	.word	0xffffffff


	//   ....[63]....
        /*0138*/ 	.word	0xffffffff


	//   ....[64]....
        /*013c*/ 	.word	0xffffffff


	//   ....[65]....
        /*0140*/ 	.word	0xffffffff


	//   ....[66]....
        /*0144*/ 	.word	0xffffffff


	//   ....[67]....
        /*0148*/ 	.word	0xffffffff


	//   ....[68]....
        /*014c*/ 	.word	0xffffffff


	//   ....[69]....
        /*0150*/ 	.word	0xffffffff


	//   ....[70]....
        /*0154*/ 	.word	0xffffffff


	//   ....[71]....
        /*0158*/ 	.word	0xffffffff


	//   ....[72]....
        /*015c*/ 	.word	0xffffffff


	//   ....[73]....
        /*0160*/ 	.word	0xffffffff


	//   ....[74]....
        /*0164*/ 	.word	0xffffffff


	//   ....[75]....
        /*0168*/ 	.word	0xffffffff


	//   ....[76]....
        /*016c*/ 	.word	0xffffffff


	//   ....[77]....
        /*0170*/ 	.word	0xffffffff


	//   ....[78]....
        /*0174*/ 	.word	0xffffffff


	//   ....[79]....
        /*0178*/ 	.word	0xffffffff


	//   ....[80]....
        /*017c*/ 	.word	0xffffffff


	//   ....[81]....
        /*0180*/ 	.word	0xffffffff


	//   ....[82]....
        /*0184*/ 	.word	0xffffffff


	//   ....[83]....
        /*0188*/ 	.word	0xffffffff


	//----- nvinfo : EIATTR_COOP_GROUP_INSTR_OFFSETS
	.align		4
.L_2389:
        /*018c*/ 	.byte	0x04, 0x28
        /*018e*/ 	.short	(.L_2391 - .L_2390)


	//   ....[0]....
.L_2390:
        /*0190*/ 	.word	0x00000980


	//   ....[1]....
        /*0194*/ 	.word	0x00000a70


	//   ....[2]....
        /*0198*/ 	.word	0x00000b60


	//   ....[3]....
        /*019c*/ 	.word	0x00001120


	//   ....[4]....
        /*01a0*/ 	.word	0x000015e0


	//   ....[5]....
        /*01a4*/ 	.word	0x00001cf0


	//   ....[6]....
        /*01a8*/ 	.word	0x00001d10


	//   ....[7]....
        /*01ac*/ 	.word	0x00001d60


	//   ....[8]....
        /*01b0*/ 	.word	0x00001d70


	//   ....[9]....
        /*01b4*/ 	.word	0x00001da0


	//   ....[10]....
        /*01b8*/ 	.word	0x00001dc0


	//   ....[11]....
        /*01bc*/ 	.word	0x00001df0


	//   ....[12]....
        /*01c0*/ 	.word	0x00001e10


	//   ....[13]....
        /*01c4*/ 	.word	0x00001e40


	//   ....[14]....
        /*01c8*/ 	.word	0x00001e60


	//   ....[15]....
        /*01cc*/ 	.word	0x00001f10


	//   ....[16]....
        /*01d0*/ 	.word	0x00001f80


	//   ....[17]....
        /*01d4*/ 	.word	0x00001fa0


	//   ....[18]....
        /*01d8*/ 	.word	0x00001fb0


	//   ....[19]....
        /*01dc*/ 	.word	0x00001fc0


	//   ....[20]....
        /*01e0*/ 	.word	0x00001fd0


	//   ....[21]....
        /*01e4*/ 	.word	0x000024a0


	//   ....[22]....
        /*01e8*/ 	.word	0x000024c0


	//   ....[23]....
        /*01ec*/ 	.word	0x000024d0


	//   ....[24]....
        /*01f0*/ 	.word	0x00002500


	//   ....[25]....
        /*01f4*/ 	.word	0x00002510


	//   ....[26]....
        /*01f8*/ 	.word	0x00002520


	//   ....[27]....
        /*01fc*/ 	.word	0x00002550


	//   ....[28]....
        /*0200*/ 	.word	0x00002560


	//   ....[29]....
        /*0204*/ 	.word	0x00002590


	//   ....[30]....
        /*0208*/ 	.word	0x000025a0


	//   ....[31]....
        /*020c*/ 	.word	0x000025d0


	//   ....[32]....
        /*0210*/ 	.word	0x000025e0


	//   ....[33]....
        /*0214*/ 	.word	0x00002610


	//   ....[34]....
        /*0218*/ 	.word	0x00002620


	//   ....[35]....
        /*021c*/ 	.word	0x00002630


	//   ....[36]....
        /*0220*/ 	.word	0x00002640


	//   ....[37]....
        /*0224*/ 	.word	0x00003e80


	//   ....[38]....
        /*0228*/ 	.word	0x00003fa0


	//   ....[39]....
        /*022c*/ 	.word	0x000040a0


	//   ....[40]....
        /*0230*/ 	.word	0x000041a0


	//   ....[41]....
        /*0234*/ 	.word	0x000042a0


	//   ....[42]....
        /*0238*/ 	.word	0x00004830


	//   ....[43]....
        /*023c*/ 	.word	0x00004a00


	//   ....[44]....
        /*0240*/ 	.word	0x00004c20


	//   ....[45]....
        /*0244*/ 	.word	0x00004c80


	//   ....[46]....
        /*0248*/ 	.word	0x00004ce0


	//   ....[47]....
        /*024c*/ 	.word	0x00004d00


	//   ....[48]....
        /*0250*/ 	.word	0x00004d20


	//   ....[49]....
        /*0254*/ 	.word	0x00004de0


	//   ....[50]....
        /*0258*/ 	.word	0x00004e30


	//   ....[51]....
        /*025c*/ 	.word	0x00004e80


	//   ....[52]....
        /*0260*/ 	.word	0x00004eb0


	//   ....[53]....
        /*0264*/ 	.word	0x00004ed0


	//   ....[54]....
        /*0268*/ 	.word	0x00005140


	//   ....[55]....
        /*026c*/ 	.word	0x000051c0


	//   ....[56]....
        /*0270*/ 	.word	0x00005270


	//   ....[57]....
        /*0274*/ 	.word	0x000052e0


	//   ....[58]....
        /*0278*/ 	.word	0x00005370


	//   ....[59]....
        /*027c*/ 	.word	0x000053e0


	//   ....[60]....
        /*0280*/ 	.word	0x00005470


	//   ....[61]....
        /*0284*/ 	.word	0x000054e0


	//   ....[62]....
        /*0288*/ 	.word	0x00005580


	//   ....[63]....
        /*028c*/ 	.word	0x000055f0


	//   ....[64]....
        /*0290*/ 	.word	0x00005670


	//   ....[65]....
        /*0294*/ 	.word	0x000056e0


	//   ....[66]....
        /*0298*/ 	.word	0x00005750


	//   ....[67]....
        /*029c*/ 	.word	0x000057c0


	//   ....[68]....
        /*02a0*/ 	.word	0x00005830


	//   ....[69]....
        /*02a4*/ 	.word	0x000058b0


	//   ....[70]....
        /*02a8*/ 	.word	0x00005950


	//   ....[71]....
        /*02ac*/ 	.word	0x000059c0


	//   ....[72]....
        /*02b0*/ 	.word	0x00005a40


	//   ....[73]....
        /*02b4*/ 	.word	0x00005ab0


	//   ....[74]....
        /*02b8*/ 	.word	0x00005b30


	//   ....[75]....
        /*02bc*/ 	.word	0x00005ba0


	//   ....[76]....
        /*02c0*/ 	.word	0x00005c40


	//   ....[77]....
        /*02c4*/ 	.word	0x00005cb0


	//   ....[78]....
        /*02c8*/ 	.word	0x00005d30


	//   ....[79]....
        /*02cc*/ 	.word	0x00005da0


	//   ....[80]....
        /*02d0*/ 	.word	0x00005e20


	//   ....[81]....
        /*02d4*/ 	.word	0x00005e90


	//   ....[82]....
        /*02d8*/ 	.word	0x00005f00


	//   ....[83]....
        /*02dc*/ 	.word	0x00005f70


	//----- nvinfo : EIATTR_EXIT_INSTR_OFFSETS
	.align		4
.L_2391:
        /*02e0*/ 	.byte	0x04, 0x1c
        /*02e2*/ 	.short	(.L_2393 - .L_2392)


	//   ....[0]....
.L_2392:
        /*02e4*/ 	.word	0x00004fa0


	//   ....[1]....
        /*02e8*/ 	.word	0x000050e0


	//----- nvinfo : EIATTR_MAX_THREADS
	.align		4
.L_2393:
        /*02ec*/ 	.byte	0x04, 0x05
        /*02ee*/ 	.short	(.L_2395 - .L_2394)
.L_2394:
        /*02f0*/ 	.word	0x00000040
        /*02f4*/ 	.word	0x00000001
        /*02f8*/ 	.word	0x00000001


	//----- nvinfo : EIATTR_CRS_STACK_SIZE
	.align		4
.L_2395:
        /*02fc*/ 	.byte	0x04, 0x1e
        /*02fe*/ 	.short	(.L_2397 - .L_2396)
.L_2396:
        /*0300*/ 	.word	0x00000000
.L_2397:


//--------------------- .nv.info._Z25selective_scan_bwd_kernelI32Selective_Scan_bwd_kernel_traitsILi64ELi16ELb1ELb1ELb1ELb0ELb1EffEEv12SSMParamsBwd --------------------------
	.section	.nv.info._Z25selective_scan_bwd_kernelI32Selective_Scan_bwd_kernel_traitsILi64ELi16ELb1ELb1ELb1ELb0ELb1EffEEv12SSMParamsBwd,"",@"SHT_CUDA_INFO"
	.sectionflags	@""
	.align	4


	//----- nvinfo : EIATTR_CUDA_API_VERSION
	.align		4
        /*0000*/ 	.byte	0x04, 0x37
        /*0002*/ 	.short	(.L_2399 - .L_2398)
.L_2398:
        /*0004*/ 	.word	0x00000082


	//----- nvinfo : EIATTR_SW2861232_WAR
	.align		4
.L_2399:
        /*0008*/ 	.byte	0x01, 0x35
	.zero		2


	//----- nvinfo : EIATTR_PARAM_CBANK
	.align		4
        /*000c*/ 	.byte	0x04, 0x0a
        /*000e*/ 	.short	(.L_2401 - .L_2400)
	.align		4
.L_2400:
        /*0010*/ 	.word	index@(.nv.constant0._Z25selective_scan_bwd_kernelI32Selective_Scan_bwd_kernel_traitsILi64ELi16ELb1ELb1ELb1ELb0ELb1EffEEv12SSMParamsBwd)
        /*0014*/ 	.short	0x0160
        /*0016*/ 	.short	0x01f0


	//----- nvinfo : EIATTR_CBANK_PARAM_SIZE
	.align		4
.L_2401:
        /*0018*/ 	.byte	0x03, 0x19
        /*001a*/ 	.short	0x01f0


	//----- nvinfo : EIATTR_KPARAM_INFO
	.align		4
        /*001c*/ 	.byte	0x04, 0x17
        /*001e*/ 	.short	(.L_2403 - .L_2402)
.L_2402:
        /*0020*/ 	.word	0x00000000
        /*0024*/ 	.short	0x0000
        /*0026*/ 	.short	0x0000
        /*0028*/ 	.byte	0x00, 0xf0, 0xc1, 0x07


	//----- nvinfo : EIATTR_MAXREG_COUNT
	.align		4
.L_2403:
        /*002c*/ 	.byte	0x03, 0x1b
        /*002e*/ 	.short	0x00ff


	//----- nvinfo : EIATTR_NUM_BARRIERS
	.align		4
        /*0030*/ 	.byte	0x02, 0x4c
        /*0032*/ 	.byte	0x01
	.zero		1


	//----- nvinfo : EIATTR_MERCURY_ISA_VERSION
	.align		4
        /*0034*/ 	.byte	0x03, 0x5f
        /*0036*/ 	.short	0x0000


	//----- nvinfo : EIATTR_COOP_GROUP_MASK_REGIDS
	.align		4
        /*0038*/ 	.byte	0x04, 0x29
        /*003a*/ 	.short	(.L_2405 - .L_2404)


	//   ....[0]....
.L_2404:
        /*003c*/ 	.word	0xffffffff


	//   ....[1]....
        /*0040*/ 	.word	0xffffffff


	//   ....[2]....
        /*0044*/ 	.word	0xffffffff


	//   ....[3]....
        /*0048*/ 	.word	0xffffffff


	//   ....[4]....
        /*004c*/ 	.word	0xffffffff


	//   ....[5]....
        /*0050*/ 	.word	0xffffffff


	//   ....[6]....
        /*0054*/ 	.word	0xffffffff


	//   ....[7]....
        /*0058*/ 	.word	0xffffffff


	//   ....[8]....
        /*005c*/ 	.word	0xffffffff


	//   ....[9]....
        /*0060*/ 	.word	0xffffffff


	//   ....[10]....
        /*0064*/ 	.word	0xffffffff


	//   ....[11]....
        /*0068*/ 	.word	0xffffffff


	//   ....[12]....
        /*006c*/ 	.word	0xffffffff


	//   ....[13]....
        /*0070*/ 	.word	0xffffffff


	//   ....[14]....
        /*0074*/ 	.word	0xffffffff


	//   ....[15]....
        /*0078*/ 	.word	0xffffffff


	//   ....[16]....
        /*007c*/ 	.word	0xffffffff


	//   ....[17]....
        /*0080*/ 	.word	0xffffffff


	//   ....[18]....
        /*0084*/ 	.word	0xffffffff


	//   ....[19]....
        /*0088*/ 	.word	0xffffffff


	//   ....[20]....
        /*008c*/ 	.word	0xffffffff


	//   ....[21]....
        /*0090*/ 	.word	0xffffffff


	//   ....[22]....
        /*0094*/ 	.word	0xffffffff


	//   ....[23]....
        /*0098*/ 	.word	0xffffffff


	//   ....[24]....
        /*009c*/ 	.word	0xffffffff


	//   ....[25]....
        /*00a0*/ 	.word	0xffffffff


	//   ....[26]....
        /*00a4*/ 	.word	0xffffffff


	//   ....[27]....
        /*00a8*/ 	.word	0xffffffff


	//   ....[28]....
        /*00ac*/ 	.word	0xffffffff


	//   ....[29]....
        /*00b0*/ 	.word	0xffffffff


	//   ....[30]....
        /*00b4*/ 	.word	0xffffffff


	//   ....[31]....
        /*00b8*/ 	.word	0xffffffff


	//   ....[32]....
        /*00bc*/ 	.word	0xffffffff


	//   ....[33]....
        /*00c0*/ 	.word	0xffffffff


	//   ....[34]....
        /*00c4*/ 	.word	0xffffffff


	//   ....[35]....
        /*00c8*/ 	.word	0xffffffff


	//   ....[36]....
        /*00cc*/ 	.word	0xffffffff


	//   ....[37]....
        /*00d0*/ 	.word	0xffffffff


	//   ....[38]....
        /*00d4*/ 	.word	0xffffffff


	//   ....[39]....
        /*00d8*/ 	.word	0xffffffff


	//   ....[40]....
        /*00dc*/ 	.word	0xffffffff


	//   ....[41]....
        /*00e0*/ 	.word	0xffffffff


	//   ....[42]....
        /*00e4*/ 	.word	0xffffffff


	//   ....[43]....
        /*00e8*/ 	.word	0xffffffff


	//   ....[44]....
        /*00ec*/ 	.word	0xffffffff


	//   ....[45]....
        /*00f0*/ 	.word	0xffffffff


	//   ....[46]....
        /*00f4*/ 	.word	0xffffffff


	//   ....[47]....
        /*00f8*/ 	.word	0xffffffff


	//   ....[48]....
        /*00fc*/ 	.word	0xffffffff


	//   ....[49]....
        /*0100*/ 	.word	0xffffffff


	//   ....[50]....
        /*0104*/ 	.word	0xffffffff


	//   ....[51]....
        /*0108*/ 	.word	0xffffffff


	//   ....[52]....
        /*010c*/ 	.word	0xffffffff


	//   ....[53]....
        /*0110*/ 	.word	0xffffffff


	//   ....[54]....
        /*0114*/ 	.word	0xffffffff


	//   ....[55]....
        /*0118*/ 	.word	0xffffffff


	//   ....[56]....
        /*011c*/ 	.word	0xffffffff


	//   ....[57]....
        /*0120*/ 	.word	0xffffffff


	//   ....[58]....
        /*0124*/ 	.word	0xffffffff


	//   ....[59]....
        /*0128*/ 	.word	0xffffffff


	//   ....[60]....
        /*012c*/ 	.word	0xffffffff


	//   ....[61]....
        /*0130*/ 	.word	0xffffffff


	//   ....[62]....
        /*0134*/ 	.word	0xffffffff


	//   ....[63]....
        /*0138*/ 	.word	0xffffffff


	//   ....[64]....
        /*013c*/ 	.word	0xffffffff


	//   ....[65]....
        /*0140*/ 	.word	0xffffffff


	//   ....[66]....
        /*0144*/ 	.word	0xffffffff


	//   ....[67]....
        /*0148*/ 	.word	0xffffffff


	//   ....[68]....
        /*014c*/ 	.word	0xffffffff


	//   ....[69]....
        /*0150*/ 	.word	0xffffffff


	//   ....[70]....
        /*0154*/ 	.word	0xffffffff


	//   ....[71]....
        /*0158*/ 	.word	0xffffffff


	//   ....[72]....
        /*015c*/ 	.word	0xffffffff


	//   ....[73]....
        /*0160*/ 	.word	0xffffffff


	//   ....[74]....
        /*0164*/ 	.word	0xffffffff


	//   ....[75]....
        /*0168*/ 	.word	0xffffffff


	//   ....[76]....
        /*016c*/ 	.word	0xffffffff


	//   ....[77]....
        /*0170*/ 	.word	0xffffffff


	//   ....[78]....
        /*0174*/ 	.word	0xffffffff


	//   ....[79]....
        /*0178*/ 	.word	0xffffffff


	//   ....[80]....
        /*017c*/ 	.word	0xffffffff


	//   ....[81]....
        /*0180*/ 	.word	0xffffffff


	//   ....[82]....
        /*0184*/ 	.word	0xffffffff


	//   ....[83]....
        /*0188*/ 	.word	0xffffffff


	//   ....[84]....
        /*018c*/ 	.word	0xffffffff


	//   ....[85]....
        /*0190*/ 	.word	0xffffffff


	//   ....[86]....
        /*0194*/ 	.word	0xffffffff


	//   ....[87]....
        /*0198*/ 	.word	0xffffffff


	//----- nvinfo : EIATTR_COOP_GROUP_INSTR_OFFSETS
	.align		4
.L_2405:
        /*019c*/ 	.byte	0x04, 0x28
        /*019e*/ 	.short	(.L_2407 - .L_2406)


	//   ....[0]....
.L_2406:
        /*01a0*/ 	.word	0x000009a0


	//   ....[1]....
        /*01a4*/ 	.word	0x00000ab0


	//   ....[2]....
        /*01a8*/ 	.word	0x00000c70


	//   ....[3]....
        /*01ac*/ 	.word	0x00000e00


	//   ....[4]....
        /*01b0*/ 	.word	0x00001330


	//   ....[5]....
        /*01b4*/ 	.word	0x00001a00


	//   ....[6]....
        /*01b8*/ 	.word	0x00001dd0


	//   ....[7]....
        /*01bc*/ 	.word	0x000025a0


	//   ....[8]....
        /*01c0*/ 	.word	0x00002930


	//   ....[9]....
        /*01c4*/ 	.word	0x00002f70


	//   ....[10]....
        /*01c8*/ 	.word	0x00002f90


	//   ....[11]....
        /*01cc*/ 	.word	0x00002fe0


	//   ....[12]....
        /*01d0*/ 	.word	0x00002ff0


	//   ....[13]....
        /*01d4*/ 	.word	0x00003020


	//   ....[14]....
        /*01d8*/ 	.word	0x00003040


	//   ....[15]....
        /*01dc*/ 	.word	0x00003070


	//   ....[16]....
        /*01e0*/ 	.word	0x00003090


	//   ....[17]....
        /*01e4*/ 	.word	0x000030c0


	//   ....[18]....
        /*01e8*/ 	.word	0x000030e0


	//   ....[19]....
        /*01ec*/ 	.word	0x000031a0


	//   ....[20]....
        /*01f0*/ 	.word	0x00003210


	//   ....[21]....
        /*01f4*/ 	.word	0x00003230


	//   ....[22]....
        /*01f8*/ 	.word	0x00003240


	//   ....[23]....
        /*01fc*/ 	.word	0x00003250


	//   ....[24]....
        /*0200*/ 	.word	0x00003260


	//   ....[25]....
        /*0204*/ 	.word	0x00003840


	//   ....[26]....
        /*0208*/ 	.word	0x00003860


	//   ....[27]....
        /*020c*/ 	.word	0x00003870


	//   ....[28]....
        /*0210*/ 	.word	0x00003880


	//   ....[29]....
        /*0214*/ 	.word	0x000038b0


	//   ....[30]....
        /*0218*/ 	.word	0x000038c0


	//   ....[31]....
        /*021c*/ 	.word	0x000038f0


	//   ....[32]....
        /*0220*/ 	.word	0x00003900


	//   ....[33]....
        /*0224*/ 	.word	0x00003930


	//   ....[34]....
        /*0228*/ 	.word	0x00003940


	//   ....[35]....
        /*022c*/ 	.word	0x00003970


	//   ....[36]....
        /*0230*/ 	.word	0x00003980


	//   ....[37]....
        /*0234*/ 	.word	0x000039b0


	//   ....[38]....
        /*0238*/ 	.word	0x000039c0


	//   ....[39]....
        /*023c*/ 	.word	0x000039d0


	//   ....[40]....
        /*0240*/ 	.word	0x000039e0


	//   ....[41]....
        /*0244*/ 	.word	0x00005180


	//   ....[42]....
        /*0248*/ 	.word	0x000052a0


	//   ....[43]....
        /*024c*/ 	.word	0x000053a0


	//   ....[44]....
        /*0250*/ 	.word	0x000054a0


	//   ....[45]....
        /*0254*/ 	.word	0x000055a0


	//   ....[46]....
        /*0258*/ 	.word	0x00005b40


	//   ....[47]....
        /*025c*/ 	.word	0x00005cf0


	//   ....[48]....
        /*0260*/ 	.word	0x00005ec0


	//   ....[49]....
        /*0264*/ 	.word	0x00005f20


	//   ....[50]....
        /*0268*/ 	.word	0x00005f80


	//   ....[51]....
        /*026c*/ 	.word	0x00005fa0


	//   ....[52]....
        /*0270*/ 	.word	0x00005fc0


	//   ....[53]....
        /*0274*/ 	.word	0x00006080


	//   ....[54]....
        /*0278*/ 	.word	0x000060d0


	//   ....[55]....
        /*027c*/ 	.word	0x00006120


	//   ....[56]....
        /*0280*/ 	.word	0x00006150


	//   ....[57]....
        /*0284*/ 	.word	0x00006170


	//   ....[58]....
        /*0288*/ 	.word	0x000063e0


	//   ....[59]....
        /*028c*/ 	.word	0x00006460


	//   ....[60]....
        /*0290*/ 	.word	0x00006510


	//   ....[61]....
        /*0294*/ 	.word	0x00006580


	//   ....[62]....
        /*0298*/ 	.word	0x00006610


	//   ....[63]....
        /*029c*/ 	.word	0x00006680


	//   ....[64]....
        /*02a0*/ 	.word	0x00006710


	//   ....[65]....
        /*02a4*/ 	.word	0x00006780


	//   ....[66]....
        /*02a8*/ 	.word	0x00006810


	//   ....[67]....
        /*02ac*/ 	.word	0x00006880


	//   ....[68]....
        /*02b0*/ 	.word	0x00006900


	//   ....[69]....
        /*02b4*/ 	.word	0x00006970


	//   ....[70]....
        /*02b8*/ 	.word	0x000069f0


	//   ....[71]....
        /*02bc*/ 	.word	0x00006a60


	//   ....[72]....
        /*02c0*/ 	.word	0x00006ae0


	//   ....[73]....
        /*02c4*/ 	.word	0x00006b60


	//   ....[74]....
        /*02c8*/ 	.word	0x00006c00


	//   ....[75]....
        /*02cc*/ 	.word	0x00006c70


	//   ....[76]....
        /*02d0*/ 	.word	0x00006cf0


	//   ....[77]....
        /*02d4*/ 	.word	0x00006d60


	//   ....[78]....
        /*02d8*/ 	.word	0x00006de0


	//   ....[79]....
        /*02dc*/ 	.word	0x00006e50


	//   ....[80]....
        /*02e0*/ 	.word	0x00006ee0


	//   ....[81]....
        /*02e4*/ 	.word	0x00006f50


	//   ....[82]....
        /*02e8*/ 	.word	0x00006fd0


	//   ....[83]....
        /*02ec*/ 	.word	0x00007040


	//   ....[84]....
        /*02f0*/ 	.word	0x000070c0


	//   ....[85]....
        /*02f4*/ 	.word	0x00007130


	//   ....[86]....
        /*02f8*/ 	.word	0x000071a0


	//   ....[87]....
        /*02fc*/ 	.word	0x00007210


	//----- nvinfo : EIATTR_EXIT_INSTR_OFFSETS
	.align		4
.L_2407:
        /*0300*/ 	.byte	0x04, 0x1c
        /*0302*/ 	.short	(.L_2409 - .L_2408)


	//   ....[0]....
.L_2408:
        /*0304*/ 	.word	0x00006240


	//   ....[1]....
        /*0308*/ 	.word	0x00006380


	//----- nvinfo : EIATTR_MAX_THREADS
	.align		4
.L_2409:
        /*030c*/ 	.byte	0x04, 0x05
        /*030e*/ 	.short	(.L_2411 - .L_2410)
.L_2410:
        /*0310*/ 	.word	0x00000040
        /*0314*/ 	.word	0x00000001
        /*0318*/ 	.word	0x00000001


	//----- nvinfo : EIATTR_CRS_STACK_SIZE
	.align		4
.L_2411:
        /*031c*/ 	.byte	0x04, 0x1e
        /*031e*/ 	.short	(.L_2413 - .L_2412)
.L_2412:
        /*0320*/ 	.word	0x00000000
.L_2413:


//--------------------- .nv.info._Z25selective_scan_bwd_kernelI32Selective_Scan_bwd_kernel_traitsILi64ELi16ELb1ELb1ELb1ELb1ELb0EffEEv12SSMParamsBwd --------------------------
	.section	.nv.info._Z25selective_scan_bwd_kernelI32Selective_Scan_bwd_kernel_traitsILi64ELi16ELb1ELb1ELb1ELb1ELb0EffEEv12SSMParamsBwd,"",@"SHT_CUDA_INFO"
	.sectionflags	@""
	.align	4


	//----- nvinfo : EIATTR_CUDA_API_VERSION
	.align		4
        /*0000*/ 	.byte	0x04, 0x37
        /*0002*/ 	.short	(.L_2415 - .L_2414)
.L_2414:
        /*0004*/ 	.word	0x00000082


	//----- nvinfo : EIATTR_SW2861232_WAR
	.align		4
.L_2415:
        /*0008*/ 	.byte	0x01, 0x35
	.zero		2


	//----- nvinfo : EIATTR_PARAM_CBANK
	.align		4
        /*000c*/ 	.byte	0x04, 0x0a
        /*000e*/ 	.short	(.L_2417 - .L_2416)
	.align		4
.L_2416:
        /*0010*/ 	.word	index@(.nv.constant0._Z25selective_scan_bwd_kernelI32Selective_Scan_bwd_kernel_traitsILi64ELi16ELb1ELb1ELb1ELb1ELb0EffEEv12SSMParamsBwd)
        /*0014*/ 	.short	0x0160
        /*0016*/ 	.short	0x01f0


	//----- nvinfo : EIATTR_CBANK_PARAM_SIZE
	.align		4
.L_2417:
        /*0018*/ 	.byte	0x03, 0x19
        /*001a*/ 	.short	0x01f0


	//----- nvinfo : EIATTR_KPARAM_INFO
	.align		4
        /*001c*/ 	.byte	0x04, 0x17
        /*001e*/ 	.short	(.L_2419 - .L_2418)
.L_2418:
        /*0020*/ 	.word	0x00000000
        /*0024*/ 	.short	0x0000
        /*0026*/ 	.short	0x0000
        /*0028*/ 	.byte	0x00, 0xf0, 0xc1, 0x07


	//----- nvinfo : EIATTR_MAXREG_COUNT
	.align		4
.L_2419:
        /*002c*/ 	.byte	0x03, 0x1b
        /*002e*/ 	.short	0x00ff


	//----- nvinfo : EIATTR_NUM_BARRIERS
	.align		4
        /*0030*/ 	.byte	0x02, 0x4c
        /*0032*/ 	.byte	0x01
	.zero		1


	//----- nvinfo : EIATTR_MERCURY_ISA_VERSION
	.align		4
        /*0034*/ 	.byte	0x03, 0x5f
        /*0036*/ 	.short	0x0000


	//----- nvinfo : EIATTR_COOP_GROUP_MASK_REGIDS
	.align		4
        /*0038*/ 	.byte	0x04, 0x29
        /*003a*/ 	.short	(.L_2421 - .L_2420)


	//   ....[0]....
.L_2420:
        /*003c*/ 	.word	0xffffffff


	//   ....[1]....
        /*0040*/ 	.word	0xffffffff


	//   ....[2]....
        /*0044*/ 	.word	0xffffffff


	//   ....[3]....
        /*0048*/ 	.word	0xffffffff


	//   ....[4]....
        /*004c*/ 	.word	0xffffffff


	//   ....[5]....
        /*0050*/ 	.word	0xffffffff


	//   ....[6]....
        /*0054*/ 	.word	0xffffffff


	//   ....[7]....
        /*0058*/ 	.word	0xffffffff


	//   ....[8]....
        /*005c*/ 	.word	0xffffffff


	//   ....[9]....
        /*0060*/ 	.word	0xffffffff


	//   ....[10]....
        /*0064*/ 	.word	0xffffffff


	//   ....[11]....
        /*0068*/ 	.word	0xffffffff


	//   ....[12]....
        /*006c*/ 	.word	0xffffffff


	//   ....[13]....
        /*0070*/ 	.word	0xffffffff


	//   ....[14]....
        /*0074*/ 	.word	0xffffffff


	//   ....[15]....
        /*0078*/ 	.word	0xffffffff


	//   ....[16]....
        /*007c*/ 	.word	0xffffffff


	//   ....[17]....
        /*0080*/ 	.word	0xffffffff


	//   ....[18]....
        /*0084*/ 	.word	0xffffffff


	//   ....[19]....
        /*0088*/ 	.word	0xffffffff


	//   ....[20]....
        /*008c*/ 	.word	0xffffffff


	//   ....[21]....
        /*0090*/ 	.word	0xffffffff


	//   ....[22]....
        /*0094*/ 	.word	0xffffffff


	//   ....[23]....
        /*0098*/ 	.word	0xffffffff


	//   ....[24]....
        /*009c*/ 	.word	0xffffffff


	//   ....[25]....
        /*00a0*/ 	.word	0xffffffff


	//   ....[26]....
        /*00a4*/ 	.word	0xffffffff


	//   ....[27]....
        /*00a8*/ 	.word	0xffffffff


	//   ....[28]....
        /*00ac*/ 	.word	0xffffffff


	//   ....[29]....
        /*00b0*/ 	.word	0xffffffff


	//   ....[30]....
        /*00b4*/ 	.word	0xffffffff


	//   ....[31]....
        /*00b8*/ 	.word	0xffffffff


	//   ....[32]....
        /*00bc*/ 	.word	0xffffffff


	//   ....[33]....
        /*00c0*/ 	.word	0xffffffff


	//   ....[34]....
        /*00c4*/ 	.word	0xffffffff


	//   ....[35]....
        /*00c8*/ 	.word	0xffffffff


	//   ....[36]....
        /*00cc*/ 	.word	0xffffffff


	//   ....[37]....
        /*00d0*/ 	.word	0xffffffff


	//   ....[38]....
        /*00d4*/ 	.word	0xffffffff


	//   ....[39]....
        /*00d8*/ 	.word	0xffffffff


	//   ....[40]....
        /*00dc*/ 	.word	0xffffffff


	//   ....[41]....
        /*00e0*/ 	.word	0xffffffff


	//   ....[42]....
        /*00e4*/ 	.word	0xffffffff


	//   ....[43]....
        /*00e8*/ 	.word	0xffffffff


	//   ....[44]....
        /*00ec*/ 	.word	0xffffffff


	//   ....[45]....
        /*00f0*/ 	.word	0xffffffff


	//   ....[46]....
        /*00f4*/ 	.word	0xffffffff


	//   ....[47]....
        /*00f8*/ 	.word	0xffffffff


	//   ....[48]....
        /*00fc*/ 	.word	0xffffffff


	//   ....[49]....
        /*0100*/ 	.word	0xffffffff


	//   ....[50]....
        /*0104*/ 	.word	0xffffffff


	//   ....[51]....
        /*0108*/ 	.word	0xffffffff


	//   ....[52]....
        /*010c*/ 	.word	0xffffffff


	//   ....[53]....
        /*0110*/ 	.word	0xffffffff


	//   ....[54]....
        /*0114*/ 	.word	0xffffffff


	//   ....[55]....
        /*0118*/ 	.word	0xffffffff


	//   ....[56]....
        /*011c*/ 	.word	0xffffffff


	//   ....[57]....
        /*0120*/ 	.word	0xffffffff


	//   ....[58]....
        /*0124*/ 	.word	0xffffffff


	//   ....[59]....
        /*0128*/ 	.word	0xffffffff


	//   ....[60]....
        /*012c*/ 	.word	0xffffffff


	//   ....[61]....
        /*0130*/ 	.word	0xffffffff


	//   ....[62]....
        /*0134*/ 	.word	0xffffffff


	//   ....[63]....
        /*0138*/ 	.word	0xffffffff


	//   ....[64]....
        /*013c*/ 	.word	0xffffffff


	//   ....[65]....
        /*0140*/ 	.word	0xffffffff


	//   ....[66]....
        /*0144*/ 	.word	0xffffffff


	//   ....[67]....
        /*0148*/ 	.word	0xffffffff


	//   ....[68]....
        /*014c*/ 	.word	0xffffffff


	//   ....[69]....
        /*0150*/ 	.word	0xffffffff


	//   ....[70]....
        /*0154*/ 	.word	0xffffffff


	//   ....[71]....
        /*0158*/ 	.word	0xffffffff


	//   ....[72]....
        /*015c*/ 	.word	0xffffffff


	//   ....[73]....
        /*0160*/ 	.word	0xffffffff


	//   ....[74]....
        /*0164*/ 	.word	0xffffffff


	//   ....[75]....
        /*0168*/ 	.word	0xffffffff


	//   ....[76]....
        /*016c*/ 	.word	0xffffffff


	//   ....[77]....
        /*0170*/ 	.word	0xffffffff


	//   ....[78]....
        /*0174*/ 	.word	0xffffffff


	//   ....[79]....
        /*0178*/ 	.word	0xffffffff


	//   ....[80]....
        /*017c*/ 	.word	0xffffffff


	//   ....[81]....
        /*0180*/ 	.word	0xffffffff


	//   ....[82]....
        /*0184*/ 	.word	0xffffffff


	//   ....[83]....
        /*0188*/ 	.word	0xffffffff


	//   ....[84]....
        /*018c*/ 	.word	0xffffffff


	//----- nvinfo : EIATTR_COOP_GROUP_INSTR_OFFSETS
	.align		4
.L_2421:
        /*0190*/ 	.byte	0x04, 0x28
        /*0192*/ 	.short	(.L_2423 - .L_2422)


	//   ....[0]....
.L_2422:
        /*0194*/ 	.word	0x00000970


	//   ....[1]....
        /*0198*/ 	.word	0x00000a60


	//   ....[2]....
        /*019c*/ 	.word	0x00000c40


	//   ....[3]....
        /*01a0*/ 	.word	0x000034a0


	//   ....[4]....
        /*01a4*/ 	.word	0x00003ab0


	//   ....[5]....
        /*01a8*/ 	.word	0x00003f80


	//   ....[6]....
        /*01ac*/ 	.word	0x00003fa0


	//   ....[7]....
        /*01b0*/ 	.word	0x00003ff0


	//   ....[8]....
        /*01b4*/ 	.word	0x00004000


	//   ....[9]....
        /*01b8*/ 	.word	0x00004030


	//   ....[10]....
        /*01bc*/ 	.word	0x00004050


	//   ....[11]....
        /*01c0*/ 	.word	0x00004080


	//   ....[12]....
        /*01c4*/ 	.word	0x000040a0


	//   ....[13]....
        /*01c8*/ 	.word	0x000040d0


	//   ....[14]....
        /*01cc*/ 	.word	0x000040f0


	//   ....[15]....
        /*01d0*/ 	.word	0x000041b0


	//   ....[16]....
        /*01d4*/ 	.word	0x00004220


	//   ....[17]....
        /*01d8*/ 	.word	0x00004240


	//   ....[18]....
        /*01dc*/ 	.word	0x00004250


	//   ....[19]....
        /*01e0*/ 	.word	0x00004260


	//   ....[20]....
        /*01e4*/ 	.word	0x00004270


	//   ....[21]....
        /*01e8*/ 	.word	0x00004750


	//   ....[22]....
        /*01ec*/ 	.word	0x00004770


	//   ....[23]....
        /*01f0*/ 	.word	0x00004780


	//   ....[24]....
        /*01f4*/ 	.word	0x00004790


	//   ....[25]....
        /*01f8*/ 	.word	0x000047c0


	//   ....[26]....
        /*01fc*/ 	.word	0x000047d0


	//   ....[27]....
        /*0200*/ 	.word	0x00004800


	//   ....[28]....
        /*0204*/ 	.word	0x00004810


	//   ....[29]....
        /*0208*/ 	.word	0x00004840


	//   ....[30]....
        /*020c*/ 	.word	0x00004850


	//   ....[31]....
        /*0210*/ 	.word	0x00004880


	//   ....[32]....
        /*0214*/ 	.word	0x00004890


	//   ....[33]....
        /*0218*/ 	.word	0x000048c0


	//   ....[34]....
        /*021c*/ 	.word	0x000048d0


	//   ....[35]....
        /*0220*/ 	.word	0x000048e0


	//   ....[36]....
        /*0224*/ 	.word	0x000048f0


	//   ....[37]....
        /*0228*/ 	.word	0x00005fe0


	//   ....[38]....
        /*022c*/ 	.word	0x00006100


	//   ....[39]....
        /*0230*/ 	.word	0x00006200


	//   ....[40]....
        /*0234*/ 	.word	0x00006300


	//   ....[41]....
        /*0238*/ 	.word	0x00006400


	//   ....[42]....
        /*023c*/ 	.word	0x00006870


	//   ....[43]....
        /*0240*/ 	.word	0x00006ff0


	//   ....[44]....
        /*0244*/ 	.word	0x00007330


	//   ....[45]....
        /*0248*/ 	.word	0x00007560


	//   ....[46]....
        /*024c*/ 	.word	0x000075c0


	//   ....[47]....
        /*0250*/ 	.word	0x00007620


	//   ....[48]....
        /*0254*/ 	.word	0x00007640


	//   ....[49]....
        /*0258*/ 	.word	0x00007660


	//   ....[50]....
        /*025c*/ 	.word	0x00007720


	//   ....[51]....
        /*0260*/ 	.word	0x00007770


	//   ....[52]....
        /*0264*/ 	.word	0x000077c0


	//   ....[53]....
        /*0268*/ 	.word	0x000077f0


	//   ....[54]....
        /*026c*/ 	.word	0x00007810


	//   ....[55]....
        /*0270*/ 	.word	0x00007a80


	//   ....[56]....
        /*0274*/ 	.word	0x00007b00


	//   ....[57]....
        /*0278*/ 	.word	0x00007bb0


	//   ....[58]....
        /*027c*/ 	.word	0x00007c20


	//   ....[59]....
        /*0280*/ 	.word	0x00007cb0


	//   ....[60]....
        /*0284*/ 	.word	0x00007d20


	//   ....[61]....
        /*0288*/ 	.word	0x00007db0


	//   ....[62]....
        /*028c*/ 	.word	0x00007e20


	//   ....[63]....
        /*0290*/ 	.word	0x00007eb0


	//   ....[64]....
        /*0294*/ 	.word	0x00007f20


	//   ....[65]....
        /*0298*/ 	.word	0x00007fa0


	//   ....[66]....
        /*029c*/ 	.word	0x00008010


	//   ....[67]....
        /*02a0*/ 	.word	0x00008090


	//   ....[68]....
        /*02a4*/ 	.word	0x00008100


	//   ....[69]....
        /*02a8*/ 	.word	0x00008180


	//   ....[70]....
        /*02ac*/ 	.word	0x00008200


	//   ....[71]....
        /*02b0*/ 	.word	0x000082a0


	//   ....[72]....
        /*02b4*/ 	.word	0x00008310


	//   ....[73]....
        /*02b8*/ 	.word	0x00008390


	//   ....[74]....
        /*02bc*/ 	.word	0x00008400


	//   ....[75]....
        /*02c0*/ 	.word	0x00008480


	//   ....[76]....
        /*02c4*/ 	.word	0x000084f0


	//   ....[77]....
        /*02c8*/ 	.word	0x00008580


	//   ....[78]....
        /*02cc*/ 	.word	0x000085f0


	//   ....[79]....
        /*02d0*/ 	.word	0x00008670


	//   ....[80]....
        /*02d4*/ 	.word	0x000086e0


	//   ....[81]....
        /*02d8*/ 	.word	0x00008760


	//   ....[82]....
        /*02dc*/ 	.word	0x000087d0


	//   ....[83]....
        /*02e0*/ 	.word	0x00008840


	//   ....[84]....
        /*02e4*/ 	.word	0x000088b0


	//----- nvinfo : EIATTR_EXIT_INSTR_OFFSETS
	.align		4
.L_2423:
        /*02e8*/ 	.byte	0x04, 0x1c
        /*02ea*/ 	.short	(.L_2425 - .L_2424)


	//   ....[0]....
.L_2424:
        /*02ec*/ 	.word	0x000078e0


	//   ....[1]....
        /*02f0*/ 	.word	0x00007a20


	//----- nvinfo : EIATTR_MAX_THREADS
	.align		4
.L_2425:
        /*02f4*/ 	.byte	0x04, 0x05
        /*02f6*/ 	.short	(.L_2427 - .L_2426)
.L_2426:
        /*02f8*/ 	.word	0x00000040
        /*02fc*/ 	.word	0x00000001
        /*0300*/ 	.word	0x00000001


	//----- nvinfo : EIATTR_CRS_STACK_SIZE
	.align		4
.L_2427:
        /*0304*/ 	.byte	0x04, 0x1e
        /*0306*/ 	.short	(.L_2429 - .L_2428)
.L_2428:
        /*0308*/ 	.word	0x00000000
.L_2429:


//--------------------- .nv.info._Z25selective_scan_bwd_kernelI32Selective_Scan_bwd_kernel_traitsILi64ELi16ELb1ELb1ELb1ELb1ELb1EffEEv12SSMParamsBwd --------------------------
	.section	.nv.info._Z25selective_scan_bwd_kernelI32Selective_Scan_bwd_kernel_traitsILi64ELi16ELb1ELb1ELb1ELb1ELb1EffEEv12SSMParamsBwd,"",@"SHT_CUDA_INFO"
	.sectionflags	@""
	.align	4


	//----- nvinfo : EIATTR_CUDA_API_VERSION
	.align		4
        /*0000*/ 	.byte	0x04, 0x37
        /*0002*/ 	.short	(.L_2431 - .L_2430)
.L_2430:
        /*0004*/ 	.word	0x00000082


	//----- nvinfo : EIATTR_SW2861232_WAR
	.align		4
.L_2431:
        /*0008*/ 	.byte	0x01, 0x35
	.zero		2


	//----- nvinfo : EIATTR_PARAM_CBANK
	.align		4
        /*000c*/ 	.byte	0x04, 0x0a
        /*000e*/ 	.short	(.L_2433 - .L_2432)
	.align		4
.L_2432:
        /*0010*/ 	.word	index@(.nv.constant0._Z25selective_scan_bwd_kernelI32Selective_Scan_bwd_kernel_traitsILi64ELi16ELb1ELb1ELb1ELb1ELb1EffEEv12SSMParamsBwd)
        /*0014*/ 	.short	0x0160
        /*0016*/ 	.short	0x01f0


	//----- nvinfo : EIATTR_CBANK_PARAM_SIZE
	.align		4
.L_2433:
        /*0018*/ 	.byte	0x03, 0x19
        /*001a*/ 	.short	0x01f0


	//----- nvinfo : EIATTR_KPARAM_INFO
	.align		4
        /*001c*/ 	.byte	0x04, 0x17
        /*001e*/ 	.short	(.L_2435 - .L_2434)
.L_2434:
        /*0020*/ 	.word	0x00000000
        /*0024*/ 	.short	0x0000
        /*0026*/ 	.short	0x0000
        /*0028*/ 	.byte	0x00, 0xf0, 0xc1, 0x07


	//----- nvinfo : EIATTR_MAXREG_COUNT
	.align		4
.L_2435:
        /*002c*/ 	.byte	0x03, 0x1b
        /*002e*/ 	.short	0x00ff


	//----- nvinfo : EIATTR_NUM_BARRIERS
	.align		4
        /*0030*/ 	.byte	0x02, 0x4c
        /*0032*/ 	.byte	0x01
	.zero		1


	//----- nvinfo : EIATTR_MERCURY_ISA_VERSION
	.align		4
        /*0034*/ 	.byte	0x03, 0x5f
        /*0036*/ 	.short	0x0000


	//----- nvinfo : EIATTR_COOP_GROUP_MASK_REGIDS
	.align		4
        /*0038*/ 	.byte	0x04, 0x29
        /*003a*/ 	.short	(.L_2437 - .L_2436)


	//   ....[0]....
.L_2436:
        /*003c*/ 	.word	0xffffffff


	//   ....[1]....
        /*0040*/ 	.word	0xffffffff


	//   ....[2]....
        /*0044*/ 	.word	0xffffffff


	//   ....[3]....
        /*0048*/ 	.word	0xffffffff


	//   ....[4]....
        /*004c*/ 	.word	0xffffffff


	//   ....[5]....
        /*0050*/ 	.word	0xffffffff


	//   ....[6]....
        /*0054*/ 	.word	0xffffffff


	//   ....[7]....
        /*0058*/ 	.word	0xffffffff


	//   ....[8]....
        /*005c*/ 	.word	0xffffffff


	//   ....[9]....
        /*0060*/ 	.word	0xffffffff


	//   ....[10]....
        /*0064*/ 	.word	0xffffffff


	//   ....[11]....
        /*0068*/ 	.word	0xffffffff


	//   ....[12]....
        /*006c*/ 	.word	0xffffffff


	//   ....[13]....
        /*0070*/ 	.word	0xffffffff


	//   ....[14]....
        /*0074*/ 	.word	0xffffffff


	//   ....[15]....
        /*0078*/ 	.word	0xffffffff


	//   ....[16]....
        /*007c*/ 	.word	0xffffffff


	//   ....[17]....
        /*0080*/ 	.word	0xffffffff


	//   ....[18]....
        /*0084*/ 	.word	0xffffffff


	//   ....[19]....
        /*0088*/ 	.word	0xffffffff


	//   ....[20]....
        /*008c*/ 	.word	0xffffffff


	//   ....[21]....
        /*0090*/ 	.word	0xffffffff


	//   ....[22]....
        /*0094*/ 	.word	0xffffffff


	//   ....[23]....
        /*0098*/ 	.word	0xffffffff


	//   ....[24]....
        /*009c*/ 	.word	0xffffffff


	//   ....[25]....
        /*00a0*/ 	.word	0xffffffff


	//   ....[26]....
        /*00a4*/ 	.word	0xffffffff


	//   ....[27]....
        /*00a8*/ 	.word	0xffffffff


	//   ....[28]....
        /*00ac*/ 	.word	0xffffffff


	//   ....[29]....
        /*00b0*/ 	.word	0xffffffff


	//   ....[30]....
        /*00b4*/ 	.word	0xffffffff


	//   ....[31]....
        /*00b8*/ 	.word	0xffffffff


	//   ....[32]....
        /*00bc*/ 	.word	0xffffffff


	//   ....[33]....
        /*00c0*/ 	.word	0xffffffff


	//   ....[34]....
        /*00c4*/ 	.word	0xffffffff


	//   ....[35]....
        /*00c8*/ 	.word	0xffffffff


	//   ....[36]....
        /*00cc*/ 	.word	0xffffffff


	//   ....[37]....
        /*00d0*/ 	.word	0xffffffff


	//   ....[38]....
        /*00d4*/ 	.word	0xffffffff


	//   ....[39]....
        /*00d8*/ 	.word	0xffffffff


	//   ....[40]....
        /*00dc*/ 	.word	0xffffffff


	//   ....[41]....
        /*00e0*/ 	.word	0xffffffff


	//   ....[42]....
        /*00e4*/ 	.word	0xffffffff


	//   ....[43]....
        /*00e8*/ 	.word	0xffffffff


	//   ....[44]....
        /*00ec*/ 	.word	0xffffffff


	//   ....[45]....
        /*00f0*/ 	.word	0xffffffff


	//   ....[46]....
        /*00f4*/ 	.word	0xffffffff


	//   ....[47]....
        /*00f8*/ 	.word	0xffffffff


	//   ....[48]....
        /*00fc*/ 	.word	0xffffffff


	//   ....[49]....
        /*0100*/ 	.word	0xffffffff


	//   ....[50]....
        /*0104*/ 	.word	0xffffffff


	//   ....[51]....
        /*0108*/ 	.word	0xffffffff


	//   ....[52]....
        /*010c*/ 	.word	0xffffffff


	//   ....[53]....
        /*0110*/ 	.word	0xffffffff


	//   ....[54]....
        /*0114*/ 	.word	0xffffffff


	//   ....[55]....
        /*0118*/ 	.word	0xffffffff


	//   ....[56]....
        /*011c*/ 	.word	0xffffffff


	//   ....[57]....
        /*0120*/ 	.word	0xffffffff


	//   ....[58]....
        /*0124*/ 	.word	0xffffffff


	//   ....[59]....
        /*0128*/ 	.word	0xffffffff


	//   ....[60]....
        /*012c*/ 	.word	0xffffffff


	//   ....[61]....
        /*0130*/ 	.word	0xffffffff


	//   ....[62]....
        /*0134*/ 	.word	0xffffffff


	//   ....[63]....
        /*0138*/ 	.word	0xffffffff


	//   ....[64]....
        /*013c*/ 	.word	0xffffffff


	//   ....[65]....
        /*0140*/ 	.word	0xffffffff


	//   ....[66]....
        /*0144*/ 	.word	0xffffffff


	//   ....[67]....
        /*0148*/ 	.word	0xffffffff


	//   ....[68]....
        /*014c*/ 	.word	0xffffffff


	//   ....[69]....
        /*0150*/ 	.word	0xffffffff


	//   ....[70]....
        /*0154*/ 	.word	0xffffffff


	//   ....[71]....
        /*0158*/ 	.word	0xffffffff


	//   ....[72]....
        /*015c*/ 	.word	0xffffffff


	//   ....[73]....
        /*0160*/ 	.word	0xffffffff


	//   ....[74]....
        /*0164*/ 	.word	0xffffffff


	//   ....[75]....
        /*0168*/ 	.word	0xffffffff


	//   ....[76]....
        /*016c*/ 	.word	0xffffffff


	//   ....[77]....
        /*0170*/ 	.word	0xffffffff


	//   ....[78]....
        /*0174*/ 	.word	0xffffffff


	//   ....[79]....
        /*0178*/ 	.word	0xffffffff


	//   ....[80]....
        /*017c*/ 	.word	0xffffffff


	//   ....[81]....
        /*0180*/ 	.word	0xffffffff


	//   ....[82]....
        /*0184*/ 	.word	0xffffffff


	//   ....[83]....
        /*0188*/ 	.word	0xffffffff


	//   ....[84]....
        /*018c*/ 	.word	0xffffffff


	//   ....[85]....
        /*0190*/ 	.word	0xffffffff


	//   ....[86]....
        /*0194*/ 	.word	0xffffffff


	//   ....[87]....
        /*0198*/ 	.word	0xffffffff


	//   ....[88]....
        /*019c*/ 	.word	0xffffffff


	//----- nvinfo : EIATTR_COOP_GROUP_INSTR_OFFSETS
	.align		4
.L_2437:
        /*01a0*/ 	.byte	0x04, 0x28
        /*01a2*/ 	.short	(.L_2439 - .L_2438)


	//   ....[0]....
.L_2438:
        /*01a4*/ 	.word	0x000009b0


	//   ....[1]....
        /*01a8*/ 	.word	0x00000aa0


	//   ....[2]....
        /*01ac*/ 	.word	0x00000ce0


	//   ....[3]....
        /*01b0*/ 	.word	0x000031f0


	//   ....[4]....
        /*01b4*/ 	.word	0x00003790


	//   ....[5]....
        /*01b8*/ 	.word	0x00003dd0


	//   ....[6]....
        /*01bc*/ 	.word	0x000041c0


	//   ....[7]....
        /*01c0*/ 	.word	0x000047d0


	//   ....[8]....
        /*01c4*/ 	.word	0x00004e60


	//   ....[9]....
        /*01c8*/ 	.word	0x00005280


	//   ....[10]....
        /*01cc*/ 	.word	0x000052a0


	//   ....[11]....
        /*01d0*/ 	.word	0x000052f0


	//   ....[12]....
        /*01d4*/ 	.word	0x00005300


	//   ....[13]....
        /*01d8*/ 	.word	0x00005330


	//   ....[14]....
        /*01dc*/ 	.word	0x00005350


	//   ....[15]....
        /*01e0*/ 	.word	0x00005380


	//   ....[16]....
        /*01e4*/ 	.word	0x000053a0


	//   ....[17]....
        /*01e8*/ 	.word	0x000053d0


	//   ....[18]....
        /*01ec*/ 	.word	0x000053f0


	//   ....[19]....
        /*01f0*/ 	.word	0x000054b0


	//   ....[20]....
        /*01f4*/ 	.word	0x00005520


	//   ....[21]....
        /*01f8*/ 	.word	0x00005540


	//   ....[22]....
        /*01fc*/ 	.word	0x00005550


	//   ....[23]....
        /*0200*/ 	.word	0x00005560


	//   ....[24]....
        /*0204*/ 	.word	0x00005570


	//   ....[25]....
        /*0208*/ 	.word	0x00005a50


	//   ....[26]....
        /*020c*/ 	.word	0x00005a70


	//   ....[27]....
        /*0210*/ 	.word	0x00005a80


	//   ....[28]....
        /*0214*/ 	.word	0x00005a90


	//   ....[29]....
        /*0218*/ 	.word	0x00005ac0


	//   ....[30]....
        /*021c*/ 	.word	0x00005ad0


	//   ....[31]....
        /*0220*/ 	.word	0x00005b00


	//   ....[32]....
        /*0224*/ 	.word	0x00005b10


	//   ....[33]....
        /*0228*/ 	.word	0x00005b40


	//   ....[34]....
        /*022c*/ 	.word	0x00005b50


	//   ....[35]....
        /*0230*/ 	.word	0x00005b80


	//   ....[36]....
        /*0234*/ 	.word	0x00005b90


	//   ....[37]....
        /*0238*/ 	.word	0x00005bc0


	//   ....[38]....
        /*023c*/ 	.word	0x00005bd0


	//   ....[39]....
        /*0240*/ 	.word	0x00005be0


	//   ....[40]....
        /*0244*/ 	.word	0x00005bf0


	//   ....[41]....
        /*0248*/ 	.word	0x000072e0


	//   ....[42]....
        /*024c*/ 	.word	0x00007400


	//   ....[43]....
        /*0250*/ 	.word	0x00007500


	//   ....[44]....
        /*0254*/ 	.word	0x00007600


	//   ....[45]....
        /*0258*/ 	.word	0x00007700


	//   ....[46]....
        /*025c*/ 	.word	0x00007b60


	//   ....[47]....
        /*0260*/ 	.word	0x000080f0


	//   ....[48]....
        /*0264*/ 	.word	0x000085c0


	//   ....[49]....
        /*0268*/ 	.word	0x000087f0


	//   ....[50]....
        /*026c*/ 	.word	0x00008850


	//   ....[51]....
        /*0270*/ 	.word	0x000088b0


	//   ....[52]....
        /*0274*/ 	.word	0x000088d0


	//   ....[53]....
        /*0278*/ 	.word	0x000088f0


	//   ....[54]....
        /*027c*/ 	.word	0x000089b0


	//   ....[55]....
        /*0280*/ 	.word	0x00008a00


	//   ....[56]....
        /*0284*/ 	.word	0x00008a60


	//   ....[57]....
        /*0288*/ 	.word	0x00008a80


	//   ....[58]....
        /*028c*/ 	.word	0x00008aa0


	//   ....[59]....
        /*0290*/ 	.word	0x00008d10


	//   ....[60]....
        /*0294*/ 	.word	0x00008d90


	//   ....[61]....
        /*0298*/ 	.word	0x00008e40


	//   ....[62]....
        /*029c*/ 	.word	0x00008eb0


	//   ....[63]....
        /*02a0*/ 	.word	0x00008f40


	//   ....[64]....
        /*02a4*/ 	.word	0x00008fb0


	//   ....[65]....
        /*02a8*/ 	.word	0x00009040


	//   ....[66]....
        /*02ac*/ 	.word	0x000090b0


	//   ....[67]....
        /*02b0*/ 	.word	0x00009140


	//   ....[68]....
        /*02b4*/ 	.word	0x000091b0


	//   ....[69]....
        /*02b8*/ 	.word	0x00009230


	//   ....[70]....
        /*02bc*/ 	.word	0x000092a0


	//   ....[71]....
        /*02c0*/ 	.word	0x00009320


	//   ....[72]....
        /*02c4*/ 	.word	0x00009390


	//   ....[73]....
        /*02c8*/ 	.word	0x00009410


	//   ....[74]....
        /*02cc*/ 	.word	0x00009490


	//   ....[75]....
        /*02d0*/ 	.word	0x00009530


	//   ....[76]....
        /*02d4*/ 	.word	0x000095a0


	//   ....[77]....
        /*02d8*/ 	.word	0x00009620


	//   ....[78]....
        /*02dc*/ 	.word	0x00009690


	//   ....[79]....
        /*02e0*/ 	.word	0x00009710


	//   ....[80]....
        /*02e4*/ 	.word	0x00009780


	//   ....[81]....
        /*02e8*/ 	.word	0x00009800


	//   ....[82]....
        /*02ec*/ 	.word	0x00009870


	//   ....[83]....
        /*02f0*/ 	.word	0x000098f0


	//   ....[84]....
        /*02f4*/ 	.word	0x00009960


	//   ....[85]....
        /*02f8*/ 	.word	0x000099e0


	//   ....[86]....
        /*02fc*/ 	.word	0x00009a50


	//   ....[87]....
        /*0300*/ 	.word	0x00009ac0


	//   ....[88]....
        /*0304*/ 	.word	0x00009b30


	//----- nvinfo : EIATTR_EXIT_INSTR_OFFSETS
	.align		4
.L_2439:
        /*0308*/ 	.byte	0x04, 0x1c
        /*030a*/ 	.short	(.L_2441 - .L_2440)


	//   ....[0]....
.L_2440:
        /*030c*/ 	.word	0x00008b70


	//   ....[1]....
        /*0310*/ 	.word	0x00008cb0


	//----- nvinfo : EIATTR_MAX_THREADS
	.align		4
.L_2441:
        /*0314*/ 	.byte	0x04, 0x05
        /*0316*/ 	.short	(.L_2443 - .L_2442)
.L_2442:
        /*0318*/ 	.word	0x00000040
        /*031c*/ 	.word	0x00000001
        /*0320*/ 	.word	0x00000001


	//----- nvinfo : EIATTR_CRS_STACK_SIZE
	.align		4
.L_2443:
        /*0324*/ 	.byte	0x04, 0x1e
        /*0326*/ 	.short	(.L_2445 - .L_2444)
.L_2444:
        /*0328*/ 	.word	0x00000000
.L_2445:


//--------------------- .nv.info._Z25selective_scan_bwd_kernelI32Selective_Scan_bwd_kernel_traitsILi32ELi16ELb0ELb0ELb0ELb0ELb0EffEEv12SSMParamsBwd --------------------------
	.section	.nv.info._Z25selective_scan_bwd_kernelI32Selective_Scan_bwd_kernel_traitsILi32ELi16ELb0ELb0ELb0ELb0ELb0EffEEv12SSMParamsBwd,"",@"SHT_CUDA_INFO"
	.sectionflags	@""
	.align	4


	//----- nvinfo : EIATTR_CUDA_API_VERSION
	.align		4
        /*0000*/ 	.byte	0x04, 0x37
        /*0002*/ 	.short	(.L_2447 - .L_2446)
.L_2446:
        /*0004*/ 	.word	0x00000082


	//----- nvinfo : EIATTR_SW2861232_WAR
	.align		4
.L_2447:
        /*0008*/ 	.byte	0x01, 0x35
	.zero		2


	//----- nvinfo : EIATTR_PARAM_CBANK
	.align		4
        /*000c*/ 	.byte	0x04, 0x0a
        /*000e*/ 	.short	(.L_2449 - .L_2448)
	.align		4
.L_2448:
        /*0010*/ 	.word	index@(.nv.constant0._Z25selective_scan_bwd_kernelI32Selective_Scan_bwd_kernel_traitsILi32ELi16ELb0ELb0ELb0ELb0ELb0EffEEv12SSMParamsBwd)
        /*0014*/ 	.short	0x0160
        /*0016*/ 	.short	0x01f0


	//----- nvinfo : EIATTR_CBANK_PARAM_SIZE
	.align		4
.L_2449:
        /*0018*/ 	.byte	0x03, 0x19
        /*001a*/ 	.short	0x01f0


	//----- nvinfo : EIATTR_KPARAM_INFO
	.align		4
        /*001c*/ 	.byte	0x04, 0x17
        /*001e*/ 	.short	(.L_2451 - .L_2450)
.L_2450:
        /*0020*/ 	.word	0x00000000
        /*0024*/ 	.short	0x0000
        /*0026*/ 	.short	0x0000
        /*0028*/ 	.byte	0x00, 0xf0, 0xc1, 0x07


	//----- nvinfo : EIATTR_MAXREG_COUNT
	.align		4
.L_2451:
        /*002c*/ 	.byte	0x03, 0x1b
        /*002e*/ 	.short	0x00ff


	//----- nvinfo : EIATTR_NUM_BARRIERS
	.align		4
        /*0030*/ 	.byte	0x02, 0x4c
        /*0032*/ 	.byte	0x01
	.zero		1


	//----- nvinfo : EIATTR_MERCURY_ISA_VERSION
	.align		4
        /*0034*/ 	.byte	0x03, 0x5f
        /*0036*/ 	.short	0x0000


	//----- nvinfo : EIATTR_COOP_GROUP_MASK_REGIDS
	.align		4
        /*0038*/ 	.byte	0x04, 0x29
        /*003a*/ 	.short	(.L_2453 - .L_2452)


	//   ....[0]....
.L_2452:
        /*003c*/ 	.word	0xffffffff


	//   ....[1]....
        /*0040*/ 	.word	0xffffffff


	//   ....[2]....
        /*0044*/ 	.word	0xffffffff


	//   ....[3]....
        /*0048*/ 	.word	0xffffffff


	//   ....[4]....
        /*004c*/ 	.word	0xffffffff


	//   ....[5]....
        /*0050*/ 	.word	0xffffffff


	//   ....[6]....
        /*0054*/ 	.word	0xffffffff


	//   ....[7]....
        /*0058*/ 	.word	0xffffffff


	//   ....[8]....
        /*005c*/ 	.word	0xffffffff


	//   ....[9]....
        /*0060*/ 	.word	0xffffffff


	//   ....[10]....
        /*0064*/ 	.word	0xffffffff


	//   ....[11]....
        /*0068*/ 	.word	0xffffffff


	//   ....[12]....
        /*006c*/ 	.word	0xffffffff


	//   ....[13]....
        /*0070*/ 	.word	0xffffffff


	//   ....[14]....
        /*0074*/ 	.word	0xffffffff


	//   ....[15]....
        /*0078*/ 	.word	0xffffffff


	//   ....[16]....
        /*007c*/ 	.word	0xffffffff


	//   ....[17]....
        /*0080*/ 	.word	0xffffffff


	//   ....[18]....
        /*0084*/ 	.word	0xffffffff


	//   ....[19]....
        /*0088*/ 	.word	0xffffffff


	//   ....[20]....
        /*008c*/ 	.word	0xffffffff


	//   ....[21]....
        /*0090*/ 	.word	0xffffffff


	//   ....[22]....
        /*0094*/ 	.word	0xffffffff


	//   ....[23]....
        /*0098*/ 	.word	0xffffffff


	//   ....[24]....
        /*009c*/ 	.word	0xffffffff


	//   ....[25]....
        /*00a0*/ 	.word	0xffffffff


	//   ....[26]....
        /*00a4*/ 	.word	0xffffffff


	//   ....[27]....
        /*00a8*/ 	.word	0xffffffff


	//   ....[28]....
        /*00ac*/ 	.word	0xffffffff


	//   ....[29]....
        /*00b0*/ 	.word	0xffffffff


	//   ....[30]....
        /*00b4*/ 	.word	0xffffffff


	//   ....[31]....
        /*00b8*/ 	.word	0xffffffff


	//   ....[32]....
        /*00bc*/ 	.word	0xffffffff


	//   ....[33]....
        /*00c0*/ 	.word	0xffffffff


	//   ....[34]....
        /*00c4*/ 	.word	0xffffffff


	//   ....[35]....
        /*00c8*/ 	.word	0xffffffff


	//   ....[36]....
        /*00cc*/ 	.word	0xffffffff


	//   ....[37]....
        /*00d0*/ 	.word	0xffffffff


	//   ....[38]....
        /*00d4*/ 	.word	0xffffffff


	//   ....[39]....
        /*00d8*/ 	.word	0xffffffff


	//   ....[40]....
        /*00dc*/ 	.word	0xffffffff


	//   ....[41]....
        /*00e0*/ 	.word	0xffffffff


	//   ....[42]....
        /*00e4*/ 	.word	0xffffffff


	//   ....[43]....
        /*00e8*/ 	.word	0xffffffff


	//   ....[44]....
        /*00ec*/ 	.word	0xffffffff


	//   ....[45]....
        /*00f0*/ 	.word	0xffffffff


	//   ....[46]....
        /*00f4*/ 	.word	0xffffffff


	//   ....[47]....
        /*00f8*/ 	.word	0xffffffff


	//   ....[48]....
        /*00fc*/ 	.word	0xffffffff


	//   ....[49]....
        /*0100*/ 	.word	0xffffffff


	//   ....[50]....
        /*0104*/ 	.word	0xffffffff


	//   ....[51]....
        /*0108*/ 	.word	0xffffffff


	//   ....[52]....
        /*010c*/ 	.word	0xffffffff


	//----- nvinfo : EIATTR_COOP_GROUP_INSTR_OFFSETS
	.align		4
.L_2453:
        /*0110*/ 	.byte	0x04, 0x28
        /*0112*/ 	.short	(.L_2455 - .L_2454)


	//   ....[0]....
.L_2454:
        /*0114*/ 	.word	0x00000d10


	//   ....[1]....
        /*0118*/ 	.word	0x00001260


	//   ....[2]....
        /*011c*/ 	.word	0x00001740


	//   ....[3]....
        /*0120*/ 	.word	0x000028e0


	//   ....[4]....
        /*0124*/ 	.word	0x00002910


	//   ....[5]....
        /*0128*/ 	.word	0x00002930


	//   ....[6]....
        /*012c*/ 	.word	0x00002940


	//   ....[7]....
        /*0130*/ 	.word	0x00002990


	//   ....[8]....
        /*0134*/ 	.word	0x000029b0


	//   ....[9]....
        /*0138*/ 	.word	0x000029d0


	//   ....[10]....
        /*013c*/ 	.word	0x000029e0


	//   ....[11]....
        /*0140*/ 	.word	0x00002a10


	//   ....[12]....
        /*0144*/ 	.word	0x00002a40


	//   ....[13]....
        /*0148*/ 	.word	0x00002a60


	//   ....[14]....
        /*014c*/ 	.word	0x00002a80


	//   ....[15]....
        /*0150*/ 	.word	0x00002ac0


	//   ....[16]....
        /*0154*/ 	.word	0x00002af0


	//   ....[17]....
        /*0158*/ 	.word	0x00002b20


	//   ....[18]....
        /*015c*/ 	.word	0x00002b40


	//   ....[19]....
        /*0160*/ 	.word	0x00002b90


	//   ....[20]....
        /*0164*/ 	.word	0x00002bc0


	//   ....[21]....
        /*0168*/ 	.word	0x00002be0


	//   ....[22]....
        /*016c*/ 	.word	0x00002bf0


	//   ....[23]....
        /*0170*/ 	.word	0x00002c10


	//   ....[24]....
        /*0174*/ 	.word	0x00002c40


	//   ....[25]....
        /*0178*/ 	.word	0x00002c60


	//   ....[26]....
        /*017c*/ 	.word	0x00002c90


	//   ....[27]....
        /*0180*/ 	.word	0x00002ca0


	//   ....[28]....
        /*0184*/ 	.word	0x00002cb0


	//   ....[29]....
        /*0188*/ 	.word	0x00002cc0


	//   ....[30]....
        /*018c*/ 	.word	0x00002cd0


	//   ....[31]....
        /*0190*/ 	.word	0x00003150


	//   ....[32]....
        /*0194*/ 	.word	0x000033e0


	//   ....[33]....
        /*0198*/ 	.word	0x00003470


	//   ....[34]....
        /*019c*/ 	.word	0x00003500


	//   ....[35]....
        /*01a0*/ 	.word	0x000035a0


	//   ....[36]....
        /*01a4*/ 	.word	0x00003620


	//   ....[37]....
        /*01a8*/ 	.word	0x000036c0


	//   ....[38]....
        /*01ac*/ 	.word	0x00003740


	//   ....[39]....
        /*01b0*/ 	.word	0x000037d0


	//   ....[40]....
        /*01b4*/ 	.word	0x000038b0


	//   ....[41]....
        /*01b8*/ 	.word	0x00003f50


	//   ....[42]....
        /*01bc*/ 	.word	0x00004630


	//   ....[43]....
        /*01c0*/ 	.word	0x00004c00


	//   ....[44]....
        /*01c4*/ 	.word	0x00004c50


	//   ....[45]....
        /*01c8*/ 	.word	0x00004c80


	//   ....[46]....
        /*01cc*/ 	.word	0x00004ca0


	//   ....[47]....
        /*01d0*/ 	.word	0x00004cc0


	//   ....[48]....
        /*01d4*/ 	.word	0x00004d70


	//   ....[49]....
        /*01d8*/ 	.word	0x00004dc0


	//   ....[50]....
        /*01dc*/ 	.word	0x00004de0


	//   ....[51]....
        /*01e0*/ 	.word	0x00004e00


	//   ....[52]....
        /*01e4*/ 	.word	0x00004e20


	//----- nvinfo : EIATTR_EXIT_INSTR_OFFSETS
	.align		4
.L_2455:
        /*01e8*/ 	.byte	0x04, 0x1c
        /*01ea*/ 	.short	(.L_2457 - .L_2456)


	//   ....[0]....
.L_2456:
        /*01ec*/ 	.word	0x00004ee0


	//   ....[1]....
        /*01f0*/ 	.word	0x00005390


	//----- nvinfo : EIATTR_MAX_THREADS
	.align		4
.L_2457:
        /*01f4*/ 	.byte	0x04, 0x05
        /*01f6*/ 	.short	(.L_2459 - .L_2458)
.L_2458:
        /*01f8*/ 	.word	0x00000020
        /*01fc*/ 	.word	0x00000001
        /*0200*/ 	.word	0x00000001


	//----- nvinfo : EIATTR_CRS_STACK_SIZE
	.align		4
.L_2459:
        /*0204*/ 	.byte	0x04, 0x1e
        /*0206*/ 	.short	(.L_2461 - .L_2460)
.L_2460:
        /*0208*/ 	.word	0x00000000
.L_2461:


//--------------------- .nv.info._Z25selective_scan_bwd_kernelI32Selective_Scan_bwd_kernel_traitsILi32ELi16ELb0ELb0ELb0ELb0ELb1EffEEv12SSMParamsBwd --------------------------
	.section	.nv.info._Z25selective_scan_bwd_kernelI32Selective_Scan_bwd_kernel_traitsILi32ELi16ELb0ELb0ELb0ELb0ELb1EffEEv12SSMParamsBwd,"",@"SHT_CUDA_INFO"
	.sectionflags	@""
	.align	4


	//----- nvinfo : EIATTR_CUDA_API_VERSION
	.align		4
        /*0000*/ 	.byte	0x04, 0x37
        /*0002*/ 	.short	(.L_2463 - .L_2462)
.L_2462:
        /*0004*/ 	.word	0x00000082


	//----- nvinfo : EIATTR_SW2861232_WAR
	.align		4
.L_2463:
        /*0008*/ 	.byte	0x01, 0x35
	.zero		2


	//----- nvinfo : EIATTR_PARAM_CBANK
	.align		4
        /*000c*/ 	.byte	0x04, 0x0a
        /*000e*/ 	.short	(.L_2465 - .L_2464)
	.align		4
.L_2464:
        /*0010*/ 	.word	index@(.nv.constant0._Z25selective_scan_bwd_kernelI32Selective_Scan_bwd_kernel_traitsILi32ELi16ELb0ELb0ELb0ELb0ELb1EffEEv12SSMParamsBwd)
        /*0014*/ 	.short	0x0160
        /*0016*/ 	.short	0x01f0


	//----- nvinfo : EIATTR_CBANK_PARAM_SIZE
	.align		4
.L_2465:
        /*0018*/ 	.byte	0x03, 0x19
        /*001a*/ 	.short	0x01f0


	//----- nvinfo : EIATTR_KPARAM_INFO
	.align		4
        /*001c*/ 	.byte	0x04, 0x17
        /*001e*/ 	.short	(.L_2467 - .L_2466)
.L_2466:
        /*0020*/ 	.word	0x00000000
        /*0024*/ 	.short	0x0000
        /*0026*/ 	.short	0x0000
        /*0028*/ 	.byte	0x00, 0xf0, 0xc1, 0x07


	//----- nvinfo : EIATTR_MAXREG_COUNT
	.align		4
.L_2467:
        /*002c*/ 	.byte	0x03, 0x1b
        /*002e*/ 	.short	0x00ff


	//----- nvinfo : EIATTR_NUM_BARRIERS
	.align		4
        /*0030*/ 	.byte	0x02, 0x4c
        /*0032*/ 	.byte	0x01
	.zero		1


	//----- nvinfo : EIATTR_MERCURY_ISA_VERSION
	.align		4
        /*0034*/ 	.byte	0x03, 0x5f
        /*0036*/ 	.short	0x0000


	//----- nvinfo : EIATTR_COOP_GROUP_MASK_REGIDS
	.align		4
        /*0038*/ 	.byte	0x04, 0x29
        /*003a*/ 	.short	(.L_2469 - .L_2468)


	//   ....[0]....
.L_2468:
        /*003c*/ 	.word	0xffffffff


	//   ....[1]....
        /*0040*/ 	.word	0xffffffff


	//   ....[2]....
        /*0044*/ 	.word	0xffffffff


	//   ....[3]....
        /*0048*/ 	.word	0xffffffff


	//   ....[4]....
        /*004c*/ 	.word	0xffffffff


	//   ....[5]....
        /*0050*/ 	.word	0xffffffff


	//   ....[6]....
        /*0054*/ 	.word	0xffffffff


	//   ....[7]....
        /*0058*/ 	.word	0xffffffff


	//   ....[8]....
        /*005c*/ 	.word	0xffffffff


	//   ....[9]....
        /*0060*/ 	.word	0xffffffff


	//   ....[10]....
        /*0064*/ 	.word	0xffffffff


	//   ....[11]....
        /*0068*/ 	.word	0xffffffff


	//   ....[12]....
        /*006c*/ 	.word	0xffffffff


	//   ....[13]....
        /*0070*/ 	.word	0xffffffff


	//   ....[14]....
        /*0074*/ 	.word	0xffffffff


	//   ....[15]....
        /*0078*/ 	.word	0xffffffff


	//   ....[16]....
        /*007c*/ 	.word	0xffffffff


	//   ....[17]....
        /*0080*/ 	.word	0xffffffff


	//   ....[18]....
        /*0084*/ 	.word	0xffffffff


	//   ....[19]....
        /*0088*/ 	.word	0xffffffff


	//   ....[20]....
        /*008c*/ 	.word	0xffffffff


	//   ....[21]....
        /*0090*/ 	.word	0xffffffff


	//   ....[22]....
        /*0094*/ 	.word	0xffffffff


	//   ....[23]....
        /*0098*/ 	.word	0xffffffff


	//   ....[24]....
        /*009c*/ 	.word	0xffffffff


	//   ....[25]....
        /*00a0*/ 	.word	0xffffffff


	//   ....[26]....
        /*00a4*/ 	.word	0xffffffff


	//   ....[27]....
        /*00a8*/ 	.word	0xffffffff


	//   ....[28]....
        /*00ac*/ 	.word	0xffffffff


	//   ....[29]....
        /*00b0*/ 	.word	0xffffffff


	//   ....[30]....
        /*00b4*/ 	.word	0xffffffff


	//   ....[31]....
        /*00b8*/ 	.word	0xffffffff


	//   ....[32]....
        /*00bc*/ 	.word	0xffffffff


	//   ....[33]....
        /*00c0*/ 	.word	0xffffffff


	//   ....[34]....
        /*00c4*/ 	.word	0xffffffff


	//   ....[35]....
        /*00c8*/ 	.word	0xffffffff


	//   ....[36]....
        /*00cc*/ 	.word	0xffffffff


	//   ....[37]....
        /*00d0*/ 	.word	0xffffffff


	//   ....[38]....
        /*00d4*/ 	.word	0xffffffff


	//   ....[39]....
        /*00d8*/ 	.word	0xffffffff


	//   ....[40]....
        /*00dc*/ 	.word	0xffffffff


	//   ....[41]....
        /*00e0*/ 	.word	0xffffffff


	//   ....[42]....
        /*00e4*/ 	.word	0xffffffff


	//   ....[43]....
        /*00e8*/ 	.word	0xffffffff


	//   ....[44]....
        /*00ec*/ 	.word	0xffffffff


	//   ....[45]....
        /*00f0*/ 	.word	0xffffffff


	//   ....[46]....
        /*00f4*/ 	.word	0xffffffff


	//   ....[47]....
        /*00f8*/ 	.word	0xffffffff


	//   ....[48]....
        /*00fc*/ 	.word	0xffffffff


	//   ....[49]....
        /*0100*/ 	.word	0xffffffff


	//   ....[50]....
        /*0104*/ 	.word	0xffffffff


	//   ....[51]....
        /*0108*/ 	.word	0xffffffff


	//   ....[52]....
        /*010c*/ 	.word	0xffffffff


	//   ....[53]....
        /*0110*/ 	.word	0xffffffff


	//   ....[54]....
        /*0114*/ 	.word	0xffffffff


	//   ....[55]....
        /*0118*/ 	.word	0xffffffff


	//   ....[56]....
        /*011c*/ 	.word	0xffffffff


	//----- nvinfo : EIATTR_COOP_GROUP_INSTR_OFFSETS
	.align		4
.L_2469:
        /*0120*/ 	.byte	0x04, 0x28
        /*0122*/ 	.short	(.L_2471 - .L_2470)


	//   ....[0]....
.L_2470:
        /*0124*/ 	.word	0x00000d80


	//   ....[1]....
        /*0128*/ 	.word	0x000012f0


	//   ....[2]....
        /*012c*/ 	.word	0x00001a80


	//   ....[3]....
        /*0130*/ 	.word	0x00001ef0


	//   ....[4]....
        /*0134*/ 	.word	0x000025a0


	//   ....[5]....
        /*0138*/ 	.word	0x00002e10


	//   ....[6]....
        /*013c*/ 	.word	0x000037e0


	//   ....[7]....
        /*0140*/ 	.word	0x00004a00


	//   ....[8]....
        /*0144*/ 	.word	0x00004d60


	//   ....[9]....
        /*0148*/ 	.word	0x00004db0


	//   ....[10]....
        /*014c*/ 	.word	0x00004dc0


	//   ....[11]....
        /*0150*/ 	.word	0x00004dd0


	//   ....[12]....
        /*0154*/ 	.word	0x00004e00


	//   ....[13]....
        /*0158*/ 	.word	0x00004e30


	//   ....[14]....
        /*015c*/ 	.word	0x00004e60


	//   ....[15]....
        /*0160*/ 	.word	0x00004e70


	//   ....[16]....
        /*0164*/ 	.word	0x00004ea0


	//   ....[17]....
        /*0168*/ 	.word	0x00004ed0


	//   ....[18]....
        /*016c*/ 	.word	0x00004f00


	//   ....[19]....
        /*0170*/ 	.word	0x00004f10


	//   ....[20]....
        /*0174*/ 	.word	0x00004f50


	//   ....[21]....
        /*0178*/ 	.word	0x00004f80


	//   ....[22]....
        /*017c*/ 	.word	0x00004fb0


	//   ....[23]....
        /*0180*/ 	.word	0x00004ff0


	//   ....[24]....
        /*0184*/ 	.word	0x00005020


	//   ....[25]....
        /*0188*/ 	.word	0x00005050


	//   ....[26]....
        /*018c*/ 	.word	0x00005060


	//   ....[27]....
        /*0190*/ 	.word	0x00005080


	//   ....[28]....
        /*0194*/ 	.word	0x000050b0


	//   ....[29]....
        /*0198*/ 	.word	0x000050c0


	//   ....[30]....
        /*019c*/ 	.word	0x000050f0


	//   ....[31]....
        /*01a0*/ 	.word	0x00005100


	//   ....[32]....
        /*01a4*/ 	.word	0x00005110


	//   ....[33]....
        /*01a8*/ 	.word	0x00005120


	//   ....[34]....
        /*01ac*/ 	.word	0x00005130


	//   ....[35]....
        /*01b0*/ 	.word	0x000055e0


	//   ....[36]....
        /*01b4*/ 	.word	0x00005750


	//   ....[37]....
        /*01b8*/ 	.word	0x000058c0


	//   ....[38]....
        /*01bc*/ 	.word	0x000058f0


	//   ....[39]....
        /*01c0*/ 	.word	0x000059e0


	//   ....[40]....
        /*01c4*/ 	.word	0x00005a10


	//   ....[41]....
        /*01c8*/ 	.word	0x00005af0


	//   ....[42]....
        /*01cc*/ 	.word	0x00005b20


	//   ....[43]....
        /*01d0*/ 	.word	0x00005c20


	//   ....[44]....
        /*01d4*/ 	.word	0x00005d40


	//   ....[45]....
        /*01d8*/ 	.word	0x00006370


	//   ....[46]....
        /*01dc*/ 	.word	0x00006aa0


	//   ....[47]....
        /*01e0*/ 	.word	0x00007030


	//   ....[48]....
        /*01e4*/ 	.word	0x00007080


	//   ....[49]....
        /*01e8*/ 	.word	0x000070b0


	//   ....[50]....
        /*01ec*/ 	.word	0x000070d0


	//   ....[51]....
        /*01f0*/ 	.word	0x000070f0


	//   ....[52]....
        /*01f4*/ 	.word	0x000071a0


	//   ....[53]....
        /*01f8*/ 	.word	0x000071f0


	//   ....[54]....
        /*01fc*/ 	.word	0x00007210


	//   ....[55]....
        /*0200*/ 	.word	0x00007230


	//   ....[56]....
        /*0204*/ 	.word	0x00007250


	//----- nvinfo : EIATTR_EXIT_INSTR_OFFSETS
	.align		4
.L_2471:
        /*0208*/ 	.byte	0x04, 0x1c
        /*020a*/ 	.short	(.L_2473 - .L_2472)


	//   ....[0]....
.L_2472:
        /*020c*/ 	.word	0x00007310


	//   ....[1]....
        /*0210*/ 	.word	0x000077c0


	//----- nvinfo : EIATTR_MAX_THREADS
	.align		4
.L_2473:
        /*0214*/ 	.byte	0x04, 0x05
        /*0216*/ 	.short	(.L_2475 - .L_2474)
.L_2474:
        /*0218*/ 	.word	0x00000020
        /*021c*/ 	.word	0x00000001
        /*0220*/ 	.word	0x00000001


	//----- nvinfo : EIATTR_CRS_STACK_SIZE
	.align		4
.L_2475:
        /*0224*/ 	.byte	0x04, 0x1e
        /*0226*/ 	.short	(.L_2477 - .L_2476)
.L_2476:
        /*0228*/ 	.word	0x00000000
.L_2477:


//--------------------- .nv.info._Z25selective_scan_bwd_kernelI32Selective_Scan_bwd_kernel_traitsILi32ELi16ELb0ELb0ELb0ELb1ELb0EffEEv12SSMParamsBwd --------------------------
	.section	.nv.info._Z25selective_scan_bwd_kernelI32Selective_Scan_bwd_kernel_traitsILi32ELi16ELb0ELb0ELb0ELb1ELb0EffEEv12SSMParamsBwd,"",@"SHT_CUDA_INFO"
	.sectionflags	@""
	.align	4


	//----- nvinfo : EIATTR_CUDA_API_VERSION
	.align		4
        /*0000*/ 	.byte	0x04, 0x37
        /*0002*/ 	.short	(.L_2479 - .L_2478)
.L_2478:
        /*0004*/ 	.word	0x00000082


	//----- nvinfo : EIATTR_SW2861232_WAR
	.align		4
.L_2479:
        /*0008*/ 	.byte	0x01, 0x35
	.zero		2


	//----- nvinfo : EIATTR_PARAM_CBANK
	.align		4
        /*000c*/ 	.byte	0x04, 0x0a
        /*000e*/ 	.short	(.L_2481 - .L_2480)
	.align		4
.L_2480:
        /*0010*/ 	.word	index@(.nv.constant0._Z25selective_scan_bwd_kernelI32Selective_Scan_bwd_kernel_traitsILi32ELi16ELb0ELb0ELb0ELb1ELb0EffEEv12SSMParamsBwd)
        /*0014*/ 	.short	0x0160
        /*0016*/ 	.short	0x01f0


	//----- nvinfo : EIATTR_CBANK_PARAM_SIZE
	.align		4
.L_2481:
        /*0018*/ 	.byte	0x03, 0x19
        /*001a*/ 	.short	0x01f0


	//----- nvinfo : EIATTR_KPARAM_INFO
	.align		4
        /*001c*/ 	.byte	0x04, 0x17
        /*001e*/ 	.short	(.L_2483 - .L_2482)
.L_2482:
        /*0020*/ 	.word	0x00000000
        /*0024*/ 	.short	0x0000
        /*0026*/ 	.short	0x0000
        /*0028*/ 	.byte	0x00, 0xf0, 0xc1, 0x07


	//----- nvinfo : EIATTR_MAXREG_COUNT
	.align		4
.L_2483:
        /*002c*/ 	.byte	0x03, 0x1b
        /*002e*/ 	.short	0x00ff


	//----- nvinfo : EIATTR_NUM_BARRIERS
	.align		4
        /*0030*/ 	.byte	0x02, 0x4c
        /*0032*/ 	.byte	0x01
	.zero		1


	//----- nvinfo : EIATTR_MERCURY_ISA_VERSION
	.align		4
        /*0034*/ 	.byte	0x03, 0x5f
        /*0036*/ 	.short	0x0000


	//----- nvinfo : EIATTR_COOP_GROUP_MASK_REGIDS
	.align		4
        /*0038*/ 	.byte	0x04, 0x29
        /*003a*/ 	.short	(.L_2485 - .L_2484)


	//   ....[0]....
.L_2484:
        /*003c*/ 	.word	0xffffffff


	//   ....[1]....
        /*0040*/ 	.word	0xffffffff


	//   ....[2]....
        /*0044*/ 	.word	0xffffffff


	//   ....[3]....
        /*0048*/ 	.word	0xffffffff


	//   ....[4]....
        /*004c*/ 	.word	0xffffffff


	//   ....[5]....
        /*0050*/ 	.word	0xffffffff


	//   ....[6]....
        /*0054*/ 	.word	0xffffffff


	//   ....[7]....
        /*0058*/ 	.word	0xffffffff


	//   ....[8]....
        /*005c*/ 	.word	0xffffffff


	//   ....[9]....
        /*0060*/ 	.word	0xffffffff


	//   ....[10]....
        /*0064*/ 	.word	0xffffffff


	//   ....[11]....
        /*0068*/ 	.word	0xffffffff


	//   ....[12]....
        /*006c*/ 	.word	0xffffffff


	//   ....[13]....
        /*0070*/ 	.word	0xffffffff


	//   ....[14]....
        /*0074*/ 	.word	0xffffffff


	//   ....[15]....
        /*0078*/ 	.word	0xffffffff


	//   ....[16]....
        /*007c*/ 	.word	0xffffffff


	//   ....[17]....
        /*0080*/ 	.word	0xffffffff


	//   ....[18]....
        /*0084*/ 	.word	0xffffffff


	//   ....[19]....
        /*0088*/ 	.word	0xffffffff


	//   ....[20]....
        /*008c*/ 	.word	0xffffffff


	//   ....[21]....
        /*0090*/ 	.word	0xffffffff


	//   ....[22]....
        /*0094*/ 	.word	0xffffffff


	//   ....[23]....
        /*0098*/ 	.word	0xffffffff


	//   ....[24]....
        /*009c*/ 	.word	0xffffffff


	//   ....[25]....
        /*00a0*/ 	.word	0xffffffff


	//   ....[26]....
        /*00a4*/ 	.word	0xffffffff


	//   ....[27]....
        /*00a8*/ 	.word	0xffffffff


	//   ....[28]....
        /*00ac*/ 	.word	0xffffffff


	//   ....[29]....
        /*00b0*/ 	.word	0xffffffff


	//   ....[30]....
        /*00b4*/ 	.word	0xffffffff


	//   ....[31]....
        /*00b8*/ 	.word	0xffffffff


	//   ....[32]....
        /*00bc*/ 	.word	0xffffffff


	//   ....[33]....
        /*00c0*/ 	.word	0xffffffff


	//   ....[34]....
        /*00c4*/ 	.word	0xffffffff


	//   ....[35]....
        /*00c8*/ 	.word	0xffffffff


	//   ....[36]....
        /*00cc*/ 	.word	0xffffffff


	//   ....[37]....
        /*00d0*/ 	.word	0xffffffff


	//   ....[38]....
        /*00d4*/ 	.word	0xffffffff


	//   ....[39]....
        /*00d8*/ 	.word	0xffffffff


	//   ....[40]....
        /*00dc*/ 	.word	0xffffffff


	//   ....[41]....
        /*00e0*/ 	.word	0xffffffff


	//   ....[42]....
        /*00e4*/ 	.word	0xffffffff


	//   ....[43]....
        /*00e8*/ 	.word	0xffffffff


	//   ....[44]....
        /*00ec*/ 	.word	0xffffffff


	//   ....[45]....
        /*00f0*/ 	.word	0xffffffff


	//   ....[46]....
        /*00f4*/ 	.word	0xffffffff


	//   ....[47]....
        /*00f8*/ 	.word	0xffffffff


	//   ....[48]....
        /*00fc*/ 	.word	0xffffffff


	//   ....[49]....
        /*0100*/ 	.word	0xffffffff


	//   ....[50]....
        /*0104*/ 	.word	0xffffffff


	//   ....[51]....
        /*0108*/ 	.word	0xffffffff


	//   ....[52]....
        /*010c*/ 	.word	0xffffffff


	//   ....[53]....
        /*0110*/ 	.word	0xffffffff


	//----- nvinfo : EIATTR_COOP_GROUP_INSTR_OFFSETS
	.align		4
.L_2485:
        /*0114*/ 	.byte	0x04, 0x28
        /*0116*/ 	.short	(.L_2487 - .L_2486)


	//   ....[0]....
.L_2486:
        /*0118*/ 	.word	0x00000dd0


	//   ....[1]....
        /*011c*/ 	.word	0x00001390


	//   ....[2]....
        /*0120*/ 	.word	0x000018d0


	//   ....[3]....
        /*0124*/ 	.word	0x00004cb0


	//   ....[4]....
        /*0128*/ 	.word	0x00004cd0


	//   ....[5]....
        /*012c*/ 	.word	0x00004ce0


	//   ....[6]....
        /*0130*/ 	.word	0x00004cf0


	//   ....[7]....
        /*0134*/ 	.word	0x00004d20


	//   ....[8]....
        /*0138*/ 	.word	0x00004d50


	//   ....[9]....
        /*013c*/ 	.word	0x00004d70


	//   ....[10]....
        /*0140*/ 	.word	0x00004d90


	//   ....[11]....
        /*0144*/ 	.word	0x00004dc0


	//   ....[12]....
        /*0148*/ 	.word	0x00004df0


	//   ....[13]....
        /*014c*/ 	.word	0x00004e20


	//   ....[14]....
        /*0150*/ 	.word	0x00004e30


	//   ....[15]....
        /*0154*/ 	.word	0x00004e70


	//   ....[16]....
        /*0158*/ 	.word	0x00004eb0


	//   ....[17]....
        /*015c*/ 	.word	0x00004ee0


	//   ....[18]....
        /*0160*/ 	.word	0x00004ef0


	//   ....[19]....
        /*0164*/ 	.word	0x00004f30


	//   ....[20]....
        /*0168*/ 	.word	0x00004f70


	//   ....[21]....
        /*016c*/ 	.word	0x00004f90


	//   ....[22]....
        /*0170*/ 	.word	0x00004fa0


	//   ....[23]....
        /*0174*/ 	.word	0x00004fc0


	//   ....[24]....
        /*0178*/ 	.word	0x00004ff0


	//   ....[25]....
        /*017c*/ 	.word	0x00005010


	//   ....[26]....
        /*0180*/ 	.word	0x00005040


	//   ....[27]....
        /*0184*/ 	.word	0x00005050


	//   ....[28]....
        /*0188*/ 	.word	0x00005060


	//   ....[29]....
        /*018c*/ 	.word	0x00005070


	//   ....[30]....
        /*0190*/ 	.word	0x00005080


	//   ....[31]....
        /*0194*/ 	.word	0x000053f0


	//   ....[32]....
        /*0198*/ 	.word	0x00005550


	//   ....[33]....
        /*019c*/ 	.word	0x000056f0


	//   ....[34]....
        /*01a0*/ 	.word	0x00005750


	//   ....[35]....
        /*01a4*/ 	.word	0x00005810


	//   ....[36]....
        /*01a8*/ 	.word	0x00005880


	//   ....[37]....
        /*01ac*/ 	.word	0x00005930


	//   ....[38]....
        /*01b0*/ 	.word	0x000059a0


	//   ....[39]....
        /*01b4*/ 	.word	0x00005aa0


	//   ....[40]....
        /*01b8*/ 	.word	0x00005bc0


	//   ....[41]....
        /*01bc*/ 	.word	0x00006490


	//   ....[42]....
        /*01c0*/ 	.word	0x00006bf0


	//   ....[43]....
        /*01c4*/ 	.word	0x000074e0


	//   ....[44]....
        /*01c8*/ 	.word	0x00007ad0


	//   ....[45]....
        /*01cc*/ 	.word	0x00007b20


	//   ....[46]....
        /*01d0*/ 	.word	0x00007b50


	//   ....[47]....
        /*01d4*/ 	.word	0x00007b70


	//   ....[48]....
        /*01d8*/ 	.word	0x00007b90


	//   ....[49]....
        /*01dc*/ 	.word	0x00007c40


	//   ....[50]....
        /*01e0*/ 	.word	0x00007c90


	//   ....[51]....
        /*01e4*/ 	.word	0x00007cb0


	//   ....[52]....
        /*01e8*/ 	.word	0x00007cd0


	//   ....[53]....
        /*01ec*/ 	.word	0x00007cf0


	//----- nvinfo : EIATTR_EXIT_INSTR_OFFSETS
	.align		4
.L_2487:
        /*01f0*/ 	.byte	0x04, 0x1c
        /*01f2*/ 	.short	(.L_2489 - .L_2488)


	//   ....[0]....
.L_2488:
        /*01f4*/ 	.word	0x00007db0


	//   ....[1]....
        /*01f8*/ 	.word	0x00008260


	//----- nvinfo : EIATTR_MAX_THREADS
	.align		4
.L_2489:
        /*01fc*/ 	.byte	0x04, 0x05
        /*01fe*/ 	.short	(.L_2491 - .L_2490)
.L_2490:
        /*0200*/ 	.word	0x00000020
        /*0204*/ 	.word	0x00000001
        /*0208*/ 	.word	0x00000001


	//----- nvinfo : EIATTR_CRS_STACK_SIZE
	.align		4
.L_2491:
        /*020c*/ 	.byte	0x04, 0x1e
        /*020e*/ 	.short	(.L_2493 - .L_2492)
.L_2492:
        /*0210*/ 	.word	0x00000000
.L_2493:


//--------------------- .nv.info._Z25selective_scan_bwd_kernelI32Selective_Scan_bwd_kernel_traitsILi32ELi16ELb0ELb0ELb0ELb1ELb1EffEEv12SSMParamsBwd --------------------------
	.section	.nv.info._Z25selective_scan_bwd_kernelI32Selective_Scan_bwd_kernel_traitsILi32ELi16ELb0ELb0ELb0ELb1ELb1EffEEv12SSMParamsBwd,"",@"SHT_CUDA_INFO"
	.sectionflags	@""
	.align	4


	//----- nvinfo : EIATTR_CUDA_API_VERSION
	.align		4
        /*0000*/ 	.byte	0x04, 0x37
        /*0002*/ 	.short	(.L_2495 - .L_2494)
.L_2494:
        /*0004*/ 	.word	0x00000082


	//----- nvinfo : EIATTR_SW2861232_WAR
	.align		4
.L_2495:
        /*0008*/ 	.byte	0x01, 0x35
	.zero		2


	//----- nvinfo : EIATTR_PARAM_CBANK
	.align		4
        /*000c*/ 	.byte	0x04, 0x0a
        /*000e*/ 	.short	(.L_2497 - .L_2496)
	.align		4
.L_2496:
        /*0010*/ 	.word	index@(.nv.constant0._Z25selective_scan_bwd_kernelI32Selective_Scan_bwd_kernel_traitsILi32ELi16ELb0ELb0ELb0ELb1ELb1EffEEv12SSMParamsBwd)
        /*0014*/ 	.short	0x0160
        /*0016*/ 	.short	0x01f0


	//----- nvinfo : EIATTR_CBANK_PARAM_SIZE
	.align		4
.L_2497:
        /*0018*/ 	.byte	0x03, 0x19
        /*001a*/ 	.short	0x01f0


	//----- nvinfo : EIATTR_KPARAM_INFO
	.align		4
        /*001c*/ 	.byte	0x04, 0x17
        /*001e*/ 	.short	(.L_2499 - .L_2498)
.L_2498:
        /*0020*/ 	.word	0x00000000
        /*0024*/ 	.short	0x0000
        /*0026*/ 	.short	0x0000
        /*0028*/ 	.byte	0x00, 0xf0, 0xc1, 0x07


	//----- nvinfo : EIATTR_MAXREG_COUNT
	.align		4
.L_2499:
        /*002c*/ 	.byte	0x03, 0x1b
        /*002e*/ 	.short	0x00ff


	//----- nvinfo : EIATTR_NUM_BARRIERS
	.align		4
        /*0030*/ 	.byte	0x02, 0x4c
        /*0032*/ 	.byte	0x01
	.zero		1


	//----- nvinfo : EIATTR_MERCURY_ISA_VERSION
	.align		4
        /*0034*/ 	.byte	0x03, 0x5f
        /*0036*/ 	.short	0x0000


	//----- nvinfo : EIATTR_COOP_GROUP_MASK_REGIDS
	.align		4
        /*0038*/ 	.byte	0x04, 0x29
        /*003a*/ 	.short	(.L_2501 - .L_2500)


	//   ....[0]....
.L_2500:
        /*003c*/ 	.word	0xffffffff


	//   ....[1]....
        /*0040*/ 	.word	0xffffffff


	//   ....[2]....
        /*0044*/ 	.word	0xffffffff


	//   ....[3]....
        /*0048*/ 	.word	0xffffffff


	//   ....[4]....
        /*004c*/ 	.word	0xffffffff


	//   ....[5]....
        /*0050*/ 	.word	0xffffffff


	//   ....[6]....
        /*0054*/ 	.word	0xffffffff


	//   ....[7]....
        /*0058*/ 	.word	0xffffffff


	//   ....[8]....
        /*005c*/ 	.word	0xffffffff


	//   ....[9]....
        /*0060*/ 	.word	0xffffffff


	//   ....[10]....
        /*0064*/ 	.word	0xffffffff


	//   ....[11]....
        /*0068*/ 	.word	0xffffffff


	//   ....[12]....
        /*006c*/ 	.word	0xffffffff


	//   ....[13]....
        /*0070*/ 	.word	0xffffffff


	//   ....[14]....
        /*0074*/ 	.word	0xffffffff


	//   ....[15]....
        /*0078*/ 	.word	0xffffffff


	//   ....[16]....
        /*007c*/ 	.word	0xffffffff


	//   ....[17]....
        /*0080*/ 	.word	0xffffffff


	//   ....[18]....
        /*0084*/ 	.word	0xffffffff


	//   ....[19]....
        /*0088*/ 	.word	0xffffffff


	//   ....[20]....
        /*008c*/ 	.word	0xffffffff


	//   ....[21]....
        /*0090*/ 	.word	0xffffffff


	//   ....[22]....
        /*0094*/ 	.word	0xffffffff


	//   ....[23]....
        /*0098*/ 	.word	0xffffffff


	//   ....[24]....
        /*009c*/ 	.word	0xffffffff


	//   ....[25]....
        /*00a0*/ 	.word	0xffffffff


	//   ....[26]....
        /*00a4*/ 	.word	0xffffffff


	//   ....[27]....
        /*00a8*/ 	.word	0xffffffff


	//   ....[28]....
        /*00ac*/ 	.word	0xffffffff


	//   ....[29]....
        /*00b0*/ 	.word	0xffffffff


	//   ....[30]....
        /*00b4*/ 	.word	0xffffffff


	//   ....[31]....
        /*00b8*/ 	.word	0xffffffff


	//   ....[32]....
        /*00bc*/ 	.word	0xffffffff


	//   ....[33]....
        /*00c0*/ 	.word	0xffffffff


	//   ....[34]....
        /*00c4*/ 	.word	0xffffffff


	//   ....[35]....
        /*00c8*/ 	.word	0xffffffff


	//   ....[36]....
        /*00cc*/ 	.word	0xffffffff


	//   ....[37]....
        /*00d0*/ 	.word	0xffffffff


	//   ....[38]....
        /*00d4*/ 	.word	0xffffffff


	//   ....[39]....
        /*00d8*/ 	.word	0xffffffff


	//   ....[40]....
        /*00dc*/ 	.word	0xffffffff


	//   ....[41]....
        /*00e0*/ 	.word	0xffffffff


	//   ....[42]....
        /*00e4*/ 	.word	0xffffffff


	//   ....[43]....
        /*00e8*/ 	.word	0xffffffff


	//   ....[44]....
        /*00ec*/ 	.word	0xffffffff


	//   ....[45]....
        /*00f0*/ 	.word	0xffffffff


	//   ....[46]....
        /*00f4*/ 	.word	0xffffffff


	//   ....[47]....
        /*00f8*/ 	.word	0xffffffff


	//   ....[48]....
        /*00fc*/ 	.word	0xffffffff


	//   ....[49]....
        /*0100*/ 	.word	0xffffffff


	//   ....[50]....
        /*0104*/ 	.word	0xffffffff


	//   ....[51]....
        /*0108*/ 	.word	0xffffffff


	//   ....[52]....
        /*010c*/ 	.word	0xffffffff


	//   ....[53]....
        /*0110*/ 	.word	0xffffffff


	//   ....[54]....
        /*0114*/ 	.word	0xffffffff


	//   ....[55]....
        /*0118*/ 	.word	0xffffffff


	//   ....[56]....
        /*011c*/ 	.word	0xffffffff


	//   ....[57]....
        /*0120*/ 	.word	0xffffffff


	//----- nvinfo : EIATTR_COOP_GROUP_INSTR_OFFSETS
	.align		4
.L_2501:
        /*0124*/ 	.byte	0x04, 0x28
        /*0126*/ 	.short	(.L_2503 - .L_2502)


	//   ....[0]....
.L_2502:
        /*0128*/ 	.word	0x00000d40


	//   ....[1]....
        /*012c*/ 	.word	0x00001210


	//   ....[2]....
        /*0130*/ 	.word	0x00001860


	//   ....[3]....
        /*0134*/ 	.word	0x00004250


	//   ....[4]....
        /*0138*/ 	.word	0x000048c0


	//   ....[5]....
        /*013c*/ 	.word	0x00005160


	//   ....[6]....
        /*0140*/ 	.word	0x00005b30


	//   ....[7]....
        /*0144*/ 	.word	0x00006f90


	//   ....[8]....
        /*0148*/ 	.word	0x00006fb0


	//   ....[9]....
        /*014c*/ 	.word	0x00006fc0


	//   ....[10]....
        /*0150*/ 	.word	0x00006fd0


	//   ....[11]....
        /*0154*/ 	.word	0x00007000


	//   ....[12]....
        /*0158*/ 	.word	0x00007030


	//   ....[13]....
        /*015c*/ 	.word	0x00007050


	//   ....[14]....
        /*0160*/ 	.word	0x00007070


	//   ....[15]....
        /*0164*/ 	.word	0x000070a0


	//   ....[16]....
        /*0168*/ 	.word	0x000070d0


	//   ....[17]....
        /*016c*/ 	.word	0x00007100


	//   ....[18]....
        /*0170*/ 	.word	0x00007110


	//   ....[19]....
        /*0174*/ 	.word	0x00007150


	//   ....[20]....
        /*0178*/ 	.word	0x00007190


	//   ....[21]....
        /*017c*/ 	.word	0x000071c0


	//   ....[22]....
        /*0180*/ 	.word	0x000071d0


	//   ....[23]....
        /*0184*/ 	.word	0x00007210


	//   ....[24]....
        /*0188*/ 	.word	0x00007250


	//   ....[25]....
        /*018c*/ 	.word	0x00007270


	//   ....[26]....
        /*0190*/ 	.word	0x00007280


	//   ....[27]....
        /*0194*/ 	.word	0x000072a0


	//   ....[28]....
        /*0198*/ 	.word	0x000072d0


	//   ....[29]....
        /*019c*/ 	.word	0x000072f0


	//   ....[30]....
        /*01a0*/ 	.word	0x00007310


	//   ....[31]....
        /*01a4*/ 	.word	0x00007320


	//   ....[32]....
        /*01a8*/ 	.word	0x00007330


	//   ....[33]....
        /*01ac*/ 	.word	0x00007340


	//   ....[34]....
        /*01b0*/ 	.word	0x00007350


	//   ....[35]....
        /*01b4*/ 	.word	0x000076c0


	//   ....[36]....
        /*01b8*/ 	.word	0x00007850


	//   ....[37]....
        /*01bc*/ 	.word	0x000079c0


	//   ....[38]....
        /*01c0*/ 	.word	0x00007a20


	//   ....[39]....
        /*01c4*/ 	.word	0x00007ae0


	//   ....[40]....
        /*01c8*/ 	.word	0x00007b50


	//   ....[41]....
        /*01cc*/ 	.word	0x00007c00


	//   ....[42]....
        /*01d0*/ 	.word	0x00007c70


	//   ....[43]....
        /*01d4*/ 	.word	0x00007d70


	//   ....[44]....
        /*01d8*/ 	.word	0x00007e90


	//   ....[45]....
        /*01dc*/ 	.word	0x00008710


	//   ....[46]....
        /*01e0*/ 	.word	0x00008ee0


	//   ....[47]....
        /*01e4*/ 	.word	0x00009720


	//   ....[48]....
        /*01e8*/ 	.word	0x00009d00


	//   ....[49]....
        /*01ec*/ 	.word	0x00009d50


	//   ....[50]....
        /*01f0*/ 	.word	0x00009d80


	//   ....[51]....
        /*01f4*/ 	.word	0x00009da0


	//   ....[52]....
        /*01f8*/ 	.word	0x00009dc0


	//   ....[53]....
        /*01fc*/ 	.word	0x00009e70


	//   ....[54]....
        /*0200*/ 	.word	0x00009ec0


	//   ....[55]....
        /*0204*/ 	.word	0x00009ee0


	//   ....[56]....
        /*0208*/ 	.word	0x00009f00


	//   ....[57]....
        /*020c*/ 	.word	0x00009f20


	//----- nvinfo : EIATTR_EXIT_INSTR_OFFSETS
	.align		4
.L_2503:
        /*0210*/ 	.byte	0x04, 0x1c
        /*0212*/ 	.short	(.L_2505 - .L_2504)


	//   ....[0]....
.L_2504:
        /*0214*/ 	.word	0x00009fe0


	//   ....[1]....
        /*0218*/ 	.word	0x0000a490


	//----- nvinfo : EIATTR_MAX_THREADS
	.align		4
.L_2505:
        /*021c*/ 	.byte	0x04, 0x05
        /*021e*/ 	.short	(.L_2507 - .L_2506)
.L_2506:
        /*0220*/ 	.word	0x00000020
        /*0224*/ 	.word	0x00000001
        /*0228*/ 	.word	0x00000001


	//----- nvinfo : EIATTR_CRS_STACK_SIZE
	.align		4
.L_2507:
        /*022c*/ 	.byte	0x04, 0x1e
        /*022e*/ 	.short	(.L_2509 - .L_2508)
.L_2508:
        /*0230*/ 	.word	0x00000000
.L_2509:


//--------------------- .nv.info._Z25selective_scan_bwd_kernelI32Selective_Scan_bwd_kernel_traitsILi32ELi16ELb0ELb0ELb1ELb0ELb0EffEEv12SSMParamsBwd --------------------------
	.section	.nv.info._Z25selective_scan_bwd_kernelI32Selective_Scan_bwd_kernel_traitsILi32ELi16ELb0ELb0ELb1ELb0ELb0EffEEv12SSMParamsBwd,"",@"SHT_CUDA_INFO"
	.sectionflags	@""
	.align	4


	//----- nvinfo : EIATTR_CUDA_API_VERSION
	.align		4
        /*0000*/ 	.byte	0x04, 0x37
        /*0002*/ 	.short	(.L_2511 - .L_2510)
.L_2510:
        /*0004*/ 	.word	0x00000082


	//----- nvinfo : EIATTR_SW2861232_WAR
	.align		4
.L_2511:
        /*0008*/ 	.byte	0x01, 0x35
	.zero		2


	//----- nvinfo : EIATTR_PARAM_CBANK
	.align		4
        /*000c*/ 	.byte	0x04, 0x0a
        /*000e*/ 	.short	(.L_2513 - .L_2512)
	.align		4
.L_2512:
        /*0010*/ 	.word	index@(.nv.constant0._Z25selective_scan_bwd_kernelI32Selective_Scan_bwd_kernel_traitsILi32ELi16ELb0ELb0ELb1ELb0ELb0EffEEv12SSMParamsBwd)
        /*0014*/ 	.short	0x0160
        /*0016*/ 	.short	0x01f0


	//----- nvinfo : EIATTR_CBANK_PARAM_SIZE
	.align		4
.L_2513:
        /*0018*/ 	.byte	0x03, 0x19
        /*001a*/ 	.short	0x01f0


	//----- nvinfo : EIATTR_KPARAM_INFO
	.align		4
        /*001c*/ 	.byte	0x04, 0x17
        /*001e*/ 	.short	(.L_2515 - .L_2514)
.L_2514:
        /*0020*/ 	.word	0x00000000
        /*0024*/ 	.short	0x0000
        /*0026*/ 	.short	0x0000
        /*0028*/ 	.byte	0x00, 0xf0, 0xc1, 0x07


	//----- nvinfo : EIATTR_MAXREG_COUNT
	.align		4
.L_2515:
        /*002c*/ 	.byte	0x03, 0x1b
        /*002e*/ 	.short	0x00ff


	//----- nvinfo : EIATTR_NUM_BARRIERS
	.align		4
        /*0030*/ 	.byte	0x02, 0x4c
        /*0032*/ 	.byte	0x01
	.zero		1


	//----- nvinfo : EIATTR_MERCURY_ISA_VERSION
	.align		4
        /*0034*/ 	.byte	0x03, 0x5f
        /*0036*/ 	.short	0x0000


	//----- nvinfo : EIATTR_COOP_GROUP_MASK_REGIDS
	.align		4
        /*0038*/ 	.byte	0x04, 0x29
        /*003a*/ 	.short	(.L_2517 - .L_2516)


	//   ....[0]....
.L_2516:
        /*003c*/ 	.word	0xffffffff


	//   ....[1]....
        /*0040*/ 	.word	0xffffffff


	//   ....[2]....
        /*0044*/ 	.word	0xffffffff


	//   ....[3]....
        /*0048*/ 	.word	0xffffffff


	//   ....[4]....
        /*004c*/ 	.word	0xffffffff


	//   ....[5]....
        /*0050*/ 	.word	0xffffffff


	//   ....[6]....
        /*0054*/ 	.word	0xffffffff


	//   ....[7]....
        /*0058*/ 	.word	0xffffffff


	//   ....[8]....
        /*005c*/ 	.word	0xffffffff


	//   ....[9]....
        /*0060*/ 	.word	0xffffffff


	//   ....[10]....
        /*0064*/ 	.word	0xffffffff


	//   ....[11]....
        /*0068*/ 	.word	0xffffffff


	//   ....[12]....
        /*006c*/ 	.word	0xffffffff


	//   ....[13]....
        /*0070*/ 	.word	0xffffffff


	//   ....[14]....
        /*0074*/ 	.word	0xffffffff


	//   ....[15]....
        /*0078*/ 	.word	0xffffffff


	//   ....[16]....
        /*007c*/ 	.word	0xffffffff


	//   ....[17]....
        /*0080*/ 	.word	0xffffffff


	//   ....[18]....
        /*0084*/ 	.word	0xffffffff


	//   ....[19]....
        /*0088*/ 	.word	0xffffffff


	//   ....[20]....
        /*008c*/ 	.word	0xffffffff


	//   ....[21]....
        /*0090*/ 	.word	0xffffffff


	//   ....[22]....
        /*0094*/ 	.word	0xffffffff


	//   ....[23]....
        /*0098*/ 	.word	0xffffffff


	//   ....[24]....
        /*009c*/ 	.word	0xffffffff


	//   ....[25]....
        /*00a0*/ 	.word	0xffffffff


	//   ....[26]....
        /*00a4*/ 	.word	0xffffffff


	//   ....[27]....
        /*00a8*/ 	.word	0xffffffff


	//   ....[28]....
        /*00ac*/ 	.word	0xffffffff


	//   ....[29]....
        /*00b0*/ 	.word	0xffffffff


	//   ....[30]....
        /*00b4*/ 	.word	0xffffffff


	//   ....[31]....
        /*00b8*/ 	.word	0xffffffff


	//   ....[32]....
        /*00bc*/ 	.word	0xffffffff


	//   ....[33]....
        /*00c0*/ 	.word	0xffffffff


	//   ....[34]....
        /*00c4*/ 	.word	0xffffffff


	//   ....[35]....
        /*00c8*/ 	.word	0xffffffff


	//   ....[36]....
        /*00cc*/ 	.word	0xffffffff


	//   ....[37]....
        /*00d0*/ 	.word	0xffffffff


	//   ....[38]....
        /*00d4*/ 	.word	0xffffffff


	//   ....[39]....
        /*00d8*/ 	.word	0xffffffff


	//   ....[40]....
        /*00dc*/ 	.word	0xffffffff


	//   ....[41]....
        /*00e0*/ 	.word	0xffffffff


	//   ....[42]....
        /*00e4*/ 	.word	0xffffffff


	//   ....[43]....
        /*00e8*/ 	.word	0xffffffff


	//   ....[44]....
        /*00ec*/ 	.word	0xffffffff


	//   ....[45]....
        /*00f0*/ 	.word	0xffffffff


	//   ....[46]....
        /*00f4*/ 	.word	0xffffffff


	//   ....[47]....
        /*00f8*/ 	.word	0xffffffff


	//   ....[48]....
        /*00fc*/ 	.word	0xffffffff


	//   ....[49]....
        /*0100*/ 	.word	0xffffffff


	//   ....[50]....
        /*0104*/ 	.word	0xffffffff


	//   ....[51]....
        /*0108*/ 	.word	0xffffffff


	//   ....[52]....
        /*010c*/ 	.word	0xffffffff


	//   ....[53]....
        /*0110*/ 	.word	0xffffffff


	//----- nvinfo : EIATTR_COOP_GROUP_INSTR_OFFSETS
	.align		4
.L_2517:
        /*0114*/ 	.byte	0x04, 0x28
        /*0116*/ 	.short	(.L_2519 - .L_2518)


	//   ....[0]....
.L_2518:
        /*0118*/ 	.word	0x00000fd0


	//   ....[1]....
        /*011c*/ 	.word	0x000014b0


	//   ....[2]....
        /*0120*/ 	.word	0x00001900


	//   ....[3]....
        /*0124*/ 	.word	0x00002750


	//   ....[4]....
        /*0128*/ 	.word	0x00003250


	//   ....[5]....
        /*012c*/ 	.word	0x00003280


	//   ....[6]....
        /*0130*/ 	.word	0x00003290


	//   ....[7]....
        /*0134*/ 	.word	0x000032a0


	//   ....[8]....
        /*0138*/ 	.word	0x000032d0


	//   ....[9]....
        /*013c*/ 	.word	0x00003300


	//   ....[10]....
        /*0140*/ 	.word	0x00003320


	//   ....[11]....
        /*0144*/ 	.word	0x00003340


	//   ....[12]....
        /*0148*/ 	.word	0x00003370


	//   ....[13]....
        /*014c*/ 	.word	0x000033a0


	//   ....[14]....
        /*0150*/ 	.word	0x000033c0


	//   ....[15]....
        /*0154*/ 	.word	0x000033e0


	//   ....[16]....
        /*0158*/ 	.word	0x00003410


	//   ....[17]....
        /*015c*/ 	.word	0x00003460


	//   ....[18]....
        /*0160*/ 	.word	0x00003480


	//   ....[19]....
        /*0164*/ 	.word	0x00003490


	//   ....[20]....
        /*0168*/ 	.word	0x00003500


	//   ....[21]....
        /*016c*/ 	.word	0x00003530


	//   ....[22]....
        /*0170*/ 	.word	0x00003540


	//   ....[23]....
        /*0174*/ 	.word	0x00003550


	//   ....[24]....
        /*0178*/ 	.word	0x00003580


	//   ....[25]....
        /*017c*/ 	.word	0x000035a0


	//   ....[26]....
        /*0180*/ 	.word	0x000035c0


	//   ....[27]....
        /*0184*/ 	.word	0x000035d0


	//   ....[28]....
        /*0188*/ 	.word	0x000035e0


	//   ....[29]....
        /*018c*/ 	.word	0x000035f0


	//   ....[30]....
        /*0190*/ 	.word	0x00003600


	//   ....[31]....
        /*0194*/ 	.word	0x00003610


	//   ....[32]....
        /*0198*/ 	.word	0x00004d00


	//   ....[33]....
        /*019c*/ 	.word	0x00004d40


	//   ....[34]....
        /*01a0*/ 	.word	0x00004e30


	//   ....[35]....
        /*01a4*/ 	.word	0x00004e60


	//   ....[36]....
        /*01a8*/ 	.word	0x00004f40


	//   ....[37]....
        /*01ac*/ 	.word	0x00004f70


	//   ....[38]....
        /*01b0*/ 	.word	0x00005050


	//   ....[39]....
        /*01b4*/ 	.word	0x00005080


	//   ....[40]....
        /*01b8*/ 	.word	0x00005160


	//   ....[41]....
        /*01bc*/ 	.word	0x00005190


	//   ....[42]....
        /*01c0*/ 	.word	0x000055f0


	//   ....[43]....
        /*01c4*/ 	.word	0x00005c70


	//   ....[44]....
        /*01c8*/ 	.word	0x00006270


	//   ....[45]....
        /*01cc*/ 	.word	0x000062c0


	//   ....[46]....
        /*01d0*/ 	.word	0x000062f0


	//   ....[47]....
        /*01d4*/ 	.word	0x00006310


	//   ....[48]....
        /*01d8*/ 	.word	0x00006330


	//   ....[49]....
        /*01dc*/ 	.word	0x000063e0


	//   ....[50]....
        /*01e0*/ 	.word	0x00006430


	//   ....[51]....
        /*01e4*/ 	.word	0x00006450


	//   ....[52]....
        /*01e8*/ 	.word	0x00006470


	//   ....[53]....
        /*01ec*/ 	.word	0x00006490


	//----- nvinfo : EIATTR_EXIT_INSTR_OFFSETS
	.align		4
.L_2519:
        /*01f0*/ 	.byte	0x04, 0x1c
        /*01f2*/ 	.short	(.L_2521 - .L_2520)


	//   ....[0]....
.L_2520:
        /*01f4*/ 	.word	0x00006550


	//   ....[1]....
        /*01f8*/ 	.word	0x00006770


	//----- nvinfo : EIATTR_MAX_THREADS
	.align		4
.L_2521:
        /*01fc*/ 	.byte	0x04, 0x05
        /*01fe*/ 	.short	(.L_2523 - .L_2522)
.L_2522:
        /*0200*/ 	.word	0x00000020
        /*0204*/ 	.word	0x00000001
        /*0208*/ 	.word	0x00000001


	//----- nvinfo : EIATTR_CRS_STACK_SIZE
	.align		4
.L_2523:
        /*020c*/ 	.byte	0x04, 0x1e
        /*020e*/ 	.short	(.L_2525 - .L_2524)
.L_2524:
        /*0210*/ 	.word	0x00000000
.L_2525:


//--------------------- .nv.info._Z25selective_scan_bwd_kernelI32Selective_Scan_bwd_kernel_traitsILi32ELi16ELb0ELb0ELb1ELb0ELb1EffEEv12SSMParamsBwd --------------------------
	.section	.nv.info._Z25selective_scan_bwd_kernelI32Selective_Scan_bwd_kernel_traitsILi32ELi16ELb0ELb0ELb1ELb0ELb1EffEEv12SSMParamsBwd,"",@"SHT_CUDA_INFO"
	.sectionflags	@""
	.align	4


	//----- nvinfo : EIATTR_CUDA_API_VERSION
	.align		4
        /*0000*/ 	.byte	0x04, 0x37
        /*0002*/ 	.short	(.L_2527 - .L_2526)
.L_2526:
        /*0004*/ 	.word	0x00000082


	//----- nvinfo : EIATTR_SW2861232_WAR
	.align		4
.L_2527:
        /*0008*/ 	.byte	0x01, 0x35
	.zero		2


	//----- nvinfo : EIATTR_PARAM_CBANK
	.align		4
        /*000c*/ 	.byte	0x04, 0x0a
        /*000e*/ 	.short	(.L_2529 - .L_2528)
	.align		4
.L_2528:
        /*0010*/ 	.word	index@(.nv.constant0._Z25selective_scan_bwd_kernelI32Selective_Scan_bwd_kernel_traitsILi32ELi16ELb0ELb0ELb1ELb0ELb1EffEEv12SSMParamsBwd)
        /*0014*/ 	.short	0x0160
        /*0016*/ 	.short	0x01f0


	//----- nvinfo : EIATTR_CBANK_PARAM_SIZE
	.align		4
.L_2529:
        /*0018*/ 	.byte	0x03, 0x19
        /*001a*/ 	.short	0x01f0


	//----- nvinfo : EIATTR_KPARAM_INFO
	.align		4
        /*001c*/ 	.byte	0x04, 0x17
        /*001e*/ 	.short	(.L_2531 - .L_2530)
.L_2530:
        /*0020*/ 	.word	0x00000000
        /*0024*/ 	.short	0x0000
        /*0026*/ 	.short	0x0000
        /*0028*/ 	.byte	0x00, 0xf0, 0xc1, 0x07


	//----- nvinfo : EIATTR_MAXREG_COUNT
	.align		4
.L_2531:
        /*002c*/ 	.byte	0x03, 0x1b
        /*002e*/ 	.short	0x00ff


	//----- nvinfo : EIATTR_NUM_BARRIERS
	.align		4
        /*0030*/ 	.byte	0x02, 0x4c
        /*0032*/ 	.byte	0x01
	.zero		1


	//----- nvinfo : EIATTR_MERCURY_ISA_VERSION
	.align		4
        /*0034*/ 	.byte	0x03, 0x5f
        /*0036*/ 	.short	0x0000


	//----- nvinfo : EIATTR_COOP_GROUP_MASK_REGIDS
	.align		4
        /*0038*/ 	.byte	0x04, 0x29
        /*003a*/ 	.short	(.L_2533 - .L_2532)


	//   ....[0]....
.L_2532:
        /*003c*/ 	.word	0xffffffff


	//   ....[1]....
        /*0040*/ 	.word	0xffffffff


	//   ....[2]....
        /*0044*/ 	.word	0xffffffff


	//   ....[3]....
        /*0048*/ 	.word	0xffffffff


	//   ....[4]....
        /*004c*/ 	.word	0xffffffff


	//   ....[5]....
        /*0050*/ 	.word	0xffffffff


	//   ....[6]....
        /*0054*/ 	.word	0xffffffff


	//   ....[7]....
        /*0058*/ 	.word	0xffffffff


	//   ....[8]....
        /*005c*/ 	.word	0xffffffff


	//   ....[9]....
        /*0060*/ 	.word	0xffffffff


	//   ....[10]....
        /*0064*/ 	.word	0xffffffff


	//   ....[11]....
        /*0068*/ 	.word	0xffffffff


	//   ....[12]....
        /*006c*/ 	.word	0xffffffff


	//   ....[13]....
        /*0070*/ 	.word	0xffffffff


	//   ....[14]....
        /*0074*/ 	.word	0xffffffff


	//   ....[15]....
        /*0078*/ 	.word	0xffffffff


	//   ....[16]....
        /*007c*/ 	.word	0xffffffff


	//   ....[17]....
        /*0080*/ 	.word	0xffffffff


	//   ....[18]....
        /*0084*/ 	.word	0xffffffff


	//   ....[19]....
        /*0088*/ 	.word	0xffffffff


	//   ....[20]....
        /*008c*/ 	.word	0xffffffff


	//   ....[21]....
        /*0090*/ 	.word	0xffffffff


	//   ....[22]....
        /*0094*/ 	.word	0xffffffff


	//   ....[23]....
        /*0098*/ 	.word	0xffffffff


	//   ....[24]....
        /*009c*/ 	.word	0xffffffff


	//   ....[25]....
        /*00a0*/ 	.word	0xffffffff


	//   ....[26]....
        /*00a4*/ 	.word	0xffffffff


	//   ....[27]....
        /*00a8*/ 	.word	0xffffffff


	//   ....[28]....
        /*00ac*/ 	.word	0xffffffff


	//   ....[29]....
        /*00b0*/ 	.word	0xffffffff


	//   ....[30]....
        /*00b4*/ 	.word	0xffffffff


	//   ....[31]....
        /*00b8*/ 	.word	0xffffffff


	//   ....[32]....
        /*00bc*/ 	.word	0xffffffff


	//   ....[33]....
        /*00c0*/ 	.word	0xffffffff


	//   ....[34]....
        /*00c4*/ 	.word	0xffffffff


	//   ....[35]....
        /*00c8*/ 	.word	0xffffffff


	//   ....[36]....
        /*00cc*/ 	.word	0xffffffff


	//   ....[37]....
        /*00d0*/ 	.word	0xffffffff


	//   ....[38]....
        /*00d4*/ 	.word	0xffffffff


	//   ....[39]....
        /*00d8*/ 	.word	0xffffffff


	//   ....[40]....
        /*00dc*/ 	.word	0xffffffff


	//   ....[41]....
        /*00e0*/ 	.word	0xffffffff


	//   ....[42]....
        /*00e4*/ 	.word	0xffffffff


	//   ....[43]....
        /*00e8*/ 	.word	0xffffffff


	//   ....[44]....
        /*00ec*/ 	.word	0xffffffff


	//   ....[45]....
        /*00f0*/ 	.word	0xffffffff


	//   ....[46]....
        /*00f4*/ 	.word	0xffffffff


	//   ....[47]....
        /*00f8*/ 	.word	0xffffffff


	//   ....[48]....
        /*00fc*/ 	.word	0xffffffff


	//   ....[49]....
        /*0100*/ 	.word	0xffffffff


	//   ....[50]....
        /*0104*/ 	.word	0xffffffff


	//   ....[51]....
        /*0108*/ 	.word	0xffffffff


	//   ....[52]....
        /*010c*/ 	.word	0xffffffff


	//   ....[53]....
        /*0110*/ 	.word	0xffffffff


	//   ....[54]....
        /*0114*/ 	.word	0xffffffff


	//   ....[55]....
        /*0118*/ 	.word	0xffffffff


	//   ....[56]....
        /*011c*/ 	.word	0xffffffff


	//   ....[57]....
        /*0120*/ 	.word	0xffffffff


	//----- nvinfo : EIATTR_COOP_GROUP_INSTR_OFFSETS
	.align		4
.L_2533:
        /*0124*/ 	.byte	0x04, 0x28
        /*0126*/ 	.short	(.L_2535 - .L_2534)


	//   ....[0]....
.L_2534:
        /*0128*/ 	.word	0x00001210


	//   ....[1]....
        /*012c*/ 	.word	0x00001710


	//   ....[2]....
        /*0130*/ 	.word	0x00001f90


	//   ....[3]....
        /*0134*/ 	.word	0x00002420


	//   ....[4]....
        /*0138*/ 	.word	0x00002af0


	//   ....[5]....
        /*013c*/ 	.word	0x00003350


	//   ....[6]....
        /*0140*/ 	.word	0x00003d60


	//   ....[7]....
        /*0144*/ 	.word	0x00005040


	//   ....[8]....
        /*0148*/ 	.word	0x00005700


	//   ....[9]....
        /*014c*/ 	.word	0x00005740


	//   ....[10]....
        /*0150*/ 	.word	0x00005880


	//   ....[11]....
        /*0154*/ 	.word	0x000058b0


	//   ....[12]....
        /*0158*/ 	.word	0x00005930


	//   ....[13]....
        /*015c*/ 	.word	0x00005940


	//   ....[14]....
        /*0160*/ 	.word	0x00005bd0


	//   ....[15]....
        /*0164*/ 	.word	0x00005c20


	//   ....[16]....
        /*0168*/ 	.word	0x00005c70


	//   ....[17]....
        /*016c*/ 	.word	0x00005c80


	//   ....[18]....
        /*0170*/ 	.word	0x00005ca0


	//   ....[19]....
        /*0174*/ 	.word	0x00005cd0


	//   ....[20]....
        /*0178*/ 	.word	0x00005d00


	//   ....[21]....
        /*017c*/ 	.word	0x00005d20


	//   ....[22]....
        /*0180*/ 	.word	0x00005d50


	//   ....[23]....
        /*0184*/ 	.word	0x00005d80


	//   ....[24]....
        /*0188*/ 	.word	0x00005d90


	//   ....[25]....
        /*018c*/ 	.word	0x00005dc0


	//   ....[26]....
        /*0190*/ 	.word	0x00005dd0


	//   ....[27]....
        /*0194*/ 	.word	0x00005e80


	//   ....[28]....
        /*0198*/ 	.word	0x00005eb0


	//   ....[29]....
        /*019c*/ 	.word	0x00006040


	//   ....[30]....
        /*01a0*/ 	.word	0x00006070


	//   ....[31]....
        /*01a4*/ 	.word	0x00006160


	//   ....[32]....
        /*01a8*/ 	.word	0x00006190


	//   ....[33]....
        /*01ac*/ 	.word	0x000061c0


	//   ....[34]....
        /*01b0*/ 	.word	0x00006200


	//   ....[35]....
        /*01b4*/ 	.word	0x00006250


	//   ....[36]....
        /*01b8*/ 	.word	0x00007570


	//   ....[37]....
        /*01bc*/ 	.word	0x000075b0


	//   ....[38]....
        /*01c0*/ 	.word	0x000076b0


	//   ....[39]....
        /*01c4*/ 	.word	0x000076e0


	//   ....[40]....
        /*01c8*/ 	.word	0x000077c0


	//   ....[41]....
        /*01cc*/ 	.word	0x000077f0


	//   ....[42]....
        /*01d0*/ 	.word	0x000078d0


	//   ....[43]....
        /*01d4*/ 	.word	0x00007900


	//   ....[44]....
        /*01d8*/ 	.word	0x000079e0


	//   ....[45]....
        /*01dc*/ 	.word	0x00007a10


	//   ....[46]....
        /*01e0*/ 	.word	0x00007f80


	//   ....[47]....
        /*01e4*/ 	.word	0x00008690


	//   ....[48]....
        /*01e8*/ 	.word	0x00008ce0


	//   ....[49]....
        /*01ec*/ 	.word	0x00008d30


	//   ....[50]....
        /*01f0*/ 	.word	0x00008d60


	//   ....[51]....
        /*01f4*/ 	.word	0x00008d80


	//   ....[52]....
        /*01f8*/ 	.word	0x00008da0


	//   ....[53]....
        /*01fc*/ 	.word	0x00008e70


	//   ....[54]....
        /*0200*/ 	.word	0x00008ec0


	//   ....[55]....
        /*0204*/ 	.word	0x00008ee0


	//   ....[56]....
        /*0208*/ 	.word	0x00008f00


	//   ....[57]....
        /*020c*/ 	.word	0x00008f20


	//----- nvinfo : EIATTR_EXIT_INSTR_OFFSETS
	.align		4
.L_2535:
        /*0210*/ 	.byte	0x04, 0x1c
        /*0212*/ 	.short	(.L_2537 - .L_2536)


	//   ....[0]....
.L_2536:
        /*0214*/ 	.word	0x00009000


	//   ....[1]....
        /*0218*/ 	.word	0x00009280


	//----- nvinfo : EIATTR_MAX_THREADS
	.align		4
.L_2537:
        /*021c*/ 	.byte	0x04, 0x05
        /*021e*/ 	.short	(.L_2539 - .L_2538)
.L_2538:
        /*0220*/ 	.word	0x00000020
        /*0224*/ 	.word	0x00000001
        /*0228*/ 	.word	0x00000001


	//----- nvinfo : EIATTR_CRS_STACK_SIZE
	.align		4
.L_2539:
        /*022c*/ 	.byte	0x04, 0x1e
        /*022e*/ 	.short	(.L_2541 - .L_2540)
.L_2540:
        /*0230*/ 	.word	0x00000000
.L_2541:


//--------------------- .nv.info._Z25selective_scan_bwd_kernelI32Selective_Scan_bwd_kernel_traitsILi32ELi16ELb0ELb0ELb1ELb1ELb0EffEEv12SSMParamsBwd --------------------------
	.section	.nv.info._Z25selective_scan_bwd_kernelI32Selective_Scan_bwd_kernel_traitsILi32ELi16ELb0ELb0ELb1ELb1ELb0EffEEv12SSMParamsBwd,"",@"SHT_CUDA_INFO"
	.sectionflags	@""
	.align	4


	//----- nvinfo : EIATTR_CUDA_API_VERSION
	.align		4
        /*0000*/ 	.byte	0x04, 0x37
        /*0002*/ 	.short	(.L_2543 - .L_2542)
.L_2542:
        /*0004*/ 	.word	0x00000082


	//----- nvinfo : EIATTR_SW2861232_WAR
	.align		4
.L_2543:
        /*0008*/ 	.byte	0x01, 0x35
	.zero		2


	//----- nvinfo : EIATTR_PARAM_CBANK
	.align		4
        /*000c*/ 	.byte	0x04, 0x0a
        /*000e*/ 	.short	(.L_2545 - .L_2544)
	.align		4
.L_2544:
        /*0010*/ 	.word	index@(.nv.constant0._Z25selective_scan_bwd_kernelI32Selective_Scan_bwd_kernel_traitsILi32ELi16ELb0ELb0ELb1ELb1ELb0EffEEv12SSMParamsBwd)
        /*0014*/ 	.short	0x0160
        /*0016*/ 	.short	0x01f0


	//----- nvinfo : EIATTR_CBANK_PARAM_SIZE
	.align		4
.L_2545:
        /*0018*/ 	.byte	0x03, 0x19
        /*001a*/ 	.short	0x01f0


	//----- nvinfo : EIATTR_KPARAM_INFO
	.align		4
        /*001c*/ 	.byte	0x04, 0x17
        /*001e*/ 	.short	(.L_2547 - .L_2546)
.L_2546:
        /*0020*/ 	.word	0x00000000
        /*0024*/ 	.short	0x0000
        /*0026*/ 	.short	0x0000
        /*0028*/ 	.byte	0x00, 0xf0, 0xc1, 0x07


	//----- nvinfo : EIATTR_MAXREG_COUNT
	.align		4
.L_2547:
        /*002c*/ 	.byte	0x03, 0x1b
        /*002e*/ 	.short	0x00ff


	//----- nvinfo : EIATTR_NUM_BARRIERS
	.align		4
        /*0030*/ 	.byte	0x02, 0x4c
        /*0032*/ 	.byte	0x01
	.zero		1


	//----- nvinfo : EIATTR_MERCURY_ISA_VERSION
	.align		4
        /*0034*/ 	.byte	0x03, 0x5f
        /*0036*/ 	.short	0x0000


	//----- nvinfo : EIATTR_COOP_GROUP_MASK_REGIDS
	.align		4
        /*0038*/ 	.byte	0x04, 0x29
        /*003a*/ 	.short	(.L_2549 - .L_2548)


	//   ....[0]....
.L_2548:
        /*003c*/ 	.word	0xffffffff


	//   ....[1]....
        /*0040*/ 	.word	0xffffffff


	//   ....[2]....
        /*0044*/ 	.word	0xffffffff


	//   ....[3]....
        /*0048*/ 	.word	0xffffffff


	//   ....[4]....
        /*004c*/ 	.word	0xffffffff


	//   ....[5]....
        /*0050*/ 	.word	0xffffffff


	//   ....[6]....
        /*0054*/ 	.word	0xffffffff


	//   ....[7]....
        /*0058*/ 	.word	0xffffffff


	//   ....[8]....
        /*005c*/ 	.word	0xffffffff


	//   ....[9]....
        /*0060*/ 	.word	0xffffffff


	//   ....[10]....
        /*0064*/ 	.word	0xffffffff


	//   ....[11]....
        /*0068*/ 	.word	0xffffffff


	//   ....[12]....
        /*006c*/ 	.word	0xffffffff


	//   ....[13]....
        /*0070*/ 	.word	0xffffffff


	//   ....[14]....
        /*0074*/ 	.word	0xffffffff


	//   ....[15]....
        /*0078*/ 	.word	0xffffffff


	//   ....[16]....
        /*007c*/ 	.word	0xffffffff


	//   ....[17]....
        /*0080*/ 	.word	0xffffffff


	//   ....[18]....
        /*0084*/ 	.word	0xffffffff


	//   ....[19]....
        /*0088*/ 	.word	0xffffffff


	//   ....[20]....
        /*008c*/ 	.word	0xffffffff


	//   ....[21]....
        /*0090*/ 	.word	0xffffffff


	//   ....[22]....
        /*0094*/ 	.word	0xffffffff


	//   ....[23]....
        /*0098*/ 	.word	0xffffffff


	//   ....[24]....
        /*009c*/ 	.word	0xffffffff


	//   ....[25]....
        /*00a0*/ 	.word	0xffffffff


	//   ....[26]....
        /*00a4*/ 	.word	0xffffffff


	//   ....[27]....
        /*00a8*/ 	.word	0xffffffff


	//   ....[28]....
        /*00ac*/ 	.word	0xffffffff


	//   ....[29]....
        /*00b0*/ 	.word	0xffffffff


	//   ....[30]....
        /*00b4*/ 	.word	0xffffffff


	//   ....[31]....
        /*00b8*/ 	.word	0xffffffff


	//   ....[32]....
        /*00bc*/ 	.word	0xffffffff


	//   ....[33]....
        /*00c0*/ 	.word	0xffffffff


	//   ....[34]....
        /*00c4*/ 	.word	0xffffffff


	//   ....[35]....
        /*00c8*/ 	.word	0xffffffff


	//   ....[36]....
        /*00cc*/ 	.word	0xffffffff


	//   ....[37]....
        /*00d0*/ 	.word	0xffffffff


	//   ....[38]....
        /*00d4*/ 	.word	0xffffffff


	//   ....[39]....
        /*00d8*/ 	.word	0xffffffff


	//   ....[40]....
        /*00dc*/ 	.word	0xffffffff


	//   ....[41]....
        /*00e0*/ 	.word	0xffffffff


	//   ....[42]....
        /*00e4*/ 	.word	0xffffffff


	//   ....[43]....
        /*00e8*/ 	.word	0xffffffff


	//   ....[44]....
        /*00ec*/ 	.word	0xffffffff


	//   ....[45]....
        /*00f0*/ 	.word	0xffffffff


	//   ....[46]....
        /*00f4*/ 	.word	0xffffffff


	//   ....[47]....
        /*00f8*/ 	.word	0xffffffff


	//   ....[48]....
        /*00fc*/ 	.word	0xffffffff


	//   ....[49]....
        /*0100*/ 	.word	0xffffffff


	//   ....[50]....
        /*0104*/ 	.word	0xffffffff


	//   ....[51]....
        /*0108*/ 	.word	0xffffffff


	//   ....[52]....
        /*010c*/ 	.word	0xffffffff


	//   ....[53]....
        /*0110*/ 	.word	0xffffffff


	//   ....[54]....
        /*0114*/ 	.word	0xffffffff


	//----- nvinfo : EIATTR_COOP_GROUP_INSTR_OFFSETS
	.align		4
.L_2549:
        /*0118*/ 	.byte	0x04, 0x28
        /*011a*/ 	.short	(.L_2551 - .L_2550)


	//   ....[0]....
.L_2550:
        /*011c*/ 	.word	0x00000fc0


	//   ....[1]....
        /*0120*/ 	.word	0x00001450


	//   ....[2]....
        /*0124*/ 	.word	0x00001990


	//   ....[3]....
        /*0128*/ 	.word	0x000049c0


	//   ....[4]....
        /*012c*/ 	.word	0x00004fe0


	//   ....[5]....
        /*0130*/ 	.word	0x00005020


	//   ....[6]....
        /*0134*/ 	.word	0x00005120


	//   ....[7]....
        /*0138*/ 	.word	0x00005150


	//   ....[8]....
        /*013c*/ 	.word	0x000051a0


	//   ....[9]....
        /*0140*/ 	.word	0x000051e0


	//   ....[10]....
        /*0144*/ 	.word	0x00005510


	//   ....[11]....
        /*0148*/ 	.word	0x00005520


	//   ....[12]....
        /*014c*/ 	.word	0x00005530


	//   ....[13]....
        /*0150*/ 	.word	0x00005540


	//   ....[14]....
        /*0154*/ 	.word	0x00005570


	//   ....[15]....
        /*0158*/ 	.word	0x000055a0


	//   ....[16]....
        /*015c*/ 	.word	0x000055c0


	//   ....[17]....
        /*0160*/ 	.word	0x000055e0


	//   ....[18]....
        /*0164*/ 	.word	0x00005600


	//   ....[19]....
        /*0168*/ 	.word	0x00005630


	//   ....[20]....
        /*016c*/ 	.word	0x00005650


	//   ....[21]....
        /*0170*/ 	.word	0x00005670


	//   ....[22]....
        /*0174*/ 	.word	0x00005680


	//   ....[23]....
        /*0178*/ 	.word	0x000056e0


	//   ....[24]....
        /*017c*/ 	.word	0x00005710


	//   ....[25]....
        /*0180*/ 	.word	0x00005830


	//   ....[26]....
        /*0184*/ 	.word	0x00005860


	//   ....[27]....
        /*0188*/ 	.word	0x00005950


	//   ....[28]....
        /*018c*/ 	.word	0x000059a0


	//   ....[29]....
        /*0190*/ 	.word	0x000059d0


	//   ....[30]....
        /*0194*/ 	.word	0x000059f0


	//   ....[31]....
        /*0198*/ 	.word	0x00005a40


	//   ....[32]....
        /*019c*/ 	.word	0x00006ca0


	//   ....[33]....
        /*01a0*/ 	.word	0x00006ce0


	//   ....[34]....
        /*01a4*/ 	.word	0x00006de0


	//   ....[35]....
        /*01a8*/ 	.word	0x00006e10


	//   ....[36]....
        /*01ac*/ 	.word	0x00006ef0


	//   ....[37]....
        /*01b0*/ 	.word	0x00006f20


	//   ....[38]....
        /*01b4*/ 	.word	0x00007000


	//   ....[39]....
        /*01b8*/ 	.word	0x00007030


	//   ....[40]....
        /*01bc*/ 	.word	0x00007110


	//   ....[41]....
        /*01c0*/ 	.word	0x00007140


	//   ....[42]....
        /*01c4*/ 	.word	0x00007850


	//   ....[43]....
        /*01c8*/ 	.word	0x00007fc0


	//   ....[44]....
        /*01cc*/ 	.word	0x000088f0


	//   ....[45]....
        /*01d0*/ 	.word	0x00008ed0


	//   ....[46]....
        /*01d4*/ 	.word	0x00008f20


	//   ....[47]....
        /*01d8*/ 	.word	0x00008f50


	//   ....[48]....
        /*01dc*/ 	.word	0x00008f70


	//   ....[49]....
        /*01e0*/ 	.word	0x00008f90


	//   ....[50]....
        /*01e4*/ 	.word	0x00009040


	//   ....[51]....
        /*01e8*/ 	.word	0x00009090


	//   ....[52]....
        /*01ec*/ 	.word	0x000090b0


	//   ....[53]....
        /*01f0*/ 	.word	0x000090d0


	//   ....[54]....
        /*01f4*/ 	.word	0x000090f0


	//----- nvinfo : EIATTR_EXIT_INSTR_OFFSETS
	.align		4
.L_2551:
        /*01f8*/ 	.byte	0x04, 0x1c
        /*01fa*/ 	.short	(.L_2553 - .L_2552)


	//   ....[0]....
.L_2552:
        /*01fc*/ 	.word	0x000091b0


	//   ....[1]....
        /*0200*/ 	.word	0x000093d0


	//----- nvinfo : EIATTR_MAX_THREADS
	.align		4
.L_2553:
        /*0204*/ 	.byte	0x04, 0x05
        /*0206*/ 	.short	(.L_2555 - .L_2554)
.L_2554:
        /*0208*/ 	.word	0x00000020
        /*020c*/ 	.word	0x00000001
        /*0210*/ 	.word	0x00000001


	//----- nvinfo : EIATTR_CRS_STACK_SIZE
	.align		4
.L_2555:
        /*0214*/ 	.byte	0x04, 0x1e
        /*0216*/ 	.short	(.L_2557 - .L_2556)
.L_2556:
        /*0218*/ 	.word	0x00000000
.L_2557:


//--------------------- .nv.info._Z25selective_scan_bwd_kernelI32Selective_Scan_bwd_kernel_traitsILi32ELi16ELb0ELb0ELb1ELb1ELb1EffEEv12SSMParamsBwd --------------------------
	.section	.nv.info._Z25selective_scan_bwd_kernelI32Selective_Scan_bwd_kernel_traitsILi32ELi16ELb0ELb0ELb1ELb1ELb1EffEEv12SSMParamsBwd,"",@"SHT_CUDA_INFO"
	.sectionflags	@""
	.align	4


	//----- nvinfo : EIATTR_CUDA_API_VERSION
	.align		4
        /*0000*/ 	.byte	0x04, 0x37
        /*0002*/ 	.short	(.L_2559 - .L_2558)
.L_2558:
        /*0004*/ 	.word	0x00000082


	//----- nvinfo : EIATTR_SW2861232_WAR
	.align		4
.L_2559:
        /*0008*/ 	.byte	0x01, 0x35
	.zero		2


	//----- nvinfo : EIATTR_PARAM_CBANK
	.align		4
        /*000c*/ 	.byte	0x04, 0x0a
        /*000e*/ 	.short	(.L_2561 - .L_2560)
	.align		4
.L_2560:
        /*0010*/ 	.word	index@(.nv.constant0._Z25selective_scan_bwd_kernelI32Selective_Scan_bwd_kernel_traitsILi32ELi16ELb0ELb0ELb1ELb1ELb1EffEEv12SSMParamsBwd)
        /*0014*/ 	.short	0x0160
        /*0016*/ 	.short	0x01f0


	//----- nvinfo : EIATTR_CBANK_PARAM_SIZE
	.align		4
.L_2561:
        /*0018*/ 	.byte	0x03, 0x19
        /*001a*/ 	.short	0x01f0


	//----- nvinfo : EIATTR_KPARAM_INFO
	.align		4
        /*001c*/ 	.byte	0x04, 0x17
        /*001e*/ 	.short	(.L_2563 - .L_2562)
.L_2562:
        /*0020*/ 	.word	0x00000000
        /*0024*/ 	.short	0x0000
        /*0026*/ 	.short	0x0000
        /*0028*/ 	.byte	0x00, 0xf0, 0xc1, 0x07


	//----- nvinfo : EIATTR_MAXREG_COUNT
	.align		4
.L_2563:
        /*002c*/ 	.byte	0x03, 0x1b
        /*002e*/ 	.short	0x00ff


	//----- nvinfo : EIATTR_NUM_BARRIERS
	.align		4
        /*0030*/ 	.byte	0x02, 0x4c
        /*0032*/ 	.byte	0x01
	.zero		1


	//----- nvinfo : EIATTR_MERCURY_ISA_VERSION
	.align		4
        /*0034*/ 	.byte	0x03, 0x5f
        /*0036*/ 	.short	0x0000


	//----- nvinfo : EIATTR_COOP_GROUP_MASK_REGIDS
	.align		4
        /*0038*/ 	.byte	0x04, 0x29
        /*003a*/ 	.short	(.L_2565 - .L_2564)


	//   ....[0]....
.L_2564:
        /*003c*/ 	.word	0xffffffff


	//   ....[1]....
        /*0040*/ 	.word	0xffffffff


	//   ....[2]....
        /*0044*/ 	.word	0xffffffff


	//   ....[3]....
        /*0048*/ 	.word	0xffffffff


	//   ....[4]....
        /*004c*/ 	.word	0xffffffff


	//   ....[5]....
        /*0050*/ 	.word	0xffffffff


	//   ....[6]....
        /*0054*/ 	.word	0xffffffff


	//   ....[7]....
        /*0058*/ 	.word	0xffffffff


	//   ....[8]....
        /*005c*/ 	.word	0xffffffff


	//   ....[9]....
        /*0060*/ 	.word	0xffffffff


	//   ....[10]....
        /*0064*/ 	.word	0xffffffff


	//   ....[11]....
        /*0068*/ 	.word	0xffffffff


	//   ....[12]....
        /*006c*/ 	.word	0xffffffff


	//   ....[13]....
        /*0070*/ 	.word	0xffffffff


	//   ....[14]....
        /*0074*/ 	.word	0xffffffff


	//   ....[15]....
        /*0078*/ 	.word	0xffffffff


	//   ....[16]....
        /*007c*/ 	.word	0xffffffff


	//   ....[17]....
        /*0080*/ 	.word	0xffffffff


	//   ....[18]....
        /*0084*/ 	.word	0xffffffff


	//   ....[19]....
        /*0088*/ 	.word	0xffffffff


	//   ....[20]....
        /*008c*/ 	.word	0xffffffff


	//   ....[21]....
        /*0090*/ 	.word	0xffffffff


	//   ....[22]....
        /*0094*/ 	.word	0xffffffff


	//   ....[23]....
        /*0098*/ 	.word	0xffffffff


	//   ....[24]....
        /*009c*/ 	.word	0xffffffff


	//   ....[25]....
        /*00a0*/ 	.word	0xffffffff


	//   ....[26]....
        /*00a4*/ 	.word	0xffffffff


	//   ....[27]....
        /*00a8*/ 	.word	0xffffffff


	//   ....[28]....
        /*00ac*/ 	.word	0xffffffff


	//   ....[29]....
        /*00b0*/ 	.word	0xffffffff


	//   ....[30]....
        /*00b4*/ 	.word	0xffffffff


	//   ....[31]....
        /*00b8*/ 	.word	0xffffffff


	//   ....[32]....
        /*00bc*/ 	.word	0xffffffff


	//   ....[33]....
        /*00c0*/ 	.word	0xffffffff


	//   ....[34]....
        /*00c4*/ 	.word	0xffffffff


	//   ....[35]....
        /*00c8*/ 	.word	0xffffffff


	//   ....[36]....
        /*00cc*/ 	.word	0xffffffff


	//   ....[37]....
        /*00d0*/ 	.word	0xffffffff


	//   ....[38]....
        /*00d4*/ 	.word	0xffffffff


	//   ....[39]....
        /*00d8*/ 	.word	0xffffffff


	//   ....[40]....
        /*00dc*/ 	.word	0xffffffff


	//   ....[41]....
        /*00e0*/ 	.word	0xffffffff


	//   ....[42]....
        /*00e4*/ 	.word	0xffffffff


	//   ....[43]....
        /*00e8*/ 	.word	0xffffffff


	//   ....[44]....
        /*00ec*/ 	.word	0xffffffff


	//   ....[45]....
        /*00f0*/ 	.word	0xffffffff


	//   ....[46]....
        /*00f4*/ 	.word	0xffffffff


	//   ....[47]....
        /*00f8*/ 	.word	0xffffffff


	//   ....[48]....
        /*00fc*/ 	.word	0xffffffff


	//   ....[49]....
        /*0100*/ 	.word	0xffffffff


	//   ....[50]....
        /*0104*/ 	.word	0xffffffff


	//   ....[51]....
        /*0108*/ 	.word	0xffffffff


	//   ....[52]....
        /*010c*/ 	.word	0xffffffff


	//   ....[53]....
        /*0110*/ 	.word	0xffffffff


	//   ....[54]....
        /*0114*/ 	.word	0xffffffff


	//   ....[55]....
        /*0118*/ 	.word	0xffffffff


	//   ....[56]....
        /*011c*/ 	.word	0xffffffff


	//   ....[57]....
        /*0120*/ 	.word	0xffffffff


	//   ....[58]....
        /*0124*/ 	.word	0xffffffff


	//----- nvinfo : EIATTR_COOP_GROUP_INSTR_OFFSETS
	.align		4
.L_2565:
        /*0128*/ 	.byte	0x04, 0x28
        /*012a*/ 	.short	(.L_2567 - .L_2566)


	//   ....[0]....
.L_2566:
        /*012c*/ 	.word	0x00000fc0


	//   ....[1]....
        /*0130*/ 	.word	0x00001520


	//   ....[2]....
        /*0134*/ 	.word	0x00001ba0


	//   ....[3]....
        /*0138*/ 	.word	0x00004550


	//   ....[4]....
        /*013c*/ 	.word	0x00004c20


	//   ....[5]....
        /*0140*/ 	.word	0x00005480


	//   ....[6]....
        /*0144*/ 	.word	0x00005e90


	//   ....[7]....
        /*0148*/ 	.word	0x00006ee0


	//   ....[8]....
        /*014c*/ 	.word	0x000074d0


	//   ....[9]....
        /*0150*/ 	.word	0x00007510


	//   ....[10]....
        /*0154*/ 	.word	0x000075e0


	//   ....[11]....
        /*0158*/ 	.word	0x00007610


	//   ....[12]....
        /*015c*/ 	.word	0x000076d0


	//   ....[13]....
        /*0160*/ 	.word	0x000078d0


	//   ....[14]....
        /*0164*/ 	.word	0x000079f0


	//   ....[15]....
        /*0168*/ 	.word	0x00007a20


	//   ....[16]....
        /*016c*/ 	.word	0x00007a30


	//   ....[17]....
        /*0170*/ 	.word	0x00007a40


	//   ....[18]....
        /*0174*/ 	.word	0x00007a70


	//   ....[19]....
        /*0178*/ 	.word	0x00007aa0


	//   ....[20]....
        /*017c*/ 	.word	0x00007ac0


	//   ....[21]....
        /*0180*/ 	.word	0x00007ae0


	//   ....[22]....
        /*0184*/ 	.word	0x00007b10


	//   ....[23]....
        /*0188*/ 	.word	0x00007b40


	//   ....[24]....
        /*018c*/ 	.word	0x00007b60


	//   ....[25]....
        /*0190*/ 	.word	0x00007b80


	//   ....[26]....
        /*0194*/ 	.word	0x00007b90


	//   ....[27]....
        /*0198*/ 	.word	0x00007bd0


	//   ....[28]....
        /*019c*/ 	.word	0x00007be0


	//   ....[29]....
        /*01a0*/ 	.word	0x00007ce0


	//   ....[30]....
        /*01a4*/ 	.word	0x00007d10


	//   ....[31]....
        /*01a8*/ 	.word	0x00007e30


	//   ....[32]....
        /*01ac*/ 	.word	0x00007e60


	//   ....[33]....
        /*01b0*/ 	.word	0x00007e80


	//   ....[34]....
        /*01b4*/ 	.word	0x00007eb0


	//   ....[35]....
        /*01b8*/ 	.word	0x00007ee0


	//   ....[36]....
        /*01bc*/ 	.word	0x00009180


	//   ....[37]....
        /*01c0*/ 	.word	0x000091c0


	//   ....[38]....
        /*01c4*/ 	.word	0x000092c0


	//   ....[39]....
        /*01c8*/ 	.word	0x000092f0


	//   ....[40]....
        /*01cc*/ 	.word	0x000093d0


	//   ....[41]....
        /*01d0*/ 	.word	0x00009400


	//   ....[42]....
        /*01d4*/ 	.word	0x000094e0


	//   ....[43]....
        /*01d8*/ 	.word	0x00009510


	//   ....[44]....
        /*01dc*/ 	.word	0x000095f0


	//   ....[45]....
        /*01e0*/ 	.word	0x00009620


	//   ....[46]....
        /*01e4*/ 	.word	0x00009d30


	//   ....[47]....
        /*01e8*/ 	.word	0x0000a3d0


	//   ....[48]....
        /*01ec*/ 	.word	0x0000ad90


	//   ....[49]....
        /*01f0*/ 	.word	0x0000b350


	//   ....[50]....
        /*01f4*/ 	.word	0x0000b3a0


	//   ....[51]....
        /*01f8*/ 	.word	0x0000b3d0


	//   ....[52]....
        /*01fc*/ 	.word	0x0000b3f0


	//   ....[53]....
        /*0200*/ 	.word	0x0000b410


	//   ....[54]....
        /*0204*/ 	.word	0x0000b4c0


	//   ....[55]....
        /*0208*/ 	.word	0x0000b510


	//   ....[56]....
        /*020c*/ 	.word	0x0000b530


	//   ....[57]....
        /*0210*/ 	.word	0x0000b550


	//   ....[58]....
        /*0214*/ 	.word	0x0000b570


	//----- nvinfo : EIATTR_EXIT_INSTR_OFFSETS
	.align		4
.L_2567:
        /*0218*/ 	.byte	0x04, 0x1c
        /*021a*/ 	.short	(.L_2569 - .L_2568)


	//   ....[0]....
.L_2568:
        /*021c*/ 	.word	0x0000b630


	//   ....[1]....
        /*0220*/ 	.word	0x0000b850


	//----- nvinfo : EIATTR_MAX_THREADS
	.align		4
.L_2569:
        /*0224*/ 	.byte	0x04, 0x05
        /*0226*/ 	.short	(.L_2571 - .L_2570)
.L_2570:
        /*0228*/ 	.word	0x00000020
        /*022c*/ 	.word	0x00000001
        /*0230*/ 	.word	0x00000001


	//----- nvinfo : EIATTR_CRS_STACK_SIZE
	.align		4
.L_2571:
        /*0234*/ 	.byte	0x04, 0x1e
        /*0236*/ 	.short	(.L_2573 - .L_2572)
.L_2572:
        /*0238*/ 	.word	0x00000000
.L_2573:


//--------------------- .nv.info._Z25selective_scan_bwd_kernelI32Selective_Scan_bwd_kernel_traitsILi32ELi16ELb0ELb1ELb0ELb0ELb0EffEEv12SSMParamsBwd --------------------------
	.section	.nv.info._Z25selective_scan_bwd_kernelI32Selective_Scan_bwd_kernel_traitsILi32ELi16ELb0ELb1ELb0ELb0ELb0EffEEv12SSMParamsBwd,"",@"SHT_CUDA_INFO"
	.sectionflags	@""
	.align	4


	//----- nvinfo : EIATTR_CUDA_API_VERSION
	.align		4
        /*0000*/ 	.byte	0x04, 0x37
        /*0002*/ 	.short	(.L_2575 - .L_2574)
.L_2574:
        /*0004*/ 	.word	0x00000082


	//----- nvinfo : EIATTR_SW2861232_WAR
	.align		4
.L_2575:
        /*0008*/ 	.byte	0x01, 0x35
	.zero		2


	//----- nvinfo : EIATTR_PARAM_CBANK
	.align		4
        /*000c*/ 	.byte	0x04, 0x0a
        /*000e*/ 	.short	(.L_2577 - .L_2576)
	.align		4
.L_2576:
        /*0010*/ 	.word	index@(.nv.constant0._Z25selective_scan_bwd_kernelI32Selective_Scan_bwd_kernel_traitsILi32ELi16ELb0ELb1ELb0ELb0ELb0EffEEv12SSMParamsBwd)
        /*0014*/ 	.short	0x0160
        /*0016*/ 	.short	0x01f0


	//----- nvinfo : EIATTR_CBANK_PARAM_SIZE
	.align		4
.L_2577:
        /*0018*/ 	.byte	0x03, 0x19
        /*001a*/ 	.short	0x01f0


	//----- nvinfo : EIATTR_KPARAM_INFO
	.align		4
        /*001c*/ 	.byte	0x04, 0x17
        /*001e*/ 	.short	(.L_2579 - .L_2578)
.L_2578:
        /*0020*/ 	.word	0x00000000
        /*0024*/ 	.short	0x0000
        /*0026*/ 	.short	0x0000
        /*0028*/ 	.byte	0x00, 0xf0, 0xc1, 0x07


	//----- nvinfo : EIATTR_MAXREG_COUNT
	.align		4
.L_2579:
        /*002c*/ 	.byte	0x03, 0x1b
        /*002e*/ 	.short	0x00ff


	//----- nvinfo : EIATTR_NUM_BARRIERS
	.align		4
        /*0030*/ 	.byte	0x02, 0x4c
        /*0032*/ 	.byte	0x01
	.zero		1


	//----- nvinfo : EIATTR_MERCURY_ISA_VERSION
	.align		4
        /*0034*/ 	.byte	0x03, 0x5f
        /*0036*/ 	.short	0x0000


	//----- nvinfo : EIATTR_COOP_GROUP_MASK_REGIDS
	.align		4
        /*0038*/ 	.byte	0x04, 0x29
        /*003a*/ 	.short	(.L_2581 - .L_2580)


	//   ....[0]....
.L_2580:
        /*003c*/ 	.word	0xffffffff


	//   ....[1]....
        /*0040*/ 	.word	0xffffffff


	//   ....[2]....
        /*0044*/ 	.word	0xffffffff


	//   ....[3]....
        /*0048*/ 	.word	0xffffffff


	//   ....[4]....
        /*004c*/ 	.word	0xffffffff


	//   ....[5]....
        /*0050*/ 	.word	0xffffffff


	//   ....[6]....
        /*0054*/ 	.word	0xffffffff


	//   ....[7]....
        /*0058*/ 	.word	0xffffffff


	//   ....[8]....
        /*005c*/ 	.word	0xffffffff


	//   ....[9]....
        /*0060*/ 	.word	0xffffffff


	//   ....[10]....
        /*0064*/ 	.word	0xffffffff


	//   ....[11]....
        /*0068*/ 	.word	0xffffffff


	//   ....[12]....
        /*006c*/ 	.word	0xffffffff


	//   ....[13]....
        /*0070*/ 	.word	0xffffffff


	//   ....[14]....
        /*0074*/ 	.word	0xffffffff


	//   ....[15]....
        /*0078*/ 	.word	0xffffffff


	//   ....[16]....
        /*007c*/ 	.word	0xffffffff


	//   ....[17]....
        /*0080*/ 	.word	0xffffffff


	//   ....[18]....
        /*0084*/ 	.word	0xffffffff


	//   ....[19]....
        /*0088*/ 	.word	0xffffffff


	//   ....[20]....
        /*008c*/ 	.word	0xffffffff


	//   ....[21]....
        /*0090*/ 	.word	0xffffffff


	//   ....[22]....
        /*0094*/ 	.word	0xffffffff


	//   ....[23]....
        /*0098*/ 	.word	0xffffffff


	//   ....[24]....
        /*009c*/ 	.word	0xffffffff


	//   ....[25]....
        /*00a0*/ 	.word	0xffffffff


	//   ....[26]....
        /*00a4*/ 	.word	0xffffffff


	//   ....[27]....
        /*00a8*/ 	.word	0xffffffff


	//   ....[28]....
        /*00ac*/ 	.word	0xffffffff


	//   ....[29]....
        /*00b0*/ 	.word	0xffffffff


	//   ....[30]....
        /*00b4*/ 	.word	0xffffffff


	//   ....[31]....
        /*00b8*/ 	.word	0xffffffff


	//   ....[32]....
        /*00bc*/ 	.word	0xffffffff


	//   ....[33]....
        /*00c0*/ 	.word	0xffffffff


	//   ....[34]....
        /*00c4*/ 	.word	0xffffffff


	//   ....[35]....
        /*00c8*/ 	.word	0xffffffff


	//   ....[36]....
        /*00cc*/ 	.word	0xffffffff


	//   ....[37]....
        /*00d0*/ 	.word	0xffffffff


	//   ....[38]....
        /*00d4*/ 	.word	0xffffffff


	//   ....[39]....
        /*00d8*/ 	.word	0xffffffff


	//   ....[40]....
        /*00dc*/ 	.word	0xffffffff


	//   ....[41]....
        /*00e0*/ 	.word	0xffffffff


	//   ....[42]....
        /*00e4*/ 	.word	0xffffffff


	//   ....[43]....
        /*00e8*/ 	.word	0xffffffff


	//   ....[44]....
        /*00ec*/ 	.word	0xffffffff


	//   ....[45]....
        /*00f0*/ 	.word	0xffffffff


	//   ....[46]....
        /*00f4*/ 	.word	0xffffffff


	//   ....[47]....
        /*00f8*/ 	.word	0xffffffff


	//   ....[48]....
        /*00fc*/ 	.word	0xffffffff


	//   ....[49]....
        /*0100*/ 	.word	0xffffffff


	//   ....[50]....
        /*0104*/ 	.word	0xffffffff


	//   ....[51]....
        /*0108*/ 	.word	0xffffffff


	//   ....[52]....
        /*010c*/ 	.word	0xffffffff


	//   ....[53]....
        /*0110*/ 	.word	0xffffffff


	//----- nvinfo : EIATTR_COOP_GROUP_INSTR_OFFSETS
	.align		4
.L_2581:
        /*0114*/ 	.byte	0x04, 0x28
        /*0116*/ 	.short	(.L_2583 - .L_2582)


	//   ....[0]....
.L_2582:
        /*0118*/ 	.word	0x000011f0


	//   ....[1]....
        /*011c*/ 	.word	0x000016d0


	//   ....[2]....
        /*0120*/ 	.word	0x00001b20


	//   ....[3]....
        /*0124*/ 	.word	0x00002810


	//   ....[4]....
        /*0128*/ 	.word	0x00003570


	//   ....[5]....
        /*012c*/ 	.word	0x000035a0


	//   ....[6]....
        /*0130*/ 	.word	0x00003600


	//   ....[7]....
        /*0134*/ 	.word	0x00003610


	//   ....[8]....
        /*0138*/ 	.word	0x00003640


	//   ....[9]....
        /*013c*/ 	.word	0x00003660


	//   ....[10]....
        /*0140*/ 	.word	0x00003690


	//   ....[11]....
        /*0144*/ 	.word	0x000036b0


	//   ....[12]....
        /*0148*/ 	.word	0x000036e0


	//   ....[13]....
        /*014c*/ 	.word	0x00003700


	//   ....[14]....
        /*0150*/ 	.word	0x00003730


	//   ....[15]....
        /*0154*/ 	.word	0x00003750


	//   ....[16]....
        /*0158*/ 	.word	0x00003780


	//   ....[17]....
        /*015c*/ 	.word	0x000037a0


	//   ....[18]....
        /*0160*/ 	.word	0x000037e0


	//   ....[19]....
        /*0164*/ 	.word	0x00003810


	//   ....[20]....
        /*0168*/ 	.word	0x00003860


	//   ....[21]....
        /*016c*/ 	.word	0x00003880


	//   ....[22]....
        /*0170*/ 	.word	0x000038c0


	//   ....[23]....
        /*0174*/ 	.word	0x000038e0


	//   ....[24]....
        /*0178*/ 	.word	0x000038f0


	//   ....[25]....
        /*017c*/ 	.word	0x00003940


	//   ....[26]....
        /*0180*/ 	.word	0x00003960


	//   ....[27]....
        /*0184*/ 	.word	0x000039a0


	//   ....[28]....
        /*0188*/ 	.word	0x000039d0


	//   ....[29]....
        /*018c*/ 	.word	0x000039f0


	//   ....[30]....
        /*0190*/ 	.word	0x00003a20


	//   ....[31]....
        /*0194*/ 	.word	0x00003a60


	//   ....[32]....
        /*0198*/ 	.word	0x00004df0


	//   ....[33]....
        /*019c*/ 	.word	0x00004e30


	//   ....[34]....
        /*01a0*/ 	.word	0x00004f20


	//   ....[35]....
        /*01a4*/ 	.word	0x00004f50


	//   ....[36]....
        /*01a8*/ 	.word	0x00005030


	//   ....[37]....
        /*01ac*/ 	.word	0x00005060


	//   ....[38]....
        /*01b0*/ 	.word	0x00005140


	//   ....[39]....
        /*01b4*/ 	.word	0x00005170


	//   ....[40]....
        /*01b8*/ 	.word	0x00005250


	//   ....[41]....
        /*01bc*/ 	.word	0x00005280


	//   ....[42]....
        /*01c0*/ 	.word	0x00005830


	//   ....[43]....
        /*01c4*/ 	.word	0x00005f50


	//   ....[44]....
        /*01c8*/ 	.word	0x000065c0


	//   ....[45]....
        /*01cc*/ 	.word	0x00006610


	//   ....[46]....
        /*01d0*/ 	.word	0x00006640


	//   ....[47]....
        /*01d4*/ 	.word	0x00006660


	//   ....[48]....
        /*01d8*/ 	.word	0x00006680


	//   ....[49]....
        /*01dc*/ 	.word	0x00006750


	//   ....[50]....
        /*01e0*/ 	.word	0x000067a0


	//   ....[51]....
        /*01e4*/ 	.word	0x000067c0


	//   ....[52]....
        /*01e8*/ 	.word	0x000067e0


	//   ....[53]....
        /*01ec*/ 	.word	0x00006800


	//----- nvinfo : EIATTR_EXIT_INSTR_OFFSETS
	.align		4
.L_2583:
        /*01f0*/ 	.byte	0x04, 0x1c
        /*01f2*/ 	.short	(.L_2585 - .L_2584)


	//   ....[0]....
.L_2584:
        /*01f4*/ 	.word	0x000068e0


	//   ....[1]....
        /*01f8*/ 	.word	0x00006b60


	//----- nvinfo : EIATTR_MAX_THREADS
	.align		4
.L_2585:
        /*01fc*/ 	.byte	0x04, 0x05
        /*01fe*/ 	.short	(.L_2587 - .L_2586)
.L_2586:
        /*0200*/ 	.word	0x00000020
        /*0204*/ 	.word	0x00000001
        /*0208*/ 	.word	0x00000001


	//----- nvinfo : EIATTR_CRS_STACK_SIZE
	.align		4
.L_2587:
        /*020c*/ 	.byte	0x04, 0x1e
        /*020e*/ 	.short	(.L_2589 - .L_2588)
.L_2588:
        /*0210*/ 	.word	0x00000000
.L_2589:


//--------------------- .nv.info._Z25selective_scan_bwd_kernelI32Selective_Scan_bwd_kernel_traitsILi32ELi16ELb0ELb1ELb0ELb0ELb1EffEEv12SSMParamsBwd --------------------------
	.section	.nv.info._Z25selective_scan_bwd_kernelI32Selective_Scan_bwd_kernel_traitsILi32ELi16ELb0ELb1ELb0ELb0ELb1EffEEv12SSMParamsBwd,"",@"SHT_CUDA_INFO"
	.sectionflags	@""
	.align	4


	//----- nvinfo : EIATTR_CUDA_API_VERSION
	.align		4
        /*0000*/ 	.byte	0x04, 0x37
        /*0002*/ 	.short	(.L_2591 - .L_2590)
.L_2590:
        /*0004*/ 	.word	0x00000082


	//----- nvinfo : EIATTR_SW2861232_WAR
	.align		4
.L_2591:
        /*0008*/ 	.byte	0x01, 0x35
	.zero		2


	//----- nvinfo : EIATTR_PARAM_CBANK
	.align		4
        /*000c*/ 	.byte	0x04, 0x0a
        /*000e*/ 	.short	(.L_2593 - .L_2592)
	.align		4
.L_2592:
        /*0010*/ 	.word	index@(.nv.constant0._Z25selective_scan_bwd_kernelI32Selective_Scan_bwd_kernel_traitsILi32ELi16ELb0ELb1ELb0ELb0ELb1EffEEv12SSMParamsBwd)
        /*0014*/ 	.short	0x0160
        /*0016*/ 	.short	0x01f0


	//----- nvinfo : EIATTR_CBANK_PARAM_SIZE
	.align		4
.L_2593:
        /*0018*/ 	.byte	0x03, 0x19
        /*001a*/ 	.short	0x01f0


	//----- nvinfo : EIATTR_KPARAM_INFO
	.align		4
        /*001c*/ 	.byte	0x04, 0x17
        /*001e*/ 	.short	(.L_2595 - .L_2594)
.L_2594:
        /*0020*/ 	.word	0x00000000
        /*0024*/ 	.short	0x0000
        /*0026*/ 	.short	0x0000
        /*0028*/ 	.byte	0x00, 0xf0, 0xc1, 0x07


	//----- nvinfo : EIATTR_MAXREG_COUNT
	.align		4
.L_2595:
        /*002c*/ 	.byte	0x03, 0x1b
        /*002e*/ 	.short	0x00ff


	//----- nvinfo : EIATTR_NUM_BARRIERS
	.align		4
        /*0030*/ 	.byte	0x02, 0x4c
        /*0032*/ 	.byte	0x01
	.zero		1


	//----- nvinfo : EIATTR_MERCURY_ISA_VERSION
	.align		4
        /*0034*/ 	.byte	0x03, 0x5f
        /*0036*/ 	.short	0x0000


	//----- nvinfo : EIATTR_COOP_GROUP_MASK_REGIDS
	.align		4
        /*0038*/ 	.byte	0x04, 0x29
        /*003a*/ 	.short	(.L_2597 - .L_2596)


	//   ....[0]....
.L_2596:
        /*003c*/ 	.word	0xffffffff


	//   ....[1]....
        /*0040*/ 	.word	0xffffffff


	//   ....[2]....
        /*0044*/ 	.word	0xffffffff


	//   ....[3]....
        /*0048*/ 	.word	0xffffffff


	//   ....[4]....
        /*004c*/ 	.word	0xffffffff


	//   ....[5]....
        /*0050*/ 	.word	0xffffffff


	//   ....[6]....
        /*0054*/ 	.word	0xffffffff


	//   ....[7]....
        /*0058*/ 	.word	0xffffffff


	//   ....[8]....
        /*005c*/ 	.word	0xffffffff


	//   ....[9]....
        /*0060*/ 	.word	0xffffffff


	//   ....[10]....
        /*0064*/ 	.word	0xffffffff


	//   ....[11]....
        /*0068*/ 	.word	0xffffffff


	//   ....[12]....
        /*006c*/ 	.word	0xffffffff


	//   ....[13]....
        /*0070*/ 	.word	0xffffffff


	//   ....[14]....
        /*0074*/ 	.word	0xffffffff


	//   ....[15]....
        /*0078*/ 	.word	0xffffffff


	//   ....[16]....
        /*007c*/ 	.word	0xffffffff


	//   ....[17]....
        /*0080*/ 	.word	0xffffffff


	//   ....[18]....
        /*0084*/ 	.word	0xffffffff


	//   ....[19]....
        /*0088*/ 	.word	0xffffffff


	//   ....[20]....
        /*008c*/ 	.word	0xffffffff


	//   ....[21]....
        /*0090*/ 	.word	0xffffffff


	//   ....[22]....
        /*0094*/ 	.word	0xffffffff


	//   ....[23]....
        /*0098*/ 	.word	0xffffffff


	//   ....[24]....
        /*009c*/ 	.word	0xffffffff


	//   ....[25]....
        /*00a0*/ 	.word	0xffffffff


	//   ....[26]....
        /*00a4*/ 	.word	0xffffffff


	//   ....[27]....
        /*00a8*/ 	.word	0xffffffff


	//   ....[28]....
        /*00ac*/ 	.word	0xffffffff


	//   ....[29]....
        /*00b0*/ 	.word	0xffffffff


	//   ....[30]....
        /*00b4*/ 	.word	0xffffffff


	//   ....[31]....
        /*00b8*/ 	.word	0xffffffff


	//   ....[32]....
        /*00bc*/ 	.word	0xffffffff


	//   ....[33]....
        /*00c0*/ 	.word	0xffffffff


	//   ....[34]....
        /*00c4*/ 	.word	0xffffffff


	//   ....[35]....
        /*00c8*/ 	.word	0xffffffff


	//   ....[36]....
        /*00cc*/ 	.word	0xffffffff


	//   ....[37]....
        /*00d0*/ 	.word	0xffffffff


	//   ....[38]....
        /*00d4*/ 	.word	0xffffffff


	//   ....[39]....
        /*00d8*/ 	.word	0xffffffff


	//   ....[40]....
        /*00dc*/ 	.word	0xffffffff


	//   ....[41]....
        /*00e0*/ 	.word	0xffffffff


	//   ....[42]....
        /*00e4*/ 	.word	0xffffffff


	//   ....[43]....
        /*00e8*/ 	.word	0xffffffff


	//   ....[44]....
        /*00ec*/ 	.word	0xffffffff


	//   ....[45]....
        /*00f0*/ 	.word	0xffffffff


	//   ....[46]....
        /*00f4*/ 	.word	0xffffffff


	//   ....[47]....
        /*00f8*/ 	.word	0xffffffff


	//   ....[48]....
        /*00fc*/ 	.word	0xffffffff


	//   ....[49]....
        /*0100*/ 	.word	0xffffffff


	//   ....[50]....
        /*0104*/ 	.word	0xffffffff


	//   ....[51]....
        /*0108*/ 	.word	0xffffffff


	//   ....[52]....
        /*010c*/ 	.word	0xffffffff


	//   ....[53]....
        /*0110*/ 	.word	0xffffffff


	//   ....[54]....
        /*0114*/ 	.word	0xffffffff


	//   ....[55]....
        /*0118*/ 	.word	0xffffffff


	//   ....[56]....
        /*011c*/ 	.word	0xffffffff


	//   ....[57]....
        /*0120*/ 	.word	0xffffffff


	//----- nvinfo : EIATTR_COOP_GROUP_INSTR_OFFSETS
	.align		4
.L_2597:
        /*0124*/ 	.byte	0x04, 0x28
        /*0126*/ 	.short	(.L_2599 - .L_2598)


	//   ....[0]....
.L_2598:
        /*0128*/ 	.word	0x00001210


	//   ....[1]....
        /*012c*/ 	.word	0x00001710


	//   ....[2]....
        /*0130*/ 	.word	0x00001f90


	//   ....[3]....
        /*0134*/ 	.word	0x00002420


	//   ....[4]....
        /*0138*/ 	.word	0x00002af0


	//   ....[5]....
        /*013c*/ 	.word	0x00003350


	//   ....[6]....
        /*0140*/ 	.word	0x00003d60


	//   ....[7]....
        /*0144*/ 	.word	0x00004e00


	//   ....[8]....
        /*0148*/ 	.word	0x00005ae0


	//   ....[9]....
        /*014c*/ 	.word	0x00005b60


	//   ....[10]....
        /*0150*/ 	.word	0x00005b80


	//   ....[11]....
        /*0154*/ 	.word	0x00005b90


	//   ....[12]....
        /*0158*/ 	.word	0x00005bb0


	//   ....[13]....
        /*015c*/ 	.word	0x00005bf0


	//   ....[14]....
        /*0160*/ 	.word	0x00005c10


	//   ....[15]....
        /*0164*/ 	.word	0x00005c30


	//   ....[16]....
        /*0168*/ 	.word	0x00005c50


	//   ....[17]....
        /*016c*/ 	.word	0x00005c90


	//   ....[18]....
        /*0170*/ 	.word	0x00005cb0


	//   ....[19]....
        /*0174*/ 	.word	0x00005cd0


	//   ....[20]....
        /*0178*/ 	.word	0x00005cf0


	//   ....[21]....
        /*017c*/ 	.word	0x00005d40


	//   ....[22]....
        /*0180*/ 	.word	0x00005d80


	//   ....[23]....
        /*0184*/ 	.word	0x00005da0


	//   ....[24]....
        /*0188*/ 	.word	0x00005e20


	//   ....[25]....
        /*018c*/ 	.word	0x00005e40


	//   ....[26]....
        /*0190*/ 	.word	0x00005e50


	//   ....[27]....
        /*0194*/ 	.word	0x00005e60


	//   ....[28]....
        /*0198*/ 	.word	0x00005e70


	//   ....[29]....
        /*019c*/ 	.word	0x00005eb0


	//   ....[30]....
        /*01a0*/ 	.word	0x00005ed0


	//   ....[31]....
        /*01a4*/ 	.word	0x00005ee0


	//   ....[32]....
        /*01a8*/ 	.word	0x00005f00


	//   ....[33]....
        /*01ac*/ 	.word	0x00005f20


	//   ....[34]....
        /*01b0*/ 	.word	0x00006230


	//   ....[35]....
        /*01b4*/ 	.word	0x00006300


	//   ....[36]....
        /*01b8*/ 	.word	0x00007270


	//   ....[37]....
        /*01bc*/ 	.word	0x000072b0


	//   ....[38]....
        /*01c0*/ 	.word	0x000073b0


	//   ....[39]....
        /*01c4*/ 	.word	0x000073e0


	//   ....[40]....
        /*01c8*/ 	.word	0x000074e0


	//   ....[41]....
        /*01cc*/ 	.word	0x00007510


	//   ....[42]....
        /*01d0*/ 	.word	0x000075f0


	//   ....[43]....
        /*01d4*/ 	.word	0x00007620


	//   ....[44]....
        /*01d8*/ 	.word	0x00007700


	//   ....[45]....
        /*01dc*/ 	.word	0x00007730


	//   ....[46]....
        /*01e0*/ 	.word	0x00007d80


	//   ....[47]....
        /*01e4*/ 	.word	0x00008490


	//   ....[48]....
        /*01e8*/ 	.word	0x00008ae0


	//   ....[49]....
        /*01ec*/ 	.word	0x00008b30


	//   ....[50]....
        /*01f0*/ 	.word	0x00008b60


	//   ....[51]....
        /*01f4*/ 	.word	0x00008b80


	//   ....[52]....
        /*01f8*/ 	.word	0x00008ba0


	//   ....[53]....
        /*01fc*/ 	.word	0x00008c70


	//   ....[54]....
        /*0200*/ 	.word	0x00008cc0


	//   ....[55]....
        /*0204*/ 	.word	0x00008ce0


	//   ....[56]....
        /*0208*/ 	.word	0x00008d00


	//   ....[57]....
        /*020c*/ 	.word	0x00008d20


	//----- nvinfo : EIATTR_EXIT_INSTR_OFFSETS
	.align		4
.L_2599:
        /*0210*/ 	.byte	0x04, 0x1c
        /*0212*/ 	.short	(.L_2601 - .L_2600)


	//   ....[0]....
.L_2600:
        /*0214*/ 	.word	0x00008e00


	//   ....[1]....
        /*0218*/ 	.word	0x00009080


	//----- nvinfo : EIATTR_MAX_THREADS
	.align		4
.L_2601:
        /*021c*/ 	.byte	0x04, 0x05
        /*021e*/ 	.short	(.L_2603 - .L_2602)
.L_2602:
        /*0220*/ 	.word	0x00000020
        /*0224*/ 	.word	0x00000001
        /*0228*/ 	.word	0x00000001


	//----- nvinfo : EIATTR_CRS_STACK_SIZE
	.align		4
.L_2603:
        /*022c*/ 	.byte	0x04, 0x1e
        /*022e*/ 	.short	(.L_2605 - .L_2604)
.L_2604:
        /*0230*/ 	.word	0x00000000
.L_2605:


//--------------------- .nv.info._Z25selective_scan_bwd_kernelI32Selective_Scan_bwd_kernel_traitsILi32ELi16ELb0ELb1ELb0ELb1ELb0EffEEv12SSMParamsBwd --------------------------
	.section	.nv.info._Z25selective_scan_bwd_kernelI32Selective_Scan_bwd_kernel_traitsILi32ELi16ELb0ELb1ELb0ELb1ELb0EffEEv12SSMParamsBwd,"",@"SHT_CUDA_INFO"
	.sectionflags	@""
	.align	4


	//----- nvinfo : EIATTR_CUDA_API_VERSION
	.align		4
        /*0000*/ 	.byte	0x04, 0x37
        /*0002*/ 	.short	(.L_2607 - .L_2606)
.L_2606:
        /*0004*/ 	.word	0x00000082


	//----- nvinfo : EIATTR_SW2861232_WAR
	.align		4
.L_2607:
        /*0008*/ 	.byte	0x01, 0x35
	.zero		2


	//----- nvinfo : EIATTR_PARAM_CBANK
	.align		4
        /*000c*/ 	.byte	0x04, 0x0a
        /*000e*/ 	.short	(.L_2609 - .L_2608)
	.align		4
.L_2608:
        /*0010*/ 	.word	index@(.nv.constant0._Z25selective_scan_bwd_kernelI32Selective_Scan_bwd_kernel_traitsILi32ELi16ELb0ELb1ELb0ELb1ELb0EffEEv12SSMParamsBwd)
        /*0014*/ 	.short	0x0160
        /*0016*/ 	.short	0x01f0


	//----- nvinfo : EIATTR_CBANK_PARAM_SIZE
	.align		4
.L_2609:
        /*0018*/ 	.byte	0x03, 0x19
        /*001a*/ 	.short	0x01f0


	//----- nvinfo : EIATTR_KPARAM_INFO
	.align		4
        /*001c*/ 	.byte	0x04, 0x17
        /*001e*/ 	.short	(.L_2611 - .L_2610)
.L_2610:
        /*0020*/ 	.word	0x00000000
        /*0024*/ 	.short	0x0000
        /*0026*/ 	.short	0x0000
        /*0028*/ 	.byte	0x00, 0xf0, 0xc1, 0x07


	//----- nvinfo : EIATTR_MAXREG_COUNT
	.align		4
.L_2611:
        /*002c*/ 	.byte	0x03, 0x1b
        /*002e*/ 	.short	0x00ff


	//----- nvinfo : EIATTR_NUM_BARRIERS
	.align		4
        /*0030*/ 	.byte	0x02, 0x4c
        /*0032*/ 	.byte	0x01
	.zero		1


	//----- nvinfo : EIATTR_MERCURY_ISA_VERSION
	.align		4
        /*0034*/ 	.byte	0x03, 0x5f
        /*0036*/ 	.short	0x0000


	//----- nvinfo : EIATTR_COOP_GROUP_MASK_REGIDS
	.align		4
        /*0038*/ 	.byte	0x04, 0x29
        /*003a*/ 	.short	(.L_2613 - .L_2612)


	//   ....[0]....
.L_2612:
        /*003c*/ 	.word	0xffffffff


	//   ....[1]....
        /*0040*/ 	.word	0xffffffff


	//   ....[2]....
        /*0044*/ 	.word	0xffffffff


	//   ....[3]....
        /*0048*/ 	.word	0xffffffff


	//   ....[4]....
        /*004c*/ 	.word	0xffffffff


	//   ....[5]....
        /*0050*/ 	.word	0xffffffff


	//   ....[6]....
        /*0054*/ 	.word	0xffffffff


	//   ....[7]....
        /*0058*/ 	.word	0xffffffff


	//   ....[8]....
        /*005c*/ 	.word	0xffffffff


	//   ....[9]....
        /*0060*/ 	.word	0xffffffff


	//   ....[10]....
        /*0064*/ 	.word	0xffffffff


	//   ....[11]....
        /*0068*/ 	.word	0xffffffff


	//   ....[12]....
        /*006c*/ 	.word	0xffffffff


	//   ....[13]....
        /*0070*/ 	.word	0xffffffff


	//   ....[14]....
        /*0074*/ 	.word	0xffffffff


	//   ....[15]....
        /*0078*/ 	.word	0xffffffff


	//   ....[16]....
        /*007c*/ 	.word	0xffffffff


	//   ....[17]....
        /*0080*/ 	.word	0xffffffff


	//   ....[18]....
        /*0084*/ 	.word	0xffffffff


	//   ....[19]....
        /*0088*/ 	.word	0xffffffff


	//   ....[20]....
        /*008c*/ 	.word	0xffffffff


	//   ....[21]....
        /*0090*/ 	.word	0xffffffff


	//   ....[22]....
        /*0094*/ 	.word	0xffffffff


	//   ....[23]....
        /*0098*/ 	.word	0xffffffff


	//   ....[24]....
        /*009c*/ 	.word	0xffffffff


	//   ....[25]....
        /*00a0*/ 	.word	0xffffffff


	//   ....[26]....
        /*00a4*/ 	.word	0xffffffff


	//   ....[27]....
        /*00a8*/ 	.word	0xffffffff


	//   ....[28]....
        /*00ac*/ 	.word	0xffffffff


	//   ....[29]....
        /*00b0*/ 	.word	0xffffffff


	//   ....[30]....
        /*00b4*/ 	.word	0xffffffff


	//   ....[31]....
        /*00b8*/ 	.word	0xffffffff


	//   ....[32]....
        /*00bc*/ 	.word	0xffffffff


	//   ....[33]....
        /*00c0*/ 	.word	0xffffffff


	//   ....[34]....
        /*00c4*/ 	.word	0xffffffff


	//   ....[35]....
        /*00c8*/ 	.word	0xffffffff


	//   ....[36]....
        /*00cc*/ 	.word	0xffffffff


	//   ....[37]....
        /*00d0*/ 	.word	0xffffffff


	//   ....[38]....
        /*00d4*/ 	.word	0xffffffff


	//   ....[39]....
        /*00d8*/ 	.word	0xffffffff


	//   ....[40]....
        /*00dc*/ 	.word	0xffffffff


	//   ....[41]....
        /*00e0*/ 	.word	0xffffffff


	//   ....[42]....
        /*00e4*/ 	.word	0xffffffff


	//   ....[43]....
        /*00e8*/ 	.word	0xffffffff


	//   ....[44]....
        /*00ec*/ 	.word	0xffffffff


	//   ....[45]....
        /*00f0*/ 	.word	0xffffffff


	//   ....[46]....
        /*00f4*/ 	.word	0xffffffff


	//   ....[47]....
        /*00f8*/ 	.word	0xffffffff


	//   ....[48]....
        /*00fc*/ 	.word	0xffffffff


	//   ....[49]....
        /*0100*/ 	.word	0xffffffff


	//   ....[50]....
        /*0104*/ 	.word	0xffffffff


	//   ....[51]....
        /*0108*/ 	.word	0xffffffff


	//   ....[52]....
        /*010c*/ 	.word	0xffffffff


	//   ....[53]....
        /*0110*/ 	.word	0xffffffff


	//   ....[54]....
        /*0114*/ 	.word	0xffffffff


	//----- nvinfo : EIATTR_COOP_GROUP_INSTR_OFFSETS
	.align		4
.L_2613:
        /*0118*/ 	.byte	0x04, 0x28
        /*011a*/ 	.short	(.L_2615 - .L_2614)


	//   ....[0]....
.L_2614:
        /*011c*/ 	.word	0x00000fe0


	//   ....[1]....
        /*0120*/ 	.word	0x000014a0


	//   ....[2]....
        /*0124*/ 	.word	0x000019c0


	//   ....[3]....
        /*0128*/ 	.word	0x00004910


	//   ....[4]....
        /*012c*/ 	.word	0x00005220


	//   ....[5]....
        /*0130*/ 	.word	0x00005400


	//   ....[6]....
        /*0134*/ 	.word	0x00005430


	//   ....[7]....
        /*0138*/ 	.word	0x00005540


	//   ....[8]....
        /*013c*/ 	.word	0x00005580


	//   ....[9]....
        /*0140*/ 	.word	0x000055b0


	//   ....[10]....
        /*0144*/ 	.word	0x000055c0


	//   ....[11]....
        /*0148*/ 	.word	0x000055f0


	//   ....[12]....
        /*014c*/ 	.word	0x00005620


	//   ....[13]....
        /*0150*/ 	.word	0x00005640


	//   ....[14]....
        /*0154*/ 	.word	0x00005660


	//   ....[15]....
        /*0158*/ 	.word	0x00005690


	//   ....[16]....
        /*015c*/ 	.word	0x000056c0


	//   ....[17]....
        /*0160*/ 	.word	0x000056e0


	//   ....[18]....
        /*0164*/ 	.word	0x00005700


	//   ....[19]....
        /*0168*/ 	.word	0x00005740


	//   ....[20]....
        /*016c*/ 	.word	0x00005780


	//   ....[21]....
        /*0170*/ 	.word	0x000057a0


	//   ....[22]....
        /*0174*/ 	.word	0x000057c0


	//   ....[23]....
        /*0178*/ 	.word	0x00005830


	//   ....[24]....
        /*017c*/ 	.word	0x00005860


	//   ....[25]....
        /*0180*/ 	.word	0x000058b0


	//   ....[26]....
        /*0184*/ 	.word	0x000058d0


	//   ....[27]....
        /*0188*/ 	.word	0x00005920


	//   ....[28]....
        /*018c*/ 	.word	0x00005950


	//   ....[29]....
        /*0190*/ 	.word	0x00005980


	//   ....[30]....
        /*0194*/ 	.word	0x00005ca0


	//   ....[31]....
        /*0198*/ 	.word	0x00005d10


	//   ....[32]....
        /*019c*/ 	.word	0x00006c20


	//   ....[33]....
        /*01a0*/ 	.word	0x00006c60


	//   ....[34]....
        /*01a4*/ 	.word	0x00006d60


	//   ....[35]....
        /*01a8*/ 	.word	0x00006d90


	//   ....[36]....
        /*01ac*/ 	.word	0x00006e80


	//   ....[37]....
        /*01b0*/ 	.word	0x00006eb0


	//   ....[38]....
        /*01b4*/ 	.word	0x00006fa0


	//   ....[39]....
        /*01b8*/ 	.word	0x00006fd0


	//   ....[40]....
        /*01bc*/ 	.word	0x000070c0


	//   ....[41]....
        /*01c0*/ 	.word	0x000070f0


	//   ....[42]....
        /*01c4*/ 	.word	0x000078f0


	//   ....[43]....
        /*01c8*/ 	.word	0x00008180


	//   ....[44]....
        /*01cc*/ 	.word	0x00008990


	//   ....[45]....
        /*01d0*/ 	.word	0x00008f50


	//   ....[46]....
        /*01d4*/ 	.word	0x00008fa0


	//   ....[47]....
        /*01d8*/ 	.word	0x00008fd0


	//   ....[48]....
        /*01dc*/ 	.word	0x00008ff0


	//   ....[49]....
        /*01e0*/ 	.word	0x00009010


	//   ....[50]....
        /*01e4*/ 	.word	0x000090c0


	//   ....[51]....
        /*01e8*/ 	.word	0x00009110


	//   ....[52]....
        /*01ec*/ 	.word	0x00009130


	//   ....[53]....
        /*01f0*/ 	.word	0x00009150


	//   ....[54]....
        /*01f4*/ 	.word	0x00009170


	//----- nvinfo : EIATTR_EXIT_INSTR_OFFSETS
	.align		4
.L_2615:
        /*01f8*/ 	.byte	0x04, 0x1c
        /*01fa*/ 	.short	(.L_2617 - .L_2616)


	//   ....[0]....
.L_2616:
        /*01fc*/ 	.word	0x00009230


	//   ....[1]....
        /*0200*/ 	.word	0x00009450


	//----- nvinfo : EIATTR_MAX_THREADS
	.align		4
.L_2617:
        /*0204*/ 	.byte	0x04, 0x05
        /*0206*/ 	.short	(.L_2619 - .L_2618)
.L_2618:
        /*0208*/ 	.word	0x00000020
        /*020c*/ 	.word	0x00000001
        /*0210*/ 	.word	0x00000001


	//----- nvinfo : EIATTR_CRS_STACK_SIZE
	.align		4
.L_2619:
        /*0214*/ 	.byte	0x04, 0x1e
        /*0216*/ 	.short	(.L_2621 - .L_2620)
.L_2620:
        /*0218*/ 	.word	0x00000000
.L_2621:


//--------------------- .nv.info._Z25selective_scan_bwd_kernelI32Selective_Scan_bwd_kernel_traitsILi32ELi16ELb0ELb1ELb0ELb1ELb1EffEEv12SSMParamsBwd --------------------------
	.section	.nv.info._Z25selective_scan_bwd_kernelI32Selective_Scan_bwd_kernel_traitsILi32ELi16ELb0ELb1ELb0ELb1ELb1EffEEv12SSMParamsBwd,"",@"SHT_CUDA_INFO"
	.sectionflags	@""
	.align	4


	//----- nvinfo : EIATTR_CUDA_API_VERSION
	.align		4
        /*0000*/ 	.byte	0x04, 0x37
        /*0002*/ 	.short	(.L_2623 - .L_2622)
.L_2622:
        /*0004*/ 	.word	0x00000082


	//----- nvinfo : EIATTR_SW2861232_WAR
	.align		4
.L_2623:
        /*0008*/ 	.byte	0x01, 0x35
	.zero		2


	//----- nvinfo : EIATTR_PARAM_CBANK
	.align		4
        /*000c*/ 	.byte	0x04, 0x0a
        /*000e*/ 	.short	(.L_2625 - .L_2624)
	.align		4
.L_2624:
        /*0010*/ 	.word	index@(.nv.constant0._Z25selective_scan_bwd_kernelI32Selective_Scan_bwd_kernel_traitsILi32ELi16ELb0ELb1ELb0ELb1ELb1EffEEv12SSMParamsBwd)
        /*0014*/ 	.short	0x0160
        /*0016*/ 	.short	0x01f0


	//----- nvinfo : EIATTR_CBANK_PARAM_SIZE
	.align		4
.L_2625:
        /*0018*/ 	.byte	0x03, 0x19
        /*001a*/ 	.short	0x01f0


	//----- nvinfo : EIATTR_KPARAM_INFO
	.align		4
        /*001c*/ 	.byte	0x04, 0x17
        /*001e*/ 	.short	(.L_2627 - .L_2626)
.L_2626:
        /*0020*/ 	.word	0x00000000
        /*0024*/ 	.short	0x0000
        /*0026*/ 	.short	0x0000
        /*0028*/ 	.byte	0x00, 0xf0, 0xc1, 0x07


	//----- nvinfo : EIATTR_MAXREG_COUNT
	.align		4
.L_2627:
        /*002c*/ 	.byte	0x03, 0x1b
        /*002e*/ 	.short	0x00ff


	//----- nvinfo : EIATTR_NUM_BARRIERS
	.align		4
        /*0030*/ 	.byte	0x02, 0x4c
        /*0032*/ 	.byte	0x01
	.zero		1


	//----- nvinfo : EIATTR_MERCURY_ISA_VERSION
	.align		4
        /*0034*/ 	.byte	0x03, 0x5f
        /*0036*/ 	.short	0x0000


	//----- nvinfo : EIATTR_COOP_GROUP_MASK_REGIDS
	.align		4
        /*0038*/ 	.byte	0x04, 0x29
        /*003a*/ 	.short	(.L_2629 - .L_2628)


	//   ....[0]....
.L_2628:
        /*003c*/ 	.word	0xffffffff


	//   ....[1]....
        /*0040*/ 	.word	0xffffffff


	//   ....[2]....
        /*0044*/ 	.word	0xffffffff


	//   ....[3]....
        /*0048*/ 	.word	0xffffffff


	//   ....[4]....
        /*004c*/ 	.word	0xffffffff


	//   ....[5]....
        /*0050*/ 	.word	0xffffffff


	//   ....[6]....
        /*0054*/ 	.word	0xffffffff


	//   ....[7]....
        /*0058*/ 	.word	0xffffffff


	//   ....[8]....
        /*005c*/ 	.word	0xffffffff


	//   ....[9]....
        /*0060*/ 	.word	0xffffffff


	//   ....[10]....
        /*0064*/ 	.word	0xffffffff


	//   ....[11]....
        /*0068*/ 	.word	0xffffffff


	//   ....[12]....
        /*006c*/ 	.word	0xffffffff


	//   ....[13]....
        /*0070*/ 	.word	0xffffffff


	//   ....[14]....
        /*0074*/ 	.word	0xffffffff


	//   ....[15]....
        /*0078*/ 	.word	0xffffffff


	//   ....[16]....
        /*007c*/ 	.word	0xffffffff


	//   ....[17]....
        /*0080*/ 	.word	0xffffffff


	//   ....[18]....
        /*0084*/ 	.word	0xffffffff


	//   ....[19]....
        /*0088*/ 	.word	0xffffffff


	//   ....[20]....
        /*008c*/ 	.word	0xffffffff


	//   ....[21]....
        /*0090*/ 	.word	0xffffffff


	//   ....[22]....
        /*0094*/ 	.word	0xffffffff


	//   ....[23]....
        /*0098*/ 	.word	0xffffffff


	//   ....[24]....
        /*009c*/ 	.word	0xffffffff


	//   ....[25]....
        /*00a0*/ 	.word	0xffffffff


	//   ....[26]....
        /*00a4*/ 	.word	0xffffffff


	//   ....[27]....
        /*00a8*/ 	.word	0xffffffff


	//   ....[28]....
        /*00ac*/ 	.word	0xffffffff


	//   ....[29]....
        /*00b0*/ 	.word	0xffffffff


	//   ....[30]....
        /*00b4*/ 	.word	0xffffffff


	//   ....[31]....
        /*00b8*/ 	.word	0xffffffff


	//   ....[32]....
        /*00bc*/ 	.word	0xffffffff


	//   ....[33]....
        /*00c0*/ 	.word	0xffffffff


	//   ....[34]....
        /*00c4*/ 	.word	0xffffffff


	//   ....[35]....
        /*00c8*/ 	.word	0xffffffff


	//   ....[36]....
        /*00cc*/ 	.word	0xffffffff


	//   ....[37]....
        /*00d0*/ 	.word	0xffffffff


	//   ....[38]....
        /*00d4*/ 	.word	0xffffffff


	//   ....[39]....
        /*00d8*/ 	.word	0xffffffff


	//   ....[40]....
        /*00dc*/ 	.word	0xffffffff


	//   ....[41]....
        /*00e0*/ 	.word	0xffffffff


	//   ....[42]....
        /*00e4*/ 	.word	0xffffffff


	//   ....[43]....
        /*00e8*/ 	.word	0xffffffff


	//   ....[44]....
        /*00ec*/ 	.word	0xffffffff


	//   ....[45]....
        /*00f0*/ 	.word	0xffffffff


	//   ....[46]....
        /*00f4*/ 	.word	0xffffffff


	//   ....[47]....
        /*00f8*/ 	.word	0xffffffff


	//   ....[48]....
        /*00fc*/ 	.word	0xffffffff


	//   ....[49]....
        /*0100*/ 	.word	0xffffffff


	//   ....[50]....
        /*0104*/ 	.word	0xffffffff


	//   ....[51]....
        /*0108*/ 	.word	0xffffffff


	//   ....[52]....
        /*010c*/ 	.word	0xffffffff


	//   ....[53]....
        /*0110*/ 	.word	0xffffffff


	//   ....[54]....
        /*0114*/ 	.word	0xffffffff


	//   ....[55]....
        /*0118*/ 	.word	0xffffffff


	//   ....[56]....
        /*011c*/ 	.word	0xffffffff


	//   ....[57]....
        /*0120*/ 	.word	0xffffffff


	//   ....[58]....
        /*0124*/ 	.word	0xffffffff


	//----- nvinfo : EIATTR_COOP_GROUP_INSTR_OFFSETS
	.align		4
.L_2629:
        /*0128*/ 	.byte	0x04, 0x28
        /*012a*/ 	.short	(.L_2631 - .L_2630)


	//   ....[0]....
.L_2630:
        /*012c*/ 	.word	0x00000fc0


	//   ....[1]....
        /*0130*/ 	.word	0x00001490


	//   ....[2]....
        /*0134*/ 	.word	0x00001b60


	//   ....[3]....
        /*0138*/ 	.word	0x00004500


	//   ....[4]....
        /*013c*/ 	.word	0x00004ba0


	//   ....[5]....
        /*0140*/ 	.word	0x00005420


	//   ....[6]....
        /*0144*/ 	.word	0x00005e30


	//   ....[7]....
        /*0148*/ 	.word	0x00006b50


	//   ....[8]....
        /*014c*/ 	.word	0x000073d0


	//   ....[9]....
        /*0150*/ 	.word	0x00007730


	//   ....[10]....
        /*0154*/ 	.word	0x00007760


	//   ....[11]....
        /*0158*/ 	.word	0x00007790


	//   ....[12]....
        /*015c*/ 	.word	0x000077a0


	//   ....[13]....
        /*0160*/ 	.word	0x000077d0


	//   ....[14]....
        /*0164*/ 	.word	0x00007800


	//   ....[15]....
        /*0168*/ 	.word	0x00007820


	//   ....[16]....
        /*016c*/ 	.word	0x00007840


	//   ....[17]....
        /*0170*/ 	.word	0x00007870


	//   ....[18]....
        /*0174*/ 	.word	0x000078a0


	//   ....[19]....
        /*0178*/ 	.word	0x000078c0


	//   ....[20]....
        /*017c*/ 	.word	0x000078e0


	//   ....[21]....
        /*0180*/ 	.word	0x00007910


	//   ....[22]....
        /*0184*/ 	.word	0x00007940


	//   ....[23]....
        /*0188*/ 	.word	0x00007970


	//   ....[24]....
        /*018c*/ 	.word	0x000079a0


	//   ....[25]....
        /*0190*/ 	.word	0x000079f0


	//   ....[26]....
        /*0194*/ 	.word	0x00007a20


	//   ....[27]....
        /*0198*/ 	.word	0x00007a40


	//   ....[28]....
        /*019c*/ 	.word	0x00007a50


	//   ....[29]....
        /*01a0*/ 	.word	0x00007a90


	//   ....[30]....
        /*01a4*/ 	.word	0x00007ac0


	//   ....[31]....
        /*01a8*/ 	.word	0x00007ae0


	//   ....[32]....
        /*01ac*/ 	.word	0x00007b00


	//   ....[33]....
        /*01b0*/ 	.word	0x00007b30


	//   ....[34]....
        /*01b4*/ 	.word	0x00007e90


	//   ....[35]....
        /*01b8*/ 	.word	0x00007ec0


	//   ....[36]....
        /*01bc*/ 	.word	0x00008e50


	//   ....[37]....
        /*01c0*/ 	.word	0x00008e90


	//   ....[38]....
        /*01c4*/ 	.word	0x00008f90


	//   ....[39]....
        /*01c8*/ 	.word	0x00008fc0


	//   ....[40]....
        /*01cc*/ 	.word	0x000090a0


	//   ....[41]....
        /*01d0*/ 	.word	0x000090d0


	//   ....[42]....
        /*01d4*/ 	.word	0x000091b0


	//   ....[43]....
        /*01d8*/ 	.word	0x000091e0


	//   ....[44]....
        /*01dc*/ 	.word	0x000092c0


	//   ....[45]....
        /*01e0*/ 	.word	0x000092f0


	//   ....[46]....
        /*01e4*/ 	.word	0x00009b10


	//   ....[47]....
        /*01e8*/ 	.word	0x0000a360


	//   ....[48]....
        /*01ec*/ 	.word	0x0000ab30


	//   ....[49]....
        /*01f0*/ 	.word	0x0000b130


	//   ....[50]....
        /*01f4*/ 	.word	0x0000b180


	//   ....[51]....
        /*01f8*/ 	.word	0x0000b1b0


	//   ....[52]....
        /*01fc*/ 	.word	0x0000b1d0


	//   ....[53]....
        /*0200*/ 	.word	0x0000b1f0


	//   ....[54]....
        /*0204*/ 	.word	0x0000b2a0


	//   ....[55]....
        /*0208*/ 	.word	0x0000b2f0


	//   ....[56]....
        /*020c*/ 	.word	0x0000b310


	//   ....[57]....
        /*0210*/ 	.word	0x0000b330


	//   ....[58]....
        /*0214*/ 	.word	0x0000b350


	//----- nvinfo : EIATTR_EXIT_INSTR_OFFSETS
	.align		4
.L_2631:
        /*0218*/ 	.byte	0x04, 0x1c
        /*021a*/ 	.short	(.L_2633 - .L_2632)


	//   ....[0]....
.L_2632:
        /*021c*/ 	.word	0x0000b410


	//   ....[1]....
        /*0220*/ 	.word	0x0000b630


	//----- nvinfo : EIATTR_MAX_THREADS
	.align		4
.L_2633:
        /*0224*/ 	.byte	0x04, 0x05
        /*0226*/ 	.short	(.L_2635 - .L_2634)
.L_2634:
        /*0228*/ 	.word	0x00000020
        /*022c*/ 	.word	0x00000001
        /*0230*/ 	.word	0x00000001


	//----- nvinfo : EIATTR_CRS_STACK_SIZE
	.align		4
.L_2635:
        /*0234*/ 	.byte	0x04, 0x1e
        /*0236*/ 	.short	(.L_2637 - .L_2636)
.L_2636:
        /*0238*/ 	.word	0x00000000
.L_2637:


//--------------------- .nv.info._Z25selective_scan_bwd_kernelI32Selective_Scan_bwd_kernel_traitsILi32ELi16ELb0ELb1ELb1ELb0ELb0EffEEv12SSMParamsBwd --------------------------
	.section	.nv.info._Z25selective_scan_bwd_kernelI32Selective_Scan_bwd_kernel_traitsILi32ELi16ELb0ELb1ELb1ELb0ELb0EffEEv12SSMParamsBwd,"",@"SHT_CUDA_INFO"
	.sectionflags	@""
	.align	4


	//----- nvinfo : EIATTR_CUDA_API_VERSION
	.align		4
        /*0000*/ 	.byte	0x04, 0x37
        /*0002*/ 	.short	(.L_2639 - .L_2638)
.L_2638:
        /*0004*/ 	.word	0x00000082


	//----- nvinfo : EIATTR_SW2861232_WAR
	.align		4
.L_2639:
        /*0008*/ 	.byte	0x01, 0x35
	.zero		2


	//----- nvinfo : EIATTR_PARAM_CBANK
	.align		4
        /*000c*/ 	.byte	0x04, 0x0a
        /*000e*/ 	.short	(.L_2641 - .L_2640)
	.align		4
.L_2640:
        /*0010*/ 	.word	index@(.nv.constant0._Z25selective_scan_bwd_kernelI32Selective_Scan_bwd_kernel_traitsILi32ELi16ELb0ELb1ELb1ELb0ELb0EffEEv12SSMParamsBwd)
        /*0014*/ 	.short	0x0160
        /*0016*/ 	.short	0x01f0


	//----- nvinfo : EIATTR_CBANK_PARAM_SIZE
	.align		4
.L_2641:
        /*0018*/ 	.byte	0x03, 0x19
        /*001a*/ 	.short	0x01f0


	//----- nvinfo : EIATTR_KPARAM_INFO
	.align		4
        /*001c*/ 	.byte	0x04, 0x17
        /*001e*/ 	.short	(.L_2643 - .L_2642)
.L_2642:
        /*0020*/ 	.word	0x00000000
        /*0024*/ 	.short	0x0000
        /*0026*/ 	.short	0x0000
        /*0028*/ 	.byte	0x00, 0xf0, 0xc1, 0x07


	//----- nvinfo : EIATTR_MAXREG_COUNT
	.align		4
.L_2643:
        /*002c*/ 	.byte	0x03, 0x1b
        /*002e*/ 	.short	0x00ff


	//----- nvinfo : EIATTR_NUM_BARRIERS
	.align		4
        /*0030*/ 	.byte	0x02, 0x4c
        /*0032*/ 	.byte	0x01
	.zero		1


	//----- nvinfo : EIATTR_MERCURY_ISA_VERSION
	.align		4
        /*0034*/ 	.byte	0x03, 0x5f
        /*0036*/ 	.short	0x0000


	//----- nvinfo : EIATTR_COOP_GROUP_MASK_REGIDS
	.align		4
        /*0038*/ 	.byte	0x04, 0x29
        /*003a*/ 	.short	(.L_2645 - .L_2644)


	//   ....[0]....
.L_2644:
        /*003c*/ 	.word	0xffffffff


	//   ....[1]....
        /*0040*/ 	.word	0xffffffff


	//   ....[2]....
        /*0044*/ 	.word	0xffffffff


	//   ....[3]....
        /*0048*/ 	.word	0xffffffff


	//   ....[4]....
        /*004c*/ 	.word	0xffffffff


	//   ....[5]....
        /*0050*/ 	.word	0xffffffff


	//   ....[6]....
        /*0054*/ 	.word	0xffffffff


	//   ....[7]....
        /*0058*/ 	.word	0xffffffff


	//   ....[8]....
        /*005c*/ 	.word	0xffffffff


	//   ....[9]....
        /*0060*/ 	.word	0xffffffff


	//   ....[10]....
        /*0064*/ 	.word	0xffffffff


	//   ....[11]....
        /*0068*/ 	.word	0xffffffff


	//   ....[12]....
        /*006c*/ 	.word	0xffffffff


	//   ....[13]....
        /*0070*/ 	.word	0xffffffff


	//   ....[14]....
        /*0074*/ 	.word	0xffffffff


	//   ....[15]....
        /*0078*/ 	.word	0xffffffff


	//   ....[16]....
        /*007c*/ 	.word	0xffffffff


	//   ....[17]....
        /*0080*/ 	.word	0xffffffff


	//   ....[18]....
        /*0084*/ 	.word	0xffffffff


	//   ....[19]....
        /*0088*/ 	.word	0xffffffff


	//   ....[20]....
        /*008c*/ 	.word	0xffffffff


	//   ....[21]....
        /*0090*/ 	.word	0xffffffff


	//   ....[22]....
        /*0094*/ 	.word	0xffffffff


	//   ....[23]....
        /*0098*/ 	.word	0xffffffff


	//   ....[24]....
        /*009c*/ 	.word	0xffffffff


	//   ....[25]....
        /*00a0*/ 	.word	0xffffffff


	//   ....[26]....
        /*00a4*/ 	.word	0xffffffff


	//   ....[27]....
        /*00a8*/ 	.word	0xffffffff


	//   ....[28]....
        /*00ac*/ 	.word	0xffffffff


	//   ....[29]....
        /*00b0*/ 	.word	0xffffffff


	//   ....[30]....
        /*00b4*/ 	.word	0xffffffff


	//   ....[31]....
        /*00b8*/ 	.word	0xffffffff


	//   ....[32]....
        /*00bc*/ 	.word	0xffffffff


	//   ....[33]....
        /*00c0*/ 	.word	0xffffffff


	//   ....[34]....
        /*00c4*/ 	.word	0xffffffff


	//   ....[35]....
        /*00c8*/ 	.word	0xffffffff


	//   ....[36]....
        /*00cc*/ 	.word	0xffffffff


	//   ....[37]....
        /*00d0*/ 	.word	0xffffffff


	//   ....[38]....
        /*00d4*/ 	.word	0xffffffff


	//   ....[39]....
        /*00d8*/ 	.word	0xffffffff


	//   ....[40]....
        /*00dc*/ 	.word	0xffffffff


	//   ....[41]....
        /*00e0*/ 	.word	0xffffffff


	//   ....[42]....
        /*00e4*/ 	.word	0xffffffff


	//   ....[43]....
        /*00e8*/ 	.word	0xffffffff


	//   ....[44]....
        /*00ec*/ 	.word	0xffffffff


	//   ....[45]....
        /*00f0*/ 	.word	0xffffffff


	//   ....[46]....
        /*00f4*/ 	.word	0xffffffff


	//   ....[47]....
        /*00f8*/ 	.word	0xffffffff


	//   ....[48]....
        /*00fc*/ 	.word	0xffffffff


	//   ....[49]....
        /*0100*/ 	.word	0xffffffff


	//----- nvinfo : EIATTR_COOP_GROUP_INSTR_OFFSETS
	.align		4
.L_2645:
        /*0104*/ 	.byte	0x04, 0x28
        /*0106*/ 	.short	(.L_2647 - .L_2646)


	//   ....[0]....
.L_2646:
        /*0108*/ 	.word	0x000013c0


	//   ....[1]....
        /*010c*/ 	.word	0x000018a0


	//   ....[2]....
        /*0110*/ 	.word	0x00001cf0


	//   ....[3]....
        /*0114*/ 	.word	0x00002a00


	//   ....[4]....
        /*0118*/ 	.word	0x00003310


	//   ....[5]....
        /*011c*/ 	.word	0x00003e10


	//   ....[6]....
        /*0120*/ 	.word	0x00003e40


	//   ....[7]....
        /*0124*/ 	.word	0x00003f60


	//   ....[8]....
        /*0128*/ 	.word	0x00003f90


	//   ....[9]....
        /*012c*/ 	.word	0x00003fa0


	//   ....[10]....
        /*0130*/ 	.word	0x00003fb0


	//   ....[11]....
        /*0134*/ 	.word	0x00003fe0


	//   ....[12]....
        /*0138*/ 	.word	0x00004010


	//   ....[13]....
        /*013c*/ 	.word	0x00004030


	//   ....[14]....
        /*0140*/ 	.word	0x00004050


	//   ....[15]....
        /*0144*/ 	.word	0x00004080


	//   ....[16]....
        /*0148*/ 	.word	0x000040b0


	//   ....[17]....
        /*014c*/ 	.word	0x000040d0


	//   ....[18]....
        /*0150*/ 	.word	0x000040f0


	//   ....[19]....
        /*0154*/ 	.word	0x00004120


	//   ....[20]....
        /*0158*/ 	.word	0x00004150


	//   ....[21]....
        /*015c*/ 	.word	0x00004190


	//   ....[22]....
        /*0160*/ 	.word	0x000041d0


	//   ....[23]....
        /*0164*/ 	.word	0x00004220


	//   ....[24]....
        /*0168*/ 	.word	0x00004230


	//   ....[25]....
        /*016c*/ 	.word	0x00004260


	//   ....[26]....
        /*0170*/ 	.word	0x00004270


	//   ....[27]....
        /*0174*/ 	.word	0x00004280


	//   ....[28]....
        /*0178*/ 	.word	0x000042b0


	//   ....[29]....
        /*017c*/ 	.word	0x000042c0


	//   ....[30]....
        /*0180*/ 	.word	0x000042d0


	//   ....[31]....
        /*0184*/ 	.word	0x000042f0


	//   ....[32]....
        /*0188*/ 	.word	0x00004310


	//   ....[33]....
        /*018c*/ 	.word	0x00005d60


	//   ....[34]....
        /*0190*/ 	.word	0x00005e80


	//   ....[35]....
        /*0194*/ 	.word	0x00005f80


	//   ....[36]....
        /*0198*/ 	.word	0x00006080


	//   ....[37]....
        /*019c*/ 	.word	0x00006190


	//   ....[38]....
        /*01a0*/ 	.word	0x00006500


	//   ....[39]....
        /*01a4*/ 	.word	0x00006c40


	//   ....[40]....
        /*01a8*/ 	.word	0x00007290


	//   ....[41]....
        /*01ac*/ 	.word	0x000072e0


	//   ....[42]....
        /*01b0*/ 	.word	0x00007310


	//   ....[43]....
        /*01b4*/ 	.word	0x00007330


	//   ....[44]....
        /*01b8*/ 	.word	0x00007350


	//   ....[45]....
        /*01bc*/ 	.word	0x00007420


	//   ....[46]....
        /*01c0*/ 	.word	0x00007470


	//   ....[47]....
        /*01c4*/ 	.word	0x00007490


	//   ....[48]....
        /*01c8*/ 	.word	0x000074b0


	//   ....[49]....
        /*01cc*/ 	.word	0x000074d0


	//----- nvinfo : EIATTR_EXIT_INSTR_OFFSETS
	.align		4
.L_2647:
        /*01d0*/ 	.byte	0x04, 0x1c
        /*01d2*/ 	.short	(.L_2649 - .L_2648)


	//   ....[0]....
.L_2648:
        /*01d4*/ 	.word	0x000075b0


	//   ....[1]....
        /*01d8*/ 	.word	0x00007720


	//----- nvinfo : EIATTR_MAX_THREADS
	.align		4
.L_2649:
        /*01dc*/ 	.byte	0x04, 0x05
        /*01de*/ 	.short	(.L_2651 - .L_2650)
.L_2650:
        /*01e0*/ 	.word	0x00000020
        /*01e4*/ 	.word	0x00000001
        /*01e8*/ 	.word	0x00000001


	//----- nvinfo : EIATTR_CRS_STACK_SIZE
	.align		4
.L_2651:
        /*01ec*/ 	.byte	0x04, 0x1e
        /*01ee*/ 	.short	(.L_2653 - .L_2652)
.L_2652:
        /*01f0*/ 	.word	0x00000000
.L_2653:


//--------------------- .nv.info._Z25selective_scan_bwd_kernelI32Selective_Scan_bwd_kernel_traitsILi32ELi16ELb0ELb1ELb1ELb0ELb1EffEEv12SSMParamsBwd --------------------------
	.section	.nv.info._Z25selective_scan_bwd_kernelI32Selective_Scan_bwd_kernel_traitsILi32ELi16ELb0ELb1ELb1ELb0ELb1EffEEv12SSMParamsBwd,"",@"SHT_CUDA_INFO"
	.sectionflags	@""
	.align	4


	//----- nvinfo : EIATTR_CUDA_API_VERSION
	.align		4
        /*0000*/ 	.byte	0x04, 0x37
        /*0002*/ 	.short	(.L_2655 - .L_2654)
.L_2654:
        /*0004*/ 	.word	0x00000082


	//----- nvinfo : EIATTR_SW2861232_WAR
	.align		4
.L_2655:
        /*0008*/ 	.byte	0x01, 0x35
	.zero		2


	//----- nvinfo : EIATTR_PARAM_CBANK
	.align		4
        /*000c*/ 	.byte	0x04, 0x0a
        /*000e*/ 	.short	(.L_2657 - .L_2656)
	.align		4
.L_2656:
        /*0010*/ 	.word	index@(.nv.constant0._Z25selective_scan_bwd_kernelI32Selective_Scan_bwd_kernel_traitsILi32ELi16ELb0ELb1ELb1ELb0ELb1EffEEv12SSMParamsBwd)
        /*0014*/ 	.short	0x0160
        /*0016*/ 	.short	0x01f0


	//----- nvinfo : EIATTR_CBANK_PARAM_SIZE
	.align		4
.L_2657:
        /*0018*/ 	.byte	0x03, 0x19
        /*001a*/ 	.short	0x01f0


	//----- nvinfo : EIATTR_KPARAM_INFO
	.align		4
        /*001c*/ 	.byte	0x04, 0x17
        /*001e*/ 	.short	(.L_2659 - .L_2658)
.L_2658:
        /*0020*/ 	.word	0x00000000
        /*0024*/ 	.short	0x0000
        /*0026*/ 	.short	0x0000
        /*0028*/ 	.byte	0x00, 0xf0, 0xc1, 0x07


	//----- nvinfo : EIATTR_MAXREG_COUNT
	.align		4
.L_2659:
        /*002c*/ 	.byte	0x03, 0x1b
        /*002e*/ 	.short	0x00ff


	//----- nvinfo : EIATTR_NUM_BARRIERS
	.align		4
        /*0030*/ 	.byte	0x02, 0x4c
        /*0032*/ 	.byte	0x01
	.zero		1


	//----- nvinfo : EIATTR_MERCURY_ISA_VERSION
	.align		4
        /*0034*/ 	.byte	0x03, 0x5f
        /*0036*/ 	.short	0x0000


	//----- nvinfo : EIATTR_COOP_GROUP_MASK_REGIDS
	.align		4
        /*0038*/ 	.byte	0x04, 0x29
        /*003a*/ 	.short	(.L_2661 - .L_2660)


	//   ....[0]....
.L_2660:
        /*003c*/ 	.word	0xffffffff


	//   ....[1]....
        /*0040*/ 	.word	0xffffffff


	//   ....[2]....
        /*0044*/ 	.word	0xffffffff


	//   ....[3]....
        /*0048*/ 	.word	0xffffffff


	//   ....[4]....
        /*004c*/ 	.word	0xffffffff


	//   ....[5]....
        /*0050*/ 	.word	0xffffffff


	//   ....[6]....
        /*0054*/ 	.word	0xffffffff


	//   ....[7]....
        /*0058*/ 	.word	0xffffffff


	//   ....[8]....
        /*005c*/ 	.word	0xffffffff


	//   ....[9]....
        /*0060*/ 	.word	0xffffffff


	//   ....[10]....
        /*0064*/ 	.word	0xffffffff


	//   ....[11]....
        /*0068*/ 	.word	0xffffffff


	//   ....[12]....
        /*006c*/ 	.word	0xffffffff


	//   ....[13]....
        /*0070*/ 	.word	0xffffffff


	//   ....[14]....
        /*0074*/ 	.word	0xffffffff


	//   ....[15]....
        /*0078*/ 	.word	0xffffffff


	//   ....[16]....
        /*007c*/ 	.word	0xffffffff


	//   ....[17]....
        /*0080*/ 	.word	0xffffffff


	//   ....[18]....
        /*0084*/ 	.word	0xffffffff


	//   ....[19]....
        /*0088*/ 	.word	0xffffffff


	//   ....[20]....
        /*008c*/ 	.word	0xffffffff


	//   ....[21]....
        /*0090*/ 	.word	0xffffffff


	//   ....[22]....
        /*0094*/ 	.word	0xffffffff


	//   ....[23]....
        /*0098*/ 	.word	0xffffffff


	//   ....[24]....
        /*009c*/ 	.word	0xffffffff


	//   ....[25]....
        /*00a0*/ 	.word	0xffffffff


	//   ....[26]....
        /*00a4*/ 	.word	0xffffffff


	//   ....[27]....
        /*00a8*/ 	.word	0xffffffff


	//   ....[28]....
        /*00ac*/ 	.word	0xffffffff


	//   ....[29]....
        /*00b0*/ 	.word	0xffffffff


	//   ....[30]....
        /*00b4*/ 	.word	0xffffffff


	//   ....[31]....
        /*00b8*/ 	.word	0xffffffff


	//   ....[32]....
        /*00bc*/ 	.word	0xffffffff


	//   ....[33]....
        /*00c0*/ 	.word	0xffffffff


	//   ....[34]....
        /*00c4*/ 	.word	0xffffffff


	//   ....[35]....
        /*00c8*/ 	.word	0xffffffff


	//   ....[36]....
        /*00cc*/ 	.word	0xffffffff


	//   ....[37]....
        /*00d0*/ 	.word	0xffffffff


	//   ....[38]....
        /*00d4*/ 	.word	0xffffffff


	//   ....[39]....
        /*00d8*/ 	.word	0xffffffff


	//   ....[40]....
        /*00dc*/ 	.word	0xffffffff


	//   ....[41]....
        /*00e0*/ 	.word	0xffffffff


	//   ....[42]....
        /*00e4*/ 	.word	0xffffffff


	//   ....[43]....
        /*00e8*/ 	.word	0xffffffff


	//   ....[44]....
        /*00ec*/ 	.word	0xffffffff


	//   ....[45]....
        /*00f0*/ 	.word	0xffffffff


	//   ....[46]....
        /*00f4*/ 	.word	0xffffffff


	//   ....[47]....
        /*00f8*/ 	.word	0xffffffff


	//   ....[48]....
        /*00fc*/ 	.word	0xffffffff


	//   ....[49]....
        /*0100*/ 	.word	0xffffffff


	//   ....[50]....
        /*0104*/ 	.word	0xffffffff


	//   ....[51]....
        /*0108*/ 	.word	0xffffffff


	//   ....[52]....
        /*010c*/ 	.word	0xffffffff


	//   ....[53]....
        /*0110*/ 	.word	0xffffffff


	//----- nvinfo : EIATTR_COOP_GROUP_INSTR_OFFSETS
	.align		4
.L_2661:
        /*0114*/ 	.byte	0x04, 0x28
        /*0116*/ 	.short	(.L_2663 - .L_2662)


	//   ....[0]....
.L_2662:
        /*0118*/ 	.word	0x00001410


	//   ....[1]....
        /*011c*/ 	.word	0x00001910


	//   ....[2]....
        /*0120*/ 	.word	0x00002180


	//   ....[3]....
        /*0124*/ 	.word	0x00002630


	//   ....[4]....
        /*0128*/ 	.word	0x00002cd0


	//   ....[5]....
        /*012c*/ 	.word	0x00003550


	//   ....[6]....
        /*0130*/ 	.word	0x00003f60


	//   ....[7]....
        /*0134*/ 	.word	0x00004f20


	//   ....[8]....
        /*0138*/ 	.word	0x00005810


	//   ....[9]....
        /*013c*/ 	.word	0x000063e0


	//   ....[10]....
        /*0140*/ 	.word	0x00006400


	//   ....[11]....
        /*0144*/ 	.word	0x00006410


	//   ....[12]....
        /*0148*/ 	.word	0x00006420


	//   ....[13]....
        /*014c*/ 	.word	0x00006450


	//   ....[14]....
        /*0150*/ 	.word	0x00006480


	//   ....[15]....
        /*0154*/ 	.word	0x000064a0


	//   ....[16]....
        /*0158*/ 	.word	0x000064c0


	//   ....[17]....
        /*015c*/ 	.word	0x000064f0


	//   ....[18]....
        /*0160*/ 	.word	0x00006520


	//   ....[19]....
        /*0164*/ 	.word	0x00006540


	//   ....[20]....
        /*0168*/ 	.word	0x00006560


	//   ....[21]....
        /*016c*/ 	.word	0x000065a0


	//   ....[22]....
        /*0170*/ 	.word	0x000065f0


	//   ....[23]....
        /*0174*/ 	.word	0x00006630


	//   ....[24]....
        /*0178*/ 	.word	0x00006640


	//   ....[25]....
        /*017c*/ 	.word	0x00006690


	//   ....[26]....
        /*0180*/ 	.word	0x000066c0


	//   ....[27]....
        /*0184*/ 	.word	0x000066e0


	//   ....[28]....
        /*0188*/ 	.word	0x000066f0


	//   ....[29]....
        /*018c*/ 	.word	0x00006710


	//   ....[30]....
        /*0190*/ 	.word	0x00006730


	//   ....[31]....
        /*0194*/ 	.word	0x00006750


	//   ....[32]....
        /*0198*/ 	.word	0x00006770


	//   ....[33]....
        /*019c*/ 	.word	0x00006780


	//   ....[34]....
        /*01a0*/ 	.word	0x00006790


	//   ....[35]....
        /*01a4*/ 	.word	0x000067a0


	//   ....[36]....
        /*01a8*/ 	.word	0x000067c0


	//   ....[37]....
        /*01ac*/ 	.word	0x00008100


	//   ....[38]....
        /*01b0*/ 	.word	0x00008220


	//   ....[39]....
        /*01b4*/ 	.word	0x00008320


	//   ....[40]....
        /*01b8*/ 	.word	0x00008420


	//   ....[41]....
        /*01bc*/ 	.word	0x00008530


	//   ....[42]....
        /*01c0*/ 	.word	0x00008990


	//   ....[43]....
        /*01c4*/ 	.word	0x000090a0


	//   ....[44]....
        /*01c8*/ 	.word	0x00009730


	//   ....[45]....
        /*01cc*/ 	.word	0x00009780


	//   ....[46]....
        /*01d0*/ 	.word	0x000097b0


	//   ....[47]....
        /*01d4*/ 	.word	0x000097d0


	//   ....[48]....
        /*01d8*/ 	.word	0x000097f0


	//   ....[49]....
        /*01dc*/ 	.word	0x000098c0


	//   ....[50]....
        /*01e0*/ 	.word	0x00009910


	//   ....[51]....
        /*01e4*/ 	.word	0x00009930


	//   ....[52]....
        /*01e8*/ 	.word	0x00009950


	//   ....[53]....
        /*01ec*/ 	.word	0x00009970


	//----- nvinfo : EIATTR_EXIT_INSTR_OFFSETS
	.align		4
.L_2663:
        /*01f0*/ 	.byte	0x04, 0x1c
        /*01f2*/ 	.short	(.L_2665 - .L_2664)


	//   ....[0]....
.L_2664:
        /*01f4*/ 	.word	0x00009a50


	//   ....[1]....
        /*01f8*/ 	.word	0x00009bc0


	//----- nvinfo : EIATTR_MAX_THREADS
	.align		4
.L_2665:
        /*01fc*/ 	.byte	0x04, 0x05
        /*01fe*/ 	.short	(.L_2667 - .L_2666)
.L_2666:
        /*0200*/ 	.word	0x00000020
        /*0204*/ 	.word	0x00000001
        /*0208*/ 	.word	0x00000001


	//----- nvinfo : EIATTR_CRS_STACK_SIZE
	.align		4
.L_2667:
        /*020c*/ 	.byte	0x04, 0x1e
        /*020e*/ 	.short	(.L_2669 - .L_2668)
.L_2668:
        /*0210*/ 	.word	0x00000000
.L_2669:


//--------------------- .nv.info._Z25selective_scan_bwd_kernelI32Selective_Scan_bwd_kernel_traitsILi32ELi16ELb0ELb1ELb1ELb1ELb0EffEEv12SSMParamsBwd --------------------------
	.section	.nv.info._Z25selective_scan_bwd_kernelI32Selective_Scan_bwd_kernel_traitsILi32ELi16ELb0ELb1ELb1ELb1ELb0EffEEv12SSMParamsBwd,"",@"SHT_CUDA_INFO"
	.sectionflags	@""
	.align	4


	//----- nvinfo : EIATTR_CUDA_API_VERSION
	.align		4
        /*0000*/ 	.byte	0x04, 0x37
        /*0002*/ 	.short	(.L_2671 - .L_2670)
.L_2670:
        /*0004*/ 	.word	0x00000082


	//----- nvinfo : EIATTR_SW2861232_WAR
	.align		4
.L_2671:
        /*0008*/ 	.byte	0x01, 0x35
	.zero		2


	//----- nvinfo : EIATTR_PARAM_CBANK
	.align		4
        /*000c*/ 	.byte	0x04, 0x0a
        /*000e*/ 	.short	(.L_2673 - .L_2672)
	.align		4
.L_2672:
        /*0010*/ 	.word	index@(.nv.constant0._Z25selective_scan_bwd_kernelI32Selective_Scan_bwd_kernel_traitsILi32ELi16ELb0ELb1ELb1ELb1ELb0EffEEv12SSMParamsBwd)
        /*0014*/ 	.short	0x0160
        /*0016*/ 	.short	0x01f0


	//----- nvinfo : EIATTR_CBANK_PARAM_SIZE
	.align		4
.L_2673:
        /*0018*/ 	.byte	0x03, 0x19
        /*001a*/ 	.short	0x01f0


	//----- nvinfo : EIATTR_KPARAM_INFO
	.align		4
        /*001c*/ 	.byte	0x04, 0x17
        /*001e*/ 	.short	(.L_2675 - .L_2674)
.L_2674:
        /*0020*/ 	.word	0x00000000
        /*0024*/ 	.short	0x0000
        /*0026*/ 	.short	0x0000
        /*0028*/ 	.byte	0x00, 0xf0, 0xc1, 0x07


	//----- nvinfo : EIATTR_MAXREG_COUNT
	.align		4
.L_2675:
        /*002c*/ 	.byte	0x03, 0x1b
        /*002e*/ 	.short	0x00ff


	//----- nvinfo : EIATTR_NUM_BARRIERS
	.align		4
        /*0030*/ 	.byte	0x02, 0x4c
        /*0032*/ 	.byte	0x01
	.zero		1


	//----- nvinfo : EIATTR_MERCURY_ISA_VERSION
	.align		4
        /*0034*/ 	.byte	0x03, 0x5f
        /*0036*/ 	.short	0x0000


	//----- nvinfo : EIATTR_COOP_GROUP_MASK_REGIDS
	.align		4
        /*0038*/ 	.byte	0x04, 0x29
        /*003a*/ 	.short	(.L_2677 - .L_2676)


	//   ....[0]....
.L_2676:
        /*003c*/ 	.word	0xffffffff


	//   ....[1]....
        /*0040*/ 	.word	0xffffffff


	//   ....[2]....
        /*0044*/ 	.word	0xffffffff


	//   ....[3]....
        /*0048*/ 	.word	0xffffffff


	//   ....[4]....
        /*004c*/ 	.word	0xffffffff


	//   ....[5]....
        /*0050*/ 	.word	0xffffffff


	//   ....[6]....
        /*0054*/ 	.word	0xffffffff


	//   ....[7]....
        /*0058*/ 	.word	0xffffffff


	//   ....[8]....
        /*005c*/ 	.word	0xffffffff


	//   ....[9]....
        /*0060*/ 	.word	0xffffffff


	//   ....[10]....
        /*0064*/ 	.word	0xffffffff


	//   ....[11]....
        /*0068*/ 	.word	0xffffffff


	//   ....[12]....
        /*006c*/ 	.word	0xffffffff


	//   ....[13]....
        /*0070*/ 	.word	0xffffffff


	//   ....[14]....
        /*0074*/ 	.word	0xffffffff


	//   ....[15]....
        /*0078*/ 	.word	0xffffffff


	//   ....[16]....
        /*007c*/ 	.word	0xffffffff


	//   ....[17]....
        /*0080*/ 	.word	0xffffffff


	//   ....[18]....
        /*0084*/ 	.word	0xffffffff


	//   ....[19]....
        /*0088*/ 	.word	0xffffffff


	//   ....[20]....
        /*008c*/ 	.word	0xffffffff


	//   ....[21]....
        /*0090*/ 	.word	0xffffffff


	//   ....[22]....
        /*0094*/ 	.word	0xffffffff


	//   ....[23]....
        /*0098*/ 	.word	0xffffffff


	//   ....[24]....
        /*009c*/ 	.word	0xffffffff


	//   ....[25]....
        /*00a0*/ 	.word	0xffffffff


	//   ....[26]....
        /*00a4*/ 	.word	0xffffffff


	//   ....[27]....
        /*00a8*/ 	.word	0xffffffff


	//   ....[28]....
        /*00ac*/ 	.word	0xffffffff


	//   ....[29]....
        /*00b0*/ 	.word	0xffffffff


	//   ....[30]....
        /*00b4*/ 	.word	0xffffffff


	//   ....[31]....
        /*00b8*/ 	.word	0xffffffff


	//   ....[32]....
        /*00bc*/ 	.word	0xffffffff


	//   ....[33]....
        /*00c0*/ 	.word	0xffffffff


	//   ....[34]....
        /*00c4*/ 	.word	0xffffffff


	//   ....[35]....
        /*00c8*/ 	.word	0xffffffff


	//   ....[36]....
        /*00cc*/ 	.word	0xffffffff


	//   ....[37]....
        /*00d0*/ 	.word	0xffffffff


	//   ....[38]....
        /*00d4*/ 	.word	0xffffffff


	//   ....[39]....
        /*00d8*/ 	.word	0xffffffff


	//   ....[40]....
        /*00dc*/ 	.word	0xffffffff


	//   ....[41]....
        /*00e0*/ 	.word	0xffffffff


	//   ....[42]....
        /*00e4*/ 	.word	0xffffffff


	//   ....[43]....
        /*00e8*/ 	.word	0xffffffff


	//   ....[44]....
        /*00ec*/ 	.word	0xffffffff


	//   ....[45]....
        /*00f0*/ 	.word	0xffffffff


	//   ....[46]....
        /*00f4*/ 	.word	0xffffffff


	//   ....[47]....
        /*00f8*/ 	.word	0xffffffff


	//   ....[48]....
        /*00fc*/ 	.word	0xffffffff


	//   ....[49]....
        /*0100*/ 	.word	0xffffffff


	//   ....[50]....
        /*0104*/ 	.word	0xffffffff


	//----- nvinfo : EIATTR_COOP_GROUP_INSTR_OFFSETS
	.align		4
.L_2677:
        /*0108*/ 	.byte	0x04, 0x28
        /*010a*/ 	.short	(.L_2679 - .L_2678)


	//   ....[0]....
.L_2678:
        /*010c*/ 	.word	0x00001190


	//   ....[1]....
        /*0110*/ 	.word	0x00001640


	//   ....[2]....
        /*0114*/ 	.word	0x00001b60


	//   ....[3]....
        /*0118*/ 	.word	0x00004a70


	//   ....[4]....
        /*011c*/ 	.word	0x00005280


	//   ....[5]....
        /*0120*/ 	.word	0x00005c30


	//   ....[6]....
        /*0124*/ 	.word	0x00005cb0


	//   ....[7]....
        /*0128*/ 	.word	0x00005e40


	//   ....[8]....
        /*012c*/ 	.word	0x00005e70


	//   ....[9]....
        /*0130*/ 	.word	0x00005e90


	//   ....[10]....
        /*0134*/ 	.word	0x00005ea0


	//   ....[11]....
        /*0138*/ 	.word	0x00005ed0


	//   ....[12]....
        /*013c*/ 	.word	0x00005f00


	//   ....[13]....
        /*0140*/ 	.word	0x00005f20


	//   ....[14]....
        /*0144*/ 	.word	0x00005f40


	//   ....[15]....
        /*0148*/ 	.word	0x00005f70


	//   ....[16]....
        /*014c*/ 	.word	0x00005fa0


	//   ....[17]....
        /*0150*/ 	.word	0x00005fc0


	//   ....[18]....
        /*0154*/ 	.word	0x00005fe0


	//   ....[19]....
        /*0158*/ 	.word	0x00006010


	//   ....[20]....
        /*015c*/ 	.word	0x00006040


	//   ....[21]....
        /*0160*/ 	.word	0x00006070


	//   ....[22]....
        /*0164*/ 	.word	0x000060a0


	//   ....[23]....
        /*0168*/ 	.word	0x000060e0


	//   ....[24]....
        /*016c*/ 	.word	0x00006100


	//   ....[25]....
        /*0170*/ 	.word	0x00006120


	//   ....[26]....
        /*0174*/ 	.word	0x00006140


	//   ....[27]....
        /*0178*/ 	.word	0x00006150


	//   ....[28]....
        /*017c*/ 	.word	0x000061a0


	//   ....[29]....
        /*0180*/ 	.word	0x000061d0


	//   ....[30]....
        /*0184*/ 	.word	0x000061f0


	//   ....[31]....
        /*0188*/ 	.word	0x00006220


	//   ....[32]....
        /*018c*/ 	.word	0x00006250


	//   ....[33]....
        /*0190*/ 	.word	0x00007950


	//   ....[34]....
        /*0194*/ 	.word	0x00007a70


	//   ....[35]....
        /*0198*/ 	.word	0x00007b70


	//   ....[36]....
        /*019c*/ 	.word	0x00007c70


	//   ....[37]....
        /*01a0*/ 	.word	0x00007d80


	//   ....[38]....
        /*01a4*/ 	.word	0x000084c0


	//   ....[39]....
        /*01a8*/ 	.word	0x00008da0


	//   ....[40]....
        /*01ac*/ 	.word	0x00009520


	//   ....[41]....
        /*01b0*/ 	.word	0x00009b50


	//   ....[42]....
        /*01b4*/ 	.word	0x00009ba0


	//   ....[43]....
        /*01b8*/ 	.word	0x00009bd0


	//   ....[44]....
        /*01bc*/ 	.word	0x00009bf0


	//   ....[45]....
        /*01c0*/ 	.word	0x00009c10


	//   ....[46]....
        /*01c4*/ 	.word	0x00009cc0


	//   ....[47]....
        /*01c8*/ 	.word	0x00009d10


	//   ....[48]....
        /*01cc*/ 	.word	0x00009d30


	//   ....[49]....
        /*01d0*/ 	.word	0x00009d50


	//   ....[50]....
        /*01d4*/ 	.word	0x00009d70


	//----- nvinfo : EIATTR_EXIT_INSTR_OFFSETS
	.align		4
.L_2679:
        /*01d8*/ 	.byte	0x04, 0x1c
        /*01da*/ 	.short	(.L_2681 - .L_2680)


	//   ....[0]....
.L_2680:
        /*01dc*/ 	.word	0x00009e30


	//   ....[1]....
        /*01e0*/ 	.word	0x00009f70


	//----- nvinfo : EIATTR_MAX_THREADS
	.align		4
.L_2681:
        /*01e4*/ 	.byte	0x04, 0x05
        /*01e6*/ 	.short	(.L_2683 - .L_2682)
.L_2682:
        /*01e8*/ 	.word	0x00000020
        /*01ec*/ 	.word	0x00000001
        /*01f0*/ 	.word	0x00000001


	//----- nvinfo : EIATTR_CRS_STACK_SIZE
	.align		4
.L_2683:
        /*01f4*/ 	.byte	0x04, 0x1e
        /*01f6*/ 	.short	(.L_2685 - .L_2684)
.L_2684:
        /*01f8*/ 	.word	0x00000000
.L_2685:


//--------------------- .nv.info._Z25selective_scan_bwd_kernelI32Selective_Scan_bwd_kernel_traitsILi32ELi16ELb0ELb1ELb1ELb1ELb1EffEEv12SSMParamsBwd --------------------------
	.section	.nv.info._Z25selective_scan_bwd_kernelI32Selective_Scan_bwd_kernel_traitsILi32ELi16ELb0ELb1ELb1ELb1ELb1EffEEv12SSMParamsBwd,"",@"SHT_CUDA_INFO"
	.sectionflags	@""
	.align	4


	//----- nvinfo : EIATTR_CUDA_API_VERSION
	.align		4
        /*0000*/ 	.byte	0x04, 0x37
        /*0002*/ 	.short	(.L_2687 - .L_2686)
.L_2686:
        /*0004*/ 	.word	0x00000082


	//----- nvinfo : EIATTR_SW2861232_WAR
	.align		4
.L_2687:
        /*0008*/ 	.byte	0x01, 0x35
	.zero		2


	//----- nvinfo : EIATTR_PARAM_CBANK
	.align		4
        /*000c*/ 	.byte	0x04, 0x0a
        /*000e*/ 	.short	(.L_2689 - .L_2688)
	.align		4
.L_2688:
        /*0010*/ 	.word	index@(.nv.constant0._Z25selective_scan_bwd_kernelI32Selective_Scan_bwd_kernel_traitsILi32ELi16ELb0ELb1ELb1ELb1ELb1EffEEv12SSMParamsBwd)
        /*0014*/ 	.short	0x0160
        /*0016*/ 	.short	0x01f0


	//----- nvinfo : EIATTR_CBANK_PARAM_SIZE
	.align		4
.L_2689:
        /*0018*/ 	.byte	0x03, 0x19
        /*001a*/ 	.short	0x01f0


	//----- nvinfo : EIATTR_KPARAM_INFO
	.align		4
        /*001c*/ 	.byte	0x04, 0x17
        /*001e*/ 	.short	(.L_2691 - .L_2690)
.L_2690:
        /*0020*/ 	.word	0x00000000
        /*0024*/ 	.short	0x0000
        /*0026*/ 	.short	0x0000
        /*0028*/ 	.byte	0x00, 0xf0, 0xc1, 0x07


	//----- nvinfo : EIATTR_MAXREG_COUNT
	.align		4
.L_2691:
        /*002c*/ 	.byte	0x03, 0x1b
        /*002e*/ 	.short	0x00ff


	//----- nvinfo : EIATTR_NUM_BARRIERS
	.align		4
        /*0030*/ 	.byte	0x02, 0x4c
        /*0032*/ 	.byte	0x01
	.zero		1


	//----- nvinfo : EIATTR_MERCURY_ISA_VERSION
	.align		4
        /*0034*/ 	.byte	0x03, 0x5f
        /*0036*/ 	.short	0x0000


	//----- nvinfo : EIATTR_COOP_GROUP_MASK_REGIDS
	.align		4
        /*0038*/ 	.byte	0x04, 0x29
        /*003a*/ 	.short	(.L_2693 - .L_2692)


	//   ....[0]....
.L_2692:
        /*003c*/ 	.word	0xffffffff


	//   ....[1]....
        /*0040*/ 	.word	0xffffffff


	//   ....[2]....
        /*0044*/ 	.word	0xffffffff


	//   ....[3]....
        /*0048*/ 	.word	0xffffffff


	//   ....[4]....
        /*004c*/ 	.word	0xffffffff


	//   ....[5]....
        /*0050*/ 	.word	0xffffffff


	//   ....[6]....
        /*0054*/ 	.word	0xffffffff


	//   ....[7]....
        /*0058*/ 	.word	0xffffffff


	//   ....[8]....
        /*005c*/ 	.word	0xffffffff


	//   ....[9]....
        /*0060*/ 	.word	0xffffffff


	//   ....[10]....
        /*0064*/ 	.word	0xffffffff


	//   ....[11]....
        /*0068*/ 	.word	0xffffffff


	//   ....[12]....
        /*006c*/ 	.word	0xffffffff


	//   ....[13]....
        /*0070*/ 	.word	0xffffffff


	//   ....[14]....
        /*0074*/ 	.word	0xffffffff


	//   ....[15]....
        /*0078*/ 	.word	0xffffffff


	//   ....[16]....
        /*007c*/ 	.word	0xffffffff


	//   ....[17]....
        /*0080*/ 	.word	0xffffffff


	//   ....[18]....
        /*0084*/ 	.word	0xffffffff


	//   ....[19]....
        /*0088*/ 	.word	0xffffffff


	//   ....[20]....
        /*008c*/ 	.word	0xffffffff


	//   ....[21]....
        /*0090*/ 	.word	0xffffffff


	//   ....[22]....
        /*0094*/ 	.word	0xffffffff


	//   ....[23]....
        /*0098*/ 	.word	0xffffffff


	//   ....[24]....
        /*009c*/ 	.word	0xffffffff


	//   ....[25]....
        /*00a0*/ 	.word	0xffffffff


	//   ....[26]....
        /*00a4*/ 	.word	0xffffffff


	//   ....[27]....
        /*00a8*/ 	.word	0xffffffff


	//   ....[28]....
        /*00ac*/ 	.word	0xffffffff


	//   ....[29]....
        /*00b0*/ 	.word	0xffffffff


	//   ....[30]....
        /*00b4*/ 	.word	0xffffffff


	//   ....[31]....
        /*00b8*/ 	.word	0xffffffff


	//   ....[32]....
        /*00bc*/ 	.word	0xffffffff


	//   ....[33]....
        /*00c0*/ 	.word	0xffffffff


	//   ....[34]....
        /*00c4*/ 	.word	0xffffffff


	//   ....[35]....
        /*00c8*/ 	.word	0xffffffff


	//   ....[36]....
        /*00cc*/ 	.word	0xffffffff


	//   ....[37]....
        /*00d0*/ 	.word	0xffffffff


	//   ....[38]....
        /*00d4*/ 	.word	0xffffffff


	//   ....[39]....
        /*00d8*/ 	.word	0xffffffff


	//   ....[40]....
        /*00dc*/ 	.word	0xffffffff


	//   ....[41]....
        /*00e0*/ 	.word	0xffffffff


	//   ....[42]....
        /*00e4*/ 	.word	0xffffffff


	//   ....[43]....
        /*00e8*/ 	.word	0xffffffff


	//   ....[44]....
        /*00ec*/ 	.word	0xffffffff


	//   ....[45]....
        /*00f0*/ 	.word	0xffffffff


	//   ....[46]....
        /*00f4*/ 	.word	0xffffffff


	//   ....[47]....
        /*00f8*/ 	.word	0xffffffff


	//   ....[48]....
        /*00fc*/ 	.word	0xffffffff


	//   ....[49]....
        /*0100*/ 	.word	0xffffffff


	//   ....[50]....
        /*0104*/ 	.word	0xffffffff


	//   ....[51]....
        /*0108*/ 	.word	0xffffffff


	//   ....[52]....
        /*010c*/ 	.word	0xffffffff


	//   ....[53]....
        /*0110*/ 	.word	0xffffffff


	//   ....[54]....
        /*0114*/ 	.word	0xffffffff


	//----- nvinfo : EIATTR_COOP_GROUP_INSTR_OFFSETS
	.align		4
.L_2693:
        /*0118*/ 	.byte	0x04, 0x28
        /*011a*/ 	.short	(.L_2695 - .L_2694)


	//   ....[0]....
.L_2694:
        /*011c*/ 	.word	0x000011b0


	//   ....[1]....
        /*0120*/ 	.word	0x00001650


	//   ....[2]....
        /*0124*/ 	.word	0x00001d20


	//   ....[3]....
        /*0128*/ 	.word	0x00004690


	//   ....[4]....
        /*012c*/ 	.word	0x00004d20


	//   ....[5]....
        /*0130*/ 	.word	0x000055c0


	//   ....[6]....
        /*0134*/ 	.word	0x00005fb0


	//   ....[7]....
        /*0138*/ 	.word	0x00006d50


	//   ....[8]....
        /*013c*/ 	.word	0x00007620


	//   ....[9]....
        /*0140*/ 	.word	0x00008060


	//   ....[10]....
        /*0144*/ 	.word	0x00008090


	//   ....[11]....
        /*0148*/ 	.word	0x000080d0


	//   ....[12]....
        /*014c*/ 	.word	0x00008100


	//   ....[13]....
        /*0150*/ 	.word	0x00008150


	//   ....[14]....
        /*0154*/ 	.word	0x00008170


	//   ....[15]....
        /*0158*/ 	.word	0x000081a0


	//   ....[16]....
        /*015c*/ 	.word	0x000081c0


	//   ....[17]....
        /*0160*/ 	.word	0x000081f0


	//   ....[18]....
        /*0164*/ 	.word	0x00008210


	//   ....[19]....
        /*0168*/ 	.word	0x00008240


	//   ....[20]....
        /*016c*/ 	.word	0x00008260


	//   ....[21]....
        /*0170*/ 	.word	0x00008290


	//   ....[22]....
        /*0174*/ 	.word	0x000082c0


	//   ....[23]....
        /*0178*/ 	.word	0x00008300


	//   ....[24]....
        /*017c*/ 	.word	0x00008320


	//   ....[25]....
        /*0180*/ 	.word	0x00008370


	//   ....[26]....
        /*0184*/ 	.word	0x00008390


	//   ....[27]....
        /*0188*/ 	.word	0x000083c0


	//   ....[28]....
        /*018c*/ 	.word	0x000083d0


	//   ....[29]....
        /*0190*/ 	.word	0x000083f0


	//   ....[30]....
        /*0194*/ 	.word	0x00008410


	//   ....[31]....
        /*0198*/ 	.word	0x00008430


	//   ....[32]....
        /*019c*/ 	.word	0x00008450


	//   ....[33]....
        /*01a0*/ 	.word	0x00008460


	//   ....[34]....
        /*01a4*/ 	.word	0x00008470


	//   ....[35]....
        /*01a8*/ 	.word	0x00008480


	//   ....[36]....
        /*01ac*/ 	.word	0x00008490


	//   ....[37]....
        /*01b0*/ 	.word	0x00009cf0


	//   ....[38]....
        /*01b4*/ 	.word	0x00009e10


	//   ....[39]....
        /*01b8*/ 	.word	0x00009f10


	//   ....[40]....
        /*01bc*/ 	.word	0x0000a010


	//   ....[41]....
        /*01c0*/ 	.word	0x0000a120


	//   ....[42]....
        /*01c4*/ 	.word	0x0000a7e0


	//   ....[43]....
        /*01c8*/ 	.word	0x0000afe0


	//   ....[44]....
        /*01cc*/ 	.word	0x0000b7f0


	//   ....[45]....
        /*01d0*/ 	.word	0x0000be10


	//   ....[46]....
        /*01d4*/ 	.word	0x0000be60


	//   ....[47]....
        /*01d8*/ 	.word	0x0000be90


	//   ....[48]....
        /*01dc*/ 	.word	0x0000beb0


	//   ....[49]....
        /*01e0*/ 	.word	0x0000bed0


	//   ....[50]....
        /*01e4*/ 	.word	0x0000bf80


	//   ....[51]....
        /*01e8*/ 	.word	0x0000bfd0


	//   ....[52]....
        /*01ec*/ 	.word	0x0000bff0


	//   ....[53]....
        /*01f0*/ 	.word	0x0000c010


	//   ....[54]....
        /*01f4*/ 	.word	0x0000c030


	//----- nvinfo : EIATTR_EXIT_INSTR_OFFSETS
	.align		4
.L_2695:
        /*01f8*/ 	.byte	0x04, 0x1c
        /*01fa*/ 	.short	(.L_2697 - .L_2696)


	//   ....[0]....
.L_2696:
        /*01fc*/ 	.word	0x0000c0f0


	//   ....[1]....
        /*0200*/ 	.word	0x0000c230


	//----- nvinfo : EIATTR_MAX_THREADS
	.align		4
.L_2697:
        /*0204*/ 	.byte	0x04, 0x05
        /*0206*/ 	.short	(.L_2699 - .L_2698)
.L_2698:
        /*0208*/ 	.word	0x00000020
        /*020c*/ 	.word	0x00000001
        /*0210*/ 	.word	0x00000001


	//----- nvinfo : EIATTR_CRS_STACK_SIZE
	.align		4
.L_2699:
        /*0214*/ 	.byte	0x04, 0x1e
        /*0216*/ 	.short	(.L_2701 - .L_2700)
.L_2700:
        /*0218*/ 	.word	0x00000000
.L_2701:


//--------------------- .nv.info._Z25selective_scan_bwd_kernelI32Selective_Scan_bwd_kernel_traitsILi32ELi16ELb1ELb0ELb0ELb0ELb0EffEEv12SSMParamsBwd --------------------------
	.section	.nv.info._Z25selective_scan_bwd_kernelI32Selective_Scan_bwd_kernel_traitsILi32ELi16ELb1ELb0ELb0ELb0ELb0EffEEv12SSMParamsBwd,"",@"SHT_CUDA_INFO"
	.sectionflags	@""
	.align	4


	//----- nvinfo : EIATTR_CUDA_API_VERSION
	.align		4
        /*0000*/ 	.byte	0x04, 0x37
        /*0002*/ 	.short	(.L_2703 - .L_2702)
.L_2702:
        /*0004*/ 	.word	0x00000082


	//----- nvinfo : EIATTR_SW2861232_WAR
	.align		4
.L_2703:
        /*0008*/ 	.byte	0x01, 0x35
	.zero		2


	//----- nvinfo : EIATTR_PARAM_CBANK
	.align		4
        /*000c*/ 	.byte	0x04, 0x0a
        /*000e*/ 	.short	(.L_2705 - .L_2704)
	.align		4
.L_2704:
        /*0010*/ 	.word	index@(.nv.constant0._Z25selective_scan_bwd_kernelI32Selective_Scan_bwd_kernel_traitsILi32ELi16ELb1ELb0ELb0ELb0ELb0EffEEv12SSMParamsBwd)
        /*0014*/ 	.short	0x0160
        /*0016*/ 	.short	0x01f0


	//----- nvinfo : EIATTR_CBANK_PARAM_SIZE
	.align		4
.L_2705:
        /*0018*/ 	.byte	0x03, 0x19
        /*001a*/ 	.short	0x01f0


	//----- nvinfo : EIATTR_KPARAM_INFO
	.align		4
        /*001c*/ 	.byte	0x04, 0x17
        /*001e*/ 	.short	(.L_2707 - .L_2706)
.L_2706:
        /*0020*/ 	.word	0x00000000
        /*0024*/ 	.short	0x0000
        /*0026*/ 	.short	0x0000
        /*0028*/ 	.byte	0x00, 0xf0, 0xc1, 0x07


	//----- nvinfo : EIATTR_MAXREG_COUNT
	.align		4
.L_2707:
        /*002c*/ 	.byte	0x03, 0x1b
        /*002e*/ 	.short	0x00ff


	//----- nvinfo : EIATTR_NUM_BARRIERS
	.align		4
        /*0030*/ 	.byte	0x02, 0x4c
        /*0032*/ 	.byte	0x01
	.zero		1


	//----- nvinfo : EIATTR_MERCURY_ISA_VERSION
	.align		4
        /*0034*/ 	.byte	0x03, 0x5f
        /*0036*/ 	.short	0x0000


	//----- nvinfo : EIATTR_COOP_GROUP_MASK_REGIDS
	.align		4
        /*0038*/ 	.byte	0x04, 0x29
        /*003a*/ 	.short	(.L_2709 - .L_2708)


	//   ....[0]....
.L_2708:
        /*003c*/ 	.word	0xffffffff


	//   ....[1]....
        /*0040*/ 	.word	0xffffffff


	//   ....[2]....
        /*0044*/ 	.word	0xffffffff


	//   ....[3]....
        /*0048*/ 	.word	0xffffffff


	//   ....[4]....
        /*004c*/ 	.word	0xffffffff


	//   ....[5]....
        /*0050*/ 	.word	0xffffffff


	//   ....[6]....
        /*0054*/ 	.word	0xffffffff


	//   ....[7]....
        /*0058*/ 	.word	0xffffffff


	//   ....[8]....
        /*005c*/ 	.word	0xffffffff


	//   ....[9]....
        /*0060*/ 	.word	0xffffffff


	//   ....[10]....
        /*0064*/ 	.word	0xffffffff


	//   ....[11]....
        /*0068*/ 	.word	0xffffffff


	//   ....[12]....
        /*006c*/ 	.word	0xffffffff


	//   ....[13]....
        /*0070*/ 	.word	0xffffffff


	//   ....[14]....
        /*0074*/ 	.word	0xffffffff


	//   ....[15]....
        /*0078*/ 	.word	0xffffffff


	//   ....[16]....
        /*007c*/ 	.word	0xffffffff


	//   ....[17]....
        /*0080*/ 	.word	0xffffffff


	//   ....[18]....
        /*0084*/ 	.word	0xffffffff


	//   ....[19]....
        /*0088*/ 	.word	0xffffffff


	//   ....[20]....
        /*008c*/ 	.word	0xffffffff


	//   ....[21]....
        /*0090*/ 	.word	0xffffffff


	//   ....[22]....
        /*0094*/ 	.word	0xffffffff


	//   ....[23]....
        /*0098*/ 	.word	0xffffffff


	//   ....[24]....
        /*009c*/ 	.word	0xffffffff


	//   ....[25]....
        /*00a0*/ 	.word	0xffffffff


	//   ....[26]....
        /*00a4*/ 	.word	0xffffffff


	//   ....[27]....
        /*00a8*/ 	.word	0xffffffff


	//   ....[28]....
        /*00ac*/ 	.word	0xffffffff


	//   ....[29]....
        /*00b0*/ 	.word	0xffffffff


	//   ....[30]....
        /*00b4*/ 	.word	0xffffffff


	//   ....[31]....
        /*00b8*/ 	.word	0xffffffff


	//   ....[32]....
        /*00bc*/ 	.word	0xffffffff


	//   ....[33]....
        /*00c0*/ 	.word	0xffffffff


	//   ....[34]....
        /*00c4*/ 	.word	0xffffffff


	//   ....[35]....
        /*00c8*/ 	.word	0xffffffff


	//   ....[36]....
        /*00cc*/ 	.word	0xffffffff


	//   ....[37]....
        /*00d0*/ 	.word	0xffffffff


	//   ....[38]....
        /*00d4*/ 	.word	0xffffffff


	//   ....[39]....
        /*00d8*/ 	.word	0xffffffff


	//   ....[40]....
        /*00dc*/ 	.word	0xffffffff


	//   ....[41]....
        /*00e0*/ 	.word	0xffffffff


	//   ....[42]....
        /*00e4*/ 	.word	0xffffffff


	//   ....[43]....
        /*00e8*/ 	.word	0xffffffff


	//   ....[44]....
        /*00ec*/ 	.word	0xffffffff


	//   ....[45]....
        /*00f0*/ 	.word	0xffffffff


	//   ....[46]....
        /*00f4*/ 	.word	0xffffffff


	//   ....[47]....
        /*00f8*/ 	.word	0xffffffff


	//   ....[48]....
        /*00fc*/ 	.word	0xffffffff


	//   ....[49]....
        /*0100*/ 	.word	0xffffffff


	//   ....[50]....
        /*0104*/ 	.word	0xffffffff


	//   ....[51]....
        /*0108*/ 	.word	0xffffffff


	//   ....[52]....
        /*010c*/ 	.word	0xffffffff


	//----- nvinfo : EIATTR_COOP_GROUP_INSTR_OFFSETS
	.align		4
.L_2709:
        /*0110*/ 	.byte	0x04, 0x28
        /*0112*/ 	.short	(.L_2711 - .L_2710)


	//   ....[0]....
.L_2710:
        /*0114*/ 	.word	0x00000610


	//   ....[1]....
        /*0118*/ 	.word	0x00000700


	//   ....[2]....
        /*011c*/ 	.word	0x00000840


	//   ....[3]....
        /*0120*/ 	.word	0x000013e0


	//   ....[4]....
        /*0124*/ 	.word	0x00001740


	//   ....[5]....
        /*0128*/ 	.word	0x00001770


	//   ....[6]....
        /*012c*/ 	.word	0x000018c0


	//   ....[7]....
        /*0130*/ 	.word	0x000018f0


	//   ....[8]....
        /*0134*/ 	.word	0x00001900


	//   ....[9]....
        /*0138*/ 	.word	0x00001910


	//   ....[10]....
        /*013c*/ 	.word	0x00001940


	//   ....[11]....
        /*0140*/ 	.word	0x00001970


	//   ....[12]....
        /*0144*/ 	.word	0x00001990


	//   ....[13]....
        /*0148*/ 	.word	0x000019b0


	//   ....[14]....
        /*014c*/ 	.word	0x000019e0


	//   ....[15]....
        /*0150*/ 	.word	0x00001a10


	//   ....[16]....
        /*0154*/ 	.word	0x00001a40


	//   ....[17]....
        /*0158*/ 	.word	0x00001a70


	//   ....[18]....
        /*015c*/ 	.word	0x00001ad0


	//   ....[19]....
        /*0160*/ 	.word	0x00001af0


	//   ....[20]....
        /*0164*/ 	.word	0x00001b10


	//   ....[21]....
        /*0168*/ 	.word	0x00001b30


	//   ....[22]....
        /*016c*/ 	.word	0x00001b60


	//   ....[23]....
        /*0170*/ 	.word	0x00001b80


	//   ....[24]....
        /*0174*/ 	.word	0x00001ba0


	//   ....[25]....
        /*0178*/ 	.word	0x00001bc0


	//   ....[26]....
        /*017c*/ 	.word	0x00001bd0


	//   ....[27]....
        /*0180*/ 	.word	0x00001be0


	//   ....[28]....
        /*0184*/ 	.word	0x00001bf0


	//   ....[29]....
        /*0188*/ 	.word	0x00001c60


	//   ....[30]....
        /*018c*/ 	.word	0x00001c80


	//   ....[31]....
        /*0190*/ 	.word	0x000022e0


	//   ....[32]....
        /*0194*/ 	.word	0x00002310


	//   ....[33]....
        /*0198*/ 	.word	0x000023f0


	//   ....[34]....
        /*019c*/ 	.word	0x00002420


	//   ....[35]....
        /*01a0*/ 	.word	0x00002500


	//   ....[36]....
        /*01a4*/ 	.word	0x00002530


	//   ....[37]....
        /*01a8*/ 	.word	0x00002610


	//   ....[38]....
        /*01ac*/ 	.word	0x00002640


	//   ....[39]....
        /*01b0*/ 	.word	0x00002720


	//   ....[40]....
        /*01b4*/ 	.word	0x00002750


	//   ....[41]....
        /*01b8*/ 	.word	0x00002c80


	//   ....[42]....
        /*01bc*/ 	.word	0x00002eb0


	//   ....[43]....
        /*01c0*/ 	.word	0x000030b0


	//   ....[44]....
        /*01c4*/ 	.word	0x00003100


	//   ....[45]....
        /*01c8*/ 	.word	0x00003130


	//   ....[46]....
        /*01cc*/ 	.word	0x00003150


	//   ....[47]....
        /*01d0*/ 	.word	0x00003170


	//   ....[48]....
        /*01d4*/ 	.word	0x00003220


	//   ....[49]....
        /*01d8*/ 	.word	0x00003270


	//   ....[50]....
        /*01dc*/ 	.word	0x00003290


	//   ....[51]....
        /*01e0*/ 	.word	0x000032b0


	//   ....[52]....
        /*01e4*/ 	.word	0x000032d0


	//----- nvinfo : EIATTR_EXIT_INSTR_OFFSETS
	.align		4
.L_2711:
        /*01e8*/ 	.byte	0x04, 0x1c
        /*01ea*/ 	.short	(.L_2713 - .L_2712)


	//   ....[0]....
.L_2712:
        /*01ec*/ 	.word	0x00003390


	//   ....[1]....
        /*01f0*/ 	.word	0x00003840


	//----- nvinfo : EIATTR_MAX_THREADS
	.align		4
.L_2713:
        /*01f4*/ 	.byte	0x04, 0x05
        /*01f6*/ 	.short	(.L_2715 - .L_2714)
.L_2714:
        /*01f8*/ 	.word	0x00000020
        /*01fc*/ 	.word	0x00000001
        /*0200*/ 	.word	0x00000001


	//----- nvinfo : EIATTR_CRS_STACK_SIZE
	.align		4
.L_2715:
        /*0204*/ 	.byte	0x04, 0x1e
        /*0206*/ 	.short	(.L_2717 - .L_2716)
.L_2716:
        /*0208*/ 	.word	0x00000000
.L_2717:


//--------------------- .nv.info._Z25selective_scan_bwd_kernelI32Selective_Scan_bwd_kernel_traitsILi32ELi16ELb1ELb0ELb0ELb0ELb1EffEEv12SSMParamsBwd --------------------------
	.section	.nv.info._Z25selective_scan_bwd_kernelI32Selective_Scan_bwd_kernel_traitsILi32ELi16ELb1ELb0ELb0ELb0ELb1EffEEv12SSMParamsBwd,"",@"SHT_CUDA_INFO"
	.sectionflags	@""
	.align	4


	//----- nvinfo : EIATTR_CUDA_API_VERSION
	.align		4
        /*0000*/ 	.byte	0x04, 0x37
        /*0002*/ 	.short	(.L_2719 - .L_2718)
.L_2718:
        /*0004*/ 	.word	0x00000082


	//----- nvinfo : EIATTR_SW2861232_WAR
	.align		4
.L_2719:
        /*0008*/ 	.byte	0x01, 0x35
	.zero		2


	//----- nvinfo : EIATTR_PARAM_CBANK
	.align		4
        /*000c*/ 	.byte	0x04, 0x0a
        /*000e*/ 	.short	(.L_2721 - .L_2720)
	.align		4
.L_2720:
        /*0010*/ 	.word	index@(.nv.constant0._Z25selective_scan_bwd_kernelI32Selective_Scan_bwd_kernel_traitsILi32ELi16ELb1ELb0ELb0ELb0ELb1EffEEv12SSMParamsBwd)
        /*0014*/ 	.short	0x0160
        /*0016*/ 	.short	0x01f0


	//----- nvinfo : EIATTR_CBANK_PARAM_SIZE
	.align		4
.L_2721:
        /*0018*/ 	.byte	0x03, 0x19
        /*001a*/ 	.short	0x01f0


	//----- nvinfo : EIATTR_KPARAM_INFO
	.align		4
        /*001c*/ 	.byte	0x04, 0x17
        /*001e*/ 	.short	(.L_2723 - .L_2722)
.L_2722:
        /*0020*/ 	.word	0x00000000
        /*0024*/ 	.short	0x0000
        /*0026*/ 	.short	0x0000
        /*0028*/ 	.byte	0x00, 0xf0, 0xc1, 0x07


	//----- nvinfo : EIATTR_MAXREG_COUNT
	.align		4
.L_2723:
        /*002c*/ 	.byte	0x03, 0x1b
        /*002e*/ 	.short	0x00ff


	//----- nvinfo : EIATTR_NUM_BARRIERS
	.align		4
        /*0030*/ 	.byte	0x02, 0x4c
        /*0032*/ 	.byte	0x01
	.zero		1


	//----- nvinfo : EIATTR_MERCURY_ISA_VERSION
	.align		4
        /*0034*/ 	.byte	0x03, 0x5f
        /*0036*/ 	.short	0x0000


	//----- nvinfo : EIATTR_COOP_GROUP_MASK_REGIDS
	.align		4
        /*0038*/ 	.byte	0x04, 0x29
        /*003a*/ 	.short	(.L_2725 - .L_2724)


	//   ....[0]....
.L_2724:
        /*003c*/ 	.word	0xffffffff


	//   ....[1]....
        /*0040*/ 	.word	0xffffffff


	//   ....[2]....
        /*0044*/ 	.word	0xffffffff


	//   ....[3]....
        /*0048*/ 	.word	0xffffffff


	//   ....[4]....
        /*004c*/ 	.word	0xffffffff


	//   ....[5]....
        /*0050*/ 	.word	0xffffffff


	//   ....[6]....
        /*0054*/ 	.word	0xffffffff


	//   ....[7]....
        /*0058*/ 	.word	0xffffffff


	//   ....[8]....
        /*005c*/ 	.word	0xffffffff


	//   ....[9]....
        /*0060*/ 	.word	0xffffffff


	//   ....[10]....
        /*0064*/ 	.word	0xffffffff


	//   ....[11]....
        /*0068*/ 	.word	0xffffffff


	//   ....[12]....
        /*006c*/ 	.word	0xffffffff


	//   ....[13]....
        /*0070*/ 	.word	0xffffffff


	//   ....[14]....
        /*0074*/ 	.word	0xffffffff


	//   ....[15]....
        /*0078*/ 	.word	0xffffffff


	//   ....[16]....
        /*007c*/ 	.word	0xffffffff


	//   ....[17]....
        /*0080*/ 	.word	0xffffffff


	//   ....[18]....
        /*0084*/ 	.word	0xffffffff


	//   ....[19]....
        /*0088*/ 	.word	0xffffffff


	//   ....[20]....
        /*008c*/ 	.word	0xffffffff


	//   ....[21]....
        /*0090*/ 	.word	0xffffffff


	//   ....[22]....
        /*0094*/ 	.word	0xffffffff


	//   ....[23]....
        /*0098*/ 	.word	0xffffffff


	//   ....[24]....
        /*009c*/ 	.word	0xffffffff


	//   ....[25]....
        /*00a0*/ 	.word	0xffffffff


	//   ....[26]....
        /*00a4*/ 	.word	0xffffffff


	//   ....[27]....
        /*00a8*/ 	.word	0xffffffff


	//   ....[28]....
        /*00ac*/ 	.word	0xffffffff


	//   ....[29]....
        /*00b0*/ 	.word	0xffffffff


	//   ....[30]....
        /*00b4*/ 	.word	0xffffffff


	//   ....[31]....
        /*00b8*/ 	.word	0xffffffff


	//   ....[32]....
        /*00bc*/ 	.word	0xffffffff


	//   ....[33]....
        /*00c0*/ 	.word	0xffffffff


	//   ....[34]....
        /*00c4*/ 	.word	0xffffffff


	//   ....[35]....
        /*00c8*/ 	.word	0xffffffff


	//   ....[36]....
        /*00cc*/ 	.word	0xffffffff


	//   ....[37]....
        /*00d0*/ 	.word	0xffffffff


	//   ....[38]....
        /*00d4*/ 	.word	0xffffffff


	//   ....[39]....
        /*00d8*/ 	.word	0xffffffff


	//   ....[40]....
        /*00dc*/ 	.word	0xffffffff


	//   ....[41]....
        /*00e0*/ 	.word	0xffffffff


	//   ....[42]....
        /*00e4*/ 	.word	0xffffffff


	//   ....[43]....
        /*00e8*/ 	.word	0xffffffff


	//   ....[44]....
        /*00ec*/ 	.word	0xffffffff


	//   ....[45]....
        /*00f0*/ 	.word	0xffffffff


	//   ....[46]....
        /*00f4*/ 	.word	0xffffffff


	//   ....[47]....
        /*00f8*/ 	.word	0xffffffff


	//   ....[48]....
        /*00fc*/ 	.word	0xffffffff


	//   ....[49]....
        /*0100*/ 	.word	0xffffffff


	//   ....[50]....
        /*0104*/ 	.word	0xffffffff


	//   ....[51]....
        /*0108*/ 	.word	0xffffffff


	//   ....[52]....
        /*010c*/ 	.word	0xffffffff


	//   ....[53]....
        /*0110*/ 	.word	0xffffffff


	//   ....[54]....
        /*0114*/ 	.word	0xffffffff


	//   ....[55]....
        /*0118*/ 	.word	0xffffffff


	//   ....[56]....
        /*011c*/ 	.word	0xffffffff


	//----- nvinfo : EIATTR_COOP_GROUP_INSTR_OFFSETS
	.align		4
.L_2725:
        /*0120*/ 	.byte	0x04, 0x28
        /*0122*/ 	.short	(.L_2727 - .L_2726)


	//   ....[0]....
.L_2726:
        /*0124*/ 	.word	0x00000610


	//   ....[1]....
        /*0128*/ 	.word	0x00000700


	//   ....[2]....
        /*012c*/ 	.word	0x000008b0


	//   ....[3]....
        /*0130*/ 	.word	0x00000a40


	//   ....[4]....
        /*0134*/ 	.word	0x00000f10


	//   ....[5]....
        /*0138*/ 	.word	0x00001620


	//   ....[6]....
        /*013c*/ 	.word	0x00001a00


	//   ....[7]....
        /*0140*/ 	.word	0x00002930


	//   ....[8]....
        /*0144*/ 	.word	0x00002970


	//   ....[9]....
        /*0148*/ 	.word	0x00002a60


	//   ....[10]....
        /*014c*/ 	.word	0x00002aa0


	//   ....[11]....
        /*0150*/ 	.word	0x00002b10


	//   ....[12]....
        /*0154*/ 	.word	0x00002b20


	//   ....[13]....
        /*0158*/ 	.word	0x00002b60


	//   ....[14]....
        /*015c*/ 	.word	0x00002b70


	//   ....[15]....
        /*0160*/ 	.word	0x00002bc0


	//   ....[16]....
        /*0164*/ 	.word	0x00002bd0


	//   ....[17]....
        /*0168*/ 	.word	0x00002c00


	//   ....[18]....
        /*016c*/ 	.word	0x00002c20


	//   ....[19]....
        /*0170*/ 	.word	0x00002c60


	//   ....[20]....
        /*0174*/ 	.word	0x00002c80


	//   ....[21]....
        /*0178*/ 	.word	0x00002cd0


	//   ....[22]....
        /*017c*/ 	.word	0x00002ce0


	//   ....[23]....
        /*0180*/ 	.word	0x00002d10


	//   ....[24]....
        /*0184*/ 	.word	0x00002d30


	//   ....[25]....
        /*0188*/ 	.word	0x00002d60


	//   ....[26]....
        /*018c*/ 	.word	0x00002d70


	//   ....[27]....
        /*0190*/ 	.word	0x00002d80


	//   ....[28]....
        /*0194*/ 	.word	0x00002da0


	//   ....[29]....
        /*0198*/ 	.word	0x00002dc0


	//   ....[30]....
        /*019c*/ 	.word	0x00002de0


	//   ....[31]....
        /*01a0*/ 	.word	0x00002df0


	//   ....[32]....
        /*01a4*/ 	.word	0x00002e80


	//   ....[33]....
        /*01a8*/ 	.word	0x00002eb0


	//   ....[34]....
        /*01ac*/ 	.word	0x00002ee0


	//   ....[35]....
        /*01b0*/ 	.word	0x000034f0


	//   ....[36]....
        /*01b4*/ 	.word	0x00003520


	//   ....[37]....
        /*01b8*/ 	.word	0x00003600


	//   ....[38]....
        /*01bc*/ 	.word	0x00003630


	//   ....[39]....
        /*01c0*/ 	.word	0x00003710


	//   ....[40]....
        /*01c4*/ 	.word	0x00003740


	//   ....[41]....
        /*01c8*/ 	.word	0x00003820


	//   ....[42]....
        /*01cc*/ 	.word	0x00003850


	//   ....[43]....
        /*01d0*/ 	.word	0x00003930


	//   ....[44]....
        /*01d4*/ 	.word	0x00003960


	//   ....[45]....
        /*01d8*/ 	.word	0x00003ee0


	//   ....[46]....
        /*01dc*/ 	.word	0x00004080


	//   ....[47]....
        /*01e0*/ 	.word	0x00004280


	//   ....[48]....
        /*01e4*/ 	.word	0x000042d0


	//   ....[49]....
        /*01e8*/ 	.word	0x00004300


	//   ....[50]....
        /*01ec*/ 	.word	0x00004320


	//   ....[51]....
        /*01f0*/ 	.word	0x00004340


	//   ....[52]....
        /*01f4*/ 	.word	0x000043f0


	//   ....[53]....
        /*01f8*/ 	.word	0x00004440


	//   ....[54]....
        /*01fc*/ 	.word	0x00004460


	//   ....[55]....
        /*0200*/ 	.word	0x00004480


	//   ....[56]....
        /*0204*/ 	.word	0x000044a0


	//----- nvinfo : EIATTR_EXIT_INSTR_OFFSETS
	.align		4
.L_2727:
        /*0208*/ 	.byte	0x04, 0x1c
        /*020a*/ 	.short	(.L_2729 - .L_2728)


	//   ....[0]....
.L_2728:
        /*020c*/ 	.word	0x00004560


	//   ....[1]....
        /*0210*/ 	.word	0x00004a10


	//----- nvinfo : EIATTR_MAX_THREADS
	.align		4
.L_2729:
        /*0214*/ 	.byte	0x04, 0x05
        /*0216*/ 	.short	(.L_2731 - .L_2730)
.L_2730:
        /*0218*/ 	.word	0x00000020
        /*021c*/ 	.word	0x00000001
        /*0220*/ 	.word	0x00000001


	//----- nvinfo : EIATTR_CRS_STACK_SIZE
	.align		4
.L_2731:
        /*0224*/ 	.byte	0x04, 0x1e
        /*0226*/ 	.short	(.L_2733 - .L_2732)
.L_2732:
        /*0228*/ 	.word	0x00000000
.L_2733:


//--------------------- .nv.info._Z25selective_scan_bwd_kernelI32Selective_Scan_bwd_kernel_traitsILi32ELi16ELb1ELb0ELb0ELb1ELb0EffEEv12SSMParamsBwd --------------------------
	.section	.nv.info._Z25selective_scan_bwd_kernelI32Selective_Scan_bwd_kernel_traitsILi32ELi16ELb1ELb0ELb0ELb1ELb0EffEEv12SSMParamsBwd,"",@"SHT_CUDA_INFO"
	.sectionflags	@""
	.align	4


	//----- nvinfo : EIATTR_CUDA_API_VERSION
	.align		4
        /*0000*/ 	.byte	0x04, 0x37
        /*0002*/ 	.short	(.L_2735 - .L_2734)
.L_2734:
        /*0004*/ 	.word	0x00000082


	//----- nvinfo : EIATTR_SW2861232_WAR
	.align		4
.L_2735:
        /*0008*/ 	.byte	0x01, 0x35
	.zero		2


	//----- nvinfo : EIATTR_PARAM_CBANK
	.align		4
        /*000c*/ 	.byte	0x04, 0x0a
        /*000e*/ 	.short	(.L_2737 - .L_2736)
	.align		4
.L_2736:
        /*0010*/ 	.word	index@(.nv.constant0._Z25selective_scan_bwd_kernelI32Selective_Scan_bwd_kernel_traitsILi32ELi16ELb1ELb0ELb0ELb1ELb0EffEEv12SSMParamsBwd)
        /*0014*/ 	.short	0x0160
        /*0016*/ 	.short	0x01f0


	//----- nvinfo : EIATTR_CBANK_PARAM_SIZE
	.align		4
.L_2737:
        /*0018*/ 	.byte	0x03, 0x19
        /*001a*/ 	.short	0x01f0


	//----- nvinfo : EIATTR_KPARAM_INFO
	.align		4
        /*001c*/ 	.byte	0x04, 0x17
        /*001e*/ 	.short	(.L_2739 - .L_2738)
.L_2738:
        /*0020*/ 	.word	0x00000000
        /*0024*/ 	.short	0x0000
        /*0026*/ 	.short	0x0000
        /*0028*/ 	.byte	0x00, 0xf0, 0xc1, 0x07


	//----- nvinfo : EIATTR_MAXREG_COUNT
	.align		4
.L_2739:
        /*002c*/ 	.byte	0x03, 0x1b
        /*002e*/ 	.short	0x00ff


	//----- nvinfo : EIATTR_NUM_BARRIERS
	.align		4
        /*0030*/ 	.byte	0x02, 0x4c
        /*0032*/ 	.byte	0x01
	.zero		1


	//----- nvinfo : EIATTR_MERCURY_ISA_VERSION
	.align		4
        /*0034*/ 	.byte	0x03, 0x5f
        /*0036*/ 	.short	0x0000


	//----- nvinfo : EIATTR_COOP_GROUP_MASK_REGIDS
	.align		4
        /*0038*/ 	.byte	0x04, 0x29
        /*003a*/ 	.short	(.L_2741 - .L_2740)


	//   ....[0]....
.L_2740:
        /*003c*/ 	.word	0xffffffff


	//   ....[1]....
        /*0040*/ 	.word	0xffffffff


	//   ....[2]....
        /*0044*/ 	.word	0xffffffff


	//   ....[3]....
        /*0048*/ 	.word	0xffffffff


	//   ....[4]....
        /*004c*/ 	.word	0xffffffff


	//   ....[5]....
        /*0050*/ 	.word	0xffffffff


	//   ....[6]....
        /*0054*/ 	.word	0xffffffff


	//   ....[7]....
        /*0058*/ 	.word	0xffffffff


	//   ....[8]....
        /*005c*/ 	.word	0xffffffff


	//   ....[9]....
        /*0060*/ 	.word	0xffffffff


	//   ....[10]....
        /*0064*/ 	.word	0xffffffff


	//   ....[11]....
        /*0068*/ 	.word	0xffffffff


	//   ....[12]....
        /*006c*/ 	.word	0xffffffff


	//   ....[13]....
        /*0070*/ 	.word	0xffffffff


	//   ....[14]....
        /*0074*/ 	.word	0xffffffff


	//   ....[15]....
        /*0078*/ 	.word	0xffffffff


	//   ....[16]....
        /*007c*/ 	.word	0xffffffff


	//   ....[17]....
        /*0080*/ 	.word	0xffffffff


	//   ....[18]....
        /*0084*/ 	.word	0xffffffff


	//   ....[19]....
        /*0088*/ 	.word	0xffffffff


	//   ....[20]....
        /*008c*/ 	.word	0xffffffff


	//   ....[21]....
        /*0090*/ 	.word	0xffffffff


	//   ....[22]....
        /*0094*/ 	.word	0xffffffff


	//   ....[23]....
        /*0098*/ 	.word	0xffffffff


	//   ....[24]....
        /*009c*/ 	.word	0xffffffff


	//   ....[25]....
        /*00a0*/ 	.word	0xffffffff


	//   ....[26]....
        /*00a4*/ 	.word	0xffffffff


	//   ....[27]....
        /*00a8*/ 	.word	0xffffffff


	//   ....[28]....
        /*00ac*/ 	.word	0xffffffff


	//   ....[29]....
        /*00b0*/ 	.word	0xffffffff


	//   ....[30]....
        /*00b4*/ 	.word	0xffffffff


	//   ....[31]....
        /*00b8*/ 	.word	0xffffffff


	//   ....[32]....
        /*00bc*/ 	.word	0xffffffff


	//   ....[33]....
        /*00c0*/ 	.word	0xffffffff


	//   ....[34]....
        /*00c4*/ 	.word	0xffffffff


	//   ....[35]....
        /*00c8*/ 	.word	0xffffffff


	//   ....[36]....
        /*00cc*/ 	.word	0xffffffff


	//   ....[37]....
        /*00d0*/ 	.word	0xffffffff


	//   ....[38]....
        /*00d4*/ 	.word	0xffffffff


	//   ....[39]....
        /*00d8*/ 	.word	0xffffffff


	//   ....[40]....
        /*00dc*/ 	.word	0xffffffff


	//   ....[41]....
        /*00e0*/ 	.word	0xffffffff


	//   ....[42]....
        /*00e4*/ 	.word	0xffffffff


	//   ....[43]....
        /*00e8*/ 	.word	0xffffffff


	//   ....[44]....
        /*00ec*/ 	.word	0xffffffff


	//   ....[45]....
        /*00f0*/ 	.word	0xffffffff


	//   ....[46]....
        /*00f4*/ 	.word	0xffffffff


	//   ....[47]....
        /*00f8*/ 	.word	0xffffffff


	//   ....[48]....
        /*00fc*/ 	.word	0xffffffff


	//   ....[49]....
        /*0100*/ 	.word	0xffffffff


	//   ....[50]....
        /*0104*/ 	.word	0xffffffff


	//   ....[51]....
        /*0108*/ 	.word	0xffffffff


	//   ....[52]....
        /*010c*/ 	.word	0xffffffff


	//   ....[53]....
        /*0110*/ 	.word	0xffffffff


	//----- nvinfo : EIATTR_COOP_GROUP_INSTR_OFFSETS
	.align		4
.L_2741:
        /*0114*/ 	.byte	0x04, 0x28
        /*0116*/ 	.short	(.L_2743 - .L_2742)


	//   ....[0]....
.L_2742:
        /*0118*/ 	.word	0x00000640


	//   ....[1]....
        /*011c*/ 	.word	0x00000730


	//   ....[2]....
        /*0120*/ 	.word	0x000008d0


	//   ....[3]....
        /*0124*/ 	.word	0x00003a20


	//   ....[4]....
        /*0128*/ 	.word	0x00003a60


	//   ....[5]....
        /*012c*/ 	.word	0x00003ad0


	//   ....[6]....
        /*0130*/ 	.word	0x00003ae0


	//   ....[7]....
        /*0134*/ 	.word	0x00003b20


	//   ....[8]....
        /*0138*/ 	.word	0x00003b30


	//   ....[9]....
        /*013c*/ 	.word	0x00003b60


	//   ....[10]....
        /*0140*/ 	.word	0x00003b80


	//   ....[11]....
        /*0144*/ 	.word	0x00003bb0


	//   ....[12]....
        /*0148*/ 	.word	0x00003bd0


	//   ....[13]....
        /*014c*/ 	.word	0x00003c00


	//   ....[14]....
        /*0150*/ 	.word	0x00003c20


	//   ....[15]....
        /*0154*/ 	.word	0x00003c50


	//   ....[16]....
        /*0158*/ 	.word	0x00003c60


	//   ....[17]....
        /*015c*/ 	.word	0x00003cc0


	//   ....[18]....
        /*0160*/ 	.word	0x00003cd0


	//   ....[19]....
        /*0164*/ 	.word	0x00003d30


	//   ....[20]....
        /*0168*/ 	.word	0x00003d40


	//   ....[21]....
        /*016c*/ 	.word	0x00003d70


	//   ....[22]....
        /*0170*/ 	.word	0x00003d90


	//   ....[23]....
        /*0174*/ 	.word	0x00003dc0


	//   ....[24]....
        /*0178*/ 	.word	0x00003dd0


	//   ....[25]....
        /*017c*/ 	.word	0x00003df0


	//   ....[26]....
        /*0180*/ 	.word	0x00003e10


	//   ....[27]....
        /*0184*/ 	.word	0x00003e30


	//   ....[28]....
        /*0188*/ 	.word	0x00003e40


	//   ....[29]....
        /*018c*/ 	.word	0x00003e50


	//   ....[30]....
        /*0190*/ 	.word	0x00003e60


	//   ....[31]....
        /*0194*/ 	.word	0x000044b0


	//   ....[32]....
        /*0198*/ 	.word	0x000044e0


	//   ....[33]....
        /*019c*/ 	.word	0x000045d0


	//   ....[34]....
        /*01a0*/ 	.word	0x00004600


	//   ....[35]....
        /*01a4*/ 	.word	0x000046e0


	//   ....[36]....
        /*01a8*/ 	.word	0x00004710


	//   ....[37]....
        /*01ac*/ 	.word	0x000047f0


	//   ....[38]....
        /*01b0*/ 	.word	0x00004820


	//   ....[39]....
        /*01b4*/ 	.word	0x00004900


	//   ....[40]....
        /*01b8*/ 	.word	0x00004930


	//   ....[41]....
        /*01bc*/ 	.word	0x00004e60


	//   ....[42]....
        /*01c0*/ 	.word	0x00005080


	//   ....[43]....
        /*01c4*/ 	.word	0x00005870


	//   ....[44]....
        /*01c8*/ 	.word	0x00005ae0


	//   ....[45]....
        /*01cc*/ 	.word	0x00005b30


	//   ....[46]....
        /*01d0*/ 	.word	0x00005b60


	//   ....[47]....
        /*01d4*/ 	.word	0x00005b80


	//   ....[48]....
        /*01d8*/ 	.word	0x00005ba0


	//   ....[49]....
        /*01dc*/ 	.word	0x00005c50


	//   ....[50]....
        /*01e0*/ 	.word	0x00005ca0


	//   ....[51]....
        /*01e4*/ 	.word	0x00005cc0


	//   ....[52]....
        /*01e8*/ 	.word	0x00005ce0


	//   ....[53]....
        /*01ec*/ 	.word	0x00005d00


	//----- nvinfo : EIATTR_EXIT_INSTR_OFFSETS
	.align		4
.L_2743:
        /*01f0*/ 	.byte	0x04, 0x1c
        /*01f2*/ 	.short	(.L_2745 - .L_2744)


	//   ....[0]....
.L_2744:
        /*01f4*/ 	.word	0x00005dc0


	//   ....[1]....
        /*01f8*/ 	.word	0x00006270


	//----- nvinfo : EIATTR_MAX_THREADS
	.align		4
.L_2745:
        /*01fc*/ 	.byte	0x04, 0x05
        /*01fe*/ 	.short	(.L_2747 - .L_2746)
.L_2746:
        /*0200*/ 	.word	0x00000020
        /*0204*/ 	.word	0x00000001
        /*0208*/ 	.word	0x00000001


	//----- nvinfo : EIATTR_CRS_STACK_SIZE
	.align		4
.L_2747:
        /*020c*/ 	.byte	0x04, 0x1e
        /*020e*/ 	.short	(.L_2749 - .L_2748)
.L_2748:
        /*0210*/ 	.word	0x00000000
.L_2749:


//--------------------- .nv.info._Z25selective_scan_bwd_kernelI32Selective_Scan_bwd_kernel_traitsILi32ELi16ELb1ELb0ELb0ELb1ELb1EffEEv12SSMParamsBwd --------------------------
	.section	.nv.info._Z25selective_scan_bwd_kernelI32Selective_Scan_bwd_kernel_traitsILi32ELi16ELb1ELb0ELb0ELb1ELb1EffEEv12SSMParamsBwd,"",@"SHT_CUDA_INFO"
	.sectionflags	@""
	.align	4


	//----- nvinfo : EIATTR_CUDA_API_VERSION
	.align		4
        /*0000*/ 	.byte	0x04, 0x37
        /*0002*/ 	.short	(.L_2751 - .L_2750)
.L_2750:
        /*0004*/ 	.word	0x00000082


	//----- nvinfo : EIATTR_SW2861232_WAR
	.align		4
.L_2751:
        /*0008*/ 	.byte	0x01, 0x35
	.zero		2


	//----- nvinfo : EIATTR_PARAM_CBANK
	.align		4
        /*000c*/ 	.byte	0x04, 0x0a
        /*000e*/ 	.short	(.L_2753 - .L_2752)
	.align		4
.L_2752:
        /*0010*/ 	.word	index@(.nv.constant0._Z25selective_scan_bwd_kernelI32Selective_Scan_bwd_kernel_traitsILi32ELi16ELb1ELb0ELb0ELb1ELb1EffEEv12SSMParamsBwd)
        /*0014*/ 	.short	0x0160
        /*0016*/ 	.short	0x01f0


	//----- nvinfo : EIATTR_CBANK_PARAM_SIZE
	.align		4
.L_2753:
        /*0018*/ 	.byte	0x03, 0x19
        /*001a*/ 	.short	0x01f0


	//----- nvinfo : EIATTR_KPARAM_INFO
	.align		4
        /*001c*/ 	.byte	0x04, 0x17
        /*001e*/ 	.short	(.L_2755 - .L_2754)
.L_2754:
        /*0020*/ 	.word	0x00000000
        /*0024*/ 	.short	0x0000
        /*0026*/ 	.short	0x0000
        /*0028*/ 	.byte	0x00, 0xf0, 0xc1, 0x07


	//----- nvinfo : EIATTR_MAXREG_COUNT
	.align		4
.L_2755:
        /*002c*/ 	.byte	0x03, 0x1b
        /*002e*/ 	.short	0x00ff


	//----- nvinfo : EIATTR_NUM_BARRIERS
	.align		4
        /*0030*/ 	.byte	0x02, 0x4c
        /*0032*/ 	.byte	0x01
	.zero		1


	//----- nvinfo : EIATTR_MERCURY_ISA_VERSION
	.align		4
        /*0034*/ 	.byte	0x03, 0x5f
        /*0036*/ 	.short	0x0000


	//----- nvinfo : EIATTR_COOP_GROUP_MASK_REGIDS
	.align		4
        /*0038*/ 	.byte	0x04, 0x29
        /*003a*/ 	.short	(.L_2757 - .L_2756)


	//   ....[0]....
.L_2756:
        /*003c*/ 	.word	0xffffffff


	//   ....[1]....
        /*0040*/ 	.word	0xffffffff


	//   ....[2]....
        /*0044*/ 	.word	0xffffffff


	//   ....[3]....
        /*0048*/ 	.word	0xffffffff


	//   ....[4]....
        /*004c*/ 	.word	0xffffffff


	//   ....[5]....
        /*0050*/ 	.word	0xffffffff


	//   ....[6]....
        /*0054*/ 	.word	0xffffffff


	//   ....[7]....
        /*0058*/ 	.word	0xffffffff


	//   ....[8]....
        /*005c*/ 	.word	0xffffffff


	//   ....[9]....
        /*0060*/ 	.word	0xffffffff


	//   ....[10]....
        /*0064*/ 	.word	0xffffffff


	//   ....[11]....
        /*0068*/ 	.word	0xffffffff


	//   ....[12]....
        /*006c*/ 	.word	0xffffffff


	//   ....[13]....
        /*0070*/ 	.word	0xffffffff


	//   ....[14]....
        /*0074*/ 	.word	0xffffffff


	//   ....[15]....
        /*0078*/ 	.word	0xffffffff


	//   ....[16]....
        /*007c*/ 	.word	0xffffffff


	//   ....[17]....
        /*0080*/ 	.word	0xffffffff


	//   ....[18]....
        /*0084*/ 	.word	0xffffffff


	//   ....[19]....
        /*0088*/ 	.word	0xffffffff


	//   ....[20]....
        /*008c*/ 	.word	0xffffffff


	//   ....[21]....
        /*0090*/ 	.word	0xffffffff


	//   ....[22]....
        /*0094*/ 	.word	0xffffffff


	//   ....[23]....
        /*0098*/ 	.word	0xffffffff


	//   ....[24]....
        /*009c*/ 	.word	0xffffffff


	//   ....[25]....
        /*00a0*/ 	.word	0xffffffff


	//   ....[26]....
        /*00a4*/ 	.word	0xffffffff


	//   ....[27]....
        /*00a8*/ 	.word	0xffffffff


	//   ....[28]....
        /*00ac*/ 	.word	0xffffffff


	//   ....[29]....
        /*00b0*/ 	.word	0xffffffff


	//   ....[30]....
        /*00b4*/ 	.word	0xffffffff


	//   ....[31]....
        /*00b8*/ 	.word	0xffffffff


	//   ....[32]....
        /*00bc*/ 	.word	0xffffffff


	//   ....[33]....
        /*00c0*/ 	.word	0xffffffff


	//   ....[34]....
        /*00c4*/ 	.word	0xffffffff


	//   ....[35]....
        /*00c8*/ 	.word	0xffffffff


	//   ....[36]....
        /*00cc*/ 	.word	0xffffffff


	//   ....[37]....
        /*00d0*/ 	.word	0xffffffff


	//   ....[38]....
        /*00d4*/ 	.word	0xffffffff


	//   ....[39]....
        /*00d8*/ 	.word	0xffffffff


	//   ....[40]....
        /*00dc*/ 	.word	0xffffffff


	//   ....[41]....
        /*00e0*/ 	.word	0xffffffff


	//   ....[42]....
        /*00e4*/ 	.word	0xffffffff


	//   ....[43]....
        /*00e8*/ 	.word	0xffffffff


	//   ....[44]....
        /*00ec*/ 	.word	0xffffffff


	//   ....[45]....
        /*00f0*/ 	.word	0xffffffff


	//   ....[46]....
        /*00f4*/ 	.word	0xffffffff


	//   ....[47]....
        /*00f8*/ 	.word	0xffffffff


	//   ....[48]....
        /*00fc*/ 	.word	0xffffffff


	//   ....[49]....
        /*0100*/ 	.word	0xffffffff


	//   ....[50]....
        /*0104*/ 	.word	0xffffffff


	//   ....[51]....
        /*0108*/ 	.word	0xffffffff


	//   ....[52]....
        /*010c*/ 	.word	0xffffffff


	//   ....[53]....
        /*0110*/ 	.word	0xffffffff


	//   ....[54]....
        /*0114*/ 	.word	0xffffffff


	//   ....[55]....
        /*0118*/ 	.word	0xffffffff


	//   ....[56]....
        /*011c*/ 	.word	0xffffffff


	//   ....[57]....
        /*0120*/ 	.word	0xffffffff


	//----- nvinfo : EIATTR_COOP_GROUP_INSTR_OFFSETS
	.align		4
.L_2757:
        /*0124*/ 	.byte	0x04, 0x28
        /*0126*/ 	.short	(.L_2759 - .L_2758)


	//   ....[0]....
.L_2758:
        /*0128*/ 	.word	0x00000630


	//   ....[1]....
        /*012c*/ 	.word	0x00000720


	//   ....[2]....
        /*0130*/ 	.word	0x000009c0


	//   ....[3]....
        /*0134*/ 	.word	0x00002e60


	//   ....[4]....
        /*0138*/ 	.word	0x00003350


	//   ....[5]....
        /*013c*/ 	.word	0x00003a20


	//   ....[6]....
        /*0140*/ 	.word	0x00003e20


	//   ....[7]....
        /*0144*/ 	.word	0x00004c50


	//   ....[8]....
        /*0148*/ 	.word	0x00004c80


	//   ....[9]....
        /*014c*/ 	.word	0x00004d60


	//   ....[10]....
        /*0150*/ 	.word	0x00004d90


	//   ....[11]....
        /*0154*/ 	.word	0x00004da0


	//   ....[12]....
        /*0158*/ 	.word	0x00004db0


	//   ....[13]....
        /*015c*/ 	.word	0x00004de0


	//   ....[14]....
        /*0160*/ 	.word	0x00004e10


	//   ....[15]....
        /*0164*/ 	.word	0x00004e30


	//   ....[16]....
        /*0168*/ 	.word	0x00004e50


	//   ....[17]....
        /*016c*/ 	.word	0x00004e90


	//   ....[18]....
        /*0170*/ 	.word	0x00004ec0


	//   ....[19]....
        /*0174*/ 	.word	0x00004ef0


	//   ....[20]....
        /*0178*/ 	.word	0x00004f10


	//   ....[21]....
        /*017c*/ 	.word	0x00004f60


	//   ....[22]....
        /*0180*/ 	.word	0x00004f90


	//   ....[23]....
        /*0184*/ 	.word	0x00004fb0


	//   ....[24]....
        /*0188*/ 	.word	0x00004fc0


	//   ....[25]....
        /*018c*/ 	.word	0x00004ff0


	//   ....[26]....
        /*0190*/ 	.word	0x00005020


	//   ....[27]....
        /*0194*/ 	.word	0x00005040


	//   ....[28]....
        /*0198*/ 	.word	0x00005050


	//   ....[29]....
        /*019c*/ 	.word	0x00005060


	//   ....[30]....
        /*01a0*/ 	.word	0x00005070


	//   ....[31]....
        /*01a4*/ 	.word	0x00005090


	//   ....[32]....
        /*01a8*/ 	.word	0x000050c0


	//   ....[33]....
        /*01ac*/ 	.word	0x000050d0


	//   ....[34]....
        /*01b0*/ 	.word	0x000050e0


	//   ....[35]....
        /*01b4*/ 	.word	0x00005730


	//   ....[36]....
        /*01b8*/ 	.word	0x00005760


	//   ....[37]....
        /*01bc*/ 	.word	0x00005850


	//   ....[38]....
        /*01c0*/ 	.word	0x00005880


	//   ....[39]....
        /*01c4*/ 	.word	0x00005960


	//   ....[40]....
        /*01c8*/ 	.word	0x00005990


	//   ....[41]....
        /*01cc*/ 	.word	0x00005a70


	//   ....[42]....
        /*01d0*/ 	.word	0x00005aa0


	//   ....[43]....
        /*01d4*/ 	.word	0x00005b80


	//   ....[44]....
        /*01d8*/ 	.word	0x00005bb0


	//   ....[45]....
        /*01dc*/ 	.word	0x000060e0


	//   ....[46]....
        /*01e0*/ 	.word	0x00006300


	//   ....[47]....
        /*01e4*/ 	.word	0x00006af0


	//   ....[48]....
        /*01e8*/ 	.word	0x00006d60


	//   ....[49]....
        /*01ec*/ 	.word	0x00006db0


	//   ....[50]....
        /*01f0*/ 	.word	0x00006de0


	//   ....[51]....
        /*01f4*/ 	.word	0x00006e00


	//   ....[52]....
        /*01f8*/ 	.word	0x00006e20


	//   ....[53]....
        /*01fc*/ 	.word	0x00006ed0


	//   ....[54]....
        /*0200*/ 	.word	0x00006f20


	//   ....[55]....
        /*0204*/ 	.word	0x00006f40


	//   ....[56]....
        /*0208*/ 	.word	0x00006f60


	//   ....[57]....
        /*020c*/ 	.word	0x00006f80


	//----- nvinfo : EIATTR_EXIT_INSTR_OFFSETS
	.align		4
.L_2759:
        /*0210*/ 	.byte	0x04, 0x1c
        /*0212*/ 	.short	(.L_2761 - .L_2760)


	//   ....[0]....
.L_2760:
        /*0214*/ 	.word	0x00007040


	//   ....[1]....
        /*0218*/ 	.word	0x000074f0


	//----- nvinfo : EIATTR_MAX_THREADS
	.align		4
.L_2761:
        /*021c*/ 	.byte	0x04, 0x05
        /*021e*/ 	.short	(.L_2763 - .L_2762)
.L_2762:
        /*0220*/ 	.word	0x00000020
        /*0224*/ 	.word	0x00000001
        /*0228*/ 	.word	0x00000001


	//----- nvinfo : EIATTR_CRS_STACK_SIZE
	.align		4
.L_2763:
        /*022c*/ 	.byte	0x04, 0x1e
        /*022e*/ 	.short	(.L_2765 - .L_2764)
.L_2764:
        /*0230*/ 	.word	0x00000000
.L_2765:


//--------------------- .nv.info._Z25selective_scan_bwd_kernelI32Selective_Scan_bwd_kernel_traitsILi32ELi16ELb1ELb0ELb1ELb0ELb0EffEEv12SSMParamsBwd --------------------------
	.section	.nv.info._Z25selective_scan_bwd_kernelI32Selective_Scan_bwd_kernel_traitsILi32ELi16ELb1ELb0ELb1ELb0ELb0EffEEv12SSMParamsBwd,"",@"SHT_CUDA_INFO"
	.sectionflags	@""
	.align	4


	//----- nvinfo : EIATTR_CUDA_API_VERSION
	.align		4
        /*0000*/ 	.byte	0x04, 0x37
        /*0002*/ 	.short	(.L_2767 - .L_2766)
.L_2766:
        /*0004*/ 	.word	0x00000082


	//----- nvinfo : EIATTR_SW2861232_WAR
	.align		4
.L_2767:
        /*0008*/ 	.byte	0x01, 0x35
	.zero		2


	//----- nvinfo : EIATTR_PARAM_CBANK
	.align		4
        /*000c*/ 	.byte	0x04, 0x0a
        /*000e*/ 	.short	(.L_2769 - .L_2768)
	.align		4
.L_2768:
        /*0010*/ 	.word	index@(.nv.constant0._Z25selective_scan_bwd_kernelI32Selective_Scan_bwd_kernel_traitsILi32ELi16ELb1ELb0ELb1ELb0ELb0EffEEv12SSMParamsBwd)
        /*0014*/ 	.short	0x0160
        /*0016*/ 	.short	0x01f0


	//----- nvinfo : EIATTR_CBANK_PARAM_SIZE
	.align		4
.L_2769:
        /*0018*/ 	.byte	0x03, 0x19
        /*001a*/ 	.short	0x01f0


	//----- nvinfo : EIATTR_KPARAM_INFO
	.align		4
        /*001c*/ 	.byte	0x04, 0x17
        /*001e*/ 	.short	(.L_2771 - .L_2770)
.L_2770:
        /*0020*/ 	.word	0x00000000
        /*0024*/ 	.short	0x0000
        /*0026*/ 	.short	0x0000
        /*0028*/ 	.byte	0x00, 0xf0, 0xc1, 0x07


	//----- nvinfo : EIATTR_MAXREG_COUNT
	.align		4
.L_2771:
        /*002c*/ 	.byte	0x03, 0x1b
        /*002e*/ 	.short	0x00ff


	//----- nvinfo : EIATTR_NUM_BARRIERS
	.align		4
        /*0030*/ 	.byte	0x02, 0x4c
        /*0032*/ 	.byte	0x01
	.zero		1


	//----- nvinfo : EIATTR_MERCURY_ISA_VERSION
	.align		4
        /*0034*/ 	.byte	0x03, 0x5f
        /*0036*/ 	.short	0x0000


	//----- nvinfo : EIATTR_COOP_GROUP_MASK_REGIDS
	.align		4
        /*0038*/ 	.byte	0x04, 0x29
        /*003a*/ 	.short	(.L_2773 - .L_2772)


	//   ....[0]....
.L_2772:
        /*003c*/ 	.word	0xffffffff


	//   ....[1]....
        /*0040*/ 	.word	0xffffffff


	//   ....[2]....
        /*0044*/ 	.word	0xffffffff


	//   ....[3]....
        /*0048*/ 	.word	0xffffffff


	//   ....[4]....
        /*004c*/ 	.word	0xffffffff


	//   ....[5]....
        /*0050*/ 	.word	0xffffffff


	//   ....[6]....
        /*0054*/ 	.word	0xffffffff


	//   ....[7]....
        /*0058*/ 	.word	0xffffffff


	//   ....[8]....
        /*005c*/ 	.word	0xffffffff


	//   ....[9]....
        /*0060*/ 	.word	0xffffffff


	//   ....[10]....
        /*0064*/ 	.word	0xffffffff


	//   ....[11]....
        /*0068*/ 	.word	0xffffffff


	//   ....[12]....
        /*006c*/ 	.word	0xffffffff


	//   ....[13]....
        /*0070*/ 	.word	0xffffffff


	//   ....[14]....
        /*0074*/ 	.word	0xffffffff


	//   ....[15]....
        /*0078*/ 	.word	0xffffffff


	//   ....[16]....
        /*007c*/ 	.word	0xffffffff


	//   ....[17]....
        /*0080*/ 	.word	0xffffffff


	//   ....[18]....
        /*0084*/ 	.word	0xffffffff


	//   ....[19]....
        /*0088*/ 	.word	0xffffffff


	//   ....[20]....
        /*008c*/ 	.word	0xffffffff


	//   ....[21]....
        /*0090*/ 	.word	0xffffffff


	//   ....[22]....
        /*0094*/ 	.word	0xffffffff


	//   ....[23]....
        /*0098*/ 	.word	0xffffffff


	//   ....[24]....
        /*009c*/ 	.word	0xffffffff


	//   ....[25]....
        /*00a0*/ 	.word	0xffffffff


	//   ....[26]....
        /*00a4*/ 	.word	0xffffffff


	//   ....[27]....
        /*00a8*/ 	.word	0xffffffff


	//   ....[28]....
        /*00ac*/ 	.word	0xffffffff


	//   ....[29]....
        /*00b0*/ 	.word	0xffffffff


	//   ....[30]....
        /*00b4*/ 	.word	0xffffffff


	//   ....[31]....
        /*00b8*/ 	.word	0xffffffff


	//   ....[32]....
        /*00bc*/ 	.word	0xffffffff


	//   ....[33]....
        /*00c0*/ 	.word	0xffffffff


	//   ....[34]....
        /*00c4*/ 	.word	0xffffffff


	//   ....[35]....
        /*00c8*/ 	.word	0xffffffff


	//   ....[36]....
        /*00cc*/ 	.word	0xffffffff


	//   ....[37]....
        /*00d0*/ 	.word	0xffffffff


	//   ....[38]....
        /*00d4*/ 	.word	0xffffffff


	//   ....[39]....
        /*00d8*/ 	.word	0xffffffff


	//   ....[40]....
        /*00dc*/ 	.word	0xffffffff


	//   ....[41]....
        /*00e0*/ 	.word	0xffffffff


	//   ....[42]....
        /*00e4*/ 	.word	0xffffffff


	//   ....[43]....
        /*00e8*/ 	.word	0xffffffff


	//   ....[44]....
        /*00ec*/ 	.word	0xffffffff


	//   ....[45]....
        /*00f0*/ 	.word	0xffffffff


	//   ....[46]....
        /*00f4*/ 	.word	0xffffffff


	//   ....[47]....
        /*00f8*/ 	.word	0xffffffff


	//   ....[48]....
        /*00fc*/ 	.word	0xffffffff


	//   ....[49]....
        /*0100*/ 	.word	0xffffffff


	//   ....[50]....
        /*0104*/ 	.word	0xffffffff


	//   ....[51]....
        /*0108*/ 	.word	0xffffffff


	//   ....[52]....
        /*010c*/ 	.word	0xffffffff


	//   ....[53]....
        /*0110*/ 	.word	0xffffffff


	//----- nvinfo : EIATTR_COOP_GROUP_INSTR_OFFSETS
	.align		4
.L_2773:
        /*0114*/ 	.byte	0x04, 0x28
        /*0116*/ 	.short	(.L_2775 - .L_2774)


	//   ....[0]....
.L_2774:
        /*0118*/ 	.word	0x00000880


	//   ....[1]....
        /*011c*/ 	.word	0x00000990


	//   ....[2]....
        /*0120*/ 	.word	0x00000a80


	//   ....[3]....
        /*0124*/ 	.word	0x000012a0


	//   ....[4]....
        /*0128*/ 	.word	0x00001890


	//   ....[5]....
        /*012c*/ 	.word	0x000018d0


	//   ....[6]....
        /*0130*/ 	.word	0x00001a10


	//   ....[7]....
        /*0134*/ 	.word	0x00001a40


	//   ....[8]....
        /*0138*/ 	.word	0x00001aa0


	//   ....[9]....
        /*013c*/ 	.word	0x00001ae0


	//   ....[10]....
        /*0140*/ 	.word	0x00001dc0


	//   ....[11]....
        /*0144*/ 	.word	0x00001df0


	//   ....[12]....
        /*0148*/ 	.word	0x00001e00


	//   ....[13]....
        /*014c*/ 	.word	0x00001e10


	//   ....[14]....
        /*0150*/ 	.word	0x00001e50


	//   ....[15]....
        /*0154*/ 	.word	0x00001e70


	//   ....[16]....
        /*0158*/ 	.word	0x00001ea0


	//   ....[17]....
        /*015c*/ 	.word	0x00001eb0


	//   ....[18]....
        /*0160*/ 	.word	0x00001ee0


	//   ....[19]....
        /*0164*/ 	.word	0x00001f00


	//   ....[20]....
        /*0168*/ 	.word	0x00001f30


	//   ....[21]....
        /*016c*/ 	.word	0x00001f40


	//   ....[22]....
        /*0170*/ 	.word	0x00001f50


	//   ....[23]....
        /*0174*/ 	.word	0x00001f90


	//   ....[24]....
        /*0178*/ 	.word	0x00001fa0


	//   ....[25]....
        /*017c*/ 	.word	0x000020d0


	//   ....[26]....
        /*0180*/ 	.word	0x00002100


	//   ....[27]....
        /*0184*/ 	.word	0x00002250


	//   ....[28]....
        /*0188*/ 	.word	0x00002270


	//   ....[29]....
        /*018c*/ 	.word	0x000022a0


	//   ....[30]....
        /*0190*/ 	.word	0x000022d0


	//   ....[31]....
        /*0194*/ 	.word	0x00002330


	//   ....[32]....
        /*0198*/ 	.word	0x00003500


	//   ....[33]....
        /*019c*/ 	.word	0x00003540


	//   ....[34]....
        /*01a0*/ 	.word	0x00003630


	//   ....[35]....
        /*01a4*/ 	.word	0x00003660


	//   ....[36]....
        /*01a8*/ 	.word	0x00003740


	//   ....[37]....
        /*01ac*/ 	.word	0x00003770


	//   ....[38]....
        /*01b0*/ 	.word	0x000037e0


	//   ....[39]....
        /*01b4*/ 	.word	0x00003810


	//   ....[40]....
        /*01b8*/ 	.word	0x00003900


	//   ....[41]....
        /*01bc*/ 	.word	0x00003930


	//   ....[42]....
        /*01c0*/ 	.word	0x00003ec0


	//   ....[43]....
        /*01c4*/ 	.word	0x00004070


	//   ....[44]....
        /*01c8*/ 	.word	0x00004270


	//   ....[45]....
        /*01cc*/ 	.word	0x000042c0


	//   ....[46]....
        /*01d0*/ 	.word	0x000042f0


	//   ....[47]....
        /*01d4*/ 	.word	0x00004310


	//   ....[48]....
        /*01d8*/ 	.word	0x00004330


	//   ....[49]....
        /*01dc*/ 	.word	0x000043e0


	//   ....[50]....
        /*01e0*/ 	.word	0x00004430


	//   ....[51]....
        /*01e4*/ 	.word	0x00004450


	//   ....[52]....
        /*01e8*/ 	.word	0x00004470


	//   ....[53]....
        /*01ec*/ 	.word	0x00004490


	//----- nvinfo : EIATTR_EXIT_INSTR_OFFSETS
	.align		4
.L_2775:
        /*01f0*/ 	.byte	0x04, 0x1c
        /*01f2*/ 	.short	(.L_2777 - .L_2776)


	//   ....[0]....
.L_2776:
        /*01f4*/ 	.word	0x00004550


	//   ....[1]....
        /*01f8*/ 	.word	0x00004770


	//----- nvinfo : EIATTR_MAX_THREADS
	.align		4
.L_2777:
        /*01fc*/ 	.byte	0x04, 0x05
        /*01fe*/ 	.short	(.L_2779 - .L_2778)
.L_2778:
        /*0200*/ 	.word	0x00000020
        /*0204*/ 	.word	0x00000001
        /*0208*/ 	.word	0x00000001


	//----- nvinfo : EIATTR_CRS_STACK_SIZE
	.align		4
.L_2779:
        /*020c*/ 	.byte	0x04, 0x1e
        /*020e*/ 	.short	(.L_2781 - .L_2780)
.L_2780:
        /*0210*/ 	.word	0x00000000
.L_2781:


//--------------------- .nv.info._Z25selective_scan_bwd_kernelI32Selective_Scan_bwd_kernel_traitsILi32ELi16ELb1ELb0ELb1ELb0ELb1EffEEv12SSMParamsBwd --------------------------
	.section	.nv.info._Z25selective_scan_bwd_kernelI32Selective_Scan_bwd_kernel_traitsILi32ELi16ELb1ELb0ELb1ELb0ELb1EffEEv12SSMParamsBwd,"",@"SHT_CUDA_INFO"
	.sectionflags	@""
	.align	4


	//----- nvinfo : EIATTR_CUDA_API_VERSION
	.align		4
        /*0000*/ 	.byte	0x04, 0x37
        /*0002*/ 	.short	(.L_2783 - .L_2782)
.L_2782:
        /*0004*/ 	.word	0x00000082


	//----- nvinfo : EIATTR_SW2861232_WAR
	.align		4
.L_2783:
        /*0008*/ 	.byte	0x01, 0x35
	.zero		2


	//----- nvinfo : EIATTR_PARAM_CBANK
	.align		4
        /*000c*/ 	.byte	0x04, 0x0a
        /*000e*/ 	.short	(.L_2785 - .L_2784)
	.align		4
.L_2784:
        /*0010*/ 	.word	index@(.nv.constant0._Z25selective_scan_bwd_kernelI32Selective_Scan_bwd_kernel_traitsILi32ELi16ELb1ELb0ELb1ELb0ELb1EffEEv12SSMParamsBwd)
        /*0014*/ 	.short	0x0160
        /*0016*/ 	.short	0x01f0


	//----- nvinfo : EIATTR_CBANK_PARAM_SIZE
	.align		4
.L_2785:
        /*0018*/ 	.byte	0x03, 0x19
        /*001a*/ 	.short	0x01f0


	//----- nvinfo : EIATTR_KPARAM_INFO
	.align		4
        /*001c*/ 	.byte	0x04, 0x17
        /*001e*/ 	.short	(.L_2787 - .L_2786)
.L_2786:
        /*0020*/ 	.word	0x00000000
        /*0024*/ 	.short	0x0000
        /*0026*/ 	.short	0x0000
        /*0028*/ 	.byte	0x00, 0xf0, 0xc1, 0x07


	//----- nvinfo : EIATTR_MAXREG_COUNT
	.align		4
.L_2787:
        /*002c*/ 	.byte	0x03, 0x1b
        /*002e*/ 	.short	0x00ff


	//----- nvinfo : EIATTR_NUM_BARRIERS
	.align		4
        /*0030*/ 	.byte	0x02, 0x4c
        /*0032*/ 	.byte	0x01
	.zero		1


	//----- nvinfo : EIATTR_MERCURY_ISA_VERSION
	.align		4
        /*0034*/ 	.byte	0x03, 0x5f
        /*0036*/ 	.short	0x0000


	//----- nvinfo : EIATTR_COOP_GROUP_MASK_REGIDS
	.align		4
        /*0038*/ 	.byte	0x04, 0x29
        /*003a*/ 	.short	(.L_2789 - .L_2788)


	//   ....[0]....
.L_2788:
        /*003c*/ 	.word	0xffffffff


	//   ....[1]....
        /*0040*/ 	.word	0xffffffff


	//   ....[2]....
        /*0044*/ 	.word	0xffffffff


	//   ....[3]....
        /*0048*/ 	.word	0xffffffff


	//   ....[4]....
        /*004c*/ 	.word	0xffffffff


	//   ....[5]....
        /*0050*/ 	.word	0xffffffff


	//   ....[6]....
        /*0054*/ 	.word	0xffffffff


	//   ....[7]....
        /*0058*/ 	.word	0xffffffff


	//   ....[8]....
        /*005c*/ 	.word	0xffffffff


	//   ....[9]....
        /*0060*/ 	.word	0xffffffff


	//   ....[10]....
        /*0064*/ 	.word	0xffffffff


	//   ....[11]....
        /*0068*/ 	.word	0xffffffff


	//   ....[12]....
        /*006c*/ 	.word	0xffffffff


	//   ....[13]....
        /*0070*/ 	.word	0xffffffff


	//   ....[14]....
        /*0074*/ 	.word	0xffffffff


	//   ....[15]....
        /*0078*/ 	.word	0xffffffff


	//   ....[16]....
        /*007c*/ 	.word	0xffffffff


	//   ....[17]....
        /*0080*/ 	.word	0xffffffff


	//   ....[18]....
        /*0084*/ 	.word	0xffffffff


	//   ....[19]....
        /*0088*/ 	.word	0xffffffff


	//   ....[20]....
        /*008c*/ 	.word	0xffffffff


	//   ....[21]....
        /*0090*/ 	.word	0xffffffff


	//   ....[22]....
        /*0094*/ 	.word	0xffffffff


	//   ....[23]....
        /*0098*/ 	.word	0xffffffff


	//   ....[24]....
        /*009c*/ 	.word	0xffffffff


	//   ....[25]....
        /*00a0*/ 	.word	0xffffffff


	//   ....[26]....
        /*00a4*/ 	.word	0xffffffff


	//   ....[27]....
        /*00a8*/ 	.word	0xffffffff


	//   ....[28]....
        /*00ac*/ 	.word	0xffffffff


	//   ....[29]....
        /*00b0*/ 	.word	0xffffffff


	//   ....[30]....
        /*00b4*/ 	.word	0xffffffff


	//   ....[31]....
        /*00b8*/ 	.word	0xffffffff


	//   ....[32]....
        /*00bc*/ 	.word	0xffffffff


	//   ....[33]....
        /*00c0*/ 	.word	0xffffffff


	//   ....[34]....
        /*00c4*/ 	.word	0xffffffff


	//   ....[35]....
        /*00c8*/ 	.word	0xffffffff


	//   ....[36]....
        /*00cc*/ 	.word	0xffffffff


	//   ....[37]....
        /*00d0*/ 	.word	0xffffffff


	//   ....[38]....
        /*00d4*/ 	.word	0xffffffff


	//   ....[39]....
        /*00d8*/ 	.word	0xffffffff


	//   ....[40]....
        /*00dc*/ 	.word	0xffffffff


	//   ....[41]....
        /*00e0*/ 	.word	0xffffffff


	//   ....[42]....
        /*00e4*/ 	.word	0xffffffff


	//   ....[43]....
        /*00e8*/ 	.word	0xffffffff


	//   ....[44]....
        /*00ec*/ 	.word	0xffffffff


	//   ....[45]....
        /*00f0*/ 	.word	0xffffffff


	//   ....[46]....
        /*00f4*/ 	.word	0xffffffff


	//   ....[47]....
        /*00f8*/ 	.word	0xffffffff


	//   ....[48]....
        /*00fc*/ 	.word	0xffffffff


	//   ....[49]....
        /*0100*/ 	.word	0xffffffff


	//   ....[50]....
        /*0104*/ 	.word	0xffffffff


	//   ....[51]....
        /*0108*/ 	.word	0xffffffff


	//   ....[52]....
        /*010c*/ 	.word	0xffffffff


	//   ....[53]....
        /*0110*/ 	.word	0xffffffff


	//   ....[54]....
        /*0114*/ 	.word	0xffffffff


	//   ....[55]....
        /*0118*/ 	.word	0xffffffff


	//   ....[56]....
        /*011c*/ 	.word	0xffffffff


	//   ....[57]....
        /*0120*/ 	.word	0xffffffff


	//----- nvinfo : EIATTR_COOP_GROUP_INSTR_OFFSETS
	.align		4
.L_2789:
        /*0124*/ 	.byte	0x04, 0x28
        /*0126*/ 	.short	(.L_2791 - .L_2790)


	//   ....[0]....
.L_2790:
        /*0128*/ 	.word	0x00000890


	//   ....[1]....
        /*012c*/ 	.word	0x000009a0


	//   ....[2]....
        /*0130*/ 	.word	0x00000b60


	//   ....[3]....
        /*0134*/ 	.word	0x00000cf0


	//   ....[4]....
        /*0138*/ 	.word	0x000011f0


	//   ....[5]....
        /*013c*/ 	.word	0x00001900


	//   ....[6]....
        /*0140*/ 	.word	0x00001cb0


	//   ....[7]....
        /*0144*/ 	.word	0x000025e0


	//   ....[8]....
        /*0148*/ 	.word	0x00002ad0


	//   ....[9]....
        /*014c*/ 	.word	0x00002b10


	//   ....[10]....
        /*0150*/ 	.word	0x00002c50


	//   ....[11]....
        /*0154*/ 	.word	0x00002c80


	//   ....[12]....
        /*0158*/ 	.word	0x00002d20


	//   ....[13]....
        /*015c*/ 	.word	0x00002d60


	//   ....[14]....
        /*0160*/ 	.word	0x00003020


	//   ....[15]....
        /*0164*/ 	.word	0x00003040


	//   ....[16]....
        /*0168*/ 	.word	0x00003050


	//   ....[17]....
        /*016c*/ 	.word	0x00003060


	//   ....[18]....
        /*0170*/ 	.word	0x00003070


	//   ....[19]....
        /*0174*/ 	.word	0x000030a0


	//   ....[20]....
        /*0178*/ 	.word	0x000030d0


	//   ....[21]....
        /*017c*/ 	.word	0x000030f0


	//   ....[22]....
        /*0180*/ 	.word	0x00003110


	//   ....[23]....
        /*0184*/ 	.word	0x00003150


	//   ....[24]....
        /*0188*/ 	.word	0x00003170


	//   ....[25]....
        /*018c*/ 	.word	0x00003190


	//   ....[26]....
        /*0190*/ 	.word	0x000031a0


	//   ....[27]....
        /*0194*/ 	.word	0x00003200


	//   ....[28]....
        /*0198*/ 	.word	0x00003230


	//   ....[29]....
        /*019c*/ 	.word	0x00003370


	//   ....[30]....
        /*01a0*/ 	.word	0x000033a0


	//   ....[31]....
        /*01a4*/ 	.word	0x000034d0


	//   ....[32]....
        /*01a8*/ 	.word	0x00003500


	//   ....[33]....
        /*01ac*/ 	.word	0x00003530


	//   ....[34]....
        /*01b0*/ 	.word	0x00003560


	//   ....[35]....
        /*01b4*/ 	.word	0x000035a0


	//   ....[36]....
        /*01b8*/ 	.word	0x00004740


	//   ....[37]....
        /*01bc*/ 	.word	0x00004780


	//   ....[38]....
        /*01c0*/ 	.word	0x00004870


	//   ....[39]....
        /*01c4*/ 	.word	0x000048a0


	//   ....[40]....
        /*01c8*/ 	.word	0x00004950


	//   ....[41]....
        /*01cc*/ 	.word	0x00004970


	//   ....[42]....
        /*01d0*/ 	.word	0x000049b0


	//   ....[43]....
        /*01d4*/ 	.word	0x000049e0


	//   ....[44]....
        /*01d8*/ 	.word	0x00004ac0


	//   ....[45]....
        /*01dc*/ 	.word	0x00004af0


	//   ....[46]....
        /*01e0*/ 	.word	0x000050d0


	//   ....[47]....
        /*01e4*/ 	.word	0x00005260


	//   ....[48]....
        /*01e8*/ 	.word	0x00005470


	//   ....[49]....
        /*01ec*/ 	.word	0x000054c0


	//   ....[50]....
        /*01f0*/ 	.word	0x000054f0


	//   ....[51]....
        /*01f4*/ 	.word	0x00005510


	//   ....[52]....
        /*01f8*/ 	.word	0x00005530


	//   ....[53]....
        /*01fc*/ 	.word	0x000055e0


	//   ....[54]....
        /*0200*/ 	.word	0x00005630


	//   ....[55]....
        /*0204*/ 	.word	0x00005650


	//   ....[56]....
        /*0208*/ 	.word	0x00005670


	//   ....[57]....
        /*020c*/ 	.word	0x00005690


	//----- nvinfo : EIATTR_EXIT_INSTR_OFFSETS
	.align		4
.L_2791:
        /*0210*/ 	.byte	0x04, 0x1c
        /*0212*/ 	.short	(.L_2793 - .L_2792)


	//   ....[0]....
.L_2792:
        /*0214*/ 	.word	0x00005750


	//   ....[1]....
        /*0218*/ 	.word	0x00005970


	//----- nvinfo : EIATTR_MAX_THREADS
	.align		4
.L_2793:
        /*021c*/ 	.byte	0x04, 0x05
        /*021e*/ 	.short	(.L_2795 - .L_2794)
.L_2794:
        /*0220*/ 	.word	0x00000020
        /*0224*/ 	.word	0x00000001
        /*0228*/ 	.word	0x00000001


	//----- nvinfo : EIATTR_CRS_STACK_SIZE
	.align		4
.L_2795:
        /*022c*/ 	.byte	0x04, 0x1e
        /*022e*/ 	.short	(.L_2797 - .L_2796)
.L_2796:
        /*0230*/ 	.word	0x00000000
.L_2797:


//--------------------- .nv.info._Z25selective_scan_bwd_kernelI32Selective_Scan_bwd_kernel_traitsILi32ELi16ELb1ELb0ELb1ELb1ELb0EffEEv12SSMParamsBwd --------------------------
	.section	.nv.info._Z25selective_scan_bwd_kernelI32Selective_Scan_bwd_kernel_traitsILi32ELi16ELb1ELb0ELb1ELb1ELb0EffEEv12SSMParamsBwd,"",@"SHT_CUDA_INFO"
	.sectionflags	@""
	.align	4


	//----- nvinfo : EIATTR_CUDA_API_VERSION
	.align		4
        /*0000*/ 	.byte	0x04, 0x37
        /*0002*/ 	.short	(.L_2799 - .L_2798)
.L_2798:
        /*0004*/ 	.word	0x00000082


	//----- nvinfo : EIATTR_SW2861232_WAR
	.align		4
.L_2799:
        /*0008*/ 	.byte	0x01, 0x35
	.zero		2


	//----- nvinfo : EIATTR_PARAM_CBANK
	.align		4
        /*000c*/ 	.byte	0x04, 0x0a
        /*000e*/ 	.short	(.L_2801 - .L_2800)
	.align		4
.L_2800:
        /*0010*/ 	.word	index@(.nv.constant0._Z25selective_scan_bwd_kernelI32Selective_Scan_bwd_kernel_traitsILi32ELi16ELb1ELb0ELb1ELb1ELb0EffEEv12SSMParamsBwd)
        /*0014*/ 	.short	0x0160
        /*0016*/ 	.short	0x01f0


	//----- nvinfo : EIATTR_CBANK_PARAM_SIZE
	.align		4
.L_2801:
        /*0018*/ 	.byte	0x03, 0x19
        /*001a*/ 	.short	0x01f0


	//----- nvinfo : EIATTR_KPARAM_INFO
	.align		4
        /*001c*/ 	.byte	0x04, 0x17
        /*001e*/ 	.short	(.L_2803 - .L_2802)
.L_2802:
        /*0020*/ 	.word	0x00000000
        /*0024*/ 	.short	0x0000
        /*0026*/ 	.short	0x0000
        /*0028*/ 	.byte	0x00, 0xf0, 0xc1, 0x07


	//----- nvinfo : EIATTR_MAXREG_COUNT
	.align		4
.L_2803:
        /*002c*/ 	.byte	0x03, 0x1b
        /*002e*/ 	.short	0x00ff


	//----- nvinfo : EIATTR_NUM_BARRIERS
	.align		4
        /*0030*/ 	.byte	0x02, 0x4c
        /*0032*/ 	.byte	0x01
	.zero		1


	//----- nvinfo : EIATTR_MERCURY_ISA_VERSION
	.align		4
        /*0034*/ 	.byte	0x03, 0x5f
        /*0036*/ 	.short	0x0000


	//----- nvinfo : EIATTR_COOP_GROUP_MASK_REGIDS
	.align		4
        /*0038*/ 	.byte	0x04, 0x29
        /*003a*/ 	.short	(.L_2805 - .L_2804)


	//   ....[0]....
.L_2804:
        /*003c*/ 	.word	0xffffffff


	//   ....[1]....
        /*0040*/ 	.word	0xffffffff


	//   ....[2]....
        /*0044*/ 	.word	0xffffffff


	//   ....[3]....
        /*0048*/ 	.word	0xffffffff


	//   ....[4]....
        /*004c*/ 	.word	0xffffffff


	//   ....[5]....
        /*0050*/ 	.word	0xffffffff


	//   ....[6]....
        /*0054*/ 	.word	0xffffffff


	//   ....[7]....
        /*0058*/ 	.word	0xffffffff


	//   ....[8]....
        /*005c*/ 	.word	0xffffffff


	//   ....[9]....
        /*0060*/ 	.word	0xffffffff


	//   ....[10]....
        /*0064*/ 	.word	0xffffffff


	//   ....[11]....
        /*0068*/ 	.word	0xffffffff


	//   ....[12]....
        /*006c*/ 	.word	0xffffffff


	//   ....[13]....
        /*0070*/ 	.word	0xffffffff


	//   ....[14]....
        /*0074*/ 	.word	0xffffffff


	//   ....[15]....
        /*0078*/ 	.word	0xffffffff


	//   ....[16]....
        /*007c*/ 	.word	0xffffffff


	//   ....[17]....
        /*0080*/ 	.word	0xffffffff


	//   ....[18]....
        /*0084*/ 	.word	0xffffffff


	//   ....[19]....
        /*0088*/ 	.word	0xffffffff


	//   ....[20]....
        /*008c*/ 	.word	0xffffffff


	//   ....[21]....
        /*0090*/ 	.word	0xffffffff


	//   ....[22]....
        /*0094*/ 	.word	0xffffffff


	//   ....[23]....
        /*0098*/ 	.word	0xffffffff


	//   ....[24]....
        /*009c*/ 	.word	0xffffffff


	//   ....[25]....
        /*00a0*/ 	.word	0xffffffff


	//   ....[26]....
        /*00a4*/ 	.word	0xffffffff


	//   ....[27]....
        /*00a8*/ 	.word	0xffffffff


	//   ....[28]....
        /*00ac*/ 	.word	0xffffffff


	//   ....[29]....
        /*00b0*/ 	.word	0xffffffff


	//   ....[30]....
        /*00b4*/ 	.word	0xffffffff


	//   ....[31]....
        /*00b8*/ 	.word	0xffffffff


	//   ....[32]....
        /*00bc*/ 	.word	0xffffffff


	//   ....[33]....
        /*00c0*/ 	.word	0xffffffff


	//   ....[34]....
        /*00c4*/ 	.word	0xffffffff


	//   ....[35]....
        /*00c8*/ 	.word	0xffffffff


	//   ....[36]....
        /*00cc*/ 	.word	0xffffffff


	//   ....[37]....
        /*00d0*/ 	.word	0xffffffff


	//   ....[38]....
        /*00d4*/ 	.word	0xffffffff


	//   ....[39]....
        /*00d8*/ 	.word	0xffffffff


	//   ....[40]....
        /*00dc*/ 	.word	0xffffffff


	//   ....[41]....
        /*00e0*/ 	.word	0xffffffff


	//   ....[42]....
        /*00e4*/ 	.word	0xffffffff


	//   ....[43]....
        /*00e8*/ 	.word	0xffffffff


	//   ....[44]....
        /*00ec*/ 	.word	0xffffffff


	//   ....[45]....
        /*00f0*/ 	.word	0xffffffff


	//   ....[46]....
        /*00f4*/ 	.word	0xffffffff


	//   ....[47]....
        /*00f8*/ 	.word	0xffffffff


	//   ....[48]....
        /*00fc*/ 	.word	0xffffffff


	//   ....[49]....
        /*0100*/ 	.word	0xffffffff


	//   ....[50]....
        /*0104*/ 	.word	0xffffffff


	//   ....[51]....
        /*0108*/ 	.word	0xffffffff


	//   ....[52]....
        /*010c*/ 	.word	0xffffffff


	//   ....[53]....
        /*0110*/ 	.word	0xffffffff


	//   ....[54]....
        /*0114*/ 	.word	0xffffffff


	//----- nvinfo : EIATTR_COOP_GROUP_INSTR_OFFSETS
	.align		4
.L_2805:
        /*0118*/ 	.byte	0x04, 0x28
        /*011a*/ 	.short	(.L_2807 - .L_2806)


	//   ....[0]....
.L_2806:
        /*011c*/ 	.word	0x00000890


	//   ....[1]....
        /*0120*/ 	.word	0x00000970


	//   ....[2]....
        /*0124*/ 	.word	0x00000b80


	//   ....[3]....
        /*0128*/ 	.word	0x00003600


	//   ....[4]....
        /*012c*/ 	.word	0x00003b40


	//   ....[5]....
        /*0130*/ 	.word	0x00003b80


	//   ....[6]....
        /*0134*/ 	.word	0x00003cb0


	//   ....[7]....
        /*0138*/ 	.word	0x00003ce0


	//   ....[8]....
        /*013c*/ 	.word	0x00003de0


	//   ....[9]....
        /*0140*/ 	.word	0x00003f90


	//   ....[10]....
        /*0144*/ 	.word	0x00004050


	//   ....[11]....
        /*0148*/ 	.word	0x00004080


	//   ....[12]....
        /*014c*/ 	.word	0x000040a0


	//   ....[13]....
        /*0150*/ 	.word	0x000040b0


	//   ....[14]....
        /*0154*/ 	.word	0x000040f0


	//   ....[15]....
        /*0158*/ 	.word	0x00004110


	//   ....[16]....
        /*015c*/ 	.word	0x00004140


	//   ....[17]....
        /*0160*/ 	.word	0x00004150


	//   ....[18]....
        /*0164*/ 	.word	0x00004180


	//   ....[19]....
        /*0168*/ 	.word	0x000041a0


	//   ....[20]....
        /*016c*/ 	.word	0x000041d0


	//   ....[21]....
        /*0170*/ 	.word	0x000041e0


	//   ....[22]....
        /*0174*/ 	.word	0x000041f0


	//   ....[23]....
        /*0178*/ 	.word	0x00004220


	//   ....[24]....
        /*017c*/ 	.word	0x00004230


	//   ....[25]....
        /*0180*/ 	.word	0x00004360


	//   ....[26]....
        /*0184*/ 	.word	0x00004390


	//   ....[27]....
        /*0188*/ 	.word	0x000044a0


	//   ....[28]....
        /*018c*/ 	.word	0x00004500


	//   ....[29]....
        /*0190*/ 	.word	0x00004530


	//   ....[30]....
        /*0194*/ 	.word	0x00004550


	//   ....[31]....
        /*0198*/ 	.word	0x000046c0


	//   ....[32]....
        /*019c*/ 	.word	0x000057a0


	//   ....[33]....
        /*01a0*/ 	.word	0x000057e0


	//   ....[34]....
        /*01a4*/ 	.word	0x000058d0


	//   ....[35]....
        /*01a8*/ 	.word	0x00005900


	//   ....[36]....
        /*01ac*/ 	.word	0x000059e0


	//   ....[37]....
        /*01b0*/ 	.word	0x00005a00


	//   ....[38]....
        /*01b4*/ 	.word	0x00005a40


	//   ....[39]....
        /*01b8*/ 	.word	0x00005a70


	//   ....[40]....
        /*01bc*/ 	.word	0x00005b50


	//   ....[41]....
        /*01c0*/ 	.word	0x00005b80


	//   ....[42]....
        /*01c4*/ 	.word	0x00006050


	//   ....[43]....
        /*01c8*/ 	.word	0x00006530


	//   ....[44]....
        /*01cc*/ 	.word	0x00006a90


	//   ....[45]....
        /*01d0*/ 	.word	0x00006cf0


	//   ....[46]....
        /*01d4*/ 	.word	0x00006d40


	//   ....[47]....
        /*01d8*/ 	.word	0x00006d70


	//   ....[48]....
        /*01dc*/ 	.word	0x00006d90


	//   ....[49]....
        /*01e0*/ 	.word	0x00006db0


	//   ....[50]....
        /*01e4*/ 	.word	0x00006e60


	//   ....[51]....
        /*01e8*/ 	.word	0x00006eb0


	//   ....[52]....
        /*01ec*/ 	.word	0x00006ed0


	//   ....[53]....
        /*01f0*/ 	.word	0x00006ef0


	//   ....[54]....
        /*01f4*/ 	.word	0x00006f10


	//----- nvinfo : EIATTR_EXIT_INSTR_OFFSETS
	.align		4
.L_2807:
        /*01f8*/ 	.byte	0x04, 0x1c
        /*01fa*/ 	.short	(.L_2809 - .L_2808)


	//   ....[0]....
.L_2808:
        /*01fc*/ 	.word	0x00006fd0


	//   ....[1]....
        /*0200*/ 	.word	0x000071f0


	//----- nvinfo : EIATTR_MAX_THREADS
	.align		4
.L_2809:
        /*0204*/ 	.byte	0x04, 0x05
        /*0206*/ 	.short	(.L_2811 - .L_2810)
.L_2810:
        /*0208*/ 	.word	0x00000020
        /*020c*/ 	.word	0x00000001
        /*0210*/ 	.word	0x00000001


	//----- nvinfo : EIATTR_CRS_STACK_SIZE
	.align		4
.L_2811:
        /*0214*/ 	.byte	0x04, 0x1e
        /*0216*/ 	.short	(.L_2813 - .L_2812)
.L_2812:
        /*0218*/ 	.word	0x00000000
.L_2813:


//--------------------- .nv.info._Z25selective_scan_bwd_kernelI32Selective_Scan_bwd_kernel_traitsILi32ELi16ELb1ELb0ELb1ELb1ELb1EffEEv12SSMParamsBwd --------------------------
	.section	.nv.info._Z25selective_scan_bwd_kernelI32Selective_Scan_bwd_kernel_traitsILi32ELi16ELb1ELb0ELb1ELb1ELb1EffEEv12SSMParamsBwd,"",@"SHT_CUDA_INFO"
	.sectionflags	@""
	.align	4


	//----- nvinfo : EIATTR_CUDA_API_VERSION
	.align		4
        /*0000*/ 	.byte	0x04, 0x37
        /*0002*/ 	.short	(.L_2815 - .L_2814)
.L_2814:
        /*0004*/ 	.word	0x00000082


	//----- nvinfo : EIATTR_SW2861232_WAR
	.align		4
.L_2815:
        /*0008*/ 	.byte	0x01, 0x35
	.zero		2


	//----- nvinfo : EIATTR_PARAM_CBANK
	.align		4
        /*000c*/ 	.byte	0x04, 0x0a
        /*000e*/ 	.short	(.L_2817 - .L_2816)
	.align		4
.L_2816:
        /*0010*/ 	.word	index@(.nv.constant0._Z25selective_scan_bwd_kernelI32Selective_Scan_bwd_kernel_traitsILi32ELi16ELb1ELb0ELb1ELb1ELb1EffEEv12SSMParamsBwd)
        /*0014*/ 	.short	0x0160
        /*0016*/ 	.short	0x01f0


	//----- nvinfo : EIATTR_CBANK_PARAM_SIZE
	.align		4
.L_2817:
        /*0018*/ 	.byte	0x03, 0x19
        /*001a*/ 	.short	0x01f0


	//----- nvinfo : EIATTR_KPARAM_INFO
	.align		4
        /*001c*/ 	.byte	0x04, 0x17
        /*001e*/ 	.short	(.L_2819 - .L_2818)
.L_2818:
        /*0020*/ 	.word	0x00000000
        /*0024*/ 	.short	0x0000
        /*0026*/ 	.short	0x0000
        /*0028*/ 	.byte	0x00, 0xf0, 0xc1, 0x07


	//----- nvinfo : EIATTR_MAXREG_COUNT
	.align		4
.L_2819:
        /*002c*/ 	.byte	0x03, 0x1b
        /*002e*/ 	.short	0x00ff


	//----- nvinfo : EIATTR_NUM_BARRIERS
	.align		4
        /*0030*/ 	.byte	0x02, 0x4c
        /*0032*/ 	.byte	0x01
	.zero		1


	//----- nvinfo : EIATTR_MERCURY_ISA_VERSION
	.align		4
        /*0034*/ 	.byte	0x03, 0x5f
        /*0036*/ 	.short	0x0000


	//----- nvinfo : EIATTR_COOP_GROUP_MASK_REGIDS
	.align		4
        /*0038*/ 	.byte	0x04, 0x29
        /*003a*/ 	.short	(.L_2821 - .L_2820)


	//   ....[0]....
.L_2820:
        /*003c*/ 	.word	0xffffffff


	//   ....[1]....
        /*0040*/ 	.word	0xffffffff


	//   ....[2]....
        /*0044*/ 	.word	0xffffffff


	//   ....[3]....
        /*0048*/ 	.word	0xffffffff


	//   ....[4]....
        /*004c*/ 	.word	0xffffffff


	//   ....[5]....
        /*0050*/ 	.word	0xffffffff


	//   ....[6]....
        /*0054*/ 	.word	0xffffffff


	//   ....[7]....
        /*0058*/ 	.word	0xffffffff


	//   ....[8]....
        /*005c*/ 	.word	0xffffffff


	//   ....[9]....
        /*0060*/ 	.word	0xffffffff


	//   ....[10]....
        /*0064*/ 	.word	0xffffffff


	//   ....[11]....
        /*0068*/ 	.word	0xffffffff


	//   ....[12]....
        /*006c*/ 	.word	0xffffffff


	//   ....[13]....
        /*0070*/ 	.word	0xffffffff


	//   ....[14]....
        /*0074*/ 	.word	0xffffffff


	//   ....[15]....
        /*0078*/ 	.word	0xffffffff


	//   ....[16]....
        /*007c*/ 	.word	0xffffffff


	//   ....[17]....
        /*0080*/ 	.word	0xffffffff


	//   ....[18]....
        /*0084*/ 	.word	0xffffffff


	//   ....[19]....
        /*0088*/ 	.word	0xffffffff


	//   ....[20]....
        /*008c*/ 	.word	0xffffffff


	//   ....[21]....
        /*0090*/ 	.word	0xffffffff


	//   ....[22]....
        /*0094*/ 	.word	0xffffffff


	//   ....[23]....
        /*0098*/ 	.word	0xffffffff


	//   ....[24]....
        /*009c*/ 	.word	0xffffffff


	//   ....[25]....
        /*00a0*/ 	.word	0xffffffff


	//   ....[26]....
        /*00a4*/ 	.word	0xffffffff


	//   ....[27]....
        /*00a8*/ 	.word	0xffffffff


	//   ....[28]....
        /*00ac*/ 	.word	0xffffffff


	//   ....[29]....
        /*00b0*/ 	.word	0xffffffff


	//   ....[30]....
        /*00b4*/ 	.word	0xffffffff


	//   ....[31]....
        /*00b8*/ 	.word	0xffffffff


	//   ....[32]....
        /*00bc*/ 	.word	0xffffffff


	//   ....[33]....
        /*00c0*/ 	.word	0xffffffff


	//   ....[34]....
        /*00c4*/ 	.word	0xffffffff


	//   ....[35]....
        /*00c8*/ 	.word	0xffffffff


	//   ....[36]....
        /*00cc*/ 	.word	0xffffffff


	//   ....[37]....
        /*00d0*/ 	.word	0xffffffff


	//   ....[38]....
        /*00d4*/ 	.word	0xffffffff


	//   ....[39]....
        /*00d8*/ 	.word	0xffffffff


	//   ....[40]....
        /*00dc*/ 	.word	0xffffffff


	//   ....[41]....
        /*00e0*/ 	.word	0xffffffff


	//   ....[42]....
        /*00e4*/ 	.word	0xffffffff


	//   ....[43]....
        /*00e8*/ 	.word	0xffffffff


	//   ....[44]....
        /*00ec*/ 	.word	0xffffffff


	//   ....[45]....
        /*00f0*/ 	.word	0xffffffff


	//   ....[46]....
        /*00f4*/ 	.word	0xffffffff


	//   ....[47]....
        /*00f8*/ 	.word	0xffffffff


	//   ....[48]....
        /*00fc*/ 	.word	0xffffffff


	//   ....[49]....
        /*0100*/ 	.word	0xffffffff


	//   ....[50]....
        /*0104*/ 	.word	0xffffffff


	//   ....[51]....
        /*0108*/ 	.word	0xffffffff


	//   ....[52]....
        /*010c*/ 	.word	0xffffffff


	//   ....[53]....
        /*0110*/ 	.word	0xffffffff


	//   ....[54]....
        /*0114*/ 	.word	0xffffffff


	//   ....[55]....
        /*0118*/ 	.word	0xffffffff


	//   ....[56]....
        /*011c*/ 	.word	0xffffffff


	//   ....[57]....
        /*0120*/ 	.word	0xffffffff


	//   ....[58]....
        /*0124*/ 	.word	0xffffffff


	//----- nvinfo : EIATTR_COOP_GROUP_INSTR_OFFSETS
	.align		4
.L_2821:
        /*0128*/ 	.byte	0x04, 0x28
        /*012a*/ 	.short	(.L_2823 - .L_2822)


	//   ....[0]....
.L_2822:
        /*012c*/ 	.word	0x00000840


	//   ....[1]....
        /*0130*/ 	.word	0x00000930


	//   ....[2]....
        /*0134*/ 	.word	0x00000b80


	//   ....[3]....
        /*0138*/ 	.word	0x00003080


	//   ....[4]....
        /*013c*/ 	.word	0x000035d0


	//   ....[5]....
        /*0140*/ 	.word	0x00003c50


	//   ....[6]....
        /*0144*/ 	.word	0x00004040


	//   ....[7]....
        /*0148*/ 	.word	0x00004840


	//   ....[8]....
        /*014c*/ 	.word	0x00004d90


	//   ....[9]....
        /*0150*/ 	.word	0x00004dd0


	//   ....[10]....
        /*0154*/ 	.word	0x00004ea0


	//   ....[11]....
        /*0158*/ 	.word	0x00004ed0


	//   ....[12]....
        /*015c*/ 	.word	0x000051d0


	//   ....[13]....
        /*0160*/ 	.word	0x00005200


	//   ....[14]....
        /*0164*/ 	.word	0x00005290


	//   ....[15]....
        /*0168*/ 	.word	0x000052b0


	//   ....[16]....
        /*016c*/ 	.word	0x000052e0


	//   ....[17]....
        /*0170*/ 	.word	0x000052f0


	//   ....[18]....
        /*0174*/ 	.word	0x00005320


	//   ....[19]....
        /*0178*/ 	.word	0x00005350


	//   ....[20]....
        /*017c*/ 	.word	0x00005370


	//   ....[21]....
        /*0180*/ 	.word	0x00005390


	//   ....[22]....
        /*0184*/ 	.word	0x000053c0


	//   ....[23]....
        /*0188*/ 	.word	0x000053e0


	//   ....[24]....
        /*018c*/ 	.word	0x00005410


	//   ....[25]....
        /*0190*/ 	.word	0x00005420


	//   ....[26]....
        /*0194*/ 	.word	0x00005430


	//   ....[27]....
        /*0198*/ 	.word	0x00005460


	//   ....[28]....
        /*019c*/ 	.word	0x00005470


	//   ....[29]....
        /*01a0*/ 	.word	0x000055c0


	//   ....[30]....
        /*01a4*/ 	.word	0x000055f0


	//   ....[31]....
        /*01a8*/ 	.word	0x000056e0


	//   ....[32]....
        /*01ac*/ 	.word	0x00005730


	//   ....[33]....
        /*01b0*/ 	.word	0x00005770


	//   ....[34]....
        /*01b4*/ 	.word	0x00005790


	//   ....[35]....
        /*01b8*/ 	.word	0x000057d0


	//   ....[36]....
        /*01bc*/ 	.word	0x00006a10


	//   ....[37]....
        /*01c0*/ 	.word	0x00006a50


	//   ....[38]....
        /*01c4*/ 	.word	0x00006b40


	//   ....[39]....
        /*01c8*/ 	.word	0x00006b70


	//   ....[40]....
        /*01cc*/ 	.word	0x00006c50


	//   ....[41]....
        /*01d0*/ 	.word	0x00006c80


	//   ....[42]....
        /*01d4*/ 	.word	0x00006d60


	//   ....[43]....
        /*01d8*/ 	.word	0x00006d90


	//   ....[44]....
        /*01dc*/ 	.word	0x00006e70


	//   ....[45]....
        /*01e0*/ 	.word	0x00006ea0


	//   ....[46]....
        /*01e4*/ 	.word	0x000072a0


	//   ....[47]....
        /*01e8*/ 	.word	0x000074d0


	//   ....[48]....
        /*01ec*/ 	.word	0x00007cd0


	//   ....[49]....
        /*01f0*/ 	.word	0x00007f10


	//   ....[50]....
        /*01f4*/ 	.word	0x00007f60


	//   ....[51]....
        /*01f8*/ 	.word	0x00007f90


	//   ....[52]....
        /*01fc*/ 	.word	0x00007fb0


	//   ....[53]....
        /*0200*/ 	.word	0x00007fd0


	//   ....[54]....
        /*0204*/ 	.word	0x00008080


	//   ....[55]....
        /*0208*/ 	.word	0x000080d0


	//   ....[56]....
        /*020c*/ 	.word	0x000080f0


	//   ....[57]....
        /*0210*/ 	.word	0x00008110


	//   ....[58]....
        /*0214*/ 	.word	0x00008130


	//----- nvinfo : EIATTR_EXIT_INSTR_OFFSETS
	.align		4
.L_2823:
        /*0218*/ 	.byte	0x04, 0x1c
        /*021a*/ 	.short	(.L_2825 - .L_2824)


	//   ....[0]....
.L_2824:
        /*021c*/ 	.word	0x000081f0


	//   ....[1]....
        /*0220*/ 	.word	0x00008410


	//----- nvinfo : EIATTR_MAX_THREADS
	.align		4
.L_2825:
        /*0224*/ 	.byte	0x04, 0x05
        /*0226*/ 	.short	(.L_2827 - .L_2826)
.L_2826:
        /*0228*/ 	.word	0x00000020
        /*022c*/ 	.word	0x00000001
        /*0230*/ 	.word	0x00000001


	//----- nvinfo : EIATTR_CRS_STACK_SIZE
	.align		4
.L_2827:
        /*0234*/ 	.byte	0x04, 0x1e
        /*0236*/ 	.short	(.L_2829 - .L_2828)
.L_2828:
        /*0238*/ 	.word	0x00000000
.L_2829:


//--------------------- .nv.info._Z25selective_scan_bwd_kernelI32Selective_Scan_bwd_kernel_traitsILi32ELi16ELb1ELb1ELb0ELb0ELb0EffEEv12SSMParamsBwd --------------------------
	.section	.nv.info._Z25selective_scan_bwd_kernelI32Selective_Scan_bwd_kernel_traitsILi32ELi16ELb1ELb1ELb0ELb0ELb0EffEEv12SSMParamsBwd,"",@"SHT_CUDA_INFO"
	.sectionflags	@""
	.align	4


	//----- nvinfo : EIATTR_CUDA_API_VERSION
	.align		4
        /*0000*/ 	.byte	0x04, 0x37
        /*0002*/ 	.short	(.L_2831 - .L_2830)
.L_2830:
        /*0004*/ 	.word	0x00000082


	//----- nvinfo : EIATTR_SW2861232_WAR
	.align		4
.L_2831:
        /*0008*/ 	.byte	0x01, 0x35
	.zero		2


	//----- nvinfo : EIATTR_PARAM_CBANK
	.align		4
        /*000c*/ 	.byte	0x04, 0x0a
        /*000e*/ 	.short	(.L_2833 - .L_2832)
	.align		4
.L_2832:
        /*0010*/ 	.word	index@(.nv.constant0._Z25selective_scan_bwd_kernelI32Selective_Scan_bwd_kernel_traitsILi32ELi16ELb1ELb1ELb0ELb0ELb0EffEEv12SSMParamsBwd)
        /*0014*/ 	.short	0x0160
        /*0016*/ 	.short	0x01f0


	//----- nvinfo : EIATTR_CBANK_PARAM_SIZE
	.align		4
.L_2833:
        /*0018*/ 	.byte	0x03, 0x19
        /*001a*/ 	.short	0x01f0


	//----- nvinfo : EIATTR_KPARAM_INFO
	.align		4
        /*001c*/ 	.byte	0x04, 0x17
        /*001e*/ 	.short	(.L_2835 - .L_2834)
.L_2834:
        /*0020*/ 	.word	0x00000000
        /*0024*/ 	.short	0x0000
        /*0026*/ 	.short	0x0000
        /*0028*/ 	.byte	0x00, 0xf0, 0xc1, 0x07


	//----- nvinfo : EIATTR_MAXREG_COUNT
	.align		4
.L_2835:
        /*002c*/ 	.byte	0x03, 0x1b
        /*002e*/ 	.short	0x00ff


	//----- nvinfo : EIATTR_NUM_BARRIERS
	.align		4
        /*0030*/ 	.byte	0x02, 0x4c
        /*0032*/ 	.byte	0x01
	.zero		1


	//----- nvinfo : EIATTR_MERCURY_ISA_VERSION
	.align		4
        /*0034*/ 	.byte	0x03, 0x5f
        /*0036*/ 	.short	0x0000


	//----- nvinfo : EIATTR_COOP_GROUP_MASK_REGIDS
	.align		4
        /*0038*/ 	.byte	0x04, 0x29
        /*003a*/ 	.short	(.L_2837 - .L_2836)


	//   ....[0]....
.L_2836:
        /*003c*/ 	.word	0xffffffff


	//   ....[1]....
        /*0040*/ 	.word	0xffffffff


	//   ....[2]....
        /*0044*/ 	.word	0xffffffff


	//   ....[3]....
        /*0048*/ 	.word	0xffffffff


	//   ....[4]....
        /*004c*/ 	.word	0xffffffff


	//   ....[5]....
        /*0050*/ 	.word	0xffffffff


	//   ....[6]....
        /*0054*/ 	.word	0xffffffff


	//   ....[7]....
        /*0058*/ 	.word	0xffffffff


	//   ....[8]....
        /*005c*/ 	.word	0xffffffff


	//   ....[9]....
        /*0060*/ 	.word	0xffffffff


	//   ....[10]....
        /*0064*/ 	.word	0xffffffff


	//   ....[11]....
        /*0068*/ 	.word	0xffffffff


	//   ....[12]....
        /*006c*/ 	.word	0xffffffff


	//   ....[13]....
        /*0070*/ 	.word	0xffffffff


	//   ....[14]....
        /*0074*/ 	.word	0xffffffff


	//   ....[15]....
        /*0078*/ 	.word	0xffffffff


	//   ....[16]....
        /*007c*/ 	.word	0xffffffff


	//   ....[17]....
        /*0080*/ 	.word	0xffffffff


	//   ....[18]....
        /*0084*/ 	.word	0xffffffff


	//   ....[19]....
        /*0088*/ 	.word	0xffffffff


	//   ....[20]....
        /*008c*/ 	.word	0xffffffff


	//   ....[21]....
        /*0090*/ 	.word	0xffffffff


	//   ....[22]....
        /*0094*/ 	.word	0xffffffff


	//   ....[23]....
        /*0098*/ 	.word	0xffffffff


	//   ....[24]....
        /*009c*/ 	.word	0xffffffff


	//   ....[25]....
        /*00a0*/ 	.word	0xffffffff


	//   ....[26]....
        /*00a4*/ 	.word	0xffffffff


	//   ....[27]....
        /*00a8*/ 	.word	0xffffffff


	//   ....[28]....
        /*00ac*/ 	.word	0xffffffff


	//   ....[29]....
        /*00b0*/ 	.word	0xffffffff


	//   ....[30]....
        /*00b4*/ 	.word	0xffffffff


	//   ....[31]....
        /*00b8*/ 	.word	0xffffffff


	//   ....[32]....
        /*00bc*/ 	.word	0xffffffff


	//   ....[33]....
        /*00c0*/ 	.word	0xffffffff


	//   ....[34]....
        /*00c4*/ 	.word	0xffffffff


	//   ....[35]....
        /*00c8*/ 	.word	0xffffffff


	//   ....[36]....
        /*00cc*/ 	.word	0xffffffff


	//   ....[37]....
        /*00d0*/ 	.word	0xffffffff


	//   ....[38]....
        /*00d4*/ 	.word	0xffffffff


	//   ....[39]....
        /*00d8*/ 	.word	0xffffffff


	//   ....[40]....
        /*00dc*/ 	.word	0xffffffff


	//   ....[41]....
        /*00e0*/ 	.word	0xffffffff


	//   ....[42]....
        /*00e4*/ 	.word	0xffffffff


	//   ....[43]....
        /*00e8*/ 	.word	0xffffffff


	//   ....[44]....
        /*00ec*/ 	.word	0xffffffff


	//   ....[45]....
        /*00f0*/ 	.word	0xffffffff


	//   ....[46]....
        /*00f4*/ 	.word	0xffffffff


	//   ....[47]....
        /*00f8*/ 	.word	0xffffffff


	//   ....[48]....
        /*00fc*/ 	.word	0xffffffff


	//   ....[49]....
        /*0100*/ 	.word	0xffffffff


	//   ....[50]....
        /*0104*/ 	.word	0xffffffff


	//   ....[51]....
        /*0108*/ 	.word	0xffffffff


	//   ....[52]....
        /*010c*/ 	.word	0xffffffff


	//   ....[53]....
        /*0110*/ 	.word	0xffffffff


	//----- nvinfo : EIATTR_COOP_GROUP_INSTR_OFFSETS
	.align		4
.L_2837:
        /*0114*/ 	.byte	0x04, 0x28
        /*0116*/ 	.short	(.L_2839 - .L_2838)


	//   ....[0]....
.L_2838:
        /*0118*/ 	.word	0x00000850


	//   ....[1]....
        /*011c*/ 	.word	0x00000940


	//   ....[2]....
        /*0120*/ 	.word	0x00000a30


	//   ....[3]....
        /*0124*/ 	.word	0x00001090


	//   ....[4]....
        /*0128*/ 	.word	0x00001c30


	//   ....[5]....
        /*012c*/ 	.word	0x00001c60


	//   ....[6]....
        /*0130*/ 	.word	0x00001cb0


	//   ....[7]....
        /*0134*/ 	.word	0x00001cc0


	//   ....[8]....
        /*0138*/ 	.word	0x00001cf0


	//   ....[9]....
        /*013c*/ 	.word	0x00001d10


	//   ....[10]....
        /*0140*/ 	.word	0x00001d40


	//   ....[11]....
        /*0144*/ 	.word	0x00001d60


	//   ....[12]....
        /*0148*/ 	.word	0x00001d90


	//   ....[13]....
        /*014c*/ 	.word	0x00001db0


	//   ....[14]....
        /*0150*/ 	.word	0x00001de0


	//   ....[15]....
        /*0154*/ 	.word	0x00001e00


	//   ....[16]....
        /*0158*/ 	.word	0x00001e40


	//   ....[17]....
        /*015c*/ 	.word	0x00001e70


	//   ....[18]....
        /*0160*/ 	.word	0x00001ea0


	//   ....[19]....
        /*0164*/ 	.word	0x00001ec0


	//   ....[20]....
        /*0168*/ 	.word	0x00001f20


	//   ....[21]....
        /*016c*/ 	.word	0x00001f50


	//   ....[22]....
        /*0170*/ 	.word	0x00001f70


	//   ....[23]....
        /*0174*/ 	.word	0x00001f90


	//   ....[24]....
        /*0178*/ 	.word	0x00001fb0


	//   ....[25]....
        /*017c*/ 	.word	0x00002060


	//   ....[26]....
        /*0180*/ 	.word	0x00002090


	//   ....[27]....
        /*0184*/ 	.word	0x000020d0


	//   ....[28]....
        /*0188*/ 	.word	0x000020f0


	//   ....[29]....
        /*018c*/ 	.word	0x00002120


	//   ....[30]....
        /*0190*/ 	.word	0x00002150


	//   ....[31]....
        /*0194*/ 	.word	0x00002180


	//   ....[32]....
        /*0198*/ 	.word	0x000032c0


	//   ....[33]....
        /*019c*/ 	.word	0x00003300


	//   ....[34]....
        /*01a0*/ 	.word	0x000033f0


	//   ....[35]....
        /*01a4*/ 	.word	0x00003420


	//   ....[36]....
        /*01a8*/ 	.word	0x00003500


	//   ....[37]....
        /*01ac*/ 	.word	0x00003530


	//   ....[38]....
        /*01b0*/ 	.word	0x00003610


	//   ....[39]....
        /*01b4*/ 	.word	0x00003640


	//   ....[40]....
        /*01b8*/ 	.word	0x00003730


	//   ....[41]....
        /*01bc*/ 	.word	0x00003760


	//   ....[42]....
        /*01c0*/ 	.word	0x00003d70


	//   ....[43]....
        /*01c4*/ 	.word	0x00003f20


	//   ....[44]....
        /*01c8*/ 	.word	0x00004120


	//   ....[45]....
        /*01cc*/ 	.word	0x00004170


	//   ....[46]....
        /*01d0*/ 	.word	0x000041a0


	//   ....[47]....
        /*01d4*/ 	.word	0x000041c0


	//   ....[48]....
        /*01d8*/ 	.word	0x000041e0


	//   ....[49]....
        /*01dc*/ 	.word	0x00004290


	//   ....[50]....
        /*01e0*/ 	.word	0x000042e0


	//   ....[51]....
        /*01e4*/ 	.word	0x00004300


	//   ....[52]....
        /*01e8*/ 	.word	0x00004320


	//   ....[53]....
        /*01ec*/ 	.word	0x00004340


	//----- nvinfo : EIATTR_EXIT_INSTR_OFFSETS
	.align		4
.L_2839:
        /*01f0*/ 	.byte	0x04, 0x1c
        /*01f2*/ 	.short	(.L_2841 - .L_2840)


	//   ....[0]....
.L_2840:
        /*01f4*/ 	.word	0x00004400


	//   ....[1]....
        /*01f8*/ 	.word	0x00004620


	//----- nvinfo : EIATTR_MAX_THREADS
	.align		4
.L_2841:
        /*01fc*/ 	.byte	0x04, 0x05
        /*01fe*/ 	.short	(.L_2843 - .L_2842)
.L_2842:
        /*0200*/ 	.word	0x00000020
        /*0204*/ 	.word	0x00000001
        /*0208*/ 	.word	0x00000001


	//----- nvinfo : EIATTR_CRS_STACK_SIZE
	.align		4
.L_2843:
        /*020c*/ 	.byte	0x04, 0x1e
        /*020e*/ 	.short	(.L_2845 - .L_2844)
.L_2844:
        /*0210*/ 	.word	0x00000000
.L_2845:


//--------------------- .nv.info._Z25selective_scan_bwd_kernelI32Selective_Scan_bwd_kernel_traitsILi32ELi16ELb1ELb1ELb0ELb0ELb1EffEEv12SSMParamsBwd --------------------------
	.section	.nv.info._Z25selective_scan_bwd_kernelI32Selective_Scan_bwd_kernel_traitsILi32ELi16ELb1ELb1ELb0ELb0ELb1EffEEv12SSMParamsBwd,"",@"SHT_CUDA_INFO"
	.sectionflags	@""
	.align	4


	//----- nvinfo : EIATTR_CUDA_API_VERSION
	.align		4
        /*0000*/ 	.byte	0x04, 0x37
        /*0002*/ 	.short	(.L_2847 - .L_2846)
.L_2846:
        /*0004*/ 	.word	0x00000082


	//----- nvinfo : EIATTR_SW2861232_WAR
	.align		4
.L_2847:
        /*0008*/ 	.byte	0x01, 0x35
	.zero		2


	//----- nvinfo : EIATTR_PARAM_CBANK
	.align		4
        /*000c*/ 	.byte	0x04, 0x0a
        /*000e*/ 	.short	(.L_2849 - .L_2848)
	.align		4
.L_2848:
        /*0010*/ 	.word	index@(.nv.constant0._Z25selective_scan_bwd_kernelI32Selective_Scan_bwd_kernel_traitsILi32ELi16ELb1ELb1ELb0ELb0ELb1EffEEv12SSMParamsBwd)
        /*0014*/ 	.short	0x0160
        /*0016*/ 	.short	0x01f0


	//----- nvinfo : EIATTR_CBANK_PARAM_SIZE
	.align		4
.L_2849:
        /*0018*/ 	.byte	0x03, 0x19
        /*001a*/ 	.short	0x01f0


	//----- nvinfo : EIATTR_KPARAM_INFO
	.align		4
        /*001c*/ 	.byte	0x04, 0x17
        /*001e*/ 	.short	(.L_2851 - .L_2850)
.L_2850:
        /*0020*/ 	.word	0x00000000
        /*0024*/ 	.short	0x0000
        /*0026*/ 	.short	0x0000
        /*0028*/ 	.byte	0x00, 0xf0, 0xc1, 0x07


	//----- nvinfo : EIATTR_MAXREG_COUNT
	.align		4
.L_2851:
        /*002c*/ 	.byte	0x03, 0x1b
        /*002e*/ 	.short	0x00ff


	//----- nvinfo : EIATTR_NUM_BARRIERS
	.align		4
        /*0030*/ 	.byte	0x02, 0x4c
        /*0032*/ 	.byte	0x01
	.zero		1


	//----- nvinfo : EIATTR_MERCURY_ISA_VERSION
	.align		4
        /*0034*/ 	.byte	0x03, 0x5f
        /*0036*/ 	.short	0x0000


	//----- nvinfo : EIATTR_COOP_GROUP_MASK_REGIDS
	.align		4
        /*0038*/ 	.byte	0x04, 0x29
        /*003a*/ 	.short	(.L_2853 - .L_2852)


	//   ....[0]....
.L_2852:
        /*003c*/ 	.word	0xffffffff


	//   ....[1]....
        /*0040*/ 	.word	0xffffffff


	//   ....[2]....
        /*0044*/ 	.word	0xffffffff


	//   ....[3]....
        /*0048*/ 	.word	0xffffffff


	//   ....[4]....
        /*004c*/ 	.word	0xffffffff


	//   ....[5]....
        /*0050*/ 	.word	0xffffffff


	//   ....[6]....
        /*0054*/ 	.word	0xffffffff


	//   ....[7]....
        /*0058*/ 	.word	0xffffffff


	//   ....[8]....
        /*005c*/ 	.word	0xffffffff


	//   ....[9]....
        /*0060*/ 	.word	0xffffffff


	//   ....[10]....
        /*0064*/ 	.word	0xffffffff


	//   ....[11]....
        /*0068*/ 	.word	0xffffffff


	//   ....[12]....
        /*006c*/ 	.word	0xffffffff


	//   ....[13]....
        /*0070*/ 	.word	0xffffffff


	//   ....[14]....
        /*0074*/ 	.word	0xffffffff


	//   ....[15]....
        /*0078*/ 	.word	0xffffffff


	//   ....[16]....
        /*007c*/ 	.word	0xffffffff


	//   ....[17]....
        /*0080*/ 	.word	0xffffffff


	//   ....[18]....
        /*0084*/ 	.word	0xffffffff


	//   ....[19]....
        /*0088*/ 	.word	0xffffffff


	//   ....[20]....
        /*008c*/ 	.word	0xffffffff


	//   ....[21]....
        /*0090*/ 	.word	0xffffffff


	//   ....[22]....
        /*0094*/ 	.word	0xffffffff


	//   ....[23]....
        /*0098*/ 	.word	0xffffffff


	//   ....[24]....
        /*009c*/ 	.word	0xffffffff


	//   ....[25]....
        /*00a0*/ 	.word	0xffffffff


	//   ....[26]....
        /*00a4*/ 	.word	0xffffffff


	//   ....[27]....
        /*00a8*/ 	.word	0xffffffff


	//   ....[28]....
        /*00ac*/ 	.word	0xffffffff


	//   ....[29]....
        /*00b0*/ 	.word	0xffffffff


	//   ....[30]....
        /*00b4*/ 	.word	0xffffffff


	//   ....[31]....
        /*00b8*/ 	.word	0xffffffff


	//   ....[32]....
        /*00bc*/ 	.word	0xffffffff


	//   ....[33]....
        /*00c0*/ 	.word	0xffffffff


	//   ....[34]....
        /*00c4*/ 	.word	0xffffffff


	//   ....[35]....
        /*00c8*/ 	.word	0xffffffff


	//   ....[36]....
        /*00cc*/ 	.word	0xffffffff


	//   ....[37]....
        /*00d0*/ 	.word	0xffffffff


	//   ....[38]....
        /*00d4*/ 	.word	0xffffffff


	//   ....[39]....
        /*00d8*/ 	.word	0xffffffff


	//   ....[40]....
        /*00dc*/ 	.word	0xffffffff


	//   ....[41]....
        /*00e0*/ 	.word	0xffffffff


	//   ....[42]....
        /*00e4*/ 	.word	0xffffffff


	//   ....[43]....
        /*00e8*/ 	.word	0xffffffff


	//   ....[44]....
        /*00ec*/ 	.word	0xffffffff


	//   ....[45]....
        /*00f0*/ 	.word	0xffffffff


	//   ....[46]....
        /*00f4*/ 	.word	0xffffffff


	//   ....[47]....
        /*00f8*/ 	.word	0xffffffff


	//   ....[48]....
        /*00fc*/ 	.word	0xffffffff


	//   ....[49]....
        /*0100*/ 	.word	0xffffffff


	//   ....[50]....
        /*0104*/ 	.word	0xffffffff


	//   ....[51]....
        /*0108*/ 	.word	0xffffffff


	//   ....[52]....
        /*010c*/ 	.word	0xffffffff


	//   ....[53]....
        /*0110*/ 	.word	0xffffffff


	//   ....[54]....
        /*0114*/ 	.word	0xffffffff


	//   ....[55]....
        /*0118*/ 	.word	0xffffffff


	//   ....[56]....
        /*011c*/ 	.word	0xffffffff


	//   ....[57]....
        /*0120*/ 	.word	0xffffffff


	//----- nvinfo : EIATTR_COOP_GROUP_INSTR_OFFSETS
	.align		4
.L_2853:
        /*0124*/ 	.byte	0x04, 0x28
        /*0126*/ 	.short	(.L_2855 - .L_2854)


	//   ....[0]....
.L_2854:
        /*0128*/ 	.word	0x00000890


	//   ....[1]....
        /*012c*/ 	.word	0x000009a0


	//   ....[2]....
        /*0130*/ 	.word	0x00000b60


	//   ....[3]....
        /*0134*/ 	.word	0x00000cf0


	//   ....[4]....
        /*0138*/ 	.word	0x000011f0


	//   ....[5]....
        /*013c*/ 	.word	0x00001900


	//   ....[6]....
        /*0140*/ 	.word	0x00001cb0


	//   ....[7]....
        /*0144*/ 	.word	0x00002530


	//   ....[8]....
        /*0148*/ 	.word	0x00002f00


	//   ....[9]....
        /*014c*/ 	.word	0x00002f30


	//   ....[10]....
        /*0150*/ 	.word	0x00002f50


	//   ....[11]....
        /*0154*/ 	.word	0x00002f70


	//   ....[12]....
        /*0158*/ 	.word	0x00002fa0


	//   ....[13]....
        /*015c*/ 	.word	0x00002fd0


	//   ....[14]....
        /*0160*/ 	.word	0x00002ff0


	//   ....[15]....
        /*0164*/ 	.word	0x00003010


	//   ....[16]....
        /*0168*/ 	.word	0x00003040


	//   ....[17]....
        /*016c*/ 	.word	0x00003070


	//   ....[18]....
        /*0170*/ 	.word	0x00003090


	//   ....[19]....
        /*0174*/ 	.word	0x000030b0


	//   ....[20]....
        /*0178*/ 	.word	0x00003120


	//   ....[21]....
        /*017c*/ 	.word	0x00003150


	//   ....[22]....
        /*0180*/ 	.word	0x00003160


	//   ....[23]....
        /*0184*/ 	.word	0x00003170


	//   ....[24]....
        /*0188*/ 	.word	0x000031c0


	//   ....[25]....
        /*018c*/ 	.word	0x000031f0


	//   ....[26]....
        /*0190*/ 	.word	0x00003210


	//   ....[27]....
        /*0194*/ 	.word	0x00003220


	//   ....[28]....
        /*0198*/ 	.word	0x00003240


	//   ....[29]....
        /*019c*/ 	.word	0x00003270


	//   ....[30]....
        /*01a0*/ 	.word	0x00003290


	//   ....[31]....
        /*01a4*/ 	.word	0x000032a0


	//   ....[32]....
        /*01a8*/ 	.word	0x000032c0


	//   ....[33]....
        /*01ac*/ 	.word	0x000032e0


	//   ....[34]....
        /*01b0*/ 	.word	0x000032f0


	//   ....[35]....
        /*01b4*/ 	.word	0x00003310


	//   ....[36]....
        /*01b8*/ 	.word	0x00004540


	//   ....[37]....
        /*01bc*/ 	.word	0x00004580


	//   ....[38]....
        /*01c0*/ 	.word	0x00004670


	//   ....[39]....
        /*01c4*/ 	.word	0x000046a0


	//   ....[40]....
        /*01c8*/ 	.word	0x00004780


	//   ....[41]....
        /*01cc*/ 	.word	0x000047b0


	//   ....[42]....
        /*01d0*/ 	.word	0x00004890


	//   ....[43]....
        /*01d4*/ 	.word	0x000048c0


	//   ....[44]....
        /*01d8*/ 	.word	0x000049b0


	//   ....[45]....
        /*01dc*/ 	.word	0x000049e0


	//   ....[46]....
        /*01e0*/ 	.word	0x00005000


	//   ....[47]....
        /*01e4*/ 	.word	0x00005190


	//   ....[48]....
        /*01e8*/ 	.word	0x000053a0


	//   ....[49]....
        /*01ec*/ 	.word	0x000053f0


	//   ....[50]....
        /*01f0*/ 	.word	0x00005420


	//   ....[51]....
        /*01f4*/ 	.word	0x00005440


	//   ....[52]....
        /*01f8*/ 	.word	0x00005460


	//   ....[53]....
        /*01fc*/ 	.word	0x00005510


	//   ....[54]....
        /*0200*/ 	.word	0x00005560


	//   ....[55]....
        /*0204*/ 	.word	0x00005580


	//   ....[56]....
        /*0208*/ 	.word	0x000055a0


	//   ....[57]....
        /*020c*/ 	.word	0x000055c0


	//----- nvinfo : EIATTR_EXIT_INSTR_OFFSETS
	.align		4
.L_2855:
        /*0210*/ 	.byte	0x04, 0x1c
        /*0212*/ 	.short	(.L_2857 - .L_2856)


	//   ....[0]....
.L_2856:
        /*0214*/ 	.word	0x00005680


	//   ....[1]....
        /*0218*/ 	.word	0x000058a0


	//----- nvinfo : EIATTR_MAX_THREADS
	.align		4
.L_2857:
        /*021c*/ 	.byte	0x04, 0x05
        /*021e*/ 	.short	(.L_2859 - .L_2858)
.L_2858:
        /*0220*/ 	.word	0x00000020
        /*0224*/ 	.word	0x00000001
        /*0228*/ 	.word	0x00000001


	//----- nvinfo : EIATTR_CRS_STACK_SIZE
	.align		4
.L_2859:
        /*022c*/ 	.byte	0x04, 0x1e
        /*022e*/ 	.short	(.L_2861 - .L_2860)
.L_2860:
        /*0230*/ 	.word	0x00000000
.L_2861:


//--------------------- .nv.info._Z25selective_scan_bwd_kernelI32Selective_Scan_bwd_kernel_traitsILi32ELi16ELb1ELb1ELb0ELb1ELb0EffEEv12SSMParamsBwd --------------------------
	.section	.nv.info._Z25selective_scan_bwd_kernelI32Selective_Scan_bwd_kernel_traitsILi32ELi16ELb1ELb1ELb0ELb1ELb0EffEEv12SSMParamsBwd,"",@"SHT_CUDA_INFO"
	.sectionflags	@""
	.align	4


	//----- nvinfo : EIATTR_CUDA_API_VERSION
	.align		4
        /*0000*/ 	.byte	0x04, 0x37
        /*0002*/ 	.short	(.L_2863 - .L_2862)
.L_2862:
        /*0004*/ 	.word	0x00000082


	//----- nvinfo : EIATTR_SW2861232_WAR
	.align		4
.L_2863:
        /*0008*/ 	.byte	0x01, 0x35
	.zero		2


	//----- nvinfo : EIATTR_PARAM_CBANK
	.align		4
        /*000c*/ 	.byte	0x04, 0x0a
        /*000e*/ 	.short	(.L_2865 - .L_2864)
	.align		4
.L_2864:
        /*0010*/ 	.word	index@(.nv.constant0._Z25selective_scan_bwd_kernelI32Selective_Scan_bwd_kernel_traitsILi32ELi16ELb1ELb1ELb0ELb1ELb0EffEEv12SSMParamsBwd)
        /*0014*/ 	.short	0x0160
        /*0016*/ 	.short	0x01f0


	//----- nvinfo : EIATTR_CBANK_PARAM_SIZE
	.align		4
.L_2865:
        /*0018*/ 	.byte	0x03, 0x19
        /*001a*/ 	.short	0x01f0


	//----- nvinfo : EIATTR_KPARAM_INFO
	.align		4
        /*001c*/ 	.byte	0x04, 0x17
        /*001e*/ 	.short	(.L_2867 - .L_2866)
.L_2866:
        /*0020*/ 	.word	0x00000000
        /*0024*/ 	.short	0x0000
        /*0026*/ 	.short	0x0000
        /*0028*/ 	.byte	0x00, 0xf0, 0xc1, 0x07


	//----- nvinfo : EIATTR_MAXREG_COUNT
	.align		4
.L_2867:
        /*002c*/ 	.byte	0x03, 0x1b
        /*002e*/ 	.short	0x00ff


	//----- nvinfo : EIATTR_NUM_BARRIERS
	.align		4
        /*0030*/ 	.byte	0x02, 0x4c
        /*0032*/ 	.byte	0x01
	.zero		1


	//----- nvinfo : EIATTR_MERCURY_ISA_VERSION
	.align		4
        /*0034*/ 	.byte	0x03, 0x5f
        /*0036*/ 	.short	0x0000


	//----- nvinfo : EIATTR_COOP_GROUP_MASK_REGIDS
	.align		4
        /*0038*/ 	.byte	0x04, 0x29
        /*003a*/ 	.short	(.L_2869 - .L_2868)


	//   ....[0]....
.L_2868:
        /*003c*/ 	.word	0xffffffff


	//   ....[1]....
        /*0040*/ 	.word	0xffffffff


	//   ....[2]....
        /*0044*/ 	.word	0xffffffff


	//   ....[3]....
        /*0048*/ 	.word	0xffffffff


	//   ....[4]....
        /*004c*/ 	.word	0xffffffff


	//   ....[5]....
        /*0050*/ 	.word	0xffffffff


	//   ....[6]....
        /*0054*/ 	.word	0xffffffff


	//   ....[7]....
        /*0058*/ 	.word	0xffffffff


	//   ....[8]....
        /*005c*/ 	.word	0xffffffff


	//   ....[9]....
        /*0060*/ 	.word	0xffffffff


	//   ....[10]....
        /*0064*/ 	.word	0xffffffff


	//   ....[11]....
        /*0068*/ 	.word	0xffffffff


	//   ....[12]....
        /*006c*/ 	.word	0xffffffff


	//   ....[13]....
        /*0070*/ 	.word	0xffffffff


	//   ....[14]....
        /*0074*/ 	.word	0xffffffff


	//   ....[15]....
        /*0078*/ 	.word	0xffffffff


	//   ....[16]....
        /*007c*/ 	.word	0xffffffff


	//   ....[17]....
        /*0080*/ 	.word	0xffffffff


	//   ....[18]....
        /*0084*/ 	.word	0xffffffff


	//   ....[19]....
        /*0088*/ 	.word	0xffffffff


	//   ....[20]....
        /*008c*/ 	.word	0xffffffff


	//   ....[21]....
        /*0090*/ 	.word	0xffffffff


	//   ....[22]....
        /*0094*/ 	.word	0xffffffff


	//   ....[23]....
        /*0098*/ 	.word	0xffffffff


	//   ....[24]....
        /*009c*/ 	.word	0xffffffff


	//   ....[25]....
        /*00a0*/ 	.word	0xffffffff


	//   ....[26]....
        /*00a4*/ 	.word	0xffffffff


	//   ....[27]....
        /*00a8*/ 	.word	0xffffffff


	//   ....[28]....
        /*00ac*/ 	.word	0xffffffff


	//   ....[29]....
        /*00b0*/ 	.word	0xffffffff


	//   ....[30]....
        /*00b4*/ 	.word	0xffffffff


	//   ....[31]....
        /*00b8*/ 	.word	0xffffffff


	//   ....[32]....
        /*00bc*/ 	.word	0xffffffff


	//   ....[33]....
        /*00c0*/ 	.word	0xffffffff


	//   ....[34]....
        /*00c4*/ 	.word	0xffffffff


	//   ....[35]....
        /*00c8*/ 	.word	0xffffffff


	//   ....[36]....
        /*00cc*/ 	.word	0xffffffff


	//   ....[37]....
        /*00d0*/ 	.word	0xffffffff


	//   ....[38]....
        /*00d4*/ 	.word	0xffffffff


	//   ....[39]....
        /*00d8*/ 	.word	0xffffffff


	//   ....[40]....
        /*00dc*/ 	.word	0xffffffff


	//   ....[41]....
        /*00e0*/ 	.word	0xffffffff


	//   ....[42]....
        /*00e4*/ 	.word	0xffffffff


	//   ....[43]....
        /*00e8*/ 	.word	0xffffffff


	//   ....[44]....
        /*00ec*/ 	.word	0xffffffff


	//   ....[45]....
        /*00f0*/ 	.word	0xffffffff


	//   ....[46]....
        /*00f4*/ 	.word	0xffffffff


	//   ....[47]....
        /*00f8*/ 	.word	0xffffffff


	//   ....[48]....
        /*00fc*/ 	.word	0xffffffff


	//   ....[49]....
        /*0100*/ 	.word	0xffffffff


	//   ....[50]....
        /*0104*/ 	.word	0xffffffff


	//   ....[51]....
        /*0108*/ 	.word	0xffffffff


	//   ....[52]....
        /*010c*/ 	.word	0xffffffff


	//   ....[53]....
        /*0110*/ 	.word	0xffffffff


	//   ....[54]....
        /*0114*/ 	.word	0xffffffff


	//----- nvinfo : EIATTR_COOP_GROUP_INSTR_OFFSETS
	.align		4
.L_2869:
        /*0118*/ 	.byte	0x04, 0x28
        /*011a*/ 	.short	(.L_2871 - .L_2870)


	//   ....[0]....
.L_2870:
        /*011c*/ 	.word	0x00000850


	//   ....[1]....
        /*0120*/ 	.word	0x00000940


	//   ....[2]....
        /*0124*/ 	.word	0x00000b20


	//   ....[3]....
        /*0128*/ 	.word	0x00003410


	//   ....[4]....
        /*012c*/ 	.word	0x00003ee0


	//   ....[5]....
        /*0130*/ 	.word	0x00003f10


	//   ....[6]....
        /*0134*/ 	.word	0x00003f40


	//   ....[7]....
        /*0138*/ 	.word	0x00003f50


	//   ....[8]....
        /*013c*/ 	.word	0x00003f80


	//   ....[9]....
        /*0140*/ 	.word	0x00003fb0


	//   ....[10]....
        /*0144*/ 	.word	0x00003fd0


	//   ....[11]....
        /*0148*/ 	.word	0x00003ff0


	//   ....[12]....
        /*014c*/ 	.word	0x00004020


	//   ....[13]....
        /*0150*/ 	.word	0x00004050


	//   ....[14]....
        /*0154*/ 	.word	0x00004070


	//   ....[15]....
        /*0158*/ 	.word	0x00004090


	//   ....[16]....
        /*015c*/ 	.word	0x000040d0


	//   ....[17]....
        /*0160*/ 	.word	0x00004100


	//   ....[18]....
        /*0164*/ 	.word	0x00004130


	//   ....[19]....
        /*0168*/ 	.word	0x00004150


	//   ....[20]....
        /*016c*/ 	.word	0x000041b0


	//   ....[21]....
        /*0170*/ 	.word	0x000041f0


	//   ....[22]....
        /*0174*/ 	.word	0x00004210


	//   ....[23]....
        /*0178*/ 	.word	0x00004240


	//   ....[24]....
        /*017c*/ 	.word	0x00004270


	//   ....[25]....
        /*0180*/ 	.word	0x000042e0


	//   ....[26]....
        /*0184*/ 	.word	0x00004320


	//   ....[27]....
        /*0188*/ 	.word	0x00004350


	//   ....[28]....
        /*018c*/ 	.word	0x00004380


	//   ....[29]....
        /*0190*/ 	.word	0x000043b0


	//   ....[30]....
        /*0194*/ 	.word	0x000043e0


	//   ....[31]....
        /*0198*/ 	.word	0x00004410


	//   ....[32]....
        /*019c*/ 	.word	0x00005550


	//   ....[33]....
        /*01a0*/ 	.word	0x00005590


	//   ....[34]....
        /*01a4*/ 	.word	0x00005680


	//   ....[35]....
        /*01a8*/ 	.word	0x000056b0


	//   ....[36]....
        /*01ac*/ 	.word	0x00005790


	//   ....[37]....
        /*01b0*/ 	.word	0x000057c0


	//   ....[38]....
        /*01b4*/ 	.word	0x000058a0


	//   ....[39]....
        /*01b8*/ 	.word	0x000058d0


	//   ....[40]....
        /*01bc*/ 	.word	0x000059c0


	//   ....[41]....
        /*01c0*/ 	.word	0x000059f0


	//   ....[42]....
        /*01c4*/ 	.word	0x00005ef0


	//   ....[43]....
        /*01c8*/ 	.word	0x00006380


	//   ....[44]....
        /*01cc*/ 	.word	0x00006930


	//   ....[45]....
        /*01d0*/ 	.word	0x00006b90


	//   ....[46]....
        /*01d4*/ 	.word	0x00006be0


	//   ....[47]....
        /*01d8*/ 	.word	0x00006c10


	//   ....[48]....
        /*01dc*/ 	.word	0x00006c30


	//   ....[49]....
        /*01e0*/ 	.word	0x00006c50


	//   ....[50]....
        /*01e4*/ 	.word	0x00006d00


	//   ....[51]....
        /*01e8*/ 	.word	0x00006d50


	//   ....[52]....
        /*01ec*/ 	.word	0x00006d70


	//   ....[53]....
        /*01f0*/ 	.word	0x00006d90


	//   ....[54]....
        /*01f4*/ 	.word	0x00006db0


	//----- nvinfo : EIATTR_EXIT_INSTR_OFFSETS
	.align		4
.L_2871:
        /*01f8*/ 	.byte	0x04, 0x1c
        /*01fa*/ 	.short	(.L_2873 - .L_2872)


	//   ....[0]....
.L_2872:
        /*01fc*/ 	.word	0x00006e70


	//   ....[1]....
        /*0200*/ 	.word	0x00007090


	//----- nvinfo : EIATTR_MAX_THREADS
	.align		4
.L_2873:
        /*0204*/ 	.byte	0x04, 0x05
        /*0206*/ 	.short	(.L_2875 - .L_2874)
.L_2874:
        /*0208*/ 	.word	0x00000020
        /*020c*/ 	.word	0x00000001
        /*0210*/ 	.word	0x00000001


	//----- nvinfo : EIATTR_CRS_STACK_SIZE
	.align		4
.L_2875:
        /*0214*/ 	.byte	0x04, 0x1e
        /*0216*/ 	.short	(.L_2877 - .L_2876)
.L_2876:
        /*0218*/ 	.word	0x00000000
.L_2877:


//--------------------- .nv.info._Z25selective_scan_bwd_kernelI32Selective_Scan_bwd_kernel_traitsILi32ELi16ELb1ELb1ELb0ELb1ELb1EffEEv12SSMParamsBwd --------------------------
	.section	.nv.info._Z25selective_scan_bwd_kernelI32Selective_Scan_bwd_kernel_traitsILi32ELi16ELb1ELb1ELb0ELb1ELb1EffEEv12SSMParamsBwd,"",@"SHT_CUDA_INFO"
	.sectionflags	@""
	.align	4


	//----- nvinfo : EIATTR_CUDA_API_VERSION
	.align		4
        /*0000*/ 	.byte	0x04, 0x37
        /*0002*/ 	.short	(.L_2879 - .L_2878)
.L_2878:
        /*0004*/ 	.word	0x00000082


	//----- nvinfo : EIATTR_SW2861232_WAR
	.align		4
.L_2879:
        /*0008*/ 	.byte	0x01, 0x35
	.zero		2


	//----- nvinfo : EIATTR_PARAM_CBANK
	.align		4
        /*000c*/ 	.byte	0x04, 0x0a
        /*000e*/ 	.short	(.L_2881 - .L_2880)
	.align		4
.L_2880:
        /*0010*/ 	.word	index@(.nv.constant0._Z25selective_scan_bwd_kernelI32Selective_Scan_bwd_kernel_traitsILi32ELi16ELb1ELb1ELb0ELb1ELb1EffEEv12SSMParamsBwd)
        /*0014*/ 	.short	0x0160
        /*0016*/ 	.short	0x01f0


	//----- nvinfo : EIATTR_CBANK_PARAM_SIZE
	.align		4
.L_2881:
        /*0018*/ 	.byte	0x03, 0x19
        /*001a*/ 	.short	0x01f0


	//----- nvinfo : EIATTR_KPARAM_INFO
	.align		4
        /*001c*/ 	.byte	0x04, 0x17
        /*001e*/ 	.short	(.L_2883 - .L_2882)
.L_2882:
        /*0020*/ 	.word	0x00000000
        /*0024*/ 	.short	0x0000
        /*0026*/ 	.short	0x0000
        /*0028*/ 	.byte	0x00, 0xf0, 0xc1, 0x07


	//----- nvinfo : EIATTR_MAXREG_COUNT
	.align		4
.L_2883:
        /*002c*/ 	.byte	0x03, 0x1b
        /*002e*/ 	.short	0x00ff


	//----- nvinfo : EIATTR_NUM_BARRIERS
	.align		4
        /*0030*/ 	.byte	0x02, 0x4c
        /*0032*/ 	.byte	0x01
	.zero		1


	//----- nvinfo : EIATTR_MERCURY_ISA_VERSION
	.align		4
        /*0034*/ 	.byte	0x03, 0x5f
        /*0036*/ 	.short	0x0000


	//----- nvinfo : EIATTR_COOP_GROUP_MASK_REGIDS
	.align		4
        /*0038*/ 	.byte	0x04, 0x29
        /*003a*/ 	.short	(.L_2885 - .L_2884)


	//   ....[0]....
.L_2884:
        /*003c*/ 	.word	0xffffffff


	//   ....[1]....
        /*0040*/ 	.word	0xffffffff


	//   ....[2]....
        /*0044*/ 	.word	0xffffffff


	//   ....[3]....
        /*0048*/ 	.word	0xffffffff


	//   ....[4]....
        /*004c*/ 	.word	0xffffffff


	//   ....[5]....
        /*0050*/ 	.word	0xffffffff


	//   ....[6]....
        /*0054*/ 	.word	0xffffffff


	//   ....[7]....
        /*0058*/ 	.word	0xffffffff


	//   ....[8]....
        /*005c*/ 	.word	0xffffffff


	//   ....[9]....
        /*0060*/ 	.word	0xffffffff


	//   ....[10]....
        /*0064*/ 	.word	0xffffffff


	//   ....[11]....
        /*0068*/ 	.word	0xffffffff


	//   ....[12]....
        /*006c*/ 	.word	0xffffffff


	//   ....[13]....
        /*0070*/ 	.word	0xffffffff


	//   ....[14]....
        /*0074*/ 	.word	0xffffffff


	//   ....[15]....
        /*0078*/ 	.word	0xffffffff


	//   ....[16]....
        /*007c*/ 	.word	0xffffffff


	//   ....[17]....
        /*0080*/ 	.word	0xffffffff


	//   ....[18]....
        /*0084*/ 	.word	0xffffffff


	//   ....[19]....
        /*0088*/ 	.word	0xffffffff


	//   ....[20]....
        /*008c*/ 	.word	0xffffffff


	//   ....[21]....
        /*0090*/ 	.word	0xffffffff


	//   ....[22]....
        /*0094*/ 	.word	0xffffffff


	//   ....[23]....
        /*0098*/ 	.word	0xffffffff


	//   ....[24]....
        /*009c*/ 	.word	0xffffffff


	//   ....[25]....
        /*00a0*/ 	.word	0xffffffff


	//   ....[26]....
        /*00a4*/ 	.word	0xffffffff


	//   ....[27]....
        /*00a8*/ 	.word	0xffffffff


	//   ....[28]....
        /*00ac*/ 	.word	0xffffffff


	//   ....[29]....
        /*00b0*/ 	.word	0xffffffff


	//   ....[30]....
        /*00b4*/ 	.word	0xffffffff


	//   ....[31]....
        /*00b8*/ 	.word	0xffffffff


	//   ....[32]....
        /*00bc*/ 	.word	0xffffffff


	//   ....[33]....
        /*00c0*/ 	.word	0xffffffff


	//   ....[34]....
        /*00c4*/ 	.word	0xffffffff


	//   ....[35]....
        /*00c8*/ 	.word	0xffffffff


	//   ....[36]....
        /*00cc*/ 	.word	0xffffffff


	//   ....[37]....
        /*00d0*/ 	.word	0xffffffff


	//   ....[38]....
        /*00d4*/ 	.word	0xffffffff


	//   ....[39]....
        /*00d8*/ 	.word	0xffffffff


	//   ....[40]....
        /*00dc*/ 	.word	0xffffffff


	//   ....[41]....
        /*00e0*/ 	.word	0xffffffff


	//   ....[42]....
        /*00e4*/ 	.word	0xffffffff


	//   ....[43]....
        /*00e8*/ 	.word	0xffffffff


	//   ....[44]....
        /*00ec*/ 	.word	0xffffffff


	//   ....[45]....
        /*00f0*/ 	.word	0xffffffff


	//   ....[46]....
        /*00f4*/ 	.word	0xffffffff


	//   ....[47]....
        /*00f8*/ 	.word	0xffffffff


	//   ....[48]....
        /*00fc*/ 	.word	0xffffffff


	//   ....[49]....
        /*0100*/ 	.word	0xffffffff


	//   ....[50]....
        /*0104*/ 	.word	0xffffffff


	//   ....[51]....
        /*0108*/ 	.word	0xffffffff


	//   ....[52]....
        /*010c*/ 	.word	0xffffffff


	//   ....[53]....
        /*0110*/ 	.word	0xffffffff


	//   ....[54]....
        /*0114*/ 	.word	0xffffffff


	//   ....[55]....
        /*0118*/ 	.word	0xffffffff


	//   ....[56]....
        /*011c*/ 	.word	0xffffffff


	//   ....[57]....
        /*0120*/ 	.word	0xffffffff


	//   ....[58]....
        /*0124*/ 	.word	0xffffffff


	//----- nvinfo : EIATTR_COOP_GROUP_INSTR_OFFSETS
	.align		4
.L_2885:
        /*0128*/ 	.byte	0x04, 0x28
        /*012a*/ 	.short	(.L_2887 - .L_2886)


	//   ....[0]....
.L_2886:
        /*012c*/ 	.word	0x00000840


	//   ....[1]....
        /*0130*/ 	.word	0x00000930


	//   ....[2]....
        /*0134*/ 	.word	0x00000b80


	//   ....[3]....
        /*0138*/ 	.word	0x00003080


	//   ....[4]....
        /*013c*/ 	.word	0x000035b0


	//   ....[5]....
        /*0140*/ 	.word	0x00003c40


	//   ....[6]....
        /*0144*/ 	.word	0x00004040


	//   ....[7]....
        /*0148*/ 	.word	0x000046c0


	//   ....[8]....
        /*014c*/ 	.word	0x00004ec0


	//   ....[9]....
        /*0150*/ 	.word	0x00005180


	//   ....[10]....
        /*0154*/ 	.word	0x000051b0


	//   ....[11]....
        /*0158*/ 	.word	0x00005200


	//   ....[12]....
        /*015c*/ 	.word	0x00005220


	//   ....[13]....
        /*0160*/ 	.word	0x00005270


	//   ....[14]....
        /*0164*/ 	.word	0x00005290


	//   ....[15]....
        /*0168*/ 	.word	0x000052c0


	//   ....[16]....
        /*016c*/ 	.word	0x000052e0


	//   ....[17]....
        /*0170*/ 	.word	0x00005310


	//   ....[18]....
        /*0174*/ 	.word	0x00005330


	//   ....[19]....
        /*0178*/ 	.word	0x00005360


	//   ....[20]....
        /*017c*/ 	.word	0x00005380


	//   ....[21]....
        /*0180*/ 	.word	0x000053c0


	//   ....[22]....
        /*0184*/ 	.word	0x000053f0


	//   ....[23]....
        /*0188*/ 	.word	0x00005450


	//   ....[24]....
        /*018c*/ 	.word	0x00005460


	//   ....[25]....
        /*0190*/ 	.word	0x000054a0


	//   ....[26]....
        /*0194*/ 	.word	0x000054d0


	//   ....[27]....
        /*0198*/ 	.word	0x00005500


	//   ....[28]....
        /*019c*/ 	.word	0x00005520


	//   ....[29]....
        /*01a0*/ 	.word	0x00005580


	//   ....[30]....
        /*01a4*/ 	.word	0x000055a0


	//   ....[31]....
        /*01a8*/ 	.word	0x00005600


	//   ....[32]....
        /*01ac*/ 	.word	0x00005630


	//   ....[33]....
        /*01b0*/ 	.word	0x00005660


	//   ....[34]....
        /*01b4*/ 	.word	0x00005690


	//   ....[35]....
        /*01b8*/ 	.word	0x000056c0


	//   ....[36]....
        /*01bc*/ 	.word	0x00006800


	//   ....[37]....
        /*01c0*/ 	.word	0x00006840


	//   ....[38]....
        /*01c4*/ 	.word	0x00006930


	//   ....[39]....
        /*01c8*/ 	.word	0x00006960


	//   ....[40]....
        /*01cc*/ 	.word	0x00006a40


	//   ....[41]....
        /*01d0*/ 	.word	0x00006a70


	//   ....[42]....
        /*01d4*/ 	.word	0x00006b50


	//   ....[43]....
        /*01d8*/ 	.word	0x00006b80


	//   ....[44]....
        /*01dc*/ 	.word	0x00006c70


	//   ....[45]....
        /*01e0*/ 	.word	0x00006ca0


	//   ....[46]....
        /*01e4*/ 	.word	0x00007190


	//   ....[47]....
        /*01e8*/ 	.word	0x00007360


	//   ....[48]....
        /*01ec*/ 	.word	0x00007be0


	//   ....[49]....
        /*01f0*/ 	.word	0x00007e20


	//   ....[50]....
        /*01f4*/ 	.word	0x00007e70


	//   ....[51]....
        /*01f8*/ 	.word	0x00007ea0


	//   ....[52]....
        /*01fc*/ 	.word	0x00007ec0


	//   ....[53]....
        /*0200*/ 	.word	0x00007ee0


	//   ....[54]....
        /*0204*/ 	.word	0x00007f90


	//   ....[55]....
        /*0208*/ 	.word	0x00007fe0


	//   ....[56]....
        /*020c*/ 	.word	0x00008000


	//   ....[57]....
        /*0210*/ 	.word	0x00008020


	//   ....[58]....
        /*0214*/ 	.word	0x00008040


	//----- nvinfo : EIATTR_EXIT_INSTR_OFFSETS
	.align		4
.L_2887:
        /*0218*/ 	.byte	0x04, 0x1c
        /*021a*/ 	.short	(.L_2889 - .L_2888)


	//   ....[0]....
.L_2888:
        /*021c*/ 	.word	0x00008100


	//   ....[1]....
        /*0220*/ 	.word	0x00008320


	//----- nvinfo : EIATTR_MAX_THREADS
	.align		4
.L_2889:
        /*0224*/ 	.byte	0x04, 0x05
        /*0226*/ 	.short	(.L_2891 - .L_2890)
.L_2890:
        /*0228*/ 	.word	0x00000020
        /*022c*/ 	.word	0x00000001
        /*0230*/ 	.word	0x00000001


	//----- nvinfo : EIATTR_CRS_STACK_SIZE
	.align		4
.L_2891:
        /*0234*/ 	.byte	0x04, 0x1e
        /*0236*/ 	.short	(.L_2893 - .L_2892)
.L_2892:
        /*0238*/ 	.word	0x00000000
.L_2893:


//--------------------- .nv.info._Z25selective_scan_bwd_kernelI32Selective_Scan_bwd_kernel_traitsILi32ELi16ELb1ELb1ELb1ELb0ELb0EffEEv12SSMParamsBwd --------------------------
	.section	.nv.info._Z25selective_scan_bwd_kernelI32Selective_Scan_bwd_kernel_traitsILi32ELi16ELb1ELb1ELb1ELb0ELb0EffEEv12SSMParamsBwd,"",@"SHT_CUDA_INFO"
	.sectionflags	@""
	.align	4


	//----- nvinfo : EIATTR_CUDA_API_VERSION
	.align		4
        /*0000*/ 	.byte	0x04, 0x37
        /*0002*/ 	.short	(.L_2895 - .L_2894)
.L_2894:
        /*0004*/ 	.word	0x00000082


	//----- nvinfo : EIATTR_SW2861232_WAR
	.align		4
.L_2895:
        /*0008*/ 	.byte	0x01, 0x35
	.zero		2


	//----- nvinfo : EIATTR_PARAM_CBANK
	.align		4
        /*000c*/ 	.byte	0x04, 0x0a
        /*000e*/ 	.short	(.L_2897 - .L_2896)
	.align		4
.L_2896:
        /*0010*/ 	.word	index@(.nv.constant0._Z25selective_scan_bwd_kernelI32Selective_Scan_bwd_kernel_traitsILi32ELi16ELb1ELb1ELb1ELb0ELb0EffEEv12SSMParamsBwd)
        /*0014*/ 	.short	0x0160
        /*0016*/ 	.short	0x01f0


	//----- nvinfo : EIATTR_CBANK_PARAM_SIZE
	.align		4
.L_2897:
        /*0018*/ 	.byte	0x03, 0x19
        /*001a*/ 	.short	0x01f0


	//----- nvinfo : EIATTR_KPARAM_INFO
	.align		4
        /*001c*/ 	.byte	0x04, 0x17
        /*001e*/ 	.short	(.L_2899 - .L_2898)
.L_2898:
        /*0020*/ 	.word	0x00000000
        /*0024*/ 	.short	0x0000
        /*0026*/ 	.short	0x0000
        /*0028*/ 	.byte	0x00, 0xf0, 0xc1, 0x07


	//----- nvinfo : EIATTR_MAXREG_COUNT
	.align		4
.L_2899:
        /*002c*/ 	.byte	0x03, 0x1b
        /*002e*/ 	.short	0x00ff


	//----- nvinfo : EIATTR_NUM_BARRIERS
	.align		4
        /*0030*/ 	.byte	0x02, 0x4c
        /*0032*/ 	.byte	0x01
	.zero		1


	//----- nvinfo : EIATTR_MERCURY_ISA_VERSION
	.align		4
        /*0034*/ 	.byte	0x03, 0x5f
        /*0036*/ 	.short	0x0000


	//----- nvinfo : EIATTR_COOP_GROUP_MASK_REGIDS
	.align		4
        /*0038*/ 	.byte	0x04, 0x29
        /*003a*/ 	.short	(.L_2901 - .L_2900)


	//   ....[0]....
.L_2900:
        /*003c*/ 	.word	0xffffffff


	//   ....[1]....
        /*0040*/ 	.word	0xffffffff


	//   ....[2]....
        /*0044*/ 	.word	0xffffffff


	//   ....[3]....
        /*0048*/ 	.word	0xffffffff


	//   ....[4]....
        /*004c*/ 	.word	0xffffffff


	//   ....[5]....
        /*0050*/ 	.word	0xffffffff


	//   ....[6]....
        /*0054*/ 	.word	0xffffffff


	//   ....[7]....
        /*0058*/ 	.word	0xffffffff


	//   ....[8]....
        /*005c*/ 	.word	0xffffffff


	//   ....[9]....
        /*0060*/ 	.word	0xffffffff


	//   ....[10]....
        /*0064*/ 	.word	0xffffffff


	//   ....[11]....
        /*0068*/ 	.word	0xffffffff


	//   ....[12]....
        /*006c*/ 	.word	0xffffffff


	//   ....[13]....
        /*0070*/ 	.word	0xffffffff


	//   ....[14]....
        /*0074*/ 	.word	0xffffffff


	//   ....[15]....
        /*0078*/ 	.word	0xffffffff


	//   ....[16]....
        /*007c*/ 	.word	0xffffffff


	//   ....[17]....
        /*0080*/ 	.word	0xffffffff


	//   ....[18]....
        /*0084*/ 	.word	0xffffffff


	//   ....[19]....
        /*0088*/ 	.word	0xffffffff


	//   ....[20]....
        /*008c*/ 	.word	0xffffffff


	//   ....[21]....
        /*0090*/ 	.word	0xffffffff


	//   ....[22]....
        /*0094*/ 	.word	0xffffffff


	//   ....[23]....
        /*0098*/ 	.word	0xffffffff


	//   ....[24]....
        /*009c*/ 	.word	0xffffffff


	//   ....[25]....
        /*00a0*/ 	.word	0xffffffff


	//   ....[26]....
        /*00a4*/ 	.word	0xffffffff


	//   ....[27]....
        /*00a8*/ 	.word	0xffffffff


	//   ....[28]....
        /*00ac*/ 	.word	0xffffffff


	//   ....[29]....
        /*00b0*/ 	.word	0xffffffff


	//   ....[30]....
        /*00b4*/ 	.word	0xffffffff


	//   ....[31]....
        /*00b8*/ 	.word	0xffffffff


	//   ....[32]....
        /*00bc*/ 	.word	0xffffffff


	//   ....[33]....
        /*00c0*/ 	.word	0xffffffff


	//   ....[34]....
        /*00c4*/ 	.word	0xffffffff


	//   ....[35]....
        /*00c8*/ 	.word	0xffffffff


	//   ....[36]....
        /*00cc*/ 	.word	0xffffffff


	//   ....[37]....
        /*00d0*/ 	.word	0xffffffff


	//   ....[38]....
        /*00d4*/ 	.word	0xffffffff


	//   ....[39]....
        /*00d8*/ 	.word	0xffffffff


	//   ....[40]....
        /*00dc*/ 	.word	0xffffffff


	//   ....[41]....
        /*00e0*/ 	.word	0xffffffff


	//   ....[42]....
        /*00e4*/ 	.word	0xffffffff


	//   ....[43]....
        /*00e8*/ 	.word	0xffffffff


	//   ....[44]....
        /*00ec*/ 	.word	0xffffffff


	//   ....[45]....
        /*00f0*/ 	.word	0xffffffff


	//   ....[46]....
        /*00f4*/ 	.word	0xffffffff


	//   ....[47]....
        /*00f8*/ 	.word	0xffffffff


	//   ....[48]....
        /*00fc*/ 	.word	0xffffffff


	//   ....[49]....
        /*0100*/ 	.word	0xffffffff


	//----- nvinfo : EIATTR_COOP_GROUP_INSTR_OFFSETS
	.align		4
.L_2901:
        /*0104*/ 	.byte	0x04, 0x28
        /*0106*/ 	.short	(.L_2903 - .L_2902)


	//   ....[0]....
.L_2902:
        /*0108*/ 	.word	0x00000970


	//   ....[1]....
        /*010c*/ 	.word	0x00000a80


	//   ....[2]....
        /*0110*/ 	.word	0x00000b70


	//   ....[3]....
        /*0114*/ 	.word	0x00001140


	//   ....[4]....
        /*0118*/ 	.word	0x00001450


	//   ....[5]....
        /*011c*/ 	.word	0x00001a00


	//   ....[6]....
        /*0120*/ 	.word	0x00001df0


	//   ....[7]....
        /*0124*/ 	.word	0x00001e20


	//   ....[8]....
        /*0128*/ 	.word	0x00001f40


	//   ....[9]....
        /*012c*/ 	.word	0x00001f80


	//   ....[10]....
        /*0130*/ 	.word	0x00001fb0


	//   ....[11]....
        /*0134*/ 	.word	0x00001fd0


	//   ....[12]....
        /*0138*/ 	.word	0x00002000


	//   ....[13]....
        /*013c*/ 	.word	0x00002020


	//   ....[14]....
        /*0140*/ 	.word	0x00002050


	//   ....[15]....
        /*0144*/ 	.word	0x00002070


	//   ....[16]....
        /*0148*/ 	.word	0x000020a0


	//   ....[17]....
        /*014c*/ 	.word	0x000020d0


	//   ....[18]....
        /*0150*/ 	.word	0x00002100


	//   ....[19]....
        /*0154*/ 	.word	0x00002130


	//   ....[20]....
        /*0158*/ 	.word	0x00002190


	//   ....[21]....
        /*015c*/ 	.word	0x000021b0


	//   ....[22]....
        /*0160*/ 	.word	0x000021d0


	//   ....[23]....
        /*0164*/ 	.word	0x00002200


	//   ....[24]....
        /*0168*/ 	.word	0x00002240


	//   ....[25]....
        /*016c*/ 	.word	0x00002270


	//   ....[26]....
        /*0170*/ 	.word	0x00002290


	//   ....[27]....
        /*0174*/ 	.word	0x000022c0


	//   ....[28]....
        /*0178*/ 	.word	0x000022f0


	//   ....[29]....
        /*017c*/ 	.word	0x00002340


	//   ....[30]....
        /*0180*/ 	.word	0x000023e0


	//   ....[31]....
        /*0184*/ 	.word	0x00002440


	//   ....[32]....
        /*0188*/ 	.word	0x00002480


	//   ....[33]....
        /*018c*/ 	.word	0x00003960


	//   ....[34]....
        /*0190*/ 	.word	0x00003a80


	//   ....[35]....
        /*0194*/ 	.word	0x00003b80


	//   ....[36]....
        /*0198*/ 	.word	0x00003c80


	//   ....[37]....
        /*019c*/ 	.word	0x00003d80


	//   ....[38]....
        /*01a0*/ 	.word	0x000042f0


	//   ....[39]....
        /*01a4*/ 	.word	0x000044b0


	//   ....[40]....
        /*01a8*/ 	.word	0x000046b0


	//   ....[41]....
        /*01ac*/ 	.word	0x00004700


	//   ....[42]....
        /*01b0*/ 	.word	0x00004730


	//   ....[43]....
        /*01b4*/ 	.word	0x00004750


	//   ....[44]....
        /*01b8*/ 	.word	0x00004770


	//   ....[45]....
        /*01bc*/ 	.word	0x00004820


	//   ....[46]....
        /*01c0*/ 	.word	0x00004870


	//   ....[47]....
        /*01c4*/ 	.word	0x00004890


	//   ....[48]....
        /*01c8*/ 	.word	0x000048b0


	//   ....[49]....
        /*01cc*/ 	.word	0x000048d0


	//----- nvinfo : EIATTR_EXIT_INSTR_OFFSETS
	.align		4
.L_2903:
        /*01d0*/ 	.byte	0x04, 0x1c
        /*01d2*/ 	.short	(.L_2905 - .L_2904)


	//   ....[0]....
.L_2904:
        /*01d4*/ 	.word	0x00004990


	//   ....[1]....
        /*01d8*/ 	.word	0x00004ad0


	//----- nvinfo : EIATTR_MAX_THREADS
	.align		4
.L_2905:
        /*01dc*/ 	.byte	0x04, 0x05
        /*01de*/ 	.short	(.L_2907 - .L_2906)
.L_2906:
        /*01e0*/ 	.word	0x00000020
        /*01e4*/ 	.word	0x00000001
        /*01e8*/ 	.word	0x00000001


	//----- nvinfo : EIATTR_CRS_STACK_SIZE
	.align		4
.L_2907:
        /*01ec*/ 	.byte	0x04, 0x1e
        /*01ee*/ 	.short	(.L_2909 - .L_2908)
.L_2908:
        /*01f0*/ 	.word	0x00000000
.L_2909:


//--------------------- .nv.info._Z25selective_scan_bwd_kernelI32Selective_Scan_bwd_kernel_traitsILi32ELi16ELb1ELb1ELb1ELb0ELb1EffEEv12SSMParamsBwd --------------------------
	.section	.nv.info._Z25selective_scan_bwd_kernelI32Selective_Scan_bwd_kernel_traitsILi32ELi16ELb1ELb1ELb1ELb0ELb1EffEEv12SSMParamsBwd,"",@"SHT_CUDA_INFO"
	.sectionflags	@""
	.align	4


	//----- nvinfo : EIATTR_CUDA_API_VERSION
	.align		4
        /*0000*/ 	.byte	0x04, 0x37
        /*0002*/ 	.short	(.L_2911 - .L_2910)
.L_2910:
        /*0004*/ 	.word	0x00000082


	//----- nvinfo : EIATTR_SW2861232_WAR
	.align		4
.L_2911:
        /*0008*/ 	.byte	0x01, 0x35
	.zero		2


	//----- nvinfo : EIATTR_PARAM_CBANK
	.align		4
        /*000c*/ 	.byte	0x04, 0x0a
        /*000e*/ 	.short	(.L_2913 - .L_2912)
	.align		4
.L_2912:
        /*0010*/ 	.word	index@(.nv.constant0._Z25selective_scan_bwd_kernelI32Selective_Scan_bwd_kernel_traitsILi32ELi16ELb1ELb1ELb1ELb0ELb1EffEEv12SSMParamsBwd)
        /*0014*/ 	.short	0x0160
        /*0016*/ 	.short	0x01f0


	//----- nvinfo : EIATTR_CBANK_PARAM_SIZE
	.align		4
.L_2913:
        /*0018*/ 	.byte	0x03, 0x19
        /*001a*/ 	.short	0x01f0


	//----- nvinfo : EIATTR_KPARAM_INFO
	.align		4
        /*001c*/ 	.byte	0x04, 0x17
        /*001e*/ 	.short	(.L_2915 - .L_2914)
.L_2914:
        /*0020*/ 	.word	0x00000000
        /*0024*/ 	.short	0x0000
        /*0026*/ 	.short	0x0000
        /*0028*/ 	.byte	0x00, 0xf0, 0xc1, 0x07


	//----- nvinfo : EIATTR_MAXREG_COUNT
	.align		4
.L_2915:
        /*002c*/ 	.byte	0x03, 0x1b
        /*002e*/ 	.short	0x00ff


	//----- nvinfo : EIATTR_NUM_BARRIERS
	.align		4
        /*0030*/ 	.byte	0x02, 0x4c
        /*0032*/ 	.byte	0x01
	.zero		1


	//----- nvinfo : EIATTR_MERCURY_ISA_VERSION
	.align		4
        /*0034*/ 	.byte	0x03, 0x5f
        /*0036*/ 	.short	0x0000


	//----- nvinfo : EIATTR_COOP_GROUP_MASK_REGIDS
	.align		4
        /*0038*/ 	.byte	0x04, 0x29
        /*003a*/ 	.short	(.L_2917 - .L_2916)


	//   ....[0]....
.L_2916:
        /*003c*/ 	.word	0xffffffff


	//   ....[1]....
        /*0040*/ 	.word	0xffffffff


	//   ....[2]....
        /*0044*/ 	.word	0xffffffff


	//   ....[3]....
        /*0048*/ 	.word	0xffffffff


	//   ....[4]....
        /*004c*/ 	.word	0xffffffff


	//   ....[5]....
        /*0050*/ 	.word	0xffffffff


	//   ....[6]....
        /*0054*/ 	.word	0xffffffff


	//   ....[7]....
        /*0058*/ 	.word	0xffffffff


	//   ....[8]....
        /*005c*/ 	.word	0xffffffff


	//   ....[9]....
        /*0060*/ 	.word	0xffffffff


	//   ....[10]....
        /*0064*/ 	.word	0xffffffff


	//   ....[11]....
        /*0068*/ 	.word	0xffffffff


	//   ....[12]....
        /*006c*/ 	.word	0xffffffff


	//   ....[13]....
        /*0070*/ 	.word	0xffffffff


	//   ....[14]....
        /*0074*/ 	.word	0xffffffff


	//   ....[15]....
        /*0078*/ 	.word	0xffffffff


	//   ....[16]....
        /*007c*/ 	.word	0xffffffff


	//   ....[17]....
        /*0080*/ 	.word	0xffffffff


	//   ....[18]....
        /*0084*/ 	.word	0xffffffff


	//   ....[19]....
        /*0088*/ 	.word	0xffffffff


	//   ....[20]....
        /*008c*/ 	.word	0xffffffff


	//   ....[21]....
        /*0090*/ 	.word	0xffffffff


	//   ....[22]....
        /*0094*/ 	.word	0xffffffff


	//   ....[23]....
        /*0098*/ 	.word	0xffffffff


	//   ....[24]....
        /*009c*/ 	.word	0xffffffff


	//   ....[25]....
        /*00a0*/ 	.word	0xffffffff


	//   ....[26]....
        /*00a4*/ 	.word	0xffffffff


	//   ....[27]....
        /*00a8*/ 	.word	0xffffffff


	//   ....[28]....
        /*00ac*/ 	.word	0xffffffff


	//   ....[29]....
        /*00b0*/ 	.word	0xffffffff


	//   ....[30]....
        /*00b4*/ 	.word	0xffffffff


	//   ....[31]....
        /*00b8*/ 	.word	0xffffffff


	//   ....[32]....
        /*00bc*/ 	.word	0xffffffff


	//   ....[33]....
        /*00c0*/ 	.word	0xffffffff


	//   ....[34]....
        /*00c4*/ 	.word	0xffffffff


	//   ....[35]....
        /*00c8*/ 	.word	0xffffffff


	//   ....[36]....
        /*00cc*/ 	.word	0xffffffff


	//   ....[37]....
        /*00d0*/ 	.word	0xffffffff


	//   ....[38]....
        /*00d4*/ 	.word	0xffffffff


	//   ....[39]....
        /*00d8*/ 	.word	0xffffffff


	//   ....[40]....
        /*00dc*/ 	.word	0xffffffff


	//   ....[41]....
        /*00e0*/ 	.word	0xffffffff


	//   ....[42]....
        /*00e4*/ 	.word	0xffffffff


	//   ....[43]....
        /*00e8*/ 	.word	0xffffffff


	//   ....[44]....
        /*00ec*/ 	.word	0xffffffff


	//   ....[45]....
        /*00f0*/ 	.word	0xffffffff


	//   ....[46]....
        /*00f4*/ 	.word	0xffffffff


	//   ....[47]....
        /*00f8*/ 	.word	0xffffffff


	//   ....[48]....
        /*00fc*/ 	.word	0xffffffff


	//   ....[49]....
        /*0100*/ 	.word	0xffffffff


	//   ....[50]....
        /*0104*/ 	.word	0xffffffff


	//   ....[51]....
        /*0108*/ 	.word	0xffffffff


	//   ....[52]....
        /*010c*/ 	.word	0xffffffff


	//   ....[53]....
        /*0110*/ 	.word	0xffffffff


	//----- nvinfo : EIATTR_COOP_GROUP_INSTR_OFFSETS
	.align		4
.L_2917:
        /*0114*/ 	.byte	0x04, 0x28
        /*0116*/ 	.short	(.L_2919 - .L_2918)


	//   ....[0]....
.L_2918:
        /*0118*/ 	.word	0x00000950


	//   ....[1]....
        /*011c*/ 	.word	0x00000a60


	//   ....[2]....
        /*0120*/ 	.word	0x00000c20


	//   ....[3]....
        /*0124*/ 	.word	0x00000db0


	//   ....[4]....
        /*0128*/ 	.word	0x000012d0


	//   ....[5]....
        /*012c*/ 	.word	0x00001990


	//   ....[6]....
        /*0130*/ 	.word	0x00001d70


	//   ....[7]....
        /*0134*/ 	.word	0x00002540


	//   ....[8]....
        /*0138*/ 	.word	0x00002910


	//   ....[9]....
        /*013c*/ 	.word	0x00002d00


	//   ....[10]....
        /*0140*/ 	.word	0x000030b0


	//   ....[11]....
        /*0144*/ 	.word	0x000030e0


	//   ....[12]....
        /*0148*/ 	.word	0x00003110


	//   ....[13]....
        /*014c*/ 	.word	0x00003130


	//   ....[14]....
        /*0150*/ 	.word	0x00003160


	//   ....[15]....
        /*0154*/ 	.word	0x00003190


	//   ....[16]....
        /*0158*/ 	.word	0x000031b0


	//   ....[17]....
        /*015c*/ 	.word	0x000031d0


	//   ....[18]....
        /*0160*/ 	.word	0x00003200


	//   ....[19]....
        /*0164*/ 	.word	0x00003230


	//   ....[20]....
        /*0168*/ 	.word	0x00003250


	//   ....[21]....
        /*016c*/ 	.word	0x00003270


	//   ....[22]....
        /*0170*/ 	.word	0x000032e0


	//   ....[23]....
        /*0174*/ 	.word	0x00003310


	//   ....[24]....
        /*0178*/ 	.word	0x00003320


	//   ....[25]....
        /*017c*/ 	.word	0x00003330


	//   ....[26]....
        /*0180*/ 	.word	0x00003380


	//   ....[27]....
        /*0184*/ 	.word	0x000033b0


	//   ....[28]....
        /*0188*/ 	.word	0x000033d0


	//   ....[29]....
        /*018c*/ 	.word	0x000033e0


	//   ....[30]....
        /*0190*/ 	.word	0x00003410


	//   ....[31]....
        /*0194*/ 	.word	0x00003440


	//   ....[32]....
        /*0198*/ 	.word	0x00003470


	//   ....[33]....
        /*019c*/ 	.word	0x000034a0


	//   ....[34]....
        /*01a0*/ 	.word	0x000034b0


	//   ....[35]....
        /*01a4*/ 	.word	0x000034d0


	//   ....[36]....
        /*01a8*/ 	.word	0x00003500


	//   ....[37]....
        /*01ac*/ 	.word	0x00004b40


	//   ....[38]....
        /*01b0*/ 	.word	0x00004c60


	//   ....[39]....
        /*01b4*/ 	.word	0x00004d60


	//   ....[40]....
        /*01b8*/ 	.word	0x00004e60


	//   ....[41]....
        /*01bc*/ 	.word	0x00004f60


	//   ....[42]....
        /*01c0*/ 	.word	0x00005500


	//   ....[43]....
        /*01c4*/ 	.word	0x000056b0


	//   ....[44]....
        /*01c8*/ 	.word	0x00005880


	//   ....[45]....
        /*01cc*/ 	.word	0x000058d0


	//   ....[46]....
        /*01d0*/ 	.word	0x00005900


	//   ....[47]....
        /*01d4*/ 	.word	0x00005920


	//   ....[48]....
        /*01d8*/ 	.word	0x00005940


	//   ....[49]....
        /*01dc*/ 	.word	0x000059f0


	//   ....[50]....
        /*01e0*/ 	.word	0x00005a40


	//   ....[51]....
        /*01e4*/ 	.word	0x00005a60


	//   ....[52]....
        /*01e8*/ 	.word	0x00005a80


	//   ....[53]....
        /*01ec*/ 	.word	0x00005aa0


	//----- nvinfo : EIATTR_EXIT_INSTR_OFFSETS
	.align		4
.L_2919:
        /*01f0*/ 	.byte	0x04, 0x1c
        /*01f2*/ 	.short	(.L_2921 - .L_2920)


	//   ....[0]....
.L_2920:
        /*01f4*/ 	.word	0x00005b60


	//   ....[1]....
        /*01f8*/ 	.word	0x00005ca0


	//----- nvinfo : EIATTR_MAX_THREADS
	.align		4
.L_2921:
        /*01fc*/ 	.byte	0x04, 0x05
        /*01fe*/ 	.short	(.L_2923 - .L_2922)
.L_2922:
        /*0200*/ 	.word	0x00000020
        /*0204*/ 	.word	0x00000001
        /*0208*/ 	.word	0x00000001


	//----- nvinfo : EIATTR_CRS_STACK_SIZE
	.align		4
.L_2923:
        /*020c*/ 	.byte	0x04, 0x1e
        /*020e*/ 	.short	(.L_2925 - .L_2924)
.L_2924:
        /*0210*/ 	.word	0x00000000
.L_2925:


//--------------------- .nv.info._Z25selective_scan_bwd_kernelI32Selective_Scan_bwd_kernel_traitsILi32ELi16ELb1ELb1ELb1ELb1ELb0EffEEv12SSMParamsBwd --------------------------
	.section	.nv.info._Z25selective_scan_bwd_kernelI32Selective_Scan_bwd_kernel_traitsILi32ELi16ELb1ELb1ELb1ELb1ELb0EffEEv12SSMParamsBwd,"",@"SHT_CUDA_INFO"
	.sectionflags	@""
	.align	4


	//----- nvinfo : EIATTR_CUDA_API_VERSION
	.align		4
        /*0000*/ 	.byte	0x04, 0x37
        /*0002*/ 	.short	(.L_2927 - .L_2926)
.L_2926:
        /*0004*/ 	.word	0x00000082


	//----- nvinfo : EIATTR_SW2861232_WAR
	.align		4
.L_2927:
        /*0008*/ 	.byte	0x01, 0x35
	.zero		2


	//----- nvinfo : EIATTR_PARAM_CBANK
	.align		4
        /*000c*/ 	.byte	0x04, 0x0a
        /*000e*/ 	.short	(.L_2929 - .L_2928)
	.align		4
.L_2928:
        /*0010*/ 	.word	index@(.nv.constant0._Z25selective_scan_bwd_kernelI32Selective_Scan_bwd_kernel_traitsILi32ELi16ELb1ELb1ELb1ELb1ELb0EffEEv12SSMParamsBwd)
        /*0014*/ 	.short	0x0160
        /*0016*/ 	.short	0x01f0


	//----- nvinfo : EIATTR_CBANK_PARAM_SIZE
	.align		4
.L_2929:
        /*0018*/ 	.byte	0x03, 0x19
        /*001a*/ 	.short	0x01f0


	//----- nvinfo : EIATTR_KPARAM_INFO
	.align		4
        /*001c*/ 	.byte	0x04, 0x17
        /*001e*/ 	.short	(.L_2931 - .L_2930)
.L_2930:
        /*0020*/ 	.word	0x00000000
        /*0024*/ 	.short	0x0000
        /*0026*/ 	.short	0x0000
        /*0028*/ 	.byte	0x00, 0xf0, 0xc1, 0x07


	//----- nvinfo : EIATTR_MAXREG_COUNT
	.align		4
.L_2931:
        /*002c*/ 	.byte	0x03, 0x1b
        /*002e*/ 	.short	0x00ff


	//----- nvinfo : EIATTR_NUM_BARRIERS
	.align		4
        /*0030*/ 	.byte	0x02, 0x4c
        /*0032*/ 	.byte	0x01
	.zero		1


	//----- nvinfo : EIATTR_MERCURY_ISA_VERSION
	.align		4
        /*0034*/ 	.byte	0x03, 0x5f
        /*0036*/ 	.short	0x0000


	//----- nvinfo : EIATTR_COOP_GROUP_MASK_REGIDS
	.align		4
        /*0038*/ 	.byte	0x04, 0x29
        /*003a*/ 	.short	(.L_2933 - .L_2932)


	//   ....[0]....
.L_2932:
        /*003c*/ 	.word	0xffffffff


	//   ....[1]....
        /*0040*/ 	.word	0xffffffff


	//   ....[2]....
        /*0044*/ 	.word	0xffffffff


	//   ....[3]....
        /*0048*/ 	.word	0xffffffff


	//   ....[4]....
        /*004c*/ 	.word	0xffffffff


	//   ....[5]....
        /*0050*/ 	.word	0xffffffff


	//   ....[6]....
        /*0054*/ 	.word	0xffffffff


	//   ....[7]....
        /*0058*/ 	.word	0xffffffff


	//   ....[8]....
        /*005c*/ 	.word	0xffffffff


	//   ....[9]....
        /*0060*/ 	.word	0xffffffff


	//   ....[10]....
        /*0064*/ 	.word	0xffffffff


	//   ....[11]....
        /*0068*/ 	.word	0xffffffff


	//   ....[12]....
        /*006c*/ 	.word	0xffffffff


	//   ....[13]....
        /*0070*/ 	.word	0xffffffff


	//   ....[14]....
        /*0074*/ 	.word	0xffffffff


	//   ....[15]....
        /*0078*/ 	.word	0xffffffff


	//   ....[16]....
        /*007c*/ 	.word	0xffffffff


	//   ....[17]....
        /*0080*/ 	.word	0xffffffff


	//   ....[18]....
        /*0084*/ 	.word	0xffffffff


	//   ....[19]....
        /*0088*/ 	.word	0xffffffff


	//   ....[20]....
        /*008c*/ 	.word	0xffffffff


	//   ....[21]....
        /*0090*/ 	.word	0xffffffff


	//   ....[22]....
        /*0094*/ 	.word	0xffffffff


	//   ....[23]....
        /*0098*/ 	.word	0xffffffff


	//   ....[24]....
        /*009c*/ 	.word	0xffffffff


	//   ....[25]....
        /*00a0*/ 	.word	0xffffffff


	//   ....[26]....
        /*00a4*/ 	.word	0xffffffff


	//   ....[27]....
        /*00a8*/ 	.word	0xffffffff


	//   ....[28]....
        /*00ac*/ 	.word	0xffffffff


	//   ....[29]....
        /*00b0*/ 	.word	0xffffffff


	//   ....[30]....
        /*00b4*/ 	.word	0xffffffff


	//   ....[31]....
        /*00b8*/ 	.word	0xffffffff


	//   ....[32]....
        /*00bc*/ 	.word	0xffffffff


	//   ....[33]....
        /*00c0*/ 	.word	0xffffffff


	//   ....[34]....
        /*00c4*/ 	.word	0xffffffff


	//   ....[35]....
        /*00c8*/ 	.word	0xffffffff


	//   ....[36]....
        /*00cc*/ 	.word	0xffffffff


	//   ....[37]....
        /*00d0*/ 	.word	0xffffffff


	//   ....[38]....
        /*00d4*/ 	.word	0xffffffff


	//   ....[39]....
        /*00d8*/ 	.word	0xffffffff


	//   ....[40]....
        /*00dc*/ 	.word	0xffffffff


	//   ....[41]....
        /*00e0*/ 	.word	0xffffffff


	//   ....[42]....
        /*00e4*/ 	.word	0xffffffff


	//   ....[43]....
        /*00e8*/ 	.word	0xffffffff


	//   ....[44]....
        /*00ec*/ 	.word	0xffffffff


	//   ....[45]....
        /*00f0*/ 	.word	0xffffffff


	//   ....[46]....
        /*00f4*/ 	.word	0xffffffff


	//   ....[47]....
        /*00f8*/ 	.word	0xffffffff


	//   ....[48]....
        /*00fc*/ 	.word	0xffffffff


	//   ....[49]....
        /*0100*/ 	.word	0xffffffff


	//   ....[50]....
        /*0104*/ 	.word	0xffffffff


	//----- nvinfo : EIATTR_COOP_GROUP_INSTR_OFFSETS
	.align		4
.L_2933:
        /*0108*/ 	.byte	0x04, 0x28
        /*010a*/ 	.short	(.L_2935 - .L_2934)


	//   ....[0]....
.L_2934:
        /*010c*/ 	.word	0x00000950


	//   ....[1]....
        /*0110*/ 	.word	0x00000a30


	//   ....[2]....
        /*0114*/ 	.word	0x00000c40


	//   ....[3]....
        /*0118*/ 	.word	0x000034a0


	//   ....[4]....
        /*011c*/ 	.word	0x00003800


	//   ....[5]....
        /*0120*/ 	.word	0x00004070


	//   ....[6]....
        /*0124*/ 	.word	0x000040a0


	//   ....[7]....
        /*0128*/ 	.word	0x000041a0


	//   ....[8]....
        /*012c*/ 	.word	0x000041e0


	//   ....[9]....
        /*0130*/ 	.word	0x00004200


	//   ....[10]....
        /*0134*/ 	.word	0x00004210


	//   ....[11]....
        /*0138*/ 	.word	0x00004240


	//   ....[12]....
        /*013c*/ 	.word	0x00004270


	//   ....[13]....
        /*0140*/ 	.word	0x00004290


	//   ....[14]....
        /*0144*/ 	.word	0x000042b0


	//   ....[15]....
        /*0148*/ 	.word	0x000042f0


	//   ....[16]....
        /*014c*/ 	.word	0x00004340


	//   ....[17]....
        /*0150*/ 	.word	0x00004360


	//   ....[18]....
        /*0154*/ 	.word	0x00004370


	//   ....[19]....
        /*0158*/ 	.word	0x000043b0


	//   ....[20]....
        /*015c*/ 	.word	0x000043f0


	//   ....[21]....
        /*0160*/ 	.word	0x00004430


	//   ....[22]....
        /*0164*/ 	.word	0x00004460


	//   ....[23]....
        /*0168*/ 	.word	0x000044b0


	//   ....[24]....
        /*016c*/ 	.word	0x000044e0


	//   ....[25]....
        /*0170*/ 	.word	0x00004520


	//   ....[26]....
        /*0174*/ 	.word	0x00004550


	//   ....[27]....
        /*0178*/ 	.word	0x00004580


	//   ....[28]....
        /*017c*/ 	.word	0x000045e0


	//   ....[29]....
        /*0180*/ 	.word	0x00004620


	//   ....[30]....
        /*0184*/ 	.word	0x00004680


	//   ....[31]....
        /*0188*/ 	.word	0x000046d0


	//   ....[32]....
        /*018c*/ 	.word	0x00004700


	//   ....[33]....
        /*0190*/ 	.word	0x00005b70


	//   ....[34]....
        /*0194*/ 	.word	0x00005c90


	//   ....[35]....
        /*0198*/ 	.word	0x00005d90


	//   ....[36]....
        /*019c*/ 	.word	0x00005e90


	//   ....[37]....
        /*01a0*/ 	.word	0x00005f90


	//   ....[38]....
        /*01a4*/ 	.word	0x000063e0


	//   ....[39]....
        /*01a8*/ 	.word	0x00006a60


	//   ....[40]....
        /*01ac*/ 	.word	0x00006e80


	//   ....[41]....
        /*01b0*/ 	.word	0x000070a0


	//   ....[42]....
        /*01b4*/ 	.word	0x000070f0


	//   ....[43]....
        /*01b8*/ 	.word	0x00007120


	//   ....[44]....
        /*01bc*/ 	.word	0x00007140


	//   ....[45]....
        /*01c0*/ 	.word	0x00007160


	//   ....[46]....
        /*01c4*/ 	.word	0x00007210


	//   ....[47]....
        /*01c8*/ 	.word	0x00007260


	//   ....[48]....
        /*01cc*/ 	.word	0x00007280


	//   ....[49]....
        /*01d0*/ 	.word	0x000072a0


	//   ....[50]....
        /*01d4*/ 	.word	0x000072c0


	//----- nvinfo : EIATTR_EXIT_INSTR_OFFSETS
	.align		4
.L_2935:
        /*01d8*/ 	.byte	0x04, 0x1c
        /*01da*/ 	.short	(.L_2937 - .L_2936)


	//   ....[0]....
.L_2936:
        /*01dc*/ 	.word	0x00007380


	//   ....[1]....
        /*01e0*/ 	.word	0x000074c0


	//----- nvinfo : EIATTR_MAX_THREADS
	.align		4
.L_2937:
        /*01e4*/ 	.byte	0x04, 0x05
        /*01e6*/ 	.short	(.L_2939 - .L_2938)
.L_2938:
        /*01e8*/ 	.word	0x00000020
        /*01ec*/ 	.word	0x00000001
        /*01f0*/ 	.word	0x00000001


	//----- nvinfo : EIATTR_CRS_STACK_SIZE
	.align		4
.L_2939:
        /*01f4*/ 	.byte	0x04, 0x1e
        /*01f6*/ 	.short	(.L_2941 - .L_2940)
.L_2940:
        /*01f8*/ 	.word	0x00000000
.L_2941:


//--------------------- .nv.info._Z25selective_scan_bwd_kernelI32Selective_Scan_bwd_kernel_traitsILi32ELi16ELb1ELb1ELb1ELb1ELb1EffEEv12SSMParamsBwd --------------------------
	.section	.nv.info._Z25selective_scan_bwd_kernelI32Selective_Scan_bwd_kernel_traitsILi32ELi16ELb1ELb1ELb1ELb1ELb1EffEEv12SSMParamsBwd,"",@"SHT_CUDA_INFO"
	.sectionflags	@""
	.align	4


	//----- nvinfo : EIATTR_CUDA_API_VERSION
	.align		4
        /*0000*/ 	.byte	0x04, 0x37
        /*0002*/ 	.short	(.L_2943 - .L_2942)
.L_2942:
        /*0004*/ 	.word	0x00000082


	//----- nvinfo : EIATTR_SW2861232_WAR
	.align		4
.L_2943:
        /*0008*/ 	.byte	0x01, 0x35
	.zero		2


	//----- nvinfo : EIATTR_PARAM_CBANK
	.align		4
        /*000c*/ 	.byte	0x04, 0x0a
        /*000e*/ 	.short	(.L_2945 - .L_2944)
	.align		4
.L_2944:
        /*0010*/ 	.word	index@(.nv.constant0._Z25selective_scan_bwd_kernelI32Selective_Scan_bwd_kernel_traitsILi32ELi16ELb1ELb1ELb1ELb1ELb1EffEEv12SSMParamsBwd)
        /*0014*/ 	.short	0x0160
        /*0016*/ 	.short	0x01f0


	//----- nvinfo : EIATTR_CBANK_PARAM_SIZE
	.align		4
.L_2945:
        /*0018*/ 	.byte	0x03, 0x19
        /*001a*/ 	.short	0x01f0


	//----- nvinfo : EIATTR_KPARAM_INFO
	.align		4
        /*001c*/ 	.byte	0x04, 0x17
        /*001e*/ 	.short	(.L_2947 - .L_2946)
.L_2946:
        /*0020*/ 	.word	0x00000000
        /*0024*/ 	.short	0x0000
        /*0026*/ 	.short	0x0000
        /*0028*/ 	.byte	0x00, 0xf0, 0xc1, 0x07


	//----- nvinfo : EIATTR_MAXREG_COUNT
	.align		4
.L_2947:
        /*002c*/ 	.byte	0x03, 0x1b
        /*002e*/ 	.short	0x00ff


	//----- nvinfo : EIATTR_NUM_BARRIERS
	.align		4
        /*0030*/ 	.byte	0x02, 0x4c
        /*0032*/ 	.byte	0x01
	.zero		1


	//----- nvinfo : EIATTR_MERCURY_ISA_VERSION
	.align		4
        /*0034*/ 	.byte	0x03, 0x5f
        /*0036*/ 	.short	0x0000


	//----- nvinfo : EIATTR_COOP_GROUP_MASK_REGIDS
	.align		4
        /*0038*/ 	.byte	0x04, 0x29
        /*003a*/ 	.short	(.L_2949 - .L_2948)


	//   ....[0]....
.L_2948:
        /*003c*/ 	.word	0xffffffff


	//   ....[1]....
        /*0040*/ 	.word	0xffffffff


	//   ....[2]....
        /*0044*/ 	.word	0xffffffff


	//   ....[3]....
        /*0048*/ 	.word	0xffffffff


	//   ....[4]....
        /*004c*/ 	.word	0xffffffff


	//   ....[5]....
        /*0050*/ 	.word	0xffffffff


	//   ....[6]....
        /*0054*/ 	.word	0xffffffff


	//   ....[7]....
        /*0058*/ 	.word	0xffffffff


	//   ....[8]....
        /*005c*/ 	.word	0xffffffff


	//   ....[9]....
        /*0060*/ 	.word	0xffffffff


	//   ....[10]....
        /*0064*/ 	.word	0xffffffff


	//   ....[11]....
        /*0068*/ 	.word	0xffffffff


	//   ....[12]....
        /*006c*/ 	.word	0xffffffff


	//   ....[13]....
        /*0070*/ 	.word	0xffffffff


	//   ....[14]....
        /*0074*/ 	.word	0xffffffff


	//   ....[15]....
        /*0078*/ 	.word	0xffffffff


	//   ....[16]....
        /*007c*/ 	.word	0xffffffff


	//   ....[17]....
        /*0080*/ 	.word	0xffffffff


	//   ....[18]....
        /*0084*/ 	.word	0xffffffff


	//   ....[19]....
        /*0088*/ 	.word	0xffffffff


	//   ....[20]....
        /*008c*/ 	.word	0xffffffff


	//   ....[21]....
        /*0090*/ 	.word	0xffffffff


	//   ....[22]....
        /*0094*/ 	.word	0xffffffff


	//   ....[23]....
        /*0098*/ 	.word	0xffffffff


	//   ....[24]....
        /*009c*/ 	.word	0xffffffff


	//   ....[25]....
        /*00a0*/ 	.word	0xffffffff


	//   ....[26]....
        /*00a4*/ 	.word	0xffffffff


	//   ....[27]....
        /*00a8*/ 	.word	0xffffffff


	//   ....[28]....
        /*00ac*/ 	.word	0xffffffff


	//   ....[29]....
        /*00b0*/ 	.word	0xffffffff


	//   ....[30]....
        /*00b4*/ 	.word	0xffffffff


	//   ....[31]....
        /*00b8*/ 	.word	0xffffffff


	//   ....[32]....
        /*00bc*/ 	.word	0xffffffff


	//   ....[33]....
        /*00c0*/ 	.word	0xffffffff


	//   ....[34]....
        /*00c4*/ 	.word	0xffffffff


	//   ....[35]....
        /*00c8*/ 	.word	0xffffffff


	//   ....[36]....
        /*00cc*/ 	.word	0xffffffff


	//   ....[37]....
        /*00d0*/ 	.word	0xffffffff


	//   ....[38]....
        /*00d4*/ 	.word	0xffffffff


	//   ....[39]....
        /*00d8*/ 	.word	0xffffffff


	//   ....[40]....
        /*00dc*/ 	.word	0xffffffff


	//   ....[41]....
        /*00e0*/ 	.word	0xffffffff


	//   ....[42]....
        /*00e4*/ 	.word	0xffffffff


	//   ....[43]....
        /*00e8*/ 	.word	0xffffffff


	//   ....[44]....
        /*00ec*/ 	.word	0xffffffff


	//   ....[45]....
        /*00f0*/ 	.word	0xffffffff


	//   ....[46]....
        /*00f4*/ 	.word	0xffffffff


	//   ....[47]....
        /*00f8*/ 	.word	0xffffffff


	//   ....[48]....
        /*00fc*/ 	.word	0xffffffff


	//   ....[49]....
        /*0100*/ 	.word	0xffffffff


	//   ....[50]....
        /*0104*/ 	.word	0xffffffff


	//   ....[51]....
        /*0108*/ 	.word	0xffffffff


	//   ....[52]....
        /*010c*/ 	.word	0xffffffff


	//   ....[53]....
        /*0110*/ 	.word	0xffffffff


	//   ....[54]....
        /*0114*/ 	.word	0xffffffff


	//----- nvinfo : EIATTR_COOP_GROUP_INSTR_OFFSETS
	.align		4
.L_2949:
        /*0118*/ 	.byte	0x04, 0x28
        /*011a*/ 	.short	(.L_2951 - .L_2950)


	//   ....[0]....
.L_2950:
        /*011c*/ 	.word	0x00000950


	//   ....[1]....
        /*0120*/ 	.word	0x00000a40


	//   ....[2]....
        /*0124*/ 	.word	0x00000bb0


	//   ....[3]....
        /*0128*/ 	.word	0x00003190


	//   ....[4]....
        /*012c*/ 	.word	0x000036f0


	//   ....[5]....
        /*0130*/ 	.word	0x00003d80


	//   ....[6]....
        /*0134*/ 	.word	0x00004150


	//   ....[7]....
        /*0138*/ 	.word	0x00004760


	//   ....[8]....
        /*013c*/ 	.word	0x00004a50


	//   ....[9]....
        /*0140*/ 	.word	0x00004e10


	//   ....[10]....
        /*0144*/ 	.word	0x00005260


	//   ....[11]....
        /*0148*/ 	.word	0x00005290


	//   ....[12]....
        /*014c*/ 	.word	0x00005430


	//   ....[13]....
        /*0150*/ 	.word	0x00005470


	//   ....[14]....
        /*0154*/ 	.word	0x000054a0


	//   ....[15]....
        /*0158*/ 	.word	0x000054d0


	//   ....[16]....
        /*015c*/ 	.word	0x00005500


	//   ....[17]....
        /*0160*/ 	.word	0x00005520


	//   ....[18]....
        /*0164*/ 	.word	0x00005550


	//   ....[19]....
        /*0168*/ 	.word	0x00005570


	//   ....[20]....
        /*016c*/ 	.word	0x000055a0


	//   ....[21]....
        /*0170*/ 	.word	0x000055e0


	//   ....[22]....
        /*0174*/ 	.word	0x00005610


	//   ....[23]....
        /*0178*/ 	.word	0x00005630


	//   ....[24]....
        /*017c*/ 	.word	0x00005680


	//   ....[25]....
        /*0180*/ 	.word	0x000056a0


	//   ....[26]....
        /*0184*/ 	.word	0x000056c0


	//   ....[27]....
        /*0188*/ 	.word	0x000056e0


	//   ....[28]....
        /*018c*/ 	.word	0x00005710


	//   ....[29]....
        /*0190*/ 	.word	0x00005730


	//   ....[30]....
        /*0194*/ 	.word	0x00005760


	//   ....[31]....
        /*0198*/ 	.word	0x000057a0


	//   ....[32]....
        /*019c*/ 	.word	0x000057c0


	//   ....[33]....
        /*01a0*/ 	.word	0x000057f0


	//   ....[34]....
        /*01a4*/ 	.word	0x00005850


	//   ....[35]....
        /*01a8*/ 	.word	0x000058f0


	//   ....[36]....
        /*01ac*/ 	.word	0x00005960


	//   ....[37]....
        /*01b0*/ 	.word	0x00006e20


	//   ....[38]....
        /*01b4*/ 	.word	0x00006f40


	//   ....[39]....
        /*01b8*/ 	.word	0x00007040


	//   ....[40]....
        /*01bc*/ 	.word	0x00007140


	//   ....[41]....
        /*01c0*/ 	.word	0x00007240


	//   ....[42]....
        /*01c4*/ 	.word	0x00007680


	//   ....[43]....
        /*01c8*/ 	.word	0x00007b00


	//   ....[44]....
        /*01cc*/ 	.word	0x000080c0


	//   ....[45]....
        /*01d0*/ 	.word	0x00008310


	//   ....[46]....
        /*01d4*/ 	.word	0x00008360


	//   ....[47]....
        /*01d8*/ 	.word	0x00008390


	//   ....[48]....
        /*01dc*/ 	.word	0x000083b0


	//   ....[49]....
        /*01e0*/ 	.word	0x000083d0


	//   ....[50]....
        /*01e4*/ 	.word	0x00008480


	//   ....[51]....
        /*01e8*/ 	.word	0x000084d0


	//   ....[52]....
        /*01ec*/ 	.word	0x000084f0


	//   ....[53]....
        /*01f0*/ 	.word	0x00008510


	//   ....[54]....
        /*01f4*/ 	.word	0x00008530


	//----- nvinfo : EIATTR_EXIT_INSTR_OFFSETS
	.align		4
.L_2951:
        /*01f8*/ 	.byte	0x04, 0x1c
        /*01fa*/ 	.short	(.L_2953 - .L_2952)


	//   ....[0]....
.L_2952:
        /*01fc*/ 	.word	0x000085f0


	//   ....[1]....
        /*0200*/ 	.word	0x00008730


	//----- nvinfo : EIATTR_MAX_THREADS
	.align		4
.L_2953:
        /*0204*/ 	.byte	0x04, 0x05
        /*0206*/ 	.short	(.L_2955 - .L_2954)
.L_2954:
        /*0208*/ 	.word	0x00000020
        /*020c*/ 	.word	0x00000001
        /*0210*/ 	.word	0x00000001


	//----- nvinfo : EIATTR_CRS_STACK_SIZE
	.align		4
.L_2955:
        /*0214*/ 	.byte	0x04, 0x1e
        /*0216*/ 	.short	(.L_2957 - .L_2956)
.L_2956:
        /*0218*/ 	.word	0x00000000
.L_2957:


//--------------------- .nv.info._Z25selective_scan_bwd_kernelI32Selective_Scan_bwd_kernel_traitsILi32ELi8ELb0ELb0ELb0ELb0ELb0EffEEv12SSMParamsBwd --------------------------
	.section	.nv.info._Z25selective_scan_bwd_kernelI32Selective_Scan_bwd_kernel_traitsILi32ELi8ELb0ELb0ELb0ELb0ELb0EffEEv12SSMParamsBwd,"",@"SHT_CUDA_INFO"
	.sectionflags	@""
	.align	4


	//----- nvinfo : EIATTR_CUDA_API_VERSION
	.align		4
        /*0000*/ 	.byte	0x04, 0x37
        /*0002*/ 	.short	(.L_2959 - .L_2958)
.L_2958:
        /*0004*/ 	.word	0x00000082


	//----- nvinfo : EIATTR_SW2861232_WAR
	.align		4
.L_2959:
        /*0008*/ 	.byte	0x01, 0x35
	.zero		2


	//----- nvinfo : EIATTR_PARAM_CBANK
	.align		4
        /*000c*/ 	.byte	0x04, 0x0a
        /*000e*/ 	.short	(.L_2961 - .L_2960)
	.align		4
.L_2960:
        /*0010*/ 	.word	index@(.nv.constant0._Z25selective_scan_bwd_kernelI32Selective_Scan_bwd_kernel_traitsILi32ELi8ELb0ELb0ELb0ELb0ELb0EffEEv12SSMParamsBwd)
        /*0014*/ 	.short	0x0160
        /*0016*/ 	.short	0x01f0


	//----- nvinfo : EIATTR_CBANK_PARAM_SIZE
	.align		4
.L_2961:
        /*0018*/ 	.byte	0x03, 0x19
        /*001a*/ 	.short	0x01f0


	//----- nvinfo : EIATTR_KPARAM_INFO
	.align		4
        /*001c*/ 	.byte	0x04, 0x17
        /*001e*/ 	.short	(.L_2963 - .L_2962)
.L_2962:
        /*0020*/ 	.word	0x00000000
        /*0024*/ 	.short	0x0000
        /*0026*/ 	.short	0x0000
        /*0028*/ 	.byte	0x00, 0xf0, 0xc1, 0x07


	//----- nvinfo : EIATTR_MAXREG_COUNT
	.align		4
.L_2963:
        /*002c*/ 	.byte	0x03, 0x1b
        /*002e*/ 	.short	0x00ff


	//----- nvinfo : EIATTR_NUM_BARRIERS
	.align		4
        /*0030*/ 	.byte	0x02, 0x4c
        /*0032*/ 	.byte	0x01
	.zero		1


	//----- nvinfo : EIATTR_MERCURY_ISA_VERSION
	.align		4
        /*0034*/ 	.byte	0x03, 0x5f
        /*0036*/ 	.short	0x0000


	//----- nvinfo : EIATTR_COOP_GROUP_MASK_REGIDS
	.align		4
        /*0038*/ 	.byte	0x04, 0x29
        /*003a*/ 	.short	(.L_2965 - .L_2964)


	//   ....[0]....
.L_2964:
        /*003c*/ 	.word	0xffffffff


	//   ....[1]....
        /*0040*/ 	.word	0xffffffff


	//   ....[2]....
        /*0044*/ 	.word	0xffffffff


	//   ....[3]....
        /*0048*/ 	.word	0xffffffff


	//   ....[4]....
        /*004c*/ 	.word	0xffffffff


	//   ....[5]....
        /*0050*/ 	.word	0xffffffff


	//   ....[6]....
        /*0054*/ 	.word	0xffffffff


	//   ....[7]....
        /*0058*/ 	.word	0xffffffff


	//   ....[8]....
        /*005c*/ 	.word	0xffffffff


	//   ....[9]....
        /*0060*/ 	.word	0xffffffff


	//   ....[10]....
        /*0064*/ 	.word	0xffffffff


	//   ....[11]....
        /*0068*/ 	.word	0xffffffff


	//   ....[12]....
        /*006c*/ 	.word	0xffffffff


	//   ....[13]....
        /*0070*/ 	.word	0xffffffff


	//   ....[14]....
        /*0074*/ 	.word	0xffffffff


	//   ....[15]....
        /*0078*/ 	.word	0xffffffff


	//   ....[16]....
        /*007c*/ 	.word	0xffffffff


	//   ....[17]....
        /*0080*/ 	.word	0xffffffff


	//   ....[18]....
        /*0084*/ 	.word	0xffffffff


	//   ....[19]....
        /*0088*/ 	.word	0xffffffff


	//   ....[20]....
        /*008c*/ 	.word	0xffffffff


	//   ....[21]....
        /*0090*/ 	.word	0xffffffff


	//   ....[22]....
        /*0094*/ 	.word	0xffffffff


	//   ....[23]....
        /*0098*/ 	.word	0xffffffff


	//   ....[24]....
        /*009c*/ 	.word	0xffffffff


	//   ....[25]....
        /*00a0*/ 	.word	0xffffffff


	//   ....[26]....
        /*00a4*/ 	.word	0xffffffff


	//   ....[27]....
        /*00a8*/ 	.word	0xffffffff


	//   ....[28]....
        /*00ac*/ 	.word	0xffffffff


	//   ....[29]....
        /*00b0*/ 	.word	0xffffffff


	//   ....[30]....
        /*00b4*/ 	.word	0xffffffff


	//   ....[31]....
        /*00b8*/ 	.word	0xffffffff


	//   ....[32]....
        /*00bc*/ 	.word	0xffffffff


	//   ....[33]....
        /*00c0*/ 	.word	0xffffffff


	//   ....[34]....
        /*00c4*/ 	.word	0xffffffff


	//   ....[35]....
        /*00c8*/ 	.word	0xffffffff


	//   ....[36]....
        /*00cc*/ 	.word	0xffffffff


	//   ....[37]....
        /*00d0*/ 	.word	0xffffffff


	//   ....[38]....
        /*00d4*/ 	.word	0xffffffff


	//   ....[39]....
        /*00d8*/ 	.word	0xffffffff


	//   ....[40]....
        /*00dc*/ 	.word	0xffffffff


	//   ....[41]....
        /*00e0*/ 	.word	0xffffffff


	//   ....[42]....
        /*00e4*/ 	.word	0xffffffff


	//   ....[43]....
        /*00e8*/ 	.word	0xffffffff


	//   ....[44]....
        /*00ec*/ 	.word	0xffffffff


	//   ....[45]....
        /*00f0*/ 	.word	0xffffffff


	//   ....[46]....
        /*00f4*/ 	.word	0xffffffff


	//   ....[47]....
        /*00f8*/ 	.word	0xffffffff


	//   ....[48]....
        /*00fc*/ 	.word	0xffffffff


	//   ....[49]....
        /*0100*/ 	.word	0xffffffff


	//   ....[50]....
        /*0104*/ 	.word	0xffffffff


	//   ....[51]....
        /*0108*/ 	.word	0xffffffff


	//   ....[52]....
        /*010c*/ 	.word	0xffffffff


	//----- nvinfo : EIATTR_COOP_GROUP_INSTR_OFFSETS
	.align		4
.L_2965:
        /*0110*/ 	.byte	0x04, 0x28
        /*0112*/ 	.short	(.L_2967 - .L_2966)


	//   ....[0]....
.L_2966:
        /*0114*/ 	.word	0x000009b0


	//   ....[1]....
        /*0118*/ 	.word	0x00000c50


	//   ....[2]....
        /*011c*/ 	.word	0x00000eb0


	//   ....[3]....
        /*0120*/ 	.word	0x000019f0


	//   ....[4]....
        /*0124*/ 	.word	0x00001a10


	//   ....[5]....
        /*0128*/ 	.word	0x00001a30


	//   ....[6]....
        /*012c*/ 	.word	0x00001a40


	//   ....[7]....
        /*0130*/ 	.word	0x00001a70


	//   ....[8]....
        /*0134*/ 	.word	0x00001a90


	//   ....[9]....
        /*0138*/ 	.word	0x00001ac0


	//   ....[10]....
        /*013c*/ 	.word	0x00001ae0


	//   ....[11]....
        /*0140*/ 	.word	0x00001b10


	//   ....[12]....
        /*0144*/ 	.word	0x00001b30


	//   ....[13]....
        /*0148*/ 	.word	0x00001b60


	//   ....[14]....
        /*014c*/ 	.word	0x00001b80


	//   ....[15]....
        /*0150*/ 	.word	0x00001bc0


	//   ....[16]....
        /*0154*/ 	.word	0x00001be0


	//   ....[17]....
        /*0158*/ 	.word	0x00001c10


	//   ....[18]....
        /*015c*/ 	.word	0x00001c40


	//   ....[19]....
        /*0160*/ 	.word	0x00001c80


	//   ....[20]....
        /*0164*/ 	.word	0x00001ca0


	//   ....[21]....
        /*0168*/ 	.word	0x00001cd0


	//   ....[22]....
        /*016c*/ 	.word	0x00001cf0


	//   ....[23]....
        /*0170*/ 	.word	0x00001d20


	//   ....[24]....
        /*0174*/ 	.word	0x00001d40


	//   ....[25]....
        /*0178*/ 	.word	0x00001d70


	//   ....[26]....
        /*017c*/ 	.word	0x00001d80


	//   ....[27]....
        /*0180*/ 	.word	0x00001d90


	//   ....[28]....
        /*0184*/ 	.word	0x00001da0


	//   ....[29]....
        /*0188*/ 	.word	0x00001db0


	//   ....[30]....
        /*018c*/ 	.word	0x00001dc0


	//   ....[31]....
        /*0190*/ 	.word	0x00002100


	//   ....[32]....
        /*0194*/ 	.word	0x000021c0


	//   ....[33]....
        /*0198*/ 	.word	0x00002220


	//   ....[34]....
        /*019c*/ 	.word	0x000022f0


	//   ....[35]....
        /*01a0*/ 	.word	0x00002340


	//   ....[36]....
        /*01a4*/ 	.word	0x00002410


	//   ....[37]....
        /*01a8*/ 	.word	0x00002460


	//   ....[38]....
        /*01ac*/ 	.word	0x00002530


	//   ....[39]....
        /*01b0*/ 	.word	0x00002550


	//   ....[40]....
        /*01b4*/ 	.word	0x00002580


	//   ....[41]....
        /*01b8*/ 	.word	0x00002980


	//   ....[42]....
        /*01bc*/ 	.word	0x00002da0


	//   ....[43]....
        /*01c0*/ 	.word	0x000031b0


	//   ....[44]....
        /*01c4*/ 	.word	0x00003200


	//   ....[45]....
        /*01c8*/ 	.word	0x00003230


	//   ....[46]....
        /*01cc*/ 	.word	0x00003250


	//   ....[47]....
        /*01d0*/ 	.word	0x00003270


	//   ....[48]....
        /*01d4*/ 	.word	0x00003320


	//   ....[49]....
        /*01d8*/ 	.word	0x00003370


	//   ....[50]....
        /*01dc*/ 	.word	0x00003390


	//   ....[51]....
        /*01e0*/ 	.word	0x000033b0


	//   ....[52]....
        /*01e4*/ 	.word	0x000033d0


	//----- nvinfo : EIATTR_EXIT_INSTR_OFFSETS
	.align		4
.L_2967:
        /*01e8*/ 	.byte	0x04, 0x1c
        /*01ea*/ 	.short	(.L_2969 - .L_2968)


	//   ....[0]....
.L_2968:
        /*01ec*/ 	.word	0x00003490


	//   ....[1]....
        /*01f0*/ 	.word	0x00003940


	//----- nvinfo : EIATTR_MAX_THREADS
	.align		4
.L_2969:
        /*01f4*/ 	.byte	0x04, 0x05
        /*01f6*/ 	.short	(.L_2971 - .L_2970)
.L_2970:
        /*01f8*/ 	.word	0x00000020
        /*01fc*/ 	.word	0x00000001
        /*0200*/ 	.word	0x00000001


	//----- nvinfo : EIATTR_CRS_STACK_SIZE
	.align		4
.L_2971:
        /*0204*/ 	.byte	0x04, 0x1e
        /*0206*/ 	.short	(.L_2973 - .L_2972)
.L_2972:
        /*0208*/ 	.word	0x00000000
.L_2973:


//--------------------- .nv.info._Z25selective_scan_bwd_kernelI32Selective_Scan_bwd_kernel_traitsILi32ELi8ELb0ELb0ELb0ELb0ELb1EffEEv12SSMParamsBwd --------------------------
	.section	.nv.info._Z25selective_scan_bwd_kernelI32Selective_Scan_bwd_kernel_traitsILi32ELi8ELb0ELb0ELb0ELb0ELb1EffEEv12SSMParamsBwd,"",@"SHT_CUDA_INFO"
	.sectionflags	@""
	.align	4


	//----- nvinfo : EIATTR_CUDA_API_VERSION
	.align		4
        /*0000*/ 	.byte	0x04, 0x37
        /*0002*/ 	.short	(.L_2975 - .L_2974)
.L_2974:
        /*0004*/ 	.word	0x00000082


	//----- nvinfo : EIATTR_SW2861232_WAR
	.align		4
.L_2975:
        /*0008*/ 	.byte	0x01, 0x35
	.zero		2


	//----- nvinfo : EIATTR_PARAM_CBANK
	.align		4
        /*000c*/ 	.byte	0x04, 0x0a
        /*000e*/ 	.short	(.L_2977 - .L_2976)
	.align		4
.L_2976:
        /*0010*/ 	.word	index@(.nv.constant0._Z25selective_scan_bwd_kernelI32Selective_Scan_bwd_kernel_traitsILi32ELi8ELb0ELb0ELb0ELb0ELb1EffEEv12SSMParamsBwd)
        /*0014*/ 	.short	0x0160
        /*0016*/ 	.short	0x01f0


	//----- nvinfo : EIATTR_CBANK_PARAM_SIZE
	.align		4
.L_2977:
        /*0018*/ 	.byte	0x03, 0x19
        /*001a*/ 	.short	0x01f0


	//----- nvinfo : EIATTR_KPARAM_INFO
	.align		4
        /*001c*/ 	.byte	0x04, 0x17
        /*001e*/ 	.short	(.L_2979 - .L_2978)
.L_2978:
        /*0020*/ 	.word	0x00000000
        /*0024*/ 	.short	0x0000
        /*0026*/ 	.short	0x0000
        /*0028*/ 	.byte	0x00, 0xf0, 0xc1, 0x07


	//----- nvinfo : EIATTR_MAXREG_COUNT
	.align		4
.L_2979:
        /*002c*/ 	.byte	0x03, 0x1b
        /*002e*/ 	.short	0x00ff


	//----- nvinfo : EIATTR_NUM_BARRIERS
	.align		4
        /*0030*/ 	.byte	0x02, 0x4c
        /*0032*/ 	.byte	0x01
	.zero		1


	//----- nvinfo : EIATTR_MERCURY_ISA_VERSION
	.align		4
        /*0034*/ 	.byte	0x03, 0x5f
        /*0036*/ 	.short	0x0000


	//----- nvinfo : EIATTR_COOP_GROUP_MASK_REGIDS
	.align		4
        /*0038*/ 	.byte	0x04, 0x29
        /*003a*/ 	.short	(.L_2981 - .L_2980)


	//   ....[0]....
.L_2980:
        /*003c*/ 	.word	0xffffffff


	//   ....[1]....
        /*0040*/ 	.word	0xffffffff


	//   ....[2]....
        /*0044*/ 	.word	0xffffffff


	//   ....[3]....
        /*0048*/ 	.word	0xffffffff


	//   ....[4]....
        /*004c*/ 	.word	0xffffffff


	//   ....[5]....
        /*0050*/ 	.word	0xffffffff


	//   ....[6]....
        /*0054*/ 	.word	0xffffffff


	//   ....[7]....
        /*0058*/ 	.word	0xffffffff


	//   ....[8]....
        /*005c*/ 	.word	0xffffffff


	//   ....[9]....
        /*0060*/ 	.word	0xffffffff


	//   ....[10]....
        /*0064*/ 	.word	0xffffffff


	//   ....[11]....
        /*0068*/ 	.word	0xffffffff


	//   ....[12]....
        /*006c*/ 	.word	0xffffffff


	//   ....[13]....
        /*0070*/ 	.word	0xffffffff


	//   ....[14]....
        /*0074*/ 	.word	0xffffffff


	//   ....[15]....
        /*0078*/ 	.word	0xffffffff


	//   ....[16]....
        /*007c*/ 	.word	0xffffffff


	//   ....[17]....
        /*0080*/ 	.word	0xffffffff


	//   ....[18]....
        /*0084*/ 	.word	0xffffffff


	//   ....[19]....
        /*0088*/ 	.word	0xffffffff


	//   ....[20]....
        /*008c*/ 	.word	0xffffffff


	//   ....[21]....
        /*0090*/ 	.word	0xffffffff


	//   ....[22]....
        /*0094*/ 	.word	0xffffffff


	//   ....[23]....
        /*0098*/ 	.word	0xffffffff


	//   ....[24]....
        /*009c*/ 	.word	0xffffffff


	//   ....[25]....
        /*00a0*/ 	.word	0xffffffff


	//   ....[26]....
        /*00a4*/ 	.word	0xffffffff


	//   ....[27]....
        /*00a8*/ 	.word	0xffffffff


	//   ....[28]....
        /*00ac*/ 	.word	0xffffffff


	//   ....[29]....
        /*00b0*/ 	.word	0xffffffff


	//   ....[30]....
        /*00b4*/ 	.word	0xffffffff


	//   ....[31]....
        /*00b8*/ 	.word	0xffffffff


	//   ....[32]....
        /*00bc*/ 	.word	0xffffffff


	//   ....[33]....
        /*00c0*/ 	.word	0xffffffff


	//   ....[34]....
        /*00c4*/ 	.word	0xffffffff


	//   ....[35]....
        /*00c8*/ 	.word	0xffffffff


	//   ....[36]....
        /*00cc*/ 	.word	0xffffffff


	//   ....[37]....
        /*00d0*/ 	.word	0xffffffff


	//   ....[38]....
        /*00d4*/ 	.word	0xffffffff


	//   ....[39]....
        /*00d8*/ 	.word	0xffffffff


	//   ....[40]....
        /*00dc*/ 	.word	0xffffffff


	//   ....[41]....
        /*00e0*/ 	.word	0xffffffff


	//   ....[42]....
        /*00e4*/ 	.word	0xffffffff


	//   ....[43]....
        /*00e8*/ 	.word	0xffffffff


	//   ....[44]....
        /*00ec*/ 	.word	0xffffffff


	//   ....[45]....
        /*00f0*/ 	.word	0xffffffff


	//   ....[46]....
        /*00f4*/ 	.word	0xffffffff


	//   ....[47]....
        /*00f8*/ 	.word	0xffffffff


	//   ....[48]....
        /*00fc*/ 	.word	0xffffffff


	//   ....[49]....
        /*0100*/ 	.word	0xffffffff


	//   ....[50]....
        /*0104*/ 	.word	0xffffffff


	//   ....[51]....
        /*0108*/ 	.word	0xffffffff


	//   ....[52]....
        /*010c*/ 	.word	0xffffffff


	//   ....[53]....
        /*0110*/ 	.word	0xffffffff


	//   ....[54]....
        /*0114*/ 	.word	0xffffffff


	//   ....[55]....
        /*0118*/ 	.word	0xffffffff


	//   ....[56]....
        /*011c*/ 	.word	0xffffffff


	//----- nvinfo : EIATTR_COOP_GROUP_INSTR_OFFSETS
	.align		4
.L_2981:
        /*0120*/ 	.byte	0x04, 0x28
        /*0122*/ 	.short	(.L_2983 - .L_2982)


	//   ....[0]....
.L_2982:
        /*0124*/ 	.word	0x00000a20


	//   ....[1]....
        /*0128*/ 	.word	0x00000cd0


	//   ....[2]....
        /*012c*/ 	.word	0x00001240


	//   ....[3]....
        /*0130*/ 	.word	0x00001460


	//   ....[4]....
        /*0134*/ 	.word	0x000018d0


	//   ....[5]....
        /*0138*/ 	.word	0x00001bd0


	//   ....[6]....
        /*013c*/ 	.word	0x000021a0


	//   ....[7]....
        /*0140*/ 	.word	0x00002f00


	//   ....[8]....
        /*0144*/ 	.word	0x00002f30


	//   ....[9]....
        /*0148*/ 	.word	0x00002fd0


	//   ....[10]....
        /*014c*/ 	.word	0x00002ff0


	//   ....[11]....
        /*0150*/ 	.word	0x00003020


	//   ....[12]....
        /*0154*/ 	.word	0x00003030


	//   ....[13]....
        /*0158*/ 	.word	0x00003060


	//   ....[14]....
        /*015c*/ 	.word	0x00003090


	//   ....[15]....
        /*0160*/ 	.word	0x000030b0


	//   ....[16]....
        /*0164*/ 	.word	0x000030d0


	//   ....[17]....
        /*0168*/ 	.word	0x00003110


	//   ....[18]....
        /*016c*/ 	.word	0x00003150


	//   ....[19]....
        /*0170*/ 	.word	0x00003190


	//   ....[20]....
        /*0174*/ 	.word	0x000031a0


	//   ....[21]....
        /*0178*/ 	.word	0x000031f0


	//   ....[22]....
        /*017c*/ 	.word	0x00003210


	//   ....[23]....
        /*0180*/ 	.word	0x00003240


	//   ....[24]....
        /*0184*/ 	.word	0x00003250


	//   ....[25]....
        /*0188*/ 	.word	0x00003280


	//   ....[26]....
        /*018c*/ 	.word	0x000032a0


	//   ....[27]....
        /*0190*/ 	.word	0x000032d0


	//   ....[28]....
        /*0194*/ 	.word	0x000032e0


	//   ....[29]....
        /*0198*/ 	.word	0x000032f0


	//   ....[30]....
        /*019c*/ 	.word	0x00003300


	//   ....[31]....
        /*01a0*/ 	.word	0x00003320


	//   ....[32]....
        /*01a4*/ 	.word	0x00003350


	//   ....[33]....
        /*01a8*/ 	.word	0x00003360


	//   ....[34]....
        /*01ac*/ 	.word	0x00003370


	//   ....[35]....
        /*01b0*/ 	.word	0x00003760


	//   ....[36]....
        /*01b4*/ 	.word	0x00003790


	//   ....[37]....
        /*01b8*/ 	.word	0x00003870


	//   ....[38]....
        /*01bc*/ 	.word	0x000038a0


	//   ....[39]....
        /*01c0*/ 	.word	0x00003980


	//   ....[40]....
        /*01c4*/ 	.word	0x000039b0


	//   ....[41]....
        /*01c8*/ 	.word	0x00003a10


	//   ....[42]....
        /*01cc*/ 	.word	0x00003a30


	//   ....[43]....
        /*01d0*/ 	.word	0x00003a60


	//   ....[44]....
        /*01d4*/ 	.word	0x00003a90


	//   ....[45]....
        /*01d8*/ 	.word	0x00003ef0


	//   ....[46]....
        /*01dc*/ 	.word	0x000042d0


	//   ....[47]....
        /*01e0*/ 	.word	0x000046f0


	//   ....[48]....
        /*01e4*/ 	.word	0x00004740


	//   ....[49]....
        /*01e8*/ 	.word	0x00004770


	//   ....[50]....
        /*01ec*/ 	.word	0x00004790


	//   ....[51]....
        /*01f0*/ 	.word	0x000047b0


	//   ....[52]....
        /*01f4*/ 	.word	0x00004860


	//   ....[53]....
        /*01f8*/ 	.word	0x000048b0


	//   ....[54]....
        /*01fc*/ 	.word	0x000048d0


	//   ....[55]....
        /*0200*/ 	.word	0x000048f0


	//   ....[56]....
        /*0204*/ 	.word	0x00004910


	//----- nvinfo : EIATTR_EXIT_INSTR_OFFSETS
	.align		4
.L_2983:
        /*0208*/ 	.byte	0x04, 0x1c
        /*020a*/ 	.short	(.L_2985 - .L_2984)


	//   ....[0]....
.L_2984:
        /*020c*/ 	.word	0x000049d0


	//   ....[1]....
        /*0210*/ 	.word	0x00004e80


	//----- nvinfo : EIATTR_MAX_THREADS
	.align		4
.L_2985:
        /*0214*/ 	.byte	0x04, 0x05
        /*0216*/ 	.short	(.L_2987 - .L_2986)
.L_2986:
        /*0218*/ 	.word	0x00000020
        /*021c*/ 	.word	0x00000001
        /*0220*/ 	.word	0x00000001


	//----- nvinfo : EIATTR_CRS_STACK_SIZE
	.align		4
.L_2987:
        /*0224*/ 	.byte	0x04, 0x1e
        /*0226*/ 	.short	(.L_2989 - .L_2988)
.L_2988:
        /*0228*/ 	.word	0x00000000
.L_2989:


//--------------------- .nv.info._Z25selective_scan_bwd_kernelI32Selective_Scan_bwd_kernel_traitsILi32ELi8ELb0ELb0ELb0ELb1ELb0EffEEv12SSMParamsBwd --------------------------
	.section	.nv.info._Z25selective_scan_bwd_kernelI32Selective_Scan_bwd_kernel_traitsILi32ELi8ELb0ELb0ELb0ELb1ELb0EffEEv12SSMParamsBwd,"",@"SHT_CUDA_INFO"
	.sectionflags	@""
	.align	4


	//----- nvinfo : EIATTR_CUDA_API_VERSION
	.align		4
        /*0000*/ 	.byte	0x04, 0x37
        /*0002*/ 	.short	(.L_2991 - .L_2990)
.L_2990:
        /*0004*/ 	.word	0x00000082


	//----- nvinfo : EIATTR_SW2861232_WAR
	.align		4
.L_2991:
        /*0008*/ 	.byte	0x01, 0x35
	.zero		2


	//----- nvinfo : EIATTR_PARAM_CBANK
	.align		4
        /*000c*/ 	.byte	0x04, 0x0a
        /*000e*/ 	.short	(.L_2993 - .L_2992)
	.align		4
.L_2992:
        /*0010*/ 	.word	index@(.nv.constant0._Z25selective_scan_bwd_kernelI32Selective_Scan_bwd_kernel_traitsILi32ELi8ELb0ELb0ELb0ELb1ELb0EffEEv12SSMParamsBwd)
        /*0014*/ 	.short	0x0160
        /*0016*/ 	.short	0x01f0


	//----- nvinfo : EIATTR_CBANK_PARAM_SIZE
	.align		4
.L_2993:
        /*0018*/ 	.byte	0x03, 0x19
        /*001a*/ 	.short	0x01f0


	//----- nvinfo : EIATTR_KPARAM_INFO
	.align		4
        /*001c*/ 	.byte	0x04, 0x17
        /*001e*/ 	.short	(.L_2995 - .L_2994)
.L_2994:
        /*0020*/ 	.word	0x00000000
        /*0024*/ 	.short	0x0000
        /*0026*/ 	.short	0x0000
        /*0028*/ 	.byte	0x00, 0xf0, 0xc1, 0x07


	//----- nvinfo : EIATTR_MAXREG_COUNT
	.align		4
.L_2995:
        /*002c*/ 	.byte	0x03, 0x1b
        /*002e*/ 	.short	0x00ff


	//----- nvinfo : EIATTR_NUM_BARRIERS
	.align		4
        /*0030*/ 	.byte	0x02, 0x4c
        /*0032*/ 	.byte	0x01
	.zero		1


	//----- nvinfo : EIATTR_MERCURY_ISA_VERSION
	.align		4
        /*0034*/ 	.byte	0x03, 0x5f
        /*0036*/ 	.short	0x0000


	//----- nvinfo : EIATTR_COOP_GROUP_MASK_REGIDS
	.align		4
        /*0038*/ 	.byte	0x04, 0x29
        /*003a*/ 	.short	(.L_2997 - .L_2996)


	//   ....[0]....
.L_2996:
        /*003c*/ 	.word	0xffffffff


	//   ....[1]....
        /*0040*/ 	.word	0xffffffff


	//   ....[2]....
        /*0044*/ 	.word	0xffffffff


	//   ....[3]....
        /*0048*/ 	.word	0xffffffff


	//   ....[4]....
        /*004c*/ 	.word	0xffffffff


	//   ....[5]....
        /*0050*/ 	.word	0xffffffff


	//   ....[6]....
        /*0054*/ 	.word	0xffffffff


	//   ....[7]....
        /*0058*/ 	.word	0xffffffff


	//   ....[8]....
        /*005c*/ 	.word	0xffffffff


	//   ....[9]....
        /*0060*/ 	.word	0xffffffff


	//   ....[10]....
        /*0064*/ 	.word	0xffffffff


	//   ....[11]....
        /*0068*/ 	.word	0xffffffff


	//   ....[12]....
        /*006c*/ 	.word	0xffffffff


	//   ....[13]....
        /*0070*/ 	.word	0xffffffff


	//   ....[14]....
        /*0074*/ 	.word	0xffffffff


	//   ....[15]....
        /*0078*/ 	.word	0xffffffff


	//   ....[16]....
        /*007c*/ 	.word	0xffffffff


	//   ....[17]....
        /*0080*/ 	.word	0xffffffff


	//   ....[18]....
        /*0084*/ 	.word	0xffffffff


	//   ....[19]....
        /*0088*/ 	.word	0xffffffff


	//   ....[20]....
        /*008c*/ 	.word	0xffffffff


	//   ....[21]....
        /*0090*/ 	.word	0xffffffff


	//   ....[22]....
        /*0094*/ 	.word	0xffffffff


	//   ....[23]....
        /*0098*/ 	.word	0xffffffff


	//   ....[24]....
        /*009c*/ 	.word	0xffffffff


	//   ....[25]....
        /*00a0*/ 	.word	0xffffffff


	//   ....[26]....
        /*00a4*/ 	.word	0xffffffff


	//   ....[27]....
        /*00a8*/ 	.word	0xffffffff


	//   ....[28]....
        /*00ac*/ 	.word	0xffffffff


	//   ....[29]....
        /*00b0*/ 	.word	0xffffffff


	//   ....[30]....
        /*00b4*/ 	.word	0xffffffff


	//   ....[31]....
        /*00b8*/ 	.word	0xffffffff


	//   ....[32]....
        /*00bc*/ 	.word	0xffffffff


	//   ....[33]....
        /*00c0*/ 	.word	0xffffffff


	//   ....[34]....
        /*00c4*/ 	.word	0xffffffff


	//   ....[35]....
        /*00c8*/ 	.word	0xffffffff


	//   ....[36]....
        /*00cc*/ 	.word	0xffffffff


	//   ....[37]....
        /*00d0*/ 	.word	0xffffffff


	//   ....[38]....
        /*00d4*/ 	.word	0xffffffff


	//   ....[39]....
        /*00d8*/ 	.word	0xffffffff


	//   ....[40]....
        /*00dc*/ 	.word	0xffffffff


	//   ....[41]....
        /*00e0*/ 	.word	0xffffffff


	//   ....[42]....
        /*00e4*/ 	.word	0xffffffff


	//   ....[43]....
        /*00e8*/ 	.word	0xffffffff


	//   ....[44]....
        /*00ec*/ 	.word	0xffffffff


	//   ....[45]....
        /*00f0*/ 	.word	0xffffffff


	//   ....[46]....
        /*00f4*/ 	.word	0xffffffff


	//   ....[47]....
        /*00f8*/ 	.word	0xffffffff


	//   ....[48]....
        /*00fc*/ 	.word	0xffffffff


	//   ....[49]....
        /*0100*/ 	.word	0xffffffff


	//   ....[50]....
        /*0104*/ 	.word	0xffffffff


	//   ....[51]....
        /*0108*/ 	.word	0xffffffff


	//   ....[52]....
        /*010c*/ 	.word	0xffffffff


	//   ....[53]....
        /*0110*/ 	.word	0xffffffff


	//----- nvinfo : EIATTR_COOP_GROUP_INSTR_OFFSETS
	.align		4
.L_2997:
        /*0114*/ 	.byte	0x04, 0x28
        /*0116*/ 	.short	(.L_2999 - .L_2998)


	//   ....[0]....
.L_2998:
        /*0118*/ 	.word	0x00000a10


	//   ....[1]....
        /*011c*/ 	.word	0x00000c90


	//   ....[2]....
        /*0120*/ 	.word	0x00000f00


	//   ....[3]....
        /*0124*/ 	.word	0x00002b20


	//   ....[4]....
        /*0128*/ 	.word	0x00002b50


	//   ....[5]....
        /*012c*/ 	.word	0x00002b70


	//   ....[6]....
        /*0130*/ 	.word	0x00002b80


	//   ....[7]....
        /*0134*/ 	.word	0x00002bb0


	//   ....[8]....
        /*0138*/ 	.word	0x00002be0


	//   ....[9]....
        /*013c*/ 	.word	0x00002c00


	//   ....[10]....
        /*0140*/ 	.word	0x00002c20


	//   ....[11]....
        /*0144*/ 	.word	0x00002c50


	//   ....[12]....
        /*0148*/ 	.word	0x00002c80


	//   ....[13]....
        /*014c*/ 	.word	0x00002ca0


	//   ....[14]....
        /*0150*/ 	.word	0x00002cc0


	//   ....[15]....
        /*0154*/ 	.word	0x00002cf0


	//   ....[16]....
        /*0158*/ 	.word	0x00002d20


	//   ....[17]....
        /*015c*/ 	.word	0x00002d50


	//   ....[18]....
        /*0160*/ 	.word	0x00002d80


	//   ....[19]....
        /*0164*/ 	.word	0x00002dc0


	//   ....[20]....
        /*0168*/ 	.word	0x00002df0


	//   ....[21]....
        /*016c*/ 	.word	0x00002e10


	//   ....[22]....
        /*0170*/ 	.word	0x00002e30


	//   ....[23]....
        /*0174*/ 	.word	0x00002e60


	//   ....[24]....
        /*0178*/ 	.word	0x00002e80


	//   ....[25]....
        /*017c*/ 	.word	0x00002eb0


	//   ....[26]....
        /*0180*/ 	.word	0x00002ec0


	//   ....[27]....
        /*0184*/ 	.word	0x00002ed0


	//   ....[28]....
        /*0188*/ 	.word	0x00002ee0


	//   ....[29]....
        /*018c*/ 	.word	0x00002ef0


	//   ....[30]....
        /*0190*/ 	.word	0x00002f00


	//   ....[31]....
        /*0194*/ 	.word	0x00003200


	//   ....[32]....
        /*0198*/ 	.word	0x00003290


	//   ....[33]....
        /*019c*/ 	.word	0x00003320


	//   ....[34]....
        /*01a0*/ 	.word	0x000033c0


	//   ....[35]....
        /*01a4*/ 	.word	0x00003440


	//   ....[36]....
        /*01a8*/ 	.word	0x000034b0


	//   ....[37]....
        /*01ac*/ 	.word	0x000034d0


	//   ....[38]....
        /*01b0*/ 	.word	0x00003500


	//   ....[39]....
        /*01b4*/ 	.word	0x00003520


	//   ....[40]....
        /*01b8*/ 	.word	0x00003550


	//   ....[41]....
        /*01bc*/ 	.word	0x00003ac0


	//   ....[42]....
        /*01c0*/ 	.word	0x00003d00


	//   ....[43]....
        /*01c4*/ 	.word	0x00004450


	//   ....[44]....
        /*01c8*/ 	.word	0x00004880


	//   ....[45]....
        /*01cc*/ 	.word	0x000048d0


	//   ....[46]....
        /*01d0*/ 	.word	0x00004900


	//   ....[47]....
        /*01d4*/ 	.word	0x00004920


	//   ....[48]....
        /*01d8*/ 	.word	0x00004940


	//   ....[49]....
        /*01dc*/ 	.word	0x000049f0


	//   ....[50]....
        /*01e0*/ 	.word	0x00004a40


	//   ....[51]....
        /*01e4*/ 	.word	0x00004a60


	//   ....[52]....
        /*01e8*/ 	.word	0x00004a80


	//   ....[53]....
        /*01ec*/ 	.word	0x00004aa0


	//----- nvinfo : EIATTR_EXIT_INSTR_OFFSETS
	.align		4
.L_2999:
        /*01f0*/ 	.byte	0x04, 0x1c
        /*01f2*/ 	.short	(.L_3001 - .L_3000)


	//   ....[0]....
.L_3000:
        /*01f4*/ 	.word	0x00004b60


	//   ....[1]....
        /*01f8*/ 	.word	0x00005010


	//----- nvinfo : EIATTR_MAX_THREADS
	.align		4
.L_3001:
        /*01fc*/ 	.byte	0x04, 0x05
        /*01fe*/ 	.short	(.L_3003 - .L_3002)
.L_3002:
        /*0200*/ 	.word	0x00000020
        /*0204*/ 	.word	0x00000001
        /*0208*/ 	.word	0x00000001


	//----- nvinfo : EIATTR_CRS_STACK_SIZE
	.align		4
.L_3003:
        /*020c*/ 	.byte	0x04, 0x1e
        /*020e*/ 	.short	(.L_3005 - .L_3004)
.L_3004:
        /*0210*/ 	.word	0x00000000
.L_3005:


//--------------------- .nv.info._Z25selective_scan_bwd_kernelI32Selective_Scan_bwd_kernel_traitsILi32ELi8ELb0ELb0ELb0ELb1ELb1EffEEv12SSMParamsBwd --------------------------
	.section	.nv.info._Z25selective_scan_bwd_kernelI32Selective_Scan_bwd_kernel_traitsILi32ELi8ELb0ELb0ELb0ELb1ELb1EffEEv12SSMParamsBwd,"",@"SHT_CUDA_INFO"
	.sectionflags	@""
	.align	4


	//----- nvinfo : EIATTR_CUDA_API_VERSION
	.align		4
        /*0000*/ 	.byte	0x04, 0x37
        /*0002*/ 	.short	(.L_3007 - .L_3006)
.L_3006:
        /*0004*/ 	.word	0x00000082


	//----- nvinfo : EIATTR_SW2861232_WAR
	.align		4
.L_3007:
        /*0008*/ 	.byte	0x01, 0x35
	.zero		2


	//----- nvinfo : EIATTR_PARAM_CBANK
	.align		4
        /*000c*/ 	.byte	0x04, 0x0a
        /*000e*/ 	.short	(.L_3009 - .L_3008)
	.align		4
.L_3008:
        /*0010*/ 	.word	index@(.nv.constant0._Z25selective_scan_bwd_kernelI32Selective_Scan_bwd_kernel_traitsILi32ELi8ELb0ELb0ELb0ELb1ELb1EffEEv12SSMParamsBwd)
        /*0014*/ 	.short	0x0160
        /*0016*/ 	.short	0x01f0


	//----- nvinfo : EIATTR_CBANK_PARAM_SIZE
	.align		4
.L_3009:
        /*0018*/ 	.byte	0x03, 0x19
        /*001a*/ 	.short	0x01f0


	//----- nvinfo : EIATTR_KPARAM_INFO
	.align		4
        /*001c*/ 	.byte	0x04, 0x17
        /*001e*/ 	.short	(.L_3011 - .L_3010)
.L_3010:
        /*0020*/ 	.word	0x00000000
        /*0024*/ 	.short	0x0000
        /*0026*/ 	.short	0x0000
        /*0028*/ 	.byte	0x00, 0xf0, 0xc1, 0x07


	//----- nvinfo : EIATTR_MAXREG_COUNT
	.align		4
.L_3011:
        /*002c*/ 	.byte	0x03, 0x1b
        /*002e*/ 	.short	0x00ff


	//----- nvinfo : EIATTR_NUM_BARRIERS
	.align		4
        /*0030*/ 	.byte	0x02, 0x4c
        /*0032*/ 	.byte	0x01
	.zero		1


	//----- nvinfo : EIATTR_MERCURY_ISA_VERSION
	.align		4
        /*0034*/ 	.byte	0x03, 0x5f
        /*0036*/ 	.short	0x0000


	//----- nvinfo : EIATTR_COOP_GROUP_MASK_REGIDS
	.align		4
        /*0038*/ 	.byte	0x04, 0x29
        /*003a*/ 	.short	(.L_3013 - .L_3012)


	//   ....[0]....
.L_3012:
        /*003c*/ 	.word	0xffffffff


	//   ....[1]....
        /*0040*/ 	.word	0xffffffff


	//   ....[2]....
        /*0044*/ 	.word	0xffffffff


	//   ....[3]....
        /*0048*/ 	.word	0xffffffff


	//   ....[4]....
        /*004c*/ 	.word	0xffffffff


	//   ....[5]....
        /*0050*/ 	.word	0xffffffff


	//   ....[6]....
        /*0054*/ 	.word	0xffffffff


	//   ....[7]....
        /*0058*/ 	.word	0xffffffff


	//   ....[8]....
        /*005c*/ 	.word	0xffffffff


	//   ....[9]....
        /*0060*/ 	.word	0xffffffff


	//   ....[10]....
        /*0064*/ 	.word	0xffffffff


	//   ....[11]....
        /*0068*/ 	.word	0xffffffff


	//   ....[12]....
        /*006c*/ 	.word	0xffffffff


	//   ....[13]....
        /*0070*/ 	.word	0xffffffff


	//   ....[14]....
        /*0074*/ 	.word	0xffffffff


	//   ....[15]....
        /*0078*/ 	.word	0xffffffff


	//   ....[16]....
        /*007c*/ 	.word	0xffffffff


	//   ....[17]....
        /*0080*/ 	.word	0xffffffff


	//   ....[18]....
        /*0084*/ 	.word	0xffffffff


	//   ....[19]....
        /*0088*/ 	.word	0xffffffff


	//   ....[20]....
        /*008c*/ 	.word	0xffffffff


	//   ....[21]....
        /*0090*/ 	.word	0xffffffff


	//   ....[22]....
        /*0094*/ 	.word	0xffffffff


	//   ....[23]....
        /*0098*/ 	.word	0xffffffff


	//   ....[24]....
        /*009c*/ 	.word	0xffffffff


	//   ....[25]....
        /*00a0*/ 	.word	0xffffffff


	//   ....[26]....
        /*00a4*/ 	.word	0xffffffff


	//   ....[27]....
        /*00a8*/ 	.word	0xffffffff


	//   ....[28]....
        /*00ac*/ 	.word	0xffffffff


	//   ....[29]....
        /*00b0*/ 	.word	0xffffffff


	//   ....[30]....
        /*00b4*/ 	.word	0xffffffff


	//   ....[31]....
        /*00b8*/ 	.word	0xffffffff


	//   ....[32]....
        /*00bc*/ 	.word	0xffffffff


	//   ....[33]....
        /*00c0*/ 	.word	0xffffffff


	//   ....[34]....
        /*00c4*/ 	.word	0xffffffff


	//   ....[35]....
        /*00c8*/ 	.word	0xffffffff


	//   ....[36]....
        /*00cc*/ 	.word	0xffffffff


	//   ....[37]....
        /*00d0*/ 	.word	0xffffffff


	//   ....[38]....
        /*00d4*/ 	.word	0xffffffff


	//   ....[39]....
        /*00d8*/ 	.word	0xffffffff


	//   ....[40]....
        /*00dc*/ 	.word	0xffffffff


	//   ....[41]....
        /*00e0*/ 	.word	0xffffffff


	//   ....[42]....
        /*00e4*/ 	.word	0xffffffff


	//   ....[43]....
        /*00e8*/ 	.word	0xffffffff


	//   ....[44]....
        /*00ec*/ 	.word	0xffffffff


	//   ....[45]....
        /*00f0*/ 	.word	0xffffffff


	//   ....[46]....
        /*00f4*/ 	.word	0xffffffff


	//   ....[47]....
        /*00f8*/ 	.word	0xffffffff


	//   ....[48]....
        /*00fc*/ 	.word	0xffffffff


	//   ....[49]....
        /*0100*/ 	.word	0xffffffff


	//   ....[50]....
        /*0104*/ 	.word	0xffffffff


	//   ....[51]....
        /*0108*/ 	.word	0xffffffff


	//   ....[52]....
        /*010c*/ 	.word	0xffffffff


	//   ....[53]....
        /*0110*/ 	.word	0xffffffff


	//   ....[54]....
        /*0114*/ 	.word	0xffffffff


	//   ....[55]....
        /*0118*/ 	.word	0xffffffff


	//   ....[56]....
        /*011c*/ 	.word	0xffffffff


	//   ....[57]....
        /*0120*/ 	.word	0xffffffff


	//----- nvinfo : EIATTR_COOP_GROUP_INSTR_OFFSETS
	.align		4
.L_3013:
        /*0124*/ 	.byte	0x04, 0x28
        /*0126*/ 	.short	(.L_3015 - .L_3014)


	//   ....[0]....
.L_3014:
        /*0128*/ 	.word	0x00000a30


	//   ....[1]....
        /*012c*/ 	.word	0x00000ca0


	//   ....[2]....
        /*0130*/ 	.word	0x000010d0


	//   ....[3]....
        /*0134*/ 	.word	0x00002610


	//   ....[4]....
        /*0138*/ 	.word	0x00002a70


	//   ....[5]....
        /*013c*/ 	.word	0x00002d80


	//   ....[6]....
        /*0140*/ 	.word	0x00003390


	//   ....[7]....
        /*0144*/ 	.word	0x000040b0


	//   ....[8]....
        /*0148*/ 	.word	0x000040e0


	//   ....[9]....
        /*014c*/ 	.word	0x000040f0


	//   ....[10]....
        /*0150*/ 	.word	0x00004100


	//   ....[11]....
        /*0154*/ 	.word	0x00004130


	//   ....[12]....
        /*0158*/ 	.word	0x00004160


	//   ....[13]....
        /*015c*/ 	.word	0x00004180


	//   ....[14]....
        /*0160*/ 	.word	0x000041a0


	//   ....[15]....
        /*0164*/ 	.word	0x000041d0


	//   ....[16]....
        /*0168*/ 	.word	0x00004200


	//   ....[17]....
        /*016c*/ 	.word	0x00004220


	//   ....[18]....
        /*0170*/ 	.word	0x00004240


	//   ....[19]....
        /*0174*/ 	.word	0x00004270


	//   ....[20]....
        /*0178*/ 	.word	0x000042a0


	//   ....[21]....
        /*017c*/ 	.word	0x000042e0


	//   ....[22]....
        /*0180*/ 	.word	0x00004310


	//   ....[23]....
        /*0184*/ 	.word	0x00004360


	//   ....[24]....
        /*0188*/ 	.word	0x00004380


	//   ....[25]....
        /*018c*/ 	.word	0x000043a0


	//   ....[26]....
        /*0190*/ 	.word	0x000043c0


	//   ....[27]....
        /*0194*/ 	.word	0x000043f0


	//   ....[28]....
        /*0198*/ 	.word	0x00004410


	//   ....[29]....
        /*019c*/ 	.word	0x00004430


	//   ....[30]....
        /*01a0*/ 	.word	0x00004450


	//   ....[31]....
        /*01a4*/ 	.word	0x00004460


	//   ....[32]....
        /*01a8*/ 	.word	0x00004470


	//   ....[33]....
        /*01ac*/ 	.word	0x00004480


	//   ....[34]....
        /*01b0*/ 	.word	0x00004490


	//   ....[35]....
        /*01b4*/ 	.word	0x00004760


	//   ....[36]....
        /*01b8*/ 	.word	0x00004810


	//   ....[37]....
        /*01bc*/ 	.word	0x00004890


	//   ....[38]....
        /*01c0*/ 	.word	0x00004940


	//   ....[39]....
        /*01c4*/ 	.word	0x000049b0


	//   ....[40]....
        /*01c8*/ 	.word	0x00004a60


	//   ....[41]....
        /*01cc*/ 	.word	0x00004ad0


	//   ....[42]....
        /*01d0*/ 	.word	0x00004b00


	//   ....[43]....
        /*01d4*/ 	.word	0x00004b20


	//   ....[44]....
        /*01d8*/ 	.word	0x00004b70


	//   ....[45]....
        /*01dc*/ 	.word	0x00005060


	//   ....[46]....
        /*01e0*/ 	.word	0x00005350


	//   ....[47]....
        /*01e4*/ 	.word	0x00005950


	//   ....[48]....
        /*01e8*/ 	.word	0x00005dd0


	//   ....[49]....
        /*01ec*/ 	.word	0x00005e20


	//   ....[50]....
        /*01f0*/ 	.word	0x00005e50


	//   ....[51]....
        /*01f4*/ 	.word	0x00005e70


	//   ....[52]....
        /*01f8*/ 	.word	0x00005e90


	//   ....[53]....
        /*01fc*/ 	.word	0x00005f40


	//   ....[54]....
        /*0200*/ 	.word	0x00005f90


	//   ....[55]....
        /*0204*/ 	.word	0x00005fb0


	//   ....[56]....
        /*0208*/ 	.word	0x00005fd0


	//   ....[57]....
        /*020c*/ 	.word	0x00005ff0


	//----- nvinfo : EIATTR_EXIT_INSTR_OFFSETS
	.align		4
.L_3015:
        /*0210*/ 	.byte	0x04, 0x1c
        /*0212*/ 	.short	(.L_3017 - .L_3016)


	//   ....[0]....
.L_3016:
        /*0214*/ 	.word	0x000060b0


	//   ....[1]....
        /*0218*/ 	.word	0x00006560


	//----- nvinfo : EIATTR_MAX_THREADS
	.align		4
.L_3017:
        /*021c*/ 	.byte	0x04, 0x05
        /*021e*/ 	.short	(.L_3019 - .L_3018)
.L_3018:
        /*0220*/ 	.word	0x00000020
        /*0224*/ 	.word	0x00000001
        /*0228*/ 	.word	0x00000001


	//----- nvinfo : EIATTR_CRS_STACK_SIZE
	.align		4
.L_3019:
        /*022c*/ 	.byte	0x04, 0x1e
        /*022e*/ 	.short	(.L_3021 - .L_3020)
.L_3020:
        /*0230*/ 	.word	0x00000000
.L_3021:


//--------------------- .nv.info._Z25selective_scan_bwd_kernelI32Selective_Scan_bwd_kernel_traitsILi32ELi8ELb0ELb0ELb1ELb0ELb0EffEEv12SSMParamsBwd --------------------------
	.section	.nv.info._Z25selective_scan_bwd_kernelI32Selective_Scan_bwd_kernel_traitsILi32ELi8ELb0ELb0ELb1ELb0ELb0EffEEv12SSMParamsBwd,"",@"SHT_CUDA_INFO"
	.sectionflags	@""
	.align	4


	//----- nvinfo : EIATTR_CUDA_API_VERSION
	.align		4
        /*0000*/ 	.byte	0x04, 0x37
        /*0002*/ 	.short	(.L_3023 - .L_3022)
.L_3022:
        /*0004*/ 	.word	0x00000082


	//----- nvinfo : EIATTR_SW2861232_WAR
	.align		4
.L_3023:
        /*0008*/ 	.byte	0x01, 0x35
	.zero		2


	//----- nvinfo : EIATTR_PARAM_CBANK
	.align		4
        /*000c*/ 	.byte	0x04, 0x0a
        /*000e*/ 	.short	(.L_3025 - .L_3024)
	.align		4
.L_3024:
        /*0010*/ 	.word	index@(.nv.constant0._Z25selective_scan_bwd_kernelI32Selective_Scan_bwd_kernel_traitsILi32ELi8ELb0ELb0ELb1ELb0ELb0EffEEv12SSMParamsBwd)
        /*0014*/ 	.short	0x0160
        /*0016*/ 	.short	0x01f0


	//----- nvinfo : EIATTR_CBANK_PARAM_SIZE
	.align		4
.L_3025:
        /*0018*/ 	.byte	0x03, 0x19
        /*001a*/ 	.short	0x01f0


	//----- nvinfo : EIATTR_KPARAM_INFO
	.align		4
        /*001c*/ 	.byte	0x04, 0x17
        /*001e*/ 	.short	(.L_3027 - .L_3026)
.L_3026:
        /*0020*/ 	.word	0x00000000
        /*0024*/ 	.short	0x0000
        /*0026*/ 	.short	0x0000
        /*0028*/ 	.byte	0x00, 0xf0, 0xc1, 0x07


	//----- nvinfo : EIATTR_MAXREG_COUNT
	.align		4
.L_3027:
        /*002c*/ 	.byte	0x03, 0x1b
        /*002e*/ 	.short	0x00ff


	//----- nvinfo : EIATTR_NUM_BARRIERS
	.align		4
        /*0030*/ 	.byte	0x02, 0x4c
        /*0032*/ 	.byte	0x01
	.zero		1


	//----- nvinfo : EIATTR_MERCURY_ISA_VERSION
	.align		4
        /*0034*/ 	.byte	0x03, 0x5f
        /*0036*/ 	.short	0x0000


	//----- nvinfo : EIATTR_COOP_GROUP_MASK_REGIDS
	.align		4
        /*0038*/ 	.byte	0x04, 0x29
        /*003a*/ 	.short	(.L_3029 - .L_3028)


	//   ....[0]....
.L_3028:
        /*003c*/ 	.word	0xffffffff


	//   ....[1]....
        /*0040*/ 	.word	0xffffffff


	//   ....[2]....
        /*0044*/ 	.word	0xffffffff


	//   ....[3]....
        /*0048*/ 	.word	0xffffffff


	//   ....[4]....
        /*004c*/ 	.word	0xffffffff


	//   ....[5]....
        /*0050*/ 	.word	0xffffffff


	//   ....[6]....
        /*0054*/ 	.word	0xffffffff


	//   ....[7]....
        /*0058*/ 	.word	0xffffffff


	//   ....[8]....
        /*005c*/ 	.word	0xffffffff


	//   ....[9]....
        /*0060*/ 	.word	0xffffffff


	//   ....[10]....
        /*0064*/ 	.word	0xffffffff


	//   ....[11]....
        /*0068*/ 	.word	0xffffffff


	//   ....[12]....
        /*006c*/ 	.word	0xffffffff


	//   ....[13]....
        /*0070*/ 	.word	0xffffffff


	//   ....[14]....
        /*0074*/ 	.word	0xffffffff


	//   ....[15]....
        /*0078*/ 	.word	0xffffffff


	//   ....[16]....
        /*007c*/ 	.word	0xffffffff


	//   ....[17]....
        /*0080*/ 	.word	0xffffffff


	//   ....[18]....
        /*0084*/ 	.word	0xffffffff


	//   ....[19]....
        /*0088*/ 	.word	0xffffffff


	//   ....[20]....
        /*008c*/ 	.word	0xffffffff


	//   ....[21]....
        /*0090*/ 	.word	0xffffffff


	//   ....[22]....
        /*0094*/ 	.word	0xffffffff


	//   ....[23]....
        /*0098*/ 	.word	0xffffffff


	//   ....[24]....
        /*009c*/ 	.word	0xffffffff


	//   ....[25]....
        /*00a0*/ 	.word	0xffffffff


	//   ....[26]....
        /*00a4*/ 	.word	0xffffffff


	//   ....[27]....
        /*00a8*/ 	.word	0xffffffff


	//   ....[28]....
        /*00ac*/ 	.word	0xffffffff


	//   ....[29]....
        /*00b0*/ 	.word	0xffffffff


	//   ....[30]....
        /*00b4*/ 	.word	0xffffffff


	//   ....[31]....
        /*00b8*/ 	.word	0xffffffff


	//   ....[32]....
        /*00bc*/ 	.word	0xffffffff


	//   ....[33]....
        /*00c0*/ 	.word	0xffffffff


	//   ....[34]....
        /*00c4*/ 	.word	0xffffffff


	//   ....[35]....
        /*00c8*/ 	.word	0xffffffff


	//   ....[36]....
        /*00cc*/ 	.word	0xffffffff


	//   ....[37]....
        /*00d0*/ 	.word	0xffffffff


	//   ....[38]....
        /*00d4*/ 	.word	0xffffffff


	//   ....[39]....
        /*00d8*/ 	.word	0xffffffff


	//   ....[40]....
        /*00dc*/ 	.word	0xffffffff


	//   ....[41]....
        /*00e0*/ 	.word	0xffffffff


	//   ....[42]....
        /*00e4*/ 	.word	0xffffffff


	//   ....[43]....
        /*00e8*/ 	.word	0xffffffff


	//   ....[44]....
        /*00ec*/ 	.word	0xffffffff


	//   ....[45]....
        /*00f0*/ 	.word	0xffffffff


	//   ....[46]....
        /*00f4*/ 	.word	0xffffffff


	//   ....[47]....
        /*00f8*/ 	.word	0xffffffff


	//   ....[48]....
        /*00fc*/ 	.word	0xffffffff


	//   ....[49]....
        /*0100*/ 	.word	0xffffffff


	//   ....[50]....
        /*0104*/ 	.word	0xffffffff


	//   ....[51]....
        /*0108*/ 	.word	0xffffffff


	//   ....[52]....
        /*010c*/ 	.word	0xffffffff


	//   ....[53]....
        /*0110*/ 	.word	0xffffffff


	//----- nvinfo : EIATTR_COOP_GROUP_INSTR_OFFSETS
	.align		4
.L_3029:
        /*0114*/ 	.byte	0x04, 0x28
        /*0116*/ 	.short	(.L_3031 - .L_3030)


	//   ....[0]....
.L_3030:
        /*0118*/ 	.word	0x00000cd0


	//   ....[1]....
        /*011c*/ 	.word	0x00000f50


	//   ....[2]....
        /*0120*/ 	.word	0x00001140


	//   ....[3]....
        /*0124*/ 	.word	0x00001c10


	//   ....[4]....
        /*0128*/ 	.word	0x00002020


	//   ....[5]....
        /*012c*/ 	.word	0x00002060


	//   ....[6]....
        /*0130*/ 	.word	0x00002210


	//   ....[7]....
        /*0134*/ 	.word	0x00002240


	//   ....[8]....
        /*0138*/ 	.word	0x00002250


	//   ....[9]....
        /*013c*/ 	.word	0x00002260


	//   ....[10]....
        /*0140*/ 	.word	0x00002270


	//   ....[11]....
        /*0144*/ 	.word	0x000022a0


	//   ....[12]....
        /*0148*/ 	.word	0x000022c0


	//   ....[13]....
        /*014c*/ 	.word	0x000022f0


	//   ....[14]....
        /*0150*/ 	.word	0x00002310


	//   ....[15]....
        /*0154*/ 	.word	0x00002340


	//   ....[16]....
        /*0158*/ 	.word	0x00002380


	//   ....[17]....
        /*015c*/ 	.word	0x000023a0


	//   ....[18]....
        /*0160*/ 	.word	0x000023b0


	//   ....[19]....
        /*0164*/ 	.word	0x000023e0


	//   ....[20]....
        /*0168*/ 	.word	0x00002430


	//   ....[21]....
        /*016c*/ 	.word	0x00002460


	//   ....[22]....
        /*0170*/ 	.word	0x00002470


	//   ....[23]....
        /*0174*/ 	.word	0x000024b0


	//   ....[24]....
        /*0178*/ 	.word	0x000024e0


	//   ....[25]....
        /*017c*/ 	.word	0x00002500


	//   ....[26]....
        /*0180*/ 	.word	0x00002510


	//   ....[27]....
        /*0184*/ 	.word	0x00002520


	//   ....[28]....
        /*0188*/ 	.word	0x00002570


	//   ....[29]....
        /*018c*/ 	.word	0x000025a0


	//   ....[30]....
        /*0190*/ 	.word	0x000025d0


	//   ....[31]....
        /*0194*/ 	.word	0x00002620


	//   ....[32]....
        /*0198*/ 	.word	0x00003050


	//   ....[33]....
        /*019c*/ 	.word	0x00003090


	//   ....[34]....
        /*01a0*/ 	.word	0x00003190


	//   ....[35]....
        /*01a4*/ 	.word	0x000031c0


	//   ....[36]....
        /*01a8*/ 	.word	0x00003240


	//   ....[37]....
        /*01ac*/ 	.word	0x00003260


	//   ....[38]....
        /*01b0*/ 	.word	0x00003290


	//   ....[39]....
        /*01b4*/ 	.word	0x000032b0


	//   ....[40]....
        /*01b8*/ 	.word	0x00003300


	//   ....[41]....
        /*01bc*/ 	.word	0x00003330


	//   ....[42]....
        /*01c0*/ 	.word	0x00003790


	//   ....[43]....
        /*01c4*/ 	.word	0x00003b20


	//   ....[44]....
        /*01c8*/ 	.word	0x00003f80


	//   ....[45]....
        /*01cc*/ 	.word	0x00003fd0


	//   ....[46]....
        /*01d0*/ 	.word	0x00004000


	//   ....[47]....
        /*01d4*/ 	.word	0x00004020


	//   ....[48]....
        /*01d8*/ 	.word	0x00004040


	//   ....[49]....
        /*01dc*/ 	.word	0x000040f0


	//   ....[50]....
        /*01e0*/ 	.word	0x00004140


	//   ....[51]....
        /*01e4*/ 	.word	0x00004160


	//   ....[52]....
        /*01e8*/ 	.word	0x00004180


	//   ....[53]....
        /*01ec*/ 	.word	0x000041a0


	//----- nvinfo : EIATTR_EXIT_INSTR_OFFSETS
	.align		4
.L_3031:
        /*01f0*/ 	.byte	0x04, 0x1c
        /*01f2*/ 	.short	(.L_3033 - .L_3032)


	//   ....[0]....
.L_3032:
        /*01f4*/ 	.word	0x00004260


	//   ....[1]....
        /*01f8*/ 	.word	0x00004480


	//----- nvinfo : EIATTR_MAX_THREADS
	.align		4
.L_3033:
        /*01fc*/ 	.byte	0x04, 0x05
        /*01fe*/ 	.short	(.L_3035 - .L_3034)
.L_3034:
        /*0200*/ 	.word	0x00000020
        /*0204*/ 	.word	0x00000001
        /*0208*/ 	.word	0x00000001


	//----- nvinfo : EIATTR_CRS_STACK_SIZE
	.align		4
.L_3035:
        /*020c*/ 	.byte	0x04, 0x1e
        /*020e*/ 	.short	(.L_3037 - .L_3036)
.L_3036:
        /*0210*/ 	.word	0x00000000
.L_3037:


//--------------------- .nv.info._Z25selective_scan_bwd_kernelI32Selective_Scan_bwd_kernel_traitsILi32ELi8ELb0ELb0ELb1ELb0ELb1EffEEv12SSMParamsBwd --------------------------
	.section	.nv.info._Z25selective_scan_bwd_kernelI32Selective_Scan_bwd_kernel_traitsILi32ELi8ELb0ELb0ELb1ELb0ELb1EffEEv12SSMParamsBwd,"",@"SHT_CUDA_INFO"
	.sectionflags	@""
	.align	4


	//----- nvinfo : EIATTR_CUDA_API_VERSION
	.align		4
        /*0000*/ 	.byte	0x04, 0x37
        /*0002*/ 	.short	(.L_3039 - .L_3038)
.L_3038:
        /*0004*/ 	.word	0x00000082


	//----- nvinfo : EIATTR_SW2861232_WAR
	.align		4
.L_3039:
        /*0008*/ 	.byte	0x01, 0x35
	.zero		2


	//----- nvinfo : EIATTR_PARAM_CBANK
	.align		4
        /*000c*/ 	.byte	0x04, 0x0a
        /*000e*/ 	.short	(.L_3041 - .L_3040)
	.align		4
.L_3040:
        /*0010*/ 	.word	index@(.nv.constant0._Z25selective_scan_bwd_kernelI32Selective_Scan_bwd_kernel_traitsILi32ELi8ELb0ELb0ELb1ELb0ELb1EffEEv12SSMParamsBwd)
        /*0014*/ 	.short	0x0160
        /*0016*/ 	.short	0x01f0


	//----- nvinfo : EIATTR_CBANK_PARAM_SIZE
	.align		4
.L_3041:
        /*0018*/ 	.byte	0x03, 0x19
        /*001a*/ 	.short	0x01f0


	//----- nvinfo : EIATTR_KPARAM_INFO
	.align		4
        /*001c*/ 	.byte	0x04, 0x17
        /*001e*/ 	.short	(.L_3043 - .L_3042)
.L_3042:
        /*0020*/ 	.word	0x00000000
        /*0024*/ 	.short	0x0000
        /*0026*/ 	.short	0x0000
        /*0028*/ 	.byte	0x00, 0xf0, 0xc1, 0x07


	//----- nvinfo : EIATTR_MAXREG_COUNT
	.align		4
.L_3043:
        /*002c*/ 	.byte	0x03, 0x1b
        /*002e*/ 	.short	0x00ff


	//----- nvinfo : EIATTR_NUM_BARRIERS
	.align		4
        /*0030*/ 	.byte	0x02, 0x4c
        /*0032*/ 	.byte	0x01
	.zero		1


	//----- nvinfo : EIATTR_MERCURY_ISA_VERSION
	.align		4
        /*0034*/ 	.byte	0x03, 0x5f
        /*0036*/ 	.short	0x0000


	//----- nvinfo : EIATTR_COOP_GROUP_MASK_REGIDS
	.align		4
        /*0038*/ 	.byte	0x04, 0x29
        /*003a*/ 	.short	(.L_3045 - .L_3044)


	//   ....[0]....
.L_3044:
        /*003c*/ 	.word	0xffffffff


	//   ....[1]....
        /*0040*/ 	.word	0xffffffff


	//   ....[2]....
        /*0044*/ 	.word	0xffffffff


	//   ....[3]....
        /*0048*/ 	.word	0xffffffff


	//   ....[4]....
        /*004c*/ 	.word	0xffffffff


	//   ....[5]....
        /*0050*/ 	.word	0xffffffff


	//   ....[6]....
        /*0054*/ 	.word	0xffffffff


	//   ....[7]....
        /*0058*/ 	.word	0xffffffff


	//   ....[8]....
        /*005c*/ 	.word	0xffffffff


	//   ....[9]....
        /*0060*/ 	.word	0xffffffff


	//   ....[10]....
        /*0064*/ 	.word	0xffffffff


	//   ....[11]....
        /*0068*/ 	.word	0xffffffff


	//   ....[12]....
        /*006c*/ 	.word	0xffffffff


	//   ....[13]....
        /*0070*/ 	.word	0xffffffff


	//   ....[14]....
        /*0074*/ 	.word	0xffffffff


	//   ....[15]....
        /*0078*/ 	.word	0xffffffff


	//   ....[16]....
        /*007c*/ 	.word	0xffffffff


	//   ....[17]....
        /*0080*/ 	.word	0xffffffff


	//   ....[18]....
        /*0084*/ 	.word	0xffffffff


	//   ....[19]....
        /*0088*/ 	.word	0xffffffff


	//   ....[20]....
        /*008c*/ 	.word	0xffffffff


	//   ....[21]....
        /*0090*/ 	.word	0xffffffff


	//   ....[22]....
        /*0094*/ 	.word	0xffffffff


	//   ....[23]....
        /*0098*/ 	.word	0xffffffff


	//   ....[24]....
        /*009c*/ 	.word	0xffffffff


	//   ....[25]....
        /*00a0*/ 	.word	0xffffffff


	//   ....[26]....
        /*00a4*/ 	.word	0xffffffff


	//   ....[27]....
        /*00a8*/ 	.word	0xffffffff


	//   ....[28]....
        /*00ac*/ 	.word	0xffffffff


	//   ....[29]....
        /*00b0*/ 	.word	0xffffffff


	//   ....[30]....
        /*00b4*/ 	.word	0xffffffff


	//   ....[31]....
        /*00b8*/ 	.word	0xffffffff


	//   ....[32]....
        /*00bc*/ 	.word	0xffffffff


	//   ....[33]....
        /*00c0*/ 	.word	0xffffffff


	//   ....[34]....
        /*00c4*/ 	.word	0xffffffff


	//   ....[35]....
        /*00c8*/ 	.word	0xffffffff


	//   ....[36]....
        /*00cc*/ 	.word	0xffffffff


	//   ....[37]....
        /*00d0*/ 	.word	0xffffffff


	//   ....[38]....
        /*00d4*/ 	.word	0xffffffff


	//   ....[39]....
        /*00d8*/ 	.word	0xffffffff


	//   ....[40]....
        /*00dc*/ 	.word	0xffffffff


	//   ....[41]....
        /*00e0*/ 	.word	0xffffffff


	//   ....[42]....
        /*00e4*/ 	.word	0xffffffff


	//   ....[43]....
        /*00e8*/ 	.word	0xffffffff


	//   ....[44]....
        /*00ec*/ 	.word	0xffffffff


	//   ....[45]....
        /*00f0*/ 	.word	0xffffffff


	//   ....[46]....
        /*00f4*/ 	.word	0xffffffff


	//   ....[47]....
        /*00f8*/ 	.word	0xffffffff


	//   ....[48]....
        /*00fc*/ 	.word	0xffffffff


	//   ....[49]....
        /*0100*/ 	.word	0xffffffff


	//   ....[50]....
        /*0104*/ 	.word	0xffffffff


	//   ....[51]....
        /*0108*/ 	.word	0xffffffff


	//   ....[52]....
        /*010c*/ 	.word	0xffffffff


	//   ....[53]....
        /*0110*/ 	.word	0xffffffff


	//   ....[54]....
        /*0114*/ 	.word	0xffffffff


	//   ....[55]....
        /*0118*/ 	.word	0xffffffff


	//   ....[56]....
        /*011c*/ 	.word	0xffffffff


	//   ....[57]....
        /*0120*/ 	.word	0xffffffff


	//----- nvinfo : EIATTR_COOP_GROUP_INSTR_OFFSETS
	.align		4
.L_3045:
        /*0124*/ 	.byte	0x04, 0x28
        /*0126*/ 	.short	(.L_3047 - .L_3046)


	//   ....[0]....
.L_3046:
        /*0128*/ 	.word	0x00000cd0


	//   ....[1]....
        /*012c*/ 	.word	0x00000f50


	//   ....[2]....
        /*0130*/ 	.word	0x00001480


	//   ....[3]....
        /*0134*/ 	.word	0x00001690


	//   ....[4]....
        /*0138*/ 	.word	0x00001aa0


	//   ....[5]....
        /*013c*/ 	.word	0x00001e10


	//   ....[6]....
        /*0140*/ 	.word	0x00002400


	//   ....[7]....
        /*0144*/ 	.word	0x000030f0


	//   ....[8]....
        /*0148*/ 	.word	0x00003480


	//   ....[9]....
        /*014c*/ 	.word	0x00003560


	//   ....[10]....
        /*0150*/ 	.word	0x000036f0


	//   ....[11]....
        /*0154*/ 	.word	0x00003720


	//   ....[12]....
        /*0158*/ 	.word	0x00003750


	//   ....[13]....
        /*015c*/ 	.word	0x00003760


	//   ....[14]....
        /*0160*/ 	.word	0x00003790


	//   ....[15]....
        /*0164*/ 	.word	0x000037b0


	//   ....[16]....
        /*0168*/ 	.word	0x000037e0


	//   ....[17]....
        /*016c*/ 	.word	0x00003800


	//   ....[18]....
        /*0170*/ 	.word	0x00003830


	//   ....[19]....
        /*0174*/ 	.word	0x00003850


	//   ....[20]....
        /*0178*/ 	.word	0x00003880


	//   ....[21]....
        /*017c*/ 	.word	0x000038a0


	//   ....[22]....
        /*0180*/ 	.word	0x000038e0


	//   ....[23]....
        /*0184*/ 	.word	0x00003910


	//   ....[24]....
        /*0188*/ 	.word	0x00003940


	//   ....[25]....
        /*018c*/ 	.word	0x00003960


	//   ....[26]....
        /*0190*/ 	.word	0x000039b0


	//   ....[27]....
        /*0194*/ 	.word	0x000039c0


	//   ....[28]....
        /*0198*/ 	.word	0x000039e0


	//   ....[29]....
        /*019c*/ 	.word	0x00003a00


	//   ....[30]....
        /*01a0*/ 	.word	0x00003a10


	//   ....[31]....
        /*01a4*/ 	.word	0x00003a80


	//   ....[32]....
        /*01a8*/ 	.word	0x00003ab0


	//   ....[33]....
        /*01ac*/ 	.word	0x00003ae0


	//   ....[34]....
        /*01b0*/ 	.word	0x00003b10


	//   ....[35]....
        /*01b4*/ 	.word	0x00003b40


	//   ....[36]....
        /*01b8*/ 	.word	0x00004560


	//   ....[37]....
        /*01bc*/ 	.word	0x000045a0


	//   ....[38]....
        /*01c0*/ 	.word	0x000046a0


	//   ....[39]....
        /*01c4*/ 	.word	0x000046d0


	//   ....[40]....
        /*01c8*/ 	.word	0x000047b0


	//   ....[41]....
        /*01cc*/ 	.word	0x000047d0


	//   ....[42]....
        /*01d0*/ 	.word	0x00004800


	//   ....[43]....
        /*01d4*/ 	.word	0x00004820


	//   ....[44]....
        /*01d8*/ 	.word	0x00004870


	//   ....[45]....
        /*01dc*/ 	.word	0x00004890


	//   ....[46]....
        /*01e0*/ 	.word	0x00004c60


	//   ....[47]....
        /*01e4*/ 	.word	0x00005040


	//   ....[48]....
        /*01e8*/ 	.word	0x00005490


	//   ....[49]....
        /*01ec*/ 	.word	0x000054e0


	//   ....[50]....
        /*01f0*/ 	.word	0x00005510


	//   ....[51]....
        /*01f4*/ 	.word	0x00005530


	//   ....[52]....
        /*01f8*/ 	.word	0x00005550


	//   ....[53]....
        /*01fc*/ 	.word	0x00005600


	//   ....[54]....
        /*0200*/ 	.word	0x00005650


	//   ....[55]....
        /*0204*/ 	.word	0x00005670


	//   ....[56]....
        /*0208*/ 	.word	0x00005690


	//   ....[57]....
        /*020c*/ 	.word	0x000056b0


	//----- nvinfo : EIATTR_EXIT_INSTR_OFFSETS
	.align		4
.L_3047:
        /*0210*/ 	.byte	0x04, 0x1c
        /*0212*/ 	.short	(.L_3049 - .L_3048)


	//   ....[0]....
.L_3048:
        /*0214*/ 	.word	0x00005770


	//   ....[1]....
        /*0218*/ 	.word	0x00005990


	//----- nvinfo : EIATTR_MAX_THREADS
	.align		4
.L_3049:
        /*021c*/ 	.byte	0x04, 0x05
        /*021e*/ 	.short	(.L_3051 - .L_3050)
.L_3050:
        /*0220*/ 	.word	0x00000020
        /*0224*/ 	.word	0x00000001
        /*0228*/ 	.word	0x00000001


	//----- nvinfo : EIATTR_CRS_STACK_SIZE
	.align		4
.L_3051:
        /*022c*/ 	.byte	0x04, 0x1e
        /*022e*/ 	.short	(.L_3053 - .L_3052)
.L_3052:
        /*0230*/ 	.word	0x00000000
.L_3053:


//--------------------- .nv.info._Z25selective_scan_bwd_kernelI32Selective_Scan_bwd_kernel_traitsILi32ELi8ELb0ELb0ELb1ELb1ELb0EffEEv12SSMParamsBwd --------------------------
	.section	.nv.info._Z25selective_scan_bwd_kernelI32Selective_Scan_bwd_kernel_traitsILi32ELi8ELb0ELb0ELb1ELb1ELb0EffEEv12SSMParamsBwd,"",@"SHT_CUDA_INFO"
	.sectionflags	@""
	.align	4


	//----- nvinfo : EIATTR_CUDA_API_VERSION
	.align		4
        /*0000*/ 	.byte	0x04, 0x37
        /*0002*/ 	.short	(.L_3055 - .L_3054)
.L_3054:
        /*0004*/ 	.word	0x00000082


	//----- nvinfo : EIATTR_SW2861232_WAR
	.align		4
.L_3055:
        /*0008*/ 	.byte	0x01, 0x35
	.zero		2


	//----- nvinfo : EIATTR_PARAM_CBANK
	.align		4
        /*000c*/ 	.byte	0x04, 0x0a
        /*000e*/ 	.short	(.L_3057 - .L_3056)
	.align		4
.L_3056:
        /*0010*/ 	.word	index@(.nv.constant0._Z25selective_scan_bwd_kernelI32Selective_Scan_bwd_kernel_traitsILi32ELi8ELb0ELb0ELb1ELb1ELb0EffEEv12SSMParamsBwd)
        /*0014*/ 	.short	0x0160
        /*0016*/ 	.short	0x01f0


	//----- nvinfo : EIATTR_CBANK_PARAM_SIZE
	.align		4
.L_3057:
        /*0018*/ 	.byte	0x03, 0x19
        /*001a*/ 	.short	0x01f0


	//----- nvinfo : EIATTR_KPARAM_INFO
	.align		4
        /*001c*/ 	.byte	0x04, 0x17
        /*001e*/ 	.short	(.L_3059 - .L_3058)
.L_3058:
        /*0020*/ 	.word	0x00000000
        /*0024*/ 	.short	0x0000
        /*0026*/ 	.short	0x0000
        /*0028*/ 	.byte	0x00, 0xf0, 0xc1, 0x07


	//----- nvinfo : EIATTR_MAXREG_COUNT
	.align		4
.L_3059:
        /*002c*/ 	.byte	0x03, 0x1b
        /*002e*/ 	.short	0x00ff


	//----- nvinfo : EIATTR_NUM_BARRIERS
	.align		4
        /*0030*/ 	.byte	0x02, 0x4c
        /*0032*/ 	.byte	0x01
	.zero		1


	//----- nvinfo : EIATTR_MERCURY_ISA_VERSION
	.align		4
        /*0034*/ 	.byte	0x03, 0x5f
        /*0036*/ 	.short	0x0000


	//----- nvinfo : EIATTR_COOP_GROUP_MASK_REGIDS
	.align		4
        /*0038*/ 	.byte	0x04, 0x29
        /*003a*/ 	.short	(.L_3061 - .L_3060)


	//   ....[0]....
.L_3060:
        /*003c*/ 	.word	0xffffffff


	//   ....[1]....
        /*0040*/ 	.word	0xffffffff


	//   ....[2]....
        /*0044*/ 	.word	0xffffffff


	//   ....[3]....
        /*0048*/ 	.word	0xffffffff


	//   ....[4]....
        /*004c*/ 	.word	0xffffffff


	//   ....[5]....
        /*0050*/ 	.word	0xffffffff


	//   ....[6]....
        /*0054*/ 	.word	0xffffffff


	//   ....[7]....
        /*0058*/ 	.word	0xffffffff


	//   ....[8]....
        /*005c*/ 	.word	0xffffffff


	//   ....[9]....
        /*0060*/ 	.word	0xffffffff


	//   ....[10]....
        /*0064*/ 	.word	0xffffffff


	//   ....[11]....
        /*0068*/ 	.word	0xffffffff


	//   ....[12]....
        /*006c*/ 	.word	0xffffffff


	//   ....[13]....
        /*0070*/ 	.word	0xffffffff


	//   ....[14]....
        /*0074*/ 	.word	0xffffffff


	//   ....[15]....
        /*0078*/ 	.word	0xffffffff


	//   ....[16]....
        /*007c*/ 	.word	0xffffffff


	//   ....[17]....
        /*0080*/ 	.word	0xffffffff


	//   ....[18]....
        /*0084*/ 	.word	0xffffffff


	//   ....[19]....
        /*0088*/ 	.word	0xffffffff


	//   ....[20]....
        /*008c*/ 	.word	0xffffffff


	//   ....[21]....
        /*0090*/ 	.word	0xffffffff


	//   ....[22]....
        /*0094*/ 	.word	0xffffffff


	//   ....[23]....
        /*0098*/ 	.word	0xffffffff


	//   ....[24]....
        /*009c*/ 	.word	0xffffffff


	//   ....[25]....
        /*00a0*/ 	.word	0xffffffff


	//   ....[26]....
        /*00a4*/ 	.word	0xffffffff


	//   ....[27]....
        /*00a8*/ 	.word	0xffffffff


	//   ....[28]....
        /*00ac*/ 	.word	0xffffffff


	//   ....[29]....
        /*00b0*/ 	.word	0xffffffff


	//   ....[30]....
        /*00b4*/ 	.word	0xffffffff


	//   ....[31]....
        /*00b8*/ 	.word	0xffffffff


	//   ....[32]....
        /*00bc*/ 	.word	0xffffffff


	//   ....[33]....
        /*00c0*/ 	.word	0xffffffff


	//   ....[34]....
        /*00c4*/ 	.word	0xffffffff


	//   ....[35]....
        /*00c8*/ 	.word	0xffffffff


	//   ....[36]....
        /*00cc*/ 	.word	0xffffffff


	//   ....[37]....
        /*00d0*/ 	.word	0xffffffff


	//   ....[38]....
        /*00d4*/ 	.word	0xffffffff


	//   ....[39]....
        /*00d8*/ 	.word	0xffffffff


	//   ....[40]....
        /*00dc*/ 	.word	0xffffffff


	//   ....[41]....
        /*00e0*/ 	.word	0xffffffff


	//   ....[42]....
        /*00e4*/ 	.word	0xffffffff


	//   ....[43]....
        /*00e8*/ 	.word	0xffffffff


	//   ....[44]....
        /*00ec*/ 	.word	0xffffffff


	//   ....[45]....
        /*00f0*/ 	.word	0xffffffff


	//   ....[46]....
        /*00f4*/ 	.word	0xffffffff


	//   ....[47]....
        /*00f8*/ 	.word	0xffffffff


	//   ....[48]....
        /*00fc*/ 	.word	0xffffffff


	//   ....[49]....
        /*0100*/ 	.word	0xffffffff


	//   ....[50]....
        /*0104*/ 	.word	0xffffffff


	//   ....[51]....
        /*0108*/ 	.word	0xffffffff


	//   ....[52]....
        /*010c*/ 	.word	0xffffffff


	//   ....[53]....
        /*0110*/ 	.word	0xffffffff


	//   ....[54]....
        /*0114*/ 	.word	0xffffffff


	//----- nvinfo : EIATTR_COOP_GROUP_INSTR_OFFSETS
	.align		4
.L_3061:
        /*0118*/ 	.byte	0x04, 0x28
        /*011a*/ 	.short	(.L_3063 - .L_3062)


	//   ....[0]....
.L_3062:
        /*011c*/ 	.word	0x00000d10


	//   ....[1]....
        /*0120*/ 	.word	0x00000f20


	//   ....[2]....
        /*0124*/ 	.word	0x00001210


	//   ....[3]....
        /*0128*/ 	.word	0x00002d60


	//   ....[4]....
        /*012c*/ 	.word	0x00003130


	//   ....[5]....
        /*0130*/ 	.word	0x00003170


	//   ....[6]....
        /*0134*/ 	.word	0x00003300


	//   ....[7]....
        /*0138*/ 	.word	0x00003340


	//   ....[8]....
        /*013c*/ 	.word	0x00003350


	//   ....[9]....
        /*0140*/ 	.word	0x00003360


	//   ....[10]....
        /*0144*/ 	.word	0x00003390


	//   ....[11]....
        /*0148*/ 	.word	0x000033c0


	//   ....[12]....
        /*014c*/ 	.word	0x000033e0


	//   ....[13]....
        /*0150*/ 	.word	0x00003400


	//   ....[14]....
        /*0154*/ 	.word	0x00003430


	//   ....[15]....
        /*0158*/ 	.word	0x00003460


	//   ....[16]....
        /*015c*/ 	.word	0x00003480


	//   ....[17]....
        /*0160*/ 	.word	0x000034a0


	//   ....[18]....
        /*0164*/ 	.word	0x00003510


	//   ....[19]....
        /*0168*/ 	.word	0x00003540


	//   ....[20]....
        /*016c*/ 	.word	0x00003550


	//   ....[21]....
        /*0170*/ 	.word	0x00003560


	//   ....[22]....
        /*0174*/ 	.word	0x000035b0


	//   ....[23]....
        /*0178*/ 	.word	0x000035d0


	//   ....[24]....
        /*017c*/ 	.word	0x000035f0


	//   ....[25]....
        /*0180*/ 	.word	0x00003600


	//   ....[26]....
        /*0184*/ 	.word	0x00003610


	//   ....[27]....
        /*0188*/ 	.word	0x00003660


	//   ....[28]....
        /*018c*/ 	.word	0x00003690


	//   ....[29]....
        /*0190*/ 	.word	0x000036c0


	//   ....[30]....
        /*0194*/ 	.word	0x000036f0


	//   ....[31]....
        /*0198*/ 	.word	0x00003720


	//   ....[32]....
        /*019c*/ 	.word	0x00004100


	//   ....[33]....
        /*01a0*/ 	.word	0x00004140


	//   ....[34]....
        /*01a4*/ 	.word	0x00004240


	//   ....[35]....
        /*01a8*/ 	.word	0x00004270


	//   ....[36]....
        /*01ac*/ 	.word	0x00004350


	//   ....[37]....
        /*01b0*/ 	.word	0x00004380


	//   ....[38]....
        /*01b4*/ 	.word	0x000043c0


	//   ....[39]....
        /*01b8*/ 	.word	0x000043e0


	//   ....[40]....
        /*01bc*/ 	.word	0x00004410


	//   ....[41]....
        /*01c0*/ 	.word	0x00004440


	//   ....[42]....
        /*01c4*/ 	.word	0x000048a0


	//   ....[43]....
        /*01c8*/ 	.word	0x00004bb0


	//   ....[44]....
        /*01cc*/ 	.word	0x000051b0


	//   ....[45]....
        /*01d0*/ 	.word	0x00005610


	//   ....[46]....
        /*01d4*/ 	.word	0x00005660


	//   ....[47]....
        /*01d8*/ 	.word	0x00005690


	//   ....[48]....
        /*01dc*/ 	.word	0x000056b0


	//   ....[49]....
        /*01e0*/ 	.word	0x000056d0


	//   ....[50]....
        /*01e4*/ 	.word	0x00005780


	//   ....[51]....
        /*01e8*/ 	.word	0x000057d0


	//   ....[52]....
        /*01ec*/ 	.word	0x000057f0


	//   ....[53]....
        /*01f0*/ 	.word	0x00005810


	//   ....[54]....
        /*01f4*/ 	.word	0x00005830


	//----- nvinfo : EIATTR_EXIT_INSTR_OFFSETS
	.align		4
.L_3063:
        /*01f8*/ 	.byte	0x04, 0x1c
        /*01fa*/ 	.short	(.L_3065 - .L_3064)


	//   ....[0]....
.L_3064:
        /*01fc*/ 	.word	0x000058f0


	//   ....[1]....
        /*0200*/ 	.word	0x00005b10


	//----- nvinfo : EIATTR_MAX_THREADS
	.align		4
.L_3065:
        /*0204*/ 	.byte	0x04, 0x05
        /*0206*/ 	.short	(.L_3067 - .L_3066)
.L_3066:
        /*0208*/ 	.word	0x00000020
        /*020c*/ 	.word	0x00000001
        /*0210*/ 	.word	0x00000001


	//----- nvinfo : EIATTR_CRS_STACK_SIZE
	.align		4
.L_3067:
        /*0214*/ 	.byte	0x04, 0x1e
        /*0216*/ 	.short	(.L_3069 - .L_3068)
.L_3068:
        /*0218*/ 	.word	0x00000000
.L_3069:


//--------------------- .nv.info._Z25selective_scan_bwd_kernelI32Selective_Scan_bwd_kernel_traitsILi32ELi8ELb0ELb0ELb1ELb1ELb1EffEEv12SSMParamsBwd --------------------------
	.section	.nv.info._Z25selective_scan_bwd_kernelI32Selective_Scan_bwd_kernel_traitsILi32ELi8ELb0ELb0ELb1ELb1ELb1EffEEv12SSMParamsBwd,"",@"SHT_CUDA_INFO"
	.sectionflags	@""
	.align	4


	//----- nvinfo : EIATTR_CUDA_API_VERSION
	.align		4
        /*0000*/ 	.byte	0x04, 0x37
        /*0002*/ 	.short	(.L_3071 - .L_3070)
.L_3070:
        /*0004*/ 	.word	0x00000082


	//----- nvinfo : EIATTR_SW2861232_WAR
	.align		4
.L_3071:
        /*0008*/ 	.byte	0x01, 0x35
	.zero		2


	//----- nvinfo : EIATTR_PARAM_CBANK
	.align		4
        /*000c*/ 	.byte	0x04, 0x0a
        /*000e*/ 	.short	(.L_3073 - .L_3072)
	.align		4
.L_3072:
        /*0010*/ 	.word	index@(.nv.constant0._Z25selective_scan_bwd_kernelI32Selective_Scan_bwd_kernel_traitsILi32ELi8ELb0ELb0ELb1ELb1ELb1EffEEv12SSMParamsBwd)
        /*0014*/ 	.short	0x0160
        /*0016*/ 	.short	0x01f0


	//----- nvinfo : EIATTR_CBANK_PARAM_SIZE
	.align		4
.L_3073:
        /*0018*/ 	.byte	0x03, 0x19
        /*001a*/ 	.short	0x01f0


	//----- nvinfo : EIATTR_KPARAM_INFO
	.align		4
        /*001c*/ 	.byte	0x04, 0x17
        /*001e*/ 	.short	(.L_3075 - .L_3074)
.L_3074:
        /*0020*/ 	.word	0x00000000
        /*0024*/ 	.short	0x0000
        /*0026*/ 	.short	0x0000
        /*0028*/ 	.byte	0x00, 0xf0, 0xc1, 0x07


	//----- nvinfo : EIATTR_MAXREG_COUNT
	.align		4
.L_3075:
        /*002c*/ 	.byte	0x03, 0x1b
        /*002e*/ 	.short	0x00ff


	//----- nvinfo : EIATTR_NUM_BARRIERS
	.align		4
        /*0030*/ 	.byte	0x02, 0x4c
        /*0032*/ 	.byte	0x01
	.zero		1


	//----- nvinfo : EIATTR_MERCURY_ISA_VERSION
	.align		4
        /*0034*/ 	.byte	0x03, 0x5f
        /*0036*/ 	.short	0x0000


	//----- nvinfo : EIATTR_COOP_GROUP_MASK_REGIDS
	.align		4
        /*0038*/ 	.byte	0x04, 0x29
        /*003a*/ 	.short	(.L_3077 - .L_3076)


	//   ....[0]....
.L_3076:
        /*003c*/ 	.word	0xffffffff


	//   ....[1]....
        /*0040*/ 	.word	0xffffffff


	//   ....[2]....
        /*0044*/ 	.word	0xffffffff


	//   ....[3]....
        /*0048*/ 	.word	0xffffffff


	//   ....[4]....
        /*004c*/ 	.word	0xffffffff


	//   ....[5]....
        /*0050*/ 	.word	0xffffffff


	//   ....[6]....
        /*0054*/ 	.word	0xffffffff


	//   ....[7]....
        /*0058*/ 	.word	0xffffffff


	//   ....[8]....
        /*005c*/ 	.word	0xffffffff


	//   ....[9]....
        /*0060*/ 	.word	0xffffffff


	//   ....[10]....
        /*0064*/ 	.word	0xffffffff


	//   ....[11]....
        /*0068*/ 	.word	0xffffffff


	//   ....[12]....
        /*006c*/ 	.word	0xffffffff


	//   ....[13]....
        /*0070*/ 	.word	0xffffffff


	//   ....[14]....
        /*0074*/ 	.word	0xffffffff


	//   ....[15]....
        /*0078*/ 	.word	0xffffffff


	//   ....[16]....
        /*007c*/ 	.word	0xffffffff


	//   ....[17]....
        /*0080*/ 	.word	0xffffffff


	//   ....[18]....
        /*0084*/ 	.word	0xffffffff


	//   ....[19]....
        /*0088*/ 	.word	0xffffffff


	//   ....[20]....
        /*008c*/ 	.word	0xffffffff


	//   ....[21]....
        /*0090*/ 	.word	0xffffffff


	//   ....[22]....
        /*0094*/ 	.word	0xffffffff


	//   ....[23]....
        /*0098*/ 	.word	0xffffffff


	//   ....[24]....
        /*009c*/ 	.word	0xffffffff


	//   ....[25]....
        /*00a0*/ 	.word	0xffffffff


	//   ....[26]....
        /*00a4*/ 	.word	0xffffffff


	//   ....[27]....
        /*00a8*/ 	.word	0xffffffff


	//   ....[28]....
        /*00ac*/ 	.word	0xffffffff


	//   ....[29]....
        /*00b0*/ 	.word	0xffffffff


	//   ....[30]....
        /*00b4*/ 	.word	0xffffffff


	//   ....[31]....
        /*00b8*/ 	.word	0xffffffff


	//   ....[32]....
        /*00bc*/ 	.word	0xffffffff


	//   ....[33]....
        /*00c0*/ 	.word	0xffffffff


	//   ....[34]....
        /*00c4*/ 	.word	0xffffffff


	//   ....[35]....
        /*00c8*/ 	.word	0xffffffff


	//   ....[36]....
        /*00cc*/ 	.word	0xffffffff


	//   ....[37]....
        /*00d0*/ 	.word	0xffffffff


	//   ....[38]....
        /*00d4*/ 	.word	0xffffffff


	//   ....[39]....
        /*00d8*/ 	.word	0xffffffff


	//   ....[40]....
        /*00dc*/ 	.word	0xffffffff


	//   ....[41]....
        /*00e0*/ 	.word	0xffffffff


	//   ....[42]....
        /*00e4*/ 	.word	0xffffffff


	//   ....[43]....
        /*00e8*/ 	.word	0xffffffff


	//   ....[44]....
        /*00ec*/ 	.word	0xffffffff


	//   ....[45]....
        /*00f0*/ 	.word	0xffffffff


	//   ....[46]....
        /*00f4*/ 	.word	0xffffffff


	//   ....[47]....
        /*00f8*/ 	.word	0xffffffff


	//   ....[48]....
        /*00fc*/ 	.word	0xffffffff


	//   ....[49]....
        /*0100*/ 	.word	0xffffffff


	//   ....[50]....
        /*0104*/ 	.word	0xffffffff


	//   ....[51]....
        /*0108*/ 	.word	0xffffffff


	//   ....[52]....
        /*010c*/ 	.word	0xffffffff


	//   ....[53]....
        /*0110*/ 	.word	0xffffffff


	//   ....[54]....
        /*0114*/ 	.word	0xffffffff


	//   ....[55]....
        /*0118*/ 	.word	0xffffffff


	//   ....[56]....
        /*011c*/ 	.word	0xffffffff


	//   ....[57]....
        /*0120*/ 	.word	0xffffffff


	//   ....[58]....
        /*0124*/ 	.word	0xffffffff


	//----- nvinfo : EIATTR_COOP_GROUP_INSTR_OFFSETS
	.align		4
.L_3077:
        /*0128*/ 	.byte	0x04, 0x28
        /*012a*/ 	.short	(.L_3079 - .L_3078)


	//   ....[0]....
.L_3078:
        /*012c*/ 	.word	0x00000cd0


	//   ....[1]....
        /*0130*/ 	.word	0x00000f20


	//   ....[2]....
        /*0134*/ 	.word	0x00001390


	//   ....[3]....
        /*0138*/ 	.word	0x00002890


	//   ....[4]....
        /*013c*/ 	.word	0x00002ca0


	//   ....[5]....
        /*0140*/ 	.word	0x00003010


	//   ....[6]....
        /*0144*/ 	.word	0x00003600


	//   ....[7]....
        /*0148*/ 	.word	0x000042e0


	//   ....[8]....
        /*014c*/ 	.word	0x000046b0


	//   ....[9]....
        /*0150*/ 	.word	0x000046f0


	//   ....[10]....
        /*0154*/ 	.word	0x000048a0


	//   ....[11]....
        /*0158*/ 	.word	0x000048c0


	//   ....[12]....
        /*015c*/ 	.word	0x000048d0


	//   ....[13]....
        /*0160*/ 	.word	0x000048e0


	//   ....[14]....
        /*0164*/ 	.word	0x00004910


	//   ....[15]....
        /*0168*/ 	.word	0x00004940


	//   ....[16]....
        /*016c*/ 	.word	0x00004960


	//   ....[17]....
        /*0170*/ 	.word	0x00004980


	//   ....[18]....
        /*0174*/ 	.word	0x000049b0


	//   ....[19]....
        /*0178*/ 	.word	0x000049e0


	//   ....[20]....
        /*017c*/ 	.word	0x00004a00


	//   ....[21]....
        /*0180*/ 	.word	0x00004a20


	//   ....[22]....
        /*0184*/ 	.word	0x00004a90


	//   ....[23]....
        /*0188*/ 	.word	0x00004ac0


	//   ....[24]....
        /*018c*/ 	.word	0x00004ad0


	//   ....[25]....
        /*0190*/ 	.word	0x00004ae0


	//   ....[26]....
        /*0194*/ 	.word	0x00004b30


	//   ....[27]....
        /*0198*/ 	.word	0x00004b50


	//   ....[28]....
        /*019c*/ 	.word	0x00004b70


	//   ....[29]....
        /*01a0*/ 	.word	0x00004b80


	//   ....[30]....
        /*01a4*/ 	.word	0x00004b90


	//   ....[31]....
        /*01a8*/ 	.word	0x00004be0


	//   ....[32]....
        /*01ac*/ 	.word	0x00004c10


	//   ....[33]....
        /*01b0*/ 	.word	0x00004c40


	//   ....[34]....
        /*01b4*/ 	.word	0x00004c70


	//   ....[35]....
        /*01b8*/ 	.word	0x00004ca0


	//   ....[36]....
        /*01bc*/ 	.word	0x00005690


	//   ....[37]....
        /*01c0*/ 	.word	0x000056d0


	//   ....[38]....
        /*01c4*/ 	.word	0x000057d0


	//   ....[39]....
        /*01c8*/ 	.word	0x00005800


	//   ....[40]....
        /*01cc*/ 	.word	0x000058e0


	//   ....[41]....
        /*01d0*/ 	.word	0x00005910


	//   ....[42]....
        /*01d4*/ 	.word	0x00005950


	//   ....[43]....
        /*01d8*/ 	.word	0x00005970


	//   ....[44]....
        /*01dc*/ 	.word	0x000059a0


	//   ....[45]....
        /*01e0*/ 	.word	0x000059d0


	//   ....[46]....
        /*01e4*/ 	.word	0x00005e20


	//   ....[47]....
        /*01e8*/ 	.word	0x000060d0


	//   ....[48]....
        /*01ec*/ 	.word	0x00006750


	//   ....[49]....
        /*01f0*/ 	.word	0x00006ba0


	//   ....[50]....
        /*01f4*/ 	.word	0x00006bf0


	//   ....[51]....
        /*01f8*/ 	.word	0x00006c20


	//   ....[52]....
        /*01fc*/ 	.word	0x00006c40


	//   ....[53]....
        /*0200*/ 	.word	0x00006c60


	//   ....[54]....
        /*0204*/ 	.word	0x00006d10


	//   ....[55]....
        /*0208*/ 	.word	0x00006d60


	//   ....[56]....
        /*020c*/ 	.word	0x00006d80


	//   ....[57]....
        /*0210*/ 	.word	0x00006da0


	//   ....[58]....
        /*0214*/ 	.word	0x00006dc0


	//----- nvinfo : EIATTR_EXIT_INSTR_OFFSETS
	.align		4
.L_3079:
        /*0218*/ 	.byte	0x04, 0x1c
        /*021a*/ 	.short	(.L_3081 - .L_3080)


	//   ....[0]....
.L_3080:
        /*021c*/ 	.word	0x00006e80


	//   ....[1]....
        /*0220*/ 	.word	0x000070a0


	//----- nvinfo : EIATTR_MAX_THREADS
	.align		4
.L_3081:
        /*0224*/ 	.byte	0x04, 0x05
        /*0226*/ 	.short	(.L_3083 - .L_3082)
.L_3082:
        /*0228*/ 	.word	0x00000020
        /*022c*/ 	.word	0x00000001
        /*0230*/ 	.word	0x00000001


	//----- nvinfo : EIATTR_CRS_STACK_SIZE
	.align		4
.L_3083:
        /*0234*/ 	.byte	0x04, 0x1e
        /*0236*/ 	.short	(.L_3085 - .L_3084)
.L_3084:
        /*0238*/ 	.word	0x00000000
.L_3085:


//--------------------- .nv.info._Z25selective_scan_bwd_kernelI32Selective_Scan_bwd_kernel_traitsILi32ELi8ELb0ELb1ELb0ELb0ELb0EffEEv12SSMParamsBwd --------------------------
	.section	.nv.info._Z25selective_scan_bwd_kernelI32Selective_Scan_bwd_kernel_traitsILi32ELi8ELb0ELb1ELb0ELb0ELb0EffEEv12SSMParamsBwd,"",@"SHT_CUDA_INFO"
	.sectionflags	@""
	.align	4


	//----- nvinfo : EIATTR_CUDA_API_VERSION
	.align		4
        /*0000*/ 	.byte	0x04, 0x37
        /*0002*/ 	.short	(.L_3087 - .L_3086)
.L_3086:
        /*0004*/ 	.word	0x00000082


	//----- nvinfo : EIATTR_SW2861232_WAR
	.align		4
.L_3087:
        /*0008*/ 	.byte	0x01, 0x35
	.zero		2


	//----- nvinfo : EIATTR_PARAM_CBANK
	.align		4
        /*000c*/ 	.byte	0x04, 0x0a
        /*000e*/ 	.short	(.L_3089 - .L_3088)
	.align		4
.L_3088:
        /*0010*/ 	.word	index@(.nv.constant0._Z25selective_scan_bwd_kernelI32Selective_Scan_bwd_kernel_traitsILi32ELi8ELb0ELb1ELb0ELb0ELb0EffEEv12SSMParamsBwd)
        /*0014*/ 	.short	0x0160
        /*0016*/ 	.short	0x01f0


	//----- nvinfo : EIATTR_CBANK_PARAM_SIZE
	.align		4
.L_3089:
        /*0018*/ 	.byte	0x03, 0x19
        /*001a*/ 	.short	0x01f0


	//----- nvinfo : EIATTR_KPARAM_INFO
	.align		4
        /*001c*/ 	.byte	0x04, 0x17
        /*001e*/ 	.short	(.L_3091 - .L_3090)
.L_3090:
        /*0020*/ 	.word	0x00000000
        /*0024*/ 	.short	0x0000
        /*0026*/ 	.short	0x0000
        /*0028*/ 	.byte	0x00, 0xf0, 0xc1, 0x07


	//----- nvinfo : EIATTR_MAXREG_COUNT
	.align		4
.L_3091:
        /*002c*/ 	.byte	0x03, 0x1b
        /*002e*/ 	.short	0x00ff


	//----- nvinfo : EIATTR_NUM_BARRIERS
	.align		4
        /*0030*/ 	.byte	0x02, 0x4c
        /*0032*/ 	.byte	0x01
	.zero		1


	//----- nvinfo : EIATTR_MERCURY_ISA_VERSION
	.align		4
        /*0034*/ 	.byte	0x03, 0x5f
        /*0036*/ 	.short	0x0000


	//----- nvinfo : EIATTR_COOP_GROUP_MASK_REGIDS
	.align		4
        /*0038*/ 	.byte	0x04, 0x29
        /*003a*/ 	.short	(.L_3093 - .L_3092)


	//   ....[0]....
.L_3092:
        /*003c*/ 	.word	0xffffffff


	//   ....[1]....
        /*0040*/ 	.word	0xffffffff


	//   ....[2]....
        /*0044*/ 	.word	0xffffffff


	//   ....[3]....
        /*0048*/ 	.word	0xffffffff


	//   ....[4]....
        /*004c*/ 	.word	0xffffffff


	//   ....[5]....
        /*0050*/ 	.word	0xffffffff


	//   ....[6]....
        /*0054*/ 	.word	0xffffffff


	//   ....[7]....
        /*0058*/ 	.word	0xffffffff


	//   ....[8]....
        /*005c*/ 	.word	0xffffffff


	//   ....[9]....
        /*0060*/ 	.word	0xffffffff


	//   ....[10]....
        /*0064*/ 	.word	0xffffffff


	//   ....[11]....
        /*0068*/ 	.word	0xffffffff


	//   ....[12]....
        /*006c*/ 	.word	0xffffffff


	//   ....[13]....
        /*0070*/ 	.word	0xffffffff


	//   ....[14]....
        /*0074*/ 	.word	0xffffffff


	//   ....[15]....
        /*0078*/ 	.word	0xffffffff


	//   ....[16]....
        /*007c*/ 	.word	0xffffffff


	//   ....[17]....
        /*0080*/ 	.word	0xffffffff


	//   ....[18]....
        /*0084*/ 	.word	0xffffffff


	//   ....[19]....
        /*0088*/ 	.word	0xffffffff


	//   ....[20]....
        /*008c*/ 	.word	0xffffffff


	//   ....[21]....
        /*0090*/ 	.word	0xffffffff


	//   ....[22]....
        /*0094*/ 	.word	0xffffffff


	//   ....[23]....
        /*0098*/ 	.word	0xffffffff


	//   ....[24]....
        /*009c*/ 	.word	0xffffffff


	//   ....[25]....
        /*00a0*/ 	.word	0xffffffff


	//   ....[26]....
        /*00a4*/ 	.word	0xffffffff


	//   ....[27]....
        /*00a8*/ 	.word	0xffffffff


	//   ....[28]....
        /*00ac*/ 	.word	0xffffffff


	//   ....[29]....
        /*00b0*/ 	.word	0xffffffff


	//   ....[30]....
        /*00b4*/ 	.word	0xffffffff


	//   ....[31]....
        /*00b8*/ 	.word	0xffffffff


	//   ....[32]....
        /*00bc*/ 	.word	0xffffffff


	//   ....[33]....
        /*00c0*/ 	.word	0xffffffff


	//   ....[34]....
        /*00c4*/ 	.word	0xffffffff


	//   ....[35]....
        /*00c8*/ 	.word	0xffffffff


	//   ....[36]....
        /*00cc*/ 	.word	0xffffffff


	//   ....[37]....
        /*00d0*/ 	.word	0xffffffff


	//   ....[38]....
        /*00d4*/ 	.word	0xffffffff


	//   ....[39]....
        /*00d8*/ 	.word	0xffffffff


	//   ....[40]....
        /*00dc*/ 	.word	0xffffffff


	//   ....[41]....
        /*00e0*/ 	.word	0xffffffff


	//   ....[42]....
        /*00e4*/ 	.word	0xffffffff


	//   ....[43]....
        /*00e8*/ 	.word	0xffffffff


	//   ....[44]....
        /*00ec*/ 	.word	0xffffffff


	//   ....[45]....
        /*00f0*/ 	.word	0xffffffff


	//   ....[46]....
        /*00f4*/ 	.word	0xffffffff


	//   ....[47]....
        /*00f8*/ 	.word	0xffffffff


	//   ....[48]....
        /*00fc*/ 	.word	0xffffffff


	//   ....[49]....
        /*0100*/ 	.word	0xffffffff


	//   ....[50]....
        /*0104*/ 	.word	0xffffffff


	//   ....[51]....
        /*0108*/ 	.word	0xffffffff


	//   ....[52]....
        /*010c*/ 	.word	0xffffffff


	//   ....[53]....
        /*0110*/ 	.word	0xffffffff


	//----- nvinfo : EIATTR_COOP_GROUP_INSTR_OFFSETS
	.align		4
.L_3093:
        /*0114*/ 	.byte	0x04, 0x28
        /*0116*/ 	.short	(.L_3095 - .L_3094)


	//   ....[0]....
.L_3094:
        /*0118*/ 	.word	0x00000c00


	//   ....[1]....
        /*011c*/ 	.word	0x00000e80


	//   ....[2]....
        /*0120*/ 	.word	0x00001070


	//   ....[3]....
        /*0124*/ 	.word	0x00001a10


	//   ....[4]....
        /*0128*/ 	.word	0x00002130


	//   ....[5]....
        /*012c*/ 	.word	0x00002140


	//   ....[6]....
        /*0130*/ 	.word	0x00002150


	//   ....[7]....
        /*0134*/ 	.word	0x00002160


	//   ....[8]....
        /*0138*/ 	.word	0x000021b0


	//   ....[9]....
        /*013c*/ 	.word	0x000021d0


	//   ....[10]....
        /*0140*/ 	.word	0x000021f0


	//   ....[11]....
        /*0144*/ 	.word	0x00002200


	//   ....[12]....
        /*0148*/ 	.word	0x00002230


	//   ....[13]....
        /*014c*/ 	.word	0x00002260


	//   ....[14]....
        /*0150*/ 	.word	0x00002280


	//   ....[15]....
        /*0154*/ 	.word	0x000022a0


	//   ....[16]....
        /*0158*/ 	.word	0x00002310


	//   ....[17]....
        /*015c*/ 	.word	0x00002340


	//   ....[18]....
        /*0160*/ 	.word	0x00002350


	//   ....[19]....
        /*0164*/ 	.word	0x00002360


	//   ....[20]....
        /*0168*/ 	.word	0x000023d0


	//   ....[21]....
        /*016c*/ 	.word	0x000023f0


	//   ....[22]....
        /*0170*/ 	.word	0x00002400


	//   ....[23]....
        /*0174*/ 	.word	0x00002410


	//   ....[24]....
        /*0178*/ 	.word	0x00002430


	//   ....[25]....
        /*017c*/ 	.word	0x00002450


	//   ....[26]....
        /*0180*/ 	.word	0x00002470


	//   ....[27]....
        /*0184*/ 	.word	0x00002490


	//   ....[28]....
        /*0188*/ 	.word	0x000024a0


	//   ....[29]....
        /*018c*/ 	.word	0x000024b0


	//   ....[30]....
        /*0190*/ 	.word	0x000024c0


	//   ....[31]....
        /*0194*/ 	.word	0x00002520


	//   ....[32]....
        /*0198*/ 	.word	0x00002ef0


	//   ....[33]....
        /*019c*/ 	.word	0x00002f30


	//   ....[34]....
        /*01a0*/ 	.word	0x00003020


	//   ....[35]....
        /*01a4*/ 	.word	0x00003050


	//   ....[36]....
        /*01a8*/ 	.word	0x00003100


	//   ....[37]....
        /*01ac*/ 	.word	0x00003120


	//   ....[38]....
        /*01b0*/ 	.word	0x00003150


	//   ....[39]....
        /*01b4*/ 	.word	0x00003170


	//   ....[40]....
        /*01b8*/ 	.word	0x000031b0


	//   ....[41]....
        /*01bc*/ 	.word	0x000031e0


	//   ....[42]....
        /*01c0*/ 	.word	0x000036b0


	//   ....[43]....
        /*01c4*/ 	.word	0x00003a40


	//   ....[44]....
        /*01c8*/ 	.word	0x00003ea0


	//   ....[45]....
        /*01cc*/ 	.word	0x00003ef0


	//   ....[46]....
        /*01d0*/ 	.word	0x00003f20


	//   ....[47]....
        /*01d4*/ 	.word	0x00003f40


	//   ....[48]....
        /*01d8*/ 	.word	0x00003f60


	//   ....[49]....
        /*01dc*/ 	.word	0x00004010


	//   ....[50]....
        /*01e0*/ 	.word	0x00004060


	//   ....[51]....
        /*01e4*/ 	.word	0x00004080


	//   ....[52]....
        /*01e8*/ 	.word	0x000040a0


	//   ....[53]....
        /*01ec*/ 	.word	0x000040c0


	//----- nvinfo : EIATTR_EXIT_INSTR_OFFSETS
	.align		4
.L_3095:
        /*01f0*/ 	.byte	0x04, 0x1c
        /*01f2*/ 	.short	(.L_3097 - .L_3096)


	//   ....[0]....
.L_3096:
        /*01f4*/ 	.word	0x00004180


	//   ....[1]....
        /*01f8*/ 	.word	0x000043a0


	//----- nvinfo : EIATTR_MAX_THREADS
	.align		4
.L_3097:
        /*01fc*/ 	.byte	0x04, 0x05
        /*01fe*/ 	.short	(.L_3099 - .L_3098)
.L_3098:
        /*0200*/ 	.word	0x00000020
        /*0204*/ 	.word	0x00000001
        /*0208*/ 	.word	0x00000001


	//----- nvinfo : EIATTR_CRS_STACK_SIZE
	.align		4
.L_3099:
        /*020c*/ 	.byte	0x04, 0x1e
        /*020e*/ 	.short	(.L_3101 - .L_3100)
.L_3100:
        /*0210*/ 	.word	0x00000000
.L_3101:


//--------------------- .nv.info._Z25selective_scan_bwd_kernelI32Selective_Scan_bwd_kernel_traitsILi32ELi8ELb0ELb1ELb0ELb0ELb1EffEEv12SSMParamsBwd --------------------------
	.section	.nv.info._Z25selective_scan_bwd_kernelI32Selective_Scan_bwd_kernel_traitsILi32ELi8ELb0ELb1ELb0ELb0ELb1EffEEv12SSMParamsBwd,"",@"SHT_CUDA_INFO"
	.sectionflags	@""
	.align	4


	//----- nvinfo : EIATTR_CUDA_API_VERSION
	.align		4
        /*0000*/ 	.byte	0x04, 0x37
        /*0002*/ 	.short	(.L_3103 - .L_3102)
.L_3102:
        /*0004*/ 	.word	0x00000082


	//----- nvinfo : EIATTR_SW2861232_WAR
	.align		4
.L_3103:
        /*0008*/ 	.byte	0x01, 0x35
	.zero		2


	//----- nvinfo : EIATTR_PARAM_CBANK
	.align		4
        /*000c*/ 	.byte	0x04, 0x0a
        /*000e*/ 	.short	(.L_3105 - .L_3104)
	.align		4
.L_3104:
        /*0010*/ 	.word	index@(.nv.constant0._Z25selective_scan_bwd_kernelI32Selective_Scan_bwd_kernel_traitsILi32ELi8ELb0ELb1ELb0ELb0ELb1EffEEv12SSMParamsBwd)
        /*0014*/ 	.short	0x0160
        /*0016*/ 	.short	0x01f0


	//----- nvinfo : EIATTR_CBANK_PARAM_SIZE
	.align		4
.L_3105:
        /*0018*/ 	.byte	0x03, 0x19
        /*001a*/ 	.short	0x01f0


	//----- nvinfo : EIATTR_KPARAM_INFO
	.align		4
        /*001c*/ 	.byte	0x04, 0x17
        /*001e*/ 	.short	(.L_3107 - .L_3106)
.L_3106:
        /*0020*/ 	.word	0x00000000
        /*0024*/ 	.short	0x0000
        /*0026*/ 	.short	0x0000
        /*0028*/ 	.byte	0x00, 0xf0, 0xc1, 0x07


	//----- nvinfo : EIATTR_MAXREG_COUNT
	.align		4
.L_3107:
        /*002c*/ 	.byte	0x03, 0x1b
        /*002e*/ 	.short	0x00ff


	//----- nvinfo : EIATTR_NUM_BARRIERS
	.align		4
        /*0030*/ 	.byte	0x02, 0x4c
        /*0032*/ 	.byte	0x01
	.zero		1


	//----- nvinfo : EIATTR_MERCURY_ISA_VERSION
	.align		4
        /*0034*/ 	.byte	0x03, 0x5f
        /*0036*/ 	.short	0x0000


	//----- nvinfo : EIATTR_COOP_GROUP_MASK_REGIDS
	.align		4
        /*0038*/ 	.byte	0x04, 0x29
        /*003a*/ 	.short	(.L_3109 - .L_3108)


	//   ....[0]....
.L_3108:
        /*003c*/ 	.word	0xffffffff


	//   ....[1]....
        /*0040*/ 	.word	0xffffffff


	//   ....[2]....
        /*0044*/ 	.word	0xffffffff


	//   ....[3]....
        /*0048*/ 	.word	0xffffffff


	//   ....[4]....
        /*004c*/ 	.word	0xffffffff


	//   ....[5]....
        /*0050*/ 	.word	0xffffffff


	//   ....[6]....
        /*0054*/ 	.word	0xffffffff


	//   ....[7]....
        /*0058*/ 	.word	0xffffffff


	//   ....[8]....
        /*005c*/ 	.word	0xffffffff


	//   ....[9]....
        /*0060*/ 	.word	0xffffffff


	//   ....[10]....
        /*0064*/ 	.word	0xffffffff


	//   ....[11]....
        /*0068*/ 	.word	0xffffffff


	//   ....[12]....
        /*006c*/ 	.word	0xffffffff


	//   ....[13]....
        /*0070*/ 	.word	0xffffffff


	//   ....[14]....
        /*0074*/ 	.word	0xffffffff


	//   ....[15]....
        /*0078*/ 	.word	0xffffffff


	//   ....[16]....
        /*007c*/ 	.word	0xffffffff


	//   ....[17]....
        /*0080*/ 	.word	0xffffffff


	//   ....[18]....
        /*0084*/ 	.word	0xffffffff


	//   ....[19]....
        /*0088*/ 	.word	0xffffffff


	//   ....[20]....
        /*008c*/ 	.word	0xffffffff


	//   ....[21]....
        /*0090*/ 	.word	0xffffffff


	//   ....[22]....
        /*0094*/ 	.word	0xffffffff


	//   ....[23]....
        /*0098*/ 	.word	0xffffffff


	//   ....[24]....
        /*009c*/ 	.word	0xffffffff


	//   ....[25]....
        /*00a0*/ 	.word	0xffffffff


	//   ....[26]....
        /*00a4*/ 	.word	0xffffffff


	//   ....[27]....
        /*00a8*/ 	.word	0xffffffff


	//   ....[28]....
        /*00ac*/ 	.word	0xffffffff


	//   ....[29]....
        /*00b0*/ 	.word	0xffffffff


	//   ....[30]....
        /*00b4*/ 	.word	0xffffffff


	//   ....[31]....
        /*00b8*/ 	.word	0xffffffff


	//   ....[32]....
        /*00bc*/ 	.word	0xffffffff


	//   ....[33]....
        /*00c0*/ 	.word	0xffffffff


	//   ....[34]....
        /*00c4*/ 	.word	0xffffffff


	//   ....[35]....
        /*00c8*/ 	.word	0xffffffff


	//   ....[36]....
        /*00cc*/ 	.word	0xffffffff


	//   ....[37]....
        /*00d0*/ 	.word	0xffffffff


	//   ....[38]....
        /*00d4*/ 	.word	0xffffffff


	//   ....[39]....
        /*00d8*/ 	.word	0xffffffff


	//   ....[40]....
        /*00dc*/ 	.word	0xffffffff


	//   ....[41]....
        /*00e0*/ 	.word	0xffffffff


	//   ....[42]....
        /*00e4*/ 	.word	0xffffffff


	//   ....[43]....
        /*00e8*/ 	.word	0xffffffff


	//   ....[44]....
        /*00ec*/ 	.word	0xffffffff


	//   ....[45]....
        /*00f0*/ 	.word	0xffffffff


	//   ....[46]....
        /*00f4*/ 	.word	0xffffffff


	//   ....[47]....
        /*00f8*/ 	.word	0xffffffff


	//   ....[48]....
        /*00fc*/ 	.word	0xffffffff


	//   ....[49]....
        /*0100*/ 	.word	0xffffffff


	//   ....[50]....
        /*0104*/ 	.word	0xffffffff


	//   ....[51]....
        /*0108*/ 	.word	0xffffffff


	//   ....[52]....
        /*010c*/ 	.word	0xffffffff


	//   ....[53]....
        /*0110*/ 	.word	0xffffffff


	//   ....[54]....
        /*0114*/ 	.word	0xffffffff


	//   ....[55]....
        /*0118*/ 	.word	0xffffffff


	//   ....[56]....
        /*011c*/ 	.word	0xffffffff


	//   ....[57]....
        /*0120*/ 	.word	0xffffffff


	//----- nvinfo : EIATTR_COOP_GROUP_INSTR_OFFSETS
	.align		4
.L_3109:
        /*0124*/ 	.byte	0x04, 0x28
        /*0126*/ 	.short	(.L_3111 - .L_3110)


	//   ....[0]....
.L_3110:
        /*0128*/ 	.word	0x00000c20


	//   ....[1]....
        /*012c*/ 	.word	0x00000ea0


	//   ....[2]....
        /*0130*/ 	.word	0x000013d0


	//   ....[3]....
        /*0134*/ 	.word	0x000015e0


	//   ....[4]....
        /*0138*/ 	.word	0x000019f0


	//   ....[5]....
        /*013c*/ 	.word	0x00001d60


	//   ....[6]....
        /*0140*/ 	.word	0x00002350


	//   ....[7]....
        /*0144*/ 	.word	0x00002f10


	//   ....[8]....
        /*0148*/ 	.word	0x00003630


	//   ....[9]....
        /*014c*/ 	.word	0x00003640


	//   ....[10]....
        /*0150*/ 	.word	0x00003650


	//   ....[11]....
        /*0154*/ 	.word	0x00003660


	//   ....[12]....
        /*0158*/ 	.word	0x000036b0


	//   ....[13]....
        /*015c*/ 	.word	0x000036d0


	//   ....[14]....
        /*0160*/ 	.word	0x000036f0


	//   ....[15]....
        /*0164*/ 	.word	0x00003700


	//   ....[16]....
        /*0168*/ 	.word	0x00003730


	//   ....[17]....
        /*016c*/ 	.word	0x00003760


	//   ....[18]....
        /*0170*/ 	.word	0x00003780


	//   ....[19]....
        /*0174*/ 	.word	0x000037a0


	//   ....[20]....
        /*0178*/ 	.word	0x00003810


	//   ....[21]....
        /*017c*/ 	.word	0x00003840


	//   ....[22]....
        /*0180*/ 	.word	0x00003850


	//   ....[23]....
        /*0184*/ 	.word	0x00003860


	//   ....[24]....
        /*0188*/ 	.word	0x000038d0


	//   ....[25]....
        /*018c*/ 	.word	0x000038f0


	//   ....[26]....
        /*0190*/ 	.word	0x00003900


	//   ....[27]....
        /*0194*/ 	.word	0x00003910


	//   ....[28]....
        /*0198*/ 	.word	0x00003930


	//   ....[29]....
        /*019c*/ 	.word	0x00003950


	//   ....[30]....
        /*01a0*/ 	.word	0x00003970


	//   ....[31]....
        /*01a4*/ 	.word	0x00003990


	//   ....[32]....
        /*01a8*/ 	.word	0x000039a0


	//   ....[33]....
        /*01ac*/ 	.word	0x000039b0


	//   ....[34]....
        /*01b0*/ 	.word	0x00003a20


	//   ....[35]....
        /*01b4*/ 	.word	0x00003a50


	//   ....[36]....
        /*01b8*/ 	.word	0x000043e0


	//   ....[37]....
        /*01bc*/ 	.word	0x00004420


	//   ....[38]....
        /*01c0*/ 	.word	0x00004510


	//   ....[39]....
        /*01c4*/ 	.word	0x00004540


	//   ....[40]....
        /*01c8*/ 	.word	0x000045f0


	//   ....[41]....
        /*01cc*/ 	.word	0x00004610


	//   ....[42]....
        /*01d0*/ 	.word	0x00004640


	//   ....[43]....
        /*01d4*/ 	.word	0x00004660


	//   ....[44]....
        /*01d8*/ 	.word	0x000046a0


	//   ....[45]....
        /*01dc*/ 	.word	0x000046d0


	//   ....[46]....
        /*01e0*/ 	.word	0x00004b60


	//   ....[47]....
        /*01e4*/ 	.word	0x00004f40


	//   ....[48]....
        /*01e8*/ 	.word	0x00005390


	//   ....[49]....
        /*01ec*/ 	.word	0x000053e0


	//   ....[50]....
        /*01f0*/ 	.word	0x00005410


	//   ....[51]....
        /*01f4*/ 	.word	0x00005430


	//   ....[52]....
        /*01f8*/ 	.word	0x00005450


	//   ....[53]....
        /*01fc*/ 	.word	0x00005500


	//   ....[54]....
        /*0200*/ 	.word	0x00005550


	//   ....[55]....
        /*0204*/ 	.word	0x00005570


	//   ....[56]....
        /*0208*/ 	.word	0x00005590


	//   ....[57]....
        /*020c*/ 	.word	0x000055b0


	//----- nvinfo : EIATTR_EXIT_INSTR_OFFSETS
	.align		4
.L_3111:
        /*0210*/ 	.byte	0x04, 0x1c
        /*0212*/ 	.short	(.L_3113 - .L_3112)


	//   ....[0]....
.L_3112:
        /*0214*/ 	.word	0x00005670


	//   ....[1]....
        /*0218*/ 	.word	0x00005890


	//----- nvinfo : EIATTR_MAX_THREADS
	.align		4
.L_3113:
        /*021c*/ 	.byte	0x04, 0x05
        /*021e*/ 	.short	(.L_3115 - .L_3114)
.L_3114:
        /*0220*/ 	.word	0x00000020
        /*0224*/ 	.word	0x00000001
        /*0228*/ 	.word	0x00000001


	//----- nvinfo : EIATTR_CRS_STACK_SIZE
	.align		4
.L_3115:
        /*022c*/ 	.byte	0x04, 0x1e
        /*022e*/ 	.short	(.L_3117 - .L_3116)
.L_3116:
        /*0230*/ 	.word	0x00000000
.L_3117:


//--------------------- .nv.info._Z25selective_scan_bwd_kernelI32Selective_Scan_bwd_kernel_traitsILi32ELi8ELb0ELb1ELb0ELb1ELb0EffEEv12SSMParamsBwd --------------------------
	.section	.nv.info._Z25selective_scan_bwd_kernelI32Selective_Scan_bwd_kernel_traitsILi32ELi8ELb0ELb1ELb0ELb1ELb0EffEEv12SSMParamsBwd,"",@"SHT_CUDA_INFO"
	.sectionflags	@""
	.align	4


	//----- nvinfo : EIATTR_CUDA_API_VERSION
	.align		4
        /*0000*/ 	.byte	0x04, 0x37
        /*0002*/ 	.short	(.L_3119 - .L_3118)
.L_3118:
        /*0004*/ 	.word	0x00000082


	//----- nvinfo : EIATTR_SW2861232_WAR
	.align		4
.L_3119:
        /*0008*/ 	.byte	0x01, 0x35
	.zero		2


	//----- nvinfo : EIATTR_PARAM_CBANK
	.align		4
        /*000c*/ 	.byte	0x04, 0x0a
        /*000e*/ 	.short	(.L_3121 - .L_3120)
	.align		4
.L_3120:
        /*0010*/ 	.word	index@(.nv.constant0._Z25selective_scan_bwd_kernelI32Selective_Scan_bwd_kernel_traitsILi32ELi8ELb0ELb1ELb0ELb1ELb0EffEEv12SSMParamsBwd)
        /*0014*/ 	.short	0x0160
        /*0016*/ 	.short	0x01f0


	//----- nvinfo : EIATTR_CBANK_PARAM_SIZE
	.align		4
.L_3121:
        /*0018*/ 	.byte	0x03, 0x19
        /*001a*/ 	.short	0x01f0


	//----- nvinfo : EIATTR_KPARAM_INFO
	.align		4
        /*001c*/ 	.byte	0x04, 0x17
        /*001e*/ 	.short	(.L_3123 - .L_3122)
.L_3122:
        /*0020*/ 	.word	0x00000000
        /*0024*/ 	.short	0x0000
        /*0026*/ 	.short	0x0000
        /*0028*/ 	.byte	0x00, 0xf0, 0xc1, 0x07


	//----- nvinfo : EIATTR_MAXREG_COUNT
	.align		4
.L_3123:
        /*002c*/ 	.byte	0x03, 0x1b
        /*002e*/ 	.short	0x00ff


	//----- nvinfo : EIATTR_NUM_BARRIERS
	.align		4
        /*0030*/ 	.byte	0x02, 0x4c
        /*0032*/ 	.byte	0x01
	.zero		1


	//----- nvinfo : EIATTR_MERCURY_ISA_VERSION
	.align		4
        /*0034*/ 	.byte	0x03, 0x5f
        /*0036*/ 	.short	0x0000


	//----- nvinfo : EIATTR_COOP_GROUP_MASK_REGIDS
	.align		4
        /*0038*/ 	.byte	0x04, 0x29
        /*003a*/ 	.short	(.L_3125 - .L_3124)


	//   ....[0]....
.L_3124:
        /*003c*/ 	.word	0xffffffff


	//   ....[1]....
        /*0040*/ 	.word	0xffffffff


	//   ....[2]....
        /*0044*/ 	.word	0xffffffff


	//   ....[3]....
        /*0048*/ 	.word	0xffffffff


	//   ....[4]....
        /*004c*/ 	.word	0xffffffff


	//   ....[5]....
        /*0050*/ 	.word	0xffffffff


	//   ....[6]....
        /*0054*/ 	.word	0xffffffff


	//   ....[7]....
        /*0058*/ 	.word	0xffffffff


	//   ....[8]....
        /*005c*/ 	.word	0xffffffff


	//   ....[9]....
        /*0060*/ 	.word	0xffffffff


	//   ....[10]....
        /*0064*/ 	.word	0xffffffff


	//   ....[11]....
        /*0068*/ 	.word	0xffffffff


	//   ....[12]....
        /*006c*/ 	.word	0xffffffff


	//   ....[13]....
        /*0070*/ 	.word	0xffffffff


	//   ....[14]....
        /*0074*/ 	.word	0xffffffff


	//   ....[15]....
        /*0078*/ 	.word	0xffffffff


	//   ....[16]....
        /*007c*/ 	.word	0xffffffff


	//   ....[17]....
        /*0080*/ 	.word	0xffffffff


	//   ....[18]....
        /*0084*/ 	.word	0xffffffff


	//   ....[19]....
        /*0088*/ 	.word	0xffffffff


	//   ....[20]....
        /*008c*/ 	.word	0xffffffff


	//   ....[21]....
        /*0090*/ 	.word	0xffffffff


	//   ....[22]....
        /*0094*/ 	.word	0xffffffff


	//   ....[23]....
        /*0098*/ 	.word	0xffffffff


	//   ....[24]....
        /*009c*/ 	.word	0xffffffff


	//   ....[25]....
        /*00a0*/ 	.word	0xffffffff


	//   ....[26]....
        /*00a4*/ 	.word	0xffffffff


	//   ....[27]....
        /*00a8*/ 	.word	0xffffffff


	//   ....[28]....
        /*00ac*/ 	.word	0xffffffff


	//   ....[29]....
        /*00b0*/ 	.word	0xffffffff


	//   ....[30]....
        /*00b4*/ 	.word	0xffffffff


	//   ....[31]....
        /*00b8*/ 	.word	0xffffffff


	//   ....[32]....
        /*00bc*/ 	.word	0xffffffff


	//   ....[33]....
        /*00c0*/ 	.word	0xffffffff


	//   ....[34]....
        /*00c4*/ 	.word	0xffffffff


	//   ....[35]....
        /*00c8*/ 	.word	0xffffffff


	//   ....[36]....
        /*00cc*/ 	.word	0xffffffff


	//   ....[37]....
        /*00d0*/ 	.word	0xffffffff


	//   ....[38]....
        /*00d4*/ 	.word	0xffffffff


	//   ....[39]....
        /*00d8*/ 	.word	0xffffffff


	//   ....[40]....
        /*00dc*/ 	.word	0xffffffff


	//   ....[41]....
        /*00e0*/ 	.word	0xffffffff


	//   ....[42]....
        /*00e4*/ 	.word	0xffffffff


	//   ....[43]....
        /*00e8*/ 	.word	0xffffffff


	//   ....[44]....
        /*00ec*/ 	.word	0xffffffff


	//   ....[45]....
        /*00f0*/ 	.word	0xffffffff


	//   ....[46]....
        /*00f4*/ 	.word	0xffffffff


	//   ....[47]....
        /*00f8*/ 	.word	0xffffffff


	//   ....[48]....
        /*00fc*/ 	.word	0xffffffff


	//   ....[49]....
        /*0100*/ 	.word	0xffffffff


	//   ....[50]....
        /*0104*/ 	.word	0xffffffff


	//   ....[51]....
        /*0108*/ 	.word	0xffffffff


	//   ....[52]....
        /*010c*/ 	.word	0xffffffff


	//   ....[53]....
        /*0110*/ 	.word	0xffffffff


	//   ....[54]....
        /*0114*/ 	.word	0xffffffff


	//----- nvinfo : EIATTR_COOP_GROUP_INSTR_OFFSETS
	.align		4
.L_3125:
        /*0118*/ 	.byte	0x04, 0x28
        /*011a*/ 	.short	(.L_3127 - .L_3126)


	//   ....[0]....
.L_3126:
        /*011c*/ 	.word	0x00000c50


	//   ....[1]....
        /*0120*/ 	.word	0x00000e80


	//   ....[2]....
        /*0124*/ 	.word	0x00001150


	//   ....[3]....
        /*0128*/ 	.word	0x00002b00


	//   ....[4]....
        /*012c*/ 	.word	0x00003150


	//   ....[5]....
        /*0130*/ 	.word	0x000031a0


	//   ....[6]....
        /*0134*/ 	.word	0x000031f0


	//   ....[7]....
        /*0138*/ 	.word	0x00003200


	//   ....[8]....
        /*013c*/ 	.word	0x00003220


	//   ....[9]....
        /*0140*/ 	.word	0x00003250


	//   ....[10]....
        /*0144*/ 	.word	0x00003280


	//   ....[11]....
        /*0148*/ 	.word	0x000032a0


	//   ....[12]....
        /*014c*/ 	.word	0x000032c0


	//   ....[13]....
        /*0150*/ 	.word	0x000032f0


	//   ....[14]....
        /*0154*/ 	.word	0x00003320


	//   ....[15]....
        /*0158*/ 	.word	0x00003340


	//   ....[16]....
        /*015c*/ 	.word	0x00003370


	//   ....[17]....
        /*0160*/ 	.word	0x000033b0


	//   ....[18]....
        /*0164*/ 	.word	0x00003400


	//   ....[19]....
        /*0168*/ 	.word	0x00003420


	//   ....[20]....
        /*016c*/ 	.word	0x00003440


	//   ....[21]....
        /*0170*/ 	.word	0x00003470


	//   ....[22]....
        /*0174*/ 	.word	0x000034a0


	//   ....[23]....
        /*0178*/ 	.word	0x000034b0


	//   ....[24]....
        /*017c*/ 	.word	0x000034d0


	//   ....[25]....
        /*0180*/ 	.word	0x000034f0


	//   ....[26]....
        /*0184*/ 	.word	0x00003500


	//   ....[27]....
        /*0188*/ 	.word	0x00003520


	//   ....[28]....
        /*018c*/ 	.word	0x00003540


	//   ....[29]....
        /*0190*/ 	.word	0x00003550


	//   ....[30]....
        /*0194*/ 	.word	0x00003560


	//   ....[31]....
        /*0198*/ 	.word	0x00003570


	//   ....[32]....
        /*019c*/ 	.word	0x00003fc0


	//   ....[33]....
        /*01a0*/ 	.word	0x00004000


	//   ....[34]....
        /*01a4*/ 	.word	0x00004100


	//   ....[35]....
        /*01a8*/ 	.word	0x00004130


	//   ....[36]....
        /*01ac*/ 	.word	0x00004210


	//   ....[37]....
        /*01b0*/ 	.word	0x00004240


	//   ....[38]....
        /*01b4*/ 	.word	0x000042c0


	//   ....[39]....
        /*01b8*/ 	.word	0x000042e0


	//   ....[40]....
        /*01bc*/ 	.word	0x00004340


	//   ....[41]....
        /*01c0*/ 	.word	0x00004370


	//   ....[42]....
        /*01c4*/ 	.word	0x000047d0


	//   ....[43]....
        /*01c8*/ 	.word	0x00004ae0


	//   ....[44]....
        /*01cc*/ 	.word	0x00005100


	//   ....[45]....
        /*01d0*/ 	.word	0x00005570


	//   ....[46]....
        /*01d4*/ 	.word	0x000055c0


	//   ....[47]....
        /*01d8*/ 	.word	0x000055f0


	//   ....[48]....
        /*01dc*/ 	.word	0x00005610


	//   ....[49]....
        /*01e0*/ 	.word	0x00005630


	//   ....[50]....
        /*01e4*/ 	.word	0x000056e0


	//   ....[51]....
        /*01e8*/ 	.word	0x00005730


	//   ....[52]....
        /*01ec*/ 	.word	0x00005750


	//   ....[53]....
        /*01f0*/ 	.word	0x00005770


	//   ....[54]....
        /*01f4*/ 	.word	0x00005790


	//----- nvinfo : EIATTR_EXIT_INSTR_OFFSETS
	.align		4
.L_3127:
        /*01f8*/ 	.byte	0x04, 0x1c
        /*01fa*/ 	.short	(.L_3129 - .L_3128)


	//   ....[0]....
.L_3128:
        /*01fc*/ 	.word	0x00005850


	//   ....[1]....
        /*0200*/ 	.word	0x00005a70


	//----- nvinfo : EIATTR_MAX_THREADS
	.align		4
.L_3129:
        /*0204*/ 	.byte	0x04, 0x05
        /*0206*/ 	.short	(.L_3131 - .L_3130)
.L_3130:
        /*0208*/ 	.word	0x00000020
        /*020c*/ 	.word	0x00000001
        /*0210*/ 	.word	0x00000001


	//----- nvinfo : EIATTR_CRS_STACK_SIZE
	.align		4
.L_3131:
        /*0214*/ 	.byte	0x04, 0x1e
        /*0216*/ 	.short	(.L_3133 - .L_3132)
.L_3132:
        /*0218*/ 	.word	0x00000000
.L_3133:


//--------------------- .nv.info._Z25selective_scan_bwd_kernelI32Selective_Scan_bwd_kernel_traitsILi32ELi8ELb0ELb1ELb0ELb1ELb1EffEEv12SSMParamsBwd --------------------------
	.section	.nv.info._Z25selective_scan_bwd_kernelI32Selective_Scan_bwd_kernel_traitsILi32ELi8ELb0ELb1ELb0ELb1ELb1EffEEv12SSMParamsBwd,"",@"SHT_CUDA_INFO"
	.sectionflags	@""
	.align	4


	//----- nvinfo : EIATTR_CUDA_API_VERSION
	.align		4
        /*0000*/ 	.byte	0x04, 0x37
        /*0002*/ 	.short	(.L_3135 - .L_3134)
.L_3134:
        /*0004*/ 	.word	0x00000082


	//----- nvinfo : EIATTR_SW2861232_WAR
	.align		4
.L_3135:
        /*0008*/ 	.byte	0x01, 0x35
	.zero		2


	//----- nvinfo : EIATTR_PARAM_CBANK
	.align		4
        /*000c*/ 	.byte	0x04, 0x0a
        /*000e*/ 	.short	(.L_3137 - .L_3136)
	.align		4
.L_3136:
        /*0010*/ 	.word	index@(.nv.constant0._Z25selective_scan_bwd_kernelI32Selective_Scan_bwd_kernel_traitsILi32ELi8ELb0ELb1ELb0ELb1ELb1EffEEv12SSMParamsBwd)
        /*0014*/ 	.short	0x0160
        /*0016*/ 	.short	0x01f0


	//----- nvinfo : EIATTR_CBANK_PARAM_SIZE
	.align		4
.L_3137:
        /*0018*/ 	.byte	0x03, 0x19
        /*001a*/ 	.short	0x01f0


	//----- nvinfo : EIATTR_KPARAM_INFO
	.align		4
        /*001c*/ 	.byte	0x04, 0x17
        /*001e*/ 	.short	(.L_3139 - .L_3138)
.L_3138:
        /*0020*/ 	.word	0x00000000
        /*0024*/ 	.short	0x0000
        /*0026*/ 	.short	0x0000
        /*0028*/ 	.byte	0x00, 0xf0, 0xc1, 0x07


	//----- nvinfo : EIATTR_MAXREG_COUNT
	.align		4
.L_3139:
        /*002c*/ 	.byte	0x03, 0x1b
        /*002e*/ 	.short	0x00ff


	//----- nvinfo : EIATTR_NUM_BARRIERS
	.align		4
        /*0030*/ 	.byte	0x02, 0x4c
        /*0032*/ 	.byte	0x01
	.zero		1


	//----- nvinfo : EIATTR_MERCURY_ISA_VERSION
	.align		4
        /*0034*/ 	.byte	0x03, 0x5f
        /*0036*/ 	.short	0x0000


	//----- nvinfo : EIATTR_COOP_GROUP_MASK_REGIDS
	.align		4
        /*0038*/ 	.byte	0x04, 0x29
        /*003a*/ 	.short	(.L_3141 - .L_3140)


	//   ....[0]....
.L_3140:
        /*003c*/ 	.word	0xffffffff


	//   ....[1]....
        /*0040*/ 	.word	0xffffffff


	//   ....[2]....
        /*0044*/ 	.word	0xffffffff


	//   ....[3]....
        /*0048*/ 	.word	0xffffffff


	//   ....[4]....
        /*004c*/ 	.word	0xffffffff


	//   ....[5]....
        /*0050*/ 	.word	0xffffffff


	//   ....[6]....
        /*0054*/ 	.word	0xffffffff


	//   ....[7]....
        /*0058*/ 	.word	0xffffffff


	//   ....[8]....
        /*005c*/ 	.word	0xffffffff


	//   ....[9]....
        /*0060*/ 	.word	0xffffffff


	//   ....[10]....
        /*0064*/ 	.word	0xffffffff


	//   ....[11]....
        /*0068*/ 	.word	0xffffffff


	//   ....[12]....
        /*006c*/ 	.word	0xffffffff


	//   ....[13]....
        /*0070*/ 	.word	0xffffffff


	//   ....[14]....
        /*0074*/ 	.word	0xffffffff


	//   ....[15]....
        /*0078*/ 	.word	0xffffffff


	//   ....[16]....
        /*007c*/ 	.word	0xffffffff


	//   ....[17]....
        /*0080*/ 	.word	0xffffffff


	//   ....[18]....
        /*0084*/ 	.word	0xffffffff


	//   ....[19]....
        /*0088*/ 	.word	0xffffffff


	//   ....[20]....
        /*008c*/ 	.word	0xffffffff


	//   ....[21]....
        /*0090*/ 	.word	0xffffffff


	//   ....[22]....
        /*0094*/ 	.word	0xffffffff


	//   ....[23]....
        /*0098*/ 	.word	0xffffffff


	//   ....[24]....
        /*009c*/ 	.word	0xffffffff


	//   ....[25]....
        /*00a0*/ 	.word	0xffffffff


	//   ....[26]....
        /*00a4*/ 	.word	0xffffffff


	//   ....[27]....
        /*00a8*/ 	.word	0xffffffff


	//   ....[28]....
        /*00ac*/ 	.word	0xffffffff


	//   ....[29]....
        /*00b0*/ 	.word	0xffffffff


	//   ....[30]....
        /*00b4*/ 	.word	0xffffffff


	//   ....[31]....
        /*00b8*/ 	.word	0xffffffff


	//   ....[32]....
        /*00bc*/ 	.word	0xffffffff


	//   ....[33]....
        /*00c0*/ 	.word	0xffffffff


	//   ....[34]....
        /*00c4*/ 	.word	0xffffffff


	//   ....[35]....
        /*00c8*/ 	.word	0xffffffff


	//   ....[36]....
        /*00cc*/ 	.word	0xffffffff


	//   ....[37]....
        /*00d0*/ 	.word	0xffffffff


	//   ....[38]....
        /*00d4*/ 	.word	0xffffffff


	//   ....[39]....
        /*00d8*/ 	.word	0xffffffff


	//   ....[40]....
        /*00dc*/ 	.word	0xffffffff


	//   ....[41]....
        /*00e0*/ 	.word	0xffffffff


	//   ....[42]....
        /*00e4*/ 	.word	0xffffffff


	//   ....[43]....
        /*00e8*/ 	.word	0xffffffff


	//   ....[44]....
        /*00ec*/ 	.word	0xffffffff


	//   ....[45]....
        /*00f0*/ 	.word	0xffffffff


	//   ....[46]....
        /*00f4*/ 	.word	0xffffffff


	//   ....[47]....
        /*00f8*/ 	.word	0xffffffff


	//   ....[48]....
        /*00fc*/ 	.word	0xffffffff


	//   ....[49]....
        /*0100*/ 	.word	0xffffffff


	//   ....[50]....
        /*0104*/ 	.word	0xffffffff


	//   ....[51]....
        /*0108*/ 	.word	0xffffffff


	//   ....[52]....
        /*010c*/ 	.word	0xffffffff


	//   ....[53]....
        /*0110*/ 	.word	0xffffffff


	//   ....[54]....
        /*0114*/ 	.word	0xffffffff


	//   ....[55]....
        /*0118*/ 	.word	0xffffffff


	//   ....[56]....
        /*011c*/ 	.word	0xffffffff


	//   ....[57]....
        /*0120*/ 	.word	0xffffffff


	//   ....[58]....
        /*0124*/ 	.word	0xffffffff


	//----- nvinfo : EIATTR_COOP_GROUP_INSTR_OFFSETS
	.align		4
.L_3141:
        /*0128*/ 	.byte	0x04, 0x28
        /*012a*/ 	.short	(.L_3143 - .L_3142)


	//   ....[0]....
.L_3142:
        /*012c*/ 	.word	0x00000c50


	//   ....[1]....
        /*0130*/ 	.word	0x00000eb0


	//   ....[2]....
        /*0134*/ 	.word	0x00001330


	//   ....[3]....
        /*0138*/ 	.word	0x00002800


	//   ....[4]....
        /*013c*/ 	.word	0x00002bc0


	//   ....[5]....
        /*0140*/ 	.word	0x00002f90


	//   ....[6]....
        /*0144*/ 	.word	0x00003560


	//   ....[7]....
        /*0148*/ 	.word	0x00004110


	//   ....[8]....
        /*014c*/ 	.word	0x000047a0


	//   ....[9]....
        /*0150*/ 	.word	0x000047c0


	//   ....[10]....
        /*0154*/ 	.word	0x000047d0


	//   ....[11]....
        /*0158*/ 	.word	0x000047e0


	//   ....[12]....
        /*015c*/ 	.word	0x00004810


	//   ....[13]....
        /*0160*/ 	.word	0x00004840


	//   ....[14]....
        /*0164*/ 	.word	0x00004860


	//   ....[15]....
        /*0168*/ 	.word	0x00004880


	//   ....[16]....
        /*016c*/ 	.word	0x000048b0


	//   ....[17]....
        /*0170*/ 	.word	0x000048e0


	//   ....[18]....
        /*0174*/ 	.word	0x00004900


	//   ....[19]....
        /*0178*/ 	.word	0x00004920


	//   ....[20]....
        /*017c*/ 	.word	0x00004990


	//   ....[21]....
        /*0180*/ 	.word	0x000049c0


	//   ....[22]....
        /*0184*/ 	.word	0x000049d0


	//   ....[23]....
        /*0188*/ 	.word	0x000049e0


	//   ....[24]....
        /*018c*/ 	.word	0x00004a30


	//   ....[25]....
        /*0190*/ 	.word	0x00004a60


	//   ....[26]....
        /*0194*/ 	.word	0x00004a80


	//   ....[27]....
        /*0198*/ 	.word	0x00004a90


	//   ....[28]....
        /*019c*/ 	.word	0x00004ab0


	//   ....[29]....
        /*01a0*/ 	.word	0x00004ad0


	//   ....[30]....
        /*01a4*/ 	.word	0x00004af0


	//   ....[31]....
        /*01a8*/ 	.word	0x00004b10


	//   ....[32]....
        /*01ac*/ 	.word	0x00004b20


	//   ....[33]....
        /*01b0*/ 	.word	0x00004b30


	//   ....[34]....
        /*01b4*/ 	.word	0x00004b90


	//   ....[35]....
        /*01b8*/ 	.word	0x00004bc0


	//   ....[36]....
        /*01bc*/ 	.word	0x000055a0


	//   ....[37]....
        /*01c0*/ 	.word	0x000055e0


	//   ....[38]....
        /*01c4*/ 	.word	0x000056e0


	//   ....[39]....
        /*01c8*/ 	.word	0x00005710


	//   ....[40]....
        /*01cc*/ 	.word	0x000057f0


	//   ....[41]....
        /*01d0*/ 	.word	0x00005820


	//   ....[42]....
        /*01d4*/ 	.word	0x00005860


	//   ....[43]....
        /*01d8*/ 	.word	0x00005880


	//   ....[44]....
        /*01dc*/ 	.word	0x000058c0


	//   ....[45]....
        /*01e0*/ 	.word	0x000058f0


	//   ....[46]....
        /*01e4*/ 	.word	0x00005db0


	//   ....[47]....
        /*01e8*/ 	.word	0x00006070


	//   ....[48]....
        /*01ec*/ 	.word	0x000066e0


	//   ....[49]....
        /*01f0*/ 	.word	0x00006b30


	//   ....[50]....
        /*01f4*/ 	.word	0x00006b80


	//   ....[51]....
        /*01f8*/ 	.word	0x00006bb0


	//   ....[52]....
        /*01fc*/ 	.word	0x00006bd0


	//   ....[53]....
        /*0200*/ 	.word	0x00006bf0


	//   ....[54]....
        /*0204*/ 	.word	0x00006ca0


	//   ....[55]....
        /*0208*/ 	.word	0x00006cf0


	//   ....[56]....
        /*020c*/ 	.word	0x00006d10


	//   ....[57]....
        /*0210*/ 	.word	0x00006d30


	//   ....[58]....
        /*0214*/ 	.word	0x00006d50


	//----- nvinfo : EIATTR_EXIT_INSTR_OFFSETS
	.align		4
.L_3143:
        /*0218*/ 	.byte	0x04, 0x1c
        /*021a*/ 	.short	(.L_3145 - .L_3144)


	//   ....[0]....
.L_3144:
        /*021c*/ 	.word	0x00006e10


	//   ....[1]....
        /*0220*/ 	.word	0x00007030


	//----- nvinfo : EIATTR_MAX_THREADS
	.align		4
.L_3145:
        /*0224*/ 	.byte	0x04, 0x05
        /*0226*/ 	.short	(.L_3147 - .L_3146)
.L_3146:
        /*0228*/ 	.word	0x00000020
        /*022c*/ 	.word	0x00000001
        /*0230*/ 	.word	0x00000001


	//----- nvinfo : EIATTR_CRS_STACK_SIZE
	.align		4
.L_3147:
        /*0234*/ 	.byte	0x04, 0x1e
        /*0236*/ 	.short	(.L_3149 - .L_3148)
.L_3148:
        /*0238*/ 	.word	0x00000000
.L_3149:


//--------------------- .nv.info._Z25selective_scan_bwd_kernelI32Selective_Scan_bwd_kernel_traitsILi32ELi8ELb0ELb1ELb1ELb0ELb0EffEEv12SSMParamsBwd --------------------------
	.section	.nv.info._Z25selective_scan_bwd_kernelI32Selective_Scan_bwd_kernel_traitsILi32ELi8ELb0ELb1ELb1ELb0ELb0EffEEv12SSMParamsBwd,"",@"SHT_CUDA_INFO"
	.sectionflags	@""
	.align	4


	//----- nvinfo : EIATTR_CUDA_API_VERSION
	.align		4
        /*0000*/ 	.byte	0x04, 0x37
        /*0002*/ 	.short	(.L_3151 - .L_3150)
.L_3150:
        /*0004*/ 	.word	0x00000082


	//----- nvinfo : EIATTR_SW2861232_WAR
	.align		4
.L_3151:
        /*0008*/ 	.byte	0x01, 0x35
	.zero		2


	//----- nvinfo : EIATTR_PARAM_CBANK
	.align		4
        /*000c*/ 	.byte	0x04, 0x0a
        /*000e*/ 	.short	(.L_3153 - .L_3152)
	.align		4
.L_3152:
        /*0010*/ 	.word	index@(.nv.constant0._Z25selective_scan_bwd_kernelI32Selective_Scan_bwd_kernel_traitsILi32ELi8ELb0ELb1ELb1ELb0ELb0EffEEv12SSMParamsBwd)
        /*0014*/ 	.short	0x0160
        /*0016*/ 	.short	0x01f0


	//----- nvinfo : EIATTR_CBANK_PARAM_SIZE
	.align		4
.L_3153:
        /*0018*/ 	.byte	0x03, 0x19
        /*001a*/ 	.short	0x01f0


	//----- nvinfo : EIATTR_KPARAM_INFO
	.align		4
        /*001c*/ 	.byte	0x04, 0x17
        /*001e*/ 	.short	(.L_3155 - .L_3154)
.L_3154:
        /*0020*/ 	.word	0x00000000
        /*0024*/ 	.short	0x0000
        /*0026*/ 	.short	0x0000
        /*0028*/ 	.byte	0x00, 0xf0, 0xc1, 0x07


	//----- nvinfo : EIATTR_MAXREG_COUNT
	.align		4
.L_3155:
        /*002c*/ 	.byte	0x03, 0x1b
        /*002e*/ 	.short	0x00ff


	//----- nvinfo : EIATTR_NUM_BARRIERS
	.align		4
        /*0030*/ 	.byte	0x02, 0x4c
        /*0032*/ 	.byte	0x01
	.zero		1


	//----- nvinfo : EIATTR_MERCURY_ISA_VERSION
	.align		4
        /*0034*/ 	.byte	0x03, 0x5f
        /*0036*/ 	.short	0x0000


	//----- nvinfo : EIATTR_COOP_GROUP_MASK_REGIDS
	.align		4
        /*0038*/ 	.byte	0x04, 0x29
        /*003a*/ 	.short	(.L_3157 - .L_3156)


	//   ....[0]....
.L_3156:
        /*003c*/ 	.word	0xffffffff


	//   ....[1]....
        /*0040*/ 	.word	0xffffffff


	//   ....[2]....
        /*0044*/ 	.word	0xffffffff


	//   ....[3]....
        /*0048*/ 	.word	0xffffffff


	//   ....[4]....
        /*004c*/ 	.word	0xffffffff


	//   ....[5]....
        /*0050*/ 	.word	0xffffffff


	//   ....[6]....
        /*0054*/ 	.word	0xffffffff


	//   ....[7]....
        /*0058*/ 	.word	0xffffffff


	//   ....[8]....
        /*005c*/ 	.word	0xffffffff


	//   ....[9]....
        /*0060*/ 	.word	0xffffffff


	//   ....[10]....
        /*0064*/ 	.word	0xffffffff


	//   ....[11]....
        /*0068*/ 	.word	0xffffffff


	//   ....[12]....
        /*006c*/ 	.word	0xffffffff


	//   ....[13]....
        /*0070*/ 	.word	0xffffffff


	//   ....[14]....
        /*0074*/ 	.word	0xffffffff


	//   ....[15]....
        /*0078*/ 	.word	0xffffffff


	//   ....[16]....
        /*007c*/ 	.word	0xffffffff


	//   ....[17]....
        /*0080*/ 	.word	0xffffffff


	//   ....[18]....
        /*0084*/ 	.word	0xffffffff


	//   ....[19]....
        /*0088*/ 	.word	0xffffffff


	//   ....[20]....
        /*008c*/ 	.word	0xffffffff


	//   ....[21]....
        /*0090*/ 	.word	0xffffffff


	//   ....[22]....
        /*0094*/ 	.word	0xffffffff


	//   ....[23]....
        /*0098*/ 	.word	0xffffffff


	//   ....[24]....
        /*009c*/ 	.word	0xffffffff


	//   ....[25]....
        /*00a0*/ 	.word	0xffffffff


	//   ....[26]....
        /*00a4*/ 	.word	0xffffffff


	//   ....[27]....
        /*00a8*/ 	.word	0xffffffff


	//   ....[28]....
        /*00ac*/ 	.word	0xffffffff


	//   ....[29]....
        /*00b0*/ 	.word	0xffffffff


	//   ....[30]....
        /*00b4*/ 	.word	0xffffffff


	//   ....[31]....
        /*00b8*/ 	.word	0xffffffff


	//   ....[32]....
        /*00bc*/ 	.word	0xffffffff


	//   ....[33]....
        /*00c0*/ 	.word	0xffffffff


	//   ....[34]....
        /*00c4*/ 	.word	0xffffffff


	//   ....[35]....
        /*00c8*/ 	.word	0xffffffff


	//   ....[36]....
        /*00cc*/ 	.word	0xffffffff


	//   ....[37]....
        /*00d0*/ 	.word	0xffffffff


	//   ....[38]....
        /*00d4*/ 	.word	0xffffffff


	//   ....[39]....
        /*00d8*/ 	.word	0xffffffff


	//   ....[40]....
        /*00dc*/ 	.word	0xffffffff


	//   ....[41]....
        /*00e0*/ 	.word	0xffffffff


	//   ....[42]....
        /*00e4*/ 	.word	0xffffffff


	//   ....[43]....
        /*00e8*/ 	.word	0xffffffff


	//   ....[44]....
        /*00ec*/ 	.word	0xffffffff


	//   ....[45]....
        /*00f0*/ 	.word	0xffffffff


	//   ....[46]....
        /*00f4*/ 	.word	0xffffffff


	//   ....[47]....
        /*00f8*/ 	.word	0xffffffff


	//   ....[48]....
        /*00fc*/ 	.word	0xffffffff


	//   ....[49]....
        /*0100*/ 	.word	0xffffffff


	//----- nvinfo : EIATTR_COOP_GROUP_INSTR_OFFSETS
	.align		4
.L_3157:
        /*0104*/ 	.byte	0x04, 0x28
        /*0106*/ 	.short	(.L_3159 - .L_3158)


	//   ....[0]....
.L_3158:
        /*0108*/ 	.word	0x00000de0


	//   ....[1]....
        /*010c*/ 	.word	0x00001080


	//   ....[2]....
        /*0110*/ 	.word	0x00001290


	//   ....[3]....
        /*0114*/ 	.word	0x00001da0


	//   ....[4]....
        /*0118*/ 	.word	0x00002340


	//   ....[5]....
        /*011c*/ 	.word	0x00002830


	//   ....[6]....
        /*0120*/ 	.word	0x00002860


	//   ....[7]....
        /*0124*/ 	.word	0x000028e0


	//   ....[8]....
        /*0128*/ 	.word	0x00002910


	//   ....[9]....
        /*012c*/ 	.word	0x00002940


	//   ....[10]....
        /*0130*/ 	.word	0x00002970


	//   ....[11]....
        /*0134*/ 	.word	0x00002980


	//   ....[12]....
        /*0138*/ 	.word	0x000029b0


	//   ....[13]....
        /*013c*/ 	.word	0x000029d0


	//   ....[14]....
        /*0140*/ 	.word	0x00002a00


	//   ....[15]....
        /*0144*/ 	.word	0x00002a20


	//   ....[16]....
        /*0148*/ 	.word	0x00002a50


	//   ....[17]....
        /*014c*/ 	.word	0x00002a70


	//   ....[18]....
        /*0150*/ 	.word	0x00002aa0


	//   ....[19]....
        /*0154*/ 	.word	0x00002ab0


	//   ....[20]....
        /*0158*/ 	.word	0x00002b10


	//   ....[21]....
        /*015c*/ 	.word	0x00002b20


	//   ....[22]....
        /*0160*/ 	.word	0x00002b80


	//   ....[23]....
        /*0164*/ 	.word	0x00002b90


	//   ....[24]....
        /*0168*/ 	.word	0x00002bc0


	//   ....[25]....
        /*016c*/ 	.word	0x00002be0


	//   ....[26]....
        /*0170*/ 	.word	0x00002c20


	//   ....[27]....
        /*0174*/ 	.word	0x00002c40


	//   ....[28]....
        /*0178*/ 	.word	0x00002c60


	//   ....[29]....
        /*017c*/ 	.word	0x00002c80


	//   ....[30]....
        /*0180*/ 	.word	0x00002ca0


	//   ....[31]....
        /*0184*/ 	.word	0x00002cd0


	//   ....[32]....
        /*0188*/ 	.word	0x00002d00


	//   ....[33]....
        /*018c*/ 	.word	0x00003ab0


	//   ....[34]....
        /*0190*/ 	.word	0x00003bd0


	//   ....[35]....
        /*0194*/ 	.word	0x00003cc0


	//   ....[36]....
        /*0198*/ 	.word	0x00003d00


	//   ....[37]....
        /*019c*/ 	.word	0x00003e10


	//   ....[38]....
        /*01a0*/ 	.word	0x00004130


	//   ....[39]....
        /*01a4*/ 	.word	0x000044c0


	//   ....[40]....
        /*01a8*/ 	.word	0x00004940


	//   ....[41]....
        /*01ac*/ 	.word	0x00004990


	//   ....[42]....
        /*01b0*/ 	.word	0x000049c0


	//   ....[43]....
        /*01b4*/ 	.word	0x000049e0


	//   ....[44]....
        /*01b8*/ 	.word	0x00004a00


	//   ....[45]....
        /*01bc*/ 	.word	0x00004ab0


	//   ....[46]....
        /*01c0*/ 	.word	0x00004af0


	//   ....[47]....
        /*01c4*/ 	.word	0x00004b20


	//   ....[48]....
        /*01c8*/ 	.word	0x00004b40


	//   ....[49]....
        /*01cc*/ 	.word	0x00004b60


	//----- nvinfo : EIATTR_EXIT_INSTR_OFFSETS
	.align		4
.L_3159:
        /*01d0*/ 	.byte	0x04, 0x1c
        /*01d2*/ 	.short	(.L_3161 - .L_3160)


	//   ....[0]....
.L_3160:
        /*01d4*/ 	.word	0x00004c20


	//   ....[1]....
        /*01d8*/ 	.word	0x00004d60


	//----- nvinfo : EIATTR_MAX_THREADS
	.align		4
.L_3161:
        /*01dc*/ 	.byte	0x04, 0x05
        /*01de*/ 	.short	(.L_3163 - .L_3162)
.L_3162:
        /*01e0*/ 	.word	0x00000020
        /*01e4*/ 	.word	0x00000001
        /*01e8*/ 	.word	0x00000001


	//----- nvinfo : EIATTR_CRS_STACK_SIZE
	.align		4
.L_3163:
        /*01ec*/ 	.byte	0x04, 0x1e
        /*01ee*/ 	.short	(.L_3165 - .L_3164)
.L_3164:
        /*01f0*/ 	.word	0x00000000
.L_3165:


//--------------------- .nv.info._Z25selective_scan_bwd_kernelI32Selective_Scan_bwd_kernel_traitsILi32ELi8ELb0ELb1ELb1ELb0ELb1EffEEv12SSMParamsBwd --------------------------
	.section	.nv.info._Z25selective_scan_bwd_kernelI32Selective_Scan_bwd_kernel_traitsILi32ELi8ELb0ELb1ELb1ELb0ELb1EffEEv12SSMParamsBwd,"",@"SHT_CUDA_INFO"
	.sectionflags	@""
	.align	4


	//----- nvinfo : EIATTR_CUDA_API_VERSION
	.align		4
        /*0000*/ 	.byte	0x04, 0x37
        /*0002*/ 	.short	(.L_3167 - .L_3166)
.L_3166:
        /*0004*/ 	.word	0x00000082


	//----- nvinfo : EIATTR_SW2861232_WAR
	.align		4
.L_3167:
        /*0008*/ 	.byte	0x01, 0x35
	.zero		2


	//----- nvinfo : EIATTR_PARAM_CBANK
	.align		4
        /*000c*/ 	.byte	0x04, 0x0a
        /*000e*/ 	.short	(.L_3169 - .L_3168)
	.align		4
.L_3168:
        /*0010*/ 	.word	index@(.nv.constant0._Z25selective_scan_bwd_kernelI32Selective_Scan_bwd_kernel_traitsILi32ELi8ELb0ELb1ELb1ELb0ELb1EffEEv12SSMParamsBwd)
        /*0014*/ 	.short	0x0160
        /*0016*/ 	.short	0x01f0


	//----- nvinfo : EIATTR_CBANK_PARAM_SIZE
	.align		4
.L_3169:
        /*0018*/ 	.byte	0x03, 0x19
        /*001a*/ 	.short	0x01f0


	//----- nvinfo : EIATTR_KPARAM_INFO
	.align		4
        /*001c*/ 	.byte	0x04, 0x17
        /*001e*/ 	.short	(.L_3171 - .L_3170)
.L_3170:
        /*0020*/ 	.word	0x00000000
        /*0024*/ 	.short	0x0000
        /*0026*/ 	.short	0x0000
        /*0028*/ 	.byte	0x00, 0xf0, 0xc1, 0x07


	//----- nvinfo : EIATTR_MAXREG_COUNT
	.align		4
.L_3171:
        /*002c*/ 	.byte	0x03, 0x1b
        /*002e*/ 	.short	0x00ff


	//----- nvinfo : EIATTR_NUM_BARRIERS
	.align		4
        /*0030*/ 	.byte	0x02, 0x4c
        /*0032*/ 	.byte	0x01
	.zero		1


	//----- nvinfo : EIATTR_MERCURY_ISA_VERSION
	.align		4
        /*0034*/ 	.byte	0x03, 0x5f
        /*0036*/ 	.short	0x0000


	//----- nvinfo : EIATTR_COOP_GROUP_MASK_REGIDS
	.align		4
        /*0038*/ 	.byte	0x04, 0x29
        /*003a*/ 	.short	(.L_3173 - .L_3172)


	//   ....[0]....
.L_3172:
        /*003c*/ 	.word	0xffffffff


	//   ....[1]....
        /*0040*/ 	.word	0xffffffff


	//   ....[2]....
        /*0044*/ 	.word	0xffffffff


	//   ....[3]....
        /*0048*/ 	.word	0xffffffff


	//   ....[4]....
        /*004c*/ 	.word	0xffffffff


	//   ....[5]....
        /*0050*/ 	.word	0xffffffff


	//   ....[6]....
        /*0054*/ 	.word	0xffffffff


	//   ....[7]....
        /*0058*/ 	.word	0xffffffff


	//   ....[8]....
        /*005c*/ 	.word	0xffffffff


	//   ....[9]....
        /*0060*/ 	.word	0xffffffff


	//   ....[10]....
        /*0064*/ 	.word	0xffffffff


	//   ....[11]....
        /*0068*/ 	.word	0xffffffff


	//   ....[12]....
        /*006c*/ 	.word	0xffffffff


	//   ....[13]....
        /*0070*/ 	.word	0xffffffff


	//   ....[14]....
        /*0074*/ 	.word	0xffffffff


	//   ....[15]....
        /*0078*/ 	.word	0xffffffff


	//   ....[16]....
        /*007c*/ 	.word	0xffffffff


	//   ....[17]....
        /*0080*/ 	.word	0xffffffff


	//   ....[18]....
        /*0084*/ 	.word	0xffffffff


	//   ....[19]....
        /*0088*/ 	.word	0xffffffff


	//   ....[20]....
        /*008c*/ 	.word	0xffffffff


	//   ....[21]....
        /*0090*/ 	.word	0xffffffff


	//   ....[22]....
        /*0094*/ 	.word	0xffffffff


	//   ....[23]....
        /*0098*/ 	.word	0xffffffff


	//   ....[24]....
        /*009c*/ 	.word	0xffffffff


	//   ....[25]....
        /*00a0*/ 	.word	0xffffffff


	//   ....[26]....
        /*00a4*/ 	.word	0xffffffff


	//   ....[27]....
        /*00a8*/ 	.word	0xffffffff


	//   ....[28]....
        /*00ac*/ 	.word	0xffffffff


	//   ....[29]....
        /*00b0*/ 	.word	0xffffffff


	//   ....[30]....
        /*00b4*/ 	.word	0xffffffff


	//   ....[31]....
        /*00b8*/ 	.word	0xffffffff


	//   ....[32]....
        /*00bc*/ 	.word	0xffffffff


	//   ....[33]....
        /*00c0*/ 	.word	0xffffffff


	//   ....[34]....
        /*00c4*/ 	.word	0xffffffff


	//   ....[35]....
        /*00c8*/ 	.word	0xffffffff


	//   ....[36]....
        /*00cc*/ 	.word	0xffffffff


	//   ....[37]....
        /*00d0*/ 	.word	0xffffffff


	//   ....[38]....
        /*00d4*/ 	.word	0xffffffff


	//   ....[39]....
        /*00d8*/ 	.word	0xffffffff


	//   ....[40]....
        /*00dc*/ 	.word	0xffffffff


	//   ....[41]....
        /*00e0*/ 	.word	0xffffffff


	//   ....[42]....
        /*00e4*/ 	.word	0xffffffff


	//   ....[43]....
        /*00e8*/ 	.word	0xffffffff


	//   ....[44]....
        /*00ec*/ 	.word	0xffffffff


	//   ....[45]....
        /*00f0*/ 	.word	0xffffffff


	//   ....[46]....
        /*00f4*/ 	.word	0xffffffff


	//   ....[47]....
        /*00f8*/ 	.word	0xffffffff


	//   ....[48]....
        /*00fc*/ 	.word	0xffffffff


	//   ....[49]....
        /*0100*/ 	.word	0xffffffff


	//   ....[50]....
        /*0104*/ 	.word	0xffffffff


	//   ....[51]....
        /*0108*/ 	.word	0xffffffff


	//   ....[52]....
        /*010c*/ 	.word	0xffffffff


	//   ....[53]....
        /*0110*/ 	.word	0xffffffff


	//----- nvinfo : EIATTR_COOP_GROUP_INSTR_OFFSETS
	.align		4
.L_3173:
        /*0114*/ 	.byte	0x04, 0x28
        /*0116*/ 	.short	(.L_3175 - .L_3174)


	//   ....[0]....
.L_3174:
        /*0118*/ 	.word	0x00000d90


	//   ....[1]....
        /*011c*/ 	.word	0x00001030


	//   ....[2]....
        /*0120*/ 	.word	0x00001570


	//   ....[3]....
        /*0124*/ 	.word	0x000017a0


	//   ....[4]....
        /*0128*/ 	.word	0x00001bb0


	//   ....[5]....
        /*012c*/ 	.word	0x00001f20


	//   ....[6]....
        /*0130*/ 	.word	0x00002510


	//   ....[7]....
        /*0134*/ 	.word	0x00003210


	//   ....[8]....
        /*0138*/ 	.word	0x00003780


	//   ....[9]....
        /*013c*/ 	.word	0x00003b60


	//   ....[10]....
        /*0140*/ 	.word	0x00003c80


	//   ....[11]....
        /*0144*/ 	.word	0x00003cb0


	//   ....[12]....
        /*0148*/ 	.word	0x00003d10


	//   ....[13]....
        /*014c*/ 	.word	0x00003d40


	//   ....[14]....
        /*0150*/ 	.word	0x00003d90


	//   ....[15]....
        /*0154*/ 	.word	0x00003db0


	//   ....[16]....
        /*0158*/ 	.word	0x00003de0


	//   ....[17]....
        /*015c*/ 	.word	0x00003e00


	//   ....[18]....
        /*0160*/ 	.word	0x00003e30


	//   ....[19]....
        /*0164*/ 	.word	0x00003e50


	//   ....[20]....
        /*0168*/ 	.word	0x00003e80


	//   ....[21]....
        /*016c*/ 	.word	0x00003ea0


	//   ....[22]....
        /*0170*/ 	.word	0x00003ed0


	//   ....[23]....
        /*0174*/ 	.word	0x00003ee0


	//   ....[24]....
        /*0178*/ 	.word	0x00003f40


	//   ....[25]....
        /*017c*/ 	.word	0x00003f50


	//   ....[26]....
        /*0180*/ 	.word	0x00003fb0


	//   ....[27]....
        /*0184*/ 	.word	0x00003fc0


	//   ....[28]....
        /*0188*/ 	.word	0x00003ff0


	//   ....[29]....
        /*018c*/ 	.word	0x00004010


	//   ....[30]....
        /*0190*/ 	.word	0x00004050


	//   ....[31]....
        /*0194*/ 	.word	0x00004070


	//   ....[32]....
        /*0198*/ 	.word	0x00004090


	//   ....[33]....
        /*019c*/ 	.word	0x000040b0


	//   ....[34]....
        /*01a0*/ 	.word	0x000040d0


	//   ....[35]....
        /*01a4*/ 	.word	0x00004100


	//   ....[36]....
        /*01a8*/ 	.word	0x00004130


	//   ....[37]....
        /*01ac*/ 	.word	0x00004ec0


	//   ....[38]....
        /*01b0*/ 	.word	0x00004fe0


	//   ....[39]....
        /*01b4*/ 	.word	0x000050e0


	//   ....[40]....
        /*01b8*/ 	.word	0x000051e0


	//   ....[41]....
        /*01bc*/ 	.word	0x00005270


	//   ....[42]....
        /*01c0*/ 	.word	0x00005500


	//   ....[43]....
        /*01c4*/ 	.word	0x000058b0


	//   ....[44]....
        /*01c8*/ 	.word	0x00005d30


	//   ....[45]....
        /*01cc*/ 	.word	0x00005d80


	//   ....[46]....
        /*01d0*/ 	.word	0x00005db0


	//   ....[47]....
        /*01d4*/ 	.word	0x00005dd0


	//   ....[48]....
        /*01d8*/ 	.word	0x00005df0


	//   ....[49]....
        /*01dc*/ 	.word	0x00005ea0


	//   ....[50]....
        /*01e0*/ 	.word	0x00005ef0


	//   ....[51]....
        /*01e4*/ 	.word	0x00005f10


	//   ....[52]....
        /*01e8*/ 	.word	0x00005f30


	//   ....[53]....
        /*01ec*/ 	.word	0x00005f50


	//----- nvinfo : EIATTR_EXIT_INSTR_OFFSETS
	.align		4
.L_3175:
        /*01f0*/ 	.byte	0x04, 0x1c
        /*01f2*/ 	.short	(.L_3177 - .L_3176)


	//   ....[0]....
.L_3176:
        /*01f4*/ 	.word	0x00006010


	//   ....[1]....
        /*01f8*/ 	.word	0x00006150


	//----- nvinfo : EIATTR_MAX_THREADS
	.align		4
.L_3177:
        /*01fc*/ 	.byte	0x04, 0x05
        /*01fe*/ 	.short	(.L_3179 - .L_3178)
.L_3178:
        /*0200*/ 	.word	0x00000020
        /*0204*/ 	.word	0x00000001
        /*0208*/ 	.word	0x00000001


	//----- nvinfo : EIATTR_CRS_STACK_SIZE
	.align		4
.L_3179:
        /*020c*/ 	.byte	0x04, 0x1e
        /*020e*/ 	.short	(.L_3181 - .L_3180)
.L_3180:
        /*0210*/ 	.word	0x00000000
.L_3181:


//--------------------- .nv.info._Z25selective_scan_bwd_kernelI32Selective_Scan_bwd_kernel_traitsILi32ELi8ELb0ELb1ELb1ELb1ELb0EffEEv12SSMParamsBwd --------------------------
	.section	.nv.info._Z25selective_scan_bwd_kernelI32Selective_Scan_bwd_kernel_traitsILi32ELi8ELb0ELb1ELb1ELb1ELb0EffEEv12SSMParamsBwd,"",@"SHT_CUDA_INFO"
	.sectionflags	@""
	.align	4


	//----- nvinfo : EIATTR_CUDA_API_VERSION
	.align		4
        /*0000*/ 	.byte	0x04, 0x37
        /*0002*/ 	.short	(.L_3183 - .L_3182)
.L_3182:
        /*0004*/ 	.word	0x00000082


	//----- nvinfo : EIATTR_SW2861232_WAR
	.align		4
.L_3183:
        /*0008*/ 	.byte	0x01, 0x35
	.zero		2


	//----- nvinfo : EIATTR_PARAM_CBANK
	.align		4
        /*000c*/ 	.byte	0x04, 0x0a
        /*000e*/ 	.short	(.L_3185 - .L_3184)
	.align		4
.L_3184:
        /*0010*/ 	.word	index@(.nv.constant0._Z25selective_scan_bwd_kernelI32Selective_Scan_bwd_kernel_traitsILi32ELi8ELb0ELb1ELb1ELb1ELb0EffEEv12SSMParamsBwd)
        /*0014*/ 	.short	0x0160
        /*0016*/ 	.short	0x01f0


	//----- nvinfo : EIATTR_CBANK_PARAM_SIZE
	.align		4
.L_3185:
        /*0018*/ 	.byte	0x03, 0x19
        /*001a*/ 	.short	0x01f0


	//----- nvinfo : EIATTR_KPARAM_INFO
	.align		4
        /*001c*/ 	.byte	0x04, 0x17
        /*001e*/ 	.short	(.L_3187 - .L_3186)
.L_3186:
        /*0020*/ 	.word	0x00000000
        /*0024*/ 	.short	0x0000
        /*0026*/ 	.short	0x0000
        /*0028*/ 	.byte	0x00, 0xf0, 0xc1, 0x07


	//----- nvinfo : EIATTR_MAXREG_COUNT
	.align		4
.L_3187:
        /*002c*/ 	.byte	0x03, 0x1b
        /*002e*/ 	.short	0x00ff


	//----- nvinfo : EIATTR_NUM_BARRIERS
	.align		4
        /*0030*/ 	.byte	0x02, 0x4c
        /*0032*/ 	.byte	0x01
	.zero		1


	//----- nvinfo : EIATTR_MERCURY_ISA_VERSION
	.align		4
        /*0034*/ 	.byte	0x03, 0x5f
        /*0036*/ 	.short	0x0000


	//----- nvinfo : EIATTR_COOP_GROUP_MASK_REGIDS
	.align		4
        /*0038*/ 	.byte	0x04, 0x29
        /*003a*/ 	.short	(.L_3189 - .L_3188)


	//   ....[0]....
.L_3188:
        /*003c*/ 	.word	0xffffffff


	//   ....[1]....
        /*0040*/ 	.word	0xffffffff


	//   ....[2]....
        /*0044*/ 	.word	0xffffffff


	//   ....[3]....
        /*0048*/ 	.word	0xffffffff


	//   ....[4]....
        /*004c*/ 	.word	0xffffffff


	//   ....[5]....
        /*0050*/ 	.word	0xffffffff


	//   ....[6]....
        /*0054*/ 	.word	0xffffffff


	//   ....[7]....
        /*0058*/ 	.word	0xffffffff


	//   ....[8]....
        /*005c*/ 	.word	0xffffffff


	//   ....[9]....
        /*0060*/ 	.word	0xffffffff


	//   ....[10]....
        /*0064*/ 	.word	0xffffffff


	//   ....[11]....
        /*0068*/ 	.word	0xffffffff


	//   ....[12]....
        /*006c*/ 	.word	0xffffffff


	//   ....[13]....
        /*0070*/ 	.word	0xffffffff


	//   ....[14]....
        /*0074*/ 	.word	0xffffffff


	//   ....[15]....
        /*0078*/ 	.word	0xffffffff


	//   ....[16]....
        /*007c*/ 	.word	0xffffffff


	//   ....[17]....
        /*0080*/ 	.word	0xffffffff


	//   ....[18]....
        /*0084*/ 	.word	0xffffffff


	//   ....[19]....
        /*0088*/ 	.word	0xffffffff


	//   ....[20]....
        /*008c*/ 	.word	0xffffffff


	//   ....[21]....
        /*0090*/ 	.word	0xffffffff


	//   ....[22]....
        /*0094*/ 	.word	0xffffffff


	//   ....[23]....
        /*0098*/ 	.word	0xffffffff


	//   ....[24]....
        /*009c*/ 	.word	0xffffffff


	//   ....[25]....
        /*00a0*/ 	.word	0xffffffff


	//   ....[26]....
        /*00a4*/ 	.word	0xffffffff


	//   ....[27]....
        /*00a8*/ 	.word	0xffffffff


	//   ....[28]....
        /*00ac*/ 	.word	0xffffffff


	//   ....[29]....
        /*00b0*/ 	.word	0xffffffff


	//   ....[30]....
        /*00b4*/ 	.word	0xffffffff


	//   ....[31]....
        /*00b8*/ 	.word	0xffffffff


	//   ....[32]....
        /*00bc*/ 	.word	0xffffffff


	//   ....[33]....
        /*00c0*/ 	.word	0xffffffff


	//   ....[34]....
        /*00c4*/ 	.word	0xffffffff


	//   ....[35]....
        /*00c8*/ 	.word	0xffffffff


	//   ....[36]....
        /*00cc*/ 	.word	0xffffffff


	//   ....[37]....
        /*00d0*/ 	.word	0xffffffff


	//   ....[38]....
        /*00d4*/ 	.word	0xffffffff


	//   ....[39]....
        /*00d8*/ 	.word	0xffffffff


	//   ....[40]....
        /*00dc*/ 	.word	0xffffffff


	//   ....[41]....
        /*00e0*/ 	.word	0xffffffff


	//   ....[42]....
        /*00e4*/ 	.word	0xffffffff


	//   ....[43]....
        /*00e8*/ 	.word	0xffffffff


	//   ....[44]....
        /*00ec*/ 	.word	0xffffffff


	//   ....[45]....
        /*00f0*/ 	.word	0xffffffff


	//   ....[46]....
        /*00f4*/ 	.word	0xffffffff


	//   ....[47]....
        /*00f8*/ 	.word	0xffffffff


	//   ....[48]....
        /*00fc*/ 	.word	0xffffffff


	//   ....[49]....
        /*0100*/ 	.word	0xffffffff


	//   ....[50]....
        /*0104*/ 	.word	0xffffffff


	//----- nvinfo : EIATTR_COOP_GROUP_INSTR_OFFSETS
	.align		4
.L_3189:
        /*0108*/ 	.byte	0x04, 0x28
        /*010a*/ 	.short	(.L_3191 - .L_3190)


	//   ....[0]....
.L_3190:
        /*010c*/ 	.word	0x00000dd0


	//   ....[1]....
        /*0110*/ 	.word	0x00000fe0


	//   ....[2]....
        /*0114*/ 	.word	0x000012b0


	//   ....[3]....
        /*0118*/ 	.word	0x00002df0


	//   ....[4]....
        /*011c*/ 	.word	0x00003330


	//   ....[5]....
        /*0120*/ 	.word	0x000036c0


	//   ....[6]....
        /*0124*/ 	.word	0x00003830


	//   ....[7]....
        /*0128*/ 	.word	0x00003860


	//   ....[8]....
        /*012c*/ 	.word	0x00003870


	//   ....[9]....
        /*0130*/ 	.word	0x00003880


	//   ....[10]....
        /*0134*/ 	.word	0x000038b0


	//   ....[11]....
        /*0138*/ 	.word	0x000038e0


	//   ....[12]....
        /*013c*/ 	.word	0x00003900


	//   ....[13]....
        /*0140*/ 	.word	0x00003920


	//   ....[14]....
        /*0144*/ 	.word	0x00003950


	//   ....[15]....
        /*0148*/ 	.word	0x00003980


	//   ....[16]....
        /*014c*/ 	.word	0x000039a0


	//   ....[17]....
        /*0150*/ 	.word	0x000039c0


	//   ....[18]....
        /*0154*/ 	.word	0x00003a30


	//   ....[19]....
        /*0158*/ 	.word	0x00003a60


	//   ....[20]....
        /*015c*/ 	.word	0x00003a70


	//   ....[21]....
        /*0160*/ 	.word	0x00003a80


	//   ....[22]....
        /*0164*/ 	.word	0x00003ad0


	//   ....[23]....
        /*0168*/ 	.word	0x00003b00


	//   ....[24]....
        /*016c*/ 	.word	0x00003b20


	//   ....[25]....
        /*0170*/ 	.word	0x00003b30


	//   ....[26]....
        /*0174*/ 	.word	0x00003b50


	//   ....[27]....
        /*0178*/ 	.word	0x00003b80


	//   ....[28]....
        /*017c*/ 	.word	0x00003bc0


	//   ....[29]....
        /*0180*/ 	.word	0x00003bf0


	//   ....[30]....
        /*0184*/ 	.word	0x00003c00


	//   ....[31]....
        /*0188*/ 	.word	0x00003c20


	//   ....[32]....
        /*018c*/ 	.word	0x00003c50


	//   ....[33]....
        /*0190*/ 	.word	0x00004a80


	//   ....[34]....
        /*0194*/ 	.word	0x00004ba0


	//   ....[35]....
        /*0198*/ 	.word	0x00004ca0


	//   ....[36]....
        /*019c*/ 	.word	0x00004da0


	//   ....[37]....
        /*01a0*/ 	.word	0x00004e30


	//   ....[38]....
        /*01a4*/ 	.word	0x00005170


	//   ....[39]....
        /*01a8*/ 	.word	0x00005450


	//   ....[40]....
        /*01ac*/ 	.word	0x00005a80


	//   ....[41]....
        /*01b0*/ 	.word	0x00005f00


	//   ....[42]....
        /*01b4*/ 	.word	0x00005f50


	//   ....[43]....
        /*01b8*/ 	.word	0x00005f80


	//   ....[44]....
        /*01bc*/ 	.word	0x00005fa0


	//   ....[45]....
        /*01c0*/ 	.word	0x00005fc0


	//   ....[46]....
        /*01c4*/ 	.word	0x00006070


	//   ....[47]....
        /*01c8*/ 	.word	0x000060c0


	//   ....[48]....
        /*01cc*/ 	.word	0x000060e0


	//   ....[49]....
        /*01d0*/ 	.word	0x00006100


	//   ....[50]....
        /*01d4*/ 	.word	0x00006120


	//----- nvinfo : EIATTR_EXIT_INSTR_OFFSETS
	.align		4
.L_3191:
        /*01d8*/ 	.byte	0x04, 0x1c
        /*01da*/ 	.short	(.L_3193 - .L_3192)


	//   ....[0]....
.L_3192:
        /*01dc*/ 	.word	0x000061e0


	//   ....[1]....
        /*01e0*/ 	.word	0x00006320


	//----- nvinfo : EIATTR_MAX_THREADS
	.align		4
.L_3193:
        /*01e4*/ 	.byte	0x04, 0x05
        /*01e6*/ 	.short	(.L_3195 - .L_3194)
.L_3194:
        /*01e8*/ 	.word	0x00000020
        /*01ec*/ 	.word	0x00000001
        /*01f0*/ 	.word	0x00000001


	//----- nvinfo : EIATTR_CRS_STACK_SIZE
	.align		4
.L_3195:
        /*01f4*/ 	.byte	0x04, 0x1e
        /*01f6*/ 	.short	(.L_3197 - .L_3196)
.L_3196:
        /*01f8*/ 	.word	0x00000000
.L_3197:


//--------------------- .nv.info._Z25selective_scan_bwd_kernelI32Selective_Scan_bwd_kernel_traitsILi32ELi8ELb0ELb1ELb1ELb1ELb1EffEEv12SSMParamsBwd --------------------------
	.section	.nv.info._Z25selective_scan_bwd_kernelI32Selective_Scan_bwd_kernel_traitsILi32ELi8ELb0ELb1ELb1ELb1ELb1EffEEv12SSMParamsBwd,"",@"SHT_CUDA_INFO"
	.sectionflags	@""
	.align	4


	//----- nvinfo : EIATTR_CUDA_API_VERSION
	.align		4
        /*0000*/ 	.byte	0x04, 0x37
        /*0002*/ 	.short	(.L_3199 - .L_3198)
.L_3198:
        /*0004*/ 	.word	0x00000082


	//----- nvinfo : EIATTR_SW2861232_WAR
	.align		4
.L_3199:
        /*0008*/ 	.byte	0x01, 0x35
	.zero		2


	//----- nvinfo : EIATTR_PARAM_CBANK
	.align		4
        /*000c*/ 	.byte	0x04, 0x0a
        /*000e*/ 	.short	(.L_3201 - .L_3200)
	.align		4
.L_3200:
        /*0010*/ 	.word	index@(.nv.constant0._Z25selective_scan_bwd_kernelI32Selective_Scan_bwd_kernel_traitsILi32ELi8ELb0ELb1ELb1ELb1ELb1EffEEv12SSMParamsBwd)
        /*0014*/ 	.short	0x0160
        /*0016*/ 	.short	0x01f0


	//----- nvinfo : EIATTR_CBANK_PARAM_SIZE
	.align		4
.L_3201:
        /*0018*/ 	.byte	0x03, 0x19
        /*001a*/ 	.short	0x01f0


	//----- nvinfo : EIATTR_KPARAM_INFO
	.align		4
        /*001c*/ 	.byte	0x04, 0x17
        /*001e*/ 	.short	(.L_3203 - .L_3202)
.L_3202:
        /*0020*/ 	.word	0x00000000
        /*0024*/ 	.short	0x0000
        /*0026*/ 	.short	0x0000
        /*0028*/ 	.byte	0x00, 0xf0, 0xc1, 0x07


	//----- nvinfo : EIATTR_MAXREG_COUNT
	.align		4
.L_3203:
        /*002c*/ 	.byte	0x03, 0x1b
        /*002e*/ 	.short	0x00ff


	//----- nvinfo : EIATTR_NUM_BARRIERS
	.align		4
        /*0030*/ 	.byte	0x02, 0x4c
        /*0032*/ 	.byte	0x01
	.zero		1


	//----- nvinfo : EIATTR_MERCURY_ISA_VERSION
	.align		4
        /*0034*/ 	.byte	0x03, 0x5f
        /*0036*/ 	.short	0x0000


	//----- nvinfo : EIATTR_COOP_GROUP_MASK_REGIDS
	.align		4
        /*0038*/ 	.byte	0x04, 0x29
        /*003a*/ 	.short	(.L_3205 - .L_3204)


	//   ....[0]....
.L_3204:
        /*003c*/ 	.word	0xffffffff


	//   ....[1]....
        /*0040*/ 	.word	0xffffffff


	//   ....[2]....
        /*0044*/ 	.word	0xffffffff


	//   ....[3]....
        /*0048*/ 	.word	0xffffffff


	//   ....[4]....
        /*004c*/ 	.word	0xffffffff


	//   ....[5]....
        /*0050*/ 	.word	0xffffffff


	//   ....[6]....
        /*0054*/ 	.word	0xffffffff


	//   ....[7]....
        /*0058*/ 	.word	0xffffffff


	//   ....[8]....
        /*005c*/ 	.word	0xffffffff


	//   ....[9]....
        /*0060*/ 	.word	0xffffffff


	//   ....[10]....
        /*0064*/ 	.word	0xffffffff


	//   ....[11]....
        /*0068*/ 	.word	0xffffffff


	//   ....[12]....
        /*006c*/ 	.word	0xffffffff


	//   ....[13]....
        /*0070*/ 	.word	0xffffffff


	//   ....[14]....
        /*0074*/ 	.word	0xffffffff


	//   ....[15]....
        /*0078*/ 	.word	0xffffffff


	//   ....[16]....
        /*007c*/ 	.word	0xffffffff


	//   ....[17]....
        /*0080*/ 	.word	0xffffffff


	//   ....[18]....
        /*0084*/ 	.word	0xffffffff


	//   ....[19]....
        /*0088*/ 	.word	0xffffffff


	//   ....[20]....
        /*008c*/ 	.word	0xffffffff


	//   ....[21]....
        /*0090*/ 	.word	0xffffffff


	//   ....[22]....
        /*0094*/ 	.word	0xffffffff


	//   ....[23]....
        /*0098*/ 	.word	0xffffffff


	//   ....[24]....
        /*009c*/ 	.word	0xffffffff


	//   ....[25]....
        /*00a0*/ 	.word	0xffffffff


	//   ....[26]....
        /*00a4*/ 	.word	0xffffffff


	//   ....[27]....
        /*00a8*/ 	.word	0xffffffff


	//   ....[28]....
        /*00ac*/ 	.word	0xffffffff


	//   ....[29]....
        /*00b0*/ 	.word	0xffffffff


	//   ....[30]....
        /*00b4*/ 	.word	0xffffffff


	//   ....[31]....
        /*00b8*/ 	.word	0xffffffff


	//   ....[32]....
        /*00bc*/ 	.word	0xffffffff


	//   ....[33]....
        /*00c0*/ 	.word	0xffffffff


	//   ....[34]....
        /*00c4*/ 	.word	0xffffffff


	//   ....[35]....
        /*00c8*/ 	.word	0xffffffff


	//   ....[36]....
        /*00cc*/ 	.word	0xffffffff


	//   ....[37]....
        /*00d0*/ 	.word	0xffffffff


	//   ....[38]....
        /*00d4*/ 	.word	0xffffffff


	//   ....[39]....
        /*00d8*/ 	.word	0xffffffff


	//   ....[40]....
        /*00dc*/ 	.word	0xffffffff


	//   ....[41]....
        /*00e0*/ 	.word	0xffffffff


	//   ....[42]....
        /*00e4*/ 	.word	0xffffffff


	//   ....[43]....
        /*00e8*/ 	.word	0xffffffff


	//   ....[44]....
        /*00ec*/ 	.word	0xffffffff


	//   ....[45]....
        /*00f0*/ 	.word	0xffffffff


	//   ....[46]....
        /*00f4*/ 	.word	0xffffffff


	//   ....[47]....
        /*00f8*/ 	.word	0xffffffff


	//   ....[48]....
        /*00fc*/ 	.word	0xffffffff


	//   ....[49]....
        /*0100*/ 	.word	0xffffffff


	//   ....[50]....
        /*0104*/ 	.word	0xffffffff


	//   ....[51]....
        /*0108*/ 	.word	0xffffffff


	//   ....[52]....
        /*010c*/ 	.word	0xffffffff


	//   ....[53]....
        /*0110*/ 	.word	0xffffffff


	//   ....[54]....
        /*0114*/ 	.word	0xffffffff


	//----- nvinfo : EIATTR_COOP_GROUP_INSTR_OFFSETS
	.align		4
.L_3205:
        /*0118*/ 	.byte	0x04, 0x28
        /*011a*/ 	.short	(.L_3207 - .L_3206)


	//   ....[0]....
.L_3206:
        /*011c*/ 	.word	0x00000d90


	//   ....[1]....
        /*0120*/ 	.word	0x00001010


	//   ....[2]....
        /*0124*/ 	.word	0x00001490


	//   ....[3]....
        /*0128*/ 	.word	0x00002970


	//   ....[4]....
        /*012c*/ 	.word	0x00002d50


	//   ....[5]....
        /*0130*/ 	.word	0x000030f0


	//   ....[6]....
        /*0134*/ 	.word	0x00003710


	//   ....[7]....
        /*0138*/ 	.word	0x000042f0


	//   ....[8]....
        /*013c*/ 	.word	0x00004820


	//   ....[9]....
        /*0140*/ 	.word	0x00004c10


	//   ....[10]....
        /*0144*/ 	.word	0x00004d20


	//   ....[11]....
        /*0148*/ 	.word	0x00004d50


	//   ....[12]....
        /*014c*/ 	.word	0x00004d90


	//   ....[13]....
        /*0150*/ 	.word	0x00004db0


	//   ....[14]....
        /*0154*/ 	.word	0x00004df0


	//   ....[15]....
        /*0158*/ 	.word	0x00004e10


	//   ....[16]....
        /*015c*/ 	.word	0x00004e40


	//   ....[17]....
        /*0160*/ 	.word	0x00004e50


	//   ....[18]....
        /*0164*/ 	.word	0x00004e80


	//   ....[19]....
        /*0168*/ 	.word	0x00004eb0


	//   ....[20]....
        /*016c*/ 	.word	0x00004ed0


	//   ....[21]....
        /*0170*/ 	.word	0x00004ef0


	//   ....[22]....
        /*0174*/ 	.word	0x00004f30


	//   ....[23]....
        /*0178*/ 	.word	0x00004f70


	//   ....[24]....
        /*017c*/ 	.word	0x00004f90


	//   ....[25]....
        /*0180*/ 	.word	0x00004fb0


	//   ....[26]....
        /*0184*/ 	.word	0x00005000


	//   ....[27]....
        /*0188*/ 	.word	0x00005030


	//   ....[28]....
        /*018c*/ 	.word	0x00005050


	//   ....[29]....
        /*0190*/ 	.word	0x00005060


	//   ....[30]....
        /*0194*/ 	.word	0x00005090


	//   ....[31]....
        /*0198*/ 	.word	0x000050c0


	//   ....[32]....
        /*019c*/ 	.word	0x000050f0


	//   ....[33]....
        /*01a0*/ 	.word	0x00005120


	//   ....[34]....
        /*01a4*/ 	.word	0x00005140


	//   ....[35]....
        /*01a8*/ 	.word	0x00005170


	//   ....[36]....
        /*01ac*/ 	.word	0x000051a0


	//   ....[37]....
        /*01b0*/ 	.word	0x00006040


	//   ....[38]....
        /*01b4*/ 	.word	0x00006160


	//   ....[39]....
        /*01b8*/ 	.word	0x00006260


	//   ....[40]....
        /*01bc*/ 	.word	0x00006300


	//   ....[41]....
        /*01c0*/ 	.word	0x00006340


	//   ....[42]....
        /*01c4*/ 	.word	0x00006740


	//   ....[43]....
        /*01c8*/ 	.word	0x00006a30


	//   ....[44]....
        /*01cc*/ 	.word	0x00007050


	//   ....[45]....
        /*01d0*/ 	.word	0x000074c0


	//   ....[46]....
        /*01d4*/ 	.word	0x00007510


	//   ....[47]....
        /*01d8*/ 	.word	0x00007540


	//   ....[48]....
        /*01dc*/ 	.word	0x00007560


	//   ....[49]....
        /*01e0*/ 	.word	0x00007580


	//   ....[50]....
        /*01e4*/ 	.word	0x00007630


	//   ....[51]....
        /*01e8*/ 	.word	0x00007680


	//   ....[52]....
        /*01ec*/ 	.word	0x000076a0


	//   ....[53]....
        /*01f0*/ 	.word	0x000076c0


	//   ....[54]....
        /*01f4*/ 	.word	0x000076e0


	//----- nvinfo : EIATTR_EXIT_INSTR_OFFSETS
	.align		4
.L_3207:
        /*01f8*/ 	.byte	0x04, 0x1c
        /*01fa*/ 	.short	(.L_3209 - .L_3208)


	//   ....[0]....
.L_3208:
        /*01fc*/ 	.word	0x000077a0


	//   ....[1]....
        /*0200*/ 	.word	0x000078e0


	//----- nvinfo : EIATTR_MAX_THREADS
	.align		4
.L_3209:
        /*0204*/ 	.byte	0x04, 0x05
        /*0206*/ 	.short	(.L_3211 - .L_3210)
.L_3210:
        /*0208*/ 	.word	0x00000020
        /*020c*/ 	.word	0x00000001
        /*0210*/ 	.word	0x00000001


	//----- nvinfo : EIATTR_CRS_STACK_SIZE
	.align		4
.L_3211:
        /*0214*/ 	.byte	0x04, 0x1e
        /*0216*/ 	.short	(.L_3213 - .L_3212)
.L_3212:
        /*0218*/ 	.word	0x00000000
.L_3213:


//--------------------- .nv.info._Z25selective_scan_bwd_kernelI32Selective_Scan_bwd_kernel_traitsILi32ELi8ELb1ELb0ELb0ELb0ELb0EffEEv12SSMParamsBwd --------------------------
	.section	.nv.info._Z25selective_scan_bwd_kernelI32Selective_Scan_bwd_kernel_traitsILi32ELi8ELb1ELb0ELb0ELb0ELb0EffEEv12SSMParamsBwd,"",@"SHT_CUDA_INFO"
	.sectionflags	@""
	.align	4


	//----- nvinfo : EIATTR_CUDA_API_VERSION
	.align		4
        /*0000*/ 	.byte	0x04, 0x37
        /*0002*/ 	.short	(.L_3215 - .L_3214)
.L_3214:
        /*0004*/ 	.word	0x00000082


	//----- nvinfo : EIATTR_SW2861232_WAR
	.align		4
.L_3215:
        /*0008*/ 	.byte	0x01, 0x35
	.zero		2


	//----- nvinfo : EIATTR_PARAM_CBANK
	.align		4
        /*000c*/ 	.byte	0x04, 0x0a
        /*000e*/ 	.short	(.L_3217 - .L_3216)
	.align		4
.L_3216:
        /*0010*/ 	.word	index@(.nv.constant0._Z25selective_scan_bwd_kernelI32Selective_Scan_bwd_kernel_traitsILi32ELi8ELb1ELb0ELb0ELb0ELb0EffEEv12SSMParamsBwd)
        /*0014*/ 	.short	0x0160
        /*0016*/ 	.short	0x01f0


	//----- nvinfo : EIATTR_CBANK_PARAM_SIZE
	.align		4
.L_3217:
        /*0018*/ 	.byte	0x03, 0x19
        /*001a*/ 	.short	0x01f0


	//----- nvinfo : EIATTR_KPARAM_INFO
	.align		4
        /*001c*/ 	.byte	0x04, 0x17
        /*001e*/ 	.short	(.L_3219 - .L_3218)
.L_3218:
        /*0020*/ 	.word	0x00000000
        /*0024*/ 	.short	0x0000
        /*0026*/ 	.short	0x0000
        /*0028*/ 	.byte	0x00, 0xf0, 0xc1, 0x07


	//----- nvinfo : EIATTR_MAXREG_COUNT
	.align		4
.L_3219:
        /*002c*/ 	.byte	0x03, 0x1b
        /*002e*/ 	.short	0x00ff


	//----- nvinfo : EIATTR_NUM_BARRIERS
	.align		4
        /*0030*/ 	.byte	0x02, 0x4c
        /*0032*/ 	.byte	0x01
	.zero		1


	//----- nvinfo : EIATTR_MERCURY_ISA_VERSION
	.align		4
        /*0034*/ 	.byte	0x03, 0x5f
        /*0036*/ 	.short	0x0000


	//----- nvinfo : EIATTR_COOP_GROUP_MASK_REGIDS
	.align		4
        /*0038*/ 	.byte	0x04, 0x29
        /*003a*/ 	.short	(.L_3221 - .L_3220)


	//   ....[0]....
.L_3220:
        /*003c*/ 	.word	0xffffffff


	//   ....[1]....
        /*0040*/ 	.word	0xffffffff


	//   ....[2]....
        /*0044*/ 	.word	0xffffffff


	//   ....[3]....
        /*0048*/ 	.word	0xffffffff


	//   ....[4]....
        /*004c*/ 	.word	0xffffffff


	//   ....[5]....
        /*0050*/ 	.word	0xffffffff


	//   ....[6]....
        /*0054*/ 	.word	0xffffffff


	//   ....[7]....
        /*0058*/ 	.word	0xffffffff


	//   ....[8]....
        /*005c*/ 	.word	0xffffffff


	//   ....[9]....
        /*0060*/ 	.word	0xffffffff


	//   ....[10]....
        /*0064*/ 	.word	0xffffffff


	//   ....[11]....
        /*0068*/ 	.word	0xffffffff


	//   ....[12]....
        /*006c*/ 	.word	0xffffffff


	//   ....[13]....
        /*0070*/ 	.word	0xffffffff


	//   ....[14]....
        /*0074*/ 	.word	0xffffffff


	//   ....[15]....
        /*0078*/ 	.word	0xffffffff


	//   ....[16]....
        /*007c*/ 	.word	0xffffffff


	//   ....[17]....
        /*0080*/ 	.word	0xffffffff


	//   ....[18]....
        /*0084*/ 	.word	0xffffffff


	//   ....[19]....
        /*0088*/ 	.word	0xffffffff


	//   ....[20]....
        /*008c*/ 	.word	0xffffffff


	//   ....[21]....
        /*0090*/ 	.word	0xffffffff


	//   ....[22]....
        /*0094*/ 	.word	0xffffffff


	//   ....[23]....
        /*0098*/ 	.word	0xffffffff


	//   ....[24]....
        /*009c*/ 	.word	0xffffffff


	//   ....[25]....
        /*00a0*/ 	.word	0xffffffff


	//   ....[26]....
        /*00a4*/ 	.word	0xffffffff


	//   ....[27]....
        /*00a8*/ 	.word	0xffffffff


	//   ....[28]....
        /*00ac*/ 	.word	0xffffffff


	//   ....[29]....
        /*00b0*/ 	.word	0xffffffff


	//   ....[30]....
        /*00b4*/ 	.word	0xffffffff


	//   ....[31]....
        /*00b8*/ 	.word	0xffffffff


	//   ....[32]....
        /*00bc*/ 	.word	0xffffffff


	//   ....[33]....
        /*00c0*/ 	.word	0xffffffff


	//   ....[34]....
        /*00c4*/ 	.word	0xffffffff


	//   ....[35]....
        /*00c8*/ 	.word	0xffffffff


	//   ....[36]....
        /*00cc*/ 	.word	0xffffffff


	//   ....[37]....
        /*00d0*/ 	.word	0xffffffff


	//   ....[38]....
        /*00d4*/ 	.word	0xffffffff


	//   ....[39]....
        /*00d8*/ 	.word	0xffffffff


	//   ....[40]....
        /*00dc*/ 	.word	0xffffffff


	//   ....[41]....
        /*00e0*/ 	.word	0xffffffff


	//   ....[42]....
        /*00e4*/ 	.word	0xffffffff


	//   ....[43]....
        /*00e8*/ 	.word	0xffffffff


	//   ....[44]....
        /*00ec*/ 	.word	0xffffffff


	//   ....[45]....
        /*00f0*/ 	.word	0xffffffff


	//   ....[46]....
        /*00f4*/ 	.word	0xffffffff


	//   ....[47]....
        /*00f8*/ 	.word	0xffffffff


	//   ....[48]....
        /*00fc*/ 	.word	0xffffffff


	//   ....[49]....
        /*0100*/ 	.word	0xffffffff


	//   ....[50]....
        /*0104*/ 	.word	0xffffffff


	//   ....[51]....
        /*0108*/ 	.word	0xffffffff


	//   ....[52]....
        /*010c*/ 	.word	0xffffffff


	//----- nvinfo : EIATTR_COOP_GROUP_INSTR_OFFSETS
	.align		4
.L_3221:
        /*0110*/ 	.byte	0x04, 0x28
        /*0112*/ 	.short	(.L_3223 - .L_3222)


	//   ....[0]....
.L_3222:
        /*0114*/ 	.word	0x00000770


	//   ....[1]....
        /*0118*/ 	.word	0x00000810


	//   ....[2]....
        /*011c*/ 	.word	0x000008c0


	//   ....[3]....
        /*0120*/ 	.word	0x000011b0


	//   ....[4]....
        /*0124*/ 	.word	0x000011e0


	//   ....[5]....
        /*0128*/ 	.word	0x00001260


	//   ....[6]....
        /*012c*/ 	.word	0x00001270


	//   ....[7]....
        /*0130*/ 	.word	0x000012b0


	//   ....[8]....
        /*0134*/ 	.word	0x000012c0


	//   ....[9]....
        /*0138*/ 	.word	0x00001300


	//   ....[10]....
        /*013c*/ 	.word	0x00001310


	//   ....[11]....
        /*0140*/ 	.word	0x00001350


	//   ....[12]....
        /*0144*/ 	.word	0x00001360


	//   ....[13]....
        /*0148*/ 	.word	0x000013a0


	//   ....[14]....
        /*014c*/ 	.word	0x000013b0


	//   ....[15]....
        /*0150*/ 	.word	0x000013f0


	//   ....[16]....
        /*0154*/ 	.word	0x00001410


	//   ....[17]....
        /*0158*/ 	.word	0x00001460


	//   ....[18]....
        /*015c*/ 	.word	0x00001480


	//   ....[19]....
        /*0160*/ 	.word	0x000014d0


	//   ....[20]....
        /*0164*/ 	.word	0x000014e0


	//   ....[21]....
        /*0168*/ 	.word	0x00001520


	//   ....[22]....
        /*016c*/ 	.word	0x00001530


	//   ....[23]....
        /*0170*/ 	.word	0x00001550


	//   ....[24]....
        /*0174*/ 	.word	0x00001580


	//   ....[25]....
        /*0178*/ 	.word	0x00001590


	//   ....[26]....
        /*017c*/ 	.word	0x000015a0


	//   ....[27]....
        /*0180*/ 	.word	0x000015c0


	//   ....[28]....
        /*0184*/ 	.word	0x000015f0


	//   ....[29]....
        /*0188*/ 	.word	0x00001600


	//   ....[30]....
        /*018c*/ 	.word	0x00001610


	//   ....[31]....
        /*0190*/ 	.word	0x000019d0


	//   ....[32]....
        /*0194*/ 	.word	0x00001a00


	//   ....[33]....
        /*0198*/ 	.word	0x00001af0


	//   ....[34]....
        /*019c*/ 	.word	0x00001b20


	//   ....[35]....
        /*01a0*/ 	.word	0x00001c00


	//   ....[36]....
        /*01a4*/ 	.word	0x00001c30


	//   ....[37]....
        /*01a8*/ 	.word	0x00001c90


	//   ....[38]....
        /*01ac*/ 	.word	0x00001cb0


	//   ....[39]....
        /*01b0*/ 	.word	0x00001cf0


	//   ....[40]....
        /*01b4*/ 	.word	0x00001d20


	//   ....[41]....
        /*01b8*/ 	.word	0x00002170


	//   ....[42]....
        /*01bc*/ 	.word	0x000022a0


	//   ....[43]....
        /*01c0*/ 	.word	0x00002430


	//   ....[44]....
        /*01c4*/ 	.word	0x00002480


	//   ....[45]....
        /*01c8*/ 	.word	0x000024b0


	//   ....[46]....
        /*01cc*/ 	.word	0x000024d0


	//   ....[47]....
        /*01d0*/ 	.word	0x000024f0


	//   ....[48]....
        /*01d4*/ 	.word	0x000025a0


	//   ....[49]....
        /*01d8*/ 	.word	0x000025f0


	//   ....[50]....
        /*01dc*/ 	.word	0x00002610


	//   ....[51]....
        /*01e0*/ 	.word	0x00002630


	//   ....[52]....
        /*01e4*/ 	.word	0x00002650


	//----- nvinfo : EIATTR_EXIT_INSTR_OFFSETS
	.align		4
.L_3223:
        /*01e8*/ 	.byte	0x04, 0x1c
        /*01ea*/ 	.short	(.L_3225 - .L_3224)


	//   ....[0]....
.L_3224:
        /*01ec*/ 	.word	0x00002710


	//   ....[1]....
        /*01f0*/ 	.word	0x00002b70


	//----- nvinfo : EIATTR_MAX_THREADS
	.align		4
.L_3225:
        /*01f4*/ 	.byte	0x04, 0x05
        /*01f6*/ 	.short	(.L_3227 - .L_3226)
.L_3226:
        /*01f8*/ 	.word	0x00000020
        /*01fc*/ 	.word	0x00000001
        /*0200*/ 	.word	0x00000001


	//----- nvinfo : EIATTR_CRS_STACK_SIZE
	.align		4
.L_3227:
        /*0204*/ 	.byte	0x04, 0x1e
        /*0206*/ 	.short	(.L_3229 - .L_3228)
.L_3228:
        /*0208*/ 	.word	0x00000000
.L_3229:


//--------------------- .nv.info._Z25selective_scan_bwd_kernelI32Selective_Scan_bwd_kernel_traitsILi32ELi8ELb1ELb0ELb0ELb0ELb1EffEEv12SSMParamsBwd --------------------------
	.section	.nv.info._Z25selective_scan_bwd_kernelI32Selective_Scan_bwd_kernel_traitsILi32ELi8ELb1ELb0ELb0ELb0ELb1EffEEv12SSMParamsBwd,"",@"SHT_CUDA_INFO"
	.sectionflags	@""
	.align	4


	//----- nvinfo : EIATTR_CUDA_API_VERSION
	.align		4
        /*0000*/ 	.byte	0x04, 0x37
        /*0002*/ 	.short	(.L_3231 - .L_3230)
.L_3230:
        /*0004*/ 	.word	0x00000082


	//----- nvinfo : EIATTR_SW2861232_WAR
	.align		4
.L_3231:
        /*0008*/ 	.byte	0x01, 0x35
	.zero		2


	//----- nvinfo : EIATTR_PARAM_CBANK
	.align		4
        /*000c*/ 	.byte	0x04, 0x0a
        /*000e*/ 	.short	(.L_3233 - .L_3232)
	.align		4
.L_3232:
        /*0010*/ 	.word	index@(.nv.constant0._Z25selective_scan_bwd_kernelI32Selective_Scan_bwd_kernel_traitsILi32ELi8ELb1ELb0ELb0ELb0ELb1EffEEv12SSMParamsBwd)
        /*0014*/ 	.short	0x0160
        /*0016*/ 	.short	0x01f0


	//----- nvinfo : EIATTR_CBANK_PARAM_SIZE
	.align		4
.L_3233:
        /*0018*/ 	.byte	0x03, 0x19
        /*001a*/ 	.short	0x01f0


	//----- nvinfo : EIATTR_KPARAM_INFO
	.align		4
        /*001c*/ 	.byte	0x04, 0x17
        /*001e*/ 	.short	(.L_3235 - .L_3234)
.L_3234:
        /*0020*/ 	.word	0x00000000
        /*0024*/ 	.short	0x0000
        /*0026*/ 	.short	0x0000
        /*0028*/ 	.byte	0x00, 0xf0, 0xc1, 0x07


	//----- nvinfo : EIATTR_MAXREG_COUNT
	.align		4
.L_3235:
        /*002c*/ 	.byte	0x03, 0x1b
        /*002e*/ 	.short	0x00ff


	//----- nvinfo : EIATTR_NUM_BARRIERS
	.align		4
        /*0030*/ 	.byte	0x02, 0x4c
        /*0032*/ 	.byte	0x01
	.zero		1


	//----- nvinfo : EIATTR_MERCURY_ISA_VERSION
	.align		4
        /*0034*/ 	.byte	0x03, 0x5f
        /*0036*/ 	.short	0x0000


	//----- nvinfo : EIATTR_COOP_GROUP_MASK_REGIDS
	.align		4
        /*0038*/ 	.byte	0x04, 0x29
        /*003a*/ 	.short	(.L_3237 - .L_3236)


	//   ....[0]....
.L_3236:
        /*003c*/ 	.word	0xffffffff


	//   ....[1]....
        /*0040*/ 	.word	0xffffffff


	//   ....[2]....
        /*0044*/ 	.word	0xffffffff


	//   ....[3]....
        /*0048*/ 	.word	0xffffffff


	//   ....[4]....
        /*004c*/ 	.word	0xffffffff


	//   ....[5]....
        /*0050*/ 	.word	0xffffffff


	//   ....[6]....
        /*0054*/ 	.word	0xffffffff


	//   ....[7]....
        /*0058*/ 	.word	0xffffffff


	//   ....[8]....
        /*005c*/ 	.word	0xffffffff


	//   ....[9]....
        /*0060*/ 	.word	0xffffffff


	//   ....[10]....
        /*0064*/ 	.word	0xffffffff


	//   ....[11]....
        /*0068*/ 	.word	0xffffffff


	//   ....[12]....
        /*006c*/ 	.word	0xffffffff


	//   ....[13]....
        /*0070*/ 	.word	0xffffffff


	//   ....[14]....
        /*0074*/ 	.word	0xffffffff


	//   ....[15]....
        /*0078*/ 	.word	0xffffffff


	//   ....[16]....
        /*007c*/ 	.word	0xffffffff


	//   ....[17]....
        /*0080*/ 	.word	0xffffffff


	//   ....[18]....
        /*0084*/ 	.word	0xffffffff


	//   ....[19]....
        /*0088*/ 	.word	0xffffffff


	//   ....[20]....
        /*008c*/ 	.word	0xffffffff


	//   ....[21]....
        /*0090*/ 	.word	0xffffffff


	//   ....[22]....
        /*0094*/ 	.word	0xffffffff


	//   ....[23]....
        /*0098*/ 	.word	0xffffffff


	//   ....[24]....
        /*009c*/ 	.word	0xffffffff


	//   ....[25]....
        /*00a0*/ 	.word	0xffffffff


	//   ....[26]....
        /*00a4*/ 	.word	0xffffffff


	//   ....[27]....
        /*00a8*/ 	.word	0xffffffff


	//   ....[28]....
        /*00ac*/ 	.word	0xffffffff


	//   ....[29]....
        /*00b0*/ 	.word	0xffffffff


	//   ....[30]....
        /*00b4*/ 	.word	0xffffffff


	//   ....[31]....
        /*00b8*/ 	.word	0xffffffff


	//   ....[32]....
        /*00bc*/ 	.word	0xffffffff


	//   ....[33]....
        /*00c0*/ 	.word	0xffffffff


	//   ....[34]....
        /*00c4*/ 	.word	0xffffffff


	//   ....[35]....
        /*00c8*/ 	.word	0xffffffff


	//   ....[36]....
        /*00cc*/ 	.word	0xffffffff


	//   ....[37]....
        /*00d0*/ 	.word	0xffffffff


	//   ....[38]....
        /*00d4*/ 	.word	0xffffffff


	//   ....[39]....
        /*00d8*/ 	.word	0xffffffff


	//   ....[40]....
        /*00dc*/ 	.word	0xffffffff


	//   ....[41]....
        /*00e0*/ 	.word	0xffffffff


	//   ....[42]....
        /*00e4*/ 	.word	0xffffffff


	//   ....[43]....
        /*00e8*/ 	.word	0xffffffff


	//   ....[44]....
        /*00ec*/ 	.word	0xffffffff


	//   ....[45]....
        /*00f0*/ 	.word	0xffffffff


	//   ....[46]....
        /*00f4*/ 	.word	0xffffffff


	//   ....[47]....
        /*00f8*/ 	.word	0xffffffff


	//   ....[48]....
        /*00fc*/ 	.word	0xffffffff


	//   ....[49]....
        /*0100*/ 	.word	0xffffffff


	//   ....[50]....
        /*0104*/ 	.word	0xffffffff


	//   ....[51]....
        /*0108*/ 	.word	0xffffffff


	//   ....[52]....
        /*010c*/ 	.word	0xffffffff


	//   ....[53]....
        /*0110*/ 	.word	0xffffffff


	//   ....[54]....
        /*0114*/ 	.word	0xffffffff


	//   ....[55]....
        /*0118*/ 	.word	0xffffffff


	//   ....[56]....
        /*011c*/ 	.word	0xffffffff


	//----- nvinfo : EIATTR_COOP_GROUP_INSTR_OFFSETS
	.align		4
.L_3237:
        /*0120*/ 	.byte	0x04, 0x28
        /*0122*/ 	.short	(.L_3239 - .L_3238)


	//   ....[0]....
.L_3238:
        /*0124*/ 	.word	0x00000700


	//   ....[1]....
        /*0128*/ 	.word	0x000007a0


	//   ....[2]....
        /*012c*/ 	.word	0x00000900


	//   ....[3]....
        /*0130*/ 	.word	0x00000a40


	//   ....[4]....
        /*0134*/ 	.word	0x00000d50


	//   ....[5]....
        /*0138*/ 	.word	0x000010c0


	//   ....[6]....
        /*013c*/ 	.word	0x00001380


	//   ....[7]....
        /*0140*/ 	.word	0x00001c60


	//   ....[8]....
        /*0144*/ 	.word	0x00001c80


	//   ....[9]....
        /*0148*/ 	.word	0x00001d20


	//   ....[10]....
        /*014c*/ 	.word	0x00001d40


	//   ....[11]....
        /*0150*/ 	.word	0x00001d70


	//   ....[12]....
        /*0154*/ 	.word	0x00001d80


	//   ....[13]....
        /*0158*/ 	.word	0x00001db0


	//   ....[14]....
        /*015c*/ 	.word	0x00001de0


	//   ....[15]....
        /*0160*/ 	.word	0x00001e00


	//   ....[16]....
        /*0164*/ 	.word	0x00001e20


	//   ....[17]....
        /*0168*/ 	.word	0x00001e60


	//   ....[18]....
        /*016c*/ 	.word	0x00001ea0


	//   ....[19]....
        /*0170*/ 	.word	0x00001ed0


	//   ....[20]....
        /*0174*/ 	.word	0x00001ef0


	//   ....[21]....
        /*0178*/ 	.word	0x00001f40


	//   ....[22]....
        /*017c*/ 	.word	0x00001f70


	//   ....[23]....
        /*0180*/ 	.word	0x00001f90


	//   ....[24]....
        /*0184*/ 	.word	0x00001fa0


	//   ....[25]....
        /*0188*/ 	.word	0x00001fd0


	//   ....[26]....
        /*018c*/ 	.word	0x00002000


	//   ....[27]....
        /*0190*/ 	.word	0x00002020


	//   ....[28]....
        /*0194*/ 	.word	0x00002030


	//   ....[29]....
        /*0198*/ 	.word	0x00002040


	//   ....[30]....
        /*019c*/ 	.word	0x00002050


	//   ....[31]....
        /*01a0*/ 	.word	0x00002070


	//   ....[32]....
        /*01a4*/ 	.word	0x000020a0


	//   ....[33]....
        /*01a8*/ 	.word	0x000020b0


	//   ....[34]....
        /*01ac*/ 	.word	0x000020c0


	//   ....[35]....
        /*01b0*/ 	.word	0x00002460


	//   ....[36]....
        /*01b4*/ 	.word	0x00002490


	//   ....[37]....
        /*01b8*/ 	.word	0x00002570


	//   ....[38]....
        /*01bc*/ 	.word	0x000025a0


	//   ....[39]....
        /*01c0*/ 	.word	0x00002680


	//   ....[40]....
        /*01c4*/ 	.word	0x000026b0


	//   ....[41]....
        /*01c8*/ 	.word	0x00002760


	//   ....[42]....
        /*01cc*/ 	.word	0x00002780


	//   ....[43]....
        /*01d0*/ 	.word	0x000027b0


	//   ....[44]....
        /*01d4*/ 	.word	0x000027e0


	//   ....[45]....
        /*01d8*/ 	.word	0x00002bb0


	//   ....[46]....
        /*01dc*/ 	.word	0x00002d10


	//   ....[47]....
        /*01e0*/ 	.word	0x00002e90


	//   ....[48]....
        /*01e4*/ 	.word	0x00002ee0


	//   ....[49]....
        /*01e8*/ 	.word	0x00002f10


	//   ....[50]....
        /*01ec*/ 	.word	0x00002f30


	//   ....[51]....
        /*01f0*/ 	.word	0x00002f50


	//   ....[52]....
        /*01f4*/ 	.word	0x00003000


	//   ....[53]....
        /*01f8*/ 	.word	0x00003050


	//   ....[54]....
        /*01fc*/ 	.word	0x00003070


	//   ....[55]....
        /*0200*/ 	.word	0x00003090


	//   ....[56]....
        /*0204*/ 	.word	0x000030b0


	//----- nvinfo : EIATTR_EXIT_INSTR_OFFSETS
	.align		4
.L_3239:
        /*0208*/ 	.byte	0x04, 0x1c
        /*020a*/ 	.short	(.L_3241 - .L_3240)


	//   ....[0]....
.L_3240:
        /*020c*/ 	.word	0x00003170


	//   ....[1]....
        /*0210*/ 	.word	0x000035d0


	//----- nvinfo : EIATTR_MAX_THREADS
	.align		4
.L_3241:
        /*0214*/ 	.byte	0x04, 0x05
        /*0216*/ 	.short	(.L_3243 - .L_3242)
.L_3242:
        /*0218*/ 	.word	0x00000020
        /*021c*/ 	.word	0x00000001
        /*0220*/ 	.word	0x00000001


	//----- nvinfo : EIATTR_CRS_STACK_SIZE
	.align		4
.L_3243:
        /*0224*/ 	.byte	0x04, 0x1e
        /*0226*/ 	.short	(.L_3245 - .L_3244)
.L_3244:
        /*0228*/ 	.word	0x00000000
.L_3245:


//--------------------- .nv.info._Z25selective_scan_bwd_kernelI32Selective_Scan_bwd_kernel_traitsILi32ELi8ELb1ELb0ELb0ELb1ELb0EffEEv12SSMParamsBwd --------------------------
	.section	.nv.info._Z25selective_scan_bwd_kernelI32Selective_Scan_bwd_kernel_traitsILi32ELi8ELb1ELb0ELb0ELb1ELb0EffEEv12SSMParamsBwd,"",@"SHT_CUDA_INFO"
	.sectionflags	@""
	.align	4


	//----- nvinfo : EIATTR_CUDA_API_VERSION
	.align		4
        /*0000*/ 	.byte	0x04, 0x37
        /*0002*/ 	.short	(.L_3247 - .L_3246)
.L_3246:
        /*0004*/ 	.word	0x00000082


	//----- nvinfo : EIATTR_SW2861232_WAR
	.align		4
.L_3247:
        /*0008*/ 	.byte	0x01, 0x35
	.zero		2


	//----- nvinfo : EIATTR_PARAM_CBANK
	.align		4
        /*000c*/ 	.byte	0x04, 0x0a
        /*000e*/ 	.short	(.L_3249 - .L_3248)
	.align		4
.L_3248:
        /*0010*/ 	.word	index@(.nv.constant0._Z25selective_scan_bwd_kernelI32Selective_Scan_bwd_kernel_traitsILi32ELi8ELb1ELb0ELb0ELb1ELb0EffEEv12SSMParamsBwd)
        /*0014*/ 	.short	0x0160
        /*0016*/ 	.short	0x01f0


	//----- nvinfo : EIATTR_CBANK_PARAM_SIZE
	.align		4
.L_3249:
        /*0018*/ 	.byte	0x03, 0x19
        /*001a*/ 	.short	0x01f0


	//----- nvinfo : EIATTR_KPARAM_INFO
	.align		4
        /*001c*/ 	.byte	0x04, 0x17
        /*001e*/ 	.short	(.L_3251 - .L_3250)
.L_3250:
        /*0020*/ 	.word	0x00000000
        /*0024*/ 	.short	0x0000
        /*0026*/ 	.short	0x0000
        /*0028*/ 	.byte	0x00, 0xf0, 0xc1, 0x07


	//----- nvinfo : EIATTR_MAXREG_COUNT
	.align		4
.L_3251:
        /*002c*/ 	.byte	0x03, 0x1b
        /*002e*/ 	.short	0x00ff


	//----- nvinfo : EIATTR_NUM_BARRIERS
	.align		4
        /*0030*/ 	.byte	0x02, 0x4c
        /*0032*/ 	.byte	0x01
	.zero		1


	//----- nvinfo : EIATTR_MERCURY_ISA_VERSION
	.align		4
        /*0034*/ 	.byte	0x03, 0x5f
        /*0036*/ 	.short	0x0000


	//----- nvinfo : EIATTR_COOP_GROUP_MASK_REGIDS
	.align		4
        /*0038*/ 	.byte	0x04, 0x29
        /*003a*/ 	.short	(.L_3253 - .L_3252)


	//   ....[0]....
.L_3252:
        /*003c*/ 	.word	0xffffffff


	//   ....[1]....
        /*0040*/ 	.word	0xffffffff


	//   ....[2]....
        /*0044*/ 	.word	0xffffffff


	//   ....[3]....
        /*0048*/ 	.word	0xffffffff


	//   ....[4]....
        /*004c*/ 	.word	0xffffffff


	//   ....[5]....
        /*0050*/ 	.word	0xffffffff


	//   ....[6]....
        /*0054*/ 	.word	0xffffffff


	//   ....[7]....
        /*0058*/ 	.word	0xffffffff


	//   ....[8]....
        /*005c*/ 	.word	0xffffffff


	//   ....[9]....
        /*0060*/ 	.word	0xffffffff


	//   ....[10]....
        /*0064*/ 	.word	0xffffffff


	//   ....[11]....
        /*0068*/ 	.word	0xffffffff


	//   ....[12]....
        /*006c*/ 	.word	0xffffffff


	//   ....[13]....
        /*0070*/ 	.word	0xffffffff


	//   ....[14]....
        /*0074*/ 	.word	0xffffffff


	//   ....[15]....
        /*0078*/ 	.word	0xffffffff


	//   ....[16]....
        /*007c*/ 	.word	0xffffffff


	//   ....[17]....
        /*0080*/ 	.word	0xffffffff


	//   ....[18]....
        /*0084*/ 	.word	0xffffffff


	//   ....[19]....
        /*0088*/ 	.word	0xffffffff


	//   ....[20]....
        /*008c*/ 	.word	0xffffffff


	//   ....[21]....
        /*0090*/ 	.word	0xffffffff


	//   ....[22]....
        /*0094*/ 	.word	0xffffffff


	//   ....[23]....
        /*0098*/ 	.word	0xffffffff


	//   ....[24]....
        /*009c*/ 	.word	0xffffffff


	//   ....[25]....
        /*00a0*/ 	.word	0xffffffff


	//   ....[26]....
        /*00a4*/ 	.word	0xffffffff


	//   ....[27]....
        /*00a8*/ 	.word	0xffffffff


	//   ....[28]....
        /*00ac*/ 	.word	0xffffffff


	//   ....[29]....
        /*00b0*/ 	.word	0xffffffff


	//   ....[30]....
        /*00b4*/ 	.word	0xffffffff


	//   ....[31]....
        /*00b8*/ 	.word	0xffffffff


	//   ....[32]....
        /*00bc*/ 	.word	0xffffffff


	//   ....[33]....
        /*00c0*/ 	.word	0xffffffff


	//   ....[34]....
        /*00c4*/ 	.word	0xffffffff


	//   ....[35]....
        /*00c8*/ 	.word	0xffffffff


	//   ....[36]....
        /*00cc*/ 	.word	0xffffffff


	//   ....[37]....
        /*00d0*/ 	.word	0xffffffff


	//   ....[38]....
        /*00d4*/ 	.word	0xffffffff


	//   ....[39]....
        /*00d8*/ 	.word	0xffffffff


	//   ....[40]....
        /*00dc*/ 	.word	0xffffffff


	//   ....[41]....
        /*00e0*/ 	.word	0xffffffff


	//   ....[42]....
        /*00e4*/ 	.word	0xffffffff


	//   ....[43]....
        /*00e8*/ 	.word	0xffffffff


	//   ....[44]....
        /*00ec*/ 	.word	0xffffffff


	//   ....[45]....
        /*00f0*/ 	.word	0xffffffff


	//   ....[46]....
        /*00f4*/ 	.word	0xffffffff


	//   ....[47]....
        /*00f8*/ 	.word	0xffffffff


	//   ....[48]....
        /*00fc*/ 	.word	0xffffffff


	//   ....[49]....
        /*0100*/ 	.word	0xffffffff


	//   ....[50]....
        /*0104*/ 	.word	0xffffffff


	//   ....[51]....
        /*0108*/ 	.word	0xffffffff


	//   ....[52]....
        /*010c*/ 	.word	0xffffffff


	//   ....[53]....
        /*0110*/ 	.word	0xffffffff


	//----- nvinfo : EIATTR_COOP_GROUP_INSTR_OFFSETS
	.align		4
.L_3253:
        /*0114*/ 	.byte	0x04, 0x28
        /*0116*/ 	.short	(.L_3255 - .L_3254)


	//   ....[0]....
.L_3254:
        /*0118*/ 	.word	0x000007c0


	//   ....[1]....
        /*011c*/ 	.word	0x00000860


	//   ....[2]....
        /*0120*/ 	.word	0x000009e0


	//   ....[3]....
        /*0124*/ 	.word	0x00002330


	//   ....[4]....
        /*0128*/ 	.word	0x00002360


	//   ....[5]....
        /*012c*/ 	.word	0x00002420


	//   ....[6]....
        /*0130*/ 	.word	0x00002450


	//   ....[7]....
        /*0134*/ 	.word	0x00002460


	//   ....[8]....
        /*0138*/ 	.word	0x00002470


	//   ....[9]....
        /*013c*/ 	.word	0x000024a0


	//   ....[10]....
        /*0140*/ 	.word	0x000024d0


	//   ....[11]....
        /*0144*/ 	.word	0x000024f0


	//   ....[12]....
        /*0148*/ 	.word	0x00002510


	//   ....[13]....
        /*014c*/ 	.word	0x00002550


	//   ....[14]....
        /*0150*/ 	.word	0x00002580


	//   ....[15]....
        /*0154*/ 	.word	0x000025c0


	//   ....[16]....
        /*0158*/ 	.word	0x000025e0


	//   ....[17]....
        /*015c*/ 	.word	0x00002630


	//   ....[18]....
        /*0160*/ 	.word	0x00002650


	//   ....[19]....
        /*0164*/ 	.word	0x00002680


	//   ....[20]....
        /*0168*/ 	.word	0x00002690


	//   ....[21]....
        /*016c*/ 	.word	0x000026c0


	//   ....[22]....
        /*0170*/ 	.word	0x000026e0


	//   ....[23]....
        /*0174*/ 	.word	0x00002700


	//   ....[24]....
        /*0178*/ 	.word	0x00002720


	//   ....[25]....
        /*017c*/ 	.word	0x00002730


	//   ....[26]....
        /*0180*/ 	.word	0x00002740


	//   ....[27]....
        /*0184*/ 	.word	0x00002760


	//   ....[28]....
        /*0188*/ 	.word	0x00002790


	//   ....[29]....
        /*018c*/ 	.word	0x000027a0


	//   ....[30]....
        /*0190*/ 	.word	0x000027b0


	//   ....[31]....
        /*0194*/ 	.word	0x00002b10


	//   ....[32]....
        /*0198*/ 	.word	0x00002b40


	//   ....[33]....
        /*019c*/ 	.word	0x00002c30


	//   ....[34]....
        /*01a0*/ 	.word	0x00002c60


	//   ....[35]....
        /*01a4*/ 	.word	0x00002d40


	//   ....[36]....
        /*01a8*/ 	.word	0x00002d70


	//   ....[37]....
        /*01ac*/ 	.word	0x00002e10


	//   ....[38]....
        /*01b0*/ 	.word	0x00002e30


	//   ....[39]....
        /*01b4*/ 	.word	0x00002e70


	//   ....[40]....
        /*01b8*/ 	.word	0x00002ea0


	//   ....[41]....
        /*01bc*/ 	.word	0x00003250


	//   ....[42]....
        /*01c0*/ 	.word	0x000035e0


	//   ....[43]....
        /*01c4*/ 	.word	0x00003890


	//   ....[44]....
        /*01c8*/ 	.word	0x000039f0


	//   ....[45]....
        /*01cc*/ 	.word	0x00003a40


	//   ....[46]....
        /*01d0*/ 	.word	0x00003a70


	//   ....[47]....
        /*01d4*/ 	.word	0x00003a90


	//   ....[48]....
        /*01d8*/ 	.word	0x00003ab0


	//   ....[49]....
        /*01dc*/ 	.word	0x00003b60


	//   ....[50]....
        /*01e0*/ 	.word	0x00003bb0


	//   ....[51]....
        /*01e4*/ 	.word	0x00003bd0


	//   ....[52]....
        /*01e8*/ 	.word	0x00003bf0


	//   ....[53]....
        /*01ec*/ 	.word	0x00003c10


	//----- nvinfo : EIATTR_EXIT_INSTR_OFFSETS
	.align		4
.L_3255:
        /*01f0*/ 	.byte	0x04, 0x1c
        /*01f2*/ 	.short	(.L_3257 - .L_3256)


	//   ....[0]....
.L_3256:
        /*01f4*/ 	.word	0x00003cd0


	//   ....[1]....
        /*01f8*/ 	.word	0x00004040


	//----- nvinfo : EIATTR_MAX_THREADS
	.align		4
.L_3257:
        /*01fc*/ 	.byte	0x04, 0x05
        /*01fe*/ 	.short	(.L_3259 - .L_3258)
.L_3258:
        /*0200*/ 	.word	0x00000020
        /*0204*/ 	.word	0x00000001
        /*0208*/ 	.word	0x00000001


	//----- nvinfo : EIATTR_CRS_STACK_SIZE
	.align		4
.L_3259:
        /*020c*/ 	.byte	0x04, 0x1e
        /*020e*/ 	.short	(.L_3261 - .L_3260)
.L_3260:
        /*0210*/ 	.word	0x00000000
.L_3261:


//--------------------- .nv.info._Z25selective_scan_bwd_kernelI32Selective_Scan_bwd_kernel_traitsILi32ELi8ELb1ELb0ELb0ELb1ELb1EffEEv12SSMParamsBwd --------------------------
	.section	.nv.info._Z25selective_scan_bwd_kernelI32Selective_Scan_bwd_kernel_traitsILi32ELi8ELb1ELb0ELb0ELb1ELb1EffEEv12SSMParamsBwd,"",@"SHT_CUDA_INFO"
	.sectionflags	@""
	.align	4


	//----- nvinfo : EIATTR_CUDA_API_VERSION
	.align		4
        /*0000*/ 	.byte	0x04, 0x37
        /*0002*/ 	.short	(.L_3263 - .L_3262)
.L_3262:
        /*0004*/ 	.word	0x00000082


	//----- nvinfo : EIATTR_SW2861232_WAR
	.align		4
.L_3263:
        /*0008*/ 	.byte	0x01, 0x35
	.zero		2


	//----- nvinfo : EIATTR_PARAM_CBANK
	.align		4
        /*000c*/ 	.byte	0x04, 0x0a
        /*000e*/ 	.short	(.L_3265 - .L_3264)
	.align		4
.L_3264:
        /*0010*/ 	.word	index@(.nv.constant0._Z25selective_scan_bwd_kernelI32Selective_Scan_bwd_kernel_traitsILi32ELi8ELb1ELb0ELb0ELb1ELb1EffEEv12SSMParamsBwd)
        /*0014*/ 	.short	0x0160
        /*0016*/ 	.short	0x01f0


	//----- nvinfo : EIATTR_CBANK_PARAM_SIZE
	.align		4
.L_3265:
        /*0018*/ 	.byte	0x03, 0x19
        /*001a*/ 	.short	0x01f0


	//----- nvinfo : EIATTR_KPARAM_INFO
	.align		4
        /*001c*/ 	.byte	0x04, 0x17
        /*001e*/ 	.short	(.L_3267 - .L_3266)
.L_3266:
        /*0020*/ 	.word	0x00000000
        /*0024*/ 	.short	0x0000
        /*0026*/ 	.short	0x0000
        /*0028*/ 	.byte	0x00, 0xf0, 0xc1, 0x07


	//----- nvinfo : EIATTR_MAXREG_COUNT
	.align		4
.L_3267:
        /*002c*/ 	.byte	0x03, 0x1b
        /*002e*/ 	.short	0x00ff


	//----- nvinfo : EIATTR_NUM_BARRIERS
	.align		4
        /*0030*/ 	.byte	0x02, 0x4c
        /*0032*/ 	.byte	0x01
	.zero		1


	//----- nvinfo : EIATTR_MERCURY_ISA_VERSION
	.align		4
        /*0034*/ 	.byte	0x03, 0x5f
        /*0036*/ 	.short	0x0000


	//----- nvinfo : EIATTR_COOP_GROUP_MASK_REGIDS
	.align		4
        /*0038*/ 	.byte	0x04, 0x29
        /*003a*/ 	.short	(.L_3269 - .L_3268)


	//   ....[0]....
.L_3268:
        /*003c*/ 	.word	0xffffffff


	//   ....[1]....
        /*0040*/ 	.word	0xffffffff


	//   ....[2]....
        /*0044*/ 	.word	0xffffffff


	//   ....[3]....
        /*0048*/ 	.word	0xffffffff


	//   ....[4]....
        /*004c*/ 	.word	0xffffffff


	//   ....[5]....
        /*0050*/ 	.word	0xffffffff


	//   ....[6]....
        /*0054*/ 	.word	0xffffffff


	//   ....[7]....
        /*0058*/ 	.word	0xffffffff


	//   ....[8]....
        /*005c*/ 	.word	0xffffffff


	//   ....[9]....
        /*0060*/ 	.word	0xffffffff


	//   ....[10]....
        /*0064*/ 	.word	0xffffffff


	//   ....[11]....
        /*0068*/ 	.word	0xffffffff


	//   ....[12]....
        /*006c*/ 	.word	0xffffffff


	//   ....[13]....
        /*0070*/ 	.word	0xffffffff


	//   ....[14]....
        /*0074*/ 	.word	0xffffffff


	//   ....[15]....
        /*0078*/ 	.word	0xffffffff


	//   ....[16]....
        /*007c*/ 	.word	0xffffffff


	//   ....[17]....
        /*0080*/ 	.word	0xffffffff


	//   ....[18]....
        /*0084*/ 	.word	0xffffffff


	//   ....[19]....
        /*0088*/ 	.word	0xffffffff


	//   ....[20]....
        /*008c*/ 	.word	0xffffffff


	//   ....[21]....
        /*0090*/ 	.word	0xffffffff


	//   ....[22]....
        /*0094*/ 	.word	0xffffffff


	//   ....[23]....
        /*0098*/ 	.word	0xffffffff


	//   ....[24]....
        /*009c*/ 	.word	0xffffffff


	//   ....[25]....
        /*00a0*/ 	.word	0xffffffff


	//   ....[26]....
        /*00a4*/ 	.word	0xffffffff


	//   ....[27]....
        /*00a8*/ 	.word	0xffffffff


	//   ....[28]....
        /*00ac*/ 	.word	0xffffffff


	//   ....[29]....
        /*00b0*/ 	.word	0xffffffff


	//   ....[30]....
        /*00b4*/ 	.word	0xffffffff


	//   ....[31]....
        /*00b8*/ 	.word	0xffffffff


	//   ....[32]....
        /*00bc*/ 	.word	0xffffffff


	//   ....[33]....
        /*00c0*/ 	.word	0xffffffff


	//   ....[34]....
        /*00c4*/ 	.word	0xffffffff


	//   ....[35]....
        /*00c8*/ 	.word	0xffffffff


	//   ....[36]....
        /*00cc*/ 	.word	0xffffffff


	//   ....[37]....
        /*00d0*/ 	.word	0xffffffff


	//   ....[38]....
        /*00d4*/ 	.word	0xffffffff


	//   ....[39]....
        /*00d8*/ 	.word	0xffffffff


	//   ....[40]....
        /*00dc*/ 	.word	0xffffffff


	//   ....[41]....
        /*00e0*/ 	.word	0xffffffff


	//   ....[42]....
        /*00e4*/ 	.word	0xffffffff


	//   ....[43]....
        /*00e8*/ 	.word	0xffffffff


	//   ....[44]....
        /*00ec*/ 	.word	0xffffffff


	//   ....[45]....
        /*00f0*/ 	.word	0xffffffff


	//   ....[46]....
        /*00f4*/ 	.word	0xffffffff


	//   ....[47]....
        /*00f8*/ 	.word	0xffffffff


	//   ....[48]....
        /*00fc*/ 	.word	0xffffffff


	//   ....[49]....
        /*0100*/ 	.word	0xffffffff


	//   ....[50]....
        /*0104*/ 	.word	0xffffffff


	//   ....[51]....
        /*0108*/ 	.word	0xffffffff


	//   ....[52]....
        /*010c*/ 	.word	0xffffffff


	//   ....[53]....
        /*0110*/ 	.word	0xffffffff


	//   ....[54]....
        /*0114*/ 	.word	0xffffffff


	//   ....[55]....
        /*0118*/ 	.word	0xffffffff


	//   ....[56]....
        /*011c*/ 	.word	0xffffffff


	//   ....[57]....
        /*0120*/ 	.word	0xffffffff


	//----- nvinfo : EIATTR_COOP_GROUP_INSTR_OFFSETS
	.align		4
.L_3269:
        /*0124*/ 	.byte	0x04, 0x28
        /*0126*/ 	.short	(.L_3271 - .L_3270)


	//   ....[0]....
.L_3270:
        /*0128*/ 	.word	0x00000640


	//   ....[1]....
        /*012c*/ 	.word	0x000006e0


	//   ....[2]....
        /*0130*/ 	.word	0x00000950


	//   ....[3]....
        /*0134*/ 	.word	0x00001b90


	//   ....[4]....
        /*0138*/ 	.word	0x00001ed0


	//   ....[5]....
        /*013c*/ 	.word	0x000021a0


	//   ....[6]....
        /*0140*/ 	.word	0x00002450


	//   ....[7]....
        /*0144*/ 	.word	0x00002e40


	//   ....[8]....
        /*0148*/ 	.word	0x00002e70


	//   ....[9]....
        /*014c*/ 	.word	0x00002eb0


	//   ....[10]....
        /*0150*/ 	.word	0x00002ec0


	//   ....[11]....
        /*0154*/ 	.word	0x00002ef0


	//   ....[12]....
        /*0158*/ 	.word	0x00002f10


	//   ....[13]....
        /*015c*/ 	.word	0x00002f40


	//   ....[14]....
        /*0160*/ 	.word	0x00002f60


	//   ....[15]....
        /*0164*/ 	.word	0x00002f90


	//   ....[16]....
        /*0168*/ 	.word	0x00002fb0


	//   ....[17]....
        /*016c*/ 	.word	0x00002fe0


	//   ....[18]....
        /*0170*/ 	.word	0x00003000


	//   ....[19]....
        /*0174*/ 	.word	0x00003040


	//   ....[20]....
        /*0178*/ 	.word	0x00003060


	//   ....[21]....
        /*017c*/ 	.word	0x000030b0


	//   ....[22]....
        /*0180*/ 	.word	0x000030d0


	//   ....[23]....
        /*0184*/ 	.word	0x00003130


	//   ....[24]....
        /*0188*/ 	.word	0x00003140


	//   ....[25]....
        /*018c*/ 	.word	0x00003170


	//   ....[26]....
        /*0190*/ 	.word	0x00003190


	//   ....[27]....
        /*0194*/ 	.word	0x000031c0


	//   ....[28]....
        /*0198*/ 	.word	0x000031d0


	//   ....[29]....
        /*019c*/ 	.word	0x000031f0


	//   ....[30]....
        /*01a0*/ 	.word	0x00003220


	//   ....[31]....
        /*01a4*/ 	.word	0x00003230


	//   ....[32]....
        /*01a8*/ 	.word	0x00003240


	//   ....[33]....
        /*01ac*/ 	.word	0x00003250


	//   ....[34]....
        /*01b0*/ 	.word	0x00003260


	//   ....[35]....
        /*01b4*/ 	.word	0x000035b0


	//   ....[36]....
        /*01b8*/ 	.word	0x000035f0


	//   ....[37]....
        /*01bc*/ 	.word	0x000036d0


	//   ....[38]....
        /*01c0*/ 	.word	0x00003720


	//   ....[39]....
        /*01c4*/ 	.word	0x000037f0


	//   ....[40]....
        /*01c8*/ 	.word	0x00003840


	//   ....[41]....
        /*01cc*/ 	.word	0x00003910


	//   ....[42]....
        /*01d0*/ 	.word	0x00003960


	//   ....[43]....
        /*01d4*/ 	.word	0x00003980


	//   ....[44]....
        /*01d8*/ 	.word	0x000039b0


	//   ....[45]....
        /*01dc*/ 	.word	0x00003cb0


	//   ....[46]....
        /*01e0*/ 	.word	0x00003d80


	//   ....[47]....
        /*01e4*/ 	.word	0x000042a0


	//   ....[48]....
        /*01e8*/ 	.word	0x00004450


	//   ....[49]....
        /*01ec*/ 	.word	0x000044a0


	//   ....[50]....
        /*01f0*/ 	.word	0x000044d0


	//   ....[51]....
        /*01f4*/ 	.word	0x000044f0


	//   ....[52]....
        /*01f8*/ 	.word	0x00004510


	//   ....[53]....
        /*01fc*/ 	.word	0x000045c0


	//   ....[54]....
        /*0200*/ 	.word	0x00004610


	//   ....[55]....
        /*0204*/ 	.word	0x00004630


	//   ....[56]....
        /*0208*/ 	.word	0x00004650


	//   ....[57]....
        /*020c*/ 	.word	0x00004670


	//----- nvinfo : EIATTR_EXIT_INSTR_OFFSETS
	.align		4
.L_3271:
        /*0210*/ 	.byte	0x04, 0x1c
        /*0212*/ 	.short	(.L_3273 - .L_3272)


	//   ....[0]....
.L_3272:
        /*0214*/ 	.word	0x00004730


	//   ....[1]....
        /*0218*/ 	.word	0x00004be0


	//----- nvinfo : EIATTR_MAX_THREADS
	.align		4
.L_3273:
        /*021c*/ 	.byte	0x04, 0x05
        /*021e*/ 	.short	(.L_3275 - .L_3274)
.L_3274:
        /*0220*/ 	.word	0x00000020
        /*0224*/ 	.word	0x00000001
        /*0228*/ 	.word	0x00000001


	//----- nvinfo : EIATTR_CRS_STACK_SIZE
	.align		4
.L_3275:
        /*022c*/ 	.byte	0x04, 0x1e
        /*022e*/ 	.short	(.L_3277 - .L_3276)
.L_3276:
        /*0230*/ 	.word	0x00000000
.L_3277:


//--------------------- .nv.info._Z25selective_scan_bwd_kernelI32Selective_Scan_bwd_kernel_traitsILi32ELi8ELb1ELb0ELb1ELb0ELb0EffEEv12SSMParamsBwd --------------------------
	.section	.nv.info._Z25selective_scan_bwd_kernelI32Selective_Scan_bwd_kernel_traitsILi32ELi8ELb1ELb0ELb1ELb0ELb0EffEEv12SSMParamsBwd,"",@"SHT_CUDA_INFO"
	.sectionflags	@""
	.align	4


	//----- nvinfo : EIATTR_CUDA_API_VERSION
	.align		4
        /*0000*/ 	.byte	0x04, 0x37
        /*0002*/ 	.short	(.L_3279 - .L_3278)
.L_3278:
        /*0004*/ 	.word	0x00000082


	//----- nvinfo : EIATTR_SW2861232_WAR
	.align		4
.L_3279:
        /*0008*/ 	.byte	0x01, 0x35
	.zero		2


	//----- nvinfo : EIATTR_PARAM_CBANK
	.align		4
        /*000c*/ 	.byte	0x04, 0x0a
        /*000e*/ 	.short	(.L_3281 - .L_3280)
	.align		4
.L_3280:
        /*0010*/ 	.word	index@(.nv.constant0._Z25selective_scan_bwd_kernelI32Selective_Scan_bwd_kernel_traitsILi32ELi8ELb1ELb0ELb1ELb0ELb0EffEEv12SSMParamsBwd)
        /*0014*/ 	.short	0x0160
        /*0016*/ 	.short	0x01f0


	//----- nvinfo : EIATTR_CBANK_PARAM_SIZE
	.align		4
.L_3281:
        /*0018*/ 	.byte	0x03, 0x19
        /*001a*/ 	.short	0x01f0


	//----- nvinfo : EIATTR_KPARAM_INFO
	.align		4
        /*001c*/ 	.byte	0x04, 0x17
        /*001e*/ 	.short	(.L_3283 - .L_3282)
.L_3282:
        /*0020*/ 	.word	0x00000000
        /*0024*/ 	.short	0x0000
        /*0026*/ 	.short	0x0000
        /*0028*/ 	.byte	0x00, 0xf0, 0xc1, 0x07


	//----- nvinfo : EIATTR_MAXREG_COUNT
	.align		4
.L_3283:
        /*002c*/ 	.byte	0x03, 0x1b
        /*002e*/ 	.short	0x00ff


	//----- nvinfo : EIATTR_NUM_BARRIERS
	.align		4
        /*0030*/ 	.byte	0x02, 0x4c
        /*0032*/ 	.byte	0x01
	.zero		1


	//----- nvinfo : EIATTR_MERCURY_ISA_VERSION
	.align		4
        /*0034*/ 	.byte	0x03, 0x5f
        /*0036*/ 	.short	0x0000


	//----- nvinfo : EIATTR_COOP_GROUP_MASK_REGIDS
	.align		4
        /*0038*/ 	.byte	0x04, 0x29
        /*003a*/ 	.short	(.L_3285 - .L_3284)


	//   ....[0]....
.L_3284:
        /*003c*/ 	.word	0xffffffff


	//   ....[1]....
        /*0040*/ 	.word	0xffffffff


	//   ....[2]....
        /*0044*/ 	.word	0xffffffff


	//   ....[3]....
        /*0048*/ 	.word	0xffffffff


	//   ....[4]....
        /*004c*/ 	.word	0xffffffff


	//   ....[5]....
        /*0050*/ 	.word	0xffffffff


	//   ....[6]....
        /*0054*/ 	.word	0xffffffff


	//   ....[7]....
        /*0058*/ 	.word	0xffffffff


	//   ....[8]....
        /*005c*/ 	.word	0xffffffff


	//   ....[9]....
        /*0060*/ 	.word	0xffffffff


	//   ....[10]....
        /*0064*/ 	.word	0xffffffff


	//   ....[11]....
        /*0068*/ 	.word	0xffffffff


	//   ....[12]....
        /*006c*/ 	.word	0xffffffff


	//   ....[13]....
        /*0070*/ 	.word	0xffffffff


	//   ....[14]....
        /*0074*/ 	.word	0xffffffff


	//   ....[15]....
        /*0078*/ 	.word	0xffffffff


	//   ....[16]....
        /*007c*/ 	.word	0xffffffff


	//   ....[17]....
        /*0080*/ 	.word	0xffffffff


	//   ....[18]....
        /*0084*/ 	.word	0xffffffff


	//   ....[19]....
        /*0088*/ 	.word	0xffffffff


	//   ....[20]....
        /*008c*/ 	.word	0xffffffff


	//   ....[21]....
        /*0090*/ 	.word	0xffffffff


	//   ....[22]....
        /*0094*/ 	.word	0xffffffff


	//   ....[23]....
        /*0098*/ 	.word	0xffffffff


	//   ....[24]....
        /*009c*/ 	.word	0xffffffff


	//   ....[25]....
        /*00a0*/ 	.word	0xffffffff


	//   ....[26]....
        /*00a4*/ 	.word	0xffffffff


	//   ....[27]....
        /*00a8*/ 	.word	0xffffffff


	//   ....[28]....
        /*00ac*/ 	.word	0xffffffff


	//   ....[29]....
        /*00b0*/ 	.word	0xffffffff


	//   ....[30]....
        /*00b4*/ 	.word	0xffffffff


	//   ....[31]....
        /*00b8*/ 	.word	0xffffffff


	//   ....[32]....
        /*00bc*/ 	.word	0xffffffff


	//   ....[33]....
        /*00c0*/ 	.word	0xffffffff


	//   ....[34]....
        /*00c4*/ 	.word	0xffffffff


	//   ....[35]....
        /*00c8*/ 	.word	0xffffffff


	//   ....[36]....
        /*00cc*/ 	.word	0xffffffff


	//   ....[37]....
        /*00d0*/ 	.word	0xffffffff


	//   ....[38]....
        /*00d4*/ 	.word	0xffffffff


	//   ....[39]....
        /*00d8*/ 	.word	0xffffffff


	//   ....[40]....
        /*00dc*/ 	.word	0xffffffff


	//   ....[41]....
        /*00e0*/ 	.word	0xffffffff


	//   ....[42]....
        /*00e4*/ 	.word	0xffffffff


	//   ....[43]....
        /*00e8*/ 	.word	0xffffffff


	//   ....[44]....
        /*00ec*/ 	.word	0xffffffff


	//   ....[45]....
        /*00f0*/ 	.word	0xffffffff


	//   ....[46]....
        /*00f4*/ 	.word	0xffffffff


	//   ....[47]....
        /*00f8*/ 	.word	0xffffffff


	//   ....[48]....
        /*00fc*/ 	.word	0xffffffff


	//   ....[49]....
        /*0100*/ 	.word	0xffffffff


	//   ....[50]....
        /*0104*/ 	.word	0xffffffff


	//   ....[51]....
        /*0108*/ 	.word	0xffffffff


	//   ....[52]....
        /*010c*/ 	.word	0xffffffff


	//   ....[53]....
        /*0110*/ 	.word	0xffffffff


	//----- nvinfo : EIATTR_COOP_GROUP_INSTR_OFFSETS
	.align		4
.L_3285:
        /*0114*/ 	.byte	0x04, 0x28
        /*0116*/ 	.short	(.L_3287 - .L_3286)


	//   ....[0]....
.L_3286:
        /*0118*/ 	.word	0x000009f0


	//   ....[1]....
        /*011c*/ 	.word	0x00000a90


	//   ....[2]....
        /*0120*/ 	.word	0x00000b20


	//   ....[3]....
        /*0124*/ 	.word	0x00001360


	//   ....[4]....
        /*0128*/ 	.word	0x000018e0


	//   ....[5]....
        /*012c*/ 	.word	0x00001900


	//   ....[6]....
        /*0130*/ 	.word	0x00001910


	//   ....[7]....
        /*0134*/ 	.word	0x00001920


	//   ....[8]....
        /*0138*/ 	.word	0x00001950


	//   ....[9]....
        /*013c*/ 	.word	0x00001980


	//   ....[10]....
        /*0140*/ 	.word	0x000019a0


	//   ....[11]....
        /*0144*/ 	.word	0x000019c0


	//   ....[12]....
        /*0148*/ 	.word	0x000019f0


	//   ....[13]....
        /*014c*/ 	.word	0x00001a20


	//   ....[14]....
        /*0150*/ 	.word	0x00001a40


	//   ....[15]....
        /*0154*/ 	.word	0x00001a60


	//   ....[16]....
        /*0158*/ 	.word	0x00001a90


	//   ....[17]....
        /*015c*/ 	.word	0x00001ac0


	//   ....[18]....
        /*0160*/ 	.word	0x00001b00


	//   ....[19]....
        /*0164*/ 	.word	0x00001b30


	//   ....[20]....
        /*0168*/ 	.word	0x00001b80


	//   ....[21]....
        /*016c*/ 	.word	0x00001ba0


	//   ....[22]....
        /*0170*/ 	.word	0x00001bc0


	//   ....[23]....
        /*0174*/ 	.word	0x00001be0


	//   ....[24]....
        /*0178*/ 	.word	0x00001c10


	//   ....[25]....
        /*017c*/ 	.word	0x00001c30


	//   ....[26]....
        /*0180*/ 	.word	0x00001c50


	//   ....[27]....
        /*0184*/ 	.word	0x00001c60


	//   ....[28]....
        /*0188*/ 	.word	0x00001c70


	//   ....[29]....
        /*018c*/ 	.word	0x00001c80


	//   ....[30]....
        /*0190*/ 	.word	0x00001c90


	//   ....[31]....
        /*0194*/ 	.word	0x00001ca0


	//   ....[32]....
        /*0198*/ 	.word	0x00002740


	//   ....[33]....
        /*019c*/ 	.word	0x00002780


	//   ....[34]....
        /*01a0*/ 	.word	0x00002870


	//   ....[35]....
        /*01a4*/ 	.word	0x000028a0


	//   ....[36]....
        /*01a8*/ 	.word	0x00002950


	//   ....[37]....
        /*01ac*/ 	.word	0x00002970


	//   ....[38]....
        /*01b0*/ 	.word	0x000029a0


	//   ....[39]....
        /*01b4*/ 	.word	0x000029c0


	//   ....[40]....
        /*01b8*/ 	.word	0x000029f0


	//   ....[41]....
        /*01bc*/ 	.word	0x00002a20


	//   ....[42]....
        /*01c0*/ 	.word	0x00002e40


	//   ....[43]....
        /*01c4*/ 	.word	0x00002f90


	//   ....[44]....
        /*01c8*/ 	.word	0x00003130


	//   ....[45]....
        /*01cc*/ 	.word	0x00003180


	//   ....[46]....
        /*01d0*/ 	.word	0x000031b0


	//   ....[47]....
        /*01d4*/ 	.word	0x000031d0


	//   ....[48]....
        /*01d8*/ 	.word	0x000031f0


	//   ....[49]....
        /*01dc*/ 	.word	0x000032a0


	//   ....[50]....
        /*01e0*/ 	.word	0x000032f0


	//   ....[51]....
        /*01e4*/ 	.word	0x00003310


	//   ....[52]....
        /*01e8*/ 	.word	0x00003330


	//   ....[53]....
        /*01ec*/ 	.word	0x00003350


	//----- nvinfo : EIATTR_EXIT_INSTR_OFFSETS
	.align		4
.L_3287:
        /*01f0*/ 	.byte	0x04, 0x1c
        /*01f2*/ 	.short	(.L_3289 - .L_3288)


	//   ....[0]....
.L_3288:
        /*01f4*/ 	.word	0x00003410


	//   ....[1]....
        /*01f8*/ 	.word	0x00003630


	//----- nvinfo : EIATTR_MAX_THREADS
	.align		4
.L_3289:
        /*01fc*/ 	.byte	0x04, 0x05
        /*01fe*/ 	.short	(.L_3291 - .L_3290)
.L_3290:
        /*0200*/ 	.word	0x00000020
        /*0204*/ 	.word	0x00000001
        /*0208*/ 	.word	0x00000001


	//----- nvinfo : EIATTR_CRS_STACK_SIZE
	.align		4
.L_3291:
        /*020c*/ 	.byte	0x04, 0x1e
        /*020e*/ 	.short	(.L_3293 - .L_3292)
.L_3292:
        /*0210*/ 	.word	0x00000000
.L_3293:


//--------------------- .nv.info._Z25selective_scan_bwd_kernelI32Selective_Scan_bwd_kernel_traitsILi32ELi8ELb1ELb0ELb1ELb0ELb1EffEEv12SSMParamsBwd --------------------------
	.section	.nv.info._Z25selective_scan_bwd_kernelI32Selective_Scan_bwd_kernel_traitsILi32ELi8ELb1ELb0ELb1ELb0ELb1EffEEv12SSMParamsBwd,"",@"SHT_CUDA_INFO"
	.sectionflags	@""
	.align	4


	//----- nvinfo : EIATTR_CUDA_API_VERSION
	.align		4
        /*0000*/ 	.byte	0x04, 0x37
        /*0002*/ 	.short	(.L_3295 - .L_3294)
.L_3294:
        /*0004*/ 	.word	0x00000082


	//----- nvinfo : EIATTR_SW2861232_WAR
	.align		4
.L_3295:
        /*0008*/ 	.byte	0x01, 0x35
	.zero		2


	//----- nvinfo : EIATTR_PARAM_CBANK
	.align		4
        /*000c*/ 	.byte	0x04, 0x0a
        /*000e*/ 	.short	(.L_3297 - .L_3296)
	.align		4
.L_3296:
        /*0010*/ 	.word	index@(.nv.constant0._Z25selective_scan_bwd_kernelI32Selective_Scan_bwd_kernel_traitsILi32ELi8ELb1ELb0ELb1ELb0ELb1EffEEv12SSMParamsBwd)
        /*0014*/ 	.short	0x0160
        /*0016*/ 	.short	0x01f0


	//----- nvinfo : EIATTR_CBANK_PARAM_SIZE
	.align		4
.L_3297:
        /*0018*/ 	.byte	0x03, 0x19
        /*001a*/ 	.short	0x01f0


	//----- nvinfo : EIATTR_KPARAM_INFO
	.align		4
        /*001c*/ 	.byte	0x04, 0x17
        /*001e*/ 	.short	(.L_3299 - .L_3298)
.L_3298:
        /*0020*/ 	.word	0x00000000
        /*0024*/ 	.short	0x0000
        /*0026*/ 	.short	0x0000
        /*0028*/ 	.byte	0x00, 0xf0, 0xc1, 0x07


	//----- nvinfo : EIATTR_MAXREG_COUNT
	.align		4
.L_3299:
        /*002c*/ 	.byte	0x03, 0x1b
        /*002e*/ 	.short	0x00ff


	//----- nvinfo : EIATTR_NUM_BARRIERS
	.align		4
        /*0030*/ 	.byte	0x02, 0x4c
        /*0032*/ 	.byte	0x01
	.zero		1


	//----- nvinfo : EIATTR_MERCURY_ISA_VERSION
	.align		4
        /*0034*/ 	.byte	0x03, 0x5f
        /*0036*/ 	.short	0x0000


	//----- nvinfo : EIATTR_COOP_GROUP_MASK_REGIDS
	.align		4
        /*0038*/ 	.byte	0x04, 0x29
        /*003a*/ 	.short	(.L_3301 - .L_3300)


	//   ....[0]....
.L_3300:
        /*003c*/ 	.word	0xffffffff


	//   ....[1]....
        /*0040*/ 	.word	0xffffffff


	//   ....[2]....
        /*0044*/ 	.word	0xffffffff


	//   ....[3]....
        /*0048*/ 	.word	0xffffffff


	//   ....[4]....
        /*004c*/ 	.word	0xffffffff


	//   ....[5]....
        /*0050*/ 	.word	0xffffffff


	//   ....[6]....
        /*0054*/ 	.word	0xffffffff


	//   ....[7]....
        /*0058*/ 	.word	0xffffffff


	//   ....[8]....
        /*005c*/ 	.word	0xffffffff


	//   ....[9]....
        /*0060*/ 	.word	0xffffffff


	//   ....[10]....
        /*0064*/ 	.word	0xffffffff


	//   ....[11]....
        /*0068*/ 	.word	0xffffffff


	//   ....[12]....
        /*006c*/ 	.word	0xffffffff


	//   ....[13]....
        /*0070*/ 	.word	0xffffffff


	//   ....[14]....
        /*0074*/ 	.word	0xffffffff


	//   ....[15]....
        /*0078*/ 	.word	0xffffffff


	//   ....[16]....
        /*007c*/ 	.word	0xffffffff


	//   ....[17]....
        /*0080*/ 	.word	0xffffffff


	//   ....[18]....
        /*0084*/ 	.word	0xffffffff


	//   ....[19]....
        /*0088*/ 	.word	0xffffffff


	//   ....[20]....
        /*008c*/ 	.word	0xffffffff


	//   ....[21]....
        /*0090*/ 	.word	0xffffffff


	//   ....[22]....
        /*0094*/ 	.word	0xffffffff


	//   ....[23]....
        /*0098*/ 	.word	0xffffffff


	//   ....[24]....
        /*009c*/ 	.word	0xffffffff


	//   ....[25]....
        /*00a0*/ 	.word	0xffffffff


	//   ....[26]....
        /*00a4*/ 	.word	0xffffffff


	//   ....[27]....
        /*00a8*/ 	.word	0xffffffff


	//   ....[28]....
        /*00ac*/ 	.word	0xffffffff


	//   ....[29]....
        /*00b0*/ 	.word	0xffffffff


	//   ....[30]....
        /*00b4*/ 	.word	0xffffffff


	//   ....[31]....
        /*00b8*/ 	.word	0xffffffff


	//   ....[32]....
        /*00bc*/ 	.word	0xffffffff


	//   ....[33]....
        /*00c0*/ 	.word	0xffffffff


	//   ....[34]....
        /*00c4*/ 	.word	0xffffffff


	//   ....[35]....
        /*00c8*/ 	.word	0xffffffff


	//   ....[36]....
        /*00cc*/ 	.word	0xffffffff


	//   ....[37]....
        /*00d0*/ 	.word	0xffffffff


	//   ....[38]....
        /*00d4*/ 	.word	0xffffffff


	//   ....[39]....
        /*00d8*/ 	.word	0xffffffff


	//   ....[40]....
        /*00dc*/ 	.word	0xffffffff


	//   ....[41]....
        /*00e0*/ 	.word	0xffffffff


	//   ....[42]....
        /*00e4*/ 	.word	0xffffffff


	//   ....[43]....
        /*00e8*/ 	.word	0xffffffff


	//   ....[44]....
        /*00ec*/ 	.word	0xffffffff


	//   ....[45]....
        /*00f0*/ 	.word	0xffffffff


	//   ....[46]....
        /*00f4*/ 	.word	0xffffffff


	//   ....[47]....
        /*00f8*/ 	.word	0xffffffff


	//   ....[48]....
        /*00fc*/ 	.word	0xffffffff


	//   ....[49]....
        /*0100*/ 	.word	0xffffffff


	//   ....[50]....
        /*0104*/ 	.word	0xffffffff


	//   ....[51]....
        /*0108*/ 	.word	0xffffffff


	//   ....[52]....
        /*010c*/ 	.word	0xffffffff


	//   ....[53]....
        /*0110*/ 	.word	0xffffffff


	//   ....[54]....
        /*0114*/ 	.word	0xffffffff


	//   ....[55]....
        /*0118*/ 	.word	0xffffffff


	//   ....[56]....
        /*011c*/ 	.word	0xffffffff


	//   ....[57]....
        /*0120*/ 	.word	0xffffffff


	//----- nvinfo : EIATTR_COOP_GROUP_INSTR_OFFSETS
	.align		4
.L_3301:
        /*0124*/ 	.byte	0x04, 0x28
        /*0126*/ 	.short	(.L_3303 - .L_3302)


	//   ....[0]....
.L_3302:
        /*0128*/ 	.word	0x00000a20


	//   ....[1]....
        /*012c*/ 	.word	0x00000ac0


	//   ....[2]....
        /*0130*/ 	.word	0x00000c30


	//   ....[3]....
        /*0134*/ 	.word	0x00000d70


	//   ....[4]....
        /*0138*/ 	.word	0x000010a0


	//   ....[5]....
        /*013c*/ 	.word	0x000013f0


	//   ....[6]....
        /*0140*/ 	.word	0x000016b0


	//   ....[7]....
        /*0144*/ 	.word	0x00001e60


	//   ....[8]....
        /*0148*/ 	.word	0x00002130


	//   ....[9]....
        /*014c*/ 	.word	0x00002190


	//   ....[10]....
        /*0150*/ 	.word	0x00002300


	//   ....[11]....
        /*0154*/ 	.word	0x00002330


	//   ....[12]....
        /*0158*/ 	.word	0x000023d0


	//   ....[13]....
        /*015c*/ 	.word	0x000023f0


	//   ....[14]....
        /*0160*/ 	.word	0x00002420


	//   ....[15]....
        /*0164*/ 	.word	0x00002430


	//   ....[16]....
        /*0168*/ 	.word	0x00002460


	//   ....[17]....
        /*016c*/ 	.word	0x00002490


	//   ....[18]....
        /*0170*/ 	.word	0x000024b0


	//   ....[19]....
        /*0174*/ 	.word	0x000024d0


	//   ....[20]....
        /*0178*/ 	.word	0x00002500


	//   ....[21]....
        /*017c*/ 	.word	0x00002530


	//   ....[22]....
        /*0180*/ 	.word	0x00002550


	//   ....[23]....
        /*0184*/ 	.word	0x00002570


	//   ....[24]....
        /*0188*/ 	.word	0x00002590


	//   ....[25]....
        /*018c*/ 	.word	0x000025c0


	//   ....[26]....
        /*0190*/ 	.word	0x00002600


	//   ....[27]....
        /*0194*/ 	.word	0x00002640


	//   ....[28]....
        /*0198*/ 	.word	0x00002660


	//   ....[29]....
        /*019c*/ 	.word	0x000026b0


	//   ....[30]....
        /*01a0*/ 	.word	0x000026c0


	//   ....[31]....
        /*01a4*/ 	.word	0x00002760


	//   ....[32]....
        /*01a8*/ 	.word	0x000027a0


	//   ....[33]....
        /*01ac*/ 	.word	0x000027c0


	//   ....[34]....
        /*01b0*/ 	.word	0x000027f0


	//   ....[35]....
        /*01b4*/ 	.word	0x00002820


	//   ....[36]....
        /*01b8*/ 	.word	0x00003180


	//   ....[37]....
        /*01bc*/ 	.word	0x000031c0


	//   ....[38]....
        /*01c0*/ 	.word	0x000032b0


	//   ....[39]....
        /*01c4*/ 	.word	0x000032e0


	//   ....[40]....
        /*01c8*/ 	.word	0x00003340


	//   ....[41]....
        /*01cc*/ 	.word	0x00003360


	//   ....[42]....
        /*01d0*/ 	.word	0x00003390


	//   ....[43]....
        /*01d4*/ 	.word	0x000033b0


	//   ....[44]....
        /*01d8*/ 	.word	0x000033e0


	//   ....[45]....
        /*01dc*/ 	.word	0x00003410


	//   ....[46]....
        /*01e0*/ 	.word	0x00003870


	//   ....[47]....
        /*01e4*/ 	.word	0x000039e0


	//   ....[48]....
        /*01e8*/ 	.word	0x00003b60


	//   ....[49]....
        /*01ec*/ 	.word	0x00003bc0


	//   ....[50]....
        /*01f0*/ 	.word	0x00003be0


	//   ....[51]....
        /*01f4*/ 	.word	0x00003c00


	//   ....[52]....
        /*01f8*/ 	.word	0x00003c20


	//   ....[53]....
        /*01fc*/ 	.word	0x00003cd0


	//   ....[54]....
        /*0200*/ 	.word	0x00003d20


	//   ....[55]....
        /*0204*/ 	.word	0x00003d40


	//   ....[56]....
        /*0208*/ 	.word	0x00003d60


	//   ....[57]....
        /*020c*/ 	.word	0x00003d80


	//----- nvinfo : EIATTR_EXIT_INSTR_OFFSETS
	.align		4
.L_3303:
        /*0210*/ 	.byte	0x04, 0x1c
        /*0212*/ 	.short	(.L_3305 - .L_3304)


	//   ....[0]....
.L_3304:
        /*0214*/ 	.word	0x00003e40


	//   ....[1]....
        /*0218*/ 	.word	0x00004060


	//----- nvinfo : EIATTR_MAX_THREADS
	.align		4
.L_3305:
        /*021c*/ 	.byte	0x04, 0x05
        /*021e*/ 	.short	(.L_3307 - .L_3306)
.L_3306:
        /*0220*/ 	.word	0x00000020
        /*0224*/ 	.word	0x00000001
        /*0228*/ 	.word	0x00000001


	//----- nvinfo : EIATTR_CRS_STACK_SIZE
	.align		4
.L_3307:
        /*022c*/ 	.byte	0x04, 0x1e
        /*022e*/ 	.short	(.L_3309 - .L_3308)
.L_3308:
        /*0230*/ 	.word	0x00000000
.L_3309:


//--------------------- .nv.info._Z25selective_scan_bwd_kernelI32Selective_Scan_bwd_kernel_traitsILi32ELi8ELb1ELb0ELb1ELb1ELb0EffEEv12SSMParamsBwd --------------------------
	.section	.nv.info._Z25selective_scan_bwd_kernelI32Selective_Scan_bwd_kernel_traitsILi32ELi8ELb1ELb0ELb1ELb1ELb0EffEEv12SSMParamsBwd,"",@"SHT_CUDA_INFO"
	.sectionflags	@""
	.align	4


	//----- nvinfo : EIATTR_CUDA_API_VERSION
	.align		4
        /*0000*/ 	.byte	0x04, 0x37
        /*0002*/ 	.short	(.L_3311 - .L_3310)
.L_3310:
        /*0004*/ 	.word	0x00000082


	//----- nvinfo : EIATTR_SW2861232_WAR
	.align		4
.L_3311:
        /*0008*/ 	.byte	0x01, 0x35
	.zero		2


	//----- nvinfo : EIATTR_PARAM_CBANK
	.align		4
        /*000c*/ 	.byte	0x04, 0x0a
        /*000e*/ 	.short	(.L_3313 - .L_3312)
	.align		4
.L_3312:
        /*0010*/ 	.word	index@(.nv.constant0._Z25selective_scan_bwd_kernelI32Selective_Scan_bwd_kernel_traitsILi32ELi8ELb1ELb0ELb1ELb1ELb0EffEEv12SSMParamsBwd)
        /*0014*/ 	.short	0x0160
        /*0016*/ 	.short	0x01f0


	//----- nvinfo : EIATTR_CBANK_PARAM_SIZE
	.align		4
.L_3313:
        /*0018*/ 	.byte	0x03, 0x19
        /*001a*/ 	.short	0x01f0


	//----- nvinfo : EIATTR_KPARAM_INFO
	.align		4
        /*001c*/ 	.byte	0x04, 0x17
        /*001e*/ 	.short	(.L_3315 - .L_3314)
.L_3314:
        /*0020*/ 	.word	0x00000000
        /*0024*/ 	.short	0x0000
        /*0026*/ 	.short	0x0000
        /*0028*/ 	.byte	0x00, 0xf0, 0xc1, 0x07


	//----- nvinfo : EIATTR_MAXREG_COUNT
	.align		4
.L_3315:
        /*002c*/ 	.byte	0x03, 0x1b
        /*002e*/ 	.short	0x00ff


	//----- nvinfo : EIATTR_NUM_BARRIERS
	.align		4
        /*0030*/ 	.byte	0x02, 0x4c
        /*0032*/ 	.byte	0x01
	.zero		1


	//----- nvinfo : EIATTR_MERCURY_ISA_VERSION
	.align		4
        /*0034*/ 	.byte	0x03, 0x5f
        /*0036*/ 	.short	0x0000


	//----- nvinfo : EIATTR_COOP_GROUP_MASK_REGIDS
	.align		4
        /*0038*/ 	.byte	0x04, 0x29
        /*003a*/ 	.short	(.L_3317 - .L_3316)


	//   ....[0]....
.L_3316:
        /*003c*/ 	.word	0xffffffff


	//   ....[1]....
        /*0040*/ 	.word	0xffffffff


	//   ....[2]....
        /*0044*/ 	.word	0xffffffff


	//   ....[3]....
        /*0048*/ 	.word	0xffffffff


	//   ....[4]....
        /*004c*/ 	.word	0xffffffff


	//   ....[5]....
        /*0050*/ 	.word	0xffffffff


	//   ....[6]....
        /*0054*/ 	.word	0xffffffff


	//   ....[7]....
        /*0058*/ 	.word	0xffffffff


	//   ....[8]....
        /*005c*/ 	.word	0xffffffff


	//   ....[9]....
        /*0060*/ 	.word	0xffffffff


	//   ....[10]....
        /*0064*/ 	.word	0xffffffff


	//   ....[11]....
        /*0068*/ 	.word	0xffffffff


	//   ....[12]....
        /*006c*/ 	.word	0xffffffff


	//   ....[13]....
        /*0070*/ 	.word	0xffffffff


	//   ....[14]....
        /*0074*/ 	.word	0xffffffff


	//   ....[15]....
        /*0078*/ 	.word	0xffffffff


	//   ....[16]....
        /*007c*/ 	.word	0xffffffff


	//   ....[17]....
        /*0080*/ 	.word	0xffffffff


	//   ....[18]....
        /*0084*/ 	.word	0xffffffff


	//   ....[19]....
        /*0088*/ 	.word	0xffffffff


	//   ....[20]....
        /*008c*/ 	.word	0xffffffff


	//   ....[21]....
        /*0090*/ 	.word	0xffffffff


	//   ....[22]....
        /*0094*/ 	.word	0xffffffff


	//   ....[23]....
        /*0098*/ 	.word	0xffffffff


	//   ....[24]....
        /*009c*/ 	.word	0xffffffff


	//   ....[25]....
        /*00a0*/ 	.word	0xffffffff


	//   ....[26]....
        /*00a4*/ 	.word	0xffffffff


	//   ....[27]....
        /*00a8*/ 	.word	0xffffffff


	//   ....[28]....
        /*00ac*/ 	.word	0xffffffff


	//   ....[29]....
        /*00b0*/ 	.word	0xffffffff


	//   ....[30]....
        /*00b4*/ 	.word	0xffffffff


	//   ....[31]....
        /*00b8*/ 	.word	0xffffffff


	//   ....[32]....
        /*00bc*/ 	.word	0xffffffff


	//   ....[33]....
        /*00c0*/ 	.word	0xffffffff


	//   ....[34]....
        /*00c4*/ 	.word	0xffffffff


	//   ....[35]....
        /*00c8*/ 	.word	0xffffffff


	//   ....[36]....
        /*00cc*/ 	.word	0xffffffff


	//   ....[37]....
        /*00d0*/ 	.word	0xffffffff


	//   ....[38]....
        /*00d4*/ 	.word	0xffffffff


	//   ....[39]....
        /*00d8*/ 	.word	0xffffffff


	//   ....[40]....
        /*00dc*/ 	.word	0xffffffff


	//   ....[41]....
        /*00e0*/ 	.word	0xffffffff


	//   ....[42]....
        /*00e4*/ 	.word	0xffffffff


	//   ....[43]....
        /*00e8*/ 	.word	0xffffffff


	//   ....[44]....
        /*00ec*/ 	.word	0xffffffff


	//   ....[45]....
        /*00f0*/ 	.word	0xffffffff


	//   ....[46]....
        /*00f4*/ 	.word	0xffffffff


	//   ....[47]....
        /*00f8*/ 	.word	0xffffffff


	//   ....[48]....
        /*00fc*/ 	.word	0xffffffff


	//   ....[49]....
        /*0100*/ 	.word	0xffffffff


	//   ....[50]....
        /*0104*/ 	.word	0xffffffff


	//   ....[51]....
        /*0108*/ 	.word	0xffffffff


	//   ....[52]....
        /*010c*/ 	.word	0xffffffff


	//   ....[53]....
        /*0110*/ 	.word	0xffffffff


	//   ....[54]....
        /*0114*/ 	.word	0xffffffff


	//----- nvinfo : EIATTR_COOP_GROUP_INSTR_OFFSETS
	.align		4
.L_3317:
        /*0118*/ 	.byte	0x04, 0x28
        /*011a*/ 	.short	(.L_3319 - .L_3318)


	//   ....[0]....
.L_3318:
        /*011c*/ 	.word	0x00000a10


	//   ....[1]....
        /*0120*/ 	.word	0x00000ab0


	//   ....[2]....
        /*0124*/ 	.word	0x00000c30


	//   ....[3]....
        /*0128*/ 	.word	0x00002480


	//   ....[4]....
        /*012c*/ 	.word	0x00002740


	//   ....[5]....
        /*0130*/ 	.word	0x00002840


	//   ....[6]....
        /*0134*/ 	.word	0x000029b0


	//   ....[7]....
        /*0138*/ 	.word	0x00002a00


	//   ....[8]....
        /*013c*/ 	.word	0x00002a30


	//   ....[9]....
        /*0140*/ 	.word	0x00002a40


	//   ....[10]....
        /*0144*/ 	.word	0x00002a60


	//   ....[11]....
        /*0148*/ 	.word	0x00002a90


	//   ....[12]....
        /*014c*/ 	.word	0x00002ac0


	//   ....[13]....
        /*0150*/ 	.word	0x00002ae0


	//   ....[14]....
        /*0154*/ 	.word	0x00002b00


	//   ....[15]....
        /*0158*/ 	.word	0x00002b30


	//   ....[16]....
        /*015c*/ 	.word	0x00002b60


	//   ....[17]....
        /*0160*/ 	.word	0x00002b80


	//   ....[18]....
        /*0164*/ 	.word	0x00002bb0


	//   ....[19]....
        /*0168*/ 	.word	0x00002bf0


	//   ....[20]....
        /*016c*/ 	.word	0x00002c40


	//   ....[21]....
        /*0170*/ 	.word	0x00002c60


	//   ....[22]....
        /*0174*/ 	.word	0x00002cb0


	//   ....[23]....
        /*0178*/ 	.word	0x00002cd0


	//   ....[24]....
        /*017c*/ 	.word	0x00002cf0


	//   ....[25]....
        /*0180*/ 	.word	0x00002d00


	//   ....[26]....
        /*0184*/ 	.word	0x00002d10


	//   ....[27]....
        /*0188*/ 	.word	0x00002d50


	//   ....[28]....
        /*018c*/ 	.word	0x00002d80


	//   ....[29]....
        /*0190*/ 	.word	0x00002db0


	//   ....[30]....
        /*0194*/ 	.word	0x00002e10


	//   ....[31]....
        /*0198*/ 	.word	0x00002e40


	//   ....[32]....
        /*019c*/ 	.word	0x000037a0


	//   ....[33]....
        /*01a0*/ 	.word	0x000037e0


	//   ....[34]....
        /*01a4*/ 	.word	0x000038d0


	//   ....[35]....
        /*01a8*/ 	.word	0x00003900


	//   ....[36]....
        /*01ac*/ 	.word	0x00003930


	//   ....[37]....
        /*01b0*/ 	.word	0x00003950


	//   ....[38]....
        /*01b4*/ 	.word	0x00003980


	//   ....[39]....
        /*01b8*/ 	.word	0x000039a0


	//   ....[40]....
        /*01bc*/ 	.word	0x000039e0


	//   ....[41]....
        /*01c0*/ 	.word	0x00003a20


	//   ....[42]....
        /*01c4*/ 	.word	0x00003df0


	//   ....[43]....
        /*01c8*/ 	.word	0x00004130


	//   ....[44]....
        /*01cc*/ 	.word	0x00004450


	//   ....[45]....
        /*01d0*/ 	.word	0x000045d0


	//   ....[46]....
        /*01d4*/ 	.word	0x00004620


	//   ....[47]....
        /*01d8*/ 	.word	0x00004650


	//   ....[48]....
        /*01dc*/ 	.word	0x00004670


	//   ....[49]....
        /*01e0*/ 	.word	0x00004690


	//   ....[50]....
        /*01e4*/ 	.word	0x00004740


	//   ....[51]....
        /*01e8*/ 	.word	0x00004790


	//   ....[52]....
        /*01ec*/ 	.word	0x000047b0


	//   ....[53]....
        /*01f0*/ 	.word	0x000047d0


	//   ....[54]....
        /*01f4*/ 	.word	0x000047f0


	//----- nvinfo : EIATTR_EXIT_INSTR_OFFSETS
	.align		4
.L_3319:
        /*01f8*/ 	.byte	0x04, 0x1c
        /*01fa*/ 	.short	(.L_3321 - .L_3320)


	//   ....[0]....
.L_3320:
        /*01fc*/ 	.word	0x000048b0


	//   ....[1]....
        /*0200*/ 	.word	0x00004ad0


	//----- nvinfo : EIATTR_MAX_THREADS
	.align		4
.L_3321:
        /*0204*/ 	.byte	0x04, 0x05
        /*0206*/ 	.short	(.L_3323 - .L_3322)
.L_3322:
        /*0208*/ 	.word	0x00000020
        /*020c*/ 	.word	0x00000001
        /*0210*/ 	.word	0x00000001


	//----- nvinfo : EIATTR_CRS_STACK_SIZE
	.align		4
.L_3323:
        /*0214*/ 	.byte	0x04, 0x1e
        /*0216*/ 	.short	(.L_3325 - .L_3324)
.L_3324:
        /*0218*/ 	.word	0x00000000
.L_3325:


//--------------------- .nv.info._Z25selective_scan_bwd_kernelI32Selective_Scan_bwd_kernel_traitsILi32ELi8ELb1ELb0ELb1ELb1ELb1EffEEv12SSMParamsBwd --------------------------
	.section	.nv.info._Z25selective_scan_bwd_kernelI32Selective_Scan_bwd_kernel_traitsILi32ELi8ELb1ELb0ELb1ELb1ELb1EffEEv12SSMParamsBwd,"",@"SHT_CUDA_INFO"
	.sectionflags	@""
	.align	4


	//----- nvinfo : EIATTR_CUDA_API_VERSION
	.align		4
        /*0000*/ 	.byte	0x04, 0x37
        /*0002*/ 	.short	(.L_3327 - .L_3326)
.L_3326:
        /*0004*/ 	.word	0x00000082


	//----- nvinfo : EIATTR_SW2861232_WAR
	.align		4
.L_3327:
        /*0008*/ 	.byte	0x01, 0x35
	.zero		2


	//----- nvinfo : EIATTR_PARAM_CBANK
	.align		4
        /*000c*/ 	.byte	0x04, 0x0a
        /*000e*/ 	.short	(.L_3329 - .L_3328)
	.align		4
.L_3328:
        /*0010*/ 	.word	index@(.nv.constant0._Z25selective_scan_bwd_kernelI32Selective_Scan_bwd_kernel_traitsILi32ELi8ELb1ELb0ELb1ELb1ELb1EffEEv12SSMParamsBwd)
        /*0014*/ 	.short	0x0160
        /*0016*/ 	.short	0x01f0


	//----- nvinfo : EIATTR_CBANK_PARAM_SIZE
	.align		4
.L_3329:
        /*0018*/ 	.byte	0x03, 0x19
        /*001a*/ 	.short	0x01f0


	//----- nvinfo : EIATTR_KPARAM_INFO
	.align		4
        /*001c*/ 	.byte	0x04, 0x17
        /*001e*/ 	.short	(.L_3331 - .L_3330)
.L_3330:
        /*0020*/ 	.word	0x00000000
        /*0024*/ 	.short	0x0000
        /*0026*/ 	.short	0x0000
        /*0028*/ 	.byte	0x00, 0xf0, 0xc1, 0x07


	//----- nvinfo : EIATTR_MAXREG_COUNT
	.align		4
.L_3331:
        /*002c*/ 	.byte	0x03, 0x1b
        /*002e*/ 	.short	0x00ff


	//----- nvinfo : EIATTR_NUM_BARRIERS
	.align		4
        /*0030*/ 	.byte	0x02, 0x4c
        /*0032*/ 	.byte	0x01
	.zero		1


	//----- nvinfo : EIATTR_MERCURY_ISA_VERSION
	.align		4
        /*0034*/ 	.byte	0x03, 0x5f
        /*0036*/ 	.short	0x0000


	//----- nvinfo : EIATTR_COOP_GROUP_MASK_REGIDS
	.align		4
        /*0038*/ 	.byte	0x04, 0x29
        /*003a*/ 	.short	(.L_3333 - .L_3332)


	//   ....[0]....
.L_3332:
        /*003c*/ 	.word	0xffffffff


	//   ....[1]....
        /*0040*/ 	.word	0xffffffff


	//   ....[2]....
        /*0044*/ 	.word	0xffffffff


	//   ....[3]....
        /*0048*/ 	.word	0xffffffff


	//   ....[4]....
        /*004c*/ 	.word	0xffffffff


	//   ....[5]....
        /*0050*/ 	.word	0xffffffff


	//   ....[6]....
        /*0054*/ 	.word	0xffffffff


	//   ....[7]....
        /*0058*/ 	.word	0xffffffff


	//   ....[8]....
        /*005c*/ 	.word	0xffffffff


	//   ....[9]....
        /*0060*/ 	.word	0xffffffff


	//   ....[10]....
        /*0064*/ 	.word	0xffffffff


	//   ....[11]....
        /*0068*/ 	.word	0xffffffff


	//   ....[12]....
        /*006c*/ 	.word	0xffffffff


	//   ....[13]....
        /*0070*/ 	.word	0xffffffff


	//   ....[14]....
        /*0074*/ 	.word	0xffffffff


	//   ....[15]....
        /*0078*/ 	.word	0xffffffff


	//   ....[16]....
        /*007c*/ 	.word	0xffffffff


	//   ....[17]....
        /*0080*/ 	.word	0xffffffff


	//   ....[18]....
        /*0084*/ 	.word	0xffffffff


	//   ....[19]....
        /*0088*/ 	.word	0xffffffff


	//   ....[20]....
        /*008c*/ 	.word	0xffffffff


	//   ....[21]....
        /*0090*/ 	.word	0xffffffff


	//   ....[22]....
        /*0094*/ 	.word	0xffffffff


	//   ....[23]....
        /*0098*/ 	.word	0xffffffff


	//   ....[24]....
        /*009c*/ 	.word	0xffffffff


	//   ....[25]....
        /*00a0*/ 	.word	0xffffffff


	//   ....[26]....
        /*00a4*/ 	.word	0xffffffff


	//   ....[27]....
        /*00a8*/ 	.word	0xffffffff


	//   ....[28]....
        /*00ac*/ 	.word	0xffffffff


	//   ....[29]....
        /*00b0*/ 	.word	0xffffffff


	//   ....[30]....
        /*00b4*/ 	.word	0xffffffff


	//   ....[31]....
        /*00b8*/ 	.word	0xffffffff


	//   ....[32]....
        /*00bc*/ 	.word	0xffffffff


	//   ....[33]....
        /*00c0*/ 	.word	0xffffffff


	//   ....[34]....
        /*00c4*/ 	.word	0xffffffff


	//   ....[35]....
        /*00c8*/ 	.word	0xffffffff


	//   ....[36]....
        /*00cc*/ 	.word	0xffffffff


	//   ....[37]....
        /*00d0*/ 	.word	0xffffffff


	//   ....[38]....
        /*00d4*/ 	.word	0xffffffff


	//   ....[39]....
        /*00d8*/ 	.word	0xffffffff


	//   ....[40]....
        /*00dc*/ 	.word	0xffffffff


	//   ....[41]....
        /*00e0*/ 	.word	0xffffffff


	//   ....[42]....
        /*00e4*/ 	.word	0xffffffff


	//   ....[43]....
        /*00e8*/ 	.word	0xffffffff


	//   ....[44]....
        /*00ec*/ 	.word	0xffffffff


	//   ....[45]....
        /*00f0*/ 	.word	0xffffffff


	//   ....[46]....
        /*00f4*/ 	.word	0xffffffff


	//   ....[47]....
        /*00f8*/ 	.word	0xffffffff


	//   ....[48]....
        /*00fc*/ 	.word	0xffffffff


	//   ....[49]....
        /*0100*/ 	.word	0xffffffff


	//   ....[50]....
        /*0104*/ 	.word	0xffffffff


	//   ....[51]....
        /*0108*/ 	.word	0xffffffff


	//   ....[52]....
        /*010c*/ 	.word	0xffffffff


	//   ....[53]....
        /*0110*/ 	.word	0xffffffff


	//   ....[54]....
        /*0114*/ 	.word	0xffffffff


	//   ....[55]....
        /*0118*/ 	.word	0xffffffff


	//   ....[56]....
        /*011c*/ 	.word	0xffffffff


	//   ....[57]....
        /*0120*/ 	.word	0xffffffff


	//   ....[58]....
        /*0124*/ 	.word	0xffffffff


	//----- nvinfo : EIATTR_COOP_GROUP_INSTR_OFFSETS
	.align		4
.L_3333:
        /*0128*/ 	.byte	0x04, 0x28
        /*012a*/ 	.short	(.L_3335 - .L_3334)


	//   ....[0]....
.L_3334:
        /*012c*/ 	.word	0x00000a40


	//   ....[1]....
        /*0130*/ 	.word	0x00000ae0


	//   ....[2]....
        /*0134*/ 	.word	0x00000d50


	//   ....[3]....
        /*0138*/ 	.word	0x00001f90


	//   ....[4]....
        /*013c*/ 	.word	0x000022d0


	//   ....[5]....
        /*0140*/ 	.word	0x000025a0


	//   ....[6]....
        /*0144*/ 	.word	0x00002850


	//   ....[7]....
        /*0148*/ 	.word	0x00003010


	//   ....[8]....
        /*014c*/ 	.word	0x000032d0


	//   ....[9]....
        /*0150*/ 	.word	0x000033d0


	//   ....[10]....
        /*0154*/ 	.word	0x00003570


	//   ....[11]....
        /*0158*/ 	.word	0x000035a0


	//   ....[12]....
        /*015c*/ 	.word	0x000035c0


	//   ....[13]....
        /*0160*/ 	.word	0x000035d0


	//   ....[14]....
        /*0164*/ 	.word	0x00003600


	//   ....[15]....
        /*0168*/ 	.word	0x00003630


	//   ....[16]....
        /*016c*/ 	.word	0x00003650


	//   ....[17]....
        /*0170*/ 	.word	0x00003670


	//   ....[18]....
        /*0174*/ 	.word	0x000036a0


	//   ....[19]....
        /*0178*/ 	.word	0x000036d0


	//   ....[20]....
        /*017c*/ 	.word	0x000036f0


	//   ....[21]....
        /*0180*/ 	.word	0x00003710


	//   ....[22]....
        /*0184*/ 	.word	0x00003750


	//   ....[23]....
        /*0188*/ 	.word	0x00003780


	//   ....[24]....
        /*018c*/ 	.word	0x000037b0


	//   ....[25]....
        /*0190*/ 	.word	0x000037e0


	//   ....[26]....
        /*0194*/ 	.word	0x00003840


	//   ....[27]....
        /*0198*/ 	.word	0x00003860


	//   ....[28]....
        /*019c*/ 	.word	0x00003880


	//   ....[29]....
        /*01a0*/ 	.word	0x00003890


	//   ....[30]....
        /*01a4*/ 	.word	0x000038a0


	//   ....[31]....
        /*01a8*/ 	.word	0x000038c0


	//   ....[32]....
        /*01ac*/ 	.word	0x000038e0


	//   ....[33]....
        /*01b0*/ 	.word	0x00003900


	//   ....[34]....
        /*01b4*/ 	.word	0x000039c0


	//   ....[35]....
        /*01b8*/ 	.word	0x000039f0


	//   ....[36]....
        /*01bc*/ 	.word	0x00004330


	//   ....[37]....
        /*01c0*/ 	.word	0x00004370


	//   ....[38]....
        /*01c4*/ 	.word	0x00004460


	//   ....[39]....
        /*01c8*/ 	.word	0x00004490


	//   ....[40]....
        /*01cc*/ 	.word	0x000044c0


	//   ....[41]....
        /*01d0*/ 	.word	0x000044e0


	//   ....[42]....
        /*01d4*/ 	.word	0x00004510


	//   ....[43]....
        /*01d8*/ 	.word	0x00004530


	//   ....[44]....
        /*01dc*/ 	.word	0x00004570


	//   ....[45]....
        /*01e0*/ 	.word	0x000045b0


	//   ....[46]....
        /*01e4*/ 	.word	0x00004980


	//   ....[47]....
        /*01e8*/ 	.word	0x00004d10


	//   ....[48]....
        /*01ec*/ 	.word	0x00005020


	//   ....[49]....
        /*01f0*/ 	.word	0x00005160


	//   ....[50]....
        /*01f4*/ 	.word	0x000051b0


	//   ....[51]....
        /*01f8*/ 	.word	0x000051e0


	//   ....[52]....
        /*01fc*/ 	.word	0x00005200


	//   ....[53]....
        /*0200*/ 	.word	0x00005220


	//   ....[54]....
        /*0204*/ 	.word	0x000052d0


	//   ....[55]....
        /*0208*/ 	.word	0x00005320


	//   ....[56]....
        /*020c*/ 	.word	0x00005340


	//   ....[57]....
        /*0210*/ 	.word	0x00005360


	//   ....[58]....
        /*0214*/ 	.word	0x00005380


	//----- nvinfo : EIATTR_EXIT_INSTR_OFFSETS
	.align		4
.L_3335:
        /*0218*/ 	.byte	0x04, 0x1c
        /*021a*/ 	.short	(.L_3337 - .L_3336)


	//   ....[0]....
.L_3336:
        /*021c*/ 	.word	0x00005440


	//   ....[1]....
        /*0220*/ 	.word	0x00005660


	//----- nvinfo : EIATTR_MAX_THREADS
	.align		4
.L_3337:
        /*0224*/ 	.byte	0x04, 0x05
        /*0226*/ 	.short	(.L_3339 - .L_3338)
.L_3338:
        /*0228*/ 	.word	0x00000020
        /*022c*/ 	.word	0x00000001
        /*0230*/ 	.word	0x00000001


	//----- nvinfo : EIATTR_CRS_STACK_SIZE
	.align		4
.L_3339:
        /*0234*/ 	.byte	0x04, 0x1e
        /*0236*/ 	.short	(.L_3341 - .L_3340)
.L_3340:
        /*0238*/ 	.word	0x00000000
.L_3341:


//--------------------- .nv.info._Z25selective_scan_bwd_kernelI32Selective_Scan_bwd_kernel_traitsILi32ELi8ELb1ELb1ELb0ELb0ELb0EffEEv12SSMParamsBwd --------------------------
	.section	.nv.info._Z25selective_scan_bwd_kernelI32Selective_Scan_bwd_kernel_traitsILi32ELi8ELb1ELb1ELb0ELb0ELb0EffEEv12SSMParamsBwd,"",@"SHT_CUDA_INFO"
	.sectionflags	@""
	.align	4


	//----- nvinfo : EIATTR_CUDA_API_VERSION
	.align		4
        /*0000*/ 	.byte	0x04, 0x37
        /*0002*/ 	.short	(.L_3343 - .L_3342)
.L_3342:
        /*0004*/ 	.word	0x00000082


	//----- nvinfo : EIATTR_SW2861232_WAR
	.align		4
.L_3343:
        /*0008*/ 	.byte	0x01, 0x35
	.zero		2


	//----- nvinfo : EIATTR_PARAM_CBANK
	.align		4
        /*000c*/ 	.byte	0x04, 0x0a
        /*000e*/ 	.short	(.L_3345 - .L_3344)
	.align		4
.L_3344:
        /*0010*/ 	.word	index@(.nv.constant0._Z25selective_scan_bwd_kernelI32Selective_Scan_bwd_kernel_traitsILi32ELi8ELb1ELb1ELb0ELb0ELb0EffEEv12SSMParamsBwd)
        /*0014*/ 	.short	0x0160
        /*0016*/ 	.short	0x01f0


	//----- nvinfo : EIATTR_CBANK_PARAM_SIZE
	.align		4
.L_3345:
        /*0018*/ 	.byte	0x03, 0x19
        /*001a*/ 	.short	0x01f0


	//----- nvinfo : EIATTR_KPARAM_INFO
	.align		4
        /*001c*/ 	.byte	0x04, 0x17
        /*001e*/ 	.short	(.L_3347 - .L_3346)
.L_3346:
        /*0020*/ 	.word	0x00000000
        /*0024*/ 	.short	0x0000
        /*0026*/ 	.short	0x0000
        /*0028*/ 	.byte	0x00, 0xf0, 0xc1, 0x07


	//----- nvinfo : EIATTR_MAXREG_COUNT
	.align		4
.L_3347:
        /*002c*/ 	.byte	0x03, 0x1b
        /*002e*/ 	.short	0x00ff


	//----- nvinfo : EIATTR_NUM_BARRIERS
	.align		4
        /*0030*/ 	.byte	0x02, 0x4c
        /*0032*/ 	.byte	0x01
	.zero		1


	//----- nvinfo : EIATTR_MERCURY_ISA_VERSION
	.align		4
        /*0034*/ 	.byte	0x03, 0x5f
        /*0036*/ 	.short	0x0000


	//----- nvinfo : EIATTR_COOP_GROUP_MASK_REGIDS
	.align		4
        /*0038*/ 	.byte	0x04, 0x29
        /*003a*/ 	.short	(.L_3349 - .L_3348)


	//   ....[0]....
.L_3348:
        /*003c*/ 	.word	0xffffffff


	//   ....[1]....
        /*0040*/ 	.word	0xffffffff


	//   ....[2]....
        /*0044*/ 	.word	0xffffffff


	//   ....[3]....
        /*0048*/ 	.word	0xffffffff


	//   ....[4]....
        /*004c*/ 	.word	0xffffffff


	//   ....[5]....
        /*0050*/ 	.word	0xffffffff


	//   ....[6]....
        /*0054*/ 	.word	0xffffffff


	//   ....[7]....
        /*0058*/ 	.word	0xffffffff


	//   ....[8]....
        /*005c*/ 	.word	0xffffffff


	//   ....[9]....
        /*0060*/ 	.word	0xffffffff


	//   ....[10]....
        /*0064*/ 	.word	0xffffffff


	//   ....[11]....
        /*0068*/ 	.word	0xffffffff


	//   ....[12]....
        /*006c*/ 	.word	0xffffffff


	//   ....[13]....
        /*0070*/ 	.word	0xffffffff


	//   ....[14]....
        /*0074*/ 	.word	0xffffffff


	//   ....[15]....
        /*0078*/ 	.word	0xffffffff


	//   ....[16]....
        /*007c*/ 	.word	0xffffffff


	//   ....[17]....
        /*0080*/ 	.word	0xffffffff


	//   ....[18]....
        /*0084*/ 	.word	0xffffffff


	//   ....[19]....
        /*0088*/ 	.word	0xffffffff


	//   ....[20]....
        /*008c*/ 	.word	0xffffffff


	//   ....[21]....
        /*0090*/ 	.word	0xffffffff


	//   ....[22]....
        /*0094*/ 	.word	0xffffffff


	//   ....[23]....
        /*0098*/ 	.word	0xffffffff


	//   ....[24]....
        /*009c*/ 	.word	0xffffffff


	//   ....[25]....
        /*00a0*/ 	.word	0xffffffff


	//   ....[26]....
        /*00a4*/ 	.word	0xffffffff


	//   ....[27]....
        /*00a8*/ 	.word	0xffffffff


	//   ....[28]....
        /*00ac*/ 	.word	0xffffffff


	//   ....[29]....
        /*00b0*/ 	.word	0xffffffff


	//   ....[30]....
        /*00b4*/ 	.word	0xffffffff


	//   ....[31]....
        /*00b8*/ 	.word	0xffffffff


	//   ....[32]....
        /*00bc*/ 	.word	0xffffffff


	//   ....[33]....
        /*00c0*/ 	.word	0xffffffff


	//   ....[34]....
        /*00c4*/ 	.word	0xffffffff


	//   ....[35]....
        /*00c8*/ 	.word	0xffffffff


	//   ....[36]....
        /*00cc*/ 	.word	0xffffffff


	//   ....[37]....
        /*00d0*/ 	.word	0xffffffff


	//   ....[38]....
        /*00d4*/ 	.word	0xffffffff


	//   ....[39]....
        /*00d8*/ 	.word	0xffffffff


	//   ....[40]....
        /*00dc*/ 	.word	0xffffffff


	//   ....[41]....
        /*00e0*/ 	.word	0xffffffff


	//   ....[42]....
        /*00e4*/ 	.word	0xffffffff


	//   ....[43]....
        /*00e8*/ 	.word	0xffffffff


	//   ....[44]....
        /*00ec*/ 	.word	0xffffffff


	//   ....[45]....
        /*00f0*/ 	.word	0xffffffff


	//   ....[46]....
        /*00f4*/ 	.word	0xffffffff


	//   ....[47]....
        /*00f8*/ 	.word	0xffffffff


	//   ....[48]....
        /*00fc*/ 	.word	0xffffffff


	//   ....[49]....
        /*0100*/ 	.word	0xffffffff


	//   ....[50]....
        /*0104*/ 	.word	0xffffffff


	//   ....[51]....
        /*0108*/ 	.word	0xffffffff


	//   ....[52]....
        /*010c*/ 	.word	0xffffffff


	//   ....[53]....
        /*0110*/ 	.word	0xffffffff


	//----- nvinfo : EIATTR_COOP_GROUP_INSTR_OFFSETS
	.align		4
.L_3349:
        /*0114*/ 	.byte	0x04, 0x28
        /*0116*/ 	.short	(.L_3351 - .L_3350)


	//   ....[0]....
.L_3350:
        /*0118*/ 	.word	0x000009f0


	//   ....[1]....
        /*011c*/ 	.word	0x00000a90


	//   ....[2]....
        /*0120*/ 	.word	0x00000b20


	//   ....[3]....
        /*0124*/ 	.word	0x00001220


	//   ....[4]....
        /*0128*/ 	.word	0x000018e0


	//   ....[5]....
        /*012c*/ 	.word	0x00001900


	//   ....[6]....
        /*0130*/ 	.word	0x00001910


	//   ....[7]....
        /*0134*/ 	.word	0x00001920


	//   ....[8]....
        /*0138*/ 	.word	0x00001950


	//   ....[9]....
        /*013c*/ 	.word	0x00001980


	//   ....[10]....
        /*0140*/ 	.word	0x000019a0


	//   ....[11]....
        /*0144*/ 	.word	0x000019c0


	//   ....[12]....
        /*0148*/ 	.word	0x000019f0


	//   ....[13]....
        /*014c*/ 	.word	0x00001a20


	//   ....[14]....
        /*0150*/ 	.word	0x00001a40


	//   ....[15]....
        /*0154*/ 	.word	0x00001a60


	//   ....[16]....
        /*0158*/ 	.word	0x00001ae0


	//   ....[17]....
        /*015c*/ 	.word	0x00001b10


	//   ....[18]....
        /*0160*/ 	.word	0x00001b20


	//   ....[19]....
        /*0164*/ 	.word	0x00001b30


	//   ....[20]....
        /*0168*/ 	.word	0x00001ba0


	//   ....[21]....
        /*016c*/ 	.word	0x00001bc0


	//   ....[22]....
        /*0170*/ 	.word	0x00001bd0


	//   ....[23]....
        /*0174*/ 	.word	0x00001be0


	//   ....[24]....
        /*0178*/ 	.word	0x00001c00


	//   ....[25]....
        /*017c*/ 	.word	0x00001c20


	//   ....[26]....
        /*0180*/ 	.word	0x00001c40


	//   ....[27]....
        /*0184*/ 	.word	0x00001c60


	//   ....[28]....
        /*0188*/ 	.word	0x00001c70


	//   ....[29]....
        /*018c*/ 	.word	0x00001c80


	//   ....[30]....
        /*0190*/ 	.word	0x00001ce0


	//   ....[31]....
        /*0194*/ 	.word	0x00001d20


	//   ....[32]....
        /*0198*/ 	.word	0x000025d0


	//   ....[33]....
        /*019c*/ 	.word	0x00002610


	//   ....[34]....
        /*01a0*/ 	.word	0x00002710


	//   ....[35]....
        /*01a4*/ 	.word	0x00002740


	//   ....[36]....
        /*01a8*/ 	.word	0x00002820


	//   ....[37]....
        /*01ac*/ 	.word	0x00002850


	//   ....[38]....
        /*01b0*/ 	.word	0x00002930


	//   ....[39]....
        /*01b4*/ 	.word	0x00002960


	//   ....[40]....
        /*01b8*/ 	.word	0x00002a40


	//   ....[41]....
        /*01bc*/ 	.word	0x00002a60


	//   ....[42]....
        /*01c0*/ 	.word	0x00002d50


	//   ....[43]....
        /*01c4*/ 	.word	0x00002ea0


	//   ....[44]....
        /*01c8*/ 	.word	0x00003040


	//   ....[45]....
        /*01cc*/ 	.word	0x00003090


	//   ....[46]....
        /*01d0*/ 	.word	0x000030c0


	//   ....[47]....
        /*01d4*/ 	.word	0x000030e0


	//   ....[48]....
        /*01d8*/ 	.word	0x00003100


	//   ....[49]....
        /*01dc*/ 	.word	0x000031b0


	//   ....[50]....
        /*01e0*/ 	.word	0x00003200


	//   ....[51]....
        /*01e4*/ 	.word	0x00003220


	//   ....[52]....
        /*01e8*/ 	.word	0x00003240


	//   ....[53]....
        /*01ec*/ 	.word	0x00003260


	//----- nvinfo : EIATTR_EXIT_INSTR_OFFSETS
	.align		4
.L_3351:
        /*01f0*/ 	.byte	0x04, 0x1c
        /*01f2*/ 	.short	(.L_3353 - .L_3352)


	//   ....[0]....
.L_3352:
        /*01f4*/ 	.word	0x00003320


	//   ....[1]....
        /*01f8*/ 	.word	0x00003540


	//----- nvinfo : EIATTR_MAX_THREADS
	.align		4
.L_3353:
        /*01fc*/ 	.byte	0x04, 0x05
        /*01fe*/ 	.short	(.L_3355 - .L_3354)
.L_3354:
        /*0200*/ 	.word	0x00000020
        /*0204*/ 	.word	0x00000001
        /*0208*/ 	.word	0x00000001


	//----- nvinfo : EIATTR_CRS_STACK_SIZE
	.align		4
.L_3355:
        /*020c*/ 	.byte	0x04, 0x1e
        /*020e*/ 	.short	(.L_3357 - .L_3356)
.L_3356:
        /*0210*/ 	.word	0x00000000
.L_3357:


//--------------------- .nv.info._Z25selective_scan_bwd_kernelI32Selective_Scan_bwd_kernel_traitsILi32ELi8ELb1ELb1ELb0ELb0ELb1EffEEv12SSMParamsBwd --------------------------
	.section	.nv.info._Z25selective_scan_bwd_kernelI32Selective_Scan_bwd_kernel_traitsILi32ELi8ELb1ELb1ELb0ELb0ELb1EffEEv12SSMParamsBwd,"",@"SHT_CUDA_INFO"
	.sectionflags	@""
	.align	4


	//----- nvinfo : EIATTR_CUDA_API_VERSION
	.align		4
        /*0000*/ 	.byte	0x04, 0x37
        /*0002*/ 	.short	(.L_3359 - .L_3358)
.L_3358:
        /*0004*/ 	.word	0x00000082


	//----- nvinfo : EIATTR_SW2861232_WAR
	.align		4
.L_3359:
        /*0008*/ 	.byte	0x01, 0x35
	.zero		2


	//----- nvinfo : EIATTR_PARAM_CBANK
	.align		4
        /*000c*/ 	.byte	0x04, 0x0a
        /*000e*/ 	.short	(.L_3361 - .L_3360)
	.align		4
.L_3360:
        /*0010*/ 	.word	index@(.nv.constant0._Z25selective_scan_bwd_kernelI32Selective_Scan_bwd_kernel_traitsILi32ELi8ELb1ELb1ELb0ELb0ELb1EffEEv12SSMParamsBwd)
        /*0014*/ 	.short	0x0160
        /*0016*/ 	.short	0x01f0


	//----- nvinfo : EIATTR_CBANK_PARAM_SIZE
	.align		4
.L_3361:
        /*0018*/ 	.byte	0x03, 0x19
        /*001a*/ 	.short	0x01f0


	//----- nvinfo : EIATTR_KPARAM_INFO
	.align		4
        /*001c*/ 	.byte	0x04, 0x17
        /*001e*/ 	.short	(.L_3363 - .L_3362)
.L_3362:
        /*0020*/ 	.word	0x00000000
        /*0024*/ 	.short	0x0000
        /*0026*/ 	.short	0x0000
        /*0028*/ 	.byte	0x00, 0xf0, 0xc1, 0x07


	//----- nvinfo : EIATTR_MAXREG_COUNT
	.align		4
.L_3363:
        /*002c*/ 	.byte	0x03, 0x1b
        /*002e*/ 	.short	0x00ff


	//----- nvinfo : EIATTR_NUM_BARRIERS
	.align		4
        /*0030*/ 	.byte	0x02, 0x4c
        /*0032*/ 	.byte	0x01
	.zero		1


	//----- nvinfo : EIATTR_MERCURY_ISA_VERSION
	.align		4
        /*0034*/ 	.byte	0x03, 0x5f
        /*0036*/ 	.short	0x0000


	//----- nvinfo : EIATTR_COOP_GROUP_MASK_REGIDS
	.align		4
        /*0038*/ 	.byte	0x04, 0x29
        /*003a*/ 	.short	(.L_3365 - .L_3364)


	//   ....[0]....
.L_3364:
        /*003c*/ 	.word	0xffffffff


	//   ....[1]....
        /*0040*/ 	.word	0xffffffff


	//   ....[2]....
        /*0044*/ 	.word	0xffffffff


	//   ....[3]....
        /*0048*/ 	.word	0xffffffff


	//   ....[4]....
        /*004c*/ 	.word	0xffffffff


	//   ....[5]....
        /*0050*/ 	.word	0xffffffff


	//   ....[6]....
        /*0054*/ 	.word	0xffffffff


	//   ....[7]....
        /*0058*/ 	.word	0xffffffff


	//   ....[8]....
        /*005c*/ 	.word	0xffffffff


	//   ....[9]....
        /*0060*/ 	.word	0xffffffff


	//   ....[10]....
        /*0064*/ 	.word	0xffffffff


	//   ....[11]....
        /*0068*/ 	.word	0xffffffff


	//   ....[12]....
        /*006c*/ 	.word	0xffffffff


	//   ....[13]....
        /*0070*/ 	.word	0xffffffff


	//   ....[14]....
        /*0074*/ 	.word	0xffffffff


	//   ....[15]....
        /*0078*/ 	.word	0xffffffff


	//   ....[16]....
        /*007c*/ 	.word	0xffffffff


	//   ....[17]....
        /*0080*/ 	.word	0xffffffff


	//   ....[18]....
        /*0084*/ 	.word	0xffffffff


	//   ....[19]....
        /*0088*/ 	.word	0xffffffff


	//   ....[20]....
        /*008c*/ 	.word	0xffffffff


	//   ....[21]....
        /*0090*/ 	.word	0xffffffff


	//   ....[22]....
        /*0094*/ 	.word	0xffffffff


	//   ....[23]....
        /*0098*/ 	.word	0xffffffff


	//   ....[24]....
        /*009c*/ 	.word	0xffffffff


	//   ....[25]....
        /*00a0*/ 	.word	0xffffffff


	//   ....[26]....
        /*00a4*/ 	.word	0xffffffff


	//   ....[27]....
        /*00a8*/ 	.word	0xffffffff


	//   ....[28]....
        /*00ac*/ 	.word	0xffffffff


	//   ....[29]....
        /*00b0*/ 	.word	0xffffffff


	//   ....[30]....
        /*00b4*/ 	.word	0xffffffff


	//   ....[31]....
        /*00b8*/ 	.word	0xffffffff


	//   ....[32]....
        /*00bc*/ 	.word	0xffffffff


	//   ....[33]....
        /*00c0*/ 	.word	0xffffffff


	//   ....[34]....
        /*00c4*/ 	.word	0xffffffff


	//   ....[35]....
        /*00c8*/ 	.word	0xffffffff


	//   ....[36]....
        /*00cc*/ 	.word	0xffffffff


	//   ....[37]....
        /*00d0*/ 	.word	0xffffffff


	//   ....[38]....
        /*00d4*/ 	.word	0xffffffff


	//   ....[39]....
        /*00d8*/ 	.word	0xffffffff


	//   ....[40]....
        /*00dc*/ 	.word	0xffffffff


	//   ....[41]....
        /*00e0*/ 	.word	0xffffffff


	//   ....[42]....
        /*00e4*/ 	.word	0xffffffff


	//   ....[43]....
        /*00e8*/ 	.word	0xffffffff


	//   ....[44]....
        /*00ec*/ 	.word	0xffffffff


	//   ....[45]....
        /*00f0*/ 	.word	0xffffffff


	//   ....[46]....
        /*00f4*/ 	.word	0xffffffff


	//   ....[47]....
        /*00f8*/ 	.word	0xffffffff


	//   ....[48]....
        /*00fc*/ 	.word	0xffffffff


	//   ....[49]....
        /*0100*/ 	.word	0xffffffff


	//   ....[50]....
        /*0104*/ 	.word	0xffffffff


	//   ....[51]....
        /*0108*/ 	.word	0xffffffff


	//   ....[52]....
        /*010c*/ 	.word	0xffffffff


	//   ....[53]....
        /*0110*/ 	.word	0xffffffff


	//   ....[54]....
        /*0114*/ 	.word	0xffffffff


	//   ....[55]....
        /*0118*/ 	.word	0xffffffff


	//   ....[56]....
        /*011c*/ 	.word	0xffffffff


	//   ....[57]....
        /*0120*/ 	.word	0xffffffff


	//----- nvinfo : EIATTR_COOP_GROUP_INSTR_OFFSETS
	.align		4
.L_3365:
        /*0124*/ 	.byte	0x04, 0x28
        /*0126*/ 	.short	(.L_3367 - .L_3366)


	//   ....[0]....
.L_3366:
        /*0128*/ 	.word	0x000009e0


	//   ....[1]....
        /*012c*/ 	.word	0x00000a80


	//   ....[2]....
        /*0130*/ 	.word	0x00000bf0


	//   ....[3]....
        /*0134*/ 	.word	0x00000d30


	//   ....[4]....
        /*0138*/ 	.word	0x00001040


	//   ....[5]....
        /*013c*/ 	.word	0x000013b0


	//   ....[6]....
        /*0140*/ 	.word	0x00001670


	//   ....[7]....
        /*0144*/ 	.word	0x00001d90


	//   ....[8]....
        /*0148*/ 	.word	0x00002300


	//   ....[9]....
        /*014c*/ 	.word	0x00002330


	//   ....[10]....
        /*0150*/ 	.word	0x00002370


	//   ....[11]....
        /*0154*/ 	.word	0x00002380


	//   ....[12]....
        /*0158*/ 	.word	0x000023b0


	//   ....[13]....
        /*015c*/ 	.word	0x000023d0


	//   ....[14]....
        /*0160*/ 	.word	0x00002400


	//   ....[15]....
        /*0164*/ 	.word	0x00002420


	//   ....[16]....
        /*0168*/ 	.word	0x00002450


	//   ....[17]....
        /*016c*/ 	.word	0x00002470


	//   ....[18]....
        /*0170*/ 	.word	0x000024a0


	//   ....[19]....
        /*0174*/ 	.word	0x000024c0


	//   ....[20]....
        /*0178*/ 	.word	0x00002500


	//   ....[21]....
        /*017c*/ 	.word	0x00002530


	//   ....[22]....
        /*0180*/ 	.word	0x00002580


	//   ....[23]....
        /*0184*/ 	.word	0x000025a0


	//   ....[24]....
        /*0188*/ 	.word	0x00002600


	//   ....[25]....
        /*018c*/ 	.word	0x00002610


	//   ....[26]....
        /*0190*/ 	.word	0x00002640


	//   ....[27]....
        /*0194*/ 	.word	0x00002650


	//   ....[28]....
        /*0198*/ 	.word	0x00002670


	//   ....[29]....
        /*019c*/ 	.word	0x00002690


	//   ....[30]....
        /*01a0*/ 	.word	0x000026a0


	//   ....[31]....
        /*01a4*/ 	.word	0x000026c0


	//   ....[32]....
        /*01a8*/ 	.word	0x000026e0


	//   ....[33]....
        /*01ac*/ 	.word	0x000026f0


	//   ....[34]....
        /*01b0*/ 	.word	0x00002710


	//   ....[35]....
        /*01b4*/ 	.word	0x00002730


	//   ....[36]....
        /*01b8*/ 	.word	0x00003060


	//   ....[37]....
        /*01bc*/ 	.word	0x000030a0


	//   ....[38]....
        /*01c0*/ 	.word	0x00003140


	//   ....[39]....
        /*01c4*/ 	.word	0x00003160


	//   ....[40]....
        /*01c8*/ 	.word	0x00003190


	//   ....[41]....
        /*01cc*/ 	.word	0x000031b0


	//   ....[42]....
        /*01d0*/ 	.word	0x000031e0


	//   ....[43]....
        /*01d4*/ 	.word	0x00003210


	//   ....[44]....
        /*01d8*/ 	.word	0x000032f0


	//   ....[45]....
        /*01dc*/ 	.word	0x00003320


	//   ....[46]....
        /*01e0*/ 	.word	0x000037d0


	//   ....[47]....
        /*01e4*/ 	.word	0x00003940


	//   ....[48]....
        /*01e8*/ 	.word	0x00003ac0


	//   ....[49]....
        /*01ec*/ 	.word	0x00003b20


	//   ....[50]....
        /*01f0*/ 	.word	0x00003b40


	//   ....[51]....
        /*01f4*/ 	.word	0x00003b60


	//   ....[52]....
        /*01f8*/ 	.word	0x00003b80


	//   ....[53]....
        /*01fc*/ 	.word	0x00003c30


	//   ....[54]....
        /*0200*/ 	.word	0x00003c80


	//   ....[55]....
        /*0204*/ 	.word	0x00003ca0


	//   ....[56]....
        /*0208*/ 	.word	0x00003cc0


	//   ....[57]....
        /*020c*/ 	.word	0x00003ce0


	//----- nvinfo : EIATTR_EXIT_INSTR_OFFSETS
	.align		4
.L_3367:
        /*0210*/ 	.byte	0x04, 0x1c
        /*0212*/ 	.short	(.L_3369 - .L_3368)


	//   ....[0]....
.L_3368:
        /*0214*/ 	.word	0x00003da0


	//   ....[1]....
        /*0218*/ 	.word	0x00003fc0


	//----- nvinfo : EIATTR_MAX_THREADS
	.align		4
.L_3369:
        /*021c*/ 	.byte	0x04, 0x05
        /*021e*/ 	.short	(.L_3371 - .L_3370)
.L_3370:
        /*0220*/ 	.word	0x00000020
        /*0224*/ 	.word	0x00000001
        /*0228*/ 	.word	0x00000001


	//----- nvinfo : EIATTR_CRS_STACK_SIZE
	.align		4
.L_3371:
        /*022c*/ 	.byte	0x04, 0x1e
        /*022e*/ 	.short	(.L_3373 - .L_3372)
.L_3372:
        /*0230*/ 	.word	0x00000000
.L_3373:


//--------------------- .nv.info._Z25selective_scan_bwd_kernelI32Selective_Scan_bwd_kernel_traitsILi32ELi8ELb1ELb1ELb0ELb1ELb0EffEEv12SSMParamsBwd --------------------------
	.section	.nv.info._Z25selective_scan_bwd_kernelI32Selective_Scan_bwd_kernel_traitsILi32ELi8ELb1ELb1ELb0ELb1ELb0EffEEv12SSMParamsBwd,"",@"SHT_CUDA_INFO"
	.sectionflags	@""
	.align	4


	//----- nvinfo : EIATTR_CUDA_API_VERSION
	.align		4
        /*0000*/ 	.byte	0x04, 0x37
        /*0002*/ 	.short	(.L_3375 - .L_3374)
.L_3374:
        /*0004*/ 	.word	0x00000082


	//----- nvinfo : EIATTR_SW2861232_WAR
	.align		4
.L_3375:
        /*0008*/ 	.byte	0x01, 0x35
	.zero		2


	//----- nvinfo : EIATTR_PARAM_CBANK
	.align		4
        /*000c*/ 	.byte	0x04, 0x0a
        /*000e*/ 	.short	(.L_3377 - .L_3376)
	.align		4
.L_3376:
        /*0010*/ 	.word	index@(.nv.constant0._Z25selective_scan_bwd_kernelI32Selective_Scan_bwd_kernel_traitsILi32ELi8ELb1ELb1ELb0ELb1ELb0EffEEv12SSMParamsBwd)
        /*0014*/ 	.short	0x0160
        /*0016*/ 	.short	0x01f0


	//----- nvinfo : EIATTR_CBANK_PARAM_SIZE
	.align		4
.L_3377:
        /*0018*/ 	.byte	0x03, 0x19
        /*001a*/ 	.short	0x01f0


	//----- nvinfo : EIATTR_KPARAM_INFO
	.align		4
        /*001c*/ 	.byte	0x04, 0x17
        /*001e*/ 	.short	(.L_3379 - .L_3378)
.L_3378:
        /*0020*/ 	.word	0x00000000
        /*0024*/ 	.short	0x0000
        /*0026*/ 	.short	0x0000
        /*0028*/ 	.byte	0x00, 0xf0, 0xc1, 0x07


	//----- nvinfo : EIATTR_MAXREG_COUNT
	.align		4
.L_3379:
        /*002c*/ 	.byte	0x03, 0x1b
        /*002e*/ 	.short	0x00ff


	//----- nvinfo : EIATTR_NUM_BARRIERS
	.align		4
        /*0030*/ 	.byte	0x02, 0x4c
        /*0032*/ 	.byte	0x01
	.zero		1


	//----- nvinfo : EIATTR_MERCURY_ISA_VERSION
	.align		4
        /*0034*/ 	.byte	0x03, 0x5f
        /*0036*/ 	.short	0x0000


	//----- nvinfo : EIATTR_COOP_GROUP_MASK_REGIDS
	.align		4
        /*0038*/ 	.byte	0x04, 0x29
        /*003a*/ 	.short	(.L_3381 - .L_3380)


	//   ....[0]....
.L_3380:
        /*003c*/ 	.word	0xffffffff


	//   ....[1]....
        /*0040*/ 	.word	0xffffffff


	//   ....[2]....
        /*0044*/ 	.word	0xffffffff


	//   ....[3]....
        /*0048*/ 	.word	0xffffffff


	//   ....[4]....
        /*004c*/ 	.word	0xffffffff


	//   ....[5]....
        /*0050*/ 	.word	0xffffffff


	//   ....[6]....
        /*0054*/ 	.word	0xffffffff


	//   ....[7]....
        /*0058*/ 	.word	0xffffffff


	//   ....[8]....
        /*005c*/ 	.word	0xffffffff


	//   ....[9]....
        /*0060*/ 	.word	0xffffffff


	//   ....[10]....
        /*0064*/ 	.word	0xffffffff


	//   ....[11]....
        /*0068*/ 	.word	0xffffffff


	//   ....[12]....
        /*006c*/ 	.word	0xffffffff


	//   ....[13]....
        /*0070*/ 	.word	0xffffffff


	//   ....[14]....
        /*0074*/ 	.word	0xffffffff


	//   ....[15]....
        /*0078*/ 	.word	0xffffffff


	//   ....[16]....
        /*007c*/ 	.word	0xffffffff


	//   ....[17]....
        /*0080*/ 	.word	0xffffffff


	//   ....[18]....
        /*0084*/ 	.word	0xffffffff


	//   ....[19]....
        /*0088*/ 	.word	0xffffffff


	//   ....[20]....
        /*008c*/ 	.word	0xffffffff


	//   ....[21]....
        /*0090*/ 	.word	0xffffffff


	//   ....[22]....
        /*0094*/ 	.word	0xffffffff


	//   ....[23]....
        /*0098*/ 	.word	0xffffffff


	//   ....[24]....
        /*009c*/ 	.word	0xffffffff


	//   ....[25]....
        /*00a0*/ 	.word	0xffffffff


	//   ....[26]....
        /*00a4*/ 	.word	0xffffffff


	//   ....[27]....
        /*00a8*/ 	.word	0xffffffff


	//   ....[28]....
        /*00ac*/ 	.word	0xffffffff


	//   ....[29]....
        /*00b0*/ 	.word	0xffffffff


	//   ....[30]....
        /*00b4*/ 	.word	0xffffffff


	//   ....[31]....
        /*00b8*/ 	.word	0xffffffff


	//   ....[32]....
        /*00bc*/ 	.word	0xffffffff


	//   ....[33]....
        /*00c0*/ 	.word	0xffffffff


	//   ....[34]....
        /*00c4*/ 	.word	0xffffffff


	//   ....[35]....
        /*00c8*/ 	.word	0xffffffff


	//   ....[36]....
        /*00cc*/ 	.word	0xffffffff


	//   ....[37]....
        /*00d0*/ 	.word	0xffffffff


	//   ....[38]....
        /*00d4*/ 	.word	0xffffffff


	//   ....[39]....
        /*00d8*/ 	.word	0xffffffff


	//   ....[40]....
        /*00dc*/ 	.word	0xffffffff


	//   ....[41]....
        /*00e0*/ 	.word	0xffffffff


	//   ....[42]....
        /*00e4*/ 	.word	0xffffffff


	//   ....[43]....
        /*00e8*/ 	.word	0xffffffff


	//   ....[44]....
        /*00ec*/ 	.word	0xffffffff


	//   ....[45]....
        /*00f0*/ 	.word	0xffffffff


	//   ....[46]....
        /*00f4*/ 	.word	0xffffffff


	//   ....[47]....
        /*00f8*/ 	.word	0xffffffff


	//   ....[48]....
        /*00fc*/ 	.word	0xffffffff


	//   ....[49]....
        /*0100*/ 	.word	0xffffffff


	//   ....[50]....
        /*0104*/ 	.word	0xffffffff


	//   ....[51]....
        /*0108*/ 	.word	0xffffffff


	//   ....[52]....
        /*010c*/ 	.word	0xffffffff


	//   ....[53]....
        /*0110*/ 	.word	0xffffffff


	//   ....[54]....
        /*0114*/ 	.word	0xffffffff


	//----- nvinfo : EIATTR_COOP_GROUP_INSTR_OFFSETS
	.align		4
.L_3381:
        /*0118*/ 	.byte	0x04, 0x28
        /*011a*/ 	.short	(.L_3383 - .L_3382)


	//   ....[0]....
.L_3382:
        /*011c*/ 	.word	0x000009b0


	//   ....[1]....
        /*0120*/ 	.word	0x00000a50


	//   ....[2]....
        /*0124*/ 	.word	0x00000bd0


	//   ....[3]....
        /*0128*/ 	.word	0x00002310


	//   ....[4]....
        /*012c*/ 	.word	0x00002980


	//   ....[5]....
        /*0130*/ 	.word	0x00002990


	//   ....[6]....
        /*0134*/ 	.word	0x000029a0


	//   ....[7]....
        /*0138*/ 	.word	0x000029b0


	//   ....[8]....
        /*013c*/ 	.word	0x00002a00


	//   ....[9]....
        /*0140*/ 	.word	0x00002a20


	//   ....[10]....
        /*0144*/ 	.word	0x00002a40


	//   ....[11]....
        /*0148*/ 	.word	0x00002a50


	//   ....[12]....
        /*014c*/ 	.word	0x00002a80


	//   ....[13]....
        /*0150*/ 	.word	0x00002ab0


	//   ....[14]....
        /*0154*/ 	.word	0x00002ad0


	//   ....[15]....
        /*0158*/ 	.word	0x00002af0


	//   ....[16]....
        /*015c*/ 	.word	0x00002b30


	//   ....[17]....
        /*0160*/ 	.word	0x00002b90


	//   ....[18]....
        /*0164*/ 	.word	0x00002bc0


	//   ....[19]....
        /*0168*/ 	.word	0x00002bd0


	//   ....[20]....
        /*016c*/ 	.word	0x00002c10


	//   ....[21]....
        /*0170*/ 	.word	0x00002c40


	//   ....[22]....
        /*0174*/ 	.word	0x00002c70


	//   ....[23]....
        /*0178*/ 	.word	0x00002c80


	//   ....[24]....
        /*017c*/ 	.word	0x00002ca0


	//   ....[25]....
        /*0180*/ 	.word	0x00002cb0


	//   ....[26]....
        /*0184*/ 	.word	0x00002ce0


	//   ....[27]....
        /*0188*/ 	.word	0x00002d00


	//   ....[28]....
        /*018c*/ 	.word	0x00002d10


	//   ....[29]....
        /*0190*/ 	.word	0x00002d20


	//   ....[30]....
        /*0194*/ 	.word	0x00002d40


	//   ....[31]....
        /*0198*/ 	.word	0x00002d60


	//   ....[32]....
        /*019c*/ 	.word	0x00003660


	//   ....[33]....
        /*01a0*/ 	.word	0x000036a0


	//   ....[34]....
        /*01a4*/ 	.word	0x00003740


	//   ....[35]....
        /*01a8*/ 	.word	0x00003760


	//   ....[36]....
        /*01ac*/ 	.word	0x00003790


	//   ....[37]....
        /*01b0*/ 	.word	0x000037b0


	//   ....[38]....
        /*01b4*/ 	.word	0x000037e0


	//   ....[39]....
        /*01b8*/ 	.word	0x00003810


	//   ....[40]....
        /*01bc*/ 	.word	0x000038f0


	//   ....[41]....
        /*01c0*/ 	.word	0x00003920


	//   ....[42]....
        /*01c4*/ 	.word	0x00003d20


	//   ....[43]....
        /*01c8*/ 	.word	0x000040b0


	//   ....[44]....
        /*01cc*/ 	.word	0x00004380


	//   ....[45]....
        /*01d0*/ 	.word	0x00004500


	//   ....[46]....
        /*01d4*/ 	.word	0x00004550


	//   ....[47]....
        /*01d8*/ 	.word	0x00004580


	//   ....[48]....
        /*01dc*/ 	.word	0x000045a0


	//   ....[49]....
        /*01e0*/ 	.word	0x000045c0


	//   ....[50]....
        /*01e4*/ 	.word	0x00004670


	//   ....[51]....
        /*01e8*/ 	.word	0x000046c0


	//   ....[52]....
        /*01ec*/ 	.word	0x000046e0


	//   ....[53]....
        /*01f0*/ 	.word	0x00004700


	//   ....[54]....
        /*01f4*/ 	.word	0x00004720


	//----- nvinfo : EIATTR_EXIT_INSTR_OFFSETS
	.align		4
.L_3383:
        /*01f8*/ 	.byte	0x04, 0x1c
        /*01fa*/ 	.short	(.L_3385 - .L_3384)


	//   ....[0]....
.L_3384:
        /*01fc*/ 	.word	0x000047e0


	//   ....[1]....
        /*0200*/ 	.word	0x00004a00


	//----- nvinfo : EIATTR_MAX_THREADS
	.align		4
.L_3385:
        /*0204*/ 	.byte	0x04, 0x05
        /*0206*/ 	.short	(.L_3387 - .L_3386)
.L_3386:
        /*0208*/ 	.word	0x00000020
        /*020c*/ 	.word	0x00000001
        /*0210*/ 	.word	0x00000001


	//----- nvinfo : EIATTR_CRS_STACK_SIZE
	.align		4
.L_3387:
        /*0214*/ 	.byte	0x04, 0x1e
        /*0216*/ 	.short	(.L_3389 - .L_3388)
.L_3388:
        /*0218*/ 	.word	0x00000000
.L_3389:


//--------------------- .nv.info._Z25selective_scan_bwd_kernelI32Selective_Scan_bwd_kernel_traitsILi32ELi8ELb1ELb1ELb0ELb1ELb1EffEEv12SSMParamsBwd --------------------------
	.section	.nv.info._Z25selective_scan_bwd_kernelI32Selective_Scan_bwd_kernel_traitsILi32ELi8ELb1ELb1ELb0ELb1ELb1EffEEv12SSMParamsBwd,"",@"SHT_CUDA_INFO"
	.sectionflags	@""
	.align	4


	//----- nvinfo : EIATTR_CUDA_API_VERSION
	.align		4
        /*0000*/ 	.byte	0x04, 0x37
        /*0002*/ 	.short	(.L_3391 - .L_3390)
.L_3390:
        /*0004*/ 	.word	0x00000082


	//----- nvinfo : EIATTR_SW2861232_WAR
	.align		4
.L_3391:
        /*0008*/ 	.byte	0x01, 0x35
	.zero		2


	//----- nvinfo : EIATTR_PARAM_CBANK
	.align		4
        /*000c*/ 	.byte	0x04, 0x0a
        /*000e*/ 	.short	(.L_3393 - .L_3392)
	.align		4
.L_3392:
        /*0010*/ 	.word	index@(.nv.constant0._Z25selective_scan_bwd_kernelI32Selective_Scan_bwd_kernel_traitsILi32ELi8ELb1ELb1ELb0ELb1ELb1EffEEv12SSMParamsBwd)
        /*0014*/ 	.short	0x0160
        /*0016*/ 	.short	0x01f0


	//----- nvinfo : EIATTR_CBANK_PARAM_SIZE
	.align		4
.L_3393:
        /*0018*/ 	.byte	0x03, 0x19
        /*001a*/ 	.short	0x01f0


	//----- nvinfo : EIATTR_KPARAM_INFO
	.align		4
        /*001c*/ 	.byte	0x04, 0x17
        /*001e*/ 	.short	(.L_3395 - .L_3394)
.L_3394:
        /*0020*/ 	.word	0x00000000
        /*0024*/ 	.short	0x0000
        /*0026*/ 	.short	0x0000
        /*0028*/ 	.byte	0x00, 0xf0, 0xc1, 0x07


	//----- nvinfo : EIATTR_MAXREG_COUNT
	.align		4
.L_3395:
        /*002c*/ 	.byte	0x03, 0x1b
        /*002e*/ 	.short	0x00ff


	//----- nvinfo : EIATTR_NUM_BARRIERS
	.align		4
        /*0030*/ 	.byte	0x02, 0x4c
        /*0032*/ 	.byte	0x01
	.zero		1


	//----- nvinfo : EIATTR_MERCURY_ISA_VERSION
	.align		4
        /*0034*/ 	.byte	0x03, 0x5f
        /*0036*/ 	.short	0x0000


	//----- nvinfo : EIATTR_COOP_GROUP_MASK_REGIDS
	.align		4
        /*0038*/ 	.byte	0x04, 0x29
        /*003a*/ 	.short	(.L_3397 - .L_3396)


	//   ....[0]....
.L_3396:
        /*003c*/ 	.word	0xffffffff


	//   ....[1]....
        /*0040*/ 	.word	0xffffffff


	//   ....[2]....
        /*0044*/ 	.word	0xffffffff


	//   ....[3]....
        /*0048*/ 	.word	0xffffffff


	//   ....[4]....
        /*004c*/ 	.word	0xffffffff


	//   ....[5]....
        /*0050*/ 	.word	0xffffffff


	//   ....[6]....
        /*0054*/ 	.word	0xffffffff


	//   ....[7]....
        /*0058*/ 	.word	0xffffffff


	//   ....[8]....
        /*005c*/ 	.word	0xffffffff


	//   ....[9]....
        /*0060*/ 	.word	0xffffffff


	//   ....[10]....
        /*0064*/ 	.word	0xffffffff


	//   ....[11]....
        /*0068*/ 	.word	0xffffffff


	//   ....[12]....
        /*006c*/ 	.word	0xffffffff


	//   ....[13]....
        /*0070*/ 	.word	0xffffffff


	//   ....[14]....
        /*0074*/ 	.word	0xffffffff


	//   ....[15]....
        /*0078*/ 	.word	0xffffffff


	//   ....[16]....
        /*007c*/ 	.word	0xffffffff


	//   ....[17]....
        /*0080*/ 	.word	0xffffffff


	//   ....[18]....
        /*0084*/ 	.word	0xffffffff


	//   ....[19]....
        /*0088*/ 	.word	0xffffffff


	//   ....[20]....
        /*008c*/ 	.word	0xffffffff


	//   ....[21]....
        /*0090*/ 	.word	0xffffffff


	//   ....[22]....
        /*0094*/ 	.word	0xffffffff


	//   ....[23]....
        /*0098*/ 	.word	0xffffffff


	//   ....[24]....
        /*009c*/ 	.word	0xffffffff


	//   ....[25]....
        /*00a0*/ 	.word	0xffffffff


	//   ....[26]....
        /*00a4*/ 	.word	0xffffffff


	//   ....[27]....
        /*00a8*/ 	.word	0xffffffff


	//   ....[28]....
        /*00ac*/ 	.word	0xffffffff


	//   ....[29]....
        /*00b0*/ 	.word	0xffffffff


	//   ....[30]....
        /*00b4*/ 	.word	0xffffffff


	//   ....[31]....
        /*00b8*/ 	.word	0xffffffff


	//   ....[32]....
        /*00bc*/ 	.word	0xffffffff


	//   ....[33]....
        /*00c0*/ 	.word	0xffffffff


	//   ....[34]....
        /*00c4*/ 	.word	0xffffffff


	//   ....[35]....
        /*00c8*/ 	.word	0xffffffff


	//   ....[36]....
        /*00cc*/ 	.word	0xffffffff


	//   ....[37]....
        /*00d0*/ 	.word	0xffffffff


	//   ....[38]....
        /*00d4*/ 	.word	0xffffffff


	//   ....[39]....
        /*00d8*/ 	.word	0xffffffff


	//   ....[40]....
        /*00dc*/ 	.word	0xffffffff


	//   ....[41]....
        /*00e0*/ 	.word	0xffffffff


	//   ....[42]....
        /*00e4*/ 	.word	0xffffffff


	//   ....[43]....
        /*00e8*/ 	.word	0xffffffff


	//   ....[44]....
        /*00ec*/ 	.word	0xffffffff


	//   ....[45]....
        /*00f0*/ 	.word	0xffffffff


	//   ....[46]....
        /*00f4*/ 	.word	0xffffffff


	//   ....[47]....
        /*00f8*/ 	.word	0xffffffff


	//   ....[48]....
        /*00fc*/ 	.word	0xffffffff


	//   ....[49]....
        /*0100*/ 	.word	0xffffffff


	//   ....[50]....
        /*0104*/ 	.word	0xffffffff


	//   ....[51]....
        /*0108*/ 	.word	0xffffffff


	//   ....[52]....
        /*010c*/ 	.word	0xffffffff


	//   ....[53]....
        /*0110*/ 	.word	0xffffffff


	//   ....[54]....
        /*0114*/ 	.word	0xffffffff


	//   ....[55]....
        /*0118*/ 	.word	0xffffffff


	//   ....[56]....
        /*011c*/ 	.word	0xffffffff


	//   ....[57]....
        /*0120*/ 	.word	0xffffffff


	//   ....[58]....
        /*0124*/ 	.word	0xffffffff


	//----- nvinfo : EIATTR_COOP_GROUP_INSTR_OFFSETS
	.align		4
.L_3397:
        /*0128*/ 	.byte	0x04, 0x28
        /*012a*/ 	.short	(.L_3399 - .L_3398)


	//   ....[0]....
.L_3398:
        /*012c*/ 	.word	0x000009e0


	//   ....[1]....
        /*0130*/ 	.word	0x00000a80


	//   ....[2]....
        /*0134*/ 	.word	0x00000cf0


	//   ....[3]....
        /*0138*/ 	.word	0x00001f30


	//   ....[4]....
        /*013c*/ 	.word	0x000022a0


	//   ....[5]....
        /*0140*/ 	.word	0x00002540


	//   ....[6]....
        /*0144*/ 	.word	0x000027f0


	//   ....[7]....
        /*0148*/ 	.word	0x00002ec0


	//   ....[8]....
        /*014c*/ 	.word	0x00003510


	//   ....[9]....
        /*0150*/ 	.word	0x00003520


	//   ....[10]....
        /*0154*/ 	.word	0x00003530


	//   ....[11]....
        /*0158*/ 	.word	0x00003540


	//   ....[12]....
        /*015c*/ 	.word	0x00003590


	//   ....[13]....
        /*0160*/ 	.word	0x000035b0


	//   ....[14]....
        /*0164*/ 	.word	0x000035d0


	//   ....[15]....
        /*0168*/ 	.word	0x000035e0


	//   ....[16]....
        /*016c*/ 	.word	0x00003610


	//   ....[17]....
        /*0170*/ 	.word	0x00003640


	//   ....[18]....
        /*0174*/ 	.word	0x00003660


	//   ....[19]....
        /*0178*/ 	.word	0x00003680


	//   ....[20]....
        /*017c*/ 	.word	0x000036c0


	//   ....[21]....
        /*0180*/ 	.word	0x00003720


	//   ....[22]....
        /*0184*/ 	.word	0x00003750


	//   ....[23]....
        /*0188*/ 	.word	0x00003760


	//   ....[24]....
        /*018c*/ 	.word	0x000037a0


	//   ....[25]....
        /*0190*/ 	.word	0x000037d0


	//   ....[26]....
        /*0194*/ 	.word	0x00003800


	//   ....[27]....
        /*0198*/ 	.word	0x00003810


	//   ....[28]....
        /*019c*/ 	.word	0x00003830


	//   ....[29]....
        /*01a0*/ 	.word	0x00003840


	//   ....[30]....
        /*01a4*/ 	.word	0x00003870


	//   ....[31]....
        /*01a8*/ 	.word	0x00003890


	//   ....[32]....
        /*01ac*/ 	.word	0x000038a0


	//   ....[33]....
        /*01b0*/ 	.word	0x000038b0


	//   ....[34]....
        /*01b4*/ 	.word	0x000038d0


	//   ....[35]....
        /*01b8*/ 	.word	0x000038f0


	//   ....[36]....
        /*01bc*/ 	.word	0x000041f0


	//   ....[37]....
        /*01c0*/ 	.word	0x00004230


	//   ....[38]....
        /*01c4*/ 	.word	0x000042d0


	//   ....[39]....
        /*01c8*/ 	.word	0x000042f0


	//   ....[40]....
        /*01cc*/ 	.word	0x00004320


	//   ....[41]....
        /*01d0*/ 	.word	0x00004340


	//   ....[42]....
        /*01d4*/ 	.word	0x00004370


	//   ....[43]....
        /*01d8*/ 	.word	0x000043a0


	//   ....[44]....
        /*01dc*/ 	.word	0x00004480


	//   ....[45]....
        /*01e0*/ 	.word	0x000044b0


	//   ....[46]....
        /*01e4*/ 	.word	0x000048c0


	//   ....[47]....
        /*01e8*/ 	.word	0x00004c10


	//   ....[48]....
        /*01ec*/ 	.word	0x00004f40


	//   ....[49]....
        /*01f0*/ 	.word	0x000050a0


	//   ....[50]....
        /*01f4*/ 	.word	0x00005100


	//   ....[51]....
        /*01f8*/ 	.word	0x00005120


	//   ....[52]....
        /*01fc*/ 	.word	0x00005140


	//   ....[53]....
        /*0200*/ 	.word	0x00005160


	//   ....[54]....
        /*0204*/ 	.word	0x00005210


	//   ....[55]....
        /*0208*/ 	.word	0x00005260


	//   ....[56]....
        /*020c*/ 	.word	0x00005280


	//   ....[57]....
        /*0210*/ 	.word	0x000052a0


	//   ....[58]....
        /*0214*/ 	.word	0x000052c0


	//----- nvinfo : EIATTR_EXIT_INSTR_OFFSETS
	.align		4
.L_3399:
        /*0218*/ 	.byte	0x04, 0x1c
        /*021a*/ 	.short	(.L_3401 - .L_3400)


	//   ....[0]....
.L_3400:
        /*021c*/ 	.word	0x00005380


	//   ....[1]....
        /*0220*/ 	.word	0x000055a0


	//----- nvinfo : EIATTR_MAX_THREADS
	.align		4
.L_3401:
        /*0224*/ 	.byte	0x04, 0x05
        /*0226*/ 	.short	(.L_3403 - .L_3402)
.L_3402:
        /*0228*/ 	.word	0x00000020
        /*022c*/ 	.word	0x00000001
        /*0230*/ 	.word	0x00000001


	//----- nvinfo : EIATTR_CRS_STACK_SIZE
	.align		4
.L_3403:
        /*0234*/ 	.byte	0x04, 0x1e
        /*0236*/ 	.short	(.L_3405 - .L_3404)
.L_3404:
        /*0238*/ 	.word	0x00000000
.L_3405:


//--------------------- .nv.info._Z25selective_scan_bwd_kernelI32Selective_Scan_bwd_kernel_traitsILi32ELi8ELb1ELb1ELb1ELb0ELb0EffEEv12SSMParamsBwd --------------------------
	.section	.nv.info._Z25selective_scan_bwd_kernelI32Selective_Scan_bwd_kernel_traitsILi32ELi8ELb1ELb1ELb1ELb0ELb0EffEEv12SSMParamsBwd,"",@"SHT_CUDA_INFO"
	.sectionflags	@""
	.align	4


	//----- nvinfo : EIATTR_CUDA_API_VERSION
	.align		4
        /*0000*/ 	.byte	0x04, 0x37
        /*0002*/ 	.short	(.L_3407 - .L_3406)
.L_3406:
        /*0004*/ 	.word	0x00000082


	//----- nvinfo : EIATTR_SW2861232_WAR
	.align		4
.L_3407:
        /*0008*/ 	.byte	0x01, 0x35
	.zero		2


	//----- nvinfo : EIATTR_PARAM_CBANK
	.align		4
        /*000c*/ 	.byte	0x04, 0x0a
        /*000e*/ 	.short	(.L_3409 - .L_3408)
	.align		4
.L_3408:
        /*0010*/ 	.word	index@(.nv.constant0._Z25selective_scan_bwd_kernelI32Selective_Scan_bwd_kernel_traitsILi32ELi8ELb1ELb1ELb1ELb0ELb0EffEEv12SSMParamsBwd)
        /*0014*/ 	.short	0x0160
        /*0016*/ 	.short	0x01f0


	//----- nvinfo : EIATTR_CBANK_PARAM_SIZE
	.align		4
.L_3409:
        /*0018*/ 	.byte	0x03, 0x19
        /*001a*/ 	.short	0x01f0


	//----- nvinfo : EIATTR_KPARAM_INFO
	.align		4
        /*001c*/ 	.byte	0x04, 0x17
        /*001e*/ 	.short	(.L_3411 - .L_3410)
.L_3410:
        /*0020*/ 	.word	0x00000000
        /*0024*/ 	.short	0x0000
        /*0026*/ 	.short	0x0000
        /*0028*/ 	.byte	0x00, 0xf0, 0xc1, 0x07


	//----- nvinfo : EIATTR_MAXREG_COUNT
	.align		4
.L_3411:
        /*002c*/ 	.byte	0x03, 0x1b
        /*002e*/ 	.short	0x00ff


	//----- nvinfo : EIATTR_NUM_BARRIERS
	.align		4
        /*0030*/ 	.byte	0x02, 0x4c
        /*0032*/ 	.byte	0x01
	.zero		1


	//----- nvinfo : EIATTR_MERCURY_ISA_VERSION
	.align		4
        /*0034*/ 	.byte	0x03, 0x5f
        /*0036*/ 	.short	0x0000


	//----- nvinfo : EIATTR_COOP_GROUP_MASK_REGIDS
	.align		4
        /*0038*/ 	.byte	0x04, 0x29
        /*003a*/ 	.short	(.L_3413 - .L_3412)


	//   ....[0]....
.L_3412:
        /*003c*/ 	.word	0xffffffff


	//   ....[1]....
        /*0040*/ 	.word	0xffffffff


	//   ....[2]....
        /*0044*/ 	.word	0xffffffff


	//   ....[3]....
        /*0048*/ 	.word	0xffffffff


	//   ....[4]....
        /*004c*/ 	.word	0xffffffff


	//   ....[5]....
        /*0050*/ 	.word	0xffffffff


	//   ....[6]....
        /*0054*/ 	.word	0xffffffff


	//   ....[7]....
        /*0058*/ 	.word	0xffffffff


	//   ....[8]....
        /*005c*/ 	.word	0xffffffff


	//   ....[9]....
        /*0060*/ 	.word	0xffffffff


	//   ....[10]....
        /*0064*/ 	.word	0xffffffff


	//   ....[11]....
        /*0068*/ 	.word	0xffffffff


	//   ....[12]....
        /*006c*/ 	.word	0xffffffff


	//   ....[13]....
        /*0070*/ 	.word	0xffffffff


	//   ....[14]....
        /*0074*/ 	.word	0xffffffff


	//   ....[15]....
        /*0078*/ 	.word	0xffffffff


	//   ....[16]....
        /*007c*/ 	.word	0xffffffff


	//   ....[17]....
        /*0080*/ 	.word	0xffffffff


	//   ....[18]....
        /*0084*/ 	.word	0xffffffff


	//   ....[19]....
        /*0088*/ 	.word	0xffffffff


	//   ....[20]....
        /*008c*/ 	.word	0xffffffff


	//   ....[21]....
        /*0090*/ 	.word	0xffffffff


	//   ....[22]....
        /*0094*/ 	.word	0xffffffff


	//   ....[23]....
        /*0098*/ 	.word	0xffffffff


	//   ....[24]....
        /*009c*/ 	.word	0xffffffff


	//   ....[25]....
        /*00a0*/ 	.word	0xffffffff


	//   ....[26]....
        /*00a4*/ 	.word	0xffffffff


	//   ....[27]....
        /*00a8*/ 	.word	0xffffffff


	//   ....[28]....
        /*00ac*/ 	.word	0xffffffff


	//   ....[29]....
        /*00b0*/ 	.word	0xffffffff


	//   ....[30]....
        /*00b4*/ 	.word	0xffffffff


	//   ....[31]....
        /*00b8*/ 	.word	0xffffffff


	//   ....[32]....
        /*00bc*/ 	.word	0xffffffff


	//   ....[33]....
        /*00c0*/ 	.word	0xffffffff


	//   ....[34]....
        /*00c4*/ 	.word	0xffffffff


	//   ....[35]....
        /*00c8*/ 	.word	0xffffffff


	//   ....[36]....
        /*00cc*/ 	.word	0xffffffff


	//   ....[37]....
        /*00d0*/ 	.word	0xffffffff


	//   ....[38]....
        /*00d4*/ 	.word	0xffffffff


	//   ....[39]....
        /*00d8*/ 	.word	0xffffffff


	//   ....[40]....
        /*00dc*/ 	.word	0xffffffff


	//   ....[41]....
        /*00e0*/ 	.word	0xffffffff


	//   ....[42]....
        /*00e4*/ 	.word	0xffffffff


	//   ....[43]....
        /*00e8*/ 	.word	0xffffffff


	//   ....[44]....
        /*00ec*/ 	.word	0xffffffff


	//   ....[45]....
        /*00f0*/ 	.word	0xffffffff


	//   ....[46]....
        /*00f4*/ 	.word	0xffffffff


	//   ....[47]....
        /*00f8*/ 	.word	0xffffffff


	//   ....[48]....
        /*00fc*/ 	.word	0xffffffff


	//   ....[49]....
        /*0100*/ 	.word	0xffffffff


	//----- nvinfo : EIATTR_COOP_GROUP_INSTR_OFFSETS
	.align		4
.L_3413:
        /*0104*/ 	.byte	0x04, 0x28
        /*0106*/ 	.short	(.L_3415 - .L_3414)


	//   ....[0]....
.L_3414:
        /*0108*/ 	.word	0x00000a40


	//   ....[1]....
        /*010c*/ 	.word	0x00000ae0


	//   ....[2]....
        /*0110*/ 	.word	0x00000b70


	//   ....[3]....
        /*0114*/ 	.word	0x000013e0


	//   ....[4]....
        /*0118*/ 	.word	0x000015d0


	//   ....[5]....
        /*011c*/ 	.word	0x00001af0


	//   ....[6]....
        /*0120*/ 	.word	0x00001b20


	//   ....[7]....
        /*0124*/ 	.word	0x00001ba0


	//   ....[8]....
        /*0128*/ 	.word	0x00001bb0


	//   ....[9]....
        /*012c*/ 	.word	0x00001bf0


	//   ....[10]....
        /*0130*/ 	.word	0x00001c00


	//   ....[11]....
        /*0134*/ 	.word	0x00001c30


	//   ....[12]....
        /*0138*/ 	.word	0x00001c50


	//   ....[13]....
        /*013c*/ 	.word	0x00001c80


	//   ....[14]....
        /*0140*/ 	.word	0x00001ca0


	//   ....[15]....
        /*0144*/ 	.word	0x00001ce0


	//   ....[16]....
        /*0148*/ 	.word	0x00001cf0


	//   ....[17]....
        /*014c*/ 	.word	0x00001d30


	//   ....[18]....
        /*0150*/ 	.word	0x00001d50


	//   ....[19]....
        /*0154*/ 	.word	0x00001da0


	//   ....[20]....
        /*0158*/ 	.word	0x00001dc0


	//   ....[21]....
        /*015c*/ 	.word	0x00001e20


	//   ....[22]....
        /*0160*/ 	.word	0x00001e30


	//   ....[23]....
        /*0164*/ 	.word	0x00001e60


	//   ....[24]....
        /*0168*/ 	.word	0x00001e80


	//   ....[25]....
        /*016c*/ 	.word	0x00001eb0


	//   ....[26]....
        /*0170*/ 	.word	0x00001ec0


	//   ....[27]....
        /*0174*/ 	.word	0x00001ee0


	//   ....[28]....
        /*0178*/ 	.word	0x00001f00


	//   ....[29]....
        /*017c*/ 	.word	0x00001f10


	//   ....[30]....
        /*0180*/ 	.word	0x00001f20


	//   ....[31]....
        /*0184*/ 	.word	0x00001f30


	//   ....[32]....
        /*0188*/ 	.word	0x00001f40


	//   ....[33]....
        /*018c*/ 	.word	0x00002b50


	//   ....[34]....
        /*0190*/ 	.word	0x00002c70


	//   ....[35]....
        /*0194*/ 	.word	0x00002d70


	//   ....[36]....
        /*0198*/ 	.word	0x00002e70


	//   ....[37]....
        /*019c*/ 	.word	0x00002f00


	//   ....[38]....
        /*01a0*/ 	.word	0x000031b0


	//   ....[39]....
        /*01a4*/ 	.word	0x00003300


	//   ....[40]....
        /*01a8*/ 	.word	0x00003480


	//   ....[41]....
        /*01ac*/ 	.word	0x000034d0


	//   ....[42]....
        /*01b0*/ 	.word	0x00003500


	//   ....[43]....
        /*01b4*/ 	.word	0x00003520


	//   ....[44]....
        /*01b8*/ 	.word	0x00003540


	//   ....[45]....
        /*01bc*/ 	.word	0x000035f0


	//   ....[46]....
        /*01c0*/ 	.word	0x00003640


	//   ....[47]....
        /*01c4*/ 	.word	0x00003660


	//   ....[48]....
        /*01c8*/ 	.word	0x00003680


	//   ....[49]....
        /*01cc*/ 	.word	0x000036a0


	//----- nvinfo : EIATTR_EXIT_INSTR_OFFSETS
	.align		4
.L_3415:
        /*01d0*/ 	.byte	0x04, 0x1c
        /*01d2*/ 	.short	(.L_3417 - .L_3416)


	//   ....[0]....
.L_3416:
        /*01d4*/ 	.word	0x00003760


	//   ....[1]....
        /*01d8*/ 	.word	0x000038a0


	//----- nvinfo : EIATTR_MAX_THREADS
	.align		4
.L_3417:
        /*01dc*/ 	.byte	0x04, 0x05
        /*01de*/ 	.short	(.L_3419 - .L_3418)
.L_3418:
        /*01e0*/ 	.word	0x00000020
        /*01e4*/ 	.word	0x00000001
        /*01e8*/ 	.word	0x00000001


	//----- nvinfo : EIATTR_CRS_STACK_SIZE
	.align		4
.L_3419:
        /*01ec*/ 	.byte	0x04, 0x1e
        /*01ee*/ 	.short	(.L_3421 - .L_3420)
.L_3420:
        /*01f0*/ 	.word	0x00000000
.L_3421:


//--------------------- .nv.info._Z25selective_scan_bwd_kernelI32Selective_Scan_bwd_kernel_traitsILi32ELi8ELb1ELb1ELb1ELb0ELb1EffEEv12SSMParamsBwd --------------------------
	.section	.nv.info._Z25selective_scan_bwd_kernelI32Selective_Scan_bwd_kernel_traitsILi32ELi8ELb1ELb1ELb1ELb0ELb1EffEEv12SSMParamsBwd,"",@"SHT_CUDA_INFO"
	.sectionflags	@""
	.align	4


	//----- nvinfo : EIATTR_CUDA_API_VERSION
	.align		4
        /*0000*/ 	.byte	0x04, 0x37
        /*0002*/ 	.short	(.L_3423 - .L_3422)
.L_3422:
        /*0004*/ 	.word	0x00000082


	//----- nvinfo : EIATTR_SW2861232_WAR
	.align		4
.L_3423:
        /*0008*/ 	.byte	0x01, 0x35
	.zero		2


	//----- nvinfo : EIATTR_PARAM_CBANK
	.align		4
        /*000c*/ 	.byte	0x04, 0x0a
        /*000e*/ 	.short	(.L_3425 - .L_3424)
	.align		4
.L_3424:
        /*0010*/ 	.word	index@(.nv.constant0._Z25selective_scan_bwd_kernelI32Selective_Scan_bwd_kernel_traitsILi32ELi8ELb1ELb1ELb1ELb0ELb1EffEEv12SSMParamsBwd)
        /*0014*/ 	.short	0x0160
        /*0016*/ 	.short	0x01f0


	//----- nvinfo : EIATTR_CBANK_PARAM_SIZE
	.align		4
.L_3425:
        /*0018*/ 	.byte	0x03, 0x19
        /*001a*/ 	.short	0x01f0


	//----- nvinfo : EIATTR_KPARAM_INFO
	.align		4
        /*001c*/ 	.byte	0x04, 0x17
        /*001e*/ 	.short	(.L_3427 - .L_3426)
.L_3426:
        /*0020*/ 	.word	0x00000000
        /*0024*/ 	.short	0x0000
        /*0026*/ 	.short	0x0000
        /*0028*/ 	.byte	0x00, 0xf0, 0xc1, 0x07


	//----- nvinfo : EIATTR_MAXREG_COUNT
	.align		4
.L_3427:
        /*002c*/ 	.byte	0x03, 0x1b
        /*002e*/ 	.short	0x00ff


	//----- nvinfo : EIATTR_NUM_BARRIERS
	.align		4
        /*0030*/ 	.byte	0x02, 0x4c
        /*0032*/ 	.byte	0x01
	.zero		1


	//----- nvinfo : EIATTR_MERCURY_ISA_VERSION
	.align		4
        /*0034*/ 	.byte	0x03, 0x5f
        /*0036*/ 	.short	0x0000


	//----- nvinfo : EIATTR_COOP_GROUP_MASK_REGIDS
	.align		4
        /*0038*/ 	.byte	0x04, 0x29
        /*003a*/ 	.short	(.L_3429 - .L_3428)


	//   ....[0]....
.L_3428:
        /*003c*/ 	.word	0xffffffff


	//   ....[1]....
        /*0040*/ 	.word	0xffffffff


	//   ....[2]....
        /*0044*/ 	.word	0xffffffff


	//   ....[3]....
        /*0048*/ 	.word	0xffffffff


	//   ....[4]....
        /*004c*/ 	.word	0xffffffff


	//   ....[5]....
        /*0050*/ 	.word	0xffffffff


	//   ....[6]....
        /*0054*/ 	.word	0xffffffff


	//   ....[7]....
        /*0058*/ 	.word	0xffffffff


	//   ....[8]....
        /*005c*/ 	.word	0xffffffff


	//   ....[9]....
        /*0060*/ 	.word	0xffffffff


	//   ....[10]....
        /*0064*/ 	.word	0xffffffff


	//   ....[11]....
        /*0068*/ 	.word	0xffffffff


	//   ....[12]....
        /*006c*/ 	.word	0xffffffff


	//   ....[13]....
        /*0070*/ 	.word	0xffffffff


	//   ....[14]....
        /*0074*/ 	.word	0xffffffff


	//   ....[15]....
        /*0078*/ 	.word	0xffffffff


	//   ....[16]....
        /*007c*/ 	.word	0xffffffff


	//   ....[17]....
        /*0080*/ 	.word	0xffffffff


	//   ....[18]....
        /*0084*/ 	.word	0xffffffff


	//   ....[19]....
        /*0088*/ 	.word	0xffffffff


	//   ....[20]....
        /*008c*/ 	.word	0xffffffff


	//   ....[21]....
        /*0090*/ 	.word	0xffffffff


	//   ....[22]....
        /*0094*/ 	.word	0xffffffff


	//   ....[23]....
        /*0098*/ 	.word	0xffffffff


	//   ....[24]....
        /*009c*/ 	.word	0xffffffff


	//   ....[25]....
        /*00a0*/ 	.word	0xffffffff


	//   ....[26]....
        /*00a4*/ 	.word	0xffffffff


	//   ....[27]....
        /*00a8*/ 	.word	0xffffffff


	//   ....[28]....
        /*00ac*/ 	.word	0xffffffff


	//   ....[29]....
        /*00b0*/ 	.word	0xffffffff


	//   ....[30]....
        /*00b4*/ 	.word	0xffffffff


	//   ....[31]....
        /*00b8*/ 	.word	0xffffffff


	//   ....[32]....
        /*00bc*/ 	.word	0xffffffff


	//   ....[33]....
        /*00c0*/ 	.word	0xffffffff


	//   ....[34]....
        /*00c4*/ 	.word	0xffffffff


	//   ....[35]....
        /*00c8*/ 	.word	0xffffffff


	//   ....[36]....
        /*00cc*/ 	.word	0xffffffff


	//   ....[37]....
        /*00d0*/ 	.word	0xffffffff


	//   ....[38]....
        /*00d4*/ 	.word	0xffffffff


	//   ....[39]....
        /*00d8*/ 	.word	0xffffffff


	//   ....[40]....
        /*00dc*/ 	.word	0xffffffff


	//   ....[41]....
        /*00e0*/ 	.word	0xffffffff


	//   ....[42]....
        /*00e4*/ 	.word	0xffffffff


	//   ....[43]....
        /*00e8*/ 	.word	0xffffffff


	//   ....[44]....
        /*00ec*/ 	.word	0xffffffff


	//   ....[45]....
        /*00f0*/ 	.word	0xffffffff


	//   ....[46]....
        /*00f4*/ 	.word	0xffffffff


	//   ....[47]....
        /*00f8*/ 	.word	0xffffffff


	//   ....[48]....
        /*00fc*/ 	.word	0xffffffff


	//   ....[49]....
        /*0100*/ 	.word	0xffffffff


	//   ....[50]....
        /*0104*/ 	.word	0xffffffff


	//   ....[51]....
        /*0108*/ 	.word	0xffffffff


	//   ....[52]....
        /*010c*/ 	.word	0xffffffff


	//   ....[53]....
        /*0110*/ 	.word	0xffffffff


	//----- nvinfo : EIATTR_COOP_GROUP_INSTR_OFFSETS
	.align		4
.L_3429:
        /*0114*/ 	.byte	0x04, 0x28
        /*0116*/ 	.short	(.L_3431 - .L_3430)


	//   ....[0]....
.L_3430:
        /*0118*/ 	.word	0x00000a30


	//   ....[1]....
        /*011c*/ 	.word	0x00000ad0


	//   ....[2]....
        /*0120*/ 	.word	0x00000c50


	//   ....[3]....
        /*0124*/ 	.word	0x00000d90


	//   ....[4]....
        /*0128*/ 	.word	0x000010d0


	//   ....[5]....
        /*012c*/ 	.word	0x000013a0


	//   ....[6]....
        /*0130*/ 	.word	0x000016a0


	//   ....[7]....
        /*0134*/ 	.word	0x00001fd0


	//   ....[8]....
        /*0138*/ 	.word	0x00002150


	//   ....[9]....
        /*013c*/ 	.word	0x00002420


	//   ....[10]....
        /*0140*/ 	.word	0x00002580


	//   ....[11]....
        /*0144*/ 	.word	0x000025b0


	//   ....[12]....
        /*0148*/ 	.word	0x000026b0


	//   ....[13]....
        /*014c*/ 	.word	0x000026e0


	//   ....[14]....
        /*0150*/ 	.word	0x000026f0


	//   ....[15]....
        /*0154*/ 	.word	0x00002700


	//   ....[16]....
        /*0158*/ 	.word	0x00002730


	//   ....[17]....
        /*015c*/ 	.word	0x00002760


	//   ....[18]....
        /*0160*/ 	.word	0x00002780


	//   ....[19]....
        /*0164*/ 	.word	0x000027a0


	//   ....[20]....
        /*0168*/ 	.word	0x000027e0


	//   ....[21]....
        /*016c*/ 	.word	0x00002810


	//   ....[22]....
        /*0170*/ 	.word	0x00002840


	//   ....[23]....
        /*0174*/ 	.word	0x00002870


	//   ....[24]....
        /*0178*/ 	.word	0x000028c0


	//   ....[25]....
        /*017c*/ 	.word	0x000028f0


	//   ....[26]....
        /*0180*/ 	.word	0x00002910


	//   ....[27]....
        /*0184*/ 	.word	0x00002920


	//   ....[28]....
        /*0188*/ 	.word	0x00002950


	//   ....[29]....
        /*018c*/ 	.word	0x00002980


	//   ....[30]....
        /*0190*/ 	.word	0x000029a0


	//   ....[31]....
        /*0194*/ 	.word	0x000029b0


	//   ....[32]....
        /*0198*/ 	.word	0x000029c0


	//   ....[33]....
        /*019c*/ 	.word	0x000029d0


	//   ....[34]....
        /*01a0*/ 	.word	0x000029f0


	//   ....[35]....
        /*01a4*/ 	.word	0x00002a10


	//   ....[36]....
        /*01a8*/ 	.word	0x00002a20


	//   ....[37]....
        /*01ac*/ 	.word	0x00003640


	//   ....[38]....
        /*01b0*/ 	.word	0x00003760


	//   ....[39]....
        /*01b4*/ 	.word	0x00003860


	//   ....[40]....
        /*01b8*/ 	.word	0x00003960


	//   ....[41]....
        /*01bc*/ 	.word	0x000039f0


	//   ....[42]....
        /*01c0*/ 	.word	0x00003c80


	//   ....[43]....
        /*01c4*/ 	.word	0x00003d90


	//   ....[44]....
        /*01c8*/ 	.word	0x00003f50


	//   ....[45]....
        /*01cc*/ 	.word	0x00003fa0


	//   ....[46]....
        /*01d0*/ 	.word	0x00003fd0


	//   ....[47]....
        /*01d4*/ 	.word	0x00003ff0


	//   ....[48]....
        /*01d8*/ 	.word	0x00004010


	//   ....[49]....
        /*01dc*/ 	.word	0x000040c0


	//   ....[50]....
        /*01e0*/ 	.word	0x00004110


	//   ....[51]....
        /*01e4*/ 	.word	0x00004130


	//   ....[52]....
        /*01e8*/ 	.word	0x00004150


	//   ....[53]....
        /*01ec*/ 	.word	0x00004170


	//----- nvinfo : EIATTR_EXIT_INSTR_OFFSETS
	.align		4
.L_3431:
        /*01f0*/ 	.byte	0x04, 0x1c
        /*01f2*/ 	.short	(.L_3433 - .L_3432)


	//   ....[0]....
.L_3432:
        /*01f4*/ 	.word	0x00004230


	//   ....[1]....
        /*01f8*/ 	.word	0x00004370


	//----- nvinfo : EIATTR_MAX_THREADS
	.align		4
.L_3433:
        /*01fc*/ 	.byte	0x04, 0x05
        /*01fe*/ 	.short	(.L_3435 - .L_3434)
.L_3434:
        /*0200*/ 	.word	0x00000020
        /*0204*/ 	.word	0x00000001
        /*0208*/ 	.word	0x00000001


	//----- nvinfo : EIATTR_CRS_STACK_SIZE
	.align		4
.L_3435:
        /*020c*/ 	.byte	0x04, 0x1e
        /*020e*/ 	.short	(.L_3437 - .L_3436)
.L_3436:
        /*0210*/ 	.word	0x00000000
.L_3437:


//--------------------- .nv.info._Z25selective_scan_bwd_kernelI32Selective_Scan_bwd_kernel_traitsILi32ELi8ELb1ELb1ELb1ELb1ELb0EffEEv12SSMParamsBwd --------------------------
	.section	.nv.info._Z25selective_scan_bwd_kernelI32Selective_Scan_bwd_kernel_traitsILi32ELi8ELb1ELb1ELb1ELb1ELb0EffEEv12SSMParamsBwd,"",@"SHT_CUDA_INFO"
	.sectionflags	@""
	.align	4


	//----- nvinfo : EIATTR_CUDA_API_VERSION
	.align		4
        /*0000*/ 	.byte	0x04, 0x37
        /*0002*/ 	.short	(.L_3439 - .L_3438)
.L_3438:
        /*0004*/ 	.word	0x00000082


	//----- nvinfo : EIATTR_SW2861232_WAR
	.align		4
.L_3439:
        /*0008*/ 	.byte	0x01, 0x35
	.zero		2


	//----- nvinfo : EIATTR_PARAM_CBANK
	.align		4
        /*000c*/ 	.byte	0x04, 0x0a
        /*000e*/ 	.short	(.L_3441 - .L_3440)
	.align		4
.L_3440:
        /*0010*/ 	.word	index@(.nv.constant0._Z25selective_scan_bwd_kernelI32Selective_Scan_bwd_kernel_traitsILi32ELi8ELb1ELb1ELb1ELb1ELb0EffEEv12SSMParamsBwd)
        /*0014*/ 	.short	0x0160
        /*0016*/ 	.short	0x01f0


	//----- nvinfo : EIATTR_CBANK_PARAM_SIZE
	.align		4
.L_3441:
        /*0018*/ 	.byte	0x03, 0x19
        /*001a*/ 	.short	0x01f0


	//----- nvinfo : EIATTR_KPARAM_INFO
	.align		4
        /*001c*/ 	.byte	0x04, 0x17
        /*001e*/ 	.short	(.L_3443 - .L_3442)
.L_3442:
        /*0020*/ 	.word	0x00000000
        /*0024*/ 	.short	0x0000
        /*0026*/ 	.short	0x0000
        /*0028*/ 	.byte	0x00, 0xf0, 0xc1, 0x07


	//----- nvinfo : EIATTR_MAXREG_COUNT
	.align		4
.L_3443:
        /*002c*/ 	.byte	0x03, 0x1b
        /*002e*/ 	.short	0x00ff


	//----- nvinfo : EIATTR_NUM_BARRIERS
	.align		4
        /*0030*/ 	.byte	0x02, 0x4c
        /*0032*/ 	.byte	0x01
	.zero		1


	//----- nvinfo : EIATTR_MERCURY_ISA_VERSION
	.align		4
        /*0034*/ 	.byte	0x03, 0x5f
        /*0036*/ 	.short	0x0000


	//----- nvinfo : EIATTR_COOP_GROUP_MASK_REGIDS
	.align		4
        /*0038*/ 	.byte	0x04, 0x29
        /*003a*/ 	.short	(.L_3445 - .L_3444)


	//   ....[0]....
.L_3444:
        /*003c*/ 	.word	0xffffffff


	//   ....[1]....
        /*0040*/ 	.word	0xffffffff


	//   ....[2]....
        /*0044*/ 	.word	0xffffffff


	//   ....[3]....
        /*0048*/ 	.word	0xffffffff


	//   ....[4]....
        /*004c*/ 	.word	0xffffffff


	//   ....[5]....
        /*0050*/ 	.word	0xffffffff


	//   ....[6]....
        /*0054*/ 	.word	0xffffffff


	//   ....[7]....
        /*0058*/ 	.word	0xffffffff


	//   ....[8]....
        /*005c*/ 	.word	0xffffffff


	//   ....[9]....
        /*0060*/ 	.word	0xffffffff


	//   ....[10]....
        /*0064*/ 	.word	0xffffffff


	//   ....[11]....
        /*0068*/ 	.word	0xffffffff


	//   ....[12]....
        /*006c*/ 	.word	0xffffffff


	//   ....[13]....
        /*0070*/ 	.word	0xffffffff


	//   ....[14]....
        /*0074*/ 	.word	0xffffffff


	//   ....[15]....
        /*0078*/ 	.word	0xffffffff


	//   ....[16]....
        /*007c*/ 	.word	0xffffffff


	//   ....[17]....
        /*0080*/ 	.word	0xffffffff


	//   ....[18]....
        /*0084*/ 	.word	0xffffffff


	//   ....[19]....
        /*0088*/ 	.word	0xffffffff


	//   ....[20]....
        /*008c*/ 	.word	0xffffffff


	//   ....[21]....
        /*0090*/ 	.word	0xffffffff


	//   ....[22]....
        /*0094*/ 	.word	0xffffffff


	//   ....[23]....
        /*0098*/ 	.word	0xffffffff


	//   ....[24]....
        /*009c*/ 	.word	0xffffffff


	//   ....[25]....
        /*00a0*/ 	.word	0xffffffff


	//   ....[26]....
        /*00a4*/ 	.word	0xffffffff


	//   ....[27]....
        /*00a8*/ 	.word	0xffffffff


	//   ....[28]....
        /*00ac*/ 	.word	0xffffffff


	//   ....[29]....
        /*00b0*/ 	.word	0xffffffff


	//   ....[30]....
        /*00b4*/ 	.word	0xffffffff


	//   ....[31]....
        /*00b8*/ 	.word	0xffffffff


	//   ....[32]....
        /*00bc*/ 	.word	0xffffffff


	//   ....[33]....
        /*00c0*/ 	.word	0xffffffff


	//   ....[34]....
        /*00c4*/ 	.word	0xffffffff


	//   ....[35]....
        /*00c8*/ 	.word	0xffffffff


	//   ....[36]....
        /*00cc*/ 	.word	0xffffffff


	//   ....[37]....
        /*00d0*/ 	.word	0xffffffff


	//   ....[38]....
        /*00d4*/ 	.word	0xffffffff


	//   ....[39]....
        /*00d8*/ 	.word	0xffffffff


	//   ....[40]....
        /*00dc*/ 	.word	0xffffffff


	//   ....[41]....
        /*00e0*/ 	.word	0xffffffff


	//   ....[42]....
        /*00e4*/ 	.word	0xffffffff


	//   ....[43]....
        /*00e8*/ 	.word	0xffffffff


	//   ....[44]....
        /*00ec*/ 	.word	0xffffffff


	//   ....[45]....
        /*00f0*/ 	.word	0xffffffff


	//   ....[46]....
        /*00f4*/ 	.word	0xffffffff


	//   ....[47]....
        /*00f8*/ 	.word	0xffffffff


	//   ....[48]....
        /*00fc*/ 	.word	0xffffffff


	//   ....[49]....
        /*0100*/ 	.word	0xffffffff


	//   ....[50]....
        /*0104*/ 	.word	0xffffffff


	//----- nvinfo : EIATTR_COOP_GROUP_INSTR_OFFSETS
	.align		4
.L_3445:
        /*0108*/ 	.byte	0x04, 0x28
        /*010a*/ 	.short	(.L_3447 - .L_3446)


	//   ....[0]....
.L_3446:
        /*010c*/ 	.word	0x00000a20


	//   ....[1]....
        /*0110*/ 	.word	0x00000ac0


	//   ....[2]....
        /*0114*/ 	.word	0x00000c40


	//   ....[3]....
        /*0118*/ 	.word	0x000024f0


	//   ....[4]....
        /*011c*/ 	.word	0x00002710


	//   ....[5]....
        /*0120*/ 	.word	0x00002b80


	//   ....[6]....
        /*0124*/ 	.word	0x00002bb0


	//   ....[7]....
        /*0128*/ 	.word	0x00002c20


	//   ....[8]....
        /*012c*/ 	.word	0x00002c30


	//   ....[9]....
        /*0130*/ 	.word	0x00002c60


	//   ....[10]....
        /*0134*/ 	.word	0x00002c80


	//   ....[11]....
        /*0138*/ 	.word	0x00002cb0


	//   ....[12]....
        /*013c*/ 	.word	0x00002cd0


	//   ....[13]....
        /*0140*/ 	.word	0x00002d00


	//   ....[14]....
        /*0144*/ 	.word	0x00002d20


	//   ....[15]....
        /*0148*/ 	.word	0x00002d50


	//   ....[16]....
        /*014c*/ 	.word	0x00002d70


	//   ....[17]....
        /*0150*/ 	.word	0x00002da0


	//   ....[18]....
        /*0154*/ 	.word	0x00002db0


	//   ....[19]....
        /*0158*/ 	.word	0x00002e10


	//   ....[20]....
        /*015c*/ 	.word	0x00002e20


	//   ....[21]....
        /*0160*/ 	.word	0x00002e80


	//   ....[22]....
        /*0164*/ 	.word	0x00002e90


	//   ....[23]....
        /*0168*/ 	.word	0x00002ec0


	//   ....[24]....
        /*016c*/ 	.word	0x00002ee0


	//   ....[25]....
        /*0170*/ 	.word	0x00002f10


	//   ....[26]....
        /*0174*/ 	.word	0x00002f20


	//   ....[27]....
        /*0178*/ 	.word	0x00002f40


	//   ....[28]....
        /*017c*/ 	.word	0x00002f60


	//   ....[29]....
        /*0180*/ 	.word	0x00002f70


	//   ....[30]....
        /*0184*/ 	.word	0x00002f80


	//   ....[31]....
        /*0188*/ 	.word	0x00002f90


	//   ....[32]....
        /*018c*/ 	.word	0x00002fa0


	//   ....[33]....
        /*0190*/ 	.word	0x00003be0


	//   ....[34]....
        /*0194*/ 	.word	0x00003d00


	//   ....[35]....
        /*0198*/ 	.word	0x00003e00


	//   ....[36]....
        /*019c*/ 	.word	0x00003f00


	//   ....[37]....
        /*01a0*/ 	.word	0x00003f90


	//   ....[38]....
        /*01a4*/ 	.word	0x00004190


	//   ....[39]....
        /*01a8*/ 	.word	0x00004510


	//   ....[40]....
        /*01ac*/ 	.word	0x000047d0


	//   ....[41]....
        /*01b0*/ 	.word	0x00004970


	//   ....[42]....
        /*01b4*/ 	.word	0x000049c0


	//   ....[43]....
        /*01b8*/ 	.word	0x000049f0


	//   ....[44]....
        /*01bc*/ 	.word	0x00004a10


	//   ....[45]....
        /*01c0*/ 	.word	0x00004a30


	//   ....[46]....
        /*01c4*/ 	.word	0x00004ae0


	//   ....[47]....
        /*01c8*/ 	.word	0x00004b30


	//   ....[48]....
        /*01cc*/ 	.word	0x00004b50


	//   ....[49]....
        /*01d0*/ 	.word	0x00004b70


	//   ....[50]....
        /*01d4*/ 	.word	0x00004b90


	//----- nvinfo : EIATTR_EXIT_INSTR_OFFSETS
	.align		4
.L_3447:
        /*01d8*/ 	.byte	0x04, 0x1c
        /*01da*/ 	.short	(.L_3449 - .L_3448)


	//   ....[0]....
.L_3448:
        /*01dc*/ 	.word	0x00004c50


	//   ....[1]....
        /*01e0*/ 	.word	0x00004d90


	//----- nvinfo : EIATTR_MAX_THREADS
	.align		4
.L_3449:
        /*01e4*/ 	.byte	0x04, 0x05
        /*01e6*/ 	.short	(.L_3451 - .L_3450)
.L_3450:
        /*01e8*/ 	.word	0x00000020
        /*01ec*/ 	.word	0x00000001
        /*01f0*/ 	.word	0x00000001


	//----- nvinfo : EIATTR_CRS_STACK_SIZE
	.align		4
.L_3451:
        /*01f4*/ 	.byte	0x04, 0x1e
        /*01f6*/ 	.short	(.L_3453 - .L_3452)
.L_3452:
        /*01f8*/ 	.word	0x00000000
.L_3453:


//--------------------- .nv.info._Z25selective_scan_bwd_kernelI32Selective_Scan_bwd_kernel_traitsILi32ELi8ELb1ELb1ELb1ELb1ELb1EffEEv12SSMParamsBwd --------------------------
	.section	.nv.info._Z25selective_scan_bwd_kernelI32Selective_Scan_bwd_kernel_traitsILi32ELi8ELb1ELb1ELb1ELb1ELb1EffEEv12SSMParamsBwd,"",@"SHT_CUDA_INFO"
	.sectionflags	@""
	.align	4


	//----- nvinfo : EIATTR_CUDA_API_VERSION
	.align		4
        /*0000*/ 	.byte	0x04, 0x37
        /*0002*/ 	.short	(.L_3455 - .L_3454)
.L_3454:
        /*0004*/ 	.word	0x00000082


	//----- nvinfo : EIATTR_SW2861232_WAR
	.align		4
.L_3455:
        /*0008*/ 	.byte	0x01, 0x35
	.zero		2


	//----- nvinfo : EIATTR_PARAM_CBANK
	.align		4
        /*000c*/ 	.byte	0x04, 0x0a
        /*000e*/ 	.short	(.L_3457 - .L_3456)
	.align		4
.L_3456:
        /*0010*/ 	.word	index@(.nv.constant0._Z25selective_scan_bwd_kernelI32Selective_Scan_bwd_kernel_traitsILi32ELi8ELb1ELb1ELb1ELb1ELb1EffEEv12SSMParamsBwd)
        /*0014*/ 	.short	0x0160
        /*0016*/ 	.short	0x01f0


	//----- nvinfo : EIATTR_CBANK_PARAM_SIZE
	.align		4
.L_3457:
        /*0018*/ 	.byte	0x03, 0x19
        /*001a*/ 	.short	0x01f0


	//----- nvinfo : EIATTR_KPARAM_INFO
	.align		4
        /*001c*/ 	.byte	0x04, 0x17
        /*001e*/ 	.short	(.L_3459 - .L_3458)
.L_3458:
        /*0020*/ 	.word	0x00000000
        /*0024*/ 	.short	0x0000
        /*0026*/ 	.short	0x0000
        /*0028*/ 	.byte	0x00, 0xf0, 0xc1, 0x07


	//----- nvinfo : EIATTR_MAXREG_COUNT
	.align		4
.L_3459:
        /*002c*/ 	.byte	0x03, 0x1b
        /*002e*/ 	.short	0x00ff


	//----- nvinfo : EIATTR_NUM_BARRIERS
	.align		4
        /*0030*/ 	.byte	0x02, 0x4c
        /*0032*/ 	.byte	0x01
	.zero		1


	//----- nvinfo : EIATTR_MERCURY_ISA_VERSION
	.align		4
        /*0034*/ 	.byte	0x03, 0x5f
        /*0036*/ 	.short	0x0000


	//----- nvinfo : EIATTR_COOP_GROUP_MASK_REGIDS
	.align		4
        /*0038*/ 	.byte	0x04, 0x29
        /*003a*/ 	.short	(.L_3461 - .L_3460)


	//   ....[0]....
.L_3460:
        /*003c*/ 	.word	0xffffffff


	//   ....[1]....
        /*0040*/ 	.word	0xffffffff


	//   ....[2]....
        /*0044*/ 	.word	0xffffffff


	//   ....[3]....
        /*0048*/ 	.word	0xffffffff


	//   ....[4]....
        /*004c*/ 	.word	0xffffffff


	//   ....[5]....
        /*0050*/ 	.word	0xffffffff


	//   ....[6]....
        /*0054*/ 	.word	0xffffffff


	//   ....[7]....
        /*0058*/ 	.word	0xffffffff


	//   ....[8]....
        /*005c*/ 	.word	0xffffffff


	//   ....[9]....
        /*0060*/ 	.word	0xffffffff


	//   ....[10]....
        /*0064*/ 	.word	0xffffffff


	//   ....[11]....
        /*0068*/ 	.word	0xffffffff


	//   ....[12]....
        /*006c*/ 	.word	0xffffffff


	//   ....[13]....
        /*0070*/ 	.word	0xffffffff


	//   ....[14]....
        /*0074*/ 	.word	0xffffffff


	//   ....[15]....
        /*0078*/ 	.word	0xffffffff


	//   ....[16]....
        /*007c*/ 	.word	0xffffffff


	//   ....[17]....
        /*0080*/ 	.word	0xffffffff


	//   ....[18]....
        /*0084*/ 	.word	0xffffffff


	//   ....[19]....
        /*0088*/ 	.word	0xffffffff


	//   ....[20]....
        /*008c*/ 	.word	0xffffffff


	//   ....[21]....
        /*0090*/ 	.word	0xffffffff


	//   ....[22]....
        /*0094*/ 	.word	0xffffffff


	//   ....[23]....
        /*0098*/ 	.word	0xffffffff


	//   ....[24]....
        /*009c*/ 	.word	0xffffffff


	//   ....[25]....
        /*00a0*/ 	.word	0xffffffff


	//   ....[26]....
        /*00a4*/ 	.word	0xffffffff


	//   ....[27]....
        /*00a8*/ 	.word	0xffffffff


	//   ....[28]....
        /*00ac*/ 	.word	0xffffffff


	//   ....[29]....
        /*00b0*/ 	.word	0xffffffff


	//   ....[30]....
        /*00b4*/ 	.word	0xffffffff


	//   ....[31]....
        /*00b8*/ 	.word	0xffffffff


	//   ....[32]....
        /*00bc*/ 	.word	0xffffffff


	//   ....[33]....
        /*00c0*/ 	.word	0xffffffff


	//   ....[34]....
        /*00c4*/ 	.word	0xffffffff


	//   ....[35]....
        /*00c8*/ 	.word	0xffffffff


	//   ....[36]....
        /*00cc*/ 	.word	0xffffffff


	//   ....[37]....
        /*00d0*/ 	.word	0xffffffff


	//   ....[38]....
        /*00d4*/ 	.word	0xffffffff


	//   ....[39]....
        /*00d8*/ 	.word	0xffffffff


	//   ....[40]....
        /*00dc*/ 	.word	0xffffffff


	//   ....[41]....
        /*00e0*/ 	.word	0xffffffff


	//   ....[42]....
        /*00e4*/ 	.word	0xffffffff


	//   ....[43]....
        /*00e8*/ 	.word	0xffffffff


	//   ....[44]....
        /*00ec*/ 	.word	0xffffffff


	//   ....[45]....
        /*00f0*/ 	.word	0xffffffff


	//   ....[46]....
        /*00f4*/ 	.word	0xffffffff


	//   ....[47]....
        /*00f8*/ 	.word	0xffffffff


	//   ....[48]....
        /*00fc*/ 	.word	0xffffffff


	//   ....[49]....
        /*0100*/ 	.word	0xffffffff


	//   ....[50]....
        /*0104*/ 	.word	0xffffffff


	//   ....[51]....
        /*0108*/ 	.word	0xffffffff


	//   ....[52]....
        /*010c*/ 	.word	0xffffffff


	//   ....[53]....
        /*0110*/ 	.word	0xffffffff


	//   ....[54]....
        /*0114*/ 	.word	0xffffffff


	//----- nvinfo : EIATTR_COOP_GROUP_INSTR_OFFSETS
	.align		4
.L_3461:
        /*0118*/ 	.byte	0x04, 0x28
        /*011a*/ 	.short	(.L_3463 - .L_3462)


	//   ....[0]....
.L_3462:
        /*011c*/ 	.word	0x00000a80


	//   ....[1]....
        /*0120*/ 	.word	0x00000b20


	//   ....[2]....
        /*0124*/ 	.word	0x00000d90


	//   ....[3]....
        /*0128*/ 	.word	0x00001fd0


	//   ....[4]....
        /*012c*/ 	.word	0x00002310


	//   ....[5]....
        /*0130*/ 	.word	0x000025e0


	//   ....[6]....
        /*0134*/ 	.word	0x00002890


	//   ....[7]....
        /*0138*/ 	.word	0x000030b0


	//   ....[8]....
        /*013c*/ 	.word	0x000032c0


	//   ....[9]....
        /*0140*/ 	.word	0x00003510


	//   ....[10]....
        /*0144*/ 	.word	0x000036a0


	//   ....[11]....
        /*0148*/ 	.word	0x000036d0


	//   ....[12]....
        /*014c*/ 	.word	0x00003830


	//   ....[13]....
        /*0150*/ 	.word	0x00003850


	//   ....[14]....
        /*0154*/ 	.word	0x00003860


	//   ....[15]....
        /*0158*/ 	.word	0x00003870


	//   ....[16]....
        /*015c*/ 	.word	0x000038c0


	//   ....[17]....
        /*0160*/ 	.word	0x000038e0


	//   ....[18]....
        /*0164*/ 	.word	0x00003900


	//   ....[19]....
        /*0168*/ 	.word	0x00003910


	//   ....[20]....
        /*016c*/ 	.word	0x00003970


	//   ....[21]....
        /*0170*/ 	.word	0x00003990


	//   ....[22]....
        /*0174*/ 	.word	0x000039c0


	//   ....[23]....
        /*0178*/ 	.word	0x000039d0


	//   ....[24]....
        /*017c*/ 	.word	0x00003a40


	//   ....[25]....
        /*0180*/ 	.word	0x00003a60


	//   ....[26]....
        /*0184*/ 	.word	0x00003a70


	//   ....[27]....
        /*0188*/ 	.word	0x00003a80


	//   ....[28]....
        /*018c*/ 	.word	0x00003a90


	//   ....[29]....
        /*0190*/ 	.word	0x00003ac0


	//   ....[30]....
        /*0194*/ 	.word	0x00003af0


	//   ....[31]....
        /*0198*/ 	.word	0x00003b10


	//   ....[32]....
        /*019c*/ 	.word	0x00003b20


	//   ....[33]....
        /*01a0*/ 	.word	0x00003b40


	//   ....[34]....
        /*01a4*/ 	.word	0x00003b70


	//   ....[35]....
        /*01a8*/ 	.word	0x00003b90


	//   ....[36]....
        /*01ac*/ 	.word	0x00003bb0


	//   ....[37]....
        /*01b0*/ 	.word	0x000047b0


	//   ....[38]....
        /*01b4*/ 	.word	0x000048d0


	//   ....[39]....
        /*01b8*/ 	.word	0x000049d0


	//   ....[40]....
        /*01bc*/ 	.word	0x00004ad0


	//   ....[41]....
        /*01c0*/ 	.word	0x00004b60


	//   ....[42]....
        /*01c4*/ 	.word	0x00004d40


	//   ....[43]....
        /*01c8*/ 	.word	0x000050f0


	//   ....[44]....
        /*01cc*/ 	.word	0x000053a0


	//   ....[45]....
        /*01d0*/ 	.word	0x00005540


	//   ....[46]....
        /*01d4*/ 	.word	0x00005590


	//   ....[47]....
        /*01d8*/ 	.word	0x000055c0


	//   ....[48]....
        /*01dc*/ 	.word	0x000055e0


	//   ....[49]....
        /*01e0*/ 	.word	0x00005600


	//   ....[50]....
        /*01e4*/ 	.word	0x000056b0


	//   ....[51]....
        /*01e8*/ 	.word	0x00005700


	//   ....[52]....
        /*01ec*/ 	.word	0x00005720


	//   ....[53]....
        /*01f0*/ 	.word	0x00005740


	//   ....[54]....
        /*01f4*/ 	.word	0x00005760


	//----- nvinfo : EIATTR_EXIT_INSTR_OFFSETS
	.align		4
.L_3463:
        /*01f8*/ 	.byte	0x04, 0x1c
        /*01fa*/ 	.short	(.L_3465 - .L_3464)


	//   ....[0]....
.L_3464:
        /*01fc*/ 	.word	0x00005820


	//   ....[1]....
        /*0200*/ 	.word	0x00005960


	//----- nvinfo : EIATTR_MAX_THREADS
	.align		4
.L_3465:
        /*0204*/ 	.byte	0x04, 0x05
        /*0206*/ 	.short	(.L_3467 - .L_3466)
.L_3466:
        /*0208*/ 	.word	0x00000020
        /*020c*/ 	.word	0x00000001
        /*0210*/ 	.word	0x00000001


	//----- nvinfo : EIATTR_CRS_STACK_SIZE
	.align		4
.L_3467:
        /*0214*/ 	.byte	0x04, 0x1e
        /*0216*/ 	.short	(.L_3469 - .L_3468)
.L_3468:
        /*0218*/ 	.word	0x00000000
.L_3469:


//--------------------- .nv.info._Z25selective_scan_bwd_kernelI32Selective_Scan_bwd_kernel_traitsILi32ELi4ELb0ELb0ELb0ELb0ELb0EffEEv12SSMParamsBwd --------------------------
	.section	.nv.info._Z25selective_scan_bwd_kernelI32Selective_Scan_bwd_kernel_traitsILi32ELi4ELb0ELb0ELb0ELb0ELb0EffEEv12SSMParamsBwd,"",@"SHT_CUDA_INFO"
	.sectionflags	@""
	.align	4


	//----- nvinfo : EIATTR_CUDA_API_VERSION
	.align		4
        /*0000*/ 	.byte	0x04, 0x37
        /*0002*/ 	.short	(.L_3471 - .L_3470)
.L_3470:
        /*0004*/ 	.word	0x00000082


	//----- nvinfo : EIATTR_SW2861232_WAR
	.align		4
.L_3471:
        /*0008*/ 	.byte	0x01, 0x35
	.zero		2


	//----- nvinfo : EIATTR_PARAM_CBANK
	.align		4
        /*000c*/ 	.byte	0x04, 0x0a
        /*000e*/ 	.short	(.L_3473 - .L_3472)
	.align		4
.L_3472:
        /*0010*/ 	.word	index@(.nv.constant0._Z25selective_scan_bwd_kernelI32Selective_Scan_bwd_kernel_traitsILi32ELi4ELb0ELb0ELb0ELb0ELb0EffEEv12SSMParamsBwd)
        /*0014*/ 	.short	0x0160
        /*0016*/ 	.short	0x01f0


	//----- nvinfo : EIATTR_CBANK_PARAM_SIZE
	.align		4
.L_3473:
        /*0018*/ 	.byte	0x03, 0x19
        /*001a*/ 	.short	0x01f0


	//----- nvinfo : EIATTR_KPARAM_INFO
	.align		4
        /*001c*/ 	.byte	0x04, 0x17
        /*001e*/ 	.short	(.L_3475 - .L_3474)
.L_3474:
        /*0020*/ 	.word	0x00000000
        /*0024*/ 	.short	0x0000
        /*0026*/ 	.short	0x0000
        /*0028*/ 	.byte	0x00, 0xf0, 0xc1, 0x07


	//----- nvinfo : EIATTR_MAXREG_COUNT
	.align		4
.L_3475:
        /*002c*/ 	.byte	0x03, 0x1b
        /*002e*/ 	.short	0x00ff


	//----- nvinfo : EIATTR_NUM_BARRIERS
	.align		4
        /*0030*/ 	.byte	0x02, 0x4c
        /*0032*/ 	.byte	0x01
	.zero		1


	//----- nvinfo : EIATTR_MERCURY_ISA_VERSION
	.align		4
        /*0034*/ 	.byte	0x03, 0x5f
        /*0036*/ 	.short	0x0000


	//----- nvinfo : EIATTR_COOP_GROUP_MASK_REGIDS
	.align		4
        /*0038*/ 	.byte	0x04, 0x29
        /*003a*/ 	.short	(.L_3477 - .L_3476)


	//   ....[0]....
.L_3476:
        /*003c*/ 	.word	0xffffffff


	//   ....[1]....
        /*0040*/ 	.word	0xffffffff


	//   ....[2]....
        /*0044*/ 	.word	0xffffffff


	//   ....[3]....
        /*0048*/ 	.word	0xffffffff


	//   ....[4]....
        /*004c*/ 	.word	0xffffffff


	//   ....[5]....
        /*0050*/ 	.word	0xffffffff


	//   ....[6]....
        /*0054*/ 	.word	0xffffffff


	//   ....[7]....
        /*0058*/ 	.word	0xffffffff


	//   ....[8]....
        /*005c*/ 	.word	0xffffffff


	//   ....[9]....
        /*0060*/ 	.word	0xffffffff


	//   ....[10]....
        /*0064*/ 	.word	0xffffffff


	//   ....[11]....
        /*0068*/ 	.word	0xffffffff


	//   ....[12]....
        /*006c*/ 	.word	0xffffffff


	//   ....[13]....
        /*0070*/ 	.word	0xffffffff


	//   ....[14]....
        /*0074*/ 	.word	0xffffffff


	//   ....[15]....
        /*0078*/ 	.word	0xffffffff


	//   ....[16]....
        /*007c*/ 	.word	0xffffffff


	//   ....[17]....
        /*0080*/ 	.word	0xffffffff


	//   ....[18]....
        /*0084*/ 	.word	0xffffffff


	//   ....[19]....
        /*0088*/ 	.word	0xffffffff


	//   ....[20]....
        /*008c*/ 	.word	0xffffffff


	//   ....[21]....
        /*0090*/ 	.word	0xffffffff


	//   ....[22]....
        /*0094*/ 	.word	0xffffffff


	//   ....[23]....
        /*0098*/ 	.word	0xffffffff


	//   ....[24]....
        /*009c*/ 	.word	0xffffffff


	//   ....[25]....
        /*00a0*/ 	.word	0xffffffff


	//   ....[26]....
        /*00a4*/ 	.word	0xffffffff


	//   ....[27]....
        /*00a8*/ 	.word	0xffffffff


	//   ....[28]....
        /*00ac*/ 	.word	0xffffffff


	//   ....[29]....
        /*00b0*/ 	.word	0xffffffff


	//   ....[30]....
        /*00b4*/ 	.word	0xffffffff


	//   ....[31]....
        /*00b8*/ 	.word	0xffffffff


	//   ....[32]....
        /*00bc*/ 	.word	0xffffffff


	//   ....[33]....
        /*00c0*/ 	.word	0xffffffff


	//   ....[34]....
        /*00c4*/ 	.word	0xffffffff


	//   ....[35]....
        /*00c8*/ 	.word	0xffffffff


	//   ....[36]....
        /*00cc*/ 	.word	0xffffffff


	//   ....[37]....
        /*00d0*/ 	.word	0xffffffff


	//   ....[38]....
        /*00d4*/ 	.word	0xffffffff


	//   ....[39]....
        /*00d8*/ 	.word	0xffffffff


	//   ....[40]....
        /*00dc*/ 	.word	0xffffffff


	//   ....[41]....
        /*00e0*/ 	.word	0xffffffff


	//   ....[42]....
        /*00e4*/ 	.word	0xffffffff


	//   ....[43]....
        /*00e8*/ 	.word	0xffffffff


	//   ....[44]....
        /*00ec*/ 	.word	0xffffffff


	//   ....[45]....
        /*00f0*/ 	.word	0xffffffff


	//   ....[46]....
        /*00f4*/ 	.word	0xffffffff


	//   ....[47]....
        /*00f8*/ 	.word	0xffffffff


	//   ....[48]....
        /*00fc*/ 	.word	0xffffffff


	//   ....[49]....
        /*0100*/ 	.word	0xffffffff


	//   ....[50]....
        /*0104*/ 	.word	0xffffffff


	//   ....[51]....
        /*0108*/ 	.word	0xffffffff


	//   ....[52]....
        /*010c*/ 	.word	0xffffffff


	//----- nvinfo : EIATTR_COOP_GROUP_INSTR_OFFSETS
	.align		4
.L_3477:
        /*0110*/ 	.byte	0x04, 0x28
        /*0112*/ 	.short	(.L_3479 - .L_3478)


	//   ....[0]....
.L_3478:
        /*0114*/ 	.word	0x000007e0


	//   ....[1]....
        /*0118*/ 	.word	0x00000930


	//   ....[2]....
        /*011c*/ 	.word	0x00000a30


	//   ....[3]....
        /*0120*/ 	.word	0x00001160


	//   ....[4]....
        /*0124*/ 	.word	0x00001180


	//   ....[5]....
        /*0128*/ 	.word	0x00001190


	//   ....[6]....
        /*012c*/ 	.word	0x000011a0


	//   ....[7]....
        /*0130*/ 	.word	0x000011d0


	//   ....[8]....
        /*0134*/ 	.word	0x00001200


	//   ....[9]....
        /*0138*/ 	.word	0x00001220


	//   ....[10]....
        /*013c*/ 	.word	0x00001240


	//   ....[11]....
        /*0140*/ 	.word	0x00001270


	//   ....[12]....
        /*0144*/ 	.word	0x000012a0


	//   ....[13]....
        /*0148*/ 	.word	0x000012c0


	//   ....[14]....
        /*014c*/ 	.word	0x000012e0


	//   ....[15]....
        /*0150*/ 	.word	0x00001310


	//   ....[16]....
        /*0154*/ 	.word	0x00001340


	//   ....[17]....
        /*0158*/ 	.word	0x00001380


	//   ....[18]....
        /*015c*/ 	.word	0x000013b0


	//   ....[19]....
        /*0160*/ 	.word	0x00001400


	//   ....[20]....
        /*0164*/ 	.word	0x00001420


	//   ....[21]....
        /*0168*/ 	.word	0x00001440


	//   ....[22]....
        /*016c*/ 	.word	0x00001460


	//   ....[23]....
        /*0170*/ 	.word	0x00001490


	//   ....[24]....
        /*0174*/ 	.word	0x000014b0


	//   ....[25]....
        /*0178*/ 	.word	0x000014d0


	//   ....[26]....
        /*017c*/ 	.word	0x000014f0


	//   ....[27]....
        /*0180*/ 	.word	0x00001500


	//   ....[28]....
        /*0184*/ 	.word	0x00001510


	//   ....[29]....
        /*0188*/ 	.word	0x00001700


	//   ....[30]....
        /*018c*/ 	.word	0x00001730


	//   ....[31]....
        /*0190*/ 	.word	0x00001760


	//   ....[32]....
        /*0194*/ 	.word	0x00001790


	//   ....[33]....
        /*0198*/ 	.word	0x000017b0


	//   ....[34]....
        /*019c*/ 	.word	0x000017e0


	//   ....[35]....
        /*01a0*/ 	.word	0x00001800


	//   ....[36]....
        /*01a4*/ 	.word	0x00001830


	//   ....[37]....
        /*01a8*/ 	.word	0x00001850


	//   ....[38]....
        /*01ac*/ 	.word	0x00001880


	//   ....[39]....
        /*01b0*/ 	.word	0x000018a0


	//   ....[40]....
        /*01b4*/ 	.word	0x000018b0


	//   ....[41]....
        /*01b8*/ 	.word	0x00001d20


	//   ....[42]....
        /*01bc*/ 	.word	0x00001f80


	//   ....[43]....
        /*01c0*/ 	.word	0x00002320


	//   ....[44]....
        /*01c4*/ 	.word	0x00002370


	//   ....[45]....
        /*01c8*/ 	.word	0x000023a0


	//   ....[46]....
        /*01cc*/ 	.word	0x000023c0


	//   ....[47]....
        /*01d0*/ 	.word	0x000023e0


	//   ....[48]....
        /*01d4*/ 	.word	0x00002490


	//   ....[49]....
        /*01d8*/ 	.word	0x000024e0


	//   ....[50]....
        /*01dc*/ 	.word	0x00002500


	//   ....[51]....
        /*01e0*/ 	.word	0x00002520


	//   ....[52]....
        /*01e4*/ 	.word	0x00002540


	//----- nvinfo : EIATTR_EXIT_INSTR_OFFSETS
	.align		4
.L_3479:
        /*01e8*/ 	.byte	0x04, 0x1c
        /*01ea*/ 	.short	(.L_3481 - .L_3480)


	//   ....[0]....
.L_3480:
        /*01ec*/ 	.word	0x00002600


	//   ....[1]....
        /*01f0*/ 	.word	0x00002ab0


	//----- nvinfo : EIATTR_MAX_THREADS
	.align		4
.L_3481:
        /*01f4*/ 	.byte	0x04, 0x05
        /*01f6*/ 	.short	(.L_3483 - .L_3482)
.L_3482:
        /*01f8*/ 	.word	0x00000020
        /*01fc*/ 	.word	0x00000001
        /*0200*/ 	.word	0x00000001


	//----- nvinfo : EIATTR_CRS_STACK_SIZE
	.align		4
.L_3483:
        /*0204*/ 	.byte	0x04, 0x1e
        /*0206*/ 	.short	(.L_3485 - .L_3484)
.L_3484:
        /*0208*/ 	.word	0x00000000
.L_3485:


//--------------------- .nv.info._Z25selective_scan_bwd_kernelI32Selective_Scan_bwd_kernel_traitsILi32ELi4ELb0ELb0ELb0ELb0ELb1EffEEv12SSMParamsBwd --------------------------
	.section	.nv.info._Z25selective_scan_bwd_kernelI32Selective_Scan_bwd_kernel_traitsILi32ELi4ELb0ELb0ELb0ELb0ELb1EffEEv12SSMParamsBwd,"",@"SHT_CUDA_INFO"
	.sectionflags	@""
	.align	4


	//----- nvinfo : EIATTR_CUDA_API_VERSION
	.align		4
        /*0000*/ 	.byte	0x04, 0x37
        /*0002*/ 	.short	(.L_3487 - .L_3486)
.L_3486:
        /*0004*/ 	.word	0x00000082


	//----- nvinfo : EIATTR_SW2861232_WAR
	.align		4
.L_3487:
        /*0008*/ 	.byte	0x01, 0x35
	.zero		2


	//----- nvinfo : EIATTR_PARAM_CBANK
	.align		4
        /*000c*/ 	.byte	0x04, 0x0a
        /*000e*/ 	.short	(.L_3489 - .L_3488)
	.align		4
.L_3488:
        /*0010*/ 	.word	index@(.nv.constant0._Z25selective_scan_bwd_kernelI32Selective_Scan_bwd_kernel_traitsILi32ELi4ELb0ELb0ELb0ELb0ELb1EffEEv12SSMParamsBwd)
        /*0014*/ 	.short	0x0160
        /*0016*/ 	.short	0x01f0


	//----- nvinfo : EIATTR_CBANK_PARAM_SIZE
	.align		4
.L_3489:
        /*0018*/ 	.byte	0x03, 0x19
        /*001a*/ 	.short	0x01f0


	//----- nvinfo : EIATTR_KPARAM_INFO
	.align		4
        /*001c*/ 	.byte	0x04, 0x17
        /*001e*/ 	.short	(.L_3491 - .L_3490)
.L_3490:
        /*0020*/ 	.word	0x00000000
        /*0024*/ 	.short	0x0000
        /*0026*/ 	.short	0x0000
        /*0028*/ 	.byte	0x00, 0xf0, 0xc1, 0x07


	//----- nvinfo : EIATTR_MAXREG_COUNT
	.align		4
.L_3491:
        /*002c*/ 	.byte	0x03, 0x1b
        /*002e*/ 	.short	0x00ff


	//----- nvinfo : EIATTR_NUM_BARRIERS
	.align		4
        /*0030*/ 	.byte	0x02, 0x4c
        /*0032*/ 	.byte	0x01
	.zero		1


	//----- nvinfo : EIATTR_MERCURY_ISA_VERSION
	.align		4
        /*0034*/ 	.byte	0x03, 0x5f
        /*0036*/ 	.short	0x0000


	//----- nvinfo : EIATTR_COOP_GROUP_MASK_REGIDS
	.align		4
        /*0038*/ 	.byte	0x04, 0x29
        /*003a*/ 	.short	(.L_3493 - .L_3492)


	//   ....[0]....
.L_3492:
        /*003c*/ 	.word	0xffffffff


	//   ....[1]....
        /*0040*/ 	.word	0xffffffff


	//   ....[2]....
        /*0044*/ 	.word	0xffffffff


	//   ....[3]....
        /*0048*/ 	.word	0xffffffff


	//   ....[4]....
        /*004c*/ 	.word	0xffffffff


	//   ....[5]....
        /*0050*/ 	.word	0xffffffff


	//   ....[6]....
        /*0054*/ 	.word	0xffffffff


	//   ....[7]....
        /*0058*/ 	.word	0xffffffff


	//   ....[8]....
        /*005c*/ 	.word	0xffffffff


	//   ....[9]....
        /*0060*/ 	.word	0xffffffff


	//   ....[10]....
        /*0064*/ 	.word	0xffffffff


	//   ....[11]....
        /*0068*/ 	.word	0xffffffff


	//   ....[12]....
        /*006c*/ 	.word	0xffffffff


	//   ....[13]....
        /*0070*/ 	.word	0xffffffff


	//   ....[14]....
        /*0074*/ 	.word	0xffffffff


	//   ....[15]....
        /*0078*/ 	.word	0xffffffff


	//   ....[16]....
        /*007c*/ 	.word	0xffffffff


	//   ....[17]....
        /*0080*/ 	.word	0xffffffff


	//   ....[18]....
        /*0084*/ 	.word	0xffffffff


	//   ....[19]....
        /*0088*/ 	.word	0xffffffff


	//   ....[20]....
        /*008c*/ 	.word	0xffffffff


	//   ....[21]....
        /*0090*/ 	.word	0xffffffff


	//   ....[22]....
        /*0094*/ 	.word	0xffffffff


	//   ....[23]....
        /*0098*/ 	.word	0xffffffff


	//   ....[24]....
        /*009c*/ 	.word	0xffffffff


	//   ....[25]....
        /*00a0*/ 	.word	0xffffffff


	//   ....[26]....
        /*00a4*/ 	.word	0xffffffff


	//   ....[27]....
        /*00a8*/ 	.word	0xffffffff


	//   ....[28]....
        /*00ac*/ 	.word	0xffffffff


	//   ....[29]....
        /*00b0*/ 	.word	0xffffffff


	//   ....[30]....
        /*00b4*/ 	.word	0xffffffff


	//   ....[31]....
        /*00b8*/ 	.word	0xffffffff


	//   ....[32]....
        /*00bc*/ 	.word	0xffffffff


	//   ....[33]....
        /*00c0*/ 	.word	0xffffffff


	//   ....[34]....
        /*00c4*/ 	.word	0xffffffff


	//   ....[35]....
        /*00c8*/ 	.word	0xffffffff


	//   ....[36]....
        /*00cc*/ 	.word	0xffffffff


	//   ....[37]....
        /*00d0*/ 	.word	0xffffffff


	//   ....[38]....
        /*00d4*/ 	.word	0xffffffff


	//   ....[39]....
        /*00d8*/ 	.word	0xffffffff


	//   ....[40]....
        /*00dc*/ 	.word	0xffffffff


	//   ....[41]....
        /*00e0*/ 	.word	0xffffffff


	//   ....[42]....
        /*00e4*/ 	.word	0xffffffff


	//   ....[43]....
        /*00e8*/ 	.word	0xffffffff


	//   ....[44]....
        /*00ec*/ 	.word	0xffffffff


	//   ....[45]....
        /*00f0*/ 	.word	0xffffffff


	//   ....[46]....
        /*00f4*/ 	.word	0xffffffff


	//   ....[47]....
        /*00f8*/ 	.word	0xffffffff


	//   ....[48]....
        /*00fc*/ 	.word	0xffffffff


	//   ....[49]....
        /*0100*/ 	.word	0xffffffff


	//   ....[50]....
        /*0104*/ 	.word	0xffffffff


	//   ....[51]....
        /*0108*/ 	.word	0xffffffff


	//   ....[52]....
        /*010c*/ 	.word	0xffffffff


	//   ....[53]....
        /*0110*/ 	.word	0xffffffff


	//   ....[54]....
        /*0114*/ 	.word	0xffffffff


	//   ....[55]....
        /*0118*/ 	.word	0xffffffff


	//   ....[56]....
        /*011c*/ 	.word	0xffffffff


	//----- nvinfo : EIATTR_COOP_GROUP_INSTR_OFFSETS
	.align		4
.L_3493:
        /*0120*/ 	.byte	0x04, 0x28
        /*0122*/ 	.short	(.L_3495 - .L_3494)


	//   ....[0]....
.L_3494:
        /*0124*/ 	.word	0x000008e0


	//   ....[1]....
        /*0128*/ 	.word	0x00000a30


	//   ....[2]....
        /*012c*/ 	.word	0x00000d00


	//   ....[3]....
        /*0130*/ 	.word	0x00000f50


	//   ....[4]....
        /*0134*/ 	.word	0x000011a0


	//   ....[5]....
        /*0138*/ 	.word	0x000012f0


	//   ....[6]....
        /*013c*/ 	.word	0x000016b0


	//   ....[7]....
        /*0140*/ 	.word	0x00001f90


	//   ....[8]....
        /*0144*/ 	.word	0x00001fa0


	//   ....[9]....
        /*0148*/ 	.word	0x00001fb0


	//   ....[10]....
        /*014c*/ 	.word	0x00001fc0


	//   ....[11]....
        /*0150*/ 	.word	0x00001ff0


	//   ....[12]....
        /*0154*/ 	.word	0x00002020


	//   ....[13]....
        /*0158*/ 	.word	0x00002040


	//   ....[14]....
        /*015c*/ 	.word	0x00002060


	//   ....[15]....
        /*0160*/ 	.word	0x00002090


	//   ....[16]....
        /*0164*/ 	.word	0x000020c0


	//   ....[17]....
        /*0168*/ 	.word	0x000020e0


	//   ....[18]....
        /*016c*/ 	.word	0x00002100


	//   ....[19]....
        /*0170*/ 	.word	0x00002130


	//   ....[20]....
        /*0174*/ 	.word	0x00002160


	//   ....[21]....
        /*0178*/ 	.word	0x000021a0


	//   ....[22]....
        /*017c*/ 	.word	0x000021d0


	//   ....[23]....
        /*0180*/ 	.word	0x00002220


	//   ....[24]....
        /*0184*/ 	.word	0x00002240


	//   ....[25]....
        /*0188*/ 	.word	0x00002260


	//   ....[26]....
        /*018c*/ 	.word	0x00002280


	//   ....[27]....
        /*0190*/ 	.word	0x000022b0


	//   ....[28]....
        /*0194*/ 	.word	0x000022d0


	//   ....[29]....
        /*0198*/ 	.word	0x000022f0


	//   ....[30]....
        /*019c*/ 	.word	0x00002310


	//   ....[31]....
        /*01a0*/ 	.word	0x00002320


	//   ....[32]....
        /*01a4*/ 	.word	0x00002340


	//   ....[33]....
        /*01a8*/ 	.word	0x00002350


	//   ....[34]....
        /*01ac*/ 	.word	0x00002360


	//   ....[35]....
        /*01b0*/ 	.word	0x00002550


	//   ....[36]....
        /*01b4*/ 	.word	0x00002580


	//   ....[37]....
        /*01b8*/ 	.word	0x00002630


	//   ....[38]....
        /*01bc*/ 	.word	0x00002650


	//   ....[39]....
        /*01c0*/ 	.word	0x00002680


	//   ....[40]....
        /*01c4*/ 	.word	0x000026a0


	//   ....[41]....
        /*01c8*/ 	.word	0x000026d0


	//   ....[42]....
        /*01cc*/ 	.word	0x000026f0


	//   ....[43]....
        /*01d0*/ 	.word	0x00002720


	//   ....[44]....
        /*01d4*/ 	.word	0x00002740


	//   ....[45]....
        /*01d8*/ 	.word	0x00002ac0


	//   ....[46]....
        /*01dc*/ 	.word	0x00002d80


	//   ....[47]....
        /*01e0*/ 	.word	0x00003130


	//   ....[48]....
        /*01e4*/ 	.word	0x00003180


	//   ....[49]....
        /*01e8*/ 	.word	0x000031b0


	//   ....[50]....
        /*01ec*/ 	.word	0x000031d0


	//   ....[51]....
        /*01f0*/ 	.word	0x000031f0


	//   ....[52]....
        /*01f4*/ 	.word	0x000032a0


	//   ....[53]....
        /*01f8*/ 	.word	0x000032f0


	//   ....[54]....
        /*01fc*/ 	.word	0x00003310


	//   ....[55]....
        /*0200*/ 	.word	0x00003330


	//   ....[56]....
        /*0204*/ 	.word	0x00003350


	//----- nvinfo : EIATTR_EXIT_INSTR_OFFSETS
	.align		4
.L_3495:
        /*0208*/ 	.byte	0x04, 0x1c
        /*020a*/ 	.short	(.L_3497 - .L_3496)


	//   ....[0]....
.L_3496:
        /*020c*/ 	.word	0x00003410


	//   ....[1]....
        /*0210*/ 	.word	0x00003870


	//----- nvinfo : EIATTR_MAX_THREADS
	.align		4
.L_3497:
        /*0214*/ 	.byte	0x04, 0x05
        /*0216*/ 	.short	(.L_3499 - .L_3498)
.L_3498:
        /*0218*/ 	.word	0x00000020
        /*021c*/ 	.word	0x00000001
        /*0220*/ 	.word	0x00000001


	//----- nvinfo : EIATTR_CRS_STACK_SIZE
	.align		4
.L_3499:
        /*0224*/ 	.byte	0x04, 0x1e
        /*0226*/ 	.short	(.L_3501 - .L_3500)
.L_3500:
        /*0228*/ 	.word	0x00000000
.L_3501:


//--------------------- .nv.info._Z25selective_scan_bwd_kernelI32Selective_Scan_bwd_kernel_traitsILi32ELi4ELb0ELb0ELb0ELb1ELb0EffEEv12SSMParamsBwd --------------------------
	.section	.nv.info._Z25selective_scan_bwd_kernelI32Selective_Scan_bwd_kernel_traitsILi32ELi4ELb0ELb0ELb0ELb1ELb0EffEEv12SSMParamsBwd,"",@"SHT_CUDA_INFO"
	.sectionflags	@""
	.align	4


	//----- nvinfo : EIATTR_CUDA_API_VERSION
	.align		4
        /*0000*/ 	.byte	0x04, 0x37
        /*0002*/ 	.short	(.L_3503 - .L_3502)
.L_3502:
        /*0004*/ 	.word	0x00000082


	//----- nvinfo : EIATTR_SW2861232_WAR
	.align		4
.L_3503:
        /*0008*/ 	.byte	0x01, 0x35
	.zero		2


	//----- nvinfo : EIATTR_PARAM_CBANK
	.align		4
        /*000c*/ 	.byte	0x04, 0x0a
        /*000e*/ 	.short	(.L_3505 - .L_3504)
	.align		4
.L_3504:
        /*0010*/ 	.word	index@(.nv.constant0._Z25selective_scan_bwd_kernelI32Selective_Scan_bwd_kernel_traitsILi32ELi4ELb0ELb0ELb0ELb1ELb0EffEEv12SSMParamsBwd)
        /*0014*/ 	.short	0x0160
        /*0016*/ 	.short	0x01f0


	//----- nvinfo : EIATTR_CBANK_PARAM_SIZE
	.align		4
.L_3505:
        /*0018*/ 	.byte	0x03, 0x19
        /*001a*/ 	.short	0x01f0


	//----- nvinfo : EIATTR_KPARAM_INFO
	.align		4
        /*001c*/ 	.byte	0x04, 0x17
        /*001e*/ 	.short	(.L_3507 - .L_3506)
.L_3506:
        /*0020*/ 	.word	0x00000000
        /*0024*/ 	.short	0x0000
        /*0026*/ 	.short	0x0000
        /*0028*/ 	.byte	0x00, 0xf0, 0xc1, 0x07


	//----- nvinfo : EIATTR_MAXREG_COUNT
	.align		4
.L_3507:
        /*002c*/ 	.byte	0x03, 0x1b
        /*002e*/ 	.short	0x00ff


	//----- nvinfo : EIATTR_NUM_BARRIERS
	.align		4
        /*0030*/ 	.byte	0x02, 0x4c
        /*0032*/ 	.byte	0x01
	.zero		1


	//----- nvinfo : EIATTR_MERCURY_ISA_VERSION
	.align		4
        /*0034*/ 	.byte	0x03, 0x5f
        /*0036*/ 	.short	0x0000


	//----- nvinfo : EIATTR_COOP_GROUP_MASK_REGIDS
	.align		4
        /*0038*/ 	.byte	0x04, 0x29
        /*003a*/ 	.short	(.L_3509 - .L_3508)


	//   ....[0]....
.L_3508:
        /*003c*/ 	.word	0xffffffff


	//   ....[1]....
        /*0040*/ 	.word	0xffffffff


	//   ....[2]....
        /*0044*/ 	.word	0xffffffff


	//   ....[3]....
        /*0048*/ 	.word	0xffffffff


	//   ....[4]....
        /*004c*/ 	.word	0xffffffff


	//   ....[5]....
        /*0050*/ 	.word	0xffffffff


	//   ....[6]....
        /*0054*/ 	.word	0xffffffff


	//   ....[7]....
        /*0058*/ 	.word	0xffffffff


	//   ....[8]....
        /*005c*/ 	.word	0xffffffff


	//   ....[9]....
        /*0060*/ 	.word	0xffffffff


	//   ....[10]....
        /*0064*/ 	.word	0xffffffff


	//   ....[11]....
        /*0068*/ 	.word	0xffffffff


	//   ....[12]....
        /*006c*/ 	.word	0xffffffff


	//   ....[13]....
        /*0070*/ 	.word	0xffffffff


	//   ....[14]....
        /*0074*/ 	.word	0xffffffff


	//   ....[15]....
        /*0078*/ 	.word	0xffffffff


	//   ....[16]....
        /*007c*/ 	.word	0xffffffff


	//   ....[17]....
        /*0080*/ 	.word	0xffffffff


	//   ....[18]....
        /*0084*/ 	.word	0xffffffff


	//   ....[19]....
        /*0088*/ 	.word	0xffffffff


	//   ....[20]....
        /*008c*/ 	.word	0xffffffff


	//   ....[21]....
        /*0090*/ 	.word	0xffffffff


	//   ....[22]....
        /*0094*/ 	.word	0xffffffff


	//   ....[23]....
        /*0098*/ 	.word	0xffffffff


	//   ....[24]....
        /*009c*/ 	.word	0xffffffff


	//   ....[25]....
        /*00a0*/ 	.word	0xffffffff


	//   ....[26]....
        /*00a4*/ 	.word	0xffffffff


	//   ....[27]....
        /*00a8*/ 	.word	0xffffffff


	//   ....[28]....
        /*00ac*/ 	.word	0xffffffff


	//   ....[29]....
        /*00b0*/ 	.word	0xffffffff


	//   ....[30]....
        /*00b4*/ 	.word	0xffffffff


	//   ....[31]....
        /*00b8*/ 	.word	0xffffffff


	//   ....[32]....
        /*00bc*/ 	.word	0xffffffff


	//   ....[33]....
        /*00c0*/ 	.word	0xffffffff


	//   ....[34]....
        /*00c4*/ 	.word	0xffffffff


	//   ....[35]....
        /*00c8*/ 	.word	0xffffffff


	//   ....[36]....
        /*00cc*/ 	.word	0xffffffff


	//   ....[37]....
        /*00d0*/ 	.word	0xffffffff


	//   ....[38]....
        /*00d4*/ 	.word	0xffffffff


	//   ....[39]....
        /*00d8*/ 	.word	0xffffffff


	//   ....[40]....
        /*00dc*/ 	.word	0xffffffff


	//   ....[41]....
        /*00e0*/ 	.word	0xffffffff


	//   ....[42]....
        /*00e4*/ 	.word	0xffffffff


	//   ....[43]....
        /*00e8*/ 	.word	0xffffffff


	//   ....[44]....
        /*00ec*/ 	.word	0xffffffff


	//   ....[45]....
        /*00f0*/ 	.word	0xffffffff


	//   ....[46]....
        /*00f4*/ 	.word	0xffffffff


	//   ....[47]....
        /*00f8*/ 	.word	0xffffffff


	//   ....[48]....
        /*00fc*/ 	.word	0xffffffff


	//   ....[49]....
        /*0100*/ 	.word	0xffffffff


	//   ....[50]....
        /*0104*/ 	.word	0xffffffff


	//   ....[51]....
        /*0108*/ 	.word	0xffffffff


	//   ....[52]....
        /*010c*/ 	.word	0xffffffff


	//   ....[53]....
        /*0110*/ 	.word	0xffffffff


	//----- nvinfo : EIATTR_COOP_GROUP_INSTR_OFFSETS
	.align		4
.L_3509:
        /*0114*/ 	.byte	0x04, 0x28
        /*0116*/ 	.short	(.L_3511 - .L_3510)


	//   ....[0]....
.L_3510:
        /*0118*/ 	.word	0x00000900


	//   ....[1]....
        /*011c*/ 	.word	0x00000a10


	//   ....[2]....
        /*0120*/ 	.word	0x00000b60


	//   ....[3]....
        /*0124*/ 	.word	0x00001a50


	//   ....[4]....
        /*0128*/ 	.word	0x00001a80


	//   ....[5]....
        /*012c*/ 	.word	0x00001a90


	//   ....[6]....
        /*0130*/ 	.word	0x00001aa0


	//   ....[7]....
        /*0134*/ 	.word	0x00001ad0


	//   ....[8]....
        /*0138*/ 	.word	0x00001b00


	//   ....[9]....
        /*013c*/ 	.word	0x00001b20


	//   ....[10]....
        /*0140*/ 	.word	0x00001b40


	//   ....[11]....
        /*0144*/ 	.word	0x00001b70


	//   ....[12]....
        /*0148*/ 	.word	0x00001ba0


	//   ....[13]....
        /*014c*/ 	.word	0x00001bc0


	//   ....[14]....
        /*0150*/ 	.word	0x00001be0


	//   ....[15]....
        /*0154*/ 	.word	0x00001c10


	//   ....[16]....
        /*0158*/ 	.word	0x00001c40


	//   ....[17]....
        /*015c*/ 	.word	0x00001c80


	//   ....[18]....
        /*0160*/ 	.word	0x00001cb0


	//   ....[19]....
        /*0164*/ 	.word	0x00001d00


	//   ....[20]....
        /*0168*/ 	.word	0x00001d20


	//   ....[21]....
        /*016c*/ 	.word	0x00001d40


	//   ....[22]....
        /*0170*/ 	.word	0x00001d60


	//   ....[23]....
        /*0174*/ 	.word	0x00001d90


	//   ....[24]....
        /*0178*/ 	.word	0x00001db0


	//   ....[25]....
        /*017c*/ 	.word	0x00001de0


	//   ....[26]....
        /*0180*/ 	.word	0x00001df0


	//   ....[27]....
        /*0184*/ 	.word	0x00001e00


	//   ....[28]....
        /*0188*/ 	.word	0x00001e10


	//   ....[29]....
        /*018c*/ 	.word	0x00001e20


	//   ....[30]....
        /*0190*/ 	.word	0x00001e30


	//   ....[31]....
        /*0194*/ 	.word	0x00002010


	//   ....[32]....
        /*0198*/ 	.word	0x00002040


	//   ....[33]....
        /*019c*/ 	.word	0x000020f0


	//   ....[34]....
        /*01a0*/ 	.word	0x00002110


	//   ....[35]....
        /*01a4*/ 	.word	0x00002140


	//   ....[36]....
        /*01a8*/ 	.word	0x00002160


	//   ....[37]....
        /*01ac*/ 	.word	0x00002190


	//   ....[38]....
        /*01b0*/ 	.word	0x000021b0


	//   ....[39]....
        /*01b4*/ 	.word	0x000021e0


	//   ....[40]....
        /*01b8*/ 	.word	0x00002200


	//   ....[41]....
        /*01bc*/ 	.word	0x00002680


	//   ....[42]....
        /*01c0*/ 	.word	0x000026c0


	//   ....[43]....
        /*01c4*/ 	.word	0x00002b30


	//   ....[44]....
        /*01c8*/ 	.word	0x00002ed0


	//   ....[45]....
        /*01cc*/ 	.word	0x00002f20


	//   ....[46]....
        /*01d0*/ 	.word	0x00002f50


	//   ....[47]....
        /*01d4*/ 	.word	0x00002f70


	//   ....[48]....
        /*01d8*/ 	.word	0x00002f90


	//   ....[49]....
        /*01dc*/ 	.word	0x00003040


	//   ....[50]....
        /*01e0*/ 	.word	0x00003090


	//   ....[51]....
        /*01e4*/ 	.word	0x000030b0


	//   ....[52]....
        /*01e8*/ 	.word	0x000030d0


	//   ....[53]....
        /*01ec*/ 	.word	0x000030f0


	//----- nvinfo : EIATTR_EXIT_INSTR_OFFSETS
	.align		4
.L_3511:
        /*01f0*/ 	.byte	0x04, 0x1c
        /*01f2*/ 	.short	(.L_3513 - .L_3512)


	//   ....[0]....
.L_3512:
        /*01f4*/ 	.word	0x000031b0


	//   ....[1]....
        /*01f8*/ 	.word	0x00003610


	//----- nvinfo : EIATTR_MAX_THREADS
	.align		4
.L_3513:
        /*01fc*/ 	.byte	0x04, 0x05
        /*01fe*/ 	.short	(.L_3515 - .L_3514)
.L_3514:
        /*0200*/ 	.word	0x00000020
        /*0204*/ 	.word	0x00000001
        /*0208*/ 	.word	0x00000001


	//----- nvinfo : EIATTR_CRS_STACK_SIZE
	.align		4
.L_3515:
        /*020c*/ 	.byte	0x04, 0x1e
        /*020e*/ 	.short	(.L_3517 - .L_3516)
.L_3516:
        /*0210*/ 	.word	0x00000000
.L_3517:


//--------------------- .nv.info._Z25selective_scan_bwd_kernelI32Selective_Scan_bwd_kernel_traitsILi32ELi4ELb0ELb0ELb0ELb1ELb1EffEEv12SSMParamsBwd --------------------------
	.section	.nv.info._Z25selective_scan_bwd_kernelI32Selective_Scan_bwd_kernel_traitsILi32ELi4ELb0ELb0ELb0ELb1ELb1EffEEv12SSMParamsBwd,"",@"SHT_CUDA_INFO"
	.sectionflags	@""
	.align	4


	//----- nvinfo : EIATTR_CUDA_API_VERSION
	.align		4
        /*0000*/ 	.byte	0x04, 0x37
        /*0002*/ 	.short	(.L_3519 - .L_3518)
.L_3518:
        /*0004*/ 	.word	0x00000082


	//----- nvinfo : EIATTR_SW2861232_WAR
	.align		4
.L_3519:
        /*0008*/ 	.byte	0x01, 0x35
	.zero		2


	//----- nvinfo : EIATTR_PARAM_CBANK
	.align		4
        /*000c*/ 	.byte	0x04, 0x0a
        /*000e*/ 	.short	(.L_3521 - .L_3520)
	.align		4
.L_3520:
        /*0010*/ 	.word	index@(.nv.constant0._Z25selective_scan_bwd_kernelI32Selective_Scan_bwd_kernel_traitsILi32ELi4ELb0ELb0ELb0ELb1ELb1EffEEv12SSMParamsBwd)
        /*0014*/ 	.short	0x0160
        /*0016*/ 	.short	0x01f0


	//----- nvinfo : EIATTR_CBANK_PARAM_SIZE
	.align		4
.L_3521:
        /*0018*/ 	.byte	0x03, 0x19
        /*001a*/ 	.short	0x01f0


	//----- nvinfo : EIATTR_KPARAM_INFO
	.align		4
        /*001c*/ 	.byte	0x04, 0x17
        /*001e*/ 	.short	(.L_3523 - .L_3522)
.L_3522:
        /*0020*/ 	.word	0x00000000
        /*0024*/ 	.short	0x0000
        /*0026*/ 	.short	0x0000
        /*0028*/ 	.byte	0x00, 0xf0, 0xc1, 0x07


	//----- nvinfo : EIATTR_MAXREG_COUNT
	.align		4
.L_3523:
        /*002c*/ 	.byte	0x03, 0x1b
        /*002e*/ 	.short	0x00ff


	//----- nvinfo : EIATTR_NUM_BARRIERS
	.align		4
        /*0030*/ 	.byte	0x02, 0x4c
        /*0032*/ 	.byte	0x01
	.zero		1


	//----- nvinfo : EIATTR_MERCURY_ISA_VERSION
	.align		4
        /*0034*/ 	.byte	0x03, 0x5f
        /*0036*/ 	.short	0x0000


	//----- nvinfo : EIATTR_COOP_GROUP_MASK_REGIDS
	.align		4
        /*0038*/ 	.byte	0x04, 0x29
        /*003a*/ 	.short	(.L_3525 - .L_3524)


	//   ....[0]....
.L_3524:
        /*003c*/ 	.word	0xffffffff


	//   ....[1]....
        /*0040*/ 	.word	0xffffffff


	//   ....[2]....
        /*0044*/ 	.word	0xffffffff


	//   ....[3]....
        /*0048*/ 	.word	0xffffffff


	//   ....[4]....
        /*004c*/ 	.word	0xffffffff


	//   ....[5]....
        /*0050*/ 	.word	0xffffffff


	//   ....[6]....
        /*0054*/ 	.word	0xffffffff


	//   ....[7]....
        /*0058*/ 	.word	0xffffffff


	//   ....[8]....
        /*005c*/ 	.word	0xffffffff


	//   ....[9]....
        /*0060*/ 	.word	0xffffffff


	//   ....[10]....
        /*0064*/ 	.word	0xffffffff


	//   ....[11]....
        /*0068*/ 	.word	0xffffffff


	//   ....[12]....
        /*006c*/ 	.word	0xffffffff


	//   ....[13]....
        /*0070*/ 	.word	0xffffffff


	//   ....[14]....
        /*0074*/ 	.word	0xffffffff


	//   ....[15]....
        /*0078*/ 	.word	0xffffffff


	//   ....[16]....
        /*007c*/ 	.word	0xffffffff


	//   ....[17]....
        /*0080*/ 	.word	0xffffffff


	//   ....[18]....
        /*0084*/ 	.word	0xffffffff


	//   ....[19]....
        /*0088*/ 	.word	0xffffffff


	//   ....[20]....
        /*008c*/ 	.word	0xffffffff


	//   ....[21]....
        /*0090*/ 	.word	0xffffffff


	//   ....[22]....
        /*0094*/ 	.word	0xffffffff


	//   ....[23]....
        /*0098*/ 	.word	0xffffffff


	//   ....[24]....
        /*009c*/ 	.word	0xffffffff


	//   ....[25]....
        /*00a0*/ 	.word	0xffffffff


	//   ....[26]....
        /*00a4*/ 	.word	0xffffffff


	//   ....[27]....
        /*00a8*/ 	.word	0xffffffff


	//   ....[28]....
        /*00ac*/ 	.word	0xffffffff


	//   ....[29]....
        /*00b0*/ 	.word	0xffffffff


	//   ....[30]....
        /*00b4*/ 	.word	0xffffffff


	//   ....[31]....
        /*00b8*/ 	.word	0xffffffff


	//   ....[32]....
        /*00bc*/ 	.word	0xffffffff


	//   ....[33]....
        /*00c0*/ 	.word	0xffffffff


	//   ....[34]....
        /*00c4*/ 	.word	0xffffffff


	//   ....[35]....
        /*00c8*/ 	.word	0xffffffff


	//   ....[36]....
        /*00cc*/ 	.word	0xffffffff


	//   ....[37]....
        /*00d0*/ 	.word	0xffffffff


	//   ....[38]....
        /*00d4*/ 	.word	0xffffffff


	//   ....[39]....
        /*00d8*/ 	.word	0xffffffff


	//   ....[40]....
        /*00dc*/ 	.word	0xffffffff


	//   ....[41]....
        /*00e0*/ 	.word	0xffffffff


	//   ....[42]....
        /*00e4*/ 	.word	0xffffffff


	//   ....[43]....
        /*00e8*/ 	.word	0xffffffff


	//   ....[44]....
        /*00ec*/ 	.word	0xffffffff


	//   ....[45]....
        /*00f0*/ 	.word	0xffffffff


	//   ....[46]....
        /*00f4*/ 	.word	0xffffffff


	//   ....[47]....
        /*00f8*/ 	.word	0xffffffff


	//   ....[48]....
        /*00fc*/ 	.word	0xffffffff


	//   ....[49]....
        /*0100*/ 	.word	0xffffffff


	//   ....[50]....
        /*0104*/ 	.word	0xffffffff


	//   ....[51]....
        /*0108*/ 	.word	0xffffffff


	//   ....[52]....
        /*010c*/ 	.word	0xffffffff


	//   ....[53]....
        /*0110*/ 	.word	0xffffffff


	//   ....[54]....
        /*0114*/ 	.word	0xffffffff


	//   ....[55]....
        /*0118*/ 	.word	0xffffffff


	//   ....[56]....
        /*011c*/ 	.word	0xffffffff


	//   ....[57]....
        /*0120*/ 	.word	0xffffffff


	//----- nvinfo : EIATTR_COOP_GROUP_INSTR_OFFSETS
	.align		4
.L_3525:
        /*0124*/ 	.byte	0x04, 0x28
        /*0126*/ 	.short	(.L_3527 - .L_3526)


	//   ....[0]....
.L_3526:
        /*0128*/ 	.word	0x000008c0


	//   ....[1]....
        /*012c*/ 	.word	0x000009d0


	//   ....[2]....
        /*0130*/ 	.word	0x00000c30


	//   ....[3]....
        /*0134*/ 	.word	0x00001810


	//   ....[4]....
        /*0138*/ 	.word	0x00001a30


	//   ....[5]....
        /*013c*/ 	.word	0x00001bc0


	//   ....[6]....
        /*0140*/ 	.word	0x00001f80


	//   ....[7]....
        /*0144*/ 	.word	0x000027d0


	//   ....[8]....
        /*0148*/ 	.word	0x00002800


	//   ....[9]....
        /*014c*/ 	.word	0x00002820


	//   ....[10]....
        /*0150*/ 	.word	0x00002830


	//   ....[11]....
        /*0154*/ 	.word	0x00002860


	//   ....[12]....
        /*0158*/ 	.word	0x00002890


	//   ....[13]....
        /*015c*/ 	.word	0x000028b0


	//   ....[14]....
        /*0160*/ 	.word	0x000028d0


	//   ....[15]....
        /*0164*/ 	.word	0x00002900


	//   ....[16]....
        /*0168*/ 	.word	0x00002930


	//   ....[17]....
        /*016c*/ 	.word	0x00002950


	//   ....[18]....
        /*0170*/ 	.word	0x00002970


	//   ....[19]....
        /*0174*/ 	.word	0x000029a0


	//   ....[20]....
        /*0178*/ 	.word	0x000029d0


	//   ....[21]....
        /*017c*/ 	.word	0x00002a10


	//   ....[22]....
        /*0180*/ 	.word	0x00002a40


	//   ....[23]....
        /*0184*/ 	.word	0x00002a90


	//   ....[24]....
        /*0188*/ 	.word	0x00002ab0


	//   ....[25]....
        /*018c*/ 	.word	0x00002ad0


	//   ....[26]....
        /*0190*/ 	.word	0x00002af0


	//   ....[27]....
        /*0194*/ 	.word	0x00002b20


	//   ....[28]....
        /*0198*/ 	.word	0x00002b40


	//   ....[29]....
        /*019c*/ 	.word	0x00002b60


	//   ....[30]....
        /*01a0*/ 	.word	0x00002b80


	//   ....[31]....
        /*01a4*/ 	.word	0x00002b90


	//   ....[32]....
        /*01a8*/ 	.word	0x00002ba0


	//   ....[33]....
        /*01ac*/ 	.word	0x00002bb0


	//   ....[34]....
        /*01b0*/ 	.word	0x00002bc0


	//   ....[35]....
        /*01b4*/ 	.word	0x00002d90


	//   ....[36]....
        /*01b8*/ 	.word	0x00002dc0


	//   ....[37]....
        /*01bc*/ 	.word	0x00002eb0


	//   ....[38]....
        /*01c0*/ 	.word	0x00002ed0


	//   ....[39]....
        /*01c4*/ 	.word	0x00002f00


	//   ....[40]....
        /*01c8*/ 	.word	0x00002f20


	//   ....[41]....
        /*01cc*/ 	.word	0x00002f50


	//   ....[42]....
        /*01d0*/ 	.word	0x00002f70


	//   ....[43]....
        /*01d4*/ 	.word	0x00002fa0


	//   ....[44]....
        /*01d8*/ 	.word	0x00002fc0


	//   ....[45]....
        /*01dc*/ 	.word	0x000033b0


	//   ....[46]....
        /*01e0*/ 	.word	0x000033f0


	//   ....[47]....
        /*01e4*/ 	.word	0x000038c0


	//   ....[48]....
        /*01e8*/ 	.word	0x00003c50


	//   ....[49]....
        /*01ec*/ 	.word	0x00003ca0


	//   ....[50]....
        /*01f0*/ 	.word	0x00003cd0


	//   ....[51]....
        /*01f4*/ 	.word	0x00003cf0


	//   ....[52]....
        /*01f8*/ 	.word	0x00003d10


	//   ....[53]....
        /*01fc*/ 	.word	0x00003dc0


	//   ....[54]....
        /*0200*/ 	.word	0x00003e10


	//   ....[55]....
        /*0204*/ 	.word	0x00003e30


	//   ....[56]....
        /*0208*/ 	.word	0x00003e50


	//   ....[57]....
        /*020c*/ 	.word	0x00003e70


	//----- nvinfo : EIATTR_EXIT_INSTR_OFFSETS
	.align		4
.L_3527:
        /*0210*/ 	.byte	0x04, 0x1c
        /*0212*/ 	.short	(.L_3529 - .L_3528)


	//   ....[0]....
.L_3528:
        /*0214*/ 	.word	0x00003f30


	//   ....[1]....
        /*0218*/ 	.word	0x00004390


	//----- nvinfo : EIATTR_MAX_THREADS
	.align		4
.L_3529:
        /*021c*/ 	.byte	0x04, 0x05
        /*021e*/ 	.short	(.L_3531 - .L_3530)
.L_3530:
        /*0220*/ 	.word	0x00000020
        /*0224*/ 	.word	0x00000001
        /*0228*/ 	.word	0x00000001


	//----- nvinfo : EIATTR_CRS_STACK_SIZE
	.align		4
.L_3531:
        /*022c*/ 	.byte	0x04, 0x1e
        /*022e*/ 	.short	(.L_3533 - .L_3532)
.L_3532:
        /*0230*/ 	.word	0x00000000
.L_3533:


//--------------------- .nv.info._Z25selective_scan_bwd_kernelI32Selective_Scan_bwd_kernel_traitsILi32ELi4ELb0ELb0ELb1ELb0ELb0EffEEv12SSMParamsBwd --------------------------
	.section	.nv.info._Z25selective_scan_bwd_kernelI32Selective_Scan_bwd_kernel_traitsILi32ELi4ELb0ELb0ELb1ELb0ELb0EffEEv12SSMParamsBwd,"",@"SHT_CUDA_INFO"
	.sectionflags	@""
	.align	4


	//----- nvinfo : EIATTR_CUDA_API_VERSION
	.align		4
        /*0000*/ 	.byte	0x04, 0x37
        /*0002*/ 	.short	(.L_3535 - .L_3534)
.L_3534:
        /*0004*/ 	.word	0x00000082


	//----- nvinfo : EIATTR_SW2861232_WAR
	.align		4
.L_3535:
        /*0008*/ 	.byte	0x01, 0x35
	.zero		2


	//----- nvinfo : EIATTR_PARAM_CBANK
	.align		4
        /*000c*/ 	.byte	0x04, 0x0a
        /*000e*/ 	.short	(.L_3537 - .L_3536)
	.align		4
.L_3536:
        /*0010*/ 	.word	index@(.nv.constant0._Z25selective_scan_bwd_kernelI32Selective_Scan_bwd_kernel_traitsILi32ELi4ELb0ELb0ELb1ELb0ELb0EffEEv12SSMParamsBwd)
        /*0014*/ 	.short	0x0160
        /*0016*/ 	.short	0x01f0


	//----- nvinfo : EIATTR_CBANK_PARAM_SIZE
	.align		4
.L_3537:
        /*0018*/ 	.byte	0x03, 0x19
        /*001a*/ 	.short	0x01f0


	//----- nvinfo : EIATTR_KPARAM_INFO
	.align		4
        /*001c*/ 	.byte	0x04, 0x17
        /*001e*/ 	.short	(.L_3539 - .L_3538)
.L_3538:
        /*0020*/ 	.word	0x00000000
        /*0024*/ 	.short	0x0000
        /*0026*/ 	.short	0x0000
        /*0028*/ 	.byte	0x00, 0xf0, 0xc1, 0x07


	//----- nvinfo : EIATTR_MAXREG_COUNT
	.align		4
.L_3539:
        /*002c*/ 	.byte	0x03, 0x1b
        /*002e*/ 	.short	0x00ff


	//----- nvinfo : EIATTR_NUM_BARRIERS
	.align		4
        /*0030*/ 	.byte	0x02, 0x4c
        /*0032*/ 	.byte	0x01
	.zero		1


	//----- nvinfo : EIATTR_MERCURY_ISA_VERSION
	.align		4
        /*0034*/ 	.byte	0x03, 0x5f
        /*0036*/ 	.short	0x0000


	//----- nvinfo : EIATTR_COOP_GROUP_MASK_REGIDS
	.align		4
        /*0038*/ 	.byte	0x04, 0x29
        /*003a*/ 	.short	(.L_3541 - .L_3540)


	//   ....[0]....
.L_3540:
        /*003c*/ 	.word	0xffffffff


	//   ....[1]....
        /*0040*/ 	.word	0xffffffff


	//   ....[2]....
        /*0044*/ 	.word	0xffffffff


	//   ....[3]....
        /*0048*/ 	.word	0xffffffff


	//   ....[4]....
        /*004c*/ 	.word	0xffffffff


	//   ....[5]....
        /*0050*/ 	.word	0xffffffff


	//   ....[6]....
        /*0054*/ 	.word	0xffffffff


	//   ....[7]....
        /*0058*/ 	.word	0xffffffff


	//   ....[8]....
        /*005c*/ 	.word	0xffffffff


	//   ....[9]....
        /*0060*/ 	.word	0xffffffff


	//   ....[10]....
        /*0064*/ 	.word	0xffffffff


	//   ....[11]....
        /*0068*/ 	.word	0xffffffff


	//   ....[12]....
        /*006c*/ 	.word	0xffffffff


	//   ....[13]....
        /*0070*/ 	.word	0xffffffff


	//   ....[14]....
        /*0074*/ 	.word	0xffffffff


	//   ....[15]....
        /*0078*/ 	.word	0xffffffff


	//   ....[16]....
        /*007c*/ 	.word	0xffffffff


	//   ....[17]....
        /*0080*/ 	.word	0xffffffff


	//   ....[18]....
        /*0084*/ 	.word	0xffffffff


	//   ....[19]....
        /*0088*/ 	.word	0xffffffff


	//   ....[20]....
        /*008c*/ 	.word	0xffffffff


	//   ....[21]....
        /*0090*/ 	.word	0xffffffff


	//   ....[22]....
        /*0094*/ 	.word	0xffffffff


	//   ....[23]....
        /*0098*/ 	.word	0xffffffff


	//   ....[24]....
        /*009c*/ 	.word	0xffffffff


	//   ....[25]....
        /*00a0*/ 	.word	0xffffffff


	//   ....[26]....
        /*00a4*/ 	.word	0xffffffff


	//   ....[27]....
        /*00a8*/ 	.word	0xffffffff


	//   ....[28]....
        /*00ac*/ 	.word	0xffffffff


	//   ....[29]....
        /*00b0*/ 	.word	0xffffffff


	//   ....[30]....
        /*00b4*/ 	.word	0xffffffff


	//   ....[31]....
        /*00b8*/ 	.word	0xffffffff


	//   ....[32]....
        /*00bc*/ 	.word	0xffffffff


	//   ....[33]....
        /*00c0*/ 	.word	0xffffffff


	//   ....[34]....
        /*00c4*/ 	.word	0xffffffff


	//   ....[35]....
        /*00c8*/ 	.word	0xffffffff


	//   ....[36]....
        /*00cc*/ 	.word	0xffffffff


	//   ....[37]....
        /*00d0*/ 	.word	0xffffffff


	//   ....[38]....
        /*00d4*/ 	.word	0xffffffff


	//   ....[39]....
        /*00d8*/ 	.word	0xffffffff


	//   ....[40]....
        /*00dc*/ 	.word	0xffffffff


	//   ....[41]....
        /*00e0*/ 	.word	0xffffffff


	//   ....[42]....
        /*00e4*/ 	.word	0xffffffff


	//   ....[43]....
        /*00e8*/ 	.word	0xffffffff


	//   ....[44]....
        /*00ec*/ 	.word	0xffffffff


	//   ....[45]....
        /*00f0*/ 	.word	0xffffffff


	//   ....[46]....
        /*00f4*/ 	.word	0xffffffff


	//   ....[47]....
        /*00f8*/ 	.word	0xffffffff


	//   ....[48]....
        /*00fc*/ 	.word	0xffffffff


	//   ....[49]....
        /*0100*/ 	.word	0xffffffff


	//   ....[50]....
        /*0104*/ 	.word	0xffffffff


	//   ....[51]....
        /*0108*/ 	.word	0xffffffff


	//   ....[52]....
        /*010c*/ 	.word	0xffffffff


	//   ....[53]....
        /*0110*/ 	.word	0xffffffff


	//----- nvinfo : EIATTR_COOP_GROUP_INSTR_OFFSETS
	.align		4
.L_3541:
        /*0114*/ 	.byte	0x04, 0x28
        /*0116*/ 	.short	(.L_3543 - .L_3542)


	//   ....[0]....
.L_3542:
        /*0118*/ 	.word	0x00000ba0


	//   ....[1]....
        /*011c*/ 	.word	0x00000cf0


	//   ....[2]....
        /*0120*/ 	.word	0x00000de0


	//   ....[3]....
        /*0124*/ 	.word	0x00001500


	//   ....[4]....
        /*0128*/ 	.word	0x00001730


	//   ....[5]....
        /*012c*/ 	.word	0x00001770


	//   ....[6]....
        /*0130*/ 	.word	0x000017f0


	//   ....[7]....
        /*0134*/ 	.word	0x00001800


	//   ....[8]....
        /*0138*/ 	.word	0x00001830


	//   ....[9]....
        /*013c*/ 	.word	0x00001850


	//   ....[10]....
        /*0140*/ 	.word	0x00001880


	//   ....[11]....
        /*0144*/ 	.word	0x000018a0


	//   ....[12]....
        /*0148*/ 	.word	0x000018d0


	//   ....[13]....
        /*014c*/ 	.word	0x000018f0


	//   ....[14]....
        /*0150*/ 	.word	0x00001920


	//   ....[15]....
        /*0154*/ 	.word	0x00001940


	//   ....[16]....
        /*0158*/ 	.word	0x00001980


	//   ....[17]....
        /*015c*/ 	.word	0x00001990


	//   ....[18]....
        /*0160*/ 	.word	0x000019d0


	//   ....[19]....
        /*0164*/ 	.word	0x00001a00


	//   ....[20]....
        /*0168*/ 	.word	0x00001a60


	//   ....[21]....
        /*016c*/ 	.word	0x00001a70


	//   ....[22]....
        /*0170*/ 	.word	0x00001ac0


	//   ....[23]....
        /*0174*/ 	.word	0x00001ad0


	//   ....[24]....
        /*0178*/ 	.word	0x00001af0


	//   ....[25]....
        /*017c*/ 	.word	0x00001b20


	//   ....[26]....
        /*0180*/ 	.word	0x00001b30


	//   ....[27]....
        /*0184*/ 	.word	0x00001b70


	//   ....[28]....
        /*0188*/ 	.word	0x00001b80


	//   ....[29]....
        /*018c*/ 	.word	0x00001b90


	//   ....[30]....
        /*0190*/ 	.word	0x00001bc0


	//   ....[31]....
        /*0194*/ 	.word	0x00001c00


	//   ....[32]....
        /*0198*/ 	.word	0x00002130


	//   ....[33]....
        /*019c*/ 	.word	0x00002170


	//   ....[34]....
        /*01a0*/ 	.word	0x00002260


	//   ....[35]....
        /*01a4*/ 	.word	0x00002280


	//   ....[36]....
        /*01a8*/ 	.word	0x000022b0


	//   ....[37]....
        /*01ac*/ 	.word	0x000022d0


	//   ....[38]....
        /*01b0*/ 	.word	0x00002300


	//   ....[39]....
        /*01b4*/ 	.word	0x00002320


	//   ....[40]....
        /*01b8*/ 	.word	0x00002350


	//   ....[41]....
        /*01bc*/ 	.word	0x00002370


	//   ....[42]....
        /*01c0*/ 	.word	0x00002650


	//   ....[43]....
        /*01c4*/ 	.word	0x000028c0


	//   ....[44]....
        /*01c8*/ 	.word	0x00002c70


	//   ....[45]....
        /*01cc*/ 	.word	0x00002cc0


	//   ....[46]....
        /*01d0*/ 	.word	0x00002cf0


	//   ....[47]....
        /*01d4*/ 	.word	0x00002d10


	//   ....[48]....
        /*01d8*/ 	.word	0x00002d30


	//   ....[49]....
        /*01dc*/ 	.word	0x00002de0


	//   ....[50]....
        /*01e0*/ 	.word	0x00002e30


	//   ....[51]....
        /*01e4*/ 	.word	0x00002e50


	//   ....[52]....
        /*01e8*/ 	.word	0x00002e70


	//   ....[53]....
        /*01ec*/ 	.word	0x00002e90


	//----- nvinfo : EIATTR_EXIT_INSTR_OFFSETS
	.align		4
.L_3543:
        /*01f0*/ 	.byte	0x04, 0x1c
        /*01f2*/ 	.short	(.L_3545 - .L_3544)


	//   ....[0]....
.L_3544:
        /*01f4*/ 	.word	0x00002f50


	//   ....[1]....
        /*01f8*/ 	.word	0x00003170


	//----- nvinfo : EIATTR_MAX_THREADS
	.align		4
.L_3545:
        /*01fc*/ 	.byte	0x04, 0x05
        /*01fe*/ 	.short	(.L_3547 - .L_3546)
.L_3546:
        /*0200*/ 	.word	0x00000020
        /*0204*/ 	.word	0x00000001
        /*0208*/ 	.word	0x00000001


	//----- nvinfo : EIATTR_CRS_STACK_SIZE
	.align		4
.L_3547:
        /*020c*/ 	.byte	0x04, 0x1e
        /*020e*/ 	.short	(.L_3549 - .L_3548)
.L_3548:
        /*0210*/ 	.word	0x00000000
.L_3549:


//--------------------- .nv.info._Z25selective_scan_bwd_kernelI32Selective_Scan_bwd_kernel_traitsILi32ELi4ELb0ELb0ELb1ELb0ELb1EffEEv12SSMParamsBwd --------------------------
	.section	.nv.info._Z25selective_scan_bwd_kernelI32Selective_Scan_bwd_kernel_traitsILi32ELi4ELb0ELb0ELb1ELb0ELb1EffEEv12SSMParamsBwd,"",@"SHT_CUDA_INFO"
	.sectionflags	@""
	.align	4


	//----- nvinfo : EIATTR_CUDA_API_VERSION
	.align		4
        /*0000*/ 	.byte	0x04, 0x37
        /*0002*/ 	.short	(.L_3551 - .L_3550)
.L_3550:
        /*0004*/ 	.word	0x00000082


	//----- nvinfo : EIATTR_SW2861232_WAR
	.align		4
.L_3551:
        /*0008*/ 	.byte	0x01, 0x35
	.zero		2


	//----- nvinfo : EIATTR_PARAM_CBANK
	.align		4
        /*000c*/ 	.byte	0x04, 0x0a
        /*000e*/ 	.short	(.L_3553 - .L_3552)
	.align		4
.L_3552:
        /*0010*/ 	.word	index@(.nv.constant0._Z25selective_scan_bwd_kernelI32Selective_Scan_bwd_kernel_traitsILi32ELi4ELb0ELb0ELb1ELb0ELb1EffEEv12SSMParamsBwd)
        /*0014*/ 	.short	0x0160
        /*0016*/ 	.short	0x01f0


	//----- nvinfo : EIATTR_CBANK_PARAM_SIZE
	.align		4
.L_3553:
        /*0018*/ 	.byte	0x03, 0x19
        /*001a*/ 	.short	0x01f0


	//----- nvinfo : EIATTR_KPARAM_INFO
	.align		4
        /*001c*/ 	.byte	0x04, 0x17
        /*001e*/ 	.short	(.L_3555 - .L_3554)
.L_3554:
        /*0020*/ 	.word	0x00000000
        /*0024*/ 	.short	0x0000
        /*0026*/ 	.short	0x0000
        /*0028*/ 	.byte	0x00, 0xf0, 0xc1, 0x07


	//----- nvinfo : EIATTR_MAXREG_COUNT
	.align		4
.L_3555:
        /*002c*/ 	.byte	0x03, 0x1b
        /*002e*/ 	.short	0x00ff


	//----- nvinfo : EIATTR_NUM_BARRIERS
	.align		4
        /*0030*/ 	.byte	0x02, 0x4c
        /*0032*/ 	.byte	0x01
	.zero		1


	//----- nvinfo : EIATTR_MERCURY_ISA_VERSION
	.align		4
        /*0034*/ 	.byte	0x03, 0x5f
        /*0036*/ 	.short	0x0000


	//----- nvinfo : EIATTR_COOP_GROUP_MASK_REGIDS
	.align		4
        /*0038*/ 	.byte	0x04, 0x29
        /*003a*/ 	.short	(.L_3557 - .L_3556)


	//   ....[0]....
.L_3556:
        /*003c*/ 	.word	0xffffffff


	//   ....[1]....
        /*0040*/ 	.word	0xffffffff


	//   ....[2]....
        /*0044*/ 	.word	0xffffffff


	//   ....[3]....
        /*0048*/ 	.word	0xffffffff


	//   ....[4]....
        /*004c*/ 	.word	0xffffffff


	//   ....[5]....
        /*0050*/ 	.word	0xffffffff


	//   ....[6]....
        /*0054*/ 	.word	0xffffffff


	//   ....[7]....
        /*0058*/ 	.word	0xffffffff


	//   ....[8]....
        /*005c*/ 	.word	0xffffffff


	//   ....[9]....
        /*0060*/ 	.word	0xffffffff


	//   ....[10]....
        /*0064*/ 	.word	0xffffffff


	//   ....[11]....
        /*0068*/ 	.word	0xffffffff


	//   ....[12]....
        /*006c*/ 	.word	0xffffffff


	//   ....[13]....
        /*0070*/ 	.word	0xffffffff


	//   ....[14]....
        /*0074*/ 	.word	0xffffffff


	//   ....[15]....
        /*0078*/ 	.word	0xffffffff


	//   ....[16]....
        /*007c*/ 	.word	0xffffffff


	//   ....[17]....
        /*0080*/ 	.word	0xffffffff


	//   ....[18]....
        /*0084*/ 	.word	0xffffffff


	//   ....[19]....
        /*0088*/ 	.word	0xffffffff


	//   ....[20]....
        /*008c*/ 	.word	0xffffffff


	//   ....[21]....
        /*0090*/ 	.word	0xffffffff


	//   ....[22]....
        /*0094*/ 	.word	0xffffffff


	//   ....[23]....
        /*0098*/ 	.word	0xffffffff


	//   ....[24]....
        /*009c*/ 	.word	0xffffffff


	//   ....[25]....
        /*00a0*/ 	.word	0xffffffff


	//   ....[26]....
        /*00a4*/ 	.word	0xffffffff


	//   ....[27]....
        /*00a8*/ 	.word	0xffffffff


	//   ....[28]....
        /*00ac*/ 	.word	0xffffffff


	//   ....[29]....
        /*00b0*/ 	.word	0xffffffff


	//   ....[30]....
        /*00b4*/ 	.word	0xffffffff


	//   ....[31]....
        /*00b8*/ 	.word	0xffffffff


	//   ....[32]....
        /*00bc*/ 	.word	0xffffffff


	//   ....[33]....
        /*00c0*/ 	.word	0xffffffff


	//   ....[34]....
        /*00c4*/ 	.word	0xffffffff


	//   ....[35]....
        /*00c8*/ 	.word	0xffffffff


	//   ....[36]....
        /*00cc*/ 	.word	0xffffffff


	//   ....[37]....
        /*00d0*/ 	.word	0xffffffff


	//   ....[38]....
        /*00d4*/ 	.word	0xffffffff


	//   ....[39]....
        /*00d8*/ 	.word	0xffffffff


	//   ....[40]....
        /*00dc*/ 	.word	0xffffffff


	//   ....[41]....
        /*00e0*/ 	.word	0xffffffff


	//   ....[42]....
        /*00e4*/ 	.word	0xffffffff


	//   ....[43]....
        /*00e8*/ 	.word	0xffffffff


	//   ....[44]....
        /*00ec*/ 	.word	0xffffffff


	//   ....[45]....
        /*00f0*/ 	.word	0xffffffff


	//   ....[46]....
        /*00f4*/ 	.word	0xffffffff


	//   ....[47]....
        /*00f8*/ 	.word	0xffffffff


	//   ....[48]....
        /*00fc*/ 	.word	0xffffffff


	//   ....[49]....
        /*0100*/ 	.word	0xffffffff


	//   ....[50]....
        /*0104*/ 	.word	0xffffffff


	//   ....[51]....
        /*0108*/ 	.word	0xffffffff


	//   ....[52]....
        /*010c*/ 	.word	0xffffffff


	//   ....[53]....
        /*0110*/ 	.word	0xffffffff


	//   ....[54]....
        /*0114*/ 	.word	0xffffffff


	//   ....[55]....
        /*0118*/ 	.word	0xffffffff


	//   ....[56]....
        /*011c*/ 	.word	0xffffffff


	//   ....[57]....
        /*0120*/ 	.word	0xffffffff


	//----- nvinfo : EIATTR_COOP_GROUP_INSTR_OFFSETS
	.align		4
.L_3557:
        /*0124*/ 	.byte	0x04, 0x28
        /*0126*/ 	.short	(.L_3559 - .L_3558)


	//   ....[0]....
.L_3558:
        /*0128*/ 	.word	0x00000b20


	//   ....[1]....
        /*012c*/ 	.word	0x00000c70


	//   ....[2]....
        /*0130*/ 	.word	0x00000f20


	//   ....[3]....
        /*0134*/ 	.word	0x00001170


	//   ....[4]....
        /*0138*/ 	.word	0x000013d0


	//   ....[5]....
        /*013c*/ 	.word	0x00001500


	//   ....[6]....
        /*0140*/ 	.word	0x00001890


	//   ....[7]....
        /*0144*/ 	.word	0x00002210


	//   ....[8]....
        /*0148*/ 	.word	0x00002440


	//   ....[9]....
        /*014c*/ 	.word	0x00002480


	//   ....[10]....
        /*0150*/ 	.word	0x00002500


	//   ....[11]....
        /*0154*/ 	.word	0x00002510


	//   ....[12]....
        /*0158*/ 	.word	0x00002540


	//   ....[13]....
        /*015c*/ 	.word	0x00002560


	//   ....[14]....
        /*0160*/ 	.word	0x00002590


	//   ....[15]....
        /*0164*/ 	.word	0x000025b0


	//   ....[16]....
        /*0168*/ 	.word	0x000025e0


	//   ....[17]....
        /*016c*/ 	.word	0x00002600


	//   ....[18]....
        /*0170*/ 	.word	0x00002630


	//   ....[19]....
        /*0174*/ 	.word	0x00002650


	//   ....[20]....
        /*0178*/ 	.word	0x00002690


	//   ....[21]....
        /*017c*/ 	.word	0x000026a0


	//   ....[22]....
        /*0180*/ 	.word	0x000026e0


	//   ....[23]....
        /*0184*/ 	.word	0x00002710


	//   ....[24]....
        /*0188*/ 	.word	0x00002770


	//   ....[25]....
        /*018c*/ 	.word	0x00002780


	//   ....[26]....
        /*0190*/ 	.word	0x000027d0


	//   ....[27]....
        /*0194*/ 	.word	0x000027e0


	//   ....[28]....
        /*0198*/ 	.word	0x000027f0


	//   ....[29]....
        /*019c*/ 	.word	0x00002830


	//   ....[30]....
        /*01a0*/ 	.word	0x00002840


	//   ....[31]....
        /*01a4*/ 	.word	0x00002870


	//   ....[32]....
        /*01a8*/ 	.word	0x00002880


	//   ....[33]....
        /*01ac*/ 	.word	0x00002890


	//   ....[34]....
        /*01b0*/ 	.word	0x000028b0


	//   ....[35]....
        /*01b4*/ 	.word	0x000028e0


	//   ....[36]....
        /*01b8*/ 	.word	0x00002e30


	//   ....[37]....
        /*01bc*/ 	.word	0x00002e70


	//   ....[38]....
        /*01c0*/ 	.word	0x00002f60


	//   ....[39]....
        /*01c4*/ 	.word	0x00002f80


	//   ....[40]....
        /*01c8*/ 	.word	0x00002fb0


	//   ....[41]....
        /*01cc*/ 	.word	0x00002fd0


	//   ....[42]....
        /*01d0*/ 	.word	0x00003000


	//   ....[43]....
        /*01d4*/ 	.word	0x00003020


	//   ....[44]....
        /*01d8*/ 	.word	0x00003050


	//   ....[45]....
        /*01dc*/ 	.word	0x00003070


	//   ....[46]....
        /*01e0*/ 	.word	0x000032b0


	//   ....[47]....
        /*01e4*/ 	.word	0x00003580


	//   ....[48]....
        /*01e8*/ 	.word	0x00003970


	//   ....[49]....
        /*01ec*/ 	.word	0x000039c0


	//   ....[50]....
        /*01f0*/ 	.word	0x000039f0


	//   ....[51]....
        /*01f4*/ 	.word	0x00003a10


	//   ....[52]....
        /*01f8*/ 	.word	0x00003a30


	//   ....[53]....
        /*01fc*/ 	.word	0x00003ae0


	//   ....[54]....
        /*0200*/ 	.word	0x00003b30


	//   ....[55]....
        /*0204*/ 	.word	0x00003b50


	//   ....[56]....
        /*0208*/ 	.word	0x00003b70


	//   ....[57]....
        /*020c*/ 	.word	0x00003b90


	//----- nvinfo : EIATTR_EXIT_INSTR_OFFSETS
	.align		4
.L_3559:
        /*0210*/ 	.byte	0x04, 0x1c
        /*0212*/ 	.short	(.L_3561 - .L_3560)


	//   ....[0]....
.L_3560:
        /*0214*/ 	.word	0x00003c50


	//   ....[1]....
        /*0218*/ 	.word	0x00003e70


	//----- nvinfo : EIATTR_MAX_THREADS
	.align		4
.L_3561:
        /*021c*/ 	.byte	0x04, 0x05
        /*021e*/ 	.short	(.L_3563 - .L_3562)
.L_3562:
        /*0220*/ 	.word	0x00000020
        /*0224*/ 	.word	0x00000001
        /*0228*/ 	.word	0x00000001


	//----- nvinfo : EIATTR_CRS_STACK_SIZE
	.align		4
.L_3563:
        /*022c*/ 	.byte	0x04, 0x1e
        /*022e*/ 	.short	(.L_3565 - .L_3564)
.L_3564:
        /*0230*/ 	.word	0x00000000
.L_3565:


//--------------------- .nv.info._Z25selective_scan_bwd_kernelI32Selective_Scan_bwd_kernel_traitsILi32ELi4ELb0ELb0ELb1ELb1ELb0EffEEv12SSMParamsBwd --------------------------
	.section	.nv.info._Z25selective_scan_bwd_kernelI32Selective_Scan_bwd_kernel_traitsILi32ELi4ELb0ELb0ELb1ELb1ELb0EffEEv12SSMParamsBwd,"",@"SHT_CUDA_INFO"
	.sectionflags	@""
	.align	4


	//----- nvinfo : EIATTR_CUDA_API_VERSION
	.align		4
        /*0000*/ 	.byte	0x04, 0x37
        /*0002*/ 	.short	(.L_3567 - .L_3566)
.L_3566:
        /*0004*/ 	.word	0x00000082


	//----- nvinfo : EIATTR_SW2861232_WAR
	.align		4
.L_3567:
        /*0008*/ 	.byte	0x01, 0x35
	.zero		2


	//----- nvinfo : EIATTR_PARAM_CBANK
	.align		4
        /*000c*/ 	.byte	0x04, 0x0a
        /*000e*/ 	.short	(.L_3569 - .L_3568)
	.align		4
.L_3568:
        /*0010*/ 	.word	index@(.nv.constant0._Z25selective_scan_bwd_kernelI32Selective_Scan_bwd_kernel_traitsILi32ELi4ELb0ELb0ELb1ELb1ELb0EffEEv12SSMParamsBwd)
        /*0014*/ 	.short	0x0160
        /*0016*/ 	.short	0x01f0


	//----- nvinfo : EIATTR_CBANK_PARAM_SIZE
	.align		4
.L_3569:
        /*0018*/ 	.byte	0x03, 0x19
        /*001a*/ 	.short	0x01f0


	//----- nvinfo : EIATTR_KPARAM_INFO
	.align		4
        /*001c*/ 	.byte	0x04, 0x17
        /*001e*/ 	.short	(.L_3571 - .L_3570)
.L_3570:
        /*0020*/ 	.word	0x00000000
        /*0024*/ 	.short	0x0000
        /*0026*/ 	.short	0x0000
        /*0028*/ 	.byte	0x00, 0xf0, 0xc1, 0x07


	//----- nvinfo : EIATTR_MAXREG_COUNT
	.align		4
.L_3571:
        /*002c*/ 	.byte	0x03, 0x1b
        /*002e*/ 	.short	0x00ff


	//----- nvinfo : EIATTR_NUM_BARRIERS
	.align		4
        /*0030*/ 	.byte	0x02, 0x4c
        /*0032*/ 	.byte	0x01
	.zero		1


	//----- nvinfo : EIATTR_MERCURY_ISA_VERSION
	.align		4
        /*0034*/ 	.byte	0x03, 0x5f
        /*0036*/ 	.short	0x0000


	//----- nvinfo : EIATTR_COOP_GROUP_MASK_REGIDS
	.align		4
        /*0038*/ 	.byte	0x04, 0x29
        /*003a*/ 	.short	(.L_3573 - .L_3572)


	//   ....[0]....
.L_3572:
        /*003c*/ 	.word	0xffffffff


	//   ....[1]....
        /*0040*/ 	.word	0xffffffff


	//   ....[2]....
        /*0044*/ 	.word	0xffffffff


	//   ....[3]....
        /*0048*/ 	.word	0xffffffff


	//   ....[4]....
        /*004c*/ 	.word	0xffffffff


	//   ....[5]....
        /*0050*/ 	.word	0xffffffff


	//   ....[6]....
        /*0054*/ 	.word	0xffffffff


	//   ....[7]....
        /*0058*/ 	.word	0xffffffff


	//   ....[8]....
        /*005c*/ 	.word	0xffffffff


	//   ....[9]....
        /*0060*/ 	.word	0xffffffff


	//   ....[10]....
        /*0064*/ 	.word	0xffffffff


	//   ....[11]....
        /*0068*/ 	.word	0xffffffff


	//   ....[12]....
        /*006c*/ 	.word	0xffffffff


	//   ....[13]....
        /*0070*/ 	.word	0xffffffff


	//   ....[14]....
        /*0074*/ 	.word	0xffffffff


	//   ....[15]....
        /*0078*/ 	.word	0xffffffff


	//   ....[16]....
        /*007c*/ 	.word	0xffffffff


	//   ....[17]....
        /*0080*/ 	.word	0xffffffff


	//   ....[18]....
        /*0084*/ 	.word	0xffffffff


	//   ....[19]....
        /*0088*/ 	.word	0xffffffff


	//   ....[20]....
        /*008c*/ 	.word	0xffffffff


	//   ....[21]....
        /*0090*/ 	.word	0xffffffff


	//   ....[22]....
        /*0094*/ 	.word	0xffffffff


	//   ....[23]....
        /*0098*/ 	.word	0xffffffff


	//   ....[24]....
        /*009c*/ 	.word	0xffffffff


	//   ....[25]....
        /*00a0*/ 	.word	0xffffffff


	//   ....[26]....
        /*00a4*/ 	.word	0xffffffff


	//   ....[27]....
        /*00a8*/ 	.word	0xffffffff


	//   ....[28]....
        /*00ac*/ 	.word	0xffffffff


	//   ....[29]....
        /*00b0*/ 	.word	0xffffffff


	//   ....[30]....
        /*00b4*/ 	.word	0xffffffff


	//   ....[31]....
        /*00b8*/ 	.word	0xffffffff


	//   ....[32]....
        /*00bc*/ 	.word	0xffffffff


	//   ....[33]....
        /*00c0*/ 	.word	0xffffffff


	//   ....[34]....
        /*00c4*/ 	.word	0xffffffff


	//   ....[35]....
        /*00c8*/ 	.word	0xffffffff


	//   ....[36]....
        /*00cc*/ 	.word	0xffffffff


	//   ....[37]....
        /*00d0*/ 	.word	0xffffffff


	//   ....[38]....
        /*00d4*/ 	.word	0xffffffff


	//   ....[39]....
        /*00d8*/ 	.word	0xffffffff


	//   ....[40]....
        /*00dc*/ 	.word	0xffffffff


	//   ....[41]....
        /*00e0*/ 	.word	0xffffffff


	//   ....[42]....
        /*00e4*/ 	.word	0xffffffff


	//   ....[43]....
        /*00e8*/ 	.word	0xffffffff


	//   ....[44]....
        /*00ec*/ 	.word	0xffffffff


	//   ....[45]....
        /*00f0*/ 	.word	0xffffffff


	//   ....[46]....
        /*00f4*/ 	.word	0xffffffff


	//   ....[47]....
        /*00f8*/ 	.word	0xffffffff


	//   ....[48]....
        /*00fc*/ 	.word	0xffffffff


	//   ....[49]....
        /*0100*/ 	.word	0xffffffff


	//   ....[50]....
        /*0104*/ 	.word	0xffffffff


	//   ....[51]....
        /*0108*/ 	.word	0xffffffff


	//   ....[52]....
        /*010c*/ 	.word	0xffffffff


	//   ....[53]....
        /*0110*/ 	.word	0xffffffff


	//   ....[54]....
        /*0114*/ 	.word	0xffffffff


	//----- nvinfo : EIATTR_COOP_GROUP_INSTR_OFFSETS
	.align		4
.L_3573:
        /*0118*/ 	.byte	0x04, 0x28
        /*011a*/ 	.short	(.L_3575 - .L_3574)


	//   ....[0]....
.L_3574:
        /*011c*/ 	.word	0x00000b90


	//   ....[1]....
        /*0120*/ 	.word	0x00000ca0


	//   ....[2]....
        /*0124*/ 	.word	0x00000df0


	//   ....[3]....
        /*0128*/ 	.word	0x00001d50


	//   ....[4]....
        /*012c*/ 	.word	0x00001f70


	//   ....[5]....
        /*0130*/ 	.word	0x00001fb0


	//   ....[6]....
        /*0134*/ 	.word	0x00002030


	//   ....[7]....
        /*0138*/ 	.word	0x00002040


	//   ....[8]....
        /*013c*/ 	.word	0x00002070


	//   ....[9]....
        /*0140*/ 	.word	0x00002090


	//   ....[10]....
        /*0144*/ 	.word	0x000020c0


	//   ....[11]....
        /*0148*/ 	.word	0x000020e0


	//   ....[12]....
        /*014c*/ 	.word	0x00002110


	//   ....[13]....
        /*0150*/ 	.word	0x00002130


	//   ....[14]....
        /*0154*/ 	.word	0x00002160


	//   ....[15]....
        /*0158*/ 	.word	0x00002180


	//   ....[16]....
        /*015c*/ 	.word	0x000021c0


	//   ....[17]....
        /*0160*/ 	.word	0x000021d0


	//   ....[18]....
        /*0164*/ 	.word	0x00002220


	//   ....[19]....
        /*0168*/ 	.word	0x00002240


	//   ....[20]....
        /*016c*/ 	.word	0x00002290


	//   ....[21]....
        /*0170*/ 	.word	0x000022b0


	//   ....[22]....
        /*0174*/ 	.word	0x00002300


	//   ....[23]....
        /*0178*/ 	.word	0x00002310


	//   ....[24]....
        /*017c*/ 	.word	0x00002350


	//   ....[25]....
        /*0180*/ 	.word	0x00002360


	//   ....[26]....
        /*0184*/ 	.word	0x00002370


	//   ....[27]....
        /*0188*/ 	.word	0x000023d0


	//   ....[28]....
        /*018c*/ 	.word	0x000023f0


	//   ....[29]....
        /*0190*/ 	.word	0x00002400


	//   ....[30]....
        /*0194*/ 	.word	0x00002410


	//   ....[31]....
        /*0198*/ 	.word	0x00002430


	//   ....[32]....
        /*019c*/ 	.word	0x00002940


	//   ....[33]....
        /*01a0*/ 	.word	0x00002980


	//   ....[34]....
        /*01a4*/ 	.word	0x00002a70


	//   ....[35]....
        /*01a8*/ 	.word	0x00002aa0


	//   ....[36]....
        /*01ac*/ 	.word	0x00002b00


	//   ....[37]....
        /*01b0*/ 	.word	0x00002b20


	//   ....[38]....
        /*01b4*/ 	.word	0x00002b50


	//   ....[39]....
        /*01b8*/ 	.word	0x00002b70


	//   ....[40]....
        /*01bc*/ 	.word	0x00002ba0


	//   ....[41]....
        /*01c0*/ 	.word	0x00002bc0


	//   ....[42]....
        /*01c4*/ 	.word	0x00002eb0


	//   ....[43]....
        /*01c8*/ 	.word	0x00002f10


	//   ....[44]....
        /*01cc*/ 	.word	0x000033b0


	//   ....[45]....
        /*01d0*/ 	.word	0x00003760


	//   ....[46]....
        /*01d4*/ 	.word	0x000037b0


	//   ....[47]....
        /*01d8*/ 	.word	0x000037e0


	//   ....[48]....
        /*01dc*/ 	.word	0x00003800


	//   ....[49]....
        /*01e0*/ 	.word	0x00003820


	//   ....[50]....
        /*01e4*/ 	.word	0x000038d0


	//   ....[51]....
        /*01e8*/ 	.word	0x00003920


	//   ....[52]....
        /*01ec*/ 	.word	0x00003940


	//   ....[53]....
        /*01f0*/ 	.word	0x00003960


	//   ....[54]....
        /*01f4*/ 	.word	0x00003980


	//----- nvinfo : EIATTR_EXIT_INSTR_OFFSETS
	.align		4
.L_3575:
        /*01f8*/ 	.byte	0x04, 0x1c
        /*01fa*/ 	.short	(.L_3577 - .L_3576)


	//   ....[0]....
.L_3576:
        /*01fc*/ 	.word	0x00003a40


	//   ....[1]....
        /*0200*/ 	.word	0x00003c60


	//----- nvinfo : EIATTR_MAX_THREADS
	.align		4
.L_3577:
        /*0204*/ 	.byte	0x04, 0x05
        /*0206*/ 	.short	(.L_3579 - .L_3578)
.L_3578:
        /*0208*/ 	.word	0x00000020
        /*020c*/ 	.word	0x00000001
        /*0210*/ 	.word	0x00000001


	//----- nvinfo : EIATTR_CRS_STACK_SIZE
	.align		4
.L_3579:
        /*0214*/ 	.byte	0x04, 0x1e
        /*0216*/ 	.short	(.L_3581 - .L_3580)
.L_3580:
        /*0218*/ 	.word	0x00000000
.L_3581:


//--------------------- .nv.info._Z25selective_scan_bwd_kernelI32Selective_Scan_bwd_kernel_traitsILi32ELi4ELb0ELb0ELb1ELb1ELb1EffEEv12SSMParamsBwd --------------------------
	.section	.nv.info._Z25selective_scan_bwd_kernelI32Selective_Scan_bwd_kernel_traitsILi32ELi4ELb0ELb0ELb1ELb1ELb1EffEEv12SSMParamsBwd,"",@"SHT_CUDA_INFO"
	.sectionflags	@""
	.align	4


	//----- nvinfo : EIATTR_CUDA_API_VERSION
	.align		4
        /*0000*/ 	.byte	0x04, 0x37
        /*0002*/ 	.short	(.L_3583 - .L_3582)
.L_3582:
        /*0004*/ 	.word	0x00000082


	//----- nvinfo : EIATTR_SW2861232_WAR
	.align		4
.L_3583:
        /*0008*/ 	.byte	0x01, 0x35
	.zero		2


	//----- nvinfo : EIATTR_PARAM_CBANK
	.align		4
        /*000c*/ 	.byte	0x04, 0x0a
        /*000e*/ 	.short	(.L_3585 - .L_3584)
	.align		4
.L_3584:
        /*0010*/ 	.word	index@(.nv.constant0._Z25selective_scan_bwd_kernelI32Selective_Scan_bwd_kernel_traitsILi32ELi4ELb0ELb0ELb1ELb1ELb1EffEEv12SSMParamsBwd)
        /*0014*/ 	.short	0x0160
        /*0016*/ 	.short	0x01f0


	//----- nvinfo : EIATTR_CBANK_PARAM_SIZE
	.align		4
.L_3585:
        /*0018*/ 	.byte	0x03, 0x19
        /*001a*/ 	.short	0x01f0


	//----- nvinfo : EIATTR_KPARAM_INFO
	.align		4
        /*001c*/ 	.byte	0x04, 0x17
        /*001e*/ 	.short	(.L_3587 - .L_3586)
.L_3586:
        /*0020*/ 	.word	0x00000000
        /*0024*/ 	.short	0x0000
        /*0026*/ 	.short	0x0000
        /*0028*/ 	.byte	0x00, 0xf0, 0xc1, 0x07


	//----- nvinfo : EIATTR_MAXREG_COUNT
	.align		4
.L_3587:
        /*002c*/ 	.byte	0x03, 0x1b
        /*002e*/ 	.short	0x00ff


	//----- nvinfo : EIATTR_NUM_BARRIERS
	.align		4
        /*0030*/ 	.byte	0x02, 0x4c
        /*0032*/ 	.byte	0x01
	.zero		1


	//----- nvinfo : EIATTR_MERCURY_ISA_VERSION
	.align		4
        /*0034*/ 	.byte	0x03, 0x5f
        /*0036*/ 	.short	0x0000


	//----- nvinfo : EIATTR_COOP_GROUP_MASK_REGIDS
	.align		4
        /*0038*/ 	.byte	0x04, 0x29
        /*003a*/ 	.short	(.L_3589 - .L_3588)


	//   ....[0]....
.L_3588:
        /*003c*/ 	.word	0xffffffff


	//   ....[1]....
        /*0040*/ 	.word	0xffffffff


	//   ....[2]....
        /*0044*/ 	.word	0xffffffff


	//   ....[3]....
        /*0048*/ 	.word	0xffffffff


	//   ....[4]....
        /*004c*/ 	.word	0xffffffff


	//   ....[5]....
        /*0050*/ 	.word	0xffffffff


	//   ....[6]....
        /*0054*/ 	.word	0xffffffff


	//   ....[7]....
        /*0058*/ 	.word	0xffffffff


	//   ....[8]....
        /*005c*/ 	.word	0xffffffff


	//   ....[9]....
        /*0060*/ 	.word	0xffffffff


	//   ....[10]....
        /*0064*/ 	.word	0xffffffff


	//   ....[11]....
        /*0068*/ 	.word	0xffffffff


	//   ....[12]....
        /*006c*/ 	.word	0xffffffff


	//   ....[13]....
        /*0070*/ 	.word	0xffffffff


	//   ....[14]....
        /*0074*/ 	.word	0xffffffff


	//   ....[15]....
        /*0078*/ 	.word	0xffffffff


	//   ....[16]....
        /*007c*/ 	.word	0xffffffff


	//   ....[17]....
        /*0080*/ 	.word	0xffffffff


	//   ....[18]....
        /*0084*/ 	.word	0xffffffff


	//   ....[19]....
        /*0088*/ 	.word	0xffffffff


	//   ....[20]....
        /*008c*/ 	.word	0xffffffff


	//   ....[21]....
        /*0090*/ 	.word	0xffffffff


	//   ....[22]....
        /*0094*/ 	.word	0xffffffff


	//   ....[23]....
        /*0098*/ 	.word	0xffffffff


	//   ....[24]....
        /*009c*/ 	.word	0xffffffff


	//   ....[25]....
        /*00a0*/ 	.word	0xffffffff


	//   ....[26]....
        /*00a4*/ 	.word	0xffffffff


	//   ....[27]....
        /*00a8*/ 	.word	0xffffffff


	//   ....[28]....
        /*00ac*/ 	.word	0xffffffff


	//   ....[29]....
        /*00b0*/ 	.word	0xffffffff


	//   ....[30]....
        /*00b4*/ 	.word	0xffffffff


	//   ....[31]....
        /*00b8*/ 	.word	0xffffffff


	//   ....[32]....
        /*00bc*/ 	.word	0xffffffff


	//   ....[33]....
        /*00c0*/ 	.word	0xffffffff


	//   ....[34]....
        /*00c4*/ 	.word	0xffffffff


	//   ....[35]....
        /*00c8*/ 	.word	0xffffffff


	//   ....[36]....
        /*00cc*/ 	.word	0xffffffff


	//   ....[37]....
        /*00d0*/ 	.word	0xffffffff


	//   ....[38]....
        /*00d4*/ 	.word	0xffffffff


	//   ....[39]....
        /*00d8*/ 	.word	0xffffffff


	//   ....[40]....
        /*00dc*/ 	.word	0xffffffff


	//   ....[41]....
        /*00e0*/ 	.word	0xffffffff


	//   ....[42]....
        /*00e4*/ 	.word	0xffffffff


	//   ....[43]....
        /*00e8*/ 	.word	0xffffffff


	//   ....[44]....
        /*00ec*/ 	.word	0xffffffff


	//   ....[45]....
        /*00f0*/ 	.word	0xffffffff


	//   ....[46]....
        /*00f4*/ 	.word	0xffffffff


	//   ....[47]....
        /*00f8*/ 	.word	0xffffffff


	//   ....[48]....
        /*00fc*/ 	.word	0xffffffff


	//   ....[49]....
        /*0100*/ 	.word	0xffffffff


	//   ....[50]....
        /*0104*/ 	.word	0xffffffff


	//   ....[51]....
        /*0108*/ 	.word	0xffffffff


	//   ....[52]....
        /*010c*/ 	.word	0xffffffff


	//   ....[53]....
        /*0110*/ 	.word	0xffffffff


	//   ....[54]....
        /*0114*/ 	.word	0xffffffff


	//   ....[55]....
        /*0118*/ 	.word	0xffffffff


	//   ....[56]....
        /*011c*/ 	.word	0xffffffff


	//   ....[57]....
        /*0120*/ 	.word	0xffffffff


	//   ....[58]....
        /*0124*/ 	.word	0xffffffff


	//----- nvinfo : EIATTR_COOP_GROUP_INSTR_OFFSETS
	.align		4
.L_3589:
        /*0128*/ 	.byte	0x04, 0x28
        /*012a*/ 	.short	(.L_3591 - .L_3590)


	//   ....[0]....
.L_3590:
        /*012c*/ 	.word	0x00000b70


	//   ....[1]....
        /*0130*/ 	.word	0x00000ce0


	//   ....[2]....
        /*0134*/ 	.word	0x00000f40


	//   ....[3]....
        /*0138*/ 	.word	0x00001b00


	//   ....[4]....
        /*013c*/ 	.word	0x00001cf0


	//   ....[5]....
        /*0140*/ 	.word	0x00001ea0


	//   ....[6]....
        /*0144*/ 	.word	0x00002250


	//   ....[7]....
        /*0148*/ 	.word	0x00002b40


	//   ....[8]....
        /*014c*/ 	.word	0x00002d80


	//   ....[9]....
        /*0150*/ 	.word	0x00002dc0


	//   ....[10]....
        /*0154*/ 	.word	0x00002e40


	//   ....[11]....
        /*0158*/ 	.word	0x00002e50


	//   ....[12]....
        /*015c*/ 	.word	0x00002e80


	//   ....[13]....
        /*0160*/ 	.word	0x00002ea0


	//   ....[14]....
        /*0164*/ 	.word	0x00002ed0


	//   ....[15]....
        /*0168*/ 	.word	0x00002ef0


	//   ....[16]....
        /*016c*/ 	.word	0x00002f20


	//   ....[17]....
        /*0170*/ 	.word	0x00002f40


	//   ....[18]....
        /*0174*/ 	.word	0x00002f70


	//   ....[19]....
        /*0178*/ 	.word	0x00002f90


	//   ....[20]....
        /*017c*/ 	.word	0x00002fd0


	//   ....[21]....
        /*0180*/ 	.word	0x00002fe0


	//   ....[22]....
        /*0184*/ 	.word	0x00003020


	//   ....[23]....
        /*0188*/ 	.word	0x00003050


	//   ....[24]....
        /*018c*/ 	.word	0x000030a0


	//   ....[25]....
        /*0190*/ 	.word	0x000030c0


	//   ....[26]....
        /*0194*/ 	.word	0x00003110


	//   ....[27]....
        /*0198*/ 	.word	0x00003120


	//   ....[28]....
        /*019c*/ 	.word	0x00003140


	//   ....[29]....
        /*01a0*/ 	.word	0x00003170


	//   ....[30]....
        /*01a4*/ 	.word	0x00003180


	//   ....[31]....
        /*01a8*/ 	.word	0x000031e0


	//   ....[32]....
        /*01ac*/ 	.word	0x000031f0


	//   ....[33]....
        /*01b0*/ 	.word	0x00003200


	//   ....[34]....
        /*01b4*/ 	.word	0x00003220


	//   ....[35]....
        /*01b8*/ 	.word	0x00003250


	//   ....[36]....
        /*01bc*/ 	.word	0x00003740


	//   ....[37]....
        /*01c0*/ 	.word	0x00003780


	//   ....[38]....
        /*01c4*/ 	.word	0x00003870


	//   ....[39]....
        /*01c8*/ 	.word	0x000038a0


	//   ....[40]....
        /*01cc*/ 	.word	0x00003940


	//   ....[41]....
        /*01d0*/ 	.word	0x00003960


	//   ....[42]....
        /*01d4*/ 	.word	0x00003990


	//   ....[43]....
        /*01d8*/ 	.word	0x000039b0


	//   ....[44]....
        /*01dc*/ 	.word	0x000039e0


	//   ....[45]....
        /*01e0*/ 	.word	0x00003a00


	//   ....[46]....
        /*01e4*/ 	.word	0x00003d30


	//   ....[47]....
        /*01e8*/ 	.word	0x00003d70


	//   ....[48]....
        /*01ec*/ 	.word	0x00004200


	//   ....[49]....
        /*01f0*/ 	.word	0x000045e0


	//   ....[50]....
        /*01f4*/ 	.word	0x00004630


	//   ....[51]....
        /*01f8*/ 	.word	0x00004660


	//   ....[52]....
        /*01fc*/ 	.word	0x00004680


	//   ....[53]....
        /*0200*/ 	.word	0x000046a0


	//   ....[54]....
        /*0204*/ 	.word	0x00004750


	//   ....[55]....
        /*0208*/ 	.word	0x000047a0


	//   ....[56]....
        /*020c*/ 	.word	0x000047c0


	//   ....[57]....
        /*0210*/ 	.word	0x000047e0


	//   ....[58]....
        /*0214*/ 	.word	0x00004800


	//----- nvinfo : EIATTR_EXIT_INSTR_OFFSETS
	.align		4
.L_3591:
        /*0218*/ 	.byte	0x04, 0x1c
        /*021a*/ 	.short	(.L_3593 - .L_3592)


	//   ....[0]....
.L_3592:
        /*021c*/ 	.word	0x000048c0


	//   ....[1]....
        /*0220*/ 	.word	0x00004ae0


	//----- nvinfo : EIATTR_MAX_THREADS
	.align		4
.L_3593:
        /*0224*/ 	.byte	0x04, 0x05
        /*0226*/ 	.short	(.L_3595 - .L_3594)
.L_3594:
        /*0228*/ 	.word	0x00000020
        /*022c*/ 	.word	0x00000001
        /*0230*/ 	.word	0x00000001


	//----- nvinfo : EIATTR_CRS_STACK_SIZE
	.align		4
.L_3595:
        /*0234*/ 	.byte	0x04, 0x1e
        /*0236*/ 	.short	(.L_3597 - .L_3596)
.L_3596:
        /*0238*/ 	.word	0x00000000
.L_3597:


//--------------------- .nv.info._Z25selective_scan_bwd_kernelI32Selective_Scan_bwd_kernel_traitsILi32ELi4ELb0ELb1ELb0ELb0ELb0EffEEv12SSMParamsBwd --------------------------
	.section	.nv.info._Z25selective_scan_bwd_kernelI32Selective_Scan_bwd_kernel_traitsILi32ELi4ELb0ELb1ELb0ELb0ELb0EffEEv12SSMParamsBwd,"",@"SHT_CUDA_INFO"
	.sectionflags	@""
	.align	4


	//----- nvinfo : EIATTR_CUDA_API_VERSION
	.align		4
        /*0000*/ 	.byte	0x04, 0x37
        /*0002*/ 	.short	(.L_3599 - .L_3598)
.L_3598:
        /*0004*/ 	.word	0x00000082


	//----- nvinfo : EIATTR_SW2861232_WAR
	.align		4
.L_3599:
        /*0008*/ 	.byte	0x01, 0x35
	.zero		2


	//----- nvinfo : EIATTR_PARAM_CBANK
	.align		4
        /*000c*/ 	.byte	0x04, 0x0a
        /*000e*/ 	.short	(.L_3601 - .L_3600)
	.align		4
.L_3600:
        /*0010*/ 	.word	index@(.nv.constant0._Z25selective_scan_bwd_kernelI32Selective_Scan_bwd_kernel_traitsILi32ELi4ELb0ELb1ELb0ELb0ELb0EffEEv12SSMParamsBwd)
        /*0014*/ 	.short	0x0160
        /*0016*/ 	.short	0x01f0


	//----- nvinfo : EIATTR_CBANK_PARAM_SIZE
	.align		4
.L_3601:
        /*0018*/ 	.byte	0x03, 0x19
        /*001a*/ 	.short	0x01f0


	//----- nvinfo : EIATTR_KPARAM_INFO
	.align		4
        /*001c*/ 	.byte	0x04, 0x17
        /*001e*/ 	.short	(.L_3603 - .L_3602)
.L_3602:
        /*0020*/ 	.word	0x00000000
        /*0024*/ 	.short	0x0000
        /*0026*/ 	.short	0x0000
        /*0028*/ 	.byte	0x00, 0xf0, 0xc1, 0x07


	//----- nvinfo : EIATTR_MAXREG_COUNT
	.align		4
.L_3603:
        /*002c*/ 	.byte	0x03, 0x1b
        /*002e*/ 	.short	0x00ff


	//----- nvinfo : EIATTR_NUM_BARRIERS
	.align		4
        /*0030*/ 	.byte	0x02, 0x4c
        /*0032*/ 	.byte	0x01
	.zero		1


	//----- nvinfo : EIATTR_MERCURY_ISA_VERSION
	.align		4
        /*0034*/ 	.byte	0x03, 0x5f
        /*0036*/ 	.short	0x0000


	//----- nvinfo : EIATTR_COOP_GROUP_MASK_REGIDS
	.align		4
        /*0038*/ 	.byte	0x04, 0x29
        /*003a*/ 	.short	(.L_3605 - .L_3604)


	//   ....[0]....
.L_3604:
        /*003c*/ 	.word	0xffffffff


	//   ....[1]....
        /*0040*/ 	.word	0xffffffff


	//   ....[2]....
        /*0044*/ 	.word	0xffffffff


	//   ....[3]....
        /*0048*/ 	.word	0xffffffff


	//   ....[4]....
        /*004c*/ 	.word	0xffffffff


	//   ....[5]....
        /*0050*/ 	.word	0xffffffff


	//   ....[6]....
        /*0054*/ 	.word	0xffffffff


	//   ....[7]....
        /*0058*/ 	.word	0xffffffff


	//   ....[8]....
        /*005c*/ 	.word	0xffffffff


	//   ....[9]....
        /*0060*/ 	.word	0xffffffff


	//   ....[10]....
        /*0064*/ 	.word	0xffffffff


	//   ....[11]....
        /*0068*/ 	.word	0xffffffff


	//   ....[12]....
        /*006c*/ 	.word	0xffffffff


	//   ....[13]....
        /*0070*/ 	.word	0xffffffff


	//   ....[14]....
        /*0074*/ 	.word	0xffffffff


	//   ....[15]....
        /*0078*/ 	.word	0xffffffff


	//   ....[16]....
        /*007c*/ 	.word	0xffffffff


	//   ....[17]....
        /*0080*/ 	.word	0xffffffff


	//   ....[18]....
        /*0084*/ 	.word	0xffffffff


	//   ....[19]....
        /*0088*/ 	.word	0xffffffff


	//   ....[20]....
        /*008c*/ 	.word	0xffffffff


	//   ....[21]....
        /*0090*/ 	.word	0xffffffff


	//   ....[22]....
        /*0094*/ 	.word	0xffffffff


	//   ....[23]....
        /*0098*/ 	.word	0xffffffff


	//   ....[24]....
        /*009c*/ 	.word	0xffffffff


	//   ....[25]....
        /*00a0*/ 	.word	0xffffffff


	//   ....[26]....
        /*00a4*/ 	.word	0xffffffff


	//   ....[27]....
        /*00a8*/ 	.word	0xffffffff


	//   ....[28]....
        /*00ac*/ 	.word	0xffffffff


	//   ....[29]....
        /*00b0*/ 	.word	0xffffffff


	//   ....[30]....
        /*00b4*/ 	.word	0xffffffff


	//   ....[31]....
        /*00b8*/ 	.word	0xffffffff


	//   ....[32]....
        /*00bc*/ 	.word	0xffffffff


	//   ....[33]....
        /*00c0*/ 	.word	0xffffffff


	//   ....[34]....
        /*00c4*/ 	.word	0xffffffff


	//   ....[35]....
        /*00c8*/ 	.word	0xffffffff


	//   ....[36]....
        /*00cc*/ 	.word	0xffffffff


	//   ....[37]....
        /*00d0*/ 	.word	0xffffffff


	//   ....[38]....
        /*00d4*/ 	.word	0xffffffff


	//   ....[39]....
        /*00d8*/ 	.word	0xffffffff


	//   ....[40]....
        /*00dc*/ 	.word	0xffffffff


	//   ....[41]....
        /*00e0*/ 	.word	0xffffffff


	//   ....[42]....
        /*00e4*/ 	.word	0xffffffff


	//   ....[43]....
        /*00e8*/ 	.word	0xffffffff


	//   ....[44]....
        /*00ec*/ 	.word	0xffffffff


	//   ....[45]....
        /*00f0*/ 	.word	0xffffffff


	//   ....[46]....
        /*00f4*/ 	.word	0xffffffff


	//   ....[47]....
        /*00f8*/ 	.word	0xffffffff


	//   ....[48]....
        /*00fc*/ 	.word	0xffffffff


	//   ....[49]....
        /*0100*/ 	.word	0xffffffff


	//   ....[50]....
        /*0104*/ 	.word	0xffffffff


	//   ....[51]....
        /*0108*/ 	.word	0xffffffff


	//   ....[52]....
        /*010c*/ 	.word	0xffffffff


	//   ....[53]....
        /*0110*/ 	.word	0xffffffff


	//----- nvinfo : EIATTR_COOP_GROUP_INSTR_OFFSETS
	.align		4
.L_3605:
        /*0114*/ 	.byte	0x04, 0x28
        /*0116*/ 	.short	(.L_3607 - .L_3606)


	//   ....[0]....
.L_3606:
        /*0118*/ 	.word	0x00000ae0


	//   ....[1]....
        /*011c*/ 	.word	0x00000c30


	//   ....[2]....
        /*0120*/ 	.word	0x00000d50


	//   ....[3]....
        /*0124*/ 	.word	0x00001320


	//   ....[4]....
        /*0128*/ 	.word	0x00001710


	//   ....[5]....
        /*012c*/ 	.word	0x00001750


	//   ....[6]....
        /*0130*/ 	.word	0x00001770


	//   ....[7]....
        /*0134*/ 	.word	0x00001780


	//   ....[8]....
        /*0138*/ 	.word	0x000017b0


	//   ....[9]....
        /*013c*/ 	.word	0x000017e0


	//   ....[10]....
        /*0140*/ 	.word	0x00001810


	//   ....[11]....
        /*0144*/ 	.word	0x00001820


	//   ....[12]....
        /*0148*/ 	.word	0x00001850


	//   ....[13]....
        /*014c*/ 	.word	0x00001880


	//   ....[14]....
        /*0150*/ 	.word	0x000018a0


	//   ....[15]....
        /*0154*/ 	.word	0x000018c0


	//   ....[16]....
        /*0158*/ 	.word	0x000018f0


	//   ....[17]....
        /*015c*/ 	.word	0x00001920


	//   ....[18]....
        /*0160*/ 	.word	0x00001960


	//   ....[19]....
        /*0164*/ 	.word	0x00001990


	//   ....[20]....
        /*0168*/ 	.word	0x00001a00


	//   ....[21]....
        /*016c*/ 	.word	0x00001a20


	//   ....[22]....
        /*0170*/ 	.word	0x00001a50


	//   ....[23]....
        /*0174*/ 	.word	0x00001a60


	//   ....[24]....
        /*0178*/ 	.word	0x00001a80


	//   ....[25]....
        /*017c*/ 	.word	0x00001ab0


	//   ....[26]....
        /*0180*/ 	.word	0x00001ad0


	//   ....[27]....
        /*0184*/ 	.word	0x00001b00


	//   ....[28]....
        /*0188*/ 	.word	0x00001b10


	//   ....[29]....
        /*018c*/ 	.word	0x00001b20


	//   ....[30]....
        /*0190*/ 	.word	0x00001b30


	//   ....[31]....
        /*0194*/ 	.word	0x00001b40


	//   ....[32]....
        /*0198*/ 	.word	0x00001fe0


	//   ....[33]....
        /*019c*/ 	.word	0x00002020


	//   ....[34]....
        /*01a0*/ 	.word	0x000020d0


	//   ....[35]....
        /*01a4*/ 	.word	0x000020f0


	//   ....[36]....
        /*01a8*/ 	.word	0x00002120


	//   ....[37]....
        /*01ac*/ 	.word	0x00002140


	//   ....[38]....
        /*01b0*/ 	.word	0x00002170


	//   ....[39]....
        /*01b4*/ 	.word	0x00002190


	//   ....[40]....
        /*01b8*/ 	.word	0x000021c0


	//   ....[41]....
        /*01bc*/ 	.word	0x000021e0


	//   ....[42]....
        /*01c0*/ 	.word	0x00002540


	//   ....[43]....
        /*01c4*/ 	.word	0x000027c0


	//   ....[44]....
        /*01c8*/ 	.word	0x00002b60


	//   ....[45]....
        /*01cc*/ 	.word	0x00002bc0


	//   ....[46]....
        /*01d0*/ 	.word	0x00002be0


	//   ....[47]....
        /*01d4*/ 	.word	0x00002c00


	//   ....[48]....
        /*01d8*/ 	.word	0x00002c20


	//   ....[49]....
        /*01dc*/ 	.word	0x00002cd0


	//   ....[50]....
        /*01e0*/ 	.word	0x00002d20


	//   ....[51]....
        /*01e4*/ 	.word	0x00002d40


	//   ....[52]....
        /*01e8*/ 	.word	0x00002d60


	//   ....[53]....
        /*01ec*/ 	.word	0x00002d80


	//----- nvinfo : EIATTR_EXIT_INSTR_OFFSETS
	.align		4
.L_3607:
        /*01f0*/ 	.byte	0x04, 0x1c
        /*01f2*/ 	.short	(.L_3609 - .L_3608)


	//   ....[0]....
.L_3608:
        /*01f4*/ 	.word	0x00002e40


	//   ....[1]....
        /*01f8*/ 	.word	0x00003060


	//----- nvinfo : EIATTR_MAX_THREADS
	.align		4
.L_3609:
        /*01fc*/ 	.byte	0x04, 0x05
        /*01fe*/ 	.short	(.L_3611 - .L_3610)
.L_3610:
        /*0200*/ 	.word	0x00000020
        /*0204*/ 	.word	0x00000001
        /*0208*/ 	.word	0x00000001


	//----- nvinfo : EIATTR_CRS_STACK_SIZE
	.align		4
.L_3611:
        /*020c*/ 	.byte	0x04, 0x1e
        /*020e*/ 	.short	(.L_3613 - .L_3612)
.L_3612:
        /*0210*/ 	.word	0x00000000
.L_3613:


//--------------------- .nv.info._Z25selective_scan_bwd_kernelI32Selective_Scan_bwd_kernel_traitsILi32ELi4ELb0ELb1ELb0ELb0ELb1EffEEv12SSMParamsBwd --------------------------
	.section	.nv.info._Z25selective_scan_bwd_kernelI32Selective_Scan_bwd_kernel_traitsILi32ELi4ELb0ELb1ELb0ELb0ELb1EffEEv12SSMParamsBwd,"",@"SHT_CUDA_INFO"
	.sectionflags	@""
	.align	4


	//----- nvinfo : EIATTR_CUDA_API_VERSION
	.align		4
        /*0000*/ 	.byte	0x04, 0x37
        /*0002*/ 	.short	(.L_3615 - .L_3614)
.L_3614:
        /*0004*/ 	.word	0x00000082


	//----- nvinfo : EIATTR_SW2861232_WAR
	.align		4
.L_3615:
        /*0008*/ 	.byte	0x01, 0x35
	.zero		2


	//----- nvinfo : EIATTR_PARAM_CBANK
	.align		4
        /*000c*/ 	.byte	0x04, 0x0a
        /*000e*/ 	.short	(.L_3617 - .L_3616)
	.align		4
.L_3616:
        /*0010*/ 	.word	index@(.nv.constant0._Z25selective_scan_bwd_kernelI32Selective_Scan_bwd_kernel_traitsILi32ELi4ELb0ELb1ELb0ELb0ELb1EffEEv12SSMParamsBwd)
        /*0014*/ 	.short	0x0160
        /*0016*/ 	.short	0x01f0


	//----- nvinfo : EIATTR_CBANK_PARAM_SIZE
	.align		4
.L_3617:
        /*0018*/ 	.byte	0x03, 0x19
        /*001a*/ 	.short	0x01f0


	//----- nvinfo : EIATTR_KPARAM_INFO
	.align		4
        /*001c*/ 	.byte	0x04, 0x17
        /*001e*/ 	.short	(.L_3619 - .L_3618)
.L_3618:
        /*0020*/ 	.word	0x00000000
        /*0024*/ 	.short	0x0000
        /*0026*/ 	.short	0x0000
        /*0028*/ 	.byte	0x00, 0xf0, 0xc1, 0x07


	//----- nvinfo : EIATTR_MAXREG_COUNT
	.align		4
.L_3619:
        /*002c*/ 	.byte	0x03, 0x1b
        /*002e*/ 	.short	0x00ff


	//----- nvinfo : EIATTR_NUM_BARRIERS
	.align		4
        /*0030*/ 	.byte	0x02, 0x4c
        /*0032*/ 	.byte	0x01
	.zero		1


	//----- nvinfo : EIATTR_MERCURY_ISA_VERSION
	.align		4
        /*0034*/ 	.byte	0x03, 0x5f
        /*0036*/ 	.short	0x0000


	//----- nvinfo : EIATTR_COOP_GROUP_MASK_REGIDS
	.align		4
        /*0038*/ 	.byte	0x04, 0x29
        /*003a*/ 	.short	(.L_3621 - .L_3620)


	//   ....[0]....
.L_3620:
        /*003c*/ 	.word	0xffffffff


	//   ....[1]....
        /*0040*/ 	.word	0xffffffff


	//   ....[2]....
        /*0044*/ 	.word	0xffffffff


	//   ....[3]....
        /*0048*/ 	.word	0xffffffff


	//   ....[4]....
        /*004c*/ 	.word	0xffffffff


	//   ....[5]....
        /*0050*/ 	.word	0xffffffff


	//   ....[6]....
        /*0054*/ 	.word	0xffffffff


	//   ....[7]....
        /*0058*/ 	.word	0xffffffff


	//   ....[8]....
        /*005c*/ 	.word	0xffffffff


	//   ....[9]....
        /*0060*/ 	.word	0xffffffff


	//   ....[10]....
        /*0064*/ 	.word	0xffffffff


	//   ....[11]....
        /*0068*/ 	.word	0xffffffff


	//   ....[12]....
        /*006c*/ 	.word	0xffffffff


	//   ....[13]....
        /*0070*/ 	.word	0xffffffff


	//   ....[14]....
        /*0074*/ 	.word	0xffffffff


	//   ....[15]....
        /*0078*/ 	.word	0xffffffff


	//   ....[16]....
        /*007c*/ 	.word	0xffffffff


	//   ....[17]....
        /*0080*/ 	.word	0xffffffff


	//   ....[18]....
        /*0084*/ 	.word	0xffffffff


	//   ....[19]....
        /*0088*/ 	.word	0xffffffff


	//   ....[20]....
        /*008c*/ 	.word	0xffffffff


	//   ....[21]....
        /*0090*/ 	.word	0xffffffff


	//   ....[22]....
        /*0094*/ 	.word	0xffffffff


	//   ....[23]....
        /*0098*/ 	.word	0xffffffff


	//   ....[24]....
        /*009c*/ 	.word	0xffffffff


	//   ....[25]....
        /*00a0*/ 	.word	0xffffffff


	//   ....[26]....
        /*00a4*/ 	.word	0xffffffff


	//   ....[27]....
        /*00a8*/ 	.word	0xffffffff


	//   ....[28]....
        /*00ac*/ 	.word	0xffffffff


	//   ....[29]....
        /*00b0*/ 	.word	0xffffffff


	//   ....[30]....
        /*00b4*/ 	.word	0xffffffff


	//   ....[31]....
        /*00b8*/ 	.word	0xffffffff


	//   ....[32]....
        /*00bc*/ 	.word	0xffffffff


	//   ....[33]....
        /*00c0*/ 	.word	0xffffffff


	//   ....[34]....
        /*00c4*/ 	.word	0xffffffff


	//   ....[35]....
        /*00c8*/ 	.word	0xffffffff


	//   ....[36]....
        /*00cc*/ 	.word	0xffffffff


	//   ....[37]....
        /*00d0*/ 	.word	0xffffffff


	//   ....[38]....
        /*00d4*/ 	.word	0xffffffff


	//   ....[39]....
        /*00d8*/ 	.word	0xffffffff


	//   ....[40]....
        /*00dc*/ 	.word	0xffffffff


	//   ....[41]....
        /*00e0*/ 	.word	0xffffffff


	//   ....[42]....
        /*00e4*/ 	.word	0xffffffff


	//   ....[43]....
        /*00e8*/ 	.word	0xffffffff


	//   ....[44]....
        /*00ec*/ 	.word	0xffffffff


	//   ....[45]....
        /*00f0*/ 	.word	0xffffffff


	//   ....[46]....
        /*00f4*/ 	.word	0xffffffff


	//   ....[47]....
        /*00f8*/ 	.word	0xffffffff


	//   ....[48]....
        /*00fc*/ 	.word	0xffffffff


	//   ....[49]....
        /*0100*/ 	.word	0xffffffff


	//   ....[50]....
        /*0104*/ 	.word	0xffffffff


	//   ....[51]....
        /*0108*/ 	.word	0xffffffff


	//   ....[52]....
        /*010c*/ 	.word	0xffffffff


	//   ....[53]....
        /*0110*/ 	.word	0xffffffff


	//   ....[54]....
        /*0114*/ 	.word	0xffffffff


	//   ....[55]....
        /*0118*/ 	.word	0xffffffff


	//   ....[56]....
        /*011c*/ 	.word	0xffffffff


	//   ....[57]....
        /*0120*/ 	.word	0xffffffff


	//----- nvinfo : EIATTR_COOP_GROUP_INSTR_OFFSETS
	.align		4
.L_3621:
        /*0124*/ 	.byte	0x04, 0x28
        /*0126*/ 	.short	(.L_3623 - .L_3622)


	//   ....[0]....
.L_3622:
        /*0128*/ 	.word	0x00000ac0


	//   ....[1]....
        /*012c*/ 	.word	0x00000c10


	//   ....[2]....
        /*0130*/ 	.word	0x00000ec0


	//   ....[3]....
        /*0134*/ 	.word	0x00001110


	//   ....[4]....
        /*0138*/ 	.word	0x00001330


	//   ....[5]....
        /*013c*/ 	.word	0x000014a0


	//   ....[6]....
        /*0140*/ 	.word	0x00001860


	//   ....[7]....
        /*0144*/ 	.word	0x000020a0


	//   ....[8]....
        /*0148*/ 	.word	0x00002480


	//   ....[9]....
        /*014c*/ 	.word	0x00002490


	//   ....[10]....
        /*0150*/ 	.word	0x000024a0


	//   ....[11]....
        /*0154*/ 	.word	0x000024b0


	//   ....[12]....
        /*0158*/ 	.word	0x000024e0


	//   ....[13]....
        /*015c*/ 	.word	0x00002510


	//   ....[14]....
        /*0160*/ 	.word	0x00002530


	//   ....[15]....
        /*0164*/ 	.word	0x00002550


	//   ....[16]....
        /*0168*/ 	.word	0x00002580


	//   ....[17]....
        /*016c*/ 	.word	0x000025b0


	//   ....[18]....
        /*0170*/ 	.word	0x000025d0


	//   ....[19]....
        /*0174*/ 	.word	0x000025f0


	//   ....[20]....
        /*0178*/ 	.word	0x00002630


	//   ....[21]....
        /*017c*/ 	.word	0x00002680


	//   ....[22]....
        /*0180*/ 	.word	0x000026b0


	//   ....[23]....
        /*0184*/ 	.word	0x000026d0


	//   ....[24]....
        /*0188*/ 	.word	0x00002710


	//   ....[25]....
        /*018c*/ 	.word	0x00002750


	//   ....[26]....
        /*0190*/ 	.word	0x00002770


	//   ....[27]....
        /*0194*/ 	.word	0x00002780


	//   ....[28]....
        /*0198*/ 	.word	0x000027b0


	//   ....[29]....
        /*019c*/ 	.word	0x000027d0


	//   ....[30]....
        /*01a0*/ 	.word	0x000027f0


	//   ....[31]....
        /*01a4*/ 	.word	0x00002800


	//   ....[32]....
        /*01a8*/ 	.word	0x00002810


	//   ....[33]....
        /*01ac*/ 	.word	0x00002820


	//   ....[34]....
        /*01b0*/ 	.word	0x00002830


	//   ....[35]....
        /*01b4*/ 	.word	0x00002890


	//   ....[36]....
        /*01b8*/ 	.word	0x00002d10


	//   ....[37]....
        /*01bc*/ 	.word	0x00002d50


	//   ....[38]....
        /*01c0*/ 	.word	0x00002e40


	//   ....[39]....
        /*01c4*/ 	.word	0x00002e70


	//   ....[40]....
        /*01c8*/ 	.word	0x00002f10


	//   ....[41]....
        /*01cc*/ 	.word	0x00002f30


	//   ....[42]....
        /*01d0*/ 	.word	0x00002f60


	//   ....[43]....
        /*01d4*/ 	.word	0x00002f80


	//   ....[44]....
        /*01d8*/ 	.word	0x00002fb0


	//   ....[45]....
        /*01dc*/ 	.word	0x00002fd0


	//   ....[46]....
        /*01e0*/ 	.word	0x000031e0


	//   ....[47]....
        /*01e4*/ 	.word	0x000034b0


	//   ....[48]....
        /*01e8*/ 	.word	0x00003890


	//   ....[49]....
        /*01ec*/ 	.word	0x000038e0


	//   ....[50]....
        /*01f0*/ 	.word	0x00003910


	//   ....[51]....
        /*01f4*/ 	.word	0x00003930


	//   ....[52]....
        /*01f8*/ 	.word	0x00003950


	//   ....[53]....
        /*01fc*/ 	.word	0x00003a00


	//   ....[54]....
        /*0200*/ 	.word	0x00003a50


	//   ....[55]....
        /*0204*/ 	.word	0x00003a70


	//   ....[56]....
        /*0208*/ 	.word	0x00003a90


	//   ....[57]....
        /*020c*/ 	.word	0x00003ab0


	//----- nvinfo : EIATTR_EXIT_INSTR_OFFSETS
	.align		4
.L_3623:
        /*0210*/ 	.byte	0x04, 0x1c
        /*0212*/ 	.short	(.L_3625 - .L_3624)


	//   ....[0]....
.L_3624:
        /*0214*/ 	.word	0x00003b70


	//   ....[1]....
        /*0218*/ 	.word	0x00003d90


	//----- nvinfo : EIATTR_MAX_THREADS
	.align		4
.L_3625:
        /*021c*/ 	.byte	0x04, 0x05
        /*021e*/ 	.short	(.L_3627 - .L_3626)
.L_3626:
        /*0220*/ 	.word	0x00000020
        /*0224*/ 	.word	0x00000001
        /*0228*/ 	.word	0x00000001


	//----- nvinfo : EIATTR_CRS_STACK_SIZE
	.align		4
.L_3627:
        /*022c*/ 	.byte	0x04, 0x1e
        /*022e*/ 	.short	(.L_3629 - .L_3628)
.L_3628:
        /*0230*/ 	.word	0x00000000
.L_3629:


//--------------------- .nv.info._Z25selective_scan_bwd_kernelI32Selective_Scan_bwd_kernel_traitsILi32ELi4ELb0ELb1ELb0ELb1ELb0EffEEv12SSMParamsBwd --------------------------
	.section	.nv.info._Z25selective_scan_bwd_kernelI32Selective_Scan_bwd_kernel_traitsILi32ELi4ELb0ELb1ELb0ELb1ELb0EffEEv12SSMParamsBwd,"",@"SHT_CUDA_INFO"
	.sectionflags	@""
	.align	4


	//----- nvinfo : EIATTR_CUDA_API_VERSION
	.align		4
        /*0000*/ 	.byte	0x04, 0x37
        /*0002*/ 	.short	(.L_3631 - .L_3630)
.L_3630:
        /*0004*/ 	.word	0x00000082


	//----- nvinfo : EIATTR_SW2861232_WAR
	.align		4
.L_3631:
        /*0008*/ 	.byte	0x01, 0x35
	.zero		2


	//----- nvinfo : EIATTR_PARAM_CBANK
	.align		4
        /*000c*/ 	.byte	0x04, 0x0a
        /*000e*/ 	.short	(.L_3633 - .L_3632)
	.align		4
.L_3632:
        /*0010*/ 	.word	index@(.nv.constant0._Z25selective_scan_bwd_kernelI32Selective_Scan_bwd_kernel_traitsILi32ELi4ELb0ELb1ELb0ELb1ELb0EffEEv12SSMParamsBwd)
        /*0014*/ 	.short	0x0160
        /*0016*/ 	.short	0x01f0


	//----- nvinfo : EIATTR_CBANK_PARAM_SIZE
	.align		4
.L_3633:
        /*0018*/ 	.byte	0x03, 0x19
        /*001a*/ 	.short	0x01f0


	//----- nvinfo : EIATTR_KPARAM_INFO
	.align		4
        /*001c*/ 	.byte	0x04, 0x17
        /*001e*/ 	.short	(.L_3635 - .L_3634)
.L_3634:
        /*0020*/ 	.word	0x00000000
        /*0024*/ 	.short	0x0000
        /*0026*/ 	.short	0x0000
        /*0028*/ 	.byte	0x00, 0xf0, 0xc1, 0x07


	//----- nvinfo : EIATTR_MAXREG_COUNT
	.align		4
.L_3635:
        /*002c*/ 	.byte	0x03, 0x1b
        /*002e*/ 	.short	0x00ff


	//----- nvinfo : EIATTR_NUM_BARRIERS
	.align		4
        /*0030*/ 	.byte	0x02, 0x4c
        /*0032*/ 	.byte	0x01
	.zero		1


	//----- nvinfo : EIATTR_MERCURY_ISA_VERSION
	.align		4
        /*0034*/ 	.byte	0x03, 0x5f
        /*0036*/ 	.short	0x0000


	//----- nvinfo : EIATTR_COOP_GROUP_MASK_REGIDS
	.align		4
        /*0038*/ 	.byte	0x04, 0x29
        /*003a*/ 	.short	(.L_3637 - .L_3636)


	//   ....[0]....
.L_3636:
        /*003c*/ 	.word	0xffffffff


	//   ....[1]....
        /*0040*/ 	.word	0xffffffff


	//   ....[2]....
        /*0044*/ 	.word	0xffffffff


	//   ....[3]....
        /*0048*/ 	.word	0xffffffff


	//   ....[4]....
        /*004c*/ 	.word	0xffffffff


	//   ....[5]....
        /*0050*/ 	.word	0xffffffff


	//   ....[6]....
        /*0054*/ 	.word	0xffffffff


	//   ....[7]....
        /*0058*/ 	.word	0xffffffff


	//   ....[8]....
        /*005c*/ 	.word	0xffffffff


	//   ....[9]....
        /*0060*/ 	.word	0xffffffff


	//   ....[10]....
        /*0064*/ 	.word	0xffffffff


	//   ....[11]....
        /*0068*/ 	.word	0xffffffff


	//   ....[12]....
        /*006c*/ 	.word	0xffffffff


	//   ....[13]....
        /*0070*/ 	.word	0xffffffff


	//   ....[14]....
        /*0074*/ 	.word	0xffffffff


	//   ....[15]....
        /*0078*/ 	.word	0xffffffff


	//   ....[16]....
        /*007c*/ 	.word	0xffffffff


	//   ....[17]....
        /*0080*/ 	.word	0xffffffff


	//   ....[18]....
        /*0084*/ 	.word	0xffffffff


	//   ....[19]....
        /*0088*/ 	.word	0xffffffff


	//   ....[20]....
        /*008c*/ 	.word	0xffffffff


	//   ....[21]....
        /*0090*/ 	.word	0xffffffff


	//   ....[22]....
        /*0094*/ 	.word	0xffffffff


	//   ....[23]....
        /*0098*/ 	.word	0xffffffff


	//   ....[24]....
        /*009c*/ 	.word	0xffffffff


	//   ....[25]....
        /*00a0*/ 	.word	0xffffffff


	//   ....[26]....
        /*00a4*/ 	.word	0xffffffff


	//   ....[27]....
        /*00a8*/ 	.word	0xffffffff


	//   ....[28]....
        /*00ac*/ 	.word	0xffffffff


	//   ....[29]....
        /*00b0*/ 	.word	0xffffffff


	//   ....[30]....
        /*00b4*/ 	.word	0xffffffff


	//   ....[31]....
        /*00b8*/ 	.word	0xffffffff


	//   ....[32]....
        /*00bc*/ 	.word	0xffffffff


	//   ....[33]....
        /*00c0*/ 	.word	0xffffffff


	//   ....[34]....
        /*00c4*/ 	.word	0xffffffff


	//   ....[35]....
        /*00c8*/ 	.word	0xffffffff


	//   ....[36]....
        /*00cc*/ 	.word	0xffffffff


	//   ....[37]....
        /*00d0*/ 	.word	0xffffffff


	//   ....[38]....
        /*00d4*/ 	.word	0xffffffff


	//   ....[39]....
        /*00d8*/ 	.word	0xffffffff


	//   ....[40]....
        /*00dc*/ 	.word	0xffffffff


	//   ....[41]....
        /*00e0*/ 	.word	0xffffffff


	//   ....[42]....
        /*00e4*/ 	.word	0xffffffff


	//   ....[43]....
        /*00e8*/ 	.word	0xffffffff


	//   ....[44]....
        /*00ec*/ 	.word	0xffffffff


	//   ....[45]....
        /*00f0*/ 	.word	0xffffffff


	//   ....[46]....
        /*00f4*/ 	.word	0xffffffff


	//   ....[47]....
        /*00f8*/ 	.word	0xffffffff


	//   ....[48]....
        /*00fc*/ 	.word	0xffffffff


	//   ....[49]....
        /*0100*/ 	.word	0xffffffff


	//   ....[50]....
        /*0104*/ 	.word	0xffffffff


	//   ....[51]....
        /*0108*/ 	.word	0xffffffff


	//   ....[52]....
        /*010c*/ 	.word	0xffffffff


	//   ....[53]....
        /*0110*/ 	.word	0xffffffff


	//   ....[54]....
        /*0114*/ 	.word	0xffffffff


	//----- nvinfo : EIATTR_COOP_GROUP_INSTR_OFFSETS
	.align		4
.L_3637:
        /*0118*/ 	.byte	0x04, 0x28
        /*011a*/ 	.short	(.L_3639 - .L_3638)


	//   ....[0]....
.L_3638:
        /*011c*/ 	.word	0x00000a50


	//   ....[1]....
        /*0120*/ 	.word	0x00000b60


	//   ....[2]....
        /*0124*/ 	.word	0x00000cb0


	//   ....[3]....
        /*0128*/ 	.word	0x00001b20


	//   ....[4]....
        /*012c*/ 	.word	0x00001ee0


	//   ....[5]....
        /*0130*/ 	.word	0x00001f00


	//   ....[6]....
        /*0134*/ 	.word	0x00001f10


	//   ....[7]....
        /*0138*/ 	.word	0x00001f20


	//   ....[8]....
        /*013c*/ 	.word	0x00001f50


	//   ....[9]....
        /*0140*/ 	.word	0x00001f80


	//   ....[10]....
        /*0144*/ 	.word	0x00001fa0


	//   ....[11]....
        /*0148*/ 	.word	0x00001fc0


	//   ....[12]....
        /*014c*/ 	.word	0x00001ff0


	//   ....[13]....
        /*0150*/ 	.word	0x00002020


	//   ....[14]....
        /*0154*/ 	.word	0x00002040


	//   ....[15]....
        /*0158*/ 	.word	0x00002060


	//   ....[16]....
        /*015c*/ 	.word	0x000020d0


	//   ....[17]....
        /*0160*/ 	.word	0x00002100


	//   ....[18]....
        /*0164*/ 	.word	0x00002130


	//   ....[19]....
        /*0168*/ 	.word	0x00002140


	//   ....[20]....
        /*016c*/ 	.word	0x000021b0


	//   ....[21]....
        /*0170*/ 	.word	0x000021d0


	//   ....[22]....
        /*0174*/ 	.word	0x000021f0


	//   ....[23]....
        /*0178*/ 	.word	0x00002200


	//   ....[24]....
        /*017c*/ 	.word	0x00002240


	//   ....[25]....
        /*0180*/ 	.word	0x00002260


	//   ....[26]....
        /*0184*/ 	.word	0x00002290


	//   ....[27]....
        /*0188*/ 	.word	0x000022a0


	//   ....[28]....
        /*018c*/ 	.word	0x000022b0


	//   ....[29]....
        /*0190*/ 	.word	0x000022c0


	//   ....[30]....
        /*0194*/ 	.word	0x000022d0


	//   ....[31]....
        /*0198*/ 	.word	0x000022e0


	//   ....[32]....
        /*019c*/ 	.word	0x000027a0


	//   ....[33]....
        /*01a0*/ 	.word	0x000027e0


	//   ....[34]....
        /*01a4*/ 	.word	0x00002850


	//   ....[35]....
        /*01a8*/ 	.word	0x00002870


	//   ....[36]....
        /*01ac*/ 	.word	0x000028a0


	//   ....[37]....
        /*01b0*/ 	.word	0x000028c0


	//   ....[38]....
        /*01b4*/ 	.word	0x000028f0


	//   ....[39]....
        /*01b8*/ 	.word	0x00002910


	//   ....[40]....
        /*01bc*/ 	.word	0x00002940


	//   ....[41]....
        /*01c0*/ 	.word	0x00002970


	//   ....[42]....
        /*01c4*/ 	.word	0x00002d50


	//   ....[43]....
        /*01c8*/ 	.word	0x00002d90


	//   ....[44]....
        /*01cc*/ 	.word	0x00003260


	//   ....[45]....
        /*01d0*/ 	.word	0x00003600


	//   ....[46]....
        /*01d4*/ 	.word	0x00003650


	//   ....[47]....
        /*01d8*/ 	.word	0x00003680


	//   ....[48]....
        /*01dc*/ 	.word	0x000036a0


	//   ....[49]....
        /*01e0*/ 	.word	0x000036c0


	//   ....[50]....
        /*01e4*/ 	.word	0x00003770


	//   ....[51]....
        /*01e8*/ 	.word	0x000037c0


	//   ....[52]....
        /*01ec*/ 	.word	0x000037e0


	//   ....[53]....
        /*01f0*/ 	.word	0x00003800


	//   ....[54]....
        /*01f4*/ 	.word	0x00003820


	//----- nvinfo : EIATTR_EXIT_INSTR_OFFSETS
	.align		4
.L_3639:
        /*01f8*/ 	.byte	0x04, 0x1c
        /*01fa*/ 	.short	(.L_3641 - .L_3640)


	//   ....[0]....
.L_3640:
        /*01fc*/ 	.word	0x000038e0


	//   ....[1]....
        /*0200*/ 	.word	0x00003b00


	//----- nvinfo : EIATTR_MAX_THREADS
	.align		4
.L_3641:
        /*0204*/ 	.byte	0x04, 0x05
        /*0206*/ 	.short	(.L_3643 - .L_3642)
.L_3642:
        /*0208*/ 	.word	0x00000020
        /*020c*/ 	.word	0x00000001
        /*0210*/ 	.word	0x00000001


	//----- nvinfo : EIATTR_CRS_STACK_SIZE
	.align		4
.L_3643:
        /*0214*/ 	.byte	0x04, 0x1e
        /*0216*/ 	.short	(.L_3645 - .L_3644)
.L_3644:
        /*0218*/ 	.word	0x00000000
.L_3645:


//--------------------- .nv.info._Z25selective_scan_bwd_kernelI32Selective_Scan_bwd_kernel_traitsILi32ELi4ELb0ELb1ELb0ELb1ELb1EffEEv12SSMParamsBwd --------------------------
	.section	.nv.info._Z25selective_scan_bwd_kernelI32Selective_Scan_bwd_kernel_traitsILi32ELi4ELb0ELb1ELb0ELb1ELb1EffEEv12SSMParamsBwd,"",@"SHT_CUDA_INFO"
	.sectionflags	@""
	.align	4


	//----- nvinfo : EIATTR_CUDA_API_VERSION
	.align		4
        /*0000*/ 	.byte	0x04, 0x37
        /*0002*/ 	.short	(.L_3647 - .L_3646)
.L_3646:
        /*0004*/ 	.word	0x00000082


	//----- nvinfo : EIATTR_SW2861232_WAR
	.align		4
.L_3647:
        /*0008*/ 	.byte	0x01, 0x35
	.zero		2


	//----- nvinfo : EIATTR_PARAM_CBANK
	.align		4
        /*000c*/ 	.byte	0x04, 0x0a
        /*000e*/ 	.short	(.L_3649 - .L_3648)
	.align		4
.L_3648:
        /*0010*/ 	.word	index@(.nv.constant0._Z25selective_scan_bwd_kernelI32Selective_Scan_bwd_kernel_traitsILi32ELi4ELb0ELb1ELb0ELb1ELb1EffEEv12SSMParamsBwd)
        /*0014*/ 	.short	0x0160
        /*0016*/ 	.short	0x01f0


	//----- nvinfo : EIATTR_CBANK_PARAM_SIZE
	.align		4
.L_3649:
        /*0018*/ 	.byte	0x03, 0x19
        /*001a*/ 	.short	0x01f0


	//----- nvinfo : EIATTR_KPARAM_INFO
	.align		4
        /*001c*/ 	.byte	0x04, 0x17
        /*001e*/ 	.short	(.L_3651 - .L_3650)
.L_3650:
        /*0020*/ 	.word	0x00000000
        /*0024*/ 	.short	0x0000
        /*0026*/ 	.short	0x0000
        /*0028*/ 	.byte	0x00, 0xf0, 0xc1, 0x07


	//----- nvinfo : EIATTR_MAXREG_COUNT
	.align		4
.L_3651:
        /*002c*/ 	.byte	0x03, 0x1b
        /*002e*/ 	.short	0x00ff


	//----- nvinfo : EIATTR_NUM_BARRIERS
	.align		4
        /*0030*/ 	.byte	0x02, 0x4c
        /*0032*/ 	.byte	0x01
	.zero		1


	//----- nvinfo : EIATTR_MERCURY_ISA_VERSION
	.align		4
        /*0034*/ 	.byte	0x03, 0x5f
        /*0036*/ 	.short	0x0000


	//----- nvinfo : EIATTR_COOP_GROUP_MASK_REGIDS
	.align		4
        /*0038*/ 	.byte	0x04, 0x29
        /*003a*/ 	.short	(.L_3653 - .L_3652)


	//   ....[0]....
.L_3652:
        /*003c*/ 	.word	0xffffffff


	//   ....[1]....
        /*0040*/ 	.word	0xffffffff


	//   ....[2]....
        /*0044*/ 	.word	0xffffffff


	//   ....[3]....
        /*0048*/ 	.word	0xffffffff


	//   ....[4]....
        /*004c*/ 	.word	0xffffffff


	//   ....[5]....
        /*0050*/ 	.word	0xffffffff


	//   ....[6]....
        /*0054*/ 	.word	0xffffffff


	//   ....[7]....
        /*0058*/ 	.word	0xffffffff


	//   ....[8]....
        /*005c*/ 	.word	0xffffffff


	//   ....[9]....
        /*0060*/ 	.word	0xffffffff


	//   ....[10]....
        /*0064*/ 	.word	0xffffffff


	//   ....[11]....
        /*0068*/ 	.word	0xffffffff


	//   ....[12]....
        /*006c*/ 	.word	0xffffffff


	//   ....[13]....
        /*0070*/ 	.word	0xffffffff


	//   ....[14]....
        /*0074*/ 	.word	0xffffffff


	//   ....[15]....
        /*0078*/ 	.word	0xffffffff


	//   ....[16]....
        /*007c*/ 	.word	0xffffffff


	//   ....[17]....
        /*0080*/ 	.word	0xffffffff


	//   ....[18]....
        /*0084*/ 	.word	0xffffffff


	//   ....[19]....
        /*0088*/ 	.word	0xffffffff


	//   ....[20]....
        /*008c*/ 	.word	0xffffffff


	//   ....[21]....
        /*0090*/ 	.word	0xffffffff


	//   ....[22]....
        /*0094*/ 	.word	0xffffffff


	//   ....[23]....
        /*0098*/ 	.word	0xffffffff


	//   ....[24]....
        /*009c*/ 	.word	0xffffffff


	//   ....[25]....
        /*00a0*/ 	.word	0xffffffff


	//   ....[26]....
        /*00a4*/ 	.word	0xffffffff


	//   ....[27]....
        /*00a8*/ 	.word	0xffffffff


	//   ....[28]....
        /*00ac*/ 	.word	0xffffffff


	//   ....[29]....
        /*00b0*/ 	.word	0xffffffff


	//   ....[30]....
        /*00b4*/ 	.word	0xffffffff


	//   ....[31]....
        /*00b8*/ 	.word	0xffffffff


	//   ....[32]....
        /*00bc*/ 	.word	0xffffffff


	//   ....[33]....
        /*00c0*/ 	.word	0xffffffff


	//   ....[34]....
        /*00c4*/ 	.word	0xffffffff


	//   ....[35]....
        /*00c8*/ 	.word	0xffffffff


	//   ....[36]....
        /*00cc*/ 	.word	0xffffffff


	//   ....[37]....
        /*00d0*/ 	.word	0xffffffff


	//   ....[38]....
        /*00d4*/ 	.word	0xffffffff


	//   ....[39]....
        /*00d8*/ 	.word	0xffffffff


	//   ....[40]....
        /*00dc*/ 	.word	0xffffffff


	//   ....[41]....
        /*00e0*/ 	.word	0xffffffff


	//   ....[42]....
        /*00e4*/ 	.word	0xffffffff


	//   ....[43]....
        /*00e8*/ 	.word	0xffffffff


	//   ....[44]....
        /*00ec*/ 	.word	0xffffffff


	//   ....[45]....
        /*00f0*/ 	.word	0xffffffff


	//   ....[46]....
        /*00f4*/ 	.word	0xffffffff


	//   ....[47]....
        /*00f8*/ 	.word	0xffffffff


	//   ....[48]....
        /*00fc*/ 	.word	0xffffffff


	//   ....[49]....
        /*0100*/ 	.word	0xffffffff


	//   ....[50]....
        /*0104*/ 	.word	0xffffffff


	//   ....[51]....
        /*0108*/ 	.word	0xffffffff


	//   ....[52]....
        /*010c*/ 	.word	0xffffffff


	//   ....[53]....
        /*0110*/ 	.word	0xffffffff


	//   ....[54]....
        /*0114*/ 	.word	0xffffffff


	//   ....[55]....
        /*0118*/ 	.word	0xffffffff


	//   ....[56]....
        /*011c*/ 	.word	0xffffffff


	//   ....[57]....
        /*0120*/ 	.word	0xffffffff


	//   ....[58]....
        /*0124*/ 	.word	0xffffffff


	//----- nvinfo : EIATTR_COOP_GROUP_INSTR_OFFSETS
	.align		4
.L_3653:
        /*0128*/ 	.byte	0x04, 0x28
        /*012a*/ 	.short	(.L_3655 - .L_3654)


	//   ....[0]....
.L_3654:
        /*012c*/ 	.word	0x00000ac0


	//   ....[1]....
        /*0130*/ 	.word	0x00000c30


	//   ....[2]....
        /*0134*/ 	.word	0x00000f20


	//   ....[3]....
        /*0138*/ 	.word	0x00001a50


	//   ....[4]....
        /*013c*/ 	.word	0x00001c40


	//   ....[5]....
        /*0140*/ 	.word	0x00001de0


	//   ....[6]....
        /*0144*/ 	.word	0x000021a0


	//   ....[7]....
        /*0148*/ 	.word	0x000029a0


	//   ....[8]....
        /*014c*/ 	.word	0x00002cd0


	//   ....[9]....
        /*0150*/ 	.word	0x00002d10


	//   ....[10]....
        /*0154*/ 	.word	0x00002d70


	//   ....[11]....
        /*0158*/ 	.word	0x00002d90


	//   ....[12]....
        /*015c*/ 	.word	0x00002dc0


	//   ....[13]....
        /*0160*/ 	.word	0x00002de0


	//   ....[14]....
        /*0164*/ 	.word	0x00002e10


	//   ....[15]....
        /*0168*/ 	.word	0x00002e30


	//   ....[16]....
        /*016c*/ 	.word	0x00002e60


	//   ....[17]....
        /*0170*/ 	.word	0x00002e80


	//   ....[18]....
        /*0174*/ 	.word	0x00002eb0


	//   ....[19]....
        /*0178*/ 	.word	0x00002ed0


	//   ....[20]....
        /*017c*/ 	.word	0x00002f10


	//   ....[21]....
        /*0180*/ 	.word	0x00002f40


	//   ....[22]....
        /*0184*/ 	.word	0x00002f80


	//   ....[23]....
        /*0188*/ 	.word	0x00002fb0


	//   ....[24]....
        /*018c*/ 	.word	0x00003000


	//   ....[25]....
        /*0190*/ 	.word	0x00003020


	//   ....[26]....
        /*0194*/ 	.word	0x00003050


	//   ....[27]....
        /*0198*/ 	.word	0x00003060


	//   ....[28]....
        /*019c*/ 	.word	0x00003080


	//   ....[29]....
        /*01a0*/ 	.word	0x000030b0


	//   ....[30]....
        /*01a4*/ 	.word	0x000030d0


	//   ....[31]....
        /*01a8*/ 	.word	0x000030f0


	//   ....[32]....
        /*01ac*/ 	.word	0x00003110


	//   ....[33]....
        /*01b0*/ 	.word	0x00003120


	//   ....[34]....
        /*01b4*/ 	.word	0x00003170


	//   ....[35]....
        /*01b8*/ 	.word	0x00003190


	//   ....[36]....
        /*01bc*/ 	.word	0x00003600


	//   ....[37]....
        /*01c0*/ 	.word	0x00003640


	//   ....[38]....
        /*01c4*/ 	.word	0x000036d0


	//   ....[39]....
        /*01c8*/ 	.word	0x000036f0


	//   ....[40]....
        /*01cc*/ 	.word	0x00003720


	//   ....[41]....
        /*01d0*/ 	.word	0x00003740


	//   ....[42]....
        /*01d4*/ 	.word	0x00003770


	//   ....[43]....
        /*01d8*/ 	.word	0x00003790


	//   ....[44]....
        /*01dc*/ 	.word	0x000037c0


	//   ....[45]....
        /*01e0*/ 	.word	0x000037f0


	//   ....[46]....
        /*01e4*/ 	.word	0x00003c30


	//   ....[47]....
        /*01e8*/ 	.word	0x00003c70


	//   ....[48]....
        /*01ec*/ 	.word	0x00004100


	//   ....[49]....
        /*01f0*/ 	.word	0x000044e0


	//   ....[50]....
        /*01f4*/ 	.word	0x00004530


	//   ....[51]....
        /*01f8*/ 	.word	0x00004560


	//   ....[52]....
        /*01fc*/ 	.word	0x00004580


	//   ....[53]....
        /*0200*/ 	.word	0x000045a0


	//   ....[54]....
        /*0204*/ 	.word	0x00004650


	//   ....[55]....
        /*0208*/ 	.word	0x000046a0


	//   ....[56]....
        /*020c*/ 	.word	0x000046c0


	//   ....[57]....
        /*0210*/ 	.word	0x000046e0


	//   ....[58]....
        /*0214*/ 	.word	0x00004700


	//----- nvinfo : EIATTR_EXIT_INSTR_OFFSETS
	.align		4
.L_3655:
        /*0218*/ 	.byte	0x04, 0x1c
        /*021a*/ 	.short	(.L_3657 - .L_3656)


	//   ....[0]....
.L_3656:
        /*021c*/ 	.word	0x000047c0


	//   ....[1]....
        /*0220*/ 	.word	0x000049e0


	//----- nvinfo : EIATTR_MAX_THREADS
	.align		4
.L_3657:
        /*0224*/ 	.byte	0x04, 0x05
        /*0226*/ 	.short	(.L_3659 - .L_3658)
.L_3658:
        /*0228*/ 	.word	0x00000020
        /*022c*/ 	.word	0x00000001
        /*0230*/ 	.word	0x00000001


	//----- nvinfo : EIATTR_CRS_STACK_SIZE
	.align		4
.L_3659:
        /*0234*/ 	.byte	0x04, 0x1e
        /*0236*/ 	.short	(.L_3661 - .L_3660)
.L_3660:
        /*0238*/ 	.word	0x00000000
.L_3661:


//--------------------- .nv.info._Z25selective_scan_bwd_kernelI32Selective_Scan_bwd_kernel_traitsILi32ELi4ELb0ELb1ELb1ELb0ELb0EffEEv12SSMParamsBwd --------------------------
	.section	.nv.info._Z25selective_scan_bwd_kernelI32Selective_Scan_bwd_kernel_traitsILi32ELi4ELb0ELb1ELb1ELb0ELb0EffEEv12SSMParamsBwd,"",@"SHT_CUDA_INFO"
	.sectionflags	@""
	.align	4


	//----- nvinfo : EIATTR_CUDA_API_VERSION
	.align		4
        /*0000*/ 	.byte	0x04, 0x37
        /*0002*/ 	.short	(.L_3663 - .L_3662)
.L_3662:
        /*0004*/ 	.word	0x00000082


	//----- nvinfo : EIATTR_SW2861232_WAR
	.align		4
.L_3663:
        /*0008*/ 	.byte	0x01, 0x35
	.zero		2


	//----- nvinfo : EIATTR_PARAM_CBANK
	.align		4
        /*000c*/ 	.byte	0x04, 0x0a
        /*000e*/ 	.short	(.L_3665 - .L_3664)
	.align		4
.L_3664:
        /*0010*/ 	.word	index@(.nv.constant0._Z25selective_scan_bwd_kernelI32Selective_Scan_bwd_kernel_traitsILi32ELi4ELb0ELb1ELb1ELb0ELb0EffEEv12SSMParamsBwd)
        /*0014*/ 	.short	0x0160
        /*0016*/ 	.short	0x01f0


	//----- nvinfo : EIATTR_CBANK_PARAM_SIZE
	.align		4
.L_3665:
        /*0018*/ 	.byte	0x03, 0x19
        /*001a*/ 	.short	0x01f0


	//----- nvinfo : EIATTR_KPARAM_INFO
	.align		4
        /*001c*/ 	.byte	0x04, 0x17
        /*001e*/ 	.short	(.L_3667 - .L_3666)
.L_3666:
        /*0020*/ 	.word	0x00000000
        /*0024*/ 	.short	0x0000
        /*0026*/ 	.short	0x0000
        /*0028*/ 	.byte	0x00, 0xf0, 0xc1, 0x07


	//----- nvinfo : EIATTR_MAXREG_COUNT
	.align		4
.L_3667:
        /*002c*/ 	.byte	0x03, 0x1b
        /*002e*/ 	.short	0x00ff


	//----- nvinfo : EIATTR_NUM_BARRIERS
	.align		4
        /*0030*/ 	.byte	0x02, 0x4c
        /*0032*/ 	.byte	0x01
	.zero		1


	//----- nvinfo : EIATTR_MERCURY_ISA_VERSION
	.align		4
        /*0034*/ 	.byte	0x03, 0x5f
        /*0036*/ 	.short	0x0000


	//----- nvinfo : EIATTR_COOP_GROUP_MASK_REGIDS
	.align		4
        /*0038*/ 	.byte	0x04, 0x29
        /*003a*/ 	.short	(.L_3669 - .L_3668)


	//   ....[0]....
.L_3668:
        /*003c*/ 	.word	0xffffffff


	//   ....[1]....
        /*0040*/ 	.word	0xffffffff


	//   ....[2]....
        /*0044*/ 	.word	0xffffffff


	//   ....[3]....
        /*0048*/ 	.word	0xffffffff


	//   ....[4]....
        /*004c*/ 	.word	0xffffffff


	//   ....[5]....
        /*0050*/ 	.word	0xffffffff


	//   ....[6]....
        /*0054*/ 	.word	0xffffffff


	//   ....[7]....
        /*0058*/ 	.word	0xffffffff


	//   ....[8]....
        /*005c*/ 	.word	0xffffffff


	//   ....[9]....
        /*0060*/ 	.word	0xffffffff


	//   ....[10]....
        /*0064*/ 	.word	0xffffffff


	//   ....[11]....
        /*0068*/ 	.word	0xffffffff


	//   ....[12]....
        /*006c*/ 	.word	0xffffffff


	//   ....[13]....
        /*0070*/ 	.word	0xffffffff


	//   ....[14]....
        /*0074*/ 	.word	0xffffffff


	//   ....[15]....
        /*0078*/ 	.word	0xffffffff


	//   ....[16]....
        /*007c*/ 	.word	0xffffffff


	//   ....[17]....
        /*0080*/ 	.word	0xffffffff


	//   ....[18]....
        /*0084*/ 	.word	0xffffffff


	//   ....[19]....
        /*0088*/ 	.word	0xffffffff


	//   ....[20]....
        /*008c*/ 	.word	0xffffffff


	//   ....[21]....
        /*0090*/ 	.word	0xffffffff


	//   ....[22]....
        /*0094*/ 	.word	0xffffffff


	//   ....[23]....
        /*0098*/ 	.word	0xffffffff


	//   ....[24]....
        /*009c*/ 	.word	0xffffffff


	//   ....[25]....
        /*00a0*/ 	.word	0xffffffff


	//   ....[26]....
        /*00a4*/ 	.word	0xffffffff


	//   ....[27]....
        /*00a8*/ 	.word	0xffffffff


	//   ....[28]....
        /*00ac*/ 	.word	0xffffffff


	//   ....[29]....
        /*00b0*/ 	.word	0xffffffff


	//   ....[30]....
        /*00b4*/ 	.word	0xffffffff


	//   ....[31]....
        /*00b8*/ 	.word	0xffffffff


	//   ....[32]....
        /*00bc*/ 	.word	0xffffffff


	//   ....[33]....
        /*00c0*/ 	.word	0xffffffff


	//   ....[34]....
        /*00c4*/ 	.word	0xffffffff


	//   ....[35]....
        /*00c8*/ 	.word	0xffffffff


	//   ....[36]....
        /*00cc*/ 	.word	0xffffffff


	//   ....[37]....
        /*00d0*/ 	.word	0xffffffff


	//   ....[38]....
        /*00d4*/ 	.word	0xffffffff


	//   ....[39]....
        /*00d8*/ 	.word	0xffffffff


	//   ....[40]....
        /*00dc*/ 	.word	0xffffffff


	//   ....[41]....
        /*00e0*/ 	.word	0xffffffff


	//   ....[42]....
        /*00e4*/ 	.word	0xffffffff


	//   ....[43]....
        /*00e8*/ 	.word	0xffffffff


	//   ....[44]....
        /*00ec*/ 	.word	0xffffffff


	//   ....[45]....
        /*00f0*/ 	.word	0xffffffff


	//   ....[46]....
        /*00f4*/ 	.word	0xffffffff


	//   ....[47]....
        /*00f8*/ 	.word	0xffffffff


	//   ....[48]....
        /*00fc*/ 	.word	0xffffffff


	//   ....[49]....
        /*0100*/ 	.word	0xffffffff


	//----- nvinfo : EIATTR_COOP_GROUP_INSTR_OFFSETS
	.align		4
.L_3669:
        /*0104*/ 	.byte	0x04, 0x28
        /*0106*/ 	.short	(.L_3671 - .L_3670)


	//   ....[0]....
.L_3670:
        /*0108*/ 	.word	0x00000d20


	//   ....[1]....
        /*010c*/ 	.word	0x00000e70


	//   ....[2]....
        /*0110*/ 	.word	0x00000f80


	//   ....[3]....
        /*0114*/ 	.word	0x00001600


	//   ....[4]....
        /*0118*/ 	.word	0x00001870


	//   ....[5]....
        /*011c*/ 	.word	0x00001b10


	//   ....[6]....
        /*0120*/ 	.word	0x00001b20


	//   ....[7]....
        /*0124*/ 	.word	0x00001b30


	//   ....[8]....
        /*0128*/ 	.word	0x00001b40


	//   ....[9]....
        /*012c*/ 	.word	0x00001b70


	//   ....[10]....
        /*0130*/ 	.word	0x00001ba0


	//   ....[11]....
        /*0134*/ 	.word	0x00001bc0


	//   ....[12]....
        /*0138*/ 	.word	0x00001be0


	//   ....[13]....
        /*013c*/ 	.word	0x00001c10


	//   ....[14]....
        /*0140*/ 	.word	0x00001c40


	//   ....[15]....
        /*0144*/ 	.word	0x00001c60


	//   ....[16]....
        /*0148*/ 	.word	0x00001c80


	//   ....[17]....
        /*014c*/ 	.word	0x00001cb0


	//   ....[18]....
        /*0150*/ 	.word	0x00001ce0


	//   ....[19]....
        /*0154*/ 	.word	0x00001d30


	//   ....[20]....
        /*0158*/ 	.word	0x00001d60


	//   ....[21]....
        /*015c*/ 	.word	0x00001db0


	//   ....[22]....
        /*0160*/ 	.word	0x00001dd0


	//   ....[23]....
        /*0164*/ 	.word	0x00001df0


	//   ....[24]....
        /*0168*/ 	.word	0x00001e10


	//   ....[25]....
        /*016c*/ 	.word	0x00001e40


	//   ....[26]....
        /*0170*/ 	.word	0x00001e60


	//   ....[27]....
        /*0174*/ 	.word	0x00001e80


	//   ....[28]....
        /*0178*/ 	.word	0x00001ea0


	//   ....[29]....
        /*017c*/ 	.word	0x00001eb0


	//   ....[30]....
        /*0180*/ 	.word	0x00001ec0


	//   ....[31]....
        /*0184*/ 	.word	0x00001ed0


	//   ....[32]....
        /*0188*/ 	.word	0x00001ee0


	//   ....[33]....
        /*018c*/ 	.word	0x00002530


	//   ....[34]....
        /*0190*/ 	.word	0x00002640


	//   ....[35]....
        /*0194*/ 	.word	0x000026c0


	//   ....[36]....
        /*0198*/ 	.word	0x000026f0


	//   ....[37]....
        /*019c*/ 	.word	0x00002750


	//   ....[38]....
        /*01a0*/ 	.word	0x00002920


	//   ....[39]....
        /*01a4*/ 	.word	0x00002bd0


	//   ....[40]....
        /*01a8*/ 	.word	0x00002f90


	//   ....[41]....
        /*01ac*/ 	.word	0x00002fe0


	//   ....[42]....
        /*01b0*/ 	.word	0x00003010


	//   ....[43]....
        /*01b4*/ 	.word	0x00003030


	//   ....[44]....
        /*01b8*/ 	.word	0x00003050


	//   ....[45]....
        /*01bc*/ 	.word	0x00003100


	//   ....[46]....
        /*01c0*/ 	.word	0x00003150


	//   ....[47]....
        /*01c4*/ 	.word	0x00003170


	//   ....[48]....
        /*01c8*/ 	.word	0x00003190


	//   ....[49]....
        /*01cc*/ 	.word	0x000031b0


	//----- nvinfo : EIATTR_EXIT_INSTR_OFFSETS
	.align		4
.L_3671:
        /*01d0*/ 	.byte	0x04, 0x1c
        /*01d2*/ 	.short	(.L_3673 - .L_3672)


	//   ....[0]....
.L_3672:
        /*01d4*/ 	.word	0x00003270


	//   ....[1]....
        /*01d8*/ 	.word	0x000033b0


	//----- nvinfo : EIATTR_MAX_THREADS
	.align		4
.L_3673:
        /*01dc*/ 	.byte	0x04, 0x05
        /*01de*/ 	.short	(.L_3675 - .L_3674)
.L_3674:
        /*01e0*/ 	.word	0x00000020
        /*01e4*/ 	.word	0x00000001
        /*01e8*/ 	.word	0x00000001


	//----- nvinfo : EIATTR_CRS_STACK_SIZE
	.align		4
.L_3675:
        /*01ec*/ 	.byte	0x04, 0x1e
        /*01ee*/ 	.short	(.L_3677 - .L_3676)
.L_3676:
        /*01f0*/ 	.word	0x00000000
.L_3677:


//--------------------- .nv.info._Z25selective_scan_bwd_kernelI32Selective_Scan_bwd_kernel_traitsILi32ELi4ELb0ELb1ELb1ELb0ELb1EffEEv12SSMParamsBwd --------------------------
	.section	.nv.info._Z25selective_scan_bwd_kernelI32Selective_Scan_bwd_kernel_traitsILi32ELi4ELb0ELb1ELb1ELb0ELb1EffEEv12SSMParamsBwd,"",@"SHT_CUDA_INFO"
	.sectionflags	@""
	.align	4


	//----- nvinfo : EIATTR_CUDA_API_VERSION
	.align		4
        /*0000*/ 	.byte	0x04, 0x37
        /*0002*/ 	.short	(.L_3679 - .L_3678)
.L_3678:
        /*0004*/ 	.word	0x00000082


	//----- nvinfo : EIATTR_SW2861232_WAR
	.align		4
.L_3679:
        /*0008*/ 	.byte	0x01, 0x35
	.zero		2


	//----- nvinfo : EIATTR_PARAM_CBANK
	.align		4
        /*000c*/ 	.byte	0x04, 0x0a
        /*000e*/ 	.short	(.L_3681 - .L_3680)
	.align		4
.L_3680:
        /*0010*/ 	.word	index@(.nv.constant0._Z25selective_scan_bwd_kernelI32Selective_Scan_bwd_kernel_traitsILi32ELi4ELb0ELb1ELb1ELb0ELb1EffEEv12SSMParamsBwd)
        /*0014*/ 	.short	0x0160
        /*0016*/ 	.short	0x01f0


	//----- nvinfo : EIATTR_CBANK_PARAM_SIZE
	.align		4
.L_3681:
        /*0018*/ 	.byte	0x03, 0x19
        /*001a*/ 	.short	0x01f0


	//----- nvinfo : EIATTR_KPARAM_INFO
	.align		4
        /*001c*/ 	.byte	0x04, 0x17
        /*001e*/ 	.short	(.L_3683 - .L_3682)
.L_3682:
        /*0020*/ 	.word	0x00000000
        /*0024*/ 	.short	0x0000
        /*0026*/ 	.short	0x0000
        /*0028*/ 	.byte	0x00, 0xf0, 0xc1, 0x07


	//----- nvinfo : EIATTR_MAXREG_COUNT
	.align		4
.L_3683:
        /*002c*/ 	.byte	0x03, 0x1b
        /*002e*/ 	.short	0x00ff


	//----- nvinfo : EIATTR_NUM_BARRIERS
	.align		4
        /*0030*/ 	.byte	0x02, 0x4c
        /*0032*/ 	.byte	0x01
	.zero		1


	//----- nvinfo : EIATTR_MERCURY_ISA_VERSION
	.align		4
        /*0034*/ 	.byte	0x03, 0x5f
        /*0036*/ 	.short	0x0000


	//----- nvinfo : EIATTR_COOP_GROUP_MASK_REGIDS
	.align		4
        /*0038*/ 	.byte	0x04, 0x29
        /*003a*/ 	.short	(.L_3685 - .L_3684)


	//   ....[0]....
.L_3684:
        /*003c*/ 	.word	0xffffffff


	//   ....[1]....
        /*0040*/ 	.word	0xffffffff


	//   ....[2]....
        /*0044*/ 	.word	0xffffffff


	//   ....[3]....
        /*0048*/ 	.word	0xffffffff


	//   ....[4]....
        /*004c*/ 	.word	0xffffffff


	//   ....[5]....
        /*0050*/ 	.word	0xffffffff


	//   ....[6]....
        /*0054*/ 	.word	0xffffffff


	//   ....[7]....
        /*0058*/ 	.word	0xffffffff


	//   ....[8]....
        /*005c*/ 	.word	0xffffffff


	//   ....[9]....
        /*0060*/ 	.word	0xffffffff


	//   ....[10]....
        /*0064*/ 	.word	0xffffffff


	//   ....[11]....
        /*0068*/ 	.word	0xffffffff


	//   ....[12]....
        /*006c*/ 	.word	0xffffffff


	//   ....[13]....
        /*0070*/ 	.word	0xffffffff


	//   ....[14]....
        /*0074*/ 	.word	0xffffffff


	//   ....[15]....
        /*0078*/ 	.word	0xffffffff


	//   ....[16]....
        /*007c*/ 	.word	0xffffffff


	//   ....[17]....
        /*0080*/ 	.word	0xffffffff


	//   ....[18]....
        /*0084*/ 	.word	0xffffffff


	//   ....[19]....
        /*0088*/ 	.word	0xffffffff


	//   ....[20]....
        /*008c*/ 	.word	0xffffffff


	//   ....[21]....
        /*0090*/ 	.word	0xffffffff


	//   ....[22]....
        /*0094*/ 	.word	0xffffffff


	//   ....[23]....
        /*0098*/ 	.word	0xffffffff


	//   ....[24]....
        /*009c*/ 	.word	0xffffffff


	//   ....[25]....
        /*00a0*/ 	.word	0xffffffff


	//   ....[26]....
        /*00a4*/ 	.word	0xffffffff


	//   ....[27]....
        /*00a8*/ 	.word	0xffffffff


	//   ....[28]....
        /*00ac*/ 	.word	0xffffffff


	//   ....[29]....
        /*00b0*/ 	.word	0xffffffff


	//   ....[30]....
        /*00b4*/ 	.word	0xffffffff


	//   ....[31]....
        /*00b8*/ 	.word	0xffffffff


	//   ....[32]....
        /*00bc*/ 	.word	0xffffffff


	//   ....[33]....
        /*00c0*/ 	.word	0xffffffff


	//   ....[34]....
        /*00c4*/ 	.word	0xffffffff


	//   ....[35]....
        /*00c8*/ 	.word	0xffffffff


	//   ....[36]....
        /*00cc*/ 	.word	0xffffffff


	//   ....[37]....
        /*00d0*/ 	.word	0xffffffff


	//   ....[38]....
        /*00d4*/ 	.word	0xffffffff


	//   ....[39]....
        /*00d8*/ 	.word	0xffffffff


	//   ....[40]....
        /*00dc*/ 	.word	0xffffffff


	//   ....[41]....
        /*00e0*/ 	.word	0xffffffff


	//   ....[42]....
        /*00e4*/ 	.word	0xffffffff


	//   ....[43]....
        /*00e8*/ 	.word	0xffffffff


	//   ....[44]....
        /*00ec*/ 	.word	0xffffffff


	//   ....[45]....
        /*00f0*/ 	.word	0xffffffff


	//   ....[46]....
        /*00f4*/ 	.word	0xffffffff


	//   ....[47]....
        /*00f8*/ 	.word	0xffffffff


	//   ....[48]....
        /*00fc*/ 	.word	0xffffffff


	//   ....[49]....
        /*0100*/ 	.word	0xffffffff


	//   ....[50]....
        /*0104*/ 	.word	0xffffffff


	//   ....[51]....
        /*0108*/ 	.word	0xffffffff


	//   ....[52]....
        /*010c*/ 	.word	0xffffffff


	//   ....[53]....
        /*0110*/ 	.word	0xffffffff


	//----- nvinfo : EIATTR_COOP_GROUP_INSTR_OFFSETS
	.align		4
.L_3685:
        /*0114*/ 	.byte	0x04, 0x28
        /*0116*/ 	.short	(.L_3687 - .L_3686)


	//   ....[0]....
.L_3686:
        /*0118*/ 	.word	0x00000d00


	//   ....[1]....
        /*011c*/ 	.word	0x00000e50


	//   ....[2]....
        /*0120*/ 	.word	0x00001100


	//   ....[3]....
        /*0124*/ 	.word	0x00001350


	//   ....[4]....
        /*0128*/ 	.word	0x00001550


	//   ....[5]....
        /*012c*/ 	.word	0x000016e0


	//   ....[6]....
        /*0130*/ 	.word	0x00001a80


	//   ....[7]....
        /*0134*/ 	.word	0x00002340


	//   ....[8]....
        /*0138*/ 	.word	0x00002590


	//   ....[9]....
        /*013c*/ 	.word	0x00002820


	//   ....[10]....
        /*0140*/ 	.word	0x00002860


	//   ....[11]....
        /*0144*/ 	.word	0x00002880


	//   ....[12]....
        /*0148*/ 	.word	0x00002890


	//   ....[13]....
        /*014c*/ 	.word	0x000028b0


	//   ....[14]....
        /*0150*/ 	.word	0x000028f0


	//   ....[15]....
        /*0154*/ 	.word	0x00002910


	//   ....[16]....
        /*0158*/ 	.word	0x00002930


	//   ....[17]....
        /*015c*/ 	.word	0x00002950


	//   ....[18]....
        /*0160*/ 	.word	0x00002990


	//   ....[19]....
        /*0164*/ 	.word	0x000029b0


	//   ....[20]....
        /*0168*/ 	.word	0x000029d0


	//   ....[21]....
        /*016c*/ 	.word	0x00002a00


	//   ....[22]....
        /*0170*/ 	.word	0x00002a40


	//   ....[23]....
        /*0174*/ 	.word	0x00002a80


	//   ....[24]....
        /*0178*/ 	.word	0x00002ab0


	//   ....[25]....
        /*017c*/ 	.word	0x00002b00


	//   ....[26]....
        /*0180*/ 	.word	0x00002b10


	//   ....[27]....
        /*0184*/ 	.word	0x00002b50


	//   ....[28]....
        /*0188*/ 	.word	0x00002b60


	//   ....[29]....
        /*018c*/ 	.word	0x00002b90


	//   ....[30]....
        /*0190*/ 	.word	0x00002ba0


	//   ....[31]....
        /*0194*/ 	.word	0x00002bc0


	//   ....[32]....
        /*0198*/ 	.word	0x00002be0


	//   ....[33]....
        /*019c*/ 	.word	0x00002bf0


	//   ....[34]....
        /*01a0*/ 	.word	0x00002c00


	//   ....[35]....
        /*01a4*/ 	.word	0x00002c10


	//   ....[36]....
        /*01a8*/ 	.word	0x00002c20


	//   ....[37]....
        /*01ac*/ 	.word	0x00003270


	//   ....[38]....
        /*01b0*/ 	.word	0x00003380


	//   ....[39]....
        /*01b4*/ 	.word	0x00003400


	//   ....[40]....
        /*01b8*/ 	.word	0x00003430


	//   ....[41]....
        /*01bc*/ 	.word	0x00003490


	//   ....[42]....
        /*01c0*/ 	.word	0x00003600


	//   ....[43]....
        /*01c4*/ 	.word	0x000038c0


	//   ....[44]....
        /*01c8*/ 	.word	0x00003cd0


	//   ....[45]....
        /*01cc*/ 	.word	0x00003d20


	//   ....[46]....
        /*01d0*/ 	.word	0x00003d50


	//   ....[47]....
        /*01d4*/ 	.word	0x00003d70


	//   ....[48]....
        /*01d8*/ 	.word	0x00003d90


	//   ....[49]....
        /*01dc*/ 	.word	0x00003e40


	//   ....[50]....
        /*01e0*/ 	.word	0x00003e90


	//   ....[51]....
        /*01e4*/ 	.word	0x00003eb0


	//   ....[52]....
        /*01e8*/ 	.word	0x00003ed0


	//   ....[53]....
        /*01ec*/ 	.word	0x00003ef0


	//----- nvinfo : EIATTR_EXIT_INSTR_OFFSETS
	.align		4
.L_3687:
        /*01f0*/ 	.byte	0x04, 0x1c
        /*01f2*/ 	.short	(.L_3689 - .L_3688)


	//   ....[0]....
.L_3688:
        /*01f4*/ 	.word	0x00003fb0


	//   ....[1]....
        /*01f8*/ 	.word	0x000040f0


	//----- nvinfo : EIATTR_MAX_THREADS
	.align		4
.L_3689:
        /*01fc*/ 	.byte	0x04, 0x05
        /*01fe*/ 	.short	(.L_3691 - .L_3690)
.L_3690:
        /*0200*/ 	.word	0x00000020
        /*0204*/ 	.word	0x00000001
        /*0208*/ 	.word	0x00000001


	//----- nvinfo : EIATTR_CRS_STACK_SIZE
	.align		4
.L_3691:
        /*020c*/ 	.byte	0x04, 0x1e
        /*020e*/ 	.short	(.L_3693 - .L_3692)
.L_3692:
        /*0210*/ 	.word	0x00000000
.L_3693:


//--------------------- .nv.info._Z25selective_scan_bwd_kernelI32Selective_Scan_bwd_kernel_traitsILi32ELi4ELb0ELb1ELb1ELb1ELb0EffEEv12SSMParamsBwd --------------------------
	.section	.nv.info._Z25selective_scan_bwd_kernelI32Selective_Scan_bwd_kernel_traitsILi32ELi4ELb0ELb1ELb1ELb1ELb0EffEEv12SSMParamsBwd,"",@"SHT_CUDA_INFO"
	.sectionflags	@""
	.align	4


	//----- nvinfo : EIATTR_CUDA_API_VERSION
	.align		4
        /*0000*/ 	.byte	0x04, 0x37
        /*0002*/ 	.short	(.L_3695 - .L_3694)
.L_3694:
        /*0004*/ 	.word	0x00000082


	//----- nvinfo : EIATTR_SW2861232_WAR
	.align		4
.L_3695:
        /*0008*/ 	.byte	0x01, 0x35
	.zero		2


	//----- nvinfo : EIATTR_PARAM_CBANK
	.align		4
        /*000c*/ 	.byte	0x04, 0x0a
        /*000e*/ 	.short	(.L_3697 - .L_3696)
	.align		4
.L_3696:
        /*0010*/ 	.word	index@(.nv.constant0._Z25selective_scan_bwd_kernelI32Selective_Scan_bwd_kernel_traitsILi32ELi4ELb0ELb1ELb1ELb1ELb0EffEEv12SSMParamsBwd)
        /*0014*/ 	.short	0x0160
        /*0016*/ 	.short	0x01f0


	//----- nvinfo : EIATTR_CBANK_PARAM_SIZE
	.align		4
.L_3697:
        /*0018*/ 	.byte	0x03, 0x19
        /*001a*/ 	.short	0x01f0


	//----- nvinfo : EIATTR_KPARAM_INFO
	.align		4
        /*001c*/ 	.byte	0x04, 0x17
        /*001e*/ 	.short	(.L_3699 - .L_3698)
.L_3698:
        /*0020*/ 	.word	0x00000000
        /*0024*/ 	.short	0x0000
        /*0026*/ 	.short	0x0000
        /*0028*/ 	.byte	0x00, 0xf0, 0xc1, 0x07


	//----- nvinfo : EIATTR_MAXREG_COUNT
	.align		4
.L_3699:
        /*002c*/ 	.byte	0x03, 0x1b
        /*002e*/ 	.short	0x00ff


	//----- nvinfo : EIATTR_NUM_BARRIERS
	.align		4
        /*0030*/ 	.byte	0x02, 0x4c
        /*0032*/ 	.byte	0x01
	.zero		1


	//----- nvinfo : EIATTR_MERCURY_ISA_VERSION
	.align		4
        /*0034*/ 	.byte	0x03, 0x5f
        /*0036*/ 	.short	0x0000


	//----- nvinfo : EIATTR_COOP_GROUP_MASK_REGIDS
	.align		4
        /*0038*/ 	.byte	0x04, 0x29
        /*003a*/ 	.short	(.L_3701 - .L_3700)


	//   ....[0]....
.L_3700:
        /*003c*/ 	.word	0xffffffff


	//   ....[1]....
        /*0040*/ 	.word	0xffffffff


	//   ....[2]....
        /*0044*/ 	.word	0xffffffff


	//   ....[3]....
        /*0048*/ 	.word	0xffffffff


	//   ....[4]....
        /*004c*/ 	.word	0xffffffff


	//   ....[5]....
        /*0050*/ 	.word	0xffffffff


	//   ....[6]....
        /*0054*/ 	.word	0xffffffff


	//   ....[7]....
        /*0058*/ 	.word	0xffffffff


	//   ....[8]....
        /*005c*/ 	.word	0xffffffff


	//   ....[9]....
        /*0060*/ 	.word	0xffffffff


	//   ....[10]....
        /*0064*/ 	.word	0xffffffff


	//   ....[11]....
        /*0068*/ 	.word	0xffffffff


	//   ....[12]....
        /*006c*/ 	.word	0xffffffff


	//   ....[13]....
        /*0070*/ 	.word	0xffffffff


	//   ....[14]....
        /*0074*/ 	.word	0xffffffff


	//   ....[15]....
        /*0078*/ 	.word	0xffffffff


	//   ....[16]....
        /*007c*/ 	.word	0xffffffff


	//   ....[17]....
        /*0080*/ 	.word	0xffffffff


	//   ....[18]....
        /*0084*/ 	.word	0xffffffff


	//   ....[19]....
        /*0088*/ 	.word	0xffffffff


	//   ....[20]....
        /*008c*/ 	.word	0xffffffff


	//   ....[21]....
        /*0090*/ 	.word	0xffffffff


	//   ....[22]....
        /*0094*/ 	.word	0xffffffff


	//   ....[23]....
        /*0098*/ 	.word	0xffffffff


	//   ....[24]....
        /*009c*/ 	.word	0xffffffff


	//   ....[25]....
        /*00a0*/ 	.word	0xffffffff


	//   ....[26]....
        /*00a4*/ 	.word	0xffffffff


	//   ....[27]....
        /*00a8*/ 	.word	0xffffffff


	//   ....[28]....
        /*00ac*/ 	.word	0xffffffff


	//   ....[29]....
        /*00b0*/ 	.word	0xffffffff


	//   ....[30]....
        /*00b4*/ 	.word	0xffffffff


	//   ....[31]....
        /*00b8*/ 	.word	0xffffffff


	//   ....[32]....
        /*00bc*/ 	.word	0xffffffff


	//   ....[33]....
        /*00c0*/ 	.word	0xffffffff


	//   ....[34]....
        /*00c4*/ 	.word	0xffffffff


	//   ....[35]....
        /*00c8*/ 	.word	0xffffffff


	//   ....[36]....
        /*00cc*/ 	.word	0xffffffff


	//   ....[37]....
        /*00d0*/ 	.word	0xffffffff


	//   ....[38]....
        /*00d4*/ 	.word	0xffffffff


	//   ....[39]....
        /*00d8*/ 	.word	0xffffffff


	//   ....[40]....
        /*00dc*/ 	.word	0xffffffff


	//   ....[41]....
        /*00e0*/ 	.word	0xffffffff


	//   ....[42]....
        /*00e4*/ 	.word	0xffffffff


	//   ....[43]....
        /*00e8*/ 	.word	0xffffffff


	//   ....[44]....
        /*00ec*/ 	.word	0xffffffff


	//   ....[45]....
        /*00f0*/ 	.word	0xffffffff


	//   ....[46]....
        /*00f4*/ 	.word	0xffffffff


	//   ....[47]....
        /*00f8*/ 	.word	0xffffffff


	//   ....[48]....
        /*00fc*/ 	.word	0xffffffff


	//   ....[49]....
        /*0100*/ 	.word	0xffffffff


	//   ....[50]....
        /*0104*/ 	.word	0xffffffff


	//----- nvinfo : EIATTR_COOP_GROUP_INSTR_OFFSETS
	.align		4
.L_3701:
        /*0108*/ 	.byte	0x04, 0x28
        /*010a*/ 	.short	(.L_3703 - .L_3702)


	//   ....[0]....
.L_3702:
        /*010c*/ 	.word	0x00000d00


	//   ....[1]....
        /*0110*/ 	.word	0x00000e10


	//   ....[2]....
        /*0114*/ 	.word	0x00000f60


	//   ....[3]....
        /*0118*/ 	.word	0x00001e60


	//   ....[4]....
        /*011c*/ 	.word	0x000020c0


	//   ....[5]....
        /*0120*/ 	.word	0x00002300


	//   ....[6]....
        /*0124*/ 	.word	0x00002340


	//   ....[7]....
        /*0128*/ 	.word	0x00002360


	//   ....[8]....
        /*012c*/ 	.word	0x00002370


	//   ....[9]....
        /*0130*/ 	.word	0x00002390


	//   ....[10]....
        /*0134*/ 	.word	0x000023d0


	//   ....[11]....
        /*0138*/ 	.word	0x000023f0


	//   ....[12]....
        /*013c*/ 	.word	0x00002410


	//   ....[13]....
        /*0140*/ 	.word	0x00002430


	//   ....[14]....
        /*0144*/ 	.word	0x00002470


	//   ....[15]....
        /*0148*/ 	.word	0x00002490


	//   ....[16]....
        /*014c*/ 	.word	0x000024b0


	//   ....[17]....
        /*0150*/ 	.word	0x000024d0


	//   ....[18]....
        /*0154*/ 	.word	0x00002520


	//   ....[19]....
        /*0158*/ 	.word	0x00002570


	//   ....[20]....
        /*015c*/ 	.word	0x00002590


	//   ....[21]....
        /*0160*/ 	.word	0x000025e0


	//   ....[22]....
        /*0164*/ 	.word	0x000025f0


	//   ....[23]....
        /*0168*/ 	.word	0x00002630


	//   ....[24]....
        /*016c*/ 	.word	0x00002640


	//   ....[25]....
        /*0170*/ 	.word	0x00002670


	//   ....[26]....
        /*0174*/ 	.word	0x00002680


	//   ....[27]....
        /*0178*/ 	.word	0x000026a0


	//   ....[28]....
        /*017c*/ 	.word	0x000026d0


	//   ....[29]....
        /*0180*/ 	.word	0x000026e0


	//   ....[30]....
        /*0184*/ 	.word	0x000026f0


	//   ....[31]....
        /*0188*/ 	.word	0x00002700


	//   ....[32]....
        /*018c*/ 	.word	0x00002710


	//   ....[33]....
        /*0190*/ 	.word	0x00002d80


	//   ....[34]....
        /*0194*/ 	.word	0x00002e90


	//   ....[35]....
        /*0198*/ 	.word	0x00002f10


	//   ....[36]....
        /*019c*/ 	.word	0x00002f40


	//   ....[37]....
        /*01a0*/ 	.word	0x00002fa0


	//   ....[38]....
        /*01a4*/ 	.word	0x00003200


	//   ....[39]....
        /*01a8*/ 	.word	0x00003260


	//   ....[40]....
        /*01ac*/ 	.word	0x000036e0


	//   ....[41]....
        /*01b0*/ 	.word	0x00003ac0


	//   ....[42]....
        /*01b4*/ 	.word	0x00003b10


	//   ....[43]....
        /*01b8*/ 	.word	0x00003b40


	//   ....[44]....
        /*01bc*/ 	.word	0x00003b60


	//   ....[45]....
        /*01c0*/ 	.word	0x00003b80


	//   ....[46]....
        /*01c4*/ 	.word	0x00003c30


	//   ....[47]....
        /*01c8*/ 	.word	0x00003c80


	//   ....[48]....
        /*01cc*/ 	.word	0x00003ca0


	//   ....[49]....
        /*01d0*/ 	.word	0x00003cc0


	//   ....[50]....
        /*01d4*/ 	.word	0x00003ce0


	//----- nvinfo : EIATTR_EXIT_INSTR_OFFSETS
	.align		4
.L_3703:
        /*01d8*/ 	.byte	0x04, 0x1c
        /*01da*/ 	.short	(.L_3705 - .L_3704)


	//   ....[0]....
.L_3704:
        /*01dc*/ 	.word	0x00003da0


	//   ....[1]....
        /*01e0*/ 	.word	0x00003ee0


	//----- nvinfo : EIATTR_MAX_THREADS
	.align		4
.L_3705:
        /*01e4*/ 	.byte	0x04, 0x05
        /*01e6*/ 	.short	(.L_3707 - .L_3706)
.L_3706:
        /*01e8*/ 	.word	0x00000020
        /*01ec*/ 	.word	0x00000001
        /*01f0*/ 	.word	0x00000001


	//----- nvinfo : EIATTR_CRS_STACK_SIZE
	.align		4
.L_3707:
        /*01f4*/ 	.byte	0x04, 0x1e
        /*01f6*/ 	.short	(.L_3709 - .L_3708)
.L_3708:
        /*01f8*/ 	.word	0x00000000
.L_3709:


//--------------------- .nv.info._Z25selective_scan_bwd_kernelI32Selective_Scan_bwd_kernel_traitsILi32ELi4ELb0ELb1ELb1ELb1ELb1EffEEv12SSMParamsBwd --------------------------
	.section	.nv.info._Z25selective_scan_bwd_kernelI32Selective_Scan_bwd_kernel_traitsILi32ELi4ELb0ELb1ELb1ELb1ELb1EffEEv12SSMParamsBwd,"",@"SHT_CUDA_INFO"
	.sectionflags	@""
	.align	4


	//----- nvinfo : EIATTR_CUDA_API_VERSION
	.align		4
        /*0000*/ 	.byte	0x04, 0x37
        /*0002*/ 	.short	(.L_3711 - .L_3710)
.L_3710:
        /*0004*/ 	.word	0x00000082


	//----- nvinfo : EIATTR_SW2861232_WAR
	.align		4
.L_3711:
        /*0008*/ 	.byte	0x01, 0x35
	.zero		2


	//----- nvinfo : EIATTR_PARAM_CBANK
	.align		4
        /*000c*/ 	.byte	0x04, 0x0a
        /*000e*/ 	.short	(.L_3713 - .L_3712)
	.align		4
.L_3712:
        /*0010*/ 	.word	index@(.nv.constant0._Z25selective_scan_bwd_kernelI32Selective_Scan_bwd_kernel_traitsILi32ELi4ELb0ELb1ELb1ELb1ELb1EffEEv12SSMParamsBwd)
        /*0014*/ 	.short	0x0160
        /*0016*/ 	.short	0x01f0


	//----- nvinfo : EIATTR_CBANK_PARAM_SIZE
	.align		4
.L_3713:
        /*0018*/ 	.byte	0x03, 0x19
        /*001a*/ 	.short	0x01f0


	//----- nvinfo : EIATTR_KPARAM_INFO
	.align		4
        /*001c*/ 	.byte	0x04, 0x17
        /*001e*/ 	.short	(.L_3715 - .L_3714)
.L_3714:
        /*0020*/ 	.word	0x00000000
        /*0024*/ 	.short	0x0000
        /*0026*/ 	.short	0x0000
        /*0028*/ 	.byte	0x00, 0xf0, 0xc1, 0x07


	//----- nvinfo : EIATTR_MAXREG_COUNT
	.align		4
.L_3715:
        /*002c*/ 	.byte	0x03, 0x1b
        /*002e*/ 	.short	0x00ff


	//----- nvinfo : EIATTR_NUM_BARRIERS
	.align		4
        /*0030*/ 	.byte	0x02, 0x4c
        /*0032*/ 	.byte	0x01
	.zero		1


	//----- nvinfo : EIATTR_MERCURY_ISA_VERSION
	.align		4
        /*0034*/ 	.byte	0x03, 0x5f
        /*0036*/ 	.short	0x0000


	//----- nvinfo : EIATTR_COOP_GROUP_MASK_REGIDS
	.align		4
        /*0038*/ 	.byte	0x04, 0x29
        /*003a*/ 	.short	(.L_3717 - .L_3716)


	//   ....[0]....
.L_3716:
        /*003c*/ 	.word	0xffffffff


	//   ....[1]....
        /*0040*/ 	.word	0xffffffff


	//   ....[2]....
        /*0044*/ 	.word	0xffffffff


	//   ....[3]....
        /*0048*/ 	.word	0xffffffff


	//   ....[4]....
        /*004c*/ 	.word	0xffffffff


	//   ....[5]....
        /*0050*/ 	.word	0xffffffff


	//   ....[6]....
        /*0054*/ 	.word	0xffffffff


	//   ....[7]....
        /*0058*/ 	.word	0xffffffff


	//   ....[8]....
        /*005c*/ 	.word	0xffffffff


	//   ....[9]....
        /*0060*/ 	.word	0xffffffff


	//   ....[10]....
        /*0064*/ 	.word	0xffffffff


	//   ....[11]....
        /*0068*/ 	.word	0xffffffff


	//   ....[12]....
        /*006c*/ 	.word	0xffffffff


	//   ....[13]....
        /*0070*/ 	.word	0xffffffff


	//   ....[14]....
        /*0074*/ 	.word	0xffffffff


	//   ....[15]....
        /*0078*/ 	.word	0xffffffff


	//   ....[16]....
        /*007c*/ 	.word	0xffffffff


	//   ....[17]....
        /*0080*/ 	.word	0xffffffff


	//   ....[18]....
        /*0084*/ 	.word	0xffffffff


	//   ....[19]....
        /*0088*/ 	.word	0xffffffff


	//   ....[20]....
        /*008c*/ 	.word	0xffffffff


	//   ....[21]....
        /*0090*/ 	.word	0xffffffff


	//   ....[22]....
        /*0094*/ 	.word	0xffffffff


	//   ....[23]....
        /*0098*/ 	.word	0xffffffff


	//   ....[24]....
        /*009c*/ 	.word	0xffffffff


	//   ....[25]....
        /*00a0*/ 	.word	0xffffffff


	//   ....[26]....
        /*00a4*/ 	.word	0xffffffff


	//   ....[27]....
        /*00a8*/ 	.word	0xffffffff


	//   ....[28]....
        /*00ac*/ 	.word	0xffffffff


	//   ....[29]....
        /*00b0*/ 	.word	0xffffffff


	//   ....[30]....
        /*00b4*/ 	.word	0xffffffff


	//   ....[31]....
        /*00b8*/ 	.word	0xffffffff


	//   ....[32]....
        /*00bc*/ 	.word	0xffffffff


	//   ....[33]....
        /*00c0*/ 	.word	0xffffffff


	//   ....[34]....
        /*00c4*/ 	.word	0xffffffff


	//   ....[35]....
        /*00c8*/ 	.word	0xffffffff


	//   ....[36]....
        /*00cc*/ 	.word	0xffffffff


	//   ....[37]....
        /*00d0*/ 	.word	0xffffffff


	//   ....[38]....
        /*00d4*/ 	.word	0xffffffff


	//   ....[39]....
        /*00d8*/ 	.word	0xffffffff


	//   ....[40]....
        /*00dc*/ 	.word	0xffffffff


	//   ....[41]....
        /*00e0*/ 	.word	0xffffffff


	//   ....[42]....
        /*00e4*/ 	.word	0xffffffff


	//   ....[43]....
        /*00e8*/ 	.word	0xffffffff


	//   ....[44]....
        /*00ec*/ 	.word	0xffffffff


	//   ....[45]....
        /*00f0*/ 	.word	0xffffffff


	//   ....[46]....
        /*00f4*/ 	.word	0xffffffff


	//   ....[47]....
        /*00f8*/ 	.word	0xffffffff


	//   ....[48]....
        /*00fc*/ 	.word	0xffffffff


	//   ....[49]....
        /*0100*/ 	.word	0xffffffff


	//   ....[50]....
        /*0104*/ 	.word	0xffffffff


	//   ....[51]....
        /*0108*/ 	.word	0xffffffff


	//   ....[52]....
        /*010c*/ 	.word	0xffffffff


	//   ....[53]....
        /*0110*/ 	.word	0xffffffff


	//   ....[54]....
        /*0114*/ 	.word	0xffffffff


	//----- nvinfo : EIATTR_COOP_GROUP_INSTR_OFFSETS
	.align		4
.L_3717:
        /*0118*/ 	.byte	0x04, 0x28
        /*011a*/ 	.short	(.L_3719 - .L_3718)


	//   ....[0]....
.L_3718:
        /*011c*/ 	.word	0x00000d00


	//   ....[1]....
        /*0120*/ 	.word	0x00000e70


	//   ....[2]....
        /*0124*/ 	.word	0x00001180


	//   ....[3]....
        /*0128*/ 	.word	0x00001c90


	//   ....[4]....
        /*012c*/ 	.word	0x00001e80


	//   ....[5]....
        /*0130*/ 	.word	0x00002020


	//   ....[6]....
        /*0134*/ 	.word	0x000023c0


	//   ....[7]....
        /*0138*/ 	.word	0x00002c60


	//   ....[8]....
        /*013c*/ 	.word	0x00002ea0


	//   ....[9]....
        /*0140*/ 	.word	0x00003100


	//   ....[10]....
        /*0144*/ 	.word	0x00003140


	//   ....[11]....
        /*0148*/ 	.word	0x00003160


	//   ....[12]....
        /*014c*/ 	.word	0x00003170


	//   ....[13]....
        /*0150*/ 	.word	0x00003190


	//   ....[14]....
        /*0154*/ 	.word	0x000031d0


	//   ....[15]....
        /*0158*/ 	.word	0x000031f0


	//   ....[16]....
        /*015c*/ 	.word	0x00003210


	//   ....[17]....
        /*0160*/ 	.word	0x00003230


	//   ....[18]....
        /*0164*/ 	.word	0x00003270


	//   ....[19]....
        /*0168*/ 	.word	0x00003290


	//   ....[20]....
        /*016c*/ 	.word	0x000032b0


	//   ....[21]....
        /*0170*/ 	.word	0x000032d0


	//   ....[22]....
        /*0174*/ 	.word	0x00003320


	//   ....[23]....
        /*0178*/ 	.word	0x00003360


	//   ....[24]....
        /*017c*/ 	.word	0x00003390


	//   ....[25]....
        /*0180*/ 	.word	0x000033e0


	//   ....[26]....
        /*0184*/ 	.word	0x00003400


	//   ....[27]....
        /*0188*/ 	.word	0x00003420


	//   ....[28]....
        /*018c*/ 	.word	0x00003440


	//   ....[29]....
        /*0190*/ 	.word	0x00003470


	//   ....[30]....
        /*0194*/ 	.word	0x00003490


	//   ....[31]....
        /*0198*/ 	.word	0x000034b0


	//   ....[32]....
        /*019c*/ 	.word	0x000034c0


	//   ....[33]....
        /*01a0*/ 	.word	0x000034d0


	//   ....[34]....
        /*01a4*/ 	.word	0x000034e0


	//   ....[35]....
        /*01a8*/ 	.word	0x000034f0


	//   ....[36]....
        /*01ac*/ 	.word	0x00003500


	//   ....[37]....
        /*01b0*/ 	.word	0x00003b70


	//   ....[38]....
        /*01b4*/ 	.word	0x00003c80


	//   ....[39]....
        /*01b8*/ 	.word	0x00003d40


	//   ....[40]....
        /*01bc*/ 	.word	0x00003d60


	//   ....[41]....
        /*01c0*/ 	.word	0x00003d90


	//   ....[42]....
        /*01c4*/ 	.word	0x00004060


	//   ....[43]....
        /*01c8*/ 	.word	0x000040a0


	//   ....[44]....
        /*01cc*/ 	.word	0x00004520


	//   ....[45]....
        /*01d0*/ 	.word	0x00004930


	//   ....[46]....
        /*01d4*/ 	.word	0x00004980


	//   ....[47]....
        /*01d8*/ 	.word	0x000049b0


	//   ....[48]....
        /*01dc*/ 	.word	0x000049d0


	//   ....[49]....
        /*01e0*/ 	.word	0x000049f0


	//   ....[50]....
        /*01e4*/ 	.word	0x00004aa0


	//   ....[51]....
        /*01e8*/ 	.word	0x00004af0


	//   ....[52]....
        /*01ec*/ 	.word	0x00004b10


	//   ....[53]....
        /*01f0*/ 	.word	0x00004b30


	//   ....[54]....
        /*01f4*/ 	.word	0x00004b50


	//----- nvinfo : EIATTR_EXIT_INSTR_OFFSETS
	.align		4
.L_3719:
        /*01f8*/ 	.byte	0x04, 0x1c
        /*01fa*/ 	.short	(.L_3721 - .L_3720)


	//   ....[0]....
.L_3720:
        /*01fc*/ 	.word	0x00004c10


	//   ....[1]....
        /*0200*/ 	.word	0x00004d50


	//----- nvinfo : EIATTR_MAX_THREADS
	.align		4
.L_3721:
        /*0204*/ 	.byte	0x04, 0x05
        /*0206*/ 	.short	(.L_3723 - .L_3722)
.L_3722:
        /*0208*/ 	.word	0x00000020
        /*020c*/ 	.word	0x00000001
        /*0210*/ 	.word	0x00000001


	//----- nvinfo : EIATTR_CRS_STACK_SIZE
	.align		4
.L_3723:
        /*0214*/ 	.byte	0x04, 0x1e
        /*0216*/ 	.short	(.L_3725 - .L_3724)
.L_3724:
        /*0218*/ 	.word	0x00000000
.L_3725:


//--------------------- .nv.info._Z25selective_scan_bwd_kernelI32Selective_Scan_bwd_kernel_traitsILi32ELi4ELb1ELb0ELb0ELb0ELb0EffEEv12SSMParamsBwd --------------------------
	.section	.nv.info._Z25selective_scan_bwd_kernelI32Selective_Scan_bwd_kernel_traitsILi32ELi4ELb1ELb0ELb0ELb0ELb0EffEEv12SSMParamsBwd,"",@"SHT_CUDA_INFO"
	.sectionflags	@""
	.align	4


	//----- nvinfo : EIATTR_CUDA_API_VERSION
	.align		4
        /*0000*/ 	.byte	0x04, 0x37
        /*0002*/ 	.short	(.L_3727 - .L_3726)
.L_3726:
        /*0004*/ 	.word	0x00000082


	//----- nvinfo : EIATTR_SW2861232_WAR
	.align		4
.L_3727:
        /*0008*/ 	.byte	0x01, 0x35
	.zero		2


	//----- nvinfo : EIATTR_PARAM_CBANK
	.align		4
        /*000c*/ 	.byte	0x04, 0x0a
        /*000e*/ 	.short	(.L_3729 - .L_3728)
	.align		4
.L_3728:
        /*0010*/ 	.word	index@(.nv.constant0._Z25selective_scan_bwd_kernelI32Selective_Scan_bwd_kernel_traitsILi32ELi4ELb1ELb0ELb0ELb0ELb0EffEEv12SSMParamsBwd)
        /*0014*/ 	.short	0x0160
        /*0016*/ 	.short	0x01f0


	//----- nvinfo : EIATTR_CBANK_PARAM_SIZE
	.align		4
.L_3729:
        /*0018*/ 	.byte	0x03, 0x19
        /*001a*/ 	.short	0x01f0


	//----- nvinfo : EIATTR_KPARAM_INFO
	.align		4
        /*001c*/ 	.byte	0x04, 0x17
        /*001e*/ 	.short	(.L_3731 - .L_3730)
.L_3730:
        /*0020*/ 	.word	0x00000000
        /*0024*/ 	.short	0x0000
        /*0026*/ 	.short	0x0000
        /*0028*/ 	.byte	0x00, 0xf0, 0xc1, 0x07


	//----- nvinfo : EIATTR_MAXREG_COUNT
	.align		4
.L_3731:
        /*002c*/ 	.byte	0x03, 0x1b
        /*002e*/ 	.short	0x00ff


	//----- nvinfo : EIATTR_NUM_BARRIERS
	.align		4
        /*0030*/ 	.byte	0x02, 0x4c
        /*0032*/ 	.byte	0x01
	.zero		1


	//----- nvinfo : EIATTR_MERCURY_ISA_VERSION
	.align		4
        /*0034*/ 	.byte	0x03, 0x5f
        /*0036*/ 	.short	0x0000


	//----- nvinfo : EIATTR_COOP_GROUP_MASK_REGIDS
	.align		4
        /*0038*/ 	.byte	0x04, 0x29
        /*003a*/ 	.short	(.L_3733 - .L_3732)


	//   ....[0]....
.L_3732:
        /*003c*/ 	.word	0xffffffff


	//   ....[1]....
        /*0040*/ 	.word	0xffffffff


	//   ....[2]....
        /*0044*/ 	.word	0xffffffff


	//   ....[3]....
        /*0048*/ 	.word	0xffffffff


	//   ....[4]....
        /*004c*/ 	.word	0xffffffff


	//   ....[5]....
        /*0050*/ 	.word	0xffffffff


	//   ....[6]....
        /*0054*/ 	.word	0xffffffff


	//   ....[7]....
        /*0058*/ 	.word	0xffffffff


	//   ....[8]....
        /*005c*/ 	.word	0xffffffff


	//   ....[9]....
        /*0060*/ 	.word	0xffffffff


	//   ....[10]....
        /*0064*/ 	.word	0xffffffff


	//   ....[11]....
        /*0068*/ 	.word	0xffffffff


	//   ....[12]....
        /*006c*/ 	.word	0xffffffff


	//   ....[13]....
        /*0070*/ 	.word	0xffffffff


	//   ....[14]....
        /*0074*/ 	.word	0xffffffff


	//   ....[15]....
        /*0078*/ 	.word	0xffffffff


	//   ....[16]....
        /*007c*/ 	.word	0xffffffff


	//   ....[17]....
        /*0080*/ 	.word	0xffffffff


	//   ....[18]....
        /*0084*/ 	.word	0xffffffff


	//   ....[19]....
        /*0088*/ 	.word	0xffffffff


	//   ....[20]....
        /*008c*/ 	.word	0xffffffff


	//   ....[21]....
        /*0090*/ 	.word	0xffffffff


	//   ....[22]....
        /*0094*/ 	.word	0xffffffff


	//   ....[23]....
        /*0098*/ 	.word	0xffffffff


	//   ....[24]....
        /*009c*/ 	.word	0xffffffff


	//   ....[25]....
        /*00a0*/ 	.word	0xffffffff


	//   ....[26]....
        /*00a4*/ 	.word	0xffffffff


	//   ....[27]....
        /*00a8*/ 	.word	0xffffffff


	//   ....[28]....
        /*00ac*/ 	.word	0xffffffff


	//   ....[29]....
        /*00b0*/ 	.word	0xffffffff


	//   ....[30]....
        /*00b4*/ 	.word	0xffffffff


	//   ....[31]....
        /*00b8*/ 	.word	0xffffffff


	//   ....[32]....
        /*00bc*/ 	.word	0xffffffff


	//   ....[33]....
        /*00c0*/ 	.word	0xffffffff


	//   ....[34]....
        /*00c4*/ 	.word	0xffffffff


	//   ....[35]....
        /*00c8*/ 	.word	0xffffffff


	//   ....[36]....
        /*00cc*/ 	.word	0xffffffff


	//   ....[37]....
        /*00d0*/ 	.word	0xffffffff


	//   ....[38]....
        /*00d4*/ 	.word	0xffffffff


	//   ....[39]....
        /*00d8*/ 	.word	0xffffffff


	//   ....[40]....
        /*00dc*/ 	.word	0xffffffff


	//   ....[41]....
        /*00e0*/ 	.word	0xffffffff


	//   ....[42]....
        /*00e4*/ 	.word	0xffffffff


	//   ....[43]....
        /*00e8*/ 	.word	0xffffffff


	//   ....[44]....
        /*00ec*/ 	.word	0xffffffff


	//   ....[45]....
        /*00f0*/ 	.word	0xffffffff


	//   ....[46]....
        /*00f4*/ 	.word	0xffffffff


	//   ....[47]....
        /*00f8*/ 	.word	0xffffffff


	//   ....[48]....
        /*00fc*/ 	.word	0xffffffff


	//   ....[49]....
        /*0100*/ 	.word	0xffffffff


	//   ....[50]....
        /*0104*/ 	.word	0xffffffff


	//   ....[51]....
        /*0108*/ 	.word	0xffffffff


	//   ....[52]....
        /*010c*/ 	.word	0xffffffff


	//----- nvinfo : EIATTR_COOP_GROUP_INSTR_OFFSETS
	.align		4
.L_3733:
        /*0110*/ 	.byte	0x04, 0x28
        /*0112*/ 	.short	(.L_3735 - .L_3734)


	//   ....[0]....
.L_3734:
        /*0114*/ 	.word	0x00000700


	//   ....[1]....
        /*0118*/ 	.word	0x00000770


	//   ....[2]....
        /*011c*/ 	.word	0x00000800


	//   ....[3]....
        /*0120*/ 	.word	0x00000d90


	//   ....[4]....
        /*0124*/ 	.word	0x00000dc0


	//   ....[5]....
        /*0128*/ 	.word	0x00000e10


	//   ....[6]....
        /*012c*/ 	.word	0x00000e20


	//   ....[7]....
        /*0130*/ 	.word	0x00000e50


	//   ....[8]....
        /*0134*/ 	.word	0x00000e70


	//   ....[9]....
        /*0138*/ 	.word	0x00000ea0


	//   ....[10]....
        /*013c*/ 	.word	0x00000ec0


	//   ....[11]....
        /*0140*/ 	.word	0x00000ef0


	//   ....[12]....
        /*0144*/ 	.word	0x00000f10


	//   ....[13]....
        /*0148*/ 	.word	0x00000f40


	//   ....[14]....
        /*014c*/ 	.word	0x00000f60


	//   ....[15]....
        /*0150*/ 	.word	0x00000fa0


	//   ....[16]....
        /*0154*/ 	.word	0x00000fc0


	//   ....[17]....
        /*0158*/ 	.word	0x00001000


	//   ....[18]....
        /*015c*/ 	.word	0x00001030


	//   ....[19]....
        /*0160*/ 	.word	0x00001080


	//   ....[20]....
        /*0164*/ 	.word	0x000010a0


	//   ....[21]....
        /*0168*/ 	.word	0x000010d0


	//   ....[22]....
        /*016c*/ 	.word	0x000010f0


	//   ....[23]....
        /*0170*/ 	.word	0x00001120


	//   ....[24]....
        /*0174*/ 	.word	0x00001130


	//   ....[25]....
        /*0178*/ 	.word	0x00001150


	//   ....[26]....
        /*017c*/ 	.word	0x00001180


	//   ....[27]....
        /*0180*/ 	.word	0x00001190


	//   ....[28]....
        /*0184*/ 	.word	0x000011a0


	//   ....[29]....
        /*0188*/ 	.word	0x000011b0


	//   ....[30]....
        /*018c*/ 	.word	0x000011c0


	//   ....[31]....
        /*0190*/ 	.word	0x000013a0


	//   ....[32]....
        /*0194*/ 	.word	0x000013d0


	//   ....[33]....
        /*0198*/ 	.word	0x000014c0


	//   ....[34]....
        /*019c*/ 	.word	0x000014e0


	//   ....[35]....
        /*01a0*/ 	.word	0x00001510


	//   ....[36]....
        /*01a4*/ 	.word	0x00001530


	//   ....[37]....
        /*01a8*/ 	.word	0x00001560


	//   ....[38]....
        /*01ac*/ 	.word	0x00001580


	//   ....[39]....
        /*01b0*/ 	.word	0x000015b0


	//   ....[40]....
        /*01b4*/ 	.word	0x000015d0


	//   ....[41]....
        /*01b8*/ 	.word	0x000019b0


	//   ....[42]....
        /*01bc*/ 	.word	0x00001ae0


	//   ....[43]....
        /*01c0*/ 	.word	0x00001c10


	//   ....[44]....
        /*01c4*/ 	.word	0x00001c60


	//   ....[45]....
        /*01c8*/ 	.word	0x00001c90


	//   ....[46]....
        /*01cc*/ 	.word	0x00001cb0


	//   ....[47]....
        /*01d0*/ 	.word	0x00001cd0


	//   ....[48]....
        /*01d4*/ 	.word	0x00001d80


	//   ....[49]....
        /*01d8*/ 	.word	0x00001dd0


	//   ....[50]....
        /*01dc*/ 	.word	0x00001df0


	//   ....[51]....
        /*01e0*/ 	.word	0x00001e10


	//   ....[52]....
        /*01e4*/ 	.word	0x00001e30


	//----- nvinfo : EIATTR_EXIT_INSTR_OFFSETS
	.align		4
.L_3735:
        /*01e8*/ 	.byte	0x04, 0x1c
        /*01ea*/ 	.short	(.L_3737 - .L_3736)


	//   ....[0]....
.L_3736:
        /*01ec*/ 	.word	0x00001ef0


	//   ....[1]....
        /*01f0*/ 	.word	0x00002350


	//----- nvinfo : EIATTR_MAX_THREADS
	.align		4
.L_3737:
        /*01f4*/ 	.byte	0x04, 0x05
        /*01f6*/ 	.short	(.L_3739 - .L_3738)
.L_3738:
        /*01f8*/ 	.word	0x00000020
        /*01fc*/ 	.word	0x00000001
        /*0200*/ 	.word	0x00000001


	//----- nvinfo : EIATTR_CRS_STACK_SIZE
	.align		4
.L_3739:
        /*0204*/ 	.byte	0x04, 0x1e
        /*0206*/ 	.short	(.L_3741 - .L_3740)
.L_3740:
        /*0208*/ 	.word	0x00000000
.L_3741:


//--------------------- .nv.info._Z25selective_scan_bwd_kernelI32Selective_Scan_bwd_kernel_traitsILi32ELi4ELb1ELb0ELb0ELb0ELb1EffEEv12SSMParamsBwd --------------------------
	.section	.nv.info._Z25selective_scan_bwd_kernelI32Selective_Scan_bwd_kernel_traitsILi32ELi4ELb1ELb0ELb0ELb0ELb1EffEEv12SSMParamsBwd,"",@"SHT_CUDA_INFO"
	.sectionflags	@""
	.align	4


	//----- nvinfo : EIATTR_CUDA_API_VERSION
	.align		4
        /*0000*/ 	.byte	0x04, 0x37
        /*0002*/ 	.short	(.L_3743 - .L_3742)
.L_3742:
        /*0004*/ 	.word	0x00000082


	//----- nvinfo : EIATTR_SW2861232_WAR
	.align		4
.L_3743:
        /*0008*/ 	.byte	0x01, 0x35
	.zero		2


	//----- nvinfo : EIATTR_PARAM_CBANK
	.align		4
        /*000c*/ 	.byte	0x04, 0x0a
        /*000e*/ 	.short	(.L_3745 - .L_3744)
	.align		4
.L_3744:
        /*0010*/ 	.word	index@(.nv.constant0._Z25selective_scan_bwd_kernelI32Selective_Scan_bwd_kernel_traitsILi32ELi4ELb1ELb0ELb0ELb0ELb1EffEEv12SSMParamsBwd)
        /*0014*/ 	.short	0x0160
        /*0016*/ 	.short	0x01f0


	//----- nvinfo : EIATTR_CBANK_PARAM_SIZE
	.align		4
.L_3745:
        /*0018*/ 	.byte	0x03, 0x19
        /*001a*/ 	.short	0x01f0


	//----- nvinfo : EIATTR_KPARAM_INFO
	.align		4
        /*001c*/ 	.byte	0x04, 0x17
        /*001e*/ 	.short	(.L_3747 - .L_3746)
.L_3746:
        /*0020*/ 	.word	0x00000000
        /*0024*/ 	.short	0x0000
        /*0026*/ 	.short	0x0000
        /*0028*/ 	.byte	0x00, 0xf0, 0xc1, 0x07


	//----- nvinfo : EIATTR_MAXREG_COUNT
	.align		4
.L_3747:
        /*002c*/ 	.byte	0x03, 0x1b
        /*002e*/ 	.short	0x00ff


	//----- nvinfo : EIATTR_NUM_BARRIERS
	.align		4
        /*0030*/ 	.byte	0x02, 0x4c
        /*0032*/ 	.byte	0x01
	.zero		1


	//----- nvinfo : EIATTR_MERCURY_ISA_VERSION
	.align		4
        /*0034*/ 	.byte	0x03, 0x5f
        /*0036*/ 	.short	0x0000


	//----- nvinfo : EIATTR_COOP_GROUP_MASK_REGIDS
	.align		4
        /*0038*/ 	.byte	0x04, 0x29
        /*003a*/ 	.short	(.L_3749 - .L_3748)


	//   ....[0]....
.L_3748:
        /*003c*/ 	.word	0xffffffff


	//   ....[1]....
        /*0040*/ 	.word	0xffffffff


	//   ....[2]....
        /*0044*/ 	.word	0xffffffff


	//   ....[3]....
        /*0048*/ 	.word	0xffffffff


	//   ....[4]....
        /*004c*/ 	.word	0xffffffff


	//   ....[5]....
        /*0050*/ 	.word	0xffffffff


	//   ....[6]....
        /*0054*/ 	.word	0xffffffff


	//   ....[7]....
        /*0058*/ 	.word	0xffffffff


	//   ....[8]....
        /*005c*/ 	.word	0xffffffff


	//   ....[9]....
        /*0060*/ 	.word	0xffffffff


	//   ....[10]....
        /*0064*/ 	.word	0xffffffff


	//   ....[11]....
        /*0068*/ 	.word	0xffffffff


	//   ....[12]....
        /*006c*/ 	.word	0xffffffff


	//   ....[13]....
        /*0070*/ 	.word	0xffffffff


	//   ....[14]....
        /*0074*/ 	.word	0xffffffff


	//   ....[15]....
        /*0078*/ 	.word	0xffffffff


	//   ....[16]....
        /*007c*/ 	.word	0xffffffff


	//   ....[17]....
        /*0080*/ 	.word	0xffffffff


	//   ....[18]....
        /*0084*/ 	.word	0xffffffff


	//   ....[19]....
        /*0088*/ 	.word	0xffffffff


	//   ....[20]....
        /*008c*/ 	.word	0xffffffff


	//   ....[21]....
        /*0090*/ 	.word	0xffffffff


	//   ....[22]....
        /*0094*/ 	.word	0xffffffff


	//   ....[23]....
        /*0098*/ 	.word	0xffffffff


	//   ....[24]....
        /*009c*/ 	.word	0xffffffff


	//   ....[25]....
        /*00a0*/ 	.word	0xffffffff


	//   ....[26]....
        /*00a4*/ 	.word	0xffffffff


	//   ....[27]....
        /*00a8*/ 	.word	0xffffffff


	//   ....[28]....
        /*00ac*/ 	.word	0xffffffff


	//   ....[29]....
        /*00b0*/ 	.word	0xffffffff


	//   ....[30]....
        /*00b4*/ 	.word	0xffffffff


	//   ....[31]....
        /*00b8*/ 	.word	0xffffffff


	//   ....[32]....
        /*00bc*/ 	.word	0xffffffff


	//   ....[33]....
        /*00c0*/ 	.word	0xffffffff


	//   ....[34]....
        /*00c4*/ 	.word	0xffffffff


	//   ....[35]....
        /*00c8*/ 	.word	0xffffffff


	//   ....[36]....
        /*00cc*/ 	.word	0xffffffff


	//   ....[37]....
        /*00d0*/ 	.word	0xffffffff


	//   ....[38]....
        /*00d4*/ 	.word	0xffffffff


	//   ....[39]....
        /*00d8*/ 	.word	0xffffffff


	//   ....[40]....
        /*00dc*/ 	.word	0xffffffff


	//   ....[41]....
        /*00e0*/ 	.word	0xffffffff


	//   ....[42]....
        /*00e4*/ 	.word	0xffffffff


	//   ....[43]....
        /*00e8*/ 	.word	0xffffffff


	//   ....[44]....
        /*00ec*/ 	.word	0xffffffff


	//   ....[45]....
        /*00f0*/ 	.word	0xffffffff


	//   ....[46]....
        /*00f4*/ 	.word	0xffffffff


	//   ....[47]....
        /*00f8*/ 	.word	0xffffffff


	//   ....[48]....
        /*00fc*/ 	.word	0xffffffff


	//   ....[49]....
        /*0100*/ 	.word	0xffffffff


	//   ....[50]....
        /*0104*/ 	.word	0xffffffff


	//   ....[51]....
        /*0108*/ 	.word	0xffffffff


	//   ....[52]....
        /*010c*/ 	.word	0xffffffff


	//   ....[53]....
        /*0110*/ 	.word	0xffffffff


	//   ....[54]....
        /*0114*/ 	.word	0xffffffff


	//   ....[55]....
        /*0118*/ 	.word	0xffffffff


	//   ....[56]....
        /*011c*/ 	.word	0xffffffff


	//----- nvinfo : EIATTR_COOP_GROUP_INSTR_OFFSETS
	.align		4
.L_3749:
        /*0120*/ 	.byte	0x04, 0x28
        /*0122*/ 	.short	(.L_3751 - .L_3750)


	//   ....[0]....
.L_3750:
        /*0124*/ 	.word	0x00000620


	//   ....[1]....
        /*0128*/ 	.word	0x00000690


	//   ....[2]....
        /*012c*/ 	.word	0x000007c0


	//   ....[3]....
        /*0130*/ 	.word	0x000008d0


	//   ....[4]....
        /*0134*/ 	.word	0x00000ab0


	//   ....[5]....
        /*0138*/ 	.word	0x00000c40


	//   ....[6]....
        /*013c*/ 	.word	0x00000df0


	//   ....[7]....
        /*0140*/ 	.word	0x00001540


	//   ....[8]....
        /*0144*/ 	.word	0x00001570


	//   ....[9]....
        /*0148*/ 	.word	0x000015b0


	//   ....[10]....
        /*014c*/ 	.word	0x000015c0


	//   ....[11]....
        /*0150*/ 	.word	0x000015f0


	//   ....[12]....
        /*0154*/ 	.word	0x00001610


	//   ....[13]....
        /*0158*/ 	.word	0x00001640


	//   ....[14]....
        /*015c*/ 	.word	0x00001660


	//   ....[15]....
        /*0160*/ 	.word	0x00001690


	//   ....[16]....
        /*0164*/ 	.word	0x000016b0


	//   ....[17]....
        /*0168*/ 	.word	0x000016e0


	//   ....[18]....
        /*016c*/ 	.word	0x00001700


	//   ....[19]....
        /*0170*/ 	.word	0x00001740


	//   ....[20]....
        /*0174*/ 	.word	0x00001760


	//   ....[21]....
        /*0178*/ 	.word	0x000017a0


	//   ....[22]....
        /*017c*/ 	.word	0x000017d0


	//   ....[23]....
        /*0180*/ 	.word	0x00001820


	//   ....[24]....
        /*0184*/ 	.word	0x00001840


	//   ....[25]....
        /*0188*/ 	.word	0x00001870


	//   ....[26]....
        /*018c*/ 	.word	0x00001890


	//   ....[27]....
        /*0190*/ 	.word	0x000018c0


	//   ....[28]....
        /*0194*/ 	.word	0x000018d0


	//   ....[29]....
        /*0198*/ 	.word	0x000018f0


	//   ....[30]....
        /*019c*/ 	.word	0x00001920


	//   ....[31]....
        /*01a0*/ 	.word	0x00001930


	//   ....[32]....
        /*01a4*/ 	.word	0x00001940


	//   ....[33]....
        /*01a8*/ 	.word	0x00001950


	//   ....[34]....
        /*01ac*/ 	.word	0x00001960


	//   ....[35]....
        /*01b0*/ 	.word	0x00001b50


	//   ....[36]....
        /*01b4*/ 	.word	0x00001b80


	//   ....[37]....
        /*01b8*/ 	.word	0x00001c70


	//   ....[38]....
        /*01bc*/ 	.word	0x00001ca0


	//   ....[39]....
        /*01c0*/ 	.word	0x00001cf0


	//   ....[40]....
        /*01c4*/ 	.word	0x00001d10


	//   ....[41]....
        /*01c8*/ 	.word	0x00001d40


	//   ....[42]....
        /*01cc*/ 	.word	0x00001d60


	//   ....[43]....
        /*01d0*/ 	.word	0x00001d90


	//   ....[44]....
        /*01d4*/ 	.word	0x00001db0


	//   ....[45]....
        /*01d8*/ 	.word	0x00002140


	//   ....[46]....
        /*01dc*/ 	.word	0x00002260


	//   ....[47]....
        /*01e0*/ 	.word	0x00002390


	//   ....[48]....
        /*01e4*/ 	.word	0x000023f0


	//   ....[49]....
        /*01e8*/ 	.word	0x00002410


	//   ....[50]....
        /*01ec*/ 	.word	0x00002430


	//   ....[51]....
        /*01f0*/ 	.word	0x00002450


	//   ....[52]....
        /*01f4*/ 	.word	0x00002500


	//   ....[53]....
        /*01f8*/ 	.word	0x00002550


	//   ....[54]....
        /*01fc*/ 	.word	0x00002570


	//   ....[55]....
        /*0200*/ 	.word	0x00002590


	//   ....[56]....
        /*0204*/ 	.word	0x000025b0


	//----- nvinfo : EIATTR_EXIT_INSTR_OFFSETS
	.align		4
.L_3751:
        /*0208*/ 	.byte	0x04, 0x1c
        /*020a*/ 	.short	(.L_3753 - .L_3752)


	//   ....[0]....
.L_3752:
        /*020c*/ 	.word	0x00002670


	//   ....[1]....
        /*0210*/ 	.word	0x00002ad0


	//----- nvinfo : EIATTR_MAX_THREADS
	.align		4
.L_3753:
        /*0214*/ 	.byte	0x04, 0x05
        /*0216*/ 	.short	(.L_3755 - .L_3754)
.L_3754:
        /*0218*/ 	.word	0x00000020
        /*021c*/ 	.word	0x00000001
        /*0220*/ 	.word	0x00000001


	//----- nvinfo : EIATTR_CRS_STACK_SIZE
	.align		4
.L_3755:
        /*0224*/ 	.byte	0x04, 0x1e
        /*0226*/ 	.short	(.L_3757 - .L_3756)
.L_3756:
        /*0228*/ 	.word	0x00000000
.L_3757:


//--------------------- .nv.info._Z25selective_scan_bwd_kernelI32Selective_Scan_bwd_kernel_traitsILi32ELi4ELb1ELb0ELb0ELb1ELb0EffEEv12SSMParamsBwd --------------------------
	.section	.nv.info._Z25selective_scan_bwd_kernelI32Selective_Scan_bwd_kernel_traitsILi32ELi4ELb1ELb0ELb0ELb1ELb0EffEEv12SSMParamsBwd,"",@"SHT_CUDA_INFO"
	.sectionflags	@""
	.align	4


	//----- nvinfo : EIATTR_CUDA_API_VERSION
	.align		4
        /*0000*/ 	.byte	0x04, 0x37
        /*0002*/ 	.short	(.L_3759 - .L_3758)
.L_3758:
        /*0004*/ 	.word	0x00000082


	//----- nvinfo : EIATTR_SW2861232_WAR
	.align		4
.L_3759:
        /*0008*/ 	.byte	0x01, 0x35
	.zero		2


	//----- nvinfo : EIATTR_PARAM_CBANK
	.align		4
        /*000c*/ 	.byte	0x04, 0x0a
        /*000e*/ 	.short	(.L_3761 - .L_3760)
	.align		4
.L_3760:
        /*0010*/ 	.word	index@(.nv.constant0._Z25selective_scan_bwd_kernelI32Selective_Scan_bwd_kernel_traitsILi32ELi4ELb1ELb0ELb0ELb1ELb0EffEEv12SSMParamsBwd)
        /*0014*/ 	.short	0x0160
        /*0016*/ 	.short	0x01f0


	//----- nvinfo : EIATTR_CBANK_PARAM_SIZE
	.align		4
.L_3761:
        /*0018*/ 	.byte	0x03, 0x19
        /*001a*/ 	.short	0x01f0


	//----- nvinfo : EIATTR_KPARAM_INFO
	.align		4
        /*001c*/ 	.byte	0x04, 0x17
        /*001e*/ 	.short	(.L_3763 - .L_3762)
.L_3762:
        /*0020*/ 	.word	0x00000000
        /*0024*/ 	.short	0x0000
        /*0026*/ 	.short	0x0000
        /*0028*/ 	.byte	0x00, 0xf0, 0xc1, 0x07


	//----- nvinfo : EIATTR_MAXREG_COUNT
	.align		4
.L_3763:
        /*002c*/ 	.byte	0x03, 0x1b
        /*002e*/ 	.short	0x00ff


	//----- nvinfo : EIATTR_NUM_BARRIERS
	.align		4
        /*0030*/ 	.byte	0x02, 0x4c
        /*0032*/ 	.byte	0x01
	.zero		1


	//----- nvinfo : EIATTR_MERCURY_ISA_VERSION
	.align		4
        /*0034*/ 	.byte	0x03, 0x5f
        /*0036*/ 	.short	0x0000


	//----- nvinfo : EIATTR_COOP_GROUP_MASK_REGIDS
	.align		4
        /*0038*/ 	.byte	0x04, 0x29
        /*003a*/ 	.short	(.L_3765 - .L_3764)


	//   ....[0]....
.L_3764:
        /*003c*/ 	.word	0xffffffff


	//   ....[1]....
        /*0040*/ 	.word	0xffffffff


	//   ....[2]....
        /*0044*/ 	.word	0xffffffff


	//   ....[3]....
        /*0048*/ 	.word	0xffffffff


	//   ....[4]....
        /*004c*/ 	.word	0xffffffff


	//   ....[5]....
        /*0050*/ 	.word	0xffffffff


	//   ....[6]....
        /*0054*/ 	.word	0xffffffff


	//   ....[7]....
        /*0058*/ 	.word	0xffffffff


	//   ....[8]....
        /*005c*/ 	.word	0xffffffff


	//   ....[9]....
        /*0060*/ 	.word	0xffffffff


	//   ....[10]....
        /*0064*/ 	.word	0xffffffff


	//   ....[11]....
        /*0068*/ 	.word	0xffffffff


	//   ....[12]....
        /*006c*/ 	.word	0xffffffff


	//   ....[13]....
        /*0070*/ 	.word	0xffffffff


	//   ....[14]....
        /*0074*/ 	.word	0xffffffff


	//   ....[15]....
        /*0078*/ 	.word	0xffffffff


	//   ....[16]....
        /*007c*/ 	.word	0xffffffff


	//   ....[17]....
        /*0080*/ 	.word	0xffffffff


	//   ....[18]....
        /*0084*/ 	.word	0xffffffff


	//   ....[19]....
        /*0088*/ 	.word	0xffffffff


	//   ....[20]....
        /*008c*/ 	.word	0xffffffff


	//   ....[21]....
        /*0090*/ 	.word	0xffffffff


	//   ....[22]....
        /*0094*/ 	.word	0xffffffff


	//   ....[23]....
        /*0098*/ 	.word	0xffffffff


	//   ....[24]....
        /*009c*/ 	.word	0xffffffff


	//   ....[25]....
        /*00a0*/ 	.word	0xffffffff


	//   ....[26]....
        /*00a4*/ 	.word	0xffffffff


	//   ....[27]....
        /*00a8*/ 	.word	0xffffffff


	//   ....[28]....
        /*00ac*/ 	.word	0xffffffff


	//   ....[29]....
        /*00b0*/ 	.word	0xffffffff


	//   ....[30]....
        /*00b4*/ 	.word	0xffffffff


	//   ....[31]....
        /*00b8*/ 	.word	0xffffffff


	//   ....[32]....
        /*00bc*/ 	.word	0xffffffff


	//   ....[33]....
        /*00c0*/ 	.word	0xffffffff


	//   ....[34]....
        /*00c4*/ 	.word	0xffffffff


	//   ....[35]....
        /*00c8*/ 	.word	0xffffffff


	//   ....[36]....
        /*00cc*/ 	.word	0xffffffff


	//   ....[37]....
        /*00d0*/ 	.word	0xffffffff


	//   ....[38]....
        /*00d4*/ 	.word	0xffffffff


	//   ....[39]....
        /*00d8*/ 	.word	0xffffffff


	//   ....[40]....
        /*00dc*/ 	.word	0xffffffff


	//   ....[41]....
        /*00e0*/ 	.word	0xffffffff


	//   ....[42]....
        /*00e4*/ 	.word	0xffffffff


	//   ....[43]....
        /*00e8*/ 	.word	0xffffffff


	//   ....[44]....
        /*00ec*/ 	.word	0xffffffff


	//   ....[45]....
        /*00f0*/ 	.word	0xffffffff


	//   ....[46]....
        /*00f4*/ 	.word	0xffffffff


	//   ....[47]....
        /*00f8*/ 	.word	0xffffffff


	//   ....[48]....
        /*00fc*/ 	.word	0xffffffff


	//   ....[49]....
        /*0100*/ 	.word	0xffffffff


	//   ....[50]....
        /*0104*/ 	.word	0xffffffff


	//   ....[51]....
        /*0108*/ 	.word	0xffffffff


	//   ....[52]....
        /*010c*/ 	.word	0xffffffff


	//   ....[53]....
        /*0110*/ 	.word	0xffffffff


	//----- nvinfo : EIATTR_COOP_GROUP_INSTR_OFFSETS
	.align		4
.L_3765:
        /*0114*/ 	.byte	0x04, 0x28
        /*0116*/ 	.short	(.L_3767 - .L_3766)


	//   ....[0]....
.L_3766:
        /*0118*/ 	.word	0x00000720


	//   ....[1]....
        /*011c*/ 	.word	0x00000790


	//   ....[2]....
        /*0120*/ 	.word	0x00000870


	//   ....[3]....
        /*0124*/ 	.word	0x00001680


	//   ....[4]....
        /*0128*/ 	.word	0x000016b0


	//   ....[5]....
        /*012c*/ 	.word	0x00001700


	//   ....[6]....
        /*0130*/ 	.word	0x00001710


	//   ....[7]....
        /*0134*/ 	.word	0x00001740


	//   ....[8]....
        /*0138*/ 	.word	0x00001760


	//   ....[9]....
        /*013c*/ 	.word	0x00001790


	//   ....[10]....
        /*0140*/ 	.word	0x000017b0


	//   ....[11]....
        /*0144*/ 	.word	0x000017e0


	//   ....[12]....
        /*0148*/ 	.word	0x00001800


	//   ....[13]....
        /*014c*/ 	.word	0x00001830


	//   ....[14]....
        /*0150*/ 	.word	0x00001850


	//   ....[15]....
        /*0154*/ 	.word	0x00001890


	//   ....[16]....
        /*0158*/ 	.word	0x000018b0


	//   ....[17]....
        /*015c*/ 	.word	0x000018f0


	//   ....[18]....
        /*0160*/ 	.word	0x00001920


	//   ....[19]....
        /*0164*/ 	.word	0x00001970


	//   ....[20]....
        /*0168*/ 	.word	0x00001990


	//   ....[21]....
        /*016c*/ 	.word	0x000019c0


	//   ....[22]....
        /*0170*/ 	.word	0x000019e0


	//   ....[23]....
        /*0174*/ 	.word	0x00001a10


	//   ....[24]....
        /*0178*/ 	.word	0x00001a20


	//   ....[25]....
        /*017c*/ 	.word	0x00001a40


	//   ....[26]....
        /*0180*/ 	.word	0x00001a70


	//   ....[27]....
        /*0184*/ 	.word	0x00001a80


	//   ....[28]....
        /*0188*/ 	.word	0x00001a90


	//   ....[29]....
        /*018c*/ 	.word	0x00001aa0


	//   ....[30]....
        /*0190*/ 	.word	0x00001ab0


	//   ....[31]....
        /*0194*/ 	.word	0x00001c90


	//   ....[32]....
        /*0198*/ 	.word	0x00001cc0


	//   ....[33]....
        /*019c*/ 	.word	0x00001db0


	//   ....[34]....
        /*01a0*/ 	.word	0x00001dd0


	//   ....[35]....
        /*01a4*/ 	.word	0x00001e00


	//   ....[36]....
        /*01a8*/ 	.word	0x00001e20


	//   ....[37]....
        /*01ac*/ 	.word	0x00001e50


	//   ....[38]....
        /*01b0*/ 	.word	0x00001e70


	//   ....[39]....
        /*01b4*/ 	.word	0x00001ea0


	//   ....[40]....
        /*01b8*/ 	.word	0x00001ec0


	//   ....[41]....
        /*01bc*/ 	.word	0x00002210


	//   ....[42]....
        /*01c0*/ 	.word	0x00002360


	//   ....[43]....
        /*01c4*/ 	.word	0x000025e0


	//   ....[44]....
        /*01c8*/ 	.word	0x00002750


	//   ....[45]....
        /*01cc*/ 	.word	0x000027a0


	//   ....[46]....
        /*01d0*/ 	.word	0x000027d0


	//   ....[47]....
        /*01d4*/ 	.word	0x000027f0


	//   ....[48]....
        /*01d8*/ 	.word	0x00002810


	//   ....[49]....
        /*01dc*/ 	.word	0x000028c0


	//   ....[50]....
        /*01e0*/ 	.word	0x00002910


	//   ....[51]....
        /*01e4*/ 	.word	0x00002930


	//   ....[52]....
        /*01e8*/ 	.word	0x00002950


	//   ....[53]....
        /*01ec*/ 	.word	0x00002970


	//----- nvinfo : EIATTR_EXIT_INSTR_OFFSETS
	.align		4
.L_3767:
        /*01f0*/ 	.byte	0x04, 0x1c
        /*01f2*/ 	.short	(.L_3769 - .L_3768)


	//   ....[0]....
.L_3768:
        /*01f4*/ 	.word	0x00002a30


	//   ....[1]....
        /*01f8*/ 	.word	0x00002df0


	//----- nvinfo : EIATTR_MAX_THREADS
	.align		4
.L_3769:
        /*01fc*/ 	.byte	0x04, 0x05
        /*01fe*/ 	.short	(.L_3771 - .L_3770)
.L_3770:
        /*0200*/ 	.word	0x00000020
        /*0204*/ 	.word	0x00000001
        /*0208*/ 	.word	0x00000001


	//----- nvinfo : EIATTR_CRS_STACK_SIZE
	.align		4
.L_3771:
        /*020c*/ 	.byte	0x04, 0x1e
        /*020e*/ 	.short	(.L_3773 - .L_3772)
.L_3772:
        /*0210*/ 	.word	0x00000000
.L_3773:


//--------------------- .nv.info._Z25selective_scan_bwd_kernelI32Selective_Scan_bwd_kernel_traitsILi32ELi4ELb1ELb0ELb0ELb1ELb1EffEEv12SSMParamsBwd --------------------------
	.section	.nv.info._Z25selective_scan_bwd_kernelI32Selective_Scan_bwd_kernel_traitsILi32ELi4ELb1ELb0ELb0ELb1ELb1EffEEv12SSMParamsBwd,"",@"SHT_CUDA_INFO"
	.sectionflags	@""
	.align	4


	//----- nvinfo : EIATTR_CUDA_API_VERSION
	.align		4
        /*0000*/ 	.byte	0x04, 0x37
        /*0002*/ 	.short	(.L_3775 - .L_3774)
.L_3774:
        /*0004*/ 	.word	0x00000082


	//----- nvinfo : EIATTR_SW2861232_WAR
	.align		4
.L_3775:
        /*0008*/ 	.byte	0x01, 0x35
	.zero		2


	//----- nvinfo : EIATTR_PARAM_CBANK
	.align		4
        /*000c*/ 	.byte	0x04, 0x0a
        /*000e*/ 	.short	(.L_3777 - .L_3776)
	.align		4
.L_3776:
        /*0010*/ 	.word	index@(.nv.constant0._Z25selective_scan_bwd_kernelI32Selective_Scan_bwd_kernel_traitsILi32ELi4ELb1ELb0ELb0ELb1ELb1EffEEv12SSMParamsBwd)
        /*0014*/ 	.short	0x0160
        /*0016*/ 	.short	0x01f0


	//----- nvinfo : EIATTR_CBANK_PARAM_SIZE
	.align		4
.L_3777:
        /*0018*/ 	.byte	0x03, 0x19
        /*001a*/ 	.short	0x01f0


	//----- nvinfo : EIATTR_KPARAM_INFO
	.align		4
        /*001c*/ 	.byte	0x04, 0x17
        /*001e*/ 	.short	(.L_3779 - .L_3778)
.L_3778:
        /*0020*/ 	.word	0x00000000
        /*0024*/ 	.short	0x0000
        /*0026*/ 	.short	0x0000
        /*0028*/ 	.byte	0x00, 0xf0, 0xc1, 0x07


	//----- nvinfo : EIATTR_MAXREG_COUNT
	.align		4
.L_3779:
        /*002c*/ 	.byte	0x03, 0x1b
        /*002e*/ 	.short	0x00ff


	//----- nvinfo : EIATTR_NUM_BARRIERS
	.align		4
        /*0030*/ 	.byte	0x02, 0x4c
        /*0032*/ 	.byte	0x01
	.zero		1


	//----- nvinfo : EIATTR_MERCURY_ISA_VERSION
	.align		4
        /*0034*/ 	.byte	0x03, 0x5f
        /*0036*/ 	.short	0x0000


	//----- nvinfo : EIATTR_COOP_GROUP_MASK_REGIDS
	.align		4
        /*0038*/ 	.byte	0x04, 0x29
        /*003a*/ 	.short	(.L_3781 - .L_3780)


	//   ....[0]....
.L_3780:
        /*003c*/ 	.word	0xffffffff


	//   ....[1]....
        /*0040*/ 	.word	0xffffffff


	//   ....[2]....
        /*0044*/ 	.word	0xffffffff


	//   ....[3]....
        /*0048*/ 	.word	0xffffffff


	//   ....[4]....
        /*004c*/ 	.word	0xffffffff


	//   ....[5]....
        /*0050*/ 	.word	0xffffffff


	//   ....[6]....
        /*0054*/ 	.word	0xffffffff


	//   ....[7]....
        /*0058*/ 	.word	0xffffffff


	//   ....[8]....
        /*005c*/ 	.word	0xffffffff


	//   ....[9]....
        /*0060*/ 	.word	0xffffffff


	//   ....[10]....
        /*0064*/ 	.word	0xffffffff


	//   ....[11]....
        /*0068*/ 	.word	0xffffffff


	//   ....[12]....
        /*006c*/ 	.word	0xffffffff


	//   ....[13]....
        /*0070*/ 	.word	0xffffffff


	//   ....[14]....
        /*0074*/ 	.word	0xffffffff


	//   ....[15]....
        /*0078*/ 	.word	0xffffffff


	//   ....[16]....
        /*007c*/ 	.word	0xffffffff


	//   ....[17]....
        /*0080*/ 	.word	0xffffffff


	//   ....[18]....
        /*0084*/ 	.word	0xffffffff


	//   ....[19]....
        /*0088*/ 	.word	0xffffffff


	//   ....[20]....
        /*008c*/ 	.word	0xffffffff


	//   ....[21]....
        /*0090*/ 	.word	0xffffffff


	//   ....[22]....
        /*0094*/ 	.word	0xffffffff


	//   ....[23]....
        /*0098*/ 	.word	0xffffffff


	//   ....[24]....
        /*009c*/ 	.word	0xffffffff


	//   ....[25]....
        /*00a0*/ 	.word	0xffffffff


	//   ....[26]....
        /*00a4*/ 	.word	0xffffffff


	//   ....[27]....
        /*00a8*/ 	.word	0xffffffff


	//   ....[28]....
        /*00ac*/ 	.word	0xffffffff


	//   ....[29]....
        /*00b0*/ 	.word	0xffffffff


	//   ....[30]....
        /*00b4*/ 	.word	0xffffffff


	//   ....[31]....
        /*00b8*/ 	.word	0xffffffff


	//   ....[32]....
        /*00bc*/ 	.word	0xffffffff


	//   ....[33]....
        /*00c0*/ 	.word	0xffffffff


	//   ....[34]....
        /*00c4*/ 	.word	0xffffffff


	//   ....[35]....
        /*00c8*/ 	.word	0xffffffff


	//   ....[36]....
        /*00cc*/ 	.word	0xffffffff


	//   ....[37]....
        /*00d0*/ 	.word	0xffffffff


	//   ....[38]....
        /*00d4*/ 	.word	0xffffffff


	//   ....[39]....
        /*00d8*/ 	.word	0xffffffff


	//   ....[40]....
        /*00dc*/ 	.word	0xffffffff


	//   ....[41]....
        /*00e0*/ 	.word	0xffffffff


	//   ....[42]....
        /*00e4*/ 	.word	0xffffffff


	//   ....[43]....
        /*00e8*/ 	.word	0xffffffff


	//   ....[44]....
        /*00ec*/ 	.word	0xffffffff


	//   ....[45]....
        /*00f0*/ 	.word	0xffffffff


	//   ....[46]....
        /*00f4*/ 	.word	0xffffffff


	//   ....[47]....
        /*00f8*/ 	.word	0xffffffff


	//   ....[48]....
        /*00fc*/ 	.word	0xffffffff


	//   ....[49]....
        /*0100*/ 	.word	0xffffffff


	//   ....[50]....
        /*0104*/ 	.word	0xffffffff


	//   ....[51]....
        /*0108*/ 	.word	0xffffffff


	//   ....[52]....
        /*010c*/ 	.word	0xffffffff


	//   ....[53]....
        /*0110*/ 	.word	0xffffffff


	//   ....[54]....
        /*0114*/ 	.word	0xffffffff


	//   ....[55]....
        /*0118*/ 	.word	0xffffffff


	//   ....[56]....
        /*011c*/ 	.word	0xffffffff


	//   ....[57]....
        /*0120*/ 	.word	0xffffffff


	//----- nvinfo : EIATTR_COOP_GROUP_INSTR_OFFSETS
	.align		4
.L_3781:
        /*0124*/ 	.byte	0x04, 0x28
        /*0126*/ 	.short	(.L_3783 - .L_3782)


	//   ....[0]....
.L_3782:
        /*0128*/ 	.word	0x000005d0


	//   ....[1]....
        /*012c*/ 	.word	0x00000640


	//   ....[2]....
        /*0130*/ 	.word	0x00000800


	//   ....[3]....
        /*0134*/ 	.word	0x00001180


	//   ....[4]....
        /*0138*/ 	.word	0x00001390


	//   ....[5]....
        /*013c*/ 	.word	0x00001520


	//   ....[6]....
        /*0140*/ 	.word	0x00001680


	//   ....[7]....
        /*0144*/ 	.word	0x00001de0


	//   ....[8]....
        /*0148*/ 	.word	0x00001e10


	//   ....[9]....
        /*014c*/ 	.word	0x00001e60


	//   ....[10]....
        /*0150*/ 	.word	0x00001e70


	//   ....[11]....
        /*0154*/ 	.word	0x00001ea0


	//   ....[12]....
        /*0158*/ 	.word	0x00001ec0


	//   ....[13]....
        /*015c*/ 	.word	0x00001ef0


	//   ....[14]....
        /*0160*/ 	.word	0x00001f10


	//   ....[15]....
        /*0164*/ 	.word	0x00001f40


	//   ....[16]....
        /*0168*/ 	.word	0x00001f60


	//   ....[17]....
        /*016c*/ 	.word	0x00001f90


	//   ....[18]....
        /*0170*/ 	.word	0x00001fb0


	//   ....[19]....
        /*0174*/ 	.word	0x00001ff0


	//   ....[20]....
        /*0178*/ 	.word	0x00002010


	//   ....[21]....
        /*017c*/ 	.word	0x00002050


	//   ....[22]....
        /*0180*/ 	.word	0x00002080


	//   ....[23]....
        /*0184*/ 	.word	0x000020d0


	//   ....[24]....
        /*0188*/ 	.word	0x000020f0


	//   ....[25]....
        /*018c*/ 	.word	0x00002120


	//   ....[26]....
        /*0190*/ 	.word	0x00002140


	//   ....[27]....
        /*0194*/ 	.word	0x00002170


	//   ....[28]....
        /*0198*/ 	.word	0x00002180


	//   ....[29]....
        /*019c*/ 	.word	0x000021a0


	//   ....[30]....
        /*01a0*/ 	.word	0x000021d0


	//   ....[31]....
        /*01a4*/ 	.word	0x000021e0


	//   ....[32]....
        /*01a8*/ 	.word	0x000021f0


	//   ....[33]....
        /*01ac*/ 	.word	0x00002200


	//   ....[34]....
        /*01b0*/ 	.word	0x00002210


	//   ....[35]....
        /*01b4*/ 	.word	0x000023f0


	//   ....[36]....
        /*01b8*/ 	.word	0x00002420


	//   ....[37]....
        /*01bc*/ 	.word	0x000024d0


	//   ....[38]....
        /*01c0*/ 	.word	0x000024f0


	//   ....[39]....
        /*01c4*/ 	.word	0x00002520


	//   ....[40]....
        /*01c8*/ 	.word	0x00002540


	//   ....[41]....
        /*01cc*/ 	.word	0x00002570


	//   ....[42]....
        /*01d0*/ 	.word	0x00002590


	//   ....[43]....
        /*01d4*/ 	.word	0x000025c0


	//   ....[44]....
        /*01d8*/ 	.word	0x000025e0


	//   ....[45]....
        /*01dc*/ 	.word	0x00002950


	//   ....[46]....
        /*01e0*/ 	.word	0x00002990


	//   ....[47]....
        /*01e4*/ 	.word	0x00002d40


	//   ....[48]....
        /*01e8*/ 	.word	0x00002e80


	//   ....[49]....
        /*01ec*/ 	.word	0x00002ee0


	//   ....[50]....
        /*01f0*/ 	.word	0x00002f00


	//   ....[51]....
        /*01f4*/ 	.word	0x00002f20


	//   ....[52]....
        /*01f8*/ 	.word	0x00002f40


	//   ....[53]....
        /*01fc*/ 	.word	0x00002ff0


	//   ....[54]....
        /*0200*/ 	.word	0x00003040


	//   ....[55]....
        /*0204*/ 	.word	0x00003060


	//   ....[56]....
        /*0208*/ 	.word	0x00003080


	//   ....[57]....
        /*020c*/ 	.word	0x000030a0


	//----- nvinfo : EIATTR_EXIT_INSTR_OFFSETS
	.align		4
.L_3783:
        /*0210*/ 	.byte	0x04, 0x1c
        /*0212*/ 	.short	(.L_3785 - .L_3784)


	//   ....[0]....
.L_3784:
        /*0214*/ 	.word	0x00003160


	//   ....[1]....
        /*0218*/ 	.word	0x00003610


	//----- nvinfo : EIATTR_MAX_THREADS
	.align		4
.L_3785:
        /*021c*/ 	.byte	0x04, 0x05
        /*021e*/ 	.short	(.L_3787 - .L_3786)
.L_3786:
        /*0220*/ 	.word	0x00000020
        /*0224*/ 	.word	0x00000001
        /*0228*/ 	.word	0x00000001


	//----- nvinfo : EIATTR_CRS_STACK_SIZE
	.align		4
.L_3787:
        /*022c*/ 	.byte	0x04, 0x1e
        /*022e*/ 	.short	(.L_3789 - .L_3788)
.L_3788:
        /*0230*/ 	.word	0x00000000
.L_3789:


//--------------------- .nv.info._Z25selective_scan_bwd_kernelI32Selective_Scan_bwd_kernel_traitsILi32ELi4ELb1ELb0ELb1ELb0ELb0EffEEv12SSMParamsBwd --------------------------
	.section	.nv.info._Z25selective_scan_bwd_kernelI32Selective_Scan_bwd_kernel_traitsILi32ELi4ELb1ELb0ELb1ELb0ELb0EffEEv12SSMParamsBwd,"",@"SHT_CUDA_INFO"
	.sectionflags	@""
	.align	4


	//----- nvinfo : EIATTR_CUDA_API_VERSION
	.align		4
        /*0000*/ 	.byte	0x04, 0x37
        /*0002*/ 	.short	(.L_3791 - .L_3790)
.L_3790:
        /*0004*/ 	.word	0x00000082


	//----- nvinfo : EIATTR_SW2861232_WAR
	.align		4
.L_3791:
        /*0008*/ 	.byte	0x01, 0x35
	.zero		2


	//----- nvinfo : EIATTR_PARAM_CBANK
	.align		4
        /*000c*/ 	.byte	0x04, 0x0a
        /*000e*/ 	.short	(.L_3793 - .L_3792)
	.align		4
.L_3792:
        /*0010*/ 	.word	index@(.nv.constant0._Z25selective_scan_bwd_kernelI32Selective_Scan_bwd_kernel_traitsILi32ELi4ELb1ELb0ELb1ELb0ELb0EffEEv12SSMParamsBwd)
        /*0014*/ 	.short	0x0160
        /*0016*/ 	.short	0x01f0


	//----- nvinfo : EIATTR_CBANK_PARAM_SIZE
	.align		4
.L_3793:
        /*0018*/ 	.byte	0x03, 0x19
        /*001a*/ 	.short	0x01f0


	//----- nvinfo : EIATTR_KPARAM_INFO
	.align		4
        /*001c*/ 	.byte	0x04, 0x17
        /*001e*/ 	.short	(.L_3795 - .L_3794)
.L_3794:
        /*0020*/ 	.word	0x00000000
        /*0024*/ 	.short	0x0000
        /*0026*/ 	.short	0x0000
        /*0028*/ 	.byte	0x00, 0xf0, 0xc1, 0x07


	//----- nvinfo : EIATTR_MAXREG_COUNT
	.align		4
.L_3795:
        /*002c*/ 	.byte	0x03, 0x1b
        /*002e*/ 	.short	0x00ff


	//----- nvinfo : EIATTR_NUM_BARRIERS
	.align		4
        /*0030*/ 	.byte	0x02, 0x4c
        /*0032*/ 	.byte	0x01
	.zero		1


	//----- nvinfo : EIATTR_MERCURY_ISA_VERSION
	.align		4
        /*0034*/ 	.byte	0x03, 0x5f
        /*0036*/ 	.short	0x0000


	//----- nvinfo : EIATTR_COOP_GROUP_MASK_REGIDS
	.align		4
        /*0038*/ 	.byte	0x04, 0x29
        /*003a*/ 	.short	(.L_3797 - .L_3796)


	//   ....[0]....
.L_3796:
        /*003c*/ 	.word	0xffffffff


	//   ....[1]....
        /*0040*/ 	.word	0xffffffff


	//   ....[2]....
        /*0044*/ 	.word	0xffffffff


	//   ....[3]....
        /*0048*/ 	.word	0xffffffff


	//   ....[4]....
        /*004c*/ 	.word	0xffffffff


	//   ....[5]....
        /*0050*/ 	.word	0xffffffff


	//   ....[6]....
        /*0054*/ 	.word	0xffffffff


	//   ....[7]....
        /*0058*/ 	.word	0xffffffff


	//   ....[8]....
        /*005c*/ 	.word	0xffffffff


	//   ....[9]....
        /*0060*/ 	.word	0xffffffff


	//   ....[10]....
        /*0064*/ 	.word	0xffffffff


	//   ....[11]....
        /*0068*/ 	.word	0xffffffff


	//   ....[12]....
        /*006c*/ 	.word	0xffffffff


	//   ....[13]....
        /*0070*/ 	.word	0xffffffff


	//   ....[14]....
        /*0074*/ 	.word	0xffffffff


	//   ....[15]....
        /*0078*/ 	.word	0xffffffff


	//   ....[16]....
        /*007c*/ 	.word	0xffffffff


	//   ....[17]....
        /*0080*/ 	.word	0xffffffff


	//   ....[18]....
        /*0084*/ 	.word	0xffffffff


	//   ....[19]....
        /*0088*/ 	.word	0xffffffff


	//   ....[20]....
        /*008c*/ 	.word	0xffffffff


	//   ....[21]....
        /*0090*/ 	.word	0xffffffff


	//   ....[22]....
        /*0094*/ 	.word	0xffffffff


	//   ....[23]....
        /*0098*/ 	.word	0xffffffff


	//   ....[24]....
        /*009c*/ 	.word	0xffffffff


	//   ....[25]....
        /*00a0*/ 	.word	0xffffffff


	//   ....[26]....
        /*00a4*/ 	.word	0xffffffff


	//   ....[27]....
        /*00a8*/ 	.word	0xffffffff


	//   ....[28]....
        /*00ac*/ 	.word	0xffffffff


	//   ....[29]....
        /*00b0*/ 	.word	0xffffffff


	//   ....[30]....
        /*00b4*/ 	.word	0xffffffff


	//   ....[31]....
        /*00b8*/ 	.word	0xffffffff


	//   ....[32]....
        /*00bc*/ 	.word	0xffffffff


	//   ....[33]....
        /*00c0*/ 	.word	0xffffffff


	//   ....[34]....
        /*00c4*/ 	.word	0xffffffff


	//   ....[35]....
        /*00c8*/ 	.word	0xffffffff


	//   ....[36]....
        /*00cc*/ 	.word	0xffffffff


	//   ....[37]....
        /*00d0*/ 	.word	0xffffffff


	//   ....[38]....
        /*00d4*/ 	.word	0xffffffff


	//   ....[39]....
        /*00d8*/ 	.word	0xffffffff


	//   ....[40]....
        /*00dc*/ 	.word	0xffffffff


	//   ....[41]....
        /*00e0*/ 	.word	0xffffffff


	//   ....[42]....
        /*00e4*/ 	.word	0xffffffff


	//   ....[43]....
        /*00e8*/ 	.word	0xffffffff


	//   ....[44]....
        /*00ec*/ 	.word	0xffffffff


	//   ....[45]....
        /*00f0*/ 	.word	0xffffffff


	//   ....[46]....
        /*00f4*/ 	.word	0xffffffff


	//   ....[47]....
        /*00f8*/ 	.word	0xffffffff


	//   ....[48]....
        /*00fc*/ 	.word	0xffffffff


	//   ....[49]....
        /*0100*/ 	.word	0xffffffff


	//   ....[50]....
        /*0104*/ 	.word	0xffffffff


	//   ....[51]....
        /*0108*/ 	.word	0xffffffff


	//   ....[52]....
        /*010c*/ 	.word	0xffffffff


	//   ....[53]....
        /*0110*/ 	.word	0xffffffff


	//----- nvinfo : EIATTR_COOP_GROUP_INSTR_OFFSETS
	.align		4
.L_3797:
        /*0114*/ 	.byte	0x04, 0x28
        /*0116*/ 	.short	(.L_3799 - .L_3798)


	//   ....[0]....
.L_3798:
        /*0118*/ 	.word	0x00000890


	//   ....[1]....
        /*011c*/ 	.word	0x00000900


	//   ....[2]....
        /*0120*/ 	.word	0x00000980


	//   ....[3]....
        /*0124*/ 	.word	0x00000fc0


	//   ....[4]....
        /*0128*/ 	.word	0x00001200


	//   ....[5]....
        /*012c*/ 	.word	0x00001240


	//   ....[6]....
        /*0130*/ 	.word	0x000012d0


	//   ....[7]....
        /*0134*/ 	.word	0x000012e0


	//   ....[8]....
        /*0138*/ 	.word	0x00001310


	//   ....[9]....
        /*013c*/ 	.word	0x00001330


	//   ....[10]....
        /*0140*/ 	.word	0x00001360


	//   ....[11]....
        /*0144*/ 	.word	0x00001380


	//   ....[12]....
        /*0148*/ 	.word	0x000013b0


	//   ....[13]....
        /*014c*/ 	.word	0x000013d0


	//   ....[14]....
        /*0150*/ 	.word	0x00001400


	//   ....[15]....
        /*0154*/ 	.word	0x00001420


	//   ....[16]....
        /*0158*/ 	.word	0x00001460


	//   ....[17]....
        /*015c*/ 	.word	0x00001470


	//   ....[18]....
        /*0160*/ 	.word	0x000014c0


	//   ....[19]....
        /*0164*/ 	.word	0x000014e0


	//   ....[20]....
        /*0168*/ 	.word	0x00001530


	//   ....[21]....
        /*016c*/ 	.word	0x00001550


	//   ....[22]....
        /*0170*/ 	.word	0x000015a0


	//   ....[23]....
        /*0174*/ 	.word	0x000015b0


	//   ....[24]....
        /*0178*/ 	.word	0x000015d0


	//   ....[25]....
        /*017c*/ 	.word	0x00001600


	//   ....[26]....
        /*0180*/ 	.word	0x00001610


	//   ....[27]....
        /*0184*/ 	.word	0x00001650


	//   ....[28]....
        /*0188*/ 	.word	0x00001660


	//   ....[29]....
        /*018c*/ 	.word	0x00001670


	//   ....[30]....
        /*0190*/ 	.word	0x00001690


	//   ....[31]....
        /*0194*/ 	.word	0x000016b0


	//   ....[32]....
        /*0198*/ 	.word	0x00001c20


	//   ....[33]....
        /*019c*/ 	.word	0x00001c60


	//   ....[34]....
        /*01a0*/ 	.word	0x00001d50


	//   ....[35]....
        /*01a4*/ 	.word	0x00001d80


	//   ....[36]....
        /*01a8*/ 	.word	0x00001de0


	//   ....[37]....
        /*01ac*/ 	.word	0x00001e00


	//   ....[38]....
        /*01b0*/ 	.word	0x00001e30


	//   ....[39]....
        /*01b4*/ 	.word	0x00001e50


	//   ....[40]....
        /*01b8*/ 	.word	0x00001e80


	//   ....[41]....
        /*01bc*/ 	.word	0x00001ea0


	//   ....[42]....
        /*01c0*/ 	.word	0x000021a0


	//   ....[43]....
        /*01c4*/ 	.word	0x000022e0


	//   ....[44]....
        /*01c8*/ 	.word	0x00002410


	//   ....[45]....
        /*01cc*/ 	.word	0x00002460


	//   ....[46]....
        /*01d0*/ 	.word	0x00002490


	//   ....[47]....
        /*01d4*/ 	.word	0x000024b0


	//   ....[48]....
        /*01d8*/ 	.word	0x000024d0


	//   ....[49]....
        /*01dc*/ 	.word	0x00002580


	//   ....[50]....
        /*01e0*/ 	.word	0x000025d0


	//   ....[51]....
        /*01e4*/ 	.word	0x000025f0


	//   ....[52]....
        /*01e8*/ 	.word	0x00002610


	//   ....[53]....
        /*01ec*/ 	.word	0x00002630


	//----- nvinfo : EIATTR_EXIT_INSTR_OFFSETS
	.align		4
.L_3799:
        /*01f0*/ 	.byte	0x04, 0x1c
        /*01f2*/ 	.short	(.L_3801 - .L_3800)


	//   ....[0]....
.L_3800:
        /*01f4*/ 	.word	0x000026f0


	//   ....[1]....
        /*01f8*/ 	.word	0x00002910


	//----- nvinfo : EIATTR_MAX_THREADS
	.align		4
.L_3801:
        /*01fc*/ 	.byte	0x04, 0x05
        /*01fe*/ 	.short	(.L_3803 - .L_3802)
.L_3802:
        /*0200*/ 	.word	0x00000020
        /*0204*/ 	.word	0x00000001
        /*0208*/ 	.word	0x00000001


	//----- nvinfo : EIATTR_CRS_STACK_SIZE
	.align		4
.L_3803:
        /*020c*/ 	.byte	0x04, 0x1e
        /*020e*/ 	.short	(.L_3805 - .L_3804)
.L_3804:
        /*0210*/ 	.word	0x00000000
.L_3805:


//--------------------- .nv.info._Z25selective_scan_bwd_kernelI32Selective_Scan_bwd_kernel_traitsILi32ELi4ELb1ELb0ELb1ELb0ELb1EffEEv12SSMParamsBwd --------------------------
	.section	.nv.info._Z25selective_scan_bwd_kernelI32Selective_Scan_bwd_kernel_traitsILi32ELi4ELb1ELb0ELb1ELb0ELb1EffEEv12SSMParamsBwd,"",@"SHT_CUDA_INFO"
	.sectionflags	@""
	.align	4


	//----- nvinfo : EIATTR_CUDA_API_VERSION
	.align		4
        /*0000*/ 	.byte	0x04, 0x37
        /*0002*/ 	.short	(.L_3807 - .L_3806)
.L_3806:
        /*0004*/ 	.word	0x00000082


	//----- nvinfo : EIATTR_SW2861232_WAR
	.align		4
.L_3807:
        /*0008*/ 	.byte	0x01, 0x35
	.zero		2


	//----- nvinfo : EIATTR_PARAM_CBANK
	.align		4
        /*000c*/ 	.byte	0x04, 0x0a
        /*000e*/ 	.short	(.L_3809 - .L_3808)
	.align		4
.L_3808:
        /*0010*/ 	.word	index@(.nv.constant0._Z25selective_scan_bwd_kernelI32Selective_Scan_bwd_kernel_traitsILi32ELi4ELb1ELb0ELb1ELb0ELb1EffEEv12SSMParamsBwd)
        /*0014*/ 	.short	0x0160
        /*0016*/ 	.short	0x01f0


	//----- nvinfo : EIATTR_CBANK_PARAM_SIZE
	.align		4
.L_3809:
        /*0018*/ 	.byte	0x03, 0x19
        /*001a*/ 	.short	0x01f0


	//----- nvinfo : EIATTR_KPARAM_INFO
	.align		4
        /*001c*/ 	.byte	0x04, 0x17
        /*001e*/ 	.short	(.L_3811 - .L_3810)
.L_3810:
        /*0020*/ 	.word	0x00000000
        /*0024*/ 	.short	0x0000
        /*0026*/ 	.short	0x0000
        /*0028*/ 	.byte	0x00, 0xf0, 0xc1, 0x07


	//----- nvinfo : EIATTR_MAXREG_COUNT
	.align		4
.L_3811:
        /*002c*/ 	.byte	0x03, 0x1b
        /*002e*/ 	.short	0x00ff


	//----- nvinfo : EIATTR_NUM_BARRIERS
	.align		4
        /*0030*/ 	.byte	0x02, 0x4c
        /*0032*/ 	.byte	0x01
	.zero		1


	//----- nvinfo : EIATTR_MERCURY_ISA_VERSION
	.align		4
        /*0034*/ 	.byte	0x03, 0x5f
        /*0036*/ 	.short	0x0000


	//----- nvinfo : EIATTR_COOP_GROUP_MASK_REGIDS
	.align		4
        /*0038*/ 	.byte	0x04, 0x29
        /*003a*/ 	.short	(.L_3813 - .L_3812)


	//   ....[0]....
.L_3812:
        /*003c*/ 	.word	0xffffffff


	//   ....[1]....
        /*0040*/ 	.word	0xffffffff


	//   ....[2]....
        /*0044*/ 	.word	0xffffffff


	//   ....[3]....
        /*0048*/ 	.word	0xffffffff


	//   ....[4]....
        /*004c*/ 	.word	0xffffffff


	//   ....[5]....
        /*0050*/ 	.word	0xffffffff


	//   ....[6]....
        /*0054*/ 	.word	0xffffffff


	//   ....[7]....
        /*0058*/ 	.word	0xffffffff


	//   ....[8]....
        /*005c*/ 	.word	0xffffffff


	//   ....[9]....
        /*0060*/ 	.word	0xffffffff


	//   ....[10]....
        /*0064*/ 	.word	0xffffffff


	//   ....[11]....
        /*0068*/ 	.word	0xffffffff


	//   ....[12]....
        /*006c*/ 	.word	0xffffffff


	//   ....[13]....
        /*0070*/ 	.word	0xffffffff


	//   ....[14]....
        /*0074*/ 	.word	0xffffffff


	//   ....[15]....
        /*0078*/ 	.word	0xffffffff


	//   ....[16]....
        /*007c*/ 	.word	0xffffffff


	//   ....[17]....
        /*0080*/ 	.word	0xffffffff


	//   ....[18]....
        /*0084*/ 	.word	0xffffffff


	//   ....[19]....
        /*0088*/ 	.word	0xffffffff


	//   ....[20]....
        /*008c*/ 	.word	0xffffffff


	//   ....[21]....
        /*0090*/ 	.word	0xffffffff


	//   ....[22]....
        /*0094*/ 	.word	0xffffffff


	//   ....[23]....
        /*0098*/ 	.word	0xffffffff


	//   ....[24]....
        /*009c*/ 	.word	0xffffffff


	//   ....[25]....
        /*00a0*/ 	.word	0xffffffff


	//   ....[26]....
        /*00a4*/ 	.word	0xffffffff


	//   ....[27]....
        /*00a8*/ 	.word	0xffffffff


	//   ....[28]....
        /*00ac*/ 	.word	0xffffffff


	//   ....[29]....
        /*00b0*/ 	.word	0xffffffff


	//   ....[30]....
        /*00b4*/ 	.word	0xffffffff


	//   ....[31]....
        /*00b8*/ 	.word	0xffffffff


	//   ....[32]....
        /*00bc*/ 	.word	0xffffffff


	//   ....[33]....
        /*00c0*/ 	.word	0xffffffff


	//   ....[34]....
        /*00c4*/ 	.word	0xffffffff


	//   ....[35]....
        /*00c8*/ 	.word	0xffffffff


	//   ....[36]....
        /*00cc*/ 	.word	0xffffffff


	//   ....[37]....
        /*00d0*/ 	.word	0xffffffff


	//   ....[38]....
        /*00d4*/ 	.word	0xffffffff


	//   ....[39]....
        /*00d8*/ 	.word	0xffffffff


	//   ....[40]....
        /*00dc*/ 	.word	0xffffffff


	//   ....[41]....
        /*00e0*/ 	.word	0xffffffff


	//   ....[42]....
        /*00e4*/ 	.word	0xffffffff


	//   ....[43]....
        /*00e8*/ 	.word	0xffffffff


	//   ....[44]....
        /*00ec*/ 	.word	0xffffffff


	//   ....[45]....
        /*00f0*/ 	.word	0xffffffff


	//   ....[46]....
        /*00f4*/ 	.word	0xffffffff


	//   ....[47]....
        /*00f8*/ 	.word	0xffffffff


	//   ....[48]....
        /*00fc*/ 	.word	0xffffffff


	//   ....[49]....
        /*0100*/ 	.word	0xffffffff


	//   ....[50]....
        /*0104*/ 	.word	0xffffffff


	//   ....[51]....
        /*0108*/ 	.word	0xffffffff


	//   ....[52]....
        /*010c*/ 	.word	0xffffffff


	//   ....[53]....
        /*0110*/ 	.word	0xffffffff


	//   ....[54]....
        /*0114*/ 	.word	0xffffffff


	//   ....[55]....
        /*0118*/ 	.word	0xffffffff


	//   ....[56]....
        /*011c*/ 	.word	0xffffffff


	//   ....[57]....
        /*0120*/ 	.word	0xffffffff


	//----- nvinfo : EIATTR_COOP_GROUP_INSTR_OFFSETS
	.align		4
.L_3813:
        /*0124*/ 	.byte	0x04, 0x28
        /*0126*/ 	.short	(.L_3815 - .L_3814)


	//   ....[0]....
.L_3814:
        /*0128*/ 	.word	0x00000840


	//   ....[1]....
        /*012c*/ 	.word	0x000008c0


	//   ....[2]....
        /*0130*/ 	.word	0x000009f0


	//   ....[3]....
        /*0134*/ 	.word	0x00000b00


	//   ....[4]....
        /*0138*/ 	.word	0x00000ca0


	//   ....[5]....
        /*013c*/ 	.word	0x00000e80


	//   ....[6]....
        /*0140*/ 	.word	0x00001020


	//   ....[7]....
        /*0144*/ 	.word	0x000016d0


	//   ....[8]....
        /*0148*/ 	.word	0x000018a0


	//   ....[9]....
        /*014c*/ 	.word	0x000018e0


	//   ....[10]....
        /*0150*/ 	.word	0x000019c0


	//   ....[11]....
        /*0154*/ 	.word	0x000019f0


	//   ....[12]....
        /*0158*/ 	.word	0x00001a00


	//   ....[13]....
        /*015c*/ 	.word	0x00001a10


	//   ....[14]....
        /*0160*/ 	.word	0x00001a40


	//   ....[15]....
        /*0164*/ 	.word	0x00001a70


	//   ....[16]....
        /*0168*/ 	.word	0x00001a90


	//   ....[17]....
        /*016c*/ 	.word	0x00001ab0


	//   ....[18]....
        /*0170*/ 	.word	0x00001ae0


	//   ....[19]....
        /*0174*/ 	.word	0x00001b10


	//   ....[20]....
        /*0178*/ 	.word	0x00001b30


	//   ....[21]....
        /*017c*/ 	.word	0x00001b50


	//   ....[22]....
        /*0180*/ 	.word	0x00001b90


	//   ....[23]....
        /*0184*/ 	.word	0x00001bc0


	//   ....[24]....
        /*0188*/ 	.word	0x00001c10


	//   ....[25]....
        /*018c*/ 	.word	0x00001c30


	//   ....[26]....
        /*0190*/ 	.word	0x00001c80


	//   ....[27]....
        /*0194*/ 	.word	0x00001c90


	//   ....[28]....
        /*0198*/ 	.word	0x00001cd0


	//   ....[29]....
        /*019c*/ 	.word	0x00001ce0


	//   ....[30]....
        /*01a0*/ 	.word	0x00001cf0


	//   ....[31]....
        /*01a4*/ 	.word	0x00001d20


	//   ....[32]....
        /*01a8*/ 	.word	0x00001d40


	//   ....[33]....
        /*01ac*/ 	.word	0x00001d50


	//   ....[34]....
        /*01b0*/ 	.word	0x00001d60


	//   ....[35]....
        /*01b4*/ 	.word	0x00001da0


	//   ....[36]....
        /*01b8*/ 	.word	0x00002300


	//   ....[37]....
        /*01bc*/ 	.word	0x00002340


	//   ....[38]....
        /*01c0*/ 	.word	0x00002430


	//   ....[39]....
        /*01c4*/ 	.word	0x00002460


	//   ....[40]....
        /*01c8*/ 	.word	0x000024c0


	//   ....[41]....
        /*01cc*/ 	.word	0x000024e0


	//   ....[42]....
        /*01d0*/ 	.word	0x00002510


	//   ....[43]....
        /*01d4*/ 	.word	0x00002530


	//   ....[44]....
        /*01d8*/ 	.word	0x00002560


	//   ....[45]....
        /*01dc*/ 	.word	0x00002580


	//   ....[46]....
        /*01e0*/ 	.word	0x00002890


	//   ....[47]....
        /*01e4*/ 	.word	0x000029b0


	//   ....[48]....
        /*01e8*/ 	.word	0x00002ae0


	//   ....[49]....
        /*01ec*/ 	.word	0x00002b30


	//   ....[50]....
        /*01f0*/ 	.word	0x00002b60


	//   ....[51]....
        /*01f4*/ 	.word	0x00002b80


	//   ....[52]....
        /*01f8*/ 	.word	0x00002ba0


	//   ....[53]....
        /*01fc*/ 	.word	0x00002c50


	//   ....[54]....
        /*0200*/ 	.word	0x00002ca0


	//   ....[55]....
        /*0204*/ 	.word	0x00002cc0


	//   ....[56]....
        /*0208*/ 	.word	0x00002ce0


	//   ....[57]....
        /*020c*/ 	.word	0x00002d00


	//----- nvinfo : EIATTR_EXIT_INSTR_OFFSETS
	.align		4
.L_3815:
        /*0210*/ 	.byte	0x04, 0x1c
        /*0212*/ 	.short	(.L_3817 - .L_3816)


	//   ....[0]....
.L_3816:
        /*0214*/ 	.word	0x00002dc0


	//   ....[1]....
        /*0218*/ 	.word	0x00002fe0


	//----- nvinfo : EIATTR_MAX_THREADS
	.align		4
.L_3817:
        /*021c*/ 	.byte	0x04, 0x05
        /*021e*/ 	.short	(.L_3819 - .L_3818)
.L_3818:
        /*0220*/ 	.word	0x00000020
        /*0224*/ 	.word	0x00000001
        /*0228*/ 	.word	0x00000001


	//----- nvinfo : EIATTR_CRS_STACK_SIZE
	.align		4
.L_3819:
        /*022c*/ 	.byte	0x04, 0x1e
        /*022e*/ 	.short	(.L_3821 - .L_3820)
.L_3820:
        /*0230*/ 	.word	0x00000000
.L_3821:


//--------------------- .nv.info._Z25selective_scan_bwd_kernelI32Selective_Scan_bwd_kernel_traitsILi32ELi4ELb1ELb0ELb1ELb1ELb0EffEEv12SSMParamsBwd --------------------------
	.section	.nv.info._Z25selective_scan_bwd_kernelI32Selective_Scan_bwd_kernel_traitsILi32ELi4ELb1ELb0ELb1ELb1ELb0EffEEv12SSMParamsBwd,"",@"SHT_CUDA_INFO"
	.sectionflags	@""
	.align	4


	//----- nvinfo : EIATTR_CUDA_API_VERSION
	.align		4
        /*0000*/ 	.byte	0x04, 0x37
        /*0002*/ 	.short	(.L_3823 - .L_3822)
.L_3822:
        /*0004*/ 	.word	0x00000082


	//----- nvinfo : EIATTR_SW2861232_WAR
	.align		4
.L_3823:
        /*0008*/ 	.byte	0x01, 0x35
	.zero		2


	//----- nvinfo : EIATTR_PARAM_CBANK
	.align		4
        /*000c*/ 	.byte	0x04, 0x0a
        /*000e*/ 	.short	(.L_3825 - .L_3824)
	.align		4
.L_3824:
        /*0010*/ 	.word	index@(.nv.constant0._Z25selective_scan_bwd_kernelI32Selective_Scan_bwd_kernel_traitsILi32ELi4ELb1ELb0ELb1ELb1ELb0EffEEv12SSMParamsBwd)
        /*0014*/ 	.short	0x0160
        /*0016*/ 	.short	0x01f0


	//----- nvinfo : EIATTR_CBANK_PARAM_SIZE
	.align		4
.L_3825:
        /*0018*/ 	.byte	0x03, 0x19
        /*001a*/ 	.short	0x01f0


	//----- nvinfo : EIATTR_KPARAM_INFO
	.align		4
        /*001c*/ 	.byte	0x04, 0x17
        /*001e*/ 	.short	(.L_3827 - .L_3826)
.L_3826:
        /*0020*/ 	.word	0x00000000
        /*0024*/ 	.short	0x0000
        /*0026*/ 	.short	0x0000
        /*0028*/ 	.byte	0x00, 0xf0, 0xc1, 0x07


	//----- nvinfo : EIATTR_MAXREG_COUNT
	.align		4
.L_3827:
        /*002c*/ 	.byte	0x03, 0x1b
        /*002e*/ 	.short	0x00ff


	//----- nvinfo : EIATTR_NUM_BARRIERS
	.align		4
        /*0030*/ 	.byte	0x02, 0x4c
        /*0032*/ 	.byte	0x01
	.zero		1


	//----- nvinfo : EIATTR_MERCURY_ISA_VERSION
	.align		4
        /*0034*/ 	.byte	0x03, 0x5f
        /*0036*/ 	.short	0x0000


	//----- nvinfo : EIATTR_COOP_GROUP_MASK_REGIDS
	.align		4
        /*0038*/ 	.byte	0x04, 0x29
        /*003a*/ 	.short	(.L_3829 - .L_3828)


	//   ....[0]....
.L_3828:
        /*003c*/ 	.word	0xffffffff


	//   ....[1]....
        /*0040*/ 	.word	0xffffffff


	//   ....[2]....
        /*0044*/ 	.word	0xffffffff


	//   ....[3]....
        /*0048*/ 	.word	0xffffffff


	//   ....[4]....
        /*004c*/ 	.word	0xffffffff


	//   ....[5]....
        /*0050*/ 	.word	0xffffffff


	//   ....[6]....
        /*0054*/ 	.word	0xffffffff


	//   ....[7]....
        /*0058*/ 	.word	0xffffffff


	//   ....[8]....
        /*005c*/ 	.word	0xffffffff


	//   ....[9]....
        /*0060*/ 	.word	0xffffffff


	//   ....[10]....
        /*0064*/ 	.word	0xffffffff


	//   ....[11]....
        /*0068*/ 	.word	0xffffffff


	//   ....[12]....
        /*006c*/ 	.word	0xffffffff


	//   ....[13]....
        /*0070*/ 	.word	0xffffffff


	//   ....[14]....
        /*0074*/ 	.word	0xffffffff


	//   ....[15]....
        /*0078*/ 	.word	0xffffffff


	//   ....[16]....
        /*007c*/ 	.word	0xffffffff


	//   ....[17]....
        /*0080*/ 	.word	0xffffffff


	//   ....[18]....
        /*0084*/ 	.word	0xffffffff


	//   ....[19]....
        /*0088*/ 	.word	0xffffffff


	//   ....[20]....
        /*008c*/ 	.word	0xffffffff


	//   ....[21]....
        /*0090*/ 	.word	0xffffffff


	//   ....[22]....
        /*0094*/ 	.word	0xffffffff


	//   ....[23]....
        /*0098*/ 	.word	0xffffffff


	//   ....[24]....
        /*009c*/ 	.word	0xffffffff


	//   ....[25]....
        /*00a0*/ 	.word	0xffffffff


	//   ....[26]....
        /*00a4*/ 	.word	0xffffffff


	//   ....[27]....
        /*00a8*/ 	.word	0xffffffff


	//   ....[28]....
        /*00ac*/ 	.word	0xffffffff


	//   ....[29]....
        /*00b0*/ 	.word	0xffffffff


	//   ....[30]....
        /*00b4*/ 	.word	0xffffffff


	//   ....[31]....
        /*00b8*/ 	.word	0xffffffff


	//   ....[32]....
        /*00bc*/ 	.word	0xffffffff


	//   ....[33]....
        /*00c0*/ 	.word	0xffffffff


	//   ....[34]....
        /*00c4*/ 	.word	0xffffffff


	//   ....[35]....
        /*00c8*/ 	.word	0xffffffff


	//   ....[36]....
        /*00cc*/ 	.word	0xffffffff


	//   ....[37]....
        /*00d0*/ 	.word	0xffffffff


	//   ....[38]....
        /*00d4*/ 	.word	0xffffffff


	//   ....[39]....
        /*00d8*/ 	.word	0xffffffff


	//   ....[40]....
        /*00dc*/ 	.word	0xffffffff


	//   ....[41]....
        /*00e0*/ 	.word	0xffffffff


	//   ....[42]....
        /*00e4*/ 	.word	0xffffffff


	//   ....[43]....
        /*00e8*/ 	.word	0xffffffff


	//   ....[44]....
        /*00ec*/ 	.word	0xffffffff


	//   ....[45]....
        /*00f0*/ 	.word	0xffffffff


	//   ....[46]....
        /*00f4*/ 	.word	0xffffffff


	//   ....[47]....
        /*00f8*/ 	.word	0xffffffff


	//   ....[48]....
        /*00fc*/ 	.word	0xffffffff


	//   ....[49]....
        /*0100*/ 	.word	0xffffffff


	//   ....[50]....
        /*0104*/ 	.word	0xffffffff


	//   ....[51]....
        /*0108*/ 	.word	0xffffffff


	//   ....[52]....
        /*010c*/ 	.word	0xffffffff


	//   ....[53]....
        /*0110*/ 	.word	0xffffffff


	//   ....[54]....
        /*0114*/ 	.word	0xffffffff


	//----- nvinfo : EIATTR_COOP_GROUP_INSTR_OFFSETS
	.align		4
.L_3829:
        /*0118*/ 	.byte	0x04, 0x28
        /*011a*/ 	.short	(.L_3831 - .L_3830)


	//   ....[0]....
.L_3830:
        /*011c*/ 	.word	0x000009f0


	//   ....[1]....
        /*0120*/ 	.word	0x00000a60


	//   ....[2]....
        /*0124*/ 	.word	0x00000b40


	//   ....[3]....
        /*0128*/ 	.word	0x00001870


	//   ....[4]....
        /*012c*/ 	.word	0x00001ad0


	//   ....[5]....
        /*0130*/ 	.word	0x00001b10


	//   ....[6]....
        /*0134*/ 	.word	0x00001ba0


	//   ....[7]....
        /*0138*/ 	.word	0x00001bb0


	//   ....[8]....
        /*013c*/ 	.word	0x00001be0


	//   ....[9]....
        /*0140*/ 	.word	0x00001c00


	//   ....[10]....
        /*0144*/ 	.word	0x00001c30


	//   ....[11]....
        /*0148*/ 	.word	0x00001c50


	//   ....[12]....
        /*014c*/ 	.word	0x00001c80


	//   ....[13]....
        /*0150*/ 	.word	0x00001ca0


	//   ....[14]....
        /*0154*/ 	.word	0x00001cd0


	//   ....[15]....
        /*0158*/ 	.word	0x00001cf0


	//   ....[16]....
        /*015c*/ 	.word	0x00001d30


	//   ....[17]....
        /*0160*/ 	.word	0x00001d40


	//   ....[18]....
        /*0164*/ 	.word	0x00001d90


	//   ....[19]....
        /*0168*/ 	.word	0x00001db0


	//   ....[20]....
        /*016c*/ 	.word	0x00001e10


	//   ....[21]....
        /*0170*/ 	.word	0x00001e20


	//   ....[22]....
        /*0174*/ 	.word	0x00001e70


	//   ....[23]....
        /*0178*/ 	.word	0x00001e80


	//   ....[24]....
        /*017c*/ 	.word	0x00001ea0


	//   ....[25]....
        /*0180*/ 	.word	0x00001ed0


	//   ....[26]....
        /*0184*/ 	.word	0x00001ee0


	//   ....[27]....
        /*0188*/ 	.word	0x00001f20


	//   ....[28]....
        /*018c*/ 	.word	0x00001f30


	//   ....[29]....
        /*0190*/ 	.word	0x00001f40


	//   ....[30]....
        /*0194*/ 	.word	0x00001f60


	//   ....[31]....
        /*0198*/ 	.word	0x00001f90


	//   ....[32]....
        /*019c*/ 	.word	0x000024c0


	//   ....[33]....
        /*01a0*/ 	.word	0x00002500


	//   ....[34]....
        /*01a4*/ 	.word	0x000025f0


	//   ....[35]....
        /*01a8*/ 	.word	0x00002620


	//   ....[36]....
        /*01ac*/ 	.word	0x000026c0


	//   ....[37]....
        /*01b0*/ 	.word	0x000026e0


	//   ....[38]....
        /*01b4*/ 	.word	0x00002710


	//   ....[39]....
        /*01b8*/ 	.word	0x00002730


	//   ....[40]....
        /*01bc*/ 	.word	0x00002760


	//   ....[41]....
        /*01c0*/ 	.word	0x00002780


	//   ....[42]....
        /*01c4*/ 	.word	0x000029a0


	//   ....[43]....
        /*01c8*/ 	.word	0x00002af0


	//   ....[44]....
        /*01cc*/ 	.word	0x00002dc0


	//   ....[45]....
        /*01d0*/ 	.word	0x00002ef0


	//   ....[46]....
        /*01d4*/ 	.word	0x00002f40


	//   ....[47]....
        /*01d8*/ 	.word	0x00002f70


	//   ....[48]....
        /*01dc*/ 	.word	0x00002f90


	//   ....[49]....
        /*01e0*/ 	.word	0x00002fb0


	//   ....[50]....
        /*01e4*/ 	.word	0x00003060


	//   ....[51]....
        /*01e8*/ 	.word	0x000030b0


	//   ....[52]....
        /*01ec*/ 	.word	0x000030d0


	//   ....[53]....
        /*01f0*/ 	.word	0x000030f0


	//   ....[54]....
        /*01f4*/ 	.word	0x00003110


	//----- nvinfo : EIATTR_EXIT_INSTR_OFFSETS
	.align		4
.L_3831:
        /*01f8*/ 	.byte	0x04, 0x1c
        /*01fa*/ 	.short	(.L_3833 - .L_3832)


	//   ....[0]....
.L_3832:
        /*01fc*/ 	.word	0x000031d0


	//   ....[1]....
        /*0200*/ 	.word	0x000033a0


	//----- nvinfo : EIATTR_MAX_THREADS
	.align		4
.L_3833:
        /*0204*/ 	.byte	0x04, 0x05
        /*0206*/ 	.short	(.L_3835 - .L_3834)
.L_3834:
        /*0208*/ 	.word	0x00000020
        /*020c*/ 	.word	0x00000001
        /*0210*/ 	.word	0x00000001


	//----- nvinfo : EIATTR_CRS_STACK_SIZE
	.align		4
.L_3835:
        /*0214*/ 	.byte	0x04, 0x1e
        /*0216*/ 	.short	(.L_3837 - .L_3836)
.L_3836:
        /*0218*/ 	.word	0x00000000
.L_3837:


//--------------------- .nv.info._Z25selective_scan_bwd_kernelI32Selective_Scan_bwd_kernel_traitsILi32ELi4ELb1ELb0ELb1ELb1ELb1EffEEv12SSMParamsBwd --------------------------
	.section	.nv.info._Z25selective_scan_bwd_kernelI32Selective_Scan_bwd_kernel_traitsILi32ELi4ELb1ELb0ELb1ELb1ELb1EffEEv12SSMParamsBwd,"",@"SHT_CUDA_INFO"
	.sectionflags	@""
	.align	4


	//----- nvinfo : EIATTR_CUDA_API_VERSION
	.align		4
        /*0000*/ 	.byte	0x04, 0x37
        /*0002*/ 	.short	(.L_3839 - .L_3838)
.L_3838:
        /*0004*/ 	.word	0x00000082


	//----- nvinfo : EIATTR_SW2861232_WAR
	.align		4
.L_3839:
        /*0008*/ 	.byte	0x01, 0x35
	.zero		2


	//----- nvinfo : EIATTR_PARAM_CBANK
	.align		4
        /*000c*/ 	.byte	0x04, 0x0a
        /*000e*/ 	.short	(.L_3841 - .L_3840)
	.align		4
.L_3840:
        /*0010*/ 	.word	index@(.nv.constant0._Z25selective_scan_bwd_kernelI32Selective_Scan_bwd_kernel_traitsILi32ELi4ELb1ELb0ELb1ELb1ELb1EffEEv12SSMParamsBwd)
        /*0014*/ 	.short	0x0160
        /*0016*/ 	.short	0x01f0


	//----- nvinfo : EIATTR_CBANK_PARAM_SIZE
	.align		4
.L_3841:
        /*0018*/ 	.byte	0x03, 0x19
        /*001a*/ 	.short	0x01f0


	//----- nvinfo : EIATTR_KPARAM_INFO
	.align		4
        /*001c*/ 	.byte	0x04, 0x17
        /*001e*/ 	.short	(.L_3843 - .L_3842)
.L_3842:
        /*0020*/ 	.word	0x00000000
        /*0024*/ 	.short	0x0000
        /*0026*/ 	.short	0x0000
        /*0028*/ 	.byte	0x00, 0xf0, 0xc1, 0x07


	//----- nvinfo : EIATTR_MAXREG_COUNT
	.align		4
.L_3843:
        /*002c*/ 	.byte	0x03, 0x1b
        /*002e*/ 	.short	0x00ff


	//----- nvinfo : EIATTR_NUM_BARRIERS
	.align		4
        /*0030*/ 	.byte	0x02, 0x4c
        /*0032*/ 	.byte	0x01
	.zero		1


	//----- nvinfo : EIATTR_MERCURY_ISA_VERSION
	.align		4
        /*0034*/ 	.byte	0x03, 0x5f
        /*0036*/ 	.short	0x0000


	//----- nvinfo : EIATTR_COOP_GROUP_MASK_REGIDS
	.align		4
        /*0038*/ 	.byte	0x04, 0x29
        /*003a*/ 	.short	(.L_3845 - .L_3844)


	//   ....[0]....
.L_3844:
        /*003c*/ 	.word	0xffffffff


	//   ....[1]....
        /*0040*/ 	.word	0xffffffff


	//   ....[2]....
        /*0044*/ 	.word	0xffffffff


	//   ....[3]....
        /*0048*/ 	.word	0xffffffff


	//   ....[4]....
        /*004c*/ 	.word	0xffffffff


	//   ....[5]....
        /*0050*/ 	.word	0xffffffff


	//   ....[6]....
        /*0054*/ 	.word	0xffffffff


	//   ....[7]....
        /*0058*/ 	.word	0xffffffff


	//   ....[8]....
        /*005c*/ 	.word	0xffffffff


	//   ....[9]....
        /*0060*/ 	.word	0xffffffff


	//   ....[10]....
        /*0064*/ 	.word	0xffffffff


	//   ....[11]....
        /*0068*/ 	.word	0xffffffff


	//   ....[12]....
        /*006c*/ 	.word	0xffffffff


	//   ....[13]....
        /*0070*/ 	.word	0xffffffff


	//   ....[14]....
        /*0074*/ 	.word	0xffffffff


	//   ....[15]....
        /*0078*/ 	.word	0xffffffff


	//   ....[16]....
        /*007c*/ 	.word	0xffffffff


	//   ....[17]....
        /*0080*/ 	.word	0xffffffff


	//   ....[18]....
        /*0084*/ 	.word	0xffffffff


	//   ....[19]....
        /*0088*/ 	.word	0xffffffff


	//   ....[20]....
        /*008c*/ 	.word	0xffffffff


	//   ....[21]....
        /*0090*/ 	.word	0xffffffff


	//   ....[22]....
        /*0094*/ 	.word	0xffffffff


	//   ....[23]....
        /*0098*/ 	.word	0xffffffff


	//   ....[24]....
        /*009c*/ 	.word	0xffffffff


	//   ....[25]....
        /*00a0*/ 	.word	0xffffffff


	//   ....[26]....
        /*00a4*/ 	.word	0xffffffff


	//   ....[27]....
        /*00a8*/ 	.word	0xffffffff


	//   ....[28]....
        /*00ac*/ 	.word	0xffffffff


	//   ....[29]....
        /*00b0*/ 	.word	0xffffffff


	//   ....[30]....
        /*00b4*/ 	.word	0xffffffff


	//   ....[31]....
        /*00b8*/ 	.word	0xffffffff


	//   ....[32]....
        /*00bc*/ 	.word	0xffffffff


	//   ....[33]....
        /*00c0*/ 	.word	0xffffffff


	//   ....[34]....
        /*00c4*/ 	.word	0xffffffff


	//   ....[35]....
        /*00c8*/ 	.word	0xffffffff


	//   ....[36]....
        /*00cc*/ 	.word	0xffffffff


	//   ....[37]....
        /*00d0*/ 	.word	0xffffffff


	//   ....[38]....
        /*00d4*/ 	.word	0xffffffff


	//   ....[39]....
        /*00d8*/ 	.word	0xffffffff


	//   ....[40]....
        /*00dc*/ 	.word	0xffffffff


	//   ....[41]....
        /*00e0*/ 	.word	0xffffffff


	//   ....[42]....
        /*00e4*/ 	.word	0xffffffff


	//   ....[43]....
        /*00e8*/ 	.word	0xffffffff


	//   ....[44]....
        /*00ec*/ 	.word	0xffffffff


	//   ....[45]....
        /*00f0*/ 	.word	0xffffffff


	//   ....[46]....
        /*00f4*/ 	.word	0xffffffff


	//   ....[47]....
        /*00f8*/ 	.word	0xffffffff


	//   ....[48]....
        /*00fc*/ 	.word	0xffffffff


	//   ....[49]....
        /*0100*/ 	.word	0xffffffff


	//   ....[50]....
        /*0104*/ 	.word	0xffffffff


	//   ....[51]....
        /*0108*/ 	.word	0xffffffff


	//   ....[52]....
        /*010c*/ 	.word	0xffffffff


	//   ....[53]....
        /*0110*/ 	.word	0xffffffff


	//   ....[54]....
        /*0114*/ 	.word	0xffffffff


	//   ....[55]....
        /*0118*/ 	.word	0xffffffff


	//   ....[56]....
        /*011c*/ 	.word	0xffffffff


	//   ....[57]....
        /*0120*/ 	.word	0xffffffff


	//   ....[58]....
        /*0124*/ 	.word	0xffffffff


	//----- nvinfo : EIATTR_COOP_GROUP_INSTR_OFFSETS
	.align		4
.L_3845:
        /*0128*/ 	.byte	0x04, 0x28
        /*012a*/ 	.short	(.L_3847 - .L_3846)


	//   ....[0]....
.L_3846:
        /*012c*/ 	.word	0x000009f0


	//   ....[1]....
        /*0130*/ 	.word	0x00000a60


	//   ....[2]....
        /*0134*/ 	.word	0x00000c20


	//   ....[3]....
        /*0138*/ 	.word	0x000015a0


	//   ....[4]....
        /*013c*/ 	.word	0x00001770


	//   ....[5]....
        /*0140*/ 	.word	0x00001950


	//   ....[6]....
        /*0144*/ 	.word	0x00001aa0


	//   ....[7]....
        /*0148*/ 	.word	0x00002070


	//   ....[8]....
        /*014c*/ 	.word	0x000022d0


	//   ....[9]....
        /*0150*/ 	.word	0x00002310


	//   ....[10]....
        /*0154*/ 	.word	0x00002390


	//   ....[11]....
        /*0158*/ 	.word	0x000023a0


	//   ....[12]....
        /*015c*/ 	.word	0x000023d0


	//   ....[13]....
        /*0160*/ 	.word	0x000023f0


	//   ....[14]....
        /*0164*/ 	.word	0x00002420


	//   ....[15]....
        /*0168*/ 	.word	0x00002440


	//   ....[16]....
        /*016c*/ 	.word	0x00002470


	//   ....[17]....
        /*0170*/ 	.word	0x00002490


	//   ....[18]....
        /*0174*/ 	.word	0x000024c0


	//   ....[19]....
        /*0178*/ 	.word	0x000024e0


	//   ....[20]....
        /*017c*/ 	.word	0x00002520


	//   ....[21]....
        /*0180*/ 	.word	0x00002530


	//   ....[22]....
        /*0184*/ 	.word	0x00002570


	//   ....[23]....
        /*0188*/ 	.word	0x000025a0


	//   ....[24]....
        /*018c*/ 	.word	0x00002600


	//   ....[25]....
        /*0190*/ 	.word	0x00002610


	//   ....[26]....
        /*0194*/ 	.word	0x00002660


	//   ....[27]....
        /*0198*/ 	.word	0x00002670


	//   ....[28]....
        /*019c*/ 	.word	0x00002690


	//   ....[29]....
        /*01a0*/ 	.word	0x000026c0


	//   ....[30]....
        /*01a4*/ 	.word	0x000026d0


	//   ....[31]....
        /*01a8*/ 	.word	0x00002710


	//   ....[32]....
        /*01ac*/ 	.word	0x00002720


	//   ....[33]....
        /*01b0*/ 	.word	0x00002730


	//   ....[34]....
        /*01b4*/ 	.word	0x00002750


	//   ....[35]....
        /*01b8*/ 	.word	0x00002790


	//   ....[36]....
        /*01bc*/ 	.word	0x00002cc0


	//   ....[37]....
        /*01c0*/ 	.word	0x00002d00


	//   ....[38]....
        /*01c4*/ 	.word	0x00002df0


	//   ....[39]....
        /*01c8*/ 	.word	0x00002e20


	//   ....[40]....
        /*01cc*/ 	.word	0x00002e80


	//   ....[41]....
        /*01d0*/ 	.word	0x00002ea0


	//   ....[42]....
        /*01d4*/ 	.word	0x00002ed0


	//   ....[43]....
        /*01d8*/ 	.word	0x00002ef0


	//   ....[44]....
        /*01dc*/ 	.word	0x00002f20


	//   ....[45]....
        /*01e0*/ 	.word	0x00002f40


	//   ....[46]....
        /*01e4*/ 	.word	0x00003180


	//   ....[47]....
        /*01e8*/ 	.word	0x000032b0


	//   ....[48]....
        /*01ec*/ 	.word	0x00003590


	//   ....[49]....
        /*01f0*/ 	.word	0x000036b0


	//   ....[50]....
        /*01f4*/ 	.word	0x00003710


	//   ....[51]....
        /*01f8*/ 	.word	0x00003730


	//   ....[52]....
        /*01fc*/ 	.word	0x00003750


	//   ....[53]....
        /*0200*/ 	.word	0x00003770


	//   ....[54]....
        /*0204*/ 	.word	0x00003820


	//   ....[55]....
        /*0208*/ 	.word	0x00003870


	//   ....[56]....
        /*020c*/ 	.word	0x00003890


	//   ....[57]....
        /*0210*/ 	.word	0x000038b0


	//   ....[58]....
        /*0214*/ 	.word	0x000038d0


	//----- nvinfo : EIATTR_EXIT_INSTR_OFFSETS
	.align		4
.L_3847:
        /*0218*/ 	.byte	0x04, 0x1c
        /*021a*/ 	.short	(.L_3849 - .L_3848)


	//   ....[0]....
.L_3848:
        /*021c*/ 	.word	0x00003990


	//   ....[1]....
        /*0220*/ 	.word	0x00003bb0


	//----- nvinfo : EIATTR_MAX_THREADS
	.align		4
.L_3849:
        /*0224*/ 	.byte	0x04, 0x05
        /*0226*/ 	.short	(.L_3851 - .L_3850)
.L_3850:
        /*0228*/ 	.word	0x00000020
        /*022c*/ 	.word	0x00000001
        /*0230*/ 	.word	0x00000001


	//----- nvinfo : EIATTR_CRS_STACK_SIZE
	.align		4
.L_3851:
        /*0234*/ 	.byte	0x04, 0x1e
        /*0236*/ 	.short	(.L_3853 - .L_3852)
.L_3852:
        /*0238*/ 	.word	0x00000000
.L_3853:


//--------------------- .nv.info._Z25selective_scan_bwd_kernelI32Selective_Scan_bwd_kernel_traitsILi32ELi4ELb1ELb1ELb0ELb0ELb0EffEEv12SSMParamsBwd --------------------------
	.section	.nv.info._Z25selective_scan_bwd_kernelI32Selective_Scan_bwd_kernel_traitsILi32ELi4ELb1ELb1ELb0ELb0ELb0EffEEv12SSMParamsBwd,"",@"SHT_CUDA_INFO"
	.sectionflags	@""
	.align	4


	//----- nvinfo : EIATTR_CUDA_API_VERSION
	.align		4
        /*0000*/ 	.byte	0x04, 0x37
        /*0002*/ 	.short	(.L_3855 - .L_3854)
.L_3854:
        /*0004*/ 	.word	0x00000082


	//----- nvinfo : EIATTR_SW2861232_WAR
	.align		4
.L_3855:
        /*0008*/ 	.byte	0x01, 0x35
	.zero		2


	//----- nvinfo : EIATTR_PARAM_CBANK
	.align		4
        /*000c*/ 	.byte	0x04, 0x0a
        /*000e*/ 	.short	(.L_3857 - .L_3856)
	.align		4
.L_3856:
        /*0010*/ 	.word	index@(.nv.constant0._Z25selective_scan_bwd_kernelI32Selective_Scan_bwd_kernel_traitsILi32ELi4ELb1ELb1ELb0ELb0ELb0EffEEv12SSMParamsBwd)
        /*0014*/ 	.short	0x0160
        /*0016*/ 	.short	0x01f0


	//----- nvinfo : EIATTR_CBANK_PARAM_SIZE
	.align		4
.L_3857:
        /*0018*/ 	.byte	0x03, 0x19
        /*001a*/ 	.short	0x01f0


	//----- nvinfo : EIATTR_KPARAM_INFO
	.align		4
        /*001c*/ 	.byte	0x04, 0x17
        /*001e*/ 	.short	(.L_3859 - .L_3858)
.L_3858:
        /*0020*/ 	.word	0x00000000
        /*0024*/ 	.short	0x0000
        /*0026*/ 	.short	0x0000
        /*0028*/ 	.byte	0x00, 0xf0, 0xc1, 0x07


	//----- nvinfo : EIATTR_MAXREG_COUNT
	.align		4
.L_3859:
        /*002c*/ 	.byte	0x03, 0x1b
        /*002e*/ 	.short	0x00ff


	//----- nvinfo : EIATTR_NUM_BARRIERS
	.align		4
        /*0030*/ 	.byte	0x02, 0x4c
        /*0032*/ 	.byte	0x01
	.zero		1


	//----- nvinfo : EIATTR_MERCURY_ISA_VERSION
	.align		4
        /*0034*/ 	.byte	0x03, 0x5f
        /*0036*/ 	.short	0x0000


	//----- nvinfo : EIATTR_COOP_GROUP_MASK_REGIDS
	.align		4
        /*0038*/ 	.byte	0x04, 0x29
        /*003a*/ 	.short	(.L_3861 - .L_3860)


	//   ....[0]....
.L_3860:
        /*003c*/ 	.word	0xffffffff


	//   ....[1]....
        /*0040*/ 	.word	0xffffffff


	//   ....[2]....
        /*0044*/ 	.word	0xffffffff


	//   ....[3]....
        /*0048*/ 	.word	0xffffffff


	//   ....[4]....
        /*004c*/ 	.word	0xffffffff


	//   ....[5]....
        /*0050*/ 	.word	0xffffffff


	//   ....[6]....
        /*0054*/ 	.word	0xffffffff


	//   ....[7]....
        /*0058*/ 	.word	0xffffffff


	//   ....[8]....
        /*005c*/ 	.word	0xffffffff


	//   ....[9]....
        /*0060*/ 	.word	0xffffffff


	//   ....[10]....
        /*0064*/ 	.word	0xffffffff


	//   ....[11]....
        /*0068*/ 	.word	0xffffffff


	//   ....[12]....
        /*006c*/ 	.word	0xffffffff


	//   ....[13]....
        /*0070*/ 	.word	0xffffffff


	//   ....[14]....
        /*0074*/ 	.word	0xffffffff


	//   ....[15]....
        /*0078*/ 	.word	0xffffffff


	//   ....[16]....
        /*007c*/ 	.word	0xffffffff


	//   ....[17]....
        /*0080*/ 	.word	0xffffffff


	//   ....[18]....
        /*0084*/ 	.word	0xffffffff


	//   ....[19]....
        /*0088*/ 	.word	0xffffffff


	//   ....[20]....
        /*008c*/ 	.word	0xffffffff


	//   ....[21]....
        /*0090*/ 	.word	0xffffffff


	//   ....[22]....
        /*0094*/ 	.word	0xffffffff


	//   ....[23]....
        /*0098*/ 	.word	0xffffffff


	//   ....[24]....
        /*009c*/ 	.word	0xffffffff


	//   ....[25]....
        /*00a0*/ 	.word	0xffffffff


	//   ....[26]....
        /*00a4*/ 	.word	0xffffffff


	//   ....[27]....
        /*00a8*/ 	.word	0xffffffff


	//   ....[28]....
        /*00ac*/ 	.word	0xffffffff


	//   ....[29]....
        /*00b0*/ 	.word	0xffffffff


	//   ....[30]....
        /*00b4*/ 	.word	0xffffffff


	//   ....[31]....
        /*00b8*/ 	.word	0xffffffff


	//   ....[32]....
        /*00bc*/ 	.word	0xffffffff


	//   ....[33]....
        /*00c0*/ 	.word	0xffffffff


	//   ....[34]....
        /*00c4*/ 	.word	0xffffffff


	//   ....[35]....
        /*00c8*/ 	.word	0xffffffff


	//   ....[36]....
        /*00cc*/ 	.word	0xffffffff


	//   ....[37]....
        /*00d0*/ 	.word	0xffffffff


	//   ....[38]....
        /*00d4*/ 	.word	0xffffffff


	//   ....[39]....
        /*00d8*/ 	.word	0xffffffff


	//   ....[40]....
        /*00dc*/ 	.word	0xffffffff


	//   ....[41]....
        /*00e0*/ 	.word	0xffffffff


	//   ....[42]....
        /*00e4*/ 	.word	0xffffffff


	//   ....[43]....
        /*00e8*/ 	.word	0xffffffff


	//   ....[44]....
        /*00ec*/ 	.word	0xffffffff


	//   ....[45]....
        /*00f0*/ 	.word	0xffffffff


	//   ....[46]....
        /*00f4*/ 	.word	0xffffffff


	//   ....[47]....
        /*00f8*/ 	.word	0xffffffff


	//   ....[48]....
        /*00fc*/ 	.word	0xffffffff


	//   ....[49]....
        /*0100*/ 	.word	0xffffffff


	//   ....[50]....
        /*0104*/ 	.word	0xffffffff


	//   ....[51]....
        /*0108*/ 	.word	0xffffffff


	//   ....[52]....
        /*010c*/ 	.word	0xffffffff


	//   ....[53]....
        /*0110*/ 	.word	0xffffffff


	//----- nvinfo : EIATTR_COOP_GROUP_INSTR_OFFSETS
	.align		4
.L_3861:
        /*0114*/ 	.byte	0x04, 0x28
        /*0116*/ 	.short	(.L_3863 - .L_3862)


	//   ....[0]....
.L_3862:
        /*0118*/ 	.word	0x000009b0


	//   ....[1]....
        /*011c*/ 	.word	0x00000a20


	//   ....[2]....
        /*0120*/ 	.word	0x00000aa0


	//   ....[3]....
        /*0124*/ 	.word	0x00000e30


	//   ....[4]....
        /*0128*/ 	.word	0x00001200


	//   ....[5]....
        /*012c*/ 	.word	0x00001220


	//   ....[6]....
        /*0130*/ 	.word	0x00001230


	//   ....[7]....
        /*0134*/ 	.word	0x00001240


	//   ....[8]....
        /*0138*/ 	.word	0x00001270


	//   ....[9]....
        /*013c*/ 	.word	0x000012a0


	//   ....[10]....
        /*0140*/ 	.word	0x000012c0


	//   ....[11]....
        /*0144*/ 	.word	0x000012e0


	//   ....[12]....
        /*0148*/ 	.word	0x00001310


	//   ....[13]....
        /*014c*/ 	.word	0x00001340


	//   ....[14]....
        /*0150*/ 	.word	0x00001360


	//   ....[15]....
        /*0154*/ 	.word	0x00001380


	//   ....[16]....
        /*0158*/ 	.word	0x000013f0


	//   ....[17]....
        /*015c*/ 	.word	0x00001420


	//   ....[18]....
        /*0160*/ 	.word	0x00001450


	//   ....[19]....
        /*0164*/ 	.word	0x00001460


	//   ....[20]....
        /*0168*/ 	.word	0x000014d0


	//   ....[21]....
        /*016c*/ 	.word	0x000014f0


	//   ....[22]....
        /*0170*/ 	.word	0x00001500


	//   ....[23]....
        /*0174*/ 	.word	0x00001510


	//   ....[24]....
        /*0178*/ 	.word	0x00001520


	//   ....[25]....
        /*017c*/ 	.word	0x00001540


	//   ....[26]....
        /*0180*/ 	.word	0x00001570


	//   ....[27]....
        /*0184*/ 	.word	0x000015a0


	//   ....[28]....
        /*0188*/ 	.word	0x000015d0


	//   ....[29]....
        /*018c*/ 	.word	0x00001600


	//   ....[30]....
        /*0190*/ 	.word	0x00001620


	//   ....[31]....
        /*0194*/ 	.word	0x00001630


	//   ....[32]....
        /*0198*/ 	.word	0x00001b50


	//   ....[33]....
        /*019c*/ 	.word	0x00001b90


	//   ....[34]....
        /*01a0*/ 	.word	0x00001c00


	//   ....[35]....
        /*01a4*/ 	.word	0x00001c20


	//   ....[36]....
        /*01a8*/ 	.word	0x00001c50


	//   ....[37]....
        /*01ac*/ 	.word	0x00001c70


	//   ....[38]....
        /*01b0*/ 	.word	0x00001ca0


	//   ....[39]....
        /*01b4*/ 	.word	0x00001cc0


	//   ....[40]....
        /*01b8*/ 	.word	0x00001d00


	//   ....[41]....
        /*01bc*/ 	.word	0x00001d30


	//   ....[42]....
        /*01c0*/ 	.word	0x00002110


	//   ....[43]....
        /*01c4*/ 	.word	0x00002250


	//   ....[44]....
        /*01c8*/ 	.word	0x00002380


	//   ....[45]....
        /*01cc*/ 	.word	0x000023d0


	//   ....[46]....
        /*01d0*/ 	.word	0x00002400


	//   ....[47]....
        /*01d4*/ 	.word	0x00002420


	//   ....[48]....
        /*01d8*/ 	.word	0x00002440


	//   ....[49]....
        /*01dc*/ 	.word	0x000024f0


	//   ....[50]....
        /*01e0*/ 	.word	0x00002540


	//   ....[51]....
        /*01e4*/ 	.word	0x00002560


	//   ....[52]....
        /*01e8*/ 	.word	0x00002580


	//   ....[53]....
        /*01ec*/ 	.word	0x000025a0


	//----- nvinfo : EIATTR_EXIT_INSTR_OFFSETS
	.align		4
.L_3863:
        /*01f0*/ 	.byte	0x04, 0x1c
        /*01f2*/ 	.short	(.L_3865 - .L_3864)


	//   ....[0]....
.L_3864:
        /*01f4*/ 	.word	0x00002660


	//   ....[1]....
        /*01f8*/ 	.word	0x00002880


	//----- nvinfo : EIATTR_MAX_THREADS
	.align		4
.L_3865:
        /*01fc*/ 	.byte	0x04, 0x05
        /*01fe*/ 	.short	(.L_3867 - .L_3866)
.L_3866:
        /*0200*/ 	.word	0x00000020
        /*0204*/ 	.word	0x00000001
        /*0208*/ 	.word	0x00000001


	//----- nvinfo : EIATTR_CRS_STACK_SIZE
	.align		4
.L_3867:
        /*020c*/ 	.byte	0x04, 0x1e
        /*020e*/ 	.short	(.L_3869 - .L_3868)
.L_3868:
        /*0210*/ 	.word	0x00000000
.L_3869:


//--------------------- .nv.info._Z25selective_scan_bwd_kernelI32Selective_Scan_bwd_kernel_traitsILi32ELi4ELb1ELb1ELb0ELb0ELb1EffEEv12SSMParamsBwd --------------------------
	.section	.nv.info._Z25selective_scan_bwd_kernelI32Selective_Scan_bwd_kernel_traitsILi32ELi4ELb1ELb1ELb0ELb0ELb1EffEEv12SSMParamsBwd,"",@"SHT_CUDA_INFO"
	.sectionflags	@""
	.align	4


	//----- nvinfo : EIATTR_CUDA_API_VERSION
	.align		4
        /*0000*/ 	.byte	0x04, 0x37
        /*0002*/ 	.short	(.L_3871 - .L_3870)
.L_3870:
        /*0004*/ 	.word	0x00000082


	//----- nvinfo : EIATTR_SW2861232_WAR
	.align		4
.L_3871:
        /*0008*/ 	.byte	0x01, 0x35
	.zero		2


	//----- nvinfo : EIATTR_PARAM_CBANK
	.align		4
        /*000c*/ 	.byte	0x04, 0x0a
        /*000e*/ 	.short	(.L_3873 - .L_3872)
	.align		4
.L_3872:
        /*0010*/ 	.word	index@(.nv.constant0._Z25selective_scan_bwd_kernelI32Selective_Scan_bwd_kernel_traitsILi32ELi4ELb1ELb1ELb0ELb0ELb1EffEEv12SSMParamsBwd)
        /*0014*/ 	.short	0x0160
        /*0016*/ 	.short	0x01f0


	//----- nvinfo : EIATTR_CBANK_PARAM_SIZE
	.align		4
.L_3873:
        /*0018*/ 	.byte	0x03, 0x19
        /*001a*/ 	.short	0x01f0


	//----- nvinfo : EIATTR_KPARAM_INFO
	.align		4
        /*001c*/ 	.byte	0x04, 0x17
        /*001e*/ 	.short	(.L_3875 - .L_3874)
.L_3874:
        /*0020*/ 	.word	0x00000000
        /*0024*/ 	.short	0x0000
        /*0026*/ 	.short	0x0000
        /*0028*/ 	.byte	0x00, 0xf0, 0xc1, 0x07


	//----- nvinfo : EIATTR_MAXREG_COUNT
	.align		4
.L_3875:
        /*002c*/ 	.byte	0x03, 0x1b
        /*002e*/ 	.short	0x00ff


	//----- nvinfo : EIATTR_NUM_BARRIERS
	.align		4
        /*0030*/ 	.byte	0x02, 0x4c
        /*0032*/ 	.byte	0x01
	.zero		1


	//----- nvinfo : EIATTR_MERCURY_ISA_VERSION
	.align		4
        /*0034*/ 	.byte	0x03, 0x5f
        /*0036*/ 	.short	0x0000


	//----- nvinfo : EIATTR_COOP_GROUP_MASK_REGIDS
	.align		4
        /*0038*/ 	.byte	0x04, 0x29
        /*003a*/ 	.short	(.L_3877 - .L_3876)


	//   ....[0]....
.L_3876:
        /*003c*/ 	.word	0xffffffff


	//   ....[1]....
        /*0040*/ 	.word	0xffffffff


	//   ....[2]....
        /*0044*/ 	.word	0xffffffff


	//   ....[3]....
        /*0048*/ 	.word	0xffffffff


	//   ....[4]....
        /*004c*/ 	.word	0xffffffff


	//   ....[5]....
        /*0050*/ 	.word	0xffffffff


	//   ....[6]....
        /*0054*/ 	.word	0xffffffff


	//   ....[7]....
        /*0058*/ 	.word	0xffffffff


	//   ....[8]....
        /*005c*/ 	.word	0xffffffff


	//   ....[9]....
        /*0060*/ 	.word	0xffffffff


	//   ....[10]....
        /*0064*/ 	.word	0xffffffff


	//   ....[11]....
        /*0068*/ 	.word	0xffffffff


	//   ....[12]....
        /*006c*/ 	.word	0xffffffff


	//   ....[13]....
        /*0070*/ 	.word	0xffffffff


	//   ....[14]....
        /*0074*/ 	.word	0xffffffff


	//   ....[15]....
        /*0078*/ 	.word	0xffffffff


	//   ....[16]....
        /*007c*/ 	.word	0xffffffff


	//   ....[17]....
        /*0080*/ 	.word	0xffffffff


	//   ....[18]....
        /*0084*/ 	.word	0xffffffff


	//   ....[19]....
        /*0088*/ 	.word	0xffffffff


	//   ....[20]....
        /*008c*/ 	.word	0xffffffff


	//   ....[21]....
        /*0090*/ 	.word	0xffffffff


	//   ....[22]....
        /*0094*/ 	.word	0xffffffff


	//   ....[23]....
        /*0098*/ 	.word	0xffffffff


	//   ....[24]....
        /*009c*/ 	.word	0xffffffff


	//   ....[25]....
        /*00a0*/ 	.word	0xffffffff


	//   ....[26]....
        /*00a4*/ 	.word	0xffffffff


	//   ....[27]....
        /*00a8*/ 	.word	0xffffffff


	//   ....[28]....
        /*00ac*/ 	.word	0xffffffff


	//   ....[29]....
        /*00b0*/ 	.word	0xffffffff


	//   ....[30]....
        /*00b4*/ 	.word	0xffffffff


	//   ....[31]....
        /*00b8*/ 	.word	0xffffffff


	//   ....[32]....
        /*00bc*/ 	.word	0xffffffff


	//   ....[33]....
        /*00c0*/ 	.word	0xffffffff


	//   ....[34]....
        /*00c4*/ 	.word	0xffffffff


	//   ....[35]....
        /*00c8*/ 	.word	0xffffffff


	//   ....[36]....
        /*00cc*/ 	.word	0xffffffff


	//   ....[37]....
        /*00d0*/ 	.word	0xffffffff


	//   ....[38]....
        /*00d4*/ 	.word	0xffffffff


	//   ....[39]....
        /*00d8*/ 	.word	0xffffffff


	//   ....[40]....
        /*00dc*/ 	.word	0xffffffff


	//   ....[41]....
        /*00e0*/ 	.word	0xffffffff


	//   ....[42]....
        /*00e4*/ 	.word	0xffffffff


	//   ....[43]....
        /*00e8*/ 	.word	0xffffffff


	//   ....[44]....
        /*00ec*/ 	.word	0xffffffff


	//   ....[45]....
        /*00f0*/ 	.word	0xffffffff


	//   ....[46]....
        /*00f4*/ 	.word	0xffffffff


	//   ....[47]....
        /*00f8*/ 	.word	0xffffffff


	//   ....[48]....
        /*00fc*/ 	.word	0xffffffff


	//   ....[49]....
        /*0100*/ 	.word	0xffffffff


	//   ....[50]....
        /*0104*/ 	.word	0xffffffff


	//   ....[51]....
        /*0108*/ 	.word	0xffffffff


	//   ....[52]....
        /*010c*/ 	.word	0xffffffff


	//   ....[53]....
        /*0110*/ 	.word	0xffffffff


	//   ....[54]....
        /*0114*/ 	.word	0xffffffff


	//   ....[55]....
        /*0118*/ 	.word	0xffffffff


	//   ....[56]....
        /*011c*/ 	.word	0xffffffff


	//   ....[57]....
        /*0120*/ 	.word	0xffffffff


	//----- nvinfo : EIATTR_COOP_GROUP_INSTR_OFFSETS
	.align		4
.L_3877:
        /*0124*/ 	.byte	0x04, 0x28
        /*0126*/ 	.short	(.L_3879 - .L_3878)


	//   ....[0]....
.L_3878:
        /*0128*/ 	.word	0x000009e0


	//   ....[1]....
        /*012c*/ 	.word	0x00000a50


	//   ....[2]....
        /*0130*/ 	.word	0x00000b90


	//   ....[3]....
        /*0134*/ 	.word	0x00000ca0


	//   ....[4]....
        /*0138*/ 	.word	0x00000e50


	//   ....[5]....
        /*013c*/ 	.word	0x00001020


	//   ....[6]....
        /*0140*/ 	.word	0x000011c0


	//   ....[7]....
        /*0144*/ 	.word	0x000016f0


	//   ....[8]....
        /*0148*/ 	.word	0x00001a70


	//   ....[9]....
        /*014c*/ 	.word	0x00001aa0


	//   ....[10]....
        /*0150*/ 	.word	0x00001ab0


	//   ....[11]....
        /*0154*/ 	.word	0x00001ac0


	//   ....[12]....
        /*0158*/ 	.word	0x00001af0


	//   ....[13]....
        /*015c*/ 	.word	0x00001b10


	//   ....[14]....
        /*0160*/ 	.word	0x00001b40


	//   ....[15]....
        /*0164*/ 	.word	0x00001b60


	//   ....[16]....
        /*0168*/ 	.word	0x00001b90


	//   ....[17]....
        /*016c*/ 	.word	0x00001bb0


	//   ....[18]....
        /*0170*/ 	.word	0x00001be0


	//   ....[19]....
        /*0174*/ 	.word	0x00001c00


	//   ....[20]....
        /*0178*/ 	.word	0x00001c40


	//   ....[21]....
        /*017c*/ 	.word	0x00001c60


	//   ....[22]....
        /*0180*/ 	.word	0x00001c90


	//   ....[23]....
        /*0184*/ 	.word	0x00001cb0


	//   ....[24]....
        /*0188*/ 	.word	0x00001d10


	//   ....[25]....
        /*018c*/ 	.word	0x00001d30


	//   ....[26]....
        /*0190*/ 	.word	0x00001d60


	//   ....[27]....
        /*0194*/ 	.word	0x00001d70


	//   ....[28]....
        /*0198*/ 	.word	0x00001d90


	//   ....[29]....
        /*019c*/ 	.word	0x00001db0


	//   ....[30]....
        /*01a0*/ 	.word	0x00001de0


	//   ....[31]....
        /*01a4*/ 	.word	0x00001e10


	//   ....[32]....
        /*01a8*/ 	.word	0x00001e30


	//   ....[33]....
        /*01ac*/ 	.word	0x00001e50


	//   ....[34]....
        /*01b0*/ 	.word	0x00001e60


	//   ....[35]....
        /*01b4*/ 	.word	0x00001e70


	//   ....[36]....
        /*01b8*/ 	.word	0x000023c0


	//   ....[37]....
        /*01bc*/ 	.word	0x00002400


	//   ....[38]....
        /*01c0*/ 	.word	0x00002470


	//   ....[39]....
        /*01c4*/ 	.word	0x00002490


	//   ....[40]....
        /*01c8*/ 	.word	0x000024c0


	//   ....[41]....
        /*01cc*/ 	.word	0x000024e0


	//   ....[42]....
        /*01d0*/ 	.word	0x00002510


	//   ....[43]....
        /*01d4*/ 	.word	0x00002530


	//   ....[44]....
        /*01d8*/ 	.word	0x00002560


	//   ....[45]....
        /*01dc*/ 	.word	0x00002590


	//   ....[46]....
        /*01e0*/ 	.word	0x00002990


	//   ....[47]....
        /*01e4*/ 	.word	0x00002ac0


	//   ....[48]....
        /*01e8*/ 	.word	0x00002be0


	//   ....[49]....
        /*01ec*/ 	.word	0x00002c30


	//   ....[50]....
        /*01f0*/ 	.word	0x00002c60


	//   ....[51]....
        /*01f4*/ 	.word	0x00002c80


	//   ....[52]....
        /*01f8*/ 	.word	0x00002ca0


	//   ....[53]....
        /*01fc*/ 	.word	0x00002d50


	//   ....[54]....
        /*0200*/ 	.word	0x00002da0


	//   ....[55]....
        /*0204*/ 	.word	0x00002dc0


	//   ....[56]....
        /*0208*/ 	.word	0x00002de0


	//   ....[57]....
        /*020c*/ 	.word	0x00002e00


	//----- nvinfo : EIATTR_EXIT_INSTR_OFFSETS
	.align		4
.L_3879:
        /*0210*/ 	.byte	0x04, 0x1c
        /*0212*/ 	.short	(.L_3881 - .L_3880)


	//   ....[0]....
.L_3880:
        /*0214*/ 	.word	0x00002ec0


	//   ....[1]....
        /*0218*/ 	.word	0x000030e0


	//----- nvinfo : EIATTR_MAX_THREADS
	.align		4
.L_3881:
        /*021c*/ 	.byte	0x04, 0x05
        /*021e*/ 	.short	(.L_3883 - .L_3882)
.L_3882:
        /*0220*/ 	.word	0x00000020
        /*0224*/ 	.word	0x00000001
        /*0228*/ 	.word	0x00000001


	//----- nvinfo : EIATTR_CRS_STACK_SIZE
	.align		4
.L_3883:
        /*022c*/ 	.byte	0x04, 0x1e
        /*022e*/ 	.short	(.L_3885 - .L_3884)
.L_3884:
        /*0230*/ 	.word	0x00000000
.L_3885:


//--------------------- .nv.info._Z25selective_scan_bwd_kernelI32Selective_Scan_bwd_kernel_traitsILi32ELi4ELb1ELb1ELb0ELb1ELb0EffEEv12SSMParamsBwd --------------------------
	.section	.nv.info._Z25selective_scan_bwd_kernelI32Selective_Scan_bwd_kernel_traitsILi32ELi4ELb1ELb1ELb0ELb1ELb0EffEEv12SSMParamsBwd,"",@"SHT_CUDA_INFO"
	.sectionflags	@""
	.align	4


	//----- nvinfo : EIATTR_CUDA_API_VERSION
	.align		4
        /*0000*/ 	.byte	0x04, 0x37
        /*0002*/ 	.short	(.L_3887 - .L_3886)
.L_3886:
        /*0004*/ 	.word	0x00000082


	//----- nvinfo : EIATTR_SW2861232_WAR
	.align		4
.L_3887:
        /*0008*/ 	.byte	0x01, 0x35
	.zero		2


	//----- nvinfo : EIATTR_PARAM_CBANK
	.align		4
        /*000c*/ 	.byte	0x04, 0x0a
        /*000e*/ 	.short	(.L_3889 - .L_3888)
	.align		4
.L_3888:
        /*0010*/ 	.word	index@(.nv.constant0._Z25selective_scan_bwd_kernelI32Selective_Scan_bwd_kernel_traitsILi32ELi4ELb1ELb1ELb0ELb1ELb0EffEEv12SSMParamsBwd)
        /*0014*/ 	.short	0x0160
        /*0016*/ 	.short	0x01f0


	//----- nvinfo : EIATTR_CBANK_PARAM_SIZE
	.align		4
.L_3889:
        /*0018*/ 	.byte	0x03, 0x19
        /*001a*/ 	.short	0x01f0


	//----- nvinfo : EIATTR_KPARAM_INFO
	.align		4
        /*001c*/ 	.byte	0x04, 0x17
        /*001e*/ 	.short	(.L_3891 - .L_3890)
.L_3890:
        /*0020*/ 	.word	0x00000000
        /*0024*/ 	.short	0x0000
        /*0026*/ 	.short	0x0000
        /*0028*/ 	.byte	0x00, 0xf0, 0xc1, 0x07


	//----- nvinfo : EIATTR_MAXREG_COUNT
	.align		4
.L_3891:
        /*002c*/ 	.byte	0x03, 0x1b
        /*002e*/ 	.short	0x00ff


	//----- nvinfo : EIATTR_NUM_BARRIERS
	.align		4
        /*0030*/ 	.byte	0x02, 0x4c
        /*0032*/ 	.byte	0x01
	.zero		1


	//----- nvinfo : EIATTR_MERCURY_ISA_VERSION
	.align		4
        /*0034*/ 	.byte	0x03, 0x5f
        /*0036*/ 	.short	0x0000


	//----- nvinfo : EIATTR_COOP_GROUP_MASK_REGIDS
	.align		4
        /*0038*/ 	.byte	0x04, 0x29
        /*003a*/ 	.short	(.L_3893 - .L_3892)


	//   ....[0]....
.L_3892:
        /*003c*/ 	.word	0xffffffff


	//   ....[1]....
        /*0040*/ 	.word	0xffffffff


	//   ....[2]....
        /*0044*/ 	.word	0xffffffff


	//   ....[3]....
        /*0048*/ 	.word	0xffffffff


	//   ....[4]....
        /*004c*/ 	.word	0xffffffff


	//   ....[5]....
        /*0050*/ 	.word	0xffffffff


	//   ....[6]....
        /*0054*/ 	.word	0xffffffff


	//   ....[7]....
        /*0058*/ 	.word	0xffffffff


	//   ....[8]....
        /*005c*/ 	.word	0xffffffff


	//   ....[9]....
        /*0060*/ 	.word	0xffffffff


	//   ....[10]....
        /*0064*/ 	.word	0xffffffff


	//   ....[11]....
        /*0068*/ 	.word	0xffffffff


	//   ....[12]....
        /*006c*/ 	.word	0xffffffff


	//   ....[13]....
        /*0070*/ 	.word	0xffffffff


	//   ....[14]....
        /*0074*/ 	.word	0xffffffff


	//   ....[15]....
        /*0078*/ 	.word	0xffffffff


	//   ....[16]....
        /*007c*/ 	.word	0xffffffff


	//   ....[17]....
        /*0080*/ 	.word	0xffffffff


	//   ....[18]....
        /*0084*/ 	.word	0xffffffff


	//   ....[19]....
        /*0088*/ 	.word	0xffffffff


	//   ....[20]....
        /*008c*/ 	.word	0xffffffff


	//   ....[21]....
        /*0090*/ 	.word	0xffffffff


	//   ....[22]....
        /*0094*/ 	.word	0xffffffff


	//   ....[23]....
        /*0098*/ 	.word	0xffffffff


	//   ....[24]....
        /*009c*/ 	.word	0xffffffff


	//   ....[25]....
        /*00a0*/ 	.word	0xffffffff


	//   ....[26]....
        /*00a4*/ 	.word	0xffffffff


	//   ....[27]....
        /*00a8*/ 	.word	0xffffffff


	//   ....[28]....
        /*00ac*/ 	.word	0xffffffff


	//   ....[29]....
        /*00b0*/ 	.word	0xffffffff


	//   ....[30]....
        /*00b4*/ 	.word	0xffffffff


	//   ....[31]....
        /*00b8*/ 	.word	0xffffffff


	//   ....[32]....
        /*00bc*/ 	.word	0xffffffff


	//   ....[33]....
        /*00c0*/ 	.word	0xffffffff


	//   ....[34]....
        /*00c4*/ 	.word	0xffffffff


	//   ....[35]....
        /*00c8*/ 	.word	0xffffffff


	//   ....[36]....
        /*00cc*/ 	.word	0xffffffff


	//   ....[37]....
        /*00d0*/ 	.word	0xffffffff


	//   ....[38]....
        /*00d4*/ 	.word	0xffffffff


	//   ....[39]....
        /*00d8*/ 	.word	0xffffffff


	//   ....[40]....
        /*00dc*/ 	.word	0xffffffff


	//   ....[41]....
        /*00e0*/ 	.word	0xffffffff


	//   ....[42]....
        /*00e4*/ 	.word	0xffffffff


	//   ....[43]....
        /*00e8*/ 	.word	0xffffffff


	//   ....[44]....
        /*00ec*/ 	.word	0xffffffff


	//   ....[45]....
        /*00f0*/ 	.word	0xffffffff


	//   ....[46]....
        /*00f4*/ 	.word	0xffffffff


	//   ....[47]....
        /*00f8*/ 	.word	0xffffffff


	//   ....[48]....
        /*00fc*/ 	.word	0xffffffff


	//   ....[49]....
        /*0100*/ 	.word	0xffffffff


	//   ....[50]....
        /*0104*/ 	.word	0xffffffff


	//   ....[51]....
        /*0108*/ 	.word	0xffffffff


	//   ....[52]....
        /*010c*/ 	.word	0xffffffff


	//   ....[53]....
        /*0110*/ 	.word	0xffffffff


	//   ....[54]....
        /*0114*/ 	.word	0xffffffff


	//----- nvinfo : EIATTR_COOP_GROUP_INSTR_OFFSETS
	.align		4
.L_3893:
        /*0118*/ 	.byte	0x04, 0x28
        /*011a*/ 	.short	(.L_3895 - .L_3894)


	//   ....[0]....
.L_3894:
        /*011c*/ 	.word	0x000009a0


	//   ....[1]....
        /*0120*/ 	.word	0x00000a10


	//   ....[2]....
        /*0124*/ 	.word	0x00000af0


	//   ....[3]....
        /*0128*/ 	.word	0x000017f0


	//   ....[4]....
        /*012c*/ 	.word	0x00001bb0


	//   ....[5]....
        /*0130*/ 	.word	0x00001bf0


	//   ....[6]....
        /*0134*/ 	.word	0x00001c00


	//   ....[7]....
        /*0138*/ 	.word	0x00001c10


	//   ....[8]....
        /*013c*/ 	.word	0x00001c40


	//   ....[9]....
        /*0140*/ 	.word	0x00001c70


	//   ....[10]....
        /*0144*/ 	.word	0x00001c90


	//   ....[11]....
        /*0148*/ 	.word	0x00001cb0


	//   ....[12]....
        /*014c*/ 	.word	0x00001ce0


	//   ....[13]....
        /*0150*/ 	.word	0x00001d10


	//   ....[14]....
        /*0154*/ 	.word	0x00001d30


	//   ....[15]....
        /*0158*/ 	.word	0x00001d50


	//   ....[16]....
        /*015c*/ 	.word	0x00001d90


	//   ....[17]....
        /*0160*/ 	.word	0x00001dc0


	//   ....[18]....
        /*0164*/ 	.word	0x00001df0


	//   ....[19]....
        /*0168*/ 	.word	0x00001e20


	//   ....[20]....
        /*016c*/ 	.word	0x00001e80


	//   ....[21]....
        /*0170*/ 	.word	0x00001eb0


	//   ....[22]....
        /*0174*/ 	.word	0x00001ed0


	//   ....[23]....
        /*0178*/ 	.word	0x00001ee0


	//   ....[24]....
        /*017c*/ 	.word	0x00001f20


	//   ....[25]....
        /*0180*/ 	.word	0x00001f40


	//   ....[26]....
        /*0184*/ 	.word	0x00001f70


	//   ....[27]....
        /*0188*/ 	.word	0x00001f90


	//   ....[28]....
        /*018c*/ 	.word	0x00001fb0


	//   ....[29]....
        /*0190*/ 	.word	0x00001fd0


	//   ....[30]....
        /*0194*/ 	.word	0x00001fe0


	//   ....[31]....
        /*0198*/ 	.word	0x00001ff0


	//   ....[32]....
        /*019c*/ 	.word	0x000024a0


	//   ....[33]....
        /*01a0*/ 	.word	0x000024e0


	//   ....[34]....
        /*01a4*/ 	.word	0x00002570


	//   ....[35]....
        /*01a8*/ 	.word	0x00002590


	//   ....[36]....
        /*01ac*/ 	.word	0x000025c0


	//   ....[37]....
        /*01b0*/ 	.word	0x000025e0


	//   ....[38]....
        /*01b4*/ 	.word	0x00002610


	//   ....[39]....
        /*01b8*/ 	.word	0x00002630


	//   ....[40]....
        /*01bc*/ 	.word	0x00002670


	//   ....[41]....
        /*01c0*/ 	.word	0x00002680


	//   ....[42]....
        /*01c4*/ 	.word	0x000029c0


	//   ....[43]....
        /*01c8*/ 	.word	0x00002b10


	//   ....[44]....
        /*01cc*/ 	.word	0x00002da0


	//   ....[45]....
        /*01d0*/ 	.word	0x00002f10


	//   ....[46]....
        /*01d4*/ 	.word	0x00002f60


	//   ....[47]....
        /*01d8*/ 	.word	0x00002f90


	//   ....[48]....
        /*01dc*/ 	.word	0x00002fb0


	//   ....[49]....
        /*01e0*/ 	.word	0x00002fd0


	//   ....[50]....
        /*01e4*/ 	.word	0x00003080


	//   ....[51]....
        /*01e8*/ 	.word	0x000030d0


	//   ....[52]....
        /*01ec*/ 	.word	0x000030f0


	//   ....[53]....
        /*01f0*/ 	.word	0x00003110


	//   ....[54]....
        /*01f4*/ 	.word	0x00003130


	//----- nvinfo : EIATTR_EXIT_INSTR_OFFSETS
	.align		4
.L_3895:
        /*01f8*/ 	.byte	0x04, 0x1c
        /*01fa*/ 	.short	(.L_3897 - .L_3896)


	//   ....[0]....
.L_3896:
        /*01fc*/ 	.word	0x000031f0


	//   ....[1]....
        /*0200*/ 	.word	0x00003410


	//----- nvinfo : EIATTR_MAX_THREADS
	.align		4
.L_3897:
        /*0204*/ 	.byte	0x04, 0x05
        /*0206*/ 	.short	(.L_3899 - .L_3898)
.L_3898:
        /*0208*/ 	.word	0x00000020
        /*020c*/ 	.word	0x00000001
        /*0210*/ 	.word	0x00000001


	//----- nvinfo : EIATTR_CRS_STACK_SIZE
	.align		4
.L_3899:
        /*0214*/ 	.byte	0x04, 0x1e
        /*0216*/ 	.short	(.L_3901 - .L_3900)
.L_3900:
        /*0218*/ 	.word	0x00000000
.L_3901:


//--------------------- .nv.info._Z25selective_scan_bwd_kernelI32Selective_Scan_bwd_kernel_traitsILi32ELi4ELb1ELb1ELb0ELb1ELb1EffEEv12SSMParamsBwd --------------------------
	.section	.nv.info._Z25selective_scan_bwd_kernelI32Selective_Scan_bwd_kernel_traitsILi32ELi4ELb1ELb1ELb0ELb1ELb1EffEEv12SSMParamsBwd,"",@"SHT_CUDA_INFO"
	.sectionflags	@""
	.align	4


	//----- nvinfo : EIATTR_CUDA_API_VERSION
	.align		4
        /*0000*/ 	.byte	0x04, 0x37
        /*0002*/ 	.short	(.L_3903 - .L_3902)
.L_3902:
        /*0004*/ 	.word	0x00000082


	//----- nvinfo : EIATTR_SW2861232_WAR
	.align		4
.L_3903:
        /*0008*/ 	.byte	0x01, 0x35
	.zero		2


	//----- nvinfo : EIATTR_PARAM_CBANK
	.align		4
        /*000c*/ 	.byte	0x04, 0x0a
        /*000e*/ 	.short	(.L_3905 - .L_3904)
	.align		4
.L_3904:
        /*0010*/ 	.word	index@(.nv.constant0._Z25selective_scan_bwd_kernelI32Selective_Scan_bwd_kernel_traitsILi32ELi4ELb1ELb1ELb0ELb1ELb1EffEEv12SSMParamsBwd)
        /*0014*/ 	.short	0x0160
        /*0016*/ 	.short	0x01f0


	//----- nvinfo : EIATTR_CBANK_PARAM_SIZE
	.align		4
.L_3905:
        /*0018*/ 	.byte	0x03, 0x19
        /*001a*/ 	.short	0x01f0


	//----- nvinfo : EIATTR_KPARAM_INFO
	.align		4
        /*001c*/ 	.byte	0x04, 0x17
        /*001e*/ 	.short	(.L_3907 - .L_3906)
.L_3906:
        /*0020*/ 	.word	0x00000000
        /*0024*/ 	.short	0x0000
        /*0026*/ 	.short	0x0000
        /*0028*/ 	.byte	0x00, 0xf0, 0xc1, 0x07


	//----- nvinfo : EIATTR_MAXREG_COUNT
	.align		4
.L_3907:
        /*002c*/ 	.byte	0x03, 0x1b
        /*002e*/ 	.short	0x00ff


	//----- nvinfo : EIATTR_NUM_BARRIERS
	.align		4
        /*0030*/ 	.byte	0x02, 0x4c
        /*0032*/ 	.byte	0x01
	.zero		1


	//----- nvinfo : EIATTR_MERCURY_ISA_VERSION
	.align		4
        /*0034*/ 	.byte	0x03, 0x5f
        /*0036*/ 	.short	0x0000


	//----- nvinfo : EIATTR_COOP_GROUP_MASK_REGIDS
	.align		4
        /*0038*/ 	.byte	0x04, 0x29
        /*003a*/ 	.short	(.L_3909 - .L_3908)


	//   ....[0]....
.L_3908:
        /*003c*/ 	.word	0xffffffff


	//   ....[1]....
        /*0040*/ 	.word	0xffffffff


	//   ....[2]....
        /*0044*/ 	.word	0xffffffff


	//   ....[3]....
        /*0048*/ 	.word	0xffffffff


	//   ....[4]....
        /*004c*/ 	.word	0xffffffff


	//   ....[5]....
        /*0050*/ 	.word	0xffffffff


	//   ....[6]....
        /*0054*/ 	.word	0xffffffff


	//   ....[7]....
        /*0058*/ 	.word	0xffffffff


	//   ....[8]....
        /*005c*/ 	.word	0xffffffff


	//   ....[9]....
        /*0060*/ 	.word	0xffffffff


	//   ....[10]....
        /*0064*/ 	.word	0xffffffff


	//   ....[11]....
        /*0068*/ 	.word	0xffffffff


	//   ....[12]....
        /*006c*/ 	.word	0xffffffff


	//   ....[13]....
        /*0070*/ 	.word	0xffffffff


	//   ....[14]....
        /*0074*/ 	.word	0xffffffff


	//   ....[15]....
        /*0078*/ 	.word	0xffffffff


	//   ....[16]....
        /*007c*/ 	.word	0xffffffff


	//   ....[17]....
        /*0080*/ 	.word	0xffffffff


	//   ....[18]....
        /*0084*/ 	.word	0xffffffff


	//   ....[19]....
        /*0088*/ 	.word	0xffffffff


	//   ....[20]....
        /*008c*/ 	.word	0xffffffff


	//   ....[21]....
        /*0090*/ 	.word	0xffffffff


	//   ....[22]....
        /*0094*/ 	.word	0xffffffff


	//   ....[23]....
        /*0098*/ 	.word	0xffffffff


	//   ....[24]....
        /*009c*/ 	.word	0xffffffff


	//   ....[25]....
        /*00a0*/ 	.word	0xffffffff


	//   ....[26]....
        /*00a4*/ 	.word	0xffffffff


	//   ....[27]....
        /*00a8*/ 	.word	0xffffffff


	//   ....[28]....
        /*00ac*/ 	.word	0xffffffff


	//   ....[29]....
        /*00b0*/ 	.word	0xffffffff


	//   ....[30]....
        /*00b4*/ 	.word	0xffffffff


	//   ....[31]....
        /*00b8*/ 	.word	0xffffffff


	//   ....[32]....
        /*00bc*/ 	.word	0xffffffff


	//   ....[33]....
        /*00c0*/ 	.word	0xffffffff


	//   ....[34]....
        /*00c4*/ 	.word	0xffffffff


	//   ....[35]....
        /*00c8*/ 	.word	0xffffffff


	//   ....[36]....
        /*00cc*/ 	.word	0xffffffff


	//   ....[37]....
        /*00d0*/ 	.word	0xffffffff


	//   ....[38]....
        /*00d4*/ 	.word	0xffffffff


	//   ....[39]....
        /*00d8*/ 	.word	0xffffffff


	//   ....[40]....
        /*00dc*/ 	.word	0xffffffff


	//   ....[41]....
        /*00e0*/ 	.word	0xffffffff


	//   ....[42]....
        /*00e4*/ 	.word	0xffffffff


	//   ....[43]....
        /*00e8*/ 	.word	0xffffffff


	//   ....[44]....
        /*00ec*/ 	.word	0xffffffff


	//   ....[45]....
        /*00f0*/ 	.word	0xffffffff


	//   ....[46]....
        /*00f4*/ 	.word	0xffffffff


	//   ....[47]....
        /*00f8*/ 	.word	0xffffffff


	//   ....[48]....
        /*00fc*/ 	.word	0xffffffff


	//   ....[49]....
        /*0100*/ 	.word	0xffffffff


	//   ....[50]....
        /*0104*/ 	.word	0xffffffff


	//   ....[51]....
        /*0108*/ 	.word	0xffffffff


	//   ....[52]....
        /*010c*/ 	.word	0xffffffff


	//   ....[53]....
        /*0110*/ 	.word	0xffffffff


	//   ....[54]....
        /*0114*/ 	.word	0xffffffff


	//   ....[55]....
        /*0118*/ 	.word	0xffffffff


	//   ....[56]....
        /*011c*/ 	.word	0xffffffff


	//   ....[57]....
        /*0120*/ 	.word	0xffffffff


	//   ....[58]....
        /*0124*/ 	.word	0xffffffff


	//----- nvinfo : EIATTR_COOP_GROUP_INSTR_OFFSETS
	.align		4
.L_3909:
        /*0128*/ 	.byte	0x04, 0x28
        /*012a*/ 	.short	(.L_3911 - .L_3910)


	//   ....[0]....
.L_3910:
        /*012c*/ 	.word	0x000009b0


	//   ....[1]....
        /*0130*/ 	.word	0x00000a20


	//   ....[2]....
        /*0134*/ 	.word	0x00000be0


	//   ....[3]....
        /*0138*/ 	.word	0x00001560


	//   ....[4]....
        /*013c*/ 	.word	0x00001710


	//   ....[5]....
        /*0140*/ 	.word	0x00001910


	//   ....[6]....
        /*0144*/ 	.word	0x00001a60


	//   ....[7]....
        /*0148*/ 	.word	0x00001fc0


	//   ....[8]....
        /*014c*/ 	.word	0x00002360


	//   ....[9]....
        /*0150*/ 	.word	0x000023a0


	//   ....[10]....
        /*0154*/ 	.word	0x000023c0


	//   ....[11]....
        /*0158*/ 	.word	0x000023d0


	//   ....[12]....
        /*015c*/ 	.word	0x00002400


	//   ....[13]....
        /*0160*/ 	.word	0x00002420


	//   ....[14]....
        /*0164*/ 	.word	0x00002450


	//   ....[15]....
        /*0168*/ 	.word	0x00002470


	//   ....[16]....
        /*016c*/ 	.word	0x000024a0


	//   ....[17]....
        /*0170*/ 	.word	0x000024c0


	//   ....[18]....
        /*0174*/ 	.word	0x000024f0


	//   ....[19]....
        /*0178*/ 	.word	0x00002510


	//   ....[20]....
        /*017c*/ 	.word	0x00002550


	//   ....[21]....
        /*0180*/ 	.word	0x00002580


	//   ....[22]....
        /*0184*/ 	.word	0x000025b0


	//   ....[23]....
        /*0188*/ 	.word	0x000025e0


	//   ....[24]....
        /*018c*/ 	.word	0x00002640


	//   ....[25]....
        /*0190*/ 	.word	0x00002660


	//   ....[26]....
        /*0194*/ 	.word	0x00002690


	//   ....[27]....
        /*0198*/ 	.word	0x000026a0


	//   ....[28]....
        /*019c*/ 	.word	0x000026d0


	//   ....[29]....
        /*01a0*/ 	.word	0x000026f0


	//   ....[30]....
        /*01a4*/ 	.word	0x00002720


	//   ....[31]....
        /*01a8*/ 	.word	0x00002730


	//   ....[32]....
        /*01ac*/ 	.word	0x00002740


	//   ....[33]....
        /*01b0*/ 	.word	0x00002750


	//   ....[34]....
        /*01b4*/ 	.word	0x00002760


	//   ....[35]....
        /*01b8*/ 	.word	0x00002780


	//   ....[36]....
        /*01bc*/ 	.word	0x00002c50


	//   ....[37]....
        /*01c0*/ 	.word	0x00002c90


	//   ....[38]....
        /*01c4*/ 	.word	0x00002d00


	//   ....[39]....
        /*01c8*/ 	.word	0x00002d20


	//   ....[40]....
        /*01cc*/ 	.word	0x00002d50


	//   ....[41]....
        /*01d0*/ 	.word	0x00002d70


	//   ....[42]....
        /*01d4*/ 	.word	0x00002da0


	//   ....[43]....
        /*01d8*/ 	.word	0x00002dc0


	//   ....[44]....
        /*01dc*/ 	.word	0x00002e00


	//   ....[45]....
        /*01e0*/ 	.word	0x00002e10


	//   ....[46]....
        /*01e4*/ 	.word	0x00003130


	//   ....[47]....
        /*01e8*/ 	.word	0x00003260


	//   ....[48]....
        /*01ec*/ 	.word	0x00003550


	//   ....[49]....
        /*01f0*/ 	.word	0x00003680


	//   ....[50]....
        /*01f4*/ 	.word	0x000036d0


	//   ....[51]....
        /*01f8*/ 	.word	0x00003700


	//   ....[52]....
        /*01fc*/ 	.word	0x00003720


	//   ....[53]....
        /*0200*/ 	.word	0x00003740


	//   ....[54]....
        /*0204*/ 	.word	0x000037f0


	//   ....[55]....
        /*0208*/ 	.word	0x00003840


	//   ....[56]....
        /*020c*/ 	.word	0x00003860


	//   ....[57]....
        /*0210*/ 	.word	0x00003880


	//   ....[58]....
        /*0214*/ 	.word	0x000038a0


	//----- nvinfo : EIATTR_EXIT_INSTR_OFFSETS
	.align		4
.L_3911:
        /*0218*/ 	.byte	0x04, 0x1c
        /*021a*/ 	.short	(.L_3913 - .L_3912)


	//   ....[0]....
.L_3912:
        /*021c*/ 	.word	0x00003960


	//   ....[1]....
        /*0220*/ 	.word	0x00003b80


	//----- nvinfo : EIATTR_MAX_THREADS
	.align		4
.L_3913:
        /*0224*/ 	.byte	0x04, 0x05
        /*0226*/ 	.short	(.L_3915 - .L_3914)
.L_3914:
        /*0228*/ 	.word	0x00000020
        /*022c*/ 	.word	0x00000001
        /*0230*/ 	.word	0x00000001


	//----- nvinfo : EIATTR_CRS_STACK_SIZE
	.align		4
.L_3915:
        /*0234*/ 	.byte	0x04, 0x1e
        /*0236*/ 	.short	(.L_3917 - .L_3916)
.L_3916:
        /*0238*/ 	.word	0x00000000
.L_3917:


//--------------------- .nv.info._Z25selective_scan_bwd_kernelI32Selective_Scan_bwd_kernel_traitsILi32ELi4ELb1ELb1ELb1ELb0ELb0EffEEv12SSMParamsBwd --------------------------
	.section	.nv.info._Z25selective_scan_bwd_kernelI32Selective_Scan_bwd_kernel_traitsILi32ELi4ELb1ELb1ELb1ELb0ELb0EffEEv12SSMParamsBwd,"",@"SHT_CUDA_INFO"
	.sectionflags	@""
	.align	4


	//----- nvinfo : EIATTR_CUDA_API_VERSION
	.align		4
        /*0000*/ 	.byte	0x04, 0x37
        /*0002*/ 	.short	(.L_3919 - .L_3918)
.L_3918:
        /*0004*/ 	.word	0x00000082


	//----- nvinfo : EIATTR_SW2861232_WAR
	.align		4
.L_3919:
        /*0008*/ 	.byte	0x01, 0x35
	.zero		2


	//----- nvinfo : EIATTR_PARAM_CBANK
	.align		4
        /*000c*/ 	.byte	0x04, 0x0a
        /*000e*/ 	.short	(.L_3921 - .L_3920)
	.align		4
.L_3920:
        /*0010*/ 	.word	index@(.nv.constant0._Z25selective_scan_bwd_kernelI32Selective_Scan_bwd_kernel_traitsILi32ELi4ELb1ELb1ELb1ELb0ELb0EffEEv12SSMParamsBwd)
        /*0014*/ 	.short	0x0160
        /*0016*/ 	.short	0x01f0


	//----- nvinfo : EIATTR_CBANK_PARAM_SIZE
	.align		4
.L_3921:
        /*0018*/ 	.byte	0x03, 0x19
        /*001a*/ 	.short	0x01f0


	//----- nvinfo : EIATTR_KPARAM_INFO
	.align		4
        /*001c*/ 	.byte	0x04, 0x17
        /*001e*/ 	.short	(.L_3923 - .L_3922)
.L_3922:
        /*0020*/ 	.word	0x00000000
        /*0024*/ 	.short	0x0000
        /*0026*/ 	.short	0x0000
        /*0028*/ 	.byte	0x00, 0xf0, 0xc1, 0x07


	//----- nvinfo : EIATTR_MAXREG_COUNT
	.align		4
.L_3923:
        /*002c*/ 	.byte	0x03, 0x1b
        /*002e*/ 	.short	0x00ff


	//----- nvinfo : EIATTR_NUM_BARRIERS
	.align		4
        /*0030*/ 	.byte	0x02, 0x4c
        /*0032*/ 	.byte	0x01
	.zero		1


	//----- nvinfo : EIATTR_MERCURY_ISA_VERSION
	.align		4
        /*0034*/ 	.byte	0x03, 0x5f
        /*0036*/ 	.short	0x0000


	//----- nvinfo : EIATTR_COOP_GROUP_MASK_REGIDS
	.align		4
        /*0038*/ 	.byte	0x04, 0x29
        /*003a*/ 	.short	(.L_3925 - .L_3924)


	//   ....[0]....
.L_3924:
        /*003c*/ 	.word	0xffffffff


	//   ....[1]....
        /*0040*/ 	.word	0xffffffff


	//   ....[2]....
        /*0044*/ 	.word	0xffffffff


	//   ....[3]....
        /*0048*/ 	.word	0xffffffff


	//   ....[4]....
        /*004c*/ 	.word	0xffffffff


	//   ....[5]....
        /*0050*/ 	.word	0xffffffff


	//   ....[6]....
        /*0054*/ 	.word	0xffffffff


	//   ....[7]....
        /*0058*/ 	.word	0xffffffff


	//   ....[8]....
        /*005c*/ 	.word	0xffffffff


	//   ....[9]....
        /*0060*/ 	.word	0xffffffff


	//   ....[10]....
        /*0064*/ 	.word	0xffffffff


	//   ....[11]....
        /*0068*/ 	.word	0xffffffff


	//   ....[12]....
        /*006c*/ 	.word	0xffffffff


	//   ....[13]....
        /*0070*/ 	.word	0xffffffff


	//   ....[14]....
        /*0074*/ 	.word	0xffffffff


	//   ....[15]....
        /*0078*/ 	.word	0xffffffff


	//   ....[16]....
        /*007c*/ 	.word	0xffffffff


	//   ....[17]....
        /*0080*/ 	.word	0xffffffff


	//   ....[18]....
        /*0084*/ 	.word	0xffffffff


	//   ....[19]....
        /*0088*/ 	.word	0xffffffff


	//   ....[20]....
        /*008c*/ 	.word	0xffffffff


	//   ....[21]....
        /*0090*/ 	.word	0xffffffff


	//   ....[22]....
        /*0094*/ 	.word	0xffffffff


	//   ....[23]....
        /*0098*/ 	.word	0xffffffff


	//   ....[24]....
        /*009c*/ 	.word	0xffffffff


	//   ....[25]....
        /*00a0*/ 	.word	0xffffffff


	//   ....[26]....
        /*00a4*/ 	.word	0xffffffff


	//   ....[27]....
        /*00a8*/ 	.word	0xffffffff


	//   ....[28]....
        /*00ac*/ 	.word	0xffffffff


	//   ....[29]....
        /*00b0*/ 	.word	0xffffffff


	//   ....[30]....
        /*00b4*/ 	.word	0xffffffff


	//   ....[31]....
        /*00b8*/ 	.word	0xffffffff


	//   ....[32]....
        /*00bc*/ 	.word	0xffffffff


	//   ....[33]....
        /*00c0*/ 	.word	0xffffffff


	//   ....[34]....
        /*00c4*/ 	.word	0xffffffff


	//   ....[35]....
        /*00c8*/ 	.word	0xffffffff


	//   ....[36]....
        /*00cc*/ 	.word	0xffffffff


	//   ....[37]....
        /*00d0*/ 	.word	0xffffffff


	//   ....[38]....
        /*00d4*/ 	.word	0xffffffff


	//   ....[39]....
        /*00d8*/ 	.word	0xffffffff


	//   ....[40]....
        /*00dc*/ 	.word	0xffffffff


	//   ....[41]....
        /*00e0*/ 	.word	0xffffffff


	//   ....[42]....
        /*00e4*/ 	.word	0xffffffff


	//   ....[43]....
        /*00e8*/ 	.word	0xffffffff


	//   ....[44]....
        /*00ec*/ 	.word	0xffffffff


	//   ....[45]....
        /*00f0*/ 	.word	0xffffffff


	//   ....[46]....
        /*00f4*/ 	.word	0xffffffff


	//   ....[47]....
        /*00f8*/ 	.word	0xffffffff


	//   ....[48]....
        /*00fc*/ 	.word	0xffffffff


	//   ....[49]....
        /*0100*/ 	.word	0xffffffff


	//----- nvinfo : EIATTR_COOP_GROUP_INSTR_OFFSETS
	.align		4
.L_3925:
        /*0104*/ 	.byte	0x04, 0x28
        /*0106*/ 	.short	(.L_3927 - .L_3926)


	//   ....[0]....
.L_3926:
        /*0108*/ 	.word	0x00000a20


	//   ....[1]....
        /*010c*/ 	.word	0x00000a90


	//   ....[2]....
        /*0110*/ 	.word	0x00000b10


	//   ....[3]....
        /*0114*/ 	.word	0x000010c0


	//   ....[4]....
        /*0118*/ 	.word	0x00001290


	//   ....[5]....
        /*011c*/ 	.word	0x00001550


	//   ....[6]....
        /*0120*/ 	.word	0x00001580


	//   ....[7]....
        /*0124*/ 	.word	0x00001590


	//   ....[8]....
        /*0128*/ 	.word	0x000015a0


	//   ....[9]....
        /*012c*/ 	.word	0x000015d0


	//   ....[10]....
        /*0130*/ 	.word	0x00001600


	//   ....[11]....
        /*0134*/ 	.word	0x00001620


	//   ....[12]....
        /*0138*/ 	.word	0x00001640


	//   ....[13]....
        /*013c*/ 	.word	0x00001670


	//   ....[14]....
        /*0140*/ 	.word	0x000016a0


	//   ....[15]....
        /*0144*/ 	.word	0x000016c0


	//   ....[16]....
        /*0148*/ 	.word	0x000016e0


	//   ....[17]....
        /*014c*/ 	.word	0x00001720


	//   ....[18]....
        /*0150*/ 	.word	0x00001750


	//   ....[19]....
        /*0154*/ 	.word	0x00001790


	//   ....[20]....
        /*0158*/ 	.word	0x000017c0


	//   ....[21]....
        /*015c*/ 	.word	0x00001810


	//   ....[22]....
        /*0160*/ 	.word	0x00001830


	//   ....[23]....
        /*0164*/ 	.word	0x00001850


	//   ....[24]....
        /*0168*/ 	.word	0x00001870


	//   ....[25]....
        /*016c*/ 	.word	0x000018a0


	//   ....[26]....
        /*0170*/ 	.word	0x000018c0


	//   ....[27]....
        /*0174*/ 	.word	0x000018e0


	//   ....[28]....
        /*0178*/ 	.word	0x00001900


	//   ....[29]....
        /*017c*/ 	.word	0x00001910


	//   ....[30]....
        /*0180*/ 	.word	0x00001920


	//   ....[31]....
        /*0184*/ 	.word	0x00001930


	//   ....[32]....
        /*0188*/ 	.word	0x00001940


	//   ....[33]....
        /*018c*/ 	.word	0x00001fe0


	//   ....[34]....
        /*0190*/ 	.word	0x000020f0


	//   ....[35]....
        /*0194*/ 	.word	0x00002190


	//   ....[36]....
        /*0198*/ 	.word	0x000021c0


	//   ....[37]....
        /*019c*/ 	.word	0x00002200


	//   ....[38]....
        /*01a0*/ 	.word	0x00002470


	//   ....[39]....
        /*01a4*/ 	.word	0x000025c0


	//   ....[40]....
        /*01a8*/ 	.word	0x000026e0


	//   ....[41]....
        /*01ac*/ 	.word	0x00002730


	//   ....[42]....
        /*01b0*/ 	.word	0x00002760


	//   ....[43]....
        /*01b4*/ 	.word	0x00002780


	//   ....[44]....
        /*01b8*/ 	.word	0x000027a0


	//   ....[45]....
        /*01bc*/ 	.word	0x00002850


	//   ....[46]....
        /*01c0*/ 	.word	0x000028a0


	//   ....[47]....
        /*01c4*/ 	.word	0x000028c0


	//   ....[48]....
        /*01c8*/ 	.word	0x000028e0


	//   ....[49]....
        /*01cc*/ 	.word	0x00002900


	//----- nvinfo : EIATTR_EXIT_INSTR_OFFSETS
	.align		4
.L_3927:
        /*01d0*/ 	.byte	0x04, 0x1c
        /*01d2*/ 	.short	(.L_3929 - .L_3928)


	//   ....[0]....
.L_3928:
        /*01d4*/ 	.word	0x000029c0


	//   ....[1]....
        /*01d8*/ 	.word	0x00002b00


	//----- nvinfo : EIATTR_MAX_THREADS
	.align		4
.L_3929:
        /*01dc*/ 	.byte	0x04, 0x05
        /*01de*/ 	.short	(.L_3931 - .L_3930)
.L_3930:
        /*01e0*/ 	.word	0x00000020
        /*01e4*/ 	.word	0x00000001
        /*01e8*/ 	.word	0x00000001


	//----- nvinfo : EIATTR_CRS_STACK_SIZE
	.align		4
.L_3931:
        /*01ec*/ 	.byte	0x04, 0x1e
        /*01ee*/ 	.short	(.L_3933 - .L_3932)
.L_3932:
        /*01f0*/ 	.word	0x00000000
.L_3933:


//--------------------- .nv.info._Z25selective_scan_bwd_kernelI32Selective_Scan_bwd_kernel_traitsILi32ELi4ELb1ELb1ELb1ELb0ELb1EffEEv12SSMParamsBwd --------------------------
	.section	.nv.info._Z25selective_scan_bwd_kernelI32Selective_Scan_bwd_kernel_traitsILi32ELi4ELb1ELb1ELb1ELb0ELb1EffEEv12SSMParamsBwd,"",@"SHT_CUDA_INFO"
	.sectionflags	@""
	.align	4


	//----- nvinfo : EIATTR_CUDA_API_VERSION
	.align		4
        /*0000*/ 	.byte	0x04, 0x37
        /*0002*/ 	.short	(.L_3935 - .L_3934)
.L_3934:
        /*0004*/ 	.word	0x00000082


	//----- nvinfo : EIATTR_SW2861232_WAR
	.align		4
.L_3935:
        /*0008*/ 	.byte	0x01, 0x35
	.zero		2


	//----- nvinfo : EIATTR_PARAM_CBANK
	.align		4
        /*000c*/ 	.byte	0x04, 0x0a
        /*000e*/ 	.short	(.L_3937 - .L_3936)
	.align		4
.L_3936:
        /*0010*/ 	.word	index@(.nv.constant0._Z25selective_scan_bwd_kernelI32Selective_Scan_bwd_kernel_traitsILi32ELi4ELb1ELb1ELb1ELb0ELb1EffEEv12SSMParamsBwd)
        /*0014*/ 	.short	0x0160
        /*0016*/ 	.short	0x01f0


	//----- nvinfo : EIATTR_CBANK_PARAM_SIZE
	.align		4
.L_3937:
        /*0018*/ 	.byte	0x03, 0x19
        /*001a*/ 	.short	0x01f0


	//----- nvinfo : EIATTR_KPARAM_INFO
	.align		4
        /*001c*/ 	.byte	0x04, 0x17
        /*001e*/ 	.short	(.L_3939 - .L_3938)
.L_3938:
        /*0020*/ 	.word	0x00000000
        /*0024*/ 	.short	0x0000
        /*0026*/ 	.short	0x0000
        /*0028*/ 	.byte	0x00, 0xf0, 0xc1, 0x07


	//----- nvinfo : EIATTR_MAXREG_COUNT
	.align		4
.L_3939:
        /*002c*/ 	.byte	0x03, 0x1b
        /*002e*/ 	.short	0x00ff


	//----- nvinfo : EIATTR_NUM_BARRIERS
	.align		4
        /*0030*/ 	.byte	0x02, 0x4c
        /*0032*/ 	.byte	0x01
	.zero		1


	//----- nvinfo : EIATTR_MERCURY_ISA_VERSION
	.align		4
        /*0034*/ 	.byte	0x03, 0x5f
        /*0036*/ 	.short	0x0000


	//----- nvinfo : EIATTR_COOP_GROUP_MASK_REGIDS
	.align		4
        /*0038*/ 	.byte	0x04, 0x29
        /*003a*/ 	.short	(.L_3941 - .L_3940)


	//   ....[0]....
.L_3940:
        /*003c*/ 	.word	0xffffffff


	//   ....[1]....
        /*0040*/ 	.word	0xffffffff


	//   ....[2]....
        /*0044*/ 	.word	0xffffffff


	//   ....[3]....
        /*0048*/ 	.word	0xffffffff


	//   ....[4]....
        /*004c*/ 	.word	0xffffffff


	//   ....[5]....
        /*0050*/ 	.word	0xffffffff


	//   ....[6]....
        /*0054*/ 	.word	0xffffffff


	//   ....[7]....
        /*0058*/ 	.word	0xffffffff


	//   ....[8]....
        /*005c*/ 	.word	0xffffffff


	//   ....[9]....
        /*0060*/ 	.word	0xffffffff


	//   ....[10]....
        /*0064*/ 	.word	0xffffffff


	//   ....[11]....
        /*0068*/ 	.word	0xffffffff


	//   ....[12]....
        /*006c*/ 	.word	0xffffffff


	//   ....[13]....
        /*0070*/ 	.word	0xffffffff


	//   ....[14]....
        /*0074*/ 	.word	0xffffffff


	//   ....[15]....
        /*0078*/ 	.word	0xffffffff


	//   ....[16]....
        /*007c*/ 	.word	0xffffffff


	//   ....[17]....
        /*0080*/ 	.word	0xffffffff


	//   ....[18]....
        /*0084*/ 	.word	0xffffffff


	//   ....[19]....
        /*0088*/ 	.word	0xffffffff


	//   ....[20]....
        /*008c*/ 	.word	0xffffffff


	//   ....[21]....
        /*0090*/ 	.word	0xffffffff


	//   ....[22]....
        /*0094*/ 	.word	0xffffffff


	//   ....[23]....
        /*0098*/ 	.word	0xffffffff


	//   ....[24]....
        /*009c*/ 	.word	0xffffffff


	//   ....[25]....
        /*00a0*/ 	.word	0xffffffff


	//   ....[26]....
        /*00a4*/ 	.word	0xffffffff


	//   ....[27]....
        /*00a8*/ 	.word	0xffffffff


	//   ....[28]....
        /*00ac*/ 	.word	0xffffffff


	//   ....[29]....
        /*00b0*/ 	.word	0xffffffff


	//   ....[30]....
        /*00b4*/ 	.word	0xffffffff


	//   ....[31]....
        /*00b8*/ 	.word	0xffffffff


	//   ....[32]....
        /*00bc*/ 	.word	0xffffffff


	//   ....[33]....
        /*00c0*/ 	.word	0xffffffff


	//   ....[34]....
        /*00c4*/ 	.word	0xffffffff


	//   ....[35]....
        /*00c8*/ 	.word	0xffffffff


	//   ....[36]....
        /*00cc*/ 	.word	0xffffffff


	//   ....[37]....
        /*00d0*/ 	.word	0xffffffff


	//   ....[38]....
        /*00d4*/ 	.word	0xffffffff


	//   ....[39]....
        /*00d8*/ 	.word	0xffffffff


	//   ....[40]....
        /*00dc*/ 	.word	0xffffffff


	//   ....[41]....
        /*00e0*/ 	.word	0xffffffff


	//   ....[42]....
        /*00e4*/ 	.word	0xffffffff


	//   ....[43]....
        /*00e8*/ 	.word	0xffffffff


	//   ....[44]....
        /*00ec*/ 	.word	0xffffffff


	//   ....[45]....
        /*00f0*/ 	.word	0xffffffff


	//   ....[46]....
        /*00f4*/ 	.word	0xffffffff


	//   ....[47]....
        /*00f8*/ 	.word	0xffffffff


	//   ....[48]....
        /*00fc*/ 	.word	0xffffffff


	//   ....[49]....
        /*0100*/ 	.word	0xffffffff


	//   ....[50]....
        /*0104*/ 	.word	0xffffffff


	//   ....[51]....
        /*0108*/ 	.word	0xffffffff


	//   ....[52]....
        /*010c*/ 	.word	0xffffffff


	//   ....[53]....
        /*0110*/ 	.word	0xffffffff


	//----- nvinfo : EIATTR_COOP_GROUP_INSTR_OFFSETS
	.align		4
.L_3941:
        /*0114*/ 	.byte	0x04, 0x28
        /*0116*/ 	.short	(.L_3943 - .L_3942)


	//   ....[0]....
.L_3942:
        /*0118*/ 	.word	0x00000a60


	//   ....[1]....
        /*011c*/ 	.word	0x00000ad0


	//   ....[2]....
        /*0120*/ 	.word	0x00000c10


	//   ....[3]....
        /*0124*/ 	.word	0x00000d20


	//   ....[4]....
        /*0128*/ 	.word	0x00000ed0


	//   ....[5]....
        /*012c*/ 	.word	0x00001090


	//   ....[6]....
        /*0130*/ 	.word	0x00001240


	//   ....[7]....
        /*0134*/ 	.word	0x00001910


	//   ....[8]....
        /*0138*/ 	.word	0x00001ac0


	//   ....[9]....
        /*013c*/ 	.word	0x00001d50


	//   ....[10]....
        /*0140*/ 	.word	0x00001d70


	//   ....[11]....
        /*0144*/ 	.word	0x00001d80


	//   ....[12]....
        /*0148*/ 	.word	0x00001d90


	//   ....[13]....
        /*014c*/ 	.word	0x00001dc0


	//   ....[14]....
        /*0150*/ 	.word	0x00001de0


	//   ....[15]....
        /*0154*/ 	.word	0x00001e10


	//   ....[16]....
        /*0158*/ 	.word	0x00001e30


	//   ....[17]....
        /*015c*/ 	.word	0x00001e60


	//   ....[18]....
        /*0160*/ 	.word	0x00001e80


	//   ....[19]....
        /*0164*/ 	.word	0x00001eb0


	//   ....[20]....
        /*0168*/ 	.word	0x00001ed0


	//   ....[21]....
        /*016c*/ 	.word	0x00001f10


	//   ....[22]....
        /*0170*/ 	.word	0x00001f40


	//   ....[23]....
        /*0174*/ 	.word	0x00001f80


	//   ....[24]....
        /*0178*/ 	.word	0x00001fb0


	//   ....[25]....
        /*017c*/ 	.word	0x00002000


	//   ....[26]....
        /*0180*/ 	.word	0x00002020


	//   ....[27]....
        /*0184*/ 	.word	0x00002050


	//   ....[28]....
        /*0188*/ 	.word	0x00002060


	//   ....[29]....
        /*018c*/ 	.word	0x00002090


	//   ....[30]....
        /*0190*/ 	.word	0x000020b0


	//   ....[31]....
        /*0194*/ 	.word	0x000020d0


	//   ....[32]....
        /*0198*/ 	.word	0x000020e0


	//   ....[33]....
        /*019c*/ 	.word	0x000020f0


	//   ....[34]....
        /*01a0*/ 	.word	0x00002100


	//   ....[35]....
        /*01a4*/ 	.word	0x00002110


	//   ....[36]....
        /*01a8*/ 	.word	0x00002120


	//   ....[37]....
        /*01ac*/ 	.word	0x000027c0


	//   ....[38]....
        /*01b0*/ 	.word	0x000028d0


	//   ....[39]....
        /*01b4*/ 	.word	0x00002970


	//   ....[40]....
        /*01b8*/ 	.word	0x000029a0


	//   ....[41]....
        /*01bc*/ 	.word	0x000029e0


	//   ....[42]....
        /*01c0*/ 	.word	0x00002c40


	//   ....[43]....
        /*01c4*/ 	.word	0x00002d80


	//   ....[44]....
        /*01c8*/ 	.word	0x00002eb0


	//   ....[45]....
        /*01cc*/ 	.word	0x00002f00


	//   ....[46]....
        /*01d0*/ 	.word	0x00002f30


	//   ....[47]....
        /*01d4*/ 	.word	0x00002f50


	//   ....[48]....
        /*01d8*/ 	.word	0x00002f70


	//   ....[49]....
        /*01dc*/ 	.word	0x00003020


	//   ....[50]....
        /*01e0*/ 	.word	0x00003070


	//   ....[51]....
        /*01e4*/ 	.word	0x00003090


	//   ....[52]....
        /*01e8*/ 	.word	0x000030b0


	//   ....[53]....
        /*01ec*/ 	.word	0x000030d0


	//----- nvinfo : EIATTR_EXIT_INSTR_OFFSETS
	.align		4
.L_3943:
        /*01f0*/ 	.byte	0x04, 0x1c
        /*01f2*/ 	.short	(.L_3945 - .L_3944)


	//   ....[0]....
.L_3944:
        /*01f4*/ 	.word	0x00003190


	//   ....[1]....
        /*01f8*/ 	.word	0x000032d0


	//----- nvinfo : EIATTR_MAX_THREADS
	.align		4
.L_3945:
        /*01fc*/ 	.byte	0x04, 0x05
        /*01fe*/ 	.short	(.L_3947 - .L_3946)
.L_3946:
        /*0200*/ 	.word	0x00000020
        /*0204*/ 	.word	0x00000001
        /*0208*/ 	.word	0x00000001


	//----- nvinfo : EIATTR_CRS_STACK_SIZE
	.align		4
.L_3947:
        /*020c*/ 	.byte	0x04, 0x1e
        /*020e*/ 	.short	(.L_3949 - .L_3948)
.L_3948:
        /*0210*/ 	.word	0x00000000
.L_3949:


//--------------------- .nv.info._Z25selective_scan_bwd_kernelI32Selective_Scan_bwd_kernel_traitsILi32ELi4ELb1ELb1ELb1ELb1ELb0EffEEv12SSMParamsBwd --------------------------
	.section	.nv.info._Z25selective_scan_bwd_kernelI32Selective_Scan_bwd_kernel_traitsILi32ELi4ELb1ELb1ELb1ELb1ELb0EffEEv12SSMParamsBwd,"",@"SHT_CUDA_INFO"
	.sectionflags	@""
	.align	4


	//----- nvinfo : EIATTR_CUDA_API_VERSION
	.align		4
        /*0000*/ 	.byte	0x04, 0x37
        /*0002*/ 	.short	(.L_3951 - .L_3950)
.L_3950:
        /*0004*/ 	.word	0x00000082


	//----- nvinfo : EIATTR_SW2861232_WAR
	.align		4
.L_3951:
        /*0008*/ 	.byte	0x01, 0x35
	.zero		2


	//----- nvinfo : EIATTR_PARAM_CBANK
	.align		4
        /*000c*/ 	.byte	0x04, 0x0a
        /*000e*/ 	.short	(.L_3953 - .L_3952)
	.align		4
.L_3952:
        /*0010*/ 	.word	index@(.nv.constant0._Z25selective_scan_bwd_kernelI32Selective_Scan_bwd_kernel_traitsILi32ELi4ELb1ELb1ELb1ELb1ELb0EffEEv12SSMParamsBwd)
        /*0014*/ 	.short	0x0160
        /*0016*/ 	.short	0x01f0


	//----- nvinfo : EIATTR_CBANK_PARAM_SIZE
	.align		4
.L_3953:
        /*0018*/ 	.byte	0x03, 0x19
        /*001a*/ 	.short	0x01f0


	//----- nvinfo : EIATTR_KPARAM_INFO
	.align		4
        /*001c*/ 	.byte	0x04, 0x17
        /*001e*/ 	.short	(.L_3955 - .L_3954)
.L_3954:
        /*0020*/ 	.word	0x00000000
        /*0024*/ 	.short	0x0000
        /*0026*/ 	.short	0x0000
        /*0028*/ 	.byte	0x00, 0xf0, 0xc1, 0x07


	//----- nvinfo : EIATTR_MAXREG_COUNT
	.align		4
.L_3955:
        /*002c*/ 	.byte	0x03, 0x1b
        /*002e*/ 	.short	0x00ff


	//----- nvinfo : EIATTR_NUM_BARRIERS
	.align		4
        /*0030*/ 	.byte	0x02, 0x4c
        /*0032*/ 	.byte	0x01
	.zero		1


	//----- nvinfo : EIATTR_MERCURY_ISA_VERSION
	.align		4
        /*0034*/ 	.byte	0x03, 0x5f
        /*0036*/ 	.short	0x0000


	//----- nvinfo : EIATTR_COOP_GROUP_MASK_REGIDS
	.align		4
        /*0038*/ 	.byte	0x04, 0x29
        /*003a*/ 	.short	(.L_3957 - .L_3956)


	//   ....[0]....
.L_3956:
        /*003c*/ 	.word	0xffffffff


	//   ....[1]....
        /*0040*/ 	.word	0xffffffff


	//   ....[2]....
        /*0044*/ 	.word	0xffffffff


	//   ....[3]....
        /*0048*/ 	.word	0xffffffff


	//   ....[4]....
        /*004c*/ 	.word	0xffffffff


	//   ....[5]....
        /*0050*/ 	.word	0xffffffff


	//   ....[6]....
        /*0054*/ 	.word	0xffffffff


	//   ....[7]....
        /*0058*/ 	.word	0xffffffff


	//   ....[8]....
        /*005c*/ 	.word	0xffffffff


	//   ....[9]....
        /*0060*/ 	.word	0xffffffff


	//   ....[10]....
        /*0064*/ 	.word	0xffffffff


	//   ....[11]....
        /*0068*/ 	.word	0xffffffff


	//   ....[12]....
        /*006c*/ 	.word	0xffffffff


	//   ....[13]....
        /*0070*/ 	.word	0xffffffff


	//   ....[14]....
        /*0074*/ 	.word	0xffffffff


	//   ....[15]....
        /*0078*/ 	.word	0xffffffff


	//   ....[16]....
        /*007c*/ 	.word	0xffffffff


	//   ....[17]....
        /*0080*/ 	.word	0xffffffff


	//   ....[18]....
        /*0084*/ 	.word	0xffffffff


	//   ....[19]....
        /*0088*/ 	.word	0xffffffff


	//   ....[20]....
        /*008c*/ 	.word	0xffffffff


	//   ....[21]....
        /*0090*/ 	.word	0xffffffff


	//   ....[22]....
        /*0094*/ 	.word	0xffffffff


	//   ....[23]....
        /*0098*/ 	.word	0xffffffff


	//   ....[24]....
        /*009c*/ 	.word	0xffffffff


	//   ....[25]....
        /*00a0*/ 	.word	0xffffffff


	//   ....[26]....
        /*00a4*/ 	.word	0xffffffff


	//   ....[27]....
        /*00a8*/ 	.word	0xffffffff


	//   ....[28]....
        /*00ac*/ 	.word	0xffffffff


	//   ....[29]....
        /*00b0*/ 	.word	0xffffffff


	//   ....[30]....
        /*00b4*/ 	.word	0xffffffff


	//   ....[31]....
        /*00b8*/ 	.word	0xffffffff


	//   ....[32]....
        /*00bc*/ 	.word	0xffffffff


	//   ....[33]....
        /*00c0*/ 	.word	0xffffffff


	//   ....[34]....
        /*00c4*/ 	.word	0xffffffff


	//   ....[35]....
        /*00c8*/ 	.word	0xffffffff


	//   ....[36]....
        /*00cc*/ 	.word	0xffffffff


	//   ....[37]....
        /*00d0*/ 	.word	0xffffffff


	//   ....[38]....
        /*00d4*/ 	.word	0xffffffff


	//   ....[39]....
        /*00d8*/ 	.word	0xffffffff


	//   ....[40]....
        /*00dc*/ 	.word	0xffffffff


	//   ....[41]....
        /*00e0*/ 	.word	0xffffffff


	//   ....[42]....
        /*00e4*/ 	.word	0xffffffff


	//   ....[43]....
        /*00e8*/ 	.word	0xffffffff


	//   ....[44]....
        /*00ec*/ 	.word	0xffffffff


	//   ....[45]....
        /*00f0*/ 	.word	0xffffffff


	//   ....[46]....
        /*00f4*/ 	.word	0xffffffff


	//   ....[47]....
        /*00f8*/ 	.word	0xffffffff


	//   ....[48]....
        /*00fc*/ 	.word	0xffffffff


	//   ....[49]....
        /*0100*/ 	.word	0xffffffff


	//   ....[50]....
        /*0104*/ 	.word	0xffffffff


	//----- nvinfo : EIATTR_COOP_GROUP_INSTR_OFFSETS
	.align		4
.L_3957:
        /*0108*/ 	.byte	0x04, 0x28
        /*010a*/ 	.short	(.L_3959 - .L_3958)


	//   ....[0]....
.L_3958:
        /*010c*/ 	.word	0x00000930


	//   ....[1]....
        /*0110*/ 	.word	0x000009a0


	//   ....[2]....
        /*0114*/ 	.word	0x00000a80


	//   ....[3]....
        /*0118*/ 	.word	0x000018d0


	//   ....[4]....
        /*011c*/ 	.word	0x00001a60


	//   ....[5]....
        /*0120*/ 	.word	0x00001d30


	//   ....[6]....
        /*0124*/ 	.word	0x00001d50


	//   ....[7]....
        /*0128*/ 	.word	0x00001d60


	//   ....[8]....
        /*012c*/ 	.word	0x00001d70


	//   ....[9]....
        /*0130*/ 	.word	0x00001da0


	//   ....[10]....
        /*0134*/ 	.word	0x00001dd0


	//   ....[11]....
        /*0138*/ 	.word	0x00001df0


	//   ....[12]....
        /*013c*/ 	.word	0x00001e10


	//   ....[13]....
        /*0140*/ 	.word	0x00001e40


	//   ....[14]....
        /*0144*/ 	.word	0x00001e70


	//   ....[15]....
        /*0148*/ 	.word	0x00001e90


	//   ....[16]....
        /*014c*/ 	.word	0x00001eb0


	//   ....[17]....
        /*0150*/ 	.word	0x00001ee0


	//   ....[18]....
        /*0154*/ 	.word	0x00001f10


	//   ....[19]....
        /*0158*/ 	.word	0x00001f60


	//   ....[20]....
        /*015c*/ 	.word	0x00001f90


	//   ....[21]....
        /*0160*/ 	.word	0x00001fe0


	//   ....[22]....
        /*0164*/ 	.word	0x00002000


	//   ....[23]....
        /*0168*/ 	.word	0x00002020


	//   ....[24]....
        /*016c*/ 	.word	0x00002040


	//   ....[25]....
        /*0170*/ 	.word	0x00002070


	//   ....[26]....
        /*0174*/ 	.word	0x00002090


	//   ....[27]....
        /*0178*/ 	.word	0x000020b0


	//   ....[28]....
        /*017c*/ 	.word	0x000020d0


	//   ....[29]....
        /*0180*/ 	.word	0x000020e0


	//   ....[30]....
        /*0184*/ 	.word	0x000020f0


	//   ....[31]....
        /*0188*/ 	.word	0x00002100


	//   ....[32]....
        /*018c*/ 	.word	0x00002110


	//   ....[33]....
        /*0190*/ 	.word	0x00002770


	//   ....[34]....
        /*0194*/ 	.word	0x00002880


	//   ....[35]....
        /*0198*/ 	.word	0x00002920


	//   ....[36]....
        /*019c*/ 	.word	0x00002950


	//   ....[37]....
        /*01a0*/ 	.word	0x00002990


	//   ....[38]....
        /*01a4*/ 	.word	0x00002b50


	//   ....[39]....
        /*01a8*/ 	.word	0x00002cb0


	//   ....[40]....
        /*01ac*/ 	.word	0x00002f80


	//   ....[41]....
        /*01b0*/ 	.word	0x000030a0


	//   ....[42]....
        /*01b4*/ 	.word	0x000030f0


	//   ....[43]....
        /*01b8*/ 	.word	0x00003120


	//   ....[44]....
        /*01bc*/ 	.word	0x00003140


	//   ....[45]....
        /*01c0*/ 	.word	0x00003160


	//   ....[46]....
        /*01c4*/ 	.word	0x00003210


	//   ....[47]....
        /*01c8*/ 	.word	0x00003260


	//   ....[48]....
        /*01cc*/ 	.word	0x00003280


	//   ....[49]....
        /*01d0*/ 	.word	0x000032a0


	//   ....[50]....
        /*01d4*/ 	.word	0x000032c0


	//----- nvinfo : EIATTR_EXIT_INSTR_OFFSETS
	.align		4
.L_3959:
        /*01d8*/ 	.byte	0x04, 0x1c
        /*01da*/ 	.short	(.L_3961 - .L_3960)


	//   ....[0]....
.L_3960:
        /*01dc*/ 	.word	0x00003380


	//   ....[1]....
        /*01e0*/ 	.word	0x000034c0


	//----- nvinfo : EIATTR_MAX_THREADS
	.align		4
.L_3961:
        /*01e4*/ 	.byte	0x04, 0x05
        /*01e6*/ 	.short	(.L_3963 - .L_3962)
.L_3962:
        /*01e8*/ 	.word	0x00000020
        /*01ec*/ 	.word	0x00000001
        /*01f0*/ 	.word	0x00000001


	//----- nvinfo : EIATTR_CRS_STACK_SIZE
	.align		4
.L_3963:
        /*01f4*/ 	.byte	0x04, 0x1e
        /*01f6*/ 	.short	(.L_3965 - .L_3964)
.L_3964:
        /*01f8*/ 	.word	0x00000000
.L_3965:


//--------------------- .nv.info._Z25selective_scan_bwd_kernelI32Selective_Scan_bwd_kernel_traitsILi32ELi4ELb1ELb1ELb1ELb1ELb1EffEEv12SSMParamsBwd --------------------------
	.section	.nv.info._Z25selective_scan_bwd_kernelI32Selective_Scan_bwd_kernel_traitsILi32ELi4ELb1ELb1ELb1ELb1ELb1EffEEv12SSMParamsBwd,"",@"SHT_CUDA_INFO"
	.sectionflags	@""
	.align	4


	//----- nvinfo : EIATTR_CUDA_API_VERSION
	.align		4
        /*0000*/ 	.byte	0x04, 0x37
        /*0002*/ 	.short	(.L_3967 - .L_3966)
.L_3966:
        /*0004*/ 	.word	0x00000082


	//----- nvinfo : EIATTR_SW2861232_WAR
	.align		4
.L_3967:
        /*0008*/ 	.byte	0x01, 0x35
	.zero		2


	//----- nvinfo : EIATTR_PARAM_CBANK
	.align		4
        /*000c*/ 	.byte	0x04, 0x0a
        /*000e*/ 	.short	(.L_3969 - .L_3968)
	.align		4
.L_3968:
        /*0010*/ 	.word	index@(.nv.constant0._Z25selective_scan_bwd_kernelI32Selective_Scan_bwd_kernel_traitsILi32ELi4ELb1ELb1ELb1ELb1ELb1EffEEv12SSMParamsBwd)
        /*0014*/ 	.short	0x0160
        /*0016*/ 	.short	0x01f0


	//----- nvinfo : EIATTR_CBANK_PARAM_SIZE
	.align		4
.L_3969:
        /*0018*/ 	.byte	0x03, 0x19
        /*001a*/ 	.short	0x01f0


	//----- nvinfo : EIATTR_KPARAM_INFO
	.align		4
        /*001c*/ 	.byte	0x04, 0x17
        /*001e*/ 	.short	(.L_3971 - .L_3970)
.L_3970:
        /*0020*/ 	.word	0x00000000
        /*0024*/ 	.short	0x0000
        /*0026*/ 	.short	0x0000
        /*0028*/ 	.byte	0x00, 0xf0, 0xc1, 0x07


	//----- nvinfo : EIATTR_MAXREG_COUNT
	.align		4
.L_3971:
        /*002c*/ 	.byte	0x03, 0x1b
        /*002e*/ 	.short	0x00ff


	//----- nvinfo : EIATTR_NUM_BARRIERS
	.align		4
        /*0030*/ 	.byte	0x02, 0x4c
        /*0032*/ 	.byte	0x01
	.zero		1


	//----- nvinfo : EIATTR_MERCURY_ISA_VERSION
	.align		4
        /*0034*/ 	.byte	0x03, 0x5f
        /*0036*/ 	.short	0x0000


	//----- nvinfo : EIATTR_COOP_GROUP_MASK_REGIDS
	.align		4
        /*0038*/ 	.byte	0x04, 0x29
        /*003a*/ 	.short	(.L_3973 - .L_3972)


	//   ....[0]....
.L_3972:
        /*003c*/ 	.word	0xffffffff


	//   ....[1]....
        /*0040*/ 	.word	0xffffffff


	//   ....[2]....
        /*0044*/ 	.word	0xffffffff


	//   ....[3]....
        /*0048*/ 	.word	0xffffffff


	//   ....[4]....
        /*004c*/ 	.word	0xffffffff


	//   ....[5]....
        /*0050*/ 	.word	0xffffffff


	//   ....[6]....
        /*0054*/ 	.word	0xffffffff


	//   ....[7]....
        /*0058*/ 	.word	0xffffffff


	//   ....[8]....
        /*005c*/ 	.word	0xffffffff


	//   ....[9]....
        /*0060*/ 	.word	0xffffffff


	//   ....[10]....
        /*0064*/ 	.word	0xffffffff


	//   ....[11]....
        /*0068*/ 	.word	0xffffffff


	//   ....[12]....
        /*006c*/ 	.word	0xffffffff


	//   ....[13]....
        /*0070*/ 	.word	0xffffffff


	//   ....[14]....
        /*0074*/ 	.word	0xffffffff


	//   ....[15]....
        /*0078*/ 	.word	0xffffffff


	//   ....[16]....
        /*007c*/ 	.word	0xffffffff


	//   ....[17]....
        /*0080*/ 	.word	0xffffffff


	//   ....[18]....
        /*0084*/ 	.word	0xffffffff


	//   ....[19]....
        /*0088*/ 	.word	0xffffffff


	//   ....[20]....
        /*008c*/ 	.word	0xffffffff


	//   ....[21]....
        /*0090*/ 	.word	0xffffffff


	//   ....[22]....
        /*0094*/ 	.word	0xffffffff


	//   ....[23]....
        /*0098*/ 	.word	0xffffffff


	//   ....[24]....
        /*009c*/ 	.word	0xffffffff


	//   ....[25]....
        /*00a0*/ 	.word	0xffffffff


	//   ....[26]....
        /*00a4*/ 	.word	0xffffffff


	//   ....[27]....
        /*00a8*/ 	.word	0xffffffff


	//   ....[28]....
        /*00ac*/ 	.word	0xffffffff


	//   ....[29]....
        /*00b0*/ 	.word	0xffffffff


	//   ....[30]....
        /*00b4*/ 	.word	0xffffffff


	//   ....[31]....
        /*00b8*/ 	.word	0xffffffff


	//   ....[32]....
        /*00bc*/ 	.word	0xffffffff


	//   ....[33]....
        /*00c0*/ 	.word	0xffffffff


	//   ....[34]....
        /*00c4*/ 	.word	0xffffffff


	//   ....[35]....
        /*00c8*/ 	.word	0xffffffff


	//   ....[36]....
        /*00cc*/ 	.word	0xffffffff


	//   ....[37]....
        /*00d0*/ 	.word	0xffffffff


	//   ....[38]....
        /*00d4*/ 	.word	0xffffffff


	//   ....[39]....
        /*00d8*/ 	.word	0xffffffff


	//   ....[40]....
        /*00dc*/ 	.word	0xffffffff


	//   ....[41]....
        /*00e0*/ 	.word	0xffffffff


	//   ....[42]....
        /*00e4*/ 	.word	0xffffffff


	//   ....[43]....
        /*00e8*/ 	.word	0xffffffff


	//   ....[44]....
        /*00ec*/ 	.word	0xffffffff


	//   ....[45]....
        /*00f0*/ 	.word	0xffffffff


	//   ....[46]....
        /*00f4*/ 	.word	0xffffffff


	//   ....[47]....
        /*00f8*/ 	.word	0xffffffff


	//   ....[48]....
        /*00fc*/ 	.word	0xffffffff


	//   ....[49]....
        /*0100*/ 	.word	0xffffffff


	//   ....[50]....
        /*0104*/ 	.word	0xffffffff


	//   ....[51]....
        /*0108*/ 	.word	0xffffffff


	//   ....[52]....
        /*010c*/ 	.word	0xffffffff


	//   ....[53]....
        /*0110*/ 	.word	0xffffffff


	//   ....[54]....
        /*0114*/ 	.word	0xffffffff


	//----- nvinfo : EIATTR_COOP_GROUP_INSTR_OFFSETS
	.align		4
.L_3973:
        /*0118*/ 	.byte	0x04, 0x28
        /*011a*/ 	.short	(.L_3975 - .L_3974)


	//   ....[0]....
.L_3974:
        /*011c*/ 	.word	0x00000950


	//   ....[1]....
        /*0120*/ 	.word	0x000009c0


	//   ....[2]....
        /*0124*/ 	.word	0x00000b80


	//   ....[3]....
        /*0128*/ 	.word	0x00001500


	//   ....[4]....
        /*012c*/ 	.word	0x000016b0


	//   ....[5]....
        /*0130*/ 	.word	0x000018b0


	//   ....[6]....
        /*0134*/ 	.word	0x00001a00


	//   ....[7]....
        /*0138*/ 	.word	0x00002070


	//   ....[8]....
        /*013c*/ 	.word	0x00002210


	//   ....[9]....
        /*0140*/ 	.word	0x000024a0


	//   ....[10]....
        /*0144*/ 	.word	0x000024d0


	//   ....[11]....
        /*0148*/ 	.word	0x00002520


	//   ....[12]....
        /*014c*/ 	.word	0x00002530


	//   ....[13]....
        /*0150*/ 	.word	0x00002560


	//   ....[14]....
        /*0154*/ 	.word	0x00002580


	//   ....[15]....
        /*0158*/ 	.word	0x000025b0


	//   ....[16]....
        /*015c*/ 	.word	0x000025d0


	//   ....[17]....
        /*0160*/ 	.word	0x00002600


	//   ....[18]....
        /*0164*/ 	.word	0x00002620


	//   ....[19]....
        /*0168*/ 	.word	0x00002650


	//   ....[20]....
        /*016c*/ 	.word	0x00002670


	//   ....[21]....
        /*0170*/ 	.word	0x000026b0


	//   ....[22]....
        /*0174*/ 	.word	0x000026e0


	//   ....[23]....
        /*0178*/ 	.word	0x00002720


	//   ....[24]....
        /*017c*/ 	.word	0x00002750


	//   ....[25]....
        /*0180*/ 	.word	0x000027a0


	//   ....[26]....
        /*0184*/ 	.word	0x000027b0


	//   ....[27]....
        /*0188*/ 	.word	0x000027e0


	//   ....[28]....
        /*018c*/ 	.word	0x00002800


	//   ....[29]....
        /*0190*/ 	.word	0x00002830


	//   ....[30]....
        /*0194*/ 	.word	0x00002840


	//   ....[31]....
        /*0198*/ 	.word	0x00002860


	//   ....[32]....
        /*019c*/ 	.word	0x00002890


	//   ....[33]....
        /*01a0*/ 	.word	0x000028a0


	//   ....[34]....
        /*01a4*/ 	.word	0x000028b0


	//   ....[35]....
        /*01a8*/ 	.word	0x000028c0


	//   ....[36]....
        /*01ac*/ 	.word	0x000028d0


	//   ....[37]....
        /*01b0*/ 	.word	0x00002f30


	//   ....[38]....
        /*01b4*/ 	.word	0x00003040


	//   ....[39]....
        /*01b8*/ 	.word	0x00003100


	//   ....[40]....
        /*01bc*/ 	.word	0x00003120


	//   ....[41]....
        /*01c0*/ 	.word	0x00003150


	//   ....[42]....
        /*01c4*/ 	.word	0x00003300


	//   ....[43]....
        /*01c8*/ 	.word	0x00003460


	//   ....[44]....
        /*01cc*/ 	.word	0x00003740


	//   ....[45]....
        /*01d0*/ 	.word	0x00003870


	//   ....[46]....
        /*01d4*/ 	.word	0x000038c0


	//   ....[47]....
        /*01d8*/ 	.word	0x000038f0


	//   ....[48]....
        /*01dc*/ 	.word	0x00003910


	//   ....[49]....
        /*01e0*/ 	.word	0x00003930


	//   ....[50]....
        /*01e4*/ 	.word	0x000039e0


	//   ....[51]....
        /*01e8*/ 	.word	0x00003a30


	//   ....[52]....
        /*01ec*/ 	.word	0x00003a50


	//   ....[53]....
        /*01f0*/ 	.word	0x00003a70


	//   ....[54]....
        /*01f4*/ 	.word	0x00003a90


	//----- nvinfo : EIATTR_EXIT_INSTR_OFFSETS
	.align		4
.L_3975:
        /*01f8*/ 	.byte	0x04, 0x1c
        /*01fa*/ 	.short	(.L_3977 - .L_3976)


	//   ....[0]....
.L_3976:
        /*01fc*/ 	.word	0x00003b50


	//   ....[1]....
        /*0200*/ 	.word	0x00003c90


	//----- nvinfo : EIATTR_MAX_THREADS
	.align		4
.L_3977:
        /*0204*/ 	.byte	0x04, 0x05
        /*0206*/ 	.short	(.L_3979 - .L_3978)
.L_3978:
        /*0208*/ 	.word	0x00000020
        /*020c*/ 	.word	0x00000001
        /*0210*/ 	.word	0x00000001


	//----- nvinfo : EIATTR_CRS_STACK_SIZE
	.align		4
.L_3979:
        /*0214*/ 	.byte	0x04, 0x1e
        /*0216*/ 	.short	(.L_3981 - .L_3980)
.L_3980:
        /*0218*/ 	.word	0x00000000
.L_3981:


//--------------------- .nv.callgraph             --------------------------
	.section	.nv.callgraph,"",@"SHT_CUDA_CALLGRAPH"
	.align	4
	.sectionentsize	8
	.align		4
        /*0000*/ 	.word	0x00000000
	.align		4
        /*0004*/ 	.word	0xffffffff
	.align		4
        /*0008*/ 	.word	0x00000000
	.align		4
        /*000c*/ 	.word	0xfffffffe
	.align		4
        /*0010*/ 	.word	0x00000000
	.align		4
        /*0014*/ 	.word	0xfffffffd
	.align		4
        /*0018*/ 	.word	0x00000000
	.align		4
        /*001c*/ 	.word	0xfffffffc


//--------------------- .nv.rel.action            --------------------------
	.section	.nv.rel.action,"",@"SHT_CUDA_RELOCINFO"
	.align	8
	.sectionentsize	8
        /*0000*/ 	.byte	0x73, 0x00, 0x00, 0x00, 0x00, 0x00, 0x00, 0x00, 0x00, 0x00, 0x00, 0x11, 0x25, 0x00, 0x05, 0x36


//--------------------- .nv.constant4             --------------------------
	.section	.nv.constant4,"a",@progbits
	.align	8
	.align		8
.nv.constant4:
        /*0000*/ 	.dword	_ZN67_INTERNAL_9fb23679_31_selective_scan_bwd_fp32_real_cu_c4313e8d_30534cuda3std3__45__cpo5beginE
	.align		8
        /*0008*/ 	.dword	_ZN67_INTERNAL_9fb23679_31_selective_scan_bwd_fp32_real_cu_c4313e8d_30534cuda3std3__45__cpo3endE
	.align		8
        /*0010*/ 	.dword	_ZN67_INTERNAL_9fb23679_31_selective_scan_bwd_fp32_real_cu_c4313e8d_30534cuda3std3__45__cpo6cbeginE
	.align		8
        /*0018*/ 	.dword	_ZN67_INTERNAL_9fb23679_31_selective_scan_bwd_fp32_real_cu_c4313e8d_30534cuda3std3__45__cpo4cendE
	.align		8
        /*0020*/ 	.dword	_ZN67_INTERNAL_9fb23679_31_selective_scan_bwd_fp32_real_cu_c4313e8d_30534cuda3std3__45__cpo6rbeginE
	.align		8
        /*0028*/ 	.dword	_ZN67_INTERNAL_9fb23679_31_selective_scan_bwd_fp32_real_cu_c4313e8d_30534cuda3std3__45__cpo4rendE
	.align		8
        /*0030*/ 	.dword	_ZN67_INTERNAL_9fb23679_31_selective_scan_bwd_fp32_real_cu_c4313e8d_30534cuda3std3__45__cpo7crbeginE
	.align		8
        /*0038*/ 	.dword	_ZN67_INTERNAL_9fb23679_31_selective_scan_bwd_fp32_real_cu_c4313e8d_30534cuda3std3__45__cpo5crendE
	.align		8
        /*0040*/ 	.dword	_ZN67_INTERNAL_9fb23679_31_selective_scan_bwd_fp32_real_cu_c4313e8d_30534cuda3std3__469_GLOBAL__N__9fb23679_31_selective_scan_bwd_fp32_real_cu_c4313e8d_30536ignoreE
	.align		8
        /*0048*/ 	.dword	_ZN67_INTERNAL_9fb23679_31_selective_scan_bwd_fp32_real_cu_c4313e8d_30534cuda3std3__419piecewise_constructE
	.align		8
        /*0050*/ 	.dword	_ZN67_INTERNAL_9fb23679_31_selective_scan_bwd_fp32_real_cu_c4313e8d_30534cuda3std3__48in_placeE
	.align		8
        /*0058*/ 	.dword	_ZN67_INTERNAL_9fb23679_31_selective_scan_bwd_fp32_real_cu_c4313e8d_30534cuda3std3__420unreachable_sentinelE
	.align		8
        /*0060*/ 	.dword	_ZN67_INTERNAL_9fb23679_31_selective_scan_bwd_fp32_real_cu_c4313e8d_30534cuda3std6ranges3__45__cpo4swapE
	.align		8
        /*0068*/ 	.dword	_ZN67_INTERNAL_9fb23679_31_selective_scan_bwd_fp32_real_cu_c4313e8d_30534cuda3std6ranges3__45__cpo9iter_moveE
	.align		8
        /*0070*/ 	.dword	_ZN67_INTERNAL_9fb23679_31_selective_scan_bwd_fp32_real_cu_c4313e8d_30534cuda3std6ranges3__45__cpo5beginE
	.align		8
        /*0078*/ 	.dword	_ZN67_INTERNAL_9fb23679_31_selective_scan_bwd_fp32_real_cu_c4313e8d_30534cuda3std6ranges3__45__cpo3endE
	.align		8
        /*0080*/ 	.dword	_ZN67_INTERNAL_9fb23679_31_selective_scan_bwd_fp32_real_cu_c4313e8d_30534cuda3std6ranges3__45__cpo6cbeginE
	.align		8
        /*0088*/ 	.dword	_ZN67_INTERNAL_9fb23679_31_selective_scan_bwd_fp32_real_cu_c4313e8d_30534cuda3std6ranges3__45__cpo4cendE
	.align		8
        /*0090*/ 	.dword	_ZN67_INTERNAL_9fb23679_31_selective_scan_bwd_fp32_real_cu_c4313e8d_30534cuda3std6ranges3__45__cpo7advanceE
	.align		8
        /*0098*/ 	.dword	_ZN67_INTERNAL_9fb23679_31_selective_scan_bwd_fp32_real_cu_c4313e8d_30534cuda3std6ranges3__45__cpo9iter_swapE
	.align		8
        /*00a0*/ 	.dword	_ZN67_INTERNAL_9fb23679_31_selective_scan_bwd_fp32_real_cu_c4313e8d_30534cuda3std6ranges3__45__cpo4nextE
	.align		8
        /*00a8*/ 	.dword	_ZN67_INTERNAL_9fb23679_31_selective_scan_bwd_fp32_real_cu_c4313e8d_30534cuda3std6ranges3__45__cpo4prevE
	.align		8
        /*00b0*/ 	.dword	_ZN67_INTERNAL_9fb23679_31_selective_scan_bwd_fp32_real_cu_c4313e8d_30534cuda3std6ranges3__45__cpo4dataE
	.align		8
        /*00b8*/ 	.dword	_ZN67_INTERNAL_9fb23679_31_selective_scan_bwd_fp32_real_cu_c4313e8d_30534cuda3std6ranges3__45__cpo5cdataE
	.align		8
        /*00c0*/ 	.dword	_ZN67_INTERNAL_9fb23679_31_selective_scan_bwd_fp32_real_cu_c4313e8d_30534cuda3std6ranges3__45__cpo4sizeE
	.align		8
        /*00c8*/ 	.dword	_ZN67_INTERNAL_9fb23679_31_selective_scan_bwd_fp32_real_cu_c4313e8d_30534cuda3std6ranges3__45__cpo5ssizeE
	.align		8
        /*00d0*/ 	.dword	_ZN67_INTERNAL_9fb23679_31_selective_scan_bwd_fp32_real_cu_c4313e8d_30534cuda3std6ranges3__45__cpo8distanceE
	.align		8
        /*00d8*/ 	.dword	_ZN67_INTERNAL_9fb23679_31_selective_scan_bwd_fp32_real_cu_c4313e8d_30536thrust23THRUST_300001_SM_800_NS6system6detail10sequential3seqE


//--------------------- .nv.constant0._Z25selective_scan_bwd_kernelI32Selective_Scan_bwd_kernel_traitsILi128ELi16ELb0ELb0ELb0ELb0ELb0EffEEv12SSMParamsBwd --------------------------
	.section	.nv.constant0._Z25selective_scan_bwd_kernelI32Selective_Scan_bwd_kernel_traitsILi128ELi16ELb0ELb0ELb0ELb0ELb0EffEEv12SSMParamsBwd,"a",@progbits
	.sectionflags	@""
	.align	4
.nv.constant0._Z25selective_scan_bwd_kernelI32Selective_Scan_bwd_kernel_traitsILi128ELi16ELb0ELb0ELb0ELb0ELb0EffEEv12SSMParamsBwd:
	.zero		848


//--------------------- .nv.constant0._Z25selective_scan_bwd_kernelI32Selective_Scan_bwd_kernel_traitsILi128ELi16ELb0ELb0ELb0ELb0ELb1EffEEv12SSMParamsBwd --------------------------
	.section	.nv.constant0._Z25selective_scan_bwd_kernelI32Selective_Scan_bwd_kernel_traitsILi128ELi16ELb0ELb0ELb0ELb0ELb1EffEEv12SSMParamsBwd,"a",@progbits
	.sectionflags	@""
	.align	4
.nv.constant0._Z25selective_scan_bwd_kernelI32Selective_Scan_bwd_kernel_traitsILi128ELi16ELb0ELb0ELb0ELb0ELb1EffEEv12SSMParamsBwd:
	.zero		848


//--------------------- .nv.constant0._Z25selective_scan_bwd_kernelI32Selective_Scan_bwd_kernel_traitsILi128ELi16ELb0ELb0ELb0ELb1ELb0EffEEv12SSMParamsBwd --------------------------
	.section	.nv.constant0._Z25selective_scan_bwd_kernelI32Selective_Scan_bwd_kernel_traitsILi128ELi16ELb0ELb0ELb0ELb1ELb0EffEEv12SSMParamsBwd,"a",@progbits
	.sectionflags	@""
	.align	4
.nv.constant0._Z25selective_scan_bwd_kernelI32Selective_Scan_bwd_kernel_traitsILi128ELi16ELb0ELb0ELb0ELb1ELb0EffEEv12SSMParamsBwd:
	.zero		848


//--------------------- .nv.constant0._Z25selective_scan_bwd_kernelI32Selective_Scan_bwd_kernel_traitsILi128ELi16ELb0ELb0ELb0ELb1ELb1EffEEv12SSMParamsBwd --------------------------
	.section	.nv.constant0._Z25selective_scan_bwd_kernelI32Selective_Scan_bwd_kernel_traitsILi128ELi16ELb0ELb0ELb0ELb1ELb1EffEEv12SSMParamsBwd,"a",@progbits
	.sectionflags	@""
	.align	4
.nv.constant0._Z25selective_scan_bwd_kernelI32Selective_Scan_bwd_kernel_traitsILi128ELi16ELb0ELb0ELb0ELb1ELb1EffEEv12SSMParamsBwd:
	.zero		848


//--------------------- .nv.constant0._Z25selective_scan_bwd_kernelI32Selective_Scan_bwd_kernel_traitsILi128ELi16ELb0ELb0ELb1ELb0ELb0EffEEv12SSMParamsBwd --------------------------
	.section	.nv.constant0._Z25selective_scan_bwd_kernelI32Selective_Scan_bwd_kernel_traitsILi128ELi16ELb0ELb0ELb1ELb0ELb0EffEEv12SSMParamsBwd,"a",@progbits
	.sectionflags	@""
	.align	4
.nv.constant0._Z25selective_scan_bwd_kernelI32Selective_Scan_bwd_kernel_traitsILi128ELi16ELb0ELb0ELb1ELb0ELb0EffEEv12SSMParamsBwd:
	.zero		848


//--------------------- .nv.constant0._Z25selective_scan_bwd_kernelI32Selective_Scan_bwd_kernel_traitsILi128ELi16ELb0ELb0ELb1ELb0ELb1EffEEv12SSMParamsBwd --------------------------
	.section	.nv.constant0._Z25selective_scan_bwd_kernelI32Selective_Scan_bwd_kernel_traitsILi128ELi16ELb0ELb0ELb1ELb0ELb1EffEEv12SSMParamsBwd,"a",@progbits
	.sectionflags	@""
	.align	4
.nv.constant0._Z25selective_scan_bwd_kernelI32Selective_Scan_bwd_kernel_traitsILi128ELi16ELb0ELb0ELb1ELb0ELb1EffEEv12SSMParamsBwd:
	.zero		848


//--------------------- .nv.constant0._Z25selective_scan_bwd_kernelI32Selective_Scan_bwd_kernel_traitsILi128ELi16ELb0ELb0ELb1ELb1ELb0EffEEv12SSMParamsBwd --------------------------
	.section	.nv.constant0._Z25selective_scan_bwd_kernelI32Selective_Scan_bwd_kernel_traitsILi128ELi16ELb0ELb0ELb1ELb1ELb0EffEEv12SSMParamsBwd,"a",@progbits
	.sectionflags	@""
	.align	4
.nv.constant0._Z25selective_scan_bwd_kernelI32Selective_Scan_bwd_kernel_traitsILi128ELi16ELb0ELb0ELb1ELb1ELb0EffEEv12SSMParamsBwd:
	.zero		848


//--------------------- .nv.constant0._Z25selective_scan_bwd_kernelI32Selective_Scan_bwd_kernel_traitsILi128ELi16ELb0ELb0ELb1ELb1ELb1EffEEv12SSMParamsBwd --------------------------
	.section	.nv.constant0._Z25selective_scan_bwd_kernelI32Selective_Scan_bwd_kernel_traitsILi128ELi16ELb0ELb0ELb1ELb1ELb1EffEEv12SSMParamsBwd,"a",@progbits
	.sectionflags	@""
	.align	4
.nv.constant0._Z25selective_scan_bwd_kernelI32Selective_Scan_bwd_kernel_traitsILi128ELi16ELb0ELb0ELb1ELb1ELb1EffEEv12SSMParamsBwd:
	.zero		848


//--------------------- .nv.constant0._Z25selective_scan_bwd_kernelI32Selective_Scan_bwd_kernel_traitsILi128ELi16ELb0ELb1ELb0ELb0ELb0EffEEv12SSMParamsBwd --------------------------
	.section	.nv.constant0._Z25selective_scan_bwd_kernelI32Selective_Scan_bwd_kernel_traitsILi128ELi16ELb0ELb1ELb0ELb0ELb0EffEEv12SSMParamsBwd,"a",@progbits
	.sectionflags	@""
	.align	4
.nv.constant0._Z25selective_scan_bwd_kernelI32Selective_Scan_bwd_kernel_traitsILi128ELi16ELb0ELb1ELb0ELb0ELb0EffEEv12SSMParamsBwd:
	.zero		848


//--------------------- .nv.constant0._Z25selective_scan_bwd_kernelI32Selective_Scan_bwd_kernel_traitsILi128ELi16ELb0ELb1ELb0ELb0ELb1EffEEv12SSMParamsBwd --------------------------
	.section	.nv.constant0._Z25selective_scan_bwd_kernelI32Selective_Scan_bwd_kernel_traitsILi128ELi16ELb0ELb1ELb0ELb0ELb1EffEEv12SSMParamsBwd,"a",@progbits
	.sectionflags	@""
	.align	4
.nv.constant0._Z25selective_scan_bwd_kernelI32Selective_Scan_bwd_kernel_traitsILi128ELi16ELb0ELb1ELb0ELb0ELb1EffEEv12SSMParamsBwd:
	.zero		848


//--------------------- .nv.constant0._Z25selective_scan_bwd_kernelI32Selective_Scan_bwd_kernel_traitsILi128ELi16ELb0ELb1ELb0ELb1ELb0EffEEv12SSMParamsBwd --------------------------
	.section	.nv.constant0._Z25selective_scan_bwd_kernelI32Selective_Scan_bwd_kernel_traitsILi128ELi16ELb0ELb1ELb0ELb1ELb0EffEEv12SSMParamsBwd,"a",@progbits
	.sectionflags	@""
	.align	4
.nv.constant0._Z25selective_scan_bwd_kernelI32Selective_Scan_bwd_kernel_traitsILi128ELi16ELb0ELb1ELb0ELb1ELb0EffEEv12SSMParamsBwd:
	.zero		848


//--------------------- .nv.constant0._Z25selective_scan_bwd_kernelI32Selective_Scan_bwd_kernel_traitsILi128ELi16ELb0ELb1ELb0ELb1ELb1EffEEv12SSMParamsBwd --------------------------
	.section	.nv.constant0._Z25selective_scan_bwd_kernelI32Selective_Scan_bwd_kernel_traitsILi128ELi16ELb0ELb1ELb0ELb1ELb1EffEEv12SSMParamsBwd,"a",@progbits
	.sectionflags	@""
	.align	4
.nv.constant0._Z25selective_scan_bwd_kernelI32Selective_Scan_bwd_kernel_traitsILi128ELi16ELb0ELb1ELb0ELb1ELb1EffEEv12SSMParamsBwd:
	.zero		848


//--------------------- .nv.constant0._Z25selective_scan_bwd_kernelI32Selective_Scan_bwd_kernel_traitsILi128ELi16ELb0ELb1ELb1ELb0ELb0EffEEv12SSMParamsBwd --------------------------
	.section	.nv.constant0._Z25selective_scan_bwd_kernelI32Selective_Scan_bwd_kernel_traitsILi128ELi16ELb0ELb1ELb1ELb0ELb0EffEEv12SSMParamsBwd,"a",@progbits
	.sectionflags	@""
	.align	4
.nv.constant0._Z25selective_scan_bwd_kernelI32Selective_Scan_bwd_kernel_traitsILi128ELi16ELb0ELb1ELb1ELb0ELb0EffEEv12SSMParamsBwd:
	.zero		848


//--------------------- .nv.constant0._Z25selective_scan_bwd_kernelI32Selective_Scan_bwd_kernel_traitsILi128ELi16ELb0ELb1ELb1ELb0ELb1EffEEv12SSMParamsBwd --------------------------
	.section	.nv.constant0._Z25selective_scan_bwd_kernelI32Selective_Scan_bwd_kernel_traitsILi128ELi16ELb0ELb1ELb1ELb0ELb1EffEEv12SSMParamsBwd,"a",@progbits
	.sectionflags	@""
	.align	4
.nv.constant0._Z25selective_scan_bwd_kernelI32Selective_Scan_bwd_kernel_traitsILi128ELi16ELb0ELb1ELb1ELb0ELb1EffEEv12SSMParamsBwd:
	.zero		848


//--------------------- .nv.constant0._Z25selective_scan_bwd_kernelI32Selective_Scan_bwd_kernel_traitsILi128ELi16ELb0ELb1ELb1ELb1ELb0EffEEv12SSMParamsBwd --------------------------
	.section	.nv.constant0._Z25selective_scan_bwd_kernelI32Selective_Scan_bwd_kernel_traitsILi128ELi16ELb0ELb1ELb1ELb1ELb0EffEEv12SSMParamsBwd,"a",@progbits
	.sectionflags	@""
	.align	4
.nv.constant0._Z25selective_scan_bwd_kernelI32Selective_Scan_bwd_kernel_traitsILi128ELi16ELb0ELb1ELb1ELb1ELb0EffEEv12SSMParamsBwd:
	.zero		848


//--------------------- .nv.constant0._Z25selective_scan_bwd_kernelI32Selective_Scan_bwd_kernel_traitsILi128ELi16ELb0ELb1ELb1ELb1ELb1EffEEv12SSMParamsBwd --------------------------
	.section	.nv.constant0._Z25selective_scan_bwd_kernelI32Selective_Scan_bwd_kernel_traitsILi128ELi16ELb0ELb1ELb1ELb1ELb1EffEEv12SSMParamsBwd,"a",@progbits
	.sectionflags	@""
	.align	4
.nv.constant0._Z25selective_scan_bwd_kernelI32Selective_Scan_bwd_kernel_traitsILi128ELi16ELb0ELb1ELb1ELb1ELb1EffEEv12SSMParamsBwd:
	.zero		848


//--------------------- .nv.constant0._Z25selective_scan_bwd_kernelI32Selective_Scan_bwd_kernel_traitsILi128ELi16ELb1ELb0ELb0ELb0ELb0EffEEv12SSMParamsBwd --------------------------
	.section	.nv.constant0._Z25selective_scan_bwd_kernelI32Selective_Scan_bwd_kernel_traitsILi128ELi16ELb1ELb0ELb0ELb0ELb0EffEEv12SSMParamsBwd,"a",@progbits
	.sectionflags	@""
	.align	4
.nv.constant0._Z25selective_scan_bwd_kernelI32Selective_Scan_bwd_kernel_traitsILi128ELi16ELb1ELb0ELb0ELb0ELb0EffEEv12SSMParamsBwd:
	.zero		848


//--------------------- .nv.constant0._Z25selective_scan_bwd_kernelI32Selective_Scan_bwd_kernel_traitsILi128ELi16ELb1ELb0ELb0ELb0ELb1EffEEv12SSMParamsBwd --------------------------
	.section	.nv.constant0._Z25selective_scan_bwd_kernelI32Selective_Scan_bwd_kernel_traitsILi128ELi16ELb1ELb0ELb0ELb0ELb1EffEEv12SSMParamsBwd,"a",@progbits
	.sectionflags	@""
	.align	4
.nv.constant0._Z25selective_scan_bwd_kernelI32Selective_Scan_bwd_kernel_traitsILi128ELi16ELb1ELb0ELb0ELb0ELb1EffEEv12SSMParamsBwd:
	.zero		848


//--------------------- .nv.constant0._Z25selective_scan_bwd_kernelI32Selective_Scan_bwd_kernel_traitsILi128ELi16ELb1ELb0ELb0ELb1ELb0EffEEv12SSMParamsBwd --------------------------
	.section	.nv.constant0._Z25selective_scan_bwd_kernelI32Selective_Scan_bwd_kernel_traitsILi128ELi16ELb1ELb0ELb0ELb1ELb0EffEEv12SSMParamsBwd,"a",@progbits
	.sectionflags	@""
	.align	4
.nv.constant0._Z25selective_scan_bwd_kernelI32Selective_Scan_bwd_kernel_traitsILi128ELi16ELb1ELb0ELb0ELb1ELb0EffEEv12SSMParamsBwd:
	.zero		848


//--------------------- .nv.constant0._Z25selective_scan_bwd_kernelI32Selective_Scan_bwd_kernel_traitsILi128ELi16ELb1ELb0ELb0ELb1ELb1EffEEv12SSMParamsBwd --------------------------
	.section	.nv.constant0._Z25selective_scan_bwd_kernelI32Selective_Scan_bwd_kernel_traitsILi128ELi16ELb1ELb0ELb0ELb1ELb1EffEEv12SSMParamsBwd,"a",@progbits
	.sectionflags	@""
	.align	4
.nv.constant0._Z25selective_scan_bwd_kernelI32Selective_Scan_bwd_kernel_traitsILi128ELi16ELb1ELb0ELb0ELb1ELb1EffEEv12SSMParamsBwd:
	.zero		848


//--------------------- .nv.constant0._Z25selective_scan_bwd_kernelI32Selective_Scan_bwd_kernel_traitsILi128ELi16ELb1ELb0ELb1ELb0ELb0EffEEv12SSMParamsBwd --------------------------
	.section	.nv.constant0._Z25selective_scan_bwd_kernelI32Selective_Scan_bwd_kernel_traitsILi128ELi16ELb1ELb0ELb1ELb0ELb0EffEEv12SSMParamsBwd,"a",@progbits
	.sectionflags	@""
	.align	4
.nv.constant0._Z25selective_scan_bwd_kernelI32Selective_Scan_bwd_kernel_traitsILi128ELi16ELb1ELb0ELb1ELb0ELb0EffEEv12SSMParamsBwd:
	.zero		848


//--------------------- .nv.constant0._Z25selective_scan_bwd_kernelI32Selective_Scan_bwd_kernel_traitsILi128ELi16ELb1ELb0ELb1ELb0ELb1EffEEv12SSMParamsBwd --------------------------
	.section	.nv.constant0._Z25selective_scan_bwd_kernelI32Selective_Scan_bwd_kernel_traitsILi128ELi16ELb1ELb0ELb1ELb0ELb1EffEEv12SSMParamsBwd,"a",@progbits
	.sectionflags	@""
	.align	4
.nv.constant0._Z25selective_scan_bwd_kernelI32Selective_Scan_bwd_kernel_traitsILi128ELi16ELb1ELb0ELb1ELb0ELb1EffEEv12SSMParamsBwd:
	.zero		848


//--------------------- .nv.constant0._Z25selective_scan_bwd_kernelI32Selective_Scan_bwd_kernel_traitsILi128ELi16ELb1ELb0ELb1ELb1ELb0EffEEv12SSMParamsBwd --------------------------
	.section	.nv.constant0._Z25selective_scan_bwd_kernelI32Selective_Scan_bwd_kernel_traitsILi128ELi16ELb1ELb0ELb1ELb1ELb0EffEEv12SSMParamsBwd,"a",@progbits
	.sectionflags	@""
	.align	4
.nv.constant0._Z25selective_scan_bwd_kernelI32Selective_Scan_bwd_kernel_traitsILi128ELi16ELb1ELb0ELb1ELb1ELb0EffEEv12SSMParamsBwd:
	.zero		848


//--------------------- .nv.constant0._Z25selective_scan_bwd_kernelI32Selective_Scan_bwd_kernel_traitsILi128ELi16ELb1ELb0ELb1ELb1ELb1EffEEv12SSMParamsBwd --------------------------
	.section	.nv.constant0._Z25selective_scan_bwd_kernelI32Selective_Scan_bwd_kernel_traitsILi128ELi16ELb1ELb0ELb1ELb1ELb1EffEEv12SSMParamsBwd,"a",@progbits
	.sectionflags	@""
	.align	4
.nv.constant0._Z25selective_scan_bwd_kernelI32Selective_Scan_bwd_kernel_traitsILi128ELi16ELb1ELb0ELb1ELb1ELb1EffEEv12SSMParamsBwd:
	.zero		848


//--------------------- .nv.constant0._Z25selective_scan_bwd_kernelI32Selective_Scan_bwd_kernel_traitsILi128ELi16ELb1ELb1ELb0ELb0ELb0EffEEv12SSMParamsBwd --------------------------
	.section	.nv.constant0._Z25selective_scan_bwd_kernelI32Selective_Scan_bwd_kernel_traitsILi128ELi16ELb1ELb1ELb0ELb0ELb0EffEEv12SSMParamsBwd,"a",@progbits
	.sectionflags	@""
	.align	4
.nv.constant0._Z25selective_scan_bwd_kernelI32Selective_Scan_bwd_kernel_traitsILi128ELi16ELb1ELb1ELb0ELb0ELb0EffEEv12SSMParamsBwd:
	.zero		848


//--------------------- .nv.constant0._Z25selective_scan_bwd_kernelI32Selective_Scan_bwd_kernel_traitsILi128ELi16ELb1ELb1ELb0ELb0ELb1EffEEv12SSMParamsBwd --------------------------
	.section	.nv.constant0._Z25selective_scan_bwd_kernelI32Selective_Scan_bwd_kernel_traitsILi128ELi16ELb1ELb1ELb0ELb0ELb1EffEEv12SSMParamsBwd,"a",@progbits
	.sectionflags	@""
	.align	4
.nv.constant0._Z25selective_scan_bwd_kernelI32Selective_Scan_bwd_kernel_traitsILi128ELi16ELb1ELb1ELb0ELb0ELb1EffEEv12SSMParamsBwd:
	.zero		848


//--------------------- .nv.constant0._Z25selective_scan_bwd_kernelI32Selective_Scan_bwd_kernel_traitsILi128ELi16ELb1ELb1ELb0ELb1ELb0EffEEv12SSMParamsBwd --------------------------
	.section	.nv.constant0._Z25selective_scan_bwd_kernelI32Selective_Scan_bwd_kernel_traitsILi128ELi16ELb1ELb1ELb0ELb1ELb0EffEEv12SSMParamsBwd,"a",@progbits
	.sectionflags	@""
	.align	4
.nv.constant0._Z25selective_scan_bwd_kernelI32Selective_Scan_bwd_kernel_traitsILi128ELi16ELb1ELb1ELb0ELb1ELb0EffEEv12SSMParamsBwd:
	.zero		848


//--------------------- .nv.constant0._Z25selective_scan_bwd_kernelI32Selective_Scan_bwd_kernel_traitsILi128ELi16ELb1ELb1ELb0ELb1ELb1EffEEv12SSMParamsBwd --------------------------
	.section	.nv.constant0._Z25selective_scan_bwd_kernelI32Selective_Scan_bwd_kernel_traitsILi128ELi16ELb1ELb1ELb0ELb1ELb1EffEEv12SSMParamsBwd,"a",@progbits
	.sectionflags	@""
	.align	4
.nv.constant0._Z25selective_scan_bwd_kernelI32Selective_Scan_bwd_kernel_traitsILi128ELi16ELb1ELb1ELb0ELb1ELb1EffEEv12SSMParamsBwd:
	.zero		848


//--------------------- .nv.constant0._Z25selective_scan_bwd_kernelI32Selective_Scan_bwd_kernel_traitsILi128ELi16ELb1ELb1ELb1ELb0ELb0EffEEv12SSMParamsBwd --------------------------
	.section	.nv.constant0._Z25selective_scan_bwd_kernelI32Selective_Scan_bwd_kernel_traitsILi128ELi16ELb1ELb1ELb1ELb0ELb0EffEEv12SSMParamsBwd,"a",@progbits
	.sectionflags	@""
	.align	4
.nv.constant0._Z25selective_scan_bwd_kernelI32Selective_Scan_bwd_kernel_traitsILi128ELi16ELb1ELb1ELb1ELb0ELb0EffEEv12SSMParamsBwd:
	.zero		848


//--------------------- .nv.constant0._Z25selective_scan_bwd_kernelI32Selective_Scan_bwd_kernel_traitsILi128ELi16ELb1ELb1ELb1ELb0ELb1EffEEv12SSMParamsBwd --------------------------
	.section	.nv.constant0._Z25selective_scan_bwd_kernelI32Selective_Scan_bwd_kernel_traitsILi128ELi16ELb1ELb1ELb1ELb0ELb1EffEEv12SSMParamsBwd,"a",@progbits
	.sectionflags	@""
	.align	4
.nv.constant0._Z25selective_scan_bwd_kernelI32Selective_Scan_bwd_kernel_traitsILi128ELi16ELb1ELb1ELb1ELb0ELb1EffEEv12SSMParamsBwd:
	.zero		848


//--------------------- .nv.constant0._Z25selective_scan_bwd_kernelI32Selective_Scan_bwd_kernel_traitsILi128ELi16ELb1ELb1ELb1ELb1ELb0EffEEv12SSMParamsBwd --------------------------
	.section	.nv.constant0._Z25selective_scan_bwd_kernelI32Selective_Scan_bwd_kernel_traitsILi128ELi16ELb1ELb1ELb1ELb1ELb0EffEEv12SSMParamsBwd,"a",@progbits
	.sectionflags	@""
	.align	4
.nv.constant0._Z25selective_scan_bwd_kernelI32Selective_Scan_bwd_kernel_traitsILi128ELi16ELb1ELb1ELb1ELb1ELb0EffEEv12SSMParamsBwd:
	.zero		848


//--------------------- .nv.constant0._Z25selective_scan_bwd_kernelI32Selective_Scan_bwd_kernel_traitsILi128ELi16ELb1ELb1ELb1ELb1ELb1EffEEv12SSMParamsBwd --------------------------
	.section	.nv.constant0._Z25selective_scan_bwd_kernelI32Selective_Scan_bwd_kernel_traitsILi128ELi16ELb1ELb1ELb1ELb1ELb1EffEEv12SSMParamsBwd,"a",@progbits
	.sectionflags	@""
	.align	4
.nv.constant0._Z25selective_scan_bwd_kernelI32Selective_Scan_bwd_kernel_traitsILi128ELi16ELb1ELb1ELb1ELb1ELb1EffEEv12SSMParamsBwd:
	.zero		848


//--------------------- .nv.constant0._Z25selective_scan_bwd_kernelI32Selective_Scan_bwd_kernel_traitsILi64ELi16ELb0ELb0ELb0ELb0ELb0EffEEv12SSMParamsBwd --------------------------
	.section	.nv.constant0._Z25selective_scan_bwd_kernelI32Selective_Scan_bwd_kernel_traitsILi64ELi16ELb0ELb0ELb0ELb0ELb0EffEEv12SSMParamsBwd,"a",@progbits
	.sectionflags	@""
	.align	4
.nv.constant0._Z25selective_scan_bwd_kernelI32Selective_Scan_bwd_kernel_traitsILi64ELi16ELb0ELb0ELb0ELb0ELb0EffEEv12SSMParamsBwd:
	.zero		848


//--------------------- .nv.constant0._Z25selective_scan_bwd_kernelI32Selective_Scan_bwd_kernel_traitsILi64ELi16ELb0ELb0ELb0ELb0ELb1EffEEv12SSMParamsBwd --------------------------
	.section	.nv.constant0._Z25selective_scan_bwd_kernelI32Selective_Scan_bwd_kernel_traitsILi64ELi16ELb0ELb0ELb0ELb0ELb1EffEEv12SSMParamsBwd,"a",@progbits
	.sectionflags	@""
	.align	4
.nv.constant0._Z25selective_scan_bwd_kernelI32Selective_Scan_bwd_kernel_traitsILi64ELi16ELb0ELb0ELb0ELb0ELb1EffEEv12SSMParamsBwd:
	.zero		848


//--------------------- .nv.constant0._Z25selective_scan_bwd_kernelI32Selective_Scan_bwd_kernel_traitsILi64ELi16ELb0ELb0ELb0ELb1ELb0EffEEv12SSMParamsBwd --------------------------
	.section	.nv.constant0._Z25selective_scan_bwd_kernelI32Selective_Scan_bwd_kernel_traitsILi64ELi16ELb0ELb0ELb0ELb1ELb0EffEEv12SSMParamsBwd,"a",@progbits
	.sectionflags	@""
	.align	4
.nv.constant0._Z25selective_scan_bwd_kernelI32Selective_Scan_bwd_kernel_traitsILi64ELi16ELb0ELb0ELb0ELb1ELb0EffEEv12SSMParamsBwd:
	.zero		848


//--------------------- .nv.constant0._Z25selective_scan_bwd_kernelI32Selective_Scan_bwd_kernel_traitsILi64ELi16ELb0ELb0ELb0ELb1ELb1EffEEv12SSMParamsBwd --------------------------
	.section	.nv.constant0._Z25selective_scan_bwd_kernelI32Selective_Scan_bwd_kernel_traitsILi64ELi16ELb0ELb0ELb0ELb1ELb1EffEEv12SSMParamsBwd,"a",@progbits
	.sectionflags	@""
	.align	4
.nv.constant0._Z25selective_scan_bwd_kernelI32Selective_Scan_bwd_kernel_traitsILi64ELi16ELb0ELb0ELb0ELb1ELb1EffEEv12SSMParamsBwd:
	.zero		848


//--------------------- .nv.constant0._Z25selective_scan_bwd_kernelI32Selective_Scan_bwd_kernel_traitsILi64ELi16ELb0ELb0ELb1ELb0ELb0EffEEv12SSMParamsBwd --------------------------
	.section	.nv.constant0._Z25selective_scan_bwd_kernelI32Selective_Scan_bwd_kernel_traitsILi64ELi16ELb0ELb0ELb1ELb0ELb0EffEEv12SSMParamsBwd,"a",@progbits
	.sectionflags	@""
	.align	4
.nv.constant0._Z25selective_scan_bwd_kernelI32Selective_Scan_bwd_kernel_traitsILi64ELi16ELb0ELb0ELb1ELb0ELb0EffEEv12SSMParamsBwd:
	.zero		848


//--------------------- .nv.constant0._Z25selective_scan_bwd_kernelI32Selective_Scan_bwd_kernel_traitsILi64ELi16ELb0ELb0ELb1ELb0ELb1EffEEv12SSMParamsBwd --------------------------
	.section	.nv.constant0._Z25selective_scan_bwd_kernelI32Selective_Scan_bwd_kernel_traitsILi64ELi16ELb0ELb0ELb1ELb0ELb1EffEEv12SSMParamsBwd,"a",@progbits
	.sectionflags	@""
	.align	4
.nv.constant0._Z25selective_scan_bwd_kernelI32Selective_Scan_bwd_kernel_traitsILi64ELi16ELb0ELb0ELb1ELb0ELb1EffEEv12SSMParamsBwd:
	.zero		848


//--------------------- .nv.constant0._Z25selective_scan_bwd_kernelI32Selective_Scan_bwd_kernel_traitsILi64ELi16ELb0ELb0ELb1ELb1ELb0EffEEv12SSMParamsBwd --------------------------
	.section	.nv.constant0._Z25selective_scan_bwd_kernelI32Selective_Scan_bwd_kernel_traitsILi64ELi16ELb0ELb0ELb1ELb1ELb0EffEEv12SSMParamsBwd,"a",@progbits
	.sectionflags	@""
	.align	4
.nv.constant0._Z25selective_scan_bwd_kernelI32Selective_Scan_bwd_kernel_traitsILi64ELi16ELb0ELb0ELb1ELb1ELb0EffEEv12SSMParamsBwd:
	.zero		848


//--------------------- .nv.constant0._Z25selective_scan_bwd_kernelI32Selective_Scan_bwd_kernel_traitsILi64ELi16ELb0ELb0ELb1ELb1ELb1EffEEv12SSMParamsBwd --------------------------
	.section	.nv.constant0._Z25selective_scan_bwd_kernelI32Selective_Scan_bwd_kernel_traitsILi64ELi16ELb0ELb0ELb1ELb1ELb1EffEEv12SSMParamsBwd,"a",@progbits
	.sectionflags	@""
	.align	4
.nv.constant0._Z25selective_scan_bwd_kernelI32Selective_Scan_bwd_kernel_traitsILi64ELi16ELb0ELb0ELb1ELb1ELb1EffEEv12SSMParamsBwd:
	.zero		848


//--------------------- .nv.constant0._Z25selective_scan_bwd_kernelI32Selective_Scan_bwd_kernel_traitsILi64ELi16ELb0ELb1ELb0ELb0ELb0EffEEv12SSMParamsBwd --------------------------
	.section	.nv.constant0._Z25selective_scan_bwd_kernelI32Selective_Scan_bwd_kernel_traitsILi64ELi16ELb0ELb1ELb0ELb0ELb0EffEEv12SSMParamsBwd,"a",@progbits
	.sectionflags	@""
	.align	4
.nv.constant0._Z25selective_scan_bwd_kernelI32Selective_Scan_bwd_kernel_traitsILi64ELi16ELb0ELb1ELb0ELb0ELb0EffEEv12SSMParamsBwd:
	.zero		848


//--------------------- .nv.constant0._Z25selective_scan_bwd_kernelI32Selective_Scan_bwd_kernel_traitsILi64ELi16ELb0ELb1ELb0ELb0ELb1EffEEv12SSMParamsBwd --------------------------
	.section	.nv.constant0._Z25selective_scan_bwd_kernelI32Selective_Scan_bwd_kernel_traitsILi64ELi16ELb0ELb1ELb0ELb0ELb1EffEEv12SSMParamsBwd,"a",@progbits
	.sectionflags	@""
	.align	4
.nv.constant0._Z25selective_scan_bwd_kernelI32Selective_Scan_bwd_kernel_traitsILi64ELi16ELb0ELb1ELb0ELb0ELb1EffEEv12SSMParamsBwd:
	.zero		848


//--------------------- .nv.constant0._Z25selective_scan_bwd_kernelI32Selective_Scan_bwd_kernel_traitsILi64ELi16ELb0ELb1ELb0ELb1ELb0EffEEv12SSMParamsBwd --------------------------
	.section	.nv.constant0._Z25selective_scan_bwd_kernelI32Selective_Scan_bwd_kernel_traitsILi64ELi16ELb0ELb1ELb0ELb1ELb0EffEEv12SSMParamsBwd,"a",@progbits
	.sectionflags	@""
	.align	4
.nv.constant0._Z25selective_scan_bwd_kernelI32Selective_Scan_bwd_kernel_traitsILi64ELi16ELb0ELb1ELb0ELb1ELb0EffEEv12SSMParamsBwd:
	.zero		848


//--------------------- .nv.constant0._Z25selective_scan_bwd_kernelI32Selective_Scan_bwd_kernel_traitsILi64ELi16ELb0ELb1ELb0ELb1ELb1EffEEv12SSMParamsBwd --------------------------
	.section	.nv.constant0._Z25selective_scan_bwd_kernelI32Selective_Scan_bwd_kernel_traitsILi64ELi16ELb0ELb1ELb0ELb1ELb1EffEEv12SSMParamsBwd,"a",@progbits
	.sectionflags	@""
	.align	4
.nv.constant0._Z25selective_scan_bwd_kernelI32Selective_Scan_bwd_kernel_traitsILi64ELi16ELb0ELb1ELb0ELb1ELb1EffEEv12SSMParamsBwd:
	.zero		848


//--------------------- .nv.constant0._Z25selective_scan_bwd_kernelI32Selective_Scan_bwd_kernel_traitsILi64ELi16ELb0ELb1ELb1ELb0ELb0EffEEv12SSMParamsBwd --------------------------
	.section	.nv.constant0._Z25selective_scan_bwd_kernelI32Selective_Scan_bwd_kernel_traitsILi64ELi16ELb0ELb1ELb1ELb0ELb0EffEEv12SSMParamsBwd,"a",@progbits
	.sectionflags	@""
	.align	4
.nv.constant0._Z25selective_scan_bwd_kernelI32Selective_Scan_bwd_kernel_traitsILi64ELi16ELb0ELb1ELb1ELb0ELb0EffEEv12SSMParamsBwd:
	.zero		848


//--------------------- .nv.constant0._Z25selective_scan_bwd_kernelI32Selective_Scan_bwd_kernel_traitsILi64ELi16ELb0ELb1ELb1ELb0ELb1EffEEv12SSMParamsBwd --------------------------
	.section	.nv.constant0._Z25selective_scan_bwd_kernelI32Selective_Scan_bwd_kernel_traitsILi64ELi16ELb0ELb1ELb1ELb0ELb1EffEEv12SSMParamsBwd,"a",@progbits
	.sectionflags	@""
	.align	4
.nv.constant0._Z25selective_scan_bwd_kernelI32Selective_Scan_bwd_kernel_traitsILi64ELi16ELb0ELb1ELb1ELb0ELb1EffEEv12SSMParamsBwd:
	.zero		848


//--------------------- .nv.constant0._Z25selective_scan_bwd_kernelI32Selective_Scan_bwd_kernel_traitsILi64ELi16ELb0ELb1ELb1ELb1ELb0EffEEv12SSMParamsBwd --------------------------
	.section	.nv.constant0._Z25selective_scan_bwd_kernelI32Selective_Scan_bwd_kernel_traitsILi64ELi16ELb0ELb1ELb1ELb1ELb0EffEEv12SSMParamsBwd,"a",@progbits
	.sectionflags	@""
	.align	4
.nv.constant0._Z25selective_scan_bwd_kernelI32Selective_Scan_bwd_kernel_traitsILi64ELi16ELb0ELb1ELb1ELb1ELb0EffEEv12SSMParamsBwd:
	.zero		848


//--------------------- .nv.constant0._Z25selective_scan_bwd_kernelI32Selective_Scan_bwd_kernel_traitsILi64ELi16ELb0ELb1ELb1ELb1ELb1EffEEv12SSMParamsBwd --------------------------
	.section	.nv.constant0._Z25selective_scan_bwd_kernelI32Selective_Scan_bwd_kernel_traitsILi64ELi16ELb0ELb1ELb1ELb1ELb1EffEEv12SSMParamsBwd,"a",@progbits
	.sectionflags	@""
	.align	4
.nv.constant0._Z25selective_scan_bwd_kernelI32Selective_Scan_bwd_kernel_traitsILi64ELi16ELb0ELb1ELb1ELb1ELb1EffEEv12SSMParamsBwd:
	.zero		848


//--------------------- .nv.constant0._Z25selective_scan_bwd_kernelI32Selective_Scan_bwd_kernel_traitsILi64ELi16ELb1ELb0ELb0ELb0ELb0EffEEv12SSMParamsBwd --------------------------
	.section	.nv.constant0._Z25selective_scan_bwd_kernelI32Selective_Scan_bwd_kernel_traitsILi64ELi16ELb1ELb0ELb0ELb0ELb0EffEEv12SSMParamsBwd,"a",@progbits
	.sectionflags	@""
	.align	4
.nv.constant0._Z25selective_scan_bwd_kernelI32Selective_Scan_bwd_kernel_traitsILi64ELi16ELb1ELb0ELb0ELb0ELb0EffEEv12SSMParamsBwd:
	.zero		848


//--------------------- .nv.constant0._Z25selective_scan_bwd_kernelI32Selective_Scan_bwd_kernel_traitsILi64ELi16ELb1ELb0ELb0ELb0ELb1EffEEv12SSMParamsBwd --------------------------
	.section	.nv.constant0._Z25selective_scan_bwd_kernelI32Selective_Scan_bwd_kernel_traitsILi64ELi16ELb1ELb0ELb0ELb0ELb1EffEEv12SSMParamsBwd,"a",@progbits
	.sectionflags	@""
	.align	4
.nv.constant0._Z25selective_scan_bwd_kernelI32Selective_Scan_bwd_kernel_traitsILi64ELi16ELb1ELb0ELb0ELb0ELb1EffEEv12SSMParamsBwd:
	.zero		848


//--------------------- .nv.constant0._Z25selective_scan_bwd_kernelI32Selective_Scan_bwd_kernel_traitsILi64ELi16ELb1ELb0ELb0ELb1ELb0EffEEv12SSMParamsBwd --------------------------
	.section	.nv.constant0._Z25selective_scan_bwd_kernelI32Selective_Scan_bwd_kernel_traitsILi64ELi16ELb1ELb0ELb0ELb1ELb0EffEEv12SSMParamsBwd,"a",@progbits
	.sectionflags	@""
	.align	4
.nv.constant0._Z25selective_scan_bwd_kernelI32Selective_Scan_bwd_kernel_traitsILi64ELi16ELb1ELb0ELb0ELb1ELb0EffEEv12SSMParamsBwd:
	.zero		848


//--------------------- .nv.constant0._Z25selective_scan_bwd_kernelI32Selective_Scan_bwd_kernel_traitsILi64ELi16ELb1ELb0ELb0ELb1ELb1EffEEv12SSMParamsBwd --------------------------
	.section	.nv.constant0._Z25selective_scan_bwd_kernelI32Selective_Scan_bwd_kernel_traitsILi64ELi16ELb1ELb0ELb0ELb1ELb1EffEEv12SSMParamsBwd,"a",@progbits
	.sectionflags	@""
	.align	4
.nv.constant0._Z25selective_scan_bwd_kernelI32Selective_Scan_bwd_kernel_traitsILi64ELi16ELb1ELb0ELb0ELb1ELb1EffEEv12SSMParamsBwd:
	.zero		848


//--------------------- .nv.constant0._Z25selective_scan_bwd_kernelI32Selective_Scan_bwd_kernel_traitsILi64ELi16ELb1ELb0ELb1ELb0ELb0EffEEv12SSMParamsBwd --------------------------
	.section	.nv.constant0._Z25selective_scan_bwd_kernelI32Selective_Scan_bwd_kernel_traitsILi64ELi16ELb1ELb0ELb1ELb0ELb0EffEEv12SSMParamsBwd,"a",@progbits
	.sectionflags	@""
	.align	4
.nv.constant0._Z25selective_scan_bwd_kernelI32Selective_Scan_bwd_kernel_traitsILi64ELi16ELb1ELb0ELb1ELb0ELb0EffEEv12SSMParamsBwd:
	.zero		848


//--------------------- .nv.constant0._Z25selective_scan_bwd_kernelI32Selective_Scan_bwd_kernel_traitsILi64ELi16ELb1ELb0ELb1ELb0ELb1EffEEv12SSMParamsBwd --------------------------
	.section	.nv.constant0._Z25selective_scan_bwd_kernelI32Selective_Scan_bwd_kernel_traitsILi64ELi16ELb1ELb0ELb1ELb0ELb1EffEEv12SSMParamsBwd,"a",@progbits
	.sectionflags	@""
	.align	4
.nv.constant0._Z25selective_scan_bwd_kernelI32Selective_Scan_bwd_kernel_traitsILi64ELi16ELb1ELb0ELb1ELb0ELb1EffEEv12SSMParamsBwd:
	.zero		848


//--------------------- .nv.constant0._Z25selective_scan_bwd_kernelI32Selective_Scan_bwd_kernel_traitsILi64ELi16ELb1ELb0ELb1ELb1ELb0EffEEv12SSMParamsBwd --------------------------
	.section	.nv.constant0._Z25selective_scan_bwd_kernelI32Selective_Scan_bwd_kernel_traitsILi64ELi16ELb1ELb0ELb1ELb1ELb0EffEEv12SSMParamsBwd,"a",@progbits
	.sectionflags	@""
	.align	4
.nv.constant0._Z25selective_scan_bwd_kernelI32Selective_Scan_bwd_kernel_traitsILi64ELi16ELb1ELb0ELb1ELb1ELb0EffEEv12SSMParamsBwd:
	.zero		848


//--------------------- .nv.constant0._Z25selective_scan_bwd_kernelI32Selective_Scan_bwd_kernel_traitsILi64ELi16ELb1ELb0ELb1ELb1ELb1EffEEv12SSMParamsBwd --------------------------
	.section	.nv.constant0._Z25selective_scan_bwd_kernelI32Selective_Scan_bwd_kernel_traitsILi64ELi16ELb1ELb0ELb1ELb1ELb1EffEEv12SSMParamsBwd,"a",@progbits
	.sectionflags	@""
	.align	4
.nv.constant0._Z25selective_scan_bwd_kernelI32Selective_Scan_bwd_kernel_traitsILi64ELi16ELb1ELb0ELb1ELb1ELb1EffEEv12SSMParamsBwd:
	.zero		848


//--------------------- .nv.constant0._Z25selective_scan_bwd_kernelI32Selective_Scan_bwd_kernel_traitsILi64ELi16ELb1ELb1ELb0ELb0ELb0EffEEv12SSMParamsBwd --------------------------
	.section	.nv.constant0._Z25selective_scan_bwd_kernelI32Selective_Scan_bwd_kernel_traitsILi64ELi16ELb1ELb1ELb0ELb0ELb0EffEEv12SSMParamsBwd,"a",@progbits
	.sectionflags	@""
	.align	4
.nv.constant0._Z25selective_scan_bwd_kernelI32Selective_Scan_bwd_kernel_traitsILi64ELi16ELb1ELb1ELb0ELb0ELb0EffEEv12SSMParamsBwd:
	.zero		848


//--------------------- .nv.constant0._Z25selective_scan_bwd_kernelI32Selective_Scan_bwd_kernel_traitsILi64ELi16ELb1ELb1ELb0ELb0ELb1EffEEv12SSMParamsBwd --------------------------
	.section	.nv.constant0._Z25selective_scan_bwd_kernelI32Selective_Scan_bwd_kernel_traitsILi64ELi16ELb1ELb1ELb0ELb0ELb1EffEEv12SSMParamsBwd,"a",@progbits
	.sectionflags	@""
	.align	4
.nv.constant0._Z25selective_scan_bwd_kernelI32Selective_Scan_bwd_kernel_traitsILi64ELi16ELb1ELb1ELb0ELb0ELb1EffEEv12SSMParamsBwd:
	.zero		848


//--------------------- .nv.constant0._Z25selective_scan_bwd_kernelI32Selective_Scan_bwd_kernel_traitsILi64ELi16ELb1ELb1ELb0ELb1ELb0EffEEv12SSMParamsBwd --------------------------
	.section	.nv.constant0._Z25selective_scan_bwd_kernelI32Selective_Scan_bwd_kernel_traitsILi64ELi16ELb1ELb1ELb0ELb1ELb0EffEEv12SSMParamsBwd,"a",@progbits
	.sectionflags	@""
	.align	4
.nv.constant0._Z25selective_scan_bwd_kernelI32Selective_Scan_bwd_kernel_traitsILi64ELi16ELb1ELb1ELb0ELb1ELb0EffEEv12SSMParamsBwd:
	.zero		848


//--------------------- .nv.constant0._Z25selective_scan_bwd_kernelI32Selective_Scan_bwd_kernel_traitsILi64ELi16ELb1ELb1ELb0ELb1ELb1EffEEv12SSMParamsBwd --------------------------
	.section	.nv.constant0._Z25selective_scan_bwd_kernelI32Selective_Scan_bwd_kernel_traitsILi64ELi16ELb1ELb1ELb0ELb1ELb1EffEEv12SSMParamsBwd,"a",@progbits
	.sectionflags	@""
	.align	4
.nv.constant0._Z25selective_scan_bwd_kernelI32Selective_Scan_bwd_kernel_traitsILi64ELi16ELb1ELb1ELb0ELb1ELb1EffEEv12SSMParamsBwd:
	.zero		848


//--------------------- .nv.constant0._Z25selective_scan_bwd_kernelI32Selective_Scan_bwd_kernel_traitsILi64ELi16ELb1ELb1ELb1ELb0ELb0EffEEv12SSMParamsBwd --------------------------
	.section	.nv.constant0._Z25selective_scan_bwd_kernelI32Selective_Scan_bwd_kernel_traitsILi64ELi16ELb1ELb1ELb1ELb0ELb0EffEEv12SSMParamsBwd,"a",@progbits
	.sectionflags	@""
	.align	4
.nv.constant0._Z25selective_scan_bwd_kernelI32Selective_Scan_bwd_kernel_traitsILi64ELi16ELb1ELb1ELb1ELb0ELb0EffEEv12SSMParamsBwd:
	.zero		848


//--------------------- .nv.constant0._Z25selective_scan_bwd_kernelI32Selective_Scan_bwd_kernel_traitsILi64ELi16ELb1ELb1ELb1ELb0ELb1EffEEv12SSMParamsBwd --------------------------
	.section	.nv.constant0._Z25selective_scan_bwd_kernelI32Selective_Scan_bwd_kernel_traitsILi64ELi16ELb1ELb1ELb1ELb0ELb1EffEEv12SSMParamsBwd,"a",@progbits
	.sectionflags	@""
	.align	4
.nv.constant0._Z25selective_scan_bwd_kernelI32Selective_Scan_bwd_kernel_traitsILi64ELi16ELb1ELb1ELb1ELb0ELb1EffEEv12SSMParamsBwd:
	.zero		848


//--------------------- .nv.constant0._Z25selective_scan_bwd_kernelI32Selective_Scan_bwd_kernel_traitsILi64ELi16ELb1ELb1ELb1ELb1ELb0EffEEv12SSMParamsBwd --------------------------
	.section	.nv.constant0._Z25selective_scan_bwd_kernelI32Selective_Scan_bwd_kernel_traitsILi64ELi16ELb1ELb1ELb1ELb1ELb0EffEEv12SSMParamsBwd,"a",@progbits
	.sectionflags	@""
	.align	4
.nv.constant0._Z25selective_scan_bwd_kernelI32Selective_Scan_bwd_kernel_traitsILi64ELi16ELb1ELb1ELb1ELb1ELb0EffEEv12SSMParamsBwd:
	.zero		848


//--------------------- .nv.constant0._Z25selective_scan_bwd_kernelI32Selective_Scan_bwd_kernel_traitsILi64ELi16ELb1ELb1ELb1ELb1ELb1EffEEv12SSMParamsBwd --------------------------
	.section	.nv.constant0._Z25selective_scan_bwd_kernelI32Selective_Scan_bwd_kernel_traitsILi64ELi16ELb1ELb1ELb1ELb1ELb1EffEEv12SSMParamsBwd,"a",@progbits
	.sectionflags	@""
	.align	4
.nv.constant0._Z25selective_scan_bwd_kernelI32Selective_Scan_bwd_kernel_traitsILi64ELi16ELb1ELb1ELb1ELb1ELb1EffEEv12SSMParamsBwd:
	.zero		848


//--------------------- .nv.constant0._Z25selective_scan_bwd_kernelI32Selective_Scan_bwd_kernel_traitsILi32ELi16ELb0ELb0ELb0ELb0ELb0EffEEv12SSMParamsBwd --------------------------
	.section	.nv.constant0._Z25selective_scan_bwd_kernelI32Selective_Scan_bwd_kernel_traitsILi32ELi16ELb0ELb0ELb0ELb0ELb0EffEEv12SSMParamsBwd,"a",@progbits
	.sectionflags	@""
	.align	4
.nv.constant0._Z25selective_scan_bwd_kernelI32Selective_Scan_bwd_kernel_traitsILi32ELi16ELb0ELb0ELb0ELb0ELb0EffEEv12SSMParamsBwd:
	.zero		848


//--------------------- .nv.constant0._Z25selective_scan_bwd_kernelI32Selective_Scan_bwd_kernel_traitsILi32ELi16ELb0ELb0ELb0ELb0ELb1EffEEv12SSMParamsBwd --------------------------
	.section	.nv.constant0._Z25selective_scan_bwd_kernelI32Selective_Scan_bwd_kernel_traitsILi32ELi16ELb0ELb0ELb0ELb0ELb1EffEEv12SSMParamsBwd,"a",@progbits
	.sectionflags	@""
	.align	4
.nv.constant0._Z25selective_scan_bwd_kernelI32Selective_Scan_bwd_kernel_traitsILi32ELi16ELb0ELb0ELb0ELb0ELb1EffEEv12SSMParamsBwd:
	.zero		848


//--------------------- .nv.constant0._Z25selective_scan_bwd_kernelI32Selective_Scan_bwd_kernel_traitsILi32ELi16ELb0ELb0ELb0ELb1ELb0EffEEv12SSMParamsBwd --------------------------
	.section	.nv.constant0._Z25selective_scan_bwd_kernelI32Selective_Scan_bwd_kernel_traitsILi32ELi16ELb0ELb0ELb0ELb1ELb0EffEEv12SSMParamsBwd,"a",@progbits
	.sectionflags	@""
	.align	4
.nv.constant0._Z25selective_scan_bwd_kernelI32Selective_Scan_bwd_kernel_traitsILi32ELi16ELb0ELb0ELb0ELb1ELb0EffEEv12SSMParamsBwd:
	.zero		848


//--------------------- .nv.constant0._Z25selective_scan_bwd_kernelI32Selective_Scan_bwd_kernel_traitsILi32ELi16ELb0ELb0ELb0ELb1ELb1EffEEv12SSMParamsBwd --------------------------
	.section	.nv.constant0._Z25selective_scan_bwd_kernelI32Selective_Scan_bwd_kernel_traitsILi32ELi16ELb0ELb0ELb0ELb1ELb1EffEEv12SSMParamsBwd,"a",@progbits
	.sectionflags	@""
	.align	4
.nv.constant0._Z25selective_scan_bwd_kernelI32Selective_Scan_bwd_kernel_traitsILi32ELi16ELb0ELb0ELb0ELb1ELb1EffEEv12SSMParamsBwd:
	.zero		848


//--------------------- .nv.constant0._Z25selective_scan_bwd_kernelI32Selective_Scan_bwd_kernel_traitsILi32ELi16ELb0ELb0ELb1ELb0ELb0EffEEv12SSMParamsBwd --------------------------
	.section	.nv.constant0._Z25selective_scan_bwd_kernelI32Selective_Scan_bwd_kernel_traitsILi32ELi16ELb0ELb0ELb1ELb0ELb0EffEEv12SSMParamsBwd,"a",@progbits
	.sectionflags	@""
	.align	4
.nv.constant0._Z25selective_scan_bwd_kernelI32Selective_Scan_bwd_kernel_traitsILi32ELi16ELb0ELb0ELb1ELb0ELb0EffEEv12SSMParamsBwd:
	.zero		848


//--------------------- .nv.constant0._Z25selective_scan_bwd_kernelI32Selective_Scan_bwd_kernel_traitsILi32ELi16ELb0ELb0ELb1ELb0ELb1EffEEv12SSMParamsBwd --------------------------
	.section	.nv.constant0._Z25selective_scan_bwd_kernelI32Selective_Scan_bwd_kernel_traitsILi32ELi16ELb0ELb0ELb1ELb0ELb1EffEEv12SSMParamsBwd,"a",@progbits
	.sectionflags	@""
	.align	4
.nv.constant0._Z25selective_scan_bwd_kernelI32Selective_Scan_bwd_kernel_traitsILi32ELi16ELb0ELb0ELb1ELb0ELb1EffEEv12SSMParamsBwd:
	.zero		848


//--------------------- .nv.constant0._Z25selective_scan_bwd_kernelI32Selective_Scan_bwd_kernel_traitsILi32ELi16ELb0ELb0ELb1ELb1ELb0EffEEv12SSMParamsBwd --------------------------
	.section	.nv.constant0._Z25selective_scan_bwd_kernelI32Selective_Scan_bwd_kernel_traitsILi32ELi16ELb0ELb0ELb1ELb1ELb0EffEEv12SSMParamsBwd,"a",@progbits
	.sectionflags	@""
	.align	4
.nv.constant0._Z25selective_scan_bwd_kernelI32Selective_Scan_bwd_kernel_traitsILi32ELi16ELb0ELb0ELb1ELb1ELb0EffEEv12SSMParamsBwd:
	.zero		848


//--------------------- .nv.constant0._Z25selective_scan_bwd_kernelI32Selective_Scan_bwd_kernel_traitsILi32ELi16ELb0ELb0ELb1ELb1ELb1EffEEv12SSMParamsBwd --------------------------
	.section	.nv.constant0._Z25selective_scan_bwd_kernelI32Selective_Scan_bwd_kernel_traitsILi32ELi16ELb0ELb0ELb1ELb1ELb1EffEEv12SSMParamsBwd,"a",@progbits
	.sectionflags	@""
	.align	4
.nv.constant0._Z25selective_scan_bwd_kernelI32Selective_Scan_bwd_kernel_traitsILi32ELi16ELb0ELb0ELb1ELb1ELb1EffEEv12SSMParamsBwd:
	.zero		848


//--------------------- .nv.constant0._Z25selective_scan_bwd_kernelI32Selective_Scan_bwd_kernel_traitsILi32ELi16ELb0ELb1ELb0ELb0ELb0EffEEv12SSMParamsBwd --------------------------
	.section	.nv.constant0._Z25selective_scan_bwd_kernelI32Selective_Scan_bwd_kernel_traitsILi32ELi16ELb0ELb1ELb0ELb0ELb0EffEEv12SSMParamsBwd,"a",@progbits
	.sectionflags	@""
	.align	4
.nv.constant0._Z25selective_scan_bwd_kernelI32Selective_Scan_bwd_kernel_traitsILi32ELi16ELb0ELb1ELb0ELb0ELb0EffEEv12SSMParamsBwd:
	.zero		848


//--------------------- .nv.constant0._Z25selective_scan_bwd_kernelI32Selective_Scan_bwd_kernel_traitsILi32ELi16ELb0ELb1ELb0ELb0ELb1EffEEv12SSMParamsBwd --------------------------
	.section	.nv.constant0._Z25selective_scan_bwd_kernelI32Selective_Scan_bwd_kernel_traitsILi32ELi16ELb0ELb1ELb0ELb0ELb1EffEEv12SSMParamsBwd,"a",@progbits
	.sectionflags	@""
	.align	4
.nv.constant0._Z25selective_scan_bwd_kernelI32Selective_Scan_bwd_kernel_traitsILi32ELi16ELb0ELb1ELb0ELb0ELb1EffEEv12SSMParamsBwd:
	.zero		848


//--------------------- .nv.constant0._Z25selective_scan_bwd_kernelI32Selective_Scan_bwd_kernel_traitsILi32ELi16ELb0ELb1ELb0ELb1ELb0EffEEv12SSMParamsBwd --------------------------
	.section	.nv.constant0._Z25selective_scan_bwd_kernelI32Selective_Scan_bwd_kernel_traitsILi32ELi16ELb0ELb1ELb0ELb1ELb0EffEEv12SSMParamsBwd,"a",@progbits
	.sectionflags	@""
	.align	4
.nv.constant0._Z25selective_scan_bwd_kernelI32Selective_Scan_bwd_kernel_traitsILi32ELi16ELb0ELb1ELb0ELb1ELb0EffEEv12SSMParamsBwd:
	.zero		848


//--------------------- .nv.constant0._Z25selective_scan_bwd_kernelI32Selective_Scan_bwd_kernel_traitsILi32ELi16ELb0ELb1ELb0ELb1ELb1EffEEv12SSMParamsBwd --------------------------
	.section	.nv.constant0._Z25selective_scan_bwd_kernelI32Selective_Scan_bwd_kernel_traitsILi32ELi16ELb0ELb1ELb0ELb1ELb1EffEEv12SSMParamsBwd,"a",@progbits
	.sectionflags	@""
	.align	4
.nv.constant0._Z25selective_scan_bwd_kernelI32Selective_Scan_bwd_kernel_traitsILi32ELi16ELb0ELb1ELb0ELb1ELb1EffEEv12SSMParamsBwd:
	.zero		848


//--------------------- .nv.constant0._Z25selective_scan_bwd_kernelI32Selective_Scan_bwd_kernel_traitsILi32ELi16ELb0ELb1ELb1ELb0ELb0EffEEv12SSMParamsBwd --------------------------
	.section	.nv.constant0._Z25selective_scan_bwd_kernelI32Selective_Scan_bwd_kernel_traitsILi32ELi16ELb0ELb1ELb1ELb0ELb0EffEEv12SSMParamsBwd,"a",@progbits
	.sectionflags	@""
	.align	4
.nv.constant0._Z25selective_scan_bwd_kernelI32Selective_Scan_bwd_kernel_traitsILi32ELi16ELb0ELb1ELb1ELb0ELb0EffEEv12SSMParamsBwd:
	.zero		848


//--------------------- .nv.constant0._Z25selective_scan_bwd_kernelI32Selective_Scan_bwd_kernel_traitsILi32ELi16ELb0ELb1ELb1ELb0ELb1EffEEv12SSMParamsBwd --------------------------
	.section	.nv.constant0._Z25selective_scan_bwd_kernelI32Selective_Scan_bwd_kernel_traitsILi32ELi16ELb0ELb1ELb1ELb0ELb1EffEEv12SSMParamsBwd,"a",@progbits
	.sectionflags	@""
	.align	4
.nv.constant0._Z25selective_scan_bwd_kernelI32Selective_Scan_bwd_kernel_traitsILi32ELi16ELb0ELb1ELb1ELb0ELb1EffEEv12SSMParamsBwd:
	.zero		848


//--------------------- .nv.constant0._Z25selective_scan_bwd_kernelI32Selective_Scan_bwd_kernel_traitsILi32ELi16ELb0ELb1ELb1ELb1ELb0EffEEv12SSMParamsBwd --------------------------
	.section	.nv.constant0._Z25selective_scan_bwd_kernelI32Selective_Scan_bwd_kernel_traitsILi32ELi16ELb0ELb1ELb1ELb1ELb0EffEEv12SSMParamsBwd,"a",@progbits
	.sectionflags	@""
	.align	4
.nv.constant0._Z25selective_scan_bwd_kernelI32Selective_Scan_bwd_kernel_traitsILi32ELi16ELb0ELb1ELb1ELb1ELb0EffEEv12SSMParamsBwd:
	.zero		848


//--------------------- .nv.constant0._Z25selective_scan_bwd_kernelI32Selective_Scan_bwd_kernel_traitsILi32ELi16ELb0ELb1ELb1ELb1ELb1EffEEv12SSMParamsBwd --------------------------
	.section	.nv.constant0._Z25selective_scan_bwd_kernelI32Selective_Scan_bwd_kernel_traitsILi32ELi16ELb0ELb1ELb1ELb1ELb1EffEEv12SSMParamsBwd,"a",@progbits
	.sectionflags	@""
	.align	4
.nv.constant0._Z25selective_scan_bwd_kernelI32Selective_Scan_bwd_kernel_traitsILi32ELi16ELb0ELb1ELb1ELb1ELb1EffEEv12SSMParamsBwd:
	.zero		848


//--------------------- .nv.constant0._Z25selective_scan_bwd_kernelI32Selective_Scan_bwd_kernel_traitsILi32ELi16ELb1ELb0ELb0ELb0ELb0EffEEv12SSMParamsBwd --------------------------
	.section	.nv.constant0._Z25selective_scan_bwd_kernelI32Selective_Scan_bwd_kernel_traitsILi32ELi16ELb1ELb0ELb0ELb0ELb0EffEEv12SSMParamsBwd,"a",@progbits
	.sectionflags	@""
	.align	4
.nv.constant0._Z25selective_scan_bwd_kernelI32Selective_Scan_bwd_kernel_traitsILi32ELi16ELb1ELb0ELb0ELb0ELb0EffEEv12SSMParamsBwd:
	.zero		848


//--------------------- .nv.constant0._Z25selective_scan_bwd_kernelI32Selective_Scan_bwd_kernel_traitsILi32ELi16ELb1ELb0ELb0ELb0ELb1EffEEv12SSMParamsBwd --------------------------
	.section	.nv.constant0._Z25selective_scan_bwd_kernelI32Selective_Scan_bwd_kernel_traitsILi32ELi16ELb1ELb0ELb0ELb0ELb1EffEEv12SSMParamsBwd,"a",@progbits
	.sectionflags	@""
	.align	4
.nv.constant0._Z25selective_scan_bwd_kernelI32Selective_Scan_bwd_kernel_traitsILi32ELi16ELb1ELb0ELb0ELb0ELb1EffEEv12SSMParamsBwd:
	.zero		848


//--------------------- .nv.constant0._Z25selective_scan_bwd_kernelI32Selective_Scan_bwd_kernel_traitsILi32ELi16ELb1ELb0ELb0ELb1ELb0EffEEv12SSMParamsBwd --------------------------
	.section	.nv.constant0._Z25selective_scan_bwd_kernelI32Selective_Scan_bwd_kernel_traitsILi32ELi16ELb1ELb0ELb0ELb1ELb0EffEEv12SSMParamsBwd,"a",@progbits
	.sectionflags	@""
	.align	4
.nv.constant0._Z25selective_scan_bwd_kernelI32Selective_Scan_bwd_kernel_traitsILi32ELi16ELb1ELb0ELb0ELb1ELb0EffEEv12SSMParamsBwd:
	.zero		848


//--------------------- .nv.constant0._Z25selective_scan_bwd_kernelI32Selective_Scan_bwd_kernel_traitsILi32ELi16ELb1ELb0ELb0ELb1ELb1EffEEv12SSMParamsBwd --------------------------
	.section	.nv.constant0._Z25selective_scan_bwd_kernelI32Selective_Scan_bwd_kernel_traitsILi32ELi16ELb1ELb0ELb0ELb1ELb1EffEEv12SSMParamsBwd,"a",@progbits
	.sectionflags	@""
	.align	4
.nv.constant0._Z25selective_scan_bwd_kernelI32Selective_Scan_bwd_kernel_traitsILi32ELi16ELb1ELb0ELb0ELb1ELb1EffEEv12SSMParamsBwd:
	.zero		848


//--------------------- .nv.constant0._Z25selective_scan_bwd_kernelI32Selective_Scan_bwd_kernel_traitsILi32ELi16ELb1ELb0ELb1ELb0ELb0EffEEv12SSMParamsBwd --------------------------
	.section	.nv.constant0._Z25selective_scan_bwd_kernelI32Selective_Scan_bwd_kernel_traitsILi32ELi16ELb1ELb0ELb1ELb0ELb0EffEEv12SSMParamsBwd,"a",@progbits
	.sectionflags	@""
	.align	4
.nv.constant0._Z25selective_scan_bwd_kernelI32Selective_Scan_bwd_kernel_traitsILi32ELi16ELb1ELb0ELb1ELb0ELb0EffEEv12SSMParamsBwd:
	.zero		848


//--------------------- .nv.constant0._Z25selective_scan_bwd_kernelI32Selective_Scan_bwd_kernel_traitsILi32ELi16ELb1ELb0ELb1ELb0ELb1EffEEv12SSMParamsBwd --------------------------
	.section	.nv.constant0._Z25selective_scan_bwd_kernelI32Selective_Scan_bwd_kernel_traitsILi32ELi16ELb1ELb0ELb1ELb0ELb1EffEEv12SSMParamsBwd,"a",@progbits
	.sectionflags	@""
	.align	4
.nv.constant0._Z25selective_scan_bwd_kernelI32Selective_Scan_bwd_kernel_traitsILi32ELi16ELb1ELb0ELb1ELb0ELb1EffEEv12SSMParamsBwd:
	.zero		848


//--------------------- .nv.constant0._Z25selective_scan_bwd_kernelI32Selective_Scan_bwd_kernel_traitsILi32ELi16ELb1ELb0ELb1ELb1ELb0EffEEv12SSMParamsBwd --------------------------
	.section	.nv.constant0._Z25selective_scan_bwd_kernelI32Selective_Scan_bwd_kernel_traitsILi32ELi16ELb1ELb0ELb1ELb1ELb0EffEEv12SSMParamsBwd,"a",@progbits
	.sectionflags	@""
	.align	4
.nv.constant0._Z25selective_scan_bwd_kernelI32Selective_Scan_bwd_kernel_traitsILi32ELi16ELb1ELb0ELb1ELb1ELb0EffEEv12SSMParamsBwd:
	.zero		848


//--------------------- .nv.constant0._Z25selective_scan_bwd_kernelI32Selective_Scan_bwd_kernel_traitsILi32ELi16ELb1ELb0ELb1ELb1ELb1EffEEv12SSMParamsBwd --------------------------
	.section	.nv.constant0._Z25selective_scan_bwd_kernelI32Selective_Scan_bwd_kernel_traitsILi32ELi16ELb1ELb0ELb1ELb1ELb1EffEEv12SSMParamsBwd,"a",@progbits
	.sectionflags	@""
	.align	4
.nv.constant0._Z25selective_scan_bwd_kernelI32Selective_Scan_bwd_kernel_traitsILi32ELi16ELb1ELb0ELb1ELb1ELb1EffEEv12SSMParamsBwd:
	.zero		848


//--------------------- .nv.constant0._Z25selective_scan_bwd_kernelI32Selective_Scan_bwd_kernel_traitsILi32ELi16ELb1ELb1ELb0ELb0ELb0EffEEv12SSMParamsBwd --------------------------
	.section	.nv.constant0._Z25selective_scan_bwd_kernelI32Selective_Scan_bwd_kernel_traitsILi32ELi16ELb1ELb1ELb0ELb0ELb0EffEEv12SSMParamsBwd,"a",@progbits
	.sectionflags	@""
	.align	4
.nv.constant0._Z25selective_scan_bwd_kernelI32Selective_Scan_bwd_kernel_traitsILi32ELi16ELb1ELb1ELb0ELb0ELb0EffEEv12SSMParamsBwd:
	.zero		848


//--------------------- .nv.constant0._Z25selective_scan_bwd_kernelI32Selective_Scan_bwd_kernel_traitsILi32ELi16ELb1ELb1ELb0ELb0ELb1EffEEv12SSMParamsBwd --------------------------
	.section	.nv.constant0._Z25selective_scan_bwd_kernelI32Selective_Scan_bwd_kernel_traitsILi32ELi16ELb1ELb1ELb0ELb0ELb1EffEEv12SSMParamsBwd,"a",@progbits
	.sectionflags	@""
	.align	4
.nv.constant0._Z25selective_scan_bwd_kernelI32Selective_Scan_bwd_kernel_traitsILi32ELi16ELb1ELb1ELb0ELb0ELb1EffEEv12SSMParamsBwd:
	.zero		848


//--------------------- .nv.constant0._Z25selective_scan_bwd_kernelI32Selective_Scan_bwd_kernel_traitsILi32ELi16ELb1ELb1ELb0ELb1ELb0EffEEv12SSMParamsBwd --------------------------
	.section	.nv.constant0._Z25selective_scan_bwd_kernelI32Selective_Scan_bwd_kernel_traitsILi32ELi16ELb1ELb1ELb0ELb1ELb0EffEEv12SSMParamsBwd,"a",@progbits
	.sectionflags	@""
	.align	4
.nv.constant0._Z25selective_scan_bwd_kernelI32Selective_Scan_bwd_kernel_traitsILi32ELi16ELb1ELb1ELb0ELb1ELb0EffEEv12SSMParamsBwd:
	.zero		848


//--------------------- .nv.constant0._Z25selective_scan_bwd_kernelI32Selective_Scan_bwd_kernel_traitsILi32ELi16ELb1ELb1ELb0ELb1ELb1EffEEv12SSMParamsBwd --------------------------
	.section	.nv.constant0._Z25selective_scan_bwd_kernelI32Selective_Scan_bwd_kernel_traitsILi32ELi16ELb1ELb1ELb0ELb1ELb1EffEEv12SSMParamsBwd,"a",@progbits
	.sectionflags	@""
	.align	4
.nv.constant0._Z25selective_scan_bwd_kernelI32Selective_Scan_bwd_kernel_traitsILi32ELi16ELb1ELb1ELb0ELb1ELb1EffEEv12SSMParamsBwd:
	.zero		848


//--------------------- .nv.constant0._Z25selective_scan_bwd_kernelI32Selective_Scan_bwd_kernel_traitsILi32ELi16ELb1ELb1ELb1ELb0ELb0EffEEv12SSMParamsBwd --------------------------
	.section	.nv.constant0._Z25selective_scan_bwd_kernelI32Selective_Scan_bwd_kernel_traitsILi32ELi16ELb1ELb1ELb1ELb0ELb0EffEEv12SSMParamsBwd,"a",@progbits
	.sectionflags	@""
	.align	4
.nv.constant0._Z25selective_scan_bwd_kernelI32Selective_Scan_bwd_kernel_traitsILi32ELi16ELb1ELb1ELb1ELb0ELb0EffEEv12SSMParamsBwd:
	.zero		848


//--------------------- .nv.constant0._Z25selective_scan_bwd_kernelI32Selective_Scan_bwd_kernel_traitsILi32ELi16ELb1ELb1ELb1ELb0ELb1EffEEv12SSMParamsBwd --------------------------
	.section	.nv.constant0._Z25selective_scan_bwd_kernelI32Selective_Scan_bwd_kernel_traitsILi32ELi16ELb1ELb1ELb1ELb0ELb1EffEEv12SSMParamsBwd,"a",@progbits
	.sectionflags	@""
	.align	4
.nv.constant0._Z25selective_scan_bwd_kernelI32Selective_Scan_bwd_kernel_traitsILi32ELi16ELb1ELb1ELb1ELb0ELb1EffEEv12SSMParamsBwd:
	.zero		848


//--------------------- .nv.constant0._Z25selective_scan_bwd_kernelI32Selective_Scan_bwd_kernel_traitsILi32ELi16ELb1ELb1ELb1ELb1ELb0EffEEv12SSMParamsBwd --------------------------
	.section	.nv.constant0._Z25selective_scan_bwd_kernelI32Selective_Scan_bwd_kernel_traitsILi32ELi16ELb1ELb1ELb1ELb1ELb0EffEEv12SSMParamsBwd,"a",@progbits
	.sectionflags	@""
	.align	4
.nv.constant0._Z25selective_scan_bwd_kernelI32Selective_Scan_bwd_kernel_traitsILi32ELi16ELb1ELb1ELb1ELb1ELb0EffEEv12SSMParamsBwd:
	.zero		848


//--------------------- .nv.constant0._Z25selective_scan_bwd_kernelI32Selective_Scan_bwd_kernel_traitsILi32ELi16ELb1ELb1ELb1ELb1ELb1EffEEv12SSMParamsBwd --------------------------
	.section	.nv.constant0._Z25selective_scan_bwd_kernelI32Selective_Scan_bwd_kernel_traitsILi32ELi16ELb1ELb1ELb1ELb1ELb1EffEEv12SSMParamsBwd,"a",@progbits
	.sectionflags	@""
	.align	4
.nv.constant0._Z25selective_scan_bwd_kernelI32Selective_Scan_bwd_kernel_traitsILi32ELi16ELb1ELb1ELb1ELb1ELb1EffEEv12SSMParamsBwd:
	.zero		848


//--------------------- .nv.constant0._Z25selective_scan_bwd_kernelI32Selective_Scan_bwd_kernel_traitsILi32ELi8ELb0ELb0ELb0ELb0ELb0EffEEv12SSMParamsBwd --------------------------
	.section	.nv.constant0._Z25selective_scan_bwd_kernelI32Selective_Scan_bwd_kernel_traitsILi32ELi8ELb0ELb0ELb0ELb0ELb0EffEEv12SSMParamsBwd,"a",@progbits
	.sectionflags	@""
	.align	4
.nv.constant0._Z25selective_scan_bwd_kernelI32Selective_Scan_bwd_kernel_traitsILi32ELi8ELb0ELb0ELb0ELb0ELb0EffEEv12SSMParamsBwd:
	.zero		848


//--------------------- .nv.constant0._Z25selective_scan_bwd_kernelI32Selective_Scan_bwd_kernel_traitsILi32ELi8ELb0ELb0ELb0ELb0ELb1EffEEv12SSMParamsBwd --------------------------
	.section	.nv.constant0._Z25selective_scan_bwd_kernelI32Selective_Scan_bwd_kernel_traitsILi32ELi8ELb0ELb0ELb0ELb0ELb1EffEEv12SSMParamsBwd,"a",@progbits
	.sectionflags	@""
	.align	4
.nv.constant0._Z25selective_scan_bwd_kernelI32Selective_Scan_bwd_kernel_traitsILi32ELi8ELb0ELb0ELb0ELb0ELb1EffEEv12SSMParamsBwd:
	.zero		848


//--------------------- .nv.constant0._Z25selective_scan_bwd_kernelI32Selective_Scan_bwd_kernel_traitsILi32ELi8ELb0ELb0ELb0ELb1ELb0EffEEv12SSMParamsBwd --------------------------
	.section	.nv.constant0._Z25selective_scan_bwd_kernelI32Selective_Scan_bwd_kernel_traitsILi32ELi8ELb0ELb0ELb0ELb1ELb0EffEEv12SSMParamsBwd,"a",@progbits
	.sectionflags	@""
	.align	4
.nv.constant0._Z25selective_scan_bwd_kernelI32Selective_Scan_bwd_kernel_traitsILi32ELi8ELb0ELb0ELb0ELb1ELb0EffEEv12SSMParamsBwd:
	.zero		848


//--------------------- .nv.constant0._Z25selective_scan_bwd_kernelI32Selective_Scan_bwd_kernel_traitsILi32ELi8ELb0ELb0ELb0ELb1ELb1EffEEv12SSMParamsBwd --------------------------
	.section	.nv.constant0._Z25selective_scan_bwd_kernelI32Selective_Scan_bwd_kernel_traitsILi32ELi8ELb0ELb0ELb0ELb1ELb1EffEEv12SSMParamsBwd,"a",@progbits
	.sectionflags	@""
	.align	4
.nv.constant0._Z25selective_scan_bwd_kernelI32Selective_Scan_bwd_kernel_traitsILi32ELi8ELb0ELb0ELb0ELb1ELb1EffEEv12SSMParamsBwd:
	.zero		848


//--------------------- .nv.constant0._Z25selective_scan_bwd_kernelI32Selective_Scan_bwd_kernel_traitsILi32ELi8ELb0ELb0ELb1ELb0ELb0EffEEv12SSMParamsBwd --------------------------
	.section	.nv.constant0._Z25selective_scan_bwd_kernelI32Selective_Scan_bwd_kernel_traitsILi32ELi8ELb0ELb0ELb1ELb0ELb0EffEEv12SSMParamsBwd,"a",@progbits
	.sectionflags	@""
	.align	4
.nv.constant0._Z25selective_scan_bwd_kernelI32Selective_Scan_bwd_kernel_traitsILi32ELi8ELb0ELb0ELb1ELb0ELb0EffEEv12SSMParamsBwd:
	.zero		848


//--------------------- .nv.constant0._Z25selective_scan_bwd_kernelI32Selective_Scan_bwd_kernel_traitsILi32ELi8ELb0ELb0ELb1ELb0ELb1EffEEv12SSMParamsBwd --------------------------
	.section	.nv.constant0._Z25selective_scan_bwd_kernelI32Selective_Scan_bwd_kernel_traitsILi32ELi8ELb0ELb0ELb1ELb0ELb1EffEEv12SSMParamsBwd,"a",@progbits
	.sectionflags	@""
	.align	4
.nv.constant0._Z25selective_scan_bwd_kernelI32Selective_Scan_bwd_kernel_traitsILi32ELi8ELb0ELb0ELb1ELb0ELb1EffEEv12SSMParamsBwd:
	.zero		848


//--------------------- .nv.constant0._Z25selective_scan_bwd_kernelI32Selective_Scan_bwd_kernel_traitsILi32ELi8ELb0ELb0ELb1ELb1ELb0EffEEv12SSMParamsBwd --------------------------
	.section	.nv.constant0._Z25selective_scan_bwd_kernelI32Selective_Scan_bwd_kernel_traitsILi32ELi8ELb0ELb0ELb1ELb1ELb0EffEEv12SSMParamsBwd,"a",@progbits
	.sectionflags	@""
	.align	4
.nv.constant0._Z25selective_scan_bwd_kernelI32Selective_Scan_bwd_kernel_traitsILi32ELi8ELb0ELb0ELb1ELb1ELb0EffEEv12SSMParamsBwd:
	.zero		848


//--------------------- .nv.constant0._Z25selective_scan_bwd_kernelI32Selective_Scan_bwd_kernel_traitsILi32ELi8ELb0ELb0ELb1ELb1ELb1EffEEv12SSMParamsBwd --------------------------
	.section	.nv.constant0._Z25selective_scan_bwd_kernelI32Selective_Scan_bwd_kernel_traitsILi32ELi8ELb0ELb0ELb1ELb1ELb1EffEEv12SSMParamsBwd,"a",@progbits
	.sectionflags	@""
	.align	4
.nv.constant0._Z25selective_scan_bwd_kernelI32Selective_Scan_bwd_kernel_traitsILi32ELi8ELb0ELb0ELb1ELb1ELb1EffEEv12SSMParamsBwd:
	.zero		848


//--------------------- .nv.constant0._Z25selective_scan_bwd_kernelI32Selective_Scan_bwd_kernel_traitsILi32ELi8ELb0ELb1ELb0ELb0ELb0EffEEv12SSMParamsBwd --------------------------
	.section	.nv.constant0._Z25selective_scan_bwd_kernelI32Selective_Scan_bwd_kernel_traitsILi32ELi8ELb0ELb1ELb0ELb0ELb0EffEEv12SSMParamsBwd,"a",@progbits
	.sectionflags	@""
	.align	4
.nv.constant0._Z25selective_scan_bwd_kernelI32Selective_Scan_bwd_kernel_traitsILi32ELi8ELb0ELb1ELb0ELb0ELb0EffEEv12SSMParamsBwd:
	.zero		848


//--------------------- .nv.constant0._Z25selective_scan_bwd_kernelI32Selective_Scan_bwd_kernel_traitsILi32ELi8ELb0ELb1ELb0ELb0ELb1EffEEv12SSMParamsBwd --------------------------
	.section	.nv.constant0._Z25selective_scan_bwd_kernelI32Selective_Scan_bwd_kernel_traitsILi32ELi8ELb0ELb1ELb0ELb0ELb1EffEEv12SSMParamsBwd,"a",@progbits
	.sectionflags	@""
	.align	4
.nv.constant0._Z25selective_scan_bwd_kernelI32Selective_Scan_bwd_kernel_traitsILi32ELi8ELb0ELb1ELb0ELb0ELb1EffEEv12SSMParamsBwd:
	.zero		848


//--------------------- .nv.constant0._Z25selective_scan_bwd_kernelI32Selective_Scan_bwd_kernel_traitsILi32ELi8ELb0ELb1ELb0ELb1ELb0EffEEv12SSMParamsBwd --------------------------
	.section	.nv.constant0._Z25selective_scan_bwd_kernelI32Selective_Scan_bwd_kernel_traitsILi32ELi8ELb0ELb1ELb0ELb1ELb0EffEEv12SSMParamsBwd,"a",@progbits
	.sectionflags	@""
	.align	4
.nv.constant0._Z25selective_scan_bwd_kernelI32Selective_Scan_bwd_kernel_traitsILi32ELi8ELb0ELb1ELb0ELb1ELb0EffEEv12SSMParamsBwd:
	.zero		848


//--------------------- .nv.constant0._Z25selective_scan_bwd_kernelI32Selective_Scan_bwd_kernel_traitsILi32ELi8ELb0ELb1ELb0ELb1ELb1EffEEv12SSMParamsBwd --------------------------
	.section	.nv.constant0._Z25selective_scan_bwd_kernelI32Selective_Scan_bwd_kernel_traitsILi32ELi8ELb0ELb1ELb0ELb1ELb1EffEEv12SSMParamsBwd,"a",@progbits
	.sectionflags	@""
	.align	4
.nv.constant0._Z25selective_scan_bwd_kernelI32Selective_Scan_bwd_kernel_traitsILi32ELi8ELb0ELb1ELb0ELb1ELb1EffEEv12SSMParamsBwd:
	.zero		848


//--------------------- .nv.constant0._Z25selective_scan_bwd_kernelI32Selective_Scan_bwd_kernel_traitsILi32ELi8ELb0ELb1ELb1ELb0ELb0EffEEv12SSMParamsBwd --------------------------
	.section	.nv.constant0._Z25selective_scan_bwd_kernelI32Selective_Scan_bwd_kernel_traitsILi32ELi8ELb0ELb1ELb1ELb0ELb0EffEEv12SSMParamsBwd,"a",@progbits
	.sectionflags	@""
	.align	4
.nv.constant0._Z25selective_scan_bwd_kernelI32Selective_Scan_bwd_kernel_traitsILi32ELi8ELb0ELb1ELb1ELb0ELb0EffEEv12SSMParamsBwd:
	.zero		848


//--------------------- .nv.constant0._Z25selective_scan_bwd_kernelI32Selective_Scan_bwd_kernel_traitsILi32ELi8ELb0ELb1ELb1ELb0ELb1EffEEv12SSMParamsBwd --------------------------
	.section	.nv.constant0._Z25selective_scan_bwd_kernelI32Selective_Scan_bwd_kernel_traitsILi32ELi8ELb0ELb1ELb1ELb0ELb1EffEEv12SSMParamsBwd,"a",@progbits
	.sectionflags	@""
	.align	4
.nv.constant0._Z25selective_scan_bwd_kernelI32Selective_Scan_bwd_kernel_traitsILi32ELi8ELb0ELb1ELb1ELb0ELb1EffEEv12SSMParamsBwd:
	.zero		848


//--------------------- .nv.constant0._Z25selective_scan_bwd_kernelI32Selective_Scan_bwd_kernel_traitsILi32ELi8ELb0ELb1ELb1ELb1ELb0EffEEv12SSMParamsBwd --------------------------
	.section	.nv.constant0._Z25selective_scan_bwd_kernelI32Selective_Scan_bwd_kernel_traitsILi32ELi8ELb0ELb1ELb1ELb1ELb0EffEEv12SSMParamsBwd,"a",@progbits
	.sectionflags	@""
	.align	4
.nv.constant0._Z25selective_scan_bwd_kernelI32Selective_Scan_bwd_kernel_traitsILi32ELi8ELb0ELb1ELb1ELb1ELb0EffEEv12SSMParamsBwd:
	.zero		848


//--------------------- .nv.constant0._Z25selective_scan_bwd_kernelI32Selective_Scan_bwd_kernel_traitsILi32ELi8ELb0ELb1ELb1ELb1ELb1EffEEv12SSMParamsBwd --------------------------
	.section	.nv.constant0._Z25selective_scan_bwd_kernelI32Selective_Scan_bwd_kernel_traitsILi32ELi8ELb0ELb1ELb1ELb1ELb1EffEEv12SSMParamsBwd,"a",@progbits
	.sectionflags	@""
	.align	4
.nv.constant0._Z25selective_scan_bwd_kernelI32Selective_Scan_bwd_kernel_traitsILi32ELi8ELb0ELb1ELb1ELb1ELb1EffEEv12SSMParamsBwd:
	.zero		848


//--------------------- .nv.constant0._Z25selective_scan_bwd_kernelI32Selective_Scan_bwd_kernel_traitsILi32ELi8ELb1ELb0ELb0ELb0ELb0EffEEv12SSMParamsBwd --------------------------
	.section	.nv.constant0._Z25selective_scan_bwd_kernelI32Selective_Scan_bwd_kernel_traitsILi32ELi8ELb1ELb0ELb0ELb0ELb0EffEEv12SSMParamsBwd,"a",@progbits
	.sectionflags	@""
	.align	4
.nv.constant0._Z25selective_scan_bwd_kernelI32Selective_Scan_bwd_kernel_traitsILi32ELi8ELb1ELb0ELb0ELb0ELb0EffEEv12SSMParamsBwd:
	.zero		848


//--------------------- .nv.constant0._Z25selective_scan_bwd_kernelI32Selective_Scan_bwd_kernel_traitsILi32ELi8ELb1ELb0ELb0ELb0ELb1EffEEv12SSMParamsBwd --------------------------
	.section	.nv.constant0._Z25selective_scan_bwd_kernelI32Selective_Scan_bwd_kernel_traitsILi32ELi8ELb1ELb0ELb0ELb0ELb1EffEEv12SSMParamsBwd,"a",@progbits
	.sectionflags	@""
	.align	4
.nv.constant0._Z25selective_scan_bwd_kernelI32Selective_Scan_bwd_kernel_traitsILi32ELi8ELb1ELb0ELb0ELb0ELb1EffEEv12SSMParamsBwd:
	.zero		848


//--------------------- .nv.constant0._Z25selective_scan_bwd_kernelI32Selective_Scan_bwd_kernel_traitsILi32ELi8ELb1ELb0ELb0ELb1ELb0EffEEv12SSMParamsBwd --------------------------
	.section	.nv.constant0._Z25selective_scan_bwd_kernelI32Selective_Scan_bwd_kernel_traitsILi32ELi8ELb1ELb0ELb0ELb1ELb0EffEEv12SSMParamsBwd,"a",@progbits
	.sectionflags	@""
	.align	4
.nv.constant0._Z25selective_scan_bwd_kernelI32Selective_Scan_bwd_kernel_traitsILi32ELi8ELb1ELb0ELb0ELb1ELb0EffEEv12SSMParamsBwd:
	.zero		848


//--------------------- .nv.constant0._Z25selective_scan_bwd_kernelI32Selective_Scan_bwd_kernel_traitsILi32ELi8ELb1ELb0ELb0ELb1ELb1EffEEv12SSMParamsBwd --------------------------
	.section	.nv.constant0._Z25selective_scan_bwd_kernelI32Selective_Scan_bwd_kernel_traitsILi32ELi8ELb1ELb0ELb0ELb1ELb1EffEEv12SSMParamsBwd,"a",@progbits
	.sectionflags	@""
	.align	4
.nv.constant0._Z25selective_scan_bwd_kernelI32Selective_Scan_bwd_kernel_traitsILi32ELi8ELb1ELb0ELb0ELb1ELb1EffEEv12SSMParamsBwd:
	.zero		848


//--------------------- .nv.constant0._Z25selective_scan_bwd_kernelI32Selective_Scan_bwd_kernel_traitsILi32ELi8ELb1ELb0ELb1ELb0ELb0EffEEv12SSMParamsBwd --------------------------
	.section	.nv.constant0._Z25selective_scan_bwd_kernelI32Selective_Scan_bwd_kernel_traitsILi32ELi8ELb1ELb0ELb1ELb0ELb0EffEEv12SSMParamsBwd,"a",@progbits
	.sectionflags	@""
	.align	4
.nv.constant0._Z25selective_scan_bwd_kernelI32Selective_Scan_bwd_kernel_traitsILi32ELi8ELb1ELb0ELb1ELb0ELb0EffEEv12SSMParamsBwd:
	.zero		848


//--------------------- .nv.constant0._Z25selective_scan_bwd_kernelI32Selective_Scan_bwd_kernel_traitsILi32ELi8ELb1ELb0ELb1ELb0ELb1EffEEv12SSMParamsBwd --------------------------
	.section	.nv.constant0._Z25selective_scan_bwd_kernelI32Selective_Scan_bwd_kernel_traitsILi32ELi8ELb1ELb0ELb1ELb0ELb1EffEEv12SSMParamsBwd,"a",@progbits
	.sectionflags	@""
	.align	4
.nv.constant0._Z25selective_scan_bwd_kernelI32Selective_Scan_bwd_kernel_traitsILi32ELi8ELb1ELb0ELb1ELb0ELb1EffEEv12SSMParamsBwd:
	.zero		848


//--------------------- .nv.constant0._Z25selective_scan_bwd_kernelI32Selective_Scan_bwd_kernel_traitsILi32ELi8ELb1ELb0ELb1ELb1ELb0EffEEv12SSMParamsBwd --------------------------
	.section	.nv.constant0._Z25selective_scan_bwd_kernelI32Selective_Scan_bwd_kernel_traitsILi32ELi8ELb1ELb0ELb1ELb1ELb0EffEEv12SSMParamsBwd,"a",@progbits
	.sectionflags	@""
	.align	4
.nv.constant0._Z25selective_scan_bwd_kernelI32Selective_Scan_bwd_kernel_traitsILi32ELi8ELb1ELb0ELb1ELb1ELb0EffEEv12SSMParamsBwd:
	.zero		848


//--------------------- .nv.constant0._Z25selective_scan_bwd_kernelI32Selective_Scan_bwd_kernel_traitsILi32ELi8ELb1ELb0ELb1ELb1ELb1EffEEv12SSMParamsBwd --------------------------
	.section	.nv.constant0._Z25selective_scan_bwd_kernelI32Selective_Scan_bwd_kernel_traitsILi32ELi8ELb1ELb0ELb1ELb1ELb1EffEEv12SSMParamsBwd,"a",@progbits
	.sectionflags	@""
	.align	4
.nv.constant0._Z25selective_scan_bwd_kernelI32Selective_Scan_bwd_kernel_traitsILi32ELi8ELb1ELb0ELb1ELb1ELb1EffEEv12SSMParamsBwd:
	.zero		848


//--------------------- .nv.constant0._Z25selective_scan_bwd_kernelI32Selective_Scan_bwd_kernel_traitsILi32ELi8ELb1ELb1ELb0ELb0ELb0EffEEv12SSMParamsBwd --------------------------
	.section	.nv.constant0._Z25selective_scan_bwd_kernelI32Selective_Scan_bwd_kernel_traitsILi32ELi8ELb1ELb1ELb0ELb0ELb0EffEEv12SSMParamsBwd,"a",@progbits
	.sectionflags	@""
	.align	4
.nv.constant0._Z25selective_scan_bwd_kernelI32Selective_Scan_bwd_kernel_traitsILi32ELi8ELb1ELb1ELb0ELb0ELb0EffEEv12SSMParamsBwd:
	.zero		848


//--------------------- .nv.constant0._Z25selective_scan_bwd_kernelI32Selective_Scan_bwd_kernel_traitsILi32ELi8ELb1ELb1ELb0ELb0ELb1EffEEv12SSMParamsBwd --------------------------
	.section	.nv.constant0._Z25selective_scan_bwd_kernelI32Selective_Scan_bwd_kernel_traitsILi32ELi8ELb1ELb1ELb0ELb0ELb1EffEEv12SSMParamsBwd,"a",@progbits
	.sectionflags	@""
	.align	4
.nv.constant0._Z25selective_scan_bwd_kernelI32Selective_Scan_bwd_kernel_traitsILi32ELi8ELb1ELb1ELb0ELb0ELb1EffEEv12SSMParamsBwd:
	.zero		848


//--------------------- .nv.constant0._Z25selective_scan_bwd_kernelI32Selective_Scan_bwd_kernel_traitsILi32ELi8ELb1ELb1ELb0ELb1ELb0EffEEv12SSMParamsBwd --------------------------
	.section	.nv.constant0._Z25selective_scan_bwd_kernelI32Selective_Scan_bwd_kernel_traitsILi32ELi8ELb1ELb1ELb0ELb1ELb0EffEEv12SSMParamsBwd,"a",@progbits
	.sectionflags	@""
	.align	4
.nv.constant0._Z25selective_scan_bwd_kernelI32Selective_Scan_bwd_kernel_traitsILi32ELi8ELb1ELb1ELb0ELb1ELb0EffEEv12SSMParamsBwd:
	.zero		848


//--------------------- .nv.constant0._Z25selective_scan_bwd_kernelI32Selective_Scan_bwd_kernel_traitsILi32ELi8ELb1ELb1ELb0ELb1ELb1EffEEv12SSMParamsBwd --------------------------
	.section	.nv.constant0._Z25selective_scan_bwd_kernelI32Selective_Scan_bwd_kernel_traitsILi32ELi8ELb1ELb1ELb0ELb1ELb1EffEEv12SSMParamsBwd,"a",@progbits
	.sectionflags	@""
	.align	4
.nv.constant0._Z25selective_scan_bwd_kernelI32Selective_Scan_bwd_kernel_traitsILi32ELi8ELb1ELb1ELb0ELb1ELb1EffEEv12SSMParamsBwd:
	.zero		848


//--------------------- .nv.constant0._Z25selective_scan_bwd_kernelI32Selective_Scan_bwd_kernel_traitsILi32ELi8ELb1ELb1ELb1ELb0ELb0EffEEv12SSMParamsBwd --------------------------
	.section	.nv.constant0._Z25selective_scan_bwd_kernelI32Selective_Scan_bwd_kernel_traitsILi32ELi8ELb1ELb1ELb1ELb0ELb0EffEEv12SSMParamsBwd,"a",@progbits
	.sectionflags	@""
	.align	4
.nv.constant0._Z25selective_scan_bwd_kernelI32Selective_Scan_bwd_kernel_traitsILi32ELi8ELb1ELb1ELb1ELb0ELb0EffEEv12SSMParamsBwd:
	.zero		848


//--------------------- .nv.constant0._Z25selective_scan_bwd_kernelI32Selective_Scan_bwd_kernel_traitsILi32ELi8ELb1ELb1ELb1ELb0ELb1EffEEv12SSMParamsBwd --------------------------
	.section	.nv.constant0._Z25selective_scan_bwd_kernelI32Selective_Scan_bwd_kernel_traitsILi32ELi8ELb1ELb1ELb1ELb0ELb1EffEEv12SSMParamsBwd,"a",@progbits
	.sectionflags	@""
	.align	4
.nv.constant0._Z25selective_scan_bwd_kernelI32Selective_Scan_bwd_kernel_traitsILi32ELi8ELb1ELb1ELb1ELb0ELb1EffEEv12SSMParamsBwd:
	.zero		848


//--------------------- .nv.constant0._Z25selective_scan_bwd_kernelI32Selective_Scan_bwd_kernel_traitsILi32ELi8ELb1ELb1ELb1ELb1ELb0EffEEv12SSMParamsBwd --------------------------
	.section	.nv.constant0._Z25selective_scan_bwd_kernelI32Selective_Scan_bwd_kernel_traitsILi32ELi8ELb1ELb1ELb1ELb1ELb0EffEEv12SSMParamsBwd,"a",@progbits
	.sectionflags	@""
	.align	4
.nv.constant0._Z25selective_scan_bwd_kernelI32Selective_Scan_bwd_kernel_traitsILi32ELi8ELb1ELb1ELb1ELb1ELb0EffEEv12SSMParamsBwd:
	.zero		848


//--------------------- .nv.constant0._Z25selective_scan_bwd_kernelI32Selective_Scan_bwd_kernel_traitsILi32ELi8ELb1ELb1ELb1ELb1ELb1EffEEv12SSMParamsBwd --------------------------
	.section	.nv.constant0._Z25selective_scan_bwd_kernelI32Selective_Scan_bwd_kernel_traitsILi32ELi8ELb1ELb1ELb1ELb1ELb1EffEEv12SSMParamsBwd,"a",@progbits
	.sectionflags	@""
	.align	4
.nv.constant0._Z25selective_scan_bwd_kernelI32Selective_Scan_bwd_kernel_traitsILi32ELi8ELb1ELb1ELb1ELb1ELb1EffEEv12SSMParamsBwd:
	.zero		848


//--------------------- .nv.constant0._Z25selective_scan_bwd_kernelI32Selective_Scan_bwd_kernel_traitsILi32ELi4ELb0ELb0ELb0ELb0ELb0EffEEv12SSMParamsBwd --------------------------
	.section	.nv.constant0._Z25selective_scan_bwd_kernelI32Selective_Scan_bwd_kernel_traitsILi32ELi4ELb0ELb0ELb0ELb0ELb0EffEEv12SSMParamsBwd,"a",@progbits
	.sectionflags	@""
	.align	4
.nv.constant0._Z25selective_scan_bwd_kernelI32Selective_Scan_bwd_kernel_traitsILi32ELi4ELb0ELb0ELb0ELb0ELb0EffEEv12SSMParamsBwd:
	.zero		848


//--------------------- .nv.constant0._Z25selective_scan_bwd_kernelI32Selective_Scan_bwd_kernel_traitsILi32ELi4ELb0ELb0ELb0ELb0ELb1EffEEv12SSMParamsBwd --------------------------
	.section	.nv.constant0._Z25selective_scan_bwd_kernelI32Selective_Scan_bwd_kernel_traitsILi32ELi4ELb0ELb0ELb0ELb0ELb1EffEEv12SSMParamsBwd,"a",@progbits
	.sectionflags	@""
	.align	4
.nv.constant0._Z25selective_scan_bwd_kernelI32Selective_Scan_bwd_kernel_traitsILi32ELi4ELb0ELb0ELb0ELb0ELb1EffEEv12SSMParamsBwd:
	.zero		848


//--------------------- .nv.constant0._Z25selective_scan_bwd_kernelI32Selective_Scan_bwd_kernel_traitsILi32ELi4ELb0ELb0ELb0ELb1ELb0EffEEv12SSMParamsBwd --------------------------
	.section	.nv.constant0._Z25selective_scan_bwd_kernelI32Selective_Scan_bwd_kernel_traitsILi32ELi4ELb0ELb0ELb0ELb1ELb0EffEEv12SSMParamsBwd,"a",@progbits
	.sectionflags	@""
	.align	4
.nv.constant0._Z25selective_scan_bwd_kernelI32Selective_Scan_bwd_kernel_traitsILi32ELi4ELb0ELb0ELb0ELb1ELb0EffEEv12SSMParamsBwd:
	.zero		848


//--------------------- .nv.constant0._Z25selective_scan_bwd_kernelI32Selective_Scan_bwd_kernel_traitsILi32ELi4ELb0ELb0ELb0ELb1ELb1EffEEv12SSMParamsBwd --------------------------
	.section	.nv.constant0._Z25selective_scan_bwd_kernelI32Selective_Scan_bwd_kernel_traitsILi32ELi4ELb0ELb0ELb0ELb1ELb1EffEEv12SSMParamsBwd,"a",@progbits
	.sectionflags	@""
	.align	4
.nv.constant0._Z25selective_scan_bwd_kernelI32Selective_Scan_bwd_kernel_traitsILi32ELi4ELb0ELb0ELb0ELb1ELb1EffEEv12SSMParamsBwd:
	.zero		848


//--------------------- .nv.constant0._Z25selective_scan_bwd_kernelI32Selective_Scan_bwd_kernel_traitsILi32ELi4ELb0ELb0ELb1ELb0ELb0EffEEv12SSMParamsBwd --------------------------
	.section	.nv.constant0._Z25selective_scan_bwd_kernelI32Selective_Scan_bwd_kernel_traitsILi32ELi4ELb0ELb0ELb1ELb0ELb0EffEEv12SSMParamsBwd,"a",@progbits
	.sectionflags	@""
	.align	4
.nv.constant0._Z25selective_scan_bwd_kernelI32Selective_Scan_bwd_kernel_traitsILi32ELi4ELb0ELb0ELb1ELb0ELb0EffEEv12SSMParamsBwd:
	.zero		848


//--------------------- .nv.constant0._Z25selective_scan_bwd_kernelI32Selective_Scan_bwd_kernel_traitsILi32ELi4ELb0ELb0ELb1ELb0ELb1EffEEv12SSMParamsBwd --------------------------
	.section	.nv.constant0._Z25selective_scan_bwd_kernelI32Selective_Scan_bwd_kernel_traitsILi32ELi4ELb0ELb0ELb1ELb0ELb1EffEEv12SSMParamsBwd,"a",@progbits
	.sectionflags	@""
	.align	4
.nv.constant0._Z25selective_scan_bwd_kernelI32Selective_Scan_bwd_kernel_traitsILi32ELi4ELb0ELb0ELb1ELb0ELb1EffEEv12SSMParamsBwd:
	.zero		848


//--------------------- .nv.constant0._Z25selective_scan_bwd_kernelI32Selective_Scan_bwd_kernel_traitsILi32ELi4ELb0ELb0ELb1ELb1ELb0EffEEv12SSMParamsBwd --------------------------
	.section	.nv.constant0._Z25selective_scan_bwd_kernelI32Selective_Scan_bwd_kernel_traitsILi32ELi4ELb0ELb0ELb1ELb1ELb0EffEEv12SSMParamsBwd,"a",@progbits
	.sectionflags	@""
	.align	4
.nv.constant0._Z25selective_scan_bwd_kernelI32Selective_Scan_bwd_kernel_traitsILi32ELi4ELb0ELb0ELb1ELb1ELb0EffEEv12SSMParamsBwd:
	.zero		848


//--------------------- .nv.constant0._Z25selective_scan_bwd_kernelI32Selective_Scan_bwd_kernel_traitsILi32ELi4ELb0ELb0ELb1ELb1ELb1EffEEv12SSMParamsBwd --------------------------
	.section	.nv.constant0._Z25selective_scan_bwd_kernelI32Selective_Scan_bwd_kernel_traitsILi32ELi4ELb0ELb0ELb1ELb1ELb1EffEEv12SSMParamsBwd,"a",@progbits
	.sectionflags	@""
	.align	4
.nv.constant0._Z25selective_scan_bwd_kernelI32Selective_Scan_bwd_kernel_traitsILi32ELi4ELb0ELb0ELb1ELb1ELb1EffEEv12SSMParamsBwd:
	.zero		848


//--------------------- .nv.constant0._Z25selective_scan_bwd_kernelI32Selective_Scan_bwd_kernel_traitsILi32ELi4ELb0ELb1ELb0ELb0ELb0EffEEv12SSMParamsBwd --------------------------
	.section	.nv.constant0._Z25selective_scan_bwd_kernelI32Selective_Scan_bwd_kernel_traitsILi32ELi4ELb0ELb1ELb0ELb0ELb0EffEEv12SSMParamsBwd,"a",@progbits
	.sectionflags	@""
	.align	4
.nv.constant0._Z25selective_scan_bwd_kernelI32Selective_Scan_bwd_kernel_traitsILi32ELi4ELb0ELb1ELb0ELb0ELb0EffEEv12SSMParamsBwd:
	.zero		848


//--------------------- .nv.constant0._Z25selective_scan_bwd_kernelI32Selective_Scan_bwd_kernel_traitsILi32ELi4ELb0ELb1ELb0ELb0ELb1EffEEv12SSMParamsBwd --------------------------
	.section	.nv.constant0._Z25selective_scan_bwd_kernelI32Selective_Scan_bwd_kernel_traitsILi32ELi4ELb0ELb1ELb0ELb0ELb1EffEEv12SSMParamsBwd,"a",@progbits
	.sectionflags	@""
	.align	4
.nv.constant0._Z25selective_scan_bwd_kernelI32Selective_Scan_bwd_kernel_traitsILi32ELi4ELb0ELb1ELb0ELb0ELb1EffEEv12SSMParamsBwd:
	.zero		848


//--------------------- .nv.constant0._Z25selective_scan_bwd_kernelI32Selective_Scan_bwd_kernel_traitsILi32ELi4ELb0ELb1ELb0ELb1ELb0EffEEv12SSMParamsBwd --------------------------
	.section	.nv.constant0._Z25selective_scan_bwd_kernelI32Selective_Scan_bwd_kernel_traitsILi32ELi4ELb0ELb1ELb0ELb1ELb0EffEEv12SSMParamsBwd,"a",@progbits
	.sectionflags	@""
	.align	4
.nv.constant0._Z25selective_scan_bwd_kernelI32Selective_Scan_bwd_kernel_traitsILi32ELi4ELb0ELb1ELb0ELb1ELb0EffEEv12SSMParamsBwd:
	.zero		848


//--------------------- .nv.constant0._Z25selective_scan_bwd_kernelI32Selective_Scan_bwd_kernel_traitsILi32ELi4ELb0ELb1ELb0ELb1ELb1EffEEv12SSMParamsBwd --------------------------
	.section	.nv.constant0._Z25selective_scan_bwd_kernelI32Selective_Scan_bwd_kernel_traitsILi32ELi4ELb0ELb1ELb0ELb1ELb1EffEEv12SSMParamsBwd,"a",@progbits
	.sectionflags	@""
	.align	4
.nv.constant0._Z25selective_scan_bwd_kernelI32Selective_Scan_bwd_kernel_traitsILi32ELi4ELb0ELb1ELb0ELb1ELb1EffEEv12SSMParamsBwd:
	.zero		848


//--------------------- .nv.constant0._Z25selective_scan_bwd_kernelI32Selective_Scan_bwd_kernel_traitsILi32ELi4ELb0ELb1ELb1ELb0ELb0EffEEv12SSMParamsBwd --------------------------
	.section	.nv.constant0._Z25selective_scan_bwd_kernelI32Selective_Scan_bwd_kernel_traitsILi32ELi4ELb0ELb1ELb1ELb0ELb0EffEEv12SSMParamsBwd,"a",@progbits
	.sectionflags	@""
	.align	4
.nv.constant0._Z25selective_scan_bwd_kernelI32Selective_Scan_bwd_kernel_traitsILi32ELi4ELb0ELb1ELb1ELb0ELb0EffEEv12SSMParamsBwd:
	.zero		848


//--------------------- .nv.constant0._Z25selective_scan_bwd_kernelI32Selective_Scan_bwd_kernel_traitsILi32ELi4ELb0ELb1ELb1ELb0ELb1EffEEv12SSMParamsBwd --------------------------
	.section	.nv.constant0._Z25selective_scan_bwd_kernelI32Selective_Scan_bwd_kernel_traitsILi32ELi4ELb0ELb1ELb1ELb0ELb1EffEEv12SSMParamsBwd,"a",@progbits
	.sectionflags	@""
	.align	4
.nv.constant0._Z25selective_scan_bwd_kernelI32Selective_Scan_bwd_kernel_traitsILi32ELi4ELb0ELb1ELb1ELb0ELb1EffEEv12SSMParamsBwd:
	.zero		848


//--------------------- .nv.constant0._Z25selective_scan_bwd_kernelI32Selective_Scan_bwd_kernel_traitsILi32ELi4ELb0ELb1ELb1ELb1ELb0EffEEv12SSMParamsBwd --------------------------
	.section	.nv.constant0._Z25selective_scan_bwd_kernelI32Selective_Scan_bwd_kernel_traitsILi32ELi4ELb0ELb1ELb1ELb1ELb0EffEEv12SSMParamsBwd,"a",@progbits
	.sectionflags	@""
	.align	4
.nv.constant0._Z25selective_scan_bwd_kernelI32Selective_Scan_bwd_kernel_traitsILi32ELi4ELb0ELb1ELb1ELb1ELb0EffEEv12SSMParamsBwd:
	.zero		848


//--------------------- .nv.constant0._Z25selective_scan_bwd_kernelI32Selective_Scan_bwd_kernel_traitsILi32ELi4ELb0ELb1ELb1ELb1ELb1EffEEv12SSMParamsBwd --------------------------
	.section	.nv.constant0._Z25selective_scan_bwd_kernelI32Selective_Scan_bwd_kernel_traitsILi32ELi4ELb0ELb1ELb1ELb1ELb1EffEEv12SSMParamsBwd,"a",@progbits
	.sectionflags	@""
	.align	4
.nv.constant0._Z25selective_scan_bwd_kernelI32Selective_Scan_bwd_kernel_traitsILi32ELi4ELb0ELb1ELb1ELb1ELb1EffEEv12SSMParamsBwd:
	.zero		848


//--------------------- .nv.constant0._Z25selective_scan_bwd_kernelI32Selective_Scan_bwd_kernel_traitsILi32ELi4ELb1ELb0ELb0ELb0ELb0EffEEv12SSMParamsBwd --------------------------
	.section	.nv.constant0._Z25selective_scan_bwd_kernelI32Selective_Scan_bwd_kernel_traitsILi32ELi4ELb1ELb0ELb0ELb0ELb0EffEEv12SSMParamsBwd,"a",@progbits
	.sectionflags	@""
	.align	4
.nv.constant0._Z25selective_scan_bwd_kernelI32Selective_Scan_bwd_kernel_traitsILi32ELi4ELb1ELb0ELb0ELb0ELb0EffEEv12SSMParamsBwd:
	.zero		848


//--------------------- .nv.constant0._Z25selective_scan_bwd_kernelI32Selective_Scan_bwd_kernel_traitsILi32ELi4ELb1ELb0ELb0ELb0ELb1EffEEv12SSMParamsBwd --------------------------
	.section	.nv.constant0._Z25selective_scan_bwd_kernelI32Selective_Scan_bwd_kernel_traitsILi32ELi4ELb1ELb0ELb0ELb0ELb1EffEEv12SSMParamsBwd,"a",@progbits
	.sectionflags	@""
	.align	4
.nv.constant0._Z25selective_scan_bwd_kernelI32Selective_Scan_bwd_kernel_traitsILi32ELi4ELb1ELb0ELb0ELb0ELb1EffEEv12SSMParamsBwd:
	.zero		848


//--------------------- .nv.constant0._Z25selective_scan_bwd_kernelI32Selective_Scan_bwd_kernel_traitsILi32ELi4ELb1ELb0ELb0ELb1ELb0EffEEv12SSMParamsBwd --------------------------
	.section	.nv.constant0._Z25selective_scan_bwd_kernelI32Selective_Scan_bwd_kernel_traitsILi32ELi4ELb1ELb0ELb0ELb1ELb0EffEEv12SSMParamsBwd,"a",@progbits
	.sectionflags	@""
	.align	4
.nv.constant0._Z25selective_scan_bwd_kernelI32Selective_Scan_bwd_kernel_traitsILi32ELi4ELb1ELb0ELb0ELb1ELb0EffEEv12SSMParamsBwd:
	.zero		848


//--------------------- .nv.constant0._Z25selective_scan_bwd_kernelI32Selective_Scan_bwd_kernel_traitsILi32ELi4ELb1ELb0ELb0ELb1ELb1EffEEv12SSMParamsBwd --------------------------
	.section	.nv.constant0._Z25selective_scan_bwd_kernelI32Selective_Scan_bwd_kernel_traitsILi32ELi4ELb1ELb0ELb0ELb1ELb1EffEEv12SSMParamsBwd,"a",@progbits
	.sectionflags	@""
	.align	4
.nv.constant0._Z25selective_scan_bwd_kernelI32Selective_Scan_bwd_kernel_traitsILi32ELi4ELb1ELb0ELb0ELb1ELb1EffEEv12SSMParamsBwd:
	.zero		848


//--------------------- .nv.constant0._Z25selective_scan_bwd_kernelI32Selective_Scan_bwd_kernel_traitsILi32ELi4ELb1ELb0ELb1ELb0ELb0EffEEv12SSMParamsBwd --------------------------
	.section	.nv.constant0._Z25selective_scan_bwd_kernelI32Selective_Scan_bwd_kernel_traitsILi32ELi4ELb1ELb0ELb1ELb0ELb0EffEEv12SSMParamsBwd,"a",@progbits
	.sectionflags	@""
	.align	4
.nv.constant0._Z25selective_scan_bwd_kernelI32Selective_Scan_bwd_kernel_traitsILi32ELi4ELb1ELb0ELb1ELb0ELb0EffEEv12SSMParamsBwd:
	.zero		848


//--------------------- .nv.constant0._Z25selective_scan_bwd_kernelI32Selective_Scan_bwd_kernel_traitsILi32ELi4ELb1ELb0ELb1ELb0ELb1EffEEv12SSMParamsBwd --------------------------
	.section	.nv.constant0._Z25selective_scan_bwd_kernelI32Selective_Scan_bwd_kernel_traitsILi32ELi4ELb1ELb0ELb1ELb0ELb1EffEEv12SSMParamsBwd,"a",@progbits
	.sectionflags	@""
	.align	4
.nv.constant0._Z25selective_scan_bwd_kernelI32Selective_Scan_bwd_kernel_traitsILi32ELi4ELb1ELb0ELb1ELb0ELb1EffEEv12SSMParamsBwd:
	.zero		848


//--------------------- .nv.constant0._Z25selective_scan_bwd_kernelI32Selective_Scan_bwd_kernel_traitsILi32ELi4ELb1ELb0ELb1ELb1ELb0EffEEv12SSMParamsBwd --------------------------
	.section	.nv.constant0._Z25selective_scan_bwd_kernelI32Selective_Scan_bwd_kernel_traitsILi32ELi4ELb1ELb0ELb1ELb1ELb0EffEEv12SSMParamsBwd,"a",@progbits
	.sectionflags	@""
	.align	4
.nv.constant0._Z25selective_scan_bwd_kernelI32Selective_Scan_bwd_kernel_traitsILi32ELi4ELb1ELb0ELb1ELb1ELb0EffEEv12SSMParamsBwd:
	.zero		848


//--------------------- .nv.constant0._Z25selective_scan_bwd_kernelI32Selective_Scan_bwd_kernel_traitsILi32ELi4ELb1ELb0ELb1ELb1ELb1EffEEv12SSMParamsBwd --------------------------
	.section	.nv.constant0._Z25selective_scan_bwd_kernelI32Selective_Scan_bwd_kernel_traitsILi32ELi4ELb1ELb0ELb1ELb1ELb1EffEEv12SSMParamsBwd,"a",@progbits
	.sectionflags	@""
	.align	4
.nv.constant0._Z25selective_scan_bwd_kernelI32Selective_Scan_bwd_kernel_traitsILi32ELi4ELb1ELb0ELb1ELb1ELb1EffEEv12SSMParamsBwd:
	.zero		848


//--------------------- .nv.constant0._Z25selective_scan_bwd_kernelI32Selective_Scan_bwd_kernel_traitsILi32ELi4ELb1ELb1ELb0ELb0ELb0EffEEv12SSMParamsBwd --------------------------
	.section	.nv.constant0._Z25selective_scan_bwd_kernelI32Selective_Scan_bwd_kernel_traitsILi32ELi4ELb1ELb1ELb0ELb0ELb0EffEEv12SSMParamsBwd,"a",@progbits
	.sectionflags	@""
	.align	4
.nv.constant0._Z25selective_scan_bwd_kernelI32Selective_Scan_bwd_kernel_traitsILi32ELi4ELb1ELb1ELb0ELb0ELb0EffEEv12SSMParamsBwd:
	.zero		848


//--------------------- .nv.constant0._Z25selective_scan_bwd_kernelI32Selective_Scan_bwd_kernel_traitsILi32ELi4ELb1ELb1ELb0ELb0ELb1EffEEv12SSMParamsBwd --------------------------
	.section	.nv.constant0._Z25selective_scan_bwd_kernelI32Selective_Scan_bwd_kernel_traitsILi32ELi4ELb1ELb1ELb0ELb0ELb1EffEEv12SSMParamsBwd,"a",@progbits
	.sectionflags	@""
	.align	4
.nv.constant0._Z25selective_scan_bwd_kernelI32Selective_Scan_bwd_kernel_traitsILi32ELi4ELb1ELb1ELb0ELb0ELb1EffEEv12SSMParamsBwd:
	.zero		848


//--------------------- .nv.constant0._Z25selective_scan_bwd_kernelI32Selective_Scan_bwd_kernel_traitsILi32ELi4ELb1ELb1ELb0ELb1ELb0EffEEv12SSMParamsBwd --------------------------
	.section	.nv.constant0._Z25selective_scan_bwd_kernelI32Selective_Scan_bwd_kernel_traitsILi32ELi4ELb1ELb1ELb0ELb1ELb0EffEEv12SSMParamsBwd,"a",@progbits
	.sectionflags	@""
	.align	4
.nv.constant0._Z25selective_scan_bwd_kernelI32Selective_Scan_bwd_kernel_traitsILi32ELi4ELb1ELb1ELb0ELb1ELb0EffEEv12SSMParamsBwd:
	.zero		848


//--------------------- .nv.constant0._Z25selective_scan_bwd_kernelI32Selective_Scan_bwd_kernel_traitsILi32ELi4ELb1ELb1ELb0ELb1ELb1EffEEv12SSMParamsBwd --------------------------
	.section	.nv.constant0._Z25selective_scan_bwd_kernelI32Selective_Scan_bwd_kernel_traitsILi32ELi4ELb1ELb1ELb0ELb1ELb1EffEEv12SSMParamsBwd,"a",@progbits
	.sectionflags	@""
	.align	4
.nv.constant0._Z25selective_scan_bwd_kernelI32Selective_Scan_bwd_kernel_traitsILi32ELi4ELb1ELb1ELb0ELb1ELb1EffEEv12SSMParamsBwd:
	.zero		848


//--------------------- .nv.constant0._Z25selective_scan_bwd_kernelI32Selective_Scan_bwd_kernel_traitsILi32ELi4ELb1ELb1ELb1ELb0ELb0EffEEv12SSMParamsBwd --------------------------
	.section	.nv.constant0._Z25selective_scan_bwd_kernelI32Selective_Scan_bwd_kernel_traitsILi32ELi4ELb1ELb1ELb1ELb0ELb0EffEEv12SSMParamsBwd,"a",@progbits
	.sectionflags	@""
	.align	4
.nv.constant0._Z25selective_scan_bwd_kernelI32Selective_Scan_bwd_kernel_traitsILi32ELi4ELb1ELb1ELb1ELb0ELb0EffEEv12SSMParamsBwd:
	.zero		848


//--------------------- .nv.constant0._Z25selective_scan_bwd_kernelI32Selective_Scan_bwd_kernel_traitsILi32ELi4ELb1ELb1ELb1ELb0ELb1EffEEv12SSMParamsBwd --------------------------
	.section	.nv.constant0._Z25selective_scan_bwd_kernelI32Selective_Scan_bwd_kernel_traitsILi32ELi4ELb1ELb1ELb1ELb0ELb1EffEEv12SSMParamsBwd,"a",@progbits
	.sectionflags	@""
	.align	4
.nv.constant0._Z25selective_scan_bwd_kernelI32Selective_Scan_bwd_kernel_traitsILi32ELi4ELb1ELb1ELb1ELb0ELb1EffEEv12SSMParamsBwd:
	.zero		848


//--------------------- .nv.constant0._Z25selective_scan_bwd_kernelI32Selective_Scan_bwd_kernel_traitsILi32ELi4ELb1ELb1ELb1ELb1ELb0EffEEv12SSMParamsBwd --------------------------
	.section	.nv.constant0._Z25selective_scan_bwd_kernelI32Selective_Scan_bwd_kernel_traitsILi32ELi4ELb1ELb1ELb1ELb1ELb0EffEEv12SSMParamsBwd,"a",@progbits
	.sectionflags	@""
	.align	4
.nv.constant0._Z25selective_scan_bwd_kernelI32Selective_Scan_bwd_kernel_traitsILi32ELi4ELb1ELb1ELb1ELb1ELb0EffEEv12SSMParamsBwd:
	.zero		848


//--------------------- .nv.constant0._Z25selective_scan_bwd_kernelI32Selective_Scan_bwd_kernel_traitsILi32ELi4ELb1ELb1ELb1ELb1ELb1EffEEv12SSMParamsBwd --------------------------
	.section	.nv.constant0._Z25selective_scan_bwd_kernelI32Selective_Scan_bwd_kernel_traitsILi32ELi4ELb1ELb1ELb1ELb1ELb1EffEEv12SSMParamsBwd,"a",@progbits
	.sectionflags	@""
	.align	4
.nv.constant0._Z25selective_scan_bwd_kernelI32Selective_Scan_bwd_kernel_traitsILi32ELi4ELb1ELb1ELb1ELb1ELb1EffEEv12SSMParamsBwd:
	.zero		848


//--------------------- .text._Z25selective_scan_bwd_kernelI32Selective_Scan_bwd_kernel_traitsILi128ELi16ELb0ELb0ELb0ELb0ELb0EffEEv12SSMParamsBwd --------------------------
	.section	.text._Z25selective_scan_bwd_kernelI32Selective_Scan_bwd_kernel_traitsILi128ELi16ELb0ELb0ELb0ELb0ELb0EffEEv12SSMParamsBwd,"ax",@progbits
	.sectioninfo	@"SHI_REGISTERS=168"
	.align	128
        .global         _Z25selective_scan_bwd_kernelI32Selective_Scan_bwd_kernel_traitsILi128ELi16ELb0ELb0ELb0ELb0ELb0EffEEv12SSMParamsBwd
        .type           _Z25selective_scan_bwd_kernelI32Selective_Scan_bwd_kernel_traitsILi128ELi16ELb0ELb0ELb0ELb0ELb0EffEEv12SSMParamsBwd,@function
        .size           _Z25selective_scan_bwd_kernelI32Selective_Scan_bwd_kernel_traitsILi128ELi16ELb0ELb0ELb0ELb0ELb0EffEEv12SSMParamsBwd,(.L_x_8818 - _Z25selective_scan_bwd_kernelI32Selective_Scan_bwd_kernel_traitsILi128ELi16ELb0ELb0ELb0ELb0ELb0EffEEv12SSMParamsBwd)
        .other          _Z25selective_scan_bwd_kernelI32Selective_Scan_bwd_kernel_traitsILi128ELi16ELb0ELb0ELb0ELb0ELb0EffEEv12SSMParamsBwd,@"STO_CUDA_ENTRY STV_DEFAULT"
_Z25selective_scan_bwd_kernelI32Selective_Scan_bwd_kernel_traitsILi128ELi16ELb0ELb0ELb0ELb0ELb0EffEEv12SSMParamsBwd:
.text._Z25selective_scan_bwd_kernelI32Selective_Scan_bwd_kernel_traitsILi128ELi16ELb0ELb0ELb0ELb0ELb0EffEEv12SSMParamsBwd:
[----:B------:R-:W-:Y:S02]  /*0000*/  MOV R1, c[0x0][0x28] ;  /* 0x00000a0000017a02 */ /* 0x000fe40000000f00 */
[----:B------:R-:W0:Y:S01]  /*0010*/  S2UR UR14, SR_CTAID.Y ;  /* 0x00000000000e79c3 */ /* 0x000e220000002600 */
[----:B------:R-:W-:Y:S01]  /*0020*/  ULDC.64 UR4, c[0x0][0x238] ;  /* 0x00008e0000047ab9 */ /* 0x000fe20000000a00 */
[----:B------:R-:W-:Y:S01]  /*0030*/  IADD3 R1, R1, -0x30, RZ ;  /* 0xffffffd001017810 */ /* 0x000fe20007ffe0ff */
[----:B------:R-:W-:Y:S02]  /*0040*/  UISETP.NE.U32.AND UP0, UPT, URZ, UR4, UPT ;  /* 0x000000043f00728c */ /* 0x000fe4000bf05070 */
[----:B------:R-:W-:Y:S02]  /*0050*/  ULDC.64 UR6, c[0x0][0x250] ;  /* 0x0000940000067ab9 */ /* 0x000fe40000000a00 */
[----:B------:R-:W-:Y:S02]  /*0060*/  UISETP.NE.AND.EX UP0, UPT, URZ, UR5, UPT, UP0 ;  /* 0x000000053f00728c */ /* 0x000fe4000bf05300 */
[----:B------:R-:W-:Y:S02]  /*0070*/  UISETP.NE.U32.AND UP1, UPT, URZ, UR6, UPT ;  /* 0x000000063f00728c */ /* 0x000fe4000bf25070 */
[----:B------:R-:W-:-:S02]  /*0080*/  ULDC.64 UR34, c[0x0][0x118] ;  /* 0x0000460000227ab9 */ /* 0x000fc40000000a00 */
[----:B------:R-:W-:Y:S01]  /*0090*/  UISETP.NE.AND.EX UP1, UPT, URZ, UR7, UPT, UP1 ;  /* 0x000000073f00728c */ /* 0x000fe2000bf25310 */
[----:B------:R-:W-:Y:S01]  /*00a0*/  PLOP3.LUT P0, PT, PT, PT, UP0, 0x80, 0x0 ;  /* 0x000000000000781c */ /* 0x000fe20003f0f008 */
[----:B------:R-:W1:Y:S01]  /*00b0*/  S2UR UR36, SR_CTAID.X ;  /* 0x00000000002479c3 */ /* 0x000e620000002500 */
[----:B------:R-:W-:Y:S02]  /*00c0*/  ULDC.64 UR20, c[0x0][0x328] ;  /* 0x0000ca0000147ab9 */ /* 0x000fe40000000a00 */
[----:B------:R-:W-:Y:S01]  /*00d0*/  ULDC.64 UR22, c[0x0][0x348] ;  /* 0x0000d20000167ab9 */ /* 0x000fe20000000a00 */
[----:B------:R-:W-:Y:S01]  /*00e0*/  PLOP3.LUT P1, PT, PT, PT, UP1, 0x80, 0x0 ;  /* 0x000000000000781c */ /* 0x000fe20003f2f018 */
[----:B------:R-:W-:Y:S02]  /*00f0*/  ULDC.64 UR26, c[0x0][0x278] ;  /* 0x00009e00001a7ab9 */ /* 0x000fe40000000a00 */
[----:B------:R-:W-:Y:S02]  /*0100*/  ULDC.64 UR8, c[0x0][0x1e0] ;  /* 0x0000780000087ab9 */ /* 0x000fe40000000a00 */
[----:B0-----:R-:W-:-:S02]  /*0110*/  USHF.R.S32.HI UR15, URZ, 0x1f, UR14 ;  /* 0x0000001f3f0f7899 */ /* 0x001fc4000801140e */
[----:B------:R-:W-:Y:S02]  /*0120*/  @UP0 ULEA UR4, UP2, UR14, UR4, 0x2 ;  /* 0x000000040e040291 */ /* 0x000fe4000f84103f */
[----:B------:R-:W-:Y:S02]  /*0130*/  @UP1 ULEA UR6, UP3, UR14, UR6, 0x2 ;  /* 0x000000060e061291 */ /* 0x000fe4000f86103f */
[----:B------:R-:W-:Y:S02]  /*0140*/  @UP0 ULEA.HI.X UR5, UR14, UR5, UR15, 0x2, UP2 ;  /* 0x000000050e050291 */ /* 0x000fe400090f140f */
[----:B------:R-:W-:Y:S01]  /*0150*/  MOV R2, UR4 ;  /* 0x0000000400027c02 */ /* 0x000fe20008000f00 */
[----:B------:R-:W-:Y:S01]  /*0160*/  @UP1 ULEA.HI.X UR7, UR14, UR7, UR15, 0x2, UP3 ;  /* 0x000000070e071291 */ /* 0x000fe200098f140f */
[----:B------:R-:W-:Y:S02]  /*0170*/  MOV R4, UR6 ;  /* 0x0000000600047c02 */ /* 0x000fe40008000f00 */
[----:B------:R-:W-:Y:S01]  /*0180*/  MOV R3, UR5 ;  /* 0x0000000500037c02 */ /* 0x000fe20008000f00 */
[----:B------:R-:W-:-:S02]  /*0190*/  UISETP.NE.U32.AND UP1, UPT, URZ, UR20, UPT ;  /* 0x000000143f00728c */ /* 0x000fc4000bf25070 */
[----:B------:R-:W-:Y:S01]  /*01a0*/  MOV R5, UR7 ;  /* 0x0000000700057c02 */ /* 0x000fe20008000f00 */
[----:B------:R-:W-:Y:S01]  /*01b0*/  UISETP.NE.U32.AND UP2, UPT, URZ, UR22, UPT ;  /* 0x000000163f00728c */ /* 0x000fe2000bf45070 */
[----:B------:R-:W2:Y:S01]  /*01c0*/  @P0 LDG.E R2, [R2.64] ;  /* 0x0000002202020981 */ /* 0x000ea2000c1e1900 */
[----:B------:R-:W-:Y:S02]  /*01d0*/  UISETP.NE.AND.EX UP1, UPT, URZ, UR21, UPT, UP1 ;  /* 0x000000153f00728c */ /* 0x000fe4000bf25310 */
[----:B------:R-:W-:Y:S01]  /*01e0*/  ULDC.64 UR4, c[0x0][0x260] ;  /* 0x0000980000047ab9 */ /* 0x000fe20000000a00 */
[----:B------:R-:W3:Y:S01]  /*01f0*/  @P1 LDG.E R4, [R4.64] ;  /* 0x0000002204041981 */ /* 0x000ee2000c1e1900 */
[----:B-1----:R-:W-:Y:S02]  /*0200*/  USHF.R.S32.HI UR37, URZ, 0x1f, UR36 ;  /* 0x0000001f3f257899 */ /* 0x002fe40008011424 */
[----:B------:R-:W-:Y:S01]  /*0210*/  UISETP.NE.U32.AND UP0, UPT, URZ, UR4, UPT ;  /* 0x000000043f00728c */ /* 0x000fe2000bf05070 */
[----:B------:R0:W-:Y:S01]  /*0220*/  STL [R1+0x2c], RZ ;  /* 0x00002cff01007387 */ /* 0x0001e20000100800 */
[----:B------:R-:W-:-:S02]  /*0230*/  ULDC.64 UR6, c[0x0][0x1d0] ;  /* 0x0000740000067ab9 */ /* 0x000fc40000000a00 */
[----:B------:R-:W-:Y:S01]  /*0240*/  UISETP.NE.AND.EX UP2, UPT, URZ, UR23, UPT, UP2 ;  /* 0x000000173f00728c */ /* 0x000fe2000bf45320 */
[----:B------:R0:W-:Y:S01]  /*0250*/  STL [R1+0x28], RZ ;  /* 0x000028ff01007387 */ /* 0x0001e20000100800 */
[----:B------:R-:W-:Y:S02]  /*0260*/  UIMAD.WIDE.U32 UR10, UR36, UR6, URZ ;  /* 0x00000006240a72a5 */ /* 0x000fe4000f8e003f */
[----:B------:R-:W-:Y:S02]  /*0270*/  UIMAD UR4, UR37, UR6, URZ ;  /* 0x00000006250472a4 */ /* 0x000fe4000f8e023f */
[----:B------:R-:W-:Y:S02]  /*0280*/  UISETP.NE.AND.EX UP0, UPT, URZ, UR5, UPT, UP0 ;  /* 0x000000053f00728c */ /* 0x000fe4000bf05300 */
[----:B------:R-:W-:Y:S02]  /*0290*/  UIMAD UR6, UR37, UR26, URZ ;  /* 0x0000001a250672a4 */ /* 0x000fe4000f8e023f */
[----:B------:R-:W-:-:S02]  /*02a0*/  UIMAD UR5, UR37, UR8, URZ ;  /* 0x00000008250572a4 */ /* 0x000fc4000f8e023f */
[----:B------:R-:W-:Y:S02]  /*02b0*/  UIMAD.WIDE.U32 UR12, UR36, UR8, URZ ;  /* 0x00000008240c72a5 */ /* 0x000fe4000f8e003f */
[----:B------:R-:W-:Y:S02]  /*02c0*/  UIMAD UR18, UR36, UR9, UR5 ;  /* 0x00000009241272a4 */ /* 0x000fe4000f8e0205 */
[----:B------:R-:W-:Y:S02]  /*02d0*/  UMOV UR8, URZ ;  /* 0x0000003f00087c82 */ /* 0x000fe40008000000 */
[----:B------:R-:W-:Y:S02]  /*02e0*/  @UP1 ULEA UR8, UP3, UR14, UR20, 0x2 ;  /* 0x000000140e081291 */ /* 0x000fe4000f86103f */
[----:B------:R-:W-:Y:S02]  /*02f0*/  UIMAD UR27, UR36, UR27, UR6 ;  /* 0x0000001b241b72a4 */ /* 0x000fe4000f8e0206 */
[----:B------:R-:W-:-:S02]  /*0300*/  UMOV UR9, URZ ;  /* 0x0000003f00097c82 */ /* 0x000fc40008000000 */
[----:B------:R-:W-:Y:S02]  /*0310*/  @UP1 ULEA.HI.X UR9, UR14, UR21, UR15, 0x2, UP3 ;  /* 0x000000150e091291 */ /* 0x000fe400098f140f */
[----:B------:R-:W-:Y:S02]  /*0320*/  UMOV UR6, URZ ;  /* 0x0000003f00067c82 */ /* 0x000fe40008000000 */
[----:B------:R-:W-:Y:S02]  /*0330*/  @UP2 ULEA UR6, UP1, UR14, UR22, 0x2 ;  /* 0x000000160e062291 */ /* 0x000fe4000f82103f */
[----:B------:R-:W-:Y:S02]  /*0340*/  UIMAD UR16, UR36, UR7, UR4 ;  /* 0x00000007241072a4 */ /* 0x000fe4000f8e0204 */
[----:B------:R-:W-:Y:S02]  /*0350*/  ULDC.64 UR20, c[0x0][0x1d8] ;  /* 0x0000760000147ab9 */ /* 0x000fe40000000a00 */
[----:B------:R-:W-:-:S02]  /*0360*/  UMOV UR7, URZ ;  /* 0x0000003f00077c82 */ /* 0x000fc40008000000 */
[----:B------:R-:W-:Y:S02]  /*0370*/  @UP2 ULEA.HI.X UR7, UR14, UR23, UR15, 0x2, UP1 ;  /* 0x000000170e072291 */ /* 0x000fe400088f140f */
[----:B------:R-:W-:Y:S02]  /*0380*/  UIADD3 UR11, UR11, UR16, URZ ;  /* 0x000000100b0b7290 */ /* 0x000fe4000fffe03f */
[----:B------:R-:W-:Y:S02]  /*0390*/  ULDC.64 UR22, c[0x0][0x1e8] ;  /* 0x00007a0000167ab9 */ /* 0x000fe40000000a00 */
[----:B------:R-:W-:Y:S02]  /*03a0*/  UIMAD UR17, UR15, UR20, URZ ;  /* 0x000000140f1172a4 */ /* 0x000fe4000f8e023f */
[----:B------:R-:W-:Y:S02]  /*03b0*/  UIMAD UR16, UR15, UR22, URZ ;  /* 0x000000160f1072a4 */ /* 0x000fe4000f8e023f */
[----:B------:R-:W-:-:S02]  /*03c0*/  ULDC UR29, c[0x0][0x174] ;  /* 0x00005d00001d7ab9 */ /* 0x000fc40000000800 */
[----:B------:R-:W-:Y:S02]  /*03d0*/  UIMAD.WIDE.U32 UR4, UR36, UR26, URZ ;  /* 0x0000001a240472a5 */ /* 0x000fe4000f8e003f */
[----:B------:R-:W-:Y:S02]  /*03e0*/  UIADD3 UR13, UR13, UR18, URZ ;  /* 0x000000120d0d7290 */ /* 0x000fe4000fffe03f */
[----:B------:R-:W-:Y:S02]  /*03f0*/  UIMAD UR24, UR14, UR21, UR17 ;  /* 0x000000150e1872a4 */ /* 0x000fe4000f8e0211 */
[----:B------:R-:W-:Y:S02]  /*0400*/  UIMAD UR26, UR14, UR23, UR16 ;  /* 0x000000170e1a72a4 */ /* 0x000fe4000f8e0210 */
[----:B------:R-:W-:Y:S02]  /*0410*/  USHF.L.U32 UR38, UR29, 0xb, URZ ;  /* 0x0000000b1d267899 */ /* 0x000fe4000800063f */
[----:B------:R-:W-:-:S02]  /*0420*/  ULDC.64 UR16, c[0x0][0x280] ;  /* 0x0000a00000107ab9 */ /* 0x000fc40000000a00 */
[----:B------:R-:W-:Y:S02]  /*0430*/  UIMAD.WIDE.U32 UR18, UR14, UR20, UR10 ;  /* 0x000000140e1272a5 */ /* 0x000fe4000f8e000a */
[----:B------:R-:W-:Y:S02]  /*0440*/  UIMAD.WIDE.U32 UR20, UR14, UR22, UR12 ;  /* 0x000000160e1472a5 */ /* 0x000fe4000f8e000c */
[----:B------:R-:W-:Y:S02]  /*0450*/  UIMAD UR25, UR15, UR16, URZ ;  /* 0x000000100f1972a4 */ /* 0x000fe4000f8e023f */
[----:B------:R-:W-:Y:S02]  /*0460*/  UIADD3 UR22, UR38, -0x800, URZ ;  /* 0xfffff80026167890 */ /* 0x000fe4000fffe03f */
[----:B------:R-:W-:Y:S02]  /*0470*/  UIMAD UR28, UR14, UR17, UR25 ;  /* 0x000000110e1c72a4 */ /* 0x000fe4000f8e0219 */
[----:B------:R-:W-:-:S02]  /*0480*/  USHF.R.S32.HI UR23, URZ, 0x1f, UR22 ;  /* 0x0000001f3f177899 */ /* 0x000fc40008011416 */
[----:B------:R-:W-:Y:S02]  /*0490*/  UIADD3 UR25, UP1, UR22, UR18, URZ ;  /* 0x0000001216197290 */ /* 0x000fe4000ff3e03f */
[----:B------:R-:W-:Y:S02]  /*04a0*/  UIADD3 UR5, UR5, UR27, URZ ;  /* 0x0000001b05057290 */ /* 0x000fe4000fffe03f */
[----:B------:R-:W-:Y:S02]  /*04b0*/  ULDC.64 UR12, c[0x0][0x240] ;  /* 0x00009000000c7ab9 */ /* 0x000fe40000000a00 */
[----:B------:R-:W-:Y:S02]  /*04c0*/  UIADD3.X UR19, UR23, UR19, UR24, UP1, !UPT ;  /* 0x0000001317137290 */ /* 0x000fe40008ffe418 */
[----:B------:R-:W-:Y:S02]  /*04d0*/  UIADD3 UR20, UP2, UR22, UR20, URZ ;  /* 0x0000001416147290 */ /* 0x000fe4000ff5e03f */
[----:B------:R-:W-:-:S02]  /*04e0*/  ULEA UR24, UP1, UR25, UR12, 0x2 ;  /* 0x0000000c19187291 */ /* 0x000fc4000f82103f */
[----:B------:R-:W-:Y:S02]  /*04f0*/  UIMAD.WIDE.U32 UR16, UR14, UR16, UR4 ;  /* 0x000000100e1072a5 */ /* 0x000fe4000f8e0004 */
[----:B------:R-:W-:Y:S02]  /*0500*/  ULDC.64 UR10, c[0x0][0x248] ;  /* 0x00009200000a7ab9 */ /* 0x000fe40000000a00 */
[----:B------:R-:W-:Y:S02]  /*0510*/  UIADD3.X UR21, UR23, UR21, UR26, UP2, !UPT ;  /* 0x0000001517157290 */ /* 0x000fe400097fe41a */
[----:B------:R-:W-:Y:S02]  /*0520*/  ULEA.HI.X UR25, UR25, UR13, UR19, 0x2, UP1 ;  /* 0x0000000d19197291 */ /* 0x000fe400088f1413 */
[----:B------:R-:W-:Y:S02]  /*0530*/  ULEA UR18, UP2, UR20, UR10, 0x2 ;  /* 0x0000000a14127291 */ /* 0x000fe4000f84103f */
[----:B------:R-:W-:-:S02]  /*0540*/  UIADD3 UR19, UP1, UR22, UR16, URZ ;  /* 0x0000001016137290 */ /* 0x000fc4000ff3e03f */
[----:B------:R-:W-:Y:S02]  /*0550*/  ULDC.64 UR12, c[0x0][0x308] ;  /* 0x0000c200000c7ab9 */ /* 0x000fe40000000a00 */
[----:B------:R-:W-:Y:S02]  /*0560*/  ULEA.HI.X UR21, UR20, UR11, UR21, 0x2, UP2 ;  /* 0x0000000b14157291 */ /* 0x000fe400090f1415 */
[----:B------:R-:W-:Y:S02]  /*0570*/  UIADD3.X UR16, UR23, UR17, UR28, UP1, !UPT ;  /* 0x0000001117107290 */ /* 0x000fe40008ffe41c */
[----:B------:R-:W-:Y:S02]  /*0580*/  ULEA UR20, UP1, UR19, UR12, 0x2 ;  /* 0x0000000c13147291 */ /* 0x000fe4000f82103f */
[----:B------:R-:W-:Y:S02]  /*0590*/  ULDC UR10, c[0x0][0x164] ;  /* 0x00005900000a7ab9 */ /* 0x000fe40000000800 */
[----:B------:R-:W-:-:S02]  /*05a0*/  @UP0 UIMAD UR10, UR36, UR10, UR14 ;  /* 0x0000000a240a02a4 */ /* 0x000fc4000f8e020e */
[----:B------:R-:W-:Y:S02]  /*05b0*/  ULEA.HI.X UR19, UR19, UR13, UR16, 0x2, UP1 ;  /* 0x0000000d13137291 */ /* 0x000fe400088f1410 */
[----:B------:R-:W-:Y:S02]  /*05c0*/  UISETP.GE.AND UP1, UPT, UR29, 0x1, UPT ;  /* 0x000000011d00788c */ /* 0x000fe4000bf26270 */
[----:B------:R-:W-:Y:S02]  /*05d0*/  UMOV UR5, URZ ;  /* 0x0000003f00057c82 */ /* 0x000fe40008000000 */
[----:B------:R-:W-:Y:S02]  /*05e0*/  @UP0 UIMAD UR12, UR10, UR29, URZ ;  /* 0x0000001d0a0c02a4 */ /* 0x000fe4000f8e023f */
[----:B------:R-:W-:Y:S02]  /*05f0*/  ULDC UR13, c[0x0][0x16c] ;  /* 0x00005b00000d7ab9 */ /* 0x000fe40000000800 */
[----:B------:R-:W-:-:S02]  /*0600*/  @UP0 UIMAD UR12, UR12, UR13, URZ ;  /* 0x0000000d0c0c02a4 */ /* 0x000fc4000f8e023f */
[----:B------:R-:W-:Y:S02]  /*0610*/  ULDC.64 UR10, c[0x0][0x260] ;  /* 0x00009800000a7ab9 */ /* 0x000fe40000000a00 */
[----:B------:R-:W-:Y:S02]  /*0620*/  @UP0 UMOV UR13, 0x8 ;  /* 0x00000008000d0882 */ /* 0x000fe40000000000 */
[----:B------:R-:W-:Y:S02]  /*0630*/  @UP0 UIMAD.WIDE UR10, UR12, UR13, UR10 ;  /* 0x0000000d0c0a02a5 */ /* 0x000fe4000f8e020a */
[----:B------:R-:W-:Y:S02]  /*0640*/  UMOV UR4, URZ ;  /* 0x0000003f00047c82 */ /* 0x000fe40008000000 */
[----:B------:R-:W-:Y:S02]  /*0650*/  UMOV UR12, UR6 ;  /* 0x00000006000c7c82 */ /* 0x000fe40008000000 */
[----:B------:R-:W-:-:S02]  /*0660*/  UMOV UR13, UR7 ;  /* 0x00000007000d7c82 */ /* 0x000fc40008000000 */
[----:B------:R-:W-:Y:S02]  /*0670*/  @!UP0 UMOV UR10, URZ ;  /* 0x0000003f000a8c82 */ /* 0x000fe40008000000 */
[----:B------:R-:W-:Y:S01]  /*0680*/  @!UP0 UMOV UR11, URZ ;  /* 0x0000003f000b8c82 */ /* 0x000fe20008000000 */
[----:B--2---:R0:W1:Y:S01]  /*0690*/  @P0 R2UR UR5, R2 ;  /* 0x00000000020503c2 */ /* 0x00406200000e0000 */
[----:B------:R-:W-:-:S07]  /*06a0*/  PLOP3.LUT P0, PT, PT, PT, UP1, 0x80, 0x0 ;  /* 0x000000000000781c */ /* 0x000fce0003f0f018 */
[----:B---3--:R0:W2:Y:S06]  /*06b0*/  @P1 R2UR UR4, R4 ;  /* 0x00000000040413c2 */ /* 0x0080ac00000e0000 */
[----:B------:R-:W-:Y:S05]  /*06c0*/  @!P0 BRA `(.L_x_0) ;  /* 0x0000545000008947 */ /* 0x000fea0003800000 */
[----:B------:R-:W3:Y:S01]  /*06d0*/  S2R R123, SR_TID.X ;  /* 0x00000000007b7919 */ /* 0x000ee20000002100 */
[----:B------:R-:W-:Y:S02]  /*06e0*/  UMOV UR23, UR25 ;  /* 0x0000001900177c82 */ /* 0x000fe40008000000 */
[----:B------:R-:W-:Y:S01]  /*06f0*/  UMOV UR22, UR18 ;  /* 0x0000001200167c82 */ /* 0x000fe20008000000 */
[----:B------:R4:W-:Y:S01]  /*0700*/  STL [R1+0x28], RZ ;  /* 0x000028ff01007387 */ /* 0x0009e20000100800 */
[----:B------:R-:W-:-:S03]  /*0710*/  UMOV UR6, URZ ;  /* 0x0000003f00067c82 */ /* 0x000fc60008000000 */
[----:B------:R-:W0:Y:S04]  /*0720*/  S2R R157, SR_LANEID ;  /* 0x00000000009d7919 */ /* 0x000e280000000000 */
[----:B------:R4:W-:Y:S01]  /*0730*/  STL [R1+0x2c], RZ ;  /* 0x00002cff01007387 */ /* 0x0009e20000100800 */
[----:B---3--:R-:W-:-:S04]  /*0740*/  SHF.R.S32.HI R0, RZ, 0x1f, R123 ;  /* 0x0000001fff007819 */ /* 0x008fc8000001147b */
[----:B------:R-:W-:-:S04]  /*0750*/  LEA.HI R0, R0, R123, RZ, 0x5 ;  /* 0x0000007b00007211 */ /* 0x000fc800078f28ff */
[----:B0---4-:R-:W-:Y:S02]  /*0760*/  SHF.R.S32.HI R156, RZ, 0x5, R0 ;  /* 0x00000005ff9c7819 */ /* 0x011fe40000011400 */
.L_x_22:
[----:B------:R-:W-:Y:S01]  /*0770*/  ULDC UR18, c[0x0][0x174] ;  /* 0x00005d0000127ab9 */ /* 0x000fe20000000800 */
[----:B------:R-:W-:Y:S01]  /*0780*/  SHF.L.U32 R0, R123, 0x4, RZ ;  /* 0x000000047b007819 */ /* 0x000fe200000006ff */
[----:B------:R-:W-:Y:S01]  /*0790*/  UIADD3 UR18, -UR6, UR18, URZ ;  /* 0x0000001206127290 */ /* 0x000fe2000fffe13f */
[----:B------:R-:W-:Y:S02]  /*07a0*/  BAR.SYNC.DEFER_BLOCKING 0x0 ;  /* 0x0000000000007b1d */ /* 0x000fe40000010000 */
[----:B------:R-:W-:Y:S01]  /*07b0*/  LOP3.LUT R0, R0, 0xfffffe00, RZ, 0xc0, !PT ;  /* 0xfffffe0000007812 */ /* 0x000fe200078ec0ff */
[----:B------:R-:W-:-:S03]  /*07c0*/  ULEA UR39, UR18, 0xfffff800, 0xb ;  /* 0xfffff80012277891 */ /* 0x000fc6000f8e583f */
[----:B------:R-:W-:Y:S01]  /*07d0*/  ULDC UR7, c[0x0][0x168] ;  /* 0x00005a0000077ab9 */ /* 0x000fe20000000800 */
[----:B------:R-:W-:Y:S01]  /*07e0*/  LOP3.LUT R75, R0, 0x1f, R123, 0xf8, !PT ;  /* 0x0000001f004b7812 */ /* 0x000fe200078ef87b */
[----:B------:R-:W-:Y:S01]  /*07f0*/  UIADD3 UR7, -UR39, UR7, URZ ;  /* 0x0000000727077290 */ /* 0x000fe2000fffe13f */
[----:B------:R-:W3:Y:S01]  /*0800*/  LDL.LU R76, [R1+0x2c] ;  /* 0x00002c00014c7983 */ /* 0x000ee20000300800 */
[----:B------:R-:W-:Y:S01]  /*0810*/  MOV R2, UR24 ;  /* 0x0000001800027c02 */ /* 0x000fe20008000f00 */
[----:B------:R-:W-:Y:S01]  /*0820*/  CS2R R4, SRZ ;  /* 0x0000000000047805 */ /* 0x000fe2000001ff00 */
[C---:B------:R-:W-:Y:S01]  /*0830*/  LOP3.LUT R20, R75.reuse, 0x20, RZ, 0xfc, !PT ;  /* 0x000000204b147812 */ /* 0x040fe200078efcff */
[----:B------:R-:W-:Y:S01]  /*0840*/  CS2R R6, SRZ ;  /* 0x0000000000067805 */ /* 0x000fe2000001ff00 */
[C---:B------:R-:W-:Y:S01]  /*0850*/  ISETP.GE.AND P2, PT, R75.reuse, UR7, PT ;  /* 0x000000074b007c0c */ /* 0x040fe2000bf46270 */
[----:B------:R-:W-:Y:S01]  /*0860*/  CS2R R8, SRZ ;  /* 0x0000000000087805 */ /* 0x000fe2000001ff00 */
[----:B------:R-:W-:Y:S01]  /*0870*/  ISETP.GE.AND P1, PT, R20, UR7, PT ;  /* 0x0000000714007c0c */ /* 0x000fe2000bf26270 */
[----:B------:R-:W-:Y:S01]  /*0880*/  CS2R R10, SRZ ;  /* 0x00000000000a7805 */ /* 0x000fe2000001ff00 */
[----:B------:R-:W-:Y:S01]  /*0890*/  MOV R3, UR23 ;  /* 0x0000001700037c02 */ /* 0x000fe20008000f00 */
[----:B------:R-:W-:Y:S01]  /*08a0*/  CS2R R12, SRZ ;  /* 0x00000000000c7805 */ /* 0x000fe2000001ff00 */
[C---:B------:R-:W-:Y:S01]  /*08b0*/  LOP3.LUT R22, R75.reuse, 0x40, RZ, 0xfc, !PT ;  /* 0x000000404b167812 */ /* 0x040fe200078efcff */
[----:B------:R-:W-:Y:S01]  /*08c0*/  CS2R R14, SRZ ;  /* 0x00000000000e7805 */ /* 0x000fe2000001ff00 */
[C---:B------:R-:W-:Y:S01]  /*08d0*/  LOP3.LUT R24, R75.reuse, 0x60, RZ, 0xfc, !PT ;  /* 0x000000604b187812 */ /* 0x040fe200078efcff */
[C---:B------:R-:W-:Y:S01]  /*08e0*/  IMAD.WIDE R2, R75.reuse, 0x4, R2 ;  /* 0x000000044b027825 */ /* 0x040fe200078e0202 */
[----:B------:R-:W-:-:S02]  /*08f0*/  LOP3.LUT R26, R75, 0x80, RZ, 0xfc, !PT ;  /* 0x000000804b1a7812 */ /* 0x000fc400078efcff */
[C---:B------:R-:W-:Y:S02]  /*0900*/  LOP3.LUT R28, R75.reuse, 0xa0, RZ, 0xfc, !PT ;  /* 0x000000a04b1c7812 */ /* 0x040fe400078efcff */
[C---:B------:R-:W-:Y:S01]  /*0910*/  LOP3.LUT R30, R75.reuse, 0xc0, RZ, 0xfc, !PT ;  /* 0x000000c04b1e7812 */ /* 0x040fe200078efcff */
[----:B------:R0:W4:Y:S01]  /*0920*/  @!P2 LDG.E R4, [R2.64] ;  /* 0x000000220204a981 */ /* 0x000122000c1e1900 */
[----:B------:R-:W-:Y:S02]  /*0930*/  ISETP.GE.AND P0, PT, R22, UR7, PT ;  /* 0x0000000716007c0c */ /* 0x000fe4000bf06270 */
[C---:B------:R-:W-:Y:S01]  /*0940*/  LOP3.LUT R32, R75.reuse, 0xe0, RZ, 0xfc, !PT ;  /* 0x000000e04b207812 */ /* 0x040fe200078efcff */
[----:B------:R0:W5:Y:S01]  /*0950*/  @!P1 LDG.E R6, [R2.64+0x80] ;  /* 0x0000802202069981 */ /* 0x000162000c1e1900 */
[----:B------:R-:W-:Y:S02]  /*0960*/  ISETP.GE.AND P4, PT, R24, UR7, PT ;  /* 0x0000000718007c0c */ /* 0x000fe4000bf86270 */
[----:B------:R-:W-:-:S02]  /*0970*/  LOP3.LUT R34, R75, 0x100, RZ, 0xfc, !PT ;  /* 0x000001004b227812 */ /* 0x000fc400078efcff */
[----:B------:R-:W-:Y:S02]  /*0980*/  ISETP.GE.AND P6, PT, R26, UR7, PT ;  /* 0x000000071a007c0c */ /* 0x000fe4000bfc6270 */
[----:B------:R-:W-:Y:S02]  /*0990*/  ISETP.GE.AND P5, PT, R28, UR7, PT ;  /* 0x000000071c007c0c */ /* 0x000fe4000bfa6270 */
[----:B------:R-:W-:Y:S01]  /*09a0*/  ISETP.GE.AND P3, PT, R30, UR7, PT ;  /* 0x000000071e007c0c */ /* 0x000fe2000bf66270 */
[----:B--2---:R0:W2:Y:S01]  /*09b0*/  @!P0 LDG.E R5, [R2.64+0x100] ;  /* 0x0001002202058981 */ /* 0x0040a2000c1e1900 */
[----:B------:R-:W-:Y:S02]  /*09c0*/  ISETP.GE.AND P2, PT, R32, UR7, PT ;  /* 0x0000000720007c0c */ /* 0x000fe4000bf46270 */
[----:B------:R-:W-:Y:S01]  /*09d0*/  ISETP.GE.AND P1, PT, R34, UR7, PT ;  /* 0x0000000722007c0c */ /* 0x000fe2000bf26270 */
[----:B------:R0:W3:Y:S01]  /*09e0*/  @!P4 LDG.E R8, [R2.64+0x180] ;  /* 0x000180220208c981 */ /* 0x0000e2000c1e1900 */
[----:B------:R-:W-:-:S02]  /*09f0*/  LOP3.LUT R36, R75, 0x120, RZ, 0xfc, !PT ;  /* 0x000001204b247812 */ /* 0x000fc400078efcff */
[C---:B------:R-:W-:Y:S01]  /*0a00*/  LOP3.LUT R38, R75.reuse, 0x140, RZ, 0xfc, !PT ;  /* 0x000001404b267812 */ /* 0x040fe200078efcff */
[----:B------:R0:W3:Y:S01]  /*0a10*/  @!P6 LDG.E R7, [R2.64+0x200] ;  /* 0x000200220207e981 */ /* 0x0000e2000c1e1900 */
[C---:B------:R-:W-:Y:S02]  /*0a20*/  LOP3.LUT R40, R75.reuse, 0x160, RZ, 0xfc, !PT ;  /* 0x000001604b287812 */ /* 0x040fe400078efcff */
[C---:B------:R-:W-:Y:S01]  /*0a30*/  LOP3.LUT R42, R75.reuse, 0x180, RZ, 0xfc, !PT ;  /* 0x000001804b2a7812 */ /* 0x040fe200078efcff */
[----:B------:R0:W3:Y:S01]  /*0a40*/  @!P5 LDG.E R10, [R2.64+0x280] ;  /* 0x00028022020ad981 */ /* 0x0000e2000c1e1900 */
[C---:B------:R-:W-:Y:S02]  /*0a50*/  LOP3.LUT R43, R75.reuse, 0x1a0, RZ, 0xfc, !PT ;  /* 0x000001a04b2b7812 */ /* 0x040fe400078efcff */
[----:B------:R-:W-:Y:S01]  /*0a60*/  ISETP.GE.AND P0, PT, R36, UR7, PT ;  /* 0x0000000724007c0c */ /* 0x000fe2000bf06270 */
[----:B------:R0:W3:Y:S01]  /*0a70*/  @!P3 LDG.E R9, [R2.64+0x300] ;  /* 0x000300220209b981 */ /* 0x0000e2000c1e1900 */
[----:B------:R-:W-:-:S02]  /*0a80*/  LOP3.LUT R44, R75, 0x1c0, RZ, 0xfc, !PT ;  /* 0x000001c04b2c7812 */ /* 0x000fc400078efcff */
[----:B------:R-:W-:Y:S01]  /*0a90*/  ISETP.GE.AND P4, PT, R38, UR7, PT ;  /* 0x0000000726007c0c */ /* 0x000fe2000bf86270 */
[----:B------:R0:W3:Y:S01]  /*0aa0*/  @!P2 LDG.E R12, [R2.64+0x380] ;  /* 0x00038022020ca981 */ /* 0x0000e2000c1e1900 */
[----:B------:R-:W-:Y:S02]  /*0ab0*/  LOP3.LUT R45, R75, 0x1e0, RZ, 0xfc, !PT ;  /* 0x000001e04b2d7812 */ /* 0x000fe400078efcff */
[----:B------:R-:W-:Y:S01]  /*0ac0*/  ISETP.GE.AND P6, PT, R40, UR7, PT ;  /* 0x0000000728007c0c */ /* 0x000fe2000bfc6270 */
[----:B------:R0:W3:Y:S01]  /*0ad0*/  @!P1 LDG.E R11, [R2.64+0x400] ;  /* 0x00040022020b9981 */ /* 0x0000e2000c1e1900 */
[----:B------:R-:W-:Y:S02]  /*0ae0*/  ISETP.GE.AND P5, PT, R42, UR7, PT ;  /* 0x000000072a007c0c */ /* 0x000fe4000bfa6270 */
[----:B------:R-:W-:Y:S01]  /*0af0*/  ISETP.GE.AND P3, PT, R43, UR7, PT ;  /* 0x000000072b007c0c */ /* 0x000fe2000bf66270 */
[----:B------:R-:W-:Y:S01]  /*0b00*/  CS2R R16, SRZ ;  /* 0x0000000000107805 */ /* 0x000fe2000001ff00 */
[----:B------:R-:W-:Y:S01]  /*0b10*/  ISETP.GE.AND P2, PT, R44, UR7, PT ;  /* 0x000000072c007c0c */ /* 0x000fe2000bf46270 */
[----:B------:R-:W-:Y:S01]  /*0b20*/  CS2R R18, SRZ ;  /* 0x0000000000127805 */ /* 0x000fe2000001ff00 */
[----:B------:R-:W-:Y:S01]  /*0b30*/  ISETP.GE.AND P1, PT, R45, UR7, PT ;  /* 0x000000072d007c0c */ /* 0x000fe2000bf26270 */
[----:B------:R0:W3:Y:S04]  /*0b40*/  @!P0 LDG.E R13, [R2.64+0x480] ;  /* 0x00048022020d8981 */ /* 0x0000e8000c1e1900 */
[----:B------:R0:W3:Y:S04]  /*0b50*/  @!P4 LDG.E R14, [R2.64+0x500] ;  /* 0x00050022020ec981 */ /* 0x0000e8000c1e1900 */
[----:B------:R0:W3:Y:S04]  /*0b60*/  @!P6 LDG.E R15, [R2.64+0x580] ;  /* 0x00058022020fe981 */ /* 0x0000e8000c1e1900 */
[----:B------:R0:W3:Y:S04]  /*0b70*/  @!P5 LDG.E R16, [R2.64+0x600] ;  /* 0x000600220210d981 */ /* 0x0000e8000c1e1900 */
[----:B------:R0:W3:Y:S04]  /*0b80*/  @!P3 LDG.E R17, [R2.64+0x680] ;  /* 0x000680220211b981 */ /* 0x0000e8000c1e1900 */
[----:B------:R0:W3:Y:S04]  /*0b90*/  @!P2 LDG.E R18, [R2.64+0x700] ;  /* 0x000700220212a981 */ /* 0x0000e8000c1e1900 */
[----:B------:R0:W3:Y:S01]  /*0ba0*/  @!P1 LDG.E R19, [R2.64+0x780] ;  /* 0x0007802202139981 */ /* 0x0000e2000c1e1900 */
[----:B------:R-:W-:-:S04]  /*0bb0*/  IADD3 R160, R0, R157, RZ ;  /* 0x0000009d00a07210 */ /* 0x000fc80007ffe0ff */
[C---:B------:R-:W-:Y:S02]  /*0bc0*/  IADD3 R21, R160.reuse, 0x20, RZ ;  /* 0x00000020a0157810 */ /* 0x040fe40007ffe0ff */
[C---:B------:R-:W-:Y:S02]  /*0bd0*/  IADD3 R23, R160.reuse, 0x40, RZ ;  /* 0x00000040a0177810 */ /* 0x040fe40007ffe0ff */
[C---:B------:R-:W-:Y:S02]  /*0be0*/  IADD3 R25, R160.reuse, 0x60, RZ ;  /* 0x00000060a0197810 */ /* 0x040fe40007ffe0ff */
[C---:B------:R-:W-:Y:S02]  /*0bf0*/  LEA.HI.SX32 R82, R160.reuse, R160, 0x1b ;  /* 0x000000a0a0527211 */ /* 0x040fe400078fdaff */
[C---:B------:R-:W-:Y:S02]  /*0c00*/  IADD3 R27, R160.reuse, 0x80, RZ ;  /* 0x00000080a01b7810 */ /* 0x040fe40007ffe0ff */
[----:B------:R-:W-:-:S02]  /*0c10*/  IADD3 R29, R160, 0xa0, RZ ;  /* 0x000000a0a01d7810 */ /* 0x000fc40007ffe0ff */
[-C--:B------:R-:W-:Y:S02]  /*0c20*/  LEA.HI.SX32 R81, R21, R160.reuse, 0x1b ;  /* 0x000000a015517211 */ /* 0x080fe400078fdaff */
[C---:B------:R-:W-:Y:S02]  /*0c30*/  IADD3 R31, R160.reuse, 0xc0, RZ ;  /* 0x000000c0a01f7810 */ /* 0x040fe40007ffe0ff */
[-C--:B------:R-:W-:Y:S02]  /*0c40*/  LEA.HI.SX32 R80, R23, R160.reuse, 0x1b ;  /* 0x000000a017507211 */ /* 0x080fe400078fdaff */
[C---:B------:R-:W-:Y:S02]  /*0c50*/  IADD3 R33, R160.reuse, 0xe0, RZ ;  /* 0x000000e0a0217810 */ /* 0x040fe40007ffe0ff */
[----:B------:R-:W-:Y:S02]  /*0c60*/  LEA.HI.SX32 R79, R25, R160, 0x1b ;  /* 0x000000a0194f7211 */ /* 0x000fe400078fdaff */
[----:B------:R-:W-:-:S02]  /*0c70*/  IADD3 R35, R160, 0x100, RZ ;  /* 0x00000100a0237810 */ /* 0x000fc40007ffe0ff */
[-C--:B------:R-:W-:Y:S02]  /*0c80*/  LEA.HI.SX32 R78, R27, R160.reuse, 0x1b ;  /* 0x000000a01b4e7211 */ /* 0x080fe400078fdaff */
[C---:B0-----:R-:W-:Y:S02]  /*0c90*/  IADD3 R3, R160.reuse, 0x120, RZ ;  /* 0x00000120a0037810 */ /* 0x041fe40007ffe0ff */
[-C--:B------:R-:W-:Y:S02]  /*0ca0*/  LEA.HI.SX32 R77, R29, R160.reuse, 0x1b ;  /* 0x000000a01d4d7211 */ /* 0x080fe400078fdaff */
[C---:B------:R-:W-:Y:S02]  /*0cb0*/  IADD3 R165, R160.reuse, 0x140, RZ ;  /* 0x00000140a0a57810 */ /* 0x040fe40007ffe0ff */
[----:B------:R-:W-:Y:S02]  /*0cc0*/  LEA.HI.SX32 R49, R31, R160, 0x1b ;  /* 0x000000a01f317211 */ /* 0x000fe400078fdaff */
        /* <DEDUP_REMOVED lines=8> */
[----:B------:R-:W-:Y:S02]  /*0d50*/  IADD3 R41, R160, 0x1e0, RZ ;  /* 0x000001e0a0297810 */ /* 0x000fe40007ffe0ff */
[-C--:B------:R-:W-:Y:S02]  /*0d60*/  LEA.HI.SX32 R164, R37, R160.reuse, 0x1b ;  /* 0x000000a025a47211 */ /* 0x080fe400078fdaff */
[-C--:B------:R-:W-:Y:S02]  /*0d70*/  LEA.HI.SX32 R163, R163, R160.reuse, 0x1b ;  /* 0x000000a0a3a37211 */ /* 0x080fe400078fdaff */
[----:B------:R-:W-:Y:S02]  /*0d80*/  LEA.HI.SX32 R162, R39, R160, 0x1b ;  /* 0x000000a027a27211 */ /* 0x000fe400078fdaff */
[----:B------:R-:W-:-:S02]  /*0d90*/  LEA R0, R157, R0, 0x4 ;  /* 0x000000009d007211 */ /* 0x000fc400078e20ff */
[-C--:B------:R-:W-:Y:S02]  /*0da0*/  LEA.HI.SX32 R161, R161, R160.reuse, 0x1b ;  /* 0x000000a0a1a17211 */ /* 0x080fe400078fdaff */
[----:B------:R-:W-:Y:S02]  /*0db0*/  LEA.HI.SX32 R160, R41, R160, 0x1b ;  /* 0x000000a029a07211 */ /* 0x000fe400078fdaff */
[----:B------:R-:W-:Y:S02]  /*0dc0*/  LEA.HI.SX32 R74, R0, R0, 0x1b ;  /* 0x00000000004a7211 */ /* 0x000fe400078fdaff */
[----:B------:R-:W-:Y:S02]  /*0dd0*/  ISETP.GE.AND P2, PT, R75, UR7, PT ;  /* 0x000000074b007c0c */ /* 0x000fe4000bf46270 */
[----:B------:R-:W-:Y:S02]  /*0de0*/  ISETP.GE.AND P1, PT, R20, UR7, PT ;  /* 0x0000000714007c0c */ /* 0x000fe4000bf26270 */
[----:B------:R-:W-:-:S02]  /*0df0*/  MOV R2, UR22 ;  /* 0x0000001600027c02 */ /* 0x000fc40008000f00 */
[----:B------:R-:W-:Y:S02]  /*0e00*/  MOV R3, UR21 ;  /* 0x0000001500037c02 */ /* 0x000fe40008000f00 */
[----:B------:R-:W-:-:S03]  /*0e10*/  ISETP.GE.AND P0, PT, R22, UR7, PT ;  /* 0x0000000716007c0c */ /* 0x000fc6000bf06270 */
[----:B------:R-:W-:Y:S01]  /*0e20*/  IMAD.WIDE R2, R75, 0x4, R2 ;  /* 0x000000044b027825 */ /* 0x000fe200078e0202 */
[----:B------:R-:W-:Y:S02]  /*0e30*/  ISETP.GE.AND P4, PT, R24, UR7, PT ;  /* 0x0000000718007c0c */ /* 0x000fe4000bf86270 */
[----:B------:R-:W-:Y:S02]  /*0e40*/  ISETP.GE.AND P6, PT, R26, UR7, PT ;  /* 0x000000071a007c0c */ /* 0x000fe4000bfc6270 */
[----:B------:R-:W-:Y:S02]  /*0e50*/  ISETP.GE.AND P5, PT, R28, UR7, PT ;  /* 0x000000071c007c0c */ /* 0x000fe4000bfa6270 */
[----:B------:R-:W-:Y:S01]  /*0e60*/  ISETP.GE.AND P3, PT, R30, UR7, PT ;  /* 0x000000071e007c0c */ /* 0x000fe2000bf66270 */
[----:B------:R-:W-:Y:S01]  /*0e70*/  HFMA2.MMA R0, -RZ, RZ, 0, 0 ;  /* 0x00000000ff007435 */ /* 0x000fe200000001ff */
[----:B----4-:R-:W-:Y:S04]  /*0e80*/  STS [R82.X4], R4 ;  /* 0x0000000452007388 */ /* 0x010fe80000004800 */
[----:B-----5:R-:W-:Y:S04]  /*0e90*/  STS [R81.X4+0x80], R6 ;  /* 0x0000800651007388 */ /* 0x020fe80000004800 */
[----:B--2---:R0:W-:Y:S04]  /*0ea0*/  STS [R80.X4+0x100], R5 ;  /* 0x0001000550007388 */ /* 0x0041e80000004800 */
[----:B---3--:R-:W-:Y:S04]  /*0eb0*/  STS [R79.X4+0x180], R8 ;  /* 0x000180084f007388 */ /* 0x008fe80000004800 */
[----:B------:R2:W-:Y:S04]  /*0ec0*/  STS [R78.X4+0x200], R7 ;  /* 0x000200074e007388 */ /* 0x0005e80000004800 */
[----:B------:R-:W-:Y:S04]  /*0ed0*/  STS [R77.X4+0x280], R10 ;  /* 0x0002800a4d007388 */ /* 0x000fe80000004800 */
[----:B------:R3:W-:Y:S04]  /*0ee0*/  STS [R49.X4+0x300], R9 ;  /* 0x0003000931007388 */ /* 0x0007e80000004800 */
[----:B------:R-:W-:Y:S04]  /*0ef0*/  STS [R48.X4+0x380], R12 ;  /* 0x0003800c30007388 */ /* 0x000fe80000004800 */
[----:B------:R4:W-:Y:S04]  /*0f00*/  STS [R47.X4+0x400], R11 ;  /* 0x0004000b2f007388 */ /* 0x0009e80000004800 */
[----:B------:R5:W-:Y:S04]  /*0f10*/  STS [R46.X4+0x480], R13 ;  /* 0x0004800d2e007388 */ /* 0x000be80000004800 */
[----:B------:R-:W-:Y:S04]  /*0f20*/  STS [R165.X4+0x500], R14 ;  /* 0x0005000ea5007388 */ /* 0x000fe80000004800 */
[----:B------:R1:W-:Y:S04]  /*0f30*/  STS [R164.X4+0x580], R15 ;  /* 0x0005800fa4007388 */ /* 0x0003e80000004800 */
[----:B------:R-:W-:Y:S04]  /*0f40*/  STS [R163.X4+0x600], R16 ;  /* 0x00060010a3007388 */ /* 0x000fe80000004800 */
[----:B------:R0:W-:Y:S04]  /*0f50*/  STS [R162.X4+0x680], R17 ;  /* 0x00068011a2007388 */ /* 0x0001e80000004800 */
[----:B------:R-:W-:Y:S04]  /*0f60*/  STS [R161.X4+0x700], R18 ;  /* 0x00070012a1007388 */ /* 0x000fe80000004800 */
[----:B------:R0:W-:Y:S01]  /*0f70*/  STS [R160.X4+0x780], R19 ;  /* 0x00078013a0007388 */ /* 0x0001e20000004800 */
[----:B------:R-:W-:-:S06]  /*0f80*/  NOP ;  /* 0x0000000000007918 */ /* 0x000fcc0000000000 */
[----:B------:R-:W-:Y:S04]  /*0f90*/  LDS R147, [R74.X4] ;  /* 0x000000004a937984 */ /* 0x000fe80000004800 */
[----:B------:R-:W-:Y:S04]  /*0fa0*/  LDS R73, [R74.X4+0x4] ;  /* 0x000004004a497984 */ /* 0x000fe80000004800 */
        /* <DEDUP_REMOVED lines=13> */
[----:B------:R-:W-:Y:S01]  /*1080*/  LDS R66, [R74.X4+0x3c] ;  /* 0x00003c004a427984 */ /* 0x000fe20000004800 */
[----:B0-----:R-:W-:-:S03]  /*1090*/  CS2R R4, SRZ ;  /* 0x0000000000047805 */ /* 0x001fc6000001ff00 */
[----:B------:R-:W-:Y:S01]  /*10a0*/  BAR.SYNC.DEFER_BLOCKING 0x0 ;  /* 0x0000000000007b1d */ /* 0x000fe20000010000 */
[----:B--2---:R-:W-:Y:S01]  /*10b0*/  CS2R R6, SRZ ;  /* 0x0000000000067805 */ /* 0x004fe2000001ff00 */
[----:B---3--:R-:W-:Y:S01]  /*10c0*/  CS2R R8, SRZ ;  /* 0x0000000000087805 */ /* 0x008fe2000001ff00 */
[----:B----4-:R-:W-:Y:S01]  /*10d0*/  CS2R R10, SRZ ;  /* 0x00000000000a7805 */ /* 0x010fe2000001ff00 */
[----:B-----5:R-:W-:Y:S01]  /*10e0*/  CS2R R12, SRZ ;  /* 0x00000000000c7805 */ /* 0x020fe2000001ff00 */
[----:B-1----:R-:W-:Y:S01]  /*10f0*/  CS2R R14, SRZ ;  /* 0x00000000000e7805 */ /* 0x002fe2000001ff00 */
[----:B------:R0:W2:Y:S01]  /*1100*/  @!P2 LDG.E R4, [R2.64] ;  /* 0x000000220204a981 */ /* 0x0000a2000c1e1900 */
[----:B------:R-:W-:-:S03]  /*1110*/  ISETP.GE.AND P2, PT, R32, UR7, PT ;  /* 0x0000000720007c0c */ /* 0x000fc6000bf46270 */
[----:B------:R0:W3:Y:S01]  /*1120*/  @!P1 LDG.E R6, [R2.64+0x80] ;  /* 0x0000802202069981 */ /* 0x0000e2000c1e1900 */
[----:B------:R-:W-:-:S03]  /*1130*/  ISETP.GE.AND P1, PT, R34, UR7, PT ;  /* 0x0000000722007c0c */ /* 0x000fc6000bf26270 */
[----:B------:R0:W4:Y:S01]  /*1140*/  @!P0 LDG.E R5, [R2.64+0x100] ;  /* 0x0001002202058981 */ /* 0x000122000c1e1900 */
[----:B------:R-:W-:-:S03]  /*1150*/  ISETP.GE.AND P0, PT, R36, UR7, PT ;  /* 0x0000000724007c0c */ /* 0x000fc6000bf06270 */
[----:B------:R0:W5:Y:S01]  /*1160*/  @!P4 LDG.E R8, [R2.64+0x180] ;  /* 0x000180220208c981 */ /* 0x000162000c1e1900 */
        /* <DEDUP_REMOVED lines=10> */
[----:B------:R-:W-:Y:S01]  /*1210*/  ISETP.GE.AND P1, PT, R45, UR7, PT ;  /* 0x000000072d007c0c */ /* 0x000fe2000bf26270 */
[----:B------:R-:W-:Y:S01]  /*1220*/  CS2R R16, SRZ ;  /* 0x0000000000107805 */ /* 0x000fe2000001ff00 */
[----:B------:R-:W-:Y:S01]  /*1230*/  MOV R19, RZ ;  /* 0x000000ff00137202 */ /* 0x000fe20000000f00 */
[----:B------:R0:W5:Y:S04]  /*1240*/  @!P0 LDG.E R13, [R2.64+0x480] ;  /* 0x00048022020d8981 */ /* 0x000168000c1e1900 */
[----:B------:R0:W5:Y:S04]  /*1250*/  @!P4 LDG.E R14, [R2.64+0x500] ;  /* 0x00050022020ec981 */ /* 0x000168000c1e1900 */
[----:B------:R0:W5:Y:S04]  /*1260*/  @!P6 LDG.E R15, [R2.64+0x580] ;  /* 0x00058022020fe981 */ /* 0x000168000c1e1900 */
[----:B------:R0:W5:Y:S04]  /*1270*/  @!P5 LDG.E R0, [R2.64+0x600] ;  /* 0x000600220200d981 */ /* 0x000168000c1e1900 */
[----:B------:R0:W5:Y:S04]  /*1280*/  @!P3 LDG.E R17, [R2.64+0x680] ;  /* 0x000680220211b981 */ /* 0x000168000c1e1900 */
[----:B------:R0:W5:Y:S04]  /*1290*/  @!P2 LDG.E R16, [R2.64+0x700] ;  /* 0x000700220210a981 */ /* 0x000168000c1e1900 */
[----:B------:R0:W5:Y:S01]  /*12a0*/  @!P1 LDG.E R19, [R2.64+0x780] ;  /* 0x0007802202139981 */ /* 0x000162000c1e1900 */
[----:B------:R-:W-:-:S02]  /*12b0*/  ISETP.GE.AND P2, PT, R22, UR7, PT ;  /* 0x0000000716007c0c */ /* 0x000fc4000bf46270 */
[----:B------:R-:W-:Y:S02]  /*12c0*/  ISETP.GE.AND P1, PT, R75, UR7, PT ;  /* 0x000000074b007c0c */ /* 0x000fe4000bf26270 */
[----:B0-----:R-:W-:Y:S02]  /*12d0*/  MOV R2, UR20 ;  /* 0x0000001400027c02 */ /* 0x001fe40008000f00 */
[----:B------:R-:W-:Y:S02]  /*12e0*/  MOV R3, UR19 ;  /* 0x0000001300037c02 */ /* 0x000fe40008000f00 */
[----:B------:R-:W-:-:S03]  /*12f0*/  ISETP.GE.AND P0, PT, R20, UR7, PT ;  /* 0x0000000714007c0c */ /* 0x000fc6000bf06270 */
[----:B------:R-:W-:Y:S01]  /*1300*/  IMAD.WIDE R2, R75, 0x4, R2 ;  /* 0x000000044b027825 */ /* 0x000fe200078e0202 */
[----:B------:R-:W-:Y:S02]  /*1310*/  ISETP.GE.AND P4, PT, R26, UR7, PT ;  /* 0x000000071a007c0c */ /* 0x000fe4000bf86270 */
[----:B------:R-:W-:Y:S02]  /*1320*/  ISETP.GE.AND P6, PT, R24, UR7, PT ;  /* 0x0000000718007c0c */ /* 0x000fe4000bfc6270 */
[----:B------:R-:W-:Y:S02]  /*1330*/  ISETP.GE.AND P5, PT, R30, UR7, PT ;  /* 0x000000071e007c0c */ /* 0x000fe4000bfa6270 */
[----:B------:R-:W-:Y:S01]  /*1340*/  ISETP.GE.AND P3, PT, R28, UR7, PT ;  /* 0x000000071c007c0c */ /* 0x000fe2000bf66270 */
[----:B--2---:R-:W-:Y:S04]  /*1350*/  STS [R82.X4], R4 ;  /* 0x0000000452007388 */ /* 0x004fe80000004800 */
[----:B---3--:R-:W-:Y:S04]  /*1360*/  STS [R81.X4+0x80], R6 ;  /* 0x0000800651007388 */ /* 0x008fe80000004800 */
[----:B----4-:R0:W-:Y:S04]  /*1370*/  STS [R80.X4+0x100], R5 ;  /* 0x0001000550007388 */ /* 0x0101e80000004800 */
[----:B-----5:R-:W-:Y:S04]  /*1380*/  STS [R79.X4+0x180], R8 ;  /* 0x000180084f007388 */ /* 0x020fe80000004800 */
[----:B------:R-:W-:Y:S04]  /*1390*/  STS [R78.X4+0x200], R7 ;  /* 0x000200074e007388 */ /* 0x000fe80000004800 */
[----:B------:R-:W-:Y:S04]  /*13a0*/  STS [R77.X4+0x280], R10 ;  /* 0x0002800a4d007388 */ /* 0x000fe80000004800 */
[----:B------:R-:W-:Y:S04]  /*13b0*/  STS [R49.X4+0x300], R9 ;  /* 0x0003000931007388 */ /* 0x000fe80000004800 */
[----:B------:R-:W-:Y:S04]  /*13c0*/  STS [R48.X4+0x380], R12 ;  /* 0x0003800c30007388 */ /* 0x000fe80000004800 */
[----:B------:R-:W-:Y:S04]  /*13d0*/  STS [R47.X4+0x400], R11 ;  /* 0x0004000b2f007388 */ /* 0x000fe80000004800 */
[----:B------:R-:W-:Y:S04]  /*13e0*/  STS [R46.X4+0x480], R13 ;  /* 0x0004800d2e007388 */ /* 0x000fe80000004800 */
[----:B------:R-:W-:Y:S04]  /*13f0*/  STS [R165.X4+0x500], R14 ;  /* 0x0005000ea5007388 */ /* 0x000fe80000004800 */
[----:B------:R-:W-:Y:S04]  /*1400*/  STS [R164.X4+0x580], R15 ;  /* 0x0005800fa4007388 */ /* 0x000fe80000004800 */
[----:B------:R1:W-:Y:S04]  /*1410*/  STS [R163.X4+0x600], R0 ;  /* 0x00060000a3007388 */ /* 0x0003e80000004800 */
[----:B------:R-:W-:Y:S04]  /*1420*/  STS [R162.X4+0x680], R17 ;  /* 0x00068011a2007388 */ /* 0x000fe80000004800 */
[----:B------:R2:W-:Y:S04]  /*1430*/  STS [R161.X4+0x700], R16 ;  /* 0x00070010a1007388 */ /* 0x0005e80000004800 */
        /* <DEDUP_REMOVED lines=20> */
[----:B-1----:R-:W-:Y:S01]  /*1580*/  HFMA2.MMA R0, -RZ, RZ, 0, 0 ;  /* 0x00000000ff007435 */ /* 0x002fe200000001ff */
[----:B------:R-:W-:Y:S01]  /*1590*/  CS2R R6, SRZ ;  /* 0x0000000000067805 */ /* 0x000fe2000001ff00 */
[----:B------:R-:W-:Y:S01]  /*15a0*/  CS2R R8, SRZ ;  /* 0x0000000000087805 */ /* 0x000fe2000001ff00 */
[----:B------:R-:W-:Y:S01]  /*15b0*/  CS2R R10, SRZ ;  /* 0x00000000000a7805 */ /* 0x000fe2000001ff00 */
[----:B------:R-:W-:Y:S01]  /*15c0*/  CS2R R12, SRZ ;  /* 0x00000000000c7805 */ /* 0x000fe2000001ff00 */
[----:B------:R0:W4:Y:S01]  /*15d0*/  @!P2 LDG.E R5, [R2.64+0x100] ;  /* 0x000100220205a981 */ /* 0x000122000c1e1900 */
[----:B------:R-:W-:-:S03]  /*15e0*/  ISETP.GE.AND P2, PT, R34, UR7, PT ;  /* 0x0000000722007c0c */ /* 0x000fc6000bf46270 */
[----:B------:R0:W5:Y:S01]  /*15f0*/  @!P1 LDG.E R4, [R2.64] ;  /* 0x0000002202049981 */ /* 0x000162000c1e1900 */
[----:B------:R-:W-:-:S03]  /*1600*/  ISETP.GE.AND P1, PT, R32, UR7, PT ;  /* 0x0000000720007c0c */ /* 0x000fc6000bf26270 */
[----:B------:R0:W4:Y:S01]  /*1610*/  @!P0 LDG.E R0, [R2.64+0x80] ;  /* 0x0000802202008981 */ /* 0x000122000c1e1900 */
        /* <DEDUP_REMOVED lines=12> */
[----:B------:R-:W-:Y:S01]  /*16e0*/  ISETP.GE.AND P1, PT, R45, UR7, PT ;  /* 0x000000072d007c0c */ /* 0x000fe2000bf26270 */
[----:B------:R-:W-:Y:S01]  /*16f0*/  CS2R R14, SRZ ;  /* 0x00000000000e7805 */ /* 0x000fe2000001ff00 */
[----:B--2---:R-:W-:Y:S01]  /*1700*/  CS2R R16, SRZ ;  /* 0x0000000000107805 */ /* 0x004fe2000001ff00 */
[----:B---3--:R-:W-:Y:S01]  /*1710*/  MOV R19, RZ ;  /* 0x000000ff00137202 */ /* 0x008fe20000000f00 */
[----:B------:R0:W2:Y:S04]  /*1720*/  @!P0 LDG.E R13, [R2.64+0x480] ;  /* 0x00048022020d8981 */ /* 0x0000a8000c1e1900 */
[----:B------:R0:W3:Y:S04]  /*1730*/  @!P4 LDG.E R12, [R2.64+0x500] ;  /* 0x00050022020cc981 */ /* 0x0000e8000c1e1900 */
[----:B------:R0:W3:Y:S04]  /*1740*/  @!P6 LDG.E R15, [R2.64+0x580] ;  /* 0x00058022020fe981 */ /* 0x0000e8000c1e1900 */
[----:B------:R0:W3:Y:S04]  /*1750*/  @!P5 LDG.E R14, [R2.64+0x600] ;  /* 0x00060022020ed981 */ /* 0x0000e8000c1e1900 */
[----:B------:R0:W3:Y:S04]  /*1760*/  @!P3 LDG.E R17, [R2.64+0x680] ;  /* 0x000680220211b981 */ /* 0x0000e8000c1e1900 */
[----:B------:R0:W3:Y:S04]  /*1770*/  @!P2 LDG.E R16, [R2.64+0x700] ;  /* 0x000700220210a981 */ /* 0x0000e8000c1e1900 */
[----:B------:R0:W3:Y:S04]  /*1780*/  @!P1 LDG.E R19, [R2.64+0x780] ;  /* 0x0007802202139981 */ /* 0x0000e8000c1e1900 */
[----:B------:R-:W-:Y:S04]  /*1790*/  STL [R1+0x24], R82 ;  /* 0x0000245201007387 */ /* 0x000fe80000100800 */
        /* <DEDUP_REMOVED lines=8> */
[----:B------:R-:W-:Y:S01]  /*1820*/  STL [R1], R46 ;  /* 0x0000002e01007387 */ /* 0x000fe20000100800 */
[----:B0-----:R-:W-:-:S04]  /*1830*/  MOV R2, c[0x0][0x16c] ;  /* 0x00005b0000027a02 */ /* 0x001fc80000000f00 */
[----:B------:R-:W-:Y:S01]  /*1840*/  ISETP.GE.AND P0, PT, R2, 0x1, PT ;  /* 0x000000010200780c */ /* 0x000fe20003f06270 */
[----:B------:R-:W-:Y:S01]  /*1850*/  HFMA2.MMA R31, -RZ, RZ, 0, 0 ;  /* 0x00000000ff1f7435 */ /* 0x000fe200000001ff */
[----:B------:R-:W-:Y:S01]  /*1860*/  CS2R R28, SRZ ;  /* 0x00000000001c7805 */ /* 0x000fe2000001ff00 */
[----:B------:R-:W-:Y:S01]  /*1870*/  MOV R26, RZ ;  /* 0x000000ff001a7202 */ /* 0x000fe20000000f00 */
[----:B------:R-:W-:Y:S01]  /*1880*/  CS2R R24, SRZ ;  /* 0x0000000000187805 */ /* 0x000fe2000001ff00 */
[----:B------:R-:W-:Y:S01]  /*1890*/  CS2R R22, SRZ ;  /* 0x0000000000167805 */ /* 0x000fe2000001ff00 */
[----:B------:R-:W-:Y:S01]  /*18a0*/  CS2R R20, SRZ ;  /* 0x0000000000147805 */ /* 0x000fe2000001ff00 */
[----:B-----5:R-:W-:Y:S04]  /*18b0*/  STS [R82.X4], R4 ;  /* 0x0000000452007388 */ /* 0x020fe80000004800 */
[----:B----4-:R-:W-:Y:S04]  /*18c0*/  STS [R81.X4+0x80], R0 ;  /* 0x0000800051007388 */ /* 0x010fe80000004800 */
[----:B------:R-:W-:Y:S04]  /*18d0*/  STS [R80.X4+0x100], R5 ;  /* 0x0001000550007388 */ /* 0x000fe80000004800 */
[----:B------:R-:W-:Y:S04]  /*18e0*/  STS [R79.X4+0x180], R7 ;  /* 0x000180074f007388 */ /* 0x000fe80000004800 */
[----:B------:R-:W-:Y:S04]  /*18f0*/  STS [R78.X4+0x200], R6 ;  /* 0x000200064e007388 */ /* 0x000fe80000004800 */
[----:B------:R-:W-:Y:S04]  /*1900*/  STS [R77.X4+0x280], R9 ;  /* 0x000280094d007388 */ /* 0x000fe80000004800 */
[----:B------:R-:W-:Y:S04]  /*1910*/  STS [R49.X4+0x300], R8 ;  /* 0x0003000831007388 */ /* 0x000fe80000004800 */
[----:B------:R-:W-:Y:S04]  /*1920*/  STS [R48.X4+0x380], R11 ;  /* 0x0003800b30007388 */ /* 0x000fe80000004800 */
[----:B------:R-:W-:Y:S04]  /*1930*/  STS [R47.X4+0x400], R10 ;  /* 0x0004000a2f007388 */ /* 0x000fe80000004800 */
[----:B--2---:R-:W-:Y:S04]  /*1940*/  STS [R46.X4+0x480], R13 ;  /* 0x0004800d2e007388 */ /* 0x004fe80000004800 */
[----:B---3--:R-:W-:Y:S04]  /*1950*/  STS [R165.X4+0x500], R12 ;  /* 0x0005000ca5007388 */ /* 0x008fe80000004800 */
[----:B------:R-:W-:Y:S04]  /*1960*/  STS [R164.X4+0x580], R15 ;  /* 0x0005800fa4007388 */ /* 0x000fe80000004800 */
[----:B------:R-:W-:Y:S04]  /*1970*/  STS [R163.X4+0x600], R14 ;  /* 0x0006000ea3007388 */ /* 0x000fe80000004800 */
[----:B------:R-:W-:Y:S04]  /*1980*/  STS [R162.X4+0x680], R17 ;  /* 0x00068011a2007388 */ /* 0x000fe80000004800 */
[----:B------:R-:W-:Y:S04]  /*1990*/  STS [R161.X4+0x700], R16 ;  /* 0x00070010a1007388 */ /* 0x000fe80000004800 */
[----:B------:R-:W-:Y:S01]  /*19a0*/  STS [R160.X4+0x780], R19 ;  /* 0x00078013a0007388 */ /* 0x000fe20000004800 */
[----:B------:R-:W-:-:S06]  /*19b0*/  NOP ;  /* 0x0000000000007918 */ /* 0x000fcc0000000000 */
[----:B------:R-:W0:Y:S04]  /*19c0*/  LDS R49, [R74.X4] ;  /* 0x000000004a317984 */ /* 0x000e280000004800 */
[----:B------:R-:W1:Y:S04]  /*19d0*/  LDS R48, [R74.X4+0x4] ;  /* 0x000004004a307984 */ /* 0x000e680000004800 */
[----:B------:R-:W2:Y:S04]  /*19e0*/  LDS R47, [R74.X4+0x8] ;  /* 0x000008004a2f7984 */ /* 0x000ea80000004800 */
[----:B------:R-:W3:Y:S04]  /*19f0*/  LDS R46, [R74.X4+0xc] ;  /* 0x00000c004a2e7984 */ /* 0x000ee80000004800 */
[----:B------:R-:W4:Y:S04]  /*1a00*/  LDS R45, [R74.X4+0x10] ;  /* 0x000010004a2d7984 */ /* 0x000f280000004800 */
[----:B------:R-:W5:Y:S04]  /*1a10*/  LDS R44, [R74.X4+0x14] ;  /* 0x000014004a2c7984 */ /* 0x000f680000004800 */
[----:B------:R-:W5:Y:S04]  /*1a20*/  LDS R39, [R74.X4+0x18] ;  /* 0x000018004a277984 */ /* 0x000f680000004800 */
[----:B------:R-:W5:Y:S04]  /*1a30*/  LDS R38, [R74.X4+0x1c] ;  /* 0x00001c004a267984 */ /* 0x000f680000004800 */
[----:B------:R-:W5:Y:S04]  /*1a40*/  LDS R37, [R74.X4+0x20] ;  /* 0x000020004a257984 */ /* 0x000f680000004800 */
[----:B------:R-:W5:Y:S04]  /*1a50*/  LDS R36, [R74.X4+0x24] ;  /* 0x000024004a247984 */ /* 0x000f680000004800 */
[----:B------:R-:W5:Y:S01]  /*1a60*/  LDS R35, [R74.X4+0x28] ;  /* 0x000028004a237984 */ /* 0x000f620000004800 */
[----:B0-----:R-:W-:-:S03]  /*1a70*/  FFMA.FTZ R0, R147, R49, R76 ;  /* 0x0000003193007223 */ /* 0x001fc6000001004c */
[----:B------:R-:W0:Y:S01]  /*1a80*/  LDS R34, [R74.X4+0x2c] ;  /* 0x00002c004a227984 */ /* 0x000e220000004800 */
[----:B-1----:R-:W-:-:S03]  /*1a90*/  FFMA.FTZ R0, R73, R48, R0 ;  /* 0x0000003049007223 */ /* 0x002fc60000010000 */
[----:B------:R-:W1:Y:S01]  /*1aa0*/  LDS R33, [R74.X4+0x30] ;  /* 0x000030004a217984 */ /* 0x000e620000004800 */
[----:B--2---:R-:W-:-:S03]  /*1ab0*/  FFMA.FTZ R3, R146, R47, R0 ;  /* 0x0000002f92037223 */ /* 0x004fc60000010000 */
[----:B------:R-:W2:Y:S01]  /*1ac0*/  LDS R32, [R74.X4+0x34] ;  /* 0x000034004a207984 */ /* 0x000ea20000004800 */
[----:B---3--:R-:W-:-:S03]  /*1ad0*/  FFMA.FTZ R0, R72, R46, R3 ;  /* 0x0000002e48007223 */ /* 0x008fc60000010003 */
[----:B------:R-:W3:Y:S01]  /*1ae0*/  LDS R30, [R74.X4+0x38] ;  /* 0x000038004a1e7984 */ /* 0x000ee20000004800 */
[----:B----4-:R-:W-:-:S03]  /*1af0*/  FFMA.FTZ R0, R145, R45, R0 ;  /* 0x0000002d91007223 */ /* 0x010fc60000010000 */
[----:B------:R-:W4:Y:S01]  /*1b00*/  LDS R27, [R74.X4+0x3c] ;  /* 0x00003c004a1b7984 */ /* 0x000f220000004800 */
[----:B-----5:R-:W-:-:S04]  /*1b10*/  FFMA.FTZ R0, R71, R44, R0 ;  /* 0x0000002c47007223 */ /* 0x020fc80000010000 */
[----:B------:R-:W-:-:S04]  /*1b20*/  FFMA.FTZ R3, R144, R39, R0 ;  /* 0x0000002790037223 */ /* 0x000fc80000010000 */
[----:B------:R-:W-:-:S04]  /*1b30*/  FFMA.FTZ R0, R70, R38, R3 ;  /* 0x0000002646007223 */ /* 0x000fc80000010003 */
[----:B------:R-:W-:-:S04]  /*1b40*/  FFMA.FTZ R0, R143, R37, R0 ;  /* 0x000000258f007223 */ /* 0x000fc80000010000 */
[----:B------:R-:W-:-:S04]  /*1b50*/  FFMA.FTZ R0, R69, R36, R0 ;  /* 0x0000002445007223 */ /* 0x000fc80000010000 */
[----:B------:R-:W-:-:S04]  /*1b60*/  FFMA.FTZ R3, R142, R35, R0 ;  /* 0x000000238e037223 */ /* 0x000fc80000010000 */
[----:B0-----:R-:W-:-:S04]  /*1b70*/  FFMA.FTZ R0, R68, R34, R3 ;  /* 0x0000002244007223 */ /* 0x001fc80000010003 */
[----:B-1----:R-:W-:-:S04]  /*1b80*/  FFMA.FTZ R0, R133, R33, R0 ;  /* 0x0000002185007223 */ /* 0x002fc80000010000 */
[----:B--2---:R-:W-:-:S04]  /*1b90*/  FFMA.FTZ R3, R67, R32, R0 ;  /* 0x0000002043037223 */ /* 0x004fc80000010000 */
[----:B---3--:R-:W-:-:S04]  /*1ba0*/  FFMA.FTZ R3, R132, R30, R3 ;  /* 0x0000001e84037223 */ /* 0x008fc80000010003 */
[----:B----4-:R-:W-:-:S05]  /*1bb0*/  FFMA.FTZ R0, R66, R27, R3 ;  /* 0x0000001b42007223 */ /* 0x010fca0000010003 */
[----:B------:R0:W-:Y:S01]  /*1bc0*/  STL [R1+0x2c], R0 ;  /* 0x00002c0001007387 */ /* 0x0001e20000100800 */
[----:B------:R-:W-:Y:S01]  /*1bd0*/  CS2R R18, SRZ ;  /* 0x0000000000127805 */ /* 0x000fe2000001ff00 */
[----:B------:R-:W-:Y:S01]  /*1be0*/  CS2R R16, SRZ ;  /* 0x0000000000107805 */ /* 0x000fe2000001ff00 */
[----:B------:R-:W-:Y:S01]  /*1bf0*/  CS2R R14, SRZ ;  /* 0x00000000000e7805 */ /* 0x000fe2000001ff00 */
[----:B------:R-:W-:Y:S02]  /*1c00*/  FMUL.FTZ R122, R49, UR5 ;  /* 0x00000005317a7c20 */ /* 0x000fe40008410000 */
[----:B------:R-:W-:Y:S02]  /*1c10*/  FMUL.FTZ R121, R48, UR5 ;  /* 0x0000000530797c20 */ /* 0x000fe40008410000 */
[----:B------:R-:W-:Y:S02]  /*1c20*/  FMUL.FTZ R120, R47, UR5 ;  /* 0x000000052f787c20 */ /* 0x000fe40008410000 */
[----:B------:R-:W-:-:S02]  /*1c30*/  FMUL.FTZ R119, R46, UR5 ;  /* 0x000000052e777c20 */ /* 0x000fc40008410000 */
[----:B------:R-:W-:Y:S02]  /*1c40*/  FMUL.FTZ R118, R45, UR5 ;  /* 0x000000052d767c20 */ /* 0x000fe40008410000 */
[----:B------:R-:W-:Y:S02]  /*1c50*/  FMUL.FTZ R117, R44, UR5 ;  /* 0x000000052c757c20 */ /* 0x000fe40008410000 */
        /* <DEDUP_REMOVED lines=9> */
[----:B------:R-:W-:Y:S01]  /*1cf0*/  FMUL.FTZ R9, R27, UR5 ;  /* 0x000000051b097c20 */ /* 0x000fe20008410000 */
[----:B------:R-:W-:Y:S06]  /*1d00*/  BAR.SYNC.DEFER_BLOCKING 0x0 ;  /* 0x0000000000007b1d */ /* 0x000fec0000010000 */
[----:B------:R-:W-:Y:S05]  /*1d10*/  @!P0 BRA `(.L_x_1) ;  /* 0x00002b3000008947 */ /* 0x000fea0003800000 */
[----:B0-----:R-:W-:Y:S01]  /*1d20*/  UIADD3 UR30, UR18, -0x1, URZ ;  /* 0xffffffff121e7890 */ /* 0x001fe2000fffe03f */
[----:B------:R-:W-:Y:S01]  /*1d30*/  FADD.FTZ R8, R65, UR4 ;  /* 0x0000000441087e21 */ /* 0x000fe20008010000 */
[----:B------:R-:W-:Y:S01]  /*1d40*/  ULEA.HI UR7, UR18, UR18, URZ, 0x1 ;  /* 0x0000001212077291 */ /* 0x000fe2000f8f083f */
[----:B------:R-:W-:Y:S01]  /*1d50*/  FADD.FTZ R7, R63, UR4 ;  /* 0x000000043f077e21 */ /* 0x000fe20008010000 */
[----:B------:R-:W-:Y:S01]  /*1d60*/  ULEA.HI UR16, UR30, UR30, URZ, 0x1 ;  /* 0x0000001e1e107291 */ /* 0x000fe2000f8f083f */
[----:B------:R-:W-:Y:S01]  /*1d70*/  FADD.FTZ R6, R61, UR4 ;  /* 0x000000043d067e21 */ /* 0x000fe20008010000 */
[----:B------:R-:W-:Y:S01]  /*1d80*/  ULOP3.LUT UR7, UR7, 0xfffffe, URZ, 0xc0, !UPT ;  /* 0x00fffffe07077892 */ /* 0x000fe2000f8ec03f */
[----:B------:R-:W-:Y:S01]  /*1d90*/  FADD.FTZ R5, R59, UR4 ;  /* 0x000000043b057e21 */ /* 0x000fe20008010000 */
[----:B------:R-:W-:Y:S01]  /*1da0*/  ULOP3.LUT UR16, UR16, 0xfffffe, URZ, 0xc0, !UPT ;  /* 0x00fffffe10107892 */ /* 0x000fe2000f8ec03f */
[----:B------:R-:W-:Y:S01]  /*1db0*/  FADD.FTZ R4, R57, UR4 ;  /* 0x0000000439047e21 */ /* 0x000fe20008010000 */
[----:B------:R-:W-:Y:S01]  /*1dc0*/  MOV R31, RZ ;  /* 0x000000ff001f7202 */ /* 0x000fe20000000f00 */
[----:B------:R-:W-:Y:S01]  /*1dd0*/  FADD.FTZ R3, R55, UR4 ;  /* 0x0000000437037e21 */ /* 0x000fe20008010000 */
[----:B------:R-:W-:Y:S01]  /*1de0*/  CS2R R28, SRZ ;  /* 0x00000000001c7805 */ /* 0x000fe2000001ff00 */
[----:B------:R-:W-:Y:S01]  /*1df0*/  FADD.FTZ R2, R53, UR4 ;  /* 0x0000000435027e21 */ /* 0x000fe20008010000 */
[----:B------:R-:W-:Y:S01]  /*1e00*/  MOV R26, RZ ;  /* 0x000000ff001a7202 */ /* 0x000fe20000000f00 */
[----:B------:R-:W-:Y:S01]  /*1e10*/  FADD.FTZ R43, R51, UR4 ;  /* 0x00000004332b7e21 */ /* 0x000fe20008010000 */
[----:B------:R-:W-:Y:S01]  /*1e20*/  CS2R R24, SRZ ;  /* 0x0000000000187805 */ /* 0x000fe2000001ff00 */
        /* <DEDUP_REMOVED lines=11> */
[----:B------:R-:W-:Y:S01]  /*1ee0*/  UIADD3 UR25, UR18, -UR7, URZ ;  /* 0x8000000712197290 */ /* 0x000fe2000fffe03f */
[----:B------:R-:W-:Y:S01]  /*1ef0*/  FADD.FTZ R126, R62, UR4 ;  /* 0x000000043e7e7e21 */ /* 0x000fe20008010000 */
[----:B------:R-:W-:Y:S01]  /*1f00*/  UIADD3 UR30, UR30, -UR16, URZ ;  /* 0x800000101e1e7290 */ /* 0x000fe2000fffe03f */
[----:B------:R-:W-:Y:S01]  /*1f10*/  FADD.FTZ R125, R64, UR4 ;  /* 0x00000004407d7e21 */ /* 0x000fe20008010000 */
[----:B------:R-:W-:Y:S01]  /*1f20*/  UMOV UR7, URZ ;  /* 0x0000003f00077c82 */ /* 0x000fe20008000000 */
[----:B------:R-:W-:-:S02]  /*1f30*/  FMUL.FTZ R8, R147, R8 ;  /* 0x0000000893087220 */ /* 0x000fc40000410000 */
[----:B------:R-:W-:Y:S02]  /*1f40*/  FMUL.FTZ R7, R146, R7 ;  /* 0x0000000792077220 */ /* 0x000fe40000410000 */
[----:B------:R-:W-:Y:S02]  /*1f50*/  FMUL.FTZ R6, R145, R6 ;  /* 0x0000000691067220 */ /* 0x000fe40000410000 */
[----:B------:R-:W-:Y:S02]  /*1f60*/  FMUL.FTZ R5, R144, R5 ;  /* 0x0000000590057220 */ /* 0x000fe40000410000 */
[----:B------:R-:W-:Y:S02]  /*1f70*/  FMUL.FTZ R4, R143, R4 ;  /* 0x000000048f047220 */ /* 0x000fe40000410000 */
[----:B------:R-:W-:Y:S02]  /*1f80*/  FMUL.FTZ R3, R142, R3 ;  /* 0x000000038e037220 */ /* 0x000fe40000410000 */
        /* <DEDUP_REMOVED lines=10> */
.L_x_17:
[----:B------:R-:W-:Y:S02]  /*2030*/  ULDC.64 UR28, c[0x0][0x180] ;  /* 0x00006000001c7ab9 */ /* 0x000fe40000000a00 */
[----:B------:R-:W-:Y:S02]  /*2040*/  UIMAD UR16, UR15, UR28, URZ ;  /* 0x0000001c0f1072a4 */ /* 0x000fe4000f8e023f */
[----:B------:R-:W-:Y:S02]  /*2050*/  UIMAD.WIDE.U32 UR26, UR14, UR28, URZ ;  /* 0x0000001c0e1a72a5 */ /* 0x000fe4000f8e003f */
[----:B------:R-:W-:-:S02]  /*2060*/  UIMAD UR28, UR14, UR29, UR16 ;  /* 0x0000001d0e1c72a4 */ /* 0x000fc4000f8e0210 */
[----:B------:R-:W-:Y:S02]  /*2070*/  USHF.R.S32.HI UR31, URZ, 0x1f, UR7 ;  /* 0x0000001f3f1f7899 */ /* 0x000fe40008011407 */
[----:B------:R-:W-:Y:S02]  /*2080*/  ULDC.64 UR16, c[0x0][0x188] ;  /* 0x0000620000107ab9 */ /* 0x000fe40000000a00 */
[----:B------:R-:W-:Y:S02]  /*2090*/  UIADD3 UR27, UR27, UR28, URZ ;  /* 0x0000001c1b1b7290 */ /* 0x000fe4000fffe03f */
[----:B------:R-:W-:Y:S02]  /*20a0*/  UIMAD UR28, UR31, UR16, URZ ;  /* 0x000000101f1c72a4 */ /* 0x000fe4000f8e023f */
[----:B------:R-:W-:Y:S02]  /*20b0*/  ULDC.64 UR32, c[0x0][0x220] ;  /* 0x0000880000207ab9 */ /* 0x000fe40000000a00 */
[----:B------:R-:W-:-:S02]  /*20c0*/  UIMAD UR28, UR7, UR17, UR28 ;  /* 0x00000011071c72a4 */ /* 0x000fc4000f8e021c */
[----:B------:R-:W-:-:S04]  /*20d0*/  UIMAD.WIDE.U32 UR16, UR7, UR16, UR26 ;  /* 0x00000010071072a5 */ /* 0x000fc8000f8e001a */
[----:B------:R-:W-:Y:S02]  /*20e0*/  UIADD3 UR26, UR17, UR28, URZ ;  /* 0x0000001c111a7290 */ /* 0x000fe4000fffe03f */
[----:B------:R-:W-:Y:S02]  /*20f0*/  ULEA UR17, UP0, UR16, UR32, 0x2 ;  /* 0x0000002010117291 */ /* 0x000fe4000f80103f */
[----:B------:R-:W-:Y:S02]  /*2100*/  ULDC.64 UR28, c[0x0][0x198] ;  /* 0x00006600001c7ab9 */ /* 0x000fe40000000a00 */
[----:B------:R-:W-:Y:S02]  /*2110*/  ULEA.HI.X UR16, UR16, UR33, UR26, 0x2, UP0 ;  /* 0x0000002110107291 */ /* 0x000fe400080f141a */
[----:B------:R-:W-:Y:S01]  /*2120*/  MOV R40, UR17 ;  /* 0x0000001100287c02 */ /* 0x000fe20008000f00 */
[----:B------:R-:W-:-:S03]  /*2130*/  ULDC.64 UR32, c[0x0][0x1b8] ;  /* 0x00006e0000207ab9 */ /* 0x000fc60000000a00 */
[----:B------:R-:W-:-:S05]  /*2140*/  MOV R41, UR16 ;  /* 0x0000001000297c02 */ /* 0x000fca0008000f00 */
[----:B------:R0:W2:Y:S01]  /*2150*/  LDG.E R40, [R40.64] ;  /* 0x0000002228287981 */ /* 0x0000a2000c1e1900 */
[----:B------:R-:W-:Y:S01]  /*2160*/  UIMAD UR16, UR15, UR28, URZ ;  /* 0x0000001c0f1072a4 */ /* 0x000fe2000f8e023f */
[C---:B------:R-:W-:Y:S01]  /*2170*/  ISETP.NE.AND P1, PT, R123.reuse, RZ, PT ;  /* 0x000000ff7b00720c */ /* 0x040fe20003f25270 */
[----:B------:R-:W-:Y:S01]  /*2180*/  UIMAD.WIDE.U32 UR26, UR14, UR28, URZ ;  /* 0x0000001c0e1a72a5 */ /* 0x000fe2000f8e003f */
[----:B------:R-:W-:Y:S01]  /*2190*/  HFMA2.MMA R43, -RZ, RZ, 0, 1.52587890625e-05 ;  /* 0x00000100ff2b7435 */ /* 0x000fe200000001ff */
[----:B------:R-:W-:Y:S01]  /*21a0*/  UIMAD UR16, UR14, UR29, UR16 ;  /* 0x0000001d0e1072a4 */ /* 0x000fe2000f8e0210 */
[C---:B------:R-:W-:Y:S01]  /*21b0*/  LOP3.LUT P0, RZ, R123.reuse, 0x1f, RZ, 0xc0, !PT ;  /* 0x0000001f7bff7812 */ /* 0x040fe2000780c0ff */
[----:B------:R-:W-:Y:S01]  /*21c0*/  UIMAD UR42, UR15, UR32, URZ ;  /* 0x000000200f2a72a4 */ /* 0x000fe2000f8e023f */
[----:B------:R-:W-:Y:S01]  /*21d0*/  IADD3 R76, R123, 0x200, RZ ;  /* 0x000002007b4c7810 */ /* 0x000fe20007ffe0ff */
[----:B------:R-:W-:Y:S01]  /*21e0*/  ULDC.64 UR28, c[0x0][0x1a0] ;  /* 0x00006800001c7ab9 */ /* 0x000fe20000000a00 */
[----:B0-----:R-:W-:Y:S01]  /*21f0*/  MOV R41, UR18 ;  /* 0x0000001200297c02 */ /* 0x001fe20008000f00 */
[----:B------:R-:W-:Y:S01]  /*2200*/  UIADD3 UR27, UR27, UR16, URZ ;  /* 0x000000101b1b7290 */ /* 0x000fe2000fffe03f */
[----:B------:R-:W-:Y:S01]  /*2210*/  MOV R77, UR18 ;  /* 0x00000012004d7c02 */ /* 0x000fe20008000f00 */
[----:B------:R-:W-:Y:S01]  /*2220*/  UIMAD UR40, UR31, UR28, URZ ;  /* 0x0000001c1f2872a4 */ /* 0x000fe2000f8e023f */
[----:B------:R-:W-:Y:S01]  /*2230*/  ISETP.LT.OR P0, PT, R41, 0x2, P0 ;  /* 0x000000022900780c */ /* 0x000fe20000701670 */
[----:B------:R-:W-:Y:S01]  /*2240*/  UIMAD.WIDE.U32 UR16, UR14, UR32, URZ ;  /* 0x000000200e1072a5 */ /* 0x000fe2000f8e003f */
[----:B------:R-:W-:Y:S01]  /*2250*/  FADD.FTZ R41, R65, UR4 ;  /* 0x0000000441297e21 */ /* 0x000fe20008010000 */
[----:B------:R-:W-:Y:S01]  /*2260*/  UIMAD UR42, UR14, UR33, UR42 ;  /* 0x000000210e2a72a4 */ /* 0x000fe2000f8e022a */
[----:B------:R-:W-:Y:S01]  /*2270*/  MOV R78, c[0x0][0x16c] ;  /* 0x00005b00004e7a02 */ /* 0x000fe20000000f00 */
[----:B------:R-:W-:-:S02]  /*2280*/  UIMAD UR40, UR7, UR29, UR40 ;  /* 0x0000001d072872a4 */ /* 0x000fc4000f8e0228 */
[----:B------:R-:W-:Y:S02]  /*2290*/  ULDC.64 UR32, c[0x0][0x1c0] ;  /* 0x0000700000207ab9 */ /* 0x000fe40000000a00 */
[----:B------:R-:W-:Y:S02]  /*22a0*/  UIMAD.WIDE.U32 UR26, UR7, UR28, UR26 ;  /* 0x0000001c071a72a5 */ /* 0x000fe4000f8e001a */
[----:B------:R-:W-:Y:S02]  /*22b0*/  UIADD3 UR17, UR17, UR42, URZ ;  /* 0x0000002a11117290 */ /* 0x000fe4000fffe03f */
[----:B------:R-:W-:Y:S01]  /*22c0*/  UIMAD UR31, UR31, UR32, URZ ;  /* 0x000000201f1f72a4 */ /* 0x000fe2000f8e023f */
[----:B------:R-:W-:Y:S01]  /*22d0*/  HFMA2.MMA R88, -RZ, RZ, 0, 4.76837158203125e-07 ;  /* 0x00000008ff587435 */ /* 0x000fe200000001ff */
[----:B------:R-:W-:Y:S01]  /*22e0*/  ULDC.64 UR28, c[0x0][0x228] ;  /* 0x00008a00001c7ab9 */ /* 0x000fe20000000a00 */
[----:B------:R-:W-:Y:S01]  /*22f0*/  @!P0 IADD3 R77, R77, -0x2, RZ ;  /* 0xfffffffe4d4d8810 */ /* 0x000fe20007ffe0ff */
[----:B------:R-:W-:-:S02]  /*2300*/  UIADD3 UR27, UR27, UR40, URZ ;  /* 0x000000281b1b7290 */ /* 0x000fc4000fffe03f */
[----:B------:R-:W-:Y:S02]  /*2310*/  ULEA UR28, UP0, UR26, UR28, 0x2 ;  /* 0x0000001c1a1c7291 */ /* 0x000fe4000f80103f */
[----:B------:R-:W-:Y:S02]  /*2320*/  UIMAD UR31, UR7, UR33, UR31 ;  /* 0x00000021071f72a4 */ /* 0x000fe4000f8e021f */
[----:B------:R-:W-:Y:S02]  /*2330*/  UIMAD.WIDE.U32 UR32, UR7, UR32, UR16 ;  /* 0x00000020072072a5 */ /* 0x000fe4000f8e0010 */
[----:B------:R-:W-:Y:S02]  /*2340*/  ULEA.HI.X UR29, UR26, UR29, UR27, 0x2, UP0 ;  /* 0x0000001d1a1d7291 */ /* 0x000fe400080f141b */
[----:B------:R-:W-:Y:S02]  /*2350*/  ULDC.64 UR16, c[0x0][0x230] ;  /* 0x00008c0000107ab9 */ /* 0x000fe40000000a00 */
[----:B------:R-:W-:-:S02]  /*2360*/  UIADD3 UR26, UR33, UR31, URZ ;  /* 0x0000001f211a7290 */ /* 0x000fc4000fffe03f */
[----:B------:R-:W-:-:S04]  /*2370*/  ULEA UR16, UP0, UR32, UR16, 0x2 ;  /* 0x0000001020107291 */ /* 0x000fc8000f80103f */
[----:B------:R-:W-:Y:S02]  /*2380*/  ULEA.HI.X UR17, UR32, UR17, UR26, 0x2, UP0 ;  /* 0x0000001120117291 */ /* 0x000fe400080f141a */
[----:B------:R-:W-:Y:S01]  /*2390*/  MOV R42, UR16 ;  /* 0x00000010002a7c02 */ /* 0x000fe20008000f00 */
[----:B------:R-:W-:Y:S01]  /*23a0*/  HFMA2.MMA R80, -RZ, RZ, 1.875, 0 ;  /* 0x3f800000ff507435 */ /* 0x000fe200000001ff */
[----:B------:R-:W-:Y:S02]  /*23b0*/  FADD.FTZ R95, R64, UR4 ;  /* 0x00000004405f7e21 */ /* 0x000fe40008010000 */
[----:B------:R-:W-:Y:S01]  /*23c0*/  @!P0 IMAD R77, R77, R78, UR7 ;  /* 0x000000074d4d8e24 */ /* 0x000fe2000f8e024e */
[----:B------:R-:W-:Y:S01]  /*23d0*/  MOV R81, RZ ;  /* 0x000000ff00517202 */ /* 0x000fe20000000f00 */
[----:B------:R-:W-:Y:S01]  /*23e0*/  FADD.FTZ R93, R62, UR4 ;  /* 0x000000043e5d7e21 */ /* 0x000fe20008010000 */
[----:B--2---:R0:W1:Y:S02]  /*23f0*/  R2UR UR41, R40 ;  /* 0x00000000282973c2 */ /* 0x00406400000e0000 */
[----:B0-----:R-:W-:-:S05]  /*2400*/  MOV R40, UR30 ;  /* 0x0000001e00287c02 */ /* 0x001fca0008000f00 */
[----:B------:R-:W-:Y:S01]  /*2410*/  @!P1 IMAD R76, R40, R43, UR7 ;  /* 0x00000007284c9e24 */ /* 0x000fe2000f8e022b */
[----:B------:R-:W-:Y:S02]  /*2420*/  MOV R40, UR28 ;  /* 0x0000001c00287c02 */ /* 0x000fe40008000f00 */
[----:B------:R-:W-:-:S05]  /*2430*/  MOV R43, UR17 ;  /* 0x00000011002b7c02 */ /* 0x000fca0008000f00 */
[----:B------:R0:W2:Y:S01]  /*2440*/  LDG.E R84, [R42.64] ;  /* 0x000000222a547981 */ /* 0x0000a2000c1e1900 */
[----:B-1----:R-:W-:-:S05]  /*2450*/  MOV R82, UR41 ;  /* 0x0000002900527c02 */ /* 0x002fca0008000f00 */
[----:B------:R-:W-:-:S04]  /*2460*/  FMUL.FTZ R82, R82, 1.4426950216293334961 ;  /* 0x3fb8aa3b52527820 */ /* 0x000fc80000410000 */
[----:B------:R-:W-:Y:S01]  /*2470*/  FMUL.FTZ R86, R41, R82 ;  /* 0x0000005229567220 */ /* 0x000fe20000410000 */
[----:B------:R-:W-:-:S05]  /*2480*/  MOV R41, UR29 ;  /* 0x0000001d00297c02 */ /* 0x000fca0008000f00 */
[----:B------:R1:W2:Y:S01]  /*2490*/  LDG.E R83, [R40.64] ;  /* 0x0000002228537981 */ /* 0x0002a2000c1e1900 */
[----:B------:R-:W3:Y:S01]  /*24a0*/  MUFU.EX2 R86, R86 ;  /* 0x0000005600567308 */ /* 0x000ee20000000800 */
[----:B------:R-:W-:-:S05]  /*24b0*/  SHF.L.U32 R79, R76, 0x2, RZ ;  /* 0x000000024c4f7819 */ /* 0x000fca00000006ff */
[----:B---3--:R3:W-:Y:S01]  /*24c0*/  STS [R79+0x2b60], R86 ;  /* 0x002b60564f007388 */ /* 0x0087e20000000800 */
[----:B------:R-:W-:Y:S02]  /*24d0*/  FMUL.FTZ R95, R82, R95 ;  /* 0x0000005f525f7220 */ /* 0x000fe40000410000 */
[----:B0-----:R-:W-:Y:S02]  /*24e0*/  FADD.FTZ R43, R63, UR4 ;  /* 0x000000043f2b7e21 */ /* 0x001fe40008010000 */
[----:B-1----:R-:W-:Y:S01]  /*24f0*/  @!P0 IMAD.WIDE R40, R77, R88, UR10 ;  /* 0x0000000a4d288e25 */ /* 0x002fe2000f8e0258 */
[----:B------:R-:W-:Y:S03]  /*2500*/  BAR.SYNC.DEFER_BLOCKING 0x0 ;  /* 0x0000000000007b1d */ /* 0x000fe60000010000 */
[----:B------:R-:W-:-:S03]  /*2510*/  FMUL.FTZ R94, R43, R82 ;  /* 0x000000522b5e7220 */ /* 0x000fc60000410000 */
[----:B------:R-:W0:Y:S01]  /*2520*/  MUFU.EX2 R95, R95 ;  /* 0x0000005f005f7308 */ /* 0x000e220000000800 */
[----:B------:R-:W-:Y:S02]  /*2530*/  FMUL.FTZ R93, R82, R93 ;  /* 0x0000005d525d7220 */ /* 0x000fe40000410000 */
[----:B------:R-:W-:Y:S02]  /*2540*/  FADD.FTZ R43, R61, UR4 ;  /* 0x000000043d2b7e21 */ /* 0x000fe40008010000 */
[----:B------:R-:W-:-:S03]  /*2550*/  FADD.FTZ R91, R60, UR4 ;  /* 0x000000043c5b7e21 */ /* 0x000fc60008010000 */
[----:B------:R-:W1:Y:S01]  /*2560*/  MUFU.EX2 R94, R94 ;  /* 0x0000005e005e7308 */ /* 0x000e620000000800 */
[----:B------:R-:W-:Y:S01]  /*2570*/  FMUL.FTZ R92, R43, R82 ;  /* 0x000000522b5c7220 */ /* 0x000fe20000410000 */
[----:B------:R4:W5:Y:S06]  /*2580*/  @!P0 LDG.E.64 R80, [R40.64] ;  /* 0x0000002228508981 */ /* 0x00096c000c1e1b00 */
[----:B------:R-:W0:Y:S01]  /*2590*/  MUFU.EX2 R93, R93 ;  /* 0x0000005d005d7308 */ /* 0x000e220000000800 */
[----:B----4-:R-:W-:-:S04]  /*25a0*/  FADD.FTZ R41, R59, UR4 ;  /* 0x000000043b297e21 */ /* 0x010fc80008010000 */
[-C--:B------:R-:W-:Y:S02]  /*25b0*/  FMUL.FTZ R90, R41, R82.reuse ;  /* 0x00000052295a7220 */ /* 0x080fe40000410000 */
[----:B------:R-:W-:Y:S02]  /*25c0*/  FADD.FTZ R41, R57, UR4 ;  /* 0x0000000439297e21 */ /* 0x000fe40008010000 */
[----:B------:R-:W-:Y:S02]  /*25d0*/  FMUL.FTZ R91, R82, R91 ;  /* 0x0000005b525b7220 */ /* 0x000fe40000410000 */
[----:B------:R-:W-:Y:S01]  /*25e0*/  FMUL.FTZ R88, R41, R82 ;  /* 0x0000005229587220 */ /* 0x000fe20000410000 */
[----:B------:R-:W4:Y:S01]  /*25f0*/  MUFU.EX2 R92, R92 ;  /* 0x0000005c005c7308 */ /* 0x000f220000000800 */
[----:B------:R-:W-:Y:S02]  /*2600*/  FADD.FTZ R41, R55, UR4 ;  /* 0x0000000437297e21 */ /* 0x000fe40008010000 */
[----:B------:R-:W-:-:S02]  /*2610*/  FADD.FTZ R89, R58, UR4 ;  /* 0x000000043a597e21 */ /* 0x000fc40008010000 */
[----:B------:R-:W-:Y:S02]  /*2620*/  FMUL.FTZ R78, R41, R82 ;  /* 0x00000052294e7220 */ /* 0x000fe40000410000 */
[----:B0-----:R-:W-:Y:S01]  /*2630*/  FMUL.FTZ R41, R86, R95 ;  /* 0x0000005f56297220 */ /* 0x001fe20000410000 */
[----:B------:R-:W0:Y:S01]  /*2640*/  MUFU.EX2 R91, R91 ;  /* 0x0000005b005b7308 */ /* 0x000e220000000800 */
[----:B------:R-:W-:Y:S02]  /*2650*/  FMUL.FTZ R89, R82, R89 ;  /* 0x0000005952597220 */ /* 0x000fe40000410000 */
[----:B------:R-:W-:Y:S02]  /*2660*/  FFMA.FTZ R40, R8, R95, R155 ;  /* 0x0000005f08287223 */ /* 0x000fe4000001009b */
[----:B-1----:R-:W-:-:S03]  /*2670*/  FMUL.FTZ R42, R94, R41 ;  /* 0x000000295e2a7220 */ /* 0x002fc60000410000 */
[----:B------:R-:W1:Y:S01]  /*2680*/  MUFU.EX2 R90, R90 ;  /* 0x0000005a005a7308 */ /* 0x000e620000000800 */
[----:B---3--:R-:W-:Y:S02]  /*2690*/  FADD.FTZ R79, R56, UR4 ;  /* 0x00000004384f7e21 */ /* 0x008fe40008010000 */
[----:B------:R-:W-:Y:S02]  /*26a0*/  FFMA.FTZ R40, R94, R40, R7 ;  /* 0x000000285e287223 */ /* 0x000fe40000010007 */
[----:B------:R-:W-:-:S03]  /*26b0*/  FMUL.FTZ R41, R93, R42 ;  /* 0x0000002a5d297220 */ /* 0x000fc60000410000 */
[----:B------:R-:W3:Y:S01]  /*26c0*/  MUFU.EX2 R89, R89 ;  /* 0x0000005900597308 */ /* 0x000ee20000000800 */
[----:B------:R-:W-:Y:S02]  /*26d0*/  FMUL.FTZ R79, R82, R79 ;  /* 0x0000004f524f7220 */ /* 0x000fe40000410000 */
[----:B------:R-:W-:Y:S02]  /*26e0*/  FFMA.FTZ R43, R93, R40, R154 ;  /* 0x000000285d2b7223 */ /* 0x000fe4000001009a */
[----:B----4-:R-:W-:-:S03]  /*26f0*/  FMUL.FTZ R40, R92, R41 ;  /* 0x000000295c287220 */ /* 0x010fc60000410000 */
[----:B------:R-:W4:Y:S01]  /*2700*/  MUFU.EX2 R88, R88 ;  /* 0x0000005800587308 */ /* 0x000f220000000800 */
[----:B------:R-:W-:Y:S02]  /*2710*/  FADD.FTZ R77, R54, UR4 ;  /* 0x00000004364d7e21 */ /* 0x000fe40008010000 */
[----:B------:R-:W-:Y:S02]  /*2720*/  FFMA.FTZ R42, R92, R43, R6 ;  /* 0x0000002b5c2a7223 */ /* 0x000fe40000010006 */
[----:B0-----:R-:W-:-:S03]  /*2730*/  FMUL.FTZ R41, R91, R40 ;  /* 0x000000285b297220 */ /* 0x001fc60000410000 */
[----:B------:R-:W0:Y:S01]  /*2740*/  MUFU.EX2 R79, R79 ;  /* 0x0000004f004f7308 */ /* 0x000e220000000800 */
[----:B------:R-:W-:Y:S02]  /*2750*/  FMUL.FTZ R77, R82, R77 ;  /* 0x0000004d524d7220 */ /* 0x000fe40000410000 */
[----:B------:R-:W-:Y:S02]  /*2760*/  FADD.FTZ R85, R53, UR4 ;  /* 0x0000000435557e21 */ /* 0x000fe40008010000 */
[----:B------:R-:W-:Y:S02]  /*2770*/  FFMA.FTZ R42, R91, R42, R153 ;  /* 0x0000002a5b2a7223 */ /* 0x000fe40000010099 */
[----:B-1----:R-:W-:Y:S01]  /*2780*/  FMUL.FTZ R40, R90, R41 ;  /* 0x000000295a287220 */ /* 0x002fe20000410000 */
[----:B------:R-:W1:Y:S01]  /*2790*/  MUFU.EX2 R78, R78 ;  /* 0x0000004e004e7308 */ /* 0x000e620000000800 */
[----:B------:R-:W-:Y:S02]  /*27a0*/  FMUL.FTZ R76, R85, R82 ;  /* 0x00000052554c7220 */ /* 0x000fe40000410000 */
[----:B------:R-:W-:-:S02]  /*27b0*/  FADD.FTZ R43, R52, UR4 ;  /* 0x00000004342b7e21 */ /* 0x000fc40008010000 */
[----:B------:R-:W-:Y:S02]  /*27c0*/  FFMA.FTZ R42, R90, R42, R5 ;  /* 0x0000002a5a2a7223 */ /* 0x000fe40000010005 */
[C---:B---3--:R-:W-:Y:S01]  /*27d0*/  FMUL.FTZ R41, R89.reuse, R40 ;  /* 0x0000002859297220 */ /* 0x048fe20000410000 */
[----:B------:R-:W3:Y:S01]  /*27e0*/  MUFU.EX2 R77, R77 ;  /* 0x0000004d004d7308 */ /* 0x000ee20000000800 */
[----:B------:R-:W-:Y:S02]  /*27f0*/  FMUL.FTZ R43, R82, R43 ;  /* 0x0000002b522b7220 */ /* 0x000fe40000410000 */
[----:B------:R-:W-:Y:S02]  /*2800*/  FFMA.FTZ R85, R89, R42, R152 ;  /* 0x0000002a59557223 */ /* 0x000fe40000010098 */
[----:B----4-:R-:W-:-:S03]  /*2810*/  FMUL.FTZ R40, R88, R41 ;  /* 0x0000002958287220 */ /* 0x010fc60000410000 */
[----:B------:R-:W4:Y:S01]  /*2820*/  MUFU.EX2 R76, R76 ;  /* 0x0000004c004c7308 */ /* 0x000f220000000800 */
[----:B------:R-:W-:Y:S02]  /*2830*/  FFMA.FTZ R96, R88, R85, R4 ;  /* 0x0000005558607223 */ /* 0x000fe40000010004 */
[----:B0-----:R-:W-:Y:S01]  /*2840*/  FMUL.FTZ R85, R79, R40 ;  /* 0x000000284f557220 */ /* 0x001fe20000410000 */
[----:B------:R-:W-:-:S04]  /*2850*/  ISETP.NE.AND P0, PT, R123, 0x7f, PT ;  /* 0x0000007f7b00780c */ /* 0x000fc80003f05270 */
[----:B------:R-:W0:Y:S01]  /*2860*/  MUFU.EX2 R43, R43 ;  /* 0x0000002b002b7308 */ /* 0x000e220000000800 */
[----:B-1----:R-:W-:-:S04]  /*2870*/  FMUL.FTZ R40, R78, R85 ;  /* 0x000000554e287220 */ /* 0x002fc80000410000 */
[----:B---3--:R-:W-:-:S04]  /*2880*/  FMUL.FTZ R85, R77, R40 ;  /* 0x000000284d557220 */ /* 0x008fc80000410000 */
[----:B----4-:R-:W-:-:S04]  /*2890*/  FMUL.FTZ R40, R76, R85 ;  /* 0x000000554c287220 */ /* 0x010fc80000410000 */
[----:B0-----:R-:W-:Y:S02]  /*28a0*/  FMUL.FTZ R85, R43, R40 ;  /* 0x000000282b557220 */ /* 0x001fe40000410000 */
[----:B------:R0:W1:Y:S01]  /*28b0*/  @P0 LDS R40, [R123.X4+0x3364] ;  /* 0x003364007b280984 */ /* 0x0000620000004800 */
[----:B------:R-:W-:Y:S02]  /*28c0*/  FADD.FTZ R87, R51, UR4 ;  /* 0x0000000433577e21 */ /* 0x000fe40008010000 */
[----:B------:R-:W-:Y:S02]  /*28d0*/  FADD.FTZ R41, R50, UR4 ;  /* 0x0000000432297e21 */ /* 0x000fe40008010000 */
[----:B------:R-:W-:Y:S02]  /*28e0*/  FMUL.FTZ R42, R87, R82 ;  /* 0x00000052572a7220 */ /* 0x000fe40000410000 */
[----:B------:R-:W-:Y:S02]  /*28f0*/  FFMA.FTZ R96, R79, R96, R151 ;  /* 0x000000604f607223 */ /* 0x000fe40000010097 */
[----:B------:R-:W-:-:S02]  /*2900*/  FMUL.FTZ R41, R41, R82 ;  /* 0x0000005229297220 */ /* 0x000fc40000410000 */
[----:B------:R-:W3:Y:S01]  /*2910*/  MUFU.EX2 R42, R42 ;  /* 0x0000002a002a7308 */ /* 0x000ee20000000800 */
[----:B------:R-:W-:-:S04]  /*2920*/  FFMA.FTZ R96, R78, R96, R3 ;  /* 0x000000604e607223 */ /* 0x000fc80000010003 */
[----:B------:R-:W-:-:S03]  /*2930*/  FFMA.FTZ R87, R77, R96, R150 ;  /* 0x000000604d577223 */ /* 0x000fc60000010096 */
[----:B------:R-:W4:Y:S01]  /*2940*/  MUFU.EX2 R41, R41 ;  /* 0x0000002900297308 */ /* 0x000f220000000800 */
[----:B------:R-:W-:-:S04]  /*2950*/  FFMA.FTZ R82, R76, R87, R2 ;  /* 0x000000574c527223 */ /* 0x000fc80000010002 */
[----:B------:R-:W-:Y:S01]  /*2960*/  FFMA.FTZ R87, R43, R82, R149 ;  /* 0x000000522b577223 */ /* 0x000fe20000010095 */
[----:B------:R-:W-:Y:S01]  /*2970*/  BSSY B0, `(.L_x_2) ;  /* 0x000000f000007945 */ /* 0x000fe20003800000 */
[C---:B---3--:R-:W-:Y:S02]  /*2980*/  FMUL.FTZ R82, R42.reuse, R85 ;  /* 0x000000552a527220 */ /* 0x048fe40000410000 */
[----:B------:R-:W-:Y:S01]  /*2990*/  FFMA.FTZ R87, R42, R87, R0 ;  /* 0x000000572a577223 */ /* 0x000fe20000010000 */
[----:B------:R-:W-:Y:S01]  /*29a0*/  LEA.HI R124, R123, R123, RZ, 0x1e ;  /* 0x0000007b7b7c7211 */ /* 0x000fe200078ff0ff */
[----:B----4-:R-:W-:Y:S02]  /*29b0*/  FMUL.FTZ R82, R41, R82 ;  /* 0x0000005229527220 */ /* 0x010fe40000410000 */
[----:B--2---:R-:W-:Y:S02]  /*29c0*/  FMUL.FTZ R84, R83, R84 ;  /* 0x0000005453547220 */ /* 0x004fe40000410000 */
[----:B------:R-:W-:Y:S01]  /*29d0*/  FFMA.FTZ R83, R41, R87, R148 ;  /* 0x0000005729537223 */ /* 0x000fe20000010094 */
[----:B------:R-:W-:Y:S05]  /*29e0*/  @P0 BRA `(.L_x_3) ;  /* 0x0000007000000947 */ /* 0x000fea0003800000 */
[----:B01----:R-:W-:Y:S01]  /*29f0*/  ULDC UR16, c[0x0][0x174] ;  /* 0x00005d0000107ab9 */ /* 0x003fe20000000800 */
[----:B------:R-:W-:Y:S01]  /*2a00*/  MOV R40, 0x3f800000 ;  /* 0x3f80000000287802 */ /* 0x000fe20000000f00 */
[----:B------:R-:W-:-:S06]  /*2a10*/  UISETP.NE.AND UP0, UPT, UR18, UR16, UPT ;  /* 0x000000101200728c */ /* 0x000fcc000bf05270 */
[----:B------:R-:W-:-:S05]  /*2a20*/  PLOP3.LUT P0, PT, PT, PT, UP0, 0x80, 0x0 ;  /* 0x000000000000781c */ /* 0x000fca0003f0f008 */
[----:B------:R-:W-:-:S06]  /*2a30*/  @UP0 ULEA UR16, UR25, UR7, 0x8 ;  /* 0x0000000719100291 */ /* 0x000fcc000f8e403f */
[----:B------:R-:W-:-:S05]  /*2a40*/  MOV R85, UR16 ;  /* 0x0000001000557c02 */ /* 0x000fca0008000f00 */
[----:B------:R0:W1:Y:S02]  /*2a50*/  @P0 LDS R40, [R85.X4+0x2b60] ;  /* 0x002b600055280984 */ /* 0x0000640000004800 */
.L_x_3:
[----:B01----:R-:W-:Y:S05]  /*2a60*/  BSYNC B0 ;  /* 0x0000000000007941 */ /* 0x003fea0003800000 */
.L_x_2:
[----:B------:R-:W-:Y:S01]  /*2a70*/  ISETP.GT.U32.AND P0, PT, R123, 0x1f, PT ;  /* 0x0000001f7b00780c */ /* 0x000fe20003f04070 */
[----:B------:R0:W-:Y:S01]  /*2a80*/  STS.64 [R124.X8+0x2150], R82 ;  /* 0x002150527c007388 */ /* 0x0001e20000008a00 */
[----:B------:R-:W-:Y:S01]  /*2a90*/  BSSY B0, `(.L_x_4) ;  /* 0x0000057000007945 */ /* 0x000fe20003800000 */
[-C--:B------:R-:W-:Y:S02]  /*2aa0*/  FMUL.FTZ R96, R49, R84.reuse ;  /* 0x0000005431607220 */ /* 0x080fe40000410000 */
[-C--:B------:R-:W-:Y:S02]  /*2ab0*/  FMUL.FTZ R97, R48, R84.reuse ;  /* 0x0000005430617220 */ /* 0x080fe40000410000 */
[-C--:B------:R-:W-:Y:S02]  /*2ac0*/  FMUL.FTZ R98, R47, R84.reuse ;  /* 0x000000542f627220 */ /* 0x080fe40000410000 */
[-C--:B------:R-:W-:Y:S02]  /*2ad0*/  FMUL.FTZ R99, R46, R84.reuse ;  /* 0x000000542e637220 */ /* 0x080fe40000410000 */
[----:B------:R-:W-:-:S02]  /*2ae0*/  FMUL.FTZ R100, R45, R84 ;  /* 0x000000542d647220 */ /* 0x000fc40000410000 */
[-C--:B------:R-:W-:Y:S02]  /*2af0*/  FMUL.FTZ R101, R44, R84.reuse ;  /* 0x000000542c657220 */ /* 0x080fe40000410000 */
        /* <DEDUP_REMOVED lines=9> */
[----:B------:R-:W-:Y:S01]  /*2b90*/  FMUL.FTZ R111, R27, R84 ;  /* 0x000000541b6f7220 */ /* 0x000fe20000410000 */
[----:B------:R-:W-:Y:S06]  /*2ba0*/  BAR.SYNC.DEFER_BLOCKING 0x0 ;  /* 0x0000000000007b1d */ /* 0x000fec0000010000 */
[----:B------:R-:W-:Y:S05]  /*2bb0*/  @P0 BRA `(.L_x_5) ;  /* 0x0000044000000947 */ /* 0x000fea0003800000 */
[----:B0-----:R-:W-:-:S05]  /*2bc0*/  IMAD R87, R123, 0x28, RZ ;  /* 0x000000287b577824 */ /* 0x001fca00078e02ff */
[----:B------:R-:W-:Y:S04]  /*2bd0*/  LDS.64 R82, [R87+0x2150] ;  /* 0x0021500057527984 */ /* 0x000fe80000000a00 */
[----:B------:R-:W0:Y:S02]  /*2be0*/  LDS.64 R84, [R87+0x2158] ;  /* 0x0021580057547984 */ /* 0x000e240000000a00 */
[-C--:B0-----:R-:W-:Y:S02]  /*2bf0*/  FMUL.FTZ R134, R82, R84.reuse ;  /* 0x0000005452867220 */ /* 0x081fe40000410000 */
[----:B------:R-:W-:Y:S02]  /*2c00*/  FFMA.FTZ R85, R83, R84, R85 ;  /* 0x0000005453557223 */ /* 0x000fe40000010055 */
[----:B------:R-:W0:Y:S02]  /*2c10*/  LDS.64 R82, [R87+0x2160] ;  /* 0x0021600057527984 */ /* 0x000e240000000a00 */
[----:B0-----:R-:W-:-:S02]  /*2c20*/  FMUL.FTZ R134, R82, R134 ;  /* 0x0000008652867220 */ /* 0x001fc40000410000 */
[----:B------:R-:W-:Y:S02]  /*2c30*/  FFMA.FTZ R85, R82, R85, R83 ;  /* 0x0000005552557223 */ /* 0x000fe40000010053 */
[----:B------:R-:W0:Y:S02]  /*2c40*/  LDS.64 R82, [R87+0x2168] ;  /* 0x0021680057527984 */ /* 0x000e240000000a00 */
[C---:B0-----:R-:W-:Y:S02]  /*2c50*/  FFMA.FTZ R84, R82.reuse, R85, R83 ;  /* 0x0000005552547223 */ /* 0x041fe40000010053 */
[----:B------:R-:W-:Y:S01]  /*2c60*/  FMUL.FTZ R85, R82, R134 ;  /* 0x0000008652557220 */ /* 0x000fe20000410000 */
[----:B------:R-:W-:Y:S05]  /*2c70*/  BRA.DIV ~URZ, `(.L_x_6) ;  /* 0x000039027f007947 */ /* 0x000fea000b800000 */
[----:B------:R0:W1:Y:S02]  /*2c80*/  SHFL.UP PT, R135, R85, 0x1, RZ ;  /* 0x0420000055877989 */ /* 0x00006400000e00ff */
.L_x_30:
[----:B------:R-:W-:Y:S05]  /*2c90*/  BRA.DIV ~URZ, `(.L_x_7) ;  /* 0x000039627f007947 */ /* 0x000fea000b800000 */
[----:B------:R-:W2:Y:S01]  /*2ca0*/  SHFL.UP PT, R82, R84, 0x1, RZ ;  /* 0x0420000054527989 */ /* 0x000ea200000e00ff */
[----:B------:R-:W-:-:S13]  /*2cb0*/  ISETP.GE.AND P0, PT, R157, 0x1, PT ;  /* 0x000000019d00780c */ /* 0x000fda0003f06270 */
[C---:B--2---:R-:W-:Y:S02]  /*2cc0*/  @P0 FFMA.FTZ R84, R85.reuse, R82, R84 ;  /* 0x0000005255540223 */ /* 0x044fe40000010054 */
[----:B01----:R-:W-:Y:S01]  /*2cd0*/  @P0 FMUL.FTZ R85, R85, R135 ;  /* 0x0000008755550220 */ /* 0x003fe20000410000 */
[----:B------:R-:W-:Y:S02]  /*2ce0*/  ISETP.GE.AND P0, PT, R157, 0x2, PT ;  /* 0x000000029d00780c */ /* 0x000fe40003f06270 */
[----:B------:R-:W0:Y:S11]  /*2cf0*/  SHFL.UP PT, R82, R84, 0x2, RZ ;  /* 0x0440000054527989 */ /* 0x000e3600000e00ff */
[----:B0-----:R-:W-:-:S02]  /*2d00*/  @P0 FFMA.FTZ R84, R82, R85, R84 ;  /* 0x0000005552540223 */ /* 0x001fc40000010054 */
[----:B------:R-:W0:Y:S02]  /*2d10*/  SHFL.UP PT, R82, R85, 0x2, RZ ;  /* 0x0440000055527989 */ /* 0x000e2400000e00ff */
[----:B0-----:R-:W-:Y:S01]  /*2d20*/  @P0 FMUL.FTZ R85, R82, R85 ;  /* 0x0000005552550220 */ /* 0x001fe20000410000 */
[----:B------:R-:W-:Y:S01]  /*2d30*/  ISETP.GE.AND P0, PT, R157, 0x4, PT ;  /* 0x000000049d00780c */ /* 0x000fe20003f06270 */
[----:B------:R-:W0:-:S12]  /*2d40*/  SHFL.UP PT, R82, R84, 0x4, RZ ;  /* 0x0480000054527989 */ /* 0x000e1800000e00ff */
[C---:B0-----:R-:W-:Y:S02]  /*2d50*/  @P0 FFMA.FTZ R84, R85.reuse, R82, R84 ;  /* 0x0000005255540223 */ /* 0x041fe40000010054 */
[----:B------:R-:W0:Y:S02]  /*2d60*/  SHFL.UP PT, R82, R85, 0x4, RZ ;  /* 0x0480000055527989 */ /* 0x000e2400000e00ff */
[----:B0-----:R-:W-:Y:S01]  /*2d70*/  @P0 FMUL.FTZ R85, R85, R82 ;  /* 0x0000005255550220 */ /* 0x001fe20000410000 */
[----:B------:R-:W-:Y:S01]  /*2d80*/  ISETP.GE.AND P0, PT, R157, 0x8, PT ;  /* 0x000000089d00780c */ /* 0x000fe20003f06270 */
[----:B------:R-:W0:-:S12]  /*2d90*/  SHFL.UP PT, R82, R84, 0x8, RZ ;  /* 0x0500000054527989 */ /* 0x000e1800000e00ff */
[C---:B0-----:R-:W-:Y:S02]  /*2da0*/  @P0 FFMA.FTZ R84, R85.reuse, R82, R84 ;  /* 0x0000005255540223 */ /* 0x041fe40000010054 */
[----:B------:R-:W0:Y:S02]  /*2db0*/  SHFL.UP PT, R82, R85, 0x8, RZ ;  /* 0x0500000055527989 */ /* 0x000e2400000e00ff */
[----:B0-----:R-:W-:Y:S02]  /*2dc0*/  @P0 FMUL.FTZ R85, R85, R82 ;  /* 0x0000005255550220 */ /* 0x001fe40000410000 */
[----:B------:R0:W1:Y:S04]  /*2dd0*/  SHFL.UP PT, R82, R84, 0x10, RZ ;  /* 0x0600000054527989 */ /* 0x00006800000e00ff */
[----:B------:R0:W2:Y:S02]  /*2de0*/  SHFL.UP PT, R135, R85, 0x10, RZ ;  /* 0x0600000055877989 */ /* 0x0000a400000e00ff */
.L_x_31:
[----:B------:R-:W-:-:S13]  /*2df0*/  ISETP.GE.AND P0, PT, R157, 0x10, PT ;  /* 0x000000109d00780c */ /* 0x000fda0003f06270 */
[-C--:B01----:R-:W-:Y:S02]  /*2e00*/  @P0 FFMA.FTZ R84, R82, R85.reuse, R84 ;  /* 0x0000005552540223 */ /* 0x083fe40000010054 */
[----:B--2---:R-:W-:Y:S01]  /*2e10*/  @P0 FMUL.FTZ R85, R135, R85 ;  /* 0x0000005587550220 */ /* 0x004fe20000410000 */
[----:B------:R-:W-:Y:S05]  /*2e20*/  BRA.CONV ~URZ, `(.L_x_8) ;  /* 0x000000437f007947 */ /* 0x000fea000b800000 */
[----:B------:R-:W-:Y:S01]  /*2e30*/  HFMA2.MMA R158, -RZ, RZ, 0, 1.847743988037109375e-06 ;  /* 0x0000001fff9e7435 */ /* 0x000fe200000001ff */
[----:B------:R-:W-:Y:S02]  /*2e40*/  MOV R82, R85 ;  /* 0x0000005500527202 */ /* 0x000fe40000000f00 */
[----:B------:R-:W-:-:S03]  /*2e50*/  MOV R83, 0x2e70 ;  /* 0x00002e7000537802 */ /* 0x000fc60000000f00 */
[----:B-----5:R-:W-:Y:S05]  /*2e60*/  CALL.REL.NOINC `($__internal_1_$__cuda_sm70_shflsync_idx_p) ;  /* 0x0000442000007944 */ /* 0x020fea0003c00000 */
.L_x_8:
[----:B------:R-:W-:Y:S05]  /*2e70*/  BRA.CONV ~URZ, `(.L_x_9) ;  /* 0x000000437f007947 */ /* 0x000fea000b800000 */
[----:B-1----:R-:W-:Y:S01]  /*2e80*/  HFMA2.MMA R158, -RZ, RZ, 0, 1.847743988037109375e-06 ;  /* 0x0000001fff9e7435 */ /* 0x002fe200000001ff */
[----:B------:R-:W-:Y:S02]  /*2e90*/  MOV R82, R84 ;  /* 0x0000005400527202 */ /* 0x000fe40000000f00 */
[----:B------:R-:W-:-:S03]  /*2ea0*/  MOV R83, 0x2ec0 ;  /* 0x00002ec000537802 */ /* 0x000fc60000000f00 */
[----:B0-2--5:R-:W-:Y:S05]  /*2eb0*/  CALL.REL.NOINC `($__internal_1_$__cuda_sm70_shflsync_idx_p) ;  /* 0x000043d000007944 */ /* 0x025fea0003c00000 */
.L_x_9:
[----:B------:R-:W-:Y:S05]  /*2ec0*/  BRA.DIV ~URZ, `(.L_x_10) ;  /* 0x00003bd27f007947 */ /* 0x000fea000b800000 */
[----:B-----5:R-:W3:Y:S04]  /*2ed0*/  SHFL.IDX PT, R80, R80, RZ, 0x1f ;  /* 0x00001fff50507589 */ /* 0x020ee800000e0000 */
[----:B------:R-:W4:Y:S04]  /*2ee0*/  SHFL.IDX PT, R81, R81, RZ, 0x1f ;  /* 0x00001fff51517589 */ /* 0x000f2800000e0000 */
[----:B------:R-:W2:Y:S04]  /*2ef0*/  SHFL.UP PT, R85, R85, 0x1, RZ ;  /* 0x0420000055557989 */ /* 0x000ea800000e00ff */
[----:B------:R-:W1:Y:S02]  /*2f00*/  SHFL.UP PT, R84, R84, 0x1, RZ ;  /* 0x0420000054547989 */ /* 0x000e6400000e00ff */
.L_x_32:
[----:B------:R-:W5:Y:S01]  /*2f10*/  LDS.64 R82, [R87+0x2150] ;  /* 0x0021500057527984 */ /* 0x000f620000000a00 */
[----:B-12-4-:R-:W-:-:S02]  /*2f20*/  @P1 FFMA.FTZ R81, R81, R85, R84 ;  /* 0x0000005551511223 */ /* 0x016fc40000010054 */
[----:B---3--:R-:W-:-:S05]  /*2f30*/  @P1 FMUL.FTZ R80, R80, R85 ;  /* 0x0000005550501220 */ /* 0x008fca0000410000 */
[----:B------:R-:W-:Y:S01]  /*2f40*/  STS.64 [R87+0x2150], R80 ;  /* 0x0021505057007388 */ /* 0x000fe20000000a00 */
[C---:B-----5:R-:W-:Y:S02]  /*2f50*/  FFMA.FTZ R83, R82.reuse, R81, R83 ;  /* 0x0000005152537223 */ /* 0x060fe40000010053 */
[----:B------:R-:W-:Y:S02]  /*2f60*/  FMUL.FTZ R82, R82, R80 ;  /* 0x0000005052527220 */ /* 0x000fe40000410000 */
[----:B------:R-:W1:Y:S04]  /*2f70*/  LDS.64 R80, [R87+0x2158] ;  /* 0x0021580057507984 */ /* 0x000e680000000a00 */
[----:B------:R-:W-:Y:S01]  /*2f80*/  STS.64 [R87+0x2158], R82 ;  /* 0x0021585257007388 */ /* 0x000fe20000000a00 */
[----:B-1----:R-:W-:-:S02]  /*2f90*/  FFMA.FTZ R81, R80, R83, R81 ;  /* 0x0000005350517223 */ /* 0x002fc40000010051 */
[----:B------:R-:W-:Y:S02]  /*2fa0*/  FMUL.FTZ R80, R80, R82 ;  /* 0x0000005250507220 */ /* 0x000fe40000410000 */
[----:B------:R-:W1:Y:S04]  /*2fb0*/  LDS.64 R82, [R87+0x2160] ;  /* 0x0021600057527984 */ /* 0x000e680000000a00 */
[----:B------:R2:W-:Y:S01]  /*2fc0*/  STS.64 [R87+0x2160], R80 ;  /* 0x0021605057007388 */ /* 0x0005e20000000a00 */
[C---:B-1----:R-:W-:Y:S02]  /*2fd0*/  FFMA.FTZ R83, R82.reuse, R81, R83 ;  /* 0x0000005152537223 */ /* 0x042fe40000010053 */
[----:B------:R-:W-:-:S05]  /*2fe0*/  FMUL.FTZ R82, R82, R80 ;  /* 0x0000005052527220 */ /* 0x000fca0000410000 */
[----:B------:R2:W-:Y:S02]  /*2ff0*/  STS.64 [R87+0x2168], R82 ;  /* 0x0021685257007388 */ /* 0x0005e40000000a00 */
.L_x_5:
[----:B0-----:R-:W-:Y:S05]  /*3000*/  BSYNC B0 ;  /* 0x0000000000007941 */ /* 0x001fea0003800000 */
.L_x_4:
[----:B------:R-:W-:Y:S01]  /*3010*/  WARPSYNC 0xffffffff ;  /* 0xffffffff00007948 */ /* 0x000fe20003800000 */
[----:B------:R-:W-:Y:S01]  /*3020*/  BAR.SYNC.DEFER_BLOCKING 0x0 ;  /* 0x0000000000007b1d */ /* 0x000fe20000010000 */
[----:B--2--5:R-:W-:Y:S01]  /*3030*/  FFMA.FTZ R80, R41, R111, R110 ;  /* 0x0000006f29507223 */ /* 0x024fe2000001006e */
[----:B------:R-:W-:Y:S01]  /*3040*/  LOP3.LUT P0, RZ, R123, 0x1f, RZ, 0xc0, !PT ;  /* 0x0000001f7bff7812 */ /* 0x000fe2000780c0ff */
[----:B------:R-:W-:Y:S01]  /*3050*/  FMUL.FTZ R81, R41, R40 ;  /* 0x0000002829517220 */ /* 0x000fe20000410000 */
[----:B------:R-:W-:Y:S01]  /*3060*/  MOV R84, UR7 ;  /* 0x0000000700547c02 */ /* 0x000fe20008000f00 */
[C---:B------:R-:W-:Y:S01]  /*3070*/  FFMA.FTZ R80, R42.reuse, R80, R109 ;  /* 0x000000502a507223 */ /* 0x040fe2000001006d */
[----:B------:R-:W-:Y:S01]  /*3080*/  BSSY B0, `(.L_x_11) ;  /* 0x000007d000007945 */ /* 0x000fe20003800000 */
[----:B------:R-:W-:Y:S02]  /*3090*/  FMUL.FTZ R82, R42, R81 ;  /* 0x000000512a527220 */ /* 0x000fe40000410000 */
[----:B------:R-:W-:-:S02]  /*30a0*/  FFMA.FTZ R80, R43, R80, R108 ;  /* 0x000000502b507223 */ /* 0x000fc4000001006c */
[----:B------:R-:W-:Y:S02]  /*30b0*/  FMUL.FTZ R81, R43, R82 ;  /* 0x000000522b517220 */ /* 0x000fe40000410000 */
[C---:B------:R-:W-:Y:S02]  /*30c0*/  FFMA.FTZ R80, R76.reuse, R80, R107 ;  /* 0x000000504c507223 */ /* 0x040fe4000001006b */
[----:B------:R-:W-:Y:S02]  /*30d0*/  FMUL.FTZ R82, R76, R81 ;  /* 0x000000514c527220 */ /* 0x000fe40000410000 */
[C---:B------:R-:W-:Y:S02]  /*30e0*/  FFMA.FTZ R80, R77.reuse, R80, R106 ;  /* 0x000000504d507223 */ /* 0x040fe4000001006a */
[----:B------:R-:W-:Y:S02]  /*30f0*/  FMUL.FTZ R81, R77, R82 ;  /* 0x000000524d517220 */ /* 0x000fe40000410000 */
[----:B------:R-:W-:-:S02]  /*3100*/  FFMA.FTZ R80, R78, R80, R105 ;  /* 0x000000504e507223 */ /* 0x000fc40000010069 */
[----:B------:R-:W-:Y:S01]  /*3110*/  FMUL.FTZ R82, R78, R81 ;  /* 0x000000514e527220 */ /* 0x000fe20000410000 */
[----:B------:R-:W0:Y:S01]  /*3120*/  LDS R134, [R124.X8+0x2154] ;  /* 0x002154007c867984 */ /* 0x000e220000008800 */
[C---:B------:R-:W-:Y:S02]  /*3130*/  FFMA.FTZ R80, R79.reuse, R80, R104 ;  /* 0x000000504f507223 */ /* 0x040fe40000010068 */
[----:B------:R-:W-:Y:S02]  /*3140*/  FMUL.FTZ R81, R79, R82 ;  /* 0x000000524f517220 */ /* 0x000fe40000410000 */
[C---:B------:R-:W-:Y:S02]  /*3150*/  FFMA.FTZ R80, R88.reuse, R80, R103 ;  /* 0x0000005058507223 */ /* 0x040fe40000010067 */
        /* <DEDUP_REMOVED lines=8> */
[----:B------:R-:W-:Y:S02]  /*31e0*/  FMUL.FTZ R82, R92, R81 ;  /* 0x000000515c527220 */ /* 0x000fe40000410000 */
[----:B------:R-:W-:Y:S02]  /*31f0*/  FMUL.FTZ R135, R73, R125 ;  /* 0x0000007d49877220 */ /* 0x000fe40000410000 */
[C---:B------:R-:W-:Y:S02]  /*3200*/  FFMA.FTZ R80, R93.reuse, R80, R98 ;  /* 0x000000505d507223 */ /* 0x040fe40000010062 */
[----:B------:R-:W-:Y:S01]  /*3210*/  FMUL.FTZ R81, R93, R82 ;  /* 0x000000525d517220 */ /* 0x000fe20000410000 */
[----:B------:R-:W-:Y:S01]  /*3220*/  MOV R82, UR18 ;  /* 0x0000001200527c02 */ /* 0x000fe20008000f00 */
[----:B------:R-:W-:Y:S02]  /*3230*/  FFMA.FTZ R80, R94, R80, R97 ;  /* 0x000000505e507223 */ /* 0x000fe40000010061 */
[----:B------:R-:W-:Y:S01]  /*3240*/  FMUL.FTZ R137, R71, R127 ;  /* 0x0000007f47897220 */ /* 0x000fe20000410000 */
[----:B------:R-:W-:Y:S01]  /*3250*/  ISETP.GE.OR P0, PT, R82, c[0x0][0x174], P0 ;  /* 0x00005d0052007a0c */ /* 0x000fe20000706670 */
[----:B------:R-:W-:Y:S01]  /*3260*/  FFMA.FTZ R83, R95, R80, R96 ;  /* 0x000000505f537223 */ /* 0x000fe20000010060 */
[----:B------:R-:W-:Y:S01]  /*3270*/  HFMA2.MMA R80, -RZ, RZ, 1.875, 0 ;  /* 0x3f800000ff507435 */ /* 0x000fe200000001ff */
[----:B------:R-:W-:Y:S01]  /*3280*/  FMUL.FTZ R82, R94, R81 ;  /* 0x000000515e527220 */ /* 0x000fe20000410000 */
[----:B------:R-:W-:Y:S01]  /*3290*/  MOV R81, RZ ;  /* 0x000000ff00517202 */ /* 0x000fe20000000f00 */
[----:B0-----:R-:W-:-:S02]  /*32a0*/  FFMA.FTZ R134, R86, R134, R8 ;  /* 0x0000008656867223 */ /* 0x001fc40000010008 */
[----:B------:R-:W-:Y:S02]  /*32b0*/  FMUL.FTZ R86, R72, R126 ;  /* 0x0000007e48567220 */ /* 0x000fe40000410000 */
[C---:B------:R-:W-:Y:S02]  /*32c0*/  FFMA.FTZ R135, R95.reuse, R134, R135 ;  /* 0x000000865f877223 */ /* 0x040fe40000010087 */
[----:B------:R-:W-:Y:S02]  /*32d0*/  FMUL.FTZ R82, R95, R82 ;  /* 0x000000525f527220 */ /* 0x000fe40000410000 */
[----:B------:R-:W0:Y:S01]  /*32e0*/  @!P0 LDS.64 R80, [R84.X8+0x3560] ;  /* 0x0035600054508984 */ /* 0x000e220000008a00 */
[----:B------:R-:W-:Y:S01]  /*32f0*/  FFMA.FTZ R135, R94, R135, R7 ;  /* 0x000000875e877223 */ /* 0x000fe20000010007 */
[----:B------:R-:W-:Y:S02]  /*3300*/  ISETP.GT.U32.AND P0, PT, R123, 0x1f, PT ;  /* 0x0000001f7b00780c */ /* 0x000fe40003f04070 */
[----:B------:R1:W-:Y:S01]  /*3310*/  STS.64 [R124.X8+0x2660], R82 ;  /* 0x002660527c007388 */ /* 0x0003e20000008a00 */
[----:B------:R-:W-:-:S04]  /*3320*/  FFMA.FTZ R85, R93, R135, R86 ;  /* 0x000000875d557223 */ /* 0x000fc80000010056 */
[----:B------:R-:W-:-:S04]  /*3330*/  FFMA.FTZ R136, R92, R85, R6 ;  /* 0x000000555c887223 */ /* 0x000fc80000010006 */
[----:B------:R-:W-:Y:S02]  /*3340*/  FFMA.FTZ R137, R91, R136, R137 ;  /* 0x000000885b897223 */ /* 0x000fe40000010089 */
[----:B-1----:R-:W-:Y:S02]  /*3350*/  FMUL.FTZ R82, R70, R128 ;  /* 0x0000008046527220 */ /* 0x002fe40000410000 */
[----:B------:R-:W-:-:S04]  /*3360*/  FFMA.FTZ R137, R90, R137, R5 ;  /* 0x000000895a897223 */ /* 0x000fc80000010005 */
[----:B------:R-:W-:-:S04]  /*3370*/  FFMA.FTZ R82, R89, R137, R82 ;  /* 0x0000008959527223 */ /* 0x000fc80000010052 */
[----:B------:R-:W-:Y:S02]  /*3380*/  FFMA.FTZ R138, R88, R82, R4 ;  /* 0x00000052588a7223 */ /* 0x000fe40000010004 */
[----:B------:R-:W-:-:S04]  /*3390*/  FMUL.FTZ R82, R69, R129 ;  /* 0x0000008145527220 */ /* 0x000fc80000410000 */
[----:B------:R-:W-:-:S04]  /*33a0*/  FFMA.FTZ R82, R79, R138, R82 ;  /* 0x0000008a4f527223 */ /* 0x000fc80000010052 */
[----:B------:R-:W-:Y:S02]  /*33b0*/  FFMA.FTZ R139, R78, R82, R3 ;  /* 0x000000524e8b7223 */ /* 0x000fe40000010003 */
[----:B------:R-:W-:-:S04]  /*33c0*/  FMUL.FTZ R82, R68, R130 ;  /* 0x0000008244527220 */ /* 0x000fc80000410000 */
[----:B------:R-:W-:-:S04]  /*33d0*/  FFMA.FTZ R82, R77, R139, R82 ;  /* 0x0000008b4d527223 */ /* 0x000fc80000010052 */
[----:B------:R-:W-:Y:S02]  /*33e0*/  FFMA.FTZ R140, R76, R82, R2 ;  /* 0x000000524c8c7223 */ /* 0x000fe40000010002 */
[----:B------:R-:W-:-:S04]  /*33f0*/  FMUL.FTZ R82, R67, R131 ;  /* 0x0000008343527220 */ /* 0x000fc80000410000 */
[----:B------:R-:W-:-:S04]  /*3400*/  FFMA.FTZ R82, R43, R140, R82 ;  /* 0x0000008c2b527223 */ /* 0x000fc80000010052 */
[----:B------:R-:W-:Y:S01]  /*3410*/  FFMA.FTZ R141, R42, R82, R0 ;  /* 0x000000522a8d7223 */ /* 0x000fe20000010000 */
[----:B------:R-:W-:Y:S06]  /*3420*/  BAR.SYNC.DEFER_BLOCKING 0x0 ;  /* 0x0000000000007b1d */ /* 0x000fec0000010000 */
[----:B------:R-:W-:Y:S05]  /*3430*/  @P0 BRA `(.L_x_12) ;  /* 0x0000041000000947 */ /* 0x000fea0003800000 */
[----:B0-----:R-:W-:-:S05]  /*3440*/  IMAD R86, R123, 0x28, RZ ;  /* 0x000000287b567824 */ /* 0x001fca00078e02ff */
[----:B------:R-:W-:Y:S04]  /*3450*/  LDS.64 R82, [R86+0x2670] ;  /* 0x0026700056527984 */ /* 0x000fe80000000a00 */
[----:B------:R-:W0:Y:S02]  /*3460*/  LDS.64 R84, [R86+0x2678] ;  /* 0x0026780056547984 */ /* 0x000e240000000a00 */
[C---:B0-----:R-:W-:Y:S02]  /*3470*/  FMUL.FTZ R84, R82.reuse, R84 ;  /* 0x0000005452547220 */ /* 0x041fe40000410000 */
[----:B------:R-:W-:Y:S02]  /*3480*/  FFMA.FTZ R85, R82, R85, R83 ;  /* 0x0000005552557223 */ /* 0x000fe40000010053 */
[----:B------:R-:W0:Y:S02]  /*3490*/  LDS.64 R82, [R86+0x2668] ;  /* 0x0026680056527984 */ /* 0x000e240000000a00 */
[----:B0-----:R-:W-:-:S02]  /*34a0*/  FMUL.FTZ R84, R82, R84 ;  /* 0x0000005452547220 */ /* 0x001fc40000410000 */
[----:B------:R-:W-:Y:S02]  /*34b0*/  FFMA.FTZ R85, R82, R85, R83 ;  /* 0x0000005552557223 */ /* 0x000fe40000010053 */
[----:B------:R-:W0:Y:S02]  /*34c0*/  LDS.64 R82, [R86+0x2660] ;  /* 0x0026600056527984 */ /* 0x000e240000000a00 */
[C---:B0-----:R-:W-:Y:S02]  /*34d0*/  FFMA.FTZ R87, R82.reuse, R85, R83 ;  /* 0x0000005552577223 */ /* 0x041fe40000010053 */
[----:B------:R-:W-:Y:S01]  /*34e0*/  FMUL.FTZ R86, R82, R84 ;  /* 0x0000005452567220 */ /* 0x000fe20000410000 */
[----:B------:R-:W-:-:S04]  /*34f0*/  LOP3.LUT R82, R123, 0x1f, RZ, 0xc0, !PT ;  /* 0x0000001f7b527812 */ /* 0x000fc800078ec0ff */
[C---:B------:R-:W-:Y:S02]  /*3500*/  ISETP.GE.U32.AND P0, PT, R82.reuse, 0x10, PT ;  /* 0x000000105200780c */ /* 0x040fe40003f06070 */
[C---:B------:R-:W-:Y:S02]  /*3510*/  ISETP.GE.U32.AND P1, PT, R82.reuse, 0x18, PT ;  /* 0x000000185200780c */ /* 0x040fe40003f26070 */
[C---:B------:R-:W-:Y:S02]  /*3520*/  ISETP.GE.U32.AND P2, PT, R82.reuse, 0x1c, PT ;  /* 0x0000001c5200780c */ /* 0x040fe40003f46070 */
[C---:B------:R-:W-:Y:S02]  /*3530*/  ISETP.GE.U32.AND P3, PT, R82.reuse, 0x1e, PT ;  /* 0x0000001e5200780c */ /* 0x040fe40003f66070 */
[----:B------:R-:W-:Y:S01]  /*3540*/  ISETP.NE.AND P4, PT, R82, 0x1f, PT ;  /* 0x0000001f5200780c */ /* 0x000fe20003f85270 */
[----:B------:R-:W-:Y:S10]  /*3550*/  BRA.DIV ~URZ, `(.L_x_13) ;  /* 0x000036d27f007947 */ /* 0x000ff4000b800000 */
[----:B------:R0:W1:Y:S02]  /*3560*/  SHFL.DOWN PT, R84, R86, 0x1, 0x1f ;  /* 0x08201f0056547f89 */ /* 0x00006400000e0000 */
.L_x_33:
[----:B------:R-:W-:Y:S05]  /*3570*/  BRA.DIV ~URZ, `(.L_x_14) ;  /* 0x000037127f007947 */ /* 0x000fea000b800000 */
[----:B------:R-:W2:Y:S04]  /*3580*/  SHFL.DOWN PT, R82, R87, 0x1, 0x1f ;  /* 0x08201f0057527f89 */ /* 0x000ea800000e0000 */
[----:B------:R-:W-:Y:S04]  /*3590*/  SHFL.IDX PT, R159, R80, RZ, 0x1f ;  /* 0x00001fff509f7589 */ /* 0x000fe800000e0000 */
[----:B------:R-:W-:Y:S01]  /*35a0*/  SHFL.IDX PT, R83, R81, RZ, 0x1f ;  /* 0x00001fff51537589 */ /* 0x000fe200000e0000 */
[----:B--2---:R-:W-:-:S02]  /*35b0*/  @P4 FFMA.FTZ R87, R86, R82, R87 ;  /* 0x0000005256574223 */ /* 0x004fc40000010057 */
[----:B01----:R-:W-:-:S03]  /*35c0*/  @P4 FMUL.FTZ R86, R86, R84 ;  /* 0x0000005456564220 */ /* 0x003fc60000410000 */
[----:B------:R-:W0:Y:S02]  /*35d0*/  SHFL.DOWN PT, R82, R87, 0x2, 0x1f ;  /* 0x08401f0057527f89 */ /* 0x000e2400000e0000 */
[-C--:B0-----:R-:W-:Y:S02]  /*35e0*/  @!P3 FFMA.FTZ R87, R82, R86.reuse, R87 ;  /* 0x000000565257b223 */ /* 0x081fe40000010057 */
[----:B------:R-:W0:Y:S02]  /*35f0*/  SHFL.DOWN PT, R82, R86, 0x2, 0x1f ;  /* 0x08401f0056527f89 */ /* 0x000e2400000e0000 */
[----:B0-----:R-:W-:Y:S02]  /*3600*/  @!P3 FMUL.FTZ R86, R82, R86 ;  /* 0x000000565256b220 */ /* 0x001fe40000410000 */
[----:B------:R-:W0:Y:S02]  /*3610*/  SHFL.DOWN PT, R82, R87, 0x4, 0x1f ;  /* 0x08801f0057527f89 */ /* 0x000e2400000e0000 */
[----:B0-----:R-:W-:-:S02]  /*3620*/  @!P2 FFMA.FTZ R87, R86, R82, R87 ;  /* 0x000000525657a223 */ /* 0x001fc40000010057 */
[----:B------:R-:W0:Y:S02]  /*3630*/  SHFL.DOWN PT, R82, R86, 0x4, 0x1f ;  /* 0x08801f0056527f89 */ /* 0x000e2400000e0000 */
[----:B0-----:R-:W-:Y:S02]  /*3640*/  @!P2 FMUL.FTZ R86, R86, R82 ;  /* 0x000000525656a220 */ /* 0x001fe40000410000 */
[----:B------:R-:W0:Y:S02]  /*3650*/  SHFL.DOWN PT, R82, R87, 0x8, 0x1f ;  /* 0x09001f0057527f89 */ /* 0x000e2400000e0000 */
[C---:B0-----:R-:W-:Y:S02]  /*3660*/  @!P1 FFMA.FTZ R87, R86.reuse, R82, R87 ;  /* 0x0000005256579223 */ /* 0x041fe40000010057 */
[----:B------:R-:W0:Y:S02]  /*3670*/  SHFL.DOWN PT, R82, R86, 0x8, 0x1f ;  /* 0x09001f0056527f89 */ /* 0x000e2400000e0000 */
[----:B0-----:R-:W-:-:S02]  /*3680*/  @!P1 FMUL.FTZ R86, R86, R82 ;  /* 0x0000005256569220 */ /* 0x001fc40000410000 */
[----:B------:R-:W0:Y:S02]  /*3690*/  SHFL.DOWN PT, R82, R87, 0x10, 0x1f ;  /* 0x0a001f0057527f89 */ /* 0x000e2400000e0000 */
[C---:B0-----:R-:W-:Y:S02]  /*36a0*/  @!P0 FFMA.FTZ R87, R86.reuse, R82, R87 ;  /* 0x0000005256578223 */ /* 0x041fe40000010057 */
[----:B------:R-:W0:Y:S04]  /*36b0*/  SHFL.DOWN PT, R82, R86, 0x10, 0x1f ;  /* 0x0a001f0056527f89 */ /* 0x000e2800000e0000 */
[----:B------:R1:W2:Y:S04]  /*36c0*/  SHFL.IDX PT, R84, R87, RZ, 0x1f ;  /* 0x00001fff57547589 */ /* 0x0002a800000e0000 */
[----:B------:R-:W3:Y:S01]  /*36d0*/  SHFL.DOWN PT, R87, R87, 0x1, 0x1f ;  /* 0x08201f0057577f89 */ /* 0x000ee200000e0000 */
[----:B0-----:R-:W-:-:S05]  /*36e0*/  @!P0 FMUL.FTZ R86, R86, R82 ;  /* 0x0000005256568220 */ /* 0x001fca0000410000 */
[----:B------:R1:W0:Y:S04]  /*36f0*/  SHFL.IDX PT, R85, R86, RZ, 0x1f ;  /* 0x00001fff56557589 */ /* 0x00022800000e0000 */
[----:B------:R-:W4:Y:S02]  /*3700*/  SHFL.DOWN PT, R86, R86, 0x1, 0x1f ;  /* 0x08201f0056567f89 */ /* 0x000f2400000e0000 */
.L_x_34:
[C---:B--23--:R-:W-:Y:S01]  /*3710*/  ISETP.NE.AND P0, PT, R123.reuse, 0x1f, PT ;  /* 0x0000001f7b00780c */ /* 0x04cfe20003f05270 */
[----:B------:R-:W-:Y:S01]  /*3720*/  IMAD R158, R123, 0x28, RZ ;  /* 0x000000287b9e7824 */ /* 0x000fe200078e02ff */
[----:B------:R-:W-:Y:S01]  /*3730*/  MOV R82, R159 ;  /* 0x0000009f00527202 */ /* 0x000fe20000000f00 */
[-C--:B0-----:R-:W-:Y:S02]  /*3740*/  FMUL.FTZ R80, R80, R85.reuse ;  /* 0x0000005550507220 */ /* 0x081fe40000410000 */
[----:B------:R-:W-:Y:S02]  /*3750*/  FFMA.FTZ R81, R81, R85, R84 ;  /* 0x0000005551517223 */ /* 0x000fe40000010054 */
[----:B------:R-:W0:Y:S06]  /*3760*/  LDS.64 R84, [R158+0x2678] ;  /* 0x002678009e547984 */ /* 0x000e2c0000000a00 */
[----:B----4-:R-:W-:-:S02]  /*3770*/  @P0 FFMA.FTZ R83, R83, R86, R87 ;  /* 0x0000005653530223 */ /* 0x010fc40000010057 */
[----:B------:R-:W-:Y:S02]  /*3780*/  @P0 FMUL.FTZ R82, R82, R86 ;  /* 0x0000005652520220 */ /* 0x000fe40000410000 */
[----:B-1----:R-:W1:Y:S04]  /*3790*/  LDS.64 R86, [R158+0x2670] ;  /* 0x002670009e567984 */ /* 0x002e680000000a00 */
[----:B------:R-:W-:Y:S01]  /*37a0*/  STS.64 [R158+0x2678], R82 ;  /* 0x002678529e007388 */ /* 0x000fe20000000a00 */
[C---:B0-----:R-:W-:Y:S02]  /*37b0*/  FFMA.FTZ R85, R84.reuse, R83, R85 ;  /* 0x0000005354557223 */ /* 0x041fe40000010055 */
[----:B------:R-:W-:-:S05]  /*37c0*/  FMUL.FTZ R84, R84, R82 ;  /* 0x0000005254547220 */ /* 0x000fca0000410000 */
[----:B------:R-:W-:Y:S01]  /*37d0*/  STS.64 [R158+0x2670], R84 ;  /* 0x002670549e007388 */ /* 0x000fe20000000a00 */
[C---:B-1----:R-:W-:Y:S02]  /*37e0*/  FFMA.FTZ R87, R86.reuse, R85, R87 ;  /* 0x0000005556577223 */ /* 0x042fe40000010057 */
[----:B------:R-:W-:Y:S02]  /*37f0*/  FMUL.FTZ R86, R86, R84 ;  /* 0x0000005456567220 */ /* 0x000fe40000410000 */
[----:B------:R-:W0:Y:S04]  /*3800*/  LDS.64 R84, [R158+0x2668] ;  /* 0x002668009e547984 */ /* 0x000e280000000a00 */
[----:B------:R1:W-:Y:S01]  /*3810*/  STS.64 [R158+0x2668], R86 ;  /* 0x002668569e007388 */ /* 0x0003e20000000a00 */
[----:B0-----:R-:W-:-:S02]  /*3820*/  FFMA.FTZ R85, R84, R87, R85 ;  /* 0x0000005754557223 */ /* 0x001fc40000010055 */
[----:B------:R-:W-:-:S05]  /*3830*/  FMUL.FTZ R84, R84, R86 ;  /* 0x0000005654547220 */ /* 0x000fca0000410000 */
[----:B------:R1:W-:Y:S02]  /*3840*/  STS.64 [R158+0x2660], R84 ;  /* 0x002660549e007388 */ /* 0x0003e40000000a00 */
.L_x_12:
[----:B0-----:R-:W-:Y:S05]  /*3850*/  BSYNC B0 ;  /* 0x0000000000007941 */ /* 0x001fea0003800000 */
.L_x_11:
[----:B------:R-:W-:Y:S01]  /*3860*/  WARPSYNC 0xffffffff ;  /* 0xffffffff00007948 */ /* 0x000fe20003800000 */
[----:B------:R-:W-:Y:S01]  /*3870*/  BAR.SYNC.DEFER_BLOCKING 0x0 ;  /* 0x0000000000007b1d */ /* 0x000fe20000010000 */
[----:B------:R-:W-:Y:S01]  /*3880*/  ISETP.NE.AND P2, PT, R123, RZ, PT ;  /* 0x000000ff7b00720c */ /* 0x000fe20003f45270 */
[----:B-1----:R-:W-:Y:S01]  /*3890*/  FADD.FTZ R84, R64, UR4 ;  /* 0x0000000440547e21 */ /* 0x002fe20008010000 */
[----:B------:R-:W-:Y:S01]  /*38a0*/  ISETP.GT.AND P0, PT, R157, 0x1e, PT ;  /* 0x0000001e9d00780c */ /* 0x000fe20003f04270 */
[----:B------:R-:W-:Y:S01]  /*38b0*/  FADD.FTZ R85, R63, UR4 ;  /* 0x000000043f557e21 */ /* 0x000fe20008010000 */
[----:B------:R-:W-:Y:S01]  /*38c0*/  ISETP.NE.AND P1, PT, R157, RZ, PT ;  /* 0x000000ff9d00720c */ /* 0x000fe20003f25270 */
[----:B------:R-:W-:Y:S01]  /*38d0*/  BSSY B0, `(.L_x_15) ;  /* 0x00000f1000007945 */ /* 0x000fe20003800000 */
[----:B------:R-:W0:Y:S02]  /*38e0*/  LDS R124, [R124.X8+0x2664] ;  /* 0x002664007c7c7984 */ /* 0x000e240000008800 */
[----:B0-----:R-:W-:Y:S01]  /*38f0*/  FFMA.FTZ R124, R124, R40, R111 ;  /* 0x000000287c7c7223 */ /* 0x001fe2000001006f */
[----:B------:R-:W-:-:S03]  /*3900*/  MOV R40, UR7 ;  /* 0x0000000700287c02 */ /* 0x000fc60008000f00 */
[----:B------:R-:W-:Y:S02]  /*3910*/  FFMA.FTZ R110, R41, R124, R110 ;  /* 0x0000007c296e7223 */ /* 0x000fe4000001006e */
[----:B------:R0:W-:Y:S02]  /*3920*/  @!P2 STS.64 [R40.X8+0x3560], R80 ;  /* 0x003560502800a388 */ /* 0x0001e40000008a00 */
[----:B------:R-:W-:-:S04]  /*3930*/  FFMA.FTZ R42, R42, R110, R109 ;  /* 0x0000006e2a2a7223 */ /* 0x000fc8000001006d */
[----:B------:R-:W-:-:S04]  /*3940*/  FFMA.FTZ R108, R43, R42, R108 ;  /* 0x0000002a2b6c7223 */ /* 0x000fc8000001006c */
[----:B------:R-:W-:Y:S02]  /*3950*/  FFMA.FTZ R76, R76, R108, R107 ;  /* 0x0000006c4c4c7223 */ /* 0x000fe4000001006b */
[----:B0-----:R-:W-:Y:S02]  /*3960*/  FMUL.FTZ R40, R73, R84 ;  /* 0x0000005449287220 */ /* 0x001fe40000410000 */
[----:B------:R-:W-:Y:S02]  /*3970*/  FFMA.FTZ R106, R77, R76, R106 ;  /* 0x0000004c4d6a7223 */ /* 0x000fe4000001006a */
[----:B------:R-:W-:Y:S02]  /*3980*/  FFMA.FTZ R81, R95, R134, R40 ;  /* 0x000000865f517223 */ /* 0x000fe40000010028 */
[----:B------:R-:W-:Y:S02]  /*3990*/  FFMA.FTZ R78, R78, R106, R105 ;  /* 0x0000006a4e4e7223 */ /* 0x000fe40000010069 */
[----:B------:R-:W-:-:S02]  /*39a0*/  FFMA.FTZ R80, R49, R134, RZ ;  /* 0x0000008631507223 */ /* 0x000fc400000100ff */
[----:B------:R-:W-:Y:S02]  /*39b0*/  FFMA.FTZ R104, R79, R78, R104 ;  /* 0x0000004e4f687223 */ /* 0x000fe40000010068 */
[----:B------:R-:W-:Y:S02]  /*39c0*/  FFMA.FTZ R86, R48, R81, R80 ;  /* 0x0000005130567223 */ /* 0x000fe40000010050 */
[----:B------:R-:W-:Y:S02]  /*39d0*/  FFMA.FTZ R88, R88, R104, R103 ;  /* 0x0000006858587223 */ /* 0x000fe40000010067 */
[----:B------:R-:W-:Y:S02]  /*39e0*/  FADD.FTZ R80, R62, UR4 ;  /* 0x000000043e507e21 */ /* 0x000fe40008010000 */
[----:B------:R-:W-:Y:S02]  /*39f0*/  FFMA.FTZ R102, R89, R88, R102 ;  /* 0x0000005859667223 */ /* 0x000fe40000010066 */
[----:B------:R-:W-:-:S02]  /*3a00*/  FMUL.FTZ R82, R72, R80 ;  /* 0x0000005048527220 */ /* 0x000fc40000410000 */
[----:B------:R-:W-:Y:S02]  /*3a10*/  FFMA.FTZ R90, R90, R102, R101 ;  /* 0x000000665a5a7223 */ /* 0x000fe40000010065 */
[----:B------:R-:W-:Y:S02]  /*3a20*/  FADD.FTZ R40, -R40, R81 ;  /* 0x0000005128287221 */ /* 0x000fe40000010100 */
[----:B------:R-:W-:Y:S02]  /*3a30*/  FFMA.FTZ R100, R91, R90, R100 ;  /* 0x0000005a5b647223 */ /* 0x000fe40000010064 */
[-C--:B------:R-:W-:Y:S02]  /*3a40*/  FFMA.FTZ R81, R93, R135.reuse, R82 ;  /* 0x000000875d517223 */ /* 0x080fe40000010052 */
[----:B------:R-:W-:Y:S02]  /*3a50*/  FFMA.FTZ R92, R92, R100, R99 ;  /* 0x000000645c5c7223 */ /* 0x000fe40000010063 */
[----:B------:R-:W-:-:S02]  /*3a60*/  FFMA.FTZ R86, R47, R135, R86 ;  /* 0x000000872f567223 */ /* 0x000fc40000010056 */
[----:B------:R-:W-:Y:S02]  /*3a70*/  FFMA.FTZ R98, R93, R92, R98 ;  /* 0x0000005c5d627223 */ /* 0x000fe40000010062 */
[----:B------:R-:W-:Y:S02]  /*3a80*/  FADD.FTZ R82, -R82, R81 ;  /* 0x0000005152527221 */ /* 0x000fe40000010100 */
[----:B------:R-:W-:Y:S02]  /*3a90*/  FFMA.FTZ R94, R94, R98, R97 ;  /* 0x000000625e5e7223 */ /* 0x000fe40000010061 */
[----:B------:R-:W-:Y:S02]  /*3aa0*/  FFMA.FTZ R81, R46, R81, R86 ;  /* 0x000000512e517223 */ /* 0x000fe40000010056 */
[----:B------:R-:W-:Y:S02]  /*3ab0*/  FFMA.FTZ R95, R95, R94, R96 ;  /* 0x0000005e5f5f7223 */ /* 0x000fe40000010060 */
[----:B------:R-:W-:-:S02]  /*3ac0*/  FADD.FTZ R86, R65, UR4 ;  /* 0x0000000441567e21 */ /* 0x000fc40008010000 */
[----:B------:R-:W-:Y:S02]  /*3ad0*/  FADD.FTZ R134, -R8, R134 ;  /* 0x0000008608867221 */ /* 0x000fe40000010100 */
[----:B------:R-:W-:Y:S02]  /*3ae0*/  FMUL.FTZ R83, R86, R95 ;  /* 0x0000005f56537220 */ /* 0x000fe40000410000 */
[----:B------:R-:W-:Y:S02]  /*3af0*/  FMUL.FTZ R84, R94, R84 ;  /* 0x000000545e547220 */ /* 0x000fe40000410000 */
[----:B------:R-:W-:Y:S02]  /*3b00*/  FFMA.FTZ R87, R83, R134, RZ ;  /* 0x0000008653577223 */ /* 0x000fe400000100ff */
[----:B------:R-:W-:Y:S02]  /*3b10*/  FADD.FTZ R135, -R7, R135 ;  /* 0x0000008707877221 */ /* 0x000fe40000010100 */
[----:B------:R-:W-:-:S02]  /*3b20*/  FMUL.FTZ R85, R85, R98 ;  /* 0x0000006255557220 */ /* 0x000fc40000410000 */
[----:B------:R-:W-:Y:S02]  /*3b30*/  FFMA.FTZ R86, R84, R40, R87 ;  /* 0x0000002854567223 */ /* 0x000fe40000010057 */
[----:B------:R-:W-:Y:S02]  /*3b40*/  FMUL.FTZ R80, R92, R80 ;  /* 0x000000505c507220 */ /* 0x000fe40000410000 */
[----:B------:R-:W-:Y:S02]  /*3b50*/  FFMA.FTZ R87, R85, R135, R86 ;  /* 0x0000008755577223 */ /* 0x000fe40000010056 */
[----:B------:R-:W-:Y:S02]  /*3b60*/  FADD.FTZ R93, R61, UR4 ;  /* 0x000000043d5d7e21 */ /* 0x000fe40008010000 */
[----:B------:R-:W-:Y:S02]  /*3b70*/  FFMA.FTZ R86, R80, R82, R87 ;  /* 0x0000005250567223 */ /* 0x000fe40000010057 */
[----:B------:R-:W-:-:S02]  /*3b80*/  FMUL.FTZ R87, R92, UR41 ;  /* 0x000000295c577c20 */ /* 0x000fc40008410000 */
[----:B------:R-:W-:Y:S02]  /*3b90*/  FADD.FTZ R119, R80, R119 ;  /* 0x0000007750777221 */ /* 0x000fe40000010000 */
[----:B------:R-:W-:Y:S02]  /*3ba0*/  FMUL.FTZ R82, R87, R82 ;  /* 0x0000005257527220 */ /* 0x000fe40000410000 */
[----:B------:R-:W-:Y:S02]  /*3bb0*/  FMUL.FTZ R93, R93, R100 ;  /* 0x000000645d5d7220 */ /* 0x000fe40000410000 */
[----:B------:R-:W-:Y:S02]  /*3bc0*/  FADD.FTZ R87, -R6, R136 ;  /* 0x0000008806577221 */ /* 0x000fe40000010100 */
[----:B------:R-:W-:Y:S02]  /*3bd0*/  FMUL.FTZ R80, R100, UR41 ;  /* 0x0000002964507c20 */ /* 0x000fe40008410000 */
[----:B------:R-:W-:-:S02]  /*3be0*/  FFMA.FTZ R86, R93, R87, R86 ;  /* 0x000000575d567223 */ /* 0x000fc40000010056 */
[----:B------:R-:W-:Y:S02]  /*3bf0*/  FMUL.FTZ R80, R80, R87 ;  /* 0x0000005750507220 */ /* 0x000fe40000410000 */
[----:B------:R-:W-:Y:S02]  /*3c00*/  FADD.FTZ R87, R60, UR4 ;  /* 0x000000043c577e21 */ /* 0x000fe40008010000 */
[----:B------:R-:W-:Y:S02]  /*3c10*/  FADD.FTZ R118, R93, R118 ;  /* 0x000000765d767221 */ /* 0x000fe40000010000 */
[----:B------:R-:W-:Y:S02]  /*3c20*/  FMUL.FTZ R93, R71, R87 ;  /* 0x00000057475d7220 */ /* 0x000fe40000410000 */
[----:B------:R-:W-:Y:S02]  /*3c30*/  FMUL.FTZ R96, R90, UR41 ;  /* 0x000000295a607c20 */ /* 0x000fe40008410000 */
[----:B------:R-:W-:-:S02]  /*3c40*/  FFMA.FTZ R91, R91, R136, R93 ;  /* 0x000000885b5b7223 */ /* 0x000fc4000001005d */
[----:B------:R-:W-:Y:S02]  /*3c50*/  FFMA.FTZ R136, R45, R136, R81 ;  /* 0x000000882d887223 */ /* 0x000fe40000010051 */
[----:B------:R-:W-:Y:S02]  /*3c60*/  FMUL.FTZ R81, R90, R87 ;  /* 0x000000575a517220 */ /* 0x000fe40000410000 */
[----:B------:R-:W-:Y:S02]  /*3c70*/  FADD.FTZ R93, -R93, R91 ;  /* 0x0000005b5d5d7221 */ /* 0x000fe40000010100 */
[----:B------:R-:W-:Y:S02]  /*3c80*/  FFMA.FTZ R87, R44, R91, R136 ;  /* 0x0000005b2c577223 */ /* 0x000fe40000010088 */
[----:B------:R-:W-:Y:S02]  /*3c90*/  FADD.FTZ R91, R59, UR4 ;  /* 0x000000043b5b7e21 */ /* 0x000fe40008010000 */
[----:B------:R-:W-:-:S02]  /*3ca0*/  FADD.FTZ R117, R81, R117 ;  /* 0x0000007551757221 */ /* 0x000fc40000010000 */
[-C--:B------:R-:W-:Y:S02]  /*3cb0*/  FFMA.FTZ R86, R81, R93.reuse, R86 ;  /* 0x0000005d51567223 */ /* 0x080fe40000010056 */
[----:B------:R-:W-:Y:S02]  /*3cc0*/  FMUL.FTZ R81, R96, R93 ;  /* 0x0000005d60517220 */ /* 0x000fe40000410000 */
[----:B------:R-:W-:Y:S02]  /*3cd0*/  FMUL.FTZ R91, R91, R102 ;  /* 0x000000665b5b7220 */ /* 0x000fe40000410000 */
[----:B------:R-:W-:Y:S02]  /*3ce0*/  FADD.FTZ R93, -R5, R137 ;  /* 0x00000089055d7221 */ /* 0x000fe40000010100 */
[C---:B------:R-:W-:Y:S02]  /*3cf0*/  FADD.FTZ R116, R91.reuse, R116 ;  /* 0x000000745b747221 */ /* 0x040fe40000010000 */
[----:B------:R-:W-:-:S02]  /*3d00*/  FFMA.FTZ R91, R91, R93, R86 ;  /* 0x0000005d5b5b7223 */ /* 0x000fc40000010056 */
[----:B------:R-:W-:Y:S02]  /*3d10*/  FMUL.FTZ R86, R102, UR41 ;  /* 0x0000002966567c20 */ /* 0x000fe40008410000 */
[----:B------:R-:W-:Y:S02]  /*3d20*/  FMUL.FTZ R136, R78, UR41 ;  /* 0x000000294e887c20 */ /* 0x000fe40008410000 */
[----:B------:R-:W-:Y:S02]  /*3d30*/  FMUL.FTZ R86, R86, R93 ;  /* 0x0000005d56567220 */ /* 0x000fe40000410000 */
[----:B------:R-:W-:Y:S02]  /*3d40*/  FADD.FTZ R93, R58, UR4 ;  /* 0x000000043a5d7e21 */ /* 0x000fe40008010000 */
[----:B------:R-:W-:Y:S02]  /*3d50*/  FMUL.FTZ R103, R110, UR41 ;  /* 0x000000296e677c20 */ /* 0x000fe40008410000 */
[----:B------:R-:W-:-:S02]  /*3d60*/  FMUL.FTZ R96, R70, R93 ;  /* 0x0000005d46607220 */ /* 0x000fc40000410000 */
[----:B------:R-:W-:Y:S02]  /*3d70*/  FFMA.FTZ R90, R71, R90, R81 ;  /* 0x0000005a475a7223 */ /* 0x000fe40000010051 */
[-C--:B------:R-:W-:Y:S02]  /*3d80*/  FFMA.FTZ R89, R89, R137.reuse, R96 ;  /* 0x0000008959597223 */ /* 0x080fe40000010060 */
[----:B------:R-:W-:Y:S02]  /*3d90*/  FFMA.FTZ R137, R39, R137, R87 ;  /* 0x0000008927897223 */ /* 0x000fe40000010057 */
[----:B------:R-:W-:Y:S02]  /*3da0*/  FMUL.FTZ R87, R88, R93 ;  /* 0x0000005d58577220 */ /* 0x000fe40000410000 */
[----:B------:R-:W-:Y:S02]  /*3db0*/  FADD.FTZ R96, -R96, R89 ;  /* 0x0000005960607221 */ /* 0x000fe40000010100 */
[----:B------:R-:W-:-:S02]  /*3dc0*/  FFMA.FTZ R93, R38, R89, R137 ;  /* 0x00000059265d7223 */ /* 0x000fc40000010089 */
[C---:B------:R-:W-:Y:S02]  /*3dd0*/  FADD.FTZ R115, R87.reuse, R115 ;  /* 0x0000007357737221 */ /* 0x040fe40000010000 */
[-C--:B------:R-:W-:Y:S02]  /*3de0*/  FFMA.FTZ R91, R87, R96.reuse, R91 ;  /* 0x00000060575b7223 */ /* 0x080fe4000001005b */
[----:B------:R-:W-:Y:S02]  /*3df0*/  FMUL.FTZ R89, R88, UR41 ;  /* 0x0000002958597c20 */ /* 0x000fe40008410000 */
[----:B------:R-:W-:Y:S02]  /*3e00*/  FADD.FTZ R87, R57, UR4 ;  /* 0x0000000439577e21 */ /* 0x000fe40008010000 */
[----:B------:R-:W-:Y:S02]  /*3e10*/  FMUL.FTZ R89, R89, R96 ;  /* 0x0000006059597220 */ /* 0x000fe40000410000 */
[----:B------:R-:W-:-:S02]  /*3e20*/  FMUL.FTZ R87, R87, R104 ;  /* 0x0000006857577220 */ /* 0x000fc40000410000 */
[----:B------:R-:W-:Y:S02]  /*3e30*/  FADD.FTZ R96, -R4, R138 ;  /* 0x0000008a04607221 */ /* 0x000fe40000010100 */
[C---:B------:R-:W-:Y:S02]  /*3e40*/  FADD.FTZ R114, R87.reuse, R114 ;  /* 0x0000007257727221 */ /* 0x040fe40000010000 */
[----:B------:R-:W-:Y:S02]  /*3e50*/  FFMA.FTZ R91, R87, R96, R91 ;  /* 0x00000060575b7223 */ /* 0x000fe4000001005b */
[----:B------:R-:W-:Y:S02]  /*3e60*/  FMUL.FTZ R87, R104, UR41 ;  /* 0x0000002968577c20 */ /* 0x000fe40008410000 */
[----:B------:R-:W-:Y:S02]  /*3e70*/  FFMA.FTZ R88, R70, R88, R89 ;  /* 0x0000005846587223 */ /* 0x000fe40000010059 */
[----:B------:R-:W-:-:S02]  /*3e80*/  FMUL.FTZ R87, R87, R96 ;  /* 0x0000006057577220 */ /* 0x000fc40000410000 */
[----:B------:R-:W-:Y:S02]  /*3e90*/  FADD.FTZ R96, R56, UR4 ;  /* 0x0000000438607e21 */ /* 0x000fe40008010000 */
[----:B------:R-:W-:Y:S02]  /*3ea0*/  FFMA.FTZ R87, R143, R104, R87 ;  /* 0x000000688f577223 */ /* 0x000fe40000010057 */
[----:B------:R-:W-:Y:S02]  /*3eb0*/  FMUL.FTZ R97, R69, R96 ;  /* 0x0000006045617220 */ /* 0x000fe40000410000 */
[----:B------:R-:W-:Y:S02]  /*3ec0*/  FFMA.FTZ R82, R72, R92, R82 ;  /* 0x0000005c48527223 */ /* 0x000fe40000010052 */
[-C--:B------:R-:W-:Y:S02]  /*3ed0*/  FFMA.FTZ R79, R79, R138.reuse, R97 ;  /* 0x0000008a4f4f7223 */ /* 0x080fe40000010061 */
[----:B------:R-:W-:-:S02]  /*3ee0*/  FFMA.FTZ R138, R37, R138, R93 ;  /* 0x0000008a258a7223 */ /* 0x000fc4000001005d */
[----:B------:R-:W-:Y:S02]  /*3ef0*/  FMUL.FTZ R93, R78, R96 ;  /* 0x000000604e5d7220 */ /* 0x000fe40000410000 */
[----:B------:R-:W-:Y:S02]  /*3f00*/  FADD.FTZ R97, -R97, R79 ;  /* 0x0000004f61617221 */ /* 0x000fe40000010100 */
[----:B------:R-:W-:Y:S02]  /*3f10*/  FFMA.FTZ R96, R36, R79, R138 ;  /* 0x0000004f24607223 */ /* 0x000fe4000001008a */
[C---:B------:R-:W-:Y:S02]  /*3f20*/  FADD.FTZ R113, R93.reuse, R113 ;  /* 0x000000715d717221 */ /* 0x040fe40000010000 */
[-C--:B------:R-:W-:Y:S02]  /*3f30*/  FFMA.FTZ R93, R93, R97.reuse, R91 ;  /* 0x000000615d5d7223 */ /* 0x080fe4000001005b */
[----:B------:R-:W-:-:S02]  /*3f40*/  FMUL.FTZ R79, R136, R97 ;  /* 0x00000061884f7220 */ /* 0x000fc40000410000 */
[----:B------:R-:W-:Y:S02]  /*3f50*/  FADD.FTZ R97, R54, UR4 ;  /* 0x0000000436617e21 */ /* 0x000fe40008010000 */
[----:B------:R-:W-:Y:S02]  /*3f60*/  FADD.FTZ R91, R55, UR4 ;  /* 0x00000004375b7e21 */ /* 0x000fe40008010000 */
[----:B------:R-:W-:Y:S02]  /*3f70*/  FMUL.FTZ R99, R68, R97 ;  /* 0x0000006144637220 */ /* 0x000fe40000410000 */
[----:B------:R-:W-:Y:S02]  /*3f80*/  FMUL.FTZ R91, R91, R106 ;  /* 0x0000006a5b5b7220 */ /* 0x000fe40000410000 */
[----:B------:R-:W-:Y:S02]  /*3f90*/  FADD.FTZ R136, -R3, R139 ;  /* 0x0000008b03887221 */ /* 0x000fe40000010100 */
[----:B------:R-:W-:-:S02]  /*3fa0*/  FFMA.FTZ R77, R77, R139, R99 ;  /* 0x0000008b4d4d7223 */ /* 0x000fc40000010063 */
[----:B------:R-:W-:Y:S02]  /*3fb0*/  FFMA.FTZ R96, R35, R139, R96 ;  /* 0x0000008b23607223 */ /* 0x000fe40000010060 */
[----:B------:R-:W-:Y:S02]  /*3fc0*/  FFMA.FTZ R93, R91, R136, R93 ;  /* 0x000000885b5d7223 */ /* 0x000fe4000001005d */
[----:B------:R-:W-:Y:S02]  /*3fd0*/  FMUL.FTZ R97, R76, R97 ;  /* 0x000000614c617220 */ /* 0x000fe40000410000 */
[----:B------:R-:W-:Y:S02]  /*3fe0*/  FADD.FTZ R99, -R99, R77 ;  /* 0x0000004d63637221 */ /* 0x000fe40000010100 */
[----:B------:R-:W-:Y:S02]  /*3ff0*/  FFMA.FTZ R101, R34, R77, R96 ;  /* 0x0000004d22657223 */ /* 0x000fe40000010060 */
[----:B------:R-:W-:-:S02]  /*4000*/  FADD.FTZ R13, R97, R13 ;  /* 0x0000000d610d7221 */ /* 0x000fc40000010000 */
[----:B------:R-:W-:Y:S02]  /*4010*/  FFMA.FTZ R96, R97, R99, R93 ;  /* 0x0000006361607223 */ /* 0x000fe4000001005d */
[----:B------:R-:W-:Y:S02]  /*4020*/  FADD.FTZ R97, R53, UR4 ;  /* 0x0000000435617e21 */ /* 0x000fe40008010000 */
[----:B------:R-:W-:Y:S02]  /*4030*/  FADD.FTZ R112, R91, R112 ;  /* 0x000000705b707221 */ /* 0x000fe40000010000 */
[----:B------:R-:W-:Y:S02]  /*4040*/  FMUL.FTZ R91, R106, UR41 ;  /* 0x000000296a5b7c20 */ /* 0x000fe40008410000 */
[----:B------:R-:W-:Y:S02]  /*4050*/  FMUL.FTZ R97, R97, R108 ;  /* 0x0000006c61617220 */ /* 0x000fe40000410000 */
[----:B------:R-:W-:-:S02]  /*4060*/  FADD.FTZ R77, -R2, R140 ;  /* 0x0000008c024d7221 */ /* 0x000fc40000010100 */
[----:B------:R-:W-:Y:S02]  /*4070*/  FMUL.FTZ R91, R91, R136 ;  /* 0x000000885b5b7220 */ /* 0x000fe40000410000 */
[----:B------:R-:W-:Y:S02]  /*4080*/  FMUL.FTZ R136, R76, UR41 ;  /* 0x000000294c887c20 */ /* 0x000fe40008410000 */
[C---:B------:R-:W-:Y:S02]  /*4090*/  FADD.FTZ R12, R97.reuse, R12 ;  /* 0x0000000c610c7221 */ /* 0x040fe40000010000 */
[----:B------:R-:W-:Y:S02]  /*40a0*/  FFMA.FTZ R96, R97, R77, R96 ;  /* 0x0000004d61607223 */ /* 0x000fe40000010060 */
[----:B------:R-:W-:Y:S02]  /*40b0*/  FADD.FTZ R97, R52, UR4 ;  /* 0x0000000434617e21 */ /* 0x000fe40008010000 */
[----:B------:R-:W-:-:S02]  /*40c0*/  FMUL.FTZ R93, R136, R99 ;  /* 0x00000063885d7220 */ /* 0x000fc40000410000 */
[-C--:B------:R-:W-:Y:S02]  /*40d0*/  FMUL.FTZ R99, R67, R97.reuse ;  /* 0x0000006143637220 */ /* 0x080fe40000410000 */
[----:B------:R-:W-:Y:S02]  /*40e0*/  FMUL.FTZ R136, R108, UR41 ;  /* 0x000000296c887c20 */ /* 0x000fe40008410000 */
[-C--:B------:R-:W-:Y:S02]  /*40f0*/  FFMA.FTZ R43, R43, R140.reuse, R99 ;  /* 0x0000008c2b2b7223 */ /* 0x080fe40000010063 */
[----:B------:R-:W-:Y:S02]  /*4100*/  FFMA.FTZ R140, R33, R140, R101 ;  /* 0x0000008c218c7223 */ /* 0x000fe40000010065 */
[----:B------:R-:W-:Y:S02]  /*4110*/  FMUL.FTZ R101, R42, R97 ;  /* 0x000000612a657220 */ /* 0x000fe40000410000 */
[----:B------:R-:W-:-:S02]  /*4120*/  FADD.FTZ R99, -R99, R43 ;  /* 0x0000002b63637221 */ /* 0x000fc40000010100 */
[C---:B------:R-:W-:Y:S02]  /*4130*/  FADD.FTZ R11, R101.reuse, R11 ;  /* 0x0000000b650b7221 */ /* 0x040fe40000010000 */
[----:B------:R-:W-:Y:S02]  /*4140*/  FFMA.FTZ R101, R101, R99, R96 ;  /* 0x0000006365657223 */ /* 0x000fe40000010060 */
[----:B------:R-:W-:Y:S02]  /*4150*/  FMUL.FTZ R96, R42, UR41 ;  /* 0x000000292a607c20 */ /* 0x000fe40008410000 */
[----:B------:R-:W-:Y:S02]  /*4160*/  FFMA.FTZ R97, R32, R43, R140 ;  /* 0x0000002b20617223 */ /* 0x000fe4000001008c */
[----:B------:R-:W-:Y:S02]  /*4170*/  FMUL.FTZ R43, R96, R99 ;  /* 0x00000063602b7220 */ /* 0x000fe40000410000 */
[----:B------:R-:W-:-:S02]  /*4180*/  FADD.FTZ R96, R51, UR4 ;  /* 0x0000000433607e21 */ /* 0x000fc40008010000 */
[----:B------:R-:W-:Y:S02]  /*4190*/  FADD.FTZ R99, -R0, R141 ;  /* 0x0000008d00637221 */ /* 0x000fe40000010100 */
[-C--:B------:R-:W-:Y:S02]  /*41a0*/  FMUL.FTZ R96, R96, R110.reuse ;  /* 0x0000006e60607220 */ /* 0x080fe40000410000 */
[-C--:B------:R-:W-:Y:S02]  /*41b0*/  FMUL.FTZ R103, R103, R99.reuse ;  /* 0x0000006367677220 */ /* 0x080fe40000410000 */
[----:B------:R-:W-:Y:S02]  /*41c0*/  FFMA.FTZ R99, R96, R99, R101 ;  /* 0x0000006360637223 */ /* 0x000fe40000010065 */
[----:B------:R-:W-:Y:S02]  /*41d0*/  FADD.FTZ R101, R50, UR4 ;  /* 0x0000000432657e21 */ /* 0x000fe40008010000 */
[----:B------:R-:W-:-:S02]  /*41e0*/  FFMA.FTZ R110, R132, R110, R103 ;  /* 0x0000006e846e7223 */ /* 0x000fc40000010067 */
[----:B------:R-:W-:Y:S02]  /*41f0*/  FMUL.FTZ R103, R66, R101 ;  /* 0x0000006542677220 */ /* 0x000fe40000410000 */
[-C--:B------:R-:W-:Y:S02]  /*4200*/  FFMA.FTZ R97, R30, R141.reuse, R97 ;  /* 0x0000008d1e617223 */ /* 0x080fe40000010061 */
[----:B------:R-:W-:Y:S02]  /*4210*/  FFMA.FTZ R141, R41, R141, R103 ;  /* 0x0000008d298d7223 */ /* 0x000fe40000010067 */
[----:B------:R-:W-:Y:S02]  /*4220*/  FMUL.FTZ R101, R101, R124 ;  /* 0x0000007c65657220 */ /* 0x000fe40000410000 */
[----:B------:R-:W-:Y:S02]  /*4230*/  FFMA.FTZ R41, R27, R141, R97 ;  /* 0x0000008d1b297223 */ /* 0x000fe40000010061 */
[----:B------:R-:W-:-:S02]  /*4240*/  FADD.FTZ R103, R141, -R103 ;  /* 0x800000678d677221 */ /* 0x000fc40000010000 */
[----:B------:R-:W-:Y:S01]  /*4250*/  FMUL.FTZ R77, R136, R77 ;  /* 0x0000004d884d7220 */ /* 0x000fe20000410000 */
[----:B------:R-:W0:Y:S01]  /*4260*/  SHFL.DOWN PT, R97, R41, 0x1, 0x1f ;  /* 0x08201f0029617f89 */ /* 0x000e2200000e0000 */
[----:B------:R-:W-:Y:S02]  /*4270*/  FFMA.FTZ R99, R101, R103, R99 ;  /* 0x0000006765637223 */ /* 0x000fe40000010063 */
[----:B------:R-:W-:Y:S02]  /*4280*/  FFMA.FTZ R43, R67, R42, R43 ;  /* 0x0000002a432b7223 */ /* 0x000fe4000001002b */
[----:B------:R-:W-:Y:S01]  /*4290*/  FFMA.FTZ R77, R133, R108, R77 ;  /* 0x0000006c854d7223 */ /* 0x000fe2000001004d */
[----:B------:R-:W1:Y:S01]  /*42a0*/  SHFL.DOWN PT, R105, R99, 0x1, 0x1f ;  /* 0x08201f0063697f89 */ /* 0x000e6200000e0000 */
[----:B------:R-:W-:Y:S02]  /*42b0*/  FADD.FTZ R28, R43, R28 ;  /* 0x0000001c2b1c7221 */ /* 0x000fe40000010000 */
[----:B------:R-:W-:-:S02]  /*42c0*/  FFMA.FTZ R43, R144, R102, R86 ;  /* 0x00000066902b7223 */ /* 0x000fc40000010056 */
[----:B------:R-:W-:Y:S02]  /*42d0*/  FFMA.FTZ R76, R68, R76, R93 ;  /* 0x0000004c444c7223 */ /* 0x000fe4000001005d */
[----:B------:R-:W-:Y:S02]  /*42e0*/  FADD.FTZ R26, R77, R26 ;  /* 0x0000001a4d1a7221 */ /* 0x000fe40000010000 */
[----:B------:R-:W-:Y:S02]  /*42f0*/  FADD.FTZ R20, R43, R20 ;  /* 0x000000142b147221 */ /* 0x000fe40000010000 */
[----:B------:R-:W-:Y:S02]  /*4300*/  FMUL.FTZ R42, R98, UR41 ;  /* 0x00000029622a7c20 */ /* 0x000fe40008410000 */
[----:B------:R-:W-:Y:S02]  /*4310*/  FMUL.FTZ R43, R94, UR41 ;  /* 0x000000295e2b7c20 */ /* 0x000fe40008410000 */
[----:B------:R-:W-:-:S02]  /*4320*/  FADD.FTZ R25, R76, R25 ;  /* 0x000000194c197221 */ /* 0x000fc40000010000 */
[----:B------:R-:W-:Y:S02]  /*4330*/  FMUL.FTZ R135, R42, R135 ;  /* 0x000000872a877220 */ /* 0x000fe40000410000 */
[----:B0-----:R-:W-:Y:S02]  /*4340*/  @!P0 FADD.FTZ R41, R41, R97 ;  /* 0x0000006129298221 */ /* 0x001fe40000010000 */
[----:B------:R-:W-:Y:S02]  /*4350*/  FMUL.FTZ R43, R43, R40 ;  /* 0x000000282b2b7220 */ /* 0x000fe40000410000 */
[----:B------:R-:W-:Y:S01]  /*4360*/  FFMA.FTZ R78, R69, R78, R79 ;  /* 0x0000004e454e7223 */ /* 0x000fe2000001004f */
[----:B------:R-:W0:Y:S01]  /*4370*/  SHFL.DOWN PT, R97, R41, 0x2, 0x1f ;  /* 0x08401f0029617f89 */ /* 0x000e2200000e0000 */
[----:B-1----:R-:W-:Y:S01]  /*4380*/  @!P0 FADD.FTZ R99, R99, R105 ;  /* 0x0000006963638221 */ /* 0x002fe20000010000 */
[----:B------:R-:W-:Y:S01]  /*4390*/  ISETP.GT.AND P0, PT, R157, 0x1d, PT ;  /* 0x0000001d9d00780c */ /* 0x000fe20003f04270 */
[----:B------:R-:W-:-:S02]  /*43a0*/  FFMA.FTZ R91, R142, R106, R91 ;  /* 0x0000006a8e5b7223 */ /* 0x000fc4000001005b */
[----:B------:R-:W-:Y:S01]  /*43b0*/  FFMA.FTZ R79, R145, R100, R80 ;  /* 0x00000064914f7223 */ /* 0x000fe20000010050 */
[----:B------:R-:W1:Y:S01]  /*43c0*/  SHFL.DOWN PT, R105, R99, 0x2, 0x1f ;  /* 0x08401f0063697f89 */ /* 0x000e6200000e0000 */
[----:B------:R-:W-:Y:S02]  /*43d0*/  FFMA.FTZ R135, R146, R98, R135 ;  /* 0x0000006292877223 */ /* 0x000fe40000010087 */
[----:B------:R-:W-:Y:S02]  /*43e0*/  FFMA.FTZ R94, R73, R94, R43 ;  /* 0x0000005e495e7223 */ /* 0x000fe4000001002b */
[----:B------:R-:W-:Y:S02]  /*43f0*/  FADD.FTZ R9, R101, R9 ;  /* 0x0000000965097221 */ /* 0x000fe40000010000 */
[----:B------:R-:W-:Y:S02]  /*4400*/  FADD.FTZ R10, R96, R10 ;  /* 0x0000000a600a7221 */ /* 0x000fe40000010000 */
[----:B------:R-:W-:-:S02]  /*4410*/  FADD.FTZ R29, R110, R29 ;  /* 0x0000001d6e1d7221 */ /* 0x000fc40000010000 */
[----:B------:R-:W-:Y:S02]  /*4420*/  FADD.FTZ R24, R91, R24 ;  /* 0x000000185b187221 */ /* 0x000fe40000010000 */
[----:B------:R-:W-:Y:S02]  /*4430*/  FADD.FTZ R23, R78, R23 ;  /* 0x000000174e177221 */ /* 0x000fe40000010000 */
[----:B------:R-:W-:Y:S02]  /*4440*/  FADD.FTZ R22, R87, R22 ;  /* 0x0000001657167221 */ /* 0x000fe40000010000 */
[----:B------:R-:W-:Y:S02]  /*4450*/  FADD.FTZ R21, R88, R21 ;  /* 0x0000001558157221 */ /* 0x000fe40000010000 */
[----:B0-----:R-:W-:Y:S02]  /*4460*/  @!P0 FADD.FTZ R41, R41, R97 ;  /* 0x0000006129298221 */ /* 0x001fe40000010000 */
[----:B------:R-:W-:-:S02]  /*4470*/  FADD.FTZ R120, R85, R120 ;  /* 0x0000007855787221 */ /* 0x000fc40000010000 */
[----:B------:R-:W-:Y:S01]  /*4480*/  FADD.FTZ R19, R90, R19 ;  /* 0x000000135a137221 */ /* 0x000fe20000010000 */
[----:B------:R-:W0:Y:S01]  /*4490*/  SHFL.DOWN PT, R97, R41, 0x4, 0x1f ;  /* 0x08801f0029617f89 */ /* 0x000e2200000e0000 */
[----:B-1----:R-:W-:Y:S01]  /*44a0*/  @!P0 FADD.FTZ R99, R99, R105 ;  /* 0x0000006963638221 */ /* 0x002fe20000010000 */
[----:B------:R-:W-:Y:S01]  /*44b0*/  ISETP.GT.AND P0, PT, R157, 0x1b, PT ;  /* 0x0000001b9d00780c */ /* 0x000fe20003f04270 */
[----:B------:R-:W-:Y:S02]  /*44c0*/  FADD.FTZ R121, R84, R121 ;  /* 0x0000007954797221 */ /* 0x000fe40000010000 */
[----:B------:R-:W-:Y:S01]  /*44d0*/  FADD.FTZ R18, R79, R18 ;  /* 0x000000124f127221 */ /* 0x000fe20000010000 */
[----:B------:R-:W1:Y:S01]  /*44e0*/  SHFL.DOWN PT, R105, R99, 0x4, 0x1f ;  /* 0x08801f0063697f89 */ /* 0x000e6200000e0000 */
[----:B------:R-:W-:Y:S02]  /*44f0*/  FADD.FTZ R17, R82, R17 ;  /* 0x0000001152117221 */ /* 0x000fe40000010000 */
[----:B------:R-:W-:-:S02]  /*4500*/  FADD.FTZ R122, R83, R122 ;  /* 0x0000007a537a7221 */ /* 0x000fc40000010000 */
[----:B------:R-:W-:Y:S02]  /*4510*/  FADD.FTZ R16, R135, R16 ;  /* 0x0000001087107221 */ /* 0x000fe40000010000 */
[----:B------:R-:W-:Y:S02]  /*4520*/  FADD.FTZ R15, R94, R15 ;  /* 0x0000000f5e0f7221 */ /* 0x000fe40000010000 */
[----:B0-----:R-:W-:-:S05]  /*4530*/  @!P0 FADD.FTZ R41, R41, R97 ;  /* 0x0000006129298221 */ /* 0x001fca0000010000 */
[----:B------:R-:W0:Y:S01]  /*4540*/  SHFL.DOWN PT, R97, R41, 0x8, 0x1f ;  /* 0x09001f0029617f89 */ /* 0x000e2200000e0000 */
[----:B-1----:R-:W-:Y:S01]  /*4550*/  @!P0 FADD.FTZ R99, R99, R105 ;  /* 0x0000006963638221 */ /* 0x002fe20000010000 */
[----:B------:R-:W-:-:S04]  /*4560*/  ISETP.GT.AND P0, PT, R157, 0x17, PT ;  /* 0x000000179d00780c */ /* 0x000fc80003f04270 */
[----:B------:R-:W1:Y:S09]  /*4570*/  SHFL.DOWN PT, R105, R99, 0x8, 0x1f ;  /* 0x09001f0063697f89 */ /* 0x000e7200000e0000 */
[----:B0-----:R-:W-:Y:S02]  /*4580*/  @!P0 FADD.FTZ R41, R41, R97 ;  /* 0x0000006129298221 */ /* 0x001fe40000010000 */
[----:B------:R-:W-:-:S04]  /*4590*/  FMUL.FTZ R97, R124, UR41 ;  /* 0x000000297c617c20 */ /* 0x000fc80008410000 */
[----:B------:R-:W-:Y:S02]  /*45a0*/  FMUL.FTZ R97, R97, R103 ;  /* 0x0000006761617220 */ /* 0x000fe40000410000 */
[----:B-1----:R-:W-:Y:S01]  /*45b0*/  @!P0 FADD.FTZ R99, R99, R105 ;  /* 0x0000006963638221 */ /* 0x002fe20000010000 */
[----:B------:R-:W0:Y:S01]  /*45c0*/  SHFL.DOWN PT, R103, R41, 0x10, 0x1f ;  /* 0x0a001f0029677f89 */ /* 0x000e2200000e0000 */
[----:B------:R-:W-:Y:S01]  /*45d0*/  FFMA.FTZ R136, R66, R124, R97 ;  /* 0x0000007c42887223 */ /* 0x000fe20000010061 */
[----:B------:R-:W-:Y:S02]  /*45e0*/  ISETP.GT.AND P0, PT, R157, 0xf, PT ;  /* 0x0000000f9d00780c */ /* 0x000fe40003f04270 */
[----:B------:R-:W1:Y:S01]  /*45f0*/  SHFL.DOWN PT, R124, R99, 0x10, 0x1f ;  /* 0x0a001f00637c7f89 */ /* 0x000e6200000e0000 */
[----:B------:R-:W-:-:S10]  /*4600*/  FADD.FTZ R31, R136, R31 ;  /* 0x0000001f881f7221 */ /* 0x000fd40000010000 */
[----:B0-----:R-:W-:Y:S02]  /*4610*/  @!P0 FADD.FTZ R41, R41, R103 ;  /* 0x0000006729298221 */ /* 0x001fe40000010000 */
[----:B-1----:R-:W-:-:S03]  /*4620*/  @!P0 FADD.FTZ R99, R99, R124 ;  /* 0x0000007c63638221 */ /* 0x002fc60000010000 */
[----:B------:R-:W-:Y:S01]  /*4630*/  MOV R77, R41 ;  /* 0x00000029004d7202 */ /* 0x000fe20000000f00 */
[----:B------:R-:W-:Y:S01]  /*4640*/  FMUL.FTZ R41, R95, UR41 ;  /* 0x000000295f297c20 */ /* 0x000fe20008410000 */
[----:B------:R-:W-:-:S03]  /*4650*/  MOV R76, R99 ;  /* 0x00000063004c7202 */ /* 0x000fc60000000f00 */
[----:B------:R-:W-:Y:S02]  /*4660*/  FMUL.FTZ R134, R41, R134 ;  /* 0x0000008629867220 */ /* 0x000fe40000410000 */
[----:B------:R0:W-:Y:S02]  /*4670*/  @!P1 STS.64 [R156.X8+0x2118], R76 ;  /* 0x0021184c9c009388 */ /* 0x0001e40000008a00 */
[----:B------:R-:W-:-:S04]  /*4680*/  FFMA.FTZ R95, R147, R95, R134 ;  /* 0x0000005f935f7223 */ /* 0x000fc80000010086 */
[----:B------:R-:W-:Y:S01]  /*4690*/  FADD.FTZ R14, R95, R14 ;  /* 0x0000000e5f0e7221 */ /* 0x000fe20000010000 */
[----:B------:R-:W-:Y:S06]  /*46a0*/  BAR.SYNC.DEFER_BLOCKING 0x0 ;  /* 0x0000000000007b1d */ /* 0x000fec0000010000 */
[----:B------:R-:W-:Y:S05]  /*46b0*/  @P2 BRA `(.L_x_16) ;  /* 0x0000012000002947 */ /* 0x000fea0003800000 */
[----:B0-----:R-:W-:Y:S01]  /*46c0*/  ULDC UR16, c[0x0][0x174] ;  /* 0x00005d0000107ab9 */ /* 0x001fe20000000800 */
[----:B------:R-:W0:Y:S01]  /*46d0*/  LDS.128 R40, [0x2120] ;  /* 0x00212000ff287984 */ /* 0x000e220000000c00 */
[----:B------:R-:W-:Y:S02]  /*46e0*/  UISETP.NE.AND UP0, UPT, UR18, UR16, UPT ;  /* 0x000000101200728c */ /* 0x000fe4000bf05270 */
[----:B------:R-:W-:Y:S01]  /*46f0*/  USHF.L.U32 UR16, UR7, 0x2, URZ ;  /* 0x0000000207107899 */ /* 0x000fe2000800063f */
[----:B------:R-:W1:Y:S03]  /*4700*/  LDS.64 R78, [0x2130] ;  /* 0x00213000ff4e7984 */ /* 0x000e660000000a00 */
[----:B------:R-:W-:-:S13]  /*4710*/  PLOP3.LUT P0, PT, PT, PT, UP0, 0x80, 0x0 ;  /* 0x000000000000781c */ /* 0x000fda0003f0f008 */
[----:B------:R-:W2:Y:S04]  /*4720*/  @P0 LDS R82, [UR16+0x4160] ;  /* 0x00416010ff520984 */ /* 0x000ea80008000800 */
[----:B------:R-:W3:Y:S01]  /*4730*/  @P0 LDS R81, [UR16+0x3d60] ;  /* 0x003d6010ff510984 */ /* 0x000ee20008000800 */
[----:B0-----:R-:W-:Y:S02]  /*4740*/  FADD.FTZ R80, R77, R41 ;  /* 0x000000294d507221 */ /* 0x001fe40000010000 */
[----:B------:R-:W-:Y:S02]  /*4750*/  FADD.FTZ R41, R76, R40 ;  /* 0x000000284c297221 */ /* 0x000fe40000010000 */
[----:B------:R-:W-:Y:S02]  /*4760*/  FADD.FTZ R80, R43, R80 ;  /* 0x000000502b507221 */ /* 0x000fe40000010000 */
[----:B------:R-:W-:-:S02]  /*4770*/  FADD.FTZ R41, R42, R41 ;  /* 0x000000292a297221 */ /* 0x000fc40000010000 */
[----:B-1----:R-:W-:Y:S02]  /*4780*/  FADD.FTZ R77, R80, R79 ;  /* 0x0000004f504d7221 */ /* 0x002fe40000010000 */
[----:B------:R-:W-:Y:S02]  /*4790*/  FADD.FTZ R76, R41, R78 ;  /* 0x0000004e294c7221 */ /* 0x000fe40000010000 */
[----:B--2---:R-:W-:Y:S02]  /*47a0*/  @P0 FADD.FTZ R77, R77, R82 ;  /* 0x000000524d4d0221 */ /* 0x004fe40000010000 */
[----:B---3--:R-:W-:-:S03]  /*47b0*/  @P0 FADD.FTZ R76, R76, R81 ;  /* 0x000000514c4c0221 */ /* 0x008fc60000010000 */
[----:B------:R0:W-:Y:S04]  /*47c0*/  STS [UR16+0x4160], R77 ;  /* 0x0041604dff007988 */ /* 0x0001e80008000810 */
[----:B------:R0:W-:Y:S02]  /*47d0*/  STS [UR16+0x3d60], R76 ;  /* 0x003d604cff007988 */ /* 0x0001e40008000810 */
.L_x_16:
[----:B0-----:R-:W-:Y:S05]  /*47e0*/  BSYNC B0 ;  /* 0x0000000000007941 */ /* 0x001fea0003800000 */
.L_x_15:
[----:B------:R-:W-:Y:S02]  /*47f0*/  UIADD3 UR7, UR7, 0x1, URZ ;  /* 0x0000000107077890 */ /* 0x000fe4000fffe03f */
[----:B------:R-:W-:Y:S02]  /*4800*/  ULDC UR16, c[0x0][0x16c] ;  /* 0x00005b0000107ab9 */ /* 0x000fe40000000800 */
[----:B------:R-:W-:-:S06]  /*4810*/  UISETP.GE.AND UP0, UPT, UR7, UR16, UPT ;  /* 0x000000100700728c */ /* 0x000fcc000bf06270 */
[----:B------:R-:W-:-:S13]  /*4820*/  PLOP3.LUT P0, PT, PT, PT, UP0, 0x80, 0x0 ;  /* 0x000000000000781c */ /* 0x000fda0003f0f008 */
[----:B------:R-:W-:Y:S01]  /*4830*/  @P0 CALL.REL.NOINC `(.L_x_1) ;  /* 0x0000001000000944 */ /* 0x000fe20003c00000 */
[----:B------:R-:W-:Y:S05]  /*4840*/  BRA `(.L_x_17) ;  /* 0xffffd7e000007947 */ /* 0x000fea000383ffff */
.L_x_1:
[----:B0-----:R-:W2:Y:S04]  /*4850*/  LDL R90, [R1+0x24] ;  /* 0x00002400015a7983 */ /* 0x001ea80000100800 */
[----:B------:R-:W3:Y:S04]  /*4860*/  LDL R89, [R1+0x20] ;  /* 0x0000200001597983 */ /* 0x000ee80000100800 */
[----:B------:R-:W4:Y:S04]  /*4870*/  LDL R88, [R1+0x1c] ;  /* 0x00001c0001587983 */ /* 0x000f280000100800 */
[----:B------:R-:W5:Y:S04]  /*4880*/  LDL R87, [R1+0x18] ;  /* 0x0000180001577983 */ /* 0x000f680000100800 */
[----:B------:R-:W5:Y:S04]  /*4890*/  LDL R86, [R1+0x14] ;  /* 0x0000140001567983 */ /* 0x000f680000100800 */
[----:B------:R-:W5:Y:S04]  /*48a0*/  LDL R84, [R1+0x10] ;  /* 0x0000100001547983 */ /* 0x000f680000100800 */
[----:B------:R-:W5:Y:S04]  /*48b0*/  LDL R82, [R1+0xc] ;  /* 0x00000c0001527983 */ /* 0x000f680000100800 */
[----:B------:R-:W5:Y:S04]  /*48c0*/  LDL R80, [R1+0x8] ;  /* 0x0000080001507983 */ /* 0x000f680000100800 */
[----:B------:R-:W5:Y:S04]  /*48d0*/  LDL R78, [R1+0x4] ;  /* 0x00000400014e7983 */ /* 0x000f680000100800 */
[----:B------:R-:W5:Y:S01]  /*48e0*/  LDL R76, [R1] ;  /* 0x00000000014c7983 */ /* 0x000f620000100800 */
[----:B------:R-:W-:Y:S01]  /*48f0*/  ULDC UR31, c[0x0][0x168] ;  /* 0x00005a00001f7ab9 */ /* 0x000fe20000000800 */
[----:B------:R-:W-:Y:S01]  /*4900*/  ISETP.NE.AND P0, PT, R123, RZ, PT ;  /* 0x000000ff7b00720c */ /* 0x000fe20003f05270 */
[----:B------:R-:W-:Y:S01]  /*4910*/  UIADD3 UR31, -UR39, UR31, URZ ;  /* 0x0000001f271f7290 */ /* 0x000fe2000fffe13f */
[----:B------:R-:W-:Y:S01]  /*4920*/  BAR.SYNC.DEFER_BLOCKING 0x0 ;  /* 0x0000000000007b1d */ /* 0x000fe20000010000 */
[----:B------:R-:W-:-:S02]  /*4930*/  SHF.R.S32.HI R40, RZ, 0x1f, R75 ;  /* 0x0000001fff287819 */ /* 0x000fc4000001144b */
[----:B------:R-:W-:Y:S02]  /*4940*/  IADD3 R2, P2, R75, UR39, RZ ;  /* 0x000000274b027c10 */ /* 0x000fe4000ff5e0ff */
[----:B------:R-:W-:Y:S01]  /*4950*/  MOV R44, UR31 ;  /* 0x0000001f002c7c02 */ /* 0x000fe20008000f00 */
[----:B------:R-:W-:Y:S01]  /*4960*/  ULDC.64 UR16, c[0x0][0x2d8] ;  /* 0x0000b60000107ab9 */ /* 0x000fe20000000a00 */
[----:B------:R-:W-:Y:S01]  /*4970*/  MOV R3, UR39 ;  /* 0x0000002700037c02 */ /* 0x000fe20008000f00 */
[----:B------:R-:W-:Y:S01]  /*4980*/  UIMAD UR7, UR37, UR16, URZ ;  /* 0x00000010250772a4 */ /* 0x000fe2000f8e023f */
[----:B------:R-:W-:Y:S01]  /*4990*/  BSSY B0, `(.L_x_18) ;  /* 0x000003c000007945 */ /* 0x000fe20003800000 */
[----:B------:R-:W-:Y:S01]  /*49a0*/  ULDC.64 UR32, c[0x0][0x2f8] ;  /* 0x0000be0000207ab9 */ /* 0x000fe20000000a00 */
[----:B------:R-:W-:Y:S01]  /*49b0*/  LEA.HI.X.SX32 R3, R3, R40, 0x1, P2 ;  /* 0x0000002803037211 */ /* 0x000fe200010f0eff */
[----:B------:R-:W-:Y:S02]  /*49c0*/  UIMAD UR25, UR37, UR32, URZ ;  /* 0x00000020251972a4 */ /* 0x000fe4000f8e023f */
[----:B------:R-:W-:-:S02]  /*49d0*/  UIMAD.WIDE.U32 UR26, UR36, UR16, URZ ;  /* 0x00000010241a72a5 */ /* 0x000fc4000f8e003f */
[----:B------:R-:W-:Y:S02]  /*49e0*/  UIMAD UR28, UR36, UR17, UR7 ;  /* 0x00000011241c72a4 */ /* 0x000fe4000f8e0207 */
[----:B------:R-:W-:Y:S02]  /*49f0*/  UIMAD UR29, UR36, UR33, UR25 ;  /* 0x00000021241d72a4 */ /* 0x000fe4000f8e0219 */
[----:B------:R-:W-:Y:S02]  /*4a00*/  UIMAD UR7, UR6, -0x800, UR38 ;  /* 0xfffff800060778a4 */ /* 0x000fe4000f8e0226 */
[----:B------:R-:W-:Y:S01]  /*4a10*/  UIMAD.WIDE.U32 UR16, UR36, UR32, URZ ;  /* 0x00000020241072a5 */ /* 0x000fe2000f8e003f */
[----:B------:R-:W-:Y:S01]  /*4a20*/  STS [R74.X4], R122 ;  /* 0x0000007a4a007388 */ /* 0x000fe20000004800 */
[----:B------:R-:W-:-:S03]  /*4a30*/  UIADD3 UR25, UR27, UR28, URZ ;  /* 0x0000001c1b197290 */ /* 0x000fc6000fffe03f */
        /* <DEDUP_REMOVED lines=14> */
[----:B------:R-:W-:Y:S01]  /*4b20*/  STS [R74.X4+0x3c], R9 ;  /* 0x00003c094a007388 */ /* 0x000fe20000004800 */
[----:B------:R-:W-:-:S06]  /*4b30*/  NOP ;  /* 0x0000000000007918 */ /* 0x000fcc0000000000 */
[----:B------:R-:W-:Y:S04]  /*4b40*/  LDS R45, [R165.X4+0x500] ;  /* 0x00050000a52d7984 */ /* 0x000fe80000004800 */
[----:B------:R-:W-:Y:S04]  /*4b50*/  LDS R47, [R164.X4+0x580] ;  /* 0x00058000a42f7984 */ /* 0x000fe80000004800 */
[----:B------:R-:W-:Y:S04]  /*4b60*/  LDS R49, [R163.X4+0x600] ;  /* 0x00060000a3317984 */ /* 0x000fe80000004800 */
[----:B------:R-:W-:Y:S04]  /*4b70*/  LDS R51, [R162.X4+0x680] ;  /* 0x00068000a2337984 */ /* 0x000fe80000004800 */
[----:B------:R-:W-:Y:S04]  /*4b80*/  LDS R53, [R161.X4+0x700] ;  /* 0x00070000a1357984 */ /* 0x000fe80000004800 */
[----:B------:R-:W-:Y:S04]  /*4b90*/  LDS R55, [R160.X4+0x780] ;  /* 0x00078000a0377984 */ /* 0x000fe80000004800 */
[----:B--2---:R-:W-:Y:S04]  /*4ba0*/  LDS R27, [R90.X4] ;  /* 0x000000005a1b7984 */ /* 0x004fe80000004800 */
[----:B---3--:R-:W-:Y:S04]  /*4bb0*/  LDS R13, [R89.X4+0x80] ;  /* 0x00008000590d7984 */ /* 0x008fe80000004800 */
[----:B----4-:R-:W-:Y:S04]  /*4bc0*/  LDS R33, [R88.X4+0x100] ;  /* 0x0001000058217984 */ /* 0x010fe80000004800 */
[----:B-----5:R-:W-:Y:S04]  /*4bd0*/  LDS R11, [R87.X4+0x180] ;  /* 0x00018000570b7984 */ /* 0x020fe80000004800 */
[----:B------:R-:W-:Y:S04]  /*4be0*/  LDS R35, [R86.X4+0x200] ;  /* 0x0002000056237984 */ /* 0x000fe80000004800 */
[----:B------:R-:W-:Y:S04]  /*4bf0*/  LDS R9, [R84.X4+0x280] ;  /* 0x0002800054097984 */ /* 0x000fe80000004800 */
[----:B------:R-:W-:Y:S04]  /*4c00*/  LDS R37, [R82.X4+0x300] ;  /* 0x0003000052257984 */ /* 0x000fe80000004800 */
[----:B------:R-:W-:Y:S04]  /*4c10*/  LDS R39, [R80.X4+0x380] ;  /* 0x0003800050277984 */ /* 0x000fe80000004800 */
[----:B------:R-:W-:Y:S04]  /*4c20*/  LDS R41, [R78.X4+0x400] ;  /* 0x000400004e297984 */ /* 0x000fe80000004800 */
[----:B------:R-:W-:Y:S04]  /*4c30*/  LDS R43, [R76.X4+0x480] ;  /* 0x000480004c2b7984 */ /* 0x000fe80000004800 */
[----:B------:R-:W-:Y:S04]  /*4c40*/  @!P0 STS [0x2100], R44 ;  /* 0x0021002cff008388 */ /* 0x000fe80000000800 */
[----:B------:R-:W-:Y:S06]  /*4c50*/  BAR.SYNC.DEFER_BLOCKING 0x0 ;  /* 0x0000000000007b1d */ /* 0x000fec0000010000 */
[----:B------:R-:W0:Y:S02]  /*4c60*/  LDS R8, [0x2100] ;  /* 0x00210000ff087984 */ /* 0x000e240000000800 */
[----:B0-----:R-:W-:-:S13]  /*4c70*/  ISETP.GE.AND P1, PT, R75, R8, PT ;  /* 0x000000084b00720c */ /* 0x001fda0003f26270 */
[----:B------:R-:W-:Y:S05]  /*4c80*/  @P1 BRA `(.L_x_19) ;  /* 0x000000c000001947 */ /* 0x000fea0003800000 */
[----:B------:R-:W-:Y:S01]  /*4c90*/  MOV R5, UR36 ;  /* 0x0000002400057c02 */ /* 0x000fe20008000f00 */
[----:B------:R-:W-:Y:S01]  /*4ca0*/  ULDC.64 UR32, c[0x0][0x2e0] ;  /* 0x0000b80000207ab9 */ /* 0x000fe20000000a00 */
[----:B------:R-:W-:Y:S01]  /*4cb0*/  MOV R7, UR14 ;  /* 0x0000000e00077c02 */ /* 0x000fe20008000f00 */
[----:B------:R-:W-:Y:S02]  /*4cc0*/  UIMAD UR30, UR15, UR32, URZ ;  /* 0x000000200f1e72a4 */ /* 0x000fe4000f8e023f */
[----:B------:R-:W-:Y:S02]  /*4cd0*/  IMAD.WIDE.U32 R4, R5, c[0x0][0x2d8], R2 ;  /* 0x0000b60005047a25 */ /* 0x000fe400078e0002 */
[----:B------:R-:W-:-:S03]  /*4ce0*/  UIMAD UR30, UR14, UR33, UR30 ;  /* 0x000000210e1e72a4 */ /* 0x000fc6000f8e021e */
[----:B------:R-:W-:-:S05]  /*4cf0*/  IADD3 R5, R5, UR28, RZ ;  /* 0x0000001c05057c10 */ /* 0x000fca000fffe0ff */
[----:B------:R-:W-:-:S05]  /*4d00*/  IMAD.WIDE.U32 R4, R7, c[0x0][0x2e0], R4 ;  /* 0x0000b80007047a25 */ /* 0x000fca00078e0004 */
[----:B------:R-:W-:Y:S02]  /*4d10*/  IADD3 R5, R5, UR30, RZ ;  /* 0x0000001e05057c10 */ /* 0x000fe4000fffe0ff */
[----:B------:R-:W-:-:S04]  /*4d20*/  LEA R6, P1, R4, c[0x0][0x330], 0x2 ;  /* 0x0000cc0004067a11 */ /* 0x000fc800078210ff */
[----:B------:R-:W-:-:S05]  /*4d30*/  LEA.HI.X R7, R4, c[0x0][0x334], R5, 0x2, P1 ;  /* 0x0000cd0004077a11 */ /* 0x000fca00008f1405 */
[----:B------:R0:W-:Y:S04]  /*4d40*/  STG.E [R6.64], R27 ;  /* 0x0000001b06007986 */ /* 0x0001e8000c101922 */
.L_x_19:
[----:B------:R-:W-:Y:S05]  /*4d50*/  BSYNC B0 ;  /* 0x0000000000007941 */ /* 0x000fea0003800000 */
.L_x_18:
[----:B------:R-:W2:Y:S01]  /*4d60*/  LDL.LU R10, [R1+0x28] ;  /* 0x00002800010a7983 */ /* 0x000ea20000300800 */
[----:B------:R-:W-:Y:S01]  /*4d70*/  ULDC.64 UR30, c[0x0][0x2e0] ;  /* 0x0000b800001e7ab9 */ /* 0x000fe20000000a00 */
[C---:B------:R-:W-:Y:S01]  /*4d80*/  LEA R4, P1, R75.reuse, c[0x0][0x330], 0x2 ;  /* 0x0000cc004b047a11 */ /* 0x040fe200078210ff */
[----:B------:R-:W-:Y:S01]  /*4d90*/  UMOV UR27, UR25 ;  /* 0x00000019001b7c82 */ /* 0x000fe20008000000 */
[C---:B------:R-:W-:Y:S01]  /*4da0*/  LOP3.LUT R57, R75.reuse, 0x20, RZ, 0xfc, !PT ;  /* 0x000000204b397812 */ /* 0x040fe200078efcff */
[----:B------:R-:W-:Y:S01]  /*4db0*/  UIMAD UR28, UR15, UR30, URZ ;  /* 0x0000001e0f1c72a4 */ /* 0x000fe2000f8e023f */
[C---:B------:R-:W-:Y:S01]  /*4dc0*/  LOP3.LUT R59, R75.reuse, 0x40, RZ, 0xfc, !PT ;  /* 0x000000404b3b7812 */ /* 0x040fe200078efcff */
[----:B------:R-:W-:Y:S01]  /*4dd0*/  UIMAD.WIDE.U32 UR26, UR14, UR30, UR26 ;  /* 0x0000001e0e1a72a5 */ /* 0x000fe2000f8e001a */
[C---:B------:R-:W-:Y:S01]  /*4de0*/  LOP3.LUT R0, R75.reuse, 0x60, RZ, 0xfc, !PT ;  /* 0x000000604b007812 */ /* 0x040fe200078efcff */
[----:B------:R-:W-:Y:S01]  /*4df0*/  UIMAD UR25, UR14, UR31, UR28 ;  /* 0x0000001f0e1972a4 */ /* 0x000fe2000f8e021c */
[----:B------:R-:W-:Y:S01]  /*4e00*/  LEA.HI.X R5, R75, c[0x0][0x334], R40, 0x2, P1 ;  /* 0x0000cd004b057a11 */ /* 0x000fe200008f1428 */
[----:B------:R-:W-:Y:S01]  /*4e10*/  UIADD3 UR30, UP0, UR7, UR26, URZ ;  /* 0x0000001a071e7290 */ /* 0x000fe2000ff1e03f */
[-C--:B------:R-:W-:Y:S01]  /*4e20*/  ISETP.GE.AND P1, PT, R57, R8.reuse, PT ;  /* 0x000000083900720c */ /* 0x080fe20003f26270 */
[----:B------:R-:W-:Y:S01]  /*4e30*/  USHF.R.S32.HI UR28, URZ, 0x1f, UR7 ;  /* 0x0000001f3f1c7899 */ /* 0x000fe20008011407 */
[-C--:B------:R-:W-:Y:S01]  /*4e40*/  ISETP.GE.AND P2, PT, R59, R8.reuse, PT ;  /* 0x000000083b00720c */ /* 0x080fe20003f46270 */
[----:B------:R-:W-:Y:S01]  /*4e50*/  BSSY B0, `(.L_x_20) ;  /* 0x0000096000007945 */ /* 0x000fe20003800000 */
[----:B------:R-:W-:Y:S01]  /*4e60*/  ISETP.GE.AND P3, PT, R0, R8, PT ;  /* 0x000000080000720c */ /* 0x000fe20003f66270 */
[----:B------:R-:W-:Y:S01]  /*4e70*/  UIADD3.X UR26, UR28, UR25, UR27, UP0, !UPT ;  /* 0x000000191c1a7290 */ /* 0x000fe200087fe41b */
[----:B0-----:R-:W-:Y:S01]  /*4e80*/  MOV R6, UR30 ;  /* 0x0000001e00067c02 */ /* 0x001fe20008000f00 */
[----:B------:R-:W-:Y:S01]  /*4e90*/  UIADD3 UR25, UR17, UR29, URZ ;  /* 0x0000001d11197290 */ /* 0x000fe2000fffe03f */
[----:B------:R-:W-:-:S02]  /*4ea0*/  LOP3.LUT R61, R75, 0x80, RZ, 0xfc, !PT ;  /* 0x000000804b3d7812 */ /* 0x000fc400078efcff */
[C---:B------:R-:W-:Y:S02]  /*4eb0*/  LEA R4, P4, R6.reuse, R4, 0x2 ;  /* 0x0000000406047211 */ /* 0x040fe400078810ff */
[----:B------:R-:W-:Y:S02]  /*4ec0*/  MOV R7, UR26 ;  /* 0x0000001a00077c02 */ /* 0x000fe40008000f00 */
[C---:B------:R-:W-:Y:S02]  /*4ed0*/  LOP3.LUT R63, R75.reuse, 0xa0, RZ, 0xfc, !PT ;  /* 0x000000a04b3f7812 */ /* 0x040fe400078efcff */
[----:B------:R-:W-:Y:S02]  /*4ee0*/  LEA.HI.X R5, R6, R5, R7, 0x2, P4 ;  /* 0x0000000506057211 */ /* 0x000fe400020f1407 */
[C---:B------:R-:W-:Y:S02]  /*4ef0*/  LOP3.LUT R65, R75.reuse, 0xc0, RZ, 0xfc, !PT ;  /* 0x000000c04b417812 */ /* 0x040fe400078efcff */
[C---:B------:R-:W-:Y:S01]  /*4f00*/  LOP3.LUT R67, R75.reuse, 0xe0, RZ, 0xfc, !PT ;  /* 0x000000e04b437812 */ /* 0x040fe200078efcff */
[----:B------:R-:W-:Y:S01]  /*4f10*/  @!P1 STG.E [R4.64+-0x1f80], R13 ;  /* 0xffe0800d04009986 */ /* 0x000fe2000c101922 */
[----:B------:R-:W-:-:S02]  /*4f20*/  LOP3.LUT R69, R75, 0x100, RZ, 0xfc, !PT ;  /* 0x000001004b457812 */ /* 0x000fc400078efcff */
[----:B------:R-:W-:Y:S01]  /*4f30*/  LOP3.LUT R71, R75, 0x120, RZ, 0xfc, !PT ;  /* 0x000001204b477812 */ /* 0x000fe200078efcff */
[----:B------:R-:W-:Y:S01]  /*4f40*/  @!P2 STG.E [R4.64+-0x1f00], R33 ;  /* 0xffe100210400a986 */ /* 0x000fe2000c101922 */
[-C--:B------:R-:W-:Y:S02]  /*4f50*/  ISETP.GE.AND P1, PT, R61, R8.reuse, PT ;  /* 0x000000083d00720c */ /* 0x080fe40003f26270 */
[-C--:B------:R-:W-:Y:S01]  /*4f60*/  ISETP.GE.AND P2, PT, R63, R8.reuse, PT ;  /* 0x000000083f00720c */ /* 0x080fe20003f46270 */
[----:B------:R-:W-:Y:S01]  /*4f70*/  @!P3 STG.E [R4.64+-0x1e80], R11 ;  /* 0xffe1800b0400b986 */ /* 0x000fe2000c101922 */
[-C--:B------:R-:W-:Y:S02]  /*4f80*/  ISETP.GE.AND P3, PT, R65, R8.reuse, PT ;  /* 0x000000084100720c */ /* 0x080fe40003f66270 */
[-C--:B------:R-:W-:Y:S02]  /*4f90*/  ISETP.GE.AND P4, PT, R67, R8.reuse, PT ;  /* 0x000000084300720c */ /* 0x080fe40003f86270 */
[----:B------:R-:W-:-:S02]  /*4fa0*/  ISETP.GE.AND P5, PT, R69, R8, PT ;  /* 0x000000084500720c */ /* 0x000fc40003fa6270 */
[----:B------:R-:W-:Y:S02]  /*4fb0*/  ISETP.GE.AND P6, PT, R71, R8, PT ;  /* 0x000000084700720c */ /* 0x000fe40003fc6270 */
[C---:B------:R-:W-:Y:S01]  /*4fc0*/  LOP3.LUT R73, R75.reuse, 0x140, RZ, 0xfc, !PT ;  /* 0x000001404b497812 */ /* 0x040fe200078efcff */
[----:B------:R-:W-:Y:S01]  /*4fd0*/  @!P1 STG.E [R4.64+-0x1e00], R35 ;  /* 0xffe2002304009986 */ /* 0x000fe2000c101922 */
[C---:B------:R-:W-:Y:S02]  /*4fe0*/  LOP3.LUT R77, R75.reuse, 0x160, RZ, 0xfc, !PT ;  /* 0x000001604b4d7812 */ /* 0x040fe400078efcff */
[C---:B------:R-:W-:Y:S01]  /*4ff0*/  LOP3.LUT R79, R75.reuse, 0x180, RZ, 0xfc, !PT ;  /* 0x000001804b4f7812 */ /* 0x040fe200078efcff */
[----:B------:R0:W-:Y:S01]  /*5000*/  @!P2 STG.E [R4.64+-0x1d80], R9 ;  /* 0xffe280090400a986 */ /* 0x0001e2000c101922 */
[C---:B------:R-:W-:Y:S02]  /*5010*/  LOP3.LUT R81, R75.reuse, 0x1a0, RZ, 0xfc, !PT ;  /* 0x000001a04b517812 */ /* 0x040fe400078efcff */
[C---:B------:R-:W-:Y:S01]  /*5020*/  LOP3.LUT R83, R75.reuse, 0x1c0, RZ, 0xfc, !PT ;  /* 0x000001c04b537812 */ /* 0x040fe200078efcff */
[----:B------:R1:W-:Y:S01]  /*5030*/  @!P3 STG.E [R4.64+-0x1d00], R37 ;  /* 0xffe300250400b986 */ /* 0x0003e2000c101922 */
[----:B------:R-:W-:-:S02]  /*5040*/  LOP3.LUT R85, R75, 0x1e0, RZ, 0xfc, !PT ;  /* 0x000001e04b557812 */ /* 0x000fc400078efcff */
[-C--:B------:R-:W-:Y:S01]  /*5050*/  ISETP.GE.AND P1, PT, R73, R8.reuse, PT ;  /* 0x000000084900720c */ /* 0x080fe20003f26270 */
[----:B------:R3:W-:Y:S01]  /*5060*/  @!P4 STG.E [R4.64+-0x1c80], R39 ;  /* 0xffe380270400c986 */ /* 0x0007e2000c101922 */
[-C--:B------:R-:W-:Y:S02]  /*5070*/  ISETP.GE.AND P2, PT, R77, R8.reuse, PT ;  /* 0x000000084d00720c */ /* 0x080fe40003f46270 */
[-C--:B------:R-:W-:Y:S01]  /*5080*/  ISETP.GE.AND P3, PT, R79, R8.reuse, PT ;  /* 0x000000084f00720c */ /* 0x080fe20003f66270 */
[----:B------:R-:W-:Y:S01]  /*5090*/  @!P5 STG.E [R4.64+-0x1c00], R41 ;  /* 0xffe400290400d986 */ /* 0x000fe2000c101922 */
[-C--:B------:R-:W-:Y:S02]  /*50a0*/  ISETP.GE.AND P4, PT, R81, R8.reuse, PT ;  /* 0x000000085100720c */ /* 0x080fe40003f86270 */
[-C--:B------:R-:W-:Y:S01]  /*50b0*/  ISETP.GE.AND P5, PT, R83, R8.reuse, PT ;  /* 0x000000085300720c */ /* 0x080fe20003fa6270 */
[----:B------:R-:W-:Y:S01]  /*50c0*/  @!P6 STG.E [R4.64+-0x1b80], R43 ;  /* 0xffe4802b0400e986 */ /* 0x000fe2000c101922 */
[----:B------:R-:W-:-:S02]  /*50d0*/  ISETP.GE.AND P6, PT, R85, R8, PT ;  /* 0x000000085500720c */ /* 0x000fc40003fc6270 */
[----:B------:R-:W-:Y:S01]  /*50e0*/  SHF.L.U32 R6, R123, 0x4, RZ ;  /* 0x000000047b067819 */ /* 0x000fe200000006ff */
[----:B------:R-:W-:Y:S03]  /*50f0*/  @!P1 STG.E [R4.64+-0x1b00], R45 ;  /* 0xffe5002d04009986 */ /* 0x000fe6000c101922 */
[----:B------:R-:W-:Y:S01]  /*5100*/  LOP3.LUT R6, R6, 0xfffffe00, RZ, 0xc0, !PT ;  /* 0xfffffe0006067812 */ /* 0x000fe200078ec0ff */
[----:B------:R-:W-:Y:S03]  /*5110*/  @!P2 STG.E [R4.64+-0x1a80], R47 ;  /* 0xffe5802f0400a986 */ /* 0x000fe6000c101922 */
[----:B------:R-:W-:Y:S01]  /*5120*/  LEA R42, R157, R6, 0x4 ;  /* 0x000000069d2a7211 */ /* 0x000fe200078e20ff */
[----:B------:R-:W-:Y:S03]  /*5130*/  @!P3 STG.E [R4.64+-0x1a00], R49 ;  /* 0xffe600310400b986 */ /* 0x000fe6000c101922 */
[C---:B------:R-:W-:Y:S01]  /*5140*/  IADD3 R7, R42.reuse, 0x1, RZ ;  /* 0x000000012a077810 */ /* 0x040fe20007ffe0ff */
[----:B------:R-:W-:Y:S01]  /*5150*/  @!P4 STG.E [R4.64+-0x1980], R51 ;  /* 0xffe680330400c986 */ /* 0x000fe2000c101922 */
[----:B0-----:R-:W-:-:S02]  /*5160*/  IADD3 R9, R42, 0x2, RZ ;  /* 0x000000022a097810 */ /* 0x001fc40007ffe0ff */
[C---:B------:R-:W-:Y:S01]  /*5170*/  IADD3 R11, R42.reuse, 0x4, RZ ;  /* 0x000000042a0b7810 */ /* 0x040fe20007ffe0ff */
[----:B------:R-:W-:Y:S01]  /*5180*/  @!P5 STG.E [R4.64+-0x1900], R53 ;  /* 0xffe700350400d986 */ /* 0x000fe2000c101922 */
[C---:B------:R-:W-:Y:S02]  /*5190*/  IADD3 R12, R42.reuse, 0x5, RZ ;  /* 0x000000052a0c7810 */ /* 0x040fe40007ffe0ff */
[-C--:B------:R-:W-:Y:S01]  /*51a0*/  LEA.HI.SX32 R8, R7, R42.reuse, 0x1b ;  /* 0x0000002a07087211 */ /* 0x080fe200078fdaff */
[----:B------:R-:W-:Y:S01]  /*51b0*/  @!P6 STG.E [R4.64+-0x1880], R55 ;  /* 0xffe780370400e986 */ /* 0x000fe2000c101922 */
[C---:B------:R-:W-:Y:S02]  /*51c0*/  IADD3 R13, R42.reuse, 0x6, RZ ;  /* 0x000000062a0d7810 */ /* 0x040fe40007ffe0ff */
[----:B------:R-:W-:Y:S01]  /*51d0*/  LEA.HI.SX32 R9, R9, R42, 0x1b ;  /* 0x0000002a09097211 */ /* 0x000fe200078fdaff */
[----:B------:R-:W-:Y:S01]  /*51e0*/  BAR.SYNC.DEFER_BLOCKING 0x0 ;  /* 0x0000000000007b1d */ /* 0x000fe20000010000 */
[----:B------:R-:W-:-:S02]  /*51f0*/  IADD3 R27, R42, 0x7, RZ ;  /* 0x000000072a1b7810 */ /* 0x000fc40007ffe0ff */
[C---:B------:R-:W-:Y:S02]  /*5200*/  IADD3 R32, R42.reuse, 0x8, RZ ;  /* 0x000000082a207810 */ /* 0x040fe40007ffe0ff */
[-C--:B------:R-:W-:Y:S02]  /*5210*/  LEA.HI.SX32 R11, R11, R42.reuse, 0x1b ;  /* 0x0000002a0b0b7211 */ /* 0x080fe400078fdaff */
[----:B------:R-:W-:Y:S02]  /*5220*/  IADD3 R33, R42, 0x9, RZ ;  /* 0x000000092a217810 */ /* 0x000fe40007ffe0ff */
[-C--:B------:R-:W-:Y:S02]  /*5230*/  LEA.HI.SX32 R12, R12, R42.reuse, 0x1b ;  /* 0x0000002a0c0c7211 */ /* 0x080fe400078fdaff */
[----:B------:R-:W-:Y:S02]  /*5240*/  IADD3 R34, R42, 0xa, RZ ;  /* 0x0000000a2a227810 */ /* 0x000fe40007ffe0ff */
[----:B------:R-:W-:-:S02]  /*5250*/  LEA.HI.SX32 R13, R13, R42, 0x1b ;  /* 0x0000002a0d0d7211 */ /* 0x000fc400078fdaff */
[C---:B------:R-:W-:Y:S02]  /*5260*/  IADD3 R35, R42.reuse, 0xb, RZ ;  /* 0x0000000b2a237810 */ /* 0x040fe40007ffe0ff */
[-C--:B------:R-:W-:Y:S02]  /*5270*/  LEA.HI.SX32 R30, R27, R42.reuse, 0x1b ;  /* 0x0000002a1b1e7211 */ /* 0x080fe400078fdaff */
[----:B------:R-:W-:Y:S02]  /*5280*/  IADD3 R36, R42, 0xc, RZ ;  /* 0x0000000c2a247810 */ /* 0x000fe40007ffe0ff */
[-C--:B------:R-:W-:Y:S02]  /*5290*/  LEA.HI.SX32 R27, R32, R42.reuse, 0x1b ;  /* 0x0000002a201b7211 */ /* 0x080fe400078fdaff */
[----:B-1----:R-:W-:Y:S01]  /*52a0*/  IADD3 R37, R42, 0xd, RZ ;  /* 0x0000000d2a257810 */ /* 0x002fe20007ffe0ff */
[----:B------:R-:W-:Y:S01]  /*52b0*/  STS [R74.X4], R14 ;  /* 0x0000000e4a007388 */ /* 0x000fe20000004800 */
[----:B------:R-:W-:-:S02]  /*52c0*/  LEA.HI.SX32 R32, R33, R42, 0x1b ;  /* 0x0000002a21207211 */ /* 0x000fc400078fdaff */
[----:B------:R-:W-:Y:S01]  /*52d0*/  IADD3 R38, R42, 0xe, RZ ;  /* 0x0000000e2a267810 */ /* 0x000fe20007ffe0ff */
[----:B------:R-:W-:Y:S01]  /*52e0*/  STS [R8.X4+0x4], R15 ;  /* 0x0000040f08007388 */ /* 0x000fe20000004800 */
[-C--:B------:R-:W-:Y:S02]  /*52f0*/  LEA.HI.SX32 R33, R34, R42.reuse, 0x1b ;  /* 0x0000002a22217211 */ /* 0x080fe400078fdaff */
[----:B---3--:R-:W-:Y:S01]  /*5300*/  IADD3 R39, R42, 0xf, RZ ;  /* 0x0000000f2a277810 */ /* 0x008fe20007ffe0ff */
[----:B------:R-:W-:Y:S01]  /*5310*/  STS [R9.X4+0x8], R16 ;  /* 0x0000081009007388 */ /* 0x000fe20000004800 */
[-C--:B------:R-:W-:Y:S02]  /*5320*/  LEA.HI.SX32 R34, R35, R42.reuse, 0x1b ;  /* 0x0000002a23227211 */ /* 0x080fe400078fdaff */
[-C--:B------:R-:W-:Y:S02]  /*5330*/  LEA.HI.SX32 R35, R36, R42.reuse, 0x1b ;  /* 0x0000002a24237211 */ /* 0x080fe400078fdaff */
[----:B------:R-:W-:-:S02]  /*5340*/  LEA.HI.SX32 R37, R37, R42, 0x1b ;  /* 0x0000002a25257211 */ /* 0x000fc400078fdaff */
[-C--:B------:R-:W-:Y:S02]  /*5350*/  LEA.HI.SX32 R38, R38, R42.reuse, 0x1b ;  /* 0x0000002a26267211 */ /* 0x080fe400078fdaff */
[----:B------:R-:W-:Y:S01]  /*5360*/  LEA.HI.SX32 R36, R39, R42, 0x1b ;  /* 0x0000002a27247211 */ /* 0x000fe200078fdaff */
[----:B--2---:R-:W-:Y:S01]  /*5370*/  FADD.FTZ R6, R14, R10 ;  /* 0x0000000a0e067221 */ /* 0x004fe20000010000 */
[----:B------:R-:W-:-:S03]  /*5380*/  IADD3 R10, R42, 0x3, RZ ;  /* 0x000000032a0a7810 */ /* 0x000fc60007ffe0ff */
[----:B------:R-:W-:Y:S01]  /*5390*/  FADD.FTZ R7, R6, R15 ;  /* 0x0000000f06077221 */ /* 0x000fe20000010000 */
[----:B------:R-:W-:-:S03]  /*53a0*/  LEA.HI.SX32 R10, R10, R42, 0x1b ;  /* 0x0000002a0a0a7211 */ /* 0x000fc600078fdaff */
[----:B------:R-:W-:Y:S02]  /*53b0*/  FADD.FTZ R6, R7, R16 ;  /* 0x0000001007067221 */ /* 0x000fe40000010000 */
[----:B------:R-:W-:Y:S02]  /*53c0*/  STS [R10.X4+0xc], R17 ;  /* 0x00000c110a007388 */ /* 0x000fe40000004800 */
[----:B------:R-:W-:Y:S02]  /*53d0*/  FADD.FTZ R7, R6, R17 ;  /* 0x0000001106077221 */ /* 0x000fe40000010000 */
[----:B------:R-:W-:Y:S02]  /*53e0*/  STS [R11.X4+0x10], R18 ;  /* 0x000010120b007388 */ /* 0x000fe40000004800 */
[----:B------:R-:W-:Y:S02]  /*53f0*/  FADD.FTZ R6, R7, R18 ;  /* 0x0000001207067221 */ /* 0x000fe40000010000 */
[----:B------:R0:W-:Y:S04]  /*5400*/  STS [R12.X4+0x14], R19 ;  /* 0x000014130c007388 */ /* 0x0001e80000004800 */
[----:B------:R1:W-:Y:S04]  /*5410*/  STS [R13.X4+0x18], R20 ;  /* 0x000018140d007388 */ /* 0x0003e80000004800 */
[----:B------:R2:W-:Y:S01]  /*5420*/  STS [R30.X4+0x1c], R21 ;  /* 0x00001c151e007388 */ /* 0x0005e20000004800 */
[----:B0-----:R-:W-:Y:S01]  /*5430*/  FADD.FTZ R19, R6, R19 ;  /* 0x0000001306137221 */ /* 0x001fe20000010000 */
[----:B------:R-:W-:-:S02]  /*5440*/  IADD3 R6, P1, R75, -0x7e0, RZ ;  /* 0xfffff8204b067810 */ /* 0x000fc40007f3e0ff */
[----:B------:R0:W-:Y:S01]  /*5450*/  STS [R27.X4+0x20], R22 ;  /* 0x000020161b007388 */ /* 0x0001e20000004800 */
[----:B-1----:R-:W-:Y:S01]  /*5460*/  FADD.FTZ R20, R19, R20 ;  /* 0x0000001413147221 */ /* 0x002fe20000010000 */
[----:B------:R-:W-:Y:S02]  /*5470*/  IADD3.X R19, R40, -0x1, RZ, P1, !PT ;  /* 0xffffffff28137810 */ /* 0x000fe40000ffe4ff */
[----:B------:R1:W-:Y:S01]  /*5480*/  STS [R32.X4+0x24], R23 ;  /* 0x0000241720007388 */ /* 0x0003e20000004800 */
[----:B--2---:R-:W-:-:S03]  /*5490*/  FADD.FTZ R21, R20, R21 ;  /* 0x0000001514157221 */ /* 0x004fc60000010000 */
[----:B------:R2:W-:Y:S01]  /*54a0*/  STS [R33.X4+0x28], R24 ;  /* 0x0000281821007388 */ /* 0x0005e20000004800 */
[----:B0-----:R-:W-:-:S03]  /*54b0*/  FADD.FTZ R22, R21, R22 ;  /* 0x0000001615167221 */ /* 0x001fc60000010000 */
[----:B------:R0:W-:Y:S01]  /*54c0*/  STS [R34.X4+0x2c], R25 ;  /* 0x00002c1922007388 */ /* 0x0001e20000004800 */
[----:B-1----:R-:W-:-:S03]  /*54d0*/  FADD.FTZ R23, R22, R23 ;  /* 0x0000001716177221 */ /* 0x002fc60000010000 */
[----:B------:R-:W-:Y:S01]  /*54e0*/  STS [R35.X4+0x30], R26 ;  /* 0x0000301a23007388 */ /* 0x000fe20000004800 */
[----:B--2---:R-:W-:-:S03]  /*54f0*/  FADD.FTZ R24, R23, R24 ;  /* 0x0000001817187221 */ /* 0x004fc60000010000 */
[----:B------:R1:W-:Y:S01]  /*5500*/  STS [R37.X4+0x34], R28 ;  /* 0x0000341c25007388 */ /* 0x0003e20000004800 */
[----:B0-----:R-:W-:-:S03]  /*5510*/  FADD.FTZ R25, R24, R25 ;  /* 0x0000001918197221 */ /* 0x001fc60000010000 */
[----:B------:R-:W-:Y:S01]  /*5520*/  STS [R38.X4+0x38], R29 ;  /* 0x0000381d26007388 */ /* 0x000fe20000004800 */
[----:B------:R-:W-:-:S03]  /*5530*/  FADD.FTZ R25, R25, R26 ;  /* 0x0000001a19197221 */ /* 0x000fc60000010000 */
[----:B------:R-:W-:Y:S01]  /*5540*/  STS [R36.X4+0x3c], R31 ;  /* 0x00003c1f24007388 */ /* 0x000fe20000004800 */
[----:B------:R-:W-:-:S06]  /*5550*/  NOP ;  /* 0x0000000000007918 */ /* 0x000fcc0000000000 */
[----:B------:R-:W-:Y:S01]  /*5560*/  LDS R7, [R90.X4] ;  /* 0x000000005a077984 */ /* 0x000fe20000004800 */
[----:B-1----:R-:W-:-:S03]  /*5570*/  FADD.FTZ R28, R25, R28 ;  /* 0x0000001c191c7221 */ /* 0x002fc60000010000 */
[----:B------:R-:W-:Y:S01]  /*5580*/  LDS R9, [R89.X4+0x80] ;  /* 0x0000800059097984 */ /* 0x000fe20000004800 */
[----:B------:R-:W-:-:S03]  /*5590*/  FADD.FTZ R28, R28, R29 ;  /* 0x0000001d1c1c7221 */ /* 0x000fc60000010000 */
[----:B------:R-:W-:Y:S01]  /*55a0*/  LDS R11, [R88.X4+0x100] ;  /* 0x00010000580b7984 */ /* 0x000fe20000004800 */
[----:B------:R-:W-:-:S03]  /*55b0*/  FADD.FTZ R4, R28, R31 ;  /* 0x0000001f1c047221 */ /* 0x000fc60000010000 */
        /* <DEDUP_REMOVED lines=15> */
[----:B------:R-:W-:Y:S04]  /*56b0*/  STL [R1+0x28], R4 ;  /* 0x0000280401007387 */ /* 0x000fe80000100800 */
[----:B------:R-:W0:Y:S02]  /*56c0*/  LDS R8, [0x2100] ;  /* 0x00210000ff087984 */ /* 0x000e240000000800 */
[----:B0-----:R-:W-:-:S13]  /*56d0*/  ISETP.GE.AND P0, PT, R75, R8, PT ;  /* 0x000000084b00720c */ /* 0x001fda0003f06270 */
[----:B------:R-:W-:Y:S05]  /*56e0*/  @P0 BRA `(.L_x_21) ;  /* 0x000000c000000947 */ /* 0x000fea0003800000 */
[----:B------:R-:W-:Y:S01]  /*56f0*/  MOV R5, UR36 ;  /* 0x0000002400057c02 */ /* 0x000fe20008000f00 */
[----:B------:R-:W-:Y:S02]  /*5700*/  ULDC.64 UR26, c[0x0][0x300] ;  /* 0x0000c000001a7ab9 */ /* 0x000fe40000000a00 */
[----:B------:R-:W-:Y:S02]  /*5710*/  UIMAD UR26, UR15, UR26, URZ ;  /* 0x0000001a0f1a72a4 */ /* 0x000fe4000f8e023f */
[----:B------:R-:W-:Y:S01]  /*5720*/  IMAD.WIDE.U32 R2, R5, c[0x0][0x2f8], R2 ;  /* 0x0000be0005027a25 */ /* 0x000fe200078e0002 */
[----:B------:R-:W-:Y:S01]  /*5730*/  MOV R5, UR14 ;  /* 0x0000000e00057c02 */ /* 0x000fe20008000f00 */
[----:B------:R-:W-:-:S03]  /*5740*/  UIMAD UR26, UR14, UR27, UR26 ;  /* 0x0000001b0e1a72a4 */ /* 0x000fc6000f8e021a */
[----:B------:R-:W-:-:S05]  /*5750*/  IADD3 R3, R3, UR29, RZ ;  /* 0x0000001d03037c10 */ /* 0x000fca000fffe0ff */
[----:B------:R-:W-:-:S05]  /*5760*/  IMAD.WIDE.U32 R2, R5, c[0x0][0x300], R2 ;  /* 0x0000c00005027a25 */ /* 0x000fca00078e0002 */
[----:B------:R-:W-:Y:S02]  /*5770*/  IADD3 R3, R3, UR26, RZ ;  /* 0x0000001a03037c10 */ /* 0x000fe4000fffe0ff */
[----:B------:R-:W-:-:S04]  /*5780*/  LEA R4, P0, R2, c[0x0][0x340], 0x2 ;  /* 0x0000d00002047a11 */ /* 0x000fc800078010ff */
[----:B------:R-:W-:-:S05]  /*5790*/  LEA.HI.X R5, R2, c[0x0][0x344], R3, 0x2, P0 ;  /* 0x0000d10002057a11 */ /* 0x000fca00000f1403 */
[----:B------:R0:W-:Y:S04]  /*57a0*/  STG.E [R4.64], R7 ;  /* 0x0000000704007986 */ /* 0x0001e8000c101922 */
.L_x_21:
[----:B------:R-:W-:Y:S05]  /*57b0*/  BSYNC B0 ;  /* 0x0000000000007941 */ /* 0x000fea0003800000 */
.L_x_20:
[----:B------:R-:W-:Y:S01]  /*57c0*/  ULDC.64 UR26, c[0x0][0x300] ;  /* 0x0000c000001a7ab9 */ /* 0x000fe20000000a00 */
[C---:B------:R-:W-:Y:S01]  /*57d0*/  LEA R2, P0, R6.reuse, c[0x0][0x340], 0x2 ;  /* 0x0000d00006027a11 */ /* 0x040fe200078010ff */
[----:B------:R-:W-:Y:S01]  /*57e0*/  UMOV UR17, UR25 ;  /* 0x0000001900117c82 */ /* 0x000fe20008000000 */
[-C--:B------:R-:W-:Y:S01]  /*57f0*/  ISETP.GE.AND P3, PT, R57, R8.reuse, PT ;  /* 0x000000083900720c */ /* 0x080fe20003f66270 */
[----:B------:R-:W-:Y:S01]  /*5800*/  UIMAD.WIDE.U32 UR16, UR14, UR26, UR16 ;  /* 0x0000001a0e1072a5 */ /* 0x000fe2000f8e0010 */
[----:B------:R-:W-:Y:S01]  /*5810*/  LEA.HI.X R3, R6, c[0x0][0x344], R19, 0x2, P0 ;  /* 0x0000d10006037a11 */ /* 0x000fe200000f1413 */
[----:B------:R-:W-:Y:S01]  /*5820*/  UIMAD UR25, UR15, UR26, URZ ;  /* 0x0000001a0f1972a4 */ /* 0x000fe2000f8e023f */
[-C--:B------:R-:W-:Y:S01]  /*5830*/  ISETP.GE.AND P4, PT, R59, R8.reuse, PT ;  /* 0x000000083b00720c */ /* 0x080fe20003f86270 */
[----:B------:R-:W-:Y:S01]  /*5840*/  UIADD3 UR7, UP0, UR7, UR16, URZ ;  /* 0x0000001007077290 */ /* 0x000fe2000ff1e03f */
[-C--:B------:R-:W-:Y:S01]  /*5850*/  ISETP.GE.AND P5, PT, R0, R8.reuse, PT ;  /* 0x000000080000720c */ /* 0x080fe20003fa6270 */
[----:B------:R-:W-:Y:S01]  /*5860*/  UIMAD UR16, UR14, UR27, UR25 ;  /* 0x0000001b0e1072a4 */ /* 0x000fe2000f8e0219 */
[-C--:B------:R-:W-:Y:S01]  /*5870*/  ISETP.GE.AND P6, PT, R61, R8.reuse, PT ;  /* 0x000000083d00720c */ /* 0x080fe20003fc6270 */
[----:B------:R-:W-:Y:S01]  /*5880*/  UIADD3 UR24, UP1, UR24, -0x2000, URZ ;  /* 0xffffe00018187890 */ /* 0x000fe2000ff3e03f */
[-C--:B------:R-:W-:Y:S01]  /*5890*/  ISETP.GE.AND P1, PT, R65, R8.reuse, PT ;  /* 0x000000084100720c */ /* 0x080fe20003f26270 */
[----:B------:R-:W-:Y:S01]  /*58a0*/  UIADD3.X UR16, UR28, UR16, UR17, UP0, !UPT ;  /* 0x000000101c107290 */ /* 0x000fe200087fe411 */
[----:B0-----:R-:W-:Y:S01]  /*58b0*/  MOV R4, UR7 ;  /* 0x0000000700047c02 */ /* 0x001fe20008000f00 */
[----:B------:R-:W-:Y:S01]  /*58c0*/  UISETP.GT.AND UP0, UPT, UR18, 0x1, UPT ;  /* 0x000000011200788c */ /* 0x000fe2000bf04270 */
[----:B------:R-:W-:Y:S01]  /*58d0*/  ISETP.GE.AND P2, PT, R67, R8, PT ;  /* 0x000000084300720c */ /* 0x000fe20003f46270 */
[----:B------:R-:W-:Y:S01]  /*58e0*/  UIADD3 UR20, UP2, UR20, -0x2000, URZ ;  /* 0xffffe00014147890 */ /* 0x000fe2000ff5e03f */
[----:B------:R-:W-:Y:S01]  /*58f0*/  LEA R2, P0, R4, R2, 0x2 ;  /* 0x0000000204027211 */ /* 0x000fe200078010ff */
[----:B------:R-:W-:Y:S01]  /*5900*/  UIADD3 UR22, UP3, UR22, -0x2000, URZ ;  /* 0xffffe00016167890 */ /* 0x000fe2000ff7e03f */
[----:B------:R-:W-:Y:S01]  /*5910*/  MOV R5, UR16 ;  /* 0x0000001000057c02 */ /* 0x000fe20008000f00 */
[----:B------:R-:W-:-:S02]  /*5920*/  UIADD3 UR6, UR6, 0x1, URZ ;  /* 0x0000000106067890 */ /* 0x000fc4000fffe03f */
[----:B------:R-:W-:Y:S01]  /*5930*/  UIADD3.X UR23, UR23, -0x1, URZ, UP1, !UPT ;  /* 0xffffffff17177890 */ /* 0x000fe20008ffe43f */
[----:B------:R-:W-:Y:S01]  /*5940*/  LEA.HI.X R3, R4, R3, R5, 0x2, P0 ;  /* 0x0000000304037211 */ /* 0x000fe200000f1405 */
[----:B------:R-:W-:Y:S01]  /*5950*/  UIADD3.X UR19, UR19, -0x1, URZ, UP2, !UPT ;  /* 0xffffffff13137890 */ /* 0x000fe200097fe43f */
[-C--:B------:R-:W-:Y:S01]  /*5960*/  ISETP.GE.AND P0, PT, R63, R8.reuse, PT ;  /* 0x000000083f00720c */ /* 0x080fe20003f06270 */
[----:B------:R-:W-:Y:S02]  /*5970*/  UIADD3.X UR21, UR21, -0x1, URZ, UP3, !UPT ;  /* 0xffffffff15157890 */ /* 0x000fe40009ffe43f */
[----:B------:R0:W-:Y:S01]  /*5980*/  @!P3 STG.E [R2.64], R9 ;  /* 0x000000090200b986 */ /* 0x0001e2000c101922 */
[----:B------:R-:W-:-:S03]  /*5990*/  ISETP.GE.AND P3, PT, R69, R8, PT ;  /* 0x000000084500720c */ /* 0x000fc60003f66270 */
[----:B------:R0:W-:Y:S01]  /*59a0*/  @!P4 STG.E [R2.64+0x80], R11 ;  /* 0x0000800b0200c986 */ /* 0x0001e2000c101922 */
        /* <DEDUP_REMOVED lines=13> */
[----:B------:R0:W-:Y:S04]  /*5a80*/  @!P4 STG.E [R2.64+0x400], R37 ;  /* 0x000400250200c986 */ /* 0x0001e8000c101922 */
[----:B------:R0:W-:Y:S04]  /*5a90*/  @!P5 STG.E [R2.64+0x480], R165 ;  /* 0x000480a50200d986 */ /* 0x0001e8000c101922 */
[----:B------:R0:W-:Y:S04]  /*5aa0*/  @!P6 STG.E [R2.64+0x500], R39 ;  /* 0x000500270200e986 */ /* 0x0001e8000c101922 */
[----:B------:R0:W-:Y:S04]  /*5ab0*/  @!P1 STG.E [R2.64+0x600], R41 ;  /* 0x0006002902009986 */ /* 0x0001e8000c101922 */
[----:B------:R0:W-:Y:S04]  /*5ac0*/  @!P2 STG.E [R2.64+0x680], R161 ;  /* 0x000680a10200a986 */ /* 0x0001e8000c101922 */
[----:B------:R0:W-:Y:S04]  /*5ad0*/  @!P3 STG.E [R2.64+0x700], R43 ;  /* 0x0007002b0200b986 */ /* 0x0001e8000c101922 */
[----:B------:R0:W-:Y:S01]  /*5ae0*/  @!P0 STG.E [R2.64+0x580], R163 ;  /* 0x000580a302008986 */ /* 0x0001e2000c101922 */
[----:B------:R-:W-:-:S13]  /*5af0*/  PLOP3.LUT P0, PT, PT, PT, UP0, 0x80, 0x0 ;  /* 0x000000000000781c */ /* 0x000fda0003f0f008 */
[----:B0-----:R-:W-:Y:S01]  /*5b00*/  @!P0 CALL.REL.NOINC `(.L_x_0) ;  /* 0x0000001000008944 */ /* 0x001fe20003c00000 */
[----:B------:R-:W-:Y:S05]  /*5b10*/  BRA `(.L_x_22) ;  /* 0xffffac5000007947 */ /* 0x000fea000383ffff */
.L_x_0:
[----:B------:R-:W-:Y:S02]  /*5b20*/  ISETP.NE.U32.AND P0, PT, RZ, c[0x0][0x328], PT ;  /* 0x0000ca00ff007a0c */ /* 0x000fe40003f05070 */
[----:B------:R-:W-:Y:S02]  /*5b30*/  ISETP.NE.U32.AND P2, PT, RZ, c[0x0][0x348], PT ;  /* 0x0000d200ff007a0c */ /* 0x000fe40003f45070 */
[----:B------:R-:W-:Y:S02]  /*5b40*/  ISETP.NE.AND.EX P1, PT, RZ, c[0x0][0x32c], PT, P0 ;  /* 0x0000cb00ff007a0c */ /* 0x000fe40003f25300 */
[----:B------:R-:W-:-:S11]  /*5b50*/  ISETP.NE.AND.EX P0, PT, RZ, c[0x0][0x34c], PT, P2 ;  /* 0x0000d300ff007a0c */ /* 0x000fd60003f05320 */
[----:B------:R-:W-:Y:S05]  /*5b60*/  @!P1 BRA `(.L_x_23) ;  /* 0x000001f000009947 */ /* 0x000fea0003800000 */
[----:B0-----:R-:W3:Y:S01]  /*5b70*/  LDL.LU R2, [R1+0x2c] ;  /* 0x00002c0001027983 */ /* 0x001ee20000300800 */
[----:B------:R-:W-:Y:S03]  /*5b80*/  BSSY B0, `(.L_x_23) ;  /* 0x000001d000007945 */ /* 0x000fe60003800000 */
[----:B------:R-:W0:Y:S04]  /*5b90*/  S2R R6, SR_LANEID ;  /* 0x0000000000067919 */ /* 0x000e280000000000 */
[----:B------:R-:W4:Y:S01]  /*5ba0*/  S2R R7, SR_TID.X ;  /* 0x0000000000077919 */ /* 0x000f220000002100 */
[----:B0-----:R-:W-:-:S13]  /*5bb0*/  ISETP.NE.AND P2, PT, R6, RZ, PT ;  /* 0x000000ff0600720c */ /* 0x001fda0003f45270 */
[----:B----4-:R-:W-:-:S04]  /*5bc0*/  @!P2 SHF.R.S32.HI R6, RZ, 0x1f, R7 ;  /* 0x0000001fff06a819 */ /* 0x010fc80000011407 */
[----:B------:R-:W-:-:S04]  /*5bd0*/  @!P2 LEA.HI R6, R6, R7, RZ, 0x5 ;  /* 0x000000070606a211 */ /* 0x000fc800078f28ff */
[----:B------:R-:W-:Y:S01]  /*5be0*/  @!P2 SHF.R.S32.HI R9, RZ, 0x5, R6 ;  /* 0x00000005ff09a819 */ /* 0x000fe20000011406 */
[----:B---3--:R-:W0:Y:S02]  /*5bf0*/  SHFL.DOWN P1, R0, R2, 0x1, 0x1f ;  /* 0x08201f0002007f89 */ /* 0x008e240000020000 */
[----:B0-----:R-:W-:-:S05]  /*5c00*/  @P1 FADD R0, R0, R2 ;  /* 0x0000000200001221 */ /* 0x001fca0000000000 */
[----:B------:R-:W0:Y:S02]  /*5c10*/  SHFL.DOWN P1, R3, R0, 0x2, 0x1f ;  /* 0x08401f0000037f89 */ /* 0x000e240000020000 */
[----:B0-----:R-:W-:-:S05]  /*5c20*/  @P1 FADD R3, R0, R3 ;  /* 0x0000000300031221 */ /* 0x001fca0000000000 */
[----:B------:R-:W0:Y:S02]  /*5c30*/  SHFL.DOWN P1, R2, R3, 0x4, 0x1f ;  /* 0x08801f0003027f89 */ /* 0x000e240000020000 */
[----:B0-----:R-:W-:-:S05]  /*5c40*/  @P1 FADD R2, R3, R2 ;  /* 0x0000000203021221 */ /* 0x001fca0000000000 */
[----:B------:R-:W0:Y:S02]  /*5c50*/  SHFL.DOWN P1, R5, R2, 0x8, 0x1f ;  /* 0x09001f0002057f89 */ /* 0x000e240000020000 */
[----:B0-----:R-:W-:-:S05]  /*5c60*/  @P1 FADD R5, R2, R5 ;  /* 0x0000000502051221 */ /* 0x001fca0000000000 */
[----:B------:R-:W0:Y:S02]  /*5c70*/  SHFL.DOWN P1, R4, R5, 0x10, 0x1f ;  /* 0x0a001f0005047f89 */ /* 0x000e240000020000 */
[----:B0-----:R-:W-:Y:S01]  /*5c80*/  @P1 FADD R4, R5, R4 ;  /* 0x0000000405041221 */ /* 0x001fe20000000000 */
[----:B------:R-:W-:-:S04]  /*5c90*/  ISETP.NE.AND P1, PT, R7, RZ, PT ;  /* 0x000000ff0700720c */ /* 0x000fc80003f25270 */
[----:B------:R0:W-:Y:S04]  /*5ca0*/  @!P2 STS [R9.X4+0x2114], R4 ;  /* 0x002114040900a388 */ /* 0x0001e80000004800 */
[----:B------:R-:W-:Y:S06]  /*5cb0*/  BAR.SYNC.DEFER_BLOCKING 0x0 ;  /* 0x0000000000007b1d */ /* 0x000fec0000010000 */
[----:B------:R-:W-:Y:S05]  /*5cc0*/  @P1 BRA `(.L_x_24) ;  /* 0x0000008000001947 */ /* 0x000fea0003800000 */
[----:B0-----:R-:W0:Y:S04]  /*5cd0*/  @!P1 LDS.64 R2, [0x2118] ;  /* 0x00211800ff029984 */ /* 0x001e280000000a00 */
[----:B------:R-:W3:Y:S01]  /*5ce0*/  @!P1 LDS R5, [0x2120] ;  /* 0x00212000ff059984 */ /* 0x000ee20000000800 */
[----:B0-----:R-:W-:-:S04]  /*5cf0*/  @!P1 FADD.FTZ R2, R4, R2 ;  /* 0x0000000204029221 */ /* 0x001fc80000010000 */
[----:B------:R-:W-:Y:S01]  /*5d00*/  @!P1 FADD.FTZ R0, R3, R2 ;  /* 0x0000000203009221 */ /* 0x000fe20000010000 */
[----:B------:R-:W-:Y:S02]  /*5d10*/  MOV R2, UR8 ;  /* 0x0000000800027c02 */ /* 0x000fe40008000f00 */
[----:B------:R-:W-:Y:S01]  /*5d20*/  MOV R3, UR9 ;  /* 0x0000000900037c02 */ /* 0x000fe20008000f00 */
[----:B---3--:R-:W-:-:S05]  /*5d30*/  @!P1 FADD.FTZ R4, R0, R5 ;  /* 0x0000000500049221 */ /* 0x008fca0000010000 */
[----:B------:R0:W-:Y:S02]  /*5d40*/  RED.E.ADD.F32.FTZ.RN.STRONG.GPU [R2.64], R4 ;  /* 0x000000040200798e */ /* 0x0001e4000c10e7a2 */
.L_x_24:
[----:B0-----:R-:W-:Y:S05]  /*5d50*/  BSYNC B0 ;  /* 0x0000000000007941 */ /* 0x001fea0003800000 */
.L_x_23:
[----:B------:R-:W-:Y:S01]  /*5d60*/  BSSY B0, `(.L_x_25) ;  /* 0x0000023000007945 */ /* 0x000fe20003800000 */
[----:B------:R-:W-:Y:S05]  /*5d70*/  @!P0 BRA `(.L_x_26) ;  /* 0x0000020000008947 */ /* 0x000fea0003800000 */
[----:B0-----:R-:W3:Y:S04]  /*5d80*/  LDL.LU R2, [R1+0x28] ;  /* 0x0000280001027983 */ /* 0x001ee80000300800 */
[----:B------:R-:W0:Y:S04]  /*5d90*/  S2R R6, SR_LANEID ;  /* 0x0000000000067919 */ /* 0x000e280000000000 */
[----:B------:R-:W4:Y:S04]  /*5da0*/  S2R R13, SR_TID.X ;  /* 0x00000000000d7919 */ /* 0x000f280000002100 */
[----:B------:R-:W-:Y:S01]  /*5db0*/  BAR.SYNC.DEFER_BLOCKING 0x0 ;  /* 0x0000000000007b1d */ /* 0x000fe20000010000 */
        /* <DEDUP_REMOVED lines=25> */
[----:B------:R0:W-:Y:S01]  /*5f50*/  RED.E.ADD.F32.FTZ.RN.STRONG.GPU [R2.64], R4 ;  /* 0x000000040200798e */ /* 0x0001e2000c10e7a2 */
[----:B------:R-:W-:Y:S01]  /*5f60*/  HFMA2.MMA R13, -RZ, RZ, 0, 0 ;  /* 0x00000000ff0d7435 */ /* 0x000fe200000001ff */
[----:B------:R-:W-:Y:S05]  /*5f70*/  BRA `(.L_x_27) ;  /* 0x0000001000007947 */ /* 0x000fea0003800000 */
.L_x_26:
[----:B------:R-:W3:Y:S02]  /*5f80*/  S2R R13, SR_TID.X ;  /* 0x00000000000d7919 */ /* 0x000ee40000002100 */
.L_x_27:
[----:B0-----:R-:W-:Y:S05]  /*5f90*/  BSYNC B0 ;  /* 0x0000000000007941 */ /* 0x001fea0003800000 */
.L_x_25:
[----:B---3--:R-:W-:-:S13]  /*5fa0*/  ISETP.GE.AND P0, PT, R13, c[0x0][0x16c], PT ;  /* 0x00005b000d007a0c */ /* 0x008fda0003f06270 */
[----:B------:R-:W-:Y:S05]  /*5fb0*/  @P0 EXIT ;  /* 0x000000000000094d */ /* 0x000fea0003800000 */
[----:B------:R-:W-:Y:S01]  /*5fc0*/  ULDC.64 UR8, c[0x0][0x2c8] ;  /* 0x0000b20000087ab9 */ /* 0x000fe20000000a00 */
[----:B------:R-:W-:Y:S01]  /*5fd0*/  BSSY B0, `(.L_x_28) ;  /* 0x0000059000007945 */ /* 0x000fe20003800000 */
[----:B------:R-:W-:Y:S02]  /*5fe0*/  UIMAD UR6, UR15, UR8, URZ ;  /* 0x000000080f0672a4 */ /* 0x000fe4000f8e023f */
[----:B------:R-:W-:Y:S02]  /*5ff0*/  ULDC.64 UR16, c[0x0][0x288] ;  /* 0x0000a20000107ab9 */ /* 0x000fe40000000a00 */
[----:B-12---:R-:W-:Y:S02]  /*6000*/  UIMAD.WIDE.U32 UR4, UR14, UR8, URZ ;  /* 0x000000080e0472a5 */ /* 0x006fe4000f8e003f */
[----:B------:R-:W-:Y:S02]  /*6010*/  UIMAD UR8, UR15, UR16, URZ ;  /* 0x000000100f0872a4 */ /* 0x000fe4000f8e023f */
[----:B------:R-:W-:-:S02]  /*6020*/  ULDC.64 UR10, c[0x0][0x2a8] ;  /* 0x0000aa00000a7ab9 */ /* 0x000fc40000000a00 */
[----:B------:R-:W-:Y:S02]  /*6030*/  UIMAD UR12, UR14, UR9, UR6 ;  /* 0x000000090e0c72a4 */ /* 0x000fe4000f8e0206 */
[----:B------:R-:W-:Y:S02]  /*6040*/  UIMAD UR6, UR15, UR10, URZ ;  /* 0x0000000a0f0672a4 */ /* 0x000fe4000f8e023f */
[----:B------:R-:W-:Y:S02]  /*6050*/  UIMAD.WIDE.U32 UR18, UR14, UR10, URZ ;  /* 0x0000000a0e1272a5 */ /* 0x000fe4000f8e003f */
[----:B------:R-:W-:Y:S02]  /*6060*/  UIMAD UR10, UR14, UR17, UR8 ;  /* 0x000000110e0a72a4 */ /* 0x000fe4000f8e0208 */
[----:B------:R-:W-:Y:S02]  /*6070*/  UIMAD UR11, UR14, UR11, UR6 ;  /* 0x0000000b0e0b72a4 */ /* 0x000fe4000f8e0206 */
[----:B------:R-:W-:-:S02]  /*6080*/  ULDC.64 UR8, c[0x0][0x198] ;  /* 0x0000660000087ab9 */ /* 0x000fc40000000a00 */
[----:B------:R-:W-:Y:S02]  /*6090*/  UIMAD.WIDE.U32 UR6, UR14, UR16, URZ ;  /* 0x000000100e0672a5 */ /* 0x000fe4000f8e003f */
[----:B------:R-:W-:Y:S02]  /*60a0*/  UIMAD.WIDE.U32 UR20, UR14, UR8, URZ ;  /* 0x000000080e1472a5 */ /* 0x000fe4000f8e003f */
[----:B------:R-:W-:Y:S02]  /*60b0*/  ULDC.64 UR16, c[0x0][0x1b8] ;  /* 0x00006e0000107ab9 */ /* 0x000fe40000000a00 */
[----:B------:R-:W-:Y:S02]  /*60c0*/  UIMAD UR8, UR15, UR8, URZ ;  /* 0x000000080f0872a4 */ /* 0x000fe4000f8e023f */
[----:B------:R-:W-:Y:S02]  /*60d0*/  UIMAD UR15, UR15, UR16, URZ ;  /* 0x000000100f0f72a4 */ /* 0x000fe4000f8e023f */
[----:B------:R-:W-:-:S02]  /*60e0*/  UIMAD UR13, UR14, UR9, UR8 ;  /* 0x000000090e0d72a4 */ /* 0x000fc4000f8e0208 */
[----:B------:R-:W-:Y:S02]  /*60f0*/  UIMAD.WIDE.U32 UR8, UR14, UR16, URZ ;  /* 0x000000100e0872a5 */ /* 0x000fe4000f8e003f */
[----:B------:R-:W-:Y:S02]  /*6100*/  UIMAD UR15, UR14, UR17, UR15 ;  /* 0x000000110e0f72a4 */ /* 0x000fe4000f8e020f */
[----:B------:R-:W-:Y:S02]  /*6110*/  UIADD3 UR12, UR5, UR12, URZ ;  /* 0x0000000c050c7290 */ /* 0x000fe4000fffe03f */
[----:B------:R-:W-:Y:S02]  /*6120*/  UIADD3 UR11, UR19, UR11, URZ ;  /* 0x0000000b130b7290 */ /* 0x000fe4000fffe03f */
[----:B------:R-:W-:Y:S02]  /*6130*/  UIADD3 UR10, UR7, UR10, URZ ;  /* 0x0000000a070a7290 */ /* 0x000fe4000fffe03f */
[----:B------:R-:W-:-:S02]  /*6140*/  UIADD3 UR13, UR21, UR13, URZ ;  /* 0x0000000d150d7290 */ /* 0x000fc4000fffe03f */
[----:B------:R-:W-:Y:S02]  /*6150*/  UIADD3 UR15, UR9, UR15, URZ ;  /* 0x0000000f090f7290 */ /* 0x000fe4000fffe03f */
.L_x_29:
[----:B0-----:R-:W0:Y:S01]  /*6160*/  LDS R15, [R13.X4+0x3d60] ;  /* 0x003d60000d0f7984 */ /* 0x001e220000004800 */
[----:B------:R-:W-:Y:S02]  /*6170*/  SHF.R.S32.HI R12, RZ, 0x1f, R13 ;  /* 0x0000001fff0c7819 */ /* 0x000fe4000001140d */
[----:B------:R-:W-:Y:S01]  /*6180*/  MOV R4, UR6 ;  /* 0x0000000600047c02 */ /* 0x000fe20008000f00 */
[----:B------:R-:W1:Y:S01]  /*6190*/  LDS R17, [R13.X4+0x4160] ;  /* 0x004160000d117984 */ /* 0x000e620000004800 */
[----:B------:R-:W-:Y:S01]  /*61a0*/  MOV R8, UR8 ;  /* 0x0000000800087c02 */ /* 0x000fe20008000f00 */
[C---:B------:R-:W-:Y:S01]  /*61b0*/  IMAD R0, R12.reuse, c[0x0][0x290], RZ ;  /* 0x0000a4000c007a24 */ /* 0x040fe200078e02ff */
[----:B------:R-:W-:Y:S02]  /*61c0*/  MOV R3, UR10 ;  /* 0x0000000a00037c02 */ /* 0x000fe40008000f00 */
[----:B------:R-:W-:Y:S01]  /*61d0*/  MOV R2, R4 ;  /* 0x0000000400027202 */ /* 0x000fe20000000f00 */
[----:B------:R-:W-:Y:S01]  /*61e0*/  IMAD R4, R12, c[0x0][0x1c0], RZ ;  /* 0x000070000c047a24 */ /* 0x000fe200078e02ff */
[----:B------:R-:W-:-:S02]  /*61f0*/  MOV R7, UR15 ;  /* 0x0000000f00077c02 */ /* 0x000fc40008000f00 */
[----:B------:R-:W-:Y:S01]  /*6200*/  MOV R6, R8 ;  /* 0x0000000800067202 */ /* 0x000fe20000000f00 */
[C---:B------:R-:W-:Y:S01]  /*6210*/  IMAD.WIDE.U32 R2, R13.reuse, c[0x0][0x290], R2 ;  /* 0x0000a4000d027a25 */ /* 0x040fe200078e0002 */
[----:B------:R-:W-:Y:S02]  /*6220*/  MOV R5, UR7 ;  /* 0x0000000700057c02 */ /* 0x000fe40008000f00 */
[----:B------:R-:W-:Y:S01]  /*6230*/  MOV R9, UR9 ;  /* 0x0000000900097c02 */ /* 0x000fe20008000f00 */
[C---:B------:R-:W-:Y:S01]  /*6240*/  IMAD R5, R13.reuse, c[0x0][0x294], R0 ;  /* 0x0000a5000d057a24 */ /* 0x040fe200078e0200 */
[----:B------:R-:W-:Y:S01]  /*6250*/  YIELD ;  /* 0x0000000000007946 */ /* 0x000fe20003800000 */
[----:B------:R-:W-:-:S03]  /*6260*/  IMAD.WIDE.U32 R6, R13, c[0x0][0x1c0], R6 ;  /* 0x000070000d067a25 */ /* 0x000fc600078e0006 */
[----:B------:R-:W-:Y:S01]  /*6270*/  IADD3 R5, R3, R5, RZ ;  /* 0x0000000503057210 */ /* 0x000fe20007ffe0ff */
[----:B------:R-:W-:Y:S01]  /*6280*/  IMAD R9, R13, c[0x0][0x1c4], R4 ;  /* 0x000071000d097a24 */ /* 0x000fe200078e0204 */
[----:B------:R-:W-:Y:S02]  /*6290*/  LEA R4, P0, R2, c[0x0][0x310], 0x2 ;  /* 0x0000c40002047a11 */ /* 0x000fe400078010ff */
[----:B------:R-:W-:Y:S02]  /*62a0*/  LEA R8, P1, R6, c[0x0][0x230], 0x2 ;  /* 0x00008c0006087a11 */ /* 0x000fe400078210ff */
[----:B------:R-:W-:Y:S02]  /*62b0*/  IADD3 R3, R7, R9, RZ ;  /* 0x0000000907037210 */ /* 0x000fe40007ffe0ff */
[----:B------:R-:W-:Y:S02]  /*62c0*/  LEA.HI.X R5, R2, c[0x0][0x314], R5, 0x2, P0 ;  /* 0x0000c50002057a11 */ /* 0x000fe400000f1405 */
[----:B------:R-:W-:-:S03]  /*62d0*/  LEA.HI.X R9, R6, c[0x0][0x234], R3, 0x2, P1 ;  /* 0x00008d0006097a11 */ /* 0x000fc600008f1403 */
[----:B0-----:R0:W-:Y:S04]  /*62e0*/  RED.E.ADD.F32.FTZ.RN.STRONG.GPU [R4.64], R15 ;  /* 0x0000000f0400798e */ /* 0x0011e8000c10e7a2 */
[----:B------:R2:W1:Y:S01]  /*62f0*/  LDG.E R0, [R8.64] ;  /* 0x0000002208007981 */ /* 0x000462000c1e1900 */
[----:B------:R-:W-:Y:S01]  /*6300*/  MOV R6, UR18 ;  /* 0x0000001200067c02 */ /* 0x000fe20008000f00 */
[C---:B------:R-:W-:Y:S01]  /*6310*/  IMAD R14, R12.reuse, c[0x0][0x2b0], RZ ;  /* 0x0000ac000c0e7a24 */ /* 0x040fe200078e02ff */
[----:B------:R-:W-:Y:S01]  /*6320*/  MOV R10, UR20 ;  /* 0x00000014000a7c02 */ /* 0x000fe20008000f00 */
[----:B------:R-:W-:Y:S01]  /*6330*/  IMAD R16, R12, c[0x0][0x1a0], RZ ;  /* 0x000068000c107a24 */ /* 0x000fe200078e02ff */
[----:B------:R-:W-:Y:S02]  /*6340*/  MOV R3, UR11 ;  /* 0x0000000b00037c02 */ /* 0x000fe40008000f00 */
[----:B------:R-:W-:Y:S01]  /*6350*/  MOV R7, UR19 ;  /* 0x0000001300077c02 */ /* 0x000fe20008000f00 */
[C---:B0-----:R-:W-:Y:S01]  /*6360*/  IMAD R5, R13.reuse, c[0x0][0x2b4], R14 ;  /* 0x0000ad000d057a24 */ /* 0x041fe200078e020e */
[----:B------:R-:W-:Y:S01]  /*6370*/  MOV R2, R6 ;  /* 0x0000000600027202 */ /* 0x000fe20000000f00 */
[----:B--2---:R-:W-:Y:S01]  /*6380*/  IMAD R9, R13, c[0x0][0x1a4], R16 ;  /* 0x000069000d097a24 */ /* 0x004fe200078e0210 */
[----:B------:R-:W-:-:S02]  /*6390*/  MOV R7, UR13 ;  /* 0x0000000d00077c02 */ /* 0x000fc40008000f00 */
[----:B------:R-:W-:Y:S01]  /*63a0*/  MOV R6, R10 ;  /* 0x0000000a00067202 */ /* 0x000fe20000000f00 */
[----:B------:R-:W-:Y:S01]  /*63b0*/  IMAD.WIDE.U32 R2, R13, c[0x0][0x2b0], R2 ;  /* 0x0000ac000d027a25 */ /* 0x000fe200078e0002 */
[----:B------:R-:W-:-:S03]  /*63c0*/  MOV R11, UR21 ;  /* 0x00000015000b7c02 */ /* 0x000fc60008000f00 */
[----:B------:R-:W-:Y:S01]  /*63d0*/  IMAD.WIDE.U32 R6, R13, c[0x0][0x1a0], R6 ;  /* 0x000068000d067a25 */ /* 0x000fe200078e0006 */
[----:B------:R-:W-:Y:S02]  /*63e0*/  IADD3 R5, R3, R5, RZ ;  /* 0x0000000503057210 */ /* 0x000fe40007ffe0ff */
[----:B------:R-:W-:Y:S02]  /*63f0*/  LEA R4, P0, R2, c[0x0][0x318], 0x2 ;  /* 0x0000c60002047a11 */ /* 0x000fe400078010ff */
[----:B------:R-:W-:Y:S02]  /*6400*/  IADD3 R3, R7, R9, RZ ;  /* 0x0000000907037210 */ /* 0x000fe40007ffe0ff */
[----:B------:R-:W-:Y:S02]  /*6410*/  LEA R8, P1, R6, c[0x0][0x228], 0x2 ;  /* 0x00008a0006087a11 */ /* 0x000fe400078210ff */
[----:B------:R-:W-:Y:S02]  /*6420*/  LEA.HI.X R5, R2, c[0x0][0x31c], R5, 0x2, P0 ;  /* 0x0000c70002057a11 */ /* 0x000fe400000f1405 */
[----:B------:R-:W-:Y:S01]  /*6430*/  LEA.HI.X R9, R6, c[0x0][0x22c], R3, 0x2, P1 ;  /* 0x00008b0006097a11 */ /* 0x000fe200008f1403 */
[----:B-1----:R-:W-:-:S05]  /*6440*/  FMUL.FTZ R11, R0, R17 ;  /* 0x00000011000b7220 */ /* 0x002fca0000410000 */
[----:B------:R0:W-:Y:S04]  /*6450*/  RED.E.ADD.F32.FTZ.RN.STRONG.GPU [R4.64], R11 ;  /* 0x0000000b0400798e */ /* 0x0001e8000c10e7a2 */
[----:B------:R-:W2:Y:S01]  /*6460*/  LDG.E R8, [R8.64] ;  /* 0x0000002208087981 */ /* 0x000ea2000c1e1900 */
[----:B------:R-:W-:Y:S01]  /*6470*/  MOV R6, UR4 ;  /* 0x0000000400067c02 */ /* 0x000fe20008000f00 */
[----:B------:R-:W-:Y:S01]  /*6480*/  IMAD R12, R12, c[0x0][0x2d0], RZ ;  /* 0x0000b4000c0c7a24 */ /* 0x000fe200078e02ff */
[----:B------:R-:W-:Y:S02]  /*6490*/  MOV R3, UR12 ;  /* 0x0000000c00037c02 */ /* 0x000fe40008000f00 */
[----:B------:R-:W-:Y:S02]  /*64a0*/  MOV R2, R6 ;  /* 0x0000000600027202 */ /* 0x000fe40000000f00 */
[----:B------:R-:W-:Y:S01]  /*64b0*/  MOV R7, UR5 ;  /* 0x0000000500077c02 */ /* 0x000fe20008000f00 */
[----:B------:R-:W-:-:S02]  /*64c0*/  IMAD R7, R13, c[0x0][0x2d4], R12 ;  /* 0x0000b5000d077a24 */ /* 0x000fc400078e020c */
[C---:B------:R-:W-:Y:S01]  /*64d0*/  IMAD.WIDE.U32 R2, R13.reuse, c[0x0][0x2d0], R2 ;  /* 0x0000b4000d027a25 */ /* 0x040fe200078e0002 */
[----:B------:R-:W-:-:S04]  /*64e0*/  IADD3 R13, R13, c[0x0][0x0], RZ ;  /* 0x000000000d0d7a10 */ /* 0x000fc80007ffe0ff */
[----:B------:R-:W-:Y:S02]  /*64f0*/  IADD3 R3, R3, R7, RZ ;  /* 0x0000000703037210 */ /* 0x000fe40007ffe0ff */
[----:B------:R-:W-:-:S04]  /*6500*/  LEA R6, P0, R2, c[0x0][0x320], 0x2 ;  /* 0x0000c80002067a11 */ /* 0x000fc800078010ff */
[----:B------:R-:W-:Y:S02]  /*6510*/  LEA.HI.X R7, R2, c[0x0][0x324], R3, 0x2, P0 ;  /* 0x0000c90002077a11 */ /* 0x000fe400000f1403 */
[----:B------:R-:W-:Y:S01]  /*6520*/  ISETP.GE.AND P0, PT, R13, c[0x0][0x16c], PT ;  /* 0x00005b000d007a0c */ /* 0x000fe20003f06270 */
[----:B--2---:R-:W-:-:S05]  /*6530*/  FMUL.FTZ R17, R17, R8 ;  /* 0x0000000811117220 */ /* 0x004fca0000410000 */
[----:B------:R0:W-:Y:S07]  /*6540*/  RED.E.ADD.F32.FTZ.RN.STRONG.GPU [R6.64], R17 ;  /* 0x000000110600798e */ /* 0x0001ee000c10e7a2 */
[----:B------:R-:W-:Y:S05]  /*6550*/  @!P0 BRA `(.L_x_29) ;  /* 0xfffffc0000008947 */ /* 0x000fea000383ffff */
[----:B------:R-:W-:Y:S05]  /*6560*/  BSYNC B0 ;  /* 0x0000000000007941 */ /* 0x000fea0003800000 */
.L_x_28:
[----:B------:R-:W-:Y:S05]  /*6570*/  EXIT ;  /* 0x000000000000794d */ /* 0x000fea0003800000 */
.L_x_6:
[----:B------:R-:W-:Y:S01]  /*6580*/  HFMA2.MMA R134, -RZ, RZ, 0, 5.9604644775390625e-08 ;  /* 0x00000001ff867435 */ /* 0x000fe200000001ff */
[----:B------:R-:W-:Y:S02]  /*6590*/  MOV R83, R85 ;  /* 0x0000005500537202 */ /* 0x000fe40000000f00 */
[----:B------:R-:W-:-:S02]  /*65a0*/  MOV R137, RZ ;  /* 0x000000ff00897202 */ /* 0x000fc40000000f00 */
[----:B------:R-:W-:Y:S02]  /*65b0*/  MOV R136, 0xffffffff ;  /* 0xffffffff00887802 */ /* 0x000fe40000000f00 */
[----:B------:R-:W-:Y:S02]  /*65c0*/  MOV R82, 0x65e0 ;  /* 0x000065e000527802 */ /* 0x000fe40000000f00 */
[----:B-----5:R-:W-:Y:S05]  /*65d0*/  CALL.REL.NOINC `($__internal_2_$__cuda_sm70_shflsync_up) ;  /* 0x00000d4000007944 */ /* 0x020fea0003c00000 */
[----:B-1----:R-:W-:Y:S01]  /*65e0*/  MOV R135, R134 ;  /* 0x0000008600877202 */ /* 0x002fe20000000f00 */
[----:B------:R-:W-:Y:S05]  /*65f0*/  BRA `(.L_x_30) ;  /* 0xffffc69000007947 */ /* 0x000fea000383ffff */
.L_x_7:
[----:B------:R-:W-:Y:S01]  /*6600*/  HFMA2.MMA R134, -RZ, RZ, 0, 5.9604644775390625e-08 ;  /* 0x00000001ff867435 */ /* 0x000fe200000001ff */
[----:B------:R-:W-:Y:S02]  /*6610*/  MOV R83, R84 ;  /* 0x0000005400537202 */ /* 0x000fe40000000f00 */
[----:B------:R-:W-:Y:S02]  /*6620*/  MOV R137, RZ ;  /* 0x000000ff00897202 */ /* 0x000fe40000000f00 */
[----:B------:R-:W-:Y:S02]  /*6630*/  MOV R136, 0xffffffff ;  /* 0xffffffff00887802 */ /* 0x000fe40000000f00 */
[----:B------:R-:W-:-:S02]  /*6640*/  MOV R82, 0x6660 ;  /* 0x0000666000527802 */ /* 0x000fc40000000f00 */
[----:B01---5:R-:W-:Y:S05]  /*6650*/  CALL.REL.NOINC `($__internal_2_$__cuda_sm70_shflsync_up) ;  /* 0x00000cc000007944 */ /* 0x023fea0003c00000 */
[----:B------:R-:W-:Y:S01]  /*6660*/  FMUL.FTZ R135, R85, R135 ;  /* 0x0000008755877220 */ /* 0x000fe20000410000 */
[----:B------:R-:W-:Y:S01]  /*6670*/  ISETP.GE.AND P0, PT, R157, 0x1, PT ;  /* 0x000000019d00780c */ /* 0x000fe20003f06270 */
[----:B-1----:R-:W-:Y:S01]  /*6680*/  FFMA.FTZ R82, R85, R134, R84 ;  /* 0x0000008655527223 */ /* 0x002fe20000010054 */
[----:B------:R-:W-:Y:S01]  /*6690*/  HFMA2.MMA R134, -RZ, RZ, 0, 1.1920928955078125e-07 ;  /* 0x00000002ff867435 */ /* 0x000fe200000001ff */
[----:B------:R-:W-:-:S02]  /*66a0*/  MOV R137, RZ ;  /* 0x000000ff00897202 */ /* 0x000fc40000000f00 */
[----:B------:R-:W-:Y:S02]  /*66b0*/  FSEL R85, R85, R135, !P0 ;  /* 0x0000008755557208 */ /* 0x000fe40004000000 */
[----:B------:R-:W-:Y:S02]  /*66c0*/  FSEL R84, R84, R82, !P0 ;  /* 0x0000005254547208 */ /* 0x000fe40004000000 */
[----:B------:R-:W-:Y:S02]  /*66d0*/  MOV R136, 0xffffffff ;  /* 0xffffffff00887802 */ /* 0x000fe40000000f00 */
[----:B------:R-:W-:Y:S02]  /*66e0*/  MOV R83, R85 ;  /* 0x0000005500537202 */ /* 0x000fe40000000f00 */
[----:B------:R-:W-:Y:S02]  /*66f0*/  MOV R82, 0x6710 ;  /* 0x0000671000527802 */ /* 0x000fe40000000f00 */
[----:B------:R-:W-:Y:S05]  /*6700*/  CALL.REL.NOINC `($__internal_2_$__cuda_sm70_shflsync_up) ;  /* 0x00000c1000007944 */ /* 0x000fea0003c00000 */
[----:B-1----:R-:W-:Y:S01]  /*6710*/  MOV R135, R134 ;  /* 0x0000008600877202 */ /* 0x002fe20000000f00 */
[----:B------:R-:W-:Y:S01]  /*6720*/  HFMA2.MMA R134, -RZ, RZ, 0, 1.1920928955078125e-07 ;  /* 0x00000002ff867435 */ /* 0x000fe200000001ff */
[----:B------:R-:W-:-:S02]  /*6730*/  MOV R83, R84 ;  /* 0x0000005400537202 */ /* 0x000fc40000000f00 */
[----:B------:R-:W-:Y:S02]  /*6740*/  MOV R137, RZ ;  /* 0x000000ff00897202 */ /* 0x000fe40000000f00 */
[----:B------:R-:W-:Y:S02]  /*6750*/  MOV R136, 0xffffffff ;  /* 0xffffffff00887802 */ /* 0x000fe40000000f00 */
[----:B------:R-:W-:Y:S02]  /*6760*/  MOV R82, 0x6780 ;  /* 0x0000678000527802 */ /* 0x000fe40000000f00 */
[----:B------:R-:W-:Y:S05]  /*6770*/  CALL.REL.NOINC `($__internal_2_$__cuda_sm70_shflsync_up) ;  /* 0x00000ba000007944 */ /* 0x000fea0003c00000 */
[----:B------:R-:W-:Y:S02]  /*6780*/  ISETP.GE.AND P0, PT, R157, 0x2, PT ;  /* 0x000000029d00780c */ /* 0x000fe40003f06270 */
[----:B------:R-:W-:Y:S02]  /*6790*/  MOV R137, RZ ;  /* 0x000000ff00897202 */ /* 0x000fe40000000f00 */
[----:B------:R-:W-:Y:S02]  /*67a0*/  MOV R136, 0xffffffff ;  /* 0xffffffff00887802 */ /* 0x000fe40000000f00 */
[----:B------:R-:W-:-:S07]  /*67b0*/  MOV R82, 0x6810 ;  /* 0x0000681000527802 */ /* 0x000fce0000000f00 */
[----:B-1----:R-:W-:Y:S01]  /*67c0*/  @P0 FFMA.FTZ R84, R85, R134, R84 ;  /* 0x0000008655540223 */ /* 0x002fe20000010054 */
[----:B------:R-:W-:Y:S01]  /*67d0*/  HFMA2.MMA R134, -RZ, RZ, 0, 2.384185791015625e-07 ;  /* 0x00000004ff867435 */ /* 0x000fe200000001ff */
[----:B------:R-:W-:-:S05]  /*67e0*/  @P0 FMUL.FTZ R85, R135, R85 ;  /* 0x0000005587550220 */ /* 0x000fca0000410000 */
[----:B------:R-:W-:Y:S02]  /*67f0*/  MOV R83, R85 ;  /* 0x0000005500537202 */ /* 0x000fe40000000f00 */
[----:B------:R-:W-:Y:S05]  /*6800*/  CALL.REL.NOINC `($__internal_2_$__cuda_sm70_shflsync_up) ;  /* 0x00000b1000007944 */ /* 0x000fea0003c00000 */
[----:B-1----:R-:W-:Y:S01]  /*6810*/  MOV R135, R134 ;  /* 0x0000008600877202 */ /* 0x002fe20000000f00 */
[----:B------:R-:W-:Y:S01]  /*6820*/  HFMA2.MMA R134, -RZ, RZ, 0, 2.384185791015625e-07 ;  /* 0x00000004ff867435 */ /* 0x000fe200000001ff */
[----:B------:R-:W-:Y:S02]  /*6830*/  MOV R83, R84 ;  /* 0x0000005400537202 */ /* 0x000fe40000000f00 */
[----:B------:R-:W-:Y:S02]  /*6840*/  MOV R137, RZ ;  /* 0x000000ff00897202 */ /* 0x000fe40000000f00 */
[----:B------:R-:W-:Y:S02]  /*6850*/  MOV R136, 0xffffffff ;  /* 0xffffffff00887802 */ /* 0x000fe40000000f00 */
[----:B------:R-:W-:Y:S02]  /*6860*/  MOV R82, 0x6880 ;  /* 0x0000688000527802 */ /* 0x000fe40000000f00 */
[----:B------:R-:W-:Y:S05]  /*6870*/  CALL.REL.NOINC `($__internal_2_$__cuda_sm70_shflsync_up) ;  /* 0x00000aa000007944 */ /* 0x000fea0003c00000 */
[----:B------:R-:W-:Y:S02]  /*6880*/  ISETP.GE.AND P0, PT, R157, 0x4, PT ;  /* 0x000000049d00780c */ /* 0x000fe40003f06270 */
[----:B------:R-:W-:-:S02]  /*6890*/  MOV R137, RZ ;  /* 0x000000ff00897202 */ /* 0x000fc40000000f00 */
[----:B------:R-:W-:Y:S02]  /*68a0*/  MOV R136, 0xffffffff ;  /* 0xffffffff00887802 */ /* 0x000fe40000000f00 */
[----:B------:R-:W-:-:S07]  /*68b0*/  MOV R82, 0x6910 ;  /* 0x0000691000527802 */ /* 0x000fce0000000f00 */
[----:B-1----:R-:W-:Y:S01]  /*68c0*/  @P0 FFMA.FTZ R84, R85, R134, R84 ;  /* 0x0000008655540223 */ /* 0x002fe20000010054 */
[----:B------:R-:W-:Y:S01]  /*68d0*/  HFMA2.MMA R134, -RZ, RZ, 0, 4.76837158203125e-07 ;  /* 0x00000008ff867435 */ /* 0x000fe200000001ff */
[----:B------:R-:W-:-:S05]  /*68e0*/  @P0 FMUL.FTZ R85, R135, R85 ;  /* 0x0000005587550220 */ /* 0x000fca0000410000 */
[----:B------:R-:W-:Y:S02]  /*68f0*/  MOV R83, R85 ;  /* 0x0000005500537202 */ /* 0x000fe40000000f00 */
[----:B------:R-:W-:Y:S05]  /*6900*/  CALL.REL.NOINC `($__internal_2_$__cuda_sm70_shflsync_up) ;  /* 0x00000a1000007944 */ /* 0x000fea0003c00000 */
[----:B-1----:R-:W-:Y:S01]  /*6910*/  MOV R135, R134 ;  /* 0x0000008600877202 */ /* 0x002fe20000000f00 */
[----:B------:R-:W-:Y:S01]  /*6920*/  HFMA2.MMA R134, -RZ, RZ, 0, 4.76837158203125e-07 ;  /* 0x00000008ff867435 */ /* 0x000fe200000001ff */
        /* <DEDUP_REMOVED lines=10> */
[----:B------:R-:W-:Y:S01]  /*69d0*/  HFMA2.MMA R134, -RZ, RZ, 0, 9.5367431640625e-07 ;  /* 0x00000010ff867435 */ /* 0x000fe200000001ff */
[----:B------:R-:W-:-:S05]  /*69e0*/  @P0 FMUL.FTZ R85, R135, R85 ;  /* 0x0000005587550220 */ /* 0x000fca0000410000 */
[----:B------:R-:W-:Y:S02]  /*69f0*/  MOV R83, R85 ;  /* 0x0000005500537202 */ /* 0x000fe40000000f00 */
[----:B------:R-:W-:Y:S05]  /*6a00*/  CALL.REL.NOINC `($__internal_2_$__cuda_sm70_shflsync_up) ;  /* 0x0000091000007944 */ /* 0x000fea0003c00000 */
[----:B-1----:R-:W-:Y:S01]  /*6a10*/  MOV R135, R134 ;  /* 0x0000008600877202 */ /* 0x002fe20000000f00 */
[----:B------:R-:W-:Y:S01]  /*6a20*/  HFMA2.MMA R134, -RZ, RZ, 0, 9.5367431640625e-07 ;  /* 0x00000010ff867435 */ /* 0x000fe200000001ff */
[----:B------:R-:W-:Y:S02]  /*6a30*/  MOV R83, R84 ;  /* 0x0000005400537202 */ /* 0x000fe40000000f00 */
[----:B------:R-:W-:Y:S02]  /*6a40*/  MOV R137, RZ ;  /* 0x000000ff00897202 */ /* 0x000fe40000000f00 */
[----:B------:R-:W-:Y:S02]  /*6a50*/  MOV R136, 0xffffffff ;  /* 0xffffffff00887802 */ /* 0x000fe40000000f00 */
[----:B------:R-:W-:Y:S02]  /*6a60*/  MOV R82, 0x6a80 ;  /* 0x00006a8000527802 */ /* 0x000fe40000000f00 */
[----:B------:R-:W-:Y:S05]  /*6a70*/  CALL.REL.NOINC `($__internal_2_$__cuda_sm70_shflsync_up) ;  /* 0x000008a000007944 */ /* 0x000fea0003c00000 */
[----:B-1----:R-:W-:Y:S01]  /*6a80*/  MOV R82, R134 ;  /* 0x0000008600527202 */ /* 0x002fe20000000f00 */
[----:B------:R-:W-:Y:S05]  /*6a90*/  BRA `(.L_x_31) ;  /* 0xffffc35000007947 */ /* 0x000fea000383ffff */
.L_x_10:
[----:B------:R-:W-:Y:S01]  /*6aa0*/  HFMA2.MMA R134, -RZ, RZ, 0, 5.9604644775390625e-08 ;  /* 0x00000001ff867435 */ /* 0x000fe200000001ff */
[----:B------:R-:W-:-:S02]  /*6ab0*/  MOV R83, R85 ;  /* 0x0000005500537202 */ /* 0x000fc40000000f00 */
[----:B------:R-:W-:Y:S02]  /*6ac0*/  MOV R137, RZ ;  /* 0x000000ff00897202 */ /* 0x000fe40000000f00 */
[----:B------:R-:W-:Y:S02]  /*6ad0*/  MOV R136, 0xffffffff ;  /* 0xffffffff00887802 */ /* 0x000fe40000000f00 */
[----:B------:R-:W-:Y:S02]  /*6ae0*/  MOV R82, 0x6b00 ;  /* 0x00006b0000527802 */ /* 0x000fe40000000f00 */
[----:B012--5:R-:W-:Y:S05]  /*6af0*/  CALL.REL.NOINC `($__internal_2_$__cuda_sm70_shflsync_up) ;  /* 0x0000082000007944 */ /* 0x027fea0003c00000 */
[----:B-1----:R-:W-:Y:S01]  /*6b00*/  MOV R85, R134 ;  /* 0x0000008600557202 */ /* 0x002fe20000000f00 */
[----:B------:R-:W-:Y:S01]  /*6b10*/  HFMA2.MMA R134, -RZ, RZ, 0, 5.9604644775390625e-08 ;  /* 0x00000001ff867435 */ /* 0x000fe200000001ff */
[----:B------:R-:W-:Y:S02]  /*6b20*/  MOV R83, R84 ;  /* 0x0000005400537202 */ /* 0x000fe40000000f00 */
[----:B------:R-:W-:Y:S02]  /*6b30*/  MOV R137, RZ ;  /* 0x000000ff00897202 */ /* 0x000fe40000000f00 */
[----:B------:R-:W-:-:S02]  /*6b40*/  MOV R136, 0xffffffff ;  /* 0xffffffff00887802 */ /* 0x000fc40000000f00 */
[----:B------:R-:W-:Y:S02]  /*6b50*/  MOV R82, 0x6b70 ;  /* 0x00006b7000527802 */ /* 0x000fe40000000f00 */
[----:B------:R-:W-:Y:S05]  /*6b60*/  CALL.REL.NOINC `($__internal_2_$__cuda_sm70_shflsync_up) ;  /* 0x000007b000007944 */ /* 0x000fea0003c00000 */
[----:B------:R-:W-:Y:S01]  /*6b70*/  HFMA2.MMA R158, -RZ, RZ, 0, 0 ;  /* 0x00000000ff9e7435 */ /* 0x000fe200000001ff */
[----:B-1----:R-:W-:Y:S02]  /*6b80*/  MOV R84, R134 ;  /* 0x0000008600547202 */ /* 0x002fe40000000f00 */
[----:B------:R-:W-:Y:S02]  /*6b90*/  MOV R82, R80 ;  /* 0x0000005000527202 */ /* 0x000fe40000000f00 */
[----:B------:R-:W-:Y:S02]  /*6ba0*/  MOV R83, 0x6bc0 ;  /* 0x00006bc000537802 */ /* 0x000fe40000000f00 */
[----:B------:R-:W-:Y:S05]  /*6bb0*/  CALL.REL.NOINC `($__internal_1_$__cuda_sm70_shflsync_idx_p) ;  /* 0x000006d000007944 */ /* 0x000fea0003c00000 */
[----:B-1----:R-:W-:Y:S01]  /*6bc0*/  MOV R80, R158 ;  /* 0x0000009e00507202 */ /* 0x002fe20000000f00 */
[----:B------:R-:W-:Y:S01]  /*6bd0*/  HFMA2.MMA R158, -RZ, RZ, 0, 0 ;  /* 0x00000000ff9e7435 */ /* 0x000fe200000001ff */
[----:B------:R-:W-:Y:S02]  /*6be0*/  MOV R82, R81 ;  /* 0x0000005100527202 */ /* 0x000fe40000000f00 */
[----:B------:R-:W-:-:S03]  /*6bf0*/  MOV R83, 0x6c10 ;  /* 0x00006c1000537802 */ /* 0x000fc60000000f00 */
[----:B0-2---:R-:W-:Y:S05]  /*6c00*/  CALL.REL.NOINC `($__internal_1_$__cuda_sm70_shflsync_idx_p) ;  /* 0x0000068000007944 */ /* 0x005fea0003c00000 */
[----:B-1----:R-:W-:Y:S01]  /*6c10*/  MOV R81, R158 ;  /* 0x0000009e00517202 */ /* 0x002fe20000000f00 */
[----:B0-2---:R-:W-:Y:S05]  /*6c20*/  BRA `(.L_x_32) ;  /* 0xffffc2e000007947 */ /* 0x005fea000383ffff */
.L_x_13:
[----:B------:R-:W-:Y:S01]  /*6c30*/  HFMA2.MMA R158, -RZ, RZ, 0, 5.9604644775390625e-08 ;  /* 0x00000001ff9e7435 */ /* 0x000fe200000001ff */
[----:B------:R-:W-:-:S02]  /*6c40*/  MOV R83, R86 ;  /* 0x0000005600537202 */ /* 0x000fc40000000f00 */
[----:B------:R-:W-:-:S03]  /*6c50*/  MOV R82, 0x6c70 ;  /* 0x00006c7000527802 */ /* 0x000fc60000000f00 */
[----:B------:R-:W-:Y:S05]  /*6c60*/  CALL.REL.NOINC `($__internal_0_$__cuda_sm70_shflsync_down) ;  /* 0x000005a000007944 */ /* 0x000fea0003c00000 */
[----:B-1----:R-:W-:Y:S01]  /*6c70*/  MOV R84, R158 ;  /* 0x0000009e00547202 */ /* 0x002fe20000000f00 */
[----:B0-2---:R-:W-:Y:S05]  /*6c80*/  BRA `(.L_x_33) ;  /* 0xffffc8e000007947 */ /* 0x005fea000383ffff */
.L_x_14:
[----:B------:R-:W-:Y:S01]  /*6c90*/  HFMA2.MMA R158, -RZ, RZ, 0, 5.9604644775390625e-08 ;  /* 0x00000001ff9e7435 */ /* 0x000fe200000001ff */
[----:B------:R-:W-:Y:S02]  /*6ca0*/  MOV R83, R87 ;  /* 0x0000005700537202 */ /* 0x000fe40000000f00 */
[----:B------:R-:W-:-:S03]  /*6cb0*/  MOV R82, 0x6cd0 ;  /* 0x00006cd000527802 */ /* 0x000fc60000000f00 */
[----:B01----:R-:W-:Y:S05]  /*6cc0*/  CALL.REL.NOINC `($__internal_0_$__cuda_sm70_shflsync_down) ;  /* 0x0000054000007944 */ /* 0x003fea0003c00000 */
[C---:B------:R-:W-:Y:S02]  /*6cd0*/  FMUL.FTZ R84, R86.reuse, R84 ;  /* 0x0000005456547220 */ /* 0x040fe40000410000 */
[C---:B-1----:R-:W-:Y:S01]  /*6ce0*/  FFMA.FTZ R82, R86.reuse, R158, R87 ;  /* 0x0000009e56527223 */ /* 0x042fe20000010057 */
[----:B------:R-:W-:Y:S02]  /*6cf0*/  MOV R158, 0x2 ;  /* 0x00000002009e7802 */ /* 0x000fe40000000f00 */
[----:B------:R-:W-:Y:S02]  /*6d00*/  FSEL R86, R86, R84, !P4 ;  /* 0x0000005456567208 */ /* 0x000fe40006000000 */
[----:B------:R-:W-:-:S02]  /*6d10*/  FSEL R87, R87, R82, !P4 ;  /* 0x0000005257577208 */ /* 0x000fc40006000000 */
[----:B------:R-:W-:Y:S02]  /*6d20*/  MOV R83, R86 ;  /* 0x0000005600537202 */ /* 0x000fe40000000f00 */
[----:B------:R-:W-:Y:S02]  /*6d30*/  MOV R82, 0x6d50 ;  /* 0x00006d5000527802 */ /* 0x000fe40000000f00 */
[----:B0-2---:R-:W-:Y:S05]  /*6d40*/  CALL.REL.NOINC `($__internal_0_$__cuda_sm70_shflsync_down) ;  /* 0x000004c000007944 */ /* 0x005fea0003c00000 */
[----:B-1----:R-:W-:Y:S01]  /*6d50*/  MOV R84, R158 ;  /* 0x0000009e00547202 */ /* 0x002fe20000000f00 */
[----:B------:R-:W-:Y:S01]  /*6d60*/  HFMA2.MMA R158, -RZ, RZ, 0, 1.1920928955078125e-07 ;  /* 0x00000002ff9e7435 */ /* 0x000fe200000001ff */
[----:B------:R-:W-:Y:S02]  /*6d70*/  MOV R83, R87 ;  /* 0x0000005700537202 */ /* 0x000fe40000000f00 */
[----:B------:R-:W-:-:S03]  /*6d80*/  MOV R82, 0x6da0 ;  /* 0x00006da000527802 */ /* 0x000fc60000000f00 */
[----:B0-2---:R-:W-:Y:S05]  /*6d90*/  CALL.REL.NOINC `($__internal_0_$__cuda_sm70_shflsync_down) ;  /* 0x0000047000007944 */ /* 0x005fea0003c00000 */
[----:B-1----:R-:W-:Y:S01]  /*6da0*/  @!P3 FFMA.FTZ R87, R86, R158, R87 ;  /* 0x0000009e5657b223 */ /* 0x002fe20000010057 */
[----:B------:R-:W-:Y:S01]  /*6db0*/  MOV R158, 0x4 ;  /* 0x00000004009e7802 */ /* 0x000fe20000000f00 */
[----:B------:R-:W-:Y:S01]  /*6dc0*/  @!P3 FMUL.FTZ R86, R84, R86 ;  /* 0x000000565456b220 */ /* 0x000fe20000410000 */
[----:B------:R-:W-:-:S04]  /*6dd0*/  MOV R82, 0x6e00 ;  /* 0x00006e0000527802 */ /* 0x000fc80000000f00 */
[----:B------:R-:W-:Y:S02]  /*6de0*/  MOV R83, R86 ;  /* 0x0000005600537202 */ /* 0x000fe40000000f00 */
[----:B0-2---:R-:W-:Y:S05]  /*6df0*/  CALL.REL.NOINC `($__internal_0_$__cuda_sm70_shflsync_down) ;  /* 0x0000041000007944 */ /* 0x005fea0003c00000 */
[----:B-1----:R-:W-:Y:S01]  /*6e00*/  MOV R84, R158 ;  /* 0x0000009e00547202 */ /* 0x002fe20000000f00 */
[----:B------:R-:W-:Y:S01]  /*6e10*/  HFMA2.MMA R158, -RZ, RZ, 0, 2.384185791015625e-07 ;  /* 0x00000004ff9e7435 */ /* 0x000fe200000001ff */
[----:B------:R-:W-:Y:S02]  /*6e20*/  MOV R83, R87 ;  /* 0x0000005700537202 */ /* 0x000fe40000000f00 */
[----:B------:R-:W-:-:S03]  /*6e30*/  MOV R82, 0x6e50 ;  /* 0x00006e5000527802 */ /* 0x000fc60000000f00 */
[----:B0-2---:R-:W-:Y:S05]  /*6e40*/  CALL.REL.NOINC `($__internal_0_$__cuda_sm70_shflsync_down) ;  /* 0x000003c000007944 */ /* 0x005fea0003c00000 */
[----:B-1----:R-:W-:Y:S01]  /*6e50*/  @!P2 FFMA.FTZ R87, R86, R158, R87 ;  /* 0x0000009e5657a223 */ /* 0x002fe20000010057 */
[----:B------:R-:W-:Y:S01]  /*6e60*/  HFMA2.MMA R158, -RZ, RZ, 0, 4.76837158203125e-07 ;  /* 0x00000008ff9e7435 */ /* 0x000fe200000001ff */
[----:B------:R-:W-:Y:S01]  /*6e70*/  @!P2 FMUL.FTZ R86, R84, R86 ;  /* 0x000000565456a220 */ /* 0x000fe20000410000 */
[----:B------:R-:W-:Y:S02]  /*6e80*/  MOV R82, 0x6ed0 ;  /* 0x00006ed000527802 */ /* 0x000fe40000000f00 */
[----:B------:R-:W-:Y:S02]  /*6e90*/  MOV R84, R87 ;  /* 0x0000005700547202 */ /* 0x000fe40000000f00 */
[----:B------:R-:W-:-:S04]  /*6ea0*/  MOV R87, R86 ;  /* 0x0000005600577202 */ /* 0x000fc80000000f00 */
[----:B------:R-:W-:Y:S02]  /*6eb0*/  MOV R83, R87 ;  /* 0x0000005700537202 */ /* 0x000fe40000000f00 */
[----:B0-2---:R-:W-:Y:S05]  /*6ec0*/  CALL.REL.NOINC `($__internal_0_$__cuda_sm70_shflsync_down) ;  /* 0x0000034000007944 */ /* 0x005fea0003c00000 */
[----:B-1----:R-:W-:Y:S01]  /*6ed0*/  MOV R85, R158 ;  /* 0x0000009e00557202 */ /* 0x002fe20000000f00 */
[----:B------:R-:W-:Y:S01]  /*6ee0*/  HFMA2.MMA R158, -RZ, RZ, 0, 4.76837158203125e-07 ;  /* 0x00000008ff9e7435 */ /* 0x000fe200000001ff */
[----:B------:R-:W-:Y:S02]  /*6ef0*/  MOV R83, R84 ;  /* 0x0000005400537202 */ /* 0x000fe40000000f00 */
[----:B------:R-:W-:-:S03]  /*6f00*/  MOV R82, 0x6f20 ;  /* 0x00006f2000527802 */ /* 0x000fc60000000f00 */
[----:B0-2---:R-:W-:Y:S05]  /*6f10*/  CALL.REL.NOINC `($__internal_0_$__cuda_sm70_shflsync_down) ;  /* 0x000002f000007944 */ /* 0x005fea0003c00000 */
[----:B-1----:R-:W-:Y:S01]  /*6f20*/  @!P1 FFMA.FTZ R84, R87, R158, R84 ;  /* 0x0000009e57549223 */ /* 0x002fe20000010054 */
[----:B------:R-:W-:Y:S01]  /*6f30*/  HFMA2.MMA R158, -RZ, RZ, 0, 9.5367431640625e-07 ;  /* 0x00000010ff9e7435 */ /* 0x000fe200000001ff */
[----:B------:R-:W-:Y:S01]  /*6f40*/  @!P1 FMUL.FTZ R87, R85, R87 ;  /* 0x0000005755579220 */ /* 0x000fe20000410000 */
[----:B------:R-:W-:Y:S02]  /*6f50*/  MOV R82, 0x6f90 ;  /* 0x00006f9000527802 */ /* 0x000fe40000000f00 */
[----:B------:R-:W-:Y:S02]  /*6f60*/  MOV R86, R84 ;  /* 0x0000005400567202 */ /* 0x000fe40000000f00 */
[----:B------:R-:W-:-:S02]  /*6f70*/  MOV R83, R87 ;  /* 0x0000005700537202 */ /* 0x000fc40000000f00 */
[----:B0-2---:R-:W-:Y:S05]  /*6f80*/  CALL.REL.NOINC `($__internal_0_$__cuda_sm70_shflsync_down) ;  /* 0x0000028000007944 */ /* 0x005fea0003c00000 */
[----:B-1----:R-:W-:Y:S01]  /*6f90*/  MOV R84, R158 ;  /* 0x0000009e00547202 */ /* 0x002fe20000000f00 */
[----:B------:R-:W-:Y:S01]  /*6fa0*/  HFMA2.MMA R158, -RZ, RZ, 0, 9.5367431640625e-07 ;  /* 0x00000010ff9e7435 */ /* 0x000fe200000001ff */
[----:B------:R-:W-:-:S02]  /*6fb0*/  MOV R83, R86 ;  /* 0x0000005600537202 */ /* 0x000fc40000000f00 */
[----:B------:R-:W-:-:S03]  /*6fc0*/  MOV R82, 0x6fe0 ;  /* 0x00006fe000527802 */ /* 0x000fc60000000f00 */
[----:B0-2---:R-:W-:Y:S05]  /*6fd0*/  CALL.REL.NOINC `($__internal_0_$__cuda_sm70_shflsync_down) ;  /* 0x0000023000007944 */ /* 0x005fea0003c00000 */
[----:B-1----:R-:W-:Y:S01]  /*6fe0*/  @!P0 FFMA.FTZ R86, R87, R158, R86 ;  /* 0x0000009e57568223 */ /* 0x002fe20000010056 */
[----:B------:R-:W-:Y:S01]  /*6ff0*/  MOV R158, RZ ;  /* 0x000000ff009e7202 */ /* 0x000fe20000000f00 */
[----:B------:R-:W-:Y:S01]  /*7000*/  @!P0 FMUL.FTZ R87, R84, R87 ;  /* 0x0000005754578220 */ /* 0x000fe20000410000 */
[----:B------:R-:W-:-:S04]  /*7010*/  MOV R83, 0x7040 ;  /* 0x0000704000537802 */ /* 0x000fc80000000f00 */
[----:B------:R-:W-:Y:S02]  /*7020*/  MOV R82, R87 ;  /* 0x0000005700527202 */ /* 0x000fe40000000f00 */
[----:B0-2---:R-:W-:Y:S05]  /*7030*/  CALL.REL.NOINC `($__internal_1_$__cuda_sm70_shflsync_idx_p) ;  /* 0x0000025000007944 */ /* 0x005fea0003c00000 */
[----:B-1----:R-:W-:Y:S01]  /*7040*/  MOV R84, R158 ;  /* 0x0000009e00547202 */ /* 0x002fe20000000f00 */
[----:B------:R-:W-:Y:S01]  /*7050*/  HFMA2.MMA R158, -RZ, RZ, 0, 0 ;  /* 0x00000000ff9e7435 */ /* 0x000fe200000001ff */
[----:B------:R-:W-:Y:S02]  /*7060*/  MOV R82, R86 ;  /* 0x0000005600527202 */ /* 0x000fe40000000f00 */
[----:B------:R-:W-:-:S03]  /*7070*/  MOV R83, 0x7090 ;  /* 0x0000709000537802 */ /* 0x000fc60000000f00 */
[----:B0-2---:R-:W-:Y:S05]  /*7080*/  CALL.REL.NOINC `($__internal_1_$__cuda_sm70_shflsync_idx_p) ;  /* 0x0000020000007944 */ /* 0x005fea0003c00000 */
[----:B------:R-:W-:Y:S02]  /*7090*/  MOV R85, R84 ;  /* 0x0000005400557202 */ /* 0x000fe40000000f00 */
[----:B-1----:R-:W-:Y:S01]  /*70a0*/  MOV R84, R158 ;  /* 0x0000009e00547202 */ /* 0x002fe20000000f00 */
[----:B------:R-:W-:Y:S01]  /*70b0*/  HFMA2.MMA R158, -RZ, RZ, 0, 5.9604644775390625e-08 ;  /* 0x00000001ff9e7435 */ /* 0x000fe200000001ff */
[----:B------:R-:W-:Y:S02]  /*70c0*/  MOV R83, R87 ;  /* 0x0000005700537202 */ /* 0x000fe40000000f00 */
[----:B------:R-:W-:-:S03]  /*70d0*/  MOV R82, 0x70f0 ;  /* 0x000070f000527802 */ /* 0x000fc60000000f00 */
[----:B0-2---:R-:W-:Y:S05]  /*70e0*/  CALL.REL.NOINC `($__internal_0_$__cuda_sm70_shflsync_down) ;  /* 0x0000012000007944 */ /* 0x005fea0003c00000 */
[----:B-1----:R-:W-:Y:S01]  /*70f0*/  MOV R159, R158 ;  /* 0x0000009e009f7202 */ /* 0x002fe20000000f00 */
[----:B------:R-:W-:Y:S01]  /*7100*/  HFMA2.MMA R158, -RZ, RZ, 0, 5.9604644775390625e-08 ;  /* 0x00000001ff9e7435 */ /* 0x000fe200000001ff */
[----:B------:R-:W-:-:S02]  /*7110*/  MOV R83, R86 ;  /* 0x0000005600537202 */ /* 0x000fc40000000f00 */
[----:B------:R-:W-:-:S03]  /*7120*/  MOV R82, 0x7140 ;  /* 0x0000714000527802 */ /* 0x000fc60000000f00 */
[----:B0-2---:R-:W-:Y:S05]  /*7130*/  CALL.REL.NOINC `($__internal_0_$__cuda_sm70_shflsync_down) ;  /* 0x000000d000007944 */ /* 0x005fea0003c00000 */
[----:B-1----:R-:W-:Y:S01]  /*7140*/  MOV R87, R158 ;  /* 0x0000009e00577202 */ /* 0x002fe20000000f00 */
[----:B------:R-:W-:Y:S01]  /*7150*/  HFMA2.MMA R158, -RZ, RZ, 0, 0 ;  /* 0x00000000ff9e7435 */ /* 0x000fe200000001ff */
[----:B------:R-:W-:Y:S02]  /*7160*/  MOV R86, R159 ;  /* 0x0000009f00567202 */ /* 0x000fe40000000f00 */
[----:B------:R-:W-:Y:S02]  /*7170*/  MOV R82, R80 ;  /* 0x0000005000527202 */ /* 0x000fe40000000f00 */
[----:B------:R-:W-:Y:S02]  /*7180*/  MOV R83, 0x71a0 ;  /* 0x000071a000537802 */ /* 0x000fe40000000f00 */
[----:B0-2---:R-:W-:Y:S05]  /*7190*/  CALL.REL.NOINC `($__internal_1_$__cuda_sm70_shflsync_idx_p) ;  /* 0x000000f000007944 */ /* 0x005fea0003c00000 */
[----:B-1----:R-:W-:Y:S01]  /*71a0*/  MOV R159, R158 ;  /* 0x0000009e009f7202 */ /* 0x002fe20000000f00 */
[----:B------:R-:W-:Y:S01]  /*71b0*/  HFMA2.MMA R158, -RZ, RZ, 0, 0 ;  /* 0x00000000ff9e7435 */ /* 0x000fe200000001ff */
[----:B------:R-:W-:Y:S02]  /*71c0*/  MOV R82, R81 ;  /* 0x0000005100527202 */ /* 0x000fe40000000f00 */
[----:B------:R-:W-:-:S03]  /*71d0*/  MOV R83, 0x71f0 ;  /* 0x000071f000537802 */ /* 0x000fc60000000f00 */
[----:B0-2---:R-:W-:Y:S05]  /*71e0*/  CALL.REL.NOINC `($__internal_1_$__cuda_sm70_shflsync_idx_p) ;  /* 0x000000a000007944 */ /* 0x005fea0003c00000 */
[----:B-1----:R-:W-:Y:S01]  /*71f0*/  MOV R83, R158 ;  /* 0x0000009e00537202 */ /* 0x002fe20000000f00 */
[----:B0-2---:R-:W-:Y:S05]  /*7200*/  BRA `(.L_x_34) ;  /* 0xffffc50000007947 */ /* 0x005fea000383ffff */
        .weak           $__internal_0_$__cuda_sm70_shflsync_down
        .type           $__internal_0_$__cuda_sm70_shflsync_down,@function
        .size           $__internal_0_$__cuda_sm70_shflsync_down,($__internal_1_$__cuda_sm70_shflsync_idx_p - $__internal_0_$__cuda_sm70_shflsync_down)
$__internal_0_$__cuda_sm70_shflsync_down:
[----:B------:R-:W-:Y:S01]  /*7210*/  HFMA2.MMA R123, -RZ, RZ, 0, 1.847743988037109375e-06 ;  /* 0x0000001fff7b7435 */ /* 0x000fe200000001ff */
[----:B------:R-:W-:-:S04]  /*7220*/  MOV R157, 0xffffffff ;  /* 0xffffffff009d7802 */ /* 0x000fc80000000f00 */
[----:B------:R-:W-:Y:S04]  /*7230*/  WARPSYNC R157 ;  /* 0x0000009d00007348 */ /* 0x000fe80003800000 */
[----:B------:R0:W1:Y:S04]  /*7240*/  SHFL.DOWN PT, R158, R83, R158, R123 ;  /* 0x0800009e539e7389 */ /* 0x00006800000e007b */
[----:B0-----:R-:W0:Y:S01]  /*7250*/  S2R R157, SR_LANEID ;  /* 0x00000000009d7919 */ /* 0x001e220000000000 */
[----:B------:R-:W-:-:S03]  /*7260*/  MOV R83, 0x0 ;  /* 0x0000000000537802 */ /* 0x000fc60000000f00 */
[----:B------:R-:W2:Y:S01]  /*7270*/  S2R R123, SR_TID.X ;  /* 0x00000000007b7919 */ /* 0x000ea20000002100 */
[----:B------:R-:W-:Y:S05]  /*7280*/  RET.REL.NODEC R82 `(_Z25selective_scan_bwd_kernelI32Selective_Scan_bwd_kernel_traitsILi128ELi16ELb0ELb0ELb0ELb0ELb0EffEEv12SSMParamsBwd) ;  /* 0xffff8d7052007950 */ /* 0x000fea0003c3ffff */
        .weak           $__internal_1_$__cuda_sm70_shflsync_idx_p
        .type           $__internal_1_$__cuda_sm70_shflsync_idx_p,@function
        .size           $__internal_1_$__cuda_sm70_shflsync_idx_p,($__internal_2_$__cuda_sm70_shflsync_up - $__internal_1_$__cuda_sm70_shflsync_idx_p)
$__internal_1_$__cuda_sm70_shflsync_idx_p:
[----:B------:R-:W-:Y:S01]  /*7290*/  HFMA2.MMA R123, -RZ, RZ, 0, 1.847743988037109375e-06 ;  /* 0x0000001fff7b7435 */ /* 0x000fe200000001ff */
[----:B------:R-:W-:-:S04]  /*72a0*/  MOV R157, 0xffffffff ;  /* 0xffffffff009d7802 */ /* 0x000fc80000000f00 */
[----:B------:R-:W-:Y:S04]  /*72b0*/  WARPSYNC R157 ;  /* 0x0000009d00007348 */ /* 0x000fe80003800000 */
[----:B------:R0:W1:Y:S04]  /*72c0*/  SHFL.IDX PT, R158, R82, R158, R123 ;  /* 0x0000009e529e7389 */ /* 0x00006800000e007b */
[----:B0-----:R-:W0:Y:S01]  /*72d0*/  S2R R157, SR_LANEID ;  /* 0x00000000009d7919 */ /* 0x001e220000000000 */
[----:B------:R-:W-:Y:S01]  /*72e0*/  MOV R82, R83 ;  /* 0x0000005300527202 */ /* 0x000fe20000000f00 */
[----:B------:R-:W-:-:S02]  /*72f0*/  HFMA2.MMA R83, -RZ, RZ, 0, 0 ;  /* 0x00000000ff537435 */ /* 0x000fc400000001ff */
[----:B------:R-:W2:Y:S04]  /*7300*/  S2R R123, SR_TID.X ;  /* 0x00000000007b7919 */ /* 0x000ea80000002100 */
[----:B------:R-:W-:Y:S05]  /*7310*/  RET.REL.NODEC R82 `(_Z25selective_scan_bwd_kernelI32Selective_Scan_bwd_kernel_traitsILi128ELi16ELb0ELb0ELb0ELb0ELb0EffEEv12SSMParamsBwd) ;  /* 0xffff8ce052007950 */ /* 0x000fea0003c3ffff */
        .weak           $__internal_2_$__cuda_sm70_shflsync_up
        .type           $__internal_2_$__cuda_sm70_shflsync_up,@function
        .size           $__internal_2_$__cuda_sm70_shflsync_up,(.L_x_8818 - $__internal_2_$__cuda_sm70_shflsync_up)
$__internal_2_$__cuda_sm70_shflsync_up:
[----:B------:R-:W-:Y:S04]  /*7320*/  WARPSYNC R136 ;  /* 0x0000008800007348 */ /* 0x000fe80003800000 */
[----:B------:R0:W1:Y:S02]  /*7330*/  SHFL.UP PT, R134, R83, R134, R137 ;  /* 0x0400008653867389 */ /* 0x00006400000e0089 */
[----:B0-----:R-:W-:-:S04]  /*7340*/  MOV R83, 0x0 ;  /* 0x0000000000537802 */ /* 0x001fc80000000f00 */
[----:B------:R-:W-:Y:S05]  /*7350*/  RET.REL.NODEC R82 `(_Z25selective_scan_bwd_kernelI32Selective_Scan_bwd_kernel_traitsILi128ELi16ELb0ELb0ELb0ELb0ELb0EffEEv12SSMParamsBwd) ;  /* 0xffff8ca052007950 */ /* 0x000fea0003c3ffff */
.L_x_35:
[----:B------:R-:W-:-:S00]  /*7360*/  BRA `(.L_x_35) ;  /* 0xfffffff000007947 */ /* 0x000fc0000383ffff */
[----:B------:R-:W-:-:S00]  /*7370*/  NOP ;  /* 0x0000000000007918 */ /* 0x000fc00000000000 */
        /* <DEDUP_REMOVED lines=8> */
.L_x_8818:


//--------------------- .text._Z25selective_scan_bwd_kernelI32Selective_Scan_bwd_kernel_traitsILi128ELi16ELb0ELb0ELb0ELb0ELb1EffEEv12SSMParamsBwd --------------------------
	.section	.text._Z25selective_scan_bwd_kernelI32Selective_Scan_bwd_kernel_traitsILi128ELi16ELb0ELb0ELb0ELb0ELb1EffEEv12SSMParamsBwd,"ax",@progbits
	.sectioninfo	@"SHI_REGISTERS=168"
	.align	128
        .global         _Z25selective_scan_bwd_kernelI32Selective_Scan_bwd_kernel_traitsILi128ELi16ELb0ELb0ELb0ELb0ELb1EffEEv12SSMParamsBwd
        .type           _Z25selective_scan_bwd_kernelI32Selective_Scan_bwd_kernel_traitsILi128ELi16ELb0ELb0ELb0ELb0ELb1EffEEv12SSMParamsBwd,@function
        .size           _Z25selective_scan_bwd_kernelI32Selective_Scan_bwd_kernel_traitsILi128ELi16ELb0ELb0ELb0ELb0ELb1EffEEv12SSMParamsBwd,(.L_x_8821 - _Z25selective_scan_bwd_kernelI32Selective_Scan_bwd_kernel_traitsILi128ELi16ELb0ELb0ELb0ELb0ELb1EffEEv12SSMParamsBwd)
        .other          _Z25selective_scan_bwd_kernelI32Selective_Scan_bwd_kernel_traitsILi128ELi16ELb0ELb0ELb0ELb0ELb1EffEEv12SSMParamsBwd,@"STO_CUDA_ENTRY STV_DEFAULT"
_Z25selective_scan_bwd_kernelI32Selective_Scan_bwd_kernel_traitsILi128ELi16ELb0ELb0ELb0ELb0ELb1EffEEv12SSMParamsBwd:
.text._Z25selective_scan_bwd_kernelI32Selective_Scan_bwd_kernel_traitsILi128ELi16ELb0ELb0ELb0ELb0ELb1EffEEv12SSMParamsBwd:
        /* <DEDUP_REMOVED lines=23> */
[----:B------:R-:W-:Y:S01]  /*0170*/  MOV R4, UR6 ;  /* 0x0000000600047c02 */ /* 0x000fe20008000f00 */
[----:B------:R-:W-:Y:S01]  /*0180*/  ULDC.64 UR24, c[0x0][0x1d8] ;  /* 0x0000760000187ab9 */ /* 0x000fe20000000a00 */
[----:B------:R-:W-:Y:S01]  /*0190*/  MOV R3, UR5 ;  /* 0x0000000500037c02 */ /* 0x000fe20008000f00 */
[----:B------:R-:W-:-:S02]  /*01a0*/  UISETP.NE.U32.AND UP1, UPT, URZ, UR20, UPT ;  /* 0x000000143f00728c */ /* 0x000fc4000bf25070 */
[----:B------:R-:W-:Y:S01]  /*01b0*/  MOV R5, UR7 ;  /* 0x0000000700057c02 */ /* 0x000fe20008000f00 */
[----:B------:R-:W-:Y:S01]  /*01c0*/  ULDC.64 UR4, c[0x0][0x260] ;  /* 0x0000980000047ab9 */ /* 0x000fe20000000a00 */
[----:B------:R-:W2:Y:S01]  /*01d0*/  @P0 LDG.E R2, [R2.64] ;  /* 0x0000002202020981 */ /* 0x000ea2000c1e1900 */
[----:B------:R-:W-:Y:S02]  /*01e0*/  UISETP.NE.AND.EX UP1, UPT, URZ, UR21, UPT, UP1 ;  /* 0x000000153f00728c */ /* 0x000fe4000bf25310 */
[----:B-1----:R-:W-:Y:S01]  /*01f0*/  USHF.R.S32.HI UR38, URZ, 0x1f, UR37 ;  /* 0x0000001f3f267899 */ /* 0x002fe20008011425 */
[----:B------:R-:W3:Y:S01]  /*0200*/  @P1 LDG.E R4, [R4.64] ;  /* 0x0000002204041981 */ /* 0x000ee2000c1e1900 */
[----:B------:R-:W-:Y:S02]  /*0210*/  UISETP.NE.U32.AND UP0, UPT, URZ, UR4, UPT ;  /* 0x000000043f00728c */ /* 0x000fe4000bf05070 */
[----:B------:R-:W-:Y:S01]  /*0220*/  UIMAD.WIDE.U32 UR12, UR37, UR8, URZ ;  /* 0x00000008250c72a5 */ /* 0x000fe2000f8e003f */
[----:B------:R0:W-:Y:S01]  /*0230*/  STL [R1+0x34], RZ ;  /* 0x000034ff01007387 */ /* 0x0001e20000100800 */
[----:B------:R-:W-:-:S02]  /*0240*/  UISETP.NE.AND.EX UP0, UPT, URZ, UR5, UPT, UP0 ;  /* 0x000000053f00728c */ /* 0x000fc4000bf05300 */
[----:B------:R-:W-:Y:S01]  /*0250*/  UIMAD UR5, UR38, UR8, URZ ;  /* 0x00000008260572a4 */ /* 0x000fe2000f8e023f */
[----:B------:R0:W-:Y:S01]  /*0260*/  STL [R1+0x30], RZ ;  /* 0x000030ff01007387 */ /* 0x0001e20000100800 */
[----:B------:R-:W-:Y:S02]  /*0270*/  ULDC.64 UR6, c[0x0][0x1d0] ;  /* 0x0000740000067ab9 */ /* 0x000fe40000000a00 */
[----:B------:R-:W-:Y:S02]  /*0280*/  UMOV UR8, URZ ;  /* 0x0000003f00087c82 */ /* 0x000fe40008000000 */
[----:B------:R-:W-:Y:S02]  /*0290*/  @UP1 ULEA UR8, UP3, UR14, UR20, 0x2 ;  /* 0x000000140e081291 */ /* 0x000fe4000f86103f */
[----:B------:R-:W-:Y:S02]  /*02a0*/  UISETP.NE.U32.AND UP2, UPT, URZ, UR22, UPT ;  /* 0x000000163f00728c */ /* 0x000fe4000bf45070 */
[----:B------:R-:W-:-:S02]  /*02b0*/  UIMAD UR18, UR37, UR9, UR5 ;  /* 0x00000009251272a4 */ /* 0x000fc4000f8e0205 */
[----:B------:R-:W-:Y:S02]  /*02c0*/  UIMAD UR4, UR38, UR6, URZ ;  /* 0x00000006260472a4 */ /* 0x000fe4000f8e023f */
[----:B------:R-:W-:Y:S02]  /*02d0*/  UMOV UR9, URZ ;  /* 0x0000003f00097c82 */ /* 0x000fe40008000000 */
[----:B------:R-:W-:Y:S02]  /*02e0*/  @UP1 ULEA.HI.X UR9, UR14, UR21, UR15, 0x2, UP3 ;  /* 0x000000150e091291 */ /* 0x000fe400098f140f */
[----:B------:R-:W-:Y:S02]  /*02f0*/  UISETP.NE.AND.EX UP2, UPT, URZ, UR23, UPT, UP2 ;  /* 0x000000173f00728c */ /* 0x000fe4000bf45320 */
[----:B------:R-:W-:Y:S02]  /*0300*/  ULDC.64 UR20, c[0x0][0x1e8] ;  /* 0x00007a0000147ab9 */ /* 0x000fe40000000a00 */
[----:B------:R-:W-:-:S02]  /*0310*/  UIMAD.WIDE.U32 UR10, UR37, UR6, URZ ;  /* 0x00000006250a72a5 */ /* 0x000fc4000f8e003f */
[----:B------:R-:W-:Y:S02]  /*0320*/  UIMAD UR16, UR37, UR7, UR4 ;  /* 0x00000007251072a4 */ /* 0x000fe4000f8e0204 */
[----:B------:R-:W-:Y:S02]  /*0330*/  UIMAD UR19, UR15, UR20, URZ ;  /* 0x000000140f1372a4 */ /* 0x000fe4000f8e023f */
[----:B------:R-:W-:Y:S02]  /*0340*/  UIMAD UR6, UR38, UR26, URZ ;  /* 0x0000001a260672a4 */ /* 0x000fe4000f8e023f */
[----:B------:R-:W-:Y:S02]  /*0350*/  UIMAD UR17, UR15, UR24, URZ ;  /* 0x000000180f1172a4 */ /* 0x000fe4000f8e023f */
[----:B------:R-:W-:Y:S02]  /*0360*/  UIADD3 UR11, UR11, UR16, URZ ;  /* 0x000000100b0b7290 */ /* 0x000fe4000fffe03f */
[----:B------:R-:W-:-:S02]  /*0370*/  UIMAD.WIDE.U32 UR4, UR37, UR26, URZ ;  /* 0x0000001a250472a5 */ /* 0x000fc4000f8e003f */
[----:B------:R-:W-:Y:S02]  /*0380*/  UIADD3 UR13, UR13, UR18, URZ ;  /* 0x000000120d0d7290 */ /* 0x000fe4000fffe03f */
[----:B------:R-:W-:Y:S02]  /*0390*/  UIMAD UR26, UR14, UR21, UR19 ;  /* 0x000000150e1a72a4 */ /* 0x000fe4000f8e0213 */
[----:B------:R-:W-:Y:S02]  /*03a0*/  UIMAD UR27, UR37, UR27, UR6 ;  /* 0x0000001b251b72a4 */ /* 0x000fe4000f8e0206 */
[----:B------:R-:W-:Y:S02]  /*03b0*/  UIMAD UR25, UR14, UR25, UR17 ;  /* 0x000000190e1972a4 */ /* 0x000fe4000f8e0211 */
[----:B------:R-:W-:Y:S02]  /*03c0*/  ULDC.64 UR18, c[0x0][0x280] ;  /* 0x0000a00000127ab9 */ /* 0x000fe40000000a00 */
[----:B------:R-:W-:-:S02]  /*03d0*/  UMOV UR6, URZ ;  /* 0x0000003f00067c82 */ /* 0x000fc40008000000 */
[----:B------:R-:W-:Y:S02]  /*03e0*/  UIMAD.WIDE.U32 UR16, UR14, UR24, UR10 ;  /* 0x000000180e1072a5 */ /* 0x000fe4000f8e000a */
[----:B------:R-:W-:Y:S02]  /*03f0*/  ULDC UR29, c[0x0][0x174] ;  /* 0x00005d00001d7ab9 */ /* 0x000fe40000000800 */
[----:B------:R-:W-:Y:S02]  /*0400*/  @UP2 ULEA UR6, UP1, UR14, UR22, 0x2 ;  /* 0x000000160e062291 */ /* 0x000fe4000f82103f */
[----:B------:R-:W-:Y:S02]  /*0410*/  UIMAD UR24, UR15, UR18, URZ ;  /* 0x000000120f1872a4 */ /* 0x000fe4000f8e023f */
[----:B------:R-:W-:Y:S02]  /*0420*/  ULEA UR22, UR29, 0xfffff800, 0xb ;  /* 0xfffff8001d167891 */ /* 0x000fe4000f8e583f */
[----:B------:R-:W-:-:S02]  /*0430*/  UIMAD.WIDE.U32 UR20, UR14, UR20, UR12 ;  /* 0x000000140e1472a5 */ /* 0x000fc4000f8e000c */
[----:B------:R-:W-:Y:S02]  /*0440*/  UMOV UR7, URZ ;  /* 0x0000003f00077c82 */ /* 0x000fe40008000000 */
[----:B------:R-:W-:Y:S02]  /*0450*/  @UP2 ULEA.HI.X UR7, UR14, UR23, UR15, 0x2, UP1 ;  /* 0x000000170e072291 */ /* 0x000fe400088f140f */
[----:B------:R-:W-:Y:S02]  /*0460*/  UIMAD UR28, UR14, UR19, UR24 ;  /* 0x000000130e1c72a4 */ /* 0x000fe4000f8e0218 */
[----:B------:R-:W-:Y:S02]  /*0470*/  UIADD3 UR24, UP1, UR22, UR16, URZ ;  /* 0x0000001016187290 */ /* 0x000fe4000ff3e03f */
[----:B------:R-:W-:Y:S02]  /*0480*/  USHF.R.S32.HI UR23, URZ, 0x1f, UR22 ;  /* 0x0000001f3f177899 */ /* 0x000fe40008011416 */
[----:B------:R-:W-:-:S02]  /*0490*/  UIADD3 UR16, UP2, UR22, UR20, URZ ;  /* 0x0000001416107290 */ /* 0x000fc4000ff5e03f */
[----:B------:R-:W-:Y:S02]  /*04a0*/  UIADD3 UR5, UR5, UR27, URZ ;  /* 0x0000001b05057290 */ /* 0x000fe4000fffe03f */
[----:B------:R-:W-:Y:S02]  /*04b0*/  ULDC.64 UR12, c[0x0][0x240] ;  /* 0x00009000000c7ab9 */ /* 0x000fe40000000a00 */
[----:B------:R-:W-:Y:S02]  /*04c0*/  ULDC.64 UR10, c[0x0][0x248] ;  /* 0x00009200000a7ab9 */ /* 0x000fe40000000a00 */
[----:B------:R-:W-:Y:S02]  /*04d0*/  UIADD3.X UR25, UR23, UR17, UR25, UP1, !UPT ;  /* 0x0000001117197290 */ /* 0x000fe40008ffe419 */
[----:B------:R-:W-:Y:S02]  /*04e0*/  UIADD3.X UR21, UR23, UR21, UR26, UP2, !UPT ;  /* 0x0000001517157290 */ /* 0x000fe400097fe41a */
[----:B------:R-:W-:-:S02]  /*04f0*/  ULEA UR17, UP1, UR24, UR12, 0x2 ;  /* 0x0000000c18117291 */ /* 0x000fc4000f82103f */
[----:B------:R-:W-:Y:S02]  /*0500*/  ULEA UR20, UP2, UR16, UR10, 0x2 ;  /* 0x0000000a10147291 */ /* 0x000fe4000f84103f */
[----:B------:R-:W-:Y:S02]  /*0510*/  UIMAD.WIDE.U32 UR18, UR14, UR18, UR4 ;  /* 0x000000120e1272a5 */ /* 0x000fe4000f8e0004 */
[----:B------:R-:W-:Y:S02]  /*0520*/  ULEA.HI.X UR24, UR24, UR13, UR25, 0x2, UP1 ;  /* 0x0000000d18187291 */ /* 0x000fe400088f1419 */
[----:B------:R-:W-:Y:S02]  /*0530*/  ULEA.HI.X UR21, UR16, UR11, UR21, 0x2, UP2 ;  /* 0x0000000b10157291 */ /* 0x000fe400090f1415 */
[----:B------:R-:W-:Y:S02]  /*0540*/  UIADD3 UR11, UP1, UR22, UR18, URZ ;  /* 0x00000012160b7290 */ /* 0x000fe4000ff3e03f */
[----:B------:R-:W-:-:S02]  /*0550*/  ULDC.64 UR12, c[0x0][0x308] ;  /* 0x0000c200000c7ab9 */ /* 0x000fc40000000a00 */
[----:B------:R-:W-:Y:S02]  /*0560*/  UIADD3.X UR23, UR23, UR19, UR28, UP1, !UPT ;  /* 0x0000001317177290 */ /* 0x000fe40008ffe41c */
[----:B------:R-:W-:Y:S02]  /*0570*/  ULEA UR22, UP1, UR11, UR12, 0x2 ;  /* 0x0000000c0b167291 */ /* 0x000fe4000f82103f */
[----:B------:R-:W-:Y:S02]  /*0580*/  ULDC UR10, c[0x0][0x164] ;  /* 0x00005900000a7ab9 */ /* 0x000fe40000000800 */
[----:B------:R-:W-:Y:S02]  /*0590*/  @UP0 UIMAD UR10, UR37, UR10, UR14 ;  /* 0x0000000a250a02a4 */ /* 0x000fe4000f8e020e */
[----:B------:R-:W-:Y:S02]  /*05a0*/  ULEA.HI.X UR23, UR11, UR13, UR23, 0x2, UP1 ;  /* 0x0000000d0b177291 */ /* 0x000fe400088f1417 */
[----:B------:R-:W-:-:S02]  /*05b0*/  UISETP.GE.AND UP1, UPT, UR29, 0x1, UPT ;  /* 0x000000011d00788c */ /* 0x000fc4000bf26270 */
[----:B------:R-:W-:Y:S02]  /*05c0*/  UMOV UR4, URZ ;  /* 0x0000003f00047c82 */ /* 0x000fe40008000000 */
[----:B------:R-:W-:Y:S02]  /*05d0*/  @UP0 UIMAD UR12, UR10, UR29, URZ ;  /* 0x0000001d0a0c02a4 */ /* 0x000fe4000f8e023f */
[----:B------:R-:W-:Y:S02]  /*05e0*/  ULDC UR13, c[0x0][0x16c] ;  /* 0x00005b00000d7ab9 */ /* 0x000fe40000000800 */
[----:B------:R-:W-:Y:S02]  /*05f0*/  @UP0 UIMAD UR12, UR12, UR13, URZ ;  /* 0x0000000d0c0c02a4 */ /* 0x000fe4000f8e023f */
[----:B------:R-:W-:Y:S02]  /*0600*/  ULDC.64 UR10, c[0x0][0x260] ;  /* 0x00009800000a7ab9 */ /* 0x000fe40000000a00 */
[----:B------:R-:W-:-:S02]  /*0610*/  @UP0 UMOV UR13, 0x8 ;  /* 0x00000008000d0882 */ /* 0x000fc40000000000 */
[----:B------:R-:W-:Y:S02]  /*0620*/  @UP0 UIMAD.WIDE UR10, UR12, UR13, UR10 ;  /* 0x0000000d0c0a02a5 */ /* 0x000fe4000f8e020a */
[----:B------:R-:W-:Y:S02]  /*0630*/  UMOV UR5, URZ ;  /* 0x0000003f00057c82 */ /* 0x000fe40008000000 */
[----:B------:R-:W-:Y:S02]  /*0640*/  UMOV UR12, UR6 ;  /* 0x00000006000c7c82 */ /* 0x000fe40008000000 */
[----:B------:R-:W-:Y:S02]  /*0650*/  UMOV UR13, UR7 ;  /* 0x00000007000d7c82 */ /* 0x000fe40008000000 */
        /* <DEDUP_REMOVED lines=13> */
[----:B---3--:R-:W-:Y:S02]  /*0730*/  SHF.L.U32 R0, R147, 0x4, RZ ;  /* 0x0000000493007819 */ /* 0x008fe400000006ff */
[----:B0-----:R-:W-:Y:S02]  /*0740*/  SHF.R.S32.HI R2, RZ, 0x1f, R147 ;  /* 0x0000001fff027819 */ /* 0x001fe40000011493 */
[----:B------:R-:W-:Y:S02]  /*0750*/  LOP3.LUT R0, R0, 0xfffffe00, RZ, 0xc0, !PT ;  /* 0xfffffe0000007812 */ /* 0x000fe400078ec0ff */
[----:B------:R-:W-:-:S02]  /*0760*/  LEA.HI R2, R2, R147, RZ, 0x5 ;  /* 0x0000009302027211 */ /* 0x000fc400078f28ff */
[----:B------:R-:W-:Y:S02]  /*0770*/  LOP3.LUT R75, R0, 0x1f, R147, 0xf8, !PT ;  /* 0x0000001f004b7812 */ /* 0x000fe400078ef893 */
[----:B------:R-:W-:Y:S02]  /*0780*/  SHF.R.S32.HI R156, RZ, 0x5, R2 ;  /* 0x00000005ff9c7819 */ /* 0x000fe40000011402 */
[----:B----4-:R-:W-:Y:S02]  /*0790*/  SHF.R.S32.HI R0, RZ, 0x1f, R75 ;  /* 0x0000001fff007819 */ /* 0x010fe4000001144b */
.L_x_63:
[----:B------:R-:W-:Y:S01]  /*07a0*/  ULDC UR24, c[0x0][0x174] ;  /* 0x00005d0000187ab9 */ /* 0x000fe20000000800 */
[----:B------:R-:W-:Y:S01]  /*07b0*/  BAR.SYNC.DEFER_BLOCKING 0x0 ;  /* 0x0000000000007b1d */ /* 0x000fe20000010000 */
[----:B------:R-:W-:Y:S01]  /*07c0*/  UIADD3 UR24, -UR6, UR24, URZ ;  /* 0x0000001806187290 */ /* 0x000fe2000fffe13f */
[C---:B------:R-:W-:Y:S01]  /*07d0*/  LOP3.LUT R23, R75.reuse, 0x20, RZ, 0xfc, !PT ;  /* 0x000000204b177812 */ /* 0x040fe200078efcff */
[----:B------:R-:W-:Y:S01]  /*07e0*/  CS2R R4, SRZ ;  /* 0x0000000000047805 */ /* 0x000fe2000001ff00 */
[C---:B------:R-:W-:Y:S01]  /*07f0*/  LEA R2, P3, R75.reuse, UR18, 0x2 ;  /* 0x000000124b027c11 */ /* 0x040fe2000f8610ff */
[----:B------:R-:W-:Y:S01]  /*0800*/  ULEA UR25, UR24, 0xfffff800, 0xb ;  /* 0xfffff80018197891 */ /* 0x000fe2000f8e583f */
[----:B------:R-:W-:Y:S01]  /*0810*/  SHF.R.S32.HI R126, RZ, 0x1f, R75 ;  /* 0x0000001fff7e7819 */ /* 0x000fe2000001144b */
[----:B------:R-:W-:Y:S01]  /*0820*/  ULDC UR7, c[0x0][0x168] ;  /* 0x00005a0000077ab9 */ /* 0x000fe20000000800 */
[C---:B------:R-:W-:Y:S01]  /*0830*/  LOP3.LUT R22, R75.reuse, 0x40, RZ, 0xfc, !PT ;  /* 0x000000404b167812 */ /* 0x040fe200078efcff */
[----:B------:R-:W-:Y:S01]  /*0840*/  UIADD3 UR7, -UR25, UR7, URZ ;  /* 0x0000000719077290 */ /* 0x000fe2000fffe13f */
[C---:B------:R-:W-:Y:S01]  /*0850*/  LOP3.LUT R21, R75.reuse, 0x60, RZ, 0xfc, !PT ;  /* 0x000000604b157812 */ /* 0x040fe200078efcff */
[----:B------:R-:W-:Y:S01]  /*0860*/  CS2R R6, SRZ ;  /* 0x0000000000067805 */ /* 0x000fe2000001ff00 */
[C---:B------:R-:W-:Y:S01]  /*0870*/  LOP3.LUT R20, R75.reuse, 0x80, RZ, 0xfc, !PT ;  /* 0x000000804b147812 */ /* 0x040fe200078efcff */
[----:B------:R-:W-:Y:S01]  /*0880*/  CS2R R8, SRZ ;  /* 0x0000000000087805 */ /* 0x000fe2000001ff00 */
[C---:B------:R-:W-:Y:S01]  /*0890*/  LOP3.LUT R19, R75.reuse, 0xa0, RZ, 0xfc, !PT ;  /* 0x000000a04b137812 */ /* 0x040fe200078efcff */
[----:B------:R-:W-:Y:S01]  /*08a0*/  CS2R R24, SRZ ;  /* 0x0000000000187805 */ /* 0x000fe2000001ff00 */
[----:B------:R-:W-:Y:S01]  /*08b0*/  ISETP.GE.AND P2, PT, R75, UR7, PT ;  /* 0x000000074b007c0c */ /* 0x000fe2000bf46270 */
[----:B------:R-:W-:Y:S01]  /*08c0*/  CS2R R26, SRZ ;  /* 0x00000000001a7805 */ /* 0x000fe2000001ff00 */
[----:B------:R-:W-:Y:S01]  /*08d0*/  ISETP.GE.AND P1, PT, R23, UR7, PT ;  /* 0x0000000717007c0c */ /* 0x000fe2000bf26270 */
[----:B------:R-:W-:Y:S01]  /*08e0*/  CS2R R28, SRZ ;  /* 0x00000000001c7805 */ /* 0x000fe2000001ff00 */
[----:B------:R-:W-:-:S02]  /*08f0*/  LEA.HI.X R3, R75, UR19, R126, 0x2, P3 ;  /* 0x000000134b037c11 */ /* 0x000fc400098f147e */
[C---:B------:R-:W-:Y:S02]  /*0900*/  LOP3.LUT R18, R75.reuse, 0xc0, RZ, 0xfc, !PT ;  /* 0x000000c04b127812 */ /* 0x040fe400078efcff */
[C---:B------:R-:W-:Y:S02]  /*0910*/  LOP3.LUT R17, R75.reuse, 0xe0, RZ, 0xfc, !PT ;  /* 0x000000e04b117812 */ /* 0x040fe400078efcff */
[C---:B------:R-:W-:Y:S02]  /*0920*/  LOP3.LUT R16, R75.reuse, 0x100, RZ, 0xfc, !PT ;  /* 0x000001004b107812 */ /* 0x040fe400078efcff */
[C---:B------:R-:W-:Y:S01]  /*0930*/  LOP3.LUT R15, R75.reuse, 0x120, RZ, 0xfc, !PT ;  /* 0x000001204b0f7812 */ /* 0x040fe200078efcff */
[----:B------:R0:W3:Y:S01]  /*0940*/  @!P2 LDG.E R4, [R2.64] ;  /* 0x000000220204a981 */ /* 0x0000e2000c1e1900 */
[----:B------:R-:W-:Y:S02]  /*0950*/  ISETP.GE.AND P0, PT, R22, UR7, PT ;  /* 0x0000000716007c0c */ /* 0x000fe4000bf06270 */
[----:B------:R-:W-:Y:S01]  /*0960*/  LOP3.LUT R14, R75, 0x140, RZ, 0xfc, !PT ;  /* 0x000001404b0e7812 */ /* 0x000fe200078efcff */
[----:B------:R0:W4:Y:S01]  /*0970*/  @!P1 LDG.E R6, [R2.64+0x80] ;  /* 0x0000802202069981 */ /* 0x000122000c1e1900 */
[----:B------:R-:W-:-:S02]  /*0980*/  ISETP.GE.AND P4, PT, R21, UR7, PT ;  /* 0x0000000715007c0c */ /* 0x000fc4000bf86270 */
[C---:B------:R-:W-:Y:S02]  /*0990*/  LOP3.LUT R13, R75.reuse, 0x160, RZ, 0xfc, !PT ;  /* 0x000001604b0d7812 */ /* 0x040fe400078efcff */
[C---:B------:R-:W-:Y:S02]  /*09a0*/  LOP3.LUT R12, R75.reuse, 0x180, RZ, 0xfc, !PT ;  /* 0x000001804b0c7812 */ /* 0x040fe400078efcff */
[C---:B------:R-:W-:Y:S02]  /*09b0*/  LOP3.LUT R11, R75.reuse, 0x1a0, RZ, 0xfc, !PT ;  /* 0x000001a04b0b7812 */ /* 0x040fe400078efcff */
[C---:B------:R-:W-:Y:S01]  /*09c0*/  LOP3.LUT R10, R75.reuse, 0x1c0, RZ, 0xfc, !PT ;  /* 0x000001c04b0a7812 */ /* 0x040fe200078efcff */
[----:B------:R0:W5:Y:S01]  /*09d0*/  @!P0 LDG.E R5, [R2.64+0x100] ;  /* 0x0001002202058981 */ /* 0x000162000c1e1900 */
[----:B------:R-:W-:Y:S02]  /*09e0*/  ISETP.GE.AND P6, PT, R20, UR7, PT ;  /* 0x0000000714007c0c */ /* 0x000fe4000bfc6270 */
[----:B------:R-:W-:Y:S01]  /*09f0*/  LOP3.LUT R0, R75, 0x1e0, RZ, 0xfc, !PT ;  /* 0x000001e04b007812 */ /* 0x000fe200078efcff */
[----:B--2---:R0:W2:Y:S01]  /*0a00*/  @!P4 LDG.E R8, [R2.64+0x180] ;  /* 0x000180220208c981 */ /* 0x0040a2000c1e1900 */
[----:B------:R-:W-:Y:S01]  /*0a10*/  ISETP.GE.AND P5, PT, R19, UR7, PT ;  /* 0x0000000713007c0c */ /* 0x000fe2000bfa6270 */
[----:B------:R-:W-:Y:S01]  /*0a20*/  CS2R R30, SRZ ;  /* 0x00000000001e7805 */ /* 0x000fe2000001ff00 */
[----:B------:R-:W-:Y:S01]  /*0a30*/  ISETP.GE.AND P3, PT, R18, UR7, PT ;  /* 0x0000000712007c0c */ /* 0x000fe2000bf66270 */
[----:B------:R-:W-:Y:S01]  /*0a40*/  CS2R R32, SRZ ;  /* 0x0000000000207805 */ /* 0x000fe2000001ff00 */
[----:B------:R-:W-:Y:S01]  /*0a50*/  ISETP.GE.AND P2, PT, R17, UR7, PT ;  /* 0x0000000711007c0c */ /* 0x000fe2000bf46270 */
[----:B------:R-:W-:Y:S01]  /*0a60*/  ULDC.64 UR28, c[0x0][0x1f0] ;  /* 0x00007c00001c7ab9 */ /* 0x000fe20000000a00 */
[----:B------:R-:W-:Y:S01]  /*0a70*/  ISETP.GE.AND P1, PT, R16, UR7, PT ;  /* 0x0000000710007c0c */ /* 0x000fe2000bf26270 */
[----:B------:R-:W-:Y:S01]  /*0a80*/  ULDC.64 UR32, c[0x0][0x200] ;  /* 0x0000800000207ab9 */ /* 0x000fe20000000a00 */
[----:B------:R-:W-:Y:S01]  /*0a90*/  ISETP.GE.AND P0, PT, R15, UR7, PT ;  /* 0x000000070f007c0c */ /* 0x000fe2000bf06270 */
[----:B------:R0:W2:Y:S01]  /*0aa0*/  @!P6 LDG.E R7, [R2.64+0x200] ;  /* 0x000200220207e981 */ /* 0x0000a2000c1e1900 */
[----:B------:R-:W-:-:S02]  /*0ab0*/  ISETP.GE.AND P4, PT, R14, UR7, PT ;  /* 0x000000070e007c0c */ /* 0x000fc4000bf86270 */
[----:B------:R-:W-:Y:S01]  /*0ac0*/  ISETP.GE.AND P6, PT, R13, UR7, PT ;  /* 0x000000070d007c0c */ /* 0x000fe2000bfc6270 */
[----:B------:R0:W2:Y:S01]  /*0ad0*/  @!P5 LDG.E R24, [R2.64+0x280] ;  /* 0x000280220218d981 */ /* 0x0000a2000c1e1900 */
[----:B------:R-:W-:-:S03]  /*0ae0*/  ISETP.GE.AND P5, PT, R12, UR7, PT ;  /* 0x000000070c007c0c */ /* 0x000fc6000bfa6270 */
[----:B------:R0:W2:Y:S01]  /*0af0*/  @!P3 LDG.E R9, [R2.64+0x300] ;  /* 0x000300220209b981 */ /* 0x0000a2000c1e1900 */
[----:B------:R-:W-:-:S03]  /*0b00*/  ISETP.GE.AND P3, PT, R11, UR7, PT ;  /* 0x000000070b007c0c */ /* 0x000fc6000bf66270 */
[----:B------:R0:W2:Y:S01]  /*0b10*/  @!P2 LDG.E R26, [R2.64+0x380] ;  /* 0x00038022021aa981 */ /* 0x0000a2000c1e1900 */
[----:B------:R-:W-:-:S03]  /*0b20*/  ISETP.GE.AND P2, PT, R10, UR7, PT ;  /* 0x000000070a007c0c */ /* 0x000fc6000bf46270 */
[----:B------:R0:W2:Y:S01]  /*0b30*/  @!P1 LDG.E R25, [R2.64+0x400] ;  /* 0x0004002202199981 */ /* 0x0000a2000c1e1900 */
[----:B------:R-:W-:-:S03]  /*0b40*/  ISETP.GE.AND P1, PT, R0, UR7, PT ;  /* 0x0000000700007c0c */ /* 0x000fc6000bf26270 */
[----:B------:R0:W2:Y:S04]  /*0b50*/  @!P0 LDG.E R27, [R2.64+0x480] ;  /* 0x00048022021b8981 */ /* 0x0000a8000c1e1900 */
[----:B------:R0:W2:Y:S04]  /*0b60*/  @!P4 LDG.E R28, [R2.64+0x500] ;  /* 0x00050022021cc981 */ /* 0x0000a8000c1e1900 */
[----:B------:R0:W2:Y:S04]  /*0b70*/  @!P6 LDG.E R29, [R2.64+0x580] ;  /* 0x00058022021de981 */ /* 0x0000a8000c1e1900 */
[----:B------:R0:W2:Y:S04]  /*0b80*/  @!P5 LDG.E R30, [R2.64+0x600] ;  /* 0x00060022021ed981 */ /* 0x0000a8000c1e1900 */
[----:B------:R0:W2:Y:S04]  /*0b90*/  @!P3 LDG.E R31, [R2.64+0x680] ;  /* 0x00068022021fb981 */ /* 0x0000a8000c1e1900 */
[----:B------:R0:W2:Y:S04]  /*0ba0*/  @!P2 LDG.E R32, [R2.64+0x700] ;  /* 0x000700220220a981 */ /* 0x0000a8000c1e1900 */
[----:B------:R0:W2:Y:S01]  /*0bb0*/  @!P1 LDG.E R33, [R2.64+0x780] ;  /* 0x0007802202219981 */ /* 0x0000a2000c1e1900 */
[----:B------:R-:W-:-:S04]  /*0bc0*/  SHF.L.U32 R34, R147, 0x4, RZ ;  /* 0x0000000493227819 */ /* 0x000fc800000006ff */
[----:B------:R-:W-:-:S04]  /*0bd0*/  LOP3.LUT R34, R34, 0xfffffe00, RZ, 0xc0, !PT ;  /* 0xfffffe0022227812 */ /* 0x000fc800078ec0ff */
        /* <DEDUP_REMOVED lines=10> */
[C---:B0-----:R-:W-:Y:S02]  /*0c80*/  IADD3 R3, R160.reuse, 0xe0, RZ ;  /* 0x000000e0a0037810 */ /* 0x041fe40007ffe0ff */
        /* <DEDUP_REMOVED lines=23> */
[C---:B------:R-:W-:Y:S02]  /*0e00*/  SHF.L.U32 R38, R75.reuse, 0x2, RZ ;  /* 0x000000024b267819 */ /* 0x040fe400000006ff */
[----:B------:R-:W-:Y:S02]  /*0e10*/  ISETP.GE.AND P2, PT, R75, UR7, PT ;  /* 0x000000074b007c0c */ /* 0x000fe4000bf46270 */
[----:B------:R-:W-:-:S02]  /*0e20*/  ISETP.GE.AND P1, PT, R23, UR7, PT ;  /* 0x0000000717007c0c */ /* 0x000fc4000bf26270 */
[----:B------:R-:W-:Y:S02]  /*0e30*/  SHF.L.U64.HI R36, R75, 0x2, R126 ;  /* 0x000000024b247819 */ /* 0x000fe4000001027e */
[----:B------:R-:W-:Y:S02]  /*0e40*/  IADD3 R2, P0, R38, UR20, RZ ;  /* 0x0000001426027c10 */ /* 0x000fe4000ff1e0ff */
[----:B------:R-:W-:Y:S02]  /*0e50*/  ISETP.GE.AND P4, PT, R21, UR7, PT ;  /* 0x0000000715007c0c */ /* 0x000fe4000bf86270 */
[----:B------:R-:W-:Y:S02]  /*0e60*/  IADD3.X R3, R36, UR21, RZ, P0, !PT ;  /* 0x0000001524037c10 */ /* 0x000fe400087fe4ff */
[----:B------:R-:W-:Y:S02]  /*0e70*/  ISETP.GE.AND P0, PT, R22, UR7, PT ;  /* 0x0000000716007c0c */ /* 0x000fe4000bf06270 */
[----:B------:R-:W-:-:S02]  /*0e80*/  ISETP.GE.AND P6, PT, R20, UR7, PT ;  /* 0x0000000714007c0c */ /* 0x000fc4000bfc6270 */
[----:B------:R-:W-:Y:S02]  /*0e90*/  ISETP.GE.AND P5, PT, R19, UR7, PT ;  /* 0x0000000713007c0c */ /* 0x000fe4000bfa6270 */
[----:B------:R-:W-:Y:S01]  /*0ea0*/  ISETP.GE.AND P3, PT, R18, UR7, PT ;  /* 0x0000000712007c0c */ /* 0x000fe2000bf66270 */
[----:B---3--:R-:W-:Y:S04]  /*0eb0*/  STS [R154.X4], R4 ;  /* 0x000000049a007388 */ /* 0x008fe80000004800 */
[----:B----4-:R-:W-:Y:S04]  /*0ec0*/  STS [R153.X4+0x80], R6 ;  /* 0x0000800699007388 */ /* 0x010fe80000004800 */
[----:B-----5:R0:W-:Y:S04]  /*0ed0*/  STS [R152.X4+0x100], R5 ;  /* 0x0001000598007388 */ /* 0x0201e80000004800 */
[----:B--2---:R-:W-:Y:S04]  /*0ee0*/  STS [R148.X4+0x180], R8 ;  /* 0x0001800894007388 */ /* 0x004fe80000004800 */
        /* <DEDUP_REMOVED lines=55> */
[----:B------:R-:W-:Y:S01]  /*1260*/  CS2R R32, SRZ ;  /* 0x0000000000207805 */ /* 0x000fe2000001ff00 */
        /* <DEDUP_REMOVED lines=9> */
[----:B0-----:R-:W-:Y:S02]  /*1300*/  LEA R2, P0, R75, UR22, 0x2 ;  /* 0x000000164b027c11 */ /* 0x001fe4000f8010ff */
[----:B------:R-:W-:Y:S02]  /*1310*/  ISETP.GE.AND P4, PT, R21, UR7, PT ;  /* 0x0000000715007c0c */ /* 0x000fe4000bf86270 */
[----:B------:R-:W-:Y:S02]  /*1320*/  LEA.HI.X R3, R75, UR23, R126, 0x2, P0 ;  /* 0x000000174b037c11 */ /* 0x000fe400080f147e */
[----:B------:R-:W-:Y:S02]  /*1330*/  ISETP.GE.AND P0, PT, R22, UR7, PT ;  /* 0x0000000716007c0c */ /* 0x000fe4000bf06270 */
[----:B------:R-:W-:-:S02]  /*1340*/  ISETP.GE.AND P6, PT, R20, UR7, PT ;  /* 0x0000000714007c0c */ /* 0x000fc4000bfc6270 */
[----:B------:R-:W-:Y:S02]  /*1350*/  ISETP.GE.AND P5, PT, R19, UR7, PT ;  /* 0x0000000713007c0c */ /* 0x000fe4000bfa6270 */
[----:B------:R-:W-:Y:S01]  /*1360*/  ISETP.GE.AND P3, PT, R18, UR7, PT ;  /* 0x0000000712007c0c */ /* 0x000fe2000bf66270 */
[----:B------:R-:W-:Y:S01]  /*1370*/  CS2R R34, SRZ ;  /* 0x0000000000227805 */ /* 0x000fe2000001ff00 */
[----:B------:R-:W-:Y:S01]  /*1380*/  HFMA2.MMA R38, -RZ, RZ, 0, 0 ;  /* 0x00000000ff267435 */ /* 0x000fe200000001ff */
[----:B------:R-:W-:Y:S01]  /*1390*/  CS2R R36, SRZ ;  /* 0x0000000000247805 */ /* 0x000fe2000001ff00 */
[----:B------:R-:W-:Y:S01]  /*13a0*/  MOV R41, RZ ;  /* 0x000000ff00297202 */ /* 0x000fe20000000f00 */
[----:B--2---:R-:W-:Y:S04]  /*13b0*/  STS [R154.X4], R4 ;  /* 0x000000049a007388 */ /* 0x004fe80000004800 */
[----:B---3--:R-:W-:Y:S04]  /*13c0*/  STS [R153.X4+0x80], R6 ;  /* 0x0000800699007388 */ /* 0x008fe80000004800 */
[----:B----4-:R-:W-:Y:S04]  /*13d0*/  STS [R152.X4+0x100], R5 ;  /* 0x0001000598007388 */ /* 0x010fe80000004800 */
[----:B-----5:R-:W-:Y:S04]  /*13e0*/  STS [R148.X4+0x180], R8 ;  /* 0x0001800894007388 */ /* 0x020fe80000004800 */
[----:B------:R-:W-:Y:S04]  /*13f0*/  STS [R140.X4+0x200], R7 ;  /* 0x000200078c007388 */ /* 0x000fe80000004800 */
[----:B------:R-:W-:Y:S04]  /*1400*/  STS [R138.X4+0x280], R24 ;  /* 0x000280188a007388 */ /* 0x000fe80000004800 */
[----:B------:R-:W-:Y:S04]  /*1410*/  STS [R136.X4+0x300], R9 ;  /* 0x0003000988007388 */ /* 0x000fe80000004800 */
        /* <DEDUP_REMOVED lines=26> */
[----:B------:R-:W-:Y:S01]  /*15c0*/  BAR.SYNC.DEFER_BLOCKING 0x0 ;  /* 0x0000000000007b1d */ /* 0x000fe20000010000 */
[----:B0-----:R-:W-:Y:S01]  /*15d0*/  CS2R R24, SRZ ;  /* 0x0000000000187805 */ /* 0x001fe2000001ff00 */
[----:B-1----:R-:W-:Y:S01]  /*15e0*/  CS2R R26, SRZ ;  /* 0x00000000001a7805 */ /* 0x002fe2000001ff00 */
[----:B--2---:R-:W-:Y:S01]  /*15f0*/  CS2R R28, SRZ ;  /* 0x00000000001c7805 */ /* 0x004fe2000001ff00 */
[----:B---3--:R-:W-:Y:S01]  /*1600*/  CS2R R30, SRZ ;  /* 0x00000000001e7805 */ /* 0x008fe2000001ff00 */
[----:B----4-:R-:W-:-:S02]  /*1610*/  CS2R R32, SRZ ;  /* 0x0000000000207805 */ /* 0x010fc4000001ff00 */
        /* <DEDUP_REMOVED lines=18> */
[----:B------:R0:W5:Y:S04]  /*1740*/  @!P0 LDG.E R35, [R2.64+0x480] ;  /* 0x0004802202238981 */ /* 0x000168000c1e1900 */
[----:B------:R0:W5:Y:S04]  /*1750*/  @!P4 LDG.E R32, [R2.64+0x500] ;  /* 0x000500220220c981 */ /* 0x000168000c1e1900 */
[----:B------:R0:W5:Y:S04]  /*1760*/  @!P6 LDG.E R33, [R2.64+0x580] ;  /* 0x000580220221e981 */ /* 0x000168000c1e1900 */
[----:B------:R0:W5:Y:S04]  /*1770*/  @!P5 LDG.E R36, [R2.64+0x600] ;  /* 0x000600220224d981 */ /* 0x000168000c1e1900 */
[----:B------:R0:W5:Y:S04]  /*1780*/  @!P3 LDG.E R37, [R2.64+0x680] ;  /* 0x000680220225b981 */ /* 0x000168000c1e1900 */
[----:B------:R0:W5:Y:S04]  /*1790*/  @!P2 LDG.E R38, [R2.64+0x700] ;  /* 0x000700220226a981 */ /* 0x000168000c1e1900 */
[----:B------:R0:W5:Y:S01]  /*17a0*/  @!P1 LDG.E R41, [R2.64+0x780] ;  /* 0x0007802202299981 */ /* 0x000162000c1e1900 */
[----:B------:R-:W-:Y:S01]  /*17b0*/  ISETP.GE.AND P0, PT, R75, UR7, PT ;  /* 0x000000074b007c0c */ /* 0x000fe2000bf06270 */
[----:B------:R-:W-:-:S02]  /*17c0*/  USHF.R.S32.HI UR36, URZ, 0x1f, UR25 ;  /* 0x0000001f3f247899 */ /* 0x000fc40008011419 */
[----:B------:R-:W-:Y:S01]  /*17d0*/  UIMAD UR16, UR38, UR28, URZ ;  /* 0x0000001c261072a4 */ /* 0x000fe2000f8e023f */
[----:B------:R-:W-:Y:S01]  /*17e0*/  MOV R7, UR37 ;  /* 0x0000002500077c02 */ /* 0x000fe20008000f00 */
[----:B------:R-:W-:Y:S01]  /*17f0*/  UIMAD.WIDE.U32 UR26, UR37, UR28, URZ ;  /* 0x0000001c251a72a5 */ /* 0x000fe2000f8e003f */
[----:B------:R-:W-:Y:S01]  /*1800*/  MOV R4, UR25 ;  /* 0x0000001900047c02 */ /* 0x000fe20008000f00 */
[----:B------:R-:W-:Y:S01]  /*1810*/  UIMAD UR30, UR37, UR29, UR16 ;  /* 0x0000001d251e72a4 */ /* 0x000fe2000f8e0210 */
[----:B------:R-:W-:Y:S01]  /*1820*/  MOV R5, UR36 ;  /* 0x0000002400057c02 */ /* 0x000fe20008000f00 */
[----:B------:R-:W-:Y:S01]  /*1830*/  UIMAD.WIDE.U32 UR16, UR37, UR32, URZ ;  /* 0x00000020251072a5 */ /* 0x000fe2000f8e003f */
[----:B------:R-:W-:Y:S01]  /*1840*/  MOV R9, UR37 ;  /* 0x0000002500097c02 */ /* 0x000fe20008000f00 */
[----:B------:R-:W-:Y:S01]  /*1850*/  ULDC.64 UR28, c[0x0][0x1f8] ;  /* 0x00007e00001c7ab9 */ /* 0x000fe20000000a00 */
[----:B0-----:R-:W-:Y:S01]  /*1860*/  MOV R2, UR25 ;  /* 0x0000001900027c02 */ /* 0x001fe20008000f00 */
[----:B------:R-:W-:Y:S01]  /*1870*/  UIMAD UR32, UR38, UR32, URZ ;  /* 0x00000020262072a4 */ /* 0x000fe2000f8e023f */
[----:B------:R-:W-:Y:S01]  /*1880*/  MOV R3, UR36 ;  /* 0x0000002400037c02 */ /* 0x000fe20008000f00 */
[----:B------:R-:W-:Y:S01]  /*1890*/  UIMAD UR31, UR15, UR28, URZ ;  /* 0x0000001c0f1f72a4 */ /* 0x000fe2000f8e023f */
[----:B------:R-:W-:Y:S01]  /*18a0*/  @!P0 IMAD.WIDE.U32 R4, R7, c[0x0][0x1f0], R4 ;  /* 0x00007c0007048a25 */ /* 0x000fe200078e0004 */
[----:B------:R-:W-:-:S02]  /*18b0*/  UIADD3 UR27, UR27, UR30, URZ ;  /* 0x0000001e1b1b7290 */ /* 0x000fc4000fffe03f */
[----:B------:R-:W-:Y:S01]  /*18c0*/  UIMAD UR33, UR37, UR33, UR32 ;  /* 0x00000021252172a4 */ /* 0x000fe2000f8e0220 */
[----:B------:R-:W-:Y:S01]  /*18d0*/  @!P0 IMAD.WIDE.U32 R2, R9, c[0x0][0x200], R2 ;  /* 0x0000800009028a25 */ /* 0x000fe200078e0002 */
[----:B------:R-:W-:Y:S01]  /*18e0*/  @!P0 IADD3 R5, R5, UR30, RZ ;  /* 0x0000001e05058c10 */ /* 0x000fe2000fffe0ff */
[----:B------:R-:W-:Y:S02]  /*18f0*/  UIMAD UR32, UR14, UR29, UR31 ;  /* 0x0000001d0e2072a4 */ /* 0x000fe4000f8e021f */
[----:B------:R-:W-:Y:S02]  /*1900*/  UIMAD.WIDE.U32 UR28, UR14, UR28, UR26 ;  /* 0x0000001c0e1c72a5 */ /* 0x000fe4000f8e001a */
[----:B------:R-:W-:Y:S01]  /*1910*/  ULDC.64 UR30, c[0x0][0x208] ;  /* 0x00008200001e7ab9 */ /* 0x000fe20000000a00 */
[----:B------:R-:W-:Y:S01]  /*1920*/  @!P0 IADD3 R3, R3, UR33, RZ ;  /* 0x0000002103038c10 */ /* 0x000fe2000fffe0ff */
[----:B------:R-:W-:Y:S01]  /*1930*/  ULDC UR26, c[0x0][0x174] ;  /* 0x00005d00001a7ab9 */ /* 0x000fe20000000800 */
[----:B------:R-:W-:Y:S01]  /*1940*/  MOV R9, UR14 ;  /* 0x0000000e00097c02 */ /* 0x000fe20008000f00 */
[----:B------:R-:W-:Y:S01]  /*1950*/  UIMAD UR27, UR15, UR30, URZ ;  /* 0x0000001e0f1b72a4 */ /* 0x000fe2000f8e023f */
[----:B------:R-:W-:Y:S01]  /*1960*/  MOV R7, UR14 ;  /* 0x0000000e00077c02 */ /* 0x000fe20008000f00 */
[----:B------:R-:W-:-:S02]  /*1970*/  UIADD3 UR26, UR6, -UR26, URZ ;  /* 0x8000001a061a7290 */ /* 0x000fc4000fffe03f */
[----:B------:R-:W-:Y:S01]  /*1980*/  UIADD3 UR17, UR17, UR33, URZ ;  /* 0x0000002111117290 */ /* 0x000fe2000fffe03f */
[----:B------:R-:W-:Y:S01]  /*1990*/  @!P0 IMAD.WIDE.U32 R2, R9, c[0x0][0x208], R2 ;  /* 0x0000820009028a25 */ /* 0x000fe200078e0002 */
[----:B------:R-:W-:Y:S02]  /*19a0*/  UIMAD UR33, UR14, UR31, UR27 ;  /* 0x0000001f0e2172a4 */ /* 0x000fe4000f8e021b */
[----:B------:R-:W-:Y:S01]  /*19b0*/  UIMAD UR26, UR26, -0x800, URZ ;  /* 0xfffff8001a1a78a4 */ /* 0x000fe2000f8e023f */
[----:B------:R-:W-:Y:S01]  /*19c0*/  @!P0 IMAD.WIDE.U32 R4, R7, c[0x0][0x1f8], R4 ;  /* 0x00007e0007048a25 */ /* 0x000fe200078e0004 */
[----:B------:R-:W-:Y:S01]  /*19d0*/  UIMAD.WIDE.U32 UR30, UR14, UR30, UR16 ;  /* 0x0000001e0e1e72a5 */ /* 0x000fe2000f8e0010 */
[----:B------:R-:W-:Y:S01]  /*19e0*/  @!P0 IADD3 R9, P2, R75, R2, RZ ;  /* 0x000000024b098210 */ /* 0x000fe20007f5e0ff */
[----:B------:R-:W-:Y:S02]  /*19f0*/  USHF.R.S32.HI UR27, URZ, 0x1f, UR26 ;  /* 0x0000001f3f1b7899 */ /* 0x000fe4000801141a */
[----:B------:R-:W-:-:S02]  /*1a00*/  UIADD3 UR17, UP0, UR26, UR28, URZ ;  /* 0x0000001c1a117290 */ /* 0x000fc4000ff1e03f */
[----:B------:R-:W-:Y:S01]  /*1a10*/  UIADD3 UR16, UP1, UR26, UR30, URZ ;  /* 0x0000001e1a107290 */ /* 0x000fe2000ff3e03f */
[C---:B------:R-:W-:Y:S01]  /*1a20*/  @!P0 IADD3 R7, P1, R75.reuse, R4, RZ ;  /* 0x000000044b078210 */ /* 0x040fe20007f3e0ff */
[----:B------:R-:W-:Y:S01]  /*1a30*/  UIADD3.X UR28, UR27, UR32, UR29, UP0, !UPT ;  /* 0x000000201b1c7290 */ /* 0x000fe200087fe41d */
[C---:B------:R-:W-:Y:S01]  /*1a40*/  @!P0 IADD3.X R40, R126.reuse, UR33, R3, P2, !PT ;  /* 0x000000217e288c10 */ /* 0x040fe200097fe403 */
[----:B------:R-:W-:Y:S01]  /*1a50*/  UIADD3.X UR30, UR27, UR33, UR31, UP1, !UPT ;  /* 0x000000211b1e7290 */ /* 0x000fe20008ffe41f */
[----:B------:R-:W-:Y:S02]  /*1a60*/  @!P0 IADD3.X R42, R126, UR32, R5, P1, !PT ;  /* 0x000000207e2a8c10 */ /* 0x000fe40008ffe405 */
[C---:B------:R-:W-:Y:S02]  /*1a70*/  LEA R4, P2, R75.reuse, c[0x0][0x258], 0x2 ;  /* 0x000096004b047a11 */ /* 0x040fe400078410ff */
[----:B------:R-:W-:Y:S02]  /*1a80*/  LEA R2, P1, R75, c[0x0][0x268], 0x2 ;  /* 0x00009a004b027a11 */ /* 0x000fe400078210ff */
[----:B------:R-:W-:-:S02]  /*1a90*/  MOV R39, UR17 ;  /* 0x0000001100277c02 */ /* 0x000fc40008000f00 */
[----:B------:R-:W-:Y:S02]  /*1aa0*/  MOV R43, UR16 ;  /* 0x00000010002b7c02 */ /* 0x000fe40008000f00 */
[C-C-:B------:R-:W-:Y:S02]  /*1ab0*/  LEA.HI.X R5, R75.reuse, c[0x0][0x25c], R126.reuse, 0x2, P2 ;  /* 0x000097004b057a11 */ /* 0x140fe400010f147e */
[----:B------:R-:W-:Y:S02]  /*1ac0*/  MOV R44, UR28 ;  /* 0x0000001c002c7c02 */ /* 0x000fe40008000f00 */
[----:B------:R-:W-:Y:S01]  /*1ad0*/  MOV R46, UR30 ;  /* 0x0000001e002e7c02 */ /* 0x000fe20008000f00 */
[----:B------:R-:W-:Y:S01]  /*1ae0*/  CS2R R76, SRZ ;  /* 0x00000000004c7805 */ /* 0x000fe2000001ff00 */
[----:B------:R-:W-:Y:S01]  /*1af0*/  LEA.HI.X R3, R75, c[0x0][0x26c], R126, 0x2, P1 ;  /* 0x00009b004b037a11 */ /* 0x000fe200008f147e */
[----:B------:R-:W-:Y:S01]  /*1b00*/  CS2R R80, SRZ ;  /* 0x0000000000507805 */ /* 0x000fe2000001ff00 */
[----:B------:R-:W-:Y:S01]  /*1b10*/  LEA R2, P2, R39, R2, 0x2 ;  /* 0x0000000227027211 */ /* 0x000fe200078410ff */
[----:B------:R-:W-:Y:S01]  /*1b20*/  CS2R R94, SRZ ;  /* 0x00000000005e7805 */ /* 0x000fe2000001ff00 */
[----:B------:R-:W-:Y:S01]  /*1b30*/  LEA R4, P4, R43, R4, 0x2 ;  /* 0x000000042b047211 */ /* 0x000fe200078810ff */
[----:B------:R-:W-:Y:S01]  /*1b40*/  CS2R R96, SRZ ;  /* 0x0000000000607805 */ /* 0x000fe2000001ff00 */
[----:B------:R-:W-:Y:S01]  /*1b50*/  LEA.HI.X R3, R39, R3, R44, 0x2, P2 ;  /* 0x0000000327037211 */ /* 0x000fe200010f142c */
[----:B------:R-:W-:Y:S01]  /*1b60*/  STL [R1+0x24], R154 ;  /* 0x0000249a01007387 */ /* 0x000fe20000100800 */
[----:B------:R-:W-:Y:S01]  /*1b70*/  LEA.HI.X R5, R43, R5, R46, 0x2, P4 ;  /* 0x000000052b057211 */ /* 0x000fe200020f142e */
[----:B------:R-:W-:Y:S01]  /*1b80*/  ULDC.64 UR30, c[0x0][0x2e8] ;  /* 0x0000ba00001e7ab9 */ /* 0x000fe20000000a00 */
[----:B------:R-:W-:-:S04]  /*1b90*/  @!P0 LEA R6, P1, R7, c[0x0][0x268], 0x2 ;  /* 0x00009a0007068a11 */ /* 0x000fc800078210ff */
[----:B------:R-:W-:Y:S02]  /*1ba0*/  @!P0 LEA.HI.X R7, R7, c[0x0][0x26c], R42, 0x2, P1 ;  /* 0x00009b0007078a11 */ /* 0x000fe400008f142a */
[----:B------:R-:W-:Y:S01]  /*1bb0*/  ISETP.GE.AND P1, PT, R22, UR7, PT ;  /* 0x0000000716007c0c */ /* 0x000fe2000bf26270 */
[----:B------:R-:W-:Y:S01]  /*1bc0*/  CS2R R42, SRZ ;  /* 0x00000000002a7805 */ /* 0x000fe2000001ff00 */
[C---:B------:R-:W-:Y:S02]  /*1bd0*/  @!P0 LEA R8, P3, R9.reuse, c[0x0][0x258], 0x2 ;  /* 0x0000960009088a11 */ /* 0x040fe400078610ff */
[----:B------:R-:W-:Y:S02]  /*1be0*/  ISETP.GE.AND P2, PT, R20, UR7, PT ;  /* 0x0000000714007c0c */ /* 0x000fe4000bf46270 */
[----:B------:R-:W-:Y:S02]  /*1bf0*/  @!P0 LEA.HI.X R9, R9, c[0x0][0x25c], R40, 0x2, P3 ;  /* 0x0000970009098a11 */ /* 0x000fe400018f1428 */
[----:B------:R-:W-:-:S02]  /*1c00*/  ISETP.GE.AND P3, PT, R23, UR7, PT ;  /* 0x0000000717007c0c */ /* 0x000fc4000bf66270 */
[----:B------:R-:W-:Y:S02]  /*1c10*/  ISETP.GE.AND P4, PT, R21, UR7, PT ;  /* 0x0000000715007c0c */ /* 0x000fe4000bf86270 */
[----:B------:R-:W-:Y:S02]  /*1c20*/  ISETP.GE.AND P5, PT, R19, UR7, PT ;  /* 0x0000000713007c0c */ /* 0x000fe4000bfa6270 */
[----:B------:R-:W-:Y:S01]  /*1c30*/  ISETP.GE.AND P6, PT, R18, UR7, PT ;  /* 0x0000000712007c0c */ /* 0x000fe2000bfc6270 */
[----:B------:R-:W-:Y:S01]  /*1c40*/  HFMA2.MMA R40, -RZ, RZ, 0, 0 ;  /* 0x00000000ff287435 */ /* 0x000fe200000001ff */
        /* <DEDUP_REMOVED lines=35> */
[----:B-1----:R-:W-:-:S05]  /*1e80*/  MOV R41, RZ ;  /* 0x000000ff00297202 */ /* 0x002fca0000000f00 */
[----:B------:R-:W2:Y:S01]  /*1e90*/  @!P1 LDG.E R25, [R2.64+-0x1f00] ;  /* 0xffe1002202199981 */ /* 0x000ea2000c1e1900 */
[----:B------:R-:W-:Y:S01]  /*1ea0*/  ISETP.GE.AND P1, PT, R17, UR7, PT ;  /* 0x0000000711007c0c */ /* 0x000fe2000bf26270 */
[----:B------:R-:W-:Y:S01]  /*1eb0*/  CS2R R26, SRZ ;  /* 0x00000000001a7805 */ /* 0x000fe2000001ff00 */
[----:B------:R-:W-:Y:S01]  /*1ec0*/  CS2R R28, SRZ ;  /* 0x00000000001c7805 */ /* 0x000fe2000001ff00 */
[----:B------:R0:W3:Y:S04]  /*1ed0*/  @!P0 LDG.E R24, [R6.64] ;  /* 0x0000002206188981 */ /* 0x0000e8000c1e1900 */
[----:B------:R-:W4:Y:S04]  /*1ee0*/  @!P2 LDG.E R27, [R2.64+-0x1e00] ;  /* 0xffe20022021ba981 */ /* 0x000f28000c1e1900 */
[----:B------:R-:W5:Y:S04]  /*1ef0*/  @!P5 LDG.E R40, [R2.64+-0x1d80] ;  /* 0xffe280220228d981 */ /* 0x000f68000c1e1900 */
[----:B------:R-:W2:Y:S01]  /*1f00*/  @!P1 LDG.E R42, [R2.64+-0x1c80] ;  /* 0xffe38022022a9981 */ /* 0x000ea2000c1e1900 */
[----:B------:R-:W-:-:S03]  /*1f10*/  ISETP.GE.AND P1, PT, R16, UR7, PT ;  /* 0x0000000710007c0c */ /* 0x000fc6000bf26270 */
[----:B------:R-:W2:Y:S04]  /*1f20*/  @!P3 LDG.E R26, [R2.64+-0x1f80] ;  /* 0xffe08022021ab981 */ /* 0x000ea8000c1e1900 */
[----:B------:R-:W4:Y:S04]  /*1f30*/  @!P4 LDG.E R28, [R2.64+-0x1e80] ;  /* 0xffe18022021cc981 */ /* 0x000f28000c1e1900 */
[----:B------:R-:W4:Y:S04]  /*1f40*/  @!P6 LDG.E R29, [R2.64+-0x1d00] ;  /* 0xffe30022021de981 */ /* 0x000f28000c1e1900 */
[----:B------:R-:W5:Y:S01]  /*1f50*/  @!P1 LDG.E R41, [R2.64+-0x1c00] ;  /* 0xffe4002202299981 */ /* 0x000f62000c1e1900 */
[----:B------:R-:W-:-:S02]  /*1f60*/  ISETP.GE.AND P1, PT, R15, UR7, PT ;  /* 0x000000070f007c0c */ /* 0x000fc4000bf26270 */
[----:B------:R-:W-:Y:S02]  /*1f70*/  ISETP.GE.AND P2, PT, R13, UR7, PT ;  /* 0x000000070d007c0c */ /* 0x000fe4000bf46270 */
[----:B------:R-:W-:Y:S02]  /*1f80*/  ISETP.GE.AND P3, PT, R12, UR7, PT ;  /* 0x000000070c007c0c */ /* 0x000fe4000bf66270 */
[----:B------:R-:W-:Y:S02]  /*1f90*/  ISETP.GE.AND P4, PT, R11, UR7, PT ;  /* 0x000000070b007c0c */ /* 0x000fe4000bf86270 */
[----:B------:R-:W-:-:S05]  /*1fa0*/  ISETP.GE.AND P5, PT, R10, UR7, PT ;  /* 0x000000070a007c0c */ /* 0x000fca000bfa6270 */
[----:B------:R-:W5:Y:S01]  /*1fb0*/  @!P1 LDG.E R43, [R2.64+-0x1b80] ;  /* 0xffe48022022b9981 */ /* 0x000f62000c1e1900 */
[----:B------:R-:W-:Y:S02]  /*1fc0*/  ISETP.GE.AND P1, PT, R14, UR7, PT ;  /* 0x000000070e007c0c */ /* 0x000fe4000bf26270 */
[----:B------:R-:W-:Y:S01]  /*1fd0*/  ISETP.GE.AND P6, PT, R0, UR7, PT ;  /* 0x0000000700007c0c */ /* 0x000fe2000bfc6270 */
[----:B0-----:R-:W-:Y:S01]  /*1fe0*/  CS2R R6, SRZ ;  /* 0x0000000000067805 */ /* 0x001fe2000001ff00 */
[----:B------:R-:W5:Y:S04]  /*1ff0*/  @!P3 LDG.E R76, [R2.64+-0x1a00] ;  /* 0xffe60022024cb981 */ /* 0x000f68000c1e1900 */
[----:B------:R-:W5:Y:S04]  /*2000*/  @!P4 LDG.E R77, [R2.64+-0x1980] ;  /* 0xffe68022024dc981 */ /* 0x000f68000c1e1900 */
[----:B------:R-:W5:Y:S04]  /*2010*/  @!P2 LDG.E R7, [R2.64+-0x1a80] ;  /* 0xffe580220207a981 */ /* 0x000f68000c1e1900 */
[----:B------:R-:W5:Y:S04]  /*2020*/  @!P1 LDG.E R6, [R2.64+-0x1b00] ;  /* 0xffe5002202069981 */ /* 0x000f68000c1e1900 */
[----:B------:R-:W5:Y:S04]  /*2030*/  @!P5 LDG.E R80, [R2.64+-0x1900] ;  /* 0xffe700220250d981 */ /* 0x000f68000c1e1900 */
[----:B------:R-:W5:Y:S01]  /*2040*/  @!P6 LDG.E R81, [R2.64+-0x1880] ;  /* 0xffe780220251e981 */ /* 0x000f62000c1e1900 */
[----:B------:R-:W-:-:S02]  /*2050*/  P2R R93, PR, RZ, 0x2 ;  /* 0x00000002ff5d7803 */ /* 0x000fc40000000000 */
[----:B------:R-:W-:Y:S01]  /*2060*/  ISETP.GE.AND P1, PT, R22, UR7, PT ;  /* 0x0000000716007c0c */ /* 0x000fe2000bf26270 */
[----:B---3--:R-:W-:Y:S04]  /*2070*/  STS [R154.X4], R24 ;  /* 0x000000189a007388 */ /* 0x008fe80000004800 */
[----:B--2---:R-:W-:Y:S04]  /*2080*/  STS [R153.X4+0x80], R26 ;  /* 0x0000801a99007388 */ /* 0x004fe80000004800 */
[----:B------:R0:W-:Y:S04]  /*2090*/  STS [R152.X4+0x100], R25 ;  /* 0x0001001998007388 */ /* 0x0001e80000004800 */
[----:B----4-:R-:W-:Y:S04]  /*20a0*/  STS [R148.X4+0x180], R28 ;  /* 0x0001801c94007388 */ /* 0x010fe80000004800 */
[----:B------:R1:W-:Y:S04]  /*20b0*/  STS [R140.X4+0x200], R27 ;  /* 0x0002001b8c007388 */ /* 0x0003e80000004800 */
[----:B-----5:R-:W-:Y:S04]  /*20c0*/  STS [R138.X4+0x280], R40 ;  /* 0x000280288a007388 */ /* 0x020fe80000004800 */
[----:B------:R2:W-:Y:S04]  /*20d0*/  STS [R136.X4+0x300], R29 ;  /* 0x0003001d88007388 */ /* 0x0005e80000004800 */
[----:B------:R-:W-:Y:S04]  /*20e0*/  STS [R134.X4+0x380], R42 ;  /* 0x0003802a86007388 */ /* 0x000fe80000004800 */
[----:B------:R3:W-:Y:S04]  /*20f0*/  STS [R130.X4+0x400], R41 ;  /* 0x0004002982007388 */ /* 0x0007e80000004800 */
[----:B------:R4:W-:Y:S04]  /*2100*/  STS [R128.X4+0x480], R43 ;  /* 0x0004802b80007388 */ /* 0x0009e80000004800 */
[----:B------:R-:W-:Y:S04]  /*2110*/  STS [R165.X4+0x500], R6 ;  /* 0x00050006a5007388 */ /* 0x000fe80000004800 */
[----:B------:R-:W-:Y:S04]  /*2120*/  STS [R164.X4+0x580], R7 ;  /* 0x00058007a4007388 */ /* 0x000fe80000004800 */
[----:B------:R-:W-:Y:S04]  /*2130*/  STS [R163.X4+0x600], R76 ;  /* 0x0006004ca3007388 */ /* 0x000fe80000004800 */
[----:B------:R2:W-:Y:S04]  /*2140*/  STS [R162.X4+0x680], R77 ;  /* 0x0006804da2007388 */ /* 0x0005e80000004800 */
[----:B------:R-:W-:Y:S04]  /*2150*/  STS [R161.X4+0x700], R80 ;  /* 0x00070050a1007388 */ /* 0x000fe80000004800 */
[----:B------:R-:W-:Y:S01]  /*2160*/  STS [R160.X4+0x780], R81 ;  /* 0x00078051a0007388 */ /* 0x000fe20000004800 */
[----:B------:R-:W-:-:S06]  /*2170*/  NOP ;  /* 0x0000000000007918 */ /* 0x000fcc0000000000 */
[----:B------:R-:W0:Y:S04]  /*2180*/  LDS R120, [R74.X4] ;  /* 0x000000004a787984 */ /* 0x000e280000004800 */
[----:B------:R-:W0:Y:S04]  /*2190*/  LDS R92, [R74.X4+0x4] ;  /* 0x000004004a5c7984 */ /* 0x000e280000004800 */
[----:B------:R-:W0:Y:S04]  /*21a0*/  LDS R78, [R74.X4+0x8] ;  /* 0x000008004a4e7984 */ /* 0x000e280000004800 */
[----:B------:R-:W-:Y:S04]  /*21b0*/  LDS R79, [R74.X4+0xc] ;  /* 0x00000c004a4f7984 */ /* 0x000fe80000004800 */
[----:B------:R-:W0:Y:S04]  /*21c0*/  LDS R91, [R74.X4+0x10] ;  /* 0x000010004a5b7984 */ /* 0x000e280000004800 */
[----:B------:R-:W-:Y:S04]  /*21d0*/  LDS R90, [R74.X4+0x14] ;  /* 0x000014004a5a7984 */ /* 0x000fe80000004800 */
[----:B------:R-:W-:Y:S04]  /*21e0*/  LDS R89, [R74.X4+0x18] ;  /* 0x000018004a597984 */ /* 0x000fe80000004800 */
[----:B------:R-:W2:Y:S04]  /*21f0*/  LDS R88, [R74.X4+0x1c] ;  /* 0x00001c004a587984 */ /* 0x000ea80000004800 */
[----:B------:R-:W2:Y:S04]  /*2200*/  LDS R87, [R74.X4+0x20] ;  /* 0x000020004a577984 */ /* 0x000ea80000004800 */
[----:B------:R-:W-:Y:S04]  /*2210*/  LDS R86, [R74.X4+0x24] ;  /* 0x000024004a567984 */ /* 0x000fe80000004800 */
[----:B------:R-:W2:Y:S04]  /*2220*/  LDS R85, [R74.X4+0x28] ;  /* 0x000028004a557984 */ /* 0x000ea80000004800 */
[----:B------:R-:W2:Y:S04]  /*2230*/  LDS R84, [R74.X4+0x2c] ;  /* 0x00002c004a547984 */ /* 0x000ea80000004800 */
[----:B------:R-:W-:Y:S04]  /*2240*/  LDS R83, [R74.X4+0x30] ;  /* 0x000030004a537984 */ /* 0x000fe80000004800 */
[----:B------:R-:W-:Y:S04]  /*2250*/  LDS R82, [R74.X4+0x34] ;  /* 0x000034004a527984 */ /* 0x000fe80000004800 */
[----:B------:R-:W-:Y:S04]  /*2260*/  LDS R81, [R74.X4+0x38] ;  /* 0x000038004a517984 */ /* 0x000fe80000004800 */
[----:B------:R-:W-:Y:S04]  /*2270*/  LDS R80, [R74.X4+0x3c] ;  /* 0x00003c004a507984 */ /* 0x000fe80000004800 */
[----:B------:R-:W-:Y:S01]  /*2280*/  BAR.SYNC.DEFER_BLOCKING 0x0 ;  /* 0x0000000000007b1d */ /* 0x000fe20000010000 */
[----:B0-----:R-:W-:Y:S01]  /*2290*/  HFMA2.MMA R25, -RZ, RZ, 0, 0 ;  /* 0x00000000ff197435 */ /* 0x001fe200000001ff */
[----:B-1----:R-:W-:-:S09]  /*22a0*/  CS2R R26, SRZ ;  /* 0x00000000001a7805 */ /* 0x002fd2000001ff00 */
[----:B------:R0:W5:Y:S01]  /*22b0*/  @!P0 LDG.E R25, [R8.64] ;  /* 0x0000002208198981 */ /* 0x000162000c1e1900 */
[----:B------:R-:W-:-:S03]  /*22c0*/  ISETP.GE.AND P0, PT, R23, UR7, PT ;  /* 0x0000000717007c0c */ /* 0x000fc6000bf06270 */
[----:B------:R1:W5:Y:S01]  /*22d0*/  @!P1 LDG.E R26, [R4.64+-0x1f00] ;  /* 0xffe10022041a9981 */ /* 0x000362000c1e1900 */
[----:B------:R-:W-:Y:S01]  /*22e0*/  ISETP.GE.AND P1, PT, R20, UR7, PT ;  /* 0x0000000714007c0c */ /* 0x000fe2000bf26270 */
[----:B--2---:R-:W-:Y:S01]  /*22f0*/  CS2R R28, SRZ ;  /* 0x00000000001c7805 */ /* 0x004fe2000001ff00 */
[----:B---3--:R-:W-:Y:S01]  /*2300*/  HFMA2.MMA R41, -RZ, RZ, 0, 0 ;  /* 0x00000000ff297435 */ /* 0x008fe200000001ff */
[----:B------:R-:W-:Y:S01]  /*2310*/  MOV R40, RZ ;  /* 0x000000ff00287202 */ /* 0x000fe20000000f00 */
[----:B----4-:R-:W-:Y:S01]  /*2320*/  CS2R R42, SRZ ;  /* 0x00000000002a7805 */ /* 0x010fe2000001ff00 */
[----:B------:R-:W-:Y:S01]  /*2330*/  CS2R R76, SRZ ;  /* 0x00000000004c7805 */ /* 0x000fe2000001ff00 */
[----:B------:R1:W2:Y:S04]  /*2340*/  @!P3 LDG.E R94, [R4.64+-0x1a00] ;  /* 0xffe60022045eb981 */ /* 0x0002a8000c1e1900 */
[----:B------:R1:W3:Y:S01]  /*2350*/  @!P0 LDG.E R27, [R4.64+-0x1f80] ;  /* 0xffe08022041b8981 */ /* 0x0002e2000c1e1900 */
[----:B------:R-:W-:-:S03]  /*2360*/  ISETP.GE.AND P0, PT, R21, UR7, PT ;  /* 0x0000000715007c0c */ /* 0x000fc6000bf06270 */
[----:B------:R1:W4:Y:S01]  /*2370*/  @!P1 LDG.E R28, [R4.64+-0x1e00] ;  /* 0xffe20022041c9981 */ /* 0x000322000c1e1900 */
[----:B------:R-:W-:-:S03]  /*2380*/  ISETP.GE.AND P1, PT, R18, UR7, PT ;  /* 0x0000000712007c0c */ /* 0x000fc6000bf26270 */
[----:B------:R1:W2:Y:S04]  /*2390*/  @!P4 LDG.E R95, [R4.64+-0x1980] ;  /* 0xffe68022045fc981 */ /* 0x0002a8000c1e1900 */
[----:B------:R1:W2:Y:S04]  /*23a0*/  @!P5 LDG.E R96, [R4.64+-0x1900] ;  /* 0xffe700220460d981 */ /* 0x0002a8000c1e1900 */
[----:B------:R1:W2:Y:S01]  /*23b0*/  @!P0 LDG.E R29, [R4.64+-0x1e80] ;  /* 0xffe18022041d8981 */ /* 0x0002a2000c1e1900 */
[----:B------:R-:W-:-:S03]  /*23c0*/  ISETP.GE.AND P0, PT, R19, UR7, PT ;  /* 0x0000000713007c0c */ /* 0x000fc6000bf06270 */
[----:B------:R1:W4:Y:S01]  /*23d0*/  @!P1 LDG.E R40, [R4.64+-0x1d00] ;  /* 0xffe3002204289981 */ /* 0x000322000c1e1900 */
[----:B------:R-:W-:-:S03]  /*23e0*/  ISETP.GE.AND P1, PT, R16, UR7, PT ;  /* 0x0000000710007c0c */ /* 0x000fc6000bf26270 */
[----:B------:R1:W4:Y:S06]  /*23f0*/  @!P6 LDG.E R97, [R4.64+-0x1880] ;  /* 0xffe780220461e981 */ /* 0x00032c000c1e1900 */
[----:B------:R1:W4:Y:S01]  /*2400*/  @!P0 LDG.E R41, [R4.64+-0x1d80] ;  /* 0xffe2802204298981 */ /* 0x000322000c1e1900 */
[----:B------:R-:W-:-:S03]  /*2410*/  ISETP.GE.AND P0, PT, R17, UR7, PT ;  /* 0x0000000711007c0c */ /* 0x000fc6000bf06270 */
[----:B------:R1:W4:Y:S01]  /*2420*/  @!P1 LDG.E R42, [R4.64+-0x1c00] ;  /* 0xffe40022042a9981 */ /* 0x000322000c1e1900 */
[----:B------:R-:W-:-:S09]  /*2430*/  ISETP.NE.AND P1, PT, R93, RZ, PT ;  /* 0x000000ff5d00720c */ /* 0x000fd20003f25270 */
[----:B------:R1:W4:Y:S01]  /*2440*/  @!P0 LDG.E R43, [R4.64+-0x1c80] ;  /* 0xffe38022042b8981 */ /* 0x000322000c1e1900 */
[----:B------:R-:W-:Y:S02]  /*2450*/  ISETP.GE.AND P0, PT, R15, UR7, PT ;  /* 0x000000070f007c0c */ /* 0x000fe4000bf06270 */
[----:B------:R-:W-:Y:S01]  /*2460*/  MOV R93, RZ ;  /* 0x000000ff005d7202 */ /* 0x000fe20000000f00 */
[----:B------:R1:W4:Y:S05]  /*2470*/  @!P1 LDG.E R76, [R4.64+-0x1b00] ;  /* 0xffe50022044c9981 */ /* 0x00032a000c1e1900 */
[----:B------:R1:W4:Y:S05]  /*2480*/  @!P2 LDG.E R93, [R4.64+-0x1a80] ;  /* 0xffe58022045da981 */ /* 0x00032a000c1e1900 */
[----:B------:R1:W4:Y:S01]  /*2490*/  @!P0 LDG.E R77, [R4.64+-0x1b80] ;  /* 0xffe48022044d8981 */ /* 0x000322000c1e1900 */
[----:B------:R-:W-:-:S02]  /*24a0*/  FMUL.FTZ R2, R120, -1.4426950216293334961 ;  /* 0xbfb8aa3b78027820 */ /* 0x000fc40000410000 */
[----:B------:R-:W-:Y:S02]  /*24b0*/  FMUL.FTZ R3, R92, -1.4426950216293334961 ;  /* 0xbfb8aa3b5c037820 */ /* 0x000fe40000410000 */
[----:B------:R-:W0:Y:S01]  /*24c0*/  MUFU.EX2 R98, R2 ;  /* 0x0000000200627308 */ /* 0x000e220000000800 */
[----:B------:R-:W-:-:S07]  /*24d0*/  FMUL.FTZ R6, R78, -1.4426950216293334961 ;  /* 0xbfb8aa3b4e067820 */ /* 0x000fce0000410000 */
[----:B------:R-:W1:Y:S01]  /*24e0*/  MUFU.EX2 R99, R3 ;  /* 0x0000000300637308 */ /* 0x000e620000000800 */
[----:B------:R-:W-:Y:S02]  /*24f0*/  FMUL.FTZ R102, R91, -1.4426950216293334961 ;  /* 0xbfb8aa3b5b667820 */ /* 0x000fe40000410000 */
[----:B------:R-:W-:-:S05]  /*2500*/  FMUL.FTZ R24, R88, -1.4426950216293334961 ;  /* 0xbfb8aa3b58187820 */ /* 0x000fca0000410000 */
[----:B------:R-:W1:Y:S01]  /*2510*/  MUFU.EX2 R100, R6 ;  /* 0x0000000600647308 */ /* 0x000e620000000800 */
[----:B0-----:R-:W-:Y:S02]  /*2520*/  FADD.FTZ R98, R98, 1 ;  /* 0x3f80000062627421 */ /* 0x001fe40000010000 */
[----:B------:R-:W-:Y:S02]  /*2530*/  FMUL.FTZ R9, R87, -1.4426950216293334961 ;  /* 0xbfb8aa3b57097820 */ /* 0x000fe40000410000 */
[----:B------:R-:W-:-:S03]  /*2540*/  FMUL.FTZ R7, R79, -1.4426950216293334961 ;  /* 0xbfb8aa3b4f077820 */ /* 0x000fc60000410000 */
[----:B------:R-:W0:Y:S01]  /*2550*/  MUFU.EX2 R102, R102 ;  /* 0x0000006600667308 */ /* 0x000e220000000800 */
[----:B-1----:R-:W-:Y:S02]  /*2560*/  FADD.FTZ R99, R99, 1 ;  /* 0x3f80000063637421 */ /* 0x002fe40000010000 */
[----:B------:R-:W-:-:S05]  /*2570*/  FMUL.FTZ R4, R90, -1.4426950216293334961 ;  /* 0xbfb8aa3b5a047820 */ /* 0x000fca0000410000 */
[----:B------:R-:W-:Y:S01]  /*2580*/  MUFU.EX2 R24, R24 ;  /* 0x0000001800187308 */ /* 0x000fe20000000800 */
[----:B------:R-:W-:-:S07]  /*2590*/  FADD.FTZ R100, R100, 1 ;  /* 0x3f80000064647421 */ /* 0x000fce0000010000 */
[----:B------:R-:W-:Y:S08]  /*25a0*/  MUFU.RCP R125, R98 ;  /* 0x00000062007d7308 */ /* 0x000ff00000001000 */
[----:B------:R-:W-:Y:S08]  /*25b0*/  MUFU.EX2 R9, R9 ;  /* 0x0000000900097308 */ /* 0x000ff00000000800 */
[----:B------:R-:W1:Y:S08]  /*25c0*/  MUFU.EX2 R101, R7 ;  /* 0x0000000700657308 */ /* 0x000e700000000800 */
[----:B------:R-:W-:Y:S08]  /*25d0*/  MUFU.RCP R124, R99 ;  /* 0x00000063007c7308 */ /* 0x000ff00000001000 */
[----:B------:R-:W-:Y:S01]  /*25e0*/  MUFU.EX2 R103, R4 ;  /* 0x0000000400677308 */ /* 0x000fe20000000800 */
[----:B0-----:R-:W-:-:S07]  /*25f0*/  FADD.FTZ R102, R102, 1 ;  /* 0x3f80000066667421 */ /* 0x001fce0000010000 */
[----:B------:R-:W-:Y:S01]  /*2600*/  MUFU.RCP R123, R100 ;  /* 0x00000064007b7308 */ /* 0x000fe20000001000 */
[----:B------:R-:W-:Y:S02]  /*2610*/  FMUL.FTZ R2, R89, -1.4426950216293334961 ;  /* 0xbfb8aa3b59027820 */ /* 0x000fe40000410000 */
[----:B-1----:R-:W-:-:S05]  /*2620*/  FADD.FTZ R101, R101, 1 ;  /* 0x3f80000065657421 */ /* 0x002fca0000010000 */
[----:B------:R-:W-:Y:S01]  /*2630*/  MUFU.RCP R121, R102 ;  /* 0x0000006600797308 */ /* 0x000fe20000001000 */
[----:B------:R-:W-:-:S07]  /*2640*/  FMUL.FTZ R7, R85, -1.4426950216293334961 ;  /* 0xbfb8aa3b55077820 */ /* 0x000fce0000410000 */
[----:B------:R-:W-:Y:S01]  /*2650*/  MUFU.EX2 R104, R2 ;  /* 0x0000000200687308 */ /* 0x000fe20000000800 */
[----:B------:R-:W-:-:S07]  /*2660*/  FMUL.FTZ R8, R86, -1.4426950216293334961 ;  /* 0xbfb8aa3b56087820 */ /* 0x000fce0000410000 */
[----:B------:R-:W0:Y:S01]  /*2670*/  MUFU.RCP R122, R101 ;  /* 0x00000065007a7308 */ /* 0x000e220000001000 */
[----:B------:R-:W-:-:S07]  /*2680*/  FMUL.FTZ R6, R84, -1.4426950216293334961 ;  /* 0xbfb8aa3b54067820 */ /* 0x000fce0000410000 */
[----:B------:R-:W-:Y:S08]  /*2690*/  MUFU.EX2 R7, R7 ;  /* 0x0000000700077308 */ /* 0x000ff00000000800 */
[----:B------:R-:W-:Y:S01]  /*26a0*/  MUFU.EX2 R8, R8 ;  /* 0x0000000800087308 */ /* 0x000fe20000000800 */
[----:B0-----:R-:W-:-:S04]  /*26b0*/  FADD.FTZ R98, -R122, 1 ;  /* 0x3f8000007a627421 */ /* 0x001fc80000010100 */
[----:B------:R-:W-:-:S03]  /*26c0*/  FFMA.FTZ R98, R79, R98, 1 ;  /* 0x3f8000004f627423 */ /* 0x000fc60000010062 */
[----:B------:R-:W-:Y:S01]  /*26d0*/  MUFU.EX2 R6, R6 ;  /* 0x0000000600067308 */ /* 0x000fe20000000800 */
[----:B-----5:R-:W-:Y:S04]  /*26e0*/  STS [R154.X4], R25 ;  /* 0x000000199a007388 */ /* 0x020fe80000004800 */
[----:B---3--:R-:W-:Y:S04]  /*26f0*/  STS [R153.X4+0x80], R27 ;  /* 0x0000801b99007388 */ /* 0x008fe80000004800 */
[----:B------:R-:W-:Y:S04]  /*2700*/  STS [R152.X4+0x100], R26 ;  /* 0x0001001a98007388 */ /* 0x000fe80000004800 */
[----:B--2---:R-:W-:Y:S04]  /*2710*/  STS [R148.X4+0x180], R29 ;  /* 0x0001801d94007388 */ /* 0x004fe80000004800 */
        /* <DEDUP_REMOVED lines=10> */
[----:B------:R1:W-:Y:S04]  /*27c0*/  STS [R161.X4+0x700], R96 ;  /* 0x00070060a1007388 */ /* 0x0003e80000004800 */
[----:B------:R-:W-:Y:S01]  /*27d0*/  STS [R160.X4+0x780], R97 ;  /* 0x00078061a0007388 */ /* 0x000fe20000004800 */
[----:B------:R-:W-:-:S06]  /*27e0*/  NOP ;  /* 0x0000000000007918 */ /* 0x000fcc0000000000 */
[----:B------:R-:W2:Y:S04]  /*27f0*/  LDS R77, [R74.X4] ;  /* 0x000000004a4d7984 */ /* 0x000ea80000004800 */
[----:B------:R-:W3:Y:S04]  /*2800*/  LDS R76, [R74.X4+0x4] ;  /* 0x000004004a4c7984 */ /* 0x000ee80000004800 */
[----:B------:R-:W4:Y:S04]  /*2810*/  LDS R43, [R74.X4+0x8] ;  /* 0x000008004a2b7984 */ /* 0x000f280000004800 */
[----:B------:R-:W5:Y:S04]  /*2820*/  LDS R40, [R74.X4+0x14] ;  /* 0x000014004a287984 */ /* 0x000f680000004800 */
[----:B------:R-:W4:Y:S01]  /*2830*/  LDS R42, [R74.X4+0xc] ;  /* 0x00000c004a2a7984 */ /* 0x000f220000004800 */
[----:B0-----:R-:W-:-:S03]  /*2840*/  FADD.FTZ R95, R24, 1 ;  /* 0x3f800000185f7421 */ /* 0x001fc60000010000 */
[----:B------:R-:W0:Y:S01]  /*2850*/  LDS R41, [R74.X4+0x10] ;  /* 0x000010004a297984 */ /* 0x000e220000004800 */
[----:B------:R-:W-:Y:S02]  /*2860*/  FADD.FTZ R25, -R125, 1 ;  /* 0x3f8000007d197421 */ /* 0x000fe40000010100 */
[----:B-1----:R-:W-:Y:S01]  /*2870*/  FADD.FTZ R96, R9, 1 ;  /* 0x3f80000009607421 */ /* 0x002fe20000010000 */
[----:B------:R-:W1:Y:S01]  /*2880*/  LDS R29, [R74.X4+0x18] ;  /* 0x000018004a1d7984 */ /* 0x000e620000004800 */
[----:B------:R-:W-:Y:S02]  /*2890*/  FFMA.FTZ R25, R120, R25, 1 ;  /* 0x3f80000078197423 */ /* 0x000fe40000010019 */
[----:B------:R-:W-:Y:S01]  /*28a0*/  FADD.FTZ R9, -R124, 1 ;  /* 0x3f8000007c097421 */ /* 0x000fe20000010100 */
[----:B------:R-:W0:Y:S01]  /*28b0*/  LDS R27, [R74.X4+0x20] ;  /* 0x000020004a1b7984 */ /* 0x000e220000004800 */
[----:B------:R-:W-:-:S03]  /*28c0*/  FADD.FTZ R93, R103, 1 ;  /* 0x3f800000675d7421 */ /* 0x000fc60000010000 */
[----:B------:R-:W0:Y:S01]  /*28d0*/  LDS R28, [R74.X4+0x1c] ;  /* 0x00001c004a1c7984 */ /* 0x000e220000004800 */
[----:B--2---:R-:W-:-:S04]  /*28e0*/  FMUL.FTZ R24, R49, R77 ;  /* 0x0000004d31187220 */ /* 0x004fc80000410000 */
[----:B------:R-:W-:-:S04]  /*28f0*/  FMUL.FTZ R24, R125, R24 ;  /* 0x000000187d187220 */ /* 0x000fc80000410000 */
[----:B------:R-:W-:Y:S02]  /*2900*/  FMUL.FTZ R105, R24, R25 ;  /* 0x0000001918697220 */ /* 0x000fe40000410000 */
[----:B------:R-:W-:Y:S02]  /*2910*/  FFMA.FTZ R24, R92, R9, 1 ;  /* 0x3f8000005c187423 */ /* 0x000fe40000010009 */
[----:B------:R-:W-:Y:S02]  /*2920*/  FADD.FTZ R25, -R123, 1 ;  /* 0x3f8000007b197421 */ /* 0x000fe40000010100 */
[----:B---3--:R-:W-:Y:S02]  /*2930*/  FMUL.FTZ R9, R48, R76 ;  /* 0x0000004c30097220 */ /* 0x008fe40000410000 */
[----:B----4-:R-:W-:Y:S01]  /*2940*/  FMUL.FTZ R26, R47, R43 ;  /* 0x0000002b2f1a7220 */ /* 0x010fe20000410000 */
[----:B------:R-:W2:Y:S01]  /*2950*/  MUFU.RCP R93, R93 ;  /* 0x0000005d005d7308 */ /* 0x000ea20000001000 */
[----:B------:R-:W-:-:S02]  /*2960*/  FFMA.FTZ R25, R78, R25, 1 ;  /* 0x3f8000004e197423 */ /* 0x000fc40000010019 */
[----:B------:R-:W-:Y:S02]  /*2970*/  FMUL.FTZ R9, R124, R9 ;  /* 0x000000097c097220 */ /* 0x000fe40000410000 */
[----:B------:R-:W-:Y:S02]  /*2980*/  FMUL.FTZ R26, R123, R26 ;  /* 0x0000001a7b1a7220 */ /* 0x000fe40000410000 */
[----:B------:R-:W-:Y:S02]  /*2990*/  FMUL.FTZ R107, R9, R24 ;  /* 0x00000018096b7220 */ /* 0x000fe40000410000 */
[----:B------:R-:W-:Y:S01]  /*29a0*/  FMUL.FTZ R109, R26, R25 ;  /* 0x000000191a6d7220 */ /* 0x000fe20000410000 */
[----:B------:R-:W3:Y:S01]  /*29b0*/  MUFU.RCP R95, R95 ;  /* 0x0000005f005f7308 */ /* 0x000ee20000001000 */
[----:B------:R-:W-:Y:S01]  /*29c0*/  FADD.FTZ R24, -R121, 1 ;  /* 0x3f80000079187421 */ /* 0x000fe20000010100 */
[----:B------:R-:W4:Y:S01]  /*29d0*/  LDS R25, [R74.X4+0x28] ;  /* 0x000028004a197984 */ /* 0x000f220000004800 */
[----:B------:R-:W-:-:S02]  /*29e0*/  FADD.FTZ R94, R104, 1 ;  /* 0x3f800000685e7421 */ /* 0x000fc40000010000 */
[----:B------:R-:W-:Y:S01]  /*29f0*/  FFMA.FTZ R113, R91, R24, 1 ;  /* 0x3f8000005b717423 */ /* 0x000fe20000010018 */
[----:B------:R-:W-:Y:S01]  /*2a00*/  LDS R26, [R74.X4+0x24] ;  /* 0x000024004a1a7984 */ /* 0x000fe20000004800 */
[----:B-----5:R-:W-:Y:S02]  /*2a10*/  FMUL.FTZ R24, R44, R40 ;  /* 0x000000282c187220 */ /* 0x020fe40000410000 */
[----:B------:R-:W-:Y:S01]  /*2a20*/  FMUL.FTZ R97, R46, R42 ;  /* 0x0000002a2e617220 */ /* 0x000fe20000410000 */
[----:B------:R-:W5:Y:S01]  /*2a30*/  MUFU.RCP R94, R94 ;  /* 0x0000005e005e7308 */ /* 0x000f620000001000 */
[----:B--2---:R-:W-:Y:S01]  /*2a40*/  FMUL.FTZ R115, R93, R24 ;  /* 0x000000185d737220 */ /* 0x004fe20000410000 */
[----:B------:R-:W-:Y:S01]  /*2a50*/  LDS R9, [R74.X4+0x30] ;  /* 0x000030004a097984 */ /* 0x000fe20000004800 */
[----:B------:R-:W-:-:S03]  /*2a60*/  FMUL.FTZ R97, R122, R97 ;  /* 0x000000617a617220 */ /* 0x000fc60000410000 */
[----:B------:R-:W2:Y:S01]  /*2a70*/  LDS R24, [R74.X4+0x2c] ;  /* 0x00002c004a187984 */ /* 0x000ea20000004800 */
[----:B------:R-:W-:Y:S01]  /*2a80*/  FMUL.FTZ R111, R97, R98 ;  /* 0x00000062616f7220 */ /* 0x000fe20000410000 */
[----:B------:R-:W1:Y:S01]  /*2a90*/  MUFU.RCP R96, R96 ;  /* 0x0000006000607308 */ /* 0x000e620000001000 */
[----:B------:R-:W-:Y:S02]  /*2aa0*/  FADD.FTZ R98, R7, 1 ;  /* 0x3f80000007627421 */ /* 0x000fe40000010000 */
[----:B------:R-:W-:Y:S02]  /*2ab0*/  FADD.FTZ R99, R8, 1 ;  /* 0x3f80000008637421 */ /* 0x000fe40000010000 */
[----:B------:R-:W-:Y:S02]  /*2ac0*/  FADD.FTZ R7, -R93, 1 ;  /* 0x3f8000005d077421 */ /* 0x000fe40000010100 */
[----:B0-----:R-:W-:Y:S02]  /*2ad0*/  FMUL.FTZ R8, R45, R41 ;  /* 0x000000292d087220 */ /* 0x001fe40000410000 */
[----:B------:R-:W-:-:S02]  /*2ae0*/  FFMA.FTZ R100, R90, R7, 1 ;  /* 0x3f8000005a647423 */ /* 0x000fc40000010007 */
[----:B------:R-:W-:Y:S02]  /*2af0*/  FMUL.FTZ R5, R83, -1.4426950216293334961 ;  /* 0xbfb8aa3b53057820 */ /* 0x000fe40000410000 */
[----:B------:R-:W-:Y:S02]  /*2b00*/  FMUL.FTZ R8, R121, R8 ;  /* 0x0000000879087220 */ /* 0x000fe40000410000 */
[----:B---3--:R-:W-:Y:S01]  /*2b10*/  FADD.FTZ R7, -R95, 1 ;  /* 0x3f8000005f077421 */ /* 0x008fe20000010100 */
[----:B------:R0:W-:Y:S01]  /*2b20*/  MUFU.RCP R97, R99 ;  /* 0x0000006300617308 */ /* 0x0001e20000001000 */
[----:B------:R-:W-:Y:S02]  /*2b30*/  FMUL.FTZ R4, R82, -1.4426950216293334961 ;  /* 0xbfb8aa3b52047820 */ /* 0x000fe40000410000 */
[----:B------:R-:W-:Y:S02]  /*2b40*/  FFMA.FTZ R101, R88, R7, 1 ;  /* 0x3f80000058657423 */ /* 0x000fe40000010007 */
[----:B------:R-:W-:-:S02]  /*2b50*/  FMUL.FTZ R113, R8, R113 ;  /* 0x0000007108717220 */ /* 0x000fc40000410000 */
[----:B-1----:R-:W-:Y:S01]  /*2b60*/  FMUL.FTZ R7, R39, R29 ;  /* 0x0000001d27077220 */ /* 0x002fe20000410000 */
[----:B------:R-:W1:Y:S01]  /*2b70*/  MUFU.RCP R98, R98 ;  /* 0x0000006200627308 */ /* 0x000e620000001000 */
[----:B0-----:R-:W-:Y:S01]  /*2b80*/  FADD.FTZ R99, R6, 1 ;  /* 0x3f80000006637421 */ /* 0x001fe20000010000 */
[----:B------:R-:W0:Y:S01]  /*2b90*/  LDS R8, [R74.X4+0x34] ;  /* 0x000034004a087984 */ /* 0x000e220000004800 */
[----:B-----5:R-:W-:Y:S02]  /*2ba0*/  FADD.FTZ R6, -R94, 1 ;  /* 0x3f8000005e067421 */ /* 0x020fe40000010100 */
[----:B------:R-:W-:-:S03]  /*2bb0*/  FMUL.FTZ R2, R81, -1.4426950216293334961 ;  /* 0xbfb8aa3b51027820 */ /* 0x000fc60000410000 */
[----:B------:R-:W3:Y:S01]  /*2bc0*/  MUFU.EX2 R5, R5 ;  /* 0x0000000500057308 */ /* 0x000ee20000000800 */
[----:B------:R-:W-:Y:S02]  /*2bd0*/  FFMA.FTZ R6, R89, R6, 1 ;  /* 0x3f80000059067423 */ /* 0x000fe40000010006 */
[----:B------:R-:W-:Y:S02]  /*2be0*/  FMUL.FTZ R7, R94, R7 ;  /* 0x000000075e077220 */ /* 0x000fe40000410000 */
[----:B------:R-:W-:Y:S02]  /*2bf0*/  FADD.FTZ R102, -R96, 1 ;  /* 0x3f80000060667421 */ /* 0x000fe40000010100 */
[----:B------:R-:W-:Y:S01]  /*2c00*/  FMUL.FTZ R103, R37, R27 ;  /* 0x0000001b25677220 */ /* 0x000fe20000410000 */
[----:B------:R-:W5:Y:S01]  /*2c10*/  MUFU.EX2 R4, R4 ;  /* 0x0000000400047308 */ /* 0x000f620000000800 */
[----:B------:R-:W-:Y:S02]  /*2c20*/  FMUL.FTZ R3, R80, -1.4426950216293334961 ;  /* 0xbfb8aa3b50037820 */ /* 0x000fe40000410000 */
[----:B------:R-:W-:-:S02]  /*2c30*/  FMUL.FTZ R115, R115, R100 ;  /* 0x0000006473737220 */ /* 0x000fc40000410000 */
[----:B------:R-:W-:-:S03]  /*2c40*/  FMUL.FTZ R117, R7, R6 ;  /* 0x0000000607757220 */ /* 0x000fc60000410000 */
[----:B------:R-:W0:Y:S01]  /*2c50*/  MUFU.EX2 R2, R2 ;  /* 0x0000000200027308 */ /* 0x000e220000000800 */
[----:B------:R-:W-:Y:S01]  /*2c60*/  FMUL.FTZ R100, R38, R28 ;  /* 0x0000001c26647220 */ /* 0x000fe20000410000 */
[----:B------:R-:W2:Y:S01]  /*2c70*/  LDS R7, [R74.X4+0x38] ;  /* 0x000038004a077984 */ /* 0x000ea20000004800 */
[----:B------:R-:W-:Y:S02]  /*2c80*/  FFMA.FTZ R102, R87, R102, 1 ;  /* 0x3f80000057667423 */ /* 0x000fe40000010066 */
[----:B------:R-:W-:Y:S01]  /*2c90*/  FMUL.FTZ R103, R96, R103 ;  /* 0x0000006760677220 */ /* 0x000fe20000410000 */
[----:B------:R-:W2:Y:S02]  /*2ca0*/  LDS R6, [R74.X4+0x3c] ;  /* 0x00003c004a067984 */ /* 0x000ea40000004800 */
[----:B------:R-:W0:Y:S01]  /*2cb0*/  MUFU.RCP R99, R99 ;  /* 0x0000006300637308 */ /* 0x000e220000001000 */
[----:B------:R-:W-:Y:S01]  /*2cc0*/  FMUL.FTZ R100, R95, R100 ;  /* 0x000000645f647220 */ /* 0x000fe20000410000 */
[----:B------:R-:W-:Y:S01]  /*2cd0*/  BAR.SYNC.DEFER_BLOCKING 0x0 ;  /* 0x0000000000007b1d */ /* 0x000fe20000010000 */
[----:B------:R-:W-:-:S02]  /*2ce0*/  FMUL.FTZ R119, R103, R102 ;  /* 0x0000006667777220 */ /* 0x000fc40000410000 */
[----:B-1----:R-:W-:Y:S02]  /*2cf0*/  FADD.FTZ R102, -R98, 1 ;  /* 0x3f80000062667421 */ /* 0x002fe40000010100 */
[----:B----4-:R-:W-:Y:S01]  /*2d00*/  FMUL.FTZ R103, R35, R25 ;  /* 0x0000001923677220 */ /* 0x010fe20000410000 */
[----:B------:R-:W1:Y:S01]  /*2d10*/  MUFU.EX2 R3, R3 ;  /* 0x0000000300037308 */ /* 0x000e620000000800 */
[----:B---3--:R-:W-:Y:S02]  /*2d20*/  FADD.FTZ R104, R5, 1 ;  /* 0x3f80000005687421 */ /* 0x008fe40000010000 */
[----:B------:R-:W-:Y:S02]  /*2d30*/  FMUL.FTZ R5, R100, R101 ;  /* 0x0000006564057220 */ /* 0x000fe40000410000 */
[----:B------:R-:W-:Y:S02]  /*2d40*/  FADD.FTZ R101, -R97, 1 ;  /* 0x3f80000061657421 */ /* 0x000fe40000010100 */
[----:B------:R-:W-:-:S02]  /*2d50*/  FFMA.FTZ R102, R85, R102, 1 ;  /* 0x3f80000055667423 */ /* 0x000fc40000010066 */
[----:B------:R-:W-:Y:S02]  /*2d60*/  FMUL.FTZ R103, R98, R103 ;  /* 0x0000006762677220 */ /* 0x000fe40000410000 */
[----:B-----5:R-:W-:Y:S02]  /*2d70*/  FADD.FTZ R106, R4, 1 ;  /* 0x3f800000046a7421 */ /* 0x020fe40000010000 */
[----:B------:R-:W-:Y:S01]  /*2d80*/  FMUL.FTZ R129, R103, R102 ;  /* 0x0000006667817220 */ /* 0x000fe20000410000 */
[----:B------:R1:W3:Y:S01]  /*2d90*/  MUFU.RCP R100, R104 ;  /* 0x0000006800647308 */ /* 0x0002e20000001000 */
[----:B------:R-:W-:Y:S02]  /*2da0*/  FFMA.FTZ R127, R86, R101, 1 ;  /* 0x3f800000567f7423 */ /* 0x000fe40000010065 */
[----:B0-----:R-:W-:Y:S02]  /*2db0*/  FADD.FTZ R102, R2, 1 ;  /* 0x3f80000002667421 */ /* 0x001fe40000010000 */
[----:B------:R-:W-:-:S02]  /*2dc0*/  FADD.FTZ R103, -R99, 1 ;  /* 0x3f80000063677421 */ /* 0x000fc40000010100 */
[----:B--2---:R-:W-:Y:S01]  /*2dd0*/  FMUL.FTZ R2, R34, R24 ;  /* 0x0000001822027220 */ /* 0x004fe20000410000 */
[----:B------:R-:W0:Y:S01]  /*2de0*/  MUFU.RCP R101, R106 ;  /* 0x0000006a00657308 */ /* 0x000e220000001000 */
[----:B------:R-:W-:Y:S02]  /*2df0*/  FFMA.FTZ R103, R84, R103, 1 ;  /* 0x3f80000054677423 */ /* 0x000fe40000010067 */
[----:B------:R-:W-:Y:S02]  /*2e00*/  FMUL.FTZ R2, R99, R2 ;  /* 0x0000000263027220 */ /* 0x000fe40000410000 */
[----:B-1----:R-:W-:Y:S02]  /*2e10*/  FADD.FTZ R104, R3, 1 ;  /* 0x3f80000003687421 */ /* 0x002fe40000010000 */
[----:B------:R-:W-:Y:S01]  /*2e20*/  FMUL.FTZ R4, R36, R26 ;  /* 0x0000001a24047220 */ /* 0x000fe20000410000 */
[----:B------:R-:W1:Y:S01]  /*2e30*/  MUFU.RCP R102, R102 ;  /* 0x0000006600667308 */ /* 0x000e620000001000 */
[----:B------:R-:W-:-:S02]  /*2e40*/  FMUL.FTZ R3, R2, R103 ;  /* 0x0000006702037220 */ /* 0x000fc40000410000 */
[----:B------:R-:W-:-:S05]  /*2e50*/  FMUL.FTZ R4, R97, R4 ;  /* 0x0000000461047220 */ /* 0x000fca0000410000 */
[----:B------:R-:W2:Y:S01]  /*2e60*/  MUFU.RCP R103, R104 ;  /* 0x0000006800677308 */ /* 0x000ea20000001000 */
[----:B------:R-:W-:Y:S02]  /*2e70*/  FMUL.FTZ R127, R4, R127 ;  /* 0x0000007f047f7220 */ /* 0x000fe40000410000 */
[----:B---3--:R-:W-:Y:S02]  /*2e80*/  FADD.FTZ R4, -R100, 1 ;  /* 0x3f80000064047421 */ /* 0x008fe40000010100 */
[----:B0-----:R-:W-:Y:S02]  /*2e90*/  FADD.FTZ R137, -R101, 1 ;  /* 0x3f80000065897421 */ /* 0x001fe40000010100 */
[----:B------:R-:W-:Y:S02]  /*2ea0*/  FMUL.FTZ R135, R33, R9 ;  /* 0x0000000921877220 */ /* 0x000fe40000410000 */
[----:B------:R-:W-:Y:S02]  /*2eb0*/  FMUL.FTZ R2, R32, R8 ;  /* 0x0000000820027220 */ /* 0x000fe40000410000 */
[----:B------:R-:W-:-:S02]  /*2ec0*/  FFMA.FTZ R4, R83, R4, 1 ;  /* 0x3f80000053047423 */ /* 0x000fc40000010004 */
[----:B------:R-:W-:Y:S02]  /*2ed0*/  FFMA.FTZ R139, R82, R137, 1 ;  /* 0x3f800000528b7423 */ /* 0x000fe40000010089 */
[----:B------:R-:W-:Y:S02]  /*2ee0*/  FMUL.FTZ R135, R100, R135 ;  /* 0x0000008764877220 */ /* 0x000fe40000410000 */
[----:B------:R-:W-:Y:S02]  /*2ef0*/  FMUL.FTZ R2, R101, R2 ;  /* 0x0000000265027220 */ /* 0x000fe40000410000 */
[----:B------:R-:W-:Y:S02]  /*2f00*/  FMUL.FTZ R137, R135, R4 ;  /* 0x0000000487897220 */ /* 0x000fe40000410000 */
[----:B------:R-:W-:Y:S02]  /*2f10*/  FMUL.FTZ R139, R2, R139 ;  /* 0x0000008b028b7220 */ /* 0x000fe40000410000 */
[----:B-1----:R-:W-:-:S02]  /*2f20*/  FADD.FTZ R2, -R102, 1 ;  /* 0x3f80000066027421 */ /* 0x002fc40000010100 */
[----:B--2---:R-:W-:Y:S02]  /*2f30*/  FADD.FTZ R141, -R103, 1 ;  /* 0x3f800000678d7421 */ /* 0x004fe40000010100 */
[----:B------:R-:W-:Y:S02]  /*2f40*/  FMUL.FTZ R135, R31, R7 ;  /* 0x000000071f877220 */ /* 0x000fe40000410000 */
[----:B------:R-:W-:Y:S01]  /*2f50*/  FMUL.FTZ R4, R30, R6 ;  /* 0x000000061e047220 */ /* 0x000fe20000410000 */
[----:B------:R-:W-:Y:S01]  /*2f60*/  ISETP.NE.AND P1, PT, R147, RZ, PT ;  /* 0x000000ff9300720c */ /* 0x000fe20003f25270 */
[----:B------:R-:W-:Y:S02]  /*2f70*/  FFMA.FTZ R2, R81, R2, 1 ;  /* 0x3f80000051027423 */ /* 0x000fe40000010002 */
[----:B------:R-:W-:Y:S02]  /*2f80*/  FFMA.FTZ R149, R80, R141, 1 ;  /* 0x3f80000050957423 */ /* 0x000fe4000001008d */
[----:B------:R-:W-:-:S02]  /*2f90*/  FMUL.FTZ R135, R102, R135 ;  /* 0x0000008766877220 */ /* 0x000fc40000410000 */
[----:B------:R-:W-:Y:S02]  /*2fa0*/  FMUL.FTZ R4, R103, R4 ;  /* 0x0000000467047220 */ /* 0x000fe40000410000 */
[----:B------:R-:W-:Y:S02]  /*2fb0*/  FMUL.FTZ R141, R135, R2 ;  /* 0x00000002878d7220 */ /* 0x000fe40000410000 */
[----:B------:R-:W-:Y:S01]  /*2fc0*/  FMUL.FTZ R149, R4, R149 ;  /* 0x0000009504957220 */ /* 0x000fe20000410000 */
[----:B------:R-:W-:Y:S01]  /*2fd0*/  MOV R2, UR7 ;  /* 0x0000000700027c02 */ /* 0x000fe20008000f00 */
[----:B------:R-:W-:Y:S04]  /*2fe0*/  STS [R74.X4], R105 ;  /* 0x000000694a007388 */ /* 0x000fe80000004800 */
        /* <DEDUP_REMOVED lines=34> */
[----:B------:R-:W0:Y:S01]  /*3210*/  LDS R119, [0x2100] ;  /* 0x00210000ff777984 */ /* 0x000e220000000800 */
[----:B------:R-:W-:-:S03]  /*3220*/  IADD3 R150, P2, R75, UR25, RZ ;  /* 0x000000194b967c10 */ /* 0x000fc6000ff5e0ff */
[----:B------:R1:W-:Y:S01]  /*3230*/  STL [R1+0x20], R153 ;  /* 0x0000209901007387 */ /* 0x0003e20000100800 */
[----:B------:R-:W-:-:S03]  /*3240*/  IADD3.X R151, R126, UR36, RZ, P2, !PT ;  /* 0x000000247e977c10 */ /* 0x000fc600097fe4ff */
[----:B------:R1:W-:Y:S04]  /*3250*/  STL [R1+0x1c], R152 ;  /* 0x00001c9801007387 */ /* 0x0003e80000100800 */
[----:B------:R1:W-:Y:S04]  /*3260*/  STL [R1+0x18], R148 ;  /* 0x0000189401007387 */ /* 0x0003e80000100800 */
[----:B------:R1:W-:Y:S04]  /*3270*/  STL [R1+0x14], R140 ;  /* 0x0000148c01007387 */ /* 0x0003e80000100800 */
[----:B------:R1:W-:Y:S04]  /*3280*/  STL [R1+0x10], R138 ;  /* 0x0000108a01007387 */ /* 0x0003e80000100800 */
[----:B------:R1:W-:Y:S04]  /*3290*/  STL [R1+0xc], R136 ;  /* 0x00000c8801007387 */ /* 0x0003e80000100800 */
[----:B------:R1:W-:Y:S04]  /*32a0*/  STL [R1+0x8], R134 ;  /* 0x0000088601007387 */ /* 0x0003e80000100800 */
[----:B------:R1:W-:Y:S04]  /*32b0*/  STL [R1+0x4], R130 ;  /* 0x0000048201007387 */ /* 0x0003e80000100800 */
[----:B------:R1:W-:Y:S04]  /*32c0*/  STL [R1], R128 ;  /* 0x0000008001007387 */ /* 0x0003e80000100800 */
[----:B------:R1:W-:Y:S01]  /*32d0*/  STL.64 [R1+0x28], R150 ;  /* 0x0000289601007387 */ /* 0x0003e20000100a00 */
[----:B0-----:R-:W-:Y:S01]  /*32e0*/  ISETP.GE.AND P0, PT, R75, R119, PT ;  /* 0x000000774b00720c */ /* 0x001fe20003f06270 */
[----:B------:R-:W-:-:S02]  /*32f0*/  UIMAD UR28, UR38, UR30, URZ ;  /* 0x0000001e261c72a4 */ /* 0x000fc4000f8e023f */
[----:B------:R-:W-:Y:S02]  /*3300*/  UIMAD.WIDE.U32 UR16, UR37, UR30, URZ ;  /* 0x0000001e251072a5 */ /* 0x000fe4000f8e003f */
[----:B------:R-:W-:Y:S01]  /*3310*/  UIMAD UR29, UR37, UR31, UR28 ;  /* 0x0000001f251d72a4 */ /* 0x000fe2000f8e021c */
[----:B------:R-:W-:Y:S03]  /*3320*/  BSSY B0, `(.L_x_37) ;  /* 0x000000f000007945 */ /* 0x000fe60003800000 */
[----:B------:R-:W-:-:S04]  /*3330*/  UIADD3 UR28, UR17, UR29, URZ ;  /* 0x0000001d111c7290 */ /* 0x000fc8000fffe03f */
[----:B------:R-:W-:Y:S05]  /*3340*/  @P0 BRA `(.L_x_38) ;  /* 0x000000c000000947 */ /* 0x000fea0003800000 */
[----:B-1----:R-:W-:Y:S01]  /*3350*/  MOV R2, UR37 ;  /* 0x0000002500027c02 */ /* 0x002fe20008000f00 */
        /* <DEDUP_REMOVED lines=11> */
.L_x_38:
[----:B-1----:R-:W-:Y:S05]  /*3410*/  BSYNC B0 ;  /* 0x0000000000007941 */ /* 0x002fea0003800000 */
.L_x_37:
[----:B------:R-:W-:Y:S01]  /*3420*/  ULDC.64 UR30, c[0x0][0x2f0] ;  /* 0x0000bc00001e7ab9 */ /* 0x000fe20000000a00 */
[----:B------:R-:W-:Y:S01]  /*3430*/  LEA R2, P0, R75, c[0x0][0x338], 0x2 ;  /* 0x0000ce004b027a11 */ /* 0x000fe200078010ff */
[----:B------:R-:W-:Y:S01]  /*3440*/  UMOV UR17, UR28 ;  /* 0x0000001c00117c82 */ /* 0x000fe20008000000 */
[-C--:B------:R-:W-:Y:S01]  /*3450*/  ISETP.GE.AND P3, PT, R21, R119.reuse, PT ;  /* 0x000000771500720c */ /* 0x080fe20003f66270 */
[----:B------:R-:W-:Y:S01]  /*3460*/  UIMAD.WIDE.U32 UR16, UR14, UR30, UR16 ;  /* 0x0000001e0e1072a5 */ /* 0x000fe2000f8e0010 */
[-C--:B------:R-:W-:Y:S01]  /*3470*/  ISETP.GE.AND P4, PT, R17, R119.reuse, PT ;  /* 0x000000771100720c */ /* 0x080fe20003f86270 */
[----:B------:R-:W-:Y:S01]  /*3480*/  UIMAD UR29, UR15, UR30, URZ ;  /* 0x0000001e0f1d72a4 */ /* 0x000fe2000f8e023f */
[-C--:B------:R-:W-:Y:S01]  /*3490*/  ISETP.GE.AND P5, PT, R16, R119.reuse, PT ;  /* 0x000000771000720c */ /* 0x080fe20003fa6270 */
[----:B------:R-:W-:Y:S01]  /*34a0*/  UIADD3 UR28, UP0, UR26, UR16, URZ ;  /* 0x000000101a1c7290 */ /* 0x000fe2000ff1e03f */
[----:B------:R-:W-:Y:S01]  /*34b0*/  ISETP.GE.AND P6, PT, R15, R119, PT ;  /* 0x000000770f00720c */ /* 0x000fe20003fc6270 */
[----:B------:R-:W-:Y:S01]  /*34c0*/  UIMAD UR29, UR14, UR31, UR29 ;  /* 0x0000001f0e1d72a4 */ /* 0x000fe2000f8e021d */
[----:B------:R-:W-:-:S02]  /*34d0*/  FMUL.FTZ R78, R78, R123 ;  /* 0x0000007b4e4e7220 */ /* 0x000fc40000410000 */
[----:B------:R-:W-:Y:S01]  /*34e0*/  FMUL.FTZ R79, R79, R122 ;  /* 0x0000007a4f4f7220 */ /* 0x000fe20000410000 */
[----:B------:R-:W-:Y:S01]  /*34f0*/  UIADD3.X UR16, UR27, UR29, UR17, UP0, !UPT ;  /* 0x0000001d1b107290 */ /* 0x000fe200087fe411 */
[----:B------:R-:W-:Y:S01]  /*3500*/  MOV R3, UR28 ;  /* 0x0000001c00037c02 */ /* 0x000fe20008000f00 */
[----:B------:R-:W-:Y:S01]  /*3510*/  FMUL.FTZ R91, R91, R121 ;  /* 0x000000795b5b7220 */ /* 0x000fe20000410000 */
[----:B0-----:R-:W-:Y:S01]  /*3520*/  MOV R4, UR28 ;  /* 0x0000001c00047c02 */ /* 0x001fe20008000f00 */
[----:B------:R-:W-:Y:S01]  /*3530*/  FMUL.FTZ R90, R90, R93 ;  /* 0x0000005d5a5a7220 */ /* 0x000fe20000410000 */
[----:B------:R-:W-:Y:S01]  /*3540*/  LEA R2, P2, R3, R2, 0x2 ;  /* 0x0000000203027211 */ /* 0x000fe200078410ff */
[----:B------:R-:W-:Y:S01]  /*3550*/  FMUL.FTZ R94, R89, R94 ;  /* 0x0000005e595e7220 */ /* 0x000fe20000410000 */
[----:B------:R-:W-:Y:S01]  /*3560*/  LEA.HI.X R3, R75, c[0x0][0x33c], R126, 0x2, P0 ;  /* 0x0000cf004b037a11 */ /* 0x000fe200000f147e */
[----:B------:R-:W-:Y:S01]  /*3570*/  FMUL.FTZ R95, R88, R95 ;  /* 0x0000005f585f7220 */ /* 0x000fe20000410000 */
[----:B------:R-:W-:Y:S01]  /*3580*/  MOV R5, UR16 ;  /* 0x0000001000057c02 */ /* 0x000fe20008000f00 */
[----:B------:R-:W-:Y:S01]  /*3590*/  FMUL.FTZ R96, R87, R96 ;  /* 0x0000006057607220 */ /* 0x000fe20000410000 */
[----:B------:R-:W-:Y:S01]  /*35a0*/  ISETP.GE.AND P0, PT, R22, R119, PT ;  /* 0x000000771600720c */ /* 0x000fe20003f06270 */
[----:B------:R-:W-:Y:S01]  /*35b0*/  FMUL.FTZ R97, R86, R97 ;  /* 0x0000006156617220 */ /* 0x000fe20000410000 */
[----:B------:R-:W-:Y:S01]  /*35c0*/  LEA.HI.X R3, R4, R3, R5, 0x2, P2 ;  /* 0x0000000304037211 */ /* 0x000fe200010f1405 */
[----:B------:R-:W-:Y:S01]  /*35d0*/  FMUL.FTZ R4, R120, R125 ;  /* 0x0000007d78047220 */ /* 0x000fe20000410000 */
[----:B------:R-:W-:Y:S01]  /*35e0*/  ISETP.GE.AND P2, PT, R20, R119, PT ;  /* 0x000000771400720c */ /* 0x000fe20003f46270 */
[----:B------:R-:W-:-:S02]  /*35f0*/  FMUL.FTZ R5, R92, R124 ;  /* 0x0000007c5c057220 */ /* 0x000fc40000410000 */
[----:B------:R0:W-:Y:S01]  /*3600*/  @!P3 STG.E [R2.64+-0x1e80], R106 ;  /* 0xffe1806a0200b986 */ /* 0x0001e2000c101922 */
[-C--:B------:R-:W-:Y:S01]  /*3610*/  ISETP.GE.AND P3, PT, R18, R119.reuse, PT ;  /* 0x000000771200720c */ /* 0x080fe20003f66270 */
[----:B------:R-:W-:Y:S02]  /*3620*/  FMUL.FTZ R98, R85, R98 ;  /* 0x0000006255627220 */ /* 0x000fe40000410000 */
[----:B------:R0:W-:Y:S01]  /*3630*/  @!P4 STG.E [R2.64+-0x1c80], R110 ;  /* 0xffe3806e0200c986 */ /* 0x0001e2000c101922 */
[----:B------:R-:W-:Y:S01]  /*3640*/  ISETP.GE.AND P4, PT, R0, R119, PT ;  /* 0x000000770000720c */ /* 0x000fe20003f86270 */
[----:B------:R-:W-:Y:S02]  /*3650*/  FMUL.FTZ R99, R84, R99 ;  /* 0x0000006354637220 */ /* 0x000fe40000410000 */
[----:B------:R0:W-:Y:S01]  /*3660*/  @!P0 STG.E [R2.64+-0x1f00], R105 ;  /* 0xffe1006902008986 */ /* 0x0001e2000c101922 */
[----:B------:R-:W-:Y:S01]  /*3670*/  ISETP.GE.AND P0, PT, R19, R119, PT ;  /* 0x000000771300720c */ /* 0x000fe20003f06270 */
[----:B------:R-:W-:-:S02]  /*3680*/  FMUL.FTZ R100, R83, R100 ;  /* 0x0000006453647220 */ /* 0x000fc40000410000 */
[----:B------:R0:W-:Y:S01]  /*3690*/  @!P2 STG.E [R2.64+-0x1e00], R107 ;  /* 0xffe2006b0200a986 */ /* 0x0001e2000c101922 */
[----:B------:R-:W-:Y:S01]  /*36a0*/  ISETP.GE.AND P2, PT, R14, R119, PT ;  /* 0x000000770e00720c */ /* 0x000fe20003f46270 */
[----:B------:R-:W-:Y:S02]  /*36b0*/  FMUL.FTZ R101, R82, R101 ;  /* 0x0000006552657220 */ /* 0x000fe40000410000 */
[----:B------:R0:W-:Y:S01]  /*36c0*/  @!P3 STG.E [R2.64+-0x1d00], R109 ;  /* 0xffe3006d0200b986 */ /* 0x0001e2000c101922 */
[-C--:B------:R-:W-:Y:S01]  /*36d0*/  ISETP.GE.AND P3, PT, R23, R119.reuse, PT ;  /* 0x000000771700720c */ /* 0x080fe20003f66270 */
[----:B------:R-:W-:Y:S02]  /*36e0*/  FMUL.FTZ R102, R81, R102 ;  /* 0x0000006651667220 */ /* 0x000fe40000410000 */
[----:B------:R0:W-:Y:S01]  /*36f0*/  @!P5 STG.E [R2.64+-0x1c00], R111 ;  /* 0xffe4006f0200d986 */ /* 0x0001e2000c101922 */
        /* <DEDUP_REMOVED lines=12> */
[----:B------:R-:W-:Y:S02]  /*37c0*/  FMUL.FTZ R46, R46, R79 ;  /* 0x0000004f2e2e7220 */ /* 0x000fe40000410000 */
[----:B------:R-:W-:Y:S01]  /*37d0*/  FMUL.FTZ R45, R45, R91 ;  /* 0x0000005b2d2d7220 */ /* 0x000fe20000410000 */
[----:B------:R0:W-:Y:S01]  /*37e0*/  @!P0 STG.E [R2.64+-0x1a80], R114 ;  /* 0xffe5807202008986 */ /* 0x0001e2000c101922 */
[----:B------:R-:W-:Y:S01]  /*37f0*/  ISETP.NE.U32.AND P0, PT, RZ, c[0x0][0x270], PT ;  /* 0x00009c00ff007a0c */ /* 0x000fe20003f05070 */
[----:B------:R-:W-:Y:S02]  /*3800*/  FMUL.FTZ R44, R44, R90 ;  /* 0x0000005a2c2c7220 */ /* 0x000fe40000410000 */
[----:B------:R0:W-:Y:S01]  /*3810*/  @!P6 STG.E [R2.64+-0x1980], R116 ;  /* 0xffe680740200e986 */ /* 0x0001e2000c101922 */
[----:B------:R-:W-:Y:S01]  /*3820*/  ISETP.NE.AND.EX P0, PT, RZ, c[0x0][0x274], PT, P0 ;  /* 0x00009d00ff007a0c */ /* 0x000fe20003f05300 */
[----:B------:R-:W-:-:S02]  /*3830*/  FMUL.FTZ R39, R39, R94 ;  /* 0x0000005e27277220 */ /* 0x000fc40000410000 */
[----:B------:R0:W-:Y:S01]  /*3840*/  @!P2 STG.E [R2.64+-0x1900], R117 ;  /* 0xffe700750200a986 */ /* 0x0001e2000c101922 */
[----:B------:R-:W-:Y:S02]  /*3850*/  FMUL.FTZ R38, R38, R95 ;  /* 0x0000005f26267220 */ /* 0x000fe40000410000 */
[----:B------:R-:W-:Y:S01]  /*3860*/  FMUL.FTZ R37, R37, R96 ;  /* 0x0000006025257220 */ /* 0x000fe20000410000 */
[----:B------:R0:W-:Y:S01]  /*3870*/  @!P3 STG.E [R2.64+-0x1f80], R104 ;  /* 0xffe080680200b986 */ /* 0x0001e2000c101922 */
[----:B------:R-:W-:Y:S02]  /*3880*/  FMUL.FTZ R36, R36, R97 ;  /* 0x0000006124247220 */ /* 0x000fe40000410000 */
[----:B------:R-:W-:Y:S01]  /*3890*/  FMUL.FTZ R35, R35, R98 ;  /* 0x0000006223237220 */ /* 0x000fe20000410000 */
[----:B------:R0:W-:Y:S01]  /*38a0*/  @!P4 STG.E [R2.64+-0x1880], R118 ;  /* 0xffe780760200c986 */ /* 0x0001e2000c101922 */
[----:B------:R-:W-:Y:S02]  /*38b0*/  FMUL.FTZ R34, R34, R99 ;  /* 0x0000006322227220 */ /* 0x000fe40000410000 */
[----:B------:R-:W-:-:S02]  /*38c0*/  FMUL.FTZ R33, R33, R100 ;  /* 0x0000006421217220 */ /* 0x000fc40000410000 */
[----:B------:R-:W-:Y:S02]  /*38d0*/  FMUL.FTZ R32, R32, R101 ;  /* 0x0000006520207220 */ /* 0x000fe40000410000 */
[----:B------:R-:W-:Y:S02]  /*38e0*/  FMUL.FTZ R31, R31, R102 ;  /* 0x000000661f1f7220 */ /* 0x000fe40000410000 */
[----:B------:R-:W-:Y:S01]  /*38f0*/  FMUL.FTZ R30, R30, R103 ;  /* 0x000000671e1e7220 */ /* 0x000fe20000410000 */
[----:B------:R-:W-:Y:S05]  /*3900*/  @!P0 BRA `(.L_x_39) ;  /* 0x0000078000008947 */ /* 0x000fea0003800000 */
[----:B------:R-:W-:Y:S01]  /*3910*/  BAR.SYNC.DEFER_BLOCKING 0x0 ;  /* 0x0000000000007b1d */ /* 0x000fe20000010000 */
[----:B------:R-:W-:Y:S01]  /*3920*/  FMUL.FTZ R77, R4, R77 ;  /* 0x0000004d044d7220 */ /* 0x000fe20000410000 */
[----:B0-----:R-:W-:Y:S01]  /*3930*/  MOV R2, UR7 ;  /* 0x0000000700027c02 */ /* 0x001fe20008000f00 */
[----:B------:R-:W-:Y:S02]  /*3940*/  FMUL.FTZ R5, R5, R76 ;  /* 0x0000004c05057220 */ /* 0x000fe40000410000 */
[----:B------:R-:W-:Y:S01]  /*3950*/  FMUL.FTZ R43, R78, R43 ;  /* 0x0000002b4e2b7220 */ /* 0x000fe20000410000 */
[----:B------:R-:W-:Y:S01]  /*3960*/  ULDC.64 UR28, c[0x0][0x210] ;  /* 0x00008400001c7ab9 */ /* 0x000fe20000000a00 */
[----:B------:R-:W-:Y:S01]  /*3970*/  FMUL.FTZ R79, R79, R42 ;  /* 0x0000002a4f4f7220 */ /* 0x000fe20000410000 */
[----:B------:R-:W-:Y:S01]  /*3980*/  UIMAD UR7, UR38, UR28, URZ ;  /* 0x0000001c260772a4 */ /* 0x000fe2000f8e023f */
[----:B------:R-:W-:Y:S01]  /*3990*/  FMUL.FTZ R41, R91, R41 ;  /* 0x000000295b297220 */ /* 0x000fe20000410000 */
[----:B------:R-:W-:Y:S01]  /*39a0*/  UIMAD.WIDE.U32 UR16, UR37, UR28, URZ ;  /* 0x0000001c251072a5 */ /* 0x000fe2000f8e003f */
[----:B------:R-:W-:Y:S01]  /*39b0*/  FMUL.FTZ R3, R90, R40 ;  /* 0x000000285a037220 */ /* 0x000fe20000410000 */
[----:B------:R-:W-:Y:S01]  /*39c0*/  UIMAD UR28, UR37, UR29, UR7 ;  /* 0x0000001d251c72a4 */ /* 0x000fe2000f8e0207 */
[----:B------:R-:W-:Y:S01]  /*39d0*/  FMUL.FTZ R29, R94, R29 ;  /* 0x0000001d5e1d7220 */ /* 0x000fe20000410000 */
[----:B------:R-:W-:Y:S01]  /*39e0*/  BSSY B0, `(.L_x_40) ;  /* 0x000003f000007945 */ /* 0x000fe20003800000 */
[----:B------:R-:W-:Y:S01]  /*39f0*/  FMUL.FTZ R95, R95, R28 ;  /* 0x0000001c5f5f7220 */ /* 0x000fe20000410000 */
[----:B------:R-:W-:Y:S01]  /*3a00*/  UIADD3 UR7, UR17, UR28, URZ ;  /* 0x0000001c11077290 */ /* 0x000fe2000fffe03f */
[----:B------:R-:W-:-:S02]  /*3a10*/  FMUL.FTZ R27, R96, R27 ;  /* 0x0000001b601b7220 */ /* 0x000fc40000410000 */
[----:B------:R-:W-:Y:S02]  /*3a20*/  FMUL.FTZ R97, R97, R26 ;  /* 0x0000001a61617220 */ /* 0x000fe40000410000 */
[----:B------:R-:W-:Y:S02]  /*3a30*/  FMUL.FTZ R25, R98, R25 ;  /* 0x0000001962197220 */ /* 0x000fe40000410000 */
[----:B------:R-:W-:Y:S01]  /*3a40*/  FMUL.FTZ R99, R99, R24 ;  /* 0x0000001863637220 */ /* 0x000fe20000410000 */
[----:B------:R-:W-:Y:S01]  /*3a50*/  STS [R74.X4], R77 ;  /* 0x0000004d4a007388 */ /* 0x000fe20000004800 */
[----:B------:R-:W-:Y:S02]  /*3a60*/  FMUL.FTZ R9, R100, R9 ;  /* 0x0000000964097220 */ /* 0x000fe40000410000 */
[----:B------:R-:W-:Y:S01]  /*3a70*/  FMUL.FTZ R101, R101, R8 ;  /* 0x0000000865657220 */ /* 0x000fe20000410000 */
[----:B------:R-:W-:Y:S01]  /*3a80*/  STS [R74.X4+0x4], R5 ;  /* 0x000004054a007388 */ /* 0x000fe20000004800 */
[----:B------:R-:W-:-:S02]  /*3a90*/  FMUL.FTZ R7, R102, R7 ;  /* 0x0000000766077220 */ /* 0x000fc40000410000 */
[----:B------:R-:W-:Y:S01]  /*3aa0*/  FMUL.FTZ R103, R103, R6 ;  /* 0x0000000667677220 */ /* 0x000fe20000410000 */
        /* <DEDUP_REMOVED lines=38> */
[----:B------:R-:W-:Y:S01]  /*3d10*/  MOV R2, R150 ;  /* 0x0000009600027202 */ /* 0x000fe20000000f00 */
[----:B------:R-:W-:Y:S01]  /*3d20*/  UIMAD UR29, UR15, UR30, URZ ;  /* 0x0000001e0f1d72a4 */ /* 0x000fe2000f8e023f */
[----:B------:R-:W-:-:S03]  /*3d30*/  MOV R3, R151 ;  /* 0x0000009700037202 */ /* 0x000fc60000000f00 */
[----:B------:R-:W-:Y:S02]  /*3d40*/  UIMAD UR29, UR14, UR31, UR29 ;  /* 0x0000001f0e1d72a4 */ /* 0x000fe4000f8e021d */
[----:B------:R-:W-:Y:S01]  /*3d50*/  IMAD.WIDE.U32 R2, R5, c[0x0][0x210], R2 ;  /* 0x0000840005027a25 */ /* 0x000fe200078e0002 */
[----:B------:R-:W-:-:S04]  /*3d60*/  MOV R5, UR14 ;  /* 0x0000000e00057c02 */ /* 0x000fc80008000f00 */
[----:B------:R-:W-:-:S05]  /*3d70*/  IADD3 R3, R3, UR28, RZ ;  /* 0x0000001c03037c10 */ /* 0x000fca000fffe0ff */
[----:B------:R-:W-:-:S05]  /*3d80*/  IMAD.WIDE.U32 R2, R5, c[0x0][0x218], R2 ;  /* 0x0000860005027a25 */ /* 0x000fca00078e0002 */
[----:B------:R-:W-:Y:S02]  /*3d90*/  IADD3 R3, R3, UR29, RZ ;  /* 0x0000001d03037c10 */ /* 0x000fe4000fffe0ff */
[----:B------:R-:W-:-:S04]  /*3da0*/  LEA R4, P0, R2, c[0x0][0x270], 0x2 ;  /* 0x00009c0002047a11 */ /* 0x000fc800078010ff */
[----:B------:R-:W-:-:S05]  /*3db0*/  LEA.HI.X R5, R2, c[0x0][0x274], R3, 0x2, P0 ;  /* 0x00009d0002057a11 */ /* 0x000fca00000f1403 */
[----:B------:R0:W-:Y:S04]  /*3dc0*/  STG.E [R4.64], R29 ;  /* 0x0000001d04007986 */ /* 0x0001e8000c101922 */
.L_x_41:
[----:B------:R-:W-:Y:S05]  /*3dd0*/  BSYNC B0 ;  /* 0x0000000000007941 */ /* 0x000fea0003800000 */
.L_x_40:
        /* <DEDUP_REMOVED lines=9> */
[----:B------:R-:W-:Y:S01]  /*3e70*/  LEA.HI.X R3, R75, c[0x0][0x274], R126, 0x2, P0 ;  /* 0x00009d004b037a11 */ /* 0x000fe200000f147e */
[----:B------:R-:W-:Y:S01]  /*3e80*/  UIMAD UR7, UR14, UR29, UR7 ;  /* 0x0000001d0e0772a4 */ /* 0x000fe2000f8e0207 */
[----:B------:R-:W-:-:S02]  /*3e90*/  ISETP.GE.AND P6, PT, R19, R6, PT ;  /* 0x000000061300720c */ /* 0x000fc40003fc6270 */
[----:B------:R-:W-:Y:S01]  /*3ea0*/  ISETP.GE.AND P5, PT, R18, R6, PT ;  /* 0x000000061200720c */ /* 0x000fe20003fa6270 */
[----:B------:R-:W-:Y:S01]  /*3eb0*/  UIADD3.X UR16, UR27, UR7, UR17, UP0, !UPT ;  /* 0x000000071b107290 */ /* 0x000fe200087fe411 */
[----:B0-----:R-:W-:-:S04]  /*3ec0*/  MOV R4, UR28 ;  /* 0x0000001c00047c02 */ /* 0x001fc80008000f00 */
[----:B------:R-:W-:Y:S02]  /*3ed0*/  LEA R2, P0, R4, R2, 0x2 ;  /* 0x0000000204027211 */ /* 0x000fe400078010ff */
[----:B------:R-:W-:-:S04]  /*3ee0*/  MOV R5, UR16 ;  /* 0x0000001000057c02 */ /* 0x000fc80008000f00 */
[----:B------:R-:W-:Y:S02]  /*3ef0*/  LEA.HI.X R3, R4, R3, R5, 0x2, P0 ;  /* 0x0000000304037211 */ /* 0x000fe400000f1405 */
[----:B------:R-:W-:-:S03]  /*3f00*/  ISETP.GE.AND P0, PT, R20, R6, PT ;  /* 0x000000061400720c */ /* 0x000fc60003f06270 */
[----:B------:R0:W-:Y:S01]  /*3f10*/  @!P4 STG.E [R2.64+-0x1f80], R27 ;  /* 0xffe0801b0200c986 */ /* 0x0001e2000c101922 */
        /* <DEDUP_REMOVED lines=17> */
[----:B------:R0:W-:Y:S04]  /*4030*/  @!P0 STG.E [R2.64+-0x1b00], R83 ;  /* 0xffe5005302008986 */ /* 0x0001e8000c101922 */
[----:B------:R0:W-:Y:S04]  /*4040*/  @!P6 STG.E [R2.64+-0x1a80], R85 ;  /* 0xffe580550200e986 */ /* 0x0001e8000c101922 */
[----:B------:R0:W-:Y:S04]  /*4050*/  @!P5 STG.E [R2.64+-0x1a00], R87 ;  /* 0xffe600570200d986 */ /* 0x0001e8000c101922 */
[----:B------:R0:W-:Y:S04]  /*4060*/  @!P4 STG.E [R2.64+-0x1980], R89 ;  /* 0xffe680590200c986 */ /* 0x0001e8000c101922 */
[----:B------:R0:W-:Y:S04]  /*4070*/  @!P3 STG.E [R2.64+-0x1900], R91 ;  /* 0xffe7005b0200b986 */ /* 0x0001e8000c101922 */
[----:B------:R0:W-:Y:S02]  /*4080*/  @!P2 STG.E [R2.64+-0x1880], R93 ;  /* 0xffe7805d0200a986 */ /* 0x0001e4000c101922 */
.L_x_39:
[----:B------:R-:W2:Y:S01]  /*4090*/  LDL.LU R0, [R1+0x34] ;  /* 0x0000340001007983 */ /* 0x000ea20000300800 */
[----:B------:R-:W-:Y:S01]  /*40a0*/  HFMA2.MMA R24, -RZ, RZ, 0, 0 ;  /* 0x00000000ff187435 */ /* 0x000fe200000001ff */
[----:B------:R-:W-:Y:S01]  /*40b0*/  FMUL.FTZ R122, R49, UR4 ;  /* 0x00000004317a7c20 */ /* 0x000fe20008410000 */
[----:B------:R-:W-:Y:S01]  /*40c0*/  CS2R R22, SRZ ;  /* 0x0000000000167805 */ /* 0x000fe2000001ff00 */
[----:B------:R-:W-:Y:S01]  /*40d0*/  FMUL.FTZ R121, R48, UR4 ;  /* 0x0000000430797c20 */ /* 0x000fe20008410000 */
[----:B------:R-:W-:Y:S01]  /*40e0*/  CS2R R20, SRZ ;  /* 0x0000000000147805 */ /* 0x000fe2000001ff00 */
[----:B------:R-:W-:Y:S01]  /*40f0*/  FMUL.FTZ R120, R47, UR4 ;  /* 0x000000042f787c20 */ /* 0x000fe20008410000 */
[----:B------:R-:W-:Y:S01]  /*4100*/  CS2R R18, SRZ ;  /* 0x0000000000127805 */ /* 0x000fe2000001ff00 */
[----:B------:R-:W-:Y:S01]  /*4110*/  FMUL.FTZ R119, R46, UR4 ;  /* 0x000000042e777c20 */ /* 0x000fe20008410000 */
[----:B------:R-:W-:Y:S01]  /*4120*/  CS2R R16, SRZ ;  /* 0x0000000000107805 */ /* 0x000fe2000001ff00 */
[----:B0-----:R-:W-:Y:S01]  /*4130*/  FMUL.FTZ R118, R45, UR4 ;  /* 0x000000042d767c20 */ /* 0x001fe20008410000 */
[----:B------:R-:W-:Y:S01]  /*4140*/  CS2R R14, SRZ ;  /* 0x00000000000e7805 */ /* 0x000fe2000001ff00 */
[----:B------:R-:W-:Y:S01]  /*4150*/  FMUL.FTZ R117, R44, UR4 ;  /* 0x000000042c757c20 */ /* 0x000fe20008410000 */
[----:B------:R-:W-:Y:S01]  /*4160*/  CS2R R12, SRZ ;  /* 0x00000000000c7805 */ /* 0x000fe2000001ff00 */
[----:B------:R-:W-:Y:S01]  /*4170*/  FMUL.FTZ R116, R39, UR4 ;  /* 0x0000000427747c20 */ /* 0x000fe20008410000 */
[----:B------:R-:W-:Y:S01]  /*4180*/  CS2R R10, SRZ ;  /* 0x00000000000a7805 */ /* 0x000fe2000001ff00 */
[----:B------:R-:W-:Y:S01]  /*4190*/  FMUL.FTZ R115, R38, UR4 ;  /* 0x0000000426737c20 */ /* 0x000fe20008410000 */
[----:B------:R-:W-:Y:S01]  /*41a0*/  MOV R9, RZ ;  /* 0x000000ff00097202 */ /* 0x000fe20000000f00 */
[----:B------:R-:W-:-:S02]  /*41b0*/  FMUL.FTZ R114, R37, UR4 ;  /* 0x0000000425727c20 */ /* 0x000fc40008410000 */
[----:B------:R-:W-:Y:S02]  /*41c0*/  FMUL.FTZ R113, R36, UR4 ;  /* 0x0000000424717c20 */ /* 0x000fe40008410000 */
[----:B------:R-:W-:Y:S02]  /*41d0*/  FMUL.FTZ R112, R35, UR4 ;  /* 0x0000000423707c20 */ /* 0x000fe40008410000 */
[----:B------:R-:W-:Y:S02]  /*41e0*/  FMUL.FTZ R29, R34, UR4 ;  /* 0x00000004221d7c20 */ /* 0x000fe40008410000 */
[----:B------:R-:W-:Y:S02]  /*41f0*/  FMUL.FTZ R28, R33, UR4 ;  /* 0x00000004211c7c20 */ /* 0x000fe40008410000 */
[----:B------:R-:W-:Y:S02]  /*4200*/  FMUL.FTZ R27, R32, UR4 ;  /* 0x00000004201b7c20 */ /* 0x000fe40008410000 */
[----:B------:R-:W-:-:S02]  /*4210*/  FMUL.FTZ R26, R31, UR4 ;  /* 0x000000041f1a7c20 */ /* 0x000fc40008410000 */
[----:B------:R-:W-:Y:S01]  /*4220*/  FMUL.FTZ R25, R30, UR4 ;  /* 0x000000041e197c20 */ /* 0x000fe20008410000 */
[----:B------:R-:W-:Y:S01]  /*4230*/  BAR.SYNC.DEFER_BLOCKING 0x0 ;  /* 0x0000000000007b1d */ /* 0x000fe20000010000 */
[----:B--2---:R-:W-:-:S04]  /*4240*/  FFMA.FTZ R0, R146, R49, R0 ;  /* 0x0000003192007223 */ /* 0x004fc80000010000 */
[----:B------:R-:W-:-:S04]  /*4250*/  FFMA.FTZ R0, R73, R48, R0 ;  /* 0x0000003049007223 */ /* 0x000fc80000010000 */
[----:B------:R-:W-:Y:S01]  /*4260*/  FFMA.FTZ R3, R145, R47, R0 ;  /* 0x0000002f91037223 */ /* 0x000fe20000010000 */
[----:B------:R-:W-:-:S03]  /*4270*/  MOV R0, c[0x0][0x16c] ;  /* 0x00005b0000007a02 */ /* 0x000fc60000000f00 */
[----:B------:R-:W-:Y:S01]  /*4280*/  FFMA.FTZ R3, R72, R46, R3 ;  /* 0x0000002e48037223 */ /* 0x000fe20000010003 */
[----:B------:R-:W-:-:S03]  /*4290*/  ISETP.GE.AND P0, PT, R0, 0x1, PT ;  /* 0x000000010000780c */ /* 0x000fc60003f06270 */
[----:B------:R-:W-:-:S04]  /*42a0*/  FFMA.FTZ R3, R144, R45, R3 ;  /* 0x0000002d90037223 */ /* 0x000fc80000010003 */
        /* <DEDUP_REMOVED lines=10> */
[----:B------:R-:W-:-:S05]  /*4350*/  FFMA.FTZ R0, R66, R30, R3 ;  /* 0x0000001e42007223 */ /* 0x000fca0000010003 */
[----:B------:R0:W-:Y:S01]  /*4360*/  STL [R1+0x34], R0 ;  /* 0x0000340001007387 */ /* 0x0001e20000100800 */
[----:B------:R-:W-:Y:S05]  /*4370*/  @!P0 BRA `(.L_x_42) ;  /* 0x00002ad000008947 */ /* 0x000fea0003800000 */
[----:B------:R-:W-:Y:S01]  /*4380*/  UIADD3 UR36, UR24, -0x1, URZ ;  /* 0xffffffff18247890 */ /* 0x000fe2000fffe03f */
[----:B------:R-:W-:Y:S01]  /*4390*/  FADD.FTZ R7, R65, UR5 ;  /* 0x0000000541077e21 */ /* 0x000fe20008010000 */
[----:B------:R-:W-:Y:S01]  /*43a0*/  MOV R24, RZ ;  /* 0x000000ff00187202 */ /* 0x000fe20000000f00 */
[----:B------:R-:W-:Y:S01]  /*43b0*/  FADD.FTZ R6, R63, UR5 ;  /* 0x000000053f067e21 */ /* 0x000fe20008010000 */
[----:B------:R-:W-:Y:S01]  /*43c0*/  ULEA.HI UR7, UR36, UR36, URZ, 0x1 ;  /* 0x0000002424077291 */ /* 0x000fe2000f8f083f */
[----:B------:R-:W-:Y:S02]  /*43d0*/  FADD.FTZ R5, R61, UR5 ;  /* 0x000000053d057e21 */ /* 0x000fe40008010000 */
[----:B------:R-:W-:Y:S01]  /*43e0*/  FADD.FTZ R4, R59, UR5 ;  /* 0x000000053b047e21 */ /* 0x000fe20008010000 */
[----:B------:R-:W-:Y:S01]  /*43f0*/  ULOP3.LUT UR7, UR7, 0xfffffe, URZ, 0xc0, !UPT ;  /* 0x00fffffe07077892 */ /* 0x000fe2000f8ec03f */
[----:B------:R-:W-:-:S02]  /*4400*/  FADD.FTZ R3, R57, UR5 ;  /* 0x0000000539037e21 */ /* 0x000fc40008010000 */
[----:B------:R-:W-:Y:S01]  /*4410*/  FMUL.FTZ R8, R146, R7 ;  /* 0x0000000792087220 */ /* 0x000fe20000410000 */
[----:B------:R-:W-:Y:S01]  /*4420*/  UIADD3 UR36, UR36, -UR7, URZ ;  /* 0x8000000724247290 */ /* 0x000fe2000fffe03f */
[----:B------:R-:W-:Y:S02]  /*4430*/  FADD.FTZ R2, R55, UR5 ;  /* 0x0000000537027e21 */ /* 0x000fe40008010000 */
[----:B------:R-:W-:Y:S01]  /*4440*/  FMUL.FTZ R7, R145, R6 ;  /* 0x0000000691077220 */ /* 0x000fe20000410000 */
[----:B------:R-:W-:Y:S01]  /*4450*/  UMOV UR7, URZ ;  /* 0x0000003f00077c82 */ /* 0x000fe20008000000 */
[----:B------:R-:W-:Y:S02]  /*4460*/  FADD.FTZ R43, R53, UR5 ;  /* 0x00000005352b7e21 */ /* 0x000fe40008010000 */
[----:B0-----:R-:W-:Y:S02]  /*4470*/  FADD.FTZ R0, R51, UR5 ;  /* 0x0000000533007e21 */ /* 0x001fe40008010000 */
[----:B------:R-:W-:-:S02]  /*4480*/  FADD.FTZ R41, R50, UR5 ;  /* 0x0000000532297e21 */ /* 0x000fc40008010000 */
[----:B------:R-:W-:Y:S02]  /*4490*/  FADD.FTZ R130, R52, UR5 ;  /* 0x0000000534827e21 */ /* 0x000fe40008010000 */
[----:B------:R-:W-:Y:S02]  /*44a0*/  FADD.FTZ R129, R54, UR5 ;  /* 0x0000000536817e21 */ /* 0x000fe40008010000 */
[----:B------:R-:W-:Y:S02]  /*44b0*/  FADD.FTZ R128, R56, UR5 ;  /* 0x0000000538807e21 */ /* 0x000fe40008010000 */
[----:B------:R-:W-:Y:S02]  /*44c0*/  FADD.FTZ R127, R58, UR5 ;  /* 0x000000053a7f7e21 */ /* 0x000fe40008010000 */
[----:B------:R-:W-:Y:S02]  /*44d0*/  FADD.FTZ R126, R60, UR5 ;  /* 0x000000053c7e7e21 */ /* 0x000fe40008010000 */
[----:B------:R-:W-:-:S02]  /*44e0*/  FADD.FTZ R125, R62, UR5 ;  /* 0x000000053e7d7e21 */ /* 0x000fc40008010000 */
[----:B------:R-:W-:Y:S02]  /*44f0*/  FADD.FTZ R124, R64, UR5 ;  /* 0x00000005407c7e21 */ /* 0x000fe40008010000 */
        /* <DEDUP_REMOVED lines=14> */
.L_x_58:
        /* <DEDUP_REMOVED lines=12> */
[----:B------:R-:W-:-:S04]  /*46a0*/  ULEA UR17, UP0, UR16, UR32, 0x2 ;  /* 0x0000002010117291 */ /* 0x000fc8000f80103f */
[----:B------:R-:W-:Y:S02]  /*46b0*/  ULEA.HI.X UR16, UR16, UR33, UR28, 0x2, UP0 ;  /* 0x0000002110107291 */ /* 0x000fe400080f141c */
[----:B------:R-:W-:Y:S01]  /*46c0*/  MOV R40, UR17 ;  /* 0x0000001100287c02 */ /* 0x000fe20008000f00 */
[----:B------:R-:W-:-:S03]  /*46d0*/  ULDC.64 UR28, c[0x0][0x1b8] ;  /* 0x00006e00001c7ab9 */ /* 0x000fc60000000a00 */
[----:B------:R-:W-:Y:S01]  /*46e0*/  MOV R41, UR16 ;  /* 0x0000001000297c02 */ /* 0x000fe20008000f00 */
[----:B------:R-:W-:-:S04]  /*46f0*/  ULDC.64 UR16, c[0x0][0x198] ;  /* 0x0000660000107ab9 */ /* 0x000fc80000000a00 */
[----:B------:R0:W2:Y:S01]  /*4700*/  LDG.E R40, [R40.64] ;  /* 0x0000002228287981 */ /* 0x0000a2000c1e1900 */
[----:B------:R-:W-:Y:S01]  /*4710*/  UIMAD.WIDE.U32 UR32, UR14, UR16, URZ ;  /* 0x000000100e2072a5 */ /* 0x000fe2000f8e003f */
[C---:B------:R-:W-:Y:S01]  /*4720*/  ISETP.NE.AND P2, PT, R147.reuse, RZ, PT ;  /* 0x000000ff9300720c */ /* 0x040fe20003f45270 */
[----:B------:R-:W-:Y:S01]  /*4730*/  UIMAD UR30, UR15, UR28, URZ ;  /* 0x0000001c0f1e72a4 */ /* 0x000fe2000f8e023f */
[C---:B------:R-:W-:Y:S01]  /*4740*/  IADD3 R76, R147.reuse, 0x200, RZ ;  /* 0x00000200934c7810 */ /* 0x040fe20007ffe0ff */
[----:B------:R-:W-:Y:S01]  /*4750*/  UIMAD UR16, UR15, UR16, URZ ;  /* 0x000000100f1072a4 */ /* 0x000fe2000f8e023f */
[----:B------:R-:W-:Y:S01]  /*4760*/  ISETP.NE.AND P0, PT, R147, 0x7f, PT ;  /* 0x0000007f9300780c */ /* 0x000fe20003f05270 */
[----:B------:R-:W-:Y:S02]  /*4770*/  UIMAD UR43, UR14, UR29, UR30 ;  /* 0x0000001d0e2b72a4 */ /* 0x000fe4000f8e021e */
[----:B------:R-:W-:Y:S01]  /*4780*/  UIMAD UR41, UR14, UR17, UR16 ;  /* 0x000000110e2972a4 */ /* 0x000fe2000f8e0210 */
[----:B0-----:R-:W-:Y:S01]  /*4790*/  FADD.FTZ R41, R65, UR5 ;  /* 0x0000000541297e21 */ /* 0x001fe20008010000 */
[----:B------:R-:W-:-:S02]  /*47a0*/  UIMAD.WIDE.U32 UR16, UR14, UR28, URZ ;  /* 0x0000001c0e1072a5 */ /* 0x000fc4000f8e003f */
[----:B------:R-:W-:Y:S02]  /*47b0*/  ULDC.64 UR30, c[0x0][0x1a0] ;  /* 0x00006800001e7ab9 */ /* 0x000fe40000000a00 */
[----:B------:R-:W-:Y:S02]  /*47c0*/  ULDC.64 UR28, c[0x0][0x1c0] ;  /* 0x00007000001c7ab9 */ /* 0x000fe40000000a00 */
[----:B------:R-:W-:Y:S02]  /*47d0*/  UIMAD UR42, UR39, UR30, URZ ;  /* 0x0000001e272a72a4 */ /* 0x000fe4000f8e023f */
[----:B------:R-:W-:Y:S02]  /*47e0*/  UIADD3 UR33, UR33, UR41, URZ ;  /* 0x0000002921217290 */ /* 0x000fe4000fffe03f */
[----:B------:R-:W-:Y:S02]  /*47f0*/  UIADD3 UR17, UR17, UR43, URZ ;  /* 0x0000002b11117290 */ /* 0x000fe4000fffe03f */
[----:B------:R-:W-:-:S02]  /*4800*/  UIMAD UR41, UR39, UR28, URZ ;  /* 0x0000001c272972a4 */ /* 0x000fc4000f8e023f */
[----:B------:R-:W-:Y:S02]  /*4810*/  UIMAD UR39, UR7, UR31, UR42 ;  /* 0x0000001f072772a4 */ /* 0x000fe4000f8e022a */
[----:B------:R-:W-:Y:S02]  /*4820*/  UIMAD.WIDE.U32 UR30, UR7, UR30, UR32 ;  /* 0x0000001e071e72a5 */ /* 0x000fe4000f8e0020 */
[----:B------:R-:W-:Y:S02]  /*4830*/  UIMAD UR41, UR7, UR29, UR41 ;  /* 0x0000001d072972a4 */ /* 0x000fe4000f8e0229 */
[----:B------:R-:W-:Y:S02]  /*4840*/  UIMAD.WIDE.U32 UR28, UR7, UR28, UR16 ;  /* 0x0000001c071c72a5 */ /* 0x000fe4000f8e0010 */
[----:B------:R-:W-:Y:S02]  /*4850*/  ULDC.64 UR32, c[0x0][0x230] ;  /* 0x00008c0000207ab9 */ /* 0x000fe40000000a00 */
[----:B------:R-:W-:-:S02]  /*4860*/  ULDC.64 UR16, c[0x0][0x228] ;  /* 0x00008a0000107ab9 */ /* 0x000fc40000000a00 */
[----:B------:R-:W-:Y:S02]  /*4870*/  UIADD3 UR39, UR31, UR39, URZ ;  /* 0x000000271f277290 */ /* 0x000fe4000fffe03f */
[----:B------:R-:W-:Y:S02]  /*4880*/  ULEA UR31, UP0, UR30, UR16, 0x2 ;  /* 0x000000101e1f7291 */ /* 0x000fe4000f80103f */
[----:B------:R-:W-:Y:S02]  /*4890*/  UIADD3 UR16, UR29, UR41, URZ ;  /* 0x000000291d107290 */ /* 0x000fe4000fffe03f */
[----:B------:R-:W-:Y:S02]  /*48a0*/  ULEA UR32, UP1, UR28, UR32, 0x2 ;  /* 0x000000201c207291 */ /* 0x000fe4000f82103f */
[----:B------:R-:W-:Y:S02]  /*48b0*/  ULEA.HI.X UR17, UR30, UR17, UR39, 0x2, UP0 ;  /* 0x000000111e117291 */ /* 0x000fe400080f1427 */
[----:B------:R-:W-:-:S02]  /*48c0*/  ULEA.HI.X UR33, UR28, UR33, UR16, 0x2, UP1 ;  /* 0x000000211c217291 */ /* 0x000fc400088f1410 */
[----:B------:R-:W-:-:S04]  /*48d0*/  MOV R42, UR32 ;  /* 0x00000020002a7c02 */ /* 0x000fc80008000f00 */
[----:B------:R-:W-:-:S05]  /*48e0*/  MOV R43, UR33 ;  /* 0x00000021002b7c02 */ /* 0x000fca0008000f00 */
[----:B------:R0:W5:Y:S01]  /*48f0*/  LDG.E R84, [R42.64] ;  /* 0x000000222a547981 */ /* 0x000162000c1e1900 */
[----:B------:R-:W-:Y:S01]  /*4900*/  BSSY B0, `(.L_x_43) ;  /* 0x000001c000007945 */ /* 0x000fe20003800000 */
[----:B--2---:R1:W2:Y:S02]  /*4910*/  R2UR UR40, R40 ;  /* 0x00000000282873c2 */ /* 0x0042a400000e0000 */
[----:B-1----:R-:W-:Y:S02]  /*4920*/  MOV R40, UR36 ;  /* 0x0000002400287c02 */ /* 0x002fe40008000f00 */
[----:B--2---:R-:W-:-:S05]  /*4930*/  MOV R82, UR40 ;  /* 0x0000002800527c02 */ /* 0x004fca0008000f00 */
[----:B------:R-:W-:-:S04]  /*4940*/  FMUL.FTZ R82, R82, 1.4426950216293334961 ;  /* 0x3fb8aa3b52527820 */ /* 0x000fc80000410000 */
[----:B------:R-:W-:Y:S01]  /*4950*/  FMUL.FTZ R86, R41, R82 ;  /* 0x0000005229567220 */ /* 0x000fe20000410000 */
[----:B------:R-:W-:-:S05]  /*4960*/  HFMA2.MMA R41, -RZ, RZ, 0, 1.52587890625e-05 ;  /* 0x00000100ff297435 */ /* 0x000fca00000001ff */
[----:B------:R-:W1:Y:S05]  /*4970*/  MUFU.EX2 R86, R86 ;  /* 0x0000005600567308 */ /* 0x000e6a0000000800 */
[----:B------:R-:W-:Y:S01]  /*4980*/  @!P2 IMAD R76, R40, R41, UR7 ;  /* 0x00000007284cae24 */ /* 0x000fe2000f8e0229 */
[----:B------:R-:W-:Y:S02]  /*4990*/  MOV R40, UR31 ;  /* 0x0000001f00287c02 */ /* 0x000fe40008000f00 */
[----:B------:R-:W-:Y:S02]  /*49a0*/  MOV R41, UR17 ;  /* 0x0000001100297c02 */ /* 0x000fe40008000f00 */
[----:B------:R-:W-:-:S03]  /*49b0*/  SHF.L.U32 R77, R76, 0x2, RZ ;  /* 0x000000024c4d7819 */ /* 0x000fc600000006ff */
[----:B------:R0:W5:Y:S04]  /*49c0*/  LDG.E R111, [R40.64] ;  /* 0x00000022286f7981 */ /* 0x000168000c1e1900 */
[----:B-1----:R0:W-:Y:S04]  /*49d0*/  STS [R77+0x2b60], R86 ;  /* 0x002b60564d007388 */ /* 0x0021e80000000800 */
[----:B------:R-:W-:Y:S06]  /*49e0*/  BAR.SYNC.DEFER_BLOCKING 0x0 ;  /* 0x0000000000007b1d */ /* 0x000fec0000010000 */
[----:B------:R0:W1:Y:S01]  /*49f0*/  @P0 LDS R95, [R147.X4+0x3364] ;  /* 0x00336400935f0984 */ /* 0x0000620000004800 */
[----:B------:R-:W-:Y:S05]  /*4a00*/  @P0 BRA `(.L_x_44) ;  /* 0x000000b000000947 */ /* 0x000fea0003800000 */
[----:B------:R-:W-:Y:S01]  /*4a10*/  ULDC UR17, c[0x0][0x174] ;  /* 0x00005d0000117ab9 */ /* 0x000fe20000000800 */
[----:B-1----:R-:W-:Y:S01]  /*4a20*/  MOV R95, 0x3f800000 ;  /* 0x3f800000005f7802 */ /* 0x002fe20000000f00 */
[----:B------:R-:W-:-:S06]  /*4a30*/  UISETP.NE.AND UP0, UPT, UR24, UR17, UPT ;  /* 0x000000111800728c */ /* 0x000fcc000bf05270 */
[----:B------:R-:W-:-:S05]  /*4a40*/  PLOP3.LUT P0, PT, PT, PT, UP0, 0x80, 0x0 ;  /* 0x000000000000781c */ /* 0x000fca0003f0f008 */
[----:B------:R-:W-:-:S04]  /*4a50*/  @UP0 UIADD3 UR17, -UR6, UR17, URZ ;  /* 0x0000001106110290 */ /* 0x000fc8000fffe13f */
[----:B------:R-:W-:-:S04]  /*4a60*/  @UP0 ULEA.HI UR16, UR17, UR17, URZ, 0x1 ;  /* 0x0000001111100291 */ /* 0x000fc8000f8f083f */
[----:B------:R-:W-:-:S04]  /*4a70*/  @UP0 ULOP3.LUT UR16, UR16, 0xfffffe, URZ, 0xc0, !UPT ;  /* 0x00fffffe10100892 */ /* 0x000fc8000f8ec03f */
[----:B------:R-:W-:-:S04]  /*4a80*/  @UP0 UIADD3 UR16, -UR16, UR17, URZ ;  /* 0x0000001110100290 */ /* 0x000fc8000fffe13f */
[----:B------:R-:W-:-:S06]  /*4a90*/  @UP0 ULEA UR16, UR16, UR7, 0x8 ;  /* 0x0000000710100291 */ /* 0x000fcc000f8e403f */
[----:B0-----:R-:W-:-:S05]  /*4aa0*/  MOV R40, UR16 ;  /* 0x0000001000287c02 */ /* 0x001fca0008000f00 */
[----:B------:R0:W1:Y:S02]  /*4ab0*/  @P0 LDS R95, [R40.X4+0x2b60] ;  /* 0x002b6000285f0984 */ /* 0x0000640000004800 */
.L_x_44:
[----:B------:R-:W-:Y:S05]  /*4ac0*/  BSYNC B0 ;  /* 0x0000000000007941 */ /* 0x000fea0003800000 */
.L_x_43:
[----:B------:R-:W-:Y:S01]  /*4ad0*/  UISETP.GE.AND UP0, UPT, UR24, 0x2, UPT ;  /* 0x000000021800788c */ /* 0x000fe2000bf06270 */
[----:B0-----:R-:W-:Y:S01]  /*4ae0*/  LOP3.LUT R40, R147, 0x1f, RZ, 0xc0, !PT ;  /* 0x0000001f93287812 */ /* 0x001fe200078ec0ff */
[----:B------:R-:W-:Y:S01]  /*4af0*/  HFMA2.MMA R43, -RZ, RZ, 0, 4.76837158203125e-07 ;  /* 0x00000008ff2b7435 */ /* 0x000fe200000001ff */
[----:B------:R-:W-:Y:S01]  /*4b00*/  MOV R41, c[0x0][0x16c] ;  /* 0x00005b0000297a02 */ /* 0x000fe20000000f00 */
[----:B------:R-:W-:Y:S01]  /*4b10*/  HFMA2.MMA R80, -RZ, RZ, 1.875, 0 ;  /* 0x3f800000ff507435 */ /* 0x000fe200000001ff */
[----:B------:R-:W-:Y:S02]  /*4b20*/  MOV R81, RZ ;  /* 0x000000ff00517202 */ /* 0x000fe40000000f00 */
[----:B------:R-:W-:-:S04]  /*4b30*/  PLOP3.LUT P0, PT, PT, PT, UP0, 0x80, 0x0 ;  /* 0x000000000000781c */ /* 0x000fc80003f0f008 */
[----:B------:R-:W-:Y:S02]  /*4b40*/  ISETP.NE.OR P0, PT, R40, RZ, !P0 ;  /* 0x000000ff2800720c */ /* 0x000fe40004705670 */
[----:B------:R-:W-:-:S11]  /*4b50*/  MOV R40, UR24 ;  /* 0x0000001800287c02 */ /* 0x000fd60008000f00 */
[----:B------:R-:W-:-:S05]  /*4b60*/  @!P0 IADD3 R40, R40, -0x2, RZ ;  /* 0xfffffffe28288810 */ /* 0x000fca0007ffe0ff */
[----:B------:R-:W-:-:S04]  /*4b70*/  @!P0 IMAD R40, R40, R41, UR7 ;  /* 0x0000000728288e24 */ /* 0x000fc8000f8e0229 */
[----:B------:R-:W-:-:S04]  /*4b80*/  @!P0 IMAD.WIDE R40, R40, R43, UR10 ;  /* 0x0000000a28288e25 */ /* 0x000fc8000f8e022b */
[----:B------:R-:W-:Y:S01]  /*4b90*/  FADD.FTZ R43, R64, UR5 ;  /* 0x00000005402b7e21 */ /* 0x000fe20008010000 */
[----:B------:R0:W5:Y:S01]  /*4ba0*/  @!P0 LDG.E.64 R80, [R40.64] ;  /* 0x0000002228508981 */ /* 0x000162000c1e1b00 */
[----:B------:R-:W-:Y:S01]  /*4bb0*/  FADD.FTZ R93, R63, UR5 ;  /* 0x000000053f5d7e21 */ /* 0x000fe20008010000 */
[C---:B------:R-:W-:Y:S01]  /*4bc0*/  ISETP.GT.U32.AND P0, PT, R147.reuse, 0x1f, PT ;  /* 0x0000001f9300780c */ /* 0x040fe20003f04070 */
[----:B------:R-:W-:Y:S01]  /*4bd0*/  FMUL.FTZ R94, R82, R43 ;  /* 0x0000002b525e7220 */ /* 0x000fe20000410000 */
[----:B------:R-:W-:Y:S01]  /*4be0*/  LEA.HI R123, R147, R147, RZ, 0x1e ;  /* 0x00000093937b7211 */ /* 0x000fe200078ff0ff */
[----:B------:R-:W-:Y:S01]  /*4bf0*/  FMUL.FTZ R93, R93, R82 ;  /* 0x000000525d5d7220 */ /* 0x000fe20000410000 */
[----:B------:R-:W-:Y:S01]  /*4c00*/  BSSY B0, `(.L_x_45) ;  /* 0x00000a0000007945 */ /* 0x000fe20003800000 */
[----:B------:R-:W-:Y:S02]  /*4c10*/  FADD.FTZ R43, R62, UR5 ;  /* 0x000000053e2b7e21 */ /* 0x000fe40008010000 */
[----:B------:R-:W2:Y:S01]  /*4c20*/  MUFU.EX2 R94, R94 ;  /* 0x0000005e005e7308 */ /* 0x000ea20000000800 */
[----:B0-----:R-:W-:-:S02]  /*4c30*/  FADD.FTZ R41, R60, UR5 ;  /* 0x000000053c297e21 */ /* 0x001fc40008010000 */
[C---:B------:R-:W-:Y:S02]  /*4c40*/  FMUL.FTZ R92, R82.reuse, R43 ;  /* 0x0000002b525c7220 */ /* 0x040fe40000410000 */
[----:B------:R-:W-:Y:S02]  /*4c50*/  FADD.FTZ R91, R61, UR5 ;  /* 0x000000053d5b7e21 */ /* 0x000fe40008010000 */
[----:B------:R-:W-:Y:S01]  /*4c60*/  FMUL.FTZ R90, R82, R41 ;  /* 0x00000029525a7220 */ /* 0x000fe20000410000 */
[----:B------:R-:W0:Y:S01]  /*4c70*/  MUFU.EX2 R93, R93 ;  /* 0x0000005d005d7308 */ /* 0x000e220000000800 */
[----:B------:R-:W-:Y:S02]  /*4c80*/  FADD.FTZ R41, R58, UR5 ;  /* 0x000000053a297e21 */ /* 0x000fe40008010000 */
[----:B------:R-:W-:Y:S02]  /*4c90*/  FMUL.FTZ R91, R91, R82 ;  /* 0x000000525b5b7220 */ /* 0x000fe40000410000 */
[----:B------:R-:W-:-:S02]  /*4ca0*/  FMUL.FTZ R88, R82, R41 ;  /* 0x0000002952587220 */ /* 0x000fc40000410000 */
[----:B------:R-:W-:Y:S01]  /*4cb0*/  FADD.FTZ R89, R59, UR5 ;  /* 0x000000053b597e21 */ /* 0x000fe20008010000 */
[----:B------:R-:W3:Y:S01]  /*4cc0*/  MUFU.EX2 R92, R92 ;  /* 0x0000005c005c7308 */ /* 0x000ee20000000800 */
[----:B------:R-:W-:Y:S02]  /*4cd0*/  FADD.FTZ R41, R56, UR5 ;  /* 0x0000000538297e21 */ /* 0x000fe40008010000 */
[----:B------:R-:W-:Y:S02]  /*4ce0*/  FMUL.FTZ R89, R89, R82 ;  /* 0x0000005259597220 */ /* 0x000fe40000410000 */
[----:B------:R-:W-:Y:S02]  /*4cf0*/  FMUL.FTZ R78, R82, R41 ;  /* 0x00000029524e7220 */ /* 0x000fe40000410000 */
[----:B------:R-:W-:Y:S01]  /*4d00*/  FADD.FTZ R41, R54, UR5 ;  /* 0x0000000536297e21 */ /* 0x000fe20008010000 */
[----:B------:R-:W4:Y:S01]  /*4d10*/  MUFU.EX2 R91, R91 ;  /* 0x0000005b005b7308 */ /* 0x000f220000000800 */
[----:B--2---:R-:W-:-:S02]  /*4d20*/  FMUL.FTZ R42, R86, R94 ;  /* 0x0000005e562a7220 */ /* 0x004fc40000410000 */
[----:B------:R-:W-:Y:S02]  /*4d30*/  FFMA.FTZ R40, R8, R94, R155 ;  /* 0x0000005e08287223 */ /* 0x000fe4000001009b */
[----:B------:R-:W-:Y:S02]  /*4d40*/  FADD.FTZ R79, R57, UR5 ;  /* 0x00000005394f7e21 */ /* 0x000fe40008010000 */
[----:B------:R-:W-:Y:S01]  /*4d50*/  FMUL.FTZ R76, R82, R41 ;  /* 0x00000029524c7220 */ /* 0x000fe20000410000 */
[----:B------:R-:W2:Y:S01]  /*4d60*/  MUFU.EX2 R90, R90 ;  /* 0x0000005a005a7308 */ /* 0x000ea20000000800 */
[C---:B0-----:R-:W-:Y:S02]  /*4d70*/  FMUL.FTZ R41, R93.reuse, R42 ;  /* 0x0000002a5d297220 */ /* 0x041fe40000410000 */
[----:B------:R-:W-:Y:S02]  /*4d80*/  FFMA.FTZ R43, R93, R40, R7 ;  /* 0x000000285d2b7223 */ /* 0x000fe40000010007 */
[----:B------:R-:W-:-:S02]  /*4d90*/  FMUL.FTZ R79, R79, R82 ;  /* 0x000000524f4f7220 */ /* 0x000fc40000410000 */
[----:B------:R-:W-:Y:S01]  /*4da0*/  FADD.FTZ R83, R53, UR5 ;  /* 0x0000000535537e21 */ /* 0x000fe20008010000 */
[----:B------:R-:W0:Y:S01]  /*4db0*/  MUFU.EX2 R89, R89 ;  /* 0x0000005900597308 */ /* 0x000e220000000800 */
[C---:B---3--:R-:W-:Y:S02]  /*4dc0*/  FMUL.FTZ R40, R92.reuse, R41 ;  /* 0x000000295c287220 */ /* 0x048fe40000410000 */
[----:B------:R-:W-:Y:S02]  /*4dd0*/  FFMA.FTZ R41, R92, R43, R154 ;  /* 0x0000002b5c297223 */ /* 0x000fe4000001009a */
[----:B------:R-:W-:Y:S02]  /*4de0*/  FADD.FTZ R77, R55, UR5 ;  /* 0x00000005374d7e21 */ /* 0x000fe40008010000 */
[----:B------:R-:W-:Y:S01]  /*4df0*/  FMUL.FTZ R43, R83, R82 ;  /* 0x00000052532b7220 */ /* 0x000fe20000410000 */
[----:B------:R-:W3:Y:S01]  /*4e00*/  MUFU.EX2 R88, R88 ;  /* 0x0000005800587308 */ /* 0x000ee20000000800 */
[----:B----4-:R-:W-:-:S02]  /*4e10*/  FMUL.FTZ R83, R91, R40 ;  /* 0x000000285b537220 */ /* 0x010fc40000410000 */
[----:B------:R-:W-:Y:S02]  /*4e20*/  FFMA.FTZ R41, R91, R41, R6 ;  /* 0x000000295b297223 */ /* 0x000fe40000010006 */
[----:B------:R-:W-:Y:S02]  /*4e30*/  FMUL.FTZ R77, R77, R82 ;  /* 0x000000524d4d7220 */ /* 0x000fe40000410000 */
[C---:B--2---:R-:W-:Y:S01]  /*4e40*/  FMUL.FTZ R40, R90.reuse, R83 ;  /* 0x000000535a287220 */ /* 0x044fe20000410000 */
[----:B------:R-:W2:Y:S01]  /*4e50*/  MUFU.EX2 R79, R79 ;  /* 0x0000004f004f7308 */ /* 0x000ea20000000800 */
[----:B------:R-:W-:Y:S02]  /*4e60*/  FFMA.FTZ R96, R90, R41, R153 ;  /* 0x000000295a607223 */ /* 0x000fe40000010099 */
[----:B------:R-:W-:Y:S02]  /*4e70*/  FADD.FTZ R85, R52, UR5 ;  /* 0x0000000534557e21 */ /* 0x000fe40008010000 */
[----:B0-----:R-:W-:-:S02]  /*4e80*/  FMUL.FTZ R41, R89, R40 ;  /* 0x0000002859297220 */ /* 0x001fc40000410000 */
[----:B------:R-:W-:Y:S01]  /*4e90*/  FFMA.FTZ R83, R89, R96, R5 ;  /* 0x0000006059537223 */ /* 0x000fe20000010005 */
[----:B------:R-:W0:Y:S01]  /*4ea0*/  MUFU.EX2 R78, R78 ;  /* 0x0000004e004e7308 */ /* 0x000e220000000800 */
[----:B------:R-:W-:Y:S02]  /*4eb0*/  FMUL.FTZ R42, R82, R85 ;  /* 0x00000055522a7220 */ /* 0x000fe40000410000 */
[----:B------:R-:W-:Y:S02]  /*4ec0*/  FADD.FTZ R85, R51, UR5 ;  /* 0x0000000533557e21 */ /* 0x000fe40008010000 */
[C---:B---3--:R-:W-:Y:S02]  /*4ed0*/  FMUL.FTZ R40, R88.reuse, R41 ;  /* 0x0000002958287220 */ /* 0x048fe40000410000 */
[----:B------:R-:W-:Y:S01]  /*4ee0*/  FFMA.FTZ R83, R88, R83, R152 ;  /* 0x0000005358537223 */ /* 0x000fe20000010098 */
[----:B------:R-:W3:Y:S01]  /*4ef0*/  MUFU.EX2 R77, R77 ;  /* 0x0000004d004d7308 */ /* 0x000ee20000000800 */
[----:B------:R-:W-:-:S02]  /*4f00*/  FMUL.FTZ R41, R85, R82 ;  /* 0x0000005255297220 */ /* 0x000fc40000410000 */
[C---:B--2---:R-:W-:Y:S02]  /*4f10*/  FMUL.FTZ R85, R79.reuse, R40 ;  /* 0x000000284f557220 */ /* 0x044fe40000410000 */
[----:B------:R-:W-:Y:S02]  /*4f20*/  FFMA.FTZ R83, R79, R83, R4 ;  /* 0x000000534f537223 */ /* 0x000fe40000010004 */
[----:B------:R-:W-:Y:S01]  /*4f30*/  FADD.FTZ R87, R50, UR5 ;  /* 0x0000000532577e21 */ /* 0x000fe20008010000 */
[----:B------:R-:W2:Y:S01]  /*4f40*/  MUFU.EX2 R76, R76 ;  /* 0x0000004c004c7308 */ /* 0x000ea20000000800 */
[C---:B0-----:R-:W-:Y:S02]  /*4f50*/  FMUL.FTZ R96, R78.reuse, R85 ;  /* 0x000000554e607220 */ /* 0x041fe40000410000 */
[----:B------:R-:W-:Y:S02]  /*4f60*/  FFMA.FTZ R98, R78, R83, R151 ;  /* 0x000000534e627223 */ /* 0x000fe40000010097 */
[----:B------:R-:W-:-:S02]  /*4f70*/  FMUL.FTZ R40, R87, R82 ;  /* 0x0000005257287220 */ /* 0x000fc40000410000 */
[----:B-----5:R-:W-:Y:S01]  /*4f80*/  FMUL.FTZ R111, R111, R84 ;  /* 0x000000546f6f7220 */ /* 0x020fe20000410000 */
[----:B------:R-:W0:Y:S01]  /*4f90*/  MUFU.EX2 R43, R43 ;  /* 0x0000002b002b7308 */ /* 0x000e220000000800 */
[C---:B---3--:R-:W-:Y:S02]  /*4fa0*/  FMUL.FTZ R83, R77.reuse, R96 ;  /* 0x000000604d537220 */ /* 0x048fe40000410000 */
[----:B------:R-:W-:Y:S02]  /*4fb0*/  FFMA.FTZ R85, R77, R98, R3 ;  /* 0x000000624d557223 */ /* 0x000fe40000010003 */
[-C--:B------:R-:W-:Y:S02]  /*4fc0*/  FMUL.FTZ R96, R49, R111.reuse ;  /* 0x0000006f31607220 */ /* 0x080fe40000410000 */
[----:B------:R-:W-:Y:S01]  /*4fd0*/  FMUL.FTZ R97, R48, R111 ;  /* 0x0000006f30617220 */ /* 0x000fe20000410000 */
[----:B------:R-:W3:Y:S01]  /*4fe0*/  MUFU.EX2 R42, R42 ;  /* 0x0000002a002a7308 */ /* 0x000ee20000000800 */
[----:B--2---:R-:W-:-:S02]  /*4ff0*/  FMUL.FTZ R82, R76, R83 ;  /* 0x000000534c527220 */ /* 0x004fc40000410000 */
[----:B------:R-:W-:Y:S02]  /*5000*/  FFMA.FTZ R85, R76, R85, R150 ;  /* 0x000000554c557223 */ /* 0x000fe40000010096 */
[-C--:B------:R-:W-:Y:S02]  /*5010*/  FMUL.FTZ R98, R47, R111.reuse ;  /* 0x0000006f2f627220 */ /* 0x080fe40000410000 */
[----:B------:R-:W-:Y:S01]  /*5020*/  FMUL.FTZ R99, R46, R111 ;  /* 0x0000006f2e637220 */ /* 0x000fe20000410000 */
[----:B------:R-:W2:Y:S01]  /*5030*/  MUFU.EX2 R41, R41 ;  /* 0x0000002900297308 */ /* 0x000ea20000000800 */
[C---:B0-----:R-:W-:Y:S02]  /*5040*/  FMUL.FTZ R83, R43.reuse, R82 ;  /* 0x000000522b537220 */ /* 0x041fe40000410000 */
[----:B------:R-:W-:Y:S02]  /*5050*/  FFMA.FTZ R85, R43, R85, R2 ;  /* 0x000000552b557223 */ /* 0x000fe40000010002 */
[----:B------:R-:W-:-:S02]  /*5060*/  FMUL.FTZ R100, R45, R111 ;  /* 0x0000006f2d647220 */ /* 0x000fc40000410000 */
[----:B------:R-:W-:Y:S01]  /*5070*/  FMUL.FTZ R101, R44, R111 ;  /* 0x0000006f2c657220 */ /* 0x000fe20000410000 */
[----:B------:R-:W0:Y:S01]  /*5080*/  MUFU.EX2 R40, R40 ;  /* 0x0000002800287308 */ /* 0x000e220000000800 */
[C---:B---3--:R-:W-:Y:S02]  /*5090*/  FMUL.FTZ R82, R42.reuse, R83 ;  /* 0x000000532a527220 */ /* 0x048fe40000410000 */
[----:B------:R-:W-:Y:S02]  /*50a0*/  FFMA.FTZ R85, R42, R85, R149 ;  /* 0x000000552a557223 */ /* 0x000fe40000010095 */
[-C--:B------:R-:W-:Y:S02]  /*50b0*/  FMUL.FTZ R102, R39, R111.reuse ;  /* 0x0000006f27667220 */ /* 0x080fe40000410000 */
[----:B------:R-:W-:Y:S02]  /*50c0*/  FMUL.FTZ R103, R38, R111 ;  /* 0x0000006f26677220 */ /* 0x000fe40000410000 */
[----:B--2---:R-:W-:-:S02]  /*50d0*/  FMUL.FTZ R83, R41, R82 ;  /* 0x0000005229537220 */ /* 0x004fc40000410000 */
[----:B------:R-:W-:Y:S02]  /*50e0*/  FFMA.FTZ R85, R41, R85, R0 ;  /* 0x0000005529557223 */ /* 0x000fe40000010000 */
[-C--:B------:R-:W-:Y:S02]  /*50f0*/  FMUL.FTZ R104, R37, R111.reuse ;  /* 0x0000006f25687220 */ /* 0x080fe40000410000 */
[----:B------:R-:W-:Y:S02]  /*5100*/  FMUL.FTZ R105, R36, R111 ;  /* 0x0000006f24697220 */ /* 0x000fe40000410000 */
[C---:B0-----:R-:W-:Y:S02]  /*5110*/  FMUL.FTZ R82, R40.reuse, R83 ;  /* 0x0000005328527220 */ /* 0x041fe40000410000 */
[----:B------:R-:W-:Y:S02]  /*5120*/  FFMA.FTZ R83, R40, R85, R148 ;  /* 0x0000005528537223 */ /* 0x000fe40000010094 */
[----:B------:R-:W-:-:S02]  /*5130*/  FMUL.FTZ R106, R35, R111 ;  /* 0x0000006f236a7220 */ /* 0x000fc40000410000 */
[-C--:B------:R-:W-:Y:S01]  /*5140*/  FMUL.FTZ R107, R34, R111.reuse ;  /* 0x0000006f226b7220 */ /* 0x080fe20000410000 */
[----:B------:R0:W-:Y:S01]  /*5150*/  STS.64 [R123.X8+0x2150], R82 ;  /* 0x002150527b007388 */ /* 0x0001e20000008a00 */
        /* <DEDUP_REMOVED lines=18> */
[----:B------:R0:W2:Y:S02]  /*5280*/  SHFL.UP PT, R135, R85, 0x1, RZ ;  /* 0x0420000055877989 */ /* 0x0000a400000e00ff */
.L_x_71:
[----:B------:R-:W-:Y:S05]  /*5290*/  BRA.DIV ~URZ, `(.L_x_48) ;  /* 0x000039827f007947 */ /* 0x000fea000b800000 */
[----:B------:R-:W3:Y:S01]  /*52a0*/  SHFL.UP PT, R82, R84, 0x1, RZ ;  /* 0x0420000054527989 */ /* 0x000ee200000e00ff */
[----:B------:R-:W-:-:S13]  /*52b0*/  ISETP.GE.AND P0, PT, R157, 0x1, PT ;  /* 0x000000019d00780c */ /* 0x000fda0003f06270 */
[C---:B---3--:R-:W-:Y:S02]  /*52c0*/  @P0 FFMA.FTZ R84, R85.reuse, R82, R84 ;  /* 0x0000005255540223 */ /* 0x048fe40000010054 */
[----:B0-2---:R-:W-:Y:S01]  /*52d0*/  @P0 FMUL.FTZ R85, R85, R135 ;  /* 0x0000008755550220 */ /* 0x005fe20000410000 */
        /* <DEDUP_REMOVED lines=15> */
[----:B------:R0:W2:Y:S04]  /*53d0*/  SHFL.UP PT, R82, R84, 0x10, RZ ;  /* 0x0600000054527989 */ /* 0x0000a800000e00ff */
[----:B------:R0:W3:Y:S02]  /*53e0*/  SHFL.UP PT, R135, R85, 0x10, RZ ;  /* 0x0600000055877989 */ /* 0x0000e400000e00ff */
.L_x_72:
[----:B------:R-:W-:-:S13]  /*53f0*/  ISETP.GE.AND P0, PT, R157, 0x10, PT ;  /* 0x000000109d00780c */ /* 0x000fda0003f06270 */
[-C--:B0-2---:R-:W-:Y:S02]  /*5400*/  @P0 FFMA.FTZ R84, R82, R85.reuse, R84 ;  /* 0x0000005552540223 */ /* 0x085fe40000010054 */
[----:B---3--:R-:W-:Y:S01]  /*5410*/  @P0 FMUL.FTZ R85, R135, R85 ;  /* 0x0000005587550220 */ /* 0x008fe20000410000 */
[----:B------:R-:W-:Y:S05]  /*5420*/  BRA.CONV ~URZ, `(.L_x_49) ;  /* 0x000000437f007947 */ /* 0x000fea000b800000 */
[----:B------:R-:W-:Y:S01]  /*5430*/  HFMA2.MMA R158, -RZ, RZ, 0, 1.847743988037109375e-06 ;  /* 0x0000001fff9e7435 */ /* 0x000fe200000001ff */
[----:B------:R-:W-:Y:S02]  /*5440*/  MOV R82, R85 ;  /* 0x0000005500527202 */ /* 0x000fe40000000f00 */
[----:B------:R-:W-:-:S03]  /*5450*/  MOV R83, 0x5470 ;  /* 0x0000547000537802 */ /* 0x000fc60000000f00 */
[----:B-1----:R-:W-:Y:S05]  /*5460*/  CALL.REL.NOINC `($__internal_4_$__cuda_sm70_shflsync_idx_p) ;  /* 0x0000444000007944 */ /* 0x002fea0003c00000 */
.L_x_49:
[----:B------:R-:W-:Y:S05]  /*5470*/  BRA.CONV ~URZ, `(.L_x_50) ;  /* 0x000000437f007947 */ /* 0x000fea000b800000 */
[----:B-1----:R-:W-:Y:S01]  /*5480*/  HFMA2.MMA R158, -RZ, RZ, 0, 1.847743988037109375e-06 ;  /* 0x0000001fff9e7435 */ /* 0x002fe200000001ff */
[----:B------:R-:W-:Y:S02]  /*5490*/  MOV R82, R84 ;  /* 0x0000005400527202 */ /* 0x000fe40000000f00 */
[----:B------:R-:W-:-:S03]  /*54a0*/  MOV R83, 0x54c0 ;  /* 0x000054c000537802 */ /* 0x000fc60000000f00 */
[----:B0-2---:R-:W-:Y:S05]  /*54b0*/  CALL.REL.NOINC `($__internal_4_$__cuda_sm70_shflsync_idx_p) ;  /* 0x000043f000007944 */ /* 0x005fea0003c00000 */
.L_x_50:
[----:B------:R-:W-:Y:S05]  /*54c0*/  BRA.DIV ~URZ, `(.L_x_51) ;  /* 0x00003bf27f007947 */ /* 0x000fea000b800000 */
[----:B------:R-:W3:Y:S04]  /*54d0*/  SHFL.IDX PT, R80, R80, RZ, 0x1f ;  /* 0x00001fff50507589 */ /* 0x000ee800000e0000 */
[----:B------:R-:W4:Y:S04]  /*54e0*/  SHFL.IDX PT, R81, R81, RZ, 0x1f ;  /* 0x00001fff51517589 */ /* 0x000f2800000e0000 */
[----:B------:R-:W2:Y:S04]  /*54f0*/  SHFL.UP PT, R85, R85, 0x1, RZ ;  /* 0x0420000055557989 */ /* 0x000ea800000e00ff */
[----:B------:R-:W1:Y:S02]  /*5500*/  SHFL.UP PT, R84, R84, 0x1, RZ ;  /* 0x0420000054547989 */ /* 0x000e6400000e00ff */
.L_x_73:
        /* <DEDUP_REMOVED lines=15> */
.L_x_46:
[----:B0-----:R-:W-:Y:S05]  /*5600*/  BSYNC B0 ;  /* 0x0000000000007941 */ /* 0x001fea0003800000 */
.L_x_45:
[----:B------:R-:W-:Y:S01]  /*5610*/  WARPSYNC 0xffffffff ;  /* 0xffffffff00007948 */ /* 0x000fe20003800000 */
[----:B------:R-:W-:Y:S01]  /*5620*/  BAR.SYNC.DEFER_BLOCKING 0x0 ;  /* 0x0000000000007b1d */ /* 0x000fe20000010000 */
[C---:B-12---:R-:W-:Y:S01]  /*5630*/  FMUL.FTZ R82, R40.reuse, R95 ;  /* 0x0000005f28527220 */ /* 0x046fe20000410000 */
[----:B------:R-:W-:Y:S01]  /*5640*/  LOP3.LUT R87, R147, 0x1f, RZ, 0xc0, !PT ;  /* 0x0000001f93577812 */ /* 0x000fe200078ec0ff */
[----:B------:R-:W-:Y:S01]  /*5650*/  FFMA.FTZ R83, R40, R111, R110 ;  /* 0x0000006f28537223 */ /* 0x000fe2000001006e */
[----:B------:R-:W-:Y:S01]  /*5660*/  HFMA2.MMA R81, -RZ, RZ, 0, 0 ;  /* 0x00000000ff517435 */ /* 0x000fe200000001ff */
[C---:B------:R-:W-:Y:S01]  /*5670*/  FMUL.FTZ R82, R41.reuse, R82 ;  /* 0x0000005229527220 */ /* 0x040fe20000410000 */
[----:B------:R-:W-:Y:S01]  /*5680*/  ULDC UR16, c[0x0][0x174] ;  /* 0x00005d0000107ab9 */ /* 0x000fe20000000800 */
[----:B------:R-:W-:Y:S01]  /*5690*/  FFMA.FTZ R83, R41, R83, R109 ;  /* 0x0000005329537223 */ /* 0x000fe2000001006d */
[----:B------:R-:W-:Y:S01]  /*56a0*/  UISETP.GE.AND UP0, UPT, UR24, UR16, UPT ;  /* 0x000000101800728c */ /* 0x000fe2000bf06270 */
[C---:B------:R-:W-:Y:S01]  /*56b0*/  FMUL.FTZ R82, R42.reuse, R82 ;  /* 0x000000522a527220 */ /* 0x040fe20000410000 */
[----:B------:R-:W-:Y:S01]  /*56c0*/  MOV R80, 0x3f800000 ;  /* 0x3f80000000507802 */ /* 0x000fe20000000f00 */
[----:B------:R-:W-:Y:S01]  /*56d0*/  FFMA.FTZ R83, R42, R83, R108 ;  /* 0x000000532a537223 */ /* 0x000fe2000001006c */
[----:B------:R-:W-:Y:S01]  /*56e0*/  MOV R84, UR7 ;  /* 0x0000000700547c02 */ /* 0x000fe20008000f00 */
[C---:B------:R-:W-:Y:S01]  /*56f0*/  FMUL.FTZ R82, R43.reuse, R82 ;  /* 0x000000522b527220 */ /* 0x040fe20000410000 */
[----:B------:R-:W-:Y:S01]  /*5700*/  PLOP3.LUT P0, PT, PT, PT, UP0, 0x80, 0x0 ;  /* 0x000000000000781c */ /* 0x000fe20003f0f008 */
[----:B------:R-:W-:Y:S01]  /*5710*/  FFMA.FTZ R83, R43, R83, R107 ;  /* 0x000000532b537223 */ /* 0x000fe2000001006b */
[----:B------:R-:W-:Y:S01]  /*5720*/  BSSY B0, `(.L_x_52) ;  /* 0x0000074000007945 */ /* 0x000fe20003800000 */
[C---:B------:R-:W-:Y:S01]  /*5730*/  FMUL.FTZ R82, R76.reuse, R82 ;  /* 0x000000524c527220 */ /* 0x040fe20000410000 */
[----:B------:R-:W-:Y:S01]  /*5740*/  ISETP.NE.OR P0, PT, R87, RZ, P0 ;  /* 0x000000ff5700720c */ /* 0x000fe20000705670 */
[----:B------:R-:W-:-:S02]  /*5750*/  FFMA.FTZ R83, R76, R83, R106 ;  /* 0x000000534c537223 */ /* 0x000fc4000001006a */
[C---:B------:R-:W-:Y:S02]  /*5760*/  FMUL.FTZ R82, R77.reuse, R82 ;  /* 0x000000524d527220 */ /* 0x040fe40000410000 */
[----:B------:R-:W-:Y:S01]  /*5770*/  FFMA.FTZ R83, R77, R83, R105 ;  /* 0x000000534d537223 */ /* 0x000fe20000010069 */
[----:B------:R-:W0:Y:S01]  /*5780*/  LDS R134, [R123.X8+0x2154] ;  /* 0x002154007b867984 */ /* 0x000e220000008800 */
[C---:B------:R-:W-:Y:S02]  /*5790*/  FMUL.FTZ R82, R78.reuse, R82 ;  /* 0x000000524e527220 */ /* 0x040fe40000410000 */
[----:B------:R-:W-:Y:S02]  /*57a0*/  FFMA.FTZ R83, R78, R83, R104 ;  /* 0x000000534e537223 */ /* 0x000fe40000010068 */
[C---:B------:R-:W-:Y:S02]  /*57b0*/  FMUL.FTZ R82, R79.reuse, R82 ;  /* 0x000000524f527220 */ /* 0x040fe40000410000 */
[----:B------:R-:W-:Y:S01]  /*57c0*/  FFMA.FTZ R83, R79, R83, R103 ;  /* 0x000000534f537223 */ /* 0x000fe20000010067 */
[----:B------:R-:W1:Y:S01]  /*57d0*/  @!P0 LDS.64 R80, [R84.X8+0x3560] ;  /* 0x0035600054508984 */ /* 0x000e620000008a00 */
[C---:B------:R-:W-:Y:S01]  /*57e0*/  FMUL.FTZ R82, R88.reuse, R82 ;  /* 0x0000005258527220 */ /* 0x040fe20000410000 */
[----:B------:R-:W-:Y:S01]  /*57f0*/  ISETP.GT.U32.AND P0, PT, R147, 0x1f, PT ;  /* 0x0000001f9300780c */ /* 0x000fe20003f04070 */
[----:B------:R-:W-:-:S02]  /*5800*/  FFMA.FTZ R83, R88, R83, R102 ;  /* 0x0000005358537223 */ /* 0x000fc40000010066 */
[C---:B------:R-:W-:Y:S02]  /*5810*/  FMUL.FTZ R82, R89.reuse, R82 ;  /* 0x0000005259527220 */ /* 0x040fe40000410000 */
[----:B------:R-:W-:Y:S02]  /*5820*/  FFMA.FTZ R83, R89, R83, R101 ;  /* 0x0000005359537223 */ /* 0x000fe40000010065 */
[C---:B------:R-:W-:Y:S02]  /*5830*/  FMUL.FTZ R82, R90.reuse, R82 ;  /* 0x000000525a527220 */ /* 0x040fe40000410000 */
[----:B------:R-:W-:Y:S02]  /*5840*/  FFMA.FTZ R83, R90, R83, R100 ;  /* 0x000000535a537223 */ /* 0x000fe40000010064 */
[C---:B------:R-:W-:Y:S02]  /*5850*/  FMUL.FTZ R82, R91.reuse, R82 ;  /* 0x000000525b527220 */ /* 0x040fe40000410000 */
[----:B------:R-:W-:-:S02]  /*5860*/  FFMA.FTZ R83, R91, R83, R99 ;  /* 0x000000535b537223 */ /* 0x000fc40000010063 */
[C---:B------:R-:W-:Y:S02]  /*5870*/  FMUL.FTZ R82, R92.reuse, R82 ;  /* 0x000000525c527220 */ /* 0x040fe40000410000 */
[----:B------:R-:W-:Y:S02]  /*5880*/  FFMA.FTZ R83, R92, R83, R98 ;  /* 0x000000535c537223 */ /* 0x000fe40000010062 */
[C---:B------:R-:W-:Y:S02]  /*5890*/  FMUL.FTZ R82, R93.reuse, R82 ;  /* 0x000000525d527220 */ /* 0x040fe40000410000 */
[----:B------:R-:W-:Y:S02]  /*58a0*/  FFMA.FTZ R83, R93, R83, R97 ;  /* 0x000000535d537223 */ /* 0x000fe40000010061 */
[C---:B------:R-:W-:Y:S02]  /*58b0*/  FMUL.FTZ R82, R94.reuse, R82 ;  /* 0x000000525e527220 */ /* 0x040fe40000410000 */
[----:B------:R-:W-:-:S05]  /*58c0*/  FFMA.FTZ R83, R94, R83, R96 ;  /* 0x000000535e537223 */ /* 0x000fca0000010060 */
[----:B------:R2:W-:Y:S01]  /*58d0*/  STS.64 [R123.X8+0x2660], R82 ;  /* 0x002660527b007388 */ /* 0x0005e20000008a00 */
[----:B0-----:R-:W-:Y:S02]  /*58e0*/  FFMA.FTZ R134, R86, R134, R8 ;  /* 0x0000008656867223 */ /* 0x001fe40000010008 */
[----:B--2---:R-:W-:-:S04]  /*58f0*/  FMUL.FTZ R82, R73, R124 ;  /* 0x0000007c49527220 */ /* 0x004fc80000410000 */
        /* <DEDUP_REMOVED lines=22> */
[----:B-1----:R-:W-:Y:S01]  /*5a60*/  IMAD R86, R147, 0x28, RZ ;  /* 0x0000002893567824 */ /* 0x002fe200078e02ff */
[C---:B------:R-:W-:Y:S02]  /*5a70*/  ISETP.GE.U32.AND P0, PT, R87.reuse, 0x10, PT ;  /* 0x000000105700780c */ /* 0x040fe40003f06070 */
[----:B------:R-:W-:-:S02]  /*5a80*/  ISETP.GE.U32.AND P2, PT, R87, 0x18, PT ;  /* 0x000000185700780c */ /* 0x000fc40003f46070 */
[----:B------:R-:W-:Y:S01]  /*5a90*/  LDS.64 R82, [R86+0x2670] ;  /* 0x0026700056527984 */ /* 0x000fe20000000a00 */
[C---:B------:R-:W-:Y:S02]  /*5aa0*/  ISETP.GE.U32.AND P3, PT, R87.reuse, 0x1c, PT ;  /* 0x0000001c5700780c */ /* 0x040fe40003f66070 */
[C---:B------:R-:W-:Y:S01]  /*5ab0*/  ISETP.GE.U32.AND P4, PT, R87.reuse, 0x1e, PT ;  /* 0x0000001e5700780c */ /* 0x040fe20003f86070 */
[----:B------:R-:W0:Y:S01]  /*5ac0*/  LDS.64 R84, [R86+0x2678] ;  /* 0x0026780056547984 */ /* 0x000e220000000a00 */
[----:B------:R-:W-:Y:S01]  /*5ad0*/  ISETP.NE.AND P5, PT, R87, 0x1f, PT ;  /* 0x0000001f5700780c */ /* 0x000fe20003fa5270 */
        /* <DEDUP_REMOVED lines=9> */
[----:B------:R0:W1:Y:S02]  /*5b70*/  SHFL.DOWN PT, R84, R86, 0x1, 0x1f ;  /* 0x08201f0056547f89 */ /* 0x00006400000e0000 */
.L_x_74:
        /* <DEDUP_REMOVED lines=26> */
.L_x_75:
        /* <DEDUP_REMOVED lines=20> */
.L_x_53:
[----:B-1----:R-:W-:Y:S05]  /*5e60*/  BSYNC B0 ;  /* 0x0000000000007941 */ /* 0x002fea0003800000 */
.L_x_52:
[----:B------:R-:W-:Y:S01]  /*5e70*/  WARPSYNC 0xffffffff ;  /* 0xffffffff00007948 */ /* 0x000fe20003800000 */
[----:B------:R-:W-:Y:S01]  /*5e80*/  BAR.SYNC.DEFER_BLOCKING 0x0 ;  /* 0x0000000000007b1d */ /* 0x000fe20000010000 */
[----:B------:R-:W-:Y:S01]  /*5e90*/  MOV R82, UR7 ;  /* 0x0000000700527c02 */ /* 0x000fe20008000f00 */
[----:B------:R-:W-:Y:S01]  /*5ea0*/  FADD.FTZ R85, R64, UR5 ;  /* 0x0000000540557e21 */ /* 0x000fe20008010000 */
[----:B------:R-:W-:Y:S01]  /*5eb0*/  ISETP.GT.AND P0, PT, R157, 0x1e, PT ;  /* 0x0000001e9d00780c */ /* 0x000fe20003f04270 */
[----:B------:R-:W-:Y:S01]  /*5ec0*/  FADD.FTZ R86, R63, UR5 ;  /* 0x000000053f567e21 */ /* 0x000fe20008010000 */
[----:B------:R-:W-:Y:S01]  /*5ed0*/  ISETP.NE.AND P2, PT, R157, RZ, PT ;  /* 0x000000ff9d00720c */ /* 0x000fe20003f45270 */
[----:B------:R-:W-:Y:S01]  /*5ee0*/  BSSY B0, `(.L_x_56) ;  /* 0x00000f0000007945 */ /* 0x000fe20003800000 */
[----:B------:R-:W0:Y:S04]  /*5ef0*/  LDS R123, [R123.X8+0x2664] ;  /* 0x002664007b7b7984 */ /* 0x000e280000008800 */
[----:B------:R1:W-:Y:S02]  /*5f00*/  @!P1 STS.64 [R82.X8+0x3560], R80 ;  /* 0x0035605052009388 */ /* 0x0003e40000008a00 */
[----:B-1----:R-:W-:-:S02]  /*5f10*/  FMUL.FTZ R80, R73, R85 ;  /* 0x0000005549507220 */ /* 0x002fc40000410000 */
[-C--:B------:R-:W-:Y:S02]  /*5f20*/  FFMA.FTZ R81, R49, R134.reuse, RZ ;  /* 0x0000008631517223 */ /* 0x080fe400000100ff */
[----:B------:R-:W-:Y:S02]  /*5f30*/  FFMA.FTZ R84, R94, R134, R80 ;  /* 0x000000865e547223 */ /* 0x000fe40000010050 */
[----:B------:R-:W-:Y:S02]  /*5f40*/  FADD.FTZ R134, -R8, R134 ;  /* 0x0000008608867221 */ /* 0x000fe40000010100 */
[----:B------:R-:W-:Y:S02]  /*5f50*/  FADD.FTZ R80, -R80, R84 ;  /* 0x0000005450507221 */ /* 0x000fe40000010100 */
[----:B------:R-:W-:Y:S02]  /*5f60*/  FFMA.FTZ R84, R48, R84, R81 ;  /* 0x0000005430547223 */ /* 0x000fe40000010051 */
[----:B------:R-:W-:-:S02]  /*5f70*/  FADD.FTZ R81, R62, UR5 ;  /* 0x000000053e517e21 */ /* 0x000fc40008010000 */
[----:B------:R-:W-:Y:S02]  /*5f80*/  FFMA.FTZ R84, R47, R135, R84 ;  /* 0x000000872f547223 */ /* 0x000fe40000010054 */
[----:B------:R-:W-:-:S04]  /*5f90*/  FMUL.FTZ R82, R72, R81 ;  /* 0x0000005148527220 */ /* 0x000fc80000410000 */
[----:B------:R-:W-:Y:S02]  /*5fa0*/  FFMA.FTZ R83, R92, R135, R82 ;  /* 0x000000875c537223 */ /* 0x000fe40000010052 */
[----:B------:R-:W-:Y:S02]  /*5fb0*/  FADD.FTZ R135, -R7, R135 ;  /* 0x0000008707877221 */ /* 0x000fe40000010100 */
[----:B0-----:R-:W-:Y:S02]  /*5fc0*/  FFMA.FTZ R123, R123, R95, R111 ;  /* 0x0000005f7b7b7223 */ /* 0x001fe4000001006f */
[----:B------:R-:W-:Y:S02]  /*5fd0*/  FADD.FTZ R82, -R82, R83 ;  /* 0x0000005352527221 */ /* 0x000fe40000010100 */
[----:B------:R-:W-:Y:S02]  /*5fe0*/  FFMA.FTZ R110, R40, R123, R110 ;  /* 0x0000007b286e7223 */ /* 0x000fe4000001006e */
[----:B------:R-:W-:-:S02]  /*5ff0*/  FFMA.FTZ R83, R46, R83, R84 ;  /* 0x000000532e537223 */ /* 0x000fc40000010054 */
[----:B------:R-:W-:Y:S02]  /*6000*/  FFMA.FTZ R41, R41, R110, R109 ;  /* 0x0000006e29297223 */ /* 0x000fe4000001006d */
[----:B------:R-:W-:Y:S02]  /*6010*/  FADD.FTZ R84, R65, UR5 ;  /* 0x0000000541547e21 */ /* 0x000fe40008010000 */
[----:B------:R-:W-:Y:S02]  /*6020*/  FFMA.FTZ R108, R42, R41, R108 ;  /* 0x000000292a6c7223 */ /* 0x000fe4000001006c */
[----:B------:R-:W-:Y:S02]  /*6030*/  FFMA.FTZ R83, R45, R136, R83 ;  /* 0x000000882d537223 */ /* 0x000fe40000010053 */
[----:B------:R-:W-:-:S04]  /*6040*/  FFMA.FTZ R43, R43, R108, R107 ;  /* 0x0000006c2b2b7223 */ /* 0x000fc8000001006b */
[----:B------:R-:W-:-:S04]  /*6050*/  FFMA.FTZ R106, R76, R43, R106 ;  /* 0x0000002b4c6a7223 */ /* 0x000fc8000001006a */
[----:B------:R-:W-:-:S04]  /*6060*/  FFMA.FTZ R77, R77, R106, R105 ;  /* 0x0000006a4d4d7223 */ /* 0x000fc80000010069 */
[----:B------:R-:W-:-:S04]  /*6070*/  FFMA.FTZ R104, R78, R77, R104 ;  /* 0x0000004d4e687223 */ /* 0x000fc80000010068 */
[----:B------:R-:W-:Y:S02]  /*6080*/  FFMA.FTZ R79, R79, R104, R103 ;  /* 0x000000684f4f7223 */ /* 0x000fe40000010067 */
[----:B------:R-:W-:Y:S02]  /*6090*/  FMUL.FTZ R103, R110, UR40 ;  /* 0x000000286e677c20 */ /* 0x000fe40008410000 */
[----:B------:R-:W-:-:S04]  /*60a0*/  FFMA.FTZ R102, R88, R79, R102 ;  /* 0x0000004f58667223 */ /* 0x000fc80000010066 */
[----:B------:R-:W-:-:S04]  /*60b0*/  FFMA.FTZ R89, R89, R102, R101 ;  /* 0x0000006659597223 */ /* 0x000fc80000010065 */
[----:B------:R-:W-:-:S04]  /*60c0*/  FFMA.FTZ R100, R90, R89, R100 ;  /* 0x000000595a647223 */ /* 0x000fc80000010064 */
[----:B------:R-:W-:-:S04]  /*60d0*/  FFMA.FTZ R91, R91, R100, R99 ;  /* 0x000000645b5b7223 */ /* 0x000fc80000010063 */
[----:B------:R-:W-:Y:S02]  /*60e0*/  FFMA.FTZ R98, R92, R91, R98 ;  /* 0x0000005b5c627223 */ /* 0x000fe40000010062 */
[----:B------:R-:W-:Y:S02]  /*60f0*/  FMUL.FTZ R81, R91, R81 ;  /* 0x000000515b517220 */ /* 0x000fe40000410000 */
[-C--:B------:R-:W-:Y:S02]  /*6100*/  FFMA.FTZ R93, R93, R98.reuse, R97 ;  /* 0x000000625d5d7223 */ /* 0x080fe40000010061 */
[----:B------:R-:W-:Y:S02]  /*6110*/  FMUL.FTZ R86, R86, R98 ;  /* 0x0000006256567220 */ /* 0x000fe40000410000 */
[----:B------:R-:W-:Y:S02]  /*6120*/  FFMA.FTZ R94, R94, R93, R96 ;  /* 0x0000005d5e5e7223 */ /* 0x000fe40000010060 */
[----:B------:R-:W-:-:S02]  /*6130*/  FMUL.FTZ R85, R93, R85 ;  /* 0x000000555d557220 */ /* 0x000fc40000410000 */
[----:B------:R-:W-:Y:S02]  /*6140*/  FMUL.FTZ R84, R84, R94 ;  /* 0x0000005e54547220 */ /* 0x000fe40000410000 */
[----:B------:R-:W-:Y:S02]  /*6150*/  FADD.FTZ R119, R81, R119 ;  /* 0x0000007751777221 */ /* 0x000fe40000010000 */
[----:B------:R-:W-:Y:S02]  /*6160*/  FFMA.FTZ R87, R84, R134, RZ ;  /* 0x0000008654577223 */ /* 0x000fe400000100ff */
[----:B------:R-:W-:Y:S02]  /*6170*/  FADD.FTZ R92, R61, UR5 ;  /* 0x000000053d5c7e21 */ /* 0x000fe40008010000 */
[----:B------:R-:W-:Y:S02]  /*6180*/  FFMA.FTZ R87, R85, R80, R87 ;  /* 0x0000005055577223 */ /* 0x000fe40000010057 */
[----:B------:R-:W-:-:S02]  /*6190*/  FMUL.FTZ R92, R92, R100 ;  /* 0x000000645c5c7220 */ /* 0x000fc40000410000 */
[----:B------:R-:W-:Y:S02]  /*61a0*/  FFMA.FTZ R87, R86, R135, R87 ;  /* 0x0000008756577223 */ /* 0x000fe40000010057 */
[----:B------:R-:W-:Y:S02]  /*61b0*/  FADD.FTZ R118, R92, R118 ;  /* 0x000000765c767221 */ /* 0x000fe40000010000 */
[-C--:B------:R-:W-:Y:S02]  /*61c0*/  FFMA.FTZ R87, R81, R82.reuse, R87 ;  /* 0x0000005251577223 */ /* 0x080fe40000010057 */
[----:B------:R-:W-:Y:S02]  /*61d0*/  FMUL.FTZ R81, R91, UR40 ;  /* 0x000000285b517c20 */ /* 0x000fe40008410000 */
[----:B------:R-:W-:Y:S02]  /*61e0*/  FADD.FTZ R120, R86, R120 ;  /* 0x0000007856787221 */ /* 0x000fe40000010000 */
[----:B------:R-:W-:-:S02]  /*61f0*/  FMUL.FTZ R82, R81, R82 ;  /* 0x0000005251527220 */ /* 0x000fc40000410000 */
[----:B------:R-:W-:Y:S02]  /*6200*/  FADD.FTZ R81, -R6, R136 ;  /* 0x0000008806517221 */ /* 0x000fe40000010100 */
[----:B------:R-:W-:Y:S02]  /*6210*/  FFMA.FTZ R91, R72, R91, R82 ;  /* 0x0000005b485b7223 */ /* 0x000fe40000010052 */
[-C--:B------:R-:W-:Y:S02]  /*6220*/  FFMA.FTZ R87, R92, R81.reuse, R87 ;  /* 0x000000515c577223 */ /* 0x080fe40000010057 */
[----:B------:R-:W-:Y:S02]  /*6230*/  FMUL.FTZ R92, R100, UR40 ;  /* 0x00000028645c7c20 */ /* 0x000fe40008410000 */
[----:B------:R-:W-:Y:S02]  /*6240*/  FADD.FTZ R121, R85, R121 ;  /* 0x0000007955797221 */ /* 0x000fe40000010000 */
[----:B------:R-:W-:-:S02]  /*6250*/  FMUL.FTZ R81, R92, R81 ;  /* 0x000000515c517220 */ /* 0x000fc40000410000 */
[----:B------:R-:W-:Y:S02]  /*6260*/  FADD.FTZ R92, R60, UR5 ;  /* 0x000000053c5c7e21 */ /* 0x000fe40008010000 */
[----:B------:R-:W-:Y:S02]  /*6270*/  FFMA.FTZ R100, R144, R100, R81 ;  /* 0x0000006490647223 */ /* 0x000fe40000010051 */
[-C--:B------:R-:W-:Y:S02]  /*6280*/  FMUL.FTZ R95, R71, R92.reuse ;  /* 0x0000005c475f7220 */ /* 0x080fe40000410000 */
[----:B------:R-:W-:Y:S02]  /*6290*/  FMUL.FTZ R92, R89, R92 ;  /* 0x0000005c595c7220 */ /* 0x000fe40000410000 */
[----:B------:R-:W-:Y:S02]  /*62a0*/  FFMA.FTZ R90, R90, R136, R95 ;  /* 0x000000885a5a7223 */ /* 0x000fe4000001005f */
[----:B------:R-:W-:-:S02]  /*62b0*/  FADD.FTZ R117, R92, R117 ;  /* 0x000000755c757221 */ /* 0x000fc40000010000 */
[----:B------:R-:W-:Y:S02]  /*62c0*/  FADD.FTZ R95, -R95, R90 ;  /* 0x0000005a5f5f7221 */ /* 0x000fe40000010100 */
[----:B------:R-:W-:Y:S02]  /*62d0*/  FFMA.FTZ R90, R44, R90, R83 ;  /* 0x0000005a2c5a7223 */ /* 0x000fe40000010053 */
[----:B------:R-:W-:Y:S02]  /*62e0*/  FMUL.FTZ R83, R89, UR40 ;  /* 0x0000002859537c20 */ /* 0x000fe40008410000 */
[-C--:B------:R-:W-:Y:S02]  /*62f0*/  FFMA.FTZ R92, R92, R95.reuse, R87 ;  /* 0x0000005f5c5c7223 */ /* 0x080fe40000010057 */
[----:B------:R-:W-:Y:S02]  /*6300*/  FMUL.FTZ R83, R83, R95 ;  /* 0x0000005f53537220 */ /* 0x000fe40000410000 */
[----:B------:R-:W-:-:S02]  /*6310*/  FADD.FTZ R95, R59, UR5 ;  /* 0x000000053b5f7e21 */ /* 0x000fc40008010000 */
[----:B------:R-:W-:Y:S02]  /*6320*/  FADD.FTZ R87, -R5, R137 ;  /* 0x0000008905577221 */ /* 0x000fe40000010100 */
[----:B------:R-:W-:Y:S02]  /*6330*/  FMUL.FTZ R95, R95, R102 ;  /* 0x000000665f5f7220 */ /* 0x000fe40000410000 */
[----:B------:R-:W-:Y:S02]  /*6340*/  FFMA.FTZ R83, R71, R89, R83 ;  /* 0x0000005947537223 */ /* 0x000fe40000010053 */
[C---:B------:R-:W-:Y:S02]  /*6350*/  FADD.FTZ R116, R95.reuse, R116 ;  /* 0x000000745f747221 */ /* 0x040fe40000010000 */
[----:B------:R-:W-:Y:S02]  /*6360*/  FFMA.FTZ R92, R95, R87, R92 ;  /* 0x000000575f5c7223 */ /* 0x000fe4000001005c */
[----:B------:R-:W-:-:S02]  /*6370*/  FMUL.FTZ R95, R102, UR40 ;  /* 0x00000028665f7c20 */ /* 0x000fc40008410000 */
[----:B------:R-:W-:Y:S02]  /*6380*/  FADD.FTZ R14, R83, R14 ;  /* 0x0000000e530e7221 */ /* 0x000fe40000010000 */
[----:B------:R-:W-:Y:S02]  /*6390*/  FMUL.FTZ R87, R95, R87 ;  /* 0x000000575f577220 */ /* 0x000fe40000410000 */
[----:B------:R-:W-:Y:S02]  /*63a0*/  FADD.FTZ R95, R58, UR5 ;  /* 0x000000053a5f7e21 */ /* 0x000fe40008010000 */
[----:B------:R-:W-:Y:S02]  /*63b0*/  FFMA.FTZ R102, R143, R102, R87 ;  /* 0x000000668f667223 */ /* 0x000fe40000010057 */
[----:B------:R-:W-:Y:S02]  /*63c0*/  FMUL.FTZ R96, R70, R95 ;  /* 0x0000005f46607220 */ /* 0x000fe40000410000 */
[----:B------:R-:W-:-:S02]  /*63d0*/  FADD.FTZ R15, R102, R15 ;  /* 0x0000000f660f7221 */ /* 0x000fc40000010000 */
[-C--:B------:R-:W-:Y:S02]  /*63e0*/  FFMA.FTZ R88, R88, R137.reuse, R96 ;  /* 0x0000008958587223 */ /* 0x080fe40000010060 */
[----:B------:R-:W-:Y:S02]  /*63f0*/  FFMA.FTZ R137, R39, R137, R90 ;  /* 0x0000008927897223 */ /* 0x000fe4000001005a */
[----:B------:R-:W-:Y:S02]  /*6400*/  FMUL.FTZ R90, R79, R95 ;  /* 0x0000005f4f5a7220 */ /* 0x000fe40000410000 */
[----:B------:R-:W-:Y:S02]  /*6410*/  FADD.FTZ R96, -R96, R88 ;  /* 0x0000005860607221 */ /* 0x000fe40000010100 */
[C---:B------:R-:W-:Y:S02]  /*6420*/  FADD.FTZ R115, R90.reuse, R115 ;  /* 0x000000735a737221 */ /* 0x040fe40000010000 */
[----:B------:R-:W-:-:S02]  /*6430*/  FFMA.FTZ R92, R90, R96, R92 ;  /* 0x000000605a5c7223 */ /* 0x000fc4000001005c */
[----:B------:R-:W-:Y:S02]  /*6440*/  FMUL.FTZ R90, R79, UR40 ;  /* 0x000000284f5a7c20 */ /* 0x000fe40008410000 */
[----:B------:R-:W-:Y:S02]  /*6450*/  FFMA.FTZ R95, R38, R88, R137 ;  /* 0x00000058265f7223 */ /* 0x000fe40000010089 */
[----:B------:R-:W-:Y:S02]  /*6460*/  FMUL.FTZ R90, R90, R96 ;  /* 0x000000605a5a7220 */ /* 0x000fe40000410000 */
[----:B------:R-:W-:Y:S02]  /*6470*/  FADD.FTZ R96, R57, UR5 ;  /* 0x0000000539607e21 */ /* 0x000fe40008010000 */
[----:B------:R-:W-:Y:S02]  /*6480*/  FADD.FTZ R88, -R4, R138 ;  /* 0x0000008a04587221 */ /* 0x000fe40000010100 */
[----:B------:R-:W-:-:S02]  /*6490*/  FMUL.FTZ R96, R96, R104 ;  /* 0x0000006860607220 */ /* 0x000fc40000410000 */
[----:B------:R-:W-:Y:S02]  /*64a0*/  FFMA.FTZ R79, R70, R79, R90 ;  /* 0x0000004f464f7223 */ /* 0x000fe4000001005a */
[C---:B------:R-:W-:Y:S02]  /*64b0*/  FADD.FTZ R114, R96.reuse, R114 ;  /* 0x0000007260727221 */ /* 0x040fe40000010000 */
[-C--:B------:R-:W-:Y:S02]  /*64c0*/  FFMA.FTZ R92, R96, R88.reuse, R92 ;  /* 0x00000058605c7223 */ /* 0x080fe4000001005c */
[----:B------:R-:W-:Y:S02]  /*64d0*/  FMUL.FTZ R96, R104, UR40 ;  /* 0x0000002868607c20 */ /* 0x000fe40008410000 */
[----:B------:R-:W-:Y:S02]  /*64e0*/  FADD.FTZ R16, R79, R16 ;  /* 0x000000104f107221 */ /* 0x000fe40000010000 */
[----:B------:R-:W-:-:S02]  /*64f0*/  FMUL.FTZ R88, R96, R88 ;  /* 0x0000005860587220 */ /* 0x000fc40000410000 */
[----:B------:R-:W-:Y:S02]  /*6500*/  FADD.FTZ R96, R56, UR5 ;  /* 0x0000000538607e21 */ /* 0x000fe40008010000 */
[----:B------:R-:W-:Y:S02]  /*6510*/  FFMA.FTZ R88, R142, R104, R88 ;  /* 0x000000688e587223 */ /* 0x000fe40000010058 */
[----:B------:R-:W-:Y:S02]  /*6520*/  FMUL.FTZ R97, R69, R96 ;  /* 0x0000006045617220 */ /* 0x000fe40000410000 */
[----:B------:R-:W-:Y:S02]  /*6530*/  FADD.FTZ R17, R88, R17 ;  /* 0x0000001158117221 */ /* 0x000fe40000010000 */
[-C--:B------:R-:W-:Y:S02]  /*6540*/  FFMA.FTZ R78, R78, R138.reuse, R97 ;  /* 0x0000008a4e4e7223 */ /* 0x080fe40000010061 */
[----:B------:R-:W-:-:S02]  /*6550*/  FFMA.FTZ R138, R37, R138, R95 ;  /* 0x0000008a258a7223 */ /* 0x000fc4000001005f */
[----:B------:R-:W-:Y:S02]  /*6560*/  FMUL.FTZ R95, R77, R96 ;  /* 0x000000604d5f7220 */ /* 0x000fe40000410000 */
[----:B------:R-:W-:Y:S02]  /*6570*/  FADD.FTZ R97, -R97, R78 ;  /* 0x0000004e61617221 */ /* 0x000fe40000010100 */
[----:B------:R-:W-:Y:S02]  /*6580*/  FFMA.FTZ R96, R36, R78, R138 ;  /* 0x0000004e24607223 */ /* 0x000fe4000001008a */
[----:B------:R-:W-:Y:S02]  /*6590*/  FMUL.FTZ R78, R77, UR40 ;  /* 0x000000284d4e7c20 */ /* 0x000fe40008410000 */
[C---:B------:R-:W-:Y:S02]  /*65a0*/  FADD.FTZ R113, R95.reuse, R113 ;  /* 0x000000715f717221 */ /* 0x040fe40000010000 */
[----:B------:R-:W-:-:S02]  /*65b0*/  FFMA.FTZ R95, R95, R97, R92 ;  /* 0x000000615f5f7223 */ /* 0x000fc4000001005c */
[----:B------:R-:W-:Y:S02]  /*65c0*/  FMUL.FTZ R78, R78, R97 ;  /* 0x000000614e4e7220 */ /* 0x000fe40000410000 */
[----:B------:R-:W-:Y:S02]  /*65d0*/  FADD.FTZ R97, R55, UR5 ;  /* 0x0000000537617e21 */ /* 0x000fe40008010000 */
[----:B------:R-:W-:Y:S02]  /*65e0*/  FADD.FTZ R92, -R3, R139 ;  /* 0x0000008b035c7221 */ /* 0x000fe40000010100 */
[----:B------:R-:W-:Y:S02]  /*65f0*/  FMUL.FTZ R97, R97, R106 ;  /* 0x0000006a61617220 */ /* 0x000fe40000410000 */
[----:B------:R-:W-:Y:S02]  /*6600*/  FFMA.FTZ R96, R35, R139, R96 ;  /* 0x0000008b23607223 */ /* 0x000fe40000010060 */
[----:B------:R-:W-:-:S02]  /*6610*/  FADD.FTZ R112, R97, R112 ;  /* 0x0000007061707221 */ /* 0x000fc40000010000 */
[-C--:B------:R-:W-:Y:S02]  /*6620*/  FFMA.FTZ R95, R97, R92.reuse, R95 ;  /* 0x0000005c615f7223 */ /* 0x080fe4000001005f */
[----:B------:R-:W-:Y:S02]  /*6630*/  FMUL.FTZ R97, R106, UR40 ;  /* 0x000000286a617c20 */ /* 0x000fe40008410000 */
[----:B------:R-:W-:Y:S02]  /*6640*/  FFMA.FTZ R77, R69, R77, R78 ;  /* 0x0000004d454d7223 */ /* 0x000fe4000001004e */
[----:B------:R-:W-:Y:S02]  /*6650*/  FMUL.FTZ R92, R97, R92 ;  /* 0x0000005c615c7220 */ /* 0x000fe40000410000 */
[----:B------:R-:W-:Y:S02]  /*6660*/  FADD.FTZ R97, R54, UR5 ;  /* 0x0000000536617e21 */ /* 0x000fe40008010000 */
[----:B------:R-:W-:-:S02]  /*6670*/  FADD.FTZ R18, R77, R18 ;  /* 0x000000124d127221 */ /* 0x000fc40000010000 */
[-C--:B------:R-:W-:Y:S02]  /*6680*/  FMUL.FTZ R99, R68, R97.reuse ;  /* 0x0000006144637220 */ /* 0x080fe40000410000 */
[----:B------:R-:W-:Y:S02]  /*6690*/  FMUL.FTZ R97, R43, R97 ;  /* 0x000000612b617220 */ /* 0x000fe40000410000 */
[----:B------:R-:W-:Y:S02]  /*66a0*/  FFMA.FTZ R76, R76, R139, R99 ;  /* 0x0000008b4c4c7223 */ /* 0x000fe40000010063 */
[----:B------:R-:W-:Y:S02]  /*66b0*/  FADD.FTZ R29, R97, R29 ;  /* 0x0000001d611d7221 */ /* 0x000fe40000010000 */
[----:B------:R-:W-:Y:S02]  /*66c0*/  FADD.FTZ R99, -R99, R76 ;  /* 0x0000004c63637221 */ /* 0x000fe40000010100 */
[----:B------:R-:W-:-:S02]  /*66d0*/  FFMA.FTZ R101, R34, R76, R96 ;  /* 0x0000004c22657223 */ /* 0x000fc40000010060 */
[----:B------:R-:W-:Y:S02]  /*66e0*/  FFMA.FTZ R96, R97, R99, R95 ;  /* 0x0000006361607223 */ /* 0x000fe4000001005f */
[----:B------:R-:W-:Y:S02]  /*66f0*/  FADD.FTZ R97, R53, UR5 ;  /* 0x0000000535617e21 */ /* 0x000fe40008010000 */
[----:B------:R-:W-:Y:S02]  /*6700*/  FADD.FTZ R76, -R2, R140 ;  /* 0x0000008c024c7221 */ /* 0x000fe40000010100 */
[----:B------:R-:W-:Y:S02]  /*6710*/  FMUL.FTZ R97, R97, R108 ;  /* 0x0000006c61617220 */ /* 0x000fe40000410000 */
[----:B------:R-:W-:Y:S02]  /*6720*/  FMUL.FTZ R95, R43, UR40 ;  /* 0x000000282b5f7c20 */ /* 0x000fe40008410000 */
[----:B------:R-:W-:-:S02]  /*6730*/  FADD.FTZ R28, R97, R28 ;  /* 0x0000001c611c7221 */ /* 0x000fc40000010000 */
[-C--:B------:R-:W-:Y:S02]  /*6740*/  FFMA.FTZ R96, R97, R76.reuse, R96 ;  /* 0x0000004c61607223 */ /* 0x080fe40000010060 */
[----:B------:R-:W-:Y:S02]  /*6750*/  FMUL.FTZ R97, R108, UR40 ;  /* 0x000000286c617c20 */ /* 0x000fe40008410000 */
[----:B------:R-:W-:Y:S02]  /*6760*/  FMUL.FTZ R95, R95, R99 ;  /* 0x000000635f5f7220 */ /* 0x000fe40000410000 */
[----:B------:R-:W-:Y:S02]  /*6770*/  FMUL.FTZ R76, R97, R76 ;  /* 0x0000004c614c7220 */ /* 0x000fe40000410000 */
[----:B------:R-:W-:Y:S02]  /*6780*/  FADD.FTZ R97, R52, UR5 ;  /* 0x0000000534617e21 */ /* 0x000fe40008010000 */
[----:B------:R-:W-:-:S02]  /*6790*/  FFMA.FTZ R76, R132, R108, R76 ;  /* 0x0000006c844c7223 */ /* 0x000fc4000001004c */
[----:B------:R-:W-:Y:S02]  /*67a0*/  FMUL.FTZ R99, R67, R97 ;  /* 0x0000006143637220 */ /* 0x000fe40000410000 */
[----:B------:R-:W-:Y:S02]  /*67b0*/  FFMA.FTZ R95, R68, R43, R95 ;  /* 0x0000002b445f7223 */ /* 0x000fe4000001005f */
[-C--:B------:R-:W-:Y:S02]  /*67c0*/  FFMA.FTZ R42, R42, R140.reuse, R99 ;  /* 0x0000008c2a2a7223 */ /* 0x080fe40000010063 */
[----:B------:R-:W-:Y:S02]  /*67d0*/  FFMA.FTZ R140, R33, R140, R101 ;  /* 0x0000008c218c7223 */ /* 0x000fe40000010065 */
[----:B------:R-:W-:Y:S02]  /*67e0*/  FMUL.FTZ R101, R41, R97 ;  /* 0x0000006129657220 */ /* 0x000fe40000410000 */
[----:B------:R-:W-:-:S02]  /*67f0*/  FADD.FTZ R99, -R99, R42 ;  /* 0x0000002a63637221 */ /* 0x000fc40000010100 */
[----:B------:R-:W-:Y:S02]  /*6800*/  FFMA.FTZ R97, R32, R42, R140 ;  /* 0x0000002a20617223 */ /* 0x000fe4000001008c */
[----:B------:R-:W-:Y:S02]  /*6810*/  FADD.FTZ R27, R101, R27 ;  /* 0x0000001b651b7221 */ /* 0x000fe40000010000 */
[----:B------:R-:W-:Y:S02]  /*6820*/  FMUL.FTZ R42, R41, UR40 ;  /* 0x00000028292a7c20 */ /* 0x000fe40008410000 */
[-C--:B------:R-:W-:Y:S02]  /*6830*/  FFMA.FTZ R101, R101, R99.reuse, R96 ;  /* 0x0000006365657223 */ /* 0x080fe40000010060 */
[----:B------:R-:W-:Y:S02]  /*6840*/  FADD.FTZ R96, R51, UR5 ;  /* 0x0000000533607e21 */ /* 0x000fe40008010000 */
[----:B------:R-:W-:-:S02]  /*6850*/  FMUL.FTZ R42, R42, R99 ;  /* 0x000000632a2a7220 */ /* 0x000fc40000410000 */
        /* <DEDUP_REMOVED lines=12> */
[----:B------:R-:W-:Y:S01]  /*6920*/  FFMA.FTZ R42, R67, R41, R42 ;  /* 0x00000029432a7223 */ /* 0x000fe2000001002a */
[----:B------:R-:W0:Y:S01]  /*6930*/  SHFL.DOWN PT, R97, R40, 0x1, 0x1f ;  /* 0x08201f0028617f89 */ /* 0x000e2200000e0000 */
[----:B------:R-:W-:Y:S02]  /*6940*/  FFMA.FTZ R99, R101, R103, R99 ;  /* 0x0000006765637223 */ /* 0x000fe40000010063 */
[----:B------:R-:W-:Y:S02]  /*6950*/  FMUL.FTZ R43, R93, UR40 ;  /* 0x000000285d2b7c20 */ /* 0x000fe40008410000 */
[----:B------:R-:W-:Y:S01]  /*6960*/  FMUL.FTZ R41, R94, UR40 ;  /* 0x000000285e297c20 */ /* 0x000fe20008410000 */
[----:B------:R-:W1:Y:S01]  /*6970*/  SHFL.DOWN PT, R105, R99, 0x1, 0x1f ;  /* 0x08201f0063697f89 */ /* 0x000e6200000e0000 */
[----:B------:R-:W-:Y:S02]  /*6980*/  FADD.FTZ R21, R76, R21 ;  /* 0x000000154c157221 */ /* 0x000fe40000010000 */
[----:B------:R-:W-:-:S02]  /*6990*/  FMUL.FTZ R80, R43, R80 ;  /* 0x000000502b507220 */ /* 0x000fc40000410000 */
[----:B------:R-:W-:Y:S02]  /*69a0*/  FMUL.FTZ R41, R41, R134 ;  /* 0x0000008629297220 */ /* 0x000fe40000410000 */
[----:B------:R-:W-:Y:S02]  /*69b0*/  FFMA.FTZ R92, R133, R106, R92 ;  /* 0x0000006a855c7223 */ /* 0x000fe4000001005c */
[----:B------:R-:W-:Y:S02]  /*69c0*/  FFMA.FTZ R93, R73, R93, R80 ;  /* 0x0000005d495d7223 */ /* 0x000fe40000010050 */
[----:B------:R-:W-:Y:S02]  /*69d0*/  FFMA.FTZ R94, R146, R94, R41 ;  /* 0x0000005e925e7223 */ /* 0x000fe40000010029 */
[----:B------:R-:W-:Y:S02]  /*69e0*/  FADD.FTZ R25, R101, R25 ;  /* 0x0000001965197221 */ /* 0x000fe40000010000 */
[----:B------:R-:W-:-:S02]  /*69f0*/  FADD.FTZ R26, R96, R26 ;  /* 0x0000001a601a7221 */ /* 0x000fc40000010000 */
[----:B------:R-:W-:Y:S02]  /*6a00*/  FADD.FTZ R23, R110, R23 ;  /* 0x000000176e177221 */ /* 0x000fe40000010000 */
[----:B0-----:R-:W-:Y:S02]  /*6a10*/  @!P0 FADD.FTZ R40, R40, R97 ;  /* 0x0000006128288221 */ /* 0x001fe40000010000 */
[----:B------:R-:W-:Y:S02]  /*6a20*/  FADD.FTZ R22, R42, R22 ;  /* 0x000000162a167221 */ /* 0x000fe40000010000 */
[----:B------:R-:W-:Y:S01]  /*6a30*/  FADD.FTZ R20, R95, R20 ;  /* 0x000000145f147221 */ /* 0x000fe20000010000 */
[----:B------:R-:W0:Y:S01]  /*6a40*/  SHFL.DOWN PT, R97, R40, 0x2, 0x1f ;  /* 0x08401f0028617f89 */ /* 0x000e2200000e0000 */
[----:B-1----:R-:W-:Y:S01]  /*6a50*/  @!P0 FADD.FTZ R99, R99, R105 ;  /* 0x0000006963638221 */ /* 0x002fe20000010000 */
[----:B------:R-:W-:Y:S01]  /*6a60*/  ISETP.GT.AND P0, PT, R157, 0x1d, PT ;  /* 0x0000001d9d00780c */ /* 0x000fe20003f04270 */
[----:B------:R-:W-:-:S02]  /*6a70*/  FADD.FTZ R19, R92, R19 ;  /* 0x000000135c137221 */ /* 0x000fc40000010000 */
[----:B------:R-:W-:Y:S01]  /*6a80*/  FADD.FTZ R13, R100, R13 ;  /* 0x0000000d640d7221 */ /* 0x000fe20000010000 */
[----:B------:R-:W1:Y:S01]  /*6a90*/  SHFL.DOWN PT, R105, R99, 0x2, 0x1f ;  /* 0x08401f0063697f89 */ /* 0x000e6200000e0000 */
[----:B------:R-:W-:Y:S02]  /*6aa0*/  FADD.FTZ R12, R91, R12 ;  /* 0x0000000c5b0c7221 */ /* 0x000fe40000010000 */
[----:B------:R-:W-:Y:S02]  /*6ab0*/  FADD.FTZ R122, R84, R122 ;  /* 0x0000007a547a7221 */ /* 0x000fe40000010000 */
[----:B------:R-:W-:Y:S02]  /*6ac0*/  FADD.FTZ R10, R93, R10 ;  /* 0x0000000a5d0a7221 */ /* 0x000fe40000010000 */
[----:B------:R-:W-:Y:S02]  /*6ad0*/  FADD.FTZ R9, R94, R9 ;  /* 0x000000095e097221 */ /* 0x000fe40000010000 */
[----:B0-----:R-:W-:-:S05]  /*6ae0*/  @!P0 FADD.FTZ R40, R40, R97 ;  /* 0x0000006128288221 */ /* 0x001fca0000010000 */
[----:B------:R-:W0:Y:S01]  /*6af0*/  SHFL.DOWN PT, R97, R40, 0x4, 0x1f ;  /* 0x08801f0028617f89 */ /* 0x000e2200000e0000 */
[----:B-1----:R-:W-:Y:S01]  /*6b00*/  @!P0 FADD.FTZ R99, R99, R105 ;  /* 0x0000006963638221 */ /* 0x002fe20000010000 */
[----:B------:R-:W-:-:S04]  /*6b10*/  ISETP.GT.AND P0, PT, R157, 0x1b, PT ;  /* 0x0000001b9d00780c */ /* 0x000fc80003f04270 */
[----:B------:R-:W1:Y:S09]  /*6b20*/  SHFL.DOWN PT, R105, R99, 0x4, 0x1f ;  /* 0x08801f0063697f89 */ /* 0x000e7200000e0000 */
        /* <DEDUP_REMOVED lines=10> */
[----:B------:R-:W-:Y:S01]  /*6bd0*/  ISETP.GT.AND P0, PT, R157, 0xf, PT ;  /* 0x0000000f9d00780c */ /* 0x000fe20003f04270 */
[----:B------:R-:W-:Y:S02]  /*6be0*/  FFMA.FTZ R103, R66, R123, R103 ;  /* 0x0000007b42677223 */ /* 0x000fe40000010067 */
[----:B------:R-:W1:Y:S02]  /*6bf0*/  SHFL.DOWN PT, R105, R99, 0x10, 0x1f ;  /* 0x0a001f0063697f89 */ /* 0x000e6400000e0000 */
[----:B------:R-:W-:-:S08]  /*6c00*/  FADD.FTZ R24, R103, R24 ;  /* 0x0000001867187221 */ /* 0x000fd00000010000 */
        /* <DEDUP_REMOVED lines=29> */
.L_x_57:
[----:B0-----:R-:W-:Y:S05]  /*6de0*/  BSYNC B0 ;  /* 0x0000000000007941 */ /* 0x001fea0003800000 */
.L_x_56:
[----:B------:R-:W-:Y:S02]  /*6df0*/  UIADD3 UR7, UR7, 0x1, URZ ;  /* 0x0000000107077890 */ /* 0x000fe4000fffe03f */
[----:B------:R-:W-:Y:S02]  /*6e00*/  ULDC UR16, c[0x0][0x16c] ;  /* 0x00005b0000107ab9 */ /* 0x000fe40000000800 */
[----:B------:R-:W-:-:S06]  /*6e10*/  UISETP.GE.AND UP0, UPT, UR7, UR16, UPT ;  /* 0x000000100700728c */ /* 0x000fcc000bf06270 */
[----:B------:R-:W-:-:S13]  /*6e20*/  PLOP3.LUT P0, PT, PT, PT, UP0, 0x80, 0x0 ;  /* 0x000000000000781c */ /* 0x000fda0003f0f008 */
[----:B------:R-:W-:Y:S01]  /*6e30*/  @P0 CALL.REL.NOINC `(.L_x_42) ;  /* 0x0000001000000944 */ /* 0x000fe20003c00000 */
[----:B------:R-:W-:Y:S05]  /*6e40*/  BRA `(.L_x_58) ;  /* 0xffffd79000007947 */ /* 0x000fea000383ffff */
.L_x_42:
[----:B------:R-:W2:Y:S04]  /*6e50*/  LDL R90, [R1+0x24] ;  /* 0x00002400015a7983 */ /* 0x000ea80000100800 */
[----:B------:R-:W3:Y:S04]  /*6e60*/  LDL R89, [R1+0x20] ;  /* 0x0000200001597983 */ /* 0x000ee80000100800 */
[----:B------:R-:W4:Y:S04]  /*6e70*/  LDL R88, [R1+0x1c] ;  /* 0x00001c0001587983 */ /* 0x000f280000100800 */
[----:B------:R-:W4:Y:S04]  /*6e80*/  LDL R84, [R1+0x18] ;  /* 0x0000180001547983 */ /* 0x000f280000100800 */
[----:B------:R-:W4:Y:S04]  /*6e90*/  LDL R82, [R1+0x14] ;  /* 0x0000140001527983 */ /* 0x000f280000100800 */
[----:B------:R-:W4:Y:S04]  /*6ea0*/  LDL R80, [R1+0x10] ;  /* 0x0000100001507983 */ /* 0x000f280000100800 */
[----:B------:R-:W4:Y:S04]  /*6eb0*/  LDL R78, [R1+0xc] ;  /* 0x00000c00014e7983 */ /* 0x000f280000100800 */
[----:B------:R-:W4:Y:S04]  /*6ec0*/  LDL R76, [R1+0x8] ;  /* 0x00000800014c7983 */ /* 0x000f280000100800 */
[----:B------:R-:W4:Y:S04]  /*6ed0*/  LDL R42, [R1+0x4] ;  /* 0x00000400012a7983 */ /* 0x000f280000100800 */
[----:B------:R-:W4:Y:S04]  /*6ee0*/  LDL R40, [R1] ;  /* 0x0000000001287983 */ /* 0x000f280000100800 */
[----:B------:R1:W5:Y:S01]  /*6ef0*/  LDL.64 R86, [R1+0x28] ;  /* 0x0000280001567983 */ /* 0x0003620000100a00 */
[----:B------:R-:W-:Y:S01]  /*6f00*/  ULDC UR32, c[0x0][0x168] ;  /* 0x00005a0000207ab9 */ /* 0x000fe20000000800 */
[----:B------:R-:W-:Y:S01]  /*6f10*/  BSSY B0, `(.L_x_59) ;  /* 0x0000041000007945 */ /* 0x000fe20003800000 */
[----:B------:R-:W-:Y:S01]  /*6f20*/  UIADD3 UR32, -UR25, UR32, URZ ;  /* 0x0000002019207290 */ /* 0x000fe2000fffe13f */
[----:B------:R-:W-:Y:S05]  /*6f30*/  BAR.SYNC.DEFER_BLOCKING 0x0 ;  /* 0x0000000000007b1d */ /* 0x000fea0000010000 */
[----:B------:R-:W-:Y:S01]  /*6f40*/  MOV R38, UR32 ;  /* 0x0000002000267c02 */ /* 0x000fe20008000f00 */
[----:B------:R-:W-:-:S02]  /*6f50*/  ULDC.64 UR16, c[0x0][0x2d8] ;  /* 0x0000b60000107ab9 */ /* 0x000fc40000000a00 */
[----:B------:R-:W-:Y:S02]  /*6f60*/  UIMAD UR7, UR38, UR16, URZ ;  /* 0x00000010260772a4 */ /* 0x000fe4000f8e023f */
[----:B------:R-:W-:Y:S02]  /*6f70*/  ULDC.64 UR40, c[0x0][0x2f8] ;  /* 0x0000be0000287ab9 */ /* 0x000fe40000000a00 */
[----:B------:R-:W-:Y:S02]  /*6f80*/  UIMAD.WIDE.U32 UR28, UR37, UR16, URZ ;  /* 0x00000010251c72a5 */ /* 0x000fe4000f8e003f */
[----:B------:R-:W-:Y:S02]  /*6f90*/  UIMAD UR30, UR38, UR40, URZ ;  /* 0x00000028261e72a4 */ /* 0x000fe4000f8e023f */
[----:B------:R-:W-:Y:S02]  /*6fa0*/  UIMAD UR25, UR37, UR17, UR7 ;  /* 0x00000011251972a4 */ /* 0x000fe4000f8e0207 */
[----:B------:R-:W-:-:S02]  /*6fb0*/  UIMAD.WIDE.U32 UR16, UR37, UR40, URZ ;  /* 0x00000028251072a5 */ /* 0x000fc4000f8e003f */
[----:B------:R-:W-:Y:S02]  /*6fc0*/  UIMAD UR30, UR37, UR41, UR30 ;  /* 0x00000029251e72a4 */ /* 0x000fe4000f8e021e */
[----:B------:R-:W-:Y:S01]  /*6fd0*/  UIADD3 UR7, UR29, UR25, URZ ;  /* 0x000000191d077290 */ /* 0x000fe2000fffe03f */
        /* <DEDUP_REMOVED lines=35> */
[----:B------:R-:W2:Y:S02]  /*7210*/  LDS R6, [0x2100] ;  /* 0x00210000ff067984 */ /* 0x000ea40000000800 */
[----:B--2---:R-:W-:-:S13]  /*7220*/  ISETP.GE.AND P0, PT, R75, R6, PT ;  /* 0x000000064b00720c */ /* 0x004fda0003f06270 */
[----:B------:R-:W-:Y:S05]  /*7230*/  @P0 BRA `(.L_x_60) ;  /* 0x000000e000000947 */ /* 0x000fea0003800000 */
[----:B-1----:R-:W-:Y:S01]  /*7240*/  MOV R5, UR37 ;  /* 0x0000002500057c02 */ /* 0x002fe20008000f00 */
[----:B------:R-:W-:Y:S01]  /*7250*/  ULDC.64 UR40, c[0x0][0x2e0] ;  /* 0x0000b80000287ab9 */ /* 0x000fe20000000a00 */
[----:B-----5:R-:W-:Y:S01]  /*7260*/  MOV R2, R86 ;  /* 0x0000005600027202 */ /* 0x020fe20000000f00 */
        /* <DEDUP_REMOVED lines=11> */
.L_x_60:
[----:B-1----:R-:W-:Y:S05]  /*7320*/  BSYNC B0 ;  /* 0x0000000000007941 */ /* 0x002fea0003800000 */
.L_x_59:
[----:B------:R-:W2:Y:S01]  /*7330*/  LDL.LU R44, [R1+0x30] ;  /* 0x00003000012c7983 */ /* 0x000ea20000300800 */
[----:B------:R-:W-:Y:S01]  /*7340*/  ULDC.64 UR32, c[0x0][0x2e0] ;  /* 0x0000b80000207ab9 */ /* 0x000fe20000000a00 */
[C---:B------:R-:W-:Y:S01]  /*7350*/  LEA R2, P0, R75.reuse, c[0x0][0x330], 0x2 ;  /* 0x0000cc004b027a11 */ /* 0x040fe200078010ff */
[----:B------:R-:W-:Y:S01]  /*7360*/  UMOV UR29, UR7 ;  /* 0x00000007001d7c82 */ /* 0x000fe20008000000 */
[----:B------:R-:W-:Y:S01]  /*7370*/  SHF.R.S32.HI R3, RZ, 0x1f, R75 ;  /* 0x0000001fff037819 */ /* 0x000fe2000001144b */
[----:B------:R-:W-:Y:S01]  /*7380*/  UIMAD UR25, UR15, UR32, URZ ;  /* 0x000000200f1972a4 */ /* 0x000fe2000f8e023f */
[C---:B------:R-:W-:Y:S01]  /*7390*/  LOP3.LUT R55, R75.reuse, 0x20, RZ, 0xfc, !PT ;  /* 0x000000204b377812 */ /* 0x040fe200078efcff */
[----:B------:R-:W-:Y:S01]  /*73a0*/  UIMAD.WIDE.U32 UR28, UR14, UR32, UR28 ;  /* 0x000000200e1c72a5 */ /* 0x000fe2000f8e001c */
[C---:B------:R-:W-:Y:S01]  /*73b0*/  LOP3.LUT R57, R75.reuse, 0x40, RZ, 0xfc, !PT ;  /* 0x000000404b397812 */ /* 0x040fe200078efcff */
[----:B------:R-:W-:Y:S01]  /*73c0*/  UIMAD UR25, UR14, UR33, UR25 ;  /* 0x000000210e1972a4 */ /* 0x000fe2000f8e0219 */
[C---:B0-----:R-:W-:Y:S01]  /*73d0*/  LOP3.LUT R0, R75.reuse, 0x60, RZ, 0xfc, !PT ;  /* 0x000000604b007812 */ /* 0x041fe200078efcff */
[----:B------:R-:W-:Y:S01]  /*73e0*/  UIADD3 UR7, UP0, UR26, UR28, URZ ;  /* 0x0000001c1a077290 */ /* 0x000fe2000ff1e03f */
[----:B------:R-:W-:-:S03]  /*73f0*/  LEA.HI.X R3, R75, c[0x0][0x334], R3, 0x2, P0 ;  /* 0x0000cd004b037a11 */ /* 0x000fc600000f1403 */
[----:B------:R-:W-:Y:S01]  /*7400*/  UIADD3.X UR28, UR27, UR25, UR29, UP0, !UPT ;  /* 0x000000191b1c7290 */ /* 0x000fe200087fe41d */
[-C--:B------:R-:W-:Y:S02]  /*7410*/  ISETP.GE.AND P0, PT, R55, R6.reuse, PT ;  /* 0x000000063700720c */ /* 0x080fe40003f06270 */
[----:B------:R-:W-:Y:S02]  /*7420*/  MOV R4, UR7 ;  /* 0x0000000700047c02 */ /* 0x000fe40008000f00 */
[-C--:B------:R-:W-:Y:S02]  /*7430*/  ISETP.GE.AND P2, PT, R57, R6.reuse, PT ;  /* 0x000000063900720c */ /* 0x080fe40003f46270 */
[----:B------:R-:W-:Y:S02]  /*7440*/  ISETP.GE.AND P3, PT, R0, R6, PT ;  /* 0x000000060000720c */ /* 0x000fe40003f66270 */
[----:B------:R-:W-:Y:S02]  /*7450*/  LEA R2, P4, R4, R2, 0x2 ;  /* 0x0000000204027211 */ /* 0x000fe400078810ff */
[----:B------:R-:W-:-:S02]  /*7460*/  MOV R5, UR28 ;  /* 0x0000001c00057c02 */ /* 0x000fc40008000f00 */
[C---:B------:R-:W-:Y:S02]  /*7470*/  LOP3.LUT R59, R75.reuse, 0x80, RZ, 0xfc, !PT ;  /* 0x000000804b3b7812 */ /* 0x040fe400078efcff */
[----:B------:R-:W-:Y:S02]  /*7480*/  LEA.HI.X R3, R4, R3, R5, 0x2, P4 ;  /* 0x0000000304037211 */ /* 0x000fe400020f1405 */
[C---:B------:R-:W-:Y:S02]  /*7490*/  LOP3.LUT R61, R75.reuse, 0xa0, RZ, 0xfc, !PT ;  /* 0x000000a04b3d7812 */ /* 0x040fe400078efcff */
[C---:B------:R-:W-:Y:S02]  /*74a0*/  LOP3.LUT R63, R75.reuse, 0xc0, RZ, 0xfc, !PT ;  /* 0x000000c04b3f7812 */ /* 0x040fe400078efcff */
[C---:B------:R-:W-:Y:S02]  /*74b0*/  LOP3.LUT R65, R75.reuse, 0xe0, RZ, 0xfc, !PT ;  /* 0x000000e04b417812 */ /* 0x040fe400078efcff */
[----:B------:R-:W-:-:S02]  /*74c0*/  LOP3.LUT R67, R75, 0x100, RZ, 0xfc, !PT ;  /* 0x000001004b437812 */ /* 0x000fc400078efcff */
[----:B------:R-:W-:Y:S01]  /*74d0*/  LOP3.LUT R69, R75, 0x120, RZ, 0xfc, !PT ;  /* 0x000001204b457812 */ /* 0x000fe200078efcff */
[----:B------:R-:W-:Y:S01]  /*74e0*/  @!P0 STG.E [R2.64+-0x1f80], R31 ;  /* 0xffe0801f02008986 */ /* 0x000fe2000c101922 */
[-C--:B------:R-:W-:Y:S02]  /*74f0*/  ISETP.GE.AND P0, PT, R59, R6.reuse, PT ;  /* 0x000000063b00720c */ /* 0x080fe40003f06270 */
[-C--:B------:R-:W-:Y:S01]  /*7500*/  ISETP.GE.AND P4, PT, R65, R6.reuse, PT ;  /* 0x000000064100720c */ /* 0x080fe20003f86270 */
[----:B------:R-:W-:Y:S01]  /*7510*/  @!P2 STG.E [R2.64+-0x1f00], R29 ;  /* 0xffe1001d0200a986 */ /* 0x000fe2000c101922 */
[-C--:B------:R-:W-:Y:S02]  /*7520*/  ISETP.GE.AND P2, PT, R61, R6.reuse, PT ;  /* 0x000000063d00720c */ /* 0x080fe40003f46270 */
[-C--:B------:R-:W-:Y:S01]  /*7530*/  ISETP.GE.AND P5, PT, R67, R6.reuse, PT ;  /* 0x000000064300720c */ /* 0x080fe20003fa6270 */
[----:B------:R-:W-:Y:S01]  /*7540*/  @!P3 STG.E [R2.64+-0x1e80], R33 ;  /* 0xffe180210200b986 */ /* 0x000fe2000c101922 */
[----:B------:R-:W-:-:S02]  /*7550*/  ISETP.GE.AND P3, PT, R63, R6, PT ;  /* 0x000000063f00720c */ /* 0x000fc40003f66270 */
[----:B------:R-:W-:Y:S02]  /*7560*/  ISETP.GE.AND P6, PT, R69, R6, PT ;  /* 0x000000064500720c */ /* 0x000fe40003fc6270 */
[C---:B------:R-:W-:Y:S02]  /*7570*/  LOP3.LUT R71, R75.reuse, 0x140, RZ, 0xfc, !PT ;  /* 0x000001404b477812 */ /* 0x040fe400078efcff */
[C---:B------:R-:W-:Y:S02]  /*7580*/  LOP3.LUT R73, R75.reuse, 0x160, RZ, 0xfc, !PT ;  /* 0x000001604b497812 */ /* 0x040fe400078efcff */
[C---:B------:R-:W-:Y:S02]  /*7590*/  LOP3.LUT R77, R75.reuse, 0x180, RZ, 0xfc, !PT ;  /* 0x000001804b4d7812 */ /* 0x040fe400078efcff */
[C---:B------:R-:W-:Y:S02]  /*75a0*/  LOP3.LUT R79, R75.reuse, 0x1a0, RZ, 0xfc, !PT ;  /* 0x000001a04b4f7812 */ /* 0x040fe400078efcff */
[----:B------:R-:W-:-:S02]  /*75b0*/  LOP3.LUT R81, R75, 0x1c0, RZ, 0xfc, !PT ;  /* 0x000001c04b517812 */ /* 0x000fc400078efcff */
[----:B------:R-:W-:Y:S01]  /*75c0*/  LOP3.LUT R83, R75, 0x1e0, RZ, 0xfc, !PT ;  /* 0x000001e04b537812 */ /* 0x000fe200078efcff */
[----:B------:R0:W-:Y:S01]  /*75d0*/  @!P0 STG.E [R2.64+-0x1e00], R27 ;  /* 0xffe2001b02008986 */ /* 0x0001e2000c101922 */
[----:B------:R-:W-:-:S03]  /*75e0*/  ISETP.GE.AND P0, PT, R71, R6, PT ;  /* 0x000000064700720c */ /* 0x000fc60003f06270 */
[----:B------:R-:W-:Y:S01]  /*75f0*/  @!P2 STG.E [R2.64+-0x1d80], R35 ;  /* 0xffe280230200a986 */ /* 0x000fe2000c101922 */
[----:B------:R-:W-:-:S03]  /*7600*/  ISETP.GE.AND P2, PT, R73, R6, PT ;  /* 0x000000064900720c */ /* 0x000fc60003f46270 */
[----:B------:R-:W-:Y:S01]  /*7610*/  @!P3 STG.E [R2.64+-0x1d00], R37 ;  /* 0xffe300250200b986 */ /* 0x000fe2000c101922 */
[----:B------:R-:W-:-:S03]  /*7620*/  ISETP.GE.AND P3, PT, R77, R6, PT ;  /* 0x000000064d00720c */ /* 0x000fc60003f66270 */
[----:B------:R1:W-:Y:S01]  /*7630*/  @!P4 STG.E [R2.64+-0x1c80], R25 ;  /* 0xffe380190200c986 */ /* 0x0003e2000c101922 */
[----:B------:R-:W-:-:S03]  /*7640*/  ISETP.GE.AND P4, PT, R79, R6, PT ;  /* 0x000000064f00720c */ /* 0x000fc60003f86270 */
[----:B------:R-:W-:Y:S01]  /*7650*/  @!P5 STG.E [R2.64+-0x1c00], R39 ;  /* 0xffe400270200d986 */ /* 0x000fe2000c101922 */
[----:B------:R-:W-:-:S03]  /*7660*/  ISETP.GE.AND P5, PT, R81, R6, PT ;  /* 0x000000065100720c */ /* 0x000fc60003fa6270 */
[----:B------:R-:W-:Y:S01]  /*7670*/  @!P6 STG.E [R2.64+-0x1b80], R41 ;  /* 0xffe480290200e986 */ /* 0x000fe2000c101922 */
[----:B------:R-:W-:-:S03]  /*7680*/  ISETP.GE.AND P6, PT, R83, R6, PT ;  /* 0x000000065300720c */ /* 0x000fc60003fc6270 */
[----:B------:R-:W-:Y:S04]  /*7690*/  @!P0 STG.E [R2.64+-0x1b00], R43 ;  /* 0xffe5002b02008986 */ /* 0x000fe8000c101922 */
[----:B------:R-:W-:Y:S04]  /*76a0*/  @!P2 STG.E [R2.64+-0x1a80], R45 ;  /* 0xffe5802d0200a986 */ /* 0x000fe8000c101922 */
[----:B------:R-:W-:Y:S04]  /*76b0*/  @!P3 STG.E [R2.64+-0x1a00], R47 ;  /* 0xffe6002f0200b986 */ /* 0x000fe8000c101922 */
[----:B------:R-:W-:Y:S04]  /*76c0*/  @!P4 STG.E [R2.64+-0x1980], R49 ;  /* 0xffe680310200c986 */ /* 0x000fe8000c101922 */
[----:B------:R-:W-:Y:S04]  /*76d0*/  @!P5 STG.E [R2.64+-0x1900], R51 ;  /* 0xffe700330200d986 */ /* 0x000fe8000c101922 */
[----:B------:R-:W-:Y:S04]  /*76e0*/  @!P6 STG.E [R2.64+-0x1880], R53 ;  /* 0xffe780350200e986 */ /* 0x000fe8000c101922 */
[----:B------:R-:W-:Y:S01]  /*76f0*/  BAR.SYNC.DEFER_BLOCKING 0x0 ;  /* 0x0000000000007b1d */ /* 0x000fe20000010000 */
[----:B------:R-:W-:-:S04]  /*7700*/  SHF.L.U32 R4, R147, 0x4, RZ ;  /* 0x0000000493047819 */ /* 0x000fc800000006ff */
[----:B------:R-:W-:-:S04]  /*7710*/  LOP3.LUT R4, R4, 0xfffffe00, RZ, 0xc0, !PT ;  /* 0xfffffe0004047812 */ /* 0x000fc800078ec0ff */
[----:B------:R-:W-:-:S04]  /*7720*/  LEA R85, R157, R4, 0x4 ;  /* 0x000000049d557211 */ /* 0x000fc800078e20ff */
[C---:B------:R-:W-:Y:S02]  /*7730*/  IADD3 R4, R85.reuse, 0x1, RZ ;  /* 0x0000000155047810 */ /* 0x040fe40007ffe0ff */
[C---:B------:R-:W-:Y:S02]  /*7740*/  IADD3 R5, R85.reuse, 0x2, RZ ;  /* 0x0000000255057810 */ /* 0x040fe40007ffe0ff */
[C---:B------:R-:W-:Y:S02]  /*7750*/  IADD3 R8, R85.reuse, 0x3, RZ ;  /* 0x0000000355087810 */ /* 0x040fe40007ffe0ff */
[C---:B------:R-:W-:Y:S02]  /*7760*/  IADD3 R26, R85.reuse, 0x4, RZ ;  /* 0x00000004551a7810 */ /* 0x040fe40007ffe0ff */
[----:B0-----:R-:W-:Y:S02]  /*7770*/  IADD3 R27, R85, 0x5, RZ ;  /* 0x00000005551b7810 */ /* 0x001fe40007ffe0ff */
[----:B------:R-:W-:-:S02]  /*7780*/  LEA.HI.SX32 R7, R4, R85, 0x1b ;  /* 0x0000005504077211 */ /* 0x000fc400078fdaff */
[----:B------:R-:W-:Y:S02]  /*7790*/  IADD3 R28, R85, 0x6, RZ ;  /* 0x00000006551c7810 */ /* 0x000fe40007ffe0ff */
[-C--:B------:R-:W-:Y:S02]  /*77a0*/  LEA.HI.SX32 R6, R5, R85.reuse, 0x1b ;  /* 0x0000005505067211 */ /* 0x080fe400078fdaff */
[C---:B------:R-:W-:Y:S02]  /*77b0*/  IADD3 R29, R85.reuse, 0x7, RZ ;  /* 0x00000007551d7810 */ /* 0x040fe40007ffe0ff */
[-C--:B-1----:R-:W-:Y:S01]  /*77c0*/  LEA.HI.SX32 R25, R8, R85.reuse, 0x1b ;  /* 0x0000005508197211 */ /* 0x082fe200078fdaff */
[----:B------:R-:W-:Y:S01]  /*77d0*/  STS [R74.X4], R9 ;  /* 0x000000094a007388 */ /* 0x000fe20000004800 */
[C---:B------:R-:W-:Y:S02]  /*77e0*/  IADD3 R30, R85.reuse, 0x8, RZ ;  /* 0x00000008551e7810 */ /* 0x040fe40007ffe0ff */
[----:B------:R-:W-:Y:S01]  /*77f0*/  LEA.HI.SX32 R26, R26, R85, 0x1b ;  /* 0x000000551a1a7211 */ /* 0x000fe200078fdaff */
[----:B------:R-:W-:Y:S01]  /*7800*/  STS [R7.X4+0x4], R10 ;  /* 0x0000040a07007388 */ /* 0x000fe20000004800 */
[----:B------:R-:W-:-:S02]  /*7810*/  IADD3 R31, R85, 0x9, RZ ;  /* 0x00000009551f7810 */ /* 0x000fc40007ffe0ff */
[-C--:B------:R-:W-:Y:S01]  /*7820*/  LEA.HI.SX32 R27, R27, R85.reuse, 0x1b ;  /* 0x000000551b1b7211 */ /* 0x080fe200078fdaff */
[----:B------:R-:W-:Y:S01]  /*7830*/  STS [R6.X4+0x8], R11 ;  /* 0x0000080b06007388 */ /* 0x000fe20000004800 */
[C---:B------:R-:W-:Y:S02]  /*7840*/  IADD3 R32, R85.reuse, 0xa, RZ ;  /* 0x0000000a55207810 */ /* 0x040fe40007ffe0ff */
[-C--:B------:R-:W-:Y:S01]  /*7850*/  LEA.HI.SX32 R28, R28, R85.reuse, 0x1b ;  /* 0x000000551c1c7211 */ /* 0x080fe200078fdaff */
[----:B------:R-:W-:Y:S01]  /*7860*/  STS [R25.X4+0xc], R12 ;  /* 0x00000c0c19007388 */ /* 0x000fe20000004800 */
[----:B------:R-:W-:Y:S02]  /*7870*/  IADD3 R33, R85, 0xb, RZ ;  /* 0x0000000b55217810 */ /* 0x000fe40007ffe0ff */
[----:B------:R-:W-:Y:S01]  /*7880*/  LEA.HI.SX32 R29, R29, R85, 0x1b ;  /* 0x000000551d1d7211 */ /* 0x000fe200078fdaff */
[----:B------:R0:W-:Y:S01]  /*7890*/  STS [R26.X4+0x10], R13 ;  /* 0x0000100d1a007388 */ /* 0x0001e20000004800 */
[----:B------:R-:W-:-:S02]  /*78a0*/  IADD3 R34, R85, 0xc, RZ ;  /* 0x0000000c55227810 */ /* 0x000fc40007ffe0ff */
[-C--:B------:R-:W-:Y:S01]  /*78b0*/  LEA.HI.SX32 R30, R30, R85.reuse, 0x1b ;  /* 0x000000551e1e7211 */ /* 0x080fe200078fdaff */
[----:B------:R1:W-:Y:S01]  /*78c0*/  STS [R27.X4+0x14], R14 ;  /* 0x0000140e1b007388 */ /* 0x0003e20000004800 */
[----:B------:R-:W-:Y:S02]  /*78d0*/  IADD3 R35, R85, 0xd, RZ ;  /* 0x0000000d55237810 */ /* 0x000fe40007ffe0ff */
[-C--:B------:R-:W-:Y:S01]  /*78e0*/  LEA.HI.SX32 R31, R31, R85.reuse, 0x1b ;  /* 0x000000551f1f7211 */ /* 0x080fe200078fdaff */
[----:B------:R3:W-:Y:S01]  /*78f0*/  STS [R28.X4+0x18], R15 ;  /* 0x0000180f1c007388 */ /* 0x0007e20000004800 */
[C---:B------:R-:W-:Y:S02]  /*7900*/  IADD3 R36, R85.reuse, 0xe, RZ ;  /* 0x0000000e55247810 */ /* 0x040fe40007ffe0ff */
[----:B------:R-:W-:Y:S01]  /*7910*/  LEA.HI.SX32 R32, R32, R85, 0x1b ;  /* 0x0000005520207211 */ /* 0x000fe200078fdaff */
[----:B------:R4:W-:Y:S01]  /*7920*/  STS [R29.X4+0x1c], R16 ;  /* 0x00001c101d007388 */ /* 0x0009e20000004800 */
[----:B------:R-:W-:-:S02]  /*7930*/  IADD3 R37, R85, 0xf, RZ ;  /* 0x0000000f55257810 */ /* 0x000fc40007ffe0ff */
[-C--:B------:R-:W-:Y:S01]  /*7940*/  LEA.HI.SX32 R33, R33, R85.reuse, 0x1b ;  /* 0x0000005521217211 */ /* 0x080fe200078fdaff */
[----:B------:R0:W-:Y:S01]  /*7950*/  STS [R30.X4+0x20], R17 ;  /* 0x000020111e007388 */ /* 0x0001e20000004800 */
[-C--:B------:R-:W-:Y:S02]  /*7960*/  LEA.HI.SX32 R34, R34, R85.reuse, 0x1b ;  /* 0x0000005522227211 */ /* 0x080fe400078fdaff */
[-C--:B------:R-:W-:Y:S01]  /*7970*/  LEA.HI.SX32 R35, R35, R85.reuse, 0x1b ;  /* 0x0000005523237211 */ /* 0x080fe200078fdaff */
[----:B------:R0:W-:Y:S01]  /*7980*/  STS [R31.X4+0x24], R18 ;  /* 0x000024121f007388 */ /* 0x0001e20000004800 */
[-C--:B------:R-:W-:Y:S02]  /*7990*/  LEA.HI.SX32 R36, R36, R85.reuse, 0x1b ;  /* 0x0000005524247211 */ /* 0x080fe400078fdaff */
[----:B------:R-:W-:Y:S01]  /*79a0*/  LEA.HI.SX32 R37, R37, R85, 0x1b ;  /* 0x0000005525257211 */ /* 0x000fe200078fdaff */
[----:B------:R0:W-:Y:S04]  /*79b0*/  STS [R32.X4+0x28], R19 ;  /* 0x0000281320007388 */ /* 0x0001e80000004800 */
[----:B------:R0:W-:Y:S04]  /*79c0*/  STS [R33.X4+0x2c], R20 ;  /* 0x00002c1421007388 */ /* 0x0001e80000004800 */
[----:B------:R0:W-:Y:S04]  /*79d0*/  STS [R34.X4+0x30], R21 ;  /* 0x0000301522007388 */ /* 0x0001e80000004800 */
[----:B------:R0:W-:Y:S04]  /*79e0*/  STS [R35.X4+0x34], R22 ;  /* 0x0000341623007388 */ /* 0x0001e80000004800 */
[----:B------:R0:W-:Y:S04]  /*79f0*/  STS [R36.X4+0x38], R23 ;  /* 0x0000381724007388 */ /* 0x0001e80000004800 */
        /* <DEDUP_REMOVED lines=16> */
[----:B--2---:R-:W-:-:S03]  /*7b00*/  FADD.FTZ R5, R9, R44 ;  /* 0x0000002c09057221 */ /* 0x004fc60000010000 */
[----:B------:R-:W-:Y:S01]  /*7b10*/  LDS R9, [R89.X4+0x80] ;  /* 0x0000800059097984 */ /* 0x000fe20000004800 */
[----:B------:R-:W-:-:S04]  /*7b20*/  FADD.FTZ R4, R5, R10 ;  /* 0x0000000a05047221 */ /* 0x000fc80000010000 */
[----:B------:R-:W-:Y:S02]  /*7b30*/  FADD.FTZ R5, R4, R11 ;  /* 0x0000000b04057221 */ /* 0x000fe40000010000 */
[----:B------:R-:W-:Y:S04]  /*7b40*/  LDS R11, [R88.X4+0x100] ;  /* 0x00010000580b7984 */ /* 0x000fe80000004800 */
[----:B------:R-:W-:Y:S04]  /*7b50*/  @!P1 STS [0x2100], R38 ;  /* 0x00210026ff009388 */ /* 0x000fe80000000800 */
[----:B------:R-:W-:Y:S01]  /*7b60*/  BAR.SYNC.DEFER_BLOCKING 0x0 ;  /* 0x0000000000007b1d */ /* 0x000fe20000010000 */
[----:B------:R-:W-:-:S04]  /*7b70*/  FADD.FTZ R4, R5, R12 ;  /* 0x0000000c05047221 */ /* 0x000fc80000010000 */
[----:B0-----:R-:W-:-:S04]  /*7b80*/  FADD.FTZ R13, R4, R13 ;  /* 0x0000000d040d7221 */ /* 0x001fc80000010000 */
[----:B-1----:R-:W-:-:S04]  /*7b90*/  FADD.FTZ R14, R13, R14 ;  /* 0x0000000e0d0e7221 */ /* 0x002fc80000010000 */
[----:B---3--:R-:W-:-:S04]  /*7ba0*/  FADD.FTZ R15, R14, R15 ;  /* 0x0000000f0e0f7221 */ /* 0x008fc80000010000 */
[----:B----4-:R-:W-:-:S04]  /*7bb0*/  FADD.FTZ R16, R15, R16 ;  /* 0x000000100f107221 */ /* 0x010fc80000010000 */
[----:B------:R-:W-:Y:S01]  /*7bc0*/  FADD.FTZ R17, R16, R17 ;  /* 0x0000001110117221 */ /* 0x000fe20000010000 */
[----:B------:R-:W0:Y:S03]  /*7bd0*/  LDS R6, [0x2100] ;  /* 0x00210000ff067984 */ /* 0x000e260000000800 */
[----:B------:R-:W-:-:S04]  /*7be0*/  FADD.FTZ R18, R17, R18 ;  /* 0x0000001211127221 */ /* 0x000fc80000010000 */
[----:B------:R-:W-:-:S04]  /*7bf0*/  FADD.FTZ R19, R18, R19 ;  /* 0x0000001312137221 */ /* 0x000fc80000010000 */
[----:B------:R-:W-:-:S04]  /*7c00*/  FADD.FTZ R20, R19, R20 ;  /* 0x0000001413147221 */ /* 0x000fc80000010000 */
[----:B------:R-:W-:-:S04]  /*7c10*/  FADD.FTZ R21, R20, R21 ;  /* 0x0000001514157221 */ /* 0x000fc80000010000 */
[----:B------:R-:W-:-:S04]  /*7c20*/  FADD.FTZ R22, R21, R22 ;  /* 0x0000001615167221 */ /* 0x000fc80000010000 */
[----:B------:R-:W-:-:S04]  /*7c30*/  FADD.FTZ R23, R22, R23 ;  /* 0x0000001716177221 */ /* 0x000fc80000010000 */
[----:B------:R-:W-:-:S05]  /*7c40*/  FADD.FTZ R2, R23, R24 ;  /* 0x0000001817027221 */ /* 0x000fca0000010000 */
[----:B------:R1:W-:Y:S01]  /*7c50*/  STL [R1+0x30], R2 ;  /* 0x0000300201007387 */ /* 0x0003e20000100800 */
[----:B0-----:R-:W-:Y:S01]  /*7c60*/  ISETP.GE.AND P0, PT, R75, R6, PT ;  /* 0x000000064b00720c */ /* 0x001fe20003f06270 */
[----:B------:R-:W-:Y:S01]  /*7c70*/  UIADD3 UR7, UR17, UR30, URZ ;  /* 0x0000001e11077290 */ /* 0x000fe2000fffe03f */
[----:B------:R-:W-:Y:S11]  /*7c80*/  BSSY B0, `(.L_x_61) ;  /* 0x0000010000007945 */ /* 0x000ff60003800000 */
        /* <DEDUP_REMOVED lines=15> */
.L_x_62:
[----:B-1----:R-:W-:Y:S05]  /*7d80*/  BSYNC B0 ;  /* 0x0000000000007941 */ /* 0x002fea0003800000 */
.L_x_61:
[----:B------:R-:W-:Y:S01]  /*7d90*/  ULDC.64 UR28, c[0x0][0x300] ;  /* 0x0000c000001c7ab9 */ /* 0x000fe20000000a00 */
[C---:B------:R-:W-:Y:S01]  /*7da0*/  SHF.L.U32 R2, R75.reuse, 0x2, RZ ;  /* 0x000000024b027819 */ /* 0x040fe200000006ff */
[----:B------:R-:W-:Y:S01]  /*7db0*/  UMOV UR17, UR7 ;  /* 0x0000000700117c82 */ /* 0x000fe20008000000 */
[----:B------:R-:W-:Y:S01]  /*7dc0*/  SHF.R.S32.HI R3, RZ, 0x1f, R75 ;  /* 0x0000001fff037819 */ /* 0x000fe2000001144b */
[----:B------:R-:W-:Y:S01]  /*7dd0*/  UIMAD.WIDE.U32 UR16, UR14, UR28, UR16 ;  /* 0x0000001c0e1072a5 */ /* 0x000fe2000f8e0010 */
[----:B------:R-:W-:Y:S01]  /*7de0*/  IADD3 R2, P0, R2, -0x1f80, RZ ;  /* 0xffffe08002027810 */ /* 0x000fe20007f1e0ff */
[----:B------:R-:W-:Y:S01]  /*7df0*/  UIMAD UR7, UR15, UR28, URZ ;  /* 0x0000001c0f0772a4 */ /* 0x000fe2000f8e023f */
[----:B------:R-:W-:Y:S01]  /*7e00*/  SHF.L.U64.HI R3, R75, 0x2, R3 ;  /* 0x000000024b037819 */ /* 0x000fe20000010203 */
[----:B------:R-:W-:Y:S01]  /*7e10*/  UIADD3 UR26, UP0, UR26, UR16, URZ ;  /* 0x000000101a1a7290 */ /* 0x000fe2000ff1e03f */
[----:B------:R-:W-:Y:S01]  /*7e20*/  ISETP.GE.AND P3, PT, R55, R6, PT ;  /* 0x000000063700720c */ /* 0x000fe20003f66270 */
[----:B------:R-:W-:Y:S01]  /*7e30*/  UIMAD UR7, UR14, UR29, UR7 ;  /* 0x0000001d0e0772a4 */ /* 0x000fe2000f8e0207 */
[----:B------:R-:W-:Y:S01]  /*7e40*/  IADD3.X R3, R3, -0x1, RZ, P0, !PT ;  /* 0xffffffff03037810 */ /* 0x000fe200007fe4ff */
[----:B------:R-:W-:Y:S01]  /*7e50*/  UIADD3 UR18, UP1, UR18, -0x2000, URZ ;  /* 0xffffe00012127890 */ /* 0x000fe2000ff3e03f */
[----:B------:R-:W-:Y:S01]  /*7e60*/  IADD3 R2, P0, R2, c[0x0][0x340], RZ ;  /* 0x0000d00002027a10 */ /* 0x000fe20007f1e0ff */
[----:B------:R-:W-:Y:S01]  /*7e70*/  UIADD3.X UR16, UR27, UR7, UR17, UP0, !UPT ;  /* 0x000000071b107290 */ /* 0x000fe200087fe411 */
[----:B0-----:R-:W-:Y:S01]  /*7e80*/  MOV R4, UR26 ;  /* 0x0000001a00047c02 */ /* 0x001fe20008000f00 */
[----:B------:R-:W-:Y:S01]  /*7e90*/  UISETP.GT.AND UP0, UPT, UR24, 0x1, UPT ;  /* 0x000000011800788c */ /* 0x000fe2000bf04270 */
[----:B------:R-:W-:Y:S01]  /*7ea0*/  IADD3.X R3, R3, c[0x0][0x344], RZ, P0, !PT ;  /* 0x0000d10003037a10 */ /* 0x000fe200007fe4ff */
[----:B------:R-:W-:Y:S01]  /*7eb0*/  UIADD3 UR20, UP2, UR20, -0x2000, URZ ;  /* 0xffffe00014147890 */ /* 0x000fe2000ff5e03f */
[C---:B------:R-:W-:Y:S01]  /*7ec0*/  LEA R2, P0, R4.reuse, R2, 0x2 ;  /* 0x0000000204027211 */ /* 0x040fe200078010ff */
[----:B------:R-:W-:Y:S01]  /*7ed0*/  UIADD3 UR22, UP3, UR22, -0x2000, URZ ;  /* 0xffffe00016167890 */ /* 0x000fe2000ff7e03f */
[----:B------:R-:W-:Y:S01]  /*7ee0*/  MOV R5, UR16 ;  /* 0x0000001000057c02 */ /* 0x000fe20008000f00 */
[----:B------:R-:W-:Y:S01]  /*7ef0*/  UIADD3 UR6, UR6, 0x1, URZ ;  /* 0x0000000106067890 */ /* 0x000fe2000fffe03f */
[-C--:B------:R-:W-:Y:S01]  /*7f00*/  ISETP.GE.AND P4, PT, R57, R6.reuse, PT ;  /* 0x000000063900720c */ /* 0x080fe20003f86270 */
[----:B------:R-:W-:Y:S01]  /*7f10*/  UIADD3.X UR19, UR19, -0x1, URZ, UP1, !UPT ;  /* 0xffffffff13137890 */ /* 0x000fe20008ffe43f */
[----:B------:R-:W-:Y:S01]  /*7f20*/  LEA.HI.X R3, R4, R3, R5, 0x2, P0 ;  /* 0x0000000304037211 */ /* 0x000fe200000f1405 */
[----:B------:R-:W-:Y:S01]  /*7f30*/  UIADD3.X UR21, UR21, -0x1, URZ, UP2, !UPT ;  /* 0xffffffff15157890 */ /* 0x000fe200097fe43f */
[-C--:B------:R-:W-:Y:S01]  /*7f40*/  ISETP.GE.AND P5, PT, R0, R6.reuse, PT ;  /* 0x000000060000720c */ /* 0x080fe20003fa6270 */
[----:B------:R-:W-:Y:S01]  /*7f50*/  UIADD3.X UR23, UR23, -0x1, URZ, UP3, !UPT ;  /* 0xffffffff17177890 */ /* 0x000fe20009ffe43f */
[-C--:B------:R-:W-:Y:S01]  /*7f60*/  ISETP.GE.AND P6, PT, R59, R6.reuse, PT ;  /* 0x000000063b00720c */ /* 0x080fe20003fc6270 */
[----:B------:R0:W-:Y:S01]  /*7f70*/  @!P3 STG.E [R2.64], R9 ;  /* 0x000000090200b986 */ /* 0x0001e2000c101922 */
[----:B------:R-:W-:-:S02]  /*7f80*/  ISETP.GE.AND P1, PT, R63, R6, PT ;  /* 0x000000063f00720c */ /* 0x000fc40003f26270 */
[-C--:B------:R-:W-:Y:S02]  /*7f90*/  ISETP.GE.AND P2, PT, R65, R6.reuse, PT ;  /* 0x000000064100720c */ /* 0x080fe40003f46270 */
[-C--:B------:R-:W-:Y:S01]  /*7fa0*/  ISETP.GE.AND P3, PT, R67, R6.reuse, PT ;  /* 0x000000064300720c */ /* 0x080fe20003f66270 */
[----:B------:R0:W-:Y:S01]  /*7fb0*/  @!P4 STG.E [R2.64+0x80], R11 ;  /* 0x0000800b0200c986 */ /* 0x0001e2000c101922 */
[-C--:B------:R-:W-:Y:S02]  /*7fc0*/  ISETP.GE.AND P0, PT, R61, R6.reuse, PT ;  /* 0x000000063d00720c */ /* 0x080fe40003f06270 */
[-C--:B------:R-:W-:Y:S01]  /*7fd0*/  ISETP.GE.AND P4, PT, R69, R6.reuse, PT ;  /* 0x000000064500720c */ /* 0x080fe20003f86270 */
        /* <DEDUP_REMOVED lines=20> */
[----:B0----5:R-:W-:Y:S01]  /*8120*/  @!P0 CALL.REL.NOINC `(.L_x_36) ;  /* 0x0000001000008944 */ /* 0x021fe20003c00000 */
[----:B------:R-:W-:Y:S05]  /*8130*/  BRA `(.L_x_63) ;  /* 0xffff866000007947 */ /* 0x000fea000383ffff */
.L_x_36:
        /* <DEDUP_REMOVED lines=35> */
.L_x_65:
[----:B0-----:R-:W-:Y:S05]  /*8370*/  BSYNC B0 ;  /* 0x0000000000007941 */ /* 0x001fea0003800000 */
.L_x_64:
        /* <DEDUP_REMOVED lines=34> */
.L_x_67:
[----:B------:R-:W3:Y:S02]  /*85a0*/  S2R R13, SR_TID.X ;  /* 0x00000000000d7919 */ /* 0x000ee40000002100 */
.L_x_68:
[----:B0-----:R-:W-:Y:S05]  /*85b0*/  BSYNC B0 ;  /* 0x0000000000007941 */ /* 0x001fea0003800000 */
.L_x_66:
        /* <DEDUP_REMOVED lines=28> */
.L_x_70:
        /* <DEDUP_REMOVED lines=65> */
.L_x_69:
[----:B------:R-:W-:Y:S05]  /*8b90*/  EXIT ;  /* 0x000000000000794d */ /* 0x000fea0003800000 */
.L_x_47:
[----:B------:R-:W-:Y:S01]  /*8ba0*/  HFMA2.MMA R134, -RZ, RZ, 0, 5.9604644775390625e-08 ;  /* 0x00000001ff867435 */ /* 0x000fe200000001ff */
[----:B------:R-:W-:Y:S02]  /*8bb0*/  MOV R83, R85 ;  /* 0x0000005500537202 */ /* 0x000fe40000000f00 */
[----:B------:R-:W-:-:S02]  /*8bc0*/  MOV R137, RZ ;  /* 0x000000ff00897202 */ /* 0x000fc40000000f00 */
[----:B------:R-:W-:Y:S02]  /*8bd0*/  MOV R136, 0xffffffff ;  /* 0xffffffff00887802 */ /* 0x000fe40000000f00 */
[----:B------:R-:W-:Y:S02]  /*8be0*/  MOV R82, 0x8c00 ;  /* 0x00008c0000527802 */ /* 0x000fe40000000f00 */
[----:B-1----:R-:W-:Y:S05]  /*8bf0*/  CALL.REL.NOINC `($__internal_5_$__cuda_sm70_shflsync_up) ;  /* 0x00000d4000007944 */ /* 0x002fea0003c00000 */
[----:B-1----:R-:W-:Y:S01]  /*8c00*/  MOV R135, R134 ;  /* 0x0000008600877202 */ /* 0x002fe20000000f00 */
[----:B------:R-:W-:Y:S05]  /*8c10*/  BRA `(.L_x_71) ;  /* 0xffffc67000007947 */ /* 0x000fea000383ffff */
.L_x_48:
[----:B------:R-:W-:Y:S01]  /*8c20*/  HFMA2.MMA R134, -RZ, RZ, 0, 5.9604644775390625e-08 ;  /* 0x00000001ff867435 */ /* 0x000fe200000001ff */
[----:B------:R-:W-:Y:S02]  /*8c30*/  MOV R83, R84 ;  /* 0x0000005400537202 */ /* 0x000fe40000000f00 */
[----:B------:R-:W-:Y:S02]  /*8c40*/  MOV R137, RZ ;  /* 0x000000ff00897202 */ /* 0x000fe40000000f00 */
[----:B------:R-:W-:Y:S02]  /*8c50*/  MOV R136, 0xffffffff ;  /* 0xffffffff00887802 */ /* 0x000fe40000000f00 */
[----:B------:R-:W-:-:S02]  /*8c60*/  MOV R82, 0x8c80 ;  /* 0x00008c8000527802 */ /* 0x000fc40000000f00 */
[----:B012---:R-:W-:Y:S05]  /*8c70*/  CALL.REL.NOINC `($__internal_5_$__cuda_sm70_shflsync_up) ;  /* 0x00000cc000007944 */ /* 0x007fea0003c00000 */
        /* <DEDUP_REMOVED lines=10> */
[----:B------:R-:W-:Y:S05]  /*8d20*/  CALL.REL.NOINC `($__internal_5_$__cuda_sm70_shflsync_up) ;  /* 0x00000c1000007944 */ /* 0x000fea0003c00000 */
[----:B-1----:R-:W-:Y:S01]  /*8d30*/  MOV R135, R134 ;  /* 0x0000008600877202 */ /* 0x002fe20000000f00 */
[----:B------:R-:W-:Y:S01]  /*8d40*/  HFMA2.MMA R134, -RZ, RZ, 0, 1.1920928955078125e-07 ;  /* 0x00000002ff867435 */ /* 0x000fe200000001ff */
[----:B------:R-:W-:-:S02]  /*8d50*/  MOV R83, R84 ;  /* 0x0000005400537202 */ /* 0x000fc40000000f00 */
[----:B------:R-:W-:Y:S02]  /*8d60*/  MOV R137, RZ ;  /* 0x000000ff00897202 */ /* 0x000fe40000000f00 */
[----:B------:R-:W-:Y:S02]  /*8d70*/  MOV R136, 0xffffffff ;  /* 0xffffffff00887802 */ /* 0x000fe40000000f00 */
[----:B------:R-:W-:Y:S02]  /*8d80*/  MOV R82, 0x8da0 ;  /* 0x00008da000527802 */ /* 0x000fe40000000f00 */
[----:B------:R-:W-:Y:S05]  /*8d90*/  CALL.REL.NOINC `($__internal_5_$__cuda_sm70_shflsync_up) ;  /* 0x00000ba000007944 */ /* 0x000fea0003c00000 */
        /* <DEDUP_REMOVED lines=8> */
[----:B------:R-:W-:Y:S05]  /*8e20*/  CALL.REL.NOINC `($__internal_5_$__cuda_sm70_shflsync_up) ;  /* 0x00000b1000007944 */ /* 0x000fea0003c00000 */
[----:B-1----:R-:W-:Y:S01]  /*8e30*/  MOV R135, R134 ;  /* 0x0000008600877202 */ /* 0x002fe20000000f00 */
[----:B------:R-:W-:Y:S01]  /*8e40*/  HFMA2.MMA R134, -RZ, RZ, 0, 2.384185791015625e-07 ;  /* 0x00000004ff867435 */ /* 0x000fe200000001ff */
[----:B------:R-:W-:Y:S02]  /*8e50*/  MOV R83, R84 ;  /* 0x0000005400537202 */ /* 0x000fe40000000f00 */
[----:B------:R-:W-:Y:S02]  /*8e60*/  MOV R137, RZ ;  /* 0x000000ff00897202 */ /* 0x000fe40000000f00 */
[----:B------:R-:W-:Y:S02]  /*8e70*/  MOV R136, 0xffffffff ;  /* 0xffffffff00887802 */ /* 0x000fe40000000f00 */
[----:B------:R-:W-:Y:S02]  /*8e80*/  MOV R82, 0x8ea0 ;  /* 0x00008ea000527802 */ /* 0x000fe40000000f00 */
[----:B------:R-:W-:Y:S05]  /*8e90*/  CALL.REL.NOINC `($__internal_5_$__cuda_sm70_shflsync_up) ;  /* 0x00000aa000007944 */ /* 0x000fea0003c00000 */
        /* <DEDUP_REMOVED lines=8> */
[----:B------:R-:W-:Y:S05]  /*8f20*/  CALL.REL.NOINC `($__internal_5_$__cuda_sm70_shflsync_up) ;  /* 0x00000a1000007944 */ /* 0x000fea0003c00000 */
[----:B-1----:R-:W-:Y:S01]  /*8f30*/  MOV R135, R134 ;  /* 0x0000008600877202 */ /* 0x002fe20000000f00 */
[----:B------:R-:W-:Y:S01]  /*8f40*/  HFMA2.MMA R134, -RZ, RZ, 0, 4.76837158203125e-07 ;  /* 0x00000008ff867435 */ /* 0x000fe200000001ff */
        /* <DEDUP_REMOVED lines=13> */
[----:B------:R-:W-:Y:S05]  /*9020*/  CALL.REL.NOINC `($__internal_5_$__cuda_sm70_shflsync_up) ;  /* 0x0000091000007944 */ /* 0x000fea0003c00000 */
[----:B-1----:R-:W-:Y:S01]  /*9030*/  MOV R135, R134 ;  /* 0x0000008600877202 */ /* 0x002fe20000000f00 */
[----:B------:R-:W-:Y:S01]  /*9040*/  HFMA2.MMA R134, -RZ, RZ, 0, 9.5367431640625e-07 ;  /* 0x00000010ff867435 */ /* 0x000fe200000001ff */
[----:B------:R-:W-:Y:S02]  /*9050*/  MOV R83, R84 ;  /* 0x0000005400537202 */ /* 0x000fe40000000f00 */
[----:B------:R-:W-:Y:S02]  /*9060*/  MOV R137, RZ ;  /* 0x000000ff00897202 */ /* 0x000fe40000000f00 */
[----:B------:R-:W-:Y:S02]  /*9070*/  MOV R136, 0xffffffff ;  /* 0xffffffff00887802 */ /* 0x000fe40000000f00 */
[----:B------:R-:W-:Y:S02]  /*9080*/  MOV R82, 0x90a0 ;  /* 0x000090a000527802 */ /* 0x000fe40000000f00 */
[----:B------:R-:W-:Y:S05]  /*9090*/  CALL.REL.NOINC `($__internal_5_$__cuda_sm70_shflsync_up) ;  /* 0x000008a000007944 */ /* 0x000fea0003c00000 */
[----:B-1----:R-:W-:Y:S01]  /*90a0*/  MOV R82, R134 ;  /* 0x0000008600527202 */ /* 0x002fe20000000f00 */
[----:B------:R-:W-:Y:S05]  /*90b0*/  BRA `(.L_x_72) ;  /* 0xffffc33000007947 */ /* 0x000fea000383ffff */
.L_x_51:
[----:B------:R-:W-:Y:S01]  /*90c0*/  HFMA2.MMA R134, -RZ, RZ, 0, 5.9604644775390625e-08 ;  /* 0x00000001ff867435 */ /* 0x000fe200000001ff */
[----:B------:R-:W-:-:S02]  /*90d0*/  MOV R83, R85 ;  /* 0x0000005500537202 */ /* 0x000fc40000000f00 */
[----:B------:R-:W-:Y:S02]  /*90e0*/  MOV R137, RZ ;  /* 0x000000ff00897202 */ /* 0x000fe40000000f00 */
[----:B------:R-:W-:Y:S02]  /*90f0*/  MOV R136, 0xffffffff ;  /* 0xffffffff00887802 */ /* 0x000fe40000000f00 */
[----:B------:R-:W-:Y:S02]  /*9100*/  MOV R82, 0x9120 ;  /* 0x0000912000527802 */ /* 0x000fe40000000f00 */
[----:B012---:R-:W-:Y:S05]  /*9110*/  CALL.REL.NOINC `($__internal_5_$__cuda_sm70_shflsync_up) ;  /* 0x0000082000007944 */ /* 0x007fea0003c00000 */
[----:B-1----:R-:W-:Y:S01]  /*9120*/  MOV R85, R134 ;  /* 0x0000008600557202 */ /* 0x002fe20000000f00 */
[----:B------:R-:W-:Y:S01]  /*9130*/  HFMA2.MMA R134, -RZ, RZ, 0, 5.9604644775390625e-08 ;  /* 0x00000001ff867435 */ /* 0x000fe200000001ff */
[----:B------:R-:W-:Y:S02]  /*9140*/  MOV R83, R84 ;  /* 0x0000005400537202 */ /* 0x000fe40000000f00 */
[----:B------:R-:W-:Y:S02]  /*9150*/  MOV R137, RZ ;  /* 0x000000ff00897202 */ /* 0x000fe40000000f00 */
[----:B------:R-:W-:-:S02]  /*9160*/  MOV R136, 0xffffffff ;  /* 0xffffffff00887802 */ /* 0x000fc40000000f00 */
[----:B------:R-:W-:Y:S02]  /*9170*/  MOV R82, 0x9190 ;  /* 0x0000919000527802 */ /* 0x000fe40000000f00 */
[----:B------:R-:W-:Y:S05]  /*9180*/  CALL.REL.NOINC `($__internal_5_$__cuda_sm70_shflsync_up) ;  /* 0x000007b000007944 */ /* 0x000fea0003c00000 */
[----:B------:R-:W-:Y:S01]  /*9190*/  HFMA2.MMA R158, -RZ, RZ, 0, 0 ;  /* 0x00000000ff9e7435 */ /* 0x000fe200000001ff */
[----:B-1----:R-:W-:Y:S02]  /*91a0*/  MOV R84, R134 ;  /* 0x0000008600547202 */ /* 0x002fe40000000f00 */
[----:B------:R-:W-:Y:S02]  /*91b0*/  MOV R82, R80 ;  /* 0x0000005000527202 */ /* 0x000fe40000000f00 */
[----:B------:R-:W-:Y:S02]  /*91c0*/  MOV R83, 0x91e0 ;  /* 0x000091e000537802 */ /* 0x000fe40000000f00 */
[----:B------:R-:W-:Y:S05]  /*91d0*/  CALL.REL.NOINC `($__internal_4_$__cuda_sm70_shflsync_idx_p) ;  /* 0x000006d000007944 */ /* 0x000fea0003c00000 */
[----:B-1----:R-:W-:Y:S01]  /*91e0*/  MOV R80, R158 ;  /* 0x0000009e00507202 */ /* 0x002fe20000000f00 */
[----:B------:R-:W-:Y:S01]  /*91f0*/  HFMA2.MMA R158, -RZ, RZ, 0, 0 ;  /* 0x00000000ff9e7435 */ /* 0x000fe200000001ff */
[----:B------:R-:W-:Y:S02]  /*9200*/  MOV R82, R81 ;  /* 0x0000005100527202 */ /* 0x000fe40000000f00 */
[----:B------:R-:W-:-:S03]  /*9210*/  MOV R83, 0x9230 ;  /* 0x0000923000537802 */ /* 0x000fc60000000f00 */
[----:B0-2---:R-:W-:Y:S05]  /*9220*/  CALL.REL.NOINC `($__internal_4_$__cuda_sm70_shflsync_idx_p) ;  /* 0x0000068000007944 */ /* 0x005fea0003c00000 */
[----:B-1----:R-:W-:Y:S01]  /*9230*/  MOV R81, R158 ;  /* 0x0000009e00517202 */ /* 0x002fe20000000f00 */
[----:B0-2---:R-:W-:Y:S05]  /*9240*/  BRA `(.L_x_73) ;  /* 0xffffc2c000007947 */ /* 0x005fea000383ffff */
.L_x_54:
[----:B------:R-:W-:Y:S01]  /*9250*/  HFMA2.MMA R158, -RZ, RZ, 0, 5.9604644775390625e-08 ;  /* 0x00000001ff9e7435 */ /* 0x000fe200000001ff */
[----:B------:R-:W-:-:S02]  /*9260*/  MOV R83, R86 ;  /* 0x0000005600537202 */ /* 0x000fc40000000f00 */
[----:B------:R-:W-:-:S03]  /*9270*/  MOV R82, 0x9290 ;  /* 0x0000929000527802 */ /* 0x000fc60000000f00 */
[----:B------:R-:W-:Y:S05]  /*9280*/  CALL.REL.NOINC `($__internal_3_$__cuda_sm70_shflsync_down) ;  /* 0x000005a000007944 */ /* 0x000fea0003c00000 */
[----:B-1----:R-:W-:Y:S01]  /*9290*/  MOV R84, R158 ;  /* 0x0000009e00547202 */ /* 0x002fe20000000f00 */
[----:B0-2---:R-:W-:Y:S05]  /*92a0*/  BRA `(.L_x_74) ;  /* 0xffffc8d000007947 */ /* 0x005fea000383ffff */
.L_x_55:
[----:B------:R-:W-:Y:S01]  /*92b0*/  HFMA2.MMA R158, -RZ, RZ, 0, 5.9604644775390625e-08 ;  /* 0x00000001ff9e7435 */ /* 0x000fe200000001ff */
[----:B------:R-:W-:Y:S02]  /*92c0*/  MOV R83, R87 ;  /* 0x0000005700537202 */ /* 0x000fe40000000f00 */
[----:B------:R-:W-:-:S03]  /*92d0*/  MOV R82, 0x92f0 ;  /* 0x000092f000527802 */ /* 0x000fc60000000f00 */
[----:B01----:R-:W-:Y:S05]  /*92e0*/  CALL.REL.NOINC `($__internal_3_$__cuda_sm70_shflsync_down) ;  /* 0x0000054000007944 */ /* 0x003fea0003c00000 */
[C---:B------:R-:W-:Y:S02]  /*92f0*/  FMUL.FTZ R84, R86.reuse, R84 ;  /* 0x0000005456547220 */ /* 0x040fe40000410000 */
[C---:B-1----:R-:W-:Y:S01]  /*9300*/  FFMA.FTZ R82, R86.reuse, R158, R87 ;  /* 0x0000009e56527223 */ /* 0x042fe20000010057 */
[----:B------:R-:W-:Y:S02]  /*9310*/  MOV R158, 0x2 ;  /* 0x00000002009e7802 */ /* 0x000fe40000000f00 */
[----:B------:R-:W-:Y:S02]  /*9320*/  FSEL R86, R86, R84, !P5 ;  /* 0x0000005456567208 */ /* 0x000fe40006800000 */
[----:B------:R-:W-:-:S02]  /*9330*/  FSEL R87, R87, R82, !P5 ;  /* 0x0000005257577208 */ /* 0x000fc40006800000 */
[----:B------:R-:W-:Y:S02]  /*9340*/  MOV R83, R86 ;  /* 0x0000005600537202 */ /* 0x000fe40000000f00 */
[----:B------:R-:W-:Y:S02]  /*9350*/  MOV R82, 0x9370 ;  /* 0x0000937000527802 */ /* 0x000fe40000000f00 */
[----:B0-2---:R-:W-:Y:S05]  /*9360*/  CALL.REL.NOINC `($__internal_3_$__cuda_sm70_shflsync_down) ;  /* 0x000004c000007944 */ /* 0x005fea0003c00000 */
[----:B-1----:R-:W-:Y:S01]  /*9370*/  MOV R84, R158 ;  /* 0x0000009e00547202 */ /* 0x002fe20000000f00 */
[----:B------:R-:W-:Y:S01]  /*9380*/  HFMA2.MMA R158, -RZ, RZ, 0, 1.1920928955078125e-07 ;  /* 0x00000002ff9e7435 */ /* 0x000fe200000001ff */
[----:B------:R-:W-:Y:S02]  /*9390*/  MOV R83, R87 ;  /* 0x0000005700537202 */ /* 0x000fe40000000f00 */
[----:B------:R-:W-:-:S03]  /*93a0*/  MOV R82, 0x93c0 ;  /* 0x000093c000527802 */ /* 0x000fc60000000f00 */
[----:B0-2---:R-:W-:Y:S05]  /*93b0*/  CALL.REL.NOINC `($__internal_3_$__cuda_sm70_shflsync_down) ;  /* 0x0000047000007944 */ /* 0x005fea0003c00000 */
[----:B-1----:R-:W-:Y:S01]  /*93c0*/  @!P4 FFMA.FTZ R87, R86, R158, R87 ;  /* 0x0000009e5657c223 */ /* 0x002fe20000010057 */
[----:B------:R-:W-:Y:S01]  /*93d0*/  MOV R158, 0x4 ;  /* 0x00000004009e7802 */ /* 0x000fe20000000f00 */
[----:B------:R-:W-:Y:S01]  /*93e0*/  @!P4 FMUL.FTZ R86, R84, R86 ;  /* 0x000000565456c220 */ /* 0x000fe20000410000 */
[----:B------:R-:W-:-:S04]  /*93f0*/  MOV R82, 0x9420 ;  /* 0x0000942000527802 */ /* 0x000fc80000000f00 */
[----:B------:R-:W-:Y:S02]  /*9400*/  MOV R83, R86 ;  /* 0x0000005600537202 */ /* 0x000fe40000000f00 */
[----:B0-2---:R-:W-:Y:S05]  /*9410*/  CALL.REL.NOINC `($__internal_3_$__cuda_sm70_shflsync_down) ;  /* 0x0000041000007944 */ /* 0x005fea0003c00000 */
[----:B-1----:R-:W-:Y:S01]  /*9420*/  MOV R84, R158 ;  /* 0x0000009e00547202 */ /* 0x002fe20000000f00 */
[----:B------:R-:W-:Y:S01]  /*9430*/  HFMA2.MMA R158, -RZ, RZ, 0, 2.384185791015625e-07 ;  /* 0x00000004ff9e7435 */ /* 0x000fe200000001ff */
[----:B------:R-:W-:Y:S02]  /*9440*/  MOV R83, R87 ;  /* 0x0000005700537202 */ /* 0x000fe40000000f00 */
[----:B------:R-:W-:-:S03]  /*9450*/  MOV R82, 0x9470 ;  /* 0x0000947000527802 */ /* 0x000fc60000000f00 */
[----:B0-2---:R-:W-:Y:S05]  /*9460*/  CALL.REL.NOINC `($__internal_3_$__cuda_sm70_shflsync_down) ;  /* 0x000003c000007944 */ /* 0x005fea0003c00000 */
[----:B-1----:R-:W-:Y:S01]  /*9470*/  @!P3 FFMA.FTZ R87, R86, R158, R87 ;  /* 0x0000009e5657b223 */ /* 0x002fe20000010057 */
[----:B------:R-:W-:Y:S01]  /*9480*/  HFMA2.MMA R158, -RZ, RZ, 0, 4.76837158203125e-07 ;  /* 0x00000008ff9e7435 */ /* 0x000fe200000001ff */
[----:B------:R-:W-:Y:S01]  /*9490*/  @!P3 FMUL.FTZ R86, R84, R86 ;  /* 0x000000565456b220 */ /* 0x000fe20000410000 */
[----:B------:R-:W-:Y:S02]  /*94a0*/  MOV R82, 0x94f0 ;  /* 0x000094f000527802 */ /* 0x000fe40000000f00 */
[----:B------:R-:W-:Y:S02]  /*94b0*/  MOV R84, R87 ;  /* 0x0000005700547202 */ /* 0x000fe40000000f00 */
[----:B------:R-:W-:-:S04]  /*94c0*/  MOV R87, R86 ;  /* 0x0000005600577202 */ /* 0x000fc80000000f00 */
[----:B------:R-:W-:Y:S02]  /*94d0*/  MOV R83, R87 ;  /* 0x0000005700537202 */ /* 0x000fe40000000f00 */
[----:B0-2---:R-:W-:Y:S05]  /*94e0*/  CALL.REL.NOINC `($__internal_3_$__cuda_sm70_shflsync_down) ;  /* 0x0000034000007944 */ /* 0x005fea0003c00000 */
[----:B-1----:R-:W-:Y:S01]  /*94f0*/  MOV R85, R158 ;  /* 0x0000009e00557202 */ /* 0x002fe20000000f00 */
[----:B------:R-:W-:Y:S01]  /*9500*/  HFMA2.MMA R158, -RZ, RZ, 0, 4.76837158203125e-07 ;  /* 0x00000008ff9e7435 */ /* 0x000fe200000001ff */
[----:B------:R-:W-:Y:S02]  /*9510*/  MOV R83, R84 ;  /* 0x0000005400537202 */ /* 0x000fe40000000f00 */
[----:B------:R-:W-:-:S03]  /*9520*/  MOV R82, 0x9540 ;  /* 0x0000954000527802 */ /* 0x000fc60000000f00 */
[----:B0-2---:R-:W-:Y:S05]  /*9530*/  CALL.REL.NOINC `($__internal_3_$__cuda_sm70_shflsync_down) ;  /* 0x000002f000007944 */ /* 0x005fea0003c00000 */
[----:B-1----:R-:W-:Y:S01]  /*9540*/  @!P2 FFMA.FTZ R84, R87, R158, R84 ;  /* 0x0000009e5754a223 */ /* 0x002fe20000010054 */
[----:B------:R-:W-:Y:S01]  /*9550*/  HFMA2.MMA R158, -RZ, RZ, 0, 9.5367431640625e-07 ;  /* 0x00000010ff9e7435 */ /* 0x000fe200000001ff */
[----:B------:R-:W-:Y:S01]  /*9560*/  @!P2 FMUL.FTZ R87, R85, R87 ;  /* 0x000000575557a220 */ /* 0x000fe20000410000 */
[----:B------:R-:W-:Y:S02]  /*9570*/  MOV R82, 0x95b0 ;  /* 0x000095b000527802 */ /* 0x000fe40000000f00 */
[----:B------:R-:W-:Y:S02]  /*9580*/  MOV R86, R84 ;  /* 0x0000005400567202 */ /* 0x000fe40000000f00 */
[----:B------:R-:W-:-:S02]  /*9590*/  MOV R83, R87 ;  /* 0x0000005700537202 */ /* 0x000fc40000000f00 */
[----:B0-2---:R-:W-:Y:S05]  /*95a0*/  CALL.REL.NOINC `($__internal_3_$__cuda_sm70_shflsync_down) ;  /* 0x0000028000007944 */ /* 0x005fea0003c00000 */
[----:B-1----:R-:W-:Y:S01]  /*95b0*/  MOV R84, R158 ;  /* 0x0000009e00547202 */ /* 0x002fe20000000f00 */
[----:B------:R-:W-:Y:S01]  /*95c0*/  HFMA2.MMA R158, -RZ, RZ, 0, 9.5367431640625e-07 ;  /* 0x00000010ff9e7435 */ /* 0x000fe200000001ff */
[----:B------:R-:W-:-:S02]  /*95d0*/  MOV R83, R86 ;  /* 0x0000005600537202 */ /* 0x000fc40000000f00 */
[----:B------:R-:W-:-:S03]  /*95e0*/  MOV R82, 0x9600 ;  /* 0x0000960000527802 */ /* 0x000fc60000000f00 */
[----:B0-2---:R-:W-:Y:S05]  /*95f0*/  CALL.REL.NOINC `($__internal_3_$__cuda_sm70_shflsync_down) ;  /* 0x0000023000007944 */ /* 0x005fea0003c00000 */
[----:B-1----:R-:W-:Y:S01]  /*9600*/  @!P0 FFMA.FTZ R86, R87, R158, R86 ;  /* 0x0000009e57568223 */ /* 0x002fe20000010056 */
[----:B------:R-:W-:Y:S01]  /*9610*/  MOV R158, RZ ;  /* 0x000000ff009e7202 */ /* 0x000fe20000000f00 */
[----:B------:R-:W-:Y:S01]  /*9620*/  @!P0 FMUL.FTZ R87, R84, R87 ;  /* 0x0000005754578220 */ /* 0x000fe20000410000 */
[----:B------:R-:W-:-:S04]  /*9630*/  MOV R83, 0x9660 ;  /* 0x0000966000537802 */ /* 0x000fc80000000f00 */
[----:B------:R-:W-:Y:S02]  /*9640*/  MOV R82, R87 ;  /* 0x0000005700527202 */ /* 0x000fe40000000f00 */
[----:B0-2---:R-:W-:Y:S05]  /*9650*/  CALL.REL.NOINC `($__internal_4_$__cuda_sm70_shflsync_idx_p) ;  /* 0x0000025000007944 */ /* 0x005fea0003c00000 */
[----:B-1----:R-:W-:Y:S01]  /*9660*/  MOV R84, R158 ;  /* 0x0000009e00547202 */ /* 0x002fe20000000f00 */
[----:B------:R-:W-:Y:S01]  /*9670*/  HFMA2.MMA R158, -RZ, RZ, 0, 0 ;  /* 0x00000000ff9e7435 */ /* 0x000fe200000001ff */
[----:B------:R-:W-:Y:S02]  /*9680*/  MOV R82, R86 ;  /* 0x0000005600527202 */ /* 0x000fe40000000f00 */
[----:B------:R-:W-:-:S03]  /*9690*/  MOV R83, 0x96b0 ;  /* 0x000096b000537802 */ /* 0x000fc60000000f00 */
[----:B0-2---:R-:W-:Y:S05]  /*96a0*/  CALL.REL.NOINC `($__internal_4_$__cuda_sm70_shflsync_idx_p) ;  /* 0x0000020000007944 */ /* 0x005fea0003c00000 */
[----:B------:R-:W-:Y:S02]  /*96b0*/  MOV R85, R84 ;  /* 0x0000005400557202 */ /* 0x000fe40000000f00 */
[----:B-1----:R-:W-:Y:S01]  /*96c0*/  MOV R84, R158 ;  /* 0x0000009e00547202 */ /* 0x002fe20000000f00 */
[----:B------:R-:W-:Y:S01]  /*96d0*/  HFMA2.MMA R158, -RZ, RZ, 0, 5.9604644775390625e-08 ;  /* 0x00000001ff9e7435 */ /* 0x000fe200000001ff */
[----:B------:R-:W-:Y:S02]  /*96e0*/  MOV R83, R87 ;  /* 0x0000005700537202 */ /* 0x000fe40000000f00 */
[----:B------:R-:W-:-:S03]  /*96f0*/  MOV R82, 0x9710 ;  /* 0x0000971000527802 */ /* 0x000fc60000000f00 */
[----:B0-2---:R-:W-:Y:S05]  /*9700*/  CALL.REL.NOINC `($__internal_3_$__cuda_sm70_shflsync_down) ;  /* 0x0000012000007944 */ /* 0x005fea0003c00000 */
[----:B-1----:R-:W-:Y:S01]  /*9710*/  MOV R159, R158 ;  /* 0x0000009e009f7202 */ /* 0x002fe20000000f00 */
[----:B------:R-:W-:Y:S01]  /*9720*/  HFMA2.MMA R158, -RZ, RZ, 0, 5.9604644775390625e-08 ;  /* 0x00000001ff9e7435 */ /* 0x000fe200000001ff */
[----:B------:R-:W-:-:S02]  /*9730*/  MOV R83, R86 ;  /* 0x0000005600537202 */ /* 0x000fc40000000f00 */
[----:B------:R-:W-:-:S03]  /*9740*/  MOV R82, 0x9760 ;  /* 0x0000976000527802 */ /* 0x000fc60000000f00 */
[----:B0-2---:R-:W-:Y:S05]  /*9750*/  CALL.REL.NOINC `($__internal_3_$__cuda_sm70_shflsync_down) ;  /* 0x000000d000007944 */ /* 0x005fea0003c00000 */
[----:B-1----:R-:W-:Y:S01]  /*9760*/  MOV R87, R158 ;  /* 0x0000009e00577202 */ /* 0x002fe20000000f00 */
[----:B------:R-:W-:Y:S01]  /*9770*/  HFMA2.MMA R158, -RZ, RZ, 0, 0 ;  /* 0x00000000ff9e7435 */ /* 0x000fe200000001ff */
[----:B------:R-:W-:Y:S02]  /*9780*/  MOV R86, R159 ;  /* 0x0000009f00567202 */ /* 0x000fe40000000f00 */
[----:B------:R-:W-:Y:S02]  /*9790*/  MOV R82, R80 ;  /* 0x0000005000527202 */ /* 0x000fe40000000f00 */
[----:B------:R-:W-:Y:S02]  /*97a0*/  MOV R83, 0x97c0 ;  /* 0x000097c000537802 */ /* 0x000fe40000000f00 */
[----:B0-2---:R-:W-:Y:S05]  /*97b0*/  CALL.REL.NOINC `($__internal_4_$__cuda_sm70_shflsync_idx_p) ;  /* 0x000000f000007944 */ /* 0x005fea0003c00000 */
[----:B-1----:R-:W-:Y:S01]  /*97c0*/  MOV R159, R158 ;  /* 0x0000009e009f7202 */ /* 0x002fe20000000f00 */
[----:B------:R-:W-:Y:S01]  /*97d0*/  HFMA2.MMA R158, -RZ, RZ, 0, 0 ;  /* 0x00000000ff9e7435 */ /* 0x000fe200000001ff */
[----:B------:R-:W-:Y:S02]  /*97e0*/  MOV R82, R81 ;  /* 0x0000005100527202 */ /* 0x000fe40000000f00 */
[----:B------:R-:W-:-:S03]  /*97f0*/  MOV R83, 0x9810 ;  /* 0x0000981000537802 */ /* 0x000fc60000000f00 */
[----:B0-2---:R-:W-:Y:S05]  /*9800*/  CALL.REL.NOINC `($__internal_4_$__cuda_sm70_shflsync_idx_p) ;  /* 0x000000a000007944 */ /* 0x005fea0003c00000 */
[----:B-1----:R-:W-:Y:S01]  /*9810*/  MOV R83, R158 ;  /* 0x0000009e00537202 */ /* 0x002fe20000000f00 */
[----:B0-2---:R-:W-:Y:S05]  /*9820*/  BRA `(.L_x_75) ;  /* 0xffffc4f000007947 */ /* 0x005fea000383ffff */
        .weak           $__internal_3_$__cuda_sm70_shflsync_down
        .type           $__internal_3_$__cuda_sm70_shflsync_down,@function
        .size           $__internal_3_$__cuda_sm70_shflsync_down,($__internal_4_$__cuda_sm70_shflsync_idx_p - $__internal_3_$__cuda_sm70_shflsync_down)
$__internal_3_$__cuda_sm70_shflsync_down:
[----:B------:R-:W-:Y:S01]  /*9830*/  HFMA2.MMA R147, -RZ, RZ, 0, 1.847743988037109375e-06 ;  /* 0x0000001fff937435 */ /* 0x000fe200000001ff */
[----:B------:R-:W-:-:S04]  /*9840*/  MOV R157, 0xffffffff ;  /* 0xffffffff009d7802 */ /* 0x000fc80000000f00 */
[----:B------:R-:W-:Y:S04]  /*9850*/  WARPSYNC R157 ;  /* 0x0000009d00007348 */ /* 0x000fe80003800000 */
[----:B------:R0:W1:Y:S04]  /*9860*/  SHFL.DOWN PT, R158, R83, R158, R147 ;  /* 0x0800009e539e7389 */ /* 0x00006800000e0093 */
[----:B0-----:R-:W0:Y:S01]  /*9870*/  S2R R157, SR_LANEID ;  /* 0x00000000009d7919 */ /* 0x001e220000000000 */
[----:B------:R-:W-:-:S03]  /*9880*/  MOV R83, 0x0 ;  /* 0x0000000000537802 */ /* 0x000fc60000000f00 */
[----:B------:R-:W2:Y:S01]  /*9890*/  S2R R147, SR_TID.X ;  /* 0x0000000000937919 */ /* 0x000ea20000002100 */
[----:B------:R-:W-:Y:S05]  /*98a0*/  RET.REL.NODEC R82 `(_Z25selective_scan_bwd_kernelI32Selective_Scan_bwd_kernel_traitsILi128ELi16ELb0ELb0ELb0ELb0ELb1EffEEv12SSMParamsBwd) ;  /* 0xffff675052007950 */ /* 0x000fea0003c3ffff */
        .weak           $__internal_4_$__cuda_sm70_shflsync_idx_p
        .type           $__internal_4_$__cuda_sm70_shflsync_idx_p,@function
        .size           $__internal_4_$__cuda_sm70_shflsync_idx_p,($__internal_5_$__cuda_sm70_shflsync_up - $__internal_4_$__cuda_sm70_shflsync_idx_p)
$__internal_4_$__cuda_sm70_shflsync_idx_p:
        /* <DEDUP_REMOVED lines=8> */
[----:B------:R-:W-:Y:S05]  /*9930*/  RET.REL.NODEC R82 `(_Z25selective_scan_bwd_kernelI32Selective_Scan_bwd_kernel_traitsILi128ELi16ELb0ELb0ELb0ELb0ELb1EffEEv12SSMParamsBwd) ;  /* 0xffff66c052007950 */ /* 0x000fea0003c3ffff */
        .weak           $__internal_5_$__cuda_sm70_shflsync_up
        .type           $__internal_5_$__cuda_sm70_shflsync_up,@function
        .size           $__internal_5_$__cuda_sm70_shflsync_up,(.L_x_8821 - $__internal_5_$__cuda_sm70_shflsync_up)
$__internal_5_$__cuda_sm70_shflsync_up:
[----:B------:R-:W-:Y:S04]  /*9940*/  WARPSYNC R136 ;  /* 0x0000008800007348 */ /* 0x000fe80003800000 */
[----:B------:R0:W1:Y:S02]  /*9950*/  SHFL.UP PT, R134, R83, R134, R137 ;  /* 0x0400008653867389 */ /* 0x00006400000e0089 */
[----:B0-----:R-:W-:-:S04]  /*9960*/  MOV R83, 0x0 ;  /* 0x0000000000537802 */ /* 0x001fc80000000f00 */
[----:B------:R-:W-:Y:S05]  /*9970*/  RET.REL.NODEC R82 `(_Z25selective_scan_bwd_kernelI32Selective_Scan_bwd_kernel_traitsILi128ELi16ELb0ELb0ELb0ELb0ELb1EffEEv12SSMParamsBwd) ;  /* 0xffff668052007950 */ /* 0x000fea0003c3ffff */
.L_x_76:
        /* <DEDUP_REMOVED lines=16> */
.L_x_8821:


//--------------------- .text._Z25selective_scan_bwd_kernelI32Selective_Scan_bwd_kernel_traitsILi128ELi16ELb0ELb0ELb0ELb1ELb0EffEEv12SSMParamsBwd --------------------------
	.section	.text._Z25selective_scan_bwd_kernelI32Selective_Scan_bwd_kernel_traitsILi128ELi16ELb0ELb0ELb0ELb1ELb0EffEEv12SSMParamsBwd,"ax",@progbits
	.sectioninfo	@"SHI_REGISTERS=168"
	.align	128
        .global         _Z25selective_scan_bwd_kernelI32Selective_Scan_bwd_kernel_traitsILi128ELi16ELb0ELb0ELb0ELb1ELb0EffEEv12SSMParamsBwd
        .type           _Z25selective_scan_bwd_kernelI32Selective_Scan_bwd_kernel_traitsILi128ELi16ELb0ELb0ELb0ELb1ELb0EffEEv12SSMParamsBwd,@function
        .size           _Z25selective_scan_bwd_kernelI32Selective_Scan_bwd_kernel_traitsILi128ELi16ELb0ELb0ELb0ELb1ELb0EffEEv12SSMParamsBwd,(.L_x_8824 - _Z25selective_scan_bwd_kernelI32Selective_Scan_bwd_kernel_traitsILi128ELi16ELb0ELb0ELb0ELb1ELb0EffEEv12SSMParamsBwd)
        .other          _Z25selective_scan_bwd_kernelI32Selective_Scan_bwd_kernel_traitsILi128ELi16ELb0ELb0ELb0ELb1ELb0EffEEv12SSMParamsBwd,@"STO_CUDA_ENTRY STV_DEFAULT"
_Z25selective_scan_bwd_kernelI32Selective_Scan_bwd_kernel_traitsILi128ELi16ELb0ELb0ELb0ELb1ELb0EffEEv12SSMParamsBwd:
.text._Z25selective_scan_bwd_kernelI32Selective_Scan_bwd_kernel_traitsILi128ELi16ELb0ELb0ELb0ELb1ELb0EffEEv12SSMParamsBwd:
[----:B------:R-:W-:Y:S02]  /*0000*/  MOV R1, c[0x0][0x28] ;  /* 0x00000a0000017a02 */ /* 0x000fe40000000f00 */
[----:B------:R-:W0:Y:S01]  /*0010*/  S2UR UR14, SR_CTAID.Y ;  /* 0x00000000000e79c3 */ /* 0x000e220000002600 */
[----:B------:R-:W-:Y:S02]  /*0020*/  ULDC.64 UR4, c[0x0][0x238] ;  /* 0x00008e0000047ab9 */ /* 0x000fe40000000a00 */
        /* <DEDUP_REMOVED lines=28> */
[----:B-1----:R-:W-:Y:S01]  /*01f0*/  USHF.R.S32.HI UR36, URZ, 0x1f, UR31 ;  /* 0x0000001f3f247899 */ /* 0x002fe2000801141f */
[----:B------:R-:W-:Y:S01]  /*0200*/  HFMA2.MMA R114, -RZ, RZ, 0, 0 ;  /* 0x00000000ff727435 */ /* 0x000fe200000001ff */
[----:B------:R-:W-:Y:S01]  /*0210*/  UISETP.NE.U32.AND UP0, UPT, URZ, UR4, UPT ;  /* 0x000000043f00728c */ /* 0x000fe2000bf05070 */
[----:B------:R-:W-:Y:S01]  /*0220*/  MOV R113, RZ ;  /* 0x000000ff00717202 */ /* 0x000fe20000000f00 */
[----:B------:R-:W-:-:S02]  /*0230*/  ULDC.64 UR6, c[0x0][0x1d0] ;  /* 0x0000740000067ab9 */ /* 0x000fc40000000a00 */
[----:B------:R-:W-:Y:S02]  /*0240*/  UISETP.NE.AND.EX UP2, UPT, URZ, UR23, UPT, UP2 ;  /* 0x000000173f00728c */ /* 0x000fe4000bf45320 */
        /* <DEDUP_REMOVED lines=23> */
[----:B------:R-:W-:Y:S02]  /*03c0*/  UIADD3 UR13, UR13, UR18, URZ ;  /* 0x000000120d0d7290 */ /* 0x000fe4000fffe03f */
[----:B------:R-:W-:Y:S02]  /*03d0*/  UIMAD UR24, UR14, UR21, UR17 ;  /* 0x000000150e1872a4 */ /* 0x000fe4000f8e0211 */
[----:B------:R-:W-:Y:S02]  /*03e0*/  UIMAD UR25, UR14, UR23, UR16 ;  /* 0x000000170e1972a4 */ /* 0x000fe4000f8e0210 */
[----:B------:R-:W-:Y:S02]  /*03f0*/  USHF.L.U32 UR37, UR29, 0xb, URZ ;  /* 0x0000000b1d257899 */ /* 0x000fe4000800063f */
[----:B------:R-:W-:Y:S02]  /*0400*/  ULDC.64 UR16, c[0x0][0x280] ;  /* 0x0000a00000107ab9 */ /* 0x000fe40000000a00 */
[----:B------:R-:W-:-:S02]  /*0410*/  UIMAD.WIDE.U32 UR4, UR31, UR26, URZ ;  /* 0x0000001a1f0472a5 */ /* 0x000fc4000f8e003f */
[----:B------:R-:W-:Y:S02]  /*0420*/  UIMAD.WIDE.U32 UR18, UR14, UR20, UR10 ;  /* 0x000000140e1272a5 */ /* 0x000fe4000f8e000a */
[----:B------:R-:W-:Y:S02]  /*0430*/  UIMAD.WIDE.U32 UR20, UR14, UR22, UR12 ;  /* 0x000000160e1472a5 */ /* 0x000fe4000f8e000c */
[----:B------:R-:W-:Y:S02]  /*0440*/  UIMAD UR26, UR15, UR16, URZ ;  /* 0x000000100f1a72a4 */ /* 0x000fe4000f8e023f */
[----:B------:R-:W-:Y:S02]  /*0450*/  UIADD3 UR22, UR37, -0x800, URZ ;  /* 0xfffff80025167890 */ /* 0x000fe4000fffe03f */
[----:B------:R-:W-:Y:S02]  /*0460*/  UIMAD UR28, UR14, UR17, UR26 ;  /* 0x000000110e1c72a4 */ /* 0x000fe4000f8e021a */
[----:B------:R-:W-:-:S02]  /*0470*/  USHF.R.S32.HI UR23, URZ, 0x1f, UR22 ;  /* 0x0000001f3f177899 */ /* 0x000fc40008011416 */
[----:B------:R-:W-:Y:S02]  /*0480*/  UIADD3 UR26, UP1, UR22, UR18, URZ ;  /* 0x00000012161a7290 */ /* 0x000fe4000ff3e03f */
[----:B------:R-:W-:Y:S02]  /*0490*/  UIADD3 UR20, UP2, UR22, UR20, URZ ;  /* 0x0000001416147290 */ /* 0x000fe4000ff5e03f */
[----:B------:R-:W-:Y:S02]  /*04a0*/  UIADD3 UR5, UR5, UR27, URZ ;  /* 0x0000001b05057290 */ /* 0x000fe4000fffe03f */
[----:B------:R-:W-:Y:S02]  /*04b0*/  ULDC.64 UR12, c[0x0][0x240] ;  /* 0x00009000000c7ab9 */ /* 0x000fe40000000a00 */
[----:B------:R-:W-:Y:S02]  /*04c0*/  UIADD3.X UR24, UR23, UR19, UR24, UP1, !UPT ;  /* 0x0000001317187290 */ /* 0x000fe40008ffe418 */
[----:B------:R-:W-:-:S02]  /*04d0*/  UIADD3.X UR19, UR23, UR21, UR25, UP2, !UPT ;  /* 0x0000001517137290 */ /* 0x000fc400097fe419 */
[----:B------:R-:W-:Y:S02]  /*04e0*/  ULEA UR21, UP1, UR26, UR12, 0x2 ;  /* 0x0000000c1a157291 */ /* 0x000fe4000f82103f */
[----:B------:R-:W-:Y:S02]  /*04f0*/  UIMAD.WIDE.U32 UR16, UR14, UR16, UR4 ;  /* 0x000000100e1072a5 */ /* 0x000fe4000f8e0004 */
[----:B------:R-:W-:Y:S02]  /*0500*/  ULEA.HI.X UR26, UR26, UR13, UR24, 0x2, UP1 ;  /* 0x0000000d1a1a7291 */ /* 0x000fe400088f1418 */
[----:B------:R-:W-:Y:S02]  /*0510*/  UIADD3 UR22, UP1, UR22, UR16, URZ ;  /* 0x0000001016167290 */ /* 0x000fe4000ff3e03f */
[----:B------:R-:W-:Y:S02]  /*0520*/  ULDC.64 UR12, c[0x0][0x308] ;  /* 0x0000c200000c7ab9 */ /* 0x000fe40000000a00 */
[----:B------:R-:W-:-:S02]  /*0530*/  ULDC.64 UR10, c[0x0][0x248] ;  /* 0x00009200000a7ab9 */ /* 0x000fc40000000a00 */
[----:B------:R-:W-:Y:S02]  /*0540*/  UIADD3.X UR25, UR23, UR17, UR28, UP1, !UPT ;  /* 0x0000001117197290 */ /* 0x000fe40008ffe41c */
[----:B------:R-:W-:Y:S02]  /*0550*/  ULEA UR24, UP1, UR22, UR12, 0x2 ;  /* 0x0000000c16187291 */ /* 0x000fe4000f82103f */
[----:B------:R-:W-:Y:S02]  /*0560*/  ULEA UR18, UP2, UR20, UR10, 0x2 ;  /* 0x0000000a14127291 */ /* 0x000fe4000f84103f */
[----:B------:R-:W-:Y:S02]  /*0570*/  ULEA.HI.X UR25, UR22, UR13, UR25, 0x2, UP1 ;  /* 0x0000000d16197291 */ /* 0x000fe400088f1419 */
[----:B------:R-:W-:Y:S02]  /*0580*/  ULDC UR10, c[0x0][0x164] ;  /* 0x00005900000a7ab9 */ /* 0x000fe40000000800 */
[----:B------:R-:W-:-:S02]  /*0590*/  @UP0 UIMAD UR10, UR31, UR10, UR14 ;  /* 0x0000000a1f0a02a4 */ /* 0x000fc4000f8e020e */
[----:B------:R-:W-:Y:S02]  /*05a0*/  UISETP.GE.AND UP1, UPT, UR29, 0x1, UPT ;  /* 0x000000011d00788c */ /* 0x000fe4000bf26270 */
[----:B------:R-:W-:Y:S02]  /*05b0*/  UMOV UR5, URZ ;  /* 0x0000003f00057c82 */ /* 0x000fe40008000000 */
[----:B------:R-:W-:Y:S02]  /*05c0*/  @UP0 UIMAD UR12, UR10, UR29, URZ ;  /* 0x0000001d0a0c02a4 */ /* 0x000fe4000f8e023f */
[----:B------:R-:W-:Y:S02]  /*05d0*/  ULDC UR13, c[0x0][0x16c] ;  /* 0x00005b00000d7ab9 */ /* 0x000fe40000000800 */
[----:B------:R-:W-:Y:S02]  /*05e0*/  @UP0 UIMAD UR12, UR12, UR13, URZ ;  /* 0x0000000d0c0c02a4 */ /* 0x000fe4000f8e023f */
[----:B------:R-:W-:-:S02]  /*05f0*/  ULEA.HI.X UR19, UR20, UR11, UR19, 0x2, UP2 ;  /* 0x0000000b14137291 */ /* 0x000fc400090f1413 */
[----:B------:R-:W-:Y:S02]  /*0600*/  @UP0 UMOV UR13, 0x8 ;  /* 0x00000008000d0882 */ /* 0x000fe40000000000 */
[----:B------:R-:W-:Y:S02]  /*0610*/  ULDC.64 UR10, c[0x0][0x260] ;  /* 0x00009800000a7ab9 */ /* 0x000fe40000000a00 */
        /* <DEDUP_REMOVED lines=11> */
[----:B------:R-:W-:Y:S01]  /*06d0*/  MOV R113, RZ ;  /* 0x000000ff00717202 */ /* 0x000fe20000000f00 */
[----:B------:R-:W-:Y:S01]  /*06e0*/  UMOV UR20, UR21 ;  /* 0x0000001500147c82 */ /* 0x000fe20008000000 */
[----:B------:R-:W-:Y:S01]  /*06f0*/  MOV R114, RZ ;  /* 0x000000ff00727202 */ /* 0x000fe20000000f00 */
[----:B------:R-:W4:Y:S01]  /*0700*/  S2R R111, SR_LANEID ;  /* 0x00000000006f7919 */ /* 0x000f220000000000 */
[----:B------:R-:W-:-:S02]  /*0710*/  UMOV UR21, UR26 ;  /* 0x0000001a00157c82 */ /* 0x000fc40008000000 */
[----:B------:R-:W-:Y:S02]  /*0720*/  UMOV UR22, UR18 ;  /* 0x0000001200167c82 */ /* 0x000fe40008000000 */
[----:B------:R-:W-:Y:S02]  /*0730*/  UMOV UR23, UR19 ;  /* 0x0000001300177c82 */ /* 0x000fe40008000000 */
[----:B------:R-:W-:Y:S01]  /*0740*/  UMOV UR6, URZ ;  /* 0x0000003f00067c82 */ /* 0x000fe20008000000 */
[----:B---3--:R-:W-:-:S04]  /*0750*/  SHF.R.S32.HI R3, RZ, 0x1f, R112 ;  /* 0x0000001fff037819 */ /* 0x008fc80000011470 */
[----:B------:R-:W-:-:S04]  /*0760*/  LEA.HI R3, R3, R112, RZ, 0x5 ;  /* 0x0000007003037211 */ /* 0x000fc800078f28ff */
[----:B----4-:R-:W-:Y:S02]  /*0770*/  SHF.R.S32.HI R110, RZ, 0x5, R3 ;  /* 0x00000005ff6e7819 */ /* 0x010fe40000011403 */
.L_x_131:
[----:B------:R-:W-:Y:S01]  /*0780*/  ULDC UR26, c[0x0][0x174] ;  /* 0x00005d00001a7ab9 */ /* 0x000fe20000000800 */
[----:B------:R-:W-:Y:S01]  /*0790*/  SHF.L.U32 R0, R112, 0x4, RZ ;  /* 0x0000000470007819 */ /* 0x000fe200000006ff */
[----:B------:R-:W-:Y:S01]  /*07a0*/  UIADD3 UR26, -UR6, UR26, URZ ;  /* 0x0000001a061a7290 */ /* 0x000fe2000fffe13f */
[----:B------:R-:W-:Y:S01]  /*07b0*/  BAR.SYNC.DEFER_BLOCKING 0x0 ;  /* 0x0000000000007b1d */ /* 0x000fe20000010000 */
[----:B0-----:R-:W-:Y:S01]  /*07c0*/  MOV R2, UR20 ;  /* 0x0000001400027c02 */ /* 0x001fe20008000f00 */
[----:B------:R-:W-:Y:S01]  /*07d0*/  CS2R R4, SRZ ;  /* 0x0000000000047805 */ /* 0x000fe2000001ff00 */
[----:B------:R-:W-:Y:S01]  /*07e0*/  LOP3.LUT R0, R0, 0xfffffe00, RZ, 0xc0, !PT ;  /* 0xfffffe0000007812 */ /* 0x000fe200078ec0ff */
[----:B------:R-:W-:Y:S01]  /*07f0*/  ULEA UR39, UR26, 0xfffff800, 0xb ;  /* 0xfffff8001a277891 */ /* 0x000fe2000f8e583f */
[----:B------:R-:W-:Y:S01]  /*0800*/  MOV R3, UR21 ;  /* 0x0000001500037c02 */ /* 0x000fe20008000f00 */
[----:B------:R-:W-:Y:S01]  /*0810*/  ULDC UR7, c[0x0][0x168] ;  /* 0x00005a0000077ab9 */ /* 0x000fe20000000800 */
[----:B------:R-:W-:Y:S01]  /*0820*/  LOP3.LUT R109, R0, 0x1f, R112, 0xf8, !PT ;  /* 0x0000001f006d7812 */ /* 0x000fe200078ef870 */
[----:B------:R-:W-:Y:S01]  /*0830*/  UIADD3 UR7, -UR39, UR7, URZ ;  /* 0x0000000727077290 */ /* 0x000fe2000fffe13f */
[----:B------:R-:W-:Y:S01]  /*0840*/  CS2R R6, SRZ ;  /* 0x0000000000067805 */ /* 0x000fe2000001ff00 */
[----:B------:R-:W-:Y:S01]  /*0850*/  CS2R R8, SRZ ;  /* 0x0000000000087805 */ /* 0x000fe2000001ff00 */
[C---:B------:R-:W-:Y:S01]  /*0860*/  LOP3.LUT R19, R109.reuse, 0x20, RZ, 0xfc, !PT ;  /* 0x000000206d137812 */ /* 0x040fe200078efcff */
[C---:B------:R-:W-:Y:S01]  /*0870*/  IMAD.WIDE R2, R109.reuse, 0x4, R2 ;  /* 0x000000046d027825 */ /* 0x040fe200078e0202 */
[C---:B------:R-:W-:Y:S01]  /*0880*/  LOP3.LUT R22, R109.reuse, 0x40, RZ, 0xfc, !PT ;  /* 0x000000406d167812 */ /* 0x040fe200078efcff */
[----:B------:R-:W-:Y:S01]  /*0890*/  CS2R R10, SRZ ;  /* 0x00000000000a7805 */ /* 0x000fe2000001ff00 */
[----:B------:R-:W-:Y:S01]  /*08a0*/  ISETP.GE.AND P2, PT, R109, UR7, PT ;  /* 0x000000076d007c0c */ /* 0x000fe2000bf46270 */
[----:B------:R-:W-:Y:S01]  /*08b0*/  CS2R R12, SRZ ;  /* 0x00000000000c7805 */ /* 0x000fe2000001ff00 */
[----:B------:R-:W-:-:S02]  /*08c0*/  ISETP.GE.AND P1, PT, R19, UR7, PT ;  /* 0x0000000713007c0c */ /* 0x000fc4000bf26270 */
[C---:B------:R-:W-:Y:S02]  /*08d0*/  LOP3.LUT R23, R109.reuse, 0x60, RZ, 0xfc, !PT ;  /* 0x000000606d177812 */ /* 0x040fe400078efcff */
[C---:B------:R-:W-:Y:S02]  /*08e0*/  LOP3.LUT R24, R109.reuse, 0x80, RZ, 0xfc, !PT ;  /* 0x000000806d187812 */ /* 0x040fe400078efcff */
[C---:B------:R-:W-:Y:S02]  /*08f0*/  LOP3.LUT R25, R109.reuse, 0xa0, RZ, 0xfc, !PT ;  /* 0x000000a06d197812 */ /* 0x040fe400078efcff */
[C---:B------:R-:W-:Y:S02]  /*0900*/  LOP3.LUT R26, R109.reuse, 0xc0, RZ, 0xfc, !PT ;  /* 0x000000c06d1a7812 */ /* 0x040fe400078efcff */
[----:B------:R-:W-:Y:S01]  /*0910*/  ISETP.GE.AND P0, PT, R22, UR7, PT ;  /* 0x0000000716007c0c */ /* 0x000fe2000bf06270 */
[----:B------:R0:W3:Y:S01]  /*0920*/  @!P2 LDG.E R5, [R2.64] ;  /* 0x000000200205a981 */ /* 0x0000e2000c1e1900 */
[----:B------:R-:W-:-:S02]  /*0930*/  LOP3.LUT R27, R109, 0xe0, RZ, 0xfc, !PT ;  /* 0x000000e06d1b7812 */ /* 0x000fc400078efcff */
[----:B------:R-:W-:Y:S01]  /*0940*/  ISETP.GE.AND P4, PT, R23, UR7, PT ;  /* 0x0000000717007c0c */ /* 0x000fe2000bf86270 */
[----:B------:R0:W4:Y:S01]  /*0950*/  @!P1 LDG.E R4, [R2.64+0x80] ;  /* 0x0000802002049981 */ /* 0x000122000c1e1900 */
[----:B------:R-:W-:Y:S02]  /*0960*/  LOP3.LUT R29, R109, 0x100, RZ, 0xfc, !PT ;  /* 0x000001006d1d7812 */ /* 0x000fe400078efcff */
[----:B------:R-:W-:Y:S02]  /*0970*/  ISETP.GE.AND P6, PT, R24, UR7, PT ;  /* 0x0000000718007c0c */ /* 0x000fe4000bfc6270 */
[----:B------:R-:W-:Y:S02]  /*0980*/  ISETP.GE.AND P5, PT, R25, UR7, PT ;  /* 0x0000000719007c0c */ /* 0x000fe4000bfa6270 */
[----:B------:R-:W-:Y:S01]  /*0990*/  ISETP.GE.AND P3, PT, R26, UR7, PT ;  /* 0x000000071a007c0c */ /* 0x000fe2000bf66270 */
[----:B------:R0:W5:Y:S01]  /*09a0*/  @!P0 LDG.E R7, [R2.64+0x100] ;  /* 0x0001002002078981 */ /* 0x000162000c1e1900 */
[----:B------:R-:W-:-:S02]  /*09b0*/  ISETP.GE.AND P2, PT, R27, UR7, PT ;  /* 0x000000071b007c0c */ /* 0x000fc4000bf46270 */
[----:B------:R-:W-:Y:S01]  /*09c0*/  ISETP.GE.AND P1, PT, R29, UR7, PT ;  /* 0x000000071d007c0c */ /* 0x000fe2000bf26270 */
[----:B--2---:R0:W2:Y:S01]  /*09d0*/  @!P4 LDG.E R6, [R2.64+0x180] ;  /* 0x000180200206c981 */ /* 0x0040a2000c1e1900 */
[C---:B------:R-:W-:Y:S02]  /*09e0*/  LOP3.LUT R31, R109.reuse, 0x120, RZ, 0xfc, !PT ;  /* 0x000001206d1f7812 */ /* 0x040fe400078efcff */
[C---:B------:R-:W-:Y:S01]  /*09f0*/  LOP3.LUT R33, R109.reuse, 0x140, RZ, 0xfc, !PT ;  /* 0x000001406d217812 */ /* 0x040fe200078efcff */
[----:B------:R0:W2:Y:S01]  /*0a00*/  @!P6 LDG.E R9, [R2.64+0x200] ;  /* 0x000200200209e981 */ /* 0x0000a2000c1e1900 */
[C---:B------:R-:W-:Y:S02]  /*0a10*/  LOP3.LUT R35, R109.reuse, 0x160, RZ, 0xfc, !PT ;  /* 0x000001606d237812 */ /* 0x040fe400078efcff */
[C---:B------:R-:W-:Y:S01]  /*0a20*/  LOP3.LUT R37, R109.reuse, 0x180, RZ, 0xfc, !PT ;  /* 0x000001806d257812 */ /* 0x040fe200078efcff */
[----:B------:R0:W2:Y:S01]  /*0a30*/  @!P5 LDG.E R8, [R2.64+0x280] ;  /* 0x000280200208d981 */ /* 0x0000a2000c1e1900 */
[----:B------:R-:W-:-:S02]  /*0a40*/  LOP3.LUT R38, R109, 0x1a0, RZ, 0xfc, !PT ;  /* 0x000001a06d267812 */ /* 0x000fc400078efcff */
[----:B------:R-:W-:Y:S01]  /*0a50*/  ISETP.GE.AND P0, PT, R31, UR7, PT ;  /* 0x000000071f007c0c */ /* 0x000fe2000bf06270 */
[----:B------:R0:W2:Y:S01]  /*0a60*/  @!P3 LDG.E R11, [R2.64+0x300] ;  /* 0x00030020020bb981 */ /* 0x0000a2000c1e1900 */
[----:B------:R-:W-:Y:S02]  /*0a70*/  LOP3.LUT R39, R109, 0x1c0, RZ, 0xfc, !PT ;  /* 0x000001c06d277812 */ /* 0x000fe400078efcff */
[----:B------:R-:W-:Y:S01]  /*0a80*/  ISETP.GE.AND P4, PT, R33, UR7, PT ;  /* 0x0000000721007c0c */ /* 0x000fe2000bf86270 */
[----:B------:R0:W2:Y:S01]  /*0a90*/  @!P2 LDG.E R10, [R2.64+0x380] ;  /* 0x00038020020aa981 */ /* 0x0000a2000c1e1900 */
[----:B------:R-:W-:Y:S02]  /*0aa0*/  LOP3.LUT R40, R109, 0x1e0, RZ, 0xfc, !PT ;  /* 0x000001e06d287812 */ /* 0x000fe400078efcff */
[----:B------:R-:W-:Y:S01]  /*0ab0*/  ISETP.GE.AND P6, PT, R35, UR7, PT ;  /* 0x0000000723007c0c */ /* 0x000fe2000bfc6270 */
[----:B------:R0:W2:Y:S01]  /*0ac0*/  @!P1 LDG.E R13, [R2.64+0x400] ;  /* 0x00040020020d9981 */ /* 0x0000a2000c1e1900 */
[----:B------:R-:W-:-:S02]  /*0ad0*/  ISETP.GE.AND P5, PT, R37, UR7, PT ;  /* 0x0000000725007c0c */ /* 0x000fc4000bfa6270 */
[----:B------:R-:W-:Y:S01]  /*0ae0*/  ISETP.GE.AND P3, PT, R38, UR7, PT ;  /* 0x0000000726007c0c */ /* 0x000fe2000bf66270 */
[----:B------:R-:W-:Y:S01]  /*0af0*/  HFMA2.MMA R18, -RZ, RZ, 0, 0 ;  /* 0x00000000ff127435 */ /* 0x000fe200000001ff */
[----:B------:R-:W-:Y:S01]  /*0b00*/  ISETP.GE.AND P2, PT, R39, UR7, PT ;  /* 0x0000000727007c0c */ /* 0x000fe2000bf46270 */
[----:B------:R-:W-:Y:S01]  /*0b10*/  CS2R R14, SRZ ;  /* 0x00000000000e7805 */ /* 0x000fe2000001ff00 */
[----:B------:R-:W-:Y:S01]  /*0b20*/  ISETP.GE.AND P1, PT, R40, UR7, PT ;  /* 0x0000000728007c0c */ /* 0x000fe2000bf26270 */
[----:B------:R-:W-:Y:S01]  /*0b30*/  CS2R R16, SRZ ;  /* 0x0000000000107805 */ /* 0x000fe2000001ff00 */
[----:B------:R-:W-:Y:S01]  /*0b40*/  MOV R20, RZ ;  /* 0x000000ff00147202 */ /* 0x000fe20000000f00 */
[----:B------:R0:W2:Y:S04]  /*0b50*/  @!P0 LDG.E R12, [R2.64+0x480] ;  /* 0x00048020020c8981 */ /* 0x0000a8000c1e1900 */
[----:B------:R0:W2:Y:S04]  /*0b60*/  @!P4 LDG.E R15, [R2.64+0x500] ;  /* 0x00050020020fc981 */ /* 0x0000a8000c1e1900 */
[----:B------:R0:W2:Y:S04]  /*0b70*/  @!P6 LDG.E R14, [R2.64+0x580] ;  /* 0x00058020020ee981 */ /* 0x0000a8000c1e1900 */
[----:B------:R0:W2:Y:S04]  /*0b80*/  @!P5 LDG.E R17, [R2.64+0x600] ;  /* 0x000600200211d981 */ /* 0x0000a8000c1e1900 */
[----:B------:R0:W2:Y:S04]  /*0b90*/  @!P3 LDG.E R18, [R2.64+0x680] ;  /* 0x000680200212b981 */ /* 0x0000a8000c1e1900 */
[----:B------:R0:W2:Y:S04]  /*0ba0*/  @!P2 LDG.E R16, [R2.64+0x700] ;  /* 0x000700200210a981 */ /* 0x0000a8000c1e1900 */
[----:B------:R0:W2:Y:S01]  /*0bb0*/  @!P1 LDG.E R20, [R2.64+0x780] ;  /* 0x0007802002149981 */ /* 0x0000a2000c1e1900 */
[----:B------:R-:W-:-:S02]  /*0bc0*/  ISETP.GE.AND P2, PT, R19, UR7, PT ;  /* 0x0000000713007c0c */ /* 0x000fc4000bf46270 */
[----:B------:R-:W-:Y:S02]  /*0bd0*/  IADD3 R85, R0, R111, RZ ;  /* 0x0000006f00557210 */ /* 0x000fe40007ffe0ff */
[----:B------:R-:W-:Y:S02]  /*0be0*/  ISETP.GE.AND P3, PT, R22, UR7, PT ;  /* 0x0000000716007c0c */ /* 0x000fe4000bf66270 */
[C---:B------:R-:W-:Y:S02]  /*0bf0*/  IADD3 R22, R85.reuse, 0x20, RZ ;  /* 0x0000002055167810 */ /* 0x040fe40007ffe0ff */
[C---:B------:R-:W-:Y:S02]  /*0c00*/  IADD3 R106, R85.reuse, 0x40, RZ ;  /* 0x00000040556a7810 */ /* 0x040fe40007ffe0ff */
[----:B0-----:R-:W-:Y:S02]  /*0c10*/  IADD3 R2, R85, 0x60, RZ ;  /* 0x0000006055027810 */ /* 0x001fe40007ffe0ff */
[----:B------:R-:W-:-:S02]  /*0c20*/  ISETP.GE.AND P6, PT, R24, UR7, PT ;  /* 0x0000000718007c0c */ /* 0x000fc4000bfc6270 */
[CC--:B------:R-:W-:Y:S02]  /*0c30*/  LEA.HI.SX32 R108, R85.reuse, R85.reuse, 0x1b ;  /* 0x00000055556c7211 */ /* 0x0c0fe400078fdaff */
[----:B------:R-:W-:Y:S02]  /*0c40*/  IADD3 R104, R85, 0x80, RZ ;  /* 0x0000008055687810 */ /* 0x000fe40007ffe0ff */
[----:B------:R-:W-:Y:S02]  /*0c50*/  LOP3.LUT R21, R21, 0xffffff7f, RZ, 0xc0, !PT ;  /* 0xffffff7f15157812 */ /* 0x000fe400078ec0ff */
[----:B------:R-:W-:Y:S02]  /*0c60*/  IADD3 R24, R85, 0xa0, RZ ;  /* 0x000000a055187810 */ /* 0x000fe40007ffe0ff */
[----:B------:R-:W-:Y:S02]  /*0c70*/  LEA.HI.SX32 R107, R22, R85, 0x1b ;  /* 0x00000055166b7211 */ /* 0x000fe400078fdaff */
[----:B------:R-:W-:-:S02]  /*0c80*/  ISETP.GE.AND P0, PT, R26, UR7, PT ;  /* 0x000000071a007c0c */ /* 0x000fc4000bf06270 */
[C---:B------:R-:W-:Y:S02]  /*0c90*/  IADD3 R102, R85.reuse, 0xc0, RZ ;  /* 0x000000c055667810 */ /* 0x040fe40007ffe0ff */
[-C--:B------:R-:W-:Y:S02]  /*0ca0*/  LEA.HI.SX32 R106, R106, R85.reuse, 0x1b ;  /* 0x000000556a6a7211 */ /* 0x080fe400078fdaff */
[C---:B------:R-:W-:Y:S02]  /*0cb0*/  IADD3 R26, R85.reuse, 0xe0, RZ ;  /* 0x000000e0551a7810 */ /* 0x040fe40007ffe0ff */
[-C--:B------:R-:W-:Y:S02]  /*0cc0*/  LEA.HI.SX32 R105, R2, R85.reuse, 0x1b ;  /* 0x0000005502697211 */ /* 0x080fe400078fdaff */
[----:B------:R-:W-:Y:S02]  /*0cd0*/  IADD3 R100, R85, 0x100, RZ ;  /* 0x0000010055647810 */ /* 0x000fe40007ffe0ff */
[----:B------:R-:W-:-:S02]  /*0ce0*/  LEA.HI.SX32 R104, R104, R85, 0x1b ;  /* 0x0000005568687211 */ /* 0x000fc400078fdaff */
[----:B------:R-:W-:Y:S02]  /*0cf0*/  @P2 LOP3.LUT R21, R21, 0x80, RZ, 0xfc, !PT ;  /* 0x0000008015152812 */ /* 0x000fe400078efcff */
[C---:B------:R-:W-:Y:S02]  /*0d00*/  IADD3 R28, R85.reuse, 0x120, RZ ;  /* 0x00000120551c7810 */ /* 0x040fe40007ffe0ff */
[-C--:B------:R-:W-:Y:S02]  /*0d10*/  LEA.HI.SX32 R103, R24, R85.reuse, 0x1b ;  /* 0x0000005518677211 */ /* 0x080fe400078fdaff */
[C---:B------:R-:W-:Y:S02]  /*0d20*/  IADD3 R98, R85.reuse, 0x140, RZ ;  /* 0x0000014055627810 */ /* 0x040fe40007ffe0ff */
[----:B------:R-:W-:Y:S02]  /*0d30*/  LEA.HI.SX32 R102, R102, R85, 0x1b ;  /* 0x0000005566667211 */ /* 0x000fe400078fdaff */
[----:B------:R-:W-:-:S02]  /*0d40*/  IADD3 R30, R85, 0x160, RZ ;  /* 0x00000160551e7810 */ /* 0x000fc40007ffe0ff */
[-C--:B------:R-:W-:Y:S02]  /*0d50*/  LEA.HI.SX32 R101, R26, R85.reuse, 0x1b ;  /* 0x000000551a657211 */ /* 0x080fe400078fdaff */
[----:B------:R-:W-:Y:S02]  /*0d60*/  ISETP.GE.AND P5, PT, R23, UR7, PT ;  /* 0x0000000717007c0c */ /* 0x000fe4000bfa6270 */
[----:B------:R-:W-:Y:S02]  /*0d70*/  IADD3 R96, R85, 0x180, RZ ;  /* 0x0000018055607810 */ /* 0x000fe40007ffe0ff */
[----:B------:R-:W-:Y:S02]  /*0d80*/  LEA.HI.SX32 R100, R100, R85, 0x1b ;  /* 0x0000005564647211 */ /* 0x000fe400078fdaff */
[----:B------:R-:W-:Y:S02]  /*0d90*/  LOP3.LUT R21, R21, 0xffffffbf, RZ, 0xc0, !PT ;  /* 0xffffffbf15157812 */ /* 0x000fe400078ec0ff */
[----:B------:R-:W-:-:S02]  /*0da0*/  IADD3 R32, R85, 0x1a0, RZ ;  /* 0x000001a055207810 */ /* 0x000fc40007ffe0ff */
[-C--:B------:R-:W-:Y:S02]  /*0db0*/  LEA.HI.SX32 R99, R28, R85.reuse, 0x1b ;  /* 0x000000551c637211 */ /* 0x080fe400078fdaff */
[C---:B------:R-:W-:Y:S02]  /*0dc0*/  IADD3 R34, R85.reuse, 0x1c0, RZ ;  /* 0x000001c055227810 */ /* 0x040fe40007ffe0ff */
[-C--:B------:R-:W-:Y:S02]  /*0dd0*/  LEA.HI.SX32 R98, R98, R85.reuse, 0x1b ;  /* 0x0000005562627211 */ /* 0x080fe400078fdaff */
[----:B------:R-:W-:Y:S02]  /*0de0*/  IADD3 R36, R85, 0x1e0, RZ ;  /* 0x000001e055247810 */ /* 0x000fe40007ffe0ff */
[-C--:B------:R-:W-:Y:S02]  /*0df0*/  LEA.HI.SX32 R97, R30, R85.reuse, 0x1b ;  /* 0x000000551e617211 */ /* 0x080fe400078fdaff */
[----:B------:R-:W-:-:S02]  /*0e00*/  LEA.HI.SX32 R96, R96, R85, 0x1b ;  /* 0x0000005560607211 */ /* 0x000fc400078fdaff */
[----:B------:R-:W-:Y:S02]  /*0e10*/  @P3 LOP3.LUT R21, R21, 0x40, RZ, 0xfc, !PT ;  /* 0x0000004015153812 */ /* 0x000fe400078efcff */
[-C--:B------:R-:W-:Y:S02]  /*0e20*/  LEA.HI.SX32 R95, R32, R85.reuse, 0x1b ;  /* 0x00000055205f7211 */ /* 0x080fe400078fdaff */
[----:B------:R-:W-:Y:S02]  /*0e30*/  LEA R0, R111, R0, 0x4 ;  /* 0x000000006f007211 */ /* 0x000fe400078e20ff */
[-C--:B------:R-:W-:Y:S02]  /*0e40*/  LEA.HI.SX32 R93, R34, R85.reuse, 0x1b ;  /* 0x00000055225d7211 */ /* 0x080fe400078fdaff */
[----:B------:R-:W-:Y:S02]  /*0e50*/  LEA.HI.SX32 R85, R36, R85, 0x1b ;  /* 0x0000005524557211 */ /* 0x000fe400078fdaff */
[----:B------:R-:W-:-:S02]  /*0e60*/  LOP3.LUT R21, R21, 0xffffffdf, RZ, 0xc0, !PT ;  /* 0xffffffdf15157812 */ /* 0x000fc400078ec0ff */
[----:B------:R-:W-:Y:S02]  /*0e70*/  LEA.HI.SX32 R83, R0, R0, 0x1b ;  /* 0x0000000000537211 */ /* 0x000fe400078fdaff */
[----:B------:R-:W-:Y:S02]  /*0e80*/  @P5 LOP3.LUT R21, R21, 0x20, RZ, 0xfc, !PT ;  /* 0x0000002015155812 */ /* 0x000fe400078efcff */
[----:B------:R-:W-:Y:S02]  /*0e90*/  ISETP.GE.AND P4, PT, R25, UR7, PT ;  /* 0x0000000719007c0c */ /* 0x000fe4000bf86270 */
[----:B------:R-:W-:-:S04]  /*0ea0*/  LOP3.LUT R21, R21, 0xffffffef, RZ, 0xc0, !PT ;  /* 0xffffffef15157812 */ /* 0x000fc800078ec0ff */
[----:B------:R-:W-:-:S04]  /*0eb0*/  @P6 LOP3.LUT R21, R21, 0x10, RZ, 0xfc, !PT ;  /* 0x0000001015156812 */ /* 0x000fc800078efcff */
[----:B------:R-:W-:Y:S02]  /*0ec0*/  LOP3.LUT R21, R21, 0xfffffff7, RZ, 0xc0, !PT ;  /* 0xfffffff715157812 */ /* 0x000fe400078ec0ff */
[----:B------:R-:W-:Y:S02]  /*0ed0*/  MOV R150, UR22 ;  /* 0x0000001600967c02 */ /* 0x000fe40008000f00 */
[----:B------:R-:W-:Y:S02]  /*0ee0*/  @P4 LOP3.LUT R21, R21, 0x8, RZ, 0xfc, !PT ;  /* 0x0000000815154812 */ /* 0x000fe400078efcff */
[----:B------:R-:W-:Y:S02]  /*0ef0*/  MOV R151, UR23 ;  /* 0x0000001700977c02 */ /* 0x000fe40008000f00 */
[----:B------:R-:W-:Y:S02]  /*0f00*/  ISETP.GE.AND P1, PT, R109, UR7, PT ;  /* 0x000000076d007c0c */ /* 0x000fe4000bf26270 */
[----:B------:R-:W-:Y:S01]  /*0f10*/  LOP3.LUT R21, R21, 0xfffffffb, RZ, 0xc0, !PT ;  /* 0xfffffffb15157812 */ /* 0x000fe200078ec0ff */
[----:B------:R-:W-:-:S03]  /*0f20*/  IMAD.WIDE R150, R109, 0x4, R150 ;  /* 0x000000046d967825 */ /* 0x000fc600078e0296 */
[----:B------:R-:W-:-:S04]  /*0f30*/  @P0 LOP3.LUT R21, R21, 0x4, RZ, 0xfc, !PT ;  /* 0x0000000415150812 */ /* 0x000fc800078efcff */
[----:B------:R-:W-:-:S04]  /*0f40*/  LOP3.LUT R21, R21, 0xfffffeff, RZ, 0xc0, !PT ;  /* 0xfffffeff15157812 */ /* 0x000fc800078ec0ff */
[----:B------:R-:W-:-:S04]  /*0f50*/  @P1 LOP3.LUT R21, R21, 0x100, RZ, 0xfc, !PT ;  /* 0x0000010015151812 */ /* 0x000fc800078efcff */
[----:B------:R-:W-:Y:S01]  /*0f60*/  LOP3.LUT R21, R21, 0xfffffffd, RZ, 0xc0, !PT ;  /* 0xfffffffd15157812 */ /* 0x000fe200078ec0ff */
[----:B------:R-:W-:Y:S01]  /*0f70*/  CS2R R2, SRZ ;  /* 0x0000000000027805 */ /* 0x000fe2000001ff00 */
[----:B---3--:R-:W-:Y:S04]  /*0f80*/  STS [R108.X4], R5 ;  /* 0x000000056c007388 */ /* 0x008fe80000004800 */
[----:B----4-:R-:W-:Y:S04]  /*0f90*/  STS [R107.X4+0x80], R4 ;  /* 0x000080046b007388 */ /* 0x010fe80000004800 */
[----:B-----5:R-:W-:Y:S04]  /*0fa0*/  STS [R106.X4+0x100], R7 ;  /* 0x000100076a007388 */ /* 0x020fe80000004800 */
[----:B--2---:R-:W-:Y:S04]  /*0fb0*/  STS [R105.X4+0x180], R6 ;  /* 0x0001800669007388 */ /* 0x004fe80000004800 */
[----:B------:R-:W-:Y:S04]  /*0fc0*/  STS [R104.X4+0x200], R9 ;  /* 0x0002000968007388 */ /* 0x000fe80000004800 */
[----:B------:R0:W-:Y:S04]  /*0fd0*/  STS [R103.X4+0x280], R8 ;  /* 0x0002800867007388 */ /* 0x0001e80000004800 */
[----:B------:R-:W-:Y:S04]  /*0fe0*/  STS [R102.X4+0x300], R11 ;  /* 0x0003000b66007388 */ /* 0x000fe80000004800 */
[----:B------:R2:W-:Y:S04]  /*0ff0*/  STS [R101.X4+0x380], R10 ;  /* 0x0003800a65007388 */ /* 0x0005e80000004800 */
[----:B------:R-:W-:Y:S04]  /*1000*/  STS [R100.X4+0x400], R13 ;  /* 0x0004000d64007388 */ /* 0x000fe80000004800 */
[----:B------:R-:W-:Y:S04]  /*1010*/  STS [R99.X4+0x480], R12 ;  /* 0x0004800c63007388 */ /* 0x000fe80000004800 */
[----:B------:R-:W-:Y:S04]  /*1020*/  STS [R98.X4+0x500], R15 ;  /* 0x0005000f62007388 */ /* 0x000fe80000004800 */
[----:B------:R-:W-:Y:S04]  /*1030*/  STS [R97.X4+0x580], R14 ;  /* 0x0005800e61007388 */ /* 0x000fe80000004800 */
[----:B------:R-:W-:Y:S04]  /*1040*/  STS [R96.X4+0x600], R17 ;  /* 0x0006001160007388 */ /* 0x000fe80000004800 */
        /* <DEDUP_REMOVED lines=22> */
[----:B--2---:R-:W-:-:S05]  /*11b0*/  CS2R R10, SRZ ;  /* 0x00000000000a7805 */ /* 0x004fca000001ff00 */
[----:B------:R-:W2:Y:S01]  /*11c0*/  @!P0 LDG.E R9, [R150.64+0x300] ;  /* 0x0003002096098981 */ /* 0x000ea2000c1e1900 */
[----:B------:R-:W-:Y:S01]  /*11d0*/  ISETP.GE.AND P0, PT, R27, UR7, PT ;  /* 0x000000071b007c0c */ /* 0x000fe2000bf06270 */
[----:B------:R-:W-:Y:S01]  /*11e0*/  CS2R R4, SRZ ;  /* 0x0000000000047805 */ /* 0x000fe2000001ff00 */
[----:B------:R-:W-:Y:S01]  /*11f0*/  CS2R R6, SRZ ;  /* 0x0000000000067805 */ /* 0x000fe2000001ff00 */
[----:B------:R-:W5:Y:S04]  /*1200*/  @!P1 LDG.E R3, [R150.64] ;  /* 0x0000002096039981 */ /* 0x000f68000c1e1900 */
[----:B------:R-:W2:Y:S06]  /*1210*/  @!P2 LDG.E R2, [R150.64+0x80] ;  /* 0x000080209602a981 */ /* 0x000eac000c1e1900 */
[----:B------:R-:W-:Y:S01]  /*1220*/  @P0 LOP3.LUT R21, R21, 0x2, RZ, 0xfc, !PT ;  /* 0x0000000215150812 */ /* 0x000fe200078efcff */
[----:B------:R-:W2:Y:S01]  /*1230*/  @!P0 LDG.E R8, [R150.64+0x380] ;  /* 0x0003802096088981 */ /* 0x000ea2000c1e1900 */
[----:B------:R-:W-:-:S02]  /*1240*/  ISETP.GE.AND P0, PT, R29, UR7, PT ;  /* 0x000000071d007c0c */ /* 0x000fc4000bf06270 */
[----:B------:R-:W-:Y:S01]  /*1250*/  LOP3.LUT R21, R21, 0xfffffffe, RZ, 0xc0, !PT ;  /* 0xfffffffe15157812 */ /* 0x000fe200078ec0ff */
[----:B------:R-:W2:Y:S01]  /*1260*/  @!P3 LDG.E R5, [R150.64+0x100] ;  /* 0x000100209605b981 */ /* 0x000ea2000c1e1900 */
[----:B------:R-:W-:Y:S02]  /*1270*/  ISETP.GE.AND P1, PT, R33, UR7, PT ;  /* 0x0000000721007c0c */ /* 0x000fe4000bf26270 */
[----:B------:R-:W-:Y:S01]  /*1280*/  ISETP.GE.AND P2, PT, R35, UR7, PT ;  /* 0x0000000723007c0c */ /* 0x000fe2000bf46270 */
[----:B------:R-:W2:Y:S01]  /*1290*/  @!P4 LDG.E R6, [R150.64+0x280] ;  /* 0x000280209606c981 */ /* 0x000ea2000c1e1900 */
[----:B------:R-:W-:-:S03]  /*12a0*/  ISETP.GE.AND P3, PT, R37, UR7, PT ;  /* 0x0000000725007c0c */ /* 0x000fc6000bf66270 */
[----:B------:R-:W2:Y:S02]  /*12b0*/  @!P5 LDG.E R4, [R150.64+0x180] ;  /* 0x000180209604d981 */ /* 0x000ea4000c1e1900 */
[----:B------:R-:W-:Y:S02]  /*12c0*/  @P0 LOP3.LUT R21, R21, 0x1, RZ, 0xfc, !PT ;  /* 0x0000000115150812 */ /* 0x000fe400078efcff */
[----:B------:R-:W2:Y:S01]  /*12d0*/  @!P0 LDG.E R11, [R150.64+0x400] ;  /* 0x00040020960b8981 */ /* 0x000ea2000c1e1900 */
[----:B------:R-:W-:Y:S02]  /*12e0*/  ISETP.GE.AND P0, PT, R31, UR7, PT ;  /* 0x000000071f007c0c */ /* 0x000fe4000bf06270 */
[----:B------:R-:W-:Y:S01]  /*12f0*/  ISETP.GE.AND P4, PT, R38, UR7, PT ;  /* 0x0000000726007c0c */ /* 0x000fe2000bf86270 */
[----:B------:R-:W2:Y:S01]  /*1300*/  @!P6 LDG.E R7, [R150.64+0x200] ;  /* 0x000200209607e981 */ /* 0x000ea2000c1e1900 */
[----:B------:R-:W-:Y:S01]  /*1310*/  ISETP.GE.AND P5, PT, R39, UR7, PT ;  /* 0x0000000727007c0c */ /* 0x000fe2000bfa6270 */
[----:B---3--:R-:W-:Y:S01]  /*1320*/  HFMA2.MMA R16, -RZ, RZ, 0, 0 ;  /* 0x00000000ff107435 */ /* 0x008fe200000001ff */
[----:B------:R-:W-:Y:S01]  /*1330*/  ISETP.GE.AND P6, PT, R40, UR7, PT ;  /* 0x0000000728007c0c */ /* 0x000fe2000bfc6270 */
[----:B------:R-:W-:Y:S01]  /*1340*/  CS2R R12, SRZ ;  /* 0x00000000000c7805 */ /* 0x000fe2000001ff00 */
[----:B------:R-:W-:Y:S01]  /*1350*/  CS2R R14, SRZ ;  /* 0x00000000000e7805 */ /* 0x000fe2000001ff00 */
[----:B------:R-:W-:-:S04]  /*1360*/  MOV R18, RZ ;  /* 0x000000ff00127202 */ /* 0x000fc80000000f00 */
[----:B------:R-:W3:Y:S04]  /*1370*/  @!P0 LDG.E R10, [R150.64+0x480] ;  /* 0x00048020960a8981 */ /* 0x000ee8000c1e1900 */
[----:B------:R-:W3:Y:S04]  /*1380*/  @!P1 LDG.E R13, [R150.64+0x500] ;  /* 0x00050020960d9981 */ /* 0x000ee8000c1e1900 */
[----:B------:R-:W3:Y:S04]  /*1390*/  @!P2 LDG.E R12, [R150.64+0x580] ;  /* 0x00058020960ca981 */ /* 0x000ee8000c1e1900 */
[----:B------:R-:W3:Y:S04]  /*13a0*/  @!P3 LDG.E R15, [R150.64+0x600] ;  /* 0x00060020960fb981 */ /* 0x000ee8000c1e1900 */
[----:B------:R-:W3:Y:S04]  /*13b0*/  @!P4 LDG.E R16, [R150.64+0x680] ;  /* 0x000680209610c981 */ /* 0x000ee8000c1e1900 */
[----:B------:R-:W3:Y:S04]  /*13c0*/  @!P5 LDG.E R14, [R150.64+0x700] ;  /* 0x00070020960ed981 */ /* 0x000ee8000c1e1900 */
[----:B------:R-:W3:Y:S01]  /*13d0*/  @!P6 LDG.E R18, [R150.64+0x780] ;  /* 0x000780209612e981 */ /* 0x000ee2000c1e1900 */
[----:B------:R-:W-:-:S02]  /*13e0*/  P2R R28, PR, RZ, 0x1 ;  /* 0x00000001ff1c7803 */ /* 0x000fc40000000000 */
[----:B------:R-:W-:-:S04]  /*13f0*/  LOP3.LUT P0, RZ, R21, 0x2, RZ, 0xc0, !PT ;  /* 0x0000000215ff7812 */ /* 0x000fc8000780c0ff */
[----:B------:R-:W-:Y:S02]  /*1400*/  P2R R27, PR, RZ, 0x1 ;  /* 0x00000001ff1b7803 */ /* 0x000fe40000000000 */
        /* <DEDUP_REMOVED lines=9> */
[----:B----4-:R-:W-:Y:S02]  /*14a0*/  P2R R20, PR, RZ, 0x1 ;  /* 0x00000001ff147803 */ /* 0x010fe40000000000 */
[----:B------:R-:W-:-:S04]  /*14b0*/  LOP3.LUT P0, RZ, R21, 0x80, RZ, 0xc0, !PT ;  /* 0x0000008015ff7812 */ /* 0x000fc8000780c0ff */
[----:B------:R-:W-:Y:S02]  /*14c0*/  P2R R19, PR, RZ, 0x1 ;  /* 0x00000001ff137803 */ /* 0x000fe40000000000 */
[----:B------:R-:W-:-:S04]  /*14d0*/  LOP3.LUT P0, RZ, R21, 0x40, RZ, 0xc0, !PT ;  /* 0x0000004015ff7812 */ /* 0x000fc8000780c0ff */
[----:B------:R-:W-:Y:S02]  /*14e0*/  P2R R0, PR, RZ, 0x1 ;  /* 0x00000001ff007803 */ /* 0x000fe40000000000 */
[----:B------:R-:W-:Y:S01]  /*14f0*/  LOP3.LUT P0, RZ, R21, 0x100, RZ, 0xc0, !PT ;  /* 0x0000010015ff7812 */ /* 0x000fe2000780c0ff */
[----:B-----5:R-:W-:Y:S04]  /*1500*/  STS [R108.X4], R3 ;  /* 0x000000036c007388 */ /* 0x020fe80000004800 */
[----:B--2---:R0:W-:Y:S04]  /*1510*/  STS [R107.X4+0x80], R2 ;  /* 0x000080026b007388 */ /* 0x0041e80000004800 */
[----:B------:R-:W-:Y:S04]  /*1520*/  STS [R106.X4+0x100], R5 ;  /* 0x000100056a007388 */ /* 0x000fe80000004800 */
[----:B------:R2:W-:Y:S04]  /*1530*/  STS [R105.X4+0x180], R4 ;  /* 0x0001800469007388 */ /* 0x0005e80000004800 */
[----:B------:R-:W-:Y:S04]  /*1540*/  STS [R104.X4+0x200], R7 ;  /* 0x0002000768007388 */ /* 0x000fe80000004800 */
[----:B------:R4:W-:Y:S04]  /*1550*/  STS [R103.X4+0x280], R6 ;  /* 0x0002800667007388 */ /* 0x0009e80000004800 */
[----:B------:R-:W-:Y:S04]  /*1560*/  STS [R102.X4+0x300], R9 ;  /* 0x0003000966007388 */ /* 0x000fe80000004800 */
[----:B------:R5:W-:Y:S04]  /*1570*/  STS [R101.X4+0x380], R8 ;  /* 0x0003800865007388 */ /* 0x000be80000004800 */
[----:B------:R-:W-:Y:S04]  /*1580*/  STS [R100.X4+0x400], R11 ;  /* 0x0004000b64007388 */ /* 0x000fe80000004800 */
[----:B---3--:R3:W-:Y:S04]  /*1590*/  STS [R99.X4+0x480], R10 ;  /* 0x0004800a63007388 */ /* 0x0087e80000004800 */
[----:B------:R-:W-:Y:S04]  /*15a0*/  STS [R98.X4+0x500], R13 ;  /* 0x0005000d62007388 */ /* 0x000fe80000004800 */
[----:B------:R1:W-:Y:S04]  /*15b0*/  STS [R97.X4+0x580], R12 ;  /* 0x0005800c61007388 */ /* 0x0003e80000004800 */
[----:B------:R-:W-:Y:S04]  /*15c0*/  STS [R96.X4+0x600], R15 ;  /* 0x0006000f60007388 */ /* 0x000fe80000004800 */
[----:B------:R0:W-:Y:S04]  /*15d0*/  STS [R95.X4+0x680], R16 ;  /* 0x000680105f007388 */ /* 0x0001e80000004800 */
[----:B------:R0:W-:Y:S04]  /*15e0*/  STS [R93.X4+0x700], R14 ;  /* 0x0007000e5d007388 */ /* 0x0001e80000004800 */
[----:B------:R0:W-:Y:S01]  /*15f0*/  STS [R85.X4+0x780], R18 ;  /* 0x0007801255007388 */ /* 0x0001e20000004800 */
[----:B------:R-:W-:-:S06]  /*1600*/  NOP ;  /* 0x0000000000007918 */ /* 0x000fcc0000000000 */
[----:B------:R-:W0:Y:S04]  /*1610*/  LDS R53, [R83.X4] ;  /* 0x0000000053357984 */ /* 0x000e280000004800 */
[----:B------:R-:W0:Y:S04]  /*1620*/  LDS R52, [R83.X4+0x4] ;  /* 0x0000040053347984 */ /* 0x000e280000004800 */
[----:B------:R-:W0:Y:S04]  /*1630*/  LDS R51, [R83.X4+0x8] ;  /* 0x0000080053337984 */ /* 0x000e280000004800 */
[----:B------:R-:W0:Y:S04]  /*1640*/  LDS R50, [R83.X4+0xc] ;  /* 0x00000c0053327984 */ /* 0x000e280000004800 */
[----:B------:R-:W0:Y:S04]  /*1650*/  LDS R49, [R83.X4+0x10] ;  /* 0x0000100053317984 */ /* 0x000e280000004800 */
[----:B------:R-:W0:Y:S04]  /*1660*/  LDS R48, [R83.X4+0x14] ;  /* 0x0000140053307984 */ /* 0x000e280000004800 */
[----:B------:R-:W1:Y:S04]  /*1670*/  LDS R47, [R83.X4+0x18] ;  /* 0x00001800532f7984 */ /* 0x000e680000004800 */
        /* <DEDUP_REMOVED lines=8> */
[----:B------:R-:W1:Y:S01]  /*1700*/  LDS R17, [R83.X4+0x3c] ;  /* 0x00003c0053117984 */ /* 0x000e620000004800 */
[----:B0-----:R-:W-:-:S02]  /*1710*/  MOV R2, UR24 ;  /* 0x0000001800027c02 */ /* 0x001fc40008000f00 */
[----:B------:R-:W-:Y:S01]  /*1720*/  MOV R3, UR25 ;  /* 0x0000001900037c02 */ /* 0x000fe20008000f00 */
[----:B--2---:R-:W-:-:S04]  /*1730*/  CS2R R4, SRZ ;  /* 0x0000000000047805 */ /* 0x004fc8000001ff00 */
[----:B------:R-:W-:Y:S01]  /*1740*/  IMAD.WIDE R2, R109, 0x4, R2 ;  /* 0x000000046d027825 */ /* 0x000fe200078e0202 */
[----:B------:R-:W-:Y:S01]  /*1750*/  BAR.SYNC.DEFER_BLOCKING 0x0 ;  /* 0x0000000000007b1d */ /* 0x000fe20000010000 */
[----:B----4-:R-:W-:-:S05]  /*1760*/  CS2R R6, SRZ ;  /* 0x0000000000067805 */ /* 0x010fca000001ff00 */
[----:B------:R-:W2:Y:S01]  /*1770*/  @!P0 LDG.E R5, [R2.64] ;  /* 0x0000002002058981 */ /* 0x000ea2000c1e1900 */
[----:B------:R-:W-:Y:S01]  /*1780*/  ISETP.NE.AND P0, PT, R0, RZ, PT ;  /* 0x000000ff0000720c */ /* 0x000fe20003f05270 */
[----:B------:R-:W-:-:S12]  /*1790*/  HFMA2.MMA R0, -RZ, RZ, 0, 0 ;  /* 0x00000000ff007435 */ /* 0x000fd800000001ff */
[----:B------:R-:W4:Y:S01]  /*17a0*/  @!P0 LDG.E R7, [R2.64+0x100] ;  /* 0x0001002002078981 */ /* 0x000f22000c1e1900 */
[----:B------:R-:W-:Y:S01]  /*17b0*/  ISETP.NE.AND P0, PT, R19, RZ, PT ;  /* 0x000000ff1300720c */ /* 0x000fe20003f05270 */
[----:B-----5:R-:W-:-:S12]  /*17c0*/  CS2R R8, SRZ ;  /* 0x0000000000087805 */ /* 0x020fd8000001ff00 */
[----:B------:R-:W5:Y:S01]  /*17d0*/  @!P0 LDG.E R0, [R2.64+0x80] ;  /* 0x0000802002008981 */ /* 0x000f62000c1e1900 */
[----:B------:R-:W-:-:S13]  /*17e0*/  ISETP.NE.AND P0, PT, R20, RZ, PT ;  /* 0x000000ff1400720c */ /* 0x000fda0003f05270 */
[----:B------:R-:W4:Y:S01]  /*17f0*/  @!P0 LDG.E R9, [R2.64+0x200] ;  /* 0x0002002002098981 */ /* 0x000f22000c1e1900 */
[----:B------:R-:W-:Y:S01]  /*1800*/  ISETP.NE.AND P0, PT, R22, RZ, PT ;  /* 0x000000ff1600720c */ /* 0x000fe20003f05270 */
[----:B---3--:R-:W-:-:S12]  /*1810*/  CS2R R10, SRZ ;  /* 0x00000000000a7805 */ /* 0x008fd8000001ff00 */
[----:B------:R-:W3:Y:S01]  /*1820*/  @!P0 LDG.E R4, [R2.64+0x180] ;  /* 0x0001802002048981 */ /* 0x000ee2000c1e1900 */
[----:B------:R-:W-:-:S13]  /*1830*/  ISETP.NE.AND P0, PT, R23, RZ, PT ;  /* 0x000000ff1700720c */ /* 0x000fda0003f05270 */
[----:B------:R-:W3:Y:S01]  /*1840*/  @!P0 LDG.E R11, [R2.64+0x300] ;  /* 0x00030020020b8981 */ /* 0x000ee2000c1e1900 */
[----:B------:R-:W-:Y:S01]  /*1850*/  ISETP.NE.AND P0, PT, R24, RZ, PT ;  /* 0x000000ff1800720c */ /* 0x000fe20003f05270 */
[----:B-1----:R-:W-:Y:S01]  /*1860*/  CS2R R12, SRZ ;  /* 0x00000000000c7805 */ /* 0x002fe2000001ff00 */
[----:B------:R-:W-:Y:S01]  /*1870*/  HFMA2.MMA R16, -RZ, RZ, 0, 0 ;  /* 0x00000000ff107435 */ /* 0x000fe200000001ff */
[----:B------:R-:W-:Y:S01]  /*1880*/  CS2R R14, SRZ ;  /* 0x00000000000e7805 */ /* 0x000fe2000001ff00 */
[----:B------:R-:W-:Y:S02]  /*1890*/  MOV R19, RZ ;  /* 0x000000ff00137202 */ /* 0x000fe40000000f00 */
[----:B------:R-:W-:Y:S01]  /*18a0*/  MOV R18, RZ ;  /* 0x000000ff00127202 */ /* 0x000fe20000000f00 */
[----:B------:R-:W3:Y:S04]  /*18b0*/  @!P2 LDG.E R12, [R2.64+0x580] ;  /* 0x00058020020ca981 */ /* 0x000ee8000c1e1900 */
[----:B------:R-:W3:Y:S04]  /*18c0*/  @!P1 LDG.E R15, [R2.64+0x500] ;  /* 0x00050020020f9981 */ /* 0x000ee8000c1e1900 */
[----:B------:R-:W3:Y:S01]  /*18d0*/  @!P0 LDG.E R6, [R2.64+0x280] ;  /* 0x0002802002068981 */ /* 0x000ee2000c1e1900 */
[----:B------:R-:W-:-:S03]  /*18e0*/  ISETP.NE.AND P0, PT, R26, RZ, PT ;  /* 0x000000ff1a00720c */ /* 0x000fc60003f05270 */
[----:B------:R-:W3:Y:S04]  /*18f0*/  @!P3 LDG.E R19, [R2.64+0x600] ;  /* 0x000600200213b981 */ /* 0x000ee8000c1e1900 */
[----:B------:R-:W3:Y:S04]  /*1900*/  @!P4 LDG.E R16, [R2.64+0x680] ;  /* 0x000680200210c981 */ /* 0x000ee8000c1e1900 */
[----:B------:R-:W3:Y:S04]  /*1910*/  @!P5 LDG.E R14, [R2.64+0x700] ;  /* 0x00070020020ed981 */ /* 0x000ee8000c1e1900 */
[----:B------:R-:W3:Y:S01]  /*1920*/  @!P0 LDG.E R13, [R2.64+0x400] ;  /* 0x00040020020d8981 */ /* 0x000ee2000c1e1900 */
[----:B------:R-:W-:-:S03]  /*1930*/  ISETP.NE.AND P0, PT, R27, RZ, PT ;  /* 0x000000ff1b00720c */ /* 0x000fc60003f05270 */
[----:B------:R-:W3:Y:S10]  /*1940*/  @!P6 LDG.E R18, [R2.64+0x780] ;  /* 0x000780200212e981 */ /* 0x000ef4000c1e1900 */
[----:B------:R-:W3:Y:S01]  /*1950*/  @!P0 LDG.E R8, [R2.64+0x380] ;  /* 0x0003802002088981 */ /* 0x000ee2000c1e1900 */
[----:B------:R-:W-:-:S13]  /*1960*/  ISETP.NE.AND P0, PT, R28, RZ, PT ;  /* 0x000000ff1c00720c */ /* 0x000fda0003f05270 */
[----:B------:R-:W3:Y:S01]  /*1970*/  @!P0 LDG.E R10, [R2.64+0x480] ;  /* 0x00048020020a8981 */ /* 0x000ee2000c1e1900 */
[----:B------:R-:W-:-:S05]  /*1980*/  FADD.FTZ R53, R53, UR4 ;  /* 0x0000000435357e21 */ /* 0x000fca0008010000 */
[----:B------:R-:W-:Y:S01]  /*1990*/  FSETP.GTU.FTZ.AND P4, PT, R53, 20, PT ;  /* 0x41a000003500780b */ /* 0x000fe20003f9c000 */
[----:B------:R-:W-:Y:S02]  /*19a0*/  FADD.FTZ R52, R52, UR4 ;  /* 0x0000000434347e21 */ /* 0x000fe40008010000 */
[----:B------:R-:W-:Y:S02]  /*19b0*/  FADD.FTZ R51, R51, UR4 ;  /* 0x0000000433337e21 */ /* 0x000fe40008010000 */
[----:B------:R-:W-:Y:S02]  /*19c0*/  FADD.FTZ R50, R50, UR4 ;  /* 0x0000000432327e21 */ /* 0x000fe40008010000 */
[----:B------:R-:W-:Y:S02]  /*19d0*/  FADD.FTZ R49, R49, UR4 ;  /* 0x0000000431317e21 */ /* 0x000fe40008010000 */
[----:B------:R-:W-:Y:S01]  /*19e0*/  FADD.FTZ R48, R48, UR4 ;  /* 0x0000000430307e21 */ /* 0x000fe20008010000 */
[----:B------:R-:W-:Y:S01]  /*19f0*/  BSSY B0, `(.L_x_78) ;  /* 0x000004a000007945 */ /* 0x000fe20003800000 */
[----:B------:R-:W-:Y:S01]  /*1a00*/  FSETP.GTU.FTZ.AND P3, PT, R52, 20, PT ;  /* 0x41a000003400780b */ /* 0x000fe20003f7c000 */
[----:B------:R-:W-:Y:S01]  /*1a10*/  FADD.FTZ R47, R47, UR4 ;  /* 0x000000042f2f7e21 */ /* 0x000fe20008010000 */
[----:B------:R-:W-:-:S02]  /*1a20*/  FSETP.GTU.FTZ.AND P2, PT, R51, 20, PT ;  /* 0x41a000003300780b */ /* 0x000fc40003f5c000 */
[----:B------:R-:W-:Y:S02]  /*1a30*/  FSETP.GTU.FTZ.AND P1, PT, R50, 20, PT ;  /* 0x41a000003200780b */ /* 0x000fe40003f3c000 */
[----:B------:R-:W-:Y:S02]  /*1a40*/  FSETP.GTU.FTZ.AND P0, PT, R49, 20, PT ;  /* 0x41a000003100780b */ /* 0x000fe40003f1c000 */
[----:B------:R-:W-:Y:S01]  /*1a50*/  FSETP.GTU.FTZ.AND P6, PT, R48, 20, PT ;  /* 0x41a000003000780b */ /* 0x000fe20003fdc000 */
[----:B--2---:R-:W-:Y:S04]  /*1a60*/  STS [R108.X4], R5 ;  /* 0x000000056c007388 */ /* 0x004fe80000004800 */
[----:B-----5:R0:W-:Y:S04]  /*1a70*/  STS [R107.X4+0x80], R0 ;  /* 0x000080006b007388 */ /* 0x0201e80000004800 */
[----:B----4-:R1:W-:Y:S04]  /*1a80*/  STS [R106.X4+0x100], R7 ;  /* 0x000100076a007388 */ /* 0x0103e80000004800 */
[----:B---3--:R1:W-:Y:S04]  /*1a90*/  STS [R105.X4+0x180], R4 ;  /* 0x0001800469007388 */ /* 0x0083e80000004800 */
[----:B------:R1:W-:Y:S04]  /*1aa0*/  STS [R104.X4+0x200], R9 ;  /* 0x0002000968007388 */ /* 0x0003e80000004800 */
        /* <DEDUP_REMOVED lines=10> */
[----:B------:R1:W-:Y:S01]  /*1b50*/  STS [R85.X4+0x780], R18 ;  /* 0x0007801255007388 */ /* 0x0003e20000004800 */
[----:B------:R-:W-:-:S06]  /*1b60*/  NOP ;  /* 0x0000000000007918 */ /* 0x000fcc0000000000 */
[----:B------:R1:W2:Y:S04]  /*1b70*/  LDS R69, [R83.X4] ;  /* 0x0000000053457984 */ /* 0x0002a80000004800 */
[----:B------:R1:W3:Y:S04]  /*1b80*/  LDS R68, [R83.X4+0x4] ;  /* 0x0000040053447984 */ /* 0x0002e80000004800 */
[----:B------:R1:W4:Y:S04]  /*1b90*/  LDS R67, [R83.X4+0x8] ;  /* 0x0000080053437984 */ /* 0x0003280000004800 */
[----:B------:R1:W0:Y:S04]  /*1ba0*/  LDS R66, [R83.X4+0xc] ;  /* 0x00000c0053427984 */ /* 0x0002280000004800 */
[----:B------:R1:W0:Y:S04]  /*1bb0*/  LDS R65, [R83.X4+0x10] ;  /* 0x0000100053417984 */ /* 0x0002280000004800 */
[----:B------:R1:W0:Y:S04]  /*1bc0*/  LDS R64, [R83.X4+0x14] ;  /* 0x0000140053407984 */ /* 0x0002280000004800 */
[----:B------:R1:W1:Y:S04]  /*1bd0*/  LDS R63, [R83.X4+0x18] ;  /* 0x00001800533f7984 */ /* 0x0002680000004800 */
        /* <DEDUP_REMOVED lines=8> */
[----:B------:R1:W1:Y:S01]  /*1c60*/  LDS R54, [R83.X4+0x3c] ;  /* 0x00003c0053367984 */ /* 0x0002620000004800 */
[----:B0-----:R-:W-:-:S04]  /*1c70*/  MOV R0, c[0x0][0x16c] ;  /* 0x00005b0000007a02 */ /* 0x001fc80000000f00 */
[----:B------:R-:W-:Y:S01]  /*1c80*/  ISETP.GE.AND P5, PT, R0, 0x1, PT ;  /* 0x000000010000780c */ /* 0x000fe20003fa6270 */
[----:B------:R-:W-:Y:S07]  /*1c90*/  @P4 BRA `(.L_x_79) ;  /* 0x000001f000004947 */ /* 0x000fee0003800000 */
[----:B--234-:R-:W-:Y:S01]  /*1ca0*/  FMUL.FTZ R53, R53, 1.4426950216293334961 ;  /* 0x3fb8aa3b35357820 */ /* 0x01cfe20000410000 */
[----:B-1----:R-:W-:Y:S02]  /*1cb0*/  MOV R4, 0x3e800000 ;  /* 0x3e80000000047802 */ /* 0x002fe40000000f00 */
[----:B------:R-:W-:Y:S01]  /*1cc0*/  MOV R5, 0x3d39bf78 ;  /* 0x3d39bf7800057802 */ /* 0x000fe20000000f00 */
[----:B------:R-:W0:Y:S02]  /*1cd0*/  MUFU.EX2 R7, R53 ;  /* 0x0000003500077308 */ /* 0x000e240000000800 */
[C---:B0-----:R-:W-:Y:S01]  /*1ce0*/  FADD.FTZ.RZ R0, R7.reuse, 1 ;  /* 0x3f80000007007421 */ /* 0x041fe2000001c000 */
[----:B------:R-:W-:-:S04]  /*1cf0*/  ISETP.GE.U32.AND P4, PT, R7, 0x7f800000, PT ;  /* 0x7f8000000700780c */ /* 0x000fc80003f86070 */
[----:B------:R-:W-:-:S04]  /*1d00*/  IADD3 R0, R0, -0x3f400000, RZ ;  /* 0xc0c0000000007810 */ /* 0x000fc80007ffe0ff */
[----:B------:R-:W-:-:S04]  /*1d10*/  LOP3.LUT R0, R0, 0xff800000, RZ, 0xc0, !PT ;  /* 0xff80000000007812 */ /* 0x000fc800078ec0ff */
[----:B------:R-:W-:Y:S02]  /*1d20*/  IADD3 R3, -R0, 0x40800000, RZ ;  /* 0x4080000000037810 */ /* 0x000fe40007ffe1ff */
[----:B------:R-:W-:Y:S02]  /*1d30*/  IADD3 R2, R7, -R0, RZ ;  /* 0x8000000007027210 */ /* 0x000fe40007ffe0ff */
[----:B------:R-:W0:Y:S01]  /*1d40*/  I2F R0, R0 ;  /* 0x0000000000007306 */ /* 0x000e220000201400 */
[----:B------:R-:W-:-:S04]  /*1d50*/  FFMA.FTZ R3, R3, R4, -1 ;  /* 0xbf80000003037423 */ /* 0x000fc80000010004 */
[----:B------:R-:W-:-:S04]  /*1d60*/  FADD.FTZ R2, R2, R3 ;  /* 0x0000000302027221 */ /* 0x000fc80000010000 */
[----:B------:R-:W-:-:S04]  /*1d70*/  FFMA.FTZ R3, R2, -R5, 0.10546888411045074463 ;  /* 0x3dd8001202037423 */ /* 0x000fc80000010805 */
[----:B------:R-:W-:Y:S02]  /*1d80*/  FFMA.FTZ R3, R2, R3, -0.13229703903198242188 ;  /* 0xbe0778e002037423 */ /* 0x000fe40000010003 */
[----:B0-----:R-:W-:Y:S02]  /*1d90*/  FMUL.FTZ R53, R0, 1.1920928955078125e-07 ;  /* 0x3400000000357820 */ /* 0x001fe40000410000 */
[----:B------:R-:W-:-:S04]  /*1da0*/  FFMA.FTZ R3, R2, R3, 0.14491446316242218018 ;  /* 0x3e14647502037423 */ /* 0x000fc80000010003 */
[----:B------:R-:W-:-:S04]  /*1db0*/  FFMA.FTZ R3, R2, R3, -0.16641564667224884033 ;  /* 0xbe2a68dd02037423 */ /* 0x000fc80000010003 */
[----:B------:R-:W-:-:S04]  /*1dc0*/  FFMA.FTZ R3, R2, R3, 0.19988867640495300293 ;  /* 0x3e4caf9e02037423 */ /* 0x000fc80000010003 */
[----:B------:R-:W-:-:S04]  /*1dd0*/  FFMA.FTZ R3, R2, R3, -0.25000196695327758789 ;  /* 0xbe80004202037423 */ /* 0x000fc80000010003 */
[----:B------:R-:W-:-:S04]  /*1de0*/  FFMA.FTZ R3, R2, R3, 0.33333510160446166992 ;  /* 0x3eaaaae602037423 */ /* 0x000fc80000010003 */
[----:B------:R-:W-:-:S04]  /*1df0*/  FFMA.FTZ R3, R2, R3, -0.5 ;  /* 0xbf00000002037423 */ /* 0x000fc80000010003 */
[----:B------:R-:W-:-:S04]  /*1e00*/  FMUL.FTZ R3, R2, R3 ;  /* 0x0000000302037220 */ /* 0x000fc80000410000 */
[----:B------:R-:W-:-:S04]  /*1e10*/  FFMA.FTZ R2, R2, R3, R2 ;  /* 0x0000000302027223 */ /* 0x000fc80000010002 */
[----:B------:R-:W-:Y:S01]  /*1e20*/  FFMA.FTZ R53, R53, 0.69314718246459960938, R2 ;  /* 0x3f31721835357823 */ /* 0x000fe20000010002 */
[----:B------:R-:W-:Y:S05]  /*1e30*/  @!P4 BRA `(.L_x_79) ;  /* 0x000000500000c947 */ /* 0x000fea0003800000 */
[----:B------:R-:W-:-:S13]  /*1e40*/  ISETP.GE.AND P4, PT, R7, -0x407fffff, PT ;  /* 0xbf8000010700780c */ /* 0x000fda0003f86270 */
[----:B------:R-:W-:-:S05]  /*1e50*/  @P4 MOV R0, 0x7f800000 ;  /* 0x7f80000000004802 */ /* 0x000fca0000000f00 */
[C---:B------:R-:W-:Y:S01]  /*1e60*/  @P4 FFMA.FTZ R53, R7.reuse, R0, +INF ;  /* 0x7f80000007354423 */ /* 0x040fe20000010000 */
[----:B------:R-:W-:-:S04]  /*1e70*/  FSETP.NEU.FTZ.AND P4, PT, R7, RZ, PT ;  /* 0x000000ff0700720b */ /* 0x000fc80003f9d000 */
[----:B------:R-:W-:-:S04]  /*1e80*/  FSEL R53, R53, -RZ, P4 ;  /* 0x800000ff35357208 */ /* 0x000fc80002000000 */
.L_x_79:
[----:B--234-:R-:W-:Y:S05]  /*1e90*/  BSYNC B0 ;  /* 0x0000000000007941 */ /* 0x01cfea0003800000 */
.L_x_78:
[----:B------:R-:W-:Y:S01]  /*1ea0*/  BSSY B0, `(.L_x_80) ;  /* 0x0000023000007945 */ /* 0x000fe20003800000 */
[----:B------:R-:W-:Y:S01]  /*1eb0*/  FSETP.GTU.FTZ.AND P4, PT, R47, 20, PT ;  /* 0x41a000002f00780b */ /* 0x000fe20003f9c000 */
[----:B------:R-:W-:Y:S01]  /*1ec0*/  FADD.FTZ R46, R46, UR4 ;  /* 0x000000042e2e7e21 */ /* 0x000fe20008010000 */
[----:B------:R-:W-:Y:S06]  /*1ed0*/  @P3 BRA `(.L_x_81) ;  /* 0x000001f000003947 */ /* 0x000fec0003800000 */
[----:B------:R-:W-:Y:S01]  /*1ee0*/  FMUL.FTZ R52, R52, 1.4426950216293334961 ;  /* 0x3fb8aa3b34347820 */ /* 0x000fe20000410000 */
[----:B-1----:R-:W-:Y:S01]  /*1ef0*/  HFMA2.MMA R4, -RZ, RZ, 1.625, 0 ;  /* 0x3e800000ff047435 */ /* 0x002fe200000001ff */
[----:B------:R-:W-:Y:S02]  /*1f00*/  MOV R7, 0x3d39bf78 ;  /* 0x3d39bf7800077802 */ /* 0x000fe40000000f00 */
        /* <DEDUP_REMOVED lines=28> */
.L_x_81:
[----:B------:R-:W-:Y:S05]  /*20d0*/  BSYNC B0 ;  /* 0x0000000000007941 */ /* 0x000fea0003800000 */
.L_x_80:
        /* <DEDUP_REMOVED lines=35> */
.L_x_83:
[----:B------:R-:W-:Y:S05]  /*2310*/  BSYNC B0 ;  /* 0x0000000000007941 */ /* 0x000fea0003800000 */
.L_x_82:
        /* <DEDUP_REMOVED lines=35> */
.L_x_85:
[----:B------:R-:W-:Y:S05]  /*2550*/  BSYNC B0 ;  /* 0x0000000000007941 */ /* 0x000fea0003800000 */
.L_x_84:
[----:B------:R-:W-:Y:S01]  /*2560*/  BSSY B0, `(.L_x_86) ;  /* 0x0000024000007945 */ /* 0x000fe20003800000 */
[----:B------:R-:W-:Y:S01]  /*2570*/  HFMA2.MMA R39, -RZ, RZ, 0, 0 ;  /* 0x00000000ff277435 */ /* 0x000fe200000001ff */
[----:B------:R-:W-:Y:S01]  /*2580*/  FSETP.GTU.FTZ.AND P1, PT, R44, 20, PT ;  /* 0x41a000002c00780b */ /* 0x000fe20003f3c000 */
[----:B------:R-:W-:Y:S01]  /*2590*/  FADD.FTZ R38, R38, UR4 ;  /* 0x0000000426267e21 */ /* 0x000fe20008010000 */
[----:B------:R-:W-:Y:S06]  /*25a0*/  @P0 BRA `(.L_x_87) ;  /* 0x000001f000000947 */ /* 0x000fec0003800000 */
[----:B------:R-:W-:Y:S01]  /*25b0*/  FMUL.FTZ R49, R49, 1.4426950216293334961 ;  /* 0x3fb8aa3b31317820 */ /* 0x000fe20000410000 */
        /* <DEDUP_REMOVED lines=30> */
.L_x_87:
[----:B------:R-:W-:Y:S05]  /*27a0*/  BSYNC B0 ;  /* 0x0000000000007941 */ /* 0x000fea0003800000 */
.L_x_86:
[----:B------:R-:W-:Y:S01]  /*27b0*/  BSSY B0, `(.L_x_88) ;  /* 0x0000026000007945 */ /* 0x000fe20003800000 */
[----:B------:R-:W-:Y:S01]  /*27c0*/  FSETP.GTU.FTZ.AND P0, PT, R38, 20, PT ;  /* 0x41a000002600780b */ /* 0x000fe20003f1c000 */
[----:B------:R-:W-:Y:S01]  /*27d0*/  CS2R R36, SRZ ;  /* 0x0000000000247805 */ /* 0x000fe2000001ff00 */
[----:B------:R-:W-:Y:S01]  /*27e0*/  CS2R R34, SRZ ;  /* 0x0000000000227805 */ /* 0x000fe2000001ff00 */
[----:B------:R-:W-:Y:S02]  /*27f0*/  FADD.FTZ R33, R33, UR4 ;  /* 0x0000000421217e21 */ /* 0x000fe40008010000 */
[----:B------:R-:W-:Y:S01]  /*2800*/  FFMA.FTZ R114, R94, R69, R114 ;  /* 0x000000455e727223 */ /* 0x000fe20000010072 */
[----:B------:R-:W-:Y:S05]  /*2810*/  @P6 BRA `(.L_x_89) ;  /* 0x000001f000006947 */ /* 0x000fea0003800000 */
        /* <DEDUP_REMOVED lines=31> */
.L_x_89:
[----:B------:R-:W-:Y:S05]  /*2a10*/  BSYNC B0 ;  /* 0x0000000000007941 */ /* 0x000fea0003800000 */
.L_x_88:
[----:B------:R-:W-:Y:S01]  /*2a20*/  FFMA.FTZ R114, R81, R68, R114 ;  /* 0x0000004451727223 */ /* 0x000fe20000010072 */
[----:B------:R-:W-:Y:S01]  /*2a30*/  BSSY B0, `(.L_x_90) ;  /* 0x0000026000007945 */ /* 0x000fe20003800000 */
[----:B------:R-:W-:Y:S01]  /*2a40*/  HFMA2.MMA R32, -RZ, RZ, 0, 0 ;  /* 0x00000000ff207435 */ /* 0x000fe200000001ff */
[----:B------:R-:W-:Y:S01]  /*2a50*/  FSETP.GTU.FTZ.AND P6, PT, R33, 20, PT ;  /* 0x41a000002100780b */ /* 0x000fe20003fdc000 */
[----:B------:R-:W-:Y:S01]  /*2a60*/  CS2R R30, SRZ ;  /* 0x00000000001e7805 */ /* 0x000fe2000001ff00 */
[----:B------:R-:W-:Y:S02]  /*2a70*/  FADD.FTZ R29, R29, UR4 ;  /* 0x000000041d1d7e21 */ /* 0x000fe40008010000 */
[----:B------:R-:W-:Y:S01]  /*2a80*/  FFMA.FTZ R114, R92, R67, R114 ;  /* 0x000000435c727223 */ /* 0x000fe20000010072 */
[----:B------:R-:W-:Y:S05]  /*2a90*/  @P4 BRA `(.L_x_91) ;  /* 0x000001f000004947 */ /* 0x000fea0003800000 */
        /* <DEDUP_REMOVED lines=31> */
.L_x_91:
[----:B------:R-:W-:Y:S05]  /*2c90*/  BSYNC B0 ;  /* 0x0000000000007941 */ /* 0x000fea0003800000 */
.L_x_90:
        /* <DEDUP_REMOVED lines=39> */
.L_x_93:
[----:B------:R-:W-:Y:S05]  /*2f10*/  BSYNC B0 ;  /* 0x0000000000007941 */ /* 0x000fea0003800000 */
.L_x_92:
[----:B------:R-:W-:Y:S01]  /*2f20*/  FFMA.FTZ R114, R77, R64, R114 ;  /* 0x000000404d727223 */ /* 0x000fe20000010072 */
[----:B------:R-:W-:Y:S01]  /*2f30*/  BSSY B0, `(.L_x_94) ;  /* 0x0000026000007945 */ /* 0x000fe20003800000 */
[----:B------:R-:W-:Y:S01]  /*2f40*/  HFMA2.MMA R24, -RZ, RZ, 0, 0 ;  /* 0x00000000ff187435 */ /* 0x000fe200000001ff */
[----:B------:R-:W-:Y:S01]  /*2f50*/  FSETP.GTU.FTZ.AND P3, PT, R25, 20, PT ;  /* 0x41a000001900780b */ /* 0x000fe20003f7c000 */
[----:B------:R-:W-:Y:S01]  /*2f60*/  CS2R R22, SRZ ;  /* 0x0000000000167805 */ /* 0x000fe2000001ff00 */
[----:B------:R-:W-:Y:S02]  /*2f70*/  FADD.FTZ R21, R21, UR4 ;  /* 0x0000000415157e21 */ /* 0x000fe40008010000 */
[----:B-1----:R-:W-:Y:S01]  /*2f80*/  FFMA.FTZ R114, R82, R63, R114 ;  /* 0x0000003f52727223 */ /* 0x002fe20000010072 */
[----:B------:R-:W-:Y:S05]  /*2f90*/  @P2 BRA `(.L_x_95) ;  /* 0x000001f000002947 */ /* 0x000fea0003800000 */
[----:B------:R-:W-:Y:S01]  /*2fa0*/  FMUL.FTZ R45, R45, 1.4426950216293334961 ;  /* 0x3fb8aa3b2d2d7820 */ /* 0x000fe20000410000 */
[----:B------:R-:W-:Y:S02]  /*2fb0*/  MOV R4, 0x3e800000 ;  /* 0x3e80000000047802 */ /* 0x000fe40000000f00 */
        /* <DEDUP_REMOVED lines=29> */
.L_x_95:
[----:B------:R-:W-:Y:S05]  /*3190*/  BSYNC B0 ;  /* 0x0000000000007941 */ /* 0x000fea0003800000 */
.L_x_94:
        /* <DEDUP_REMOVED lines=39> */
.L_x_97:
[----:B------:R-:W-:Y:S05]  /*3410*/  BSYNC B0 ;  /* 0x0000000000007941 */ /* 0x000fea0003800000 */
.L_x_96:
[----:B------:R-:W-:Y:S01]  /*3420*/  FFMA.FTZ R114, R73, R60, R114 ;  /* 0x0000003c49727223 */ /* 0x000fe20000010072 */
[----:B------:R-:W-:Y:S01]  /*3430*/  BSSY B0, `(.L_x_98) ;  /* 0x0000027000007945 */ /* 0x000fe20003800000 */
[----:B------:R-:W-:Y:S01]  /*3440*/  FSETP.GTU.FTZ.AND P1, PT, R17, 20, PT ;  /* 0x41a000001100780b */ /* 0x000fe20003f3c000 */
[----:B------:R-:W-:Y:S02]  /*3450*/  FMUL.FTZ R16, R69, UR5 ;  /* 0x0000000545107c20 */ /* 0x000fe40008410000 */
[----:B------:R-:W-:Y:S02]  /*3460*/  FMUL.FTZ R15, R68, UR5 ;  /* 0x00000005440f7c20 */ /* 0x000fe40008410000 */
[----:B------:R-:W-:Y:S02]  /*3470*/  FMUL.FTZ R14, R67, UR5 ;  /* 0x00000005430e7c20 */ /* 0x000fe40008410000 */
[----:B------:R-:W-:Y:S02]  /*3480*/  FMUL.FTZ R13, R66, UR5 ;  /* 0x00000005420d7c20 */ /* 0x000fe40008410000 */
[----:B------:R-:W-:Y:S01]  /*3490*/  FFMA.FTZ R3, R71, R59, R114 ;  /* 0x0000003b47037223 */ /* 0x000fe20000010072 */
[----:B------:R-:W-:Y:S05]  /*34a0*/  @P0 BRA `(.L_x_99) ;  /* 0x000001f000000947 */ /* 0x000fea0003800000 */
[----:B------:R-:W-:Y:S01]  /*34b0*/  FMUL.FTZ R38, R38, 1.4426950216293334961 ;  /* 0x3fb8aa3b26267820 */ /* 0x000fe20000410000 */
[----:B------:R-:W-:Y:S01]  /*34c0*/  HFMA2.MMA R5, -RZ, RZ, 1.625, 0 ;  /* 0x3e800000ff057435 */ /* 0x000fe200000001ff */
[----:B------:R-:W-:-:S02]  /*34d0*/  MOV R9, 0x3d39bf78 ;  /* 0x3d39bf7800097802 */ /* 0x000fc40000000f00 */
        /* <DEDUP_REMOVED lines=28> */
.L_x_99:
[----:B------:R-:W-:Y:S05]  /*36a0*/  BSYNC B0 ;  /* 0x0000000000007941 */ /* 0x000fea0003800000 */
.L_x_98:
[----:B------:R-:W-:Y:S01]  /*36b0*/  BSSY B0, `(.L_x_100) ;  /* 0x0000021000007945 */ /* 0x000fe20003800000 */
[----:B------:R-:W-:Y:S05]  /*36c0*/  @P6 BRA `(.L_x_101) ;  /* 0x000001f000006947 */ /* 0x000fea0003800000 */
[----:B------:R-:W-:Y:S01]  /*36d0*/  FMUL.FTZ R33, R33, 1.4426950216293334961 ;  /* 0x3fb8aa3b21217820 */ /* 0x000fe20000410000 */
[----:B------:R-:W-:Y:S01]  /*36e0*/  HFMA2.MMA R5, -RZ, RZ, 1.625, 0 ;  /* 0x3e800000ff057435 */ /* 0x000fe200000001ff */
        /* <DEDUP_REMOVED lines=24> */
[C---:B------:R-:W-:Y:S02]  /*3870*/  ISETP.GE.AND P0, PT, R7.reuse, -0x407fffff, PT ;  /* 0xbf8000010700780c */ /* 0x040fe40003f06270 */
[----:B------:R-:W-:-:S11]  /*3880*/  FSETP.NEU.FTZ.AND P6, PT, R7, RZ, PT ;  /* 0x000000ff0700720b */ /* 0x000fd60003fdd000 */
[----:B------:R-:W-:-:S05]  /*3890*/  @P0 MOV R0, 0x7f800000 ;  /* 0x7f80000000000802 */ /* 0x000fca0000000f00 */
[----:B------:R-:W-:-:S05]  /*38a0*/  @P0 FFMA.FTZ R33, R7, R0, +INF ;  /* 0x7f80000007210423 */ /* 0x000fca0000010000 */
[----:B------:R-:W-:Y:S02]  /*38b0*/  FSEL R33, R33, -RZ, P6 ;  /* 0x800000ff21217208 */ /* 0x000fe40003000000 */
.L_x_101:
[----:B------:R-:W-:Y:S05]  /*38c0*/  BSYNC B0 ;  /* 0x0000000000007941 */ /* 0x000fea0003800000 */
.L_x_100:
        /* <DEDUP_REMOVED lines=33> */
.L_x_103:
[----:B------:R-:W-:Y:S05]  /*3ae0*/  BSYNC B0 ;  /* 0x0000000000007941 */ /* 0x000fea0003800000 */
.L_x_102:
        /* <DEDUP_REMOVED lines=33> */
.L_x_105:
[----:B------:R-:W-:Y:S05]  /*3d00*/  BSYNC B0 ;  /* 0x0000000000007941 */ /* 0x000fea0003800000 */
.L_x_104:
        /* <DEDUP_REMOVED lines=33> */
.L_x_107:
[----:B------:R-:W-:Y:S05]  /*3f20*/  BSYNC B0 ;  /* 0x0000000000007941 */ /* 0x000fea0003800000 */
.L_x_106:
        /* <DEDUP_REMOVED lines=33> */
.L_x_109:
[----:B------:R-:W-:Y:S05]  /*4140*/  BSYNC B0 ;  /* 0x0000000000007941 */ /* 0x000fea0003800000 */
.L_x_108:
[----:B------:R-:W-:Y:S01]  /*4150*/  FFMA.FTZ R3, R78, R58, R3 ;  /* 0x0000003a4e037223 */ /* 0x000fe20000010003 */
[----:B------:R-:W-:Y:S01]  /*4160*/  BAR.SYNC.DEFER_BLOCKING 0x0 ;  /* 0x0000000000007b1d */ /* 0x000fe20000010000 */
[----:B------:R-:W-:Y:S02]  /*4170*/  FMUL.FTZ R12, R65, UR5 ;  /* 0x00000005410c7c20 */ /* 0x000fe40008410000 */
[----:B------:R-:W-:Y:S02]  /*4180*/  FFMA.FTZ R3, R76, R57, R3 ;  /* 0x000000394c037223 */ /* 0x000fe40000010003 */
[----:B------:R-:W-:Y:S02]  /*4190*/  FMUL.FTZ R11, R64, UR5 ;  /* 0x00000005400b7c20 */ /* 0x000fe40008410000 */
[----:B------:R-:W-:Y:S02]  /*41a0*/  FFMA.FTZ R3, R74, R56, R3 ;  /* 0x000000384a037223 */ /* 0x000fe40000010003 */
[----:B------:R-:W-:-:S02]  /*41b0*/  FMUL.FTZ R10, R63, UR5 ;  /* 0x000000053f0a7c20 */ /* 0x000fc40008410000 */
[----:B------:R-:W-:Y:S02]  /*41c0*/  FFMA.FTZ R41, R72, R55, R3 ;  /* 0x0000003748297223 */ /* 0x000fe40000010003 */
        /* <DEDUP_REMOVED lines=9> */
[----:B------:R-:W-:Y:S01]  /*4260*/  FFMA.FTZ R114, R70, R54, R41 ;  /* 0x0000003646727223 */ /* 0x000fe20000010029 */
[----:B------:R-:W-:Y:S05]  /*4270*/  @!P5 BRA `(.L_x_110) ;  /* 0x000028c00000d947 */ /* 0x000fea0003800000 */
[----:B------:R-:W-:Y:S01]  /*4280*/  UIADD3 UR30, UR26, -0x1, URZ ;  /* 0xffffffff1a1e7890 */ /* 0x000fe2000fffe03f */
[----:B------:R-:W-:Y:S01]  /*4290*/  HFMA2.MMA R32, -RZ, RZ, 0, 0 ;  /* 0x00000000ff207435 */ /* 0x000fe200000001ff */
[----:B------:R-:W-:Y:S01]  /*42a0*/  ULEA.HI UR7, UR26, UR26, URZ, 0x1 ;  /* 0x0000001a1a077291 */ /* 0x000fe2000f8f083f */
[----:B------:R-:W-:Y:S01]  /*42b0*/  HFMA2.MMA R24, -RZ, RZ, 0, 0 ;  /* 0x00000000ff187435 */ /* 0x000fe200000001ff */
[----:B------:R-:W-:Y:S01]  /*42c0*/  ULEA.HI UR16, UR30, UR30, URZ, 0x1 ;  /* 0x0000001e1e107291 */ /* 0x000fe2000f8f083f */
[----:B------:R-:W-:Y:S01]  /*42d0*/  CS2R R36, SRZ ;  /* 0x0000000000247805 */ /* 0x000fe2000001ff00 */
[----:B------:R-:W-:Y:S01]  /*42e0*/  ULOP3.LUT UR7, UR7, 0xfffffe, URZ, 0xc0, !UPT ;  /* 0x00fffffe07077892 */ /* 0x000fe2000f8ec03f */
[----:B------:R-:W-:Y:S01]  /*42f0*/  CS2R R34, SRZ ;  /* 0x0000000000227805 */ /* 0x000fe2000001ff00 */
[----:B------:R-:W-:Y:S01]  /*4300*/  ULOP3.LUT UR16, UR16, 0xfffffe, URZ, 0xc0, !UPT ;  /* 0x00fffffe10107892 */ /* 0x000fe2000f8ec03f */
[----:B------:R-:W-:Y:S01]  /*4310*/  CS2R R30, SRZ ;  /* 0x00000000001e7805 */ /* 0x000fe2000001ff00 */
[----:B------:R-:W-:Y:S01]  /*4320*/  MOV R28, RZ ;  /* 0x000000ff001c7202 */ /* 0x000fe20000000f00 */
[----:B------:R-:W-:Y:S01]  /*4330*/  CS2R R26, SRZ ;  /* 0x00000000001a7805 */ /* 0x000fe2000001ff00 */
[----:B------:R-:W-:Y:S01]  /*4340*/  CS2R R22, SRZ ;  /* 0x0000000000167805 */ /* 0x000fe2000001ff00 */
[----:B------:R-:W-:Y:S01]  /*4350*/  MOV R20, RZ ;  /* 0x000000ff00147202 */ /* 0x000fe20000000f00 */
[----:B------:R-:W-:Y:S01]  /*4360*/  CS2R R18, SRZ ;  /* 0x0000000000127805 */ /* 0x000fe2000001ff00 */
[----:B------:R-:W-:-:S02]  /*4370*/  UIADD3 UR27, UR26, -UR7, URZ ;  /* 0x800000071a1b7290 */ /* 0x000fc4000fffe03f */
[----:B------:R-:W-:Y:S02]  /*4380*/  UIADD3 UR30, UR30, -UR16, URZ ;  /* 0x800000101e1e7290 */ /* 0x000fe4000fffe03f */
[----:B------:R-:W-:Y:S02]  /*4390*/  UMOV UR7, URZ ;  /* 0x0000003f00077c82 */ /* 0x000fe40008000000 */
.L_x_126:
[----:B------:R-:W-:Y:S02]  /*43a0*/  ULDC.64 UR28, c[0x0][0x180] ;  /* 0x00006000001c7ab9 */ /* 0x000fe40000000a00 */
[----:B------:R-:W-:Y:S02]  /*43b0*/  UIMAD UR16, UR15, UR28, URZ ;  /* 0x0000001c0f1072a4 */ /* 0x000fe4000f8e023f */
[----:B------:R-:W-:Y:S02]  /*43c0*/  UIMAD.WIDE.U32 UR18, UR14, UR28, URZ ;  /* 0x0000001c0e1272a5 */ /* 0x000fe4000f8e003f */
[----:B------:R-:W-:Y:S02]  /*43d0*/  UIMAD UR28, UR14, UR29, UR16 ;  /* 0x0000001d0e1c72a4 */ /* 0x000fe4000f8e0210 */
[----:B------:R-:W-:-:S02]  /*43e0*/  USHF.R.S32.HI UR38, URZ, 0x1f, UR7 ;  /* 0x0000001f3f267899 */ /* 0x000fc40008011407 */
[----:B------:R-:W-:Y:S02]  /*43f0*/  ULDC.64 UR16, c[0x0][0x188] ;  /* 0x0000620000107ab9 */ /* 0x000fe40000000a00 */
[----:B------:R-:W-:Y:S02]  /*4400*/  UIADD3 UR19, UR19, UR28, URZ ;  /* 0x0000001c13137290 */ /* 0x000fe4000fffe03f */
[----:B------:R-:W-:Y:S02]  /*4410*/  UIMAD UR28, UR38, UR16, URZ ;  /* 0x00000010261c72a4 */ /* 0x000fe4000f8e023f */
[----:B------:R-:W-:Y:S02]  /*4420*/  ULDC.64 UR34, c[0x0][0x220] ;  /* 0x0000880000227ab9 */ /* 0x000fe40000000a00 */
[----:B------:R-:W-:Y:S02]  /*4430*/  UIMAD UR28, UR7, UR17, UR28 ;  /* 0x00000011071c72a4 */ /* 0x000fe4000f8e021c */
        /* <DEDUP_REMOVED lines=12> */
[C---:B------:R-:W-:Y:S01]  /*4500*/  LOP3.LUT P0, RZ, R112.reuse, 0x1f, RZ, 0xc0, !PT ;  /* 0x0000001f70ff7812 */ /* 0x040fe2000780c0ff */
[----:B------:R-:W-:Y:S01]  /*4510*/  UIMAD UR16, UR15, UR16, URZ ;  /* 0x000000100f1072a4 */ /* 0x000fe2000f8e023f */
[----:B------:R-:W-:Y:S01]  /*4520*/  MOV R43, UR26 ;  /* 0x0000001a002b7c02 */ /* 0x000fe20008000f00 */
[----:B------:R-:W-:Y:S01]  /*4530*/  UIMAD UR42, UR14, UR19, UR28 ;  /* 0x000000130e2a72a4 */ /* 0x000fe2000f8e021c */
[----:B------:R-:W-:Y:S01]  /*4540*/  MOV R42, 0x100 ;  /* 0x00000100002a7802 */ /* 0x000fe20000000f00 */
[----:B------:R-:W-:Y:S01]  /*4550*/  UIMAD UR40, UR14, UR17, UR16 ;  /* 0x000000110e2872a4 */ /* 0x000fe2000f8e0210 */
[----:B0-----:R-:W-:Y:S01]  /*4560*/  MOV R41, UR30 ;  /* 0x0000001e00297c02 */ /* 0x001fe20008000f00 */
[----:B------:R-:W-:Y:S01]  /*4570*/  UIMAD.WIDE.U32 UR16, UR14, UR18, URZ ;  /* 0x000000120e1072a5 */ /* 0x000fe2000f8e003f */
[----:B------:R-:W-:Y:S01]  /*4580*/  IADD3 R40, R112, 0x200, RZ ;  /* 0x0000020070287810 */ /* 0x000fe20007ffe0ff */
[----:B------:R-:W-:Y:S01]  /*4590*/  ULDC.64 UR28, c[0x0][0x1a0] ;  /* 0x00006800001c7ab9 */ /* 0x000fe20000000a00 */
[----:B------:R-:W-:Y:S01]  /*45a0*/  ISETP.LT.OR P0, PT, R43, 0x2, P0 ;  /* 0x000000022b00780c */ /* 0x000fe20000701670 */
[----:B------:R-:W-:Y:S01]  /*45b0*/  ULDC.64 UR18, c[0x0][0x1c0] ;  /* 0x0000700000127ab9 */ /* 0x000fe20000000a00 */
[----:B------:R-:W-:Y:S01]  /*45c0*/  @!P1 IMAD R40, R41, R42, UR7 ;  /* 0x0000000729289e24 */ /* 0x000fe2000f8e022a */
[----:B------:R-:W-:Y:S01]  /*45d0*/  UIMAD UR41, UR38, UR28, URZ ;  /* 0x0000001c262972a4 */ /* 0x000fe2000f8e023f */
[----:B------:R-:W-:Y:S01]  /*45e0*/  MOV R41, UR26 ;  /* 0x0000001a00297c02 */ /* 0x000fe20008000f00 */
[----:B------:R-:W-:Y:S01]  /*45f0*/  UIMAD UR38, UR38, UR18, URZ ;  /* 0x00000012262672a4 */ /* 0x000fe2000f8e023f */
[----:B------:R-:W-:Y:S01]  /*4600*/  MOV R88, c[0x0][0x16c] ;  /* 0x00005b0000587a02 */ /* 0x000fe20000000f00 */
[----:B------:R-:W-:-:S02]  /*4610*/  UIADD3 UR17, UR17, UR42, URZ ;  /* 0x0000002a11117290 */ /* 0x000fc4000fffe03f */
[----:B------:R-:W-:Y:S02]  /*4620*/  UIADD3 UR35, UR35, UR40, URZ ;  /* 0x0000002823237290 */ /* 0x000fe4000fffe03f */
[----:B------:R-:W-:Y:S02]  /*4630*/  UIMAD UR38, UR7, UR19, UR38 ;  /* 0x00000013072672a4 */ /* 0x000fe4000f8e0226 */
[----:B------:R-:W-:Y:S01]  /*4640*/  UIMAD UR41, UR7, UR29, UR41 ;  /* 0x0000001d072972a4 */ /* 0x000fe2000f8e0229 */
[----:B------:R-:W-:Y:S01]  /*4650*/  SHF.L.U32 R116, R40, 0x2, RZ ;  /* 0x0000000228747819 */ /* 0x000fe200000006ff */
[----:B------:R-:W-:Y:S01]  /*4660*/  UIMAD.WIDE.U32 UR18, UR7, UR18, UR16 ;  /* 0x00000012071272a5 */ /* 0x000fe2000f8e0010 */
[----:B------:R-:W-:Y:S01]  /*4670*/  @!P0 IADD3 R41, R41, -0x2, RZ ;  /* 0xfffffffe29298810 */ /* 0x000fe20007ffe0ff */
[----:B------:R-:W-:Y:S02]  /*4680*/  UIMAD.WIDE.U32 UR28, UR7, UR28, UR34 ;  /* 0x0000001c071c72a5 */ /* 0x000fe4000f8e0022 */
[----:B------:R-:W-:-:S02]  /*4690*/  ULDC.64 UR16, c[0x0][0x230] ;  /* 0x00008c0000107ab9 */ /* 0x000fc40000000a00 */
[----:B------:R-:W-:Y:S02]  /*46a0*/  ULDC.64 UR34, c[0x0][0x228] ;  /* 0x00008a0000227ab9 */ /* 0x000fe40000000a00 */
[----:B------:R-:W-:Y:S02]  /*46b0*/  UIADD3 UR19, UR19, UR38, URZ ;  /* 0x0000002613137290 */ /* 0x000fe4000fffe03f */
[----:B------:R-:W-:Y:S02]  /*46c0*/  ULEA UR16, UP1, UR18, UR16, 0x2 ;  /* 0x0000001012107291 */ /* 0x000fe4000f82103f */
[----:B------:R-:W-:Y:S02]  /*46d0*/  UIADD3 UR29, UR29, UR41, URZ ;  /* 0x000000291d1d7290 */ /* 0x000fe4000fffe03f */
[----:B------:R-:W-:Y:S02]  /*46e0*/  ULEA UR34, UP0, UR28, UR34, 0x2 ;  /* 0x000000221c227291 */ /* 0x000fe4000f80103f */
[----:B------:R-:W-:Y:S01]  /*46f0*/  ULEA.HI.X UR17, UR18, UR17, UR19, 0x2, UP1 ;  /* 0x0000001112117291 */ /* 0x000fe200088f1413 */
[----:B------:R-:W-:Y:S01]  /*4700*/  MOV R42, UR16 ;  /* 0x00000010002a7c02 */ /* 0x000fe20008000f00 */
[----:B------:R-:W-:-:S02]  /*4710*/  ULEA.HI.X UR35, UR28, UR35, UR29, 0x2, UP0 ;  /* 0x000000231c237291 */ /* 0x000fc400080f141d */
[----:B------:R-:W-:Y:S02]  /*4720*/  MOV R86, UR34 ;  /* 0x0000002200567c02 */ /* 0x000fe40008000f00 */
[----:B------:R-:W-:Y:S02]  /*4730*/  MOV R43, UR17 ;  /* 0x00000011002b7c02 */ /* 0x000fe40008000f00 */
[----:B------:R-:W-:-:S04]  /*4740*/  MOV R87, UR35 ;  /* 0x0000002300577c02 */ /* 0x000fc80008000f00 */
[----:B------:R0:W3:Y:S04]  /*4750*/  LDG.E R43, [R42.64] ;  /* 0x000000202a2b7981 */ /* 0x0000e8000c1e1900 */
[----:B------:R1:W3:Y:S01]  /*4760*/  LDG.E R86, [R86.64] ;  /* 0x0000002056567981 */ /* 0x0002e2000c1e1900 */
[----:B0-----:R-:W-:Y:S02]  /*4770*/  FMUL.FTZ R42, R94, R53 ;  /* 0x000000355e2a7220 */ /* 0x001fe40000410000 */
[----:B-1----:R-:W-:Y:S01]  /*4780*/  FMUL.FTZ R87, R81, R52 ;  /* 0x0000003451577220 */ /* 0x002fe20000410000 */
[----:B------:R-:W-:Y:S01]  /*4790*/  MOV R89, 0x8 ;  /* 0x0000000800597802 */ /* 0x000fe20000000f00 */
[----:B------:R-:W-:Y:S01]  /*47a0*/  @!P0 IMAD R88, R41, R88, UR7 ;  /* 0x0000000729588e24 */ /* 0x000fe2000f8e0258 */
[----:B------:R-:W-:-:S02]  /*47b0*/  MOV R41, RZ ;  /* 0x000000ff00297202 */ /* 0x000fc40000000f00 */
[----:B------:R-:W-:Y:S01]  /*47c0*/  MOV R40, 0x3f800000 ;  /* 0x3f80000000287802 */ /* 0x000fe20000000f00 */
[----:B------:R-:W-:Y:S01]  /*47d0*/  @!P0 IMAD.WIDE R88, R88, R89, UR10 ;  /* 0x0000000a58588e25 */ /* 0x000fe2000f8e0259 */
[----:B------:R-:W-:Y:S01]  /*47e0*/  BSSY B0, `(.L_x_111) ;  /* 0x000005d000007945 */ /* 0x000fe20003800000 */
[----:B------:R-:W-:Y:S02]  /*47f0*/  LEA.HI R131, R112, R112, RZ, 0x1e ;  /* 0x0000007070837211 */ /* 0x000fe400078ff0ff */
[----:B--2---:R-:W-:-:S04]  /*4800*/  FMUL.FTZ R90, R115, 1.4426950216293334961 ;  /* 0x3fb8aa3b735a7820 */ /* 0x004fc80000410000 */
[C---:B------:R-:W-:Y:S02]  /*4810*/  FMUL.FTZ R157, R90.reuse, R53 ;  /* 0x000000355a9d7220 */ /* 0x040fe40000410000 */
[C---:B------:R-:W-:Y:S02]  /*4820*/  FMUL.FTZ R130, R90.reuse, R52 ;  /* 0x000000345a827220 */ /* 0x040fe40000410000 */
[C---:B------:R-:W-:Y:S02]  /*4830*/  FMUL.FTZ R129, R90.reuse, R51 ;  /* 0x000000335a817220 */ /* 0x040fe40000410000 */
[----:B------:R-:W0:Y:S01]  /*4840*/  MUFU.EX2 R157, R157 ;  /* 0x0000009d009d7308 */ /* 0x000e220000000800 */
[----:B------:R-:W-:-:S07]  /*4850*/  FMUL.FTZ R128, R90, R50 ;  /* 0x000000325a807220 */ /* 0x000fce0000410000 */
[----:B------:R-:W1:Y:S01]  /*4860*/  MUFU.EX2 R130, R130 ;  /* 0x0000008200827308 */ /* 0x000e620000000800 */
[----:B------:R-:W-:-:S07]  /*4870*/  FMUL.FTZ R127, R90, R49 ;  /* 0x000000315a7f7220 */ /* 0x000fce0000410000 */
[----:B------:R-:W2:Y:S01]  /*4880*/  MUFU.EX2 R129, R129 ;  /* 0x0000008100817308 */ /* 0x000ea20000000800 */
[C---:B------:R-:W-:Y:S01]  /*4890*/  FMUL.FTZ R126, R90.reuse, R48 ;  /* 0x000000305a7e7220 */ /* 0x040fe20000410000 */
[----:B0-----:R0:W-:Y:S01]  /*48a0*/  STS [R116+0x2b60], R157 ;  /* 0x002b609d74007388 */ /* 0x0011e20000000800 */
[----:B------:R-:W-:-:S03]  /*48b0*/  FMUL.FTZ R125, R90, R47 ;  /* 0x0000002f5a7d7220 */ /* 0x000fc60000410000 */
[----:B------:R-:W-:Y:S06]  /*48c0*/  BAR.SYNC.DEFER_BLOCKING 0x0 ;  /* 0x0000000000007b1d */ /* 0x000fec0000010000 */
[----:B------:R-:W4:Y:S01]  /*48d0*/  MUFU.EX2 R128, R128 ;  /* 0x0000008000807308 */ /* 0x000f220000000800 */
[----:B-1----:R-:W-:Y:S02]  /*48e0*/  FFMA.FTZ R87, R130, R42, R87 ;  /* 0x0000002a82577223 */ /* 0x002fe40000010057 */
[----:B------:R-:W-:-:S05]  /*48f0*/  FMUL.FTZ R42, R92, R51 ;  /* 0x000000335c2a7220 */ /* 0x000fca0000410000 */
[----:B------:R-:W1:Y:S01]  /*4900*/  MUFU.EX2 R127, R127 ;  /* 0x0000007f007f7308 */ /* 0x000e620000000800 */
[----:B--2---:R-:W-:Y:S02]  /*4910*/  FFMA.FTZ R42, R129, R87, R42 ;  /* 0x00000057812a7223 */ /* 0x004fe4000001002a */
[----:B------:R-:W-:-:S05]  /*4920*/  FMUL.FTZ R87, R79, R50 ;  /* 0x000000324f577220 */ /* 0x000fca0000410000 */
[----:B------:R-:W2:Y:S01]  /*4930*/  MUFU.EX2 R126, R126 ;  /* 0x0000007e007e7308 */ /* 0x000ea20000000800 */
[----:B------:R-:W-:Y:S01]  /*4940*/  FMUL.FTZ R124, R90, R46 ;  /* 0x0000002e5a7c7220 */ /* 0x000fe20000410000 */
[----:B------:R2:W5:Y:S01]  /*4950*/  @!P0 LDG.E.64 R40, [R88.64] ;  /* 0x0000002058288981 */ /* 0x000562000c1e1b00 */
[----:B----4-:R-:W-:Y:S02]  /*4960*/  FFMA.FTZ R87, R128, R42, R87 ;  /* 0x0000002a80577223 */ /* 0x010fe40000010057 */
[----:B------:R-:W-:-:S03]  /*4970*/  FMUL.FTZ R42, R84, R49 ;  /* 0x00000031542a7220 */ /* 0x000fc60000410000 */
[----:B------:R-:W4:Y:S01]  /*4980*/  MUFU.EX2 R125, R125 ;  /* 0x0000007d007d7308 */ /* 0x000f220000000800 */
[----:B0-----:R-:W-:Y:S02]  /*4990*/  FMUL.FTZ R116, R90, R45 ;  /* 0x0000002d5a747220 */ /* 0x001fe40000410000 */
[----:B-1----:R-:W-:Y:S02]  /*49a0*/  FFMA.FTZ R42, R127, R87, R42 ;  /* 0x000000577f2a7223 */ /* 0x002fe4000001002a */
[----:B------:R-:W-:-:S03]  /*49b0*/  FMUL.FTZ R87, R77, R48 ;  /* 0x000000304d577220 */ /* 0x000fc60000410000 */
[----:B------:R-:W0:Y:S01]  /*49c0*/  MUFU.EX2 R124, R124 ;  /* 0x0000007c007c7308 */ /* 0x000e220000000800 */
[----:B------:R-:W-:Y:S02]  /*49d0*/  FMUL.FTZ R117, R90, R44 ;  /* 0x0000002c5a757220 */ /* 0x000fe40000410000 */
[----:B--2---:R-:W-:Y:S02]  /*49e0*/  FFMA.FTZ R87, R126, R42, R87 ;  /* 0x0000002a7e577223 */ /* 0x004fe40000010057 */
[----:B------:R-:W-:-:S03]  /*49f0*/  FMUL.FTZ R42, R82, R47 ;  /* 0x0000002f522a7220 */ /* 0x000fc60000410000 */
[----:B------:R-:W1:Y:S01]  /*4a00*/  MUFU.EX2 R116, R116 ;  /* 0x0000007400747308 */ /* 0x000e620000000800 */
[----:B----4-:R-:W-:Y:S02]  /*4a10*/  FFMA.FTZ R88, R125, R87, R42 ;  /* 0x000000577d587223 */ /* 0x010fe4000001002a */
[----:B------:R-:W-:Y:S02]  /*4a20*/  FMUL.FTZ R42, R157, R130 ;  /* 0x000000829d2a7220 */ /* 0x000fe40000410000 */
[----:B------:R-:W-:-:S03]  /*4a30*/  FMUL.FTZ R118, R90, R38 ;  /* 0x000000265a767220 */ /* 0x000fc60000410000 */
[----:B------:R-:W2:Y:S01]  /*4a40*/  MUFU.EX2 R117, R117 ;  /* 0x0000007500757308 */ /* 0x000ea20000000800 */
[----:B------:R-:W-:Y:S02]  /*4a50*/  FMUL.FTZ R87, R75, R46 ;  /* 0x0000002e4b577220 */ /* 0x000fe40000410000 */
[----:B------:R-:W-:Y:S02]  /*4a60*/  FMUL.FTZ R89, R129, R42 ;  /* 0x0000002a81597220 */ /* 0x000fe40000410000 */
[----:B------:R-:W-:Y:S01]  /*4a70*/  FMUL.FTZ R119, R90, R33 ;  /* 0x000000215a777220 */ /* 0x000fe20000410000 */
[----:B------:R-:W-:Y:S01]  /*4a80*/  ISETP.NE.AND P0, PT, R112, 0x7f, PT ;  /* 0x0000007f7000780c */ /* 0x000fe20003f05270 */
[----:B0-----:R-:W-:Y:S01]  /*4a90*/  FFMA.FTZ R91, R124, R88, R87 ;  /* 0x000000587c5b7223 */ /* 0x001fe20000010057 */
[----:B------:R-:W0:Y:S01]  /*4aa0*/  MUFU.EX2 R118, R118 ;  /* 0x0000007600767308 */ /* 0x000e220000000800 */
[----:B------:R-:W-:Y:S02]  /*4ab0*/  FMUL.FTZ R87, R80, R45 ;  /* 0x0000002d50577220 */ /* 0x000fe40000410000 */
[----:B------:R-:W-:-:S02]  /*4ac0*/  FMUL.FTZ R88, R128, R89 ;  /* 0x0000005980587220 */ /* 0x000fc40000410000 */
[----:B-1----:R-:W-:Y:S02]  /*4ad0*/  FFMA.FTZ R91, R116, R91, R87 ;  /* 0x0000005b745b7223 */ /* 0x002fe40000010057 */
[----:B------:R-:W-:Y:S01]  /*4ae0*/  FMUL.FTZ R42, R73, R44 ;  /* 0x0000002c492a7220 */ /* 0x000fe20000410000 */
[----:B------:R-:W1:Y:S01]  /*4af0*/  MUFU.EX2 R119, R119 ;  /* 0x0000007700777308 */ /* 0x000e620000000800 */
[----:B------:R-:W-:Y:S02]  /*4b00*/  FMUL.FTZ R87, R127, R88 ;  /* 0x000000587f577220 */ /* 0x000fe40000410000 */
[----:B------:R-:W-:Y:S01]  /*4b10*/  FMUL.FTZ R120, R90, R29 ;  /* 0x0000001d5a787220 */ /* 0x000fe20000410000 */
[----:B------:R4:W3:Y:S01]  /*4b20*/  @P0 LDS R132, [R112.X4+0x3364] ;  /* 0x0033640070840984 */ /* 0x0008e20000004800 */
[----:B--2---:R-:W-:Y:S02]  /*4b30*/  FFMA.FTZ R91, R117, R91, R42 ;  /* 0x0000005b755b7223 */ /* 0x004fe4000001002a */
[----:B------:R-:W-:-:S02]  /*4b40*/  FMUL.FTZ R42, R126, R87 ;  /* 0x000000577e2a7220 */ /* 0x000fc40000410000 */
[----:B------:R-:W2:Y:S01]  /*4b50*/  MUFU.EX2 R120, R120 ;  /* 0x0000007800787308 */ /* 0x000ea20000000800 */
[----:B------:R-:W-:Y:S02]  /*4b60*/  FMUL.FTZ R87, R71, R38 ;  /* 0x0000002647577220 */ /* 0x000fe40000410000 */
[----:B------:R-:W-:Y:S02]  /*4b70*/  FMUL.FTZ R121, R90, R25 ;  /* 0x000000195a797220 */ /* 0x000fe40000410000 */
[----:B------:R-:W-:Y:S02]  /*4b80*/  FMUL.FTZ R89, R125, R42 ;  /* 0x0000002a7d597220 */ /* 0x000fe40000410000 */
[----:B0-----:R-:W-:Y:S02]  /*4b90*/  FFMA.FTZ R87, R118, R91, R87 ;  /* 0x0000005b76577223 */ /* 0x001fe40000010057 */
[----:B------:R-:W-:Y:S02]  /*4ba0*/  FMUL.FTZ R42, R78, R33 ;  /* 0x000000214e2a7220 */ /* 0x000fe40000410000 */
[----:B------:R-:W-:Y:S01]  /*4bb0*/  FMUL.FTZ R89, R124, R89 ;  /* 0x000000597c597220 */ /* 0x000fe20000410000 */
[----:B------:R-:W0:Y:S01]  /*4bc0*/  MUFU.EX2 R121, R121 ;  /* 0x0000007900797308 */ /* 0x000e220000000800 */
[----:B------:R-:W-:-:S02]  /*4bd0*/  FMUL.FTZ R122, R90, R21 ;  /* 0x000000155a7a7220 */ /* 0x000fc40000410000 */
[----:B-1----:R-:W-:Y:S02]  /*4be0*/  FFMA.FTZ R88, R119, R87, R42 ;  /* 0x0000005777587223 */ /* 0x002fe4000001002a */
[----:B------:R-:W-:Y:S02]  /*4bf0*/  FMUL.FTZ R42, R116, R89 ;  /* 0x00000059742a7220 */ /* 0x000fe40000410000 */
[----:B------:R-:W-:Y:S01]  /*4c00*/  FMUL.FTZ R87, R76, R29 ;  /* 0x0000001d4c577220 */ /* 0x000fe20000410000 */
[----:B------:R-:W1:Y:S01]  /*4c10*/  MUFU.EX2 R122, R122 ;  /* 0x0000007a007a7308 */ /* 0x000e620000000800 */
[----:B------:R-:W-:Y:S02]  /*4c20*/  FMUL.FTZ R89, R117, R42 ;  /* 0x0000002a75597220 */ /* 0x000fe40000410000 */
[----:B------:R-:W-:Y:S02]  /*4c30*/  FMUL.FTZ R123, R90, R17 ;  /* 0x000000115a7b7220 */ /* 0x000fe40000410000 */
[----:B--2---:R-:W-:-:S02]  /*4c40*/  FFMA.FTZ R87, R120, R88, R87 ;  /* 0x0000005878577223 */ /* 0x004fc40000010057 */
[----:B------:R-:W-:Y:S02]  /*4c50*/  FMUL.FTZ R88, R118, R89 ;  /* 0x0000005976587220 */ /* 0x000fe40000410000 */
[----:B------:R-:W-:Y:S01]  /*4c60*/  FMUL.FTZ R42, R74, R25 ;  /* 0x000000194a2a7220 */ /* 0x000fe20000410000 */
[----:B------:R-:W2:Y:S01]  /*4c70*/  MUFU.EX2 R123, R123 ;  /* 0x0000007b007b7308 */ /* 0x000ea20000000800 */
[----:B------:R-:W-:Y:S02]  /*4c80*/  FMUL.FTZ R89, R119, R88 ;  /* 0x0000005877597220 */ /* 0x000fe40000410000 */
[----:B0-----:R-:W-:Y:S02]  /*4c90*/  FFMA.FTZ R88, R121, R87, R42 ;  /* 0x0000005779587223 */ /* 0x001fe4000001002a */
[----:B------:R-:W-:Y:S02]  /*4ca0*/  FMUL.FTZ R87, R72, R21 ;  /* 0x0000001548577220 */ /* 0x000fe40000410000 */
[----:B------:R-:W-:-:S02]  /*4cb0*/  FMUL.FTZ R42, R120, R89 ;  /* 0x00000059782a7220 */ /* 0x000fc40000410000 */
[----:B-1----:R-:W-:Y:S02]  /*4cc0*/  FFMA.FTZ R89, R122, R88, R87 ;  /* 0x000000587a597223 */ /* 0x002fe40000010057 */
[----:B------:R-:W-:Y:S02]  /*4cd0*/  FMUL.FTZ R87, R121, R42 ;  /* 0x0000002a79577220 */ /* 0x000fe40000410000 */
[----:B------:R-:W-:Y:S02]  /*4ce0*/  FMUL.FTZ R42, R70, R17 ;  /* 0x00000011462a7220 */ /* 0x000fe40000410000 */
[----:B------:R-:W-:Y:S02]  /*4cf0*/  FMUL.FTZ R88, R122, R87 ;  /* 0x000000577a587220 */ /* 0x000fe40000410000 */
[----:B---3--:R-:W-:Y:S02]  /*4d00*/  FMUL.FTZ R86, R86, R43 ;  /* 0x0000002b56567220 */ /* 0x008fe40000410000 */
[----:B--2---:R-:W-:-:S02]  /*4d10*/  FFMA.FTZ R43, R123, R89, R42 ;  /* 0x000000597b2b7223 */ /* 0x004fc4000001002a */
[----:B------:R-:W-:Y:S01]  /*4d20*/  FMUL.FTZ R42, R123, R88 ;  /* 0x000000587b2a7220 */ /* 0x000fe20000410000 */
[----:B------:R-:W-:Y:S05]  /*4d30*/  @P0 BRA `(.L_x_112) ;  /* 0x0000007000000947 */ /* 0x000fea0003800000 */
[----:B----4-:R-:W-:Y:S01]  /*4d40*/  ULDC UR16, c[0x0][0x174] ;  /* 0x00005d0000107ab9 */ /* 0x010fe20000000800 */
[----:B------:R-:W-:Y:S01]  /*4d50*/  HFMA2.MMA R132, -RZ, RZ, 1.875, 0 ;  /* 0x3f800000ff847435 */ /* 0x000fe200000001ff */
[----:B------:R-:W-:-:S06]  /*4d60*/  UISETP.NE.AND UP0, UPT, UR26, UR16, UPT ;  /* 0x000000101a00728c */ /* 0x000fcc000bf05270 */
[----:B------:R-:W-:-:S05]  /*4d70*/  PLOP3.LUT P0, PT, PT, PT, UP0, 0x80, 0x0 ;  /* 0x000000000000781c */ /* 0x000fca0003f0f008 */
[----:B------:R-:W-:-:S06]  /*4d80*/  @UP0 ULEA UR16, UR27, UR7, 0x8 ;  /* 0x000000071b100291 */ /* 0x000fcc000f8e403f */
[----:B------:R-:W-:-:S05]  /*4d90*/  MOV R87, UR16 ;  /* 0x0000001000577c02 */ /* 0x000fca0008000f00 */
[----:B------:R0:W1:Y:S02]  /*4da0*/  @P0 LDS R132, [R87.X4+0x2b60] ;  /* 0x002b600057840984 */ /* 0x0000640000004800 */
.L_x_112:
[----:B----4-:R-:W-:Y:S05]  /*4db0*/  BSYNC B0 ;  /* 0x0000000000007941 */ /* 0x010fea0003800000 */
.L_x_111:
        /* <DEDUP_REMOVED lines=21> */
[----:B--2---:R-:W-:-:S05]  /*4f10*/  IMAD R148, R112, 0x28, RZ ;  /* 0x0000002870947824 */ /* 0x004fca00078e02ff */
[----:B------:R-:W-:Y:S04]  /*4f20*/  LDS.64 R42, [R148+0x2150] ;  /* 0x00215000942a7984 */ /* 0x000fe80000000a00 */
[----:B0-----:R-:W0:Y:S04]  /*4f30*/  LDS.64 R86, [R148+0x2158] ;  /* 0x0021580094567984 */ /* 0x001e280000000a00 */
[----:B------:R-:W2:Y:S04]  /*4f40*/  LDS.64 R88, [R148+0x2160] ;  /* 0x0021600094587984 */ /* 0x000ea80000000a00 */
[----:B------:R-:W3:Y:S01]  /*4f50*/  LDS.64 R90, [R148+0x2168] ;  /* 0x00216800945a7984 */ /* 0x000ee20000000a00 */
[----:B0-----:R-:W-:-:S02]  /*4f60*/  FFMA.FTZ R87, R43, R86, R87 ;  /* 0x000000562b577223 */ /* 0x001fc40000010057 */
[----:B------:R-:W-:Y:S02]  /*4f70*/  FMUL.FTZ R43, R42, R86 ;  /* 0x000000562a2b7220 */ /* 0x000fe40000410000 */
[C---:B--2---:R-:W-:Y:S02]  /*4f80*/  FFMA.FTZ R87, R88.reuse, R87, R89 ;  /* 0x0000005758577223 */ /* 0x044fe40000010059 */
[----:B------:R-:W-:Y:S02]  /*4f90*/  FMUL.FTZ R43, R88, R43 ;  /* 0x0000002b582b7220 */ /* 0x000fe40000410000 */
[C---:B---3--:R-:W-:Y:S02]  /*4fa0*/  FFMA.FTZ R91, R90.reuse, R87, R91 ;  /* 0x000000575a5b7223 */ /* 0x048fe4000001005b */
[----:B------:R-:W-:Y:S01]  /*4fb0*/  FMUL.FTZ R90, R90, R43 ;  /* 0x0000002b5a5a7220 */ /* 0x000fe20000410000 */
[----:B------:R-:W-:Y:S05]  /*4fc0*/  BRA.DIV ~URZ, `(.L_x_115) ;  /* 0x000043c27f007947 */ /* 0x000fea000b800000 */
[----:B------:R0:W2:Y:S02]  /*4fd0*/  SHFL.UP PT, R89, R90, 0x1, RZ ;  /* 0x042000005a597989 */ /* 0x0000a400000e00ff */
.L_x_139:
[----:B------:R-:W-:Y:S05]  /*4fe0*/  BRA.DIV ~URZ, `(.L_x_116) ;  /* 0x000044227f007947 */ /* 0x000fea000b800000 */
[----:B------:R-:W3:Y:S01]  /*4ff0*/  SHFL.UP PT, R42, R91, 0x1, RZ ;  /* 0x042000005b2a7989 */ /* 0x000ee200000e00ff */
[----:B------:R-:W-:-:S13]  /*5000*/  ISETP.GE.AND P0, PT, R111, 0x1, PT ;  /* 0x000000016f00780c */ /* 0x000fda0003f06270 */
[C---:B---3--:R-:W-:Y:S02]  /*5010*/  @P0 FFMA.FTZ R91, R90.reuse, R42, R91 ;  /* 0x0000002a5a5b0223 */ /* 0x048fe4000001005b */
[----:B0-2---:R-:W-:Y:S01]  /*5020*/  @P0 FMUL.FTZ R90, R90, R89 ;  /* 0x000000595a5a0220 */ /* 0x005fe20000410000 */
[----:B------:R-:W-:Y:S02]  /*5030*/  ISETP.GE.AND P0, PT, R111, 0x2, PT ;  /* 0x000000026f00780c */ /* 0x000fe40003f06270 */
[----:B------:R-:W0:Y:S04]  /*5040*/  SHFL.UP PT, R42, R91, 0x2, RZ ;  /* 0x044000005b2a7989 */ /* 0x000e2800000e00ff */
[----:B------:R-:W2:Y:S07]  /*5050*/  SHFL.UP PT, R43, R90, 0x2, RZ ;  /* 0x044000005a2b7989 */ /* 0x000eae00000e00ff */
[----:B0-----:R-:W-:-:S02]  /*5060*/  @P0 FFMA.FTZ R91, R42, R90, R91 ;  /* 0x0000005a2a5b0223 */ /* 0x001fc4000001005b */
[----:B--2---:R-:W-:-:S03]  /*5070*/  @P0 FMUL.FTZ R90, R43, R90 ;  /* 0x0000005a2b5a0220 */ /* 0x004fc60000410000 */
[----:B------:R-:W0:Y:S01]  /*5080*/  SHFL.UP PT, R42, R91, 0x4, RZ ;  /* 0x048000005b2a7989 */ /* 0x000e2200000e00ff */
[----:B------:R-:W-:-:S03]  /*5090*/  ISETP.GE.AND P0, PT, R111, 0x4, PT ;  /* 0x000000046f00780c */ /* 0x000fc60003f06270 */
[----:B------:R-:W2:Y:S10]  /*50a0*/  SHFL.UP PT, R43, R90, 0x4, RZ ;  /* 0x048000005a2b7989 */ /* 0x000eb400000e00ff */
[----:B0-----:R-:W-:-:S02]  /*50b0*/  @P0 FFMA.FTZ R91, R90, R42, R91 ;  /* 0x0000002a5a5b0223 */ /* 0x001fc4000001005b */
[----:B--2---:R-:W-:-:S03]  /*50c0*/  @P0 FMUL.FTZ R90, R90, R43 ;  /* 0x0000002b5a5a0220 */ /* 0x004fc60000410000 */
[----:B------:R-:W0:Y:S01]  /*50d0*/  SHFL.UP PT, R42, R91, 0x8, RZ ;  /* 0x050000005b2a7989 */ /* 0x000e2200000e00ff */
[----:B------:R-:W-:-:S03]  /*50e0*/  ISETP.GE.AND P0, PT, R111, 0x8, PT ;  /* 0x000000086f00780c */ /* 0x000fc60003f06270 */
[----:B------:R-:W2:Y:S10]  /*50f0*/  SHFL.UP PT, R43, R90, 0x8, RZ ;  /* 0x050000005a2b7989 */ /* 0x000eb400000e00ff */
[----:B0-----:R-:W-:-:S02]  /*5100*/  @P0 FFMA.FTZ R91, R90, R42, R91 ;  /* 0x0000002a5a5b0223 */ /* 0x001fc4000001005b */
[----:B--2---:R-:W-:-:S03]  /*5110*/  @P0 FMUL.FTZ R90, R90, R43 ;  /* 0x0000002b5a5a0220 */ /* 0x004fc60000410000 */
[----:B------:R0:W2:Y:S01]  /*5120*/  SHFL.UP PT, R86, R91, 0x10, RZ ;  /* 0x060000005b567989 */ /* 0x0000a200000e00ff */
[----:B------:R-:W-:-:S03]  /*5130*/  MOV R89, R91 ;  /* 0x0000005b00597202 */ /* 0x000fc60000000f00 */
[----:B------:R0:W3:Y:S01]  /*5140*/  SHFL.UP PT, R154, R90, 0x10, RZ ;  /* 0x060000005a9a7989 */ /* 0x0000e200000e00ff */
[----:B------:R-:W-:-:S03]  /*5150*/  MOV R152, R90 ;  /* 0x0000005a00987202 */ /* 0x000fc60000000f00 */
.L_x_140:
[----:B------:R-:W-:Y:S02]  /*5160*/  ISETP.GE.AND P0, PT, R111, 0x10, PT ;  /* 0x000000106f00780c */ /* 0x000fe40003f06270 */
[----:B------:R-:W-:-:S11]  /*5170*/  MOV R153, R152 ;  /* 0x0000009800997202 */ /* 0x000fd60000000f00 */
[-C--:B--2---:R-:W-:Y:S02]  /*5180*/  @P0 FFMA.FTZ R89, R86, R153.reuse, R89 ;  /* 0x0000009956590223 */ /* 0x084fe40000010059 */
[----:B---3--:R-:W-:Y:S01]  /*5190*/  @P0 FMUL.FTZ R153, R154, R153 ;  /* 0x000000999a990220 */ /* 0x008fe20000410000 */
[----:B------:R-:W-:Y:S05]  /*51a0*/  BRA.CONV ~URZ, `(.L_x_117) ;  /* 0x000000637f007947 */ /* 0x000fea000b800000 */
[----:B------:R-:W-:Y:S01]  /*51b0*/  HFMA2.MMA R86, -RZ, RZ, 0, 1.847743988037109375e-06 ;  /* 0x0000001fff567435 */ /* 0x000fe200000001ff */
[----:B------:R-:W-:Y:S02]  /*51c0*/  MOV R87, R153 ;  /* 0x0000009900577202 */ /* 0x000fe40000000f00 */
[----:B------:R-:W-:Y:S02]  /*51d0*/  MOV R43, 0x1f ;  /* 0x0000001f002b7802 */ /* 0x000fe40000000f00 */
[----:B------:R-:W-:Y:S02]  /*51e0*/  MOV R42, 0xffffffff ;  /* 0xffffffff002a7802 */ /* 0x000fe40000000f00 */
[----:B------:R-:W-:-:S02]  /*51f0*/  MOV R88, 0x5210 ;  /* 0x0000521000587802 */ /* 0x000fc40000000f00 */
[----:B01---5:R-:W-:Y:S05]  /*5200*/  CALL.REL.NOINC `($__internal_7_$__cuda_sm70_shflsync_idx_p) ;  /* 0x0000506000007944 */ /* 0x023fea0003c00000 */
.L_x_117:
[----:B------:R-:W-:Y:S05]  /*5210*/  BRA.CONV ~URZ, `(.L_x_118) ;  /* 0x000000637f007947 */ /* 0x000fea000b800000 */
[----:B------:R-:W-:Y:S01]  /*5220*/  HFMA2.MMA R86, -RZ, RZ, 0, 1.847743988037109375e-06 ;  /* 0x0000001fff567435 */ /* 0x000fe200000001ff */
[----:B------:R-:W-:-:S02]  /*5230*/  MOV R87, R89 ;  /* 0x0000005900577202 */ /* 0x000fc40000000f00 */
[----:B-1----:R-:W-:Y:S02]  /*5240*/  MOV R43, 0x1f ;  /* 0x0000001f002b7802 */ /* 0x002fe40000000f00 */
[----:B------:R-:W-:Y:S02]  /*5250*/  MOV R42, 0xffffffff ;  /* 0xffffffff002a7802 */ /* 0x000fe40000000f00 */
[----:B------:R-:W-:Y:S02]  /*5260*/  MOV R88, 0x5280 ;  /* 0x0000528000587802 */ /* 0x000fe40000000f00 */
[----:B0----5:R-:W-:Y:S05]  /*5270*/  CALL.REL.NOINC `($__internal_7_$__cuda_sm70_shflsync_idx_p) ;  /* 0x00004ff000007944 */ /* 0x021fea0003c00000 */
.L_x_118:
[----:B------:R-:W-:Y:S05]  /*5280*/  BRA.DIV ~URZ, `(.L_x_119) ;  /* 0x000046327f007947 */ /* 0x000fea000b800000 */
[----:B-----5:R2:W3:Y:S04]  /*5290*/  SHFL.IDX PT, R152, R40, RZ, 0x1f ;  /* 0x00001fff28987589 */ /* 0x0204e800000e0000 */
[----:B------:R2:W4:Y:S04]  /*52a0*/  SHFL.IDX PT, R87, R41, RZ, 0x1f ;  /* 0x00001fff29577589 */ /* 0x00052800000e0000 */
[----:B0-----:R2:W0:Y:S04]  /*52b0*/  SHFL.UP PT, R90, R153, 0x1, RZ ;  /* 0x04200000995a7989 */ /* 0x00142800000e00ff */
[----:B------:R2:W1:Y:S02]  /*52c0*/  SHFL.UP PT, R91, R89, 0x1, RZ ;  /* 0x04200000595b7989 */ /* 0x00046400000e00ff */
.L_x_141:
[----:B-1----:R-:W1:Y:S01]  /*52d0*/  LDS.64 R42, [R148+0x2150] ;  /* 0x00215000942a7984 */ /* 0x002e620000000a00 */
[----:B---3--:R-:W-:Y:S01]  /*52e0*/  MOV R86, R152 ;  /* 0x0000009800567202 */ /* 0x008fe20000000f00 */
[----:B0---4-:R-:W-:-:S02]  /*52f0*/  @P1 FFMA.FTZ R87, R87, R90, R91 ;  /* 0x0000005a57571223 */ /* 0x011fc4000001005b */
[----:B--2---:R-:W0:Y:S02]  /*5300*/  LDS.64 R88, [R148+0x2158] ;  /* 0x0021580094587984 */ /* 0x004e240000000a00 */
[----:B------:R-:W-:Y:S02]  /*5310*/  @P1 FMUL.FTZ R86, R86, R90 ;  /* 0x0000005a56561220 */ /* 0x000fe40000410000 */
[----:B------:R-:W2:Y:S04]  /*5320*/  LDS.64 R40, [R148+0x2160] ;  /* 0x0021600094287984 */ /* 0x000ea80000000a00 */
[----:B------:R3:W-:Y:S01]  /*5330*/  STS.64 [R148+0x2150], R86 ;  /* 0x0021505694007388 */ /* 0x0007e20000000a00 */
[C---:B-1----:R-:W-:Y:S02]  /*5340*/  FFMA.FTZ R43, R42.reuse, R87, R43 ;  /* 0x000000572a2b7223 */ /* 0x042fe4000001002b */
[----:B------:R-:W-:-:S02]  /*5350*/  FMUL.FTZ R42, R42, R86 ;  /* 0x000000562a2a7220 */ /* 0x000fc40000410000 */
[C---:B0-----:R-:W-:Y:S02]  /*5360*/  FFMA.FTZ R89, R88.reuse, R43, R89 ;  /* 0x0000002b58597223 */ /* 0x041fe40000010059 */
[----:B------:R-:W-:Y:S01]  /*5370*/  FMUL.FTZ R88, R88, R42 ;  /* 0x0000002a58587220 */ /* 0x000fe20000410000 */
[----:B------:R3:W-:Y:S01]  /*5380*/  STS.64 [R148+0x2158], R42 ;  /* 0x0021582a94007388 */ /* 0x0007e20000000a00 */
[C---:B--2---:R-:W-:Y:S02]  /*5390*/  FFMA.FTZ R41, R40.reuse, R89, R41 ;  /* 0x0000005928297223 */ /* 0x044fe40000010029 */
[----:B------:R-:W-:Y:S01]  /*53a0*/  FMUL.FTZ R40, R40, R88 ;  /* 0x0000005828287220 */ /* 0x000fe20000410000 */
[----:B------:R3:W-:Y:S04]  /*53b0*/  STS.64 [R148+0x2160], R88 ;  /* 0x0021605894007388 */ /* 0x0007e80000000a00 */
[----:B------:R3:W-:Y:S02]  /*53c0*/  STS.64 [R148+0x2168], R40 ;  /* 0x0021682894007388 */ /* 0x0007e40000000a00 */
.L_x_114:
[----:B--2---:R-:W-:Y:S05]  /*53d0*/  BSYNC B0 ;  /* 0x0000000000007941 */ /* 0x004fea0003800000 */
.L_x_113:
[----:B------:R-:W-:Y:S01]  /*53e0*/  WARPSYNC 0xffffffff ;  /* 0xffffffff00007948 */ /* 0x000fe20003800000 */
[----:B------:R-:W-:Y:S01]  /*53f0*/  BAR.SYNC.DEFER_BLOCKING 0x0 ;  /* 0x0000000000007b1d */ /* 0x000fe20000010000 */
[----:B-1-3--:R-:W-:Y:S01]  /*5400*/  FMUL.FTZ R43, R123, R132 ;  /* 0x000000847b2b7220 */ /* 0x00afe20000410000 */
[----:B------:R-:W-:Y:S01]  /*5410*/  LOP3.LUT P0, RZ, R112, 0x1f, RZ, 0xc0, !PT ;  /* 0x0000001f70ff7812 */ /* 0x000fe2000780c0ff */
[----:B------:R-:W-:-:S02]  /*5420*/  FMUL.FTZ R86, R94, R53 ;  /* 0x000000355e567220 */ /* 0x000fc40000410000 */
[C---:B------:R-:W-:Y:S01]  /*5430*/  FMUL.FTZ R42, R122.reuse, R43 ;  /* 0x0000002b7a2a7220 */ /* 0x040fe20000410000 */
[----:B------:R-:W-:Y:S01]  /*5440*/  BSSY B0, `(.L_x_120) ;  /* 0x0000088000007945 */ /* 0x000fe20003800000 */
[----:B-----5:R-:W-:Y:S02]  /*5450*/  FFMA.FTZ R41, R123, R133, R134 ;  /* 0x000000857b297223 */ /* 0x020fe40000010086 */
[----:B------:R-:W-:Y:S02]  /*5460*/  FMUL.FTZ R43, R121, R42 ;  /* 0x0000002a792b7220 */ /* 0x000fe40000410000 */
[----:B------:R-:W-:Y:S02]  /*5470*/  FFMA.FTZ R41, R122, R41, R135 ;  /* 0x000000297a297223 */ /* 0x000fe40000010087 */
[----:B------:R-:W-:Y:S02]  /*5480*/  FMUL.FTZ R156, R81, R52 ;  /* 0x00000034519c7220 */ /* 0x000fe40000410000 */
[----:B------:R-:W-:-:S02]  /*5490*/  FFMA.FTZ R41, R121, R41, R136 ;  /* 0x0000002979297223 */ /* 0x000fc40000010088 */
[----:B------:R-:W-:Y:S02]  /*54a0*/  FMUL.FTZ R42, R92, R51 ;  /* 0x000000335c2a7220 */ /* 0x000fe40000410000 */
[----:B------:R-:W-:Y:S02]  /*54b0*/  FFMA.FTZ R41, R120, R41, R137 ;  /* 0x0000002978297223 */ /* 0x000fe40000010089 */
[----:B0-----:R-:W-:Y:S02]  /*54c0*/  FMUL.FTZ R87, R79, R50 ;  /* 0x000000324f577220 */ /* 0x001fe40000410000 */
[----:B------:R-:W-:Y:S01]  /*54d0*/  FFMA.FTZ R41, R119, R41, R138 ;  /* 0x0000002977297223 */ /* 0x000fe2000001008a */
[----:B------:R-:W0:Y:S01]  /*54e0*/  LDS R40, [R131.X8+0x2154] ;  /* 0x0021540083287984 */ /* 0x000e220000008800 */
[----:B------:R-:W-:Y:S02]  /*54f0*/  FMUL.FTZ R155, R84, R49 ;  /* 0x00000031549b7220 */ /* 0x000fe40000410000 */
[----:B------:R-:W-:-:S02]  /*5500*/  FFMA.FTZ R41, R118, R41, R139 ;  /* 0x0000002976297223 */ /* 0x000fc4000001008b */
[----:B------:R-:W-:Y:S02]  /*5510*/  FMUL.FTZ R152, R77, R48 ;  /* 0x000000304d987220 */ /* 0x000fe40000410000 */
[----:B------:R-:W-:Y:S02]  /*5520*/  FFMA.FTZ R41, R117, R41, R140 ;  /* 0x0000002975297223 */ /* 0x000fe4000001008c */
[----:B------:R-:W-:Y:S02]  /*5530*/  FMUL.FTZ R153, R75, R46 ;  /* 0x0000002e4b997220 */ /* 0x000fe40000410000 */
[----:B------:R-:W-:Y:S02]  /*5540*/  FFMA.FTZ R41, R116, R41, R141 ;  /* 0x0000002974297223 */ /* 0x000fe4000001008d */
        /* <DEDUP_REMOVED lines=9> */
[----:B------:R-:W-:Y:S02]  /*55e0*/  FMUL.FTZ R159, R70, R17 ;  /* 0x00000011469f7220 */ /* 0x000fe40000410000 */
[----:B0-----:R-:W-:Y:S01]  /*55f0*/  FFMA.FTZ R157, R157, R40, R86 ;  /* 0x000000289d9d7223 */ /* 0x001fe20000010056 */
[----:B------:R-:W-:Y:S01]  /*5600*/  MOV R86, UR26 ;  /* 0x0000001a00567c02 */ /* 0x000fe20008000f00 */
[----:B------:R-:W-:Y:S02]  /*5610*/  FMUL.FTZ R40, R120, R43 ;  /* 0x0000002b78287220 */ /* 0x000fe40000410000 */
[----:B------:R-:W-:Y:S01]  /*5620*/  FFMA.FTZ R156, R130, R157, R156 ;  /* 0x0000009d829c7223 */ /* 0x000fe2000001009c */
[----:B------:R-:W-:Y:S01]  /*5630*/  ISETP.GE.OR P0, PT, R86, c[0x0][0x174], P0 ;  /* 0x00005d0056007a0c */ /* 0x000fe20000706670 */
[----:B------:R-:W-:Y:S01]  /*5640*/  FMUL.FTZ R43, R119, R40 ;  /* 0x00000028772b7220 */ /* 0x000fe20000410000 */
[----:B------:R-:W-:Y:S01]  /*5650*/  MOV R86, UR7 ;  /* 0x0000000700567c02 */ /* 0x000fe20008000f00 */
[----:B------:R-:W-:-:S02]  /*5660*/  FFMA.FTZ R156, R129, R156, R42 ;  /* 0x0000009c819c7223 */ /* 0x000fc4000001002a */
[----:B------:R-:W-:Y:S02]  /*5670*/  FMUL.FTZ R40, R118, R43 ;  /* 0x0000002b76287220 */ /* 0x000fe40000410000 */
[----:B------:R-:W-:Y:S02]  /*5680*/  FFMA.FTZ R154, R128, R156, R87 ;  /* 0x0000009c809a7223 */ /* 0x000fe40000010057 */
[----:B------:R-:W-:Y:S02]  /*5690*/  FMUL.FTZ R43, R117, R40 ;  /* 0x00000028752b7220 */ /* 0x000fe40000410000 */
[----:B------:R-:W-:Y:S02]  /*56a0*/  FFMA.FTZ R155, R127, R154, R155 ;  /* 0x0000009a7f9b7223 */ /* 0x000fe4000001009b */
[----:B------:R-:W-:Y:S02]  /*56b0*/  FMUL.FTZ R43, R116, R43 ;  /* 0x0000002b742b7220 */ /* 0x000fe40000410000 */
[----:B------:R-:W-:-:S02]  /*56c0*/  FMUL.FTZ R42, R82, R47 ;  /* 0x0000002f522a7220 */ /* 0x000fc40000410000 */
[----:B------:R-:W-:Y:S02]  /*56d0*/  FMUL.FTZ R40, R124, R43 ;  /* 0x0000002b7c287220 */ /* 0x000fe40000410000 */
[C---:B------:R-:W-:Y:S02]  /*56e0*/  FFMA.FTZ R152, R126.reuse, R155, R152 ;  /* 0x0000009b7e987223 */ /* 0x040fe40000010098 */
[C---:B------:R-:W-:Y:S02]  /*56f0*/  FMUL.FTZ R43, R125.reuse, R40 ;  /* 0x000000287d2b7220 */ /* 0x040fe40000410000 */
[----:B------:R-:W-:Y:S02]  /*5700*/  FFMA.FTZ R152, R125, R152, R42 ;  /* 0x000000987d987223 */ /* 0x000fe4000001002a */
[----:B------:R-:W-:Y:S02]  /*5710*/  FMUL.FTZ R40, R126, R43 ;  /* 0x0000002b7e287220 */ /* 0x000fe40000410000 */
[----:B------:R-:W-:-:S02]  /*5720*/  FFMA.FTZ R153, R124, R152, R153 ;  /* 0x000000987c997223 */ /* 0x000fc40000010099 */
[----:B------:R-:W-:Y:S01]  /*5730*/  FMUL.FTZ R43, R127, R40 ;  /* 0x000000287f2b7220 */ /* 0x000fe20000410000 */
[----:B------:R-:W-:Y:S01]  /*5740*/  MOV R40, 0x3f800000 ;  /* 0x3f80000000287802 */ /* 0x000fe20000000f00 */
[----:B------:R-:W-:Y:S02]  /*5750*/  FFMA.FTZ R148, R116, R153, R148 ;  /* 0x0000009974947223 */ /* 0x000fe40000010094 */
[C---:B------:R-:W-:Y:S02]  /*5760*/  FMUL.FTZ R42, R128.reuse, R43 ;  /* 0x0000002b802a7220 */ /* 0x040fe40000410000 */
[----:B------:R-:W-:Y:S01]  /*5770*/  FFMA.FTZ R43, R128, R41, R147 ;  /* 0x00000029802b7223 */ /* 0x000fe20000010093 */
[----:B------:R-:W-:Y:S01]  /*5780*/  HFMA2.MMA R41, -RZ, RZ, 0, 0 ;  /* 0x00000000ff297435 */ /* 0x000fe200000001ff */
[C---:B------:R-:W-:Y:S02]  /*5790*/  FMUL.FTZ R87, R129.reuse, R42 ;  /* 0x0000002a81577220 */ /* 0x040fe40000410000 */
[----:B------:R-:W-:-:S02]  /*57a0*/  FFMA.FTZ R43, R129, R43, R146 ;  /* 0x0000002b812b7223 */ /* 0x000fc40000010092 */
[C---:B------:R-:W-:Y:S02]  /*57b0*/  FMUL.FTZ R42, R130.reuse, R87 ;  /* 0x00000057822a7220 */ /* 0x040fe40000410000 */
[----:B------:R-:W-:Y:S02]  /*57c0*/  FMUL.FTZ R87, R73, R44 ;  /* 0x0000002c49577220 */ /* 0x000fe40000410000 */
[----:B------:R-:W-:Y:S01]  /*57d0*/  FFMA.FTZ R43, R130, R43, R149 ;  /* 0x0000002b822b7223 */ /* 0x000fe20000010095 */
[----:B------:R0:W1:Y:S01]  /*57e0*/  @!P0 LDS.64 R40, [R86.X8+0x3560] ;  /* 0x0035600056288984 */ /* 0x0000620000008a00 */
[----:B------:R-:W-:Y:S01]  /*57f0*/  FFMA.FTZ R87, R117, R148, R87 ;  /* 0x0000009475577223 */ /* 0x000fe20000010057 */
[----:B------:R-:W-:Y:S02]  /*5800*/  ISETP.GT.U32.AND P0, PT, R112, 0x1f, PT ;  /* 0x0000001f7000780c */ /* 0x000fe40003f04070 */
[----:B------:R0:W-:Y:S01]  /*5810*/  STS.64 [R131.X8+0x2660], R42 ;  /* 0x0026602a83007388 */ /* 0x0001e20000008a00 */
[----:B------:R-:W-:-:S02]  /*5820*/  FFMA.FTZ R162, R118, R87, R162 ;  /* 0x0000005776a27223 */ /* 0x000fc400000100a2 */
[----:B------:R-:W-:Y:S02]  /*5830*/  FMUL.FTZ R87, R74, R25 ;  /* 0x000000194a577220 */ /* 0x000fe40000410000 */
[----:B------:R-:W-:-:S04]  /*5840*/  FFMA.FTZ R161, R119, R162, R161 ;  /* 0x000000a277a17223 */ /* 0x000fc800000100a1 */
[----:B------:R-:W-:-:S04]  /*5850*/  FFMA.FTZ R160, R120, R161, R160 ;  /* 0x000000a178a07223 */ /* 0x000fc800000100a0 */
[----:B------:R-:W-:-:S04]  /*5860*/  FFMA.FTZ R87, R121, R160, R87 ;  /* 0x000000a079577223 */ /* 0x000fc80000010057 */
[----:B------:R-:W-:-:S04]  /*5870*/  FFMA.FTZ R158, R122, R87, R158 ;  /* 0x000000577a9e7223 */ /* 0x000fc8000001009e */
[----:B------:R-:W-:Y:S01]  /*5880*/  FFMA.FTZ R159, R123, R158, R159 ;  /* 0x0000009e7b9f7223 */ /* 0x000fe2000001009f */
[----:B------:R-:W-:Y:S06]  /*5890*/  BAR.SYNC.DEFER_BLOCKING 0x0 ;  /* 0x0000000000007b1d */ /* 0x000fec0000010000 */
[----:B------:R-:W-:Y:S05]  /*58a0*/  @P0 BRA `(.L_x_121) ;  /* 0x0000041000000947 */ /* 0x000fea0003800000 */
[----:B0-----:R-:W-:-:S05]  /*58b0*/  IMAD R163, R112, 0x28, RZ ;  /* 0x0000002870a37824 */ /* 0x001fca00078e02ff */
[----:B------:R-:W-:Y:S04]  /*58c0*/  LDS.64 R42, [R163+0x2670] ;  /* 0x00267000a32a7984 */ /* 0x000fe80000000a00 */
[----:B------:R-:W0:Y:S04]  /*58d0*/  LDS.64 R86, [R163+0x2678] ;  /* 0x00267800a3567984 */ /* 0x000e280000000a00 */
[----:B------:R-:W2:Y:S04]  /*58e0*/  LDS.64 R88, [R163+0x2668] ;  /* 0x00266800a3587984 */ /* 0x000ea80000000a00 */
[----:B------:R-:W3:Y:S01]  /*58f0*/  LDS.64 R90, [R163+0x2660] ;  /* 0x00266000a35a7984 */ /* 0x000ee20000000a00 */
[----:B0-----:R-:W-:-:S02]  /*5900*/  FFMA.FTZ R87, R42, R87, R43 ;  /* 0x000000572a577223 */ /* 0x001fc4000001002b */
[----:B------:R-:W-:Y:S01]  /*5910*/  FMUL.FTZ R43, R42, R86 ;  /* 0x000000562a2b7220 */ /* 0x000fe20000410000 */
[----:B------:R-:W-:Y:S01]  /*5920*/  LOP3.LUT R42, R112, 0x1f, RZ, 0xc0, !PT ;  /* 0x0000001f702a7812 */ /* 0x000fe200078ec0ff */
[C---:B--2---:R-:W-:Y:S02]  /*5930*/  FFMA.FTZ R87, R88.reuse, R87, R89 ;  /* 0x0000005758577223 */ /* 0x044fe40000010059 */
[----:B------:R-:W-:Y:S01]  /*5940*/  FMUL.FTZ R43, R88, R43 ;  /* 0x0000002b582b7220 */ /* 0x000fe20000410000 */
[----:B------:R-:W-:Y:S01]  /*5950*/  ISETP.GE.U32.AND P0, PT, R42, 0x10, PT ;  /* 0x000000102a00780c */ /* 0x000fe20003f06070 */
[----:B---3--:R-:W-:Y:S01]  /*5960*/  FFMA.FTZ R91, R90, R87, R91 ;  /* 0x000000575a5b7223 */ /* 0x008fe2000001005b */
[----:B------:R-:W-:Y:S01]  /*5970*/  ISETP.GE.U32.AND P1, PT, R42, 0x18, PT ;  /* 0x000000182a00780c */ /* 0x000fe20003f26070 */
[----:B------:R-:W-:Y:S01]  /*5980*/  FMUL.FTZ R90, R90, R43 ;  /* 0x0000002b5a5a7220 */ /* 0x000fe20000410000 */
[C---:B------:R-:W-:Y:S02]  /*5990*/  ISETP.GE.U32.AND P2, PT, R42.reuse, 0x1c, PT ;  /* 0x0000001c2a00780c */ /* 0x040fe40003f46070 */
[----:B------:R-:W-:-:S02]  /*59a0*/  ISETP.GE.U32.AND P3, PT, R42, 0x1e, PT ;  /* 0x0000001e2a00780c */ /* 0x000fc40003f66070 */
[----:B------:R-:W-:Y:S01]  /*59b0*/  ISETP.NE.AND P4, PT, R42, 0x1f, PT ;  /* 0x0000001f2a00780c */ /* 0x000fe20003f85270 */
[----:B------:R-:W-:Y:S10]  /*59c0*/  BRA.DIV ~URZ, `(.L_x_122) ;  /* 0x000040b27f007947 */ /* 0x000ff4000b800000 */
[----:B------:R0:W2:Y:S02]  /*59d0*/  SHFL.DOWN PT, R89, R90, 0x1, 0x1f ;  /* 0x08201f005a597f89 */ /* 0x0000a400000e0000 */
.L_x_142:
[----:B------:R-:W-:Y:S05]  /*59e0*/  BRA.DIV ~URZ, `(.L_x_123) ;  /* 0x000041127f007947 */ /* 0x000fea000b800000 */
[----:B------:R-:W3:Y:S02]  /*59f0*/  SHFL.DOWN PT, R42, R91, 0x1, 0x1f ;  /* 0x08201f005b2a7f89 */ /* 0x000ee400000e0000 */
[C---:B---3--:R-:W-:Y:S02]  /*5a00*/  @P4 FFMA.FTZ R91, R90.reuse, R42, R91 ;  /* 0x0000002a5a5b4223 */ /* 0x048fe4000001005b */
[----:B0-2---:R-:W-:-:S03]  /*5a10*/  @P4 FMUL.FTZ R90, R90, R89 ;  /* 0x000000595a5a4220 */ /* 0x005fc60000410000 */
[----:B------:R-:W0:Y:S04]  /*5a20*/  SHFL.DOWN PT, R42, R91, 0x2, 0x1f ;  /* 0x08401f005b2a7f89 */ /* 0x000e2800000e0000 */
[----:B------:R-:W2:Y:S01]  /*5a30*/  SHFL.DOWN PT, R43, R90, 0x2, 0x1f ;  /* 0x08401f005a2b7f89 */ /* 0x000ea200000e0000 */
[-C--:B0-----:R-:W-:Y:S02]  /*5a40*/  @!P3 FFMA.FTZ R91, R42, R90.reuse, R91 ;  /* 0x0000005a2a5bb223 */ /* 0x081fe4000001005b */
[----:B--2---:R-:W-:-:S03]  /*5a50*/  @!P3 FMUL.FTZ R90, R43, R90 ;  /* 0x0000005a2b5ab220 */ /* 0x004fc60000410000 */
[----:B------:R-:W0:Y:S04]  /*5a60*/  SHFL.DOWN PT, R42, R91, 0x4, 0x1f ;  /* 0x08801f005b2a7f89 */ /* 0x000e2800000e0000 */
[----:B------:R-:W2:Y:S01]  /*5a70*/  SHFL.DOWN PT, R43, R90, 0x4, 0x1f ;  /* 0x08801f005a2b7f89 */ /* 0x000ea200000e0000 */
[C---:B0-----:R-:W-:Y:S02]  /*5a80*/  @!P2 FFMA.FTZ R91, R90.reuse, R42, R91 ;  /* 0x0000002a5a5ba223 */ /* 0x041fe4000001005b */
        /* <DEDUP_REMOVED lines=9> */
[----:B------:R0:W2:Y:S04]  /*5b20*/  SHFL.IDX PT, R89, R91, RZ, 0x1f ;  /* 0x00001fff5b597589 */ /* 0x0000a800000e0000 */
[----:B------:R0:W3:Y:S04]  /*5b30*/  SHFL.IDX PT, R164, R90, RZ, 0x1f ;  /* 0x00001fff5aa47589 */ /* 0x0000e800000e0000 */
[----:B------:R0:W4:Y:S04]  /*5b40*/  SHFL.DOWN PT, R165, R90, 0x1, 0x1f ;  /* 0x08201f005aa57f89 */ /* 0x00012800000e0000 */
[----:B------:R0:W1:Y:S04]  /*5b50*/  SHFL.DOWN PT, R163, R91, 0x1, 0x1f ;  /* 0x08201f005ba37f89 */ /* 0x00006800000e0000 */
[----:B-1----:R0:W1:Y:S04]  /*5b60*/  SHFL.IDX PT, R90, R40, RZ, 0x1f ;  /* 0x00001fff285a7589 */ /* 0x00206800000e0000 */
[----:B------:R0:W0:Y:S02]  /*5b70*/  SHFL.IDX PT, R43, R41, RZ, 0x1f ;  /* 0x00001fff292b7589 */ /* 0x00002400000e0000 */
.L_x_143:
[----:B------:R-:W-:Y:S01]  /*5b80*/  ISETP.NE.AND P0, PT, R112, 0x1f, PT ;  /* 0x0000001f7000780c */ /* 0x000fe20003f05270 */
[----:B0-23--:R-:W-:Y:S01]  /*5b90*/  FFMA.FTZ R41, R41, R164, R89 ;  /* 0x000000a429297223 */ /* 0x00dfe20000010059 */
[----:B-1----:R-:W-:Y:S01]  /*5ba0*/  MOV R42, R90 ;  /* 0x0000005a002a7202 */ /* 0x002fe20000000f00 */
[----:B------:R-:W-:-:S10]  /*5bb0*/  FMUL.FTZ R40, R40, R164 ;  /* 0x000000a428287220 */ /* 0x000fd40000410000 */
[-C--:B----4-:R-:W-:Y:S02]  /*5bc0*/  @P0 FFMA.FTZ R43, R43, R165.reuse, R163 ;  /* 0x000000a52b2b0223 */ /* 0x090fe400000100a3 */
[----:B------:R-:W-:Y:S02]  /*5bd0*/  IMAD R163, R112, 0x28, RZ ;  /* 0x0000002870a37824 */ /* 0x000fe400078e02ff */
[----:B------:R-:W-:-:S03]  /*5be0*/  @P0 FMUL.FTZ R42, R42, R165 ;  /* 0x000000a52a2a0220 */ /* 0x000fc60000410000 */
[----:B------:R-:W0:Y:S04]  /*5bf0*/  LDS.64 R88, [R163+0x2678] ;  /* 0x00267800a3587984 */ /* 0x000e280000000a00 */
[----:B------:R-:W1:Y:S04]  /*5c00*/  LDS.64 R86, [R163+0x2670] ;  /* 0x00267000a3567984 */ /* 0x000e680000000a00 */
[----:B------:R-:W2:Y:S04]  /*5c10*/  LDS.64 R90, [R163+0x2668] ;  /* 0x00266800a35a7984 */ /* 0x000ea80000000a00 */
[----:B------:R3:W-:Y:S01]  /*5c20*/  STS.64 [R163+0x2678], R42 ;  /* 0x0026782aa3007388 */ /* 0x0007e20000000a00 */
[----:B0-----:R-:W-:-:S02]  /*5c30*/  FFMA.FTZ R89, R88, R43, R89 ;  /* 0x0000002b58597223 */ /* 0x001fc40000010059 */
[----:B------:R-:W-:Y:S02]  /*5c40*/  FMUL.FTZ R88, R88, R42 ;  /* 0x0000002a58587220 */ /* 0x000fe40000410000 */
[C---:B-1----:R-:W-:Y:S02]  /*5c50*/  FFMA.FTZ R87, R86.reuse, R89, R87 ;  /* 0x0000005956577223 */ /* 0x042fe40000010057 */
[----:B------:R-:W-:Y:S01]  /*5c60*/  FMUL.FTZ R86, R86, R88 ;  /* 0x0000005856567220 */ /* 0x000fe20000410000 */
[----:B------:R3:W-:Y:S01]  /*5c70*/  STS.64 [R163+0x2670], R88 ;  /* 0x00267058a3007388 */ /* 0x0007e20000000a00 */
[C---:B--2---:R-:W-:Y:S02]  /*5c80*/  FFMA.FTZ R91, R90.reuse, R87, R91 ;  /* 0x000000575a5b7223 */ /* 0x044fe4000001005b */
[----:B------:R-:W-:Y:S01]  /*5c90*/  FMUL.FTZ R90, R90, R86 ;  /* 0x000000565a5a7220 */ /* 0x000fe20000410000 */
[----:B------:R3:W-:Y:S04]  /*5ca0*/  STS.64 [R163+0x2668], R86 ;  /* 0x00266856a3007388 */ /* 0x0007e80000000a00 */
[----:B------:R3:W-:Y:S02]  /*5cb0*/  STS.64 [R163+0x2660], R90 ;  /* 0x0026605aa3007388 */ /* 0x0007e40000000a00 */
.L_x_121:
[----:B0-----:R-:W-:Y:S05]  /*5cc0*/  BSYNC B0 ;  /* 0x0000000000007941 */ /* 0x001fea0003800000 */
.L_x_120:
[----:B------:R-:W-:Y:S01]  /*5cd0*/  WARPSYNC 0xffffffff ;  /* 0xffffffff00007948 */ /* 0x000fe20003800000 */
[----:B------:R-:W-:Y:S01]  /*5ce0*/  BAR.SYNC.DEFER_BLOCKING 0x0 ;  /* 0x0000000000007b1d */ /* 0x000fe20000010000 */
[----:B---3--:R-:W-:Y:S01]  /*5cf0*/  FMUL.FTZ R42, R81, R52 ;  /* 0x00000034512a7220 */ /* 0x008fe20000410000 */
[----:B------:R-:W-:Y:S01]  /*5d00*/  ISETP.GT.AND P0, PT, R111, 0x1e, PT ;  /* 0x0000001e6f00780c */ /* 0x000fe20003f04270 */
[-C--:B------:R-:W-:Y:S01]  /*5d10*/  FFMA.FTZ R86, R69, R157.reuse, RZ ;  /* 0x0000009d45567223 */ /* 0x080fe200000100ff */
[----:B------:R-:W-:Y:S01]  /*5d20*/  ISETP.GT.AND P1, PT, R111, 0x1d, PT ;  /* 0x0000001d6f00780c */ /* 0x000fe20003f24270 */
[----:B------:R-:W-:Y:S01]  /*5d30*/  FFMA.FTZ R43, R130, R157, R42 ;  /* 0x0000009d822b7223 */ /* 0x000fe2000001002a */
[----:B------:R-:W-:Y:S01]  /*5d40*/  ISETP.NE.AND P2, PT, R112, RZ, PT ;  /* 0x000000ff7000720c */ /* 0x000fe20003f45270 */
[----:B------:R-:W-:Y:S01]  /*5d50*/  FFMA.FTZ R157, R94, -R53, R157 ;  /* 0x800000355e9d7223 */ /* 0x000fe2000001009d */
[----:B------:R-:W-:Y:S01]  /*5d60*/  BSSY B0, `(.L_x_124) ;  /* 0x00000d7000007945 */ /* 0x000fe20003800000 */
[----:B------:R-:W-:-:S02]  /*5d70*/  FFMA.FTZ R86, R68, R43, R86 ;  /* 0x0000002b44567223 */ /* 0x000fc40000010056 */
[----:B------:R-:W-:Y:S02]  /*5d80*/  FADD.FTZ R42, -R42, R43 ;  /* 0x0000002b2a2a7221 */ /* 0x000fe40000010100 */
[----:B------:R-:W-:Y:S02]  /*5d90*/  FFMA.FTZ R87, R67, R156, R86 ;  /* 0x0000009c43577223 */ /* 0x000fe40000010056 */
[----:B------:R-:W-:Y:S02]  /*5da0*/  FMUL.FTZ R86, R77, R48 ;  /* 0x000000304d567220 */ /* 0x000fe40000410000 */
[----:B------:R-:W-:Y:S02]  /*5db0*/  FFMA.FTZ R88, R66, R154, R87 ;  /* 0x0000009a42587223 */ /* 0x000fe40000010057 */
[-C--:B------:R-:W-:Y:S02]  /*5dc0*/  FFMA.FTZ R89, R126, R155.reuse, R86 ;  /* 0x0000009b7e597223 */ /* 0x080fe40000010056 */
[----:B------:R-:W-:-:S02]  /*5dd0*/  FFMA.FTZ R88, R65, R155, R88 ;  /* 0x0000009b41587223 */ /* 0x000fc40000010058 */
[----:B------:R-:W-:Y:S01]  /*5de0*/  FMUL.FTZ R87, R73, R44 ;  /* 0x0000002c49577220 */ /* 0x000fe20000410000 */
[----:B------:R-:W0:Y:S01]  /*5df0*/  LDS R131, [R131.X8+0x2664] ;  /* 0x0026640083837984 */ /* 0x000e220000008800 */
[----:B------:R-:W-:Y:S02]  /*5e00*/  FFMA.FTZ R88, R64, R89, R88 ;  /* 0x0000005940587223 */ /* 0x000fe40000010058 */
[----:B------:R-:W-:Y:S02]  /*5e10*/  FADD.FTZ R86, -R86, R89 ;  /* 0x0000005956567221 */ /* 0x000fe40000010100 */
[----:B------:R-:W-:Y:S02]  /*5e20*/  FFMA.FTZ R88, R63, R152, R88 ;  /* 0x000000983f587223 */ /* 0x000fe40000010058 */
[----:B------:R-:W-:Y:S02]  /*5e30*/  FFMA.FTZ R156, R92, -R51, R156 ;  /* 0x800000335c9c7223 */ /* 0x000fe4000001009c */
[----:B------:R-:W-:-:S02]  /*5e40*/  FFMA.FTZ R88, R62, R153, R88 ;  /* 0x000000993e587223 */ /* 0x000fc40000010058 */
[----:B------:R-:W-:Y:S02]  /*5e50*/  FFMA.FTZ R154, R79, -R50, R154 ;  /* 0x800000324f9a7223 */ /* 0x000fe4000001009a */
[----:B------:R-:W-:Y:S02]  /*5e60*/  FFMA.FTZ R88, R61, R148, R88 ;  /* 0x000000943d587223 */ /* 0x000fe40000010058 */
[----:B------:R-:W-:Y:S02]  /*5e70*/  FFMA.FTZ R155, R84, -R49, R155 ;  /* 0x80000031549b7223 */ /* 0x000fe4000001009b */
[----:B------:R-:W-:Y:S02]  /*5e80*/  FFMA.FTZ R152, R82, -R47, R152 ;  /* 0x8000002f52987223 */ /* 0x000fe40000010098 */
[----:B------:R-:W-:Y:S02]  /*5e90*/  FFMA.FTZ R153, R75, -R46, R153 ;  /* 0x8000002e4b997223 */ /* 0x000fe40000010099 */
[----:B0-----:R-:W-:-:S04]  /*5ea0*/  FFMA.FTZ R132, R131, R132, R133 ;  /* 0x0000008483847223 */ /* 0x001fc80000010085 */
[----:B------:R-:W-:-:S04]  /*5eb0*/  FFMA.FTZ R134, R123, R132, R134 ;  /* 0x000000847b867223 */ /* 0x000fc80000010086 */
[----:B------:R-:W-:-:S04]  /*5ec0*/  FFMA.FTZ R122, R122, R134, R135 ;  /* 0x000000867a7a7223 */ /* 0x000fc80000010087 */
[----:B------:R-:W-:-:S04]  /*5ed0*/  FFMA.FTZ R136, R121, R122, R136 ;  /* 0x0000007a79887223 */ /* 0x000fc80000010088 */
[----:B------:R-:W-:Y:S02]  /*5ee0*/  FFMA.FTZ R120, R120, R136, R137 ;  /* 0x0000008878787223 */ /* 0x000fe40000010089 */
[----:B------:R-:W-:Y:S02]  /*5ef0*/  FMUL.FTZ R135, R136, R29 ;  /* 0x0000001d88877220 */ /* 0x000fe40000410000 */
[----:B------:R-:W-:Y:S02]  /*5f00*/  FFMA.FTZ R138, R119, R120, R138 ;  /* 0x00000078778a7223 */ /* 0x000fe4000001008a */
[----:B------:R-:W-:Y:S02]  /*5f10*/  FMUL.FTZ R133, R120, R33 ;  /* 0x0000002178857220 */ /* 0x000fe40000410000 */
[----:B------:R-:W-:Y:S02]  /*5f20*/  FFMA.FTZ R118, R118, R138, R139 ;  /* 0x0000008a76767223 */ /* 0x000fe4000001008b */
[----:B------:R-:W-:-:S02]  /*5f30*/  FMUL.FTZ R131, R138, R38 ;  /* 0x000000268a837220 */ /* 0x000fc40000410000 */
[C---:B------:R-:W-:Y:S02]  /*5f40*/  FFMA.FTZ R140, R117.reuse, R118, R140 ;  /* 0x00000076758c7223 */ /* 0x040fe4000001008c */
[----:B------:R-:W-:Y:S02]  /*5f50*/  FFMA.FTZ R117, R117, R148, R87 ;  /* 0x0000009475757223 */ /* 0x000fe40000010057 */
[----:B------:R-:W-:Y:S02]  /*5f60*/  FFMA.FTZ R116, R116, R140, R141 ;  /* 0x0000008c74747223 */ /* 0x000fe4000001008d */
[----:B------:R-:W-:Y:S02]  /*5f70*/  FFMA.FTZ R88, R60, R117, R88 ;  /* 0x000000753c587223 */ /* 0x000fe40000010058 */
[----:B------:R-:W-:Y:S02]  /*5f80*/  FFMA.FTZ R124, R124, R116, R143 ;  /* 0x000000747c7c7223 */ /* 0x000fe4000001008f */
[----:B------:R-:W-:-:S02]  /*5f90*/  FFMA.FTZ R90, R59, R162, R88 ;  /* 0x000000a23b5a7223 */ /* 0x000fc40000010058 */
[----:B------:R-:W-:Y:S02]  /*5fa0*/  FFMA.FTZ R142, R125, R124, R142 ;  /* 0x0000007c7d8e7223 */ /* 0x000fe4000001008e */
[----:B------:R-:W-:Y:S02]  /*5fb0*/  FMUL.FTZ R88, R74, R25 ;  /* 0x000000194a587220 */ /* 0x000fe40000410000 */
[----:B------:R-:W-:Y:S02]  /*5fc0*/  FFMA.FTZ R126, R126, R142, R145 ;  /* 0x0000008e7e7e7223 */ /* 0x000fe40000010091 */
[----:B------:R-:W-:Y:S02]  /*5fd0*/  FFMA.FTZ R90, R58, R161, R90 ;  /* 0x000000a13a5a7223 */ /* 0x000fe4000001005a */
[----:B------:R-:W-:Y:S02]  /*5fe0*/  FFMA.FTZ R144, R127, R126, R144 ;  /* 0x0000007e7f907223 */ /* 0x000fe40000010090 */
[----:B------:R-:W-:-:S02]  /*5ff0*/  FFMA.FTZ R125, R121, R160, R88 ;  /* 0x000000a0797d7223 */ /* 0x000fc40000010058 */
[----:B------:R-:W-:Y:S02]  /*6000*/  FFMA.FTZ R128, R128, R144, R147 ;  /* 0x0000009080807223 */ /* 0x000fe40000010093 */
[----:B------:R-:W-:Y:S02]  /*6010*/  FFMA.FTZ R90, R57, R160, R90 ;  /* 0x000000a0395a7223 */ /* 0x000fe4000001005a */
[----:B------:R-:W-:Y:S02]  /*6020*/  FFMA.FTZ R146, R129, R128, R146 ;  /* 0x0000008081927223 */ /* 0x000fe40000010092 */
[----:B------:R-:W-:Y:S02]  /*6030*/  FFMA.FTZ R91, R56, R125, R90 ;  /* 0x0000007d385b7223 */ /* 0x000fe4000001005a */
[----:B------:R-:W-:Y:S01]  /*6040*/  FFMA.FTZ R130, R130, R146, R149 ;  /* 0x0000009282827223 */ /* 0x000fe20000010095 */
[----:B------:R-:W-:Y:S01]  /*6050*/  MOV R149, UR7 ;  /* 0x0000000700957c02 */ /* 0x000fe20008000f00 */
[----:B------:R-:W-:-:S02]  /*6060*/  FMUL.FTZ R89, R146, R52 ;  /* 0x0000003492597220 */ /* 0x000fc40000410000 */
[----:B------:R-:W-:Y:S02]  /*6070*/  FMUL.FTZ R43, R130, R53 ;  /* 0x00000035822b7220 */ /* 0x000fe40000410000 */
[----:B------:R-:W-:Y:S01]  /*6080*/  FFMA.FTZ R119, R55, R158, R91 ;  /* 0x0000009e37777223 */ /* 0x000fe2000001005b */
[----:B-1----:R-:W-:Y:S01]  /*6090*/  @!P2 STS.64 [R149.X8+0x3560], R40 ;  /* 0x003560289500a388 */ /* 0x002fe20000008a00 */
[----:B------:R-:W-:Y:S02]  /*60a0*/  FFMA.FTZ R90, R43, R157, RZ ;  /* 0x0000009d2b5a7223 */ /* 0x000fe400000100ff */
[----:B------:R-:W-:Y:S02]  /*60b0*/  FMUL.FTZ R91, R128, R51 ;  /* 0x00000033805b7220 */ /* 0x000fe40000410000 */
[----:B------:R-:W-:Y:S02]  /*60c0*/  FFMA.FTZ R121, R89, R42, R90 ;  /* 0x0000002a59797223 */ /* 0x000fe4000001005a */
[----:B------:R-:W-:-:S02]  /*60d0*/  FFMA.FTZ R90, R54, R159, R119 ;  /* 0x0000009f365a7223 */ /* 0x000fc40000010077 */
[----:B------:R-:W-:Y:S02]  /*60e0*/  FMUL.FTZ R119, R144, R50 ;  /* 0x0000003290777220 */ /* 0x000fe40000410000 */
[----:B------:R-:W-:Y:S01]  /*60f0*/  FFMA.FTZ R123, R91, R156, R121 ;  /* 0x0000009c5b7b7223 */ /* 0x000fe20000010079 */
[----:B------:R-:W0:Y:S01]  /*6100*/  SHFL.DOWN PT, R129, R90, 0x1, 0x1f ;  /* 0x08201f005a817f89 */ /* 0x000e2200000e0000 */
[----:B------:R-:W-:Y:S02]  /*6110*/  FMUL.FTZ R121, R126, R49 ;  /* 0x000000317e797220 */ /* 0x000fe40000410000 */
[----:B------:R-:W-:Y:S02]  /*6120*/  FFMA.FTZ R164, R119, R154, R123 ;  /* 0x0000009a77a47223 */ /* 0x000fe4000001007b */
[----:B------:R-:W-:Y:S02]  /*6130*/  FADD.FTZ R87, -R87, R117 ;  /* 0x0000007557577221 */ /* 0x000fe40000010100 */
[----:B------:R-:W-:-:S02]  /*6140*/  FMUL.FTZ R117, R142, R48 ;  /* 0x000000308e757220 */ /* 0x000fc40000410000 */
[----:B------:R-:W-:Y:S02]  /*6150*/  FFMA.FTZ R164, R121, R155, R164 ;  /* 0x0000009b79a47223 */ /* 0x000fe400000100a4 */
[----:B------:R-:W-:Y:S02]  /*6160*/  FMUL.FTZ R123, R124, R47 ;  /* 0x0000002f7c7b7220 */ /* 0x000fe40000410000 */
[----:B------:R-:W-:Y:S02]  /*6170*/  FFMA.FTZ R164, R117, R86, R164 ;  /* 0x0000005675a47223 */ /* 0x000fe400000100a4 */
[----:B------:R-:W-:Y:S02]  /*6180*/  FADD.FTZ R88, -R88, R125 ;  /* 0x0000007d58587221 */ /* 0x000fe40000010100 */
[----:B------:R-:W-:Y:S02]  /*6190*/  FFMA.FTZ R125, R123, R152, R164 ;  /* 0x000000987b7d7223 */ /* 0x000fe400000100a4 */
[----:B------:R-:W-:-:S02]  /*61a0*/  FMUL.FTZ R164, R116, R46 ;  /* 0x0000002e74a47220 */ /* 0x000fc40000410000 */
[----:B------:R-:W-:Y:S02]  /*61b0*/  FFMA.FTZ R148, R80, -R45, R148 ;  /* 0x8000002d50947223 */ /* 0x000fe40000010094 */
[----:B------:R-:W-:Y:S02]  /*61c0*/  FFMA.FTZ R127, R164, R153, R125 ;  /* 0x00000099a47f7223 */ /* 0x000fe4000001007d */
[----:B------:R-:W-:Y:S02]  /*61d0*/  FMUL.FTZ R125, R140, R45 ;  /* 0x0000002d8c7d7220 */ /* 0x000fe40000410000 */
[----:B0-----:R-:W-:Y:S02]  /*61e0*/  @!P0 FADD.FTZ R90, R90, R129 ;  /* 0x000000815a5a8221 */ /* 0x001fe40000010000 */
[----:B------:R-:W-:Y:S02]  /*61f0*/  FFMA.FTZ R129, R125, R148, R127 ;  /* 0x000000947d817223 */ /* 0x000fe4000001007f */
[----:B------:R-:W-:Y:S01]  /*6200*/  FMUL.FTZ R127, R118, R44 ;  /* 0x0000002c767f7220 */ /* 0x000fe20000410000 */
[----:B------:R-:W0:Y:S01]  /*6210*/  SHFL.DOWN PT, R145, R90, 0x2, 0x1f ;  /* 0x08401f005a917f89 */ /* 0x000e2200000e0000 */
[----:B------:R-:W-:-:S02]  /*6220*/  FFMA.FTZ R162, R71, -R38, R162 ;  /* 0x8000002647a27223 */ /* 0x000fc400000100a2 */
[----:B------:R-:W-:Y:S02]  /*6230*/  FFMA.FTZ R129, R127, R87, R129 ;  /* 0x000000577f817223 */ /* 0x000fe40000010081 */
[----:B------:R-:W-:Y:S02]  /*6240*/  FFMA.FTZ R161, R78, -R33, R161 ;  /* 0x800000214ea17223 */ /* 0x000fe400000100a1 */
[----:B------:R-:W-:Y:S02]  /*6250*/  FFMA.FTZ R129, R131, R162, R129 ;  /* 0x000000a283817223 */ /* 0x000fe40000010081 */
[----:B------:R-:W-:Y:S02]  /*6260*/  FFMA.FTZ R160, R76, -R29, R160 ;  /* 0x8000001d4ca07223 */ /* 0x000fe400000100a0 */
[----:B------:R-:W-:Y:S02]  /*6270*/  FFMA.FTZ R129, R133, R161, R129 ;  /* 0x000000a185817223 */ /* 0x000fe40000010081 */
[----:B------:R-:W-:-:S02]  /*6280*/  FMUL.FTZ R137, R122, R25 ;  /* 0x000000197a897220 */ /* 0x000fc40000410000 */
[----:B------:R-:W-:Y:S02]  /*6290*/  FFMA.FTZ R129, R135, R160, R129 ;  /* 0x000000a087817223 */ /* 0x000fe40000010081 */
[-C--:B------:R-:W-:Y:S02]  /*62a0*/  FFMA.FTZ R158, R72, -R21.reuse, R158 ;  /* 0x80000015489e7223 */ /* 0x080fe4000001009e */
[----:B------:R-:W-:Y:S02]  /*62b0*/  FFMA.FTZ R129, R137, R88, R129 ;  /* 0x0000005889817223 */ /* 0x000fe40000010081 */
[----:B------:R-:W-:Y:S02]  /*62c0*/  FMUL.FTZ R139, R134, R21 ;  /* 0x00000015868b7220 */ /* 0x000fe40000410000 */
[----:B------:R-:W-:Y:S02]  /*62d0*/  FFMA.FTZ R159, R70, -R17, R159 ;  /* 0x80000011469f7223 */ /* 0x000fe4000001009f */
[----:B------:R-:W-:-:S02]  /*62e0*/  FFMA.FTZ R129, R139, R158, R129 ;  /* 0x0000009e8b817223 */ /* 0x000fc40000010081 */
[----:B------:R-:W-:Y:S02]  /*62f0*/  FMUL.FTZ R141, R132, R17 ;  /* 0x00000011848d7220 */ /* 0x000fe40000410000 */
[----:B0-----:R-:W-:Y:S02]  /*6300*/  @!P1 FADD.FTZ R90, R90, R145 ;  /* 0x000000915a5a9221 */ /* 0x001fe40000010000 */
[-C--:B------:R-:W-:Y:S02]  /*6310*/  FFMA.FTZ R129, R141, R159.reuse, R129 ;  /* 0x0000009f8d817223 */ /* 0x080fe40000010081 */
[C---:B------:R-:W-:Y:S01]  /*6320*/  FMUL.FTZ R147, R115.reuse, R132 ;  /* 0x0000008473937220 */ /* 0x040fe20000410000 */
[----:B------:R-:W-:Y:S01]  /*6330*/  SHFL.DOWN PT, R145, R90, 0x4, 0x1f ;  /* 0x08801f005a917f89 */ /* 0x000fe200000e0000 */
[----:B------:R-:W-:Y:S02]  /*6340*/  FMUL.FTZ R41, R115, R122 ;  /* 0x0000007a73297220 */ /* 0x000fe40000410000 */
[----:B------:R-:W-:Y:S01]  /*6350*/  FMUL.FTZ R147, R147, R159 ;  /* 0x0000009f93937220 */ /* 0x000fe20000410000 */
[----:B------:R-:W0:Y:S01]  /*6360*/  SHFL.DOWN PT, R143, R129, 0x1, 0x1f ;  /* 0x08201f00818f7f89 */ /* 0x000e2200000e0000 */
[----:B------:R-:W-:-:S02]  /*6370*/  FMUL.FTZ R41, R41, R88 ;  /* 0x0000005829297220 */ /* 0x000fc40000410000 */
[----:B------:R-:W-:Y:S02]  /*6380*/  FFMA.FTZ R132, R70, R132, R147 ;  /* 0x0000008446847223 */ /* 0x000fe40000010093 */
[----:B------:R-:W-:Y:S02]  /*6390*/  FFMA.FTZ R122, R74, R122, R41 ;  /* 0x0000007a4a7a7223 */ /* 0x000fe40000010029 */
[----:B------:R-:W-:Y:S02]  /*63a0*/  FADD.FTZ R37, R132, R37 ;  /* 0x0000002584257221 */ /* 0x000fe40000010000 */
[----:B------:R-:W-:Y:S02]  /*63b0*/  FMUL.FTZ R41, R115, R136 ;  /* 0x0000008873297220 */ /* 0x000fe40000410000 */
[----:B------:R-:W-:Y:S02]  /*63c0*/  FADD.FTZ R4, R135, R4 ;  /* 0x0000000487047221 */ /* 0x000fe40000010000 */
[----:B------:R-:W-:-:S02]  /*63d0*/  FMUL.FTZ R135, R41, R160 ;  /* 0x000000a029877220 */ /* 0x000fc40000410000 */
[C---:B------:R-:W-:Y:S02]  /*63e0*/  FMUL.FTZ R41, R115.reuse, R138 ;  /* 0x0000008a73297220 */ /* 0x040fe40000410000 */
[----:B------:R-:W-:Y:S02]  /*63f0*/  FMUL.FTZ R40, R115, R120 ;  /* 0x0000007873287220 */ /* 0x000fe40000410000 */
[----:B------:R-:W-:Y:S02]  /*6400*/  FMUL.FTZ R41, R41, R162 ;  /* 0x000000a229297220 */ /* 0x000fe40000410000 */
[----:B------:R-:W-:Y:S02]  /*6410*/  FMUL.FTZ R161, R40, R161 ;  /* 0x000000a128a17220 */ /* 0x000fe40000410000 */
[----:B------:R-:W-:Y:S02]  /*6420*/  FMUL.FTZ R40, R115, R118 ;  /* 0x0000007673287220 */ /* 0x000fe40000410000 */
[----:B0-----:R-:W-:Y:S01]  /*6430*/  @!P0 FADD.FTZ R129, R129, R143 ;  /* 0x0000008f81818221 */ /* 0x001fe20000010000 */
[----:B------:R-:W-:Y:S01]  /*6440*/  ISETP.GT.AND P0, PT, R111, 0x1b, PT ;  /* 0x0000001b6f00780c */ /* 0x000fe20003f04270 */
[----:B------:R-:W-:-:S02]  /*6450*/  FFMA.FTZ R138, R71, R138, R41 ;  /* 0x0000008a478a7223 */ /* 0x000fc40000010029 */
[----:B------:R-:W-:Y:S01]  /*6460*/  FMUL.FTZ R41, R115, R140 ;  /* 0x0000008c73297220 */ /* 0x000fe20000410000 */
[----:B------:R-:W0:Y:S01]  /*6470*/  SHFL.DOWN PT, R143, R129, 0x2, 0x1f ;  /* 0x08401f00818f7f89 */ /* 0x000e2200000e0000 */
[----:B------:R-:W-:Y:S02]  /*6480*/  FFMA.FTZ R161, R78, R120, R161 ;  /* 0x000000784ea17223 */ /* 0x000fe400000100a1 */
[----:B------:R-:W-:Y:S02]  /*6490*/  FMUL.FTZ R88, R40, R87 ;  /* 0x0000005728587220 */ /* 0x000fe40000410000 */
[----:B------:R-:W-:Y:S02]  /*64a0*/  FMUL.FTZ R87, R41, R148 ;  /* 0x0000009429577220 */ /* 0x000fe40000410000 */
[----:B------:R-:W-:Y:S02]  /*64b0*/  FMUL.FTZ R41, R115, R124 ;  /* 0x0000007c73297220 */ /* 0x000fe40000410000 */
[----:B------:R-:W-:-:S02]  /*64c0*/  @!P0 FADD.FTZ R90, R90, R145 ;  /* 0x000000915a5a8221 */ /* 0x000fc40000010000 */
[----:B------:R-:W-:Y:S02]  /*64d0*/  FADD.FTZ R8, R125, R8 ;  /* 0x000000087d087221 */ /* 0x000fe40000010000 */
[----:B------:R-:W-:Y:S01]  /*64e0*/  FFMA.FTZ R125, R80, R140, R87 ;  /* 0x0000008c507d7223 */ /* 0x000fe20000010057 */
[----:B------:R-:W1:Y:S01]  /*64f0*/  SHFL.DOWN PT, R145, R90, 0x8, 0x1f ;  /* 0x09001f005a917f89 */ /* 0x000e6200000e0000 */
[----:B------:R-:W-:Y:S02]  /*6500*/  FMUL.FTZ R87, R41, R152 ;  /* 0x0000009829577220 */ /* 0x000fe40000410000 */
[C---:B------:R-:W-:Y:S02]  /*6510*/  FMUL.FTZ R41, R115.reuse, R142 ;  /* 0x0000008e73297220 */ /* 0x040fe40000410000 */
[----:B------:R-:W-:Y:S02]  /*6520*/  FMUL.FTZ R40, R115, R116 ;  /* 0x0000007473287220 */ /* 0x000fe40000410000 */
[----:B------:R-:W-:-:S02]  /*6530*/  FMUL.FTZ R41, R41, R86 ;  /* 0x0000005629297220 */ /* 0x000fc40000410000 */
[----:B------:R-:W-:Y:S02]  /*6540*/  FADD.FTZ R11, R117, R11 ;  /* 0x0000000b750b7221 */ /* 0x000fe40000010000 */
[----:B0-----:R-:W-:Y:S01]  /*6550*/  @!P1 FADD.FTZ R129, R129, R143 ;  /* 0x0000008f81819221 */ /* 0x001fe20000010000 */
[----:B------:R-:W-:Y:S01]  /*6560*/  ISETP.GT.AND P1, PT, R111, 0x17, PT ;  /* 0x000000176f00780c */ /* 0x000fe20003f24270 */
[----:B------:R-:W-:Y:S02]  /*6570*/  FFMA.FTZ R117, R77, R142, R41 ;  /* 0x0000008e4d757223 */ /* 0x000fe40000010029 */
[----:B------:R-:W-:Y:S01]  /*6580*/  FMUL.FTZ R40, R40, R153 ;  /* 0x0000009928287220 */ /* 0x000fe20000410000 */
[----:B------:R-:W0:Y:S01]  /*6590*/  SHFL.DOWN PT, R143, R129, 0x4, 0x1f ;  /* 0x08801f00818f7f89 */ /* 0x000e2200000e0000 */
[----:B------:R-:W-:Y:S02]  /*65a0*/  FMUL.FTZ R41, R115, R144 ;  /* 0x0000009073297220 */ /* 0x000fe40000410000 */
[----:B------:R-:W-:-:S02]  /*65b0*/  FFMA.FTZ R116, R75, R116, R40 ;  /* 0x000000744b747223 */ /* 0x000fc40000010028 */
[----:B------:R-:W-:Y:S02]  /*65c0*/  FMUL.FTZ R154, R41, R154 ;  /* 0x0000009a299a7220 */ /* 0x000fe40000410000 */
[C---:B------:R-:W-:Y:S02]  /*65d0*/  FMUL.FTZ R40, R115.reuse, R126 ;  /* 0x0000007e73287220 */ /* 0x040fe40000410000 */
[----:B-1----:R-:W-:Y:S02]  /*65e0*/  @!P1 FADD.FTZ R90, R90, R145 ;  /* 0x000000915a5a9221 */ /* 0x002fe40000010000 */
[----:B------:R-:W-:Y:S02]  /*65f0*/  FMUL.FTZ R41, R115, R128 ;  /* 0x0000008073297220 */ /* 0x000fe40000410000 */
[----:B------:R-:W-:Y:S01]  /*6600*/  FFMA.FTZ R87, R82, R124, R87 ;  /* 0x0000007c52577223 */ /* 0x000fe20000010057 */
[----:B------:R-:W1:Y:S01]  /*6610*/  SHFL.DOWN PT, R145, R90, 0x10, 0x1f ;  /* 0x0a001f005a917f89 */ /* 0x000e6200000e0000 */
[----:B------:R-:W-:-:S02]  /*6620*/  FADD.FTZ R14, R91, R14 ;  /* 0x0000000e5b0e7221 */ /* 0x000fc40000010000 */
[----:B------:R-:W-:Y:S02]  /*6630*/  FADD.FTZ R0, R141, R0 ;  /* 0x000000008d007221 */ /* 0x000fe40000010000 */
[----:B------:R-:W-:Y:S02]  /*6640*/  FMUL.FTZ R155, R40, R155 ;  /* 0x0000009b289b7220 */ /* 0x000fe40000410000 */
[----:B------:R-:W-:Y:S02]  /*6650*/  FMUL.FTZ R91, R41, R156 ;  /* 0x0000009c295b7220 */ /* 0x000fe40000410000 */
[----:B------:R-:W-:Y:S02]  /*6660*/  FMUL.FTZ R141, R115, R134 ;  /* 0x00000086738d7220 */ /* 0x000fe40000410000 */
[----:B0-----:R-:W-:Y:S01]  /*6670*/  @!P0 FADD.FTZ R129, R129, R143 ;  /* 0x0000008f81818221 */ /* 0x001fe20000010000 */
[----:B------:R-:W-:Y:S01]  /*6680*/  ISETP.GT.AND P0, PT, R111, 0xf, PT ;  /* 0x0000000f6f00780c */ /* 0x000fe20003f04270 */
[----:B------:R-:W-:-:S02]  /*6690*/  FMUL.FTZ R41, R115, R146 ;  /* 0x0000009273297220 */ /* 0x000fc40000410000 */
[----:B------:R-:W-:Y:S01]  /*66a0*/  FMUL.FTZ R40, R115, R130 ;  /* 0x0000008273287220 */ /* 0x000fe20000410000 */
[----:B------:R-:W0:Y:S01]  /*66b0*/  SHFL.DOWN PT, R132, R129, 0x8, 0x1f ;  /* 0x09001f0081847f89 */ /* 0x000e2200000e0000 */
[----:B------:R-:W-:Y:S02]  /*66c0*/  FADD.FTZ R26, R87, R26 ;  /* 0x0000001a571a7221 */ /* 0x000fe40000010000 */
[----:B------:R-:W-:Y:S02]  /*66d0*/  FMUL.FTZ R141, R141, R158 ;  /* 0x0000009e8d8d7220 */ /* 0x000fe40000410000 */
[----:B------:R-:W-:Y:S02]  /*66e0*/  FMUL.FTZ R41, R41, R42 ;  /* 0x0000002a29297220 */ /* 0x000fe40000410000 */
[----:B------:R-:W-:Y:S02]  /*66f0*/  FMUL.FTZ R157, R40, R157 ;  /* 0x0000009d289d7220 */ /* 0x000fe40000410000 */
[----:B-1----:R-:W-:-:S02]  /*6700*/  @!P0 FADD.FTZ R90, R90, R145 ;  /* 0x000000915a5a8221 */ /* 0x002fc40000010000 */
[----:B------:R-:W-:Y:S02]  /*6710*/  FADD.FTZ R7, R127, R7 ;  /* 0x000000077f077221 */ /* 0x000fe40000010000 */
[----:B------:R-:W-:Y:S01]  /*6720*/  FADD.FTZ R24, R117, R24 ;  /* 0x0000001875187221 */ /* 0x000fe20000010000 */
[----:B------:R-:W-:Y:S01]  /*6730*/  MOV R87, R90 ;  /* 0x0000005a00577202 */ /* 0x000fe20000000f00 */
[----:B------:R-:W-:Y:S02]  /*6740*/  FFMA.FTZ R141, R72, R134, R141 ;  /* 0x00000086488d7223 */ /* 0x000fe4000001008d */
[----:B------:R-:W-:Y:S02]  /*6750*/  FFMA.FTZ R135, R76, R136, R135 ;  /* 0x000000884c877223 */ /* 0x000fe40000010087 */
[----:B------:R-:W-:Y:S02]  /*6760*/  FFMA.FTZ R127, R73, R118, R88 ;  /* 0x00000076497f7223 */ /* 0x000fe40000010058 */
[----:B------:R-:W-:-:S02]  /*6770*/  FFMA.FTZ R126, R84, R126, R155 ;  /* 0x0000007e547e7223 */ /* 0x000fc4000001009b */
[----:B------:R-:W-:Y:S02]  /*6780*/  FFMA.FTZ R117, R79, R144, R154 ;  /* 0x000000904f757223 */ /* 0x000fe4000001009a */
[----:B0-----:R-:W-:Y:S01]  /*6790*/  @!P1 FADD.FTZ R129, R129, R132 ;  /* 0x0000008481819221 */ /* 0x001fe20000010000 */
[----:B------:R-:W-:Y:S01]  /*67a0*/  ISETP.NE.AND P1, PT, R111, RZ, PT ;  /* 0x000000ff6f00720c */ /* 0x000fe20003f25270 */
[----:B------:R-:W-:Y:S02]  /*67b0*/  FFMA.FTZ R91, R92, R128, R91 ;  /* 0x000000805c5b7223 */ /* 0x000fe4000001005b */
[----:B------:R-:W-:Y:S01]  /*67c0*/  FFMA.FTZ R146, R81, R146, R41 ;  /* 0x0000009251927223 */ /* 0x000fe20000010029 */
[----:B------:R-:W0:Y:S01]  /*67d0*/  SHFL.DOWN PT, R120, R129, 0x10, 0x1f ;  /* 0x0a001f0081787f89 */ /* 0x000e2200000e0000 */
[----:B------:R-:W-:Y:S02]  /*67e0*/  FFMA.FTZ R157, R94, R130, R157 ;  /* 0x000000825e9d7223 */ /* 0x000fe4000001009d */
[----:B------:R-:W-:-:S02]  /*67f0*/  FADD.FTZ R2, R139, R2 ;  /* 0x000000028b027221 */ /* 0x000fc40000010000 */
[----:B------:R-:W-:Y:S02]  /*6800*/  FADD.FTZ R3, R137, R3 ;  /* 0x0000000389037221 */ /* 0x000fe40000010000 */
[----:B------:R-:W-:Y:S02]  /*6810*/  FADD.FTZ R36, R141, R36 ;  /* 0x000000248d247221 */ /* 0x000fe40000010000 */
[----:B------:R-:W-:Y:S02]  /*6820*/  FADD.FTZ R5, R133, R5 ;  /* 0x0000000585057221 */ /* 0x000fe40000010000 */
        /* <DEDUP_REMOVED lines=10> */
[----:B------:R-:W-:Y:S01]  /*68d0*/  MOV R86, R129 ;  /* 0x0000008100567202 */ /* 0x000fe20000000f00 */
[----:B------:R-:W-:Y:S02]  /*68e0*/  FADD.FTZ R27, R116, R27 ;  /* 0x0000001b741b7221 */ /* 0x000fe40000010000 */
[----:B------:R-:W-:Y:S02]  /*68f0*/  FADD.FTZ R12, R121, R12 ;  /* 0x0000000c790c7221 */ /* 0x000fe40000010000 */
[----:B------:R0:W-:Y:S01]  /*6900*/  @!P1 STS.64 [R110.X8+0x2118], R86 ;  /* 0x002118566e009388 */ /* 0x0001e20000008a00 */
[----:B------:R-:W-:Y:S02]  /*6910*/  FADD.FTZ R13, R119, R13 ;  /* 0x0000000d770d7221 */ /* 0x000fe40000010000 */
[----:B------:R-:W-:Y:S02]  /*6920*/  FADD.FTZ R23, R126, R23 ;  /* 0x000000177e177221 */ /* 0x000fe40000010000 */
[----:B------:R-:W-:-:S02]  /*6930*/  FADD.FTZ R15, R89, R15 ;  /* 0x0000000f590f7221 */ /* 0x000fc40000010000 */
[----:B------:R-:W-:Y:S02]  /*6940*/  FADD.FTZ R22, R117, R22 ;  /* 0x0000001675167221 */ /* 0x000fe40000010000 */
[----:B------:R-:W-:Y:S02]  /*6950*/  FADD.FTZ R16, R43, R16 ;  /* 0x000000102b107221 */ /* 0x000fe40000010000 */
[----:B------:R-:W-:Y:S02]  /*6960*/  FADD.FTZ R20, R91, R20 ;  /* 0x000000145b147221 */ /* 0x000fe40000010000 */
[----:B------:R-:W-:Y:S02]  /*6970*/  FADD.FTZ R19, R146, R19 ;  /* 0x0000001392137221 */ /* 0x000fe40000010000 */
[----:B------:R-:W-:Y:S01]  /*6980*/  FADD.FTZ R18, R157, R18 ;  /* 0x000000129d127221 */ /* 0x000fe20000010000 */
[----:B------:R-:W-:Y:S06]  /*6990*/  BAR.SYNC.DEFER_BLOCKING 0x0 ;  /* 0x0000000000007b1d */ /* 0x000fec0000010000 */
[----:B------:R-:W-:Y:S05]  /*69a0*/  @P2 BRA `(.L_x_125) ;  /* 0x0000012000002947 */ /* 0x000fea0003800000 */
[----:B0-----:R-:W-:Y:S01]  /*69b0*/  ULDC UR16, c[0x0][0x174] ;  /* 0x00005d0000107ab9 */ /* 0x001fe20000000800 */
[----:B------:R-:W0:Y:S01]  /*69c0*/  LDS.128 R40, [0x2120] ;  /* 0x00212000ff287984 */ /* 0x000e220000000c00 */
[----:B------:R-:W-:-:S02]  /*69d0*/  UISETP.NE.AND UP0, UPT, UR26, UR16, UPT ;  /* 0x000000101a00728c */ /* 0x000fc4000bf05270 */
        /* <DEDUP_REMOVED lines=15> */
.L_x_125:
[----:B0-----:R-:W-:Y:S05]  /*6ad0*/  BSYNC B0 ;  /* 0x0000000000007941 */ /* 0x001fea0003800000 */
.L_x_124:
[----:B------:R-:W-:Y:S02]  /*6ae0*/  UIADD3 UR7, UR7, 0x1, URZ ;  /* 0x0000000107077890 */ /* 0x000fe4000fffe03f */
[----:B------:R-:W-:Y:S02]  /*6af0*/  ULDC UR16, c[0x0][0x16c] ;  /* 0x00005b0000107ab9 */ /* 0x000fe40000000800 */
[----:B------:R-:W-:-:S06]  /*6b00*/  UISETP.GE.AND UP0, UPT, UR7, UR16, UPT ;  /* 0x000000100700728c */ /* 0x000fcc000bf06270 */
[----:B------:R-:W-:-:S13]  /*6b10*/  PLOP3.LUT P0, PT, PT, PT, UP0, 0x80, 0x0 ;  /* 0x000000000000781c */ /* 0x000fda0003f0f008 */
[----:B------:R-:W-:Y:S01]  /*6b20*/  @P0 CALL.REL.NOINC `(.L_x_110) ;  /* 0x0000001000000944 */ /* 0x000fe20003c00000 */
[----:B------:R-:W-:Y:S05]  /*6b30*/  BRA `(.L_x_126) ;  /* 0xffffd86000007947 */ /* 0x000fea000383ffff */
.L_x_110:
[----:B------:R-:W-:Y:S01]  /*6b40*/  BAR.SYNC.DEFER_BLOCKING 0x0 ;  /* 0x0000000000007b1d */ /* 0x000fe20000010000 */
[C---:B------:R-:W-:Y:S01]  /*6b50*/  LOP3.LUT R47, R109.reuse, 0x20, RZ, 0xfc, !PT ;  /* 0x000000206d2f7812 */ /* 0x040fe200078efcff */
[----:B------:R-:W-:Y:S01]  /*6b60*/  CS2R R50, SRZ ;  /* 0x0000000000327805 */ /* 0x000fe2000001ff00 */
[C---:B------:R-:W-:Y:S01]  /*6b70*/  LOP3.LUT R48, R109.reuse, 0x40, RZ, 0xfc, !PT ;  /* 0x000000406d307812 */ /* 0x040fe200078efcff */
[----:B------:R-:W-:Y:S01]  /*6b80*/  HFMA2.MMA R49, -RZ, RZ, 0, 0 ;  /* 0x00000000ff317435 */ /* 0x000fe200000001ff */
[C---:B------:R-:W-:Y:S01]  /*6b90*/  LOP3.LUT R17, R109.reuse, 0x60, RZ, 0xfc, !PT ;  /* 0x000000606d117812 */ /* 0x040fe200078efcff */
        /* <DEDUP_REMOVED lines=16> */
[----:B------:R-:W-:Y:S01]  /*6ca0*/  LOP3.LUT R43, R109, 0x180, RZ, 0xfc, !PT ;  /* 0x000001806d2b7812 */ /* 0x000fe200078efcff */
[----:B------:R-:W2:Y:S01]  /*6cb0*/  @!P2 LDG.E R39, [R150.64] ;  /* 0x000000209627a981 */ /* 0x000ea2000c1e1900 */
[----:B------:R-:W-:-:S02]  /*6cc0*/  ISETP.GE.AND P0, PT, R48, UR30, PT ;  /* 0x0000001e30007c0c */ /* 0x000fc4000bf06270 */
[----:B------:R-:W-:Y:S01]  /*6cd0*/  LOP3.LUT R44, R109, 0x1a0, RZ, 0xfc, !PT ;  /* 0x000001a06d2c7812 */ /* 0x000fe200078efcff */
[----:B------:R-:W3:Y:S01]  /*6ce0*/  @!P1 LDG.E R50, [R150.64+0x80] ;  /* 0x0000802096329981 */ /* 0x000ee2000c1e1900 */
[----:B------:R-:W-:Y:S02]  /*6cf0*/  ISETP.GE.AND P4, PT, R17, UR30, PT ;  /* 0x0000001e11007c0c */ /* 0x000fe4000bf86270 */
[C---:B------:R-:W-:Y:S02]  /*6d00*/  LOP3.LUT R45, R109.reuse, 0x1c0, RZ, 0xfc, !PT ;  /* 0x000001c06d2d7812 */ /* 0x040fe400078efcff */
[----:B------:R-:W-:Y:S01]  /*6d10*/  LOP3.LUT R46, R109, 0x1e0, RZ, 0xfc, !PT ;  /* 0x000001e06d2e7812 */ /* 0x000fe200078efcff */
[----:B------:R-:W-:Y:S01]  /*6d20*/  HFMA2.MMA R64, -RZ, RZ, 0, 0 ;  /* 0x00000000ff407435 */ /* 0x000fe200000001ff */
[----:B------:R-:W-:Y:S01]  /*6d30*/  ISETP.GE.AND P6, PT, R21, UR30, PT ;  /* 0x0000001e15007c0c */ /* 0x000fe2000bfc6270 */
[----:B------:R-:W-:Y:S01]  /*6d40*/  HFMA2.MMA R66, -RZ, RZ, 0, 0 ;  /* 0x00000000ff427435 */ /* 0x000fe200000001ff */
[----:B------:R-:W-:Y:S01]  /*6d50*/  ISETP.GE.AND P5, PT, R25, UR30, PT ;  /* 0x0000001e19007c0c */ /* 0x000fe2000bfa6270 */
[----:B------:R-:W4:Y:S01]  /*6d60*/  @!P0 LDG.E R49, [R150.64+0x100] ;  /* 0x0001002096318981 */ /* 0x000f22000c1e1900 */
[----:B------:R-:W-:Y:S01]  /*6d70*/  ISETP.GE.AND P3, PT, R29, UR30, PT ;  /* 0x0000001e1d007c0c */ /* 0x000fe2000bf66270 */
[----:B------:R-:W-:Y:S01]  /*6d80*/  ULDC.64 UR16, c[0x0][0x2d8] ;  /* 0x0000b60000107ab9 */ /* 0x000fe20000000a00 */
[----:B------:R-:W-:Y:S01]  /*6d90*/  ISETP.GE.AND P2, PT, R33, UR30, PT ;  /* 0x0000001e21007c0c */ /* 0x000fe2000bf46270 */
[----:B------:R-:W5:Y:S01]  /*6da0*/  @!P4 LDG.E R52, [R150.64+0x180] ;  /* 0x000180209634c981 */ /* 0x000f62000c1e1900 */
[----:B------:R-:W-:Y:S01]  /*6db0*/  ISETP.GE.AND P1, PT, R38, UR30, PT ;  /* 0x0000001e26007c0c */ /* 0x000fe2000bf26270 */
[----:B------:R-:W-:Y:S01]  /*6dc0*/  ULDC.64 UR28, c[0x0][0x2f8] ;  /* 0x0000be00001c7ab9 */ /* 0x000fe20000000a00 */
[----:B------:R-:W-:-:S02]  /*6dd0*/  ISETP.GE.AND P0, PT, R40, UR30, PT ;  /* 0x0000001e28007c0c */ /* 0x000fc4000bf06270 */
[----:B------:R-:W-:Y:S01]  /*6de0*/  ISETP.GE.AND P4, PT, R41, UR30, PT ;  /* 0x0000001e29007c0c */ /* 0x000fe2000bf86270 */
[----:B------:R-:W5:Y:S01]  /*6df0*/  @!P6 LDG.E R51, [R150.64+0x200] ;  /* 0x000200209633e981 */ /* 0x000f62000c1e1900 */
[----:B------:R-:W-:-:S03]  /*6e00*/  ISETP.GE.AND P6, PT, R42, UR30, PT ;  /* 0x0000001e2a007c0c */ /* 0x000fc6000bfc6270 */
[----:B------:R-:W5:Y:S01]  /*6e10*/  @!P5 LDG.E R54, [R150.64+0x280] ;  /* 0x000280209636d981 */ /* 0x000f62000c1e1900 */
[----:B------:R-:W-:-:S03]  /*6e20*/  ISETP.GE.AND P5, PT, R43, UR30, PT ;  /* 0x0000001e2b007c0c */ /* 0x000fc6000bfa6270 */
[----:B------:R-:W5:Y:S01]  /*6e30*/  @!P3 LDG.E R53, [R150.64+0x300] ;  /* 0x000300209635b981 */ /* 0x000f62000c1e1900 */
[----:B------:R-:W-:-:S03]  /*6e40*/  ISETP.GE.AND P3, PT, R44, UR30, PT ;  /* 0x0000001e2c007c0c */ /* 0x000fc6000bf66270 */
[----:B------:R-:W5:Y:S01]  /*6e50*/  @!P2 LDG.E R56, [R150.64+0x380] ;  /* 0x000380209638a981 */ /* 0x000f62000c1e1900 */
[----:B------:R-:W-:-:S03]  /*6e60*/  ISETP.GE.AND P2, PT, R45, UR30, PT ;  /* 0x0000001e2d007c0c */ /* 0x000fc6000bf46270 */
[----:B------:R-:W5:Y:S01]  /*6e70*/  @!P1 LDG.E R55, [R150.64+0x400] ;  /* 0x0004002096379981 */ /* 0x000f62000c1e1900 */
[----:B------:R-:W-:Y:S02]  /*6e80*/  ISETP.GE.AND P1, PT, R46, UR30, PT ;  /* 0x0000001e2e007c0c */ /* 0x000fe4000bf26270 */
[----:B------:R-:W-:Y:S01]  /*6e90*/  MOV R60, RZ ;  /* 0x000000ff003c7202 */ /* 0x000fe20000000f00 */
[----:B------:R-:W5:Y:S01]  /*6ea0*/  @!P0 LDG.E R58, [R150.64+0x480] ;  /* 0x00048020963a8981 */ /* 0x000f62000c1e1900 */
[----:B------:R-:W-:-:S03]  /*6eb0*/  MOV R62, RZ ;  /* 0x000000ff003e7202 */ /* 0x000fc60000000f00 */
[----:B------:R-:W5:Y:S04]  /*6ec0*/  @!P4 LDG.E R57, [R150.64+0x500] ;  /* 0x000500209639c981 */ /* 0x000f68000c1e1900 */
[----:B------:R-:W5:Y:S04]  /*6ed0*/  @!P6 LDG.E R60, [R150.64+0x580] ;  /* 0x00058020963ce981 */ /* 0x000f68000c1e1900 */
[----:B------:R-:W5:Y:S04]  /*6ee0*/  @!P5 LDG.E R59, [R150.64+0x600] ;  /* 0x00060020963bd981 */ /* 0x000f68000c1e1900 */
[----:B------:R-:W5:Y:S04]  /*6ef0*/  @!P3 LDG.E R64, [R150.64+0x680] ;  /* 0x000680209640b981 */ /* 0x000f68000c1e1900 */
[----:B------:R-:W5:Y:S04]  /*6f00*/  @!P2 LDG.E R62, [R150.64+0x700] ;  /* 0x00070020963ea981 */ /* 0x000f68000c1e1900 */
[----:B------:R-:W5:Y:S04]  /*6f10*/  @!P1 LDG.E R66, [R150.64+0x780] ;  /* 0x0007802096429981 */ /* 0x000f68000c1e1900 */
        /* <DEDUP_REMOVED lines=17> */
[----:B------:R-:W0:Y:S04]  /*7030*/  LDS R39, [R83.X4+0x4] ;  /* 0x0000040053277984 */ /* 0x000e280000004800 */
[----:B------:R-:W1:Y:S04]  /*7040*/  LDS R49, [R83.X4+0x8] ;  /* 0x0000080053317984 */ /* 0x000e680000004800 */
[----:B------:R-:W2:Y:S04]  /*7050*/  LDS R50, [R83.X4+0xc] ;  /* 0x00000c0053327984 */ /* 0x000ea80000004800 */
[----:B------:R-:W3:Y:S04]  /*7060*/  LDS R51, [R83.X4+0x10] ;  /* 0x0000100053337984 */ /* 0x000ee80000004800 */
[----:B------:R-:W4:Y:S04]  /*7070*/  LDS R52, [R83.X4+0x24] ;  /* 0x0000240053347984 */ /* 0x000f280000004800 */
[----:B------:R-:W-:Y:S04]  /*7080*/  LDS R53, [R83.X4+0x28] ;  /* 0x0000280053357984 */ /* 0x000fe80000004800 */
[----:B------:R-:W-:Y:S04]  /*7090*/  LDS R63, [R83.X4+0x2c] ;  /* 0x00002c00533f7984 */ /* 0x000fe80000004800 */
[----:B------:R-:W-:Y:S04]  /*70a0*/  LDS R65, [R83.X4+0x34] ;  /* 0x0000340053417984 */ /* 0x000fe80000004800 */
[----:B------:R-:W-:Y:S01]  /*70b0*/  LDS R64, [R83.X4+0x30] ;  /* 0x0000300053407984 */ /* 0x000fe20000004800 */
[----:B0-----:R-:W-:-:S03]  /*70c0*/  FADD.FTZ R54, R39, UR4 ;  /* 0x0000000427367e21 */ /* 0x001fc60008010000 */
[----:B------:R-:W-:Y:S01]  /*70d0*/  LDS R39, [R83.X4+0x14] ;  /* 0x0000140053277984 */ /* 0x000fe20000004800 */
[----:B-1----:R-:W-:Y:S01]  /*70e0*/  FADD.FTZ R55, R49, UR4 ;  /* 0x0000000431377e21 */ /* 0x002fe20008010000 */
[----:B------:R-:W-:Y:S02]  /*70f0*/  FSETP.GTU.FTZ.AND P1, PT, R54, 20, PT ;  /* 0x41a000003600780b */ /* 0x000fe40003f3c000 */
[----:B------:R-:W-:Y:S02]  /*7100*/  LDS R49, [R83.X4+0x18] ;  /* 0x0000180053317984 */ /* 0x000fe40000004800 */
[----:B------:R-:W-:Y:S01]  /*7110*/  FSETP.GTU.FTZ.AND P6, PT, R55, 20, PT ;  /* 0x41a000003700780b */ /* 0x000fe20003fdc000 */
[----:B--2---:R-:W-:Y:S02]  /*7120*/  FADD.FTZ R56, R50, UR4 ;  /* 0x0000000432387e21 */ /* 0x004fe40008010000 */
[----:B---3--:R-:W-:Y:S01]  /*7130*/  FADD.FTZ R57, R51, UR4 ;  /* 0x0000000433397e21 */ /* 0x008fe20008010000 */
[----:B------:R-:W-:Y:S02]  /*7140*/  LDS R50, [R83.X4+0x1c] ;  /* 0x00001c0053327984 */ /* 0x000fe40000004800 */
[----:B------:R-:W-:-:S02]  /*7150*/  FSETP.GTU.FTZ.AND P5, PT, R56, 20, PT ;  /* 0x41a000003800780b */ /* 0x000fc40003fbc000 */
[----:B------:R-:W0:Y:S01]  /*7160*/  LDS R51, [R83.X4+0x20] ;  /* 0x0000200053337984 */ /* 0x000e220000004800 */
[----:B------:R-:W-:-:S04]  /*7170*/  @!P1 FMUL.FTZ R54, R54, -1.4426950216293334961 ;  /* 0xbfb8aa3b36369820 */ /* 0x000fc80000410000 */
[----:B------:R-:W-:Y:S02]  /*7180*/  @!P6 FMUL.FTZ R55, R55, -1.4426950216293334961 ;  /* 0xbfb8aa3b3737e820 */ /* 0x000fe40000410000 */
[----:B------:R-:W1:Y:S04]  /*7190*/  @!P1 MUFU.EX2 R54, R54 ;  /* 0x0000003600369308 */ /* 0x000e680000000800 */
[----:B------:R-:W-:-:S04]  /*71a0*/  @!P5 FMUL.FTZ R56, R56, -1.4426950216293334961 ;  /* 0xbfb8aa3b3838d820 */ /* 0x000fc80000410000 */
[----:B------:R-:W2:Y:S08]  /*71b0*/  @!P6 MUFU.EX2 R55, R55 ;  /* 0x000000370037e308 */ /* 0x000eb00000000800 */
[----:B------:R-:W3:Y:S01]  /*71c0*/  @!P5 MUFU.EX2 R56, R56 ;  /* 0x000000380038d308 */ /* 0x000ee20000000800 */
[----:B-1----:R-:W-:Y:S02]  /*71d0*/  @!P1 FADD.FTZ R54, R54, 1 ;  /* 0x3f80000036369421 */ /* 0x002fe40000010000 */
[----:B--2---:R-:W-:-:S05]  /*71e0*/  @!P6 FADD.FTZ R55, R55, 1 ;  /* 0x3f8000003737e421 */ /* 0x004fca0000010000 */
[----:B------:R-:W1:Y:S01]  /*71f0*/  @!P1 MUFU.RCP R54, R54 ;  /* 0x0000003600369308 */ /* 0x000e620000001000 */
[----:B---3--:R-:W-:-:S07]  /*7200*/  @!P5 FADD.FTZ R56, R56, 1 ;  /* 0x3f8000003838d421 */ /* 0x008fce0000010000 */
[----:B------:R-:W2:Y:S08]  /*7210*/  @!P6 MUFU.RCP R55, R55 ;  /* 0x000000370037e308 */ /* 0x000eb00000001000 */
[----:B------:R-:W3:Y:S01]  /*7220*/  @!P5 MUFU.RCP R59, R56 ;  /* 0x00000038003bd308 */ /* 0x000ee20000001000 */
[----:B-1----:R-:W-:Y:S02]  /*7230*/  @!P1 FMUL.FTZ R19, R19, R54 ;  /* 0x0000003613139220 */ /* 0x002fe40000410000 */
[----:B----4-:R-:W-:-:S02]  /*7240*/  FADD.FTZ R54, R52, UR4 ;  /* 0x0000000434367e21 */ /* 0x010fc40008010000 */
[----:B0-----:R-:W-:Y:S02]  /*7250*/  FADD.FTZ R51, R51, UR4 ;  /* 0x0000000433337e21 */ /* 0x001fe40008010000 */
[----:B--2---:R-:W-:Y:S02]  /*7260*/  @!P6 FMUL.FTZ R20, R20, R55 ;  /* 0x000000371414e220 */ /* 0x004fe40000410000 */
[----:B------:R-:W-:Y:S01]  /*7270*/  FADD.FTZ R55, R53, UR4 ;  /* 0x0000000435377e21 */ /* 0x000fe20008010000 */
[----:B------:R-:W-:Y:S02]  /*7280*/  FSETP.GTU.FTZ.AND P6, PT, R54, 20, PT ;  /* 0x41a000003600780b */ /* 0x000fe40003fdc000 */
[----:B------:R-:W-:Y:S01]  /*7290*/  FSETP.GTU.FTZ.AND P1, PT, R51, 20, PT ;  /* 0x41a000003300780b */ /* 0x000fe20003f3c000 */
[----:B---3--:R-:W-:Y:S01]  /*72a0*/  @!P5 FMUL.FTZ R22, R22, R59 ;  /* 0x0000003b1616d220 */ /* 0x008fe20000410000 */
[----:B------:R-:W-:Y:S01]  /*72b0*/  FSETP.GTU.FTZ.AND P5, PT, R55, 20, PT ;  /* 0x41a000003700780b */ /* 0x000fe20003fbc000 */
[----:B------:R-:W-:Y:S01]  /*72c0*/  FADD.FTZ R50, R50, UR4 ;  /* 0x0000000432327e21 */ /* 0x000fe20008010000 */
[----:B------:R-:W-:-:S04]  /*72d0*/  FSETP.GTU.FTZ.AND P0, PT, R57, 20, PT ;  /* 0x41a000003900780b */ /* 0x000fc80003f1c000 */
[----:B------:R-:W-:-:S03]  /*72e0*/  FSETP.GTU.FTZ.AND P2, PT, R50, 20, PT ;  /* 0x41a000003200780b */ /* 0x000fc60003f5c000 */
[----:B------:R-:W-:Y:S02]  /*72f0*/  @!P6 FMUL.FTZ R53, R54, -1.4426950216293334961 ;  /* 0xbfb8aa3b3635e820 */ /* 0x000fe40000410000 */
[----:B------:R-:W-:Y:S02]  /*7300*/  @!P1 FMUL.FTZ R51, R51, -1.4426950216293334961 ;  /* 0xbfb8aa3b33339820 */ /* 0x000fe40000410000 */
[----:B------:R-:W-:Y:S02]  /*7310*/  @!P5 FMUL.FTZ R54, R55, -1.4426950216293334961 ;  /* 0xbfb8aa3b3736d820 */ /* 0x000fe40000410000 */
[----:B------:R-:W0:Y:S01]  /*7320*/  @!P1 MUFU.EX2 R52, R51 ;  /* 0x0000003300349308 */ /* 0x000e220000000800 */
[----:B------:R-:W-:Y:S02]  /*7330*/  FADD.FTZ R39, R39, UR4 ;  /* 0x0000000427277e21 */ /* 0x000fe40008010000 */
[----:B------:R-:W-:Y:S01]  /*7340*/  FADD.FTZ R49, R49, UR4 ;  /* 0x0000000431317e21 */ /* 0x000fe20008010000 */
[----:B------:R-:W-:-:S04]  /*7350*/  SHF.L.U32 R56, R112, 0x4, RZ ;  /* 0x0000000470387819 */ /* 0x000fc800000006ff */
[----:B------:R0:W1:Y:S01]  /*7360*/  @!P5 MUFU.EX2 R55, R54 ;  /* 0x000000360037d308 */ /* 0x0000620000000800 */
[----:B------:R-:W-:Y:S02]  /*7370*/  FSETP.GTU.FTZ.AND P4, PT, R39, 20, PT ;  /* 0x41a000002700780b */ /* 0x000fe40003f9c000 */
[----:B------:R-:W-:Y:S01]  /*7380*/  FSETP.GTU.FTZ.AND P3, PT, R49, 20, PT ;  /* 0x41a000003100780b */ /* 0x000fe20003f7c000 */
[----:B------:R-:W-:Y:S01]  /*7390*/  @!P0 FMUL.FTZ R57, R57, -1.4426950216293334961 ;  /* 0xbfb8aa3b39398820 */ /* 0x000fe20000410000 */
[----:B------:R-:W-:Y:S01]  /*73a0*/  LOP3.LUT R56, R56, 0xfffffe00, RZ, 0xc0, !PT ;  /* 0xfffffe0038387812 */ /* 0x000fe200078ec0ff */
[----:B------:R-:W-:-:S03]  /*73b0*/  @!P2 FMUL.FTZ R50, R50, -1.4426950216293334961 ;  /* 0xbfb8aa3b3232a820 */ /* 0x000fc60000410000 */
[----:B------:R-:W-:Y:S01]  /*73c0*/  LEA R82, R111, R56, 0x4 ;  /* 0x000000386f527211 */ /* 0x000fe200078e20ff */
[----:B------:R-:W2:Y:S01]  /*73d0*/  @!P0 MUFU.EX2 R57, R57 ;  /* 0x0000003900398308 */ /* 0x000ea20000000800 */
[----:B0-----:R-:W-:Y:S02]  /*73e0*/  @!P1 FADD.FTZ R54, R52, 1 ;  /* 0x3f80000034369421 */ /* 0x001fe40000010000 */
[C---:B------:R-:W-:Y:S01]  /*73f0*/  IADD3 R66, R82.reuse, 0x7, RZ ;  /* 0x0000000752427810 */ /* 0x040fe20007ffe0ff */
[----:B------:R-:W-:Y:S01]  /*7400*/  @!P4 FMUL.FTZ R39, R39, -1.4426950216293334961 ;  /* 0xbfb8aa3b2727c820 */ /* 0x000fe20000410000 */
[----:B------:R-:W-:Y:S01]  /*7410*/  IADD3 R67, R82, 0x8, RZ ;  /* 0x0000000852437810 */ /* 0x000fe20007ffe0ff */
[----:B-1----:R-:W-:Y:S02]  /*7420*/  @!P5 FADD.FTZ R68, R55, 1 ;  /* 0x3f8000003744d421 */ /* 0x002fe40000010000 */
[----:B------:R-:W0:Y:S01]  /*7430*/  @!P2 MUFU.EX2 R50, R50 ;  /* 0x000000320032a308 */ /* 0x000e220000000800 */
[----:B------:R-:W-:Y:S01]  /*7440*/  @!P3 FMUL.FTZ R49, R49, -1.4426950216293334961 ;  /* 0xbfb8aa3b3131b820 */ /* 0x000fe20000410000 */
[----:B------:R-:W-:-:S02]  /*7450*/  LEA.HI.SX32 R55, R67, R82, 0x1b ;  /* 0x0000005243377211 */ /* 0x000fc400078fdaff */
[----:B------:R-:W1:Y:S04]  /*7460*/  LDS R67, [R83.X4+0x3c] ;  /* 0x00003c0053437984 */ /* 0x000e680000004800 */
[----:B------:R-:W3:Y:S08]  /*7470*/  @!P6 MUFU.EX2 R53, R53 ;  /* 0x000000350035e308 */ /* 0x000ef00000000800 */
[----:B------:R4:W-:Y:S08]  /*7480*/  @!P1 MUFU.RCP R81, R54 ;  /* 0x0000003600519308 */ /* 0x0009f00000001000 */
[----:B------:R5:W-:Y:S01]  /*7490*/  @!P5 MUFU.RCP R80, R68 ;  /* 0x000000440050d308 */ /* 0x000be20000001000 */
[----:B----4-:R-:W-:-:S02]  /*74a0*/  LEA.HI.SX32 R54, R66, R82, 0x1b ;  /* 0x0000005242367211 */ /* 0x010fc400078fdaff */
[----:B------:R-:W4:Y:S05]  /*74b0*/  LDS R66, [R83.X4+0x38] ;  /* 0x0000380053427984 */ /* 0x000f2a0000004800 */
[----:B------:R-:W1:Y:S01]  /*74c0*/  @!P4 MUFU.EX2 R39, R39 ;  /* 0x000000270027c308 */ /* 0x000e620000000800 */
[----:B-----5:R-:W5:Y:S04]  /*74d0*/  LDS R68, [R83.X4] ;  /* 0x0000000053447984 */ /* 0x020f680000004800 */
[----:B------:R-:W-:Y:S06]  /*74e0*/  BAR.SYNC.DEFER_BLOCKING 0x0 ;  /* 0x0000000000007b1d */ /* 0x000fec0000010000 */
[----:B------:R-:W1:Y:S01]  /*74f0*/  @!P3 MUFU.EX2 R49, R49 ;  /* 0x000000310031b308 */ /* 0x000e620000000800 */
[----:B--2---:R-:W-:-:S02]  /*7500*/  @!P0 FADD.FTZ R57, R57, 1 ;  /* 0x3f80000039398421 */ /* 0x004fc40000010000 */
[----:B0-----:R-:W-:Y:S02]  /*7510*/  @!P2 FADD.FTZ R51, R50, 1 ;  /* 0x3f8000003233a421 */ /* 0x001fe40000010000 */
[----:B---3--:R-:W-:-:S03]  /*7520*/  @!P6 FADD.FTZ R58, R53, 1 ;  /* 0x3f800000353ae421 */ /* 0x008fc60000010000 */
[----:B------:R0:W2:Y:S01]  /*7530*/  @!P0 MUFU.RCP R76, R57 ;  /* 0x00000039004c8308 */ /* 0x0000a20000001000 */
[----:B-1----:R-:W-:Y:S01]  /*7540*/  @!P4 FADD.FTZ R39, R39, 1 ;  /* 0x3f8000002727c421 */ /* 0x002fe20000010000 */
[----:B------:R-:W-:-:S06]  /*7550*/  IADD3 R56, R82, 0x1, RZ ;  /* 0x0000000152387810 */ /* 0x000fcc0007ffe0ff */
[----:B------:R1:W3:Y:S01]  /*7560*/  @!P2 MUFU.RCP R78, R51 ;  /* 0x00000033004ea308 */ /* 0x0002e20000001000 */
[----:B------:R-:W-:Y:S01]  /*7570*/  @!P3 FADD.FTZ R49, R49, 1 ;  /* 0x3f8000003131b421 */ /* 0x000fe20000010000 */
[----:B------:R-:W-:-:S06]  /*7580*/  IADD3 R59, R82, 0x2, RZ ;  /* 0x00000002523b7810 */ /* 0x000fcc0007ffe0ff */
[----:B------:R-:W2:Y:S01]  /*7590*/  @!P6 MUFU.RCP R87, R58 ;  /* 0x0000003a0057e308 */ /* 0x000ea20000001000 */
[C---:B------:R-:W-:Y:S02]  /*75a0*/  IADD3 R60, R82.reuse, 0x3, RZ ;  /* 0x00000003523c7810 */ /* 0x040fe40007ffe0ff */
[C---:B0-----:R-:W-:Y:S02]  /*75b0*/  IADD3 R57, R82.reuse, 0x4, RZ ;  /* 0x0000000452397810 */ /* 0x041fe40007ffe0ff */
[----:B------:R-:W-:Y:S02]  /*75c0*/  IADD3 R61, R82, 0x5, RZ ;  /* 0x00000005523d7810 */ /* 0x000fe40007ffe0ff */
[-C--:B------:R-:W-:Y:S01]  /*75d0*/  LEA.HI.SX32 R50, R56, R82.reuse, 0x1b ;  /* 0x0000005238327211 */ /* 0x080fe200078fdaff */
[----:B------:R0:W2:Y:S01]  /*75e0*/  @!P4 MUFU.RCP R77, R39 ;  /* 0x00000027004dc308 */ /* 0x0000a20000001000 */
[C---:B------:R-:W-:Y:S01]  /*75f0*/  IADD3 R62, R82.reuse, 0x6, RZ ;  /* 0x00000006523e7810 */ /* 0x040fe20007ffe0ff */
[----:B------:R-:W-:Y:S01]  /*7600*/  FADD.FTZ R63, R63, UR4 ;  /* 0x000000043f3f7e21 */ /* 0x000fe20008010000 */
[----:B-1----:R-:W-:Y:S01]  /*7610*/  LEA.HI.SX32 R51, R57, R82, 0x1b ;  /* 0x0000005239337211 */ /* 0x002fe200078fdaff */
[----:B------:R-:W-:Y:S01]  /*7620*/  FADD.FTZ R65, R65, UR4 ;  /* 0x0000000441417e21 */ /* 0x000fe20008010000 */
[----:B------:R-:W-:-:S03]  /*7630*/  IADD3 R69, R82, 0x9, RZ ;  /* 0x0000000952457810 */ /* 0x000fc60007ffe0ff */
[----:B------:R1:W4:Y:S01]  /*7640*/  @!P3 MUFU.RCP R79, R49 ;  /* 0x00000031004fb308 */ /* 0x0003220000001000 */
[-C--:B0-----:R-:W-:Y:S01]  /*7650*/  LEA.HI.SX32 R39, R59, R82.reuse, 0x1b ;  /* 0x000000523b277211 */ /* 0x081fe200078fdaff */
[----:B------:R-:W-:Y:S01]  /*7660*/  STS [R83.X4], R16 ;  /* 0x0000001053007388 */ /* 0x000fe20000004800 */
[-C--:B------:R-:W-:Y:S02]  /*7670*/  LEA.HI.SX32 R52, R61, R82.reuse, 0x1b ;  /* 0x000000523d347211 */ /* 0x080fe400078fdaff */
[----:B------:R-:W-:Y:S01]  /*7680*/  IADD3 R70, R82, 0xa, RZ ;  /* 0x0000000a52467810 */ /* 0x000fe20007ffe0ff */
[----:B------:R-:W-:Y:S01]  /*7690*/  STS [R50.X4+0x4], R15 ;  /* 0x0000040f32007388 */ /* 0x000fe20000004800 */
[----:B-1----:R-:W-:-:S03]  /*76a0*/  LEA.HI.SX32 R49, R60, R82, 0x1b ;  /* 0x000000523c317211 */ /* 0x002fc600078fdaff */
[----:B------:R0:W-:Y:S01]  /*76b0*/  STS [R39.X4+0x8], R14 ;  /* 0x0000080e27007388 */ /* 0x0001e20000004800 */
[----:B------:R-:W-:Y:S01]  /*76c0*/  LEA.HI.SX32 R53, R62, R82, 0x1b ;  /* 0x000000523e357211 */ /* 0x000fe200078fdaff */
[----:B--2---:R-:W-:Y:S01]  /*76d0*/  @!P0 FMUL.FTZ R23, R23, R76 ;  /* 0x0000004c17178220 */ /* 0x004fe20000410000 */
[C---:B------:R-:W-:Y:S01]  /*76e0*/  IADD3 R71, R82.reuse, 0xb, RZ ;  /* 0x0000000b52477810 */ /* 0x040fe20007ffe0ff */
[----:B---3--:R-:W-:Y:S01]  /*76f0*/  @!P2 FMUL.FTZ R27, R27, R78 ;  /* 0x0000004e1b1ba220 */ /* 0x008fe20000410000 */
[C---:B------:R-:W-:Y:S01]  /*7700*/  IADD3 R72, R82.reuse, 0xc, RZ ;  /* 0x0000000c52487810 */ /* 0x040fe20007ffe0ff */
[----:B------:R-:W-:Y:S01]  /*7710*/  STS [R49.X4+0xc], R13 ;  /* 0x00000c0d31007388 */ /* 0x000fe20000004800 */
[----:B------:R-:W-:Y:S01]  /*7720*/  IADD3 R73, R82, 0xd, RZ ;  /* 0x0000000d52497810 */ /* 0x000fe20007ffe0ff */
[----:B------:R-:W-:Y:S01]  /*7730*/  @!P6 FMUL.FTZ R30, R30, R87 ;  /* 0x000000571e1ee220 */ /* 0x000fe20000410000 */
[----:B------:R-:W-:Y:S01]  /*7740*/  LEA.HI.SX32 R56, R69, R82, 0x1b ;  /* 0x0000005245387211 */ /* 0x000fe200078fdaff */
[----:B------:R-:W-:Y:S01]  /*7750*/  STS [R51.X4+0x10], R12 ;  /* 0x0000100c33007388 */ /* 0x000fe20000004800 */
[----:B------:R-:W-:-:S02]  /*7760*/  FSETP.GTU.FTZ.AND P0, PT, R63, 20, PT ;  /* 0x41a000003f00780b */ /* 0x000fc40003f1c000 */
[----:B------:R-:W-:Y:S01]  /*7770*/  FSETP.GTU.FTZ.AND P2, PT, R65, 20, PT ;  /* 0x41a000004100780b */ /* 0x000fe20003f5c000 */
[----:B------:R-:W-:Y:S01]  /*7780*/  STS [R52.X4+0x14], R11 ;  /* 0x0000140b34007388 */ /* 0x000fe20000004800 */
[----:B------:R-:W-:Y:S02]  /*7790*/  IADD3 R74, R82, 0xe, RZ ;  /* 0x0000000e524a7810 */ /* 0x000fe40007ffe0ff */
[-C--:B------:R-:W-:Y:S01]  /*77a0*/  LEA.HI.SX32 R57, R70, R82.reuse, 0x1b ;  /* 0x0000005246397211 */ /* 0x080fe200078fdaff */
[----:B------:R-:W-:Y:S01]  /*77b0*/  STS [R53.X4+0x18], R10 ;  /* 0x0000180a35007388 */ /* 0x000fe20000004800 */
[----:B------:R-:W-:Y:S02]  /*77c0*/  IADD3 R75, R82, 0xf, RZ ;  /* 0x0000000f524b7810 */ /* 0x000fe40007ffe0ff */
[----:B------:R-:W-:Y:S01]  /*77d0*/  LEA.HI.SX32 R58, R71, R82, 0x1b ;  /* 0x00000052473a7211 */ /* 0x000fe200078fdaff */
[----:B------:R1:W-:Y:S01]  /*77e0*/  STS [R54.X4+0x1c], R9 ;  /* 0x00001c0936007388 */ /* 0x0003e20000004800 */
[----:B------:R-:W-:-:S02]  /*77f0*/  ISETP.NE.AND P6, PT, R112, RZ, PT ;  /* 0x000000ff7000720c */ /* 0x000fc40003fc5270 */
[-C--:B------:R-:W-:Y:S01]  /*7800*/  LEA.HI.SX32 R59, R72, R82.reuse, 0x1b ;  /* 0x00000052483b7211 */ /* 0x080fe200078fdaff */
[----:B------:R-:W-:Y:S01]  /*7810*/  STS [R55.X4+0x20], R8 ;  /* 0x0000200837007388 */ /* 0x000fe20000004800 */
[-C--:B------:R-:W-:Y:S02]  /*7820*/  LEA.HI.SX32 R60, R73, R82.reuse, 0x1b ;  /* 0x00000052493c7211 */ /* 0x080fe400078fdaff */
[-C--:B------:R-:W-:Y:S01]  /*7830*/  LEA.HI.SX32 R61, R74, R82.reuse, 0x1b ;  /* 0x000000524a3d7211 */ /* 0x080fe200078fdaff */
[----:B------:R-:W-:Y:S01]  /*7840*/  STS [R56.X4+0x24], R7 ;  /* 0x0000240738007388 */ /* 0x000fe20000004800 */
[----:B------:R-:W-:-:S03]  /*7850*/  LEA.HI.SX32 R62, R75, R82, 0x1b ;  /* 0x000000524b3e7211 */ /* 0x000fc600078fdaff */
[----:B------:R-:W-:Y:S01]  /*7860*/  STS [R57.X4+0x28], R6 ;  /* 0x0000280639007388 */ /* 0x000fe20000004800 */
[----:B0-----:R-:W-:-:S03]  /*7870*/  MOV R14, UR30 ;  /* 0x0000001e000e7c02 */ /* 0x001fc60008000f00 */
[----:B------:R-:W-:Y:S04]  /*7880*/  STS [R58.X4+0x2c], R5 ;  /* 0x00002c053a007388 */ /* 0x000fe80000004800 */
[----:B------:R-:W-:Y:S04]  /*7890*/  STS [R59.X4+0x30], R4 ;  /* 0x000030043b007388 */ /* 0x000fe80000004800 */
[----:B------:R-:W-:Y:S01]  /*78a0*/  STS [R60.X4+0x34], R3 ;  /* 0x000034033c007388 */ /* 0x000fe20000004800 */
[----:B------:R-:W-:-:S03]  /*78b0*/  @!P4 FMUL.FTZ R24, R24, R77 ;  /* 0x0000004d1818c220 */ /* 0x000fc60000410000 */
[----:B------:R-:W-:Y:S01]  /*78c0*/  STS [R61.X4+0x38], R2 ;  /* 0x000038023d007388 */ /* 0x000fe20000004800 */
[----:B----4-:R-:W-:-:S03]  /*78d0*/  @!P3 FMUL.FTZ R26, R26, R79 ;  /* 0x0000004f1a1ab220 */ /* 0x010fc60000410000 */
[----:B------:R0:W-:Y:S01]  /*78e0*/  STS [R62.X4+0x3c], R0 ;  /* 0x00003c003e007388 */ /* 0x0001e20000004800 */
[----:B------:R-:W-:Y:S01]  /*78f0*/  @!P1 FMUL.FTZ R28, R28, R81 ;  /* 0x000000511c1c9220 */ /* 0x000fe20000410000 */
[----:B------:R-:W-:-:S06]  /*7900*/  NOP ;  /* 0x0000000000007918 */ /* 0x000fcc0000000000 */
[----:B-1----:R-:W-:Y:S01]  /*7910*/  @!P0 FMUL.FTZ R9, R63, -1.4426950216293334961 ;  /* 0xbfb8aa3b3f098820 */ /* 0x002fe20000410000 */
[----:B------:R-:W-:Y:S01]  /*7920*/  LDS R11, [R108.X4] ;  /* 0x000000006c0b7984 */ /* 0x000fe20000004800 */
[----:B0-----:R-:W-:Y:S01]  /*7930*/  P2R R0, PR, RZ, 0x40 ;  /* 0x00000040ff007803 */ /* 0x001fe20000000000 */
[----:B------:R-:W-:Y:S02]  /*7940*/  FADD.FTZ R7, R67, UR4 ;  /* 0x0000000443077e21 */ /* 0x000fe40008010000 */
[----:B------:R-:W-:Y:S01]  /*7950*/  @!P2 FMUL.FTZ R0, R65, -1.4426950216293334961 ;  /* 0xbfb8aa3b4100a820 */ /* 0x000fe20000410000 */
        /* <DEDUP_REMOVED lines=16> */
[----:B------:R-:W-:Y:S01]  /*7a60*/  BAR.SYNC.DEFER_BLOCKING 0x0 ;  /* 0x0000000000007b1d */ /* 0x000fe20000010000 */
[----:B------:R-:W-:-:S02]  /*7a70*/  FADD.FTZ R64, R64, UR4 ;  /* 0x0000000440407e21 */ /* 0x000fc40008010000 */
[----:B------:R-:W-:-:S03]  /*7a80*/  FADD.FTZ R66, R66, UR4 ;  /* 0x0000000442427e21 */ /* 0x000fc60008010000 */
[----:B------:R-:W-:Y:S02]  /*7a90*/  FSETP.GTU.FTZ.AND P1, PT, R64, 20, PT ;  /* 0x41a000004000780b */ /* 0x000fe40003f3c000 */
[----:B------:R-:W-:Y:S01]  /*7aa0*/  FSETP.GTU.FTZ.AND P3, PT, R66, 20, PT ;  /* 0x41a000004200780b */ /* 0x000fe20003f7c000 */
[----:B------:R-:W0:Y:S01]  /*7ab0*/  LDS R10, [0x2100] ;  /* 0x00210000ff0a7984 */ /* 0x000e220000000800 */
[----:B------:R-:W-:Y:S02]  /*7ac0*/  SHF.R.S32.HI R8, RZ, 0x1f, R109 ;  /* 0x0000001fff087819 */ /* 0x000fe4000001146d */
[----:B------:R-:W-:Y:S02]  /*7ad0*/  IADD3 R4, P4, R109, UR39, RZ ;  /* 0x000000276d047c10 */ /* 0x000fe4000ff9e0ff */
[----:B------:R-:W-:-:S05]  /*7ae0*/  MOV R5, UR39 ;  /* 0x0000002700057c02 */ /* 0x000fca0008000f00 */
[----:B------:R-:W-:Y:S02]  /*7af0*/  @!P1 FMUL.FTZ R3, R64, -1.4426950216293334961 ;  /* 0xbfb8aa3b40039820 */ /* 0x000fe40000410000 */
[----:B------:R-:W-:Y:S01]  /*7b00*/  @!P3 FMUL.FTZ R6, R66, -1.4426950216293334961 ;  /* 0xbfb8aa3b4206b820 */ /* 0x000fe20000410000 */
[----:B------:R-:W-:Y:S01]  /*7b10*/  LEA.HI.X.SX32 R5, R5, R8, 0x1, P4 ;  /* 0x0000000805057211 */ /* 0x000fe200020f0eff */
[----:B-----5:R-:W-:Y:S01]  /*7b20*/  FADD.FTZ R68, R68, UR4 ;  /* 0x0000000444447e21 */ /* 0x020fe20008010000 */
[----:B------:R-:W-:Y:S01]  /*7b30*/  FSETP.GTU.FTZ.AND P4, PT, R7, 20, PT ;  /* 0x41a000000700780b */ /* 0x000fe20003f9c000 */
[----:B------:R-:W-:Y:S01]  /*7b40*/  @!P5 FMUL.FTZ R31, R31, R80 ;  /* 0x000000501f1fd220 */ /* 0x000fe20000410000 */
[----:B------:R-:W1:Y:S02]  /*7b50*/  @!P1 MUFU.EX2 R3, R3 ;  /* 0x0000000300039308 */ /* 0x000e640000000800 */
[----:B------:R-:W-:-:S06]  /*7b60*/  FSETP.GTU.FTZ.AND P5, PT, R68, 20, PT ;  /* 0x41a000004400780b */ /* 0x000fcc0003fbc000 */
[----:B------:R2:W3:Y:S08]  /*7b70*/  @!P2 MUFU.EX2 R2, R0 ;  /* 0x000000000002a308 */ /* 0x0004f00000000800 */
[----:B------:R-:W4:Y:S01]  /*7b80*/  @!P3 MUFU.EX2 R6, R6 ;  /* 0x000000060006b308 */ /* 0x000f220000000800 */
[----:B------:R-:W-:Y:S02]  /*7b90*/  @!P4 FMUL.FTZ R7, R7, -1.4426950216293334961 ;  /* 0xbfb8aa3b0707c820 */ /* 0x000fe40000410000 */
[----:B--2---:R-:W-:-:S05]  /*7ba0*/  @!P5 FMUL.FTZ R0, R68, -1.4426950216293334961 ;  /* 0xbfb8aa3b4400d820 */ /* 0x004fca0000410000 */
[----:B------:R-:W2:Y:S01]  /*7bb0*/  @!P0 MUFU.EX2 R9, R9 ;  /* 0x0000000900098308 */ /* 0x000ea20000000800 */
[----:B-1----:R-:W-:Y:S02]  /*7bc0*/  @!P1 FADD.FTZ R3, R3, 1 ;  /* 0x3f80000003039421 */ /* 0x002fe40000010000 */
[----:B---3--:R-:W-:Y:S01]  /*7bd0*/  @!P2 FADD.FTZ R2, R2, 1 ;  /* 0x3f8000000202a421 */ /* 0x008fe20000010000 */
[----:B0-----:R-:W-:Y:S01]  /*7be0*/  ISETP.GE.AND P6, PT, R109, R10, PT ;  /* 0x0000000a6d00720c */ /* 0x001fe20003fc6270 */
[----:B------:R-:W-:-:S03]  /*7bf0*/  UIMAD UR7, UR36, UR16, URZ ;  /* 0x00000010240772a4 */ /* 0x000fc6000f8e023f */
[----:B------:R-:W0:Y:S01]  /*7c00*/  @!P4 MUFU.EX2 R7, R7 ;  /* 0x000000070007c308 */ /* 0x000e220000000800 */
[----:B----4-:R-:W-:Y:S01]  /*7c10*/  @!P3 FADD.FTZ R6, R6, 1 ;  /* 0x3f8000000606b421 */ /* 0x010fe20000010000 */
[----:B------:R-:W-:Y:S02]  /*7c20*/  UIMAD UR27, UR31, UR17, UR7 ;  /* 0x000000111f1b72a4 */ /* 0x000fe4000f8e0207 */
[----:B------:R-:W-:-:S04]  /*7c30*/  UIMAD UR7, UR36, UR28, URZ ;  /* 0x0000001c240772a4 */ /* 0x000fc8000f8e023f */
[----:B------:R-:W1:Y:S01]  /*7c40*/  @!P5 MUFU.EX2 R0, R0 ;  /* 0x000000000000d308 */ /* 0x000e620000000800 */
[----:B------:R-:W-:-:S07]  /*7c50*/  UIMAD.WIDE.U32 UR18, UR31, UR16, URZ ;  /* 0x000000101f1272a5 */ /* 0x000fce000f8e003f */
[----:B------:R-:W3:Y:S01]  /*7c60*/  @!P1 MUFU.RCP R117, R3 ;  /* 0x0000000300759308 */ /* 0x000ee20000001000 */
[----:B--2---:R-:W-:-:S07]  /*7c70*/  @!P0 FADD.FTZ R9, R9, 1 ;  /* 0x3f80000009098421 */ /* 0x004fce0000010000 */
[----:B------:R-:W2:Y:S01]  /*7c80*/  @!P2 MUFU.RCP R12, R2 ;  /* 0x00000002000ca308 */ /* 0x000ea20000001000 */
[----:B------:R-:W-:-:S07]  /*7c90*/  UIMAD.WIDE.U32 UR16, UR31, UR28, URZ ;  /* 0x0000001c1f1072a5 */ /* 0x000fce000f8e003f */
[----:B------:R-:W4:Y:S01]  /*7ca0*/  @!P3 MUFU.RCP R119, R6 ;  /* 0x000000060077b308 */ /* 0x000f220000001000 */
[----:B------:R-:W-:Y:S01]  /*7cb0*/  UIMAD UR28, UR31, UR29, UR7 ;  /* 0x0000001d1f1c72a4 */ /* 0x000fe2000f8e0207 */
[----:B------:R-:W-:Y:S01]  /*7cc0*/  BSSY B0, `(.L_x_127) ;  /* 0x0000011000007945 */ /* 0x000fe20003800000 */
[----:B------:R-:W-:-:S05]  /*7cd0*/  UIADD3 UR7, UR19, UR27, URZ ;  /* 0x0000001b13077290 */ /* 0x000fca000fffe03f */
[----:B------:R0:W1:Y:S02]  /*7ce0*/  @!P0 MUFU.RCP R115, R9 ;  /* 0x0000000900738308 */ /* 0x0000640000001000 */
[----:B0-----:R-:W-:Y:S01]  /*7cf0*/  @!P4 FADD.FTZ R9, R7, 1 ;  /* 0x3f8000000709c421 */ /* 0x001fe20000010000 */
[----:B------:R-:W-:Y:S05]  /*7d00*/  @P6 BRA `(.L_x_128) ;  /* 0x000000c000006947 */ /* 0x000fea0003800000 */
[----:B--234-:R-:W-:Y:S01]  /*7d10*/  MOV R3, UR31 ;  /* 0x0000001f00037c02 */ /* 0x01cfe20008000f00 */
        /* <DEDUP_REMOVED lines=11> */
.L_x_128:
[----:B--234-:R-:W-:Y:S05]  /*7dd0*/  BSYNC B0 ;  /* 0x0000000000007941 */ /* 0x01cfea0003800000 */
.L_x_127:
[----:B------:R-:W-:Y:S01]  /*7de0*/  ULDC.64 UR34, c[0x0][0x2e0] ;  /* 0x0000b80000227ab9 */ /* 0x000fe20000000a00 */
[----:B0-----:R0:W2:Y:S01]  /*7df0*/  @!P4 MUFU.RCP R6, R9 ;  /* 0x000000090006c308 */ /* 0x0010a20000001000 */
[----:B------:R-:W-:Y:S01]  /*7e00*/  UMOV UR19, UR7 ;  /* 0x0000000700137c82 */ /* 0x000fe20008000000 */
[----:B-1----:R-:W-:Y:S01]  /*7e10*/  @!P0 FMUL.FTZ R32, R32, R115 ;  /* 0x0000007320208220 */ /* 0x002fe20000410000 */
[----:B------:R-:W-:Y:S01]  /*7e20*/  UIMAD UR29, UR15, UR34, URZ ;  /* 0x000000220f1d72a4 */ /* 0x000fe2000f8e023f */
[----:B------:R-:W-:Y:S01]  /*7e30*/  LEA R2, P0, R109, c[0x0][0x330], 0x2 ;  /* 0x0000cc006d027a11 */ /* 0x000fe200078010ff */
[----:B------:R-:W-:Y:S01]  /*7e40*/  UIMAD UR27, UR6, -0x800, UR37 ;  /* 0xfffff800061b78a4 */ /* 0x000fe2000f8e0225 */
[----:B------:R-:W-:Y:S01]  /*7e50*/  @!P5 FADD.FTZ R0, R0, 1 ;  /* 0x3f8000000000d421 */ /* 0x000fe20000010000 */
[----:B------:R-:W-:Y:S01]  /*7e60*/  UIMAD.WIDE.U32 UR18, UR14, UR34, UR18 ;  /* 0x000000220e1272a5 */ /* 0x000fe2000f8e0012 */
[----:B------:R-:W-:Y:S01]  /*7e70*/  @!P1 FMUL.FTZ R34, R34, R117 ;  /* 0x0000007522229220 */ /* 0x000fe20000410000 */
[----:B------:R-:W-:Y:S01]  /*7e80*/  UIMAD UR7, UR14, UR35, UR29 ;  /* 0x000000230e0772a4 */ /* 0x000fe2000f8e021d */
[----:B------:R-:W-:Y:S01]  /*7e90*/  @!P2 FMUL.FTZ R35, R35, R12 ;  /* 0x0000000c2323a220 */ /* 0x000fe20000410000 */
[----:B------:R-:W-:Y:S01]  /*7ea0*/  UIADD3 UR30, UP0, UR27, UR18, URZ ;  /* 0x000000121b1e7290 */ /* 0x000fe2000ff1e03f */
[----:B------:R-:W-:Y:S01]  /*7eb0*/  LEA.HI.X R3, R109, c[0x0][0x334], R8, 0x2, P0 ;  /* 0x0000cd006d037a11 */ /* 0x000fe200000f1408 */
[----:B------:R-:W-:Y:S01]  /*7ec0*/  USHF.R.S32.HI UR29, URZ, 0x1f, UR27 ;  /* 0x0000001f3f1d7899 */ /* 0x000fe2000801141b */
[----:B------:R-:W1:Y:S01]  /*7ed0*/  @!P5 MUFU.RCP R7, R0 ;  /* 0x000000000007d308 */ /* 0x000e620000001000 */
[----:B------:R-:W-:Y:S01]  /*7ee0*/  ISETP.GE.AND P2, PT, R48, R10, PT ;  /* 0x0000000a3000720c */ /* 0x000fe20003f46270 */
[----:B------:R-:W-:Y:S01]  /*7ef0*/  @!P3 FMUL.FTZ R36, R36, R119 ;  /* 0x000000772424b220 */ /* 0x000fe20000410000 */
[----:B------:R-:W-:Y:S01]  /*7f00*/  UIADD3.X UR18, UR29, UR7, UR19, UP0, !UPT ;  /* 0x000000071d127290 */ /* 0x000fe200087fe413 */
[----:B0-----:R-:W-:Y:S01]  /*7f10*/  MOV R9, UR30 ;  /* 0x0000001e00097c02 */ /* 0x001fe20008000f00 */
[----:B--2---:R-:W-:Y:S01]  /*7f20*/  @!P4 FMUL.FTZ R37, R37, R6 ;  /* 0x000000062525c220 */ /* 0x004fe20000410000 */
[----:B------:R-:W-:Y:S01]  /*7f30*/  ISETP.GE.AND P0, PT, R17, R10, PT ;  /* 0x0000000a1100720c */ /* 0x000fe20003f06270 */
[----:B------:R-:W-:Y:S01]  /*7f40*/  UIADD3 UR7, UR17, UR28, URZ ;  /* 0x0000001c11077290 */ /* 0x000fe2000fffe03f */
[----:B------:R-:W-:Y:S01]  /*7f50*/  LEA R2, P1, R9, R2, 0x2 ;  /* 0x0000000209027211 */ /* 0x000fe200078210ff */
[----:B------:R-:W-:Y:S01]  /*7f60*/  BSSY B0, `(.L_x_129) ;  /* 0x0000068000007945 */ /* 0x000fe20003800000 */
[----:B------:R-:W-:-:S02]  /*7f70*/  MOV R12, UR18 ;  /* 0x00000012000c7c02 */ /* 0x000fc40008000f00 */
[-C--:B------:R-:W-:Y:S02]  /*7f80*/  ISETP.GE.AND P4, PT, R33, R10.reuse, PT ;  /* 0x0000000a2100720c */ /* 0x080fe40003f86270 */
[----:B------:R-:W-:Y:S02]  /*7f90*/  LEA.HI.X R3, R9, R3, R12, 0x2, P1 ;  /* 0x0000000309037211 */ /* 0x000fe400008f140c */
[-C--:B------:R-:W-:Y:S01]  /*7fa0*/  ISETP.GE.AND P1, PT, R21, R10.reuse, PT ;  /* 0x0000000a1500720c */ /* 0x080fe20003f26270 */
[----:B-1----:R-:W-:Y:S01]  /*7fb0*/  @!P5 FMUL.FTZ R18, R18, R7 ;  /* 0x000000071212d220 */ /* 0x002fe20000410000 */
[-C--:B------:R-:W-:Y:S01]  /*7fc0*/  ISETP.GE.AND P5, PT, R29, R10.reuse, PT ;  /* 0x0000000a1d00720c */ /* 0x080fe20003fa6270 */
[----:B------:R-:W-:Y:S01]  /*7fd0*/  @!P2 STG.E [R2.64+-0x1f00], R15 ;  /* 0xffe1000f0200a986 */ /* 0x000fe2000c101920 */
[-C--:B------:R-:W-:Y:S01]  /*7fe0*/  ISETP.GE.AND P2, PT, R25, R10.reuse, PT ;  /* 0x0000000a1900720c */ /* 0x080fe20003f46270 */
[----:B------:R-:W-:Y:S01]  /*7ff0*/  FADD.FTZ R0, R18, R113 ;  /* 0x0000007112007221 */ /* 0x000fe20000010000 */
[-C--:B------:R-:W-:Y:S01]  /*8000*/  ISETP.GE.AND P3, PT, R38, R10.reuse, PT ;  /* 0x0000000a2600720c */ /* 0x080fe20003f66270 */
[----:B------:R-:W-:Y:S01]  /*8010*/  @!P0 STG.E [R2.64+-0x1e80], R63 ;  /* 0xffe1803f02008986 */ /* 0x000fe2000c101920 */
[-C--:B------:R-:W-:Y:S01]  /*8020*/  ISETP.GE.AND P0, PT, R40, R10.reuse, PT ;  /* 0x0000000a2800720c */ /* 0x080fe20003f06270 */
[----:B------:R-:W-:Y:S01]  /*8030*/  FADD.FTZ R7, R0, R19 ;  /* 0x0000001300077221 */ /* 0x000fe20000010000 */
[----:B------:R-:W-:Y:S01]  /*8040*/  ISETP.NE.AND P6, PT, R112, RZ, PT ;  /* 0x000000ff7000720c */ /* 0x000fe20003fc5270 */
[----:B------:R-:W-:Y:S01]  /*8050*/  @!P4 STG.E [R2.64+-0x1c80], R71 ;  /* 0xffe380470200c986 */ /* 0x000fe2000c101920 */
[----:B------:R-:W-:Y:S01]  /*8060*/  ISETP.GE.AND P4, PT, R45, R10, PT ;  /* 0x0000000a2d00720c */ /* 0x000fe20003f86270 */
[----:B------:R-:W-:-:S02]  /*8070*/  FADD.FTZ R7, R7, R20 ;  /* 0x0000001407077221 */ /* 0x000fc40000010000 */
[----:B------:R-:W-:Y:S01]  /*8080*/  @!P1 STG.E [R2.64+-0x1e00], R65 ;  /* 0xffe2004102009986 */ /* 0x000fe2000c101920 */
[-C--:B------:R-:W-:Y:S01]  /*8090*/  ISETP.GE.AND P1, PT, R41, R10.reuse, PT ;  /* 0x0000000a2900720c */ /* 0x080fe20003f26270 */
[----:B------:R-:W-:Y:S02]  /*80a0*/  FADD.FTZ R0, R7, R22 ;  /* 0x0000001607007221 */ /* 0x000fe40000010000 */
[----:B------:R-:W-:Y:S01]  /*80b0*/  @!P2 STG.E [R2.64+-0x1d80], R67 ;  /* 0xffe280430200a986 */ /* 0x000fe2000c101920 */
[-C--:B------:R-:W-:Y:S01]  /*80c0*/  ISETP.GE.AND P2, PT, R42, R10.reuse, PT ;  /* 0x0000000a2a00720c */ /* 0x080fe20003f46270 */
[----:B------:R-:W-:Y:S02]  /*80d0*/  FADD.FTZ R7, R0, R23 ;  /* 0x0000001700077221 */ /* 0x000fe40000010000 */
[----:B------:R-:W-:Y:S01]  /*80e0*/  @!P5 STG.E [R2.64+-0x1d00], R69 ;  /* 0xffe300450200d986 */ /* 0x000fe2000c101920 */
[----:B------:R-:W-:Y:S01]  /*80f0*/  ISETP.GE.AND P5, PT, R44, R10, PT ;  /* 0x0000000a2c00720c */ /* 0x000fe20003fa6270 */
[----:B------:R-:W-:-:S02]  /*8100*/  FADD.FTZ R7, R7, R24 ;  /* 0x0000001807077221 */ /* 0x000fc40000010000 */
[----:B------:R-:W-:Y:S01]  /*8110*/  @!P3 STG.E [R2.64+-0x1c00], R73 ;  /* 0xffe400490200b986 */ /* 0x000fe2000c101920 */
        /* <DEDUP_REMOVED lines=12> */
[----:B------:R-:W-:-:S05]  /*81e0*/  IADD3 R6, P1, R109, -0x7e0, RZ ;  /* 0xfffff8206d067810 */ /* 0x000fca0007f3e0ff */
[----:B------:R-:W-:Y:S04]  /*81f0*/  STS [R83.X4], R18 ;  /* 0x0000001253007388 */ /* 0x000fe80000004800 */
        /* <DEDUP_REMOVED lines=8> */
[----:B0-----:R-:W-:Y:S01]  /*8280*/  FADD.FTZ R26, R7, R26 ;  /* 0x0000001a071a7221 */ /* 0x001fe20000010000 */
[----:B------:R-:W-:-:S02]  /*8290*/  IADD3.X R7, R8, -0x1, RZ, P1, !PT ;  /* 0xffffffff08077810 */ /* 0x000fc40000ffe4ff */
[----:B------:R0:W-:Y:S01]  /*82a0*/  STS [R56.X4+0x24], R30 ;  /* 0x0000241e38007388 */ /* 0x0001e20000004800 */
[----:B-1----:R-:W-:-:S03]  /*82b0*/  FADD.FTZ R27, R26, R27 ;  /* 0x0000001b1a1b7221 */ /* 0x002fc60000010000 */
[----:B------:R1:W-:Y:S01]  /*82c0*/  STS [R57.X4+0x28], R31 ;  /* 0x0000281f39007388 */ /* 0x0003e20000004800 */
[----:B------:R-:W-:-:S03]  /*82d0*/  FADD.FTZ R27, R27, R28 ;  /* 0x0000001c1b1b7221 */ /* 0x000fc60000010000 */
[----:B------:R-:W-:Y:S01]  /*82e0*/  STS [R58.X4+0x2c], R32 ;  /* 0x00002c203a007388 */ /* 0x000fe20000004800 */
[----:B0-----:R-:W-:-:S03]  /*82f0*/  FADD.FTZ R30, R27, R30 ;  /* 0x0000001e1b1e7221 */ /* 0x001fc60000010000 */
[----:B------:R0:W-:Y:S01]  /*8300*/  STS [R59.X4+0x30], R34 ;  /* 0x000030223b007388 */ /* 0x0001e20000004800 */
[----:B-1----:R-:W-:-:S03]  /*8310*/  FADD.FTZ R31, R30, R31 ;  /* 0x0000001f1e1f7221 */ /* 0x002fc60000010000 */
[----:B------:R1:W-:Y:S01]  /*8320*/  STS [R60.X4+0x34], R35 ;  /* 0x000034233c007388 */ /* 0x0003e20000004800 */
[----:B------:R-:W-:-:S03]  /*8330*/  FADD.FTZ R31, R31, R32 ;  /* 0x000000201f1f7221 */ /* 0x000fc60000010000 */
[----:B------:R2:W-:Y:S01]  /*8340*/  STS [R61.X4+0x38], R36 ;  /* 0x000038243d007388 */ /* 0x0005e20000004800 */
[----:B0-----:R-:W-:-:S03]  /*8350*/  FADD.FTZ R34, R31, R34 ;  /* 0x000000221f227221 */ /* 0x001fc60000010000 */
[----:B------:R-:W-:Y:S01]  /*8360*/  STS [R62.X4+0x3c], R37 ;  /* 0x00003c253e007388 */ /* 0x000fe20000004800 */
[----:B------:R-:W-:-:S06]  /*8370*/  NOP ;  /* 0x0000000000007918 */ /* 0x000fcc0000000000 */
[----:B------:R-:W-:Y:S01]  /*8380*/  LDS R9, [R108.X4] ;  /* 0x000000006c097984 */ /* 0x000fe20000004800 */
[----:B-1----:R-:W-:-:S03]  /*8390*/  FADD.FTZ R35, R34, R35 ;  /* 0x0000002322237221 */ /* 0x002fc60000010000 */
[----:B------:R-:W-:Y:S01]  /*83a0*/  LDS R107, [R107.X4+0x80] ;  /* 0x000080006b6b7984 */ /* 0x000fe20000004800 */
[----:B--2---:R-:W-:-:S03]  /*83b0*/  FADD.FTZ R36, R35, R36 ;  /* 0x0000002423247221 */ /* 0x004fc60000010000 */
        /* <DEDUP_REMOVED lines=24> */
[----:B------:R-:W-:Y:S02]  /*8540*/  MOV R3, R5 ;  /* 0x0000000500037202 */ /* 0x000fe40000000f00 */
[----:B------:R-:W-:Y:S01]  /*8550*/  MOV R5, UR14 ;  /* 0x0000000e00057c02 */ /* 0x000fe20008000f00 */
[----:B------:R-:W-:Y:S02]  /*8560*/  UIMAD UR18, UR14, UR19, UR18 ;  /* 0x000000130e1272a4 */ /* 0x000fe4000f8e0212 */
[----:B------:R-:W-:-:S05]  /*8570*/  IMAD.WIDE.U32 R2, R27, c[0x0][0x2f8], R2 ;  /* 0x0000be001b027a25 */ /* 0x000fca00078e0002 */
[----:B------:R-:W-:-:S05]  /*8580*/  IADD3 R3, R3, UR28, RZ ;  /* 0x0000001c03037c10 */ /* 0x000fca000fffe0ff */
[----:B------:R-:W-:-:S05]  /*8590*/  IMAD.WIDE.U32 R2, R5, c[0x0][0x300], R2 ;  /* 0x0000c00005027a25 */ /* 0x000fca00078e0002 */
[----:B------:R-:W-:Y:S02]  /*85a0*/  IADD3 R3, R3, UR18, RZ ;  /* 0x0000001203037c10 */ /* 0x000fe4000fffe0ff */
[----:B------:R-:W-:-:S04]  /*85b0*/  LEA R4, P0, R2, c[0x0][0x340], 0x2 ;  /* 0x0000d00002047a11 */ /* 0x000fc800078010ff */
[----:B------:R-:W-:-:S05]  /*85c0*/  LEA.HI.X R5, R2, c[0x0][0x344], R3, 0x2, P0 ;  /* 0x0000d10002057a11 */ /* 0x000fca00000f1403 */
[----:B------:R0:W-:Y:S04]  /*85d0*/  STG.E [R4.64], R9 ;  /* 0x0000000904007986 */ /* 0x0001e8000c101920 */
.L_x_130:
[----:B------:R-:W-:Y:S05]  /*85e0*/  BSYNC B0 ;  /* 0x0000000000007941 */ /* 0x000fea0003800000 */
.L_x_129:
        /* <DEDUP_REMOVED lines=54> */
.L_x_77:
[----:B------:R-:W-:Y:S02]  /*8950*/  ISETP.NE.U32.AND P0, PT, RZ, c[0x0][0x328], PT ;  /* 0x0000ca00ff007a0c */ /* 0x000fe40003f05070 */
[----:B------:R-:W-:Y:S02]  /*8960*/  ISETP.NE.U32.AND P2, PT, RZ, c[0x0][0x348], PT ;  /* 0x0000d200ff007a0c */ /* 0x000fe40003f45070 */
[----:B------:R-:W-:Y:S02]  /*8970*/  ISETP.NE.AND.EX P1, PT, RZ, c[0x0][0x32c], PT, P0 ;  /* 0x0000cb00ff007a0c */ /* 0x000fe40003f25300 */
[----:B------:R-:W-:-:S11]  /*8980*/  ISETP.NE.AND.EX P0, PT, RZ, c[0x0][0x34c], PT, P2 ;  /* 0x0000d300ff007a0c */ /* 0x000fd60003f05320 */
[----:B------:R-:W-:Y:S05]  /*8990*/  @!P1 BRA `(.L_x_132) ;  /* 0x000001e000009947 */ /* 0x000fea0003800000 */
[----:B------:R-:W3:Y:S01]  /*89a0*/  SHFL.DOWN P1, R3, R114, 0x1, 0x1f ;  /* 0x08201f0072037f89 */ /* 0x000ee20000020000 */
[----:B------:R-:W-:Y:S03]  /*89b0*/  BSSY B0, `(.L_x_132) ;  /* 0x000001c000007945 */ /* 0x000fe60003800000 */
[----:B0-----:R-:W0:Y:S04]  /*89c0*/  S2R R4, SR_LANEID ;  /* 0x0000000000047919 */ /* 0x001e280000000000 */
[----:B------:R-:W4:Y:S01]  /*89d0*/  S2R R6, SR_TID.X ;  /* 0x0000000000067919 */ /* 0x000f220000002100 */
[----:B---3--:R-:W-:Y:S01]  /*89e0*/  @P1 FADD R3, R3, R114 ;  /* 0x0000007203031221 */ /* 0x008fe20000000000 */
[----:B0-----:R-:W-:-:S04]  /*89f0*/  ISETP.NE.AND P2, PT, R4, RZ, PT ;  /* 0x000000ff0400720c */ /* 0x001fc80003f45270 */
[----:B------:R-:W0:Y:S09]  /*8a00*/  SHFL.DOWN P1, R0, R3, 0x2, 0x1f ;  /* 0x08401f0003007f89 */ /* 0x000e320000020000 */
[----:B----4-:R-:W-:-:S04]  /*8a10*/  @!P2 SHF.R.S32.HI R9, RZ, 0x1f, R6 ;  /* 0x0000001fff09a819 */ /* 0x010fc80000011406 */
[----:B------:R-:W-:-:S04]  /*8a20*/  @!P2 LEA.HI R9, R9, R6, RZ, 0x5 ;  /* 0x000000060909a211 */ /* 0x000fc800078f28ff */
[----:B------:R-:W-:Y:S01]  /*8a30*/  @!P2 SHF.R.S32.HI R4, RZ, 0x5, R9 ;  /* 0x00000005ff04a819 */ /* 0x000fe20000011409 */
        /* <DEDUP_REMOVED lines=19> */
.L_x_133:
[----:B0-----:R-:W-:Y:S05]  /*8b70*/  BSYNC B0 ;  /* 0x0000000000007941 */ /* 0x001fea0003800000 */
.L_x_132:
[----:B------:R-:W-:Y:S01]  /*8b80*/  BSSY B0, `(.L_x_134) ;  /* 0x0000022000007945 */ /* 0x000fe20003800000 */
[----:B------:R-:W-:Y:S05]  /*8b90*/  @!P0 BRA `(.L_x_135) ;  /* 0x000001f000008947 */ /* 0x000fea0003800000 */
[----:B------:R-:W-:Y:S06]  /*8ba0*/  BAR.SYNC.DEFER_BLOCKING 0x0 ;  /* 0x0000000000007b1d */ /* 0x000fec0000010000 */
[----:B------:R-:W3:Y:S04]  /*8bb0*/  SHFL.DOWN P0, R0, R113, 0x1, 0x1f ;  /* 0x08201f0071007f89 */ /* 0x000ee80000000000 */
[----:B------:R-:W4:Y:S04]  /*8bc0*/  S2R R6, SR_LANEID ;  /* 0x0000000000067919 */ /* 0x000f280000000000 */
[----:B------:R-:W5:Y:S01]  /*8bd0*/  S2R R13, SR_TID.X ;  /* 0x00000000000d7919 */ /* 0x000f620000002100 */
[----:B---3--:R-:W-:Y:S01]  /*8be0*/  @P0 FADD R0, R0, R113 ;  /* 0x0000007100000221 */ /* 0x008fe20000000000 */
[----:B----4-:R-:W-:-:S04]  /*8bf0*/  ISETP.NE.AND P1, PT, R6, RZ, PT ;  /* 0x000000ff0600720c */ /* 0x010fc80003f25270 */
[----:B------:R-:W3:Y:S09]  /*8c00*/  SHFL.DOWN P0, R3, R0, 0x2, 0x1f ;  /* 0x08401f0000037f89 */ /* 0x000ef20000000000 */
[----:B-----5:R-:W-:-:S04]  /*8c10*/  @!P1 SHF.R.S32.HI R6, RZ, 0x1f, R13 ;  /* 0x0000001fff069819 */ /* 0x020fc8000001140d */
[----:B------:R-:W-:-:S04]  /*8c20*/  @!P1 LEA.HI R6, R6, R13, RZ, 0x5 ;  /* 0x0000000d06069211 */ /* 0x000fc800078f28ff */
[----:B------:R-:W-:Y:S01]  /*8c30*/  @!P1 SHF.R.S32.HI R7, RZ, 0x5, R6 ;  /* 0x00000005ff079819 */ /* 0x000fe20000011406 */
[----:B---3--:R-:W-:-:S05]  /*8c40*/  @P0 FADD R3, R0, R3 ;  /* 0x0000000300030221 */ /* 0x008fca0000000000 */
[----:B0-----:R-:W0:Y:S02]  /*8c50*/  SHFL.DOWN P0, R2, R3, 0x4, 0x1f ;  /* 0x08801f0003027f89 */ /* 0x001e240000000000 */
        /* <DEDUP_REMOVED lines=19> */
.L_x_135:
[----:B------:R-:W3:Y:S02]  /*8d90*/  S2R R13, SR_TID.X ;  /* 0x00000000000d7919 */ /* 0x000ee40000002100 */
.L_x_136:
[----:B0-----:R-:W-:Y:S05]  /*8da0*/  BSYNC B0 ;  /* 0x0000000000007941 */ /* 0x001fea0003800000 */
.L_x_134:
        /* <DEDUP_REMOVED lines=28> */
.L_x_138:
        /* <DEDUP_REMOVED lines=65> */
.L_x_137:
[----:B------:R-:W-:Y:S05]  /*9380*/  EXIT ;  /* 0x000000000000794d */ /* 0x000fea0003800000 */
.L_x_115:
[----:B------:R-:W-:Y:S01]  /*9390*/  HFMA2.MMA R86, -RZ, RZ, 0, 5.9604644775390625e-08 ;  /* 0x00000001ff567435 */ /* 0x000fe200000001ff */
[----:B------:R-:W-:Y:S02]  /*93a0*/  MOV R153, R90 ;  /* 0x0000005a00997202 */ /* 0x000fe40000000f00 */
[----:B------:R-:W-:-:S02]  /*93b0*/  MOV R88, RZ ;  /* 0x000000ff00587202 */ /* 0x000fc40000000f00 */
[----:B------:R-:W-:Y:S02]  /*93c0*/  MOV R87, 0xffffffff ;  /* 0xffffffff00577802 */ /* 0x000fe40000000f00 */
[----:B------:R-:W-:Y:S02]  /*93d0*/  MOV R42, 0x93f0 ;  /* 0x000093f0002a7802 */ /* 0x000fe40000000f00 */
[----:B-1---5:R-:W-:Y:S05]  /*93e0*/  CALL.REL.NOINC `($__internal_8_$__cuda_sm70_shflsync_up) ;  /* 0x00000ed000007944 */ /* 0x022fea0003c00000 */
[----:B-1----:R-:W-:Y:S01]  /*93f0*/  MOV R89, R86 ;  /* 0x0000005600597202 */ /* 0x002fe20000000f00 */
[----:B0-----:R-:W-:Y:S05]  /*9400*/  BRA `(.L_x_139) ;  /* 0xffffbbd000007947 */ /* 0x001fea000383ffff */
.L_x_116:
[----:B------:R-:W-:Y:S01]  /*9410*/  HFMA2.MMA R86, -RZ, RZ, 0, 5.9604644775390625e-08 ;  /* 0x00000001ff567435 */ /* 0x000fe200000001ff */
[----:B------:R-:W-:Y:S02]  /*9420*/  MOV R153, R91 ;  /* 0x0000005b00997202 */ /* 0x000fe40000000f00 */
[----:B------:R-:W-:Y:S02]  /*9430*/  MOV R88, RZ ;  /* 0x000000ff00587202 */ /* 0x000fe40000000f00 */
[----:B------:R-:W-:Y:S02]  /*9440*/  MOV R87, 0xffffffff ;  /* 0xffffffff00577802 */ /* 0x000fe40000000f00 */
[----:B------:R-:W-:-:S02]  /*9450*/  MOV R42, 0x9470 ;  /* 0x00009470002a7802 */ /* 0x000fc40000000f00 */
[----:B012--5:R-:W-:Y:S05]  /*9460*/  CALL.REL.NOINC `($__internal_8_$__cuda_sm70_shflsync_up) ;  /* 0x00000e5000007944 */ /* 0x027fea0003c00000 */
[C---:B------:R-:W-:Y:S01]  /*9470*/  FMUL.FTZ R89, R90.reuse, R89 ;  /* 0x000000595a597220 */ /* 0x040fe20000410000 */
[----:B------:R-:W-:Y:S01]  /*9480*/  ISETP.GE.AND P0, PT, R111, 0x1, PT ;  /* 0x000000016f00780c */ /* 0x000fe20003f06270 */
[----:B-1----:R-:W-:Y:S01]  /*9490*/  FFMA.FTZ R42, R90, R86, R91 ;  /* 0x000000565a2a7223 */ /* 0x002fe2000001005b */
[----:B------:R-:W-:Y:S01]  /*94a0*/  HFMA2.MMA R86, -RZ, RZ, 0, 1.1920928955078125e-07 ;  /* 0x00000002ff567435 */ /* 0x000fe200000001ff */
[----:B0-----:R-:W-:-:S02]  /*94b0*/  MOV R88, RZ ;  /* 0x000000ff00587202 */ /* 0x001fc40000000f00 */
[----:B------:R-:W-:Y:S02]  /*94c0*/  FSEL R90, R90, R89, !P0 ;  /* 0x000000595a5a7208 */ /* 0x000fe40004000000 */
[----:B------:R-:W-:Y:S02]  /*94d0*/  FSEL R91, R91, R42, !P0 ;  /* 0x0000002a5b5b7208 */ /* 0x000fe40004000000 */
[----:B------:R-:W-:Y:S02]  /*94e0*/  MOV R87, 0xffffffff ;  /* 0xffffffff00577802 */ /* 0x000fe40000000f00 */
[----:B------:R-:W-:Y:S02]  /*94f0*/  MOV R153, R90 ;  /* 0x0000005a00997202 */ /* 0x000fe40000000f00 */
[----:B------:R-:W-:Y:S02]  /*9500*/  MOV R42, 0x9520 ;  /* 0x00009520002a7802 */ /* 0x000fe40000000f00 */
[----:B------:R-:W-:Y:S05]  /*9510*/  CALL.REL.NOINC `($__internal_8_$__cuda_sm70_shflsync_up) ;  /* 0x00000da000007944 */ /* 0x000fea0003c00000 */
[----:B-1----:R-:W-:Y:S01]  /*9520*/  MOV R89, R86 ;  /* 0x0000005600597202 */ /* 0x002fe20000000f00 */
[----:B------:R-:W-:Y:S01]  /*9530*/  HFMA2.MMA R86, -RZ, RZ, 0, 1.1920928955078125e-07 ;  /* 0x00000002ff567435 */ /* 0x000fe200000001ff */
[----:B0-----:R-:W-:-:S02]  /*9540*/  MOV R153, R91 ;  /* 0x0000005b00997202 */ /* 0x001fc40000000f00 */
[----:B------:R-:W-:Y:S02]  /*9550*/  MOV R88, RZ ;  /* 0x000000ff00587202 */ /* 0x000fe40000000f00 */
[----:B------:R-:W-:Y:S02]  /*9560*/  MOV R87, 0xffffffff ;  /* 0xffffffff00577802 */ /* 0x000fe40000000f00 */
[----:B------:R-:W-:Y:S02]  /*9570*/  MOV R42, 0x9590 ;  /* 0x00009590002a7802 */ /* 0x000fe40000000f00 */
[----:B------:R-:W-:Y:S05]  /*9580*/  CALL.REL.NOINC `($__internal_8_$__cuda_sm70_shflsync_up) ;  /* 0x00000d3000007944 */ /* 0x000fea0003c00000 */
[----:B------:R-:W-:Y:S02]  /*9590*/  ISETP.GE.AND P0, PT, R111, 0x2, PT ;  /* 0x000000026f00780c */ /* 0x000fe40003f06270 */
[----:B0-----:R-:W-:Y:S02]  /*95a0*/  MOV R88, RZ ;  /* 0x000000ff00587202 */ /* 0x001fe40000000f00 */
[----:B------:R-:W-:Y:S02]  /*95b0*/  MOV R87, 0xffffffff ;  /* 0xffffffff00577802 */ /* 0x000fe40000000f00 */
[----:B------:R-:W-:-:S07]  /*95c0*/  MOV R42, 0x9620 ;  /* 0x00009620002a7802 */ /* 0x000fce0000000f00 */
[----:B-1----:R-:W-:Y:S01]  /*95d0*/  @P0 FFMA.FTZ R91, R90, R86, R91 ;  /* 0x000000565a5b0223 */ /* 0x002fe2000001005b */
[----:B------:R-:W-:Y:S01]  /*95e0*/  HFMA2.MMA R86, -RZ, RZ, 0, 2.384185791015625e-07 ;  /* 0x00000004ff567435 */ /* 0x000fe200000001ff */
[----:B------:R-:W-:-:S05]  /*95f0*/  @P0 FMUL.FTZ R90, R89, R90 ;  /* 0x0000005a595a0220 */ /* 0x000fca0000410000 */
[----:B------:R-:W-:Y:S02]  /*9600*/  MOV R153, R90 ;  /* 0x0000005a00997202 */ /* 0x000fe40000000f00 */
[----:B------:R-:W-:Y:S05]  /*9610*/  CALL.REL.NOINC `($__internal_8_$__cuda_sm70_shflsync_up) ;  /* 0x00000ca000007944 */ /* 0x000fea0003c00000 */
[----:B-1----:R-:W-:Y:S01]  /*9620*/  MOV R89, R86 ;  /* 0x0000005600597202 */ /* 0x002fe20000000f00 */
[----:B------:R-:W-:Y:S01]  /*9630*/  HFMA2.MMA R86, -RZ, RZ, 0, 2.384185791015625e-07 ;  /* 0x00000004ff567435 */ /* 0x000fe200000001ff */
[----:B0-----:R-:W-:Y:S02]  /*9640*/  MOV R153, R91 ;  /* 0x0000005b00997202 */ /* 0x001fe40000000f00 */
[----:B------:R-:W-:Y:S02]  /*9650*/  MOV R88, RZ ;  /* 0x000000ff00587202 */ /* 0x000fe40000000f00 */
[----:B------:R-:W-:Y:S02]  /*9660*/  MOV R87, 0xffffffff ;  /* 0xffffffff00577802 */ /* 0x000fe40000000f00 */
[----:B------:R-:W-:Y:S02]  /*9670*/  MOV R42, 0x9690 ;  /* 0x00009690002a7802 */ /* 0x000fe40000000f00 */
[----:B------:R-:W-:Y:S05]  /*9680*/  CALL.REL.NOINC `($__internal_8_$__cuda_sm70_shflsync_up) ;  /* 0x00000c3000007944 */ /* 0x000fea0003c00000 */
[----:B------:R-:W-:Y:S02]  /*9690*/  ISETP.GE.AND P0, PT, R111, 0x4, PT ;  /* 0x000000046f00780c */ /* 0x000fe40003f06270 */
[----:B0-----:R-:W-:-:S02]  /*96a0*/  MOV R88, RZ ;  /* 0x000000ff00587202 */ /* 0x001fc40000000f00 */
[----:B------:R-:W-:Y:S02]  /*96b0*/  MOV R87, 0xffffffff ;  /* 0xffffffff00577802 */ /* 0x000fe40000000f00 */
[----:B------:R-:W-:-:S07]  /*96c0*/  MOV R42, 0x9720 ;  /* 0x00009720002a7802 */ /* 0x000fce0000000f00 */
[----:B-1----:R-:W-:Y:S01]  /*96d0*/  @P0 FFMA.FTZ R91, R90, R86, R91 ;  /* 0x000000565a5b0223 */ /* 0x002fe2000001005b */
[----:B------:R-:W-:Y:S01]  /*96e0*/  HFMA2.MMA R86, -RZ, RZ, 0, 4.76837158203125e-07 ;  /* 0x00000008ff567435 */ /* 0x000fe200000001ff */
[----:B------:R-:W-:-:S05]  /*96f0*/  @P0 FMUL.FTZ R90, R89, R90 ;  /* 0x0000005a595a0220 */ /* 0x000fca0000410000 */
[----:B------:R-:W-:Y:S02]  /*9700*/  MOV R153, R90 ;  /* 0x0000005a00997202 */ /* 0x000fe40000000f00 */
[----:B------:R-:W-:Y:S05]  /*9710*/  CALL.REL.NOINC `($__internal_8_$__cuda_sm70_shflsync_up) ;  /* 0x00000ba000007944 */ /* 0x000fea0003c00000 */
[----:B-1----:R-:W-:Y:S01]  /*9720*/  MOV R89, R86 ;  /* 0x0000005600597202 */ /* 0x002fe20000000f00 */
[----:B------:R-:W-:Y:S01]  /*9730*/  HFMA2.MMA R86, -RZ, RZ, 0, 4.76837158203125e-07 ;  /* 0x00000008ff567435 */ /* 0x000fe200000001ff */
        /* <DEDUP_REMOVED lines=10> */
[----:B------:R-:W-:Y:S01]  /*97e0*/  HFMA2.MMA R86, -RZ, RZ, 0, 9.5367431640625e-07 ;  /* 0x00000010ff567435 */ /* 0x000fe200000001ff */
[----:B------:R-:W-:-:S03]  /*97f0*/  @P0 FMUL.FTZ R90, R89, R90 ;  /* 0x0000005a595a0220 */ /* 0x000fc60000410000 */
[----:B------:R-:W-:Y:S02]  /*9800*/  MOV R89, R91 ;  /* 0x0000005b00597202 */ /* 0x000fe40000000f00 */
[-C--:B------:R-:W-:Y:S02]  /*9810*/  MOV R152, R90.reuse ;  /* 0x0000005a00987202 */ /* 0x080fe40000000f00 */
[----:B------:R-:W-:Y:S02]  /*9820*/  MOV R153, R90 ;  /* 0x0000005a00997202 */ /* 0x000fe40000000f00 */
[----:B------:R-:W-:Y:S05]  /*9830*/  CALL.REL.NOINC `($__internal_8_$__cuda_sm70_shflsync_up) ;  /* 0x00000a8000007944 */ /* 0x000fea0003c00000 */
[----:B-1----:R-:W-:Y:S01]  /*9840*/  MOV R154, R86 ;  /* 0x00000056009a7202 */ /* 0x002fe20000000f00 */
[----:B------:R-:W-:Y:S01]  /*9850*/  HFMA2.MMA R86, -RZ, RZ, 0, 9.5367431640625e-07 ;  /* 0x00000010ff567435 */ /* 0x000fe200000001ff */
[----:B0-----:R-:W-:Y:S02]  /*9860*/  MOV R153, R91 ;  /* 0x0000005b00997202 */ /* 0x001fe40000000f00 */
[----:B------:R-:W-:Y:S02]  /*9870*/  MOV R88, RZ ;  /* 0x000000ff00587202 */ /* 0x000fe40000000f00 */
[----:B------:R-:W-:-:S02]  /*9880*/  MOV R87, 0xffffffff ;  /* 0xffffffff00577802 */ /* 0x000fc40000000f00 */
[----:B------:R-:W-:Y:S02]  /*9890*/  MOV R42, 0x98b0 ;  /* 0x000098b0002a7802 */ /* 0x000fe40000000f00 */
[----:B------:R-:W-:Y:S05]  /*98a0*/  CALL.REL.NOINC `($__internal_8_$__cuda_sm70_shflsync_up) ;  /* 0x00000a1000007944 */ /* 0x000fea0003c00000 */
[----:B01----:R-:W-:Y:S05]  /*98b0*/  BRA `(.L_x_140) ;  /* 0xffffb8a000007947 */ /* 0x003fea000383ffff */
.L_x_119:
[----:B------:R-:W-:Y:S01]  /*98c0*/  HFMA2.MMA R86, -RZ, RZ, 0, 5.9604644775390625e-08 ;  /* 0x00000001ff567435 */ /* 0x000fe200000001ff */
[----:B------:R-:W-:Y:S02]  /*98d0*/  MOV R88, RZ ;  /* 0x000000ff00587202 */ /* 0x000fe40000000f00 */
[----:B------:R-:W-:Y:S02]  /*98e0*/  MOV R87, 0xffffffff ;  /* 0xffffffff00577802 */ /* 0x000fe40000000f00 */
[----:B------:R-:W-:Y:S02]  /*98f0*/  MOV R42, 0x9910 ;  /* 0x00009910002a7802 */ /* 0x000fe40000000f00 */
[----:B01---5:R-:W-:Y:S05]  /*9900*/  CALL.REL.NOINC `($__internal_8_$__cuda_sm70_shflsync_up) ;  /* 0x000009b000007944 */ /* 0x023fea0003c00000 */
[----:B-1----:R-:W-:Y:S01]  /*9910*/  MOV R90, R86 ;  /* 0x00000056005a7202 */ /* 0x002fe20000000f00 */
[----:B------:R-:W-:Y:S01]  /*9920*/  HFMA2.MMA R86, -RZ, RZ, 0, 5.9604644775390625e-08 ;  /* 0x00000001ff567435 */ /* 0x000fe200000001ff */
[----:B0-----:R-:W-:Y:S02]  /*9930*/  MOV R153, R89 ;  /* 0x0000005900997202 */ /* 0x001fe40000000f00 */
[----:B------:R-:W-:Y:S02]  /*9940*/  MOV R88, RZ ;  /* 0x000000ff00587202 */ /* 0x000fe40000000f00 */
[----:B------:R-:W-:-:S02]  /*9950*/  MOV R87, 0xffffffff ;  /* 0xffffffff00577802 */ /* 0x000fc40000000f00 */
[----:B------:R-:W-:Y:S02]  /*9960*/  MOV R42, 0x9980 ;  /* 0x00009980002a7802 */ /* 0x000fe40000000f00 */
[----:B------:R-:W-:Y:S05]  /*9970*/  CALL.REL.NOINC `($__internal_8_$__cuda_sm70_shflsync_up) ;  /* 0x0000094000007944 */ /* 0x000fea0003c00000 */
[----:B------:R-:W-:Y:S01]  /*9980*/  HFMA2.MMA R43, -RZ, RZ, 0, 0 ;  /* 0x00000000ff2b7435 */ /* 0x000fe200000001ff */
[----:B-1----:R-:W-:Y:S02]  /*9990*/  MOV R91, R86 ;  /* 0x00000056005b7202 */ /* 0x002fe40000000f00 */
[----:B0-----:R-:W-:Y:S02]  /*99a0*/  MOV R87, R40 ;  /* 0x0000002800577202 */ /* 0x001fe40000000f00 */
[----:B------:R-:W-:Y:S02]  /*99b0*/  MOV R86, 0x1f ;  /* 0x0000001f00567802 */ /* 0x000fe40000000f00 */
[----:B------:R-:W-:Y:S02]  /*99c0*/  MOV R42, 0xffffffff ;  /* 0xffffffff002a7802 */ /* 0x000fe40000000f00 */
[----:B------:R-:W-:Y:S02]  /*99d0*/  MOV R88, 0x99f0 ;  /* 0x000099f000587802 */ /* 0x000fe40000000f00 */
[----:B------:R-:W-:Y:S05]  /*99e0*/  CALL.REL.NOINC `($__internal_7_$__cuda_sm70_shflsync_idx_p) ;  /* 0x0000088000007944 */ /* 0x000fea0003c00000 */
[----:B-1----:R-:W-:Y:S01]  /*99f0*/  MOV R152, R43 ;  /* 0x0000002b00987202 */ /* 0x002fe20000000f00 */
[----:B------:R-:W-:Y:S01]  /*9a00*/  HFMA2.MMA R43, -RZ, RZ, 0, 0 ;  /* 0x00000000ff2b7435 */ /* 0x000fe200000001ff */
[----:B------:R-:W-:-:S02]  /*9a10*/  MOV R87, R41 ;  /* 0x0000002900577202 */ /* 0x000fc40000000f00 */
[----:B------:R-:W-:Y:S02]  /*9a20*/  MOV R86, 0x1f ;  /* 0x0000001f00567802 */ /* 0x000fe40000000f00 */
[----:B------:R-:W-:Y:S02]  /*9a30*/  MOV R42, 0xffffffff ;  /* 0xffffffff002a7802 */ /* 0x000fe40000000f00 */
[----:B------:R-:W-:Y:S02]  /*9a40*/  MOV R88, 0x9a60 ;  /* 0x00009a6000587802 */ /* 0x000fe40000000f00 */
[----:B------:R-:W-:Y:S05]  /*9a50*/  CALL.REL.NOINC `($__internal_7_$__cuda_sm70_shflsync_idx_p) ;  /* 0x0000081000007944 */ /* 0x000fea0003c00000 */
[----:B-1----:R-:W-:Y:S01]  /*9a60*/  MOV R87, R43 ;  /* 0x0000002b00577202 */ /* 0x002fe20000000f00 */
[----:B------:R-:W-:Y:S05]  /*9a70*/  BRA `(.L_x_141) ;  /* 0xffffb85000007947 */ /* 0x000fea000383ffff */
.L_x_122:
[----:B------:R-:W-:Y:S01]  /*9a80*/  HFMA2.MMA R88, -RZ, RZ, 0, 5.9604644775390625e-08 ;  /* 0x00000001ff587435 */ /* 0x000fe200000001ff */
[----:B------:R-:W-:Y:S02]  /*9a90*/  MOV R163, R90 ;  /* 0x0000005a00a37202 */ /* 0x000fe40000000f00 */
[----:B------:R-:W-:Y:S02]  /*9aa0*/  MOV R87, 0x1f ;  /* 0x0000001f00577802 */ /* 0x000fe40000000f00 */
[----:B------:R-:W-:-:S02]  /*9ab0*/  MOV R86, 0xffffffff ;  /* 0xffffffff00567802 */ /* 0x000fc40000000f00 */
[----:B------:R-:W-:Y:S02]  /*9ac0*/  MOV R42, 0x9ae0 ;  /* 0x00009ae0002a7802 */ /* 0x000fe40000000f00 */
[----:B-1----:R-:W-:Y:S05]  /*9ad0*/  CALL.REL.NOINC `($__internal_6_$__cuda_sm70_shflsync_down) ;  /* 0x0000075000007944 */ /* 0x002fea0003c00000 */
[----:B-1----:R-:W-:Y:S01]  /*9ae0*/  MOV R89, R87 ;  /* 0x0000005700597202 */ /* 0x002fe20000000f00 */
[----:B0-----:R-:W-:Y:S05]  /*9af0*/  BRA `(.L_x_142) ;  /* 0xffffbee000007947 */ /* 0x001fea000383ffff */
.L_x_123:
[----:B------:R-:W-:Y:S01]  /*9b00*/  HFMA2.MMA R88, -RZ, RZ, 0, 5.9604644775390625e-08 ;  /* 0x00000001ff587435 */ /* 0x000fe200000001ff */
[----:B------:R-:W-:Y:S02]  /*9b10*/  MOV R163, R91 ;  /* 0x0000005b00a37202 */ /* 0x000fe40000000f00 */
[----:B------:R-:W-:Y:S02]  /*9b20*/  MOV R87, 0x1f ;  /* 0x0000001f00577802 */ /* 0x000fe40000000f00 */
[----:B------:R-:W-:Y:S02]  /*9b30*/  MOV R86, 0xffffffff ;  /* 0xffffffff00567802 */ /* 0x000fe40000000f00 */
[----:B------:R-:W-:Y:S02]  /*9b40*/  MOV R42, 0x9b60 ;  /* 0x00009b60002a7802 */ /* 0x000fe40000000f00 */
[----:B012---:R-:W-:Y:S05]  /*9b50*/  CALL.REL.NOINC `($__internal_6_$__cuda_sm70_shflsync_down) ;  /* 0x000006d000007944 */ /* 0x007fea0003c00000 */
[C---:B------:R-:W-:Y:S01]  /*9b60*/  FMUL.FTZ R89, R90.reuse, R89 ;  /* 0x000000595a597220 */ /* 0x040fe20000410000 */
[----:B0-----:R-:W-:Y:S01]  /*9b70*/  HFMA2.MMA R88, -RZ, RZ, 0, 1.1920928955078125e-07 ;  /* 0x00000002ff587435 */ /* 0x001fe200000001ff */
[----:B-1----:R-:W-:Y:S01]  /*9b80*/  FFMA.FTZ R164, R90, R87, R91 ;  /* 0x000000575aa47223 */ /* 0x002fe2000001005b */
[----:B------:R-:W-:-:S02]  /*9b90*/  MOV R87, 0x1f ;  /* 0x0000001f00577802 */ /* 0x000fc40000000f00 */
[----:B------:R-:W-:Y:S02]  /*9ba0*/  FSEL R90, R90, R89, !P4 ;  /* 0x000000595a5a7208 */ /* 0x000fe40006000000 */
[----:B------:R-:W-:Y:S02]  /*9bb0*/  FSEL R164, R91, R164, !P4 ;  /* 0x000000a45ba47208 */ /* 0x000fe40006000000 */
[----:B------:R-:W-:Y:S02]  /*9bc0*/  MOV R86, 0xffffffff ;  /* 0xffffffff00567802 */ /* 0x000fe40000000f00 */
[----:B------:R-:W-:Y:S02]  /*9bd0*/  MOV R163, R90 ;  /* 0x0000005a00a37202 */ /* 0x000fe40000000f00 */
[----:B------:R-:W-:Y:S02]  /*9be0*/  MOV R42, 0x9c00 ;  /* 0x00009c00002a7802 */ /* 0x000fe40000000f00 */
[----:B------:R-:W-:Y:S05]  /*9bf0*/  CALL.REL.NOINC `($__internal_6_$__cuda_sm70_shflsync_down) ;  /* 0x0000063000007944 */ /* 0x000fea0003c00000 */
[----:B0-----:R-:W-:Y:S01]  /*9c00*/  HFMA2.MMA R88, -RZ, RZ, 0, 1.1920928955078125e-07 ;  /* 0x00000002ff587435 */ /* 0x001fe200000001ff */
[----:B-1----:R-:W-:Y:S02]  /*9c10*/  MOV R89, R87 ;  /* 0x0000005700597202 */ /* 0x002fe40000000f00 */
[----:B------:R-:W-:-:S02]  /*9c20*/  MOV R163, R164 ;  /* 0x000000a400a37202 */ /* 0x000fc40000000f00 */
[----:B------:R-:W-:Y:S02]  /*9c30*/  MOV R87, 0x1f ;  /* 0x0000001f00577802 */ /* 0x000fe40000000f00 */
[----:B------:R-:W-:Y:S02]  /*9c40*/  MOV R86, 0xffffffff ;  /* 0xffffffff00567802 */ /* 0x000fe40000000f00 */
[----:B------:R-:W-:Y:S02]  /*9c50*/  MOV R42, 0x9c70 ;  /* 0x00009c70002a7802 */ /* 0x000fe40000000f00 */
[----:B------:R-:W-:Y:S05]  /*9c60*/  CALL.REL.NOINC `($__internal_6_$__cuda_sm70_shflsync_down) ;  /* 0x000005c000007944 */ /* 0x000fea0003c00000 */
[----:B-1----:R-:W-:Y:S01]  /*9c70*/  @!P3 FFMA.FTZ R164, R90, R87, R164 ;  /* 0x000000575aa4b223 */ /* 0x002fe200000100a4 */
[----:B0-----:R-:W-:Y:S01]  /*9c80*/  HFMA2.MMA R88, -RZ, RZ, 0, 2.384185791015625e-07 ;  /* 0x00000004ff587435 */ /* 0x001fe200000001ff */
[----:B------:R-:W-:Y:S01]  /*9c90*/  @!P3 FMUL.FTZ R90, R89, R90 ;  /* 0x0000005a595ab220 */ /* 0x000fe20000410000 */
[----:B------:R-:W-:Y:S02]  /*9ca0*/  MOV R87, 0x1f ;  /* 0x0000001f00577802 */ /* 0x000fe40000000f00 */
[----:B------:R-:W-:Y:S02]  /*9cb0*/  MOV R86, 0xffffffff ;  /* 0xffffffff00567802 */ /* 0x000fe40000000f00 */
[----:B------:R-:W-:-:S02]  /*9cc0*/  MOV R163, R90 ;  /* 0x0000005a00a37202 */ /* 0x000fc40000000f00 */
[----:B------:R-:W-:Y:S02]  /*9cd0*/  MOV R42, 0x9cf0 ;  /* 0x00009cf0002a7802 */ /* 0x000fe40000000f00 */
[----:B------:R-:W-:Y:S05]  /*9ce0*/  CALL.REL.NOINC `($__internal_6_$__cuda_sm70_shflsync_down) ;  /* 0x0000054000007944 */ /* 0x000fea0003c00000 */
[----:B0-----:R-:W-:Y:S01]  /*9cf0*/  HFMA2.MMA R88, -RZ, RZ, 0, 2.384185791015625e-07 ;  /* 0x00000004ff587435 */ /* 0x001fe200000001ff */
[----:B-1----:R-:W-:Y:S02]  /*9d00*/  MOV R89, R87 ;  /* 0x0000005700597202 */ /* 0x002fe40000000f00 */
[----:B------:R-:W-:Y:S02]  /*9d10*/  MOV R163, R164 ;  /* 0x000000a400a37202 */ /* 0x000fe40000000f00 */
[----:B------:R-:W-:Y:S02]  /*9d20*/  MOV R87, 0x1f ;  /* 0x0000001f00577802 */ /* 0x000fe40000000f00 */
[----:B------:R-:W-:Y:S02]  /*9d30*/  MOV R86, 0xffffffff ;  /* 0xffffffff00567802 */ /* 0x000fe40000000f00 */
[----:B------:R-:W-:Y:S02]  /*9d40*/  MOV R42, 0x9d60 ;  /* 0x00009d60002a7802 */ /* 0x000fe40000000f00 */
[----:B------:R-:W-:Y:S05]  /*9d50*/  CALL.REL.NOINC `($__internal_6_$__cuda_sm70_shflsync_down) ;  /* 0x000004d000007944 */ /* 0x000fea0003c00000 */
[----:B-1----:R-:W-:Y:S01]  /*9d60*/  @!P2 FFMA.FTZ R164, R90, R87, R164 ;  /* 0x000000575aa4a223 */ /* 0x002fe200000100a4 */
[----:B0-----:R-:W-:Y:S01]  /*9d70*/  HFMA2.MMA R88, -RZ, RZ, 0, 4.76837158203125e-07 ;  /* 0x00000008ff587435 */ /* 0x001fe200000001ff */
[----:B------:R-:W-:Y:S01]  /*9d80*/  @!P2 FMUL.FTZ R90, R89, R90 ;  /* 0x0000005a595aa220 */ /* 0x000fe20000410000 */
[----:B------:R-:W-:-:S02]  /*9d90*/  MOV R87, 0x1f ;  /* 0x0000001f00577802 */ /* 0x000fc40000000f00 */
[----:B------:R-:W-:Y:S02]  /*9da0*/  MOV R86, 0xffffffff ;  /* 0xffffffff00567802 */ /* 0x000fe40000000f00 */
[----:B------:R-:W-:Y:S02]  /*9db0*/  MOV R91, R90 ;  /* 0x0000005a005b7202 */ /* 0x000fe40000000f00 */
[----:B------:R-:W-:Y:S02]  /*9dc0*/  MOV R42, 0x9df0 ;  /* 0x00009df0002a7802 */ /* 0x000fe40000000f00 */
[----:B------:R-:W-:Y:S02]  /*9dd0*/  MOV R163, R91 ;  /* 0x0000005b00a37202 */ /* 0x000fe40000000f00 */
[----:B------:R-:W-:Y:S05]  /*9de0*/  CALL.REL.NOINC `($__internal_6_$__cuda_sm70_shflsync_down) ;  /* 0x0000044000007944 */ /* 0x000fea0003c00000 */
[----:B0-----:R-:W-:Y:S01]  /*9df0*/  HFMA2.MMA R88, -RZ, RZ, 0, 4.76837158203125e-07 ;  /* 0x00000008ff587435 */ /* 0x001fe200000001ff */
[----:B-1----:R-:W-:Y:S02]  /*9e00*/  MOV R90, R87 ;  /* 0x00000057005a7202 */ /* 0x002fe40000000f00 */
[----:B------:R-:W-:Y:S02]  /*9e10*/  MOV R163, R164 ;  /* 0x000000a400a37202 */ /* 0x000fe40000000f00 */
[----:B------:R-:W-:-:S02]  /*9e20*/  MOV R87, 0x1f ;  /* 0x0000001f00577802 */ /* 0x000fc40000000f00 */
[----:B------:R-:W-:Y:S02]  /*9e30*/  MOV R86, 0xffffffff ;  /* 0xffffffff00567802 */ /* 0x000fe40000000f00 */
[----:B------:R-:W-:Y:S02]  /*9e40*/  MOV R42, 0x9e60 ;  /* 0x00009e60002a7802 */ /* 0x000fe40000000f00 */
[----:B------:R-:W-:Y:S05]  /*9e50*/  CALL.REL.NOINC `($__internal_6_$__cuda_sm70_shflsync_down) ;  /* 0x000003d000007944 */ /* 0x000fea0003c00000 */
[----:B-1----:R-:W-:Y:S01]  /*9e60*/  @!P1 FFMA.FTZ R164, R91, R87, R164 ;  /* 0x000000575ba49223 */ /* 0x002fe200000100a4 */
[----:B0-----:R-:W-:Y:S01]  /*9e70*/  HFMA2.MMA R88, -RZ, RZ, 0, 9.5367431640625e-07 ;  /* 0x00000010ff587435 */ /* 0x001fe200000001ff */
[----:B------:R-:W-:Y:S01]  /*9e80*/  @!P1 FMUL.FTZ R91, R90, R91 ;  /* 0x0000005b5a5b9220 */ /* 0x000fe20000410000 */
[----:B------:R-:W-:Y:S02]  /*9e90*/  MOV R87, 0x1f ;  /* 0x0000001f00577802 */ /* 0x000fe40000000f00 */
[----:B------:R-:W-:Y:S02]  /*9ea0*/  MOV R90, R164 ;  /* 0x000000a4005a7202 */ /* 0x000fe40000000f00 */
[----:B------:R-:W-:Y:S02]  /*9eb0*/  MOV R86, 0xffffffff ;  /* 0xffffffff00567802 */ /* 0x000fe40000000f00 */
[----:B------:R-:W-:-:S02]  /*9ec0*/  MOV R163, R91 ;  /* 0x0000005b00a37202 */ /* 0x000fc40000000f00 */
[----:B------:R-:W-:Y:S02]  /*9ed0*/  MOV R42, 0x9ef0 ;  /* 0x00009ef0002a7802 */ /* 0x000fe40000000f00 */
[----:B------:R-:W-:Y:S05]  /*9ee0*/  CALL.REL.NOINC `($__internal_6_$__cuda_sm70_shflsync_down) ;  /* 0x0000034000007944 */ /* 0x000fea0003c00000 */
[----:B0-----:R-:W-:Y:S01]  /*9ef0*/  HFMA2.MMA R88, -RZ, RZ, 0, 9.5367431640625e-07 ;  /* 0x00000010ff587435 */ /* 0x001fe200000001ff */
[----:B-1----:R-:W-:Y:S02]  /*9f00*/  MOV R164, R87 ;  /* 0x0000005700a47202 */ /* 0x002fe40000000f00 */
[----:B------:R-:W-:Y:S02]  /*9f10*/  MOV R163, R90 ;  /* 0x0000005a00a37202 */ /* 0x000fe40000000f00 */
[----:B------:R-:W-:Y:S02]  /*9f20*/  MOV R87, 0x1f ;  /* 0x0000001f00577802 */ /* 0x000fe40000000f00 */
[----:B------:R-:W-:Y:S02]  /*9f30*/  MOV R86, 0xffffffff ;  /* 0xffffffff00567802 */ /* 0x000fe40000000f00 */
[----:B------:R-:W-:Y:S02]  /*9f40*/  MOV R42, 0x9f60 ;  /* 0x00009f60002a7802 */ /* 0x000fe40000000f00 */
[----:B------:R-:W-:Y:S05]  /*9f50*/  CALL.REL.NOINC `($__internal_6_$__cuda_sm70_shflsync_down) ;  /* 0x000002d000007944 */ /* 0x000fea0003c00000 */
[----:B-1----:R-:W-:Y:S01]  /*9f60*/  @!P0 FFMA.FTZ R90, R91, R87, R90 ;  /* 0x000000575b5a8223 */ /* 0x002fe2000001005a */
[----:B------:R-:W-:Y:S01]  /*9f70*/  HFMA2.MMA R43, -RZ, RZ, 0, 0 ;  /* 0x00000000ff2b7435 */ /* 0x000fe200000001ff */
[----:B------:R-:W-:Y:S01]  /*9f80*/  @!P0 FMUL.FTZ R91, R164, R91 ;  /* 0x0000005ba45b8220 */ /* 0x000fe20000410000 */
[----:B0-----:R-:W-:-:S02]  /*9f90*/  MOV R86, 0x1f ;  /* 0x0000001f00567802 */ /* 0x001fc40000000f00 */
[----:B------:R-:W-:Y:S02]  /*9fa0*/  MOV R42, 0xffffffff ;  /* 0xffffffff002a7802 */ /* 0x000fe40000000f00 */
[----:B------:R-:W-:Y:S02]  /*9fb0*/  MOV R87, R91 ;  /* 0x0000005b00577202 */ /* 0x000fe40000000f00 */
[----:B------:R-:W-:Y:S02]  /*9fc0*/  MOV R88, 0x9fe0 ;  /* 0x00009fe000587802 */ /* 0x000fe40000000f00 */
[----:B------:R-:W-:Y:S05]  /*9fd0*/  CALL.REL.NOINC `($__internal_7_$__cuda_sm70_shflsync_idx_p) ;  /* 0x0000029000007944 */ /* 0x000fea0003c00000 */
[----:B-1----:R-:W-:Y:S01]  /*9fe0*/  MOV R164, R43 ;  /* 0x0000002b00a47202 */ /* 0x002fe20000000f00 */
[----:B------:R-:W-:Y:S01]  /*9ff0*/  HFMA2.MMA R43, -RZ, RZ, 0, 0 ;  /* 0x00000000ff2b7435 */ /* 0x000fe200000001ff */
[----:B------:R-:W-:Y:S02]  /*a000*/  MOV R87, R90 ;  /* 0x0000005a00577202 */ /* 0x000fe40000000f00 */
[----:B------:R-:W-:Y:S02]  /*a010*/  MOV R86, 0x1f ;  /* 0x0000001f00567802 */ /* 0x000fe40000000f00 */
[----:B------:R-:W-:-:S02]  /*a020*/  MOV R42, 0xffffffff ;  /* 0xffffffff002a7802 */ /* 0x000fc40000000f00 */
[----:B------:R-:W-:Y:S02]  /*a030*/  MOV R88, 0xa050 ;  /* 0x0000a05000587802 */ /* 0x000fe40000000f00 */
[----:B------:R-:W-:Y:S05]  /*a040*/  CALL.REL.NOINC `($__internal_7_$__cuda_sm70_shflsync_idx_p) ;  /* 0x0000022000007944 */ /* 0x000fea0003c00000 */
[----:B------:R-:W-:Y:S01]  /*a050*/  HFMA2.MMA R88, -RZ, RZ, 0, 5.9604644775390625e-08 ;  /* 0x00000001ff587435 */ /* 0x000fe200000001ff */
[----:B-1----:R-:W-:Y:S02]  /*a060*/  MOV R89, R43 ;  /* 0x0000002b00597202 */ /* 0x002fe40000000f00 */
[----:B------:R-:W-:Y:S02]  /*a070*/  MOV R163, R91 ;  /* 0x0000005b00a37202 */ /* 0x000fe40000000f00 */
[----:B------:R-:W-:Y:S02]  /*a080*/  MOV R87, 0x1f ;  /* 0x0000001f00577802 */ /* 0x000fe40000000f00 */
[----:B------:R-:W-:Y:S02]  /*a090*/  MOV R86, 0xffffffff ;  /* 0xffffffff00567802 */ /* 0x000fe40000000f00 */
[----:B------:R-:W-:Y:S02]  /*a0a0*/  MOV R42, 0xa0c0 ;  /* 0x0000a0c0002a7802 */ /* 0x000fe40000000f00 */
[----:B------:R-:W-:Y:S05]  /*a0b0*/  CALL.REL.NOINC `($__internal_6_$__cuda_sm70_shflsync_down) ;  /* 0x0000017000007944 */ /* 0x000fea0003c00000 */
[----:B0-----:R-:W-:Y:S01]  /*a0c0*/  HFMA2.MMA R88, -RZ, RZ, 0, 5.9604644775390625e-08 ;  /* 0x00000001ff587435 */ /* 0x001fe200000001ff */
[----:B-1----:R-:W-:-:S02]  /*a0d0*/  MOV R91, R87 ;  /* 0x00000057005b7202 */ /* 0x002fc40000000f00 */
[----:B------:R-:W-:Y:S02]  /*a0e0*/  MOV R163, R90 ;  /* 0x0000005a00a37202 */ /* 0x000fe40000000f00 */
[----:B------:R-:W-:Y:S02]  /*a0f0*/  MOV R87, 0x1f ;  /* 0x0000001f00577802 */ /* 0x000fe40000000f00 */
[----:B------:R-:W-:Y:S02]  /*a100*/  MOV R86, 0xffffffff ;  /* 0xffffffff00567802 */ /* 0x000fe40000000f00 */
[----:B------:R-:W-:Y:S02]  /*a110*/  MOV R42, 0xa130 ;  /* 0x0000a130002a7802 */ /* 0x000fe40000000f00 */
[----:B------:R-:W-:Y:S05]  /*a120*/  CALL.REL.NOINC `($__internal_6_$__cuda_sm70_shflsync_down) ;  /* 0x0000010000007944 */ /* 0x000fea0003c00000 */
[----:B------:R-:W-:Y:S01]  /*a130*/  HFMA2.MMA R43, -RZ, RZ, 0, 0 ;  /* 0x00000000ff2b7435 */ /* 0x000fe200000001ff */
[----:B01----:R-:W-:Y:S02]  /*a140*/  MOV R163, R87 ;  /* 0x0000005700a37202 */ /* 0x003fe40000000f00 */
[----:B------:R-:W-:Y:S02]  /*a150*/  MOV R165, R91 ;  /* 0x0000005b00a57202 */ /* 0x000fe40000000f00 */
[----:B------:R-:W-:-:S02]  /*a160*/  MOV R87, R40 ;  /* 0x0000002800577202 */ /* 0x000fc40000000f00 */
[----:B------:R-:W-:Y:S02]  /*a170*/  MOV R86, 0x1f ;  /* 0x0000001f00567802 */ /* 0x000fe40000000f00 */
[----:B------:R-:W-:Y:S02]  /*a180*/  MOV R42, 0xffffffff ;  /* 0xffffffff002a7802 */ /* 0x000fe40000000f00 */
        /* <DEDUP_REMOVED lines=9> */
[----:B-1----:R-:W-:Y:S05]  /*a220*/  BRA `(.L_x_143) ;  /* 0xffffb95000007947 */ /* 0x002fea000383ffff */
        .weak           $__internal_6_$__cuda_sm70_shflsync_down
        .type           $__internal_6_$__cuda_sm70_shflsync_down,@function
        .size           $__internal_6_$__cuda_sm70_shflsync_down,($__internal_7_$__cuda_sm70_shflsync_idx_p - $__internal_6_$__cuda_sm70_shflsync_down)
$__internal_6_$__cuda_sm70_shflsync_down:
[----:B------:R-:W-:Y:S01]  /*a230*/  HFMA2.MMA R43, -RZ, RZ, 0, 0 ;  /* 0x00000000ff2b7435 */ /* 0x000fe200000001ff */
[----:B------:R-:W-:Y:S04]  /*a240*/  WARPSYNC R86 ;  /* 0x0000005600007348 */ /* 0x000fe80003800000 */
[----:B------:R0:W1:Y:S01]  /*a250*/  SHFL.DOWN PT, R87, R163, R88, R87 ;  /* 0x08000058a3577389 */ /* 0x00006200000e0057 */
[----:B------:R-:W-:Y:S05]  /*a260*/  RET.REL.NODEC R42 `(_Z25selective_scan_bwd_kernelI32Selective_Scan_bwd_kernel_traitsILi128ELi16ELb0ELb0ELb0ELb1ELb0EffEEv12SSMParamsBwd) ;  /* 0xffff5d902a007950 */ /* 0x000fea0003c3ffff */
        .weak           $__internal_7_$__cuda_sm70_shflsync_idx_p
        .type           $__internal_7_$__cuda_sm70_shflsync_idx_p,@function
        .size           $__internal_7_$__cuda_sm70_shflsync_idx_p,($__internal_8_$__cuda_sm70_shflsync_up - $__internal_7_$__cuda_sm70_shflsync_idx_p)
$__internal_7_$__cuda_sm70_shflsync_idx_p:
[----:B------:R-:W-:Y:S04]  /*a270*/  WARPSYNC R42 ;  /* 0x0000002a00007348 */ /* 0x000fe80003800000 */
[----:B------:R0:W1:Y:S02]  /*a280*/  SHFL.IDX PT, R43, R87, R43, R86 ;  /* 0x0000002b572b7389 */ /* 0x00006400000e0056 */
[----:B0-----:R-:W-:Y:S01]  /*a290*/  HFMA2.MMA R87, -RZ, RZ, 0, 0 ;  /* 0x00000000ff577435 */ /* 0x001fe200000001ff */
[----:B------:R-:W-:-:S05]  /*a2a0*/  MOV R86, R88 ;  /* 0x0000005800567202 */ /* 0x000fca0000000f00 */
[----:B------:R-:W-:Y:S05]  /*a2b0*/  RET.REL.NODEC R86 `(_Z25selective_scan_bwd_kernelI32Selective_Scan_bwd_kernel_traitsILi128ELi16ELb0ELb0ELb0ELb1ELb0EffEEv12SSMParamsBwd) ;  /* 0xffff5d4056007950 */ /* 0x000fea0003c3ffff */
        .weak           $__internal_8_$__cuda_sm70_shflsync_up
        .type           $__internal_8_$__cuda_sm70_shflsync_up,@function
        .size           $__internal_8_$__cuda_sm70_shflsync_up,(.L_x_8824 - $__internal_8_$__cuda_sm70_shflsync_up)
$__internal_8_$__cuda_sm70_shflsync_up:
[----:B------:R-:W-:Y:S01]  /*a2c0*/  MOV R43, 0x0 ;  /* 0x00000000002b7802 */ /* 0x000fe20000000f00 */
[----:B------:R-:W-:Y:S04]  /*a2d0*/  WARPSYNC R87 ;  /* 0x0000005700007348 */ /* 0x000fe80003800000 */
[----:B------:R0:W1:Y:S01]  /*a2e0*/  SHFL.UP PT, R86, R153, R86, R88 ;  /* 0x0400005699567389 */ /* 0x00006200000e0058 */
[----:B------:R-:W-:Y:S05]  /*a2f0*/  RET.REL.NODEC R42 `(_Z25selective_scan_bwd_kernelI32Selective_Scan_bwd_kernel_traitsILi128ELi16ELb0ELb0ELb0ELb1ELb0EffEEv12SSMParamsBwd) ;  /* 0xffff5d002a007950 */ /* 0x000fea0003c3ffff */
.L_x_144:
        /* <DEDUP_REMOVED lines=16> */
.L_x_8824:


//--------------------- .text._Z25selective_scan_bwd_kernelI32Selective_Scan_bwd_kernel_traitsILi128ELi16ELb0ELb0ELb0ELb1ELb1EffEEv12SSMParamsBwd --------------------------
	.section	.text._Z25selective_scan_bwd_kernelI32Selective_Scan_bwd_kernel_traitsILi128ELi16ELb0ELb0ELb0ELb1ELb1EffEEv12SSMParamsBwd,"ax",@progbits
	.sectioninfo	@"SHI_REGISTERS=168"
	.align	128
        .global         _Z25selective_scan_bwd_kernelI32Selective_Scan_bwd_kernel_traitsILi128ELi16ELb0ELb0ELb0ELb1ELb1EffEEv12SSMParamsBwd
        .type           _Z25selective_scan_bwd_kernelI32Selective_Scan_bwd_kernel_traitsILi128ELi16ELb0ELb0ELb0ELb1ELb1EffEEv12SSMParamsBwd,@function
        .size           _Z25selective_scan_bwd_kernelI32Selective_Scan_bwd_kernel_traitsILi128ELi16ELb0ELb0ELb0ELb1ELb1EffEEv12SSMParamsBwd,(.L_x_8827 - _Z25selective_scan_bwd_kernelI32Selective_Scan_bwd_kernel_traitsILi128ELi16ELb0ELb0ELb0ELb1ELb1EffEEv12SSMParamsBwd)
        .other          _Z25selective_scan_bwd_kernelI32Selective_Scan_bwd_kernel_traitsILi128ELi16ELb0ELb0ELb0ELb1ELb1EffEEv12SSMParamsBwd,@"STO_CUDA_ENTRY STV_DEFAULT"
_Z25selective_scan_bwd_kernelI32Selective_Scan_bwd_kernel_traitsILi128ELi16ELb0ELb0ELb0ELb1ELb1EffEEv12SSMParamsBwd:
.text._Z25selective_scan_bwd_kernelI32Selective_Scan_bwd_kernel_traitsILi128ELi16ELb0ELb0ELb0ELb1ELb1EffEEv12SSMParamsBwd:
        /* <DEDUP_REMOVED lines=32> */
[----:B------:R-:W-:Y:S01]  /*0200*/  CS2R R164, SRZ ;  /* 0x0000000000a47805 */ /* 0x000fe2000001ff00 */
[----:B------:R-:W-:Y:S02]  /*0210*/  UISETP.NE.U32.AND UP0, UPT, URZ, UR4, UPT ;  /* 0x000000043f00728c */ /* 0x000fe4000bf05070 */
        /* <DEDUP_REMOVED lines=20> */
[----:B------:R-:W-:Y:S02]  /*0360*/  UIMAD UR17, UR15, UR20, URZ ;  /* 0x000000140f1172a4 */ /* 0x000fe4000f8e023f */
[----:B------:R-:W-:Y:S02]  /*0370*/  ULDC.64 UR22, c[0x0][0x1e8] ;  /* 0x00007a0000167ab9 */ /* 0x000fe40000000a00 */
[----:B------:R-:W-:Y:S02]  /*0380*/  UIMAD UR19, UR15, UR22, URZ ;  /* 0x000000160f1372a4 */ /* 0x000fe4000f8e023f */
[----:B------:R-:W-:Y:S02]  /*0390*/  UIADD3 UR11, UR11, UR16, URZ ;  /* 0x000000100b0b7290 */ /* 0x000fe4000fffe03f */
[----:B------:R-:W-:-:S02]  /*03a0*/  UIADD3 UR13, UR13, UR18, URZ ;  /* 0x000000120d0d7290 */ /* 0x000fc4000fffe03f */
[----:B------:R-:W-:Y:S02]  /*03b0*/  UIMAD UR25, UR14, UR23, UR19 ;  /* 0x000000170e1972a4 */ /* 0x000fe4000f8e0213 */
[----:B------:R-:W-:Y:S02]  /*03c0*/  UIMAD UR24, UR14, UR21, UR17 ;  /* 0x000000150e1872a4 */ /* 0x000fe4000f8e0211 */
[----:B------:R-:W-:Y:S02]  /*03d0*/  ULDC.64 UR18, c[0x0][0x280] ;  /* 0x0000a00000127ab9 */ /* 0x000fe40000000a00 */
[----:B------:R-:W-:Y:S02]  /*03e0*/  UIMAD.WIDE.U32 UR4, UR33, UR26, URZ ;  /* 0x0000001a210472a5 */ /* 0x000fe4000f8e003f */
[----:B------:R-:W-:Y:S02]  /*03f0*/  UIMAD.WIDE.U32 UR16, UR14, UR20, UR10 ;  /* 0x000000140e1072a5 */ /* 0x000fe4000f8e000a */
[----:B------:R-:W-:-:S02]  /*0400*/  ULDC UR29, c[0x0][0x174] ;  /* 0x00005d00001d7ab9 */ /* 0x000fc40000000800 */
[----:B------:R-:W-:Y:S02]  /*0410*/  UIMAD.WIDE.U32 UR20, UR14, UR22, UR12 ;  /* 0x000000160e1472a5 */ /* 0x000fe4000f8e000c */
[----:B------:R-:W-:Y:S02]  /*0420*/  UIMAD UR26, UR15, UR18, URZ ;  /* 0x000000120f1a72a4 */ /* 0x000fe4000f8e023f */
[----:B------:R-:W-:Y:S02]  /*0430*/  ULEA UR22, UR29, 0xfffff800, 0xb ;  /* 0xfffff8001d167891 */ /* 0x000fe4000f8e583f */
[----:B------:R-:W-:Y:S02]  /*0440*/  UIMAD UR28, UR14, UR19, UR26 ;  /* 0x000000130e1c72a4 */ /* 0x000fe4000f8e021a */
[----:B------:R-:W-:Y:S02]  /*0450*/  USHF.R.S32.HI UR23, URZ, 0x1f, UR22 ;  /* 0x0000001f3f177899 */ /* 0x000fe40008011416 */
[----:B------:R-:W-:-:S02]  /*0460*/  UIADD3 UR26, UP1, UR22, UR16, URZ ;  /* 0x00000010161a7290 */ /* 0x000fc4000ff3e03f */
[----:B------:R-:W-:Y:S02]  /*0470*/  UIADD3 UR20, UP2, UR22, UR20, URZ ;  /* 0x0000001416147290 */ /* 0x000fe4000ff5e03f */
[----:B------:R-:W-:Y:S02]  /*0480*/  UIADD3 UR5, UR5, UR27, URZ ;  /* 0x0000001b05057290 */ /* 0x000fe4000fffe03f */
[----:B------:R-:W-:Y:S02]  /*0490*/  ULDC.64 UR12, c[0x0][0x240] ;  /* 0x00009000000c7ab9 */ /* 0x000fe40000000a00 */
[----:B------:R-:W-:Y:S02]  /*04a0*/  UIADD3.X UR24, UR23, UR17, UR24, UP1, !UPT ;  /* 0x0000001117187290 */ /* 0x000fe40008ffe418 */
[----:B------:R-:W-:Y:S02]  /*04b0*/  UIADD3.X UR17, UR23, UR21, UR25, UP2, !UPT ;  /* 0x0000001517117290 */ /* 0x000fe400097fe419 */
[----:B------:R-:W-:-:S02]  /*04c0*/  ULEA UR21, UP1, UR26, UR12, 0x2 ;  /* 0x0000000c1a157291 */ /* 0x000fc4000f82103f */
[----:B------:R-:W-:Y:S02]  /*04d0*/  UIMAD.WIDE.U32 UR18, UR14, UR18, UR4 ;  /* 0x000000120e1272a5 */ /* 0x000fe4000f8e0004 */
[----:B------:R-:W-:Y:S02]  /*04e0*/  ULEA.HI.X UR26, UR26, UR13, UR24, 0x2, UP1 ;  /* 0x0000000d1a1a7291 */ /* 0x000fe400088f1418 */
[----:B------:R-:W-:Y:S02]  /*04f0*/  UIADD3 UR22, UP1, UR22, UR18, URZ ;  /* 0x0000001216167290 */ /* 0x000fe4000ff3e03f */
[----:B------:R-:W-:Y:S02]  /*0500*/  ULDC.64 UR12, c[0x0][0x308] ;  /* 0x0000c200000c7ab9 */ /* 0x000fe40000000a00 */
[----:B------:R-:W-:Y:S02]  /*0510*/  ULDC.64 UR10, c[0x0][0x248] ;  /* 0x00009200000a7ab9 */ /* 0x000fe40000000a00 */
[----:B------:R-:W-:-:S02]  /*0520*/  UIADD3.X UR25, UR23, UR19, UR28, UP1, !UPT ;  /* 0x0000001317197290 */ /* 0x000fc40008ffe41c */
[----:B------:R-:W-:Y:S02]  /*0530*/  ULEA UR24, UP1, UR22, UR12, 0x2 ;  /* 0x0000000c16187291 */ /* 0x000fe4000f82103f */
[----:B------:R-:W-:Y:S02]  /*0540*/  ULEA UR16, UP2, UR20, UR10, 0x2 ;  /* 0x0000000a14107291 */ /* 0x000fe4000f84103f */
[----:B------:R-:W-:Y:S02]  /*0550*/  ULEA.HI.X UR25, UR22, UR13, UR25, 0x2, UP1 ;  /* 0x0000000d16197291 */ /* 0x000fe400088f1419 */
[----:B------:R-:W-:Y:S02]  /*0560*/  ULDC UR10, c[0x0][0x164] ;  /* 0x00005900000a7ab9 */ /* 0x000fe40000000800 */
[----:B------:R-:W-:Y:S02]  /*0570*/  @UP0 UIMAD UR10, UR33, UR10, UR14 ;  /* 0x0000000a210a02a4 */ /* 0x000fe4000f8e020e */
[----:B------:R-:W-:-:S02]  /*0580*/  UISETP.GE.AND UP1, UPT, UR29, 0x1, UPT ;  /* 0x000000011d00788c */ /* 0x000fc4000bf26270 */
[----:B------:R-:W-:Y:S02]  /*0590*/  UMOV UR4, URZ ;  /* 0x0000003f00047c82 */ /* 0x000fe40008000000 */
[----:B------:R-:W-:Y:S02]  /*05a0*/  @UP0 UIMAD UR12, UR10, UR29, URZ ;  /* 0x0000001d0a0c02a4 */ /* 0x000fe4000f8e023f */
[----:B------:R-:W-:Y:S02]  /*05b0*/  ULDC UR13, c[0x0][0x16c] ;  /* 0x00005b00000d7ab9 */ /* 0x000fe40000000800 */
[----:B------:R-:W-:Y:S02]  /*05c0*/  @UP0 UIMAD UR12, UR12, UR13, URZ ;  /* 0x0000000d0c0c02a4 */ /* 0x000fe4000f8e023f */
[----:B------:R-:W-:Y:S02]  /*05d0*/  ULEA.HI.X UR17, UR20, UR11, UR17, 0x2, UP2 ;  /* 0x0000000b14117291 */ /* 0x000fe400090f1411 */
[----:B------:R-:W-:-:S02]  /*05e0*/  @UP0 UMOV UR13, 0x8 ;  /* 0x00000008000d0882 */ /* 0x000fc40000000000 */
[----:B------:R-:W-:Y:S02]  /*05f0*/  ULDC.64 UR10, c[0x0][0x260] ;  /* 0x00009800000a7ab9 */ /* 0x000fe40000000a00 */
[----:B------:R-:W-:Y:S02]  /*0600*/  @UP0 UIMAD.WIDE UR10, UR12, UR13, UR10 ;  /* 0x0000000d0c0a02a5 */ /* 0x000fe4000f8e020a */
[----:B------:R-:W-:Y:S02]  /*0610*/  UMOV UR5, URZ ;  /* 0x0000003f00057c82 */ /* 0x000fe40008000000 */
[----:B------:R-:W-:Y:S02]  /*0620*/  UMOV UR12, UR6 ;  /* 0x00000006000c7c82 */ /* 0x000fe40008000000 */
[----:B------:R-:W-:Y:S02]  /*0630*/  UMOV UR13, UR7 ;  /* 0x00000007000d7c82 */ /* 0x000fe40008000000 */
[----:B------:R-:W-:-:S02]  /*0640*/  @!UP0 UMOV UR10, URZ ;  /* 0x0000003f000a8c82 */ /* 0x000fc40008000000 */
[----:B------:R-:W-:Y:S01]  /*0650*/  @!UP0 UMOV UR11, URZ ;  /* 0x0000003f000b8c82 */ /* 0x000fe20008000000 */
[----:B--2---:R0:W1:Y:S01]  /*0660*/  @P0 R2UR UR4, R2 ;  /* 0x00000000020403c2 */ /* 0x00406200000e0000 */
[----:B------:R-:W-:-:S07]  /*0670*/  PLOP3.LUT P0, PT, PT, PT, UP1, 0x80, 0x0 ;  /* 0x000000000000781c */ /* 0x000fce0003f0f018 */
[----:B---3--:R0:W2:Y:S06]  /*0680*/  @P1 R2UR UR5, R4 ;  /* 0x00000000040513c2 */ /* 0x0080ac00000e0000 */
[----:B------:R-:W-:Y:S05]  /*0690*/  @!P0 BRA `(.L_x_145) ;  /* 0x0000a67000008947 */ /* 0x000fea0003800000 */
[----:B------:R-:W3:Y:S01]  /*06a0*/  S2R R129, SR_TID.X ;  /* 0x0000000000817919 */ /* 0x000ee20000002100 */
[----:B------:R-:W-:Y:S01]  /*06b0*/  CS2R R164, SRZ ;  /* 0x0000000000a47805 */ /* 0x000fe2000001ff00 */
[----:B------:R-:W-:Y:S02]  /*06c0*/  UMOV UR20, UR21 ;  /* 0x0000001500147c82 */ /* 0x000fe40008000000 */
[----:B------:R-:W4:Y:S01]  /*06d0*/  S2R R131, SR_LANEID ;  /* 0x0000000000837919 */ /* 0x000f220000000000 */
[----:B------:R-:W-:-:S02]  /*06e0*/  UMOV UR21, UR26 ;  /* 0x0000001a00157c82 */ /* 0x000fc40008000000 */
[----:B------:R-:W-:Y:S02]  /*06f0*/  UMOV UR22, UR16 ;  /* 0x0000001000167c82 */ /* 0x000fe40008000000 */
[----:B------:R-:W-:Y:S02]  /*0700*/  UMOV UR23, UR17 ;  /* 0x0000001100177c82 */ /* 0x000fe40008000000 */
[----:B------:R-:W-:Y:S01]  /*0710*/  UMOV UR6, URZ ;  /* 0x0000003f00067c82 */ /* 0x000fe20008000000 */
[----:B---3--:R-:W-:Y:S02]  /*0720*/  SHF.L.U32 R0, R129, 0x4, RZ ;  /* 0x0000000481007819 */ /* 0x008fe400000006ff */
[----:B0-----:R-:W-:Y:S02]  /*0730*/  SHF.R.S32.HI R2, RZ, 0x1f, R129 ;  /* 0x0000001fff027819 */ /* 0x001fe40000011481 */
[----:B------:R-:W-:Y:S02]  /*0740*/  LOP3.LUT R0, R0, 0xfffffe00, RZ, 0xc0, !PT ;  /* 0xfffffe0000007812 */ /* 0x000fe400078ec0ff */
[----:B------:R-:W-:-:S02]  /*0750*/  LEA.HI R2, R2, R129, RZ, 0x5 ;  /* 0x0000008102027211 */ /* 0x000fc400078f28ff */
[----:B------:R-:W-:Y:S02]  /*0760*/  LOP3.LUT R72, R0, 0x1f, R129, 0xf8, !PT ;  /* 0x0000001f00487812 */ /* 0x000fe400078ef881 */
[----:B------:R-:W-:Y:S02]  /*0770*/  LOP3.LUT R162, R129, 0x1f, RZ, 0xc0, !PT ;  /* 0x0000001f81a27812 */ /* 0x000fe400078ec0ff */
[----:B------:R-:W-:Y:S02]  /*0780*/  SHF.R.S32.HI R130, RZ, 0x5, R2 ;  /* 0x00000005ff827819 */ /* 0x000fe40000011402 */
[----:B----4-:R-:W-:Y:S02]  /*0790*/  SHF.R.S32.HI R0, RZ, 0x1f, R72 ;  /* 0x0000001fff007819 */ /* 0x010fe40000011448 */
.L_x_204:
        /* <DEDUP_REMOVED lines=12> */
[----:B------:R-:W-:Y:S01]  /*0860*/  HFMA2.MMA R19, -RZ, RZ, 0, 0 ;  /* 0x00000000ff137435 */ /* 0x000fe200000001ff */
        /* <DEDUP_REMOVED lines=8> */
[C---:B------:R-:W-:Y:S01]  /*08f0*/  LEA.HI.X R7, R72.reuse, UR21, R141, 0x2, P3 ;  /* 0x0000001548077c11 */ /* 0x040fe200098f148d */
[----:B------:R-:W-:Y:S01]  /*0900*/  CS2R R28, SRZ ;  /* 0x00000000001c7805 */ /* 0x000fe2000001ff00 */
[----:B------:R-:W-:-:S02]  /*0910*/  LOP3.LUT R14, R72, 0xc0, RZ, 0xfc, !PT ;  /* 0x000000c0480e7812 */ /* 0x000fc400078efcff */
[----:B------:R-:W-:Y:S02]  /*0920*/  ISETP.GE.AND P0, PT, R18, UR7, PT ;  /* 0x0000000712007c0c */ /* 0x000fe4000bf06270 */
[C---:B------:R-:W-:Y:S02]  /*0930*/  LOP3.LUT R13, R72.reuse, 0xe0, RZ, 0xfc, !PT ;  /* 0x000000e0480d7812 */ /* 0x040fe400078efcff */
[----:B------:R-:W-:Y:S01]  /*0940*/  ISETP.GE.AND P4, PT, R17, UR7, PT ;  /* 0x0000000711007c0c */ /* 0x000fe2000bf86270 */
[----:B------:R0:W3:Y:S01]  /*0950*/  @!P2 LDG.E R8, [R6.64] ;  /* 0x000000220608a981 */ /* 0x0000e2000c1e1900 */
[----:B------:R-:W-:Y:S02]  /*0960*/  LOP3.LUT R12, R72, 0x100, RZ, 0xfc, !PT ;  /* 0x00000100480c7812 */ /* 0x000fe400078efcff */
[----:B------:R-:W-:Y:S01]  /*0970*/  ISETP.GE.AND P6, PT, R16, UR7, PT ;  /* 0x0000000710007c0c */ /* 0x000fe2000bfc6270 */
[----:B------:R0:W4:Y:S01]  /*0980*/  @!P1 LDG.E R9, [R6.64+0x80] ;  /* 0x0000802206099981 */ /* 0x000122000c1e1900 */
[----:B------:R-:W-:-:S02]  /*0990*/  ISETP.GE.AND P5, PT, R15, UR7, PT ;  /* 0x000000070f007c0c */ /* 0x000fc4000bfa6270 */
[----:B------:R-:W-:Y:S01]  /*09a0*/  ISETP.GE.AND P3, PT, R14, UR7, PT ;  /* 0x000000070e007c0c */ /* 0x000fe2000bf66270 */
[----:B------:R0:W5:Y:S01]  /*09b0*/  @!P0 LDG.E R20, [R6.64+0x100] ;  /* 0x0001002206148981 */ /* 0x000162000c1e1900 */
[----:B------:R-:W-:Y:S02]  /*09c0*/  ISETP.GE.AND P2, PT, R13, UR7, PT ;  /* 0x000000070d007c0c */ /* 0x000fe4000bf46270 */
[----:B------:R-:W-:Y:S01]  /*09d0*/  ISETP.GE.AND P1, PT, R12, UR7, PT ;  /* 0x000000070c007c0c */ /* 0x000fe2000bf26270 */
[----:B--2---:R0:W2:Y:S01]  /*09e0*/  @!P4 LDG.E R19, [R6.64+0x180] ;  /* 0x000180220613c981 */ /* 0x0040a2000c1e1900 */
[C---:B------:R-:W-:Y:S02]  /*09f0*/  LOP3.LUT R11, R72.reuse, 0x120, RZ, 0xfc, !PT ;  /* 0x00000120480b7812 */ /* 0x040fe400078efcff */
[C---:B------:R-:W-:Y:S01]  /*0a00*/  LOP3.LUT R10, R72.reuse, 0x140, RZ, 0xfc, !PT ;  /* 0x00000140480a7812 */ /* 0x040fe200078efcff */
[----:B------:R0:W2:Y:S01]  /*0a10*/  @!P6 LDG.E R22, [R6.64+0x200] ;  /* 0x000200220616e981 */ /* 0x0000a2000c1e1900 */
[----:B------:R-:W-:-:S02]  /*0a20*/  LOP3.LUT R5, R72, 0x160, RZ, 0xfc, !PT ;  /* 0x0000016048057812 */ /* 0x000fc400078efcff */
[C---:B------:R-:W-:Y:S01]  /*0a30*/  LOP3.LUT R4, R72.reuse, 0x180, RZ, 0xfc, !PT ;  /* 0x0000018048047812 */ /* 0x040fe200078efcff */
[----:B------:R0:W2:Y:S01]  /*0a40*/  @!P5 LDG.E R21, [R6.64+0x280] ;  /* 0x000280220615d981 */ /* 0x0000a2000c1e1900 */
[C---:B------:R-:W-:Y:S02]  /*0a50*/  LOP3.LUT R3, R72.reuse, 0x1a0, RZ, 0xfc, !PT ;  /* 0x000001a048037812 */ /* 0x040fe400078efcff */
[----:B------:R-:W-:Y:S01]  /*0a60*/  ISETP.GE.AND P0, PT, R11, UR7, PT ;  /* 0x000000070b007c0c */ /* 0x000fe2000bf06270 */
[----:B------:R0:W2:Y:S01]  /*0a70*/  @!P3 LDG.E R24, [R6.64+0x300] ;  /* 0x000300220618b981 */ /* 0x0000a2000c1e1900 */
[----:B------:R-:W-:Y:S02]  /*0a80*/  LOP3.LUT R2, R72, 0x1c0, RZ, 0xfc, !PT ;  /* 0x000001c048027812 */ /* 0x000fe400078efcff */
[----:B------:R-:W-:Y:S01]  /*0a90*/  ISETP.GE.AND P4, PT, R10, UR7, PT ;  /* 0x000000070a007c0c */ /* 0x000fe2000bf86270 */
[----:B------:R0:W2:Y:S01]  /*0aa0*/  @!P2 LDG.E R23, [R6.64+0x380] ;  /* 0x000380220617a981 */ /* 0x0000a2000c1e1900 */
[----:B------:R-:W-:-:S02]  /*0ab0*/  LOP3.LUT R0, R72, 0x1e0, RZ, 0xfc, !PT ;  /* 0x000001e048007812 */ /* 0x000fc400078efcff */
[----:B------:R-:W-:Y:S01]  /*0ac0*/  ISETP.GE.AND P6, PT, R5, UR7, PT ;  /* 0x0000000705007c0c */ /* 0x000fe2000bfc6270 */
[----:B------:R0:W2:Y:S01]  /*0ad0*/  @!P1 LDG.E R26, [R6.64+0x400] ;  /* 0x00040022061a9981 */ /* 0x0000a2000c1e1900 */
[----:B------:R-:W-:Y:S02]  /*0ae0*/  ISETP.GE.AND P5, PT, R4, UR7, PT ;  /* 0x0000000704007c0c */ /* 0x000fe4000bfa6270 */
[----:B------:R-:W-:Y:S01]  /*0af0*/  ISETP.GE.AND P3, PT, R3, UR7, PT ;  /* 0x0000000703007c0c */ /* 0x000fe2000bf66270 */
[----:B------:R-:W-:Y:S01]  /*0b00*/  CS2R R30, SRZ ;  /* 0x00000000001e7805 */ /* 0x000fe2000001ff00 */
[----:B------:R-:W-:Y:S01]  /*0b10*/  ISETP.GE.AND P2, PT, R2, UR7, PT ;  /* 0x0000000702007c0c */ /* 0x000fe2000bf46270 */
[----:B------:R0:W2:Y:S01]  /*0b20*/  @!P0 LDG.E R25, [R6.64+0x480] ;  /* 0x0004802206198981 */ /* 0x0000a2000c1e1900 */
[----:B------:R-:W-:Y:S02]  /*0b30*/  ISETP.GE.AND P1, PT, R0, UR7, PT ;  /* 0x0000000700007c0c */ /* 0x000fe4000bf26270 */
[----:B------:R-:W-:Y:S01]  /*0b40*/  MOV R32, RZ ;  /* 0x000000ff00207202 */ /* 0x000fe20000000f00 */
        /* <DEDUP_REMOVED lines=43> */
[----:B------:R-:W-:Y:S02]  /*0e00*/  SHF.L.U64.HI R36, R72, 0x2, R141 ;  /* 0x0000000248247819 */ /* 0x000fe4000001028d */
[----:B------:R-:W-:-:S04]  /*0e10*/  IADD3 R74, P0, R38, UR22, RZ ;  /* 0x00000016264a7c10 */ /* 0x000fc8000ff1e0ff */
[----:B------:R-:W-:Y:S02]  /*0e20*/  IADD3.X R75, R36, UR23, RZ, P0, !PT ;  /* 0x00000017244b7c10 */ /* 0x000fe400087fe4ff */
[----:B------:R-:W-:Y:S02]  /*0e30*/  ISETP.GE.AND P0, PT, R40, UR7, PT ;  /* 0x0000000728007c0c */ /* 0x000fe4000bf06270 */
[----:B------:R-:W-:Y:S02]  /*0e40*/  LEA R6, P1, R72, UR24, 0x2 ;  /* 0x0000001848067c11 */ /* 0x000fe4000f8210ff */
[----:B------:R-:W-:Y:S02]  /*0e50*/  ISETP.GE.AND P2, PT, R18, UR7, PT ;  /* 0x0000000712007c0c */ /* 0x000fe4000bf46270 */
[C---:B------:R-:W-:Y:S02]  /*0e60*/  LEA.HI.X R7, R72.reuse, UR25, R141, 0x2, P1 ;  /* 0x0000001948077c11 */ /* 0x040fe400088f148d */
[----:B------:R-:W-:-:S02]  /*0e70*/  ISETP.GE.AND P1, PT, R72, UR7, PT ;  /* 0x0000000748007c0c */ /* 0x000fc4000bf26270 */
[----:B------:R-:W-:Y:S02]  /*0e80*/  ISETP.GE.AND P3, PT, R17, UR7, PT ;  /* 0x0000000711007c0c */ /* 0x000fe4000bf66270 */
[----:B------:R-:W-:Y:S02]  /*0e90*/  ISETP.GE.AND P4, PT, R14, UR7, PT ;  /* 0x000000070e007c0c */ /* 0x000fe4000bf86270 */
[----:B------:R-:W-:Y:S02]  /*0ea0*/  ISETP.GE.AND P5, PT, R16, UR7, PT ;  /* 0x0000000710007c0c */ /* 0x000fe4000bfa6270 */
[----:B------:R-:W-:Y:S01]  /*0eb0*/  ISETP.GE.AND P6, PT, R15, UR7, PT ;  /* 0x000000070f007c0c */ /* 0x000fe2000bfc6270 */
[----:B---3--:R-:W-:Y:S04]  /*0ec0*/  STS [R157.X4], R8 ;  /* 0x000000089d007388 */ /* 0x008fe80000004800 */
[----:B----4-:R0:W-:Y:S04]  /*0ed0*/  STS [R156.X4+0x80], R9 ;  /* 0x000080099c007388 */ /* 0x0101e80000004800 */
[----:B-----5:R-:W-:Y:S04]  /*0ee0*/  STS [R155.X4+0x100], R20 ;  /* 0x000100149b007388 */ /* 0x020fe80000004800 */
[----:B--2---:R-:W-:Y:S04]  /*0ef0*/  STS [R154.X4+0x180], R19 ;  /* 0x000180139a007388 */ /* 0x004fe80000004800 */
[----:B------:R-:W-:Y:S04]  /*0f00*/  STS [R153.X4+0x200], R22 ;  /* 0x0002001699007388 */ /* 0x000fe80000004800 */
[----:B------:R-:W-:Y:S04]  /*0f10*/  STS [R152.X4+0x280], R21 ;  /* 0x0002801598007388 */ /* 0x000fe80000004800 */
[----:B------:R-:W-:Y:S04]  /*0f20*/  STS [R151.X4+0x300], R24 ;  /* 0x0003001897007388 */ /* 0x000fe80000004800 */
[----:B------:R2:W-:Y:S04]  /*0f30*/  STS [R150.X4+0x380], R23 ;  /* 0x0003801796007388 */ /* 0x0005e80000004800 */
[----:B------:R-:W-:Y:S04]  /*0f40*/  STS [R149.X4+0x400], R26 ;  /* 0x0004001a95007388 */ /* 0x000fe80000004800 */
[----:B------:R-:W-:Y:S04]  /*0f50*/  STS [R148.X4+0x480], R25 ;  /* 0x0004801994007388 */ /* 0x000fe80000004800 */
        /* <DEDUP_REMOVED lines=26> */
[----:B------:R-:W-:-:S04]  /*1100*/  HFMA2.MMA R19, -RZ, RZ, 0, 0 ;  /* 0x00000000ff137435 */ /* 0x000fc800000001ff */
[----:B------:R-:W2:Y:S01]  /*1110*/  @!P0 LDG.E R9, [R74.64+0x80] ;  /* 0x000080224a098981 */ /* 0x000ea2000c1e1900 */
[----:B------:R-:W-:Y:S01]  /*1120*/  ISETP.GE.AND P0, PT, R13, UR7, PT ;  /* 0x000000070d007c0c */ /* 0x000fe2000bf06270 */
[----:B---3--:R-:W-:Y:S01]  /*1130*/  CS2R R26, SRZ ;  /* 0x00000000001a7805 */ /* 0x008fe2000001ff00 */
[----:B------:R-:W-:Y:S01]  /*1140*/  CS2R R20, SRZ ;  /* 0x0000000000147805 */ /* 0x000fe2000001ff00 */
[----:B------:R-:W-:Y:S01]  /*1150*/  CS2R R24, SRZ ;  /* 0x0000000000187805 */ /* 0x000fe2000001ff00 */
[----:B------:R-:W3:Y:S04]  /*1160*/  @!P1 LDG.E R8, [R74.64] ;  /* 0x000000224a089981 */ /* 0x000ee8000c1e1900 */
[----:B------:R-:W2:Y:S04]  /*1170*/  @!P3 LDG.E R19, [R74.64+0x180] ;  /* 0x000180224a13b981 */ /* 0x000ea8000c1e1900 */
[----:B------:R-:W2:Y:S04]  /*1180*/  @!P5 LDG.E R22, [R74.64+0x200] ;  /* 0x000200224a16d981 */ /* 0x000ea8000c1e1900 */
[----:B------:R-:W2:Y:S01]  /*1190*/  @!P0 LDG.E R23, [R74.64+0x380] ;  /* 0x000380224a178981 */ /* 0x000ea2000c1e1900 */
[----:B------:R-:W-:-:S02]  /*11a0*/  ISETP.GE.AND P0, PT, R12, UR7, PT ;  /* 0x000000070c007c0c */ /* 0x000fc4000bf06270 */
[----:B------:R-:W-:Y:S01]  /*11b0*/  ISETP.GE.AND P1, PT, R10, UR7, PT ;  /* 0x000000070a007c0c */ /* 0x000fe2000bf26270 */
[----:B------:R-:W2:Y:S01]  /*11c0*/  @!P2 LDG.E R20, [R74.64+0x100] ;  /* 0x000100224a14a981 */ /* 0x000ea2000c1e1900 */
[----:B------:R-:W-:Y:S02]  /*11d0*/  ISETP.GE.AND P2, PT, R5, UR7, PT ;  /* 0x0000000705007c0c */ /* 0x000fe4000bf46270 */
[----:B------:R-:W-:Y:S01]  /*11e0*/  ISETP.GE.AND P3, PT, R4, UR7, PT ;  /* 0x0000000704007c0c */ /* 0x000fe2000bf66270 */
[----:B------:R-:W2:Y:S01]  /*11f0*/  @!P4 LDG.E R24, [R74.64+0x300] ;  /* 0x000300224a18c981 */ /* 0x000ea2000c1e1900 */
[----:B------:R-:W-:-:S03]  /*1200*/  ISETP.GE.AND P4, PT, R3, UR7, PT ;  /* 0x0000000703007c0c */ /* 0x000fc6000bf86270 */
[----:B------:R-:W2:Y:S04]  /*1210*/  @!P6 LDG.E R21, [R74.64+0x280] ;  /* 0x000280224a15e981 */ /* 0x000ea8000c1e1900 */
[----:B------:R-:W2:Y:S01]  /*1220*/  @!P0 LDG.E R26, [R74.64+0x400] ;  /* 0x000400224a1a8981 */ /* 0x000ea2000c1e1900 */
[----:B------:R-:W-:Y:S02]  /*1230*/  ISETP.GE.AND P0, PT, R11, UR7, PT ;  /* 0x000000070b007c0c */ /* 0x000fe4000bf06270 */
[----:B------:R-:W-:Y:S01]  /*1240*/  ISETP.GE.AND P5, PT, R2, UR7, PT ;  /* 0x0000000702007c0c */ /* 0x000fe2000bfa6270 */
[----:B----4-:R-:W-:Y:S01]  /*1250*/  CS2R R28, SRZ ;  /* 0x00000000001c7805 */ /* 0x010fe2000001ff00 */
[----:B------:R-:W-:Y:S01]  /*1260*/  ISETP.GE.AND P6, PT, R0, UR7, PT ;  /* 0x0000000700007c0c */ /* 0x000fe2000bfc6270 */
[----:B-----5:R-:W-:Y:S01]  /*1270*/  CS2R R30, SRZ ;  /* 0x00000000001e7805 */ /* 0x020fe2000001ff00 */
[----:B------:R-:W-:Y:S01]  /*1280*/  MOV R32, RZ ;  /* 0x000000ff00207202 */ /* 0x000fe20000000f00 */
[----:B------:R-:W4:Y:S04]  /*1290*/  @!P2 LDG.E R27, [R74.64+0x580] ;  /* 0x000580224a1ba981 */ /* 0x000f28000c1e1900 */
[----:B------:R-:W5:Y:S04]  /*12a0*/  @!P1 LDG.E R28, [R74.64+0x500] ;  /* 0x000500224a1c9981 */ /* 0x000f68000c1e1900 */
[----:B------:R-:W4:Y:S04]  /*12b0*/  @!P0 LDG.E R25, [R74.64+0x480] ;  /* 0x000480224a198981 */ /* 0x000f28000c1e1900 */
[----:B------:R-:W5:Y:S04]  /*12c0*/  @!P3 LDG.E R30, [R74.64+0x600] ;  /* 0x000600224a1eb981 */ /* 0x000f68000c1e1900 */
[----:B------:R-:W5:Y:S04]  /*12d0*/  @!P4 LDG.E R29, [R74.64+0x680] ;  /* 0x000680224a1dc981 */ /* 0x000f68000c1e1900 */
[----:B------:R-:W5:Y:S04]  /*12e0*/  @!P5 LDG.E R32, [R74.64+0x700] ;  /* 0x000700224a20d981 */ /* 0x000f68000c1e1900 */
[----:B------:R-:W5:Y:S01]  /*12f0*/  @!P6 LDG.E R31, [R74.64+0x780] ;  /* 0x000780224a1fe981 */ /* 0x000f62000c1e1900 */
[----:B------:R-:W-:-:S02]  /*1300*/  P2R R34, PR, RZ, 0x1 ;  /* 0x00000001ff227803 */ /* 0x000fc40000000000 */
[----:B------:R-:W-:Y:S02]  /*1310*/  ISETP.GE.AND P0, PT, R72, UR7, PT ;  /* 0x0000000748007c0c */ /* 0x000fe4000bf06270 */
[----:B------:R-:W-:Y:S02]  /*1320*/  P2R R33, PR, RZ, 0x2 ;  /* 0x00000002ff217803 */ /* 0x000fe40000000000 */
[----:B------:R-:W-:Y:S01]  /*1330*/  ISETP.GE.AND P1, PT, R18, UR7, PT ;  /* 0x0000000712007c0c */ /* 0x000fe2000bf26270 */
[----:B---3--:R-:W-:Y:S04]  /*1340*/  STS [R157.X4], R8 ;  /* 0x000000089d007388 */ /* 0x008fe80000004800 */
[----:B--2---:R0:W-:Y:S04]  /*1350*/  STS [R156.X4+0x80], R9 ;  /* 0x000080099c007388 */ /* 0x0041e80000004800 */
[----:B------:R-:W-:Y:S04]  /*1360*/  STS [R155.X4+0x100], R20 ;  /* 0x000100149b007388 */ /* 0x000fe80000004800 */
[----:B------:R-:W-:Y:S04]  /*1370*/  STS [R154.X4+0x180], R19 ;  /* 0x000180139a007388 */ /* 0x000fe80000004800 */
[----:B------:R-:W-:Y:S04]  /*1380*/  STS [R153.X4+0x200], R22 ;  /* 0x0002001699007388 */ /* 0x000fe80000004800 */
[----:B------:R2:W-:Y:S04]  /*1390*/  STS [R152.X4+0x280], R21 ;  /* 0x0002801598007388 */ /* 0x0005e80000004800 */
[----:B------:R-:W-:Y:S04]  /*13a0*/  STS [R151.X4+0x300], R24 ;  /* 0x0003001897007388 */ /* 0x000fe80000004800 */
[----:B------:R3:W-:Y:S04]  /*13b0*/  STS [R150.X4+0x380], R23 ;  /* 0x0003801796007388 */ /* 0x0007e80000004800 */
[----:B------:R-:W-:Y:S04]  /*13c0*/  STS [R149.X4+0x400], R26 ;  /* 0x0004001a95007388 */ /* 0x000fe80000004800 */
[----:B----4-:R4:W-:Y:S04]  /*13d0*/  STS [R148.X4+0x480], R25 ;  /* 0x0004801994007388 */ /* 0x0109e80000004800 */
[----:B-----5:R-:W-:Y:S04]  /*13e0*/  STS [R147.X4+0x500], R28 ;  /* 0x0005001c93007388 */ /* 0x020fe80000004800 */
[----:B------:R5:W-:Y:S04]  /*13f0*/  STS [R146.X4+0x580], R27 ;  /* 0x0005801b92007388 */ /* 0x000be80000004800 */
[----:B------:R-:W-:Y:S04]  /*1400*/  STS [R145.X4+0x600], R30 ;  /* 0x0006001e91007388 */ /* 0x000fe80000004800 */
[----:B------:R1:W-:Y:S04]  /*1410*/  STS [R144.X4+0x680], R29 ;  /* 0x0006801d90007388 */ /* 0x0003e80000004800 */
[----:B------:R-:W-:Y:S04]  /*1420*/  STS [R143.X4+0x700], R32 ;  /* 0x000700208f007388 */ /* 0x000fe80000004800 */
        /* <DEDUP_REMOVED lines=18> */
[----:B0-----:R-:W-:-:S03]  /*1550*/  CS2R R8, SRZ ;  /* 0x0000000000087805 */ /* 0x001fc6000001ff00 */
[----:B------:R-:W-:Y:S01]  /*1560*/  BAR.SYNC.DEFER_BLOCKING 0x0 ;  /* 0x0000000000007b1d */ /* 0x000fe20000010000 */
[----:B--2---:R-:W-:Y:S01]  /*1570*/  CS2R R20, SRZ ;  /* 0x0000000000147805 */ /* 0x004fe2000001ff00 */
[----:B------:R-:W-:-:S04]  /*1580*/  HFMA2.MMA R19, -RZ, RZ, 0, 0 ;  /* 0x00000000ff137435 */ /* 0x000fc800000001ff */
[----:B------:R-:W2:Y:S01]  /*1590*/  @!P0 LDG.E R8, [R6.64] ;  /* 0x0000002206088981 */ /* 0x000ea2000c1e1900 */
[----:B------:R-:W-:-:S03]  /*15a0*/  ISETP.GE.AND P0, PT, R40, UR7, PT ;  /* 0x0000000728007c0c */ /* 0x000fc6000bf06270 */
[----:B------:R-:W2:Y:S01]  /*15b0*/  @!P1 LDG.E R20, [R6.64+0x100] ;  /* 0x0001002206149981 */ /* 0x000ea2000c1e1900 */
[----:B------:R-:W-:-:S09]  /*15c0*/  ISETP.GE.AND P1, PT, R16, UR7, PT ;  /* 0x0000000710007c0c */ /* 0x000fd2000bf26270 */
[----:B------:R-:W2:Y:S01]  /*15d0*/  @!P0 LDG.E R9, [R6.64+0x80] ;  /* 0x0000802206098981 */ /* 0x000ea2000c1e1900 */
[----:B------:R-:W-:Y:S01]  /*15e0*/  ISETP.GE.AND P0, PT, R17, UR7, PT ;  /* 0x0000000711007c0c */ /* 0x000fe2000bf06270 */
[----:B---3--:R-:W-:-:S06]  /*15f0*/  CS2R R22, SRZ ;  /* 0x0000000000167805 */ /* 0x008fcc000001ff00 */
[----:B------:R-:W3:Y:S01]  /*1600*/  @!P1 LDG.E R22, [R6.64+0x200] ;  /* 0x0002002206169981 */ /* 0x000ee2000c1e1900 */
[----:B------:R-:W-:-:S05]  /*1610*/  ISETP.GE.AND P1, PT, R14, UR7, PT ;  /* 0x000000070e007c0c */ /* 0x000fca000bf26270 */
[----:B------:R-:W3:Y:S01]  /*1620*/  @!P0 LDG.E R19, [R6.64+0x180] ;  /* 0x0001802206138981 */ /* 0x000ee2000c1e1900 */
[----:B------:R-:W-:Y:S01]  /*1630*/  ISETP.GE.AND P0, PT, R15, UR7, PT ;  /* 0x000000070f007c0c */ /* 0x000fe2000bf06270 */
[----:B----4-:R-:W-:-:S06]  /*1640*/  CS2R R24, SRZ ;  /* 0x0000000000187805 */ /* 0x010fcc000001ff00 */
[----:B------:R-:W4:Y:S01]  /*1650*/  @!P1 LDG.E R24, [R6.64+0x300] ;  /* 0x0003002206189981 */ /* 0x000f22000c1e1900 */
[----:B------:R-:W-:-:S05]  /*1660*/  ISETP.GE.AND P1, PT, R12, UR7, PT ;  /* 0x000000070c007c0c */ /* 0x000fca000bf26270 */
[----:B------:R-:W4:Y:S01]  /*1670*/  @!P0 LDG.E R21, [R6.64+0x280] ;  /* 0x0002802206158981 */ /* 0x000f22000c1e1900 */
[----:B------:R-:W-:Y:S01]  /*1680*/  ISETP.GE.AND P0, PT, R13, UR7, PT ;  /* 0x000000070d007c0c */ /* 0x000fe2000bf06270 */
[----:B-----5:R-:W-:-:S06]  /*1690*/  CS2R R26, SRZ ;  /* 0x00000000001a7805 */ /* 0x020fcc000001ff00 */
[----:B------:R-:W5:Y:S01]  /*16a0*/  @!P1 LDG.E R26, [R6.64+0x400] ;  /* 0x00040022061a9981 */ /* 0x000f62000c1e1900 */
[----:B------:R-:W-:Y:S01]  /*16b0*/  ISETP.NE.AND P1, PT, R33, RZ, PT ;  /* 0x000000ff2100720c */ /* 0x000fe20003f25270 */
[----:B-1----:R-:W-:Y:S01]  /*16c0*/  CS2R R28, SRZ ;  /* 0x00000000001c7805 */ /* 0x002fe2000001ff00 */
[----:B------:R-:W-:Y:S01]  /*16d0*/  CS2R R30, SRZ ;  /* 0x00000000001e7805 */ /* 0x000fe2000001ff00 */
[----:B------:R-:W-:Y:S01]  /*16e0*/  MOV R32, RZ ;  /* 0x000000ff00207202 */ /* 0x000fe20000000f00 */
[----:B------:R-:W5:Y:S04]  /*16f0*/  @!P2 LDG.E R27, [R6.64+0x580] ;  /* 0x00058022061ba981 */ /* 0x000f68000c1e1900 */
[----:B------:R-:W5:Y:S01]  /*1700*/  @!P0 LDG.E R23, [R6.64+0x380] ;  /* 0x0003802206178981 */ /* 0x000f62000c1e1900 */
[----:B------:R-:W-:-:S03]  /*1710*/  ISETP.NE.AND P0, PT, R34, RZ, PT ;  /* 0x000000ff2200720c */ /* 0x000fc60003f05270 */
[----:B------:R-:W5:Y:S04]  /*1720*/  @!P3 LDG.E R30, [R6.64+0x600] ;  /* 0x00060022061eb981 */ /* 0x000f68000c1e1900 */
[----:B------:R-:W5:Y:S04]  /*1730*/  @!P1 LDG.E R28, [R6.64+0x500] ;  /* 0x00050022061c9981 */ /* 0x000f68000c1e1900 */
[----:B------:R-:W5:Y:S04]  /*1740*/  @!P4 LDG.E R29, [R6.64+0x680] ;  /* 0x00068022061dc981 */ /* 0x000f68000c1e1900 */
[----:B------:R-:W5:Y:S04]  /*1750*/  @!P0 LDG.E R25, [R6.64+0x480] ;  /* 0x0004802206198981 */ /* 0x000f68000c1e1900 */
[----:B------:R-:W5:Y:S04]  /*1760*/  @!P5 LDG.E R32, [R6.64+0x700] ;  /* 0x000700220620d981 */ /* 0x000f68000c1e1900 */
[----:B------:R-:W5:Y:S01]  /*1770*/  @!P6 LDG.E R31, [R6.64+0x780] ;  /* 0x00078022061fe981 */ /* 0x000f62000c1e1900 */
[----:B------:R-:W-:-:S05]  /*1780*/  FADD.FTZ R54, R54, UR5 ;  /* 0x0000000536367e21 */ /* 0x000fca0008010000 */
[----:B------:R-:W-:Y:S01]  /*1790*/  FSETP.GTU.FTZ.AND P2, PT, R54, 20, PT ;  /* 0x41a000003600780b */ /* 0x000fe20003f5c000 */
[----:B------:R-:W-:Y:S02]  /*17a0*/  FADD.FTZ R53, R53, UR5 ;  /* 0x0000000535357e21 */ /* 0x000fe40008010000 */
        /* <DEDUP_REMOVED lines=11> */
[----:B------:R-:W-:Y:S02]  /*1860*/  FSETP.GTU.FTZ.AND P0, PT, R49, 20, PT ;  /* 0x41a000003100780b */ /* 0x000fe40003f1c000 */
[----:B------:R-:W-:Y:S01]  /*1870*/  FSETP.GTU.FTZ.AND P1, PT, R48, 20, PT ;  /* 0x41a000003000780b */ /* 0x000fe20003f3c000 */
[----:B--2---:R0:W-:Y:S04]  /*1880*/  STS [R157.X4], R8 ;  /* 0x000000089d007388 */ /* 0x0041e80000004800 */
[----:B------:R0:W-:Y:S04]  /*1890*/  STS [R156.X4+0x80], R9 ;  /* 0x000080099c007388 */ /* 0x0001e80000004800 */
[----:B------:R0:W-:Y:S04]  /*18a0*/  STS [R155.X4+0x100], R20 ;  /* 0x000100149b007388 */ /* 0x0001e80000004800 */
[----:B---3--:R0:W-:Y:S04]  /*18b0*/  STS [R154.X4+0x180], R19 ;  /* 0x000180139a007388 */ /* 0x0081e80000004800 */
[----:B------:R0:W-:Y:S04]  /*18c0*/  STS [R153.X4+0x200], R22 ;  /* 0x0002001699007388 */ /* 0x0001e80000004800 */
[----:B----4-:R0:W-:Y:S04]  /*18d0*/  STS [R152.X4+0x280], R21 ;  /* 0x0002801598007388 */ /* 0x0101e80000004800 */
[----:B------:R0:W-:Y:S04]  /*18e0*/  STS [R151.X4+0x300], R24 ;  /* 0x0003001897007388 */ /* 0x0001e80000004800 */
[----:B-----5:R0:W-:Y:S04]  /*18f0*/  STS [R150.X4+0x380], R23 ;  /* 0x0003801796007388 */ /* 0x0201e80000004800 */
        /* <DEDUP_REMOVED lines=9> */
[----:B------:R-:W-:Y:S05]  /*1990*/  @P2 BRA `(.L_x_147) ;  /* 0x000001f000002947 */ /* 0x000fea0003800000 */
[----:B------:R-:W-:Y:S01]  /*19a0*/  FMUL.FTZ R54, R54, 1.4426950216293334961 ;  /* 0x3fb8aa3b36367820 */ /* 0x000fe20000410000 */
[----:B0-----:R-:W-:Y:S02]  /*19b0*/  MOV R9, 0x3e800000 ;  /* 0x3e80000000097802 */ /* 0x001fe40000000f00 */
        /* <DEDUP_REMOVED lines=12> */
[C---:B------:R-:W-:Y:S02]  /*1a80*/  FFMA.FTZ R8, R7.reuse, R8, -0.13229703903198242188 ;  /* 0xbe0778e007087423 */ /* 0x040fe40000010008 */
        /* <DEDUP_REMOVED lines=16> */
.L_x_147:
[----:B------:R-:W-:Y:S05]  /*1b90*/  BSYNC B0 ;  /* 0x0000000000007941 */ /* 0x000fea0003800000 */
.L_x_146:
[----:B------:R-:W-:Y:S01]  /*1ba0*/  BSSY B0, `(.L_x_148) ;  /* 0x0000023000007945 */ /* 0x000fe20003800000 */
[----:B------:R-:W-:Y:S01]  /*1bb0*/  FSETP.GTU.FTZ.AND P2, PT, R47, 20, PT ;  /* 0x41a000002f00780b */ /* 0x000fe20003f5c000 */
[----:B------:R-:W-:Y:S01]  /*1bc0*/  FADD.FTZ R46, R46, UR5 ;  /* 0x000000052e2e7e21 */ /* 0x000fe20008010000 */
[----:B------:R-:W-:Y:S06]  /*1bd0*/  @P3 BRA `(.L_x_149) ;  /* 0x000001f000003947 */ /* 0x000fec0003800000 */
[----:B------:R-:W-:Y:S01]  /*1be0*/  FMUL.FTZ R53, R53, 1.4426950216293334961 ;  /* 0x3fb8aa3b35357820 */ /* 0x000fe20000410000 */
[----:B0-----:R-:W-:Y:S01]  /*1bf0*/  HFMA2.MMA R19, -RZ, RZ, 1.625, 0 ;  /* 0x3e800000ff137435 */ /* 0x001fe200000001ff */
        /* <DEDUP_REMOVED lines=29> */
.L_x_149:
[----:B------:R-:W-:Y:S05]  /*1dd0*/  BSYNC B0 ;  /* 0x0000000000007941 */ /* 0x000fea0003800000 */
.L_x_148:
        /* <DEDUP_REMOVED lines=35> */
.L_x_151:
[----:B------:R-:W-:Y:S05]  /*2010*/  BSYNC B0 ;  /* 0x0000000000007941 */ /* 0x000fea0003800000 */
.L_x_150:
        /* <DEDUP_REMOVED lines=35> */
.L_x_153:
[----:B------:R-:W-:Y:S05]  /*2250*/  BSYNC B0 ;  /* 0x0000000000007941 */ /* 0x000fea0003800000 */
.L_x_152:
        /* <DEDUP_REMOVED lines=35> */
.L_x_155:
[----:B------:R-:W-:Y:S05]  /*2490*/  BSYNC B0 ;  /* 0x0000000000007941 */ /* 0x000fea0003800000 */
.L_x_154:
        /* <DEDUP_REMOVED lines=35> */
.L_x_157:
[----:B------:R-:W-:Y:S05]  /*26d0*/  BSYNC B0 ;  /* 0x0000000000007941 */ /* 0x000fea0003800000 */
.L_x_156:
        /* <DEDUP_REMOVED lines=35> */
.L_x_159:
[----:B------:R-:W-:Y:S05]  /*2910*/  BSYNC B0 ;  /* 0x0000000000007941 */ /* 0x000fea0003800000 */
.L_x_158:
        /* <DEDUP_REMOVED lines=35> */
.L_x_161:
[----:B------:R-:W-:Y:S05]  /*2b50*/  BSYNC B0 ;  /* 0x0000000000007941 */ /* 0x000fea0003800000 */
.L_x_160:
        /* <DEDUP_REMOVED lines=35> */
.L_x_163:
[----:B------:R-:W-:Y:S05]  /*2d90*/  BSYNC B0 ;  /* 0x0000000000007941 */ /* 0x000fea0003800000 */
.L_x_162:
[----:B------:R-:W-:Y:S01]  /*2da0*/  BSSY B0, `(.L_x_164) ;  /* 0x0000022000007945 */ /* 0x000fe20003800000 */
[----:B------:R-:W-:Y:S01]  /*2db0*/  FSETP.GTU.FTZ.AND P3, PT, R35, 20, PT ;  /* 0x41a000002300780b */ /* 0x000fe20003f7c000 */
[----:B------:R-:W-:Y:S07]  /*2dc0*/  @P4 BRA `(.L_x_165) ;  /* 0x000001f000004947 */ /* 0x000fee0003800000 */
        /* <DEDUP_REMOVED lines=31> */
.L_x_165:
[----:B------:R-:W-:Y:S05]  /*2fc0*/  BSYNC B0 ;  /* 0x0000000000007941 */ /* 0x000fea0003800000 */
.L_x_164:
[----:B------:R-:W-:Y:S01]  /*2fd0*/  BSSY B0, `(.L_x_166) ;  /* 0x0000021000007945 */ /* 0x000fe20003800000 */
[----:B------:R-:W-:Y:S05]  /*2fe0*/  @P5 BRA `(.L_x_167) ;  /* 0x000001f000005947 */ /* 0x000fea0003800000 */
        /* <DEDUP_REMOVED lines=31> */
.L_x_167:
[----:B------:R-:W-:Y:S05]  /*31e0*/  BSYNC B0 ;  /* 0x0000000000007941 */ /* 0x000fea0003800000 */
.L_x_166:
        /* <DEDUP_REMOVED lines=33> */
.L_x_169:
[----:B------:R-:W-:Y:S05]  /*3400*/  BSYNC B0 ;  /* 0x0000000000007941 */ /* 0x000fea0003800000 */
.L_x_168:
        /* <DEDUP_REMOVED lines=33> */
.L_x_171:
[----:B------:R-:W-:Y:S05]  /*3620*/  BSYNC B0 ;  /* 0x0000000000007941 */ /* 0x000fea0003800000 */
.L_x_170:
        /* <DEDUP_REMOVED lines=33> */
.L_x_173:
[----:B------:R-:W-:Y:S05]  /*3840*/  BSYNC B0 ;  /* 0x0000000000007941 */ /* 0x000fea0003800000 */
.L_x_172:
        /* <DEDUP_REMOVED lines=33> */
.L_x_175:
[----:B------:R-:W-:Y:S05]  /*3a60*/  BSYNC B0 ;  /* 0x0000000000007941 */ /* 0x000fea0003800000 */
.L_x_174:
        /* <DEDUP_REMOVED lines=33> */
.L_x_177:
[----:B------:R-:W-:Y:S05]  /*3c80*/  BSYNC B0 ;  /* 0x0000000000007941 */ /* 0x000fea0003800000 */
.L_x_176:
[C---:B------:R-:W-:Y:S01]  /*3c90*/  ISETP.GE.AND P0, PT, R72.reuse, UR7, PT ;  /* 0x0000000748007c0c */ /* 0x040fe2000bf06270 */
[----:B------:R-:W-:Y:S01]  /*3ca0*/  USHF.R.S32.HI UR39, URZ, 0x1f, UR27 ;  /* 0x0000001f3f277899 */ /* 0x000fe2000801141b */
[----:B------:R-:W-:Y:S01]  /*3cb0*/  MOV R6, UR27 ;  /* 0x0000001b00067c02 */ /* 0x000fe20008000f00 */
[----:B------:R-:W-:Y:S01]  /*3cc0*/  ULDC.64 UR30, c[0x0][0x1f0] ;  /* 0x00007c00001e7ab9 */ /* 0x000fe20000000a00 */
[----:B0-----:R-:W-:Y:S01]  /*3cd0*/  MOV R9, UR33 ;  /* 0x0000002100097c02 */ /* 0x001fe20008000f00 */
[----:B------:R-:W-:Y:S01]  /*3ce0*/  ULDC.64 UR36, c[0x0][0x200] ;  /* 0x0000800000247ab9 */ /* 0x000fe20000000a00 */
[----:B------:R-:W-:Y:S01]  /*3cf0*/  MOV R19, UR33 ;  /* 0x0000002100137c02 */ /* 0x000fe20008000f00 */
[----:B------:R-:W-:Y:S01]  /*3d00*/  UIMAD UR16, UR38, UR30, URZ ;  /* 0x0000001e261072a4 */ /* 0x000fe2000f8e023f */
[----:B------:R-:W-:Y:S01]  /*3d10*/  MOV R7, UR39 ;  /* 0x0000002700077c02 */ /* 0x000fe20008000f00 */
[----:B------:R-:W-:Y:S01]  /*3d20*/  UIMAD UR28, UR38, UR36, URZ ;  /* 0x00000024261c72a4 */ /* 0x000fe2000f8e023f */
[----:B------:R-:W-:Y:S01]  /*3d30*/  MOV R8, UR27 ;  /* 0x0000001b00087c02 */ /* 0x000fe20008000f00 */
[----:B------:R-:W-:Y:S01]  /*3d40*/  UIMAD.WIDE.U32 UR18, UR33, UR30, URZ ;  /* 0x0000001e211272a5 */ /* 0x000fe2000f8e003f */
[----:B------:R-:W-:Y:S01]  /*3d50*/  MOV R21, UR14 ;  /* 0x0000000e00157c02 */ /* 0x000fe20008000f00 */
[----:B------:R-:W-:Y:S01]  /*3d60*/  ULDC.64 UR40, c[0x0][0x208] ;  /* 0x0000820000287ab9 */ /* 0x000fe20000000a00 */
[----:B------:R-:W-:Y:S01]  /*3d70*/  @!P0 IMAD.WIDE.U32 R6, R9, c[0x0][0x1f0], R6 ;  /* 0x00007c0009068a25 */ /* 0x000fe200078e0006 */
[----:B------:R-:W-:Y:S01]  /*3d80*/  UIMAD UR31, UR33, UR31, UR16 ;  /* 0x0000001f211f72a4 */ /* 0x000fe2000f8e0210 */
[----:B------:R-:W-:Y:S01]  /*3d90*/  MOV R9, UR39 ;  /* 0x0000002700097c02 */ /* 0x000fe20008000f00 */
[----:B------:R-:W-:Y:S01]  /*3da0*/  UIMAD UR30, UR33, UR37, UR28 ;  /* 0x00000025211e72a4 */ /* 0x000fe2000f8e021c */
[----:B------:R-:W-:Y:S01]  /*3db0*/  LDS R34, [R71.X4] ;  /* 0x0000000047227984 */ /* 0x000fe20000004800 */
[----:B------:R-:W-:Y:S01]  /*3dc0*/  UIMAD UR28, UR15, UR40, URZ ;  /* 0x000000280f1c72a4 */ /* 0x000fe2000f8e023f */
[----:B------:R-:W-:Y:S01]  /*3dd0*/  CS2R R76, SRZ ;  /* 0x00000000004c7805 */ /* 0x000fe2000001ff00 */
[----:B------:R-:W-:Y:S01]  /*3de0*/  @!P0 IMAD.WIDE.U32 R8, R19, c[0x0][0x200], R8 ;  /* 0x0000800013088a25 */ /* 0x000fe200078e0008 */
[----:B------:R-:W-:Y:S01]  /*3df0*/  UIMAD.WIDE.U32 UR16, UR33, UR36, URZ ;  /* 0x00000024211072a5 */ /* 0x000fe2000f8e003f */
[----:B------:R-:W-:Y:S01]  /*3e00*/  @!P0 IADD3 R7, R7, UR31, RZ ;  /* 0x0000001f07078c10 */ /* 0x000fe2000fffe0ff */
[----:B------:R-:W-:Y:S01]  /*3e10*/  UIMAD UR36, UR14, UR41, UR28 ;  /* 0x000000290e2472a4 */ /* 0x000fe2000f8e021c */
[----:B------:R-:W-:Y:S01]  /*3e20*/  MOV R19, UR14 ;  /* 0x0000000e00137c02 */ /* 0x000fe20008000f00 */
[----:B------:R-:W-:Y:S01]  /*3e30*/  ULDC UR37, c[0x0][0x174] ;  /* 0x00005d0000257ab9 */ /* 0x000fe20000000800 */
[----:B------:R-:W-:Y:S01]  /*3e40*/  @!P0 IADD3 R9, R9, UR30, RZ ;  /* 0x0000001e09098c10 */ /* 0x000fe2000fffe0ff */
[----:B------:R-:W-:Y:S01]  /*3e50*/  ULDC.64 UR28, c[0x0][0x1f8] ;  /* 0x00007e00001c7ab9 */ /* 0x000fe20000000a00 */
[----:B------:R-:W-:Y:S01]  /*3e60*/  LDS R33, [R71.X4+0x4] ;  /* 0x0000040047217984 */ /* 0x000fe20000004800 */
[----:B------:R-:W-:Y:S01]  /*3e70*/  UIADD3 UR17, UR17, UR30, URZ ;  /* 0x0000001e11117290 */ /* 0x000fe2000fffe03f */
[----:B------:R-:W-:Y:S01]  /*3e80*/  @!P0 IMAD.WIDE.U32 R6, R19, c[0x0][0x1f8], R6 ;  /* 0x00007e0013068a25 */ /* 0x000fe200078e0006 */
[----:B------:R-:W-:Y:S01]  /*3e90*/  UIMAD UR32, UR15, UR28, URZ ;  /* 0x0000001c0f2072a4 */ /* 0x000fe2000f8e023f */
[----:B------:R-:W-:Y:S01]  /*3ea0*/  LDS R32, [R71.X4+0x8] ;  /* 0x0000080047207984 */ /* 0x000fe20000004800 */
[----:B------:R-:W-:Y:S01]  /*3eb0*/  UIADD3 UR30, UR6, -UR37, URZ ;  /* 0x80000025061e7290 */ /* 0x000fe2000fffe03f */
[----:B------:R-:W-:Y:S01]  /*3ec0*/  @!P0 IMAD.WIDE.U32 R8, R21, c[0x0][0x208], R8 ;  /* 0x0000820015088a25 */ /* 0x000fe200078e0008 */
[----:B------:R-:W-:Y:S01]  /*3ed0*/  UIADD3 UR19, UR19, UR31, URZ ;  /* 0x0000001f13137290 */ /* 0x000fe2000fffe03f */
[C---:B------:R-:W-:Y:S01]  /*3ee0*/  @!P0 IADD3 R21, P1, R72.reuse, R6, RZ ;  /* 0x0000000648158210 */ /* 0x040fe20007f3e0ff */
[----:B------:R-:W-:Y:S01]  /*3ef0*/  UIMAD UR32, UR14, UR29, UR32 ;  /* 0x0000001d0e2072a4 */ /* 0x000fe2000f8e0220 */
[----:B------:R-:W-:Y:S01]  /*3f00*/  LEA R6, P2, R72, c[0x0][0x258], 0x2 ;  /* 0x0000960048067a11 */ /* 0x000fe200078410ff */
[----:B------:R-:W-:Y:S01]  /*3f10*/  UIMAD.WIDE.U32 UR16, UR14, UR40, UR16 ;  /* 0x000000280e1072a5 */ /* 0x000fe2000f8e0010 */
[----:B------:R-:W-:Y:S01]  /*3f20*/  LDS R31, [R71.X4+0xc] ;  /* 0x00000c00471f7984 */ /* 0x000fe20000004800 */
[----:B------:R-:W-:-:S02]  /*3f30*/  UIMAD UR30, UR30, -0x800, URZ ;  /* 0xfffff8001e1e78a4 */ /* 0x000fc4000f8e023f */
[----:B------:R-:W-:Y:S01]  /*3f40*/  UIMAD.WIDE.U32 UR28, UR14, UR28, UR18 ;  /* 0x0000001c0e1c72a5 */ /* 0x000fe2000f8e0012 */
[C---:B------:R-:W-:Y:S01]  /*3f50*/  @!P0 IADD3.X R22, R141.reuse, UR32, R7, P1, !PT ;  /* 0x000000208d168c10 */ /* 0x040fe20008ffe407 */
[----:B------:R-:W-:Y:S01]  /*3f60*/  UIADD3 UR18, UP1, UR30, UR16, URZ ;  /* 0x000000101e127290 */ /* 0x000fe2000ff3e03f */
[C---:B------:R-:W-:Y:S01]  /*3f70*/  @!P0 IADD3 R19, P1, R72.reuse, R8, RZ ;  /* 0x0000000848138210 */ /* 0x040fe20007f3e0ff */
[----:B------:R-:W-:Y:S01]  /*3f80*/  USHF.R.S32.HI UR31, URZ, 0x1f, UR30 ;  /* 0x0000001f3f1f7899 */ /* 0x000fe2000801141e */
[----:B------:R-:W-:Y:S01]  /*3f90*/  LDS R29, [R71.X4+0x14] ;  /* 0x00001400471d7984 */ /* 0x000fe20000004800 */
[----:B------:R-:W-:Y:S01]  /*3fa0*/  UIADD3 UR19, UP0, UR30, UR28, URZ ;  /* 0x0000001c1e137290 */ /* 0x000fe2000ff1e03f */
[----:B------:R-:W-:Y:S01]  /*3fb0*/  @!P0 IADD3.X R20, R141, UR36, R9, P1, !PT ;  /* 0x000000248d148c10 */ /* 0x000fe20008ffe409 */
[----:B------:R-:W-:Y:S01]  /*3fc0*/  UIADD3.X UR16, UR31, UR36, UR17, UP1, !UPT ;  /* 0x000000241f107290 */ /* 0x000fe20008ffe411 */
[----:B------:R-:W-:Y:S01]  /*3fd0*/  MOV R7, UR18 ;  /* 0x0000001200077c02 */ /* 0x000fe20008000f00 */
[----:B------:R-:W-:Y:S01]  /*3fe0*/  UIADD3.X UR28, UR31, UR32, UR29, UP0, !UPT ;  /* 0x000000201f1c7290 */ /* 0x000fe200087fe41d */
[----:B------:R-:W-:Y:S01]  /*3ff0*/  LEA R8, P1, R72, c[0x0][0x268], 0x2 ;  /* 0x00009a0048087a11 */ /* 0x000fe200078210ff */
[----:B------:R-:W-:Y:S01]  /*4000*/  LDS R92, [R71.X4+0x1c] ;  /* 0x00001c00475c7984 */ /* 0x000fe20000004800 */
[----:B------:R-:W-:-:S02]  /*4010*/  MOV R23, UR19 ;  /* 0x0000001300177c02 */ /* 0x000fc40008000f00 */
[----:B------:R-:W-:Y:S01]  /*4020*/  LEA R6, P4, R7, R6, 0x2 ;  /* 0x0000000607067211 */ /* 0x000fe200078810ff */
[----:B------:R-:W-:Y:S01]  /*4030*/  LDS R90, [R71.X4+0x20] ;  /* 0x00002000475a7984 */ /* 0x000fe20000004800 */
[C-C-:B------:R-:W-:Y:S02]  /*4040*/  LEA.HI.X R9, R72.reuse, c[0x0][0x26c], R141.reuse, 0x2, P1 ;  /* 0x00009b0048097a11 */ /* 0x140fe400008f148d */
[----:B------:R-:W-:Y:S01]  /*4050*/  LEA.HI.X R7, R72, c[0x0][0x25c], R141, 0x2, P2 ;  /* 0x0000970048077a11 */ /* 0x000fe200010f148d */
[----:B------:R-:W-:Y:S01]  /*4060*/  LDS R42, [R71.X4+0x24] ;  /* 0x00002400472a7984 */ /* 0x000fe20000004800 */
[----:B------:R-:W-:Y:S02]  /*4070*/  MOV R30, UR18 ;  /* 0x00000012001e7c02 */ /* 0x000fe40008000f00 */
[----:B------:R-:W-:Y:S01]  /*4080*/  MOV R28, UR28 ;  /* 0x0000001c001c7c02 */ /* 0x000fe20008000f00 */
[----:B------:R-:W-:Y:S01]  /*4090*/  LDS R41, [R71.X4+0x28] ;  /* 0x0000280047297984 */ /* 0x000fe20000004800 */
[----:B------:R-:W-:Y:S01]  /*40a0*/  MOV R25, UR16 ;  /* 0x0000001000197c02 */ /* 0x000fe20008000f00 */
[----:B------:R-:W-:Y:S01]  /*40b0*/  CS2R R78, SRZ ;  /* 0x00000000004e7805 */ /* 0x000fe2000001ff00 */
[----:B------:R-:W-:Y:S01]  /*40c0*/  LEA R8, P2, R23, R8, 0x2 ;  /* 0x0000000817087211 */ /* 0x000fe200078410ff */
[----:B------:R-:W-:Y:S01]  /*40d0*/  CS2R R84, SRZ ;  /* 0x0000000000547805 */ /* 0x000fe2000001ff00 */
[----:B------:R-:W-:Y:S01]  /*40e0*/  @!P0 LEA R24, P1, R21, c[0x0][0x268], 0x2 ;  /* 0x00009a0015188a11 */ /* 0x000fe200078210ff */
[----:B------:R-:W-:Y:S01]  /*40f0*/  HFMA2.MMA R43, -RZ, RZ, 0, 0 ;  /* 0x00000000ff2b7435 */ /* 0x000fe200000001ff */
[----:B------:R-:W-:-:S02]  /*4100*/  @!P0 LEA R26, P3, R19, c[0x0][0x258], 0x2 ;  /* 0x00009600131a8a11 */ /* 0x000fc400078610ff */
[----:B------:R-:W-:Y:S02]  /*4110*/  ISETP.GE.AND P5, PT, R14, UR7, PT ;  /* 0x000000070e007c0c */ /* 0x000fe4000bfa6270 */
[----:B------:R-:W-:Y:S01]  /*4120*/  ISETP.GE.AND P6, PT, R15, UR7, PT ;  /* 0x000000070f007c0c */ /* 0x000fe2000bfc6270 */
[----:B------:R-:W-:Y:S01]  /*4130*/  CS2R R80, SRZ ;  /* 0x0000000000507805 */ /* 0x000fe2000001ff00 */
[----:B------:R-:W-:Y:S01]  /*4140*/  LEA.HI.X R7, R30, R7, R25, 0x2, P4 ;  /* 0x000000071e077211 */ /* 0x000fe200020f1419 */
[----:B------:R-:W-:Y:S01]  /*4150*/  CS2R R82, SRZ ;  /* 0x0000000000527805 */ /* 0x000fe2000001ff00 */
[----:B------:R-:W-:Y:S01]  /*4160*/  LEA.HI.X R9, R23, R9, R28, 0x2, P2 ;  /* 0x0000000917097211 */ /* 0x000fe200010f141c */
[----:B------:R-:W-:Y:S01]  /*4170*/  LDS R30, [R71.X4+0x10] ;  /* 0x00001000471e7984 */ /* 0x000fe20000004800 */
[----:B------:R-:W-:Y:S02]  /*4180*/  @!P0 LEA.HI.X R25, R21, c[0x0][0x26c], R22, 0x2, P1 ;  /* 0x00009b0015198a11 */ /* 0x000fe400008f1416 */
[----:B------:R-:W-:Y:S01]  /*4190*/  MOV R73, RZ ;  /* 0x000000ff00497202 */ /* 0x000fe20000000f00 */
[----:B------:R-:W-:Y:S01]  /*41a0*/  LDS R28, [R71.X4+0x18] ;  /* 0x00001800471c7984 */ /* 0x000fe20000004800 */
[----:B------:R-:W-:Y:S01]  /*41b0*/  @!P0 LEA.HI.X R27, R19, c[0x0][0x25c], R20, 0x2, P3 ;  /* 0x00009700131b8a11 */ /* 0x000fe200018f1414 */
[----:B------:R-:W-:Y:S01]  /*41c0*/  HFMA2.MMA R86, -RZ, RZ, 0, 0 ;  /* 0x00000000ff567435 */ /* 0x000fe200000001ff */
[----:B------:R-:W-:Y:S01]  /*41d0*/  MOV R88, RZ ;  /* 0x000000ff00587202 */ /* 0x000fe20000000f00 */
[----:B------:R-:W-:Y:S01]  /*41e0*/  LDS R23, [R71.X4+0x2c] ;  /* 0x00002c0047177984 */ /* 0x000fe20000004800 */
[----:B------:R-:W-:Y:S01]  /*41f0*/  HFMA2.MMA R105, -RZ, RZ, 0, 0 ;  /* 0x00000000ff697435 */ /* 0x000fe200000001ff */
[----:B------:R-:W-:Y:S01]  /*4200*/  CS2R R106, SRZ ;  /* 0x00000000006a7805 */ /* 0x000fe2000001ff00 */
[----:B------:R-:W-:Y:S01]  /*4210*/  MOV R108, RZ ;  /* 0x000000ff006c7202 */ /* 0x000fe20000000f00 */
[----:B------:R-:W-:Y:S01]  /*4220*/  LDS R22, [R71.X4+0x30] ;  /* 0x0000300047167984 */ /* 0x000fe20000004800 */
[----:B------:R-:W-:Y:S01]  /*4230*/  MOV R139, UR7 ;  /* 0x00000007008b7c02 */ /* 0x000fe20008000f00 */
[----:B------:R-:W-:-:S02]  /*4240*/  ULDC.64 UR28, c[0x0][0x2e8] ;  /* 0x0000ba00001c7ab9 */ /* 0x000fc40000000a00 */
[----:B------:R-:W-:Y:S04]  /*4250*/  LDS R21, [R71.X4+0x34] ;  /* 0x0000340047157984 */ /* 0x000fe80000004800 */
[----:B------:R-:W-:Y:S04]  /*4260*/  LDS R20, [R71.X4+0x38] ;  /* 0x0000380047147984 */ /* 0x000fe80000004800 */
[----:B------:R-:W-:Y:S04]  /*4270*/  LDS R19, [R71.X4+0x3c] ;  /* 0x00003c0047137984 */ /* 0x000fe80000004800 */
[----:B------:R-:W-:Y:S01]  /*4280*/  BAR.SYNC.DEFER_BLOCKING 0x0 ;  /* 0x0000000000007b1d */ /* 0x000fe20000010000 */
[----:B------:R-:W-:-:S13]  /*4290*/  ISETP.GE.AND P1, PT, R18, UR7, PT ;  /* 0x0000000712007c0c */ /* 0x000fda000bf26270 */
[----:B------:R-:W2:Y:S01]  /*42a0*/  @!P1 LDG.E R78, [R8.64+-0x1f00] ;  /* 0xffe10022084e9981 */ /* 0x000ea2000c1e1900 */
[----:B------:R-:W-:Y:S02]  /*42b0*/  ISETP.GE.AND P1, PT, R13, UR7, PT ;  /* 0x000000070d007c0c */ /* 0x000fe4000bf26270 */
[----:B------:R-:W-:Y:S01]  /*42c0*/  ISETP.GE.AND P2, PT, R16, UR7, PT ;  /* 0x0000000710007c0c */ /* 0x000fe2000bf46270 */
[----:B------:R0:W3:Y:S01]  /*42d0*/  @!P0 LDG.E R76, [R24.64] ;  /* 0x00000022184c8981 */ /* 0x0000e2000c1e1900 */
[----:B------:R-:W-:Y:S02]  /*42e0*/  ISETP.GE.AND P3, PT, R40, UR7, PT ;  /* 0x0000000728007c0c */ /* 0x000fe4000bf66270 */
[----:B------:R-:W-:Y:S01]  /*42f0*/  ISETP.GE.AND P4, PT, R17, UR7, PT ;  /* 0x0000000711007c0c */ /* 0x000fe2000bf86270 */
[----:B------:R-:W4:Y:S04]  /*4300*/  @!P5 LDG.E R82, [R8.64+-0x1d00] ;  /* 0xffe300220852d981 */ /* 0x000f28000c1e1900 */
[----:B------:R-:W5:Y:S04]  /*4310*/  @!P6 LDG.E R77, [R8.64+-0x1d80] ;  /* 0xffe28022084de981 */ /* 0x000f68000c1e1900 */
[----:B------:R-:W2:Y:S01]  /*4320*/  @!P1 LDG.E R79, [R8.64+-0x1c80] ;  /* 0xffe38022084f9981 */ /* 0x000ea2000c1e1900 */
[----:B------:R-:W-:Y:S01]  /*4330*/  ISETP.GE.AND P1, PT, R12, UR7, PT ;  /* 0x000000070c007c0c */ /* 0x000fe2000bf26270 */
[----:B0-----:R-:W-:-:S02]  /*4340*/  CS2R R24, SRZ ;  /* 0x0000000000187805 */ /* 0x001fc4000001ff00 */
[----:B------:R-:W2:Y:S04]  /*4350*/  @!P2 LDG.E R80, [R8.64+-0x1e00] ;  /* 0xffe200220850a981 */ /* 0x000ea8000c1e1900 */
[----:B------:R-:W2:Y:S04]  /*4360*/  @!P3 LDG.E R43, [R8.64+-0x1f80] ;  /* 0xffe08022082bb981 */ /* 0x000ea8000c1e1900 */
[----:B------:R-:W4:Y:S04]  /*4370*/  @!P4 LDG.E R73, [R8.64+-0x1e80] ;  /* 0xffe180220849c981 */ /* 0x000f28000c1e1900 */
[----:B------:R-:W4:Y:S01]  /*4380*/  @!P1 LDG.E R84, [R8.64+-0x1c00] ;  /* 0xffe4002208549981 */ /* 0x000f22000c1e1900 */
        /* <DEDUP_REMOVED lines=18> */
[----:B------:R-:W-:Y:S04]  /*44b0*/  STS [R155.X4+0x100], R78 ;  /* 0x0001004e9b007388 */ /* 0x000fe80000004800 */
[----:B----4-:R-:W-:Y:S04]  /*44c0*/  STS [R154.X4+0x180], R73 ;  /* 0x000180499a007388 */ /* 0x010fe80000004800 */
[----:B------:R-:W-:Y:S04]  /*44d0*/  STS [R153.X4+0x200], R80 ;  /* 0x0002005099007388 */ /* 0x000fe80000004800 */
[----:B-----5:R-:W-:Y:S04]  /*44e0*/  STS [R152.X4+0x280], R77 ;  /* 0x0002804d98007388 */ /* 0x020fe80000004800 */
[----:B------:R-:W-:Y:S04]  /*44f0*/  STS [R151.X4+0x300], R82 ;  /* 0x0003005297007388 */ /* 0x000fe80000004800 */
[----:B------:R0:W-:Y:S04]  /*4500*/  STS [R150.X4+0x380], R79 ;  /* 0x0003804f96007388 */ /* 0x0001e80000004800 */
[----:B------:R-:W-:Y:S04]  /*4510*/  STS [R149.X4+0x400], R84 ;  /* 0x0004005495007388 */ /* 0x000fe80000004800 */
[----:B------:R1:W-:Y:S04]  /*4520*/  STS [R148.X4+0x480], R81 ;  /* 0x0004805194007388 */ /* 0x0003e80000004800 */
[----:B------:R-:W-:Y:S04]  /*4530*/  STS [R147.X4+0x500], R24 ;  /* 0x0005001893007388 */ /* 0x000fe80000004800 */
[----:B------:R-:W-:Y:S04]  /*4540*/  STS [R146.X4+0x580], R25 ;  /* 0x0005801992007388 */ /* 0x000fe80000004800 */
[----:B------:R-:W-:Y:S04]  /*4550*/  STS [R145.X4+0x600], R86 ;  /* 0x0006005691007388 */ /* 0x000fe80000004800 */
[----:B------:R2:W-:Y:S04]  /*4560*/  STS [R144.X4+0x680], R83 ;  /* 0x0006805390007388 */ /* 0x0005e80000004800 */
[----:B------:R-:W-:Y:S04]  /*4570*/  STS [R143.X4+0x700], R88 ;  /* 0x000700588f007388 */ /* 0x000fe80000004800 */
[----:B------:R3:W-:Y:S01]  /*4580*/  STS [R142.X4+0x780], R85 ;  /* 0x000780558e007388 */ /* 0x0007e20000004800 */
[----:B------:R-:W-:-:S06]  /*4590*/  NOP ;  /* 0x0000000000007918 */ /* 0x000fcc0000000000 */
[----:B------:R-:W4:Y:S04]  /*45a0*/  LDS R91, [R71.X4] ;  /* 0x00000000475b7984 */ /* 0x000f280000004800 */
[----:B------:R-:W2:Y:S04]  /*45b0*/  LDS R132, [R71.X4+0x4] ;  /* 0x0000040047847984 */ /* 0x000ea80000004800 */
[----:B------:R-:W-:Y:S04]  /*45c0*/  LDS R104, [R71.X4+0x8] ;  /* 0x0000080047687984 */ /* 0x000fe80000004800 */
[----:B------:R-:W-:Y:S04]  /*45d0*/  LDS R93, [R71.X4+0xc] ;  /* 0x00000c00475d7984 */ /* 0x000fe80000004800 */
[----:B------:R-:W-:Y:S04]  /*45e0*/  LDS R94, [R71.X4+0x10] ;  /* 0x00001000475e7984 */ /* 0x000fe80000004800 */
[----:B------:R-:W0:Y:S04]  /*45f0*/  LDS R95, [R71.X4+0x14] ;  /* 0x00001400475f7984 */ /* 0x000e280000004800 */
[----:B------:R-:W-:Y:S04]  /*4600*/  LDS R103, [R71.X4+0x18] ;  /* 0x0000180047677984 */ /* 0x000fe80000004800 */
[----:B------:R-:W-:Y:S04]  /*4610*/  LDS R102, [R71.X4+0x1c] ;  /* 0x00001c0047667984 */ /* 0x000fe80000004800 */
[----:B------:R-:W2:Y:S04]  /*4620*/  LDS R101, [R71.X4+0x20] ;  /* 0x0000200047657984 */ /* 0x000ea80000004800 */
[----:B------:R-:W2:Y:S04]  /*4630*/  LDS R100, [R71.X4+0x24] ;  /* 0x0000240047647984 */ /* 0x000ea80000004800 */
[----:B------:R-:W2:Y:S04]  /*4640*/  LDS R99, [R71.X4+0x28] ;  /* 0x0000280047637984 */ /* 0x000ea80000004800 */
[----:B------:R-:W-:Y:S04]  /*4650*/  LDS R98, [R71.X4+0x2c] ;  /* 0x00002c0047627984 */ /* 0x000fe80000004800 */
[----:B------:R-:W-:Y:S04]  /*4660*/  LDS R97, [R71.X4+0x30] ;  /* 0x0000300047617984 */ /* 0x000fe80000004800 */
[----:B------:R-:W-:Y:S04]  /*4670*/  LDS R96, [R71.X4+0x34] ;  /* 0x0000340047607984 */ /* 0x000fe80000004800 */
[----:B------:R-:W-:Y:S04]  /*4680*/  LDS R25, [R71.X4+0x38] ;  /* 0x0000380047197984 */ /* 0x000fe80000004800 */
[----:B------:R-:W-:Y:S04]  /*4690*/  LDS R24, [R71.X4+0x3c] ;  /* 0x00003c0047187984 */ /* 0x000fe80000004800 */
[----:B------:R-:W-:Y:S01]  /*46a0*/  BAR.SYNC.DEFER_BLOCKING 0x0 ;  /* 0x0000000000007b1d */ /* 0x000fe20000010000 */
[----:B0-----:R-:W-:Y:S01]  /*46b0*/  CS2R R78, SRZ ;  /* 0x00000000004e7805 */ /* 0x001fe2000001ff00 */
[----:B-1----:R-:W-:-:S05]  /*46c0*/  CS2R R80, SRZ ;  /* 0x0000000000507805 */ /* 0x002fca000001ff00 */
[----:B------:R0:W5:Y:S01]  /*46d0*/  @!P0 LDG.E R78, [R26.64] ;  /* 0x000000221a4e8981 */ /* 0x000162000c1e1900 */
[----:B------:R-:W-:-:S03]  /*46e0*/  ISETP.GE.AND P0, PT, R17, UR7, PT ;  /* 0x0000000711007c0c */ /* 0x000fc6000bf06270 */
[----:B------:R1:W5:Y:S01]  /*46f0*/  @!P1 LDG.E R79, [R6.64+-0x1f80] ;  /* 0xffe08022064f9981 */ /* 0x000362000c1e1900 */
[----:B------:R-:W-:Y:S01]  /*4700*/  ISETP.GE.AND P1, PT, R18, UR7, PT ;  /* 0x0000000712007c0c */ /* 0x000fe2000bf26270 */
[----:B--2---:R-:W-:Y:S01]  /*4710*/  CS2R R82, SRZ ;  /* 0x0000000000527805 */ /* 0x004fe2000001ff00 */
[----:B---3--:R-:W-:Y:S01]  /*4720*/  CS2R R84, SRZ ;  /* 0x0000000000547805 */ /* 0x008fe2000001ff00 */
[----:B------:R-:W-:Y:S01]  /*4730*/  MOV R86, RZ ;  /* 0x000000ff00567202 */ /* 0x000fe20000000f00 */
[----:B------:R1:W2:Y:S04]  /*4740*/  @!P3 LDG.E R106, [R6.64+-0x1a00] ;  /* 0xffe60022066ab981 */ /* 0x0002a8000c1e1900 */
[----:B------:R1:W3:Y:S04]  /*4750*/  @!P4 LDG.E R105, [R6.64+-0x1980] ;  /* 0xffe680220669c981 */ /* 0x0002e8000c1e1900 */
[----:B------:R1:W2:Y:S01]  /*4760*/  @!P0 LDG.E R81, [R6.64+-0x1e80] ;  /* 0xffe1802206518981 */ /* 0x0002a2000c1e1900 */
[----:B------:R-:W-:-:S03]  /*4770*/  ISETP.GE.AND P0, PT, R15, UR7, PT ;  /* 0x000000070f007c0c */ /* 0x000fc6000bf06270 */
[----:B------:R1:W2:Y:S01]  /*4780*/  @!P1 LDG.E R80, [R6.64+-0x1f00] ;  /* 0xffe1002206509981 */ /* 0x0002a2000c1e1900 */
[----:B------:R-:W-:Y:S01]  /*4790*/  ISETP.GE.AND P1, PT, R16, UR7, PT ;  /* 0x0000000710007c0c */ /* 0x000fe2000bf26270 */
[----:B0-----:R-:W-:Y:S02]  /*47a0*/  CS2R R26, SRZ ;  /* 0x00000000001a7805 */ /* 0x001fe4000001ff00 */
[----:B------:R1:W3:Y:S04]  /*47b0*/  @!P5 LDG.E R108, [R6.64+-0x1900] ;  /* 0xffe70022066cd981 */ /* 0x0002e8000c1e1900 */
[----:B------:R1:W3:Y:S04]  /*47c0*/  @!P6 LDG.E R107, [R6.64+-0x1880] ;  /* 0xffe78022066be981 */ /* 0x0002e8000c1e1900 */
[----:B------:R1:W3:Y:S01]  /*47d0*/  @!P0 LDG.E R83, [R6.64+-0x1d80] ;  /* 0xffe2802206538981 */ /* 0x0002e2000c1e1900 */
[----:B------:R-:W-:-:S03]  /*47e0*/  ISETP.GE.AND P0, PT, R13, UR7, PT ;  /* 0x000000070d007c0c */ /* 0x000fc6000bf06270 */
[----:B------:R1:W3:Y:S01]  /*47f0*/  @!P1 LDG.E R82, [R6.64+-0x1e00] ;  /* 0xffe2002206529981 */ /* 0x0002e2000c1e1900 */
[----:B------:R-:W-:-:S09]  /*4800*/  ISETP.GE.AND P1, PT, R14, UR7, PT ;  /* 0x000000070e007c0c */ /* 0x000fd2000bf26270 */
[----:B------:R1:W3:Y:S01]  /*4810*/  @!P0 LDG.E R27, [R6.64+-0x1c80] ;  /* 0xffe38022061b8981 */ /* 0x0002e2000c1e1900 */
[----:B------:R-:W-:-:S03]  /*4820*/  ISETP.GE.AND P0, PT, R11, UR7, PT ;  /* 0x000000070b007c0c */ /* 0x000fc6000bf06270 */
[----:B------:R1:W3:Y:S01]  /*4830*/  @!P1 LDG.E R26, [R6.64+-0x1d00] ;  /* 0xffe30022061a9981 */ /* 0x0002e2000c1e1900 */
[----:B------:R-:W-:Y:S01]  /*4840*/  ISETP.NE.AND P1, PT, R87, RZ, PT ;  /* 0x000000ff5700720c */ /* 0x000fe20003f25270 */
[----:B------:R-:W-:-:S08]  /*4850*/  HFMA2.MMA R87, -RZ, RZ, 0, 0 ;  /* 0x00000000ff577435 */ /* 0x000fd000000001ff */
[----:B------:R1:W3:Y:S01]  /*4860*/  @!P0 LDG.E R85, [R6.64+-0x1b80] ;  /* 0xffe4802206558981 */ /* 0x0002e2000c1e1900 */
[----:B------:R-:W-:-:S03]  /*4870*/  ISETP.GE.AND P0, PT, R12, UR7, PT ;  /* 0x000000070c007c0c */ /* 0x000fc6000bf06270 */
[----:B------:R1:W3:Y:S04]  /*4880*/  @!P1 LDG.E R86, [R6.64+-0x1b00] ;  /* 0xffe5002206569981 */ /* 0x0002e8000c1e1900 */
[----:B------:R1:W3:Y:S06]  /*4890*/  @!P2 LDG.E R87, [R6.64+-0x1a80] ;  /* 0xffe580220657a981 */ /* 0x0002ec000c1e1900 */
[----:B------:R1:W3:Y:S01]  /*48a0*/  @!P0 LDG.E R84, [R6.64+-0x1c00] ;  /* 0xffe4002206548981 */ /* 0x0002e2000c1e1900 */
[----:B----4-:R-:W-:-:S04]  /*48b0*/  FMUL.FTZ R8, R91, -1.4426950216293334961 ;  /* 0xbfb8aa3b5b087820 */ /* 0x010fc80000410000 */
[----:B------:R-:W0:Y:S01]  /*48c0*/  MUFU.EX2 R88, R8 ;  /* 0x0000000800587308 */ /* 0x000e220000000800 */
[----:B------:R-:W-:Y:S02]  /*48d0*/  FMUL.FTZ R9, R132, -1.4426950216293334961 ;  /* 0xbfb8aa3b84097820 */ /* 0x000fe40000410000 */
[----:B-1----:R-:W-:-:S05]  /*48e0*/  FMUL.FTZ R6, R95, -1.4426950216293334961 ;  /* 0xbfb8aa3b5f067820 */ /* 0x002fca0000410000 */
[----:B------:R-:W1:Y:S08]  /*48f0*/  MUFU.EX2 R89, R9 ;  /* 0x0000000900597308 */ /* 0x000e700000000800 */
[----:B------:R0:W-:Y:S02]  /*4900*/  MUFU.EX2 R112, R6 ;  /* 0x0000000600707308 */ /* 0x0001e40000000800 */
[----:B0-----:R-:W-:-:S02]  /*4910*/  FADD.FTZ R6, R88, 1 ;  /* 0x3f80000058067421 */ /* 0x001fc40000010000 */
[----:B-1----:R-:W-:Y:S02]  /*4920*/  FADD.FTZ R137, R89, 1 ;  /* 0x3f80000059897421 */ /* 0x002fe40000010000 */
[----:B------:R-:W-:Y:S02]  /*4930*/  FMUL.FTZ R111, R94, -1.4426950216293334961 ;  /* 0xbfb8aa3b5e6f7820 */ /* 0x000fe40000410000 */
[----:B------:R-:W-:Y:S02]  /*4940*/  FMUL.FTZ R73, R93, -1.4426950216293334961 ;  /* 0xbfb8aa3b5d497820 */ /* 0x000fe40000410000 */
[----:B------:R-:W-:Y:S02]  /*4950*/  FMUL.FTZ R43, R104, -1.4426950216293334961 ;  /* 0xbfb8aa3b682b7820 */ /* 0x000fe40000410000 */
[----:B------:R-:W0:Y:S01]  /*4960*/  MUFU.EX2 R111, R111 ;  /* 0x0000006f006f7308 */ /* 0x000e220000000800 */
[----:B------:R-:W-:-:S07]  /*4970*/  FMUL.FTZ R77, R101, -1.4426950216293334961 ;  /* 0xbfb8aa3b654d7820 */ /* 0x000fce0000410000 */
[----:B------:R-:W1:Y:S08]  /*4980*/  MUFU.EX2 R110, R73 ;  /* 0x00000049006e7308 */ /* 0x000e700000000800 */
[----:B------:R-:W-:Y:S01]  /*4990*/  MUFU.RCP R137, R137 ;  /* 0x0000008900897308 */ /* 0x000fe20000001000 */
[----:B------:R-:W-:-:S07]  /*49a0*/  FMUL.FTZ R7, R103, -1.4426950216293334961 ;  /* 0xbfb8aa3b67077820 */ /* 0x000fce0000410000 */
[----:B------:R-:W4:Y:S01]  /*49b0*/  MUFU.EX2 R109, R43 ;  /* 0x0000002b006d7308 */ /* 0x000f220000000800 */
[----:B------:R-:W-:Y:S02]  /*49c0*/  FMUL.FTZ R76, R100, -1.4426950216293334961 ;  /* 0xbfb8aa3b644c7820 */ /* 0x000fe40000410000 */
[----:B0-----:R-:W-:-:S05]  /*49d0*/  FADD.FTZ R111, R111, 1 ;  /* 0x3f8000006f6f7421 */ /* 0x001fca0000010000 */
[----:B------:R-:W0:Y:S01]  /*49e0*/  MUFU.EX2 R77, R77 ;  /* 0x0000004d004d7308 */ /* 0x000e220000000800 */
[----:B------:R-:W-:Y:S02]  /*49f0*/  FMUL.FTZ R8, R102, -1.4426950216293334961 ;  /* 0xbfb8aa3b66087820 */ /* 0x000fe40000410000 */
[----:B-1----:R-:W-:-:S05]  /*4a00*/  FADD.FTZ R110, R110, 1 ;  /* 0x3f8000006e6e7421 */ /* 0x002fca0000010000 */
[----:B------:R-:W1:Y:S01]  /*4a10*/  MUFU.EX2 R113, R7 ;  /* 0x0000000700717308 */ /* 0x000e620000000800 */
[----:B----4-:R-:W-:-:S07]  /*4a20*/  FADD.FTZ R109, R109, 1 ;  /* 0x3f8000006d6d7421 */ /* 0x010fce0000010000 */
[----:B------:R-:W4:Y:S08]  /*4a30*/  MUFU.RCP R6, R6 ;  /* 0x0000000600067308 */ /* 0x000f300000001000 */
[----:B------:R-:W0:Y:S08]  /*4a40*/  MUFU.RCP R134, R111 ;  /* 0x0000006f00867308 */ /* 0x000e300000001000 */
[----:B------:R-:W0:Y:S08]  /*4a50*/  MUFU.EX2 R114, R8 ;  /* 0x0000000800727308 */ /* 0x000e300000000800 */
[----:B------:R-:W0:Y:S08]  /*4a60*/  MUFU.EX2 R76, R76 ;  /* 0x0000004c004c7308 */ /* 0x000e300000000800 */
[----:B------:R-:W0:Y:S08]  /*4a70*/  MUFU.RCP R135, R110 ;  /* 0x0000006e00877308 */ /* 0x000e300000001000 */
[----:B------:R-:W0:Y:S01]  /*4a80*/  MUFU.RCP R136, R109 ;  /* 0x0000006d00887308 */ /* 0x000e220000001000 */
[----:B------:R-:W-:-:S02]  /*4a90*/  FADD.FTZ R112, R112, 1 ;  /* 0x3f80000070707421 */ /* 0x000fc40000010000 */
[----:B------:R-:W-:-:S05]  /*4aa0*/  FMUL.FTZ R73, R99, -1.4426950216293334961 ;  /* 0xbfb8aa3b63497820 */ /* 0x000fca0000410000 */
[----:B------:R-:W0:Y:S08]  /*4ab0*/  MUFU.RCP R133, R112 ;  /* 0x0000007000857308 */ /* 0x000e300000001000 */
[----:B------:R-:W-:Y:S01]  /*4ac0*/  MUFU.EX2 R73, R73 ;  /* 0x0000004900497308 */ /* 0x000fe20000000800 */
[----:B-----5:R-:W-:Y:S04]  /*4ad0*/  STS [R157.X4], R78 ;  /* 0x0000004e9d007388 */ /* 0x020fe80000004800 */
[----:B------:R5:W-:Y:S04]  /*4ae0*/  STS [R156.X4+0x80], R79 ;  /* 0x0000804f9c007388 */ /* 0x000be80000004800 */
[----:B--2---:R-:W-:Y:S04]  /*4af0*/  STS [R155.X4+0x100], R80 ;  /* 0x000100509b007388 */ /* 0x004fe80000004800 */
[----:B------:R-:W-:Y:S04]  /*4b00*/  STS [R154.X4+0x180], R81 ;  /* 0x000180519a007388 */ /* 0x000fe80000004800 */
[----:B---3--:R-:W-:Y:S04]  /*4b10*/  STS [R153.X4+0x200], R82 ;  /* 0x0002005299007388 */ /* 0x008fe80000004800 */
        /* <DEDUP_REMOVED lines=10> */
[----:B------:R-:W-:Y:S01]  /*4bc0*/  STS [R142.X4+0x780], R107 ;  /* 0x0007806b8e007388 */ /* 0x000fe20000004800 */
[----:B------:R-:W-:-:S06]  /*4bd0*/  NOP ;  /* 0x0000000000007918 */ /* 0x000fcc0000000000 */
[----:B------:R-:W2:Y:S04]  /*4be0*/  LDS R88, [R71.X4+0x4] ;  /* 0x0000040047587984 */ /* 0x000ea80000004800 */
[----:B------:R-:W3:Y:S04]  /*4bf0*/  LDS R89, [R71.X4] ;  /* 0x0000000047597984 */ /* 0x000ee80000004800 */
[----:B------:R-:W1:Y:S04]  /*4c00*/  LDS R86, [R71.X4+0xc] ;  /* 0x00000c0047567984 */ /* 0x000e680000004800 */
[----:B------:R-:W3:Y:S04]  /*4c10*/  LDS R87, [R71.X4+0x8] ;  /* 0x0000080047577984 */ /* 0x000ee80000004800 */
[----:B------:R-:W3:Y:S04]  /*4c20*/  LDS R85, [R71.X4+0x10] ;  /* 0x0000100047557984 */ /* 0x000ee80000004800 */
[----:B------:R-:W3:Y:S01]  /*4c30*/  LDS R83, [R71.X4+0x18] ;  /* 0x0000180047537984 */ /* 0x000ee20000004800 */
[----:B-----5:R-:W-:-:S03]  /*4c40*/  FADD.FTZ R79, -R137, 1 ;  /* 0x3f800000894f7421 */ /* 0x020fc60000010100 */
[----:B------:R-:W5:Y:S01]  /*4c50*/  LDS R84, [R71.X4+0x14] ;  /* 0x0000140047547984 */ /* 0x000f620000004800 */
[----:B------:R-:W-:-:S03]  /*4c60*/  FFMA.FTZ R79, R132, R79, 1 ;  /* 0x3f800000844f7423 */ /* 0x000fc6000001004f */
[----:B------:R-:W5:Y:S01]  /*4c70*/  LDS R82, [R71.X4+0x1c] ;  /* 0x00001c0047527984 */ /* 0x000f620000004800 */
[----:B0-----:R-:W-:-:S03]  /*4c80*/  FADD.FTZ R105, R77, 1 ;  /* 0x3f8000004d697421 */ /* 0x001fc60000010000 */
[----:B------:R-:W-:Y:S01]  /*4c90*/  LDS R81, [R71.X4+0x20] ;  /* 0x0000200047517984 */ /* 0x000fe20000004800 */
[----:B--2---:R-:W-:-:S04]  /*4ca0*/  FMUL.FTZ R80, R33, R88 ;  /* 0x0000005821507220 */ /* 0x004fc80000410000 */
[----:B------:R-:W-:-:S04]  /*4cb0*/  FMUL.FTZ R80, R137, R80 ;  /* 0x0000005089507220 */ /* 0x000fc80000410000 */
[----:B------:R-:W-:Y:S02]  /*4cc0*/  FMUL.FTZ R116, R80, R79 ;  /* 0x0000004f50747220 */ /* 0x000fe40000410000 */
[----:B------:R-:W0:Y:S01]  /*4cd0*/  LDS R80, [R71.X4+0x24] ;  /* 0x0000240047507984 */ /* 0x000e220000004800 */
[----:B-1----:R-:W-:Y:S02]  /*4ce0*/  FADD.FTZ R26, R113, 1 ;  /* 0x3f800000711a7421 */ /* 0x002fe40000010000 */
[----:B----4-:R-:W-:Y:S02]  /*4cf0*/  FADD.FTZ R78, -R6, 1 ;  /* 0x3f800000064e7421 */ /* 0x010fe40000010100 */
[----:B---3--:R-:W-:Y:S02]  /*4d00*/  FMUL.FTZ R77, R34, R89 ;  /* 0x00000059224d7220 */ /* 0x008fe40000410000 */
[----:B------:R-:W-:Y:S02]  /*4d10*/  FFMA.FTZ R78, R91, R78, 1 ;  /* 0x3f8000005b4e7423 */ /* 0x000fe4000001004e */
[----:B------:R-:W-:Y:S01]  /*4d20*/  FMUL.FTZ R77, R6, R77 ;  /* 0x0000004d064d7220 */ /* 0x000fe20000410000 */
[----:B------:R-:W1:Y:S01]  /*4d30*/  MUFU.RCP R26, R26 ;  /* 0x0000001a001a7308 */ /* 0x000e620000001000 */
[----:B------:R-:W-:-:S02]  /*4d40*/  FADD.FTZ R79, -R134, 1 ;  /* 0x3f800000864f7421 */ /* 0x000fc40000010100 */
[----:B------:R-:W-:Y:S02]  /*4d50*/  FADD.FTZ R27, R114, 1 ;  /* 0x3f800000721b7421 */ /* 0x000fe40000010000 */
[----:B------:R-:W-:Y:S02]  /*4d60*/  FADD.FTZ R106, R76, 1 ;  /* 0x3f8000004c6a7421 */ /* 0x000fe40000010000 */
[----:B------:R-:W-:Y:S02]  /*4d70*/  FMUL.FTZ R114, R77, R78 ;  /* 0x0000004e4d727220 */ /* 0x000fe40000410000 */
[----:B------:R-:W-:Y:S02]  /*4d80*/  FADD.FTZ R76, -R135, 1 ;  /* 0x3f800000874c7421 */ /* 0x000fe40000010100 */
[----:B------:R-:W-:Y:S02]  /*4d90*/  FADD.FTZ R77, -R136, 1 ;  /* 0x3f800000884d7421 */ /* 0x000fe40000010100 */
[----:B------:R-:W-:-:S02]  /*4da0*/  FFMA.FTZ R122, R94, R79, 1 ;  /* 0x3f8000005e7a7423 */ /* 0x000fc4000001004f */
[----:B------:R-:W2:Y:S01]  /*4db0*/  LDS R79, [R71.X4+0x28] ;  /* 0x00002800474f7984 */ /* 0x000ea20000004800 */
[----:B------:R-:W-:Y:S01]  /*4dc0*/  FFMA.FTZ R107, R93, R76, 1 ;  /* 0x3f8000005d6b7423 */ /* 0x000fe2000001004c */
[----:B------:R-:W3:Y:S01]  /*4dd0*/  MUFU.RCP R27, R27 ;  /* 0x0000001b001b7308 */ /* 0x000ee20000001000 */
[----:B------:R-:W-:Y:S02]  /*4de0*/  FFMA.FTZ R118, R104, R77, 1 ;  /* 0x3f80000068767423 */ /* 0x000fe4000001004d */
[----:B------:R-:W-:Y:S02]  /*4df0*/  FMUL.FTZ R76, R31, R86 ;  /* 0x000000561f4c7220 */ /* 0x000fe40000410000 */
[----:B------:R-:W-:Y:S02]  /*4e00*/  FMUL.FTZ R77, R32, R87 ;  /* 0x00000057204d7220 */ /* 0x000fe40000410000 */
[----:B------:R-:W-:Y:S02]  /*4e10*/  FMUL.FTZ R76, R135, R76 ;  /* 0x0000004c874c7220 */ /* 0x000fe40000410000 */
[----:B------:R-:W-:-:S02]  /*4e20*/  FMUL.FTZ R43, R98, -1.4426950216293334961 ;  /* 0xbfb8aa3b622b7820 */ /* 0x000fc40000410000 */
[----:B------:R-:W-:Y:S01]  /*4e30*/  FMUL.FTZ R77, R136, R77 ;  /* 0x0000004d884d7220 */ /* 0x000fe20000410000 */
[----:B------:R-:W4:Y:S01]  /*4e40*/  MUFU.RCP R105, R105 ;  /* 0x0000006900697308 */ /* 0x000f220000001000 */
[----:B------:R-:W-:Y:S02]  /*4e50*/  FMUL.FTZ R109, R30, R85 ;  /* 0x000000551e6d7220 */ /* 0x000fe40000410000 */
[----:B------:R-:W-:Y:S02]  /*4e60*/  FMUL.FTZ R120, R76, R107 ;  /* 0x0000006b4c787220 */ /* 0x000fe40000410000 */
[----:B------:R-:W-:Y:S02]  /*4e70*/  FMUL.FTZ R118, R77, R118 ;  /* 0x000000764d767220 */ /* 0x000fe40000410000 */
[----:B------:R-:W-:Y:S01]  /*4e80*/  FADD.FTZ R76, -R133, 1 ;  /* 0x3f800000854c7421 */ /* 0x000fe20000010100 */
[----:B------:R-:W0:Y:S01]  /*4e90*/  MUFU.RCP R106, R106 ;  /* 0x0000006a006a7308 */ /* 0x000e220000001000 */
[----:B-1----:R-:W-:-:S02]  /*4ea0*/  FADD.FTZ R78, -R26, 1 ;  /* 0x3f8000001a4e7421 */ /* 0x002fc40000010100 */
[----:B------:R-:W-:Y:S02]  /*4eb0*/  FMUL.FTZ R77, R28, R83 ;  /* 0x000000531c4d7220 */ /* 0x000fe40000410000 */
[----:B------:R-:W-:Y:S02]  /*4ec0*/  FMUL.FTZ R9, R97, -1.4426950216293334961 ;  /* 0xbfb8aa3b61097820 */ /* 0x000fe40000410000 */
[----:B------:R-:W-:Y:S01]  /*4ed0*/  FMUL.FTZ R109, R134, R109 ;  /* 0x0000006d866d7220 */ /* 0x000fe20000410000 */
[----:B------:R-:W1:Y:S01]  /*4ee0*/  MUFU.EX2 R43, R43 ;  /* 0x0000002b002b7308 */ /* 0x000e620000000800 */
[----:B------:R-:W-:Y:S02]  /*4ef0*/  FADD.FTZ R107, R73, 1 ;  /* 0x3f800000496b7421 */ /* 0x000fe40000010000 */
[----:B------:R-:W-:Y:S02]  /*4f00*/  FFMA.FTZ R73, R95, R76, 1 ;  /* 0x3f8000005f497423 */ /* 0x000fe4000001004c */
[----:B------:R-:W-:-:S02]  /*4f10*/  FFMA.FTZ R126, R103, R78, 1 ;  /* 0x3f800000677e7423 */ /* 0x000fc4000001004e */
[----:B-----5:R-:W-:Y:S01]  /*4f20*/  FMUL.FTZ R76, R29, R84 ;  /* 0x000000541d4c7220 */ /* 0x020fe20000410000 */
[----:B------:R-:W5:Y:S01]  /*4f30*/  LDS R78, [R71.X4+0x2c] ;  /* 0x00002c00474e7984 */ /* 0x000f620000004800 */
[----:B------:R-:W-:Y:S02]  /*4f40*/  FMUL.FTZ R77, R26, R77 ;  /* 0x0000004d1a4d7220 */ /* 0x000fe40000410000 */
[----:B------:R-:W-:Y:S01]  /*4f50*/  FMUL.FTZ R122, R109, R122 ;  /* 0x0000007a6d7a7220 */ /* 0x000fe20000410000 */
[----:B------:R-:W0:Y:S01]  /*4f60*/  MUFU.EX2 R9, R9 ;  /* 0x0000000900097308 */ /* 0x000e220000000800 */
[----:B---3--:R-:W-:Y:S02]  /*4f70*/  FADD.FTZ R109, -R27, 1 ;  /* 0x3f8000001b6d7421 */ /* 0x008fe40000010100 */
[----:B------:R-:W-:Y:S02]  /*4f80*/  FMUL.FTZ R108, R92, R82 ;  /* 0x000000525c6c7220 */ /* 0x000fe40000410000 */
[----:B------:R-:W-:-:S02]  /*4f90*/  FMUL.FTZ R76, R133, R76 ;  /* 0x0000004c854c7220 */ /* 0x000fc40000410000 */
[----:B------:R-:W-:Y:S02]  /*4fa0*/  FMUL.FTZ R126, R77, R126 ;  /* 0x0000007e4d7e7220 */ /* 0x000fe40000410000 */
[----:B------:R-:W-:Y:S01]  /*4fb0*/  FFMA.FTZ R109, R102, R109, 1 ;  /* 0x3f800000666d7423 */ /* 0x000fe2000001006d */
[----:B------:R-:W3:Y:S01]  /*4fc0*/  LDS R77, [R71.X4+0x30] ;  /* 0x00003000474d7984 */ /* 0x000ee20000004800 */
[----:B------:R-:W-:Y:S01]  /*4fd0*/  FMUL.FTZ R108, R27, R108 ;  /* 0x0000006c1b6c7220 */ /* 0x000fe20000410000 */
[----:B------:R-:W1:Y:S01]  /*4fe0*/  MUFU.RCP R107, R107 ;  /* 0x0000006b006b7308 */ /* 0x000e620000001000 */
[----:B------:R-:W-:Y:S02]  /*4ff0*/  FMUL.FTZ R8, R96, -1.4426950216293334961 ;  /* 0xbfb8aa3b60087820 */ /* 0x000fe40000410000 */
[----:B------:R-:W-:Y:S02]  /*5000*/  FMUL.FTZ R124, R76, R73 ;  /* 0x000000494c7c7220 */ /* 0x000fe40000410000 */
[----:B------:R-:W-:Y:S01]  /*5010*/  FMUL.FTZ R128, R108, R109 ;  /* 0x0000006d6c807220 */ /* 0x000fe20000410000 */
[----:B------:R-:W3:Y:S01]  /*5020*/  LDS R76, [R71.X4+0x34] ;  /* 0x00003400474c7984 */ /* 0x000ee20000004800 */
[----:B----4-:R-:W-:-:S02]  /*5030*/  FADD.FTZ R110, -R105, 1 ;  /* 0x3f800000696e7421 */ /* 0x010fc40000010100 */
[----:B0-----:R-:W-:Y:S02]  /*5040*/  FMUL.FTZ R73, R42, R80 ;  /* 0x000000502a497220 */ /* 0x001fe40000410000 */
[----:B------:R-:W-:Y:S02]  /*5050*/  FADD.FTZ R109, -R106, 1 ;  /* 0x3f8000006a6d7421 */ /* 0x000fe40000010100 */
[----:B------:R-:W-:Y:S01]  /*5060*/  FMUL.FTZ R108, R90, R81 ;  /* 0x000000515a6c7220 */ /* 0x000fe20000410000 */
[----:B------:R-:W0:Y:S01]  /*5070*/  MUFU.EX2 R8, R8 ;  /* 0x0000000800087308 */ /* 0x000e220000000800 */
[----:B------:R-:W-:Y:S02]  /*5080*/  FMUL.FTZ R7, R25, -1.4426950216293334961 ;  /* 0xbfb8aa3b19077820 */ /* 0x000fe40000410000 */
[----:B-1----:R-:W-:Y:S02]  /*5090*/  FADD.FTZ R111, R43, 1 ;  /* 0x3f8000002b6f7421 */ /* 0x002fe40000010000 */
[----:B------:R-:W-:-:S02]  /*50a0*/  FFMA.FTZ R43, R101, R110, 1 ;  /* 0x3f800000652b7423 */ /* 0x000fc4000001006e */
[----:B------:R-:W-:Y:S02]  /*50b0*/  FMUL.FTZ R73, R106, R73 ;  /* 0x000000496a497220 */ /* 0x000fe40000410000 */
[----:B------:R-:W-:Y:S02]  /*50c0*/  FMUL.FTZ R138, R105, R108 ;  /* 0x0000006c698a7220 */ /* 0x000fe40000410000 */
[----:B------:R-:W-:Y:S01]  /*50d0*/  FFMA.FTZ R140, R100, R109, 1 ;  /* 0x3f800000648c7423 */ /* 0x000fe2000001006d */
[----:B------:R-:W1:Y:S01]  /*50e0*/  MUFU.RCP R108, R111 ;  /* 0x0000006f006c7308 */ /* 0x000e620000001000 */
[----:B------:R-:W-:Y:S02]  /*50f0*/  FMUL.FTZ R112, R24, -1.4426950216293334961 ;  /* 0xbfb8aa3b18707820 */ /* 0x000fe40000410000 */
[----:B------:R-:W-:Y:S02]  /*5100*/  FMUL.FTZ R138, R138, R43 ;  /* 0x0000002b8a8a7220 */ /* 0x000fe40000410000 */
[----:B------:R-:W-:Y:S01]  /*5110*/  FADD.FTZ R109, R9, 1 ;  /* 0x3f800000096d7421 */ /* 0x000fe20000010000 */
[----:B------:R-:W-:Y:S01]  /*5120*/  LDS R43, [R71.X4+0x3c] ;  /* 0x00003c00472b7984 */ /* 0x000fe20000004800 */
[----:B------:R-:W-:Y:S01]  /*5130*/  FMUL.FTZ R140, R73, R140 ;  /* 0x0000008c498c7220 */ /* 0x000fe20000410000 */
[----:B------:R-:W4:Y:S02]  /*5140*/  MUFU.EX2 R7, R7 ;  /* 0x0000000700077308 */ /* 0x000f240000000800 */
[----:B------:R-:W3:Y:S01]  /*5150*/  LDS R73, [R71.X4+0x38] ;  /* 0x0000380047497984 */ /* 0x000ee20000004800 */
[----:B--2---:R-:W-:-:S02]  /*5160*/  FMUL.FTZ R110, R41, R79 ;  /* 0x0000004f296e7220 */ /* 0x004fc40000410000 */
[C---:B------:R-:W-:Y:S01]  /*5170*/  FADD.FTZ R158, -R107.reuse, 1 ;  /* 0x3f8000006b9e7421 */ /* 0x040fe20000010100 */
[----:B------:R-:W-:Y:S06]  /*5180*/  BAR.SYNC.DEFER_BLOCKING 0x0 ;  /* 0x0000000000007b1d */ /* 0x000fec0000010000 */
[----:B------:R-:W2:Y:S01]  /*5190*/  MUFU.EX2 R112, R112 ;  /* 0x0000007000707308 */ /* 0x000ea20000000800 */
[----:B------:R-:W-:Y:S02]  /*51a0*/  FMUL.FTZ R110, R107, R110 ;  /* 0x0000006e6b6e7220 */ /* 0x000fe40000410000 */
[----:B------:R-:W-:-:S05]  /*51b0*/  FFMA.FTZ R9, R99, R158, 1 ;  /* 0x3f80000063097423 */ /* 0x000fca000001009e */
[----:B------:R-:W5:Y:S01]  /*51c0*/  MUFU.RCP R109, R109 ;  /* 0x0000006d006d7308 */ /* 0x000f620000001000 */
[----:B0-----:R-:W-:Y:S02]  /*51d0*/  FADD.FTZ R113, R8, 1 ;  /* 0x3f80000008717421 */ /* 0x001fe40000010000 */
[----:B------:R-:W-:Y:S02]  /*51e0*/  FMUL.FTZ R8, R110, R9 ;  /* 0x000000096e087220 */ /* 0x000fe40000410000 */
[----:B-1----:R-:W-:Y:S02]  /*51f0*/  FADD.FTZ R111, -R108, 1 ;  /* 0x3f8000006c6f7421 */ /* 0x002fe40000010100 */
[----:B----4-:R-:W-:Y:S01]  /*5200*/  FADD.FTZ R115, R7, 1 ;  /* 0x3f80000007737421 */ /* 0x010fe20000010000 */
[----:B------:R-:W0:Y:S01]  /*5210*/  MUFU.RCP R110, R113 ;  /* 0x00000071006e7308 */ /* 0x000e220000001000 */
[----:B------:R-:W-:Y:S02]  /*5220*/  FFMA.FTZ R158, R98, R111, 1 ;  /* 0x3f800000629e7423 */ /* 0x000fe4000001006f */
[----:B--2---:R-:W-:-:S02]  /*5230*/  FADD.FTZ R112, R112, 1 ;  /* 0x3f80000070707421 */ /* 0x004fc40000010000 */
[----:B-----5:R-:W-:-:S03]  /*5240*/  FMUL.FTZ R9, R23, R78 ;  /* 0x0000004e17097220 */ /* 0x020fc60000410000 */
[----:B------:R-:W1:Y:S01]  /*5250*/  MUFU.RCP R111, R115 ;  /* 0x00000073006f7308 */ /* 0x000e620000001000 */
[----:B------:R-:W-:Y:S02]  /*5260*/  FADD.FTZ R160, -R109, 1 ;  /* 0x3f8000006da07421 */ /* 0x000fe40000010100 */
[----:B------:R-:W-:Y:S02]  /*5270*/  FMUL.FTZ R9, R108, R9 ;  /* 0x000000096c097220 */ /* 0x000fe40000410000 */
[----:B------:R-:W-:-:S03]  /*5280*/  FFMA.FTZ R7, R97, R160, 1 ;  /* 0x3f80000061077423 */ /* 0x000fc600000100a0 */
[----:B------:R-:W2:Y:S01]  /*5290*/  MUFU.RCP R112, R112 ;  /* 0x0000007000707308 */ /* 0x000ea20000001000 */
[----:B---3--:R-:W-:Y:S02]  /*52a0*/  FMUL.FTZ R160, R22, R77 ;  /* 0x0000004d16a07220 */ /* 0x008fe40000410000 */
[----:B------:R-:W-:Y:S02]  /*52b0*/  FMUL.FTZ R158, R9, R158 ;  /* 0x0000009e099e7220 */ /* 0x000fe40000410000 */
[----:B0-----:R-:W-:Y:S02]  /*52c0*/  FADD.FTZ R113, -R110, 1 ;  /* 0x3f8000006e717421 */ /* 0x001fe40000010100 */
[----:B------:R-:W-:Y:S02]  /*52d0*/  FMUL.FTZ R9, R21, R76 ;  /* 0x0000004c15097220 */ /* 0x000fe40000410000 */
[----:B------:R-:W-:Y:S02]  /*52e0*/  FMUL.FTZ R160, R109, R160 ;  /* 0x000000a06da07220 */ /* 0x000fe40000410000 */
[----:B------:R-:W-:-:S02]  /*52f0*/  FFMA.FTZ R113, R96, R113, 1 ;  /* 0x3f80000060717423 */ /* 0x000fc40000010071 */
[----:B------:R-:W-:Y:S02]  /*5300*/  FMUL.FTZ R9, R110, R9 ;  /* 0x000000096e097220 */ /* 0x000fe40000410000 */
[----:B------:R-:W-:Y:S02]  /*5310*/  FMUL.FTZ R160, R160, R7 ;  /* 0x00000007a0a07220 */ /* 0x000fe40000410000 */
[----:B-1----:R-:W-:Y:S02]  /*5320*/  FADD.FTZ R7, -R111, 1 ;  /* 0x3f8000006f077421 */ /* 0x002fe40000010100 */
[----:B------:R-:W-:Y:S02]  /*5330*/  FMUL.FTZ R9, R9, R113 ;  /* 0x0000007109097220 */ /* 0x000fe40000410000 */
[----:B------:R-:W-:Y:S02]  /*5340*/  FFMA.FTZ R113, R25, R7, 1 ;  /* 0x3f80000019717423 */ /* 0x000fe40000010007 */
[----:B--2---:R-:W-:-:S02]  /*5350*/  FADD.FTZ R117, -R112, 1 ;  /* 0x3f80000070757421 */ /* 0x004fc40000010100 */
[----:B------:R-:W-:Y:S02]  /*5360*/  FMUL.FTZ R7, R20, R73 ;  /* 0x0000004914077220 */ /* 0x000fe40000410000 */
[----:B------:R-:W-:Y:S01]  /*5370*/  FMUL.FTZ R115, R19, R43 ;  /* 0x0000002b13737220 */ /* 0x000fe20000410000 */
[----:B------:R-:W-:Y:S01]  /*5380*/  ISETP.NE.AND P5, PT, R129, RZ, PT ;  /* 0x000000ff8100720c */ /* 0x000fe20003fa5270 */
[----:B------:R-:W-:Y:S02]  /*5390*/  FFMA.FTZ R117, R24, R117, 1 ;  /* 0x3f80000018757423 */ /* 0x000fe40000010075 */
[----:B------:R-:W-:Y:S02]  /*53a0*/  FMUL.FTZ R7, R111, R7 ;  /* 0x000000076f077220 */ /* 0x000fe40000410000 */
[----:B------:R-:W-:Y:S02]  /*53b0*/  FMUL.FTZ R115, R112, R115 ;  /* 0x0000007370737220 */ /* 0x000fe40000410000 */
[----:B------:R-:W-:-:S02]  /*53c0*/  FMUL.FTZ R7, R7, R113 ;  /* 0x0000007107077220 */ /* 0x000fc40000410000 */
[----:B------:R-:W-:Y:S01]  /*53d0*/  FMUL.FTZ R119, R115, R117 ;  /* 0x0000007573777220 */ /* 0x000fe20000410000 */
        /* <DEDUP_REMOVED lines=35> */
[----:B------:R-:W1:Y:S01]  /*5610*/  LDS R128, [0x2100] ;  /* 0x00210000ff807984 */ /* 0x000e620000000800 */
[----:B------:R-:W-:Y:S01]  /*5620*/  UIMAD UR18, UR38, UR28, URZ ;  /* 0x0000001c261272a4 */ /* 0x000fe2000f8e023f */
[----:B0-----:R-:W-:Y:S01]  /*5630*/  IADD3 R160, P1, R72, UR27, RZ ;  /* 0x0000001b48a07c10 */ /* 0x001fe2000ff3e0ff */
[----:B------:R-:W-:-:S02]  /*5640*/  UIMAD.WIDE.U32 UR16, UR33, UR28, URZ ;  /* 0x0000001c211072a5 */ /* 0x000fc4000f8e003f */
[----:B------:R-:W-:Y:S01]  /*5650*/  UIMAD UR19, UR33, UR29, UR18 ;  /* 0x0000001d211372a4 */ /* 0x000fe2000f8e0212 */
[----:B------:R-:W-:Y:S01]  /*5660*/  IADD3.X R161, R141, UR39, RZ, P1, !PT ;  /* 0x000000278da17c10 */ /* 0x000fe20008ffe4ff */
[----:B------:R-:W-:Y:S02]  /*5670*/  BSSY B0, `(.L_x_178) ;  /* 0x0000011000007945 */ /* 0x000fe40003800000 */
[----:B------:R-:W-:Y:S01]  /*5680*/  UIADD3 UR18, UR17, UR19, URZ ;  /* 0x0000001311127290 */ /* 0x000fe2000fffe03f */
[----:B------:R-:W-:Y:S01]  /*5690*/  FMUL.FTZ R91, R91, R6 ;  /* 0x000000065b5b7220 */ /* 0x000fe20000410000 */
[----:B-1----:R-:W-:-:S13]  /*56a0*/  ISETP.GE.AND P0, PT, R72, R128, PT ;  /* 0x000000804800720c */ /* 0x002fda0003f06270 */
        /* <DEDUP_REMOVED lines=13> */
.L_x_179:
[----:B------:R-:W-:Y:S05]  /*5780*/  BSYNC B0 ;  /* 0x0000000000007941 */ /* 0x000fea0003800000 */
.L_x_178:
        /* <DEDUP_REMOVED lines=24> */
[-C--:B------:R-:W-:Y:S01]  /*5910*/  ISETP.GE.AND P0, PT, R18, R128.reuse, PT ;  /* 0x000000801200720c */ /* 0x080fe20003f06270 */
[----:B------:R-:W-:Y:S01]  /*5920*/  FMUL.FTZ R100, R99, R107 ;  /* 0x0000006b63647220 */ /* 0x000fe20000410000 */
[----:B------:R-:W-:Y:S01]  /*5930*/  LEA.HI.X R7, R8, R7, R9, 0x2, P1 ;  /* 0x0000000708077211 */ /* 0x000fe200008f1409 */
[----:B------:R-:W-:Y:S01]  /*5940*/  FMUL.FTZ R8, R132, R137 ;  /* 0x0000008984087220 */ /* 0x000fe20000410000 */
        /* <DEDUP_REMOVED lines=48> */
[----:B------:R-:W-:Y:S01]  /*5c50*/  FMUL.FTZ R19, R19, R112 ;  /* 0x0000007013137220 */ /* 0x000fe20000410000 */
[----:B------:R-:W-:Y:S05]  /*5c60*/  @!P0 BRA `(.L_x_180) ;  /* 0x0000079000008947 */ /* 0x000fea0003800000 */
[----:B------:R-:W-:Y:S01]  /*5c70*/  BAR.SYNC.DEFER_BLOCKING 0x0 ;  /* 0x0000000000007b1d */ /* 0x000fe20000010000 */
[----:B0-----:R-:W-:Y:S02]  /*5c80*/  FMUL.FTZ R6, R91, R89 ;  /* 0x000000595b067220 */ /* 0x001fe40000410000 */
[----:B------:R-:W-:Y:S02]  /*5c90*/  FMUL.FTZ R8, R8, R88 ;  /* 0x0000005808087220 */ /* 0x000fe40000410000 */
[----:B------:R-:W-:Y:S01]  /*5ca0*/  FMUL.FTZ R76, R96, R76 ;  /* 0x0000004c604c7220 */ /* 0x000fe20000410000 */
[----:B------:R-:W-:Y:S01]  /*5cb0*/  ULDC.64 UR18, c[0x0][0x210] ;  /* 0x0000840000127ab9 */ /* 0x000fe20000000a00 */
[----:B------:R-:W-:Y:S01]  /*5cc0*/  FMUL.FTZ R42, R9, R87 ;  /* 0x00000057092a7220 */ /* 0x000fe20000410000 */
[----:B------:R-:W-:Y:S01]  /*5cd0*/  UIMAD.WIDE.U32 UR16, UR33, UR18, URZ ;  /* 0x00000012211072a5 */ /* 0x000fe2000f8e003f */
[----:B------:R-:W-:Y:S01]  /*5ce0*/  FMUL.FTZ R86, R93, R86 ;  /* 0x000000565d567220 */ /* 0x000fe20000410000 */
[----:B------:R-:W-:Y:S01]  /*5cf0*/  BSSY B0, `(.L_x_181) ;  /* 0x0000044000007945 */ /* 0x000fe20003800000 */
[----:B------:R-:W-:-:S02]  /*5d00*/  FMUL.FTZ R94, R94, R85 ;  /* 0x000000555e5e7220 */ /* 0x000fc40000410000 */
[----:B------:R-:W-:Y:S02]  /*5d10*/  FMUL.FTZ R84, R95, R84 ;  /* 0x000000545f547220 */ /* 0x000fe40000410000 */
[----:B------:R-:W-:Y:S02]  /*5d20*/  FMUL.FTZ R88, R103, R83 ;  /* 0x0000005367587220 */ /* 0x000fe40000410000 */
[----:B------:R-:W-:Y:S02]  /*5d30*/  FMUL.FTZ R82, R133, R82 ;  /* 0x0000005285527220 */ /* 0x000fe40000410000 */
[----:B------:R-:W-:Y:S02]  /*5d40*/  FMUL.FTZ R90, R101, R81 ;  /* 0x00000051655a7220 */ /* 0x000fe40000410000 */
[----:B------:R-:W-:Y:S02]  /*5d50*/  FMUL.FTZ R80, R105, R80 ;  /* 0x0000005069507220 */ /* 0x000fe40000410000 */
[----:B------:R-:W-:Y:S01]  /*5d60*/  FMUL.FTZ R100, R100, R79 ;  /* 0x0000004f64647220 */ /* 0x000fe20000410000 */
[----:B------:R0:W-:Y:S01]  /*5d70*/  STS [R71.X4], R6 ;  /* 0x0000000647007388 */ /* 0x0001e20000004800 */
[----:B------:R-:W-:-:S02]  /*5d80*/  FMUL.FTZ R78, R98, R78 ;  /* 0x0000004e624e7220 */ /* 0x000fc40000410000 */
[----:B------:R-:W-:Y:S01]  /*5d90*/  FMUL.FTZ R92, R97, R77 ;  /* 0x0000004d615c7220 */ /* 0x000fe20000410000 */
[----:B------:R-:W-:Y:S01]  /*5da0*/  STS [R71.X4+0x4], R8 ;  /* 0x0000040847007388 */ /* 0x000fe20000004800 */
[----:B------:R-:W-:Y:S02]  /*5db0*/  FMUL.FTZ R96, R111, R73 ;  /* 0x000000496f607220 */ /* 0x000fe40000410000 */
[----:B------:R-:W-:Y:S01]  /*5dc0*/  FMUL.FTZ R112, R112, R43 ;  /* 0x0000002b70707220 */ /* 0x000fe20000410000 */
[----:B------:R-:W-:Y:S01]  /*5dd0*/  STS [R71.X4+0x8], R42 ;  /* 0x0000082a47007388 */ /* 0x000fe20000004800 */
[----:B0-----:R-:W-:Y:S01]  /*5de0*/  MOV R6, UR7 ;  /* 0x0000000700067c02 */ /* 0x001fe20008000f00 */
[----:B------:R-:W-:Y:S02]  /*5df0*/  UIMAD UR7, UR38, UR18, URZ ;  /* 0x00000012260772a4 */ /* 0x000fe4000f8e023f */
[----:B------:R-:W-:Y:S02]  /*5e00*/  STS [R71.X4+0xc], R86 ;  /* 0x00000c5647007388 */ /* 0x000fe40000004800 */
[----:B------:R-:W-:-:S02]  /*5e10*/  UIMAD UR18, UR33, UR19, UR7 ;  /* 0x00000013211272a4 */ /* 0x000fc4000f8e0207 */
[----:B------:R-:W-:Y:S02]  /*5e20*/  STS [R71.X4+0x10], R94 ;  /* 0x0000105e47007388 */ /* 0x000fe40000004800 */
[----:B------:R-:W-:Y:S02]  /*5e30*/  UIADD3 UR7, UR17, UR18, URZ ;  /* 0x0000001211077290 */ /* 0x000fe4000fffe03f */
        /* <DEDUP_REMOVED lines=47> */
.L_x_182:
[----:B------:R-:W-:Y:S05]  /*6130*/  BSYNC B0 ;  /* 0x0000000000007941 */ /* 0x000fea0003800000 */
.L_x_181:
        /* <DEDUP_REMOVED lines=10> */
[----:B------:R-:W-:-:S04]  /*61e0*/  UIMAD UR7, UR14, UR19, UR7 ;  /* 0x000000130e0772a4 */ /* 0x000fc8000f8e0207 */
[----:B------:R-:W-:Y:S01]  /*61f0*/  UIADD3.X UR16, UR31, UR7, UR17, UP0, !UPT ;  /* 0x000000071f107290 */ /* 0x000fe200087fe411 */
[----:B------:R-:W-:Y:S02]  /*6200*/  MOV R7, UR18 ;  /* 0x0000001200077c02 */ /* 0x000fe40008000f00 */
[----:B0-----:R-:W-:Y:S02]  /*6210*/  MOV R9, UR18 ;  /* 0x0000001200097c02 */ /* 0x001fe40008000f00 */
[----:B------:R-:W-:Y:S02]  /*6220*/  LEA R6, P4, R7, R6, 0x2 ;  /* 0x0000000607067211 */ /* 0x000fe400078810ff */
[----:B------:R-:W-:Y:S02]  /*6230*/  LEA.HI.X R7, R72, c[0x0][0x274], R141, 0x2, P0 ;  /* 0x00009d0048077a11 */ /* 0x000fe400000f148d */
[----:B------:R-:W-:Y:S02]  /*6240*/  MOV R8, UR16 ;  /* 0x0000001000087c02 */ /* 0x000fe40008000f00 */
[----:B------:R-:W-:-:S02]  /*6250*/  ISETP.GE.AND P0, PT, R16, R103, PT ;  /* 0x000000671000720c */ /* 0x000fc40003f06270 */
        /* <DEDUP_REMOVED lines=26> */
.L_x_180:
[----:B------:R-:W-:Y:S01]  /*6400*/  FFMA.FTZ R0, R70, R34, R165 ;  /* 0x0000002246007223 */ /* 0x000fe200000100a5 */
[----:B------:R-:W-:Y:S01]  /*6410*/  MOV R2, c[0x0][0x16c] ;  /* 0x00005b0000027a02 */ /* 0x000fe20000000f00 */
[----:B------:R-:W-:Y:S01]  /*6420*/  BAR.SYNC.DEFER_BLOCKING 0x0 ;  /* 0x0000000000007b1d */ /* 0x000fe20000010000 */
[----:B------:R-:W-:Y:S01]  /*6430*/  HFMA2.MMA R163, -RZ, RZ, 0, 0 ;  /* 0x00000000ffa37435 */ /* 0x000fe200000001ff */
[----:B------:R-:W-:Y:S01]  /*6440*/  FFMA.FTZ R3, R69, R33, R0 ;  /* 0x0000002145037223 */ /* 0x000fe20000010000 */
[----:B------:R-:W-:Y:S01]  /*6450*/  ISETP.GE.AND P0, PT, R2, 0x1, PT ;  /* 0x000000010200780c */ /* 0x000fe20003f06270 */
[----:B0-----:R-:W-:Y:S01]  /*6460*/  FMUL.FTZ R127, R34, UR4 ;  /* 0x00000004227f7c20 */ /* 0x001fe20008410000 */
[----:B------:R-:W-:Y:S01]  /*6470*/  MOV R16, RZ ;  /* 0x000000ff00107202 */ /* 0x000fe20000000f00 */
[----:B------:R-:W-:Y:S01]  /*6480*/  FFMA.FTZ R0, R68, R32, R3 ;  /* 0x0000002044007223 */ /* 0x000fe20000010003 */
[----:B------:R-:W-:Y:S01]  /*6490*/  CS2R R14, SRZ ;  /* 0x00000000000e7805 */ /* 0x000fe2000001ff00 */
[----:B------:R-:W-:Y:S01]  /*64a0*/  FMUL.FTZ R126, R33, UR4 ;  /* 0x00000004217e7c20 */ /* 0x000fe20008410000 */
[----:B------:R-:W-:Y:S01]  /*64b0*/  CS2R R12, SRZ ;  /* 0x00000000000c7805 */ /* 0x000fe2000001ff00 */
        /* <DEDUP_REMOVED lines=8> */
[----:B------:R-:W-:-:S02]  /*6540*/  FFMA.FTZ R3, R65, R29, R0 ;  /* 0x0000001d41037223 */ /* 0x000fc40000010000 */
[----:B------:R-:W-:Y:S02]  /*6550*/  FMUL.FTZ R123, R30, UR4 ;  /* 0x000000041e7b7c20 */ /* 0x000fe40008410000 */
[----:B------:R-:W-:Y:S02]  /*6560*/  FFMA.FTZ R0, R64, R28, R3 ;  /* 0x0000001c40007223 */ /* 0x000fe40000010003 */
[----:B------:R-:W-:Y:S02]  /*6570*/  FMUL.FTZ R122, R29, UR4 ;  /* 0x000000041d7a7c20 */ /* 0x000fe40008410000 */
[----:B------:R-:W-:Y:S02]  /*6580*/  FFMA.FTZ R3, R63, R27, R0 ;  /* 0x0000001b3f037223 */ /* 0x000fe40000010000 */
[----:B------:R-:W-:Y:S02]  /*6590*/  FMUL.FTZ R121, R28, UR4 ;  /* 0x000000041c797c20 */ /* 0x000fe40008410000 */
        /* <DEDUP_REMOVED lines=10> */
[----:B------:R-:W-:Y:S01]  /*6640*/  FFMA.FTZ R3, R57, R21, R0 ;  /* 0x0000001539037223 */ /* 0x000fe20000010000 */
[----:B------:R-:W-:Y:S01]  /*6650*/  HFMA2.MMA R0, -RZ, RZ, 0, 0 ;  /* 0x00000000ff007435 */ /* 0x000fe200000001ff */
[----:B------:R-:W-:Y:S02]  /*6660*/  FMUL.FTZ R115, R22, UR4 ;  /* 0x0000000416737c20 */ /* 0x000fe40008410000 */
[----:B------:R-:W-:-:S02]  /*6670*/  FFMA.FTZ R40, R56, R20, R3 ;  /* 0x0000001438287223 */ /* 0x000fc40000010003 */
[----:B------:R-:W-:Y:S01]  /*6680*/  FMUL.FTZ R114, R21, UR4 ;  /* 0x0000000415727c20 */ /* 0x000fe20008410000 */
[----:B------:R-:W-:Y:S01]  /*6690*/  CS2R R2, SRZ ;  /* 0x0000000000027805 */ /* 0x000fe2000001ff00 */
[----:B------:R-:W-:Y:S02]  /*66a0*/  FMUL.FTZ R18, R20, UR4 ;  /* 0x0000000414127c20 */ /* 0x000fe40008410000 */
[----:B------:R-:W-:Y:S02]  /*66b0*/  FMUL.FTZ R17, R19, UR4 ;  /* 0x0000000413117c20 */ /* 0x000fe40008410000 */
[----:B------:R-:W-:Y:S01]  /*66c0*/  FFMA.FTZ R165, R55, R19, R40 ;  /* 0x0000001337a57223 */ /* 0x000fe20000010028 */
[----:B------:R-:W-:Y:S05]  /*66d0*/  @!P0 BRA `(.L_x_183) ;  /* 0x0000285000008947 */ /* 0x000fea0003800000 */
[----:B------:R-:W-:Y:S01]  /*66e0*/  UIADD3 UR32, UR26, -0x1, URZ ;  /* 0xffffffff1a207890 */ /* 0x000fe2000fffe03f */
[----:B------:R-:W-:Y:S01]  /*66f0*/  MOV R16, RZ ;  /* 0x000000ff00107202 */ /* 0x000fe20000000f00 */
[----:B------:R-:W-:Y:S01]  /*6700*/  CS2R R14, SRZ ;  /* 0x00000000000e7805 */ /* 0x000fe2000001ff00 */
[----:B------:R-:W-:Y:S01]  /*6710*/  CS2R R12, SRZ ;  /* 0x00000000000c7805 */ /* 0x000fe2000001ff00 */
[----:B------:R-:W-:Y:S01]  /*6720*/  ULEA.HI UR7, UR32, UR32, URZ, 0x1 ;  /* 0x0000002020077291 */ /* 0x000fe2000f8f083f */
[----:B------:R-:W-:Y:S01]  /*6730*/  CS2R R10, SRZ ;  /* 0x00000000000a7805 */ /* 0x000fe2000001ff00 */
[----:B------:R-:W-:Y:S01]  /*6740*/  CS2R R8, SRZ ;  /* 0x0000000000087805 */ /* 0x000fe2000001ff00 */
[----:B------:R-:W-:Y:S01]  /*6750*/  CS2R R6, SRZ ;  /* 0x0000000000067805 */ /* 0x000fe2000001ff00 */
[----:B------:R-:W-:Y:S01]  /*6760*/  ULOP3.LUT UR7, UR7, 0xfffffe, URZ, 0xc0, !UPT ;  /* 0x00fffffe07077892 */ /* 0x000fe2000f8ec03f */
[----:B------:R-:W-:Y:S01]  /*6770*/  CS2R R4, SRZ ;  /* 0x0000000000047805 */ /* 0x000fe2000001ff00 */
[----:B------:R-:W-:Y:S01]  /*6780*/  CS2R R2, SRZ ;  /* 0x0000000000027805 */ /* 0x000fe2000001ff00 */
[----:B------:R-:W-:Y:S01]  /*6790*/  MOV R0, RZ ;  /* 0x000000ff00007202 */ /* 0x000fe20000000f00 */
[----:B------:R-:W-:-:S03]  /*67a0*/  UIADD3 UR32, UR32, -UR7, URZ ;  /* 0x8000000720207290 */ /* 0x000fc6000fffe03f */
[----:B------:R-:W-:Y:S02]  /*67b0*/  UMOV UR7, URZ ;  /* 0x0000003f00077c82 */ /* 0x000fe40008000000 */
.L_x_199:
[----:B------:R-:W-:Y:S02]  /*67c0*/  ULDC.64 UR28, c[0x0][0x180] ;  /* 0x00006000001c7ab9 */ /* 0x000fe40000000a00 */
[----:B------:R-:W-:Y:S02]  /*67d0*/  UIMAD UR16, UR15, UR28, URZ ;  /* 0x0000001c0f1072a4 */ /* 0x000fe4000f8e023f */
[----:B------:R-:W-:Y:S02]  /*67e0*/  UIMAD.WIDE.U32 UR18, UR14, UR28, URZ ;  /* 0x0000001c0e1272a5 */ /* 0x000fe4000f8e003f */
[----:B------:R-:W-:Y:S02]  /*67f0*/  UIMAD UR28, UR14, UR29, UR16 ;  /* 0x0000001d0e1c72a4 */ /* 0x000fe4000f8e0210 */
[----:B------:R-:W-:Y:S02]  /*6800*/  USHF.R.S32.HI UR39, URZ, 0x1f, UR7 ;  /* 0x0000001f3f277899 */ /* 0x000fe40008011407 */
[----:B------:R-:W-:-:S02]  /*6810*/  ULDC.64 UR16, c[0x0][0x188] ;  /* 0x0000620000107ab9 */ /* 0x000fc40000000a00 */
[----:B------:R-:W-:Y:S02]  /*6820*/  UIADD3 UR19, UR19, UR28, URZ ;  /* 0x0000001c13137290 */ /* 0x000fe4000fffe03f */
[----:B------:R-:W-:Y:S02]  /*6830*/  UIMAD UR28, UR39, UR16, URZ ;  /* 0x00000010271c72a4 */ /* 0x000fe4000f8e023f */
[----:B------:R-:W-:Y:S02]  /*6840*/  ULDC.64 UR36, c[0x0][0x220] ;  /* 0x0000880000247ab9 */ /* 0x000fe40000000a00 */
[----:B------:R-:W-:Y:S02]  /*6850*/  UIMAD UR28, UR7, UR17, UR28 ;  /* 0x00000011071c72a4 */ /* 0x000fe4000f8e021c */
[----:B------:R-:W-:-:S04]  /*6860*/  UIMAD.WIDE.U32 UR16, UR7, UR16, UR18 ;  /* 0x00000010071072a5 */ /* 0x000fc8000f8e0012 */
[----:B------:R-:W-:Y:S02]  /*6870*/  UIADD3 UR18, UR17, UR28, URZ ;  /* 0x0000001c11127290 */ /* 0x000fe4000fffe03f */
[----:B------:R-:W-:Y:S02]  /*6880*/  ULEA UR17, UP0, UR16, UR36, 0x2 ;  /* 0x0000002410117291 */ /* 0x000fe4000f80103f */
[----:B------:R-:W-:Y:S02]  /*6890*/  ULDC.64 UR28, c[0x0][0x198] ;  /* 0x00006600001c7ab9 */ /* 0x000fe40000000a00 */
[----:B------:R-:W-:Y:S02]  /*68a0*/  ULEA.HI.X UR16, UR16, UR37, UR18, 0x2, UP0 ;  /* 0x0000002510107291 */ /* 0x000fe400080f1412 */
[----:B------:R-:W-:-:S04]  /*68b0*/  MOV R40, UR17 ;  /* 0x0000001100287c02 */ /* 0x000fc80008000f00 */
[----:B------:R-:W-:Y:S01]  /*68c0*/  MOV R41, UR16 ;  /* 0x0000001000297c02 */ /* 0x000fe20008000f00 */
[----:B------:R-:W-:-:S04]  /*68d0*/  ULDC.64 UR16, c[0x0][0x1b8] ;  /* 0x00006e0000107ab9 */ /* 0x000fc80000000a00 */
[----:B------:R0:W2:Y:S01]  /*68e0*/  LDG.E R97, [R40.64] ;  /* 0x0000002228617981 */ /* 0x0000a2000c1e1900 */
[----:B------:R-:W-:Y:S01]  /*68f0*/  UIMAD UR18, UR15, UR28, URZ ;  /* 0x0000001c0f1272a4 */ /* 0x000fe2000f8e023f */
[C---:B------:R-:W-:Y:S01]  /*6900*/  ISETP.NE.AND P1, PT, R129.reuse, RZ, PT ;  /* 0x000000ff8100720c */ /* 0x040fe20003f25270 */
[----:B------:R-:W-:Y:S01]  /*6910*/  UIMAD UR19, UR15, UR16, URZ ;  /* 0x000000100f1372a4 */ /* 0x000fe2000f8e023f */
[C---:B------:R-:W-:Y:S01]  /*6920*/  IADD3 R73, R129.reuse, 0x200, RZ ;  /* 0x0000020081497810 */ /* 0x040fe20007ffe0ff */
[----:B------:R-:W-:Y:S01]  /*6930*/  UIMAD.WIDE.U32 UR36, UR14, UR28, URZ ;  /* 0x0000001c0e2472a5 */ /* 0x000fe2000f8e003f */
[----:B------:R-:W-:Y:S01]  /*6940*/  ISETP.NE.AND P0, PT, R129, 0x7f, PT ;  /* 0x0000007f8100780c */ /* 0x000fe20003f05270 */
[----:B------:R-:W-:Y:S02]  /*6950*/  UIMAD UR40, UR14, UR29, UR18 ;  /* 0x0000001d0e2872a4 */ /* 0x000fe4000f8e0212 */
[----:B------:R-:W-:Y:S01]  /*6960*/  UIMAD.WIDE.U32 UR28, UR14, UR16, URZ ;  /* 0x000000100e1c72a5 */ /* 0x000fe2000f8e003f */
[----:B0-----:R-:W-:Y:S01]  /*6970*/  MOV R40, UR32 ;  /* 0x0000002000287c02 */ /* 0x001fe20008000f00 */
[----:B------:R-:W-:Y:S01]  /*6980*/  UIMAD UR42, UR14, UR17, UR19 ;  /* 0x000000110e2a72a4 */ /* 0x000fe2000f8e0213 */
[----:B------:R-:W-:Y:S01]  /*6990*/  MOV R41, 0x100 ;  /* 0x0000010000297802 */ /* 0x000fe20000000f00 */
[----:B------:R-:W-:-:S02]  /*69a0*/  UIADD3 UR37, UR37, UR40, URZ ;  /* 0x0000002825257290 */ /* 0x000fc4000fffe03f */
[----:B------:R-:W-:Y:S02]  /*69b0*/  ULDC.64 UR18, c[0x0][0x1a0] ;  /* 0x0000680000127ab9 */ /* 0x000fe40000000a00 */
[----:B------:R-:W-:Y:S01]  /*69c0*/  ULDC.64 UR16, c[0x0][0x1c0] ;  /* 0x0000700000107ab9 */ /* 0x000fe20000000a00 */
[----:B------:R-:W-:Y:S01]  /*69d0*/  @!P1 IMAD R73, R40, R41, UR7 ;  /* 0x0000000728499e24 */ /* 0x000fe2000f8e0229 */
[----:B------:R-:W-:Y:S02]  /*69e0*/  UIMAD UR41, UR39, UR18, URZ ;  /* 0x00000012272972a4 */ /* 0x000fe4000f8e023f */
[----:B------:R-:W-:Y:S02]  /*69f0*/  UIMAD UR39, UR39, UR16, URZ ;  /* 0x00000010272772a4 */ /* 0x000fe4000f8e023f */
[----:B------:R-:W-:Y:S01]  /*6a00*/  UIADD3 UR29, UR29, UR42, URZ ;  /* 0x0000002a1d1d7290 */ /* 0x000fe2000fffe03f */
[----:B------:R-:W-:Y:S01]  /*6a10*/  SHF.L.U32 R73, R73, 0x2, RZ ;  /* 0x0000000249497819 */ /* 0x000fe200000006ff */
[----:B------:R-:W-:-:S02]  /*6a20*/  UIMAD UR41, UR7, UR19, UR41 ;  /* 0x00000013072972a4 */ /* 0x000fc4000f8e0229 */
[----:B------:R-:W-:Y:S02]  /*6a30*/  UIMAD UR39, UR7, UR17, UR39 ;  /* 0x00000011072772a4 */ /* 0x000fe4000f8e0227 */
[----:B------:R-:W-:Y:S02]  /*6a40*/  UIMAD.WIDE.U32 UR18, UR7, UR18, UR36 ;  /* 0x00000012071272a5 */ /* 0x000fe4000f8e0024 */
[----:B------:R-:W-:Y:S02]  /*6a50*/  UIMAD.WIDE.U32 UR16, UR7, UR16, UR28 ;  /* 0x00000010071072a5 */ /* 0x000fe4000f8e001c */
[----:B------:R-:W-:Y:S02]  /*6a60*/  ULDC.64 UR36, c[0x0][0x228] ;  /* 0x00008a0000247ab9 */ /* 0x000fe40000000a00 */
[----:B------:R-:W-:Y:S02]  /*6a70*/  ULDC.64 UR28, c[0x0][0x230] ;  /* 0x00008c00001c7ab9 */ /* 0x000fe40000000a00 */
[----:B------:R-:W-:-:S02]  /*6a80*/  UIADD3 UR19, UR19, UR41, URZ ;  /* 0x0000002913137290 */ /* 0x000fc4000fffe03f */
[----:B------:R-:W-:Y:S02]  /*6a90*/  ULEA UR36, UP0, UR18, UR36, 0x2 ;  /* 0x0000002412247291 */ /* 0x000fe4000f80103f */
[----:B------:R-:W-:Y:S02]  /*6aa0*/  UIADD3 UR17, UR17, UR39, URZ ;  /* 0x0000002711117290 */ /* 0x000fe4000fffe03f */
[----:B------:R-:W-:Y:S02]  /*6ab0*/  ULEA UR28, UP1, UR16, UR28, 0x2 ;  /* 0x0000001c101c7291 */ /* 0x000fe4000f82103f */
[----:B------:R-:W-:Y:S01]  /*6ac0*/  ULEA.HI.X UR37, UR18, UR37, UR19, 0x2, UP0 ;  /* 0x0000002512257291 */ /* 0x000fe200080f1413 */
[----:B------:R-:W-:Y:S01]  /*6ad0*/  MOV R40, UR36 ;  /* 0x0000002400287c02 */ /* 0x000fe20008000f00 */
[----:B------:R-:W-:Y:S02]  /*6ae0*/  ULEA.HI.X UR29, UR16, UR29, UR17, 0x2, UP1 ;  /* 0x0000001d101d7291 */ /* 0x000fe400088f1411 */
[----:B------:R-:W-:-:S02]  /*6af0*/  MOV R42, UR28 ;  /* 0x0000001c002a7c02 */ /* 0x000fc40008000f00 */
[----:B------:R-:W-:Y:S02]  /*6b00*/  MOV R41, UR37 ;  /* 0x0000002500297c02 */ /* 0x000fe40008000f00 */
[----:B------:R-:W-:-:S03]  /*6b10*/  MOV R43, UR29 ;  /* 0x0000001d002b7c02 */ /* 0x000fc60008000f00 */
[----:B------:R0:W5:Y:S04]  /*6b20*/  LDG.E R84, [R40.64] ;  /* 0x0000002228547981 */ /* 0x000168000c1e1900 */
[----:B------:R0:W5:Y:S01]  /*6b30*/  LDG.E R85, [R42.64] ;  /* 0x000000222a557981 */ /* 0x000162000c1e1900 */
[----:B------:R-:W-:Y:S01]  /*6b40*/  BSSY B0, `(.L_x_184) ;  /* 0x0000013000007945 */ /* 0x000fe20003800000 */
[----:B--2---:R-:W-:-:S04]  /*6b50*/  FMUL.FTZ R82, R97, 1.4426950216293334961 ;  /* 0x3fb8aa3b61527820 */ /* 0x004fc80000410000 */
[----:B------:R-:W-:-:S06]  /*6b60*/  FMUL.FTZ R132, R82, R54 ;  /* 0x0000003652847220 */ /* 0x000fcc0000410000 */
[----:B------:R-:W1:Y:S02]  /*6b70*/  MUFU.EX2 R132, R132 ;  /* 0x0000008400847308 */ /* 0x000e640000000800 */
[----:B-1----:R0:W-:Y:S04]  /*6b80*/  STS [R73+0x2b60], R132 ;  /* 0x002b608449007388 */ /* 0x0021e80000000800 */
[----:B------:R-:W-:Y:S06]  /*6b90*/  BAR.SYNC.DEFER_BLOCKING 0x0 ;  /* 0x0000000000007b1d */ /* 0x000fec0000010000 */
[----:B------:R0:W1:Y:S01]  /*6ba0*/  @P0 LDS R96, [R129.X4+0x3364] ;  /* 0x0033640081600984 */ /* 0x0000620000004800 */
[----:B------:R-:W-:Y:S05]  /*6bb0*/  @P0 BRA `(.L_x_185) ;  /* 0x000000b000000947 */ /* 0x000fea0003800000 */
[----:B------:R-:W-:Y:S01]  /*6bc0*/  ULDC UR17, c[0x0][0x174] ;  /* 0x00005d0000117ab9 */ /* 0x000fe20000000800 */
[----:B-1----:R-:W-:Y:S01]  /*6bd0*/  HFMA2.MMA R96, -RZ, RZ, 1.875, 0 ;  /* 0x3f800000ff607435 */ /* 0x002fe200000001ff */
        /* <DEDUP_REMOVED lines=9> */
.L_x_185:
[----:B------:R-:W-:Y:S05]  /*6c70*/  BSYNC B0 ;  /* 0x0000000000007941 */ /* 0x000fea0003800000 */
.L_x_184:
[----:B------:R-:W-:Y:S01]  /*6c80*/  UISETP.GE.AND UP0, UPT, UR26, 0x2, UPT ;  /* 0x000000021a00788c */ /* 0x000fe2000bf06270 */
[----:B0-----:R-:W-:Y:S01]  /*6c90*/  MOV R40, UR26 ;  /* 0x0000001a00287c02 */ /* 0x001fe20008000f00 */
[----:B------:R-:W-:Y:S01]  /*6ca0*/  HFMA2.MMA R43, -RZ, RZ, 0, 4.76837158203125e-07 ;  /* 0x00000008ff2b7435 */ /* 0x000fe200000001ff */
[----:B------:R-:W-:Y:S01]  /*6cb0*/  MOV R41, c[0x0][0x16c] ;  /* 0x00005b0000297a02 */ /* 0x000fe20000000f00 */
[----:B------:R-:W-:Y:S01]  /*6cc0*/  HFMA2.MMA R80, -RZ, RZ, 1.875, 0 ;  /* 0x3f800000ff507435 */ /* 0x000fe200000001ff */
[----:B------:R-:W-:Y:S02]  /*6cd0*/  MOV R81, RZ ;  /* 0x000000ff00517202 */ /* 0x000fe40000000f00 */
[----:B------:R-:W-:-:S04]  /*6ce0*/  PLOP3.LUT P0, PT, PT, PT, UP0, 0x80, 0x0 ;  /* 0x000000000000781c */ /* 0x000fc80003f0f008 */
[----:B------:R-:W-:Y:S01]  /*6cf0*/  ISETP.NE.OR P0, PT, R162, RZ, !P0 ;  /* 0x000000ffa200720c */ /* 0x000fe20004705670 */
[C---:B------:R-:W-:Y:S02]  /*6d00*/  FMUL.FTZ R95, R82.reuse, R53 ;  /* 0x00000035525f7220 */ /* 0x040fe40000410000 */
[----:B------:R-:W-:-:S04]  /*6d10*/  FMUL.FTZ R94, R82, R52 ;  /* 0x00000034525e7220 */ /* 0x000fc80000410000 */
[----:B------:R-:W0:Y:S06]  /*6d20*/  MUFU.EX2 R95, R95 ;  /* 0x0000005f005f7308 */ /* 0x000e2c0000000800 */
[----:B------:R-:W-:Y:S01]  /*6d30*/  @!P0 IADD3 R40, R40, -0x2, RZ ;  /* 0xfffffffe28288810 */ /* 0x000fe20007ffe0ff */
[----:B------:R-:W-:Y:S01]  /*6d40*/  FMUL.FTZ R93, R82, R51 ;  /* 0x00000033525d7220 */ /* 0x000fe20000410000 */
[----:B------:R-:W2:Y:S03]  /*6d50*/  MUFU.EX2 R94, R94 ;  /* 0x0000005e005e7308 */ /* 0x000ea60000000800 */
[----:B------:R-:W-:-:S04]  /*6d60*/  @!P0 IMAD R40, R40, R41, UR7 ;  /* 0x0000000728288e24 */ /* 0x000fc8000f8e0229 */
[----:B------:R-:W-:Y:S01]  /*6d70*/  @!P0 IMAD.WIDE R40, R40, R43, UR10 ;  /* 0x0000000a28288e25 */ /* 0x000fe2000f8e022b */
[----:B------:R-:W3:Y:S03]  /*6d80*/  MUFU.EX2 R93, R93 ;  /* 0x0000005d005d7308 */ /* 0x000ee60000000800 */
[C---:B------:R-:W-:Y:S01]  /*6d90*/  FMUL.FTZ R92, R82.reuse, R50 ;  /* 0x00000032525c7220 */ /* 0x040fe20000410000 */
[----:B------:R4:W5:Y:S01]  /*6da0*/  @!P0 LDG.E.64 R80, [R40.64] ;  /* 0x0000002228508981 */ /* 0x000962000c1e1b00 */
[C---:B------:R-:W-:Y:S01]  /*6db0*/  FMUL.FTZ R91, R82.reuse, R49 ;  /* 0x00000031525b7220 */ /* 0x040fe20000410000 */
[C---:B------:R-:W-:Y:S01]  /*6dc0*/  ISETP.GT.U32.AND P0, PT, R129.reuse, 0x1f, PT ;  /* 0x0000001f8100780c */ /* 0x040fe20003f04070 */
[C---:B------:R-:W-:Y:S01]  /*6dd0*/  FMUL.FTZ R90, R82.reuse, R48 ;  /* 0x00000030525a7220 */ /* 0x040fe20000410000 */
[----:B------:R-:W-:Y:S01]  /*6de0*/  LEA.HI R128, R129, R129, RZ, 0x1e ;  /* 0x0000008181807211 */ /* 0x000fe200078ff0ff */
[----:B------:R-:W1:Y:S01]  /*6df0*/  MUFU.EX2 R92, R92 ;  /* 0x0000005c005c7308 */ /* 0x000e620000000800 */
[C---:B------:R-:W-:Y:S01]  /*6e00*/  FMUL.FTZ R79, R82.reuse, R47 ;  /* 0x0000002f524f7220 */ /* 0x040fe20000410000 */
[----:B------:R-:W-:Y:S01]  /*6e10*/  BSSY B0, `(.L_x_186) ;  /* 0x000009c000007945 */ /* 0x000fe20003800000 */
[----:B------:R-:W-:-:S02]  /*6e20*/  FMUL.FTZ R78, R82, R46 ;  /* 0x0000002e524e7220 */ /* 0x000fc40000410000 */
[----:B----4-:R-:W-:Y:S02]  /*6e30*/  FMUL.FTZ R40, R69, R53 ;  /* 0x0000003545287220 */ /* 0x010fe40000410000 */
[----:B------:R-:W-:Y:S01]  /*6e40*/  FMUL.FTZ R41, R70, R54 ;  /* 0x0000003646297220 */ /* 0x000fe20000410000 */
[----:B------:R-:W4:Y:S01]  /*6e50*/  MUFU.EX2 R91, R91 ;  /* 0x0000005b005b7308 */ /* 0x000f220000000800 */
[----:B------:R-:W-:Y:S02]  /*6e60*/  FMUL.FTZ R77, R82, R45 ;  /* 0x0000002d524d7220 */ /* 0x000fe40000410000 */
[----:B0-----:R-:W-:Y:S02]  /*6e70*/  FFMA.FTZ R40, R95, R41, R40 ;  /* 0x000000295f287223 */ /* 0x001fe40000010028 */
[----:B------:R-:W-:Y:S02]  /*6e80*/  FMUL.FTZ R41, R68, R52 ;  /* 0x0000003444297220 */ /* 0x000fe40000410000 */
[----:B------:R-:W-:Y:S01]  /*6e90*/  FMUL.FTZ R43, R132, R95 ;  /* 0x0000005f842b7220 */ /* 0x000fe20000410000 */
[----:B------:R-:W0:Y:S01]  /*6ea0*/  MUFU.EX2 R90, R90 ;  /* 0x0000005a005a7308 */ /* 0x000e220000000800 */
[----:B--2---:R-:W-:-:S02]  /*6eb0*/  FFMA.FTZ R41, R94, R40, R41 ;  /* 0x000000285e297223 */ /* 0x004fc40000010029 */
[----:B------:R-:W-:Y:S02]  /*6ec0*/  FMUL.FTZ R40, R67, R51 ;  /* 0x0000003343287220 */ /* 0x000fe40000410000 */
[----:B------:R-:W-:Y:S02]  /*6ed0*/  FMUL.FTZ R42, R94, R43 ;  /* 0x0000002b5e2a7220 */ /* 0x000fe40000410000 */
[----:B---3--:R-:W-:Y:S01]  /*6ee0*/  FFMA.FTZ R40, R93, R41, R40 ;  /* 0x000000295d287223 */ /* 0x008fe20000010028 */
[----:B------:R-:W2:Y:S01]  /*6ef0*/  MUFU.EX2 R79, R79 ;  /* 0x0000004f004f7308 */ /* 0x000ea20000000800 */
[----:B------:R-:W-:Y:S02]  /*6f00*/  FMUL.FTZ R41, R66, R50 ;  /* 0x0000003242297220 */ /* 0x000fe40000410000 */
[----:B------:R-:W-:Y:S02]  /*6f10*/  FMUL.FTZ R76, R82, R44 ;  /* 0x0000002c524c7220 */ /* 0x000fe40000410000 */
[----:B-1----:R-:W-:-:S02]  /*6f20*/  FFMA.FTZ R41, R92, R40, R41 ;  /* 0x000000285c297223 */ /* 0x002fc40000010029 */
[----:B------:R-:W-:Y:S01]  /*6f30*/  FMUL.FTZ R40, R65, R49 ;  /* 0x0000003141287220 */ /* 0x000fe20000410000 */
[----:B------:R-:W1:Y:S01]  /*6f40*/  MUFU.EX2 R78, R78 ;  /* 0x0000004e004e7308 */ /* 0x000e620000000800 */
[----:B------:R-:W-:Y:S02]  /*6f50*/  FMUL.FTZ R83, R93, R42 ;  /* 0x0000002a5d537220 */ /* 0x000fe40000410000 */
[----:B----4-:R-:W-:Y:S02]  /*6f60*/  FFMA.FTZ R40, R91, R41, R40 ;  /* 0x000000295b287223 */ /* 0x010fe40000010028 */
[----:B------:R-:W-:Y:S02]  /*6f70*/  FMUL.FTZ R41, R64, R48 ;  /* 0x0000003040297220 */ /* 0x000fe40000410000 */
[----:B------:R-:W-:Y:S01]  /*6f80*/  FMUL.FTZ R73, R82, R39 ;  /* 0x0000002752497220 */ /* 0x000fe20000410000 */
[----:B------:R-:W3:Y:S01]  /*6f90*/  MUFU.EX2 R77, R77 ;  /* 0x0000004d004d7308 */ /* 0x000ee20000000800 */
[----:B0-----:R-:W-:-:S02]  /*6fa0*/  FFMA.FTZ R41, R90, R40, R41 ;  /* 0x000000285a297223 */ /* 0x001fc40000010029 */
[----:B------:R-:W-:Y:S02]  /*6fb0*/  FMUL.FTZ R40, R63, R47 ;  /* 0x0000002f3f287220 */ /* 0x000fe40000410000 */
[----:B------:R-:W-:Y:S02]  /*6fc0*/  FMUL.FTZ R42, R92, R83 ;  /* 0x000000535c2a7220 */ /* 0x000fe40000410000 */
[----:B--2---:R-:W-:Y:S01]  /*6fd0*/  FFMA.FTZ R40, R79, R41, R40 ;  /* 0x000000294f287223 */ /* 0x004fe20000010028 */
[----:B------:R-:W0:Y:S01]  /*6fe0*/  MUFU.EX2 R76, R76 ;  /* 0x0000004c004c7308 */ /* 0x000e220000000800 */
[----:B------:R-:W-:Y:S02]  /*6ff0*/  FMUL.FTZ R41, R62, R46 ;  /* 0x0000002e3e297220 */ /* 0x000fe40000410000 */
[----:B------:R-:W-:Y:S02]  /*7000*/  FMUL.FTZ R43, R82, R38 ;  /* 0x00000026522b7220 */ /* 0x000fe40000410000 */
[----:B-1----:R-:W-:-:S02]  /*7010*/  FFMA.FTZ R83, R78, R40, R41 ;  /* 0x000000284e537223 */ /* 0x002fc40000010029 */
[----:B------:R-:W-:Y:S01]  /*7020*/  FMUL.FTZ R40, R61, R45 ;  /* 0x0000002d3d287220 */ /* 0x000fe20000410000 */
[----:B------:R-:W1:Y:S01]  /*7030*/  MUFU.EX2 R73, R73 ;  /* 0x0000004900497308 */ /* 0x000e620000000800 */
[----:B------:R-:W-:Y:S02]  /*7040*/  FMUL.FTZ R41, R91, R42 ;  /* 0x0000002a5b297220 */ /* 0x000fe40000410000 */
[----:B---3--:R-:W-:Y:S02]  /*7050*/  FFMA.FTZ R86, R77, R83, R40 ;  /* 0x000000534d567223 */ /* 0x008fe40000010028 */
[----:B------:R-:W-:Y:S02]  /*7060*/  FMUL.FTZ R40, R90, R41 ;  /* 0x000000295a287220 */ /* 0x000fe40000410000 */
[----:B------:R-:W-:Y:S01]  /*7070*/  FMUL.FTZ R42, R82, R37 ;  /* 0x00000025522a7220 */ /* 0x000fe20000410000 */
[----:B------:R-:W2:Y:S01]  /*7080*/  MUFU.EX2 R43, R43 ;  /* 0x0000002b002b7308 */ /* 0x000ea20000000800 */
[----:B------:R-:W-:-:S02]  /*7090*/  FMUL.FTZ R41, R60, R44 ;  /* 0x0000002c3c297220 */ /* 0x000fc40000410000 */
[----:B------:R-:W-:Y:S02]  /*70a0*/  FMUL.FTZ R83, R79, R40 ;  /* 0x000000284f537220 */ /* 0x000fe40000410000 */
[----:B0-----:R-:W-:Y:S02]  /*70b0*/  FFMA.FTZ R87, R76, R86, R41 ;  /* 0x000000564c577223 */ /* 0x001fe40000010029 */
[----:B------:R-:W-:Y:S01]  /*70c0*/  FMUL.FTZ R40, R59, R39 ;  /* 0x000000273b287220 */ /* 0x000fe20000410000 */
[----:B------:R-:W0:Y:S01]  /*70d0*/  MUFU.EX2 R42, R42 ;  /* 0x0000002a002a7308 */ /* 0x000e220000000800 */
[----:B------:R-:W-:Y:S02]  /*70e0*/  FMUL.FTZ R86, R78, R83 ;  /* 0x000000534e567220 */ /* 0x000fe40000410000 */
[----:B------:R-:W-:Y:S02]  /*70f0*/  FMUL.FTZ R41, R82, R36 ;  /* 0x0000002452297220 */ /* 0x000fe40000410000 */
[----:B-1----:R-:W-:-:S02]  /*7100*/  FFMA.FTZ R87, R73, R87, R40 ;  /* 0x0000005749577223 */ /* 0x002fc40000010028 */
[----:B------:R-:W-:Y:S02]  /*7110*/  FMUL.FTZ R83, R77, R86 ;  /* 0x000000564d537220 */ /* 0x000fe40000410000 */
[----:B------:R-:W-:Y:S01]  /*7120*/  FMUL.FTZ R40, R82, R35 ;  /* 0x0000002352287220 */ /* 0x000fe20000410000 */
[----:B------:R-:W1:Y:S01]  /*7130*/  MUFU.EX2 R41, R41 ;  /* 0x0000002900297308 */ /* 0x000e620000000800 */
[----:B------:R-:W-:Y:S02]  /*7140*/  FMUL.FTZ R86, R58, R38 ;  /* 0x000000263a567220 */ /* 0x000fe40000410000 */
[----:B------:R-:W-:Y:S02]  /*7150*/  FMUL.FTZ R82, R76, R83 ;  /* 0x000000534c527220 */ /* 0x000fe40000410000 */
[----:B--2---:R-:W-:Y:S02]  /*7160*/  FFMA.FTZ R86, R43, R87, R86 ;  /* 0x000000572b567223 */ /* 0x004fe40000010056 */
[----:B------:R-:W-:Y:S01]  /*7170*/  FMUL.FTZ R83, R57, R37 ;  /* 0x0000002539537220 */ /* 0x000fe20000410000 */
[----:B------:R-:W2:Y:S01]  /*7180*/  MUFU.EX2 R40, R40 ;  /* 0x0000002800287308 */ /* 0x000ea20000000800 */
[----:B------:R-:W-:-:S02]  /*7190*/  FMUL.FTZ R82, R73, R82 ;  /* 0x0000005249527220 */ /* 0x000fc40000410000 */
[----:B0-----:R-:W-:Y:S02]  /*71a0*/  FFMA.FTZ R87, R42, R86, R83 ;  /* 0x000000562a577223 */ /* 0x001fe40000010053 */
[----:B------:R-:W-:Y:S02]  /*71b0*/  FMUL.FTZ R83, R43, R82 ;  /* 0x000000522b537220 */ /* 0x000fe40000410000 */
[----:B------:R-:W-:Y:S02]  /*71c0*/  FMUL.FTZ R82, R56, R36 ;  /* 0x0000002438527220 */ /* 0x000fe40000410000 */
[----:B------:R-:W-:Y:S02]  /*71d0*/  FMUL.FTZ R86, R42, R83 ;  /* 0x000000532a567220 */ /* 0x000fe40000410000 */
[----:B-1----:R-:W-:Y:S02]  /*71e0*/  FFMA.FTZ R82, R41, R87, R82 ;  /* 0x0000005729527223 */ /* 0x002fe40000010052 */
[----:B------:R-:W-:-:S02]  /*71f0*/  FMUL.FTZ R83, R55, R35 ;  /* 0x0000002337537220 */ /* 0x000fc40000410000 */
[----:B------:R-:W-:Y:S02]  /*7200*/  FMUL.FTZ R87, R41, R86 ;  /* 0x0000005629577220 */ /* 0x000fe40000410000 */
[C---:B--2---:R-:W-:Y:S02]  /*7210*/  FFMA.FTZ R83, R40.reuse, R82, R83 ;  /* 0x0000005228537223 */ /* 0x044fe40000010053 */
[----:B------:R-:W-:Y:S02]  /*7220*/  FMUL.FTZ R82, R40, R87 ;  /* 0x0000005728527220 */ /* 0x000fe40000410000 */
[----:B-----5:R-:W-:-:S03]  /*7230*/  FMUL.FTZ R84, R84, R85 ;  /* 0x0000005554547220 */ /* 0x020fc60000410000 */
[----:B------:R0:W-:Y:S01]  /*7240*/  STS.64 [R128.X8+0x2150], R82 ;  /* 0x0021505280007388 */ /* 0x0001e20000008a00 */
        /* <DEDUP_REMOVED lines=20> */
[----:B------:R-:W0:Y:S04]  /*7390*/  LDS.64 R84, [R133+0x2158] ;  /* 0x0021580085547984 */ /* 0x000e280000000a00 */
[----:B------:R-:W1:Y:S04]  /*73a0*/  LDS.64 R86, [R133+0x2160] ;  /* 0x0021600085567984 */ /* 0x000e680000000a00 */
[----:B------:R-:W2:Y:S01]  /*73b0*/  LDS.64 R88, [R133+0x2168] ;  /* 0x0021680085587984 */ /* 0x000ea20000000a00 */
[----:B0-----:R-:W-:-:S02]  /*73c0*/  FFMA.FTZ R85, R83, R84, R85 ;  /* 0x0000005453557223 */ /* 0x001fc40000010055 */
[----:B------:R-:W-:Y:S02]  /*73d0*/  FMUL.FTZ R83, R82, R84 ;  /* 0x0000005452537220 */ /* 0x000fe40000410000 */
[C---:B-1----:R-:W-:Y:S02]  /*73e0*/  FFMA.FTZ R85, R86.reuse, R85, R87 ;  /* 0x0000005556557223 */ /* 0x042fe40000010057 */
[----:B------:R-:W-:Y:S02]  /*73f0*/  FMUL.FTZ R83, R86, R83 ;  /* 0x0000005356537220 */ /* 0x000fe40000410000 */
[C---:B--2---:R-:W-:Y:S02]  /*7400*/  FFMA.FTZ R89, R88.reuse, R85, R89 ;  /* 0x0000005558597223 */ /* 0x044fe40000010059 */
[----:B------:R-:W-:Y:S01]  /*7410*/  FMUL.FTZ R88, R88, R83 ;  /* 0x0000005358587220 */ /* 0x000fe20000410000 */
[----:B------:R-:W-:Y:S05]  /*7420*/  BRA.DIV ~URZ, `(.L_x_188) ;  /* 0x000043227f007947 */ /* 0x000fea000b800000 */
[----:B------:R0:W1:Y:S02]  /*7430*/  SHFL.UP PT, R135, R88, 0x1, RZ ;  /* 0x0420000058877989 */ /* 0x00006400000e00ff */
.L_x_212:
[----:B------:R-:W-:Y:S05]  /*7440*/  BRA.DIV ~URZ, `(.L_x_189) ;  /* 0x000043827f007947 */ /* 0x000fea000b800000 */
[----:B------:R-:W2:Y:S01]  /*7450*/  SHFL.UP PT, R82, R89, 0x1, RZ ;  /* 0x0420000059527989 */ /* 0x000ea200000e00ff */
[----:B------:R-:W-:-:S13]  /*7460*/  ISETP.GE.AND P0, PT, R131, 0x1, PT ;  /* 0x000000018300780c */ /* 0x000fda0003f06270 */
[C---:B--2---:R-:W-:Y:S02]  /*7470*/  @P0 FFMA.FTZ R89, R88.reuse, R82, R89 ;  /* 0x0000005258590223 */ /* 0x044fe40000010059 */
[----:B01----:R-:W-:Y:S01]  /*7480*/  @P0 FMUL.FTZ R88, R88, R135 ;  /* 0x0000008758580220 */ /* 0x003fe20000410000 */
[----:B------:R-:W-:Y:S02]  /*7490*/  ISETP.GE.AND P0, PT, R131, 0x2, PT ;  /* 0x000000028300780c */ /* 0x000fe40003f06270 */
[----:B------:R-:W0:Y:S04]  /*74a0*/  SHFL.UP PT, R82, R89, 0x2, RZ ;  /* 0x0440000059527989 */ /* 0x000e2800000e00ff */
[----:B------:R-:W1:Y:S07]  /*74b0*/  SHFL.UP PT, R83, R88, 0x2, RZ ;  /* 0x0440000058537989 */ /* 0x000e6e00000e00ff */
[----:B0-----:R-:W-:-:S02]  /*74c0*/  @P0 FFMA.FTZ R89, R82, R88, R89 ;  /* 0x0000005852590223 */ /* 0x001fc40000010059 */
[----:B-1----:R-:W-:-:S03]  /*74d0*/  @P0 FMUL.FTZ R88, R83, R88 ;  /* 0x0000005853580220 */ /* 0x002fc60000410000 */
[----:B------:R-:W0:Y:S01]  /*74e0*/  SHFL.UP PT, R82, R89, 0x4, RZ ;  /* 0x0480000059527989 */ /* 0x000e2200000e00ff */
[----:B------:R-:W-:-:S03]  /*74f0*/  ISETP.GE.AND P0, PT, R131, 0x4, PT ;  /* 0x000000048300780c */ /* 0x000fc60003f06270 */
[----:B------:R-:W1:Y:S10]  /*7500*/  SHFL.UP PT, R83, R88, 0x4, RZ ;  /* 0x0480000058537989 */ /* 0x000e7400000e00ff */
[----:B0-----:R-:W-:-:S02]  /*7510*/  @P0 FFMA.FTZ R89, R88, R82, R89 ;  /* 0x0000005258590223 */ /* 0x001fc40000010059 */
[----:B-1----:R-:W-:-:S03]  /*7520*/  @P0 FMUL.FTZ R88, R88, R83 ;  /* 0x0000005358580220 */ /* 0x002fc60000410000 */
[----:B------:R-:W0:Y:S01]  /*7530*/  SHFL.UP PT, R82, R89, 0x8, RZ ;  /* 0x0500000059527989 */ /* 0x000e2200000e00ff */
[----:B------:R-:W-:-:S03]  /*7540*/  ISETP.GE.AND P0, PT, R131, 0x8, PT ;  /* 0x000000088300780c */ /* 0x000fc60003f06270 */
[----:B------:R-:W1:Y:S10]  /*7550*/  SHFL.UP PT, R83, R88, 0x8, RZ ;  /* 0x0500000058537989 */ /* 0x000e7400000e00ff */
[----:B0-----:R-:W-:-:S02]  /*7560*/  @P0 FFMA.FTZ R89, R88, R82, R89 ;  /* 0x0000005258590223 */ /* 0x001fc40000010059 */
[----:B-1----:R-:W-:-:S03]  /*7570*/  @P0 FMUL.FTZ R88, R88, R83 ;  /* 0x0000005358580220 */ /* 0x002fc60000410000 */
[----:B------:R0:W1:Y:S04]  /*7580*/  SHFL.UP PT, R85, R89, 0x10, RZ ;  /* 0x0600000059557989 */ /* 0x00006800000e00ff */
[----:B------:R0:W2:Y:S01]  /*7590*/  SHFL.UP PT, R84, R88, 0x10, RZ ;  /* 0x0600000058547989 */ /* 0x0000a200000e00ff */
[----:B------:R-:W-:-:S03]  /*75a0*/  MOV R135, R88 ;  /* 0x0000005800877202 */ /* 0x000fc60000000f00 */
.L_x_213:
[----:B------:R-:W-:Y:S02]  /*75b0*/  ISETP.GE.AND P0, PT, R131, 0x10, PT ;  /* 0x000000108300780c */ /* 0x000fe40003f06270 */
[----:B------:R-:W-:-:S11]  /*75c0*/  MOV R134, R135 ;  /* 0x0000008700867202 */ /* 0x000fd60000000f00 */
[-C--:B01----:R-:W-:Y:S02]  /*75d0*/  @P0 FFMA.FTZ R89, R85, R134.reuse, R89 ;  /* 0x0000008655590223 */ /* 0x083fe40000010059 */
[----:B--2---:R-:W-:Y:S01]  /*75e0*/  @P0 FMUL.FTZ R134, R84, R134 ;  /* 0x0000008654860220 */ /* 0x004fe20000410000 */
[----:B------:R-:W-:Y:S05]  /*75f0*/  BRA.CONV ~URZ, `(.L_x_190) ;  /* 0x000000437f007947 */ /* 0x000fea000b800000 */
[----:B------:R-:W-:Y:S01]  /*7600*/  HFMA2.MMA R86, -RZ, RZ, 0, 1.847743988037109375e-06 ;  /* 0x0000001fff567435 */ /* 0x000fe200000001ff */
[----:B------:R-:W-:Y:S02]  /*7610*/  MOV R82, R134 ;  /* 0x0000008600527202 */ /* 0x000fe40000000f00 */
[----:B------:R-:W-:-:S03]  /*7620*/  MOV R83, 0x7640 ;  /* 0x0000764000537802 */ /* 0x000fc60000000f00 */
[----:B------:R-:W-:Y:S05]  /*7630*/  CALL.REL.NOINC `($__internal_10_$__cuda_sm70_shflsync_idx_p) ;  /* 0x00004e2000007944 */ /* 0x000fea0003c00000 */
.L_x_190:
[----:B------:R-:W-:Y:S05]  /*7640*/  BRA.CONV ~URZ, `(.L_x_191) ;  /* 0x000000437f007947 */ /* 0x000fea000b800000 */
[----:B-1----:R-:W-:Y:S01]  /*7650*/  HFMA2.MMA R86, -RZ, RZ, 0, 1.847743988037109375e-06 ;  /* 0x0000001fff567435 */ /* 0x002fe200000001ff */
[----:B------:R-:W-:Y:S02]  /*7660*/  MOV R82, R89 ;  /* 0x0000005900527202 */ /* 0x000fe40000000f00 */
[----:B------:R-:W-:-:S03]  /*7670*/  MOV R83, 0x7690 ;  /* 0x0000769000537802 */ /* 0x000fc60000000f00 */
[----:B0-2---:R-:W-:Y:S05]  /*7680*/  CALL.REL.NOINC `($__internal_10_$__cuda_sm70_shflsync_idx_p) ;  /* 0x00004dd000007944 */ /* 0x005fea0003c00000 */
.L_x_191:
[----:B------:R-:W-:Y:S05]  /*7690*/  BRA.DIV ~URZ, `(.L_x_192) ;  /* 0x000045e27f007947 */ /* 0x000fea000b800000 */
[----:B------:R3:W4:Y:S04]  /*76a0*/  SHFL.IDX PT, R84, R80, RZ, 0x1f ;  /* 0x00001fff50547589 */ /* 0x00072800000e0000 */
[----:B------:R3:W2:Y:S04]  /*76b0*/  SHFL.IDX PT, R85, R81, RZ, 0x1f ;  /* 0x00001fff51557589 */ /* 0x0006a800000e0000 */
[----:B------:R3:W1:Y:S04]  /*76c0*/  SHFL.UP PT, R88, R134, 0x1, RZ ;  /* 0x0420000086587989 */ /* 0x00066800000e00ff */
[----:B------:R-:W0:Y:S02]  /*76d0*/  SHFL.UP PT, R89, R89, 0x1, RZ ;  /* 0x0420000059597989 */ /* 0x000e2400000e00ff */
.L_x_214:
[----:B-1----:R-:W1:Y:S01]  /*76e0*/  LDS.64 R86, [R133+0x2150] ;  /* 0x0021500085567984 */ /* 0x002e620000000a00 */
[----:B0-2---:R-:W-:-:S02]  /*76f0*/  @P1 FFMA.FTZ R85, R85, R88, R89 ;  /* 0x0000005855551223 */ /* 0x005fc40000010059 */
[----:B----4-:R-:W-:Y:S01]  /*7700*/  @P1 FMUL.FTZ R84, R84, R88 ;  /* 0x0000005854541220 */ /* 0x010fe20000410000 */
[----:B---3--:R-:W0:Y:S04]  /*7710*/  LDS.64 R80, [R133+0x2158] ;  /* 0x0021580085507984 */ /* 0x008e280000000a00 */
[----:B------:R-:W2:Y:S04]  /*7720*/  LDS.64 R82, [R133+0x2160] ;  /* 0x0021600085527984 */ /* 0x000ea80000000a00 */
[----:B------:R3:W-:Y:S01]  /*7730*/  STS.64 [R133+0x2150], R84 ;  /* 0x0021505485007388 */ /* 0x0007e20000000a00 */
[----:B-1----:R-:W-:-:S02]  /*7740*/  FFMA.FTZ R87, R86, R85, R87 ;  /* 0x0000005556577223 */ /* 0x002fc40000010057 */
[----:B------:R-:W-:Y:S02]  /*7750*/  FMUL.FTZ R86, R86, R84 ;  /* 0x0000005456567220 */ /* 0x000fe40000410000 */
[C---:B0-----:R-:W-:Y:S02]  /*7760*/  FFMA.FTZ R81, R80.reuse, R87, R81 ;  /* 0x0000005750517223 */ /* 0x041fe40000010051 */
[----:B------:R-:W-:Y:S01]  /*7770*/  FMUL.FTZ R80, R80, R86 ;  /* 0x0000005650507220 */ /* 0x000fe20000410000 */
[----:B------:R3:W-:Y:S01]  /*7780*/  STS.64 [R133+0x2158], R86 ;  /* 0x0021585685007388 */ /* 0x0007e20000000a00 */
[C---:B--2---:R-:W-:Y:S02]  /*7790*/  FFMA.FTZ R83, R82.reuse, R81, R83 ;  /* 0x0000005152537223 */ /* 0x044fe40000010053 */
[----:B------:R-:W-:Y:S01]  /*77a0*/  FMUL.FTZ R82, R82, R80 ;  /* 0x0000005052527220 */ /* 0x000fe20000410000 */
[----:B------:R3:W-:Y:S04]  /*77b0*/  STS.64 [R133+0x2160], R80 ;  /* 0x0021605085007388 */ /* 0x0007e80000000a00 */
[----:B------:R3:W-:Y:S02]  /*77c0*/  STS.64 [R133+0x2168], R82 ;  /* 0x0021685285007388 */ /* 0x0007e40000000a00 */
.L_x_187:
[----:B0-----:R-:W-:Y:S05]  /*77d0*/  BSYNC B0 ;  /* 0x0000000000007941 */ /* 0x001fea0003800000 */
.L_x_186:
[----:B------:R-:W-:Y:S01]  /*77e0*/  WARPSYNC 0xffffffff ;  /* 0xffffffff00007948 */ /* 0x000fe20003800000 */
[----:B------:R-:W-:Y:S01]  /*77f0*/  BAR.SYNC.DEFER_BLOCKING 0x0 ;  /* 0x0000000000007b1d */ /* 0x000fe20000010000 */
[----:B---3--:R-:W-:-:S02]  /*7800*/  FMUL.FTZ R82, R40, R96 ;  /* 0x0000006028527220 */ /* 0x008fc40000410000 */
[----:B------:R-:W-:Y:S02]  /*7810*/  FFMA.FTZ R80, R40, R113, R112 ;  /* 0x0000007128507223 */ /* 0x000fe40000010070 */
[C---:B------:R-:W-:Y:S01]  /*7820*/  FMUL.FTZ R83, R41.reuse, R82 ;  /* 0x0000005229537220 */ /* 0x040fe20000410000 */
[----:B------:R-:W-:Y:S01]  /*7830*/  ULDC UR16, c[0x0][0x174] ;  /* 0x00005d0000107ab9 */ /* 0x000fe20000000800 */
[----:B------:R-:W-:Y:S01]  /*7840*/  FFMA.FTZ R85, R41, R80, R111 ;  /* 0x0000005029557223 */ /* 0x000fe2000001006f */
[----:B------:R-:W-:Y:S01]  /*7850*/  UISETP.GE.AND UP0, UPT, UR26, UR16, UPT ;  /* 0x000000101a00728c */ /* 0x000fe2000bf06270 */
[C---:B------:R-:W-:Y:S01]  /*7860*/  FMUL.FTZ R80, R42.reuse, R83 ;  /* 0x000000532a507220 */ /* 0x040fe20000410000 */
[----:B------:R-:W-:Y:S01]  /*7870*/  BSSY B0, `(.L_x_193) ;  /* 0x0000085000007945 */ /* 0x000fe20003800000 */
[----:B------:R-:W-:Y:S01]  /*7880*/  FFMA.FTZ R82, R42, R85, R110 ;  /* 0x000000552a527223 */ /* 0x000fe2000001006e */
[----:B------:R-:W-:Y:S01]  /*7890*/  MOV R85, UR7 ;  /* 0x0000000700557c02 */ /* 0x000fe20008000f00 */
[C---:B------:R-:W-:Y:S01]  /*78a0*/  FMUL.FTZ R80, R43.reuse, R80 ;  /* 0x000000502b507220 */ /* 0x040fe20000410000 */
[----:B------:R-:W-:Y:S01]  /*78b0*/  PLOP3.LUT P0, PT, PT, PT, UP0, 0x80, 0x0 ;  /* 0x000000000000781c */ /* 0x000fe20003f0f008 */
[----:B------:R-:W-:-:S02]  /*78c0*/  FFMA.FTZ R82, R43, R82, R109 ;  /* 0x000000522b527223 */ /* 0x000fc4000001006d */
[C---:B------:R-:W-:Y:S01]  /*78d0*/  FMUL.FTZ R83, R73.reuse, R80 ;  /* 0x0000005049537220 */ /* 0x040fe20000410000 */
[----:B------:R-:W-:Y:S01]  /*78e0*/  ISETP.NE.OR P0, PT, R162, RZ, P0 ;  /* 0x000000ffa200720c */ /* 0x000fe20000705670 */
[----:B------:R-:W-:Y:S02]  /*78f0*/  FFMA.FTZ R82, R73, R82, R108 ;  /* 0x0000005249527223 */ /* 0x000fe4000001006c */
[C---:B------:R-:W-:Y:S02]  /*7900*/  FMUL.FTZ R80, R76.reuse, R83 ;  /* 0x000000534c507220 */ /* 0x040fe40000410000 */
[----:B------:R-:W-:Y:S01]  /*7910*/  FFMA.FTZ R82, R76, R82, R107 ;  /* 0x000000524c527223 */ /* 0x000fe2000001006b */
[----:B------:R-:W0:Y:S01]  /*7920*/  LDS R81, [R128.X8+0x2154] ;  /* 0x0021540080517984 */ /* 0x000e220000008800 */
[C---:B------:R-:W-:Y:S02]  /*7930*/  FMUL.FTZ R83, R77.reuse, R80 ;  /* 0x000000504d537220 */ /* 0x040fe40000410000 */
        /* <DEDUP_REMOVED lines=11> */
[----:B------:R-:W-:Y:S01]  /*79f0*/  FMUL.FTZ R83, R93, R80 ;  /* 0x000000505d537220 */ /* 0x000fe20000410000 */
[----:B------:R-:W-:Y:S01]  /*7a00*/  MOV R80, 0x3f800000 ;  /* 0x3f80000000507802 */ /* 0x000fe20000000f00 */
[----:B------:R-:W-:-:S02]  /*7a10*/  FMUL.FTZ R88, R70, R54 ;  /* 0x0000003646587220 */ /* 0x000fc40000410000 */
[----:B------:R-:W-:Y:S02]  /*7a20*/  FFMA.FTZ R82, R93, R82, R100 ;  /* 0x000000525d527223 */ /* 0x000fe40000010064 */
[C---:B------:R-:W-:Y:S02]  /*7a30*/  FMUL.FTZ R84, R94.reuse, R83 ;  /* 0x000000535e547220 */ /* 0x040fe40000410000 */
[----:B------:R-:W-:Y:S02]  /*7a40*/  FMUL.FTZ R89, R69, R53 ;  /* 0x0000003545597220 */ /* 0x000fe40000410000 */
[----:B------:R-:W-:Y:S02]  /*7a50*/  FFMA.FTZ R83, R94, R82, R99 ;  /* 0x000000525e537223 */ /* 0x000fe40000010063 */
[----:B------:R-:W-:Y:S02]  /*7a60*/  FMUL.FTZ R82, R95, R84 ;  /* 0x000000545f527220 */ /* 0x000fe40000410000 */
[----:B------:R-:W-:-:S02]  /*7a70*/  FMUL.FTZ R84, R68, R52 ;  /* 0x0000003444547220 */ /* 0x000fc40000410000 */
[----:B0-----:R-:W-:Y:S01]  /*7a80*/  FFMA.FTZ R88, R132, R81, R88 ;  /* 0x0000005184587223 */ /* 0x001fe20000010058 */
[----:B------:R-:W-:Y:S01]  /*7a90*/  HFMA2.MMA R81, -RZ, RZ, 0, 0 ;  /* 0x00000000ff517435 */ /* 0x000fe200000001ff */
[----:B------:R-:W-:Y:S02]  /*7aa0*/  FMUL.FTZ R132, R67, R51 ;  /* 0x0000003343847220 */ /* 0x000fe40000410000 */
[----:B------:R-:W-:Y:S02]  /*7ab0*/  FFMA.FTZ R89, R95, R88, R89 ;  /* 0x000000585f597223 */ /* 0x000fe40000010059 */
[----:B------:R-:W-:Y:S02]  /*7ac0*/  FMUL.FTZ R133, R66, R50 ;  /* 0x0000003242857220 */ /* 0x000fe40000410000 */
[----:B------:R-:W-:Y:S02]  /*7ad0*/  FFMA.FTZ R89, R94, R89, R84 ;  /* 0x000000595e597223 */ /* 0x000fe40000010054 */
[----:B------:R-:W-:Y:S01]  /*7ae0*/  FMUL.FTZ R84, R65, R49 ;  /* 0x0000003141547220 */ /* 0x000fe20000410000 */
[----:B------:R0:W1:Y:S01]  /*7af0*/  @!P0 LDS.64 R80, [R85.X8+0x3560] ;  /* 0x0035600055508984 */ /* 0x0000620000008a00 */
[----:B------:R-:W-:Y:S01]  /*7b00*/  FFMA.FTZ R132, R93, R89, R132 ;  /* 0x000000595d847223 */ /* 0x000fe20000010084 */
[----:B------:R-:W-:Y:S01]  /*7b10*/  ISETP.GT.U32.AND P0, PT, R129, 0x1f, PT ;  /* 0x0000001f8100780c */ /* 0x000fe20003f04070 */
[----:B------:R-:W-:-:S02]  /*7b20*/  FMUL.FTZ R134, R64, R48 ;  /* 0x0000003040867220 */ /* 0x000fc40000410000 */
[----:B------:R-:W-:Y:S02]  /*7b30*/  FFMA.FTZ R133, R92, R132, R133 ;  /* 0x000000845c857223 */ /* 0x000fe40000010085 */
[----:B------:R-:W-:Y:S02]  /*7b40*/  FMUL.FTZ R135, R63, R47 ;  /* 0x0000002f3f877220 */ /* 0x000fe40000410000 */
[----:B0-----:R-:W-:Y:S02]  /*7b50*/  FFMA.FTZ R85, R91, R133, R84 ;  /* 0x000000855b557223 */ /* 0x001fe40000010054 */
[----:B------:R-:W-:Y:S02]  /*7b60*/  FMUL.FTZ R136, R62, R46 ;  /* 0x0000002e3e887220 */ /* 0x000fe40000410000 */
[----:B------:R-:W-:Y:S02]  /*7b70*/  FFMA.FTZ R134, R90, R85, R134 ;  /* 0x000000555a867223 */ /* 0x000fe40000010086 */
[----:B------:R-:W-:-:S02]  /*7b80*/  FFMA.FTZ R83, R95, R83, R98 ;  /* 0x000000535f537223 */ /* 0x000fc40000010062 */
[----:B------:R-:W-:Y:S02]  /*7b90*/  FFMA.FTZ R135, R79, R134, R135 ;  /* 0x000000864f877223 */ /* 0x000fe40000010087 */
[----:B------:R-:W-:Y:S01]  /*7ba0*/  FMUL.FTZ R137, R61, R45 ;  /* 0x0000002d3d897220 */ /* 0x000fe20000410000 */
[----:B------:R0:W-:Y:S01]  /*7bb0*/  STS.64 [R128.X8+0x2660], R82 ;  /* 0x0026605280007388 */ /* 0x0001e20000008a00 */
[----:B------:R-:W-:Y:S02]  /*7bc0*/  FFMA.FTZ R136, R78, R135, R136 ;  /* 0x000000874e887223 */ /* 0x000fe40000010088 */
[----:B------:R-:W-:Y:S02]  /*7bd0*/  FMUL.FTZ R138, R59, R39 ;  /* 0x000000273b8a7220 */ /* 0x000fe40000410000 */
[----:B------:R-:W-:Y:S02]  /*7be0*/  FFMA.FTZ R137, R77, R136, R137 ;  /* 0x000000884d897223 */ /* 0x000fe40000010089 */
[----:B------:R-:W-:-:S02]  /*7bf0*/  FMUL.FTZ R139, R58, R38 ;  /* 0x000000263a8b7220 */ /* 0x000fc40000410000 */
[----:B------:R-:W-:Y:S02]  /*7c00*/  FMUL.FTZ R140, R57, R37 ;  /* 0x00000025398c7220 */ /* 0x000fe40000410000 */
[----:B------:R-:W-:Y:S02]  /*7c10*/  FMUL.FTZ R141, R55, R35 ;  /* 0x00000023378d7220 */ /* 0x000fe40000410000 */
[----:B0-----:R-:W-:-:S04]  /*7c20*/  FMUL.FTZ R82, R60, R44 ;  /* 0x0000002c3c527220 */ /* 0x001fc80000410000 */
[----:B------:R-:W-:Y:S02]  /*7c30*/  FFMA.FTZ R137, R76, R137, R82 ;  /* 0x000000894c897223 */ /* 0x000fe40000010052 */
        /* <DEDUP_REMOVED lines=26> */
.L_x_215:
        /* <DEDUP_REMOVED lines=26> */
.L_x_216:
[----:B--23--:R-:W-:Y:S01]  /*7f80*/  ISETP.NE.AND P0, PT, R129, 0x1f, PT ;  /* 0x0000001f8100780c */ /* 0x00cfe20003f05270 */
[----:B0-----:R-:W-:Y:S01]  /*7f90*/  FMUL.FTZ R80, R80, R85 ;  /* 0x0000005550507220 */ /* 0x001fe20000410000 */
[----:B------:R-:W-:Y:S01]  /*7fa0*/  MOV R82, R159 ;  /* 0x0000009f00527202 */ /* 0x000fe20000000f00 */
[----:B------:R-:W-:-:S10]  /*7fb0*/  FFMA.FTZ R81, R81, R85, R84 ;  /* 0x0000005551517223 */ /* 0x000fd40000010054 */
[-C--:B----4-:R-:W-:Y:S02]  /*7fc0*/  @P0 FFMA.FTZ R83, R83, R87.reuse, R158 ;  /* 0x0000005753530223 */ /* 0x090fe4000001009e */
[----:B-1----:R-:W-:Y:S02]  /*7fd0*/  IMAD R158, R129, 0x28, RZ ;  /* 0x00000028819e7824 */ /* 0x002fe400078e02ff */
[----:B------:R-:W-:-:S03]  /*7fe0*/  @P0 FMUL.FTZ R82, R82, R87 ;  /* 0x0000005752520220 */ /* 0x000fc60000410000 */
[----:B------:R-:W0:Y:S04]  /*7ff0*/  LDS.64 R84, [R158+0x2678] ;  /* 0x002678009e547984 */ /* 0x000e280000000a00 */
[----:B------:R-:W1:Y:S04]  /*8000*/  LDS.64 R86, [R158+0x2670] ;  /* 0x002670009e567984 */ /* 0x000e680000000a00 */
[----:B------:R-:W-:Y:S01]  /*8010*/  STS.64 [R158+0x2678], R82 ;  /* 0x002678529e007388 */ /* 0x000fe20000000a00 */
[C---:B0-----:R-:W-:Y:S02]  /*8020*/  FFMA.FTZ R85, R84.reuse, R83, R85 ;  /* 0x0000005354557223 */ /* 0x041fe40000010055 */
[----:B------:R-:W-:-:S02]  /*8030*/  FMUL.FTZ R84, R84, R82 ;  /* 0x0000005254547220 */ /* 0x000fc40000410000 */
[C---:B-1----:R-:W-:Y:S02]  /*8040*/  FFMA.FTZ R87, R86.reuse, R85, R87 ;  /* 0x0000005556577223 */ /* 0x042fe40000010057 */
[----:B------:R-:W-:Y:S01]  /*8050*/  FMUL.FTZ R86, R86, R84 ;  /* 0x0000005456567220 */ /* 0x000fe20000410000 */
[----:B------:R-:W-:Y:S04]  /*8060*/  STS.64 [R158+0x2670], R84 ;  /* 0x002670549e007388 */ /* 0x000fe80000000a00 */
[----:B------:R-:W0:Y:S04]  /*8070*/  LDS.64 R84, [R158+0x2668] ;  /* 0x002668009e547984 */ /* 0x000e280000000a00 */
[----:B------:R1:W-:Y:S01]  /*8080*/  STS.64 [R158+0x2668], R86 ;  /* 0x002668569e007388 */ /* 0x0003e20000000a00 */
[----:B0-----:R-:W-:-:S02]  /*8090*/  FFMA.FTZ R85, R84, R87, R85 ;  /* 0x0000005754557223 */ /* 0x001fc40000010055 */
[----:B------:R-:W-:-:S05]  /*80a0*/  FMUL.FTZ R84, R84, R86 ;  /* 0x0000005654547220 */ /* 0x000fca0000410000 */
[----:B------:R1:W-:Y:S02]  /*80b0*/  STS.64 [R158+0x2660], R84 ;  /* 0x002660549e007388 */ /* 0x0003e40000000a00 */
.L_x_194:
[----:B-1----:R-:W-:Y:S05]  /*80c0*/  BSYNC B0 ;  /* 0x0000000000007941 */ /* 0x002fea0003800000 */
.L_x_193:
[----:B------:R-:W-:Y:S01]  /*80d0*/  WARPSYNC 0xffffffff ;  /* 0xffffffff00007948 */ /* 0x000fe20003800000 */
[----:B------:R-:W-:Y:S01]  /*80e0*/  BAR.SYNC.DEFER_BLOCKING 0x0 ;  /* 0x0000000000007b1d */ /* 0x000fe20000010000 */
[----:B------:R-:W-:Y:S01]  /*80f0*/  FFMA.FTZ R86, R34, R88, RZ ;  /* 0x0000005822567223 */ /* 0x000fe200000100ff */
[C---:B------:R-:W-:Y:S02]  /*8100*/  ISETP.GT.AND P0, PT, R131.reuse, 0x1e, PT ;  /* 0x0000001e8300780c */ /* 0x040fe40003f04270 */
[----:B------:R-:W-:Y:S02]  /*8110*/  ISETP.GT.AND P1, PT, R131, 0x1d, PT ;  /* 0x0000001d8300780c */ /* 0x000fe40003f24270 */
[----:B------:R-:W-:Y:S01]  /*8120*/  BSSY B0, `(.L_x_197) ;  /* 0x00000da000007945 */ /* 0x000fe20003800000 */
[----:B------:R-:W0:Y:S02]  /*8130*/  LDS R128, [R128.X8+0x2664] ;  /* 0x0026640080807984 */ /* 0x000e240000008800 */
[----:B0-----:R-:W-:-:S04]  /*8140*/  FFMA.FTZ R96, R128, R96, R113 ;  /* 0x0000006080607223 */ /* 0x001fc80000010071 */
[----:B------:R-:W-:-:S04]  /*8150*/  FFMA.FTZ R40, R40, R96, R112 ;  /* 0x0000006028287223 */ /* 0x000fc80000010070 */
[----:B------:R-:W-:Y:S02]  /*8160*/  FFMA.FTZ R82, R41, R40, R111 ;  /* 0x0000002829527223 */ /* 0x000fe4000001006f */
[----:B------:R-:W-:Y:S02]  /*8170*/  FMUL.FTZ R41, R69, R53 ;  /* 0x0000003545297220 */ /* 0x000fe40000410000 */
[----:B------:R-:W-:Y:S02]  /*8180*/  FFMA.FTZ R110, R42, R82, R110 ;  /* 0x000000522a6e7223 */ /* 0x000fe4000001006e */
[----:B------:R-:W-:Y:S02]  /*8190*/  FMUL.FTZ R111, R97, R96 ;  /* 0x00000060616f7220 */ /* 0x000fe40000410000 */
[----:B------:R-:W-:Y:S02]  /*81a0*/  FFMA.FTZ R84, R43, R110, R109 ;  /* 0x0000006e2b547223 */ /* 0x000fe4000001006d */
[----:B------:R-:W-:-:S02]  /*81b0*/  FMUL.FTZ R112, R110, R38 ;  /* 0x000000266e707220 */ /* 0x000fc40000410000 */
[----:B------:R-:W-:Y:S02]  /*81c0*/  FFMA.FTZ R73, R73, R84, R108 ;  /* 0x0000005449497223 */ /* 0x000fe4000001006c */
[----:B------:R-:W-:Y:S02]  /*81d0*/  FADD.FTZ R115, R112, R115 ;  /* 0x0000007370737221 */ /* 0x000fe40000010000 */
[----:B------:R-:W-:Y:S02]  /*81e0*/  FFMA.FTZ R76, R76, R73, R107 ;  /* 0x000000494c4c7223 */ /* 0x000fe4000001006b */
[----:B------:R-:W-:Y:S02]  /*81f0*/  FMUL.FTZ R109, R97, R40 ;  /* 0x00000028616d7220 */ /* 0x000fe40000410000 */
[----:B------:R-:W-:Y:S02]  /*8200*/  FFMA.FTZ R43, R77, R76, R106 ;  /* 0x0000004c4d2b7223 */ /* 0x000fe4000001006a */
[----:B------:R-:W-:-:S02]  /*8210*/  FFMA.FTZ R106, R95, R88, R41 ;  /* 0x000000585f6a7223 */ /* 0x000fc40000010029 */
[----:B------:R-:W-:Y:S02]  /*8220*/  FFMA.FTZ R78, R78, R43, R105 ;  /* 0x0000002b4e4e7223 */ /* 0x000fe40000010069 */
[----:B------:R-:W-:Y:S02]  /*8230*/  FFMA.FTZ R86, R33, R106, R86 ;  /* 0x0000006a21567223 */ /* 0x000fe40000010056 */
[----:B------:R-:W-:Y:S02]  /*8240*/  FFMA.FTZ R79, R79, R78, R104 ;  /* 0x0000004e4f4f7223 */ /* 0x000fe40000010068 */
[----:B------:R-:W-:Y:S02]  /*8250*/  FFMA.FTZ R86, R32, R89, R86 ;  /* 0x0000005920567223 */ /* 0x000fe40000010056 */
[----:B------:R-:W-:Y:S02]  /*8260*/  FFMA.FTZ R90, R90, R79, R103 ;  /* 0x0000004f5a5a7223 */ /* 0x000fe40000010067 */
[----:B------:R-:W-:-:S02]  /*8270*/  FFMA.FTZ R86, R31, R132, R86 ;  /* 0x000000841f567223 */ /* 0x000fc40000010056 */
[----:B------:R-:W-:Y:S02]  /*8280*/  FMUL.FTZ R104, R65, R49 ;  /* 0x0000003141687220 */ /* 0x000fe40000410000 */
[C---:B------:R-:W-:Y:S02]  /*8290*/  FFMA.FTZ R83, R91.reuse, R90, R102 ;  /* 0x0000005a5b537223 */ /* 0x040fe40000010066 */
[-C--:B------:R-:W-:Y:S02]  /*82a0*/  FFMA.FTZ R91, R91, R133.reuse, R104 ;  /* 0x000000855b5b7223 */ /* 0x080fe40000010068 */
[----:B------:R-:W-:Y:S02]  /*82b0*/  FFMA.FTZ R86, R30, R133, R86 ;  /* 0x000000851e567223 */ /* 0x000fe40000010056 */
[----:B------:R-:W-:Y:S01]  /*82c0*/  FFMA.FTZ R92, R92, R83, R101 ;  /* 0x000000535c5c7223 */ /* 0x000fe20000010065 */
[----:B------:R-:W-:Y:S01]  /*82d0*/  MOV R101, UR7 ;  /* 0x0000000700657c02 */ /* 0x000fe20008000f00 */
[----:B------:R-:W-:-:S02]  /*82e0*/  FFMA.FTZ R85, R29, R91, R86 ;  /* 0x0000005b1d557223 */ /* 0x000fc40000010056 */
[----:B------:R-:W-:Y:S02]  /*82f0*/  FFMA.FTZ R93, R93, R92, R100 ;  /* 0x0000005c5d5d7223 */ /* 0x000fe40000010064 */
[----:B------:R-:W-:Y:S01]  /*8300*/  FFMA.FTZ R86, R28, R134, R85 ;  /* 0x000000861c567223 */ /* 0x000fe20000010055 */
[----:B------:R0:W-:Y:S01]  /*8310*/  @!P5 STS.64 [R101.X8+0x3560], R80 ;  /* 0x003560506500d388 */ /* 0x0001e20000008a00 */
[----:B------:R-:W-:Y:S02]  /*8320*/  FADD.FTZ R85, -R104, R91 ;  /* 0x0000005b68557221 */ /* 0x000fe40000010100 */
[----:B------:R-:W-:Y:S02]  /*8330*/  FMUL.FTZ R91, R61, R45 ;  /* 0x0000002d3d5b7220 */ /* 0x000fe40000410000 */
[----:B------:R-:W-:Y:S02]  /*8340*/  FFMA.FTZ R87, R27, R135, R86 ;  /* 0x000000871b577223 */ /* 0x000fe40000010056 */
[----:B------:R-:W-:-:S02]  /*8350*/  FFMA.FTZ R94, R94, R93, R99 ;  /* 0x0000005d5e5e7223 */ /* 0x000fc40000010063 */
[-C--:B------:R-:W-:Y:S02]  /*8360*/  FFMA.FTZ R100, R77, R136.reuse, R91 ;  /* 0x000000884d647223 */ /* 0x080fe4000001005b */
[----:B------:R-:W-:Y:S02]  /*8370*/  FFMA.FTZ R86, R26, R136, R87 ;  /* 0x000000881a567223 */ /* 0x000fe40000010057 */
[----:B------:R-:W-:Y:S02]  /*8380*/  FFMA.FTZ R95, R95, R94, R98 ;  /* 0x0000005e5f5f7223 */ /* 0x000fe40000010062 */
[----:B------:R-:W-:Y:S02]  /*8390*/  FFMA.FTZ R87, R25, R100, R86 ;  /* 0x0000006419577223 */ /* 0x000fe40000010056 */
[-C--:B------:R-:W-:Y:S02]  /*83a0*/  FFMA.FTZ R88, R70, -R54.reuse, R88 ;  /* 0x8000003646587223 */ /* 0x080fe40000010058 */
[----:B------:R-:W-:-:S02]  /*83b0*/  FMUL.FTZ R86, R95, R54 ;  /* 0x000000365f567220 */ /* 0x000fc40000410000 */
[----:B------:R-:W-:Y:S02]  /*83c0*/  FADD.FTZ R77, -R91, R100 ;  /* 0x000000645b4d7221 */ /* 0x000fe40000010100 */
[----:B------:R-:W-:Y:S02]  /*83d0*/  FFMA.FTZ R91, R24, R137, R87 ;  /* 0x00000089185b7223 */ /* 0x000fe40000010057 */
[----:B------:R-:W-:Y:S02]  /*83e0*/  FADD.FTZ R41, -R41, R106 ;  /* 0x0000006a29297221 */ /* 0x000fe40000010100 */
[----:B------:R-:W-:Y:S02]  /*83f0*/  FMUL.FTZ R87, R94, R53 ;  /* 0x000000355e577220 */ /* 0x000fe40000410000 */
[----:B------:R-:W-:Y:S02]  /*8400*/  FFMA.FTZ R100, R86, R88, RZ ;  /* 0x0000005856647223 */ /* 0x000fe400000100ff */
[----:B------:R-:W-:-:S02]  /*8410*/  FMUL.FTZ R99, R57, R37 ;  /* 0x0000002539637220 */ /* 0x000fc40000410000 */
[----:B------:R-:W-:Y:S02]  /*8420*/  FFMA.FTZ R91, R23, R138, R91 ;  /* 0x0000008a175b7223 */ /* 0x000fe4000001005b */
[-C--:B------:R-:W-:Y:S02]  /*8430*/  FFMA.FTZ R89, R68, -R52.reuse, R89 ;  /* 0x8000003444597223 */ /* 0x080fe40000010059 */
[----:B------:R-:W-:Y:S02]  /*8440*/  FMUL.FTZ R98, R93, R52 ;  /* 0x000000345d627220 */ /* 0x000fe40000410000 */
[----:B------:R-:W-:Y:S02]  /*8450*/  FFMA.FTZ R100, R87, R41, R100 ;  /* 0x0000002957647223 */ /* 0x000fe40000010064 */
[-C--:B0-----:R-:W-:Y:S02]  /*8460*/  FFMA.FTZ R80, R42, R139.reuse, R99 ;  /* 0x0000008b2a507223 */ /* 0x081fe40000010063 */
[----:B------:R-:W-:-:S02]  /*8470*/  FFMA.FTZ R42, R22, R139, R91 ;  /* 0x0000008b162a7223 */ /* 0x000fc4000001005b */
[----:B------:R-:W-:Y:S02]  /*8480*/  FFMA.FTZ R132, R67, -R51, R132 ;  /* 0x8000003343847223 */ /* 0x000fe40000010084 */
[----:B------:R-:W-:Y:S02]  /*8490*/  FFMA.FTZ R100, R98, R89, R100 ;  /* 0x0000005962647223 */ /* 0x000fe40000010064 */
[----:B------:R-:W-:Y:S02]  /*84a0*/  FMUL.FTZ R81, R92, R51 ;  /* 0x000000335c517220 */ /* 0x000fe40000410000 */
[----:B------:R-:W-:Y:S02]  /*84b0*/  FFMA.FTZ R103, R21, R80, R42 ;  /* 0x0000005015677223 */ /* 0x000fe4000001002a */
[----:B------:R-:W-:Y:S02]  /*84c0*/  FFMA.FTZ R133, R66, -R50, R133 ;  /* 0x8000003242857223 */ /* 0x000fe40000010085 */
[----:B------:R-:W-:-:S02]  /*84d0*/  FFMA.FTZ R100, R81, R132, R100 ;  /* 0x0000008451647223 */ /* 0x000fc40000010064 */
[----:B------:R-:W-:Y:S02]  /*84e0*/  FMUL.FTZ R42, R83, R50 ;  /* 0x00000032532a7220 */ /* 0x000fe40000410000 */
[----:B------:R-:W-:Y:S02]  /*84f0*/  FADD.FTZ R91, -R99, R80 ;  /* 0x00000050635b7221 */ /* 0x000fe40000010100 */
[----:B------:R-:W-:Y:S02]  /*8500*/  FFMA.FTZ R100, R42, R133, R100 ;  /* 0x000000852a647223 */ /* 0x000fe40000010064 */
[----:B------:R-:W-:Y:S02]  /*8510*/  FMUL.FTZ R80, R90, R49 ;  /* 0x000000315a507220 */ /* 0x000fe40000410000 */
[----:B------:R-:W-:Y:S02]  /*8520*/  FFMA.FTZ R134, R64, -R48, R134 ;  /* 0x8000003040867223 */ /* 0x000fe40000010086 */
[----:B------:R-:W-:-:S02]  /*8530*/  FFMA.FTZ R100, R80, R85, R100 ;  /* 0x0000005550647223 */ /* 0x000fc40000010064 */
[----:B------:R-:W-:Y:S02]  /*8540*/  FMUL.FTZ R99, R79, R48 ;  /* 0x000000304f637220 */ /* 0x000fe40000410000 */
[-C--:B------:R-:W-:Y:S02]  /*8550*/  FFMA.FTZ R135, R63, -R47.reuse, R135 ;  /* 0x8000002f3f877223 */ /* 0x080fe40000010087 */
[----:B------:R-:W-:Y:S02]  /*8560*/  FFMA.FTZ R101, R99, R134, R100 ;  /* 0x0000008663657223 */ /* 0x000fe40000010064 */
[----:B------:R-:W-:Y:S02]  /*8570*/  FMUL.FTZ R100, R78, R47 ;  /* 0x0000002f4e647220 */ /* 0x000fe40000410000 */
[----:B------:R-:W-:Y:S02]  /*8580*/  FFMA.FTZ R106, R20, R140, R103 ;  /* 0x0000008c146a7223 */ /* 0x000fe40000010067 */
[----:B------:R-:W-:-:S02]  /*8590*/  FFMA.FTZ R102, R100, R135, R101 ;  /* 0x0000008764667223 */ /* 0x000fc40000010065 */
[-C--:B------:R-:W-:Y:S02]  /*85a0*/  FFMA.FTZ R136, R62, -R46.reuse, R136 ;  /* 0x8000002e3e887223 */ /* 0x080fe40000010088 */
[----:B------:R-:W-:Y:S02]  /*85b0*/  FMUL.FTZ R101, R43, R46 ;  /* 0x0000002e2b657220 */ /* 0x000fe40000410000 */
[----:B------:R-:W-:Y:S02]  /*85c0*/  FFMA.FTZ R103, R19, R141, R106 ;  /* 0x0000008d13677223 */ /* 0x000fe4000001006a */
[----:B------:R-:W-:Y:S02]  /*85d0*/  FFMA.FTZ R104, R101, R136, R102 ;  /* 0x0000008865687223 */ /* 0x000fe40000010066 */
[----:B------:R-:W-:Y:S01]  /*85e0*/  FMUL.FTZ R102, R76, R45 ;  /* 0x0000002d4c667220 */ /* 0x000fe20000410000 */
[----:B------:R-:W0:Y:S01]  /*85f0*/  SHFL.DOWN PT, R106, R103, 0x1, 0x1f ;  /* 0x08201f00676a7f89 */ /* 0x000e2200000e0000 */
[----:B------:R-:W-:-:S02]  /*8600*/  FFMA.FTZ R137, R60, -R44, R137 ;  /* 0x8000002c3c897223 */ /* 0x000fc40000010089 */
[----:B------:R-:W-:Y:S02]  /*8610*/  FFMA.FTZ R105, R102, R77, R104 ;  /* 0x0000004d66697223 */ /* 0x000fe40000010068 */
[----:B------:R-:W-:Y:S02]  /*8620*/  FMUL.FTZ R104, R73, R44 ;  /* 0x0000002c49687220 */ /* 0x000fe40000410000 */
[----:B------:R-:W-:Y:S02]  /*8630*/  FFMA.FTZ R138, R59, -R39, R138 ;  /* 0x800000273b8a7223 */ /* 0x000fe4000001008a */
[----:B------:R-:W-:Y:S02]  /*8640*/  FFMA.FTZ R107, R104, R137, R105 ;  /* 0x00000089686b7223 */ /* 0x000fe40000010069 */
[----:B------:R-:W-:Y:S02]  /*8650*/  FMUL.FTZ R105, R84, R39 ;  /* 0x0000002754697220 */ /* 0x000fe40000410000 */
[----:B------:R-:W-:-:S02]  /*8660*/  FFMA.FTZ R139, R58, -R38, R139 ;  /* 0x800000263a8b7223 */ /* 0x000fc4000001008b */
[----:B------:R-:W-:Y:S02]  /*8670*/  FFMA.FTZ R108, R105, R138, R107 ;  /* 0x0000008a696c7223 */ /* 0x000fe4000001006b */
[----:B------:R-:W-:Y:S02]  /*8680*/  FMUL.FTZ R107, R82, R37 ;  /* 0x00000025526b7220 */ /* 0x000fe40000410000 */
[----:B------:R-:W-:Y:S02]  /*8690*/  FFMA.FTZ R108, R112, R139, R108 ;  /* 0x0000008b706c7223 */ /* 0x000fe4000001006c */
[C---:B------:R-:W-:Y:S02]  /*86a0*/  FADD.FTZ R114, R107.reuse, R114 ;  /* 0x000000726b727221 */ /* 0x040fe40000010000 */
[----:B------:R-:W-:Y:S02]  /*86b0*/  FFMA.FTZ R107, R107, R91, R108 ;  /* 0x0000005b6b6b7223 */ /* 0x000fe4000001006c */
[----:B------:R-:W-:-:S02]  /*86c0*/  FFMA.FTZ R140, R56, -R36, R140 ;  /* 0x80000024388c7223 */ /* 0x000fc4000001008c */
[----:B------:R-:W-:Y:S02]  /*86d0*/  FMUL.FTZ R108, R40, R36 ;  /* 0x00000024286c7220 */ /* 0x000fe40000410000 */
[----:B0-----:R-:W-:Y:S02]  /*86e0*/  @!P0 FADD.FTZ R103, R103, R106 ;  /* 0x0000006a67678221 */ /* 0x001fe40000010000 */
[C---:B------:R-:W-:Y:S02]  /*86f0*/  FADD.FTZ R18, R108.reuse, R18 ;  /* 0x000000126c127221 */ /* 0x040fe40000010000 */
[----:B------:R-:W-:Y:S01]  /*8700*/  FFMA.FTZ R107, R108, R140, R107 ;  /* 0x0000008c6c6b7223 */ /* 0x000fe2000001006b */
[----:B------:R-:W0:Y:S01]  /*8710*/  SHFL.DOWN PT, R128, R103, 0x2, 0x1f ;  /* 0x08401f0067807f89 */ /* 0x000e2200000e0000 */
[----:B------:R-:W-:Y:S02]  /*8720*/  FMUL.FTZ R106, R97, R82 ;  /* 0x00000052616a7220 */ /* 0x000fe40000410000 */
[----:B------:R-:W-:-:S02]  /*8730*/  FFMA.FTZ R112, R55, -R35, R141 ;  /* 0x8000002337707223 */ /* 0x000fc4000001008d */
[----:B------:R-:W-:Y:S02]  /*8740*/  FMUL.FTZ R108, R96, R35 ;  /* 0x00000023606c7220 */ /* 0x000fe40000410000 */
[----:B------:R-:W-:Y:S02]  /*8750*/  FMUL.FTZ R106, R106, R91 ;  /* 0x0000005b6a6a7220 */ /* 0x000fe40000410000 */
[-C--:B------:R-:W-:Y:S02]  /*8760*/  FFMA.FTZ R91, R108, R112.reuse, R107 ;  /* 0x000000706c5b7223 */ /* 0x080fe4000001006b */
[----:B------:R-:W-:Y:S02]  /*8770*/  FMUL.FTZ R111, R111, R112 ;  /* 0x000000706f6f7220 */ /* 0x000fe40000410000 */
[----:B------:R-:W-:Y:S01]  /*8780*/  FMUL.FTZ R109, R109, R140 ;  /* 0x0000008c6d6d7220 */ /* 0x000fe20000410000 */
[----:B------:R-:W1:Y:S01]  /*8790*/  SHFL.DOWN PT, R112, R91, 0x1, 0x1f ;  /* 0x08201f005b707f89 */ /* 0x000e6200000e0000 */
[----:B------:R-:W-:-:S02]  /*87a0*/  FFMA.FTZ R111, R55, R96, R111 ;  /* 0x00000060376f7223 */ /* 0x000fc4000001006f */
[----:B------:R-:W-:Y:S02]  /*87b0*/  FFMA.FTZ R40, R56, R40, R109 ;  /* 0x0000002838287223 */ /* 0x000fe4000001006d */
[----:B------:R-:W-:Y:S02]  /*87c0*/  FADD.FTZ R116, R105, R116 ;  /* 0x0000007469747221 */ /* 0x000fe40000010000 */
[----:B------:R-:W-:Y:S02]  /*87d0*/  FADD.FTZ R15, R40, R15 ;  /* 0x0000000f280f7221 */ /* 0x000fe40000010000 */
[----:B------:R-:W-:Y:S02]  /*87e0*/  FMUL.FTZ R40, R97, R110 ;  /* 0x0000006e61287220 */ /* 0x000fe40000410000 */
[----:B0-----:R-:W-:Y:S02]  /*87f0*/  @!P1 FADD.FTZ R103, R103, R128 ;  /* 0x0000008067679221 */ /* 0x001fe40000010000 */
[----:B------:R-:W-:-:S02]  /*8800*/  FMUL.FTZ R105, R97, R84 ;  /* 0x0000005461697220 */ /* 0x000fc40000410000 */
[----:B------:R-:W-:Y:S01]  /*8810*/  FMUL.FTZ R139, R40, R139 ;  /* 0x0000008b288b7220 */ /* 0x000fe20000410000 */
[----:B------:R-:W0:Y:S01]  /*8820*/  SHFL.DOWN PT, R128, R103, 0x4, 0x1f ;  /* 0x08801f0067807f89 */ /* 0x000e2200000e0000 */
[----:B------:R-:W-:Y:S02]  /*8830*/  FMUL.FTZ R105, R105, R138 ;  /* 0x0000008a69697220 */ /* 0x000fe40000410000 */
[----:B------:R-:W-:Y:S02]  /*8840*/  FMUL.FTZ R40, R97, R76 ;  /* 0x0000004c61287220 */ /* 0x000fe40000410000 */
[----:B------:R-:W-:Y:S02]  /*8850*/  FFMA.FTZ R107, R57, R82, R106 ;  /* 0x00000052396b7223 */ /* 0x000fe4000001006a */
[----:B------:R-:W-:Y:S02]  /*8860*/  FFMA.FTZ R105, R59, R84, R105 ;  /* 0x000000543b697223 */ /* 0x000fe40000010069 */
[----:B-1----:R-:W-:Y:S01]  /*8870*/  @!P0 FADD.FTZ R91, R91, R112 ;  /* 0x000000705b5b8221 */ /* 0x002fe20000010000 */
[----:B------:R-:W-:Y:S01]  /*8880*/  ISETP.GT.AND P0, PT, R131, 0x1b, PT ;  /* 0x0000001b8300780c */ /* 0x000fe20003f04270 */
[----:B------:R-:W-:-:S02]  /*8890*/  FMUL.FTZ R77, R40, R77 ;  /* 0x0000004d284d7220 */ /* 0x000fc40000410000 */
[C---:B------:R-:W-:Y:S01]  /*88a0*/  FMUL.FTZ R40, R97.reuse, R78 ;  /* 0x0000004e61287220 */ /* 0x040fe20000410000 */
[----:B------:R-:W1:Y:S01]  /*88b0*/  SHFL.DOWN PT, R112, R91, 0x2, 0x1f ;  /* 0x08401f005b707f89 */ /* 0x000e6200000e0000 */
[C---:B------:R-:W-:Y:S02]  /*88c0*/  FMUL.FTZ R82, R97.reuse, R73 ;  /* 0x0000004961527220 */ /* 0x040fe40000410000 */
[----:B------:R-:W-:Y:S02]  /*88d0*/  FMUL.FTZ R135, R40, R135 ;  /* 0x0000008728877220 */ /* 0x000fe40000410000 */
[----:B------:R-:W-:Y:S02]  /*88e0*/  FMUL.FTZ R82, R82, R137 ;  /* 0x0000008952527220 */ /* 0x000fe40000410000 */
[----:B------:R-:W-:Y:S02]  /*88f0*/  FMUL.FTZ R40, R97, R90 ;  /* 0x0000005a61287220 */ /* 0x000fe40000410000 */
[----:B------:R-:W-:-:S02]  /*8900*/  FFMA.FTZ R82, R60, R73, R82 ;  /* 0x000000493c527223 */ /* 0x000fc40000010052 */
[----:B0-----:R-:W-:Y:S02]  /*8910*/  @!P0 FADD.FTZ R103, R103, R128 ;  /* 0x0000008067678221 */ /* 0x001fe40000010000 */
[----:B------:R-:W-:Y:S02]  /*8920*/  FMUL.FTZ R85, R40, R85 ;  /* 0x0000005528557220 */ /* 0x000fe40000410000 */
[C---:B------:R-:W-:Y:S01]  /*8930*/  FMUL.FTZ R73, R97.reuse, R43 ;  /* 0x0000002b61497220 */ /* 0x040fe20000410000 */
[----:B------:R-:W0:Y:S01]  /*8940*/  SHFL.DOWN PT, R128, R103, 0x8, 0x1f ;  /* 0x09001f0067807f89 */ /* 0x000e2200000e0000 */
[----:B------:R-:W-:Y:S02]  /*8950*/  FMUL.FTZ R40, R97, R83 ;  /* 0x0000005361287220 */ /* 0x000fe40000410000 */
[----:B------:R-:W-:Y:S02]  /*8960*/  FMUL.FTZ R136, R73, R136 ;  /* 0x0000008849887220 */ /* 0x000fe40000410000 */
[----:B------:R-:W-:-:S02]  /*8970*/  FMUL.FTZ R40, R40, R133 ;  /* 0x0000008528287220 */ /* 0x000fc40000410000 */
[----:B------:R-:W-:Y:S02]  /*8980*/  FMUL.FTZ R73, R97, R79 ;  /* 0x0000004f61497220 */ /* 0x000fe40000410000 */
[----:B-1----:R-:W-:Y:S01]  /*8990*/  @!P1 FADD.FTZ R91, R91, R112 ;  /* 0x000000705b5b9221 */ /* 0x002fe20000010000 */
[----:B------:R-:W-:Y:S01]  /*89a0*/  ISETP.GT.AND P1, PT, R131, 0x17, PT ;  /* 0x000000178300780c */ /* 0x000fe20003f24270 */
[----:B------:R-:W-:Y:S02]  /*89b0*/  FADD.FTZ R123, R42, R123 ;  /* 0x0000007b2a7b7221 */ /* 0x000fe40000010000 */
[----:B------:R-:W-:Y:S01]  /*89c0*/  FFMA.FTZ R42, R66, R83, R40 ;  /* 0x00000053422a7223 */ /* 0x000fe20000010028 */
[----:B------:R-:W1:Y:S01]  /*89d0*/  SHFL.DOWN PT, R112, R91, 0x4, 0x1f ;  /* 0x08801f005b707f89 */ /* 0x000e6200000e0000 */
[----:B------:R-:W-:Y:S02]  /*89e0*/  FMUL.FTZ R73, R73, R134 ;  /* 0x0000008649497220 */ /* 0x000fe40000410000 */
[----:B------:R-:W-:-:S02]  /*89f0*/  FMUL.FTZ R40, R97, R93 ;  /* 0x0000005d61287220 */ /* 0x000fc40000410000 */
[----:B------:R-:W-:Y:S02]  /*8a00*/  FFMA.FTZ R77, R61, R76, R77 ;  /* 0x0000004c3d4d7223 */ /* 0x000fe4000001004d */
[----:B------:R-:W-:Y:S02]  /*8a10*/  FFMA.FTZ R136, R62, R43, R136 ;  /* 0x0000002b3e887223 */ /* 0x000fe40000010088 */
[----:B------:R-:W-:Y:S02]  /*8a20*/  FFMA.FTZ R76, R64, R79, R73 ;  /* 0x0000004f404c7223 */ /* 0x000fe40000010049 */
[----:B0-----:R-:W-:Y:S02]  /*8a30*/  @!P1 FADD.FTZ R103, R103, R128 ;  /* 0x0000008067679221 */ /* 0x001fe40000010000 */
[----:B------:R-:W-:Y:S02]  /*8a40*/  FMUL.FTZ R89, R40, R89 ;  /* 0x0000005928597220 */ /* 0x000fe40000410000 */
[C---:B------:R-:W-:Y:S01]  /*8a50*/  FMUL.FTZ R43, R97.reuse, R92 ;  /* 0x0000005c612b7220 */ /* 0x040fe20000410000 */
[----:B------:R-:W0:Y:S01]  /*8a60*/  SHFL.DOWN PT, R106, R103, 0x10, 0x1f ;  /* 0x0a001f00676a7f89 */ /* 0x000e2200000e0000 */
[----:B------:R-:W-:-:S02]  /*8a70*/  FMUL.FTZ R40, R97, R94 ;  /* 0x0000005e61287220 */ /* 0x000fc40000410000 */
[----:B------:R-:W-:Y:S02]  /*8a80*/  FMUL.FTZ R97, R97, R95 ;  /* 0x0000005f61617220 */ /* 0x000fe40000410000 */
[----:B------:R-:W-:Y:S02]  /*8a90*/  FADD.FTZ R10, R77, R10 ;  /* 0x0000000a4d0a7221 */ /* 0x000fe40000010000 */
[----:B------:R-:W-:Y:S02]  /*8aa0*/  FADD.FTZ R7, R76, R7 ;  /* 0x000000074c077221 */ /* 0x000fe40000010000 */
[----:B-1----:R-:W-:Y:S01]  /*8ab0*/  @!P0 FADD.FTZ R91, R91, R112 ;  /* 0x000000705b5b8221 */ /* 0x002fe20000010000 */
[----:B------:R-:W-:Y:S01]  /*8ac0*/  ISETP.GT.AND P0, PT, R131, 0xf, PT ;  /* 0x0000000f8300780c */ /* 0x000fe20003f04270 */
[----:B------:R-:W-:Y:S02]  /*8ad0*/  FMUL.FTZ R43, R43, R132 ;  /* 0x000000842b2b7220 */ /* 0x000fe40000410000 */
[----:B------:R-:W-:Y:S01]  /*8ae0*/  FMUL.FTZ R40, R40, R41 ;  /* 0x0000002928287220 */ /* 0x000fe20000410000 */
[----:B------:R-:W1:Y:S01]  /*8af0*/  SHFL.DOWN PT, R96, R91, 0x8, 0x1f ;  /* 0x09001f005b607f89 */ /* 0x000e6200000e0000 */
[----:B------:R-:W-:-:S02]  /*8b00*/  FMUL.FTZ R97, R97, R88 ;  /* 0x0000005861617220 */ /* 0x000fc40000410000 */
[----:B------:R-:W-:Y:S02]  /*8b10*/  FADD.FTZ R5, R42, R5 ;  /* 0x000000052a057221 */ /* 0x000fe40000010000 */
[----:B------:R-:W-:Y:S02]  /*8b20*/  FFMA.FTZ R110, R58, R110, R139 ;  /* 0x0000006e3a6e7223 */ /* 0x000fe4000001008b */
[----:B------:R-:W-:Y:S02]  /*8b30*/  FFMA.FTZ R135, R63, R78, R135 ;  /* 0x0000004e3f877223 */ /* 0x000fe40000010087 */
[----:B------:R-:W-:Y:S02]  /*8b40*/  FFMA.FTZ R85, R65, R90, R85 ;  /* 0x0000005a41557223 */ /* 0x000fe40000010055 */
[----:B0-----:R-:W-:Y:S02]  /*8b50*/  @!P0 FADD.FTZ R103, R103, R106 ;  /* 0x0000006a67678221 */ /* 0x001fe40000010000 */
[----:B------:R-:W-:-:S02]  /*8b60*/  FFMA.FTZ R43, R67, R92, R43 ;  /* 0x0000005c432b7223 */ /* 0x000fc4000001002b */
[----:B------:R-:W-:Y:S01]  /*8b70*/  FFMA.FTZ R42, R68, R93, R89 ;  /* 0x0000005d442a7223 */ /* 0x000fe20000010059 */
[----:B------:R-:W-:Y:S01]  /*8b80*/  MOV R77, R103 ;  /* 0x00000067004d7202 */ /* 0x000fe20000000f00 */
[----:B------:R-:W-:Y:S02]  /*8b90*/  FFMA.FTZ R41, R69, R94, R40 ;  /* 0x0000005e45297223 */ /* 0x000fe40000010028 */
[----:B------:R-:W-:Y:S02]  /*8ba0*/  FFMA.FTZ R97, R70, R95, R97 ;  /* 0x0000005f46617223 */ /* 0x000fe40000010061 */
[----:B------:R-:W-:Y:S02]  /*8bb0*/  FADD.FTZ R17, R108, R17 ;  /* 0x000000116c117221 */ /* 0x000fe40000010000 */
[----:B------:R-:W-:Y:S02]  /*8bc0*/  FADD.FTZ R16, R111, R16 ;  /* 0x000000106f107221 */ /* 0x000fe40000010000 */
[----:B-1----:R-:W-:Y:S01]  /*8bd0*/  @!P1 FADD.FTZ R91, R91, R96 ;  /* 0x000000605b5b9221 */ /* 0x002fe20000010000 */
[----:B------:R-:W-:Y:S01]  /*8be0*/  ISETP.NE.AND P1, PT, R131, RZ, PT ;  /* 0x000000ff8300720c */ /* 0x000fe20003f25270 */
[----:B------:R-:W-:-:S02]  /*8bf0*/  FADD.FTZ R14, R107, R14 ;  /* 0x0000000e6b0e7221 */ /* 0x000fc40000010000 */
[----:B------:R-:W-:Y:S01]  /*8c00*/  FADD.FTZ R117, R104, R117 ;  /* 0x0000007568757221 */ /* 0x000fe20000010000 */
[----:B------:R-:W0:Y:S01]  /*8c10*/  SHFL.DOWN PT, R84, R91, 0x10, 0x1f ;  /* 0x0a001f005b547f89 */ /* 0x000e2200000e0000 */
        /* <DEDUP_REMOVED lines=12> */
[----:B0-----:R-:W-:Y:S02]  /*8ce0*/  @!P0 FADD.FTZ R91, R91, R84 ;  /* 0x000000545b5b8221 */ /* 0x001fe40000010000 */
[----:B------:R-:W-:Y:S02]  /*8cf0*/  FADD.FTZ R125, R98, R125 ;  /* 0x0000007d627d7221 */ /* 0x000fe40000010000 */
[----:B------:R-:W-:Y:S01]  /*8d00*/  FADD.FTZ R126, R87, R126 ;  /* 0x0000007e577e7221 */ /* 0x000fe20000010000 */
[----:B------:R-:W-:Y:S01]  /*8d10*/  MOV R76, R91 ;  /* 0x0000005b004c7202 */ /* 0x000fe20000000f00 */
[----:B------:R-:W-:Y:S02]  /*8d20*/  FADD.FTZ R4, R43, R4 ;  /* 0x000000042b047221 */ /* 0x000fe40000010000 */
[----:B------:R-:W-:-:S02]  /*8d30*/  FADD.FTZ R127, R86, R127 ;  /* 0x0000007f567f7221 */ /* 0x000fc40000010000 */
[----:B------:R0:W-:Y:S01]  /*8d40*/  @!P1 STS.64 [R130.X8+0x2118], R76 ;  /* 0x0021184c82009388 */ /* 0x0001e20000008a00 */
        /* <DEDUP_REMOVED lines=23> */
.L_x_198:
[----:B0-----:R-:W-:Y:S05]  /*8ec0*/  BSYNC B0 ;  /* 0x0000000000007941 */ /* 0x001fea0003800000 */
.L_x_197:
[----:B------:R-:W-:Y:S02]  /*8ed0*/  UIADD3 UR7, UR7, 0x1, URZ ;  /* 0x0000000107077890 */ /* 0x000fe4000fffe03f */
[----:B------:R-:W-:Y:S02]  /*8ee0*/  ULDC UR16, c[0x0][0x16c] ;  /* 0x00005b0000107ab9 */ /* 0x000fe40000000800 */
[----:B------:R-:W-:-:S06]  /*8ef0*/  UISETP.GE.AND UP0, UPT, UR7, UR16, UPT ;  /* 0x000000100700728c */ /* 0x000fcc000bf06270 */
[----:B------:R-:W-:-:S13]  /*8f00*/  PLOP3.LUT P0, PT, PT, PT, UP0, 0x80, 0x0 ;  /* 0x000000000000781c */ /* 0x000fda0003f0f008 */
[----:B------:R-:W-:Y:S01]  /*8f10*/  @P0 CALL.REL.NOINC `(.L_x_183) ;  /* 0x0000001000000944 */ /* 0x000fe20003c00000 */
[----:B------:R-:W-:Y:S05]  /*8f20*/  BRA `(.L_x_199) ;  /* 0xffffd89000007947 */ /* 0x000fea000383ffff */
.L_x_183:
[----:B------:R-:W-:Y:S01]  /*8f30*/  BAR.SYNC.DEFER_BLOCKING 0x0 ;  /* 0x0000000000007b1d */ /* 0x000fe20000010000 */
[C---:B------:R-:W-:Y:S01]  /*8f40*/  LOP3.LUT R32, R72.reuse, 0x20, RZ, 0xfc, !PT ;  /* 0x0000002048207812 */ /* 0x040fe200078efcff */
[----:B------:R-:W-:Y:S01]  /*8f50*/  CS2R R34, SRZ ;  /* 0x0000000000227805 */ /* 0x000fe2000001ff00 */
[C---:B------:R-:W-:Y:S01]  /*8f60*/  LOP3.LUT R33, R72.reuse, 0x40, RZ, 0xfc, !PT ;  /* 0x0000004048217812 */ /* 0x040fe200078efcff */
[----:B------:R-:W-:Y:S01]  /*8f70*/  CS2R R36, SRZ ;  /* 0x0000000000247805 */ /* 0x000fe2000001ff00 */
        /* <DEDUP_REMOVED lines=10> */
[----:B------:R-:W-:-:S02]  /*9020*/  ISETP.GE.AND P1, PT, R72, UR32, PT ;  /* 0x0000002048007c0c */ /* 0x000fc4000bf26270 */
[C---:B------:R-:W-:Y:S02]  /*9030*/  LOP3.LUT R24, R72.reuse, 0x100, RZ, 0xfc, !PT ;  /* 0x0000010048187812 */ /* 0x040fe400078efcff */
[C---:B------:R-:W-:Y:S02]  /*9040*/  LOP3.LUT R25, R72.reuse, 0x120, RZ, 0xfc, !PT ;  /* 0x0000012048197812 */ /* 0x040fe400078efcff */
[C---:B------:R-:W-:Y:S02]  /*9050*/  LOP3.LUT R26, R72.reuse, 0x140, RZ, 0xfc, !PT ;  /* 0x00000140481a7812 */ /* 0x040fe400078efcff */
[C---:B------:R-:W-:Y:S02]  /*9060*/  LOP3.LUT R27, R72.reuse, 0x160, RZ, 0xfc, !PT ;  /* 0x00000160481b7812 */ /* 0x040fe400078efcff */
[C---:B------:R-:W-:Y:S02]  /*9070*/  LOP3.LUT R28, R72.reuse, 0x180, RZ, 0xfc, !PT ;  /* 0x00000180481c7812 */ /* 0x040fe400078efcff */
[----:B------:R-:W-:Y:S01]  /*9080*/  LOP3.LUT R29, R72, 0x1a0, RZ, 0xfc, !PT ;  /* 0x000001a0481d7812 */ /* 0x000fe200078efcff */
[----:B------:R-:W2:Y:S01]  /*9090*/  @!P1 LDG.E R163, [R74.64] ;  /* 0x000000224aa39981 */ /* 0x000ea2000c1e1900 */
[----:B------:R-:W-:-:S02]  /*90a0*/  ISETP.GE.AND P2, PT, R32, UR32, PT ;  /* 0x0000002020007c0c */ /* 0x000fc4000bf46270 */
[C---:B------:R-:W-:Y:S02]  /*90b0*/  LOP3.LUT R30, R72.reuse, 0x1c0, RZ, 0xfc, !PT ;  /* 0x000001c0481e7812 */ /* 0x040fe400078efcff */
[----:B------:R-:W-:Y:S01]  /*90c0*/  LOP3.LUT R31, R72, 0x1e0, RZ, 0xfc, !PT ;  /* 0x000001e0481f7812 */ /* 0x000fe200078efcff */
        /* <DEDUP_REMOVED lines=8> */
[----:B------:R-:W3:Y:S01]  /*9150*/  @!P2 LDG.E R35, [R74.64+0x80] ;  /* 0x000080224a23a981 */ /* 0x000ee2000c1e1900 */
[----:B------:R-:W-:-:S02]  /*9160*/  ISETP.GE.AND P1, PT, R22, UR32, PT ;  /* 0x0000002016007c0c */ /* 0x000fc4000bf26270 */
[----:B------:R-:W-:-:S03]  /*9170*/  ISETP.GE.AND P2, PT, R23, UR32, PT ;  /* 0x0000002017007c0c */ /* 0x000fc6000bf46270 */
[----:B------:R-:W4:Y:S01]  /*9180*/  @!P3 LDG.E R34, [R74.64+0x100] ;  /* 0x000100224a22b981 */ /* 0x000f22000c1e1900 */
        /* <DEDUP_REMOVED lines=43> */
[----:B------:R-:W-:Y:S01]  /*9440*/  LDS R53, [R71.X4+0x3c] ;  /* 0x00003c0047357984 */ /* 0x000fe20000004800 */
[----:B0-----:R-:W-:-:S03]  /*9450*/  FADD.FTZ R38, R34, UR5 ;  /* 0x0000000522267e21 */ /* 0x001fc60008010000 */
[----:B------:R-:W0:Y:S01]  /*9460*/  LDS R34, [R71.X4+0x14] ;  /* 0x0000140047227984 */ /* 0x000e220000004800 */
[----:B-1----:R-:W-:Y:S01]  /*9470*/  FADD.FTZ R37, R37, UR5 ;  /* 0x0000000525257e21 */ /* 0x002fe20008010000 */
[----:B------:R-:W-:Y:S01]  /*9480*/  FSETP.GTU.FTZ.AND P4, PT, R38, 20, PT ;  /* 0x41a000002600780b */ /* 0x000fe20003f9c000 */
[----:B--2---:R-:W-:-:S03]  /*9490*/  FADD.FTZ R41, R35, UR5 ;  /* 0x0000000523297e21 */ /* 0x004fc60008010000 */
[----:B------:R-:W-:Y:S01]  /*94a0*/  FSETP.GTU.FTZ.AND P1, PT, R37, 20, PT ;  /* 0x41a000002500780b */ /* 0x000fe20003f3c000 */
[----:B------:R-:W1:Y:S01]  /*94b0*/  LDS R35, [R71.X4+0x18] ;  /* 0x0000180047237984 */ /* 0x000e620000004800 */
[----:B------:R-:W-:Y:S01]  /*94c0*/  FSETP.GTU.FTZ.AND P6, PT, R41, 20, PT ;  /* 0x41a000002900780b */ /* 0x000fe20003fdc000 */
[----:B---3--:R-:W-:Y:S02]  /*94d0*/  FADD.FTZ R42, R36, UR5 ;  /* 0x00000005242a7e21 */ /* 0x008fe40008010000 */
[----:B------:R-:W2:Y:S04]  /*94e0*/  LDS R36, [R71.X4+0x1c] ;  /* 0x00001c0047247984 */ /* 0x000ea80000004800 */
[----:B------:R-:W-:-:S04]  /*94f0*/  @!P4 FMUL.FTZ R38, R38, -1.4426950216293334961 ;  /* 0xbfb8aa3b2626c820 */ /* 0x000fc80000410000 */
[----:B------:R3:W4:Y:S01]  /*9500*/  @!P4 MUFU.EX2 R39, R38 ;  /* 0x000000260027c308 */ /* 0x0007220000000800 */
[----:B------:R-:W-:Y:S02]  /*9510*/  @!P1 FMUL.FTZ R43, R37, -1.4426950216293334961 ;  /* 0xbfb8aa3b252b9820 */ /* 0x000fe40000410000 */
[----:B------:R-:W5:Y:S01]  /*9520*/  LDS R37, [R71.X4+0x20] ;  /* 0x0000200047257984 */ /* 0x000f620000004800 */
[----:B------:R-:W-:Y:S01]  /*9530*/  @!P6 FMUL.FTZ R41, R41, -1.4426950216293334961 ;  /* 0xbfb8aa3b2929e820 */ /* 0x000fe20000410000 */
[----:B------:R-:W-:Y:S02]  /*9540*/  FSETP.GTU.FTZ.AND P0, PT, R42, 20, PT ;  /* 0x41a000002a00780b */ /* 0x000fe40003f1c000 */
[----:B---3--:R-:W-:Y:S03]  /*9550*/  LDS R38, [R71.X4+0x24] ;  /* 0x0000240047267984 */ /* 0x008fe60000004800 */
[----:B------:R-:W3:Y:S01]  /*9560*/  @!P6 MUFU.EX2 R41, R41 ;  /* 0x000000290029e308 */ /* 0x000ee20000000800 */
[----:B----4-:R-:W-:-:S02]  /*9570*/  @!P4 FADD.FTZ R40, R39, 1 ;  /* 0x3f8000002728c421 */ /* 0x010fc40000010000 */
[----:B------:R-:W4:Y:S05]  /*9580*/  LDS R39, [R71.X4+0x28] ;  /* 0x0000280047277984 */ /* 0x000f2a0000004800 */
[----:B------:R-:W1:Y:S01]  /*9590*/  @!P1 MUFU.EX2 R43, R43 ;  /* 0x0000002b002b9308 */ /* 0x000e620000000800 */
[----:B------:R-:W-:Y:S02]  /*95a0*/  @!P0 FMUL.FTZ R42, R42, -1.4426950216293334961 ;  /* 0xbfb8aa3b2a2a8820 */ /* 0x000fe40000410000 */
[----:B---3--:R-:W-:-:S05]  /*95b0*/  @!P6 FADD.FTZ R41, R41, 1 ;  /* 0x3f8000002929e421 */ /* 0x008fca0000010000 */
[----:B------:R-:W3:Y:S01]  /*95c0*/  @!P4 MUFU.RCP R45, R40 ;  /* 0x00000028002dc308 */ /* 0x000ee20000001000 */
[----:B0-----:R-:W-:-:S07]  /*95d0*/  FADD.FTZ R34, R34, UR5 ;  /* 0x0000000522227e21 */ /* 0x001fce0008010000 */
[----:B------:R-:W0:Y:S01]  /*95e0*/  @!P6 MUFU.RCP R44, R41 ;  /* 0x00000029002ce308 */ /* 0x000e220000001000 */
[----:B-1----:R-:W-:Y:S02]  /*95f0*/  FADD.FTZ R35, R35, UR5 ;  /* 0x0000000523237e21 */ /* 0x002fe40008010000 */
[----:B--2---:R-:W-:-:S05]  /*9600*/  FADD.FTZ R36, R36, UR5 ;  /* 0x0000000524247e21 */ /* 0x004fca0008010000 */
[----:B------:R-:W1:Y:S01]  /*9610*/  @!P0 MUFU.EX2 R42, R42 ;  /* 0x0000002a002a8308 */ /* 0x000e620000000800 */
[----:B------:R-:W-:Y:S01]  /*9620*/  @!P1 FADD.FTZ R43, R43, 1 ;  /* 0x3f8000002b2b9421 */ /* 0x000fe20000010000 */
[----:B------:R-:W-:Y:S01]  /*9630*/  FSETP.GTU.FTZ.AND P2, PT, R34, 20, PT ;  /* 0x41a000002200780b */ /* 0x000fe20003f5c000 */
[----:B---3--:R-:W-:Y:S01]  /*9640*/  @!P4 FMUL.FTZ R2, R2, R45 ;  /* 0x0000002d0202c220 */ /* 0x008fe20000410000 */
[----:B------:R-:W-:Y:S01]  /*9650*/  FSETP.GTU.FTZ.AND P3, PT, R35, 20, PT ;  /* 0x41a000002300780b */ /* 0x000fe20003f7c000 */
[----:B-----5:R-:W-:Y:S01]  /*9660*/  FADD.FTZ R37, R37, UR5 ;  /* 0x0000000525257e21 */ /* 0x020fe20008010000 */
[----:B------:R-:W-:Y:S02]  /*9670*/  FSETP.GTU.FTZ.AND P4, PT, R36, 20, PT ;  /* 0x41a000002400780b */ /* 0x000fe40003f9c000 */
[----:B------:R-:W2:Y:S01]  /*9680*/  @!P1 MUFU.RCP R46, R43 ;  /* 0x0000002b002e9308 */ /* 0x000ea20000001000 */
[----:B0-----:R-:W-:Y:S01]  /*9690*/  @!P6 FMUL.FTZ R3, R3, R44 ;  /* 0x0000002c0303e220 */ /* 0x001fe20000410000 */
[----:B------:R-:W-:Y:S01]  /*96a0*/  FSETP.GTU.FTZ.AND P6, PT, R37, 20, PT ;  /* 0x41a000002500780b */ /* 0x000fe20003fdc000 */
[----:B-1----:R-:W-:-:S05]  /*96b0*/  @!P0 FADD.FTZ R42, R42, 1 ;  /* 0x3f8000002a2a8421 */ /* 0x002fca0000010000 */
[----:B------:R-:W0:Y:S01]  /*96c0*/  @!P0 MUFU.RCP R47, R42 ;  /* 0x0000002a002f8308 */ /* 0x000e220000001000 */
[----:B------:R-:W-:Y:S02]  /*96d0*/  @!P2 FMUL.FTZ R34, R34, -1.4426950216293334961 ;  /* 0xbfb8aa3b2222a820 */ /* 0x000fe40000410000 */
[----:B------:R-:W-:Y:S02]  /*96e0*/  @!P3 FMUL.FTZ R35, R35, -1.4426950216293334961 ;  /* 0xbfb8aa3b2323b820 */ /* 0x000fe40000410000 */
[----:B------:R-:W-:Y:S02]  /*96f0*/  @!P4 FMUL.FTZ R36, R36, -1.4426950216293334961 ;  /* 0xbfb8aa3b2424c820 */ /* 0x000fe40000410000 */
[----:B----4-:R-:W-:Y:S01]  /*9700*/  FADD.FTZ R39, R39, UR5 ;  /* 0x0000000527277e21 */ /* 0x010fe20008010000 */
[----:B------:R-:W1:Y:S01]  /*9710*/  @!P2 MUFU.EX2 R34, R34 ;  /* 0x000000220022a308 */ /* 0x000e620000000800 */
[----:B--2---:R-:W-:Y:S02]  /*9720*/  @!P1 FMUL.FTZ R5, R5, R46 ;  /* 0x0000002e05059220 */ /* 0x004fe40000410000 */
[----:B------:R-:W-:Y:S01]  /*9730*/  @!P6 FMUL.FTZ R37, R37, -1.4426950216293334961 ;  /* 0xbfb8aa3b2525e820 */ /* 0x000fe20000410000 */
[----:B------:R-:W-:Y:S01]  /*9740*/  FSETP.GTU.FTZ.AND P1, PT, R39, 20, PT ;  /* 0x41a000002700780b */ /* 0x000fe20003f3c000 */
[----:B------:R-:W-:Y:S01]  /*9750*/  FADD.FTZ R38, R38, UR5 ;  /* 0x0000000526267e21 */ /* 0x000fe20008010000 */
[----:B------:R-:W-:-:S02]  /*9760*/  SHF.L.U32 R40, R129, 0x4, RZ ;  /* 0x0000000481287819 */ /* 0x000fc400000006ff */
[----:B------:R-:W2:Y:S01]  /*9770*/  @!P3 MUFU.EX2 R35, R35 ;  /* 0x000000230023b308 */ /* 0x000ea20000000800 */
[----:B0-----:R-:W-:Y:S01]  /*9780*/  @!P0 FMUL.FTZ R4, R4, R47 ;  /* 0x0000002f04048220 */ /* 0x001fe20000410000 */
[----:B------:R-:W-:-:S06]  /*9790*/  LOP3.LUT R40, R40, 0xfffffe00, RZ, 0xc0, !PT ;  /* 0xfffffe0028287812 */ /* 0x000fcc00078ec0ff */
[----:B------:R-:W0:Y:S01]  /*97a0*/  @!P4 MUFU.EX2 R36, R36 ;  /* 0x000000240024c308 */ /* 0x000e220000000800 */
[----:B------:R-:W-:Y:S02]  /*97b0*/  FSETP.GTU.FTZ.AND P0, PT, R38, 20, PT ;  /* 0x41a000002600780b */ /* 0x000fe40003f1c000 */
[----:B------:R-:W-:-:S05]  /*97c0*/  LEA R66, R131, R40, 0x4 ;  /* 0x0000002883427211 */ /* 0x000fca00078e20ff */
[----:B------:R-:W3:Y:S01]  /*97d0*/  @!P6 MUFU.EX2 R37, R37 ;  /* 0x000000250025e308 */ /* 0x000ee20000000800 */
[----:B------:R-:W-:Y:S01]  /*97e0*/  @!P1 FMUL.FTZ R39, R39, -1.4426950216293334961 ;  /* 0xbfb8aa3b27279820 */ /* 0x000fe20000410000 */
[----:B------:R-:W-:Y:S01]  /*97f0*/  IADD3 R40, R66, 0x1, RZ ;  /* 0x0000000142287810 */ /* 0x000fe20007ffe0ff */
[----:B-1----:R-:W-:Y:S01]  /*9800*/  @!P2 FADD.FTZ R34, R34, 1 ;  /* 0x3f8000002222a421 */ /* 0x002fe20000010000 */
[C---:B------:R-:W-:Y:S01]  /*9810*/  IADD3 R45, R66.reuse, 0x4, RZ ;  /* 0x00000004422d7810 */ /* 0x040fe20007ffe0ff */
[----:B--2---:R-:W-:Y:S01]  /*9820*/  @!P3 FADD.FTZ R35, R35, 1 ;  /* 0x3f8000002323b421 */ /* 0x004fe20000010000 */
[----:B------:R-:W-:Y:S01]  /*9830*/  IADD3 R49, R66, 0x7, RZ ;  /* 0x0000000742317810 */ /* 0x000fe20007ffe0ff */
[----:B0-----:R-:W-:Y:S01]  /*9840*/  @!P4 FADD.FTZ R36, R36, 1 ;  /* 0x3f8000002424c421 */ /* 0x001fe20000010000 */
[----:B------:R-:W-:Y:S01]  /*9850*/  IADD3 R54, R66, 0xb, RZ ;  /* 0x0000000b42367810 */ /* 0x000fe20007ffe0ff */
[----:B------:R0:W-:Y:S01]  /*9860*/  @!P1 MUFU.EX2 R44, R39 ;  /* 0x00000027002c9308 */ /* 0x0001e20000000800 */
[----:B------:R-:W-:-:S02]  /*9870*/  @!P0 FMUL.FTZ R38, R38, -1.4426950216293334961 ;  /* 0xbfb8aa3b26268820 */ /* 0x000fc40000410000 */
[----:B---3--:R-:W-:-:S05]  /*9880*/  @!P6 FADD.FTZ R42, R37, 1 ;  /* 0x3f800000252ae421 */ /* 0x008fca0000010000 */
[----:B------:R1:W-:Y:S01]  /*9890*/  @!P2 MUFU.RCP R61, R34 ;  /* 0x00000022003da308 */ /* 0x0003e20000001000 */
[-C--:B0-----:R-:W-:Y:S01]  /*98a0*/  LEA.HI.SX32 R39, R40, R66.reuse, 0x1b ;  /* 0x0000004228277211 */ /* 0x081fe200078fdaff */
[----:B------:R-:W-:Y:S01]  /*98b0*/  LDS R37, [R71.X4+0x38] ;  /* 0x0000380047257984 */ /* 0x000fe20000004800 */
[-C--:B------:R-:W-:Y:S02]  /*98c0*/  LEA.HI.SX32 R40, R45, R66.reuse, 0x1b ;  /* 0x000000422d287211 */ /* 0x080fe400078fdaff */
[-C--:B------:R-:W-:Y:S02]  /*98d0*/  LEA.HI.SX32 R45, R49, R66.reuse, 0x1b ;  /* 0x00000042312d7211 */ /* 0x080fe400078fdaff */
[----:B------:R-:W-:Y:S01]  /*98e0*/  LEA.HI.SX32 R49, R54, R66, 0x1b ;  /* 0x0000004236317211 */ /* 0x000fe200078fdaff */
[----:B------:R0:W-:Y:S01]  /*98f0*/  @!P3 MUFU.RCP R60, R35 ;  /* 0x00000023003cb308 */ /* 0x0001e20000001000 */
[----:B-1----:R-:W1:Y:S04]  /*9900*/  LDS R34, [R71.X4+0x2c] ;  /* 0x00002c0047227984 */ /* 0x002e680000004800 */
[----:B------:R-:W-:Y:S03]  /*9910*/  LDS R54, [R71.X4] ;  /* 0x0000000047367984 */ /* 0x000fe60000004800 */
[----:B------:R2:W-:Y:S01]  /*9920*/  @!P4 MUFU.RCP R63, R36 ;  /* 0x00000024003fc308 */ /* 0x0005e20000001000 */
[----:B0-----:R-:W0:Y:S04]  /*9930*/  LDS R35, [R71.X4+0x30] ;  /* 0x0000300047237984 */ /* 0x001e280000004800 */
[----:B--2---:R-:W2:Y:S04]  /*9940*/  LDS R36, [R71.X4+0x34] ;  /* 0x0000340047247984 */ /* 0x004ea80000004800 */
[----:B------:R-:W-:Y:S06]  /*9950*/  BAR.SYNC.DEFER_BLOCKING 0x0 ;  /* 0x0000000000007b1d */ /* 0x000fec0000010000 */
[----:B------:R-:W3:Y:S01]  /*9960*/  @!P0 MUFU.EX2 R38, R38 ;  /* 0x0000002600268308 */ /* 0x000ee20000000800 */
[----:B------:R-:W-:-:S02]  /*9970*/  IADD3 R41, R66, 0x2, RZ ;  /* 0x0000000242297810 */ /* 0x000fc40007ffe0ff */
[C---:B------:R-:W-:Y:S02]  /*9980*/  IADD3 R43, R66.reuse, 0x3, RZ ;  /* 0x00000003422b7810 */ /* 0x040fe40007ffe0ff */
[C---:B------:R-:W-:Y:S02]  /*9990*/  IADD3 R46, R66.reuse, 0x5, RZ ;  /* 0x00000005422e7810 */ /* 0x040fe40007ffe0ff */
[C---:B------:R-:W-:Y:S01]  /*99a0*/  IADD3 R47, R66.reuse, 0x6, RZ ;  /* 0x00000006422f7810 */ /* 0x040fe20007ffe0ff */
[----:B------:R4:W-:Y:S01]  /*99b0*/  @!P6 MUFU.RCP R62, R42 ;  /* 0x0000002a003ee308 */ /* 0x0009e20000001000 */
[C---:B------:R-:W-:Y:S02]  /*99c0*/  IADD3 R50, R66.reuse, 0x8, RZ ;  /* 0x0000000842327810 */ /* 0x040fe40007ffe0ff */
[----:B------:R-:W-:Y:S01]  /*99d0*/  IADD3 R51, R66, 0x9, RZ ;  /* 0x0000000942337810 */ /* 0x000fe20007ffe0ff */
[----:B---3--:R-:W-:Y:S01]  /*99e0*/  @!P0 FADD.FTZ R48, R38, 1 ;  /* 0x3f80000026308421 */ /* 0x008fe20000010000 */
[----:B------:R-:W-:-:S02]  /*99f0*/  LEA.HI.SX32 R38, R41, R66, 0x1b ;  /* 0x0000004229267211 */ /* 0x000fc400078fdaff */
[-C--:B------:R-:W-:Y:S01]  /*9a00*/  LEA.HI.SX32 R41, R43, R66.reuse, 0x1b ;  /* 0x000000422b297211 */ /* 0x080fe200078fdaff */
[----:B------:R3:W5:Y:S01]  /*9a10*/  @!P0 MUFU.RCP R65, R48 ;  /* 0x0000003000418308 */ /* 0x0007620000001000 */
[-C--:B------:R-:W-:Y:S01]  /*9a20*/  LEA.HI.SX32 R43, R46, R66.reuse, 0x1b ;  /* 0x000000422e2b7211 */ /* 0x080fe200078fdaff */
[----:B------:R-:W-:Y:S01]  /*9a30*/  STS [R71.X4], R127 ;  /* 0x0000007f47007388 */ /* 0x000fe20000004800 */
[----:B------:R-:W-:Y:S01]  /*9a40*/  IADD3 R52, R66, 0xa, RZ ;  /* 0x0000000a42347810 */ /* 0x000fe20007ffe0ff */
[----:B------:R-:W-:Y:S01]  /*9a50*/  @!P1 FADD.FTZ R55, R44, 1 ;  /* 0x3f8000002c379421 */ /* 0x000fe20000010000 */
[-C--:B----4-:R-:W-:Y:S01]  /*9a60*/  LEA.HI.SX32 R42, R47, R66.reuse, 0x1b ;  /* 0x000000422f2a7211 */ /* 0x090fe200078fdaff */
[----:B------:R-:W-:Y:S01]  /*9a70*/  STS [R39.X4+0x4], R126 ;  /* 0x0000047e27007388 */ /* 0x000fe20000004800 */
[----:B------:R-:W-:Y:S02]  /*9a80*/  IADD3 R56, R66, 0xc, RZ ;  /* 0x0000000c42387810 */ /* 0x000fe40007ffe0ff */
[----:B------:R-:W-:Y:S01]  /*9a90*/  LEA.HI.SX32 R44, R50, R66, 0x1b ;  /* 0x00000042322c7211 */ /* 0x000fe200078fdaff */
[----:B------:R-:W-:Y:S01]  /*9aa0*/  STS [R38.X4+0x8], R125 ;  /* 0x0000087d26007388 */ /* 0x000fe20000004800 */
[----:B------:R-:W-:-:S02]  /*9ab0*/  IADD3 R57, R66, 0xd, RZ ;  /* 0x0000000d42397810 */ /* 0x000fc40007ffe0ff */
[-C--:B------:R-:W-:Y:S01]  /*9ac0*/  LEA.HI.SX32 R47, R51, R66.reuse, 0x1b ;  /* 0x00000042332f7211 */ /* 0x080fe200078fdaff */
[----:B------:R-:W-:Y:S01]  /*9ad0*/  STS [R41.X4+0xc], R124 ;  /* 0x00000c7c29007388 */ /* 0x000fe20000004800 */
[----:B------:R-:W-:Y:S02]  /*9ae0*/  IADD3 R58, R66, 0xe, RZ ;  /* 0x0000000e423a7810 */ /* 0x000fe40007ffe0ff */
[----:B------:R-:W-:Y:S01]  /*9af0*/  LEA.HI.SX32 R46, R52, R66, 0x1b ;  /* 0x00000042342e7211 */ /* 0x000fe200078fdaff */
[----:B------:R-:W-:Y:S01]  /*9b00*/  STS [R40.X4+0x10], R123 ;  /* 0x0000107b28007388 */ /* 0x000fe20000004800 */
[----:B------:R-:W-:-:S03]  /*9b10*/  IADD3 R59, R66, 0xf, RZ ;  /* 0x0000000f423b7810 */ /* 0x000fc60007ffe0ff */
[----:B------:R-:W-:Y:S01]  /*9b20*/  STS [R43.X4+0x14], R122 ;  /* 0x0000147a2b007388 */ /* 0x000fe20000004800 */
[----:B---3--:R-:W-:-:S03]  /*9b30*/  LEA.HI.SX32 R48, R56, R66, 0x1b ;  /* 0x0000004238307211 */ /* 0x008fc600078fdaff */
[----:B------:R-:W-:Y:S01]  /*9b40*/  STS [R42.X4+0x18], R121 ;  /* 0x000018792a007388 */ /* 0x000fe20000004800 */
[----:B------:R-:W-:-:S03]  /*9b50*/  LEA.HI.SX32 R51, R57, R66, 0x1b ;  /* 0x0000004239337211 */ /* 0x000fc600078fdaff */
[----:B------:R-:W-:Y:S01]  /*9b60*/  STS [R45.X4+0x1c], R120 ;  /* 0x00001c782d007388 */ /* 0x000fe20000004800 */
[----:B------:R-:W-:-:S03]  /*9b70*/  LEA.HI.SX32 R50, R58, R66, 0x1b ;  /* 0x000000423a327211 */ /* 0x000fc600078fdaff */
[----:B------:R-:W-:Y:S01]  /*9b80*/  STS [R44.X4+0x20], R119 ;  /* 0x000020772c007388 */ /* 0x000fe20000004800 */
[----:B------:R-:W-:-:S03]  /*9b90*/  LEA.HI.SX32 R52, R59, R66, 0x1b ;  /* 0x000000423b347211 */ /* 0x000fc600078fdaff */
[----:B------:R-:W-:Y:S01]  /*9ba0*/  STS [R47.X4+0x24], R118 ;  /* 0x000024762f007388 */ /* 0x000fe20000004800 */
[----:B------:R-:W-:-:S03]  /*9bb0*/  @!P3 FMUL.FTZ R7, R7, R60 ;  /* 0x0000003c0707b220 */ /* 0x000fc60000410000 */
[----:B------:R-:W-:Y:S01]  /*9bc0*/  STS [R46.X4+0x28], R117 ;  /* 0x000028752e007388 */ /* 0x000fe20000004800 */
[----:B------:R-:W-:-:S03]  /*9bd0*/  MOV R60, UR32 ;  /* 0x00000020003c7c02 */ /* 0x000fc60008000f00 */
[----:B------:R-:W-:Y:S04]  /*9be0*/  STS [R49.X4+0x2c], R116 ;  /* 0x00002c7431007388 */ /* 0x000fe80000004800 */
[----:B------:R-:W-:Y:S01]  /*9bf0*/  STS [R48.X4+0x30], R115 ;  /* 0x0000307330007388 */ /* 0x000fe20000004800 */
[----:B------:R3:W4:Y:S03]  /*9c00*/  @!P1 MUFU.RCP R64, R55 ;  /* 0x0000003700409308 */ /* 0x0007260000001000 */
[----:B------:R-:W-:Y:S01]  /*9c10*/  STS [R51.X4+0x34], R114 ;  /* 0x0000347233007388 */ /* 0x000fe20000004800 */
[----:B------:R-:W-:-:S03]  /*9c20*/  @!P2 FMUL.FTZ R6, R6, R61 ;  /* 0x0000003d0606a220 */ /* 0x000fc60000410000 */
[----:B------:R0:W-:Y:S01]  /*9c30*/  STS [R50.X4+0x38], R18 ;  /* 0x0000381232007388 */ /* 0x0001e20000004800 */
[----:B------:R-:W-:Y:S02]  /*9c40*/  @!P4 FMUL.FTZ R8, R8, R63 ;  /* 0x0000003f0808c220 */ /* 0x000fe40000410000 */
[----:B-----5:R-:W-:Y:S01]  /*9c50*/  @!P0 FMUL.FTZ R10, R10, R65 ;  /* 0x000000410a0a8220 */ /* 0x020fe20000410000 */
[----:B------:R5:W-:Y:S01]  /*9c60*/  STS [R52.X4+0x3c], R17 ;  /* 0x00003c1134007388 */ /* 0x000be20000004800 */
[----:B------:R-:W-:Y:S01]  /*9c70*/  FADD.FTZ R58, R53, UR5 ;  /* 0x00000005353a7e21 */ /* 0x000fe20008010000 */
[----:B------:R-:W-:-:S06]  /*9c80*/  NOP ;  /* 0x0000000000007918 */ /* 0x000fcc0000000000 */
[----:B------:R-:W-:Y:S04]  /*9c90*/  LDS R53, [R157.X4] ;  /* 0x000000009d357984 */ /* 0x000fe80000004800 */
[----:B---3--:R-:W-:Y:S04]  /*9ca0*/  LDS R55, [R156.X4+0x80] ;  /* 0x000080009c377984 */ /* 0x008fe80000004800 */
        /* <DEDUP_REMOVED lines=14> */
[----:B------:R-:W-:Y:S01]  /*9d90*/  @!P5 STS [0x2100], R60 ;  /* 0x0021003cff00d388 */ /* 0x000fe20000000800 */
[----:B-1----:R-:W-:-:S02]  /*9da0*/  FADD.FTZ R34, R34, UR5 ;  /* 0x0000000522227e21 */ /* 0x002fc40008010000 */
[----:B0-----:R-:W-:Y:S02]  /*9db0*/  FADD.FTZ R35, R35, UR5 ;  /* 0x0000000523237e21 */ /* 0x001fe40008010000 */
[----:B--2---:R-:W-:Y:S02]  /*9dc0*/  FADD.FTZ R36, R36, UR5 ;  /* 0x0000000524247e21 */ /* 0x004fe40008010000 */
[----:B------:R-:W-:Y:S02]  /*9dd0*/  FADD.FTZ R37, R37, UR5 ;  /* 0x0000000525257e21 */ /* 0x000fe40008010000 */
[----:B------:R-:W-:Y:S01]  /*9de0*/  FADD.FTZ R56, R54, UR5 ;  /* 0x0000000536387e21 */ /* 0x000fe20008010000 */
[----:B------:R-:W-:Y:S01]  /*9df0*/  BAR.SYNC.DEFER_BLOCKING 0x0 ;  /* 0x0000000000007b1d */ /* 0x000fe20000010000 */
[----:B----4-:R-:W-:Y:S01]  /*9e00*/  @!P1 FMUL.FTZ R11, R11, R64 ;  /* 0x000000400b0b9220 */ /* 0x010fe20000410000 */
[----:B------:R-:W-:Y:S02]  /*9e10*/  FSETP.GTU.FTZ.AND P4, PT, R34, 20, PT ;  /* 0x41a000002200780b */ /* 0x000fe40003f9c000 */
[----:B------:R-:W-:-:S02]  /*9e20*/  FSETP.GTU.FTZ.AND P3, PT, R35, 20, PT ;  /* 0x41a000002300780b */ /* 0x000fc40003f7c000 */
[----:B------:R-:W-:Y:S02]  /*9e30*/  FSETP.GTU.FTZ.AND P2, PT, R36, 20, PT ;  /* 0x41a000002400780b */ /* 0x000fe40003f5c000 */
[----:B------:R-:W-:Y:S01]  /*9e40*/  FSETP.GTU.FTZ.AND P1, PT, R37, 20, PT ;  /* 0x41a000002500780b */ /* 0x000fe20003f3c000 */
[----:B------:R-:W0:Y:S06]  /*9e50*/  LDS R54, [0x2100] ;  /* 0x00210000ff367984 */ /* 0x000e2c0000000800 */
[----:B------:R-:W-:Y:S02]  /*9e60*/  @!P4 FMUL.FTZ R34, R34, -1.4426950216293334961 ;  /* 0xbfb8aa3b2222c820 */ /* 0x000fe40000410000 */
[----:B------:R-:W-:-:S02]  /*9e70*/  @!P3 FMUL.FTZ R35, R35, -1.4426950216293334961 ;  /* 0xbfb8aa3b2323b820 */ /* 0x000fc40000410000 */
[----:B------:R-:W-:Y:S02]  /*9e80*/  @!P2 FMUL.FTZ R36, R36, -1.4426950216293334961 ;  /* 0xbfb8aa3b2424a820 */ /* 0x000fe40000410000 */
[----:B------:R-:W-:Y:S01]  /*9e90*/  @!P1 FMUL.FTZ R37, R37, -1.4426950216293334961 ;  /* 0xbfb8aa3b25259820 */ /* 0x000fe20000410000 */
[----:B------:R-:W-:Y:S01]  /*9ea0*/  FSETP.GTU.FTZ.AND P0, PT, R58, 20, PT ;  /* 0x41a000003a00780b */ /* 0x000fe20003f1c000 */
[----:B------:R-:W-:Y:S01]  /*9eb0*/  @!P6 FMUL.FTZ R9, R9, R62 ;  /* 0x0000003e0909e220 */ /* 0x000fe20000410000 */
[----:B------:R-:W-:Y:S01]  /*9ec0*/  FSETP.GTU.FTZ.AND P6, PT, R56, 20, PT ;  /* 0x41a000003800780b */ /* 0x000fe20003fdc000 */
[----:B------:R-:W1:Y:S08]  /*9ed0*/  @!P4 MUFU.EX2 R34, R34 ;  /* 0x000000220022c308 */ /* 0x000e700000000800 */
[----:B------:R-:W2:Y:S08]  /*9ee0*/  @!P3 MUFU.EX2 R35, R35 ;  /* 0x000000230023b308 */ /* 0x000eb00000000800 */
[----:B------:R-:W3:Y:S08]  /*9ef0*/  @!P2 MUFU.EX2 R36, R36 ;  /* 0x000000240024a308 */ /* 0x000ef00000000800 */
[----:B------:R-:W4:Y:S01]  /*9f00*/  @!P1 MUFU.EX2 R37, R37 ;  /* 0x0000002500259308 */ /* 0x000f220000000800 */
[----:B------:R-:W-:-:S02]  /*9f10*/  @!P0 FMUL.FTZ R18, R58, -1.4426950216293334961 ;  /* 0xbfb8aa3b3a128820 */ /* 0x000fc40000410000 */
[----:B-----5:R-:W-:Y:S01]  /*9f20*/  @!P6 FMUL.FTZ R17, R56, -1.4426950216293334961 ;  /* 0xbfb8aa3b3811e820 */ /* 0x020fe20000410000 */
[----:B------:R-:W-:Y:S01]  /*9f30*/  P2R R62, PR, RZ, 0x40 ;  /* 0x00000040ff3e7803 */ /* 0x000fe20000000000 */
[----:B-1----:R-:W-:Y:S02]  /*9f40*/  @!P4 FADD.FTZ R34, R34, 1 ;  /* 0x3f8000002222c421 */ /* 0x002fe40000010000 */
[----:B--2---:R-:W-:Y:S01]  /*9f50*/  @!P3 FADD.FTZ R35, R35, 1 ;  /* 0x3f8000002323b421 */ /* 0x004fe20000010000 */
[----:B------:R-:W1:Y:S01]  /*9f60*/  @!P0 MUFU.EX2 R18, R18 ;  /* 0x0000001200128308 */ /* 0x000e620000000800 */
[----:B---3--:R-:W-:Y:S01]  /*9f70*/  @!P2 FADD.FTZ R36, R36, 1 ;  /* 0x3f8000002424a421 */ /* 0x008fe20000010000 */
[----:B------:R-:W-:-:S06]  /*9f80*/  UIMAD UR7, UR38, UR16, URZ ;  /* 0x00000010260772a4 */ /* 0x000fcc000f8e023f */
[----:B------:R-:W2:Y:S01]  /*9f90*/  @!P6 MUFU.EX2 R17, R17 ;  /* 0x000000110011e308 */ /* 0x000ea20000000800 */
[----:B----4-:R-:W-:Y:S01]  /*9fa0*/  @!P1 FADD.FTZ R37, R37, 1 ;  /* 0x3f80000025259421 */ /* 0x010fe20000010000 */
[----:B0-----:R-:W-:Y:S01]  /*9fb0*/  ISETP.GE.AND P6, PT, R72, R54, PT ;  /* 0x000000364800720c */ /* 0x001fe20003fc6270 */
[----:B------:R-:W-:-:S05]  /*9fc0*/  UIMAD UR27, UR33, UR17, UR7 ;  /* 0x00000011211b72a4 */ /* 0x000fca000f8e0207 */
[----:B------:R0:W3:Y:S01]  /*9fd0*/  @!P4 MUFU.RCP R87, R34 ;  /* 0x000000220057c308 */ /* 0x0000e20000001000 */
[----:B------:R-:W-:Y:S02]  /*9fe0*/  UIMAD UR7, UR38, UR28, URZ ;  /* 0x0000001c260772a4 */ /* 0x000fe4000f8e023f */
[----:B------:R-:W-:-:S05]  /*9ff0*/  UIMAD.WIDE.U32 UR18, UR33, UR16, URZ ;  /* 0x00000010211272a5 */ /* 0x000fca000f8e003f */
[----:B------:R0:W4:Y:S01]  /*a000*/  @!P3 MUFU.RCP R56, R35 ;  /* 0x000000230038b308 */ /* 0x0001220000001000 */
[----:B------:R-:W-:-:S07]  /*a010*/  UIMAD.WIDE.U32 UR16, UR33, UR28, URZ ;  /* 0x0000001c211072a5 */ /* 0x000fce000f8e003f */
[----:B------:R0:W0:Y:S08]  /*a020*/  @!P2 MUFU.RCP R89, R36 ;  /* 0x000000240059a308 */ /* 0x0000300000001000 */
[----:B------:R0:W0:Y:S01]  /*a030*/  @!P1 MUFU.RCP R58, R37 ;  /* 0x00000025003a9308 */ /* 0x0000220000001000 */
[----:B------:R-:W-:Y:S01]  /*a040*/  UIMAD UR28, UR33, UR29, UR7 ;  /* 0x0000001d211c72a4 */ /* 0x000fe2000f8e0207 */
[----:B------:R-:W-:Y:S01]  /*a050*/  BSSY B0, `(.L_x_200) ;  /* 0x0000012000007945 */ /* 0x000fe20003800000 */
[----:B------:R-:W-:Y:S01]  /*a060*/  UIADD3 UR7, UR19, UR27, URZ ;  /* 0x0000001b13077290 */ /* 0x000fe2000fffe03f */
[----:B-1----:R-:W-:Y:S01]  /*a070*/  @!P0 FADD.FTZ R18, R18, 1 ;  /* 0x3f80000012128421 */ /* 0x002fe20000010000 */
[----:B------:R-:W-:Y:S05]  /*a080*/  @P6 BRA `(.L_x_201) ;  /* 0x000000e000006947 */ /* 0x000fea0003800000 */
[----:B0-234-:R-:W-:Y:S01]  /*a090*/  MOV R37, UR33 ;  /* 0x0000002100257c02 */ /* 0x01dfe20008000f00 */
        /* <DEDUP_REMOVED lines=13> */
.L_x_201:
[----:B--234-:R-:W-:Y:S05]  /*a170*/  BSYNC B0 ;  /* 0x0000000000007941 */ /* 0x01cfea0003800000 */
.L_x_200:
[----:B------:R-:W-:Y:S01]  /*a180*/  ISETP.NE.AND P6, PT, R62, RZ, PT ;  /* 0x000000ff3e00720c */ /* 0x000fe20003fc5270 */
[----:B------:R-:W-:Y:S01]  /*a190*/  ULDC.64 UR36, c[0x0][0x2e0] ;  /* 0x0000b80000247ab9 */ /* 0x000fe20000000a00 */
[----:B------:R-:W-:Y:S01]  /*a1a0*/  @!P3 FMUL.FTZ R13, R13, R56 ;  /* 0x000000380d0db220 */ /* 0x000fe20000410000 */
[----:B------:R-:W-:Y:S01]  /*a1b0*/  UMOV UR19, UR7 ;  /* 0x0000000700137c82 */ /* 0x000fe20008000000 */
[----:B0-----:R-:W-:Y:S01]  /*a1c0*/  LEA R34, P3, R72, c[0x0][0x330], 0x2 ;  /* 0x0000cc0048227a11 */ /* 0x001fe200078610ff */
[----:B------:R-:W-:Y:S01]  /*a1d0*/  UIMAD.WIDE.U32 UR18, UR14, UR36, UR18 ;  /* 0x000000240e1272a5 */ /* 0x000fe2000f8e0012 */
[----:B------:R-:W-:Y:S01]  /*a1e0*/  SHF.R.S32.HI R36, RZ, 0x1f, R72 ;  /* 0x0000001fff247819 */ /* 0x000fe20000011448 */
[----:B------:R-:W-:Y:S01]  /*a1f0*/  UIMAD UR7, UR15, UR36, URZ ;  /* 0x000000240f0772a4 */ /* 0x000fe2000f8e023f */
[----:B------:R0:W1:Y:S01]  /*a200*/  @!P0 MUFU.RCP R37, R18 ;  /* 0x0000001200258308 */ /* 0x0000620000001000 */
[----:B------:R-:W-:Y:S01]  /*a210*/  UIADD3 UR27, UP0, UR30, UR18, URZ ;  /* 0x000000121e1b7290 */ /* 0x000fe2000ff1e03f */
[----:B------:R-:W-:Y:S01]  /*a220*/  @!P2 FMUL.FTZ R14, R14, R89 ;  /* 0x000000590e0ea220 */ /* 0x000fe20000410000 */
[----:B------:R-:W-:Y:S01]  /*a230*/  UIMAD UR7, UR14, UR37, UR7 ;  /* 0x000000250e0772a4 */ /* 0x000fe2000f8e0207 */
[----:B------:R-:W-:Y:S01]  /*a240*/  @!P1 FMUL.FTZ R15, R15, R58 ;  /* 0x0000003a0f0f9220 */ /* 0x000fe20000410000 */
[-C--:B------:R-:W-:Y:S01]  /*a250*/  ISETP.GE.AND P2, PT, R19, R54.reuse, PT ;  /* 0x000000361300720c */ /* 0x080fe20003f46270 */
[----:B------:R-:W-:Y:S01]  /*a260*/  @!P6 FADD.FTZ R17, R17, 1 ;  /* 0x3f8000001111e421 */ /* 0x000fe20000010000 */
[----:B------:R-:W-:Y:S01]  /*a270*/  UIADD3.X UR18, UR31, UR7, UR19, UP0, !UPT ;  /* 0x000000071f127290 */ /* 0x000fe200087fe413 */
[----:B------:R-:W-:Y:S01]  /*a280*/  MOV R35, UR27 ;  /* 0x0000001b00237c02 */ /* 0x000fe20008000f00 */
[----:B------:R-:W-:Y:S01]  /*a290*/  @!P4 FMUL.FTZ R12, R12, R87 ;  /* 0x000000570c0cc220 */ /* 0x000fe20000410000 */
[----:B0-----:R-:W-:Y:S01]  /*a2a0*/  LEA.HI.X R18, R72, c[0x0][0x334], R36, 0x2, P3 ;  /* 0x0000cd0048127a11 */ /* 0x001fe200018f1424 */
[----:B------:R-:W-:Y:S01]  /*a2b0*/  UIADD3 UR7, UR17, UR28, URZ ;  /* 0x0000001c11077290 */ /* 0x000fe2000fffe03f */
[----:B------:R-:W0:Y:S01]  /*a2c0*/  @!P6 MUFU.RCP R17, R17 ;  /* 0x000000110011e308 */ /* 0x000e220000001000 */
[-C--:B------:R-:W-:Y:S01]  /*a2d0*/  ISETP.GE.AND P3, PT, R33, R54.reuse, PT ;  /* 0x000000362100720c */ /* 0x080fe20003f66270 */
[----:B------:R-:W-:Y:S01]  /*a2e0*/  BSSY B0, `(.L_x_202) ;  /* 0x0000067000007945 */ /* 0x000fe20003800000 */
[----:B------:R-:W-:Y:S01]  /*a2f0*/  ISETP.GE.AND P1, PT, R20, R54, PT ;  /* 0x000000361400720c */ /* 0x000fe20003f26270 */
[----:B-1----:R-:W-:Y:S01]  /*a300*/  @!P0 FMUL.FTZ R16, R16, R37 ;  /* 0x0000002510108220 */ /* 0x002fe20000410000 */
[----:B------:R-:W-:-:S02]  /*a310*/  LEA R34, P4, R35, R34, 0x2 ;  /* 0x0000002223227211 */ /* 0x000fc400078810ff */
[----:B------:R-:W-:Y:S02]  /*a320*/  MOV R36, UR18 ;  /* 0x0000001200247c02 */ /* 0x000fe40008000f00 */
[----:B------:R-:W-:Y:S02]  /*a330*/  ISETP.GE.AND P0, PT, R25, R54, PT ;  /* 0x000000361900720c */ /* 0x000fe40003f06270 */
[----:B------:R-:W-:Y:S02]  /*a340*/  LEA.HI.X R35, R35, R18, R36, 0x2, P4 ;  /* 0x0000001223237211 */ /* 0x000fe400020f1424 */
[-C--:B------:R-:W-:Y:S01]  /*a350*/  ISETP.GE.AND P4, PT, R22, R54.reuse, PT ;  /* 0x000000361600720c */ /* 0x080fe20003f86270 */
[----:B0-----:R-:W-:Y:S02]  /*a360*/  @!P6 FMUL.FTZ R0, R0, R17 ;  /* 0x000000110000e220 */ /* 0x001fe40000410000 */
[----:B------:R-:W-:Y:S01]  /*a370*/  @!P3 STG.E [R34.64+-0x1f00], R57 ;  /* 0xffe100392200b986 */ /* 0x000fe2000c101922 */
[----:B------:R-:W-:-:S02]  /*a380*/  ISETP.GE.AND P6, PT, R21, R54, PT ;  /* 0x000000361500720c */ /* 0x000fc40003fc6270 */
[-C--:B------:R-:W-:Y:S01]  /*a390*/  ISETP.GE.AND P3, PT, R23, R54.reuse, PT ;  /* 0x000000361700720c */ /* 0x080fe20003f66270 */
        /* <DEDUP_REMOVED lines=10> */
[-C--:B------:R-:W-:Y:S01]  /*a440*/  ISETP.GE.AND P6, PT, R31, R54.reuse, PT ;  /* 0x000000361f00720c */ /* 0x080fe20003fc6270 */
[----:B------:R-:W-:Y:S02]  /*a450*/  FADD.FTZ R18, R17, R4 ;  /* 0x0000000411127221 */ /* 0x000fe40000010000 */
[----:B------:R-:W-:Y:S01]  /*a460*/  @!P3 STG.E [R34.64+-0x1c80], R67 ;  /* 0xffe380432200b986 */ /* 0x000fe2000c101922 */
[----:B------:R-:W-:-:S03]  /*a470*/  ISETP.GE.AND P3, PT, R27, R54, PT ;  /* 0x000000361b00720c */ /* 0x000fc60003f66270 */
        /* <DEDUP_REMOVED lines=12> */
[----:B------:R-:W-:Y:S06]  /*a540*/  BAR.SYNC.DEFER_BLOCKING 0x0 ;  /* 0x0000000000007b1d */ /* 0x000fec0000010000 */
[----:B------:R-:W-:Y:S04]  /*a550*/  STS [R71.X4], R0 ;  /* 0x0000000047007388 */ /* 0x000fe80000004800 */
[----:B------:R-:W-:Y:S04]  /*a560*/  STS [R39.X4+0x4], R2 ;  /* 0x0000040227007388 */ /* 0x000fe80000004800 */
[----:B------:R-:W-:Y:S04]  /*a570*/  STS [R38.X4+0x8], R3 ;  /* 0x0000080326007388 */ /* 0x000fe80000004800 */
[----:B------:R-:W-:Y:S04]  /*a580*/  STS [R41.X4+0xc], R4 ;  /* 0x00000c0429007388 */ /* 0x000fe80000004800 */
[----:B------:R0:W-:Y:S04]  /*a590*/  STS [R40.X4+0x10], R5 ;  /* 0x0000100528007388 */ /* 0x0001e80000004800 */
[----:B------:R1:W-:Y:S04]  /*a5a0*/  STS [R43.X4+0x14], R6 ;  /* 0x000014062b007388 */ /* 0x0003e80000004800 */
[----:B------:R2:W-:Y:S01]  /*a5b0*/  STS [R42.X4+0x18], R7 ;  /* 0x000018072a007388 */ /* 0x0005e20000004800 */
[----:B0-----:R-:W-:-:S03]  /*a5c0*/  FADD.FTZ R5, R18, R5 ;  /* 0x0000000512057221 */ /* 0x001fc60000010000 */
[----:B------:R0:W-:Y:S01]  /*a5d0*/  STS [R45.X4+0x1c], R8 ;  /* 0x00001c082d007388 */ /* 0x0001e20000004800 */
[----:B-1----:R-:W-:-:S03]  /*a5e0*/  FADD.FTZ R6, R5, R6 ;  /* 0x0000000605067221 */ /* 0x002fc60000010000 */
[----:B------:R1:W-:Y:S01]  /*a5f0*/  STS [R44.X4+0x20], R9 ;  /* 0x000020092c007388 */ /* 0x0003e20000004800 */
[----:B--2---:R-:W-:-:S03]  /*a600*/  FADD.FTZ R7, R6, R7 ;  /* 0x0000000706077221 */ /* 0x004fc60000010000 */
        /* <DEDUP_REMOVED lines=12> */
[----:B------:R-:W-:Y:S01]  /*a6d0*/  STS [R52.X4+0x3c], R16 ;  /* 0x00003c1034007388 */ /* 0x000fe20000004800 */
[----:B------:R-:W-:-:S06]  /*a6e0*/  NOP ;  /* 0x0000000000007918 */ /* 0x000fcc0000000000 */
[----:B------:R-:W-:Y:S01]  /*a6f0*/  LDS R157, [R157.X4] ;  /* 0x000000009d9d7984 */ /* 0x000fe20000004800 */
[----:B0-----:R-:W-:-:S03]  /*a700*/  FADD.FTZ R14, R13, R14 ;  /* 0x0000000e0d0e7221 */ /* 0x001fc60000010000 */
[----:B------:R-:W-:Y:S01]  /*a710*/  LDS R17, [R156.X4+0x80] ;  /* 0x000080009c117984 */ /* 0x000fe20000004800 */
[----:B-1----:R-:W-:-:S03]  /*a720*/  FADD.FTZ R15, R14, R15 ;  /* 0x0000000f0e0f7221 */ /* 0x002fc60000010000 */
        /* <DEDUP_REMOVED lines=34> */
.L_x_203:
[----:B------:R-:W-:Y:S05]  /*a950*/  BSYNC B0 ;  /* 0x0000000000007941 */ /* 0x000fea0003800000 */
.L_x_202:
[----:B------:R-:W-:Y:S01]  /*a960*/  ULDC.64 UR18, c[0x0][0x300] ;  /* 0x0000c00000127ab9 */ /* 0x000fe20000000a00 */
[----:B------:R-:W-:Y:S01]  /*a970*/  SHF.L.U32 R2, R72, 0x2, RZ ;  /* 0x0000000248027819 */ /* 0x000fe200000006ff */
        /* <DEDUP_REMOVED lines=57> */
.L_x_145:
[----:B------:R-:W-:Y:S02]  /*ad10*/  ISETP.NE.U32.AND P0, PT, RZ, c[0x0][0x328], PT ;  /* 0x0000ca00ff007a0c */ /* 0x000fe40003f05070 */
[----:B------:R-:W-:Y:S02]  /*ad20*/  ISETP.NE.U32.AND P2, PT, RZ, c[0x0][0x348], PT ;  /* 0x0000d200ff007a0c */ /* 0x000fe40003f45070 */
[----:B------:R-:W-:Y:S02]  /*ad30*/  ISETP.NE.AND.EX P1, PT, RZ, c[0x0][0x32c], PT, P0 ;  /* 0x0000cb00ff007a0c */ /* 0x000fe40003f25300 */
[----:B------:R-:W-:-:S11]  /*ad40*/  ISETP.NE.AND.EX P0, PT, RZ, c[0x0][0x34c], PT, P2 ;  /* 0x0000d300ff007a0c */ /* 0x000fd60003f05320 */
[----:B------:R-:W-:Y:S05]  /*ad50*/  @!P1 BRA `(.L_x_205) ;  /* 0x000001e000009947 */ /* 0x000fea0003800000 */
[----:B------:R-:W3:Y:S01]  /*ad60*/  SHFL.DOWN P1, R0, R165, 0x1, 0x1f ;  /* 0x08201f00a5007f89 */ /* 0x000ee20000020000 */
[----:B------:R-:W-:Y:S03]  /*ad70*/  BSSY B0, `(.L_x_205) ;  /* 0x000001c000007945 */ /* 0x000fe60003800000 */
        /* <DEDUP_REMOVED lines=27> */
.L_x_206:
[----:B0-----:R-:W-:Y:S05]  /*af30*/  BSYNC B0 ;  /* 0x0000000000007941 */ /* 0x001fea0003800000 */
.L_x_205:
[----:B------:R-:W-:Y:S01]  /*af40*/  BSSY B0, `(.L_x_207) ;  /* 0x0000022000007945 */ /* 0x000fe20003800000 */
[----:B------:R-:W-:Y:S05]  /*af50*/  @!P0 BRA `(.L_x_208) ;  /* 0x000001f000008947 */ /* 0x000fea0003800000 */
[----:B------:R-:W-:Y:S06]  /*af60*/  BAR.SYNC.DEFER_BLOCKING 0x0 ;  /* 0x0000000000007b1d */ /* 0x000fec0000010000 */
[----:B------:R-:W3:Y:S04]  /*af70*/  SHFL.DOWN P0, R3, R164, 0x1, 0x1f ;  /* 0x08201f00a4037f89 */ /* 0x000ee80000000000 */
        /* <DEDUP_REMOVED lines=29> */
.L_x_208:
[----:B------:R-:W3:Y:S02]  /*b150*/  S2R R13, SR_TID.X ;  /* 0x00000000000d7919 */ /* 0x000ee40000002100 */
.L_x_209:
[----:B0-----:R-:W-:Y:S05]  /*b160*/  BSYNC B0 ;  /* 0x0000000000007941 */ /* 0x001fea0003800000 */
.L_x_207:
        /* <DEDUP_REMOVED lines=28> */
.L_x_211:
        /* <DEDUP_REMOVED lines=65> */
.L_x_210:
[----:B------:R-:W-:Y:S05]  /*b740*/  EXIT ;  /* 0x000000000000794d */ /* 0x000fea0003800000 */
.L_x_188:
[----:B------:R-:W-:Y:S01]  /*b750*/  HFMA2.MMA R87, -RZ, RZ, 0, 5.9604644775390625e-08 ;  /* 0x00000001ff577435 */ /* 0x000fe200000001ff */
[----:B------:R-:W-:Y:S02]  /*b760*/  MOV R134, R88 ;  /* 0x0000005800867202 */ /* 0x000fe40000000f00 */
[----:B------:R-:W-:-:S02]  /*b770*/  MOV R86, RZ ;  /* 0x000000ff00567202 */ /* 0x000fc40000000f00 */
[----:B------:R-:W-:Y:S02]  /*b780*/  MOV R85, 0xffffffff ;  /* 0xffffffff00557802 */ /* 0x000fe40000000f00 */
[----:B------:R-:W-:Y:S02]  /*b790*/  MOV R82, 0xb7b0 ;  /* 0x0000b7b000527802 */ /* 0x000fe40000000f00 */
[----:B------:R-:W-:Y:S05]  /*b7a0*/  CALL.REL.NOINC `($__internal_11_$__cuda_sm70_shflsync_up) ;  /* 0x00000d4000007944 */ /* 0x000fea0003c00000 */
[----:B-1----:R-:W-:Y:S01]  /*b7b0*/  MOV R135, R85 ;  /* 0x0000005500877202 */ /* 0x002fe20000000f00 */
[----:B0-----:R-:W-:Y:S05]  /*b7c0*/  BRA `(.L_x_212) ;  /* 0xffffbc7000007947 */ /* 0x001fea000383ffff */
.L_x_189:
[----:B------:R-:W-:Y:S01]  /*b7d0*/  HFMA2.MMA R87, -RZ, RZ, 0, 5.9604644775390625e-08 ;  /* 0x00000001ff577435 */ /* 0x000fe200000001ff */
[----:B------:R-:W-:Y:S02]  /*b7e0*/  MOV R134, R89 ;  /* 0x0000005900867202 */ /* 0x000fe40000000f00 */
[----:B------:R-:W-:Y:S02]  /*b7f0*/  MOV R86, RZ ;  /* 0x000000ff00567202 */ /* 0x000fe40000000f00 */
[----:B------:R-:W-:Y:S02]  /*b800*/  MOV R85, 0xffffffff ;  /* 0xffffffff00557802 */ /* 0x000fe40000000f00 */
[----:B------:R-:W-:-:S02]  /*b810*/  MOV R82, 0xb830 ;  /* 0x0000b83000527802 */ /* 0x000fc40000000f00 */
[----:B01----:R-:W-:Y:S05]  /*b820*/  CALL.REL.NOINC `($__internal_11_$__cuda_sm70_shflsync_up) ;  /* 0x00000cc000007944 */ /* 0x003fea0003c00000 */
[C---:B------:R-:W-:Y:S01]  /*b830*/  FMUL.FTZ R135, R88.reuse, R135 ;  /* 0x0000008758877220 */ /* 0x040fe20000410000 */
[----:B------:R-:W-:Y:S01]  /*b840*/  ISETP.GE.AND P0, PT, R131, 0x1, PT ;  /* 0x000000018300780c */ /* 0x000fe20003f06270 */
[----:B-1----:R-:W-:Y:S01]  /*b850*/  FFMA.FTZ R82, R88, R85, R89 ;  /* 0x0000005558527223 */ /* 0x002fe20000010059 */
[----:B0-----:R-:W-:Y:S01]  /*b860*/  HFMA2.MMA R87, -RZ, RZ, 0, 1.1920928955078125e-07 ;  /* 0x00000002ff577435 */ /* 0x001fe200000001ff */
[----:B------:R-:W-:-:S02]  /*b870*/  MOV R86, RZ ;  /* 0x000000ff00567202 */ /* 0x000fc40000000f00 */
[----:B------:R-:W-:Y:S02]  /*b880*/  FSEL R135, R88, R135, !P0 ;  /* 0x0000008758877208 */ /* 0x000fe40004000000 */
[----:B------:R-:W-:Y:S02]  /*b890*/  FSEL R136, R89, R82, !P0 ;  /* 0x0000005259887208 */ /* 0x000fe40004000000 */
[----:B------:R-:W-:Y:S02]  /*b8a0*/  MOV R85, 0xffffffff ;  /* 0xffffffff00557802 */ /* 0x000fe40000000f00 */
[----:B------:R-:W-:Y:S02]  /*b8b0*/  MOV R134, R135 ;  /* 0x0000008700867202 */ /* 0x000fe40000000f00 */
[----:B------:R-:W-:Y:S02]  /*b8c0*/  MOV R82, 0xb8e0 ;  /* 0x0000b8e000527802 */ /* 0x000fe40000000f00 */
[----:B------:R-:W-:Y:S05]  /*b8d0*/  CALL.REL.NOINC `($__internal_11_$__cuda_sm70_shflsync_up) ;  /* 0x00000c1000007944 */ /* 0x000fea0003c00000 */
[----:B0-----:R-:W-:Y:S01]  /*b8e0*/  HFMA2.MMA R87, -RZ, RZ, 0, 1.1920928955078125e-07 ;  /* 0x00000002ff577435 */ /* 0x001fe200000001ff */
[----:B-1----:R-:W-:Y:S02]  /*b8f0*/  MOV R84, R85 ;  /* 0x0000005500547202 */ /* 0x002fe40000000f00 */
[----:B------:R-:W-:-:S02]  /*b900*/  MOV R134, R136 ;  /* 0x0000008800867202 */ /* 0x000fc40000000f00 */
[----:B------:R-:W-:Y:S02]  /*b910*/  MOV R86, RZ ;  /* 0x000000ff00567202 */ /* 0x000fe40000000f00 */
[----:B------:R-:W-:Y:S02]  /*b920*/  MOV R85, 0xffffffff ;  /* 0xffffffff00557802 */ /* 0x000fe40000000f00 */
[----:B------:R-:W-:Y:S02]  /*b930*/  MOV R82, 0xb950 ;  /* 0x0000b95000527802 */ /* 0x000fe40000000f00 */
[----:B------:R-:W-:Y:S05]  /*b940*/  CALL.REL.NOINC `($__internal_11_$__cuda_sm70_shflsync_up) ;  /* 0x00000ba000007944 */ /* 0x000fea0003c00000 */
[----:B------:R-:W-:Y:S01]  /*b950*/  ISETP.GE.AND P0, PT, R131, 0x2, PT ;  /* 0x000000028300780c */ /* 0x000fe20003f06270 */
[----:B0-----:R-:W-:Y:S01]  /*b960*/  HFMA2.MMA R87, -RZ, RZ, 0, 2.384185791015625e-07 ;  /* 0x00000004ff577435 */ /* 0x001fe200000001ff */
[----:B------:R-:W-:Y:S02]  /*b970*/  MOV R86, RZ ;  /* 0x000000ff00567202 */ /* 0x000fe40000000f00 */
[----:B------:R-:W-:-:S09]  /*b980*/  MOV R82, 0xb9f0 ;  /* 0x0000b9f000527802 */ /* 0x000fd20000000f00 */
[----:B-1----:R-:W-:Y:S01]  /*b990*/  @P0 FFMA.FTZ R136, R135, R85, R136 ;  /* 0x0000005587880223 */ /* 0x002fe20000010088 */
[----:B------:R-:W-:Y:S01]  /*b9a0*/  MOV R85, 0xffffffff ;  /* 0xffffffff00557802 */ /* 0x000fe20000000f00 */
[----:B------:R-:W-:-:S03]  /*b9b0*/  @P0 FMUL.FTZ R135, R84, R135 ;  /* 0x0000008754870220 */ /* 0x000fc60000410000 */
[----:B------:R-:W-:Y:S02]  /*b9c0*/  MOV R88, R136 ;  /* 0x0000008800587202 */ /* 0x000fe40000000f00 */
[----:B------:R-:W-:Y:S02]  /*b9d0*/  MOV R134, R135 ;  /* 0x0000008700867202 */ /* 0x000fe40000000f00 */
[----:B------:R-:W-:Y:S05]  /*b9e0*/  CALL.REL.NOINC `($__internal_11_$__cuda_sm70_shflsync_up) ;  /* 0x00000b0000007944 */ /* 0x000fea0003c00000 */
[----:B0-----:R-:W-:Y:S01]  /*b9f0*/  HFMA2.MMA R87, -RZ, RZ, 0, 2.384185791015625e-07 ;  /* 0x00000004ff577435 */ /* 0x001fe200000001ff */
[----:B-1----:R-:W-:Y:S02]  /*ba00*/  MOV R84, R85 ;  /* 0x0000005500547202 */ /* 0x002fe40000000f00 */
[----:B------:R-:W-:Y:S02]  /*ba10*/  MOV R134, R88 ;  /* 0x0000005800867202 */ /* 0x000fe40000000f00 */
[----:B------:R-:W-:Y:S02]  /*ba20*/  MOV R86, RZ ;  /* 0x000000ff00567202 */ /* 0x000fe40000000f00 */
[----:B------:R-:W-:Y:S02]  /*ba30*/  MOV R85, 0xffffffff ;  /* 0xffffffff00557802 */ /* 0x000fe40000000f00 */
[----:B------:R-:W-:-:S02]  /*ba40*/  MOV R82, 0xba60 ;  /* 0x0000ba6000527802 */ /* 0x000fc40000000f00 */
[----:B------:R-:W-:Y:S05]  /*ba50*/  CALL.REL.NOINC `($__internal_11_$__cuda_sm70_shflsync_up) ;  /* 0x00000a9000007944 */ /* 0x000fea0003c00000 */
[----:B------:R-:W-:Y:S01]  /*ba60*/  ISETP.GE.AND P0, PT, R131, 0x4, PT ;  /* 0x000000048300780c */ /* 0x000fe20003f06270 */
[----:B0-----:R-:W-:Y:S01]  /*ba70*/  HFMA2.MMA R87, -RZ, RZ, 0, 4.76837158203125e-07 ;  /* 0x00000008ff577435 */ /* 0x001fe200000001ff */
[----:B------:R-:W-:-:S02]  /*ba80*/  MOV R86, RZ ;  /* 0x000000ff00567202 */ /* 0x000fc40000000f00 */
[----:B------:R-:W-:-:S09]  /*ba90*/  MOV R82, 0xbaf0 ;  /* 0x0000baf000527802 */ /* 0x000fd20000000f00 */
[----:B-1----:R-:W-:Y:S01]  /*baa0*/  @P0 FFMA.FTZ R88, R135, R85, R88 ;  /* 0x0000005587580223 */ /* 0x002fe20000010058 */
[----:B------:R-:W-:Y:S01]  /*bab0*/  MOV R85, 0xffffffff ;  /* 0xffffffff00557802 */ /* 0x000fe20000000f00 */
[----:B------:R-:W-:-:S05]  /*bac0*/  @P0 FMUL.FTZ R135, R84, R135 ;  /* 0x0000008754870220 */ /* 0x000fca0000410000 */
[----:B------:R-:W-:Y:S02]  /*bad0*/  MOV R134, R135 ;  /* 0x0000008700867202 */ /* 0x000fe40000000f00 */
[----:B------:R-:W-:Y:S05]  /*bae0*/  CALL.REL.NOINC `($__internal_11_$__cuda_sm70_shflsync_up) ;  /* 0x00000a0000007944 */ /* 0x000fea0003c00000 */
[----:B0-----:R-:W-:Y:S01]  /*baf0*/  HFMA2.MMA R87, -RZ, RZ, 0, 4.76837158203125e-07 ;  /* 0x00000008ff577435 */ /* 0x001fe200000001ff */
[----:B-1----:R-:W-:Y:S02]  /*bb00*/  MOV R84, R85 ;  /* 0x0000005500547202 */ /* 0x002fe40000000f00 */
[----:B------:R-:W-:Y:S02]  /*bb10*/  MOV R134, R88 ;  /* 0x0000005800867202 */ /* 0x000fe40000000f00 */
[----:B------:R-:W-:Y:S02]  /*bb20*/  MOV R86, RZ ;  /* 0x000000ff00567202 */ /* 0x000fe40000000f00 */
[----:B------:R-:W-:Y:S02]  /*bb30*/  MOV R85, 0xffffffff ;  /* 0xffffffff00557802 */ /* 0x000fe40000000f00 */
[----:B------:R-:W-:Y:S02]  /*bb40*/  MOV R82, 0xbb60 ;  /* 0x0000bb6000527802 */ /* 0x000fe40000000f00 */
[----:B------:R-:W-:Y:S05]  /*bb50*/  CALL.REL.NOINC `($__internal_11_$__cuda_sm70_shflsync_up) ;  /* 0x0000099000007944 */ /* 0x000fea0003c00000 */
[----:B------:R-:W-:Y:S01]  /*bb60*/  ISETP.GE.AND P0, PT, R131, 0x8, PT ;  /* 0x000000088300780c */ /* 0x000fe20003f06270 */
[----:B0-----:R-:W-:Y:S01]  /*bb70*/  HFMA2.MMA R87, -RZ, RZ, 0, 9.5367431640625e-07 ;  /* 0x00000010ff577435 */ /* 0x001fe200000001ff */
[----:B------:R-:W-:-:S02]  /*bb80*/  MOV R86, RZ ;  /* 0x000000ff00567202 */ /* 0x000fc40000000f00 */
[----:B------:R-:W-:-:S09]  /*bb90*/  MOV R82, 0xbc00 ;  /* 0x0000bc0000527802 */ /* 0x000fd20000000f00 */
[----:B-1----:R-:W-:Y:S01]  /*bba0*/  @P0 FFMA.FTZ R88, R135, R85, R88 ;  /* 0x0000005587580223 */ /* 0x002fe20000010058 */
[----:B------:R-:W-:Y:S01]  /*bbb0*/  MOV R85, 0xffffffff ;  /* 0xffffffff00557802 */ /* 0x000fe20000000f00 */
[----:B------:R-:W-:-:S03]  /*bbc0*/  @P0 FMUL.FTZ R135, R84, R135 ;  /* 0x0000008754870220 */ /* 0x000fc60000410000 */
[----:B------:R-:W-:Y:S02]  /*bbd0*/  MOV R89, R88 ;  /* 0x0000005800597202 */ /* 0x000fe40000000f00 */
[----:B------:R-:W-:Y:S02]  /*bbe0*/  MOV R134, R135 ;  /* 0x0000008700867202 */ /* 0x000fe40000000f00 */
[----:B------:R-:W-:Y:S05]  /*bbf0*/  CALL.REL.NOINC `($__internal_11_$__cuda_sm70_shflsync_up) ;  /* 0x000008f000007944 */ /* 0x000fea0003c00000 */
[----:B0-----:R-:W-:Y:S01]  /*bc00*/  HFMA2.MMA R87, -RZ, RZ, 0, 9.5367431640625e-07 ;  /* 0x00000010ff577435 */ /* 0x001fe200000001ff */
[----:B-1----:R-:W-:Y:S02]  /*bc10*/  MOV R84, R85 ;  /* 0x0000005500547202 */ /* 0x002fe40000000f00 */
[----:B------:R-:W-:Y:S02]  /*bc20*/  MOV R134, R88 ;  /* 0x0000005800867202 */ /* 0x000fe40000000f00 */
[----:B------:R-:W-:Y:S02]  /*bc30*/  MOV R86, RZ ;  /* 0x000000ff00567202 */ /* 0x000fe40000000f00 */
[----:B------:R-:W-:Y:S02]  /*bc40*/  MOV R85, 0xffffffff ;  /* 0xffffffff00557802 */ /* 0x000fe40000000f00 */
[----:B------:R-:W-:-:S02]  /*bc50*/  MOV R82, 0xbc70 ;  /* 0x0000bc7000527802 */ /* 0x000fc40000000f00 */
[----:B------:R-:W-:Y:S05]  /*bc60*/  CALL.REL.NOINC `($__internal_11_$__cuda_sm70_shflsync_up) ;  /* 0x0000088000007944 */ /* 0x000fea0003c00000 */
[----:B01----:R-:W-:Y:S05]  /*bc70*/  BRA `(.L_x_213) ;  /* 0xffffb93000007947 */ /* 0x003fea000383ffff */
.L_x_192:
[----:B------:R-:W-:Y:S01]  /*bc80*/  HFMA2.MMA R87, -RZ, RZ, 0, 5.9604644775390625e-08 ;  /* 0x00000001ff577435 */ /* 0x000fe200000001ff */
[----:B-1----:R-:W-:-:S02]  /*bc90*/  MOV R86, RZ ;  /* 0x000000ff00567202 */ /* 0x002fc40000000f00 */
[----:B------:R-:W-:Y:S02]  /*bca0*/  MOV R85, 0xffffffff ;  /* 0xffffffff00557802 */ /* 0x000fe40000000f00 */
[----:B------:R-:W-:Y:S02]  /*bcb0*/  MOV R82, 0xbcd0 ;  /* 0x0000bcd000527802 */ /* 0x000fe40000000f00 */
[----:B0-2---:R-:W-:Y:S05]  /*bcc0*/  CALL.REL.NOINC `($__internal_11_$__cuda_sm70_shflsync_up) ;  /* 0x0000082000007944 */ /* 0x005fea0003c00000 */
[----:B0-----:R-:W-:Y:S01]  /*bcd0*/  HFMA2.MMA R87, -RZ, RZ, 0, 5.9604644775390625e-08 ;  /* 0x00000001ff577435 */ /* 0x001fe200000001ff */
[----:B-1----:R-:W-:Y:S02]  /*bce0*/  MOV R88, R85 ;  /* 0x0000005500587202 */ /* 0x002fe40000000f00 */
[----:B------:R-:W-:Y:S02]  /*bcf0*/  MOV R134, R89 ;  /* 0x0000005900867202 */ /* 0x000fe40000000f00 */
[----:B------:R-:W-:Y:S02]  /*bd00*/  MOV R86, RZ ;  /* 0x000000ff00567202 */ /* 0x000fe40000000f00 */
[----:B------:R-:W-:Y:S02]  /*bd10*/  MOV R85, 0xffffffff ;  /* 0xffffffff00557802 */ /* 0x000fe40000000f00 */
[----:B------:R-:W-:-:S02]  /*bd20*/  MOV R82, 0xbd40 ;  /* 0x0000bd4000527802 */ /* 0x000fc40000000f00 */
[----:B------:R-:W-:Y:S05]  /*bd30*/  CALL.REL.NOINC `($__internal_11_$__cuda_sm70_shflsync_up) ;  /* 0x000007b000007944 */ /* 0x000fea0003c00000 */
[----:B0-----:R-:W-:Y:S01]  /*bd40*/  HFMA2.MMA R86, -RZ, RZ, 0, 0 ;  /* 0x00000000ff567435 */ /* 0x001fe200000001ff */
[----:B-1----:R-:W-:-:S02]  /*bd50*/  MOV R89, R85 ;  /* 0x0000005500597202 */ /* 0x002fc40000000f00 */
[----:B------:R-:W-:Y:S02]  /*bd60*/  MOV R82, R80 ;  /* 0x0000005000527202 */ /* 0x000fe40000000f00 */
[----:B------:R-:W-:Y:S02]  /*bd70*/  MOV R83, 0xbd90 ;  /* 0x0000bd9000537802 */ /* 0x000fe40000000f00 */
[----:B------:R-:W-:Y:S05]  /*bd80*/  CALL.REL.NOINC `($__internal_10_$__cuda_sm70_shflsync_idx_p) ;  /* 0x000006d000007944 */ /* 0x000fea0003c00000 */
[----:B-1----:R-:W-:Y:S01]  /*bd90*/  MOV R84, R86 ;  /* 0x0000005600547202 */ /* 0x002fe20000000f00 */
[----:B------:R-:W-:Y:S01]  /*bda0*/  HFMA2.MMA R86, -RZ, RZ, 0, 0 ;  /* 0x00000000ff567435 */ /* 0x000fe200000001ff */
[----:B------:R-:W-:Y:S02]  /*bdb0*/  MOV R82, R81 ;  /* 0x0000005100527202 */ /* 0x000fe40000000f00 */
[----:B------:R-:W-:-:S03]  /*bdc0*/  MOV R83, 0xbde0 ;  /* 0x0000bde000537802 */ /* 0x000fc60000000f00 */
[----:B0-2---:R-:W-:Y:S05]  /*bdd0*/  CALL.REL.NOINC `($__internal_10_$__cuda_sm70_shflsync_idx_p) ;  /* 0x0000068000007944 */ /* 0x005fea0003c00000 */
[----:B-1----:R-:W-:Y:S01]  /*bde0*/  MOV R85, R86 ;  /* 0x0000005600557202 */ /* 0x002fe20000000f00 */
[----:B0-2---:R-:W-:Y:S05]  /*bdf0*/  BRA `(.L_x_214) ;  /* 0xffffb8e000007947 */ /* 0x005fea000383ffff */
.L_x_195:
[----:B------:R-:W-:Y:S01]  /*be00*/  HFMA2.MMA R86, -RZ, RZ, 0, 5.9604644775390625e-08 ;  /* 0x00000001ff567435 */ /* 0x000fe200000001ff */
[----:B------:R-:W-:Y:S02]  /*be10*/  MOV R83, R87 ;  /* 0x0000005700537202 */ /* 0x000fe40000000f00 */
[----:B------:R-:W-:-:S03]  /*be20*/  MOV R82, 0xbe40 ;  /* 0x0000be4000527802 */ /* 0x000fc60000000f00 */
[----:B------:R-:W-:Y:S05]  /*be30*/  CALL.REL.NOINC `($__internal_9_$__cuda_sm70_shflsync_down) ;  /* 0x000005a000007944 */ /* 0x000fea0003c00000 */
[----:B-1----:R-:W-:Y:S01]  /*be40*/  MOV R84, R86 ;  /* 0x0000005600547202 */ /* 0x002fe20000000f00 */
[----:B0-2---:R-:W-:Y:S05]  /*be50*/  BRA `(.L_x_215) ;  /* 0xffffbf8000007947 */ /* 0x005fea000383ffff */
.L_x_196:
[----:B------:R-:W-:Y:S01]  /*be60*/  HFMA2.MMA R86, -RZ, RZ, 0, 5.9604644775390625e-08 ;  /* 0x00000001ff567435 */ /* 0x000fe200000001ff */
[----:B------:R-:W-:-:S02]  /*be70*/  MOV R83, R158 ;  /* 0x0000009e00537202 */ /* 0x000fc40000000f00 */
[----:B------:R-:W-:-:S03]  /*be80*/  MOV R82, 0xbea0 ;  /* 0x0000bea000527802 */ /* 0x000fc60000000f00 */
[----:B01----:R-:W-:Y:S05]  /*be90*/  CALL.REL.NOINC `($__internal_9_$__cuda_sm70_shflsync_down) ;  /* 0x0000054000007944 */ /* 0x003fea0003c00000 */
[C---:B------:R-:W-:Y:S01]  /*bea0*/  FMUL.FTZ R84, R87.reuse, R84 ;  /* 0x0000005457547220 */ /* 0x040fe20000410000 */
[----:B------:R-:W-:Y:S01]  /*beb0*/  MOV R82, 0xbf20 ;  /* 0x0000bf2000527802 */ /* 0x000fe20000000f00 */
[C---:B-1----:R-:W-:Y:S01]  /*bec0*/  FFMA.FTZ R83, R87.reuse, R86, R158 ;  /* 0x0000005657537223 */ /* 0x042fe2000001009e */
[----:B------:R-:W-:Y:S02]  /*bed0*/  MOV R86, 0x2 ;  /* 0x0000000200567802 */ /* 0x000fe40000000f00 */
[----:B------:R-:W-:Y:S02]  /*bee0*/  FSEL R87, R87, R84, !P4 ;  /* 0x0000005457577208 */ /* 0x000fe40006000000 */
[----:B------:R-:W-:Y:S02]  /*bef0*/  FSEL R158, R158, R83, !P4 ;  /* 0x000000539e9e7208 */ /* 0x000fe40006000000 */
[----:B------:R-:W-:Y:S02]  /*bf00*/  MOV R83, R87 ;  /* 0x0000005700537202 */ /* 0x000fe40000000f00 */
[----:B0-2---:R-:W-:Y:S05]  /*bf10*/  CALL.REL.NOINC `($__internal_9_$__cuda_sm70_shflsync_down) ;  /* 0x000004c000007944 */ /* 0x005fea0003c00000 */
[----:B-1----:R-:W-:Y:S01]  /*bf20*/  MOV R84, R86 ;  /* 0x0000005600547202 */ /* 0x002fe20000000f00 */
[----:B------:R-:W-:Y:S01]  /*bf30*/  HFMA2.MMA R86, -RZ, RZ, 0, 1.1920928955078125e-07 ;  /* 0x00000002ff567435 */ /* 0x000fe200000001ff */
[----:B------:R-:W-:-:S02]  /*bf40*/  MOV R83, R158 ;  /* 0x0000009e00537202 */ /* 0x000fc40000000f00 */
[----:B------:R-:W-:-:S03]  /*bf50*/  MOV R82, 0xbf70 ;  /* 0x0000bf7000527802 */ /* 0x000fc60000000f00 */
[----:B0-2---:R-:W-:Y:S05]  /*bf60*/  CALL.REL.NOINC `($__internal_9_$__cuda_sm70_shflsync_down) ;  /* 0x0000047000007944 */ /* 0x005fea0003c00000 */
[----:B-1----:R-:W-:Y:S01]  /*bf70*/  @!P3 FFMA.FTZ R158, R87, R86, R158 ;  /* 0x00000056579eb223 */ /* 0x002fe2000001009e */
[----:B------:R-:W-:Y:S01]  /*bf80*/  MOV R86, 0x4 ;  /* 0x0000000400567802 */ /* 0x000fe20000000f00 */
[----:B------:R-:W-:Y:S01]  /*bf90*/  @!P3 FMUL.FTZ R87, R84, R87 ;  /* 0x000000575457b220 */ /* 0x000fe20000410000 */
[----:B------:R-:W-:-:S04]  /*bfa0*/  MOV R82, 0xbfd0 ;  /* 0x0000bfd000527802 */ /* 0x000fc80000000f00 */
[----:B------:R-:W-:Y:S02]  /*bfb0*/  MOV R83, R87 ;  /* 0x0000005700537202 */ /* 0x000fe40000000f00 */
[----:B0-2---:R-:W-:Y:S05]  /*bfc0*/  CALL.REL.NOINC `($__internal_9_$__cuda_sm70_shflsync_down) ;  /* 0x0000041000007944 */ /* 0x005fea0003c00000 */
[----:B-1----:R-:W-:Y:S01]  /*bfd0*/  MOV R84, R86 ;  /* 0x0000005600547202 */ /* 0x002fe20000000f00 */
[----:B------:R-:W-:Y:S01]  /*bfe0*/  HFMA2.MMA R86, -RZ, RZ, 0, 2.384185791015625e-07 ;  /* 0x00000004ff567435 */ /* 0x000fe200000001ff */
[----:B------:R-:W-:Y:S02]  /*bff0*/  MOV R83, R158 ;  /* 0x0000009e00537202 */ /* 0x000fe40000000f00 */
[----:B------:R-:W-:-:S03]  /*c000*/  MOV R82, 0xc020 ;  /* 0x0000c02000527802 */ /* 0x000fc60000000f00 */
[----:B0-2---:R-:W-:Y:S05]  /*c010*/  CALL.REL.NOINC `($__internal_9_$__cuda_sm70_shflsync_down) ;  /* 0x000003c000007944 */ /* 0x005fea0003c00000 */
[----:B-1----:R-:W-:Y:S01]  /*c020*/  @!P2 FFMA.FTZ R158, R87, R86, R158 ;  /* 0x00000056579ea223 */ /* 0x002fe2000001009e */
[----:B------:R-:W-:Y:S01]  /*c030*/  HFMA2.MMA R86, -RZ, RZ, 0, 4.76837158203125e-07 ;  /* 0x00000008ff567435 */ /* 0x000fe200000001ff */
[----:B------:R-:W-:Y:S01]  /*c040*/  @!P2 FMUL.FTZ R87, R84, R87 ;  /* 0x000000575457a220 */ /* 0x000fe20000410000 */
[----:B------:R-:W-:Y:S02]  /*c050*/  MOV R82, 0xc0a0 ;  /* 0x0000c0a000527802 */ /* 0x000fe40000000f00 */
[----:B------:R-:W-:Y:S02]  /*c060*/  MOV R84, R158 ;  /* 0x0000009e00547202 */ /* 0x000fe40000000f00 */
[----:B------:R-:W-:-:S04]  /*c070*/  MOV R158, R87 ;  /* 0x00000057009e7202 */ /* 0x000fc80000000f00 */
[----:B------:R-:W-:Y:S02]  /*c080*/  MOV R83, R158 ;  /* 0x0000009e00537202 */ /* 0x000fe40000000f00 */
[----:B0-2---:R-:W-:Y:S05]  /*c090*/  CALL.REL.NOINC `($__internal_9_$__cuda_sm70_shflsync_down) ;  /* 0x0000034000007944 */ /* 0x005fea0003c00000 */
[----:B-1----:R-:W-:Y:S01]  /*c0a0*/  MOV R85, R86 ;  /* 0x0000005600557202 */ /* 0x002fe20000000f00 */
[----:B------:R-:W-:Y:S01]  /*c0b0*/  HFMA2.MMA R86, -RZ, RZ, 0, 4.76837158203125e-07 ;  /* 0x00000008ff567435 */ /* 0x000fe200000001ff */
[----:B------:R-:W-:Y:S02]  /*c0c0*/  MOV R83, R84 ;  /* 0x0000005400537202 */ /* 0x000fe40000000f00 */
[----:B------:R-:W-:-:S03]  /*c0d0*/  MOV R82, 0xc0f0 ;  /* 0x0000c0f000527802 */ /* 0x000fc60000000f00 */
[----:B0-2---:R-:W-:Y:S05]  /*c0e0*/  CALL.REL.NOINC `($__internal_9_$__cuda_sm70_shflsync_down) ;  /* 0x000002f000007944 */ /* 0x005fea0003c00000 */
[----:B-1----:R-:W-:Y:S01]  /*c0f0*/  @!P1 FFMA.FTZ R84, R158, R86, R84 ;  /* 0x000000569e549223 */ /* 0x002fe20000010054 */
[----:B------:R-:W-:Y:S01]  /*c100*/  HFMA2.MMA R86, -RZ, RZ, 0, 9.5367431640625e-07 ;  /* 0x00000010ff567435 */ /* 0x000fe200000001ff */
[----:B------:R-:W-:Y:S01]  /*c110*/  @!P1 FMUL.FTZ R158, R85, R158 ;  /* 0x0000009e559e9220 */ /* 0x000fe20000410000 */
[----:B------:R-:W-:Y:S02]  /*c120*/  MOV R82, 0xc160 ;  /* 0x0000c16000527802 */ /* 0x000fe40000000f00 */
[----:B------:R-:W-:Y:S02]  /*c130*/  MOV R87, R84 ;  /* 0x0000005400577202 */ /* 0x000fe40000000f00 */
[----:B------:R-:W-:-:S02]  /*c140*/  MOV R83, R158 ;  /* 0x0000009e00537202 */ /* 0x000fc40000000f00 */
[----:B0-2---:R-:W-:Y:S05]  /*c150*/  CALL.REL.NOINC `($__internal_9_$__cuda_sm70_shflsync_down) ;  /* 0x0000028000007944 */ /* 0x005fea0003c00000 */
[----:B-1----:R-:W-:Y:S01]  /*c160*/  MOV R84, R86 ;  /* 0x0000005600547202 */ /* 0x002fe20000000f00 */
[----:B------:R-:W-:Y:S01]  /*c170*/  HFMA2.MMA R86, -RZ, RZ, 0, 9.5367431640625e-07 ;  /* 0x00000010ff567435 */ /* 0x000fe200000001ff */
[----:B------:R-:W-:-:S02]  /*c180*/  MOV R83, R87 ;  /* 0x0000005700537202 */ /* 0x000fc40000000f00 */
[----:B------:R-:W-:-:S03]  /*c190*/  MOV R82, 0xc1b0 ;  /* 0x0000c1b000527802 */ /* 0x000fc60000000f00 */
[----:B0-2---:R-:W-:Y:S05]  /*c1a0*/  CALL.REL.NOINC `($__internal_9_$__cuda_sm70_shflsync_down) ;  /* 0x0000023000007944 */ /* 0x005fea0003c00000 */
[----:B-1----:R-:W-:Y:S01]  /*c1b0*/  @!P0 FFMA.FTZ R87, R158, R86, R87 ;  /* 0x000000569e578223 */ /* 0x002fe20000010057 */
[----:B------:R-:W-:Y:S01]  /*c1c0*/  MOV R86, RZ ;  /* 0x000000ff00567202 */ /* 0x000fe20000000f00 */
[----:B------:R-:W-:Y:S01]  /*c1d0*/  @!P0 FMUL.FTZ R158, R84, R158 ;  /* 0x0000009e549e8220 */ /* 0x000fe20000410000 */
[----:B------:R-:W-:-:S04]  /*c1e0*/  MOV R83, 0xc210 ;  /* 0x0000c21000537802 */ /* 0x000fc80000000f00 */
[----:B------:R-:W-:Y:S02]  /*c1f0*/  MOV R82, R158 ;  /* 0x0000009e00527202 */ /* 0x000fe40000000f00 */
[----:B0-2---:R-:W-:Y:S05]  /*c200*/  CALL.REL.NOINC `($__internal_10_$__cuda_sm70_shflsync_idx_p) ;  /* 0x0000025000007944 */ /* 0x005fea0003c00000 */
[----:B-1----:R-:W-:Y:S01]  /*c210*/  MOV R84, R86 ;  /* 0x0000005600547202 */ /* 0x002fe20000000f00 */
[----:B------:R-:W-:Y:S01]  /*c220*/  HFMA2.MMA R86, -RZ, RZ, 0, 0 ;  /* 0x00000000ff567435 */ /* 0x000fe200000001ff */
[----:B------:R-:W-:Y:S02]  /*c230*/  MOV R82, R87 ;  /* 0x0000005700527202 */ /* 0x000fe40000000f00 */
[----:B------:R-:W-:-:S03]  /*c240*/  MOV R83, 0xc260 ;  /* 0x0000c26000537802 */ /* 0x000fc60000000f00 */
[----:B0-2---:R-:W-:Y:S05]  /*c250*/  CALL.REL.NOINC `($__internal_10_$__cuda_sm70_shflsync_idx_p) ;  /* 0x0000020000007944 */ /* 0x005fea0003c00000 */
[----:B------:R-:W-:Y:S02]  /*c260*/  MOV R85, R84 ;  /* 0x0000005400557202 */ /* 0x000fe40000000f00 */
[----:B-1----:R-:W-:Y:S01]  /*c270*/  MOV R84, R86 ;  /* 0x0000005600547202 */ /* 0x002fe20000000f00 */
[----:B------:R-:W-:Y:S01]  /*c280*/  HFMA2.MMA R86, -RZ, RZ, 0, 5.9604644775390625e-08 ;  /* 0x00000001ff567435 */ /* 0x000fe200000001ff */
[----:B------:R-:W-:Y:S02]  /*c290*/  MOV R83, R158 ;  /* 0x0000009e00537202 */ /* 0x000fe40000000f00 */
[----:B------:R-:W-:-:S03]  /*c2a0*/  MOV R82, 0xc2c0 ;  /* 0x0000c2c000527802 */ /* 0x000fc60000000f00 */
[----:B0-2---:R-:W-:Y:S05]  /*c2b0*/  CALL.REL.NOINC `($__internal_9_$__cuda_sm70_shflsync_down) ;  /* 0x0000012000007944 */ /* 0x005fea0003c00000 */
[----:B-1----:R-:W-:Y:S01]  /*c2c0*/  MOV R159, R86 ;  /* 0x00000056009f7202 */ /* 0x002fe20000000f00 */
[----:B------:R-:W-:Y:S01]  /*c2d0*/  HFMA2.MMA R86, -RZ, RZ, 0, 5.9604644775390625e-08 ;  /* 0x00000001ff567435 */ /* 0x000fe200000001ff */
[----:B------:R-:W-:-:S02]  /*c2e0*/  MOV R83, R87 ;  /* 0x0000005700537202 */ /* 0x000fc40000000f00 */
[----:B------:R-:W-:-:S03]  /*c2f0*/  MOV R82, 0xc310 ;  /* 0x0000c31000527802 */ /* 0x000fc60000000f00 */
[----:B0-2---:R-:W-:Y:S05]  /*c300*/  CALL.REL.NOINC `($__internal_9_$__cuda_sm70_shflsync_down) ;  /* 0x000000d000007944 */ /* 0x005fea0003c00000 */
[----:B-1----:R-:W-:Y:S01]  /*c310*/  MOV R158, R86 ;  /* 0x00000056009e7202 */ /* 0x002fe20000000f00 */
[----:B------:R-:W-:Y:S01]  /*c320*/  HFMA2.MMA R86, -RZ, RZ, 0, 0 ;  /* 0x00000000ff567435 */ /* 0x000fe200000001ff */
[----:B------:R-:W-:Y:S02]  /*c330*/  MOV R87, R159 ;  /* 0x0000009f00577202 */ /* 0x000fe40000000f00 */
[----:B------:R-:W-:Y:S02]  /*c340*/  MOV R82, R80 ;  /* 0x0000005000527202 */ /* 0x000fe40000000f00 */
[----:B------:R-:W-:Y:S02]  /*c350*/  MOV R83, 0xc370 ;  /* 0x0000c37000537802 */ /* 0x000fe40000000f00 */
[----:B0-2---:R-:W-:Y:S05]  /*c360*/  CALL.REL.NOINC `($__internal_10_$__cuda_sm70_shflsync_idx_p) ;  /* 0x000000f000007944 */ /* 0x005fea0003c00000 */
[----:B-1----:R-:W-:Y:S01]  /*c370*/  MOV R159, R86 ;  /* 0x00000056009f7202 */ /* 0x002fe20000000f00 */
[----:B------:R-:W-:Y:S01]  /*c380*/  HFMA2.MMA R86, -RZ, RZ, 0, 0 ;  /* 0x00000000ff567435 */ /* 0x000fe200000001ff */
[----:B------:R-:W-:Y:S02]  /*c390*/  MOV R82, R81 ;  /* 0x0000005100527202 */ /* 0x000fe40000000f00 */
[----:B------:R-:W-:-:S03]  /*c3a0*/  MOV R83, 0xc3c0 ;  /* 0x0000c3c000537802 */ /* 0x000fc60000000f00 */
[----:B0-2---:R-:W-:Y:S05]  /*c3b0*/  CALL.REL.NOINC `($__internal_10_$__cuda_sm70_shflsync_idx_p) ;  /* 0x000000a000007944 */ /* 0x005fea0003c00000 */
[----:B-1----:R-:W-:Y:S01]  /*c3c0*/  MOV R83, R86 ;  /* 0x0000005600537202 */ /* 0x002fe20000000f00 */
[----:B0-2---:R-:W-:Y:S05]  /*c3d0*/  BRA `(.L_x_216) ;  /* 0xffffbba000007947 */ /* 0x005fea000383ffff */
        .weak           $__internal_9_$__cuda_sm70_shflsync_down
        .type           $__internal_9_$__cuda_sm70_shflsync_down,@function
        .size           $__internal_9_$__cuda_sm70_shflsync_down,($__internal_10_$__cuda_sm70_shflsync_idx_p - $__internal_9_$__cuda_sm70_shflsync_down)
$__internal_9_$__cuda_sm70_shflsync_down:
[----:B------:R-:W-:Y:S01]  /*c3e0*/  HFMA2.MMA R129, -RZ, RZ, 0, 1.847743988037109375e-06 ;  /* 0x0000001fff817435 */ /* 0x000fe200000001ff */
[----:B------:R-:W-:-:S04]  /*c3f0*/  MOV R131, 0xffffffff ;  /* 0xffffffff00837802 */ /* 0x000fc80000000f00 */
[----:B------:R-:W-:Y:S04]  /*c400*/  WARPSYNC R131 ;  /* 0x0000008300007348 */ /* 0x000fe80003800000 */
[----:B------:R0:W1:Y:S04]  /*c410*/  SHFL.DOWN PT, R86, R83, R86, R129 ;  /* 0x0800005653567389 */ /* 0x00006800000e0081 */
[----:B0-----:R-:W0:Y:S01]  /*c420*/  S2R R131, SR_LANEID ;  /* 0x0000000000837919 */ /* 0x001e220000000000 */
[----:B------:R-:W-:-:S03]  /*c430*/  MOV R83, 0x0 ;  /* 0x0000000000537802 */ /* 0x000fc60000000f00 */
[----:B------:R-:W2:Y:S01]  /*c440*/  S2R R129, SR_TID.X ;  /* 0x0000000000817919 */ /* 0x000ea20000002100 */
[----:B------:R-:W-:Y:S05]  /*c450*/  RET.REL.NODEC R82 `(_Z25selective_scan_bwd_kernelI32Selective_Scan_bwd_kernel_traitsILi128ELi16ELb0ELb0ELb0ELb1ELb1EffEEv12SSMParamsBwd) ;  /* 0xffff3ba052007950 */ /* 0x000fea0003c3ffff */
        .weak           $__internal_10_$__cuda_sm70_shflsync_idx_p
        .type           $__internal_10_$__cuda_sm70_shflsync_idx_p,@function
        .size           $__internal_10_$__cuda_sm70_shflsync_idx_p,($__internal_11_$__cuda_sm70_shflsync_up - $__internal_10_$__cuda_sm70_shflsync_idx_p)
$__internal_10_$__cuda_sm70_shflsync_idx_p:
        /* <DEDUP_REMOVED lines=8> */
[----:B------:R-:W-:Y:S05]  /*c4e0*/  RET.REL.NODEC R82 `(_Z25selective_scan_bwd_kernelI32Selective_Scan_bwd_kernel_traitsILi128ELi16ELb0ELb0ELb0ELb1ELb1EffEEv12SSMParamsBwd) ;  /* 0xffff3b1052007950 */ /* 0x000fea0003c3ffff */
        .weak           $__internal_11_$__cuda_sm70_shflsync_up
        .type           $__internal_11_$__cuda_sm70_shflsync_up,@function
        .size           $__internal_11_$__cuda_sm70_shflsync_up,(.L_x_8827 - $__internal_11_$__cuda_sm70_shflsync_up)
$__internal_11_$__cuda_sm70_shflsync_up:
[----:B------:R-:W-:Y:S01]  /*c4f0*/  MOV R83, 0x0 ;  /* 0x0000000000537802 */ /* 0x000fe20000000f00 */
[----:B------:R-:W-:Y:S04]  /*c500*/  WARPSYNC R85 ;  /* 0x0000005500007348 */ /* 0x000fe80003800000 */
[----:B------:R0:W1:Y:S01]  /*c510*/  SHFL.UP PT, R85, R134, R87, R86 ;  /* 0x0400005786557389 */ /* 0x00006200000e0056 */
[----:B------:R-:W-:Y:S05]  /*c520*/  RET.REL.NODEC R82 `(_Z25selective_scan_bwd_kernelI32Selective_Scan_bwd_kernel_traitsILi128ELi16ELb0ELb0ELb0ELb1ELb1EffEEv12SSMParamsBwd) ;  /* 0xffff3ad052007950 */ /* 0x000fea0003c3ffff */
.L_x_217:
        /* <DEDUP_REMOVED lines=13> */
.L_x_8827:


//--------------------- .text._Z25selective_scan_bwd_kernelI32Selective_Scan_bwd_kernel_traitsILi128ELi16ELb0ELb0ELb1ELb0ELb0EffEEv12SSMParamsBwd --------------------------
	.section	.text._Z25selective_scan_bwd_kernelI32Selective_Scan_bwd_kernel_traitsILi128ELi16ELb0ELb0ELb1ELb0ELb0EffEEv12SSMParamsBwd,"ax",@progbits
	.sectioninfo	@"SHI_REGISTERS=168"
	.align	128
        .global         _Z25selective_scan_bwd_kernelI32Selective_Scan_bwd_kernel_traitsILi128ELi16ELb0ELb0ELb1ELb0ELb0EffEEv12SSMParamsBwd
        .type           _Z25selective_scan_bwd_kernelI32Selective_Scan_bwd_kernel_traitsILi128ELi16ELb0ELb0ELb1ELb0ELb0EffEEv12SSMParamsBwd,@function
        .size           _Z25selective_scan_bwd_kernelI32Selective_Scan_bwd_kernel_traitsILi128ELi16ELb0ELb0ELb1ELb0ELb0EffEEv12SSMParamsBwd,(.L_x_8830 - _Z25selective_scan_bwd_kernelI32Selective_Scan_bwd_kernel_traitsILi128ELi16ELb0ELb0ELb1ELb0ELb0EffEEv12SSMParamsBwd)
        .other          _Z25selective_scan_bwd_kernelI32Selective_Scan_bwd_kernel_traitsILi128ELi16ELb0ELb0ELb1ELb0ELb0EffEEv12SSMParamsBwd,@"STO_CUDA_ENTRY STV_DEFAULT"
_Z25selective_scan_bwd_kernelI32Selective_Scan_bwd_kernel_traitsILi128ELi16ELb0ELb0ELb1ELb0ELb0EffEEv12SSMParamsBwd:
.text._Z25selective_scan_bwd_kernelI32Selective_Scan_bwd_kernel_traitsILi128ELi16ELb0ELb0ELb1ELb0ELb0EffEEv12SSMParamsBwd:
        /* <DEDUP_REMOVED lines=10> */
[----:B------:R-:W-:Y:S02]  /*00a0*/  PLOP3.LUT P0, PT, PT, PT, UP0, 0x80, 0x0 ;  /* 0x000000000000781c */ /* 0x000fe40003f0f008 */
[----:B------:R-:W-:Y:S01]  /*00b0*/  IABS R6, c[0x0][0x178] ;  /* 0x00005e0000067a13 */ /* 0x000fe20000000000 */
[----:B------:R-:W1:Y:S01]  /*00c0*/  S2UR UR35, SR_CTAID.X ;  /* 0x00000000002379c3 */ /* 0x000e620000002500 */
        /* <DEDUP_REMOVED lines=12> */
[----:B------:R-:W0:Y:S01]  /*0190*/  R2UR UR36, R6 ;  /* 0x00000000062473c2 */ /* 0x000e2200000e0000 */
[----:B------:R-:W-:Y:S01]  /*01a0*/  ULDC.64 UR4, c[0x0][0x260] ;  /* 0x0000980000047ab9 */ /* 0x000fe20000000a00 */
[----:B------:R-:W-:Y:S01]  /*01b0*/  MOV R5, UR7 ;  /* 0x0000000700057c02 */ /* 0x000fe20008000f00 */
[----:B------:R-:W-:-:S02]  /*01c0*/  ULDC.64 UR6, c[0x0][0x1d0] ;  /* 0x0000740000067ab9 */ /* 0x000fc40000000a00 */
[----:B------:R2:W3:Y:S04]  /*01d0*/  @P0 LDG.E R3, [R2.64] ;  /* 0x0000001802030981 */ /* 0x0004e8000c1e1900 */
[----:B------:R-:W4:Y:S01]  /*01e0*/  @P1 LDG.E R4, [R4.64] ;  /* 0x0000001804041981 */ /* 0x000f22000c1e1900 */
[----:B-1----:R-:W-:Y:S02]  /*01f0*/  USHF.R.S32.HI UR34, URZ, 0x1f, UR35 ;  /* 0x0000001f3f227899 */ /* 0x002fe40008011423 */
[----:B------:R-:W-:Y:S01]  /*0200*/  UISETP.NE.U32.AND UP0, UPT, URZ, UR4, UPT ;  /* 0x000000043f00728c */ /* 0x000fe2000bf05070 */
[----:B------:R1:W-:Y:S01]  /*0210*/  STL [R1+0x68], RZ ;  /* 0x000068ff01007387 */ /* 0x0003e20000100800 */
[----:B------:R-:W-:Y:S02]  /*0220*/  UIMAD UR4, UR34, UR6, URZ ;  /* 0x00000006220472a4 */ /* 0x000fe4000f8e023f */
[----:B------:R-:W-:Y:S01]  /*0230*/  UIMAD.WIDE.U32 UR26, UR35, UR6, URZ ;  /* 0x00000006231a72a5 */ /* 0x000fe2000f8e003f */
[----:B------:R1:W-:Y:S01]  /*0240*/  STL [R1+0x64], RZ ;  /* 0x000064ff01007387 */ /* 0x0003e20000100800 */
[----:B------:R-:W-:-:S02]  /*0250*/  UIMAD UR4, UR35, UR7, UR4 ;  /* 0x00000007230472a4 */ /* 0x000fc4000f8e0204 */
[----:B------:R-:W-:Y:S02]  /*0260*/  UISETP.NE.AND.EX UP0, UPT, URZ, UR5, UPT, UP0 ;  /* 0x000000053f00728c */ /* 0x000fe4000bf05300 */
[----:B------:R-:W-:Y:S01]  /*0270*/  ULDC.64 UR6, c[0x0][0x1e0] ;  /* 0x0000780000067ab9 */ /* 0x000fe20000000a00 */
[----:B0-----:R-:W0:Y:S01]  /*0280*/  I2F.RP R0, UR36 ;  /* 0x0000002400007d06 */ /* 0x001e220008209400 */
[----:B------:R-:W-:Y:S02]  /*0290*/  UIMAD UR5, UR34, UR6, URZ ;  /* 0x00000006220572a4 */ /* 0x000fe4000f8e023f */
[----:B------:R-:W-:Y:S02]  /*02a0*/  UISETP.NE.U32.AND UP1, UPT, URZ, UR20, UPT ;  /* 0x000000143f00728c */ /* 0x000fe4000bf25070 */
[----:B------:R-:W-:Y:S02]  /*02b0*/  UIMAD UR32, UR35, UR7, UR5 ;  /* 0x00000007232072a4 */ /* 0x000fe4000f8e0205 */
[----:B------:R-:W-:-:S02]  /*02c0*/  UISETP.NE.AND.EX UP1, UPT, URZ, UR21, UPT, UP1 ;  /* 0x000000153f00728c */ /* 0x000fc4000bf25310 */
[----:B------:R-:W-:Y:S02]  /*02d0*/  UISETP.NE.U32.AND UP2, UPT, URZ, UR28, UPT ;  /* 0x0000001c3f00728c */ /* 0x000fe4000bf45070 */
[----:B------:R-:W-:Y:S02]  /*02e0*/  UIMAD UR15, UR34, UR8, URZ ;  /* 0x00000008220f72a4 */ /* 0x000fe4000f8e023f */
[----:B------:R-:W-:Y:S02]  /*02f0*/  UISETP.NE.AND.EX UP2, UPT, URZ, UR29, UPT, UP2 ;  /* 0x0000001d3f00728c */ /* 0x000fe4000bf45320 */
[----:B------:R-:W-:Y:S01]  /*0300*/  UIMAD.WIDE.U32 UR12, UR35, UR8, URZ ;  /* 0x00000008230c72a5 */ /* 0x000fe2000f8e003f */
[----:B0-----:R-:W2:Y:S01]  /*0310*/  MUFU.RCP R0, R0 ;  /* 0x0000000000007308 */ /* 0x001ea20000001000 */
[----:B------:R-:W-:Y:S02]  /*0320*/  UIMAD.WIDE.U32 UR18, UR35, UR6, URZ ;  /* 0x00000006231272a5 */ /* 0x000fe4000f8e003f */
[----:B------:R-:W-:-:S02]  /*0330*/  UMOV UR8, URZ ;  /* 0x0000003f00087c82 */ /* 0x000fc40008000000 */
[----:B------:R-:W-:Y:S02]  /*0340*/  @UP1 ULEA UR8, UP3, UR17, UR20, 0x2 ;  /* 0x0000001411081291 */ /* 0x000fe4000f86103f */
[----:B------:R-:W-:Y:S02]  /*0350*/  ULDC.64 UR6, c[0x0][0x1b0] ;  /* 0x00006c0000067ab9 */ /* 0x000fe40000000a00 */
[----:B------:R-:W-:Y:S02]  /*0360*/  UIMAD UR15, UR35, UR9, UR15 ;  /* 0x00000009230f72a4 */ /* 0x000fe4000f8e020f */
[----:B------:R-:W-:Y:S02]  /*0370*/  UIMAD.WIDE.U32 UR10, UR35, UR6, URZ ;  /* 0x00000006230a72a5 */ /* 0x000fe4000f8e003f */
[----:B------:R-:W-:Y:S02]  /*0380*/  UIMAD UR14, UR34, UR6, URZ ;  /* 0x00000006220e72a4 */ /* 0x000fe4000f8e023f */
[----:B------:R-:W-:Y:S01]  /*0390*/  UMOV UR9, URZ ;  /* 0x0000003f00097c82 */ /* 0x000fe20008000000 */
[----:B--2---:R-:W-:Y:S01]  /*03a0*/  IADD3 R2, R0, 0xffffffe, RZ ;  /* 0x0ffffffe00027810 */ /* 0x004fe20007ffe0ff */
[----:B------:R-:W-:Y:S01]  /*03b0*/  @UP1 ULEA.HI.X UR9, UR17, UR21, UR16, 0x2, UP3 ;  /* 0x0000001511091291 */ /* 0x000fe200098f1410 */
[----:B------:R-:W-:Y:S01]  /*03c0*/  IABS R0, UR17 ;  /* 0x0000001100007c13 */ /* 0x000fe20008000000 */
[----:B------:R-:W-:-:S02]  /*03d0*/  UMOV UR6, URZ ;  /* 0x0000003f00067c82 */ /* 0x000fc40008000000 */
[----:B------:R-:W-:Y:S01]  /*03e0*/  @UP2 ULEA UR6, UP1, UR17, UR28, 0x2 ;  /* 0x0000001c11062291 */ /* 0x000fe2000f82103f */
[----:B------:R-:W0:Y:S01]  /*03f0*/  F2I.FTZ.U32.TRUNC.NTZ R2, R2 ;  /* 0x0000000200027305 */ /* 0x000e22000021f000 */
[----:B------:R-:W2:Y:S01]  /*0400*/  R2UR UR23, R0 ;  /* 0x00000000001773c2 */ /* 0x000ea200000e0000 */
[----:B------:R-:W-:Y:S02]  /*0410*/  UIADD3 UR27, UR27, UR4, URZ ;  /* 0x000000041b1b7290 */ /* 0x000fe4000fffe03f */
[----:B------:R-:W-:Y:S02]  /*0420*/  UIMAD UR14, UR35, UR7, UR14 ;  /* 0x00000007230e72a4 */ /* 0x000fe4000f8e020e */
[----:B------:R-:W-:Y:S02]  /*0430*/  UMOV UR4, URZ ;  /* 0x0000003f00047c82 */ /* 0x000fe40008000000 */
[----:B------:R-:W-:Y:S02]  /*0440*/  UMOV UR7, URZ ;  /* 0x0000003f00077c82 */ /* 0x000fe40008000000 */
[----:B------:R-:W-:-:S02]  /*0450*/  @UP2 ULEA.HI.X UR7, UR17, UR29, UR16, 0x2, UP1 ;  /* 0x0000001d11072291 */ /* 0x000fc400088f1410 */
[----:B------:R-:W-:Y:S02]  /*0460*/  ULDC.64 UR20, c[0x0][0x1e8] ;  /* 0x00007a0000147ab9 */ /* 0x000fe40000000a00 */
[----:B------:R-:W-:Y:S01]  /*0470*/  ULDC.64 UR28, c[0x0][0x1d8] ;  /* 0x00007600001c7ab9 */ /* 0x000fe20000000a00 */
[----:B0-----:R-:W0:Y:S01]  /*0480*/  R2UR UR5, R2 ;  /* 0x00000000020573c2 */ /* 0x001e2200000e0000 */
[----:B------:R-:W-:Y:S02]  /*0490*/  UIMAD UR22, UR16, UR28, URZ ;  /* 0x0000001c101672a4 */ /* 0x000fe4000f8e023f */
[----:B------:R-:W-:Y:S02]  /*04a0*/  UIMAD UR33, UR16, UR20, URZ ;  /* 0x00000014102172a4 */ /* 0x000fe4000f8e023f */
[----:B------:R-:W-:Y:S02]  /*04b0*/  UIADD3 UR19, UR19, UR32, URZ ;  /* 0x0000002013137290 */ /* 0x000fe4000fffe03f */
[----:B------:R-:W-:-:S02]  /*04c0*/  ULDC UR38, c[0x0][0x174] ;  /* 0x00005d0000267ab9 */ /* 0x000fc40000000800 */
[----:B------:R-:W-:Y:S02]  /*04d0*/  USHF.L.U32 UR37, UR38, 0xb, URZ ;  /* 0x0000000b26257899 */ /* 0x000fe4000800063f */
[----:B------:R-:W-:Y:S02]  /*04e0*/  UIMAD UR22, UR17, UR29, UR22 ;  /* 0x0000001d111672a4 */ /* 0x000fe4000f8e0216 */
[----:B------:R-:W-:Y:S02]  /*04f0*/  UIMAD UR29, UR17, UR21, UR33 ;  /* 0x00000015111d72a4 */ /* 0x000fe4000f8e0221 */
[----:B------:R-:W-:Y:S02]  /*0500*/  UIMAD.WIDE.U32 UR18, UR17, UR20, UR18 ;  /* 0x00000014111272a5 */ /* 0x000fe4000f8e0012 */
[----:B------:R-:W-:Y:S02]  /*0510*/  UIADD3 UR13, UR13, UR15, URZ ;  /* 0x0000000f0d0d7290 */ /* 0x000fe4000fffe03f */
[----:B------:R-:W-:-:S02]  /*0520*/  ULDC.64 UR20, c[0x0][0x280] ;  /* 0x0000a00000147ab9 */ /* 0x000fc40000000a00 */
[----:B------:R-:W-:Y:S02]  /*0530*/  UIADD3 UR15, UR37, -0x800, URZ ;  /* 0xfffff800250f7890 */ /* 0x000fe4000fffe03f */
[----:B------:R-:W-:Y:S02]  /*0540*/  UIMAD.WIDE.U32 UR12, UR17, UR20, UR12 ;  /* 0x00000014110c72a5 */ /* 0x000fe4000f8e000c */
[----:B0-----:R-:W-:Y:S02]  /*0550*/  UIADD3 UR30, URZ, -UR5, URZ ;  /* 0x800000053f1e7290 */ /* 0x001fe4000fffe03f */
[----:B------:R-:W-:Y:S02]  /*0560*/  ULDC UR39, c[0x0][0x178] ;  /* 0x00005e0000277ab9 */ /* 0x000fe40000000800 */
[----:B------:R-:W-:Y:S02]  /*0570*/  UIMAD UR30, UR30, UR36, URZ ;  /* 0x000000241e1e72a4 */ /* 0x000fe4000f8e023f */
[----:B------:R-:W-:-:S02]  /*0580*/  UIADD3 UR11, UR11, UR14, URZ ;  /* 0x0000000e0b0b7290 */ /* 0x000fc4000fffe03f */
[----:B------:R-:W-:Y:S02]  /*0590*/  UIMAD.WIDE.U32 UR30, UR5, UR30, UR4 ;  /* 0x0000001e051e72a5 */ /* 0x000fe4000f8e0004 */
[----:B------:R-:W-:Y:S02]  /*05a0*/  UIMAD.WIDE.U32 UR4, UR17, UR28, UR26 ;  /* 0x0000001c110472a5 */ /* 0x000fe4000f8e001a */
[----:B--2---:R-:W-:Y:S02]  /*05b0*/  UIMAD.WIDE.U32 UR26, UR31, UR23, URZ ;  /* 0x000000171f1a72a5 */ /* 0x004fe4000f8e003f */
[----:B------:R-:W-:Y:S02]  /*05c0*/  UIADD3 UR32, UP2, UR15, UR4, URZ ;  /* 0x000000040f207290 */ /* 0x000fe4000ff5e03f */
[----:B------:R-:W-:-:S03]  /*05d0*/  ULOP3.LUT UR30, UR17, UR39, URZ, 0x3c, !UPT ;  /* 0x00000027111e7292 */ /* 0x000fc6000f8e3c3f */
[----:B------:R-:W-:Y:S02]  /*05e0*/  UMOV UR28, UR27 ;  /* 0x0000001b001c7c82 */ /* 0x000fe40008000000 */
[----:B------:R-:W-:-:S04]  /*05f0*/  UIADD3 UR26, -UR28, URZ, URZ ;  /* 0x0000003f1c1a7290 */ /* 0x000fc8000fffe13f */
[----:B------:R-:W-:Y:S02]  /*0600*/  UIMAD UR23, UR36, UR26, UR23 ;  /* 0x0000001a241772a4 */ /* 0x000fe4000f8e0217 */
[----:B------:R-:W-:Y:S02]  /*0610*/  UIMAD UR26, UR16, UR20, URZ ;  /* 0x00000014101a72a4 */ /* 0x000fe4000f8e023f */
[----:B------:R-:W-:Y:S02]  /*0620*/  UISETP.GT.U32.AND UP1, UPT, UR36, UR23, UPT ;  /* 0x000000172400728c */ /* 0x000fe4000bf24070 */
[----:B------:R-:W-:Y:S02]  /*0630*/  USHF.R.S32.HI UR20, URZ, 0x1f, UR15 ;  /* 0x0000001f3f147899 */ /* 0x000fe4000801140f */
[----:B------:R-:W-:Y:S02]  /*0640*/  UIMAD UR21, UR17, UR21, UR26 ;  /* 0x00000015111572a4 */ /* 0x000fe4000f8e021a */
[----:B------:R-:W-:-:S02]  /*0650*/  UIADD3.X UR22, UR20, UR5, UR22, UP2, !UPT ;  /* 0x0000000514167290 */ /* 0x000fc400097fe416 */
[----:B------:R-:W-:Y:S02]  /*0660*/  ULDC.64 UR26, c[0x0][0x240] ;  /* 0x00009000001a7ab9 */ /* 0x000fe40000000a00 */
[----:B------:R-:W-:Y:S02]  /*0670*/  ULEA UR33, UP3, UR32, UR26, 0x2 ;  /* 0x0000001a20217291 */ /* 0x000fe4000f86103f */
[----:B------:R-:W-:Y:S02]  /*0680*/  @!UP1 UIADD3 UR23, UR23, -UR36, URZ ;  /* 0x8000002417179290 */ /* 0x000fe4000fffe03f */
[----:B------:R-:W-:Y:S02]  /*0690*/  ULEA.HI.X UR32, UR32, UR27, UR22, 0x2, UP3 ;  /* 0x0000001b20207291 */ /* 0x000fe400098f1416 */
[----:B------:R-:W-:Y:S02]  /*06a0*/  UISETP.GE.U32.AND UP2, UPT, UR23, UR36, UPT ;  /* 0x000000241700728c */ /* 0x000fe4000bf46070 */
[----:B------:R-:W-:-:S02]  /*06b0*/  UISETP.GE.AND UP3, UPT, UR30, URZ, UPT ;  /* 0x0000003f1e00728c */ /* 0x000fc4000bf66270 */
[----:B------:R-:W-:Y:S02]  /*06c0*/  UIADD3 UR30, UP4, UR15, UR18, URZ ;  /* 0x000000120f1e7290 */ /* 0x000fe4000ff9e03f */
[----:B------:R-:W-:Y:S02]  /*06d0*/  @!UP1 UIADD3 UR28, UR28, 0x1, URZ ;  /* 0x000000011c1c9890 */ /* 0x000fe4000fffe03f */
[----:B------:R-:W-:Y:S02]  /*06e0*/  UISETP.NE.AND UP1, UPT, URZ, UR39, UPT ;  /* 0x000000273f00728c */ /* 0x000fe4000bf25270 */
[----:B------:R-:W-:Y:S02]  /*06f0*/  ULDC.64 UR4, c[0x0][0x248] ;  /* 0x0000920000047ab9 */ /* 0x000fe40000000a00 */
[----:B------:R-:W-:Y:S02]  /*0700*/  UIADD3.X UR18, UR20, UR19, UR29, UP4, !UPT ;  /* 0x0000001314127290 */ /* 0x000fe4000a7fe41d */
[----:B------:R-:W-:-:S02]  /*0710*/  @UP2 UIADD3 UR28, UR28, 0x1, URZ ;  /* 0x000000011c1c2890 */ /* 0x000fc4000fffe03f */
[----:B------:R-:W-:Y:S02]  /*0720*/  ULEA UR31, UP4, UR30, UR4, 0x2 ;  /* 0x000000041e1f7291 */ /* 0x000fe4000f88103f */
[----:B------:R-:W-:Y:S02]  /*0730*/  ULDC.64 UR22, c[0x0][0x1c8] ;  /* 0x0000720000167ab9 */ /* 0x000fe40000000a00 */
[----:B------:R-:W-:Y:S02]  /*0740*/  ULEA.HI.X UR30, UR30, UR5, UR18, 0x2, UP4 ;  /* 0x000000051e1e7291 */ /* 0x000fe4000a0f1412 */
[----:B------:R-:W-:Y:S02]  /*0750*/  ULDC UR19, c[0x0][0x164] ;  /* 0x0000590000137ab9 */ /* 0x000fe40000000800 */
[----:B------:R-:W-:Y:S02]  /*0760*/  UMOV UR18, UR28 ;  /* 0x0000001c00127c82 */ /* 0x000fe40008000000 */
[----:B------:R-:W-:-:S02]  /*0770*/  @!UP3 UIADD3 UR18, -UR18, URZ, URZ ;  /* 0x0000003f1212b290 */ /* 0x000fc4000fffe13f */
[----:B------:R-:W-:Y:S02]  /*0780*/  @!UP1 ULOP3.LUT UR18, URZ, UR39, URZ, 0x33, !UPT ;  /* 0x000000273f129292 */ /* 0x000fe4000f8e333f */
[----:B------:R-:W-:Y:S02]  /*0790*/  UIADD3 UR28, UP2, UR15, UR12, URZ ;  /* 0x0000000c0f1c7290 */ /* 0x000fe4000ff5e03f */
[----:B------:R-:W-:Y:S02]  /*07a0*/  ULDC.64 UR4, c[0x0][0x308] ;  /* 0x0000c20000047ab9 */ /* 0x000fe40000000a00 */
[----:B------:R-:W-:Y:S02]  /*07b0*/  USHF.R.S32.HI UR36, URZ, 0x1f, UR18 ;  /* 0x0000001f3f247899 */ /* 0x000fe40008011412 */
[----:B------:R-:W-:Y:S02]  /*07c0*/  UIADD3.X UR12, UR20, UR13, UR21, UP2, !UPT ;  /* 0x0000000d140c7290 */ /* 0x000fe400097fe415 */
[----:B------:R-:W-:-:S02]  /*07d0*/  ULEA UR29, UP1, UR28, UR4, 0x2 ;  /* 0x000000041c1d7291 */ /* 0x000fc4000f82103f */
[----:B------:R-:W-:Y:S02]  /*07e0*/  UIMAD UR4, UR36, UR22, URZ ;  /* 0x00000016240472a4 */ /* 0x000fe4000f8e023f */
[----:B------:R-:W-:Y:S02]  /*07f0*/  ULEA.HI.X UR28, UR28, UR5, UR12, 0x2, UP1 ;  /* 0x000000051c1c7291 */ /* 0x000fe400088f140c */
[----:B------:R-:W-:Y:S02]  /*0800*/  UIMAD.WIDE.U32 UR12, UR18, UR22, UR10 ;  /* 0x00000016120c72a5 */ /* 0x000fe4000f8e000a */
[----:B------:R-:W-:Y:S02]  /*0810*/  UIMAD UR14, UR18, UR23, UR4 ;  /* 0x00000017120e72a4 */ /* 0x000fe4000f8e0204 */
[----:B------:R-:W-:Y:S02]  /*0820*/  UIADD3 UR15, UP1, UR15, UR12, URZ ;  /* 0x0000000c0f0f7290 */ /* 0x000fe4000ff3e03f */
[----:B------:R-:W-:-:S02]  /*0830*/  UIADD3 UR14, UR13, UR14, URZ ;  /* 0x0000000e0d0e7290 */ /* 0x000fc4000fffe03f */
[----:B------:R-:W-:Y:S02]  /*0840*/  ULDC.64 UR10, c[0x0][0x230] ;  /* 0x00008c00000a7ab9 */ /* 0x000fe40000000a00 */
[----:B------:R-:W-:Y:S02]  /*0850*/  ULEA UR27, UP2, UR15, UR10, 0x2 ;  /* 0x0000000a0f1b7291 */ /* 0x000fe4000f84103f */
[----:B------:R-:W-:Y:S02]  /*0860*/  UIADD3.X UR26, UR20, UR14, URZ, UP1, !UPT ;  /* 0x0000000e141a7290 */ /* 0x000fe40008ffe43f */
[----:B------:R-:W-:Y:S02]  /*0870*/  @UP0 UIMAD UR10, UR35, UR19, UR17 ;  /* 0x00000013230a02a4 */ /* 0x000fe4000f8e0211 */
[----:B------:R-:W-:Y:S02]  /*0880*/  UISETP.GE.AND UP1, UPT, UR38, 0x1, UPT ;  /* 0x000000012600788c */ /* 0x000fe4000bf26270 */
[----:B------:R-:W-:-:S02]  /*0890*/  UMOV UR5, URZ ;  /* 0x0000003f00057c82 */ /* 0x000fc40008000000 */
[----:B------:R-:W-:Y:S02]  /*08a0*/  @UP0 UIMAD UR12, UR10, UR38, URZ ;  /* 0x000000260a0c02a4 */ /* 0x000fe4000f8e023f */
[----:B------:R-:W-:Y:S02]  /*08b0*/  ULDC UR13, c[0x0][0x16c] ;  /* 0x00005b00000d7ab9 */ /* 0x000fe40000000800 */
[----:B------:R-:W-:Y:S02]  /*08c0*/  @UP0 UIMAD UR12, UR12, UR13, URZ ;  /* 0x0000000d0c0c02a4 */ /* 0x000fe4000f8e023f */
[----:B------:R-:W-:Y:S02]  /*08d0*/  ULEA.HI.X UR26, UR15, UR11, UR26, 0x2, UP2 ;  /* 0x0000000b0f1a7291 */ /* 0x000fe400090f141a */
[----:B------:R-:W-:Y:S02]  /*08e0*/  @UP0 UMOV UR13, 0x8 ;  /* 0x00000008000d0882 */ /* 0x000fe40000000000 */
[----:B------:R-:W-:-:S02]  /*08f0*/  ULDC.64 UR10, c[0x0][0x260] ;  /* 0x00009800000a7ab9 */ /* 0x000fc40000000a00 */
[----:B------:R-:W-:Y:S02]  /*0900*/  @UP0 UIMAD.WIDE UR10, UR12, UR13, UR10 ;  /* 0x0000000d0c0a02a5 */ /* 0x000fe4000f8e020a */
[----:B------:R-:W-:Y:S02]  /*0910*/  UMOV UR4, URZ ;  /* 0x0000003f00047c82 */ /* 0x000fe40008000000 */
[----:B------:R-:W-:Y:S02]  /*0920*/  UMOV UR12, UR8 ;  /* 0x00000008000c7c82 */ /* 0x000fe40008000000 */
[----:B------:R-:W-:Y:S02]  /*0930*/  UMOV UR13, UR9 ;  /* 0x00000009000d7c82 */ /* 0x000fe40008000000 */
[----:B------:R-:W-:Y:S02]  /*0940*/  UMOV UR14, UR6 ;  /* 0x00000006000e7c82 */ /* 0x000fe40008000000 */
[----:B------:R-:W-:-:S02]  /*0950*/  UMOV UR15, UR7 ;  /* 0x00000007000f7c82 */ /* 0x000fc40008000000 */
[----:B------:R-:W-:Y:S02]  /*0960*/  @!UP0 UMOV UR10, URZ ;  /* 0x0000003f000a8c82 */ /* 0x000fe40008000000 */
[----:B------:R-:W-:Y:S01]  /*0970*/  @!UP0 UMOV UR11, URZ ;  /* 0x0000003f000b8c82 */ /* 0x000fe20008000000 */
[----:B---3--:R1:W0:Y:S01]  /*0980*/  @P0 R2UR UR5, R3 ;  /* 0x00000000030503c2 */ /* 0x00822200000e0000 */
[----:B------:R-:W-:-:S07]  /*0990*/  PLOP3.LUT P0, PT, PT, PT, UP1, 0x80, 0x0 ;  /* 0x000000000000781c */ /* 0x000fce0003f0f018 */
[----:B----4-:R1:W2:Y:S06]  /*09a0*/  @P1 R2UR UR4, R4 ;  /* 0x00000000040413c2 */ /* 0x0102ac00000e0000 */
[----:B------:R-:W-:Y:S05]  /*09b0*/  @!P0 BRA `(.L_x_218) ;  /* 0x00006d0000008947 */ /* 0x000fea0003800000 */
[----:B------:R-:W3:Y:S01]  /*09c0*/  S2R R57, SR_TID.X ;  /* 0x0000000000397919 */ /* 0x000ee20000002100 */
[----:B------:R-:W-:-:S03]  /*09d0*/  UMOV UR6, URZ ;  /* 0x0000003f00067c82 */ /* 0x000fc60008000000 */
[----:B------:R4:W-:Y:S04]  /*09e0*/  STL [R1+0x64], RZ ;  /* 0x000064ff01007387 */ /* 0x0009e80000100800 */
[----:B------:R4:W-:Y:S01]  /*09f0*/  STL [R1+0x68], RZ ;  /* 0x000068ff01007387 */ /* 0x0009e20000100800 */
[----:B---3--:R-:W-:-:S04]  /*0a00*/  SHF.R.S32.HI R0, RZ, 0x1f, R57 ;  /* 0x0000001fff007819 */ /* 0x008fc80000011439 */
[----:B------:R-:W-:-:S04]  /*0a10*/  LEA.HI R0, R0, R57, RZ, 0x5 ;  /* 0x0000003900007211 */ /* 0x000fc800078f28ff */
[----:B----4-:R-:W-:Y:S02]  /*0a20*/  SHF.R.S32.HI R0, RZ, 0x5, R0 ;  /* 0x00000005ff007819 */ /* 0x010fe40000011400 */
.L_x_273:
[----:B------:R-:W-:Y:S01]  /*0a30*/  ULDC UR19, c[0x0][0x174] ;  /* 0x00005d0000137ab9 */ /* 0x000fe20000000800 */
[----:B------:R-:W-:Y:S01]  /*0a40*/  SHF.L.U32 R73, R57, 0x4, RZ ;  /* 0x0000000439497819 */ /* 0x000fe200000006ff */
[----:B------:R-:W-:Y:S01]  /*0a50*/  UIADD3 UR19, -UR6, UR19, URZ ;  /* 0x0000001306137290 */ /* 0x000fe2000fffe13f */
[----:B------:R-:W-:Y:S01]  /*0a60*/  BAR.SYNC.DEFER_BLOCKING 0x0 ;  /* 0x0000000000007b1d */ /* 0x000fe20000010000 */
[----:B------:R-:W-:Y:S01]  /*0a70*/  MOV R2, UR33 ;  /* 0x0000002100027c02 */ /* 0x000fe20008000f00 */
[----:B-1----:R-:W-:Y:S01]  /*0a80*/  CS2R R4, SRZ ;  /* 0x0000000000047805 */ /* 0x002fe2000001ff00 */
        /* <DEDUP_REMOVED lines=12> */
[C---:B------:R-:W-:Y:S01]  /*0b50*/  ISETP.GE.AND P2, PT, R58.reuse, UR7, PT ;  /* 0x000000073a007c0c */ /* 0x040fe2000bf46270 */
[----:B------:R-:W-:Y:S01]  /*0b60*/  CS2R R12, SRZ ;  /* 0x00000000000c7805 */ /* 0x000fe2000001ff00 */
[----:B------:R-:W-:Y:S01]  /*0b70*/  ISETP.GE.AND P1, PT, R19, UR7, PT ;  /* 0x0000000713007c0c */ /* 0x000fe2000bf26270 */
[----:B------:R-:W-:Y:S01]  /*0b80*/  CS2R R14, SRZ ;  /* 0x00000000000e7805 */ /* 0x000fe2000001ff00 */
[----:B------:R-:W-:-:S02]  /*0b90*/  LOP3.LUT R23, R58, 0x60, RZ, 0xfc, !PT ;  /* 0x000000603a177812 */ /* 0x000fc400078efcff */
[C---:B------:R-:W-:Y:S02]  /*0ba0*/  LOP3.LUT R25, R58.reuse, 0x80, RZ, 0xfc, !PT ;  /* 0x000000803a197812 */ /* 0x040fe400078efcff */
[C---:B------:R-:W-:Y:S02]  /*0bb0*/  LOP3.LUT R27, R58.reuse, 0xa0, RZ, 0xfc, !PT ;  /* 0x000000a03a1b7812 */ /* 0x040fe400078efcff */
[C---:B------:R-:W-:Y:S02]  /*0bc0*/  LOP3.LUT R29, R58.reuse, 0xc0, RZ, 0xfc, !PT ;  /* 0x000000c03a1d7812 */ /* 0x040fe400078efcff */
[----:B------:R-:W-:Y:S01]  /*0bd0*/  ISETP.GE.AND P0, PT, R21, UR7, PT ;  /* 0x0000000715007c0c */ /* 0x000fe2000bf06270 */
[----:B------:R1:W3:Y:S01]  /*0be0*/  @!P2 LDG.E R4, [R2.64] ;  /* 0x000000180204a981 */ /* 0x0002e2000c1e1900 */
[C---:B------:R-:W-:Y:S02]  /*0bf0*/  LOP3.LUT R40, R58.reuse, 0xe0, RZ, 0xfc, !PT ;  /* 0x000000e03a287812 */ /* 0x040fe400078efcff */
[----:B------:R-:W-:Y:S01]  /*0c00*/  ISETP.GE.AND P4, PT, R23, UR7, PT ;  /* 0x0000000717007c0c */ /* 0x000fe2000bf86270 */
[----:B------:R1:W4:Y:S01]  /*0c10*/  @!P1 LDG.E R5, [R2.64+0x80] ;  /* 0x0000801802059981 */ /* 0x000322000c1e1900 */
[----:B------:R-:W-:-:S02]  /*0c20*/  LOP3.LUT R41, R58, 0x100, RZ, 0xfc, !PT ;  /* 0x000001003a297812 */ /* 0x000fc400078efcff */
[----:B------:R-:W-:Y:S02]  /*0c30*/  ISETP.GE.AND P6, PT, R25, UR7, PT ;  /* 0x0000000719007c0c */ /* 0x000fe4000bfc6270 */
[----:B------:R-:W-:Y:S02]  /*0c40*/  ISETP.GE.AND P5, PT, R27, UR7, PT ;  /* 0x000000071b007c0c */ /* 0x000fe4000bfa6270 */
[----:B------:R-:W-:Y:S01]  /*0c50*/  ISETP.GE.AND P3, PT, R29, UR7, PT ;  /* 0x000000071d007c0c */ /* 0x000fe2000bf66270 */
[----:B------:R1:W5:Y:S01]  /*0c60*/  @!P0 LDG.E R6, [R2.64+0x100] ;  /* 0x0001001802068981 */ /* 0x000362000c1e1900 */
[----:B------:R-:W-:Y:S02]  /*0c70*/  ISETP.GE.AND P2, PT, R40, UR7, PT ;  /* 0x0000000728007c0c */ /* 0x000fe4000bf46270 */
[----:B------:R-:W-:Y:S01]  /*0c80*/  ISETP.GE.AND P1, PT, R41, UR7, PT ;  /* 0x0000000729007c0c */ /* 0x000fe2000bf26270 */
[----:B--2---:R1:W2:Y:S01]  /*0c90*/  @!P4 LDG.E R7, [R2.64+0x180] ;  /* 0x000180180207c981 */ /* 0x0042a2000c1e1900 */
[----:B------:R-:W-:-:S02]  /*0ca0*/  LOP3.LUT R42, R58, 0x120, RZ, 0xfc, !PT ;  /* 0x000001203a2a7812 */ /* 0x000fc400078efcff */
[C---:B------:R-:W-:Y:S01]  /*0cb0*/  LOP3.LUT R43, R58.reuse, 0x140, RZ, 0xfc, !PT ;  /* 0x000001403a2b7812 */ /* 0x040fe200078efcff */
[----:B------:R1:W2:Y:S01]  /*0cc0*/  @!P6 LDG.E R8, [R2.64+0x200] ;  /* 0x000200180208e981 */ /* 0x0002a2000c1e1900 */
[C---:B------:R-:W-:Y:S02]  /*0cd0*/  LOP3.LUT R60, R58.reuse, 0x160, RZ, 0xfc, !PT ;  /* 0x000001603a3c7812 */ /* 0x040fe400078efcff */
[C---:B------:R-:W-:Y:S01]  /*0ce0*/  LOP3.LUT R61, R58.reuse, 0x180, RZ, 0xfc, !PT ;  /* 0x000001803a3d7812 */ /* 0x040fe200078efcff */
[----:B------:R1:W2:Y:S01]  /*0cf0*/  @!P5 LDG.E R9, [R2.64+0x280] ;  /* 0x000280180209d981 */ /* 0x0002a2000c1e1900 */
[----:B------:R-:W-:Y:S02]  /*0d00*/  LOP3.LUT R62, R58, 0x1a0, RZ, 0xfc, !PT ;  /* 0x000001a03a3e7812 */ /* 0x000fe400078efcff */
[----:B------:R-:W-:Y:S01]  /*0d10*/  ISETP.GE.AND P0, PT, R42, UR7, PT ;  /* 0x000000072a007c0c */ /* 0x000fe2000bf06270 */
[----:B------:R1:W2:Y:S01]  /*0d20*/  @!P3 LDG.E R10, [R2.64+0x300] ;  /* 0x00030018020ab981 */ /* 0x0002a2000c1e1900 */
[----:B------:R-:W-:-:S02]  /*0d30*/  LOP3.LUT R63, R58, 0x1c0, RZ, 0xfc, !PT ;  /* 0x000001c03a3f7812 */ /* 0x000fc400078efcff */
[----:B------:R-:W-:Y:S01]  /*0d40*/  ISETP.GE.AND P4, PT, R43, UR7, PT ;  /* 0x000000072b007c0c */ /* 0x000fe2000bf86270 */
[----:B------:R1:W2:Y:S01]  /*0d50*/  @!P2 LDG.E R11, [R2.64+0x380] ;  /* 0x00038018020ba981 */ /* 0x0002a2000c1e1900 */
[----:B------:R-:W-:Y:S02]  /*0d60*/  LOP3.LUT R64, R58, 0x1e0, RZ, 0xfc, !PT ;  /* 0x000001e03a407812 */ /* 0x000fe400078efcff */
[----:B------:R-:W-:Y:S01]  /*0d70*/  ISETP.GE.AND P6, PT, R60, UR7, PT ;  /* 0x000000073c007c0c */ /* 0x000fe2000bfc6270 */
[----:B------:R1:W2:Y:S01]  /*0d80*/  @!P1 LDG.E R12, [R2.64+0x400] ;  /* 0x00040018020c9981 */ /* 0x0002a2000c1e1900 */
[----:B------:R-:W-:Y:S02]  /*0d90*/  ISETP.GE.AND P5, PT, R61, UR7, PT ;  /* 0x000000073d007c0c */ /* 0x000fe4000bfa6270 */
[----:B------:R-:W-:Y:S01]  /*0da0*/  ISETP.GE.AND P3, PT, R62, UR7, PT ;  /* 0x000000073e007c0c */ /* 0x000fe2000bf66270 */
[----:B------:R-:W-:Y:S01]  /*0db0*/  HFMA2.MMA R18, -RZ, RZ, 0, 0 ;  /* 0x00000000ff127435 */ /* 0x000fe200000001ff */
[----:B------:R-:W-:Y:S01]  /*0dc0*/  ISETP.GE.AND P2, PT, R63, UR7, PT ;  /* 0x000000073f007c0c */ /* 0x000fe2000bf46270 */
[----:B------:R-:W-:Y:S01]  /*0dd0*/  CS2R R16, SRZ ;  /* 0x0000000000107805 */ /* 0x000fe2000001ff00 */
[----:B------:R-:W-:Y:S01]  /*0de0*/  ISETP.GE.AND P1, PT, R64, UR7, PT ;  /* 0x0000000740007c0c */ /* 0x000fe2000bf26270 */
[----:B------:R1:W2:Y:S01]  /*0df0*/  @!P0 LDG.E R14, [R2.64+0x480] ;  /* 0x00048018020e8981 */ /* 0x0002a2000c1e1900 */
[----:B------:R-:W-:-:S03]  /*0e00*/  MOV R20, RZ ;  /* 0x000000ff00147202 */ /* 0x000fc60000000f00 */
[----:B------:R1:W2:Y:S04]  /*0e10*/  @!P4 LDG.E R13, [R2.64+0x500] ;  /* 0x00050018020dc981 */ /* 0x0002a8000c1e1900 */
[----:B------:R1:W2:Y:S04]  /*0e20*/  @!P6 LDG.E R16, [R2.64+0x580] ;  /* 0x000580180210e981 */ /* 0x0002a8000c1e1900 */
[----:B------:R1:W2:Y:S04]  /*0e30*/  @!P5 LDG.E R15, [R2.64+0x600] ;  /* 0x00060018020fd981 */ /* 0x0002a8000c1e1900 */
[----:B------:R1:W2:Y:S04]  /*0e40*/  @!P3 LDG.E R18, [R2.64+0x680] ;  /* 0x000680180212b981 */ /* 0x0002a8000c1e1900 */
[----:B------:R1:W2:Y:S04]  /*0e50*/  @!P2 LDG.E R17, [R2.64+0x700] ;  /* 0x000700180211a981 */ /* 0x0002a8000c1e1900 */
[----:B------:R1:W2:Y:S04]  /*0e60*/  @!P1 LDG.E R20, [R2.64+0x780] ;  /* 0x0007801802149981 */ /* 0x0002a8000c1e1900 */
[----:B------:R-:W0:Y:S02]  /*0e70*/  S2R R31, SR_LANEID ;  /* 0x00000000001f7919 */ /* 0x000e240000000000 */
[----:B0-----:R-:W-:-:S04]  /*0e80*/  IADD3 R149, R0, R31, RZ ;  /* 0x0000001f00957210 */ /* 0x001fc80007ffe0ff */
        /* <DEDUP_REMOVED lines=13> */
[C---:B-1----:R-:W-:Y:S02]  /*0f60*/  IADD3 R2, R149.reuse, 0x120, RZ ;  /* 0x0000012095027810 */ /* 0x042fe40007ffe0ff */
        /* <DEDUP_REMOVED lines=29> */
[----:B------:R-:W-:Y:S01]  /*1140*/  IMAD.MOV.U32 R0, RZ, RZ, RZ ;  /* 0x000000ffff007224 */ /* 0x000fe200078e00ff */
[----:B---3--:R-:W-:Y:S04]  /*1150*/  STS [R76.X4], R4 ;  /* 0x000000044c007388 */ /* 0x008fe80000004800 */
[----:B----4-:R0:W-:Y:S04]  /*1160*/  STS [R75.X4+0x80], R5 ;  /* 0x000080054b007388 */ /* 0x0101e80000004800 */
[----:B-----5:R-:W-:Y:S04]  /*1170*/  STS [R165.X4+0x100], R6 ;  /* 0x00010006a5007388 */ /* 0x020fe80000004800 */
[----:B--2---:R1:W-:Y:S04]  /*1180*/  STS [R164.X4+0x180], R7 ;  /* 0x00018007a4007388 */ /* 0x0043e80000004800 */
[----:B------:R-:W-:Y:S04]  /*1190*/  STS [R163.X4+0x200], R8 ;  /* 0x00020008a3007388 */ /* 0x000fe80000004800 */
[----:B------:R2:W-:Y:S04]  /*11a0*/  STS [R162.X4+0x280], R9 ;  /* 0x00028009a2007388 */ /* 0x0005e80000004800 */
[----:B------:R-:W-:Y:S04]  /*11b0*/  STS [R161.X4+0x300], R10 ;  /* 0x0003000aa1007388 */ /* 0x000fe80000004800 */
[----:B------:R3:W-:Y:S04]  /*11c0*/  STS [R158.X4+0x380], R11 ;  /* 0x0003800b9e007388 */ /* 0x0007e80000004800 */
[----:B------:R-:W-:Y:S04]  /*11d0*/  STS [R157.X4+0x400], R12 ;  /* 0x0004000c9d007388 */ /* 0x000fe80000004800 */
[----:B------:R-:W-:Y:S04]  /*11e0*/  STS [R155.X4+0x480], R14 ;  /* 0x0004800e9b007388 */ /* 0x000fe80000004800 */
[----:B------:R4:W-:Y:S04]  /*11f0*/  STS [R154.X4+0x500], R13 ;  /* 0x0005000d9a007388 */ /* 0x0009e80000004800 */
[----:B------:R-:W-:Y:S04]  /*1200*/  STS [R153.X4+0x580], R16 ;  /* 0x0005801099007388 */ /* 0x000fe80000004800 */
[----:B------:R5:W-:Y:S04]  /*1210*/  STS [R152.X4+0x600], R15 ;  /* 0x0006000f98007388 */ /* 0x000be80000004800 */
[----:B------:R-:W-:Y:S04]  /*1220*/  STS [R151.X4+0x680], R18 ;  /* 0x0006801297007388 */ /* 0x000fe80000004800 */
[----:B------:R0:W-:Y:S04]  /*1230*/  STS [R150.X4+0x700], R17 ;  /* 0x0007001196007388 */ /* 0x0001e80000004800 */
[----:B------:R-:W-:Y:S01]  /*1240*/  STS [R149.X4+0x780], R20 ;  /* 0x0007801495007388 */ /* 0x000fe20000004800 */
[----:B------:R-:W-:-:S06]  /*1250*/  NOP ;  /* 0x0000000000007918 */ /* 0x000fcc0000000000 */
[----:B------:R-:W0:Y:S04]  /*1260*/  LDS R72, [R56.X4] ;  /* 0x0000000038487984 */ /* 0x000e280000004800 */
[----:B------:R-:W-:Y:S04]  /*1270*/  LDS R55, [R56.X4+0x4] ;  /* 0x0000040038377984 */ /* 0x000fe80000004800 */
[----:B------:R-:W0:Y:S04]  /*1280*/  LDS R71, [R56.X4+0x8] ;  /* 0x0000080038477984 */ /* 0x000e280000004800 */
[----:B------:R-:W-:Y:S04]  /*1290*/  LDS R54, [R56.X4+0xc] ;  /* 0x00000c0038367984 */ /* 0x000fe80000004800 */
[----:B------:R-:W0:Y:S04]  /*12a0*/  LDS R70, [R56.X4+0x10] ;  /* 0x0000100038467984 */ /* 0x000e280000004800 */
[----:B------:R-:W-:Y:S04]  /*12b0*/  LDS R53, [R56.X4+0x14] ;  /* 0x0000140038357984 */ /* 0x000fe80000004800 */
[----:B------:R-:W1:Y:S04]  /*12c0*/  LDS R69, [R56.X4+0x18] ;  /* 0x0000180038457984 */ /* 0x000e680000004800 */
[----:B------:R-:W-:Y:S04]  /*12d0*/  LDS R52, [R56.X4+0x1c] ;  /* 0x00001c0038347984 */ /* 0x000fe80000004800 */
[----:B------:R-:W5:Y:S04]  /*12e0*/  LDS R68, [R56.X4+0x20] ;  /* 0x0000200038447984 */ /* 0x000f680000004800 */
[----:B------:R-:W-:Y:S04]  /*12f0*/  LDS R51, [R56.X4+0x24] ;  /* 0x0000240038337984 */ /* 0x000fe80000004800 */
[----:B------:R-:W5:Y:S04]  /*1300*/  LDS R67, [R56.X4+0x28] ;  /* 0x0000280038437984 */ /* 0x000f680000004800 */
[----:B------:R-:W-:Y:S04]  /*1310*/  LDS R50, [R56.X4+0x2c] ;  /* 0x00002c0038327984 */ /* 0x000fe80000004800 */
[----:B------:R-:W5:Y:S04]  /*1320*/  LDS R66, [R56.X4+0x30] ;  /* 0x0000300038427984 */ /* 0x000f680000004800 */
[----:B------:R-:W-:Y:S04]  /*1330*/  LDS R49, [R56.X4+0x34] ;  /* 0x0000340038317984 */ /* 0x000fe80000004800 */
[----:B------:R-:W5:Y:S04]  /*1340*/  LDS R65, [R56.X4+0x38] ;  /* 0x0000380038417984 */ /* 0x000f680000004800 */
[----:B------:R-:W-:Y:S01]  /*1350*/  LDS R48, [R56.X4+0x3c] ;  /* 0x00003c0038307984 */ /* 0x000fe20000004800 */
[----:B0-----:R-:W-:-:S03]  /*1360*/  CS2R R4, SRZ ;  /* 0x0000000000047805 */ /* 0x001fc6000001ff00 */
[----:B------:R-:W-:Y:S01]  /*1370*/  BAR.SYNC.DEFER_BLOCKING 0x0 ;  /* 0x0000000000007b1d */ /* 0x000fe20000010000 */
[----:B-1----:R-:W-:Y:S01]  /*1380*/  CS2R R6, SRZ ;  /* 0x0000000000067805 */ /* 0x002fe2000001ff00 */
[----:B--2---:R-:W-:Y:S01]  /*1390*/  CS2R R8, SRZ ;  /* 0x0000000000087805 */ /* 0x004fe2000001ff00 */
[----:B---3--:R-:W-:Y:S01]  /*13a0*/  CS2R R10, SRZ ;  /* 0x00000000000a7805 */ /* 0x008fe2000001ff00 */
[----:B----4-:R-:W-:Y:S01]  /*13b0*/  CS2R R12, SRZ ;  /* 0x00000000000c7805 */ /* 0x010fe2000001ff00 */
[----:B-----5:R-:W-:Y:S01]  /*13c0*/  CS2R R14, SRZ ;  /* 0x00000000000e7805 */ /* 0x020fe2000001ff00 */
        /* <DEDUP_REMOVED lines=19> */
[----:B------:R-:W-:Y:S01]  /*1500*/  HFMA2.MMA R18, -RZ, RZ, 0, 0 ;  /* 0x00000000ff127435 */ /* 0x000fe200000001ff */
        /* <DEDUP_REMOVED lines=9> */
[----:B------:R-:W-:Y:S02]  /*15a0*/  ISETP.GE.AND P1, PT, R58, UR7, PT ;  /* 0x000000073a007c0c */ /* 0x000fe4000bf26270 */
[----:B0-----:R-:W-:Y:S02]  /*15b0*/  MOV R2, UR29 ;  /* 0x0000001d00027c02 */ /* 0x001fe40008000f00 */
[----:B------:R-:W-:Y:S02]  /*15c0*/  MOV R3, UR28 ;  /* 0x0000001c00037c02 */ /* 0x000fe40008000f00 */
[----:B------:R-:W-:-:S03]  /*15d0*/  ISETP.GE.AND P0, PT, R19, UR7, PT ;  /* 0x0000000713007c0c */ /* 0x000fc6000bf06270 */
[----:B------:R-:W-:Y:S01]  /*15e0*/  IMAD.WIDE R2, R58, 0x4, R2 ;  /* 0x000000043a027825 */ /* 0x000fe200078e0202 */
[----:B------:R-:W-:Y:S02]  /*15f0*/  ISETP.GE.AND P4, PT, R25, UR7, PT ;  /* 0x0000000719007c0c */ /* 0x000fe4000bf86270 */
[----:B------:R-:W-:Y:S02]  /*1600*/  ISETP.GE.AND P6, PT, R23, UR7, PT ;  /* 0x0000000717007c0c */ /* 0x000fe4000bfc6270 */
[----:B------:R-:W-:Y:S01]  /*1610*/  ISETP.GE.AND P3, PT, R27, UR7, PT ;  /* 0x000000071b007c0c */ /* 0x000fe2000bf66270 */
[----:B------:R-:W-:Y:S04]  /*1620*/  STL [R1+0x4], R76 ;  /* 0x0000044c01007387 */ /* 0x000fe80000100800 */
[----:B------:R-:W-:Y:S04]  /*1630*/  STL [R1], R75 ;  /* 0x0000004b01007387 */ /* 0x000fe80000100800 */
[----:B------:R-:W5:Y:S04]  /*1640*/  LDL.LU R74, [R1+0x68] ;  /* 0x00006800014a7983 */ /* 0x000f680000300800 */
[----:B--2---:R-:W-:Y:S04]  /*1650*/  STS [R76.X4], R4 ;  /* 0x000000044c007388 */ /* 0x004fe80000004800 */
[----:B---3--:R-:W-:Y:S04]  /*1660*/  STS [R75.X4+0x80], R5 ;  /* 0x000080054b007388 */ /* 0x008fe80000004800 */
[----:B----4-:R-:W-:Y:S04]  /*1670*/  STS [R165.X4+0x100], R6 ;  /* 0x00010006a5007388 */ /* 0x010fe80000004800 */
[----:B-----5:R0:W-:Y:S04]  /*1680*/  STS [R164.X4+0x180], R7 ;  /* 0x00018007a4007388 */ /* 0x0201e80000004800 */
        /* <DEDUP_REMOVED lines=31> */
[----:B------:R-:W-:Y:S01]  /*1880*/  CS2R R4, SRZ ;  /* 0x0000000000047805 */ /* 0x000fe2000001ff00 */
[----:B-1----:R-:W-:Y:S01]  /*1890*/  MOV R0, RZ ;  /* 0x000000ff00007202 */ /* 0x002fe20000000f00 */
[----:B------:R-:W-:Y:S01]  /*18a0*/  CS2R R8, SRZ ;  /* 0x0000000000087805 */ /* 0x000fe2000001ff00 */
[----:B------:R-:W-:Y:S01]  /*18b0*/  CS2R R10, SRZ ;  /* 0x00000000000a7805 */ /* 0x000fe2000001ff00 */
[----:B------:R-:W-:Y:S01]  /*18c0*/  CS2R R12, SRZ ;  /* 0x00000000000c7805 */ /* 0x000fe2000001ff00 */
[----:B------:R-:W-:Y:S01]  /*18d0*/  HFMA2.MMA R16, -RZ, RZ, 0, 0 ;  /* 0x00000000ff107435 */ /* 0x000fe200000001ff */
[----:B------:R-:W-:Y:S01]  /*18e0*/  CS2R R14, SRZ ;  /* 0x00000000000e7805 */ /* 0x000fe2000001ff00 */
[----:B------:R-:W3:Y:S01]  /*18f0*/  @!P2 LDG.E R6, [R2.64+0x100] ;  /* 0x000100180206a981 */ /* 0x000ee2000c1e1900 */
[----:B------:R-:W-:-:S03]  /*1900*/  ISETP.GE.AND P2, PT, R41, UR7, PT ;  /* 0x0000000729007c0c */ /* 0x000fc6000bf46270 */
[----:B------:R-:W4:Y:S01]  /*1910*/  @!P1 LDG.E R4, [R2.64] ;  /* 0x0000001802049981 */ /* 0x000f22000c1e1900 */
[----:B------:R-:W-:-:S03]  /*1920*/  ISETP.GE.AND P1, PT, R40, UR7, PT ;  /* 0x0000000728007c0c */ /* 0x000fc6000bf26270 */
[----:B------:R-:W5:Y:S01]  /*1930*/  @!P0 LDG.E R0, [R2.64+0x80] ;  /* 0x0000801802008981 */ /* 0x000f62000c1e1900 */
[----:B------:R-:W-:-:S03]  /*1940*/  ISETP.GE.AND P0, PT, R42, UR7, PT ;  /* 0x000000072a007c0c */ /* 0x000fc6000bf06270 */
[----:B------:R-:W3:Y:S01]  /*1950*/  @!P4 LDG.E R8, [R2.64+0x200] ;  /* 0x000200180208c981 */ /* 0x000ee2000c1e1900 */
        /* <DEDUP_REMOVED lines=10> */
[----:B------:R-:W-:Y:S01]  /*1a00*/  ISETP.GE.AND P1, PT, R64, UR7, PT ;  /* 0x0000000740007c0c */ /* 0x000fe2000bf26270 */
[----:B------:R-:W-:Y:S01]  /*1a10*/  HFMA2.MMA R40, -RZ, RZ, 0, 0 ;  /* 0x00000000ff287435 */ /* 0x000fe200000001ff */
[----:B--2---:R-:W-:Y:S01]  /*1a20*/  MOV R18, RZ ;  /* 0x000000ff00127202 */ /* 0x004fe20000000f00 */
[----:B------:R-:W2:Y:S04]  /*1a30*/  @!P0 LDG.E R14, [R2.64+0x480] ;  /* 0x00048018020e8981 */ /* 0x000ea8000c1e1900 */
[----:B------:R-:W2:Y:S04]  /*1a40*/  @!P4 LDG.E R11, [R2.64+0x500] ;  /* 0x00050018020bc981 */ /* 0x000ea8000c1e1900 */
[----:B------:R-:W2:Y:S04]  /*1a50*/  @!P6 LDG.E R16, [R2.64+0x580] ;  /* 0x000580180210e981 */ /* 0x000ea8000c1e1900 */
[----:B------:R-:W2:Y:S04]  /*1a60*/  @!P5 LDG.E R13, [R2.64+0x600] ;  /* 0x00060018020dd981 */ /* 0x000ea8000c1e1900 */
[----:B------:R-:W2:Y:S04]  /*1a70*/  @!P3 LDG.E R18, [R2.64+0x680] ;  /* 0x000680180212b981 */ /* 0x000ea8000c1e1900 */
[----:B------:R-:W2:Y:S04]  /*1a80*/  @!P2 LDG.E R15, [R2.64+0x700] ;  /* 0x00070018020fa981 */ /* 0x000ea8000c1e1900 */
[----:B------:R-:W2:Y:S04]  /*1a90*/  @!P1 LDG.E R40, [R2.64+0x780] ;  /* 0x0007801802289981 */ /* 0x000ea8000c1e1900 */
[----:B------:R-:W-:Y:S04]  /*1aa0*/  STL [R1+0x40], R72 ;  /* 0x0000404801007387 */ /* 0x000fe80000100800 */
[----:B------:R-:W-:Y:S04]  /*1ab0*/  STL [R1+0x3c], R71 ;  /* 0x00003c4701007387 */ /* 0x000fe80000100800 */
[----:B------:R-:W-:Y:S04]  /*1ac0*/  STL [R1+0x38], R70 ;  /* 0x0000384601007387 */ /* 0x000fe80000100800 */
[----:B------:R-:W-:Y:S04]  /*1ad0*/  STL [R1+0x34], R69 ;  /* 0x0000344501007387 */ /* 0x000fe80000100800 */
[----:B------:R-:W-:Y:S04]  /*1ae0*/  STL [R1+0x30], R68 ;  /* 0x0000304401007387 */ /* 0x000fe80000100800 */
[----:B------:R-:W-:Y:S04]  /*1af0*/  STL [R1+0x2c], R67 ;  /* 0x00002c4301007387 */ /* 0x000fe80000100800 */
[----:B------:R-:W-:Y:S04]  /*1b00*/  STL [R1+0x28], R66 ;  /* 0x0000284201007387 */ /* 0x000fe80000100800 */
[----:B------:R-:W-:Y:S01]  /*1b10*/  STL [R1+0x24], R65 ;  /* 0x0000244101007387 */ /* 0x000fe20000100800 */
[----:B------:R-:W-:-:S03]  /*1b20*/  ISETP.LT.AND P0, PT, RZ, c[0x0][0x16c], PT ;  /* 0x00005b00ff007a0c */ /* 0x000fc60003f01270 */
[----:B----4-:R-:W-:Y:S04]  /*1b30*/  STS [R76.X4], R4 ;  /* 0x000000044c007388 */ /* 0x010fe80000004800 */
[----:B-----5:R-:W-:Y:S04]  /*1b40*/  STS [R75.X4+0x80], R0 ;  /* 0x000080004b007388 */ /* 0x020fe80000004800 */
[----:B---3--:R-:W-:Y:S04]  /*1b50*/  STS [R165.X4+0x100], R6 ;  /* 0x00010006a5007388 */ /* 0x008fe80000004800 */
[----:B------:R-:W-:Y:S04]  /*1b60*/  STS [R164.X4+0x180], R5 ;  /* 0x00018005a4007388 */ /* 0x000fe80000004800 */
[----:B------:R-:W-:Y:S04]  /*1b70*/  STS [R163.X4+0x200], R8 ;  /* 0x00020008a3007388 */ /* 0x000fe80000004800 */
[----:B------:R-:W-:Y:S04]  /*1b80*/  STS [R162.X4+0x280], R7 ;  /* 0x00028007a2007388 */ /* 0x000fe80000004800 */
[----:B------:R-:W-:Y:S04]  /*1b90*/  STS [R161.X4+0x300], R10 ;  /* 0x0003000aa1007388 */ /* 0x000fe80000004800 */
[----:B------:R-:W-:Y:S04]  /*1ba0*/  STS [R158.X4+0x380], R9 ;  /* 0x000380099e007388 */ /* 0x000fe80000004800 */
[----:B------:R-:W-:Y:S04]  /*1bb0*/  STS [R157.X4+0x400], R12 ;  /* 0x0004000c9d007388 */ /* 0x000fe80000004800 */
[----:B--2---:R-:W-:Y:S04]  /*1bc0*/  STS [R155.X4+0x480], R14 ;  /* 0x0004800e9b007388 */ /* 0x004fe80000004800 */
[----:B------:R-:W-:Y:S04]  /*1bd0*/  STS [R154.X4+0x500], R11 ;  /* 0x0005000b9a007388 */ /* 0x000fe80000004800 */
        /* <DEDUP_REMOVED lines=54> */
[----:B------:R-:W-:Y:S01]  /*1f40*/  FMUL.FTZ R125, R12, UR5 ;  /* 0x000000050c7d7c20 */ /* 0x000fe20008410000 */
[----:B------:R-:W-:Y:S06]  /*1f50*/  BAR.SYNC.DEFER_BLOCKING 0x0 ;  /* 0x0000000000007b1d */ /* 0x000fec0000010000 */
[----:B------:R-:W-:Y:S05]  /*1f60*/  @P0 BRA `(.L_x_219) ;  /* 0x000000a000000947 */ /* 0x000fea0003800000 */
[----:B0-----:R-:W-:Y:S01]  /*1f70*/  MOV R124, RZ ;  /* 0x000000ff007c7202 */ /* 0x001fe20000000f00 */
[----:B------:R-:W-:Y:S01]  /*1f80*/  CS2R R122, SRZ ;  /* 0x00000000007a7805 */ /* 0x000fe2000001ff00 */
[----:B------:R-:W-:Y:S01]  /*1f90*/  CS2R R120, SRZ ;  /* 0x0000000000787805 */ /* 0x000fe2000001ff00 */
[----:B------:R-:W-:Y:S01]  /*1fa0*/  CS2R R118, SRZ ;  /* 0x0000000000767805 */ /* 0x000fe2000001ff00 */
[----:B------:R-:W-:Y:S01]  /*1fb0*/  CS2R R116, SRZ ;  /* 0x0000000000747805 */ /* 0x000fe2000001ff00 */
[----:B------:R-:W-:Y:S01]  /*1fc0*/  CS2R R114, SRZ ;  /* 0x0000000000727805 */ /* 0x000fe2000001ff00 */
[----:B------:R-:W-:Y:S01]  /*1fd0*/  CS2R R112, SRZ ;  /* 0x0000000000707805 */ /* 0x000fe2000001ff00 */
[----:B------:R-:W-:Y:S01]  /*1fe0*/  CS2R R10, SRZ ;  /* 0x00000000000a7805 */ /* 0x000fe2000001ff00 */
[----:B------:R-:W-:Y:S01]  /*1ff0*/  MOV R9, RZ ;  /* 0x000000ff00097202 */ /* 0x000fe20000000f00 */
[----:B------:R-:W-:Y:S05]  /*2000*/  BRA `(.L_x_220) ;  /* 0x0000444000007947 */ /* 0x000fea0003800000 */
.L_x_219:
[----:B0-----:R-:W-:Y:S01]  /*2010*/  FADD.FTZ R40, R30, UR4 ;  /* 0x000000041e287e21 */ /* 0x001fe20008010000 */
[----:B------:R-:W-:Y:S01]  /*2020*/  UIADD3 UR38, UR19, -0x1, URZ ;  /* 0xffffffff13267890 */ /* 0x000fe2000fffe03f */
[----:B------:R-:W-:Y:S01]  /*2030*/  FADD.FTZ R42, R32, UR4 ;  /* 0x00000004202a7e21 */ /* 0x000fe20008010000 */
[----:B------:R-:W-:Y:S01]  /*2040*/  MOV R124, RZ ;  /* 0x000000ff007c7202 */ /* 0x000fe20000000f00 */
[----:B------:R-:W-:Y:S01]  /*2050*/  FADD.FTZ R43, R34, UR4 ;  /* 0x00000004222b7e21 */ /* 0x000fe20008010000 */
[----:B------:R0:W-:Y:S01]  /*2060*/  STL [R1+0x20], R40 ;  /* 0x0000202801007387 */ /* 0x0001e20000100800 */
[----:B------:R-:W-:Y:S01]  /*2070*/  FADD.FTZ R41, R28, UR4 ;  /* 0x000000041c297e21 */ /* 0x000fe20008010000 */
[----:B------:R-:W-:Y:S01]  /*2080*/  ULEA.HI UR9, UR38, UR38, URZ, 0x1 ;  /* 0x0000002626097291 */ /* 0x000fe2000f8f083f */
[----:B------:R-:W-:Y:S01]  /*2090*/  FADD.FTZ R60, R36, UR4 ;  /* 0x00000004243c7e21 */ /* 0x000fe20008010000 */
[----:B------:R-:W-:Y:S01]  /*20a0*/  STL [R1+0x1c], R42 ;  /* 0x00001c2a01007387 */ /* 0x000fe20000100800 */
[----:B------:R-:W-:Y:S01]  /*20b0*/  FADD.FTZ R61, R38, UR4 ;  /* 0x00000004263d7e21 */ /* 0x000fe20008010000 */
[----:B------:R-:W-:Y:S01]  /*20c0*/  ULOP3.LUT UR9, UR9, 0xfffffe, URZ, 0xc0, !UPT ;  /* 0x00fffffe09097892 */ /* 0x000fe2000f8ec03f */
[----:B------:R-:W-:Y:S01]  /*20d0*/  FADD.FTZ R63, R46, UR4 ;  /* 0x000000042e3f7e21 */ /* 0x000fe20008010000 */
[----:B------:R1:W-:Y:S01]  /*20e0*/  STL [R1+0x18], R43 ;  /* 0x0000182b01007387 */ /* 0x0003e20000100800 */
[----:B------:R-:W-:Y:S01]  /*20f0*/  FADD.FTZ R62, R44, UR4 ;  /* 0x000000042c3e7e21 */ /* 0x000fe20008010000 */
[----:B------:R-:W-:Y:S01]  /*2100*/  CS2R R122, SRZ ;  /* 0x00000000007a7805 */ /* 0x000fe2000001ff00 */
[----:B------:R-:W-:Y:S01]  /*2110*/  FMUL.FTZ R64, R48, R41 ;  /* 0x0000002930407220 */ /* 0x000fe20000410000 */
[----:B------:R2:W-:Y:S01]  /*2120*/  STL [R1+0x14], R60 ;  /* 0x0000143c01007387 */ /* 0x0005e20000100800 */
[----:B------:R-:W-:Y:S01]  /*2130*/  FMUL.FTZ R41, R55, R63 ;  /* 0x0000003f37297220 */ /* 0x000fe20000410000 */
[----:B------:R-:W-:Y:S01]  /*2140*/  CS2R R120, SRZ ;  /* 0x0000000000787805 */ /* 0x000fe2000001ff00 */
[----:B0-----:R-:W-:Y:S01]  /*2150*/  FMUL.FTZ R40, R49, R40 ;  /* 0x0000002831287220 */ /* 0x001fe20000410000 */
[----:B------:R-:W-:Y:S01]  /*2160*/  STL [R1+0x10], R61 ;  /* 0x0000103d01007387 */ /* 0x000fe20000100800 */
[----:B------:R-:W-:Y:S01]  /*2170*/  FADD.FTZ R8, R47, UR4 ;  /* 0x000000042f087e21 */ /* 0x000fe20008010000 */
[----:B------:R-:W-:Y:S01]  /*2180*/  CS2R R118, SRZ ;  /* 0x0000000000767805 */ /* 0x000fe2000001ff00 */
[----:B-1----:R-:W-:Y:S01]  /*2190*/  FMUL.FTZ R43, R51, R43 ;  /* 0x0000002b332b7220 */ /* 0x002fe20000410000 */
[----:B------:R0:W-:Y:S01]  /*21a0*/  STL [R1+0xc], R62 ;  /* 0x00000c3e01007387 */ /* 0x0001e20000100800 */
[----:B------:R-:W-:Y:S01]  /*21b0*/  FADD.FTZ R7, R45, UR4 ;  /* 0x000000042d077e21 */ /* 0x000fe20008010000 */
[----:B------:R-:W-:Y:S01]  /*21c0*/  CS2R R116, SRZ ;  /* 0x0000000000747805 */ /* 0x000fe2000001ff00 */
[----:B--2---:R-:W-:Y:S01]  /*21d0*/  FMUL.FTZ R60, R52, R60 ;  /* 0x0000003c343c7220 */ /* 0x004fe20000410000 */
[----:B------:R-:W-:Y:S01]  /*21e0*/  STL [R1+0x8], R63 ;  /* 0x0000083f01007387 */ /* 0x000fe20000100800 */
[----:B------:R-:W-:Y:S01]  /*21f0*/  FADD.FTZ R6, R39, UR4 ;  /* 0x0000000427067e21 */ /* 0x000fe20008010000 */
[----:B------:R-:W-:Y:S01]  /*2200*/  CS2R R114, SRZ ;  /* 0x0000000000727805 */ /* 0x000fe2000001ff00 */
[----:B------:R-:W-:Y:S01]  /*2210*/  FADD.FTZ R5, R37, UR4 ;  /* 0x0000000425057e21 */ /* 0x000fe20008010000 */
[----:B------:R-:W-:Y:S01]  /*2220*/  STL [R1+0x44], R64 ;  /* 0x0000444001007387 */ /* 0x000fe20000100800 */
[----:B------:R-:W-:Y:S01]  /*2230*/  FADD.FTZ R4, R35, UR4 ;  /* 0x0000000423047e21 */ /* 0x000fe20008010000 */
[----:B------:R-:W-:Y:S01]  /*2240*/  CS2R R112, SRZ ;  /* 0x0000000000707805 */ /* 0x000fe2000001ff00 */
[----:B0-----:R-:W-:Y:S01]  /*2250*/  FMUL.FTZ R62, R54, R62 ;  /* 0x0000003e363e7220 */ /* 0x001fe20000410000 */
[----:B------:R0:W-:Y:S01]  /*2260*/  STL [R1+0x60], R41 ;  /* 0x0000602901007387 */ /* 0x0001e20000100800 */
[----:B------:R-:W-:Y:S01]  /*2270*/  FADD.FTZ R3, R33, UR4 ;  /* 0x0000000421037e21 */ /* 0x000fe20008010000 */
[----:B------:R-:W-:Y:S01]  /*2280*/  CS2R R10, SRZ ;  /* 0x00000000000a7805 */ /* 0x000fe2000001ff00 */
[----:B------:R-:W-:Y:S01]  /*2290*/  FADD.FTZ R2, R31, UR4 ;  /* 0x000000041f027e21 */ /* 0x000fe20008010000 */
[----:B------:R-:W-:Y:S01]  /*22a0*/  STL [R1+0x5c], R62 ;  /* 0x00005c3e01007387 */ /* 0x000fe20000100800 */
[----:B------:R-:W-:Y:S01]  /*22b0*/  FADD.FTZ R0, R29, UR4 ;  /* 0x000000041d007e21 */ /* 0x000fe20008010000 */
[----:B------:R-:W-:Y:S01]  /*22c0*/  MOV R9, RZ ;  /* 0x000000ff00097202 */ /* 0x000fe20000000f00 */
[----:B------:R-:W-:Y:S01]  /*22d0*/  FMUL.FTZ R8, R72, R8 ;  /* 0x0000000848087220 */ /* 0x000fe20000410000 */
[----:B------:R-:W-:Y:S01]  /*22e0*/  UIADD3 UR38, UR38, -UR9, URZ ;  /* 0x8000000926267290 */ /* 0x000fe2000fffe03f */
[----:B------:R-:W-:Y:S01]  /*22f0*/  FMUL.FTZ R7, R71, R7 ;  /* 0x0000000747077220 */ /* 0x000fe20000410000 */
[----:B------:R-:W-:Y:S01]  /*2300*/  UMOV UR7, URZ ;  /* 0x0000003f00077c82 */ /* 0x000fe20008000000 */
[----:B0-----:R-:W-:Y:S01]  /*2310*/  FMUL.FTZ R41, R53, R61 ;  /* 0x0000003d35297220 */ /* 0x001fe20000410000 */
[----:B------:R-:W-:Y:S01]  /*2320*/  UMOV UR8, URZ ;  /* 0x0000003f00087c82 */ /* 0x000fe20008000000 */
[----:B------:R-:W-:Y:S01]  /*2330*/  FMUL.FTZ R6, R70, R6 ;  /* 0x0000000646067220 */ /* 0x000fe20000410000 */
[----:B------:R-:W-:Y:S01]  /*2340*/  UMOV UR9, URZ ;  /* 0x0000003f00097c82 */ /* 0x000fe20008000000 */
[----:B------:R-:W-:Y:S01]  /*2350*/  FMUL.FTZ R5, R69, R5 ;  /* 0x0000000545057220 */ /* 0x000fe20000410000 */
[----:B------:R0:W-:Y:S01]  /*2360*/  STL [R1+0x58], R41 ;  /* 0x0000582901007387 */ /* 0x0001e20000100800 */
[----:B------:R-:W-:-:S02]  /*2370*/  FMUL.FTZ R4, R68, R4 ;  /* 0x0000000444047220 */ /* 0x000fc40000410000 */
[----:B------:R-:W-:Y:S01]  /*2380*/  FMUL.FTZ R3, R67, R3 ;  /* 0x0000000343037220 */ /* 0x000fe20000410000 */
[----:B------:R1:W-:Y:S01]  /*2390*/  STL [R1+0x54], R60 ;  /* 0x0000543c01007387 */ /* 0x0003e20000100800 */
[----:B------:R-:W-:Y:S02]  /*23a0*/  FMUL.FTZ R2, R66, R2 ;  /* 0x0000000242027220 */ /* 0x000fe40000410000 */
[----:B------:R-:W-:Y:S01]  /*23b0*/  FMUL.FTZ R0, R65, R0 ;  /* 0x0000000041007220 */ /* 0x000fe20000410000 */
[----:B------:R1:W-:Y:S01]  /*23c0*/  STL [R1+0x50], R43 ;  /* 0x0000502b01007387 */ /* 0x0003e20000100800 */
[----:B0-----:R-:W-:-:S05]  /*23d0*/  FMUL.FTZ R41, R50, R42 ;  /* 0x0000002a32297220 */ /* 0x001fca0000410000 */
[----:B------:R1:W-:Y:S04]  /*23e0*/  STL [R1+0x4c], R41 ;  /* 0x00004c2901007387 */ /* 0x0003e80000100800 */
[----:B------:R1:W-:Y:S02]  /*23f0*/  STL [R1+0x48], R40 ;  /* 0x0000482801007387 */ /* 0x0003e40000100800 */
.L_x_268:
[----:B------:R-:W-:Y:S01]  /*2400*/  USHF.R.S32.HI UR40, URZ, 0x1f, UR7 ;  /* 0x0000001f3f287899 */ /* 0x000fe20008011407 */
[----:B------:R-:W2:Y:S01]  /*2410*/  LDL R78, [R1+0x4] ;  /* 0x00000400014e7983 */ /* 0x000ea20000100800 */
[----:B------:R-:W-:Y:S02]  /*2420*/  ULDC UR43, c[0x0][0x168] ;  /* 0x00005a00002b7ab9 */ /* 0x000fe40000000800 */
[----:B------:R-:W-:Y:S01]  /*2430*/  UIADD3 UR43, -UR39, UR43, URZ ;  /* 0x0000002b272b7290 */ /* 0x000fe2000fffe13f */
[----:B------:R-:W3:Y:S01]  /*2440*/  LDL R77, [R1] ;  /* 0x00000000014d7983 */ /* 0x000ee20000100800 */
[----:B------:R-:W-:Y:S01]  /*2450*/  ULDC.64 UR20, c[0x0][0x1c0] ;  /* 0x0000700000147ab9 */ /* 0x000fe20000000a00 */
[--C-:B------:R-:W-:Y:S01]  /*2460*/  SHF.R.S32.HI R59, RZ, 0x1f, R58.reuse ;  /* 0x0000001fff3b7819 */ /* 0x100fe2000001143a */
[----:B------:R-:W-:Y:S01]  /*2470*/  UIMAD UR20, UR40, UR20, URZ ;  /* 0x00000014281472a4 */ /* 0x000fe2000f8e023f */
[----:B-1----:R-:W-:Y:S01]  /*2480*/  MOV R43, UR7 ;  /* 0x00000007002b7c02 */ /* 0x002fe20008000f00 */
[----:B------:R-:W-:Y:S01]  /*2490*/  ULDC.64 UR22, c[0x0][0x180] ;  /* 0x0000600000167ab9 */ /* 0x000fe20000000a00 */
[C---:B------:R-:W-:Y:S01]  /*24a0*/  LOP3.LUT R40, R58.reuse, 0x20, RZ, 0xfc, !PT ;  /* 0x000000203a287812 */ /* 0x040fe200078efcff */
[----:B------:R-:W-:Y:S01]  /*24b0*/  UIMAD UR20, UR7, UR21, UR20 ;  /* 0x00000015071472a4 */ /* 0x000fe2000f8e0214 */
[----:B------:R-:W-:Y:S01]  /*24c0*/  LOP3.LUT R41, R58, 0x60, RZ, 0xfc, !PT ;  /* 0x000000603a297812 */ /* 0x000fe200078efcff */
[----:B------:R-:W-:Y:S01]  /*24d0*/  IMAD.WIDE.U32 R42, R43, c[0x0][0x1c0], R58 ;  /* 0x000070002b2a7a25 */ /* 0x000fe200078e003a */
[----:B------:R-:W-:Y:S01]  /*24e0*/  ISETP.GE.AND P1, PT, R40, UR43, PT ;  /* 0x0000002b28007c0c */ /* 0x000fe2000bf26270 */
[----:B------:R-:W-:Y:S01]  /*24f0*/  UIMAD UR41, UR16, UR22, URZ ;  /* 0x00000016102972a4 */ /* 0x000fe2000f8e023f */
[----:B------:R-:W-:-:S02]  /*2500*/  LOP3.LUT R40, R58, 0x40, RZ, 0xfc, !PT ;  /* 0x000000403a287812 */ /* 0x000fc400078efcff */
[C---:B------:R-:W-:Y:S01]  /*2510*/  LOP3.LUT R60, R58.reuse, 0x80, RZ, 0xfc, !PT ;  /* 0x000000803a3c7812 */ /* 0x040fe200078efcff */
[----:B------:R-:W-:Y:S01]  /*2520*/  UIMAD UR41, UR17, UR23, UR41 ;  /* 0x00000017112972a4 */ /* 0x000fe2000f8e0229 */
[C---:B------:R-:W-:Y:S02]  /*2530*/  ISETP.GE.AND P2, PT, R58.reuse, UR43, PT ;  /* 0x0000002b3a007c0c */ /* 0x040fe4000bf46270 */
[----:B------:R-:W-:Y:S01]  /*2540*/  LOP3.LUT R61, R58, 0xa0, RZ, 0xfc, !PT ;  /* 0x000000a03a3d7812 */ /* 0x000fe200078efcff */
[----:B------:R-:W-:Y:S01]  /*2550*/  CS2R R62, SRZ ;  /* 0x00000000003e7805 */ /* 0x000fe2000001ff00 */
[----:B------:R-:W-:Y:S01]  /*2560*/  ISETP.GE.AND P0, PT, R40, UR43, PT ;  /* 0x0000002b28007c0c */ /* 0x000fe2000bf06270 */
[----:B------:R-:W-:Y:S01]  /*2570*/  CS2R R64, SRZ ;  /* 0x0000000000407805 */ /* 0x000fe2000001ff00 */
[----:B------:R-:W-:Y:S02]  /*2580*/  ISETP.GE.AND P4, PT, R41, UR43, PT ;  /* 0x0000002b29007c0c */ /* 0x000fe4000bf86270 */
[----:B------:R-:W-:Y:S01]  /*2590*/  LOP3.LUT R66, R58, 0x160, RZ, 0xfc, !PT ;  /* 0x000001603a427812 */ /* 0x000fe200078efcff */
[----:B------:R-:W-:Y:S01]  /*25a0*/  HFMA2.MMA R68, -RZ, RZ, 0, 0 ;  /* 0x00000000ff447435 */ /* 0x000fe200000001ff */
[----:B------:R-:W-:Y:S01]  /*25b0*/  IADD3 R41, R43, UR20, RZ ;  /* 0x000000142b297c10 */ /* 0x000fe2000fffe0ff */
[----:B------:R-:W-:Y:S01]  /*25c0*/  UIMAD.WIDE.U32 UR20, UR17, UR22, URZ ;  /* 0x00000016111472a5 */ /* 0x000fe2000f8e003f */
[----:B------:R-:W-:-:S02]  /*25d0*/  LEA R40, P3, R42, UR27, 0x2 ;  /* 0x0000001b2a287c11 */ /* 0x000fc4000f8610ff */
[----:B------:R-:W-:Y:S01]  /*25e0*/  LOP3.LUT R69, R58, 0x1a0, RZ, 0xfc, !PT ;  /* 0x000001a03a457812 */ /* 0x000fe200078efcff */
[----:B------:R-:W-:Y:S01]  /*25f0*/  ULDC.64 UR22, c[0x0][0x188] ;  /* 0x0000620000167ab9 */ /* 0x000fe20000000a00 */
[----:B------:R-:W-:Y:S01]  /*2600*/  ISETP.GE.AND P6, PT, R60, UR43, PT ;  /* 0x0000002b3c007c0c */ /* 0x000fe2000bfc6270 */
[----:B------:R-:W-:Y:S01]  /*2610*/  UIMAD UR42, UR40, UR22, URZ ;  /* 0x00000016282a72a4 */ /* 0x000fe2000f8e023f */
[----:B------:R-:W-:Y:S01]  /*2620*/  ISETP.GE.AND P5, PT, R61, UR43, PT ;  /* 0x0000002b3d007c0c */ /* 0x000fe2000bfa6270 */
[----:B------:R-:W-:Y:S01]  /*2630*/  UIADD3 UR21, UR21, UR41, URZ ;  /* 0x0000002915157290 */ /* 0x000fe2000fffe03f */
[----:B------:R-:W-:Y:S01]  /*2640*/  CS2R R60, SRZ ;  /* 0x00000000003c7805 */ /* 0x000fe2000001ff00 */
[----:B------:R-:W-:Y:S01]  /*2650*/  LEA.HI.X R41, R42, UR26, R41, 0x2, P3 ;  /* 0x0000001a2a297c11 */ /* 0x000fe200098f1429 */
[----:B------:R-:W-:Y:S01]  /*2660*/  UIMAD UR42, UR7, UR23, UR42 ;  /* 0x00000017072a72a4 */ /* 0x000fe2000f8e022a */
[C---:B------:R-:W-:Y:S01]  /*2670*/  LOP3.LUT R43, R58.reuse, 0xc0, RZ, 0xfc, !PT ;  /* 0x000000c03a2b7812 */ /* 0x040fe200078efcff */
[----:B------:R-:W-:Y:S01]  /*2680*/  UIMAD.WIDE.U32 UR20, UR7, UR22, UR20 ;  /* 0x00000016071472a5 */ /* 0x000fe2000f8e0014 */
[C---:B------:R-:W-:Y:S01]  /*2690*/  LOP3.LUT R42, R58.reuse, 0xe0, RZ, 0xfc, !PT ;  /* 0x000000e03a2a7812 */ /* 0x040fe200078efcff */
[----:B------:R0:W2:Y:S01]  /*26a0*/  @!P2 LDG.E R60, [R40.64] ;  /* 0x00000018283ca981 */ /* 0x0000a2000c1e1900 */
[----:B------:R-:W-:Y:S01]  /*26b0*/  ULDC.64 UR22, c[0x0][0x220] ;  /* 0x0000880000167ab9 */ /* 0x000fe20000000a00 */
[----:B------:R-:W-:Y:S01]  /*26c0*/  ISETP.GE.AND P3, PT, R43, UR43, PT ;  /* 0x0000002b2b007c0c */ /* 0x000fe2000bf66270 */
[----:B------:R-:W-:Y:S01]  /*26d0*/  UIADD3 UR21, UR21, UR42, URZ ;  /* 0x0000002a15157290 */ /* 0x000fe2000fffe03f */
[----:B------:R-:W-:Y:S01]  /*26e0*/  LOP3.LUT R43, R58, 0x100, RZ, 0xfc, !PT ;  /* 0x000001003a2b7812 */ /* 0x000fe200078efcff */
[----:B------:R-:W-:Y:S01]  /*26f0*/  ULEA UR22, UP0, UR20, UR22, 0x2 ;  /* 0x0000001614167291 */ /* 0x000fe2000f80103f */
[----:B------:R0:W3:Y:S01]  /*2700*/  @!P1 LDG.E R61, [R40.64+0x80] ;  /* 0x00008018283d9981 */ /* 0x0000e2000c1e1900 */
[----:B------:R-:W-:-:S02]  /*2710*/  ISETP.GE.AND P2, PT, R42, UR43, PT ;  /* 0x0000002b2a007c0c */ /* 0x000fc4000bf46270 */
[----:B------:R-:W-:Y:S01]  /*2720*/  ISETP.GE.AND P1, PT, R43, UR43, PT ;  /* 0x0000002b2b007c0c */ /* 0x000fe2000bf26270 */
[----:B------:R-:W-:Y:S01]  /*2730*/  ULEA.HI.X UR23, UR20, UR23, UR21, 0x2, UP0 ;  /* 0x0000001714177291 */ /* 0x000fe200080f1415 */
[C---:B------:R-:W-:Y:S01]  /*2740*/  LOP3.LUT R42, R58.reuse, 0x120, RZ, 0xfc, !PT ;  /* 0x000001203a2a7812 */ /* 0x040fe200078efcff */
[----:B------:R0:W4:Y:S01]  /*2750*/  @!P0 LDG.E R62, [R40.64+0x100] ;  /* 0x00010018283e8981 */ /* 0x000122000c1e1900 */
[----:B------:R-:W-:Y:S02]  /*2760*/  LOP3.LUT R43, R58, 0x140, RZ, 0xfc, !PT ;  /* 0x000001403a2b7812 */ /* 0x000fe400078efcff */
[----:B------:R-:W-:Y:S01]  /*2770*/  ISETP.GE.AND P0, PT, R42, UR43, PT ;  /* 0x0000002b2a007c0c */ /* 0x000fe2000bf06270 */
[----:B------:R0:W3:Y:S01]  /*2780*/  @!P4 LDG.E R63, [R40.64+0x180] ;  /* 0x00018018283fc981 */ /* 0x0000e2000c1e1900 */
[----:B------:R-:W-:Y:S01]  /*2790*/  ISETP.GE.AND P4, PT, R43, UR43, PT ;  /* 0x0000002b2b007c0c */ /* 0x000fe2000bf86270 */
[----:B------:R-:W-:Y:S01]  /*27a0*/  IMAD.U32 R43, RZ, RZ, UR23 ;  /* 0x00000017ff2b7e24 */ /* 0x000fe2000f8e00ff */
[----:B------:R-:W-:Y:S01]  /*27b0*/  MOV R42, UR22 ;  /* 0x00000016002a7c02 */ /* 0x000fe20008000f00 */
[----:B------:R0:W3:Y:S01]  /*27c0*/  @!P6 LDG.E R64, [R40.64+0x200] ;  /* 0x000200182840e981 */ /* 0x0000e2000c1e1900 */
[----:B------:R-:W-:Y:S01]  /*27d0*/  LOP3.LUT R70, R58, 0x1c0, RZ, 0xfc, !PT ;  /* 0x000001c03a467812 */ /* 0x000fe200078efcff */
[----:B------:R-:W-:Y:S01]  /*27e0*/  HFMA2.MMA R72, -RZ, RZ, 0, 0 ;  /* 0x00000000ff487435 */ /* 0x000fe200000001ff */
[----:B------:R-:W-:Y:S01]  /*27f0*/  MOV R74, RZ ;  /* 0x000000ff004a7202 */ /* 0x000fe20000000f00 */
[----:B------:R1:W3:Y:S01]  /*2800*/  LDG.E R75, [R42.64] ;  /* 0x000000182a4b7981 */ /* 0x0002e2000c1e1900 */
[----:B------:R-:W-:Y:S01]  /*2810*/  ISETP.GE.AND P6, PT, R66, UR43, PT ;  /* 0x0000002b42007c0c */ /* 0x000fe2000bfc6270 */
[----:B------:R-:W-:Y:S01]  /*2820*/  ULDC.64 UR22, c[0x0][0x198] ;  /* 0x0000660000167ab9 */ /* 0x000fe20000000a00 */
[----:B------:R-:W-:Y:S01]  /*2830*/  LOP3.LUT R66, R58, 0x180, RZ, 0xfc, !PT ;  /* 0x000001803a427812 */ /* 0x000fe200078efcff */
[----:B------:R0:W4:Y:S03]  /*2840*/  @!P5 LDG.E R65, [R40.64+0x280] ;  /* 0x000280182841d981 */ /* 0x000126000c1e1900 */
[----:B------:R-:W-:Y:S01]  /*2850*/  ISETP.GE.AND P5, PT, R66, UR43, PT ;  /* 0x0000002b42007c0c */ /* 0x000fe2000bfa6270 */
[----:B------:R0:W4:Y:S01]  /*2860*/  @!P1 LDG.E R68, [R40.64+0x400] ;  /* 0x0004001828449981 */ /* 0x000122000c1e1900 */
[----:B------:R-:W-:Y:S01]  /*2870*/  CS2R R66, SRZ ;  /* 0x0000000000427805 */ /* 0x000fe2000001ff00 */
[----:B-1----:R-:W-:-:S02]  /*2880*/  CS2R R42, SRZ ;  /* 0x00000000002a7805 */ /* 0x002fc4000001ff00 */
[----:B------:R-:W4:Y:S04]  /*2890*/  LDL R85, [R1+0x60] ;  /* 0x0000600001557983 */ /* 0x000f280000100800 */
[----:B------:R0:W4:Y:S01]  /*28a0*/  @!P3 LDG.E R66, [R40.64+0x300] ;  /* 0x000300182842b981 */ /* 0x000122000c1e1900 */
[----:B------:R-:W-:Y:S02]  /*28b0*/  ISETP.GE.AND P3, PT, R69, UR43, PT ;  /* 0x0000002b45007c0c */ /* 0x000fe4000bf66270 */
[----:B------:R-:W-:Y:S01]  /*28c0*/  LOP3.LUT R69, R58, 0x1e0, RZ, 0xfc, !PT ;  /* 0x000001e03a457812 */ /* 0x000fe200078efcff */
[----:B------:R0:W4:Y:S01]  /*28d0*/  @!P2 LDG.E R67, [R40.64+0x380] ;  /* 0x000380182843a981 */ /* 0x000122000c1e1900 */
[----:B------:R-:W-:Y:S02]  /*28e0*/  ISETP.GE.AND P2, PT, R70, UR43, PT ;  /* 0x0000002b46007c0c */ /* 0x000fe4000bf46270 */
[----:B------:R-:W-:Y:S01]  /*28f0*/  ISETP.GE.AND P1, PT, R69, UR43, PT ;  /* 0x0000002b45007c0c */ /* 0x000fe2000bf26270 */
[----:B------:R-:W-:Y:S01]  /*2900*/  CS2R R70, SRZ ;  /* 0x0000000000467805 */ /* 0x000fe2000001ff00 */
[----:B------:R0:W4:Y:S01]  /*2910*/  @!P0 LDG.E R42, [R40.64+0x480] ;  /* 0x00048018282a8981 */ /* 0x000122000c1e1900 */
[----:B------:R-:W-:-:S03]  /*2920*/  MOV R69, RZ ;  /* 0x000000ff00457202 */ /* 0x000fc60000000f00 */
[----:B------:R0:W4:Y:S04]  /*2930*/  @!P4 LDG.E R43, [R40.64+0x500] ;  /* 0x00050018282bc981 */ /* 0x000128000c1e1900 */
[----:B------:R0:W4:Y:S04]  /*2940*/  @!P6 LDG.E R70, [R40.64+0x580] ;  /* 0x000580182846e981 */ /* 0x000128000c1e1900 */
[----:B------:R0:W4:Y:S04]  /*2950*/  @!P5 LDG.E R69, [R40.64+0x600] ;  /* 0x000600182845d981 */ /* 0x000128000c1e1900 */
[----:B------:R0:W4:Y:S04]  /*2960*/  @!P3 LDG.E R72, [R40.64+0x680] ;  /* 0x000680182848b981 */ /* 0x000128000c1e1900 */
[----:B------:R0:W4:Y:S04]  /*2970*/  @!P2 LDG.E R71, [R40.64+0x700] ;  /* 0x000700182847a981 */ /* 0x000128000c1e1900 */
[----:B------:R0:W4:Y:S04]  /*2980*/  @!P1 LDG.E R74, [R40.64+0x780] ;  /* 0x00078018284a9981 */ /* 0x000128000c1e1900 */
[----:B------:R-:W4:Y:S01]  /*2990*/  LDL R87, [R1+0x58] ;  /* 0x0000580001577983 */ /* 0x000f220000100800 */
[----:B------:R-:W-:-:S03]  /*29a0*/  UIMAD UR41, UR16, UR22, URZ ;  /* 0x00000016102972a4 */ /* 0x000fc6000f8e023f */
[----:B------:R-:W4:Y:S01]  /*29b0*/  LDL R84, [R1+0x54] ;  /* 0x0000540001547983 */ /* 0x000f220000100800 */
[----:B------:R-:W-:Y:S02]  /*29c0*/  UIMAD.WIDE.U32 UR20, UR17, UR22, URZ ;  /* 0x00000016111472a5 */ /* 0x000fe4000f8e003f */
[----:B------:R-:W-:Y:S01]  /*29d0*/  UIMAD UR41, UR17, UR23, UR41 ;  /* 0x00000017112972a4 */ /* 0x000fe2000f8e0229 */
[----:B------:R-:W4:Y:S02]  /*29e0*/  LDL R99, [R1+0x50] ;  /* 0x0000500001637983 */ /* 0x000f240000100800 */
[----:B------:R-:W-:Y:S02]  /*29f0*/  ULDC.64 UR22, c[0x0][0x1a0] ;  /* 0x0000680000167ab9 */ /* 0x000fe40000000a00 */
[----:B------:R-:W-:Y:S01]  /*2a00*/  UIADD3 UR21, UR21, UR41, URZ ;  /* 0x0000002915157290 */ /* 0x000fe2000fffe03f */
[----:B------:R-:W4:Y:S01]  /*2a10*/  LDL R98, [R1+0x4c] ;  /* 0x00004c0001627983 */ /* 0x000f220000100800 */
[----:B------:R-:W-:-:S02]  /*2a20*/  UIMAD UR40, UR40, UR22, URZ ;  /* 0x00000016282872a4 */ /* 0x000fc4000f8e023f */
[----:B------:R-:W-:Y:S01]  /*2a30*/  UIMAD.WIDE.U32 UR20, UR7, UR22, UR20 ;  /* 0x00000016071472a5 */ /* 0x000fe2000f8e0014 */
[----:B------:R-:W4:Y:S01]  /*2a40*/  LDL R97, [R1+0x48] ;  /* 0x0000480001617983 */ /* 0x000f220000100800 */
[----:B------:R-:W-:-:S03]  /*2a50*/  UIMAD UR40, UR7, UR23, UR40 ;  /* 0x00000017072872a4 */ /* 0x000fc6000f8e0228 */
[----:B------:R-:W-:Y:S01]  /*2a60*/  ULDC.64 UR22, c[0x0][0x228] ;  /* 0x00008a0000167ab9 */ /* 0x000fe20000000a00 */
[----:B------:R-:W4:Y:S01]  /*2a70*/  LDL R96, [R1+0x44] ;  /* 0x0000440001607983 */ /* 0x000f220000100800 */
[----:B------:R-:W-:Y:S02]  /*2a80*/  UIADD3 UR21, UR21, UR40, URZ ;  /* 0x0000002815157290 */ /* 0x000fe4000fffe03f */
[----:B------:R-:W-:-:S04]  /*2a90*/  ULEA UR22, UP0, UR20, UR22, 0x2 ;  /* 0x0000001614167291 */ /* 0x000fc8000f80103f */
[----:B------:R-:W-:Y:S02]  /*2aa0*/  ULEA.HI.X UR23, UR20, UR23, UR21, 0x2, UP0 ;  /* 0x0000001714177291 */ /* 0x000fe400080f1415 */
[----:B0-----:R-:W-:-:S04]  /*2ab0*/  MOV R40, UR22 ;  /* 0x0000001600287c02 */ /* 0x001fc80008000f00 */
[----:B------:R-:W-:-:S05]  /*2ac0*/  MOV R41, UR23 ;  /* 0x0000001700297c02 */ /* 0x000fca0008000f00 */
[----:B------:R0:W4:Y:S04]  /*2ad0*/  LDG.E R83, [R40.64] ;  /* 0x0000001828537981 */ /* 0x000128000c1e1900 */
[----:B--2---:R1:W-:Y:S04]  /*2ae0*/  STS [R78.X4], R60 ;  /* 0x0000003c4e007388 */ /* 0x0043e80000004800 */
[----:B-1----:R-:W2:Y:S01]  /*2af0*/  LDL R60, [R1+0x5c] ;  /* 0x00005c00013c7983 */ /* 0x002ea20000100800 */
[----:B---3--:R-:W1:Y:S01]  /*2b00*/  R2UR UR40, R75 ;  /* 0x000000004b2873c2 */ /* 0x008e6200000e0000 */
[----:B------:R-:W-:-:S02]  /*2b10*/  LOP3.LUT P0, RZ, R57, 0x1f, RZ, 0xc0, !PT ;  /* 0x0000001f39ff7812 */ /* 0x000fc4000780c0ff */
[----:B------:R-:W-:Y:S01]  /*2b20*/  MOV R73, UR19 ;  /* 0x0000001300497c02 */ /* 0x000fe20008000f00 */
[----:B0-----:R-:W-:Y:S01]  /*2b30*/  FADD.FTZ R41, R47, UR4 ;  /* 0x000000042f297e21 */ /* 0x001fe20008010000 */
[----:B------:R-:W-:Y:S02]  /*2b40*/  ISETP.NE.AND P1, PT, R57, RZ, PT ;  /* 0x000000ff3900720c */ /* 0x000fe40003f25270 */
[----:B------:R-:W-:Y:S01]  /*2b50*/  ISETP.LT.OR P0, PT, R73, 0x2, P0 ;  /* 0x000000024900780c */ /* 0x000fe20000701670 */
[----:B------:R-:W-:Y:S04]  /*2b60*/  STS [R77.X4+0x80], R61 ;  /* 0x0000803d4d007388 */ /* 0x000fe80000004800 */
[----:B----4-:R-:W-:Y:S01]  /*2b70*/  STS [R165.X4+0x100], R62 ;  /* 0x0001003ea5007388 */ /* 0x010fe20000004800 */
[----:B-1----:R-:W-:-:S05]  /*2b80*/  MOV R82, UR40 ;  /* 0x0000002800527c02 */ /* 0x002fca0008000f00 */
[----:B------:R-:W-:Y:S01]  /*2b90*/  FMUL.FTZ R82, R82, 1.4426950216293334961 ;  /* 0x3fb8aa3b52527820 */ /* 0x000fe20000410000 */
[----:B------:R-:W-:Y:S03]  /*2ba0*/  STS [R164.X4+0x180], R63 ;  /* 0x0001803fa4007388 */ /* 0x000fe60000004800 */
[----:B------:R-:W-:Y:S01]  /*2bb0*/  FMUL.FTZ R86, R41, R82 ;  /* 0x0000005229567220 */ /* 0x000fe20000410000 */
[----:B------:R-:W-:Y:S01]  /*2bc0*/  STS [R163.X4+0x200], R64 ;  /* 0x00020040a3007388 */ /* 0x000fe20000004800 */
[----:B------:R-:W-:-:S03]  /*2bd0*/  MOV R40, UR38 ;  /* 0x0000002600287c02 */ /* 0x000fc60008000f00 */
[----:B------:R-:W-:Y:S01]  /*2be0*/  STS [R162.X4+0x280], R65 ;  /* 0x00028041a2007388 */ /* 0x000fe20000004800 */
[----:B------:R-:W0:Y:S03]  /*2bf0*/  MUFU.EX2 R86, R86 ;  /* 0x0000005600567308 */ /* 0x000e260000000800 */
[----:B------:R-:W-:Y:S01]  /*2c00*/  STS [R161.X4+0x300], R66 ;  /* 0x00030042a1007388 */ /* 0x000fe20000004800 */
[----:B------:R-:W-:-:S03]  /*2c10*/  MOV R76, c[0x0][0x16c] ;  /* 0x00005b00004c7a02 */ /* 0x000fc60000000f00 */
[----:B------:R-:W-:Y:S01]  /*2c20*/  STS [R158.X4+0x380], R67 ;  /* 0x000380439e007388 */ /* 0x000fe20000004800 */
[----:B------:R-:W-:-:S03]  /*2c30*/  @!P0 IADD3 R73, R73, -0x2, RZ ;  /* 0xfffffffe49498810 */ /* 0x000fc60007ffe0ff */
[----:B------:R-:W-:Y:S01]  /*2c40*/  STS [R157.X4+0x400], R68 ;  /* 0x000400449d007388 */ /* 0x000fe20000004800 */
[----:B------:R-:W-:-:S03]  /*2c50*/  LEA R40, R40, UR7, 0x8 ;  /* 0x0000000728287c11 */ /* 0x000fc6000f8e40ff */
[----:B------:R1:W-:Y:S01]  /*2c60*/  STS [R155.X4+0x480], R42 ;  /* 0x0004802a9b007388 */ /* 0x0003e20000004800 */
[----:B------:R-:W-:Y:S01]  /*2c70*/  @P1 IADD3 R40, R57, 0x200, RZ ;  /* 0x0000020039281810 */ /* 0x000fe20007ffe0ff */
[----:B------:R-:W-:Y:S02]  /*2c80*/  @!P0 IMAD R73, R73, R76, UR7 ;  /* 0x0000000749498e24 */ /* 0x000fe4000f8e024c */
[----:B------:R3:W-:Y:S01]  /*2c90*/  STS [R154.X4+0x500], R43 ;  /* 0x0005002b9a007388 */ /* 0x0007e20000004800 */
[----:B-1----:R-:W-:-:S03]  /*2ca0*/  HFMA2.MMA R42, -RZ, RZ, 0, 4.76837158203125e-07 ;  /* 0x00000008ff2a7435 */ /* 0x002fc600000001ff */
[----:B------:R-:W-:Y:S01]  /*2cb0*/  STS [R153.X4+0x580], R70 ;  /* 0x0005804699007388 */ /* 0x000fe20000004800 */
[----:B---3--:R-:W-:-:S03]  /*2cc0*/  IMAD.SHL.U32 R43, R40, 0x4, RZ ;  /* 0x00000004282b7824 */ /* 0x008fc600078e00ff */
[----:B------:R-:W-:Y:S04]  /*2cd0*/  STS [R152.X4+0x600], R69 ;  /* 0x0006004598007388 */ /* 0x000fe80000004800 */
[----:B------:R-:W-:Y:S01]  /*2ce0*/  STS [R151.X4+0x680], R72 ;  /* 0x0006804897007388 */ /* 0x000fe20000004800 */
[----:B------:R-:W-:-:S03]  /*2cf0*/  @!P0 IMAD.WIDE R40, R73, R42, UR10 ;  /* 0x0000000a49288e25 */ /* 0x000fc6000f8e022a */
[----:B------:R1:W-:Y:S04]  /*2d00*/  STS [R150.X4+0x700], R71 ;  /* 0x0007004796007388 */ /* 0x0003e80000004800 */
[----:B------:R-:W-:Y:S01]  /*2d10*/  STS [R149.X4+0x780], R74 ;  /* 0x0007804a95007388 */ /* 0x000fe20000004800 */
[----:B------:R-:W-:-:S06]  /*2d20*/  NOP ;  /* 0x0000000000007918 */ /* 0x000fcc0000000000 */
[----:B------:R-:W3:Y:S04]  /*2d30*/  LDS R95, [R56.X4] ;  /* 0x00000000385f7984 */ /* 0x000ee80000004800 */
[----:B------:R-:W4:Y:S04]  /*2d40*/  LDS R94, [R56.X4+0x4] ;  /* 0x00000400385e7984 */ /* 0x000f280000004800 */
[----:B------:R-:W0:Y:S04]  /*2d50*/  LDS R93, [R56.X4+0x8] ;  /* 0x00000800385d7984 */ /* 0x000e280000004800 */
[----:B------:R-:W0:Y:S04]  /*2d60*/  LDS R92, [R56.X4+0xc] ;  /* 0x00000c00385c7984 */ /* 0x000e280000004800 */
[----:B------:R-:W0:Y:S04]  /*2d70*/  LDS R91, [R56.X4+0x10] ;  /* 0x00001000385b7984 */ /* 0x000e280000004800 */
[----:B------:R-:W0:Y:S04]  /*2d80*/  LDS R90, [R56.X4+0x14] ;  /* 0x00001400385a7984 */ /* 0x000e280000004800 */
[----:B------:R-:W0:Y:S04]  /*2d90*/  LDS R89, [R56.X4+0x18] ;  /* 0x0000180038597984 */ /* 0x000e280000004800 */
[----:B------:R-:W2:Y:S04]  /*2da0*/  LDS R88, [R56.X4+0x1c] ;  /* 0x00001c0038587984 */ /* 0x000ea80000004800 */
        /* <DEDUP_REMOVED lines=8> */
[----:B0-----:R0:W-:Y:S01]  /*2e30*/  STS [R43+0x4c60], R86 ;  /* 0x004c60562b007388 */ /* 0x0011e20000000800 */
[----:B------:R-:W-:Y:S01]  /*2e40*/  HFMA2.MMA R80, -RZ, RZ, 1.875, 0 ;  /* 0x3f800000ff507435 */ /* 0x000fe200000001ff */
[----:B-1----:R-:W-:Y:S01]  /*2e50*/  FADD.FTZ R71, R46, UR4 ;  /* 0x000000042e477e21 */ /* 0x002fe20008010000 */
[----:B------:R-:W-:Y:S01]  /*2e60*/  MOV R81, RZ ;  /* 0x000000ff00517202 */ /* 0x000fe20000000f00 */
[----:B------:R-:W-:Y:S01]  /*2e70*/  BAR.SYNC.DEFER_BLOCKING 0x0 ;  /* 0x0000000000007b1d */ /* 0x000fe20000010000 */
[----:B------:R-:W-:-:S02]  /*2e80*/  FADD.FTZ R61, R45, UR4 ;  /* 0x000000042d3d7e21 */ /* 0x000fc40008010000 */
[----:B------:R-:W-:Y:S02]  /*2e90*/  FMUL.FTZ R71, R82, R71 ;  /* 0x0000004752477220 */ /* 0x000fe40000410000 */
[-C--:B------:R-:W-:Y:S02]  /*2ea0*/  FMUL.FTZ R70, R61, R82.reuse ;  /* 0x000000523d467220 */ /* 0x080fe40000410000 */
[----:B------:R-:W-:Y:S02]  /*2eb0*/  FADD.FTZ R69, R44, UR4 ;  /* 0x000000042c457e21 */ /* 0x000fe40008010000 */
[----:B------:R-:W1:Y:S01]  /*2ec0*/  MUFU.EX2 R71, R71 ;  /* 0x0000004700477308 */ /* 0x000e620000000800 */
[----:B0-----:R-:W-:Y:S02]  /*2ed0*/  FADD.FTZ R43, R39, UR4 ;  /* 0x00000004272b7e21 */ /* 0x001fe40008010000 */
[----:B------:R-:W-:Y:S02]  /*2ee0*/  FMUL.FTZ R69, R82, R69 ;  /* 0x0000004552457220 */ /* 0x000fe40000410000 */
[----:B------:R-:W-:-:S03]  /*2ef0*/  FMUL.FTZ R68, R43, R82 ;  /* 0x000000522b447220 */ /* 0x000fc60000410000 */
[----:B------:R-:W0:Y:S01]  /*2f00*/  MUFU.EX2 R70, R70 ;  /* 0x0000004600467308 */ /* 0x000e220000000800 */
[----:B------:R-:W-:Y:S01]  /*2f10*/  FADD.FTZ R67, R38, UR4 ;  /* 0x0000000426437e21 */ /* 0x000fe20008010000 */
[----:B------:R0:W5:Y:S06]  /*2f20*/  @!P0 LDG.E.64 R80, [R40.64] ;  /* 0x0000001828508981 */ /* 0x00016c000c1e1b00 */
[----:B------:R-:W1:Y:S01]  /*2f30*/  MUFU.EX2 R69, R69 ;  /* 0x0000004500457308 */ /* 0x000e620000000800 */
[----:B0-----:R-:W-:-:S04]  /*2f40*/  FADD.FTZ R41, R37, UR4 ;  /* 0x0000000425297e21 */ /* 0x001fc80008010000 */
[-C--:B------:R-:W-:Y:S02]  /*2f50*/  FMUL.FTZ R66, R41, R82.reuse ;  /* 0x0000005229427220 */ /* 0x080fe40000410000 */
[----:B------:R-:W-:Y:S02]  /*2f60*/  FADD.FTZ R41, R35, UR4 ;  /* 0x0000000423297e21 */ /* 0x000fe40008010000 */
[----:B------:R-:W-:Y:S02]  /*2f70*/  FMUL.FTZ R67, R82, R67 ;  /* 0x0000004352437220 */ /* 0x000fe40000410000 */
[----:B------:R-:W-:Y:S01]  /*2f80*/  FMUL.FTZ R64, R41, R82 ;  /* 0x0000005229407220 */ /* 0x000fe20000410000 */
[----:B------:R-:W0:Y:S01]  /*2f90*/  MUFU.EX2 R68, R68 ;  /* 0x0000004400447308 */ /* 0x000e220000000800 */
[----:B------:R-:W-:Y:S02]  /*2fa0*/  FADD.FTZ R41, R33, UR4 ;  /* 0x0000000421297e21 */ /* 0x000fe40008010000 */
[----:B------:R-:W-:-:S02]  /*2fb0*/  FADD.FTZ R65, R36, UR4 ;  /* 0x0000000424417e21 */ /* 0x000fc40008010000 */
[----:B------:R-:W-:Y:S02]  /*2fc0*/  FMUL.FTZ R62, R41, R82 ;  /* 0x00000052293e7220 */ /* 0x000fe40000410000 */
[-C--:B-1----:R-:W-:Y:S01]  /*2fd0*/  FMUL.FTZ R41, R86, R71.reuse ;  /* 0x0000004756297220 */ /* 0x082fe20000410000 */
[----:B------:R-:W1:Y:S01]  /*2fe0*/  MUFU.EX2 R67, R67 ;  /* 0x0000004300437308 */ /* 0x000e620000000800 */
[----:B------:R-:W-:Y:S02]  /*2ff0*/  FFMA.FTZ R40, R8, R71, R85 ;  /* 0x0000004708287223 */ /* 0x000fe40000010055 */
[----:B------:R-:W-:Y:S02]  /*3000*/  FMUL.FTZ R65, R82, R65 ;  /* 0x0000004152417220 */ /* 0x000fe40000410000 */
[C---:B------:R-:W-:Y:S02]  /*3010*/  FMUL.FTZ R42, R70.reuse, R41 ;  /* 0x00000029462a7220 */ /* 0x040fe40000410000 */
[----:B------:R-:W-:Y:S01]  /*3020*/  FFMA.FTZ R40, R70, R40, R7 ;  /* 0x0000002846287223 */ /* 0x000fe20000010007 */
[----:B------:R-:W0:Y:S01]  /*3030*/  MUFU.EX2 R66, R66 ;  /* 0x0000004200427308 */ /* 0x000e220000000800 */
[----:B------:R-:W-:-:S02]  /*3040*/  FADD.FTZ R63, R34, UR4 ;  /* 0x00000004223f7e21 */ /* 0x000fc40008010000 */
[----:B------:R-:W-:Y:S02]  /*3050*/  FMUL.FTZ R41, R69, R42 ;  /* 0x0000002a45297220 */ /* 0x000fe40000410000 */
[----:B------:R-:W-:-:S03]  /*3060*/  FMUL.FTZ R63, R82, R63 ;  /* 0x0000003f523f7220 */ /* 0x000fc60000410000 */
[----:B------:R-:W0:Y:S01]  /*3070*/  MUFU.EX2 R65, R65 ;  /* 0x0000004100417308 */ /* 0x000e220000000800 */
[----:B------:R-:W-:Y:S02]  /*3080*/  FADD.FTZ R85, R31, UR4 ;  /* 0x000000041f557e21 */ /* 0x000fe40008010000 */
[----:B------:R-:W-:-:S05]  /*3090*/  FADD.FTZ R61, R32, UR4 ;  /* 0x00000004203d7e21 */ /* 0x000fca0008010000 */
[----:B------:R-:W0:Y:S01]  /*30a0*/  MUFU.EX2 R64, R64 ;  /* 0x0000004000407308 */ /* 0x000e220000000800 */
[----:B------:R-:W-:-:S07]  /*30b0*/  FMUL.FTZ R61, R82, R61 ;  /* 0x0000003d523d7220 */ /* 0x000fce0000410000 */
[----:B------:R-:W0:Y:S08]  /*30c0*/  MUFU.EX2 R63, R63 ;  /* 0x0000003f003f7308 */ /* 0x000e300000000800 */
[----:B------:R-:W0:Y:S08]  /*30d0*/  MUFU.EX2 R62, R62 ;  /* 0x0000003e003e7308 */ /* 0x000e300000000800 */
[----:B------:R-:W0:Y:S01]  /*30e0*/  MUFU.EX2 R61, R61 ;  /* 0x0000003d003d7308 */ /* 0x000e220000000800 */
[----:B--2---:R-:W-:-:S02]  /*30f0*/  FFMA.FTZ R43, R69, R40, R60 ;  /* 0x00000028452b7223 */ /* 0x004fc4000001003c */
[C---:B0-----:R-:W-:Y:S02]  /*3100*/  FMUL.FTZ R40, R68.reuse, R41 ;  /* 0x0000002944287220 */ /* 0x041fe40000410000 */
[----:B------:R-:W-:Y:S02]  /*3110*/  FFMA.FTZ R42, R68, R43, R6 ;  /* 0x0000002b442a7223 */ /* 0x000fe40000010006 */
[----:B------:R-:W-:Y:S02]  /*3120*/  FMUL.FTZ R60, R85, R82 ;  /* 0x00000052553c7220 */ /* 0x000fe40000410000 */
[C---:B-1----:R-:W-:Y:S02]  /*3130*/  FMUL.FTZ R85, R67.reuse, R40 ;  /* 0x0000002843557220 */ /* 0x042fe40000410000 */
[----:B------:R-:W-:Y:S02]  /*3140*/  FFMA.FTZ R40, R67, R42, R87 ;  /* 0x0000002a43287223 */ /* 0x000fe40000010057 */
[----:B------:R-:W-:-:S02]  /*3150*/  FADD.FTZ R41, R30, UR4 ;  /* 0x000000041e297e21 */ /* 0x000fc40008010000 */
[----:B------:R-:W-:Y:S02]  /*3160*/  FFMA.FTZ R40, R66, R40, R5 ;  /* 0x0000002842287223 */ /* 0x000fe40000010005 */
[----:B------:R-:W-:Y:S02]  /*3170*/  FMUL.FTZ R43, R82, R41 ;  /* 0x00000029522b7220 */ /* 0x000fe40000410000 */
[----:B------:R-:W-:Y:S02]  /*3180*/  FMUL.FTZ R42, R66, R85 ;  /* 0x00000055422a7220 */ /* 0x000fe40000410000 */
[----:B------:R-:W-:Y:S02]  /*3190*/  FFMA.FTZ R41, R65, R40, R84 ;  /* 0x0000002841297223 */ /* 0x000fe40000010054 */
[----:B------:R-:W-:Y:S01]  /*31a0*/  FADD.FTZ R87, R29, UR4 ;  /* 0x000000041d577e21 */ /* 0x000fe20008010000 */
[----:B------:R-:W0:Y:S01]  /*31b0*/  MUFU.EX2 R60, R60 ;  /* 0x0000003c003c7308 */ /* 0x000e220000000800 */
[----:B------:R-:W-:-:S02]  /*31c0*/  FMUL.FTZ R85, R65, R42 ;  /* 0x0000002a41557220 */ /* 0x000fc40000410000 */
[C---:B------:R-:W-:Y:S02]  /*31d0*/  FFMA.FTZ R84, R64.reuse, R41, R4 ;  /* 0x0000002940547223 */ /* 0x040fe40000010004 */
[----:B------:R-:W-:Y:S02]  /*31e0*/  FMUL.FTZ R42, R87, R82 ;  /* 0x00000052572a7220 */ /* 0x000fe40000410000 */
[----:B------:R-:W-:Y:S01]  /*31f0*/  FMUL.FTZ R40, R64, R85 ;  /* 0x0000005540287220 */ /* 0x000fe20000410000 */
[----:B------:R-:W1:Y:S01]  /*3200*/  MUFU.EX2 R43, R43 ;  /* 0x0000002b002b7308 */ /* 0x000e620000000800 */
[----:B------:R-:W-:Y:S02]  /*3210*/  FADD.FTZ R41, R28, UR4 ;  /* 0x000000041c297e21 */ /* 0x000fe40008010000 */
[C---:B------:R-:W-:Y:S02]  /*3220*/  FFMA.FTZ R84, R63.reuse, R84, R99 ;  /* 0x000000543f547223 */ /* 0x040fe40000010063 */
[----:B------:R-:W-:-:S02]  /*3230*/  FMUL.FTZ R85, R63, R40 ;  /* 0x000000283f557220 */ /* 0x000fc40000410000 */
[----:B------:R-:W-:Y:S01]  /*3240*/  FMUL.FTZ R41, R41, R82 ;  /* 0x0000005229297220 */ /* 0x000fe20000410000 */
[----:B------:R-:W2:Y:S01]  /*3250*/  MUFU.EX2 R42, R42 ;  /* 0x0000002a002a7308 */ /* 0x000ea20000000800 */
[C---:B------:R-:W-:Y:S02]  /*3260*/  FFMA.FTZ R84, R62.reuse, R84, R3 ;  /* 0x000000543e547223 */ /* 0x040fe40000010003 */
[----:B------:R-:W-:Y:S02]  /*3270*/  FMUL.FTZ R40, R62, R85 ;  /* 0x000000553e287220 */ /* 0x000fe40000410000 */
[----:B------:R-:W-:-:S03]  /*3280*/  FFMA.FTZ R87, R61, R84, R98 ;  /* 0x000000543d577223 */ /* 0x000fc60000010062 */
[----:B------:R-:W3:Y:S01]  /*3290*/  MUFU.EX2 R41, R41 ;  /* 0x0000002900297308 */ /* 0x000ee20000000800 */
[----:B------:R-:W-:Y:S01]  /*32a0*/  FMUL.FTZ R85, R61, R40 ;  /* 0x000000283d557220 */ /* 0x000fe20000410000 */
[----:B------:R-:W-:Y:S01]  /*32b0*/  ISETP.NE.AND P0, PT, R57, 0x7f, PT ;  /* 0x0000007f3900780c */ /* 0x000fe20003f05270 */
[C---:B0-----:R-:W-:Y:S02]  /*32c0*/  FFMA.FTZ R82, R60.reuse, R87, R2 ;  /* 0x000000573c527223 */ /* 0x041fe40000010002 */
[----:B------:R-:W-:Y:S02]  /*32d0*/  FMUL.FTZ R40, R60, R85 ;  /* 0x000000553c287220 */ /* 0x000fe40000410000 */
[C---:B-1----:R-:W-:Y:S02]  /*32e0*/  FFMA.FTZ R87, R43.reuse, R82, R97 ;  /* 0x000000522b577223 */ /* 0x042fe40000010061 */
[----:B------:R-:W-:Y:S02]  /*32f0*/  FMUL.FTZ R85, R43, R40 ;  /* 0x000000282b557220 */ /* 0x000fe40000410000 */
[----:B--2---:R-:W-:Y:S01]  /*3300*/  FFMA.FTZ R40, R42, R87, R0 ;  /* 0x000000572a287223 */ /* 0x004fe20000010000 */
[----:B------:R3:W0:Y:S03]  /*3310*/  R2UR UR23, R83 ;  /* 0x00000000531773c2 */ /* 0x00062600000e0000 */
[----:B---3--:R-:W-:-:S02]  /*3320*/  FFMA.FTZ R83, R41, R40, R96 ;  /* 0x0000002829537223 */ /* 0x008fc40000010060 */
[----:B------:R1:W2:Y:S01]  /*3330*/  @P0 LDS R40, [R57.X4+0x5464] ;  /* 0x0054640039280984 */ /* 0x0002a20000004800 */
[----:B------:R-:W-:Y:S01]  /*3340*/  FMUL.FTZ R82, R42, R85 ;  /* 0x000000552a527220 */ /* 0x000fe20000410000 */
[----:B------:R-:W-:Y:S01]  /*3350*/  BSSY B0, `(.L_x_221) ;  /* 0x000000f000007945 */ /* 0x000fe20003800000 */
[----:B------:R-:W-:Y:S02]  /*3360*/  LEA.HI R156, R57, R57, RZ, 0x1e ;  /* 0x00000039399c7211 */ /* 0x000fe400078ff0ff */
[----:B------:R-:W-:Y:S01]  /*3370*/  FMUL.FTZ R82, R41, R82 ;  /* 0x0000005229527220 */ /* 0x000fe20000410000 */
[----:B------:R-:W-:Y:S05]  /*3380*/  @P0 BRA `(.L_x_222) ;  /* 0x000000b000000947 */ /* 0x000fea0003800000 */
[----:B----4-:R-:W-:Y:S01]  /*3390*/  ULDC UR21, c[0x0][0x174] ;  /* 0x00005d0000157ab9 */ /* 0x010fe20000000800 */
[----:B--2---:R-:W-:Y:S01]  /*33a0*/  MOV R40, 0x3f800000 ;  /* 0x3f80000000287802 */ /* 0x004fe20000000f00 */
[----:B------:R-:W-:-:S06]  /*33b0*/  UISETP.NE.AND UP0, UPT, UR19, UR21, UPT ;  /* 0x000000151300728c */ /* 0x000fcc000bf05270 */
[----:B------:R-:W-:-:S05]  /*33c0*/  PLOP3.LUT P0, PT, PT, PT, UP0, 0x80, 0x0 ;  /* 0x000000000000781c */ /* 0x000fca0003f0f008 */
[----:B------:R-:W-:-:S04]  /*33d0*/  @UP0 UIADD3 UR21, -UR6, UR21, URZ ;  /* 0x0000001506150290 */ /* 0x000fc8000fffe13f */
[----:B------:R-:W-:-:S04]  /*33e0*/  @UP0 ULEA.HI UR20, UR21, UR21, URZ, 0x1 ;  /* 0x0000001515140291 */ /* 0x000fc8000f8f083f */
[----:B------:R-:W-:-:S04]  /*33f0*/  @UP0 ULOP3.LUT UR20, UR20, 0xfffffe, URZ, 0xc0, !UPT ;  /* 0x00fffffe14140892 */ /* 0x000fc8000f8ec03f */
[----:B------:R-:W-:-:S04]  /*3400*/  @UP0 UIADD3 UR20, -UR20, UR21, URZ ;  /* 0x0000001514140290 */ /* 0x000fc8000fffe13f */
[----:B------:R-:W-:-:S06]  /*3410*/  @UP0 ULEA UR20, UR20, UR7, 0x8 ;  /* 0x0000000714140291 */ /* 0x000fcc000f8e403f */
[----:B------:R-:W-:-:S05]  /*3420*/  MOV R84, UR20 ;  /* 0x0000001400547c02 */ /* 0x000fca0008000f00 */
[----:B------:R2:W3:Y:S02]  /*3430*/  @P0 LDS R40, [R84.X4+0x4c60] ;  /* 0x004c600054280984 */ /* 0x0004e40000004800 */
.L_x_222:
[----:B----4-:R-:W-:Y:S05]  /*3440*/  BSYNC B0 ;  /* 0x0000000000007941 */ /* 0x010fea0003800000 */
.L_x_221:
[----:B------:R-:W-:Y:S01]  /*3450*/  ISETP.GT.U32.AND P0, PT, R57, 0x1f, PT ;  /* 0x0000001f3900780c */ /* 0x000fe20003f04070 */
[----:B------:R4:W-:Y:S01]  /*3460*/  STS.64 [R156.X8+0x4250], R82 ;  /* 0x004250529c007388 */ /* 0x0009e20000008a00 */
[----:B0-----:R-:W-:Y:S01]  /*3470*/  FMUL.FTZ R96, R95, UR23 ;  /* 0x000000175f607c20 */ /* 0x001fe20008410000 */
[----:B------:R-:W-:Y:S01]  /*3480*/  BSSY B0, `(.L_x_223) ;  /* 0x0000068000007945 */ /* 0x000fe20003800000 */
        /* <DEDUP_REMOVED lines=30> */
[----:B------:R-:W-:Y:S01]  /*3670*/  FMUL.FTZ R111, R12, R111 ;  /* 0x0000006f0c6f7220 */ /* 0x000fe20000410000 */
[----:B------:R-:W-:Y:S06]  /*3680*/  BAR.SYNC.DEFER_BLOCKING 0x0 ;  /* 0x0000000000007b1d */ /* 0x000fec0000010000 */
[----:B------:R-:W-:Y:S05]  /*3690*/  @P0 BRA `(.L_x_224) ;  /* 0x0000046000000947 */ /* 0x000fea0003800000 */
[----:B----4-:R-:W-:-:S05]  /*36a0*/  IMAD R87, R57, 0x28, RZ ;  /* 0x0000002839577824 */ /* 0x010fca00078e02ff */
[----:B------:R-:W-:Y:S04]  /*36b0*/  LDS.64 R82, [R87+0x4250] ;  /* 0x0042500057527984 */ /* 0x000fe80000000a00 */
[----:B--2---:R-:W0:Y:S02]  /*36c0*/  LDS.64 R84, [R87+0x4258] ;  /* 0x0042580057547984 */ /* 0x004e240000000a00 */
        /* <DEDUP_REMOVED lines=10> */
.L_x_280:
[----:B------:R-:W-:Y:S05]  /*3770*/  BRA.DIV ~URZ, `(.L_x_226) ;  /* 0x000046e27f007947 */ /* 0x000fea000b800000 */
[----:B------:R-:W4:Y:S04]  /*3780*/  S2R R83, SR_LANEID ;  /* 0x0000000000537919 */ /* 0x000f280000000000 */
[----:B------:R-:W0:Y:S01]  /*3790*/  SHFL.UP PT, R82, R84, 0x1, RZ ;  /* 0x0420000054527989 */ /* 0x000e2200000e00ff */
[----:B----4-:R-:W-:-:S13]  /*37a0*/  ISETP.GE.AND P0, PT, R83, 0x1, PT ;  /* 0x000000015300780c */ /* 0x010fda0003f06270 */
[C---:B0-----:R-:W-:Y:S02]  /*37b0*/  @P0 FFMA.FTZ R84, R85.reuse, R82, R84 ;  /* 0x0000005255540223 */ /* 0x041fe40000010054 */
[----:B--2---:R-:W-:Y:S01]  /*37c0*/  @P0 FMUL.FTZ R85, R85, R135 ;  /* 0x0000008755550220 */ /* 0x004fe20000410000 */
        /* <DEDUP_REMOVED lines=16> */
[----:B------:R0:W4:Y:S02]  /*38d0*/  SHFL.UP PT, R135, R85, 0x10, RZ ;  /* 0x0600000055877989 */ /* 0x00012400000e00ff */
.L_x_281:
[----:B------:R-:W0:Y:S02]  /*38e0*/  S2R R83, SR_LANEID ;  /* 0x0000000000537919 */ /* 0x000e240000000000 */
[----:B0-----:R-:W-:-:S13]  /*38f0*/  ISETP.GE.AND P0, PT, R83, 0x10, PT ;  /* 0x000000105300780c */ /* 0x001fda0003f06270 */
[-C--:B--2---:R-:W-:Y:S02]  /*3900*/  @P0 FFMA.FTZ R84, R82, R85.reuse, R84 ;  /* 0x0000005552540223 */ /* 0x084fe40000010054 */
[----:B----4-:R-:W-:Y:S01]  /*3910*/  @P0 FMUL.FTZ R85, R135, R85 ;  /* 0x0000005587550220 */ /* 0x010fe20000410000 */
[----:B------:R-:W-:Y:S05]  /*3920*/  BRA.CONV ~URZ, `(.L_x_227) ;  /* 0x000000437f007947 */ /* 0x000fea000b800000 */
[----:B------:R-:W-:Y:S01]  /*3930*/  HFMA2.MMA R159, -RZ, RZ, 0, 1.847743988037109375e-06 ;  /* 0x0000001fff9f7435 */ /* 0x000fe200000001ff */
[----:B------:R-:W-:Y:S02]  /*3940*/  MOV R82, R85 ;  /* 0x0000005500527202 */ /* 0x000fe40000000f00 */
[----:B------:R-:W-:-:S03]  /*3950*/  MOV R83, 0x3970 ;  /* 0x0000397000537802 */ /* 0x000fc60000000f00 */
[----:B-1-3-5:R-:W-:Y:S05]  /*3960*/  CALL.REL.NOINC `($__internal_13_$__cuda_sm70_shflsync_idx_p) ;  /* 0x000051d000007944 */ /* 0x02afea0003c00000 */
.L_x_227:
[----:B------:R-:W-:Y:S05]  /*3970*/  BRA.CONV ~URZ, `(.L_x_228) ;  /* 0x000000437f007947 */ /* 0x000fea000b800000 */
[----:B-1----:R-:W-:Y:S01]  /*3980*/  HFMA2.MMA R159, -RZ, RZ, 0, 1.847743988037109375e-06 ;  /* 0x0000001fff9f7435 */ /* 0x002fe200000001ff */
[----:B------:R-:W-:Y:S02]  /*3990*/  MOV R82, R84 ;  /* 0x0000005400527202 */ /* 0x000fe40000000f00 */
[----:B------:R-:W-:-:S03]  /*39a0*/  MOV R83, 0x39c0 ;  /* 0x000039c000537802 */ /* 0x000fc60000000f00 */
[----:B--23-5:R-:W-:Y:S05]  /*39b0*/  CALL.REL.NOINC `($__internal_13_$__cuda_sm70_shflsync_idx_p) ;  /* 0x0000518000007944 */ /* 0x02cfea0003c00000 */
.L_x_228:
[----:B------:R-:W-:Y:S05]  /*39c0*/  BRA.DIV ~URZ, `(.L_x_229) ;  /* 0x000049727f007947 */ /* 0x000fea000b800000 */
[----:B-----5:R-:W0:Y:S04]  /*39d0*/  SHFL.IDX PT, R80, R80, RZ, 0x1f ;  /* 0x00001fff50507589 */ /* 0x020e2800000e0000 */
[----:B------:R-:W4:Y:S04]  /*39e0*/  SHFL.IDX PT, R81, R81, RZ, 0x1f ;  /* 0x00001fff51517589 */ /* 0x000f2800000e0000 */
[----:B------:R-:W3:Y:S04]  /*39f0*/  SHFL.UP PT, R85, R85, 0x1, RZ ;  /* 0x0420000055557989 */ /* 0x000ee800000e00ff */
[----:B------:R-:W2:Y:S02]  /*3a00*/  SHFL.UP PT, R84, R84, 0x1, RZ ;  /* 0x0420000054547989 */ /* 0x000ea400000e00ff */
.L_x_282:
[----:B------:R-:W5:Y:S01]  /*3a10*/  LDS.64 R82, [R87+0x4250] ;  /* 0x0042500057527984 */ /* 0x000f620000000a00 */
[----:B--234-:R-:W-:-:S02]  /*3a20*/  @P1 FFMA.FTZ R81, R81, R85, R84 ;  /* 0x0000005551511223 */ /* 0x01cfc40000010054 */
[----:B0-----:R-:W-:-:S05]  /*3a30*/  @P1 FMUL.FTZ R80, R80, R85 ;  /* 0x0000005550501220 */ /* 0x001fca0000410000 */
[----:B------:R-:W-:Y:S01]  /*3a40*/  STS.64 [R87+0x4250], R80 ;  /* 0x0042505057007388 */ /* 0x000fe20000000a00 */
[C---:B-----5:R-:W-:Y:S02]  /*3a50*/  FFMA.FTZ R83, R82.reuse, R81, R83 ;  /* 0x0000005152537223 */ /* 0x060fe40000010053 */
[----:B------:R-:W-:Y:S02]  /*3a60*/  FMUL.FTZ R82, R82, R80 ;  /* 0x0000005052527220 */ /* 0x000fe40000410000 */
[----:B------:R-:W0:Y:S04]  /*3a70*/  LDS.64 R80, [R87+0x4258] ;  /* 0x0042580057507984 */ /* 0x000e280000000a00 */
[----:B------:R-:W-:Y:S01]  /*3a80*/  STS.64 [R87+0x4258], R82 ;  /* 0x0042585257007388 */ /* 0x000fe20000000a00 */
[----:B0-----:R-:W-:-:S02]  /*3a90*/  FFMA.FTZ R81, R80, R83, R81 ;  /* 0x0000005350517223 */ /* 0x001fc40000010051 */
[----:B------:R-:W-:Y:S02]  /*3aa0*/  FMUL.FTZ R80, R80, R82 ;  /* 0x0000005250507220 */ /* 0x000fe40000410000 */
[----:B------:R-:W0:Y:S04]  /*3ab0*/  LDS.64 R82, [R87+0x4260] ;  /* 0x0042600057527984 */ /* 0x000e280000000a00 */
[----:B------:R2:W-:Y:S01]  /*3ac0*/  STS.64 [R87+0x4260], R80 ;  /* 0x0042605057007388 */ /* 0x0005e20000000a00 */
[C---:B0-----:R-:W-:Y:S02]  /*3ad0*/  FFMA.FTZ R83, R82.reuse, R81, R83 ;  /* 0x0000005152537223 */ /* 0x041fe40000010053 */
[----:B------:R-:W-:-:S05]  /*3ae0*/  FMUL.FTZ R82, R82, R80 ;  /* 0x0000005052527220 */ /* 0x000fca0000410000 */
[----:B------:R2:W-:Y:S02]  /*3af0*/  STS.64 [R87+0x4268], R82 ;  /* 0x0042685257007388 */ /* 0x0005e40000000a00 */
.L_x_224:
[----:B----4-:R-:W-:Y:S05]  /*3b00*/  BSYNC B0 ;  /* 0x0000000000007941 */ /* 0x010fea0003800000 */
.L_x_223:
[----:B------:R-:W4:Y:S04]  /*3b10*/  LDL R135, [R1+0x8] ;  /* 0x0000080001877983 */ /* 0x000f280000100800 */
[----:B---3--:R-:W3:Y:S04]  /*3b20*/  LDL R136, [R1+0xc] ;  /* 0x00000c0001887983 */ /* 0x008ee80000100800 */
[----:B--2---:R-:W2:Y:S04]  /*3b30*/  LDL R137, [R1+0x10] ;  /* 0x0000100001897983 */ /* 0x004ea80000100800 */
[----:B------:R-:W2:Y:S04]  /*3b40*/  LDL R138, [R1+0x14] ;  /* 0x00001400018a7983 */ /* 0x000ea80000100800 */
[----:B------:R-:W2:Y:S04]  /*3b50*/  LDL R139, [R1+0x18] ;  /* 0x00001800018b7983 */ /* 0x000ea80000100800 */
[----:B------:R-:W2:Y:S04]  /*3b60*/  LDL R87, [R1+0x1c] ;  /* 0x00001c0001577983 */ /* 0x000ea80000100800 */
[----:B------:R-:W2:Y:S01]  /*3b70*/  LDL R85, [R1+0x20] ;  /* 0x0000200001557983 */ /* 0x000ea20000100800 */
[C---:B-----5:R-:W-:Y:S01]  /*3b80*/  FMUL.FTZ R80, R41.reuse, R40 ;  /* 0x0000002829507220 */ /* 0x060fe20000410000 */
[----:B------:R-:W-:Y:S01]  /*3b90*/  WARPSYNC 0xffffffff ;  /* 0xffffffff00007948 */ /* 0x000fe20003800000 */
[----:B------:R-:W-:Y:S01]  /*3ba0*/  FFMA.FTZ R82, R41, R111, R110 ;  /* 0x0000006f29527223 */ /* 0x000fe2000001006e */
[----:B------:R-:W-:Y:S01]  /*3bb0*/  BAR.SYNC.DEFER_BLOCKING 0x0 ;  /* 0x0000000000007b1d */ /* 0x000fe20000010000 */
[C---:B------:R-:W-:Y:S01]  /*3bc0*/  FMUL.FTZ R80, R42.reuse, R80 ;  /* 0x000000502a507220 */ /* 0x040fe20000410000 */
[----:B------:R-:W-:Y:S01]  /*3bd0*/  LOP3.LUT P0, RZ, R57, 0x1f, RZ, 0xc0, !PT ;  /* 0x0000001f39ff7812 */ /* 0x000fe2000780c0ff */
[----:B------:R-:W-:Y:S01]  /*3be0*/  FFMA.FTZ R82, R42, R82, R109 ;  /* 0x000000522a527223 */ /* 0x000fe2000001006d */
[----:B------:R-:W-:Y:S01]  /*3bf0*/  MOV R81, UR19 ;  /* 0x0000001300517c02 */ /* 0x000fe20008000f00 */
[C---:B------:R-:W-:Y:S01]  /*3c00*/  FMUL.FTZ R80, R43.reuse, R80 ;  /* 0x000000502b507220 */ /* 0x040fe20000410000 */
[----:B------:R-:W-:Y:S01]  /*3c10*/  MOV R84, UR7 ;  /* 0x0000000700547c02 */ /* 0x000fe20008000f00 */
[----:B------:R-:W-:Y:S01]  /*3c20*/  FFMA.FTZ R82, R43, R82, R108 ;  /* 0x000000522b527223 */ /* 0x000fe2000001006c */
[----:B------:R-:W-:Y:S01]  /*3c30*/  ISETP.GE.OR P0, PT, R81, c[0x0][0x174], P0 ;  /* 0x00005d0051007a0c */ /* 0x000fe20000706670 */
[C---:B------:R-:W-:Y:S01]  /*3c40*/  FMUL.FTZ R80, R60.reuse, R80 ;  /* 0x000000503c507220 */ /* 0x040fe20000410000 */
[----:B------:R-:W-:Y:S01]  /*3c50*/  MOV R81, RZ ;  /* 0x000000ff00517202 */ /* 0x000fe20000000f00 */
[----:B------:R-:W-:Y:S01]  /*3c60*/  FFMA.FTZ R82, R60, R82, R107 ;  /* 0x000000523c527223 */ /* 0x000fe2000001006b */
[----:B------:R-:W-:Y:S01]  /*3c70*/  BSSY B0, `(.L_x_230) ;  /* 0x0000075000007945 */ /* 0x000fe20003800000 */
[----:B------:R-:W-:-:S02]  /*3c80*/  FMUL.FTZ R80, R61, R80 ;  /* 0x000000503d507220 */ /* 0x000fc40000410000 */
[----:B------:R-:W-:Y:S02]  /*3c90*/  FFMA.FTZ R82, R61, R82, R106 ;  /* 0x000000523d527223 */ /* 0x000fe4000001006a */
[C---:B------:R-:W-:Y:S02]  /*3ca0*/  FMUL.FTZ R80, R62.reuse, R80 ;  /* 0x000000503e507220 */ /* 0x040fe40000410000 */
[----:B------:R-:W-:Y:S02]  /*3cb0*/  FFMA.FTZ R82, R62, R82, R105 ;  /* 0x000000523e527223 */ /* 0x000fe40000010069 */
[C---:B------:R-:W-:Y:S02]  /*3cc0*/  FMUL.FTZ R80, R63.reuse, R80 ;  /* 0x000000503f507220 */ /* 0x040fe40000410000 */
[----:B------:R-:W-:Y:S01]  /*3cd0*/  FFMA.FTZ R82, R63, R82, R104 ;  /* 0x000000523f527223 */ /* 0x000fe20000010068 */
[----:B------:R-:W0:Y:S01]  /*3ce0*/  LDS R134, [R156.X8+0x4254] ;  /* 0x004254009c867984 */ /* 0x000e220000008800 */
[----:B------:R-:W-:-:S02]  /*3cf0*/  FMUL.FTZ R80, R64, R80 ;  /* 0x0000005040507220 */ /* 0x000fc40000410000 */
[----:B------:R-:W-:Y:S02]  /*3d00*/  FFMA.FTZ R82, R64, R82, R103 ;  /* 0x0000005240527223 */ /* 0x000fe40000010067 */
[C---:B------:R-:W-:Y:S02]  /*3d10*/  FMUL.FTZ R80, R65.reuse, R80 ;  /* 0x0000005041507220 */ /* 0x040fe40000410000 */
[----:B------:R-:W-:Y:S02]  /*3d20*/  FFMA.FTZ R82, R65, R82, R102 ;  /* 0x0000005241527223 */ /* 0x000fe40000010066 */
[C---:B------:R-:W-:Y:S02]  /*3d30*/  FMUL.FTZ R80, R66.reuse, R80 ;  /* 0x0000005042507220 */ /* 0x040fe40000410000 */
[----:B------:R-:W-:Y:S02]  /*3d40*/  FFMA.FTZ R82, R66, R82, R101 ;  /* 0x0000005242527223 */ /* 0x000fe40000010065 */
        /* <DEDUP_REMOVED lines=8> */
[C---:B------:R-:W-:Y:S01]  /*3dd0*/  FMUL.FTZ R82, R71.reuse, R80 ;  /* 0x0000005047527220 */ /* 0x040fe20000410000 */
[----:B------:R-:W-:Y:S01]  /*3de0*/  HFMA2.MMA R80, -RZ, RZ, 1.875, 0 ;  /* 0x3f800000ff507435 */ /* 0x000fe200000001ff */
[----:B------:R-:W-:-:S09]  /*3df0*/  FFMA.FTZ R83, R71, R83, R96 ;  /* 0x0000005347537223 */ /* 0x000fd20000010060 */
[----:B------:R-:W1:Y:S01]  /*3e00*/  @!P0 LDS.64 R80, [R84.X8+0x5660] ;  /* 0x0056600054508984 */ /* 0x000e620000008a00 */
[----:B0-----:R-:W-:Y:S01]  /*3e10*/  FFMA.FTZ R134, R86, R134, R8 ;  /* 0x0000008656867223 */ /* 0x001fe20000010008 */
[----:B------:R-:W-:Y:S02]  /*3e20*/  ISETP.GT.U32.AND P0, PT, R57, 0x1f, PT ;  /* 0x0000001f3900780c */ /* 0x000fe40003f04070 */
[----:B------:R4:W-:Y:S02]  /*3e30*/  STS.64 [R156.X8+0x4760], R82 ;  /* 0x004760529c007388 */ /* 0x0009e40000008a00 */
[----:B----4-:R-:W-:-:S04]  /*3e40*/  FMUL.FTZ R82, R55, R135 ;  /* 0x0000008737527220 */ /* 0x010fc80000410000 */
[----:B------:R-:W-:-:S04]  /*3e50*/  FFMA.FTZ R82, R71, R134, R82 ;  /* 0x0000008647527223 */ /* 0x000fc80000010052 */
[----:B------:R-:W-:Y:S02]  /*3e60*/  FFMA.FTZ R135, R70, R82, R7 ;  /* 0x0000005246877223 */ /* 0x000fe40000010007 */
[----:B---3--:R-:W-:-:S04]  /*3e70*/  FMUL.FTZ R82, R54, R136 ;  /* 0x0000008836527220 */ /* 0x008fc80000410000 */
[----:B------:R-:W-:-:S04]  /*3e80*/  FFMA.FTZ R82, R69, R135, R82 ;  /* 0x0000008745527223 */ /* 0x000fc80000010052 */
[----:B------:R-:W-:Y:S02]  /*3e90*/  FFMA.FTZ R136, R68, R82, R6 ;  /* 0x0000005244887223 */ /* 0x000fe40000010006 */
        /* <DEDUP_REMOVED lines=17> */
[----:B-1----:R-:W-:-:S05]  /*3fb0*/  IMAD R86, R57, 0x28, RZ ;  /* 0x0000002839567824 */ /* 0x002fca00078e02ff */
        /* <DEDUP_REMOVED lines=18> */
.L_x_283:
        /* <DEDUP_REMOVED lines=26> */
.L_x_284:
        /* <DEDUP_REMOVED lines=20> */
.L_x_231:
[----:B-1----:R-:W-:Y:S05]  /*43c0*/  BSYNC B0 ;  /* 0x0000000000007941 */ /* 0x002fea0003800000 */
.L_x_230:
[----:B------:R-:W-:Y:S01]  /*43d0*/  WARPSYNC 0xffffffff ;  /* 0xffffffff00007948 */ /* 0x000fe20003800000 */
[----:B------:R-:W-:Y:S06]  /*43e0*/  BAR.SYNC.DEFER_BLOCKING 0x0 ;  /* 0x0000000000007b1d */ /* 0x000fec0000010000 */
[----:B------:R-:W2:Y:S01]  /*43f0*/  LDL R159, [R1+0x24] ;  /* 0x00002400019f7983 */ /* 0x000ea20000100800 */
[----:B------:R-:W-:Y:S01]  /*4400*/  ISETP.NE.AND P0, PT, R57, RZ, PT ;  /* 0x000000ff3900720c */ /* 0x000fe20003f05270 */
[----:B------:R-:W-:Y:S01]  /*4410*/  FMUL.FTZ R82, R95, R134 ;  /* 0x000000865f527220 */ /* 0x000fe20000410000 */
[----:B------:R-:W-:Y:S01]  /*4420*/  ULDC.64 UR20, c[0x0][0x2b8] ;  /* 0x0000ae0000147ab9 */ /* 0x000fe20000000a00 */
[----:B------:R-:W-:Y:S01]  /*4430*/  FADD.FTZ R84, R44, UR4 ;  /* 0x000000042c547e21 */ /* 0x000fe20008010000 */
[----:B------:R-:W-:Y:S01]  /*4440*/  UIMAD UR20, UR34, UR20, URZ ;  /* 0x00000014221472a4 */ /* 0x000fe2000f8e023f */
[----:B------:R-:W-:Y:S01]  /*4450*/  FFMA.FTZ R82, R27, R82, RZ ;  /* 0x000000521b527223 */ /* 0x000fe200000100ff */
[----:B------:R-:W-:Y:S01]  /*4460*/  BSSY B0, `(.L_x_234) ;  /* 0x0000106000007945 */ /* 0x000fe20003800000 */
[----:B------:R-:W-:Y:S01]  /*4470*/  FMUL.FTZ R85, R93, R135 ;  /* 0x000000875d557220 */ /* 0x000fe20000410000 */
[----:B------:R-:W-:Y:S01]  /*4480*/  UIMAD UR20, UR35, UR21, UR20 ;  /* 0x00000015231472a4 */ /* 0x000fe2000f8e0214 */
[----:B------:R-:W-:-:S02]  /*4490*/  FMUL.FTZ R83, R54, R84 ;  /* 0x0000005436537220 */ /* 0x000fc40000410000 */
[----:B------:R-:W-:Y:S02]  /*44a0*/  FMUL.FTZ R86, R91, R136 ;  /* 0x000000885b567220 */ /* 0x000fe40000410000 */
[----:B------:R-:W-:Y:S02]  /*44b0*/  FADD.FTZ R91, R38, UR4 ;  /* 0x00000004265b7e21 */ /* 0x000fe40008010000 */
[----:B------:R-:W-:Y:S01]  /*44c0*/  FMUL.FTZ R89, R89, R137 ;  /* 0x0000008959597220 */ /* 0x000fe20000410000 */
[----:B------:R-:W0:Y:S01]  /*44d0*/  LDS R156, [R156.X8+0x4764] ;  /* 0x004764009c9c7984 */ /* 0x000e220000008800 */
[----:B------:R-:W-:Y:S02]  /*44e0*/  FMUL.FTZ R87, R53, R91 ;  /* 0x0000005b35577220 */ /* 0x000fe40000410000 */
[----:B------:R-:W-:Y:S02]  /*44f0*/  FMUL.FTZ R79, R79, R138 ;  /* 0x0000008a4f4f7220 */ /* 0x000fe40000410000 */
[----:B------:R-:W-:-:S02]  /*4500*/  FADD.FTZ R93, R34, UR4 ;  /* 0x00000004225d7e21 */ /* 0x000fc40008010000 */
[----:B------:R-:W-:Y:S02]  /*4510*/  FMUL.FTZ R77, R77, R139 ;  /* 0x0000008b4d4d7220 */ /* 0x000fe40000410000 */
[----:B------:R-:W-:Y:S02]  /*4520*/  FMUL.FTZ R75, R75, R140 ;  /* 0x0000008c4b4b7220 */ /* 0x000fe40000410000 */
[----:B------:R-:W-:Y:S02]  /*4530*/  FADD.FTZ R95, -R7, R135 ;  /* 0x00000087075f7221 */ /* 0x000fe40000010100 */
[----:B0-----:R-:W-:-:S04]  /*4540*/  FFMA.FTZ R40, R156, R40, R111 ;  /* 0x000000289c287223 */ /* 0x001fc8000001006f */
[----:B------:R-:W-:-:S04]  /*4550*/  FFMA.FTZ R110, R41, R40, R110 ;  /* 0x00000028296e7223 */ /* 0x000fc8000001006e */
[----:B------:R-:W-:-:S04]  /*4560*/  FFMA.FTZ R42, R42, R110, R109 ;  /* 0x0000006e2a2a7223 */ /* 0x000fc8000001006d */
[----:B------:R-:W-:-:S04]  /*4570*/  FFMA.FTZ R108, R43, R42, R108 ;  /* 0x0000002a2b6c7223 */ /* 0x000fc8000001006c */
[----:B------:R-:W-:Y:S01]  /*4580*/  FFMA.FTZ R107, R60, R108, R107 ;  /* 0x0000006c3c6b7223 */ /* 0x000fe2000001006b */
[----:B------:R-:W-:-:S03]  /*4590*/  MOV R60, UR7 ;  /* 0x00000007003c7c02 */ /* 0x000fc60008000f00 */
[----:B------:R-:W-:Y:S02]  /*45a0*/  FFMA.FTZ R106, R61, R107, R106 ;  /* 0x0000006b3d6a7223 */ /* 0x000fe4000001006a */
[----:B------:R0:W-:Y:S02]  /*45b0*/  @!P0 STS.64 [R60.X8+0x5660], R80 ;  /* 0x005660503c008388 */ /* 0x0001e40000008a00 */
[----:B------:R-:W-:-:S04]  /*45c0*/  FFMA.FTZ R62, R62, R106, R105 ;  /* 0x0000006a3e3e7223 */ /* 0x000fc80000010069 */
[----:B------:R-:W-:-:S04]  /*45d0*/  FFMA.FTZ R104, R63, R62, R104 ;  /* 0x0000003e3f687223 */ /* 0x000fc80000010068 */
[----:B------:R-:W-:Y:S02]  /*45e0*/  FFMA.FTZ R64, R64, R104, R103 ;  /* 0x0000006840407223 */ /* 0x000fe40000010067 */
[----:B0-----:R-:W-:Y:S02]  /*45f0*/  FADD.FTZ R60, R46, UR4 ;  /* 0x000000042e3c7e21 */ /* 0x001fe40008010000 */
[----:B------:R-:W-:Y:S02]  /*4600*/  FFMA.FTZ R102, R65, R64, R102 ;  /* 0x0000004041667223 */ /* 0x000fe40000010066 */
[----:B------:R-:W-:Y:S02]  /*4610*/  FMUL.FTZ R80, R55, R60 ;  /* 0x0000003c37507220 */ /* 0x000fe40000410000 */
[----:B------:R-:W-:Y:S01]  /*4620*/  FFMA.FTZ R66, R66, R102, R101 ;  /* 0x0000006642427223 */ /* 0x000fe20000010065 */
[----:B------:R-:W-:Y:S01]  /*4630*/  HFMA2.MMA R101, -RZ, RZ, 0, 0 ;  /* 0x00000000ff657435 */ /* 0x000fe200000001ff */
[----:B------:R-:W-:-:S02]  /*4640*/  FFMA.FTZ R81, R71, R134, R80 ;  /* 0x0000008647517223 */ /* 0x000fc40000010050 */
[----:B------:R-:W-:Y:S02]  /*4650*/  FMUL.FTZ R91, R66, R91 ;  /* 0x0000005b425b7220 */ /* 0x000fe40000410000 */
[----:B------:R-:W-:Y:S02]  /*4660*/  FMUL.FTZ R94, R94, R81 ;  /* 0x000000515e5e7220 */ /* 0x000fe40000410000 */
[----:B------:R-:W-:Y:S02]  /*4670*/  FADD.FTZ R80, -R80, R81 ;  /* 0x0000005150507221 */ /* 0x000fe40000010100 */
[----:B------:R-:W-:Y:S02]  /*4680*/  FFMA.FTZ R82, R26, R94, R82 ;  /* 0x0000005e1a527223 */ /* 0x000fe40000010052 */
[----:B------:R-:W-:Y:S02]  /*4690*/  FADD.FTZ R94, R30, UR4 ;  /* 0x000000041e5e7e21 */ /* 0x000fe40008010000 */
[----:B------:R-:W-:-:S02]  /*46a0*/  FFMA.FTZ R85, R25, R85, R82 ;  /* 0x0000005519557223 */ /* 0x000fc40000010052 */
[----:B------:R-:W-:Y:S02]  /*46b0*/  FFMA.FTZ R82, R69, R135, R83 ;  /* 0x0000008745527223 */ /* 0x000fe40000010053 */
[----:B------:R-:W-:Y:S02]  /*46c0*/  FADD.FTZ R143, R91, R143 ;  /* 0x0000008f5b8f7221 */ /* 0x000fe40000010000 */
[----:B------:R-:W-:Y:S02]  /*46d0*/  FMUL.FTZ R92, R92, R82 ;  /* 0x000000525c5c7220 */ /* 0x000fe40000410000 */
[----:B------:R-:W-:Y:S02]  /*46e0*/  FMUL.FTZ R81, R81, UR23 ;  /* 0x0000001751517c20 */ /* 0x000fe40008410000 */
[----:B------:R-:W-:Y:S02]  /*46f0*/  FFMA.FTZ R85, R24, R92, R85 ;  /* 0x0000005c18557223 */ /* 0x000fe40000010055 */
[----:B------:R-:W-:-:S02]  /*4700*/  FADD.FTZ R92, R36, UR4 ;  /* 0x00000004245c7e21 */ /* 0x000fc40008010000 */
[----:B------:R-:W-:Y:S02]  /*4710*/  FFMA.FTZ R86, R23, R86, R85 ;  /* 0x0000005617567223 */ /* 0x000fe40000010055 */
[C---:B------:R-:W-:Y:S02]  /*4720*/  FFMA.FTZ R85, R67.reuse, R136, R87 ;  /* 0x0000008843557223 */ /* 0x040fe40000010057 */
[----:B------:R-:W-:Y:S01]  /*4730*/  FFMA.FTZ R67, R67, R66, R100 ;  /* 0x0000004243437223 */ /* 0x000fe20000010064 */
[----:B------:R-:W-:Y:S01]  /*4740*/  MOV R100, R57 ;  /* 0x0000003900647202 */ /* 0x000fe20000000f00 */
[----:B------:R-:W-:Y:S02]  /*4750*/  FMUL.FTZ R90, R90, R85 ;  /* 0x000000555a5a7220 */ /* 0x000fe40000410000 */
[----:B------:R-:W-:Y:S02]  /*4760*/  FFMA.FTZ R68, R68, R67, R99 ;  /* 0x0000004344447223 */ /* 0x000fe40000010063 */
[----:B------:R-:W-:-:S02]  /*4770*/  FFMA.FTZ R90, R22, R90, R86 ;  /* 0x0000005a165a7223 */ /* 0x000fc40000010056 */
[----:B------:R-:W-:Y:S02]  /*4780*/  FMUL.FTZ R99, R49, R94 ;  /* 0x0000005e31637220 */ /* 0x000fe40000410000 */
[----:B------:R-:W-:Y:S02]  /*4790*/  FFMA.FTZ R90, R21, R89, R90 ;  /* 0x00000059155a7223 */ /* 0x000fe4000001005a */
[----:B------:R-:W-:Y:S02]  /*47a0*/  FMUL.FTZ R89, R52, R92 ;  /* 0x0000005c34597220 */ /* 0x000fe40000410000 */
[----:B------:R-:W-:Y:S02]  /*47b0*/  FFMA.FTZ R43, R43, R140, R99 ;  /* 0x0000008c2b2b7223 */ /* 0x000fe40000010063 */
[----:B------:R-:W-:Y:S02]  /*47c0*/  FFMA.FTZ R86, R65, R137, R89 ;  /* 0x0000008941567223 */ /* 0x000fe40000010059 */
[----:B------:R-:W-:-:S02]  /*47d0*/  FFMA.FTZ R69, R69, R68, R98 ;  /* 0x0000004445457223 */ /* 0x000fc40000010062 */
[----:B------:R-:W-:Y:S02]  /*47e0*/  FMUL.FTZ R88, R88, R86 ;  /* 0x0000005658587220 */ /* 0x000fe40000410000 */
[----:B------:R-:W-:Y:S02]  /*47f0*/  FMUL.FTZ R74, R74, R43 ;  /* 0x0000002b4a4a7220 */ /* 0x000fe40000410000 */
[----:B------:R-:W-:Y:S02]  /*4800*/  FFMA.FTZ R65, R20, R88, R90 ;  /* 0x0000005814417223 */ /* 0x000fe4000001005a */
[----:B------:R-:W-:Y:S02]  /*4810*/  FFMA.FTZ R70, R70, R69, R97 ;  /* 0x0000004546467223 */ /* 0x000fe40000010061 */
[----:B------:R-:W-:Y:S02]  /*4820*/  FFMA.FTZ R65, R19, R79, R65 ;  /* 0x0000004f13417223 */ /* 0x000fe40000010041 */
[----:B------:R-:W-:-:S02]  /*4830*/  FMUL.FTZ R79, R51, R93 ;  /* 0x0000005d334f7220 */ /* 0x000fc40000410000 */
[----:B------:R-:W-:Y:S02]  /*4840*/  FMUL.FTZ R88, R73, R141 ;  /* 0x0000008d49587220 */ /* 0x000fe40000410000 */
[----:B------:R-:W-:Y:S02]  /*4850*/  FFMA.FTZ R90, R63, R138, R79 ;  /* 0x0000008a3f5a7223 */ /* 0x000fe4000001004f */
[----:B------:R-:W-:Y:S02]  /*4860*/  FFMA.FTZ R71, R71, R70, R96 ;  /* 0x0000004647477223 */ /* 0x000fe40000010060 */
[----:B------:R-:W-:Y:S02]  /*4870*/  FMUL.FTZ R78, R78, R90 ;  /* 0x0000005a4e4e7220 */ /* 0x000fe40000410000 */
[----:B------:R-:W-:Y:S02]  /*4880*/  FMUL.FTZ R60, R70, R60 ;  /* 0x0000003c463c7220 */ /* 0x000fe40000410000 */
[----:B------:R-:W-:-:S02]  /*4890*/  FFMA.FTZ R63, R18, R78, R65 ;  /* 0x0000004e123f7223 */ /* 0x000fc40000010041 */
[----:B------:R-:W-:Y:S02]  /*48a0*/  FADD.FTZ R65, R47, UR4 ;  /* 0x000000042f417e21 */ /* 0x000fe40008010000 */
[----:B------:R-:W-:Y:S02]  /*48b0*/  FFMA.FTZ R63, R17, R77, R63 ;  /* 0x0000004d113f7223 */ /* 0x000fe4000001003f */
[----:B------:R-:W-:Y:S02]  /*48c0*/  FADD.FTZ R77, R32, UR4 ;  /* 0x00000004204d7e21 */ /* 0x000fe40008010000 */
[----:B------:R-:W-:Y:S02]  /*48d0*/  FMUL.FTZ R65, R65, R71 ;  /* 0x0000004741417220 */ /* 0x000fe40000410000 */
[----:B------:R-:W-:Y:S02]  /*48e0*/  FMUL.FTZ R78, R50, R77 ;  /* 0x0000004d324e7220 */ /* 0x000fe40000410000 */
[----:B------:R-:W-:-:S02]  /*48f0*/  FADD.FTZ R97, R45, UR4 ;  /* 0x000000042d617e21 */ /* 0x000fc40008010000 */
[----:B------:R-:W-:Y:S02]  /*4900*/  FFMA.FTZ R61, R61, R139, R78 ;  /* 0x0000008b3d3d7223 */ /* 0x000fe4000001004e */
[----:B------:R-:W-:Y:S02]  /*4910*/  FMUL.FTZ R97, R97, R69 ;  /* 0x0000004561617220 */ /* 0x000fe40000410000 */
[----:B------:R-:W-:Y:S02]  /*4920*/  FMUL.FTZ R76, R76, R61 ;  /* 0x0000003d4c4c7220 */ /* 0x000fe40000410000 */
[----:B------:R-:W-:Y:S02]  /*4930*/  FADD.FTZ R96, -R83, R82 ;  /* 0x0000005253607221 */ /* 0x000fe40000010100 */
[----:B------:R-:W-:Y:S02]  /*4940*/  FFMA.FTZ R63, R16, R76, R63 ;  /* 0x0000004c103f7223 */ /* 0x000fe4000001003f */
[----:B------:R-:W-:-:S02]  /*4950*/  FADD.FTZ R83, R37, UR4 ;  /* 0x0000000425537e21 */ /* 0x000fc40008010000 */
[----:B------:R-:W-:Y:S02]  /*4960*/  FFMA.FTZ R63, R15, R75, R63 ;  /* 0x0000004b0f3f7223 */ /* 0x000fe4000001003f */
[----:B------:R-:W-:Y:S02]  /*4970*/  FADD.FTZ R75, R39, UR4 ;  /* 0x00000004274b7e21 */ /* 0x000fe40008010000 */
[----:B------:R-:W-:Y:S02]  /*4980*/  FFMA.FTZ R63, R14, R74, R63 ;  /* 0x0000004a0e3f7223 */ /* 0x000fe4000001003f */
[----:B------:R-:W-:Y:S02]  /*4990*/  FMUL.FTZ R74, R68, R84 ;  /* 0x00000054444a7220 */ /* 0x000fe40000410000 */
[----:B------:R-:W-:Y:S02]  /*49a0*/  FFMA.FTZ R88, R13, R88, R63 ;  /* 0x000000580d587223 */ /* 0x000fe4000001003f */
[----:B------:R-:W-:-:S02]  /*49b0*/  FADD.FTZ R63, -R8, R134 ;  /* 0x00000086083f7221 */ /* 0x000fc40000010100 */
[----:B------:R-:W-:Y:S02]  /*49c0*/  FADD.FTZ R145, R74, R145 ;  /* 0x000000914a917221 */ /* 0x000fe40000010000 */
[----:B------:R-:W-:Y:S02]  /*49d0*/  FFMA.FTZ R73, R65, R63, RZ ;  /* 0x0000003f41497223 */ /* 0x000fe400000100ff */
[----:B------:R-:W-:Y:S02]  /*49e0*/  FMUL.FTZ R75, R75, R67 ;  /* 0x000000434b4b7220 */ /* 0x000fe40000410000 */
[----:B------:R-:W-:Y:S02]  /*49f0*/  FFMA.FTZ R73, R60, R80, R73 ;  /* 0x000000503c497223 */ /* 0x000fe40000010049 */
[----:B------:R-:W-:Y:S02]  /*4a00*/  FADD.FTZ R76, -R87, R85 ;  /* 0x00000055574c7221 */ /* 0x000fe40000010100 */
[----:B------:R-:W-:-:S02]  /*4a10*/  FFMA.FTZ R73, R97, R95, R73 ;  /* 0x0000005f61497223 */ /* 0x000fc40000010049 */
[----:B------:R-:W-:Y:S02]  /*4a20*/  FADD.FTZ R144, R75, R144 ;  /* 0x000000904b907221 */ /* 0x000fe40000010000 */
[----:B------:R-:W-:Y:S02]  /*4a30*/  FFMA.FTZ R74, R74, R96, R73 ;  /* 0x000000604a4a7223 */ /* 0x000fe40000010049 */
[----:B------:R-:W-:Y:S02]  /*4a40*/  FADD.FTZ R73, -R6, R136 ;  /* 0x0000008806497221 */ /* 0x000fe40000010100 */
[----:B------:R-:W-:Y:S02]  /*4a50*/  FMUL.FTZ R83, R83, R102 ;  /* 0x0000006653537220 */ /* 0x000fe40000410000 */
[----:B------:R-:W-:Y:S02]  /*4a60*/  FFMA.FTZ R74, R75, R73, R74 ;  /* 0x000000494b4a7223 */ /* 0x000fe4000001004a */
[----:B------:R-:W-:-:S02]  /*4a70*/  FADD.FTZ R75, -R5, R137 ;  /* 0x00000089054b7221 */ /* 0x000fc40000010100 */
[----:B------:R-:W-:Y:S02]  /*4a80*/  FFMA.FTZ R74, R91, R76, R74 ;  /* 0x0000004c5b4a7223 */ /* 0x000fe4000001004a */
[C---:B------:R-:W-:Y:S02]  /*4a90*/  FADD.FTZ R142, R83.reuse, R142 ;  /* 0x0000008e538e7221 */ /* 0x040fe40000010000 */
[----:B------:R-:W-:Y:S02]  /*4aa0*/  FFMA.FTZ R83, R83, R75, R74 ;  /* 0x0000004b53537223 */ /* 0x000fe4000001004a */
[----:B------:R-:W-:Y:S02]  /*4ab0*/  FADD.FTZ R87, R35, UR4 ;  /* 0x0000000423577e21 */ /* 0x000fe40008010000 */
[----:B------:R-:W-:Y:S02]  /*4ac0*/  FMUL.FTZ R92, R64, R92 ;  /* 0x0000005c405c7220 */ /* 0x000fe40000410000 */
[----:B------:R-:W-:-:S02]  /*4ad0*/  FADD.FTZ R74, -R89, R86 ;  /* 0x00000056594a7221 */ /* 0x000fc40000010100 */
[----:B------:R-:W-:Y:S02]  /*4ae0*/  FMUL.FTZ R87, R87, R104 ;  /* 0x0000006857577220 */ /* 0x000fe40000410000 */
[----:B------:R-:W-:Y:S02]  /*4af0*/  FFMA.FTZ R83, R92, R74, R83 ;  /* 0x0000004a5c537223 */ /* 0x000fe40000010053 */
[----:B------:R-:W-:Y:S02]  /*4b00*/  FADD.FTZ R84, -R4, R138 ;  /* 0x0000008a04547221 */ /* 0x000fe40000010100 */
[C---:B------:R-:W-:Y:S02]  /*4b10*/  FADD.FTZ R132, R87.reuse, R132 ;  /* 0x0000008457847221 */ /* 0x040fe40000010000 */
[----:B------:R-:W-:Y:S02]  /*4b20*/  FFMA.FTZ R87, R87, R84, R83 ;  /* 0x0000005457577223 */ /* 0x000fe40000010053 */
[----:B------:R-:W-:-:S02]  /*4b30*/  FMUL.FTZ R93, R62, R93 ;  /* 0x0000005d3e5d7220 */ /* 0x000fc40000410000 */
[----:B------:R-:W-:Y:S02]  /*4b40*/  FADD.FTZ R83, -R79, R90 ;  /* 0x0000005a4f537221 */ /* 0x000fe40000010100 */
[----:B------:R-:W-:Y:S02]  /*4b50*/  FADD.FTZ R89, R33, UR4 ;  /* 0x0000000421597e21 */ /* 0x000fe40008010000 */
[----:B------:R-:W-:Y:S02]  /*4b60*/  FFMA.FTZ R87, R93, R83, R87 ;  /* 0x000000535d577223 */ /* 0x000fe40000010057 */
[----:B------:R-:W-:Y:S02]  /*4b70*/  FMUL.FTZ R89, R89, R106 ;  /* 0x0000006a59597220 */ /* 0x000fe40000410000 */
[----:B------:R-:W-:Y:S02]  /*4b80*/  FADD.FTZ R79, -R3, R139 ;  /* 0x0000008b034f7221 */ /* 0x000fe40000010100 */
[----:B------:R-:W-:-:S02]  /*4b90*/  FMUL.FTZ R77, R107, R77 ;  /* 0x0000004d6b4d7220 */ /* 0x000fc40000410000 */
[----:B------:R-:W-:Y:S02]  /*4ba0*/  FFMA.FTZ R87, R89, R79, R87 ;  /* 0x0000004f59577223 */ /* 0x000fe40000010057 */
[----:B------:R-:W-:Y:S02]  /*4bb0*/  FADD.FTZ R78, -R78, R61 ;  /* 0x0000003d4e4e7221 */ /* 0x000fe40000010100 */
[C---:B------:R-:W-:Y:S02]  /*4bc0*/  FADD.FTZ R129, R77.reuse, R129 ;  /* 0x000000814d817221 */ /* 0x040fe40000010000 */
[----:B------:R-:W-:Y:S02]  /*4bd0*/  FFMA.FTZ R87, R77, R78, R87 ;  /* 0x0000004e4d577223 */ /* 0x000fe40000010057 */
[----:B------:R-:W-:Y:S02]  /*4be0*/  FMUL.FTZ R77, R67, UR40 ;  /* 0x00000028434d7c20 */ /* 0x000fe40008410000 */
[----:B------:R-:W-:-:S02]  /*4bf0*/  FADD.FTZ R133, R92, R133 ;  /* 0x000000855c857221 */ /* 0x000fc40000010000 */
[----:B------:R-:W-:Y:S02]  /*4c00*/  FMUL.FTZ R77, R77, R73 ;  /* 0x000000494d4d7220 */ /* 0x000fe40000410000 */
[----:B------:R-:W-:Y:S02]  /*4c10*/  FMUL.FTZ R73, R66, UR40 ;  /* 0x0000002842497c20 */ /* 0x000fe40008410000 */
[----:B------:R-:W-:Y:S02]  /*4c20*/  FADD.FTZ R92, -R2, R140 ;  /* 0x0000008c025c7221 */ /* 0x000fe40000010100 */
[----:B------:R-:W-:Y:S02]  /*4c30*/  FMUL.FTZ R76, R73, R76 ;  /* 0x0000004c494c7220 */ /* 0x000fe40000410000 */
[----:B------:R-:W-:Y:S02]  /*4c40*/  FMUL.FTZ R73, R102, UR40 ;  /* 0x0000002866497c20 */ /* 0x000fe40008410000 */
[----:B------:R-:W-:-:S02]  /*4c50*/  FADD.FTZ R91, -R99, R43 ;  /* 0x0000002b635b7221 */ /* 0x000fc40000010100 */
[----:B------:R-:W-:Y:S02]  /*4c60*/  FMUL.FTZ R75, R73, R75 ;  /* 0x0000004b494b7220 */ /* 0x000fe40000410000 */
[----:B------:R-:W-:Y:S02]  /*4c70*/  FMUL.FTZ R73, R64, UR40 ;  /* 0x0000002840497c20 */ /* 0x000fe40008410000 */
[----:B------:R-:W-:Y:S02]  /*4c80*/  FMUL.FTZ R94, R42, R94 ;  /* 0x0000005e2a5e7220 */ /* 0x000fe40000410000 */
[----:B------:R-:W-:Y:S02]  /*4c90*/  FMUL.FTZ R74, R73, R74 ;  /* 0x0000004a494a7220 */ /* 0x000fe40000410000 */
[----:B------:R-:W-:Y:S02]  /*4ca0*/  FMUL.FTZ R73, R104, UR40 ;  /* 0x0000002868497c20 */ /* 0x000fe40008410000 */
[----:B------:R-:W-:-:S02]  /*4cb0*/  FADD.FTZ R131, R93, R131 ;  /* 0x000000835d837221 */ /* 0x000fc40000010000 */
[----:B------:R-:W-:Y:S02]  /*4cc0*/  FMUL.FTZ R84, R73, R84 ;  /* 0x0000005449547220 */ /* 0x000fe40000410000 */
[----:B------:R-:W-:Y:S02]  /*4cd0*/  FMUL.FTZ R73, R62, UR40 ;  /* 0x000000283e497c20 */ /* 0x000fe40008410000 */
[----:B------:R-:W-:Y:S02]  /*4ce0*/  FADD.FTZ R130, R89, R130 ;  /* 0x0000008259827221 */ /* 0x000fe40000010000 */
[----:B------:R-:W-:Y:S02]  /*4cf0*/  FMUL.FTZ R83, R73, R83 ;  /* 0x0000005349537220 */ /* 0x000fe40000410000 */
[----:B------:R-:W-:Y:S02]  /*4d00*/  FMUL.FTZ R73, R106, UR40 ;  /* 0x000000286a497c20 */ /* 0x000fe40008410000 */
[----:B------:R-:W-:-:S02]  /*4d10*/  FADD.FTZ R127, R94, R127 ;  /* 0x0000007f5e7f7221 */ /* 0x000fc40000010000 */
[----:B------:R-:W-:Y:S02]  /*4d20*/  FMUL.FTZ R79, R73, R79 ;  /* 0x0000004f494f7220 */ /* 0x000fe40000410000 */
[----:B------:R-:W-:Y:S02]  /*4d30*/  FMUL.FTZ R73, R107, UR40 ;  /* 0x000000286b497c20 */ /* 0x000fe40008410000 */
[----:B------:R-:W-:Y:S02]  /*4d40*/  FADD.FTZ R93, -R0, R141 ;  /* 0x0000008d005d7221 */ /* 0x000fe40000010100 */
[----:B------:R-:W-:Y:S02]  /*4d50*/  FMUL.FTZ R78, R73, R78 ;  /* 0x0000004e494e7220 */ /* 0x000fe40000410000 */
[----:B------:R-:W-:Y:S02]  /*4d60*/  FADD.FTZ R73, R31, UR4 ;  /* 0x000000041f497e21 */ /* 0x000fe40008010000 */
[----:B------:R-:W-:-:S02]  /*4d70*/  FMUL.FTZ R89, R110, UR40 ;  /* 0x000000286e597c20 */ /* 0x000fc40008410000 */
[----:B------:R-:W-:Y:S02]  /*4d80*/  FMUL.FTZ R73, R73, R108 ;  /* 0x0000006c49497220 */ /* 0x000fe40000410000 */
[----:B------:R-:W-:Y:S02]  /*4d90*/  FMUL.FTZ R89, R89, R93 ;  /* 0x0000005d59597220 */ /* 0x000fe40000410000 */
[C---:B------:R-:W-:Y:S02]  /*4da0*/  FADD.FTZ R128, R73.reuse, R128 ;  /* 0x0000008049807221 */ /* 0x040fe40000010000 */
[----:B------:R-:W-:Y:S02]  /*4db0*/  FFMA.FTZ R87, R73, R92, R87 ;  /* 0x0000005c49577223 */ /* 0x000fe40000010057 */
[----:B------:R-:W-:Y:S02]  /*4dc0*/  FMUL.FTZ R73, R108, UR40 ;  /* 0x000000286c497c20 */ /* 0x000fe40008410000 */
[----:B--2---:R-:W-:-:S02]  /*4dd0*/  FFMA.FTZ R89, R159, R110, R89 ;  /* 0x0000006e9f597223 */ /* 0x004fc40000010059 */
[----:B------:R-:W-:Y:S02]  /*4de0*/  FMUL.FTZ R92, R73, R92 ;  /* 0x0000005c495c7220 */ /* 0x000fe40000410000 */
[----:B------:R-:W-:Y:S02]  /*4df0*/  FMUL.FTZ R73, R42, UR40 ;  /* 0x000000282a497c20 */ /* 0x000fe40008410000 */
[----:B------:R-:W-:Y:S02]  /*4e00*/  FMUL.FTZ R81, R26, R81 ;  /* 0x000000511a517220 */ /* 0x000fe40000410000 */
[-C--:B------:R-:W-:Y:S02]  /*4e10*/  FMUL.FTZ R73, R73, R91.reuse ;  /* 0x0000005b49497220 */ /* 0x080fe40000410000 */
[----:B------:R-:W-:Y:S02]  /*4e20*/  FFMA.FTZ R91, R94, R91, R87 ;  /* 0x0000005b5e5b7223 */ /* 0x000fe40000010057 */
[----:B------:R-:W-:-:S02]  /*4e30*/  FFMA.FTZ R87, R49, R42, R73 ;  /* 0x0000002a31577223 */ /* 0x000fc40000010049 */
[----:B------:R-:W-:Y:S02]  /*4e40*/  FADD.FTZ R73, R28, UR4 ;  /* 0x000000041c497e21 */ /* 0x000fe40008010000 */
[----:B------:R-:W-:Y:S02]  /*4e50*/  FMUL.FTZ R82, R82, UR23 ;  /* 0x0000001752527c20 */ /* 0x000fe40008410000 */
[----:B------:R-:W-:Y:S02]  /*4e60*/  FMUL.FTZ R94, R48, R73 ;  /* 0x00000049305e7220 */ /* 0x000fe40000410000 */
[----:B------:R-:W-:Y:S02]  /*4e70*/  FMUL.FTZ R73, R73, R40 ;  /* 0x0000002849497220 */ /* 0x000fe40000410000 */
[----:B------:R-:W-:Y:S02]  /*4e80*/  FFMA.FTZ R42, R41, R141, R94 ;  /* 0x0000008d292a7223 */ /* 0x000fe4000001005e */
[----:B------:R-:W-:-:S02]  /*4e90*/  FADD.FTZ R41, R29, UR4 ;  /* 0x000000041d297e21 */ /* 0x000fc40008010000 */
[----:B------:R-:W-:Y:S02]  /*4ea0*/  FADD.FTZ R94, R42, -R94 ;  /* 0x8000005e2a5e7221 */ /* 0x000fe40000010000 */
[----:B------:R-:W-:Y:S02]  /*4eb0*/  FMUL.FTZ R110, R41, R110 ;  /* 0x0000006e296e7220 */ /* 0x000fe40000410000 */
[----:B------:R-:W-:Y:S02]  /*4ec0*/  FMUL.FTZ R41, R40, UR40 ;  /* 0x0000002828297c20 */ /* 0x000fe40008410000 */
[----:B------:R-:W-:Y:S02]  /*4ed0*/  FADD.FTZ R125, R73, R125 ;  /* 0x0000007d497d7221 */ /* 0x000fe40000010000 */
[-C--:B------:R-:W-:Y:S02]  /*4ee0*/  FMUL.FTZ R41, R41, R94.reuse ;  /* 0x0000005e29297220 */ /* 0x080fe40000410000 */
[----:B------:R-:W-:Y:S01]  /*4ef0*/  FMUL.FTZ R94, R73, R94 ;  /* 0x0000005e495e7220 */ /* 0x000fe20000410000 */
[----:B------:R-:W-:Y:S01]  /*4f00*/  SHF.L.U32 R73, R57, 0x4, RZ ;  /* 0x0000000439497819 */ /* 0x000fe200000006ff */
[----:B------:R-:W-:-:S02]  /*4f10*/  FFMA.FTZ R98, R48, R40, R41 ;  /* 0x0000002830627223 */ /* 0x000fc40000010029 */
[----:B------:R-:W-:Y:S01]  /*4f20*/  FMUL.FTZ R40, R134, UR23 ;  /* 0x0000001786287c20 */ /* 0x000fe20008410000 */
[----:B------:R-:W-:Y:S01]  /*4f30*/  LEA.HI.SX32 R99, R73, R73, 0x1b ;  /* 0x0000004949637211 */ /* 0x000fe200078fdaff */
[----:B------:R-:W-:Y:S02]  /*4f40*/  FMUL.FTZ R41, R135, UR23 ;  /* 0x0000001787297c20 */ /* 0x000fe40008410000 */
[----:B------:R-:W-:Y:S02]  /*4f50*/  FMUL.FTZ R40, R27, R40 ;  /* 0x000000281b287220 */ /* 0x000fe40000410000 */
[----:B------:R-:W-:Y:S02]  /*4f60*/  FMUL.FTZ R41, R25, R41 ;  /* 0x0000002919297220 */ /* 0x000fe40000410000 */
[----:B------:R-:W-:Y:S01]  /*4f70*/  FMUL.FTZ R82, R24, R82 ;  /* 0x0000005218527220 */ /* 0x000fe20000410000 */
[----:B------:R0:W-:Y:S01]  /*4f80*/  STS [R99.X4+0x2110], R40 ;  /* 0x0021102863007388 */ /* 0x0001e20000004800 */
[----:B------:R-:W-:-:S02]  /*4f90*/  FMUL.FTZ R61, R61, UR23 ;  /* 0x000000173d3d7c20 */ /* 0x000fc40008410000 */
[----:B------:R-:W-:Y:S02]  /*4fa0*/  FMUL.FTZ R43, R43, UR23 ;  /* 0x000000172b2b7c20 */ /* 0x000fe40008410000 */
[----:B------:R-:W-:Y:S02]  /*4fb0*/  FMUL.FTZ R85, R85, UR23 ;  /* 0x0000001755557c20 */ /* 0x000fe40008410000 */
[----:B------:R-:W-:Y:S02]  /*4fc0*/  FMUL.FTZ R61, R16, R61 ;  /* 0x0000003d103d7220 */ /* 0x000fe40000410000 */
[----:B------:R-:W-:Y:S01]  /*4fd0*/  FMUL.FTZ R43, R14, R43 ;  /* 0x0000002b0e2b7220 */ /* 0x000fe20000410000 */
[----:B0-----:R-:W-:Y:S01]  /*4fe0*/  IADD3 R40, R73, 0x1, RZ ;  /* 0x0000000149287810 */ /* 0x001fe20007ffe0ff */
[----:B------:R-:W-:Y:S02]  /*4ff0*/  FMUL.FTZ R85, R22, R85 ;  /* 0x0000005516557220 */ /* 0x000fe40000410000 */
[----:B------:R-:W-:Y:S01]  /*5000*/  FMUL.FTZ R86, R86, UR23 ;  /* 0x0000001756567c20 */ /* 0x000fe20008410000 */
[----:B------:R-:W-:Y:S01]  /*5010*/  LEA.HI.SX32 R40, R40, R73, 0x1b ;  /* 0x0000004928287211 */ /* 0x000fe200078fdaff */
[----:B------:R-:W-:-:S02]  /*5020*/  FMUL.FTZ R141, R141, UR23 ;  /* 0x000000178d8d7c20 */ /* 0x000fc40008410000 */
[----:B------:R-:W-:Y:S02]  /*5030*/  FMUL.FTZ R86, R20, R86 ;  /* 0x0000005614567220 */ /* 0x000fe40000410000 */
[----:B------:R0:W-:Y:S01]  /*5040*/  STS [R40.X4+0x2114], R81 ;  /* 0x0021145128007388 */ /* 0x0001e20000004800 */
[----:B------:R-:W-:Y:S02]  /*5050*/  FMUL.FTZ R136, R136, UR23 ;  /* 0x0000001788887c20 */ /* 0x000fe40008410000 */
[----:B------:R-:W-:Y:S02]  /*5060*/  FMUL.FTZ R137, R137, UR23 ;  /* 0x0000001789897c20 */ /* 0x000fe40008410000 */
[----:B------:R-:W-:Y:S02]  /*5070*/  FMUL.FTZ R138, R138, UR23 ;  /* 0x000000178a8a7c20 */ /* 0x000fe40008410000 */
[----:B------:R-:W-:Y:S02]  /*5080*/  FMUL.FTZ R90, R90, UR23 ;  /* 0x000000175a5a7c20 */ /* 0x000fe40008410000 */
[----:B------:R-:W-:Y:S01]  /*5090*/  FMUL.FTZ R139, R139, UR23 ;  /* 0x000000178b8b7c20 */ /* 0x000fe20008410000 */
[----:B0-----:R-:W-:Y:S01]  /*50a0*/  IADD3 R40, R73, 0x2, RZ ;  /* 0x0000000249287810 */ /* 0x001fe20007ffe0ff */
[----:B------:R-:W-:-:S02]  /*50b0*/  FMUL.FTZ R140, R140, UR23 ;  /* 0x000000178c8c7c20 */ /* 0x000fc40008410000 */
[----:B------:R-:W-:Y:S01]  /*50c0*/  FMUL.FTZ R136, R23, R136 ;  /* 0x0000008817887220 */ /* 0x000fe20000410000 */
[----:B------:R-:W-:Y:S01]  /*50d0*/  LEA.HI.SX32 R40, R40, R73, 0x1b ;  /* 0x0000004928287211 */ /* 0x000fe200078fdaff */
[----:B------:R-:W-:Y:S02]  /*50e0*/  FMUL.FTZ R137, R21, R137 ;  /* 0x0000008915897220 */ /* 0x000fe40000410000 */
[----:B------:R-:W-:Y:S02]  /*50f0*/  FMUL.FTZ R138, R19, R138 ;  /* 0x0000008a138a7220 */ /* 0x000fe40000410000 */
[----:B------:R0:W-:Y:S01]  /*5100*/  STS [R40.X4+0x2118], R41 ;  /* 0x0021182928007388 */ /* 0x0001e20000004800 */
[----:B------:R-:W-:Y:S02]  /*5110*/  FMUL.FTZ R90, R18, R90 ;  /* 0x0000005a125a7220 */ /* 0x000fe40000410000 */
[----:B------:R-:W-:Y:S02]  /*5120*/  FMUL.FTZ R139, R17, R139 ;  /* 0x0000008b118b7220 */ /* 0x000fe40000410000 */
[----:B------:R-:W-:-:S02]  /*5130*/  FMUL.FTZ R140, R15, R140 ;  /* 0x0000008c0f8c7220 */ /* 0x000fc40000410000 */
[----:B------:R-:W-:Y:S02]  /*5140*/  FADD.FTZ R146, R97, R146 ;  /* 0x0000009261927221 */ /* 0x000fe40000010000 */
[----:B------:R-:W-:Y:S01]  /*5150*/  FADD.FTZ R147, R60, R147 ;  /* 0x000000933c937221 */ /* 0x000fe20000010000 */
[----:B0-----:R-:W-:Y:S01]  /*5160*/  IADD3 R40, R73, 0x3, RZ ;  /* 0x0000000349287810 */ /* 0x001fe20007ffe0ff */
[----:B------:R-:W-:-:S03]  /*5170*/  FMUL.FTZ R81, R70, UR40 ;  /* 0x0000002846517c20 */ /* 0x000fc60008410000 */
[----:B------:R-:W-:-:S05]  /*5180*/  LEA.HI.SX32 R40, R40, R73, 0x1b ;  /* 0x0000004928287211 */ /* 0x000fca00078fdaff */
[----:B------:R0:W-:Y:S04]  /*5190*/  STS [R40.X4+0x211c], R82 ;  /* 0x00211c5228007388 */ /* 0x0001e80000004800 */
[----:B------:R1:W-:Y:S04]  /*51a0*/  STS [R99.X4+0x213c], R61 ;  /* 0x00213c3d63007388 */ /* 0x0003e80000004800 */
[----:B------:R2:W-:Y:S01]  /*51b0*/  STS [R99.X4+0x2144], R43 ;  /* 0x0021442b63007388 */ /* 0x0005e20000004800 */
[----:B0-----:R-:W-:-:S03]  /*51c0*/  IMAD.U32 R40, RZ, RZ, UR35 ;  /* 0x00000023ff287e24 */ /* 0x001fc6000f8e00ff */
[----:B------:R0:W-:Y:S01]  /*51d0*/  STS [R99.X4+0x2124], R85 ;  /* 0x0021245563007388 */ /* 0x0001e20000004800 */
[----:B------:R-:W-:Y:S01]  /*51e0*/  FMUL.FTZ R82, R71, UR40 ;  /* 0x0000002847527c20 */ /* 0x000fe20008410000 */
[----:B-1----:R-:W-:Y:S01]  /*51f0*/  MOV R61, UR18 ;  /* 0x00000012003d7c02 */ /* 0x002fe20008000f00 */
[----:B------:R-:W-:Y:S01]  /*5200*/  IMAD.WIDE.U32 R40, R40, c[0x0][0x2b8], R100 ;  /* 0x0000ae0028287a25 */ /* 0x000fe200078e0064 */
[----:B------:R1:W-:Y:S03]  /*5210*/  STS [R99.X4+0x212c], R86 ;  /* 0x00212c5663007388 */ /* 0x0003e60000004800 */
[----:B--2---:R-:W-:Y:S01]  /*5220*/  FMUL.FTZ R43, R42, UR23 ;  /* 0x000000172a2b7c20 */ /* 0x004fe20008410000 */
[----:B------:R-:W-:Y:S01]  /*5230*/  IADD3 R41, R41, UR20, RZ ;  /* 0x0000001429297c10 */ /* 0x000fe2000fffe0ff */
[----:B------:R-:W-:Y:S01]  /*5240*/  ULDC.64 UR20, c[0x0][0x2c0] ;  /* 0x0000b00000147ab9 */ /* 0x000fe20000000a00 */
[----:B0-----:R-:W-:Y:S01]  /*5250*/  FMUL.FTZ R85, R72, R42 ;  /* 0x0000002a48557220 */ /* 0x001fe20000410000 */
[----:B------:R-:W-:Y:S01]  /*5260*/  UIMAD UR20, UR36, UR20, URZ ;  /* 0x00000014241472a4 */ /* 0x000fe2000f8e023f */
[----:B------:R-:W-:Y:S01]  /*5270*/  FMUL.FTZ R42, R13, R141 ;  /* 0x0000008d0d2a7220 */ /* 0x000fe20000410000 */
[----:B------:R-:W-:Y:S01]  /*5280*/  MOV R72, UR39 ;  /* 0x0000002700487c02 */ /* 0x000fe20008000f00 */
[----:B------:R-:W-:Y:S01]  /*5290*/  FMUL.FTZ R43, R12, R43 ;  /* 0x0000002b0c2b7220 */ /* 0x000fe20000410000 */
[----:B------:R-:W-:Y:S01]  /*52a0*/  UIMAD UR20, UR18, UR21, UR20 ;  /* 0x00000015121472a4 */ /* 0x000fe2000f8e0214 */
[----:B------:R-:W-:Y:S01]  /*52b0*/  IMAD.WIDE.U32 R40, R61, c[0x0][0x2c0], R40 ;  /* 0x0000b0003d287a25 */ /* 0x000fe200078e0028 */
[----:B------:R0:W-:Y:S01]  /*52c0*/  STS [R99.X4+0x2148], R42 ;  /* 0x0021482a63007388 */ /* 0x0001e20000004800 */
[----:B------:R-:W-:-:S02]  /*52d0*/  IADD3 R72, -R72, c[0x0][0x168], -R57 ;  /* 0x00005a0048487a10 */ /* 0x000fc40007ffe939 */
[----:B------:R-:W-:Y:S01]  /*52e0*/  FMUL.FTZ R61, R68, UR40 ;  /* 0x00000028443d7c20 */ /* 0x000fe20008410000 */
[----:B------:R2:W-:Y:S01]  /*52f0*/  STS [R99.X4+0x214c], R43 ;  /* 0x00214c2b63007388 */ /* 0x0005e20000004800 */
[----:B-1----:R-:W-:Y:S02]  /*5300*/  IADD3 R86, R41, UR20, RZ ;  /* 0x0000001429567c10 */ /* 0x002fe4000fffe0ff */
[----:B------:R-:W-:Y:S01]  /*5310*/  FMUL.FTZ R96, R61, R96 ;  /* 0x000000603d607220 */ /* 0x000fe20000410000 */
[----:B------:R1:W-:Y:S01]  /*5320*/  STS [R99.X4+0x2120], R136 ;  /* 0x0021208863007388 */ /* 0x0003e20000004800 */
[----:B------:R-:W-:Y:S01]  /*5330*/  FMUL.FTZ R61, R69, UR40 ;  /* 0x00000028453d7c20 */ /* 0x000fe20008410000 */
[----:B0-----:R-:W-:Y:S02]  /*5340*/  IADD3 R42, P0, R40, UR39, RZ ;  /* 0x00000027282a7c10 */ /* 0x001fe4000ff1e0ff */
[----:B------:R1:W-:Y:S01]  /*5350*/  STS [R99.X4+0x2128], R137 ;  /* 0x0021288963007388 */ /* 0x0003e20000004800 */
[----:B------:R-:W-:Y:S01]  /*5360*/  FMUL.FTZ R95, R61, R95 ;  /* 0x0000005f3d5f7220 */ /* 0x000fe20000410000 */
[----:B--2---:R-:W-:-:S02]  /*5370*/  MOV R43, UR39 ;  /* 0x00000027002b7c02 */ /* 0x004fc40008000f00 */
[----:B------:R1:W-:Y:S02]  /*5380*/  STS [R99.X4+0x2130], R138 ;  /* 0x0021308a63007388 */ /* 0x0003e40000004800 */
[----:B------:R-:W-:Y:S02]  /*5390*/  LEA.HI.X.SX32 R43, R43, R86, 0x1, P0 ;  /* 0x000000562b2b7211 */ /* 0x000fe400000f0eff */
[----:B------:R-:W-:Y:S01]  /*53a0*/  ISETP.GE.AND P0, PT, R72, 0x1, PT ;  /* 0x000000014800780c */ /* 0x000fe20003f06270 */
[----:B------:R1:W-:Y:S04]  /*53b0*/  STS [R99.X4+0x2134], R90 ;  /* 0x0021345a63007388 */ /* 0x0003e80000004800 */
[----:B------:R1:W-:Y:S04]  /*53c0*/  STS [R99.X4+0x2138], R139 ;  /* 0x0021388b63007388 */ /* 0x0003e80000004800 */
[----:B------:R1:W-:Y:S04]  /*53d0*/  STS [R99.X4+0x2140], R140 ;  /* 0x0021408c63007388 */ /* 0x0003e80000004800 */
[----:B------:R-:W-:Y:S06]  /*53e0*/  BAR.SYNC.DEFER_BLOCKING 0x0 ;  /* 0x0000000000007b1d */ /* 0x000fec0000010000 */
[----:B------:R-:W-:Y:S05]  /*53f0*/  @!P0 BRA `(.L_x_235) ;  /* 0x000000c000008947 */ /* 0x000fea0003800000 */
[----:B-1----:R-:W-:Y:S01]  /*5400*/  USHF.R.S32.HI UR22, URZ, 0x1f, UR7 ;  /* 0x0000001f3f167899 */ /* 0x002fe20008011407 */
[----:B------:R-:W-:Y:S01]  /*5410*/  MOV R60, UR7 ;  /* 0x00000007003c7c02 */ /* 0x000fe20008000f00 */
[----:B------:R-:W-:-:S02]  /*5420*/  ULDC.64 UR20, c[0x0][0x2d0] ;  /* 0x0000b40000147ab9 */ /* 0x000fc40000000a00 */
[----:B------:R-:W-:Y:S02]  /*5430*/  UIMAD UR20, UR22, UR20, URZ ;  /* 0x00000014161472a4 */ /* 0x000fe4000f8e023f */
[----:B------:R-:W-:Y:S02]  /*5440*/  IMAD.WIDE.U32 R42, R60, c[0x0][0x2d0], R42 ;  /* 0x0000b4003c2a7a25 */ /* 0x000fe400078e002a */
[----:B------:R-:W-:-:S03]  /*5450*/  UIMAD UR20, UR7, UR21, UR20 ;  /* 0x00000015071472a4 */ /* 0x000fc6000f8e0214 */
[----:B------:R-:W-:-:S03]  /*5460*/  LEA R60, P0, R42, c[0x0][0x320], 0x2 ;  /* 0x0000c8002a3c7a11 */ /* 0x000fc600078010ff */
[----:B------:R-:W-:-:S04]  /*5470*/  IADD3 R43, R43, UR20, RZ ;  /* 0x000000142b2b7c10 */ /* 0x000fc8000fffe0ff */
[----:B------:R-:W-:Y:S02]  /*5480*/  LEA.HI.X R61, R42, c[0x0][0x324], R43, 0x2, P0 ;  /* 0x0000c9002a3d7a11 */ /* 0x000fe400000f142b */
[----:B------:R-:W-:-:S06]  /*5490*/  LEA.HI.SX32 R42, R57, R57, 0x1b ;  /* 0x00000039392a7211 */ /* 0x000fcc00078fdaff */
[----:B------:R-:W0:Y:S04]  /*54a0*/  LDS R42, [R42.X4+0x2110] ;  /* 0x002110002a2a7984 */ /* 0x000e280000004800 */
[----:B0-----:R0:W-:Y:S02]  /*54b0*/  RED.E.ADD.F32.FTZ.RN.STRONG.GPU [R60.64], R42 ;  /* 0x0000002a3c00798e */ /* 0x0011e4000c10e798 */
.L_x_235:
[----:B-1----:R-:W-:Y:S05]  /*54c0*/  BSYNC B0 ;  /* 0x0000000000007941 */ /* 0x002fea0003800000 */
.L_x_234:
[----:B------:R-:W2:Y:S01]  /*54d0*/  LDL R90, [R1+0x28] ;  /* 0x00002800015a7983 */ /* 0x000ea20000100800 */
[----:B------:R-:W-:Y:S01]  /*54e0*/  FMUL.FTZ R85, R12, R85 ;  /* 0x000000550c557220 */ /* 0x000fe20000410000 */
[----:B------:R-:W-:Y:S01]  /*54f0*/  UIMAD UR40, UR6, -0x800, UR37 ;  /* 0xfffff800062878a4 */ /* 0x000fe2000f8e0225 */
[----:B0-----:R-:W-:Y:S01]  /*5500*/  LEA R42, P0, R40, c[0x0][0x320], 0x2 ;  /* 0x0000c800282a7a11 */ /* 0x001fe200078010ff */
[----:B------:R-:W-:Y:S01]  /*5510*/  USHF.L.U32 UR23, UR8, 0x2, URZ ;  /* 0x0000000208177899 */ /* 0x000fe2000800063f */
[----:B------:R-:W-:Y:S01]  /*5520*/  FADD.FTZ R61, R88, R85 ;  /* 0x00000055583d7221 */ /* 0x000fe20000010000 */
[----:B------:R-:W-:Y:S01]  /*5530*/  IADD3 R85, R57, 0x80, RZ ;  /* 0x0000008039557810 */ /* 0x000fe20007ffe0ff */
[----:B------:R-:W-:Y:S01]  /*5540*/  USHF.R.S32.HI UR41, URZ, 0x1f, UR40 ;  /* 0x0000001f3f297899 */ /* 0x000fe20008011428 */
[----:B------:R-:W-:Y:S01]  /*5550*/  LEA.HI.X R43, R40, c[0x0][0x324], R86, 0x2, P0 ;  /* 0x0000c900282b7a11 */ /* 0x000fe200000f1456 */
[----:B------:R-:W-:Y:S01]  /*5560*/  USHF.L.U64.HI UR22, UR8, 0x2, UR9 ;  /* 0x0000000208167899 */ /* 0x000fe20008010209 */
[----:B------:R-:W-:Y:S01]  /*5570*/  LEA.HI.SX32 R85, R85, R57, 0x1b ;  /* 0x0000003955557211 */ /* 0x000fe200078fdaff */
[----:B------:R-:W-:Y:S01]  /*5580*/  ULDC.64 UR20, c[0x0][0x2d0] ;  /* 0x0000b40000147ab9 */ /* 0x000fe20000000a00 */
[----:B------:R-:W-:Y:S01]  /*5590*/  MOV R40, UR40 ;  /* 0x0000002800287c02 */ /* 0x000fe20008000f00 */
[----:B------:R-:W-:Y:S01]  /*55a0*/  UIMAD UR20, UR22, UR20, URZ ;  /* 0x00000014161472a4 */ /* 0x000fe2000f8e023f */
[----:B------:R-:W-:Y:S01]  /*55b0*/  MOV R41, UR40 ;  /* 0x0000002800297c02 */ /* 0x000fe20008000f00 */
[----:B------:R-:W-:Y:S01]  /*55c0*/  FFMA.FTZ R91, R110, R93, R91 ;  /* 0x0000005d6e5b7223 */ /* 0x000fe2000001005b */
[----:B------:R-:W0:Y:S01]  /*55d0*/  LDS R85, [R85.X4+0x2310] ;  /* 0x0023100055557984 */ /* 0x000e220000004800 */
[----:B------:R-:W-:Y:S01]  /*55e0*/  LEA R40, P0, R40, R42, 0x2 ;  /* 0x0000002a28287211 */ /* 0x000fe200078010ff */
[----:B------:R-:W-:Y:S01]  /*55f0*/  UIMAD UR20, UR23, UR21, UR20 ;  /* 0x00000015171472a4 */ /* 0x000fe2000f8e0214 */
[----:B------:R-:W-:Y:S01]  /*5600*/  MOV R60, UR41 ;  /* 0x00000029003c7c02 */ /* 0x000fe20008000f00 */
[----:B------:R-:W-:Y:S01]  /*5610*/  BSSY B0, `(.L_x_236) ;  /* 0x0000013000007945 */ /* 0x000fe20003800000 */
[----:B------:R-:W-:Y:S01]  /*5620*/  FADD.FTZ R124, R98, R124 ;  /* 0x0000007c627c7221 */ /* 0x000fe20000010000 */
[----:B------:R-:W-:Y:S01]  /*5630*/  IADD3 R86, R57, 0x100, RZ ;  /* 0x0000010039567810 */ /* 0x000fe20007ffe0ff */
[----:B------:R-:W-:Y:S01]  /*5640*/  FADD.FTZ R126, R110, R126 ;  /* 0x0000007e6e7e7221 */ /* 0x000fe20000010000 */
[----:B------:R-:W-:-:S02]  /*5650*/  LEA.HI.X R41, R41, R43, R60, 0x2, P0 ;  /* 0x0000002b29297211 */ /* 0x000fc400000f143c */
[----:B------:R-:W-:Y:S02]  /*5660*/  ISETP.GE.AND P0, PT, R72, 0x81, PT ;  /* 0x000000814800780c */ /* 0x000fe40003f06270 */
[----:B------:R-:W-:-:S05]  /*5670*/  MOV R60, UR23 ;  /* 0x00000017003c7c02 */ /* 0x000fca0008000f00 */
[----:B------:R-:W-:-:S04]  /*5680*/  IMAD.WIDE.U32 R40, R60, c[0x0][0x2d0], R40 ;  /* 0x0000b4003c287a25 */ /* 0x000fc800078e0028 */
[----:B------:R-:W-:Y:S01]  /*5690*/  FADD.FTZ R60, R91, R94 ;  /* 0x0000005e5b3c7221 */ /* 0x000fe20000010000 */
[----:B------:R-:W-:Y:S01]  /*56a0*/  IADD3 R41, R41, UR20, RZ ;  /* 0x0000001429297c10 */ /* 0x000fe2000fffe0ff */
[----:B--2---:R-:W-:Y:S01]  /*56b0*/  FFMA.FTZ R92, R90, R108, R92 ;  /* 0x0000006c5a5c7223 */ /* 0x004fe2000001005c */
[----:B------:R-:W-:Y:S01]  /*56c0*/  IADD3 R90, R57, 0x180, RZ ;  /* 0x00000180395a7810 */ /* 0x000fe20007ffe0ff */
[----:B------:R-:W-:Y:S05]  /*56d0*/  @!P0 BRA `(.L_x_237) ;  /* 0x0000006000008947 */ /* 0x000fea0003800000 */
[----:B0-----:R-:W-:-:S05]  /*56e0*/  MOV R88, UR40 ;  /* 0x0000002800587c02 */ /* 0x001fca0008000f00 */
[----:B------:R-:W-:Y:S01]  /*56f0*/  IMAD.WIDE R42, R88, 0x4, R42 ;  /* 0x00000004582a7825 */ /* 0x000fe200078e022a */
[----:B------:R-:W-:-:S05]  /*5700*/  MOV R88, UR23 ;  /* 0x0000001700587c02 */ /* 0x000fca0008000f00 */
[----:B------:R-:W-:-:S05]  /*5710*/  IMAD.WIDE.U32 R42, R88, c[0x0][0x2d0], R42 ;  /* 0x0000b400582a7a25 */ /* 0x000fca00078e002a */
[----:B------:R-:W-:-:S05]  /*5720*/  IADD3 R43, R43, UR20, RZ ;  /* 0x000000142b2b7c10 */ /* 0x000fca000fffe0ff */
[----:B------:R0:W-:Y:S02]  /*5730*/  RED.E.ADD.F32.FTZ.RN.STRONG.GPU [R42.64+-0x1e00], R85 ;  /* 0xffe200552a00798e */ /* 0x0001e4000c10e798 */
.L_x_237:
[----:B0-----:R-:W-:Y:S05]  /*5740*/  BSYNC B0 ;  /* 0x0000000000007941 */ /* 0x001fea0003800000 */
.L_x_236:
[-C--:B------:R-:W-:Y:S01]  /*5750*/  LEA.HI.SX32 R86, R86, R57.reuse, 0x1b ;  /* 0x0000003956567211 */ /* 0x080fe200078fdaff */
[----:B------:R-:W-:Y:S01]  /*5760*/  BSSY B0, `(.L_x_238) ;  /* 0x000000d000007945 */ /* 0x000fe20003800000 */
[----:B------:R-:W-:Y:S02]  /*5770*/  ISETP.GE.AND P6, PT, R72, 0x101, PT ;  /* 0x000001014800780c */ /* 0x000fe40003fc6270 */
[----:B------:R-:W-:Y:S02]  /*5780*/  IADD3 R42, R57, 0x200, RZ ;  /* 0x00000200392a7810 */ /* 0x000fe40007ffe0ff */
[----:B------:R-:W0:Y:S01]  /*5790*/  LDS R86, [R86.X4+0x2510] ;  /* 0x0025100056567984 */ /* 0x000e220000004800 */
[----:B------:R-:W-:Y:S02]  /*57a0*/  LEA.HI.SX32 R90, R90, R57, 0x1b ;  /* 0x000000395a5a7211 */ /* 0x000fe400078fdaff */
[C---:B------:R-:W-:Y:S02]  /*57b0*/  ISETP.GE.AND P0, PT, R72.reuse, 0x181, PT ;  /* 0x000001814800780c */ /* 0x040fe40003f06270 */
[----:B------:R-:W-:-:S02]  /*57c0*/  ISETP.GE.AND P1, PT, R72, 0x201, PT ;  /* 0x000002014800780c */ /* 0x000fc40003f26270 */
[C---:B------:R-:W-:Y:S02]  /*57d0*/  ISETP.GE.AND P2, PT, R72.reuse, 0x281, PT ;  /* 0x000002814800780c */ /* 0x040fe40003f46270 */
[C---:B------:R-:W-:Y:S02]  /*57e0*/  ISETP.GE.AND P3, PT, R72.reuse, 0x301, PT ;  /* 0x000003014800780c */ /* 0x040fe40003f66270 */
[C---:B------:R-:W-:Y:S02]  /*57f0*/  ISETP.GE.AND P4, PT, R72.reuse, 0x381, PT ;  /* 0x000003814800780c */ /* 0x040fe40003f86270 */
[----:B------:R-:W-:Y:S01]  /*5800*/  ISETP.GE.AND P5, PT, R72, 0x401, PT ;  /* 0x000004014800780c */ /* 0x000fe20003fa6270 */
[----:B------:R-:W-:Y:S10]  /*5810*/  @!P6 BRA `(.L_x_239) ;  /* 0x000000100000e947 */ /* 0x000ff40003800000 */
[----:B0-----:R0:W-:Y:S02]  /*5820*/  RED.E.ADD.F32.FTZ.RN.STRONG.GPU [R40.64+-0x1c00], R86 ;  /* 0xffe400562800798e */ /* 0x0011e4000c10e798 */
.L_x_239:
[----:B------:R-:W-:Y:S05]  /*5830*/  BSYNC B0 ;  /* 0x0000000000007941 */ /* 0x000fea0003800000 */
.L_x_238:
[----:B------:R-:W1:Y:S01]  /*5840*/  LDS R90, [R90.X4+0x2710] ;  /* 0x002710005a5a7984 */ /* 0x000e620000004800 */
[----:B------:R-:W-:Y:S01]  /*5850*/  BSSY B0, `(.L_x_240) ;  /* 0x0000005000007945 */ /* 0x000fe20003800000 */
[----:B------:R-:W-:Y:S02]  /*5860*/  IADD3 R43, R57, 0x280, RZ ;  /* 0x00000280392b7810 */ /* 0x000fe40007ffe0ff */
[----:B------:R-:W-:Y:S01]  /*5870*/  LEA.HI.SX32 R42, R42, R57, 0x1b ;  /* 0x000000392a2a7211 */ /* 0x000fe200078fdaff */
[----:B------:R-:W-:Y:S05]  /*5880*/  @!P0 BRA `(.L_x_241) ;  /* 0x0000001000008947 */ /* 0x000fea0003800000 */
[----:B-1----:R1:W-:Y:S02]  /*5890*/  RED.E.ADD.F32.FTZ.RN.STRONG.GPU [R40.64+-0x1a00], R90 ;  /* 0xffe6005a2800798e */ /* 0x0023e4000c10e798 */
.L_x_241:
[----:B------:R-:W-:Y:S05]  /*58a0*/  BSYNC B0 ;  /* 0x0000000000007941 */ /* 0x000fea0003800000 */
.L_x_240:
[----:B------:R-:W2:Y:S01]  /*58b0*/  LDS R42, [R42.X4+0x2910] ;  /* 0x002910002a2a7984 */ /* 0x000ea20000004800 */
[----:B------:R-:W-:Y:S01]  /*58c0*/  BSSY B0, `(.L_x_242) ;  /* 0x0000005000007945 */ /* 0x000fe20003800000 */
[----:B------:R-:W-:-:S02]  /*58d0*/  IADD3 R85, R57, 0x300, RZ ;  /* 0x0000030039557810 */ /* 0x000fc40007ffe0ff */
[----:B------:R-:W-:Y:S01]  /*58e0*/  LEA.HI.SX32 R43, R43, R57, 0x1b ;  /* 0x000000392b2b7211 */ /* 0x000fe200078fdaff */
[----:B------:R-:W-:Y:S05]  /*58f0*/  @!P1 BRA `(.L_x_243) ;  /* 0x0000001000009947 */ /* 0x000fea0003800000 */
[----:B--2---:R2:W-:Y:S02]  /*5900*/  RED.E.ADD.F32.FTZ.RN.STRONG.GPU [R40.64+-0x1800], R42 ;  /* 0xffe8002a2800798e */ /* 0x0045e4000c10e798 */
.L_x_243:
[----:B------:R-:W-:Y:S05]  /*5910*/  BSYNC B0 ;  /* 0x0000000000007941 */ /* 0x000fea0003800000 */
.L_x_242:
[----:B------:R-:W3:Y:S01]  /*5920*/  LDS R43, [R43.X4+0x2b10] ;  /* 0x002b10002b2b7984 */ /* 0x000ee20000004800 */
[----:B------:R-:W-:Y:S01]  /*5930*/  BSSY B0, `(.L_x_244) ;  /* 0x0000005000007945 */ /* 0x000fe20003800000 */
[----:B--2---:R-:W-:Y:S02]  /*5940*/  IADD3 R42, R57, 0x380, RZ ;  /* 0x00000380392a7810 */ /* 0x004fe40007ffe0ff */
[----:B------:R-:W-:Y:S01]  /*5950*/  LEA.HI.SX32 R85, R85, R57, 0x1b ;  /* 0x0000003955557211 */ /* 0x000fe200078fdaff */
[----:B------:R-:W-:Y:S05]  /*5960*/  @!P2 BRA `(.L_x_245) ;  /* 0x000000100000a947 */ /* 0x000fea0003800000 */
[----:B---3--:R2:W-:Y:S02]  /*5970*/  RED.E.ADD.F32.FTZ.RN.STRONG.GPU [R40.64+-0x1600], R43 ;  /* 0xffea002b2800798e */ /* 0x0085e4000c10e798 */
.L_x_245:
[----:B------:R-:W-:Y:S05]  /*5980*/  BSYNC B0 ;  /* 0x0000000000007941 */ /* 0x000fea0003800000 */
.L_x_244:
[----:B------:R-:W4:Y:S01]  /*5990*/  LDS R85, [R85.X4+0x2d10] ;  /* 0x002d100055557984 */ /* 0x000f220000004800 */
[----:B------:R-:W-:Y:S01]  /*59a0*/  BSSY B0, `(.L_x_246) ;  /* 0x0000005000007945 */ /* 0x000fe20003800000 */
[----:B--23--:R-:W-:Y:S02]  /*59b0*/  IADD3 R43, R57, 0x400, RZ ;  /* 0x00000400392b7810 */ /* 0x00cfe40007ffe0ff */
[----:B------:R-:W-:Y:S01]  /*59c0*/  LEA.HI.SX32 R42, R42, R57, 0x1b ;  /* 0x000000392a2a7211 */ /* 0x000fe200078fdaff */
[----:B------:R-:W-:Y:S05]  /*59d0*/  @!P3 BRA `(.L_x_247) ;  /* 0x000000100000b947 */ /* 0x000fea0003800000 */
[----:B----4-:R2:W-:Y:S02]  /*59e0*/  RED.E.ADD.F32.FTZ.RN.STRONG.GPU [R40.64+-0x1400], R85 ;  /* 0xffec00552800798e */ /* 0x0105e4000c10e798 */
.L_x_247:
[----:B------:R-:W-:Y:S05]  /*59f0*/  BSYNC B0 ;  /* 0x0000000000007941 */ /* 0x000fea0003800000 */
.L_x_246:
[----:B--2-4-:R2:W3:Y:S01]  /*5a00*/  LDS R85, [R42.X4+0x2f10] ;  /* 0x002f10002a557984 */ /* 0x0144e20000004800 */
[----:B------:R-:W-:Y:S01]  /*5a10*/  BSSY B0, `(.L_x_248) ;  /* 0x0000004000007945 */ /* 0x000fe20003800000 */
[----:B------:R-:W-:Y:S01]  /*5a20*/  LEA.HI.SX32 R43, R43, R57, 0x1b ;  /* 0x000000392b2b7211 */ /* 0x000fe200078fdaff */
[----:B------:R-:W-:Y:S05]  /*5a30*/  @!P4 BRA `(.L_x_249) ;  /* 0x000000100000c947 */ /* 0x000fea0003800000 */
[----:B---3--:R3:W-:Y:S02]  /*5a40*/  RED.E.ADD.F32.FTZ.RN.STRONG.GPU [R40.64+-0x1200], R85 ;  /* 0xffee00552800798e */ /* 0x0087e4000c10e798 */
.L_x_249:
[----:B------:R-:W-:Y:S05]  /*5a50*/  BSYNC B0 ;  /* 0x0000000000007941 */ /* 0x000fea0003800000 */
.L_x_248:
[----:B------:R-:W4:Y:S01]  /*5a60*/  LDS R43, [R43.X4+0x3110] ;  /* 0x003110002b2b7984 */ /* 0x000f220000004800 */
[----:B------:R-:W-:Y:S01]  /*5a70*/  BSSY B0, `(.L_x_250) ;  /* 0x0000005000007945 */ /* 0x000fe20003800000 */
[----:B---3--:R-:W-:-:S02]  /*5a80*/  IADD3 R85, R57, 0x480, RZ ;  /* 0x0000048039557810 */ /* 0x008fc40007ffe0ff */
[----:B--2---:R-:W-:Y:S01]  /*5a90*/  IADD3 R42, R57, 0x500, RZ ;  /* 0x00000500392a7810 */ /* 0x004fe20007ffe0ff */
[----:B------:R-:W-:Y:S05]  /*5aa0*/  @!P5 BRA `(.L_x_251) ;  /* 0x000000100000d947 */ /* 0x000fea0003800000 */
[----:B----4-:R2:W-:Y:S02]  /*5ab0*/  RED.E.ADD.F32.FTZ.RN.STRONG.GPU [R40.64+-0x1000], R43 ;  /* 0xfff0002b2800798e */ /* 0x0105e4000c10e798 */
.L_x_251:
[----:B------:R-:W-:Y:S05]  /*5ac0*/  BSYNC B0 ;  /* 0x0000000000007941 */ /* 0x000fea0003800000 */
.L_x_250:
[-C--:B------:R-:W-:Y:S01]  /*5ad0*/  LEA.HI.SX32 R85, R85, R57.reuse, 0x1b ;  /* 0x0000003955557211 */ /* 0x080fe200078fdaff */
[----:B------:R-:W-:Y:S01]  /*5ae0*/  BSSY B0, `(.L_x_252) ;  /* 0x000000d000007945 */ /* 0x000fe20003800000 */
[----:B------:R-:W-:Y:S02]  /*5af0*/  ISETP.GE.AND P6, PT, R72, 0x481, PT ;  /* 0x000004814800780c */ /* 0x000fe40003fc6270 */
[----:B--2-4-:R-:W-:Y:S02]  /*5b00*/  IADD3 R43, R57, 0x580, RZ ;  /* 0x00000580392b7810 */ /* 0x014fe40007ffe0ff */
[----:B------:R-:W2:Y:S01]  /*5b10*/  LDS R85, [R85.X4+0x3310] ;  /* 0x0033100055557984 */ /* 0x000ea20000004800 */
[----:B------:R-:W-:Y:S02]  /*5b20*/  LEA.HI.SX32 R42, R42, R57, 0x1b ;  /* 0x000000392a2a7211 */ /* 0x000fe400078fdaff */
[----:B------:R-:W-:-:S02]  /*5b30*/  ISETP.GE.AND P0, PT, R72, 0x501, PT ;  /* 0x000005014800780c */ /* 0x000fc40003f06270 */
[C---:B------:R-:W-:Y:S02]  /*5b40*/  ISETP.GE.AND P1, PT, R72.reuse, 0x581, PT ;  /* 0x000005814800780c */ /* 0x040fe40003f26270 */
[C---:B------:R-:W-:Y:S02]  /*5b50*/  ISETP.GE.AND P2, PT, R72.reuse, 0x601, PT ;  /* 0x000006014800780c */ /* 0x040fe40003f46270 */
[C---:B------:R-:W-:Y:S02]  /*5b60*/  ISETP.GE.AND P3, PT, R72.reuse, 0x681, PT ;  /* 0x000006814800780c */ /* 0x040fe40003f66270 */
[C---:B------:R-:W-:Y:S02]  /*5b70*/  ISETP.GE.AND P4, PT, R72.reuse, 0x701, PT ;  /* 0x000007014800780c */ /* 0x040fe40003f86270 */
[----:B------:R-:W-:Y:S01]  /*5b80*/  ISETP.GE.AND P5, PT, R72, 0x781, PT ;  /* 0x000007814800780c */ /* 0x000fe20003fa6270 */
[----:B------:R-:W-:Y:S10]  /*5b90*/  @!P6 BRA `(.L_x_253) ;  /* 0x000000100000e947 */ /* 0x000ff40003800000 */
[----:B--2---:R2:W-:Y:S02]  /*5ba0*/  RED.E.ADD.F32.FTZ.RN.STRONG.GPU [R40.64+-0xe00], R85 ;  /* 0xfff200552800798e */ /* 0x0045e4000c10e798 */
.L_x_253:
[----:B------:R-:W-:Y:S05]  /*5bb0*/  BSYNC B0 ;  /* 0x0000000000007941 */ /* 0x000fea0003800000 */
.L_x_252:
[----:B--2---:R2:W3:Y:S01]  /*5bc0*/  LDS R85, [R42.X4+0x3510] ;  /* 0x003510002a557984 */ /* 0x0044e20000004800 */
[----:B------:R-:W-:Y:S01]  /*5bd0*/  BSSY B0, `(.L_x_254) ;  /* 0x0000005000007945 */ /* 0x000fe20003800000 */
[----:B------:R-:W-:-:S02]  /*5be0*/  IADD3 R72, R57, 0x600, RZ ;  /* 0x0000060039487810 */ /* 0x000fc40007ffe0ff */
[----:B------:R-:W-:Y:S01]  /*5bf0*/  LEA.HI.SX32 R43, R43, R57, 0x1b ;  /* 0x000000392b2b7211 */ /* 0x000fe200078fdaff */
[----:B------:R-:W-:Y:S05]  /*5c00*/  @!P0 BRA `(.L_x_255) ;  /* 0x0000001000008947 */ /* 0x000fea0003800000 */
[----:B---3--:R3:W-:Y:S02]  /*5c10*/  RED.E.ADD.F32.FTZ.RN.STRONG.GPU [R40.64+-0xc00], R85 ;  /* 0xfff400552800798e */ /* 0x0087e4000c10e798 */
.L_x_255:
[----:B------:R-:W-:Y:S05]  /*5c20*/  BSYNC B0 ;  /* 0x0000000000007941 */ /* 0x000fea0003800000 */
.L_x_254:
[----:B------:R-:W4:Y:S01]  /*5c30*/  LDS R43, [R43.X4+0x3710] ;  /* 0x003710002b2b7984 */ /* 0x000f220000004800 */
[----:B------:R-:W-:Y:S01]  /*5c40*/  BSSY B0, `(.L_x_256) ;  /* 0x0000005000007945 */ /* 0x000fe20003800000 */
[----:B--2---:R-:W-:Y:S02]  /*5c50*/  IADD3 R42, R57, 0x680, RZ ;  /* 0x00000680392a7810 */ /* 0x004fe40007ffe0ff */
[----:B------:R-:W-:Y:S01]  /*5c60*/  LEA.HI.SX32 R72, R72, R57, 0x1b ;  /* 0x0000003948487211 */ /* 0x000fe200078fdaff */
[----:B------:R-:W-:Y:S05]  /*5c70*/  @!P1 BRA `(.L_x_257) ;  /* 0x0000001000009947 */ /* 0x000fea0003800000 */
[----:B----4-:R2:W-:Y:S02]  /*5c80*/  RED.E.ADD.F32.FTZ.RN.STRONG.GPU [R40.64+-0xa00], R43 ;  /* 0xfff6002b2800798e */ /* 0x0105e4000c10e798 */
.L_x_257:
[----:B------:R-:W-:Y:S05]  /*5c90*/  BSYNC B0 ;  /* 0x0000000000007941 */ /* 0x000fea0003800000 */
.L_x_256:
[----:B--2-4-:R2:W4:Y:S01]  /*5ca0*/  LDS R43, [R72.X4+0x3910] ;  /* 0x00391000482b7984 */ /* 0x0145220000004800 */
[----:B------:R-:W-:Y:S01]  /*5cb0*/  BSSY B0, `(.L_x_258) ;  /* 0x0000005000007945 */ /* 0x000fe20003800000 */
[----:B0-----:R-:W-:Y:S02]  /*5cc0*/  IADD3 R86, R57, 0x700, RZ ;  /* 0x0000070039567810 */ /* 0x001fe40007ffe0ff */
[----:B------:R-:W-:Y:S01]  /*5cd0*/  LEA.HI.SX32 R42, R42, R57, 0x1b ;  /* 0x000000392a2a7211 */ /* 0x000fe200078fdaff */
[----:B------:R-:W-:Y:S05]  /*5ce0*/  @!P2 BRA `(.L_x_259) ;  /* 0x000000100000a947 */ /* 0x000fea0003800000 */
[----:B----4-:R0:W-:Y:S02]  /*5cf0*/  RED.E.ADD.F32.FTZ.RN.STRONG.GPU [R40.64+-0x800], R43 ;  /* 0xfff8002b2800798e */ /* 0x0101e4000c10e798 */
.L_x_259:
[----:B------:R-:W-:Y:S05]  /*5d00*/  BSYNC B0 ;  /* 0x0000000000007941 */ /* 0x000fea0003800000 */
.L_x_258:
[----:B0---4-:R0:W4:Y:S01]  /*5d10*/  LDS R43, [R42.X4+0x3b10] ;  /* 0x003b10002a2b7984 */ /* 0x0111220000004800 */
[----:B------:R-:W-:Y:S01]  /*5d20*/  BSSY B0, `(.L_x_260) ;  /* 0x0000005000007945 */ /* 0x000fe20003800000 */
[----:B--2---:R-:W-:-:S02]  /*5d30*/  IADD3 R72, R57, 0x780, RZ ;  /* 0x0000078039487810 */ /* 0x004fc40007ffe0ff */
[----:B------:R-:W-:Y:S01]  /*5d40*/  LEA.HI.SX32 R86, R86, R57, 0x1b ;  /* 0x0000003956567211 */ /* 0x000fe200078fdaff */
[----:B------:R-:W-:Y:S05]  /*5d50*/  @!P3 BRA `(.L_x_261) ;  /* 0x000000100000b947 */ /* 0x000fea0003800000 */
[----:B----4-:R2:W-:Y:S02]  /*5d60*/  RED.E.ADD.F32.FTZ.RN.STRONG.GPU [R40.64+-0x600], R43 ;  /* 0xfffa002b2800798e */ /* 0x0105e4000c10e798 */
.L_x_261:
[----:B------:R-:W-:Y:S05]  /*5d70*/  BSYNC B0 ;  /* 0x0000000000007941 */ /* 0x000fea0003800000 */
.L_x_260:
[----:B--2-4-:R2:W4:Y:S01]  /*5d80*/  LDS R43, [R86.X4+0x3d10] ;  /* 0x003d1000562b7984 */ /* 0x0145220000004800 */
[----:B------:R-:W-:Y:S01]  /*5d90*/  BSSY B0, `(.L_x_262) ;  /* 0x0000004000007945 */ /* 0x000fe20003800000 */
[----:B------:R-:W-:Y:S01]  /*5da0*/  LEA.HI.SX32 R72, R72, R57, 0x1b ;  /* 0x0000003948487211 */ /* 0x000fe200078fdaff */
[----:B------:R-:W-:Y:S05]  /*5db0*/  @!P4 BRA `(.L_x_263) ;  /* 0x000000100000c947 */ /* 0x000fea0003800000 */
[----:B----4-:R4:W-:Y:S02]  /*5dc0*/  RED.E.ADD.F32.FTZ.RN.STRONG.GPU [R40.64+-0x400], R43 ;  /* 0xfffc002b2800798e */ /* 0x0109e4000c10e798 */
.L_x_263:
[----:B------:R-:W-:Y:S05]  /*5dd0*/  BSYNC B0 ;  /* 0x0000000000007941 */ /* 0x000fea0003800000 */
.L_x_262:
[----:B----4-:R4:W0:Y:S01]  /*5de0*/  LDS R43, [R72.X4+0x3f10] ;  /* 0x003f1000482b7984 */ /* 0x0108220000004800 */
[----:B------:R-:W-:Y:S01]  /*5df0*/  BSSY B0, `(.L_x_264) ;  /* 0x0000003000007945 */ /* 0x000fe20003800000 */
[----:B------:R-:W-:Y:S05]  /*5e00*/  @!P5 BRA `(.L_x_265) ;  /* 0x000000100000d947 */ /* 0x000fea0003800000 */
[----:B0-----:R0:W-:Y:S02]  /*5e10*/  RED.E.ADD.F32.FTZ.RN.STRONG.GPU [R40.64+-0x200], R43 ;  /* 0xfffe002b2800798e */ /* 0x0011e4000c10e798 */
.L_x_265:
[----:B------:R-:W-:Y:S05]  /*5e20*/  BSYNC B0 ;  /* 0x0000000000007941 */ /* 0x000fea0003800000 */
.L_x_264:
[----:B---3--:R-:W3:Y:S04]  /*5e30*/  LDL R85, [R1+0x38] ;  /* 0x0000380001557983 */ /* 0x008ee80000100800 */
[----:B0-----:R-:W5:Y:S04]  /*5e40*/  LDL R43, [R1+0x30] ;  /* 0x00003000012b7983 */ /* 0x001f680000100800 */
[----:B-12---:R-:W2:Y:S04]  /*5e50*/  LDL R90, [R1+0x2c] ;  /* 0x00002c00015a7983 */ /* 0x006ea80000100800 */
[----:B----4-:R-:W4:Y:S04]  /*5e60*/  LDL R88, [R1+0x34] ;  /* 0x0000340001587983 */ /* 0x010f280000100800 */
[----:B------:R-:W4:Y:S04]  /*5e70*/  LDL R72, [R1+0x3c] ;  /* 0x00003c0001487983 */ /* 0x000f280000100800 */
[----:B------:R-:W4:Y:S04]  /*5e80*/  LDL R42, [R1+0x40] ;  /* 0x00004000012a7983 */ /* 0x000f280000100800 */
[----:B------:R-:W0:Y:S04]  /*5e90*/  S2R R86, SR_LANEID ;  /* 0x0000000000567919 */ /* 0x000e280000000000 */
[----:B------:R-:W1:Y:S04]  /*5ea0*/  SHFL.DOWN PT, R41, R60, 0x1, 0x1f ;  /* 0x08201f003c297f89 */ /* 0x000e6800000e0000 */
[----:B------:R-:W1:Y:S01]  /*5eb0*/  SHFL.DOWN PT, R40, R61, 0x1, 0x1f ;  /* 0x08201f003d287f89 */ /* 0x000e6200000e0000 */
[----:B0-----:R-:W-:-:S13]  /*5ec0*/  ISETP.GT.AND P0, PT, R86, 0x1e, PT ;  /* 0x0000001e5600780c */ /* 0x001fda0003f04270 */
[----:B-1----:R-:W-:Y:S02]  /*5ed0*/  @!P0 FADD.FTZ R60, R60, R41 ;  /* 0x000000293c3c8221 */ /* 0x002fe40000010000 */
[----:B------:R-:W-:-:S03]  /*5ee0*/  @!P0 FADD.FTZ R61, R61, R40 ;  /* 0x000000283d3d8221 */ /* 0x000fc60000010000 */
[----:B------:R-:W0:Y:S04]  /*5ef0*/  SHFL.DOWN PT, R41, R60, 0x2, 0x1f ;  /* 0x08401f003c297f89 */ /* 0x000e2800000e0000 */
[----:B------:R-:W1:Y:S01]  /*5f00*/  SHFL.DOWN PT, R40, R61, 0x2, 0x1f ;  /* 0x08401f003d287f89 */ /* 0x000e6200000e0000 */
[----:B------:R-:W-:-:S13]  /*5f10*/  ISETP.GT.AND P0, PT, R86, 0x1d, PT ;  /* 0x0000001d5600780c */ /* 0x000fda0003f04270 */
[----:B0-----:R-:W-:Y:S02]  /*5f20*/  @!P0 FADD.FTZ R60, R60, R41 ;  /* 0x000000293c3c8221 */ /* 0x001fe40000010000 */
[----:B-1----:R-:W-:-:S03]  /*5f30*/  @!P0 FADD.FTZ R61, R61, R40 ;  /* 0x000000283d3d8221 */ /* 0x002fc60000010000 */
        /* <DEDUP_REMOVED lines=12> */
[C---:B------:R-:W-:Y:S02]  /*6000*/  ISETP.GT.AND P0, PT, R86.reuse, 0xf, PT ;  /* 0x0000000f5600780c */ /* 0x040fe40003f04270 */
[----:B------:R-:W-:Y:S02]  /*6010*/  ISETP.NE.AND P1, PT, R86, RZ, PT ;  /* 0x000000ff5600720c */ /* 0x000fe40003f25270 */
[----:B------:R-:W-:Y:S02]  /*6020*/  SHF.R.S32.HI R86, RZ, 0x1f, R57 ;  /* 0x0000001fff567819 */ /* 0x000fe40000011439 */
[----:B------:R-:W-:-:S02]  /*6030*/  ISETP.NE.AND P2, PT, R57, RZ, PT ;  /* 0x000000ff3900720c */ /* 0x000fc40003f45270 */
[----:B------:R-:W-:Y:S01]  /*6040*/  LEA.HI R86, R86, R57, RZ, 0x5 ;  /* 0x0000003956567211 */ /* 0x000fe200078f28ff */
[----:B------:R-:W-:Y:S02]  /*6050*/  FMUL.FTZ R81, R81, R80 ;  /* 0x0000005051517220 */ /* 0x000fe40000410000 */
[----:B------:R-:W-:Y:S01]  /*6060*/  FMUL.FTZ R82, R82, R63 ;  /* 0x0000003f52527220 */ /* 0x000fe20000410000 */
[----:B------:R-:W-:Y:S01]  /*6070*/  SHF.R.S32.HI R86, RZ, 0x5, R86 ;  /* 0x00000005ff567819 */ /* 0x000fe20000011456 */
[----:B------:R-:W-:Y:S02]  /*6080*/  FFMA.FTZ R107, R50, R107, R78 ;  /* 0x0000006b326b7223 */ /* 0x000fe4000001004e */
[----:B0-----:R-:W-:Y:S02]  /*6090*/  @!P0 FADD.FTZ R60, R60, R41 ;  /* 0x000000293c3c8221 */ /* 0x001fe40000010000 */
[----:B------:R-:W-:Y:S02]  /*60a0*/  FFMA.FTZ R41, R53, R66, R76 ;  /* 0x0000004235297223 */ /* 0x000fe4000001004c */
[----:B-1----:R-:W-:-:S02]  /*60b0*/  @!P0 FADD.FTZ R61, R61, R40 ;  /* 0x000000283d3d8221 */ /* 0x002fc40000010000 */
[----:B------:R-:W-:Y:S01]  /*60c0*/  FADD.FTZ R114, R41, R114 ;  /* 0x0000007229727221 */ /* 0x000fe20000010000 */
[----:B------:R-:W-:Y:S01]  /*60d0*/  BSSY B0, `(.L_x_266) ;  /* 0x000002f000007945 */ /* 0x000fe20003800000 */
[----:B------:R-:W-:Y:S01]  /*60e0*/  FFMA.FTZ R83, R51, R62, R83 ;  /* 0x0000003e33537223 */ /* 0x000fe20000010053 */
[----:B------:R0:W-:Y:S01]  /*60f0*/  @!P1 STS.64 [R86.X8+0x4218], R60 ;  /* 0x0042183c56009388 */ /* 0x0001e20000008a00 */
[----:B------:R-:W-:Y:S02]  /*6100*/  FFMA.FTZ R41, R54, R68, R96 ;  /* 0x0000004436297223 */ /* 0x000fe40000010060 */
[----:B------:R-:W-:Y:S02]  /*6110*/  FFMA.FTZ R81, R55, R70, R81 ;  /* 0x0000004637517223 */ /* 0x000fe40000010051 */
        /* <DEDUP_REMOVED lines=8> */
[----:B---3--:R-:W-:Y:S02]  /*61a0*/  FFMA.FTZ R40, R85, R67, R77 ;  /* 0x0000004355287223 */ /* 0x008fe4000001004d */
[----:B-----5:R-:W-:Y:S02]  /*61b0*/  FFMA.FTZ R84, R43, R104, R84 ;  /* 0x000000682b547223 */ /* 0x020fe40000010054 */
[----:B------:R-:W-:Y:S02]  /*61c0*/  FADD.FTZ R113, R40, R113 ;  /* 0x0000007128717221 */ /* 0x000fe40000010000 */
[----:B--2---:R-:W-:Y:S02]  /*61d0*/  FFMA.FTZ R106, R90, R106, R79 ;  /* 0x0000006a5a6a7223 */ /* 0x004fe4000001004f */
[----:B------:R-:W-:Y:S02]  /*61e0*/  FFMA.FTZ R43, R52, R64, R74 ;  /* 0x00000040342b7223 */ /* 0x000fe4000001004a */
[----:B----4-:R-:W-:-:S02]  /*61f0*/  FFMA.FTZ R102, R88, R102, R75 ;  /* 0x0000006658667223 */ /* 0x010fc4000001004b */
[----:B------:R-:W-:Y:S02]  /*6200*/  FFMA.FTZ R40, R72, R69, R95 ;  /* 0x0000004548287223 */ /* 0x000fe4000001005f */
[----:B------:R-:W-:Y:S02]  /*6210*/  FFMA.FTZ R82, R42, R71, R82 ;  /* 0x000000472a527223 */ /* 0x000fe40000010052 */
[----:B------:R-:W-:Y:S02]  /*6220*/  FADD.FTZ R119, R106, R119 ;  /* 0x000000776a777221 */ /* 0x000fe40000010000 */
[----:B------:R-:W-:Y:S02]  /*6230*/  FADD.FTZ R117, R84, R117 ;  /* 0x0000007554757221 */ /* 0x000fe40000010000 */
[----:B------:R-:W-:Y:S02]  /*6240*/  FADD.FTZ R116, R43, R116 ;  /* 0x000000742b747221 */ /* 0x000fe40000010000 */
[----:B------:R-:W-:-:S02]  /*6250*/  FADD.FTZ R115, R102, R115 ;  /* 0x0000007366737221 */ /* 0x000fc40000010000 */
        /* <DEDUP_REMOVED lines=22> */
.L_x_267:
[----:B0-----:R-:W-:Y:S05]  /*63c0*/  BSYNC B0 ;  /* 0x0000000000007941 */ /* 0x001fea0003800000 */
.L_x_266:
[----:B------:R-:W-:Y:S02]  /*63d0*/  UIADD3 UR7, UR7, 0x1, URZ ;  /* 0x0000000107077890 */ /* 0x000fe4000fffe03f */
[----:B------:R-:W-:Y:S02]  /*63e0*/  ULDC UR20, c[0x0][0x16c] ;  /* 0x00005b0000147ab9 */ /* 0x000fe40000000800 */
[----:B------:R-:W-:Y:S02]  /*63f0*/  UISETP.GE.AND UP0, UPT, UR7, UR20, UPT ;  /* 0x000000140700728c */ /* 0x000fe4000bf06270 */
[----:B------:R-:W-:-:S04]  /*6400*/  UIADD3 UR8, UP1, UR8, 0x1, URZ ;  /* 0x0000000108087890 */ /* 0x000fc8000ff3e03f */
[----:B------:R-:W-:Y:S01]  /*6410*/  PLOP3.LUT P0, PT, PT, PT, UP0, 0x80, 0x0 ;  /* 0x000000000000781c */ /* 0x000fe20003f0f008 */
[----:B------:R-:W-:-:S12]  /*6420*/  UIADD3.X UR9, URZ, UR9, URZ, UP1, !UPT ;  /* 0x000000093f097290 */ /* 0x000fd80008ffe43f */
[----:B------:R-:W-:Y:S01]  /*6430*/  @P0 CALL.REL.NOINC `(.L_x_220) ;  /* 0x0000001000000944 */ /* 0x000fe20003c00000 */
[----:B------:R-:W-:Y:S05]  /*6440*/  BRA `(.L_x_268) ;  /* 0xffffbfb000007947 */ /* 0x000fea000383ffff */
.L_x_220:
[----:B------:R-:W2:Y:S04]  /*6450*/  LDL R61, [R1+0x4] ;  /* 0x00000400013d7983 */ /* 0x000ea80000100800 */
[----:B------:R-:W3:Y:S01]  /*6460*/  LDL R60, [R1] ;  /* 0x00000000013c7983 */ /* 0x000ee20000100800 */
[----:B------:R-:W-:Y:S01]  /*6470*/  ULDC UR41, c[0x0][0x168] ;  /* 0x00005a0000297ab9 */ /* 0x000fe20000000800 */
[----:B------:R-:W-:Y:S01]  /*6480*/  ISETP.NE.AND P0, PT, R57, RZ, PT ;  /* 0x000000ff3900720c */ /* 0x000fe20003f05270 */
[----:B------:R-:W-:Y:S01]  /*6490*/  UIADD3 UR41, -UR39, UR41, URZ ;  /* 0x0000002927297290 */ /* 0x000fe2000fffe13f */
[----:B------:R-:W-:Y:S01]  /*64a0*/  BAR.SYNC.DEFER_BLOCKING 0x0 ;  /* 0x0000000000007b1d */ /* 0x000fe20000010000 */
[----:B------:R-:W-:Y:S01]  /*64b0*/  IADD3 R2, P2, R58, UR39, RZ ;  /* 0x000000273a027c10 */ /* 0x000fe2000ff5e0ff */
[----:B------:R-:W-:Y:S01]  /*64c0*/  IMAD.U32 R0, RZ, RZ, UR39 ;  /* 0x00000027ff007e24 */ /* 0x000fe2000f8e00ff */
[----:B------:R-:W-:-:S02]  /*64d0*/  SHF.R.S32.HI R47, RZ, 0x1f, R58 ;  /* 0x0000001fff2f7819 */ /* 0x000fc4000001143a */
[----:B------:R-:W-:Y:S01]  /*64e0*/  MOV R49, UR41 ;  /* 0x0000002900317c02 */ /* 0x000fe20008000f00 */
[----:B------:R-:W-:Y:S01]  /*64f0*/  ULDC.64 UR20, c[0x0][0x2d8] ;  /* 0x0000b60000147ab9 */ /* 0x000fe20000000a00 */
[----:B------:R-:W-:Y:S01]  /*6500*/  BSSY B0, `(.L_x_269) ;  /* 0x000003d000007945 */ /* 0x000fe20003800000 */
[----:B------:R-:W-:Y:S01]  /*6510*/  UIMAD UR7, UR34, UR20, URZ ;  /* 0x00000014220772a4 */ /* 0x000fe2000f8e023f */
[----:B------:R-:W-:Y:S01]  /*6520*/  LEA.HI.X.SX32 R3, R0, R47, 0x1, P2 ;  /* 0x0000002f00037211 */ /* 0x000fe200010f0eff */
[----:B------:R-:W-:Y:S02]  /*6530*/  ULDC.64 UR22, c[0x0][0x2f8] ;  /* 0x0000be0000167ab9 */ /* 0x000fe40000000a00 */
[----:B------:R-:W-:Y:S02]  /*6540*/  UIMAD UR38, UR34, UR22, URZ ;  /* 0x00000016222672a4 */ /* 0x000fe4000f8e023f */
[----:B------:R-:W-:Y:S02]  /*6550*/  UIMAD.WIDE.U32 UR8, UR35, UR20, URZ ;  /* 0x00000014230872a5 */ /* 0x000fe4000f8e003f */
[----:B------:R-:W-:-:S02]  /*6560*/  UIMAD UR40, UR35, UR21, UR7 ;  /* 0x00000015232872a4 */ /* 0x000fc4000f8e0207 */
        /* <DEDUP_REMOVED lines=54> */
.L_x_270:
[----:B------:R-:W-:Y:S05]  /*68d0*/  BSYNC B0 ;  /* 0x0000000000007941 */ /* 0x000fea0003800000 */
.L_x_269:
        /* <DEDUP_REMOVED lines=15> */
[----:B------:R-:W1:Y:S01]  /*69d0*/  S2R R12, SR_LANEID ;  /* 0x00000000000c7919 */ /* 0x000e620000000000 */
[----:B------:R-:W-:Y:S01]  /*69e0*/  ISETP.GE.AND P3, PT, R0, R45, PT ;  /* 0x0000002d0000720c */ /* 0x000fe20003f66270 */
[----:B------:R-:W-:Y:S01]  /*69f0*/  UIADD3.X UR8, UR23, UR40, UR9, UP0, !UPT ;  /* 0x0000002817087290 */ /* 0x000fe200087fe409 */
[----:B0-----:R-:W-:Y:S01]  /*6a00*/  MOV R6, UR22 ;  /* 0x0000001600067c02 */ /* 0x001fe20008000f00 */
[----:B------:R-:W-:Y:S01]  /*6a10*/  UIADD3 UR22, UR21, UR39, URZ ;  /* 0x0000002715167290 */ /* 0x000fe2000fffe03f */
[----:B------:R-:W-:Y:S01]  /*6a20*/  LOP3.LUT R32, R58, 0x80, RZ, 0xfc, !PT ;  /* 0x000000803a207812 */ /* 0x000fe200078efcff */
[----:B------:R-:W-:Y:S01]  /*6a30*/  BSSY B0, `(.L_x_271) ;  /* 0x0000090000007945 */ /* 0x000fe20003800000 */
[----:B------:R-:W-:-:S02]  /*6a40*/  LEA R4, P4, R6, R4, 0x2 ;  /* 0x0000000406047211 */ /* 0x000fc400078810ff */
[----:B------:R-:W-:Y:S02]  /*6a50*/  MOV R7, UR8 ;  /* 0x0000000800077c02 */ /* 0x000fe40008000f00 */
[----:B------:R-:W-:Y:S02]  /*6a60*/  LOP3.LUT R34, R58, 0xa0, RZ, 0xfc, !PT ;  /* 0x000000a03a227812 */ /* 0x000fe400078efcff */
        /* <DEDUP_REMOVED lines=9> */
[----:B------:R0:W-:Y:S01]  /*6b00*/  @!P3 STG.E [R4.64+-0x1e80], R19 ;  /* 0xffe180130400b986 */ /* 0x0001e2000c101918 */
[-C--:B------:R-:W-:Y:S02]  /*6b10*/  ISETP.GE.AND P3, PT, R36, R45.reuse, PT ;  /* 0x0000002d2400720c */ /* 0x080fe40003f66270 */
[-C--:B------:R-:W-:Y:S02]  /*6b20*/  ISETP.GE.AND P4, PT, R38, R45.reuse, PT ;  /* 0x0000002d2600720c */ /* 0x080fe40003f86270 */
[----:B------:R-:W-:-:S02]  /*6b30*/  ISETP.GE.AND P5, PT, R40, R45, PT ;  /* 0x0000002d2800720c */ /* 0x000fc40003fa6270 */
[----:B------:R-:W-:Y:S02]  /*6b40*/  ISETP.GE.AND P6, PT, R42, R45, PT ;  /* 0x0000002d2a00720c */ /* 0x000fe40003fc6270 */
[C---:B------:R-:W-:Y:S01]  /*6b50*/  LOP3.LUT R44, R58.reuse, 0x140, RZ, 0xfc, !PT ;  /* 0x000001403a2c7812 */ /* 0x040fe200078efcff */
[----:B------:R3:W-:Y:S01]  /*6b60*/  @!P1 STG.E [R4.64+-0x1e00], R21 ;  /* 0xffe2001504009986 */ /* 0x0007e2000c101918 */
        /* <DEDUP_REMOVED lines=16> */
[----:B------:R-:W-:Y:S01]  /*6c70*/  LOP3.LUT R73, R73, 0xfffffe00, RZ, 0xc0, !PT ;  /* 0xfffffe0049497812 */ /* 0x000fe200078ec0ff */
[----:B------:R-:W-:Y:S03]  /*6c80*/  @!P1 STG.E [R4.64+-0x1b00], R33 ;  /* 0xffe5002104009986 */ /* 0x000fe6000c101918 */
[----:B-1----:R-:W-:Y:S01]  /*6c90*/  LEA R73, R12, R73, 0x4 ;  /* 0x000000490c497211 */ /* 0x002fe200078e20ff */
[----:B------:R-:W-:Y:S03]  /*6ca0*/  @!P2 STG.E [R4.64+-0x1a80], R35 ;  /* 0xffe580230400a986 */ /* 0x000fe6000c101918 */
[C---:B------:R-:W-:Y:S01]  /*6cb0*/  IADD3 R6, R73.reuse, 0x1, RZ ;  /* 0x0000000149067810 */ /* 0x040fe20007ffe0ff */
[----:B------:R-:W-:Y:S01]  /*6cc0*/  @!P3 STG.E [R4.64+-0x1a00], R37 ;  /* 0xffe600250400b986 */ /* 0x000fe2000c101918 */
[----:B------:R-:W-:-:S02]  /*6cd0*/  IADD3 R12, R73, 0x3, RZ ;  /* 0x00000003490c7810 */ /* 0x000fc40007ffe0ff */
[C---:B------:R-:W-:Y:S01]  /*6ce0*/  IADD3 R14, R73.reuse, 0x4, RZ ;  /* 0x00000004490e7810 */ /* 0x040fe20007ffe0ff */
[----:B------:R-:W-:Y:S01]  /*6cf0*/  @!P4 STG.E [R4.64+-0x1980], R39 ;  /* 0xffe680270400c986 */ /* 0x000fe2000c101918 */
[C---:B------:R-:W-:Y:S02]  /*6d00*/  IADD3 R16, R73.reuse, 0x5, RZ ;  /* 0x0000000549107810 */ /* 0x040fe40007ffe0ff */
[-C--:B------:R-:W-:Y:S01]  /*6d10*/  LEA.HI.SX32 R13, R6, R73.reuse, 0x1b ;  /* 0x00000049060d7211 */ /* 0x080fe200078fdaff */
[----:B------:R-:W-:Y:S01]  /*6d20*/  @!P5 STG.E [R4.64+-0x1900], R41 ;  /* 0xffe700290400d986 */ /* 0x000fe2000c101918 */
[C---:B------:R-:W-:Y:S02]  /*6d30*/  IADD3 R18, R73.reuse, 0x6, RZ ;  /* 0x0000000649127810 */ /* 0x040fe40007ffe0ff */
[----:B0-----:R-:W-:Y:S01]  /*6d40*/  IADD3 R19, R73, 0x7, RZ ;  /* 0x0000000749137810 */ /* 0x001fe20007ffe0ff */
[----:B------:R-:W-:Y:S01]  /*6d50*/  @!P6 STG.E [R4.64+-0x1880], R43 ;  /* 0xffe7802b0400e986 */ /* 0x000fe2000c101918 */
[----:B------:R-:W-:-:S02]  /*6d60*/  LEA.HI.SX32 R15, R12, R73, 0x1b ;  /* 0x000000490c0f7211 */ /* 0x000fc400078fdaff */
[C---:B------:R-:W-:Y:S01]  /*6d70*/  IADD3 R20, R73.reuse, 0x8, RZ ;  /* 0x0000000849147810 */ /* 0x040fe20007ffe0ff */
[----:B------:R-:W-:Y:S01]  /*6d80*/  BAR.SYNC.DEFER_BLOCKING 0x0 ;  /* 0x0000000000007b1d */ /* 0x000fe20000010000 */
[-C--:B------:R-:W-:Y:S02]  /*6d90*/  LEA.HI.SX32 R14, R14, R73.reuse, 0x1b ;  /* 0x000000490e0e7211 */ /* 0x080fe400078fdaff */
[C---:B---3--:R-:W-:Y:S02]  /*6da0*/  IADD3 R21, R73.reuse, 0x9, RZ ;  /* 0x0000000949157810 */ /* 0x048fe40007ffe0ff */
[-C--:B------:R-:W-:Y:S02]  /*6db0*/  LEA.HI.SX32 R17, R16, R73.reuse, 0x1b ;  /* 0x0000004910117211 */ /* 0x080fe400078fdaff */
[----:B------:R-:W-:Y:S02]  /*6dc0*/  IADD3 R22, R73, 0xa, RZ ;  /* 0x0000000a49167810 */ /* 0x000fe40007ffe0ff */
[----:B------:R-:W-:-:S02]  /*6dd0*/  LEA.HI.SX32 R18, R18, R73, 0x1b ;  /* 0x0000004912127211 */ /* 0x000fc400078fdaff */
[----:B----4-:R-:W-:Y:S02]  /*6de0*/  IADD3 R23, R73, 0xb, RZ ;  /* 0x0000000b49177810 */ /* 0x010fe40007ffe0ff */
[-C--:B------:R-:W-:Y:S02]  /*6df0*/  LEA.HI.SX32 R19, R19, R73.reuse, 0x1b ;  /* 0x0000004913137211 */ /* 0x080fe400078fdaff */
[C---:B------:R-:W-:Y:S02]  /*6e00*/  IADD3 R24, R73.reuse, 0xc, RZ ;  /* 0x0000000c49187810 */ /* 0x040fe40007ffe0ff */
[-C--:B------:R-:W-:Y:S02]  /*6e10*/  LEA.HI.SX32 R20, R20, R73.reuse, 0x1b ;  /* 0x0000004914147211 */ /* 0x080fe400078fdaff */
[----:B-----5:R-:W-:Y:S02]  /*6e20*/  IADD3 R25, R73, 0xd, RZ ;  /* 0x0000000d49197810 */ /* 0x020fe40007ffe0ff */
[----:B------:R-:W-:-:S02]  /*6e30*/  LEA.HI.SX32 R21, R21, R73, 0x1b ;  /* 0x0000004915157211 */ /* 0x000fc400078fdaff */
[C---:B------:R-:W-:Y:S01]  /*6e40*/  IADD3 R26, R73.reuse, 0xe, RZ ;  /* 0x0000000e491a7810 */ /* 0x040fe20007ffe0ff */
[----:B------:R-:W-:Y:S01]  /*6e50*/  STS [R56.X4], R9 ;  /* 0x0000000938007388 */ /* 0x000fe20000004800 */
[-C--:B------:R-:W-:Y:S02]  /*6e60*/  LEA.HI.SX32 R22, R22, R73.reuse, 0x1b ;  /* 0x0000004916167211 */ /* 0x080fe400078fdaff */
[----:B------:R-:W-:Y:S01]  /*6e70*/  IADD3 R27, R73, 0xf, RZ ;  /* 0x0000000f491b7810 */ /* 0x000fe20007ffe0ff */
        /* <DEDUP_REMOVED lines=14> */
[----:B------:R-:W-:Y:S01]  /*6f60*/  FADD.FTZ R7, R6, R113 ;  /* 0x0000007106077221 */ /* 0x000fe20000010000 */
[----:B------:R-:W-:Y:S01]  /*6f70*/  IADD3 R6, P1, R58, -0x7e0, RZ ;  /* 0xfffff8203a067810 */ /* 0x000fe20007f3e0ff */
[----:B------:R-:W-:Y:S04]  /*6f80*/  STS [R14.X4+0x10], R113 ;  /* 0x000010710e007388 */ /* 0x000fe80000004800 */
[----:B------:R0:W-:Y:S04]  /*6f90*/  STS [R17.X4+0x14], R114 ;  /* 0x0000147211007388 */ /* 0x0001e80000004800 */
[----:B------:R1:W-:Y:S04]  /*6fa0*/  STS [R18.X4+0x18], R115 ;  /* 0x0000187312007388 */ /* 0x0003e80000004800 */
[----:B------:R2:W-:Y:S01]  /*6fb0*/  STS [R19.X4+0x1c], R116 ;  /* 0x00001c7413007388 */ /* 0x0005e20000004800 */
[----:B0-----:R-:W-:Y:S01]  /*6fc0*/  FADD.FTZ R114, R7, R114 ;  /* 0x0000007207727221 */ /* 0x001fe20000010000 */
[----:B------:R-:W-:-:S02]  /*6fd0*/  IADD3.X R7, R47, -0x1, RZ, P1, !PT ;  /* 0xffffffff2f077810 */ /* 0x000fc40000ffe4ff */
        /* <DEDUP_REMOVED lines=14> */
[----:B------:R-:W-:Y:S01]  /*70c0*/  STS [R27.X4+0x3c], R124 ;  /* 0x00003c7c1b007388 */ /* 0x000fe20000004800 */
[----:B------:R-:W-:-:S06]  /*70d0*/  NOP ;  /* 0x0000000000007918 */ /* 0x000fcc0000000000 */
[----:B------:R-:W-:Y:S01]  /*70e0*/  LDS R9, [R61.X4] ;  /* 0x000000003d097984 */ /* 0x000fe20000004800 */
[----:B--2---:R-:W-:-:S03]  /*70f0*/  FADD.FTZ R122, R121, R122 ;  /* 0x0000007a797a7221 */ /* 0x004fc60000010000 */
[----:B------:R-:W-:Y:S01]  /*7100*/  LDS R11, [R60.X4+0x80] ;  /* 0x000080003c0b7984 */ /* 0x000fe20000004800 */
[----:B0-----:R-:W-:-:S03]  /*7110*/  FADD.FTZ R123, R122, R123 ;  /* 0x0000007b7a7b7221 */ /* 0x001fc60000010000 */
        /* <DEDUP_REMOVED lines=33> */
.L_x_272:
[----:B------:R-:W-:Y:S05]  /*7330*/  BSYNC B0 ;  /* 0x0000000000007941 */ /* 0x000fea0003800000 */
.L_x_271:
[----:B------:R-:W-:Y:S01]  /*7340*/  ULDC.64 UR8, c[0x0][0x300] ;  /* 0x0000c00000087ab9 */ /* 0x000fe20000000a00 */
[----:B------:R-:W-:Y:S01]  /*7350*/  LEA R2, P0, R6, c[0x0][0x340], 0x2 ;  /* 0x0000d00006027a11 */ /* 0x000fe200078010ff */
        /* <DEDUP_REMOVED lines=20> */
[----:B------:R-:W-:-:S02]  /*74a0*/  UIADD3 UR31, UP4, UR31, -0x2000, URZ ;  /* 0xffffe0001f1f7890 */ /* 0x000fc4000ff9e03f */
[----:B------:R-:W-:Y:S01]  /*74b0*/  UIADD3 UR6, UR6, 0x1, URZ ;  /* 0x0000000106067890 */ /* 0x000fe2000fffe03f */
[----:B------:R-:W-:Y:S01]  /*74c0*/  LEA.HI.X R3, R4, R3, R5, 0x2, P0 ;  /* 0x0000000304037211 */ /* 0x000fe200000f1405 */
[----:B------:R-:W-:Y:S01]  /*74d0*/  UIADD3.X UR26, UR26, -0x1, URZ, UP1, !UPT ;  /* 0xffffffff1a1a7890 */ /* 0x000fe20008ffe43f */
[-C--:B------:R-:W-:Y:S01]  /*74e0*/  ISETP.GE.AND P0, PT, R34, R25.reuse, PT ;  /* 0x000000192200720c */ /* 0x080fe20003f06270 */
[----:B------:R-:W-:Y:S02]  /*74f0*/  UIADD3.X UR32, UR32, -0x1, URZ, UP2, !UPT ;  /* 0xffffffff20207890 */ /* 0x000fe400097fe43f */
[----:B------:R0:W-:Y:S01]  /*7500*/  @!P3 STG.E [R2.64], R11 ;  /* 0x0000000b0200b986 */ /* 0x0001e2000c101918 */
[-C--:B------:R-:W-:Y:S01]  /*7510*/  ISETP.GE.AND P3, PT, R40, R25.reuse, PT ;  /* 0x000000192800720c */ /* 0x080fe20003f66270 */
[----:B------:R-:W-:Y:S02]  /*7520*/  UIADD3.X UR28, UR28, -0x1, URZ, UP3, !UPT ;  /* 0xffffffff1c1c7890 */ /* 0x000fe40009ffe43f */
[----:B------:R0:W-:Y:S01]  /*7530*/  @!P4 STG.E [R2.64+0x80], R165 ;  /* 0x000080a50200c986 */ /* 0x0001e2000c101918 */
[----:B------:R-:W-:Y:S01]  /*7540*/  ISETP.GE.AND P4, PT, R42, R25, PT ;  /* 0x000000192a00720c */ /* 0x000fe20003f86270 */
[----:B------:R-:W-:-:S02]  /*7550*/  UIADD3.X UR30, UR30, -0x1, URZ, UP4, !UPT ;  /* 0xffffffff1e1e7890 */ /* 0x000fc4000a7fe43f */
        /* <DEDUP_REMOVED lines=22> */
.L_x_218:
[----:B------:R-:W-:Y:S02]  /*76c0*/  ISETP.NE.U32.AND P0, PT, RZ, c[0x0][0x328], PT ;  /* 0x0000ca00ff007a0c */ /* 0x000fe40003f05070 */
[----:B------:R-:W-:Y:S02]  /*76d0*/  ISETP.NE.U32.AND P2, PT, RZ, c[0x0][0x348], PT ;  /* 0x0000d200ff007a0c */ /* 0x000fe40003f45070 */
[----:B------:R-:W-:Y:S02]  /*76e0*/  ISETP.NE.AND.EX P1, PT, RZ, c[0x0][0x32c], PT, P0 ;  /* 0x0000cb00ff007a0c */ /* 0x000fe40003f25300 */
[----:B------:R-:W-:-:S11]  /*76f0*/  ISETP.NE.AND.EX P0, PT, RZ, c[0x0][0x34c], PT, P2 ;  /* 0x0000d300ff007a0c */ /* 0x000fd60003f05320 */
[----:B------:R-:W-:Y:S05]  /*7700*/  @!P1 BRA `(.L_x_274) ;  /* 0x000001f000009947 */ /* 0x000fea0003800000 */
[----:B------:R-:W3:Y:S01]  /*7710*/  LDL.LU R2, [R1+0x68] ;  /* 0x0000680001027983 */ /* 0x000ee20000300800 */
[----:B------:R-:W-:Y:S03]  /*7720*/  BSSY B0, `(.L_x_274) ;  /* 0x000001d000007945 */ /* 0x000fe60003800000 */
[----:B------:R-:W4:Y:S04]  /*7730*/  S2R R6, SR_LANEID ;  /* 0x0000000000067919 */ /* 0x000f280000000000 */
[----:B------:R-:W5:Y:S01]  /*7740*/  S2R R7, SR_TID.X ;  /* 0x0000000000077919 */ /* 0x000f620000002100 */
[----:B----4-:R-:W-:-:S13]  /*7750*/  ISETP.NE.AND P2, PT, R6, RZ, PT ;  /* 0x000000ff0600720c */ /* 0x010fda0003f45270 */
[----:B-----5:R-:W-:-:S04]  /*7760*/  @!P2 SHF.R.S32.HI R6, RZ, 0x1f, R7 ;  /* 0x0000001fff06a819 */ /* 0x020fc80000011407 */
[----:B------:R-:W-:-:S04]  /*7770*/  @!P2 LEA.HI R6, R6, R7, RZ, 0x5 ;  /* 0x000000070606a211 */ /* 0x000fc800078f28ff */
[----:B------:R-:W-:Y:S01]  /*7780*/  @!P2 SHF.R.S32.HI R9, RZ, 0x5, R6 ;  /* 0x00000005ff09a819 */ /* 0x000fe20000011406 */
[----:B---3--:R-:W3:Y:S02]  /*7790*/  SHFL.DOWN P1, R0, R2, 0x1, 0x1f ;  /* 0x08201f0002007f89 */ /* 0x008ee40000020000 */
[----:B---3--:R-:W-:-:S05]  /*77a0*/  @P1 FADD R0, R0, R2 ;  /* 0x0000000200001221 */ /* 0x008fca0000000000 */
[----:B-1----:R-:W1:Y:S02]  /*77b0*/  SHFL.DOWN P1, R3, R0, 0x2, 0x1f ;  /* 0x08401f0000037f89 */ /* 0x002e640000020000 */
[----:B-1----:R-:W-:-:S05]  /*77c0*/  @P1 FADD R3, R0, R3 ;  /* 0x0000000300031221 */ /* 0x002fca0000000000 */
[----:B------:R-:W1:Y:S02]  /*77d0*/  SHFL.DOWN P1, R2, R3, 0x4, 0x1f ;  /* 0x08801f0003027f89 */ /* 0x000e640000020000 */
[----:B-1----:R-:W-:-:S05]  /*77e0*/  @P1 FADD R2, R3, R2 ;  /* 0x0000000203021221 */ /* 0x002fca0000000000 */
[----:B------:R-:W1:Y:S02]  /*77f0*/  SHFL.DOWN P1, R5, R2, 0x8, 0x1f ;  /* 0x09001f0002057f89 */ /* 0x000e640000020000 */
[----:B-1----:R-:W-:-:S05]  /*7800*/  @P1 FADD R5, R2, R5 ;  /* 0x0000000502051221 */ /* 0x002fca0000000000 */
[----:B------:R-:W1:Y:S02]  /*7810*/  SHFL.DOWN P1, R4, R5, 0x10, 0x1f ;  /* 0x0a001f0005047f89 */ /* 0x000e640000020000 */
[----:B-1----:R-:W-:Y:S01]  /*7820*/  @P1 FADD R4, R5, R4 ;  /* 0x0000000405041221 */ /* 0x002fe20000000000 */
[----:B------:R-:W-:-:S04]  /*7830*/  ISETP.NE.AND P1, PT, R7, RZ, PT ;  /* 0x000000ff0700720c */ /* 0x000fc80003f25270 */
[----:B------:R1:W-:Y:S04]  /*7840*/  @!P2 STS [R9.X4+0x4214], R4 ;  /* 0x004214040900a388 */ /* 0x0003e80000004800 */
[----:B------:R-:W-:Y:S06]  /*7850*/  BAR.SYNC.DEFER_BLOCKING 0x0 ;  /* 0x0000000000007b1d */ /* 0x000fec0000010000 */
[----:B------:R-:W-:Y:S05]  /*7860*/  @P1 BRA `(.L_x_275) ;  /* 0x0000008000001947 */ /* 0x000fea0003800000 */
[----:B-1----:R-:W1:Y:S04]  /*7870*/  @!P1 LDS.64 R2, [0x4218] ;  /* 0x00421800ff029984 */ /* 0x002e680000000a00 */
[----:B------:R-:W3:Y:S01]  /*7880*/  @!P1 LDS R5, [0x4220] ;  /* 0x00422000ff059984 */ /* 0x000ee20000000800 */
[----:B-1----:R-:W-:-:S04]  /*7890*/  @!P1 FADD.FTZ R2, R4, R2 ;  /* 0x0000000204029221 */ /* 0x002fc80000010000 */
[----:B------:R-:W-:Y:S01]  /*78a0*/  @!P1 FADD.FTZ R0, R3, R2 ;  /* 0x0000000203009221 */ /* 0x000fe20000010000 */
[----:B------:R-:W-:Y:S02]  /*78b0*/  MOV R2, UR12 ;  /* 0x0000000c00027c02 */ /* 0x000fe40008000f00 */
[----:B------:R-:W-:Y:S01]  /*78c0*/  MOV R3, UR13 ;  /* 0x0000000d00037c02 */ /* 0x000fe20008000f00 */
[----:B---3--:R-:W-:-:S05]  /*78d0*/  @!P1 FADD.FTZ R4, R0, R5 ;  /* 0x0000000500049221 */ /* 0x008fca0000010000 */
[----:B------:R1:W-:Y:S02]  /*78e0*/  RED.E.ADD.F32.FTZ.RN.STRONG.GPU [R2.64], R4 ;  /* 0x000000040200798e */ /* 0x0003e4000c10e798 */
.L_x_275:
[----:B-1----:R-:W-:Y:S05]  /*78f0*/  BSYNC B0 ;  /* 0x0000000000007941 */ /* 0x002fea0003800000 */
.L_x_274:
[----:B------:R-:W-:Y:S01]  /*7900*/  BSSY B0, `(.L_x_276) ;  /* 0x0000023000007945 */ /* 0x000fe20003800000 */
[----:B------:R-:W-:Y:S05]  /*7910*/  @!P0 BRA `(.L_x_277) ;  /* 0x0000020000008947 */ /* 0x000fea0003800000 */
[----:B------:R-:W3:Y:S04]  /*7920*/  LDL.LU R2, [R1+0x64] ;  /* 0x0000640001027983 */ /* 0x000ee80000300800 */
[----:B------:R-:W4:Y:S04]  /*7930*/  S2R R6, SR_LANEID ;  /* 0x0000000000067919 */ /* 0x000f280000000000 */
[----:B------:R-:W5:Y:S04]  /*7940*/  S2R R11, SR_TID.X ;  /* 0x00000000000b7919 */ /* 0x000f680000002100 */
[----:B------:R-:W-:Y:S01]  /*7950*/  BAR.SYNC.DEFER_BLOCKING 0x0 ;  /* 0x0000000000007b1d */ /* 0x000fe20000010000 */
        /* <DEDUP_REMOVED lines=25> */
[----:B------:R1:W-:Y:S01]  /*7af0*/  RED.E.ADD.F32.FTZ.RN.STRONG.GPU [R2.64], R4 ;  /* 0x000000040200798e */ /* 0x0003e2000c10e798 */
[----:B------:R-:W-:Y:S01]  /*7b00*/  IMAD.MOV.U32 R11, RZ, RZ, RZ ;  /* 0x000000ffff0b7224 */ /* 0x000fe200078e00ff */
[----:B------:R-:W-:Y:S05]  /*7b10*/  BRA `(.L_x_278) ;  /* 0x0000001000007947 */ /* 0x000fea0003800000 */
.L_x_277:
[----:B------:R-:W3:Y:S02]  /*7b20*/  S2R R11, SR_TID.X ;  /* 0x00000000000b7919 */ /* 0x000ee40000002100 */
.L_x_278:
[----:B-1----:R-:W-:Y:S05]  /*7b30*/  BSYNC B0 ;  /* 0x0000000000007941 */ /* 0x002fea0003800000 */
.L_x_276:
[----:B---3--:R-:W-:-:S13]  /*7b40*/  ISETP.GE.AND P0, PT, R11, c[0x0][0x16c], PT ;  /* 0x00005b000b007a0c */ /* 0x008fda0003f06270 */
[----:B------:R-:W-:Y:S05]  /*7b50*/  @P0 EXIT ;  /* 0x000000000000094d */ /* 0x000fea0003800000 */
[----:B------:R-:W-:Y:S02]  /*7b60*/  ULDC.64 UR6, c[0x0][0x2a8] ;  /* 0x0000aa0000067ab9 */ /* 0x000fe40000000a00 */
[----:B------:R-:W-:Y:S02]  /*7b70*/  ULDC.64 UR8, c[0x0][0x288] ;  /* 0x0000a20000087ab9 */ /* 0x000fe40000000a00 */
[----:B--2---:R-:W-:Y:S02]  /*7b80*/  UIMAD UR4, UR16, UR6, URZ ;  /* 0x00000006100472a4 */ /* 0x004fe4000f8e023f */
[----:B------:R-:W-:Y:S02]  /*7b90*/  UIMAD UR16, UR16, UR8, URZ ;  /* 0x00000008101072a4 */ /* 0x000fe4000f8e023f */
[----:B------:R-:W-:Y:S02]  /*7ba0*/  UIMAD.WIDE.U32 UR10, UR17, UR6, URZ ;  /* 0x00000006110a72a5 */ /* 0x000fe4000f8e003f */
[----:B------:R-:W-:-:S02]  /*7bb0*/  UIMAD UR7, UR17, UR7, UR4 ;  /* 0x00000007110772a4 */ /* 0x000fc4000f8e0204 */
[----:B0-----:R-:W-:Y:S02]  /*7bc0*/  UIMAD.WIDE.U32 UR4, UR17, UR8, URZ ;  /* 0x00000008110472a5 */ /* 0x001fe4000f8e003f */
[----:B------:R-:W-:Y:S02]  /*7bd0*/  UIMAD UR6, UR17, UR9, UR16 ;  /* 0x00000009110672a4 */ /* 0x000fe4000f8e0210 */
[----:B------:R-:W-:Y:S02]  /*7be0*/  UIADD3 UR7, UR11, UR7, URZ ;  /* 0x000000070b077290 */ /* 0x000fe4000fffe03f */
[----:B------:R-:W-:Y:S02]  /*7bf0*/  UIADD3 UR6, UR5, UR6, URZ ;  /* 0x0000000605067290 */ /* 0x000fe4000fffe03f */
.L_x_279:
[----:B0-----:R-:W0:Y:S01]  /*7c00*/  LDS R13, [R11.X4+0x5e60] ;  /* 0x005e60000b0d7984 */ /* 0x001e220000004800 */
[----:B------:R-:W-:Y:S02]  /*7c10*/  MOV R4, UR4 ;  /* 0x0000000400047c02 */ /* 0x000fe40008000f00 */
[----:B------:R-:W-:Y:S01]  /*7c20*/  SHF.R.S32.HI R0, RZ, 0x1f, R11 ;  /* 0x0000001fff007819 */ /* 0x000fe2000001140b */
[----:B------:R1:W2:Y:S01]  /*7c30*/  LDS R15, [R11.X4+0x6260] ;  /* 0x006260000b0f7984 */ /* 0x0002a20000004800 */
[----:B------:R-:W-:-:S02]  /*7c40*/  MOV R3, UR6 ;  /* 0x0000000600037c02 */ /* 0x000fc40008000f00 */
[----:B------:R-:W-:Y:S01]  /*7c50*/  MOV R2, R4 ;  /* 0x0000000400027202 */ /* 0x000fe20000000f00 */
[C---:B------:R-:W-:Y:S01]  /*7c60*/  IMAD R4, R0.reuse, c[0x0][0x290], RZ ;  /* 0x0000a40000047a24 */ /* 0x040fe200078e02ff */
[----:B------:R-:W-:Y:S01]  /*7c70*/  MOV R8, UR10 ;  /* 0x0000000a00087c02 */ /* 0x000fe20008000f00 */
[----:B------:R-:W-:Y:S01]  /*7c80*/  IMAD R0, R0, c[0x0][0x2b0], RZ ;  /* 0x0000ac0000007a24 */ /* 0x000fe200078e02ff */
[----:B------:R-:W-:Y:S01]  /*7c90*/  MOV R5, UR5 ;  /* 0x0000000500057c02 */ /* 0x000fe20008000f00 */
[C---:B------:R-:W-:Y:S01]  /*7ca0*/  IMAD.WIDE.U32 R2, R11.reuse, c[0x0][0x290], R2 ;  /* 0x0000a4000b027a25 */ /* 0x040fe200078e0002 */
[----:B------:R-:W-:Y:S02]  /*7cb0*/  MOV R7, UR7 ;  /* 0x0000000700077c02 */ /* 0x000fe40008000f00 */
[----:B------:R-:W-:Y:S01]  /*7cc0*/  MOV R6, R8 ;  /* 0x0000000800067202 */ /* 0x000fe20000000f00 */
[C---:B------:R-:W-:Y:S01]  /*7cd0*/  IMAD R5, R11.reuse, c[0x0][0x294], R4 ;  /* 0x0000a5000b057a24 */ /* 0x040fe200078e0204 */
[----:B------:R-:W-:Y:S01]  /*7ce0*/  MOV R9, UR11 ;  /* 0x0000000b00097c02 */ /* 0x000fe20008000f00 */
[C---:B------:R-:W-:Y:S01]  /*7cf0*/  IMAD R9, R11.reuse, c[0x0][0x2b4], R0 ;  /* 0x0000ad000b097a24 */ /* 0x040fe200078e0200 */
[----:B------:R-:W-:Y:S01]  /*7d00*/  LEA R4, P0, R2, c[0x0][0x310], 0x2 ;  /* 0x0000c40002047a11 */ /* 0x000fe200078010ff */
[----:B------:R-:W-:Y:S01]  /*7d10*/  IMAD.WIDE.U32 R6, R11, c[0x0][0x2b0], R6 ;  /* 0x0000ac000b067a25 */ /* 0x000fe200078e0006 */
[----:B------:R-:W-:Y:S01]  /*7d20*/  IADD3 R5, R3, R5, RZ ;  /* 0x0000000503057210 */ /* 0x000fe20007ffe0ff */
[----:B------:R-:W-:Y:S01]  /*7d30*/  YIELD ;  /* 0x0000000000007946 */ /* 0x000fe20003800000 */
[----:B-1----:R-:W-:-:S02]  /*7d40*/  IADD3 R11, R11, c[0x0][0x0], RZ ;  /* 0x000000000b0b7a10 */ /* 0x002fc40007ffe0ff */
[----:B------:R-:W-:Y:S02]  /*7d50*/  LEA.HI.X R5, R2, c[0x0][0x314], R5, 0x2, P0 ;  /* 0x0000c50002057a11 */ /* 0x000fe400000f1405 */
[----:B------:R-:W-:Y:S02]  /*7d60*/  ISETP.GE.AND P0, PT, R11, c[0x0][0x16c], PT ;  /* 0x00005b000b007a0c */ /* 0x000fe40003f06270 */
[----:B------:R-:W-:Y:S02]  /*7d70*/  IADD3 R3, R7, R9, RZ ;  /* 0x0000000907037210 */ /* 0x000fe40007ffe0ff */
[----:B------:R-:W-:-:S04]  /*7d80*/  LEA R8, P1, R6, c[0x0][0x318], 0x2 ;  /* 0x0000c60006087a11 */ /* 0x000fc800078210ff */
[----:B------:R-:W-:Y:S01]  /*7d90*/  LEA.HI.X R9, R6, c[0x0][0x31c], R3, 0x2, P1 ;  /* 0x0000c70006097a11 */ /* 0x000fe200008f1403 */
[----:B0-----:R0:W-:Y:S04]  /*7da0*/  RED.E.ADD.F32.FTZ.RN.STRONG.GPU [R4.64], R13 ;  /* 0x0000000d0400798e */ /* 0x0011e8000c10e798 */
[----:B--2---:R0:W-:Y:S01]  /*7db0*/  RED.E.ADD.F32.FTZ.RN.STRONG.GPU [R8.64], R15 ;  /* 0x0000000f0800798e */ /* 0x0041e2000c10e798 */
[----:B------:R-:W-:Y:S05]  /*7dc0*/  @!P0 BRA `(.L_x_279) ;  /* 0xfffffe3000008947 */ /* 0x000fea000383ffff */
[----:B------:R-:W-:Y:S05]  /*7dd0*/  EXIT ;  /* 0x000000000000794d */ /* 0x000fea0003800000 */
.L_x_225:
[----:B------:R-:W-:Y:S01]  /*7de0*/  HFMA2.MMA R134, -RZ, RZ, 0, 5.9604644775390625e-08 ;  /* 0x00000001ff867435 */ /* 0x000fe200000001ff */
[----:B------:R-:W-:Y:S01]  /*7df0*/  MOV R83, R85 ;  /* 0x0000005500537202 */ /* 0x000fe20000000f00 */
[----:B------:R-:W-:Y:S01]  /*7e00*/  IMAD.MOV.U32 R136, RZ, RZ, -0x1 ;  /* 0xffffffffff887424 */ /* 0x000fe200078e00ff */
[----:B------:R-:W-:Y:S02]  /*7e10*/  MOV R137, RZ ;  /* 0x000000ff00897202 */ /* 0x000fe40000000f00 */
[----:B------:R-:W-:-:S02]  /*7e20*/  MOV R82, 0x7e40 ;  /* 0x00007e4000527802 */ /* 0x000fc40000000f00 */
[----:B-1-3-5:R-:W-:Y:S05]  /*7e30*/  CALL.REL.NOINC `($__internal_14_$__cuda_sm70_shflsync_up) ;  /* 0x00000da000007944 */ /* 0x02afea0003c00000 */
[----:B-1----:R-:W-:Y:S01]  /*7e40*/  MOV R135, R134 ;  /* 0x0000008600877202 */ /* 0x002fe20000000f00 */
[----:B------:R-:W-:Y:S05]  /*7e50*/  BRA `(.L_x_280) ;  /* 0xffffb91000007947 */ /* 0x000fea000383ffff */
.L_x_226:
[----:B------:R-:W-:Y:S01]  /*7e60*/  HFMA2.MMA R134, -RZ, RZ, 0, 5.9604644775390625e-08 ;  /* 0x00000001ff867435 */ /* 0x000fe200000001ff */
[----:B------:R-:W-:-:S02]  /*7e70*/  MOV R83, R84 ;  /* 0x0000005400537202 */ /* 0x000fc40000000f00 */
[----:B------:R-:W-:Y:S02]  /*7e80*/  MOV R137, RZ ;  /* 0x000000ff00897202 */ /* 0x000fe40000000f00 */
[----:B------:R-:W-:Y:S02]  /*7e90*/  MOV R136, 0xffffffff ;  /* 0xffffffff00887802 */ /* 0x000fe40000000f00 */
[----:B------:R-:W-:Y:S02]  /*7ea0*/  MOV R82, 0x7ec0 ;  /* 0x00007ec000527802 */ /* 0x000fe40000000f00 */
[----:B0123-5:R-:W-:Y:S05]  /*7eb0*/  CALL.REL.NOINC `($__internal_14_$__cuda_sm70_shflsync_up) ;  /* 0x00000d2000007944 */ /* 0x02ffea0003c00000 */
[----:B------:R-:W0:Y:S01]  /*7ec0*/  S2R R83, SR_LANEID ;  /* 0x0000000000537919 */ /* 0x000e220000000000 */
[C---:B------:R-:W-:Y:S01]  /*7ed0*/  FMUL.FTZ R135, R85.reuse, R135 ;  /* 0x0000008755877220 */ /* 0x040fe20000410000 */
[----:B------:R-:W-:Y:S01]  /*7ee0*/  MOV R137, RZ ;  /* 0x000000ff00897202 */ /* 0x000fe20000000f00 */
[----:B-1----:R-:W-:Y:S01]  /*7ef0*/  FFMA.FTZ R82, R85, R134, R84 ;  /* 0x0000008655527223 */ /* 0x002fe20000010054 */
[----:B------:R-:W-:Y:S01]  /*7f00*/  HFMA2.MMA R134, -RZ, RZ, 0, 1.1920928955078125e-07 ;  /* 0x00000002ff867435 */ /* 0x000fe200000001ff */
[----:B------:R-:W-:Y:S02]  /*7f10*/  MOV R136, 0xffffffff ;  /* 0xffffffff00887802 */ /* 0x000fe40000000f00 */
[----:B0-----:R-:W-:-:S04]  /*7f20*/  ISETP.GE.AND P0, PT, R83, 0x1, PT ;  /* 0x000000015300780c */ /* 0x001fc80003f06270 */
[----:B------:R-:W-:Y:S02]  /*7f30*/  FSEL R85, R85, R135, !P0 ;  /* 0x0000008755557208 */ /* 0x000fe40004000000 */
[----:B------:R-:W-:Y:S02]  /*7f40*/  FSEL R84, R84, R82, !P0 ;  /* 0x0000005254547208 */ /* 0x000fe40004000000 */
[----:B------:R-:W-:Y:S02]  /*7f50*/  MOV R83, R85 ;  /* 0x0000005500537202 */ /* 0x000fe40000000f00 */
[----:B------:R-:W-:Y:S02]  /*7f60*/  MOV R82, 0x7f80 ;  /* 0x00007f8000527802 */ /* 0x000fe40000000f00 */
[----:B------:R-:W-:Y:S05]  /*7f70*/  CALL.REL.NOINC `($__internal_14_$__cuda_sm70_shflsync_up) ;  /* 0x00000c6000007944 */ /* 0x000fea0003c00000 */
[----:B-1----:R-:W-:Y:S01]  /*7f80*/  MOV R135, R134 ;  /* 0x0000008600877202 */ /* 0x002fe20000000f00 */
[----:B------:R-:W-:Y:S01]  /*7f90*/  HFMA2.MMA R134, -RZ, RZ, 0, 1.1920928955078125e-07 ;  /* 0x00000002ff867435 */ /* 0x000fe200000001ff */
[----:B------:R-:W-:Y:S01]  /*7fa0*/  MOV R83, R84 ;  /* 0x0000005400537202 */ /* 0x000fe20000000f00 */
[----:B------:R-:W-:Y:S01]  /*7fb0*/  IMAD.MOV.U32 R136, RZ, RZ, -0x1 ;  /* 0xffffffffff887424 */ /* 0x000fe200078e00ff */
[----:B------:R-:W-:-:S02]  /*7fc0*/  MOV R137, RZ ;  /* 0x000000ff00897202 */ /* 0x000fc40000000f00 */
[----:B------:R-:W-:Y:S02]  /*7fd0*/  MOV R82, 0x7ff0 ;  /* 0x00007ff000527802 */ /* 0x000fe40000000f00 */
[----:B------:R-:W-:Y:S05]  /*7fe0*/  CALL.REL.NOINC `($__internal_14_$__cuda_sm70_shflsync_up) ;  /* 0x00000bf000007944 */ /* 0x000fea0003c00000 */
[----:B------:R-:W0:Y:S01]  /*7ff0*/  S2R R82, SR_LANEID ;  /* 0x0000000000527919 */ /* 0x000e220000000000 */
[----:B------:R-:W-:Y:S02]  /*8000*/  MOV R137, RZ ;  /* 0x000000ff00897202 */ /* 0x000fe40000000f00 */
[----:B------:R-:W-:Y:S02]  /*8010*/  MOV R136, 0xffffffff ;  /* 0xffffffff00887802 */ /* 0x000fe40000000f00 */
[----:B0-----:R-:W-:Y:S02]  /*8020*/  ISETP.GE.AND P0, PT, R82, 0x2, PT ;  /* 0x000000025200780c */ /* 0x001fe40003f06270 */
[----:B------:R-:W-:-:S11]  /*8030*/  MOV R82, 0x8090 ;  /* 0x0000809000527802 */ /* 0x000fd60000000f00 */
[----:B-1----:R-:W-:Y:S01]  /*8040*/  @P0 FFMA.FTZ R84, R85, R134, R84 ;  /* 0x0000008655540223 */ /* 0x002fe20000010054 */
[----:B------:R-:W-:Y:S01]  /*8050*/  HFMA2.MMA R134, -RZ, RZ, 0, 2.384185791015625e-07 ;  /* 0x00000004ff867435 */ /* 0x000fe200000001ff */
[----:B------:R-:W-:-:S05]  /*8060*/  @P0 FMUL.FTZ R85, R135, R85 ;  /* 0x0000005587550220 */ /* 0x000fca0000410000 */
[----:B------:R-:W-:Y:S02]  /*8070*/  MOV R83, R85 ;  /* 0x0000005500537202 */ /* 0x000fe40000000f00 */
[----:B------:R-:W-:Y:S05]  /*8080*/  CALL.REL.NOINC `($__internal_14_$__cuda_sm70_shflsync_up) ;  /* 0x00000b5000007944 */ /* 0x000fea0003c00000 */
[----:B-1----:R-:W-:Y:S01]  /*8090*/  MOV R135, R134 ;  /* 0x0000008600877202 */ /* 0x002fe20000000f00 */
[----:B------:R-:W-:Y:S01]  /*80a0*/  HFMA2.MMA R134, -RZ, RZ, 0, 2.384185791015625e-07 ;  /* 0x00000004ff867435 */ /* 0x000fe200000001ff */
[----:B------:R-:W-:Y:S02]  /*80b0*/  MOV R83, R84 ;  /* 0x0000005400537202 */ /* 0x000fe40000000f00 */
[----:B------:R-:W-:Y:S02]  /*80c0*/  MOV R137, RZ ;  /* 0x000000ff00897202 */ /* 0x000fe40000000f00 */
[----:B------:R-:W-:Y:S02]  /*80d0*/  MOV R136, 0xffffffff ;  /* 0xffffffff00887802 */ /* 0x000fe40000000f00 */
[----:B------:R-:W-:Y:S02]  /*80e0*/  MOV R82, 0x8100 ;  /* 0x0000810000527802 */ /* 0x000fe40000000f00 */
[----:B------:R-:W-:Y:S05]  /*80f0*/  CALL.REL.NOINC `($__internal_14_$__cuda_sm70_shflsync_up) ;  /* 0x00000ae000007944 */ /* 0x000fea0003c00000 */
[----:B------:R-:W0:Y:S01]  /*8100*/  S2R R82, SR_LANEID ;  /* 0x0000000000527919 */ /* 0x000e220000000000 */
[----:B------:R-:W-:Y:S02]  /*8110*/  MOV R137, RZ ;  /* 0x000000ff00897202 */ /* 0x000fe40000000f00 */
[----:B------:R-:W-:-:S02]  /*8120*/  MOV R136, 0xffffffff ;  /* 0xffffffff00887802 */ /* 0x000fc40000000f00 */
[----:B0-----:R-:W-:Y:S02]  /*8130*/  ISETP.GE.AND P0, PT, R82, 0x4, PT ;  /* 0x000000045200780c */ /* 0x001fe40003f06270 */
[----:B------:R-:W-:-:S11]  /*8140*/  MOV R82, 0x81a0 ;  /* 0x000081a000527802 */ /* 0x000fd60000000f00 */
[----:B-1----:R-:W-:Y:S01]  /*8150*/  @P0 FFMA.FTZ R84, R85, R134, R84 ;  /* 0x0000008655540223 */ /* 0x002fe20000010054 */
[----:B------:R-:W-:Y:S01]  /*8160*/  HFMA2.MMA R134, -RZ, RZ, 0, 4.76837158203125e-07 ;  /* 0x00000008ff867435 */ /* 0x000fe200000001ff */
[----:B------:R-:W-:-:S05]  /*8170*/  @P0 FMUL.FTZ R85, R135, R85 ;  /* 0x0000005587550220 */ /* 0x000fca0000410000 */
[----:B------:R-:W-:Y:S02]  /*8180*/  MOV R83, R85 ;  /* 0x0000005500537202 */ /* 0x000fe40000000f00 */
[----:B------:R-:W-:Y:S05]  /*8190*/  CALL.REL.NOINC `($__internal_14_$__cuda_sm70_shflsync_up) ;  /* 0x00000a4000007944 */ /* 0x000fea0003c00000 */
[----:B-1----:R-:W-:Y:S01]  /*81a0*/  IMAD.MOV.U32 R135, RZ, RZ, R134 ;  /* 0x000000ffff877224 */ /* 0x002fe200078e0086 */
[----:B------:R-:W-:Y:S01]  /*81b0*/  HFMA2.MMA R134, -RZ, RZ, 0, 4.76837158203125e-07 ;  /* 0x00000008ff867435 */ /* 0x000fe200000001ff */
        /* <DEDUP_REMOVED lines=11> */
[----:B------:R-:W-:Y:S01]  /*8270*/  HFMA2.MMA R134, -RZ, RZ, 0, 9.5367431640625e-07 ;  /* 0x00000010ff867435 */ /* 0x000fe200000001ff */
[----:B------:R-:W-:-:S05]  /*8280*/  @P0 FMUL.FTZ R85, R135, R85 ;  /* 0x0000005587550220 */ /* 0x000fca0000410000 */
[----:B------:R-:W-:Y:S02]  /*8290*/  MOV R83, R85 ;  /* 0x0000005500537202 */ /* 0x000fe40000000f00 */
[----:B------:R-:W-:Y:S05]  /*82a0*/  CALL.REL.NOINC `($__internal_14_$__cuda_sm70_shflsync_up) ;  /* 0x0000093000007944 */ /* 0x000fea0003c00000 */
[----:B-1----:R-:W-:Y:S01]  /*82b0*/  MOV R135, R134 ;  /* 0x0000008600877202 */ /* 0x002fe20000000f00 */
[----:B------:R-:W-:Y:S01]  /*82c0*/  HFMA2.MMA R134, -RZ, RZ, 0, 9.5367431640625e-07 ;  /* 0x00000010ff867435 */ /* 0x000fe200000001ff */
[----:B------:R-:W-:Y:S02]  /*82d0*/  MOV R83, R84 ;  /* 0x0000005400537202 */ /* 0x000fe40000000f00 */
[----:B------:R-:W-:Y:S02]  /*82e0*/  MOV R137, RZ ;  /* 0x000000ff00897202 */ /* 0x000fe40000000f00 */
[----:B------:R-:W-:Y:S02]  /*82f0*/  MOV R136, 0xffffffff ;  /* 0xffffffff00887802 */ /* 0x000fe40000000f00 */
[----:B------:R-:W-:Y:S02]  /*8300*/  MOV R82, 0x8320 ;  /* 0x0000832000527802 */ /* 0x000fe40000000f00 */
[----:B------:R-:W-:Y:S05]  /*8310*/  CALL.REL.NOINC `($__internal_14_$__cuda_sm70_shflsync_up) ;  /* 0x000008c000007944 */ /* 0x000fea0003c00000 */
[----:B-1----:R-:W-:Y:S01]  /*8320*/  IMAD.MOV.U32 R82, RZ, RZ, R134 ;  /* 0x000000ffff527224 */ /* 0x002fe200078e0086 */
[----:B------:R-:W-:Y:S05]  /*8330*/  BRA `(.L_x_281) ;  /* 0xffffb5a000007947 */ /* 0x000fea000383ffff */
.L_x_229:
[----:B------:R-:W-:Y:S01]  /*8340*/  HFMA2.MMA R134, -RZ, RZ, 0, 5.9604644775390625e-08 ;  /* 0x00000001ff867435 */ /* 0x000fe200000001ff */
[----:B------:R-:W-:-:S02]  /*8350*/  MOV R83, R85 ;  /* 0x0000005500537202 */ /* 0x000fc40000000f00 */
[----:B------:R-:W-:Y:S02]  /*8360*/  MOV R137, RZ ;  /* 0x000000ff00897202 */ /* 0x000fe40000000f00 */
[----:B------:R-:W-:Y:S02]  /*8370*/  MOV R136, 0xffffffff ;  /* 0xffffffff00887802 */ /* 0x000fe40000000f00 */
[----:B------:R-:W-:Y:S02]  /*8380*/  MOV R82, 0x83a0 ;  /* 0x000083a000527802 */ /* 0x000fe40000000f00 */
[----:B-123-5:R-:W-:Y:S05]  /*8390*/  CALL.REL.NOINC `($__internal_14_$__cuda_sm70_shflsync_up) ;  /* 0x0000084000007944 */ /* 0x02efea0003c00000 */
[----:B-1----:R-:W-:Y:S01]  /*83a0*/  MOV R85, R134 ;  /* 0x0000008600557202 */ /* 0x002fe20000000f00 */
[----:B------:R-:W-:Y:S01]  /*83b0*/  HFMA2.MMA R134, -RZ, RZ, 0, 5.9604644775390625e-08 ;  /* 0x00000001ff867435 */ /* 0x000fe200000001ff */
[----:B------:R-:W-:Y:S02]  /*83c0*/  MOV R83, R84 ;  /* 0x0000005400537202 */ /* 0x000fe40000000f00 */
[----:B------:R-:W-:Y:S02]  /*83d0*/  MOV R137, RZ ;  /* 0x000000ff00897202 */ /* 0x000fe40000000f00 */
[----:B------:R-:W-:-:S02]  /*83e0*/  MOV R136, 0xffffffff ;  /* 0xffffffff00887802 */ /* 0x000fc40000000f00 */
[----:B------:R-:W-:Y:S02]  /*83f0*/  MOV R82, 0x8410 ;  /* 0x0000841000527802 */ /* 0x000fe40000000f00 */
[----:B------:R-:W-:Y:S05]  /*8400*/  CALL.REL.NOINC `($__internal_14_$__cuda_sm70_shflsync_up) ;  /* 0x000007d000007944 */ /* 0x000fea0003c00000 */
[----:B------:R-:W-:Y:S01]  /*8410*/  HFMA2.MMA R159, -RZ, RZ, 0, 0 ;  /* 0x00000000ff9f7435 */ /* 0x000fe200000001ff */
[----:B-1----:R-:W-:Y:S02]  /*8420*/  MOV R84, R134 ;  /* 0x0000008600547202 */ /* 0x002fe40000000f00 */
[----:B------:R-:W-:Y:S02]  /*8430*/  MOV R82, R80 ;  /* 0x0000005000527202 */ /* 0x000fe40000000f00 */
[----:B------:R-:W-:Y:S02]  /*8440*/  MOV R83, 0x8460 ;  /* 0x0000846000537802 */ /* 0x000fe40000000f00 */
[----:B------:R-:W-:Y:S05]  /*8450*/  CALL.REL.NOINC `($__internal_13_$__cuda_sm70_shflsync_idx_p) ;  /* 0x000006e000007944 */ /* 0x000fea0003c00000 */
[----:B-1----:R-:W-:Y:S01]  /*8460*/  IMAD.MOV.U32 R80, RZ, RZ, R159 ;  /* 0x000000ffff507224 */ /* 0x002fe200078e009f */
[----:B------:R-:W-:Y:S01]  /*8470*/  HFMA2.MMA R159, -RZ, RZ, 0, 0 ;  /* 0x00000000ff9f7435 */ /* 0x000fe200000001ff */
[----:B------:R-:W-:Y:S02]  /*8480*/  MOV R82, R81 ;  /* 0x0000005100527202 */ /* 0x000fe40000000f00 */
[----:B------:R-:W-:-:S03]  /*8490*/  MOV R83, 0x84b0 ;  /* 0x000084b000537802 */ /* 0x000fc60000000f00 */
[----:B--2--5:R-:W-:Y:S05]  /*84a0*/  CALL.REL.NOINC `($__internal_13_$__cuda_sm70_shflsync_idx_p) ;  /* 0x0000069000007944 */ /* 0x024fea0003c00000 */
[----:B-1----:R-:W-:Y:S01]  /*84b0*/  MOV R81, R159 ;  /* 0x0000009f00517202 */ /* 0x002fe20000000f00 */
[----:B--2--5:R-:W-:Y:S05]  /*84c0*/  BRA `(.L_x_282) ;  /* 0xffffb54000007947 */ /* 0x024fea000383ffff */
.L_x_232:
[----:B------:R-:W-:Y:S01]  /*84d0*/  HFMA2.MMA R159, -RZ, RZ, 0, 5.9604644775390625e-08 ;  /* 0x00000001ff9f7435 */ /* 0x000fe200000001ff */
[----:B------:R-:W-:-:S02]  /*84e0*/  MOV R83, R86 ;  /* 0x0000005600537202 */ /* 0x000fc40000000f00 */
[----:B------:R-:W-:-:S03]  /*84f0*/  MOV R82, 0x8510 ;  /* 0x0000851000527802 */ /* 0x000fc60000000f00 */
[----:B------:R-:W-:Y:S05]  /*8500*/  CALL.REL.NOINC `($__internal_12_$__cuda_sm70_shflsync_down) ;  /* 0x000005a000007944 */ /* 0x000fea0003c00000 */
[----:B-1----:R-:W-:Y:S01]  /*8510*/  MOV R84, R159 ;  /* 0x0000009f00547202 */ /* 0x002fe20000000f00 */
[----:B0-2--5:R-:W-:Y:S05]  /*8520*/  BRA `(.L_x_283) ;  /* 0xffffbbb000007947 */ /* 0x025fea000383ffff */
.L_x_233:
[----:B------:R-:W-:Y:S01]  /*8530*/  HFMA2.MMA R159, -RZ, RZ, 0, 5.9604644775390625e-08 ;  /* 0x00000001ff9f7435 */ /* 0x000fe200000001ff */
[----:B------:R-:W-:Y:S02]  /*8540*/  MOV R83, R87 ;  /* 0x0000005700537202 */ /* 0x000fe40000000f00 */
[----:B------:R-:W-:-:S03]  /*8550*/  MOV R82, 0x8570 ;  /* 0x0000857000527802 */ /* 0x000fc60000000f00 */
[----:B01----:R-:W-:Y:S05]  /*8560*/  CALL.REL.NOINC `($__internal_12_$__cuda_sm70_shflsync_down) ;  /* 0x0000054000007944 */ /* 0x003fea0003c00000 */
[C---:B------:R-:W-:Y:S02]  /*8570*/  FMUL.FTZ R84, R86.reuse, R84 ;  /* 0x0000005456547220 */ /* 0x040fe40000410000 */
[C---:B-1----:R-:W-:Y:S01]  /*8580*/  FFMA.FTZ R82, R86.reuse, R159, R87 ;  /* 0x0000009f56527223 */ /* 0x042fe20000010057 */
[----:B------:R-:W-:Y:S02]  /*8590*/  MOV R159, 0x2 ;  /* 0x00000002009f7802 */ /* 0x000fe40000000f00 */
[----:B------:R-:W-:Y:S02]  /*85a0*/  FSEL R86, R86, R84, !P4 ;  /* 0x0000005456567208 */ /* 0x000fe40006000000 */
[----:B------:R-:W-:-:S02]  /*85b0*/  FSEL R87, R87, R82, !P4 ;  /* 0x0000005257577208 */ /* 0x000fc40006000000 */
[----:B------:R-:W-:Y:S02]  /*85c0*/  MOV R83, R86 ;  /* 0x0000005600537202 */ /* 0x000fe40000000f00 */
[----:B------:R-:W-:Y:S02]  /*85d0*/  MOV R82, 0x85f0 ;  /* 0x000085f000527802 */ /* 0x000fe40000000f00 */
[----:B0-2--5:R-:W-:Y:S05]  /*85e0*/  CALL.REL.NOINC `($__internal_12_$__cuda_sm70_shflsync_down) ;  /* 0x000004c000007944 */ /* 0x025fea0003c00000 */
[----:B-1----:R-:W-:Y:S01]  /*85f0*/  MOV R84, R159 ;  /* 0x0000009f00547202 */ /* 0x002fe20000000f00 */
[----:B------:R-:W-:Y:S01]  /*8600*/  HFMA2.MMA R159, -RZ, RZ, 0, 1.1920928955078125e-07 ;  /* 0x00000002ff9f7435 */ /* 0x000fe200000001ff */
[----:B------:R-:W-:Y:S02]  /*8610*/  MOV R83, R87 ;  /* 0x0000005700537202 */ /* 0x000fe40000000f00 */
[----:B------:R-:W-:-:S03]  /*8620*/  MOV R82, 0x8640 ;  /* 0x0000864000527802 */ /* 0x000fc60000000f00 */
[----:B0-2--5:R-:W-:Y:S05]  /*8630*/  CALL.REL.NOINC `($__internal_12_$__cuda_sm70_shflsync_down) ;  /* 0x0000047000007944 */ /* 0x025fea0003c00000 */
[----:B-1----:R-:W-:Y:S01]  /*8640*/  @!P3 FFMA.FTZ R87, R86, R159, R87 ;  /* 0x0000009f5657b223 */ /* 0x002fe20000010057 */
[----:B------:R-:W-:Y:S01]  /*8650*/  MOV R159, 0x4 ;  /* 0x00000004009f7802 */ /* 0x000fe20000000f00 */
[----:B------:R-:W-:Y:S01]  /*8660*/  @!P3 FMUL.FTZ R86, R84, R86 ;  /* 0x000000565456b220 */ /* 0x000fe20000410000 */
[----:B------:R-:W-:-:S03]  /*8670*/  MOV R82, 0x86a0 ;  /* 0x000086a000527802 */ /* 0x000fc60000000f00 */
[----:B------:R-:W-:Y:S02]  /*8680*/  IMAD.MOV.U32 R83, RZ, RZ, R86 ;  /* 0x000000ffff537224 */ /* 0x000fe400078e0056 */
[----:B0-2--5:R-:W-:Y:S05]  /*8690*/  CALL.REL.NOINC `($__internal_12_$__cuda_sm70_shflsync_down) ;  /* 0x0000041000007944 */ /* 0x025fea0003c00000 */
[----:B-1----:R-:W-:Y:S01]  /*86a0*/  MOV R84, R159 ;  /* 0x0000009f00547202 */ /* 0x002fe20000000f00 */
[----:B------:R-:W-:Y:S01]  /*86b0*/  HFMA2.MMA R159, -RZ, RZ, 0, 2.384185791015625e-07 ;  /* 0x00000004ff9f7435 */ /* 0x000fe200000001ff */
[----:B------:R-:W-:Y:S02]  /*86c0*/  MOV R83, R87 ;  /* 0x0000005700537202 */ /* 0x000fe40000000f00 */
[----:B------:R-:W-:-:S03]  /*86d0*/  MOV R82, 0x86f0 ;  /* 0x000086f000527802 */ /* 0x000fc60000000f00 */
[----:B0-2--5:R-:W-:Y:S05]  /*86e0*/  CALL.REL.NOINC `($__internal_12_$__cuda_sm70_shflsync_down) ;  /* 0x000003c000007944 */ /* 0x025fea0003c00000 */
[----:B-1----:R-:W-:Y:S01]  /*86f0*/  @!P2 FFMA.FTZ R87, R86, R159, R87 ;  /* 0x0000009f5657a223 */ /* 0x002fe20000010057 */
[----:B------:R-:W-:Y:S01]  /*8700*/  HFMA2.MMA R159, -RZ, RZ, 0, 4.76837158203125e-07 ;  /* 0x00000008ff9f7435 */ /* 0x000fe200000001ff */
[----:B------:R-:W-:Y:S01]  /*8710*/  @!P2 FMUL.FTZ R86, R84, R86 ;  /* 0x000000565456a220 */ /* 0x000fe20000410000 */
[----:B------:R-:W-:Y:S02]  /*8720*/  MOV R82, 0x8770 ;  /* 0x0000877000527802 */ /* 0x000fe40000000f00 */
[----:B------:R-:W-:Y:S02]  /*8730*/  MOV R84, R87 ;  /* 0x0000005700547202 */ /* 0x000fe40000000f00 */
[----:B------:R-:W-:-:S04]  /*8740*/  MOV R87, R86 ;  /* 0x0000005600577202 */ /* 0x000fc80000000f00 */
[----:B------:R-:W-:Y:S02]  /*8750*/  MOV R83, R87 ;  /* 0x0000005700537202 */ /* 0x000fe40000000f00 */
[----:B0-2--5:R-:W-:Y:S05]  /*8760*/  CALL.REL.NOINC `($__internal_12_$__cuda_sm70_shflsync_down) ;  /* 0x0000034000007944 */ /* 0x025fea0003c00000 */
[----:B-1----:R-:W-:Y:S01]  /*8770*/  MOV R85, R159 ;  /* 0x0000009f00557202 */ /* 0x002fe20000000f00 */
[----:B------:R-:W-:Y:S01]  /*8780*/  HFMA2.MMA R159, -RZ, RZ, 0, 4.76837158203125e-07 ;  /* 0x00000008ff9f7435 */ /* 0x000fe200000001ff */
[----:B------:R-:W-:Y:S02]  /*8790*/  MOV R83, R84 ;  /* 0x0000005400537202 */ /* 0x000fe40000000f00 */
[----:B------:R-:W-:-:S03]  /*87a0*/  MOV R82, 0x87c0 ;  /* 0x000087c000527802 */ /* 0x000fc60000000f00 */
[----:B0-2--5:R-:W-:Y:S05]  /*87b0*/  CALL.REL.NOINC `($__internal_12_$__cuda_sm70_shflsync_down) ;  /* 0x000002f000007944 */ /* 0x025fea0003c00000 */
[----:B-1----:R-:W-:Y:S01]  /*87c0*/  @!P1 FFMA.FTZ R84, R87, R159, R84 ;  /* 0x0000009f57549223 */ /* 0x002fe20000010054 */
[----:B------:R-:W-:Y:S01]  /*87d0*/  HFMA2.MMA R159, -RZ, RZ, 0, 9.5367431640625e-07 ;  /* 0x00000010ff9f7435 */ /* 0x000fe200000001ff */
[----:B------:R-:W-:Y:S01]  /*87e0*/  @!P1 FMUL.FTZ R87, R85, R87 ;  /* 0x0000005755579220 */ /* 0x000fe20000410000 */
[----:B------:R-:W-:Y:S02]  /*87f0*/  MOV R82, 0x8830 ;  /* 0x0000883000527802 */ /* 0x000fe40000000f00 */
[----:B------:R-:W-:Y:S02]  /*8800*/  MOV R86, R84 ;  /* 0x0000005400567202 */ /* 0x000fe40000000f00 */
[----:B------:R-:W-:-:S02]  /*8810*/  MOV R83, R87 ;  /* 0x0000005700537202 */ /* 0x000fc40000000f00 */
[----:B0-2--5:R-:W-:Y:S05]  /*8820*/  CALL.REL.NOINC `($__internal_12_$__cuda_sm70_shflsync_down) ;  /* 0x0000028000007944 */ /* 0x025fea0003c00000 */
[----:B-1----:R-:W-:Y:S01]  /*8830*/  MOV R84, R159 ;  /* 0x0000009f00547202 */ /* 0x002fe20000000f00 */
[----:B------:R-:W-:Y:S01]  /*8840*/  HFMA2.MMA R159, -RZ, RZ, 0, 9.5367431640625e-07 ;  /* 0x00000010ff9f7435 */ /* 0x000fe200000001ff */
[----:B------:R-:W-:Y:S01]  /*8850*/  IMAD.MOV.U32 R83, RZ, RZ, R86 ;  /* 0x000000ffff537224 */ /* 0x000fe200078e0056 */
[----:B------:R-:W-:-:S04]  /*8860*/  MOV R82, 0x8880 ;  /* 0x0000888000527802 */ /* 0x000fc80000000f00 */
[----:B0-2--5:R-:W-:Y:S05]  /*8870*/  CALL.REL.NOINC `($__internal_12_$__cuda_sm70_shflsync_down) ;  /* 0x0000023000007944 */ /* 0x025fea0003c00000 */
[----:B-1----:R-:W-:Y:S01]  /*8880*/  @!P0 FFMA.FTZ R86, R87, R159, R86 ;  /* 0x0000009f57568223 */ /* 0x002fe20000010056 */
[----:B------:R-:W-:Y:S01]  /*8890*/  MOV R159, RZ ;  /* 0x000000ff009f7202 */ /* 0x000fe20000000f00 */
[----:B------:R-:W-:Y:S01]  /*88a0*/  @!P0 FMUL.FTZ R87, R84, R87 ;  /* 0x0000005754578220 */ /* 0x000fe20000410000 */
[----:B------:R-:W-:-:S04]  /*88b0*/  MOV R83, 0x88e0 ;  /* 0x000088e000537802 */ /* 0x000fc80000000f00 */
[----:B------:R-:W-:Y:S02]  /*88c0*/  MOV R82, R87 ;  /* 0x0000005700527202 */ /* 0x000fe40000000f00 */
[----:B0-2--5:R-:W-:Y:S05]  /*88d0*/  CALL.REL.NOINC `($__internal_13_$__cuda_sm70_shflsync_idx_p) ;  /* 0x0000026000007944 */ /* 0x025fea0003c00000 */
[----:B-1----:R-:W-:Y:S01]  /*88e0*/  MOV R84, R159 ;  /* 0x0000009f00547202 */ /* 0x002fe20000000f00 */
[----:B------:R-:W-:Y:S01]  /*88f0*/  HFMA2.MMA R159, -RZ, RZ, 0, 0 ;  /* 0x00000000ff9f7435 */ /* 0x000fe200000001ff */
[----:B------:R-:W-:Y:S02]  /*8900*/  MOV R82, R86 ;  /* 0x0000005600527202 */ /* 0x000fe40000000f00 */
[----:B------:R-:W-:-:S03]  /*8910*/  MOV R83, 0x8930 ;  /* 0x0000893000537802 */ /* 0x000fc60000000f00 */
[----:B--2--5:R-:W-:Y:S05]  /*8920*/  CALL.REL.NOINC `($__internal_13_$__cuda_sm70_shflsync_idx_p) ;  /* 0x0000021000007944 */ /* 0x024fea0003c00000 */
[----:B------:R-:W-:Y:S02]  /*8930*/  MOV R85, R84 ;  /* 0x0000005400557202 */ /* 0x000fe40000000f00 */
[----:B-1----:R-:W-:Y:S01]  /*8940*/  MOV R84, R159 ;  /* 0x0000009f00547202 */ /* 0x002fe20000000f00 */
[----:B------:R-:W-:Y:S01]  /*8950*/  HFMA2.MMA R159, -RZ, RZ, 0, 5.9604644775390625e-08 ;  /* 0x00000001ff9f7435 */ /* 0x000fe200000001ff */
[----:B------:R-:W-:Y:S02]  /*8960*/  MOV R83, R87 ;  /* 0x0000005700537202 */ /* 0x000fe40000000f00 */
[----:B------:R-:W-:-:S03]  /*8970*/  MOV R82, 0x8990 ;  /* 0x0000899000527802 */ /* 0x000fc60000000f00 */
[----:B--2--5:R-:W-:Y:S05]  /*8980*/  CALL.REL.NOINC `($__internal_12_$__cuda_sm70_shflsync_down) ;  /* 0x0000012000007944 */ /* 0x024fea0003c00000 */
[----:B-1----:R-:W-:Y:S01]  /*8990*/  MOV R160, R159 ;  /* 0x0000009f00a07202 */ /* 0x002fe20000000f00 */
[----:B------:R-:W-:Y:S01]  /*89a0*/  HFMA2.MMA R159, -RZ, RZ, 0, 5.9604644775390625e-08 ;  /* 0x00000001ff9f7435 */ /* 0x000fe200000001ff */
[----:B------:R-:W-:-:S02]  /*89b0*/  MOV R83, R86 ;  /* 0x0000005600537202 */ /* 0x000fc40000000f00 */
[----:B------:R-:W-:-:S03]  /*89c0*/  MOV R82, 0x89e0 ;  /* 0x000089e000527802 */ /* 0x000fc60000000f00 */
[----:B0-2--5:R-:W-:Y:S05]  /*89d0*/  CALL.REL.NOINC `($__internal_12_$__cuda_sm70_shflsync_down) ;  /* 0x000000d000007944 */ /* 0x025fea0003c00000 */
[----:B-1----:R-:W-:Y:S01]  /*89e0*/  MOV R87, R159 ;  /* 0x0000009f00577202 */ /* 0x002fe20000000f00 */
[----:B------:R-:W-:Y:S01]  /*89f0*/  HFMA2.MMA R159, -RZ, RZ, 0, 0 ;  /* 0x00000000ff9f7435 */ /* 0x000fe200000001ff */
[----:B------:R-:W-:Y:S01]  /*8a00*/  IMAD.MOV.U32 R86, RZ, RZ, R160 ;  /* 0x000000ffff567224 */ /* 0x000fe200078e00a0 */
[----:B------:R-:W-:Y:S02]  /*8a10*/  MOV R82, R80 ;  /* 0x0000005000527202 */ /* 0x000fe40000000f00 */
[----:B------:R-:W-:Y:S02]  /*8a20*/  MOV R83, 0x8a40 ;  /* 0x00008a4000537802 */ /* 0x000fe40000000f00 */
[----:B0-2--5:R-:W-:Y:S05]  /*8a30*/  CALL.REL.NOINC `($__internal_13_$__cuda_sm70_shflsync_idx_p) ;  /* 0x0000010000007944 */ /* 0x025fea0003c00000 */
[----:B-1----:R-:W-:Y:S01]  /*8a40*/  MOV R160, R159 ;  /* 0x0000009f00a07202 */ /* 0x002fe20000000f00 */
[----:B------:R-:W-:Y:S01]  /*8a50*/  HFMA2.MMA R159, -RZ, RZ, 0, 0 ;  /* 0x00000000ff9f7435 */ /* 0x000fe200000001ff */
[----:B------:R-:W-:Y:S02]  /*8a60*/  MOV R82, R81 ;  /* 0x0000005100527202 */ /* 0x000fe40000000f00 */
[----:B------:R-:W-:-:S03]  /*8a70*/  MOV R83, 0x8a90 ;  /* 0x00008a9000537802 */ /* 0x000fc60000000f00 */
[----:B--2--5:R-:W-:Y:S05]  /*8a80*/  CALL.REL.NOINC `($__internal_13_$__cuda_sm70_shflsync_idx_p) ;  /* 0x000000b000007944 */ /* 0x024fea0003c00000 */
[----:B-1----:R-:W-:Y:S01]  /*8a90*/  MOV R83, R159 ;  /* 0x0000009f00537202 */ /* 0x002fe20000000f00 */
[----:B--2--5:R-:W-:Y:S05]  /*8aa0*/  BRA `(.L_x_284) ;  /* 0xffffb7d000007947 */ /* 0x024fea000383ffff */
        .weak           $__internal_12_$__cuda_sm70_shflsync_down
        .type           $__internal_12_$__cuda_sm70_shflsync_down,@function
        .size           $__internal_12_$__cuda_sm70_shflsync_down,($__internal_13_$__cuda_sm70_shflsync_idx_p - $__internal_12_$__cuda_sm70_shflsync_down)
$__internal_12_$__cuda_sm70_shflsync_down:
[----:B------:R-:W-:Y:S01]  /*8ab0*/  HFMA2.MMA R57, -RZ, RZ, 0, 1.847743988037109375e-06 ;  /* 0x0000001fff397435 */ /* 0x000fe200000001ff */
[----:B------:R0:W-:Y:S02]  /*8ac0*/  STL [R1+0x6c], R0 ;  /* 0x00006c0001007387 */ /* 0x0001e40000100800 */
[----:B0-----:R-:W-:-:S04]  /*8ad0*/  MOV R0, 0xffffffff ;  /* 0xffffffff00007802 */ /* 0x001fc80000000f00 */
[----:B------:R-:W-:Y:S04]  /*8ae0*/  WARPSYNC R0 ;  /* 0x0000000000007348 */ /* 0x000fe80003800000 */
[----:B------:R0:W1:Y:S04]  /*8af0*/  SHFL.DOWN PT, R159, R83, R159, R57 ;  /* 0x0800009f539f7389 */ /* 0x00006800000e0039 */
[----:B0-----:R0:W5:Y:S01]  /*8b00*/  LDL.LU R0, [R1+0x6c] ;  /* 0x00006c0001007983 */ /* 0x0011620000300800 */
[----:B------:R-:W-:-:S03]  /*8b10*/  MOV R83, 0x0 ;  /* 0x0000000000537802 */ /* 0x000fc60000000f00 */
[----:B------:R-:W2:Y:S01]  /*8b20*/  S2R R57, SR_TID.X ;  /* 0x0000000000397919 */ /* 0x000ea20000002100 */
[----:B------:R-:W-:Y:S05]  /*8b30*/  RET.REL.NODEC R82 `(_Z25selective_scan_bwd_kernelI32Selective_Scan_bwd_kernel_traitsILi128ELi16ELb0ELb0ELb1ELb0ELb0EffEEv12SSMParamsBwd) ;  /* 0xffff74c052007950 */ /* 0x000fea0003c3ffff */
        .weak           $__internal_13_$__cuda_sm70_shflsync_idx_p
        .type           $__internal_13_$__cuda_sm70_shflsync_idx_p,@function
        .size           $__internal_13_$__cuda_sm70_shflsync_idx_p,($__internal_14_$__cuda_sm70_shflsync_up - $__internal_13_$__cuda_sm70_shflsync_idx_p)
$__internal_13_$__cuda_sm70_shflsync_idx_p:
[----:B------:R-:W-:Y:S01]  /*8b40*/  HFMA2.MMA R57, -RZ, RZ, 0, 1.847743988037109375e-06 ;  /* 0x0000001fff397435 */ /* 0x000fe200000001ff */
[----:B------:R0:W-:Y:S02]  /*8b50*/  STL [R1+0x6c], R0 ;  /* 0x00006c0001007387 */ /* 0x0001e40000100800 */
[----:B0-----:R-:W-:-:S04]  /*8b60*/  MOV R0, 0xffffffff ;  /* 0xffffffff00007802 */ /* 0x001fc80000000f00 */
[----:B------:R-:W-:Y:S04]  /*8b70*/  WARPSYNC R0 ;  /* 0x0000000000007348 */ /* 0x000fe80003800000 */
[----:B------:R0:W1:Y:S04]  /*8b80*/  SHFL.IDX PT, R159, R82, R159, R57 ;  /* 0x0000009f529f7389 */ /* 0x00006800000e0039 */
[----:B0-----:R0:W5:Y:S01]  /*8b90*/  LDL.LU R0, [R1+0x6c] ;  /* 0x00006c0001007983 */ /* 0x0011620000300800 */
[----:B------:R-:W-:Y:S01]  /*8ba0*/  MOV R82, R83 ;  /* 0x0000005300527202 */ /* 0x000fe20000000f00 */
[----:B------:R-:W-:-:S02]  /*8bb0*/  HFMA2.MMA R83, -RZ, RZ, 0, 0 ;  /* 0x00000000ff537435 */ /* 0x000fc400000001ff */
[----:B------:R-:W2:Y:S04]  /*8bc0*/  S2R R57, SR_TID.X ;  /* 0x0000000000397919 */ /* 0x000ea80000002100 */
[----:B0-----:R-:W-:Y:S05]  /*8bd0*/  RET.REL.NODEC R82 `(_Z25selective_scan_bwd_kernelI32Selective_Scan_bwd_kernel_traitsILi128ELi16ELb0ELb0ELb1ELb0ELb0EffEEv12SSMParamsBwd) ;  /* 0xffff742052007950 */ /* 0x001fea0003c3ffff */
        .weak           $__internal_14_$__cuda_sm70_shflsync_up
        .type           $__internal_14_$__cuda_sm70_shflsync_up,@function
        .size           $__internal_14_$__cuda_sm70_shflsync_up,(.L_x_8830 - $__internal_14_$__cuda_sm70_shflsync_up)
$__internal_14_$__cuda_sm70_shflsync_up:
[----:B------:R-:W-:Y:S04]  /*8be0*/  WARPSYNC R136 ;  /* 0x0000008800007348 */ /* 0x000fe80003800000 */
[----:B------:R0:W1:Y:S02]  /*8bf0*/  SHFL.UP PT, R134, R83, R134, R137 ;  /* 0x0400008653867389 */ /* 0x00006400000e0089 */
[----:B0-----:R-:W-:-:S04]  /*8c00*/  MOV R83, 0x0 ;  /* 0x0000000000537802 */ /* 0x001fc80000000f00 */
[----:B------:R-:W-:Y:S05]  /*8c10*/  RET.REL.NODEC R82 `(_Z25selective_scan_bwd_kernelI32Selective_Scan_bwd_kernel_traitsILi128ELi16ELb0ELb0ELb1ELb0ELb0EffEEv12SSMParamsBwd) ;  /* 0xffff73e052007950 */ /* 0x000fea0003c3ffff */
.L_x_285:
        /* <DEDUP_REMOVED lines=14> */
.L_x_8830:


//--------------------- .text._Z25selective_scan_bwd_kernelI32Selective_Scan_bwd_kernel_traitsILi128ELi16ELb0ELb0ELb1ELb0ELb1EffEEv12SSMParamsBwd --------------------------
	.section	.text._Z25selective_scan_bwd_kernelI32Selective_Scan_bwd_kernel_traitsILi128ELi16ELb0ELb0ELb1ELb0ELb1EffEEv12SSMParamsBwd,"ax",@progbits
	.sectioninfo	@"SHI_REGISTERS=168"
	.align	128
        .global         _Z25selective_scan_bwd_kernelI32Selective_Scan_bwd_kernel_traitsILi128ELi16ELb0ELb0ELb1ELb0ELb1EffEEv12SSMParamsBwd
        .type           _Z25selective_scan_bwd_kernelI32Selective_Scan_bwd_kernel_traitsILi128ELi16ELb0ELb0ELb1ELb0ELb1EffEEv12SSMParamsBwd,@function
        .size           _Z25selective_scan_bwd_kernelI32Selective_Scan_bwd_kernel_traitsILi128ELi16ELb0ELb0ELb1ELb0ELb1EffEEv12SSMParamsBwd,(.L_x_8833 - _Z25selective_scan_bwd_kernelI32Selective_Scan_bwd_kernel_traitsILi128ELi16ELb0ELb0ELb1ELb0ELb1EffEEv12SSMParamsBwd)
        .other          _Z25selective_scan_bwd_kernelI32Selective_Scan_bwd_kernel_traitsILi128ELi16ELb0ELb0ELb1ELb0ELb1EffEEv12SSMParamsBwd,@"STO_CUDA_ENTRY STV_DEFAULT"
_Z25selective_scan_bwd_kernelI32Selective_Scan_bwd_kernel_traitsILi128ELi16ELb0ELb0ELb1ELb0ELb1EffEEv12SSMParamsBwd:
.text._Z25selective_scan_bwd_kernelI32Selective_Scan_bwd_kernel_traitsILi128ELi16ELb0ELb0ELb1ELb0ELb1EffEEv12SSMParamsBwd:
        /* <DEDUP_REMOVED lines=15> */
[----:B------:R-:W-:Y:S02]  /*00f0*/  UMOV UR32, URZ ;  /* 0x0000003f00207c82 */ /* 0x000fe40008000000 */
        /* <DEDUP_REMOVED lines=10> */
[----:B------:R-:W0:Y:S01]  /*01a0*/  R2UR UR23, R6 ;  /* 0x00000000061773c2 */ /* 0x000e2200000e0000 */
[----:B------:R-:W-:Y:S01]  /*01b0*/  ULDC.64 UR4, c[0x0][0x260] ;  /* 0x0000980000047ab9 */ /* 0x000fe20000000a00 */
[----:B------:R-:W-:Y:S01]  /*01c0*/  MOV R5, UR7 ;  /* 0x0000000700057c02 */ /* 0x000fe20008000f00 */
[----:B------:R-:W-:-:S02]  /*01d0*/  ULDC.64 UR6, c[0x0][0x1d0] ;  /* 0x0000740000067ab9 */ /* 0x000fc40000000a00 */
[----:B------:R2:W3:Y:S01]  /*01e0*/  @P0 LDG.E R3, [R2.64] ;  /* 0x0000001c02030981 */ /* 0x0004e2000c1e1900 */
[----:B------:R-:W-:Y:S02]  /*01f0*/  UMOV UR33, URZ ;  /* 0x0000003f00217c82 */ /* 0x000fe40008000000 */
[----:B------:R-:W-:Y:S01]  /*0200*/  UMOV UR34, URZ ;  /* 0x0000003f00227c82 */ /* 0x000fe20008000000 */
        /* <DEDUP_REMOVED lines=15> */
[----:B------:R-:W-:Y:S02]  /*0300*/  UIADD3 UR9, UR9, UR4, URZ ;  /* 0x0000000409097290 */ /* 0x000fe4000fffe03f */
[----:B------:R-:W-:Y:S02]  /*0310*/  UISETP.NE.U32.AND UP2, UPT, URZ, UR26, UPT ;  /* 0x0000001a3f00728c */ /* 0x000fe4000bf45070 */
[----:B------:R-:W-:Y:S02]  /*0320*/  UMOV UR4, URZ ;  /* 0x0000003f00047c82 */ /* 0x000fe40008000000 */
[----:B------:R-:W-:Y:S01]  /*0330*/  UIMAD.WIDE.U32 UR14, UR12, UR6, URZ ;  /* 0x000000060c0e72a5 */ /* 0x000fe2000f8e003f */
[----:B0-----:R-:W2:Y:S01]  /*0340*/  MUFU.RCP R0, R0 ;  /* 0x0000000000007308 */ /* 0x001ea20000001000 */
[----:B------:R-:W-:Y:S02]  /*0350*/  UISETP.NE.AND.EX UP2, UPT, URZ, UR27, UPT, UP2 ;  /* 0x0000001b3f00728c */ /* 0x000fe4000bf45320 */
[----:B------:R-:W-:-:S02]  /*0360*/  @UP1 ULEA UR32, UP3, UR10, UR24, 0x2 ;  /* 0x000000180a201291 */ /* 0x000fc4000f86103f */
[----:B------:R-:W-:Y:S02]  /*0370*/  UIADD3 UR15, UR15, UR22, URZ ;  /* 0x000000160f0f7290 */ /* 0x000fe4000fffe03f */
[----:B------:R-:W-:Y:S02]  /*0380*/  @UP1 ULEA.HI.X UR33, UR10, UR25, UR11, 0x2, UP3 ;  /* 0x000000190a211291 */ /* 0x000fe400098f140b */
[----:B------:R-:W-:Y:S02]  /*0390*/  UIMAD UR20, UR13, UR18, URZ ;  /* 0x000000120d1472a4 */ /* 0x000fe4000f8e023f */
[----:B------:R-:W-:Y:S02]  /*03a0*/  UIMAD.WIDE.U32 UR16, UR12, UR18, URZ ;  /* 0x000000120c1072a5 */ /* 0x000fe4000f8e003f */
[----:B------:R-:W-:Y:S02]  /*03b0*/  UIMAD UR20, UR12, UR19, UR20 ;  /* 0x000000130c1472a4 */ /* 0x000fe4000f8e0214 */
[----:B------:R-:W-:Y:S01]  /*03c0*/  @UP2 ULEA UR34, UP1, UR10, UR26, 0x2 ;  /* 0x0000001a0a222291 */ /* 0x000fe2000f82103f */
[----:B--2---:R-:W-:Y:S01]  /*03d0*/  IADD3 R2, R0, 0xffffffe, RZ ;  /* 0x0ffffffe00027810 */ /* 0x004fe20007ffe0ff */
[----:B------:R-:W-:Y:S01]  /*03e0*/  ULDC.64 UR18, c[0x0][0x1b0] ;  /* 0x00006c0000127ab9 */ /* 0x000fe20000000a00 */
[----:B------:R-:W-:Y:S01]  /*03f0*/  IABS R0, UR10 ;  /* 0x0000000a00007c13 */ /* 0x000fe20008000000 */
[----:B------:R-:W-:-:S02]  /*0400*/  UIMAD.WIDE.U32 UR6, UR12, UR18, URZ ;  /* 0x000000120c0672a5 */ /* 0x000fc4000f8e003f */
[----:B------:R-:W-:Y:S01]  /*0410*/  UIMAD UR18, UR13, UR18, URZ ;  /* 0x000000120d1272a4 */ /* 0x000fe2000f8e023f */
[----:B------:R-:W0:Y:S01]  /*0420*/  F2I.FTZ.U32.TRUNC.NTZ R2, R2 ;  /* 0x0000000200027305 */ /* 0x000e22000021f000 */
[----:B------:R-:W2:Y:S01]  /*0430*/  R2UR UR21, R0 ;  /* 0x00000000001573c2 */ /* 0x000ea200000e0000 */
[----:B------:R-:W-:Y:S02]  /*0440*/  UMOV UR35, URZ ;  /* 0x0000003f00237c82 */ /* 0x000fe40008000000 */
[----:B------:R-:W-:Y:S02]  /*0450*/  @UP2 ULEA.HI.X UR35, UR10, UR27, UR11, 0x2, UP1 ;  /* 0x0000001b0a232291 */ /* 0x000fe400088f140b */
[----:B------:R-:W-:Y:S02]  /*0460*/  UIMAD UR18, UR12, UR19, UR18 ;  /* 0x000000130c1272a4 */ /* 0x000fe4000f8e0212 */
[----:B------:R-:W-:Y:S02]  /*0470*/  ULDC.64 UR26, c[0x0][0x1d8] ;  /* 0x00007600001a7ab9 */ /* 0x000fe40000000a00 */
[----:B------:R-:W-:-:S02]  /*0480*/  UIMAD UR19, UR11, UR26, URZ ;  /* 0x0000001a0b1372a4 */ /* 0x000fc4000f8e023f */
[----:B------:R-:W-:Y:S02]  /*0490*/  UIMAD.WIDE.U32 UR8, UR10, UR26, UR8 ;  /* 0x0000001a0a0872a5 */ /* 0x000fe4000f8e0008 */
[----:B------:R-:W-:Y:S01]  /*04a0*/  ULDC.64 UR30, c[0x0][0x280] ;  /* 0x0000a000001e7ab9 */ /* 0x000fe20000000a00 */
[----:B0-----:R-:W0:Y:S01]  /*04b0*/  R2UR UR5, R2 ;  /* 0x00000000020573c2 */ /* 0x001e2200000e0000 */
[----:B------:R-:W-:Y:S02]  /*04c0*/  ULDC UR26, c[0x0][0x174] ;  /* 0x00005d00001a7ab9 */ /* 0x000fe40000000800 */
[----:B------:R-:W-:Y:S02]  /*04d0*/  UIMAD UR19, UR10, UR27, UR19 ;  /* 0x0000001b0a1372a4 */ /* 0x000fe4000f8e0213 */
[----:B------:R-:W-:Y:S02]  /*04e0*/  ULDC UR36, c[0x0][0x178] ;  /* 0x00005e0000247ab9 */ /* 0x000fe40000000800 */
[----:B------:R-:W-:-:S02]  /*04f0*/  ULOP3.LUT UR27, UR10, UR36, URZ, 0x3c, !UPT ;  /* 0x000000240a1b7292 */ /* 0x000fc4000f8e3c3f */
[----:B------:R-:W-:-:S03]  /*0500*/  UIADD3 UR7, UR7, UR18, URZ ;  /* 0x0000001207077290 */ /* 0x000fc6000fffe03f */
[----:B------:R-:W-:Y:S02]  /*0510*/  ULDC UR18, c[0x0][0x164] ;  /* 0x0000590000127ab9 */ /* 0x000fe40000000800 */
[----:B0-----:R-:W-:-:S04]  /*0520*/  UIADD3 UR24, URZ, -UR5, URZ ;  /* 0x800000053f187290 */ /* 0x001fc8000fffe03f */
[----:B------:R-:W-:-:S04]  /*0530*/  UIMAD UR24, UR24, UR23, URZ ;  /* 0x00000017181872a4 */ /* 0x000fc8000f8e023f */
[----:B------:R-:W-:-:S03]  /*0540*/  UIMAD.WIDE.U32 UR4, UR5, UR24, UR4 ;  /* 0x00000018050472a5 */ /* 0x000fc6000f8e0004 */
[----:B------:R-:W-:Y:S02]  /*0550*/  ULDC.64 UR24, c[0x0][0x1e8] ;  /* 0x00007a0000187ab9 */ /* 0x000fe40000000a00 */
[----:B--2---:R-:W-:Y:S02]  /*0560*/  UIMAD.WIDE.U32 UR4, UR5, UR21, URZ ;  /* 0x00000015050472a5 */ /* 0x004fe4000f8e003f */
[----:B------:R-:W-:Y:S02]  /*0570*/  UIMAD UR22, UR11, UR24, URZ ;  /* 0x000000180b1672a4 */ /* 0x000fe4000f8e023f */
[----:B------:R-:W-:Y:S02]  /*0580*/  UIMAD.WIDE.U32 UR14, UR10, UR24, UR14 ;  /* 0x000000180a0e72a5 */ /* 0x000fe4000f8e000e */
[----:B------:R-:W-:Y:S02]  /*0590*/  UIMAD UR22, UR10, UR25, UR22 ;  /* 0x000000190a1672a4 */ /* 0x000fe4000f8e0216 */
[----:B------:R-:W-:-:S02]  /*05a0*/  UMOV UR24, UR5 ;  /* 0x0000000500187c82 */ /* 0x000fc40008000000 */
[----:B------:R-:W-:Y:S02]  /*05b0*/  UIADD3 UR4, -UR24, URZ, URZ ;  /* 0x0000003f18047290 */ /* 0x000fe4000fffe13f */
[----:B------:R-:W-:Y:S02]  /*05c0*/  UIADD3 UR5, UR17, UR20, URZ ;  /* 0x0000001411057290 */ /* 0x000fe4000fffe03f */
[----:B------:R-:W-:Y:S02]  /*05d0*/  UIMAD UR17, UR23, UR4, UR21 ;  /* 0x00000004171172a4 */ /* 0x000fe4000f8e0215 */
[----:B------:R-:W-:Y:S02]  /*05e0*/  UIMAD UR4, UR11, UR30, URZ ;  /* 0x0000001e0b0472a4 */ /* 0x000fe4000f8e023f */
[----:B------:R-:W-:Y:S02]  /*05f0*/  UISETP.GT.U32.AND UP1, UPT, UR23, UR17, UPT ;  /* 0x000000111700728c */ /* 0x000fe4000bf24070 */
[----:B------:R-:W-:-:S02]  /*0600*/  ULEA UR20, UR26, 0xfffff800, 0xb ;  /* 0xfffff8001a147891 */ /* 0x000fc4000f8e583f */
[----:B------:R-:W-:Y:S02]  /*0610*/  UIMAD UR25, UR10, UR31, UR4 ;  /* 0x0000001f0a1972a4 */ /* 0x000fe4000f8e0204 */
[----:B------:R-:W-:Y:S02]  /*0620*/  USHF.R.S32.HI UR21, URZ, 0x1f, UR20 ;  /* 0x0000001f3f157899 */ /* 0x000fe40008011414 */
[----:B------:R-:W-:Y:S02]  /*0630*/  UIADD3 UR8, UP2, UR20, UR8, URZ ;  /* 0x0000000814087290 */ /* 0x000fe4000ff5e03f */
[----:B------:R-:W-:Y:S02]  /*0640*/  UMOV UR4, UR16 ;  /* 0x0000001000047c82 */ /* 0x000fe40008000000 */
[----:B------:R-:W-:Y:S02]  /*0650*/  @!UP1 UIADD3 UR17, UR17, -UR23, URZ ;  /* 0x8000001711119290 */ /* 0x000fe4000fffe03f */
[----:B------:R-:W-:-:S02]  /*0660*/  UIMAD.WIDE.U32 UR4, UR10, UR30, UR4 ;  /* 0x0000001e0a0472a5 */ /* 0x000fc4000f8e0004 */
[----:B------:R-:W-:Y:S02]  /*0670*/  UIADD3.X UR19, UR21, UR9, UR19, UP2, !UPT ;  /* 0x0000000915137290 */ /* 0x000fe400097fe413 */
[----:B------:R-:W-:Y:S02]  /*0680*/  ULDC.64 UR30, c[0x0][0x240] ;  /* 0x00009000001e7ab9 */ /* 0x000fe40000000a00 */
[----:B------:R-:W-:Y:S02]  /*0690*/  UISETP.GE.U32.AND UP2, UPT, UR17, UR23, UPT ;  /* 0x000000171100728c */ /* 0x000fe4000bf46070 */
[----:B------:R-:W-:Y:S02]  /*06a0*/  ULEA UR16, UP3, UR8, UR30, 0x2 ;  /* 0x0000001e08107291 */ /* 0x000fe4000f86103f */
[----:B------:R-:W-:Y:S02]  /*06b0*/  @!UP1 UIADD3 UR24, UR24, 0x1, URZ ;  /* 0x0000000118189890 */ /* 0x000fe4000fffe03f */
[----:B------:R-:W-:-:S02]  /*06c0*/  ULEA.HI.X UR17, UR8, UR31, UR19, 0x2, UP3 ;  /* 0x0000001f08117291 */ /* 0x000fc400098f1413 */
[----:B------:R-:W-:Y:S02]  /*06d0*/  UIADD3 UR19, UP4, UR20, UR14, URZ ;  /* 0x0000000e14137290 */ /* 0x000fe4000ff9e03f */
[----:B------:R-:W-:Y:S02]  /*06e0*/  UISETP.GE.AND UP3, UPT, UR27, URZ, UPT ;  /* 0x0000003f1b00728c */ /* 0x000fe4000bf66270 */
[----:B------:R-:W-:Y:S02]  /*06f0*/  UISETP.NE.AND UP1, UPT, URZ, UR36, UPT ;  /* 0x000000243f00728c */ /* 0x000fe4000bf25270 */
[----:B------:R-:W-:Y:S02]  /*0700*/  ULDC.64 UR8, c[0x0][0x248] ;  /* 0x0000920000087ab9 */ /* 0x000fe40000000a00 */
[----:B------:R-:W-:Y:S02]  /*0710*/  UIADD3.X UR14, UR21, UR15, UR22, UP4, !UPT ;  /* 0x0000000f150e7290 */ /* 0x000fe4000a7fe416 */
[----:B------:R-:W-:-:S02]  /*0720*/  @UP2 UIADD3 UR24, UR24, 0x1, URZ ;  /* 0x0000000118182890 */ /* 0x000fc4000fffe03f */
[----:B------:R-:W-:Y:S02]  /*0730*/  ULEA UR8, UP4, UR19, UR8, 0x2 ;  /* 0x0000000813087291 */ /* 0x000fe4000f88103f */
[----:B------:R-:W-:Y:S02]  /*0740*/  UIADD3 UR4, UP2, UR20, UR4, URZ ;  /* 0x0000000414047290 */ /* 0x000fe4000ff5e03f */
[----:B------:R-:W-:Y:S02]  /*0750*/  ULEA.HI.X UR19, UR19, UR9, UR14, 0x2, UP4 ;  /* 0x0000000913137291 */ /* 0x000fe4000a0f140e */
[----:B------:R-:W-:Y:S02]  /*0760*/  ULDC.64 UR30, c[0x0][0x1c8] ;  /* 0x00007200001e7ab9 */ /* 0x000fe40000000a00 */
[----:B------:R-:W-:Y:S02]  /*0770*/  UMOV UR14, UR24 ;  /* 0x00000018000e7c82 */ /* 0x000fe40008000000 */
[----:B------:R-:W-:-:S02]  /*0780*/  @!UP3 UIADD3 UR14, -UR14, URZ, URZ ;  /* 0x0000003f0e0eb290 */ /* 0x000fc4000fffe13f */
[----:B------:R-:W-:Y:S02]  /*0790*/  @!UP1 ULOP3.LUT UR14, URZ, UR36, URZ, 0x33, !UPT ;  /* 0x000000243f0e9292 */ /* 0x000fe4000f8e333f */
[----:B------:R-:W-:Y:S02]  /*07a0*/  ULDC.64 UR22, c[0x0][0x308] ;  /* 0x0000c20000167ab9 */ /* 0x000fe40000000a00 */
[----:B------:R-:W-:Y:S02]  /*07b0*/  USHF.R.S32.HI UR15, URZ, 0x1f, UR14 ;  /* 0x0000001f3f0f7899 */ /* 0x000fe4000801140e */
[----:B------:R-:W-:Y:S02]  /*07c0*/  UIADD3.X UR5, UR21, UR5, UR25, UP2, !UPT ;  /* 0x0000000515057290 */ /* 0x000fe400097fe419 */
[----:B------:R-:W-:Y:S02]  /*07d0*/  UIMAD UR9, UR15, UR30, URZ ;  /* 0x0000001e0f0972a4 */ /* 0x000fe4000f8e023f */
[----:B------:R-:W-:-:S02]  /*07e0*/  ULEA UR22, UP1, UR4, UR22, 0x2 ;  /* 0x0000001604167291 */ /* 0x000fc4000f82103f */
[----:B------:R-:W-:Y:S02]  /*07f0*/  UIMAD.WIDE.U32 UR24, UR14, UR30, UR6 ;  /* 0x0000001e0e1872a5 */ /* 0x000fe4000f8e0006 */
[----:B------:R-:W-:Y:S02]  /*0800*/  UIMAD UR9, UR14, UR31, UR9 ;  /* 0x0000001f0e0972a4 */ /* 0x000fe4000f8e0209 */
[----:B------:R-:W-:Y:S02]  /*0810*/  ULEA.HI.X UR23, UR4, UR23, UR5, 0x2, UP1 ;  /* 0x0000001704177291 */ /* 0x000fe400088f1405 */
[----:B------:R-:W-:Y:S02]  /*0820*/  UIADD3 UR20, UP1, UR20, UR24, URZ ;  /* 0x0000001814147290 */ /* 0x000fe4000ff3e03f */
[----:B------:R-:W-:Y:S02]  /*0830*/  UIADD3 UR24, UR25, UR9, URZ ;  /* 0x0000000919187290 */ /* 0x000fe4000fffe03f */
[----:B------:R-:W-:-:S02]  /*0840*/  ULDC.64 UR6, c[0x0][0x230] ;  /* 0x00008c0000067ab9 */ /* 0x000fc40000000a00 */
[----:B------:R-:W-:Y:S02]  /*0850*/  ULEA UR9, UP2, UR20, UR6, 0x2 ;  /* 0x0000000614097291 */ /* 0x000fe4000f84103f */
[----:B------:R-:W-:Y:S02]  /*0860*/  UIADD3.X UR21, UR21, UR24, URZ, UP1, !UPT ;  /* 0x0000001815157290 */ /* 0x000fe40008ffe43f */
[----:B------:R-:W-:Y:S02]  /*0870*/  @UP0 UIMAD UR6, UR12, UR18, UR10 ;  /* 0x000000120c0602a4 */ /* 0x000fe4000f8e020a */
[----:B------:R-:W-:Y:S02]  /*0880*/  UISETP.GE.AND UP1, UPT, UR26, 0x1, UPT ;  /* 0x000000011a00788c */ /* 0x000fe4000bf26270 */
[----:B------:R-:W-:Y:S02]  /*0890*/  UMOV UR4, URZ ;  /* 0x0000003f00047c82 */ /* 0x000fe40008000000 */
[----:B------:R-:W-:-:S02]  /*08a0*/  @UP0 UIMAD UR6, UR6, UR26, URZ ;  /* 0x0000001a060602a4 */ /* 0x000fc4000f8e023f */
[----:B------:R-:W-:Y:S02]  /*08b0*/  ULDC UR18, c[0x0][0x16c] ;  /* 0x00005b0000127ab9 */ /* 0x000fe40000000800 */
[----:B------:R-:W-:Y:S02]  /*08c0*/  @UP0 UIMAD UR6, UR6, UR18, URZ ;  /* 0x00000012060602a4 */ /* 0x000fe4000f8e023f */
[----:B------:R-:W-:Y:S02]  /*08d0*/  ULDC.64 UR30, c[0x0][0x260] ;  /* 0x00009800001e7ab9 */ /* 0x000fe40000000a00 */
[----:B------:R-:W-:Y:S02]  /*08e0*/  @UP0 UMOV UR18, 0x8 ;  /* 0x0000000800120882 */ /* 0x000fe40000000000 */
[----:B------:R-:W-:Y:S02]  /*08f0*/  @UP0 UIMAD.WIDE UR30, UR6, UR18, UR30 ;  /* 0x00000012061e02a5 */ /* 0x000fe4000f8e021e */
[----:B------:R-:W-:-:S02]  /*0900*/  UMOV UR5, URZ ;  /* 0x0000003f00057c82 */ /* 0x000fc40008000000 */
[----:B------:R-:W-:-:S03]  /*0910*/  ULEA.HI.X UR7, UR20, UR7, UR21, 0x2, UP2 ;  /* 0x0000000714077291 */ /* 0x000fc600090f1415 */
[----:B------:R-:W-:Y:S02]  /*0920*/  @!UP0 UMOV UR30, URZ ;  /* 0x0000003f001e8c82 */ /* 0x000fe40008000000 */
[----:B------:R-:W-:Y:S01]  /*0930*/  @!UP0 UMOV UR31, URZ ;  /* 0x0000003f001f8c82 */ /* 0x000fe20008000000 */
[----:B---3--:R1:W0:Y:S01]  /*0940*/  @P0 R2UR UR4, R3 ;  /* 0x00000000030403c2 */ /* 0x00822200000e0000 */
[----:B------:R-:W-:-:S07]  /*0950*/  PLOP3.LUT P0, PT, PT, PT, UP1, 0x80, 0x0 ;  /* 0x000000000000781c */ /* 0x000fce0003f0f018 */
[----:B----4-:R1:W2:Y:S06]  /*0960*/  @P1 R2UR UR5, R4 ;  /* 0x00000000040513c2 */ /* 0x0102ac00000e0000 */
[----:B------:R-:W-:Y:S05]  /*0970*/  @!P0 BRA `(.L_x_286) ;  /* 0x000093a000008947 */ /* 0x000fea0003800000 */
[----:B------:R-:W3:Y:S01]  /*0980*/  S2R R57, SR_TID.X ;  /* 0x0000000000397919 */ /* 0x000ee20000002100 */
[----:B------:R-:W-:Y:S02]  /*0990*/  UMOV UR20, UR22 ;  /* 0x0000001600147c82 */ /* 0x000fe40008000000 */
[----:B------:R-:W-:Y:S01]  /*09a0*/  UMOV UR21, UR23 ;  /* 0x0000001700157c82 */ /* 0x000fe20008000000 */
[----:B------:R4:W-:Y:S01]  /*09b0*/  STL [R1+0x70], RZ ;  /* 0x000070ff01007387 */ /* 0x0009e20000100800 */
[----:B------:R-:W-:-:S02]  /*09c0*/  UMOV UR18, UR8 ;  /* 0x0000000800127c82 */ /* 0x000fc40008000000 */
[----:B------:R-:W-:Y:S01]  /*09d0*/  UMOV UR22, UR9 ;  /* 0x0000000900167c82 */ /* 0x000fe20008000000 */
[----:B------:R4:W-:Y:S01]  /*09e0*/  STL [R1+0x74], RZ ;  /* 0x000074ff01007387 */ /* 0x0009e20000100800 */
[----:B------:R-:W-:Y:S02]  /*09f0*/  UMOV UR23, UR7 ;  /* 0x0000000700177c82 */ /* 0x000fe40008000000 */
[----:B------:R-:W-:Y:S01]  /*0a00*/  UMOV UR6, URZ ;  /* 0x0000003f00067c82 */ /* 0x000fe20008000000 */
[----:B---3--:R-:W-:Y:S02]  /*0a10*/  SHF.L.U32 R0, R57, 0x4, RZ ;  /* 0x0000000439007819 */ /* 0x008fe400000006ff */
[----:B------:R-:W-:Y:S02]  /*0a20*/  SHF.R.S32.HI R2, RZ, 0x1f, R57 ;  /* 0x0000001fff027819 */ /* 0x000fe40000011439 */
[----:B------:R-:W-:Y:S02]  /*0a30*/  LOP3.LUT R0, R0, 0xfffffe00, RZ, 0xc0, !PT ;  /* 0xfffffe0000007812 */ /* 0x000fe400078ec0ff */
[----:B------:R-:W-:-:S02]  /*0a40*/  LEA.HI R2, R2, R57, RZ, 0x5 ;  /* 0x0000003902027211 */ /* 0x000fc400078f28ff */
[----:B------:R-:W-:Y:S02]  /*0a50*/  LOP3.LUT R58, R0, 0x1f, R57, 0xf8, !PT ;  /* 0x0000001f003a7812 */ /* 0x000fe400078ef839 */
[----:B------:R-:W-:Y:S02]  /*0a60*/  SHF.R.S32.HI R0, RZ, 0x5, R2 ;  /* 0x00000005ff007819 */ /* 0x000fe40000011402 */
[----:B----4-:R-:W-:Y:S02]  /*0a70*/  SHF.R.S32.HI R59, RZ, 0x1f, R58 ;  /* 0x0000001fff3b7819 */ /* 0x010fe4000001143a */
.L_x_345:
[----:B------:R-:W-:Y:S01]  /*0a80*/  ULDC UR24, c[0x0][0x174] ;  /* 0x00005d0000187ab9 */ /* 0x000fe20000000800 */
[----:B------:R-:W-:Y:S01]  /*0a90*/  BAR.SYNC.DEFER_BLOCKING 0x0 ;  /* 0x0000000000007b1d */ /* 0x000fe20000010000 */
[----:B------:R-:W-:Y:S01]  /*0aa0*/  UIADD3 UR24, -UR6, UR24, URZ ;  /* 0x0000001806187290 */ /* 0x000fe2000fffe13f */
[C---:B------:R-:W-:Y:S01]  /*0ab0*/  LOP3.LUT R63, R58.reuse, 0x20, RZ, 0xfc, !PT ;  /* 0x000000203a3f7812 */ /* 0x040fe200078efcff */
[----:B------:R-:W-:Y:S01]  /*0ac0*/  CS2R R10, SRZ ;  /* 0x00000000000a7805 */ /* 0x000fe2000001ff00 */
[C---:B------:R-:W-:Y:S01]  /*0ad0*/  LEA R8, P3, R58.reuse, UR16, 0x2 ;  /* 0x000000103a087c11 */ /* 0x040fe2000f8610ff */
[----:B------:R-:W-:Y:S01]  /*0ae0*/  ULEA UR25, UR24, 0xfffff800, 0xb ;  /* 0xfffff80018197891 */ /* 0x000fe2000f8e583f */
        /* <DEDUP_REMOVED lines=8> */
[C---:B------:R-:W-:Y:S01]  /*0b70*/  LEA.HI.X R9, R58.reuse, UR17, R59, 0x2, P3 ;  /* 0x000000113a097c11 */ /* 0x040fe200098f143b */
        /* <DEDUP_REMOVED lines=9> */
[----:B------:R-:W-:Y:S01]  /*0c10*/  LOP3.LUT R6, R58, 0x140, RZ, 0xfc, !PT ;  /* 0x000001403a067812 */ /* 0x000fe200078efcff */
[----:B------:R3:W4:Y:S01]  /*0c20*/  @!P2 LDG.E R10, [R8.64] ;  /* 0x0000001c080aa981 */ /* 0x000722000c1e1900 */
[----:B------:R-:W-:Y:S02]  /*0c30*/  ISETP.GE.AND P0, PT, R62, UR7, PT ;  /* 0x000000073e007c0c */ /* 0x000fe4000bf06270 */
[----:B------:R-:W-:Y:S01]  /*0c40*/  LOP3.LUT R5, R58, 0x160, RZ, 0xfc, !PT ;  /* 0x000001603a057812 */ /* 0x000fe200078efcff */
[----:B------:R3:W5:Y:S01]  /*0c50*/  @!P1 LDG.E R12, [R8.64+0x80] ;  /* 0x0000801c080c9981 */ /* 0x000762000c1e1900 */
[----:B------:R-:W-:-:S02]  /*0c60*/  ISETP.GE.AND P4, PT, R61, UR7, PT ;  /* 0x000000073d007c0c */ /* 0x000fc4000bf86270 */
[C---:B-1----:R-:W-:Y:S02]  /*0c70*/  LOP3.LUT R4, R58.reuse, 0x180, RZ, 0xfc, !PT ;  /* 0x000001803a047812 */ /* 0x042fe400078efcff */
[C---:B------:R-:W-:Y:S02]  /*0c80*/  LOP3.LUT R3, R58.reuse, 0x1a0, RZ, 0xfc, !PT ;  /* 0x000001a03a037812 */ /* 0x040fe400078efcff */
[C---:B------:R-:W-:Y:S02]  /*0c90*/  LOP3.LUT R2, R58.reuse, 0x1c0, RZ, 0xfc, !PT ;  /* 0x000001c03a027812 */ /* 0x040fe400078efcff */
[----:B------:R-:W-:Y:S01]  /*0ca0*/  LOP3.LUT R0, R58, 0x1e0, RZ, 0xfc, !PT ;  /* 0x000001e03a007812 */ /* 0x000fe200078efcff */
[----:B--2---:R3:W2:Y:S01]  /*0cb0*/  @!P0 LDG.E R11, [R8.64+0x100] ;  /* 0x0001001c080b8981 */ /* 0x0046a2000c1e1900 */
[----:B------:R-:W-:Y:S01]  /*0cc0*/  ISETP.GE.AND P6, PT, R60, UR7, PT ;  /* 0x000000073c007c0c */ /* 0x000fe2000bfc6270 */
[----:B------:R-:W-:Y:S01]  /*0cd0*/  HFMA2.MMA R24, -RZ, RZ, 0, 0 ;  /* 0x00000000ff187435 */ /* 0x000fe200000001ff */
[----:B------:R-:W-:Y:S01]  /*0ce0*/  ISETP.GE.AND P5, PT, R43, UR7, PT ;  /* 0x000000072b007c0c */ /* 0x000fe2000bfa6270 */
[----:B------:R3:W2:Y:S01]  /*0cf0*/  @!P4 LDG.E R14, [R8.64+0x180] ;  /* 0x0001801c080ec981 */ /* 0x0006a2000c1e1900 */
[----:B------:R-:W-:Y:S01]  /*0d00*/  ISETP.GE.AND P3, PT, R42, UR7, PT ;  /* 0x000000072a007c0c */ /* 0x000fe2000bf66270 */
[----:B------:R-:W-:Y:S01]  /*0d10*/  CS2R R22, SRZ ;  /* 0x0000000000167805 */ /* 0x000fe2000001ff00 */
[----:B------:R-:W-:-:S02]  /*0d20*/  ISETP.GE.AND P2, PT, R41, UR7, PT ;  /* 0x0000000729007c0c */ /* 0x000fc4000bf46270 */
[----:B------:R-:W-:Y:S01]  /*0d30*/  MOV R26, RZ ;  /* 0x000000ff001a7202 */ /* 0x000fe20000000f00 */
[----:B------:R-:W1:Y:S01]  /*0d40*/  S2R R27, SR_LANEID ;  /* 0x00000000001b7919 */ /* 0x000e620000000000 */
[----:B------:R-:W-:Y:S02]  /*0d50*/  ISETP.GE.AND P1, PT, R40, UR7, PT ;  /* 0x0000000728007c0c */ /* 0x000fe4000bf26270 */
[----:B------:R-:W-:Y:S01]  /*0d60*/  SHF.L.U32 R71, R57, 0x4, RZ ;  /* 0x0000000439477819 */ /* 0x000fe200000006ff */
[----:B------:R3:W2:Y:S01]  /*0d70*/  @!P6 LDG.E R13, [R8.64+0x200] ;  /* 0x0002001c080de981 */ /* 0x0006a2000c1e1900 */
[----:B------:R-:W-:Y:S02]  /*0d80*/  ISETP.GE.AND P0, PT, R7, UR7, PT ;  /* 0x0000000707007c0c */ /* 0x000fe4000bf06270 */
[----:B------:R-:W-:Y:S01]  /*0d90*/  SHF.L.U32 R29, R58, 0x2, RZ ;  /* 0x000000023a1d7819 */ /* 0x000fe200000006ff */
[----:B------:R3:W2:Y:S01]  /*0da0*/  @!P5 LDG.E R16, [R8.64+0x280] ;  /* 0x0002801c0810d981 */ /* 0x0006a2000c1e1900 */
[----:B------:R-:W-:-:S02]  /*0db0*/  ISETP.GE.AND P4, PT, R6, UR7, PT ;  /* 0x0000000706007c0c */ /* 0x000fc4000bf86270 */
[----:B------:R-:W-:Y:S01]  /*0dc0*/  SHF.L.U64.HI R25, R58, 0x2, R59 ;  /* 0x000000023a197819 */ /* 0x000fe2000001023b */
[----:B------:R3:W2:Y:S01]  /*0dd0*/  @!P3 LDG.E R15, [R8.64+0x300] ;  /* 0x0003001c080fb981 */ /* 0x0006a2000c1e1900 */
[----:B------:R-:W-:Y:S01]  /*0de0*/  ISETP.GE.AND P6, PT, R5, UR7, PT ;  /* 0x0000000705007c0c */ /* 0x000fe2000bfc6270 */
[----:B------:R-:W-:Y:S01]  /*0df0*/  CS2R R64, SRZ ;  /* 0x0000000000407805 */ /* 0x000fe2000001ff00 */
[----:B------:R-:W-:Y:S01]  /*0e00*/  ISETP.GE.AND P5, PT, R4, UR7, PT ;  /* 0x0000000704007c0c */ /* 0x000fe2000bfa6270 */
[----:B------:R3:W2:Y:S01]  /*0e10*/  @!P2 LDG.E R18, [R8.64+0x380] ;  /* 0x0003801c0812a981 */ /* 0x0006a2000c1e1900 */
[----:B------:R-:W-:Y:S01]  /*0e20*/  ISETP.GE.AND P3, PT, R3, UR7, PT ;  /* 0x0000000703007c0c */ /* 0x000fe2000bf66270 */
[----:B------:R-:W-:Y:S01]  /*0e30*/  CS2R R66, SRZ ;  /* 0x0000000000427805 */ /* 0x000fe2000001ff00 */
[----:B------:R-:W-:Y:S01]  /*0e40*/  ISETP.GE.AND P2, PT, R2, UR7, PT ;  /* 0x0000000702007c0c */ /* 0x000fe2000bf46270 */
[----:B------:R3:W2:Y:S01]  /*0e50*/  @!P1 LDG.E R17, [R8.64+0x400] ;  /* 0x0004001c08119981 */ /* 0x0006a2000c1e1900 */
[----:B------:R-:W-:Y:S01]  /*0e60*/  ISETP.GE.AND P1, PT, R0, UR7, PT ;  /* 0x0000000700007c0c */ /* 0x000fe2000bf26270 */
[----:B------:R-:W-:Y:S01]  /*0e70*/  CS2R R68, SRZ ;  /* 0x0000000000447805 */ /* 0x000fe2000001ff00 */
[----:B------:R-:W-:Y:S01]  /*0e80*/  MOV R72, RZ ;  /* 0x000000ff00487202 */ /* 0x000fe20000000f00 */
[----:B------:R3:W2:Y:S01]  /*0e90*/  @!P0 LDG.E R20, [R8.64+0x480] ;  /* 0x0004801c08148981 */ /* 0x0006a2000c1e1900 */
[----:B------:R-:W-:-:S02]  /*0ea0*/  ULDC.64 UR26, c[0x0][0x1f0] ;  /* 0x00007c00001a7ab9 */ /* 0x000fc40000000a00 */
[----:B------:R-:W-:Y:S01]  /*0eb0*/  ULDC.64 UR38, c[0x0][0x200] ;  /* 0x0000800000267ab9 */ /* 0x000fe20000000a00 */
[----:B------:R3:W2:Y:S01]  /*0ec0*/  @!P4 LDG.E R19, [R8.64+0x500] ;  /* 0x0005001c0813c981 */ /* 0x0006a2000c1e1900 */
[----:B------:R-:W-:-:S03]  /*0ed0*/  ULDC.64 UR36, c[0x0][0x1f8] ;  /* 0x00007e0000247ab9 */ /* 0x000fc60000000a00 */
[----:B------:R3:W2:Y:S04]  /*0ee0*/  @!P6 LDG.E R22, [R8.64+0x580] ;  /* 0x0005801c0816e981 */ /* 0x0006a8000c1e1900 */
[----:B------:R3:W2:Y:S04]  /*0ef0*/  @!P5 LDG.E R21, [R8.64+0x600] ;  /* 0x0006001c0815d981 */ /* 0x0006a8000c1e1900 */
[----:B------:R3:W2:Y:S04]  /*0f00*/  @!P3 LDG.E R24, [R8.64+0x680] ;  /* 0x0006801c0818b981 */ /* 0x0006a8000c1e1900 */
[----:B------:R3:W2:Y:S04]  /*0f10*/  @!P2 LDG.E R23, [R8.64+0x700] ;  /* 0x0007001c0817a981 */ /* 0x0006a8000c1e1900 */
[----:B------:R3:W2:Y:S01]  /*0f20*/  @!P1 LDG.E R26, [R8.64+0x780] ;  /* 0x0007801c081a9981 */ /* 0x0006a2000c1e1900 */
[----:B------:R-:W-:-:S04]  /*0f30*/  LOP3.LUT R56, R71, 0xfffffe00, RZ, 0xc0, !PT ;  /* 0xfffffe0047387812 */ /* 0x000fc800078ec0ff */
[----:B-1----:R-:W-:-:S04]  /*0f40*/  IADD3 R149, R56, R27, RZ ;  /* 0x0000001b38957210 */ /* 0x002fc80007ffe0ff */
        /* <DEDUP_REMOVED lines=9> */
[C---:B---3--:R-:W-:Y:S02]  /*0fe0*/  IADD3 R8, R149.reuse, 0xe0, RZ ;  /* 0x000000e095087810 */ /* 0x048fe40007ffe0ff */
        /* <DEDUP_REMOVED lines=25> */
[----:B------:R-:W-:-:S02]  /*1180*/  IADD3 R8, P0, R29, UR18, RZ ;  /* 0x000000121d087c10 */ /* 0x000fc4000ff1e0ff */
[----:B------:R-:W-:Y:S02]  /*1190*/  ISETP.GE.AND P4, PT, R61, UR7, PT ;  /* 0x000000073d007c0c */ /* 0x000fe4000bf86270 */
[----:B------:R-:W-:Y:S02]  /*11a0*/  IADD3.X R9, R25, UR19, RZ, P0, !PT ;  /* 0x0000001319097c10 */ /* 0x000fe400087fe4ff */
[----:B------:R-:W-:Y:S02]  /*11b0*/  ISETP.GE.AND P0, PT, R62, UR7, PT ;  /* 0x000000073e007c0c */ /* 0x000fe4000bf06270 */
[----:B------:R-:W-:Y:S02]  /*11c0*/  ISETP.GE.AND P6, PT, R60, UR7, PT ;  /* 0x000000073c007c0c */ /* 0x000fe4000bfc6270 */
[----:B------:R-:W-:Y:S02]  /*11d0*/  ISETP.GE.AND P5, PT, R43, UR7, PT ;  /* 0x000000072b007c0c */ /* 0x000fe4000bfa6270 */
[----:B------:R-:W-:Y:S01]  /*11e0*/  ISETP.GE.AND P3, PT, R42, UR7, PT ;  /* 0x000000072a007c0c */ /* 0x000fe2000bf66270 */
[----:B------:R-:W-:Y:S04]  /*11f0*/  STL [R1], R130 ;  /* 0x0000008201007387 */ /* 0x000fe80000100800 */
[----:B------:R-:W-:Y:S04]  /*1200*/  STL [R1+0x68], R25 ;  /* 0x0000681901007387 */ /* 0x000fe80000100800 */
[----:B------:R-:W-:Y:S04]  /*1210*/  STL [R1+0x6c], R29 ;  /* 0x00006c1d01007387 */ /* 0x000fe80000100800 */
[----:B----4-:R-:W-:Y:S04]  /*1220*/  STS [R130.X4], R10 ;  /* 0x0000000a82007388 */ /* 0x010fe80000004800 */
[----:B-----5:R-:W-:Y:S04]  /*1230*/  STS [R165.X4+0x80], R12 ;  /* 0x0000800ca5007388 */ /* 0x020fe80000004800 */
        /* <DEDUP_REMOVED lines=31> */
[----:B-1----:R-:W-:-:S03]  /*1430*/  CS2R R10, SRZ ;  /* 0x00000000000a7805 */ /* 0x002fc6000001ff00 */
[----:B------:R-:W-:Y:S01]  /*1440*/  BAR.SYNC.DEFER_BLOCKING 0x0 ;  /* 0x0000000000007b1d */ /* 0x000fe20000010000 */
[----:B--2---:R-:W-:Y:S01]  /*1450*/  CS2R R12, SRZ ;  /* 0x00000000000c7805 */ /* 0x004fe2000001ff00 */
[----:B---3--:R-:W-:Y:S01]  /*1460*/  CS2R R14, SRZ ;  /* 0x00000000000e7805 */ /* 0x008fe2000001ff00 */
[----:B----4-:R-:W-:Y:S01]  /*1470*/  CS2R R16, SRZ ;  /* 0x0000000000107805 */ /* 0x010fe2000001ff00 */
[----:B-----5:R-:W-:Y:S02]  /*1480*/  CS2R R18, SRZ ;  /* 0x0000000000127805 */ /* 0x020fe4000001ff00 */
[----:B0-----:R0:W-:Y:S01]  /*1490*/  STL [R1+0x3c], R23 ;  /* 0x00003c1701007387 */ /* 0x0011e20000100800 */
[----:B------:R-:W-:-:S03]  /*14a0*/  HFMA2.MMA R24, -RZ, RZ, 0, 0 ;  /* 0x00000000ff187435 */ /* 0x000fc600000001ff */
        /* <DEDUP_REMOVED lines=18> */
[----:B------:R1:W-:Y:S01]  /*15d0*/  STL [R1+0x38], R21 ;  /* 0x0000381501007387 */ /* 0x0003e20000100800 */
[----:B0-----:R-:W-:Y:S01]  /*15e0*/  CS2R R22, SRZ ;  /* 0x0000000000167805 */ /* 0x001fe2000001ff00 */
[----:B------:R-:W-:Y:S02]  /*15f0*/  MOV R26, RZ ;  /* 0x000000ff001a7202 */ /* 0x000fe40000000f00 */
[----:B------:R0:W5:Y:S04]  /*1600*/  @!P4 LDG.E R19, [R8.64+0x500] ;  /* 0x0005001c0813c981 */ /* 0x000168000c1e1900 */
[----:B------:R0:W5:Y:S01]  /*1610*/  @!P6 LDG.E R22, [R8.64+0x580] ;  /* 0x0005801c0816e981 */ /* 0x000162000c1e1900 */
[----:B-1----:R-:W-:-:S03]  /*1620*/  CS2R R20, SRZ ;  /* 0x0000000000147805 */ /* 0x002fc6000001ff00 */
[----:B------:R0:W5:Y:S04]  /*1630*/  @!P3 LDG.E R24, [R8.64+0x680] ;  /* 0x0006801c0818b981 */ /* 0x000168000c1e1900 */
[----:B------:R0:W5:Y:S04]  /*1640*/  @!P0 LDG.E R20, [R8.64+0x480] ;  /* 0x0004801c08148981 */ /* 0x000168000c1e1900 */
[----:B------:R0:W5:Y:S04]  /*1650*/  @!P5 LDG.E R21, [R8.64+0x600] ;  /* 0x0006001c0815d981 */ /* 0x000168000c1e1900 */
[----:B------:R0:W5:Y:S04]  /*1660*/  @!P2 LDG.E R23, [R8.64+0x700] ;  /* 0x0007001c0817a981 */ /* 0x000168000c1e1900 */
[----:B------:R0:W5:Y:S01]  /*1670*/  @!P1 LDG.E R26, [R8.64+0x780] ;  /* 0x0007801c081a9981 */ /* 0x000162000c1e1900 */
[----:B------:R-:W-:-:S02]  /*1680*/  ISETP.GE.AND P2, PT, R58, UR7, PT ;  /* 0x000000073a007c0c */ /* 0x000fc4000bf46270 */
[----:B------:R-:W-:Y:S02]  /*1690*/  ISETP.GE.AND P1, PT, R63, UR7, PT ;  /* 0x000000073f007c0c */ /* 0x000fe4000bf26270 */
[C---:B0-----:R-:W-:Y:S02]  /*16a0*/  LEA R8, P0, R58.reuse, UR20, 0x2 ;  /* 0x000000143a087c11 */ /* 0x041fe4000f8010ff */
[----:B------:R-:W-:Y:S02]  /*16b0*/  ISETP.GE.AND P4, PT, R61, UR7, PT ;  /* 0x000000073d007c0c */ /* 0x000fe4000bf86270 */
[----:B------:R-:W-:Y:S02]  /*16c0*/  LEA.HI.X R9, R58, UR21, R59, 0x2, P0 ;  /* 0x000000153a097c11 */ /* 0x000fe400080f143b */
[----:B------:R-:W-:Y:S02]  /*16d0*/  ISETP.GE.AND P0, PT, R62, UR7, PT ;  /* 0x000000073e007c0c */ /* 0x000fe4000bf06270 */
[----:B------:R-:W-:-:S02]  /*16e0*/  ISETP.GE.AND P6, PT, R60, UR7, PT ;  /* 0x000000073c007c0c */ /* 0x000fc4000bfc6270 */
[----:B------:R-:W-:Y:S02]  /*16f0*/  ISETP.GE.AND P5, PT, R43, UR7, PT ;  /* 0x000000072b007c0c */ /* 0x000fe4000bfa6270 */
[----:B------:R-:W-:Y:S01]  /*1700*/  ISETP.GE.AND P3, PT, R42, UR7, PT ;  /* 0x000000072a007c0c */ /* 0x000fe2000bf66270 */
[----:B--2---:R-:W-:Y:S04]  /*1710*/  STS [R130.X4], R10 ;  /* 0x0000000a82007388 */ /* 0x004fe80000004800 */
[----:B---3--:R-:W-:Y:S04]  /*1720*/  STS [R165.X4+0x80], R12 ;  /* 0x0000800ca5007388 */ /* 0x008fe80000004800 */
[----:B----4-:R-:W-:Y:S04]  /*1730*/  STS [R164.X4+0x100], R11 ;  /* 0x0001000ba4007388 */ /* 0x010fe80000004800 */
[----:B-----5:R-:W-:Y:S04]  /*1740*/  STS [R163.X4+0x180], R14 ;  /* 0x0001800ea3007388 */ /* 0x020fe80000004800 */
        /* <DEDUP_REMOVED lines=9> */
[----:B------:R3:W-:Y:S04]  /*17e0*/  STS [R151.X4+0x680], R24 ;  /* 0x0006801897007388 */ /* 0x0007e80000004800 */
        /* <DEDUP_REMOVED lines=21> */
[----:B-1----:R-:W-:Y:S01]  /*1940*/  CS2R R14, SRZ ;  /* 0x00000000000e7805 */ /* 0x002fe2000001ff00 */
[----:B--2---:R-:W-:Y:S01]  /*1950*/  CS2R R16, SRZ ;  /* 0x0000000000107805 */ /* 0x004fe2000001ff00 */
[----:B---3--:R-:W-:Y:S01]  /*1960*/  HFMA2.MMA R24, -RZ, RZ, 0, 0 ;  /* 0x00000000ff187435 */ /* 0x008fe200000001ff */
[----:B----4-:R-:W-:Y:S02]  /*1970*/  CS2R R22, SRZ ;  /* 0x0000000000167805 */ /* 0x010fe4000001ff00 */
[----:B------:R0:W2:Y:S01]  /*1980*/  @!P2 LDG.E R12, [R8.64] ;  /* 0x0000001c080ca981 */ /* 0x0000a2000c1e1900 */
[----:B------:R-:W-:-:S03]  /*1990*/  ISETP.GE.AND P2, PT, R41, UR7, PT ;  /* 0x0000000729007c0c */ /* 0x000fc6000bf46270 */
[----:B------:R0:W3:Y:S01]  /*19a0*/  @!P1 LDG.E R14, [R8.64+0x80] ;  /* 0x0000801c080e9981 */ /* 0x0000e2000c1e1900 */
        /* <DEDUP_REMOVED lines=15> */
[----:B------:R0:W4:Y:S04]  /*1aa0*/  @!P0 LDG.E R64, [R8.64+0x480] ;  /* 0x0004801c08408981 */ /* 0x000128000c1e1900 */
[----:B------:R0:W4:Y:S04]  /*1ab0*/  @!P4 LDG.E R65, [R8.64+0x500] ;  /* 0x0005001c0841c981 */ /* 0x000128000c1e1900 */
[----:B------:R0:W4:Y:S04]  /*1ac0*/  @!P6 LDG.E R66, [R8.64+0x580] ;  /* 0x0005801c0842e981 */ /* 0x000128000c1e1900 */
[----:B------:R0:W4:Y:S04]  /*1ad0*/  @!P5 LDG.E R67, [R8.64+0x600] ;  /* 0x0006001c0843d981 */ /* 0x000128000c1e1900 */
[----:B------:R0:W4:Y:S04]  /*1ae0*/  @!P3 LDG.E R68, [R8.64+0x680] ;  /* 0x0006801c0844b981 */ /* 0x000128000c1e1900 */
[----:B------:R0:W4:Y:S04]  /*1af0*/  @!P2 LDG.E R69, [R8.64+0x700] ;  /* 0x0007001c0845a981 */ /* 0x000128000c1e1900 */
[----:B------:R0:W4:Y:S01]  /*1b00*/  @!P1 LDG.E R72, [R8.64+0x780] ;  /* 0x0007801c08489981 */ /* 0x000122000c1e1900 */
[----:B------:R-:W-:Y:S01]  /*1b10*/  ISETP.GE.AND P0, PT, R58, UR7, PT ;  /* 0x000000073a007c0c */ /* 0x000fe2000bf06270 */
[----:B------:R-:W-:-:S02]  /*1b20*/  UIMAD UR8, UR13, UR26, URZ ;  /* 0x0000001a0d0872a4 */ /* 0x000fc4000f8e023f */
[----:B------:R-:W-:Y:S02]  /*1b30*/  UIMAD.WIDE.U32 UR40, UR12, UR26, URZ ;  /* 0x0000001a0c2872a5 */ /* 0x000fe4000f8e003f */
[----:B------:R-:W-:Y:S01]  /*1b40*/  USHF.R.S32.HI UR26, URZ, 0x1f, UR25 ;  /* 0x0000001f3f1a7899 */ /* 0x000fe20008011419 */
[----:B------:R-:W-:Y:S01]  /*1b50*/  MOV R19, UR12 ;  /* 0x0000000c00137c02 */ /* 0x000fe20008000f00 */
[----:B------:R-:W-:Y:S01]  /*1b60*/  UIMAD UR27, UR12, UR27, UR8 ;  /* 0x0000001b0c1b72a4 */ /* 0x000fe2000f8e0208 */
[----:B------:R-:W-:Y:S01]  /*1b70*/  MOV R10, UR25 ;  /* 0x00000019000a7c02 */ /* 0x000fe20008000f00 */
[----:B------:R-:W-:Y:S01]  /*1b80*/  UIMAD.WIDE.U32 UR8, UR12, UR38, URZ ;  /* 0x000000260c0872a5 */ /* 0x000fe2000f8e003f */
[----:B------:R-:W-:Y:S01]  /*1b90*/  MOV R21, UR12 ;  /* 0x0000000c00157c02 */ /* 0x000fe20008000f00 */
[----:B------:R-:W-:Y:S01]  /*1ba0*/  UIMAD UR38, UR13, UR38, URZ ;  /* 0x000000260d2672a4 */ /* 0x000fe2000f8e023f */
[----:B------:R-:W-:Y:S02]  /*1bb0*/  MOV R11, UR26 ;  /* 0x0000001a000b7c02 */ /* 0x000fe40008000f00 */
[----:B0-----:R-:W-:-:S02]  /*1bc0*/  MOV R8, UR25 ;  /* 0x0000001900087c02 */ /* 0x001fc40008000f00 */
[----:B------:R-:W-:Y:S01]  /*1bd0*/  MOV R9, UR26 ;  /* 0x0000001a00097c02 */ /* 0x000fe20008000f00 */
[----:B------:R-:W-:Y:S01]  /*1be0*/  @!P0 IMAD.WIDE.U32 R10, R19, c[0x0][0x1f0], R10 ;  /* 0x00007c00130a8a25 */ /* 0x000fe200078e000a */
[----:B------:R-:W-:-:S03]  /*1bf0*/  UIMAD UR43, UR12, UR39, UR38 ;  /* 0x000000270c2b72a4 */ /* 0x000fc6000f8e0226 */
[----:B------:R-:W-:Y:S01]  /*1c00*/  @!P0 IMAD.WIDE.U32 R8, R21, c[0x0][0x200], R8 ;  /* 0x0000800015088a25 */ /* 0x000fe200078e0008 */
[----:B------:R-:W-:Y:S01]  /*1c10*/  UIMAD UR42, UR11, UR36, URZ ;  /* 0x000000240b2a72a4 */ /* 0x000fe2000f8e023f */
[----:B------:R-:W-:Y:S01]  /*1c20*/  @!P0 IADD3 R11, R11, UR27, RZ ;  /* 0x0000001b0b0b8c10 */ /* 0x000fe2000fffe0ff */
[----:B------:R-:W-:Y:S01]  /*1c30*/  UIADD3 UR41, UR41, UR27, URZ ;  /* 0x0000001b29297290 */ /* 0x000fe2000fffe03f */
[----:B------:R-:W-:Y:S01]  /*1c40*/  MOV R21, UR10 ;  /* 0x0000000a00157c02 */ /* 0x000fe20008000f00 */
[----:B------:R-:W-:Y:S01]  /*1c50*/  ULDC.64 UR38, c[0x0][0x208] ;  /* 0x0000820000267ab9 */ /* 0x000fe20000000a00 */
[----:B------:R-:W-:Y:S01]  /*1c60*/  @!P0 IADD3 R9, R9, UR43, RZ ;  /* 0x0000002b09098c10 */ /* 0x000fe2000fffe0ff */
[----:B------:R-:W-:Y:S01]  /*1c70*/  ULDC UR27, c[0x0][0x174] ;  /* 0x00005d00001b7ab9 */ /* 0x000fe20000000800 */
[----:B------:R-:W-:Y:S01]  /*1c80*/  MOV R19, UR10 ;  /* 0x0000000a00137c02 */ /* 0x000fe20008000f00 */
[----:B------:R-:W-:Y:S02]  /*1c90*/  UIMAD UR42, UR10, UR37, UR42 ;  /* 0x000000250a2a72a4 */ /* 0x000fe4000f8e022a */
[----:B------:R-:W-:-:S02]  /*1ca0*/  UIADD3 UR27, UR6, -UR27, URZ ;  /* 0x8000001b061b7290 */ /* 0x000fc4000fffe03f */
[----:B------:R-:W-:Y:S02]  /*1cb0*/  UIADD3 UR9, UR9, UR43, URZ ;  /* 0x0000002b09097290 */ /* 0x000fe4000fffe03f */
[----:B------:R-:W-:Y:S01]  /*1cc0*/  UIMAD.WIDE.U32 UR36, UR10, UR36, UR40 ;  /* 0x000000240a2472a5 */ /* 0x000fe2000f8e0028 */
[----:B------:R-:W-:Y:S01]  /*1cd0*/  @!P0 IMAD.WIDE.U32 R8, R21, c[0x0][0x208], R8 ;  /* 0x0000820015088a25 */ /* 0x000fe200078e0008 */
[----:B------:R-:W-:Y:S02]  /*1ce0*/  UIMAD UR40, UR11, UR38, URZ ;  /* 0x000000260b2872a4 */ /* 0x000fe4000f8e023f */
[----:B------:R-:W-:Y:S01]  /*1cf0*/  UIMAD UR27, UR27, -0x800, URZ ;  /* 0xfffff8001b1b78a4 */ /* 0x000fe2000f8e023f */
[----:B------:R-:W-:Y:S01]  /*1d00*/  @!P0 IMAD.WIDE.U32 R10, R19, c[0x0][0x1f8], R10 ;  /* 0x00007e00130a8a25 */ /* 0x000fe200078e000a */
[----:B------:R-:W-:Y:S02]  /*1d10*/  UIMAD.WIDE.U32 UR8, UR10, UR38, UR8 ;  /* 0x000000260a0872a5 */ /* 0x000fe4000f8e0008 */
[----:B------:R-:W-:Y:S01]  /*1d20*/  UIMAD UR39, UR10, UR39, UR40 ;  /* 0x000000270a2772a4 */ /* 0x000fe2000f8e0228 */
[C---:B------:R-:W-:Y:S01]  /*1d30*/  @!P0 IADD3 R21, P2, R58.reuse, R8, RZ ;  /* 0x000000083a158210 */ /* 0x040fe20007f5e0ff */
[----:B------:R-:W-:Y:S01]  /*1d40*/  USHF.R.S32.HI UR40, URZ, 0x1f, UR27 ;  /* 0x0000001f3f287899 */ /* 0x000fe2000801141b */
[----:B------:R-:W-:Y:S01]  /*1d50*/  @!P0 IADD3 R19, P1, R58, R10, RZ ;  /* 0x0000000a3a138210 */ /* 0x000fe20007f3e0ff */
[----:B------:R-:W-:-:S02]  /*1d60*/  UIADD3 UR41, UP0, UR27, UR36, URZ ;  /* 0x000000241b297290 */ /* 0x000fc4000ff1e03f */
[----:B------:R-:W-:Y:S01]  /*1d70*/  UIADD3 UR38, UP1, UR27, UR8, URZ ;  /* 0x000000081b267290 */ /* 0x000fe2000ff3e03f */
[C---:B-----5:R-:W-:Y:S01]  /*1d80*/  @!P0 IADD3.X R26, R59.reuse, UR39, R9, P2, !PT ;  /* 0x000000273b1a8c10 */ /* 0x060fe200097fe409 */
[----:B------:R-:W-:Y:S01]  /*1d90*/  UIADD3.X UR36, UR40, UR42, UR37, UP0, !UPT ;  /* 0x0000002a28247290 */ /* 0x000fe200087fe425 */
[----:B------:R-:W-:Y:S01]  /*1da0*/  @!P0 IADD3.X R70, R59, UR42, R11, P1, !PT ;  /* 0x0000002a3b468c10 */ /* 0x000fe20008ffe40b */
[----:B------:R-:W-:Y:S01]  /*1db0*/  UIADD3.X UR8, UR40, UR39, UR9, UP1, !UPT ;  /* 0x0000002728087290 */ /* 0x000fe20008ffe409 */
[C---:B------:R-:W-:Y:S02]  /*1dc0*/  LEA R10, P2, R58.reuse, c[0x0][0x258], 0x2 ;  /* 0x000096003a0a7a11 */ /* 0x040fe400078410ff */
[----:B------:R-:W-:Y:S02]  /*1dd0*/  LEA R8, P1, R58, c[0x0][0x268], 0x2 ;  /* 0x00009a003a087a11 */ /* 0x000fe400078210ff */
[----:B------:R-:W-:Y:S02]  /*1de0*/  MOV R25, UR41 ;  /* 0x0000002900197c02 */ /* 0x000fe40008000f00 */
[----:B------:R-:W-:-:S02]  /*1df0*/  MOV R27, UR38 ;  /* 0x00000026001b7c02 */ /* 0x000fc40008000f00 */
[C-C-:B------:R-:W-:Y:S02]  /*1e00*/  LEA.HI.X R11, R58.reuse, c[0x0][0x25c], R59.reuse, 0x2, P2 ;  /* 0x000097003a0b7a11 */ /* 0x140fe400010f143b */
[----:B------:R-:W-:Y:S02]  /*1e10*/  LEA.HI.X R9, R58, c[0x0][0x26c], R59, 0x2, P1 ;  /* 0x00009b003a097a11 */ /* 0x000fe400008f143b */
[----:B------:R-:W-:Y:S02]  /*1e20*/  LEA R8, P2, R25, R8, 0x2 ;  /* 0x0000000819087211 */ /* 0x000fe400078410ff */
[----:B------:R-:W-:Y:S02]  /*1e30*/  LEA R10, P4, R27, R10, 0x2 ;  /* 0x0000000a1b0a7211 */ /* 0x000fe400078810ff */
[----:B------:R-:W-:Y:S01]  /*1e40*/  MOV R74, UR36 ;  /* 0x00000024004a7c02 */ /* 0x000fe20008000f00 */
[----:B------:R-:W-:Y:S01]  /*1e50*/  HFMA2.MMA R78, -RZ, RZ, 0, 0 ;  /* 0x00000000ff4e7435 */ /* 0x000fe200000001ff */
[----:B------:R-:W-:-:S02]  /*1e60*/  MOV R76, UR8 ;  /* 0x00000008004c7c02 */ /* 0x000fc40008000f00 */
[----:B------:R-:W-:Y:S01]  /*1e70*/  MOV R80, RZ ;  /* 0x000000ff00507202 */ /* 0x000fe20000000f00 */
[----:B------:R-:W-:Y:S01]  /*1e80*/  CS2R R98, SRZ ;  /* 0x0000000000627805 */ /* 0x000fe2000001ff00 */
[----:B------:R-:W-:Y:S01]  /*1e90*/  @!P0 LEA R20, P3, R21, c[0x0][0x258], 0x2 ;  /* 0x0000960015148a11 */ /* 0x000fe200078610ff */
[----:B------:R-:W-:Y:S01]  /*1ea0*/  CS2R R100, SRZ ;  /* 0x0000000000647805 */ /* 0x000fe2000001ff00 */
[----:B------:R-:W-:Y:S01]  /*1eb0*/  LEA.HI.X R9, R25, R9, R74, 0x2, P2 ;  /* 0x0000000919097211 */ /* 0x000fe200010f144a */
[----:B------:R-:W-:Y:S01]  /*1ec0*/  STL [R1+0x34], R160 ;  /* 0x000034a001007387 */ /* 0x000fe20000100800 */
[----:B------:R-:W-:Y:S01]  /*1ed0*/  LEA.HI.X R11, R27, R11, R76, 0x2, P4 ;  /* 0x0000000b1b0b7211 */ /* 0x000fe200020f144c */
[----:B------:R-:W-:Y:S01]  /*1ee0*/  ULDC.64 UR36, c[0x0][0x2e8] ;  /* 0x0000ba0000247ab9 */ /* 0x000fe20000000a00 */
[----:B------:R-:W-:Y:S02]  /*1ef0*/  @!P0 LEA.HI.X R21, R21, c[0x0][0x25c], R26, 0x2, P3 ;  /* 0x0000970015158a11 */ /* 0x000fe400018f141a */
[----:B------:R-:W-:-:S04]  /*1f00*/  @!P0 LEA R18, P1, R19, c[0x0][0x268], 0x2 ;  /* 0x00009a0013128a11 */ /* 0x000fc800078210ff */
[----:B------:R-:W-:Y:S02]  /*1f10*/  @!P0 LEA.HI.X R19, R19, c[0x0][0x26c], R70, 0x2, P1 ;  /* 0x00009b0013138a11 */ /* 0x000fe400008f1446 */
[----:B------:R-:W-:Y:S01]  /*1f20*/  ISETP.GE.AND P1, PT, R62, UR7, PT ;  /* 0x000000073e007c0c */ /* 0x000fe2000bf26270 */
[----:B------:R-:W-:Y:S01]  /*1f30*/  CS2R R74, SRZ ;  /* 0x00000000004a7805 */ /* 0x000fe2000001ff00 */
[----:B------:R-:W-:Y:S02]  /*1f40*/  ISETP.GE.AND P2, PT, R60, UR7, PT ;  /* 0x000000073c007c0c */ /* 0x000fe4000bf46270 */
[----:B------:R-:W-:Y:S02]  /*1f50*/  ISETP.GE.AND P3, PT, R63, UR7, PT ;  /* 0x000000073f007c0c */ /* 0x000fe4000bf66270 */
[----:B------:R-:W-:Y:S02]  /*1f60*/  ISETP.GE.AND P4, PT, R61, UR7, PT ;  /* 0x000000073d007c0c */ /* 0x000fe4000bf86270 */
[----:B------:R-:W-:-:S02]  /*1f70*/  ISETP.GE.AND P5, PT, R43, UR7, PT ;  /* 0x000000072b007c0c */ /* 0x000fc4000bfa6270 */
[----:B------:R-:W-:Y:S01]  /*1f80*/  ISETP.GE.AND P6, PT, R42, UR7, PT ;  /* 0x000000072a007c0c */ /* 0x000fe2000bfc6270 */
[----:B------:R-:W-:Y:S01]  /*1f90*/  HFMA2.MMA R70, -RZ, RZ, 0, 0 ;  /* 0x00000000ff467435 */ /* 0x000fe200000001ff */
[----:B------:R-:W-:Y:S01]  /*1fa0*/  CS2R R76, SRZ ;  /* 0x00000000004c7805 */ /* 0x000fe2000001ff00 */
[----:B--2---:R-:W-:Y:S04]  /*1fb0*/  STS [R130.X4], R12 ;  /* 0x0000000c82007388 */ /* 0x004fe80000004800 */
[----:B---3--:R-:W-:Y:S04]  /*1fc0*/  STS [R165.X4+0x80], R14 ;  /* 0x0000800ea5007388 */ /* 0x008fe80000004800 */
        /* <DEDUP_REMOVED lines=32> */
[----:B0-----:R-:W-:Y:S01]  /*21d0*/  MOV R65, RZ ;  /* 0x000000ff00417202 */ /* 0x001fe20000000f00 */
[----:B-1----:R-:W-:-:S05]  /*21e0*/  CS2R R72, SRZ ;  /* 0x0000000000487805 */ /* 0x002fca000001ff00 */
        /* <DEDUP_REMOVED lines=30> */
[----:B---3--:R0:W-:Y:S04]  /*23d0*/  STS [R130.X4], R70 ;  /* 0x0000004682007388 */ /* 0x0081e80000004800 */
[----:B--2---:R-:W-:Y:S04]  /*23e0*/  STS [R165.X4+0x80], R66 ;  /* 0x00008042a5007388 */ /* 0x004fe80000004800 */
[----:B------:R-:W-:Y:S04]  /*23f0*/  STS [R164.X4+0x100], R65 ;  /* 0x00010041a4007388 */ /* 0x000fe80000004800 */
[----:B----4-:R-:W-:Y:S04]  /*2400*/  STS [R163.X4+0x180], R68 ;  /* 0x00018044a3007388 */ /* 0x010fe80000004800 */
[----:B------:R-:W-:Y:S04]  /*2410*/  STS [R162.X4+0x200], R67 ;  /* 0x00020043a2007388 */ /* 0x000fe80000004800 */
[----:B-----5:R-:W-:Y:S04]  /*2420*/  STS [R161.X4+0x280], R72 ;  /* 0x00028048a1007388 */ /* 0x020fe80000004800 */
        /* <DEDUP_REMOVED lines=11> */
[----:B------:R-:W2:Y:S04]  /*24e0*/  LDS R123, [R56.X4] ;  /* 0x00000000387b7984 */ /* 0x000ea80000004800 */
[----:B------:R-:W0:Y:S04]  /*24f0*/  LDS R97, [R56.X4+0x4] ;  /* 0x0000040038617984 */ /* 0x000e280000004800 */
[----:B------:R-:W-:Y:S04]  /*2500*/  LDS R85, [R56.X4+0x8] ;  /* 0x0000080038557984 */ /* 0x000fe80000004800 */
[----:B------:R-:W0:Y:S04]  /*2510*/  LDS R86, [R56.X4+0xc] ;  /* 0x00000c0038567984 */ /* 0x000e280000004800 */
[----:B------:R-:W0:Y:S04]  /*2520*/  LDS R87, [R56.X4+0x10] ;  /* 0x0000100038577984 */ /* 0x000e280000004800 */
[----:B------:R-:W-:Y:S04]  /*2530*/  LDS R96, [R56.X4+0x14] ;  /* 0x0000140038607984 */ /* 0x000fe80000004800 */
[----:B------:R-:W0:Y:S04]  /*2540*/  LDS R95, [R56.X4+0x18] ;  /* 0x00001800385f7984 */ /* 0x000e280000004800 */
[----:B------:R-:W2:Y:S04]  /*2550*/  LDS R94, [R56.X4+0x1c] ;  /* 0x00001c00385e7984 */ /* 0x000ea80000004800 */
[----:B------:R-:W-:Y:S04]  /*2560*/  LDS R93, [R56.X4+0x20] ;  /* 0x00002000385d7984 */ /* 0x000fe80000004800 */
[----:B------:R-:W2:Y:S04]  /*2570*/  LDS R92, [R56.X4+0x24] ;  /* 0x00002400385c7984 */ /* 0x000ea80000004800 */
[----:B------:R-:W2:Y:S04]  /*2580*/  LDS R91, [R56.X4+0x28] ;  /* 0x00002800385b7984 */ /* 0x000ea80000004800 */
[----:B------:R-:W2:Y:S04]  /*2590*/  LDS R90, [R56.X4+0x2c] ;  /* 0x00002c00385a7984 */ /* 0x000ea80000004800 */
[----:B------:R-:W2:Y:S04]  /*25a0*/  LDS R89, [R56.X4+0x30] ;  /* 0x0000300038597984 */ /* 0x000ea80000004800 */
        /* <DEDUP_REMOVED lines=11> */
[----:B---3--:R-:W-:Y:S01]  /*2660*/  CS2R R76, SRZ ;  /* 0x00000000004c7805 */ /* 0x008fe2000001ff00 */
[----:B------:R-:W-:Y:S01]  /*2670*/  HFMA2.MMA R78, -RZ, RZ, 0, 0 ;  /* 0x00000000ff4e7435 */ /* 0x000fe200000001ff */
[----:B----4-:R-:W-:Y:S01]  /*2680*/  MOV R80, RZ ;  /* 0x000000ff00507202 */ /* 0x010fe20000000f00 */
[----:B------:R1:W2:Y:S04]  /*2690*/  @!P3 LDG.E R99, [R10.64+-0x1a00] ;  /* 0xffe6001c0a63b981 */ /* 0x0002a8000c1e1900 */
[----:B------:R1:W3:Y:S01]  /*26a0*/  @!P0 LDG.E R72, [R10.64+-0x1f80] ;  /* 0xffe0801c0a488981 */ /* 0x0002e2000c1e1900 */
[----:B------:R-:W-:-:S03]  /*26b0*/  ISETP.GE.AND P0, PT, R61, UR7, PT ;  /* 0x000000073d007c0c */ /* 0x000fc6000bf06270 */
[----:B------:R1:W4:Y:S01]  /*26c0*/  @!P1 LDG.E R75, [R10.64+-0x1e00] ;  /* 0xffe2001c0a4b9981 */ /* 0x000322000c1e1900 */
[----:B------:R-:W-:Y:S01]  /*26d0*/  ISETP.GE.AND P1, PT, R42, UR7, PT ;  /* 0x000000072a007c0c */ /* 0x000fe2000bf26270 */
[----:B0-----:R-:W-:Y:S02]  /*26e0*/  CS2R R20, SRZ ;  /* 0x0000000000147805 */ /* 0x001fe4000001ff00 */
[----:B------:R1:W2:Y:S04]  /*26f0*/  @!P2 LDG.E R80, [R10.64+-0x1a80] ;  /* 0xffe5801c0a50a981 */ /* 0x0002a8000c1e1900 */
[----:B------:R1:W2:Y:S04]  /*2700*/  @!P4 LDG.E R98, [R10.64+-0x1980] ;  /* 0xffe6801c0a62c981 */ /* 0x0002a8000c1e1900 */
[----:B------:R1:W2:Y:S01]  /*2710*/  @!P0 LDG.E R74, [R10.64+-0x1e80] ;  /* 0xffe1801c0a4a8981 */ /* 0x0002a2000c1e1900 */
[----:B------:R-:W-:-:S03]  /*2720*/  ISETP.GE.AND P0, PT, R43, UR7, PT ;  /* 0x000000072b007c0c */ /* 0x000fc6000bf06270 */
[----:B------:R1:W4:Y:S01]  /*2730*/  @!P1 LDG.E R77, [R10.64+-0x1d00] ;  /* 0xffe3001c0a4d9981 */ /* 0x000322000c1e1900 */
[----:B------:R-:W-:-:S03]  /*2740*/  ISETP.GE.AND P1, PT, R40, UR7, PT ;  /* 0x0000000728007c0c */ /* 0x000fc6000bf26270 */
[----:B------:R1:W4:Y:S04]  /*2750*/  @!P5 LDG.E R101, [R10.64+-0x1900] ;  /* 0xffe7001c0a65d981 */ /* 0x000328000c1e1900 */
[----:B------:R1:W4:Y:S04]  /*2760*/  @!P6 LDG.E R100, [R10.64+-0x1880] ;  /* 0xffe7801c0a64e981 */ /* 0x000328000c1e1900 */
[----:B------:R1:W4:Y:S01]  /*2770*/  @!P0 LDG.E R20, [R10.64+-0x1d80] ;  /* 0xffe2801c0a148981 */ /* 0x000322000c1e1900 */
[----:B------:R-:W-:-:S03]  /*2780*/  ISETP.GE.AND P0, PT, R41, UR7, PT ;  /* 0x0000000729007c0c */ /* 0x000fc6000bf06270 */
[----:B------:R1:W4:Y:S01]  /*2790*/  @!P1 LDG.E R21, [R10.64+-0x1c00] ;  /* 0xffe4001c0a159981 */ /* 0x000322000c1e1900 */
[----:B------:R-:W-:-:S09]  /*27a0*/  ISETP.NE.AND P1, PT, R79, RZ, PT ;  /* 0x000000ff4f00720c */ /* 0x000fd20003f25270 */
[----:B------:R1:W4:Y:S01]  /*27b0*/  @!P0 LDG.E R76, [R10.64+-0x1c80] ;  /* 0xffe3801c0a4c8981 */ /* 0x000322000c1e1900 */
[----:B------:R-:W-:Y:S02]  /*27c0*/  ISETP.GE.AND P0, PT, R7, UR7, PT ;  /* 0x0000000707007c0c */ /* 0x000fe4000bf06270 */
[----:B------:R-:W-:-:S06]  /*27d0*/  MOV R79, RZ ;  /* 0x000000ff004f7202 */ /* 0x000fcc0000000f00 */
[----:B------:R1:W4:Y:S05]  /*27e0*/  @!P1 LDG.E R79, [R10.64+-0x1b00] ;  /* 0xffe5001c0a4f9981 */ /* 0x00032a000c1e1900 */
[----:B------:R1:W4:Y:S01]  /*27f0*/  @!P0 LDG.E R78, [R10.64+-0x1b80] ;  /* 0xffe4801c0a4e8981 */ /* 0x000322000c1e1900 */
[----:B------:R-:W-:Y:S02]  /*2800*/  FMUL.FTZ R8, R123, -1.4426950216293334961 ;  /* 0xbfb8aa3b7b087820 */ /* 0x000fe40000410000 */
[----:B------:R-:W-:Y:S02]  /*2810*/  FMUL.FTZ R9, R97, -1.4426950216293334961 ;  /* 0xbfb8aa3b61097820 */ /* 0x000fe40000410000 */
[----:B------:R-:W0:Y:S08]  /*2820*/  MUFU.EX2 R81, R8 ;  /* 0x0000000800517308 */ /* 0x000e300000000800 */
[----:B------:R-:W1:Y:S01]  /*2830*/  MUFU.EX2 R102, R9 ;  /* 0x0000000900667308 */ /* 0x000e620000000800 */
[----:B------:R-:W-:-:S02]  /*2840*/  FMUL.FTZ R66, R86, -1.4426950216293334961 ;  /* 0xbfb8aa3b56427820 */ /* 0x000fc40000410000 */
[----:B0-----:R-:W-:-:S05]  /*2850*/  FADD.FTZ R128, R81, 1 ;  /* 0x3f80000051807421 */ /* 0x001fca0000010000 */
[----:B------:R-:W0:Y:S01]  /*2860*/  MUFU.EX2 R104, R66 ;  /* 0x0000004200687308 */ /* 0x000e220000000800 */
[----:B------:R-:W-:Y:S02]  /*2870*/  FMUL.FTZ R105, R87, -1.4426950216293334961 ;  /* 0xbfb8aa3b57697820 */ /* 0x000fe40000410000 */
[----:B-1----:R-:W-:-:S05]  /*2880*/  FADD.FTZ R102, R102, 1 ;  /* 0x3f80000066667421 */ /* 0x002fca0000010000 */
[----:B------:R-:W-:Y:S01]  /*2890*/  MUFU.RCP R127, R102 ;  /* 0x00000066007f7308 */ /* 0x000fe20000001000 */
[----:B------:R-:W-:Y:S02]  /*28a0*/  FMUL.FTZ R65, R85, -1.4426950216293334961 ;  /* 0xbfb8aa3b55417820 */ /* 0x000fe40000410000 */
[----:B------:R-:W-:Y:S02]  /*28b0*/  FMUL.FTZ R8, R95, -1.4426950216293334961 ;  /* 0xbfb8aa3b5f087820 */ /* 0x000fe40000410000 */
[----:B------:R-:W-:-:S03]  /*28c0*/  FMUL.FTZ R10, R96, -1.4426950216293334961 ;  /* 0xbfb8aa3b600a7820 */ /* 0x000fc60000410000 */
[----:B------:R-:W1:Y:S01]  /*28d0*/  MUFU.EX2 R103, R65 ;  /* 0x0000004100677308 */ /* 0x000e620000000800 */
[----:B------:R-:W-:-:S07]  /*28e0*/  FMUL.FTZ R69, R94, -1.4426950216293334961 ;  /* 0xbfb8aa3b5e457820 */ /* 0x000fce0000410000 */
[----:B------:R-:W1:Y:S01]  /*28f0*/  MUFU.EX2 R105, R105 ;  /* 0x0000006900697308 */ /* 0x000e620000000800 */
[----:B------:R-:W-:Y:S02]  /*2900*/  FMUL.FTZ R67, R92, -1.4426950216293334961 ;  /* 0xbfb8aa3b5c437820 */ /* 0x000fe40000410000 */
[----:B0-----:R-:W-:-:S05]  /*2910*/  FADD.FTZ R104, R104, 1 ;  /* 0x3f80000068687421 */ /* 0x001fca0000010000 */
[----:B------:R-:W0:Y:S01]  /*2920*/  MUFU.EX2 R107, R8 ;  /* 0x00000008006b7308 */ /* 0x000e220000000800 */
[----:B------:R-:W-:-:S07]  /*2930*/  FMUL.FTZ R68, R93, -1.4426950216293334961 ;  /* 0xbfb8aa3b5d447820 */ /* 0x000fce0000410000 */
[----:B------:R0:W0:Y:S01]  /*2940*/  MUFU.EX2 R106, R10 ;  /* 0x0000000a006a7308 */ /* 0x0000220000000800 */
[----:B-1----:R-:W-:-:S07]  /*2950*/  FADD.FTZ R103, R103, 1 ;  /* 0x3f80000067677421 */ /* 0x002fce0000010000 */
[----:B------:R-:W1:Y:S01]  /*2960*/  MUFU.EX2 R69, R69 ;  /* 0x0000004500457308 */ /* 0x000e620000000800 */
[----:B------:R-:W-:-:S07]  /*2970*/  FADD.FTZ R105, R105, 1 ;  /* 0x3f80000069697421 */ /* 0x000fce0000010000 */
[----:B------:R-:W0:Y:S08]  /*2980*/  MUFU.RCP R128, R128 ;  /* 0x0000008000807308 */ /* 0x000e300000001000 */
[----:B------:R-:W0:Y:S08]  /*2990*/  MUFU.EX2 R67, R67 ;  /* 0x0000004300437308 */ /* 0x000e300000000800 */
[----:B------:R-:W0:Y:S01]  /*29a0*/  MUFU.RCP R125, R104 ;  /* 0x00000068007d7308 */ /* 0x000e220000001000 */
[----:B------:R-:W-:-:S07]  /*29b0*/  FMUL.FTZ R66, R91, -1.4426950216293334961 ;  /* 0xbfb8aa3b5b427820 */ /* 0x000fce0000410000 */
[----:B------:R-:W0:Y:S01]  /*29c0*/  MUFU.EX2 R68, R68 ;  /* 0x0000004400447308 */ /* 0x000e220000000800 */
[----:B------:R-:W-:-:S07]  /*29d0*/  FMUL.FTZ R65, R90, -1.4426950216293334961 ;  /* 0xbfb8aa3b5a417820 */ /* 0x000fce0000410000 */
[----:B------:R-:W0:Y:S08]  /*29e0*/  MUFU.RCP R126, R103 ;  /* 0x00000067007e7308 */ /* 0x000e300000001000 */
[----:B------:R-:W0:Y:S08]  /*29f0*/  MUFU.RCP R124, R105 ;  /* 0x00000069007c7308 */ /* 0x000e300000001000 */
[----:B------:R-:W-:Y:S08]  /*2a00*/  MUFU.EX2 R66, R66 ;  /* 0x0000004200427308 */ /* 0x000ff00000000800 */
[----:B------:R-:W-:Y:S01]  /*2a10*/  MUFU.EX2 R65, R65 ;  /* 0x0000004100417308 */ /* 0x000fe20000000800 */
[----:B0-----:R-:W-:Y:S01]  /*2a20*/  FMUL.FTZ R10, R89, -1.4426950216293334961 ;  /* 0xbfb8aa3b590a7820 */ /* 0x001fe20000410000 */
[----:B-----5:R-:W-:Y:S04]  /*2a30*/  STS [R130.X4], R70 ;  /* 0x0000004682007388 */ /* 0x020fe80000004800 */
[----:B---3--:R-:W-:Y:S04]  /*2a40*/  STS [R165.X4+0x80], R72 ;  /* 0x00008048a5007388 */ /* 0x008fe80000004800 */
[----:B------:R-:W-:Y:S04]  /*2a50*/  STS [R164.X4+0x100], R73 ;  /* 0x00010049a4007388 */ /* 0x000fe80000004800 */
[----:B--2---:R0:W-:Y:S04]  /*2a60*/  STS [R163.X4+0x180], R74 ;  /* 0x0001804aa3007388 */ /* 0x0041e80000004800 */
[----:B----4-:R-:W-:Y:S04]  /*2a70*/  STS [R162.X4+0x200], R75 ;  /* 0x0002004ba2007388 */ /* 0x010fe80000004800 */
        /* <DEDUP_REMOVED lines=12> */
[----:B------:R-:W3:Y:S04]  /*2b40*/  LDS R80, [R56.X4+0x4] ;  /* 0x0000040038507984 */ /* 0x000ee80000004800 */
[----:B------:R-:W4:Y:S04]  /*2b50*/  LDS R81, [R56.X4] ;  /* 0x0000000038517984 */ /* 0x000f280000004800 */
[----:B------:R-:W5:Y:S04]  /*2b60*/  LDS R78, [R56.X4+0xc] ;  /* 0x00000c00384e7984 */ /* 0x000f680000004800 */
[----:B------:R-:W5:Y:S04]  /*2b70*/  LDS R79, [R56.X4+0x8] ;  /* 0x00000800384f7984 */ /* 0x000f680000004800 */
[----:B------:R-:W5:Y:S04]  /*2b80*/  LDS R77, [R56.X4+0x10] ;  /* 0x00001000384d7984 */ /* 0x000f680000004800 */
[----:B------:R-:W5:Y:S01]  /*2b90*/  LDS R76, [R56.X4+0x14] ;  /* 0x00001400384c7984 */ /* 0x000f620000004800 */
[----:B0-----:R-:W-:-:S03]  /*2ba0*/  FADD.FTZ R74, -R127, 1 ;  /* 0x3f8000007f4a7421 */ /* 0x001fc60000010100 */
[----:B------:R-:W0:Y:S01]  /*2bb0*/  LDS R75, [R56.X4+0x18] ;  /* 0x00001800384b7984 */ /* 0x000e220000004800 */
[----:B------:R-:W-:-:S03]  /*2bc0*/  FFMA.FTZ R109, R97, R74, 1 ;  /* 0x3f800000616d7423 */ /* 0x000fc6000001004a */
[----:B------:R-:W0:Y:S01]  /*2bd0*/  LDS R74, [R56.X4+0x1c] ;  /* 0x00001c00384a7984 */ /* 0x000e220000004800 */
[----:B--2---:R-:W-:Y:S02]  /*2be0*/  FADD.FTZ R21, R107, 1 ;  /* 0x3f8000006b157421 */ /* 0x004fe40000010000 */
[----:B------:R-:W-:Y:S01]  /*2bf0*/  FADD.FTZ R20, R106, 1 ;  /* 0x3f8000006a147421 */ /* 0x000fe20000010000 */
[----:B------:R-:W-:Y:S01]  /*2c00*/  LDS R73, [R56.X4+0x20] ;  /* 0x0000200038497984 */ /* 0x000fe20000004800 */
[----:B---3--:R-:W-:-:S04]  /*2c10*/  FMUL.FTZ R72, R26, R80 ;  /* 0x000000501a487220 */ /* 0x008fc80000410000 */
[----:B------:R-:W-:Y:S01]  /*2c20*/  FMUL.FTZ R72, R127, R72 ;  /* 0x000000487f487220 */ /* 0x000fe20000410000 */
[----:B------:R-:W2:Y:S01]  /*2c30*/  MUFU.RCP R21, R21 ;  /* 0x0000001500157308 */ /* 0x000ea20000001000 */
[----:B-1----:R-:W-:Y:S02]  /*2c40*/  FADD.FTZ R98, R69, 1 ;  /* 0x3f80000045627421 */ /* 0x002fe40000010000 */
[----:B------:R-:W-:Y:S02]  /*2c50*/  FADD.FTZ R70, -R128, 1 ;  /* 0x3f80000080467421 */ /* 0x000fe40000010100 */
[----:B----4-:R-:W-:Y:S02]  /*2c60*/  FMUL.FTZ R69, R27, R81 ;  /* 0x000000511b457220 */ /* 0x010fe40000410000 */
[----:B------:R-:W-:Y:S01]  /*2c70*/  FMUL.FTZ R109, R72, R109 ;  /* 0x0000006d486d7220 */ /* 0x000fe20000410000 */
[----:B------:R-:W1:Y:S01]  /*2c80*/  MUFU.RCP R20, R20 ;  /* 0x0000001400147308 */ /* 0x000e620000001000 */
[----:B------:R-:W3:Y:S01]  /*2c90*/  LDS R72, [R56.X4+0x24] ;  /* 0x0000240038487984 */ /* 0x000ee20000004800 */
[----:B------:R-:W-:-:S02]  /*2ca0*/  FADD.FTZ R100, R67, 1 ;  /* 0x3f80000043647421 */ /* 0x000fc40000010000 */
[----:B------:R-:W-:Y:S02]  /*2cb0*/  FADD.FTZ R67, -R125, 1 ;  /* 0x3f8000007d437421 */ /* 0x000fe40000010100 */
[----:B------:R-:W-:Y:S02]  /*2cc0*/  FFMA.FTZ R70, R123, R70, 1 ;  /* 0x3f8000007b467423 */ /* 0x000fe40000010046 */
[----:B------:R-:W-:Y:S01]  /*2cd0*/  FMUL.FTZ R69, R128, R69 ;  /* 0x0000004580457220 */ /* 0x000fe20000410000 */
[----:B------:R-:W4:Y:S01]  /*2ce0*/  MUFU.RCP R98, R98 ;  /* 0x0000006200627308 */ /* 0x000f220000001000 */
[----:B------:R-:W-:Y:S02]  /*2cf0*/  FADD.FTZ R99, R68, 1 ;  /* 0x3f80000044637421 */ /* 0x000fe40000010000 */
[----:B------:R-:W-:Y:S02]  /*2d00*/  FFMA.FTZ R113, R86, R67, 1 ;  /* 0x3f80000056717423 */ /* 0x000fe40000010043 */
[----:B-----5:R-:W-:-:S02]  /*2d10*/  FMUL.FTZ R102, R24, R78 ;  /* 0x0000004e18667220 */ /* 0x020fc40000410000 */
[----:B------:R-:W-:Y:S02]  /*2d20*/  FMUL.FTZ R107, R69, R70 ;  /* 0x00000046456b7220 */ /* 0x000fe40000410000 */
[----:B------:R-:W-:Y:S02]  /*2d30*/  FADD.FTZ R68, -R126, 1 ;  /* 0x3f8000007e447421 */ /* 0x000fe40000010100 */
[----:B------:R-:W-:Y:S02]  /*2d40*/  FMUL.FTZ R67, R25, R79 ;  /* 0x0000004f19437220 */ /* 0x000fe40000410000 */
[----:B------:R-:W-:Y:S02]  /*2d50*/  FADD.FTZ R70, -R124, 1 ;  /* 0x3f8000007c467421 */ /* 0x000fe40000010100 */
[----:B------:R-:W-:Y:S02]  /*2d60*/  FMUL.FTZ R69, R23, R77 ;  /* 0x0000004d17457220 */ /* 0x000fe40000410000 */
[----:B------:R-:W-:-:S02]  /*2d70*/  FMUL.FTZ R102, R125, R102 ;  /* 0x000000667d667220 */ /* 0x000fc40000410000 */
[----:B------:R-:W-:Y:S02]  /*2d80*/  FFMA.FTZ R68, R85, R68, 1 ;  /* 0x3f80000055447423 */ /* 0x000fe40000010044 */
[----:B------:R-:W-:Y:S02]  /*2d90*/  FMUL.FTZ R67, R126, R67 ;  /* 0x000000437e437220 */ /* 0x000fe40000410000 */
[----:B------:R-:W-:Y:S02]  /*2da0*/  FMUL.FTZ R69, R124, R69 ;  /* 0x000000457c457220 */ /* 0x000fe40000410000 */
[----:B------:R-:W-:Y:S02]  /*2db0*/  FFMA.FTZ R104, R87, R70, 1 ;  /* 0x3f80000057687423 */ /* 0x000fe40000010046 */
[----:B------:R-:W5:Y:S01]  /*2dc0*/  LDS R70, [R56.X4+0x28] ;  /* 0x0000280038467984 */ /* 0x000f620000004800 */
[----:B------:R-:W-:Y:S02]  /*2dd0*/  FMUL.FTZ R113, R102, R113 ;  /* 0x0000007166717220 */ /* 0x000fe40000410000 */
[----:B------:R-:W-:-:S02]  /*2de0*/  FMUL.FTZ R111, R67, R68 ;  /* 0x00000044436f7220 */ /* 0x000fc40000410000 */
[----:B--2---:R-:W-:Y:S02]  /*2df0*/  FADD.FTZ R102, -R21, 1 ;  /* 0x3f80000015667421 */ /* 0x004fe40000010100 */
[----:B-1----:R-:W-:Y:S02]  /*2e00*/  FADD.FTZ R103, -R20, 1 ;  /* 0x3f80000014677421 */ /* 0x002fe40000010100 */
[----:B------:R-:W-:Y:S02]  /*2e10*/  FMUL.FTZ R67, R22, R76 ;  /* 0x0000004c16437220 */ /* 0x000fe40000410000 */
[----:B------:R-:W-:Y:S01]  /*2e20*/  FMUL.FTZ R115, R69, R104 ;  /* 0x0000006845737220 */ /* 0x000fe20000410000 */
[----:B------:R-:W1:Y:S01]  /*2e30*/  MUFU.RCP R100, R100 ;  /* 0x0000006400647308 */ /* 0x000e620000001000 */
[----:B------:R-:W-:Y:S01]  /*2e40*/  FADD.FTZ R101, R66, 1 ;  /* 0x3f80000042657421 */ /* 0x000fe20000010000 */
[----:B------:R-:W2:Y:S01]  /*2e50*/  LDS R69, [R56.X4+0x2c] ;  /* 0x00002c0038457984 */ /* 0x000ea20000004800 */
[----:B------:R-:W-:-:S02]  /*2e60*/  FFMA.FTZ R119, R95, R102, 1 ;  /* 0x3f8000005f777423 */ /* 0x000fc40000010066 */
[----:B------:R-:W-:Y:S02]  /*2e70*/  FFMA.FTZ R66, R96, R103, 1 ;  /* 0x3f80000060427423 */ /* 0x000fe40000010067 */
[----:B------:R-:W-:Y:S02]  /*2e80*/  FMUL.FTZ R67, R20, R67 ;  /* 0x0000004314437220 */ /* 0x000fe40000410000 */
[----:B------:R-:W-:Y:S01]  /*2e90*/  FADD.FTZ R102, R65, 1 ;  /* 0x3f80000041667421 */ /* 0x000fe20000010000 */
[----:B------:R-:W1:Y:S01]  /*2ea0*/  MUFU.EX2 R10, R10 ;  /* 0x0000000a000a7308 */ /* 0x000e620000000800 */
[----:B----4-:R-:W-:Y:S02]  /*2eb0*/  FADD.FTZ R65, -R98, 1 ;  /* 0x3f80000062417421 */ /* 0x010fe40000010100 */
[----:B0-----:R-:W-:Y:S02]  /*2ec0*/  FMUL.FTZ R68, R84, R75 ;  /* 0x0000004b54447220 */ /* 0x001fe40000410000 */
[----:B------:R-:W-:-:S02]  /*2ed0*/  FMUL.FTZ R117, R67, R66 ;  /* 0x0000004243757220 */ /* 0x000fc40000410000 */
[----:B------:R-:W-:Y:S01]  /*2ee0*/  FFMA.FTZ R66, R94, R65, 1 ;  /* 0x3f8000005e427423 */ /* 0x000fe20000010041 */
[----:B------:R-:W0:Y:S01]  /*2ef0*/  MUFU.RCP R101, R101 ;  /* 0x0000006500657308 */ /* 0x000e220000001000 */
[----:B------:R-:W-:Y:S01]  /*2f00*/  FMUL.FTZ R68, R21, R68 ;  /* 0x0000004415447220 */ /* 0x000fe20000410000 */
[----:B------:R-:W-:Y:S01]  /*2f10*/  LDS R67, [R56.X4+0x34] ;  /* 0x0000340038437984 */ /* 0x000fe20000004800 */
[----:B------:R-:W-:Y:S02]  /*2f20*/  FMUL.FTZ R65, R83, R74 ;  /* 0x0000004a53417220 */ /* 0x000fe40000410000 */
[----:B------:R-:W-:Y:S02]  /*2f30*/  FMUL.FTZ R119, R68, R119 ;  /* 0x0000007744777220 */ /* 0x000fe40000410000 */
[----:B------:R-:W-:Y:S01]  /*2f40*/  FMUL.FTZ R65, R98, R65 ;  /* 0x0000004162417220 */ /* 0x000fe20000410000 */
[----:B------:R-:W4:Y:S01]  /*2f50*/  MUFU.RCP R99, R99 ;  /* 0x0000006300637308 */ /* 0x000f220000001000 */
[----:B------:R-:W2:Y:S02]  /*2f60*/  LDS R68, [R56.X4+0x30] ;  /* 0x0000300038447984 */ /* 0x000ea40000004800 */
[----:B------:R-:W-:-:S02]  /*2f70*/  FMUL.FTZ R121, R65, R66 ;  /* 0x0000004241797220 */ /* 0x000fc40000410000 */
[----:B-1----:R-:W-:Y:S02]  /*2f80*/  FADD.FTZ R65, -R100, 1 ;  /* 0x3f80000064417421 */ /* 0x002fe40000010100 */
[----:B------:R-:W-:Y:S02]  /*2f90*/  FMUL.FTZ R8, R88, -1.4426950216293334961 ;  /* 0xbfb8aa3b58087820 */ /* 0x000fe40000410000 */
[----:B------:R-:W-:Y:S02]  /*2fa0*/  FADD.FTZ R103, R10, 1 ;  /* 0x3f8000000a677421 */ /* 0x000fe40000010000 */
[----:B------:R-:W-:Y:S02]  /*2fb0*/  FMUL.FTZ R9, R19, -1.4426950216293334961 ;  /* 0xbfb8aa3b13097820 */ /* 0x000fe40000410000 */
[----:B------:R-:W-:Y:S02]  /*2fc0*/  FFMA.FTZ R10, R92, R65, 1 ;  /* 0x3f8000005c0a7423 */ /* 0x000fe40000010041 */
[----:B0-----:R-:W-:-:S02]  /*2fd0*/  FADD.FTZ R66, -R101, 1 ;  /* 0x3f80000065427421 */ /* 0x001fc40000010100 */
[----:B---3--:R-:W-:Y:S01]  /*2fe0*/  FMUL.FTZ R65, R64, R72 ;  /* 0x0000004840417220 */ /* 0x008fe20000410000 */
[----:B------:R-:W0:Y:S01]  /*2ff0*/  MUFU.RCP R102, R102 ;  /* 0x0000006600667308 */ /* 0x000e220000001000 */
[----:B------:R-:W-:Y:S02]  /*3000*/  FMUL.FTZ R11, R18, -1.4426950216293334961 ;  /* 0xbfb8aa3b120b7820 */ /* 0x000fe40000410000 */
[----:B----4-:R-:W-:Y:S02]  /*3010*/  FADD.FTZ R106, -R99, 1 ;  /* 0x3f800000636a7421 */ /* 0x010fe40000010100 */
[----:B------:R-:W-:Y:S02]  /*3020*/  FMUL.FTZ R104, R82, R73 ;  /* 0x0000004952687220 */ /* 0x000fe40000410000 */
[----:B------:R-:W-:Y:S01]  /*3030*/  FFMA.FTZ R133, R91, R66, 1 ;  /* 0x3f8000005b857423 */ /* 0x000fe20000010042 */
[----:B------:R-:W1:Y:S01]  /*3040*/  MUFU.EX2 R8, R8 ;  /* 0x0000000800087308 */ /* 0x000e620000000800 */
[----:B------:R-:W-:Y:S01]  /*3050*/  FMUL.FTZ R131, R100, R65 ;  /* 0x0000004164837220 */ /* 0x000fe20000410000 */
[----:B------:R-:W3:Y:S01]  /*3060*/  LDS R66, [R56.X4+0x38] ;  /* 0x0000380038427984 */ /* 0x000ee20000004800 */
[----:B------:R-:W-:-:S03]  /*3070*/  FFMA.FTZ R129, R93, R106, 1 ;  /* 0x3f8000005d817423 */ /* 0x000fc6000001006a */
[----:B------:R-:W4:Y:S02]  /*3080*/  LDS R65, [R56.X4+0x3c] ;  /* 0x00003c0038417984 */ /* 0x000f240000004800 */
[----:B------:R-:W0:Y:S01]  /*3090*/  MUFU.EX2 R9, R9 ;  /* 0x0000000900097308 */ /* 0x000e220000000800 */
[----:B------:R-:W-:Y:S01]  /*30a0*/  FMUL.FTZ R104, R99, R104 ;  /* 0x0000006863687220 */ /* 0x000fe20000410000 */
[----:B------:R-:W-:Y:S06]  /*30b0*/  BAR.SYNC.DEFER_BLOCKING 0x0 ;  /* 0x0000000000007b1d */ /* 0x000fec0000010000 */
[----:B------:R-:W1:Y:S01]  /*30c0*/  MUFU.EX2 R11, R11 ;  /* 0x0000000b000b7308 */ /* 0x000e620000000800 */
[----:B------:R-:W-:-:S02]  /*30d0*/  FMUL.FTZ R129, R104, R129 ;  /* 0x0000008168817220 */ /* 0x000fc40000410000 */
[----:B-----5:R-:W-:-:S05]  /*30e0*/  FMUL.FTZ R104, R17, R70 ;  /* 0x0000004611687220 */ /* 0x020fca0000410000 */
[----:B------:R-:W5:Y:S01]  /*30f0*/  MUFU.RCP R103, R103 ;  /* 0x0000006700677308 */ /* 0x000f620000001000 */
[----:B------:R-:W-:Y:S02]  /*3100*/  FMUL.FTZ R104, R101, R104 ;  /* 0x0000006865687220 */ /* 0x000fe40000410000 */
[----:B0-----:R-:W-:Y:S02]  /*3110*/  FADD.FTZ R135, -R102, 1 ;  /* 0x3f80000066877421 */ /* 0x001fe40000010100 */
[----:B--2---:R-:W-:Y:S02]  /*3120*/  FMUL.FTZ R105, R16, R69 ;  /* 0x0000004510697220 */ /* 0x004fe40000410000 */
[----:B-1----:R-:W-:Y:S02]  /*3130*/  FADD.FTZ R108, R8, 1 ;  /* 0x3f800000086c7421 */ /* 0x002fe40000010000 */
[----:B------:R-:W-:Y:S02]  /*3140*/  FADD.FTZ R110, R9, 1 ;  /* 0x3f800000096e7421 */ /* 0x000fe40000010000 */
[----:B------:R-:W-:-:S02]  /*3150*/  FFMA.FTZ R8, R90, R135, 1 ;  /* 0x3f8000005a087423 */ /* 0x000fc40000010087 */
[----:B------:R-:W-:Y:S02]  /*3160*/  FMUL.FTZ R9, R102, R105 ;  /* 0x0000006966097220 */ /* 0x000fe40000410000 */
[----:B------:R-:W-:Y:S01]  /*3170*/  FMUL.FTZ R133, R104, R133 ;  /* 0x0000008568857220 */ /* 0x000fe20000410000 */
[----:B------:R-:W0:Y:S01]  /*3180*/  MUFU.RCP R105, R110 ;  /* 0x0000006e00697308 */ /* 0x000e220000001000 */
[----:B------:R-:W-:Y:S02]  /*3190*/  FADD.FTZ R106, R11, 1 ;  /* 0x3f8000000b6a7421 */ /* 0x000fe40000010000 */
[----:B------:R-:W-:Y:S02]  /*31a0*/  FMUL.FTZ R9, R9, R8 ;  /* 0x0000000809097220 */ /* 0x000fe40000410000 */
[----:B-----5:R-:W-:-:S03]  /*31b0*/  FADD.FTZ R8, -R103, 1 ;  /* 0x3f80000067087421 */ /* 0x020fc60000010100 */
[----:B------:R-:W1:Y:S01]  /*31c0*/  MUFU.RCP R104, R108 ;  /* 0x0000006c00687308 */ /* 0x000e620000001000 */
[----:B------:R-:W-:Y:S02]  /*31d0*/  FFMA.FTZ R11, R89, R8, 1 ;  /* 0x3f800000590b7423 */ /* 0x000fe40000010008 */
[----:B------:R-:W-:-:S05]  /*31e0*/  FMUL.FTZ R8, R15, R68 ;  /* 0x000000440f087220 */ /* 0x000fca0000410000 */
[----:B------:R-:W2:Y:S01]  /*31f0*/  MUFU.RCP R106, R106 ;  /* 0x0000006a006a7308 */ /* 0x000ea20000001000 */
[----:B------:R-:W-:Y:S02]  /*3200*/  FMUL.FTZ R8, R103, R8 ;  /* 0x0000000867087220 */ /* 0x000fe40000410000 */
[----:B------:R-:W-:Y:S02]  /*3210*/  FMUL.FTZ R135, R14, R67 ;  /* 0x000000430e877220 */ /* 0x000fe40000410000 */
[----:B------:R-:W-:Y:S02]  /*3220*/  FMUL.FTZ R11, R8, R11 ;  /* 0x0000000b080b7220 */ /* 0x000fe40000410000 */
[----:B0-----:R-:W-:Y:S02]  /*3230*/  FADD.FTZ R8, -R105, 1 ;  /* 0x3f80000069087421 */ /* 0x001fe40000010100 */
[----:B-1----:R-:W-:Y:S02]  /*3240*/  FADD.FTZ R137, -R104, 1 ;  /* 0x3f80000068897421 */ /* 0x002fe40000010100 */
[----:B------:R-:W-:-:S02]  /*3250*/  FMUL.FTZ R131, R131, R10 ;  /* 0x0000000a83837220 */ /* 0x000fc40000410000 */
[----:B------:R-:W-:Y:S02]  /*3260*/  FFMA.FTZ R10, R88, R137, 1 ;  /* 0x3f800000580a7423 */ /* 0x000fe40000010089 */
[----:B------:R-:W-:Y:S02]  /*3270*/  FMUL.FTZ R135, R104, R135 ;  /* 0x0000008768877220 */ /* 0x000fe40000410000 */
[----:B------:R-:W-:Y:S02]  /*3280*/  FFMA.FTZ R137, R19, R8, 1 ;  /* 0x3f80000013897423 */ /* 0x000fe40000010008 */
[----:B--2---:R-:W-:Y:S02]  /*3290*/  FADD.FTZ R141, -R106, 1 ;  /* 0x3f8000006a8d7421 */ /* 0x004fe40000010100 */
[----:B---3--:R-:W-:Y:S02]  /*32a0*/  FMUL.FTZ R8, R13, R66 ;  /* 0x000000420d087220 */ /* 0x008fe40000410000 */
[----:B----4-:R-:W-:Y:S01]  /*32b0*/  FMUL.FTZ R139, R12, R65 ;  /* 0x000000410c8b7220 */ /* 0x010fe20000410000 */
[----:B------:R-:W-:Y:S01]  /*32c0*/  ISETP.NE.AND P6, PT, R57, RZ, PT ;  /* 0x000000ff3900720c */ /* 0x000fe20003fc5270 */
[----:B------:R-:W-:-:S02]  /*32d0*/  FMUL.FTZ R135, R135, R10 ;  /* 0x0000000a87877220 */ /* 0x000fc40000410000 */
[----:B------:R-:W-:Y:S02]  /*32e0*/  FFMA.FTZ R10, R18, R141, 1 ;  /* 0x3f800000120a7423 */ /* 0x000fe4000001008d */
[----:B------:R-:W-:Y:S02]  /*32f0*/  FMUL.FTZ R8, R105, R8 ;  /* 0x0000000869087220 */ /* 0x000fe40000410000 */
        /* <DEDUP_REMOVED lines=47> */
[----:B------:R1:W-:Y:S01]  /*35f0*/  STL.64 [R1+0x60], R142 ;  /* 0x0000608e01007387 */ /* 0x0003e20000100a00 */
[----:B------:R-:W-:-:S02]  /*3600*/  UIMAD UR38, UR13, UR36, URZ ;  /* 0x000000240d2672a4 */ /* 0x000fc4000f8e023f */
[----:B------:R-:W-:Y:S02]  /*3610*/  UIMAD.WIDE.U32 UR8, UR12, UR36, URZ ;  /* 0x000000240c0872a5 */ /* 0x000fe4000f8e003f */
[----:B------:R-:W-:Y:S01]  /*3620*/  UIMAD UR39, UR12, UR37, UR38 ;  /* 0x000000250c2772a4 */ /* 0x000fe2000f8e0226 */
[----:B0-----:R-:W-:-:S03]  /*3630*/  ISETP.GE.AND P0, PT, R58, R122, PT ;  /* 0x0000007a3a00720c */ /* 0x001fc60003f06270 */
[----:B------:R-:W-:Y:S01]  /*3640*/  UIADD3 UR38, UR9, UR39, URZ ;  /* 0x0000002709267290 */ /* 0x000fe2000fffe03f */
[----:B------:R-:W-:Y:S09]  /*3650*/  BSSY B0, `(.L_x_287) ;  /* 0x000000e000007945 */ /* 0x000ff20003800000 */
[----:B------:R-:W-:Y:S05]  /*3660*/  @P0 BRA `(.L_x_288) ;  /* 0x000000c000000947 */ /* 0x000fea0003800000 */
[----:B-1----:R-:W-:Y:S01]  /*3670*/  MOV R8, UR12 ;  /* 0x0000000c00087c02 */ /* 0x002fe20008000f00 */
[----:B------:R-:W-:Y:S01]  /*3680*/  ULDC.64 UR36, c[0x0][0x2f0] ;  /* 0x0000bc0000247ab9 */ /* 0x000fe20000000a00 */
[----:B------:R-:W-:Y:S01]  /*3690*/  MOV R11, UR10 ;  /* 0x0000000a000b7c02 */ /* 0x000fe20008000f00 */
[----:B------:R-:W-:-:S02]  /*36a0*/  UIMAD UR36, UR11, UR36, URZ ;  /* 0x000000240b2472a4 */ /* 0x000fc4000f8e023f */
        /* <DEDUP_REMOVED lines=8> */
.L_x_288:
[----:B-1----:R-:W-:Y:S05]  /*3730*/  BSYNC B0 ;  /* 0x0000000000007941 */ /* 0x002fea0003800000 */
.L_x_287:
        /* <DEDUP_REMOVED lines=155> */
.L_x_291:
[----:B------:R-:W-:Y:S05]  /*40f0*/  BSYNC B0 ;  /* 0x0000000000007941 */ /* 0x000fea0003800000 */
.L_x_290:
        /* <DEDUP_REMOVED lines=43> */
.L_x_289:
[----:B------:R-:W2:Y:S04]  /*43b0*/  LDL.LU R0, [R1+0x74] ;  /* 0x0000740001007983 */ /* 0x000ea80000300800 */
[----:B0-----:R-:W2:Y:S04]  /*43c0*/  LDL R65, [R1+0x3c] ;  /* 0x00003c0001417983 */ /* 0x001ea80000100800 */
[----:B------:R-:W3:Y:S01]  /*43d0*/  LDL R64, [R1+0x38] ;  /* 0x0000380001407983 */ /* 0x000ee20000100800 */
[----:B------:R-:W-:Y:S01]  /*43e0*/  MOV R2, c[0x0][0x16c] ;  /* 0x00005b0000027a02 */ /* 0x000fe20000000f00 */
[----:B------:R-:W-:Y:S01]  /*43f0*/  HFMA2.MMA R124, -RZ, RZ, 0, 0 ;  /* 0x00000000ff7c7435 */ /* 0x000fe200000001ff */
[----:B------:R-:W-:Y:S01]  /*4400*/  FMUL.FTZ R148, R27, UR4 ;  /* 0x000000041b947c20 */ /* 0x000fe20008410000 */
[----:B------:R-:W-:Y:S01]  /*4410*/  CS2R R10, SRZ ;  /* 0x00000000000a7805 */ /* 0x000fe2000001ff00 */
[----:B------:R-:W-:Y:S01]  /*4420*/  ISETP.GE.AND P0, PT, R2, 0x1, PT ;  /* 0x000000010200780c */ /* 0x000fe20003f06270 */
        /* <DEDUP_REMOVED lines=25> */
[----:B---3--:R-:W-:-:S04]  /*45c0*/  FFMA.FTZ R3, R64, R25, R0 ;  /* 0x0000001940037223 */ /* 0x008fc80000010000 */
        /* <DEDUP_REMOVED lines=15> */
[----:B------:R-:W-:Y:S01]  /*46c0*/  FADD.FTZ R40, R30, UR5 ;  /* 0x000000051e287e21 */ /* 0x000fe20008010000 */
[----:B------:R-:W-:Y:S01]  /*46d0*/  UIADD3 UR41, UR24, -0x1, URZ ;  /* 0xffffffff18297890 */ /* 0x000fe2000fffe03f */
[----:B------:R-:W-:Y:S01]  /*46e0*/  FADD.FTZ R42, R32, UR5 ;  /* 0x00000005202a7e21 */ /* 0x000fe20008010000 */
[----:B------:R-:W-:Y:S01]  /*46f0*/  MOV R11, RZ ;  /* 0x000000ff000b7202 */ /* 0x000fe20000000f00 */
[----:B------:R-:W-:Y:S01]  /*4700*/  FADD.FTZ R7, R45, UR5 ;  /* 0x000000052d077e21 */ /* 0x000fe20008010000 */
[----:B------:R-:W-:Y:S01]  /*4710*/  STL [R1+0x1c], R40 ;  /* 0x00001c2801007387 */ /* 0x000fe20000100800 */
        /* <DEDUP_REMOVED lines=9> */
[----:B------:R-:W-:Y:S01]  /*47b0*/  UIADD3 UR41, UR41, -UR9, URZ ;  /* 0x8000000929297290 */ /* 0x000fe2000fffe03f */
[----:B------:R-:W-:Y:S01]  /*47c0*/  FADD.FTZ R62, R44, UR5 ;  /* 0x000000052c3e7e21 */ /* 0x000fe20008010000 */
[----:B------:R2:W-:Y:S01]  /*47d0*/  STL [R1+0x10], R60 ;  /* 0x0000103c01007387 */ /* 0x0005e20000100800 */
[----:B------:R-:W-:Y:S01]  /*47e0*/  FMUL.FTZ R7, R64, R7 ;  /* 0x0000000740077220 */ /* 0x000fe20000410000 */
[----:B------:R-:W-:Y:S01]  /*47f0*/  UMOV UR7, URZ ;  /* 0x0000003f00077c82 */ /* 0x000fe20008000000 */
[----:B------:R-:W-:Y:S01]  /*4800*/  FMUL.FTZ R64, R48, R41 ;  /* 0x0000002930407220 */ /* 0x000fe20000410000 */
[----:B------:R-:W-:Y:S01]  /*4810*/  STL [R1+0xc], R61 ;  /* 0x00000c3d01007387 */ /* 0x000fe20000100800 */
[----:B------:R-:W-:Y:S01]  /*4820*/  FMUL.FTZ R41, R55, R63 ;  /* 0x0000003f37297220 */ /* 0x000fe20000410000 */
[----:B------:R-:W-:Y:S01]  /*4830*/  UMOV UR8, URZ ;  /* 0x0000003f00087c82 */ /* 0x000fe20008000000 */
[----:B-1----:R-:W-:Y:S01]  /*4840*/  FMUL.FTZ R43, R51, R43 ;  /* 0x0000002b332b7220 */ /* 0x002fe20000410000 */
[----:B------:R1:W-:Y:S01]  /*4850*/  STL [R1+0x8], R62 ;  /* 0x0000083e01007387 */ /* 0x0003e20000100800 */
[----:B------:R-:W-:Y:S01]  /*4860*/  FMUL.FTZ R40, R49, R40 ;  /* 0x0000002831287220 */ /* 0x000fe20000410000 */
[----:B------:R-:W-:Y:S01]  /*4870*/  UMOV UR9, URZ ;  /* 0x0000003f00097c82 */ /* 0x000fe20008000000 */
[----:B--2---:R-:W-:Y:S01]  /*4880*/  FMUL.FTZ R60, R52, R60 ;  /* 0x0000003c343c7220 */ /* 0x004fe20000410000 */
[----:B------:R-:W-:Y:S01]  /*4890*/  STL [R1+0x4], R63 ;  /* 0x0000043f01007387 */ /* 0x000fe20000100800 */
[----:B------:R-:W-:-:S02]  /*48a0*/  FADD.FTZ R8, R47, UR5 ;  /* 0x000000052f087e21 */ /* 0x000fc40008010000 */
[----:B------:R-:W-:Y:S01]  /*48b0*/  FADD.FTZ R6, R39, UR5 ;  /* 0x0000000527067e21 */ /* 0x000fe20008010000 */
[----:B------:R-:W-:Y:S01]  /*48c0*/  STL [R1+0x40], R64 ;  /* 0x0000404001007387 */ /* 0x000fe20000100800 */
[----:B------:R-:W-:Y:S02]  /*48d0*/  FADD.FTZ R5, R37, UR5 ;  /* 0x0000000525057e21 */ /* 0x000fe40008010000 */
[----:B-1----:R-:W-:Y:S01]  /*48e0*/  FMUL.FTZ R62, R54, R62 ;  /* 0x0000003e363e7220 */ /* 0x002fe20000410000 */
[----:B------:R1:W-:Y:S01]  /*48f0*/  STL [R1+0x5c], R41 ;  /* 0x00005c2901007387 */ /* 0x0003e20000100800 */
[----:B------:R-:W-:Y:S02]  /*4900*/  FADD.FTZ R4, R35, UR5 ;  /* 0x0000000523047e21 */ /* 0x000fe40008010000 */
[----:B------:R-:W-:Y:S01]  /*4910*/  FADD.FTZ R3, R33, UR5 ;  /* 0x0000000521037e21 */ /* 0x000fe20008010000 */
[----:B------:R-:W-:Y:S01]  /*4920*/  STL [R1+0x58], R62 ;  /* 0x0000583e01007387 */ /* 0x000fe20000100800 */
[----:B------:R-:W-:-:S02]  /*4930*/  FADD.FTZ R2, R31, UR5 ;  /* 0x000000051f027e21 */ /* 0x000fc40008010000 */
[----:B0-----:R-:W-:Y:S02]  /*4940*/  FADD.FTZ R0, R29, UR5 ;  /* 0x000000051d007e21 */ /* 0x001fe40008010000 */
[----:B------:R-:W-:Y:S02]  /*4950*/  FMUL.FTZ R8, R65, R8 ;  /* 0x0000000841087220 */ /* 0x000fe40000410000 */
[----:B-1----:R-:W-:Y:S02]  /*4960*/  FMUL.FTZ R41, R53, R61 ;  /* 0x0000003d35297220 */ /* 0x002fe40000410000 */
[----:B------:R-:W-:Y:S02]  /*4970*/  FMUL.FTZ R6, R160, R6 ;  /* 0x00000006a0067220 */ /* 0x000fe40000410000 */
        /* <DEDUP_REMOVED lines=11> */
.L_x_340:
[----:B------:R-:W-:Y:S01]  /*4a30*/  USHF.R.S32.HI UR42, URZ, 0x1f, UR7 ;  /* 0x0000001f3f2a7899 */ /* 0x000fe20008011407 */
[----:B------:R-:W2:Y:S01]  /*4a40*/  LDL R75, [R1] ;  /* 0x00000000014b7983 */ /* 0x000ea20000100800 */
[----:B------:R-:W-:Y:S01]  /*4a50*/  ULDC.64 UR36, c[0x0][0x1c0] ;  /* 0x0000700000247ab9 */ /* 0x000fe20000000a00 */
[----:B-1----:R-:W-:Y:S01]  /*4a60*/  MOV R43, UR7 ;  /* 0x00000007002b7c02 */ /* 0x002fe20008000f00 */
[----:B------:R-:W-:Y:S01]  /*4a70*/  ULDC UR43, c[0x0][0x168] ;  /* 0x00005a00002b7ab9 */ /* 0x000fe20000000800 */
[C---:B------:R-:W-:Y:S01]  /*4a80*/  LOP3.LUT R40, R58.reuse, 0x20, RZ, 0xfc, !PT ;  /* 0x000000203a287812 */ /* 0x040fe200078efcff */
[----:B------:R-:W-:Y:S01]  /*4a90*/  UIMAD UR36, UR42, UR36, URZ ;  /* 0x000000242a2472a4 */ /* 0x000fe2000f8e023f */
[C---:B------:R-:W-:Y:S01]  /*4aa0*/  LOP3.LUT R41, R58.reuse, 0x60, RZ, 0xfc, !PT ;  /* 0x000000603a297812 */ /* 0x040fe200078efcff */
[----:B------:R-:W-:Y:S01]  /*4ab0*/  UIADD3 UR43, -UR25, UR43, URZ ;  /* 0x0000002b192b7290 */ /* 0x000fe2000fffe13f */
[----:B------:R-:W-:Y:S01]  /*4ac0*/  IMAD.WIDE.U32 R42, R43, c[0x0][0x1c0], R58 ;  /* 0x000070002b2a7a25 */ /* 0x000fe200078e003a */
[----:B------:R-:W-:Y:S01]  /*4ad0*/  UIMAD UR38, UR7, UR37, UR36 ;  /* 0x00000025072672a4 */ /* 0x000fe2000f8e0224 */
[----:B------:R-:W-:-:S02]  /*4ae0*/  LOP3.LUT R60, R58, 0x80, RZ, 0xfc, !PT ;  /* 0x000000803a3c7812 */ /* 0x000fc400078efcff */
[----:B------:R-:W-:Y:S01]  /*4af0*/  ULDC.64 UR36, c[0x0][0x180] ;  /* 0x0000600000247ab9 */ /* 0x000fe20000000a00 */
[----:B------:R-:W-:Y:S01]  /*4b00*/  ISETP.GE.AND P2, PT, R40, UR43, PT ;  /* 0x0000002b28007c0c */ /* 0x000fe2000bf46270 */
[----:B------:R-:W-:Y:S01]  /*4b10*/  UIMAD UR44, UR11, UR36, URZ ;  /* 0x000000240b2c72a4 */ /* 0x000fe2000f8e023f */
[C---:B------:R-:W-:Y:S02]  /*4b20*/  LOP3.LUT R40, R58.reuse, 0x40, RZ, 0xfc, !PT ;  /* 0x000000403a287812 */ /* 0x040fe400078efcff */
[----:B------:R-:W-:Y:S01]  /*4b30*/  ISETP.GE.AND P1, PT, R58, UR43, PT ;  /* 0x0000002b3a007c0c */ /* 0x000fe2000bf26270 */
[----:B------:R-:W-:Y:S01]  /*4b40*/  UIMAD UR44, UR10, UR37, UR44 ;  /* 0x000000250a2c72a4 */ /* 0x000fe2000f8e022c */
[----:B------:R-:W-:Y:S02]  /*4b50*/  ISETP.GE.AND P4, PT, R41, UR43, PT ;  /* 0x0000002b29007c0c */ /* 0x000fe4000bf86270 */
[----:B------:R-:W-:Y:S01]  /*4b60*/  IADD3 R41, R43, UR38, RZ ;  /* 0x000000262b297c10 */ /* 0x000fe2000fffe0ff */
[----:B------:R-:W-:Y:S01]  /*4b70*/  UIMAD.WIDE.U32 UR38, UR10, UR36, URZ ;  /* 0x000000240a2672a5 */ /* 0x000fe2000f8e003f */
[----:B------:R-:W-:-:S02]  /*4b80*/  ISETP.GE.AND P3, PT, R40, UR43, PT ;  /* 0x0000002b28007c0c */ /* 0x000fc4000bf66270 */
[----:B------:R-:W-:Y:S01]  /*4b90*/  LEA R40, P0, R42, UR22, 0x2 ;  /* 0x000000162a287c11 */ /* 0x000fe2000f8010ff */
[----:B------:R-:W-:Y:S01]  /*4ba0*/  ULDC.64 UR36, c[0x0][0x188] ;  /* 0x0000620000247ab9 */ /* 0x000fe20000000a00 */
[----:B------:R-:W-:Y:S01]  /*4bb0*/  ISETP.GE.AND P5, PT, R60, UR43, PT ;  /* 0x0000002b3c007c0c */ /* 0x000fe2000bfa6270 */
[----:B------:R-:W-:Y:S01]  /*4bc0*/  UIMAD UR45, UR42, UR36, URZ ;  /* 0x000000242a2d72a4 */ /* 0x000fe2000f8e023f */
[----:B------:R-:W-:Y:S01]  /*4bd0*/  CS2R R60, SRZ ;  /* 0x00000000003c7805 */ /* 0x000fe2000001ff00 */
[----:B------:R-:W-:Y:S01]  /*4be0*/  UIADD3 UR39, UR39, UR44, URZ ;  /* 0x0000002c27277290 */ /* 0x000fe2000fffe03f */
[----:B------:R-:W-:Y:S01]  /*4bf0*/  LEA.HI.X R41, R42, UR23, R41, 0x2, P0 ;  /* 0x000000172a297c11 */ /* 0x000fe200080f1429 */
[----:B------:R-:W-:Y:S01]  /*4c00*/  UIMAD UR45, UR7, UR37, UR45 ;  /* 0x00000025072d72a4 */ /* 0x000fe2000f8e022d */
[----:B------:R-:W-:Y:S01]  /*4c10*/  LOP3.LUT R42, R58, 0xc0, RZ, 0xfc, !PT ;  /* 0x000000c03a2a7812 */ /* 0x000fe200078efcff */
[----:B------:R-:W-:Y:S01]  /*4c20*/  UIMAD.WIDE.U32 UR38, UR7, UR36, UR38 ;  /* 0x00000024072672a5 */ /* 0x000fe2000f8e0026 */
[----:B------:R-:W-:Y:S01]  /*4c30*/  CS2R R62, SRZ ;  /* 0x00000000003e7805 */ /* 0x000fe2000001ff00 */
[----:B------:R0:W2:Y:S01]  /*4c40*/  @!P1 LDG.E R61, [R40.64] ;  /* 0x0000001c283d9981 */ /* 0x0000a2000c1e1900 */
[----:B------:R-:W-:Y:S01]  /*4c50*/  ULDC.64 UR36, c[0x0][0x220] ;  /* 0x0000880000247ab9 */ /* 0x000fe20000000a00 */
[----:B------:R-:W-:Y:S01]  /*4c60*/  ISETP.GE.AND P1, PT, R42, UR43, PT ;  /* 0x0000002b2a007c0c */ /* 0x000fe2000bf26270 */
[----:B------:R-:W-:Y:S01]  /*4c70*/  ULEA UR36, UP0, UR38, UR36, 0x2 ;  /* 0x0000002426247291 */ /* 0x000fe2000f80103f */
[C---:B------:R-:W-:Y:S01]  /*4c80*/  LOP3.LUT R43, R58.reuse, 0xa0, RZ, 0xfc, !PT ;  /* 0x000000a03a2b7812 */ /* 0x040fe200078efcff */
[----:B------:R-:W-:Y:S01]  /*4c90*/  UIADD3 UR39, UR39, UR45, URZ ;  /* 0x0000002d27277290 */ /* 0x000fe2000fffe03f */
[----:B------:R-:W-:Y:S01]  /*4ca0*/  LOP3.LUT R42, R58, 0x100, RZ, 0xfc, !PT ;  /* 0x000001003a2a7812 */ /* 0x000fe200078efcff */
[----:B------:R0:W3:Y:S01]  /*4cb0*/  @!P3 LDG.E R63, [R40.64+0x100] ;  /* 0x0001001c283fb981 */ /* 0x0000e2000c1e1900 */
[----:B------:R-:W-:Y:S01]  /*4cc0*/  ISETP.GE.AND P0, PT, R43, UR43, PT ;  /* 0x0000002b2b007c0c */ /* 0x000fe2000bf06270 */
[----:B------:R-:W-:Y:S01]  /*4cd0*/  ULEA.HI.X UR37, UR38, UR37, UR39, 0x2, UP0 ;  /* 0x0000002526257291 */ /* 0x000fe200080f1427 */
[----:B------:R-:W-:Y:S01]  /*4ce0*/  ISETP.GE.AND P3, PT, R42, UR43, PT ;  /* 0x0000002b2a007c0c */ /* 0x000fe2000bf66270 */
[----:B------:R0:W4:Y:S01]  /*4cf0*/  @!P2 LDG.E R60, [R40.64+0x80] ;  /* 0x0000801c283ca981 */ /* 0x000122000c1e1900 */
[C---:B------:R-:W-:Y:S01]  /*4d00*/  LOP3.LUT R43, R58.reuse, 0xe0, RZ, 0xfc, !PT ;  /* 0x000000e03a2b7812 */ /* 0x040fe200078efcff */
[----:B------:R-:W-:Y:S01]  /*4d10*/  HFMA2.MMA R65, -RZ, RZ, 0, 0 ;  /* 0x00000000ff417435 */ /* 0x000fe200000001ff */
[----:B------:R-:W-:Y:S01]  /*4d20*/  LOP3.LUT R42, R58, 0x120, RZ, 0xfc, !PT ;  /* 0x000001203a2a7812 */ /* 0x000fe200078efcff */
[----:B------:R0:W2:Y:S01]  /*4d30*/  @!P4 LDG.E R62, [R40.64+0x180] ;  /* 0x0001801c283ec981 */ /* 0x0000a2000c1e1900 */
[----:B------:R-:W-:-:S02]  /*4d40*/  ISETP.GE.AND P2, PT, R43, UR43, PT ;  /* 0x0000002b2b007c0c */ /* 0x000fc4000bf46270 */
[----:B------:R-:W-:Y:S01]  /*4d50*/  LOP3.LUT R64, R58, 0x140, RZ, 0xfc, !PT ;  /* 0x000001403a407812 */ /* 0x000fe200078efcff */
[----:B------:R-:W-:Y:S01]  /*4d60*/  HFMA2.MMA R69, -RZ, RZ, 0, 0 ;  /* 0x00000000ff457435 */ /* 0x000fe200000001ff */
[----:B------:R-:W-:Y:S02]  /*4d70*/  ISETP.GE.AND P4, PT, R42, UR43, PT ;  /* 0x0000002b2a007c0c */ /* 0x000fe4000bf86270 */
[C---:B------:R-:W-:Y:S01]  /*4d80*/  LOP3.LUT R66, R58.reuse, 0x160, RZ, 0xfc, !PT ;  /* 0x000001603a427812 */ /* 0x040fe200078efcff */
[----:B------:R0:W2:Y:S01]  /*4d90*/  @!P5 LDG.E R65, [R40.64+0x200] ;  /* 0x0002001c2841d981 */ /* 0x0000a2000c1e1900 */
[----:B------:R-:W-:Y:S02]  /*4da0*/  MOV R42, UR36 ;  /* 0x00000024002a7c02 */ /* 0x000fe40008000f00 */
[C---:B------:R-:W-:Y:S02]  /*4db0*/  LOP3.LUT R68, R58.reuse, 0x180, RZ, 0xfc, !PT ;  /* 0x000001803a447812 */ /* 0x040fe400078efcff */
[----:B------:R-:W-:Y:S01]  /*4dc0*/  LOP3.LUT R70, R58, 0x1a0, RZ, 0xfc, !PT ;  /* 0x000001a03a467812 */ /* 0x000fe200078efcff */
[----:B------:R0:W2:Y:S01]  /*4dd0*/  @!P3 LDG.E R69, [R40.64+0x400] ;  /* 0x0004001c2845b981 */ /* 0x0000a2000c1e1900 */
[----:B------:R-:W-:Y:S01]  /*4de0*/  MOV R43, UR37 ;  /* 0x00000025002b7c02 */ /* 0x000fe20008000f00 */
[----:B------:R-:W-:Y:S01]  /*4df0*/  CS2R R72, SRZ ;  /* 0x0000000000487805 */ /* 0x000fe2000001ff00 */
[----:B------:R-:W-:-:S03]  /*4e00*/  ULDC.64 UR38, c[0x0][0x198] ;  /* 0x0000660000267ab9 */ /* 0x000fc60000000a00 */
[----:B------:R1:W2:Y:S01]  /*4e10*/  LDG.E R74, [R42.64] ;  /* 0x0000001c2a4a7981 */ /* 0x0002a2000c1e1900 */
[----:B------:R-:W-:Y:S02]  /*4e20*/  ISETP.GE.AND P5, PT, R64, UR43, PT ;  /* 0x0000002b40007c0c */ /* 0x000fe4000bfa6270 */
[----:B------:R-:W-:-:S06]  /*4e30*/  MOV R64, RZ ;  /* 0x000000ff00407202 */ /* 0x000fcc0000000f00 */
[----:B------:R0:W3:Y:S01]  /*4e40*/  @!P0 LDG.E R64, [R40.64+0x280] ;  /* 0x0002801c28408981 */ /* 0x0000e2000c1e1900 */
[----:B------:R-:W-:Y:S02]  /*4e50*/  ISETP.GE.AND P0, PT, R66, UR43, PT ;  /* 0x0000002b42007c0c */ /* 0x000fe4000bf06270 */
[----:B------:R-:W-:Y:S01]  /*4e60*/  CS2R R66, SRZ ;  /* 0x0000000000427805 */ /* 0x000fe2000001ff00 */
[----:B-1----:R-:W-:-:S04]  /*4e70*/  LOP3.LUT R43, R58, 0x1c0, RZ, 0xfc, !PT ;  /* 0x000001c03a2b7812 */ /* 0x002fc800078efcff */
[----:B------:R-:W-:Y:S01]  /*4e80*/  ISETP.GE.AND P3, PT, R43, UR43, PT ;  /* 0x0000002b2b007c0c */ /* 0x000fe2000bf66270 */
[----:B------:R0:W3:Y:S01]  /*4e90*/  @!P1 LDG.E R67, [R40.64+0x300] ;  /* 0x0003001c28439981 */ /* 0x0000e2000c1e1900 */
[----:B------:R-:W-:Y:S01]  /*4ea0*/  CS2R R42, SRZ ;  /* 0x00000000002a7805 */ /* 0x000fe2000001ff00 */
[----:B------:R-:W-:Y:S02]  /*4eb0*/  ISETP.GE.AND P1, PT, R68, UR43, PT ;  /* 0x0000002b44007c0c */ /* 0x000fe4000bf26270 */
[----:B------:R-:W-:Y:S01]  /*4ec0*/  LOP3.LUT R68, R58, 0x1e0, RZ, 0xfc, !PT ;  /* 0x000001e03a447812 */ /* 0x000fe200078efcff */
[----:B------:R0:W3:Y:S01]  /*4ed0*/  @!P2 LDG.E R66, [R40.64+0x380] ;  /* 0x0003801c2842a981 */ /* 0x0000e2000c1e1900 */
[----:B------:R-:W-:-:S03]  /*4ee0*/  ISETP.GE.AND P2, PT, R70, UR43, PT ;  /* 0x0000002b46007c0c */ /* 0x000fc6000bf46270 */
[----:B------:R0:W3:Y:S01]  /*4ef0*/  @!P4 LDG.E R42, [R40.64+0x480] ;  /* 0x0004801c282ac981 */ /* 0x0000e2000c1e1900 */
[----:B------:R-:W-:Y:S01]  /*4f00*/  ISETP.GE.AND P4, PT, R68, UR43, PT ;  /* 0x0000002b44007c0c */ /* 0x000fe2000bf86270 */
[----:B------:R-:W-:Y:S01]  /*4f10*/  CS2R R70, SRZ ;  /* 0x0000000000467805 */ /* 0x000fe2000001ff00 */
[----:B------:R-:W-:Y:S01]  /*4f20*/  MOV R68, RZ ;  /* 0x000000ff00447202 */ /* 0x000fe20000000f00 */
[----:B------:R0:W3:Y:S04]  /*4f30*/  @!P5 LDG.E R43, [R40.64+0x500] ;  /* 0x0005001c282bd981 */ /* 0x0000e8000c1e1900 */
[----:B------:R0:W3:Y:S04]  /*4f40*/  @!P1 LDG.E R71, [R40.64+0x600] ;  /* 0x0006001c28479981 */ /* 0x0000e8000c1e1900 */
[----:B------:R0:W3:Y:S04]  /*4f50*/  @!P0 LDG.E R68, [R40.64+0x580] ;  /* 0x0005801c28448981 */ /* 0x0000e8000c1e1900 */
[----:B------:R0:W3:Y:S04]  /*4f60*/  @!P2 LDG.E R70, [R40.64+0x680] ;  /* 0x0006801c2846a981 */ /* 0x0000e8000c1e1900 */
[----:B------:R0:W3:Y:S04]  /*4f70*/  @!P3 LDG.E R73, [R40.64+0x700] ;  /* 0x0007001c2849b981 */ /* 0x0000e8000c1e1900 */
[----:B------:R0:W3:Y:S01]  /*4f80*/  @!P4 LDG.E R72, [R40.64+0x780] ;  /* 0x0007801c2848c981 */ /* 0x0000e2000c1e1900 */
[----:B------:R-:W-:-:S02]  /*4f90*/  UIMAD UR43, UR11, UR38, URZ ;  /* 0x000000260b2b72a4 */ /* 0x000fc4000f8e023f */
[----:B------:R-:W-:Y:S02]  /*4fa0*/  UIMAD.WIDE.U32 UR36, UR10, UR38, URZ ;  /* 0x000000260a2472a5 */ /* 0x000fe4000f8e003f */
[----:B------:R-:W-:-:S03]  /*4fb0*/  UIMAD UR43, UR10, UR39, UR43 ;  /* 0x000000270a2b72a4 */ /* 0x000fc6000f8e022b */
[----:B------:R-:W-:Y:S02]  /*4fc0*/  ULDC.64 UR38, c[0x0][0x1a0] ;  /* 0x0000680000267ab9 */ /* 0x000fe40000000a00 */
[----:B------:R-:W-:Y:S02]  /*4fd0*/  UIMAD UR42, UR42, UR38, URZ ;  /* 0x000000262a2a72a4 */ /* 0x000fe4000f8e023f */
[----:B------:R-:W-:Y:S02]  /*4fe0*/  UIADD3 UR37, UR37, UR43, URZ ;  /* 0x0000002b25257290 */ /* 0x000fe4000fffe03f */
[----:B------:R-:W-:Y:S02]  /*4ff0*/  UIMAD UR42, UR7, UR39, UR42 ;  /* 0x00000027072a72a4 */ /* 0x000fe4000f8e022a */
[----:B------:R-:W-:-:S03]  /*5000*/  UIMAD.WIDE.U32 UR38, UR7, UR38, UR36 ;  /* 0x00000026072672a5 */ /* 0x000fc6000f8e0024 */
[----:B------:R-:W-:Y:S02]  /*5010*/  ULDC.64 UR36, c[0x0][0x228] ;  /* 0x00008a0000247ab9 */ /* 0x000fe40000000a00 */
[----:B------:R-:W-:Y:S02]  /*5020*/  UIADD3 UR39, UR39, UR42, URZ ;  /* 0x0000002a27277290 */ /* 0x000fe4000fffe03f */
[----:B------:R-:W-:-:S04]  /*5030*/  ULEA UR36, UP0, UR38, UR36, 0x2 ;  /* 0x0000002426247291 */ /* 0x000fc8000f80103f */
[----:B------:R-:W-:Y:S02]  /*5040*/  ULEA.HI.X UR37, UR38, UR37, UR39, 0x2, UP0 ;  /* 0x0000002526257291 */ /* 0x000fe400080f1427 */
[----:B0-----:R-:W-:-:S04]  /*5050*/  MOV R40, UR36 ;  /* 0x0000002400287c02 */ /* 0x001fc80008000f00 */
[----:B------:R-:W-:-:S05]  /*5060*/  MOV R41, UR37 ;  /* 0x0000002500297c02 */ /* 0x000fca0008000f00 */
[----:B------:R0:W5:Y:S01]  /*5070*/  LDG.E R83, [R40.64] ;  /* 0x0000001c28537981 */ /* 0x000162000c1e1900 */
[----:B------:R-:W-:Y:S01]  /*5080*/  ISETP.NE.AND P1, PT, R57, RZ, PT ;  /* 0x000000ff3900720c */ /* 0x000fe20003f25270 */
[----:B0-----:R-:W-:Y:S01]  /*5090*/  FADD.FTZ R41, R47, UR5 ;  /* 0x000000052f297e21 */ /* 0x001fe20008010000 */
[----:B------:R-:W-:-:S04]  /*50a0*/  MOV R40, UR41 ;  /* 0x0000002900287c02 */ /* 0x000fc80008000f00 */
[----:B------:R-:W-:-:S07]  /*50b0*/  LEA R40, R40, UR7, 0x8 ;  /* 0x0000000728287c11 */ /* 0x000fce000f8e40ff */
[C---:B------:R-:W-:Y:S02]  /*50c0*/  @P1 IADD3 R40, R57.reuse, 0x200, RZ ;  /* 0x0000020039281810 */ /* 0x040fe40007ffe0ff */
[----:B------:R-:W-:Y:S01]  /*50d0*/  ISETP.NE.AND P0, PT, R57, 0x7f, PT ;  /* 0x0000007f3900780c */ /* 0x000fe20003f05270 */
[----:B------:R-:W-:Y:S01]  /*50e0*/  BSSY B0, `(.L_x_293) ;  /* 0x0000037000007945 */ /* 0x000fe20003800000 */
[----:B--2---:R-:W0:Y:S01]  /*50f0*/  R2UR UR39, R74 ;  /* 0x000000004a2773c2 */ /* 0x004e2200000e0000 */
[----:B------:R1:W-:Y:S04]  /*5100*/  STS [R75.X4], R61 ;  /* 0x0000003d4b007388 */ /* 0x0003e80000004800 */
[----:B----4-:R1:W-:Y:S04]  /*5110*/  STS [R165.X4+0x80], R60 ;  /* 0x0000803ca5007388 */ /* 0x0103e80000004800 */
[----:B---3--:R1:W-:Y:S01]  /*5120*/  STS [R164.X4+0x100], R63 ;  /* 0x0001003fa4007388 */ /* 0x0083e20000004800 */
[----:B0-----:R-:W-:-:S05]  /*5130*/  MOV R82, UR39 ;  /* 0x0000002700527c02 */ /* 0x001fca0008000f00 */
[----:B------:R-:W-:-:S04]  /*5140*/  FMUL.FTZ R82, R82, 1.4426950216293334961 ;  /* 0x3fb8aa3b52527820 */ /* 0x000fc80000410000 */
[----:B------:R-:W-:Y:S01]  /*5150*/  FMUL.FTZ R86, R41, R82 ;  /* 0x0000005229567220 */ /* 0x000fe20000410000 */
[----:B------:R1:W-:Y:S05]  /*5160*/  STS [R163.X4+0x180], R62 ;  /* 0x0001803ea3007388 */ /* 0x0003ea0000004800 */
[----:B------:R-:W0:Y:S01]  /*5170*/  MUFU.EX2 R86, R86 ;  /* 0x0000005600567308 */ /* 0x000e220000000800 */
[----:B------:R1:W-:Y:S04]  /*5180*/  STS [R162.X4+0x200], R65 ;  /* 0x00020041a2007388 */ /* 0x0003e80000004800 */
[----:B------:R1:W-:Y:S04]  /*5190*/  STS [R161.X4+0x280], R64 ;  /* 0x00028040a1007388 */ /* 0x0003e80000004800 */
[----:B------:R1:W-:Y:S04]  /*51a0*/  STS [R158.X4+0x300], R67 ;  /* 0x000300439e007388 */ /* 0x0003e80000004800 */
[----:B------:R1:W-:Y:S04]  /*51b0*/  STS [R157.X4+0x380], R66 ;  /* 0x000380429d007388 */ /* 0x0003e80000004800 */
[----:B------:R1:W-:Y:S04]  /*51c0*/  STS [R156.X4+0x400], R69 ;  /* 0x000400459c007388 */ /* 0x0003e80000004800 */
[----:B------:R1:W-:Y:S01]  /*51d0*/  STS [R155.X4+0x480], R42 ;  /* 0x0004802a9b007388 */ /* 0x0003e20000004800 */
[----:B------:R-:W-:-:S03]  /*51e0*/  SHF.L.U32 R41, R40, 0x2, RZ ;  /* 0x0000000228297819 */ /* 0x000fc600000006ff */
        /* <DEDUP_REMOVED lines=23> */
[----:B0-----:R0:W-:Y:S04]  /*5360*/  STS [R41+0x4c60], R86 ;  /* 0x004c605629007388 */ /* 0x0011e80000000800 */
[----:B------:R-:W-:Y:S06]  /*5370*/  BAR.SYNC.DEFER_BLOCKING 0x0 ;  /* 0x0000000000007b1d */ /* 0x000fec0000010000 */
[----:B------:R0:W0:Y:S01]  /*5380*/  @P0 LDS R71, [R57.X4+0x5464] ;  /* 0x0054640039470984 */ /* 0x0000220000004800 */
[----:B------:R-:W-:Y:S05]  /*5390*/  @P0 BRA `(.L_x_294) ;  /* 0x000000b000000947 */ /* 0x000fea0003800000 */
[----:B--234-:R-:W-:Y:S01]  /*53a0*/  ULDC UR37, c[0x0][0x174] ;  /* 0x00005d0000257ab9 */ /* 0x01cfe20000000800 */
[----:B01----:R-:W-:Y:S01]  /*53b0*/  MOV R71, 0x3f800000 ;  /* 0x3f80000000477802 */ /* 0x003fe20000000f00 */
        /* <DEDUP_REMOVED lines=8> */
[----:B------:R0:W1:Y:S02]  /*5440*/  @P0 LDS R71, [R40.X4+0x4c60] ;  /* 0x004c600028470984 */ /* 0x0000640000004800 */
.L_x_294:
[----:B--234-:R-:W-:Y:S05]  /*5450*/  BSYNC B0 ;  /* 0x0000000000007941 */ /* 0x01cfea0003800000 */
.L_x_293:
[----:B------:R-:W2:Y:S01]  /*5460*/  LDL R85, [R1+0x5c] ;  /* 0x00005c0001557983 */ /* 0x000ea20000100800 */
[----:B------:R-:W-:Y:S01]  /*5470*/  UISETP.GE.AND UP0, UPT, UR24, 0x2, UPT ;  /* 0x000000021800788c */ /* 0x000fe2000bf06270 */
[----:B0-----:R-:W-:Y:S02]  /*5480*/  LOP3.LUT R40, R57, 0x1f, RZ, 0xc0, !PT ;  /* 0x0000001f39287812 */ /* 0x001fe400078ec0ff */
[----:B-1----:R-:W3:Y:S03]  /*5490*/  LDL R42, [R1+0x58] ;  /* 0x00005800012a7983 */ /* 0x002ee60000100800 */
[----:B------:R-:W-:Y:S01]  /*54a0*/  PLOP3.LUT P0, PT, PT, PT, UP0, 0x80, 0x0 ;  /* 0x000000000000781c */ /* 0x000fe20003f0f008 */
[----:B------:R-:W4:Y:S03]  /*54b0*/  LDL R99, [R1+0x54] ;  /* 0x0000540001637983 */ /* 0x000f260000100800 */
[----:B------:R-:W-:Y:S01]  /*54c0*/  ISETP.NE.OR P0, PT, R40, RZ, !P0 ;  /* 0x000000ff2800720c */ /* 0x000fe20004705670 */
[----:B------:R-:W4:Y:S04]  /*54d0*/  LDL R84, [R1+0x50] ;  /* 0x0000500001547983 */ /* 0x000f280000100800 */
[----:B------:R-:W4:Y:S04]  /*54e0*/  LDL R98, [R1+0x4c] ;  /* 0x00004c0001627983 */ /* 0x000f280000100800 */
[----:B------:R-:W4:Y:S04]  /*54f0*/  LDL R97, [R1+0x48] ;  /* 0x0000480001617983 */ /* 0x000f280000100800 */
[----:B------:R-:W4:Y:S04]  /*5500*/  LDL R96, [R1+0x44] ;  /* 0x0000440001607983 */ /* 0x000f280000100800 */
[----:B------:R-:W4:Y:S01]  /*5510*/  LDL R87, [R1+0x40] ;  /* 0x0000400001577983 */ /* 0x000f220000100800 */
[----:B------:R-:W-:Y:S01]  /*5520*/  MOV R40, UR24 ;  /* 0x0000001800287c02 */ /* 0x000fe20008000f00 */
[----:B------:R-:W-:Y:S01]  /*5530*/  HFMA2.MMA R43, -RZ, RZ, 0, 4.76837158203125e-07 ;  /* 0x00000008ff2b7435 */ /* 0x000fe200000001ff */
[----:B------:R-:W-:-:S02]  /*5540*/  MOV R41, c[0x0][0x16c] ;  /* 0x00005b0000297a02 */ /* 0x000fc40000000f00 */
[----:B------:R-:W-:-:S05]  /*5550*/  @!P0 IADD3 R40, R40, -0x2, RZ ;  /* 0xfffffffe28288810 */ /* 0x000fca0007ffe0ff */
[----:B------:R-:W-:-:S04]  /*5560*/  @!P0 IMAD R40, R40, R41, UR7 ;  /* 0x0000000728288e24 */ /* 0x000fc8000f8e0229 */
[----:B------:R-:W-:-:S04]  /*5570*/  @!P0 IMAD.WIDE R40, R40, R43, UR30 ;  /* 0x0000001e28288e25 */ /* 0x000fc8000f8e022b */
[----:B------:R-:W-:Y:S01]  /*5580*/  FADD.FTZ R43, R46, UR5 ;  /* 0x000000052e2b7e21 */ /* 0x000fe20008010000 */
[----:B------:R-:W-:Y:S01]  /*5590*/  HFMA2.MMA R80, -RZ, RZ, 1.875, 0 ;  /* 0x3f800000ff507435 */ /* 0x000fe200000001ff */
[----:B------:R-:W-:Y:S02]  /*55a0*/  FADD.FTZ R69, R45, UR5 ;  /* 0x000000052d457e21 */ /* 0x000fe40008010000 */
[----:B------:R-:W-:Y:S01]  /*55b0*/  FMUL.FTZ R70, R82, R43 ;  /* 0x0000002b52467220 */ /* 0x000fe20000410000 */
[----:B------:R-:W-:Y:S01]  /*55c0*/  MOV R81, RZ ;  /* 0x000000ff00517202 */ /* 0x000fe20000000f00 */
[----:B------:R-:W-:Y:S02]  /*55d0*/  FMUL.FTZ R69, R69, R82 ;  /* 0x0000005245457220 */ /* 0x000fe40000410000 */
[----:B------:R-:W-:Y:S02]  /*55e0*/  FADD.FTZ R43, R44, UR5 ;  /* 0x000000052c2b7e21 */ /* 0x000fe40008010000 */
[----:B------:R-:W0:Y:S01]  /*55f0*/  MUFU.EX2 R70, R70 ;  /* 0x0000004600467308 */ /* 0x000e220000000800 */
[----:B------:R-:W-:Y:S01]  /*5600*/  FADD.FTZ R67, R39, UR5 ;  /* 0x0000000527437e21 */ /* 0x000fe20008010000 */
[----:B------:R1:W5:Y:S01]  /*5610*/  @!P0 LDG.E.64 R80, [R40.64] ;  /* 0x0000001c28508981 */ /* 0x000362000c1e1b00 */
[----:B------:R-:W-:-:S02]  /*5620*/  FMUL.FTZ R68, R82, R43 ;  /* 0x0000002b52447220 */ /* 0x000fc40000410000 */
[----:B------:R-:W-:-:S03]  /*5630*/  FMUL.FTZ R67, R67, R82 ;  /* 0x0000005243437220 */ /* 0x000fc60000410000 */
[----:B------:R-:W0:Y:S01]  /*5640*/  MUFU.EX2 R69, R69 ;  /* 0x0000004500457308 */ /* 0x000e220000000800 */
[----:B-1----:R-:W-:Y:S02]  /*5650*/  FADD.FTZ R41, R38, UR5 ;  /* 0x0000000526297e21 */ /* 0x002fe40008010000 */
[----:B------:R-:W-:-:S05]  /*5660*/  FADD.FTZ R65, R37, UR5 ;  /* 0x0000000525417e21 */ /* 0x000fca0008010000 */
[----:B------:R-:W1:Y:S01]  /*5670*/  MUFU.EX2 R68, R68 ;  /* 0x0000004400447308 */ /* 0x000e620000000800 */
[----:B------:R-:W-:Y:S02]  /*5680*/  FMUL.FTZ R66, R82, R41 ;  /* 0x0000002952427220 */ /* 0x000fe40000410000 */
[----:B------:R-:W-:Y:S02]  /*5690*/  FMUL.FTZ R65, R65, R82 ;  /* 0x0000005241417220 */ /* 0x000fe40000410000 */
[----:B------:R-:W-:-:S03]  /*56a0*/  FADD.FTZ R41, R36, UR5 ;  /* 0x0000000524297e21 */ /* 0x000fc60008010000 */
[----:B------:R-:W1:Y:S01]  /*56b0*/  MUFU.EX2 R67, R67 ;  /* 0x0000004300437308 */ /* 0x000e620000000800 */
[----:B0-----:R-:W-:Y:S02]  /*56c0*/  FMUL.FTZ R40, R86, R70 ;  /* 0x0000004656287220 */ /* 0x001fe40000410000 */
[----:B------:R-:W-:Y:S02]  /*56d0*/  FMUL.FTZ R64, R82, R41 ;  /* 0x0000002952407220 */ /* 0x000fe40000410000 */
[----:B------:R-:W-:-:S03]  /*56e0*/  FADD.FTZ R63, R35, UR5 ;  /* 0x00000005233f7e21 */ /* 0x000fc60008010000 */
[----:B------:R-:W0:Y:S01]  /*56f0*/  MUFU.EX2 R66, R66 ;  /* 0x0000004200427308 */ /* 0x000e220000000800 */
[----:B------:R-:W-:Y:S02]  /*5700*/  FMUL.FTZ R40, R69, R40 ;  /* 0x0000002845287220 */ /* 0x000fe40000410000 */
[----:B------:R-:W-:Y:S02]  /*5710*/  FMUL.FTZ R63, R63, R82 ;  /* 0x000000523f3f7220 */ /* 0x000fe40000410000 */
[----:B------:R-:W-:-:S03]  /*5720*/  FADD.FTZ R41, R34, UR5 ;  /* 0x0000000522297e21 */ /* 0x000fc60008010000 */
[----:B------:R-:W0:Y:S01]  /*5730*/  MUFU.EX2 R65, R65 ;  /* 0x0000004100417308 */ /* 0x000e220000000800 */
[----:B-1----:R-:W-:Y:S02]  /*5740*/  FMUL.FTZ R40, R68, R40 ;  /* 0x0000002844287220 */ /* 0x002fe40000410000 */
[----:B------:R-:W-:Y:S02]  /*5750*/  FMUL.FTZ R62, R82, R41 ;  /* 0x00000029523e7220 */ /* 0x000fe40000410000 */
[----:B------:R-:W-:-:S03]  /*5760*/  FADD.FTZ R61, R33, UR5 ;  /* 0x00000005213d7e21 */ /* 0x000fc60008010000 */
        /* <DEDUP_REMOVED lines=10> */
[----:B------:R-:W-:-:S05]  /*5810*/  FMUL.FTZ R43, R43, R82 ;  /* 0x000000522b2b7220 */ /* 0x000fca0000410000 */
[----:B------:R-:W0:Y:S01]  /*5820*/  MUFU.EX2 R61, R61 ;  /* 0x0000003d003d7308 */ /* 0x000e220000000800 */
[----:B-1----:R-:W-:Y:S02]  /*5830*/  FMUL.FTZ R40, R64, R40 ;  /* 0x0000002840287220 */ /* 0x002fe40000410000 */
[----:B------:R-:W-:-:S05]  /*5840*/  FADD.FTZ R41, R29, UR5 ;  /* 0x000000051d297e21 */ /* 0x000fca0008010000 */
[----:B------:R-:W1:Y:S01]  /*5850*/  MUFU.EX2 R60, R60 ;  /* 0x0000003c003c7308 */ /* 0x000e620000000800 */
[----:B------:R-:W-:Y:S02]  /*5860*/  FMUL.FTZ R40, R63, R40 ;  /* 0x000000283f287220 */ /* 0x000fe40000410000 */
[----:B------:R-:W-:-:S05]  /*5870*/  FMUL.FTZ R41, R41, R82 ;  /* 0x0000005229297220 */ /* 0x000fca0000410000 */
[----:B------:R-:W1:Y:S01]  /*5880*/  MUFU.EX2 R43, R43 ;  /* 0x0000002b002b7308 */ /* 0x000e620000000800 */
[----:B0-----:R-:W-:Y:S01]  /*5890*/  FMUL.FTZ R40, R62, R40 ;  /* 0x000000283e287220 */ /* 0x001fe20000410000 */
[----:B-----5:R-:W0:Y:S06]  /*58a0*/  R2UR UR42, R83 ;  /* 0x00000000532a73c2 */ /* 0x020e2c00000e0000 */
[----:B------:R-:W-:Y:S01]  /*58b0*/  MUFU.EX2 R41, R41 ;  /* 0x0000002900297308 */ /* 0x000fe20000000800 */
[----:B------:R-:W-:Y:S01]  /*58c0*/  ISETP.GT.U32.AND P0, PT, R57, 0x1f, PT ;  /* 0x0000001f3900780c */ /* 0x000fe20003f04070 */
[----:B------:R-:W-:Y:S01]  /*58d0*/  BSSY B0, `(.L_x_295) ;  /* 0x0000086000007945 */ /* 0x000fe20003800000 */
[----:B0-----:R-:W-:-:S02]  /*58e0*/  FMUL.FTZ R100, R91, UR42 ;  /* 0x0000002a5b647c20 */ /* 0x001fc40008410000 */
        /* <DEDUP_REMOVED lines=23> */
[----:B--2---:R-:W-:-:S04]  /*5a60*/  FFMA.FTZ R85, R8, R70, R85 ;  /* 0x0000004608557223 */ /* 0x004fc80000010055 */
[----:B------:R-:W-:-:S04]  /*5a70*/  FFMA.FTZ R85, R69, R85, R7 ;  /* 0x0000005545557223 */ /* 0x000fc80000010007 */
[----:B---3--:R-:W-:-:S04]  /*5a80*/  FFMA.FTZ R85, R68, R85, R42 ;  /* 0x0000005544557223 */ /* 0x008fc8000001002a */
[----:B------:R-:W-:-:S04]  /*5a90*/  FFMA.FTZ R85, R67, R85, R6 ;  /* 0x0000005543557223 */ /* 0x000fc80000010006 */
[----:B----4-:R-:W-:Y:S02]  /*5aa0*/  FFMA.FTZ R85, R66, R85, R99 ;  /* 0x0000005542557223 */ /* 0x010fe40000010063 */
[----:B------:R-:W-:Y:S02]  /*5ab0*/  FADD.FTZ R42, R30, UR5 ;  /* 0x000000051e2a7e21 */ /* 0x000fe40008010000 */
[----:B------:R-:W-:Y:S02]  /*5ac0*/  FFMA.FTZ R85, R65, R85, R5 ;  /* 0x0000005541557223 */ /* 0x000fe40000010005 */
[----:B------:R-:W-:Y:S02]  /*5ad0*/  FMUL.FTZ R42, R82, R42 ;  /* 0x0000002a522a7220 */ /* 0x000fe40000410000 */
[----:B------:R-:W-:-:S04]  /*5ae0*/  FFMA.FTZ R85, R64, R85, R84 ;  /* 0x0000005540557223 */ /* 0x000fc80000010054 */
[----:B------:R-:W-:Y:S01]  /*5af0*/  FFMA.FTZ R85, R63, R85, R4 ;  /* 0x000000553f557223 */ /* 0x000fe20000010004 */
[----:B------:R-:W0:Y:S01]  /*5b00*/  MUFU.EX2 R42, R42 ;  /* 0x0000002a002a7308 */ /* 0x000e220000000800 */
[----:B------:R-:W-:Y:S02]  /*5b10*/  FADD.FTZ R84, R28, UR5 ;  /* 0x000000051c547e21 */ /* 0x000fe40008010000 */
[----:B------:R-:W-:Y:S02]  /*5b20*/  FFMA.FTZ R85, R62, R85, R98 ;  /* 0x000000553e557223 */ /* 0x000fe40000010062 */
[----:B------:R-:W-:Y:S02]  /*5b30*/  FMUL.FTZ R84, R84, R82 ;  /* 0x0000005254547220 */ /* 0x000fe40000410000 */
[C---:B------:R-:W-:Y:S02]  /*5b40*/  FMUL.FTZ R82, R61.reuse, R40 ;  /* 0x000000283d527220 */ /* 0x040fe40000410000 */
[----:B------:R-:W-:Y:S01]  /*5b50*/  FFMA.FTZ R85, R61, R85, R3 ;  /* 0x000000553d557223 */ /* 0x000fe20000010003 */
[----:B------:R2:W3:Y:S01]  /*5b60*/  MUFU.EX2 R40, R84 ;  /* 0x0000005400287308 */ /* 0x0004e20000000800 */
[----:B-1----:R-:W-:-:S02]  /*5b70*/  FMUL.FTZ R82, R60, R82 ;  /* 0x000000523c527220 */ /* 0x002fc40000410000 */
[----:B------:R-:W-:Y:S02]  /*5b80*/  FFMA.FTZ R85, R60, R85, R97 ;  /* 0x000000553c557223 */ /* 0x000fe40000010061 */
[C---:B------:R-:W-:Y:S02]  /*5b90*/  FMUL.FTZ R82, R43.reuse, R82 ;  /* 0x000000522b527220 */ /* 0x040fe40000410000 */
[----:B------:R-:W-:Y:S02]  /*5ba0*/  FFMA.FTZ R85, R43, R85, R2 ;  /* 0x000000552b557223 */ /* 0x000fe40000010002 */
[C---:B0-----:R-:W-:Y:S02]  /*5bb0*/  FMUL.FTZ R82, R42.reuse, R82 ;  /* 0x000000522a527220 */ /* 0x041fe40000410000 */
[----:B------:R-:W-:Y:S02]  /*5bc0*/  FFMA.FTZ R83, R42, R85, R96 ;  /* 0x000000552a537223 */ /* 0x000fe40000010060 */
[----:B------:R-:W-:-:S02]  /*5bd0*/  FMUL.FTZ R82, R41, R82 ;  /* 0x0000005229527220 */ /* 0x000fc40000410000 */
[----:B------:R-:W-:Y:S01]  /*5be0*/  FFMA.FTZ R83, R41, R83, R0 ;  /* 0x0000005329537223 */ /* 0x000fe20000010000 */
[----:B--2---:R-:W-:Y:S01]  /*5bf0*/  LEA.HI R84, R57, R57, RZ, 0x1e ;  /* 0x0000003939547211 */ /* 0x004fe200078ff0ff */
[C---:B---3--:R-:W-:Y:S02]  /*5c00*/  FMUL.FTZ R82, R40.reuse, R82 ;  /* 0x0000005228527220 */ /* 0x048fe40000410000 */
[----:B------:R-:W-:Y:S02]  /*5c10*/  FFMA.FTZ R83, R40, R83, R87 ;  /* 0x0000005328537223 */ /* 0x000fe40000010057 */
[----:B------:R-:W-:Y:S02]  /*5c20*/  FMUL.FTZ R96, R95, UR42 ;  /* 0x0000002a5f607c20 */ /* 0x000fe40008410000 */
[----:B------:R-:W-:Y:S01]  /*5c30*/  FMUL.FTZ R97, R94, UR42 ;  /* 0x0000002a5e617c20 */ /* 0x000fe20008410000 */
[----:B------:R0:W-:Y:S01]  /*5c40*/  STS.64 [R84.X8+0x4250], R82 ;  /* 0x0042505254007388 */ /* 0x0001e20000008a00 */
[----:B------:R-:W-:-:S02]  /*5c50*/  FMUL.FTZ R98, R93, UR42 ;  /* 0x0000002a5d627c20 */ /* 0x000fc40008410000 */
[----:B------:R-:W-:Y:S02]  /*5c60*/  FMUL.FTZ R99, R92, UR42 ;  /* 0x0000002a5c637c20 */ /* 0x000fe40008410000 */
[----:B------:R-:W-:Y:S02]  /*5c70*/  FMUL.FTZ R96, R27, R96 ;  /* 0x000000601b607220 */ /* 0x000fe40000410000 */
[----:B------:R-:W-:Y:S02]  /*5c80*/  FMUL.FTZ R97, R26, R97 ;  /* 0x000000611a617220 */ /* 0x000fe40000410000 */
[----:B------:R-:W-:Y:S02]  /*5c90*/  FMUL.FTZ R98, R25, R98 ;  /* 0x0000006219627220 */ /* 0x000fe40000410000 */
        /* <DEDUP_REMOVED lines=16> */
.L_x_352:
[----:B------:R-:W-:Y:S05]  /*5da0*/  BRA.DIV ~URZ, `(.L_x_298) ;  /* 0x000047127f007947 */ /* 0x000fea000b800000 */
[----:B------:R-:W2:Y:S04]  /*5db0*/  S2R R83, SR_LANEID ;  /* 0x0000000000537919 */ /* 0x000ea80000000000 */
[----:B------:R-:W3:Y:S01]  /*5dc0*/  SHFL.UP PT, R82, R84, 0x1, RZ ;  /* 0x0420000054527989 */ /* 0x000ee200000e00ff */
[----:B--2---:R-:W-:-:S13]  /*5dd0*/  ISETP.GE.AND P0, PT, R83, 0x1, PT ;  /* 0x000000015300780c */ /* 0x004fda0003f06270 */
[C---:B---3--:R-:W-:Y:S02]  /*5de0*/  @P0 FFMA.FTZ R84, R85.reuse, R82, R84 ;  /* 0x0000005255540223 */ /* 0x048fe40000010054 */
        /* <DEDUP_REMOVED lines=18> */
.L_x_353:
[----:B------:R-:W3:Y:S02]  /*5f10*/  S2R R83, SR_LANEID ;  /* 0x0000000000537919 */ /* 0x000ee40000000000 */
[----:B---3--:R-:W-:-:S13]  /*5f20*/  ISETP.GE.AND P0, PT, R83, 0x10, PT ;  /* 0x000000105300780c */ /* 0x008fda0003f06270 */
[-C--:B01----:R-:W-:Y:S02]  /*5f30*/  @P0 FFMA.FTZ R84, R82, R85.reuse, R84 ;  /* 0x0000005552540223 */ /* 0x083fe40000010054 */
[----:B--2---:R-:W-:Y:S01]  /*5f40*/  @P0 FMUL.FTZ R85, R135, R85 ;  /* 0x0000005587550220 */ /* 0x004fe20000410000 */
[----:B------:R-:W-:Y:S05]  /*5f50*/  BRA.CONV ~URZ, `(.L_x_299) ;  /* 0x000000437f007947 */ /* 0x000fea000b800000 */
[----:B------:R-:W-:Y:S01]  /*5f60*/  HFMA2.MMA R159, -RZ, RZ, 0, 1.847743988037109375e-06 ;  /* 0x0000001fff9f7435 */ /* 0x000fe200000001ff */
[----:B------:R-:W-:Y:S02]  /*5f70*/  MOV R82, R85 ;  /* 0x0000005500527202 */ /* 0x000fe40000000f00 */
[----:B------:R-:W-:-:S03]  /*5f80*/  MOV R83, 0x5fa0 ;  /* 0x00005fa000537802 */ /* 0x000fc60000000f00 */
[----:B------:R-:W-:Y:S05]  /*5f90*/  CALL.REL.NOINC `($__internal_16_$__cuda_sm70_shflsync_idx_p) ;  /* 0x0000520000007944 */ /* 0x000fea0003c00000 */
.L_x_299:
[----:B------:R-:W-:Y:S05]  /*5fa0*/  BRA.CONV ~URZ, `(.L_x_300) ;  /* 0x000000437f007947 */ /* 0x000fea000b800000 */
[----:B-1----:R-:W-:Y:S01]  /*5fb0*/  HFMA2.MMA R159, -RZ, RZ, 0, 1.847743988037109375e-06 ;  /* 0x0000001fff9f7435 */ /* 0x002fe200000001ff */
[----:B------:R-:W-:Y:S02]  /*5fc0*/  MOV R82, R84 ;  /* 0x0000005400527202 */ /* 0x000fe40000000f00 */
[----:B------:R-:W-:-:S03]  /*5fd0*/  MOV R83, 0x5ff0 ;  /* 0x00005ff000537802 */ /* 0x000fc60000000f00 */
[----:B--2--5:R-:W-:Y:S05]  /*5fe0*/  CALL.REL.NOINC `($__internal_16_$__cuda_sm70_shflsync_idx_p) ;  /* 0x000051b000007944 */ /* 0x024fea0003c00000 */
.L_x_300:
[----:B------:R-:W-:Y:S05]  /*5ff0*/  BRA.DIV ~URZ, `(.L_x_301) ;  /* 0x000049a27f007947 */ /* 0x000fea000b800000 */
[----:B------:R-:W0:Y:S04]  /*6000*/  SHFL.IDX PT, R80, R80, RZ, 0x1f ;  /* 0x00001fff50507589 */ /* 0x000e2800000e0000 */
[----:B------:R-:W3:Y:S04]  /*6010*/  SHFL.IDX PT, R81, R81, RZ, 0x1f ;  /* 0x00001fff51517589 */ /* 0x000ee800000e0000 */
[----:B------:R-:W4:Y:S04]  /*6020*/  SHFL.UP PT, R85, R85, 0x1, RZ ;  /* 0x0420000055557989 */ /* 0x000f2800000e00ff */
[----:B------:R-:W2:Y:S02]  /*6030*/  SHFL.UP PT, R84, R84, 0x1, RZ ;  /* 0x0420000054547989 */ /* 0x000ea400000e00ff */
.L_x_354:
[----:B------:R-:W4:Y:S02]  /*6040*/  LDS.64 R82, [R87+0x4250] ;  /* 0x0042500057527984 */ /* 0x000f240000000a00 */
[----:B--234-:R-:W-:-:S02]  /*6050*/  @P1 FFMA.FTZ R81, R81, R85, R84 ;  /* 0x0000005551511223 */ /* 0x01cfc40000010054 */
[----:B0-----:R-:W-:-:S05]  /*6060*/  @P1 FMUL.FTZ R80, R80, R85 ;  /* 0x0000005550501220 */ /* 0x001fca0000410000 */
[----:B------:R-:W-:Y:S01]  /*6070*/  STS.64 [R87+0x4250], R80 ;  /* 0x0042505057007388 */ /* 0x000fe20000000a00 */
[C---:B------:R-:W-:Y:S02]  /*6080*/  FFMA.FTZ R83, R82.reuse, R81, R83 ;  /* 0x0000005152537223 */ /* 0x040fe40000010053 */
        /* <DEDUP_REMOVED lines=10> */
.L_x_296:
[----:B0-----:R-:W-:Y:S05]  /*6130*/  BSYNC B0 ;  /* 0x0000000000007941 */ /* 0x001fea0003800000 */
.L_x_295:
[C---:B--2---:R-:W-:Y:S01]  /*6140*/  FMUL.FTZ R82, R40.reuse, R71 ;  /* 0x0000004728527220 */ /* 0x044fe20000410000 */
[----:B------:R-:W2:Y:S01]  /*6150*/  LDL R135, [R1+0x4] ;  /* 0x0000040001877983 */ /* 0x000ea20000100800 */
[----:B------:R-:W-:Y:S02]  /*6160*/  FFMA.FTZ R83, R40, R111, R110 ;  /* 0x0000006f28537223 */ /* 0x000fe4000001006e */
[C---:B------:R-:W-:Y:S01]  /*6170*/  FMUL.FTZ R82, R41.reuse, R82 ;  /* 0x0000005229527220 */ /* 0x040fe20000410000 */
[----:B------:R-:W3:Y:S01]  /*6180*/  LDL R136, [R1+0x8] ;  /* 0x0000080001887983 */ /* 0x000ee20000100800 */
[----:B------:R-:W-:Y:S02]  /*6190*/  FFMA.FTZ R83, R41, R83, R109 ;  /* 0x0000005329537223 */ /* 0x000fe4000001006d */
[C---:B------:R-:W-:Y:S01]  /*61a0*/  FMUL.FTZ R82, R42.reuse, R82 ;  /* 0x000000522a527220 */ /* 0x040fe20000410000 */
[----:B------:R-:W4:Y:S01]  /*61b0*/  LDL R137, [R1+0xc] ;  /* 0x00000c0001897983 */ /* 0x000f220000100800 */
[----:B------:R-:W-:-:S02]  /*61c0*/  FFMA.FTZ R83, R42, R83, R108 ;  /* 0x000000532a537223 */ /* 0x000fc4000001006c */
[C---:B------:R-:W-:Y:S01]  /*61d0*/  FMUL.FTZ R82, R43.reuse, R82 ;  /* 0x000000522b527220 */ /* 0x040fe20000410000 */
[----:B------:R-:W4:Y:S01]  /*61e0*/  LDL R138, [R1+0x10] ;  /* 0x00001000018a7983 */ /* 0x000f220000100800 */
[----:B------:R-:W-:Y:S02]  /*61f0*/  FFMA.FTZ R83, R43, R83, R107 ;  /* 0x000000532b537223 */ /* 0x000fe4000001006b */
[C---:B------:R-:W-:Y:S01]  /*6200*/  FMUL.FTZ R82, R60.reuse, R82 ;  /* 0x000000523c527220 */ /* 0x040fe20000410000 */
[----:B------:R-:W4:Y:S01]  /*6210*/  LDL R139, [R1+0x14] ;  /* 0x00001400018b7983 */ /* 0x000f220000100800 */
[----:B------:R-:W-:Y:S01]  /*6220*/  FFMA.FTZ R83, R60, R83, R106 ;  /* 0x000000533c537223 */ /* 0x000fe2000001006a */
[----:B------:R-:W-:Y:S01]  /*6230*/  WARPSYNC 0xffffffff ;  /* 0xffffffff00007948 */ /* 0x000fe20003800000 */
[C---:B------:R-:W-:Y:S01]  /*6240*/  FMUL.FTZ R82, R61.reuse, R82 ;  /* 0x000000523d527220 */ /* 0x040fe20000410000 */
[----:B------:R-:W-:Y:S01]  /*6250*/  ULDC UR36, c[0x0][0x174] ;  /* 0x00005d0000247ab9 */ /* 0x000fe20000000800 */
[----:B------:R-:W-:Y:S01]  /*6260*/  FFMA.FTZ R83, R61, R83, R105 ;  /* 0x000000533d537223 */ /* 0x000fe20000010069 */
[----:B------:R-:W-:Y:S01]  /*6270*/  UISETP.GE.AND UP0, UPT, UR24, UR36, UPT ;  /* 0x000000241800728c */ /* 0x000fe2000bf06270 */
[C---:B------:R-:W-:Y:S01]  /*6280*/  FMUL.FTZ R82, R62.reuse, R82 ;  /* 0x000000523e527220 */ /* 0x040fe20000410000 */
[----:B------:R-:W-:Y:S01]  /*6290*/  LOP3.LUT R87, R57, 0x1f, RZ, 0xc0, !PT ;  /* 0x0000001f39577812 */ /* 0x000fe200078ec0ff */
[----:B------:R-:W-:Y:S01]  /*62a0*/  FFMA.FTZ R83, R62, R83, R104 ;  /* 0x000000533e537223 */ /* 0x000fe20000010068 */
[----:B------:R-:W-:Y:S01]  /*62b0*/  HFMA2.MMA R81, -RZ, RZ, 0, 0 ;  /* 0x00000000ff517435 */ /* 0x000fe200000001ff */
[C---:B------:R-:W-:Y:S01]  /*62c0*/  FMUL.FTZ R82, R63.reuse, R82 ;  /* 0x000000523f527220 */ /* 0x040fe20000410000 */
[----:B------:R-:W-:Y:S01]  /*62d0*/  BAR.SYNC.DEFER_BLOCKING 0x0 ;  /* 0x0000000000007b1d */ /* 0x000fe20000010000 */
[----:B------:R-:W-:Y:S01]  /*62e0*/  FFMA.FTZ R83, R63, R83, R103 ;  /* 0x000000533f537223 */ /* 0x000fe20000010067 */
[----:B------:R-:W-:Y:S01]  /*62f0*/  PLOP3.LUT P0, PT, PT, PT, UP0, 0x80, 0x0 ;  /* 0x000000000000781c */ /* 0x000fe20003f0f008 */
[C---:B------:R-:W-:Y:S01]  /*6300*/  FMUL.FTZ R82, R64.reuse, R82 ;  /* 0x0000005240527220 */ /* 0x040fe20000410000 */
[----:B------:R-:W-:Y:S01]  /*6310*/  MOV R80, 0x3f800000 ;  /* 0x3f80000000507802 */ /* 0x000fe20000000f00 */
[----:B------:R-:W-:Y:S01]  /*6320*/  FFMA.FTZ R83, R64, R83, R102 ;  /* 0x0000005340537223 */ /* 0x000fe20000010066 */
[----:B------:R-:W-:Y:S01]  /*6330*/  ISETP.NE.OR P0, PT, R87, RZ, P0 ;  /* 0x000000ff5700720c */ /* 0x000fe20000705670 */
[----:B------:R-:W-:Y:S01]  /*6340*/  FMUL.FTZ R82, R65, R82 ;  /* 0x0000005241527220 */ /* 0x000fe20000410000 */
[----:B------:R-:W-:Y:S01]  /*6350*/  LEA.HI R85, R57, R57, RZ, 0x1e ;  /* 0x0000003939557211 */ /* 0x000fe200078ff0ff */
[----:B------:R-:W-:Y:S01]  /*6360*/  FFMA.FTZ R83, R65, R83, R101 ;  /* 0x0000005341537223 */ /* 0x000fe20000010065 */
[----:B------:R-:W-:Y:S01]  /*6370*/  MOV R84, UR7 ;  /* 0x0000000700547c02 */ /* 0x000fe20008000f00 */
[----:B------:R-:W-:-:S02]  /*6380*/  FMUL.FTZ R82, R66, R82 ;  /* 0x0000005242527220 */ /* 0x000fc40000410000 */
[----:B------:R-:W-:Y:S02]  /*6390*/  FFMA.FTZ R83, R66, R83, R100 ;  /* 0x0000005342537223 */ /* 0x000fe40000010064 */
[C---:B------:R-:W-:Y:S02]  /*63a0*/  FMUL.FTZ R82, R67.reuse, R82 ;  /* 0x0000005243527220 */ /* 0x040fe40000410000 */
[----:B------:R-:W-:Y:S02]  /*63b0*/  FFMA.FTZ R83, R67, R83, R99 ;  /* 0x0000005343537223 */ /* 0x000fe40000010063 */
[C---:B------:R-:W-:Y:S02]  /*63c0*/  FMUL.FTZ R82, R68.reuse, R82 ;  /* 0x0000005244527220 */ /* 0x040fe40000410000 */
[----:B------:R-:W-:Y:S02]  /*63d0*/  FFMA.FTZ R83, R68, R83, R98 ;  /* 0x0000005344537223 */ /* 0x000fe40000010062 */
[C---:B------:R-:W-:Y:S01]  /*63e0*/  FMUL.FTZ R82, R69.reuse, R82 ;  /* 0x0000005245527220 */ /* 0x040fe20000410000 */
[----:B------:R-:W0:Y:S01]  /*63f0*/  LDS R134, [R85.X8+0x4254] ;  /* 0x0042540055867984 */ /* 0x000e220000008800 */
[----:B------:R-:W-:-:S02]  /*6400*/  FFMA.FTZ R83, R69, R83, R97 ;  /* 0x0000005345537223 */ /* 0x000fc40000010061 */
[C---:B------:R-:W-:Y:S01]  /*6410*/  FMUL.FTZ R82, R70.reuse, R82 ;  /* 0x0000005246527220 */ /* 0x040fe20000410000 */
[----:B------:R1:W2:Y:S01]  /*6420*/  @!P0 LDS.64 R80, [R84.X8+0x5660] ;  /* 0x0056600054508984 */ /* 0x0002a20000008a00 */
[----:B------:R-:W-:-:S05]  /*6430*/  FFMA.FTZ R83, R70, R83, R96 ;  /* 0x0000005346537223 */ /* 0x000fca0000010060 */
[----:B------:R1:W-:Y:S04]  /*6440*/  STS.64 [R85.X8+0x4760], R82 ;  /* 0x0047605255007388 */ /* 0x0003e80000008a00 */
[----:B-1----:R-:W4:Y:S04]  /*6450*/  LDL R84, [R1+0x1c] ;  /* 0x00001c0001547983 */ /* 0x002f280000100800 */
[----:B------:R-:W4:Y:S01]  /*6460*/  LDL R85, [R1+0x18] ;  /* 0x0000180001557983 */ /* 0x000f220000100800 */
[----:B0-----:R-:W-:-:S03]  /*6470*/  FFMA.FTZ R134, R86, R134, R8 ;  /* 0x0000008656867223 */ /* 0x001fc60000010008 */
[----:B------:R-:W-:Y:S01]  /*6480*/  BAR.SYNC.DEFER_BLOCKING 0x0 ;  /* 0x0000000000007b1d */ /* 0x000fe20000010000 */
[----:B------:R-:W-:-:S05]  /*6490*/  ISETP.GT.U32.AND P0, PT, R57, 0x1f, PT ;  /* 0x0000001f3900780c */ /* 0x000fca0003f04070 */
[----:B------:R-:W-:Y:S01]  /*64a0*/  BSSY B0, `(.L_x_302) ;  /* 0x0000057000007945 */ /* 0x000fe20003800000 */
[----:B--2---:R-:W-:-:S04]  /*64b0*/  FMUL.FTZ R82, R55, R135 ;  /* 0x0000008737527220 */ /* 0x004fc80000410000 */
[----:B------:R-:W-:-:S04]  /*64c0*/  FFMA.FTZ R82, R70, R134, R82 ;  /* 0x0000008646527223 */ /* 0x000fc80000010052 */
[----:B------:R-:W-:Y:S02]  /*64d0*/  FFMA.FTZ R135, R69, R82, R7 ;  /* 0x0000005245877223 */ /* 0x000fe40000010007 */
[----:B---3--:R-:W-:-:S04]  /*64e0*/  FMUL.FTZ R82, R54, R136 ;  /* 0x0000008836527220 */ /* 0x008fc80000410000 */
[----:B------:R-:W-:-:S04]  /*64f0*/  FFMA.FTZ R82, R68, R135, R82 ;  /* 0x0000008744527223 */ /* 0x000fc80000010052 */
[----:B------:R-:W-:Y:S02]  /*6500*/  FFMA.FTZ R136, R67, R82, R6 ;  /* 0x0000005243887223 */ /* 0x000fe40000010006 */
[----:B----4-:R-:W-:-:S04]  /*6510*/  FMUL.FTZ R82, R53, R137 ;  /* 0x0000008935527220 */ /* 0x010fc80000410000 */
        /* <DEDUP_REMOVED lines=13> */
[----:B-----5:R-:W-:Y:S01]  /*65f0*/  FFMA.FTZ R141, R41, R82, R0 ;  /* 0x00000052298d7223 */ /* 0x020fe20000010000 */
[----:B------:R-:W-:Y:S05]  /*6600*/  @P0 BRA `(.L_x_303) ;  /* 0x0000040000000947 */ /* 0x000fea0003800000 */
[----:B------:R-:W-:Y:S01]  /*6610*/  IMAD R86, R57, 0x28, RZ ;  /* 0x0000002839567824 */ /* 0x000fe200078e02ff */
[C---:B------:R-:W-:Y:S02]  /*6620*/  ISETP.GE.U32.AND P0, PT, R87.reuse, 0x10, PT ;  /* 0x000000105700780c */ /* 0x040fe40003f06070 */
[C---:B------:R-:W-:Y:S02]  /*6630*/  ISETP.GE.U32.AND P1, PT, R87.reuse, 0x18, PT ;  /* 0x000000185700780c */ /* 0x040fe40003f26070 */
[----:B------:R-:W-:Y:S01]  /*6640*/  LDS.64 R82, [R86+0x4770] ;  /* 0x0047700056527984 */ /* 0x000fe20000000a00 */
[C---:B------:R-:W-:Y:S02]  /*6650*/  ISETP.GE.U32.AND P2, PT, R87.reuse, 0x1c, PT ;  /* 0x0000001c5700780c */ /* 0x040fe40003f46070 */
[C---:B------:R-:W-:Y:S01]  /*6660*/  ISETP.GE.U32.AND P3, PT, R87.reuse, 0x1e, PT ;  /* 0x0000001e5700780c */ /* 0x040fe20003f66070 */
[----:B------:R-:W0:Y:S01]  /*6670*/  LDS.64 R84, [R86+0x4778] ;  /* 0x0047780056547984 */ /* 0x000e220000000a00 */
[----:B------:R-:W-:Y:S01]  /*6680*/  ISETP.NE.AND P4, PT, R87, 0x1f, PT ;  /* 0x0000001f5700780c */ /* 0x000fe20003f85270 */
[----:B0-----:R-:W-:-:S02]  /*6690*/  FMUL.FTZ R84, R82, R84 ;  /* 0x0000005452547220 */ /* 0x001fc40000410000 */
[----:B------:R-:W-:Y:S02]  /*66a0*/  FFMA.FTZ R85, R82, R85, R83 ;  /* 0x0000005552557223 */ /* 0x000fe40000010053 */
[----:B------:R-:W0:Y:S02]  /*66b0*/  LDS.64 R82, [R86+0x4768] ;  /* 0x0047680056527984 */ /* 0x000e240000000a00 */
[C---:B0-----:R-:W-:Y:S02]  /*66c0*/  FMUL.FTZ R84, R82.reuse, R84 ;  /* 0x0000005452547220 */ /* 0x041fe40000410000 */
[----:B------:R-:W-:Y:S02]  /*66d0*/  FFMA.FTZ R85, R82, R85, R83 ;  /* 0x0000005552557223 */ /* 0x000fe40000010053 */
[----:B------:R-:W0:Y:S02]  /*66e0*/  LDS.64 R82, [R86+0x4760] ;  /* 0x0047600056527984 */ /* 0x000e240000000a00 */
[----:B0-----:R-:W-:-:S02]  /*66f0*/  FFMA.FTZ R87, R82, R85, R83 ;  /* 0x0000005552577223 */ /* 0x001fc40000010053 */
[----:B------:R-:W-:Y:S01]  /*6700*/  FMUL.FTZ R86, R82, R84 ;  /* 0x0000005452567220 */ /* 0x000fe20000410000 */
[----:B------:R-:W-:Y:S05]  /*6710*/  BRA.DIV ~URZ, `(.L_x_304) ;  /* 0x000044127f007947 */ /* 0x000fea000b800000 */
[----:B------:R0:W1:Y:S02]  /*6720*/  SHFL.DOWN PT, R84, R86, 0x1, 0x1f ;  /* 0x08201f0056547f89 */ /* 0x00006400000e0000 */
.L_x_355:
        /* <DEDUP_REMOVED lines=26> */
.L_x_356:
        /* <DEDUP_REMOVED lines=20> */
.L_x_303:
[----:B------:R-:W-:Y:S05]  /*6a10*/  BSYNC B0 ;  /* 0x0000000000007941 */ /* 0x000fea0003800000 */
.L_x_302:
[----:B-1----:R-:W2:Y:S01]  /*6a20*/  LDL R159, [R1+0x20] ;  /* 0x00002000019f7983 */ /* 0x002ea20000100800 */
[----:B------:R-:W-:Y:S01]  /*6a30*/  WARPSYNC 0xffffffff ;  /* 0xffffffff00007948 */ /* 0x000fe20003800000 */
[C---:B------:R-:W-:Y:S02]  /*6a40*/  LEA.HI R82, R57.reuse, R57, RZ, 0x1e ;  /* 0x0000003939527211 */ /* 0x040fe400078ff0ff */
[----:B------:R-:W-:Y:S01]  /*6a50*/  ISETP.NE.AND P0, PT, R57, RZ, PT ;  /* 0x000000ff3900720c */ /* 0x000fe20003f05270 */
[----:B------:R-:W-:Y:S01]  /*6a60*/  BAR.SYNC.DEFER_BLOCKING 0x0 ;  /* 0x0000000000007b1d */ /* 0x000fe20000010000 */
[----:B------:R-:W-:Y:S02]  /*6a70*/  FADD.FTZ R85, R44, UR5 ;  /* 0x000000052c557e21 */ /* 0x000fe40008010000 */
[----:B------:R-:W-:Y:S02]  /*6a80*/  FMUL.FTZ R93, R93, R135 ;  /* 0x000000875d5d7220 */ /* 0x000fe40000410000 */
[----:B------:R-:W-:Y:S01]  /*6a90*/  FADD.FTZ R87, R38, UR5 ;  /* 0x0000000526577e21 */ /* 0x000fe20008010000 */
[----:B------:R-:W-:Y:S01]  /*6aa0*/  ULDC.64 UR36, c[0x0][0x2b8] ;  /* 0x0000ae0000247ab9 */ /* 0x000fe20000000a00 */
[----:B------:R-:W0:Y:S01]  /*6ab0*/  LDS R82, [R82.X8+0x4764] ;  /* 0x0047640052527984 */ /* 0x000e220000008800 */
[----:B------:R-:W-:-:S02]  /*6ac0*/  FMUL.FTZ R84, R54, R85 ;  /* 0x0000005536547220 */ /* 0x000fc40000410000 */
[----:B0-----:R-:W-:-:S04]  /*6ad0*/  FFMA.FTZ R71, R82, R71, R111 ;  /* 0x0000004752477223 */ /* 0x001fc8000001006f */
[----:B------:R-:W-:-:S04]  /*6ae0*/  FFMA.FTZ R110, R40, R71, R110 ;  /* 0x00000047286e7223 */ /* 0x000fc8000001006e */
[----:B------:R-:W-:-:S04]  /*6af0*/  FFMA.FTZ R41, R41, R110, R109 ;  /* 0x0000006e29297223 */ /* 0x000fc8000001006d */
[----:B------:R-:W-:-:S04]  /*6b00*/  FFMA.FTZ R108, R42, R41, R108 ;  /* 0x000000292a6c7223 */ /* 0x000fc8000001006c */
[----:B------:R-:W-:Y:S01]  /*6b10*/  FFMA.FTZ R107, R43, R108, R107 ;  /* 0x0000006c2b6b7223 */ /* 0x000fe2000001006b */
[----:B------:R-:W-:-:S05]  /*6b20*/  MOV R43, UR7 ;  /* 0x00000007002b7c02 */ /* 0x000fca0008000f00 */
[----:B------:R0:W-:Y:S01]  /*6b30*/  @!P0 STS.64 [R43.X8+0x5660], R80 ;  /* 0x005660502b008388 */ /* 0x0001e20000008a00 */
[----:B------:R-:W-:Y:S02]  /*6b40*/  FMUL.FTZ R82, R95, R134 ;  /* 0x000000865f527220 */ /* 0x000fe40000410000 */
[----:B0-----:R-:W-:-:S04]  /*6b50*/  FADD.FTZ R43, R46, UR5 ;  /* 0x000000052e2b7e21 */ /* 0x001fc80008010000 */
[----:B------:R-:W-:-:S04]  /*6b60*/  FMUL.FTZ R80, R55, R43 ;  /* 0x0000002b37507220 */ /* 0x000fc80000410000 */
[----:B------:R-:W-:Y:S02]  /*6b70*/  FFMA.FTZ R81, R70, R134, R80 ;  /* 0x0000008646517223 */ /* 0x000fe40000010050 */
[----:B------:R-:W-:Y:S02]  /*6b80*/  FFMA.FTZ R106, R60, R107, R106 ;  /* 0x0000006b3c6a7223 */ /* 0x000fe4000001006a */
[----:B------:R-:W-:Y:S02]  /*6b90*/  FFMA.FTZ R82, R27, R82, RZ ;  /* 0x000000521b527223 */ /* 0x000fe400000100ff */
[----:B------:R-:W-:Y:S02]  /*6ba0*/  FMUL.FTZ R94, R94, R81 ;  /* 0x000000515e5e7220 */ /* 0x000fe40000410000 */
[----:B------:R-:W-:Y:S02]  /*6bb0*/  FFMA.FTZ R105, R61, R106, R105 ;  /* 0x0000006a3d697223 */ /* 0x000fe40000010069 */
[----:B------:R-:W-:-:S02]  /*6bc0*/  FFMA.FTZ R82, R26, R94, R82 ;  /* 0x0000005e1a527223 */ /* 0x000fc40000010052 */
[----:B------:R-:W-:Y:S02]  /*6bd0*/  FFMA.FTZ R61, R68, R135, R84 ;  /* 0x00000087443d7223 */ /* 0x000fe40000010054 */
[----:B------:R-:W-:Y:S02]  /*6be0*/  FFMA.FTZ R82, R25, R93, R82 ;  /* 0x0000005d19527223 */ /* 0x000fe40000010052 */
[----:B------:R-:W-:Y:S02]  /*6bf0*/  FMUL.FTZ R92, R92, R61 ;  /* 0x0000003d5c5c7220 */ /* 0x000fe40000410000 */
[----:B------:R-:W-:Y:S02]  /*6c00*/  FMUL.FTZ R83, R91, R136 ;  /* 0x000000885b537220 */ /* 0x000fe40000410000 */
[----:B------:R-:W-:Y:S02]  /*6c10*/  FFMA.FTZ R82, R24, R92, R82 ;  /* 0x0000005c18527223 */ /* 0x000fe40000010052 */
[----:B------:R-:W-:-:S02]  /*6c20*/  FMUL.FTZ R86, R53, R87 ;  /* 0x0000005735567220 */ /* 0x000fc40000410000 */
[----:B------:R-:W-:Y:S02]  /*6c30*/  FFMA.FTZ R83, R23, R83, R82 ;  /* 0x0000005317537223 */ /* 0x000fe40000010052 */
[----:B------:R-:W-:Y:S02]  /*6c40*/  FFMA.FTZ R82, R66, R136, R86 ;  /* 0x0000008842527223 */ /* 0x000fe40000010056 */
[----:B------:R-:W-:Y:S02]  /*6c50*/  FADD.FTZ R92, R36, UR5 ;  /* 0x00000005245c7e21 */ /* 0x000fe40008010000 */
[----:B------:R-:W-:Y:S02]  /*6c60*/  FMUL.FTZ R90, R90, R82 ;  /* 0x000000525a5a7220 */ /* 0x000fe40000410000 */
[----:B------:R-:W-:Y:S02]  /*6c70*/  FMUL.FTZ R89, R89, R137 ;  /* 0x0000008959597220 */ /* 0x000fe40000410000 */
[----:B------:R-:W-:-:S02]  /*6c80*/  FFMA.FTZ R83, R22, R90, R83 ;  /* 0x0000005a16537223 */ /* 0x000fc40000010053 */
[----:B------:R-:W-:Y:S02]  /*6c90*/  FMUL.FTZ R91, R52, R92 ;  /* 0x0000005c345b7220 */ /* 0x000fe40000410000 */
[----:B------:R-:W-:Y:S02]  /*6ca0*/  FFMA.FTZ R104, R62, R105, R104 ;  /* 0x000000693e687223 */ /* 0x000fe40000010068 */
[----:B------:R-:W-:Y:S02]  /*6cb0*/  FFMA.FTZ R89, R21, R89, R83 ;  /* 0x0000005915597223 */ /* 0x000fe40000010053 */
[----:B------:R-:W-:Y:S02]  /*6cc0*/  FFMA.FTZ R83, R64, R137, R91 ;  /* 0x0000008940537223 */ /* 0x000fe4000001005b */
[----:B------:R-:W-:Y:S02]  /*6cd0*/  FFMA.FTZ R63, R63, R104, R103 ;  /* 0x000000683f3f7223 */ /* 0x000fe40000010067 */
[----:B------:R-:W-:-:S02]  /*6ce0*/  FMUL.FTZ R88, R88, R83 ;  /* 0x0000005358587220 */ /* 0x000fc40000410000 */
[----:B------:R-:W-:Y:S02]  /*6cf0*/  FFMA.FTZ R102, R64, R63, R102 ;  /* 0x0000003f40667223 */ /* 0x000fe40000010066 */
[----:B------:R-:W-:Y:S02]  /*6d00*/  FFMA.FTZ R64, R20, R88, R89 ;  /* 0x0000005814407223 */ /* 0x000fe40000010059 */
[----:B------:R-:W-:-:S04]  /*6d10*/  FMUL.FTZ R79, R79, R138 ;  /* 0x0000008a4f4f7220 */ /* 0x000fc80000410000 */
[----:B------:R-:W-:Y:S02]  /*6d20*/  FFMA.FTZ R64, R19, R79, R64 ;  /* 0x0000004f13407223 */ /* 0x000fe40000010040 */
[----:B------:R-:W-:-:S04]  /*6d30*/  FADD.FTZ R79, R34, UR5 ;  /* 0x00000005224f7e21 */ /* 0x000fc80008010000 */
[----:B------:R-:W-:-:S04]  /*6d40*/  FMUL.FTZ R88, R51, R79 ;  /* 0x0000004f33587220 */ /* 0x000fc80000410000 */
[----:B------:R-:W-:-:S04]  /*6d50*/  FFMA.FTZ R90, R62, R138, R88 ;  /* 0x0000008a3e5a7223 */ /* 0x000fc80000010058 */
[----:B------:R-:W-:Y:S02]  /*6d60*/  FMUL.FTZ R78, R78, R90 ;  /* 0x0000005a4e4e7220 */ /* 0x000fe40000410000 */
[----:B------:R-:W-:Y:S02]  /*6d70*/  FMUL.FTZ R77, R77, R139 ;  /* 0x0000008b4d4d7220 */ /* 0x000fe40000410000 */
[----:B------:R-:W-:-:S04]  /*6d80*/  FFMA.FTZ R62, R18, R78, R64 ;  /* 0x0000004e123e7223 */ /* 0x000fc80000010040 */
[----:B------:R-:W-:Y:S02]  /*6d90*/  FFMA.FTZ R62, R17, R77, R62 ;  /* 0x0000004d113e7223 */ /* 0x000fe4000001003e */
[----:B------:R-:W-:Y:S02]  /*6da0*/  FADD.FTZ R77, R32, UR5 ;  /* 0x00000005204d7e21 */ /* 0x000fe40008010000 */
[----:B------:R-:W-:Y:S02]  /*6db0*/  FFMA.FTZ R65, R65, R102, R101 ;  /* 0x0000006641417223 */ /* 0x000fe40000010065 */
[----:B------:R-:W-:Y:S02]  /*6dc0*/  FMUL.FTZ R78, R50, R77 ;  /* 0x0000004d324e7220 */ /* 0x000fe40000410000 */
[----:B------:R-:W-:Y:S02]  /*6dd0*/  FADD.FTZ R94, R30, UR5 ;  /* 0x000000051e5e7e21 */ /* 0x000fe40008010000 */
[----:B------:R-:W-:-:S02]  /*6de0*/  FFMA.FTZ R60, R60, R139, R78 ;  /* 0x0000008b3c3c7223 */ /* 0x000fc4000001004e */
[----:B------:R-:W-:Y:S02]  /*6df0*/  FFMA.FTZ R66, R66, R65, R100 ;  /* 0x0000004142427223 */ /* 0x000fe40000010064 */
[----:B------:R-:W-:Y:S02]  /*6e00*/  FMUL.FTZ R76, R76, R60 ;  /* 0x0000003c4c4c7220 */ /* 0x000fe40000410000 */
[----:B------:R-:W-:Y:S02]  /*6e10*/  FMUL.FTZ R93, R49, R94 ;  /* 0x0000005e315d7220 */ /* 0x000fe40000410000 */
[----:B------:R-:W-:Y:S02]  /*6e20*/  FFMA.FTZ R67, R67, R66, R99 ;  /* 0x0000004243437223 */ /* 0x000fe40000010063 */
[----:B------:R-:W-:Y:S02]  /*6e30*/  FFMA.FTZ R62, R16, R76, R62 ;  /* 0x0000004c103e7223 */ /* 0x000fe4000001003e */
[----:B------:R-:W-:-:S02]  /*6e40*/  FMUL.FTZ R75, R75, R140 ;  /* 0x0000008c4b4b7220 */ /* 0x000fc40000410000 */
[----:B------:R-:W-:Y:S02]  /*6e50*/  FFMA.FTZ R42, R42, R140, R93 ;  /* 0x0000008c2a2a7223 */ /* 0x000fe4000001005d */
[----:B------:R-:W-:Y:S02]  /*6e60*/  FFMA.FTZ R68, R68, R67, R98 ;  /* 0x0000004344447223 */ /* 0x000fe40000010062 */
[----:B------:R-:W-:Y:S02]  /*6e70*/  FFMA.FTZ R62, R15, R75, R62 ;  /* 0x0000004b0f3e7223 */ /* 0x000fe4000001003e */
[----:B------:R-:W-:Y:S02]  /*6e80*/  FMUL.FTZ R74, R74, R42 ;  /* 0x0000002a4a4a7220 */ /* 0x000fe40000410000 */
[----:B------:R-:W-:Y:S02]  /*6e90*/  FFMA.FTZ R69, R69, R68, R97 ;  /* 0x0000004445457223 */ /* 0x000fe40000010061 */
[----:B------:R-:W-:-:S02]  /*6ea0*/  FFMA.FTZ R62, R14, R74, R62 ;  /* 0x0000004a0e3e7223 */ /* 0x000fc4000001003e */
[----:B------:R-:W-:Y:S02]  /*6eb0*/  FMUL.FTZ R89, R73, R141 ;  /* 0x0000008d49597220 */ /* 0x000fe40000410000 */
[----:B------:R-:W-:Y:S02]  /*6ec0*/  FFMA.FTZ R70, R70, R69, R96 ;  /* 0x0000004546467223 */ /* 0x000fe40000010060 */
[----:B------:R-:W-:Y:S02]  /*6ed0*/  FADD.FTZ R64, R47, UR5 ;  /* 0x000000052f407e21 */ /* 0x000fe40008010000 */
[----:B------:R-:W-:Y:S02]  /*6ee0*/  FFMA.FTZ R89, R13, R89, R62 ;  /* 0x000000590d597223 */ /* 0x000fe4000001003e */
[----:B------:R-:W-:Y:S02]  /*6ef0*/  FMUL.FTZ R64, R64, R70 ;  /* 0x0000004640407220 */ /* 0x000fe40000410000 */
[----:B------:R-:W-:-:S02]  /*6f00*/  FADD.FTZ R62, -R8, R134 ;  /* 0x00000086083e7221 */ /* 0x000fc40000010100 */
[----:B------:R-:W-:Y:S02]  /*6f10*/  FADD.FTZ R93, -R93, R42 ;  /* 0x0000002a5d5d7221 */ /* 0x000fe40000010100 */
[----:B------:R-:W-:Y:S02]  /*6f20*/  FMUL.FTZ R73, R41, UR39 ;  /* 0x0000002729497c20 */ /* 0x000fe40008410000 */
[----:B------:R-:W-:Y:S02]  /*6f30*/  FADD.FTZ R80, -R80, R81 ;  /* 0x0000005150507221 */ /* 0x000fe40000010100 */
[----:B------:R-:W-:Y:S02]  /*6f40*/  FMUL.FTZ R43, R69, R43 ;  /* 0x0000002b452b7220 */ /* 0x000fe40000410000 */
[----:B------:R-:W-:Y:S02]  /*6f50*/  FFMA.FTZ R74, R64, R62, RZ ;  /* 0x0000003e404a7223 */ /* 0x000fe400000100ff */
[----:B------:R-:W-:-:S02]  /*6f60*/  FMUL.FTZ R73, R73, R93 ;  /* 0x0000005d49497220 */ /* 0x000fc40000410000 */
[C---:B------:R-:W-:Y:S02]  /*6f70*/  FADD.FTZ R147, R43.reuse, R147 ;  /* 0x000000932b937221 */ /* 0x040fe40000010000 */
[----:B------:R-:W-:Y:S02]  /*6f80*/  FFMA.FTZ R74, R43, R80, R74 ;  /* 0x000000502b4a7223 */ /* 0x000fe4000001004a */
[----:B------:R-:W-:Y:S02]  /*6f90*/  FADD.FTZ R43, R45, UR5 ;  /* 0x000000052d2b7e21 */ /* 0x000fe40008010000 */
[----:B------:R-:W-:Y:S02]  /*6fa0*/  FMUL.FTZ R94, R41, R94 ;  /* 0x0000005e295e7220 */ /* 0x000fe40000410000 */
[----:B------:R-:W-:Y:S02]  /*6fb0*/  FFMA.FTZ R73, R49, R41, R73 ;  /* 0x0000002931497223 */ /* 0x000fe40000010049 */
[----:B------:R-:W-:-:S02]  /*6fc0*/  FMUL.FTZ R43, R43, R68 ;  /* 0x000000442b2b7220 */ /* 0x000fc40000410000 */
[----:B------:R-:W-:Y:S02]  /*6fd0*/  FADD.FTZ R41, -R7, R135 ;  /* 0x0000008707297221 */ /* 0x000fe40000010100 */
[C---:B------:R-:W-:Y:S02]  /*6fe0*/  FADD.FTZ R146, R43.reuse, R146 ;  /* 0x000000922b927221 */ /* 0x040fe40000010000 */
[----:B------:R-:W-:Y:S02]  /*6ff0*/  FFMA.FTZ R74, R43, R41, R74 ;  /* 0x000000292b4a7223 */ /* 0x000fe4000001004a */
[----:B------:R-:W-:Y:S02]  /*7000*/  FMUL.FTZ R85, R67, R85 ;  /* 0x0000005543557220 */ /* 0x000fe40000410000 */
[----:B------:R-:W-:Y:S02]  /*7010*/  FADD.FTZ R43, -R84, R61 ;  /* 0x0000003d542b7221 */ /* 0x000fe40000010100 */
[----:B------:R-:W-:-:S02]  /*7020*/  FADD.FTZ R75, R39, UR5 ;  /* 0x00000005274b7e21 */ /* 0x000fc40008010000 */
[----:B------:R-:W-:Y:S02]  /*7030*/  FFMA.FTZ R74, R85, R43, R74 ;  /* 0x0000002b554a7223 */ /* 0x000fe4000001004a */
[----:B------:R-:W-:Y:S02]  /*7040*/  FMUL.FTZ R75, R75, R66 ;  /* 0x000000424b4b7220 */ /* 0x000fe40000410000 */
[----:B------:R-:W-:Y:S02]  /*7050*/  FADD.FTZ R96, -R6, R136 ;  /* 0x0000008806607221 */ /* 0x000fe40000010100 */
[----:B------:R-:W-:Y:S02]  /*7060*/  FADD.FTZ R84, R37, UR5 ;  /* 0x0000000525547e21 */ /* 0x000fe40008010000 */
[----:B------:R-:W-:Y:S02]  /*7070*/  FFMA.FTZ R74, R75, R96, R74 ;  /* 0x000000604b4a7223 */ /* 0x000fe4000001004a */
[----:B------:R-:W-:-:S02]  /*7080*/  FMUL.FTZ R87, R65, R87 ;  /* 0x0000005741577220 */ /* 0x000fc40000410000 */
[----:B------:R-:W-:Y:S02]  /*7090*/  FADD.FTZ R76, -R86, R82 ;  /* 0x00000052564c7221 */ /* 0x000fe40000010100 */
[----:B------:R-:W-:Y:S02]  /*70a0*/  FADD.FTZ R144, R75, R144 ;  /* 0x000000904b907221 */ /* 0x000fe40000010000 */
[----:B------:R-:W-:Y:S02]  /*70b0*/  FMUL.FTZ R84, R84, R102 ;  /* 0x0000006654547220 */ /* 0x000fe40000410000 */
[----:B------:R-:W-:Y:S02]  /*70c0*/  FFMA.FTZ R74, R87, R76, R74 ;  /* 0x0000004c574a7223 */ /* 0x000fe4000001004a */
[----:B------:R-:W-:Y:S02]  /*70d0*/  FADD.FTZ R75, -R5, R137 ;  /* 0x00000089054b7221 */ /* 0x000fe40000010100 */
[----:B------:R-:W-:-:S02]  /*70e0*/  FADD.FTZ R142, R84, R142 ;  /* 0x0000008e548e7221 */ /* 0x000fc40000010000 */
[----:B------:R-:W-:Y:S02]  /*70f0*/  FFMA.FTZ R84, R84, R75, R74 ;  /* 0x0000004b54547223 */ /* 0x000fe4000001004a */
[----:B------:R-:W-:Y:S02]  /*7100*/  FMUL.FTZ R92, R63, R92 ;  /* 0x0000005c3f5c7220 */ /* 0x000fe40000410000 */
[----:B------:R-:W-:Y:S02]  /*7110*/  FADD.FTZ R74, -R91, R83 ;  /* 0x000000535b4a7221 */ /* 0x000fe40000010100 */
[----:B------:R-:W-:Y:S02]  /*7120*/  FADD.FTZ R86, R35, UR5 ;  /* 0x0000000523567e21 */ /* 0x000fe40008010000 */
[----:B------:R-:W-:Y:S02]  /*7130*/  FADD.FTZ R145, R85, R145 ;  /* 0x0000009155917221 */ /* 0x000fe40000010000 */
[----:B------:R-:W-:-:S02]  /*7140*/  FFMA.FTZ R84, R92, R74, R84 ;  /* 0x0000004a5c547223 */ /* 0x000fc40000010054 */
[----:B------:R-:W-:Y:S02]  /*7150*/  FMUL.FTZ R86, R86, R104 ;  /* 0x0000006856567220 */ /* 0x000fe40000410000 */
[----:B------:R-:W-:Y:S02]  /*7160*/  FADD.FTZ R85, -R4, R138 ;  /* 0x0000008a04557221 */ /* 0x000fe40000010100 */
[C---:B------:R-:W-:Y:S02]  /*7170*/  FADD.FTZ R132, R86.reuse, R132 ;  /* 0x0000008456847221 */ /* 0x040fe40000010000 */
[----:B------:R-:W-:Y:S02]  /*7180*/  FFMA.FTZ R84, R86, R85, R84 ;  /* 0x0000005556547223 */ /* 0x000fe40000010054 */
[----:B------:R-:W-:Y:S02]  /*7190*/  FADD.FTZ R97, R33, UR5 ;  /* 0x0000000521617e21 */ /* 0x000fe40008010000 */
[----:B------:R-:W-:-:S02]  /*71a0*/  FMUL.FTZ R79, R105, R79 ;  /* 0x0000004f694f7220 */ /* 0x000fc40000410000 */
[----:B------:R-:W-:Y:S02]  /*71b0*/  FADD.FTZ R86, -R88, R90 ;  /* 0x0000005a58567221 */ /* 0x000fe40000010100 */
[----:B------:R-:W-:Y:S02]  /*71c0*/  FADD.FTZ R143, R87, R143 ;  /* 0x0000008f578f7221 */ /* 0x000fe40000010000 */
[----:B------:R-:W-:Y:S02]  /*71d0*/  FMUL.FTZ R97, R97, R106 ;  /* 0x0000006a61617220 */ /* 0x000fe40000410000 */
[----:B------:R-:W-:Y:S02]  /*71e0*/  FFMA.FTZ R84, R79, R86, R84 ;  /* 0x000000564f547223 */ /* 0x000fe40000010054 */
[----:B------:R-:W-:Y:S02]  /*71f0*/  FADD.FTZ R87, -R3, R139 ;  /* 0x0000008b03577221 */ /* 0x000fe40000010100 */
[----:B------:R-:W-:-:S02]  /*7200*/  FADD.FTZ R130, R97, R130 ;  /* 0x0000008261827221 */ /* 0x000fc40000010000 */
[----:B------:R-:W-:Y:S02]  /*7210*/  FADD.FTZ R133, R92, R133 ;  /* 0x000000855c857221 */ /* 0x000fe40000010000 */
[----:B------:R-:W-:Y:S02]  /*7220*/  FFMA.FTZ R97, R97, R87, R84 ;  /* 0x0000005761617223 */ /* 0x000fe40000010054 */
[----:B------:R-:W-:Y:S02]  /*7230*/  FMUL.FTZ R77, R107, R77 ;  /* 0x0000004d6b4d7220 */ /* 0x000fe40000410000 */
[----:B------:R-:W-:Y:S02]  /*7240*/  FADD.FTZ R78, -R78, R60 ;  /* 0x0000003c4e4e7221 */ /* 0x000fe40000010100 */
[----:B------:R-:W-:Y:S02]  /*7250*/  FADD.FTZ R92, -R0, R141 ;  /* 0x0000008d005c7221 */ /* 0x000fe40000010100 */
[----:B------:R-:W-:-:S02]  /*7260*/  FMUL.FTZ R84, R110, UR39 ;  /* 0x000000276e547c20 */ /* 0x000fc40008410000 */
[C---:B------:R-:W-:Y:S02]  /*7270*/  FADD.FTZ R129, R77.reuse, R129 ;  /* 0x000000814d817221 */ /* 0x040fe40000010000 */
[----:B------:R-:W-:Y:S02]  /*7280*/  FFMA.FTZ R97, R77, R78, R97 ;  /* 0x0000004e4d617223 */ /* 0x000fe40000010061 */
[----:B------:R-:W-:Y:S02]  /*7290*/  FMUL.FTZ R84, R84, R92 ;  /* 0x0000005c54547220 */ /* 0x000fe40000410000 */
[----:B------:R-:W-:Y:S02]  /*72a0*/  FADD.FTZ R77, R29, UR5 ;  /* 0x000000051d4d7e21 */ /* 0x000fe40008010000 */
[-C--:B--2---:R-:W-:Y:S02]  /*72b0*/  FFMA.FTZ R84, R159, R110.reuse, R84 ;  /* 0x0000006e9f547223 */ /* 0x084fe40000010054 */
[----:B------:R-:W-:-:S02]  /*72c0*/  FMUL.FTZ R110, R77, R110 ;  /* 0x0000006e4d6e7220 */ /* 0x000fc40000410000 */
[----:B------:R-:W-:Y:S02]  /*72d0*/  FADD.FTZ R77, R31, UR5 ;  /* 0x000000051f4d7e21 */ /* 0x000fe40008010000 */
[----:B------:R-:W-:Y:S02]  /*72e0*/  FADD.FTZ R95, -R2, R140 ;  /* 0x0000008c025f7221 */ /* 0x000fe40000010100 */
[----:B------:R-:W-:-:S04]  /*72f0*/  FMUL.FTZ R77, R77, R108 ;  /* 0x0000006c4d4d7220 */ /* 0x000fc80000410000 */
[C---:B------:R-:W-:Y:S02]  /*7300*/  FADD.FTZ R128, R77.reuse, R128 ;  /* 0x000000804d807221 */ /* 0x040fe40000010000 */
[----:B------:R-:W-:Y:S02]  /*7310*/  FFMA.FTZ R97, R77, R95, R97 ;  /* 0x0000005f4d617223 */ /* 0x000fe40000010061 */
[----:B------:R-:W-:-:S04]  /*7320*/  FMUL.FTZ R77, R108, UR39 ;  /* 0x000000276c4d7c20 */ /* 0x000fc80008410000 */
[----:B------:R-:W-:Y:S02]  /*7330*/  FMUL.FTZ R95, R77, R95 ;  /* 0x0000005f4d5f7220 */ /* 0x000fe40000410000 */
        /* <DEDUP_REMOVED lines=10> */
[----:B------:R-:W-:Y:S02]  /*73e0*/  FMUL.FTZ R77, R65, UR39 ;  /* 0x00000027414d7c20 */ /* 0x000fe40008410000 */
[----:B------:R-:W-:Y:S02]  /*73f0*/  FMUL.FTZ R88, R107, UR39 ;  /* 0x000000276b587c20 */ /* 0x000fe40008410000 */
[----:B------:R-:W-:Y:S02]  /*7400*/  FMUL.FTZ R76, R77, R76 ;  /* 0x0000004c4d4c7220 */ /* 0x000fe40000410000 */
[----:B------:R-:W-:Y:S02]  /*7410*/  FMUL.FTZ R77, R66, UR39 ;  /* 0x00000027424d7c20 */ /* 0x000fe40008410000 */
[----:B------:R-:W-:-:S02]  /*7420*/  FADD.FTZ R91, R28, UR5 ;  /* 0x000000051c5b7e21 */ /* 0x000fc40008010000 */
[----:B------:R-:W-:Y:S02]  /*7430*/  FMUL.FTZ R88, R88, R78 ;  /* 0x0000004e58587220 */ /* 0x000fe40000410000 */
[----:B------:R-:W-:Y:S02]  /*7440*/  FMUL.FTZ R77, R77, R96 ;  /* 0x000000604d4d7220 */ /* 0x000fe40000410000 */
[----:B------:R-:W-:Y:S02]  /*7450*/  FMUL.FTZ R78, R67, UR39 ;  /* 0x00000027434e7c20 */ /* 0x000fe40008410000 */
[----:B------:R-:W-:Y:S02]  /*7460*/  FMUL.FTZ R96, R48, R91 ;  /* 0x0000005b30607220 */ /* 0x000fe40000410000 */
[----:B------:R-:W-:Y:S02]  /*7470*/  FMUL.FTZ R78, R78, R43 ;  /* 0x0000002b4e4e7220 */ /* 0x000fe40000410000 */
[----:B------:R-:W-:-:S02]  /*7480*/  FFMA.FTZ R43, R40, R141, R96 ;  /* 0x0000008d282b7223 */ /* 0x000fc40000010060 */
[----:B------:R-:W-:Y:S02]  /*7490*/  FMUL.FTZ R40, R71, UR39 ;  /* 0x0000002747287c20 */ /* 0x000fe40008410000 */
[----:B------:R-:W-:Y:S02]  /*74a0*/  FADD.FTZ R96, R43, -R96 ;  /* 0x800000602b607221 */ /* 0x000fe40000010000 */
[----:B------:R-:W-:Y:S02]  /*74b0*/  FMUL.FTZ R91, R91, R71 ;  /* 0x000000475b5b7220 */ /* 0x000fe40000410000 */
[-C--:B------:R-:W-:Y:S02]  /*74c0*/  FMUL.FTZ R40, R40, R96.reuse ;  /* 0x0000006028287220 */ /* 0x080fe40000410000 */
[C---:B------:R-:W-:Y:S02]  /*74d0*/  FADD.FTZ R125, R91.reuse, R125 ;  /* 0x0000007d5b7d7221 */ /* 0x040fe40000010000 */
[----:B------:R-:W-:-:S02]  /*74e0*/  FMUL.FTZ R91, R91, R96 ;  /* 0x000000605b5b7220 */ /* 0x000fc40000410000 */
[----:B------:R-:W-:Y:S01]  /*74f0*/  FFMA.FTZ R96, R48, R71, R40 ;  /* 0x0000004730607223 */ /* 0x000fe20000010028 */
[----:B------:R-:W-:Y:S01]  /*7500*/  SHF.L.U32 R71, R57, 0x4, RZ ;  /* 0x0000000439477819 */ /* 0x000fe200000006ff */
[----:B------:R-:W-:-:S03]  /*7510*/  FMUL.FTZ R40, R134, UR42 ;  /* 0x0000002a86287c20 */ /* 0x000fc60008410000 */
[----:B------:R-:W-:Y:S01]  /*7520*/  LEA.HI.SX32 R98, R71, R71, 0x1b ;  /* 0x0000004747627211 */ /* 0x000fe200078fdaff */
[----:B------:R-:W-:Y:S02]  /*7530*/  FMUL.FTZ R40, R27, R40 ;  /* 0x000000281b287220 */ /* 0x000fe40000410000 */
[----:B------:R-:W-:-:S03]  /*7540*/  FMUL.FTZ R81, R81, UR42 ;  /* 0x0000002a51517c20 */ /* 0x000fc60008410000 */
[----:B------:R0:W-:Y:S01]  /*7550*/  STS [R98.X4+0x2110], R40 ;  /* 0x0021102862007388 */ /* 0x0001e20000004800 */
[----:B------:R-:W-:Y:S02]  /*7560*/  FADD.FTZ R131, R79, R131 ;  /* 0x000000834f837221 */ /* 0x000fe40000010000 */
[----:B------:R-:W-:Y:S02]  /*7570*/  FMUL.FTZ R81, R26, R81 ;  /* 0x000000511a517220 */ /* 0x000fe40000410000 */
[----:B------:R-:W-:Y:S01]  /*7580*/  FMUL.FTZ R79, R68, UR39 ;  /* 0x00000027444f7c20 */ /* 0x000fe20008410000 */
[----:B0-----:R-:W-:-:S04]  /*7590*/  IADD3 R40, R71, 0x1, RZ ;  /* 0x0000000147287810 */ /* 0x001fc80007ffe0ff */
[----:B------:R-:W-:Y:S01]  /*75a0*/  LEA.HI.SX32 R40, R40, R71, 0x1b ;  /* 0x0000004728287211 */ /* 0x000fe200078fdaff */
[----:B------:R-:W-:Y:S02]  /*75b0*/  FMUL.FTZ R79, R79, R41 ;  /* 0x000000294f4f7220 */ /* 0x000fe40000410000 */
[----:B------:R-:W-:Y:S02]  /*75c0*/  FMUL.FTZ R41, R135, UR42 ;  /* 0x0000002a87297c20 */ /* 0x000fe40008410000 */
[----:B------:R0:W-:Y:S02]  /*75d0*/  STS [R40.X4+0x2114], R81 ;  /* 0x0021145128007388 */ /* 0x0001e40000004800 */
[----:B------:R-:W-:Y:S01]  /*75e0*/  FMUL.FTZ R41, R25, R41 ;  /* 0x0000002919297220 */ /* 0x000fe20000410000 */
[----:B0-----:R-:W-:-:S04]  /*75f0*/  IADD3 R40, R71, 0x2, RZ ;  /* 0x0000000247287810 */ /* 0x001fc80007ffe0ff */
[----:B------:R-:W-:Y:S01]  /*7600*/  LEA.HI.SX32 R40, R40, R71, 0x1b ;  /* 0x0000004728287211 */ /* 0x000fe200078fdaff */
[----:B------:R-:W-:Y:S02]  /*7610*/  FMUL.FTZ R61, R61, UR42 ;  /* 0x0000002a3d3d7c20 */ /* 0x000fe40008410000 */
[----:B------:R-:W-:Y:S02]  /*7620*/  FMUL.FTZ R83, R83, UR42 ;  /* 0x0000002a53537c20 */ /* 0x000fe40008410000 */
[----:B------:R0:W-:Y:S01]  /*7630*/  STS [R40.X4+0x2118], R41 ;  /* 0x0021182928007388 */ /* 0x0001e20000004800 */
[----:B------:R-:W-:Y:S02]  /*7640*/  FMUL.FTZ R61, R24, R61 ;  /* 0x0000003d183d7220 */ /* 0x000fe40000410000 */
[----:B------:R-:W-:Y:S01]  /*7650*/  FMUL.FTZ R83, R20, R83 ;  /* 0x0000005314537220 */ /* 0x000fe20000410000 */
[----:B0-----:R-:W-:Y:S01]  /*7660*/  IADD3 R40, R71, 0x3, RZ ;  /* 0x0000000347287810 */ /* 0x001fe20007ffe0ff */
[----:B------:R-:W-:-:S03]  /*7670*/  FMUL.FTZ R82, R82, UR42 ;  /* 0x0000002a52527c20 */ /* 0x000fc60008410000 */
[----:B------:R-:W-:Y:S01]  /*7680*/  LEA.HI.SX32 R40, R40, R71, 0x1b ;  /* 0x0000004728287211 */ /* 0x000fe200078fdaff */
[----:B------:R-:W-:-:S04]  /*7690*/  FMUL.FTZ R82, R22, R82 ;  /* 0x0000005216527220 */ /* 0x000fc80000410000 */
[----:B------:R-:W-:Y:S04]  /*76a0*/  STS [R40.X4+0x211c], R61 ;  /* 0x00211c3d28007388 */ /* 0x000fe80000004800 */
[----:B------:R0:W-:Y:S01]  /*76b0*/  STS [R98.X4+0x212c], R83 ;  /* 0x00212c5362007388 */ /* 0x0001e20000004800 */
[----:B------:R-:W-:-:S03]  /*76c0*/  UIMAD UR36, UR13, UR36, URZ ;  /* 0x000000240d2472a4 */ /* 0x000fc6000f8e023f */
[----:B------:R1:W-:Y:S01]  /*76d0*/  STS [R98.X4+0x2124], R82 ;  /* 0x0021245262007388 */ /* 0x0003e20000004800 */
[----:B0-----:R-:W-:Y:S01]  /*76e0*/  HFMA2.MMA R83, -RZ, RZ, 0, 0 ;  /* 0x00000000ff537435 */ /* 0x001fe200000001ff */
[----:B------:R-:W-:Y:S02]  /*76f0*/  MOV R40, UR12 ;  /* 0x0000000c00287c02 */ /* 0x000fe40008000f00 */
[----:B-1----:R-:W-:Y:S01]  /*7700*/  MOV R82, R57 ;  /* 0x0000003900527202 */ /* 0x002fe20000000f00 */
[----:B------:R-:W-:Y:S01]  /*7710*/  FMUL.FTZ R60, R60, UR42 ;  /* 0x0000002a3c3c7c20 */ /* 0x000fe20008410000 */
[----:B------:R-:W-:-:S05]  /*7720*/  UIMAD UR36, UR12, UR37, UR36 ;  /* 0x000000250c2472a4 */ /* 0x000fca000f8e0224 */
[----:B------:R-:W-:-:S04]  /*7730*/  IMAD.WIDE.U32 R40, R40, c[0x0][0x2b8], R82 ;  /* 0x0000ae0028287a25 */ /* 0x000fc800078e0052 */
[----:B------:R-:W-:Y:S01]  /*7740*/  FMUL.FTZ R60, R16, R60 ;  /* 0x0000003c103c7220 */ /* 0x000fe20000410000 */
[----:B------:R-:W-:Y:S01]  /*7750*/  IADD3 R41, R41, UR36, RZ ;  /* 0x0000002429297c10 */ /* 0x000fe2000fffe0ff */
[----:B------:R-:W-:Y:S02]  /*7760*/  ULDC.64 UR36, c[0x0][0x2c0] ;  /* 0x0000b00000247ab9 */ /* 0x000fe40000000a00 */
[----:B------:R-:W-:Y:S01]  /*7770*/  UIMAD UR36, UR15, UR36, URZ ;  /* 0x000000240f2472a4 */ /* 0x000fe2000f8e023f */
[----:B------:R0:W-:Y:S01]  /*7780*/  STS [R98.X4+0x213c], R60 ;  /* 0x00213c3c62007388 */ /* 0x0001e20000004800 */
[----:B------:R-:W-:Y:S02]  /*7790*/  FMUL.FTZ R83, R72, R43 ;  /* 0x0000002b48537220 */ /* 0x000fe40000410000 */
[----:B------:R-:W-:Y:S01]  /*77a0*/  UIMAD UR36, UR14, UR37, UR36 ;  /* 0x000000250e2472a4 */ /* 0x000fe2000f8e0224 */
[----:B0-----:R-:W-:Y:S02]  /*77b0*/  MOV R60, UR14 ;  /* 0x0000000e003c7c02 */ /* 0x001fe40008000f00 */
[----:B------:R-:W-:-:S03]  /*77c0*/  MOV R72, UR25 ;  /* 0x0000001900487c02 */ /* 0x000fc60008000f00 */
[----:B------:R-:W-:Y:S01]  /*77d0*/  IMAD.WIDE.U32 R40, R60, c[0x0][0x2c0], R40 ;  /* 0x0000b0003c287a25 */ /* 0x000fe200078e0028 */
[----:B------:R-:W-:-:S04]  /*77e0*/  IADD3 R72, -R72, c[0x0][0x168], -R57 ;  /* 0x00005a0048487a10 */ /* 0x000fc80007ffe939 */
[----:B------:R-:W-:Y:S02]  /*77f0*/  IADD3 R41, R41, UR36, RZ ;  /* 0x0000002429297c10 */ /* 0x000fe4000fffe0ff */
[----:B------:R-:W-:Y:S01]  /*7800*/  IADD3 R60, P0, R40, UR25, RZ ;  /* 0x00000019283c7c10 */ /* 0x000fe2000ff1e0ff */
[----:B------:R-:W-:-:S03]  /*7810*/  FMUL.FTZ R42, R42, UR42 ;  /* 0x0000002a2a2a7c20 */ /* 0x000fc60008410000 */
[----:B------:R-:W-:Y:S02]  /*7820*/  IADD3.X R61, R41, UR26, RZ, P0, !PT ;  /* 0x0000001a293d7c10 */ /* 0x000fe400087fe4ff */
[----:B------:R-:W-:Y:S01]  /*7830*/  ISETP.GE.AND P0, PT, R72, 0x1, PT ;  /* 0x000000014800780c */ /* 0x000fe20003f06270 */
        /* <DEDUP_REMOVED lines=16> */
[----:B------:R-:W-:Y:S01]  /*7940*/  FMUL.FTZ R43, R12, R43 ;  /* 0x0000002b0c2b7220 */ /* 0x000fe20000410000 */
[----:B------:R0:W-:Y:S01]  /*7950*/  STS [R98.X4+0x2144], R42 ;  /* 0x0021442a62007388 */ /* 0x0001e20000004800 */
[----:B------:R-:W-:Y:S03]  /*7960*/  BSSY B0, `(.L_x_306) ;  /* 0x000001e000007945 */ /* 0x000fe60003800000 */
[----:B------:R-:W-:Y:S04]  /*7970*/  STS [R98.X4+0x2120], R136 ;  /* 0x0021208862007388 */ /* 0x000fe80000004800 */
[----:B------:R-:W-:Y:S01]  /*7980*/  STS [R98.X4+0x2128], R137 ;  /* 0x0021288962007388 */ /* 0x000fe20000004800 */
[----:B0-----:R-:W-:-:S03]  /*7990*/  LEA R42, P1, R40, c[0x0][0x320], 0x2 ;  /* 0x0000c800282a7a11 */ /* 0x001fc600078210ff */
[----:B------:R-:W-:Y:S04]  /*79a0*/  STS [R98.X4+0x2130], R138 ;  /* 0x0021308a62007388 */ /* 0x000fe80000004800 */
[----:B------:R0:W-:Y:S04]  /*79b0*/  STS [R98.X4+0x2134], R90 ;  /* 0x0021345a62007388 */ /* 0x0001e80000004800 */
[----:B------:R-:W-:Y:S04]  /*79c0*/  STS [R98.X4+0x2138], R139 ;  /* 0x0021388b62007388 */ /* 0x000fe80000004800 */
[----:B------:R-:W-:Y:S04]  /*79d0*/  STS [R98.X4+0x2140], R140 ;  /* 0x0021408c62007388 */ /* 0x000fe80000004800 */
[----:B------:R-:W-:Y:S04]  /*79e0*/  STS [R98.X4+0x2148], R141 ;  /* 0x0021488d62007388 */ /* 0x000fe80000004800 */
[----:B------:R1:W-:Y:S01]  /*79f0*/  STS [R98.X4+0x214c], R43 ;  /* 0x00214c2b62007388 */ /* 0x0003e20000004800 */
[C---:B------:R-:W-:Y:S01]  /*7a00*/  FADD.FTZ R127, R94.reuse, R127 ;  /* 0x0000007f5e7f7221 */ /* 0x040fe20000010000 */
[----:B0-----:R-:W-:Y:S01]  /*7a10*/  MOV R90, UR27 ;  /* 0x0000001b005a7c02 */ /* 0x001fe20008000f00 */
[----:B------:R-:W-:-:S02]  /*7a20*/  FFMA.FTZ R97, R94, R93, R97 ;  /* 0x0000005d5e617223 */ /* 0x000fc40000010061 */
[----:B------:R-:W-:Y:S02]  /*7a30*/  FMUL.FTZ R81, R69, UR39 ;  /* 0x0000002745517c20 */ /* 0x000fe40008410000 */
[----:B------:R-:W-:Y:S01]  /*7a40*/  FMUL.FTZ R82, R70, UR39 ;  /* 0x0000002746527c20 */ /* 0x000fe20008410000 */
[----:B-1----:R-:W-:Y:S01]  /*7a50*/  LEA.HI.X R43, R40, c[0x0][0x324], R41, 0x2, P1 ;  /* 0x0000c900282b7a11 */ /* 0x002fe200008f1429 */
[----:B------:R-:W-:Y:S06]  /*7a60*/  BAR.SYNC.DEFER_BLOCKING 0x0 ;  /* 0x0000000000007b1d */ /* 0x000fec0000010000 */
[----:B------:R-:W-:Y:S05]  /*7a70*/  @!P0 BRA `(.L_x_307) ;  /* 0x000000c000008947 */ /* 0x000fea0003800000 */
[----:B------:R-:W-:Y:S01]  /*7a80*/  USHF.R.S32.HI UR38, URZ, 0x1f, UR7 ;  /* 0x0000001f3f267899 */ /* 0x000fe20008011407 */
        /* <DEDUP_REMOVED lines=11> */
.L_x_307:
[----:B------:R-:W-:Y:S05]  /*7b40*/  BSYNC B0 ;  /* 0x0000000000007941 */ /* 0x000fea0003800000 */
.L_x_306:
[----:B------:R-:W2:Y:S01]  /*7b50*/  LDL R93, [R1+0x24] ;  /* 0x00002400015d7983 */ /* 0x000ea20000100800 */
[----:B------:R-:W-:Y:S01]  /*7b60*/  FMUL.FTZ R83, R12, R83 ;  /* 0x000000530c537220 */ /* 0x000fe20000410000 */
[----:B0-----:R-:W-:Y:S01]  /*7b70*/  MOV R41, UR27 ;  /* 0x0000001b00297c02 */ /* 0x001fe20008000f00 */
[----:B------:R-:W-:Y:S01]  /*7b80*/  USHF.L.U32 UR42, UR8, 0x2, URZ ;  /* 0x00000002082a7899 */ /* 0x000fe2000800063f */
[----:B------:R-:W-:Y:S01]  /*7b90*/  LEA R40, P0, R90, R42, 0x2 ;  /* 0x0000002a5a287211 */ /* 0x000fe200078010ff */
[----:B------:R-:W-:Y:S01]  /*7ba0*/  FADD.FTZ R61, R89, R83 ;  /* 0x00000053593d7221 */ /* 0x000fe20000010000 */
[----:B------:R-:W-:Y:S01]  /*7bb0*/  IADD3 R83, R57, 0x80, RZ ;  /* 0x0000008039537810 */ /* 0x000fe20007ffe0ff */
[----:B------:R-:W-:Y:S01]  /*7bc0*/  ULDC UR39, c[0x0][0x174] ;  /* 0x00005d0000277ab9 */ /* 0x000fe20000000800 */
[----:B------:R-:W-:Y:S01]  /*7bd0*/  MOV R60, UR40 ;  /* 0x00000028003c7c02 */ /* 0x000fe20008000f00 */
[----:B------:R-:W-:Y:S01]  /*7be0*/  UIADD3 UR39, UR6, -UR39, URZ ;  /* 0x8000002706277290 */ /* 0x000fe2000fffe03f */
[----:B------:R-:W-:Y:S01]  /*7bf0*/  LEA.HI.SX32 R83, R83, R57, 0x1b ;  /* 0x0000003953537211 */ /* 0x000fe200078fdaff */
[----:B------:R-:W-:Y:S01]  /*7c00*/  USHF.L.U64.HI UR38, UR8, 0x2, UR9 ;  /* 0x0000000208267899 */ /* 0x000fe20008010209 */
[----:B------:R-:W-:Y:S01]  /*7c10*/  LEA.HI.X R41, R41, R43, R60, 0x2, P0 ;  /* 0x0000002b29297211 */ /* 0x000fe200000f143c */
[----:B------:R-:W-:Y:S01]  /*7c20*/  UIMAD UR39, UR39, -0x800, URZ ;  /* 0xfffff800272778a4 */ /* 0x000fe2000f8e023f */
[----:B------:R-:W-:Y:S01]  /*7c30*/  ISETP.GE.AND P0, PT, R72, 0x81, PT ;  /* 0x000000814800780c */ /* 0x000fe20003f06270 */
[----:B------:R-:W-:Y:S01]  /*7c40*/  ULDC.64 UR36, c[0x0][0x2d0] ;  /* 0x0000b40000247ab9 */ /* 0x000fe20000000a00 */
[----:B------:R-:W0:Y:S01]  /*7c50*/  LDS R83, [R83.X4+0x2310] ;  /* 0x0023100053537984 */ /* 0x000e220000004800 */
[----:B------:R-:W-:Y:S01]  /*7c60*/  MOV R60, UR42 ;  /* 0x0000002a003c7c02 */ /* 0x000fe20008000f00 */
[----:B------:R-:W-:Y:S01]  /*7c70*/  UIMAD UR36, UR38, UR36, URZ ;  /* 0x00000024262472a4 */ /* 0x000fe2000f8e023f */
[----:B------:R-:W-:Y:S01]  /*7c80*/  FFMA.FTZ R97, R110, R92, R97 ;  /* 0x0000005c6e617223 */ /* 0x000fe20000010061 */
[----:B------:R-:W-:Y:S01]  /*7c90*/  BSSY B0, `(.L_x_308) ;  /* 0x0000011000007945 */ /* 0x000fe20003800000 */
[----:B------:R-:W-:Y:S01]  /*7ca0*/  FADD.FTZ R11, R96, R11 ;  /* 0x0000000b600b7221 */ /* 0x000fe20000010000 */
[----:B------:R-:W-:Y:S01]  /*7cb0*/  UIMAD UR36, UR42, UR37, UR36 ;  /* 0x000000252a2472a4 */ /* 0x000fe2000f8e0224 */
[----:B------:R-:W-:Y:S01]  /*7cc0*/  IMAD.WIDE.U32 R40, R60, c[0x0][0x2d0], R40 ;  /* 0x0000b4003c287a25 */ /* 0x000fe200078e0028 */
[----:B------:R-:W-:-:S02]  /*7cd0*/  MOV R60, UR39 ;  /* 0x00000027003c7c02 */ /* 0x000fc40008000f00 */
[----:B------:R-:W-:Y:S01]  /*7ce0*/  IADD3 R89, R57, 0x100, RZ ;  /* 0x0000010039597810 */ /* 0x000fe20007ffe0ff */
[----:B------:R-:W-:Y:S01]  /*7cf0*/  FADD.FTZ R126, R110, R126 ;  /* 0x0000007e6e7e7221 */ /* 0x000fe20000010000 */
[----:B------:R-:W-:Y:S01]  /*7d00*/  IADD3 R41, R41, UR36, RZ ;  /* 0x0000002429297c10 */ /* 0x000fe2000fffe0ff */
[----:B------:R-:W-:-:S04]  /*7d10*/  IMAD.WIDE R42, R60, 0x4, R42 ;  /* 0x000000043c2a7825 */ /* 0x000fc800078e022a */
[----:B------:R-:W-:Y:S01]  /*7d20*/  FADD.FTZ R60, R97, R91 ;  /* 0x0000005b613c7221 */ /* 0x000fe20000010000 */
[----:B------:R-:W-:Y:S01]  /*7d30*/  IADD3 R91, R57, 0x180, RZ ;  /* 0x00000180395b7810 */ /* 0x000fe20007ffe0ff */
[----:B--2---:R-:W-:Y:S01]  /*7d40*/  FFMA.FTZ R95, R93, R108, R95 ;  /* 0x0000006c5d5f7223 */ /* 0x004fe2000001005f */
[----:B------:R-:W-:Y:S05]  /*7d50*/  @!P0 BRA `(.L_x_309) ;  /* 0x0000004000008947 */ /* 0x000fea0003800000 */
[----:B0-----:R-:W-:-:S05]  /*7d60*/  MOV R90, UR42 ;  /* 0x0000002a005a7c02 */ /* 0x001fca0008000f00 */
[----:B------:R-:W-:-:S05]  /*7d70*/  IMAD.WIDE.U32 R42, R90, c[0x0][0x2d0], R42 ;  /* 0x0000b4005a2a7a25 */ /* 0x000fca00078e002a */
[----:B------:R-:W-:-:S05]  /*7d80*/  IADD3 R43, R43, UR36, RZ ;  /* 0x000000242b2b7c10 */ /* 0x000fca000fffe0ff */
[----:B------:R0:W-:Y:S02]  /*7d90*/  RED.E.ADD.F32.FTZ.RN.STRONG.GPU [R42.64+-0x1e00], R83 ;  /* 0xffe200532a00798e */ /* 0x0001e4000c10e79c */
.L_x_309:
[----:B0-----:R-:W-:Y:S05]  /*7da0*/  BSYNC B0 ;  /* 0x0000000000007941 */ /* 0x001fea0003800000 */
.L_x_308:
[-C--:B------:R-:W-:Y:S01]  /*7db0*/  LEA.HI.SX32 R42, R89, R57.reuse, 0x1b ;  /* 0x00000039592a7211 */ /* 0x080fe200078fdaff */
[----:B------:R-:W-:Y:S01]  /*7dc0*/  BSSY B0, `(.L_x_310) ;  /* 0x000000d000007945 */ /* 0x000fe20003800000 */
[C---:B------:R-:W-:Y:S02]  /*7dd0*/  ISETP.GE.AND P6, PT, R72.reuse, 0x101, PT ;  /* 0x000001014800780c */ /* 0x040fe40003fc6270 */
        /* <DEDUP_REMOVED lines=11> */
.L_x_311:
[----:B------:R-:W-:Y:S05]  /*7e90*/  BSYNC B0 ;  /* 0x0000000000007941 */ /* 0x000fea0003800000 */
.L_x_310:
[----:B------:R-:W1:Y:S01]  /*7ea0*/  LDS R43, [R43.X4+0x2710] ;  /* 0x002710002b2b7984 */ /* 0x000e620000004800 */
[----:B------:R-:W-:Y:S01]  /*7eb0*/  BSSY B0, `(.L_x_312) ;  /* 0x0000005000007945 */ /* 0x000fe20003800000 */
[----:B------:R-:W-:Y:S02]  /*7ec0*/  IADD3 R89, R57, 0x280, RZ ;  /* 0x0000028039597810 */ /* 0x000fe40007ffe0ff */
[----:B0-----:R-:W-:Y:S01]  /*7ed0*/  LEA.HI.SX32 R42, R83, R57, 0x1b ;  /* 0x00000039532a7211 */ /* 0x001fe200078fdaff */
[----:B------:R-:W-:Y:S05]  /*7ee0*/  @!P0 BRA `(.L_x_313) ;  /* 0x0000001000008947 */ /* 0x000fea0003800000 */
[----:B-1----:R0:W-:Y:S02]  /*7ef0*/  RED.E.ADD.F32.FTZ.RN.STRONG.GPU [R40.64+-0x1a00], R43 ;  /* 0xffe6002b2800798e */ /* 0x0021e4000c10e79c */
.L_x_313:
[----:B------:R-:W-:Y:S05]  /*7f00*/  BSYNC B0 ;  /* 0x0000000000007941 */ /* 0x000fea0003800000 */
.L_x_312:
[----:B------:R-:W2:Y:S01]  /*7f10*/  LDS R42, [R42.X4+0x2910] ;  /* 0x002910002a2a7984 */ /* 0x000ea20000004800 */
[----:B------:R-:W-:Y:S01]  /*7f20*/  BSSY B0, `(.L_x_314) ;  /* 0x0000005000007945 */ /* 0x000fe20003800000 */
[----:B------:R-:W-:-:S02]  /*7f30*/  IADD3 R83, R57, 0x300, RZ ;  /* 0x0000030039537810 */ /* 0x000fc40007ffe0ff */
[----:B01----:R-:W-:Y:S01]  /*7f40*/  LEA.HI.SX32 R43, R89, R57, 0x1b ;  /* 0x00000039592b7211 */ /* 0x003fe200078fdaff */
[----:B------:R-:W-:Y:S05]  /*7f50*/  @!P1 BRA `(.L_x_315) ;  /* 0x0000001000009947 */ /* 0x000fea0003800000 */
[----:B--2---:R0:W-:Y:S02]  /*7f60*/  RED.E.ADD.F32.FTZ.RN.STRONG.GPU [R40.64+-0x1800], R42 ;  /* 0xffe8002a2800798e */ /* 0x0041e4000c10e79c */
.L_x_315:
[----:B------:R-:W-:Y:S05]  /*7f70*/  BSYNC B0 ;  /* 0x0000000000007941 */ /* 0x000fea0003800000 */
.L_x_314:
[----:B------:R-:W1:Y:S01]  /*7f80*/  LDS R43, [R43.X4+0x2b10] ;  /* 0x002b10002b2b7984 */ /* 0x000e620000004800 */
[----:B------:R-:W-:Y:S01]  /*7f90*/  BSSY B0, `(.L_x_316) ;  /* 0x0000005000007945 */ /* 0x000fe20003800000 */
[----:B------:R-:W-:Y:S02]  /*7fa0*/  IADD3 R89, R57, 0x380, RZ ;  /* 0x0000038039597810 */ /* 0x000fe40007ffe0ff */
[----:B0-2---:R-:W-:Y:S01]  /*7fb0*/  LEA.HI.SX32 R42, R83, R57, 0x1b ;  /* 0x00000039532a7211 */ /* 0x005fe200078fdaff */
[----:B------:R-:W-:Y:S05]  /*7fc0*/  @!P2 BRA `(.L_x_317) ;  /* 0x000000100000a947 */ /* 0x000fea0003800000 */
[----:B-1----:R0:W-:Y:S02]  /*7fd0*/  RED.E.ADD.F32.FTZ.RN.STRONG.GPU [R40.64+-0x1600], R43 ;  /* 0xffea002b2800798e */ /* 0x0021e4000c10e79c */
.L_x_317:
[----:B------:R-:W-:Y:S05]  /*7fe0*/  BSYNC B0 ;  /* 0x0000000000007941 */ /* 0x000fea0003800000 */
.L_x_316:
[----:B------:R-:W2:Y:S01]  /*7ff0*/  LDS R42, [R42.X4+0x2d10] ;  /* 0x002d10002a2a7984 */ /* 0x000ea20000004800 */
[----:B------:R-:W-:Y:S01]  /*8000*/  BSSY B0, `(.L_x_318) ;  /* 0x0000005000007945 */ /* 0x000fe20003800000 */
[----:B------:R-:W-:Y:S02]  /*8010*/  IADD3 R83, R57, 0x400, RZ ;  /* 0x0000040039537810 */ /* 0x000fe40007ffe0ff */
[----:B01----:R-:W-:Y:S01]  /*8020*/  LEA.HI.SX32 R43, R89, R57, 0x1b ;  /* 0x00000039592b7211 */ /* 0x003fe200078fdaff */
[----:B------:R-:W-:Y:S05]  /*8030*/  @!P3 BRA `(.L_x_319) ;  /* 0x000000100000b947 */ /* 0x000fea0003800000 */
[----:B--2---:R0:W-:Y:S02]  /*8040*/  RED.E.ADD.F32.FTZ.RN.STRONG.GPU [R40.64+-0x1400], R42 ;  /* 0xffec002a2800798e */ /* 0x0041e4000c10e79c */
.L_x_319:
[----:B------:R-:W-:Y:S05]  /*8050*/  BSYNC B0 ;  /* 0x0000000000007941 */ /* 0x000fea0003800000 */
.L_x_318:
[----:B------:R-:W1:Y:S01]  /*8060*/  LDS R43, [R43.X4+0x2f10] ;  /* 0x002f10002b2b7984 */ /* 0x000e620000004800 */
[----:B------:R-:W-:Y:S01]  /*8070*/  BSSY B0, `(.L_x_320) ;  /* 0x0000004000007945 */ /* 0x000fe20003800000 */
[----:B0-2---:R-:W-:Y:S01]  /*8080*/  LEA.HI.SX32 R42, R83, R57, 0x1b ;  /* 0x00000039532a7211 */ /* 0x005fe200078fdaff */
[----:B------:R-:W-:Y:S05]  /*8090*/  @!P4 BRA `(.L_x_321) ;  /* 0x000000100000c947 */ /* 0x000fea0003800000 */
[----:B-1----:R0:W-:Y:S02]  /*80a0*/  RED.E.ADD.F32.FTZ.RN.STRONG.GPU [R40.64+-0x1200], R43 ;  /* 0xffee002b2800798e */ /* 0x0021e4000c10e79c */
.L_x_321:
[----:B------:R-:W-:Y:S05]  /*80b0*/  BSYNC B0 ;  /* 0x0000000000007941 */ /* 0x000fea0003800000 */
.L_x_320:
[----:B------:R-:W2:Y:S01]  /*80c0*/  LDS R42, [R42.X4+0x3110] ;  /* 0x003110002a2a7984 */ /* 0x000ea20000004800 */
[----:B------:R-:W-:Y:S01]  /*80d0*/  BSSY B0, `(.L_x_322) ;  /* 0x0000005000007945 */ /* 0x000fe20003800000 */
[----:B01----:R-:W-:-:S02]  /*80e0*/  IADD3 R43, R57, 0x480, RZ ;  /* 0x00000480392b7810 */ /* 0x003fc40007ffe0ff */
[----:B------:R-:W-:Y:S01]  /*80f0*/  IADD3 R83, R57, 0x500, RZ ;  /* 0x0000050039537810 */ /* 0x000fe20007ffe0ff */
[----:B------:R-:W-:Y:S05]  /*8100*/  @!P5 BRA `(.L_x_323) ;  /* 0x000000100000d947 */ /* 0x000fea0003800000 */
[----:B--2---:R0:W-:Y:S02]  /*8110*/  RED.E.ADD.F32.FTZ.RN.STRONG.GPU [R40.64+-0x1000], R42 ;  /* 0xfff0002a2800798e */ /* 0x0041e4000c10e79c */
.L_x_323:
[----:B------:R-:W-:Y:S05]  /*8120*/  BSYNC B0 ;  /* 0x0000000000007941 */ /* 0x000fea0003800000 */
.L_x_322:
[-C--:B------:R-:W-:Y:S01]  /*8130*/  LEA.HI.SX32 R43, R43, R57.reuse, 0x1b ;  /* 0x000000392b2b7211 */ /* 0x080fe200078fdaff */
[----:B------:R-:W-:Y:S01]  /*8140*/  BSSY B0, `(.L_x_324) ;  /* 0x000000d000007945 */ /* 0x000fe20003800000 */
[C---:B------:R-:W-:Y:S02]  /*8150*/  ISETP.GE.AND P6, PT, R72.reuse, 0x481, PT ;  /* 0x000004814800780c */ /* 0x040fe40003fc6270 */
[----:B------:R-:W-:Y:S02]  /*8160*/  IADD3 R89, R57, 0x580, RZ ;  /* 0x0000058039597810 */ /* 0x000fe40007ffe0ff */
[----:B------:R-:W1:Y:S01]  /*8170*/  LDS R43, [R43.X4+0x3310] ;  /* 0x003310002b2b7984 */ /* 0x000e620000004800 */
[----:B0-2---:R-:W-:Y:S02]  /*8180*/  LEA.HI.SX32 R42, R83, R57, 0x1b ;  /* 0x00000039532a7211 */ /* 0x005fe400078fdaff */
[----:B------:R-:W-:-:S02]  /*8190*/  ISETP.GE.AND P0, PT, R72, 0x501, PT ;  /* 0x000005014800780c */ /* 0x000fc40003f06270 */
[C---:B------:R-:W-:Y:S02]  /*81a0*/  ISETP.GE.AND P1, PT, R72.reuse, 0x581, PT ;  /* 0x000005814800780c */ /* 0x040fe40003f26270 */
[C---:B------:R-:W-:Y:S02]  /*81b0*/  ISETP.GE.AND P2, PT, R72.reuse, 0x601, PT ;  /* 0x000006014800780c */ /* 0x040fe40003f46270 */
[C---:B------:R-:W-:Y:S02]  /*81c0*/  ISETP.GE.AND P3, PT, R72.reuse, 0x681, PT ;  /* 0x000006814800780c */ /* 0x040fe40003f66270 */
[C---:B------:R-:W-:Y:S02]  /*81d0*/  ISETP.GE.AND P4, PT, R72.reuse, 0x701, PT ;  /* 0x000007014800780c */ /* 0x040fe40003f86270 */
[----:B------:R-:W-:Y:S01]  /*81e0*/  ISETP.GE.AND P5, PT, R72, 0x781, PT ;  /* 0x000007814800780c */ /* 0x000fe20003fa6270 */
[----:B------:R-:W-:Y:S10]  /*81f0*/  @!P6 BRA `(.L_x_325) ;  /* 0x000000100000e947 */ /* 0x000ff40003800000 */
[----:B-1----:R0:W-:Y:S02]  /*8200*/  RED.E.ADD.F32.FTZ.RN.STRONG.GPU [R40.64+-0xe00], R43 ;  /* 0xfff2002b2800798e */ /* 0x0021e4000c10e79c */
.L_x_325:
[----:B------:R-:W-:Y:S05]  /*8210*/  BSYNC B0 ;  /* 0x0000000000007941 */ /* 0x000fea0003800000 */
.L_x_324:
[----:B------:R-:W2:Y:S01]  /*8220*/  LDS R42, [R42.X4+0x3510] ;  /* 0x003510002a2a7984 */ /* 0x000ea20000004800 */
[----:B------:R-:W-:Y:S01]  /*8230*/  BSSY B0, `(.L_x_326) ;  /* 0x0000005000007945 */ /* 0x000fe20003800000 */
[----:B------:R-:W-:-:S02]  /*8240*/  IADD3 R72, R57, 0x600, RZ ;  /* 0x0000060039487810 */ /* 0x000fc40007ffe0ff */
[----:B01----:R-:W-:Y:S01]  /*8250*/  LEA.HI.SX32 R43, R89, R57, 0x1b ;  /* 0x00000039592b7211 */ /* 0x003fe200078fdaff */
[----:B------:R-:W-:Y:S05]  /*8260*/  @!P0 BRA `(.L_x_327) ;  /* 0x0000001000008947 */ /* 0x000fea0003800000 */
[----:B--2---:R0:W-:Y:S02]  /*8270*/  RED.E.ADD.F32.FTZ.RN.STRONG.GPU [R40.64+-0xc00], R42 ;  /* 0xfff4002a2800798e */ /* 0x0041e4000c10e79c */
.L_x_327:
[----:B------:R-:W-:Y:S05]  /*8280*/  BSYNC B0 ;  /* 0x0000000000007941 */ /* 0x000fea0003800000 */
.L_x_326:
[----:B------:R-:W1:Y:S01]  /*8290*/  LDS R43, [R43.X4+0x3710] ;  /* 0x003710002b2b7984 */ /* 0x000e620000004800 */
[----:B------:R-:W-:Y:S01]  /*82a0*/  BSSY B0, `(.L_x_328) ;  /* 0x0000005000007945 */ /* 0x000fe20003800000 */
[----:B------:R-:W-:Y:S02]  /*82b0*/  IADD3 R89, R57, 0x680, RZ ;  /* 0x0000068039597810 */ /* 0x000fe40007ffe0ff */
[----:B0-2---:R-:W-:Y:S01]  /*82c0*/  LEA.HI.SX32 R42, R72, R57, 0x1b ;  /* 0x00000039482a7211 */ /* 0x005fe200078fdaff */
[----:B------:R-:W-:Y:S05]  /*82d0*/  @!P1 BRA `(.L_x_329) ;  /* 0x0000001000009947 */ /* 0x000fea0003800000 */
[----:B-1----:R0:W-:Y:S02]  /*82e0*/  RED.E.ADD.F32.FTZ.RN.STRONG.GPU [R40.64+-0xa00], R43 ;  /* 0xfff6002b2800798e */ /* 0x0021e4000c10e79c */
.L_x_329:
[----:B------:R-:W-:Y:S05]  /*82f0*/  BSYNC B0 ;  /* 0x0000000000007941 */ /* 0x000fea0003800000 */
.L_x_328:
[----:B------:R-:W2:Y:S01]  /*8300*/  LDS R42, [R42.X4+0x3910] ;  /* 0x003910002a2a7984 */ /* 0x000ea20000004800 */
[----:B------:R-:W-:Y:S01]  /*8310*/  BSSY B0, `(.L_x_330) ;  /* 0x0000005000007945 */ /* 0x000fe20003800000 */
[----:B------:R-:W-:Y:S02]  /*8320*/  IADD3 R83, R57, 0x700, RZ ;  /* 0x0000070039537810 */ /* 0x000fe40007ffe0ff */
[----:B01----:R-:W-:Y:S01]  /*8330*/  LEA.HI.SX32 R43, R89, R57, 0x1b ;  /* 0x00000039592b7211 */ /* 0x003fe200078fdaff */
[----:B------:R-:W-:Y:S05]  /*8340*/  @!P2 BRA `(.L_x_331) ;  /* 0x000000100000a947 */ /* 0x000fea0003800000 */
[----:B--2---:R0:W-:Y:S02]  /*8350*/  RED.E.ADD.F32.FTZ.RN.STRONG.GPU [R40.64+-0x800], R42 ;  /* 0xfff8002a2800798e */ /* 0x0041e4000c10e79c */
.L_x_331:
[----:B------:R-:W-:Y:S05]  /*8360*/  BSYNC B0 ;  /* 0x0000000000007941 */ /* 0x000fea0003800000 */
.L_x_330:
[----:B------:R-:W1:Y:S01]  /*8370*/  LDS R43, [R43.X4+0x3b10] ;  /* 0x003b10002b2b7984 */ /* 0x000e620000004800 */
[----:B------:R-:W-:Y:S01]  /*8380*/  BSSY B0, `(.L_x_332) ;  /* 0x0000005000007945 */ /* 0x000fe20003800000 */
[----:B------:R-:W-:-:S02]  /*8390*/  IADD3 R72, R57, 0x780, RZ ;  /* 0x0000078039487810 */ /* 0x000fc40007ffe0ff */
[----:B0-2---:R-:W-:Y:S01]  /*83a0*/  LEA.HI.SX32 R42, R83, R57, 0x1b ;  /* 0x00000039532a7211 */ /* 0x005fe200078fdaff */
[----:B------:R-:W-:Y:S05]  /*83b0*/  @!P3 BRA `(.L_x_333) ;  /* 0x000000100000b947 */ /* 0x000fea0003800000 */
[----:B-1----:R0:W-:Y:S02]  /*83c0*/  RED.E.ADD.F32.FTZ.RN.STRONG.GPU [R40.64+-0x600], R43 ;  /* 0xfffa002b2800798e */ /* 0x0021e4000c10e79c */
.L_x_333:
[----:B------:R-:W-:Y:S05]  /*83d0*/  BSYNC B0 ;  /* 0x0000000000007941 */ /* 0x000fea0003800000 */
.L_x_332:
[----:B------:R-:W2:Y:S01]  /*83e0*/  LDS R42, [R42.X4+0x3d10] ;  /* 0x003d10002a2a7984 */ /* 0x000ea20000004800 */
[----:B------:R-:W-:Y:S01]  /*83f0*/  BSSY B0, `(.L_x_334) ;  /* 0x0000004000007945 */ /* 0x000fe20003800000 */
[----:B------:R-:W-:Y:S01]  /*8400*/  LEA.HI.SX32 R72, R72, R57, 0x1b ;  /* 0x0000003948487211 */ /* 0x000fe200078fdaff */
[----:B------:R-:W-:Y:S05]  /*8410*/  @!P4 BRA `(.L_x_335) ;  /* 0x000000100000c947 */ /* 0x000fea0003800000 */
[----:B--2---:R2:W-:Y:S02]  /*8420*/  RED.E.ADD.F32.FTZ.RN.STRONG.GPU [R40.64+-0x400], R42 ;  /* 0xfffc002a2800798e */ /* 0x0045e4000c10e79c */
.L_x_335:
[----:B------:R-:W-:Y:S05]  /*8430*/  BSYNC B0 ;  /* 0x0000000000007941 */ /* 0x000fea0003800000 */
.L_x_334:
[----:B------:R-:W3:Y:S01]  /*8440*/  LDS R72, [R72.X4+0x3f10] ;  /* 0x003f100048487984 */ /* 0x000ee20000004800 */
[----:B------:R-:W-:Y:S01]  /*8450*/  BSSY B0, `(.L_x_336) ;  /* 0x0000003000007945 */ /* 0x000fe20003800000 */
[----:B------:R-:W-:Y:S05]  /*8460*/  @!P5 BRA `(.L_x_337) ;  /* 0x000000100000d947 */ /* 0x000fea0003800000 */
[----:B---3--:R3:W-:Y:S02]  /*8470*/  RED.E.ADD.F32.FTZ.RN.STRONG.GPU [R40.64+-0x200], R72 ;  /* 0xfffe00482800798e */ /* 0x0087e4000c10e79c */
.L_x_337:
[----:B------:R-:W-:Y:S05]  /*8480*/  BSYNC B0 ;  /* 0x0000000000007941 */ /* 0x000fea0003800000 */
.L_x_336:
[----:B------:R-:W4:Y:S04]  /*8490*/  LDL R83, [R1+0x2c] ;  /* 0x00002c0001537983 */ /* 0x000f280000100800 */
[----:B------:R-:W5:Y:S04]  /*84a0*/  LDL R91, [R1+0x28] ;  /* 0x00002800015b7983 */ /* 0x000f680000100800 */
[----:B---3--:R-:W3:Y:S04]  /*84b0*/  LDL R89, [R1+0x30] ;  /* 0x0000300001597983 */ /* 0x008ee80000100800 */
[----:B--2---:R-:W2:Y:S04]  /*84c0*/  LDL R72, [R1+0x34] ;  /* 0x0000340001487983 */ /* 0x004ea80000100800 */
[----:B01----:R-:W2:Y:S04]  /*84d0*/  LDL R43, [R1+0x38] ;  /* 0x00003800012b7983 */ /* 0x003ea80000100800 */
[----:B------:R-:W2:Y:S04]  /*84e0*/  LDL R42, [R1+0x3c] ;  /* 0x00003c00012a7983 */ /* 0x000ea80000100800 */
        /* <DEDUP_REMOVED lines=25> */
[----:B------:R-:W-:Y:S01]  /*8680*/  ISETP.NE.AND P2, PT, R57, RZ, PT ;  /* 0x000000ff3900720c */ /* 0x000fe20003f45270 */
[----:B------:R-:W-:Y:S01]  /*8690*/  FMUL.FTZ R80, R81, R80 ;  /* 0x0000005051507220 */ /* 0x000fe20000410000 */
[----:B------:R-:W-:Y:S01]  /*86a0*/  BSSY B0, `(.L_x_338) ;  /* 0x0000038000007945 */ /* 0x000fe20003800000 */
[----:B------:R-:W-:-:S02]  /*86b0*/  FFMA.FTZ R88, R50, R107, R88 ;  /* 0x0000006b32587223 */ /* 0x000fc40000010058 */
[----:B------:R-:W-:Y:S02]  /*86c0*/  FFMA.FTZ R86, R51, R105, R86 ;  /* 0x0000006933567223 */ /* 0x000fe40000010056 */
[----:B------:R-:W-:Y:S02]  /*86d0*/  FFMA.FTZ R74, R52, R63, R74 ;  /* 0x0000003f344a7223 */ /* 0x000fe4000001004a */
[----:B------:R-:W-:Y:S02]  /*86e0*/  FFMA.FTZ R76, R53, R65, R76 ;  /* 0x00000041354c7223 */ /* 0x000fe4000001004c */
[----:B0-----:R-:W-:Y:S02]  /*86f0*/  @!P0 FADD.FTZ R60, R60, R40 ;  /* 0x000000283c3c8221 */ /* 0x001fe40000010000 */
[----:B-1----:R-:W-:Y:S02]  /*8700*/  @!P0 FADD.FTZ R61, R61, R41 ;  /* 0x000000293d3d8221 */ /* 0x002fe40000010000 */
[----:B------:R-:W-:-:S02]  /*8710*/  FMUL.FTZ R41, R82, R62 ;  /* 0x0000003e52297220 */ /* 0x000fc40000410000 */
[----:B------:R-:W-:Y:S02]  /*8720*/  FFMA.FTZ R78, R54, R67, R78 ;  /* 0x00000043364e7223 */ /* 0x000fe4000001004e */
[----:B------:R-:W-:Y:S02]  /*8730*/  FFMA.FTZ R69, R55, R69, R80 ;  /* 0x0000004537457223 */ /* 0x000fe40000010050 */
        /* <DEDUP_REMOVED lines=10> */
[----:B----4-:R-:W-:Y:S01]  /*87e0*/  FFMA.FTZ R85, R83, R104, R85 ;  /* 0x0000006853557223 */ /* 0x010fe20000010055 */
[----:B------:R-:W-:-:S04]  /*87f0*/  SHF.R.S32.HI R83, RZ, 0x1f, R57 ;  /* 0x0000001fff537819 */ /* 0x000fc80000011439 */
[----:B------:R-:W-:-:S04]  /*8800*/  LEA.HI R83, R83, R57, RZ, 0x5 ;  /* 0x0000003953537211 */ /* 0x000fc800078f28ff */
[----:B------:R-:W-:Y:S01]  /*8810*/  SHF.R.S32.HI R83, RZ, 0x5, R83 ;  /* 0x00000005ff537819 */ /* 0x000fe20000011453 */
[----:B-----5:R-:W-:Y:S02]  /*8820*/  FFMA.FTZ R87, R91, R106, R87 ;  /* 0x0000006a5b577223 */ /* 0x020fe40000010057 */
[----:B---3--:R-:W-:Y:S02]  /*8830*/  FFMA.FTZ R75, R89, R102, R75 ;  /* 0x00000066594b7223 */ /* 0x008fe4000001004b */
[----:B------:R0:W-:Y:S01]  /*8840*/  @!P1 STS.64 [R83.X8+0x4218], R60 ;  /* 0x0042183c53009388 */ /* 0x0001e20000008a00 */
[----:B--2---:R-:W-:Y:S02]  /*8850*/  FFMA.FTZ R77, R72, R66, R77 ;  /* 0x00000042484d7223 */ /* 0x004fe4000001004d */
[----:B------:R-:W-:Y:S02]  /*8860*/  FFMA.FTZ R79, R43, R68, R79 ;  /* 0x000000442b4f7223 */ /* 0x000fe4000001004f */
[----:B------:R-:W-:-:S02]  /*8870*/  FFMA.FTZ R70, R42, R70, R41 ;  /* 0x000000462a467223 */ /* 0x000fc40000010029 */
[----:B------:R-:W-:Y:S02]  /*8880*/  FADD.FTZ R120, R87, R120 ;  /* 0x0000007857787221 */ /* 0x000fe40000010000 */
        /* <DEDUP_REMOVED lines=25> */
.L_x_339:
[----:B0-----:R-:W-:Y:S05]  /*8a20*/  BSYNC B0 ;  /* 0x0000000000007941 */ /* 0x001fea0003800000 */
.L_x_338:
        /* <DEDUP_REMOVED lines=8> */
.L_x_292:
[----:B------:R-:W2:Y:S04]  /*8ab0*/  LDL R62, [R1] ;  /* 0x00000000013e7983 */ /* 0x000ea80000100800 */
[----:B------:R1:W5:Y:S01]  /*8ac0*/  LDL.64 R60, [R1+0x60] ;  /* 0x00006000013c7983 */ /* 0x0003620000100a00 */
[----:B------:R-:W-:-:S03]  /*8ad0*/  ULDC UR41, c[0x0][0x168] ;  /* 0x00005a0000297ab9 */ /* 0x000fc60000000800 */
[----:B------:R-:W-:Y:S01]  /*8ae0*/  BAR.SYNC.DEFER_BLOCKING 0x0 ;  /* 0x0000000000007b1d */ /* 0x000fe20000010000 */
[----:B------:R-:W-:Y:S01]  /*8af0*/  ISETP.NE.AND P6, PT, R57, RZ, PT ;  /* 0x000000ff3900720c */ /* 0x000fe20003fc5270 */
[----:B------:R-:W-:-:S04]  /*8b00*/  UIADD3 UR41, -UR25, UR41, URZ ;  /* 0x0000002919297290 */ /* 0x000fc8000fffe13f */
[----:B------:R-:W-:Y:S01]  /*8b10*/  ULDC.64 UR8, c[0x0][0x2d8] ;  /* 0x0000b60000087ab9 */ /* 0x000fe20000000a00 */
[----:B------:R-:W-:Y:S01]  /*8b20*/  BSSY B0, `(.L_x_341) ;  /* 0x000003e000007945 */ /* 0x000fe20003800000 */
[----:B------:R-:W-:Y:S01]  /*8b30*/  MOV R45, UR41 ;  /* 0x00000029002d7c02 */ /* 0x000fe20008000f00 */
[----:B------:R-:W-:Y:S02]  /*8b40*/  UIMAD UR7, UR13, UR8, URZ ;  /* 0x000000080d0772a4 */ /* 0x000fe4000f8e023f */
[----:B------:R-:W-:Y:S02]  /*8b50*/  ULDC.64 UR38, c[0x0][0x2f8] ;  /* 0x0000be0000267ab9 */ /* 0x000fe40000000a00 */
[----:B------:R-:W-:Y:S02]  /*8b60*/  UIMAD.WIDE.U32 UR36, UR12, UR8, URZ ;  /* 0x000000080c2472a5 */ /* 0x000fe4000f8e003f */
[----:B------:R-:W-:Y:S02]  /*8b70*/  UIMAD UR26, UR13, UR38, URZ ;  /* 0x000000260d1a72a4 */ /* 0x000fe4000f8e023f */
[----:B------:R-:W-:-:S02]  /*8b80*/  UIMAD UR25, UR12, UR9, UR7 ;  /* 0x000000090c1972a4 */ /* 0x000fc4000f8e0207 */
[----:B------:R-:W-:Y:S02]  /*8b90*/  UIMAD.WIDE.U32 UR8, UR12, UR38, URZ ;  /* 0x000000260c0872a5 */ /* 0x000fe4000f8e003f */
        /* <DEDUP_REMOVED lines=54> */
.L_x_342:
[----:B-1----:R-:W-:Y:S05]  /*8f00*/  BSYNC B0 ;  /* 0x0000000000007941 */ /* 0x002fea0003800000 */
.L_x_341:
[----:B------:R-:W-:Y:S01]  /*8f10*/  ULDC.64 UR38, c[0x0][0x2e0] ;  /* 0x0000b80000267ab9 */ /* 0x000fe20000000a00 */
[C---:B------:R-:W-:Y:S01]  /*8f20*/  LOP3.LUT R40, R58.reuse, 0x100, RZ, 0xfc, !PT ;  /* 0x000001003a287812 */ /* 0x040fe200078efcff */
[----:B------:R-:W-:Y:S01]  /*8f30*/  UMOV UR37, UR7 ;  /* 0x0000000700257c82 */ /* 0x000fe20008000000 */
[----:B------:R-:W-:Y:S01]  /*8f40*/  LEA R2, P0, R58, c[0x0][0x330], 0x2 ;  /* 0x0000cc003a027a11 */ /* 0x000fe200078010ff */
[----:B------:R-:W-:Y:S01]  /*8f50*/  UIMAD UR25, UR11, UR38, URZ ;  /* 0x000000260b1972a4 */ /* 0x000fe2000f8e023f */
[-C--:B------:R-:W-:Y:S01]  /*8f60*/  ISETP.GE.AND P4, PT, R40, R43.reuse, PT ;  /* 0x0000002b2800720c */ /* 0x080fe20003f86270 */
[----:B------:R-:W-:Y:S01]  /*8f70*/  UIMAD.WIDE.U32 UR36, UR10, UR38, UR36 ;  /* 0x000000260a2472a5 */ /* 0x000fe2000f8e0024 */
[C---:B------:R-:W-:Y:S01]  /*8f80*/  LEA.HI.X R3, R58.reuse, c[0x0][0x334], R59, 0x2, P0 ;  /* 0x0000cd003a037a11 */ /* 0x040fe200000f143b */
[----:B------:R-:W-:Y:S01]  /*8f90*/  UIMAD UR25, UR10, UR39, UR25 ;  /* 0x000000270a1972a4 */ /* 0x000fe2000f8e0219 */
[C---:B------:R-:W-:Y:S01]  /*8fa0*/  LOP3.LUT R28, R58.reuse, 0x20, RZ, 0xfc, !PT ;  /* 0x000000203a1c7812 */ /* 0x040fe200078efcff */
[----:B------:R-:W-:Y:S01]  /*8fb0*/  UIADD3 UR7, UP0, UR27, UR36, URZ ;  /* 0x000000241b077290 */ /* 0x000fe2000ff1e03f */
[C---:B------:R-:W-:Y:S01]  /*8fc0*/  LOP3.LUT R30, R58.reuse, 0x40, RZ, 0xfc, !PT ;  /* 0x000000403a1e7812 */ /* 0x040fe200078efcff */
[----:B------:R-:W1:Y:S01]  /*8fd0*/  S2R R6, SR_LANEID ;  /* 0x0000000000067919 */ /* 0x000e620000000000 */
[----:B0-----:R-:W-:Y:S01]  /*8fe0*/  LOP3.LUT R0, R58, 0x60, RZ, 0xfc, !PT ;  /* 0x000000603a007812 */ /* 0x001fe200078efcff */
[----:B------:R-:W-:Y:S01]  /*8ff0*/  UIADD3.X UR36, UR40, UR25, UR37, UP0, !UPT ;  /* 0x0000001928247290 */ /* 0x000fe200087fe425 */
[----:B------:R-:W-:-:S02]  /*9000*/  ISETP.GE.AND P0, PT, R28, R43, PT ;  /* 0x0000002b1c00720c */ /* 0x000fc40003f06270 */
[----:B------:R-:W-:Y:S02]  /*9010*/  MOV R4, UR7 ;  /* 0x0000000700047c02 */ /* 0x000fe40008000f00 */
[-C--:B------:R-:W-:Y:S02]  /*9020*/  ISETP.GE.AND P1, PT, R30, R43.reuse, PT ;  /* 0x0000002b1e00720c */ /* 0x080fe40003f26270 */
[----:B------:R-:W-:Y:S02]  /*9030*/  LEA R2, P3, R4, R2, 0x2 ;  /* 0x0000000204027211 */ /* 0x000fe400078610ff */
[----:B------:R-:W-:Y:S02]  /*9040*/  MOV R5, UR36 ;  /* 0x0000002400057c02 */ /* 0x000fe40008000f00 */
[----:B------:R-:W-:Y:S02]  /*9050*/  ISETP.GE.AND P2, PT, R0, R43, PT ;  /* 0x0000002b0000720c */ /* 0x000fe40003f46270 */
[----:B------:R-:W-:-:S02]  /*9060*/  LEA.HI.X R3, R4, R3, R5, 0x2, P3 ;  /* 0x0000000304037211 */ /* 0x000fc400018f1405 */
[C---:B------:R-:W-:Y:S02]  /*9070*/  LOP3.LUT R32, R58.reuse, 0x80, RZ, 0xfc, !PT ;  /* 0x000000803a207812 */ /* 0x040fe400078efcff */
[C---:B------:R-:W-:Y:S01]  /*9080*/  LOP3.LUT R34, R58.reuse, 0xa0, RZ, 0xfc, !PT ;  /* 0x000000a03a227812 */ /* 0x040fe200078efcff */
[----:B------:R0:W-:Y:S01]  /*9090*/  @!P4 STG.E [R2.64+-0x1c00], R27 ;  /* 0xffe4001b0200c986 */ /* 0x0001e2000c10191c */
[C---:B------:R-:W-:Y:S02]  /*90a0*/  LOP3.LUT R36, R58.reuse, 0xc0, RZ, 0xfc, !PT ;  /* 0x000000c03a247812 */ /* 0x040fe400078efcff */
[C---:B------:R-:W-:Y:S01]  /*90b0*/  LOP3.LUT R38, R58.reuse, 0xe0, RZ, 0xfc, !PT ;  /* 0x000000e03a267812 */ /* 0x040fe200078efcff */
[----:B------:R2:W-:Y:S01]  /*90c0*/  @!P0 STG.E [R2.64+-0x1f80], R13 ;  /* 0xffe0800d02008986 */ /* 0x0005e2000c10191c */
[----:B------:R-:W-:Y:S02]  /*90d0*/  LOP3.LUT R42, R58, 0x120, RZ, 0xfc, !PT ;  /* 0x000001203a2a7812 */ /* 0x000fe400078efcff */
[-C--:B------:R-:W-:Y:S01]  /*90e0*/  ISETP.GE.AND P0, PT, R32, R43.reuse, PT ;  /* 0x0000002b2000720c */ /* 0x080fe20003f06270 */
[----:B------:R3:W-:Y:S01]  /*90f0*/  @!P1 STG.E [R2.64+-0x1f00], R15 ;  /* 0xffe1000f02009986 */ /* 0x0007e2000c10191c */
[----:B------:R-:W-:-:S02]  /*9100*/  ISETP.GE.AND P1, PT, R34, R43, PT ;  /* 0x0000002b2200720c */ /* 0x000fc40003f26270 */
[-C--:B------:R-:W-:Y:S01]  /*9110*/  ISETP.GE.AND P3, PT, R38, R43.reuse, PT ;  /* 0x0000002b2600720c */ /* 0x080fe20003f66270 */
[----:B0-----:R-:W4:Y:S01]  /*9120*/  LDL.LU R27, [R1+0x70] ;  /* 0x00007000011b7983 */ /* 0x001f220000300800 */
[-C--:B------:R-:W-:Y:S02]  /*9130*/  ISETP.GE.AND P5, PT, R42, R43.reuse, PT ;  /* 0x0000002b2a00720c */ /* 0x080fe40003fa6270 */
[----:B------:R-:W-:Y:S01]  /*9140*/  LOP3.LUT R44, R58, 0x140, RZ, 0xfc, !PT ;  /* 0x000001403a2c7812 */ /* 0x000fe200078efcff */
[----:B------:R-:W-:Y:S01]  /*9150*/  @!P2 STG.E [R2.64+-0x1e80], R17 ;  /* 0xffe180110200a986 */ /* 0x000fe2000c10191c */
[----:B------:R-:W-:Y:S02]  /*9160*/  ISETP.GE.AND P2, PT, R36, R43, PT ;  /* 0x0000002b2400720c */ /* 0x000fe40003f46270 */
[C---:B------:R-:W-:Y:S01]  /*9170*/  LOP3.LUT R46, R58.reuse, 0x160, RZ, 0xfc, !PT ;  /* 0x000001603a2e7812 */ /* 0x040fe200078efcff */
[----:B------:R-:W-:Y:S01]  /*9180*/  @!P0 STG.E [R2.64+-0x1e00], R19 ;  /* 0xffe2001302008986 */ /* 0x000fe2000c10191c */
[----:B------:R-:W-:-:S02]  /*9190*/  LOP3.LUT R48, R58, 0x180, RZ, 0xfc, !PT ;  /* 0x000001803a307812 */ /* 0x000fc400078efcff */
[C---:B------:R-:W-:Y:S01]  /*91a0*/  LOP3.LUT R50, R58.reuse, 0x1a0, RZ, 0xfc, !PT ;  /* 0x000001a03a327812 */ /* 0x040fe200078efcff */
[----:B------:R0:W-:Y:S01]  /*91b0*/  @!P1 STG.E [R2.64+-0x1d80], R21 ;  /* 0xffe2801502009986 */ /* 0x0001e2000c10191c */
[C---:B------:R-:W-:Y:S02]  /*91c0*/  LOP3.LUT R52, R58.reuse, 0x1c0, RZ, 0xfc, !PT ;  /* 0x000001c03a347812 */ /* 0x040fe400078efcff */
[----:B------:R-:W-:Y:S01]  /*91d0*/  LOP3.LUT R54, R58, 0x1e0, RZ, 0xfc, !PT ;  /* 0x000001e03a367812 */ /* 0x000fe200078efcff */
[----:B------:R-:W-:Y:S01]  /*91e0*/  @!P3 STG.E [R2.64+-0x1c80], R25 ;  /* 0xffe380190200b986 */ /* 0x000fe2000c10191c */
[-C--:B------:R-:W-:Y:S02]  /*91f0*/  ISETP.GE.AND P0, PT, R44, R43.reuse, PT ;  /* 0x0000002b2c00720c */ /* 0x080fe40003f06270 */
[-C--:B------:R-:W-:Y:S01]  /*9200*/  ISETP.GE.AND P1, PT, R46, R43.reuse, PT ;  /* 0x0000002b2e00720c */ /* 0x080fe20003f26270 */
[----:B------:R0:W-:Y:S01]  /*9210*/  @!P2 STG.E [R2.64+-0x1d00], R23 ;  /* 0xffe300170200a986 */ /* 0x0001e2000c10191c */
[----:B------:R-:W-:-:S02]  /*9220*/  ISETP.GE.AND P2, PT, R48, R43, PT ;  /* 0x0000002b3000720c */ /* 0x000fc40003f46270 */
[-C--:B------:R-:W-:Y:S01]  /*9230*/  ISETP.GE.AND P3, PT, R50, R43.reuse, PT ;  /* 0x0000002b3200720c */ /* 0x080fe20003f66270 */
[----:B------:R-:W-:Y:S01]  /*9240*/  @!P5 STG.E [R2.64+-0x1b80], R29 ;  /* 0xffe4801d0200d986 */ /* 0x000fe2000c10191c */
[-C--:B------:R-:W-:Y:S02]  /*9250*/  ISETP.GE.AND P4, PT, R52, R43.reuse, PT ;  /* 0x0000002b3400720c */ /* 0x080fe40003f86270 */
[----:B------:R-:W-:Y:S02]  /*9260*/  ISETP.GE.AND P5, PT, R54, R43, PT ;  /* 0x0000002b3600720c */ /* 0x000fe40003fa6270 */
[----:B------:R-:W-:Y:S01]  /*9270*/  LOP3.LUT R71, R71, 0xfffffe00, RZ, 0xc0, !PT ;  /* 0xfffffe0047477812 */ /* 0x000fe200078ec0ff */
[----:B------:R-:W-:Y:S03]  /*9280*/  @!P0 STG.E [R2.64+-0x1b00], R31 ;  /* 0xffe5001f02008986 */ /* 0x000fe6000c10191c */
[----:B-1----:R-:W-:Y:S01]  /*9290*/  LEA R71, R6, R71, 0x4 ;  /* 0x0000004706477211 */ /* 0x002fe200078e20ff */
[----:B------:R-:W-:Y:S04]  /*92a0*/  @!P1 STG.E [R2.64+-0x1a80], R33 ;  /* 0xffe5802102009986 */ /* 0x000fe8000c10191c */
[----:B------:R-:W-:Y:S04]  /*92b0*/  @!P2 STG.E [R2.64+-0x1a00], R35 ;  /* 0xffe600230200a986 */ /* 0x000fe8000c10191c */
[----:B------:R-:W-:Y:S04]  /*92c0*/  @!P3 STG.E [R2.64+-0x1980], R37 ;  /* 0xffe680250200b986 */ /* 0x000fe8000c10191c */
[----:B------:R-:W-:Y:S04]  /*92d0*/  @!P4 STG.E [R2.64+-0x1900], R39 ;  /* 0xffe700270200c986 */ /* 0x000fe8000c10191c */
[----:B------:R-:W-:Y:S04]  /*92e0*/  @!P5 STG.E [R2.64+-0x1880], R41 ;  /* 0xffe780290200d986 */ /* 0x000fe8000c10191c */
[----:B------:R-:W-:Y:S01]  /*92f0*/  BAR.SYNC.DEFER_BLOCKING 0x0 ;  /* 0x0000000000007b1d */ /* 0x000fe20000010000 */
[----:B------:R-:W-:-:S02]  /*9300*/  IADD3 R4, R71, 0x1, RZ ;  /* 0x0000000147047810 */ /* 0x000fc40007ffe0ff */
[C---:B------:R-:W-:Y:S02]  /*9310*/  IADD3 R5, R71.reuse, 0x2, RZ ;  /* 0x0000000247057810 */ /* 0x040fe40007ffe0ff */
[C---:B------:R-:W-:Y:S02]  /*9320*/  IADD3 R6, R71.reuse, 0x3, RZ ;  /* 0x0000000347067810 */ /* 0x040fe40007ffe0ff */
[C---:B------:R-:W-:Y:S02]  /*9330*/  IADD3 R8, R71.reuse, 0x4, RZ ;  /* 0x0000000447087810 */ /* 0x040fe40007ffe0ff */
[C---:B------:R-:W-:Y:S02]  /*9340*/  IADD3 R12, R71.reuse, 0x5, RZ ;  /* 0x00000005470c7810 */ /* 0x040fe40007ffe0ff */
[----:B------:R-:W-:Y:S02]  /*9350*/  LEA.HI.SX32 R7, R4, R71, 0x1b ;  /* 0x0000004704077211 */ /* 0x000fe400078fdaff */
[----:B------:R-:W-:-:S02]  /*9360*/  IADD3 R14, R71, 0x6, RZ ;  /* 0x00000006470e7810 */ /* 0x000fc40007ffe0ff */
[-C--:B--2---:R-:W-:Y:S02]  /*9370*/  LEA.HI.SX32 R13, R5, R71.reuse, 0x1b ;  /* 0x00000047050d7211 */ /* 0x084fe400078fdaff */
[C---:B------:R-:W-:Y:S02]  /*9380*/  IADD3 R16, R71.reuse, 0x7, RZ ;  /* 0x0000000747107810 */ /* 0x040fe40007ffe0ff */
[-C--:B------:R-:W-:Y:S02]  /*9390*/  LEA.HI.SX32 R6, R6, R71.reuse, 0x1b ;  /* 0x0000004706067211 */ /* 0x080fe400078fdaff */
[C---:B------:R-:W-:Y:S02]  /*93a0*/  IADD3 R18, R71.reuse, 0x8, RZ ;  /* 0x0000000847127810 */ /* 0x040fe40007ffe0ff */
[----:B---3--:R-:W-:Y:S01]  /*93b0*/  LEA.HI.SX32 R15, R8, R71, 0x1b ;  /* 0x00000047080f7211 */ /* 0x008fe200078fdaff */
[----:B------:R-:W-:Y:S01]  /*93c0*/  STS [R56.X4], R9 ;  /* 0x0000000938007388 */ /* 0x000fe20000004800 */
[----:B------:R-:W-:-:S02]  /*93d0*/  IADD3 R20, R71, 0x9, RZ ;  /* 0x0000000947147810 */ /* 0x000fc40007ffe0ff */
[-C--:B------:R-:W-:Y:S01]  /*93e0*/  LEA.HI.SX32 R12, R12, R71.reuse, 0x1b ;  /* 0x000000470c0c7211 */ /* 0x080fe200078fdaff */
[----:B------:R-:W-:Y:S01]  /*93f0*/  STS [R7.X4+0x4], R10 ;  /* 0x0000040a07007388 */ /* 0x000fe20000004800 */
[C---:B0-----:R-:W-:Y:S02]  /*9400*/  IADD3 R21, R71.reuse, 0xa, RZ ;  /* 0x0000000a47157810 */ /* 0x041fe40007ffe0ff */
[-C--:B------:R-:W-:Y:S01]  /*9410*/  LEA.HI.SX32 R17, R14, R71.reuse, 0x1b ;  /* 0x000000470e117211 */ /* 0x080fe200078fdaff */
[----:B------:R-:W-:Y:S01]  /*9420*/  STS [R13.X4+0x8], R112 ;  /* 0x000008700d007388 */ /* 0x000fe20000004800 */
[C---:B------:R-:W-:Y:S02]  /*9430*/  IADD3 R22, R71.reuse, 0xb, RZ ;  /* 0x0000000b47167810 */ /* 0x040fe40007ffe0ff */
[----:B------:R-:W-:Y:S01]  /*9440*/  LEA.HI.SX32 R16, R16, R71, 0x1b ;  /* 0x0000004710107211 */ /* 0x000fe200078fdaff */
[----:B------:R-:W-:Y:S01]  /*9450*/  STS [R6.X4+0xc], R113 ;  /* 0x00000c7106007388 */ /* 0x000fe20000004800 */
[----:B------:R-:W-:-:S02]  /*9460*/  IADD3 R23, R71, 0xc, RZ ;  /* 0x0000000c47177810 */ /* 0x000fc40007ffe0ff */
[-C--:B------:R-:W-:Y:S01]  /*9470*/  LEA.HI.SX32 R19, R18, R71.reuse, 0x1b ;  /* 0x0000004712137211 */ /* 0x080fe200078fdaff */
[----:B------:R0:W-:Y:S01]  /*9480*/  STS [R15.X4+0x10], R114 ;  /* 0x000010720f007388 */ /* 0x0001e20000004800 */
[C---:B------:R-:W-:Y:S02]  /*9490*/  IADD3 R24, R71.reuse, 0xd, RZ ;  /* 0x0000000d47187810 */ /* 0x040fe40007ffe0ff */
[-C--:B------:R-:W-:Y:S01]  /*94a0*/  LEA.HI.SX32 R20, R20, R71.reuse, 0x1b ;  /* 0x0000004714147211 */ /* 0x080fe200078fdaff */
[----:B------:R1:W-:Y:S01]  /*94b0*/  STS [R12.X4+0x14], R115 ;  /* 0x000014730c007388 */ /* 0x0003e20000004800 */
[----:B------:R-:W-:Y:S02]  /*94c0*/  IADD3 R25, R71, 0xe, RZ ;  /* 0x0000000e47197810 */ /* 0x000fe40007ffe0ff */
        /* <DEDUP_REMOVED lines=33> */
[----:B------:R-:W-:Y:S01]  /*96e0*/  UIADD3 UR7, UR9, UR26, URZ ;  /* 0x0000001a09077290 */ /* 0x000fe2000fffe03f */
[----:B------:R-:W-:Y:S01]  /*96f0*/  BSSY B0, `(.L_x_343) ;  /* 0x0000026000007945 */ /* 0x000fe20003800000 */
[----:B----4-:R-:W-:-:S02]  /*9700*/  FADD.FTZ R5, R9, R27 ;  /* 0x0000001b09057221 */ /* 0x010fc40000010000 */
[----:B------:R-:W-:Y:S02]  /*9710*/  LDS R9, [R164.X4+0x100] ;  /* 0x00010000a4097984 */ /* 0x000fe40000004800 */
[----:B------:R-:W-:Y:S02]  /*9720*/  FADD.FTZ R5, R5, R10 ;  /* 0x0000000a05057221 */ /* 0x000fe40000010000 */
[----:B------:R-:W-:Y:S02]  /*9730*/  @!P6 STS [0x2100], R45 ;  /* 0x0021002dff00e388 */ /* 0x000fe40000000800 */
[----:B------:R-:W-:Y:S02]  /*9740*/  FADD.FTZ R4, R5, R112 ;  /* 0x0000007005047221 */ /* 0x000fe40000010000 */
[----:B------:R-:W-:Y:S02]  /*9750*/  BAR.SYNC.DEFER_BLOCKING 0x0 ;  /* 0x0000000000007b1d */ /* 0x000fe40000010000 */
[----:B------:R-:W-:-:S04]  /*9760*/  FADD.FTZ R5, R4, R113 ;  /* 0x0000007104057221 */ /* 0x000fc80000010000 */
[----:B0-----:R-:W-:-:S04]  /*9770*/  FADD.FTZ R114, R5, R114 ;  /* 0x0000007205727221 */ /* 0x001fc80000010000 */
[----:B-1----:R-:W-:-:S04]  /*9780*/  FADD.FTZ R115, R114, R115 ;  /* 0x0000007372737221 */ /* 0x002fc80000010000 */
[----:B--2---:R-:W-:-:S04]  /*9790*/  FADD.FTZ R116, R115, R116 ;  /* 0x0000007473747221 */ /* 0x004fc80000010000 */
[----:B---3--:R-:W-:-:S04]  /*97a0*/  FADD.FTZ R117, R116, R117 ;  /* 0x0000007574757221 */ /* 0x008fc80000010000 */
        /* <DEDUP_REMOVED lines=10> */
[----:B0-----:R-:W-:-:S13]  /*9850*/  ISETP.GE.AND P0, PT, R58, R25, PT ;  /* 0x000000193a00720c */ /* 0x001fda0003f06270 */
        /* <DEDUP_REMOVED lines=15> */
.L_x_344:
[----:B-1----:R-:W-:Y:S05]  /*9950*/  BSYNC B0 ;  /* 0x0000000000007941 */ /* 0x002fea0003800000 */
.L_x_343:
[----:B------:R-:W2:Y:S01]  /*9960*/  LDL.LU R2, [R1+0x6c] ;  /* 0x00006c0001027983 */ /* 0x000ea20000300800 */
[----:B------:R-:W-:-:S03]  /*9970*/  ULDC.64 UR36, c[0x0][0x300] ;  /* 0x0000c00000247ab9 */ /* 0x000fc60000000a00 */
[----:B------:R-:W3:Y:S01]  /*9980*/  LDL.LU R3, [R1+0x68] ;  /* 0x0000680001037983 */ /* 0x000ee20000300800 */
[----:B------:R-:W-:Y:S01]  /*9990*/  UMOV UR9, UR7 ;  /* 0x0000000700097c82 */ /* 0x000fe20008000000 */
[-C--:B------:R-:W-:Y:S01]  /*99a0*/  ISETP.GE.AND P3, PT, R28, R25.reuse, PT ;  /* 0x000000191c00720c */ /* 0x080fe20003f66270 */
[----:B------:R-:W-:Y:S01]  /*99b0*/  UIMAD.WIDE.U32 UR8, UR10, UR36, UR8 ;  /* 0x000000240a0872a5 */ /* 0x000fe2000f8e0008 */
[-C--:B------:R-:W-:Y:S01]  /*99c0*/  ISETP.GE.AND P4, PT, R30, R25.reuse, PT ;  /* 0x000000191e00720c */ /* 0x080fe20003f86270 */
[----:B------:R-:W-:Y:S01]  /*99d0*/  UIMAD UR36, UR11, UR36, URZ ;  /* 0x000000240b2472a4 */ /* 0x000fe2000f8e023f */
[-C--:B------:R-:W-:Y:S01]  /*99e0*/  ISETP.GE.AND P5, PT, R0, R25.reuse, PT ;  /* 0x000000190000720c */ /* 0x080fe20003fa6270 */
[----:B------:R-:W-:Y:S01]  /*99f0*/  UIADD3 UR27, UP0, UR27, UR8, URZ ;  /* 0x000000081b1b7290 */ /* 0x000fe2000ff1e03f */
[-C--:B------:R-:W-:Y:S01]  /*9a00*/  ISETP.GE.AND P6, PT, R32, R25.reuse, PT ;  /* 0x000000192000720c */ /* 0x080fe20003fc6270 */
[----:B------:R-:W-:Y:S01]  /*9a10*/  UIMAD UR8, UR10, UR37, UR36 ;  /* 0x000000250a0872a4 */ /* 0x000fe2000f8e0224 */
[-C--:B------:R-:W-:Y:S01]  /*9a20*/  ISETP.GE.AND P1, PT, R36, R25.reuse, PT ;  /* 0x000000192400720c */ /* 0x080fe20003f26270 */
[----:B------:R-:W-:Y:S01]  /*9a30*/  UIADD3 UR22, UP1, UR22, -0x2000, URZ ;  /* 0xffffe00016167890 */ /* 0x000fe2000ff3e03f */
[----:B------:R-:W-:Y:S01]  /*9a40*/  ISETP.GE.AND P2, PT, R38, R25, PT ;  /* 0x000000192600720c */ /* 0x000fe20003f46270 */
[----:B------:R-:W-:Y:S01]  /*9a50*/  UIADD3.X UR8, UR40, UR8, UR9, UP0, !UPT ;  /* 0x0000000828087290 */ /* 0x000fe200087fe409 */
[----:B0-----:R-:W-:Y:S01]  /*9a60*/  MOV R4, UR27 ;  /* 0x0000001b00047c02 */ /* 0x001fe20008000f00 */
[----:B------:R-:W-:-:S02]  /*9a70*/  UISETP.GT.AND UP0, UPT, UR24, 0x1, UPT ;  /* 0x000000011800788c */ /* 0x000fc4000bf04270 */
[----:B------:R-:W-:Y:S02]  /*9a80*/  UIADD3 UR16, UP2, UR16, -0x2000, URZ ;  /* 0xffffe00010107890 */ /* 0x000fe4000ff5e03f */
[----:B------:R-:W-:Y:S01]  /*9a90*/  MOV R5, UR8 ;  /* 0x0000000800057c02 */ /* 0x000fe20008000f00 */
[----:B------:R-:W-:Y:S02]  /*9aa0*/  UIADD3 UR18, UP3, UR18, -0x2000, URZ ;  /* 0xffffe00012127890 */ /* 0x000fe4000ff7e03f */
[----:B------:R-:W-:Y:S02]  /*9ab0*/  UIADD3 UR20, UP4, UR20, -0x2000, URZ ;  /* 0xffffe00014147890 */ /* 0x000fe4000ff9e03f */
[----:B------:R-:W-:Y:S02]  /*9ac0*/  UIADD3 UR6, UR6, 0x1, URZ ;  /* 0x0000000106067890 */ /* 0x000fe4000fffe03f */
[----:B------:R-:W-:Y:S02]  /*9ad0*/  UIADD3.X UR23, UR23, -0x1, URZ, UP1, !UPT ;  /* 0xffffffff17177890 */ /* 0x000fe40008ffe43f */
[----:B------:R-:W-:-:S02]  /*9ae0*/  UIADD3.X UR17, UR17, -0x1, URZ, UP2, !UPT ;  /* 0xffffffff11117890 */ /* 0x000fc400097fe43f */
[----:B------:R-:W-:Y:S02]  /*9af0*/  UIADD3.X UR19, UR19, -0x1, URZ, UP3, !UPT ;  /* 0xffffffff13137890 */ /* 0x000fe40009ffe43f */
[----:B------:R-:W-:Y:S01]  /*9b00*/  UIADD3.X UR21, UR21, -0x1, URZ, UP4, !UPT ;  /* 0xffffffff15157890 */ /* 0x000fe2000a7fe43f */
[----:B--2---:R-:W-:-:S04]  /*9b10*/  IADD3 R2, P0, R2, -0x1f80, RZ ;  /* 0xffffe08002027810 */ /* 0x004fc80007f1e0ff */
[----:B---3--:R-:W-:Y:S02]  /*9b20*/  IADD3.X R3, R3, -0x1, RZ, P0, !PT ;  /* 0xffffffff03037810 */ /* 0x008fe400007fe4ff */
[----:B------:R-:W-:-:S04]  /*9b30*/  IADD3 R2, P0, R2, c[0x0][0x340], RZ ;  /* 0x0000d00002027a10 */ /* 0x000fc80007f1e0ff */
[----:B------:R-:W-:Y:S02]  /*9b40*/  IADD3.X R3, R3, c[0x0][0x344], RZ, P0, !PT ;  /* 0x0000d10003037a10 */ /* 0x000fe400007fe4ff */
[----:B------:R-:W-:-:S04]  /*9b50*/  LEA R2, P0, R4, R2, 0x2 ;  /* 0x0000000204027211 */ /* 0x000fc800078010ff */
[----:B------:R-:W-:Y:S02]  /*9b60*/  LEA.HI.X R3, R4, R3, R5, 0x2, P0 ;  /* 0x0000000304037211 */ /* 0x000fe400000f1405 */
[----:B------:R-:W-:-:S03]  /*9b70*/  ISETP.GE.AND P0, PT, R34, R25, PT ;  /* 0x000000192200720c */ /* 0x000fc60003f06270 */
        /* <DEDUP_REMOVED lines=26> */
.L_x_286:
        /* <DEDUP_REMOVED lines=35> */
.L_x_347:
[----:B-1----:R-:W-:Y:S05]  /*9f50*/  BSYNC B0 ;  /* 0x0000000000007941 */ /* 0x002fea0003800000 */
.L_x_346:
        /* <DEDUP_REMOVED lines=32> */
[----:B------:R-:W-:Y:S01]  /*a160*/  HFMA2.MMA R11, -RZ, RZ, 0, 0 ;  /* 0x00000000ff0b7435 */ /* 0x000fe200000001ff */
[----:B------:R-:W-:Y:S05]  /*a170*/  BRA `(.L_x_350) ;  /* 0x0000001000007947 */ /* 0x000fea0003800000 */
.L_x_349:
[----:B------:R-:W3:Y:S02]  /*a180*/  S2R R11, SR_TID.X ;  /* 0x00000000000b7919 */ /* 0x000ee40000002100 */
.L_x_350:
[----:B-1----:R-:W-:Y:S05]  /*a190*/  BSYNC B0 ;  /* 0x0000000000007941 */ /* 0x002fea0003800000 */
.L_x_348:
[----:B---3--:R-:W-:-:S13]  /*a1a0*/  ISETP.GE.AND P0, PT, R11, c[0x0][0x16c], PT ;  /* 0x00005b000b007a0c */ /* 0x008fda0003f06270 */
[----:B------:R-:W-:Y:S05]  /*a1b0*/  @P0 EXIT ;  /* 0x000000000000094d */ /* 0x000fea0003800000 */
[----:B------:R-:W-:Y:S02]  /*a1c0*/  ULDC.64 UR6, c[0x0][0x2a8] ;  /* 0x0000aa0000067ab9 */ /* 0x000fe40000000a00 */
[----:B------:R-:W-:Y:S02]  /*a1d0*/  ULDC.64 UR8, c[0x0][0x288] ;  /* 0x0000a20000087ab9 */ /* 0x000fe40000000a00 */
[----:B0-----:R-:W-:Y:S02]  /*a1e0*/  UIMAD UR4, UR11, UR6, URZ ;  /* 0x000000060b0472a4 */ /* 0x001fe4000f8e023f */
[----:B------:R-:W-:Y:S02]  /*a1f0*/  UIMAD UR11, UR11, UR8, URZ ;  /* 0x000000080b0b72a4 */ /* 0x000fe4000f8e023f */
[----:B------:R-:W-:Y:S02]  /*a200*/  UIMAD.WIDE.U32 UR12, UR10, UR6, URZ ;  /* 0x000000060a0c72a5 */ /* 0x000fe4000f8e003f */
[----:B------:R-:W-:-:S02]  /*a210*/  UIMAD UR7, UR10, UR7, UR4 ;  /* 0x000000070a0772a4 */ /* 0x000fc4000f8e0204 */
[----:B--2---:R-:W-:Y:S02]  /*a220*/  UIMAD.WIDE.U32 UR4, UR10, UR8, URZ ;  /* 0x000000080a0472a5 */ /* 0x004fe4000f8e003f */
[----:B------:R-:W-:Y:S02]  /*a230*/  UIMAD UR6, UR10, UR9, UR11 ;  /* 0x000000090a0672a4 */ /* 0x000fe4000f8e020b */
[----:B------:R-:W-:Y:S02]  /*a240*/  UIADD3 UR7, UR13, UR7, URZ ;  /* 0x000000070d077290 */ /* 0x000fe4000fffe03f */
[----:B------:R-:W-:Y:S02]  /*a250*/  UIADD3 UR6, UR5, UR6, URZ ;  /* 0x0000000605067290 */ /* 0x000fe4000fffe03f */
.L_x_351:
        /* <DEDUP_REMOVED lines=30> */
.L_x_297:
[----:B------:R-:W-:Y:S01]  /*a440*/  HFMA2.MMA R134, -RZ, RZ, 0, 5.9604644775390625e-08 ;  /* 0x00000001ff867435 */ /* 0x000fe200000001ff */
[----:B------:R-:W-:Y:S02]  /*a450*/  MOV R83, R85 ;  /* 0x0000005500537202 */ /* 0x000fe40000000f00 */
[----:B------:R-:W-:Y:S02]  /*a460*/  MOV R137, RZ ;  /* 0x000000ff00897202 */ /* 0x000fe40000000f00 */
[----:B------:R-:W-:-:S02]  /*a470*/  MOV R136, 0xffffffff ;  /* 0xffffffff00887802 */ /* 0x000fc40000000f00 */
[----:B------:R-:W-:Y:S02]  /*a480*/  MOV R82, 0xa4a0 ;  /* 0x0000a4a000527802 */ /* 0x000fe40000000f00 */
[----:B------:R-:W-:Y:S05]  /*a490*/  CALL.REL.NOINC `($__internal_17_$__cuda_sm70_shflsync_up) ;  /* 0x00000da000007944 */ /* 0x000fea0003c00000 */
[----:B-1----:R-:W-:Y:S01]  /*a4a0*/  MOV R135, R134 ;  /* 0x0000008600877202 */ /* 0x002fe20000000f00 */
[----:B------:R-:W-:Y:S05]  /*a4b0*/  BRA `(.L_x_352) ;  /* 0xffffb8e000007947 */ /* 0x000fea000383ffff */
.L_x_298:
[----:B------:R-:W-:Y:S01]  /*a4c0*/  HFMA2.MMA R134, -RZ, RZ, 0, 5.9604644775390625e-08 ;  /* 0x00000001ff867435 */ /* 0x000fe200000001ff */
[----:B------:R-:W-:Y:S02]  /*a4d0*/  MOV R83, R84 ;  /* 0x0000005400537202 */ /* 0x000fe40000000f00 */
[----:B------:R-:W-:Y:S02]  /*a4e0*/  MOV R137, RZ ;  /* 0x000000ff00897202 */ /* 0x000fe40000000f00 */
[----:B------:R-:W-:Y:S02]  /*a4f0*/  MOV R136, 0xffffffff ;  /* 0xffffffff00887802 */ /* 0x000fe40000000f00 */
[----:B------:R-:W-:Y:S02]  /*a500*/  MOV R82, 0xa520 ;  /* 0x0000a52000527802 */ /* 0x000fe40000000f00 */
[----:B01----:R-:W-:Y:S05]  /*a510*/  CALL.REL.NOINC `($__internal_17_$__cuda_sm70_shflsync_up) ;  /* 0x00000d2000007944 */ /* 0x003fea0003c00000 */
[----:B------:R-:W0:Y:S01]  /*a520*/  S2R R83, SR_LANEID ;  /* 0x0000000000537919 */ /* 0x000e220000000000 */
[C---:B------:R-:W-:Y:S01]  /*a530*/  FMUL.FTZ R135, R85.reuse, R135 ;  /* 0x0000008755877220 */ /* 0x040fe20000410000 */
[----:B------:R-:W-:Y:S01]  /*a540*/  MOV R137, RZ ;  /* 0x000000ff00897202 */ /* 0x000fe20000000f00 */
[----:B-1----:R-:W-:Y:S01]  /*a550*/  FFMA.FTZ R82, R85, R134, R84 ;  /* 0x0000008655527223 */ /* 0x002fe20000010054 */
[----:B------:R-:W-:Y:S01]  /*a560*/  HFMA2.MMA R134, -RZ, RZ, 0, 1.1920928955078125e-07 ;  /* 0x00000002ff867435 */ /* 0x000fe200000001ff */
[----:B------:R-:W-:-:S02]  /*a570*/  MOV R136, 0xffffffff ;  /* 0xffffffff00887802 */ /* 0x000fc40000000f00 */
[----:B0-----:R-:W-:-:S04]  /*a580*/  ISETP.GE.AND P0, PT, R83, 0x1, PT ;  /* 0x000000015300780c */ /* 0x001fc80003f06270 */
[----:B------:R-:W-:Y:S02]  /*a590*/  FSEL R85, R85, R135, !P0 ;  /* 0x0000008755557208 */ /* 0x000fe40004000000 */
[----:B------:R-:W-:Y:S02]  /*a5a0*/  FSEL R84, R84, R82, !P0 ;  /* 0x0000005254547208 */ /* 0x000fe40004000000 */
[----:B------:R-:W-:Y:S02]  /*a5b0*/  MOV R83, R85 ;  /* 0x0000005500537202 */ /* 0x000fe40000000f00 */
[----:B------:R-:W-:Y:S02]  /*a5c0*/  MOV R82, 0xa5e0 ;  /* 0x0000a5e000527802 */ /* 0x000fe40000000f00 */
[----:B------:R-:W-:Y:S05]  /*a5d0*/  CALL.REL.NOINC `($__internal_17_$__cuda_sm70_shflsync_up) ;  /* 0x00000c6000007944 */ /* 0x000fea0003c00000 */
[----:B-1----:R-:W-:Y:S01]  /*a5e0*/  MOV R135, R134 ;  /* 0x0000008600877202 */ /* 0x002fe20000000f00 */
[----:B------:R-:W-:Y:S01]  /*a5f0*/  HFMA2.MMA R134, -RZ, RZ, 0, 1.1920928955078125e-07 ;  /* 0x00000002ff867435 */ /* 0x000fe200000001ff */
[----:B------:R-:W-:Y:S02]  /*a600*/  MOV R83, R84 ;  /* 0x0000005400537202 */ /* 0x000fe40000000f00 */
[----:B------:R-:W-:-:S02]  /*a610*/  MOV R137, RZ ;  /* 0x000000ff00897202 */ /* 0x000fc40000000f00 */
[----:B------:R-:W-:Y:S02]  /*a620*/  MOV R136, 0xffffffff ;  /* 0xffffffff00887802 */ /* 0x000fe40000000f00 */
[----:B------:R-:W-:Y:S02]  /*a630*/  MOV R82, 0xa650 ;  /* 0x0000a65000527802 */ /* 0x000fe40000000f00 */
[----:B------:R-:W-:Y:S05]  /*a640*/  CALL.REL.NOINC `($__internal_17_$__cuda_sm70_shflsync_up) ;  /* 0x00000bf000007944 */ /* 0x000fea0003c00000 */
        /* <DEDUP_REMOVED lines=9> */
[----:B------:R-:W-:Y:S05]  /*a6e0*/  CALL.REL.NOINC `($__internal_17_$__cuda_sm70_shflsync_up) ;  /* 0x00000b5000007944 */ /* 0x000fea0003c00000 */
[----:B-1----:R-:W-:Y:S01]  /*a6f0*/  MOV R135, R134 ;  /* 0x0000008600877202 */ /* 0x002fe20000000f00 */
[----:B------:R-:W-:Y:S01]  /*a700*/  HFMA2.MMA R134, -RZ, RZ, 0, 2.384185791015625e-07 ;  /* 0x00000004ff867435 */ /* 0x000fe200000001ff */
[----:B------:R-:W-:Y:S02]  /*a710*/  MOV R83, R84 ;  /* 0x0000005400537202 */ /* 0x000fe40000000f00 */
[----:B------:R-:W-:Y:S02]  /*a720*/  MOV R137, RZ ;  /* 0x000000ff00897202 */ /* 0x000fe40000000f00 */
[----:B------:R-:W-:Y:S02]  /*a730*/  MOV R136, 0xffffffff ;  /* 0xffffffff00887802 */ /* 0x000fe40000000f00 */
[----:B------:R-:W-:Y:S02]  /*a740*/  MOV R82, 0xa760 ;  /* 0x0000a76000527802 */ /* 0x000fe40000000f00 */
[----:B------:R-:W-:Y:S05]  /*a750*/  CALL.REL.NOINC `($__internal_17_$__cuda_sm70_shflsync_up) ;  /* 0x00000ae000007944 */ /* 0x000fea0003c00000 */
        /* <DEDUP_REMOVED lines=9> */
[----:B------:R-:W-:Y:S05]  /*a7f0*/  CALL.REL.NOINC `($__internal_17_$__cuda_sm70_shflsync_up) ;  /* 0x00000a4000007944 */ /* 0x000fea0003c00000 */
[----:B-1----:R-:W-:Y:S01]  /*a800*/  MOV R135, R134 ;  /* 0x0000008600877202 */ /* 0x002fe20000000f00 */
[----:B------:R-:W-:Y:S01]  /*a810*/  HFMA2.MMA R134, -RZ, RZ, 0, 4.76837158203125e-07 ;  /* 0x00000008ff867435 */ /* 0x000fe200000001ff */
        /* <DEDUP_REMOVED lines=14> */
[----:B------:R-:W-:Y:S05]  /*a900*/  CALL.REL.NOINC `($__internal_17_$__cuda_sm70_shflsync_up) ;  /* 0x0000093000007944 */ /* 0x000fea0003c00000 */
[----:B-1----:R-:W-:Y:S01]  /*a910*/  MOV R135, R134 ;  /* 0x0000008600877202 */ /* 0x002fe20000000f00 */
[----:B------:R-:W-:Y:S01]  /*a920*/  HFMA2.MMA R134, -RZ, RZ, 0, 9.5367431640625e-07 ;  /* 0x00000010ff867435 */ /* 0x000fe200000001ff */
[----:B------:R-:W-:Y:S02]  /*a930*/  MOV R83, R84 ;  /* 0x0000005400537202 */ /* 0x000fe40000000f00 */
[----:B------:R-:W-:Y:S02]  /*a940*/  MOV R137, RZ ;  /* 0x000000ff00897202 */ /* 0x000fe40000000f00 */
[----:B------:R-:W-:Y:S02]  /*a950*/  MOV R136, 0xffffffff ;  /* 0xffffffff00887802 */ /* 0x000fe40000000f00 */
[----:B------:R-:W-:Y:S02]  /*a960*/  MOV R82, 0xa980 ;  /* 0x0000a98000527802 */ /* 0x000fe40000000f00 */
[----:B------:R-:W-:Y:S05]  /*a970*/  CALL.REL.NOINC `($__internal_17_$__cuda_sm70_shflsync_up) ;  /* 0x000008c000007944 */ /* 0x000fea0003c00000 */
[----:B-1----:R-:W-:Y:S01]  /*a980*/  MOV R82, R134 ;  /* 0x0000008600527202 */ /* 0x002fe20000000f00 */
[----:B------:R-:W-:Y:S05]  /*a990*/  BRA `(.L_x_353) ;  /* 0xffffb57000007947 */ /* 0x000fea000383ffff */
.L_x_301:
[----:B------:R-:W-:Y:S01]  /*a9a0*/  HFMA2.MMA R134, -RZ, RZ, 0, 5.9604644775390625e-08 ;  /* 0x00000001ff867435 */ /* 0x000fe200000001ff */
[----:B------:R-:W-:-:S02]  /*a9b0*/  MOV R83, R85 ;  /* 0x0000005500537202 */ /* 0x000fc40000000f00 */
[----:B------:R-:W-:Y:S02]  /*a9c0*/  MOV R137, RZ ;  /* 0x000000ff00897202 */ /* 0x000fe40000000f00 */
[----:B------:R-:W-:Y:S02]  /*a9d0*/  MOV R136, 0xffffffff ;  /* 0xffffffff00887802 */ /* 0x000fe40000000f00 */
[----:B------:R-:W-:Y:S02]  /*a9e0*/  MOV R82, 0xaa00 ;  /* 0x0000aa0000527802 */ /* 0x000fe40000000f00 */
[----:B-12--5:R-:W-:Y:S05]  /*a9f0*/  CALL.REL.NOINC `($__internal_17_$__cuda_sm70_shflsync_up) ;  /* 0x0000084000007944 */ /* 0x026fea0003c00000 */
[----:B-1----:R-:W-:Y:S01]  /*aa00*/  MOV R85, R134 ;  /* 0x0000008600557202 */ /* 0x002fe20000000f00 */
[----:B------:R-:W-:Y:S01]  /*aa10*/  HFMA2.MMA R134, -RZ, RZ, 0, 5.9604644775390625e-08 ;  /* 0x00000001ff867435 */ /* 0x000fe200000001ff */
[----:B------:R-:W-:Y:S02]  /*aa20*/  MOV R83, R84 ;  /* 0x0000005400537202 */ /* 0x000fe40000000f00 */
[----:B------:R-:W-:Y:S02]  /*aa30*/  MOV R137, RZ ;  /* 0x000000ff00897202 */ /* 0x000fe40000000f00 */
[----:B------:R-:W-:-:S02]  /*aa40*/  MOV R136, 0xffffffff ;  /* 0xffffffff00887802 */ /* 0x000fc40000000f00 */
[----:B------:R-:W-:Y:S02]  /*aa50*/  MOV R82, 0xaa70 ;  /* 0x0000aa7000527802 */ /* 0x000fe40000000f00 */
[----:B------:R-:W-:Y:S05]  /*aa60*/  CALL.REL.NOINC `($__internal_17_$__cuda_sm70_shflsync_up) ;  /* 0x000007d000007944 */ /* 0x000fea0003c00000 */
[----:B------:R-:W-:Y:S01]  /*aa70*/  HFMA2.MMA R159, -RZ, RZ, 0, 0 ;  /* 0x00000000ff9f7435 */ /* 0x000fe200000001ff */
[----:B-1----:R-:W-:Y:S02]  /*aa80*/  MOV R84, R134 ;  /* 0x0000008600547202 */ /* 0x002fe40000000f00 */
[----:B------:R-:W-:Y:S02]  /*aa90*/  MOV R82, R80 ;  /* 0x0000005000527202 */ /* 0x000fe40000000f00 */
[----:B------:R-:W-:Y:S02]  /*aaa0*/  MOV R83, 0xaac0 ;  /* 0x0000aac000537802 */ /* 0x000fe40000000f00 */
[----:B------:R-:W-:Y:S05]  /*aab0*/  CALL.REL.NOINC `($__internal_16_$__cuda_sm70_shflsync_idx_p) ;  /* 0x000006e000007944 */ /* 0x000fea0003c00000 */
[----:B-1----:R-:W-:Y:S01]  /*aac0*/  MOV R80, R159 ;  /* 0x0000009f00507202 */ /* 0x002fe20000000f00 */
[----:B------:R-:W-:Y:S01]  /*aad0*/  HFMA2.MMA R159, -RZ, RZ, 0, 0 ;  /* 0x00000000ff9f7435 */ /* 0x000fe200000001ff */
[----:B------:R-:W-:Y:S02]  /*aae0*/  MOV R82, R81 ;  /* 0x0000005100527202 */ /* 0x000fe40000000f00 */
[----:B------:R-:W-:-:S03]  /*aaf0*/  MOV R83, 0xab10 ;  /* 0x0000ab1000537802 */ /* 0x000fc60000000f00 */
[----:B--2--5:R-:W-:Y:S05]  /*ab00*/  CALL.REL.NOINC `($__internal_16_$__cuda_sm70_shflsync_idx_p) ;  /* 0x0000069000007944 */ /* 0x024fea0003c00000 */
[----:B-1----:R-:W-:Y:S01]  /*ab10*/  MOV R81, R159 ;  /* 0x0000009f00517202 */ /* 0x002fe20000000f00 */
[----:B--2--5:R-:W-:Y:S05]  /*ab20*/  BRA `(.L_x_354) ;  /* 0xffffb51000007947 */ /* 0x024fea000383ffff */
.L_x_304:
[----:B------:R-:W-:Y:S01]  /*ab30*/  HFMA2.MMA R159, -RZ, RZ, 0, 5.9604644775390625e-08 ;  /* 0x00000001ff9f7435 */ /* 0x000fe200000001ff */
[----:B------:R-:W-:-:S02]  /*ab40*/  MOV R83, R86 ;  /* 0x0000005600537202 */ /* 0x000fc40000000f00 */
[----:B------:R-:W-:-:S03]  /*ab50*/  MOV R82, 0xab70 ;  /* 0x0000ab7000527802 */ /* 0x000fc60000000f00 */
[----:B------:R-:W-:Y:S05]  /*ab60*/  CALL.REL.NOINC `($__internal_15_$__cuda_sm70_shflsync_down) ;  /* 0x000005a000007944 */ /* 0x000fea0003c00000 */
[----:B-1----:R-:W-:Y:S01]  /*ab70*/  MOV R84, R159 ;  /* 0x0000009f00547202 */ /* 0x002fe20000000f00 */
[----:B0-2--5:R-:W-:Y:S05]  /*ab80*/  BRA `(.L_x_355) ;  /* 0xffffbba000007947 */ /* 0x025fea000383ffff */
.L_x_305:
[----:B------:R-:W-:Y:S01]  /*ab90*/  HFMA2.MMA R159, -RZ, RZ, 0, 5.9604644775390625e-08 ;  /* 0x00000001ff9f7435 */ /* 0x000fe200000001ff */
[----:B------:R-:W-:Y:S02]  /*aba0*/  MOV R83, R87 ;  /* 0x0000005700537202 */ /* 0x000fe40000000f00 */
[----:B------:R-:W-:-:S03]  /*abb0*/  MOV R82, 0xabd0 ;  /* 0x0000abd000527802 */ /* 0x000fc60000000f00 */
[----:B01----:R-:W-:Y:S05]  /*abc0*/  CALL.REL.NOINC `($__internal_15_$__cuda_sm70_shflsync_down) ;  /* 0x0000054000007944 */ /* 0x003fea0003c00000 */
[C---:B------:R-:W-:Y:S02]  /*abd0*/  FMUL.FTZ R84, R86.reuse, R84 ;  /* 0x0000005456547220 */ /* 0x040fe40000410000 */
[C---:B-1----:R-:W-:Y:S01]  /*abe0*/  FFMA.FTZ R82, R86.reuse, R159, R87 ;  /* 0x0000009f56527223 */ /* 0x042fe20000010057 */
[----:B------:R-:W-:Y:S02]  /*abf0*/  MOV R159, 0x2 ;  /* 0x00000002009f7802 */ /* 0x000fe40000000f00 */
[----:B------:R-:W-:Y:S02]  /*ac00*/  FSEL R86, R86, R84, !P4 ;  /* 0x0000005456567208 */ /* 0x000fe40006000000 */
[----:B------:R-:W-:-:S02]  /*ac10*/  FSEL R87, R87, R82, !P4 ;  /* 0x0000005257577208 */ /* 0x000fc40006000000 */
[----:B------:R-:W-:Y:S02]  /*ac20*/  MOV R83, R86 ;  /* 0x0000005600537202 */ /* 0x000fe40000000f00 */
[----:B------:R-:W-:Y:S02]  /*ac30*/  MOV R82, 0xac50 ;  /* 0x0000ac5000527802 */ /* 0x000fe40000000f00 */
[----:B0-2--5:R-:W-:Y:S05]  /*ac40*/  CALL.REL.NOINC `($__internal_15_$__cuda_sm70_shflsync_down) ;  /* 0x000004c000007944 */ /* 0x025fea0003c00000 */
[----:B-1----:R-:W-:Y:S01]  /*ac50*/  MOV R84, R159 ;  /* 0x0000009f00547202 */ /* 0x002fe20000000f00 */
[----:B------:R-:W-:Y:S01]  /*ac60*/  HFMA2.MMA R159, -RZ, RZ, 0, 1.1920928955078125e-07 ;  /* 0x00000002ff9f7435 */ /* 0x000fe200000001ff */
[----:B------:R-:W-:Y:S02]  /*ac70*/  MOV R83, R87 ;  /* 0x0000005700537202 */ /* 0x000fe40000000f00 */
[----:B------:R-:W-:-:S03]  /*ac80*/  MOV R82, 0xaca0 ;  /* 0x0000aca000527802 */ /* 0x000fc60000000f00 */
[----:B0-2--5:R-:W-:Y:S05]  /*ac90*/  CALL.REL.NOINC `($__internal_15_$__cuda_sm70_shflsync_down) ;  /* 0x0000047000007944 */ /* 0x025fea0003c00000 */
[----:B-1----:R-:W-:Y:S01]  /*aca0*/  @!P3 FFMA.FTZ R87, R86, R159, R87 ;  /* 0x0000009f5657b223 */ /* 0x002fe20000010057 */
[----:B------:R-:W-:Y:S01]  /*acb0*/  MOV R159, 0x4 ;  /* 0x00000004009f7802 */ /* 0x000fe20000000f00 */
[----:B------:R-:W-:Y:S01]  /*acc0*/  @!P3 FMUL.FTZ R86, R84, R86 ;  /* 0x000000565456b220 */ /* 0x000fe20000410000 */
[----:B------:R-:W-:-:S04]  /*acd0*/  MOV R82, 0xad00 ;  /* 0x0000ad0000527802 */ /* 0x000fc80000000f00 */
[----:B------:R-:W-:Y:S02]  /*ace0*/  MOV R83, R86 ;  /* 0x0000005600537202 */ /* 0x000fe40000000f00 */
[----:B0-2--5:R-:W-:Y:S05]  /*acf0*/  CALL.REL.NOINC `($__internal_15_$__cuda_sm70_shflsync_down) ;  /* 0x0000041000007944 */ /* 0x025fea0003c00000 */
[----:B-1----:R-:W-:Y:S01]  /*ad00*/  MOV R84, R159 ;  /* 0x0000009f00547202 */ /* 0x002fe20000000f00 */
[----:B------:R-:W-:Y:S01]  /*ad10*/  HFMA2.MMA R159, -RZ, RZ, 0, 2.384185791015625e-07 ;  /* 0x00000004ff9f7435 */ /* 0x000fe200000001ff */
[----:B------:R-:W-:Y:S02]  /*ad20*/  MOV R83, R87 ;  /* 0x0000005700537202 */ /* 0x000fe40000000f00 */
[----:B------:R-:W-:-:S03]  /*ad30*/  MOV R82, 0xad50 ;  /* 0x0000ad5000527802 */ /* 0x000fc60000000f00 */
[----:B0-2--5:R-:W-:Y:S05]  /*ad40*/  CALL.REL.NOINC `($__internal_15_$__cuda_sm70_shflsync_down) ;  /* 0x000003c000007944 */ /* 0x025fea0003c00000 */
[----:B-1----:R-:W-:Y:S01]  /*ad50*/  @!P2 FFMA.FTZ R87, R86, R159, R87 ;  /* 0x0000009f5657a223 */ /* 0x002fe20000010057 */
[----:B------:R-:W-:Y:S01]  /*ad60*/  HFMA2.MMA R159, -RZ, RZ, 0, 4.76837158203125e-07 ;  /* 0x00000008ff9f7435 */ /* 0x000fe200000001ff */
[----:B------:R-:W-:Y:S01]  /*ad70*/  @!P2 FMUL.FTZ R86, R84, R86 ;  /* 0x000000565456a220 */ /* 0x000fe20000410000 */
[----:B------:R-:W-:Y:S02]  /*ad80*/  MOV R82, 0xadd0 ;  /* 0x0000add000527802 */ /* 0x000fe40000000f00 */
[----:B------:R-:W-:Y:S02]  /*ad90*/  MOV R84, R87 ;  /* 0x0000005700547202 */ /* 0x000fe40000000f00 */
[----:B------:R-:W-:-:S04]  /*ada0*/  MOV R87, R86 ;  /* 0x0000005600577202 */ /* 0x000fc80000000f00 */
[----:B------:R-:W-:Y:S02]  /*adb0*/  MOV R83, R87 ;  /* 0x0000005700537202 */ /* 0x000fe40000000f00 */
[----:B0-2--5:R-:W-:Y:S05]  /*adc0*/  CALL.REL.NOINC `($__internal_15_$__cuda_sm70_shflsync_down) ;  /* 0x0000034000007944 */ /* 0x025fea0003c00000 */
[----:B-1----:R-:W-:Y:S01]  /*add0*/  MOV R85, R159 ;  /* 0x0000009f00557202 */ /* 0x002fe20000000f00 */
[----:B------:R-:W-:Y:S01]  /*ade0*/  HFMA2.MMA R159, -RZ, RZ, 0, 4.76837158203125e-07 ;  /* 0x00000008ff9f7435 */ /* 0x000fe200000001ff */
[----:B------:R-:W-:Y:S02]  /*adf0*/  MOV R83, R84 ;  /* 0x0000005400537202 */ /* 0x000fe40000000f00 */
[----:B------:R-:W-:-:S03]  /*ae00*/  MOV R82, 0xae20 ;  /* 0x0000ae2000527802 */ /* 0x000fc60000000f00 */
[----:B0-2--5:R-:W-:Y:S05]  /*ae10*/  CALL.REL.NOINC `($__internal_15_$__cuda_sm70_shflsync_down) ;  /* 0x000002f000007944 */ /* 0x025fea0003c00000 */
[----:B-1----:R-:W-:Y:S01]  /*ae20*/  @!P1 FFMA.FTZ R84, R87, R159, R84 ;  /* 0x0000009f57549223 */ /* 0x002fe20000010054 */
[----:B------:R-:W-:Y:S01]  /*ae30*/  HFMA2.MMA R159, -RZ, RZ, 0, 9.5367431640625e-07 ;  /* 0x00000010ff9f7435 */ /* 0x000fe200000001ff */
[----:B------:R-:W-:Y:S01]  /*ae40*/  @!P1 FMUL.FTZ R87, R85, R87 ;  /* 0x0000005755579220 */ /* 0x000fe20000410000 */
[----:B------:R-:W-:Y:S02]  /*ae50*/  MOV R82, 0xae90 ;  /* 0x0000ae9000527802 */ /* 0x000fe40000000f00 */
[----:B------:R-:W-:Y:S02]  /*ae60*/  MOV R86, R84 ;  /* 0x0000005400567202 */ /* 0x000fe40000000f00 */
[----:B------:R-:W-:-:S02]  /*ae70*/  MOV R83, R87 ;  /* 0x0000005700537202 */ /* 0x000fc40000000f00 */
[----:B0-2--5:R-:W-:Y:S05]  /*ae80*/  CALL.REL.NOINC `($__internal_15_$__cuda_sm70_shflsync_down) ;  /* 0x0000028000007944 */ /* 0x025fea0003c00000 */
[----:B-1----:R-:W-:Y:S01]  /*ae90*/  MOV R84, R159 ;  /* 0x0000009f00547202 */ /* 0x002fe20000000f00 */
[----:B------:R-:W-:Y:S01]  /*aea0*/  HFMA2.MMA R159, -RZ, RZ, 0, 9.5367431640625e-07 ;  /* 0x00000010ff9f7435 */ /* 0x000fe200000001ff */
[----:B------:R-:W-:-:S02]  /*aeb0*/  MOV R83, R86 ;  /* 0x0000005600537202 */ /* 0x000fc40000000f00 */
[----:B------:R-:W-:-:S03]  /*aec0*/  MOV R82, 0xaee0 ;  /* 0x0000aee000527802 */ /* 0x000fc60000000f00 */
[----:B0-2--5:R-:W-:Y:S05]  /*aed0*/  CALL.REL.NOINC `($__internal_15_$__cuda_sm70_shflsync_down) ;  /* 0x0000023000007944 */ /* 0x025fea0003c00000 */
[----:B-1----:R-:W-:Y:S01]  /*aee0*/  @!P0 FFMA.FTZ R86, R87, R159, R86 ;  /* 0x0000009f57568223 */ /* 0x002fe20000010056 */
[----:B------:R-:W-:Y:S01]  /*aef0*/  MOV R159, RZ ;  /* 0x000000ff009f7202 */ /* 0x000fe20000000f00 */
[----:B------:R-:W-:Y:S01]  /*af00*/  @!P0 FMUL.FTZ R87, R84, R87 ;  /* 0x0000005754578220 */ /* 0x000fe20000410000 */
[----:B------:R-:W-:-:S04]  /*af10*/  MOV R83, 0xaf40 ;  /* 0x0000af4000537802 */ /* 0x000fc80000000f00 */
[----:B------:R-:W-:Y:S02]  /*af20*/  MOV R82, R87 ;  /* 0x0000005700527202 */ /* 0x000fe40000000f00 */
[----:B0-2--5:R-:W-:Y:S05]  /*af30*/  CALL.REL.NOINC `($__internal_16_$__cuda_sm70_shflsync_idx_p) ;  /* 0x0000026000007944 */ /* 0x025fea0003c00000 */
[----:B-1----:R-:W-:Y:S01]  /*af40*/  MOV R84, R159 ;  /* 0x0000009f00547202 */ /* 0x002fe20000000f00 */
[----:B------:R-:W-:Y:S01]  /*af50*/  HFMA2.MMA R159, -RZ, RZ, 0, 0 ;  /* 0x00000000ff9f7435 */ /* 0x000fe200000001ff */
[----:B------:R-:W-:Y:S02]  /*af60*/  MOV R82, R86 ;  /* 0x0000005600527202 */ /* 0x000fe40000000f00 */
[----:B------:R-:W-:-:S03]  /*af70*/  MOV R83, 0xaf90 ;  /* 0x0000af9000537802 */ /* 0x000fc60000000f00 */
[----:B--2--5:R-:W-:Y:S05]  /*af80*/  CALL.REL.NOINC `($__internal_16_$__cuda_sm70_shflsync_idx_p) ;  /* 0x0000021000007944 */ /* 0x024fea0003c00000 */
[----:B------:R-:W-:Y:S02]  /*af90*/  MOV R85, R84 ;  /* 0x0000005400557202 */ /* 0x000fe40000000f00 */
[----:B-1----:R-:W-:Y:S01]  /*afa0*/  MOV R84, R159 ;  /* 0x0000009f00547202 */ /* 0x002fe20000000f00 */
[----:B------:R-:W-:Y:S01]  /*afb0*/  HFMA2.MMA R159, -RZ, RZ, 0, 5.9604644775390625e-08 ;  /* 0x00000001ff9f7435 */ /* 0x000fe200000001ff */
[----:B------:R-:W-:Y:S02]  /*afc0*/  MOV R83, R87 ;  /* 0x0000005700537202 */ /* 0x000fe40000000f00 */
[----:B------:R-:W-:-:S03]  /*afd0*/  MOV R82, 0xaff0 ;  /* 0x0000aff000527802 */ /* 0x000fc60000000f00 */
[----:B--2--5:R-:W-:Y:S05]  /*afe0*/  CALL.REL.NOINC `($__internal_15_$__cuda_sm70_shflsync_down) ;  /* 0x0000012000007944 */ /* 0x024fea0003c00000 */
[----:B-1----:R-:W-:Y:S01]  /*aff0*/  MOV R160, R159 ;  /* 0x0000009f00a07202 */ /* 0x002fe20000000f00 */
[----:B------:R-:W-:Y:S01]  /*b000*/  HFMA2.MMA R159, -RZ, RZ, 0, 5.9604644775390625e-08 ;  /* 0x00000001ff9f7435 */ /* 0x000fe200000001ff */
[----:B------:R-:W-:-:S02]  /*b010*/  MOV R83, R86 ;  /* 0x0000005600537202 */ /* 0x000fc40000000f00 */
[----:B------:R-:W-:-:S03]  /*b020*/  MOV R82, 0xb040 ;  /* 0x0000b04000527802 */ /* 0x000fc60000000f00 */
[----:B0-2--5:R-:W-:Y:S05]  /*b030*/  CALL.REL.NOINC `($__internal_15_$__cuda_sm70_shflsync_down) ;  /* 0x000000d000007944 */ /* 0x025fea0003c00000 */
[----:B-1----:R-:W-:Y:S01]  /*b040*/  MOV R87, R159 ;  /* 0x0000009f00577202 */ /* 0x002fe20000000f00 */
[----:B------:R-:W-:Y:S01]  /*b050*/  HFMA2.MMA R159, -RZ, RZ, 0, 0 ;  /* 0x00000000ff9f7435 */ /* 0x000fe200000001ff */
[----:B------:R-:W-:Y:S02]  /*b060*/  MOV R86, R160 ;  /* 0x000000a000567202 */ /* 0x000fe40000000f00 */
[----:B------:R-:W-:Y:S02]  /*b070*/  MOV R82, R80 ;  /* 0x0000005000527202 */ /* 0x000fe40000000f00 */
[----:B------:R-:W-:Y:S02]  /*b080*/  MOV R83, 0xb0a0 ;  /* 0x0000b0a000537802 */ /* 0x000fe40000000f00 */
[----:B0-2--5:R-:W-:Y:S05]  /*b090*/  CALL.REL.NOINC `($__internal_16_$__cuda_sm70_shflsync_idx_p) ;  /* 0x0000010000007944 */ /* 0x025fea0003c00000 */
[----:B-1----:R-:W-:Y:S01]  /*b0a0*/  MOV R160, R159 ;  /* 0x0000009f00a07202 */ /* 0x002fe20000000f00 */
[----:B------:R-:W-:Y:S01]  /*b0b0*/  HFMA2.MMA R159, -RZ, RZ, 0, 0 ;  /* 0x00000000ff9f7435 */ /* 0x000fe200000001ff */
[----:B------:R-:W-:Y:S02]  /*b0c0*/  MOV R82, R81 ;  /* 0x0000005100527202 */ /* 0x000fe40000000f00 */
[----:B------:R-:W-:-:S03]  /*b0d0*/  MOV R83, 0xb0f0 ;  /* 0x0000b0f000537802 */ /* 0x000fc60000000f00 */
[----:B--2--5:R-:W-:Y:S05]  /*b0e0*/  CALL.REL.NOINC `($__internal_16_$__cuda_sm70_shflsync_idx_p) ;  /* 0x000000b000007944 */ /* 0x024fea0003c00000 */
[----:B-1----:R-:W-:Y:S01]  /*b0f0*/  MOV R83, R159 ;  /* 0x0000009f00537202 */ /* 0x002fe20000000f00 */
[----:B--2--5:R-:W-:Y:S05]  /*b100*/  BRA `(.L_x_356) ;  /* 0xffffb7c000007947 */ /* 0x024fea000383ffff */
        .weak           $__internal_15_$__cuda_sm70_shflsync_down
        .type           $__internal_15_$__cuda_sm70_shflsync_down,@function
        .size           $__internal_15_$__cuda_sm70_shflsync_down,($__internal_16_$__cuda_sm70_shflsync_idx_p - $__internal_15_$__cuda_sm70_shflsync_down)
$__internal_15_$__cuda_sm70_shflsync_down:
        /* <DEDUP_REMOVED lines=8> */
[----:B------:R-:W-:Y:S05]  /*b190*/  RET.REL.NODEC R82 `(_Z25selective_scan_bwd_kernelI32Selective_Scan_bwd_kernel_traitsILi128ELi16ELb0ELb0ELb1ELb0ELb1EffEEv12SSMParamsBwd) ;  /* 0xffff4e6052007950 */ /* 0x000fea0003c3ffff */
        .weak           $__internal_16_$__cuda_sm70_shflsync_idx_p
        .type           $__internal_16_$__cuda_sm70_shflsync_idx_p,@function
        .size           $__internal_16_$__cuda_sm70_shflsync_idx_p,($__internal_17_$__cuda_sm70_shflsync_up - $__internal_16_$__cuda_sm70_shflsync_idx_p)
$__internal_16_$__cuda_sm70_shflsync_idx_p:
        /* <DEDUP_REMOVED lines=9> */
[----:B0-----:R-:W-:Y:S05]  /*b230*/  RET.REL.NODEC R82 `(_Z25selective_scan_bwd_kernelI32Selective_Scan_bwd_kernel_traitsILi128ELi16ELb0ELb0ELb1ELb0ELb1EffEEv12SSMParamsBwd) ;  /* 0xffff4dc052007950 */ /* 0x001fea0003c3ffff */
        .weak           $__internal_17_$__cuda_sm70_shflsync_up
        .type           $__internal_17_$__cuda_sm70_shflsync_up,@function
        .size           $__internal_17_$__cuda_sm70_shflsync_up,(.L_x_8833 - $__internal_17_$__cuda_sm70_shflsync_up)
$__internal_17_$__cuda_sm70_shflsync_up:
[----:B------:R-:W-:Y:S04]  /*b240*/  WARPSYNC R136 ;  /* 0x0000008800007348 */ /* 0x000fe80003800000 */
[----:B------:R0:W1:Y:S02]  /*b250*/  SHFL.UP PT, R134, R83, R134, R137 ;  /* 0x0400008653867389 */ /* 0x00006400000e0089 */
[----:B0-----:R-:W-:-:S04]  /*b260*/  MOV R83, 0x0 ;  /* 0x0000000000537802 */ /* 0x001fc80000000f00 */
[----:B------:R-:W-:Y:S05]  /*b270*/  RET.REL.NODEC R82 `(_Z25selective_scan_bwd_kernelI32Selective_Scan_bwd_kernel_traitsILi128ELi16ELb0ELb0ELb1ELb0ELb1EffEEv12SSMParamsBwd) ;  /* 0xffff4d8052007950 */ /* 0x000fea0003c3ffff */
.L_x_357:
        /* <DEDUP_REMOVED lines=16> */
.L_x_8833:


//--------------------- .text._Z25selective_scan_bwd_kernelI32Selective_Scan_bwd_kernel_traitsILi128ELi16ELb0ELb0ELb1ELb1ELb0EffEEv12SSMParamsBwd --------------------------
	.section	.text._Z25selective_scan_bwd_kernelI32Selective_Scan_bwd_kernel_traitsILi128ELi16ELb0ELb0ELb1ELb1ELb0EffEEv12SSMParamsBwd,"ax",@progbits
	.sectioninfo	@"SHI_REGISTERS=168"
	.align	128
        .global         _Z25selective_scan_bwd_kernelI32Selective_Scan_bwd_kernel_traitsILi128ELi16ELb0ELb0ELb1ELb1ELb0EffEEv12SSMParamsBwd
        .type           _Z25selective_scan_bwd_kernelI32Selective_Scan_bwd_kernel_traitsILi128ELi16ELb0ELb0ELb1ELb1ELb0EffEEv12SSMParamsBwd,@function
        .size           _Z25selective_scan_bwd_kernelI32Selective_Scan_bwd_kernel_traitsILi128ELi16ELb0ELb0ELb1ELb1ELb0EffEEv12SSMParamsBwd,(.L_x_8836 - _Z25selective_scan_bwd_kernelI32Selective_Scan_bwd_kernel_traitsILi128ELi16ELb0ELb0ELb1ELb1ELb0EffEEv12SSMParamsBwd)
        .other          _Z25selective_scan_bwd_kernelI32Selective_Scan_bwd_kernel_traitsILi128ELi16ELb0ELb0ELb1ELb1ELb0EffEEv12SSMParamsBwd,@"STO_CUDA_ENTRY STV_DEFAULT"
_Z25selective_scan_bwd_kernelI32Selective_Scan_bwd_kernel_traitsILi128ELi16ELb0ELb0ELb1ELb1ELb0EffEEv12SSMParamsBwd:
.text._Z25selective_scan_bwd_kernelI32Selective_Scan_bwd_kernel_traitsILi128ELi16ELb0ELb0ELb1ELb1ELb0EffEEv12SSMParamsBwd:
        /* <DEDUP_REMOVED lines=163> */
.L_x_444:
        /* <DEDUP_REMOVED lines=28> */
[----:B------:R-:W-:Y:S02]  /*0bf0*/  LOP3.LUT R27, R56, 0xe0, RZ, 0xfc, !PT ;  /* 0x000000e0381b7812 */ /* 0x000fe400078efcff */
        /* <DEDUP_REMOVED lines=16> */
[C---:B------:R-:W-:Y:S02]  /*0d00*/  LOP3.LUT R60, R56.reuse, 0x1a0, RZ, 0xfc, !PT ;  /* 0x000001a0383c7812 */ /* 0x040fe400078efcff */
        /* <DEDUP_REMOVED lines=22> */
[----:B------:R-:W0:Y:S01]  /*0e70*/  S2R R35, SR_LANEID ;  /* 0x0000000000237919 */ /* 0x000e220000000000 */
[----:B------:R-:W-:-:S02]  /*0e80*/  ISETP.GE.AND P2, PT, R19, UR7, PT ;  /* 0x0000000713007c0c */ /* 0x000fc4000bf46270 */
[----:B------:R-:W-:Y:S02]  /*0e90*/  ISETP.GE.AND P5, PT, R22, UR7, PT ;  /* 0x0000000716007c0c */ /* 0x000fe4000bfa6270 */
[----:B------:R-:W-:Y:S02]  /*0ea0*/  ISETP.GE.AND P4, PT, R24, UR7, PT ;  /* 0x0000000718007c0c */ /* 0x000fe4000bf86270 */
[----:B------:R-:W-:Y:S02]  /*0eb0*/  ISETP.GE.AND P3, PT, R21, UR7, PT ;  /* 0x0000000715007c0c */ /* 0x000fe4000bf66270 */
[----:B------:R-:W-:Y:S02]  /*0ec0*/  LOP3.LUT R29, R29, 0xffffff7f, RZ, 0xc0, !PT ;  /* 0xffffff7f1d1d7812 */ /* 0x000fe400078ec0ff */
[----:B0-----:R-:W-:-:S04]  /*0ed0*/  IADD3 R155, R0, R35, RZ ;  /* 0x00000023009b7210 */ /* 0x001fc80007ffe0ff */
[C---:B------:R-:W-:Y:S02]  /*0ee0*/  IADD3 R22, R155.reuse, 0x20, RZ ;  /* 0x000000209b167810 */ /* 0x040fe40007ffe0ff */
[C---:B------:R-:W-:Y:S02]  /*0ef0*/  IADD3 R24, R155.reuse, 0x40, RZ ;  /* 0x000000409b187810 */ /* 0x040fe40007ffe0ff */
[C---:B-1----:R-:W-:Y:S02]  /*0f00*/  IADD3 R2, R155.reuse, 0x60, RZ ;  /* 0x000000609b027810 */ /* 0x042fe40007ffe0ff */
        /* <DEDUP_REMOVED lines=10> */
[----:B------:R-:W-:Y:S02]  /*0fb0*/  @P2 LOP3.LUT R29, R29, 0x80, RZ, 0xfc, !PT ;  /* 0x000000801d1d2812 */ /* 0x000fe400078efcff */
[C---:B------:R-:W-:Y:S02]  /*0fc0*/  IADD3 R34, R155.reuse, 0x120, RZ ;  /* 0x000001209b227810 */ /* 0x040fe40007ffe0ff */
[-C--:B------:R-:W-:Y:S02]  /*0fd0*/  LEA.HI.SX32 R64, R28, R155.reuse, 0x1b ;  /* 0x0000009b1c407211 */ /* 0x080fe400078fdaff */
[----:B------:R-:W-:Y:S02]  /*0fe0*/  IADD3 R162, R155, 0x140, RZ ;  /* 0x000001409ba27810 */ /* 0x000fe40007ffe0ff */
[----:B------:R-:W-:-:S02]  /*0ff0*/  LEA.HI.SX32 R63, R30, R155, 0x1b ;  /* 0x0000009b1e3f7211 */ /* 0x000fc400078fdaff */
[C---:B------:R-:W-:Y:S02]  /*1000*/  IADD3 R36, R155.reuse, 0x160, RZ ;  /* 0x000001609b247810 */ /* 0x040fe40007ffe0ff */
[-C--:B------:R-:W-:Y:S02]  /*1010*/  LEA.HI.SX32 R165, R32, R155.reuse, 0x1b ;  /* 0x0000009b20a57211 */ /* 0x080fe400078fdaff */
        /* <DEDUP_REMOVED lines=15> */
[----:B------:R-:W-:-:S02]  /*1110*/  ISETP.GE.AND P6, PT, R23, UR7, PT ;  /* 0x0000000717007c0c */ /* 0x000fc4000bfc6270 */
[----:B------:R-:W-:Y:S02]  /*1120*/  LOP3.LUT R29, R29, 0xffffffdf, RZ, 0xc0, !PT ;  /* 0xffffffdf1d1d7812 */ /* 0x000fe400078ec0ff */
[----:B------:R-:W-:Y:S02]  /*1130*/  LEA.HI.SX32 R54, R0, R0, 0x1b ;  /* 0x0000000000367211 */ /* 0x000fe400078fdaff */
[----:B------:R-:W-:-:S04]  /*1140*/  @P5 LOP3.LUT R29, R29, 0x20, RZ, 0xfc, !PT ;  /* 0x000000201d1d5812 */ /* 0x000fc800078efcff */
[----:B------:R-:W-:-:S04]  /*1150*/  LOP3.LUT R29, R29, 0xffffffef, RZ, 0xc0, !PT ;  /* 0xffffffef1d1d7812 */ /* 0x000fc800078ec0ff */
[----:B------:R-:W-:Y:S02]  /*1160*/  @P6 LOP3.LUT R29, R29, 0x10, RZ, 0xfc, !PT ;  /* 0x000000101d1d6812 */ /* 0x000fe400078efcff */
[----:B------:R-:W-:Y:S02]  /*1170*/  ISETP.GE.AND P0, PT, R25, UR7, PT ;  /* 0x0000000719007c0c */ /* 0x000fe4000bf06270 */
[----:B------:R-:W-:Y:S02]  /*1180*/  LOP3.LUT R29, R29, 0xfffffff7, RZ, 0xc0, !PT ;  /* 0xfffffff71d1d7812 */ /* 0x000fe400078ec0ff */
[----:B------:R-:W-:Y:S02]  /*1190*/  MOV R58, UR29 ;  /* 0x0000001d003a7c02 */ /* 0x000fe40008000f00 */
[----:B------:R-:W-:Y:S02]  /*11a0*/  @P4 LOP3.LUT R29, R29, 0x8, RZ, 0xfc, !PT ;  /* 0x000000081d1d4812 */ /* 0x000fe400078efcff */
[----:B------:R-:W-:-:S02]  /*11b0*/  MOV R59, UR28 ;  /* 0x0000001c003b7c02 */ /* 0x000fc40008000f00 */
[C---:B------:R-:W-:Y:S02]  /*11c0*/  ISETP.GE.AND P1, PT, R56.reuse, UR7, PT ;  /* 0x0000000738007c0c */ /* 0x040fe4000bf26270 */
        /* <DEDUP_REMOVED lines=11> */
[----:B------:R0:W-:Y:S04]  /*1280*/  STS [R65.X4+0x200], R7 ;  /* 0x0002000741007388 */ /* 0x0001e80000004800 */
        /* <DEDUP_REMOVED lines=31> */
[----:B------:R-:W5:Y:S01]  /*1480*/  @!P0 LDG.E R7, [R58.64+0x300] ;  /* 0x0003001e3a078981 */ /* 0x000f62000c1e1900 */
[----:B------:R-:W-:Y:S01]  /*1490*/  ISETP.GE.AND P0, PT, R27, UR7, PT ;  /* 0x000000071b007c0c */ /* 0x000fe2000bf06270 */
[----:B------:R-:W-:Y:S01]  /*14a0*/  CS2R R8, SRZ ;  /* 0x0000000000087805 */ /* 0x000fe2000001ff00 */
[----:B------:R-:W-:Y:S01]  /*14b0*/  CS2R R4, SRZ ;  /* 0x0000000000047805 */ /* 0x000fe2000001ff00 */
[----:B------:R-:W5:Y:S04]  /*14c0*/  @!P1 LDG.E R2, [R58.64] ;  /* 0x0000001e3a029981 */ /* 0x000f68000c1e1900 */
[----:B------:R-:W5:Y:S01]  /*14d0*/  @!P3 LDG.E R3, [R58.64+0x100] ;  /* 0x0001001e3a03b981 */ /* 0x000f62000c1e1900 */
[----:B--2---:R-:W-:-:S03]  /*14e0*/  CS2R R14, SRZ ;  /* 0x00000000000e7805 */ /* 0x004fc6000001ff00 */
[----:B------:R-:W2:Y:S02]  /*14f0*/  @!P5 LDG.E R6, [R58.64+0x180] ;  /* 0x0001801e3a06d981 */ /* 0x000ea4000c1e1900 */
[----:B------:R-:W-:Y:S02]  /*1500*/  @P0 LOP3.LUT R29, R29, 0x2, RZ, 0xfc, !PT ;  /* 0x000000021d1d0812 */ /* 0x000fe400078efcff */
[----:B------:R-:W2:Y:S01]  /*1510*/  @!P0 LDG.E R12, [R58.64+0x380] ;  /* 0x0003801e3a0c8981 */ /* 0x000ea2000c1e1900 */
[----:B------:R-:W-:Y:S02]  /*1520*/  ISETP.GE.AND P0, PT, R31, UR7, PT ;  /* 0x000000071f007c0c */ /* 0x000fe4000bf06270 */
[----:B------:R-:W-:Y:S01]  /*1530*/  LOP3.LUT R29, R29, 0xfffffffe, RZ, 0xc0, !PT ;  /* 0xfffffffe1d1d7812 */ /* 0x000fe200078ec0ff */
[----:B------:R-:W2:Y:S01]  /*1540*/  @!P2 LDG.E R4, [R58.64+0x80] ;  /* 0x0000801e3a04a981 */ /* 0x000ea2000c1e1900 */
[----:B------:R-:W-:Y:S02]  /*1550*/  ISETP.GE.AND P1, PT, R41, UR7, PT ;  /* 0x0000000729007c0c */ /* 0x000fe4000bf26270 */
[----:B------:R-:W-:Y:S01]  /*1560*/  ISETP.GE.AND P2, PT, R42, UR7, PT ;  /* 0x000000072a007c0c */ /* 0x000fe2000bf46270 */
[----:B------:R-:W2:Y:S01]  /*1570*/  @!P4 LDG.E R8, [R58.64+0x280] ;  /* 0x0002801e3a08c981 */ /* 0x000ea2000c1e1900 */
[----:B------:R-:W-:Y:S01]  /*1580*/  ISETP.GE.AND P3, PT, R43, UR7, PT ;  /* 0x000000072b007c0c */ /* 0x000fe2000bf66270 */
[----:B---3--:R-:W-:-:S02]  /*1590*/  HFMA2.MMA R18, -RZ, RZ, 0, 0 ;  /* 0x00000000ff127435 */ /* 0x008fc400000001ff */
[----:B------:R-:W3:Y:S02]  /*15a0*/  @!P6 LDG.E R5, [R58.64+0x200] ;  /* 0x0002001e3a05e981 */ /* 0x000ee4000c1e1900 */
[----:B------:R-:W-:Y:S02]  /*15b0*/  @P0 LOP3.LUT R29, R29, 0x1, RZ, 0xfc, !PT ;  /* 0x000000011d1d0812 */ /* 0x000fe400078efcff */
[----:B------:R-:W3:Y:S01]  /*15c0*/  @!P0 LDG.E R9, [R58.64+0x400] ;  /* 0x0004001e3a098981 */ /* 0x000ee2000c1e1900 */
[----:B------:R-:W-:Y:S02]  /*15d0*/  ISETP.GE.AND P0, PT, R33, UR7, PT ;  /* 0x0000000721007c0c */ /* 0x000fe4000bf06270 */
[----:B------:R-:W-:Y:S01]  /*15e0*/  ISETP.GE.AND P4, PT, R60, UR7, PT ;  /* 0x000000073c007c0c */ /* 0x000fe2000bf86270 */
[----:B----4-:R-:W-:Y:S01]  /*15f0*/  CS2R R16, SRZ ;  /* 0x0000000000107805 */ /* 0x010fe2000001ff00 */
[----:B------:R-:W-:Y:S01]  /*1600*/  ISETP.GE.AND P5, PT, R61, UR7, PT ;  /* 0x000000073d007c0c */ /* 0x000fe2000bfa6270 */
[----:B------:R-:W4:Y:S01]  /*1610*/  @!P1 LDG.E R13, [R58.64+0x500] ;  /* 0x0005001e3a0d9981 */ /* 0x000f22000c1e1900 */
[----:B------:R-:W-:-:S02]  /*1620*/  ISETP.GE.AND P6, PT, R62, UR7, PT ;  /* 0x000000073e007c0c */ /* 0x000fc4000bfc6270 */
[----:B------:R-:W-:Y:S01]  /*1630*/  MOV R20, RZ ;  /* 0x000000ff00147202 */ /* 0x000fe20000000f00 */
[----:B------:R-:W4:Y:S04]  /*1640*/  @!P2 LDG.E R16, [R58.64+0x580] ;  /* 0x0005801e3a10a981 */ /* 0x000f28000c1e1900 */
[----:B------:R-:W4:Y:S04]  /*1650*/  @!P0 LDG.E R14, [R58.64+0x480] ;  /* 0x0004801e3a0e8981 */ /* 0x000f28000c1e1900 */
[----:B------:R-:W4:Y:S04]  /*1660*/  @!P3 LDG.E R15, [R58.64+0x600] ;  /* 0x0006001e3a0fb981 */ /* 0x000f28000c1e1900 */
[----:B------:R-:W4:Y:S04]  /*1670*/  @!P4 LDG.E R18, [R58.64+0x680] ;  /* 0x0006801e3a12c981 */ /* 0x000f28000c1e1900 */
[----:B------:R-:W4:Y:S04]  /*1680*/  @!P5 LDG.E R17, [R58.64+0x700] ;  /* 0x0007001e3a11d981 */ /* 0x000f28000c1e1900 */
[----:B------:R-:W4:Y:S01]  /*1690*/  @!P6 LDG.E R20, [R58.64+0x780] ;  /* 0x0007801e3a14e981 */ /* 0x000f22000c1e1900 */
        /* <DEDUP_REMOVED lines=17> */
[----:B------:R-:W-:Y:S02]  /*17b0*/  LOP3.LUT P0, RZ, R29, 0x100, RZ, 0xc0, !PT ;  /* 0x000001001dff7812 */ /* 0x000fe4000780c0ff */
[----:B------:R-:W-:Y:S02]  /*17c0*/  MOV R10, UR27 ;  /* 0x0000001b000a7c02 */ /* 0x000fe40008000f00 */
[----:B------:R-:W-:-:S05]  /*17d0*/  MOV R11, UR26 ;  /* 0x0000001a000b7c02 */ /* 0x000fca0008000f00 */
[----:B------:R-:W-:Y:S01]  /*17e0*/  IMAD.WIDE R10, R56, 0x4, R10 ;  /* 0x00000004380a7825 */ /* 0x000fe200078e020a */
[----:B------:R-:W-:Y:S01]  /*17f0*/  CS2R R60, SRZ ;  /* 0x00000000003c7805 */ /* 0x000fe2000001ff00 */
[----:B------:R-:W-:Y:S01]  /*1800*/  MOV R62, RZ ;  /* 0x000000ff003e7202 */ /* 0x000fe20000000f00 */
[----:B-----5:R0:W-:Y:S04]  /*1810*/  STS [R69.X4], R2 ;  /* 0x0000000245007388 */ /* 0x0201e80000004800 */
[----:B--2---:R-:W-:Y:S04]  /*1820*/  STS [R68.X4+0x80], R4 ;  /* 0x0000800444007388 */ /* 0x004fe80000004800 */
[----:B------:R-:W-:Y:S04]  /*1830*/  STS [R67.X4+0x100], R3 ;  /* 0x0001000343007388 */ /* 0x000fe80000004800 */
[----:B------:R-:W-:Y:S04]  /*1840*/  STS [R66.X4+0x180], R6 ;  /* 0x0001800642007388 */ /* 0x000fe80000004800 */
[----:B---3--:R-:W-:Y:S04]  /*1850*/  STS [R65.X4+0x200], R5 ;  /* 0x0002000541007388 */ /* 0x008fe80000004800 */
[----:B------:R-:W-:Y:S04]  /*1860*/  STS [R64.X4+0x280], R8 ;  /* 0x0002800840007388 */ /* 0x000fe80000004800 */
[----:B------:R-:W-:Y:S04]  /*1870*/  STS [R63.X4+0x300], R7 ;  /* 0x000300073f007388 */ /* 0x000fe80000004800 */
[----:B------:R-:W-:Y:S04]  /*1880*/  STS [R165.X4+0x380], R12 ;  /* 0x0003800ca5007388 */ /* 0x000fe80000004800 */
[----:B------:R-:W-:Y:S04]  /*1890*/  STS [R164.X4+0x400], R9 ;  /* 0x00040009a4007388 */ /* 0x000fe80000004800 */
[----:B----4-:R-:W-:Y:S04]  /*18a0*/  STS [R163.X4+0x480], R14 ;  /* 0x0004800ea3007388 */ /* 0x010fe80000004800 */
        /* <DEDUP_REMOVED lines=8> */
[----:B------:R-:W4:Y:S04]  /*1930*/  LDS R16, [R54.X4+0x4] ;  /* 0x0000040036107984 */ /* 0x000f280000004800 */
[----:B------:R-:W-:Y:S04]  /*1940*/  LDS R12, [R54.X4+0x8] ;  /* 0x00000800360c7984 */ /* 0x000fe80000004800 */
[----:B------:R-:W5:Y:S04]  /*1950*/  LDS R14, [R54.X4+0xc] ;  /* 0x00000c00360e7984 */ /* 0x000f680000004800 */
[----:B------:R-:W0:Y:S04]  /*1960*/  LDS R13, [R54.X4+0x10] ;  /* 0x00001000360d7984 */ /* 0x000e280000004800 */
[----:B------:R-:W-:Y:S04]  /*1970*/  LDS R40, [R54.X4+0x14] ;  /* 0x0000140036287984 */ /* 0x000fe80000004800 */
[----:B------:R-:W0:Y:S04]  /*1980*/  LDS R41, [R54.X4+0x18] ;  /* 0x0000180036297984 */ /* 0x000e280000004800 */
[----:B------:R-:W3:Y:S04]  /*1990*/  LDS R42, [R54.X4+0x1c] ;  /* 0x00001c00362a7984 */ /* 0x000ee80000004800 */
        /* <DEDUP_REMOVED lines=8> */
[----:B------:R-:W-:Y:S01]  /*1a20*/  BAR.SYNC.DEFER_BLOCKING 0x0 ;  /* 0x0000000000007b1d */ /* 0x000fe20000010000 */
[----:B0-----:R-:W-:Y:S01]  /*1a30*/  HFMA2.MMA R2, -RZ, RZ, 0, 0 ;  /* 0x00000000ff027435 */ /* 0x001fe200000001ff */
[----:B-1----:R-:W-:Y:S01]  /*1a40*/  MOV R15, RZ ;  /* 0x000000ff000f7202 */ /* 0x002fe20000000f00 */
[----:B--2---:R-:W-:-:S08]  /*1a50*/  HFMA2.MMA R17, -RZ, RZ, 0, 0 ;  /* 0x00000000ff117435 */ /* 0x004fd000000001ff */
[----:B------:R0:W2:Y:S01]  /*1a60*/  @!P0 LDG.E R2, [R10.64] ;  /* 0x0000001e0a028981 */ /* 0x0000a2000c1e1900 */
[----:B------:R-:W-:-:S03]  /*1a70*/  ISETP.NE.AND P0, PT, R19, RZ, PT ;  /* 0x000000ff1300720c */ /* 0x000fc60003f05270 */
[----:B------:R0:W2:Y:S04]  /*1a80*/  @!P4 LDG.E R60, [R10.64+0x680] ;  /* 0x0006801e0a3cc981 */ /* 0x0000a8000c1e1900 */
[----:B------:R0:W2:Y:S04]  /*1a90*/  @!P5 LDG.E R61, [R10.64+0x700] ;  /* 0x0007001e0a3dd981 */ /* 0x0000a8000c1e1900 */
[----:B------:R0:W2:Y:S04]  /*1aa0*/  @!P6 LDG.E R62, [R10.64+0x780] ;  /* 0x0007801e0a3ee981 */ /* 0x0000a8000c1e1900 */
[----:B------:R0:W2:Y:S01]  /*1ab0*/  @!P0 LDG.E R15, [R10.64+0x100] ;  /* 0x0001001e0a0f8981 */ /* 0x0000a2000c1e1900 */
[----:B------:R-:W-:Y:S01]  /*1ac0*/  ISETP.NE.AND P0, PT, R21, RZ, PT ;  /* 0x000000ff1500720c */ /* 0x000fe20003f05270 */
[----:B------:R-:W-:-:S12]  /*1ad0*/  CS2R R18, SRZ ;  /* 0x0000000000127805 */ /* 0x000fd8000001ff00 */
[----:B------:R0:W2:Y:S01]  /*1ae0*/  @!P0 LDG.E R17, [R10.64+0x80] ;  /* 0x0000801e0a118981 */ /* 0x0000a2000c1e1900 */
[----:B------:R-:W-:-:S13]  /*1af0*/  ISETP.NE.AND P0, PT, R22, RZ, PT ;  /* 0x000000ff1600720c */ /* 0x000fda0003f05270 */
[----:B------:R0:W2:Y:S01]  /*1b00*/  @!P0 LDG.E R18, [R10.64+0x200] ;  /* 0x0002001e0a128981 */ /* 0x0000a2000c1e1900 */
[----:B------:R-:W-:Y:S01]  /*1b10*/  ISETP.NE.AND P0, PT, R23, RZ, PT ;  /* 0x000000ff1700720c */ /* 0x000fe20003f05270 */
[----:B---3--:R-:W-:-:S12]  /*1b20*/  CS2R R20, SRZ ;  /* 0x0000000000147805 */ /* 0x008fd8000001ff00 */
[----:B------:R0:W3:Y:S01]  /*1b30*/  @!P0 LDG.E R19, [R10.64+0x180] ;  /* 0x0001801e0a138981 */ /* 0x0000e2000c1e1900 */
[----:B------:R-:W-:-:S13]  /*1b40*/  ISETP.NE.AND P0, PT, R24, RZ, PT ;  /* 0x000000ff1800720c */ /* 0x000fda0003f05270 */
[----:B------:R0:W3:Y:S01]  /*1b50*/  @!P0 LDG.E R20, [R10.64+0x300] ;  /* 0x0003001e0a148981 */ /* 0x0000e2000c1e1900 */
[----:B------:R-:W-:Y:S01]  /*1b60*/  ISETP.NE.AND P0, PT, R25, RZ, PT ;  /* 0x000000ff1900720c */ /* 0x000fe20003f05270 */
[----:B------:R-:W-:-:S12]  /*1b70*/  CS2R R22, SRZ ;  /* 0x0000000000167805 */ /* 0x000fd8000001ff00 */
[----:B------:R0:W3:Y:S01]  /*1b80*/  @!P0 LDG.E R21, [R10.64+0x280] ;  /* 0x0002801e0a158981 */ /* 0x0000e2000c1e1900 */
[----:B------:R-:W-:-:S13]  /*1b90*/  ISETP.NE.AND P0, PT, R26, RZ, PT ;  /* 0x000000ff1a00720c */ /* 0x000fda0003f05270 */
[----:B------:R0:W3:Y:S01]  /*1ba0*/  @!P0 LDG.E R23, [R10.64+0x400] ;  /* 0x0004001e0a178981 */ /* 0x0000e2000c1e1900 */
[----:B------:R-:W-:Y:S01]  /*1bb0*/  ISETP.NE.AND P0, PT, R27, RZ, PT ;  /* 0x000000ff1b00720c */ /* 0x000fe20003f05270 */
[----:B------:R-:W-:Y:S01]  /*1bc0*/  CS2R R24, SRZ ;  /* 0x0000000000187805 */ /* 0x000fe2000001ff00 */
[----:B------:R-:W-:-:S05]  /*1bd0*/  CS2R R26, SRZ ;  /* 0x00000000001a7805 */ /* 0x000fca000001ff00 */
[----:B------:R0:W3:Y:S04]  /*1be0*/  @!P1 LDG.E R25, [R10.64+0x500] ;  /* 0x0005001e0a199981 */ /* 0x0000e8000c1e1900 */
[----:B------:R0:W3:Y:S04]  /*1bf0*/  @!P2 LDG.E R26, [R10.64+0x580] ;  /* 0x0005801e0a1aa981 */ /* 0x0000e8000c1e1900 */
[----:B------:R0:W3:Y:S01]  /*1c00*/  @!P0 LDG.E R22, [R10.64+0x380] ;  /* 0x0003801e0a168981 */ /* 0x0000e2000c1e1900 */
[----:B------:R-:W-:-:S03]  /*1c10*/  ISETP.NE.AND P0, PT, R28, RZ, PT ;  /* 0x000000ff1c00720c */ /* 0x000fc60003f05270 */
[----:B------:R0:W3:Y:S10]  /*1c20*/  @!P3 LDG.E R27, [R10.64+0x600] ;  /* 0x0006001e0a1bb981 */ /* 0x0000f4000c1e1900 */
[----:B------:R0:W3:Y:S04]  /*1c30*/  @!P0 LDG.E R24, [R10.64+0x480] ;  /* 0x0004801e0a188981 */ /* 0x0000e8000c1e1900 */
[----:B------:R-:W-:Y:S04]  /*1c40*/  STL [R1+0x18], R69 ;  /* 0x0000184501007387 */ /* 0x000fe80000100800 */
[----:B------:R-:W-:Y:S04]  /*1c50*/  STL [R1+0x14], R68 ;  /* 0x0000144401007387 */ /* 0x000fe80000100800 */
[----:B------:R-:W-:Y:S04]  /*1c60*/  STL [R1+0x10], R67 ;  /* 0x0000104301007387 */ /* 0x000fe80000100800 */
[----:B------:R-:W-:Y:S04]  /*1c70*/  STL [R1+0xc], R66 ;  /* 0x00000c4201007387 */ /* 0x000fe80000100800 */
[----:B------:R-:W-:Y:S04]  /*1c80*/  STL [R1+0x8], R65 ;  /* 0x0000084101007387 */ /* 0x000fe80000100800 */
[----:B------:R-:W-:Y:S04]  /*1c90*/  STL [R1+0x4], R64 ;  /* 0x0000044001007387 */ /* 0x000fe80000100800 */
[----:B------:R-:W-:Y:S01]  /*1ca0*/  STL [R1], R63 ;  /* 0x0000003f01007387 */ /* 0x000fe20000100800 */
[----:B----4-:R-:W-:-:S02]  /*1cb0*/  FADD.FTZ R16, R16, UR4 ;  /* 0x0000000410107e21 */ /* 0x010fc40008010000 */
[----:B-----5:R-:W-:Y:S02]  /*1cc0*/  FADD.FTZ R14, R14, UR4 ;  /* 0x000000040e0e7e21 */ /* 0x020fe40008010000 */
[----:B------:R-:W-:Y:S01]  /*1cd0*/  FADD.FTZ R13, R13, UR4 ;  /* 0x000000040d0d7e21 */ /* 0x000fe20008010000 */
[----:B------:R-:W-:Y:S01]  /*1ce0*/  BSSY B0, `(.L_x_359) ;  /* 0x000004e000007945 */ /* 0x000fe20003800000 */
[----:B------:R-:W-:Y:S01]  /*1cf0*/  FSETP.GTU.FTZ.AND P3, PT, R16, 20, PT ;  /* 0x41a000001000780b */ /* 0x000fe20003f7c000 */
[----:B0-----:R-:W-:Y:S01]  /*1d00*/  FADD.FTZ R11, R41, UR4 ;  /* 0x00000004290b7e21 */ /* 0x001fe20008010000 */
[----:B------:R-:W-:Y:S02]  /*1d10*/  FSETP.GTU.FTZ.AND P1, PT, R14, 20, PT ;  /* 0x41a000000e00780b */ /* 0x000fe40003f3c000 */
[----:B------:R-:W-:Y:S01]  /*1d20*/  FSETP.GTU.FTZ.AND P0, PT, R13, 20, PT ;  /* 0x41a000000d00780b */ /* 0x000fe20003f1c000 */
[----:B--2---:R-:W-:Y:S04]  /*1d30*/  STS [R69.X4], R2 ;  /* 0x0000000245007388 */ /* 0x004fe80000004800 */
[----:B------:R0:W-:Y:S04]  /*1d40*/  STS [R68.X4+0x80], R17 ;  /* 0x0000801144007388 */ /* 0x0001e80000004800 */
[----:B------:R1:W-:Y:S04]  /*1d50*/  STS [R67.X4+0x100], R15 ;  /* 0x0001000f43007388 */ /* 0x0003e80000004800 */
        /* <DEDUP_REMOVED lines=14> */
[----:B------:R2:W3:Y:S04]  /*1e40*/  LDS R33, [R54.X4] ;  /* 0x0000000036217984 */ /* 0x0004e80000004800 */
[----:B------:R2:W4:Y:S04]  /*1e50*/  LDS R32, [R54.X4+0x4] ;  /* 0x0000040036207984 */ /* 0x0005280000004800 */
[----:B------:R2:W0:Y:S04]  /*1e60*/  LDS R31, [R54.X4+0x8] ;  /* 0x00000800361f7984 */ /* 0x0004280000004800 */
[----:B------:R2:W0:Y:S04]  /*1e70*/  LDS R30, [R54.X4+0xc] ;  /* 0x00000c00361e7984 */ /* 0x0004280000004800 */
[----:B------:R2:W0:Y:S04]  /*1e80*/  LDS R29, [R54.X4+0x10] ;  /* 0x00001000361d7984 */ /* 0x0004280000004800 */
[----:B------:R2:W0:Y:S04]  /*1e90*/  LDS R28, [R54.X4+0x14] ;  /* 0x00001400361c7984 */ /* 0x0004280000004800 */
[----:B------:R2:W1:Y:S04]  /*1ea0*/  LDS R27, [R54.X4+0x18] ;  /* 0x00001800361b7984 */ /* 0x0004680000004800 */
[----:B------:R2:W2:Y:S04]  /*1eb0*/  LDS R26, [R54.X4+0x1c] ;  /* 0x00001c00361a7984 */ /* 0x0004a80000004800 */
[----:B------:R0:W2:Y:S04]  /*1ec0*/  LDS R25, [R54.X4+0x20] ;  /* 0x0000200036197984 */ /* 0x0000a80000004800 */
[----:B------:R0:W2:Y:S04]  /*1ed0*/  LDS R24, [R54.X4+0x24] ;  /* 0x0000240036187984 */ /* 0x0000a80000004800 */
[----:B------:R0:W2:Y:S04]  /*1ee0*/  LDS R23, [R54.X4+0x28] ;  /* 0x0000280036177984 */ /* 0x0000a80000004800 */
[----:B------:R0:W2:Y:S04]  /*1ef0*/  LDS R22, [R54.X4+0x2c] ;  /* 0x00002c0036167984 */ /* 0x0000a80000004800 */
[----:B------:R0:W2:Y:S04]  /*1f00*/  LDS R21, [R54.X4+0x30] ;  /* 0x0000300036157984 */ /* 0x0000a80000004800 */
[----:B------:R0:W2:Y:S04]  /*1f10*/  LDS R20, [R54.X4+0x34] ;  /* 0x0000340036147984 */ /* 0x0000a80000004800 */
[----:B------:R1:W2:Y:S04]  /*1f20*/  LDS R19, [R54.X4+0x38] ;  /* 0x0000380036137984 */ /* 0x0002a80000004800 */
[----:B------:R2:W2:Y:S01]  /*1f30*/  LDS R18, [R54.X4+0x3c] ;  /* 0x00003c0036127984 */ /* 0x0004a20000004800 */
[----:B0-----:R-:W-:-:S05]  /*1f40*/  FADD.FTZ R17, R9, UR4 ;  /* 0x0000000409117e21 */ /* 0x001fca0008010000 */
[----:B------:R-:W-:Y:S01]  /*1f50*/  FSETP.GTU.FTZ.AND P4, PT, R17, 20, PT ;  /* 0x41a000001100780b */ /* 0x000fe20003f9c000 */
[----:B-1----:R-:W-:Y:S01]  /*1f60*/  FADD.FTZ R15, R12, UR4 ;  /* 0x000000040c0f7e21 */ /* 0x002fe20008010000 */
[----:B------:R-:W-:Y:S01]  /*1f70*/  MOV R2, c[0x0][0x16c] ;  /* 0x00005b0000027a02 */ /* 0x000fe20000000f00 */
[----:B------:R-:W-:-:S03]  /*1f80*/  FADD.FTZ R12, R40, UR4 ;  /* 0x00000004280c7e21 */ /* 0x000fc60008010000 */
[----:B------:R-:W-:Y:S02]  /*1f90*/  ISETP.GE.AND P5, PT, R2, 0x1, PT ;  /* 0x000000010200780c */ /* 0x000fe40003fa6270 */
[----:B------:R-:W-:Y:S02]  /*1fa0*/  FSETP.GTU.FTZ.AND P2, PT, R15, 20, PT ;  /* 0x41a000000f00780b */ /* 0x000fe40003f5c000 */
[----:B------:R-:W-:-:S03]  /*1fb0*/  FSETP.GTU.FTZ.AND P6, PT, R12, 20, PT ;  /* 0x41a000000c00780b */ /* 0x000fc60003fdc000 */
[----:B------:R-:W-:Y:S05]  /*1fc0*/  @P4 BRA `(.L_x_360) ;  /* 0x000001f000004947 */ /* 0x000fea0003800000 */
[----:B---34-:R-:W-:Y:S01]  /*1fd0*/  FMUL.FTZ R17, R17, 1.4426950216293334961 ;  /* 0x3fb8aa3b11117820 */ /* 0x018fe20000410000 */
[----:B------:R-:W-:Y:S02]  /*1fe0*/  MOV R41, 0x3e800000 ;  /* 0x3e80000000297802 */ /* 0x000fe40000000f00 */
[----:B------:R-:W-:Y:S01]  /*1ff0*/  MOV R40, 0x3d39bf78 ;  /* 0x3d39bf7800287802 */ /* 0x000fe20000000f00 */
[----:B--2---:R-:W0:Y:S02]  /*2000*/  MUFU.EX2 R61, R17 ;  /* 0x00000011003d7308 */ /* 0x004e240000000800 */
        /* <DEDUP_REMOVED lines=27> */
.L_x_360:
[----:B---34-:R-:W-:Y:S05]  /*21c0*/  BSYNC B0 ;  /* 0x0000000000007941 */ /* 0x018fea0003800000 */
.L_x_359:
[----:B------:R-:W-:Y:S01]  /*21d0*/  BSSY B0, `(.L_x_361) ;  /* 0x0000023000007945 */ /* 0x000fe20003800000 */
[----:B------:R-:W-:Y:S01]  /*21e0*/  FSETP.GTU.FTZ.AND P4, PT, R11, 20, PT ;  /* 0x41a000000b00780b */ /* 0x000fe20003f9c000 */
[----:B------:R-:W-:Y:S01]  /*21f0*/  FADD.FTZ R10, R42, UR4 ;  /* 0x000000042a0a7e21 */ /* 0x000fe20008010000 */
[----:B------:R-:W-:Y:S06]  /*2200*/  @P3 BRA `(.L_x_362) ;  /* 0x000001f000003947 */ /* 0x000fec0003800000 */
[----:B------:R-:W-:Y:S01]  /*2210*/  FMUL.FTZ R16, R16, 1.4426950216293334961 ;  /* 0x3fb8aa3b10107820 */ /* 0x000fe20000410000 */
[----:B--2---:R-:W-:Y:S01]  /*2220*/  HFMA2.MMA R61, -RZ, RZ, 1.625, 0 ;  /* 0x3e800000ff3d7435 */ /* 0x004fe200000001ff */
        /* <DEDUP_REMOVED lines=29> */
.L_x_362:
[----:B------:R-:W-:Y:S05]  /*2400*/  BSYNC B0 ;  /* 0x0000000000007941 */ /* 0x000fea0003800000 */
.L_x_361:
[----:B------:R-:W-:Y:S01]  /*2410*/  BSSY B0, `(.L_x_363) ;  /* 0x0000023000007945 */ /* 0x000fe20003800000 */
[----:B------:R-:W-:Y:S01]  /*2420*/  FSETP.GTU.FTZ.AND P3, PT, R10, 20, PT ;  /* 0x41a000000a00780b */ /* 0x000fe20003f7c000 */
[----:B------:R-:W-:Y:S01]  /*2430*/  FADD.FTZ R9, R43, UR4 ;  /* 0x000000042b097e21 */ /* 0x000fe20008010000 */
[----:B------:R-:W-:Y:S06]  /*2440*/  @P2 BRA `(.L_x_364) ;  /* 0x000001f000002947 */ /* 0x000fec0003800000 */
[----:B------:R-:W-:Y:S01]  /*2450*/  FMUL.FTZ R15, R15, 1.4426950216293334961 ;  /* 0x3fb8aa3b0f0f7820 */ /* 0x000fe20000410000 */
[----:B------:R-:W-:Y:S01]  /*2460*/  HFMA2.MMA R42, -RZ, RZ, 1.625, 0 ;  /* 0x3e800000ff2a7435 */ /* 0x000fe200000001ff */
[----:B--2---:R-:W-:Y:S02]  /*2470*/  MOV R61, 0x3d39bf78 ;  /* 0x3d39bf78003d7802 */ /* 0x004fe40000000f00 */
        /* <DEDUP_REMOVED lines=28> */
.L_x_364:
[----:B------:R-:W-:Y:S05]  /*2640*/  BSYNC B0 ;  /* 0x0000000000007941 */ /* 0x000fea0003800000 */
.L_x_363:
        /* <DEDUP_REMOVED lines=35> */
.L_x_366:
[----:B------:R-:W-:Y:S05]  /*2880*/  BSYNC B0 ;  /* 0x0000000000007941 */ /* 0x000fea0003800000 */
.L_x_365:
[----:B------:R0:W-:Y:S01]  /*2890*/  STL [R1+0x1c], RZ ;  /* 0x00001cff01007387 */ /* 0x0001e20000100800 */
[----:B------:R-:W-:Y:S01]  /*28a0*/  BSSY B0, `(.L_x_367) ;  /* 0x0000023000007945 */ /* 0x000fe20003800000 */
[----:B------:R-:W-:Y:S01]  /*28b0*/  FSETP.GTU.FTZ.AND P1, PT, R8, 20, PT ;  /* 0x41a000000800780b */ /* 0x000fe20003f3c000 */
[----:B------:R-:W-:Y:S01]  /*28c0*/  FADD.FTZ R7, R7, UR4 ;  /* 0x0000000407077e21 */ /* 0x000fe20008010000 */
[----:B------:R-:W-:Y:S06]  /*28d0*/  @P0 BRA `(.L_x_368) ;  /* 0x000001f000000947 */ /* 0x000fec0003800000 */
[----:B------:R-:W-:Y:S01]  /*28e0*/  FMUL.FTZ R13, R13, 1.4426950216293334961 ;  /* 0x3fb8aa3b0d0d7820 */ /* 0x000fe20000410000 */
[----:B------:R-:W-:Y:S01]  /*28f0*/  HFMA2.MMA R42, -RZ, RZ, 1.625, 0 ;  /* 0x3e800000ff2a7435 */ /* 0x000fe200000001ff */
[----:B--2---:R-:W-:Y:S02]  /*2900*/  MOV R61, 0x3d39bf78 ;  /* 0x3d39bf78003d7802 */ /* 0x004fe40000000f00 */
[----:B------:R-:W1:Y:S02]  /*2910*/  MUFU.EX2 R43, R13 ;  /* 0x0000000d002b7308 */ /* 0x000e640000000800 */
[C---:B-1----:R-:W-:Y:S01]  /*2920*/  FADD.FTZ.RZ R2, R43.reuse, 1 ;  /* 0x3f8000002b027421 */ /* 0x042fe2000001c000 */
[----:B------:R-:W-:-:S04]  /*2930*/  ISETP.GE.U32.AND P0, PT, R43, 0x7f800000, PT ;  /* 0x7f8000002b00780c */ /* 0x000fc80003f06070 */
[----:B------:R-:W-:-:S04]  /*2940*/  IADD3 R2, R2, -0x3f400000, RZ ;  /* 0xc0c0000002027810 */ /* 0x000fc80007ffe0ff */
[----:B------:R-:W-:-:S04]  /*2950*/  LOP3.LUT R2, R2, 0xff800000, RZ, 0xc0, !PT ;  /* 0xff80000002027812 */ /* 0x000fc800078ec0ff */
[----:B------:R-:W-:Y:S02]  /*2960*/  IADD3 R41, -R2, 0x40800000, RZ ;  /* 0x4080000002297810 */ /* 0x000fe40007ffe1ff */
[----:B------:R-:W-:Y:S02]  /*2970*/  IADD3 R40, R43, -R2, RZ ;  /* 0x800000022b287210 */ /* 0x000fe40007ffe0ff */
[----:B------:R-:W1:Y:S01]  /*2980*/  I2F R2, R2 ;  /* 0x0000000200027306 */ /* 0x000e620000201400 */
[----:B------:R-:W-:-:S04]  /*2990*/  FFMA.FTZ R41, R41, R42, -1 ;  /* 0xbf80000029297423 */ /* 0x000fc8000001002a */
[----:B------:R-:W-:-:S04]  /*29a0*/  FADD.FTZ R40, R40, R41 ;  /* 0x0000002928287221 */ /* 0x000fc80000010000 */
[----:B------:R-:W-:-:S04]  /*29b0*/  FFMA.FTZ R41, R40, -R61, 0.10546888411045074463 ;  /* 0x3dd8001228297423 */ /* 0x000fc8000001083d */
[----:B------:R-:W-:Y:S02]  /*29c0*/  FFMA.FTZ R41, R40, R41, -0.13229703903198242188 ;  /* 0xbe0778e028297423 */ /* 0x000fe40000010029 */
[----:B-1----:R-:W-:Y:S02]  /*29d0*/  FMUL.FTZ R13, R2, 1.1920928955078125e-07 ;  /* 0x34000000020d7820 */ /* 0x002fe40000410000 */
        /* <DEDUP_REMOVED lines=15> */
.L_x_368:
[----:B------:R-:W-:Y:S05]  /*2ad0*/  BSYNC B0 ;  /* 0x0000000000007941 */ /* 0x000fea0003800000 */
.L_x_367:
[----:B------:R-:W3:Y:S01]  /*2ae0*/  LDL.LU R2, [R1+0x24] ;  /* 0x0000240001027983 */ /* 0x000ee20000300800 */
[----:B------:R-:W-:Y:S01]  /*2af0*/  BSSY B0, `(.L_x_369) ;  /* 0x0000027000007945 */ /* 0x000fe20003800000 */
[----:B------:R-:W-:Y:S01]  /*2b00*/  HFMA2.MMA R138, -RZ, RZ, 0, 0 ;  /* 0x00000000ff8a7435 */ /* 0x000fe200000001ff */
[----:B------:R-:W-:Y:S01]  /*2b10*/  FSETP.GTU.FTZ.AND P0, PT, R7, 20, PT ;  /* 0x41a000000700780b */ /* 0x000fe20003f1c000 */
[----:B------:R-:W-:Y:S01]  /*2b20*/  CS2R R136, SRZ ;  /* 0x0000000000887805 */ /* 0x000fe2000001ff00 */
[----:B------:R-:W-:Y:S01]  /*2b30*/  MOV R123, RZ ;  /* 0x000000ff007b7202 */ /* 0x000fe20000000f00 */
[----:B------:R-:W-:Y:S02]  /*2b40*/  FADD.FTZ R6, R6, UR4 ;  /* 0x0000000406067e21 */ /* 0x000fe40008010000 */
[----:B---3--:R-:W-:Y:S01]  /*2b50*/  FFMA.FTZ R43, R53, R33, R2 ;  /* 0x00000021352b7223 */ /* 0x008fe20000010002 */
[----:B------:R-:W-:Y:S05]  /*2b60*/  @P6 BRA `(.L_x_370) ;  /* 0x000001f000006947 */ /* 0x000fea0003800000 */
[----:B------:R-:W-:Y:S01]  /*2b70*/  FMUL.FTZ R12, R12, 1.4426950216293334961 ;  /* 0x3fb8aa3b0c0c7820 */ /* 0x000fe20000410000 */
[----:B------:R-:W-:-:S02]  /*2b80*/  MOV R42, 0x3e800000 ;  /* 0x3e800000002a7802 */ /* 0x000fc40000000f00 */
[----:B--2---:R-:W-:Y:S01]  /*2b90*/  MOV R63, 0x3d39bf78 ;  /* 0x3d39bf78003f7802 */ /* 0x004fe20000000f00 */
        /* <DEDUP_REMOVED lines=28> */
.L_x_370:
[----:B------:R-:W-:Y:S05]  /*2d60*/  BSYNC B0 ;  /* 0x0000000000007941 */ /* 0x000fea0003800000 */
.L_x_369:
        /* <DEDUP_REMOVED lines=39> */
.L_x_372:
[----:B------:R-:W-:Y:S05]  /*2fe0*/  BSYNC B0 ;  /* 0x0000000000007941 */ /* 0x000fea0003800000 */
.L_x_371:
        /* <DEDUP_REMOVED lines=39> */
.L_x_374:
[----:B------:R-:W-:Y:S05]  /*3260*/  BSYNC B0 ;  /* 0x0000000000007941 */ /* 0x000fea0003800000 */
.L_x_373:
        /* <DEDUP_REMOVED lines=39> */
.L_x_376:
[----:B------:R-:W-:Y:S05]  /*34e0*/  BSYNC B0 ;  /* 0x0000000000007941 */ /* 0x000fea0003800000 */
.L_x_375:
[----:B--2---:R-:W-:Y:S01]  /*34f0*/  FFMA.FTZ R40, R46, R26, R43 ;  /* 0x0000001a2e287223 */ /* 0x004fe2000001002b */
        /* <DEDUP_REMOVED lines=21> */
[C---:B------:R-:W-:Y:S02]  /*3650*/  FFMA.FTZ R42, R41.reuse, R42, -0.13229703903198242188 ;  /* 0xbe0778e0292a7423 */ /* 0x040fe4000001002a */
        /* <DEDUP_REMOVED lines=16> */
.L_x_378:
[----:B------:R-:W-:Y:S05]  /*3760*/  BSYNC B0 ;  /* 0x0000000000007941 */ /* 0x000fea0003800000 */
.L_x_377:
        /* <DEDUP_REMOVED lines=40> */
.L_x_380:
[----:B------:R-:W-:Y:S05]  /*39f0*/  BSYNC B0 ;  /* 0x0000000000007941 */ /* 0x000fea0003800000 */
.L_x_379:
[----:B------:R-:W-:Y:S01]  /*3a00*/  BSSY B0, `(.L_x_381) ;  /* 0x0000021000007945 */ /* 0x000fe20003800000 */
[----:B------:R-:W-:Y:S05]  /*3a10*/  @P6 BRA `(.L_x_382) ;  /* 0x000001f000006947 */ /* 0x000fea0003800000 */
[----:B------:R-:W-:Y:S01]  /*3a20*/  FMUL.FTZ R6, R6, 1.4426950216293334961 ;  /* 0x3fb8aa3b06067820 */ /* 0x000fe20000410000 */
[----:B------:R-:W-:Y:S01]  /*3a30*/  HFMA2.MMA R60, -RZ, RZ, 1.625, 0 ;  /* 0x3e800000ff3c7435 */ /* 0x000fe200000001ff */
[----:B------:R-:W-:Y:S02]  /*3a40*/  MOV R63, 0x3d39bf78 ;  /* 0x3d39bf78003f7802 */ /* 0x000fe40000000f00 */
        /* <DEDUP_REMOVED lines=28> */
.L_x_382:
[----:B------:R-:W-:Y:S05]  /*3c10*/  BSYNC B0 ;  /* 0x0000000000007941 */ /* 0x000fea0003800000 */
.L_x_381:
        /* <DEDUP_REMOVED lines=33> */
.L_x_384:
[----:B------:R-:W-:Y:S05]  /*3e30*/  BSYNC B0 ;  /* 0x0000000000007941 */ /* 0x000fea0003800000 */
.L_x_383:
        /* <DEDUP_REMOVED lines=33> */
.L_x_386:
[----:B------:R-:W-:Y:S05]  /*4050*/  BSYNC B0 ;  /* 0x0000000000007941 */ /* 0x000fea0003800000 */
.L_x_385:
        /* <DEDUP_REMOVED lines=33> */
.L_x_388:
[----:B------:R-:W-:Y:S05]  /*4270*/  BSYNC B0 ;  /* 0x0000000000007941 */ /* 0x000fea0003800000 */
.L_x_387:
        /* <DEDUP_REMOVED lines=33> */
.L_x_390:
[----:B------:R-:W-:Y:S05]  /*4490*/  BSYNC B0 ;  /* 0x0000000000007941 */ /* 0x000fea0003800000 */
.L_x_389:
        /* <DEDUP_REMOVED lines=9> */
[----:B------:R-:W-:Y:S02]  /*4530*/  FFMA.FTZ R40, R34, R18, R41 ;  /* 0x0000001222287223 */ /* 0x000fe40000010029 */
[----:B------:R-:W-:Y:S02]  /*4540*/  FMUL.FTZ R146, R25, UR5 ;  /* 0x0000000519927c20 */ /* 0x000fe40008410000 */
[----:B------:R-:W-:Y:S01]  /*4550*/  FMUL.FTZ R145, R24, UR5 ;  /* 0x0000000518917c20 */ /* 0x000fe20008410000 */
[----:B------:R1:W-:Y:S01]  /*4560*/  STL [R1+0x24], R40 ;  /* 0x0000242801007387 */ /* 0x0003e20000100800 */
[----:B------:R-:W-:-:S02]  /*4570*/  FMUL.FTZ R144, R23, UR5 ;  /* 0x0000000517907c20 */ /* 0x000fc40008410000 */
[----:B------:R-:W-:Y:S02]  /*4580*/  FMUL.FTZ R143, R22, UR5 ;  /* 0x00000005168f7c20 */ /* 0x000fe40008410000 */
[----:B------:R-:W-:Y:S02]  /*4590*/  FMUL.FTZ R142, R21, UR5 ;  /* 0x00000005158e7c20 */ /* 0x000fe40008410000 */
[----:B------:R-:W-:Y:S02]  /*45a0*/  FMUL.FTZ R141, R20, UR5 ;  /* 0x00000005148d7c20 */ /* 0x000fe40008410000 */
[----:B------:R-:W-:Y:S02]  /*45b0*/  FMUL.FTZ R140, R19, UR5 ;  /* 0x00000005138c7c20 */ /* 0x000fe40008410000 */
[----:B------:R-:W-:Y:S01]  /*45c0*/  FMUL.FTZ R139, R18, UR5 ;  /* 0x00000005128b7c20 */ /* 0x000fe20008410000 */
[----:B------:R-:W-:Y:S05]  /*45d0*/  @!P5 BRA `(.L_x_391) ;  /* 0x00003f900000d947 */ /* 0x000fea0003800000 */
[----:B-1----:R-:W-:Y:S01]  /*45e0*/  UIADD3 UR38, UR19, -0x1, URZ ;  /* 0xffffffff13267890 */ /* 0x002fe2000fffe03f */
[----:B------:R-:W-:Y:S01]  /*45f0*/  HFMA2.MMA R138, -RZ, RZ, 0, 0 ;  /* 0x00000000ff8a7435 */ /* 0x000fe200000001ff */
        /* <DEDUP_REMOVED lines=10> */
[----:B------:R-:W-:-:S02]  /*46a0*/  UIADD3 UR38, UR38, -UR9, URZ ;  /* 0x8000000926267290 */ /* 0x000fc4000fffe03f */
[----:B------:R-:W-:Y:S02]  /*46b0*/  UMOV UR7, URZ ;  /* 0x0000003f00077c82 */ /* 0x000fe40008000000 */
[----:B------:R-:W-:Y:S02]  /*46c0*/  UMOV UR8, URZ ;  /* 0x0000003f00087c82 */ /* 0x000fe40008000000 */
[----:B------:R-:W-:Y:S02]  /*46d0*/  UMOV UR9, URZ ;  /* 0x0000003f00097c82 */ /* 0x000fe40008000000 */
.L_x_439:
[----:B------:R-:W-:Y:S01]  /*46e0*/  USHF.R.S32.HI UR40, URZ, 0x1f, UR7 ;  /* 0x0000001f3f287899 */ /* 0x000fe20008011407 */
[----:B------:R-:W2:Y:S01]  /*46f0*/  LDL R83, [R1+0x18] ;  /* 0x0000180001537983 */ /* 0x000ea20000100800 */
[----:B------:R-:W-:Y:S01]  /*4700*/  ULDC.64 UR20, c[0x0][0x1c0] ;  /* 0x0000700000147ab9 */ /* 0x000fe20000000a00 */
[--C-:B------:R-:W-:Y:S01]  /*4710*/  SHF.R.S32.HI R57, RZ, 0x1f, R56.reuse ;  /* 0x0000001fff397819 */ /* 0x100fe20000011438 */
[----:B------:R-:W-:Y:S01]  /*4720*/  UIMAD UR20, UR40, UR20, URZ ;  /* 0x00000014281472a4 */ /* 0x000fe2000f8e023f */
[----:B------:R-:W-:Y:S01]  /*4730*/  MOV R43, UR7 ;  /* 0x00000007002b7c02 */ /* 0x000fe20008000f00 */
[----:B------:R-:W-:Y:S01]  /*4740*/  ULDC UR43, c[0x0][0x168] ;  /* 0x00005a00002b7ab9 */ /* 0x000fe20000000800 */
[----:B------:R-:W3:Y:S01]  /*4750*/  LDL R82, [R1+0x14] ;  /* 0x0000140001527983 */ /* 0x000ee20000100800 */
[----:B------:R-:W-:Y:S01]  /*4760*/  UIADD3 UR43, -UR39, UR43, URZ ;  /* 0x0000002b272b7290 */ /* 0x000fe2000fffe13f */
[C---:B------:R-:W-:Y:S01]  /*4770*/  LOP3.LUT R41, R56.reuse, 0x60, RZ, 0xfc, !PT ;  /* 0x0000006038297812 */ /* 0x040fe200078efcff */
[----:B------:R-:W-:Y:S01]  /*4780*/  UIMAD UR20, UR7, UR21, UR20 ;  /* 0x00000015071472a4 */ /* 0x000fe2000f8e0214 */
[----:B------:R-:W-:Y:S01]  /*4790*/  IMAD.WIDE.U32 R42, R43, c[0x0][0x1c0], R56 ;  /* 0x000070002b2a7a25 */ /* 0x000fe200078e0038 */
[----:B------:R-:W-:Y:S01]  /*47a0*/  ULDC.64 UR22, c[0x0][0x180] ;  /* 0x0000600000167ab9 */ /* 0x000fe20000000a00 */
[----:B------:R-:W-:Y:S01]  /*47b0*/  LOP3.LUT R40, R56, 0x20, RZ, 0xfc, !PT ;  /* 0x0000002038287812 */ /* 0x000fe200078efcff */
[----:B------:R-:W-:Y:S01]  /*47c0*/  UIMAD UR41, UR16, UR22, URZ ;  /* 0x00000016102972a4 */ /* 0x000fe2000f8e023f */
[----:B------:R-:W-:Y:S01]  /*47d0*/  ISETP.GE.AND P4, PT, R41, UR43, PT ;  /* 0x0000002b29007c0c */ /* 0x000fe2000bf86270 */
[----:B------:R-:W4:Y:S01]  /*47e0*/  LDL R81, [R1+0x10] ;  /* 0x0000100001517983 */ /* 0x000f220000100800 */
[----:B------:R-:W-:Y:S01]  /*47f0*/  IADD3 R41, R43, UR20, RZ ;  /* 0x000000142b297c10 */ /* 0x000fe2000fffe0ff */
[----:B------:R-:W-:Y:S01]  /*4800*/  UIMAD.WIDE.U32 UR20, UR17, UR22, URZ ;  /* 0x00000016111472a5 */ /* 0x000fe2000f8e003f */
[----:B------:R-:W-:Y:S01]  /*4810*/  ISETP.GE.AND P1, PT, R40, UR43, PT ;  /* 0x0000002b28007c0c */ /* 0x000fe2000bf26270 */
[----:B------:R-:W-:Y:S01]  /*4820*/  UIMAD UR41, UR17, UR23, UR41 ;  /* 0x00000017112972a4 */ /* 0x000fe2000f8e0229 */
[C---:B------:R-:W-:Y:S01]  /*4830*/  LOP3.LUT R40, R56.reuse, 0x40, RZ, 0xfc, !PT ;  /* 0x0000004038287812 */ /* 0x040fe200078efcff */
[----:B------:R-:W2:Y:S01]  /*4840*/  LDL R80, [R1+0xc] ;  /* 0x00000c0001507983 */ /* 0x000ea20000100800 */
[C---:B------:R-:W-:Y:S01]  /*4850*/  ISETP.GE.AND P2, PT, R56.reuse, UR43, PT ;  /* 0x0000002b38007c0c */ /* 0x040fe2000bf46270 */
[----:B------:R-:W-:Y:S01]  /*4860*/  ULDC.64 UR22, c[0x0][0x188] ;  /* 0x0000620000167ab9 */ /* 0x000fe20000000a00 */
[C---:B------:R-:W-:Y:S01]  /*4870*/  LOP3.LUT R60, R56.reuse, 0x80, RZ, 0xfc, !PT ;  /* 0x00000080383c7812 */ /* 0x040fe200078efcff */
[----:B------:R-:W-:Y:S01]  /*4880*/  UIMAD UR42, UR40, UR22, URZ ;  /* 0x00000016282a72a4 */ /* 0x000fe2000f8e023f */
[----:B------:R-:W-:Y:S01]  /*4890*/  LOP3.LUT R61, R56, 0xa0, RZ, 0xfc, !PT ;  /* 0x000000a0383d7812 */ /* 0x000fe200078efcff */
[----:B------:R-:W-:Y:S01]  /*48a0*/  UIADD3 UR21, UR21, UR41, URZ ;  /* 0x0000002915157290 */ /* 0x000fe2000fffe03f */
[----:B------:R-:W-:Y:S01]  /*48b0*/  ISETP.GE.AND P0, PT, R40, UR43, PT ;  /* 0x0000002b28007c0c */ /* 0x000fe2000bf06270 */
[----:B------:R-:W2:Y:S01]  /*48c0*/  LDL R79, [R1+0x8] ;  /* 0x00000800014f7983 */ /* 0x000ea20000100800 */
[----:B------:R-:W-:Y:S01]  /*48d0*/  LEA R40, P3, R42, UR25, 0x2 ;  /* 0x000000192a287c11 */ /* 0x000fe2000f8610ff */
[----:B------:R-:W-:Y:S01]  /*48e0*/  UIMAD UR42, UR7, UR23, UR42 ;  /* 0x00000017072a72a4 */ /* 0x000fe2000f8e022a */
[----:B------:R-:W-:Y:S01]  /*48f0*/  LOP3.LUT R43, R56, 0xc0, RZ, 0xfc, !PT ;  /* 0x000000c0382b7812 */ /* 0x000fe200078efcff */
[----:B------:R-:W-:Y:S01]  /*4900*/  UIMAD.WIDE.U32 UR20, UR7, UR22, UR20 ;  /* 0x00000016071472a5 */ /* 0x000fe2000f8e0014 */
[----:B------:R-:W-:Y:S01]  /*4910*/  ISETP.GE.AND P6, PT, R60, UR43, PT ;  /* 0x0000002b3c007c0c */ /* 0x000fe2000bfc6270 */
[----:B------:R-:W-:Y:S01]  /*4920*/  CS2R R62, SRZ ;  /* 0x00000000003e7805 */ /* 0x000fe2000001ff00 */
[----:B------:R-:W-:Y:S01]  /*4930*/  ISETP.GE.AND P5, PT, R61, UR43, PT ;  /* 0x0000002b3d007c0c */ /* 0x000fe2000bfa6270 */
[----:B------:R-:W-:Y:S01]  /*4940*/  ULDC.64 UR22, c[0x0][0x220] ;  /* 0x0000880000167ab9 */ /* 0x000fe20000000a00 */
[----:B------:R-:W-:Y:S01]  /*4950*/  CS2R R60, SRZ ;  /* 0x00000000003c7805 */ /* 0x000fe2000001ff00 */
[----:B------:R-:W-:Y:S01]  /*4960*/  LEA.HI.X R41, R42, UR24, R41, 0x2, P3 ;  /* 0x000000182a297c11 */ /* 0x000fe200098f1429 */
[----:B------:R-:W-:Y:S01]  /*4970*/  UIADD3 UR21, UR21, UR42, URZ ;  /* 0x0000002a15157290 */ /* 0x000fe2000fffe03f */
[----:B------:R-:W-:Y:S01]  /*4980*/  ISETP.GE.AND P3, PT, R43, UR43, PT ;  /* 0x0000002b2b007c0c */ /* 0x000fe2000bf66270 */
[----:B------:R-:W-:Y:S01]  /*4990*/  ULEA UR22, UP0, UR20, UR22, 0x2 ;  /* 0x0000001614167291 */ /* 0x000fe2000f80103f */
[C---:B------:R-:W-:Y:S01]  /*49a0*/  LOP3.LUT R42, R56.reuse, 0xe0, RZ, 0xfc, !PT ;  /* 0x000000e0382a7812 */ /* 0x040fe200078efcff */
[----:B------:R1:W2:Y:S01]  /*49b0*/  @!P2 LDG.E R60, [R40.64] ;  /* 0x0000001e283ca981 */ /* 0x0002a2000c1e1900 */
[----:B------:R-:W-:-:S02]  /*49c0*/  LOP3.LUT R43, R56, 0x100, RZ, 0xfc, !PT ;  /* 0x00000100382b7812 */ /* 0x000fc400078efcff */
[----:B------:R-:W-:Y:S01]  /*49d0*/  MOV R64, RZ ;  /* 0x000000ff00407202 */ /* 0x000fe20000000f00 */
[----:B------:R1:W3:Y:S01]  /*49e0*/  @!P1 LDG.E R62, [R40.64+0x80] ;  /* 0x0000801e283e9981 */ /* 0x0002e2000c1e1900 */
[----:B------:R-:W-:Y:S01]  /*49f0*/  ISETP.GE.AND P2, PT, R42, UR43, PT ;  /* 0x0000002b2a007c0c */ /* 0x000fe2000bf46270 */
[----:B------:R-:W-:Y:S01]  /*4a00*/  ULEA.HI.X UR23, UR20, UR23, UR21, 0x2, UP0 ;  /* 0x0000001714177291 */ /* 0x000fe200080f1415 */
[----:B------:R-:W-:Y:S01]  /*4a10*/  ISETP.GE.AND P1, PT, R43, UR43, PT ;  /* 0x0000002b2b007c0c */ /* 0x000fe2000bf26270 */
[----:B------:R1:W4:Y:S01]  /*4a20*/  @!P0 LDG.E R61, [R40.64+0x100] ;  /* 0x0001001e283d8981 */ /* 0x000322000c1e1900 */
[C---:B------:R-:W-:Y:S02]  /*4a30*/  LOP3.LUT R42, R56.reuse, 0x120, RZ, 0xfc, !PT ;  /* 0x00000120382a7812 */ /* 0x040fe400078efcff */
[----:B------:R-:W-:Y:S01]  /*4a40*/  LOP3.LUT R43, R56, 0x140, RZ, 0xfc, !PT ;  /* 0x00000140382b7812 */ /* 0x000fe200078efcff */
[----:B------:R1:W2:Y:S01]  /*4a50*/  @!P4 LDG.E R64, [R40.64+0x180] ;  /* 0x0001801e2840c981 */ /* 0x0002a2000c1e1900 */
[----:B------:R-:W-:-:S02]  /*4a60*/  ISETP.GE.AND P0, PT, R42, UR43, PT ;  /* 0x0000002b2a007c0c */ /* 0x000fc4000bf06270 */
[----:B------:R-:W-:Y:S01]  /*4a70*/  ISETP.GE.AND P4, PT, R43, UR43, PT ;  /* 0x0000002b2b007c0c */ /* 0x000fe2000bf86270 */
[----:B------:R-:W2:Y:S01]  /*4a80*/  LDL R78, [R1+0x4] ;  /* 0x00000400014e7983 */ /* 0x000ea20000100800 */
[----:B------:R-:W-:Y:S02]  /*4a90*/  MOV R42, UR22 ;  /* 0x00000016002a7c02 */ /* 0x000fe40008000f00 */
[----:B------:R-:W-:Y:S01]  /*4aa0*/  MOV R43, UR23 ;  /* 0x00000017002b7c02 */ /* 0x000fe20008000f00 */
[----:B------:R-:W2:Y:S01]  /*4ab0*/  LDL R77, [R1] ;  /* 0x00000000014d7983 */ /* 0x000ea20000100800 */
[C---:B------:R-:W-:Y:S01]  /*4ac0*/  LOP3.LUT R65, R56.reuse, 0x160, RZ, 0xfc, !PT ;  /* 0x0000016038417812 */ /* 0x040fe200078efcff */
[----:B------:R-:W-:Y:S01]  /*4ad0*/  CS2R R66, SRZ ;  /* 0x0000000000427805 */ /* 0x000fe2000001ff00 */
[----:B------:R-:W-:Y:S01]  /*4ae0*/  LOP3.LUT R69, R56, 0x1a0, RZ, 0xfc, !PT ;  /* 0x000001a038457812 */ /* 0x000fe200078efcff */
[----:B------:R0:W2:Y:S01]  /*4af0*/  LDG.E R75, [R42.64] ;  /* 0x0000001e2a4b7981 */ /* 0x0000a2000c1e1900 */
[----:B------:R-:W-:Y:S01]  /*4b00*/  MOV R68, RZ ;  /* 0x000000ff00447202 */ /* 0x000fe20000000f00 */
[----:B------:R-:W-:-:S02]  /*4b10*/  ULDC.64 UR22, c[0x0][0x198] ;  /* 0x0000660000167ab9 */ /* 0x000fc40000000a00 */
[----:B------:R1:W3:Y:S01]  /*4b20*/  @!P6 LDG.E R63, [R40.64+0x200] ;  /* 0x0002001e283fe981 */ /* 0x0002e2000c1e1900 */
[----:B------:R-:W-:Y:S02]  /*4b30*/  ISETP.GE.AND P6, PT, R65, UR43, PT ;  /* 0x0000002b41007c0c */ /* 0x000fe4000bfc6270 */
[C---:B------:R-:W-:Y:S01]  /*4b40*/  LOP3.LUT R65, R56.reuse, 0x180, RZ, 0xfc, !PT ;  /* 0x0000018038417812 */ /* 0x040fe200078efcff */
[----:B------:R1:W4:Y:S03]  /*4b50*/  @!P5 LDG.E R66, [R40.64+0x280] ;  /* 0x0002801e2842d981 */ /* 0x000326000c1e1900 */
[----:B------:R-:W-:Y:S01]  /*4b60*/  ISETP.GE.AND P5, PT, R65, UR43, PT ;  /* 0x0000002b41007c0c */ /* 0x000fe2000bfa6270 */
[----:B------:R1:W4:Y:S01]  /*4b70*/  @!P2 LDG.E R68, [R40.64+0x380] ;  /* 0x0003801e2844a981 */ /* 0x000322000c1e1900 */
[----:B------:R-:W-:Y:S02]  /*4b80*/  MOV R65, RZ ;  /* 0x000000ff00417202 */ /* 0x000fe40000000f00 */
[----:B------:R-:W-:Y:S01]  /*4b90*/  LOP3.LUT R70, R56, 0x1c0, RZ, 0xfc, !PT ;  /* 0x000001c038467812 */ /* 0x000fe200078efcff */
[----:B------:R1:W4:Y:S04]  /*4ba0*/  @!P1 LDG.E R67, [R40.64+0x400] ;  /* 0x0004001e28439981 */ /* 0x000328000c1e1900 */
[----:B------:R1:W4:Y:S01]  /*4bb0*/  @!P3 LDG.E R65, [R40.64+0x300] ;  /* 0x0003001e2841b981 */ /* 0x000322000c1e1900 */
[----:B------:R-:W-:-:S02]  /*4bc0*/  ISETP.GE.AND P3, PT, R69, UR43, PT ;  /* 0x0000002b45007c0c */ /* 0x000fc4000bf66270 */
[----:B------:R-:W-:Y:S02]  /*4bd0*/  LOP3.LUT R69, R56, 0x1e0, RZ, 0xfc, !PT ;  /* 0x000001e038457812 */ /* 0x000fe400078efcff */
[----:B------:R-:W-:Y:S01]  /*4be0*/  ISETP.GE.AND P2, PT, R70, UR43, PT ;  /* 0x0000002b46007c0c */ /* 0x000fe2000bf46270 */
[----:B0-----:R-:W-:Y:S01]  /*4bf0*/  CS2R R42, SRZ ;  /* 0x00000000002a7805 */ /* 0x001fe2000001ff00 */
[----:B------:R-:W-:Y:S01]  /*4c00*/  ISETP.GE.AND P1, PT, R69, UR43, PT ;  /* 0x0000002b45007c0c */ /* 0x000fe2000bf26270 */
[----:B------:R-:W-:Y:S01]  /*4c10*/  CS2R R70, SRZ ;  /* 0x0000000000467805 */ /* 0x000fe2000001ff00 */
[----:B------:R-:W-:Y:S02]  /*4c20*/  MOV R69, RZ ;  /* 0x000000ff00457202 */ /* 0x000fe40000000f00 */
[----:B------:R-:W-:Y:S01]  /*4c30*/  MOV R72, RZ ;  /* 0x000000ff00487202 */ /* 0x000fe20000000f00 */
[----:B------:R1:W4:Y:S01]  /*4c40*/  @!P0 LDG.E R42, [R40.64+0x480] ;  /* 0x0004801e282a8981 */ /* 0x000322000c1e1900 */
[----:B------:R-:W-:-:S03]  /*4c50*/  MOV R74, RZ ;  /* 0x000000ff004a7202 */ /* 0x000fc60000000f00 */
[----:B------:R1:W4:Y:S04]  /*4c60*/  @!P4 LDG.E R43, [R40.64+0x500] ;  /* 0x0005001e282bc981 */ /* 0x000328000c1e1900 */
[----:B------:R1:W4:Y:S04]  /*4c70*/  @!P6 LDG.E R70, [R40.64+0x580] ;  /* 0x0005801e2846e981 */ /* 0x000328000c1e1900 */
[----:B------:R1:W4:Y:S04]  /*4c80*/  @!P5 LDG.E R69, [R40.64+0x600] ;  /* 0x0006001e2845d981 */ /* 0x000328000c1e1900 */
[----:B------:R1:W4:Y:S04]  /*4c90*/  @!P3 LDG.E R72, [R40.64+0x680] ;  /* 0x0006801e2848b981 */ /* 0x000328000c1e1900 */
[----:B------:R1:W4:Y:S04]  /*4ca0*/  @!P2 LDG.E R71, [R40.64+0x700] ;  /* 0x0007001e2847a981 */ /* 0x000328000c1e1900 */
[----:B------:R1:W4:Y:S01]  /*4cb0*/  @!P1 LDG.E R74, [R40.64+0x780] ;  /* 0x0007801e284a9981 */ /* 0x000322000c1e1900 */
[----:B------:R-:W-:-:S02]  /*4cc0*/  UIMAD UR41, UR16, UR22, URZ ;  /* 0x00000016102972a4 */ /* 0x000fc4000f8e023f */
[----:B------:R-:W-:Y:S02]  /*4cd0*/  UIMAD.WIDE.U32 UR20, UR17, UR22, URZ ;  /* 0x00000016111472a5 */ /* 0x000fe4000f8e003f */
[----:B------:R-:W-:-:S03]  /*4ce0*/  UIMAD UR41, UR17, UR23, UR41 ;  /* 0x00000017112972a4 */ /* 0x000fc6000f8e0229 */
[----:B------:R-:W-:Y:S02]  /*4cf0*/  ULDC.64 UR22, c[0x0][0x1a0] ;  /* 0x0000680000167ab9 */ /* 0x000fe40000000a00 */
[----:B------:R-:W-:Y:S02]  /*4d00*/  UIADD3 UR21, UR21, UR41, URZ ;  /* 0x0000002915157290 */ /* 0x000fe4000fffe03f */
[----:B------:R-:W-:Y:S02]  /*4d10*/  UIMAD UR40, UR40, UR22, URZ ;  /* 0x00000016282872a4 */ /* 0x000fe4000f8e023f */
[----:B------:R-:W-:Y:S02]  /*4d20*/  UIMAD.WIDE.U32 UR20, UR7, UR22, UR20 ;  /* 0x00000016071472a5 */ /* 0x000fe4000f8e0014 */
[----:B------:R-:W-:-:S03]  /*4d30*/  UIMAD UR40, UR7, UR23, UR40 ;  /* 0x00000017072872a4 */ /* 0x000fc6000f8e0228 */
[----:B------:R-:W-:Y:S02]  /*4d40*/  ULDC.64 UR22, c[0x0][0x228] ;  /* 0x00008a0000167ab9 */ /* 0x000fe40000000a00 */
[----:B------:R-:W-:Y:S02]  /*4d50*/  UIADD3 UR21, UR21, UR40, URZ ;  /* 0x0000002815157290 */ /* 0x000fe4000fffe03f */
[----:B------:R-:W-:-:S04]  /*4d60*/  ULEA UR22, UP0, UR20, UR22, 0x2 ;  /* 0x0000001614167291 */ /* 0x000fc8000f80103f */
[----:B------:R-:W-:Y:S02]  /*4d70*/  ULEA.HI.X UR23, UR20, UR23, UR21, 0x2, UP0 ;  /* 0x0000001714177291 */ /* 0x000fe400080f1415 */
[----:B-1----:R-:W-:-:S04]  /*4d80*/  MOV R40, UR22 ;  /* 0x0000001600287c02 */ /* 0x002fc80008000f00 */
[----:B------:R-:W-:-:S05]  /*4d90*/  MOV R41, UR23 ;  /* 0x0000001700297c02 */ /* 0x000fca0008000f00 */
[----:B------:R0:W4:Y:S01]  /*4da0*/  LDG.E R84, [R40.64] ;  /* 0x0000001e28547981 */ /* 0x000122000c1e1900 */
[----:B------:R-:W-:Y:S02]  /*4db0*/  LOP3.LUT P0, RZ, R55, 0x1f, RZ, 0xc0, !PT ;  /* 0x0000001f37ff7812 */ /* 0x000fe4000780c0ff */
[----:B------:R-:W-:-:S04]  /*4dc0*/  MOV R73, UR19 ;  /* 0x0000001300497c02 */ /* 0x000fc80008000f00 */
[----:B------:R-:W-:Y:S02]  /*4dd0*/  ISETP.LT.OR P0, PT, R73, 0x2, P0 ;  /* 0x000000024900780c */ /* 0x000fe40000701670 */
[----:B------:R-:W-:Y:S02]  /*4de0*/  ISETP.NE.AND P1, PT, R55, RZ, PT ;  /* 0x000000ff3700720c */ /* 0x000fe40003f25270 */
[----:B0-----:R-:W-:Y:S02]  /*4df0*/  MOV R40, UR38 ;  /* 0x0000002600287c02 */ /* 0x001fe40008000f00 */
[----:B------:R-:W-:Y:S02]  /*4e00*/  MOV R76, c[0x0][0x16c] ;  /* 0x00005b00004c7a02 */ /* 0x000fe40000000f00 */
[----:B------:R-:W-:-:S05]  /*4e10*/  LEA R40, R40, UR7, 0x8 ;  /* 0x0000000728287c11 */ /* 0x000fca000f8e40ff */
[----:B------:R-:W-:Y:S02]  /*4e20*/  @!P0 IADD3 R73, R73, -0x2, RZ ;  /* 0xfffffffe49498810 */ /* 0x000fe40007ffe0ff */
[----:B------:R-:W-:-:S03]  /*4e30*/  @P1 IADD3 R40, R55, 0x200, RZ ;  /* 0x0000020037281810 */ /* 0x000fc60007ffe0ff */
[----:B------:R-:W-:Y:S01]  /*4e40*/  @!P0 IMAD R73, R73, R76, UR7 ;  /* 0x0000000749498e24 */ /* 0x000fe2000f8e024c */
[----:B--2---:R-:W0:Y:S01]  /*4e50*/  R2UR UR40, R75 ;  /* 0x000000004b2873c2 */ /* 0x004e2200000e0000 */
[----:B------:R-:W-:Y:S04]  /*4e60*/  STS [R83.X4], R60 ;  /* 0x0000003c53007388 */ /* 0x000fe80000004800 */
[----:B---3--:R-:W-:Y:S04]  /*4e70*/  STS [R82.X4+0x80], R62 ;  /* 0x0000803e52007388 */ /* 0x008fe80000004800 */
[----:B----4-:R-:W-:Y:S01]  /*4e80*/  STS [R81.X4+0x100], R61 ;  /* 0x0001003d51007388 */ /* 0x010fe20000004800 */
[----:B0-----:R-:W-:-:S05]  /*4e90*/  MOV R85, UR40 ;  /* 0x0000002800557c02 */ /* 0x001fca0008000f00 */
[----:B------:R-:W-:-:S04]  /*4ea0*/  FMUL.FTZ R85, R85, 1.4426950216293334961 ;  /* 0x3fb8aa3b55557820 */ /* 0x000fc80000410000 */
[----:B------:R-:W-:Y:S01]  /*4eb0*/  FMUL.FTZ R124, R85, R17 ;  /* 0x00000011557c7220 */ /* 0x000fe20000410000 */
[----:B------:R-:W-:Y:S05]  /*4ec0*/  STS [R80.X4+0x180], R64 ;  /* 0x0001804050007388 */ /* 0x000fea0000004800 */
[----:B------:R-:W0:Y:S01]  /*4ed0*/  MUFU.EX2 R124, R124 ;  /* 0x0000007c007c7308 */ /* 0x000e220000000800 */
        /* <DEDUP_REMOVED lines=8> */
[----:B-1----:R-:W-:-:S03]  /*4f60*/  MOV R42, 0x8 ;  /* 0x00000008002a7802 */ /* 0x002fc60000000f00 */
[----:B------:R-:W-:Y:S01]  /*4f70*/  STS [R158.X4+0x600], R69 ;  /* 0x000600459e007388 */ /* 0x000fe20000004800 */
[----:B--2---:R-:W-:-:S03]  /*4f80*/  SHF.L.U32 R43, R40, 0x2, RZ ;  /* 0x00000002282b7819 */ /* 0x004fc600000006ff */
[----:B------:R-:W-:Y:S01]  /*4f90*/  STS [R157.X4+0x680], R72 ;  /* 0x000680489d007388 */ /* 0x000fe20000004800 */
[----:B------:R-:W-:-:S03]  /*4fa0*/  @!P0 IMAD.WIDE R40, R73, R42, UR10 ;  /* 0x0000000a49288e25 */ /* 0x000fc6000f8e022a */
[----:B------:R1:W-:Y:S04]  /*4fb0*/  STS [R156.X4+0x700], R71 ;  /* 0x000700479c007388 */ /* 0x0003e80000004800 */
[----:B------:R-:W-:Y:S01]  /*4fc0*/  STS [R155.X4+0x780], R74 ;  /* 0x0007804a9b007388 */ /* 0x000fe20000004800 */
[----:B------:R-:W-:-:S06]  /*4fd0*/  NOP ;  /* 0x0000000000007918 */ /* 0x000fcc0000000000 */
[----:B------:R-:W2:Y:S04]  /*4fe0*/  LDS R95, [R54.X4] ;  /* 0x00000000365f7984 */ /* 0x000ea80000004800 */
[----:B------:R-:W3:Y:S04]  /*4ff0*/  LDS R94, [R54.X4+0x4] ;  /* 0x00000400365e7984 */ /* 0x000ee80000004800 */
[----:B------:R-:W4:Y:S04]  /*5000*/  LDS R93, [R54.X4+0x8] ;  /* 0x00000800365d7984 */ /* 0x000f280000004800 */
        /* <DEDUP_REMOVED lines=14> */
[----:B-1----:R-:W-:-:S02]  /*50f0*/  FMUL.FTZ R71, R85, R16 ;  /* 0x0000001055477220 */ /* 0x002fc40000410000 */
[----:B------:R-:W-:-:S04]  /*5100*/  FMUL.FTZ R70, R85, R15 ;  /* 0x0000000f55467220 */ /* 0x000fc80000410000 */
[----:B------:R-:W1:Y:S01]  /*5110*/  MUFU.EX2 R71, R71 ;  /* 0x0000004700477308 */ /* 0x000e620000000800 */
[C---:B------:R-:W-:Y:S01]  /*5120*/  FMUL.FTZ R69, R85.reuse, R14 ;  /* 0x0000000e55457220 */ /* 0x040fe20000410000 */
[----:B------:R-:W-:Y:S02]  /*5130*/  MOV R83, RZ ;  /* 0x000000ff00537202 */ /* 0x000fe40000000f00 */
[----:B------:R-:W-:Y:S01]  /*5140*/  MOV R82, 0x3f800000 ;  /* 0x3f80000000527802 */ /* 0x000fe20000000f00 */
[----:B------:R-:W-:Y:S01]  /*5150*/  BAR.SYNC.DEFER_BLOCKING 0x0 ;  /* 0x0000000000007b1d */ /* 0x000fe20000010000 */
[----:B------:R-:W-:-:S05]  /*5160*/  FMUL.FTZ R68, R85, R13 ;  /* 0x0000000d55447220 */ /* 0x000fca0000410000 */
[----:B------:R-:W0:Y:S01]  /*5170*/  MUFU.EX2 R70, R70 ;  /* 0x0000004600467308 */ /* 0x000e220000000800 */
[----:B------:R-:W-:Y:S02]  /*5180*/  FMUL.FTZ R42, R52, R16 ;  /* 0x00000010342a7220 */ /* 0x000fe40000410000 */
[----:B------:R-:W-:-:S05]  /*5190*/  FMUL.FTZ R67, R85, R12 ;  /* 0x0000000c55437220 */ /* 0x000fca0000410000 */
[----:B------:R-:W0:Y:S01]  /*51a0*/  MUFU.EX2 R69, R69 ;  /* 0x0000004500457308 */ /* 0x000e220000000800 */
[----:B------:R-:W-:Y:S01]  /*51b0*/  FMUL.FTZ R66, R85, R11 ;  /* 0x0000000b55427220 */ /* 0x000fe20000410000 */
[----:B------:R0:W5:Y:S06]  /*51c0*/  @!P0 LDG.E.64 R82, [R40.64] ;  /* 0x0000001e28528981 */ /* 0x00016c000c1e1b00 */
[----:B------:R-:W2:Y:S01]  /*51d0*/  MUFU.EX2 R68, R68 ;  /* 0x0000004400447308 */ /* 0x000ea20000000800 */
[----:B0-----:R-:W-:Y:S02]  /*51e0*/  FMUL.FTZ R40, R53, R17 ;  /* 0x0000001135287220 */ /* 0x001fe40000410000 */
[----:B------:R-:W-:-:S02]  /*51f0*/  FMUL.FTZ R41, R51, R15 ;  /* 0x0000000f33297220 */ /* 0x000fc40000410000 */
[----:B-1----:R-:W-:-:S03]  /*5200*/  FFMA.FTZ R40, R71, R40, R42 ;  /* 0x0000002847287223 */ /* 0x002fc6000001002a */
[----:B------:R-:W0:Y:S01]  /*5210*/  MUFU.EX2 R67, R67 ;  /* 0x0000004300437308 */ /* 0x000e220000000800 */
[----:B------:R-:W-:Y:S02]  /*5220*/  FFMA.FTZ R41, R70, R40, R41 ;  /* 0x0000002846297223 */ /* 0x000fe40000010029 */
[----:B------:R-:W-:-:S05]  /*5230*/  FMUL.FTZ R40, R50, R14 ;  /* 0x0000000e32287220 */ /* 0x000fca0000410000 */
[----:B------:R-:W1:Y:S01]  /*5240*/  MUFU.EX2 R66, R66 ;  /* 0x0000004200427308 */ /* 0x000e620000000800 */
[----:B------:R-:W-:Y:S02]  /*5250*/  FFMA.FTZ R40, R69, R41, R40 ;  /* 0x0000002945287223 */ /* 0x000fe40000010028 */
[----:B------:R-:W-:Y:S02]  /*5260*/  FMUL.FTZ R65, R85, R10 ;  /* 0x0000000a55417220 */ /* 0x000fe40000410000 */
[----:B------:R-:W-:Y:S02]  /*5270*/  FMUL.FTZ R41, R49, R13 ;  /* 0x0000000d31297220 */ /* 0x000fe40000410000 */
[----:B------:R-:W-:Y:S02]  /*5280*/  FMUL.FTZ R64, R85, R9 ;  /* 0x0000000955407220 */ /* 0x000fe40000410000 */
[----:B--2---:R-:W-:Y:S01]  /*5290*/  FFMA.FTZ R41, R68, R40, R41 ;  /* 0x0000002844297223 */ /* 0x004fe20000010029 */
[----:B------:R-:W2:Y:S01]  /*52a0*/  MUFU.EX2 R65, R65 ;  /* 0x0000004100417308 */ /* 0x000ea20000000800 */
[----:B------:R-:W-:-:S02]  /*52b0*/  FMUL.FTZ R40, R48, R12 ;  /* 0x0000000c30287220 */ /* 0x000fc40000410000 */
[----:B------:R-:W-:Y:S02]  /*52c0*/  FMUL.FTZ R63, R85, R8 ;  /* 0x00000008553f7220 */ /* 0x000fe40000410000 */
[----:B0-----:R-:W-:Y:S02]  /*52d0*/  FFMA.FTZ R40, R67, R41, R40 ;  /* 0x0000002943287223 */ /* 0x001fe40000010028 */
[----:B------:R-:W-:Y:S01]  /*52e0*/  FMUL.FTZ R41, R47, R11 ;  /* 0x0000000b2f297220 */ /* 0x000fe20000410000 */
[----:B------:R-:W0:Y:S01]  /*52f0*/  MUFU.EX2 R64, R64 ;  /* 0x0000004000407308 */ /* 0x000e220000000800 */
[----:B------:R-:W-:Y:S02]  /*5300*/  FMUL.FTZ R62, R85, R7 ;  /* 0x00000007553e7220 */ /* 0x000fe40000410000 */
[----:B-1----:R-:W-:Y:S02]  /*5310*/  FFMA.FTZ R43, R66, R40, R41 ;  /* 0x00000028422b7223 */ /* 0x002fe40000010029 */
[----:B------:R-:W-:-:S02]  /*5320*/  FMUL.FTZ R41, R124, R71 ;  /* 0x000000477c297220 */ /* 0x000fc40000410000 */
[----:B------:R-:W-:Y:S01]  /*5330*/  FMUL.FTZ R40, R46, R10 ;  /* 0x0000000a2e287220 */ /* 0x000fe20000410000 */
[----:B------:R-:W1:Y:S01]  /*5340*/  MUFU.EX2 R63, R63 ;  /* 0x0000003f003f7308 */ /* 0x000e620000000800 */
[----:B------:R-:W-:Y:S02]  /*5350*/  FMUL.FTZ R42, R70, R41 ;  /* 0x00000029462a7220 */ /* 0x000fe40000410000 */
[----:B--2---:R-:W-:Y:S02]  /*5360*/  FFMA.FTZ R40, R65, R43, R40 ;  /* 0x0000002b41287223 */ /* 0x004fe40000010028 */
[----:B------:R-:W-:-:S03]  /*5370*/  FMUL.FTZ R43, R69, R42 ;  /* 0x0000002a452b7220 */ /* 0x000fc60000410000 */
[----:B------:R-:W2:Y:S01]  /*5380*/  MUFU.EX2 R62, R62 ;  /* 0x0000003e003e7308 */ /* 0x000ea20000000800 */
[----:B------:R-:W-:Y:S02]  /*5390*/  FMUL.FTZ R41, R45, R9 ;  /* 0x000000092d297220 */ /* 0x000fe40000410000 */
[C---:B------:R-:W-:Y:S02]  /*53a0*/  FMUL.FTZ R61, R85.reuse, R6 ;  /* 0x00000006553d7220 */ /* 0x040fe40000410000 */
[----:B------:R-:W-:Y:S02]  /*53b0*/  FMUL.FTZ R42, R68, R43 ;  /* 0x0000002b442a7220 */ /* 0x000fe40000410000 */
[----:B0-----:R-:W-:Y:S02]  /*53c0*/  FFMA.FTZ R41, R64, R40, R41 ;  /* 0x0000002840297223 */ /* 0x001fe40000010029 */
[----:B------:R-:W-:Y:S01]  /*53d0*/  FMUL.FTZ R40, R44, R8 ;  /* 0x000000082c287220 */ /* 0x000fe20000410000 */
[----:B------:R-:W0:Y:S01]  /*53e0*/  MUFU.EX2 R61, R61 ;  /* 0x0000003d003d7308 */ /* 0x000e220000000800 */
[----:B------:R-:W-:-:S02]  /*53f0*/  FMUL.FTZ R60, R85, R5 ;  /* 0x00000005553c7220 */ /* 0x000fc40000410000 */
[----:B------:R-:W-:Y:S02]  /*5400*/  FMUL.FTZ R87, R67, R42 ;  /* 0x0000002a43577220 */ /* 0x000fe40000410000 */
[----:B-1----:R-:W-:Y:S02]  /*5410*/  FFMA.FTZ R42, R63, R41, R40 ;  /* 0x000000293f2a7223 */ /* 0x002fe40000010028 */
[----:B------:R-:W-:Y:S02]  /*5420*/  FMUL.FTZ R41, R39, R7 ;  /* 0x0000000727297220 */ /* 0x000fe40000410000 */
[----:B------:R-:W-:Y:S01]  /*5430*/  FMUL.FTZ R40, R66, R87 ;  /* 0x0000005742287220 */ /* 0x000fe20000410000 */
[----:B------:R-:W1:Y:S01]  /*5440*/  MUFU.EX2 R60, R60 ;  /* 0x0000003c003c7308 */ /* 0x000e620000000800 */
[----:B------:R-:W-:Y:S02]  /*5450*/  FMUL.FTZ R43, R85, R4 ;  /* 0x00000004552b7220 */ /* 0x000fe40000410000 */
[----:B--2---:R-:W-:-:S02]  /*5460*/  FFMA.FTZ R87, R62, R42, R41 ;  /* 0x0000002a3e577223 */ /* 0x004fc40000010029 */
[----:B------:R-:W-:Y:S02]  /*5470*/  FMUL.FTZ R41, R65, R40 ;  /* 0x0000002841297220 */ /* 0x000fe40000410000 */
[----:B------:R-:W-:Y:S01]  /*5480*/  FMUL.FTZ R42, R85, R3 ;  /* 0x00000003552a7220 */ /* 0x000fe20000410000 */
[----:B------:R-:W2:Y:S01]  /*5490*/  MUFU.EX2 R43, R43 ;  /* 0x0000002b002b7308 */ /* 0x000ea20000000800 */
[----:B------:R-:W-:Y:S02]  /*54a0*/  FMUL.FTZ R86, R64, R41 ;  /* 0x0000002940567220 */ /* 0x000fe40000410000 */
[----:B------:R-:W-:Y:S02]  /*54b0*/  FMUL.FTZ R40, R38, R6 ;  /* 0x0000000626287220 */ /* 0x000fe40000410000 */
[----:B------:R-:W-:Y:S02]  /*54c0*/  FMUL.FTZ R89, R63, R86 ;  /* 0x000000563f597220 */ /* 0x000fe40000410000 */
[----:B------:R-:W-:Y:S01]  /*54d0*/  FMUL.FTZ R41, R85, R0 ;  /* 0x0000000055297220 */ /* 0x000fe20000410000 */
[----:B------:R-:W3:Y:S01]  /*54e0*/  MUFU.EX2 R42, R42 ;  /* 0x0000002a002a7308 */ /* 0x000ee20000000800 */
[----:B0-----:R-:W-:-:S02]  /*54f0*/  FFMA.FTZ R40, R61, R87, R40 ;  /* 0x000000573d287223 */ /* 0x001fc40000010028 */
[----:B------:R-:W-:Y:S02]  /*5500*/  FMUL.FTZ R87, R37, R5 ;  /* 0x0000000525577220 */ /* 0x000fe40000410000 */
[----:B------:R-:W-:Y:S02]  /*5510*/  FMUL.FTZ R86, R62, R89 ;  /* 0x000000593e567220 */ /* 0x000fe40000410000 */
[----:B-1----:R-:W-:Y:S01]  /*5520*/  FFMA.FTZ R87, R60, R40, R87 ;  /* 0x000000283c577223 */ /* 0x002fe20000010057 */
[----:B------:R-:W0:Y:S01]  /*5530*/  MUFU.EX2 R41, R41 ;  /* 0x0000002900297308 */ /* 0x000e220000000800 */
[----:B------:R-:W-:Y:S02]  /*5540*/  FMUL.FTZ R40, R36, R4 ;  /* 0x0000000424287220 */ /* 0x000fe40000410000 */
[----:B------:R-:W-:Y:S01]  /*5550*/  FMUL.FTZ R85, R61, R86 ;  /* 0x000000563d557220 */ /* 0x000fe20000410000 */
[----:B------:R-:W-:Y:S01]  /*5560*/  ISETP.NE.AND P0, PT, R55, 0x7f, PT ;  /* 0x0000007f3700780c */ /* 0x000fe20003f05270 */
[----:B--2---:R-:W-:-:S02]  /*5570*/  FFMA.FTZ R86, R43, R87, R40 ;  /* 0x000000572b567223 */ /* 0x004fc40000010028 */
[----:B------:R-:W-:Y:S02]  /*5580*/  FMUL.FTZ R40, R60, R85 ;  /* 0x000000553c287220 */ /* 0x000fe40000410000 */
[----:B------:R-:W-:Y:S02]  /*5590*/  FMUL.FTZ R85, R35, R3 ;  /* 0x0000000323557220 */ /* 0x000fe40000410000 */
[----:B------:R-:W-:Y:S02]  /*55a0*/  FMUL.FTZ R87, R43, R40 ;  /* 0x000000282b577220 */ /* 0x000fe40000410000 */
[----:B------:R-:W-:Y:S02]  /*55b0*/  FMUL.FTZ R40, R34, R0 ;  /* 0x0000000022287220 */ /* 0x000fe40000410000 */
[----:B---3--:R-:W-:-:S04]  /*55c0*/  FFMA.FTZ R85, R42, R86, R85 ;  /* 0x000000562a557223 */ /* 0x008fc80000010055 */
[----:B0-----:R-:W-:Y:S02]  /*55d0*/  FFMA.FTZ R85, R41, R85, R40 ;  /* 0x0000005529557223 */ /* 0x001fe40000010028 */
[----:B------:R0:W1:Y:S01]  /*55e0*/  @P0 LDS R40, [R55.X4+0x5464] ;  /* 0x0054640037280984 */ /* 0x0000620000004800 */
[----:B------:R-:W-:Y:S01]  /*55f0*/  FMUL.FTZ R86, R42, R87 ;  /* 0x000000572a567220 */ /* 0x000fe20000410000 */
[----:B------:R2:W3:Y:S01]  /*5600*/  R2UR UR23, R84 ;  /* 0x00000000541773c2 */ /* 0x0004e200000e0000 */
[----:B------:R-:W-:Y:S01]  /*5610*/  BSSY B0, `(.L_x_392) ;  /* 0x000000f000007945 */ /* 0x000fe20003800000 */
[----:B------:R-:W-:Y:S01]  /*5620*/  LEA.HI R88, R55, R55, RZ, 0x1e ;  /* 0x0000003737587211 */ /* 0x000fe200078ff0ff */
[----:B--2---:R-:W-:Y:S01]  /*5630*/  FMUL.FTZ R84, R41, R86 ;  /* 0x0000005629547220 */ /* 0x004fe20000410000 */
[----:B------:R-:W-:Y:S05]  /*5640*/  @P0 BRA `(.L_x_393) ;  /* 0x000000b000000947 */ /* 0x000fea0003800000 */
[----:B0---4-:R-:W-:Y:S01]  /*5650*/  ULDC UR21, c[0x0][0x174] ;  /* 0x00005d0000157ab9 */ /* 0x011fe20000000800 */
        /* <DEDUP_REMOVED lines=10> */
.L_x_393:
[----:B0---4-:R-:W-:Y:S05]  /*5700*/  BSYNC B0 ;  /* 0x0000000000007941 */ /* 0x011fea0003800000 */
.L_x_392:
[----:B------:R-:W-:Y:S01]  /*5710*/  ISETP.GT.U32.AND P0, PT, R55, 0x1f, PT ;  /* 0x0000001f3700780c */ /* 0x000fe20003f04070 */
[----:B------:R0:W-:Y:S01]  /*5720*/  STS.64 [R88.X8+0x4250], R84 ;  /* 0x0042505458007388 */ /* 0x0001e20000008a00 */
[----:B---3--:R-:W-:Y:S01]  /*5730*/  FMUL.FTZ R96, R95, UR23 ;  /* 0x000000175f607c20 */ /* 0x008fe20008410000 */
        /* <DEDUP_REMOVED lines=37> */
[-C--:B0-----:R-:W-:Y:S02]  /*5990*/  FFMA.FTZ R87, R85, R86.reuse, R87 ;  /* 0x0000005655577223 */ /* 0x081fe40000010057 */
[----:B------:R-:W-:Y:S02]  /*59a0*/  FMUL.FTZ R89, R84, R86 ;  /* 0x0000005654597220 */ /* 0x000fe40000410000 */
[----:B------:R-:W0:Y:S02]  /*59b0*/  LDS.64 R84, [R125+0x4260] ;  /* 0x004260007d547984 */ /* 0x000e240000000a00 */
[----:B0-----:R-:W-:-:S02]  /*59c0*/  FFMA.FTZ R87, R84, R87, R85 ;  /* 0x0000005754577223 */ /* 0x001fc40000010055 */
[----:B------:R-:W-:Y:S02]  /*59d0*/  FMUL.FTZ R89, R84, R89 ;  /* 0x0000005954597220 */ /* 0x000fe40000410000 */
[----:B------:R-:W0:Y:S02]  /*59e0*/  LDS.64 R84, [R125+0x4268] ;  /* 0x004268007d547984 */ /* 0x000e240000000a00 */
[C---:B0-----:R-:W-:Y:S02]  /*59f0*/  FFMA.FTZ R86, R84.reuse, R87, R85 ;  /* 0x0000005754567223 */ /* 0x041fe40000010055 */
[----:B------:R-:W-:Y:S01]  /*5a00*/  FMUL.FTZ R88, R84, R89 ;  /* 0x0000005954587220 */ /* 0x000fe20000410000 */
[----:B------:R-:W-:Y:S05]  /*5a10*/  BRA.DIV ~URZ, `(.L_x_396) ;  /* 0x000051127f007947 */ /* 0x000fea000b800000 */
[----:B------:R0:W2:Y:S02]  /*5a20*/  SHFL.UP PT, R89, R88, 0x1, RZ ;  /* 0x0420000058597989 */ /* 0x0000a400000e00ff */
.L_x_451:
[----:B------:R-:W-:Y:S05]  /*5a30*/  BRA.DIV ~URZ, `(.L_x_397) ;  /* 0x000051727f007947 */ /* 0x000fea000b800000 */
[----:B------:R-:W3:Y:S04]  /*5a40*/  S2R R87, SR_LANEID ;  /* 0x0000000000577919 */ /* 0x000ee80000000000 */
[----:B------:R-:W4:Y:S01]  /*5a50*/  SHFL.UP PT, R85, R86, 0x1, RZ ;  /* 0x0420000056557989 */ /* 0x000f2200000e00ff */
[----:B---3--:R-:W-:-:S13]  /*5a60*/  ISETP.GE.AND P0, PT, R87, 0x1, PT ;  /* 0x000000015700780c */ /* 0x008fda0003f06270 */
[C---:B----4-:R-:W-:Y:S02]  /*5a70*/  @P0 FFMA.FTZ R86, R88.reuse, R85, R86 ;  /* 0x0000005558560223 */ /* 0x050fe40000010056 */
        /* <DEDUP_REMOVED lines=14> */
[----:B------:R-:W0:Y:S04]  /*5b60*/  SHFL.UP PT, R85, R88, 0x8, RZ ;  /* 0x0500000058557989 */ /* 0x000e2800000e00ff */
[----:B------:R2:W3:Y:S01]  /*5b70*/  SHFL.UP PT, R84, R86, 0x10, RZ ;  /* 0x0600000056547989 */ /* 0x0004e200000e00ff */
[----:B0-----:R-:W-:-:S05]  /*5b80*/  @P0 FMUL.FTZ R88, R88, R85 ;  /* 0x0000005558580220 */ /* 0x001fca0000410000 */
[----:B------:R2:W0:Y:S02]  /*5b90*/  SHFL.UP PT, R89, R88, 0x10, RZ ;  /* 0x0600000058597989 */ /* 0x00042400000e00ff */
.L_x_452:
[----:B---3--:R-:W3:Y:S02]  /*5ba0*/  S2R R85, SR_LANEID ;  /* 0x0000000000557919 */ /* 0x008ee40000000000 */
[----:B---3--:R-:W-:-:S13]  /*5bb0*/  ISETP.GE.AND P0, PT, R85, 0x10, PT ;  /* 0x000000105500780c */ /* 0x008fda0003f06270 */
[-C--:B--2---:R-:W-:Y:S02]  /*5bc0*/  @P0 FFMA.FTZ R86, R84, R88.reuse, R86 ;  /* 0x0000005854560223 */ /* 0x084fe40000010056 */
[----:B0-----:R-:W-:Y:S01]  /*5bd0*/  @P0 FMUL.FTZ R88, R89, R88 ;  /* 0x0000005859580220 */ /* 0x001fe20000410000 */
[----:B------:R-:W-:Y:S05]  /*5be0*/  BRA.CONV ~URZ, `(.L_x_398) ;  /* 0x000000437f007947 */ /* 0x000fea000b800000 */
[----:B------:R-:W-:Y:S01]  /*5bf0*/  HFMA2.MMA R159, -RZ, RZ, 0, 1.847743988037109375e-06 ;  /* 0x0000001fff9f7435 */ /* 0x000fe200000001ff */
[----:B------:R-:W-:Y:S02]  /*5c00*/  MOV R84, R88 ;  /* 0x0000005800547202 */ /* 0x000fe40000000f00 */
[----:B------:R-:W-:-:S03]  /*5c10*/  MOV R85, 0x5c30 ;  /* 0x00005c3000557802 */ /* 0x000fc60000000f00 */
[----:B-1---5:R-:W-:Y:S05]  /*5c20*/  CALL.REL.NOINC `($__internal_19_$__cuda_sm70_shflsync_idx_p) ;  /* 0x00005c6000007944 */ /* 0x022fea0003c00000 */
.L_x_398:
[----:B------:R-:W-:Y:S05]  /*5c30*/  BRA.CONV ~URZ, `(.L_x_399) ;  /* 0x000000437f007947 */ /* 0x000fea000b800000 */
[----:B-1----:R-:W-:Y:S01]  /*5c40*/  HFMA2.MMA R159, -RZ, RZ, 0, 1.847743988037109375e-06 ;  /* 0x0000001fff9f7435 */ /* 0x002fe200000001ff */
[----:B------:R-:W-:Y:S02]  /*5c50*/  MOV R84, R86 ;  /* 0x0000005600547202 */ /* 0x000fe40000000f00 */
[----:B------:R-:W-:-:S03]  /*5c60*/  MOV R85, 0x5c80 ;  /* 0x00005c8000557802 */ /* 0x000fc60000000f00 */
[----:B--2--5:R-:W-:Y:S05]  /*5c70*/  CALL.REL.NOINC `($__internal_19_$__cuda_sm70_shflsync_idx_p) ;  /* 0x00005c1000007944 */ /* 0x024fea0003c00000 */
.L_x_399:
[----:B------:R-:W-:Y:S05]  /*5c80*/  BRA.DIV ~URZ, `(.L_x_400) ;  /* 0x000054027f007947 */ /* 0x000fea000b800000 */
[----:B-----5:R-:W0:Y:S04]  /*5c90*/  SHFL.IDX PT, R82, R82, RZ, 0x1f ;  /* 0x00001fff52527589 */ /* 0x020e2800000e0000 */
[----:B------:R3:W4:Y:S04]  /*5ca0*/  SHFL.IDX PT, R87, R83, RZ, 0x1f ;  /* 0x00001fff53577589 */ /* 0x00072800000e0000 */
[----:B------:R-:W2:Y:S04]  /*5cb0*/  SHFL.UP PT, R88, R88, 0x1, RZ ;  /* 0x0420000058587989 */ /* 0x000ea800000e00ff */
[----:B------:R-:W1:Y:S02]  /*5cc0*/  SHFL.UP PT, R86, R86, 0x1, RZ ;  /* 0x0420000056567989 */ /* 0x000e6400000e00ff */
.L_x_453:
[----:B---3--:R-:W3:Y:S01]  /*5cd0*/  LDS.64 R84, [R125+0x4250] ;  /* 0x004250007d547984 */ /* 0x008ee20000000a00 */
[----:B-12-4-:R-:W-:Y:S01]  /*5ce0*/  @P1 FFMA.FTZ R87, R87, R88, R86 ;  /* 0x0000005857571223 */ /* 0x016fe20000010056 */
[----:B0-----:R-:W-:-:S02]  /*5cf0*/  MOV R86, R82 ;  /* 0x0000005200567202 */ /* 0x001fc40000000f00 */
[----:B------:R-:W0:Y:S03]  /*5d00*/  LDS.64 R82, [R125+0x4258] ;  /* 0x004258007d527984 */ /* 0x000e260000000a00 */
[----:B------:R-:W-:-:S05]  /*5d10*/  @P1 FMUL.FTZ R86, R86, R88 ;  /* 0x0000005856561220 */ /* 0x000fca0000410000 */
[----:B------:R-:W-:Y:S01]  /*5d20*/  STS.64 [R125+0x4250], R86 ;  /* 0x004250567d007388 */ /* 0x000fe20000000a00 */
[C---:B---3--:R-:W-:Y:S02]  /*5d30*/  FFMA.FTZ R85, R84.reuse, R87, R85 ;  /* 0x0000005754557223 */ /* 0x048fe40000010055 */
[----:B------:R-:W-:Y:S02]  /*5d40*/  FMUL.FTZ R84, R84, R86 ;  /* 0x0000005654547220 */ /* 0x000fe40000410000 */
[----:B------:R-:W1:Y:S01]  /*5d50*/  LDS.64 R86, [R125+0x4260] ;  /* 0x004260007d567984 */ /* 0x000e620000000a00 */
[C---:B0-----:R-:W-:Y:S02]  /*5d60*/  FFMA.FTZ R83, R82.reuse, R85, R83 ;  /* 0x0000005552537223 */ /* 0x041fe40000010053 */
[----:B------:R-:W-:Y:S01]  /*5d70*/  FMUL.FTZ R82, R82, R84 ;  /* 0x0000005452527220 */ /* 0x000fe20000410000 */
[----:B------:R0:W-:Y:S04]  /*5d80*/  STS.64 [R125+0x4258], R84 ;  /* 0x004258547d007388 */ /* 0x0001e80000000a00 */
[----:B------:R0:W-:Y:S01]  /*5d90*/  STS.64 [R125+0x4260], R82 ;  /* 0x004260527d007388 */ /* 0x0001e20000000a00 */
[----:B-1----:R-:W-:-:S02]  /*5da0*/  FFMA.FTZ R87, R86, R83, R87 ;  /* 0x0000005356577223 */ /* 0x002fc40000010057 */
[----:B------:R-:W-:-:S05]  /*5db0*/  FMUL.FTZ R86, R86, R82 ;  /* 0x0000005256567220 */ /* 0x000fca0000410000 */
[----:B------:R0:W-:Y:S02]  /*5dc0*/  STS.64 [R125+0x4268], R86 ;  /* 0x004268567d007388 */ /* 0x0001e40000000a00 */
.L_x_395:
[----:B0-----:R-:W-:Y:S05]  /*5dd0*/  BSYNC B0 ;  /* 0x0000000000007941 */ /* 0x001fea0003800000 */
.L_x_394:
[C---:B-1---5:R-:W-:Y:S01]  /*5de0*/  FMUL.FTZ R83, R41.reuse, R40 ;  /* 0x0000002829537220 */ /* 0x062fe20000410000 */
[----:B------:R-:W-:Y:S01]  /*5df0*/  WARPSYNC 0xffffffff ;  /* 0xffffffff00007948 */ /* 0x000fe20003800000 */
[----:B------:R-:W-:Y:S01]  /*5e00*/  FFMA.FTZ R82, R41, R111, R110 ;  /* 0x0000006f29527223 */ /* 0x000fe2000001006e */
[----:B------:R-:W-:Y:S01]  /*5e10*/  BAR.SYNC.DEFER_BLOCKING 0x0 ;  /* 0x0000000000007b1d */ /* 0x000fe20000010000 */
[C---:B------:R-:W-:Y:S01]  /*5e20*/  FMUL.FTZ R84, R42.reuse, R83 ;  /* 0x000000532a547220 */ /* 0x040fe20000410000 */
[C---:B------:R-:W-:Y:S01]  /*5e30*/  LEA.HI R86, R55.reuse, R55, RZ, 0x1e ;  /* 0x0000003737567211 */ /* 0x040fe200078ff0ff */
[----:B------:R-:W-:Y:S01]  /*5e40*/  FFMA.FTZ R82, R42, R82, R109 ;  /* 0x000000522a527223 */ /* 0x000fe2000001006d */
[----:B------:R-:W-:Y:S01]  /*5e50*/  LOP3.LUT P0, RZ, R55, 0x1f, RZ, 0xc0, !PT ;  /* 0x0000001f37ff7812 */ /* 0x000fe2000780c0ff */
[C---:B------:R-:W-:Y:S01]  /*5e60*/  FMUL.FTZ R83, R43.reuse, R84 ;  /* 0x000000542b537220 */ /* 0x040fe20000410000 */
[----:B------:R-:W-:Y:S01]  /*5e70*/  MOV R88, UR7 ;  /* 0x0000000700587c02 */ /* 0x000fe20008000f00 */
[----:B------:R-:W-:Y:S01]  /*5e80*/  FFMA.FTZ R82, R43, R82, R108 ;  /* 0x000000522b527223 */ /* 0x000fe2000001006c */
[----:B------:R-:W-:Y:S01]  /*5e90*/  BSSY B0, `(.L_x_401) ;  /* 0x0000084000007945 */ /* 0x000fe20003800000 */
[----:B------:R-:W-:-:S02]  /*5ea0*/  FMUL.FTZ R84, R60, R83 ;  /* 0x000000533c547220 */ /* 0x000fc40000410000 */
[----:B------:R-:W-:Y:S02]  /*5eb0*/  FFMA.FTZ R82, R60, R82, R107 ;  /* 0x000000523c527223 */ /* 0x000fe4000001006b */
[C---:B------:R-:W-:Y:S02]  /*5ec0*/  FMUL.FTZ R83, R61.reuse, R84 ;  /* 0x000000543d537220 */ /* 0x040fe40000410000 */
[----:B------:R-:W-:Y:S02]  /*5ed0*/  FFMA.FTZ R82, R61, R82, R106 ;  /* 0x000000523d527223 */ /* 0x000fe4000001006a */
[C---:B------:R-:W-:Y:S02]  /*5ee0*/  FMUL.FTZ R84, R62.reuse, R83 ;  /* 0x000000533e547220 */ /* 0x040fe40000410000 */
[----:B------:R-:W-:Y:S02]  /*5ef0*/  FFMA.FTZ R82, R62, R82, R105 ;  /* 0x000000523e527223 */ /* 0x000fe40000010069 */
[----:B------:R-:W-:-:S02]  /*5f00*/  FMUL.FTZ R83, R63, R84 ;  /* 0x000000543f537220 */ /* 0x000fc40000410000 */
[----:B------:R-:W-:Y:S01]  /*5f10*/  FFMA.FTZ R82, R63, R82, R104 ;  /* 0x000000523f527223 */ /* 0x000fe20000010068 */
[----:B------:R-:W0:Y:S01]  /*5f20*/  LDS R87, [R86.X8+0x4254] ;  /* 0x0042540056577984 */ /* 0x000e220000008800 */
        /* <DEDUP_REMOVED lines=10> */
[C---:B------:R-:W-:Y:S01]  /*5fd0*/  FMUL.FTZ R83, R69.reuse, R84 ;  /* 0x0000005445537220 */ /* 0x040fe20000410000 */
[----:B------:R-:W-:Y:S01]  /*5fe0*/  MOV R84, UR19 ;  /* 0x0000001300547c02 */ /* 0x000fe20008000f00 */
[----:B------:R-:W-:-:S02]  /*5ff0*/  FFMA.FTZ R82, R69, R82, R98 ;  /* 0x0000005245527223 */ /* 0x000fc40000010062 */
[----:B------:R-:W-:Y:S01]  /*6000*/  FMUL.FTZ R125, R52, R16 ;  /* 0x00000010347d7220 */ /* 0x000fe20000410000 */
[----:B------:R-:W-:Y:S01]  /*6010*/  ISETP.GE.OR P0, PT, R84, c[0x0][0x174], P0 ;  /* 0x00005d0054007a0c */ /* 0x000fe20000706670 */
[C---:B------:R-:W-:Y:S01]  /*6020*/  FMUL.FTZ R84, R70.reuse, R83 ;  /* 0x0000005346547220 */ /* 0x040fe20000410000 */
[----:B------:R-:W-:Y:S01]  /*6030*/  HFMA2.MMA R83, -RZ, RZ, 0, 0 ;  /* 0x00000000ff537435 */ /* 0x000fe200000001ff */
[----:B------:R-:W-:Y:S02]  /*6040*/  FFMA.FTZ R82, R70, R82, R97 ;  /* 0x0000005246527223 */ /* 0x000fe40000010061 */
[C---:B------:R-:W-:Y:S02]  /*6050*/  FMUL.FTZ R84, R71.reuse, R84 ;  /* 0x0000005447547220 */ /* 0x040fe40000410000 */
[----:B------:R-:W-:Y:S01]  /*6060*/  FFMA.FTZ R85, R71, R82, R96 ;  /* 0x0000005247557223 */ /* 0x000fe20000010060 */
[----:B------:R-:W-:Y:S01]  /*6070*/  MOV R82, 0x3f800000 ;  /* 0x3f80000000527802 */ /* 0x000fe20000000f00 */
[----:B------:R-:W-:-:S02]  /*6080*/  FMUL.FTZ R126, R50, R14 ;  /* 0x0000000e327e7220 */ /* 0x000fc40000410000 */
[----:B------:R-:W-:Y:S02]  /*6090*/  FMUL.FTZ R127, R49, R13 ;  /* 0x0000000d317f7220 */ /* 0x000fe40000410000 */
[----:B------:R-:W-:Y:S01]  /*60a0*/  FMUL.FTZ R128, R47, R11 ;  /* 0x0000000b2f807220 */ /* 0x000fe20000410000 */
[----:B------:R-:W1:Y:S01]  /*60b0*/  @!P0 LDS.64 R82, [R88.X8+0x5660] ;  /* 0x0056600058528984 */ /* 0x000e620000008a00 */
[----:B------:R-:W-:Y:S01]  /*60c0*/  FMUL.FTZ R129, R46, R10 ;  /* 0x0000000a2e817220 */ /* 0x000fe20000410000 */
[----:B------:R-:W-:Y:S01]  /*60d0*/  ISETP.GT.U32.AND P0, PT, R55, 0x1f, PT ;  /* 0x0000001f3700780c */ /* 0x000fe20003f04070 */
[----:B------:R-:W-:Y:S01]  /*60e0*/  FMUL.FTZ R130, R45, R9 ;  /* 0x000000092d827220 */ /* 0x000fe20000410000 */
[----:B------:R2:W-:Y:S01]  /*60f0*/  STS.64 [R86.X8+0x4760], R84 ;  /* 0x0047605456007388 */ /* 0x0005e20000008a00 */
[----:B------:R-:W-:Y:S02]  /*6100*/  FMUL.FTZ R131, R44, R8 ;  /* 0x000000082c837220 */ /* 0x000fe40000410000 */
[----:B------:R-:W-:-:S02]  /*6110*/  FMUL.FTZ R132, R38, R6 ;  /* 0x0000000626847220 */ /* 0x000fc40000410000 */
[----:B------:R-:W-:Y:S02]  /*6120*/  FMUL.FTZ R133, R37, R5 ;  /* 0x0000000525857220 */ /* 0x000fe40000410000 */
[----:B------:R-:W-:Y:S02]  /*6130*/  FMUL.FTZ R134, R36, R4 ;  /* 0x0000000424867220 */ /* 0x000fe40000410000 */
[----:B------:R-:W-:Y:S02]  /*6140*/  FMUL.FTZ R135, R34, R0 ;  /* 0x0000000022877220 */ /* 0x000fe40000410000 */
[----:B--2---:R-:W-:Y:S02]  /*6150*/  FMUL.FTZ R86, R53, R17 ;  /* 0x0000001135567220 */ /* 0x004fe40000410000 */
[----:B------:R-:W-:Y:S02]  /*6160*/  FMUL.FTZ R84, R48, R12 ;  /* 0x0000000c30547220 */ /* 0x000fe40000410000 */
[----:B0-----:R-:W-:-:S02]  /*6170*/  FFMA.FTZ R124, R124, R87, R86 ;  /* 0x000000577c7c7223 */ /* 0x001fc40000010056 */
[----:B------:R-:W-:Y:S02]  /*6180*/  FMUL.FTZ R86, R51, R15 ;  /* 0x0000000f33567220 */ /* 0x000fe40000410000 */
[----:B------:R-:W-:-:S04]  /*6190*/  FFMA.FTZ R125, R71, R124, R125 ;  /* 0x0000007c477d7223 */ /* 0x000fc8000001007d */
[----:B------:R-:W-:-:S04]  /*61a0*/  FFMA.FTZ R125, R70, R125, R86 ;  /* 0x0000007d467d7223 */ /* 0x000fc80000010056 */
[----:B------:R-:W-:-:S04]  /*61b0*/  FFMA.FTZ R126, R69, R125, R126 ;  /* 0x0000007d457e7223 */ /* 0x000fc8000001007e */
[----:B------:R-:W-:-:S04]  /*61c0*/  FFMA.FTZ R127, R68, R126, R127 ;  /* 0x0000007e447f7223 */ /* 0x000fc8000001007f */
[----:B------:R-:W-:Y:S02]  /*61d0*/  FFMA.FTZ R85, R67, R127, R84 ;  /* 0x0000007f43557223 */ /* 0x000fe40000010054 */
        /* <DEDUP_REMOVED lines=33> */
.L_x_454:
        /* <DEDUP_REMOVED lines=26> */
.L_x_455:
        /* <DEDUP_REMOVED lines=20> */
.L_x_402:
[----:B-1----:R-:W-:Y:S05]  /*66d0*/  BSYNC B0 ;  /* 0x0000000000007941 */ /* 0x002fea0003800000 */
.L_x_401:
[----:B------:R-:W-:Y:S01]  /*66e0*/  WARPSYNC 0xffffffff ;  /* 0xffffffff00007948 */ /* 0x000fe20003800000 */
[----:B------:R-:W-:Y:S01]  /*66f0*/  BAR.SYNC.DEFER_BLOCKING 0x0 ;  /* 0x0000000000007b1d */ /* 0x000fe20000010000 */
[----:B------:R-:W-:Y:S01]  /*6700*/  LEA.HI R84, R55, R55, RZ, 0x1e ;  /* 0x0000003737547211 */ /* 0x000fe200078ff0ff */
[----:B------:R-:W-:Y:S01]  /*6710*/  FMUL.FTZ R93, R93, R125 ;  /* 0x0000007d5d5d7220 */ /* 0x000fe20000410000 */
[----:B------:R-:W-:Y:S01]  /*6720*/  ISETP.NE.AND P0, PT, R55, RZ, PT ;  /* 0x000000ff3700720c */ /* 0x000fe20003f05270 */
[----:B------:R-:W-:Y:S02]  /*6730*/  FMUL.FTZ R92, R92, R126 ;  /* 0x0000007e5c5c7220 */ /* 0x000fe40000410000 */
[----:B------:R-:W-:Y:S01]  /*6740*/  FMUL.FTZ R85, R48, R12 ;  /* 0x0000000c30557220 */ /* 0x000fe20000410000 */
[----:B------:R-:W-:Y:S01]  /*6750*/  ULDC.64 UR20, c[0x0][0x2b8] ;  /* 0x0000ae0000147ab9 */ /* 0x000fe20000000a00 */
[----:B------:R-:W-:Y:S01]  /*6760*/  FMUL.FTZ R91, R91, R127 ;  /* 0x0000007f5b5b7220 */ /* 0x000fe20000410000 */
[----:B------:R-:W-:Y:S01]  /*6770*/  UIMAD UR20, UR34, UR20, URZ ;  /* 0x00000014221472a4 */ /* 0x000fe2000f8e023f */
[----:B------:R-:W-:Y:S01]  /*6780*/  FMUL.FTZ R81, R81, R128 ;  /* 0x0000008051517220 */ /* 0x000fe20000410000 */
[----:B------:R-:W-:Y:S01]  /*6790*/  BSSY B0, `(.L_x_405) ;  /* 0x00000e4000007945 */ /* 0x000fe20003800000 */
[----:B------:R-:W-:Y:S01]  /*67a0*/  FMUL.FTZ R89, R80, R129 ;  /* 0x0000008150597220 */ /* 0x000fe20000410000 */
[----:B------:R-:W-:Y:S01]  /*67b0*/  UIMAD UR20, UR35, UR21, UR20 ;  /* 0x00000015231472a4 */ /* 0x000fe2000f8e0214 */
[----:B------:R-:W-:-:S02]  /*67c0*/  FMUL.FTZ R79, R79, R130 ;  /* 0x000000824f4f7220 */ /* 0x000fc40000410000 */
[----:B------:R-:W-:Y:S02]  /*67d0*/  FMUL.FTZ R88, R124, UR23 ;  /* 0x000000177c587c20 */ /* 0x000fe40008410000 */
[----:B------:R-:W-:Y:S02]  /*67e0*/  FMUL.FTZ R77, R77, R131 ;  /* 0x000000834d4d7220 */ /* 0x000fe40000410000 */
[----:B------:R-:W-:Y:S02]  /*67f0*/  FMUL.FTZ R87, R33, R88 ;  /* 0x0000005821577220 */ /* 0x000fe40000410000 */
[----:B------:R-:W-:Y:S01]  /*6800*/  FMUL.FTZ R76, R76, R132 ;  /* 0x000000844c4c7220 */ /* 0x000fe20000410000 */
[----:B------:R-:W0:Y:S01]  /*6810*/  LDS R84, [R84.X8+0x4764] ;  /* 0x0047640054547984 */ /* 0x000e220000008800 */
[----:B------:R-:W-:Y:S02]  /*6820*/  FMUL.FTZ R75, R75, R133 ;  /* 0x000000854b4b7220 */ /* 0x000fe40000410000 */
[----:B------:R-:W-:-:S02]  /*6830*/  FMUL.FTZ R73, R73, R134 ;  /* 0x0000008649497220 */ /* 0x000fc40000410000 */
[----:B0-----:R-:W-:Y:S01]  /*6840*/  FFMA.FTZ R111, R84, R40, R111 ;  /* 0x00000028546f7223 */ /* 0x001fe2000001006f */
[----:B------:R-:W-:Y:S01]  /*6850*/  MOV R40, UR7 ;  /* 0x0000000700287c02 */ /* 0x000fe20008000f00 */
[----:B------:R-:W-:Y:S02]  /*6860*/  FFMA.FTZ R84, R67, R127, R85 ;  /* 0x0000007f43547223 */ /* 0x000fe40000010055 */
[----:B------:R-:W-:Y:S02]  /*6870*/  FFMA.FTZ R110, R41, R111, R110 ;  /* 0x0000006f296e7223 */ /* 0x000fe4000001006e */
[----:B------:R0:W-:Y:S01]  /*6880*/  @!P0 STS.64 [R40.X8+0x5660], R82 ;  /* 0x0056605228008388 */ /* 0x0001e20000008a00 */
[----:B------:R-:W-:Y:S02]  /*6890*/  FMUL.FTZ R86, R90, R84 ;  /* 0x000000545a567220 */ /* 0x000fe40000410000 */
[----:B------:R-:W-:Y:S02]  /*68a0*/  FFMA.FTZ R42, R42, R110, R109 ;  /* 0x0000006e2a2a7223 */ /* 0x000fe4000001006d */
[----:B------:R-:W-:-:S02]  /*68b0*/  FMUL.FTZ R90, R130, UR23 ;  /* 0x00000017825a7c20 */ /* 0x000fc40008410000 */
[----:B------:R-:W-:Y:S02]  /*68c0*/  FFMA.FTZ R108, R43, R42, R108 ;  /* 0x0000002a2b6c7223 */ /* 0x000fe4000001006c */
[----:B------:R-:W-:Y:S02]  /*68d0*/  FMUL.FTZ R90, R25, R90 ;  /* 0x0000005a195a7220 */ /* 0x000fe40000410000 */
[----:B------:R-:W-:Y:S02]  /*68e0*/  FFMA.FTZ R107, R60, R108, R107 ;  /* 0x0000006c3c6b7223 */ /* 0x000fe4000001006b */
[----:B0-----:R-:W-:Y:S02]  /*68f0*/  FMUL.FTZ R40, R52, R16 ;  /* 0x0000001034287220 */ /* 0x001fe40000410000 */
[-C--:B------:R-:W-:Y:S02]  /*6900*/  FMUL.FTZ R82, R95, R124.reuse ;  /* 0x0000007c5f527220 */ /* 0x080fe40000410000 */
[----:B------:R-:W-:-:S02]  /*6910*/  FFMA.FTZ R41, R71, R124, R40 ;  /* 0x0000007c47297223 */ /* 0x000fc40000010028 */
[----:B------:R-:W-:Y:S02]  /*6920*/  FFMA.FTZ R82, R33, R82, RZ ;  /* 0x0000005221527223 */ /* 0x000fe400000100ff */
[----:B------:R-:W-:Y:S02]  /*6930*/  FMUL.FTZ R94, R94, R41 ;  /* 0x000000295e5e7220 */ /* 0x000fe40000410000 */
[----:B------:R-:W-:Y:S01]  /*6940*/  FFMA.FTZ R106, R61, R107, R106 ;  /* 0x0000006b3d6a7223 */ /* 0x000fe2000001006a */
[----:B------:R-:W-:Y:S01]  /*6950*/  MOV R61, UR35 ;  /* 0x00000023003d7c02 */ /* 0x000fe20008000f00 */
[----:B------:R-:W-:Y:S01]  /*6960*/  FFMA.FTZ R94, R32, R94, R82 ;  /* 0x0000005e205e7223 */ /* 0x000fe20000010052 */
[----:B------:R-:W-:Y:S01]  /*6970*/  SHF.L.U32 R82, R55, 0x4, RZ ;  /* 0x0000000437527819 */ /* 0x000fe200000006ff */
[----:B------:R-:W-:Y:S02]  /*6980*/  FFMA.FTZ R105, R62, R106, R105 ;  /* 0x0000006a3e697223 */ /* 0x000fe40000010069 */
[----:B------:R-:W-:Y:S01]  /*6990*/  FFMA.FTZ R93, R31, R93, R94 ;  /* 0x0000005d1f5d7223 */ /* 0x000fe2000001005e */
[----:B------:R-:W-:Y:S01]  /*69a0*/  LEA.HI.SX32 R83, R82, R82, 0x1b ;  /* 0x0000005252537211 */ /* 0x000fe200078fdaff */
[----:B------:R-:W-:Y:S01]  /*69b0*/  FMUL.FTZ R60, R36, R4 ;  /* 0x00000004243c7220 */ /* 0x000fe20000410000 */
[----:B------:R-:W-:Y:S01]  /*69c0*/  IADD3 R88, R82, 0x1, RZ ;  /* 0x0000000152587810 */ /* 0x000fe20007ffe0ff */
[----:B------:R-:W-:-:S02]  /*69d0*/  FFMA.FTZ R92, R30, R92, R93 ;  /* 0x0000005c1e5c7223 */ /* 0x000fc4000001005d */
[----:B------:R0:W-:Y:S01]  /*69e0*/  STS [R83.X4+0x2110], R87 ;  /* 0x0021105753007388 */ /* 0x0001e20000004800 */
[----:B------:R-:W-:Y:S01]  /*69f0*/  FADD.FTZ R62, -R40, R41 ;  /* 0x00000029283e7221 */ /* 0x000fe20000010100 */
[----:B------:R-:W-:Y:S01]  /*6a00*/  MOV R40, R55 ;  /* 0x0000003700287202 */ /* 0x000fe20000000f00 */
[----:B------:R-:W-:Y:S01]  /*6a10*/  FFMA.FTZ R91, R29, R91, R92 ;  /* 0x0000005b1d5b7223 */ /* 0x000fe2000001005c */
[----:B------:R-:W-:Y:S01]  /*6a20*/  LEA.HI.SX32 R88, R88, R82, 0x1b ;  /* 0x0000005258587211 */ /* 0x000fe200078fdaff */
[----:B------:R-:W-:Y:S02]  /*6a30*/  FFMA.FTZ R43, R43, R133, R60 ;  /* 0x000000852b2b7223 */ /* 0x000fe4000001003c */
[----:B------:R-:W-:Y:S02]  /*6a40*/  FFMA.FTZ R86, R28, R86, R91 ;  /* 0x000000561c567223 */ /* 0x000fe4000001005b */
[----:B------:R-:W-:Y:S02]  /*6a50*/  FMUL.FTZ R74, R74, R43 ;  /* 0x0000002b4a4a7220 */ /* 0x000fe40000410000 */
[----:B------:R-:W-:Y:S01]  /*6a60*/  FFMA.FTZ R86, R27, R81, R86 ;  /* 0x000000511b567223 */ /* 0x000fe20000010056 */
[----:B------:R-:W-:Y:S01]  /*6a70*/  IADD3 R81, R82, 0x2, RZ ;  /* 0x0000000252517810 */ /* 0x000fe20007ffe0ff */
[----:B0-----:R-:W-:Y:S01]  /*6a80*/  FMUL.FTZ R87, R41, UR23 ;  /* 0x0000001729577c20 */ /* 0x001fe20008410000 */
[----:B------:R-:W-:Y:S01]  /*6a90*/  HFMA2.MMA R41, -RZ, RZ, 0, 0 ;  /* 0x00000000ff297435 */ /* 0x000fe200000001ff */
[----:B------:R-:W-:Y:S01]  /*6aa0*/  FFMA.FTZ R86, R26, R89, R86 ;  /* 0x000000591a567223 */ /* 0x000fe20000010056 */
[----:B------:R-:W-:Y:S01]  /*6ab0*/  LEA.HI.SX32 R81, R81, R82, 0x1b ;  /* 0x0000005251517211 */ /* 0x000fe200078fdaff */
[----:B------:R-:W-:-:S02]  /*6ac0*/  FMUL.FTZ R87, R32, R87 ;  /* 0x0000005720577220 */ /* 0x000fc40000410000 */
[----:B------:R-:W-:Y:S02]  /*6ad0*/  FFMA.FTZ R89, R25, R79, R86 ;  /* 0x0000004f19597223 */ /* 0x000fe40000010056 */
[----:B------:R-:W-:Y:S01]  /*6ae0*/  FMUL.FTZ R79, R44, R8 ;  /* 0x000000082c4f7220 */ /* 0x000fe20000410000 */
[----:B------:R0:W-:Y:S01]  /*6af0*/  STS [R88.X4+0x2114], R87 ;  /* 0x0021145758007388 */ /* 0x0001e20000004800 */
[----:B------:R-:W-:Y:S02]  /*6b00*/  FFMA.FTZ R124, R53, -R17, R124 ;  /* 0x80000011357c7223 */ /* 0x000fe4000001007c */
[C---:B------:R-:W-:Y:S02]  /*6b10*/  FFMA.FTZ R80, R63.reuse, R130, R79 ;  /* 0x000000823f507223 */ /* 0x040fe4000001004f */
[----:B------:R-:W-:Y:S02]  /*6b20*/  FFMA.FTZ R63, R63, R105, R104 ;  /* 0x000000693f3f7223 */ /* 0x000fe40000010068 */
[----:B------:R-:W-:-:S02]  /*6b30*/  FMUL.FTZ R78, R78, R80 ;  /* 0x000000504e4e7220 */ /* 0x000fc40000410000 */
[----:B------:R-:W-:Y:S02]  /*6b40*/  FFMA.FTZ R64, R64, R63, R103 ;  /* 0x0000003f40407223 */ /* 0x000fe40000010067 */
[----:B------:R-:W-:Y:S02]  /*6b50*/  FFMA.FTZ R78, R24, R78, R89 ;  /* 0x0000004e184e7223 */ /* 0x000fe40000010059 */
[----:B------:R-:W-:Y:S02]  /*6b60*/  FFMA.FTZ R65, R65, R64, R102 ;  /* 0x0000004041417223 */ /* 0x000fe40000010066 */
[----:B------:R-:W-:Y:S02]  /*6b70*/  FFMA.FTZ R77, R23, R77, R78 ;  /* 0x0000004d174d7223 */ /* 0x000fe4000001004e */
[----:B------:R-:W-:Y:S02]  /*6b80*/  FFMA.FTZ R66, R66, R65, R101 ;  /* 0x0000004142427223 */ /* 0x000fe40000010065 */
[----:B------:R-:W-:Y:S01]  /*6b90*/  FFMA.FTZ R76, R22, R76, R77 ;  /* 0x0000004c164c7223 */ /* 0x000fe2000001004d */
[----:B------:R-:W-:Y:S01]  /*6ba0*/  IADD3 R77, R82, 0x3, RZ ;  /* 0x00000003524d7810 */ /* 0x000fe20007ffe0ff */
[----:B------:R-:W-:-:S03]  /*6bb0*/  IMAD.WIDE.U32 R40, R61, c[0x0][0x2b8], R40 ;  /* 0x0000ae003d287a25 */ /* 0x000fc600078e0028 */
[----:B0-----:R-:W-:Y:S01]  /*6bc0*/  LEA.HI.SX32 R88, R77, R82, 0x1b ;  /* 0x000000524d587211 */ /* 0x001fe200078fdaff */
[----:B------:R-:W-:Y:S01]  /*6bd0*/  FFMA.FTZ R75, R21, R75, R76 ;  /* 0x0000004b154b7223 */ /* 0x000fe2000001004c */
[----:B------:R-:W-:Y:S01]  /*6be0*/  IADD3 R41, R41, UR20, RZ ;  /* 0x0000001429297c10 */ /* 0x000fe2000fffe0ff */
[----:B------:R-:W-:Y:S01]  /*6bf0*/  FMUL.FTZ R76, R111, R0 ;  /* 0x000000006f4c7220 */ /* 0x000fe20000410000 */
[----:B------:R-:W-:Y:S01]  /*6c00*/  ULDC.64 UR20, c[0x0][0x2c0] ;  /* 0x0000b00000147ab9 */ /* 0x000fe20000000a00 */
[----:B------:R-:W-:Y:S01]  /*6c10*/  FFMA.FTZ R74, R20, R74, R75 ;  /* 0x0000004a144a7223 */ /* 0x000fe2000001004b */
[----:B------:R-:W-:Y:S01]  /*6c20*/  UIMAD UR20, UR37, UR20, URZ ;  /* 0x00000014251472a4 */ /* 0x000fe2000f8e023f */
[----:B------:R-:W-:Y:S02]  /*6c30*/  FFMA.FTZ R75, R34, -R0, R135 ;  /* 0x80000000224b7223 */ /* 0x000fe40000010087 */
[----:B------:R-:W-:Y:S01]  /*6c40*/  FFMA.FTZ R67, R67, R66, R100 ;  /* 0x0000004243437223 */ /* 0x000fe20000010064 */
[----:B------:R-:W-:Y:S01]  /*6c50*/  UIMAD UR20, UR18, UR21, UR20 ;  /* 0x00000015121472a4 */ /* 0x000fe2000f8e0214 */
[----:B------:R-:W-:-:S02]  /*6c60*/  FMUL.FTZ R61, R111, UR40 ;  /* 0x000000286f3d7c20 */ /* 0x000fc40008410000 */
[----:B------:R-:W-:Y:S02]  /*6c70*/  FFMA.FTZ R74, R19, R73, R74 ;  /* 0x00000049134a7223 */ /* 0x000fe4000001004a */
[----:B------:R-:W-:Y:S02]  /*6c80*/  FMUL.FTZ R73, R76, R75 ;  /* 0x0000004b4c497220 */ /* 0x000fe40000410000 */
[----:B------:R-:W-:Y:S02]  /*6c90*/  FFMA.FTZ R68, R68, R67, R99 ;  /* 0x0000004344447223 */ /* 0x000fe40000010063 */
[----:B------:R-:W-:Y:S02]  /*6ca0*/  FMUL.FTZ R75, R61, R75 ;  /* 0x0000004b3d4b7220 */ /* 0x000fe40000410000 */
[----:B------:R-:W-:Y:S02]  /*6cb0*/  FMUL.FTZ R87, R125, UR23 ;  /* 0x000000177d577c20 */ /* 0x000fe40008410000 */
[----:B------:R-:W-:-:S02]  /*6cc0*/  FMUL.FTZ R61, R126, UR23 ;  /* 0x000000177e3d7c20 */ /* 0x000fc40008410000 */
[----:B------:R-:W-:Y:S02]  /*6cd0*/  FFMA.FTZ R69, R69, R68, R98 ;  /* 0x0000004445457223 */ /* 0x000fe40000010062 */
[----:B------:R-:W-:Y:S02]  /*6ce0*/  FFMA.FTZ R111, R34, R111, R75 ;  /* 0x0000006f226f7223 */ /* 0x000fe4000001004b */
[----:B------:R-:W-:Y:S02]  /*6cf0*/  FMUL.FTZ R75, R84, UR23 ;  /* 0x00000017544b7c20 */ /* 0x000fe40008410000 */
[----:B------:R-:W-:Y:S02]  /*6d00*/  FMUL.FTZ R87, R31, R87 ;  /* 0x000000571f577220 */ /* 0x000fe40000410000 */
[----:B------:R-:W-:Y:S02]  /*6d10*/  FMUL.FTZ R61, R30, R61 ;  /* 0x0000003d1e3d7220 */ /* 0x000fe40000410000 */
[----:B------:R-:W-:Y:S01]  /*6d20*/  FFMA.FTZ R70, R70, R69, R97 ;  /* 0x0000004546467223 */ /* 0x000fe20000010061 */
[----:B------:R0:W-:Y:S01]  /*6d30*/  STS [R81.X4+0x2118], R87 ;  /* 0x0021185751007388 */ /* 0x0001e20000004800 */
[----:B------:R-:W-:-:S02]  /*6d40*/  FADD.FTZ R139, R76, R139 ;  /* 0x0000008b4c8b7221 */ /* 0x000fc40000010000 */
[----:B------:R-:W-:Y:S01]  /*6d50*/  FADD.FTZ R78, -R85, R84 ;  /* 0x00000054554e7221 */ /* 0x000fe20000010100 */
[----:B------:R1:W-:Y:S01]  /*6d60*/  STS [R88.X4+0x211c], R61 ;  /* 0x00211c3d58007388 */ /* 0x0003e20000004800 */
[----:B------:R-:W-:Y:S02]  /*6d70*/  FMUL.FTZ R76, R127, UR23 ;  /* 0x000000177f4c7c20 */ /* 0x000fe40008410000 */
[----:B------:R-:W-:Y:S01]  /*6d80*/  FMUL.FTZ R84, R28, R75 ;  /* 0x0000004b1c547220 */ /* 0x000fe20000410000 */
[----:B------:R-:W-:Y:S01]  /*6d90*/  STS [R83.X4+0x2130], R90 ;  /* 0x0021305a53007388 */ /* 0x000fe20000004800 */
[----:B------:R-:W-:Y:S01]  /*6da0*/  FMUL.FTZ R75, R80, UR23 ;  /* 0x00000017504b7c20 */ /* 0x000fe20008410000 */
[----:B0-----:R-:W-:Y:S01]  /*6db0*/  MOV R81, UR18 ;  /* 0x0000001200517c02 */ /* 0x001fe20008000f00 */
[----:B------:R-:W-:Y:S01]  /*6dc0*/  FFMA.FTZ R71, R71, R70, R96 ;  /* 0x0000004647477223 */ /* 0x000fe20000010060 */
[----:B------:R-:W-:Y:S01]  /*6dd0*/  STS [R83.X4+0x2124], R84 ;  /* 0x0021245453007388 */ /* 0x000fe20000004800 */
[----:B------:R-:W-:-:S02]  /*6de0*/  FMUL.FTZ R76, R29, R76 ;  /* 0x0000004c1d4c7220 */ /* 0x000fc40000410000 */
[----:B------:R-:W-:Y:S02]  /*6df0*/  FMUL.FTZ R77, R129, UR23 ;  /* 0x00000017814d7c20 */ /* 0x000fe40008410000 */
[----:B-1----:R-:W-:Y:S01]  /*6e00*/  FADD.FTZ R61, -R79, R80 ;  /* 0x000000504f3d7221 */ /* 0x002fe20000010100 */
[----:B------:R0:W-:Y:S01]  /*6e10*/  STS [R83.X4+0x2120], R76 ;  /* 0x0021204c53007388 */ /* 0x0001e20000004800 */
[----:B------:R-:W-:Y:S02]  /*6e20*/  FMUL.FTZ R80, R24, R75 ;  /* 0x0000004b18507220 */ /* 0x000fe40000410000 */
[----:B------:R-:W-:Y:S02]  /*6e30*/  FMUL.FTZ R75, R71, R17 ;  /* 0x00000011474b7220 */ /* 0x000fe40000410000 */
[----:B------:R-:W-:Y:S01]  /*6e40*/  FMUL.FTZ R88, R26, R77 ;  /* 0x0000004d1a587220 */ /* 0x000fe20000410000 */
[----:B------:R1:W-:Y:S01]  /*6e50*/  STS [R83.X4+0x2134], R80 ;  /* 0x0021345053007388 */ /* 0x0003e20000004800 */
[----:B------:R-:W-:-:S02]  /*6e60*/  FMUL.FTZ R77, R132, UR23 ;  /* 0x00000017844d7c20 */ /* 0x000fc40008410000 */
[----:B------:R-:W-:Y:S01]  /*6e70*/  FFMA.FTZ R79, R75, R124, RZ ;  /* 0x0000007c4b4f7223 */ /* 0x000fe200000100ff */
[----:B------:R-:W-:Y:S01]  /*6e80*/  STS [R83.X4+0x212c], R88 ;  /* 0x00212c5853007388 */ /* 0x000fe20000004800 */
[----:B0-----:R-:W-:Y:S02]  /*6e90*/  FMUL.FTZ R76, R70, R16 ;  /* 0x00000010464c7220 */ /* 0x001fe40000410000 */
[----:B------:R-:W-:Y:S02]  /*6ea0*/  FMUL.FTZ R86, R128, UR23 ;  /* 0x0000001780567c20 */ /* 0x000fe40008410000 */
[----:B------:R-:W-:Y:S02]  /*6eb0*/  FMUL.FTZ R84, R22, R77 ;  /* 0x0000004d16547220 */ /* 0x000fe40000410000 */
[-C--:B------:R-:W-:Y:S02]  /*6ec0*/  FFMA.FTZ R125, R51, -R15.reuse, R125 ;  /* 0x8000000f337d7223 */ /* 0x080fe4000001007d */
[----:B------:R-:W-:Y:S01]  /*6ed0*/  FMUL.FTZ R77, R69, R15 ;  /* 0x0000000f454d7220 */ /* 0x000fe20000410000 */
[----:B------:R0:W-:Y:S01]  /*6ee0*/  STS [R83.X4+0x213c], R84 ;  /* 0x00213c5453007388 */ /* 0x0001e20000004800 */
[----:B-1----:R-:W-:-:S02]  /*6ef0*/  FFMA.FTZ R80, R76, R62, R79 ;  /* 0x0000003e4c507223 */ /* 0x002fc4000001004f */
[----:B------:R-:W-:Y:S02]  /*6f00*/  FMUL.FTZ R86, R27, R86 ;  /* 0x000000561b567220 */ /* 0x000fe40000410000 */
[----:B------:R-:W-:Y:S02]  /*6f10*/  FADD.FTZ R60, -R60, R43 ;  /* 0x0000002b3c3c7221 */ /* 0x000fe40000010100 */
[----:B------:R-:W-:Y:S01]  /*6f20*/  FMUL.FTZ R79, R43, UR23 ;  /* 0x000000172b4f7c20 */ /* 0x000fe20008410000 */
[----:B------:R1:W-:Y:S01]  /*6f30*/  STS [R83.X4+0x2128], R86 ;  /* 0x0021285653007388 */ /* 0x0003e20000004800 */
[-C--:B------:R-:W-:Y:S02]  /*6f40*/  FFMA.FTZ R126, R50, -R14.reuse, R126 ;  /* 0x8000000e327e7223 */ /* 0x080fe4000001007e */
[----:B------:R-:W-:Y:S02]  /*6f50*/  FMUL.FTZ R43, R68, R14 ;  /* 0x0000000e442b7220 */ /* 0x000fe40000410000 */
[----:B------:R-:W-:-:S02]  /*6f60*/  FFMA.FTZ R80, R77, R125, R80 ;  /* 0x0000007d4d507223 */ /* 0x000fc40000010050 */
[-C--:B------:R-:W-:Y:S02]  /*6f70*/  FFMA.FTZ R127, R49, -R13.reuse, R127 ;  /* 0x8000000d317f7223 */ /* 0x080fe4000001007f */
[----:B0-----:R-:W-:Y:S02]  /*6f80*/  FMUL.FTZ R84, R67, R13 ;  /* 0x0000000d43547220 */ /* 0x001fe40000410000 */
[----:B-1----:R-:W-:Y:S02]  /*6f90*/  FMUL.FTZ R86, R133, UR23 ;  /* 0x0000001785567c20 */ /* 0x002fe40008410000 */
[----:B------:R-:W-:Y:S02]  /*6fa0*/  FFMA.FTZ R80, R43, R126, R80 ;  /* 0x0000007e2b507223 */ /* 0x000fe40000010050 */
[----:B------:R-:W-:Y:S02]  /*6fb0*/  FMUL.FTZ R88, R21, R86 ;  /* 0x0000005615587220 */ /* 0x000fe40000410000 */
[----:B------:R-:W-:-:S02]  /*6fc0*/  FMUL.FTZ R90, R20, R79 ;  /* 0x0000004f145a7220 */ /* 0x000fc40000410000 */
[----:B------:R-:W-:Y:S01]  /*6fd0*/  FMUL.FTZ R86, R66, R12 ;  /* 0x0000000c42567220 */ /* 0x000fe20000410000 */
[----:B------:R0:W-:Y:S01]  /*6fe0*/  STS [R83.X4+0x2140], R88 ;  /* 0x0021405853007388 */ /* 0x0001e20000004800 */
[----:B------:R-:W-:Y:S02]  /*6ff0*/  FFMA.FTZ R79, R84, R127, R80 ;  /* 0x0000007f544f7223 */ /* 0x000fe40000010050 */
[----:B------:R-:W-:Y:S01]  /*7000*/  IMAD.WIDE.U32 R40, R81, c[0x0][0x2c0], R40 ;  /* 0x0000b00051287a25 */ /* 0x000fe200078e0028 */
[----:B------:R1:W-:Y:S03]  /*7010*/  STS [R83.X4+0x2144], R90 ;  /* 0x0021445a53007388 */ /* 0x0003e60000004800 */
[----:B------:R-:W-:Y:S01]  /*7020*/  FFMA.FTZ R128, R47, -R11, R128 ;  /* 0x8000000b2f807223 */ /* 0x000fe20000010080 */
[----:B------:R-:W-:Y:S01]  /*7030*/  IADD3 R95, R41, UR20, RZ ;  /* 0x00000014295f7c10 */ /* 0x000fe2000fffe0ff */
[----:B------:R-:W-:-:S02]  /*7040*/  FMUL.FTZ R85, R65, UR40 ;  /* 0x0000002841557c20 */ /* 0x000fc40008410000 */
[----:B------:R-:W-:Y:S02]  /*7050*/  FMUL.FTZ R81, R65, R11 ;  /* 0x0000000b41517220 */ /* 0x000fe40000410000 */
[----:B------:R-:W-:Y:S02]  /*7060*/  FFMA.FTZ R80, R86, R78, R79 ;  /* 0x0000004e56507223 */ /* 0x000fe4000001004f */
[-C--:B------:R-:W-:Y:S02]  /*7070*/  FMUL.FTZ R79, R85, R128.reuse ;  /* 0x00000080554f7220 */ /* 0x080fe40000410000 */
[----:B------:R-:W-:Y:S02]  /*7080*/  FFMA.FTZ R128, R81, R128, R80 ;  /* 0x0000008051807223 */ /* 0x000fe40000010050 */
[-C--:B------:R-:W-:Y:S02]  /*7090*/  FFMA.FTZ R129, R46, -R10.reuse, R129 ;  /* 0x8000000a2e817223 */ /* 0x080fe40000010081 */
[----:B------:R-:W-:-:S02]  /*70a0*/  FMUL.FTZ R85, R64, R10 ;  /* 0x0000000a40557220 */ /* 0x000fc40000410000 */
[----:B------:R-:W-:Y:S02]  /*70b0*/  FADD.FTZ R149, R86, R149 ;  /* 0x0000009556957221 */ /* 0x000fe40000010000 */
[----:B------:R-:W-:Y:S02]  /*70c0*/  FMUL.FTZ R93, R72, R135 ;  /* 0x00000087485d7220 */ /* 0x000fe40000410000 */
[----:B------:R-:W-:Y:S02]  /*70d0*/  FMUL.FTZ R92, R131, UR23 ;  /* 0x00000017835c7c20 */ /* 0x000fe40008410000 */
[----:B------:R-:W-:Y:S02]  /*70e0*/  FMUL.FTZ R86, R134, UR23 ;  /* 0x0000001786567c20 */ /* 0x000fe40008410000 */
[----:B------:R-:W-:Y:S02]  /*70f0*/  FMUL.FTZ R135, R135, UR23 ;  /* 0x0000001787877c20 */ /* 0x000fe40008410000 */
[----:B------:R-:W-:-:S02]  /*7100*/  FADD.FTZ R147, R85, R147 ;  /* 0x0000009355937221 */ /* 0x000fc40000010000 */
[----:B------:R-:W-:Y:S02]  /*7110*/  FFMA.FTZ R128, R85, R129, R128 ;  /* 0x0000008155807223 */ /* 0x000fe40000010080 */
[-C--:B------:R-:W-:Y:S02]  /*7120*/  FFMA.FTZ R130, R45, -R9.reuse, R130 ;  /* 0x800000092d827223 */ /* 0x080fe40000010082 */
[----:B------:R-:W-:Y:S02]  /*7130*/  FMUL.FTZ R85, R63, R9 ;  /* 0x000000093f557220 */ /* 0x000fe40000410000 */
[----:B------:R-:W-:Y:S02]  /*7140*/  FMUL.FTZ R92, R23, R92 ;  /* 0x0000005c175c7220 */ /* 0x000fe40000410000 */
[----:B0-----:R-:W-:Y:S02]  /*7150*/  FMUL.FTZ R88, R19, R86 ;  /* 0x0000005613587220 */ /* 0x001fe40000410000 */
[----:B-1----:R-:W-:Y:S01]  /*7160*/  FMUL.FTZ R90, R18, R135 ;  /* 0x00000087125a7220 */ /* 0x002fe20000410000 */
[----:B------:R0:W-:Y:S01]  /*7170*/  STS [R83.X4+0x2138], R92 ;  /* 0x0021385c53007388 */ /* 0x0001e20000004800 */
[----:B------:R-:W-:-:S02]  /*7180*/  FFMA.FTZ R128, R85, R130, R128 ;  /* 0x0000008255807223 */ /* 0x000fc40000010080 */
[C---:B------:R-:W-:Y:S01]  /*7190*/  FMUL.FTZ R72, R105.reuse, R8 ;  /* 0x0000000869487220 */ /* 0x040fe20000410000 */
[----:B------:R1:W-:Y:S01]  /*71a0*/  STS [R83.X4+0x2148], R88 ;  /* 0x0021485853007388 */ /* 0x0003e20000004800 */
[----:B------:R-:W-:Y:S02]  /*71b0*/  FMUL.FTZ R86, R105, UR40 ;  /* 0x0000002869567c20 */ /* 0x000fe40008410000 */
[----:B------:R-:W-:Y:S01]  /*71c0*/  FFMA.FTZ R128, R72, R61, R128 ;  /* 0x0000003d48807223 */ /* 0x000fe20000010080 */
[----:B------:R2:W-:Y:S01]  /*71d0*/  STS [R83.X4+0x214c], R90 ;  /* 0x00214c5a53007388 */ /* 0x0005e20000004800 */
[----:B------:R-:W-:Y:S01]  /*71e0*/  FFMA.FTZ R131, R39, -R7, R131 ;  /* 0x8000000727837223 */ /* 0x000fe20000010083 */
[----:B0-----:R-:W-:Y:S01]  /*71f0*/  MOV R92, UR39 ;  /* 0x00000027005c7c02 */ /* 0x001fe20008000f00 */
[----:B------:R-:W-:Y:S02]  /*7200*/  FADD.FTZ R151, R43, R151 ;  /* 0x000000972b977221 */ /* 0x000fe40000010000 */
[-C--:B------:R-:W-:Y:S01]  /*7210*/  FFMA.FTZ R132, R38, -R6.reuse, R132 ;  /* 0x8000000626847223 */ /* 0x080fe20000010084 */
[----:B-1----:R-:W-:Y:S01]  /*7220*/  MOV R88, UR39 ;  /* 0x0000002700587c02 */ /* 0x002fe20008000f00 */
[----:B------:R-:W-:Y:S01]  /*7230*/  FMUL.FTZ R43, R107, R6 ;  /* 0x000000066b2b7220 */ /* 0x000fe20000410000 */
[----:B------:R-:W-:Y:S01]  /*7240*/  IADD3 R92, -R92, c[0x0][0x168], -R55 ;  /* 0x00005a005c5c7a10 */ /* 0x000fe20007ffe937 */
[----:B------:R-:W-:-:S02]  /*7250*/  FMUL.FTZ R94, R42, R4 ;  /* 0x000000042a5e7220 */ /* 0x000fc40000410000 */
[----:B--2---:R-:W-:Y:S02]  /*7260*/  FMUL.FTZ R83, R86, R61 ;  /* 0x0000003d56537220 */ /* 0x004fe40000410000 */
[----:B------:R-:W-:Y:S02]  /*7270*/  FMUL.FTZ R61, R106, R7 ;  /* 0x000000076a3d7220 */ /* 0x000fe40000410000 */
[----:B------:R-:W-:Y:S02]  /*7280*/  FADD.FTZ R143, R43, R143 ;  /* 0x0000008f2b8f7221 */ /* 0x000fe40000010000 */
[C---:B------:R-:W-:Y:S02]  /*7290*/  FADD.FTZ R144, R61.reuse, R144 ;  /* 0x000000903d907221 */ /* 0x040fe40000010000 */
[----:B------:R-:W-:Y:S02]  /*72a0*/  FFMA.FTZ R128, R61, R131, R128 ;  /* 0x000000833d807223 */ /* 0x000fe40000010080 */
[----:B------:R-:W-:-:S02]  /*72b0*/  FMUL.FTZ R61, R42, UR40 ;  /* 0x000000282a3d7c20 */ /* 0x000fc40008410000 */
[----:B------:R-:W-:Y:S02]  /*72c0*/  FFMA.FTZ R128, R43, R132, R128 ;  /* 0x000000842b807223 */ /* 0x000fe40000010080 */
[----:B------:R-:W-:Y:S02]  /*72d0*/  FMUL.FTZ R61, R61, R60 ;  /* 0x0000003c3d3d7220 */ /* 0x000fe40000410000 */
[-C--:B------:R-:W-:Y:S02]  /*72e0*/  FFMA.FTZ R86, R37, -R5.reuse, R133 ;  /* 0x8000000525567223 */ /* 0x080fe40000010085 */
[----:B------:R-:W-:Y:S01]  /*72f0*/  FFMA.FTZ R90, R36, R42, R61 ;  /* 0x0000002a245a7223 */ /* 0x000fe2000001003d */
[----:B------:R-:W-:Y:S01]  /*7300*/  IADD3 R42, P0, R40, UR39, RZ ;  /* 0x00000027282a7c10 */ /* 0x000fe2000ff1e0ff */
[----:B------:R-:W-:Y:S02]  /*7310*/  FMUL.FTZ R43, R108, R5 ;  /* 0x000000056c2b7220 */ /* 0x000fe40000410000 */
[----:B------:R-:W-:-:S02]  /*7320*/  FADD.FTZ R148, R81, R148 ;  /* 0x0000009451947221 */ /* 0x000fc40000010000 */
[C---:B------:R-:W-:Y:S02]  /*7330*/  FADD.FTZ R142, R43.reuse, R142 ;  /* 0x0000008e2b8e7221 */ /* 0x040fe40000010000 */
[----:B------:R-:W-:Y:S01]  /*7340*/  FFMA.FTZ R61, R43, R86, R128 ;  /* 0x000000562b3d7223 */ /* 0x000fe20000010080 */
[----:B------:R-:W-:Y:S01]  /*7350*/  LEA.HI.X.SX32 R43, R88, R95, 0x1, P0 ;  /* 0x0000005f582b7211 */ /* 0x000fe200000f0eff */
[----:B------:R-:W-:Y:S01]  /*7360*/  FMUL.FTZ R81, R66, UR40 ;  /* 0x0000002842517c20 */ /* 0x000fe20008410000 */
[----:B------:R-:W-:Y:S01]  /*7370*/  ISETP.GE.AND P0, PT, R92, 0x1, PT ;  /* 0x000000015c00780c */ /* 0x000fe20003f06270 */
[----:B------:R-:W-:Y:S02]  /*7380*/  FADD.FTZ R146, R85, R146 ;  /* 0x0000009255927221 */ /* 0x000fe40000010000 */
[----:B------:R-:W-:Y:S02]  /*7390*/  FMUL.FTZ R78, R81, R78 ;  /* 0x0000004e514e7220 */ /* 0x000fe40000410000 */
[----:B------:R-:W-:-:S02]  /*73a0*/  FADD.FTZ R150, R84, R150 ;  /* 0x0000009654967221 */ /* 0x000fc40000010000 */
[----:B------:R-:W-:Y:S02]  /*73b0*/  FADD.FTZ R145, R72, R145 ;  /* 0x0000009148917221 */ /* 0x000fe40000010000 */
[----:B------:R-:W-:Y:S02]  /*73c0*/  FMUL.FTZ R91, R108, UR40 ;  /* 0x000000286c5b7c20 */ /* 0x000fe40008410000 */
[----:B------:R-:W-:Y:S02]  /*73d0*/  FMUL.FTZ R80, R64, UR40 ;  /* 0x0000002840507c20 */ /* 0x000fe40008410000 */
[----:B------:R-:W-:Y:S02]  /*73e0*/  FMUL.FTZ R81, R63, UR40 ;  /* 0x000000283f517c20 */ /* 0x000fe40008410000 */
[----:B------:R-:W-:Y:S02]  /*73f0*/  FMUL.FTZ R72, R67, UR40 ;  /* 0x0000002843487c20 */ /* 0x000fe40008410000 */
[----:B------:R-:W-:-:S02]  /*7400*/  FMUL.FTZ R84, R106, UR40 ;  /* 0x000000286a547c20 */ /* 0x000fc40008410000 */
[----:B------:R-:W-:Y:S02]  /*7410*/  FMUL.FTZ R85, R107, UR40 ;  /* 0x000000286b557c20 */ /* 0x000fe40008410000 */
[----:B------:R-:W-:Y:S02]  /*7420*/  FMUL.FTZ R91, R91, R86 ;  /* 0x000000565b5b7220 */ /* 0x000fe40000410000 */
[----:B------:R-:W-:Y:S02]  /*7430*/  FADD.FTZ R141, R94, R141 ;  /* 0x0000008d5e8d7221 */ /* 0x000fe40000010000 */
[----:B------:R-:W-:Y:S02]  /*7440*/  FMUL.FTZ R80, R80, R129 ;  /* 0x0000008150507220 */ /* 0x000fe40000410000 */
[----:B------:R-:W-:Y:S02]  /*7450*/  FMUL.FTZ R81, R81, R130 ;  /* 0x0000008251517220 */ /* 0x000fe40000410000 */
[----:B------:R-:W-:-:S02]  /*7460*/  FMUL.FTZ R72, R72, R127 ;  /* 0x0000007f48487220 */ /* 0x000fc40000410000 */
[----:B------:R-:W-:Y:S02]  /*7470*/  FMUL.FTZ R84, R84, R131 ;  /* 0x0000008354547220 */ /* 0x000fe40000410000 */
[----:B------:R-:W-:Y:S02]  /*7480*/  FMUL.FTZ R85, R85, R132 ;  /* 0x0000008455557220 */ /* 0x000fe40000410000 */
[----:B------:R-:W-:Y:S02]  /*7490*/  FFMA.FTZ R94, R94, R60, R61 ;  /* 0x0000003c5e5e7223 */ /* 0x000fe4000001003d */
[----:B------:R-:W-:Y:S02]  /*74a0*/  FMUL.FTZ R96, R110, UR40 ;  /* 0x000000286e607c20 */ /* 0x000fe40008410000 */
[----:B------:R-:W-:Y:S02]  /*74b0*/  FMUL.FTZ R86, R68, UR40 ;  /* 0x0000002844567c20 */ /* 0x000fe40008410000 */
[----:B------:R-:W-:-:S02]  /*74c0*/  FMUL.FTZ R87, R69, UR40 ;  /* 0x0000002845577c20 */ /* 0x000fc40008410000 */
[----:B------:R-:W-:Y:S02]  /*74d0*/  FMUL.FTZ R88, R70, UR40 ;  /* 0x0000002846587c20 */ /* 0x000fe40008410000 */
[----:B------:R-:W-:Y:S01]  /*74e0*/  FMUL.FTZ R89, R71, UR40 ;  /* 0x0000002847597c20 */ /* 0x000fe20008410000 */
[----:B------:R-:W-:Y:S06]  /*74f0*/  BAR.SYNC.DEFER_BLOCKING 0x0 ;  /* 0x0000000000007b1d */ /* 0x000fec0000010000 */
[----:B------:R-:W-:Y:S05]  /*7500*/  @!P0 BRA `(.L_x_406) ;  /* 0x000000c000008947 */ /* 0x000fea0003800000 */
[----:B------:R-:W-:Y:S01]  /*7510*/  LEA.HI.SX32 R97, R55, R55, 0x1b ;  /* 0x0000003737617211 */ /* 0x000fe200078fdaff */
[----:B------:R-:W-:Y:S01]  /*7520*/  USHF.R.S32.HI UR22, URZ, 0x1f, UR7 ;  /* 0x0000001f3f167899 */ /* 0x000fe20008011407 */
[----:B------:R-:W-:Y:S01]  /*7530*/  MOV R61, UR7 ;  /* 0x00000007003d7c02 */ /* 0x000fe20008000f00 */
[----:B------:R-:W-:-:S02]  /*7540*/  ULDC.64 UR20, c[0x0][0x2d0] ;  /* 0x0000b40000147ab9 */ /* 0x000fc40000000a00 */
[----:B------:R-:W-:Y:S01]  /*7550*/  UIMAD UR20, UR22, UR20, URZ ;  /* 0x00000014161472a4 */ /* 0x000fe2000f8e023f */
[----:B------:R-:W0:Y:S01]  /*7560*/  LDS R97, [R97.X4+0x2110] ;  /* 0x0021100061617984 */ /* 0x000e220000004800 */
[----:B------:R-:W-:Y:S02]  /*7570*/  IMAD.WIDE.U32 R42, R61, c[0x0][0x2d0], R42 ;  /* 0x0000b4003d2a7a25 */ /* 0x000fe400078e002a */
[----:B------:R-:W-:-:S03]  /*7580*/  UIMAD UR20, UR7, UR21, UR20 ;  /* 0x00000015071472a4 */ /* 0x000fc6000f8e0214 */
[----:B------:R-:W-:-:S03]  /*7590*/  LEA R60, P0, R42, c[0x0][0x320], 0x2 ;  /* 0x0000c8002a3c7a11 */ /* 0x000fc600078010ff */
[----:B------:R-:W-:-:S04]  /*75a0*/  IADD3 R43, R43, UR20, RZ ;  /* 0x000000142b2b7c10 */ /* 0x000fc8000fffe0ff */
[----:B------:R-:W-:-:S05]  /*75b0*/  LEA.HI.X R61, R42, c[0x0][0x324], R43, 0x2, P0 ;  /* 0x0000c9002a3d7a11 */ /* 0x000fca00000f142b */
[----:B0-----:R0:W-:Y:S02]  /*75c0*/  RED.E.ADD.F32.FTZ.RN.STRONG.GPU [R60.64], R97 ;  /* 0x000000613c00798e */ /* 0x0011e4000c10e79e */
.L_x_406:
[----:B------:R-:W-:Y:S05]  /*75d0*/  BSYNC B0 ;  /* 0x0000000000007941 */ /* 0x000fea0003800000 */
.L_x_405:
[----:B------:R-:W-:Y:S01]  /*75e0*/  UIMAD UR40, UR6, -0x800, UR36 ;  /* 0xfffff800062878a4 */ /* 0x000fe2000f8e0224 */
[----:B------:R-:W-:Y:S01]  /*75f0*/  LEA R42, P0, R40, c[0x0][0x320], 0x2 ;  /* 0x0000c800282a7a11 */ /* 0x000fe200078010ff */
[----:B------:R-:W-:Y:S01]  /*7600*/  USHF.L.U32 UR23, UR8, 0x2, URZ ;  /* 0x0000000208177899 */ /* 0x000fe2000800063f */
[----:B------:R-:W-:Y:S01]  /*7610*/  FMUL.FTZ R93, R18, R93 ;  /* 0x0000005d125d7220 */ /* 0x000fe20000410000 */
[----:B------:R-:W-:Y:S01]  /*7620*/  USHF.R.S32.HI UR41, URZ, 0x1f, UR40 ;  /* 0x0000001f3f297899 */ /* 0x000fe20008011428 */
[----:B------:R-:W-:Y:S01]  /*7630*/  LEA.HI.X R43, R40, c[0x0][0x324], R95, 0x2, P0 ;  /* 0x0000c900282b7a11 */ /* 0x000fe200000f145f */
[----:B------:R-:W-:Y:S01]  /*7640*/  USHF.L.U64.HI UR22, UR8, 0x2, UR9 ;  /* 0x0000000208167899 */ /* 0x000fe20008010209 */
[----:B------:R-:W-:Y:S01]  /*7650*/  MOV R41, UR40 ;  /* 0x0000002800297c02 */ /* 0x000fe20008000f00 */
[----:B0-----:R-:W-:Y:S01]  /*7660*/  FADD.FTZ R61, R74, R93 ;  /* 0x0000005d4a3d7221 */ /* 0x001fe20000010000 */
[----:B------:R-:W-:Y:S01]  /*7670*/  MOV R95, UR40 ;  /* 0x00000028005f7c02 */ /* 0x000fe20008000f00 */
[----:B------:R-:W-:Y:S01]  /*7680*/  ULDC.64 UR20, c[0x0][0x2d0] ;  /* 0x0000b40000147ab9 */ /* 0x000fe20000000a00 */
[----:B------:R-:W-:Y:S01]  /*7690*/  LEA R40, P0, R41, R42, 0x2 ;  /* 0x0000002a29287211 */ /* 0x000fe200078010ff */
[----:B------:R-:W-:Y:S01]  /*76a0*/  UIMAD UR20, UR22, UR20, URZ ;  /* 0x00000014161472a4 */ /* 0x000fe2000f8e023f */
[----:B------:R-:W-:Y:S01]  /*76b0*/  MOV R41, UR41 ;  /* 0x0000002900297c02 */ /* 0x000fe20008000f00 */
[----:B------:R-:W-:Y:S01]  /*76c0*/  BSSY B0, `(.L_x_407) ;  /* 0x000001c000007945 */ /* 0x000fe20003800000 */
[----:B------:R-:W-:Y:S01]  /*76d0*/  MOV R93, UR23 ;  /* 0x00000017005d7c02 */ /* 0x000fe20008000f00 */
[----:B------:R-:W-:Y:S01]  /*76e0*/  UIMAD UR20, UR23, UR21, UR20 ;  /* 0x00000015171472a4 */ /* 0x000fe2000f8e0214 */
[----:B------:R-:W-:Y:S01]  /*76f0*/  LEA.HI.X R41, R95, R43, R41, 0x2, P0 ;  /* 0x0000002b5f297211 */ /* 0x000fe200000f1429 */
[----:B------:R-:W-:Y:S01]  /*7700*/  FFMA.FTZ R95, R35, -R3, R134 ;  /* 0x80000003235f7223 */ /* 0x000fe20000010086 */
[----:B------:R-:W-:Y:S01]  /*7710*/  IADD3 R60, R55, 0x80, RZ ;  /* 0x00000080373c7810 */ /* 0x000fe20007ffe0ff */
[----:B------:R-:W-:Y:S01]  /*7720*/  FADD.FTZ R138, R111, R138 ;  /* 0x0000008a6f8a7221 */ /* 0x000fe20000010000 */
[----:B------:R-:W-:Y:S01]  /*7730*/  ISETP.GE.AND P0, PT, R92, 0x81, PT ;  /* 0x000000815c00780c */ /* 0x000fe20003f06270 */
[----:B------:R-:W-:Y:S01]  /*7740*/  IMAD.WIDE.U32 R40, R93, c[0x0][0x2d0], R40 ;  /* 0x0000b4005d287a25 */ /* 0x000fe200078e0028 */
[----:B------:R-:W-:-:S03]  /*7750*/  LEA.HI.SX32 R74, R60, R55, 0x1b ;  /* 0x000000373c4a7211 */ /* 0x000fc600078fdaff */
[----:B------:R-:W-:Y:S01]  /*7760*/  FMUL.FTZ R93, R110, R3 ;  /* 0x000000036e5d7220 */ /* 0x000fe20000410000 */
[----:B------:R-:W-:Y:S01]  /*7770*/  IADD3 R41, R41, UR20, RZ ;  /* 0x0000001429297c10 */ /* 0x000fe2000fffe0ff */
[-C--:B------:R-:W-:Y:S02]  /*7780*/  FMUL.FTZ R96, R96, R95.reuse ;  /* 0x0000005f60607220 */ /* 0x080fe40000410000 */
[----:B------:R-:W-:Y:S02]  /*7790*/  FFMA.FTZ R94, R93, R95, R94 ;  /* 0x0000005f5d5e7223 */ /* 0x000fe4000001005e */
[----:B------:R-:W-:Y:S02]  /*77a0*/  FFMA.FTZ R96, R35, R110, R96 ;  /* 0x0000006e23607223 */ /* 0x000fe40000010060 */
[----:B------:R-:W-:Y:S01]  /*77b0*/  FADD.FTZ R60, R94, R73 ;  /* 0x000000495e3c7221 */ /* 0x000fe20000010000 */
[C---:B------:R-:W-:Y:S01]  /*77c0*/  IADD3 R94, R55.reuse, 0x100, RZ ;  /* 0x00000100375e7810 */ /* 0x040fe20007ffe0ff */
[----:B------:R0:W1:Y:S01]  /*77d0*/  LDS R73, [R74.X4+0x2310] ;  /* 0x002310004a497984 */ /* 0x0000620000004800 */
[----:B------:R-:W-:Y:S01]  /*77e0*/  FADD.FTZ R137, R96, R137 ;  /* 0x0000008960897221 */ /* 0x000fe20000010000 */
[----:B------:R-:W-:Y:S01]  /*77f0*/  IADD3 R96, R55, 0x180, RZ ;  /* 0x0000018037607810 */ /* 0x000fe20007ffe0ff */
[----:B------:R-:W-:Y:S01]  /*7800*/  FADD.FTZ R140, R93, R140 ;  /* 0x0000008c5d8c7221 */ /* 0x000fe20000010000 */
[----:B------:R-:W-:Y:S05]  /*7810*/  @!P0 BRA `(.L_x_408) ;  /* 0x0000006000008947 */ /* 0x000fea0003800000 */
[----:B------:R-:W-:-:S05]  /*7820*/  MOV R93, UR40 ;  /* 0x00000028005d7c02 */ /* 0x000fca0008000f00 */
[----:B------:R-:W-:Y:S01]  /*7830*/  IMAD.WIDE R42, R93, 0x4, R42 ;  /* 0x000000045d2a7825 */ /* 0x000fe200078e022a */
[----:B------:R-:W-:-:S05]  /*7840*/  MOV R93, UR23 ;  /* 0x00000017005d7c02 */ /* 0x000fca0008000f00 */
[----:B------:R-:W-:-:S05]  /*7850*/  IMAD.WIDE.U32 R42, R93, c[0x0][0x2d0], R42 ;  /* 0x0000b4005d2a7a25 */ /* 0x000fca00078e002a */
[----:B------:R-:W-:-:S05]  /*7860*/  IADD3 R43, R43, UR20, RZ ;  /* 0x000000142b2b7c10 */ /* 0x000fca000fffe0ff */
[----:B-1----:R1:W-:Y:S02]  /*7870*/  RED.E.ADD.F32.FTZ.RN.STRONG.GPU [R42.64+-0x1e00], R73 ;  /* 0xffe200492a00798e */ /* 0x0023e4000c10e79e */
.L_x_408:
[----:B------:R-:W-:Y:S05]  /*7880*/  BSYNC B0 ;  /* 0x0000000000007941 */ /* 0x000fea0003800000 */
.L_x_407:
[-C--:B------:R-:W-:Y:S01]  /*7890*/  LEA.HI.SX32 R94, R94, R55.reuse, 0x1b ;  /* 0x000000375e5e7211 */ /* 0x080fe200078fdaff */
[----:B------:R-:W-:Y:S01]  /*78a0*/  BSSY B0, `(.L_x_409) ;  /* 0x000000d000007945 */ /* 0x000fe20003800000 */
[----:B------:R-:W-:Y:S02]  /*78b0*/  ISETP.GE.AND P6, PT, R92, 0x101, PT ;  /* 0x000001015c00780c */ /* 0x000fe40003fc6270 */
[----:B-1----:R-:W-:Y:S01]  /*78c0*/  IADD3 R42, R55, 0x200, RZ ;  /* 0x00000200372a7810 */ /* 0x002fe20007ffe0ff */
[----:B------:R1:W2:Y:S01]  /*78d0*/  LDS R43, [R94.X4+0x2510] ;  /* 0x002510005e2b7984 */ /* 0x0002a20000004800 */
        /* <DEDUP_REMOVED lines=8> */
[----:B-12---:R1:W-:Y:S02]  /*7960*/  RED.E.ADD.F32.FTZ.RN.STRONG.GPU [R40.64+-0x1c00], R43 ;  /* 0xffe4002b2800798e */ /* 0x0063e4000c10e79e */
.L_x_410:
[----:B-1----:R-:W-:Y:S05]  /*7970*/  BSYNC B0 ;  /* 0x0000000000007941 */ /* 0x002fea0003800000 */
.L_x_409:
[----:B--2---:R1:W2:Y:S01]  /*7980*/  LDS R43, [R96.X4+0x2710] ;  /* 0x00271000602b7984 */ /* 0x0042a20000004800 */
[----:B------:R-:W-:Y:S01]  /*7990*/  BSSY B0, `(.L_x_411) ;  /* 0x0000005000007945 */ /* 0x000fe20003800000 */
[----:B0-----:R-:W-:Y:S02]  /*79a0*/  IADD3 R74, R55, 0x280, RZ ;  /* 0x00000280374a7810 */ /* 0x001fe40007ffe0ff */
[----:B------:R-:W-:Y:S01]  /*79b0*/  LEA.HI.SX32 R42, R42, R55, 0x1b ;  /* 0x000000372a2a7211 */ /* 0x000fe200078fdaff */
[----:B------:R-:W-:Y:S05]  /*79c0*/  @!P0 BRA `(.L_x_412) ;  /* 0x0000001000008947 */ /* 0x000fea0003800000 */
[----:B--2---:R0:W-:Y:S02]  /*79d0*/  RED.E.ADD.F32.FTZ.RN.STRONG.GPU [R40.64+-0x1a00], R43 ;  /* 0xffe6002b2800798e */ /* 0x0041e4000c10e79e */
.L_x_412:
[----:B------:R-:W-:Y:S05]  /*79e0*/  BSYNC B0 ;  /* 0x0000000000007941 */ /* 0x000fea0003800000 */
.L_x_411:
[----:B0-2---:R0:W2:Y:S01]  /*79f0*/  LDS R43, [R42.X4+0x2910] ;  /* 0x002910002a2b7984 */ /* 0x0050a20000004800 */
[----:B------:R-:W-:Y:S01]  /*7a00*/  BSSY B0, `(.L_x_413) ;  /* 0x0000005000007945 */ /* 0x000fe20003800000 */
[----:B------:R-:W-:-:S02]  /*7a10*/  IADD3 R94, R55, 0x300, RZ ;  /* 0x00000300375e7810 */ /* 0x000fc40007ffe0ff */
[----:B------:R-:W-:Y:S01]  /*7a20*/  LEA.HI.SX32 R74, R74, R55, 0x1b ;  /* 0x000000374a4a7211 */ /* 0x000fe200078fdaff */
[----:B------:R-:W-:Y:S05]  /*7a30*/  @!P1 BRA `(.L_x_414) ;  /* 0x0000001000009947 */ /* 0x000fea0003800000 */
[----:B--2---:R2:W-:Y:S02]  /*7a40*/  RED.E.ADD.F32.FTZ.RN.STRONG.GPU [R40.64+-0x1800], R43 ;  /* 0xffe8002b2800798e */ /* 0x0045e4000c10e79e */
.L_x_414:
[----:B------:R-:W-:Y:S05]  /*7a50*/  BSYNC B0 ;  /* 0x0000000000007941 */ /* 0x000fea0003800000 */
.L_x_413:
[----:B--2---:R2:W3:Y:S01]  /*7a60*/  LDS R43, [R74.X4+0x2b10] ;  /* 0x002b10004a2b7984 */ /* 0x0044e20000004800 */
[----:B------:R-:W-:Y:S01]  /*7a70*/  BSSY B0, `(.L_x_415) ;  /* 0x0000005000007945 */ /* 0x000fe20003800000 */
[----:B0-----:R-:W-:Y:S02]  /*7a80*/  IADD3 R42, R55, 0x380, RZ ;  /* 0x00000380372a7810 */ /* 0x001fe40007ffe0ff */
[----:B------:R-:W-:Y:S01]  /*7a90*/  LEA.HI.SX32 R94, R94, R55, 0x1b ;  /* 0x000000375e5e7211 */ /* 0x000fe200078fdaff */
[----:B------:R-:W-:Y:S05]  /*7aa0*/  @!P2 BRA `(.L_x_416) ;  /* 0x000000100000a947 */ /* 0x000fea0003800000 */
[----:B---3--:R0:W-:Y:S02]  /*7ab0*/  RED.E.ADD.F32.FTZ.RN.STRONG.GPU [R40.64+-0x1600], R43 ;  /* 0xffea002b2800798e */ /* 0x0081e4000c10e79e */
.L_x_416:
[----:B------:R-:W-:Y:S05]  /*7ac0*/  BSYNC B0 ;  /* 0x0000000000007941 */ /* 0x000fea0003800000 */
.L_x_415:
[----:B0--3--:R0:W3:Y:S01]  /*7ad0*/  LDS R43, [R94.X4+0x2d10] ;  /* 0x002d10005e2b7984 */ /* 0x0090e20000004800 */
[----:B------:R-:W-:Y:S01]  /*7ae0*/  BSSY B0, `(.L_x_417) ;  /* 0x0000005000007945 */ /* 0x000fe20003800000 */
[----:B--2---:R-:W-:Y:S02]  /*7af0*/  IADD3 R74, R55, 0x400, RZ ;  /* 0x00000400374a7810 */ /* 0x004fe40007ffe0ff */
[----:B------:R-:W-:Y:S01]  /*7b00*/  LEA.HI.SX32 R42, R42, R55, 0x1b ;  /* 0x000000372a2a7211 */ /* 0x000fe200078fdaff */
[----:B------:R-:W-:Y:S05]  /*7b10*/  @!P3 BRA `(.L_x_418) ;  /* 0x000000100000b947 */ /* 0x000fea0003800000 */
[----:B---3--:R2:W-:Y:S02]  /*7b20*/  RED.E.ADD.F32.FTZ.RN.STRONG.GPU [R40.64+-0x1400], R43 ;  /* 0xffec002b2800798e */ /* 0x0085e4000c10e79e */
.L_x_418:
[----:B------:R-:W-:Y:S05]  /*7b30*/  BSYNC B0 ;  /* 0x0000000000007941 */ /* 0x000fea0003800000 */
.L_x_417:
[----:B--23--:R2:W3:Y:S01]  /*7b40*/  LDS R43, [R42.X4+0x2f10] ;  /* 0x002f10002a2b7984 */ /* 0x00c4e20000004800 */
[----:B------:R-:W-:Y:S01]  /*7b50*/  BSSY B0, `(.L_x_419) ;  /* 0x0000004000007945 */ /* 0x000fe20003800000 */
[----:B------:R-:W-:Y:S01]  /*7b60*/  LEA.HI.SX32 R74, R74, R55, 0x1b ;  /* 0x000000374a4a7211 */ /* 0x000fe200078fdaff */
[----:B------:R-:W-:Y:S05]  /*7b70*/  @!P4 BRA `(.L_x_420) ;  /* 0x000000100000c947 */ /* 0x000fea0003800000 */
[----:B---3--:R3:W-:Y:S02]  /*7b80*/  RED.E.ADD.F32.FTZ.RN.STRONG.GPU [R40.64+-0x1200], R43 ;  /* 0xffee002b2800798e */ /* 0x0087e4000c10e79e */
.L_x_420:
[----:B------:R-:W-:Y:S05]  /*7b90*/  BSYNC B0 ;  /* 0x0000000000007941 */ /* 0x000fea0003800000 */
.L_x_419:
[----:B---3--:R3:W4:Y:S01]  /*7ba0*/  LDS R43, [R74.X4+0x3110] ;  /* 0x003110004a2b7984 */ /* 0x0087220000004800 */
[----:B------:R-:W-:Y:S01]  /*7bb0*/  BSSY B0, `(.L_x_421) ;  /* 0x0000005000007945 */ /* 0x000fe20003800000 */
[----:B--2---:R-:W-:-:S02]  /*7bc0*/  IADD3 R42, R55, 0x480, RZ ;  /* 0x00000480372a7810 */ /* 0x004fc40007ffe0ff */
[----:B0-----:R-:W-:Y:S01]  /*7bd0*/  IADD3 R94, R55, 0x500, RZ ;  /* 0x00000500375e7810 */ /* 0x001fe20007ffe0ff */
[----:B------:R-:W-:Y:S05]  /*7be0*/  @!P5 BRA `(.L_x_422) ;  /* 0x000000100000d947 */ /* 0x000fea0003800000 */
[----:B----4-:R0:W-:Y:S02]  /*7bf0*/  RED.E.ADD.F32.FTZ.RN.STRONG.GPU [R40.64+-0x1000], R43 ;  /* 0xfff0002b2800798e */ /* 0x0101e4000c10e79e */
.L_x_422:
[----:B------:R-:W-:Y:S05]  /*7c00*/  BSYNC B0 ;  /* 0x0000000000007941 */ /* 0x000fea0003800000 */
.L_x_421:
[-C--:B------:R-:W-:Y:S01]  /*7c10*/  LEA.HI.SX32 R42, R42, R55.reuse, 0x1b ;  /* 0x000000372a2a7211 */ /* 0x080fe200078fdaff */
[----:B------:R-:W-:Y:S01]  /*7c20*/  BSSY B0, `(.L_x_423) ;  /* 0x000000d000007945 */ /* 0x000fe20003800000 */
[----:B------:R-:W-:Y:S02]  /*7c30*/  ISETP.GE.AND P6, PT, R92, 0x481, PT ;  /* 0x000004815c00780c */ /* 0x000fe40003fc6270 */
[----:B---3--:R-:W-:Y:S01]  /*7c40*/  IADD3 R74, R55, 0x580, RZ ;  /* 0x00000580374a7810 */ /* 0x008fe20007ffe0ff */
[----:B0---4-:R0:W2:Y:S01]  /*7c50*/  LDS R43, [R42.X4+0x3310] ;  /* 0x003310002a2b7984 */ /* 0x0110a20000004800 */
        /* <DEDUP_REMOVED lines=8> */
[----:B0-2---:R0:W-:Y:S02]  /*7ce0*/  RED.E.ADD.F32.FTZ.RN.STRONG.GPU [R40.64+-0xe00], R43 ;  /* 0xfff2002b2800798e */ /* 0x0051e4000c10e79e */
.L_x_424:
[----:B0-----:R-:W-:Y:S05]  /*7cf0*/  BSYNC B0 ;  /* 0x0000000000007941 */ /* 0x001fea0003800000 */
.L_x_423:
[----:B--2---:R0:W2:Y:S01]  /*7d00*/  LDS R43, [R94.X4+0x3510] ;  /* 0x003510005e2b7984 */ /* 0x0040a20000004800 */
[----:B------:R-:W-:Y:S01]  /*7d10*/  BSSY B0, `(.L_x_425) ;  /* 0x0000005000007945 */ /* 0x000fe20003800000 */
[----:B------:R-:W-:Y:S02]  /*7d20*/  IADD3 R42, R55, 0x600, RZ ;  /* 0x00000600372a7810 */ /* 0x000fe40007ffe0ff */
[----:B------:R-:W-:Y:S01]  /*7d30*/  LEA.HI.SX32 R74, R74, R55, 0x1b ;  /* 0x000000374a4a7211 */ /* 0x000fe200078fdaff */
[----:B------:R-:W-:Y:S05]  /*7d40*/  @!P0 BRA `(.L_x_426) ;  /* 0x0000001000008947 */ /* 0x000fea0003800000 */
[----:B--2---:R2:W-:Y:S02]  /*7d50*/  RED.E.ADD.F32.FTZ.RN.STRONG.GPU [R40.64+-0xc00], R43 ;  /* 0xfff4002b2800798e */ /* 0x0045e4000c10e79e */
.L_x_426:
[----:B------:R-:W-:Y:S05]  /*7d60*/  BSYNC B0 ;  /* 0x0000000000007941 */ /* 0x000fea0003800000 */
.L_x_425:
[----:B--2---:R2:W3:Y:S01]  /*7d70*/  LDS R43, [R74.X4+0x3710] ;  /* 0x003710004a2b7984 */ /* 0x0044e20000004800 */
[----:B------:R-:W-:Y:S01]  /*7d80*/  BSSY B0, `(.L_x_427) ;  /* 0x0000005000007945 */ /* 0x000fe20003800000 */
[----:B------:R-:W-:-:S02]  /*7d90*/  IADD3 R92, R55, 0x680, RZ ;  /* 0x00000680375c7810 */ /* 0x000fc40007ffe0ff */
[----:B------:R-:W-:Y:S01]  /*7da0*/  LEA.HI.SX32 R42, R42, R55, 0x1b ;  /* 0x000000372a2a7211 */ /* 0x000fe200078fdaff */
[----:B------:R-:W-:Y:S05]  /*7db0*/  @!P1 BRA `(.L_x_428) ;  /* 0x0000001000009947 */ /* 0x000fea0003800000 */
[----:B---3--:R3:W-:Y:S02]  /*7dc0*/  RED.E.ADD.F32.FTZ.RN.STRONG.GPU [R40.64+-0xa00], R43 ;  /* 0xfff6002b2800798e */ /* 0x0087e4000c10e79e */
.L_x_428:
[----:B------:R-:W-:Y:S05]  /*7dd0*/  BSYNC B0 ;  /* 0x0000000000007941 */ /* 0x000fea0003800000 */
.L_x_427:
[----:B---3--:R3:W4:Y:S01]  /*7de0*/  LDS R43, [R42.X4+0x3910] ;  /* 0x003910002a2b7984 */ /* 0x0087220000004800 */
[----:B------:R-:W-:Y:S01]  /*7df0*/  BSSY B0, `(.L_x_429) ;  /* 0x0000005000007945 */ /* 0x000fe20003800000 */
[----:B--2---:R-:W-:Y:S02]  /*7e00*/  IADD3 R74, R55, 0x700, RZ ;  /* 0x00000700374a7810 */ /* 0x004fe40007ffe0ff */
[----:B------:R-:W-:Y:S01]  /*7e10*/  LEA.HI.SX32 R92, R92, R55, 0x1b ;  /* 0x000000375c5c7211 */ /* 0x000fe200078fdaff */
[----:B------:R-:W-:Y:S05]  /*7e20*/  @!P2 BRA `(.L_x_430) ;  /* 0x000000100000a947 */ /* 0x000fea0003800000 */
[----:B----4-:R2:W-:Y:S02]  /*7e30*/  RED.E.ADD.F32.FTZ.RN.STRONG.GPU [R40.64+-0x800], R43 ;  /* 0xfff8002b2800798e */ /* 0x0105e4000c10e79e */
.L_x_430:
[----:B------:R-:W-:Y:S05]  /*7e40*/  BSYNC B0 ;  /* 0x0000000000007941 */ /* 0x000fea0003800000 */
.L_x_429:
[----:B--2-4-:R2:W4:Y:S01]  /*7e50*/  LDS R43, [R92.X4+0x3b10] ;  /* 0x003b10005c2b7984 */ /* 0x0145220000004800 */
[----:B------:R-:W-:Y:S01]  /*7e60*/  BSSY B0, `(.L_x_431) ;  /* 0x0000005000007945 */ /* 0x000fe20003800000 */
[----:B---3--:R-:W-:Y:S02]  /*7e70*/  IADD3 R42, R55, 0x780, RZ ;  /* 0x00000780372a7810 */ /* 0x008fe40007ffe0ff */
[----:B------:R-:W-:Y:S01]  /*7e80*/  LEA.HI.SX32 R74, R74, R55, 0x1b ;  /* 0x000000374a4a7211 */ /* 0x000fe200078fdaff */
[----:B------:R-:W-:Y:S05]  /*7e90*/  @!P3 BRA `(.L_x_432) ;  /* 0x000000100000b947 */ /* 0x000fea0003800000 */
[----:B----4-:R3:W-:Y:S02]  /*7ea0*/  RED.E.ADD.F32.FTZ.RN.STRONG.GPU [R40.64+-0x600], R43 ;  /* 0xfffa002b2800798e */ /* 0x0107e4000c10e79e */
.L_x_432:
[----:B------:R-:W-:Y:S05]  /*7eb0*/  BSYNC B0 ;  /* 0x0000000000007941 */ /* 0x000fea0003800000 */
.L_x_431:
[----:B---34-:R3:W4:Y:S01]  /*7ec0*/  LDS R43, [R74.X4+0x3d10] ;  /* 0x003d10004a2b7984 */ /* 0x0187220000004800 */
[----:B------:R-:W-:Y:S01]  /*7ed0*/  BSSY B0, `(.L_x_433) ;  /* 0x0000004000007945 */ /* 0x000fe20003800000 */
[----:B------:R-:W-:Y:S01]  /*7ee0*/  LEA.HI.SX32 R42, R42, R55, 0x1b ;  /* 0x000000372a2a7211 */ /* 0x000fe200078fdaff */
[----:B------:R-:W-:Y:S05]  /*7ef0*/  @!P4 BRA `(.L_x_434) ;  /* 0x000000100000c947 */ /* 0x000fea0003800000 */
[----:B----4-:R4:W-:Y:S02]  /*7f00*/  RED.E.ADD.F32.FTZ.RN.STRONG.GPU [R40.64+-0x400], R43 ;  /* 0xfffc002b2800798e */ /* 0x0109e4000c10e79e */
.L_x_434:
[----:B------:R-:W-:Y:S05]  /*7f10*/  BSYNC B0 ;  /* 0x0000000000007941 */ /* 0x000fea0003800000 */
.L_x_433:
[----:B----4-:R4:W0:Y:S01]  /*7f20*/  LDS R43, [R42.X4+0x3f10] ;  /* 0x003f10002a2b7984 */ /* 0x0108220000004800 */
[----:B------:R-:W-:Y:S01]  /*7f30*/  BSSY B0, `(.L_x_435) ;  /* 0x0000003000007945 */ /* 0x000fe20003800000 */
[----:B------:R-:W-:Y:S05]  /*7f40*/  @!P5 BRA `(.L_x_436) ;  /* 0x000000100000d947 */ /* 0x000fea0003800000 */
[----:B0-----:R0:W-:Y:S02]  /*7f50*/  RED.E.ADD.F32.FTZ.RN.STRONG.GPU [R40.64+-0x200], R43 ;  /* 0xfffe002b2800798e */ /* 0x0011e4000c10e79e */
.L_x_436:
[----:B------:R-:W-:Y:S05]  /*7f60*/  BSYNC B0 ;  /* 0x0000000000007941 */ /* 0x000fea0003800000 */
.L_x_435:
[----:B0-----:R-:W0:Y:S01]  /*7f70*/  S2R R43, SR_LANEID ;  /* 0x00000000002b7919 */ /* 0x001e220000000000 */
[----:B------:R-:W-:Y:S01]  /*7f80*/  SHF.R.S32.HI R73, RZ, 0x1f, R55 ;  /* 0x0000001fff497819 */ /* 0x000fe20000011437 */
[----:B------:R-:W-:Y:S01]  /*7f90*/  FMUL.FTZ R124, R89, R124 ;  /* 0x0000007c597c7220 */ /* 0x000fe20000410000 */
[----:B------:R-:W-:Y:S01]  /*7fa0*/  ISETP.NE.AND P2, PT, R55, RZ, PT ;  /* 0x000000ff3700720c */ /* 0x000fe20003f45270 */
[----:B------:R-:W5:Y:S01]  /*7fb0*/  SHFL.DOWN PT, R41, R60, 0x1, 0x1f ;  /* 0x08201f003c297f89 */ /* 0x000f6200000e0000 */
[----:B------:R-:W-:Y:S01]  /*7fc0*/  LEA.HI R73, R73, R55, RZ, 0x5 ;  /* 0x0000003749497211 */ /* 0x000fe200078f28ff */
[----:B------:R-:W-:Y:S01]  /*7fd0*/  FFMA.FTZ R108, R37, R108, R91 ;  /* 0x0000006c256c7223 */ /* 0x000fe2000001005b */
[----:B------:R-:W-:Y:S01]  /*7fe0*/  BSSY B0, `(.L_x_437) ;  /* 0x0000050000007945 */ /* 0x000fe20003800000 */
[----:B------:R-:W1:Y:S01]  /*7ff0*/  SHFL.DOWN PT, R40, R61, 0x1, 0x1f ;  /* 0x08201f003d287f89 */ /* 0x000e6200000e0000 */
[----:B------:R-:W-:Y:S01]  /*8000*/  SHF.R.S32.HI R73, RZ, 0x5, R73 ;  /* 0x00000005ff497819 */ /* 0x000fe20000011449 */
[----:B------:R-:W-:-:S02]  /*8010*/  FFMA.FTZ R85, R38, R107, R85 ;  /* 0x0000006b26557223 */ /* 0x000fc40000010055 */
[----:B------:R-:W-:Y:S02]  /*8020*/  FFMA.FTZ R84, R39, R106, R84 ;  /* 0x0000006a27547223 */ /* 0x000fe40000010054 */
[----:B------:R-:W-:Y:S02]  /*8030*/  FFMA.FTZ R83, R44, R105, R83 ;  /* 0x000000692c537223 */ /* 0x000fe40000010053 */
[----:B------:R-:W-:Y:S02]  /*8040*/  FFMA.FTZ R72, R49, R67, R72 ;  /* 0x0000004331487223 */ /* 0x000fe40000010048 */
[----:B------:R-:W-:Y:S02]  /*8050*/  FFMA.FTZ R71, R53, R71, R124 ;  /* 0x0000004735477223 */ /* 0x000fe4000001007c */
[----:B------:R-:W-:Y:S02]  /*8060*/  FADD.FTZ R136, R90, R136 ;  /* 0x000000885a887221 */ /* 0x000fe40000010000 */
[----:B------:R-:W-:Y:S01]  /*8070*/  FADD.FTZ R123, R108, R123 ;  /* 0x0000007b6c7b7221 */ /* 0x000fe20000010000 */
[----:B0-----:R-:W-:Y:S01]  /*8080*/  ISETP.GT.AND P0, PT, R43, 0x1e, PT ;  /* 0x0000001e2b00780c */ /* 0x001fe20003f04270 */
[----:B------:R-:W-:Y:S01]  /*8090*/  FADD.FTZ R122, R85, R122 ;  /* 0x0000007a557a7221 */ /* 0x000fe20000010000 */
[----:B------:R-:W-:Y:S01]  /*80a0*/  ISETP.NE.AND P1, PT, R43, RZ, PT ;  /* 0x000000ff2b00720c */ /* 0x000fe20003f25270 */
[----:B------:R-:W-:-:S02]  /*80b0*/  FADD.FTZ R121, R84, R121 ;  /* 0x0000007954797221 */ /* 0x000fc40000010000 */
[----:B------:R-:W-:Y:S02]  /*80c0*/  FADD.FTZ R120, R83, R120 ;  /* 0x0000007853787221 */ /* 0x000fe40000010000 */
[----:B------:R-:W-:Y:S02]  /*80d0*/  FADD.FTZ R152, R77, R152 ;  /* 0x000000984d987221 */ /* 0x000fe40000010000 */
[----:B------:R-:W-:Y:S02]  /*80e0*/  FADD.FTZ R115, R72, R115 ;  /* 0x0000007348737221 */ /* 0x000fe40000010000 */
[----:B------:R-:W-:Y:S02]  /*80f0*/  FADD.FTZ R153, R76, R153 ;  /* 0x000000994c997221 */ /* 0x000fe40000010000 */
[----:B-----5:R-:W-:Y:S02]  /*8100*/  @!P0 FADD.FTZ R60, R60, R41 ;  /* 0x000000293c3c8221 */ /* 0x020fe40000010000 */
[----:B-1----:R-:W-:Y:S01]  /*8110*/  @!P0 FADD.FTZ R61, R61, R40 ;  /* 0x000000283d3d8221 */ /* 0x002fe20000010000 */
[----:B------:R-:W-:Y:S01]  /*8120*/  ISETP.GT.AND P0, PT, R43, 0x1d, PT ;  /* 0x0000001d2b00780c */ /* 0x000fe20003f04270 */
[----:B------:R-:W-:Y:S01]  /*8130*/  FADD.FTZ R154, R75, R154 ;  /* 0x0000009a4b9a7221 */ /* 0x000fe20000010000 */
[----:B------:R-:W0:Y:S01]  /*8140*/  SHFL.DOWN PT, R41, R60, 0x2, 0x1f ;  /* 0x08401f003c297f89 */ /* 0x000e2200000e0000 */
[----:B------:R-:W-:-:S03]  /*8150*/  FADD.FTZ R2, R71, R2 ;  /* 0x0000000247027221 */ /* 0x000fc60000010000 */
[----:B------:R-:W1:Y:S07]  /*8160*/  SHFL.DOWN PT, R40, R61, 0x2, 0x1f ;  /* 0x08401f003d287f89 */ /* 0x000e6e00000e0000 */
[----:B0-----:R-:W-:Y:S02]  /*8170*/  @!P0 FADD.FTZ R60, R60, R41 ;  /* 0x000000293c3c8221 */ /* 0x001fe40000010000 */
[----:B-1----:R-:W-:-:S03]  /*8180*/  @!P0 FADD.FTZ R61, R61, R40 ;  /* 0x000000283d3d8221 */ /* 0x002fc60000010000 */
[----:B------:R-:W0:Y:S01]  /*8190*/  SHFL.DOWN PT, R41, R60, 0x4, 0x1f ;  /* 0x08801f003c297f89 */ /* 0x000e2200000e0000 */
[----:B------:R-:W-:-:S03]  /*81a0*/  ISETP.GT.AND P0, PT, R43, 0x1b, PT ;  /* 0x0000001b2b00780c */ /* 0x000fc60003f04270 */
[----:B------:R-:W1:Y:S10]  /*81b0*/  SHFL.DOWN PT, R40, R61, 0x4, 0x1f ;  /* 0x08801f003d287f89 */ /* 0x000e7400000e0000 */
[----:B0-----:R-:W-:-:S02]  /*81c0*/  @!P0 FADD.FTZ R60, R60, R41 ;  /* 0x000000293c3c8221 */ /* 0x001fc40000010000 */
[----:B-1----:R-:W-:-:S03]  /*81d0*/  @!P0 FADD.FTZ R61, R61, R40 ;  /* 0x000000283d3d8221 */ /* 0x002fc60000010000 */
[----:B------:R-:W0:Y:S01]  /*81e0*/  SHFL.DOWN PT, R41, R60, 0x8, 0x1f ;  /* 0x09001f003c297f89 */ /* 0x000e2200000e0000 */
[----:B------:R-:W-:-:S03]  /*81f0*/  ISETP.GT.AND P0, PT, R43, 0x17, PT ;  /* 0x000000172b00780c */ /* 0x000fc60003f04270 */
[----:B------:R-:W1:Y:S10]  /*8200*/  SHFL.DOWN PT, R40, R61, 0x8, 0x1f ;  /* 0x09001f003d287f89 */ /* 0x000e7400000e0000 */
[----:B0-----:R-:W-:-:S02]  /*8210*/  @!P0 FADD.FTZ R60, R60, R41 ;  /* 0x000000293c3c8221 */ /* 0x001fc40000010000 */
[----:B-1----:R-:W-:-:S03]  /*8220*/  @!P0 FADD.FTZ R61, R61, R40 ;  /* 0x000000283d3d8221 */ /* 0x002fc60000010000 */
[----:B------:R-:W0:Y:S01]  /*8230*/  SHFL.DOWN PT, R41, R60, 0x10, 0x1f ;  /* 0x0a001f003c297f89 */ /* 0x000e2200000e0000 */
[----:B------:R-:W-:Y:S01]  /*8240*/  ISETP.GT.AND P0, PT, R43, 0xf, PT ;  /* 0x0000000f2b00780c */ /* 0x000fe20003f04270 */
[----:B------:R-:W-:Y:S02]  /*8250*/  FFMA.FTZ R40, R45, R63, R81 ;  /* 0x0000003f2d287223 */ /* 0x000fe40000010051 */
[----:B----4-:R-:W1:Y:S01]  /*8260*/  SHFL.DOWN PT, R42, R61, 0x10, 0x1f ;  /* 0x0a001f003d2a7f89 */ /* 0x010e6200000e0000 */
[----:B------:R-:W-:Y:S02]  /*8270*/  FFMA.FTZ R43, R48, R66, R78 ;  /* 0x00000042302b7223 */ /* 0x000fe4000001004e */
[----:B------:R-:W-:Y:S02]  /*8280*/  FADD.FTZ R119, R40, R119 ;  /* 0x0000007728777221 */ /* 0x000fe40000010000 */
[----:B------:R-:W-:Y:S02]  /*8290*/  FFMA.FTZ R40, R47, R65, R79 ;  /* 0x000000412f287223 */ /* 0x000fe4000001004f */
[----:B------:R-:W-:-:S02]  /*82a0*/  FADD.FTZ R116, R43, R116 ;  /* 0x000000742b747221 */ /* 0x000fc40000010000 */
[----:B------:R-:W-:Y:S02]  /*82b0*/  FADD.FTZ R117, R40, R117 ;  /* 0x0000007528757221 */ /* 0x000fe40000010000 */
[----:B------:R-:W-:-:S04]  /*82c0*/  FMUL.FTZ R40, R87, R125 ;  /* 0x0000007d57287220 */ /* 0x000fc80000410000 */
[----:B------:R-:W-:-:S04]  /*82d0*/  FFMA.FTZ R40, R51, R69, R40 ;  /* 0x0000004533287223 */ /* 0x000fc80000010028 */
[----:B------:R-:W-:Y:S02]  /*82e0*/  FADD.FTZ R113, R40, R113 ;  /* 0x0000007128717221 */ /* 0x000fe40000010000 */
[----:B0-----:R-:W-:Y:S02]  /*82f0*/  @!P0 FADD.FTZ R60, R60, R41 ;  /* 0x000000293c3c8221 */ /* 0x001fe40000010000 */
[----:B------:R-:W-:Y:S02]  /*8300*/  FFMA.FTZ R41, R46, R64, R80 ;  /* 0x000000402e297223 */ /* 0x000fe40000010050 */
[----:B-1----:R-:W-:Y:S02]  /*8310*/  @!P0 FADD.FTZ R61, R61, R42 ;  /* 0x0000002a3d3d8221 */ /* 0x002fe40000010000 */
[----:B------:R-:W-:Y:S02]  /*8320*/  FADD.FTZ R118, R41, R118 ;  /* 0x0000007629767221 */ /* 0x000fe40000010000 */
[----:B------:R-:W-:Y:S01]  /*8330*/  FMUL.FTZ R41, R86, R126 ;  /* 0x0000007e56297220 */ /* 0x000fe20000410000 */
[----:B------:R0:W-:Y:S03]  /*8340*/  @!P1 STS.64 [R73.X8+0x4218], R60 ;  /* 0x0042183c49009388 */ /* 0x0001e60000008a00 */
[----:B------:R-:W-:-:S02]  /*8350*/  FFMA.FTZ R43, R50, R68, R41 ;  /* 0x00000044322b7223 */ /* 0x000fc40000010029 */
[----:B------:R-:W-:Y:S02]  /*8360*/  FMUL.FTZ R41, R88, R62 ;  /* 0x0000003e58297220 */ /* 0x000fe40000410000 */
[----:B------:R-:W-:Y:S02]  /*8370*/  FADD.FTZ R114, R43, R114 ;  /* 0x000000722b727221 */ /* 0x000fe40000010000 */
        /* <DEDUP_REMOVED lines=10> */
[----:B------:R-:W4:Y:S04]  /*8420*/  @P0 LDS R66, [UR20+0x6260] ;  /* 0x00626014ff420984 */ /* 0x000f280008000800 */
[----:B------:R-:W5:Y:S01]  /*8430*/  @P0 LDS R65, [UR20+0x5e60] ;  /* 0x005e6014ff410984 */ /* 0x000f620008000800 */
[----:B0-----:R-:W-:Y:S02]  /*8440*/  FADD.FTZ R64, R61, R41 ;  /* 0x000000293d407221 */ /* 0x001fe40000010000 */
[----:B------:R-:W-:Y:S02]  /*8450*/  FADD.FTZ R41, R60, R40 ;  /* 0x000000283c297221 */ /* 0x000fe40000010000 */
[----:B------:R-:W-:Y:S02]  /*8460*/  FADD.FTZ R64, R43, R64 ;  /* 0x000000402b407221 */ /* 0x000fe40000010000 */
[----:B------:R-:W-:-:S02]  /*8470*/  FADD.FTZ R41, R42, R41 ;  /* 0x000000292a297221 */ /* 0x000fc40000010000 */
[----:B-1----:R-:W-:Y:S02]  /*8480*/  FADD.FTZ R61, R64, R63 ;  /* 0x0000003f403d7221 */ /* 0x002fe40000010000 */
[----:B------:R-:W-:Y:S02]  /*8490*/  FADD.FTZ R60, R41, R62 ;  /* 0x0000003e293c7221 */ /* 0x000fe40000010000 */
[----:B----4-:R-:W-:Y:S02]  /*84a0*/  @P0 FADD.FTZ R61, R61, R66 ;  /* 0x000000423d3d0221 */ /* 0x010fe40000010000 */
[----:B-----5:R-:W-:-:S03]  /*84b0*/  @P0 FADD.FTZ R60, R60, R65 ;  /* 0x000000413c3c0221 */ /* 0x020fc60000010000 */
[----:B------:R0:W-:Y:S04]  /*84c0*/  STS [UR20+0x6260], R61 ;  /* 0x0062603dff007988 */ /* 0x0001e80008000814 */
[----:B------:R0:W-:Y:S02]  /*84d0*/  STS [UR20+0x5e60], R60 ;  /* 0x005e603cff007988 */ /* 0x0001e40008000814 */
.L_x_438:
[----:B0-----:R-:W-:Y:S05]  /*84e0*/  BSYNC B0 ;  /* 0x0000000000007941 */ /* 0x001fea0003800000 */
.L_x_437:
[----:B------:R-:W-:Y:S02]  /*84f0*/  UIADD3 UR7, UR7, 0x1, URZ ;  /* 0x0000000107077890 */ /* 0x000fe4000fffe03f */
[----:B------:R-:W-:Y:S02]  /*8500*/  ULDC UR20, c[0x0][0x16c] ;  /* 0x00005b0000147ab9 */ /* 0x000fe40000000800 */
[----:B------:R-:W-:Y:S02]  /*8510*/  UISETP.GE.AND UP0, UPT, UR7, UR20, UPT ;  /* 0x000000140700728c */ /* 0x000fe4000bf06270 */
[----:B------:R-:W-:-:S04]  /*8520*/  UIADD3 UR8, UP1, UR8, 0x1, URZ ;  /* 0x0000000108087890 */ /* 0x000fc8000ff3e03f */
[----:B------:R-:W-:Y:S01]  /*8530*/  PLOP3.LUT P0, PT, PT, PT, UP0, 0x80, 0x0 ;  /* 0x000000000000781c */ /* 0x000fe20003f0f008 */
[----:B------:R-:W-:-:S12]  /*8540*/  UIADD3.X UR9, URZ, UR9, URZ, UP1, !UPT ;  /* 0x000000093f097290 */ /* 0x000fd80008ffe43f */
[----:B--23--:R-:W-:Y:S01]  /*8550*/  @P0 CALL.REL.NOINC `(.L_x_391) ;  /* 0x0000001000000944 */ /* 0x00cfe20003c00000 */
[----:B------:R-:W-:Y:S05]  /*8560*/  BRA `(.L_x_439) ;  /* 0xffffc17000007947 */ /* 0x000fea000383ffff */
.L_x_391:
[----:B-1----:R1:W2:Y:S01]  /*8570*/  LDL.LU R40, [R1+0x1c] ;  /* 0x00001c0001287983 */ /* 0x0022a20000300800 */
[----:B------:R-:W-:Y:S02]  /*8580*/  ULDC UR40, c[0x0][0x168] ;  /* 0x00005a0000287ab9 */ /* 0x000fe40000000800 */
[----:B------:R-:W-:Y:S01]  /*8590*/  UIADD3 UR40, -UR39, UR40, URZ ;  /* 0x0000002827287290 */ /* 0x000fe2000fffe13f */
[----:B------:R-:W-:Y:S05]  /*85a0*/  BAR.SYNC.DEFER_BLOCKING 0x0 ;  /* 0x0000000000007b1d */ /* 0x000fea0000010000 */
[C---:B------:R-:W-:Y:S02]  /*85b0*/  ISETP.GE.AND P2, PT, R56.reuse, UR40, PT ;  /* 0x0000002838007c0c */ /* 0x040fe4000bf46270 */
[C---:B------:R-:W-:Y:S01]  /*85c0*/  LOP3.LUT R15, R56.reuse, 0x20, RZ, 0xfc, !PT ;  /* 0x00000020380f7812 */ /* 0x040fe200078efcff */
[----:B------:R-:W-:Y:S01]  /*85d0*/  CS2R R18, SRZ ;  /* 0x0000000000127805 */ /* 0x000fe2000001ff00 */
[C---:B------:R-:W-:Y:S01]  /*85e0*/  LOP3.LUT R16, R56.reuse, 0x40, RZ, 0xfc, !PT ;  /* 0x0000004038107812 */ /* 0x040fe200078efcff */
[----:B------:R-:W3:Y:S01]  /*85f0*/  LDL R72, [R1+0x18] ;  /* 0x0000180001487983 */ /* 0x000ee20000100800 */
[----:B------:R-:W-:-:S02]  /*8600*/  LOP3.LUT R0, R56, 0x60, RZ, 0xfc, !PT ;  /* 0x0000006038007812 */ /* 0x000fc400078efcff */
[C---:B------:R-:W-:Y:S01]  /*8610*/  LOP3.LUT R3, R56.reuse, 0x80, RZ, 0xfc, !PT ;  /* 0x0000008038037812 */ /* 0x040fe200078efcff */
[----:B------:R-:W4:Y:S01]  /*8620*/  LDL R70, [R1+0x14] ;  /* 0x0000140001467983 */ /* 0x000f220000100800 */
[C---:B------:R-:W-:Y:S02]  /*8630*/  LOP3.LUT R4, R56.reuse, 0xa0, RZ, 0xfc, !PT ;  /* 0x000000a038047812 */ /* 0x040fe400078efcff */
[C---:B------:R-:W-:Y:S01]  /*8640*/  LOP3.LUT R5, R56.reuse, 0xc0, RZ, 0xfc, !PT ;  /* 0x000000c038057812 */ /* 0x040fe200078efcff */
[----:B------:R-:W5:Y:S01]  /*8650*/  LDL R68, [R1+0x10] ;  /* 0x0000100001447983 */ /* 0x000f620000100800 */
[C---:B------:R-:W-:Y:S01]  /*8660*/  LOP3.LUT R6, R56.reuse, 0xe0, RZ, 0xfc, !PT ;  /* 0x000000e038067812 */ /* 0x040fe200078efcff */
[----:B------:R-:W-:Y:S01]  /*8670*/  HFMA2.MMA R17, -RZ, RZ, 0, 0 ;  /* 0x00000000ff117435 */ /* 0x000fe200000001ff */
[C---:B------:R-:W-:Y:S01]  /*8680*/  LOP3.LUT R7, R56.reuse, 0x100, RZ, 0xfc, !PT ;  /* 0x0000010038077812 */ /* 0x040fe200078efcff */
[----:B------:R-:W3:Y:S01]  /*8690*/  LDL R66, [R1+0xc] ;  /* 0x00000c0001427983 */ /* 0x000ee20000100800 */
[----:B------:R-:W-:Y:S01]  /*86a0*/  CS2R R20, SRZ ;  /* 0x0000000000147805 */ /* 0x000fe2000001ff00 */
[----:B------:R-:W-:Y:S01]  /*86b0*/  CS2R R22, SRZ ;  /* 0x0000000000167805 */ /* 0x000fe2000001ff00 */
[C---:B------:R-:W-:Y:S01]  /*86c0*/  LOP3.LUT R8, R56.reuse, 0x120, RZ, 0xfc, !PT ;  /* 0x0000012038087812 */ /* 0x040fe200078efcff */
[----:B------:R-:W3:Y:S01]  /*86d0*/  LDL R64, [R1+0x8] ;  /* 0x0000080001407983 */ /* 0x000ee20000100800 */
[C---:B------:R-:W-:Y:S01]  /*86e0*/  LOP3.LUT R9, R56.reuse, 0x140, RZ, 0xfc, !PT ;  /* 0x0000014038097812 */ /* 0x040fe200078efcff */
[----:B------:R-:W-:Y:S01]  /*86f0*/  CS2R R24, SRZ ;  /* 0x0000000000187805 */ /* 0x000fe2000001ff00 */
[C---:B------:R-:W-:Y:S01]  /*8700*/  LOP3.LUT R10, R56.reuse, 0x160, RZ, 0xfc, !PT ;  /* 0x00000160380a7812 */ /* 0x040fe200078efcff */
[----:B------:R-:W3:Y:S01]  /*8710*/  LDL R62, [R1+0x4] ;  /* 0x00000400013e7983 */ /* 0x000ee20000100800 */
[----:B------:R-:W-:-:S02]  /*8720*/  LOP3.LUT R11, R56, 0x180, RZ, 0xfc, !PT ;  /* 0x00000180380b7812 */ /* 0x000fc400078efcff */
[----:B------:R-:W-:Y:S01]  /*8730*/  LOP3.LUT R12, R56, 0x1a0, RZ, 0xfc, !PT ;  /* 0x000001a0380c7812 */ /* 0x000fe200078efcff */
[----:B------:R-:W3:Y:S01]  /*8740*/  LDL R60, [R1] ;  /* 0x00000000013c7983 */ /* 0x000ee20000100800 */
[----:B------:R-:W-:Y:S01]  /*8750*/  ISETP.GE.AND P1, PT, R15, UR40, PT ;  /* 0x000000280f007c0c */ /* 0x000fe2000bf26270 */
[----:B------:R-:W-:Y:S01]  /*8760*/  CS2R R26, SRZ ;  /* 0x00000000001a7805 */ /* 0x000fe2000001ff00 */
[----:B------:R-:W-:Y:S02]  /*8770*/  ISETP.GE.AND P0, PT, R16, UR40, PT ;  /* 0x0000002810007c0c */ /* 0x000fe4000bf06270 */
[C---:B------:R-:W-:Y:S02]  /*8780*/  LOP3.LUT R13, R56.reuse, 0x1c0, RZ, 0xfc, !PT ;  /* 0x000001c0380d7812 */ /* 0x040fe400078efcff */
[----:B------:R-:W-:Y:S01]  /*8790*/  LOP3.LUT R14, R56, 0x1e0, RZ, 0xfc, !PT ;  /* 0x000001e0380e7812 */ /* 0x000fe200078efcff */
[----:B------:R-:W-:Y:S01]  /*87a0*/  CS2R R28, SRZ ;  /* 0x00000000001c7805 */ /* 0x000fe2000001ff00 */
[----:B------:R-:W-:Y:S01]  /*87b0*/  ISETP.GE.AND P4, PT, R0, UR40, PT ;  /* 0x0000002800007c0c */ /* 0x000fe2000bf86270 */
[----:B------:R-:W-:Y:S01]  /*87c0*/  HFMA2.MMA R32, -RZ, RZ, 0, 0 ;  /* 0x00000000ff207435 */ /* 0x000fe200000001ff */
[----:B------:R-:W-:-:S02]  /*87d0*/  ISETP.GE.AND P6, PT, R3, UR40, PT ;  /* 0x0000002803007c0c */ /* 0x000fc4000bfc6270 */
[----:B------:R-:W-:Y:S01]  /*87e0*/  MOV R30, RZ ;  /* 0x000000ff001e7202 */ /* 0x000fe20000000f00 */
[----:B------:R-:W4:Y:S01]  /*87f0*/  @!P1 LDG.E R18, [R58.64+0x80] ;  /* 0x0000801e3a129981 */ /* 0x000f22000c1e1900 */
[----:B------:R-:W-:Y:S01]  /*8800*/  ISETP.GE.AND P5, PT, R4, UR40, PT ;  /* 0x0000002804007c0c */ /* 0x000fe2000bfa6270 */
[----:B------:R-:W-:Y:S01]  /*8810*/  ULDC.64 UR8, c[0x0][0x2d8] ;  /* 0x0000b60000087ab9 */ /* 0x000fe20000000a00 */
[----:B------:R-:W-:Y:S01]  /*8820*/  ISETP.GE.AND P3, PT, R5, UR40, PT ;  /* 0x0000002805007c0c */ /* 0x000fe2000bf66270 */
[----:B------:R-:W5:Y:S04]  /*8830*/  @!P0 LDG.E R17, [R58.64+0x100] ;  /* 0x0001001e3a118981 */ /* 0x000f68000c1e1900 */
[----:B------:R-:W0:Y:S01]  /*8840*/  S2R R42, SR_LANEID ;  /* 0x00000000002a7919 */ /* 0x000e220000000000 */
[----:B------:R-:W-:Y:S01]  /*8850*/  LOP3.LUT R82, R82, 0xfffffe00, RZ, 0xc0, !PT ;  /* 0xfffffe0052527812 */ /* 0x000fe200078ec0ff */
[----:B------:R-:W-:-:S02]  /*8860*/  ULDC.64 UR22, c[0x0][0x2f8] ;  /* 0x0000be0000167ab9 */ /* 0x000fc40000000a00 */
[----:B--2---:R-:W2:Y:S01]  /*8870*/  @!P2 LDG.E R40, [R58.64] ;  /* 0x0000001e3a28a981 */ /* 0x004ea2000c1e1900 */
[----:B------:R-:W-:Y:S02]  /*8880*/  ISETP.GE.AND P1, PT, R7, UR40, PT ;  /* 0x0000002807007c0c */ /* 0x000fe4000bf26270 */
[----:B------:R-:W-:Y:S01]  /*8890*/  ISETP.GE.AND P0, PT, R8, UR40, PT ;  /* 0x0000002808007c0c */ /* 0x000fe2000bf06270 */
        /* <DEDUP_REMOVED lines=10> */
[----:B------:R-:W3:Y:S04]  /*8940*/  @!P0 LDG.E R26, [R58.64+0x480] ;  /* 0x0004801e3a1a8981 */ /* 0x000ee8000c1e1900 */
[----:B------:R-:W3:Y:S04]  /*8950*/  @!P4 LDG.E R25, [R58.64+0x500] ;  /* 0x0005001e3a19c981 */ /* 0x000ee8000c1e1900 */
[----:B------:R-:W3:Y:S04]  /*8960*/  @!P6 LDG.E R28, [R58.64+0x580] ;  /* 0x0005801e3a1ce981 */ /* 0x000ee8000c1e1900 */
[----:B------:R-:W4:Y:S04]  /*8970*/  @!P5 LDG.E R27, [R58.64+0x600] ;  /* 0x0006001e3a1bd981 */ /* 0x000f28000c1e1900 */
[----:B------:R-:W5:Y:S04]  /*8980*/  @!P3 LDG.E R30, [R58.64+0x680] ;  /* 0x0006801e3a1eb981 */ /* 0x000f68000c1e1900 */
[----:B------:R-:W5:Y:S04]  /*8990*/  @!P1 LDG.E R32, [R58.64+0x780] ;  /* 0x0007801e3a209981 */ /* 0x000f68000c1e1900 */
[----:B--2---:R-:W-:Y:S01]  /*89a0*/  @!P2 STL [R1+0x1c], R40 ;  /* 0x00001c280100a387 */ /* 0x004fe20000100800 */
[----:B------:R-:W-:-:S13]  /*89b0*/  ISETP.GE.AND P2, PT, R6, UR40, PT ;  /* 0x0000002806007c0c */ /* 0x000fda000bf46270 */
[----:B------:R-:W2:Y:S01]  /*89c0*/  @!P2 LDG.E R24, [R58.64+0x380] ;  /* 0x0003801e3a18a981 */ /* 0x000ea2000c1e1900 */
[----:B------:R-:W-:-:S13]  /*89d0*/  ISETP.GE.AND P2, PT, R13, UR40, PT ;  /* 0x000000280d007c0c */ /* 0x000fda000bf46270 */
[----:B------:R-:W2:Y:S04]  /*89e0*/  @!P2 LDG.E R29, [R58.64+0x700] ;  /* 0x0007001e3a1da981 */ /* 0x000ea8000c1e1900 */
[----:B---3--:R-:W-:Y:S04]  /*89f0*/  STS [R72.X4], R40 ;  /* 0x0000002848007388 */ /* 0x008fe80000004800 */
[----:B----4-:R-:W-:Y:S04]  /*8a00*/  STS [R70.X4+0x80], R18 ;  /* 0x0000801246007388 */ /* 0x010fe80000004800 */
[----:B-----5:R-:W-:Y:S04]  /*8a10*/  STS [R68.X4+0x100], R17 ;  /* 0x0001001144007388 */ /* 0x020fe80000004800 */
[----:B------:R-:W-:Y:S04]  /*8a20*/  STS [R66.X4+0x180], R20 ;  /* 0x0001801442007388 */ /* 0x000fe80000004800 */
[----:B------:R-:W-:Y:S04]  /*8a30*/  STS [R64.X4+0x200], R19 ;  /* 0x0002001340007388 */ /* 0x000fe80000004800 */
[----:B------:R-:W-:Y:S04]  /*8a40*/  STS [R62.X4+0x280], R22 ;  /* 0x000280163e007388 */ /* 0x000fe80000004800 */
[----:B------:R-:W-:Y:S01]  /*8a50*/  STS [R60.X4+0x300], R21 ;  /* 0x000300153c007388 */ /* 0x000fe20000004800 */
[----:B0-----:R-:W-:-:S04]  /*8a60*/  LEA R82, R42, R82, 0x4 ;  /* 0x000000522a527211 */ /* 0x001fc800078e20ff */
[C---:B------:R-:W-:Y:S02]  /*8a70*/  IADD3 R31, R82.reuse, 0x7, RZ ;  /* 0x00000007521f7810 */ /* 0x040fe40007ffe0ff */
[C---:B------:R-:W-:Y:S02]  /*8a80*/  IADD3 R33, R82.reuse, 0x9, RZ ;  /* 0x0000000952217810 */ /* 0x040fe40007ffe0ff */
[C---:B------:R-:W-:Y:S02]  /*8a90*/  IADD3 R34, R82.reuse, 0xa, RZ ;  /* 0x0000000a52227810 */ /* 0x040fe40007ffe0ff */
[C---:B------:R-:W-:Y:S02]  /*8aa0*/  IADD3 R35, R82.reuse, 0xb, RZ ;  /* 0x0000000b52237810 */ /* 0x040fe40007ffe0ff */
[C---:B------:R-:W-:Y:S02]  /*8ab0*/  IADD3 R37, R82.reuse, 0xd, RZ ;  /* 0x0000000d52257810 */ /* 0x040fe40007ffe0ff */
[----:B------:R-:W-:-:S02]  /*8ac0*/  IADD3 R36, R82, 0xc, RZ ;  /* 0x0000000c52247810 */ /* 0x000fc40007ffe0ff */
[C---:B------:R-:W-:Y:S02]  /*8ad0*/  IADD3 R39, R82.reuse, 0xf, RZ ;  /* 0x0000000f52277810 */ /* 0x040fe40007ffe0ff */
[----:B------:R-:W-:Y:S01]  /*8ae0*/  IADD3 R38, R82, 0xe, RZ ;  /* 0x0000000e52267810 */ /* 0x000fe20007ffe0ff */
[----:B--2---:R-:W-:Y:S04]  /*8af0*/  STS [R165.X4+0x380], R24 ;  /* 0x00038018a5007388 */ /* 0x004fe80000004800 */
        /* <DEDUP_REMOVED lines=10> */
[----:B------:R-:W2:Y:S04]  /*8ba0*/  LDS R18, [R54.X4+0x8] ;  /* 0x0000080036127984 */ /* 0x000ea80000004800 */
[----:B------:R-:W3:Y:S04]  /*8bb0*/  LDS R19, [R54.X4+0xc] ;  /* 0x00000c0036137984 */ /* 0x000ee80000004800 */
[----:B------:R-:W4:Y:S04]  /*8bc0*/  LDS R20, [R54.X4+0x10] ;  /* 0x0000100036147984 */ /* 0x000f280000004800 */
[----:B------:R-:W-:Y:S04]  /*8bd0*/  LDS R21, [R54.X4+0x24] ;  /* 0x0000240036157984 */ /* 0x000fe80000004800 */
[----:B------:R-:W-:Y:S01]  /*8be0*/  LDS R22, [R54.X4+0x28] ;  /* 0x0000280036167984 */ /* 0x000fe20000004800 */
[----:B0-----:R-:W-:-:S03]  /*8bf0*/  FADD.FTZ R23, R17, UR4 ;  /* 0x0000000411177e21 */ /* 0x001fc60008010000 */
[----:B------:R-:W-:Y:S01]  /*8c00*/  LDS R17, [R54.X4+0x14] ;  /* 0x0000140036117984 */ /* 0x000fe20000004800 */
[----:B--2---:R-:W-:-:S03]  /*8c10*/  FADD.FTZ R24, R18, UR4 ;  /* 0x0000000412187e21 */ /* 0x004fc60008010000 */
[----:B------:R-:W0:Y:S01]  /*8c20*/  LDS R18, [R54.X4+0x18] ;  /* 0x0000180036127984 */ /* 0x000e220000004800 */
[----:B------:R-:W-:Y:S01]  /*8c30*/  FSETP.GTU.FTZ.AND P1, PT, R23, 20, PT ;  /* 0x41a000001700780b */ /* 0x000fe20003f3c000 */
[----:B---3--:R-:W-:Y:S02]  /*8c40*/  FADD.FTZ R25, R19, UR4 ;  /* 0x0000000413197e21 */ /* 0x008fe40008010000 */
[----:B------:R-:W2:Y:S01]  /*8c50*/  LDS R19, [R54.X4+0x1c] ;  /* 0x00001c0036137984 */ /* 0x000ea20000004800 */
[----:B------:R-:W-:Y:S01]  /*8c60*/  FSETP.GTU.FTZ.AND P6, PT, R24, 20, PT ;  /* 0x41a000001800780b */ /* 0x000fe20003fdc000 */
[----:B----4-:R-:W-:Y:S01]  /*8c70*/  FADD.FTZ R26, R20, UR4 ;  /* 0x00000004141a7e21 */ /* 0x010fe20008010000 */
[----:B------:R-:W-:Y:S01]  /*8c80*/  FSETP.GTU.FTZ.AND P5, PT, R25, 20, PT ;  /* 0x41a000001900780b */ /* 0x000fe20003fbc000 */
[----:B------:R-:W3:Y:S06]  /*8c90*/  LDS R20, [R54.X4+0x20] ;  /* 0x0000200036147984 */ /* 0x000eec0000004800 */
[----:B------:R-:W-:-:S06]  /*8ca0*/  @!P1 FMUL.FTZ R23, R23, -1.4426950216293334961 ;  /* 0xbfb8aa3b17179820 */ /* 0x000fcc0000410000 */
[----:B------:R-:W4:Y:S01]  /*8cb0*/  @!P1 MUFU.EX2 R23, R23 ;  /* 0x0000001700179308 */ /* 0x000f220000000800 */
[----:B------:R-:W-:Y:S02]  /*8cc0*/  @!P6 FMUL.FTZ R24, R24, -1.4426950216293334961 ;  /* 0xbfb8aa3b1818e820 */ /* 0x000fe40000410000 */
[----:B------:R-:W-:-:S05]  /*8cd0*/  @!P5 FMUL.FTZ R25, R25, -1.4426950216293334961 ;  /* 0xbfb8aa3b1919d820 */ /* 0x000fca0000410000 */
[----:B------:R-:W5:Y:S08]  /*8ce0*/  @!P6 MUFU.EX2 R24, R24 ;  /* 0x000000180018e308 */ /* 0x000f700000000800 */
[----:B------:R-:W1:Y:S01]  /*8cf0*/  @!P5 MUFU.EX2 R25, R25 ;  /* 0x000000190019d308 */ /* 0x000e620000000800 */
[----:B----4-:R-:W-:Y:S02]  /*8d00*/  @!P1 FADD.FTZ R23, R23, 1 ;  /* 0x3f80000017179421 */ /* 0x010fe40000010000 */
[----:B0-----:R-:W-:-:S02]  /*8d10*/  FADD.FTZ R18, R18, UR4 ;  /* 0x0000000412127e21 */ /* 0x001fc40008010000 */
[----:B--2---:R-:W-:-:S03]  /*8d20*/  FADD.FTZ R19, R19, UR4 ;  /* 0x0000000413137e21 */ /* 0x004fc60008010000 */
[----:B------:R-:W0:Y:S01]  /*8d30*/  @!P1 MUFU.RCP R23, R23 ;  /* 0x0000001700179308 */ /* 0x000e220000001000 */
[----:B------:R-:W-:Y:S01]  /*8d40*/  FSETP.GTU.FTZ.AND P3, PT, R18, 20, PT ;  /* 0x41a000001200780b */ /* 0x000fe20003f7c000 */
[----:B-----5:R-:W-:Y:S01]  /*8d50*/  @!P6 FADD.FTZ R24, R24, 1 ;  /* 0x3f8000001818e421 */ /* 0x020fe20000010000 */
[----:B------:R-:W-:Y:S01]  /*8d60*/  FSETP.GTU.FTZ.AND P2, PT, R19, 20, PT ;  /* 0x41a000001300780b */ /* 0x000fe20003f5c000 */
[----:B-1----:R-:W-:-:S04]  /*8d70*/  @!P5 FADD.FTZ R25, R25, 1 ;  /* 0x3f8000001919d421 */ /* 0x002fc80000010000 */
[----:B------:R-:W1:Y:S01]  /*8d80*/  @!P6 MUFU.RCP R24, R24 ;  /* 0x000000180018e308 */ /* 0x000e620000001000 */
[----:B---3--:R-:W-:-:S05]  /*8d90*/  FADD.FTZ R20, R20, UR4 ;  /* 0x0000000414147e21 */ /* 0x008fca0008010000 */
[----:B------:R-:W-:Y:S02]  /*8da0*/  @!P3 FMUL.FTZ R18, R18, -1.4426950216293334961 ;  /* 0xbfb8aa3b1212b820 */ /* 0x000fe40000410000 */
[----:B------:R-:W2:Y:S01]  /*8db0*/  @!P5 MUFU.RCP R25, R25 ;  /* 0x000000190019d308 */ /* 0x000ea20000001000 */
[----:B0-----:R-:W-:Y:S01]  /*8dc0*/  @!P1 FMUL.FTZ R112, R112, R23 ;  /* 0x0000001770709220 */ /* 0x001fe20000410000 */
[----:B------:R-:W-:Y:S01]  /*8dd0*/  FSETP.GTU.FTZ.AND P1, PT, R20, 20, PT ;  /* 0x41a000001400780b */ /* 0x000fe20003f3c000 */
[----:B------:R-:W-:Y:S02]  /*8de0*/  @!P2 FMUL.FTZ R19, R19, -1.4426950216293334961 ;  /* 0xbfb8aa3b1313a820 */ /* 0x000fe40000410000 */
[----:B------:R-:W-:-:S03]  /*8df0*/  FADD.FTZ R21, R21, UR4 ;  /* 0x0000000415157e21 */ /* 0x000fc60008010000 */
[----:B------:R-:W0:Y:S01]  /*8e00*/  @!P3 MUFU.EX2 R18, R18 ;  /* 0x000000120012b308 */ /* 0x000e220000000800 */
[----:B------:R-:W-:Y:S02]  /*8e10*/  FADD.FTZ R22, R22, UR4 ;  /* 0x0000000416167e21 */ /* 0x000fe40008010000 */
[----:B-1----:R-:W-:Y:S01]  /*8e20*/  @!P6 FMUL.FTZ R113, R113, R24 ;  /* 0x000000187171e220 */ /* 0x002fe20000410000 */
[----:B------:R-:W-:-:S04]  /*8e30*/  FSETP.GTU.FTZ.AND P6, PT, R21, 20, PT ;  /* 0x41a000001500780b */ /* 0x000fc80003fdc000 */
[----:B------:R-:W1:Y:S01]  /*8e40*/  @!P2 MUFU.EX2 R19, R19 ;  /* 0x000000130013a308 */ /* 0x000e620000000800 */
[----:B--2---:R-:W-:Y:S01]  /*8e50*/  @!P5 FMUL.FTZ R114, R114, R25 ;  /* 0x000000197272d220 */ /* 0x004fe20000410000 */
[----:B------:R-:W-:Y:S01]  /*8e60*/  FSETP.GTU.FTZ.AND P5, PT, R22, 20, PT ;  /* 0x41a000001600780b */ /* 0x000fe20003fbc000 */
[----:B------:R-:W-:Y:S01]  /*8e70*/  @!P1 FMUL.FTZ R20, R20, -1.4426950216293334961 ;  /* 0xbfb8aa3b14149820 */ /* 0x000fe20000410000 */
[----:B------:R-:W-:Y:S01]  /*8e80*/  FSETP.GTU.FTZ.AND P0, PT, R26, 20, PT ;  /* 0x41a000001a00780b */ /* 0x000fe20003f1c000 */
[----:B0-----:R-:W-:-:S04]  /*8e90*/  @!P3 FADD.FTZ R18, R18, 1 ;  /* 0x3f8000001212b421 */ /* 0x001fc80000010000 */
[----:B------:R-:W0:Y:S01]  /*8ea0*/  @!P1 MUFU.EX2 R20, R20 ;  /* 0x0000001400149308 */ /* 0x000e220000000800 */
[----:B------:R-:W-:Y:S02]  /*8eb0*/  FADD.FTZ R17, R17, UR4 ;  /* 0x0000000411117e21 */ /* 0x000fe40008010000 */
[----:B------:R-:W-:Y:S02]  /*8ec0*/  @!P6 FMUL.FTZ R21, R21, -1.4426950216293334961 ;  /* 0xbfb8aa3b1515e820 */ /* 0x000fe40000410000 */
[----:B-1----:R-:W-:-:S03]  /*8ed0*/  @!P2 FADD.FTZ R19, R19, 1 ;  /* 0x3f8000001313a421 */ /* 0x002fc60000010000 */
[----:B------:R1:W-:Y:S01]  /*8ee0*/  @!P3 MUFU.RCP R42, R18 ;  /* 0x00000012002ab308 */ /* 0x0003e20000001000 */
[----:B------:R-:W-:Y:S01]  /*8ef0*/  @!P5 FMUL.FTZ R22, R22, -1.4426950216293334961 ;  /* 0xbfb8aa3b1616d820 */ /* 0x000fe20000410000 */
[----:B------:R-:W-:Y:S01]  /*8f00*/  FSETP.GTU.FTZ.AND P4, PT, R17, 20, PT ;  /* 0x41a000001100780b */ /* 0x000fe20003f9c000 */
[----:B------:R-:W-:Y:S01]  /*8f10*/  @!P0 FMUL.FTZ R26, R26, -1.4426950216293334961 ;  /* 0xbfb8aa3b1a1a8820 */ /* 0x000fe20000410000 */
[----:B-1----:R-:W1:Y:S04]  /*8f20*/  LDS R18, [R54.X4+0x2c] ;  /* 0x00002c0036127984 */ /* 0x002e680000004800 */
[----:B------:R2:W-:Y:S01]  /*8f30*/  @!P2 MUFU.RCP R43, R19 ;  /* 0x00000013002ba308 */ /* 0x0005e20000001000 */
[----:B0-----:R-:W-:-:S07]  /*8f40*/  @!P1 FADD.FTZ R20, R20, 1 ;  /* 0x3f80000014149421 */ /* 0x001fce0000010000 */
[----:B------:R-:W0:Y:S01]  /*8f50*/  @!P6 MUFU.EX2 R21, R21 ;  /* 0x000000150015e308 */ /* 0x000e220000000800 */
[----:B--2---:R-:W2:Y:S07]  /*8f60*/  LDS R19, [R54.X4+0x30] ;  /* 0x0000300036137984 */ /* 0x004eae0000004800 */
[----:B------:R0:W3:Y:S08]  /*8f70*/  @!P5 MUFU.EX2 R23, R22 ;  /* 0x000000160017d308 */ /* 0x0000f00000000800 */
[----:B------:R-:W4:Y:S01]  /*8f80*/  @!P0 MUFU.EX2 R26, R26 ;  /* 0x0000001a001a8308 */ /* 0x000f220000000800 */
[----:B------:R-:W-:-:S02]  /*8f90*/  @!P4 FMUL.FTZ R17, R17, -1.4426950216293334961 ;  /* 0xbfb8aa3b1111c820 */ /* 0x000fc40000410000 */
[----:B0-----:R-:W-:Y:S02]  /*8fa0*/  @!P6 FADD.FTZ R22, R21, 1 ;  /* 0x3f8000001516e421 */ /* 0x001fe40000010000 */
[----:B------:R-:W-:Y:S03]  /*8fb0*/  LDS R21, [R54.X4+0x38] ;  /* 0x0000380036157984 */ /* 0x000fe60000004800 */
[----:B------:R0:W-:Y:S01]  /*8fc0*/  @!P1 MUFU.RCP R44, R20 ;  /* 0x00000014002c9308 */ /* 0x0001e20000001000 */
[----:B---3--:R-:W-:Y:S01]  /*8fd0*/  @!P5 FADD.FTZ R23, R23, 1 ;  /* 0x3f8000001717d421 */ /* 0x008fe20000010000 */
[----:B0-----:R-:W0:Y:S06]  /*8fe0*/  LDS R20, [R54.X4+0x34] ;  /* 0x0000340036147984 */ /* 0x001e2c0000004800 */
[----:B------:R-:W3:Y:S01]  /*8ff0*/  @!P4 MUFU.EX2 R17, R17 ;  /* 0x000000110011c308 */ /* 0x000ee20000000800 */
[----:B----4-:R-:W-:-:S07]  /*9000*/  @!P0 FADD.FTZ R26, R26, 1 ;  /* 0x3f8000001a1a8421 */ /* 0x010fce0000010000 */
[----:B------:R4:W-:Y:S08]  /*9010*/  @!P6 MUFU.RCP R45, R22 ;  /* 0x00000016002de308 */ /* 0x0009f00000001000 */
[----:B------:R5:W-:Y:S01]  /*9020*/  @!P5 MUFU.RCP R46, R23 ;  /* 0x00000017002ed308 */ /* 0x000be20000001000 */
[----:B----4-:R-:W4:Y:S04]  /*9030*/  LDS R22, [R54.X4+0x3c] ;  /* 0x00003c0036167984 */ /* 0x010f280000004800 */
[----:B-----5:R-:W5:Y:S03]  /*9040*/  LDS R23, [R54.X4] ;  /* 0x0000000036177984 */ /* 0x020f660000004800 */
[----:B------:R-:W0:Y:S01]  /*9050*/  @!P0 MUFU.RCP R40, R26 ;  /* 0x0000001a00288308 */ /* 0x000e220000001000 */
[----:B------:R-:W-:Y:S01]  /*9060*/  BAR.SYNC.DEFER_BLOCKING 0x0 ;  /* 0x0000000000007b1d */ /* 0x000fe20000010000 */
[----:B---3--:R-:W-:-:S02]  /*9070*/  @!P4 FADD.FTZ R17, R17, 1 ;  /* 0x3f8000001111c421 */ /* 0x008fc40000010000 */
[----:B-1----:R-:W-:Y:S01]  /*9080*/  FADD.FTZ R18, R18, UR4 ;  /* 0x0000000412127e21 */ /* 0x002fe20008010000 */
[----:B------:R-:W-:-:S03]  /*9090*/  IADD3 R24, R82, 0x1, RZ ;  /* 0x0000000152187810 */ /* 0x000fc60007ffe0ff */
[----:B------:R1:W3:Y:S01]  /*90a0*/  @!P4 MUFU.RCP R41, R17 ;  /* 0x000000110029c308 */ /* 0x0002e20000001000 */
[C---:B------:R-:W-:Y:S01]  /*90b0*/  IADD3 R25, R82.reuse, 0x2, RZ ;  /* 0x0000000252197810 */ /* 0x040fe20007ffe0ff */
[----:B--2---:R-:W-:Y:S01]  /*90c0*/  FADD.FTZ R19, R19, UR4 ;  /* 0x0000000413137e21 */ /* 0x004fe20008010000 */
[C---:B------:R-:W-:Y:S02]  /*90d0*/  IADD3 R27, R82.reuse, 0x3, RZ ;  /* 0x00000003521b7810 */ /* 0x040fe40007ffe0ff */
[----:B------:R-:W-:Y:S01]  /*90e0*/  IADD3 R28, R82, 0x4, RZ ;  /* 0x00000004521c7810 */ /* 0x000fe20007ffe0ff */
[----:B0-----:R-:W-:Y:S01]  /*90f0*/  @!P0 FMUL.FTZ R115, R115, R40 ;  /* 0x0000002873738220 */ /* 0x001fe20000410000 */
[----:B------:R-:W-:Y:S01]  /*9100*/  FSETP.GTU.FTZ.AND P0, PT, R18, 20, PT ;  /* 0x41a000001200780b */ /* 0x000fe20003f1c000 */
[----:B------:R-:W-:Y:S01]  /*9110*/  @!P1 FMUL.FTZ R119, R119, R44 ;  /* 0x0000002c77779220 */ /* 0x000fe20000410000 */
[----:B------:R-:W-:Y:S02]  /*9120*/  IADD3 R29, R82, 0x5, RZ ;  /* 0x00000005521d7810 */ /* 0x000fe40007ffe0ff */
[----:B-1----:R-:W-:-:S02]  /*9130*/  LEA.HI.SX32 R17, R24, R82, 0x1b ;  /* 0x0000005218117211 */ /* 0x002fc400078fdaff */
[C---:B------:R-:W-:Y:S02]  /*9140*/  IADD3 R30, R82.reuse, 0x6, RZ ;  /* 0x00000006521e7810 */ /* 0x040fe40007ffe0ff */
[-C--:B------:R-:W-:Y:S02]  /*9150*/  LEA.HI.SX32 R24, R25, R82.reuse, 0x1b ;  /* 0x0000005219187211 */ /* 0x080fe400078fdaff */
[-C--:B------:R-:W-:Y:S02]  /*9160*/  LEA.HI.SX32 R25, R27, R82.reuse, 0x1b ;  /* 0x000000521b197211 */ /* 0x080fe400078fdaff */
[----:B------:R-:W-:Y:S01]  /*9170*/  FSETP.GTU.FTZ.AND P1, PT, R19, 20, PT ;  /* 0x41a000001300780b */ /* 0x000fe20003f3c000 */
[----:B------:R-:W-:Y:S01]  /*9180*/  STS [R54.X4], R154 ;  /* 0x0000009a36007388 */ /* 0x000fe20000004800 */
[----:B------:R-:W-:Y:S02]  /*9190*/  IADD3 R32, R82, 0x8, RZ ;  /* 0x0000000852207810 */ /* 0x000fe40007ffe0ff */
[-C--:B------:R-:W-:Y:S01]  /*91a0*/  LEA.HI.SX32 R26, R28, R82.reuse, 0x1b ;  /* 0x000000521c1a7211 */ /* 0x080fe200078fdaff */
[----:B------:R-:W-:Y:S01]  /*91b0*/  STS [R17.X4+0x4], R153 ;  /* 0x0000049911007388 */ /* 0x000fe20000004800 */
[----:B------:R-:W-:-:S02]  /*91c0*/  LEA.HI.SX32 R27, R29, R82, 0x1b ;  /* 0x000000521d1b7211 */ /* 0x000fc400078fdaff */
[-C--:B------:R-:W-:Y:S01]  /*91d0*/  LEA.HI.SX32 R28, R30, R82.reuse, 0x1b ;  /* 0x000000521e1c7211 */ /* 0x080fe200078fdaff */
[----:B------:R-:W-:Y:S01]  /*91e0*/  STS [R24.X4+0x8], R152 ;  /* 0x0000089818007388 */ /* 0x000fe20000004800 */
[-C--:B------:R-:W-:Y:S01]  /*91f0*/  LEA.HI.SX32 R29, R31, R82.reuse, 0x1b ;  /* 0x000000521f1d7211 */ /* 0x080fe200078fdaff */
[----:B------:R-:W-:Y:S01]  /*9200*/  @!P6 FMUL.FTZ R120, R120, R45 ;  /* 0x0000002d7878e220 */ /* 0x000fe20000410000 */
[-C--:B------:R-:W-:Y:S01]  /*9210*/  LEA.HI.SX32 R30, R32, R82.reuse, 0x1b ;  /* 0x00000052201e7211 */ /* 0x080fe200078fdaff */
[----:B------:R-:W-:Y:S01]  /*9220*/  STS [R25.X4+0xc], R151 ;  /* 0x00000c9719007388 */ /* 0x000fe20000004800 */
[-C--:B------:R-:W-:Y:S01]  /*9230*/  LEA.HI.SX32 R31, R33, R82.reuse, 0x1b ;  /* 0x00000052211f7211 */ /* 0x080fe200078fdaff */
[----:B------:R-:W-:Y:S01]  /*9240*/  FADD.FTZ R40, R20, UR4 ;  /* 0x0000000414287e21 */ /* 0x000fe20008010000 */
[-C--:B------:R-:W-:Y:S01]  /*9250*/  LEA.HI.SX32 R32, R34, R82.reuse, 0x1b ;  /* 0x0000005222207211 */ /* 0x080fe200078fdaff */
[----:B------:R-:W-:Y:S01]  /*9260*/  STS [R26.X4+0x10], R150 ;  /* 0x000010961a007388 */ /* 0x000fe20000004800 */
[----:B------:R-:W-:-:S02]  /*9270*/  LEA.HI.SX32 R33, R35, R82, 0x1b ;  /* 0x0000005223217211 */ /* 0x000fc400078fdaff */
[----:B------:R-:W-:Y:S01]  /*9280*/  ISETP.NE.AND P6, PT, R55, RZ, PT ;  /* 0x000000ff3700720c */ /* 0x000fe20003fc5270 */
[----:B------:R-:W-:Y:S01]  /*9290*/  STS [R27.X4+0x14], R149 ;  /* 0x000014951b007388 */ /* 0x000fe20000004800 */
[-C--:B------:R-:W-:Y:S01]  /*92a0*/  LEA.HI.SX32 R35, R37, R82.reuse, 0x1b ;  /* 0x0000005225237211 */ /* 0x080fe200078fdaff */
[----:B---3--:R-:W-:Y:S01]  /*92b0*/  @!P4 FMUL.FTZ R116, R116, R41 ;  /* 0x000000297474c220 */ /* 0x008fe20000410000 */
[-C--:B------:R-:W-:Y:S01]  /*92c0*/  LEA.HI.SX32 R34, R36, R82.reuse, 0x1b ;  /* 0x0000005224227211 */ /* 0x080fe200078fdaff */
[----:B------:R-:W-:Y:S01]  /*92d0*/  STS [R28.X4+0x18], R148 ;  /* 0x000018941c007388 */ /* 0x000fe20000004800 */
[----:B------:R-:W-:Y:S01]  /*92e0*/  LEA.HI.SX32 R37, R39, R82, 0x1b ;  /* 0x0000005227257211 */ /* 0x000fe200078fdaff */
[----:B------:R-:W-:Y:S01]  /*92f0*/  @!P5 FMUL.FTZ R121, R121, R46 ;  /* 0x0000002e7979d220 */ /* 0x000fe20000410000 */
[----:B------:R-:W-:Y:S01]  /*9300*/  SHF.R.S32.HI R39, RZ, 0x1f, R56 ;  /* 0x0000001fff277819 */ /* 0x000fe20000011438 */
[----:B------:R-:W-:Y:S01]  /*9310*/  STS [R29.X4+0x1c], R147 ;  /* 0x00001c931d007388 */ /* 0x000fe20000004800 */
[----:B------:R-:W-:Y:S01]  /*9320*/  @!P0 FMUL.FTZ R20, R18, -1.4426950216293334961 ;  /* 0xbfb8aa3b12148820 */ /* 0x000fe20000410000 */
[----:B------:R-:W-:-:S02]  /*9330*/  IADD3 R18, P4, R56, UR39, RZ ;  /* 0x0000002738127c10 */ /* 0x000fc4000ff9e0ff */
[----:B------:R-:W-:Y:S01]  /*9340*/  STS [R30.X4+0x20], R146 ;  /* 0x000020921e007388 */ /* 0x000fe20000004800 */
[----:B------:R-:W-:Y:S02]  /*9350*/  MOV R46, UR39 ;  /* 0x00000027002e7c02 */ /* 0x000fe40008000f00 */
[----:B------:R-:W-:Y:S01]  /*9360*/  LEA.HI.SX32 R36, R38, R82, 0x1b ;  /* 0x0000005226247211 */ /* 0x000fe200078fdaff */
[----:B------:R-:W-:Y:S01]  /*9370*/  STS [R31.X4+0x24], R145 ;  /* 0x000024911f007388 */ /* 0x000fe20000004800 */
[----:B------:R-:W-:Y:S01]  /*9380*/  @!P1 FMUL.FTZ R38, R19, -1.4426950216293334961 ;  /* 0xbfb8aa3b13269820 */ /* 0x000fe20000410000 */
[----:B------:R-:W-:Y:S02]  /*9390*/  LEA.HI.X.SX32 R19, R46, R39, 0x1, P4 ;  /* 0x000000272e137211 */ /* 0x000fe400020f0eff */
[----:B------:R-:W-:Y:S01]  /*93a0*/  STS [R32.X4+0x28], R144 ;  /* 0x0000289020007388 */ /* 0x000fe20000004800 */
[----:B------:R-:W-:-:S03]  /*93b0*/  MOV R46, UR40 ;  /* 0x00000028002e7c02 */ /* 0x000fc60008000f00 */
[----:B------:R-:W-:Y:S04]  /*93c0*/  STS [R33.X4+0x2c], R143 ;  /* 0x00002c8f21007388 */ /* 0x000fe80000004800 */
[----:B------:R-:W-:Y:S01]  /*93d0*/  STS [R34.X4+0x30], R142 ;  /* 0x0000308e22007388 */ /* 0x000fe20000004800 */
[----:B------:R-:W-:-:S03]  /*93e0*/  @!P2 FMUL.FTZ R118, R118, R43 ;  /* 0x0000002b7676a220 */ /* 0x000fc60000410000 */
        /* <DEDUP_REMOVED lines=22> */
[----:B------:R-:W-:Y:S01]  /*9550*/  FADD.FTZ R41, R21, UR4 ;  /* 0x0000000415297e21 */ /* 0x000fe20008010000 */
[----:B------:R-:W-:Y:S01]  /*9560*/  FSETP.GTU.FTZ.AND P2, PT, R40, 20, PT ;  /* 0x41a000002800780b */ /* 0x000fe20003f5c000 */
[----:B------:R-:W-:-:S03]  /*9570*/  @!P3 FMUL.FTZ R117, R117, R42 ;  /* 0x0000002a7575b220 */ /* 0x000fc60000410000 */
[----:B------:R-:W-:Y:S01]  /*9580*/  FSETP.GTU.FTZ.AND P3, PT, R41, 20, PT ;  /* 0x41a000002900780b */ /* 0x000fe20003f7c000 */
[----:B------:R0:W1:Y:S01]  /*9590*/  @!P0 MUFU.EX2 R21, R20 ;  /* 0x0000001400158308 */ /* 0x0000620000000800 */
[----:B----4-:R-:W-:Y:S01]  /*95a0*/  FADD.FTZ R44, R22, UR4 ;  /* 0x00000004162c7e21 */ /* 0x010fe20008010000 */
[----:B------:R-:W2:Y:S06]  /*95b0*/  LDS R79, [0x2100] ;  /* 0x00210000ff4f7984 */ /* 0x000eac0000000800 */
[----:B0-----:R-:W-:-:S04]  /*95c0*/  @!P2 FMUL.FTZ R20, R40, -1.4426950216293334961 ;  /* 0xbfb8aa3b2814a820 */ /* 0x001fc80000410000 */
[----:B------:R-:W-:Y:S01]  /*95d0*/  @!P3 FMUL.FTZ R40, R41, -1.4426950216293334961 ;  /* 0xbfb8aa3b2928b820 */ /* 0x000fe20000410000 */
[----:B------:R-:W-:Y:S01]  /*95e0*/  FSETP.GTU.FTZ.AND P4, PT, R44, 20, PT ;  /* 0x41a000002c00780b */ /* 0x000fe20003f9c000 */
[----:B-----5:R-:W-:Y:S01]  /*95f0*/  FADD.FTZ R42, R23, UR4 ;  /* 0x00000004172a7e21 */ /* 0x020fe20008010000 */
[----:B------:R-:W0:Y:S08]  /*9600*/  @!P1 MUFU.EX2 R22, R38 ;  /* 0x0000002600169308 */ /* 0x000e300000000800 */
[----:B------:R-:W3:Y:S01]  /*9610*/  @!P3 MUFU.EX2 R40, R40 ;  /* 0x000000280028b308 */ /* 0x000ee20000000800 */
[----:B------:R-:W-:-:S07]  /*9620*/  FSETP.GTU.FTZ.AND P5, PT, R42, 20, PT ;  /* 0x41a000002a00780b */ /* 0x000fce0003fbc000 */
[----:B------:R4:W5:Y:S01]  /*9630*/  @!P2 MUFU.EX2 R23, R20 ;  /* 0x000000140017a308 */ /* 0x0009620000000800 */
[----:B------:R-:W-:Y:S02]  /*9640*/  @!P4 FMUL.FTZ R41, R44, -1.4426950216293334961 ;  /* 0xbfb8aa3b2c29c820 */ /* 0x000fe40000410000 */
[----:B-1----:R-:W-:Y:S02]  /*9650*/  @!P0 FADD.FTZ R21, R21, 1 ;  /* 0x3f80000015158421 */ /* 0x002fe40000010000 */
[----:B0-----:R-:W-:Y:S02]  /*9660*/  @!P1 FADD.FTZ R22, R22, 1 ;  /* 0x3f80000016169421 */ /* 0x001fe40000010000 */
[----:B---3--:R-:W-:Y:S01]  /*9670*/  @!P3 FADD.FTZ R40, R40, 1 ;  /* 0x3f8000002828b421 */ /* 0x008fe20000010000 */
[----:B------:R-:W0:Y:S01]  /*9680*/  @!P4 MUFU.EX2 R41, R41 ;  /* 0x000000290029c308 */ /* 0x000e220000000800 */
[----:B----4-:R-:W-:Y:S01]  /*9690*/  @!P5 FMUL.FTZ R20, R42, -1.4426950216293334961 ;  /* 0xbfb8aa3b2a14d820 */ /* 0x010fe20000410000 */
[----:B------:R-:W-:Y:S01]  /*96a0*/  UIMAD UR7, UR34, UR8, URZ ;  /* 0x00000008220772a4 */ /* 0x000fe2000f8e023f */
[----:B-----5:R-:W-:Y:S01]  /*96b0*/  @!P2 FADD.FTZ R23, R23, 1 ;  /* 0x3f8000001717a421 */ /* 0x020fe20000010000 */
[----:B--2---:R-:W-:-:S04]  /*96c0*/  ISETP.GE.AND P6, PT, R56, R79, PT ;  /* 0x0000004f3800720c */ /* 0x004fc80003fc6270 */
[----:B------:R1:W2:Y:S01]  /*96d0*/  @!P5 MUFU.EX2 R38, R20 ;  /* 0x000000140026d308 */ /* 0x0002a20000000800 */
[----:B------:R-:W-:Y:S02]  /*96e0*/  UIMAD UR38, UR35, UR9, UR7 ;  /* 0x00000009232672a4 */ /* 0x000fe4000f8e0207 */
[----:B------:R-:W-:-:S05]  /*96f0*/  UIMAD UR7, UR34, UR22, URZ ;  /* 0x00000016220772a4 */ /* 0x000fca000f8e023f */
[----:B------:R1:W3:Y:S01]  /*9700*/  @!P0 MUFU.RCP R81, R21 ;  /* 0x0000001500518308 */ /* 0x0002e20000001000 */
[----:B------:R-:W-:-:S07]  /*9710*/  UIMAD.WIDE.U32 UR20, UR35, UR8, URZ ;  /* 0x00000008231472a5 */ /* 0x000fce000f8e003f */
[----:B------:R1:W4:Y:S08]  /*9720*/  @!P1 MUFU.RCP R42, R22 ;  /* 0x00000016002a9308 */ /* 0x0003300000001000 */
[----:B------:R1:W1:Y:S08]  /*9730*/  @!P2 MUFU.RCP R83, R23 ;  /* 0x000000170053a308 */ /* 0x0002700000001000 */
[----:B------:R-:W1:Y:S01]  /*9740*/  @!P3 MUFU.RCP R40, R40 ;  /* 0x000000280028b308 */ /* 0x000e620000001000 */
[----:B------:R-:W-:Y:S01]  /*9750*/  UIMAD UR39, UR35, UR23, UR7 ;  /* 0x00000017232772a4 */ /* 0x000fe2000f8e0207 */
[----:B------:R-:W-:Y:S01]  /*9760*/  BSSY B0, `(.L_x_440) ;  /* 0x0000011000007945 */ /* 0x000fe20003800000 */
[----:B------:R-:W-:-:S02]  /*9770*/  UIMAD.WIDE.U32 UR8, UR35, UR22, URZ ;  /* 0x00000016230872a5 */ /* 0x000fc4000f8e003f */
[----:B------:R-:W-:Y:S01]  /*9780*/  UIADD3 UR7, UR21, UR38, URZ ;  /* 0x0000002615077290 */ /* 0x000fe2000fffe03f */
[----:B0-----:R-:W-:Y:S01]  /*9790*/  @!P4 FADD.FTZ R41, R41, 1 ;  /* 0x3f8000002929c421 */ /* 0x001fe20000010000 */
[----:B------:R-:W-:Y:S05]  /*97a0*/  @P6 BRA `(.L_x_441) ;  /* 0x000000c000006947 */ /* 0x000fea0003800000 */
[----:B-1234-:R-:W-:Y:S01]  /*97b0*/  MOV R21, UR35 ;  /* 0x0000002300157c02 */ /* 0x01efe20008000f00 */
        /* <DEDUP_REMOVED lines=11> */
.L_x_441:
[----:B--234-:R-:W-:Y:S05]  /*9870*/  BSYNC B0 ;  /* 0x0000000000007941 */ /* 0x01cfea0003800000 */
.L_x_440:
[----:B0-----:R-:W2:Y:S01]  /*9880*/  LDL.LU R43, [R1+0x20] ;  /* 0x00002000012b7983 */ /* 0x001ea20000300800 */
[----:B------:R-:W-:Y:S01]  /*9890*/  ULDC.64 UR22, c[0x0][0x2e0] ;  /* 0x0000b80000167ab9 */ /* 0x000fe20000000a00 */
[----:B------:R-:W-:Y:S01]  /*98a0*/  @!P0 FMUL.FTZ R122, R122, R81 ;  /* 0x000000517a7a8220 */ /* 0x000fe20000410000 */
[----:B------:R-:W-:Y:S01]  /*98b0*/  UMOV UR21, UR7 ;  /* 0x0000000700157c82 */ /* 0x000fe20008000000 */
[----:B-1----:R-:W-:Y:S01]  /*98c0*/  LEA R20, P0, R56, c[0x0][0x330], 0x2 ;  /* 0x0000cc0038147a11 */ /* 0x002fe200078010ff */
[----:B------:R-:W-:Y:S01]  /*98d0*/  UIMAD UR38, UR6, -0x800, UR36 ;  /* 0xfffff800062678a4 */ /* 0x000fe2000f8e0224 */
[----:B------:R-:W-:Y:S01]  /*98e0*/  @!P5 FADD.FTZ R38, R38, 1 ;  /* 0x3f8000002626d421 */ /* 0x000fe20000010000 */
[----:B------:R-:W-:Y:S01]  /*98f0*/  UIMAD UR40, UR16, UR22, URZ ;  /* 0x00000016102872a4 */ /* 0x000fe2000f8e023f */
[----:B------:R-:W-:Y:S01]  /*9900*/  @!P1 FMUL.FTZ R123, R123, R42 ;  /* 0x0000002a7b7b9220 */ /* 0x000fe20000410000 */
[----:B------:R-:W-:Y:S01]  /*9910*/  UIMAD.WIDE.U32 UR20, UR17, UR22, UR20 ;  /* 0x00000016111472a5 */ /* 0x000fe2000f8e0014 */
[----:B------:R-:W-:Y:S01]  /*9920*/  LEA.HI.X R21, R56, c[0x0][0x334], R39, 0x2, P0 ;  /* 0x0000cd0038157a11 */ /* 0x000fe200000f1427 */
[----:B------:R-:W-:Y:S01]  /*9930*/  UIMAD UR23, UR17, UR23, UR40 ;  /* 0x00000017111772a4 */ /* 0x000fe2000f8e0228 */
[----:B------:R-:W0:Y:S01]  /*9940*/  @!P4 MUFU.RCP R41, R41 ;  /* 0x000000290029c308 */ /* 0x000e220000001000 */
[----:B------:R-:W-:Y:S01]  /*9950*/  UIADD3 UR7, UP0, UR38, UR20, URZ ;  /* 0x0000001426077290 */ /* 0x000fe2000ff1e03f */
[----:B------:R-:W-:Y:S01]  /*9960*/  @!P2 FMUL.FTZ R136, R136, R83 ;  /* 0x000000538888a220 */ /* 0x000fe20000410000 */
[----:B------:R-:W-:Y:S01]  /*9970*/  USHF.R.S32.HI UR22, URZ, 0x1f, UR38 ;  /* 0x0000001f3f167899 */ /* 0x000fe20008011426 */
[-C--:B------:R-:W-:Y:S01]  /*9980*/  ISETP.GE.AND P2, PT, R16, R79.reuse, PT ;  /* 0x0000004f1000720c */ /* 0x080fe20003f46270 */
[----:B------:R-:W-:Y:S01]  /*9990*/  @!P3 FMUL.FTZ R137, R137, R40 ;  /* 0x000000288989b220 */ /* 0x000fe20000410000 */
[-C--:B------:R-:W-:Y:S01]  /*99a0*/  ISETP.GE.AND P0, PT, R0, R79.reuse, PT ;  /* 0x0000004f0000720c */ /* 0x080fe20003f06270 */
[----:B------:R-:W-:Y:S01]  /*99b0*/  UIADD3.X UR20, UR22, UR23, UR21, UP0, !UPT ;  /* 0x0000001716147290 */ /* 0x000fe200087fe415 */
[----:B------:R-:W-:Y:S01]  /*99c0*/  MOV R22, UR7 ;  /* 0x0000000700167c02 */ /* 0x000fe20008000f00 */
[----:B------:R-:W1:Y:S01]  /*99d0*/  @!P5 MUFU.RCP R23, R38 ;  /* 0x000000260017d308 */ /* 0x000e620000001000 */
[----:B------:R-:W-:Y:S01]  /*99e0*/  ISETP.GE.AND P3, PT, R7, R79, PT ;  /* 0x0000004f0700720c */ /* 0x000fe20003f66270 */
[----:B------:R-:W-:Y:S01]  /*99f0*/  UIADD3 UR7, UR9, UR39, URZ ;  /* 0x0000002709077290 */ /* 0x000fe2000fffe03f */
[----:B------:R-:W-:Y:S01]  /*9a00*/  LEA R20, P1, R22, R20, 0x2 ;  /* 0x0000001416147211 */ /* 0x000fe200078210ff */
[----:B------:R-:W-:Y:S01]  /*9a10*/  BSSY B0, `(.L_x_442) ;  /* 0x0000067000007945 */ /* 0x000fe20003800000 */
[----:B------:R-:W-:Y:S01]  /*9a20*/  MOV R42, UR20 ;  /* 0x00000014002a7c02 */ /* 0x000fe20008000f00 */
[----:B0-----:R-:W-:Y:S01]  /*9a30*/  @!P4 FMUL.FTZ R138, R138, R41 ;  /* 0x000000298a8ac220 */ /* 0x001fe20000410000 */
[----:B------:R-:W-:-:S02]  /*9a40*/  ISETP.GE.AND P4, PT, R6, R79, PT ;  /* 0x0000004f0600720c */ /* 0x000fc40003f86270 */
[----:B------:R-:W-:Y:S02]  /*9a50*/  LEA.HI.X R21, R22, R21, R42, 0x2, P1 ;  /* 0x0000001516157211 */ /* 0x000fe400008f142a */
[----:B------:R-:W-:Y:S02]  /*9a60*/  ISETP.GE.AND P1, PT, R3, R79, PT ;  /* 0x0000004f0300720c */ /* 0x000fe40003f26270 */
[----:B------:R-:W-:Y:S01]  /*9a70*/  ISETP.NE.AND P6, PT, R55, RZ, PT ;  /* 0x000000ff3700720c */ /* 0x000fe20003fc5270 */
[----:B------:R-:W-:Y:S01]  /*9a80*/  @!P2 STG.E [R20.64+-0x1f00], R47 ;  /* 0xffe1002f1400a986 */ /* 0x000fe2000c10191e */
[----:B-1----:R-:W-:Y:S01]  /*9a90*/  @!P5 FMUL.FTZ R2, R2, R23 ;  /* 0x000000170202d220 */ /* 0x002fe20000410000 */
[-C--:B------:R-:W-:Y:S02]  /*9aa0*/  ISETP.GE.AND P2, PT, R4, R79.reuse, PT ;  /* 0x0000004f0400720c */ /* 0x080fe40003f46270 */
[----:B------:R-:W-:Y:S01]  /*9ab0*/  @!P0 STG.E [R20.64+-0x1e80], R49 ;  /* 0xffe1803114008986 */ /* 0x000fe2000c10191e */
[----:B------:R-:W-:-:S02]  /*9ac0*/  ISETP.GE.AND P5, PT, R5, R79, PT ;  /* 0x0000004f0500720c */ /* 0x000fc40003fa6270 */
[-C--:B------:R-:W-:Y:S01]  /*9ad0*/  ISETP.GE.AND P0, PT, R8, R79.reuse, PT ;  /* 0x0000004f0800720c */ /* 0x080fe20003f06270 */
        /* <DEDUP_REMOVED lines=25> */
[----:B------:R-:W-:Y:S04]  /*9c70*/  STS [R26.X4+0x10], R115 ;  /* 0x000010731a007388 */ /* 0x000fe80000004800 */
        /* <DEDUP_REMOVED lines=29> */
[----:B------:R-:W-:-:S03]  /*9e50*/  FADD.FTZ R22, R23, R112 ;  /* 0x0000007017167221 */ /* 0x000fc60000010000 */
[----:B------:R-:W-:Y:S01]  /*9e60*/  @!P6 STS [0x2100], R46 ;  /* 0x0021002eff00e388 */ /* 0x000fe20000000800 */
[----:B------:R-:W-:-:S03]  /*9e70*/  FADD.FTZ R23, R22, R113 ;  /* 0x0000007116177221 */ /* 0x000fc60000010000 */
[----:B------:R-:W-:Y:S01]  /*9e80*/  BAR.SYNC.DEFER_BLOCKING 0x0 ;  /* 0x0000000000007b1d */ /* 0x000fe20000010000 */
[----:B------:R-:W-:-:S04]  /*9e90*/  FADD.FTZ R22, R23, R114 ;  /* 0x0000007217167221 */ /* 0x000fc80000010000 */
[----:B------:R-:W-:Y:S01]  /*9ea0*/  FADD.FTZ R23, R22, R115 ;  /* 0x0000007316177221 */ /* 0x000fe20000010000 */
[----:B------:R-:W-:-:S03]  /*9eb0*/  IADD3 R22, P1, R56, -0x7e0, RZ ;  /* 0xfffff82038167810 */ /* 0x000fc60007f3e0ff */
[----:B0-----:R-:W-:Y:S01]  /*9ec0*/  FADD.FTZ R116, R23, R116 ;  /* 0x0000007417747221 */ /* 0x001fe20000010000 */
[----:B------:R-:W-:-:S03]  /*9ed0*/  IADD3.X R39, R39, -0x1, RZ, P1, !PT ;  /* 0xffffffff27277810 */ /* 0x000fc60000ffe4ff */
[----:B-1----:R-:W-:-:S04]  /*9ee0*/  FADD.FTZ R117, R116, R117 ;  /* 0x0000007574757221 */ /* 0x002fc80000010000 */
[----:B---3--:R-:W-:-:S04]  /*9ef0*/  FADD.FTZ R118, R117, R118 ;  /* 0x0000007675767221 */ /* 0x008fc80000010000 */
[----:B----4-:R-:W-:Y:S01]  /*9f00*/  FADD.FTZ R119, R118, R119 ;  /* 0x0000007776777221 */ /* 0x010fe20000010000 */
[----:B------:R-:W0:Y:S03]  /*9f10*/  LDS R47, [0x2100] ;  /* 0x00210000ff2f7984 */ /* 0x000e260000000800 */
[----:B-----5:R-:W-:-:S04]  /*9f20*/  FADD.FTZ R120, R119, R120 ;  /* 0x0000007877787221 */ /* 0x020fc80000010000 */
        /* <DEDUP_REMOVED lines=21> */
.L_x_443:
[----:B-1----:R-:W-:Y:S05]  /*a080*/  BSYNC B0 ;  /* 0x0000000000007941 */ /* 0x002fea0003800000 */
.L_x_442:
[----:B------:R-:W-:Y:S01]  /*a090*/  ULDC.64 UR20, c[0x0][0x300] ;  /* 0x0000c00000147ab9 */ /* 0x000fe20000000a00 */
[----:B------:R-:W-:Y:S01]  /*a0a0*/  LEA R2, P0, R22, c[0x0][0x340], 0x2 ;  /* 0x0000d00016027a11 */ /* 0x000fe200078010ff */
[----:B------:R-:W-:Y:S01]  /*a0b0*/  UMOV UR9, UR7 ;  /* 0x0000000700097c82 */ /* 0x000fe20008000000 */
[-C--:B------:R-:W-:Y:S01]  /*a0c0*/  ISETP.GE.AND P3, PT, R15, R47.reuse, PT ;  /* 0x0000002f0f00720c */ /* 0x080fe20003f66270 */
[----:B------:R-:W-:Y:S01]  /*a0d0*/  UIMAD.WIDE.U32 UR8, UR17, UR20, UR8 ;  /* 0x00000014110872a5 */ /* 0x000fe2000f8e0008 */
[-C--:B------:R-:W-:Y:S01]  /*a0e0*/  ISETP.GE.AND P4, PT, R16, R47.reuse, PT ;  /* 0x0000002f1000720c */ /* 0x080fe20003f86270 */
[----:B------:R-:W-:Y:S01]  /*a0f0*/  UIMAD UR20, UR16, UR20, URZ ;  /* 0x00000014101472a4 */ /* 0x000fe2000f8e023f */
[----:B------:R-:W-:Y:S01]  /*a100*/  LEA.HI.X R15, R22, c[0x0][0x344], R39, 0x2, P0 ;  /* 0x0000d100160f7a11 */ /* 0x000fe200000f1427 */
        /* <DEDUP_REMOVED lines=48> */
.L_x_358:
        /* <DEDUP_REMOVED lines=35> */
.L_x_446:
[----:B-1----:R-:W-:Y:S05]  /*a640*/  BSYNC B0 ;  /* 0x0000000000007941 */ /* 0x002fea0003800000 */
.L_x_445:
        /* <DEDUP_REMOVED lines=34> */
.L_x_448:
[----:B------:R-:W3:Y:S02]  /*a870*/  S2R R11, SR_TID.X ;  /* 0x00000000000b7919 */ /* 0x000ee40000002100 */
.L_x_449:
[----:B-1----:R-:W-:Y:S05]  /*a880*/  BSYNC B0 ;  /* 0x0000000000007941 */ /* 0x002fea0003800000 */
.L_x_447:
        /* <DEDUP_REMOVED lines=12> */
.L_x_450:
        /* <DEDUP_REMOVED lines=30> */
.L_x_396:
[----:B------:R-:W-:Y:S01]  /*ab30*/  HFMA2.MMA R87, -RZ, RZ, 0, 5.9604644775390625e-08 ;  /* 0x00000001ff577435 */ /* 0x000fe200000001ff */
[----:B------:R-:W-:Y:S02]  /*ab40*/  MOV R85, R88 ;  /* 0x0000005800557202 */ /* 0x000fe40000000f00 */
[----:B------:R-:W-:Y:S02]  /*ab50*/  MOV R127, RZ ;  /* 0x000000ff007f7202 */ /* 0x000fe40000000f00 */
[----:B------:R-:W-:-:S02]  /*ab60*/  MOV R126, 0xffffffff ;  /* 0xffffffff007e7802 */ /* 0x000fc40000000f00 */
[----:B------:R-:W-:Y:S02]  /*ab70*/  MOV R84, 0xab90 ;  /* 0x0000ab9000547802 */ /* 0x000fe40000000f00 */
[----:B-1---5:R-:W-:Y:S05]  /*ab80*/  CALL.REL.NOINC `($__internal_20_$__cuda_sm70_shflsync_up) ;  /* 0x00000da000007944 */ /* 0x022fea0003c00000 */
[----:B-1----:R-:W-:Y:S01]  /*ab90*/  MOV R89, R87 ;  /* 0x0000005700597202 */ /* 0x002fe20000000f00 */
[----:B------:R-:W-:Y:S05]  /*aba0*/  BRA `(.L_x_451) ;  /* 0xffffae8000007947 */ /* 0x000fea000383ffff */
.L_x_397:
[----:B------:R-:W-:Y:S01]  /*abb0*/  HFMA2.MMA R87, -RZ, RZ, 0, 5.9604644775390625e-08 ;  /* 0x00000001ff577435 */ /* 0x000fe200000001ff */
[----:B------:R-:W-:Y:S02]  /*abc0*/  MOV R85, R86 ;  /* 0x0000005600557202 */ /* 0x000fe40000000f00 */
[----:B------:R-:W-:Y:S02]  /*abd0*/  MOV R127, RZ ;  /* 0x000000ff007f7202 */ /* 0x000fe40000000f00 */
[----:B------:R-:W-:Y:S02]  /*abe0*/  MOV R126, 0xffffffff ;  /* 0xffffffff007e7802 */ /* 0x000fe40000000f00 */
[----:B------:R-:W-:Y:S02]  /*abf0*/  MOV R84, 0xac10 ;  /* 0x0000ac1000547802 */ /* 0x000fe40000000f00 */
[----:B012--5:R-:W-:Y:S05]  /*ac00*/  CALL.REL.NOINC `($__internal_20_$__cuda_sm70_shflsync_up) ;  /* 0x00000d2000007944 */ /* 0x027fea0003c00000 */
[----:B------:R-:W0:Y:S01]  /*ac10*/  S2R R84, SR_LANEID ;  /* 0x0000000000547919 */ /* 0x000e220000000000 */
[C---:B------:R-:W-:Y:S01]  /*ac20*/  FMUL.FTZ R89, R88.reuse, R89 ;  /* 0x0000005958597220 */ /* 0x040fe20000410000 */
[----:B------:R-:W-:Y:S01]  /*ac30*/  MOV R127, RZ ;  /* 0x000000ff007f7202 */ /* 0x000fe20000000f00 */
[----:B-1----:R-:W-:Y:S01]  /*ac40*/  FFMA.FTZ R85, R88, R87, R86 ;  /* 0x0000005758557223 */ /* 0x002fe20000010056 */
[----:B------:R-:W-:Y:S01]  /*ac50*/  HFMA2.MMA R87, -RZ, RZ, 0, 1.1920928955078125e-07 ;  /* 0x00000002ff577435 */ /* 0x000fe200000001ff */
[----:B------:R-:W-:-:S02]  /*ac60*/  MOV R126, 0xffffffff ;  /* 0xffffffff007e7802 */ /* 0x000fc40000000f00 */
[----:B0-----:R-:W-:Y:S02]  /*ac70*/  ISETP.GE.AND P0, PT, R84, 0x1, PT ;  /* 0x000000015400780c */ /* 0x001fe40003f06270 */
[----:B------:R-:W-:Y:S02]  /*ac80*/  MOV R84, 0xacd0 ;  /* 0x0000acd000547802 */ /* 0x000fe40000000f00 */
[----:B------:R-:W-:Y:S02]  /*ac90*/  FSEL R88, R88, R89, !P0 ;  /* 0x0000005958587208 */ /* 0x000fe40004000000 */
[----:B------:R-:W-:Y:S02]  /*aca0*/  FSEL R86, R86, R85, !P0 ;  /* 0x0000005556567208 */ /* 0x000fe40004000000 */
[----:B------:R-:W-:Y:S02]  /*acb0*/  MOV R85, R88 ;  /* 0x0000005800557202 */ /* 0x000fe40000000f00 */
[----:B------:R-:W-:Y:S05]  /*acc0*/  CALL.REL.NOINC `($__internal_20_$__cuda_sm70_shflsync_up) ;  /* 0x00000c6000007944 */ /* 0x000fea0003c00000 */
[----:B-1----:R-:W-:Y:S01]  /*acd0*/  MOV R89, R87 ;  /* 0x0000005700597202 */ /* 0x002fe20000000f00 */
[----:B------:R-:W-:Y:S01]  /*ace0*/  HFMA2.MMA R87, -RZ, RZ, 0, 1.1920928955078125e-07 ;  /* 0x00000002ff577435 */ /* 0x000fe200000001ff */
[----:B------:R-:W-:-:S02]  /*acf0*/  MOV R85, R86 ;  /* 0x0000005600557202 */ /* 0x000fc40000000f00 */
[----:B------:R-:W-:Y:S02]  /*ad00*/  MOV R127, RZ ;  /* 0x000000ff007f7202 */ /* 0x000fe40000000f00 */
[----:B------:R-:W-:Y:S02]  /*ad10*/  MOV R126, 0xffffffff ;  /* 0xffffffff007e7802 */ /* 0x000fe40000000f00 */
[----:B------:R-:W-:Y:S02]  /*ad20*/  MOV R84, 0xad40 ;  /* 0x0000ad4000547802 */ /* 0x000fe40000000f00 */
[----:B------:R-:W-:Y:S05]  /*ad30*/  CALL.REL.NOINC `($__internal_20_$__cuda_sm70_shflsync_up) ;  /* 0x00000bf000007944 */ /* 0x000fea0003c00000 */
        /* <DEDUP_REMOVED lines=9> */
[----:B------:R-:W-:Y:S05]  /*add0*/  CALL.REL.NOINC `($__internal_20_$__cuda_sm70_shflsync_up) ;  /* 0x00000b5000007944 */ /* 0x000fea0003c00000 */
[----:B-1----:R-:W-:Y:S01]  /*ade0*/  MOV R89, R87 ;  /* 0x0000005700597202 */ /* 0x002fe20000000f00 */
[----:B------:R-:W-:Y:S01]  /*adf0*/  HFMA2.MMA R87, -RZ, RZ, 0, 2.384185791015625e-07 ;  /* 0x00000004ff577435 */ /* 0x000fe200000001ff */
[----:B------:R-:W-:Y:S02]  /*ae00*/  MOV R85, R86 ;  /* 0x0000005600557202 */ /* 0x000fe40000000f00 */
[----:B------:R-:W-:Y:S02]  /*ae10*/  MOV R127, RZ ;  /* 0x000000ff007f7202 */ /* 0x000fe40000000f00 */
[----:B------:R-:W-:Y:S02]  /*ae20*/  MOV R126, 0xffffffff ;  /* 0xffffffff007e7802 */ /* 0x000fe40000000f00 */
[----:B------:R-:W-:Y:S02]  /*ae30*/  MOV R84, 0xae50 ;  /* 0x0000ae5000547802 */ /* 0x000fe40000000f00 */
[----:B------:R-:W-:Y:S05]  /*ae40*/  CALL.REL.NOINC `($__internal_20_$__cuda_sm70_shflsync_up) ;  /* 0x00000ae000007944 */ /* 0x000fea0003c00000 */
        /* <DEDUP_REMOVED lines=9> */
[----:B------:R-:W-:Y:S05]  /*aee0*/  CALL.REL.NOINC `($__internal_20_$__cuda_sm70_shflsync_up) ;  /* 0x00000a4000007944 */ /* 0x000fea0003c00000 */
[----:B-1----:R-:W-:Y:S01]  /*aef0*/  MOV R89, R87 ;  /* 0x0000005700597202 */ /* 0x002fe20000000f00 */
[----:B------:R-:W-:Y:S01]  /*af00*/  HFMA2.MMA R87, -RZ, RZ, 0, 4.76837158203125e-07 ;  /* 0x00000008ff577435 */ /* 0x000fe200000001ff */
        /* <DEDUP_REMOVED lines=14> */
[----:B------:R-:W-:Y:S05]  /*aff0*/  CALL.REL.NOINC `($__internal_20_$__cuda_sm70_shflsync_up) ;  /* 0x0000093000007944 */ /* 0x000fea0003c00000 */
[----:B-1----:R-:W-:Y:S01]  /*b000*/  MOV R89, R87 ;  /* 0x0000005700597202 */ /* 0x002fe20000000f00 */
[----:B------:R-:W-:Y:S01]  /*b010*/  HFMA2.MMA R87, -RZ, RZ, 0, 9.5367431640625e-07 ;  /* 0x00000010ff577435 */ /* 0x000fe200000001ff */
[----:B------:R-:W-:Y:S02]  /*b020*/  MOV R85, R86 ;  /* 0x0000005600557202 */ /* 0x000fe40000000f00 */
[----:B------:R-:W-:Y:S02]  /*b030*/  MOV R127, RZ ;  /* 0x000000ff007f7202 */ /* 0x000fe40000000f00 */
[----:B------:R-:W-:Y:S02]  /*b040*/  MOV R126, 0xffffffff ;  /* 0xffffffff007e7802 */ /* 0x000fe40000000f00 */
[----:B------:R-:W-:Y:S02]  /*b050*/  MOV R84, 0xb070 ;  /* 0x0000b07000547802 */ /* 0x000fe40000000f00 */
[----:B------:R-:W-:Y:S05]  /*b060*/  CALL.REL.NOINC `($__internal_20_$__cuda_sm70_shflsync_up) ;  /* 0x000008c000007944 */ /* 0x000fea0003c00000 */
[----:B-1----:R-:W-:Y:S01]  /*b070*/  MOV R84, R87 ;  /* 0x0000005700547202 */ /* 0x002fe20000000f00 */
[----:B------:R-:W-:Y:S05]  /*b080*/  BRA `(.L_x_452) ;  /* 0xffffab1000007947 */ /* 0x000fea000383ffff */
.L_x_400:
[----:B------:R-:W-:Y:S01]  /*b090*/  HFMA2.MMA R87, -RZ, RZ, 0, 5.9604644775390625e-08 ;  /* 0x00000001ff577435 */ /* 0x000fe200000001ff */
[----:B------:R-:W-:-:S02]  /*b0a0*/  MOV R85, R88 ;  /* 0x0000005800557202 */ /* 0x000fc40000000f00 */
[----:B------:R-:W-:Y:S02]  /*b0b0*/  MOV R127, RZ ;  /* 0x000000ff007f7202 */ /* 0x000fe40000000f00 */
[----:B------:R-:W-:Y:S02]  /*b0c0*/  MOV R126, 0xffffffff ;  /* 0xffffffff007e7802 */ /* 0x000fe40000000f00 */
[----:B------:R-:W-:Y:S02]  /*b0d0*/  MOV R84, 0xb0f0 ;  /* 0x0000b0f000547802 */ /* 0x000fe40000000f00 */
[----:B-12--5:R-:W-:Y:S05]  /*b0e0*/  CALL.REL.NOINC `($__internal_20_$__cuda_sm70_shflsync_up) ;  /* 0x0000084000007944 */ /* 0x026fea0003c00000 */
[----:B-1----:R-:W-:Y:S01]  /*b0f0*/  MOV R88, R87 ;  /* 0x0000005700587202 */ /* 0x002fe20000000f00 */
[----:B------:R-:W-:Y:S01]  /*b100*/  HFMA2.MMA R87, -RZ, RZ, 0, 5.9604644775390625e-08 ;  /* 0x00000001ff577435 */ /* 0x000fe200000001ff */
[----:B------:R-:W-:Y:S02]  /*b110*/  MOV R85, R86 ;  /* 0x0000005600557202 */ /* 0x000fe40000000f00 */
[----:B------:R-:W-:Y:S02]  /*b120*/  MOV R127, RZ ;  /* 0x000000ff007f7202 */ /* 0x000fe40000000f00 */
[----:B------:R-:W-:-:S02]  /*b130*/  MOV R126, 0xffffffff ;  /* 0xffffffff007e7802 */ /* 0x000fc40000000f00 */
[----:B------:R-:W-:Y:S02]  /*b140*/  MOV R84, 0xb160 ;  /* 0x0000b16000547802 */ /* 0x000fe40000000f00 */
[----:B------:R-:W-:Y:S05]  /*b150*/  CALL.REL.NOINC `($__internal_20_$__cuda_sm70_shflsync_up) ;  /* 0x000007d000007944 */ /* 0x000fea0003c00000 */
[----:B------:R-:W-:Y:S01]  /*b160*/  HFMA2.MMA R159, -RZ, RZ, 0, 0 ;  /* 0x00000000ff9f7435 */ /* 0x000fe200000001ff */
[----:B-1----:R-:W-:Y:S02]  /*b170*/  MOV R86, R87 ;  /* 0x0000005700567202 */ /* 0x002fe40000000f00 */
[----:B------:R-:W-:Y:S02]  /*b180*/  MOV R84, R82 ;  /* 0x0000005200547202 */ /* 0x000fe40000000f00 */
[----:B------:R-:W-:Y:S02]  /*b190*/  MOV R85, 0xb1b0 ;  /* 0x0000b1b000557802 */ /* 0x000fe40000000f00 */
[----:B------:R-:W-:Y:S05]  /*b1a0*/  CALL.REL.NOINC `($__internal_19_$__cuda_sm70_shflsync_idx_p) ;  /* 0x000006e000007944 */ /* 0x000fea0003c00000 */
[----:B-1----:R-:W-:Y:S01]  /*b1b0*/  MOV R82, R159 ;  /* 0x0000009f00527202 */ /* 0x002fe20000000f00 */
[----:B------:R-:W-:Y:S01]  /*b1c0*/  HFMA2.MMA R159, -RZ, RZ, 0, 0 ;  /* 0x00000000ff9f7435 */ /* 0x000fe200000001ff */
[----:B------:R-:W-:Y:S02]  /*b1d0*/  MOV R84, R83 ;  /* 0x0000005300547202 */ /* 0x000fe40000000f00 */
[----:B------:R-:W-:-:S03]  /*b1e0*/  MOV R85, 0xb200 ;  /* 0x0000b20000557802 */ /* 0x000fc60000000f00 */
[----:B--2--5:R-:W-:Y:S05]  /*b1f0*/  CALL.REL.NOINC `($__internal_19_$__cuda_sm70_shflsync_idx_p) ;  /* 0x0000069000007944 */ /* 0x024fea0003c00000 */
[----:B-1----:R-:W-:Y:S01]  /*b200*/  MOV R87, R159 ;  /* 0x0000009f00577202 */ /* 0x002fe20000000f00 */
[----:B--2--5:R-:W-:Y:S05]  /*b210*/  BRA `(.L_x_453) ;  /* 0xffffaab000007947 */ /* 0x024fea000383ffff */
.L_x_403:
[----:B------:R-:W-:Y:S01]  /*b220*/  HFMA2.MMA R159, -RZ, RZ, 0, 5.9604644775390625e-08 ;  /* 0x00000001ff9f7435 */ /* 0x000fe200000001ff */
[----:B------:R-:W-:-:S02]  /*b230*/  MOV R85, R88 ;  /* 0x0000005800557202 */ /* 0x000fc40000000f00 */
[----:B------:R-:W-:-:S03]  /*b240*/  MOV R84, 0xb260 ;  /* 0x0000b26000547802 */ /* 0x000fc60000000f00 */
[----:B------:R-:W-:Y:S05]  /*b250*/  CALL.REL.NOINC `($__internal_18_$__cuda_sm70_shflsync_down) ;  /* 0x000005a000007944 */ /* 0x000fea0003c00000 */
[----:B-1----:R-:W-:Y:S01]  /*b260*/  MOV R86, R159 ;  /* 0x0000009f00567202 */ /* 0x002fe20000000f00 */
[----:B0-2--5:R-:W-:Y:S05]  /*b270*/  BRA `(.L_x_454) ;  /* 0xffffb17000007947 */ /* 0x025fea000383ffff */
.L_x_404:
[----:B------:R-:W-:Y:S01]  /*b280*/  HFMA2.MMA R159, -RZ, RZ, 0, 5.9604644775390625e-08 ;  /* 0x00000001ff9f7435 */ /* 0x000fe200000001ff */
[----:B------:R-:W-:Y:S02]  /*b290*/  MOV R85, R89 ;  /* 0x0000005900557202 */ /* 0x000fe40000000f00 */
[----:B------:R-:W-:-:S03]  /*b2a0*/  MOV R84, 0xb2c0 ;  /* 0x0000b2c000547802 */ /* 0x000fc60000000f00 */
[----:B01----:R-:W-:Y:S05]  /*b2b0*/  CALL.REL.NOINC `($__internal_18_$__cuda_sm70_shflsync_down) ;  /* 0x0000054000007944 */ /* 0x003fea0003c00000 */
[C---:B------:R-:W-:Y:S02]  /*b2c0*/  FMUL.FTZ R86, R88.reuse, R86 ;  /* 0x0000005658567220 */ /* 0x040fe40000410000 */
[C---:B-1----:R-:W-:Y:S01]  /*b2d0*/  FFMA.FTZ R84, R88.reuse, R159, R89 ;  /* 0x0000009f58547223 */ /* 0x042fe20000010059 */
[----:B------:R-:W-:Y:S02]  /*b2e0*/  MOV R159, 0x2 ;  /* 0x00000002009f7802 */ /* 0x000fe40000000f00 */
[----:B------:R-:W-:Y:S02]  /*b2f0*/  FSEL R88, R88, R86, !P4 ;  /* 0x0000005658587208 */ /* 0x000fe40006000000 */
[----:B------:R-:W-:-:S02]  /*b300*/  FSEL R89, R89, R84, !P4 ;  /* 0x0000005459597208 */ /* 0x000fc40006000000 */
[----:B------:R-:W-:Y:S02]  /*b310*/  MOV R85, R88 ;  /* 0x0000005800557202 */ /* 0x000fe40000000f00 */
[----:B------:R-:W-:Y:S02]  /*b320*/  MOV R84, 0xb340 ;  /* 0x0000b34000547802 */ /* 0x000fe40000000f00 */
[----:B0-2--5:R-:W-:Y:S05]  /*b330*/  CALL.REL.NOINC `($__internal_18_$__cuda_sm70_shflsync_down) ;  /* 0x000004c000007944 */ /* 0x025fea0003c00000 */
[----:B-1----:R-:W-:Y:S01]  /*b340*/  MOV R86, R159 ;  /* 0x0000009f00567202 */ /* 0x002fe20000000f00 */
[----:B------:R-:W-:Y:S01]  /*b350*/  HFMA2.MMA R159, -RZ, RZ, 0, 1.1920928955078125e-07 ;  /* 0x00000002ff9f7435 */ /* 0x000fe200000001ff */
[----:B------:R-:W-:Y:S02]  /*b360*/  MOV R85, R89 ;  /* 0x0000005900557202 */ /* 0x000fe40000000f00 */
[----:B------:R-:W-:-:S03]  /*b370*/  MOV R84, 0xb390 ;  /* 0x0000b39000547802 */ /* 0x000fc60000000f00 */
[----:B0-2--5:R-:W-:Y:S05]  /*b380*/  CALL.REL.NOINC `($__internal_18_$__cuda_sm70_shflsync_down) ;  /* 0x0000047000007944 */ /* 0x025fea0003c00000 */
[----:B-1----:R-:W-:Y:S01]  /*b390*/  @!P3 FFMA.FTZ R89, R88, R159, R89 ;  /* 0x0000009f5859b223 */ /* 0x002fe20000010059 */
[----:B------:R-:W-:Y:S01]  /*b3a0*/  MOV R159, 0x4 ;  /* 0x00000004009f7802 */ /* 0x000fe20000000f00 */
[----:B------:R-:W-:Y:S01]  /*b3b0*/  @!P3 FMUL.FTZ R88, R86, R88 ;  /* 0x000000585658b220 */ /* 0x000fe20000410000 */
[----:B------:R-:W-:-:S04]  /*b3c0*/  MOV R84, 0xb3f0 ;  /* 0x0000b3f000547802 */ /* 0x000fc80000000f00 */
[----:B------:R-:W-:Y:S02]  /*b3d0*/  MOV R85, R88 ;  /* 0x0000005800557202 */ /* 0x000fe40000000f00 */
[----:B0-2--5:R-:W-:Y:S05]  /*b3e0*/  CALL.REL.NOINC `($__internal_18_$__cuda_sm70_shflsync_down) ;  /* 0x0000041000007944 */ /* 0x025fea0003c00000 */
[----:B-1----:R-:W-:Y:S01]  /*b3f0*/  MOV R86, R159 ;  /* 0x0000009f00567202 */ /* 0x002fe20000000f00 */
[----:B------:R-:W-:Y:S01]  /*b400*/  HFMA2.MMA R159, -RZ, RZ, 0, 2.384185791015625e-07 ;  /* 0x00000004ff9f7435 */ /* 0x000fe200000001ff */
[----:B------:R-:W-:Y:S02]  /*b410*/  MOV R85, R89 ;  /* 0x0000005900557202 */ /* 0x000fe40000000f00 */
[----:B------:R-:W-:-:S03]  /*b420*/  MOV R84, 0xb440 ;  /* 0x0000b44000547802 */ /* 0x000fc60000000f00 */
[----:B0-2--5:R-:W-:Y:S05]  /*b430*/  CALL.REL.NOINC `($__internal_18_$__cuda_sm70_shflsync_down) ;  /* 0x000003c000007944 */ /* 0x025fea0003c00000 */
[----:B-1----:R-:W-:Y:S01]  /*b440*/  @!P2 FFMA.FTZ R89, R88, R159, R89 ;  /* 0x0000009f5859a223 */ /* 0x002fe20000010059 */
[----:B------:R-:W-:Y:S01]  /*b450*/  HFMA2.MMA R159, -RZ, RZ, 0, 4.76837158203125e-07 ;  /* 0x00000008ff9f7435 */ /* 0x000fe200000001ff */
[----:B------:R-:W-:Y:S01]  /*b460*/  @!P2 FMUL.FTZ R88, R86, R88 ;  /* 0x000000585658a220 */ /* 0x000fe20000410000 */
[----:B------:R-:W-:Y:S02]  /*b470*/  MOV R84, 0xb4c0 ;  /* 0x0000b4c000547802 */ /* 0x000fe40000000f00 */
[----:B------:R-:W-:Y:S02]  /*b480*/  MOV R86, R89 ;  /* 0x0000005900567202 */ /* 0x000fe40000000f00 */
[----:B------:R-:W-:-:S04]  /*b490*/  MOV R89, R88 ;  /* 0x0000005800597202 */ /* 0x000fc80000000f00 */
[----:B------:R-:W-:Y:S02]  /*b4a0*/  MOV R85, R89 ;  /* 0x0000005900557202 */ /* 0x000fe40000000f00 */
[----:B0-2--5:R-:W-:Y:S05]  /*b4b0*/  CALL.REL.NOINC `($__internal_18_$__cuda_sm70_shflsync_down) ;  /* 0x0000034000007944 */ /* 0x025fea0003c00000 */
[----:B-1----:R-:W-:Y:S01]  /*b4c0*/  MOV R87, R159 ;  /* 0x0000009f00577202 */ /* 0x002fe20000000f00 */
[----:B------:R-:W-:Y:S01]  /*b4d0*/  HFMA2.MMA R159, -RZ, RZ, 0, 4.76837158203125e-07 ;  /* 0x00000008ff9f7435 */ /* 0x000fe200000001ff */
[----:B------:R-:W-:Y:S02]  /*b4e0*/  MOV R85, R86 ;  /* 0x0000005600557202 */ /* 0x000fe40000000f00 */
[----:B------:R-:W-:-:S03]  /*b4f0*/  MOV R84, 0xb510 ;  /* 0x0000b51000547802 */ /* 0x000fc60000000f00 */
[----:B0-2--5:R-:W-:Y:S05]  /*b500*/  CALL.REL.NOINC `($__internal_18_$__cuda_sm70_shflsync_down) ;  /* 0x000002f000007944 */ /* 0x025fea0003c00000 */
[----:B-1----:R-:W-:Y:S01]  /*b510*/  @!P1 FFMA.FTZ R86, R89, R159, R86 ;  /* 0x0000009f59569223 */ /* 0x002fe20000010056 */
[----:B------:R-:W-:Y:S01]  /*b520*/  HFMA2.MMA R159, -RZ, RZ, 0, 9.5367431640625e-07 ;  /* 0x00000010ff9f7435 */ /* 0x000fe200000001ff */
[----:B------:R-:W-:Y:S01]  /*b530*/  @!P1 FMUL.FTZ R89, R87, R89 ;  /* 0x0000005957599220 */ /* 0x000fe20000410000 */
[----:B------:R-:W-:Y:S02]  /*b540*/  MOV R84, 0xb580 ;  /* 0x0000b58000547802 */ /* 0x000fe40000000f00 */
[----:B------:R-:W-:Y:S02]  /*b550*/  MOV R88, R86 ;  /* 0x0000005600587202 */ /* 0x000fe40000000f00 */
[----:B------:R-:W-:-:S02]  /*b560*/  MOV R85, R89 ;  /* 0x0000005900557202 */ /* 0x000fc40000000f00 */
[----:B0-2--5:R-:W-:Y:S05]  /*b570*/  CALL.REL.NOINC `($__internal_18_$__cuda_sm70_shflsync_down) ;  /* 0x0000028000007944 */ /* 0x025fea0003c00000 */
[----:B-1----:R-:W-:Y:S01]  /*b580*/  MOV R86, R159 ;  /* 0x0000009f00567202 */ /* 0x002fe20000000f00 */
[----:B------:R-:W-:Y:S01]  /*b590*/  HFMA2.MMA R159, -RZ, RZ, 0, 9.5367431640625e-07 ;  /* 0x00000010ff9f7435 */ /* 0x000fe200000001ff */
[----:B------:R-:W-:-:S02]  /*b5a0*/  MOV R85, R88 ;  /* 0x0000005800557202 */ /* 0x000fc40000000f00 */
[----:B------:R-:W-:-:S03]  /*b5b0*/  MOV R84, 0xb5d0 ;  /* 0x0000b5d000547802 */ /* 0x000fc60000000f00 */
[----:B0-2--5:R-:W-:Y:S05]  /*b5c0*/  CALL.REL.NOINC `($__internal_18_$__cuda_sm70_shflsync_down) ;  /* 0x0000023000007944 */ /* 0x025fea0003c00000 */
[----:B-1----:R-:W-:Y:S01]  /*b5d0*/  @!P0 FFMA.FTZ R88, R89, R159, R88 ;  /* 0x0000009f59588223 */ /* 0x002fe20000010058 */
[----:B------:R-:W-:Y:S01]  /*b5e0*/  MOV R159, RZ ;  /* 0x000000ff009f7202 */ /* 0x000fe20000000f00 */
[----:B------:R-:W-:Y:S01]  /*b5f0*/  @!P0 FMUL.FTZ R89, R86, R89 ;  /* 0x0000005956598220 */ /* 0x000fe20000410000 */
[----:B------:R-:W-:-:S04]  /*b600*/  MOV R85, 0xb630 ;  /* 0x0000b63000557802 */ /* 0x000fc80000000f00 */
[----:B------:R-:W-:Y:S02]  /*b610*/  MOV R84, R89 ;  /* 0x0000005900547202 */ /* 0x000fe40000000f00 */
[----:B0-2--5:R-:W-:Y:S05]  /*b620*/  CALL.REL.NOINC `($__internal_19_$__cuda_sm70_shflsync_idx_p) ;  /* 0x0000026000007944 */ /* 0x025fea0003c00000 */
[----:B-1----:R-:W-:Y:S01]  /*b630*/  MOV R86, R159 ;  /* 0x0000009f00567202 */ /* 0x002fe20000000f00 */
[----:B------:R-:W-:Y:S01]  /*b640*/  HFMA2.MMA R159, -RZ, RZ, 0, 0 ;  /* 0x00000000ff9f7435 */ /* 0x000fe200000001ff */
[----:B------:R-:W-:Y:S02]  /*b650*/  MOV R84, R88 ;  /* 0x0000005800547202 */ /* 0x000fe40000000f00 */
[----:B------:R-:W-:-:S03]  /*b660*/  MOV R85, 0xb680 ;  /* 0x0000b68000557802 */ /* 0x000fc60000000f00 */
[----:B--2--5:R-:W-:Y:S05]  /*b670*/  CALL.REL.NOINC `($__internal_19_$__cuda_sm70_shflsync_idx_p) ;  /* 0x0000021000007944 */ /* 0x024fea0003c00000 */
[----:B------:R-:W-:Y:S02]  /*b680*/  MOV R87, R86 ;  /* 0x0000005600577202 */ /* 0x000fe40000000f00 */
[----:B-1----:R-:W-:Y:S01]  /*b690*/  MOV R86, R159 ;  /* 0x0000009f00567202 */ /* 0x002fe20000000f00 */
[----:B------:R-:W-:Y:S01]  /*b6a0*/  HFMA2.MMA R159, -RZ, RZ, 0, 5.9604644775390625e-08 ;  /* 0x00000001ff9f7435 */ /* 0x000fe200000001ff */
[----:B------:R-:W-:Y:S02]  /*b6b0*/  MOV R85, R89 ;  /* 0x0000005900557202 */ /* 0x000fe40000000f00 */
[----:B------:R-:W-:-:S03]  /*b6c0*/  MOV R84, 0xb6e0 ;  /* 0x0000b6e000547802 */ /* 0x000fc60000000f00 */
[----:B--2--5:R-:W-:Y:S05]  /*b6d0*/  CALL.REL.NOINC `($__internal_18_$__cuda_sm70_shflsync_down) ;  /* 0x0000012000007944 */ /* 0x024fea0003c00000 */
[----:B-1----:R-:W-:Y:S01]  /*b6e0*/  MOV R160, R159 ;  /* 0x0000009f00a07202 */ /* 0x002fe20000000f00 */
[----:B------:R-:W-:Y:S01]  /*b6f0*/  HFMA2.MMA R159, -RZ, RZ, 0, 5.9604644775390625e-08 ;  /* 0x00000001ff9f7435 */ /* 0x000fe200000001ff */
[----:B------:R-:W-:-:S02]  /*b700*/  MOV R85, R88 ;  /* 0x0000005800557202 */ /* 0x000fc40000000f00 */
[----:B------:R-:W-:-:S03]  /*b710*/  MOV R84, 0xb730 ;  /* 0x0000b73000547802 */ /* 0x000fc60000000f00 */
[----:B0-2--5:R-:W-:Y:S05]  /*b720*/  CALL.REL.NOINC `($__internal_18_$__cuda_sm70_shflsync_down) ;  /* 0x000000d000007944 */ /* 0x025fea0003c00000 */
[----:B-1----:R-:W-:Y:S01]  /*b730*/  MOV R89, R159 ;  /* 0x0000009f00597202 */ /* 0x002fe20000000f00 */
[----:B------:R-:W-:Y:S01]  /*b740*/  HFMA2.MMA R159, -RZ, RZ, 0, 0 ;  /* 0x00000000ff9f7435 */ /* 0x000fe200000001ff */
[----:B------:R-:W-:Y:S02]  /*b750*/  MOV R88, R160 ;  /* 0x000000a000587202 */ /* 0x000fe40000000f00 */
[----:B------:R-:W-:Y:S02]  /*b760*/  MOV R84, R82 ;  /* 0x0000005200547202 */ /* 0x000fe40000000f00 */
[----:B------:R-:W-:Y:S02]  /*b770*/  MOV R85, 0xb790 ;  /* 0x0000b79000557802 */ /* 0x000fe40000000f00 */
[----:B0-2--5:R-:W-:Y:S05]  /*b780*/  CALL.REL.NOINC `($__internal_19_$__cuda_sm70_shflsync_idx_p) ;  /* 0x0000010000007944 */ /* 0x025fea0003c00000 */
[----:B-1----:R-:W-:Y:S01]  /*b790*/  MOV R160, R159 ;  /* 0x0000009f00a07202 */ /* 0x002fe20000000f00 */
[----:B------:R-:W-:Y:S01]  /*b7a0*/  HFMA2.MMA R159, -RZ, RZ, 0, 0 ;  /* 0x00000000ff9f7435 */ /* 0x000fe200000001ff */
[----:B------:R-:W-:Y:S02]  /*b7b0*/  MOV R84, R83 ;  /* 0x0000005300547202 */ /* 0x000fe40000000f00 */
[----:B------:R-:W-:-:S03]  /*b7c0*/  MOV R85, 0xb7e0 ;  /* 0x0000b7e000557802 */ /* 0x000fc60000000f00 */
[----:B--2--5:R-:W-:Y:S05]  /*b7d0*/  CALL.REL.NOINC `($__internal_19_$__cuda_sm70_shflsync_idx_p) ;  /* 0x000000b000007944 */ /* 0x024fea0003c00000 */
[----:B-1----:R-:W-:Y:S01]  /*b7e0*/  MOV R85, R159 ;  /* 0x0000009f00557202 */ /* 0x002fe20000000f00 */
[----:B--2--5:R-:W-:Y:S05]  /*b7f0*/  BRA `(.L_x_455) ;  /* 0xffffad9000007947 */ /* 0x024fea000383ffff */
        .weak           $__internal_18_$__cuda_sm70_shflsync_down
        .type           $__internal_18_$__cuda_sm70_shflsync_down,@function
        .size           $__internal_18_$__cuda_sm70_shflsync_down,($__internal_19_$__cuda_sm70_shflsync_idx_p - $__internal_18_$__cuda_sm70_shflsync_down)
$__internal_18_$__cuda_sm70_shflsync_down:
        /* <DEDUP_REMOVED lines=8> */
[----:B------:R-:W-:Y:S05]  /*b880*/  RET.REL.NODEC R84 `(_Z25selective_scan_bwd_kernelI32Selective_Scan_bwd_kernel_traitsILi128ELi16ELb0ELb0ELb1ELb1ELb0EffEEv12SSMParamsBwd) ;  /* 0xffff477054007950 */ /* 0x000fea0003c3ffff */
        .weak           $__internal_19_$__cuda_sm70_shflsync_idx_p
        .type           $__internal_19_$__cuda_sm70_shflsync_idx_p,@function
        .size           $__internal_19_$__cuda_sm70_shflsync_idx_p,($__internal_20_$__cuda_sm70_shflsync_up - $__internal_19_$__cuda_sm70_shflsync_idx_p)
$__internal_19_$__cuda_sm70_shflsync_idx_p:
        /* <DEDUP_REMOVED lines=9> */
[----:B0-----:R-:W-:Y:S05]  /*b920*/  RET.REL.NODEC R84 `(_Z25selective_scan_bwd_kernelI32Selective_Scan_bwd_kernel_traitsILi128ELi16ELb0ELb0ELb1ELb1ELb0EffEEv12SSMParamsBwd) ;  /* 0xffff46d054007950 */ /* 0x001fea0003c3ffff */
        .weak           $__internal_20_$__cuda_sm70_shflsync_up
        .type           $__internal_20_$__cuda_sm70_shflsync_up,@function
        .size           $__internal_20_$__cuda_sm70_shflsync_up,(.L_x_8836 - $__internal_20_$__cuda_sm70_shflsync_up)
$__internal_20_$__cuda_sm70_shflsync_up:
[----:B------:R-:W-:Y:S04]  /*b930*/  WARPSYNC R126 ;  /* 0x0000007e00007348 */ /* 0x000fe80003800000 */
[----:B------:R0:W1:Y:S02]  /*b940*/  SHFL.UP PT, R87, R85, R87, R127 ;  /* 0x0400005755577389 */ /* 0x00006400000e007f */
[----:B0-----:R-:W-:-:S04]  /*b950*/  MOV R85, 0x0 ;  /* 0x0000000000557802 */ /* 0x001fc80000000f00 */
[----:B------:R-:W-:Y:S05]  /*b960*/  RET.REL.NODEC R84 `(_Z25selective_scan_bwd_kernelI32Selective_Scan_bwd_kernel_traitsILi128ELi16ELb0ELb0ELb1ELb1ELb0EffEEv12SSMParamsBwd) ;  /* 0xffff469054007950 */ /* 0x000fea0003c3ffff */
.L_x_456:
        /* <DEDUP_REMOVED lines=9> */
.L_x_8836:


//--------------------- .text._Z25selective_scan_bwd_kernelI32Selective_Scan_bwd_kernel_traitsILi128ELi16ELb0ELb0ELb1ELb1ELb1EffEEv12SSMParamsBwd --------------------------
	.section	.text._Z25selective_scan_bwd_kernelI32Selective_Scan_bwd_kernel_traitsILi128ELi16ELb0ELb0ELb1ELb1ELb1EffEEv12SSMParamsBwd,"ax",@progbits
	.sectioninfo	@"SHI_REGISTERS=168"
	.align	128
        .global         _Z25selective_scan_bwd_kernelI32Selective_Scan_bwd_kernel_traitsILi128ELi16ELb0ELb0ELb1ELb1ELb1EffEEv12SSMParamsBwd
        .type           _Z25selective_scan_bwd_kernelI32Selective_Scan_bwd_kernel_traitsILi128ELi16ELb0ELb0ELb1ELb1ELb1EffEEv12SSMParamsBwd,@function
        .size           _Z25selective_scan_bwd_kernelI32Selective_Scan_bwd_kernel_traitsILi128ELi16ELb0ELb0ELb1ELb1ELb1EffEEv12SSMParamsBwd,(.L_x_8839 - _Z25selective_scan_bwd_kernelI32Selective_Scan_bwd_kernel_traitsILi128ELi16ELb0ELb0ELb1ELb1ELb1EffEEv12SSMParamsBwd)
        .other          _Z25selective_scan_bwd_kernelI32Selective_Scan_bwd_kernel_traitsILi128ELi16ELb0ELb0ELb1ELb1ELb1EffEEv12SSMParamsBwd,@"STO_CUDA_ENTRY STV_DEFAULT"
_Z25selective_scan_bwd_kernelI32Selective_Scan_bwd_kernel_traitsILi128ELi16ELb0ELb0ELb1ELb1ELb1EffEEv12SSMParamsBwd:
.text._Z25selective_scan_bwd_kernelI32Selective_Scan_bwd_kernel_traitsILi128ELi16ELb0ELb0ELb1ELb1ELb1EffEEv12SSMParamsBwd:
        /* <DEDUP_REMOVED lines=155> */
[----:B------:R-:W-:Y:S01]  /*09b0*/  STL [R1+0x6c], RZ ;  /* 0x00006cff01007387 */ /* 0x000fe20000100800 */
[----:B------:R-:W-:-:S02]  /*09c0*/  UMOV UR18, UR8 ;  /* 0x0000000800127c82 */ /* 0x000fc40008000000 */
[----:B------:R-:W-:Y:S01]  /*09d0*/  UMOV UR22, UR9 ;  /* 0x0000000900167c82 */ /* 0x000fe20008000000 */
[----:B------:R-:W-:Y:S01]  /*09e0*/  STL [R1+0x70], RZ ;  /* 0x000070ff01007387 */ /* 0x000fe20000100800 */
        /* <DEDUP_REMOVED lines=8> */
[C---:B------:R-:W-:Y:S02]  /*0a70*/  LOP3.LUT R0, R56.reuse, 0x120, RZ, 0xfc, !PT ;  /* 0x0000012038007812 */ /* 0x040fe400078efcff */
[C---:B-1----:R-:W-:Y:S02]  /*0a80*/  LOP3.LUT R3, R56.reuse, 0x140, RZ, 0xfc, !PT ;  /* 0x0000014038037812 */ /* 0x042fe400078efcff */
[----:B------:R-:W-:Y:S01]  /*0a90*/  LOP3.LUT R2, R56, 0x160, RZ, 0xfc, !PT ;  /* 0x0000016038027812 */ /* 0x000fe200078efcff */
[----:B------:R1:W-:Y:S01]  /*0aa0*/  STL [R1+0x3c], R0 ;  /* 0x00003c0001007387 */ /* 0x0003e20000100800 */
[----:B------:R-:W-:-:S02]  /*0ab0*/  SHF.R.S32.HI R57, RZ, 0x1f, R56 ;  /* 0x0000001fff397819 */ /* 0x000fc40000011438 */
[C---:B------:R-:W-:Y:S01]  /*0ac0*/  LOP3.LUT R164, R56.reuse, 0x20, RZ, 0xfc, !PT ;  /* 0x0000002038a47812 */ /* 0x040fe200078efcff */
[----:B------:R3:W-:Y:S01]  /*0ad0*/  STL [R1+0x40], R3 ;  /* 0x0000400301007387 */ /* 0x0007e20000100800 */
[C---:B------:R-:W-:Y:S02]  /*0ae0*/  LOP3.LUT R163, R56.reuse, 0x40, RZ, 0xfc, !PT ;  /* 0x0000004038a37812 */ /* 0x040fe400078efcff */
[C---:B------:R-:W-:Y:S01]  /*0af0*/  LOP3.LUT R162, R56.reuse, 0x60, RZ, 0xfc, !PT ;  /* 0x0000006038a27812 */ /* 0x040fe200078efcff */
[----:B------:R4:W-:Y:S01]  /*0b00*/  STL [R1+0x54], R2 ;  /* 0x0000540201007387 */ /* 0x0009e20000100800 */
[C---:B------:R-:W-:Y:S02]  /*0b10*/  LOP3.LUT R161, R56.reuse, 0x80, RZ, 0xfc, !PT ;  /* 0x0000008038a17812 */ /* 0x040fe400078efcff */
[C---:B-1----:R-:W-:Y:S02]  /*0b20*/  LOP3.LUT R0, R56.reuse, 0x180, RZ, 0xfc, !PT ;  /* 0x0000018038007812 */ /* 0x042fe400078efcff */
[----:B------:R-:W-:-:S02]  /*0b30*/  LOP3.LUT R158, R56, 0xa0, RZ, 0xfc, !PT ;  /* 0x000000a0389e7812 */ /* 0x000fc400078efcff */
[C---:B---3--:R-:W-:Y:S01]  /*0b40*/  LOP3.LUT R3, R56.reuse, 0x1a0, RZ, 0xfc, !PT ;  /* 0x000001a038037812 */ /* 0x048fe200078efcff */
[----:B------:R1:W-:Y:S01]  /*0b50*/  STL [R1+0x50], R0 ;  /* 0x0000500001007387 */ /* 0x0003e20000100800 */
[C---:B------:R-:W-:Y:S02]  /*0b60*/  LOP3.LUT R157, R56.reuse, 0xc0, RZ, 0xfc, !PT ;  /* 0x000000c0389d7812 */ /* 0x040fe400078efcff */
[C---:B----4-:R-:W-:Y:S01]  /*0b70*/  LOP3.LUT R2, R56.reuse, 0x1c0, RZ, 0xfc, !PT ;  /* 0x000001c038027812 */ /* 0x050fe200078efcff */
[----:B------:R3:W-:Y:S01]  /*0b80*/  STL [R1+0x4c], R3 ;  /* 0x00004c0301007387 */ /* 0x0007e20000100800 */
[C---:B------:R-:W-:Y:S02]  /*0b90*/  LOP3.LUT R156, R56.reuse, 0xe0, RZ, 0xfc, !PT ;  /* 0x000000e0389c7812 */ /* 0x040fe400078efcff */
[C---:B------:R-:W-:Y:S01]  /*0ba0*/  LOP3.LUT R155, R56.reuse, 0x100, RZ, 0xfc, !PT ;  /* 0x00000100389b7812 */ /* 0x040fe200078efcff */
[----:B------:R3:W-:Y:S01]  /*0bb0*/  STL [R1+0x48], R2 ;  /* 0x0000480201007387 */ /* 0x0007e20000100800 */
[----:B-1----:R-:W-:-:S05]  /*0bc0*/  LOP3.LUT R0, R56, 0x1e0, RZ, 0xfc, !PT ;  /* 0x000001e038007812 */ /* 0x002fca00078efcff */
[----:B------:R3:W-:Y:S02]  /*0bd0*/  STL [R1+0x44], R0 ;  /* 0x0000440001007387 */ /* 0x0007e40000100800 */
.L_x_548:
[----:B------:R-:W4:Y:S04]  /*0be0*/  LDL R136, [R1+0x3c] ;  /* 0x00003c0001887983 */ /* 0x000f280000100800 */
[----:B------:R-:W5:Y:S04]  /*0bf0*/  LDL R134, [R1+0x40] ;  /* 0x0000400001867983 */ /* 0x000f680000100800 */
[----:B---3--:R-:W3:Y:S04]  /*0c00*/  LDL R132, [R1+0x54] ;  /* 0x0000540001847983 */ /* 0x008ee80000100800 */
[----:B--2---:R-:W2:Y:S04]  /*0c10*/  LDL R130, [R1+0x50] ;  /* 0x0000500001827983 */ /* 0x004ea80000100800 */
[----:B------:R-:W2:Y:S04]  /*0c20*/  LDL R128, [R1+0x4c] ;  /* 0x00004c0001807983 */ /* 0x000ea80000100800 */
[----:B------:R-:W2:Y:S04]  /*0c30*/  LDL R126, [R1+0x48] ;  /* 0x00004800017e7983 */ /* 0x000ea80000100800 */
[----:B------:R-:W2:Y:S01]  /*0c40*/  LDL R124, [R1+0x44] ;  /* 0x00004400017c7983 */ /* 0x000ea20000100800 */
[----:B------:R-:W-:Y:S01]  /*0c50*/  ULDC UR24, c[0x0][0x174] ;  /* 0x00005d0000187ab9 */ /* 0x000fe20000000800 */
[----:B------:R-:W-:Y:S01]  /*0c60*/  HFMA2.MMA R0, -RZ, RZ, 0, 0 ;  /* 0x00000000ff007435 */ /* 0x000fe200000001ff */
[----:B------:R-:W-:Y:S01]  /*0c70*/  UIADD3 UR24, -UR6, UR24, URZ ;  /* 0x0000001806187290 */ /* 0x000fe2000fffe13f */
[C---:B------:R-:W-:Y:S01]  /*0c80*/  LEA R2, P3, R56.reuse, UR16, 0x2 ;  /* 0x0000001038027c11 */ /* 0x040fe2000f8610ff */
[----:B------:R-:W-:Y:S01]  /*0c90*/  ULDC UR7, c[0x0][0x168] ;  /* 0x00005a0000077ab9 */ /* 0x000fe20000000800 */
[----:B------:R-:W-:Y:S01]  /*0ca0*/  CS2R R4, SRZ ;  /* 0x0000000000047805 */ /* 0x000fe2000001ff00 */
[----:B------:R-:W-:Y:S01]  /*0cb0*/  ULEA UR25, UR24, 0xfffff800, 0xb ;  /* 0xfffff80018197891 */ /* 0x000fe2000f8e583f */
[----:B------:R-:W-:Y:S01]  /*0cc0*/  LEA.HI.X R3, R56, UR17, R57, 0x2, P3 ;  /* 0x0000001138037c11 */ /* 0x000fe200098f1439 */
[----:B------:R-:W-:Y:S01]  /*0cd0*/  CS2R R6, SRZ ;  /* 0x0000000000067805 */ /* 0x000fe2000001ff00 */
[----:B------:R-:W-:Y:S01]  /*0ce0*/  CS2R R8, SRZ ;  /* 0x0000000000087805 */ /* 0x000fe2000001ff00 */
[----:B------:R-:W-:Y:S01]  /*0cf0*/  UIADD3 UR7, -UR25, UR7, URZ ;  /* 0x0000000719077290 */ /* 0x000fe2000fffe13f */
[----:B------:R-:W-:Y:S01]  /*0d00*/  CS2R R10, SRZ ;  /* 0x00000000000a7805 */ /* 0x000fe2000001ff00 */
[----:B------:R-:W-:-:S04]  /*0d10*/  CS2R R12, SRZ ;  /* 0x00000000000c7805 */ /* 0x000fc8000001ff00 */
[----:B------:R-:W-:Y:S01]  /*0d20*/  ISETP.GE.AND P2, PT, R56, UR7, PT ;  /* 0x0000000738007c0c */ /* 0x000fe2000bf46270 */
[----:B------:R-:W-:Y:S01]  /*0d30*/  BAR.SYNC.DEFER_BLOCKING 0x0 ;  /* 0x0000000000007b1d */ /* 0x000fe20000010000 */
[----:B------:R-:W-:Y:S02]  /*0d40*/  ISETP.GE.AND P1, PT, R164, UR7, PT ;  /* 0x00000007a4007c0c */ /* 0x000fe4000bf26270 */
[----:B------:R-:W-:Y:S02]  /*0d50*/  ISETP.GE.AND P0, PT, R163, UR7, PT ;  /* 0x00000007a3007c0c */ /* 0x000fe4000bf06270 */
[----:B------:R-:W-:Y:S02]  /*0d60*/  ISETP.GE.AND P4, PT, R162, UR7, PT ;  /* 0x00000007a2007c0c */ /* 0x000fe4000bf86270 */
[----:B------:R-:W-:Y:S02]  /*0d70*/  ISETP.GE.AND P6, PT, R161, UR7, PT ;  /* 0x00000007a1007c0c */ /* 0x000fe4000bfc6270 */
[----:B------:R-:W-:-:S02]  /*0d80*/  ISETP.GE.AND P5, PT, R158, UR7, PT ;  /* 0x000000079e007c0c */ /* 0x000fc4000bfa6270 */
[----:B------:R-:W-:Y:S01]  /*0d90*/  ISETP.GE.AND P3, PT, R157, UR7, PT ;  /* 0x000000079d007c0c */ /* 0x000fe2000bf66270 */
[----:B------:R1:W2:Y:S01]  /*0da0*/  @!P2 LDG.E R0, [R2.64] ;  /* 0x000000200200a981 */ /* 0x0002a2000c1e1900 */
        /* <DEDUP_REMOVED lines=10> */
[----:B------:R-:W-:Y:S01]  /*0e50*/  CS2R R14, SRZ ;  /* 0x00000000000e7805 */ /* 0x000fe2000001ff00 */
[----:B------:R-:W-:Y:S01]  /*0e60*/  CS2R R16, SRZ ;  /* 0x0000000000107805 */ /* 0x000fe2000001ff00 */
[----:B------:R-:W-:-:S02]  /*0e70*/  MOV R18, RZ ;  /* 0x000000ff00127202 */ /* 0x000fc40000000f00 */
[----:B----4-:R-:W-:Y:S02]  /*0e80*/  ISETP.GE.AND P0, PT, R136, UR7, PT ;  /* 0x0000000788007c0c */ /* 0x010fe4000bf06270 */
[----:B-----5:R-:W-:Y:S02]  /*0e90*/  ISETP.GE.AND P4, PT, R134, UR7, PT ;  /* 0x0000000786007c0c */ /* 0x020fe4000bf86270 */
[----:B---3--:R-:W-:Y:S02]  /*0ea0*/  ISETP.GE.AND P6, PT, R132, UR7, PT ;  /* 0x0000000784007c0c */ /* 0x008fe4000bfc6270 */
[----:B--2---:R-:W-:-:S07]  /*0eb0*/  ISETP.GE.AND P5, PT, R130, UR7, PT ;  /* 0x0000000782007c0c */ /* 0x004fce000bfa6270 */
[----:B------:R1:W2:Y:S01]  /*0ec0*/  @!P0 LDG.E R13, [R2.64+0x480] ;  /* 0x00048020020d8981 */ /* 0x0002a2000c1e1900 */
[----:B------:R-:W-:-:S03]  /*0ed0*/  ISETP.GE.AND P3, PT, R128, UR7, PT ;  /* 0x0000000780007c0c */ /* 0x000fc6000bf66270 */
[----:B------:R1:W3:Y:S01]  /*0ee0*/  @!P4 LDG.E R12, [R2.64+0x500] ;  /* 0x00050020020cc981 */ /* 0x0002e2000c1e1900 */
[----:B------:R-:W-:-:S03]  /*0ef0*/  ISETP.GE.AND P2, PT, R126, UR7, PT ;  /* 0x000000077e007c0c */ /* 0x000fc6000bf46270 */
[----:B------:R1:W4:Y:S01]  /*0f00*/  @!P6 LDG.E R15, [R2.64+0x580] ;  /* 0x00058020020fe981 */ /* 0x000322000c1e1900 */
[----:B------:R-:W-:-:S03]  /*0f10*/  ISETP.GE.AND P1, PT, R124, UR7, PT ;  /* 0x000000077c007c0c */ /* 0x000fc6000bf26270 */
[----:B------:R1:W5:Y:S04]  /*0f20*/  @!P5 LDG.E R14, [R2.64+0x600] ;  /* 0x00060020020ed981 */ /* 0x000368000c1e1900 */
[----:B------:R1:W5:Y:S04]  /*0f30*/  @!P3 LDG.E R17, [R2.64+0x680] ;  /* 0x000680200211b981 */ /* 0x000368000c1e1900 */
[----:B------:R1:W5:Y:S04]  /*0f40*/  @!P2 LDG.E R16, [R2.64+0x700] ;  /* 0x000700200210a981 */ /* 0x000368000c1e1900 */
[----:B------:R1:W5:Y:S04]  /*0f50*/  @!P1 LDG.E R18, [R2.64+0x780] ;  /* 0x0007802002129981 */ /* 0x000368000c1e1900 */
[----:B------:R-:W0:Y:S01]  /*0f60*/  S2R R21, SR_LANEID ;  /* 0x0000000000157919 */ /* 0x000e220000000000 */
[----:B------:R-:W-:-:S04]  /*0f70*/  SHF.L.U32 R71, R55, 0x4, RZ ;  /* 0x0000000437477819 */ /* 0x000fc800000006ff */
[----:B------:R-:W-:-:S04]  /*0f80*/  LOP3.LUT R54, R71, 0xfffffe00, RZ, 0xc0, !PT ;  /* 0xfffffe0047367812 */ /* 0x000fc800078ec0ff */
        /* <DEDUP_REMOVED lines=10> */
[C---:B-1----:R-:W-:Y:S02]  /*1030*/  IADD3 R2, R165.reuse, 0xe0, RZ ;  /* 0x000000e0a5027810 */ /* 0x042fe40007ffe0ff */
[----:B------:R-:W-:Y:S01]  /*1040*/  LEA.HI.SX32 R151, R24, R165, 0x1b ;  /* 0x000000a518977211 */ /* 0x000fe200078fdaff */
[----:B------:R-:W-:Y:S01]  /*1050*/  STS [R154.X4], R0 ;  /* 0x000000009a007388 */ /* 0x000fe20000004800 */
[----:B------:R-:W-:-:S02]  /*1060*/  IADD3 R32, R165, 0x100, RZ ;  /* 0x00000100a5207810 */ /* 0x000fc40007ffe0ff */
[-C--:B------:R-:W-:Y:S01]  /*1070*/  LEA.HI.SX32 R150, R26, R165.reuse, 0x1b ;  /* 0x000000a51a967211 */ /* 0x080fe200078fdaff */
[----:B------:R-:W-:Y:S01]  /*1080*/  STS [R153.X4+0x80], R5 ;  /* 0x0000800599007388 */ /* 0x000fe20000004800 */
[C---:B------:R-:W-:Y:S02]  /*1090*/  IADD3 R34, R165.reuse, 0x120, RZ ;  /* 0x00000120a5227810 */ /* 0x040fe40007ffe0ff */
[-C--:B------:R-:W-:Y:S01]  /*10a0*/  LEA.HI.SX32 R149, R28, R165.reuse, 0x1b ;  /* 0x000000a51c957211 */ /* 0x080fe200078fdaff */
[----:B------:R0:W-:Y:S01]  /*10b0*/  STS [R152.X4+0x100], R4 ;  /* 0x0001000498007388 */ /* 0x0001e20000004800 */
        /* <DEDUP_REMOVED lines=9> */
[C---:B------:R-:W-:Y:S02]  /*1150*/  IADD3 R42, R165.reuse, 0x1a0, RZ ;  /* 0x000001a0a52a7810 */ /* 0x040fe40007ffe0ff */
[----:B------:R-:W-:Y:S01]  /*1160*/  LEA.HI.SX32 R145, R34, R165, 0x1b ;  /* 0x000000a522917211 */ /* 0x000fe200078fdaff */
[----:B------:R-:W-:Y:S01]  /*1170*/  STS [R148.X4+0x300], R8 ;  /* 0x0003000894007388 */ /* 0x000fe20000004800 */
[----:B------:R-:W-:-:S02]  /*1180*/  IADD3 R44, R165, 0x1c0, RZ ;  /* 0x000001c0a52c7810 */ /* 0x000fc40007ffe0ff */
[-C--:B------:R-:W-:Y:S01]  /*1190*/  LEA.HI.SX32 R144, R36, R165.reuse, 0x1b ;  /* 0x000000a524907211 */ /* 0x080fe200078fdaff */
[----:B------:R-:W-:Y:S01]  /*11a0*/  STS [R147.X4+0x380], R11 ;  /* 0x0003800b93007388 */ /* 0x000fe20000004800 */
[----:B------:R-:W-:Y:S02]  /*11b0*/  IADD3 R46, R165, 0x1e0, RZ ;  /* 0x000001e0a52e7810 */ /* 0x000fe40007ffe0ff */
[-C--:B------:R-:W-:Y:S01]  /*11c0*/  LEA.HI.SX32 R143, R38, R165.reuse, 0x1b ;  /* 0x000000a5268f7211 */ /* 0x080fe200078fdaff */
[----:B------:R1:W-:Y:S01]  /*11d0*/  STS [R146.X4+0x400], R10 ;  /* 0x0004000a92007388 */ /* 0x0003e20000004800 */
        /* <DEDUP_REMOVED lines=10> */
[----:B------:R-:W-:Y:S01]  /*1280*/  ISETP.GE.AND P0, PT, R164, UR7, PT ;  /* 0x00000007a4007c0c */ /* 0x000fe2000bf06270 */
[----:B0-----:R-:W-:Y:S01]  /*1290*/  CS2R R4, SRZ ;  /* 0x0000000000047805 */ /* 0x001fe2000001ff00 */
[----:B-1----:R-:W-:Y:S01]  /*12a0*/  CS2R R10, SRZ ;  /* 0x00000000000a7805 */ /* 0x002fe2000001ff00 */
[C---:B------:R-:W-:Y:S02]  /*12b0*/  LEA R2, P1, R56.reuse, UR20, 0x2 ;  /* 0x0000001438027c11 */ /* 0x040fe4000f8210ff */
[----:B------:R-:W-:Y:S02]  /*12c0*/  ISETP.GE.AND P2, PT, R163, UR7, PT ;  /* 0x00000007a3007c0c */ /* 0x000fe4000bf46270 */
[C---:B------:R-:W-:Y:S02]  /*12d0*/  LEA.HI.X R3, R56.reuse, UR21, R57, 0x2, P1 ;  /* 0x0000001538037c11 */ /* 0x040fe400088f1439 */
[----:B------:R-:W-:Y:S01]  /*12e0*/  ISETP.GE.AND P1, PT, R56, UR7, PT ;  /* 0x0000000738007c0c */ /* 0x000fe2000bf26270 */
[----:B------:R-:W-:Y:S01]  /*12f0*/  HFMA2.MMA R0, -RZ, RZ, 0, 0 ;  /* 0x00000000ff007435 */ /* 0x000fe200000001ff */
[----:B------:R-:W-:-:S02]  /*1300*/  ISETP.GE.AND P3, PT, R162, UR7, PT ;  /* 0x00000007a2007c0c */ /* 0x000fc4000bf66270 */
[----:B------:R-:W-:Y:S02]  /*1310*/  ISETP.GE.AND P4, PT, R157, UR7, PT ;  /* 0x000000079d007c0c */ /* 0x000fe4000bf86270 */
[----:B------:R-:W-:Y:S02]  /*1320*/  ISETP.GE.AND P5, PT, R161, UR7, PT ;  /* 0x00000007a1007c0c */ /* 0x000fe4000bfa6270 */
[----:B------:R-:W-:Y:S01]  /*1330*/  ISETP.GE.AND P6, PT, R158, UR7, PT ;  /* 0x000000079e007c0c */ /* 0x000fe2000bfc6270 */
[----:B------:R-:W-:Y:S01]  /*1340*/  CS2R R6, SRZ ;  /* 0x0000000000067805 */ /* 0x000fe2000001ff00 */
[----:B------:R-:W-:Y:S01]  /*1350*/  CS2R R8, SRZ ;  /* 0x0000000000087805 */ /* 0x000fe2000001ff00 */
[----:B--2---:R-:W-:Y:S04]  /*1360*/  STS [R145.X4+0x480], R13 ;  /* 0x0004800d91007388 */ /* 0x004fe80000004800 */
[----:B---3--:R0:W-:Y:S04]  /*1370*/  STS [R144.X4+0x500], R12 ;  /* 0x0005000c90007388 */ /* 0x0081e80000004800 */
[----:B----4-:R-:W-:Y:S04]  /*1380*/  STS [R143.X4+0x580], R15 ;  /* 0x0005800f8f007388 */ /* 0x010fe80000004800 */
[----:B-----5:R1:W-:Y:S04]  /*1390*/  STS [R142.X4+0x600], R14 ;  /* 0x0006000e8e007388 */ /* 0x0203e80000004800 */
        /* <DEDUP_REMOVED lines=20> */
[----:B------:R-:W-:Y:S06]  /*14e0*/  BAR.SYNC.DEFER_BLOCKING 0x0 ;  /* 0x0000000000007b1d */ /* 0x000fec0000010000 */
[----:B------:R-:W4:Y:S01]  /*14f0*/  @!P0 LDG.E R5, [R58.64+0x80] ;  /* 0x000080203a058981 */ /* 0x000f22000c1e1900 */
[----:B------:R-:W-:-:S03]  /*1500*/  ISETP.GE.AND P0, PT, R156, UR7, PT ;  /* 0x000000079c007c0c */ /* 0x000fc6000bf06270 */
[----:B------:R-:W5:Y:S04]  /*1510*/  @!P1 LDG.E R0, [R58.64] ;  /* 0x000000203a009981 */ /* 0x000f68000c1e1900 */
[----:B------:R-:W4:Y:S04]  /*1520*/  @!P2 LDG.E R4, [R58.64+0x100] ;  /* 0x000100203a04a981 */ /* 0x000f28000c1e1900 */
[----:B------:R-:W4:Y:S04]  /*1530*/  @!P3 LDG.E R7, [R58.64+0x180] ;  /* 0x000180203a07b981 */ /* 0x000f28000c1e1900 */
[----:B------:R-:W4:Y:S01]  /*1540*/  @!P0 LDG.E R11, [R58.64+0x380] ;  /* 0x000380203a0b8981 */ /* 0x000f22000c1e1900 */
[----:B------:R-:W-:-:S02]  /*1550*/  ISETP.GE.AND P0, PT, R155, UR7, PT ;  /* 0x000000079b007c0c */ /* 0x000fc4000bf06270 */
[----:B------:R-:W-:Y:S01]  /*1560*/  ISETP.GE.AND P1, PT, R134, UR7, PT ;  /* 0x0000000786007c0c */ /* 0x000fe2000bf26270 */
[----:B------:R-:W4:Y:S01]  /*1570*/  @!P4 LDG.E R8, [R58.64+0x300] ;  /* 0x000300203a08c981 */ /* 0x000f22000c1e1900 */
[----:B------:R-:W-:Y:S02]  /*1580*/  ISETP.GE.AND P2, PT, R132, UR7, PT ;  /* 0x0000000784007c0c */ /* 0x000fe4000bf46270 */
[----:B------:R-:W-:Y:S01]  /*1590*/  ISETP.GE.AND P3, PT, R130, UR7, PT ;  /* 0x0000000782007c0c */ /* 0x000fe2000bf66270 */
[----:B------:R-:W4:Y:S01]  /*15a0*/  @!P5 LDG.E R6, [R58.64+0x200] ;  /* 0x000200203a06d981 */ /* 0x000f22000c1e1900 */
[----:B------:R-:W-:Y:S01]  /*15b0*/  ISETP.GE.AND P4, PT, R128, UR7, PT ;  /* 0x0000000780007c0c */ /* 0x000fe2000bf86270 */
[----:B0-----:R-:W-:Y:S02]  /*15c0*/  CS2R R12, SRZ ;  /* 0x00000000000c7805 */ /* 0x001fe4000001ff00 */
[----:B------:R-:W4:Y:S04]  /*15d0*/  @!P6 LDG.E R9, [R58.64+0x280] ;  /* 0x000280203a09e981 */ /* 0x000f28000c1e1900 */
[----:B------:R-:W4:Y:S01]  /*15e0*/  @!P0 LDG.E R10, [R58.64+0x400] ;  /* 0x000400203a0a8981 */ /* 0x000f22000c1e1900 */
[----:B------:R-:W-:-:S02]  /*15f0*/  ISETP.GE.AND P0, PT, R136, UR7, PT ;  /* 0x0000000788007c0c */ /* 0x000fc4000bf06270 */
[----:B------:R-:W-:Y:S01]  /*1600*/  ISETP.GE.AND P5, PT, R126, UR7, PT ;  /* 0x000000077e007c0c */ /* 0x000fe2000bfa6270 */
[----:B-1----:R-:W-:Y:S01]  /*1610*/  CS2R R14, SRZ ;  /* 0x00000000000e7805 */ /* 0x002fe2000001ff00 */
[----:B------:R-:W-:Y:S01]  /*1620*/  ISETP.GE.AND P6, PT, R124, UR7, PT ;  /* 0x000000077c007c0c */ /* 0x000fe2000bfc6270 */
[----:B--2---:R-:W-:Y:S01]  /*1630*/  CS2R R16, SRZ ;  /* 0x0000000000107805 */ /* 0x004fe2000001ff00 */
[----:B---3--:R-:W-:Y:S01]  /*1640*/  MOV R18, RZ ;  /* 0x000000ff00127202 */ /* 0x008fe20000000f00 */
[----:B------:R-:W2:Y:S04]  /*1650*/  @!P1 LDG.E R12, [R58.64+0x500] ;  /* 0x000500203a0c9981 */ /* 0x000ea8000c1e1900 */
[----:B------:R-:W3:Y:S04]  /*1660*/  @!P2 LDG.E R15, [R58.64+0x580] ;  /* 0x000580203a0fa981 */ /* 0x000ee8000c1e1900 */
[----:B------:R-:W2:Y:S04]  /*1670*/  @!P0 LDG.E R13, [R58.64+0x480] ;  /* 0x000480203a0d8981 */ /* 0x000ea8000c1e1900 */
[----:B------:R-:W3:Y:S04]  /*1680*/  @!P3 LDG.E R14, [R58.64+0x600] ;  /* 0x000600203a0eb981 */ /* 0x000ee8000c1e1900 */
[----:B------:R-:W3:Y:S04]  /*1690*/  @!P4 LDG.E R17, [R58.64+0x680] ;  /* 0x000680203a11c981 */ /* 0x000ee8000c1e1900 */
[----:B------:R-:W3:Y:S04]  /*16a0*/  @!P5 LDG.E R16, [R58.64+0x700] ;  /* 0x000700203a10d981 */ /* 0x000ee8000c1e1900 */
[----:B------:R-:W3:Y:S04]  /*16b0*/  @!P6 LDG.E R18, [R58.64+0x780] ;  /* 0x000780203a12e981 */ /* 0x000ee8000c1e1900 */
        /* <DEDUP_REMOVED lines=14> */
[----:B------:R-:W-:Y:S04]  /*17a0*/  STL [R1], R140 ;  /* 0x0000008c01007387 */ /* 0x000fe80000100800 */
[----:B------:R-:W-:Y:S04]  /*17b0*/  STL [R1+0x64], R19 ;  /* 0x0000641301007387 */ /* 0x000fe80000100800 */
[----:B------:R-:W-:Y:S01]  /*17c0*/  STL [R1+0x68], R23 ;  /* 0x0000681701007387 */ /* 0x000fe20000100800 */
[----:B------:R-:W-:-:S02]  /*17d0*/  P2R R41, PR, RZ, 0x1 ;  /* 0x00000001ff297803 */ /* 0x000fc40000000000 */
[----:B------:R-:W-:Y:S02]  /*17e0*/  ISETP.GE.AND P0, PT, R56, UR7, PT ;  /* 0x0000000738007c0c */ /* 0x000fe4000bf06270 */
[----:B------:R-:W-:Y:S02]  /*17f0*/  P2R R40, PR, RZ, 0x2 ;  /* 0x00000002ff287803 */ /* 0x000fe40000000000 */
[----:B------:R-:W-:Y:S01]  /*1800*/  ISETP.GE.AND P1, PT, R163, UR7, PT ;  /* 0x00000007a3007c0c */ /* 0x000fe2000bf26270 */
[----:B-----5:R0:W-:Y:S04]  /*1810*/  STS [R154.X4], R0 ;  /* 0x000000009a007388 */ /* 0x0201e80000004800 */
[----:B----4-:R-:W-:Y:S04]  /*1820*/  STS [R153.X4+0x80], R5 ;  /* 0x0000800599007388 */ /* 0x010fe80000004800 */
[----:B------:R1:W-:Y:S04]  /*1830*/  STS [R152.X4+0x100], R4 ;  /* 0x0001000498007388 */ /* 0x0003e80000004800 */
[----:B------:R-:W-:Y:S04]  /*1840*/  STS [R151.X4+0x180], R7 ;  /* 0x0001800797007388 */ /* 0x000fe80000004800 */
[----:B------:R4:W-:Y:S04]  /*1850*/  STS [R150.X4+0x200], R6 ;  /* 0x0002000696007388 */ /* 0x0009e80000004800 */
[----:B------:R-:W-:Y:S04]  /*1860*/  STS [R149.X4+0x280], R9 ;  /* 0x0002800995007388 */ /* 0x000fe80000004800 */
[----:B------:R5:W-:Y:S04]  /*1870*/  STS [R148.X4+0x300], R8 ;  /* 0x0003000894007388 */ /* 0x000be80000004800 */
[----:B------:R-:W-:Y:S04]  /*1880*/  STS [R147.X4+0x380], R11 ;  /* 0x0003800b93007388 */ /* 0x000fe80000004800 */
[----:B------:R0:W-:Y:S04]  /*1890*/  STS [R146.X4+0x400], R10 ;  /* 0x0004000a92007388 */ /* 0x0001e80000004800 */
[----:B--2---:R-:W-:Y:S04]  /*18a0*/  STS [R145.X4+0x480], R13 ;  /* 0x0004800d91007388 */ /* 0x004fe80000004800 */
[----:B------:R2:W-:Y:S04]  /*18b0*/  STS [R144.X4+0x500], R12 ;  /* 0x0005000c90007388 */ /* 0x0005e80000004800 */
[----:B---3--:R-:W-:Y:S04]  /*18c0*/  STS [R143.X4+0x580], R15 ;  /* 0x0005800f8f007388 */ /* 0x008fe80000004800 */
[----:B------:R3:W-:Y:S04]  /*18d0*/  STS [R142.X4+0x600], R14 ;  /* 0x0006000e8e007388 */ /* 0x0007e80000004800 */
[----:B------:R-:W-:Y:S04]  /*18e0*/  STS [R141.X4+0x680], R17 ;  /* 0x000680118d007388 */ /* 0x000fe80000004800 */
[----:B------:R0:W-:Y:S04]  /*18f0*/  STS [R140.X4+0x700], R16 ;  /* 0x000700108c007388 */ /* 0x0001e80000004800 */
[----:B------:R-:W-:Y:S01]  /*1900*/  STS [R165.X4+0x780], R18 ;  /* 0x00078012a5007388 */ /* 0x000fe20000004800 */
        /* <DEDUP_REMOVED lines=17> */
[----:B0-----:R-:W-:-:S03]  /*1a20*/  HFMA2.MMA R0, -RZ, RZ, 0, 0 ;  /* 0x00000000ff007435 */ /* 0x001fc600000001ff */
[----:B------:R-:W-:Y:S01]  /*1a30*/  BAR.SYNC.DEFER_BLOCKING 0x0 ;  /* 0x0000000000007b1d */ /* 0x000fe20000010000 */
[----:B-1----:R-:W-:Y:S01]  /*1a40*/  CS2R R4, SRZ ;  /* 0x0000000000047805 */ /* 0x002fe2000001ff00 */
[----:B----4-:R-:W-:-:S05]  /*1a50*/  CS2R R6, SRZ ;  /* 0x0000000000067805 */ /* 0x010fca000001ff00 */
[----:B------:R-:W4:Y:S01]  /*1a60*/  @!P0 LDG.E R0, [R2.64] ;  /* 0x0000002002008981 */ /* 0x000f22000c1e1900 */
[----:B------:R-:W-:-:S03]  /*1a70*/  ISETP.GE.AND P0, PT, R164, UR7, PT ;  /* 0x00000007a4007c0c */ /* 0x000fc6000bf06270 */
[----:B------:R-:W4:Y:S01]  /*1a80*/  @!P1 LDG.E R4, [R2.64+0x100] ;  /* 0x0001002002049981 */ /* 0x000f22000c1e1900 */
[----:B------:R-:W-:-:S09]  /*1a90*/  ISETP.GE.AND P1, PT, R161, UR7, PT ;  /* 0x00000007a1007c0c */ /* 0x000fd2000bf26270 */
[----:B------:R-:W4:Y:S01]  /*1aa0*/  @!P0 LDG.E R5, [R2.64+0x80] ;  /* 0x0000802002058981 */ /* 0x000f22000c1e1900 */
[----:B------:R-:W-:-:S03]  /*1ab0*/  ISETP.GE.AND P0, PT, R162, UR7, PT ;  /* 0x00000007a2007c0c */ /* 0x000fc6000bf06270 */
[----:B------:R-:W4:Y:S01]  /*1ac0*/  @!P1 LDG.E R6, [R2.64+0x200] ;  /* 0x0002002002069981 */ /* 0x000f22000c1e1900 */
[----:B------:R-:W-:Y:S01]  /*1ad0*/  ISETP.GE.AND P1, PT, R157, UR7, PT ;  /* 0x000000079d007c0c */ /* 0x000fe2000bf26270 */
[----:B-----5:R-:W-:-:S08]  /*1ae0*/  CS2R R8, SRZ ;  /* 0x0000000000087805 */ /* 0x020fd0000001ff00 */
[----:B------:R-:W5:Y:S01]  /*1af0*/  @!P0 LDG.E R7, [R2.64+0x180] ;  /* 0x0001802002078981 */ /* 0x000f62000c1e1900 */
[----:B------:R-:W-:-:S03]  /*1b00*/  ISETP.GE.AND P0, PT, R158, UR7, PT ;  /* 0x000000079e007c0c */ /* 0x000fc6000bf06270 */
[----:B------:R-:W5:Y:S01]  /*1b10*/  @!P1 LDG.E R8, [R2.64+0x300] ;  /* 0x0003002002089981 */ /* 0x000f62000c1e1900 */
[----:B------:R-:W-:Y:S01]  /*1b20*/  ISETP.GE.AND P1, PT, R155, UR7, PT ;  /* 0x000000079b007c0c */ /* 0x000fe2000bf26270 */
[----:B------:R-:W-:-:S08]  /*1b30*/  CS2R R10, SRZ ;  /* 0x00000000000a7805 */ /* 0x000fd0000001ff00 */
[----:B------:R-:W5:Y:S01]  /*1b40*/  @!P0 LDG.E R9, [R2.64+0x280] ;  /* 0x0002802002098981 */ /* 0x000f62000c1e1900 */
[----:B------:R-:W-:-:S03]  /*1b50*/  ISETP.GE.AND P0, PT, R156, UR7, PT ;  /* 0x000000079c007c0c */ /* 0x000fc6000bf06270 */
[----:B------:R-:W5:Y:S01]  /*1b60*/  @!P1 LDG.E R10, [R2.64+0x400] ;  /* 0x00040020020a9981 */ /* 0x000f62000c1e1900 */
[----:B------:R-:W-:Y:S01]  /*1b70*/  ISETP.NE.AND P1, PT, R40, RZ, PT ;  /* 0x000000ff2800720c */ /* 0x000fe20003f25270 */
[----:B--2---:R-:W-:-:S08]  /*1b80*/  CS2R R12, SRZ ;  /* 0x00000000000c7805 */ /* 0x004fd0000001ff00 */
[----:B------:R-:W2:Y:S01]  /*1b90*/  @!P0 LDG.E R11, [R2.64+0x380] ;  /* 0x00038020020b8981 */ /* 0x000ea2000c1e1900 */
[----:B------:R-:W-:Y:S01]  /*1ba0*/  ISETP.NE.AND P0, PT, R41, RZ, PT ;  /* 0x000000ff2900720c */ /* 0x000fe20003f05270 */
[----:B---3--:R-:W-:Y:S01]  /*1bb0*/  CS2R R14, SRZ ;  /* 0x00000000000e7805 */ /* 0x008fe2000001ff00 */
[----:B------:R-:W-:Y:S01]  /*1bc0*/  CS2R R16, SRZ ;  /* 0x0000000000107805 */ /* 0x000fe2000001ff00 */
[----:B------:R-:W-:Y:S01]  /*1bd0*/  MOV R40, RZ ;  /* 0x000000ff00287202 */ /* 0x000fe20000000f00 */
[----:B------:R-:W3:Y:S04]  /*1be0*/  @!P1 LDG.E R12, [R2.64+0x500] ;  /* 0x00050020020c9981 */ /* 0x000ee8000c1e1900 */
[----:B------:R-:W3:Y:S04]  /*1bf0*/  @!P2 LDG.E R15, [R2.64+0x580] ;  /* 0x00058020020fa981 */ /* 0x000ee8000c1e1900 */
[----:B------:R-:W3:Y:S04]  /*1c00*/  @!P3 LDG.E R14, [R2.64+0x600] ;  /* 0x00060020020eb981 */ /* 0x000ee8000c1e1900 */
[----:B------:R-:W3:Y:S04]  /*1c10*/  @!P0 LDG.E R13, [R2.64+0x480] ;  /* 0x00048020020d8981 */ /* 0x000ee8000c1e1900 */
[----:B------:R-:W3:Y:S04]  /*1c20*/  @!P4 LDG.E R17, [R2.64+0x680] ;  /* 0x000680200211c981 */ /* 0x000ee8000c1e1900 */
[----:B------:R-:W3:Y:S04]  /*1c30*/  @!P5 LDG.E R16, [R2.64+0x700] ;  /* 0x000700200210d981 */ /* 0x000ee8000c1e1900 */
        /* <DEDUP_REMOVED lines=9> */
[----:B------:R-:W-:Y:S01]  /*1cd0*/  ISETP.GE.AND P0, PT, R56, UR7, PT ;  /* 0x0000000738007c0c */ /* 0x000fe2000bf06270 */
[----:B------:R-:W-:Y:S01]  /*1ce0*/  FADD.FTZ R27, R27, UR5 ;  /* 0x000000051b1b7e21 */ /* 0x000fe20008010000 */
[----:B------:R-:W-:-:S02]  /*1cf0*/  FSETP.GTU.FTZ.AND P4, PT, R32, 20, PT ;  /* 0x41a000002000780b */ /* 0x000fc40003f9c000 */
[----:B------:R-:W-:Y:S02]  /*1d00*/  FSETP.GTU.FTZ.AND P3, PT, R31, 20, PT ;  /* 0x41a000001f00780b */ /* 0x000fe40003f7c000 */
[----:B------:R-:W-:Y:S02]  /*1d10*/  FSETP.GTU.FTZ.AND P2, PT, R30, 20, PT ;  /* 0x41a000001e00780b */ /* 0x000fe40003f5c000 */
[----:B------:R-:W-:Y:S02]  /*1d20*/  FSETP.GTU.FTZ.AND P1, PT, R29, 20, PT ;  /* 0x41a000001d00780b */ /* 0x000fe40003f3c000 */
[----:B------:R-:W-:Y:S01]  /*1d30*/  FSETP.GTU.FTZ.AND P6, PT, R28, 20, PT ;  /* 0x41a000001c00780b */ /* 0x000fe20003fdc000 */
[----:B----4-:R0:W-:Y:S04]  /*1d40*/  STS [R154.X4], R0 ;  /* 0x000000009a007388 */ /* 0x0101e80000004800 */
[----:B------:R0:W-:Y:S04]  /*1d50*/  STS [R153.X4+0x80], R5 ;  /* 0x0000800599007388 */ /* 0x0001e80000004800 */
[----:B------:R0:W-:Y:S04]  /*1d60*/  STS [R152.X4+0x100], R4 ;  /* 0x0001000498007388 */ /* 0x0001e80000004800 */
[----:B-----5:R0:W-:Y:S04]  /*1d70*/  STS [R151.X4+0x180], R7 ;  /* 0x0001800797007388 */ /* 0x0201e80000004800 */
[----:B------:R0:W-:Y:S04]  /*1d80*/  STS [R150.X4+0x200], R6 ;  /* 0x0002000696007388 */ /* 0x0001e80000004800 */
[----:B------:R0:W-:Y:S04]  /*1d90*/  STS [R149.X4+0x280], R9 ;  /* 0x0002800995007388 */ /* 0x0001e80000004800 */
[----:B------:R0:W-:Y:S04]  /*1da0*/  STS [R148.X4+0x300], R8 ;  /* 0x0003000894007388 */ /* 0x0001e80000004800 */
[----:B--2---:R0:W-:Y:S04]  /*1db0*/  STS [R147.X4+0x380], R11 ;  /* 0x0003800b93007388 */ /* 0x0041e80000004800 */
[----:B------:R0:W-:Y:S04]  /*1dc0*/  STS [R146.X4+0x400], R10 ;  /* 0x0004000a92007388 */ /* 0x0001e80000004800 */
[----:B---3--:R0:W-:Y:S04]  /*1dd0*/  STS [R145.X4+0x480], R13 ;  /* 0x0004800d91007388 */ /* 0x0081e80000004800 */
        /* <DEDUP_REMOVED lines=39> */
.L_x_459:
[----:B------:R-:W-:Y:S05]  /*2050*/  BSYNC B0 ;  /* 0x0000000000007941 */ /* 0x000fea0003800000 */
.L_x_458:
        /* <DEDUP_REMOVED lines=35> */
.L_x_461:
[----:B------:R-:W-:Y:S05]  /*2290*/  BSYNC B0 ;  /* 0x0000000000007941 */ /* 0x000fea0003800000 */
.L_x_460:
        /* <DEDUP_REMOVED lines=35> */
.L_x_463:
[----:B------:R-:W-:Y:S05]  /*24d0*/  BSYNC B0 ;  /* 0x0000000000007941 */ /* 0x000fea0003800000 */
.L_x_462:
        /* <DEDUP_REMOVED lines=35> */
.L_x_465:
[----:B------:R-:W-:Y:S05]  /*2710*/  BSYNC B0 ;  /* 0x0000000000007941 */ /* 0x000fea0003800000 */
.L_x_464:
        /* <DEDUP_REMOVED lines=35> */
.L_x_467:
[----:B------:R-:W-:Y:S05]  /*2950*/  BSYNC B0 ;  /* 0x0000000000007941 */ /* 0x000fea0003800000 */
.L_x_466:
        /* <DEDUP_REMOVED lines=35> */
.L_x_469:
[----:B------:R-:W-:Y:S05]  /*2b90*/  BSYNC B0 ;  /* 0x0000000000007941 */ /* 0x000fea0003800000 */
.L_x_468:
        /* <DEDUP_REMOVED lines=35> */
.L_x_471:
[----:B------:R-:W-:Y:S05]  /*2dd0*/  BSYNC B0 ;  /* 0x0000000000007941 */ /* 0x000fea0003800000 */
.L_x_470:
        /* <DEDUP_REMOVED lines=35> */
.L_x_473:
[----:B------:R-:W-:Y:S05]  /*3010*/  BSYNC B0 ;  /* 0x0000000000007941 */ /* 0x000fea0003800000 */
.L_x_472:
        /* <DEDUP_REMOVED lines=35> */
.L_x_475:
[----:B------:R-:W-:Y:S05]  /*3250*/  BSYNC B0 ;  /* 0x0000000000007941 */ /* 0x000fea0003800000 */
.L_x_474:
        /* <DEDUP_REMOVED lines=35> */
.L_x_477:
[----:B------:R-:W-:Y:S05]  /*3490*/  BSYNC B0 ;  /* 0x0000000000007941 */ /* 0x000fea0003800000 */
.L_x_476:
[----:B------:R-:W-:Y:S01]  /*34a0*/  USHF.R.S32.HI UR40, URZ, 0x1f, UR25 ;  /* 0x0000001f3f287899 */ /* 0x000fe20008011419 */
        /* <DEDUP_REMOVED lines=34> */
.L_x_479:
[----:B------:R-:W-:Y:S05]  /*36d0*/  BSYNC B0 ;  /* 0x0000000000007941 */ /* 0x000fea0003800000 */
.L_x_478:
        /* <DEDUP_REMOVED lines=33> */
.L_x_481:
[----:B------:R-:W-:Y:S05]  /*38f0*/  BSYNC B0 ;  /* 0x0000000000007941 */ /* 0x000fea0003800000 */
.L_x_480:
        /* <DEDUP_REMOVED lines=33> */
.L_x_483:
[----:B------:R-:W-:Y:S05]  /*3b10*/  BSYNC B0 ;  /* 0x0000000000007941 */ /* 0x000fea0003800000 */
.L_x_482:
        /* <DEDUP_REMOVED lines=33> */
.L_x_485:
[----:B------:R-:W-:Y:S05]  /*3d30*/  BSYNC B0 ;  /* 0x0000000000007941 */ /* 0x000fea0003800000 */
.L_x_484:
        /* <DEDUP_REMOVED lines=33> */
.L_x_487:
[----:B------:R-:W-:Y:S05]  /*3f50*/  BSYNC B0 ;  /* 0x0000000000007941 */ /* 0x000fea0003800000 */
.L_x_486:
        /* <DEDUP_REMOVED lines=33> */
.L_x_489:
[----:B------:R-:W-:Y:S05]  /*4170*/  BSYNC B0 ;  /* 0x0000000000007941 */ /* 0x000fea0003800000 */
.L_x_488:
[----:B------:R-:W-:Y:S01]  /*4180*/  ULDC.64 UR34, c[0x0][0x1f0] ;  /* 0x00007c0000227ab9 */ /* 0x000fe20000000a00 */
[----:B------:R-:W-:Y:S01]  /*4190*/  MOV R2, UR25 ;  /* 0x0000001900027c02 */ /* 0x000fe20008000f00 */
[----:B------:R-:W-:Y:S01]  /*41a0*/  UIMAD UR8, UR13, UR34, URZ ;  /* 0x000000220d0872a4 */ /* 0x000fe2000f8e023f */
[----:B------:R-:W-:Y:S01]  /*41b0*/  MOV R3, UR40 ;  /* 0x0000002800037c02 */ /* 0x000fe20008000f00 */
[----:B------:R-:W-:Y:S01]  /*41c0*/  UIMAD.WIDE.U32 UR38, UR12, UR34, URZ ;  /* 0x000000220c2672a5 */ /* 0x000fe2000f8e003f */
[----:B0-----:R-:W-:Y:S01]  /*41d0*/  MOV R7, UR12 ;  /* 0x0000000c00077c02 */ /* 0x001fe20008000f00 */
[----:B------:R-:W-:Y:S01]  /*41e0*/  UIMAD UR42, UR12, UR35, UR8 ;  /* 0x000000230c2a72a4 */ /* 0x000fe2000f8e0208 */
[----:B------:R-:W-:Y:S01]  /*41f0*/  MOV R4, UR25 ;  /* 0x0000001900047c02 */ /* 0x000fe20008000f00 */
[----:B------:R-:W-:Y:S01]  /*4200*/  ULDC UR41, c[0x0][0x174] ;  /* 0x00005d0000297ab9 */ /* 0x000fe20000000800 */
[----:B------:R-:W-:Y:S01]  /*4210*/  MOV R5, UR40 ;  /* 0x0000002800057c02 */ /* 0x000fe20008000f00 */
[----:B------:R-:W-:Y:S01]  /*4220*/  ULDC.64 UR8, c[0x0][0x200] ;  /* 0x0000800000087ab9 */ /* 0x000fe20000000a00 */
[C---:B------:R-:W-:Y:S01]  /*4230*/  @!P0 IMAD.WIDE.U32 R2, R7.reuse, c[0x0][0x1f0], R2 ;  /* 0x00007c0007028a25 */ /* 0x040fe200078e0002 */
[----:B------:R-:W-:Y:S01]  /*4240*/  UIMAD UR34, UR13, UR8, URZ ;  /* 0x000000080d2272a4 */ /* 0x000fe2000f8e023f */
[C---:B------:R-:W-:Y:S01]  /*4250*/  LEA R14, P2, R56.reuse, c[0x0][0x258], 0x2 ;  /* 0x00009600380e7a11 */ /* 0x040fe200078410ff */
[----:B------:R-:W-:Y:S01]  /*4260*/  UIMAD.WIDE.U32 UR36, UR12, UR8, URZ ;  /* 0x000000080c2472a5 */ /* 0x000fe2000f8e003f */
[----:B------:R-:W-:Y:S01]  /*4270*/  @!P0 IMAD.WIDE.U32 R4, R7, c[0x0][0x200], R4 ;  /* 0x0000800007048a25 */ /* 0x000fe200078e0004 */
[----:B------:R-:W-:Y:S01]  /*4280*/  UIMAD UR44, UR12, UR9, UR34 ;  /* 0x000000090c2c72a4 */ /* 0x000fe2000f8e0222 */
[----:B------:R-:W-:Y:S01]  /*4290*/  @!P0 IADD3 R3, R3, UR42, RZ ;  /* 0x0000002a03038c10 */ /* 0x000fe2000fffe0ff */
[----:B------:R-:W-:Y:S01]  /*42a0*/  UIADD3 UR41, UR6, -UR41, URZ ;  /* 0x8000002906297290 */ /* 0x000fe2000fffe03f */
[----:B------:R-:W-:Y:S01]  /*42b0*/  MOV R7, UR10 ;  /* 0x0000000a00077c02 */ /* 0x000fe20008000f00 */
[----:B------:R-:W-:Y:S01]  /*42c0*/  ULDC.64 UR8, c[0x0][0x1f8] ;  /* 0x00007e0000087ab9 */ /* 0x000fe20000000a00 */
[C---:B------:R-:W-:Y:S01]  /*42d0*/  LEA.HI.X R0, R56.reuse, c[0x0][0x25c], R57, 0x2, P2 ;  /* 0x0000970038007a11 */ /* 0x040fe200010f1439 */
[----:B------:R-:W-:Y:S01]  /*42e0*/  UIMAD UR43, UR11, UR8, URZ ;  /* 0x000000080b2b72a4 */ /* 0x000fe2000f8e023f */
[----:B------:R-:W-:Y:S01]  /*42f0*/  @!P0 IADD3 R5, R5, UR44, RZ ;  /* 0x0000002c05058c10 */ /* 0x000fe2000fffe0ff */
[----:B------:R-:W-:Y:S01]  /*4300*/  ULDC.64 UR34, c[0x0][0x208] ;  /* 0x0000820000227ab9 */ /* 0x000fe20000000a00 */
[C---:B------:R-:W-:Y:S01]  /*4310*/  @!P0 IMAD.WIDE.U32 R2, R7.reuse, c[0x0][0x1f8], R2 ;  /* 0x00007e0007028a25 */ /* 0x040fe200078e0002 */
[----:B------:R-:W-:Y:S01]  /*4320*/  UIMAD UR43, UR10, UR9, UR43 ;  /* 0x000000090a2b72a4 */ /* 0x000fe2000f8e022b */
[----:B------:R-:W-:Y:S01]  /*4330*/  LDS R17, [R54.X4] ;  /* 0x0000000036117984 */ /* 0x000fe20000004800 */
[----:B------:R-:W-:Y:S01]  /*4340*/  UIMAD UR9, UR11, UR34, URZ ;  /* 0x000000220b0972a4 */ /* 0x000fe2000f8e023f */
[----:B------:R-:W-:Y:S01]  /*4350*/  @!P0 IMAD.WIDE.U32 R4, R7, c[0x0][0x208], R4 ;  /* 0x0000820007048a25 */ /* 0x000fe200078e0004 */
[----:B------:R-:W-:Y:S01]  /*4360*/  UIADD3 UR37, UR37, UR44, URZ ;  /* 0x0000002c25257290 */ /* 0x000fe2000fffe03f */
[C---:B------:R-:W-:Y:S01]  /*4370*/  @!P0 IADD3 R6, P1, R56.reuse, R2, RZ ;  /* 0x0000000238068210 */ /* 0x040fe20007f3e0ff */
[----:B------:R-:W-:Y:S01]  /*4380*/  UIADD3 UR39, UR39, UR42, URZ ;  /* 0x0000002a27277290 */ /* 0x000fe2000fffe03f */
[----:B------:R-:W-:Y:S01]  /*4390*/  LDS R83, [R54.X4+0x8] ;  /* 0x0000080036537984 */ /* 0x000fe20000004800 */
[----:B------:R-:W-:Y:S01]  /*43a0*/  UIMAD UR44, UR10, UR35, UR9 ;  /* 0x000000230a2c72a4 */ /* 0x000fe2000f8e0209 */
[C---:B------:R-:W-:Y:S01]  /*43b0*/  @!P0 IADD3.X R7, R57.reuse, UR43, R3, P1, !PT ;  /* 0x0000002b39078c10 */ /* 0x040fe20008ffe403 */
[----:B------:R-:W-:Y:S01]  /*43c0*/  UIMAD UR41, UR41, -0x800, URZ ;  /* 0xfffff800292978a4 */ /* 0x000fe2000f8e023f */
[C---:B------:R-:W-:Y:S01]  /*43d0*/  @!P0 IADD3 R2, P1, R56.reuse, R4, RZ ;  /* 0x0000000438028210 */ /* 0x040fe20007f3e0ff */
[----:B------:R-:W-:Y:S01]  /*43e0*/  UIMAD.WIDE.U32 UR34, UR10, UR34, UR36 ;  /* 0x000000220a2272a5 */ /* 0x000fe2000f8e0024 */
[----:B------:R-:W-:Y:S01]  /*43f0*/  LDS R82, [R54.X4+0xc] ;  /* 0x00000c0036527984 */ /* 0x000fe20000004800 */
[----:B------:R-:W-:Y:S01]  /*4400*/  UIMAD.WIDE.U32 UR8, UR10, UR8, UR38 ;  /* 0x000000080a0872a5 */ /* 0x000fe2000f8e0026 */
[----:B------:R-:W-:Y:S01]  /*4410*/  @!P0 IADD3.X R5, R57, UR44, R5, P1, !PT ;  /* 0x0000002c39058c10 */ /* 0x000fe20008ffe405 */
[----:B------:R-:W-:Y:S01]  /*4420*/  USHF.R.S32.HI UR42, URZ, 0x1f, UR41 ;  /* 0x0000001f3f2a7899 */ /* 0x000fe20008011429 */
[----:B------:R-:W-:Y:S01]  /*4430*/  LEA R12, P1, R56, c[0x0][0x268], 0x2 ;  /* 0x00009a00380c7a11 */ /* 0x000fe200078210ff */
[----:B------:R-:W-:Y:S01]  /*4440*/  UIADD3 UR36, UP1, UR41, UR34, URZ ;  /* 0x0000002229247290 */ /* 0x000fe2000ff3e03f */
[----:B------:R-:W-:Y:S01]  /*4450*/  @!P0 LEA R10, P3, R2, c[0x0][0x258], 0x2 ;  /* 0x00009600020a8a11 */ /* 0x000fe200078610ff */
[----:B------:R-:W-:Y:S01]  /*4460*/  UIADD3 UR37, UP0, UR41, UR8, URZ ;  /* 0x0000000829257290 */ /* 0x000fe2000ff1e03f */
[----:B------:R-:W-:Y:S01]  /*4470*/  LEA.HI.X R3, R56, c[0x0][0x26c], R57, 0x2, P1 ;  /* 0x00009b0038037a11 */ /* 0x000fe200008f1439 */
[----:B------:R-:W-:Y:S01]  /*4480*/  UIADD3.X UR34, UR42, UR44, UR35, UP1, !UPT ;  /* 0x0000002c2a227290 */ /* 0x000fe20008ffe423 */
[----:B------:R-:W-:Y:S01]  /*4490*/  @!P0 LEA R8, P1, R6, c[0x0][0x268], 0x2 ;  /* 0x00009a0006088a11 */ /* 0x000fe200078210ff */
[----:B------:R-:W-:Y:S01]  /*44a0*/  UIADD3.X UR8, UR42, UR43, UR9, UP0, !UPT ;  /* 0x0000002b2a087290 */ /* 0x000fe200087fe409 */
[----:B------:R-:W-:Y:S01]  /*44b0*/  MOV R15, UR36 ;  /* 0x00000024000f7c02 */ /* 0x000fe20008000f00 */
[----:B------:R-:W-:Y:S01]  /*44c0*/  LDS R81, [R54.X4+0x10] ;  /* 0x0000100036517984 */ /* 0x000fe20000004800 */
[----:B------:R-:W-:Y:S01]  /*44d0*/  MOV R4, UR37 ;  /* 0x0000002500047c02 */ /* 0x000fe20008000f00 */
[----:B------:R-:W-:Y:S01]  /*44e0*/  CS2R R40, SRZ ;  /* 0x0000000000287805 */ /* 0x000fe2000001ff00 */
[----:B------:R-:W-:Y:S01]  /*44f0*/  MOV R16, UR34 ;  /* 0x0000002200107c02 */ /* 0x000fe20008000f00 */
[----:B------:R-:W-:Y:S01]  /*4500*/  LDS R80, [R54.X4+0x14] ;  /* 0x0000140036507984 */ /* 0x000fe20000004800 */
[----:B------:R-:W-:-:S03]  /*4510*/  LEA R12, P2, R4, R12, 0x2 ;  /* 0x0000000c040c7211 */ /* 0x000fc600078410ff */
[----:B------:R-:W-:Y:S01]  /*4520*/  LDS R79, [R54.X4+0x18] ;  /* 0x00001800364f7984 */ /* 0x000fe20000004800 */
[----:B------:R-:W-:-:S03]  /*4530*/  LEA R14, P4, R15, R14, 0x2 ;  /* 0x0000000e0f0e7211 */ /* 0x000fc600078810ff */
[----:B------:R-:W-:Y:S01]  /*4540*/  LDS R78, [R54.X4+0x1c] ;  /* 0x00001c00364e7984 */ /* 0x000fe20000004800 */
[----:B------:R-:W-:-:S03]  /*4550*/  MOV R13, UR8 ;  /* 0x00000008000d7c02 */ /* 0x000fc60008000f00 */
[----:B------:R-:W-:Y:S01]  /*4560*/  LDS R75, [R54.X4+0x20] ;  /* 0x00002000364b7984 */ /* 0x000fe20000004800 */
[----:B------:R-:W-:Y:S01]  /*4570*/  @!P0 LEA.HI.X R9, R6, c[0x0][0x26c], R7, 0x2, P1 ;  /* 0x00009b0006098a11 */ /* 0x000fe200008f1407 */
[----:B------:R-:W-:Y:S01]  /*4580*/  CS2R R60, SRZ ;  /* 0x00000000003c7805 */ /* 0x000fe2000001ff00 */
[----:B------:R-:W-:Y:S01]  /*4590*/  @!P0 LEA.HI.X R11, R2, c[0x0][0x25c], R5, 0x2, P3 ;  /* 0x00009700020b8a11 */ /* 0x000fe200018f1405 */
[----:B------:R-:W-:Y:S01]  /*45a0*/  LDS R7, [R54.X4+0x28] ;  /* 0x0000280036077984 */ /* 0x000fe20000004800 */
[----:B------:R-:W-:Y:S01]  /*45b0*/  LEA.HI.X R13, R4, R3, R13, 0x2, P2 ;  /* 0x00000003040d7211 */ /* 0x000fe200010f140d */
[----:B------:R-:W-:Y:S01]  /*45c0*/  CS2R R62, SRZ ;  /* 0x00000000003e7805 */ /* 0x000fe2000001ff00 */
[----:B------:R-:W-:Y:S01]  /*45d0*/  LEA.HI.X R15, R15, R0, R16, 0x2, P4 ;  /* 0x000000000f0f7211 */ /* 0x000fe200020f1410 */
[----:B------:R-:W-:Y:S01]  /*45e0*/  LDS R6, [R54.X4+0x2c] ;  /* 0x00002c0036067984 */ /* 0x000fe20000004800 */
[----:B------:R-:W-:Y:S01]  /*45f0*/  CS2R R64, SRZ ;  /* 0x0000000000407805 */ /* 0x000fe2000001ff00 */
[----:B------:R-:W-:-:S02]  /*4600*/  ISETP.GE.AND P5, PT, R157, UR7, PT ;  /* 0x000000079d007c0c */ /* 0x000fc4000bfa6270 */
[----:B------:R-:W-:Y:S01]  /*4610*/  ISETP.GE.AND P6, PT, R158, UR7, PT ;  /* 0x000000079e007c0c */ /* 0x000fe2000bfc6270 */
[----:B------:R-:W-:Y:S01]  /*4620*/  LDS R16, [R54.X4+0x4] ;  /* 0x0000040036107984 */ /* 0x000fe20000004800 */
[----:B------:R-:W-:Y:S01]  /*4630*/  CS2R R42, SRZ ;  /* 0x00000000002a7805 */ /* 0x000fe2000001ff00 */
[----:B------:R-:W-:Y:S01]  /*4640*/  CS2R R66, SRZ ;  /* 0x0000000000427805 */ /* 0x000fe2000001ff00 */
[----:B------:R-:W-:Y:S01]  /*4650*/  CS2R R68, SRZ ;  /* 0x0000000000447805 */ /* 0x000fe2000001ff00 */
[----:B------:R-:W-:Y:S01]  /*4660*/  LDS R0, [R54.X4+0x24] ;  /* 0x0000240036007984 */ /* 0x000fe20000004800 */
[----:B------:R-:W-:Y:S01]  /*4670*/  HFMA2.MMA R72, -RZ, RZ, 0, 0 ;  /* 0x00000000ff487435 */ /* 0x000fe200000001ff */
[----:B------:R-:W-:Y:S01]  /*4680*/  CS2R R96, SRZ ;  /* 0x0000000000607805 */ /* 0x000fe2000001ff00 */
[----:B------:R-:W-:Y:S01]  /*4690*/  MOV R98, RZ ;  /* 0x000000ff00627202 */ /* 0x000fe20000000f00 */
[----:B------:R-:W-:Y:S01]  /*46a0*/  LDS R5, [R54.X4+0x30] ;  /* 0x0000300036057984 */ /* 0x000fe20000004800 */
[----:B------:R-:W-:-:S03]  /*46b0*/  ULDC.64 UR34, c[0x0][0x2e8] ;  /* 0x0000ba0000227ab9 */ /* 0x000fc60000000a00 */
        /* <DEDUP_REMOVED lines=18> */
[----:B------:R-:W2:Y:S04]  /*47e0*/  @!P4 LDG.E R40, [R12.64+-0x1f80] ;  /* 0xffe080200c28c981 */ /* 0x000ea8000c1e1900 */
[----:B------:R-:W4:Y:S01]  /*47f0*/  @!P1 LDG.E R65, [R12.64+-0x1c00] ;  /* 0xffe400200c419981 */ /* 0x000f22000c1e1900 */
[----:B------:R-:W-:-:S02]  /*4800*/  ISETP.GE.AND P1, PT, R136, UR7, PT ;  /* 0x0000000788007c0c */ /* 0x000fc4000bf26270 */
[----:B------:R-:W-:Y:S02]  /*4810*/  ISETP.GE.AND P2, PT, R132, UR7, PT ;  /* 0x0000000784007c0c */ /* 0x000fe4000bf46270 */
[----:B------:R-:W-:Y:S02]  /*4820*/  ISETP.GE.AND P3, PT, R130, UR7, PT ;  /* 0x0000000782007c0c */ /* 0x000fe4000bf66270 */
[----:B------:R-:W-:Y:S02]  /*4830*/  ISETP.GE.AND P4, PT, R128, UR7, PT ;  /* 0x0000000780007c0c */ /* 0x000fe4000bf86270 */
[----:B------:R-:W-:-:S05]  /*4840*/  ISETP.GE.AND P5, PT, R126, UR7, PT ;  /* 0x000000077e007c0c */ /* 0x000fca000bfa6270 */
[----:B------:R-:W4:Y:S01]  /*4850*/  @!P1 LDG.E R64, [R12.64+-0x1b80] ;  /* 0xffe480200c409981 */ /* 0x000f22000c1e1900 */
[----:B------:R-:W-:Y:S02]  /*4860*/  ISETP.GE.AND P1, PT, R134, UR7, PT ;  /* 0x0000000786007c0c */ /* 0x000fe4000bf26270 */
[----:B------:R-:W-:Y:S01]  /*4870*/  ISETP.GE.AND P6, PT, R124, UR7, PT ;  /* 0x000000077c007c0c */ /* 0x000fe2000bfc6270 */
[----:B------:R-:W4:Y:S04]  /*4880*/  @!P2 LDG.E R8, [R12.64+-0x1a80] ;  /* 0xffe580200c08a981 */ /* 0x000f28000c1e1900 */
[----:B------:R-:W4:Y:S04]  /*4890*/  @!P3 LDG.E R67, [R12.64+-0x1a00] ;  /* 0xffe600200c43b981 */ /* 0x000f28000c1e1900 */
[----:B------:R-:W4:Y:S04]  /*48a0*/  @!P4 LDG.E R66, [R12.64+-0x1980] ;  /* 0xffe680200c42c981 */ /* 0x000f28000c1e1900 */
[----:B------:R-:W4:Y:S04]  /*48b0*/  @!P1 LDG.E R9, [R12.64+-0x1b00] ;  /* 0xffe500200c099981 */ /* 0x000f28000c1e1900 */
[----:B------:R-:W4:Y:S04]  /*48c0*/  @!P5 LDG.E R69, [R12.64+-0x1900] ;  /* 0xffe700200c45d981 */ /* 0x000f28000c1e1900 */
[----:B------:R-:W4:Y:S01]  /*48d0*/  @!P6 LDG.E R68, [R12.64+-0x1880] ;  /* 0xffe780200c44e981 */ /* 0x000f22000c1e1900 */
[----:B------:R-:W-:-:S02]  /*48e0*/  P2R R70, PR, RZ, 0x2 ;  /* 0x00000002ff467803 */ /* 0x000fc40000000000 */
[----:B------:R-:W-:Y:S01]  /*48f0*/  ISETP.GE.AND P1, PT, R164, UR7, PT ;  /* 0x00000007a4007c0c */ /* 0x000fe2000bf26270 */
[----:B---3--:R0:W-:Y:S04]  /*4900*/  STS [R154.X4], R41 ;  /* 0x000000299a007388 */ /* 0x0081e80000004800 */
[----:B--2---:R-:W-:Y:S04]  /*4910*/  STS [R153.X4+0x80], R40 ;  /* 0x0000802899007388 */ /* 0x004fe80000004800 */
[----:B------:R-:W-:Y:S04]  /*4920*/  STS [R152.X4+0x100], R43 ;  /* 0x0001002b98007388 */ /* 0x000fe80000004800 */
[----:B------:R-:W-:Y:S04]  /*4930*/  STS [R151.X4+0x180], R42 ;  /* 0x0001802a97007388 */ /* 0x000fe80000004800 */
[----:B------:R-:W-:Y:S04]  /*4940*/  STS [R150.X4+0x200], R61 ;  /* 0x0002003d96007388 */ /* 0x000fe80000004800 */
[----:B-----5:R-:W-:Y:S04]  /*4950*/  STS [R149.X4+0x280], R60 ;  /* 0x0002803c95007388 */ /* 0x020fe80000004800 */
[----:B----4-:R-:W-:Y:S04]  /*4960*/  STS [R148.X4+0x300], R63 ;  /* 0x0003003f94007388 */ /* 0x010fe80000004800 */
[----:B------:R-:W-:Y:S04]  /*4970*/  STS [R147.X4+0x380], R62 ;  /* 0x0003803e93007388 */ /* 0x000fe80000004800 */
        /* <DEDUP_REMOVED lines=9> */
[----:B------:R-:W4:Y:S04]  /*4a10*/  LDS R76, [R54.X4] ;  /* 0x00000000364c7984 */ /* 0x000f280000004800 */
[----:B------:R-:W-:Y:S04]  /*4a20*/  LDS R77, [R54.X4+0x4] ;  /* 0x00000400364d7984 */ /* 0x000fe80000004800 */
[----:B------:R-:W-:Y:S04]  /*4a30*/  LDS R84, [R54.X4+0x8] ;  /* 0x0000080036547984 */ /* 0x000fe80000004800 */
[----:B------:R-:W-:Y:S04]  /*4a40*/  LDS R85, [R54.X4+0xc] ;  /* 0x00000c0036557984 */ /* 0x000fe80000004800 */
[----:B------:R-:W2:Y:S04]  /*4a50*/  LDS R86, [R54.X4+0x10] ;  /* 0x0000100036567984 */ /* 0x000ea80000004800 */
[----:B------:R-:W0:Y:S04]  /*4a60*/  LDS R87, [R54.X4+0x14] ;  /* 0x0000140036577984 */ /* 0x000e280000004800 */
[----:B------:R-:W0:Y:S04]  /*4a70*/  LDS R88, [R54.X4+0x18] ;  /* 0x0000180036587984 */ /* 0x000e280000004800 */
[----:B------:R-:W2:Y:S04]  /*4a80*/  LDS R95, [R54.X4+0x1c] ;  /* 0x00001c00365f7984 */ /* 0x000ea80000004800 */
[----:B------:R-:W2:Y:S04]  /*4a90*/  LDS R94, [R54.X4+0x20] ;  /* 0x00002000365e7984 */ /* 0x000ea80000004800 */
[----:B------:R-:W2:Y:S04]  /*4aa0*/  LDS R93, [R54.X4+0x24] ;  /* 0x00002400365d7984 */ /* 0x000ea80000004800 */
[----:B------:R-:W2:Y:S04]  /*4ab0*/  LDS R92, [R54.X4+0x28] ;  /* 0x00002800365c7984 */ /* 0x000ea80000004800 */
[----:B------:R-:W2:Y:S04]  /*4ac0*/  LDS R91, [R54.X4+0x2c] ;  /* 0x00002c00365b7984 */ /* 0x000ea80000004800 */
[----:B------:R-:W-:Y:S04]  /*4ad0*/  LDS R90, [R54.X4+0x30] ;  /* 0x00003000365a7984 */ /* 0x000fe80000004800 */
[----:B------:R-:W2:Y:S04]  /*4ae0*/  LDS R89, [R54.X4+0x34] ;  /* 0x0000340036597984 */ /* 0x000ea80000004800 */
        /* <DEDUP_REMOVED lines=9> */
[----:B------:R-:W-:Y:S01]  /*4b80*/  CS2R R62, SRZ ;  /* 0x00000000003e7805 */ /* 0x000fe2000001ff00 */
[----:B------:R-:W-:Y:S01]  /*4b90*/  CS2R R64, SRZ ;  /* 0x0000000000407805 */ /* 0x000fe2000001ff00 */
[----:B--2---:R-:W-:Y:S01]  /*4ba0*/  CS2R R66, SRZ ;  /* 0x0000000000427805 */ /* 0x004fe2000001ff00 */
[----:B---3--:R-:W-:Y:S01]  /*4bb0*/  CS2R R68, SRZ ;  /* 0x0000000000447805 */ /* 0x008fe2000001ff00 */
[----:B------:R0:W2:Y:S04]  /*4bc0*/  @!P3 LDG.E R96, [R14.64+-0x1a00] ;  /* 0xffe600200e60b981 */ /* 0x0000a8000c1e1900 */
[----:B------:R0:W3:Y:S01]  /*4bd0*/  @!P0 LDG.E R9, [R14.64+-0x1e80] ;  /* 0xffe180200e098981 */ /* 0x0000e2000c1e1900 */
[----:B------:R-:W-:-:S03]  /*4be0*/  ISETP.GE.AND P0, PT, R158, UR7, PT ;  /* 0x000000079e007c0c */ /* 0x000fc6000bf06270 */
[----:B------:R0:W2:Y:S01]  /*4bf0*/  @!P1 LDG.E R62, [R14.64+-0x1f00] ;  /* 0xffe100200e3e9981 */ /* 0x0000a2000c1e1900 */
[----:B------:R-:W-:-:S03]  /*4c00*/  ISETP.GE.AND P1, PT, R161, UR7, PT ;  /* 0x00000007a1007c0c */ /* 0x000fc6000bf26270 */
[----:B------:R0:W3:Y:S04]  /*4c10*/  @!P2 LDG.E R69, [R14.64+-0x1a80] ;  /* 0xffe580200e45a981 */ /* 0x0000e8000c1e1900 */
[----:B------:R0:W3:Y:S04]  /*4c20*/  @!P4 LDG.E R72, [R14.64+-0x1980] ;  /* 0xffe680200e48c981 */ /* 0x0000e8000c1e1900 */
[----:B------:R0:W3:Y:S01]  /*4c30*/  @!P0 LDG.E R63, [R14.64+-0x1d80] ;  /* 0xffe280200e3f8981 */ /* 0x0000e2000c1e1900 */
[----:B------:R-:W-:-:S03]  /*4c40*/  ISETP.GE.AND P0, PT, R156, UR7, PT ;  /* 0x000000079c007c0c */ /* 0x000fc6000bf06270 */
[----:B------:R0:W3:Y:S01]  /*4c50*/  @!P1 LDG.E R64, [R14.64+-0x1e00] ;  /* 0xffe200200e409981 */ /* 0x0000e2000c1e1900 */
[----:B------:R-:W-:-:S03]  /*4c60*/  ISETP.GE.AND P1, PT, R157, UR7, PT ;  /* 0x000000079d007c0c */ /* 0x000fc6000bf26270 */
[----:B------:R0:W3:Y:S04]  /*4c70*/  @!P5 LDG.E R97, [R14.64+-0x1900] ;  /* 0xffe700200e61d981 */ /* 0x0000e8000c1e1900 */
[----:B------:R0:W3:Y:S04]  /*4c80*/  @!P6 LDG.E R98, [R14.64+-0x1880] ;  /* 0xffe780200e62e981 */ /* 0x0000e8000c1e1900 */
[----:B------:R0:W3:Y:S01]  /*4c90*/  @!P0 LDG.E R65, [R14.64+-0x1c80] ;  /* 0xffe380200e418981 */ /* 0x0000e2000c1e1900 */
[----:B------:R-:W-:-:S03]  /*4ca0*/  ISETP.GE.AND P0, PT, R136, UR7, PT ;  /* 0x0000000788007c0c */ /* 0x000fc6000bf06270 */
[----:B------:R0:W3:Y:S01]  /*4cb0*/  @!P1 LDG.E R66, [R14.64+-0x1d00] ;  /* 0xffe300200e429981 */ /* 0x0000e2000c1e1900 */
[----:B------:R-:W-:-:S09]  /*4cc0*/  ISETP.NE.AND P1, PT, R70, RZ, PT ;  /* 0x000000ff4600720c */ /* 0x000fd20003f25270 */
[----:B------:R0:W3:Y:S01]  /*4cd0*/  @!P0 LDG.E R67, [R14.64+-0x1b80] ;  /* 0xffe480200e438981 */ /* 0x0000e2000c1e1900 */
[----:B------:R-:W-:Y:S02]  /*4ce0*/  ISETP.GE.AND P0, PT, R155, UR7, PT ;  /* 0x000000079b007c0c */ /* 0x000fe4000bf06270 */
[----:B------:R-:W-:-:S06]  /*4cf0*/  MOV R70, RZ ;  /* 0x000000ff00467202 */ /* 0x000fcc0000000f00 */
[----:B------:R0:W3:Y:S05]  /*4d00*/  @!P1 LDG.E R70, [R14.64+-0x1b00] ;  /* 0xffe500200e469981 */ /* 0x0000ea000c1e1900 */
[----:B------:R0:W3:Y:S01]  /*4d10*/  @!P0 LDG.E R68, [R14.64+-0x1c00] ;  /* 0xffe400200e448981 */ /* 0x0000e2000c1e1900 */
[----:B----4-:R-:W-:-:S04]  /*4d20*/  FMUL.FTZ R10, R76, -1.4426950216293334961 ;  /* 0xbfb8aa3b4c0a7820 */ /* 0x010fc80000410000 */
[----:B------:R-:W-:Y:S01]  /*4d30*/  MUFU.EX2 R73, R10 ;  /* 0x0000000a00497308 */ /* 0x000fe20000000800 */
[----:B------:R-:W-:Y:S02]  /*4d40*/  FMUL.FTZ R74, R86, -1.4426950216293334961 ;  /* 0xbfb8aa3b564a7820 */ /* 0x000fe40000410000 */
[----:B------:R-:W-:-:S05]  /*4d50*/  FMUL.FTZ R11, R77, -1.4426950216293334961 ;  /* 0xbfb8aa3b4d0b7820 */ /* 0x000fca0000410000 */
[----:B------:R-:W-:Y:S01]  /*4d60*/  MUFU.EX2 R103, R74 ;  /* 0x0000004a00677308 */ /* 0x000fe20000000800 */
[----:B------:R-:W-:-:S07]  /*4d70*/  FMUL.FTZ R40, R84, -1.4426950216293334961 ;  /* 0xbfb8aa3b54287820 */ /* 0x000fce0000410000 */
[----:B------:R-:W-:Y:S01]  /*4d80*/  MUFU.EX2 R99, R11 ;  /* 0x0000000b00637308 */ /* 0x000fe20000000800 */
[----:B------:R-:W-:Y:S02]  /*4d90*/  FMUL.FTZ R61, R87, -1.4426950216293334961 ;  /* 0xbfb8aa3b573d7820 */ /* 0x000fe40000410000 */
[----:B------:R-:W-:-:S05]  /*4da0*/  FMUL.FTZ R60, R88, -1.4426950216293334961 ;  /* 0xbfb8aa3b583c7820 */ /* 0x000fca0000410000 */
[----:B------:R-:W1:Y:S01]  /*4db0*/  MUFU.EX2 R100, R40 ;  /* 0x0000002800647308 */ /* 0x000e620000000800 */
[----:B------:R-:W-:Y:S02]  /*4dc0*/  FMUL.FTZ R42, R85, -1.4426950216293334961 ;  /* 0xbfb8aa3b552a7820 */ /* 0x000fe40000410000 */
[----:B0-----:R-:W-:-:S05]  /*4dd0*/  FMUL.FTZ R14, R95, -1.4426950216293334961 ;  /* 0xbfb8aa3b5f0e7820 */ /* 0x001fca0000410000 */
[----:B------:R-:W0:Y:S08]  /*4de0*/  MUFU.EX2 R101, R42 ;  /* 0x0000002a00657308 */ /* 0x000e300000000800 */
[----:B------:R-:W4:Y:S01]  /*4df0*/  MUFU.EX2 R61, R61 ;  /* 0x0000003d003d7308 */ /* 0x000f220000000800 */
[----:B-1----:R-:W-:-:S07]  /*4e00*/  FADD.FTZ R100, R100, 1 ;  /* 0x3f80000064647421 */ /* 0x002fce0000010000 */
[----:B------:R-:W1:Y:S01]  /*4e10*/  MUFU.EX2 R60, R60 ;  /* 0x0000003c003c7308 */ /* 0x000e620000000800 */
[----:B------:R-:W-:Y:S02]  /*4e20*/  FMUL.FTZ R15, R94, -1.4426950216293334961 ;  /* 0xbfb8aa3b5e0f7820 */ /* 0x000fe40000410000 */
[----:B------:R-:W-:-:S05]  /*4e30*/  FADD.FTZ R103, R103, 1 ;  /* 0x3f80000067677421 */ /* 0x000fca0000010000 */
[----:B------:R-:W1:Y:S01]  /*4e40*/  MUFU.EX2 R14, R14 ;  /* 0x0000000e000e7308 */ /* 0x000e620000000800 */
[----:B------:R-:W-:Y:S02]  /*4e50*/  FMUL.FTZ R43, R93, -1.4426950216293334961 ;  /* 0xbfb8aa3b5d2b7820 */ /* 0x000fe40000410000 */
[----:B0-----:R-:W-:-:S05]  /*4e60*/  FADD.FTZ R101, R101, 1 ;  /* 0x3f80000065657421 */ /* 0x001fca0000010000 */
[----:B------:R-:W-:Y:S01]  /*4e70*/  MUFU.RCP R123, R100 ;  /* 0x00000064007b7308 */ /* 0x000fe20000001000 */
[----:B----4-:R-:W-:Y:S02]  /*4e80*/  FADD.FTZ R120, R61, 1 ;  /* 0x3f8000003d787421 */ /* 0x010fe40000010000 */
[----:B-1----:R-:W-:-:S05]  /*4e90*/  FADD.FTZ R119, R60, 1 ;  /* 0x3f8000003c777421 */ /* 0x002fca0000010000 */
[----:B------:R-:W-:Y:S01]  /*4ea0*/  MUFU.RCP R121, R103 ;  /* 0x0000006700797308 */ /* 0x000fe20000001000 */
[----:B------:R-:W-:-:S07]  /*4eb0*/  FMUL.FTZ R42, R92, -1.4426950216293334961 ;  /* 0xbfb8aa3b5c2a7820 */ /* 0x000fce0000410000 */
[----:B------:R-:W0:Y:S01]  /*4ec0*/  MUFU.EX2 R15, R15 ;  /* 0x0000000f000f7308 */ /* 0x000e220000000800 */
[----:B------:R-:W-:-:S07]  /*4ed0*/  FADD.FTZ R14, R14, 1 ;  /* 0x3f8000000e0e7421 */ /* 0x000fce0000010000 */
[----:B------:R-:W-:Y:S08]  /*4ee0*/  MUFU.RCP R122, R101 ;  /* 0x00000065007a7308 */ /* 0x000ff00000001000 */
[----:B------:R-:W-:Y:S01]  /*4ef0*/  MUFU.EX2 R43, R43 ;  /* 0x0000002b002b7308 */ /* 0x000fe20000000800 */
[----:B------:R-:W-:-:S07]  /*4f00*/  FMUL.FTZ R40, R91, -1.4426950216293334961 ;  /* 0xbfb8aa3b5b287820 */ /* 0x000fce0000410000 */
[----:B------:R-:W-:Y:S01]  /*4f10*/  MUFU.RCP R119, R119 ;  /* 0x0000007700777308 */ /* 0x000fe20000001000 */
[----:B0-----:R-:W-:-:S07]  /*4f20*/  FADD.FTZ R15, R15, 1 ;  /* 0x3f8000000f0f7421 */ /* 0x001fce0000010000 */
[----:B------:R-:W-:Y:S08]  /*4f30*/  MUFU.EX2 R42, R42 ;  /* 0x0000002a002a7308 */ /* 0x000ff00000000800 */
[----:B------:R-:W-:Y:S08]  /*4f40*/  MUFU.RCP R120, R120 ;  /* 0x0000007800787308 */ /* 0x000ff00000001000 */
[----:B------:R-:W-:Y:S08]  /*4f50*/  MUFU.RCP R14, R14 ;  /* 0x0000000e000e7308 */ /* 0x000ff00000001000 */
[----:B------:R-:W-:Y:S01]  /*4f60*/  MUFU.EX2 R40, R40 ;  /* 0x0000002800287308 */ /* 0x000fe20000000800 */
[----:B------:R-:W-:-:S07]  /*4f70*/  FMUL.FTZ R11, R89, -1.4426950216293334961 ;  /* 0xbfb8aa3b590b7820 */ /* 0x000fce0000410000 */
[----:B------:R-:W-:Y:S01]  /*4f80*/  MUFU.RCP R15, R15 ;  /* 0x0000000f000f7308 */ /* 0x000fe20000001000 */
[----:B-----5:R-:W-:Y:S04]  /*4f90*/  STS [R154.X4], R41 ;  /* 0x000000299a007388 */ /* 0x020fe80000004800 */
[----:B------:R-:W-:Y:S04]  /*4fa0*/  STS [R153.X4+0x80], R8 ;  /* 0x0000800899007388 */ /* 0x000fe80000004800 */
[----:B--2---:R-:W-:Y:S04]  /*4fb0*/  STS [R152.X4+0x100], R62 ;  /* 0x0001003e98007388 */ /* 0x004fe80000004800 */
[----:B---3--:R0:W-:Y:S04]  /*4fc0*/  STS [R151.X4+0x180], R9 ;  /* 0x0001800997007388 */ /* 0x0081e80000004800 */
[----:B------:R-:W-:Y:S04]  /*4fd0*/  STS [R150.X4+0x200], R64 ;  /* 0x0002004096007388 */ /* 0x000fe80000004800 */
[----:B------:R-:W-:Y:S04]  /*4fe0*/  STS [R149.X4+0x280], R63 ;  /* 0x0002803f95007388 */ /* 0x000fe80000004800 */
[----:B------:R-:W-:Y:S04]  /*4ff0*/  STS [R148.X4+0x300], R66 ;  /* 0x0003004294007388 */ /* 0x000fe80000004800 */
[----:B------:R-:W-:Y:S01]  /*5000*/  STS [R147.X4+0x380], R65 ;  /* 0x0003804193007388 */ /* 0x000fe20000004800 */
[----:B0-----:R-:W-:-:S03]  /*5010*/  FADD.FTZ R9, R73, 1 ;  /* 0x3f80000049097421 */ /* 0x001fc60000010000 */
        /* <DEDUP_REMOVED lines=13> */
[----:B------:R-:W4:Y:S01]  /*50f0*/  LDS R70, [R54.X4+0xc] ;  /* 0x00000c0036467984 */ /* 0x000f220000004800 */
[----:B------:R-:W-:Y:S01]  /*5100*/  FADD.FTZ R8, R99, 1 ;  /* 0x3f80000063087421 */ /* 0x000fe20000010000 */
[----:B------:R-:W5:Y:S02]  /*5110*/  MUFU.RCP R9, R9 ;  /* 0x0000000900097308 */ /* 0x000f640000001000 */
[----:B------:R-:W3:Y:S04]  /*5120*/  LDS R67, [R54.X4+0x18] ;  /* 0x0000180036437984 */ /* 0x000ee80000004800 */
[----:B------:R-:W3:Y:S02]  /*5130*/  LDS R68, [R54.X4+0x14] ;  /* 0x0000140036447984 */ /* 0x000ee40000004800 */
[----:B------:R-:W1:Y:S02]  /*5140*/  MUFU.RCP R8, R8 ;  /* 0x0000000800087308 */ /* 0x000e640000001000 */
[----:B------:R-:W3:Y:S04]  /*5150*/  LDS R66, [R54.X4+0x1c] ;  /* 0x00001c0036427984 */ /* 0x000ee80000004800 */
[----:B------:R-:W4:Y:S01]  /*5160*/  LDS R65, [R54.X4+0x20] ;  /* 0x0000200036417984 */ /* 0x000f220000004800 */
[----:B-----5:R-:W-:-:S03]  /*5170*/  FADD.FTZ R61, -R9, 1 ;  /* 0x3f800000093d7421 */ /* 0x020fc60000010100 */
[----:B------:R-:W5:Y:S01]  /*5180*/  LDS R64, [R54.X4+0x24] ;  /* 0x0000240036407984 */ /* 0x000f620000004800 */
[----:B0-----:R-:W-:Y:S02]  /*5190*/  FMUL.FTZ R60, R17, R74 ;  /* 0x0000004a113c7220 */ /* 0x001fe40000410000 */
[----:B------:R-:W-:Y:S02]  /*51a0*/  FFMA.FTZ R61, R76, R61, 1 ;  /* 0x3f8000004c3d7423 */ /* 0x000fe4000001003d */
[----:B------:R-:W-:Y:S02]  /*51b0*/  FMUL.FTZ R60, R9, R60 ;  /* 0x0000003c093c7220 */ /* 0x000fe40000410000 */
[----:B-1----:R-:W-:Y:S02]  /*51c0*/  FADD.FTZ R62, -R8, 1 ;  /* 0x3f800000083e7421 */ /* 0x002fe40000010100 */
[----:B------:R-:W-:Y:S02]  /*51d0*/  FMUL.FTZ R63, R16, R73 ;  /* 0x00000049103f7220 */ /* 0x000fe40000410000 */
[----:B------:R-:W-:-:S02]  /*51e0*/  FMUL.FTZ R103, R60, R61 ;  /* 0x0000003d3c677220 */ /* 0x000fc40000410000 */
[----:B------:R-:W-:Y:S02]  /*51f0*/  FFMA.FTZ R62, R77, R62, 1 ;  /* 0x3f8000004d3e7423 */ /* 0x000fe4000001003e */
[----:B------:R-:W-:Y:S02]  /*5200*/  FMUL.FTZ R63, R8, R63 ;  /* 0x0000003f083f7220 */ /* 0x000fe40000410000 */
[----:B------:R-:W-:Y:S02]  /*5210*/  FADD.FTZ R61, -R123, 1 ;  /* 0x3f8000007b3d7421 */ /* 0x000fe40000010100 */
[----:B--2---:R-:W-:Y:S02]  /*5220*/  FMUL.FTZ R60, R83, R72 ;  /* 0x00000048533c7220 */ /* 0x004fe40000410000 */
[----:B------:R-:W-:Y:S02]  /*5230*/  FMUL.FTZ R105, R63, R62 ;  /* 0x0000003e3f697220 */ /* 0x000fe40000410000 */
[----:B------:R-:W-:-:S02]  /*5240*/  FFMA.FTZ R61, R84, R61, 1 ;  /* 0x3f800000543d7423 */ /* 0x000fc4000001003d */
[----:B------:R-:W-:Y:S02]  /*5250*/  FMUL.FTZ R60, R123, R60 ;  /* 0x0000003c7b3c7220 */ /* 0x000fe40000410000 */
[----:B------:R-:W-:Y:S02]  /*5260*/  FADD.FTZ R63, -R121, 1 ;  /* 0x3f800000793f7421 */ /* 0x000fe40000010100 */
[----:B---3--:R-:W-:Y:S02]  /*5270*/  FMUL.FTZ R62, R81, R69 ;  /* 0x00000045513e7220 */ /* 0x008fe40000410000 */
[----:B------:R-:W-:Y:S02]  /*5280*/  FMUL.FTZ R107, R60, R61 ;  /* 0x0000003d3c6b7220 */ /* 0x000fe40000410000 */
[----:B------:R-:W-:Y:S02]  /*5290*/  FADD.FTZ R60, -R122, 1 ;  /* 0x3f8000007a3c7421 */ /* 0x000fe40000010100 */
[----:B----4-:R-:W-:-:S02]  /*52a0*/  FMUL.FTZ R61, R82, R70 ;  /* 0x00000046523d7220 */ /* 0x010fc40000410000 */
[----:B------:R-:W-:Y:S02]  /*52b0*/  FFMA.FTZ R111, R86, R63, 1 ;  /* 0x3f800000566f7423 */ /* 0x000fe4000001003f */
[----:B------:R-:W-:Y:S01]  /*52c0*/  FMUL.FTZ R62, R121, R62 ;  /* 0x0000003e793e7220 */ /* 0x000fe20000410000 */
[----:B------:R-:W0:Y:S01]  /*52d0*/  LDS R63, [R54.X4+0x28] ;  /* 0x00002800363f7984 */ /* 0x000e220000004800 */
[----:B------:R-:W-:Y:S02]  /*52e0*/  FADD.FTZ R96, R43, 1 ;  /* 0x3f8000002b607421 */ /* 0x000fe40000010000 */
[----:B------:R-:W-:Y:S02]  /*52f0*/  FFMA.FTZ R60, R85, R60, 1 ;  /* 0x3f800000553c7423 */ /* 0x000fe4000001003c */
[----:B------:R-:W-:Y:S02]  /*5300*/  FMUL.FTZ R61, R122, R61 ;  /* 0x0000003d7a3d7220 */ /* 0x000fe40000410000 */
[----:B------:R-:W-:-:S02]  /*5310*/  FADD.FTZ R43, -R119, 1 ;  /* 0x3f800000772b7421 */ /* 0x000fc40000010100 */
[----:B------:R-:W-:Y:S02]  /*5320*/  FMUL.FTZ R111, R62, R111 ;  /* 0x0000006f3e6f7220 */ /* 0x000fe40000410000 */
[----:B------:R-:W-:Y:S01]  /*5330*/  FADD.FTZ R97, R42, 1 ;  /* 0x3f8000002a617421 */ /* 0x000fe20000010000 */
[----:B------:R-:W1:Y:S01]  /*5340*/  LDS R62, [R54.X4+0x2c] ;  /* 0x00002c00363e7984 */ /* 0x000e620000004800 */
[----:B------:R-:W2:Y:S01]  /*5350*/  MUFU.RCP R96, R96 ;  /* 0x0000006000607308 */ /* 0x000ea20000001000 */
[----:B------:R-:W-:Y:S02]  /*5360*/  FMUL.FTZ R109, R61, R60 ;  /* 0x0000003c3d6d7220 */ /* 0x000fe40000410000 */
[----:B------:R-:W-:Y:S02]  /*5370*/  FFMA.FTZ R115, R88, R43, 1 ;  /* 0x3f80000058737423 */ /* 0x000fe4000001002b */
[----:B------:R-:W-:Y:S02]  /*5380*/  FMUL.FTZ R98, R79, R67 ;  /* 0x000000434f627220 */ /* 0x000fe40000410000 */
[----:B------:R-:W-:-:S02]  /*5390*/  FADD.FTZ R60, -R120, 1 ;  /* 0x3f800000783c7421 */ /* 0x000fc40000010100 */
[----:B------:R-:W-:Y:S02]  /*53a0*/  FMUL.FTZ R43, R80, R68 ;  /* 0x00000044502b7220 */ /* 0x000fe40000410000 */
[----:B------:R-:W-:Y:S01]  /*53b0*/  FMUL.FTZ R61, R78, R66 ;  /* 0x000000424e3d7220 */ /* 0x000fe20000410000 */
[----:B------:R-:W3:Y:S01]  /*53c0*/  MUFU.RCP R97, R97 ;  /* 0x0000006100617308 */ /* 0x000ee20000001000 */
[----:B------:R-:W-:Y:S02]  /*53d0*/  FADD.FTZ R100, -R14, 1 ;  /* 0x3f8000000e647421 */ /* 0x000fe40000010100 */
[----:B------:R-:W-:Y:S02]  /*53e0*/  FMUL.FTZ R98, R119, R98 ;  /* 0x0000006277627220 */ /* 0x000fe40000410000 */
[----:B------:R-:W-:Y:S02]  /*53f0*/  FFMA.FTZ R60, R87, R60, 1 ;  /* 0x3f800000573c7423 */ /* 0x000fe4000001003c */
[----:B------:R-:W-:-:S02]  /*5400*/  FMUL.FTZ R43, R120, R43 ;  /* 0x0000002b782b7220 */ /* 0x000fc40000410000 */
[----:B------:R-:W-:Y:S01]  /*5410*/  FMUL.FTZ R61, R14, R61 ;  /* 0x0000003d0e3d7220 */ /* 0x000fe20000410000 */
[----:B------:R-:W4:Y:S01]  /*5420*/  MUFU.EX2 R11, R11 ;  /* 0x0000000b000b7308 */ /* 0x000f220000000800 */
[----:B------:R-:W-:Y:S02]  /*5430*/  FFMA.FTZ R100, R95, R100, 1 ;  /* 0x3f8000005f647423 */ /* 0x000fe40000010064 */
[----:B------:R-:W-:Y:S02]  /*5440*/  FMUL.FTZ R10, R90, -1.4426950216293334961 ;  /* 0xbfb8aa3b5a0a7820 */ /* 0x000fe40000410000 */
[----:B------:R-:W-:Y:S02]  /*5450*/  FMUL.FTZ R115, R98, R115 ;  /* 0x0000007362737220 */ /* 0x000fe40000410000 */
[----:B------:R-:W-:Y:S02]  /*5460*/  FMUL.FTZ R113, R43, R60 ;  /* 0x0000003c2b717220 */ /* 0x000fe40000410000 */
[----:B------:R-:W-:-:S02]  /*5470*/  FADD.FTZ R98, R40, 1 ;  /* 0x3f80000028627421 */ /* 0x000fc40000010000 */
[----:B------:R-:W-:Y:S01]  /*5480*/  FMUL.FTZ R117, R61, R100 ;  /* 0x000000643d757220 */ /* 0x000fe20000410000 */
[----:B------:R-:W0:Y:S01]  /*5490*/  MUFU.EX2 R10, R10 ;  /* 0x0000000a000a7308 */ /* 0x000e220000000800 */
[----:B------:R-:W-:Y:S01]  /*54a0*/  FADD.FTZ R43, -R15, 1 ;  /* 0x3f8000000f2b7421 */ /* 0x000fe20000010100 */
[----:B------:R-:W1:Y:S01]  /*54b0*/  LDS R61, [R54.X4+0x30] ;  /* 0x00003000363d7984 */ /* 0x000e620000004800 */
[----:B------:R-:W-:Y:S02]  /*54c0*/  FMUL.FTZ R40, R75, R65 ;  /* 0x000000414b287220 */ /* 0x000fe40000410000 */
[----:B------:R-:W-:Y:S01]  /*54d0*/  FFMA.FTZ R43, R94, R43, 1 ;  /* 0x3f8000005e2b7423 */ /* 0x000fe2000001002b */
[----:B------:R-:W1:Y:S01]  /*54e0*/  LDS R60, [R54.X4+0x34] ;  /* 0x00003400363c7984 */ /* 0x000e620000004800 */
[----:B------:R-:W-:Y:S02]  /*54f0*/  FMUL.FTZ R40, R15, R40 ;  /* 0x000000280f287220 */ /* 0x000fe40000410000 */
[----:B--2---:R-:W-:-:S02]  /*5500*/  FADD.FTZ R42, -R96, 1 ;  /* 0x3f800000602a7421 */ /* 0x004fc40000010100 */
[----:B-----5:R-:W-:Y:S02]  /*5510*/  FMUL.FTZ R99, R0, R64 ;  /* 0x0000004000637220 */ /* 0x020fe40000410000 */
[----:B------:R-:W-:Y:S02]  /*5520*/  FMUL.FTZ R125, R40, R43 ;  /* 0x0000002b287d7220 */ /* 0x000fe40000410000 */
[----:B------:R-:W-:Y:S02]  /*5530*/  FFMA.FTZ R42, R93, R42, 1 ;  /* 0x3f8000005d2a7423 */ /* 0x000fe4000001002a */
[----:B---3--:R-:W-:Y:S02]  /*5540*/  FADD.FTZ R43, -R97, 1 ;  /* 0x3f800000612b7421 */ /* 0x008fe40000010100 */
[----:B------:R-:W-:Y:S02]  /*5550*/  FMUL.FTZ R104, R13, -1.4426950216293334961 ;  /* 0xbfb8aa3b0d687820 */ /* 0x000fe40000410000 */
[----:B------:R-:W-:-:S02]  /*5560*/  FMUL.FTZ R99, R96, R99 ;  /* 0x0000006360637220 */ /* 0x000fc40000410000 */
[----:B------:R-:W-:Y:S01]  /*5570*/  FMUL.FTZ R102, R12, -1.4426950216293334961 ;  /* 0xbfb8aa3b0c667820 */ /* 0x000fe20000410000 */
[----:B------:R-:W2:Y:S01]  /*5580*/  MUFU.EX2 R41, R104 ;  /* 0x0000006800297308 */ /* 0x000ea20000000800 */
[----:B----4-:R-:W-:Y:S02]  /*5590*/  FADD.FTZ R100, R11, 1 ;  /* 0x3f8000000b647421 */ /* 0x010fe40000010000 */
[----:B------:R-:W-:Y:S02]  /*55a0*/  FMUL.FTZ R127, R99, R42 ;  /* 0x0000002a637f7220 */ /* 0x000fe40000410000 */
[----:B------:R-:W-:Y:S01]  /*55b0*/  FFMA.FTZ R11, R92, R43, 1 ;  /* 0x3f8000005c0b7423 */ /* 0x000fe2000001002b */
[----:B------:R-:W-:Y:S02]  /*55c0*/  LDS R42, [R54.X4+0x3c] ;  /* 0x00003c00362a7984 */ /* 0x000fe40000004800 */
[----:B------:R-:W3:Y:S02]  /*55d0*/  MUFU.RCP R98, R98 ;  /* 0x0000006200627308 */ /* 0x000ee40000001000 */
[----:B------:R-:W4:Y:S01]  /*55e0*/  LDS R43, [R54.X4+0x38] ;  /* 0x00003800362b7984 */ /* 0x000f220000004800 */
[----:B0-----:R-:W-:-:S05]  /*55f0*/  FADD.FTZ R99, R10, 1 ;  /* 0x3f8000000a637421 */ /* 0x001fca0000010000 */
[----:B------:R-:W0:Y:S01]  /*5600*/  MUFU.EX2 R102, R102 ;  /* 0x0000006600667308 */ /* 0x000e220000000800 */
[----:B------:R-:W-:Y:S01]  /*5610*/  FMUL.FTZ R10, R7, R63 ;  /* 0x0000003f070a7220 */ /* 0x000fe20000410000 */
[----:B------:R-:W-:Y:S01]  /*5620*/  BAR.SYNC.DEFER_BLOCKING 0x0 ;  /* 0x0000000000007b1d */ /* 0x000fe20000010000 */
[----:B-1----:R-:W-:Y:S02]  /*5630*/  FMUL.FTZ R101, R6, R62 ;  /* 0x0000003e06657220 */ /* 0x002fe40000410000 */
[----:B------:R-:W-:-:S03]  /*5640*/  FMUL.FTZ R10, R97, R10 ;  /* 0x0000000a610a7220 */ /* 0x000fc60000410000 */
[----:B------:R-:W1:Y:S01]  /*5650*/  MUFU.RCP R99, R99 ;  /* 0x0000006300637308 */ /* 0x000e620000001000 */
[----:B--2---:R-:W-:Y:S02]  /*5660*/  FADD.FTZ R104, R41, 1 ;  /* 0x3f80000029687421 */ /* 0x004fe40000010000 */
[----:B------:R-:W-:Y:S02]  /*5670*/  FMUL.FTZ R11, R10, R11 ;  /* 0x0000000b0a0b7220 */ /* 0x000fe40000410000 */
[C---:B---3--:R-:W-:Y:S02]  /*5680*/  FADD.FTZ R10, -R98.reuse, 1 ;  /* 0x3f800000620a7421 */ /* 0x048fe40000010100 */
[----:B------:R-:W-:Y:S01]  /*5690*/  FMUL.FTZ R41, R98, R101 ;  /* 0x0000006562297220 */ /* 0x000fe20000410000 */
[----:B------:R-:W2:Y:S01]  /*56a0*/  MUFU.RCP R100, R100 ;  /* 0x0000006400647308 */ /* 0x000ea20000001000 */
[----:B0-----:R-:W-:Y:S02]  /*56b0*/  FADD.FTZ R102, R102, 1 ;  /* 0x3f80000066667421 */ /* 0x001fe40000010000 */
[----:B------:R-:W-:-:S05]  /*56c0*/  FFMA.FTZ R10, R91, R10, 1 ;  /* 0x3f8000005b0a7423 */ /* 0x000fca000001000a */
[----:B------:R-:W0:Y:S01]  /*56d0*/  MUFU.RCP R101, R104 ;  /* 0x0000006800657308 */ /* 0x000e220000001000 */
[----:B------:R-:W-:Y:S02]  /*56e0*/  FMUL.FTZ R41, R41, R10 ;  /* 0x0000000a29297220 */ /* 0x000fe40000410000 */
[----:B-1----:R-:W-:Y:S02]  /*56f0*/  FADD.FTZ R129, -R99, 1 ;  /* 0x3f80000063817421 */ /* 0x002fe40000010100 */
[----:B------:R-:W-:-:S03]  /*5700*/  FMUL.FTZ R10, R5, R61 ;  /* 0x0000003d050a7220 */ /* 0x000fc60000410000 */
[----:B------:R-:W1:Y:S01]  /*5710*/  MUFU.RCP R102, R102 ;  /* 0x0000006600667308 */ /* 0x000e620000001000 */
[----:B------:R-:W-:Y:S02]  /*5720*/  FFMA.FTZ R129, R90, R129, 1 ;  /* 0x3f8000005a817423 */ /* 0x000fe40000010081 */
[----:B------:R-:W-:Y:S02]  /*5730*/  FMUL.FTZ R10, R99, R10 ;  /* 0x0000000a630a7220 */ /* 0x000fe40000410000 */
[----:B--2---:R-:W-:Y:S02]  /*5740*/  FADD.FTZ R40, -R100, 1 ;  /* 0x3f80000064287421 */ /* 0x004fe40000010100 */
[----:B------:R-:W-:Y:S02]  /*5750*/  FMUL.FTZ R129, R10, R129 ;  /* 0x000000810a817220 */ /* 0x000fe40000410000 */
[----:B------:R-:W-:Y:S02]  /*5760*/  FMUL.FTZ R131, R4, R60 ;  /* 0x0000003c04837220 */ /* 0x000fe40000410000 */
[----:B0-----:R-:W-:-:S02]  /*5770*/  FADD.FTZ R10, -R101, 1 ;  /* 0x3f800000650a7421 */ /* 0x001fc40000010100 */
[----:B------:R-:W-:Y:S02]  /*5780*/  FFMA.FTZ R40, R89, R40, 1 ;  /* 0x3f80000059287423 */ /* 0x000fe40000010028 */
[----:B------:R-:W-:Y:S02]  /*5790*/  FMUL.FTZ R131, R100, R131 ;  /* 0x0000008364837220 */ /* 0x000fe40000410000 */
[----:B------:R-:W-:Y:S02]  /*57a0*/  FFMA.FTZ R133, R13, R10, 1 ;  /* 0x3f8000000d857423 */ /* 0x000fe4000001000a */
[----:B-1----:R-:W-:Y:S02]  /*57b0*/  FADD.FTZ R137, -R102, 1 ;  /* 0x3f80000066897421 */ /* 0x002fe40000010100 */
[----:B----4-:R-:W-:Y:S02]  /*57c0*/  FMUL.FTZ R10, R3, R43 ;  /* 0x0000002b030a7220 */ /* 0x010fe40000410000 */
[----:B------:R-:W-:Y:S01]  /*57d0*/  FMUL.FTZ R135, R2, R42 ;  /* 0x0000002a02877220 */ /* 0x000fe20000410000 */
        /* <DEDUP_REMOVED lines=44> */
[----:B------:R-:W-:-:S04]  /*5aa0*/  IADD3 R138, P1, R56, UR25, RZ ;  /* 0x00000019388a7c10 */ /* 0x000fc8000ff3e0ff */
[----:B------:R-:W-:-:S05]  /*5ab0*/  IADD3.X R139, R57, UR40, RZ, P1, !PT ;  /* 0x00000028398b7c10 */ /* 0x000fca0008ffe4ff */
[----:B------:R1:W-:Y:S01]  /*5ac0*/  STL.64 [R1+0x58], R138 ;  /* 0x0000588a01007387 */ /* 0x0003e20000100a00 */
[----:B------:R-:W-:Y:S02]  /*5ad0*/  UIMAD UR36, UR13, UR34, URZ ;  /* 0x000000220d2472a4 */ /* 0x000fe4000f8e023f */
[----:B------:R-:W-:Y:S02]  /*5ae0*/  UIMAD.WIDE.U32 UR8, UR12, UR34, URZ ;  /* 0x000000220c0872a5 */ /* 0x000fe4000f8e003f */
[----:B------:R-:W-:Y:S01]  /*5af0*/  UIMAD UR37, UR12, UR35, UR36 ;  /* 0x000000230c2572a4 */ /* 0x000fe2000f8e0224 */
[----:B------:R-:W-:Y:S03]  /*5b00*/  BSSY B0, `(.L_x_490) ;  /* 0x0000012000007945 */ /* 0x000fe60003800000 */
[----:B------:R-:W-:Y:S01]  /*5b10*/  UIADD3 UR36, UR9, UR37, URZ ;  /* 0x0000002509247290 */ /* 0x000fe2000fffe03f */
[----:B------:R-:W-:-:S02]  /*5b20*/  FMUL.FTZ R76, R76, R9 ;  /* 0x000000094c4c7220 */ /* 0x000fc40000410000 */
[----:B------:R-:W-:Y:S01]  /*5b30*/  FMUL.FTZ R77, R77, R8 ;  /* 0x000000084d4d7220 */ /* 0x000fe20000410000 */
[----:B0-----:R-:W-:-:S13]  /*5b40*/  ISETP.GE.AND P0, PT, R56, R118, PT ;  /* 0x000000763800720c */ /* 0x001fda0003f06270 */
        /* <DEDUP_REMOVED lines=13> */
.L_x_491:
[----:B-1----:R-:W-:Y:S05]  /*5c20*/  BSYNC B0 ;  /* 0x0000000000007941 */ /* 0x002fea0003800000 */
.L_x_490:
[----:B------:R-:W-:Y:S01]  /*5c30*/  ULDC.64 UR34, c[0x0][0x2f0] ;  /* 0x0000bc0000227ab9 */ /* 0x000fe20000000a00 */
[----:B0-----:R-:W-:Y:S01]  /*5c40*/  LEA R40, P0, R56, c[0x0][0x338], 0x2 ;  /* 0x0000ce0038287a11 */ /* 0x001fe200078010ff */
[----:B------:R-:W-:Y:S01]  /*5c50*/  UMOV UR9, UR36 ;  /* 0x0000002400097c82 */ /* 0x000fe20008000000 */
[-C--:B------:R-:W-:Y:S01]  /*5c60*/  ISETP.GE.AND P2, PT, R162, R118.reuse, PT ;  /* 0x00000076a200720c */ /* 0x080fe20003f46270 */
[----:B------:R-:W-:Y:S01]  /*5c70*/  UIMAD UR37, UR11, UR34, URZ ;  /* 0x000000220b2572a4 */ /* 0x000fe2000f8e023f */
[----:B------:R-:W-:Y:S01]  /*5c80*/  LEA.HI.X R8, R56, c[0x0][0x33c], R57, 0x2, P0 ;  /* 0x0000cf0038087a11 */ /* 0x000fe200000f1439 */
[----:B------:R-:W-:Y:S01]  /*5c90*/  UIMAD.WIDE.U32 UR8, UR10, UR34, UR8 ;  /* 0x000000220a0872a5 */ /* 0x000fe2000f8e0008 */
[-C--:B------:R-:W-:Y:S01]  /*5ca0*/  ISETP.GE.AND P0, PT, R163, R118.reuse, PT ;  /* 0x00000076a300720c */ /* 0x080fe20003f06270 */
[----:B------:R-:W-:Y:S01]  /*5cb0*/  UIMAD UR35, UR10, UR35, UR37 ;  /* 0x000000230a2372a4 */ /* 0x000fe2000f8e0225 */
[-C--:B------:R-:W-:Y:S01]  /*5cc0*/  ISETP.GE.AND P3, PT, R156, R118.reuse, PT ;  /* 0x000000769c00720c */ /* 0x080fe20003f66270 */
[----:B------:R-:W-:Y:S01]  /*5cd0*/  UIADD3 UR34, UP0, UR41, UR8, URZ ;  /* 0x0000000829227290 */ /* 0x000fe2000ff1e03f */
[----:B------:R-:W-:Y:S01]  /*5ce0*/  ISETP.GE.AND P4, PT, R155, R118, PT ;  /* 0x000000769b00720c */ /* 0x000fe20003f86270 */
[----:B------:R-:W-:Y:S01]  /*5cf0*/  FMUL.FTZ R93, R93, R96 ;  /* 0x000000605d5d7220 */ /* 0x000fe20000410000 */
[----:B------:R-:W-:Y:S01]  /*5d00*/  ISETP.GE.AND P5, PT, R136, R118, PT ;  /* 0x000000768800720c */ /* 0x000fe20003fa6270 */
[----:B------:R-:W-:Y:S01]  /*5d10*/  UIADD3.X UR8, UR42, UR35, UR9, UP0, !UPT ;  /* 0x000000232a087290 */ /* 0x000fe200087fe409 */
[----:B------:R-:W-:Y:S01]  /*5d20*/  FMUL.FTZ R92, R92, R97 ;  /* 0x000000615c5c7220 */ /* 0x000fe20000410000 */
[----:B------:R-:W-:Y:S01]  /*5d30*/  MOV R41, UR34 ;  /* 0x0000002200297c02 */ /* 0x000fe20008000f00 */
[----:B------:R-:W-:Y:S01]  /*5d40*/  FMUL.FTZ R84, R84, R123 ;  /* 0x0000007b54547220 */ /* 0x000fe20000410000 */
[----:B------:R-:W-:Y:S01]  /*5d50*/  MOV R9, UR34 ;  /* 0x0000002200097c02 */ /* 0x000fe20008000f00 */
[----:B------:R-:W-:Y:S01]  /*5d60*/  FMUL.FTZ R85, R85, R122 ;  /* 0x0000007a55557220 */ /* 0x000fe20000410000 */
[----:B------:R-:W-:Y:S01]  /*5d70*/  LEA R40, P1, R41, R40, 0x2 ;  /* 0x0000002829287211 */ /* 0x000fe200078210ff */
[----:B------:R-:W-:Y:S01]  /*5d80*/  FMUL.FTZ R86, R86, R121 ;  /* 0x0000007956567220 */ /* 0x000fe20000410000 */
[----:B------:R-:W-:Y:S01]  /*5d90*/  MOV R10, UR8 ;  /* 0x00000008000a7c02 */ /* 0x000fe20008000f00 */
[----:B------:R-:W-:-:S02]  /*5da0*/  FMUL.FTZ R87, R87, R120 ;  /* 0x0000007857577220 */ /* 0x000fc40000410000 */
[----:B------:R-:W-:Y:S01]  /*5db0*/  FMUL.FTZ R88, R88, R119 ;  /* 0x0000007758587220 */ /* 0x000fe20000410000 */
[----:B------:R-:W-:Y:S01]  /*5dc0*/  LEA.HI.X R41, R9, R8, R10, 0x2, P1 ;  /* 0x0000000809297211 */ /* 0x000fe200008f140a */
[----:B------:R-:W-:Y:S01]  /*5dd0*/  FMUL.FTZ R95, R95, R14 ;  /* 0x0000000e5f5f7220 */ /* 0x000fe20000410000 */
        /* <DEDUP_REMOVED lines=43> */
[----:B------:R-:W-:Y:S01]  /*6090*/  FMUL.FTZ R6, R6, R91 ;  /* 0x0000005b06067220 */ /* 0x000fe20000410000 */
[----:B------:R0:W-:Y:S01]  /*60a0*/  @!P3 STG.E [R40.64+-0x1880], R117 ;  /* 0xffe780752800b986 */ /* 0x0001e2000c101920 */
[----:B------:R-:W-:-:S02]  /*60b0*/  FMUL.FTZ R5, R5, R90 ;  /* 0x0000005a05057220 */ /* 0x000fc40000410000 */
[----:B------:R-:W-:Y:S02]  /*60c0*/  FMUL.FTZ R4, R4, R89 ;  /* 0x0000005904047220 */ /* 0x000fe40000410000 */
[----:B------:R-:W-:Y:S02]  /*60d0*/  FMUL.FTZ R3, R3, R96 ;  /* 0x0000006003037220 */ /* 0x000fe40000410000 */
[----:B------:R-:W-:Y:S01]  /*60e0*/  FMUL.FTZ R2, R2, R97 ;  /* 0x0000006102027220 */ /* 0x000fe20000410000 */
[----:B------:R-:W-:Y:S05]  /*60f0*/  @!P0 BRA `(.L_x_492) ;  /* 0x0000078000008947 */ /* 0x000fea0003800000 */
[----:B------:R-:W-:Y:S01]  /*6100*/  BAR.SYNC.DEFER_BLOCKING 0x0 ;  /* 0x0000000000007b1d */ /* 0x000fe20000010000 */
[----:B0-----:R-:W-:Y:S01]  /*6110*/  FMUL.FTZ R41, R76, R74 ;  /* 0x0000004a4c297220 */ /* 0x001fe20000410000 */
[----:B------:R-:W-:Y:S01]  /*6120*/  MOV R0, UR7 ;  /* 0x0000000700007c02 */ /* 0x000fe20008000f00 */
        /* <DEDUP_REMOVED lines=73> */
.L_x_494:
[----:B------:R-:W-:Y:S05]  /*65c0*/  BSYNC B0 ;  /* 0x0000000000007941 */ /* 0x000fea0003800000 */
.L_x_493:
[----:B------:R-:W-:Y:S01]  /*65d0*/  ULDC.64 UR8, c[0x0][0x218] ;  /* 0x0000860000087ab9 */ /* 0x000fe20000000a00 */
[----:B0-----:R-:W-:Y:S01]  /*65e0*/  LEA R40, P0, R56, c[0x0][0x270], 0x2 ;  /* 0x00009c0038287a11 */ /* 0x001fe200078010ff */
        /* <DEDUP_REMOVED lines=9> */
[----:B------:R-:W-:-:S02]  /*6680*/  ISETP.GE.AND P4, PT, R136, R95, PT ;  /* 0x0000005f8800720c */ /* 0x000fc40003f86270 */
[----:B------:R-:W-:Y:S01]  /*6690*/  ISETP.GE.AND P5, PT, R134, R95, PT ;  /* 0x0000005f8600720c */ /* 0x000fe20003fa6270 */
[----:B------:R-:W-:Y:S01]  /*66a0*/  UIADD3.X UR34, UR42, UR8, UR35, UP0, !UPT ;  /* 0x000000082a227290 */ /* 0x000fe200087fe423 */
[----:B------:R-:W-:-:S04]  /*66b0*/  MOV R41, UR7 ;  /* 0x0000000700297c02 */ /* 0x000fc80008000f00 */
        /* <DEDUP_REMOVED lines=28> */
.L_x_492:
[----:B------:R-:W2:Y:S01]  /*6880*/  LDL.LU R0, [R1+0x70] ;  /* 0x0000700001007983 */ /* 0x000ea20000300800 */
[----:B0-----:R-:W-:Y:S01]  /*6890*/  MOV R40, c[0x0][0x16c] ;  /* 0x00005b0000287a02 */ /* 0x001fe20000000f00 */
[----:B------:R-:W-:Y:S01]  /*68a0*/  HFMA2.MMA R138, -RZ, RZ, 0, 0 ;  /* 0x00000000ff8a7435 */ /* 0x000fe200000001ff */
[----:B------:R-:W-:Y:S01]  /*68b0*/  FMUL.FTZ R154, R17, UR4 ;  /* 0x00000004119a7c20 */ /* 0x000fe20008410000 */
[----:B------:R0:W-:Y:S01]  /*68c0*/  STL [R1+0x60], RZ ;  /* 0x000060ff01007387 */ /* 0x0001e20000100800 */
        /* <DEDUP_REMOVED lines=38> */
[----:B------:R-:W-:Y:S01]  /*6b30*/  FFMA.FTZ R41, R35, R3, R0 ;  /* 0x0000000323297223 */ /* 0x000fe20000010000 */
[----:B------:R-:W-:-:S03]  /*6b40*/  MOV R0, RZ ;  /* 0x000000ff00007202 */ /* 0x000fc60000000f00 */
[----:B------:R-:W-:-:S05]  /*6b50*/  FFMA.FTZ R40, R34, R2, R41 ;  /* 0x0000000222287223 */ /* 0x000fca0000010029 */
[----:B------:R0:W-:Y:S01]  /*6b60*/  STL [R1+0x70], R40 ;  /* 0x0000702801007387 */ /* 0x0001e20000100800 */
        /* <DEDUP_REMOVED lines=17> */
.L_x_543:
[----:B------:R-:W2:Y:S01]  /*6c80*/  LDL R69, [R1+0x3c] ;  /* 0x00003c0001457983 */ /* 0x000ea20000100800 */
[----:B------:R-:W-:-:S03]  /*6c90*/  ULDC.64 UR36, c[0x0][0x180] ;  /* 0x0000600000247ab9 */ /* 0x000fc60000000a00 */
[----:B------:R-:W3:Y:S04]  /*6ca0*/  LDL R77, [R1+0x40] ;  /* 0x00004000014d7983 */ /* 0x000ee80000100800 */
[----:B------:R-:W4:Y:S04]  /*6cb0*/  LDL R76, [R1+0x54] ;  /* 0x00005400014c7983 */ /* 0x000f280000100800 */
[----:B------:R-:W4:Y:S04]  /*6cc0*/  LDL R74, [R1+0x50] ;  /* 0x00005000014a7983 */ /* 0x000f280000100800 */
[----:B------:R-:W4:Y:S04]  /*6cd0*/  LDL R73, [R1+0x4c] ;  /* 0x00004c0001497983 */ /* 0x000f280000100800 */
[----:B------:R-:W4:Y:S04]  /*6ce0*/  LDL R72, [R1+0x48] ;  /* 0x0000480001487983 */ /* 0x000f280000100800 */
[----:B------:R-:W4:Y:S01]  /*6cf0*/  LDL R71, [R1+0x44] ;  /* 0x0000440001477983 */ /* 0x000f220000100800 */
[----:B------:R-:W-:Y:S01]  /*6d00*/  UIMAD UR38, UR11, UR36, URZ ;  /* 0x000000240b2672a4 */ /* 0x000fe2000f8e023f */
[----:B------:R-:W-:Y:S01]  /*6d10*/  MOV R41, UR7 ;  /* 0x0000000700297c02 */ /* 0x000fe20008000f00 */
[----:B------:R-:W-:-:S02]  /*6d20*/  UIMAD.WIDE.U32 UR34, UR10, UR36, URZ ;  /* 0x000000240a2272a5 */ /* 0x000fc4000f8e003f */
[----:B------:R-:W-:Y:S01]  /*6d30*/  USHF.R.S32.HI UR44, URZ, 0x1f, UR7 ;  /* 0x0000001f3f2c7899 */ /* 0x000fe20008011407 */
[----:B------:R-:W-:Y:S01]  /*6d40*/  CS2R R62, SRZ ;  /* 0x00000000003e7805 */ /* 0x000fe2000001ff00 */
[----:B------:R-:W-:Y:S01]  /*6d50*/  UIMAD UR38, UR10, UR37, UR38 ;  /* 0x000000250a2672a4 */ /* 0x000fe2000f8e0226 */
[----:B0-----:R-:W-:Y:S01]  /*6d60*/  IMAD.WIDE.U32 R40, R41, c[0x0][0x1c0], R56 ;  /* 0x0000700029287a25 */ /* 0x001fe200078e0038 */
[----:B------:R-:W-:Y:S01]  /*6d70*/  CS2R R64, SRZ ;  /* 0x0000000000407805 */ /* 0x000fe2000001ff00 */
[----:B------:R-:W-:Y:S01]  /*6d80*/  ULDC.64 UR36, c[0x0][0x188] ;  /* 0x0000620000247ab9 */ /* 0x000fe20000000a00 */
[----:B------:R-:W-:Y:S01]  /*6d90*/  CS2R R66, SRZ ;  /* 0x0000000000427805 */ /* 0x000fe2000001ff00 */
[----:B------:R-:W-:Y:S01]  /*6da0*/  UIADD3 UR35, UR35, UR38, URZ ;  /* 0x0000002623237290 */ /* 0x000fe2000fffe03f */
[----:B------:R-:W-:Y:S01]  /*6db0*/  LEA R42, P0, R40, UR22, 0x2 ;  /* 0x00000016282a7c11 */ /* 0x000fe2000f8010ff */
[----:B------:R-:W-:Y:S01]  /*6dc0*/  UIMAD UR45, UR44, UR36, URZ ;  /* 0x000000242c2d72a4 */ /* 0x000fe2000f8e023f */
[----:B------:R-:W4:Y:S01]  /*6dd0*/  LDL R92, [R1+0x38] ;  /* 0x00003800015c7983 */ /* 0x000f220000100800 */
[----:B------:R-:W-:-:S02]  /*6de0*/  ULDC.64 UR38, c[0x0][0x220] ;  /* 0x0000880000267ab9 */ /* 0x000fc40000000a00 */
[----:B------:R-:W-:Y:S01]  /*6df0*/  UIMAD UR45, UR7, UR37, UR45 ;  /* 0x00000025072d72a4 */ /* 0x000fe2000f8e022d */
[----:B------:R-:W4:Y:S01]  /*6e00*/  LDL R91, [R1+0x34] ;  /* 0x00003400015b7983 */ /* 0x000f220000100800 */
[----:B------:R-:W-:-:S03]  /*6e10*/  UIMAD.WIDE.U32 UR36, UR7, UR36, UR34 ;  /* 0x00000024072472a5 */ /* 0x000fc6000f8e0022 */
[----:B------:R-:W-:Y:S01]  /*6e20*/  ULDC.64 UR34, c[0x0][0x1c0] ;  /* 0x0000700000227ab9 */ /* 0x000fe20000000a00 */
[----:B------:R-:W4:Y:S01]  /*6e30*/  LDL R90, [R1+0x30] ;  /* 0x00003000015a7983 */ /* 0x000f220000100800 */
[----:B------:R-:W-:Y:S02]  /*6e40*/  UIMAD UR46, UR44, UR34, URZ ;  /* 0x000000222c2e72a4 */ /* 0x000fe4000f8e023f */
[----:B------:R-:W-:Y:S01]  /*6e50*/  UIADD3 UR34, UR37, UR45, URZ ;  /* 0x0000002d25227290 */ /* 0x000fe2000fffe03f */
[----:B------:R-:W4:Y:S01]  /*6e60*/  LDL R89, [R1+0x2c] ;  /* 0x00002c0001597983 */ /* 0x000f220000100800 */
[----:B------:R-:W-:Y:S02]  /*6e70*/  ULEA UR38, UP0, UR36, UR38, 0x2 ;  /* 0x0000002624267291 */ /* 0x000fe4000f80103f */
[----:B------:R-:W-:Y:S01]  /*6e80*/  UIMAD UR35, UR7, UR35, UR46 ;  /* 0x00000023072372a4 */ /* 0x000fe2000f8e022e */
[----:B------:R-:W4:Y:S01]  /*6e90*/  LDL R88, [R1+0x28] ;  /* 0x0000280001587983 */ /* 0x000f220000100800 */
[----:B------:R-:W-:-:S02]  /*6ea0*/  ULEA.HI.X UR39, UR36, UR39, UR34, 0x2, UP0 ;  /* 0x0000002724277291 */ /* 0x000fc400080f1422 */
[----:B------:R-:W-:Y:S01]  /*6eb0*/  MOV R60, UR38 ;  /* 0x00000026003c7c02 */ /* 0x000fe20008000f00 */
[----:B------:R-:W-:Y:S01]  /*6ec0*/  ULDC UR34, c[0x0][0x168] ;  /* 0x00005a0000227ab9 */ /* 0x000fe20000000800 */
[----:B------:R-:W-:Y:S01]  /*6ed0*/  IADD3 R41, R41, UR35, RZ ;  /* 0x0000002329297c10 */ /* 0x000fe2000fffe0ff */
[----:B------:R-:W-:Y:S01]  /*6ee0*/  UIADD3 UR34, -UR25, UR34, URZ ;  /* 0x0000002219227290 */ /* 0x000fe2000fffe13f */
[----:B------:R-:W-:Y:S01]  /*6ef0*/  MOV R61, UR39 ;  /* 0x00000027003d7c02 */ /* 0x000fe20008000f00 */
[----:B------:R-:W4:Y:S01]  /*6f00*/  LDL R87, [R1+0x24] ;  /* 0x0000240001577983 */ /* 0x000f220000100800 */
[----:B------:R-:W-:-:S03]  /*6f10*/  LEA.HI.X R43, R40, UR23, R41, 0x2, P0 ;  /* 0x00000017282b7c11 */ /* 0x000fc600080f1429 */
[----:B------:R-:W-:Y:S01]  /*6f20*/  ISETP.GE.AND P1, PT, R56, UR34, PT ;  /* 0x0000002238007c0c */ /* 0x000fe2000bf26270 */
[----:B------:R0:W4:Y:S01]  /*6f30*/  LDG.E R75, [R60.64] ;  /* 0x000000203c4b7981 */ /* 0x000122000c1e1900 */
[----:B------:R-:W-:Y:S02]  /*6f40*/  ISETP.GE.AND P2, PT, R164, UR34, PT ;  /* 0x00000022a4007c0c */ /* 0x000fe4000bf46270 */
[----:B------:R-:W-:Y:S01]  /*6f50*/  ISETP.GE.AND P4, PT, R162, UR34, PT ;  /* 0x00000022a2007c0c */ /* 0x000fe2000bf86270 */
[----:B------:R-:W4:Y:S01]  /*6f60*/  LDL R86, [R1+0x20] ;  /* 0x0000200001567983 */ /* 0x000f220000100800 */
[----:B------:R-:W-:Y:S02]  /*6f70*/  ISETP.GE.AND P3, PT, R163, UR34, PT ;  /* 0x00000022a3007c0c */ /* 0x000fe4000bf66270 */
[----:B------:R-:W-:Y:S01]  /*6f80*/  ISETP.GE.AND P5, PT, R161, UR34, PT ;  /* 0x00000022a1007c0c */ /* 0x000fe2000bfa6270 */
[----:B------:R-:W4:Y:S01]  /*6f90*/  LDL R84, [R1+0x1c] ;  /* 0x00001c0001547983 */ /* 0x000f220000100800 */
[----:B------:R-:W-:Y:S01]  /*6fa0*/  ISETP.GE.AND P0, PT, R158, UR34, PT ;  /* 0x000000229e007c0c */ /* 0x000fe2000bf06270 */
[----:B0-----:R-:W-:-:S02]  /*6fb0*/  CS2R R60, SRZ ;  /* 0x00000000003c7805 */ /* 0x001fc4000001ff00 */
[----:B------:R-:W4:Y:S01]  /*6fc0*/  @!P1 LDG.E R62, [R42.64] ;  /* 0x000000202a3e9981 */ /* 0x000f22000c1e1900 */
[----:B------:R-:W-:-:S03]  /*6fd0*/  ISETP.GE.AND P1, PT, R157, UR34, PT ;  /* 0x000000229d007c0c */ /* 0x000fc6000bf26270 */
[----:B------:R-:W4:Y:S01]  /*6fe0*/  @!P2 LDG.E R64, [R42.64+0x80] ;  /* 0x000080202a40a981 */ /* 0x000f22000c1e1900 */
[----:B------:R-:W-:-:S03]  /*6ff0*/  ISETP.GE.AND P2, PT, R156, UR34, PT ;  /* 0x000000229c007c0c */ /* 0x000fc6000bf46270 */
[----:B------:R-:W4:Y:S04]  /*7000*/  @!P4 LDG.E R66, [R42.64+0x180] ;  /* 0x000180202a42c981 */ /* 0x000f28000c1e1900 */
[----:B------:R-:W4:Y:S01]  /*7010*/  @!P3 LDG.E R63, [R42.64+0x100] ;  /* 0x000100202a3fb981 */ /* 0x000f22000c1e1900 */
[----:B------:R-:W-:Y:S01]  /*7020*/  ISETP.GE.AND P3, PT, R155, UR34, PT ;  /* 0x000000229b007c0c */ /* 0x000fe2000bf66270 */
[----:B------:R-:W-:Y:S02]  /*7030*/  HFMA2.MMA R70, -RZ, RZ, 0, 0 ;  /* 0x00000000ff467435 */ /* 0x000fe400000001ff */
[----:B------:R-:W4:Y:S04]  /*7040*/  @!P5 LDG.E R65, [R42.64+0x200] ;  /* 0x000200202a41d981 */ /* 0x000f28000c1e1900 */
[----:B------:R-:W4:Y:S04]  /*7050*/  @!P1 LDG.E R67, [R42.64+0x300] ;  /* 0x000300202a439981 */ /* 0x000f28000c1e1900 */
[----:B------:R-:W4:Y:S04]  /*7060*/  @!P2 LDG.E R61, [R42.64+0x380] ;  /* 0x000380202a3da981 */ /* 0x000f28000c1e1900 */
[----:B------:R-:W4:Y:S04]  /*7070*/  @!P3 LDG.E R60, [R42.64+0x400] ;  /* 0x000400202a3cb981 */ /* 0x000f28000c1e1900 */
[----:B------:R-:W4:Y:S04]  /*7080*/  LDL R83, [R1+0x18] ;  /* 0x0000180001537983 */ /* 0x000f280000100800 */
[----:B------:R-:W4:Y:S04]  /*7090*/  LDL R82, [R1+0x14] ;  /* 0x0000140001527983 */ /* 0x000f280000100800 */
[----:B------:R-:W4:Y:S04]  /*70a0*/  LDL R81, [R1+0x10] ;  /* 0x0000100001517983 */ /* 0x000f280000100800 */
[----:B------:R-:W4:Y:S04]  /*70b0*/  LDL R80, [R1+0xc] ;  /* 0x00000c0001507983 */ /* 0x000f280000100800 */
[----:B------:R-:W4:Y:S04]  /*70c0*/  LDL R79, [R1+0x8] ;  /* 0x00000800014f7983 */ /* 0x000f280000100800 */
[----:B------:R-:W4:Y:S01]  /*70d0*/  LDL R78, [R1+0x4] ;  /* 0x00000400014e7983 */ /* 0x000f220000100800 */
[----:B--2---:R-:W-:-:S02]  /*70e0*/  ISETP.GE.AND P4, PT, R69, UR34, PT ;  /* 0x0000002245007c0c */ /* 0x004fc4000bf86270 */
[----:B------:R-:W-:-:S06]  /*70f0*/  CS2R R68, SRZ ;  /* 0x0000000000447805 */ /* 0x000fcc000001ff00 */
[----:B------:R-:W2:Y:S01]  /*7100*/  @!P0 LDG.E R68, [R42.64+0x280] ;  /* 0x000280202a448981 */ /* 0x000ea2000c1e1900 */
[----:B---3--:R-:W-:Y:S02]  /*7110*/  ISETP.GE.AND P5, PT, R77, UR34, PT ;  /* 0x000000224d007c0c */ /* 0x008fe4000bfa6270 */
[----:B----4-:R-:W-:Y:S01]  /*7120*/  ISETP.GE.AND P0, PT, R76, UR34, PT ;  /* 0x000000224c007c0c */ /* 0x010fe2000bf06270 */
[----:B------:R-:W3:Y:S01]  /*7130*/  LDL R77, [R1] ;  /* 0x00000000014d7983 */ /* 0x000ee20000100800 */
[----:B------:R-:W-:Y:S02]  /*7140*/  ISETP.GE.AND P1, PT, R74, UR34, PT ;  /* 0x000000224a007c0c */ /* 0x000fe4000bf26270 */
[----:B------:R-:W-:Y:S01]  /*7150*/  ISETP.GE.AND P2, PT, R73, UR34, PT ;  /* 0x0000002249007c0c */ /* 0x000fe2000bf46270 */
[----:B------:R-:W4:Y:S01]  /*7160*/  @!P4 LDG.E R70, [R42.64+0x480] ;  /* 0x000480202a46c981 */ /* 0x000f22000c1e1900 */
[----:B------:R-:W-:Y:S01]  /*7170*/  HFMA2.MMA R74, -RZ, RZ, 0, 0 ;  /* 0x00000000ff4a7435 */ /* 0x000fe200000001ff */
[----:B------:R-:W-:-:S04]  /*7180*/  ISETP.GE.AND P3, PT, R72, UR34, PT ;  /* 0x0000002248007c0c */ /* 0x000fc8000bf66270 */
[----:B------:R-:W3:Y:S01]  /*7190*/  @!P5 LDG.E R69, [R42.64+0x500] ;  /* 0x000500202a45d981 */ /* 0x000ee2000c1e1900 */
[----:B------:R-:W-:Y:S01]  /*71a0*/  ISETP.GE.AND P4, PT, R71, UR34, PT ;  /* 0x0000002247007c0c */ /* 0x000fe2000bf86270 */
[----:B------:R-:W-:Y:S01]  /*71b0*/  CS2R R72, SRZ ;  /* 0x0000000000487805 */ /* 0x000fe2000001ff00 */
[----:B------:R-:W-:Y:S01]  /*71c0*/  MOV R71, RZ ;  /* 0x000000ff00477202 */ /* 0x000fe20000000f00 */
[----:B------:R-:W-:Y:S01]  /*71d0*/  ULDC.64 UR34, c[0x0][0x198] ;  /* 0x0000660000227ab9 */ /* 0x000fe20000000a00 */
[----:B------:R-:W-:Y:S01]  /*71e0*/  MOV R76, RZ ;  /* 0x000000ff004c7202 */ /* 0x000fe20000000f00 */
[----:B------:R-:W3:Y:S04]  /*71f0*/  @!P2 LDG.E R74, [R42.64+0x680] ;  /* 0x000680202a4aa981 */ /* 0x000ee8000c1e1900 */
[----:B------:R-:W3:Y:S04]  /*7200*/  @!P0 LDG.E R72, [R42.64+0x580] ;  /* 0x000580202a488981 */ /* 0x000ee8000c1e1900 */
[----:B------:R-:W3:Y:S04]  /*7210*/  @!P1 LDG.E R71, [R42.64+0x600] ;  /* 0x000600202a479981 */ /* 0x000ee8000c1e1900 */
[----:B------:R-:W3:Y:S04]  /*7220*/  @!P3 LDG.E R73, [R42.64+0x700] ;  /* 0x000700202a49b981 */ /* 0x000ee8000c1e1900 */
[----:B------:R-:W3:Y:S01]  /*7230*/  @!P4 LDG.E R76, [R42.64+0x780] ;  /* 0x000780202a4cc981 */ /* 0x000ee2000c1e1900 */
        /* <DEDUP_REMOVED lines=11> */
[----:B------:R-:W-:-:S05]  /*72f0*/  ULEA.HI.X UR35, UR36, UR35, UR37, 0x2, UP0 ;  /* 0x0000002324237291 */ /* 0x000fca00080f1425 */
[----:B------:R-:W0:Y:S01]  /*7300*/  R2UR UR37, R75 ;  /* 0x000000004b2573c2 */ /* 0x000e2200000e0000 */
[----:B------:R-:W-:Y:S04]  /*7310*/  STS [R92.X4], R62 ;  /* 0x0000003e5c007388 */ /* 0x000fe80000004800 */
[----:B------:R-:W-:Y:S04]  /*7320*/  STS [R91.X4+0x80], R64 ;  /* 0x000080405b007388 */ /* 0x000fe80000004800 */
[----:B------:R-:W-:Y:S04]  /*7330*/  STS [R90.X4+0x100], R63 ;  /* 0x0001003f5a007388 */ /* 0x000fe80000004800 */
[----:B------:R-:W-:Y:S04]  /*7340*/  STS [R89.X4+0x180], R66 ;  /* 0x0001804259007388 */ /* 0x000fe80000004800 */
[----:B------:R-:W-:Y:S01]  /*7350*/  STS [R88.X4+0x200], R65 ;  /* 0x0002004158007388 */ /* 0x000fe20000004800 */
[----:B------:R-:W-:-:S02]  /*7360*/  ISETP.NE.AND P1, PT, R55, RZ, PT ;  /* 0x000000ff3700720c */ /* 0x000fc40003f25270 */
[----:B------:R-:W-:Y:S02]  /*7370*/  MOV R40, UR34 ;  /* 0x0000002200287c02 */ /* 0x000fe40008000f00 */
[----:B------:R-:W-:-:S05]  /*7380*/  MOV R41, UR35 ;  /* 0x0000002300297c02 */ /* 0x000fca0008000f00 */
[----:B------:R1:W5:Y:S02]  /*7390*/  LDG.E R85, [R40.64] ;  /* 0x0000002028557981 */ /* 0x000364000c1e1900 */
[----:B-1----:R-:W-:-:S04]  /*73a0*/  MOV R40, UR43 ;  /* 0x0000002b00287c02 */ /* 0x002fc80008000f00 */
[----:B------:R-:W-:Y:S02]  /*73b0*/  LEA R40, R40, UR7, 0x8 ;  /* 0x0000000728287c11 */ /* 0x000fe4000f8e40ff */
[----:B------:R-:W-:-:S04]  /*73c0*/  @P1 IADD3 R40, R55, 0x200, RZ ;  /* 0x0000020037281810 */ /* 0x000fc80007ffe0ff */
[----:B------:R-:W-:Y:S02]  /*73d0*/  SHF.L.U32 R41, R40, 0x2, RZ ;  /* 0x0000000228297819 */ /* 0x000fe400000006ff */
[----:B------:R-:W-:Y:S01]  /*73e0*/  ISETP.NE.AND P0, PT, R55, 0x7f, PT ;  /* 0x0000007f3700780c */ /* 0x000fe20003f05270 */
[----:B------:R-:W-:Y:S01]  /*73f0*/  BSSY B0, `(.L_x_496) ;  /* 0x0000030000007945 */ /* 0x000fe20003800000 */
[----:B--2---:R-:W-:Y:S04]  /*7400*/  STS [R87.X4+0x280], R68 ;  /* 0x0002804457007388 */ /* 0x004fe80000004800 */
[----:B------:R-:W-:Y:S04]  /*7410*/  STS [R86.X4+0x300], R67 ;  /* 0x0003004356007388 */ /* 0x000fe80000004800 */
[----:B------:R0:W-:Y:S02]  /*7420*/  STS [R84.X4+0x380], R61 ;  /* 0x0003803d54007388 */ /* 0x0001e40000004800 */
[----:B0-----:R-:W-:-:S05]  /*7430*/  MOV R84, UR37 ;  /* 0x0000002500547c02 */ /* 0x001fca0008000f00 */
[----:B------:R-:W-:-:S04]  /*7440*/  FMUL.FTZ R84, R84, 1.4426950216293334961 ;  /* 0x3fb8aa3b54547820 */ /* 0x000fc80000410000 */
[----:B------:R-:W-:-:S06]  /*7450*/  FMUL.FTZ R124, R84, R33 ;  /* 0x00000021547c7220 */ /* 0x000fcc0000410000 */
[----:B------:R-:W0:Y:S01]  /*7460*/  MUFU.EX2 R124, R124 ;  /* 0x0000007c007c7308 */ /* 0x000e220000000800 */
[----:B------:R1:W-:Y:S04]  /*7470*/  STS [R83.X4+0x400], R60 ;  /* 0x0004003c53007388 */ /* 0x0003e80000004800 */
[----:B----4-:R1:W-:Y:S04]  /*7480*/  STS [R82.X4+0x480], R70 ;  /* 0x0004804652007388 */ /* 0x0103e80000004800 */
[----:B---3--:R1:W-:Y:S04]  /*7490*/  STS [R81.X4+0x500], R69 ;  /* 0x0005004551007388 */ /* 0x0083e80000004800 */
        /* <DEDUP_REMOVED lines=37> */
.L_x_497:
[----:B--234-:R-:W-:Y:S05]  /*76f0*/  BSYNC B0 ;  /* 0x0000000000007941 */ /* 0x01cfea0003800000 */
.L_x_496:
[----:B------:R-:W-:Y:S01]  /*7700*/  UISETP.GE.AND UP0, UPT, UR24, 0x2, UPT ;  /* 0x000000021800788c */ /* 0x000fe2000bf06270 */
[----:B0-----:R-:W-:Y:S01]  /*7710*/  LOP3.LUT R40, R55, 0x1f, RZ, 0xc0, !PT ;  /* 0x0000001f37287812 */ /* 0x001fe200078ec0ff */
[----:B------:R-:W-:Y:S01]  /*7720*/  HFMA2.MMA R43, -RZ, RZ, 0, 4.76837158203125e-07 ;  /* 0x00000008ff2b7435 */ /* 0x000fe200000001ff */
[----:B------:R-:W-:Y:S01]  /*7730*/  MOV R41, c[0x0][0x16c] ;  /* 0x00005b0000297a02 */ /* 0x000fe20000000f00 */
[----:B-1----:R-:W-:Y:S01]  /*7740*/  HFMA2.MMA R82, -RZ, RZ, 1.875, 0 ;  /* 0x3f800000ff527435 */ /* 0x002fe200000001ff */
[----:B------:R-:W-:Y:S02]  /*7750*/  MOV R83, RZ ;  /* 0x000000ff00537202 */ /* 0x000fe40000000f00 */
[----:B------:R-:W-:-:S04]  /*7760*/  PLOP3.LUT P0, PT, PT, PT, UP0, 0x80, 0x0 ;  /* 0x000000000000781c */ /* 0x000fc80003f0f008 */
[----:B------:R-:W-:Y:S01]  /*7770*/  ISETP.NE.OR P0, PT, R40, RZ, !P0 ;  /* 0x000000ff2800720c */ /* 0x000fe20004705670 */
[C---:B------:R-:W-:Y:S01]  /*7780*/  FMUL.FTZ R70, R84.reuse, R32 ;  /* 0x0000002054467220 */ /* 0x040fe20000410000 */
[----:B------:R-:W-:Y:S01]  /*7790*/  MOV R40, UR24 ;  /* 0x0000001800287c02 */ /* 0x000fe20008000f00 */
[----:B------:R-:W-:-:S04]  /*77a0*/  FMUL.FTZ R69, R84, R31 ;  /* 0x0000001f54457220 */ /* 0x000fc80000410000 */
[----:B------:R-:W0:Y:S06]  /*77b0*/  MUFU.EX2 R70, R70 ;  /* 0x0000004600467308 */ /* 0x000e2c0000000800 */
[----:B------:R-:W-:Y:S01]  /*77c0*/  @!P0 IADD3 R40, R40, -0x2, RZ ;  /* 0xfffffffe28288810 */ /* 0x000fe20007ffe0ff */
[----:B------:R-:W-:Y:S01]  /*77d0*/  FMUL.FTZ R68, R84, R30 ;  /* 0x0000001e54447220 */ /* 0x000fe20000410000 */
[----:B------:R-:W1:Y:S03]  /*77e0*/  MUFU.EX2 R69, R69 ;  /* 0x0000004500457308 */ /* 0x000e660000000800 */
[----:B------:R-:W-:-:S02]  /*77f0*/  @!P0 IMAD R40, R40, R41, UR7 ;  /* 0x0000000728288e24 */ /* 0x000fc4000f8e0229 */
[----:B------:R-:W-:Y:S02]  /*7800*/  FMUL.FTZ R67, R84, R29 ;  /* 0x0000001d54437220 */ /* 0x000fe40000410000 */
[----:B------:R-:W-:Y:S01]  /*7810*/  @!P0 IMAD.WIDE R40, R40, R43, UR30 ;  /* 0x0000001e28288e25 */ /* 0x000fe2000f8e022b */
[----:B------:R-:W2:Y:S03]  /*7820*/  MUFU.EX2 R68, R68 ;  /* 0x0000004400447308 */ /* 0x000ea60000000800 */
[----:B------:R-:W-:Y:S01]  /*7830*/  FMUL.FTZ R43, R52, R32 ;  /* 0x00000020342b7220 */ /* 0x000fe20000410000 */
[----:B------:R3:W5:Y:S01]  /*7840*/  @!P0 LDG.E.64 R82, [R40.64] ;  /* 0x0000002028528981 */ /* 0x000762000c1e1b00 */
[C---:B------:R-:W-:Y:S01]  /*7850*/  FMUL.FTZ R66, R84.reuse, R28 ;  /* 0x0000001c54427220 */ /* 0x040fe20000410000 */
[----:B-----5:R-:W4:Y:S01]  /*7860*/  R2UR UR38, R85 ;  /* 0x00000000552673c2 */ /* 0x020f2200000e0000 */
[C---:B------:R-:W-:Y:S01]  /*7870*/  FMUL.FTZ R65, R84.reuse, R27 ;  /* 0x0000001b54417220 */ /* 0x040fe20000410000 */
[----:B------:R-:W1:Y:S01]  /*7880*/  MUFU.EX2 R67, R67 ;  /* 0x0000004300437308 */ /* 0x000e620000000800 */
[C---:B------:R-:W-:Y:S01]  /*7890*/  FMUL.FTZ R64, R84.reuse, R26 ;  /* 0x0000001a54407220 */ /* 0x040fe20000410000 */
[C---:B------:R-:W-:Y:S01]  /*78a0*/  ISETP.GT.U32.AND P0, PT, R55.reuse, 0x1f, PT ;  /* 0x0000001f3700780c */ /* 0x040fe20003f04070 */
[C---:B------:R-:W-:Y:S01]  /*78b0*/  FMUL.FTZ R63, R84.reuse, R25 ;  /* 0x00000019543f7220 */ /* 0x040fe20000410000 */
[----:B------:R-:W-:Y:S01]  /*78c0*/  LEA.HI R96, R55, R55, RZ, 0x1e ;  /* 0x0000003737607211 */ /* 0x000fe200078ff0ff */
[----:B------:R-:W-:Y:S01]  /*78d0*/  FMUL.FTZ R62, R84, R24 ;  /* 0x00000018543e7220 */ /* 0x000fe20000410000 */
[----:B------:R-:W-:Y:S01]  /*78e0*/  BSSY B0, `(.L_x_498) ;  /* 0x00000a8000007945 */ /* 0x000fe20003800000 */
[----:B---3--:R-:W-:Y:S01]  /*78f0*/  FMUL.FTZ R40, R53, R33 ;  /* 0x0000002135287220 */ /* 0x008fe20000410000 */
[----:B------:R-:W3:Y:S01]  /*7900*/  MUFU.EX2 R66, R66 ;  /* 0x0000004200427308 */ /* 0x000ee20000000800 */
[----:B------:R-:W-:-:S02]  /*7910*/  FMUL.FTZ R41, R50, R30 ;  /* 0x0000001e32297220 */ /* 0x000fc40000410000 */
[----:B0-----:R-:W-:Y:S02]  /*7920*/  FFMA.FTZ R43, R70, R40, R43 ;  /* 0x00000028462b7223 */ /* 0x001fe4000001002b */
[----:B------:R-:W-:Y:S02]  /*7930*/  FMUL.FTZ R40, R51, R31 ;  /* 0x0000001f33287220 */ /* 0x000fe40000410000 */
[----:B------:R-:W-:Y:S01]  /*7940*/  FMUL.FTZ R61, R84, R23 ;  /* 0x00000017543d7220 */ /* 0x000fe20000410000 */
[----:B------:R-:W0:Y:S01]  /*7950*/  MUFU.EX2 R65, R65 ;  /* 0x0000004100417308 */ /* 0x000e220000000800 */
[----:B-1----:R-:W-:Y:S02]  /*7960*/  FFMA.FTZ R40, R69, R43, R40 ;  /* 0x0000002b45287223 */ /* 0x002fe40000010028 */
[----:B------:R-:W-:Y:S02]  /*7970*/  FMUL.FTZ R43, R46, R26 ;  /* 0x0000001a2e2b7220 */ /* 0x000fe40000410000 */
[----:B--2---:R-:W-:-:S02]  /*7980*/  FFMA.FTZ R41, R68, R40, R41 ;  /* 0x0000002844297223 */ /* 0x004fc40000010029 */
[----:B------:R-:W-:Y:S01]  /*7990*/  FMUL.FTZ R40, R49, R29 ;  /* 0x0000001d31287220 */ /* 0x000fe20000410000 */
[----:B------:R-:W1:Y:S01]  /*79a0*/  MUFU.EX2 R64, R64 ;  /* 0x0000004000407308 */ /* 0x000e620000000800 */
[----:B------:R-:W-:Y:S02]  /*79b0*/  FMUL.FTZ R60, R84, R22 ;  /* 0x00000016543c7220 */ /* 0x000fe40000410000 */
[----:B------:R-:W-:Y:S02]  /*79c0*/  FFMA.FTZ R40, R67, R41, R40 ;  /* 0x0000002943287223 */ /* 0x000fe40000010028 */
[----:B------:R-:W-:Y:S02]  /*79d0*/  FMUL.FTZ R41, R48, R28 ;  /* 0x0000001c30297220 */ /* 0x000fe40000410000 */
[----:B------:R-:W-:Y:S01]  /*79e0*/  FMUL.FTZ R89, R36, R20 ;  /* 0x0000001424597220 */ /* 0x000fe20000410000 */
[----:B------:R-:W2:Y:S01]  /*79f0*/  MUFU.EX2 R63, R63 ;  /* 0x0000003f003f7308 */ /* 0x000ea20000000800 */
[----:B---3--:R-:W-:-:S02]  /*7a00*/  FFMA.FTZ R41, R66, R40, R41 ;  /* 0x0000002842297223 */ /* 0x008fc40000010029 */
[----:B------:R-:W-:Y:S02]  /*7a10*/  FMUL.FTZ R40, R47, R27 ;  /* 0x0000001b2f287220 */ /* 0x000fe40000410000 */
[----:B----4-:R-:W-:Y:S02]  /*7a20*/  FMUL.FTZ R97, R94, UR38 ;  /* 0x000000265e617c20 */ /* 0x010fe40008410000 */
[----:B0-----:R-:W-:Y:S01]  /*7a30*/  FFMA.FTZ R42, R65, R41, R40 ;  /* 0x00000029412a7223 */ /* 0x001fe20000010028 */
        /* <DEDUP_REMOVED lines=8> */
[----:B------:R-:W-:Y:S02]  /*7ac0*/  FMUL.FTZ R87, R67, R42 ;  /* 0x0000002a43577220 */ /* 0x000fe40000410000 */
[----:B------:R-:W-:Y:S01]  /*7ad0*/  FMUL.FTZ R43, R84, R21 ;  /* 0x00000015542b7220 */ /* 0x000fe20000410000 */
[----:B------:R-:W2:Y:S01]  /*7ae0*/  MUFU.EX2 R60, R60 ;  /* 0x0000003c003c7308 */ /* 0x000ea20000000800 */
[----:B------:R-:W-:-:S02]  /*7af0*/  FMUL.FTZ R86, R66, R87 ;  /* 0x0000005742567220 */ /* 0x000fc40000410000 */
[----:B------:R-:W-:Y:S02]  /*7b00*/  FMUL.FTZ R40, R44, R24 ;  /* 0x000000182c287220 */ /* 0x000fe40000410000 */
[----:B------:R-:W-:Y:S02]  /*7b10*/  FMUL.FTZ R87, R65, R86 ;  /* 0x0000005641577220 */ /* 0x000fe40000410000 */
[----:B0-----:R-:W-:Y:S01]  /*7b20*/  FFMA.FTZ R40, R62, R41, R40 ;  /* 0x000000293e287223 */ /* 0x001fe20000010028 */
[----:B------:R-:W0:Y:S01]  /*7b30*/  MUFU.EX2 R43, R43 ;  /* 0x0000002b002b7308 */ /* 0x000e220000000800 */
[----:B------:R-:W-:Y:S02]  /*7b40*/  FMUL.FTZ R42, R84, R20 ;  /* 0x00000014542a7220 */ /* 0x000fe40000410000 */
[----:B------:R-:W-:Y:S02]  /*7b50*/  FMUL.FTZ R41, R39, R23 ;  /* 0x0000001727297220 */ /* 0x000fe40000410000 */
[----:B------:R-:W-:-:S02]  /*7b60*/  FMUL.FTZ R87, R64, R87 ;  /* 0x0000005740577220 */ /* 0x000fc40000410000 */
[----:B-1----:R-:W-:Y:S01]  /*7b70*/  FFMA.FTZ R40, R61, R40, R41 ;  /* 0x000000283d287223 */ /* 0x002fe20000010029 */
[----:B------:R-:W1:Y:S01]  /*7b80*/  MUFU.EX2 R42, R42 ;  /* 0x0000002a002a7308 */ /* 0x000e620000000800 */
[----:B------:R-:W-:Y:S02]  /*7b90*/  FMUL.FTZ R87, R63, R87 ;  /* 0x000000573f577220 */ /* 0x000fe40000410000 */
[----:B------:R-:W-:Y:S02]  /*7ba0*/  FMUL.FTZ R41, R84, R19 ;  /* 0x0000001354297220 */ /* 0x000fe40000410000 */
[----:B------:R-:W-:Y:S02]  /*7bb0*/  FMUL.FTZ R86, R38, R22 ;  /* 0x0000001626567220 */ /* 0x000fe40000410000 */
[----:B------:R-:W-:Y:S02]  /*7bc0*/  FMUL.FTZ R87, R62, R87 ;  /* 0x000000573e577220 */ /* 0x000fe40000410000 */
[----:B--2---:R-:W-:Y:S01]  /*7bd0*/  FFMA.FTZ R40, R60, R40, R86 ;  /* 0x000000283c287223 */ /* 0x004fe20000010056 */
[----:B------:R-:W2:Y:S01]  /*7be0*/  MUFU.EX2 R41, R41 ;  /* 0x0000002900297308 */ /* 0x000ea20000000800 */
[----:B------:R-:W-:-:S02]  /*7bf0*/  FMUL.FTZ R86, R37, R21 ;  /* 0x0000001525567220 */ /* 0x000fc40000410000 */
[----:B------:R-:W-:Y:S02]  /*7c00*/  FMUL.FTZ R84, R84, R18 ;  /* 0x0000001254547220 */ /* 0x000fe40000410000 */
[----:B------:R-:W-:Y:S02]  /*7c10*/  FMUL.FTZ R87, R61, R87 ;  /* 0x000000573d577220 */ /* 0x000fe40000410000 */
[C---:B0-----:R-:W-:Y:S02]  /*7c20*/  FFMA.FTZ R86, R43.reuse, R40, R86 ;  /* 0x000000282b567223 */ /* 0x041fe40000010056 */
[----:B------:R-:W0:Y:S01]  /*7c30*/  MUFU.EX2 R40, R84 ;  /* 0x0000005400287308 */ /* 0x000e220000000800 */
[----:B------:R-:W-:Y:S02]  /*7c40*/  FMUL.FTZ R88, R60, R87 ;  /* 0x000000573c587220 */ /* 0x000fe40000410000 */
[----:B-1----:R-:W-:Y:S02]  /*7c50*/  FFMA.FTZ R86, R42, R86, R89 ;  /* 0x000000562a567223 */ /* 0x002fe40000010059 */
[----:B------:R-:W-:-:S02]  /*7c60*/  FMUL.FTZ R87, R43, R88 ;  /* 0x000000582b577220 */ /* 0x000fc40000410000 */
[----:B------:R-:W-:Y:S02]  /*7c70*/  FMUL.FTZ R89, R35, R19 ;  /* 0x0000001323597220 */ /* 0x000fe40000410000 */
[----:B------:R-:W-:Y:S02]  /*7c80*/  FMUL.FTZ R88, R42, R87 ;  /* 0x000000572a587220 */ /* 0x000fe40000410000 */
[C---:B--2---:R-:W-:Y:S02]  /*7c90*/  FFMA.FTZ R89, R41.reuse, R86, R89 ;  /* 0x0000005629597223 */ /* 0x044fe40000010059 */
[----:B------:R-:W-:Y:S02]  /*7ca0*/  FMUL.FTZ R86, R34, R18 ;  /* 0x0000001222567220 */ /* 0x000fe40000410000 */
[----:B------:R-:W-:Y:S02]  /*7cb0*/  FMUL.FTZ R87, R41, R88 ;  /* 0x0000005829577220 */ /* 0x000fe40000410000 */
[----:B0-----:R-:W-:-:S02]  /*7cc0*/  FFMA.FTZ R85, R40, R89, R86 ;  /* 0x0000005928557223 */ /* 0x001fc40000010056 */
[----:B------:R-:W-:Y:S02]  /*7cd0*/  FMUL.FTZ R84, R40, R87 ;  /* 0x0000005728547220 */ /* 0x000fe40000410000 */
[----:B------:R-:W-:Y:S02]  /*7ce0*/  FMUL.FTZ R98, R93, UR38 ;  /* 0x000000265d627c20 */ /* 0x000fe40008410000 */
[----:B------:R-:W-:Y:S01]  /*7cf0*/  FMUL.FTZ R99, R92, UR38 ;  /* 0x000000265c637c20 */ /* 0x000fe20008410000 */
[----:B------:R0:W-:Y:S01]  /*7d00*/  STS.64 [R96.X8+0x4250], R84 ;  /* 0x0042505460007388 */ /* 0x0001e20000008a00 */
[----:B------:R-:W-:Y:S02]  /*7d10*/  FMUL.FTZ R100, R91, UR38 ;  /* 0x000000265b647c20 */ /* 0x000fe40008410000 */
[----:B------:R-:W-:Y:S02]  /*7d20*/  FMUL.FTZ R101, R90, UR38 ;  /* 0x000000265a657c20 */ /* 0x000fe40008410000 */
[----:B------:R-:W-:-:S02]  /*7d30*/  FMUL.FTZ R102, R81, UR38 ;  /* 0x0000002651667c20 */ /* 0x000fc40008410000 */
[----:B------:R-:W-:Y:S02]  /*7d40*/  FMUL.FTZ R103, R80, UR38 ;  /* 0x0000002650677c20 */ /* 0x000fe40008410000 */
[----:B------:R-:W-:Y:S02]  /*7d50*/  FMUL.FTZ R104, R79, UR38 ;  /* 0x000000264f687c20 */ /* 0x000fe40008410000 */
[----:B------:R-:W-:Y:S02]  /*7d60*/  FMUL.FTZ R105, R78, UR38 ;  /* 0x000000264e697c20 */ /* 0x000fe40008410000 */
[----:B0-----:R-:W-:Y:S02]  /*7d70*/  FMUL.FTZ R96, R95, UR38 ;  /* 0x000000265f607c20 */ /* 0x001fe40008410000 */
[----:B------:R-:W-:Y:S02]  /*7d80*/  FMUL.FTZ R106, R77, UR38 ;  /* 0x000000264d6a7c20 */ /* 0x000fe40008410000 */
[----:B------:R-:W-:-:S02]  /*7d90*/  FMUL.FTZ R107, R76, UR38 ;  /* 0x000000264c6b7c20 */ /* 0x000fc40008410000 */
[----:B------:R-:W-:Y:S02]  /*7da0*/  FMUL.FTZ R108, R75, UR38 ;  /* 0x000000264b6c7c20 */ /* 0x000fe40008410000 */
[----:B------:R-:W-:Y:S02]  /*7db0*/  FMUL.FTZ R109, R74, UR38 ;  /* 0x000000264a6d7c20 */ /* 0x000fe40008410000 */
[----:B------:R-:W-:Y:S02]  /*7dc0*/  FMUL.FTZ R110, R73, UR38 ;  /* 0x00000026496e7c20 */ /* 0x000fe40008410000 */
[----:B------:R-:W-:Y:S02]  /*7dd0*/  FMUL.FTZ R111, R72, UR38 ;  /* 0x00000026486f7c20 */ /* 0x000fe40008410000 */
        /* <DEDUP_REMOVED lines=15> */
[----:B------:R-:W-:Y:S01]  /*7ed0*/  FMUL.FTZ R111, R2, R111 ;  /* 0x0000006f026f7220 */ /* 0x000fe20000410000 */
[----:B------:R-:W-:Y:S06]  /*7ee0*/  BAR.SYNC.DEFER_BLOCKING 0x0 ;  /* 0x0000000000007b1d */ /* 0x000fec0000010000 */
[----:B------:R-:W-:Y:S05]  /*7ef0*/  @P0 BRA `(.L_x_499) ;  /* 0x0000046000000947 */ /* 0x000fea0003800000 */
[----:B------:R-:W-:-:S05]  /*7f00*/  IMAD R125, R55, 0x28, RZ ;  /* 0x00000028377d7824 */ /* 0x000fca00078e02ff */
        /* <DEDUP_REMOVED lines=12> */
.L_x_555:
        /* <DEDUP_REMOVED lines=23> */
.L_x_556:
        /* <DEDUP_REMOVED lines=8> */
[----:B------:R-:W-:Y:S05]  /*81c0*/  CALL.REL.NOINC `($__internal_22_$__cuda_sm70_shflsync_idx_p) ;  /* 0x00005c6000007944 */ /* 0x000fea0003c00000 */
.L_x_502:
[----:B------:R-:W-:Y:S05]  /*81d0*/  BRA.CONV ~URZ, `(.L_x_503) ;  /* 0x000000437f007947 */ /* 0x000fea000b800000 */
[----:B-1----:R-:W-:Y:S01]  /*81e0*/  HFMA2.MMA R159, -RZ, RZ, 0, 1.847743988037109375e-06 ;  /* 0x0000001fff9f7435 */ /* 0x002fe200000001ff */
[----:B------:R-:W-:Y:S02]  /*81f0*/  MOV R84, R86 ;  /* 0x0000005600547202 */ /* 0x000fe40000000f00 */
[----:B------:R-:W-:-:S03]  /*8200*/  MOV R85, 0x8220 ;  /* 0x0000822000557802 */ /* 0x000fc60000000f00 */
[----:B--2--5:R-:W-:Y:S05]  /*8210*/  CALL.REL.NOINC `($__internal_22_$__cuda_sm70_shflsync_idx_p) ;  /* 0x00005c1000007944 */ /* 0x024fea0003c00000 */
.L_x_503:
[----:B------:R-:W-:Y:S05]  /*8220*/  BRA.DIV ~URZ, `(.L_x_504) ;  /* 0x000054027f007947 */ /* 0x000fea000b800000 */
[----:B------:R-:W0:Y:S04]  /*8230*/  SHFL.IDX PT, R82, R82, RZ, 0x1f ;  /* 0x00001fff52527589 */ /* 0x000e2800000e0000 */
[----:B------:R-:W3:Y:S04]  /*8240*/  SHFL.IDX PT, R83, R83, RZ, 0x1f ;  /* 0x00001fff53537589 */ /* 0x000ee800000e0000 */
[----:B------:R-:W4:Y:S04]  /*8250*/  SHFL.UP PT, R87, R87, 0x1, RZ ;  /* 0x0420000057577989 */ /* 0x000f2800000e00ff */
[----:B------:R-:W2:Y:S02]  /*8260*/  SHFL.UP PT, R86, R86, 0x1, RZ ;  /* 0x0420000056567989 */ /* 0x000ea400000e00ff */
.L_x_557:
        /* <DEDUP_REMOVED lines=15> */
.L_x_499:
[----:B------:R-:W-:Y:S05]  /*8360*/  BSYNC B0 ;  /* 0x0000000000007941 */ /* 0x000fea0003800000 */
.L_x_498:
[C---:B--2---:R-:W-:Y:S01]  /*8370*/  FMUL.FTZ R84, R40.reuse, R71 ;  /* 0x0000004728547220 */ /* 0x044fe20000410000 */
[----:B------:R-:W-:Y:S01]  /*8380*/  WARPSYNC 0xffffffff ;  /* 0xffffffff00007948 */ /* 0x000fe20003800000 */
[----:B------:R-:W-:Y:S01]  /*8390*/  FFMA.FTZ R85, R40, R111, R110 ;  /* 0x0000006f28557223 */ /* 0x000fe2000001006e */
[----:B------:R-:W-:Y:S01]  /*83a0*/  BAR.SYNC.DEFER_BLOCKING 0x0 ;  /* 0x0000000000007b1d */ /* 0x000fe20000010000 */
[----:B------:R-:W-:Y:S01]  /*83b0*/  FMUL.FTZ R84, R41, R84 ;  /* 0x0000005429547220 */ /* 0x000fe20000410000 */
[----:B------:R-:W-:Y:S01]  /*83c0*/  LEA.HI R88, R55, R55, RZ, 0x1e ;  /* 0x0000003737587211 */ /* 0x000fe200078ff0ff */
[----:B------:R-:W-:Y:S01]  /*83d0*/  FFMA.FTZ R85, R41, R85, R109 ;  /* 0x0000005529557223 */ /* 0x000fe2000001006d */
[----:B------:R-:W-:Y:S01]  /*83e0*/  LOP3.LUT R89, R55, 0x1f, RZ, 0xc0, !PT ;  /* 0x0000001f37597812 */ /* 0x000fe200078ec0ff */
[C---:B------:R-:W-:Y:S01]  /*83f0*/  FMUL.FTZ R84, R42.reuse, R84 ;  /* 0x000000542a547220 */ /* 0x040fe20000410000 */
[----:B------:R-:W-:Y:S01]  /*8400*/  ULDC UR34, c[0x0][0x174] ;  /* 0x00005d0000227ab9 */ /* 0x000fe20000000800 */
[----:B------:R-:W-:Y:S01]  /*8410*/  FFMA.FTZ R85, R42, R85, R108 ;  /* 0x000000552a557223 */ /* 0x000fe2000001006c */
[----:B------:R-:W-:Y:S01]  /*8420*/  UISETP.GE.AND UP0, UPT, UR24, UR34, UPT ;  /* 0x000000221800728c */ /* 0x000fe2000bf06270 */
[C---:B------:R-:W-:Y:S01]  /*8430*/  FMUL.FTZ R84, R43.reuse, R84 ;  /* 0x000000542b547220 */ /* 0x040fe20000410000 */
[----:B------:R-:W-:Y:S01]  /*8440*/  HFMA2.MMA R83, -RZ, RZ, 0, 0 ;  /* 0x00000000ff537435 */ /* 0x000fe200000001ff */
[----:B------:R-:W-:Y:S01]  /*8450*/  FFMA.FTZ R85, R43, R85, R107 ;  /* 0x000000552b557223 */ /* 0x000fe2000001006b */
[----:B------:R-:W-:Y:S01]  /*8460*/  MOV R82, 0x3f800000 ;  /* 0x3f80000000527802 */ /* 0x000fe20000000f00 */
[C---:B------:R-:W-:Y:S01]  /*8470*/  FMUL.FTZ R84, R60.reuse, R84 ;  /* 0x000000543c547220 */ /* 0x040fe20000410000 */
[----:B------:R-:W-:Y:S01]  /*8480*/  PLOP3.LUT P0, PT, PT, PT, UP0, 0x80, 0x0 ;  /* 0x000000000000781c */ /* 0x000fe20003f0f008 */
[----:B------:R-:W-:Y:S01]  /*8490*/  FFMA.FTZ R85, R60, R85, R106 ;  /* 0x000000553c557223 */ /* 0x000fe2000001006a */
[----:B------:R-:W-:Y:S01]  /*84a0*/  MOV R87, UR7 ;  /* 0x0000000700577c02 */ /* 0x000fe20008000f00 */
[----:B------:R-:W-:Y:S01]  /*84b0*/  FMUL.FTZ R84, R61, R84 ;  /* 0x000000543d547220 */ /* 0x000fe20000410000 */
[----:B------:R-:W-:Y:S01]  /*84c0*/  ISETP.NE.OR P0, PT, R89, RZ, P0 ;  /* 0x000000ff5900720c */ /* 0x000fe20000705670 */
[----:B------:R-:W-:Y:S01]  /*84d0*/  FFMA.FTZ R85, R61, R85, R105 ;  /* 0x000000553d557223 */ /* 0x000fe20000010069 */
[----:B------:R-:W-:Y:S01]  /*84e0*/  BSSY B0, `(.L_x_505) ;  /* 0x0000079000007945 */ /* 0x000fe20003800000 */
[----:B------:R-:W-:-:S02]  /*84f0*/  FMUL.FTZ R84, R62, R84 ;  /* 0x000000543e547220 */ /* 0x000fc40000410000 */
[----:B------:R-:W-:Y:S01]  /*8500*/  FFMA.FTZ R85, R62, R85, R104 ;  /* 0x000000553e557223 */ /* 0x000fe20000010068 */
[----:B------:R-:W0:Y:S01]  /*8510*/  LDS R86, [R88.X8+0x4254] ;  /* 0x0042540058567984 */ /* 0x000e220000008800 */
[C---:B------:R-:W-:Y:S02]  /*8520*/  FMUL.FTZ R84, R63.reuse, R84 ;  /* 0x000000543f547220 */ /* 0x040fe40000410000 */
[----:B------:R-:W-:Y:S02]  /*8530*/  FFMA.FTZ R85, R63, R85, R103 ;  /* 0x000000553f557223 */ /* 0x000fe40000010067 */
[C---:B------:R-:W-:Y:S02]  /*8540*/  FMUL.FTZ R84, R64.reuse, R84 ;  /* 0x0000005440547220 */ /* 0x040fe40000410000 */
[----:B------:R-:W-:Y:S01]  /*8550*/  FFMA.FTZ R85, R64, R85, R102 ;  /* 0x0000005540557223 */ /* 0x000fe20000010066 */
[----:B------:R-:W2:Y:S01]  /*8560*/  @!P0 LDS.64 R82, [R87.X8+0x5660] ;  /* 0x0056600057528984 */ /* 0x000ea20000008a00 */
[----:B------:R-:W-:Y:S01]  /*8570*/  FMUL.FTZ R84, R65, R84 ;  /* 0x0000005441547220 */ /* 0x000fe20000410000 */
        /* <DEDUP_REMOVED lines=12> */
[----:B------:R-:W-:Y:S02]  /*8640*/  FMUL.FTZ R125, R52, R32 ;  /* 0x00000020347d7220 */ /* 0x000fe40000410000 */
[----:B------:R-:W-:Y:S01]  /*8650*/  FMUL.FTZ R126, R50, R30 ;  /* 0x0000001e327e7220 */ /* 0x000fe20000410000 */
[----:B------:R3:W-:Y:S01]  /*8660*/  STS.64 [R88.X8+0x4760], R84 ;  /* 0x0047605458007388 */ /* 0x0007e20000008a00 */
[----:B------:R-:W-:-:S02]  /*8670*/  FMUL.FTZ R127, R49, R29 ;  /* 0x0000001d317f7220 */ /* 0x000fc40000410000 */
[----:B------:R-:W-:Y:S02]  /*8680*/  FMUL.FTZ R128, R48, R28 ;  /* 0x0000001c30807220 */ /* 0x000fe40000410000 */
[----:B------:R-:W-:Y:S02]  /*8690*/  FMUL.FTZ R129, R46, R26 ;  /* 0x0000001a2e817220 */ /* 0x000fe40000410000 */
[----:B------:R-:W-:Y:S02]  /*86a0*/  FMUL.FTZ R130, R45, R25 ;  /* 0x000000192d827220 */ /* 0x000fe40000410000 */
[----:B------:R-:W-:Y:S02]  /*86b0*/  FMUL.FTZ R131, R44, R24 ;  /* 0x000000182c837220 */ /* 0x000fe40000410000 */
[----:B------:R-:W-:Y:S02]  /*86c0*/  FMUL.FTZ R132, R38, R22 ;  /* 0x0000001626847220 */ /* 0x000fe40000410000 */
[----:B---3--:R-:W-:-:S02]  /*86d0*/  FMUL.FTZ R84, R53, R33 ;  /* 0x0000002135547220 */ /* 0x008fc40000410000 */
[----:B------:R-:W-:Y:S02]  /*86e0*/  FMUL.FTZ R133, R37, R21 ;  /* 0x0000001525857220 */ /* 0x000fe40000410000 */
[----:B0-----:R-:W-:Y:S02]  /*86f0*/  FFMA.FTZ R124, R124, R86, R84 ;  /* 0x000000567c7c7223 */ /* 0x001fe40000010054 */
[----:B------:R-:W-:Y:S02]  /*8700*/  FMUL.FTZ R84, R51, R31 ;  /* 0x0000001f33547220 */ /* 0x000fe40000410000 */
[----:B------:R-:W-:Y:S02]  /*8710*/  FFMA.FTZ R125, R70, R124, R125 ;  /* 0x0000007c467d7223 */ /* 0x000fe4000001007d */
[----:B------:R-:W-:Y:S02]  /*8720*/  FMUL.FTZ R134, R36, R20 ;  /* 0x0000001424867220 */ /* 0x000fe40000410000 */
[----:B------:R-:W-:-:S02]  /*8730*/  FFMA.FTZ R125, R69, R125, R84 ;  /* 0x0000007d457d7223 */ /* 0x000fc40000010054 */
[----:B------:R-:W-:Y:S02]  /*8740*/  FMUL.FTZ R84, R47, R27 ;  /* 0x0000001b2f547220 */ /* 0x000fe40000410000 */
[----:B------:R-:W-:Y:S02]  /*8750*/  FFMA.FTZ R126, R68, R125, R126 ;  /* 0x0000007d447e7223 */ /* 0x000fe4000001007e */
[----:B------:R-:W-:Y:S02]  /*8760*/  FMUL.FTZ R135, R34, R18 ;  /* 0x0000001222877220 */ /* 0x000fe40000410000 */
[----:B------:R-:W-:-:S04]  /*8770*/  FFMA.FTZ R127, R67, R126, R127 ;  /* 0x0000007e437f7223 */ /* 0x000fc8000001007f */
[----:B------:R-:W-:-:S04]  /*8780*/  FFMA.FTZ R128, R66, R127, R128 ;  /* 0x0000007f42807223 */ /* 0x000fc80000010080 */
[----:B------:R-:W-:Y:S02]  /*8790*/  FFMA.FTZ R128, R65, R128, R84 ;  /* 0x0000008041807223 */ /* 0x000fe40000010054 */
[----:B------:R-:W-:Y:S02]  /*87a0*/  FMUL.FTZ R84, R39, R23 ;  /* 0x0000001727547220 */ /* 0x000fe40000410000 */
        /* <DEDUP_REMOVED lines=12> */
[----:B--2---:R-:W-:Y:S01]  /*8870*/  IMAD R88, R55, 0x28, RZ ;  /* 0x0000002837587824 */ /* 0x004fe200078e02ff */
        /* <DEDUP_REMOVED lines=16> */
[----:B------:R0:W2:Y:S02]  /*8980*/  SHFL.DOWN PT, R86, R88, 0x1, 0x1f ;  /* 0x08201f0058567f89 */ /* 0x0000a400000e0000 */
.L_x_558:
[----:B------:R-:W-:Y:S05]  /*8990*/  BRA.DIV ~URZ, `(.L_x_508) ;  /* 0x00004e827f007947 */ /* 0x000fea000b800000 */
[----:B------:R-:W3:Y:S04]  /*89a0*/  SHFL.DOWN PT, R84, R89, 0x1, 0x1f ;  /* 0x08201f0059547f89 */ /* 0x000ee800000e0000 */
[----:B------:R-:W-:Y:S04]  /*89b0*/  SHFL.IDX PT, R160, R82, RZ, 0x1f ;  /* 0x00001fff52a07589 */ /* 0x000fe800000e0000 */
[----:B------:R-:W-:Y:S01]  /*89c0*/  SHFL.IDX PT, R85, R83, RZ, 0x1f ;  /* 0x00001fff53557589 */ /* 0x000fe200000e0000 */
[----:B---3--:R-:W-:-:S02]  /*89d0*/  @P4 FFMA.FTZ R89, R88, R84, R89 ;  /* 0x0000005458594223 */ /* 0x008fc40000010059 */
[----:B0-2---:R-:W-:-:S03]  /*89e0*/  @P4 FMUL.FTZ R88, R88, R86 ;  /* 0x0000005658584220 */ /* 0x005fc60000410000 */
        /* <DEDUP_REMOVED lines=15> */
[----:B------:R2:W3:Y:S04]  /*8ae0*/  SHFL.IDX PT, R86, R89, RZ, 0x1f ;  /* 0x00001fff59567589 */ /* 0x0004e800000e0000 */
[----:B------:R-:W4:Y:S01]  /*8af0*/  SHFL.DOWN PT, R89, R89, 0x1, 0x1f ;  /* 0x08201f0059597f89 */ /* 0x000f2200000e0000 */
[----:B0-----:R-:W-:-:S05]  /*8b00*/  @!P0 FMUL.FTZ R88, R88, R84 ;  /* 0x0000005458588220 */ /* 0x001fca0000410000 */
[----:B------:R2:W0:Y:S04]  /*8b10*/  SHFL.IDX PT, R87, R88, RZ, 0x1f ;  /* 0x00001fff58577589 */ /* 0x00042800000e0000 */
[----:B------:R-:W1:Y:S02]  /*8b20*/  SHFL.DOWN PT, R88, R88, 0x1, 0x1f ;  /* 0x08201f0058587f89 */ /* 0x000e6400000e0000 */
.L_x_559:
[C---:B---34-:R-:W-:Y:S01]  /*8b30*/  ISETP.NE.AND P0, PT, R55.reuse, 0x1f, PT ;  /* 0x0000001f3700780c */ /* 0x058fe20003f05270 */
[----:B-1----:R-:W-:Y:S01]  /*8b40*/  IMAD R159, R55, 0x28, RZ ;  /* 0x00000028379f7824 */ /* 0x002fe200078e02ff */
[----:B------:R-:W-:Y:S01]  /*8b50*/  MOV R84, R160 ;  /* 0x000000a000547202 */ /* 0x000fe20000000f00 */
[-C--:B0-----:R-:W-:Y:S02]  /*8b60*/  FMUL.FTZ R82, R82, R87.reuse ;  /* 0x0000005752527220 */ /* 0x081fe40000410000 */
[----:B------:R-:W-:Y:S02]  /*8b70*/  FFMA.FTZ R83, R83, R87, R86 ;  /* 0x0000005753537223 */ /* 0x000fe40000010056 */
[----:B------:R-:W0:Y:S06]  /*8b80*/  LDS.64 R86, [R159+0x4778] ;  /* 0x004778009f567984 */ /* 0x000e2c0000000a00 */
[----:B------:R-:W-:-:S02]  /*8b90*/  @P0 FFMA.FTZ R85, R85, R88, R89 ;  /* 0x0000005855550223 */ /* 0x000fc40000010059 */
[----:B------:R-:W-:Y:S02]  /*8ba0*/  @P0 FMUL.FTZ R84, R84, R88 ;  /* 0x0000005854540220 */ /* 0x000fe40000410000 */
[----:B--2---:R-:W1:Y:S04]  /*8bb0*/  LDS.64 R88, [R159+0x4770] ;  /* 0x004770009f587984 */ /* 0x004e680000000a00 */
        /* <DEDUP_REMOVED lines=11> */
.L_x_506:
[----:B--2---:R-:W-:Y:S05]  /*8c70*/  BSYNC B0 ;  /* 0x0000000000007941 */ /* 0x004fea0003800000 */
.L_x_505:
        /* <DEDUP_REMOVED lines=8> */
[----:B-1----:R-:W-:Y:S01]  /*8d00*/  FMUL.FTZ R86, R124, UR38 ;  /* 0x000000267c567c20 */ /* 0x002fe20008410000 */
[----:B------:R-:W-:Y:S01]  /*8d10*/  UIMAD UR34, UR13, UR34, URZ ;  /* 0x000000220d2272a4 */ /* 0x000fe2000f8e023f */
[----:B------:R-:W-:Y:S01]  /*8d20*/  FMUL.FTZ R81, R81, R128 ;  /* 0x0000008051517220 */ /* 0x000fe20000410000 */
[----:B------:R-:W-:Y:S01]  /*8d30*/  BSSY B0, `(.L_x_509) ;  /* 0x00000e6000007945 */ /* 0x000fe20003800000 */
[----:B------:R-:W-:Y:S01]  /*8d40*/  FMUL.FTZ R86, R17, R86 ;  /* 0x0000005611567220 */ /* 0x000fe20000410000 */
[----:B------:R-:W-:Y:S01]  /*8d50*/  UIMAD UR34, UR12, UR35, UR34 ;  /* 0x000000230c2272a4 */ /* 0x000fe2000f8e0222 */
[----:B------:R-:W-:-:S02]  /*8d60*/  FMUL.FTZ R80, R80, R129 ;  /* 0x0000008150507220 */ /* 0x000fc40000410000 */
[----:B------:R-:W-:Y:S02]  /*8d70*/  FMUL.FTZ R79, R79, R130 ;  /* 0x000000824f4f7220 */ /* 0x000fe40000410000 */
[----:B------:R-:W-:Y:S02]  /*8d80*/  FMUL.FTZ R77, R77, R131 ;  /* 0x000000834d4d7220 */ /* 0x000fe40000410000 */
[----:B------:R-:W-:Y:S02]  /*8d90*/  FMUL.FTZ R76, R76, R132 ;  /* 0x000000844c4c7220 */ /* 0x000fe40000410000 */
[----:B------:R-:W-:Y:S01]  /*8da0*/  FMUL.FTZ R75, R75, R133 ;  /* 0x000000854b4b7220 */ /* 0x000fe20000410000 */
[----:B------:R-:W0:Y:S01]  /*8db0*/  LDS R84, [R84.X8+0x4764] ;  /* 0x0047640054547984 */ /* 0x000e220000008800 */
[----:B------:R-:W-:Y:S02]  /*8dc0*/  FMUL.FTZ R91, R72, R135 ;  /* 0x00000087485b7220 */ /* 0x000fe40000410000 */
[----:B0-----:R-:W-:-:S02]  /*8dd0*/  FFMA.FTZ R111, R84, R71, R111 ;  /* 0x00000047546f7223 */ /* 0x001fc4000001006f */
[----:B------:R-:W-:Y:S02]  /*8de0*/  FMUL.FTZ R71, R95, R124 ;  /* 0x0000007c5f477220 */ /* 0x000fe40000410000 */
[----:B------:R-:W-:Y:S01]  /*8df0*/  FFMA.FTZ R110, R40, R111, R110 ;  /* 0x0000006f286e7223 */ /* 0x000fe2000001006e */
[----:B------:R-:W-:Y:S01]  /*8e00*/  MOV R40, UR7 ;  /* 0x0000000700287c02 */ /* 0x000fe20008000f00 */
[----:B------:R-:W-:Y:S02]  /*8e10*/  FFMA.FTZ R71, R17, R71, RZ ;  /* 0x0000004711477223 */ /* 0x000fe400000100ff */
[----:B------:R-:W-:Y:S02]  /*8e20*/  FFMA.FTZ R109, R41, R110, R109 ;  /* 0x0000006e296d7223 */ /* 0x000fe4000001006d */
[----:B------:R0:W-:Y:S01]  /*8e30*/  @!P0 STS.64 [R40.X8+0x5660], R82 ;  /* 0x0056605228008388 */ /* 0x0001e20000008a00 */
[----:B------:R-:W-:Y:S02]  /*8e40*/  FMUL.FTZ R95, R110, UR37 ;  /* 0x000000256e5f7c20 */ /* 0x000fe40008410000 */
[----:B------:R-:W-:-:S04]  /*8e50*/  FFMA.FTZ R108, R42, R109, R108 ;  /* 0x0000006d2a6c7223 */ /* 0x000fc8000001006c */
[----:B------:R-:W-:-:S04]  /*8e60*/  FFMA.FTZ R107, R43, R108, R107 ;  /* 0x0000006c2b6b7223 */ /* 0x000fc8000001006b */
[----:B------:R-:W-:Y:S02]  /*8e70*/  FFMA.FTZ R106, R60, R107, R106 ;  /* 0x0000006b3c6a7223 */ /* 0x000fe4000001006a */
[----:B0-----:R-:W-:Y:S02]  /*8e80*/  FMUL.FTZ R40, R52, R32 ;  /* 0x0000002034287220 */ /* 0x001fe40000410000 */
[----:B------:R-:W-:Y:S02]  /*8e90*/  FMUL.FTZ R83, R48, R28 ;  /* 0x0000001c30537220 */ /* 0x000fe40000410000 */
[----:B------:R-:W-:Y:S02]  /*8ea0*/  FFMA.FTZ R41, R70, R124, R40 ;  /* 0x0000007c46297223 */ /* 0x000fe40000010028 */
[----:B------:R-:W-:Y:S02]  /*8eb0*/  FFMA.FTZ R84, R66, R127, R83 ;  /* 0x0000007f42547223 */ /* 0x000fe40000010053 */
[----:B------:R-:W-:-:S02]  /*8ec0*/  FMUL.FTZ R94, R94, R41 ;  /* 0x000000295e5e7220 */ /* 0x000fc40000410000 */
[----:B------:R-:W-:Y:S02]  /*8ed0*/  FMUL.FTZ R90, R90, R84 ;  /* 0x000000545a5a7220 */ /* 0x000fe40000410000 */
[----:B------:R-:W-:Y:S02]  /*8ee0*/  FFMA.FTZ R71, R16, R94, R71 ;  /* 0x0000005e10477223 */ /* 0x000fe40000010047 */
[----:B------:R-:W-:Y:S01]  /*8ef0*/  FFMA.FTZ R105, R61, R106, R105 ;  /* 0x0000006a3d697223 */ /* 0x000fe20000010069 */
[----:B------:R-:W-:Y:S01]  /*8f00*/  HFMA2.MMA R61, -RZ, RZ, 0, 0 ;  /* 0x00000000ff3d7435 */ /* 0x000fe200000001ff */
[----:B------:R-:W-:Y:S01]  /*8f10*/  FFMA.FTZ R71, R15, R93, R71 ;  /* 0x0000005d0f477223 */ /* 0x000fe20000010047 */
[----:B------:R-:W-:Y:S01]  /*8f20*/  MOV R93, UR25 ;  /* 0x00000019005d7c02 */ /* 0x000fe20008000f00 */
[----:B------:R-:W-:Y:S02]  /*8f30*/  FMUL.FTZ R60, R73, R134 ;  /* 0x00000086493c7220 */ /* 0x000fe40000410000 */
[----:B------:R-:W-:Y:S01]  /*8f40*/  FFMA.FTZ R71, R14, R92, R71 ;  /* 0x0000005c0e477223 */ /* 0x000fe20000010047 */
[----:B------:R-:W-:Y:S01]  /*8f50*/  IADD3 R93, -R93, c[0x0][0x168], -R55 ;  /* 0x00005a005d5d7a10 */ /* 0x000fe20007ffe937 */
[----:B------:R-:W-:-:S02]  /*8f60*/  FADD.FTZ R73, -R40, R41 ;  /* 0x0000002928497221 */ /* 0x000fc40000010100 */
[----:B------:R-:W-:Y:S01]  /*8f70*/  FFMA.FTZ R85, R13, R85, R71 ;  /* 0x000000550d557223 */ /* 0x000fe20000010047 */
[----:B------:R-:W-:Y:S01]  /*8f80*/  SHF.L.U32 R71, R55, 0x4, RZ ;  /* 0x0000000437477819 */ /* 0x000fe200000006ff */
[----:B------:R-:W-:Y:S02]  /*8f90*/  FMUL.FTZ R40, R111, UR37 ;  /* 0x000000256f287c20 */ /* 0x000fe40008410000 */
[----:B------:R-:W-:Y:S01]  /*8fa0*/  FFMA.FTZ R85, R12, R90, R85 ;  /* 0x0000005a0c557223 */ /* 0x000fe20000010055 */
[----:B------:R-:W-:Y:S01]  /*8fb0*/  LEA.HI.SX32 R82, R71, R71, 0x1b ;  /* 0x0000004747527211 */ /* 0x000fe200078fdaff */
[----:B------:R-:W-:Y:S01]  /*8fc0*/  FFMA.FTZ R124, R53, -R33, R124 ;  /* 0x80000021357c7223 */ /* 0x000fe2000001007c */
[----:B------:R-:W-:Y:S01]  /*8fd0*/  IADD3 R87, R71, 0x1, RZ ;  /* 0x0000000147577810 */ /* 0x000fe20007ffe0ff */
[----:B------:R-:W-:Y:S01]  /*8fe0*/  FFMA.FTZ R85, R11, R81, R85 ;  /* 0x000000510b557223 */ /* 0x000fe20000010055 */
[----:B------:R-:W-:Y:S01]  /*8ff0*/  IADD3 R43, R71, 0x2, RZ ;  /* 0x00000002472b7810 */ /* 0x000fe20007ffe0ff */
[----:B------:R0:W-:Y:S01]  /*9000*/  STS [R82.X4+0x2110], R86 ;  /* 0x0021105652007388 */ /* 0x0001e20000004800 */
[-C--:B------:R-:W-:Y:S01]  /*9010*/  LEA.HI.SX32 R87, R87, R71.reuse, 0x1b ;  /* 0x0000004757577211 */ /* 0x080fe200078fdaff */
[----:B------:R-:W-:Y:S01]  /*9020*/  FMUL.FTZ R81, R126, UR38 ;  /* 0x000000267e517c20 */ /* 0x000fe20008410000 */
[----:B------:R-:W-:Y:S01]  /*9030*/  LEA.HI.SX32 R43, R43, R71, 0x1b ;  /* 0x000000472b2b7211 */ /* 0x000fe200078fdaff */
[----:B------:R-:W-:-:S02]  /*9040*/  FFMA.FTZ R80, R10, R80, R85 ;  /* 0x000000500a507223 */ /* 0x000fc40000010055 */
[----:B------:R-:W-:Y:S02]  /*9050*/  FMUL.FTZ R81, R14, R81 ;  /* 0x000000510e517220 */ /* 0x000fe40000410000 */
[----:B------:R-:W-:Y:S02]  /*9060*/  FFMA.FTZ R80, R9, R79, R80 ;  /* 0x0000004f09507223 */ /* 0x000fe40000010050 */
[----:B0-----:R-:W-:Y:S02]  /*9070*/  FMUL.FTZ R86, R41, UR38 ;  /* 0x0000002629567c20 */ /* 0x001fe40008410000 */
[----:B------:R-:W-:Y:S02]  /*9080*/  FMUL.FTZ R41, R111, R18 ;  /* 0x000000126f297220 */ /* 0x000fe40000410000 */
[----:B------:R-:W-:Y:S02]  /*9090*/  FMUL.FTZ R86, R16, R86 ;  /* 0x0000005610567220 */ /* 0x000fe40000410000 */
[----:B------:R-:W-:-:S02]  /*90a0*/  FADD.FTZ R139, R41, R139 ;  /* 0x0000008b298b7221 */ /* 0x000fc40000010000 */
[----:B------:R-:W-:Y:S01]  /*90b0*/  FADD.FTZ R83, -R83, R84 ;  /* 0x0000005453537221 */ /* 0x000fe20000010100 */
[----:B------:R0:W-:Y:S01]  /*90c0*/  STS [R87.X4+0x2114], R86 ;  /* 0x0021145657007388 */ /* 0x0001e20000004800 */
[----:B------:R-:W-:Y:S02]  /*90d0*/  FMUL.FTZ R84, R84, UR38 ;  /* 0x0000002654547c20 */ /* 0x000fe40008410000 */
[----:B------:R-:W-:Y:S02]  /*90e0*/  FFMA.FTZ R126, R50, -R30, R126 ;  /* 0x8000001e327e7223 */ /* 0x000fe4000001007e */
[----:B------:R-:W-:Y:S02]  /*90f0*/  FMUL.FTZ R84, R12, R84 ;  /* 0x000000540c547220 */ /* 0x000fe40000410000 */
[----:B------:R-:W-:Y:S02]  /*9100*/  FMUL.FTZ R88, R107, R22 ;  /* 0x000000166b587220 */ /* 0x000fe40000410000 */
[----:B------:R-:W-:-:S02]  /*9110*/  FMUL.FTZ R94, R109, R20 ;  /* 0x000000146d5e7220 */ /* 0x000fc40000410000 */
[----:B0-----:R-:W-:Y:S02]  /*9120*/  FMUL.FTZ R86, R125, UR38 ;  /* 0x000000267d567c20 */ /* 0x001fe40008410000 */
[----:B------:R-:W-:Y:S02]  /*9130*/  FFMA.FTZ R125, R51, -R31, R125 ;  /* 0x8000001f337d7223 */ /* 0x000fe4000001007d */
[----:B------:R-:W-:Y:S02]  /*9140*/  FMUL.FTZ R86, R15, R86 ;  /* 0x000000560f567220 */ /* 0x000fe40000410000 */
[----:B------:R-:W-:Y:S02]  /*9150*/  FMUL.FTZ R92, R108, UR37 ;  /* 0x000000256c5c7c20 */ /* 0x000fe40008410000 */
[----:B------:R-:W-:Y:S01]  /*9160*/  FADD.FTZ R141, R94, R141 ;  /* 0x0000008d5e8d7221 */ /* 0x000fe20000010000 */
[----:B------:R0:W-:Y:S01]  /*9170*/  STS [R43.X4+0x2118], R86 ;  /* 0x002118562b007388 */ /* 0x0001e20000004800 */
[----:B------:R-:W-:Y:S01]  /*9180*/  FADD.FTZ R143, R88, R143 ;  /* 0x0000008f588f7221 */ /* 0x000fe20000010000 */
[----:B0-----:R-:W-:-:S04]  /*9190*/  IADD3 R43, R71, 0x3, RZ ;  /* 0x00000003472b7810 */ /* 0x001fc80007ffe0ff */
[----:B------:R-:W-:-:S05]  /*91a0*/  LEA.HI.SX32 R43, R43, R71, 0x1b ;  /* 0x000000472b2b7211 */ /* 0x000fca00078fdaff */
[----:B------:R0:W-:Y:S04]  /*91b0*/  STS [R43.X4+0x211c], R81 ;  /* 0x00211c512b007388 */ /* 0x0001e80000004800 */
[----:B------:R-:W-:Y:S01]  /*91c0*/  STS [R82.X4+0x2124], R84 ;  /* 0x0021245452007388 */ /* 0x000fe20000004800 */
[----:B0-----:R-:W-:Y:S02]  /*91d0*/  FMUL.FTZ R43, R44, R24 ;  /* 0x000000182c2b7220 */ /* 0x001fe40000410000 */
[----:B------:R-:W-:Y:S02]  /*91e0*/  FFMA.FTZ R81, R49, -R29, R127 ;  /* 0x8000001d31517223 */ /* 0x000fe4000001007f */
[C---:B------:R-:W-:Y:S02]  /*91f0*/  FFMA.FTZ R79, R62.reuse, R130, R43 ;  /* 0x000000823e4f7223 */ /* 0x040fe4000001002b */
[----:B------:R-:W-:-:S02]  /*9200*/  FFMA.FTZ R62, R62, R105, R104 ;  /* 0x000000693e3e7223 */ /* 0x000fc40000010068 */
[----:B------:R-:W-:Y:S02]  /*9210*/  FMUL.FTZ R78, R78, R79 ;  /* 0x0000004f4e4e7220 */ /* 0x000fe40000410000 */
[----:B------:R-:W-:Y:S02]  /*9220*/  FFMA.FTZ R63, R63, R62, R103 ;  /* 0x0000003e3f3f7223 */ /* 0x000fe40000010067 */
[----:B------:R-:W-:Y:S02]  /*9230*/  FFMA.FTZ R78, R8, R78, R80 ;  /* 0x0000004e084e7223 */ /* 0x000fe40000010050 */
[----:B------:R-:W-:Y:S02]  /*9240*/  FFMA.FTZ R64, R64, R63, R102 ;  /* 0x0000003f40407223 */ /* 0x000fe40000010066 */
[----:B------:R-:W-:Y:S01]  /*9250*/  FFMA.FTZ R77, R7, R77, R78 ;  /* 0x0000004d074d7223 */ /* 0x000fe2000001004e */
[----:B------:R-:W-:Y:S01]  /*9260*/  MOV R78, UR14 ;  /* 0x0000000e004e7c02 */ /* 0x000fe20008000f00 */
[----:B------:R-:W-:-:S02]  /*9270*/  FFMA.FTZ R65, R65, R64, R101 ;  /* 0x0000004041417223 */ /* 0x000fc40000010065 */
[----:B------:R-:W-:Y:S02]  /*9280*/  FFMA.FTZ R76, R6, R76, R77 ;  /* 0x0000004c064c7223 */ /* 0x000fe4000001004d */
[----:B------:R-:W-:Y:S02]  /*9290*/  FFMA.FTZ R66, R66, R65, R100 ;  /* 0x0000004142427223 */ /* 0x000fe40000010064 */
[----:B------:R-:W-:Y:S02]  /*92a0*/  FFMA.FTZ R75, R5, R75, R76 ;  /* 0x0000004b054b7223 */ /* 0x000fe4000001004c */
[----:B------:R-:W-:Y:S02]  /*92b0*/  FMUL.FTZ R76, R36, R20 ;  /* 0x00000014244c7220 */ /* 0x000fe40000410000 */
[----:B------:R-:W-:Y:S02]  /*92c0*/  FMUL.FTZ R77, R130, UR38 ;  /* 0x00000026824d7c20 */ /* 0x000fe40008410000 */
[----:B------:R-:W-:-:S02]  /*92d0*/  FFMA.FTZ R42, R42, R133, R76 ;  /* 0x000000852a2a7223 */ /* 0x000fc4000001004c */
[----:B------:R-:W-:Y:S02]  /*92e0*/  FMUL.FTZ R77, R9, R77 ;  /* 0x0000004d094d7220 */ /* 0x000fe40000410000 */
[----:B------:R-:W-:Y:S02]  /*92f0*/  FMUL.FTZ R74, R74, R42 ;  /* 0x0000002a4a4a7220 */ /* 0x000fe40000410000 */
[----:B------:R-:W-:Y:S01]  /*9300*/  FFMA.FTZ R67, R67, R66, R99 ;  /* 0x0000004243437223 */ /* 0x000fe20000010063 */
[----:B------:R0:W-:Y:S01]  /*9310*/  STS [R82.X4+0x2130], R77 ;  /* 0x0021304d52007388 */ /* 0x0001e20000004800 */
[----:B------:R-:W-:Y:S02]  /*9320*/  FFMA.FTZ R75, R4, R74, R75 ;  /* 0x0000004a044b7223 */ /* 0x000fe4000001004b */
[----:B------:R-:W-:Y:S02]  /*9330*/  FFMA.FTZ R74, R34, -R18, R135 ;  /* 0x80000012224a7223 */ /* 0x000fe40000010087 */
[----:B------:R-:W-:Y:S01]  /*9340*/  FFMA.FTZ R75, R3, R60, R75 ;  /* 0x0000003c034b7223 */ /* 0x000fe2000001004b */
[----:B------:R-:W-:Y:S01]  /*9350*/  MOV R60, R55 ;  /* 0x00000037003c7202 */ /* 0x000fe20000000f00 */
[----:B------:R-:W-:-:S02]  /*9360*/  FMUL.FTZ R40, R40, R74 ;  /* 0x0000004a28287220 */ /* 0x000fc40000410000 */
[----:B------:R-:W-:Y:S02]  /*9370*/  FMUL.FTZ R74, R41, R74 ;  /* 0x0000004a294a7220 */ /* 0x000fe40000410000 */
[----:B------:R-:W-:Y:S01]  /*9380*/  FFMA.FTZ R111, R34, R111, R40 ;  /* 0x0000006f226f7223 */ /* 0x000fe20000010028 */
[----:B------:R-:W-:Y:S01]  /*9390*/  MOV R40, UR12 ;  /* 0x0000000c00287c02 */ /* 0x000fe20008000f00 */
[----:B------:R-:W-:Y:S02]  /*93a0*/  FFMA.FTZ R68, R68, R67, R98 ;  /* 0x0000004344447223 */ /* 0x000fe40000010062 */
[----:B0-----:R-:W-:Y:S02]  /*93b0*/  FMUL.FTZ R77, R79, UR38 ;  /* 0x000000264f4d7c20 */ /* 0x001fe40008410000 */
[----:B------:R-:W-:-:S04]  /*93c0*/  IMAD.WIDE.U32 R40, R40, c[0x0][0x2b8], R60 ;  /* 0x0000ae0028287a25 */ /* 0x000fc800078e003c */
[----:B------:R-:W-:Y:S01]  /*93d0*/  FMUL.FTZ R61, R129, UR38 ;  /* 0x00000026813d7c20 */ /* 0x000fe20008410000 */
[----:B------:R-:W-:Y:S01]  /*93e0*/  IADD3 R41, R41, UR34, RZ ;  /* 0x0000002229297c10 */ /* 0x000fe2000fffe0ff */
[----:B------:R-:W-:Y:S01]  /*93f0*/  FFMA.FTZ R69, R69, R68, R97 ;  /* 0x0000004445457223 */ /* 0x000fe20000010061 */
[----:B------:R-:W-:Y:S01]  /*9400*/  ULDC.64 UR34, c[0x0][0x2c0] ;  /* 0x0000b00000227ab9 */ /* 0x000fe20000000a00 */
[----:B------:R-:W-:Y:S01]  /*9410*/  FMUL.FTZ R61, R10, R61 ;  /* 0x0000003d0a3d7220 */ /* 0x000fe20000410000 */
[----:B------:R-:W-:Y:S01]  /*9420*/  UIMAD UR34, UR15, UR34, URZ ;  /* 0x000000220f2272a4 */ /* 0x000fe2000f8e023f */
[----:B------:R-:W-:-:S03]  /*9430*/  IMAD.WIDE.U32 R40, R78, c[0x0][0x2c0], R40 ;  /* 0x0000b0004e287a25 */ /* 0x000fc600078e0028 */
[----:B------:R0:W-:Y:S01]  /*9440*/  STS [R82.X4+0x212c], R61 ;  /* 0x00212c3d52007388 */ /* 0x0001e20000004800 */
[----:B------:R-:W-:Y:S01]  /*9450*/  FMUL.FTZ R60, R127, UR38 ;  /* 0x000000267f3c7c20 */ /* 0x000fe20008410000 */
[----:B------:R-:W-:Y:S01]  /*9460*/  UIMAD UR34, UR14, UR35, UR34 ;  /* 0x000000230e2272a4 */ /* 0x000fe2000f8e0222 */
[----:B------:R-:W-:Y:S02]  /*9470*/  FMUL.FTZ R78, R131, UR38 ;  /* 0x00000026834e7c20 */ /* 0x000fe40008410000 */
[----:B------:R-:W-:Y:S02]  /*9480*/  FMUL.FTZ R77, R8, R77 ;  /* 0x0000004d084d7220 */ /* 0x000fe40000410000 */
[----:B------:R-:W-:Y:S01]  /*9490*/  FFMA.FTZ R70, R70, R69, R96 ;  /* 0x0000004546467223 */ /* 0x000fe20000010060 */
[----:B------:R-:W-:Y:S01]  /*94a0*/  IADD3 R41, R41, UR34, RZ ;  /* 0x0000002229297c10 */ /* 0x000fe2000fffe0ff */
[----:B------:R-:W-:Y:S01]  /*94b0*/  FMUL.FTZ R60, R13, R60 ;  /* 0x0000003c0d3c7220 */ /* 0x000fe20000410000 */
[----:B------:R1:W-:Y:S01]  /*94c0*/  STS [R82.X4+0x2134], R77 ;  /* 0x0021344d52007388 */ /* 0x0003e20000004800 */
[----:B0-----:R-:W-:Y:S01]  /*94d0*/  FADD.FTZ R61, -R43, R79 ;  /* 0x0000004f2b3d7221 */ /* 0x001fe20000010100 */
[----:B------:R-:W-:Y:S01]  /*94e0*/  MOV R96, UR41 ;  /* 0x0000002900607c02 */ /* 0x000fe20008000f00 */
[----:B------:R-:W-:Y:S01]  /*94f0*/  FMUL.FTZ R43, R132, UR38 ;  /* 0x00000026842b7c20 */ /* 0x000fe20008410000 */
[----:B------:R0:W-:Y:S01]  /*9500*/  STS [R82.X4+0x2120], R60 ;  /* 0x0021203c52007388 */ /* 0x0001e20000004800 */
[----:B------:R-:W-:-:S02]  /*9510*/  FMUL.FTZ R78, R7, R78 ;  /* 0x0000004e074e7220 */ /* 0x000fc40000410000 */
[----:B------:R-:W-:Y:S02]  /*9520*/  FMUL.FTZ R43, R6, R43 ;  /* 0x0000002b062b7220 */ /* 0x000fe40000410000 */
[----:B------:R-:W-:Y:S01]  /*9530*/  FADD.FTZ R86, -R76, R42 ;  /* 0x0000002a4c567221 */ /* 0x000fe20000010100 */
[----:B------:R2:W-:Y:S01]  /*9540*/  STS [R82.X4+0x2138], R78 ;  /* 0x0021384e52007388 */ /* 0x0005e20000004800 */
[----:B-1----:R-:W-:Y:S02]  /*9550*/  FMUL.FTZ R77, R70, R33 ;  /* 0x00000021464d7220 */ /* 0x002fe40000410000 */
[----:B------:R-:W-:Y:S01]  /*9560*/  FMUL.FTZ R76, R68, R31 ;  /* 0x0000001f444c7220 */ /* 0x000fe20000410000 */
[----:B------:R1:W-:Y:S01]  /*9570*/  STS [R82.X4+0x213c], R43 ;  /* 0x00213c2b52007388 */ /* 0x0003e20000004800 */
[----:B0-----:R-:W-:Y:S02]  /*9580*/  FMUL.FTZ R60, R128, UR38 ;  /* 0x00000026803c7c20 */ /* 0x001fe40008410000 */
[----:B------:R-:W-:-:S02]  /*9590*/  FMUL.FTZ R42, R42, UR38 ;  /* 0x000000262a2a7c20 */ /* 0x000fc40008410000 */
[----:B------:R-:W-:Y:S02]  /*95a0*/  FMUL.FTZ R60, R11, R60 ;  /* 0x0000003c0b3c7220 */ /* 0x000fe40000410000 */
[----:B--2---:R-:W-:Y:S02]  /*95b0*/  FMUL.FTZ R78, R69, R32 ;  /* 0x00000020454e7220 */ /* 0x004fe40000410000 */
[----:B------:R-:W-:Y:S01]  /*95c0*/  FMUL.FTZ R84, R67, R30 ;  /* 0x0000001e43547220 */ /* 0x000fe20000410000 */
[----:B------:R0:W-:Y:S01]  /*95d0*/  STS [R82.X4+0x2128], R60 ;  /* 0x0021283c52007388 */ /* 0x0001e20000004800 */
[----:B-1----:R-:W-:Y:S02]  /*95e0*/  FFMA.FTZ R43, R77, R124, RZ ;  /* 0x0000007c4d2b7223 */ /* 0x002fe400000100ff */
[----:B------:R-:W-:Y:S02]  /*95f0*/  FMUL.FTZ R42, R4, R42 ;  /* 0x0000002a042a7220 */ /* 0x000fe40000410000 */
[----:B------:R-:W-:-:S02]  /*9600*/  FFMA.FTZ R43, R78, R73, R43 ;  /* 0x000000494e2b7223 */ /* 0x000fc4000001002b */
[----:B------:R-:W-:Y:S01]  /*9610*/  FMUL.FTZ R85, R66, R29 ;  /* 0x0000001d42557220 */ /* 0x000fe20000410000 */
[----:B------:R1:W-:Y:S01]  /*9620*/  STS [R82.X4+0x2144], R42 ;  /* 0x0021442a52007388 */ /* 0x0003e20000004800 */
[----:B------:R-:W-:Y:S02]  /*9630*/  FFMA.FTZ R43, R76, R125, R43 ;  /* 0x0000007d4c2b7223 */ /* 0x000fe4000001002b */
[----:B0-----:R-:W-:Y:S02]  /*9640*/  FMUL.FTZ R60, R133, UR38 ;  /* 0x00000026853c7c20 */ /* 0x001fe40008410000 */
[----:B------:R-:W-:Y:S02]  /*9650*/  FFMA.FTZ R43, R84, R126, R43 ;  /* 0x0000007e542b7223 */ /* 0x000fe4000001002b */
[----:B------:R-:W-:Y:S02]  /*9660*/  FMUL.FTZ R60, R5, R60 ;  /* 0x0000003c053c7220 */ /* 0x000fe40000410000 */
[----:B------:R-:W-:-:S02]  /*9670*/  FFMA.FTZ R43, R85, R81, R43 ;  /* 0x00000051552b7223 */ /* 0x000fc4000001002b */
[----:B-1----:R-:W-:Y:S01]  /*9680*/  FMUL.FTZ R42, R65, R28 ;  /* 0x0000001c412a7220 */ /* 0x002fe20000410000 */
[----:B------:R0:W-:Y:S01]  /*9690*/  STS [R82.X4+0x2140], R60 ;  /* 0x0021403c52007388 */ /* 0x0001e20000004800 */
[----:B------:R-:W-:Y:S02]  /*96a0*/  FMUL.FTZ R135, R135, UR38 ;  /* 0x0000002687877c20 */ /* 0x000fe40008410000 */
[C---:B------:R-:W-:Y:S02]  /*96b0*/  FADD.FTZ R149, R42.reuse, R149 ;  /* 0x000000952a957221 */ /* 0x040fe40000010000 */
[----:B------:R-:W-:Y:S02]  /*96c0*/  FFMA.FTZ R43, R42, R83, R43 ;  /* 0x000000532a2b7223 */ /* 0x000fe4000001002b */
[-C--:B------:R-:W-:Y:S02]  /*96d0*/  FFMA.FTZ R128, R47, -R27.reuse, R128 ;  /* 0x8000001b2f807223 */ /* 0x080fe40000010080 */
[----:B------:R-:W-:-:S02]  /*96e0*/  FMUL.FTZ R42, R64, R27 ;  /* 0x0000001b402a7220 */ /* 0x000fc40000410000 */
[----:B0-----:R-:W-:Y:S02]  /*96f0*/  FMUL.FTZ R60, R134, UR38 ;  /* 0x00000026863c7c20 */ /* 0x001fe40008410000 */
[----:B------:R-:W-:Y:S02]  /*9700*/  FMUL.FTZ R135, R2, R135 ;  /* 0x0000008702877220 */ /* 0x000fe40000410000 */
[----:B------:R-:W-:Y:S02]  /*9710*/  FMUL.FTZ R60, R3, R60 ;  /* 0x0000003c033c7220 */ /* 0x000fe40000410000 */
[C---:B------:R-:W-:Y:S01]  /*9720*/  FADD.FTZ R148, R42.reuse, R148 ;  /* 0x000000942a947221 */ /* 0x040fe20000010000 */
[----:B------:R-:W-:Y:S01]  /*9730*/  STS [R82.X4+0x214c], R135 ;  /* 0x00214c8752007388 */ /* 0x000fe20000004800 */
[----:B------:R-:W-:Y:S02]  /*9740*/  FFMA.FTZ R43, R42, R128, R43 ;  /* 0x000000802a2b7223 */ /* 0x000fe4000001002b */
[-C--:B------:R-:W-:Y:S01]  /*9750*/  FFMA.FTZ R129, R46, -R26.reuse, R129 ;  /* 0x8000001a2e817223 */ /* 0x080fe20000010081 */
[----:B------:R0:W-:Y:S01]  /*9760*/  STS [R82.X4+0x2148], R60 ;  /* 0x0021483c52007388 */ /* 0x0001e20000004800 */
[----:B------:R-:W-:-:S02]  /*9770*/  FMUL.FTZ R42, R63, R26 ;  /* 0x0000001a3f2a7220 */ /* 0x000fc40000410000 */
[-C--:B------:R-:W-:Y:S02]  /*9780*/  FMUL.FTZ R87, R62, R25.reuse ;  /* 0x000000193e577220 */ /* 0x080fe40000410000 */
[----:B------:R-:W-:Y:S02]  /*9790*/  FFMA.FTZ R130, R45, -R25, R130 ;  /* 0x800000192d827223 */ /* 0x000fe40000010082 */
[----:B------:R-:W-:Y:S02]  /*97a0*/  FADD.FTZ R146, R87, R146 ;  /* 0x0000009257927221 */ /* 0x000fe40000010000 */
[C---:B------:R-:W-:Y:S02]  /*97b0*/  FADD.FTZ R147, R42.reuse, R147 ;  /* 0x000000932a937221 */ /* 0x040fe40000010000 */
[----:B0-----:R-:W-:Y:S01]  /*97c0*/  FFMA.FTZ R82, R42, R129, R43 ;  /* 0x000000812a527223 */ /* 0x001fe2000001002b */
[----:B------:R-:W-:Y:S01]  /*97d0*/  LEA R42, P1, R40, c[0x0][0x320], 0x2 ;  /* 0x0000c800282a7a11 */ /* 0x000fe200078210ff */
[----:B------:R-:W-:-:S02]  /*97e0*/  FMUL.FTZ R60, R64, UR37 ;  /* 0x00000025403c7c20 */ /* 0x000fc40008410000 */
[----:B------:R-:W-:Y:S01]  /*97f0*/  FADD.FTZ R150, R85, R150 ;  /* 0x0000009655967221 */ /* 0x000fe20000010000 */
[----:B------:R-:W-:Y:S01]  /*9800*/  LEA.HI.X R43, R40, c[0x0][0x324], R41, 0x2, P1 ;  /* 0x0000c900282b7a11 */ /* 0x000fe200008f1429 */
[----:B------:R-:W-:Y:S02]  /*9810*/  FFMA.FTZ R87, R87, R130, R82 ;  /* 0x0000008257577223 */ /* 0x000fe40000010052 */
[C---:B------:R-:W-:Y:S02]  /*9820*/  FMUL.FTZ R85, R105.reuse, R24 ;  /* 0x0000001869557220 */ /* 0x040fe40000410000 */
[----:B------:R-:W-:Y:S02]  /*9830*/  FMUL.FTZ R82, R105, UR37 ;  /* 0x0000002569527c20 */ /* 0x000fe40008410000 */
[----:B------:R-:W-:Y:S01]  /*9840*/  FMUL.FTZ R72, R60, R128 ;  /* 0x000000803c487220 */ /* 0x000fe20000410000 */
[----:B------:R-:W-:Y:S01]  /*9850*/  IADD3 R60, P0, R40, UR25, RZ ;  /* 0x00000019283c7c10 */ /* 0x000fe2000ff1e0ff */
[----:B------:R-:W-:-:S02]  /*9860*/  FMUL.FTZ R82, R82, R61 ;  /* 0x0000003d52527220 */ /* 0x000fc40000410000 */
[----:B------:R-:W-:Y:S02]  /*9870*/  FFMA.FTZ R87, R85, R61, R87 ;  /* 0x0000003d55577223 */ /* 0x000fe40000010057 */
[----:B------:R-:W-:Y:S02]  /*9880*/  FMUL.FTZ R40, R66, UR37 ;  /* 0x0000002542287c20 */ /* 0x000fe40008410000 */
[-C--:B------:R-:W-:Y:S02]  /*9890*/  FFMA.FTZ R131, R39, -R23.reuse, R131 ;  /* 0x8000001727837223 */ /* 0x080fe40000010083 */
[----:B------:R-:W-:Y:S02]  /*98a0*/  FMUL.FTZ R61, R106, R23 ;  /* 0x000000176a3d7220 */ /* 0x000fe40000410000 */
[----:B------:R-:W-:Y:S02]  /*98b0*/  FMUL.FTZ R81, R40, R81 ;  /* 0x0000005128517220 */ /* 0x000fe40000410000 */
[----:B------:R-:W-:-:S02]  /*98c0*/  FADD.FTZ R151, R84, R151 ;  /* 0x0000009754977221 */ /* 0x000fc40000010000 */
[C---:B------:R-:W-:Y:S02]  /*98d0*/  FADD.FTZ R144, R61.reuse, R144 ;  /* 0x000000903d907221 */ /* 0x040fe40000010000 */
[----:B------:R-:W-:Y:S02]  /*98e0*/  FFMA.FTZ R87, R61, R131, R87 ;  /* 0x000000833d577223 */ /* 0x000fe40000010057 */
[----:B------:R-:W-:Y:S02]  /*98f0*/  FFMA.FTZ R40, R38, -R22, R132 ;  /* 0x8000001626287223 */ /* 0x000fe40000010084 */
[----:B------:R-:W-:Y:S02]  /*9900*/  FMUL.FTZ R84, R107, UR37 ;  /* 0x000000256b547c20 */ /* 0x000fe40008410000 */
[----:B------:R-:W-:Y:S02]  /*9910*/  FMUL.FTZ R61, R109, UR37 ;  /* 0x000000256d3d7c20 */ /* 0x000fe40008410000 */
[----:B------:R-:W-:-:S02]  /*9920*/  FMUL.FTZ R84, R84, R40 ;  /* 0x0000002854547220 */ /* 0x000fc40000410000 */
[----:B------:R-:W-:Y:S02]  /*9930*/  FMUL.FTZ R90, R61, R86 ;  /* 0x000000563d5a7220 */ /* 0x000fe40000410000 */
[----:B------:R-:W-:Y:S02]  /*9940*/  FFMA.FTZ R40, R88, R40, R87 ;  /* 0x0000002858287223 */ /* 0x000fe40000010057 */
[-C--:B------:R-:W-:Y:S02]  /*9950*/  FFMA.FTZ R133, R37, -R21.reuse, R133 ;  /* 0x8000001525857223 */ /* 0x080fe40000010085 */
[----:B------:R-:W-:Y:S02]  /*9960*/  FMUL.FTZ R61, R108, R21 ;  /* 0x000000156c3d7220 */ /* 0x000fe40000410000 */
[----:B------:R-:W-:Y:S02]  /*9970*/  FMUL.FTZ R79, R65, UR37 ;  /* 0x00000025414f7c20 */ /* 0x000fe40008410000 */
[----:B------:R-:W-:-:S02]  /*9980*/  FADD.FTZ R142, R61, R142 ;  /* 0x0000008e3d8e7221 */ /* 0x000fc40000010000 */
[----:B------:R-:W-:Y:S01]  /*9990*/  FFMA.FTZ R40, R61, R133, R40 ;  /* 0x000000853d287223 */ /* 0x000fe20000010028 */
[----:B------:R-:W-:Y:S01]  /*99a0*/  IADD3.X R61, R41, UR40, RZ, P0, !PT ;  /* 0x00000028293d7c10 */ /* 0x000fe200087fe4ff */
[----:B------:R-:W-:Y:S01]  /*99b0*/  FMUL.FTZ R79, R79, R83 ;  /* 0x000000534f4f7220 */ /* 0x000fe20000410000 */
[----:B------:R-:W-:Y:S01]  /*99c0*/  ISETP.GE.AND P0, PT, R93, 0x1, PT ;  /* 0x000000015d00780c */ /* 0x000fe20003f06270 */
[----:B------:R-:W-:Y:S02]  /*99d0*/  FADD.FTZ R145, R85, R145 ;  /* 0x0000009155917221 */ /* 0x000fe40000010000 */
[----:B------:R-:W-:Y:S02]  /*99e0*/  FMUL.FTZ R80, R63, UR37 ;  /* 0x000000253f507c20 */ /* 0x000fe40008410000 */
[----:B------:R-:W-:Y:S02]  /*99f0*/  FMUL.FTZ R83, R62, UR37 ;  /* 0x000000253e537c20 */ /* 0x000fe40008410000 */
[----:B------:R-:W-:-:S02]  /*9a00*/  FMUL.FTZ R85, R106, UR37 ;  /* 0x000000256a557c20 */ /* 0x000fc40008410000 */
[----:B------:R-:W-:Y:S02]  /*9a10*/  FFMA.FTZ R94, R94, R86, R40 ;  /* 0x000000565e5e7223 */ /* 0x000fe40000010028 */
[----:B------:R-:W-:Y:S02]  /*9a20*/  FMUL.FTZ R80, R80, R129 ;  /* 0x0000008150507220 */ /* 0x000fe40000410000 */
[----:B------:R-:W-:Y:S02]  /*9a30*/  FMUL.FTZ R83, R83, R130 ;  /* 0x0000008253537220 */ /* 0x000fe40000410000 */
[----:B------:R-:W-:Y:S02]  /*9a40*/  FMUL.FTZ R85, R85, R131 ;  /* 0x0000008355557220 */ /* 0x000fe40000410000 */
[----:B------:R-:W-:Y:S02]  /*9a50*/  FFMA.FTZ R90, R36, R109, R90 ;  /* 0x0000006d245a7223 */ /* 0x000fe4000001005a */
[----:B------:R-:W-:-:S02]  /*9a60*/  FMUL.FTZ R92, R92, R133 ;  /* 0x000000855c5c7220 */ /* 0x000fc40000410000 */
[----:B------:R-:W-:Y:S02]  /*9a70*/  FMUL.FTZ R86, R67, UR37 ;  /* 0x0000002543567c20 */ /* 0x000fe40008410000 */
[----:B------:R-:W-:Y:S02]  /*9a80*/  FMUL.FTZ R87, R68, UR37 ;  /* 0x0000002544577c20 */ /* 0x000fe40008410000 */
[----:B------:R-:W-:Y:S02]  /*9a90*/  FMUL.FTZ R88, R69, UR37 ;  /* 0x0000002545587c20 */ /* 0x000fe40008410000 */
[----:B------:R-:W-:Y:S01]  /*9aa0*/  FMUL.FTZ R89, R70, UR37 ;  /* 0x0000002546597c20 */ /* 0x000fe20008410000 */
        /* <DEDUP_REMOVED lines=14> */
.L_x_510:
[----:B------:R-:W-:Y:S05]  /*9b90*/  BSYNC B0 ;  /* 0x0000000000007941 */ /* 0x000fea0003800000 */
.L_x_509:
[----:B------:R-:W-:Y:S01]  /*9ba0*/  USHF.L.U32 UR38, UR8, 0x2, URZ ;  /* 0x0000000208267899 */ /* 0x000fe2000800063f */
[----:B0-----:R-:W-:Y:S01]  /*9bb0*/  MOV R41, UR41 ;  /* 0x0000002900297c02 */ /* 0x001fe20008000f00 */
[----:B------:R-:W-:Y:S01]  /*9bc0*/  ULDC UR37, c[0x0][0x174] ;  /* 0x00005d0000257ab9 */ /* 0x000fe20000000800 */
[----:B------:R-:W-:Y:S01]  /*9bd0*/  LEA R40, P0, R96, R42, 0x2 ;  /* 0x0000002a60287211 */ /* 0x000fe200078010ff */
[----:B------:R-:W-:Y:S01]  /*9be0*/  FFMA.FTZ R134, R35, -R19, R134 ;  /* 0x8000001323867223 */ /* 0x000fe20000010086 */
[----:B------:R-:W-:Y:S01]  /*9bf0*/  MOV R60, UR42 ;  /* 0x0000002a003c7c02 */ /* 0x000fe20008000f00 */
[----:B------:R-:W-:Y:S01]  /*9c00*/  UIADD3 UR37, UR6, -UR37, URZ ;  /* 0x8000002506257290 */ /* 0x000fe2000fffe03f */
[----:B------:R-:W-:Y:S01]  /*9c10*/  FMUL.FTZ R91, R2, R91 ;  /* 0x0000005b025b7220 */ /* 0x000fe20000410000 */
[----:B------:R-:W-:Y:S01]  /*9c20*/  USHF.L.U64.HI UR36, UR8, 0x2, UR9 ;  /* 0x0000000208247899 */ /* 0x000fe20008010209 */
[----:B------:R-:W-:Y:S01]  /*9c30*/  LEA.HI.X R41, R41, R43, R60, 0x2, P0 ;  /* 0x0000002b29297211 */ /* 0x000fe200000f143c */
[----:B------:R-:W-:Y:S01]  /*9c40*/  FMUL.FTZ R95, R95, R134 ;  /* 0x000000865f5f7220 */ /* 0x000fe20000410000 */
[----:B------:R-:W-:Y:S01]  /*9c50*/  MOV R60, UR38 ;  /* 0x00000026003c7c02 */ /* 0x000fe20008000f00 */
[----:B------:R-:W-:Y:S01]  /*9c60*/  UIMAD UR37, UR37, -0x800, URZ ;  /* 0xfffff800252578a4 */ /* 0x000fe2000f8e023f */
[----:B------:R-:W-:Y:S01]  /*9c70*/  FADD.FTZ R61, R75, R91 ;  /* 0x0000005b4b3d7221 */ /* 0x000fe20000010000 */
[----:B------:R-:W-:Y:S01]  /*9c80*/  IADD3 R75, R55, 0x80, RZ ;  /* 0x00000080374b7810 */ /* 0x000fe20007ffe0ff */
[----:B------:R-:W-:Y:S01]  /*9c90*/  FFMA.FTZ R95, R35, R110, R95 ;  /* 0x0000006e235f7223 */ /* 0x000fe2000001005f */
[----:B------:R-:W-:Y:S01]  /*9ca0*/  ISETP.GE.AND P0, PT, R93, 0x81, PT ;  /* 0x000000815d00780c */ /* 0x000fe20003f06270 */
[----:B------:R-:W-:Y:S01]  /*9cb0*/  FMUL.FTZ R110, R110, R19 ;  /* 0x000000136e6e7220 */ /* 0x000fe20000410000 */
[----:B------:R-:W-:Y:S01]  /*9cc0*/  LEA.HI.SX32 R75, R75, R55, 0x1b ;  /* 0x000000374b4b7211 */ /* 0x000fe200078fdaff */
[----:B------:R-:W-:Y:S01]  /*9cd0*/  IMAD.WIDE.U32 R40, R60, c[0x0][0x2d0], R40 ;  /* 0x0000b4003c287a25 */ /* 0x000fe200078e0028 */
[----:B------:R-:W-:Y:S01]  /*9ce0*/  MOV R60, UR37 ;  /* 0x00000025003c7c02 */ /* 0x000fe20008000f00 */
[----:B------:R-:W-:Y:S01]  /*9cf0*/  ULDC.64 UR34, c[0x0][0x2d0] ;  /* 0x0000b40000227ab9 */ /* 0x000fe20000000a00 */
[----:B------:R-:W-:Y:S01]  /*9d00*/  BSSY B0, `(.L_x_511) ;  /* 0x0000012000007945 */ /* 0x000fe20003800000 */
[----:B------:R-:W-:Y:S01]  /*9d10*/  FFMA.FTZ R94, R110, R134, R94 ;  /* 0x000000866e5e7223 */ /* 0x000fe2000001005e */
[----:B------:R-:W-:Y:S01]  /*9d20*/  UIMAD UR34, UR36, UR34, URZ ;  /* 0x00000022242272a4 */ /* 0x000fe2000f8e023f */
[----:B------:R-:W-:Y:S01]  /*9d30*/  IMAD.WIDE R42, R60, 0x4, R42 ;  /* 0x000000043c2a7825 */ /* 0x000fe200078e022a */
[----:B------:R-:W-:-:S02]  /*9d40*/  IADD3 R91, R55, 0x100, RZ ;  /* 0x00000100375b7810 */ /* 0x000fc40007ffe0ff */
[----:B------:R-:W-:Y:S01]  /*9d50*/  UIMAD UR34, UR38, UR35, UR34 ;  /* 0x00000023262272a4 */ /* 0x000fe2000f8e0222 */
[----:B------:R-:W-:Y:S01]  /*9d60*/  FADD.FTZ R60, R94, R74 ;  /* 0x0000004a5e3c7221 */ /* 0x000fe20000010000 */
[----:B------:R-:W-:Y:S01]  /*9d70*/  IADD3 R94, R55, 0x180, RZ ;  /* 0x00000180375e7810 */ /* 0x000fe20007ffe0ff */
[----:B------:R0:W1:Y:S01]  /*9d80*/  LDS R74, [R75.X4+0x2310] ;  /* 0x002310004b4a7984 */ /* 0x0000620000004800 */
[----:B------:R-:W-:Y:S02]  /*9d90*/  FADD.FTZ R138, R111, R138 ;  /* 0x0000008a6f8a7221 */ /* 0x000fe40000010000 */
[----:B------:R-:W-:Y:S01]  /*9da0*/  FADD.FTZ R137, R95, R137 ;  /* 0x000000895f897221 */ /* 0x000fe20000010000 */
[----:B------:R-:W-:Y:S01]  /*9db0*/  IADD3 R41, R41, UR34, RZ ;  /* 0x0000002229297c10 */ /* 0x000fe2000fffe0ff */
[----:B------:R-:W-:Y:S01]  /*9dc0*/  FADD.FTZ R140, R110, R140 ;  /* 0x0000008c6e8c7221 */ /* 0x000fe20000010000 */
[----:B------:R-:W-:Y:S05]  /*9dd0*/  @!P0 BRA `(.L_x_512) ;  /* 0x0000004000008947 */ /* 0x000fea0003800000 */
[----:B0-----:R-:W-:-:S05]  /*9de0*/  MOV R75, UR38 ;  /* 0x00000026004b7c02 */ /* 0x001fca0008000f00 */
[----:B------:R-:W-:-:S05]  /*9df0*/  IMAD.WIDE.U32 R42, R75, c[0x0][0x2d0], R42 ;  /* 0x0000b4004b2a7a25 */ /* 0x000fca00078e002a */
[----:B------:R-:W-:-:S05]  /*9e00*/  IADD3 R43, R43, UR34, RZ ;  /* 0x000000222b2b7c10 */ /* 0x000fca000fffe0ff */
[----:B-1----:R0:W-:Y:S02]  /*9e10*/  RED.E.ADD.F32.FTZ.RN.STRONG.GPU [R42.64+-0x1e00], R74 ;  /* 0xffe2004a2a00798e */ /* 0x0021e4000c10e7a0 */
.L_x_512:
[----:B------:R-:W-:Y:S05]  /*9e20*/  BSYNC B0 ;  /* 0x0000000000007941 */ /* 0x000fea0003800000 */
.L_x_511:
[-C--:B------:R-:W-:Y:S01]  /*9e30*/  LEA.HI.SX32 R91, R91, R55.reuse, 0x1b ;  /* 0x000000375b5b7211 */ /* 0x080fe200078fdaff */
[----:B------:R-:W-:Y:S01]  /*9e40*/  BSSY B0, `(.L_x_513) ;  /* 0x000000d000007945 */ /* 0x000fe20003800000 */
[----:B------:R-:W-:Y:S02]  /*9e50*/  ISETP.GE.AND P6, PT, R93, 0x101, PT ;  /* 0x000001015d00780c */ /* 0x000fe40003fc6270 */
[----:B0-----:R-:W-:Y:S02]  /*9e60*/  IADD3 R42, R55, 0x200, RZ ;  /* 0x00000200372a7810 */ /* 0x001fe40007ffe0ff */
        /* <DEDUP_REMOVED lines=10> */
.L_x_514:
[----:B------:R-:W-:Y:S05]  /*9f10*/  BSYNC B0 ;  /* 0x0000000000007941 */ /* 0x000fea0003800000 */
.L_x_513:
[----:B------:R-:W2:Y:S01]  /*9f20*/  LDS R94, [R94.X4+0x2710] ;  /* 0x002710005e5e7984 */ /* 0x000ea20000004800 */
[----:B------:R-:W-:Y:S01]  /*9f30*/  BSSY B0, `(.L_x_515) ;  /* 0x0000005000007945 */ /* 0x000fe20003800000 */
[----:B------:R-:W-:Y:S02]  /*9f40*/  IADD3 R43, R55, 0x280, RZ ;  /* 0x00000280372b7810 */ /* 0x000fe40007ffe0ff */
[----:B------:R-:W-:Y:S01]  /*9f50*/  LEA.HI.SX32 R42, R42, R55, 0x1b ;  /* 0x000000372a2a7211 */ /* 0x000fe200078fdaff */
[----:B------:R-:W-:Y:S05]  /*9f60*/  @!P0 BRA `(.L_x_516) ;  /* 0x0000001000008947 */ /* 0x000fea0003800000 */
[----:B--2---:R2:W-:Y:S02]  /*9f70*/  RED.E.ADD.F32.FTZ.RN.STRONG.GPU [R40.64+-0x1a00], R94 ;  /* 0xffe6005e2800798e */ /* 0x0045e4000c10e7a0 */
.L_x_516:
[----:B------:R-:W-:Y:S05]  /*9f80*/  BSYNC B0 ;  /* 0x0000000000007941 */ /* 0x000fea0003800000 */
.L_x_515:
[----:B------:R-:W3:Y:S01]  /*9f90*/  LDS R42, [R42.X4+0x2910] ;  /* 0x002910002a2a7984 */ /* 0x000ee20000004800 */
[----:B------:R-:W-:Y:S01]  /*9fa0*/  BSSY B0, `(.L_x_517) ;  /* 0x0000005000007945 */ /* 0x000fe20003800000 */
[----:B-1----:R-:W-:-:S02]  /*9fb0*/  IADD3 R74, R55, 0x300, RZ ;  /* 0x00000300374a7810 */ /* 0x002fc40007ffe0ff */
[----:B------:R-:W-:Y:S01]  /*9fc0*/  LEA.HI.SX32 R43, R43, R55, 0x1b ;  /* 0x000000372b2b7211 */ /* 0x000fe200078fdaff */
[----:B------:R-:W-:Y:S05]  /*9fd0*/  @!P1 BRA `(.L_x_518) ;  /* 0x0000001000009947 */ /* 0x000fea0003800000 */
[----:B---3--:R1:W-:Y:S02]  /*9fe0*/  RED.E.ADD.F32.FTZ.RN.STRONG.GPU [R40.64+-0x1800], R42 ;  /* 0xffe8002a2800798e */ /* 0x0083e4000c10e7a0 */
.L_x_518:
[----:B------:R-:W-:Y:S05]  /*9ff0*/  BSYNC B0 ;  /* 0x0000000000007941 */ /* 0x000fea0003800000 */
.L_x_517:
[----:B------:R-:W4:Y:S01]  /*a000*/  LDS R43, [R43.X4+0x2b10] ;  /* 0x002b10002b2b7984 */ /* 0x000f220000004800 */
[----:B------:R-:W-:Y:S01]  /*a010*/  BSSY B0, `(.L_x_519) ;  /* 0x0000005000007945 */ /* 0x000fe20003800000 */
[----:B-1-3--:R-:W-:Y:S02]  /*a020*/  IADD3 R42, R55, 0x380, RZ ;  /* 0x00000380372a7810 */ /* 0x00afe40007ffe0ff */
[----:B------:R-:W-:Y:S01]  /*a030*/  LEA.HI.SX32 R74, R74, R55, 0x1b ;  /* 0x000000374a4a7211 */ /* 0x000fe200078fdaff */
[----:B------:R-:W-:Y:S05]  /*a040*/  @!P2 BRA `(.L_x_520) ;  /* 0x000000100000a947 */ /* 0x000fea0003800000 */
[----:B----4-:R1:W-:Y:S02]  /*a050*/  RED.E.ADD.F32.FTZ.RN.STRONG.GPU [R40.64+-0x1600], R43 ;  /* 0xffea002b2800798e */ /* 0x0103e4000c10e7a0 */
.L_x_520:
[----:B------:R-:W-:Y:S05]  /*a060*/  BSYNC B0 ;  /* 0x0000000000007941 */ /* 0x000fea0003800000 */
.L_x_519:
[----:B------:R-:W3:Y:S01]  /*a070*/  LDS R74, [R74.X4+0x2d10] ;  /* 0x002d10004a4a7984 */ /* 0x000ee20000004800 */
[----:B------:R-:W-:Y:S01]  /*a080*/  BSSY B0, `(.L_x_521) ;  /* 0x0000005000007945 */ /* 0x000fe20003800000 */
[----:B-1--4-:R-:W-:Y:S02]  /*a090*/  IADD3 R43, R55, 0x400, RZ ;  /* 0x00000400372b7810 */ /* 0x012fe40007ffe0ff */
[----:B------:R-:W-:Y:S01]  /*a0a0*/  LEA.HI.SX32 R42, R42, R55, 0x1b ;  /* 0x000000372a2a7211 */ /* 0x000fe200078fdaff */
[----:B------:R-:W-:Y:S05]  /*a0b0*/  @!P3 BRA `(.L_x_522) ;  /* 0x000000100000b947 */ /* 0x000fea0003800000 */
[----:B---3--:R1:W-:Y:S02]  /*a0c0*/  RED.E.ADD.F32.FTZ.RN.STRONG.GPU [R40.64+-0x1400], R74 ;  /* 0xffec004a2800798e */ /* 0x0083e4000c10e7a0 */
.L_x_522:
[----:B------:R-:W-:Y:S05]  /*a0d0*/  BSYNC B0 ;  /* 0x0000000000007941 */ /* 0x000fea0003800000 */
.L_x_521:
[----:B------:R-:W4:Y:S01]  /*a0e0*/  LDS R42, [R42.X4+0x2f10] ;  /* 0x002f10002a2a7984 */ /* 0x000f220000004800 */
[----:B------:R-:W-:Y:S01]  /*a0f0*/  BSSY B0, `(.L_x_523) ;  /* 0x0000004000007945 */ /* 0x000fe20003800000 */
[----:B------:R-:W-:Y:S01]  /*a100*/  LEA.HI.SX32 R43, R43, R55, 0x1b ;  /* 0x000000372b2b7211 */ /* 0x000fe200078fdaff */
[----:B------:R-:W-:Y:S05]  /*a110*/  @!P4 BRA `(.L_x_524) ;  /* 0x000000100000c947 */ /* 0x000fea0003800000 */
[----:B----4-:R4:W-:Y:S02]  /*a120*/  RED.E.ADD.F32.FTZ.RN.STRONG.GPU [R40.64+-0x1200], R42 ;  /* 0xffee002a2800798e */ /* 0x0109e4000c10e7a0 */
.L_x_524:
[----:B------:R-:W-:Y:S05]  /*a130*/  BSYNC B0 ;  /* 0x0000000000007941 */ /* 0x000fea0003800000 */
.L_x_523:
[----:B------:R-:W1:Y:S01]  /*a140*/  LDS R43, [R43.X4+0x3110] ;  /* 0x003110002b2b7984 */ /* 0x000e620000004800 */
[----:B------:R-:W-:Y:S01]  /*a150*/  BSSY B0, `(.L_x_525) ;  /* 0x0000005000007945 */ /* 0x000fe20003800000 */
[----:B-1-3--:R-:W-:-:S02]  /*a160*/  IADD3 R74, R55, 0x480, RZ ;  /* 0x00000480374a7810 */ /* 0x00afc40007ffe0ff */
[----:B----4-:R-:W-:Y:S01]  /*a170*/  IADD3 R42, R55, 0x500, RZ ;  /* 0x00000500372a7810 */ /* 0x010fe20007ffe0ff */
[----:B------:R-:W-:Y:S05]  /*a180*/  @!P5 BRA `(.L_x_526) ;  /* 0x000000100000d947 */ /* 0x000fea0003800000 */
[----:B------:R1:W-:Y:S02]  /*a190*/  RED.E.ADD.F32.FTZ.RN.STRONG.GPU [R40.64+-0x1000], R43 ;  /* 0xfff0002b2800798e */ /* 0x0003e4000c10e7a0 */
.L_x_526:
[----:B------:R-:W-:Y:S05]  /*a1a0*/  BSYNC B0 ;  /* 0x0000000000007941 */ /* 0x000fea0003800000 */
.L_x_525:
[-C--:B------:R-:W-:Y:S01]  /*a1b0*/  LEA.HI.SX32 R74, R74, R55.reuse, 0x1b ;  /* 0x000000374a4a7211 */ /* 0x080fe200078fdaff */
[----:B------:R-:W-:Y:S01]  /*a1c0*/  BSSY B0, `(.L_x_527) ;  /* 0x000000d000007945 */ /* 0x000fe20003800000 */
[----:B------:R-:W-:Y:S02]  /*a1d0*/  ISETP.GE.AND P6, PT, R93, 0x481, PT ;  /* 0x000004815d00780c */ /* 0x000fe40003fc6270 */
[----:B-1----:R-:W-:Y:S02]  /*a1e0*/  IADD3 R43, R55, 0x580, RZ ;  /* 0x00000580372b7810 */ /* 0x002fe40007ffe0ff */
[----:B------:R-:W1:Y:S01]  /*a1f0*/  LDS R74, [R74.X4+0x3310] ;  /* 0x003310004a4a7984 */ /* 0x000e620000004800 */
        /* <DEDUP_REMOVED lines=9> */
.L_x_528:
[----:B------:R-:W-:Y:S05]  /*a290*/  BSYNC B0 ;  /* 0x0000000000007941 */ /* 0x000fea0003800000 */
.L_x_527:
[----:B------:R-:W3:Y:S01]  /*a2a0*/  LDS R42, [R42.X4+0x3510] ;  /* 0x003510002a2a7984 */ /* 0x000ee20000004800 */
[----:B------:R-:W-:Y:S01]  /*a2b0*/  BSSY B0, `(.L_x_529) ;  /* 0x0000005000007945 */ /* 0x000fe20003800000 */
[----:B-1----:R-:W-:-:S02]  /*a2c0*/  IADD3 R74, R55, 0x600, RZ ;  /* 0x00000600374a7810 */ /* 0x002fc40007ffe0ff */
[----:B------:R-:W-:Y:S01]  /*a2d0*/  LEA.HI.SX32 R43, R43, R55, 0x1b ;  /* 0x000000372b2b7211 */ /* 0x000fe200078fdaff */
[----:B------:R-:W-:Y:S05]  /*a2e0*/  @!P0 BRA `(.L_x_530) ;  /* 0x0000001000008947 */ /* 0x000fea0003800000 */
[----:B---3--:R1:W-:Y:S02]  /*a2f0*/  RED.E.ADD.F32.FTZ.RN.STRONG.GPU [R40.64+-0xc00], R42 ;  /* 0xfff4002a2800798e */ /* 0x0083e4000c10e7a0 */
.L_x_530:
[----:B------:R-:W-:Y:S05]  /*a300*/  BSYNC B0 ;  /* 0x0000000000007941 */ /* 0x000fea0003800000 */
.L_x_529:
[----:B------:R-:W4:Y:S01]  /*a310*/  LDS R43, [R43.X4+0x3710] ;  /* 0x003710002b2b7984 */ /* 0x000f220000004800 */
[----:B------:R-:W-:Y:S01]  /*a320*/  BSSY B0, `(.L_x_531) ;  /* 0x0000005000007945 */ /* 0x000fe20003800000 */
[----:B-1-3--:R-:W-:Y:S02]  /*a330*/  IADD3 R42, R55, 0x680, RZ ;  /* 0x00000680372a7810 */ /* 0x00afe40007ffe0ff */
[----:B------:R-:W-:Y:S01]  /*a340*/  LEA.HI.SX32 R74, R74, R55, 0x1b ;  /* 0x000000374a4a7211 */ /* 0x000fe200078fdaff */
[----:B------:R-:W-:Y:S05]  /*a350*/  @!P1 BRA `(.L_x_532) ;  /* 0x0000001000009947 */ /* 0x000fea0003800000 */
[----:B----4-:R1:W-:Y:S02]  /*a360*/  RED.E.ADD.F32.FTZ.RN.STRONG.GPU [R40.64+-0xa00], R43 ;  /* 0xfff6002b2800798e */ /* 0x0103e4000c10e7a0 */
.L_x_532:
[----:B------:R-:W-:Y:S05]  /*a370*/  BSYNC B0 ;  /* 0x0000000000007941 */ /* 0x000fea0003800000 */
.L_x_531:
[----:B------:R-:W3:Y:S01]  /*a380*/  LDS R74, [R74.X4+0x3910] ;  /* 0x003910004a4a7984 */ /* 0x000ee20000004800 */
[----:B------:R-:W-:Y:S01]  /*a390*/  BSSY B0, `(.L_x_533) ;  /* 0x0000005000007945 */ /* 0x000fe20003800000 */
[----:B-1--4-:R-:W-:Y:S02]  /*a3a0*/  IADD3 R43, R55, 0x700, RZ ;  /* 0x00000700372b7810 */ /* 0x012fe40007ffe0ff */
[----:B------:R-:W-:Y:S01]  /*a3b0*/  LEA.HI.SX32 R42, R42, R55, 0x1b ;  /* 0x000000372a2a7211 */ /* 0x000fe200078fdaff */
[----:B------:R-:W-:Y:S05]  /*a3c0*/  @!P2 BRA `(.L_x_534) ;  /* 0x000000100000a947 */ /* 0x000fea0003800000 */
[----:B---3--:R1:W-:Y:S02]  /*a3d0*/  RED.E.ADD.F32.FTZ.RN.STRONG.GPU [R40.64+-0x800], R74 ;  /* 0xfff8004a2800798e */ /* 0x0083e4000c10e7a0 */
.L_x_534:
[----:B------:R-:W-:Y:S05]  /*a3e0*/  BSYNC B0 ;  /* 0x0000000000007941 */ /* 0x000fea0003800000 */
.L_x_533:
[----:B------:R-:W4:Y:S01]  /*a3f0*/  LDS R42, [R42.X4+0x3b10] ;  /* 0x003b10002a2a7984 */ /* 0x000f220000004800 */
[----:B------:R-:W-:Y:S01]  /*a400*/  BSSY B0, `(.L_x_535) ;  /* 0x0000005000007945 */ /* 0x000fe20003800000 */
[----:B-1-3--:R-:W-:-:S02]  /*a410*/  IADD3 R74, R55, 0x780, RZ ;  /* 0x00000780374a7810 */ /* 0x00afc40007ffe0ff */
[----:B------:R-:W-:Y:S01]  /*a420*/  LEA.HI.SX32 R43, R43, R55, 0x1b ;  /* 0x000000372b2b7211 */ /* 0x000fe200078fdaff */
[----:B------:R-:W-:Y:S05]  /*a430*/  @!P3 BRA `(.L_x_536) ;  /* 0x000000100000b947 */ /* 0x000fea0003800000 */
[----:B----4-:R1:W-:Y:S02]  /*a440*/  RED.E.ADD.F32.FTZ.RN.STRONG.GPU [R40.64+-0x600], R42 ;  /* 0xfffa002a2800798e */ /* 0x0103e4000c10e7a0 */
.L_x_536:
[----:B------:R-:W-:Y:S05]  /*a450*/  BSYNC B0 ;  /* 0x0000000000007941 */ /* 0x000fea0003800000 */
.L_x_535:
[----:B------:R-:W3:Y:S01]  /*a460*/  LDS R43, [R43.X4+0x3d10] ;  /* 0x003d10002b2b7984 */ /* 0x000ee20000004800 */
[----:B------:R-:W-:Y:S01]  /*a470*/  BSSY B0, `(.L_x_537) ;  /* 0x0000004000007945 */ /* 0x000fe20003800000 */
[----:B------:R-:W-:Y:S01]  /*a480*/  LEA.HI.SX32 R74, R74, R55, 0x1b ;  /* 0x000000374a4a7211 */ /* 0x000fe200078fdaff */
[----:B------:R-:W-:Y:S05]  /*a490*/  @!P4 BRA `(.L_x_538) ;  /* 0x000000100000c947 */ /* 0x000fea0003800000 */
[----:B---3--:R3:W-:Y:S02]  /*a4a0*/  RED.E.ADD.F32.FTZ.RN.STRONG.GPU [R40.64+-0x400], R43 ;  /* 0xfffc002b2800798e */ /* 0x0087e4000c10e7a0 */
.L_x_538:
[----:B------:R-:W-:Y:S05]  /*a4b0*/  BSYNC B0 ;  /* 0x0000000000007941 */ /* 0x000fea0003800000 */
.L_x_537:
[----:B------:R-:W1:Y:S01]  /*a4c0*/  LDS R74, [R74.X4+0x3f10] ;  /* 0x003f10004a4a7984 */ /* 0x000e620000004800 */
[----:B------:R-:W-:Y:S01]  /*a4d0*/  BSSY B0, `(.L_x_539) ;  /* 0x0000003000007945 */ /* 0x000fe20003800000 */
[----:B------:R-:W-:Y:S05]  /*a4e0*/  @!P5 BRA `(.L_x_540) ;  /* 0x000000100000d947 */ /* 0x000fea0003800000 */
[----:B-1----:R1:W-:Y:S02]  /*a4f0*/  RED.E.ADD.F32.FTZ.RN.STRONG.GPU [R40.64+-0x200], R74 ;  /* 0xfffe004a2800798e */ /* 0x0023e4000c10e7a0 */
.L_x_540:
[----:B------:R-:W-:Y:S05]  /*a500*/  BSYNC B0 ;  /* 0x0000000000007941 */ /* 0x000fea0003800000 */
.L_x_539:
[----:B-1--4-:R-:W1:Y:S01]  /*a510*/  S2R R42, SR_LANEID ;  /* 0x00000000002a7919 */ /* 0x012e620000000000 */
[----:B------:R-:W-:Y:S01]  /*a520*/  ISETP.NE.AND P2, PT, R55, RZ, PT ;  /* 0x000000ff3700720c */ /* 0x000fe20003f45270 */
[----:B------:R-:W-:Y:S01]  /*a530*/  FMUL.FTZ R86, R86, R126 ;  /* 0x0000007e56567220 */ /* 0x000fe20000410000 */
[----:B------:R-:W-:Y:S01]  /*a540*/  BSSY B0, `(.L_x_541) ;  /* 0x0000054000007945 */ /* 0x000fe20003800000 */
[----:B0-23--:R-:W0:Y:S01]  /*a550*/  SHFL.DOWN PT, R40, R60, 0x1, 0x1f ;  /* 0x08201f003c287f89 */ /* 0x00de2200000e0000 */
[----:B------:R-:W-:-:S02]  /*a560*/  FMUL.FTZ R87, R87, R125 ;  /* 0x0000007d57577220 */ /* 0x000fc40000410000 */
[----:B------:R-:W-:Y:S01]  /*a570*/  FMUL.FTZ R88, R88, R73 ;  /* 0x0000004958587220 */ /* 0x000fe20000410000 */
[----:B------:R-:W2:Y:S01]  /*a580*/  SHFL.DOWN PT, R41, R61, 0x1, 0x1f ;  /* 0x08201f003d297f89 */ /* 0x000ea200000e0000 */
[----:B------:R-:W-:Y:S02]  /*a590*/  FMUL.FTZ R89, R89, R124 ;  /* 0x0000007c59597220 */ /* 0x000fe40000410000 */
[----:B------:R-:W-:Y:S02]  /*a5a0*/  FFMA.FTZ R92, R37, R108, R92 ;  /* 0x0000006c255c7223 */ /* 0x000fe4000001005c */
[----:B------:R-:W-:Y:S02]  /*a5b0*/  FFMA.FTZ R107, R38, R107, R84 ;  /* 0x0000006b266b7223 */ /* 0x000fe40000010054 */
[----:B------:R-:W-:Y:S02]  /*a5c0*/  FFMA.FTZ R106, R39, R106, R85 ;  /* 0x0000006a276a7223 */ /* 0x000fe40000010055 */
[----:B------:R-:W-:-:S02]  /*a5d0*/  FFMA.FTZ R105, R44, R105, R82 ;  /* 0x000000692c697223 */ /* 0x000fc40000010052 */
[----:B------:R-:W-:Y:S02]  /*a5e0*/  FFMA.FTZ R62, R45, R62, R83 ;  /* 0x0000003e2d3e7223 */ /* 0x000fe40000010053 */
[----:B------:R-:W-:Y:S02]  /*a5f0*/  FFMA.FTZ R63, R46, R63, R80 ;  /* 0x0000003f2e3f7223 */ /* 0x000fe40000010050 */
[----:B------:R-:W-:Y:S01]  /*a600*/  FFMA.FTZ R72, R47, R64, R72 ;  /* 0x000000402f487223 */ /* 0x000fe20000010048 */
[----:B-1----:R-:W-:Y:S01]  /*a610*/  ISETP.GT.AND P0, PT, R42, 0x1e, PT ;  /* 0x0000001e2a00780c */ /* 0x002fe20003f04270 */
[----:B------:R-:W-:Y:S01]  /*a620*/  FFMA.FTZ R79, R48, R65, R79 ;  /* 0x00000041304f7223 */ /* 0x000fe2000001004f */
[----:B------:R-:W-:Y:S01]  /*a630*/  ISETP.NE.AND P1, PT, R42, RZ, PT ;  /* 0x000000ff2a00720c */ /* 0x000fe20003f25270 */
[----:B------:R-:W-:Y:S02]  /*a640*/  FFMA.FTZ R66, R49, R66, R81 ;  /* 0x0000004231427223 */ /* 0x000fe40000010051 */
[----:B------:R-:W-:-:S02]  /*a650*/  FFMA.FTZ R67, R50, R67, R86 ;  /* 0x0000004332437223 */ /* 0x000fc40000010056 */
[----:B------:R-:W-:Y:S02]  /*a660*/  FFMA.FTZ R68, R51, R68, R87 ;  /* 0x0000004433447223 */ /* 0x000fe40000010057 */
[----:B------:R-:W-:Y:S02]  /*a670*/  FFMA.FTZ R69, R52, R69, R88 ;  /* 0x0000004534457223 */ /* 0x000fe40000010058 */
[----:B------:R-:W-:Y:S02]  /*a680*/  FFMA.FTZ R89, R53, R70, R89 ;  /* 0x0000004635597223 */ /* 0x000fe40000010059 */
[----:B0-----:R-:W-:Y:S02]  /*a690*/  @!P0 FADD.FTZ R60, R60, R40 ;  /* 0x000000283c3c8221 */ /* 0x001fe40000010000 */
[----:B--2---:R-:W-:Y:S01]  /*a6a0*/  @!P0 FADD.FTZ R61, R61, R41 ;  /* 0x000000293d3d8221 */ /* 0x004fe20000010000 */
[----:B------:R-:W-:Y:S01]  /*a6b0*/  ISETP.GT.AND P0, PT, R42, 0x1d, PT ;  /* 0x0000001d2a00780c */ /* 0x000fe20003f04270 */
[----:B------:R-:W-:Y:S01]  /*a6c0*/  FADD.FTZ R136, R90, R136 ;  /* 0x000000885a887221 */ /* 0x000fe20000010000 */
[----:B------:R-:W0:Y:S01]  /*a6d0*/  SHFL.DOWN PT, R40, R60, 0x2, 0x1f ;  /* 0x08401f003c287f89 */ /* 0x000e2200000e0000 */
[----:B------:R-:W-:-:S02]  /*a6e0*/  FADD.FTZ R123, R92, R123 ;  /* 0x0000007b5c7b7221 */ /* 0x000fc40000010000 */
[----:B------:R-:W-:Y:S01]  /*a6f0*/  FADD.FTZ R122, R107, R122 ;  /* 0x0000007a6b7a7221 */ /* 0x000fe20000010000 */
[----:B------:R-:W1:Y:S01]  /*a700*/  SHFL.DOWN PT, R41, R61, 0x2, 0x1f ;  /* 0x08401f003d297f89 */ /* 0x000e6200000e0000 */
        /* <DEDUP_REMOVED lines=10> */
[----:B0-----:R-:W-:-:S02]  /*a7b0*/  @!P0 FADD.FTZ R60, R60, R40 ;  /* 0x000000283c3c8221 */ /* 0x001fc40000010000 */
[----:B------:R-:W-:Y:S02]  /*a7c0*/  FADD.FTZ R154, R77, R154 ;  /* 0x0000009a4d9a7221 */ /* 0x000fe40000010000 */
[----:B-1----:R-:W-:Y:S01]  /*a7d0*/  @!P0 FADD.FTZ R61, R61, R41 ;  /* 0x000000293d3d8221 */ /* 0x002fe20000010000 */
[----:B------:R-:W0:Y:S01]  /*a7e0*/  SHFL.DOWN PT, R40, R60, 0x4, 0x1f ;  /* 0x08801f003c287f89 */ /* 0x000e2200000e0000 */
[----:B------:R-:W-:Y:S01]  /*a7f0*/  ISETP.GT.AND P0, PT, R42, 0x1b, PT ;  /* 0x0000001b2a00780c */ /* 0x000fe20003f04270 */
[----:B------:R-:W-:Y:S02]  /*a800*/  FADD.FTZ R113, R68, R113 ;  /* 0x0000007144717221 */ /* 0x000fe40000010000 */
[----:B------:R-:W1:Y:S01]  /*a810*/  SHFL.DOWN PT, R41, R61, 0x4, 0x1f ;  /* 0x08801f003d297f89 */ /* 0x000e6200000e0000 */
[----:B------:R-:W-:Y:S02]  /*a820*/  FADD.FTZ R112, R69, R112 ;  /* 0x0000007045707221 */ /* 0x000fe40000010000 */
[----:B-----5:R-:W-:-:S07]  /*a830*/  FADD.FTZ R0, R89, R0 ;  /* 0x0000000059007221 */ /* 0x020fce0000010000 */
        /* <DEDUP_REMOVED lines=8> */
[----:B------:R-:W-:Y:S02]  /*a8c0*/  ISETP.GT.AND P0, PT, R42, 0xf, PT ;  /* 0x0000000f2a00780c */ /* 0x000fe40003f04270 */
[----:B------:R-:W-:Y:S01]  /*a8d0*/  SHF.R.S32.HI R42, RZ, 0x1f, R55 ;  /* 0x0000001fff2a7819 */ /* 0x000fe20000011437 */
[----:B------:R-:W1:Y:S03]  /*a8e0*/  SHFL.DOWN PT, R41, R61, 0x10, 0x1f ;  /* 0x0a001f003d297f89 */ /* 0x000e6600000e0000 */
[----:B------:R-:W-:-:S04]  /*a8f0*/  LEA.HI R42, R42, R55, RZ, 0x5 ;  /* 0x000000372a2a7211 */ /* 0x000fc800078f28ff */
[----:B------:R-:W-:-:S03]  /*a900*/  SHF.R.S32.HI R42, RZ, 0x5, R42 ;  /* 0x00000005ff2a7819 */ /* 0x000fc6000001142a */
[----:B0-----:R-:W-:Y:S02]  /*a910*/  @!P0 FADD.FTZ R60, R60, R40 ;  /* 0x000000283c3c8221 */ /* 0x001fe40000010000 */
[----:B-1----:R-:W-:-:S05]  /*a920*/  @!P0 FADD.FTZ R61, R61, R41 ;  /* 0x000000293d3d8221 */ /* 0x002fca0000010000 */
[----:B------:R0:W-:Y:S04]  /*a930*/  @!P1 STS.64 [R42.X8+0x4218], R60 ;  /* 0x0042183c2a009388 */ /* 0x0001e80000008a00 */
[----:B------:R-:W-:Y:S06]  /*a940*/  BAR.SYNC.DEFER_BLOCKING 0x0 ;  /* 0x0000000000007b1d */ /* 0x000fec0000010000 */
[----:B------:R-:W-:Y:S05]  /*a950*/  @P2 BRA `(.L_x_542) ;  /* 0x0000012000002947 */ /* 0x000fea0003800000 */
[----:B------:R-:W-:Y:S01]  /*a960*/  ULDC UR34, c[0x0][0x174] ;  /* 0x00005d0000227ab9 */ /* 0x000fe20000000800 */
[----:B0-----:R-:W0:Y:S01]  /*a970*/  LDS.128 R40, [0x4220] ;  /* 0x00422000ff287984 */ /* 0x001e220000000c00 */
        /* <DEDUP_REMOVED lines=16> */
.L_x_542:
[----:B------:R-:W-:Y:S05]  /*aa80*/  BSYNC B0 ;  /* 0x0000000000007941 */ /* 0x000fea0003800000 */
.L_x_541:
[----:B------:R-:W-:Y:S02]  /*aa90*/  UIADD3 UR7, UR7, 0x1, URZ ;  /* 0x0000000107077890 */ /* 0x000fe4000fffe03f */
[----:B------:R-:W-:Y:S02]  /*aaa0*/  ULDC UR34, c[0x0][0x16c] ;  /* 0x00005b0000227ab9 */ /* 0x000fe40000000800 */
[----:B------:R-:W-:Y:S02]  /*aab0*/  UISETP.GE.AND UP0, UPT, UR7, UR34, UPT ;  /* 0x000000220700728c */ /* 0x000fe4000bf06270 */
[----:B------:R-:W-:-:S04]  /*aac0*/  UIADD3 UR8, UP1, UR8, 0x1, URZ ;  /* 0x0000000108087890 */ /* 0x000fc8000ff3e03f */
[----:B------:R-:W-:Y:S01]  /*aad0*/  PLOP3.LUT P0, PT, PT, PT, UP0, 0x80, 0x0 ;  /* 0x000000000000781c */ /* 0x000fe20003f0f008 */
[----:B------:R-:W-:-:S12]  /*aae0*/  UIADD3.X UR9, URZ, UR9, URZ, UP1, !UPT ;  /* 0x000000093f097290 */ /* 0x000fd80008ffe43f */
[----:B0-----:R-:W-:Y:S01]  /*aaf0*/  @P0 CALL.REL.NOINC `(.L_x_495) ;  /* 0x0000001000000944 */ /* 0x001fe20003c00000 */
[----:B------:R-:W-:Y:S05]  /*ab00*/  BRA `(.L_x_543) ;  /* 0xffffc17000007947 */ /* 0x000fea000383ffff */
.L_x_495:
[----:B------:R1:W2:Y:S01]  /*ab10*/  LDL.LU R41, [R1+0x60] ;  /* 0x0000600001297983 */ /* 0x0002a20000300800 */
[----:B------:R-:W-:Y:S02]  /*ab20*/  ULDC UR39, c[0x0][0x168] ;  /* 0x00005a0000277ab9 */ /* 0x000fe40000000800 */
[----:B------:R-:W-:Y:S01]  /*ab30*/  UIADD3 UR39, -UR25, UR39, URZ ;  /* 0x0000002719277290 */ /* 0x000fe2000fffe13f */
[----:B------:R-:W3:Y:S04]  /*ab40*/  LDL R67, [R1+0x3c] ;  /* 0x00003c0001437983 */ /* 0x000ee80000100800 */
[----:B------:R-:W-:Y:S01]  /*ab50*/  BAR.SYNC.DEFER_BLOCKING 0x0 ;  /* 0x0000000000007b1d */ /* 0x000fe20000010000 */
[----:B------:R-:W-:-:S05]  /*ab60*/  ISETP.GE.AND P1, PT, R56, UR39, PT ;  /* 0x0000002738007c0c */ /* 0x000fca000bf26270 */
[----:B------:R-:W4:Y:S01]  /*ab70*/  LDL R66, [R1+0x40] ;  /* 0x0000400001427983 */ /* 0x000f220000100800 */
[----:B------:R-:W-:Y:S01]  /*ab80*/  CS2R R2, SRZ ;  /* 0x0000000000027805 */ /* 0x000fe2000001ff00 */
[----:B------:R-:W-:Y:S01]  /*ab90*/  CS2R R4, SRZ ;  /* 0x0000000000047805 */ /* 0x000fe2000001ff00 */
[----:B------:R-:W-:Y:S01]  /*aba0*/  CS2R R6, SRZ ;  /* 0x0000000000067805 */ /* 0x000fe2000001ff00 */
[----:B------:R-:W3:Y:S01]  /*abb0*/  LDL R64, [R1+0x54] ;  /* 0x0000540001407983 */ /* 0x000ee20000100800 */
[----:B------:R-:W-:Y:S01]  /*abc0*/  CS2R R8, SRZ ;  /* 0x0000000000087805 */ /* 0x000fe2000001ff00 */
[----:B------:R-:W-:Y:S01]  /*abd0*/  CS2R R10, SRZ ;  /* 0x00000000000a7805 */ /* 0x000fe2000001ff00 */
[----:B------:R-:W-:Y:S01]  /*abe0*/  CS2R R12, SRZ ;  /* 0x00000000000c7805 */ /* 0x000fe2000001ff00 */
[----:B------:R-:W3:Y:S01]  /*abf0*/  LDL R62, [R1+0x50] ;  /* 0x00005000013e7983 */ /* 0x000ee20000100800 */
[----:B------:R-:W-:Y:S01]  /*ac00*/  CS2R R14, SRZ ;  /* 0x00000000000e7805 */ /* 0x000fe2000001ff00 */
[----:B------:R-:W-:Y:S01]  /*ac10*/  MOV R16, RZ ;  /* 0x000000ff00107202 */ /* 0x000fe20000000f00 */
[----:B------:R-:W-:Y:S01]  /*ac20*/  ULDC.64 UR8, c[0x0][0x2d8] ;  /* 0x0000b60000087ab9 */ /* 0x000fe20000000a00 */
[----:B------:R-:W4:Y:S01]  /*ac30*/  LDL R60, [R1+0x4c] ;  /* 0x00004c00013c7983 */ /* 0x000f220000100800 */
[----:B------:R-:W-:Y:S01]  /*ac40*/  LOP3.LUT R71, R71, 0xfffffe00, RZ, 0xc0, !PT ;  /* 0xfffffe0047477812 */ /* 0x000fe200078ec0ff */
[----:B------:R-:W-:-:S02]  /*ac50*/  ULDC.64 UR36, c[0x0][0x2f8] ;  /* 0x0000be0000247ab9 */ /* 0x000fc40000000a00 */
[----:B------:R-:W4:Y:S04]  /*ac60*/  LDL R42, [R1+0x48] ;  /* 0x00004800012a7983 */ /* 0x000f280000100800 */
[----:B0-----:R-:W4:Y:S04]  /*ac70*/  LDL R40, [R1+0x44] ;  /* 0x0000440001287983 */ /* 0x001f280000100800 */
[----:B------:R-:W4:Y:S04]  /*ac80*/  LDL R85, [R1+0x38] ;  /* 0x0000380001557983 */ /* 0x000f280000100800 */
        /* <DEDUP_REMOVED lines=14> */
[----:B--2---:R-:W2:Y:S01]  /*ad70*/  @!P1 LDG.E R41, [R58.64] ;  /* 0x000000203a299981 */ /* 0x004ea2000c1e1900 */
[----:B------:R-:W-:-:S02]  /*ad80*/  ISETP.GE.AND P2, PT, R164, UR39, PT ;  /* 0x00000027a4007c0c */ /* 0x000fc4000bf46270 */
[----:B------:R-:W-:Y:S02]  /*ad90*/  ISETP.GE.AND P3, PT, R163, UR39, PT ;  /* 0x00000027a3007c0c */ /* 0x000fe4000bf66270 */
[----:B------:R-:W-:Y:S02]  /*ada0*/  ISETP.GE.AND P4, PT, R162, UR39, PT ;  /* 0x00000027a2007c0c */ /* 0x000fe4000bf86270 */
[----:B------:R-:W-:Y:S02]  /*adb0*/  ISETP.GE.AND P5, PT, R161, UR39, PT ;  /* 0x00000027a1007c0c */ /* 0x000fe4000bfa6270 */
[----:B------:R-:W-:-:S05]  /*adc0*/  ISETP.GE.AND P0, PT, R158, UR39, PT ;  /* 0x000000279e007c0c */ /* 0x000fca000bf06270 */
[----:B------:R-:W2:Y:S01]  /*add0*/  @!P2 LDG.E R3, [R58.64+0x80] ;  /* 0x000080203a03a981 */ /* 0x000ea2000c1e1900 */
[----:B------:R-:W-:-:S03]  /*ade0*/  ISETP.GE.AND P2, PT, R156, UR39, PT ;  /* 0x000000279c007c0c */ /* 0x000fc6000bf46270 */
[----:B------:R-:W2:Y:S01]  /*adf0*/  @!P3 LDG.E R2, [R58.64+0x100] ;  /* 0x000100203a02b981 */ /* 0x000ea2000c1e1900 */
[----:B------:R-:W-:-:S03]  /*ae00*/  ISETP.GE.AND P3, PT, R155, UR39, PT ;  /* 0x000000279b007c0c */ /* 0x000fc6000bf66270 */
[----:B------:R-:W2:Y:S01]  /*ae10*/  @!P4 LDG.E R5, [R58.64+0x180] ;  /* 0x000180203a05c981 */ /* 0x000ea2000c1e1900 */
[----:B---3--:R-:W-:-:S03]  /*ae20*/  ISETP.GE.AND P4, PT, R67, UR39, PT ;  /* 0x0000002743007c0c */ /* 0x008fc6000bf86270 */
[----:B------:R-:W3:Y:S01]  /*ae30*/  @!P5 LDG.E R4, [R58.64+0x200] ;  /* 0x000200203a04d981 */ /* 0x000ee2000c1e1900 */
[----:B----4-:R-:W-:-:S03]  /*ae40*/  ISETP.GE.AND P5, PT, R66, UR39, PT ;  /* 0x0000002742007c0c */ /* 0x010fc6000bfa6270 */
[----:B------:R-:W4:Y:S01]  /*ae50*/  @!P0 LDG.E R7, [R58.64+0x280] ;  /* 0x000280203a078981 */ /* 0x000f22000c1e1900 */
        /* <DEDUP_REMOVED lines=8> */
[----:B------:R-:W4:Y:S04]  /*aee0*/  @!P0 LDG.E R13, [R58.64+0x580] ;  /* 0x000580203a0d8981 */ /* 0x000f28000c1e1900 */
[----:B------:R-:W4:Y:S04]  /*aef0*/  @!P2 LDG.E R15, [R58.64+0x680] ;  /* 0x000680203a0fa981 */ /* 0x000f28000c1e1900 */
[----:B------:R-:W4:Y:S04]  /*af00*/  @!P3 LDG.E R14, [R58.64+0x700] ;  /* 0x000700203a0eb981 */ /* 0x000f28000c1e1900 */
[----:B------:R-:W4:Y:S04]  /*af10*/  @!P4 LDG.E R16, [R58.64+0x780] ;  /* 0x000780203a10c981 */ /* 0x000f28000c1e1900 */
[----:B--2---:R-:W-:Y:S01]  /*af20*/  @!P1 STL [R1+0x60], R41 ;  /* 0x0000602901009387 */ /* 0x004fe20000100800 */
[----:B------:R-:W-:-:S03]  /*af30*/  ISETP.GE.AND P1, PT, R157, UR39, PT ;  /* 0x000000279d007c0c */ /* 0x000fc6000bf26270 */
[----:B------:R1:W5:Y:S10]  /*af40*/  LDL.64 R68, [R1+0x58] ;  /* 0x0000580001447983 */ /* 0x0003740000100a00 */
[----:B------:R-:W2:Y:S01]  /*af50*/  @!P1 LDG.E R6, [R58.64+0x300] ;  /* 0x000300203a069981 */ /* 0x000ea2000c1e1900 */
[----:B------:R-:W-:-:S13]  /*af60*/  ISETP.GE.AND P1, PT, R62, UR39, PT ;  /* 0x000000273e007c0c */ /* 0x000fda000bf26270 */
[----:B------:R-:W2:Y:S04]  /*af70*/  @!P1 LDG.E R12, [R58.64+0x600] ;  /* 0x000600203a0c9981 */ /* 0x000ea8000c1e1900 */
[----:B------:R0:W-:Y:S04]  /*af80*/  STS [R85.X4], R41 ;  /* 0x0000002955007388 */ /* 0x0001e80000004800 */
[----:B------:R-:W-:Y:S04]  /*af90*/  STS [R84.X4+0x80], R3 ;  /* 0x0000800354007388 */ /* 0x000fe80000004800 */
[----:B------:R-:W-:Y:S04]  /*afa0*/  STS [R83.X4+0x100], R2 ;  /* 0x0001000253007388 */ /* 0x000fe80000004800 */
[----:B------:R-:W-:Y:S04]  /*afb0*/  STS [R82.X4+0x180], R5 ;  /* 0x0001800552007388 */ /* 0x000fe80000004800 */
[----:B---3--:R-:W-:Y:S04]  /*afc0*/  STS [R81.X4+0x200], R4 ;  /* 0x0002000451007388 */ /* 0x008fe80000004800 */
[----:B----4-:R-:W-:Y:S04]  /*afd0*/  STS [R80.X4+0x280], R7 ;  /* 0x0002800750007388 */ /* 0x010fe80000004800 */
[----:B0-----:R-:W0:Y:S02]  /*afe0*/  S2R R41, SR_LANEID ;  /* 0x0000000000297919 */ /* 0x001e240000000000 */
        /* <DEDUP_REMOVED lines=8> */
[C---:B------:R-:W-:Y:S02]  /*b070*/  IADD3 R25, R34.reuse, 0xd, RZ ;  /* 0x0000000d22197810 */ /* 0x040fe40007ffe0ff */
[C---:B------:R-:W-:Y:S02]  /*b080*/  IADD3 R26, R34.reuse, 0xe, RZ ;  /* 0x0000000e221a7810 */ /* 0x040fe40007ffe0ff */
[----:B------:R-:W-:Y:S02]  /*b090*/  ISETP.NE.AND P6, PT, R55, RZ, PT ;  /* 0x000000ff3700720c */ /* 0x000fe40003fc5270 */
        /* <DEDUP_REMOVED lines=15> */
[----:B------:R-:W4:Y:S01]  /*b190*/  LDS R4, [R54.X4+0xc] ;  /* 0x00000c0036047984 */ /* 0x000f220000004800 */
[----:B0-----:R-:W-:-:S03]  /*b1a0*/  FADD.FTZ R6, R2, UR5 ;  /* 0x0000000502067e21 */ /* 0x001fc60008010000 */
[----:B------:R-:W-:Y:S01]  /*b1b0*/  LDS R2, [R54.X4+0x14] ;  /* 0x0000140036027984 */ /* 0x000fe20000004800 */
[----:B--2---:R-:W-:Y:S01]  /*b1c0*/  FADD.FTZ R5, R5, UR5 ;  /* 0x0000000505057e21 */ /* 0x004fe20008010000 */
[----:B------:R-:W-:Y:S01]  /*b1d0*/  FSETP.GTU.FTZ.AND P4, PT, R6, 20, PT ;  /* 0x41a000000600780b */ /* 0x000fe20003f9c000 */
[----:B---3--:R-:W-:-:S03]  /*b1e0*/  FADD.FTZ R9, R3, UR5 ;  /* 0x0000000503097e21 */ /* 0x008fc60008010000 */
[----:B------:R-:W-:Y:S01]  /*b1f0*/  FSETP.GTU.FTZ.AND P1, PT, R5, 20, PT ;  /* 0x41a000000500780b */ /* 0x000fe20003f3c000 */
[----:B------:R-:W-:Y:S01]  /*b200*/  LDS R3, [R54.X4+0x18] ;  /* 0x0000180036037984 */ /* 0x000fe20000004800 */
[----:B----4-:R-:W-:Y:S01]  /*b210*/  FADD.FTZ R10, R4, UR5 ;  /* 0x00000005040a7e21 */ /* 0x010fe20008010000 */
[----:B------:R-:W-:Y:S02]  /*b220*/  FSETP.GTU.FTZ.AND P5, PT, R9, 20, PT ;  /* 0x41a000000900780b */ /* 0x000fe40003fbc000 */
[----:B------:R-:W-:Y:S02]  /*b230*/  LDS R4, [R54.X4+0x1c] ;  /* 0x00001c0036047984 */ /* 0x000fe40000004800 */
[----:B------:R-:W-:Y:S02]  /*b240*/  FSETP.GTU.FTZ.AND P0, PT, R10, 20, PT ;  /* 0x41a000000a00780b */ /* 0x000fe40003f1c000 */
[----:B------:R-:W-:-:S04]  /*b250*/  @!P4 FMUL.FTZ R6, R6, -1.4426950216293334961 ;  /* 0xbfb8aa3b0606c820 */ /* 0x000fc80000410000 */
[----:B------:R-:W-:Y:S02]  /*b260*/  @!P1 FMUL.FTZ R11, R5, -1.4426950216293334961 ;  /* 0xbfb8aa3b050b9820 */ /* 0x000fe40000410000 */
[----:B------:R-:W0:Y:S01]  /*b270*/  LDS R5, [R54.X4+0x20] ;  /* 0x0000200036057984 */ /* 0x000e220000004800 */
[----:B------:R2:W3:Y:S01]  /*b280*/  @!P4 MUFU.EX2 R7, R6 ;  /* 0x000000060007c308 */ /* 0x0004e20000000800 */
[----:B------:R-:W-:-:S03]  /*b290*/  @!P5 FMUL.FTZ R9, R9, -1.4426950216293334961 ;  /* 0xbfb8aa3b0909d820 */ /* 0x000fc60000410000 */
[----:B------:R-:W-:Y:S01]  /*b2a0*/  @!P0 FMUL.FTZ R10, R10, -1.4426950216293334961 ;  /* 0xbfb8aa3b0a0a8820 */ /* 0x000fe20000410000 */
[----:B--2---:R-:W2:Y:S03]  /*b2b0*/  LDS R6, [R54.X4+0x24] ;  /* 0x0000240036067984 */ /* 0x004ea60000004800 */
[----:B------:R-:W4:Y:S08]  /*b2c0*/  @!P5 MUFU.EX2 R9, R9 ;  /* 0x000000090009d308 */ /* 0x000f300000000800 */
[----:B------:R-:W1:Y:S01]  /*b2d0*/  @!P0 MUFU.EX2 R10, R10 ;  /* 0x0000000a000a8308 */ /* 0x000e620000000800 */
[----:B---3--:R-:W-:-:S02]  /*b2e0*/  @!P4 FADD.FTZ R8, R7, 1 ;  /* 0x3f8000000708c421 */ /* 0x008fc40000010000 */
[----:B------:R-:W3:Y:S01]  /*b2f0*/  LDS R7, [R54.X4+0x28] ;  /* 0x0000280036077984 */ /* 0x000ee20000004800 */
[----:B----4-:R-:W-:-:S04]  /*b300*/  @!P5 FADD.FTZ R9, R9, 1 ;  /* 0x3f8000000909d421 */ /* 0x010fc80000010000 */
[----:B------:R-:W-:Y:S01]  /*b310*/  @!P4 MUFU.RCP R13, R8 ;  /* 0x00000008000dc308 */ /* 0x000fe20000001000 */
[----:B-1----:R-:W-:-:S07]  /*b320*/  @!P0 FADD.FTZ R10, R10, 1 ;  /* 0x3f8000000a0a8421 */ /* 0x002fce0000010000 */
[----:B------:R-:W1:Y:S08]  /*b330*/  @!P5 MUFU.RCP R12, R9 ;  /* 0x00000009000cd308 */ /* 0x000e700000001000 */
[----:B------:R-:W4:Y:S01]  /*b340*/  @!P0 MUFU.RCP R15, R10 ;  /* 0x0000000a000f8308 */ /* 0x000f220000001000 */
[----:B0-----:R-:W-:Y:S02]  /*b350*/  FADD.FTZ R5, R5, UR5 ;  /* 0x0000000505057e21 */ /* 0x001fe40008010000 */
[----:B------:R-:W-:-:S02]  /*b360*/  FADD.FTZ R2, R2, UR5 ;  /* 0x0000000502027e21 */ /* 0x000fc40008010000 */
[----:B------:R-:W-:Y:S02]  /*b370*/  FADD.FTZ R3, R3, UR5 ;  /* 0x0000000503037e21 */ /* 0x000fe40008010000 */
[----:B------:R-:W-:Y:S01]  /*b380*/  FADD.FTZ R4, R4, UR5 ;  /* 0x0000000504047e21 */ /* 0x000fe20008010000 */
[----:B------:R-:W0:Y:S01]  /*b390*/  @!P1 MUFU.EX2 R11, R11 ;  /* 0x0000000b000b9308 */ /* 0x000e220000000800 */
[----:B--2---:R-:W-:Y:S02]  /*b3a0*/  FADD.FTZ R6, R6, UR5 ;  /* 0x0000000506067e21 */ /* 0x004fe40008010000 */
[----:B-1----:R-:W-:Y:S01]  /*b3b0*/  @!P5 FMUL.FTZ R113, R113, R12 ;  /* 0x0000000c7171d220 */ /* 0x002fe20000410000 */
[----:B------:R-:W-:Y:S01]  /*b3c0*/  FSETP.GTU.FTZ.AND P5, PT, R5, 20, PT ;  /* 0x41a000000500780b */ /* 0x000fe20003fbc000 */
[----:B------:R-:W-:Y:S01]  /*b3d0*/  @!P4 FMUL.FTZ R112, R112, R13 ;  /* 0x0000000d7070c220 */ /* 0x000fe20000410000 */
[----:B------:R-:W-:Y:S02]  /*b3e0*/  FSETP.GTU.FTZ.AND P2, PT, R2, 20, PT ;  /* 0x41a000000200780b */ /* 0x000fe40003f5c000 */
[----:B------:R-:W-:Y:S01]  /*b3f0*/  FSETP.GTU.FTZ.AND P3, PT, R3, 20, PT ;  /* 0x41a000000300780b */ /* 0x000fe20003f7c000 */
[----:B----4-:R-:W-:Y:S01]  /*b400*/  @!P0 FMUL.FTZ R114, R114, R15 ;  /* 0x0000000f72728220 */ /* 0x010fe20000410000 */
[----:B------:R-:W-:-:S02]  /*b410*/  FSETP.GTU.FTZ.AND P4, PT, R4, 20, PT ;  /* 0x41a000000400780b */ /* 0x000fc40003f9c000 */
[----:B------:R-:W-:Y:S01]  /*b420*/  FSETP.GTU.FTZ.AND P0, PT, R6, 20, PT ;  /* 0x41a000000600780b */ /* 0x000fe20003f1c000 */
[----:B0-----:R-:W-:-:S04]  /*b430*/  @!P1 FADD.FTZ R11, R11, 1 ;  /* 0x3f8000000b0b9421 */ /* 0x001fc80000010000 */
[----:B------:R-:W-:Y:S02]  /*b440*/  @!P5 FMUL.FTZ R5, R5, -1.4426950216293334961 ;  /* 0xbfb8aa3b0505d820 */ /* 0x000fe40000410000 */
[----:B------:R-:W-:Y:S02]  /*b450*/  @!P2 FMUL.FTZ R2, R2, -1.4426950216293334961 ;  /* 0xbfb8aa3b0202a820 */ /* 0x000fe40000410000 */
[----:B------:R-:W-:Y:S02]  /*b460*/  @!P3 FMUL.FTZ R3, R3, -1.4426950216293334961 ;  /* 0xbfb8aa3b0303b820 */ /* 0x000fe40000410000 */
[----:B------:R-:W-:Y:S01]  /*b470*/  @!P4 FMUL.FTZ R4, R4, -1.4426950216293334961 ;  /* 0xbfb8aa3b0404c820 */ /* 0x000fe20000410000 */
[----:B------:R-:W0:Y:S01]  /*b480*/  @!P1 MUFU.RCP R14, R11 ;  /* 0x0000000b000e9308 */ /* 0x000e220000001000 */
[----:B------:R-:W-:Y:S02]  /*b490*/  @!P0 FMUL.FTZ R6, R6, -1.4426950216293334961 ;  /* 0xbfb8aa3b06068820 */ /* 0x000fe40000410000 */
[----:B---3--:R-:W-:-:S05]  /*b4a0*/  FADD.FTZ R8, R7, UR5 ;  /* 0x0000000507087e21 */ /* 0x008fca0008010000 */
[----:B------:R-:W1:Y:S08]  /*b4b0*/  @!P5 MUFU.EX2 R5, R5 ;  /* 0x000000050005d308 */ /* 0x000e700000000800 */
[----:B------:R-:W2:Y:S08]  /*b4c0*/  @!P2 MUFU.EX2 R2, R2 ;  /* 0x000000020002a308 */ /* 0x000eb00000000800 */
[----:B------:R-:W3:Y:S08]  /*b4d0*/  @!P3 MUFU.EX2 R3, R3 ;  /* 0x000000030003b308 */ /* 0x000ef00000000800 */
[----:B------:R-:W4:Y:S08]  /*b4e0*/  @!P4 MUFU.EX2 R4, R4 ;  /* 0x000000040004c308 */ /* 0x000f300000000800 */
[----:B------:R-:W4:Y:S01]  /*b4f0*/  @!P0 MUFU.EX2 R7, R6 ;  /* 0x0000000600078308 */ /* 0x000f220000000800 */
[----:B0-----:R-:W-:Y:S01]  /*b500*/  @!P1 FMUL.FTZ R115, R115, R14 ;  /* 0x0000000e73739220 */ /* 0x001fe20000410000 */
[----:B------:R-:W-:Y:S01]  /*b510*/  FSETP.GTU.FTZ.AND P1, PT, R8, 20, PT ;  /* 0x41a000000800780b */ /* 0x000fe20003f3c000 */
[----:B-1----:R-:W-:Y:S01]  /*b520*/  @!P5 FADD.FTZ R10, R5, 1 ;  /* 0x3f800000050ad421 */ /* 0x002fe20000010000 */
[----:B------:R-:W-:Y:S01]  /*b530*/  IADD3 R15, R34, 0x5, RZ ;  /* 0x00000005220f7810 */ /* 0x000fe20007ffe0ff */
[----:B--2---:R-:W-:Y:S01]  /*b540*/  @!P2 FADD.FTZ R2, R2, 1 ;  /* 0x3f8000000202a421 */ /* 0x004fe20000010000 */
[----:B------:R-:W-:Y:S01]  /*b550*/  LDS R5, [R54.X4+0x38] ;  /* 0x0000380036057984 */ /* 0x000fe20000004800 */
[----:B---3--:R-:W-:-:S02]  /*b560*/  @!P3 FADD.FTZ R3, R3, 1 ;  /* 0x3f8000000303b421 */ /* 0x008fc40000010000 */
[----:B----4-:R-:W-:Y:S01]  /*b570*/  @!P4 FADD.FTZ R4, R4, 1 ;  /* 0x3f8000000404c421 */ /* 0x010fe20000010000 */
[----:B------:R0:W-:Y:S01]  /*b580*/  @!P5 MUFU.RCP R30, R10 ;  /* 0x0000000a001ed308 */ /* 0x0001e20000001000 */
[----:B------:R-:W-:-:S07]  /*b590*/  @!P0 FADD.FTZ R16, R7, 1 ;  /* 0x3f80000007108421 */ /* 0x000fce0000010000 */
[----:B------:R1:W-:Y:S01]  /*b5a0*/  @!P2 MUFU.RCP R29, R2 ;  /* 0x00000002001da308 */ /* 0x0003e20000001000 */
[-C--:B0-----:R-:W-:Y:S02]  /*b5b0*/  LEA.HI.SX32 R10, R15, R34.reuse, 0x1b ;  /* 0x000000220f0a7211 */ /* 0x081fe400078fdaff */
[----:B------:R-:W-:Y:S02]  /*b5c0*/  LEA.HI.SX32 R15, R21, R34, 0x1b ;  /* 0x00000022150f7211 */ /* 0x000fe400078fdaff */
[----:B------:R-:W-:Y:S03]  /*b5d0*/  LDS R21, [R54.X4+0x3c] ;  /* 0x00003c0036157984 */ /* 0x000fe60000004800 */
[----:B------:R0:W-:Y:S01]  /*b5e0*/  @!P0 MUFU.RCP R33, R16 ;  /* 0x0000001000218308 */ /* 0x0001e20000001000 */
[----:B-1----:R-:W1:Y:S01]  /*b5f0*/  LDS R2, [R54.X4+0x2c] ;  /* 0x00002c0036027984 */ /* 0x002e620000004800 */
[----:B------:R-:W-:-:S06]  /*b600*/  @!P1 FMUL.FTZ R8, R8, -1.4426950216293334961 ;  /* 0xbfb8aa3b08089820 */ /* 0x000fcc0000410000 */
[----:B------:R2:W-:Y:S01]  /*b610*/  @!P3 MUFU.RCP R28, R3 ;  /* 0x00000003001cb308 */ /* 0x0005e20000001000 */
[----:B0-----:R-:W-:Y:S02]  /*b620*/  LEA.HI.SX32 R16, R22, R34, 0x1b ;  /* 0x0000002216107211 */ /* 0x001fe400078fdaff */
[----:B------:R-:W-:Y:S05]  /*b630*/  LDS R22, [R54.X4] ;  /* 0x0000000036167984 */ /* 0x000fea0000004800 */
[----:B------:R0:W-:Y:S01]  /*b640*/  @!P4 MUFU.RCP R31, R4 ;  /* 0x00000004001fc308 */ /* 0x0001e20000001000 */
[----:B--2---:R-:W2:Y:S04]  /*b650*/  LDS R3, [R54.X4+0x30] ;  /* 0x0000300036037984 */ /* 0x004ea80000004800 */
[----:B0-----:R-:W0:Y:S04]  /*b660*/  LDS R4, [R54.X4+0x34] ;  /* 0x0000340036047984 */ /* 0x001e280000004800 */
[----:B------:R-:W-:Y:S06]  /*b670*/  BAR.SYNC.DEFER_BLOCKING 0x0 ;  /* 0x0000000000007b1d */ /* 0x000fec0000010000 */
[----:B------:R3:W4:Y:S01]  /*b680*/  @!P1 MUFU.EX2 R11, R8 ;  /* 0x00000008000b9308 */ /* 0x0007220000000800 */
[----:B------:R-:W-:-:S02]  /*b690*/  IADD3 R9, R34, 0x1, RZ ;  /* 0x0000000122097810 */ /* 0x000fc40007ffe0ff */
[C---:B------:R-:W-:Y:S02]  /*b6a0*/  IADD3 R12, R34.reuse, 0x2, RZ ;  /* 0x00000002220c7810 */ /* 0x040fe40007ffe0ff */
[C---:B------:R-:W-:Y:S02]  /*b6b0*/  IADD3 R13, R34.reuse, 0x3, RZ ;  /* 0x00000003220d7810 */ /* 0x040fe40007ffe0ff */
[----:B------:R-:W-:Y:S02]  /*b6c0*/  IADD3 R14, R34, 0x4, RZ ;  /* 0x00000004220e7810 */ /* 0x000fe40007ffe0ff */
[-C--:B------:R-:W-:Y:S02]  /*b6d0*/  LEA.HI.SX32 R6, R9, R34.reuse, 0x1b ;  /* 0x0000002209067211 */ /* 0x080fe400078fdaff */
[-C--:B---3--:R-:W-:Y:S02]  /*b6e0*/  LEA.HI.SX32 R8, R12, R34.reuse, 0x1b ;  /* 0x000000220c087211 */ /* 0x088fe400078fdaff */
[----:B------:R-:W-:-:S02]  /*b6f0*/  LEA.HI.SX32 R7, R13, R34, 0x1b ;  /* 0x000000220d077211 */ /* 0x000fc400078fdaff */
[-C--:B------:R-:W-:Y:S01]  /*b700*/  LEA.HI.SX32 R9, R14, R34.reuse, 0x1b ;  /* 0x000000220e097211 */ /* 0x080fe200078fdaff */
[----:B----4-:R-:W-:Y:S01]  /*b710*/  @!P1 FADD.FTZ R23, R11, 1 ;  /* 0x3f8000000b179421 */ /* 0x010fe20000010000 */
[-C--:B------:R-:W-:Y:S01]  /*b720*/  LEA.HI.SX32 R11, R17, R34.reuse, 0x1b ;  /* 0x00000022110b7211 */ /* 0x080fe200078fdaff */
[----:B------:R-:W-:Y:S01]  /*b730*/  STS [R54.X4], R154 ;  /* 0x0000009a36007388 */ /* 0x000fe20000004800 */
[----:B------:R-:W-:-:S03]  /*b740*/  LEA.HI.SX32 R12, R18, R34, 0x1b ;  /* 0x00000022120c7211 */ /* 0x000fc600078fdaff */
[----:B------:R-:W-:Y:S01]  /*b750*/  STS [R6.X4+0x4], R153 ;  /* 0x0000049906007388 */ /* 0x000fe20000004800 */
        /* <DEDUP_REMOVED lines=11> */
[----:B------:R-:W-:Y:S04]  /*b810*/  STS [R12.X4+0x1c], R147 ;  /* 0x00001c930c007388 */ /* 0x000fe80000004800 */
[----:B------:R-:W-:Y:S04]  /*b820*/  STS [R13.X4+0x20], R146 ;  /* 0x000020920d007388 */ /* 0x000fe80000004800 */
[----:B------:R-:W-:Y:S01]  /*b830*/  STS [R14.X4+0x24], R145 ;  /* 0x000024910e007388 */ /* 0x000fe20000004800 */
[----:B------:R-:W-:-:S03]  /*b840*/  MOV R26, UR39 ;  /* 0x00000027001a7c02 */ /* 0x000fc60008000f00 */
[----:B------:R-:W-:Y:S04]  /*b850*/  STS [R15.X4+0x28], R144 ;  /* 0x000028900f007388 */ /* 0x000fe80000004800 */
[----:B------:R-:W-:Y:S04]  /*b860*/  STS [R16.X4+0x2c], R143 ;  /* 0x00002c8f10007388 */ /* 0x000fe80000004800 */
[----:B------:R-:W-:Y:S01]  /*b870*/  STS [R17.X4+0x30], R142 ;  /* 0x0000308e11007388 */ /* 0x000fe20000004800 */
[----:B------:R-:W-:-:S03]  /*b880*/  @!P2 FMUL.FTZ R116, R116, R29 ;  /* 0x0000001d7474a220 */ /* 0x000fc60000410000 */
[----:B------:R-:W-:Y:S01]  /*b890*/  STS [R18.X4+0x34], R141 ;  /* 0x0000348d12007388 */ /* 0x000fe20000004800 */
[----:B------:R-:W-:-:S03]  /*b8a0*/  @!P4 FMUL.FTZ R118, R118, R31 ;  /* 0x0000001f7676c220 */ /* 0x000fc60000410000 */
[----:B------:R-:W-:Y:S01]  /*b8b0*/  STS [R19.X4+0x38], R140 ;  /* 0x0000388c13007388 */ /* 0x000fe20000004800 */
[----:B------:R-:W-:-:S03]  /*b8c0*/  @!P0 FMUL.FTZ R120, R120, R33 ;  /* 0x0000002178788220 */ /* 0x000fc60000410000 */
        /* <DEDUP_REMOVED lines=20> */
[----:B------:R2:W3:Y:S01]  /*ba10*/  @!P1 MUFU.RCP R32, R23 ;  /* 0x0000001700209308 */ /* 0x0004e20000001000 */
[----:B-1----:R-:W-:-:S02]  /*ba20*/  FADD.FTZ R2, R2, UR5 ;  /* 0x0000000502027e21 */ /* 0x002fc40008010000 */
[----:B------:R-:W-:Y:S02]  /*ba30*/  FADD.FTZ R5, R5, UR5 ;  /* 0x0000000505057e21 */ /* 0x000fe40008010000 */
[----:B--2---:R-:W-:Y:S01]  /*ba40*/  FADD.FTZ R23, R3, UR5 ;  /* 0x0000000503177e21 */ /* 0x004fe20008010000 */
[----:B------:R-:W-:Y:S01]  /*ba50*/  FSETP.GTU.FTZ.AND P0, PT, R2, 20, PT ;  /* 0x41a000000200780b */ /* 0x000fe20003f1c000 */
[----:B------:R-:W-:Y:S01]  /*ba60*/  @!P3 FMUL.FTZ R117, R117, R28 ;  /* 0x0000001c7575b220 */ /* 0x000fe20000410000 */
[----:B------:R-:W-:Y:S01]  /*ba70*/  FSETP.GTU.FTZ.AND P3, PT, R5, 20, PT ;  /* 0x41a000000500780b */ /* 0x000fe20003f7c000 */
[----:B0-----:R-:W-:Y:S02]  /*ba80*/  FADD.FTZ R24, R4, UR5 ;  /* 0x0000000504187e21 */ /* 0x001fe40008010000 */
[----:B---3--:R-:W-:Y:S01]  /*ba90*/  @!P1 FMUL.FTZ R121, R121, R32 ;  /* 0x0000002079799220 */ /* 0x008fe20000410000 */
[----:B------:R-:W-:Y:S01]  /*baa0*/  FSETP.GTU.FTZ.AND P1, PT, R23, 20, PT ;  /* 0x41a000001700780b */ /* 0x000fe20003f3c000 */
[----:B------:R-:W0:Y:S01]  /*bab0*/  LDS R61, [0x2100] ;  /* 0x00210000ff3d7984 */ /* 0x000e220000000800 */
[----:B------:R-:W-:-:S05]  /*bac0*/  FSETP.GTU.FTZ.AND P2, PT, R24, 20, PT ;  /* 0x41a000001800780b */ /* 0x000fca0003f5c000 */
[----:B------:R-:W-:-:S06]  /*bad0*/  @!P0 FMUL.FTZ R2, R2, -1.4426950216293334961 ;  /* 0xbfb8aa3b02028820 */ /* 0x000fcc0000410000 */
[----:B------:R-:W-:Y:S02]  /*bae0*/  @!P1 FMUL.FTZ R4, R23, -1.4426950216293334961 ;  /* 0xbfb8aa3b17049820 */ /* 0x000fe40000410000 */
[----:B------:R-:W-:Y:S02]  /*baf0*/  FADD.FTZ R23, R21, UR5 ;  /* 0x0000000515177e21 */ /* 0x000fe40008010000 */
[----:B------:R-:W-:Y:S02]  /*bb00*/  FADD.FTZ R21, R22, UR5 ;  /* 0x0000000516157e21 */ /* 0x000fe40008010000 */
[----:B------:R-:W-:Y:S01]  /*bb10*/  @!P3 FMUL.FTZ R22, R5, -1.4426950216293334961 ;  /* 0xbfb8aa3b0516b820 */ /* 0x000fe20000410000 */
[----:B------:R1:W-:Y:S01]  /*bb20*/  @!P0 MUFU.EX2 R3, R2 ;  /* 0x0000000200038308 */ /* 0x0003e20000000800 */
[----:B------:R-:W-:Y:S01]  /*bb30*/  FSETP.GTU.FTZ.AND P4, PT, R23, 20, PT ;  /* 0x41a000001700780b */ /* 0x000fe20003f9c000 */
[----:B------:R-:W-:Y:S02]  /*bb40*/  @!P5 FMUL.FTZ R119, R119, R30 ;  /* 0x0000001e7777d220 */ /* 0x000fe40000410000 */
[----:B-1----:R-:W-:-:S04]  /*bb50*/  @!P2 FMUL.FTZ R2, R24, -1.4426950216293334961 ;  /* 0xbfb8aa3b1802a820 */ /* 0x002fc80000410000 */
[----:B------:R-:W1:Y:S01]  /*bb60*/  @!P3 MUFU.EX2 R22, R22 ;  /* 0x000000160016b308 */ /* 0x000e620000000800 */
[----:B------:R-:W-:-:S07]  /*bb70*/  FSETP.GTU.FTZ.AND P5, PT, R21, 20, PT ;  /* 0x41a000001500780b */ /* 0x000fce0003fbc000 */
[----:B------:R-:W2:Y:S08]  /*bb80*/  @!P1 MUFU.EX2 R4, R4 ;  /* 0x0000000400049308 */ /* 0x000eb00000000800 */
[----:B------:R3:W4:Y:S01]  /*bb90*/  @!P2 MUFU.EX2 R5, R2 ;  /* 0x000000020005a308 */ /* 0x0007220000000800 */
[----:B------:R-:W-:Y:S02]  /*bba0*/  @!P4 FMUL.FTZ R23, R23, -1.4426950216293334961 ;  /* 0xbfb8aa3b1717c820 */ /* 0x000fe40000410000 */
[----:B-1----:R-:W-:Y:S01]  /*bbb0*/  @!P3 FADD.FTZ R22, R22, 1 ;  /* 0x3f8000001616b421 */ /* 0x002fe20000010000 */
[----:B0-----:R-:W-:Y:S01]  /*bbc0*/  ISETP.GE.AND P6, PT, R56, R61, PT ;  /* 0x0000003d3800720c */ /* 0x001fe20003fc6270 */
[----:B------:R-:W-:-:S03]  /*bbd0*/  @!P0 FADD.FTZ R3, R3, 1 ;  /* 0x3f80000003038421 */ /* 0x000fc60000010000 */
[----:B------:R-:W0:Y:S01]  /*bbe0*/  @!P4 MUFU.EX2 R23, R23 ;  /* 0x000000170017c308 */ /* 0x000e220000000800 */
[----:B---3--:R-:W-:Y:S02]  /*bbf0*/  @!P5 FMUL.FTZ R2, R21, -1.4426950216293334961 ;  /* 0xbfb8aa3b1502d820 */ /* 0x008fe40000410000 */
[----:B--2---:R-:W-:Y:S01]  /*bc00*/  @!P1 FADD.FTZ R4, R4, 1 ;  /* 0x3f80000004049421 */ /* 0x004fe20000010000 */
[----:B------:R-:W-:Y:S01]  /*bc10*/  UIMAD UR7, UR13, UR8, URZ ;  /* 0x000000080d0772a4 */ /* 0x000fe2000f8e023f */
[----:B----4-:R-:W-:-:S03]  /*bc20*/  @!P2 FADD.FTZ R5, R5, 1 ;  /* 0x3f8000000505a421 */ /* 0x010fc60000010000 */
        /* <DEDUP_REMOVED lines=28> */
.L_x_545:
[----:B--234-:R-:W-:Y:S05]  /*bdf0*/  BSYNC B0 ;  /* 0x0000000000007941 */ /* 0x01cfea0003800000 */
.L_x_544:
[----:B0-----:R-:W2:Y:S01]  /*be00*/  LDL.LU R25, [R1+0x6c] ;  /* 0x00006c0001197983 */ /* 0x001ea20000300800 */
[----:B------:R-:W-:Y:S01]  /*be10*/  ULDC.64 UR36, c[0x0][0x2e0] ;  /* 0x0000b80000247ab9 */ /* 0x000fe20000000a00 */
[----:B------:R-:W-:Y:S01]  /*be20*/  @!P0 FMUL.FTZ R122, R122, R63 ;  /* 0x0000003f7a7a8220 */ /* 0x000fe20000410000 */
[----:B------:R-:W-:Y:S01]  /*be30*/  UMOV UR35, UR7 ;  /* 0x0000000700237c82 */ /* 0x000fe20008000000 */
[C---:B-1----:R-:W-:Y:S01]  /*be40*/  LEA R2, P0, R56.reuse, c[0x0][0x330], 0x2 ;  /* 0x0000cc0038027a11 */ /* 0x042fe200078010ff */
[----:B------:R-:W-:Y:S01]  /*be50*/  UIMAD.WIDE.U32 UR34, UR10, UR36, UR34 ;  /* 0x000000240a2272a5 */ /* 0x000fe2000f8e0022 */
[----:B------:R-:W-:Y:S01]  /*be60*/  @!P5 FADD.FTZ R21, R21, 1 ;  /* 0x3f8000001515d421 */ /* 0x000fe20000010000 */
[----:B------:R-:W-:Y:S01]  /*be70*/  UIMAD UR36, UR11, UR36, URZ ;  /* 0x000000240b2472a4 */ /* 0x000fe2000f8e023f */
[----:B------:R-:W-:Y:S01]  /*be80*/  LEA.HI.X R3, R56, c[0x0][0x334], R57, 0x2, P0 ;  /* 0x0000cd0038037a11 */ /* 0x000fe200000f1439 */
[----:B------:R-:W-:Y:S01]  /*be90*/  UIADD3 UR7, UP0, UR41, UR34, URZ ;  /* 0x0000002229077290 */ /* 0x000fe2000ff1e03f */
[----:B------:R-:W0:Y:S01]  /*bea0*/  @!P4 MUFU.RCP R23, R23 ;  /* 0x000000170017c308 */ /* 0x000e220000001000 */
[----:B------:R-:W-:Y:S01]  /*beb0*/  UIMAD UR34, UR10, UR37, UR36 ;  /* 0x000000250a2272a4 */ /* 0x000fe2000f8e0224 */
[----:B------:R-:W-:Y:S01]  /*bec0*/  @!P1 FMUL.FTZ R123, R123, R24 ;  /* 0x000000187b7b9220 */ /* 0x000fe20000410000 */
[----:B------:R-:W-:Y:S01]  /*bed0*/  ISETP.GE.AND P1, PT, R162, R61, PT ;  /* 0x0000003da200720c */ /* 0x000fe20003f26270 */
[----:B------:R-:W-:Y:S01]  /*bee0*/  @!P2 FMUL.FTZ R136, R136, R65 ;  /* 0x000000418888a220 */ /* 0x000fe20000410000 */
[----:B------:R-:W-:Y:S01]  /*bef0*/  UIADD3.X UR34, UR42, UR34, UR35, UP0, !UPT ;  /* 0x000000222a227290 */ /* 0x000fe200087fe423 */
[----:B------:R-:W-:Y:S01]  /*bf00*/  MOV R4, UR7 ;  /* 0x0000000700047c02 */ /* 0x000fe20008000f00 */
[----:B------:R-:W-:Y:S01]  /*bf10*/  @!P3 FMUL.FTZ R137, R137, R22 ;  /* 0x000000168989b220 */ /* 0x000fe20000410000 */
[----:B------:R-:W1:Y:S01]  /*bf20*/  @!P5 MUFU.RCP R21, R21 ;  /* 0x000000150015d308 */ /* 0x000e620000001000 */
[----:B------:R-:W-:Y:S01]  /*bf30*/  ISETP.GE.AND P2, PT, R163, R61, PT ;  /* 0x0000003da300720c */ /* 0x000fe20003f46270 */
[----:B------:R-:W-:Y:S01]  /*bf40*/  UIADD3 UR7, UR9, UR38, URZ ;  /* 0x0000002609077290 */ /* 0x000fe2000fffe03f */
[----:B------:R-:W-:Y:S01]  /*bf50*/  LEA R2, P0, R4, R2, 0x2 ;  /* 0x0000000204027211 */ /* 0x000fe200078010ff */
[----:B------:R-:W-:Y:S01]  /*bf60*/  BSSY B0, `(.L_x_546) ;  /* 0x0000068000007945 */ /* 0x000fe20003800000 */
[----:B------:R-:W-:-:S02]  /*bf70*/  MOV R5, UR34 ;  /* 0x0000002200057c02 */ /* 0x000fc40008000f00 */
[----:B------:R-:W-:Y:S01]  /*bf80*/  ISETP.GE.AND P3, PT, R156, R61, PT ;  /* 0x0000003d9c00720c */ /* 0x000fe20003f66270 */
[----:B0-----:R-:W-:Y:S01]  /*bf90*/  @!P4 FMUL.FTZ R138, R138, R23 ;  /* 0x000000178a8ac220 */ /* 0x001fe20000410000 */
[----:B------:R-:W-:Y:S02]  /*bfa0*/  LEA.HI.X R3, R4, R3, R5, 0x2, P0 ;  /* 0x0000000304037211 */ /* 0x000fe400000f1405 */
[-C--:B------:R-:W-:Y:S02]  /*bfb0*/  ISETP.GE.AND P0, PT, R161, R61.reuse, PT ;  /* 0x0000003da100720c */ /* 0x080fe40003f06270 */
[-C--:B------:R-:W-:Y:S01]  /*bfc0*/  ISETP.GE.AND P4, PT, R157, R61.reuse, PT ;  /* 0x0000003d9d00720c */ /* 0x080fe20003f86270 */
[----:B------:R-:W-:Y:S01]  /*bfd0*/  @!P2 STG.E [R2.64+-0x1f00], R29 ;  /* 0xffe1001d0200a986 */ /* 0x000fe2000c101920 */
[----:B------:R-:W-:Y:S01]  /*bfe0*/  ISETP.GE.AND P2, PT, R155, R61, PT ;  /* 0x0000003d9b00720c */ /* 0x000fe20003f46270 */
[----:B-1----:R-:W-:Y:S01]  /*bff0*/  @!P5 FMUL.FTZ R0, R0, R21 ;  /* 0x000000150000d220 */ /* 0x002fe20000410000 */
[-C--:B------:R-:W-:Y:S01]  /*c000*/  ISETP.GE.AND P5, PT, R158, R61.reuse, PT ;  /* 0x0000003d9e00720c */ /* 0x080fe20003fa6270 */
[----:B------:R-:W-:Y:S01]  /*c010*/  @!P1 STG.E [R2.64+-0x1e80], R31 ;  /* 0xffe1801f02009986 */ /* 0x000fe2000c101920 */
[----:B------:R-:W-:-:S02]  /*c020*/  ISETP.GE.AND P1, PT, R67, R61, PT ;  /* 0x0000003d4300720c */ /* 0x000fc40003f26270 */
[----:B------:R-:W-:Y:S01]  /*c030*/  ISETP.NE.AND P6, PT, R55, RZ, PT ;  /* 0x000000ff3700720c */ /* 0x000fe20003fc5270 */
        /* <DEDUP_REMOVED lines=90> */
.L_x_547:
[----:B-1----:R-:W-:Y:S05]  /*c5e0*/  BSYNC B0 ;  /* 0x0000000000007941 */ /* 0x002fea0003800000 */
.L_x_546:
        /* <DEDUP_REMOVED lines=16> */
[----:B------:R-:W-:Y:S01]  /*c6f0*/  MOV R3, UR41 ;  /* 0x0000002900037c02 */ /* 0x000fe20008000f00 */
[----:B------:R-:W-:-:S02]  /*c700*/  UISETP.GT.AND UP0, UPT, UR24, 0x1, UPT ;  /* 0x000000011800788c */ /* 0x000fc4000bf04270 */
[----:B------:R-:W-:Y:S02]  /*c710*/  UIADD3 UR18, UP2, UR18, -0x2000, URZ ;  /* 0xffffe00012127890 */ /* 0x000fe4000ff5e03f */
[----:B0-----:R-:W-:Y:S01]  /*c720*/  MOV R4, UR8 ;  /* 0x0000000800047c02 */ /* 0x001fe20008000f00 */
        /* <DEDUP_REMOVED lines=40> */
.L_x_457:
        /* <DEDUP_REMOVED lines=35> */
.L_x_550:
[----:B-1----:R-:W-:Y:S05]  /*cbe0*/  BSYNC B0 ;  /* 0x0000000000007941 */ /* 0x002fea0003800000 */
.L_x_549:
        /* <DEDUP_REMOVED lines=34> */
.L_x_552:
[----:B------:R-:W3:Y:S02]  /*ce10*/  S2R R11, SR_TID.X ;  /* 0x00000000000b7919 */ /* 0x000ee40000002100 */
.L_x_553:
[----:B-1----:R-:W-:Y:S05]  /*ce20*/  BSYNC B0 ;  /* 0x0000000000007941 */ /* 0x002fea0003800000 */
.L_x_551:
        /* <DEDUP_REMOVED lines=12> */
.L_x_554:
        /* <DEDUP_REMOVED lines=30> */
.L_x_500:
[----:B------:R-:W-:Y:S01]  /*d0d0*/  HFMA2.MMA R88, -RZ, RZ, 0, 5.9604644775390625e-08 ;  /* 0x00000001ff587435 */ /* 0x000fe200000001ff */
[----:B------:R-:W-:Y:S02]  /*d0e0*/  MOV R85, R87 ;  /* 0x0000005700557202 */ /* 0x000fe40000000f00 */
[----:B------:R-:W-:Y:S02]  /*d0f0*/  MOV R127, RZ ;  /* 0x000000ff007f7202 */ /* 0x000fe40000000f00 */
[----:B------:R-:W-:-:S02]  /*d100*/  MOV R126, 0xffffffff ;  /* 0xffffffff007e7802 */ /* 0x000fc40000000f00 */
[----:B------:R-:W-:Y:S02]  /*d110*/  MOV R84, 0xd130 ;  /* 0x0000d13000547802 */ /* 0x000fe40000000f00 */
[----:B------:R-:W-:Y:S05]  /*d120*/  CALL.REL.NOINC `($__internal_23_$__cuda_sm70_shflsync_up) ;  /* 0x00000da000007944 */ /* 0x000fea0003c00000 */
[----:B-1----:R-:W-:Y:S01]  /*d130*/  MOV R89, R88 ;  /* 0x0000005800597202 */ /* 0x002fe20000000f00 */
[----:B------:R-:W-:Y:S05]  /*d140*/  BRA `(.L_x_555) ;  /* 0xffffae8000007947 */ /* 0x000fea000383ffff */
.L_x_501:
[----:B------:R-:W-:Y:S01]  /*d150*/  HFMA2.MMA R88, -RZ, RZ, 0, 5.9604644775390625e-08 ;  /* 0x00000001ff587435 */ /* 0x000fe200000001ff */
[----:B------:R-:W-:Y:S02]  /*d160*/  MOV R85, R86 ;  /* 0x0000005600557202 */ /* 0x000fe40000000f00 */
[----:B------:R-:W-:Y:S02]  /*d170*/  MOV R127, RZ ;  /* 0x000000ff007f7202 */ /* 0x000fe40000000f00 */
[----:B------:R-:W-:Y:S02]  /*d180*/  MOV R126, 0xffffffff ;  /* 0xffffffff007e7802 */ /* 0x000fe40000000f00 */
[----:B------:R-:W-:Y:S02]  /*d190*/  MOV R84, 0xd1b0 ;  /* 0x0000d1b000547802 */ /* 0x000fe40000000f00 */
[----:B01----:R-:W-:Y:S05]  /*d1a0*/  CALL.REL.NOINC `($__internal_23_$__cuda_sm70_shflsync_up) ;  /* 0x00000d2000007944 */ /* 0x003fea0003c00000 */
        /* <DEDUP_REMOVED lines=11> */
[----:B------:R-:W-:Y:S05]  /*d260*/  CALL.REL.NOINC `($__internal_23_$__cuda_sm70_shflsync_up) ;  /* 0x00000c6000007944 */ /* 0x000fea0003c00000 */
[----:B-1----:R-:W-:Y:S01]  /*d270*/  MOV R89, R88 ;  /* 0x0000005800597202 */ /* 0x002fe20000000f00 */
[----:B------:R-:W-:Y:S01]  /*d280*/  HFMA2.MMA R88, -RZ, RZ, 0, 1.1920928955078125e-07 ;  /* 0x00000002ff587435 */ /* 0x000fe200000001ff */
[----:B------:R-:W-:Y:S02]  /*d290*/  MOV R85, R86 ;  /* 0x0000005600557202 */ /* 0x000fe40000000f00 */
[----:B------:R-:W-:-:S02]  /*d2a0*/  MOV R127, RZ ;  /* 0x000000ff007f7202 */ /* 0x000fc40000000f00 */
[----:B------:R-:W-:Y:S02]  /*d2b0*/  MOV R126, 0xffffffff ;  /* 0xffffffff007e7802 */ /* 0x000fe40000000f00 */
[----:B------:R-:W-:Y:S02]  /*d2c0*/  MOV R84, 0xd2e0 ;  /* 0x0000d2e000547802 */ /* 0x000fe40000000f00 */
[----:B------:R-:W-:Y:S05]  /*d2d0*/  CALL.REL.NOINC `($__internal_23_$__cuda_sm70_shflsync_up) ;  /* 0x00000bf000007944 */ /* 0x000fea0003c00000 */
        /* <DEDUP_REMOVED lines=9> */
[----:B------:R-:W-:Y:S05]  /*d370*/  CALL.REL.NOINC `($__internal_23_$__cuda_sm70_shflsync_up) ;  /* 0x00000b5000007944 */ /* 0x000fea0003c00000 */
[----:B-1----:R-:W-:Y:S01]  /*d380*/  MOV R89, R88 ;  /* 0x0000005800597202 */ /* 0x002fe20000000f00 */
[----:B------:R-:W-:Y:S01]  /*d390*/  HFMA2.MMA R88, -RZ, RZ, 0, 2.384185791015625e-07 ;  /* 0x00000004ff587435 */ /* 0x000fe200000001ff */
[----:B------:R-:W-:Y:S02]  /*d3a0*/  MOV R85, R86 ;  /* 0x0000005600557202 */ /* 0x000fe40000000f00 */
[----:B------:R-:W-:Y:S02]  /*d3b0*/  MOV R127, RZ ;  /* 0x000000ff007f7202 */ /* 0x000fe40000000f00 */
[----:B------:R-:W-:Y:S02]  /*d3c0*/  MOV R126, 0xffffffff ;  /* 0xffffffff007e7802 */ /* 0x000fe40000000f00 */
[----:B------:R-:W-:Y:S02]  /*d3d0*/  MOV R84, 0xd3f0 ;  /* 0x0000d3f000547802 */ /* 0x000fe40000000f00 */
[----:B------:R-:W-:Y:S05]  /*d3e0*/  CALL.REL.NOINC `($__internal_23_$__cuda_sm70_shflsync_up) ;  /* 0x00000ae000007944 */ /* 0x000fea0003c00000 */
        /* <DEDUP_REMOVED lines=9> */
[----:B------:R-:W-:Y:S05]  /*d480*/  CALL.REL.NOINC `($__internal_23_$__cuda_sm70_shflsync_up) ;  /* 0x00000a4000007944 */ /* 0x000fea0003c00000 */
[----:B-1----:R-:W-:Y:S01]  /*d490*/  MOV R89, R88 ;  /* 0x0000005800597202 */ /* 0x002fe20000000f00 */
[----:B------:R-:W-:Y:S01]  /*d4a0*/  HFMA2.MMA R88, -RZ, RZ, 0, 4.76837158203125e-07 ;  /* 0x00000008ff587435 */ /* 0x000fe200000001ff */
        /* <DEDUP_REMOVED lines=14> */
[----:B------:R-:W-:Y:S05]  /*d590*/  CALL.REL.NOINC `($__internal_23_$__cuda_sm70_shflsync_up) ;  /* 0x0000093000007944 */ /* 0x000fea0003c00000 */
[----:B-1----:R-:W-:Y:S01]  /*d5a0*/  MOV R89, R88 ;  /* 0x0000005800597202 */ /* 0x002fe20000000f00 */
[----:B------:R-:W-:Y:S01]  /*d5b0*/  HFMA2.MMA R88, -RZ, RZ, 0, 9.5367431640625e-07 ;  /* 0x00000010ff587435 */ /* 0x000fe200000001ff */
[----:B------:R-:W-:Y:S02]  /*d5c0*/  MOV R85, R86 ;  /* 0x0000005600557202 */ /* 0x000fe40000000f00 */
[----:B------:R-:W-:Y:S02]  /*d5d0*/  MOV R127, RZ ;  /* 0x000000ff007f7202 */ /* 0x000fe40000000f00 */
[----:B------:R-:W-:Y:S02]  /*d5e0*/  MOV R126, 0xffffffff ;  /* 0xffffffff007e7802 */ /* 0x000fe40000000f00 */
[----:B------:R-:W-:Y:S02]  /*d5f0*/  MOV R84, 0xd610 ;  /* 0x0000d61000547802 */ /* 0x000fe40000000f00 */
[----:B------:R-:W-:Y:S05]  /*d600*/  CALL.REL.NOINC `($__internal_23_$__cuda_sm70_shflsync_up) ;  /* 0x000008c000007944 */ /* 0x000fea0003c00000 */
[----:B-1----:R-:W-:Y:S01]  /*d610*/  MOV R84, R88 ;  /* 0x0000005800547202 */ /* 0x002fe20000000f00 */
[----:B------:R-:W-:Y:S05]  /*d620*/  BRA `(.L_x_556) ;  /* 0xffffab1000007947 */ /* 0x000fea000383ffff */
.L_x_504:
[----:B------:R-:W-:Y:S01]  /*d630*/  HFMA2.MMA R88, -RZ, RZ, 0, 5.9604644775390625e-08 ;  /* 0x00000001ff587435 */ /* 0x000fe200000001ff */
[----:B------:R-:W-:-:S02]  /*d640*/  MOV R85, R87 ;  /* 0x0000005700557202 */ /* 0x000fc40000000f00 */
[----:B------:R-:W-:Y:S02]  /*d650*/  MOV R127, RZ ;  /* 0x000000ff007f7202 */ /* 0x000fe40000000f00 */
[----:B------:R-:W-:Y:S02]  /*d660*/  MOV R126, 0xffffffff ;  /* 0xffffffff007e7802 */ /* 0x000fe40000000f00 */
[----:B------:R-:W-:Y:S02]  /*d670*/  MOV R84, 0xd690 ;  /* 0x0000d69000547802 */ /* 0x000fe40000000f00 */
[----:B-12--5:R-:W-:Y:S05]  /*d680*/  CALL.REL.NOINC `($__internal_23_$__cuda_sm70_shflsync_up) ;  /* 0x0000084000007944 */ /* 0x026fea0003c00000 */
[----:B-1----:R-:W-:Y:S01]  /*d690*/  MOV R87, R88 ;  /* 0x0000005800577202 */ /* 0x002fe20000000f00 */
[----:B------:R-:W-:Y:S01]  /*d6a0*/  HFMA2.MMA R88, -RZ, RZ, 0, 5.9604644775390625e-08 ;  /* 0x00000001ff587435 */ /* 0x000fe200000001ff */
[----:B------:R-:W-:Y:S02]  /*d6b0*/  MOV R85, R86 ;  /* 0x0000005600557202 */ /* 0x000fe40000000f00 */
[----:B------:R-:W-:Y:S02]  /*d6c0*/  MOV R127, RZ ;  /* 0x000000ff007f7202 */ /* 0x000fe40000000f00 */
[----:B------:R-:W-:-:S02]  /*d6d0*/  MOV R126, 0xffffffff ;  /* 0xffffffff007e7802 */ /* 0x000fc40000000f00 */
[----:B------:R-:W-:Y:S02]  /*d6e0*/  MOV R84, 0xd700 ;  /* 0x0000d70000547802 */ /* 0x000fe40000000f00 */
[----:B------:R-:W-:Y:S05]  /*d6f0*/  CALL.REL.NOINC `($__internal_23_$__cuda_sm70_shflsync_up) ;  /* 0x000007d000007944 */ /* 0x000fea0003c00000 */
[----:B------:R-:W-:Y:S01]  /*d700*/  HFMA2.MMA R159, -RZ, RZ, 0, 0 ;  /* 0x00000000ff9f7435 */ /* 0x000fe200000001ff */
[----:B-1----:R-:W-:Y:S02]  /*d710*/  MOV R86, R88 ;  /* 0x0000005800567202 */ /* 0x002fe40000000f00 */
[----:B------:R-:W-:Y:S02]  /*d720*/  MOV R84, R82 ;  /* 0x0000005200547202 */ /* 0x000fe40000000f00 */
[----:B------:R-:W-:Y:S02]  /*d730*/  MOV R85, 0xd750 ;  /* 0x0000d75000557802 */ /* 0x000fe40000000f00 */
[----:B------:R-:W-:Y:S05]  /*d740*/  CALL.REL.NOINC `($__internal_22_$__cuda_sm70_shflsync_idx_p) ;  /* 0x000006e000007944 */ /* 0x000fea0003c00000 */
[----:B-1----:R-:W-:Y:S01]  /*d750*/  MOV R82, R159 ;  /* 0x0000009f00527202 */ /* 0x002fe20000000f00 */
[----:B------:R-:W-:Y:S01]  /*d760*/  HFMA2.MMA R159, -RZ, RZ, 0, 0 ;  /* 0x00000000ff9f7435 */ /* 0x000fe200000001ff */
[----:B------:R-:W-:Y:S02]  /*d770*/  MOV R84, R83 ;  /* 0x0000005300547202 */ /* 0x000fe40000000f00 */
[----:B------:R-:W-:-:S03]  /*d780*/  MOV R85, 0xd7a0 ;  /* 0x0000d7a000557802 */ /* 0x000fc60000000f00 */
[----:B--2--5:R-:W-:Y:S05]  /*d790*/  CALL.REL.NOINC `($__internal_22_$__cuda_sm70_shflsync_idx_p) ;  /* 0x0000069000007944 */ /* 0x024fea0003c00000 */
[----:B-1----:R-:W-:Y:S01]  /*d7a0*/  MOV R83, R159 ;  /* 0x0000009f00537202 */ /* 0x002fe20000000f00 */
[----:B--2--5:R-:W-:Y:S05]  /*d7b0*/  BRA `(.L_x_557) ;  /* 0xffffaab000007947 */ /* 0x024fea000383ffff */
.L_x_507:
[----:B-1----:R-:W-:Y:S01]  /*d7c0*/  HFMA2.MMA R159, -RZ, RZ, 0, 5.9604644775390625e-08 ;  /* 0x00000001ff9f7435 */ /* 0x002fe200000001ff */
[----:B------:R-:W-:-:S02]  /*d7d0*/  MOV R85, R88 ;  /* 0x0000005800557202 */ /* 0x000fc40000000f00 */
[----:B------:R-:W-:-:S03]  /*d7e0*/  MOV R84, 0xd800 ;  /* 0x0000d80000547802 */ /* 0x000fc60000000f00 */
[----:B-----5:R-:W-:Y:S05]  /*d7f0*/  CALL.REL.NOINC `($__internal_21_$__cuda_sm70_shflsync_down) ;  /* 0x000005a000007944 */ /* 0x020fea0003c00000 */
[----:B-1----:R-:W-:Y:S01]  /*d800*/  MOV R86, R159 ;  /* 0x0000009f00567202 */ /* 0x002fe20000000f00 */
[----:B0-2--5:R-:W-:Y:S05]  /*d810*/  BRA `(.L_x_558) ;  /* 0xffffb17000007947 */ /* 0x025fea000383ffff */
.L_x_508:
[----:B-1----:R-:W-:Y:S01]  /*d820*/  HFMA2.MMA R159, -RZ, RZ, 0, 5.9604644775390625e-08 ;  /* 0x00000001ff9f7435 */ /* 0x002fe200000001ff */
[----:B------:R-:W-:Y:S02]  /*d830*/  MOV R85, R89 ;  /* 0x0000005900557202 */ /* 0x000fe40000000f00 */
[----:B------:R-:W-:-:S03]  /*d840*/  MOV R84, 0xd860 ;  /* 0x0000d86000547802 */ /* 0x000fc60000000f00 */
[----:B0-2--5:R-:W-:Y:S05]  /*d850*/  CALL.REL.NOINC `($__internal_21_$__cuda_sm70_shflsync_down) ;  /* 0x0000054000007944 */ /* 0x025fea0003c00000 */
[C---:B------:R-:W-:Y:S02]  /*d860*/  FMUL.FTZ R86, R88.reuse, R86 ;  /* 0x0000005658567220 */ /* 0x040fe40000410000 */
[C---:B-1----:R-:W-:Y:S01]  /*d870*/  FFMA.FTZ R84, R88.reuse, R159, R89 ;  /* 0x0000009f58547223 */ /* 0x042fe20000010059 */
[----:B------:R-:W-:Y:S02]  /*d880*/  MOV R159, 0x2 ;  /* 0x00000002009f7802 */ /* 0x000fe40000000f00 */
[----:B------:R-:W-:Y:S02]  /*d890*/  FSEL R88, R88, R86, !P4 ;  /* 0x0000005658587208 */ /* 0x000fe40006000000 */
[----:B------:R-:W-:-:S02]  /*d8a0*/  FSEL R89, R89, R84, !P4 ;  /* 0x0000005459597208 */ /* 0x000fc40006000000 */
[----:B------:R-:W-:Y:S02]  /*d8b0*/  MOV R85, R88 ;  /* 0x0000005800557202 */ /* 0x000fe40000000f00 */
[----:B------:R-:W-:Y:S02]  /*d8c0*/  MOV R84, 0xd8e0 ;  /* 0x0000d8e000547802 */ /* 0x000fe40000000f00 */
[----:B0-2--5:R-:W-:Y:S05]  /*d8d0*/  CALL.REL.NOINC `($__internal_21_$__cuda_sm70_shflsync_down) ;  /* 0x000004c000007944 */ /* 0x025fea0003c00000 */
[----:B-1----:R-:W-:Y:S01]  /*d8e0*/  MOV R86, R159 ;  /* 0x0000009f00567202 */ /* 0x002fe20000000f00 */
[----:B------:R-:W-:Y:S01]  /*d8f0*/  HFMA2.MMA R159, -RZ, RZ, 0, 1.1920928955078125e-07 ;  /* 0x00000002ff9f7435 */ /* 0x000fe200000001ff */
[----:B------:R-:W-:Y:S02]  /*d900*/  MOV R85, R89 ;  /* 0x0000005900557202 */ /* 0x000fe40000000f00 */
[----:B------:R-:W-:-:S03]  /*d910*/  MOV R84, 0xd930 ;  /* 0x0000d93000547802 */ /* 0x000fc60000000f00 */
[----:B0-2--5:R-:W-:Y:S05]  /*d920*/  CALL.REL.NOINC `($__internal_21_$__cuda_sm70_shflsync_down) ;  /* 0x0000047000007944 */ /* 0x025fea0003c00000 */
[----:B-1----:R-:W-:Y:S01]  /*d930*/  @!P3 FFMA.FTZ R89, R88, R159, R89 ;  /* 0x0000009f5859b223 */ /* 0x002fe20000010059 */
[----:B------:R-:W-:Y:S01]  /*d940*/  MOV R159, 0x4 ;  /* 0x00000004009f7802 */ /* 0x000fe20000000f00 */
[----:B------:R-:W-:Y:S01]  /*d950*/  @!P3 FMUL.FTZ R88, R86, R88 ;  /* 0x000000585658b220 */ /* 0x000fe20000410000 */
[----:B------:R-:W-:-:S04]  /*d960*/  MOV R84, 0xd990 ;  /* 0x0000d99000547802 */ /* 0x000fc80000000f00 */
[----:B------:R-:W-:Y:S02]  /*d970*/  MOV R85, R88 ;  /* 0x0000005800557202 */ /* 0x000fe40000000f00 */
[----:B0-2--5:R-:W-:Y:S05]  /*d980*/  CALL.REL.NOINC `($__internal_21_$__cuda_sm70_shflsync_down) ;  /* 0x0000041000007944 */ /* 0x025fea0003c00000 */
[----:B-1----:R-:W-:Y:S01]  /*d990*/  MOV R86, R159 ;  /* 0x0000009f00567202 */ /* 0x002fe20000000f00 */
[----:B------:R-:W-:Y:S01]  /*d9a0*/  HFMA2.MMA R159, -RZ, RZ, 0, 2.384185791015625e-07 ;  /* 0x00000004ff9f7435 */ /* 0x000fe200000001ff */
[----:B------:R-:W-:Y:S02]  /*d9b0*/  MOV R85, R89 ;  /* 0x0000005900557202 */ /* 0x000fe40000000f00 */
[----:B------:R-:W-:-:S03]  /*d9c0*/  MOV R84, 0xd9e0 ;  /* 0x0000d9e000547802 */ /* 0x000fc60000000f00 */
[----:B0-2--5:R-:W-:Y:S05]  /*d9d0*/  CALL.REL.NOINC `($__internal_21_$__cuda_sm70_shflsync_down) ;  /* 0x000003c000007944 */ /* 0x025fea0003c00000 */
[----:B-1----:R-:W-:Y:S01]  /*d9e0*/  @!P2 FFMA.FTZ R89, R88, R159, R89 ;  /* 0x0000009f5859a223 */ /* 0x002fe20000010059 */
[----:B------:R-:W-:Y:S01]  /*d9f0*/  HFMA2.MMA R159, -RZ, RZ, 0, 4.76837158203125e-07 ;  /* 0x00000008ff9f7435 */ /* 0x000fe200000001ff */
[----:B------:R-:W-:Y:S01]  /*da00*/  @!P2 FMUL.FTZ R88, R86, R88 ;  /* 0x000000585658a220 */ /* 0x000fe20000410000 */
[----:B------:R-:W-:Y:S02]  /*da10*/  MOV R84, 0xda60 ;  /* 0x0000da6000547802 */ /* 0x000fe40000000f00 */
[----:B------:R-:W-:Y:S02]  /*da20*/  MOV R86, R89 ;  /* 0x0000005900567202 */ /* 0x000fe40000000f00 */
[----:B------:R-:W-:-:S04]  /*da30*/  MOV R89, R88 ;  /* 0x0000005800597202 */ /* 0x000fc80000000f00 */
[----:B------:R-:W-:Y:S02]  /*da40*/  MOV R85, R89 ;  /* 0x0000005900557202 */ /* 0x000fe40000000f00 */
[----:B0-2--5:R-:W-:Y:S05]  /*da50*/  CALL.REL.NOINC `($__internal_21_$__cuda_sm70_shflsync_down) ;  /* 0x0000034000007944 */ /* 0x025fea0003c00000 */
[----:B-1----:R-:W-:Y:S01]  /*da60*/  MOV R87, R159 ;  /* 0x0000009f00577202 */ /* 0x002fe20000000f00 */
[----:B------:R-:W-:Y:S01]  /*da70*/  HFMA2.MMA R159, -RZ, RZ, 0, 4.76837158203125e-07 ;  /* 0x00000008ff9f7435 */ /* 0x000fe200000001ff */
[----:B------:R-:W-:Y:S02]  /*da80*/  MOV R85, R86 ;  /* 0x0000005600557202 */ /* 0x000fe40000000f00 */
[----:B------:R-:W-:-:S03]  /*da90*/  MOV R84, 0xdab0 ;  /* 0x0000dab000547802 */ /* 0x000fc60000000f00 */
[----:B0-2--5:R-:W-:Y:S05]  /*daa0*/  CALL.REL.NOINC `($__internal_21_$__cuda_sm70_shflsync_down) ;  /* 0x000002f000007944 */ /* 0x025fea0003c00000 */
[----:B-1----:R-:W-:Y:S01]  /*dab0*/  @!P1 FFMA.FTZ R86, R89, R159, R86 ;  /* 0x0000009f59569223 */ /* 0x002fe20000010056 */
[----:B------:R-:W-:Y:S01]  /*dac0*/  HFMA2.MMA R159, -RZ, RZ, 0, 9.5367431640625e-07 ;  /* 0x00000010ff9f7435 */ /* 0x000fe200000001ff */
[----:B------:R-:W-:Y:S01]  /*dad0*/  @!P1 FMUL.FTZ R89, R87, R89 ;  /* 0x0000005957599220 */ /* 0x000fe20000410000 */
[----:B------:R-:W-:Y:S02]  /*dae0*/  MOV R84, 0xdb20 ;  /* 0x0000db2000547802 */ /* 0x000fe40000000f00 */
[----:B------:R-:W-:Y:S02]  /*daf0*/  MOV R88, R86 ;  /* 0x0000005600587202 */ /* 0x000fe40000000f00 */
[----:B------:R-:W-:-:S02]  /*db00*/  MOV R85, R89 ;  /* 0x0000005900557202 */ /* 0x000fc40000000f00 */
[----:B0-2--5:R-:W-:Y:S05]  /*db10*/  CALL.REL.NOINC `($__internal_21_$__cuda_sm70_shflsync_down) ;  /* 0x0000028000007944 */ /* 0x025fea0003c00000 */
[----:B-1----:R-:W-:Y:S01]  /*db20*/  MOV R86, R159 ;  /* 0x0000009f00567202 */ /* 0x002fe20000000f00 */
[----:B------:R-:W-:Y:S01]  /*db30*/  HFMA2.MMA R159, -RZ, RZ, 0, 9.5367431640625e-07 ;  /* 0x00000010ff9f7435 */ /* 0x000fe200000001ff */
[----:B------:R-:W-:-:S02]  /*db40*/  MOV R85, R88 ;  /* 0x0000005800557202 */ /* 0x000fc40000000f00 */
[----:B------:R-:W-:-:S03]  /*db50*/  MOV R84, 0xdb70 ;  /* 0x0000db7000547802 */ /* 0x000fc60000000f00 */
[----:B0-2--5:R-:W-:Y:S05]  /*db60*/  CALL.REL.NOINC `($__internal_21_$__cuda_sm70_shflsync_down) ;  /* 0x0000023000007944 */ /* 0x025fea0003c00000 */
[----:B-1----:R-:W-:Y:S01]  /*db70*/  @!P0 FFMA.FTZ R88, R89, R159, R88 ;  /* 0x0000009f59588223 */ /* 0x002fe20000010058 */
[----:B------:R-:W-:Y:S01]  /*db80*/  MOV R159, RZ ;  /* 0x000000ff009f7202 */ /* 0x000fe20000000f00 */
[----:B------:R-:W-:Y:S01]  /*db90*/  @!P0 FMUL.FTZ R89, R86, R89 ;  /* 0x0000005956598220 */ /* 0x000fe20000410000 */
[----:B------:R-:W-:-:S04]  /*dba0*/  MOV R85, 0xdbd0 ;  /* 0x0000dbd000557802 */ /* 0x000fc80000000f00 */
[----:B------:R-:W-:Y:S02]  /*dbb0*/  MOV R84, R89 ;  /* 0x0000005900547202 */ /* 0x000fe40000000f00 */
[----:B0-2--5:R-:W-:Y:S05]  /*dbc0*/  CALL.REL.NOINC `($__internal_22_$__cuda_sm70_shflsync_idx_p) ;  /* 0x0000026000007944 */ /* 0x025fea0003c00000 */
[----:B-1----:R-:W-:Y:S01]  /*dbd0*/  MOV R86, R159 ;  /* 0x0000009f00567202 */ /* 0x002fe20000000f00 */
[----:B------:R-:W-:Y:S01]  /*dbe0*/  HFMA2.MMA R159, -RZ, RZ, 0, 0 ;  /* 0x00000000ff9f7435 */ /* 0x000fe200000001ff */
[----:B------:R-:W-:Y:S02]  /*dbf0*/  MOV R84, R88 ;  /* 0x0000005800547202 */ /* 0x000fe40000000f00 */
[----:B------:R-:W-:-:S03]  /*dc00*/  MOV R85, 0xdc20 ;  /* 0x0000dc2000557802 */ /* 0x000fc60000000f00 */
[----:B--2--5:R-:W-:Y:S05]  /*dc10*/  CALL.REL.NOINC `($__internal_22_$__cuda_sm70_shflsync_idx_p) ;  /* 0x0000021000007944 */ /* 0x024fea0003c00000 */
[----:B------:R-:W-:Y:S02]  /*dc20*/  MOV R87, R86 ;  /* 0x0000005600577202 */ /* 0x000fe40000000f00 */
[----:B-1----:R-:W-:Y:S01]  /*dc30*/  MOV R86, R159 ;  /* 0x0000009f00567202 */ /* 0x002fe20000000f00 */
[----:B------:R-:W-:Y:S01]  /*dc40*/  HFMA2.MMA R159, -RZ, RZ, 0, 5.9604644775390625e-08 ;  /* 0x00000001ff9f7435 */ /* 0x000fe200000001ff */
[----:B------:R-:W-:Y:S02]  /*dc50*/  MOV R85, R89 ;  /* 0x0000005900557202 */ /* 0x000fe40000000f00 */
[----:B------:R-:W-:-:S03]  /*dc60*/  MOV R84, 0xdc80 ;  /* 0x0000dc8000547802 */ /* 0x000fc60000000f00 */
[----:B--2--5:R-:W-:Y:S05]  /*dc70*/  CALL.REL.NOINC `($__internal_21_$__cuda_sm70_shflsync_down) ;  /* 0x0000012000007944 */ /* 0x024fea0003c00000 */
[----:B-1----:R-:W-:Y:S01]  /*dc80*/  MOV R160, R159 ;  /* 0x0000009f00a07202 */ /* 0x002fe20000000f00 */
[----:B------:R-:W-:Y:S01]  /*dc90*/  HFMA2.MMA R159, -RZ, RZ, 0, 5.9604644775390625e-08 ;  /* 0x00000001ff9f7435 */ /* 0x000fe200000001ff */
[----:B------:R-:W-:-:S02]  /*dca0*/  MOV R85, R88 ;  /* 0x0000005800557202 */ /* 0x000fc40000000f00 */
[----:B------:R-:W-:-:S03]  /*dcb0*/  MOV R84, 0xdcd0 ;  /* 0x0000dcd000547802 */ /* 0x000fc60000000f00 */
[----:B0-2--5:R-:W-:Y:S05]  /*dcc0*/  CALL.REL.NOINC `($__internal_21_$__cuda_sm70_shflsync_down) ;  /* 0x000000d000007944 */ /* 0x025fea0003c00000 */
[----:B-1----:R-:W-:Y:S01]  /*dcd0*/  MOV R89, R159 ;  /* 0x0000009f00597202 */ /* 0x002fe20000000f00 */
[----:B------:R-:W-:Y:S01]  /*dce0*/  HFMA2.MMA R159, -RZ, RZ, 0, 0 ;  /* 0x00000000ff9f7435 */ /* 0x000fe200000001ff */
[----:B------:R-:W-:Y:S02]  /*dcf0*/  MOV R88, R160 ;  /* 0x000000a000587202 */ /* 0x000fe40000000f00 */
[----:B------:R-:W-:Y:S02]  /*dd00*/  MOV R84, R82 ;  /* 0x0000005200547202 */ /* 0x000fe40000000f00 */
[----:B------:R-:W-:Y:S02]  /*dd10*/  MOV R85, 0xdd30 ;  /* 0x0000dd3000557802 */ /* 0x000fe40000000f00 */
[----:B0-2--5:R-:W-:Y:S05]  /*dd20*/  CALL.REL.NOINC `($__internal_22_$__cuda_sm70_shflsync_idx_p) ;  /* 0x0000010000007944 */ /* 0x025fea0003c00000 */
[----:B-1----:R-:W-:Y:S01]  /*dd30*/  MOV R160, R159 ;  /* 0x0000009f00a07202 */ /* 0x002fe20000000f00 */
[----:B------:R-:W-:Y:S01]  /*dd40*/  HFMA2.MMA R159, -RZ, RZ, 0, 0 ;  /* 0x00000000ff9f7435 */ /* 0x000fe200000001ff */
[----:B------:R-:W-:Y:S02]  /*dd50*/  MOV R84, R83 ;  /* 0x0000005300547202 */ /* 0x000fe40000000f00 */
[----:B------:R-:W-:-:S03]  /*dd60*/  MOV R85, 0xdd80 ;  /* 0x0000dd8000557802 */ /* 0x000fc60000000f00 */
[----:B--2--5:R-:W-:Y:S05]  /*dd70*/  CALL.REL.NOINC `($__internal_22_$__cuda_sm70_shflsync_idx_p) ;  /* 0x000000b000007944 */ /* 0x024fea0003c00000 */
[----:B-1----:R-:W-:Y:S01]  /*dd80*/  MOV R85, R159 ;  /* 0x0000009f00557202 */ /* 0x002fe20000000f00 */
[----:B--2--5:R-:W-:Y:S05]  /*dd90*/  BRA `(.L_x_559) ;  /* 0xffffad9000007947 */ /* 0x024fea000383ffff */
        .weak           $__internal_21_$__cuda_sm70_shflsync_down
        .type           $__internal_21_$__cuda_sm70_shflsync_down,@function
        .size           $__internal_21_$__cuda_sm70_shflsync_down,($__internal_22_$__cuda_sm70_shflsync_idx_p - $__internal_21_$__cuda_sm70_shflsync_down)
$__internal_21_$__cuda_sm70_shflsync_down:
        /* <DEDUP_REMOVED lines=8> */
[----:B------:R-:W-:Y:S05]  /*de20*/  RET.REL.NODEC R84 `(_Z25selective_scan_bwd_kernelI32Selective_Scan_bwd_kernel_traitsILi128ELi16ELb0ELb0ELb1ELb1ELb1EffEEv12SSMParamsBwd) ;  /* 0xffff21d054007950 */ /* 0x000fea0003c3ffff */
        .weak           $__internal_22_$__cuda_sm70_shflsync_idx_p
        .type           $__internal_22_$__cuda_sm70_shflsync_idx_p,@function
        .size           $__internal_22_$__cuda_sm70_shflsync_idx_p,($__internal_23_$__cuda_sm70_shflsync_up - $__internal_22_$__cuda_sm70_shflsync_idx_p)
$__internal_22_$__cuda_sm70_shflsync_idx_p:
        /* <DEDUP_REMOVED lines=9> */
[----:B0-----:R-:W-:Y:S05]  /*dec0*/  RET.REL.NODEC R84 `(_Z25selective_scan_bwd_kernelI32Selective_Scan_bwd_kernel_traitsILi128ELi16ELb0ELb0ELb1ELb1ELb1EffEEv12SSMParamsBwd) ;  /* 0xffff213054007950 */ /* 0x001fea0003c3ffff */
        .weak           $__internal_23_$__cuda_sm70_shflsync_up
        .type           $__internal_23_$__cuda_sm70_shflsync_up,@function
        .size           $__internal_23_$__cuda_sm70_shflsync_up,(.L_x_8839 - $__internal_23_$__cuda_sm70_shflsync_up)
$__internal_23_$__cuda_sm70_shflsync_up:
[----:B------:R-:W-:Y:S04]  /*ded0*/  WARPSYNC R126 ;  /* 0x0000007e00007348 */ /* 0x000fe80003800000 */
[----:B------:R0:W1:Y:S02]  /*dee0*/  SHFL.UP PT, R88, R85, R88, R127 ;  /* 0x0400005855587389 */ /* 0x00006400000e007f */
[----:B0-----:R-:W-:-:S04]  /*def0*/  MOV R85, 0x0 ;  /* 0x0000000000557802 */ /* 0x001fc80000000f00 */
[----:B------:R-:W-:Y:S05]  /*df00*/  RET.REL.NODEC R84 `(_Z25selective_scan_bwd_kernelI32Selective_Scan_bwd_kernel_traitsILi128ELi16ELb0ELb0ELb1ELb1ELb1EffEEv12SSMParamsBwd) ;  /* 0xffff20f054007950 */ /* 0x000fea0003c3ffff */
.L_x_560:
        /* <DEDUP_REMOVED lines=15> */
.L_x_8839:


//--------------------- .text._Z25selective_scan_bwd_kernelI32Selective_Scan_bwd_kernel_traitsILi128ELi16ELb0ELb1ELb0ELb0ELb0EffEEv12SSMParamsBwd --------------------------
	.section	.text._Z25selective_scan_bwd_kernelI32Selective_Scan_bwd_kernel_traitsILi128ELi16ELb0ELb1ELb0ELb0ELb0EffEEv12SSMParamsBwd,"ax",@progbits
	.sectioninfo	@"SHI_REGISTERS=168"
	.align	128
        .global         _Z25selective_scan_bwd_kernelI32Selective_Scan_bwd_kernel_traitsILi128ELi16ELb0ELb1ELb0ELb0ELb0EffEEv12SSMParamsBwd
        .type           _Z25selective_scan_bwd_kernelI32Selective_Scan_bwd_kernel_traitsILi128ELi16ELb0ELb1ELb0ELb0ELb0EffEEv12SSMParamsBwd,@function
        .size           _Z25selective_scan_bwd_kernelI32Selective_Scan_bwd_kernel_traitsILi128ELi16ELb0ELb1ELb0ELb0ELb0EffEEv12SSMParamsBwd,(.L_x_8842 - _Z25selective_scan_bwd_kernelI32Selective_Scan_bwd_kernel_traitsILi128ELi16ELb0ELb1ELb0ELb0ELb0EffEEv12SSMParamsBwd)
        .other          _Z25selective_scan_bwd_kernelI32Selective_Scan_bwd_kernel_traitsILi128ELi16ELb0ELb1ELb0ELb0ELb0EffEEv12SSMParamsBwd,@"STO_CUDA_ENTRY STV_DEFAULT"
_Z25selective_scan_bwd_kernelI32Selective_Scan_bwd_kernel_traitsILi128ELi16ELb0ELb1ELb0ELb0ELb0EffEEv12SSMParamsBwd:
.text._Z25selective_scan_bwd_kernelI32Selective_Scan_bwd_kernel_traitsILi128ELi16ELb0ELb1ELb0ELb0ELb0EffEEv12SSMParamsBwd:
        /* <DEDUP_REMOVED lines=46> */
[----:B------:R-:W-:Y:S02]  /*02e0*/  UMOV UR32, URZ ;  /* 0x0000003f00207c82 */ /* 0x000fe40008000000 */
[----:B------:R-:W-:Y:S02]  /*02f0*/  UISETP.NE.AND.EX UP2, UPT, URZ, UR31, UPT, UP2 ;  /* 0x0000001f3f00728c */ /* 0x000fe4000bf45320 */
[----:B------:R-:W-:Y:S01]  /*0300*/  UMOV UR33, URZ ;  /* 0x0000003f00217c82 */ /* 0x000fe20008000000 */
[----:B0-----:R-:W2:Y:S01]  /*0310*/  MUFU.RCP R0, R0 ;  /* 0x0000000000007308 */ /* 0x001ea20000001000 */
[----:B------:R-:W-:Y:S02]  /*0320*/  UMOV UR34, URZ ;  /* 0x0000003f00227c82 */ /* 0x000fe40008000000 */
[----:B------:R-:W-:-:S02]  /*0330*/  @UP1 ULEA UR32, UP3, UR10, UR24, 0x2 ;  /* 0x000000180a201291 */ /* 0x000fc4000f86103f */
[----:B------:R-:W-:Y:S02]  /*0340*/  UIADD3 UR23, UR23, UR4, URZ ;  /* 0x0000000417177290 */ /* 0x000fe4000fffe03f */
[----:B------:R-:W-:Y:S02]  /*0350*/  @UP1 ULEA.HI.X UR33, UR10, UR25, UR11, 0x2, UP3 ;  /* 0x000000190a211291 */ /* 0x000fe400098f140b */
[----:B------:R-:W-:Y:S02]  /*0360*/  @UP2 ULEA UR34, UP1, UR10, UR30, 0x2 ;  /* 0x0000001e0a222291 */ /* 0x000fe4000f82103f */
[----:B------:R-:W-:Y:S02]  /*0370*/  UMOV UR35, URZ ;  /* 0x0000003f00237c82 */ /* 0x000fe40008000000 */
[----:B------:R-:W-:Y:S02]  /*0380*/  UMOV UR4, URZ ;  /* 0x0000003f00047c82 */ /* 0x000fe40008000000 */
[----:B------:R-:W-:Y:S01]  /*0390*/  @UP2 ULEA.HI.X UR35, UR10, UR31, UR11, 0x2, UP1 ;  /* 0x0000001f0a232291 */ /* 0x000fe200088f140b */
[----:B--2---:R-:W-:Y:S01]  /*03a0*/  IADD3 R2, R0, 0xffffffe, RZ ;  /* 0x0ffffffe00027810 */ /* 0x004fe20007ffe0ff */
[----:B------:R-:W-:Y:S01]  /*03b0*/  UIMAD UR21, UR13, UR18, URZ ;  /* 0x000000120d1572a4 */ /* 0x000fe2000f8e023f */
[----:B------:R-:W-:Y:S01]  /*03c0*/  IABS R0, UR10 ;  /* 0x0000000a00007c13 */ /* 0x000fe20008000000 */
[----:B------:R-:W-:-:S02]  /*03d0*/  ULDC.64 UR24, c[0x0][0x1d8] ;  /* 0x0000760000187ab9 */ /* 0x000fc40000000a00 */
[----:B------:R-:W-:Y:S01]  /*03e0*/  UIMAD.WIDE.U32 UR8, UR12, UR18, URZ ;  /* 0x000000120c0872a5 */ /* 0x000fe2000f8e003f */
[----:B------:R-:W0:Y:S01]  /*03f0*/  F2I.FTZ.U32.TRUNC.NTZ R2, R2 ;  /* 0x0000000200027305 */ /* 0x000e22000021f000 */
[----:B------:R-:W2:Y:S01]  /*0400*/  R2UR UR26, R0 ;  /* 0x00000000001a73c2 */ /* 0x000ea200000e0000 */
[----:B------:R-:W-:Y:S02]  /*0410*/  UIMAD UR21, UR12, UR19, UR21 ;  /* 0x000000130c1572a4 */ /* 0x000fe4000f8e0215 */
[----:B------:R-:W-:Y:S02]  /*0420*/  UIMAD.WIDE.U32 UR16, UR12, UR6, URZ ;  /* 0x000000060c1072a5 */ /* 0x000fe4000f8e003f */
[----:B------:R-:W-:Y:S02]  /*0430*/  ULDC.64 UR18, c[0x0][0x190] ;  /* 0x0000640000127ab9 */ /* 0x000fe40000000a00 */
[----:B------:R-:W-:Y:S02]  /*0440*/  UIMAD UR15, UR13, UR18, URZ ;  /* 0x000000120d0f72a4 */ /* 0x000fe4000f8e023f */
[----:B------:R-:W-:-:S02]  /*0450*/  UIMAD UR20, UR11, UR24, URZ ;  /* 0x000000180b1472a4 */ /* 0x000fc4000f8e023f */
[----:B------:R-:W-:Y:S02]  /*0460*/  UIMAD.WIDE.U32 UR6, UR12, UR18, URZ ;  /* 0x000000120c0672a5 */ /* 0x000fe4000f8e003f */
[----:B------:R-:W-:Y:S01]  /*0470*/  UIMAD UR15, UR12, UR19, UR15 ;  /* 0x000000130c0f72a4 */ /* 0x000fe2000f8e020f */
[----:B0-----:R-:W0:Y:S02]  /*0480*/  R2UR UR5, R2 ;  /* 0x00000000020573c2 */ /* 0x001e2400000e0000 */
[----:B------:R-:W-:Y:S02]  /*0490*/  ULDC.64 UR18, c[0x0][0x1e8] ;  /* 0x00007a0000127ab9 */ /* 0x000fe40000000a00 */
[----:B------:R-:W-:Y:S02]  /*04a0*/  UIMAD UR27, UR11, UR18, URZ ;  /* 0x000000120b1b72a4 */ /* 0x000fe4000f8e023f */
[----:B------:R-:W-:Y:S02]  /*04b0*/  UIMAD UR20, UR10, UR25, UR20 ;  /* 0x000000190a1472a4 */ /* 0x000fe4000f8e0214 */
[----:B------:R-:W-:-:S02]  /*04c0*/  UIMAD UR25, UR10, UR19, UR27 ;  /* 0x000000130a1972a4 */ /* 0x000fc4000f8e021b */
[----:B------:R-:W-:Y:S02]  /*04d0*/  UIADD3 UR17, UR17, UR14, URZ ;  /* 0x0000000e11117290 */ /* 0x000fe4000fffe03f */
[----:B------:R-:W-:Y:S02]  /*04e0*/  ULDC UR27, c[0x0][0x174] ;  /* 0x00005d00001b7ab9 */ /* 0x000fe40000000800 */
[----:B------:R-:W-:Y:S02]  /*04f0*/  USHF.L.U32 UR14, UR27, 0xb, URZ ;  /* 0x0000000b1b0e7899 */ /* 0x000fe4000800063f */
[----:B------:R-:W-:Y:S02]  /*0500*/  UIADD3 UR9, UR9, UR21, URZ ;  /* 0x0000001509097290 */ /* 0x000fe4000fffe03f */
[----:B------:R-:W-:Y:S02]  /*0510*/  UIADD3 UR21, UR14, -0x800, URZ ;  /* 0xfffff8000e157890 */ /* 0x000fe4000fffe03f */
[----:B------:R-:W-:-:S02]  /*0520*/  UIMAD.WIDE.U32 UR16, UR10, UR18, UR16 ;  /* 0x000000120a1072a5 */ /* 0x000fc4000f8e0010 */
[----:B------:R-:W-:Y:S02]  /*0530*/  UIADD3 UR7, UR7, UR15, URZ ;  /* 0x0000000f07077290 */ /* 0x000fe4000fffe03f */
[----:B------:R-:W-:Y:S02]  /*0540*/  ULDC.64 UR18, c[0x0][0x280] ;  /* 0x0000a00000127ab9 */ /* 0x000fe40000000a00 */
[----:B0-----:R-:W-:Y:S02]  /*0550*/  UIADD3 UR30, URZ, -UR5, URZ ;  /* 0x800000053f1e7290 */ /* 0x001fe4000fffe03f */
[----:B------:R-:W-:Y:S02]  /*0560*/  UIMAD.WIDE.U32 UR8, UR10, UR18, UR8 ;  /* 0x000000120a0872a5 */ /* 0x000fe4000f8e0008 */
[----:B------:R-:W-:-:S04]  /*0570*/  UIMAD UR30, UR30, UR36, URZ ;  /* 0x000000241e1e72a4 */ /* 0x000fc8000f8e023f */
[----:B------:R-:W-:Y:S02]  /*0580*/  UIMAD.WIDE.U32 UR30, UR5, UR30, UR4 ;  /* 0x0000001e051e72a5 */ /* 0x000fe4000f8e0004 */
[----:B------:R-:W-:Y:S02]  /*0590*/  UIMAD.WIDE.U32 UR4, UR10, UR24, UR22 ;  /* 0x000000180a0472a5 */ /* 0x000fe4000f8e0016 */
[----:B--2---:R-:W-:Y:S02]  /*05a0*/  UIMAD.WIDE.U32 UR22, UR31, UR26, URZ ;  /* 0x0000001a1f1672a5 */ /* 0x004fe4000f8e003f */
[----:B------:R-:W-:Y:S02]  /*05b0*/  UIADD3 UR4, UP2, UR21, UR4, URZ ;  /* 0x0000000415047290 */ /* 0x000fe4000ff5e03f */
[----:B------:R-:W-:-:S03]  /*05c0*/  ULDC UR31, c[0x0][0x178] ;  /* 0x00005e00001f7ab9 */ /* 0x000fc60000000800 */
[----:B------:R-:W-:Y:S02]  /*05d0*/  UMOV UR24, UR23 ;  /* 0x0000001700187c82 */ /* 0x000fe40008000000 */
[----:B------:R-:W-:Y:S02]  /*05e0*/  UIADD3 UR22, -UR24, URZ, URZ ;  /* 0x0000003f18167290 */ /* 0x000fe4000fffe13f */
[----:B------:R-:W-:Y:S02]  /*05f0*/  USHF.R.S32.HI UR23, URZ, 0x1f, UR21 ;  /* 0x0000001f3f177899 */ /* 0x000fe40008011415 */
[----:B------:R-:W-:Y:S02]  /*0600*/  UIMAD UR26, UR36, UR22, UR26 ;  /* 0x00000016241a72a4 */ /* 0x000fe4000f8e021a */
[----:B------:R-:W-:Y:S02]  /*0610*/  UIMAD UR22, UR11, UR18, URZ ;  /* 0x000000120b1672a4 */ /* 0x000fe4000f8e023f */
[----:B------:R-:W-:-:S02]  /*0620*/  UISETP.GT.U32.AND UP1, UPT, UR36, UR26, UPT ;  /* 0x0000001a2400728c */ /* 0x000fc4000bf24070 */
[----:B------:R-:W-:Y:S02]  /*0630*/  UIADD3.X UR20, UR23, UR5, UR20, UP2, !UPT ;  /* 0x0000000517147290 */ /* 0x000fe400097fe414 */
[----:B------:R-:W-:Y:S02]  /*0640*/  UIMAD UR30, UR10, UR19, UR22 ;  /* 0x000000130a1e72a4 */ /* 0x000fe4000f8e0216 */
[----:B------:R-:W-:Y:S02]  /*0650*/  ULOP3.LUT UR22, UR10, UR31, URZ, 0x3c, !UPT ;  /* 0x0000001f0a167292 */ /* 0x000fe4000f8e3c3f */
[----:B------:R-:W-:Y:S02]  /*0660*/  ULDC.64 UR18, c[0x0][0x240] ;  /* 0x0000900000127ab9 */ /* 0x000fe40000000a00 */
[----:B------:R-:W-:Y:S02]  /*0670*/  ULEA UR18, UP3, UR4, UR18, 0x2 ;  /* 0x0000001204127291 */ /* 0x000fe4000f86103f */
[----:B------:R-:W-:-:S02]  /*0680*/  @!UP1 UIADD3 UR26, UR26, -UR36, URZ ;  /* 0x800000241a1a9290 */ /* 0x000fc4000fffe03f */
[----:B------:R-:W-:Y:S02]  /*0690*/  @!UP1 UIADD3 UR24, UR24, 0x1, URZ ;  /* 0x0000000118189890 */ /* 0x000fe4000fffe03f */
[----:B------:R-:W-:Y:S02]  /*06a0*/  UISETP.GE.U32.AND UP2, UPT, UR26, UR36, UPT ;  /* 0x000000241a00728c */ /* 0x000fe4000bf46070 */
[----:B------:R-:W-:Y:S02]  /*06b0*/  ULEA.HI.X UR19, UR4, UR19, UR20, 0x2, UP3 ;  /* 0x0000001304137291 */ /* 0x000fe400098f1414 */
[----:B------:R-:W-:Y:S02]  /*06c0*/  UISETP.GE.AND UP3, UPT, UR22, URZ, UPT ;  /* 0x0000003f1600728c */ /* 0x000fe4000bf66270 */
[----:B------:R-:W-:Y:S02]  /*06d0*/  UISETP.NE.AND UP1, UPT, URZ, UR31, UPT ;  /* 0x0000001f3f00728c */ /* 0x000fe4000bf25270 */
[----:B------:R-:W-:-:S02]  /*06e0*/  UIADD3 UR22, UP4, UR21, UR16, URZ ;  /* 0x0000001015167290 */ /* 0x000fc4000ff9e03f */
[----:B------:R-:W-:Y:S02]  /*06f0*/  ULDC.64 UR4, c[0x0][0x248] ;  /* 0x0000920000047ab9 */ /* 0x000fe40000000a00 */
[----:B------:R-:W-:Y:S02]  /*0700*/  @UP2 UIADD3 UR24, UR24, 0x1, URZ ;  /* 0x0000000118182890 */ /* 0x000fe4000fffe03f */
[----:B------:R-:W-:Y:S02]  /*0710*/  UIADD3.X UR16, UR23, UR17, UR25, UP4, !UPT ;  /* 0x0000001117107290 */ /* 0x000fe4000a7fe419 */
[----:B------:R-:W-:Y:S02]  /*0720*/  ULEA UR20, UP4, UR22, UR4, 0x2 ;  /* 0x0000000416147291 */ /* 0x000fe4000f88103f */
[----:B------:R-:W-:Y:S02]  /*0730*/  UIADD3 UR17, UP2, UR21, UR8, URZ ;  /* 0x0000000815117290 */ /* 0x000fe4000ff5e03f */
[----:B------:R-:W-:-:S02]  /*0740*/  UMOV UR15, UR24 ;  /* 0x00000018000f7c82 */ /* 0x000fc40008000000 */
[----:B------:R-:W-:Y:S02]  /*0750*/  @!UP3 UIADD3 UR15, -UR15, URZ, URZ ;  /* 0x0000003f0f0fb290 */ /* 0x000fe4000fffe13f */
[----:B------:R-:W-:Y:S02]  /*0760*/  @!UP1 ULOP3.LUT UR15, URZ, UR31, URZ, 0x33, !UPT ;  /* 0x0000001f3f0f9292 */ /* 0x000fe4000f8e333f */
[----:B------:R-:W-:Y:S02]  /*0770*/  ULEA.HI.X UR22, UR22, UR5, UR16, 0x2, UP4 ;  /* 0x0000000516167291 */ /* 0x000fe4000a0f1410 */
[----:B------:R-:W-:Y:S02]  /*0780*/  USHF.R.S32.HI UR16, URZ, 0x1f, UR15 ;  /* 0x0000001f3f107899 */ /* 0x000fe4000801140f */
[----:B------:R-:W-:Y:S02]  /*0790*/  ULDC.64 UR4, c[0x0][0x308] ;  /* 0x0000c20000047ab9 */ /* 0x000fe40000000a00 */
[----:B------:R-:W-:-:S02]  /*07a0*/  UIADD3.X UR9, UR23, UR9, UR30, UP2, !UPT ;  /* 0x0000000917097290 */ /* 0x000fc400097fe41e */
[----:B------:R-:W-:Y:S02]  /*07b0*/  ULEA UR8, UP1, UR17, UR4, 0x2 ;  /* 0x0000000411087291 */ /* 0x000fe4000f82103f */
[----:B------:R-:W-:Y:S02]  /*07c0*/  ULDC.64 UR30, c[0x0][0x1a8] ;  /* 0x00006a00001e7ab9 */ /* 0x000fe40000000a00 */
[----:B------:R-:W-:Y:S02]  /*07d0*/  UIMAD UR4, UR16, UR30, URZ ;  /* 0x0000001e100472a4 */ /* 0x000fe4000f8e023f */
[----:B------:R-:W-:Y:S02]  /*07e0*/  ULEA.HI.X UR9, UR17, UR5, UR9, 0x2, UP1 ;  /* 0x0000000511097291 */ /* 0x000fe400088f1409 */
[----:B------:R-:W-:Y:S02]  /*07f0*/  UIMAD.WIDE.U32 UR24, UR15, UR30, UR6 ;  /* 0x0000001e0f1872a5 */ /* 0x000fe4000f8e0006 */
[----:B------:R-:W-:-:S02]  /*0800*/  UIMAD UR17, UR15, UR31, UR4 ;  /* 0x0000001f0f1172a4 */ /* 0x000fc4000f8e0204 */
[----:B------:R-:W-:Y:S02]  /*0810*/  UIADD3 UR21, UP1, UR21, UR24, URZ ;  /* 0x0000001815157290 */ /* 0x000fe4000ff3e03f */
[----:B------:R-:W-:Y:S02]  /*0820*/  UIADD3 UR17, UR25, UR17, URZ ;  /* 0x0000001119117290 */ /* 0x000fe4000fffe03f */
[----:B------:R-:W-:Y:S02]  /*0830*/  ULDC.64 UR6, c[0x0][0x228] ;  /* 0x00008a0000067ab9 */ /* 0x000fe40000000a00 */
[----:B------:R-:W-:Y:S02]  /*0840*/  ULDC UR26, c[0x0][0x164] ;  /* 0x00005900001a7ab9 */ /* 0x000fe40000000800 */
[----:B------:R-:W-:Y:S02]  /*0850*/  ULEA UR24, UP2, UR21, UR6, 0x2 ;  /* 0x0000000615187291 */ /* 0x000fe4000f84103f */
[----:B------:R-:W-:-:S02]  /*0860*/  UIADD3.X UR23, UR23, UR17, URZ, UP1, !UPT ;  /* 0x0000001117177290 */ /* 0x000fc40008ffe43f */
[----:B------:R-:W-:Y:S02]  /*0870*/  @UP0 UIMAD UR6, UR12, UR26, UR10 ;  /* 0x0000001a0c0602a4 */ /* 0x000fe4000f8e020a */
        /* <DEDUP_REMOVED lines=24> */
[----:B------:R-:W-:Y:S02]  /*0a00*/  UMOV UR21, UR8 ;  /* 0x0000000800157c82 */ /* 0x000fe40008000000 */
[----:B------:R-:W-:Y:S02]  /*0a10*/  UMOV UR22, UR9 ;  /* 0x0000000900167c82 */ /* 0x000fe40008000000 */
[----:B------:R-:W-:Y:S02]  /*0a20*/  UMOV UR24, UR7 ;  /* 0x0000000700187c82 */ /* 0x000fe40008000000 */
[----:B------:R-:W-:Y:S01]  /*0a30*/  UMOV UR6, URZ ;  /* 0x0000003f00067c82 */ /* 0x000fe20008000000 */
[----:B---3--:R-:W-:-:S04]  /*0a40*/  SHF.R.S32.HI R0, RZ, 0x1f, R53 ;  /* 0x0000001fff007819 */ /* 0x008fc80000011435 */
[----:B------:R-:W-:-:S04]  /*0a50*/  LEA.HI R0, R0, R53, RZ, 0x5 ;  /* 0x0000003500007211 */ /* 0x000fc800078f28ff */
[----:B----4-:R-:W-:Y:S02]  /*0a60*/  SHF.R.S32.HI R0, RZ, 0x5, R0 ;  /* 0x00000005ff007819 */ /* 0x010fe40000011400 */
.L_x_616:
        /* <DEDUP_REMOVED lines=60> */
[----:B------:R-:W-:Y:S01]  /*0e30*/  IMAD.MOV.U32 R18, RZ, RZ, RZ ;  /* 0x000000ffff127224 */ /* 0x000fe200078e00ff */
[----:B------:R1:W2:Y:S04]  /*0e40*/  @!P0 LDG.E R13, [R2.64+0x480] ;  /* 0x0004801c020d8981 */ /* 0x0002a8000c1e1900 */
        /* <DEDUP_REMOVED lines=50> */
[----:B------:R-:W-:Y:S02]  /*1170*/  ISETP.GE.AND P3, PT, R29, UR7, PT ;  /* 0x000000071d007c0c */ /* 0x000fe4000bf66270 */
[----:B------:R-:W-:Y:S01]  /*1180*/  MOV R0, RZ ;  /* 0x000000ff00007202 */ /* 0x000fe20000000f00 */
        /* <DEDUP_REMOVED lines=58> */
[----:B------:R-:W-:Y:S01]  /*1530*/  HFMA2.MMA R18, -RZ, RZ, 0, 0 ;  /* 0x00000000ff127435 */ /* 0x000fe200000001ff */
        /* <DEDUP_REMOVED lines=11> */
[----:B------:R-:W-:Y:S02]  /*15f0*/  ISETP.GE.AND P4, PT, R25, UR7, PT ;  /* 0x0000000719007c0c */ /* 0x000fe4000bf86270 */
[----:B------:R-:W-:Y:S02]  /*1600*/  ISETP.GE.AND P3, PT, R27, UR7, PT ;  /* 0x000000071b007c0c */ /* 0x000fe4000bf66270 */
[----:B------:R-:W-:Y:S02]  /*1610*/  ISETP.GE.AND P5, PT, R29, UR7, PT ;  /* 0x000000071d007c0c */ /* 0x000fe4000bfa6270 */
[----:B------:R-:W-:Y:S01]  /*1620*/  ISETP.GE.AND P1, PT, R54, UR7, PT ;  /* 0x0000000736007c0c */ /* 0x000fe2000bf26270 */
[----:B0-----:R-:W-:Y:S01]  /*1630*/  IMAD.U32 R2, RZ, RZ, UR21 ;  /* 0x00000015ff027e24 */ /* 0x001fe2000f8e00ff */
[----:B------:R-:W-:-:S05]  /*1640*/  MOV R3, UR22 ;  /* 0x0000001600037c02 */ /* 0x000fca0008000f00 */
[----:B------:R-:W-:Y:S01]  /*1650*/  IMAD.WIDE R2, R54, 0x4, R2 ;  /* 0x0000000436027825 */ /* 0x000fe200078e0202 */
        /* <DEDUP_REMOVED lines=10> */
[----:B------:R-:W5:Y:S04]  /*1700*/  LDL.LU R64, [R1+0x6c] ;  /* 0x00006c0001407983 */ /* 0x000f680000300800 */
        /* <DEDUP_REMOVED lines=35> */
[----:B-1----:R-:W-:Y:S01]  /*1940*/  MOV R0, RZ ;  /* 0x000000ff00007202 */ /* 0x002fe20000000f00 */
[----:B------:R-:W-:Y:S01]  /*1950*/  CS2R R6, SRZ ;  /* 0x0000000000067805 */ /* 0x000fe2000001ff00 */
[----:B------:R-:W-:Y:S01]  /*1960*/  CS2R R8, SRZ ;  /* 0x0000000000087805 */ /* 0x000fe2000001ff00 */
[----:B------:R-:W-:Y:S01]  /*1970*/  CS2R R10, SRZ ;  /* 0x00000000000a7805 */ /* 0x000fe2000001ff00 */
[----:B------:R-:W-:Y:S01]  /*1980*/  CS2R R12, SRZ ;  /* 0x00000000000c7805 */ /* 0x000fe2000001ff00 */
[----:B------:R-:W2:Y:S01]  /*1990*/  @!P2 LDG.E R5, [R2.64+0x100] ;  /* 0x0001001c0205a981 */ /* 0x000ea2000c1e1900 */
[----:B------:R-:W-:-:S03]  /*19a0*/  ISETP.GE.AND P2, PT, R43, UR7, PT ;  /* 0x000000072b007c0c */ /* 0x000fc6000bf46270 */
[----:B------:R-:W3:Y:S01]  /*19b0*/  @!P1 LDG.E R4, [R2.64] ;  /* 0x0000001c02049981 */ /* 0x000ee2000c1e1900 */
        /* <DEDUP_REMOVED lines=14> */
[----:B------:R-:W-:Y:S01]  /*1aa0*/  ISETP.GE.AND P1, PT, R63, UR7, PT ;  /* 0x000000073f007c0c */ /* 0x000fe2000bf26270 */
[----:B------:R-:W-:Y:S01]  /*1ab0*/  CS2R R40, SRZ ;  /* 0x0000000000287805 */ /* 0x000fe2000001ff00 */
[----:B------:R-:W-:Y:S01]  /*1ac0*/  HFMA2.MMA R56, -RZ, RZ, 0, 0 ;  /* 0x00000000ff387435 */ /* 0x000fe200000001ff */
[----:B------:R-:W-:Y:S01]  /*1ad0*/  CS2R R42, SRZ ;  /* 0x00000000002a7805 */ /* 0x000fe2000001ff00 */
[----:B------:R-:W5:Y:S04]  /*1ae0*/  @!P0 LDG.E R13, [R2.64+0x480] ;  /* 0x0004801c020d8981 */ /* 0x000f68000c1e1900 */
[----:B------:R-:W5:Y:S04]  /*1af0*/  @!P4 LDG.E R12, [R2.64+0x500] ;  /* 0x0005001c020cc981 */ /* 0x000f68000c1e1900 */
[----:B------:R-:W5:Y:S04]  /*1b00*/  @!P6 LDG.E R41, [R2.64+0x580] ;  /* 0x0005801c0229e981 */ /* 0x000f68000c1e1900 */
[----:B------:R-:W5:Y:S04]  /*1b10*/  @!P5 LDG.E R40, [R2.64+0x600] ;  /* 0x0006001c0228d981 */ /* 0x000f68000c1e1900 */
[----:B------:R-:W5:Y:S04]  /*1b20*/  @!P3 LDG.E R42, [R2.64+0x680] ;  /* 0x0006801c022ab981 */ /* 0x000f68000c1e1900 */
[----:B------:R-:W5:Y:S04]  /*1b30*/  @!P2 LDG.E R43, [R2.64+0x700] ;  /* 0x0007001c022ba981 */ /* 0x000f68000c1e1900 */
[----:B------:R-:W5:Y:S01]  /*1b40*/  @!P1 LDG.E R56, [R2.64+0x780] ;  /* 0x0007801c02389981 */ /* 0x000f62000c1e1900 */
[----:B------:R-:W-:-:S03]  /*1b50*/  ISETP.LT.AND P0, PT, RZ, c[0x0][0x16c], PT ;  /* 0x00005b00ff007a0c */ /* 0x000fc60003f01270 */
[----:B---3--:R-:W-:Y:S04]  /*1b60*/  STS [R74.X4], R4 ;  /* 0x000000044a007388 */ /* 0x008fe80000004800 */
[----:B----4-:R-:W-:Y:S04]  /*1b70*/  STS [R73.X4+0x80], R0 ;  /* 0x0000800049007388 */ /* 0x010fe80000004800 */
[----:B--2---:R-:W-:Y:S04]  /*1b80*/  STS [R72.X4+0x100], R5 ;  /* 0x0001000548007388 */ /* 0x004fe80000004800 */
        /* <DEDUP_REMOVED lines=75> */
.L_x_562:
[----:B0-----:R-:W-:Y:S01]  /*2040*/  FADD.FTZ R0, R18, UR5 ;  /* 0x0000000512007e21 */ /* 0x001fe20008010000 */
[----:B------:R-:W-:Y:S01]  /*2050*/  UIADD3 UR27, UR25, -0x1, URZ ;  /* 0xffffffff191b7890 */ /* 0x000fe2000fffe03f */
[----:B------:R-:W-:Y:S01]  /*2060*/  FADD.FTZ R41, R19, UR5 ;  /* 0x0000000513297e21 */ /* 0x000fe20008010000 */
[----:B------:R-:W-:Y:S01]  /*2070*/  MOV R122, RZ ;  /* 0x000000ff007a7202 */ /* 0x000fe20000000f00 */
[----:B------:R-:W-:Y:S01]  /*2080*/  FADD.FTZ R40, R20, UR5 ;  /* 0x0000000514287e21 */ /* 0x000fe20008010000 */
[----:B------:R0:W-:Y:S01]  /*2090*/  STL [R1+0x64], R0 ;  /* 0x0000640001007387 */ /* 0x0001e20000100800 */
[----:B------:R-:W-:Y:S01]  /*20a0*/  ULEA.HI UR9, UR27, UR27, URZ, 0x1 ;  /* 0x0000001b1b097291 */ /* 0x000fe2000f8f083f */
[----:B------:R-:W-:Y:S01]  /*20b0*/  CS2R R120, SRZ ;  /* 0x0000000000787805 */ /* 0x000fe2000001ff00 */
[----:B------:R-:W-:Y:S01]  /*20c0*/  CS2R R118, SRZ ;  /* 0x0000000000767805 */ /* 0x000fe2000001ff00 */
[----:B------:R1:W-:Y:S01]  /*20d0*/  STL [R1+0x60], R41 ;  /* 0x0000602901007387 */ /* 0x0003e20000100800 */
[----:B------:R-:W-:Y:S01]  /*20e0*/  ULOP3.LUT UR9, UR9, 0xfffffe, URZ, 0xc0, !UPT ;  /* 0x00fffffe09097892 */ /* 0x000fe2000f8ec03f */
[----:B------:R-:W-:Y:S01]  /*20f0*/  CS2R R116, SRZ ;  /* 0x0000000000747805 */ /* 0x000fe2000001ff00 */
[----:B------:R-:W-:Y:S01]  /*2100*/  CS2R R114, SRZ ;  /* 0x0000000000727805 */ /* 0x000fe2000001ff00 */
[----:B------:R2:W-:Y:S01]  /*2110*/  STL [R1+0x5c], R40 ;  /* 0x00005c2801007387 */ /* 0x0005e20000100800 */
[----:B------:R-:W-:Y:S01]  /*2120*/  CS2R R112, SRZ ;  /* 0x0000000000707805 */ /* 0x000fe2000001ff00 */
[----:B0-----:R-:W-:Y:S01]  /*2130*/  FADD.FTZ R0, R21, UR5 ;  /* 0x0000000515007e21 */ /* 0x001fe20008010000 */
[----:B------:R-:W-:Y:S01]  /*2140*/  CS2R R110, SRZ ;  /* 0x00000000006e7805 */ /* 0x000fe2000001ff00 */
[----:B------:R-:W-:Y:S01]  /*2150*/  CS2R R108, SRZ ;  /* 0x00000000006c7805 */ /* 0x000fe2000001ff00 */
[----:B------:R-:W-:Y:S01]  /*2160*/  UIADD3 UR27, UR27, -UR9, URZ ;  /* 0x800000091b1b7290 */ /* 0x000fe2000fffe03f */
[----:B-1----:R-:W-:Y:S01]  /*2170*/  FADD.FTZ R41, R22, UR5 ;  /* 0x0000000516297e21 */ /* 0x002fe20008010000 */
[----:B------:R0:W-:Y:S01]  /*2180*/  STL [R1+0x58], R0 ;  /* 0x0000580001007387 */ /* 0x0001e20000100800 */
[----:B------:R-:W-:Y:S01]  /*2190*/  UMOV UR7, URZ ;  /* 0x0000003f00077c82 */ /* 0x000fe20008000000 */
[----:B--2---:R-:W-:-:S02]  /*21a0*/  FADD.FTZ R40, R23, UR5 ;  /* 0x0000000517287e21 */ /* 0x004fc40008010000 */
[----:B------:R1:W-:Y:S01]  /*21b0*/  STL [R1+0x54], R41 ;  /* 0x0000542901007387 */ /* 0x0003e20000100800 */
[----:B------:R-:W-:Y:S02]  /*21c0*/  UMOV UR8, URZ ;  /* 0x0000003f00087c82 */ /* 0x000fe40008000000 */
[----:B------:R-:W-:Y:S01]  /*21d0*/  UMOV UR9, URZ ;  /* 0x0000003f00097c82 */ /* 0x000fe20008000000 */
[----:B------:R2:W-:Y:S01]  /*21e0*/  STL [R1+0x50], R40 ;  /* 0x0000502801007387 */ /* 0x0005e20000100800 */
[----:B0-----:R-:W-:Y:S02]  /*21f0*/  FADD.FTZ R0, R24, UR5 ;  /* 0x0000000518007e21 */ /* 0x001fe40008010000 */
[----:B-1----:R-:W-:-:S03]  /*2200*/  FADD.FTZ R41, R25, UR5 ;  /* 0x0000000519297e21 */ /* 0x002fc60008010000 */
[----:B------:R0:W-:Y:S01]  /*2210*/  STL [R1+0x4c], R0 ;  /* 0x00004c0001007387 */ /* 0x0001e20000100800 */
[----:B--2---:R-:W-:-:S03]  /*2220*/  FADD.FTZ R40, R26, UR5 ;  /* 0x000000051a287e21 */ /* 0x004fc60008010000 */
[----:B------:R1:W-:Y:S04]  /*2230*/  STL [R1+0x48], R41 ;  /* 0x0000482901007387 */ /* 0x0003e80000100800 */
        /* <DEDUP_REMOVED lines=11> */
[----:B------:R-:W-:Y:S04]  /*22f0*/  STL [R1+0x30], R41 ;  /* 0x0000302901007387 */ /* 0x000fe80000100800 */
[----:B------:R-:W-:Y:S01]  /*2300*/  STL [R1+0x2c], R40 ;  /* 0x00002c2801007387 */ /* 0x000fe20000100800 */
[----:B0-----:R-:W-:-:S05]  /*2310*/  FADD.FTZ R0, R31, UR5 ;  /* 0x000000051f007e21 */ /* 0x001fca0008010000 */
[----:B------:R0:W-:Y:S02]  /*2320*/  STL [R1+0x28], R0 ;  /* 0x0000280001007387 */ /* 0x0001e40000100800 */
[----:B0-----:R-:W-:Y:S02]  /*2330*/  MOV R0, RZ ;  /* 0x000000ff00007202 */ /* 0x001fe40000000f00 */
.L_x_611:
[----:B------:R-:W-:Y:S01]  /*2340*/  USHF.R.S32.HI UR40, URZ, 0x1f, UR7 ;  /* 0x0000001f3f287899 */ /* 0x000fe20008011407 */
[----:B------:R-:W2:Y:S01]  /*2350*/  LDL R81, [R1+0x24] ;  /* 0x0000240001517983 */ /* 0x000ea20000100800 */
[----:B------:R-:W-:Y:S01]  /*2360*/  ULDC.64 UR36, c[0x0][0x1a0] ;  /* 0x0000680000247ab9 */ /* 0x000fe20000000a00 */
[--C-:B------:R-:W-:Y:S01]  /*2370*/  SHF.R.S32.HI R55, RZ, 0x1f, R54.reuse ;  /* 0x0000001fff377819 */ /* 0x100fe20000011436 */
[----:B------:R-:W-:Y:S01]  /*2380*/  ULDC UR38, c[0x0][0x168] ;  /* 0x00005a0000267ab9 */ /* 0x000fe20000000800 */
[----:B------:R-:W-:Y:S01]  /*2390*/  IMAD.U32 R41, RZ, RZ, UR7 ;  /* 0x00000007ff297e24 */ /* 0x000fe2000f8e00ff */
[----:B------:R-:W-:Y:S01]  /*23a0*/  UIMAD UR36, UR40, UR36, URZ ;  /* 0x00000024282472a4 */ /* 0x000fe2000f8e023f */
[C---:B------:R-:W-:Y:S01]  /*23b0*/  LOP3.LUT R43, R54.reuse, 0x40, RZ, 0xfc, !PT ;  /* 0x00000040362b7812 */ /* 0x040fe200078efcff */
[----:B------:R-:W-:Y:S01]  /*23c0*/  UIADD3 UR38, -UR26, UR38, URZ ;  /* 0x000000261a267290 */ /* 0x000fe2000fffe13f */
[----:B------:R-:W-:Y:S01]  /*23d0*/  IMAD.WIDE.U32 R40, R41, c[0x0][0x1a0], R54 ;  /* 0x0000680029287a25 */ /* 0x000fe200078e0036 */
[----:B------:R-:W-:Y:S01]  /*23e0*/  UIMAD UR36, UR7, UR37, UR36 ;  /* 0x00000025072472a4 */ /* 0x000fe2000f8e0224 */
[C---:B------:R-:W-:Y:S01]  /*23f0*/  LOP3.LUT R42, R54.reuse, 0x20, RZ, 0xfc, !PT ;  /* 0x00000020362a7812 */ /* 0x040fe200078efcff */
[----:B------:R-:W3:Y:S01]  /*2400*/  LDL R80, [R1+0x20] ;  /* 0x0000200001507983 */ /* 0x000ee20000100800 */
[----:B------:R-:W-:-:S02]  /*2410*/  LOP3.LUT R56, R54, 0x60, RZ, 0xfc, !PT ;  /* 0x0000006036387812 */ /* 0x000fc400078efcff */
[----:B------:R-:W-:Y:S01]  /*2420*/  ISETP.GE.AND P0, PT, R43, UR38, PT ;  /* 0x000000262b007c0c */ /* 0x000fe2000bf06270 */
[----:B------:R-:W4:Y:S01]  /*2430*/  LDL R79, [R1+0x1c] ;  /* 0x00001c00014f7983 */ /* 0x000f220000100800 */
[----:B------:R-:W-:Y:S02]  /*2440*/  ISETP.GE.AND P1, PT, R42, UR38, PT ;  /* 0x000000262a007c0c */ /* 0x000fe4000bf26270 */
[C---:B------:R-:W-:Y:S01]  /*2450*/  LOP3.LUT R43, R54.reuse, 0x80, RZ, 0xfc, !PT ;  /* 0x00000080362b7812 */ /* 0x040fe200078efcff */
[----:B------:R-:W5:Y:S01]  /*2460*/  LDL R78, [R1+0x18] ;  /* 0x00001800014e7983 */ /* 0x000f620000100800 */
[----:B------:R-:W-:Y:S02]  /*2470*/  ISETP.GE.AND P2, PT, R54, UR38, PT ;  /* 0x0000002636007c0c */ /* 0x000fe4000bf46270 */
[----:B------:R-:W-:Y:S01]  /*2480*/  ISETP.GE.AND P4, PT, R56, UR38, PT ;  /* 0x0000002638007c0c */ /* 0x000fe2000bf86270 */
[----:B------:R-:W2:Y:S01]  /*2490*/  LDL R77, [R1+0x14] ;  /* 0x00001400014d7983 */ /* 0x000ea20000100800 */
[----:B------:R-:W-:-:S02]  /*24a0*/  IADD3 R41, R41, UR36, RZ ;  /* 0x0000002429297c10 */ /* 0x000fc4000fffe0ff */
[----:B------:R-:W-:Y:S01]  /*24b0*/  LEA R42, P3, R40, UR23, 0x2 ;  /* 0x00000017282a7c11 */ /* 0x000fe2000f8610ff */
[----:B------:R-:W2:Y:S01]  /*24c0*/  LDL R76, [R1+0x10] ;  /* 0x00001000014c7983 */ /* 0x000ea20000100800 */
[C---:B------:R-:W-:Y:S02]  /*24d0*/  LOP3.LUT R56, R54.reuse, 0xa0, RZ, 0xfc, !PT ;  /* 0x000000a036387812 */ /* 0x040fe400078efcff */
[----:B------:R-:W-:Y:S01]  /*24e0*/  LOP3.LUT R57, R54, 0xc0, RZ, 0xfc, !PT ;  /* 0x000000c036397812 */ /* 0x000fe200078efcff */
[----:B------:R-:W-:Y:S01]  /*24f0*/  CS2R R60, SRZ ;  /* 0x00000000003c7805 */ /* 0x000fe2000001ff00 */
[----:B------:R-:W-:Y:S01]  /*2500*/  ISETP.GE.AND P6, PT, R43, UR38, PT ;  /* 0x000000262b007c0c */ /* 0x000fe2000bfc6270 */
[----:B------:R-:W-:Y:S01]  /*2510*/  CS2R R58, SRZ ;  /* 0x00000000003a7805 */ /* 0x000fe2000001ff00 */
[----:B------:R-:W-:Y:S01]  /*2520*/  LEA.HI.X R43, R40, UR24, R41, 0x2, P3 ;  /* 0x00000018282b7c11 */ /* 0x000fe200098f1429 */
[----:B------:R-:W-:Y:S01]  /*2530*/  CS2R R62, SRZ ;  /* 0x00000000003e7805 */ /* 0x000fe2000001ff00 */
[----:B------:R-:W-:Y:S01]  /*2540*/  ISETP.GE.AND P5, PT, R56, UR38, PT ;  /* 0x0000002638007c0c */ /* 0x000fe2000bfa6270 */
[----:B------:R-:W-:Y:S01]  /*2550*/  CS2R R64, SRZ ;  /* 0x0000000000407805 */ /* 0x000fe2000001ff00 */
[----:B------:R-:W-:Y:S01]  /*2560*/  ISETP.GE.AND P3, PT, R57, UR38, PT ;  /* 0x0000002639007c0c */ /* 0x000fe2000bf66270 */
[----:B------:R0:W5:Y:S01]  /*2570*/  @!P4 LDG.E R60, [R42.64+0x180] ;  /* 0x0001801c2a3cc981 */ /* 0x000162000c1e1900 */
[----:B------:R-:W-:Y:S01]  /*2580*/  CS2R R56, SRZ ;  /* 0x0000000000387805 */ /* 0x000fe2000001ff00 */
[----:B------:R-:W-:-:S02]  /*2590*/  LOP3.LUT R40, R54, 0xe0, RZ, 0xfc, !PT ;  /* 0x000000e036287812 */ /* 0x000fc400078efcff */
[----:B------:R-:W-:Y:S01]  /*25a0*/  LOP3.LUT R41, R54, 0x100, RZ, 0xfc, !PT ;  /* 0x0000010036297812 */ /* 0x000fe200078efcff */
[----:B------:R0:W3:Y:S04]  /*25b0*/  @!P1 LDG.E R58, [R42.64+0x80] ;  /* 0x0000801c2a3a9981 */ /* 0x0000e8000c1e1900 */
[----:B------:R0:W2:Y:S01]  /*25c0*/  @!P2 LDG.E R56, [R42.64] ;  /* 0x0000001c2a38a981 */ /* 0x0000a2000c1e1900 */
[----:B------:R-:W-:Y:S02]  /*25d0*/  ISETP.GE.AND P2, PT, R40, UR38, PT ;  /* 0x0000002628007c0c */ /* 0x000fe4000bf46270 */
[----:B------:R-:W-:Y:S01]  /*25e0*/  LOP3.LUT R40, R54, 0x120, RZ, 0xfc, !PT ;  /* 0x0000012036287812 */ /* 0x000fe200078efcff */
[----:B------:R0:W4:Y:S03]  /*25f0*/  @!P0 LDG.E R57, [R42.64+0x100] ;  /* 0x0001001c2a398981 */ /* 0x000126000c1e1900 */
[----:B------:R-:W-:Y:S01]  /*2600*/  ISETP.GE.AND P0, PT, R40, UR38, PT ;  /* 0x0000002628007c0c */ /* 0x000fe2000bf06270 */
[----:B------:R0:W4:Y:S01]  /*2610*/  @!P5 LDG.E R62, [R42.64+0x280] ;  /* 0x0002801c2a3ed981 */ /* 0x000122000c1e1900 */
[----:B------:R-:W-:-:S02]  /*2620*/  LOP3.LUT R40, R54, 0x140, RZ, 0xfc, !PT ;  /* 0x0000014036287812 */ /* 0x000fc400078efcff */
[----:B------:R-:W-:Y:S01]  /*2630*/  ISETP.GE.AND P1, PT, R41, UR38, PT ;  /* 0x0000002629007c0c */ /* 0x000fe2000bf26270 */
[----:B------:R0:W5:Y:S01]  /*2640*/  @!P6 LDG.E R59, [R42.64+0x200] ;  /* 0x0002001c2a3be981 */ /* 0x000162000c1e1900 */
[----:B------:R-:W-:Y:S02]  /*2650*/  ISETP.GE.AND P4, PT, R40, UR38, PT ;  /* 0x0000002628007c0c */ /* 0x000fe4000bf86270 */
[C---:B------:R-:W-:Y:S01]  /*2660*/  LOP3.LUT R40, R54.reuse, 0x180, RZ, 0xfc, !PT ;  /* 0x0000018036287812 */ /* 0x040fe200078efcff */
[----:B------:R0:W5:Y:S01]  /*2670*/  @!P3 LDG.E R61, [R42.64+0x300] ;  /* 0x0003001c2a3db981 */ /* 0x000162000c1e1900 */
[----:B------:R-:W-:Y:S02]  /*2680*/  LOP3.LUT R41, R54, 0x160, RZ, 0xfc, !PT ;  /* 0x0000016036297812 */ /* 0x000fe400078efcff */
[----:B------:R-:W-:Y:S01]  /*2690*/  ISETP.GE.AND P5, PT, R40, UR38, PT ;  /* 0x0000002628007c0c */ /* 0x000fe2000bfa6270 */
[----:B------:R0:W5:Y:S01]  /*26a0*/  @!P2 LDG.E R64, [R42.64+0x380] ;  /* 0x0003801c2a40a981 */ /* 0x000162000c1e1900 */
[----:B------:R-:W-:-:S02]  /*26b0*/  LOP3.LUT R40, R54, 0x1a0, RZ, 0xfc, !PT ;  /* 0x000001a036287812 */ /* 0x000fc400078efcff */
[----:B------:R-:W-:Y:S01]  /*26c0*/  ISETP.GE.AND P6, PT, R41, UR38, PT ;  /* 0x0000002629007c0c */ /* 0x000fe2000bfc6270 */
[----:B------:R0:W5:Y:S01]  /*26d0*/  @!P1 LDG.E R63, [R42.64+0x400] ;  /* 0x0004001c2a3f9981 */ /* 0x000162000c1e1900 */
[----:B------:R-:W-:Y:S02]  /*26e0*/  ISETP.GE.AND P3, PT, R40, UR38, PT ;  /* 0x0000002628007c0c */ /* 0x000fe4000bf66270 */
[C---:B------:R-:W-:Y:S01]  /*26f0*/  LOP3.LUT R41, R54.reuse, 0x1c0, RZ, 0xfc, !PT ;  /* 0x000001c036297812 */ /* 0x040fe200078efcff */
[----:B------:R-:W-:Y:S01]  /*2700*/  HFMA2.MMA R70, -RZ, RZ, 0, 0 ;  /* 0x00000000ff467435 */ /* 0x000fe200000001ff */
[----:B------:R-:W-:Y:S01]  /*2710*/  LOP3.LUT R40, R54, 0x1e0, RZ, 0xfc, !PT ;  /* 0x000001e036287812 */ /* 0x000fe200078efcff */
[----:B------:R-:W-:Y:S01]  /*2720*/  CS2R R66, SRZ ;  /* 0x0000000000427805 */ /* 0x000fe2000001ff00 */
[----:B------:R-:W-:Y:S01]  /*2730*/  ISETP.GE.AND P2, PT, R41, UR38, PT ;  /* 0x0000002629007c0c */ /* 0x000fe2000bf46270 */
[----:B------:R-:W-:Y:S01]  /*2740*/  CS2R R68, SRZ ;  /* 0x0000000000447805 */ /* 0x000fe2000001ff00 */
[----:B------:R-:W-:Y:S01]  /*2750*/  ISETP.GE.AND P1, PT, R40, UR38, PT ;  /* 0x0000002628007c0c */ /* 0x000fe2000bf26270 */
[----:B------:R-:W-:Y:S01]  /*2760*/  ULDC.64 UR38, c[0x0][0x180] ;  /* 0x0000600000267ab9 */ /* 0x000fe20000000a00 */
[----:B------:R-:W-:Y:S01]  /*2770*/  MOV R72, RZ ;  /* 0x000000ff00487202 */ /* 0x000fe20000000f00 */
[----:B------:R-:W-:Y:S01]  /*2780*/  UIMAD UR41, UR11, UR38, URZ ;  /* 0x000000260b2972a4 */ /* 0x000fe2000f8e023f */
[----:B------:R0:W5:Y:S01]  /*2790*/  @!P0 LDG.E R65, [R42.64+0x480] ;  /* 0x0004801c2a418981 */ /* 0x000162000c1e1900 */
[----:B------:R-:W-:-:S02]  /*27a0*/  UIMAD.WIDE.U32 UR36, UR10, UR38, URZ ;  /* 0x000000260a2472a5 */ /* 0x000fc4000f8e003f */
[----:B------:R-:W-:Y:S01]  /*27b0*/  UIMAD UR41, UR10, UR39, UR41 ;  /* 0x000000270a2972a4 */ /* 0x000fe2000f8e0229 */
[----:B------:R0:W5:Y:S02]  /*27c0*/  @!P4 LDG.E R66, [R42.64+0x500] ;  /* 0x0005001c2a42c981 */ /* 0x000164000c1e1900 */
[----:B------:R-:W-:Y:S02]  /*27d0*/  ULDC.64 UR38, c[0x0][0x188] ;  /* 0x0000620000267ab9 */ /* 0x000fe40000000a00 */
[----:B------:R-:W-:Y:S01]  /*27e0*/  UIADD3 UR37, UR37, UR41, URZ ;  /* 0x0000002925257290 */ /* 0x000fe2000fffe03f */
[----:B------:R0:W5:Y:S01]  /*27f0*/  @!P6 LDG.E R67, [R42.64+0x580] ;  /* 0x0005801c2a43e981 */ /* 0x000162000c1e1900 */
[----:B------:R-:W-:-:S03]  /*2800*/  UIMAD UR41, UR40, UR38, URZ ;  /* 0x00000026282972a4 */ /* 0x000fc6000f8e023f */
[----:B------:R0:W5:Y:S01]  /*2810*/  @!P5 LDG.E R68, [R42.64+0x600] ;  /* 0x0006001c2a44d981 */ /* 0x000162000c1e1900 */
[----:B------:R-:W-:Y:S02]  /*2820*/  UIMAD UR41, UR7, UR39, UR41 ;  /* 0x00000027072972a4 */ /* 0x000fe4000f8e0229 */
[----:B------:R-:W-:Y:S01]  /*2830*/  UIMAD.WIDE.U32 UR38, UR7, UR38, UR36 ;  /* 0x00000026072672a5 */ /* 0x000fe2000f8e0024 */
[----:B------:R0:W5:Y:S02]  /*2840*/  @!P3 LDG.E R70, [R42.64+0x680] ;  /* 0x0006801c2a46b981 */ /* 0x000164000c1e1900 */
[----:B------:R-:W-:Y:S02]  /*2850*/  ULDC.64 UR36, c[0x0][0x220] ;  /* 0x0000880000247ab9 */ /* 0x000fe40000000a00 */
[----:B------:R-:W-:Y:S01]  /*2860*/  UIADD3 UR39, UR39, UR41, URZ ;  /* 0x0000002927277290 */ /* 0x000fe2000fffe03f */
[----:B------:R0:W5:Y:S01]  /*2870*/  @!P2 LDG.E R69, [R42.64+0x700] ;  /* 0x0007001c2a45a981 */ /* 0x000162000c1e1900 */
[----:B------:R-:W-:-:S03]  /*2880*/  ULEA UR36, UP0, UR38, UR36, 0x2 ;  /* 0x0000002426247291 */ /* 0x000fc6000f80103f */
[----:B------:R0:W5:Y:S01]  /*2890*/  @!P1 LDG.E R72, [R42.64+0x780] ;  /* 0x0007801c2a489981 */ /* 0x000162000c1e1900 */
[----:B------:R-:W-:Y:S02]  /*28a0*/  ULEA.HI.X UR37, UR38, UR37, UR39, 0x2, UP0 ;  /* 0x0000002526257291 */ /* 0x000fe400080f1427 */
[----:B------:R-:W-:Y:S01]  /*28b0*/  MOV R40, UR36 ;  /* 0x0000002400287c02 */ /* 0x000fe20008000f00 */
[----:B------:R-:W5:Y:S01]  /*28c0*/  LDL R75, [R1+0xc] ;  /* 0x00000c00014b7983 */ /* 0x000f620000100800 */
[----:B------:R-:W-:Y:S02]  /*28d0*/  ULDC.64 UR38, c[0x0][0x1b8] ;  /* 0x00006e0000267ab9 */ /* 0x000fe40000000a00 */
[----:B------:R-:W-:Y:S01]  /*28e0*/  MOV R41, UR37 ;  /* 0x0000002500297c02 */ /* 0x000fe20008000f00 */
[----:B------:R-:W5:Y:S04]  /*28f0*/  LDL R74, [R1+0x8] ;  /* 0x00000800014a7983 */ /* 0x000f680000100800 */
[----:B0-----:R0:W5:Y:S04]  /*2900*/  LDG.E R42, [R40.64] ;  /* 0x0000001c282a7981 */ /* 0x001168000c1e1900 */
[----:B------:R-:W5:Y:S04]  /*2910*/  LDL R73, [R1+0x4] ;  /* 0x0000040001497983 */ /* 0x000f680000100800 */
[----:B------:R-:W5:Y:S04]  /*2920*/  LDL R71, [R1] ;  /* 0x0000000001477983 */ /* 0x000f680000100800 */
[----:B------:R-:W5:Y:S04]  /*2930*/  LDL R88, [R1+0x28] ;  /* 0x0000280001587983 */ /* 0x000f680000100800 */
[----:B------:R-:W5:Y:S04]  /*2940*/  LDL R83, [R1+0x2c] ;  /* 0x00002c0001537983 */ /* 0x000f680000100800 */
[----:B------:R-:W5:Y:S04]  /*2950*/  LDL R84, [R1+0x38] ;  /* 0x0000380001547983 */ /* 0x000f680000100800 */
[----:B------:R-:W5:Y:S04]  /*2960*/  LDL R87, [R1+0x34] ;  /* 0x0000340001577983 */ /* 0x000f680000100800 */
[----:B------:R-:W5:Y:S01]  /*2970*/  LDL R86, [R1+0x3c] ;  /* 0x00003c0001567983 */ /* 0x000f620000100800 */
[----:B------:R-:W-:-:S02]  /*2980*/  UIMAD UR41, UR11, UR38, URZ ;  /* 0x000000260b2972a4 */ /* 0x000fc4000f8e023f */
[----:B------:R-:W-:Y:S01]  /*2990*/  UIMAD.WIDE.U32 UR36, UR10, UR38, URZ ;  /* 0x000000260a2472a5 */ /* 0x000fe2000f8e003f */
[----:B------:R-:W5:Y:S01]  /*29a0*/  LDL R93, [R1+0x40] ;  /* 0x00004000015d7983 */ /* 0x000f620000100800 */
[----:B------:R-:W-:-:S03]  /*29b0*/  UIMAD UR41, UR10, UR39, UR41 ;  /* 0x000000270a2972a4 */ /* 0x000fc6000f8e0229 */
[----:B------:R-:W-:Y:S01]  /*29c0*/  ULDC.64 UR38, c[0x0][0x1c0] ;  /* 0x0000700000267ab9 */ /* 0x000fe20000000a00 */
[----:B------:R-:W5:Y:S01]  /*29d0*/  LDL R97, [R1+0x44] ;  /* 0x0000440001617983 */ /* 0x000f620000100800 */
[----:B------:R-:W-:Y:S02]  /*29e0*/  UIADD3 UR37, UR37, UR41, URZ ;  /* 0x0000002925257290 */ /* 0x000fe4000fffe03f */
[----:B------:R-:W-:Y:S01]  /*29f0*/  UIMAD UR41, UR40, UR38, URZ ;  /* 0x00000026282972a4 */ /* 0x000fe2000f8e023f */
[----:B------:R-:W5:Y:S03]  /*2a00*/  LDL R99, [R1+0x48] ;  /* 0x0000480001637983 */ /* 0x000f660000100800 */
[----:B------:R-:W-:Y:S01]  /*2a10*/  UIMAD UR41, UR7, UR39, UR41 ;  /* 0x00000027072972a4 */ /* 0x000fe2000f8e0229 */
[----:B------:R-:W5:Y:S01]  /*2a20*/  LDL R100, [R1+0x4c] ;  /* 0x00004c0001647983 */ /* 0x000f620000100800 */
[----:B------:R-:W-:-:S03]  /*2a30*/  UIMAD.WIDE.U32 UR38, UR7, UR38, UR36 ;  /* 0x00000026072672a5 */ /* 0x000fc6000f8e0024 */
[----:B------:R-:W-:Y:S01]  /*2a40*/  ULDC.64 UR36, c[0x0][0x230] ;  /* 0x00008c0000247ab9 */ /* 0x000fe20000000a00 */
[----:B------:R-:W5:Y:S01]  /*2a50*/  LDL R101, [R1+0x50] ;  /* 0x0000500001657983 */ /* 0x000f620000100800 */
[----:B------:R-:W-:Y:S02]  /*2a60*/  UIADD3 UR39, UR39, UR41, URZ ;  /* 0x0000002927277290 */ /* 0x000fe4000fffe03f */
[----:B------:R-:W-:Y:S01]  /*2a70*/  ULEA UR36, UP0, UR38, UR36, 0x2 ;  /* 0x0000002426247291 */ /* 0x000fe2000f80103f */
[----:B------:R-:W5:Y:S03]  /*2a80*/  LDL R102, [R1+0x54] ;  /* 0x0000540001667983 */ /* 0x000f660000100800 */
[----:B------:R-:W-:Y:S02]  /*2a90*/  ULEA.HI.X UR37, UR38, UR37, UR39, 0x2, UP0 ;  /* 0x0000002526257291 */ /* 0x000fe400080f1427 */
[----:B0-----:R-:W-:-:S04]  /*2aa0*/  MOV R40, UR36 ;  /* 0x0000002400287c02 */ /* 0x001fc80008000f00 */
[----:B------:R-:W-:Y:S01]  /*2ab0*/  MOV R41, UR37 ;  /* 0x0000002500297c02 */ /* 0x000fe20008000f00 */
[----:B------:R-:W-:Y:S01]  /*2ac0*/  FADD.FTZ R43, R31, UR5 ;  /* 0x000000051f2b7e21 */ /* 0x000fe20008010000 */
[----:B--2---:R0:W-:Y:S04]  /*2ad0*/  STS [R81.X4], R56 ;  /* 0x0000003851007388 */ /* 0x0041e80000004800 */
[----:B---3--:R-:W-:Y:S04]  /*2ae0*/  STS [R80.X4+0x80], R58 ;  /* 0x0000803a50007388 */ /* 0x008fe80000004800 */
[----:B----4-:R-:W-:Y:S04]  /*2af0*/  STS [R79.X4+0x100], R57 ;  /* 0x000100394f007388 */ /* 0x010fe80000004800 */
[----:B-----5:R-:W-:Y:S04]  /*2b00*/  STS [R78.X4+0x180], R60 ;  /* 0x0001803c4e007388 */ /* 0x020fe80000004800 */
[----:B------:R-:W-:Y:S04]  /*2b10*/  STS [R77.X4+0x200], R59 ;  /* 0x0002003b4d007388 */ /* 0x000fe80000004800 */
[----:B------:R-:W-:Y:S04]  /*2b20*/  STS [R76.X4+0x280], R62 ;  /* 0x0002803e4c007388 */ /* 0x000fe80000004800 */
[----:B0-----:R-:W2:Y:S04]  /*2b30*/  LDL R81, [R1+0x30] ;  /* 0x0000300001517983 */ /* 0x001ea80000100800 */
[----:B------:R0:W-:Y:S01]  /*2b40*/  STS [R75.X4+0x300], R61 ;  /* 0x0003003d4b007388 */ /* 0x0001e20000004800 */
[----:B------:R-:W1:Y:S03]  /*2b50*/  R2UR UR38, R42 ;  /* 0x000000002a2673c2 */ /* 0x000e6600000e0000 */
[----:B------:R-:W-:Y:S04]  /*2b60*/  STS [R74.X4+0x380], R64 ;  /* 0x000380404a007388 */ /* 0x000fe80000004800 */
[----:B------:R3:W-:Y:S04]  /*2b70*/  STS [R73.X4+0x400], R63 ;  /* 0x0004003f49007388 */ /* 0x0007e80000004800 */
[----:B------:R4:W-:Y:S04]  /*2b80*/  STS [R71.X4+0x480], R65 ;  /* 0x0004804147007388 */ /* 0x0009e80000004800 */
[----:B------:R-:W-:Y:S04]  /*2b90*/  STS [R165.X4+0x500], R66 ;  /* 0x00050042a5007388 */ /* 0x000fe80000004800 */
[----:B------:R5:W-:Y:S04]  /*2ba0*/  STS [R164.X4+0x580], R67 ;  /* 0x00058043a4007388 */ /* 0x000be80000004800 */
[----:B------:R-:W-:Y:S04]  /*2bb0*/  STS [R163.X4+0x600], R68 ;  /* 0x00060044a3007388 */ /* 0x000fe80000004800 */
[----:B------:R-:W-:Y:S04]  /*2bc0*/  STS [R161.X4+0x680], R70 ;  /* 0x00068046a1007388 */ /* 0x000fe80000004800 */
[----:B------:R0:W-:Y:S04]  /*2bd0*/  STS [R158.X4+0x700], R69 ;  /* 0x000700459e007388 */ /* 0x0001e80000004800 */
[----:B------:R-:W-:Y:S01]  /*2be0*/  STS [R157.X4+0x780], R72 ;  /* 0x000780489d007388 */ /* 0x000fe20000004800 */
[----:B------:R-:W-:-:S06]  /*2bf0*/  NOP ;  /* 0x0000000000007918 */ /* 0x000fcc0000000000 */
[----:B0-----:R0:W2:Y:S01]  /*2c00*/  LDG.E R75, [R40.64] ;  /* 0x0000001c284b7981 */ /* 0x0010a2000c1e1900 */
[----:B-1----:R-:W-:Y:S01]  /*2c10*/  MOV R98, UR38 ;  /* 0x0000002600627c02 */ /* 0x002fe20008000f00 */
[----:B------:R-:W-:Y:S02]  /*2c20*/  FMUL.FTZ R89, R51, R88 ;  /* 0x0000005833597220 */ /* 0x000fe40000410000 */
[----:B------:R-:W-:Y:S01]  /*2c30*/  FMUL.FTZ R92, R48, R87 ;  /* 0x00000057305c7220 */ /* 0x000fe20000410000 */
[----:B------:R-:W1:Y:S01]  /*2c40*/  LDS R59, [R52.X4+0x4] ;  /* 0x00000400343b7984 */ /* 0x000e620000004800 */
[----:B------:R-:W-:Y:S02]  /*2c50*/  FMUL.FTZ R98, R98, 1.4426950216293334961 ;  /* 0x3fb8aa3b62627820 */ /* 0x000fe40000410000 */
[----:B------:R-:W-:Y:S01]  /*2c60*/  FMUL.FTZ R88, R50, R83 ;  /* 0x0000005332587220 */ /* 0x000fe20000410000 */
[----:B------:R-:W2:Y:S01]  /*2c70*/  LDL R87, [R1+0x58] ;  /* 0x0000580001577983 */ /* 0x000ea20000100800 */
[----:B------:R-:W-:-:S02]  /*2c80*/  FMUL.FTZ R126, R98, R43 ;  /* 0x0000002b627e7220 */ /* 0x000fc40000410000 */
[----:B------:R-:W-:Y:S01]  /*2c90*/  FADD.FTZ R43, R124, UR5 ;  /* 0x000000057c2b7e21 */ /* 0x000fe20008010000 */
[----:B------:R-:W1:Y:S03]  /*2ca0*/  LDS R60, [R52.X4] ;  /* 0x00000000343c7984 */ /* 0x000e660000004800 */
[----:B------:R-:W-:Y:S01]  /*2cb0*/  FMUL.FTZ R56, R98, R43 ;  /* 0x0000002b62387220 */ /* 0x000fe20000410000 */
[----:B------:R-:W-:Y:S01]  /*2cc0*/  LDS R62, [R52.X4+0x8] ;  /* 0x00000800343e7984 */ /* 0x000fe20000004800 */
[----:B------:R-:W-:Y:S01]  /*2cd0*/  FADD.FTZ R43, R123, UR5 ;  /* 0x000000057b2b7e21 */ /* 0x000fe20008010000 */
[----:B------:R-:W-:Y:S01]  /*2ce0*/  MUFU.EX2 R126, R126 ;  /* 0x0000007e007e7308 */ /* 0x000fe20000000800 */
[----:B------:R-:W-:Y:S01]  /*2cf0*/  FMUL.FTZ R95, R46, R86 ;  /* 0x000000562e5f7220 */ /* 0x000fe20000410000 */
[----:B------:R-:W-:Y:S01]  /*2d00*/  ISETP.NE.AND P1, PT, R53, RZ, PT ;  /* 0x000000ff3500720c */ /* 0x000fe20003f25270 */
[----:B0-----:R-:W-:Y:S01]  /*2d10*/  FMUL.FTZ R41, R98, R43 ;  /* 0x0000002b62297220 */ /* 0x001fe20000410000 */
[----:B------:R-:W2:Y:S01]  /*2d20*/  LDL R86, [R1+0x5c] ;  /* 0x00005c0001567983 */ /* 0x000ea20000100800 */
[----:B------:R-:W-:-:S03]  /*2d30*/  FADD.FTZ R43, R30, UR5 ;  /* 0x000000051e2b7e21 */ /* 0x000fc60008010000 */
[----:B------:R-:W0:Y:S01]  /*2d40*/  MUFU.EX2 R40, R56 ;  /* 0x0000003800287308 */ /* 0x000e220000000800 */
[----:B------:R-:W-:Y:S01]  /*2d50*/  FMUL.FTZ R42, R98, R43 ;  /* 0x0000002b622a7220 */ /* 0x000fe20000410000 */
[----:B------:R-:W-:Y:S01]  /*2d60*/  LDS R66, [R52.X4+0x14] ;  /* 0x0000140034427984 */ /* 0x000fe20000004800 */
[----:B------:R-:W-:Y:S02]  /*2d70*/  FADD.FTZ R43, R29, UR5 ;  /* 0x000000051d2b7e21 */ /* 0x000fe40008010000 */
[----:B------:R-:W-:Y:S01]  /*2d80*/  FADD.FTZ R57, R28, UR5 ;  /* 0x000000051c397e21 */ /* 0x000fe20008010000 */
[----:B------:R-:W-:Y:S02]  /*2d90*/  LDS R68, [R52.X4+0x18] ;  /* 0x0000180034447984 */ /* 0x000fe40000004800 */
[----:B------:R-:W1:Y:S01]  /*2da0*/  MUFU.EX2 R41, R41 ;  /* 0x0000002900297308 */ /* 0x000e620000000800 */
[----:B------:R-:W-:Y:S01]  /*2db0*/  FMUL.FTZ R43, R98, R43 ;  /* 0x0000002b622b7220 */ /* 0x000fe20000410000 */
[----:B------:R-:W-:Y:S01]  /*2dc0*/  LDS R70, [R52.X4+0x20] ;  /* 0x0000200034467984 */ /* 0x000fe20000004800 */
[----:B---3--:R-:W-:-:S02]  /*2dd0*/  FADD.FTZ R63, R26, UR5 ;  /* 0x000000051a3f7e21 */ /* 0x008fc40008010000 */
[----:B----4-:R-:W-:Y:S01]  /*2de0*/  FADD.FTZ R65, R22, UR5 ;  /* 0x0000000516417e21 */ /* 0x010fe20008010000 */
[----:B------:R-:W-:Y:S02]  /*2df0*/  LDS R72, [R52.X4+0x28] ;  /* 0x0000280034487984 */ /* 0x000fe40000004800 */
[----:B------:R-:W3:Y:S01]  /*2e00*/  MUFU.EX2 R42, R42 ;  /* 0x0000002a002a7308 */ /* 0x000ee20000000800 */
[----:B0-----:R-:W-:Y:S01]  /*2e10*/  FMUL.FTZ R80, R126, R40 ;  /* 0x000000287e507220 */ /* 0x001fe20000410000 */
[----:B------:R-:W-:Y:S01]  /*2e20*/  LDS R74, [R52.X4+0x30] ;  /* 0x00003000344a7984 */ /* 0x000fe20000004800 */
[----:B-----5:R-:W-:Y:S02]  /*2e30*/  IMAD.U32 R67, RZ, RZ, UR27 ;  /* 0x0000001bff437e24 */ /* 0x020fe4000f8e00ff */
[----:B------:R-:W-:Y:S01]  /*2e40*/  FADD.FTZ R61, R25, UR5 ;  /* 0x00000005193d7e21 */ /* 0x000fe20008010000 */
[----:B------:R-:W-:Y:S02]  /*2e50*/  LDS R76, [R52.X4+0x38] ;  /* 0x00003800344c7984 */ /* 0x000fe40000004800 */
[----:B------:R-:W0:Y:S01]  /*2e60*/  MUFU.EX2 R43, R43 ;  /* 0x0000002b002b7308 */ /* 0x000e220000000800 */
[----:B-1----:R-:W-:-:S02]  /*2e70*/  FMUL.FTZ R83, R41, R80 ;  /* 0x0000005029537220 */ /* 0x002fc40000410000 */
[----:B------:R-:W-:Y:S02]  /*2e80*/  FMUL.FTZ R80, R47, R84 ;  /* 0x000000542f507220 */ /* 0x000fe40000410000 */
[----:B---3--:R-:W-:-:S04]  /*2e90*/  FMUL.FTZ R84, R42, R83 ;  /* 0x000000532a547220 */ /* 0x008fc80000410000 */
[----:B0-----:R-:W-:Y:S02]  /*2ea0*/  FMUL.FTZ R83, R43, R84 ;  /* 0x000000542b537220 */ /* 0x001fe40000410000 */
[----:B------:R-:W3:Y:S01]  /*2eb0*/  LDL R84, [R1+0x60] ;  /* 0x0000600001547983 */ /* 0x000ee20000100800 */
[C---:B------:R-:W-:Y:S02]  /*2ec0*/  FMUL.FTZ R58, R98.reuse, R57 ;  /* 0x00000039623a7220 */ /* 0x040fe40000410000 */
[C---:B------:R-:W-:Y:S02]  /*2ed0*/  FMUL.FTZ R63, R98.reuse, R63 ;  /* 0x0000003f623f7220 */ /* 0x040fe40000410000 */
[----:B------:R-:W0:Y:S01]  /*2ee0*/  MUFU.EX2 R56, R58 ;  /* 0x0000003a00387308 */ /* 0x000e220000000800 */
[----:B------:R-:W-:Y:S02]  /*2ef0*/  FMUL.FTZ R82, R98, R65 ;  /* 0x0000004162527220 */ /* 0x000fe40000410000 */
[----:B------:R-:W-:Y:S05]  /*2f00*/  LDS R65, [R52.X4+0x10] ;  /* 0x0000100034417984 */ /* 0x000fea0000004800 */
[----:B------:R1:W-:Y:S02]  /*2f10*/  MUFU.EX2 R58, R63 ;  /* 0x0000003f003a7308 */ /* 0x0003e40000000800 */
[----:B-1----:R-:W1:Y:S01]  /*2f20*/  LDS R63, [R52.X4+0xc] ;  /* 0x00000c00343f7984 */ /* 0x002e620000004800 */
[----:B------:R-:W-:Y:S01]  /*2f30*/  LEA R67, R67, UR7, 0x8 ;  /* 0x0000000743437c11 */ /* 0x000fe2000f8e40ff */
[----:B------:R-:W-:Y:S01]  /*2f40*/  FADD.FTZ R57, R27, UR5 ;  /* 0x000000051b397e21 */ /* 0x000fe20008010000 */
[----:B------:R-:W-:Y:S01]  /*2f50*/  @P1 IADD3 R67, R53, 0x200, RZ ;  /* 0x0000020035431810 */ /* 0x000fe20007ffe0ff */
[----:B------:R-:W-:-:S02]  /*2f60*/  FADD.FTZ R77, R24, UR5 ;  /* 0x00000005184d7e21 */ /* 0x000fc40008010000 */
[----:B------:R-:W-:Y:S02]  /*2f70*/  FADD.FTZ R73, R23, UR5 ;  /* 0x0000000517497e21 */ /* 0x000fe40008010000 */
[----:B------:R-:W-:Y:S02]  /*2f80*/  FADD.FTZ R79, R21, UR5 ;  /* 0x00000005154f7e21 */ /* 0x000fe40008010000 */
[----:B------:R-:W-:Y:S02]  /*2f90*/  FADD.FTZ R91, R20, UR5 ;  /* 0x00000005145b7e21 */ /* 0x000fe40008010000 */
[----:B------:R-:W-:Y:S02]  /*2fa0*/  FADD.FTZ R71, R19, UR5 ;  /* 0x0000000513477e21 */ /* 0x000fe40008010000 */
[----:B------:R-:W-:Y:S01]  /*2fb0*/  FADD.FTZ R69, R18, UR5 ;  /* 0x0000000512457e21 */ /* 0x000fe20008010000 */
[----:B------:R-:W-:Y:S01]  /*2fc0*/  SHF.L.U32 R85, R67, 0x2, RZ ;  /* 0x0000000243557819 */ /* 0x000fe200000006ff */
[----:B------:R-:W-:-:S02]  /*2fd0*/  FMUL.FTZ R57, R98, R57 ;  /* 0x0000003962397220 */ /* 0x000fc40000410000 */
[C---:B------:R-:W-:Y:S02]  /*2fe0*/  FMUL.FTZ R61, R98.reuse, R61 ;  /* 0x0000003d623d7220 */ /* 0x040fe40000410000 */
[C---:B------:R-:W-:Y:S02]  /*2ff0*/  FMUL.FTZ R64, R98.reuse, R77 ;  /* 0x0000004d62407220 */ /* 0x040fe40000410000 */
[C---:B------:R-:W-:Y:S01]  /*3000*/  FMUL.FTZ R78, R98.reuse, R73 ;  /* 0x00000049624e7220 */ /* 0x040fe20000410000 */
[----:B------:R-:W-:Y:S01]  /*3010*/  LDS R77, [R52.X4+0x3c] ;  /* 0x00003c00344d7984 */ /* 0x000fe20000004800 */
[C---:B------:R-:W-:Y:S02]  /*3020*/  FMUL.FTZ R79, R98.reuse, R79 ;  /* 0x0000004f624f7220 */ /* 0x040fe40000410000 */
[C---:B------:R-:W-:Y:S01]  /*3030*/  FMUL.FTZ R91, R98.reuse, R91 ;  /* 0x0000005b625b7220 */ /* 0x040fe20000410000 */
[----:B------:R-:W-:Y:S01]  /*3040*/  LDS R73, [R52.X4+0x2c] ;  /* 0x00002c0034497984 */ /* 0x000fe20000004800 */
[----:B------:R-:W-:-:S02]  /*3050*/  FMUL.FTZ R94, R98, R71 ;  /* 0x00000047625e7220 */ /* 0x000fc40000410000 */
[----:B------:R-:W-:Y:S01]  /*3060*/  FMUL.FTZ R98, R98, R69 ;  /* 0x0000004562627220 */ /* 0x000fe20000410000 */
[----:B------:R-:W4:Y:S04]  /*3070*/  LDS R71, [R52.X4+0x24] ;  /* 0x0000240034477984 */ /* 0x000f280000004800 */
[----:B------:R-:W5:Y:S01]  /*3080*/  LDS R69, [R52.X4+0x1c] ;  /* 0x00001c0034457984 */ /* 0x000f620000004800 */
[----:B------:R-:W0:Y:S01]  /*3090*/  MUFU.EX2 R57, R57 ;  /* 0x0000003900397308 */ /* 0x000e220000000800 */
[----:B------:R-:W-:Y:S01]  /*30a0*/  ISETP.NE.AND P0, PT, R53, 0x7f, PT ;  /* 0x0000007f3500780c */ /* 0x000fe20003f05270 */
[----:B------:R-:W-:Y:S02]  /*30b0*/  FMUL.FTZ R88, R88, R59 ;  /* 0x0000003b58587220 */ /* 0x000fe40000410000 */
[----:B------:R-:W-:-:S04]  /*30c0*/  FMUL.FTZ R89, R89, R60 ;  /* 0x0000003c59597220 */ /* 0x000fc80000410000 */
[----:B------:R-:W0:Y:S01]  /*30d0*/  MUFU.EX2 R61, R61 ;  /* 0x0000003d003d7308 */ /* 0x000e220000000800 */
[----:B-1----:R-:W-:-:S07]  /*30e0*/  FMUL.FTZ R92, R92, R63 ;  /* 0x0000003f5c5c7220 */ /* 0x002fce0000410000 */
[----:B------:R-:W-:Y:S08]  /*30f0*/  MUFU.EX2 R67, R78 ;  /* 0x0000004e00437308 */ /* 0x000ff00000000800 */
[----:B------:R0:W-:Y:S02]  /*3100*/  MUFU.EX2 R78, R82 ;  /* 0x00000052004e7308 */ /* 0x0001e40000000800 */
[----:B0-----:R-:W-:-:S06]  /*3110*/  FMUL.FTZ R82, R56, R83 ;  /* 0x0000005338527220 */ /* 0x001fcc0000410000 */
[----:B------:R-:W0:Y:S01]  /*3120*/  MUFU.EX2 R64, R64 ;  /* 0x0000004000407308 */ /* 0x000e220000000800 */
[----:B------:R-:W-:Y:S02]  /*3130*/  FMUL.FTZ R95, R95, R66 ;  /* 0x000000425f5f7220 */ /* 0x000fe40000410000 */
[----:B------:R-:W-:Y:S02]  /*3140*/  FMUL.FTZ R99, R39, R99 ;  /* 0x0000006327637220 */ /* 0x000fe40000410000 */
[----:B------:R-:W-:Y:S02]  /*3150*/  FMUL.FTZ R100, R38, R100 ;  /* 0x0000006426647220 */ /* 0x000fe40000410000 */
[----:B------:R-:W-:Y:S01]  /*3160*/  FMUL.FTZ R99, R99, R70 ;  /* 0x0000004663637220 */ /* 0x000fe20000410000 */
[----:B------:R-:W1:Y:S01]  /*3170*/  MUFU.EX2 R79, R79 ;  /* 0x0000004f004f7308 */ /* 0x000e620000000800 */
[----:B------:R-:W-:Y:S02]  /*3180*/  FMUL.FTZ R101, R37, R101 ;  /* 0x0000006525657220 */ /* 0x000fe40000410000 */
[----:B----4-:R-:W-:-:S02]  /*3190*/  FMUL.FTZ R100, R100, R71 ;  /* 0x0000004764647220 */ /* 0x010fc40000410000 */
[----:B--2---:R-:W-:-:S04]  /*31a0*/  FMUL.FTZ R81, R49, R81 ;  /* 0x0000005131517220 */ /* 0x004fc80000410000 */
[----:B------:R-:W-:Y:S02]  /*31b0*/  FMUL.FTZ R90, R81, R62 ;  /* 0x0000003e515a7220 */ /* 0x000fe40000410000 */
[----:B------:R-:W-:-:S04]  /*31c0*/  FFMA.FTZ R81, R89, R40, R88 ;  /* 0x0000002859517223 */ /* 0x000fc80000010058 */
[----:B------:R-:W-:Y:S02]  /*31d0*/  FFMA.FTZ R83, R41, R81, R90 ;  /* 0x0000005129537223 */ /* 0x000fe4000001005a */
[----:B------:R-:W-:Y:S02]  /*31e0*/  FMUL.FTZ R81, R45, R93 ;  /* 0x0000005d2d517220 */ /* 0x000fe40000410000 */
[----:B------:R-:W-:Y:S02]  /*31f0*/  FMUL.FTZ R93, R80, R65 ;  /* 0x00000041505d7220 */ /* 0x000fe40000410000 */
[----:B------:R-:W-:-:S04]  /*3200*/  FFMA.FTZ R80, R42, R83, R92 ;  /* 0x000000532a507223 */ /* 0x000fc8000001005c */
[----:B------:R-:W-:Y:S02]  /*3210*/  FFMA.FTZ R80, R43, R80, R93 ;  /* 0x000000502b507223 */ /* 0x000fe4000001005d */
[----:B------:R-:W-:Y:S02]  /*3220*/  FMUL.FTZ R96, R81, R68 ;  /* 0x0000004451607220 */ /* 0x000fe40000410000 */
[----:B------:R-:W-:-:S04]  /*3230*/  FFMA.FTZ R81, R56, R80, R95 ;  /* 0x0000005038517223 */ /* 0x000fc8000001005f */
[----:B------:R-:W-:Y:S01]  /*3240*/  FFMA.FTZ R81, R57, R81, R96 ;  /* 0x0000005139517223 */ /* 0x000fe20000010060 */
[----:B------:R-:W2:Y:S01]  /*3250*/  MUFU.EX2 R91, R91 ;  /* 0x0000005b005b7308 */ /* 0x000ea20000000800 */
[----:B------:R-:W-:Y:S02]  /*3260*/  FMUL.FTZ R102, R36, R102 ;  /* 0x0000006624667220 */ /* 0x000fe40000410000 */
[----:B------:R-:W-:-:S05]  /*3270*/  FMUL.FTZ R101, R101, R72 ;  /* 0x0000004865657220 */ /* 0x000fca0000410000 */
[----:B------:R-:W4:Y:S01]  /*3280*/  MUFU.EX2 R94, R94 ;  /* 0x0000005e005e7308 */ /* 0x000f220000000800 */
[----:B------:R0:W1:Y:S02]  /*3290*/  R2UR UR39, R75 ;  /* 0x000000004b2773c2 */ /* 0x00006400000e0000 */
[----:B0-----:R-:W0:Y:S04]  /*32a0*/  LDS R75, [R52.X4+0x34] ;  /* 0x00003400344b7984 */ /* 0x001e280000004800 */
[----:B------:R4:W-:Y:S04]  /*32b0*/  STS [R85+0x4c60], R126 ;  /* 0x004c607e55007388 */ /* 0x0009e80000000800 */
[----:B------:R-:W-:Y:S01]  /*32c0*/  BAR.SYNC.DEFER_BLOCKING 0x0 ;  /* 0x0000000000007b1d */ /* 0x000fe20000010000 */
[----:B----4-:R-:W-:-:S04]  /*32d0*/  FMUL.FTZ R85, R57, R82 ;  /* 0x0000005239557220 */ /* 0x010fc80000410000 */
[----:B------:R-:W-:-:S04]  /*32e0*/  FMUL.FTZ R82, R58, R85 ;  /* 0x000000553a527220 */ /* 0x000fc80000410000 */
[----:B------:R-:W-:Y:S02]  /*32f0*/  FMUL.FTZ R83, R61, R82 ;  /* 0x000000523d537220 */ /* 0x000fe40000410000 */
[----:B------:R-:W-:Y:S01]  /*3300*/  FMUL.FTZ R82, R44, R97 ;  /* 0x000000612c527220 */ /* 0x000fe20000410000 */
[----:B------:R4:W4:Y:S03]  /*3310*/  @P0 LDS R106, [R53.X4+0x5464] ;  /* 0x00546400356a0984 */ /* 0x0009260000004800 */
[----:B-----5:R-:W-:-:S04]  /*3320*/  FMUL.FTZ R97, R82, R69 ;  /* 0x0000004552617220 */ /* 0x020fc80000410000 */
[----:B------:R-:W-:Y:S02]  /*3330*/  FFMA.FTZ R81, R58, R81, R97 ;  /* 0x000000513a517223 */ /* 0x000fe40000010061 */
[C---:B------:R-:W-:Y:S02]  /*3340*/  FMUL.FTZ R80, R64.reuse, R83 ;  /* 0x0000005340507220 */ /* 0x040fe40000410000 */
[----:B------:R-:W-:Y:S01]  /*3350*/  FFMA.FTZ R81, R61, R81, R99 ;  /* 0x000000513d517223 */ /* 0x000fe20000010063 */
[----:B------:R-:W0:Y:S01]  /*3360*/  MUFU.EX2 R98, R98 ;  /* 0x0000006200627308 */ /* 0x000e220000000800 */
[----:B------:R-:W-:Y:S02]  /*3370*/  FMUL.FTZ R80, R67, R80 ;  /* 0x0000005043507220 */ /* 0x000fe40000410000 */
[----:B------:R-:W-:Y:S02]  /*3380*/  FFMA.FTZ R81, R64, R81, R100 ;  /* 0x0000005140517223 */ /* 0x000fe40000010064 */
[----:B------:R-:W-:-:S02]  /*3390*/  FMUL.FTZ R102, R102, R73 ;  /* 0x0000004966667220 */ /* 0x000fc40000410000 */
[----:B------:R-:W-:Y:S02]  /*33a0*/  FMUL.FTZ R103, R35, R87 ;  /* 0x0000005723677220 */ /* 0x000fe40000410000 */
[----:B------:R-:W-:Y:S02]  /*33b0*/  FMUL.FTZ R80, R78, R80 ;  /* 0x000000504e507220 */ /* 0x000fe40000410000 */
[----:B------:R-:W-:Y:S01]  /*33c0*/  FFMA.FTZ R81, R67, R81, R101 ;  /* 0x0000005143517223 */ /* 0x000fe20000010065 */
[----:B------:R-:W-:Y:S01]  /*33d0*/  BSSY B0, `(.L_x_564) ;  /* 0x0000016000007945 */ /* 0x000fe20003800000 */
[----:B------:R-:W-:Y:S02]  /*33e0*/  FMUL.FTZ R104, R34, R86 ;  /* 0x0000005622687220 */ /* 0x000fe40000410000 */
[----:B------:R-:W-:Y:S02]  /*33f0*/  FMUL.FTZ R103, R103, R74 ;  /* 0x0000004a67677220 */ /* 0x000fe40000410000 */
[----:B-1----:R-:W-:-:S02]  /*3400*/  FMUL.FTZ R80, R79, R80 ;  /* 0x000000504f507220 */ /* 0x002fc40000410000 */
[----:B---3--:R-:W-:Y:S02]  /*3410*/  FMUL.FTZ R105, R33, R84 ;  /* 0x0000005421697220 */ /* 0x008fe40000410000 */
[----:B------:R-:W-:Y:S02]  /*3420*/  FFMA.FTZ R81, R78, R81, R102 ;  /* 0x000000514e517223 */ /* 0x000fe40000010066 */
[----:B0-----:R-:W-:Y:S02]  /*3430*/  FMUL.FTZ R104, R104, R75 ;  /* 0x0000004b68687220 */ /* 0x001fe40000410000 */
[----:B------:R-:W-:Y:S02]  /*3440*/  FMUL.FTZ R105, R105, R76 ;  /* 0x0000004c69697220 */ /* 0x000fe40000410000 */
[----:B--2---:R-:W-:Y:S02]  /*3450*/  FMUL.FTZ R80, R91, R80 ;  /* 0x000000505b507220 */ /* 0x004fe40000410000 */
[----:B------:R-:W-:Y:S01]  /*3460*/  FFMA.FTZ R81, R79, R81, R103 ;  /* 0x000000514f517223 */ /* 0x000fe20000010067 */
[----:B------:R-:W-:Y:S05]  /*3470*/  @P0 BRA `(.L_x_565) ;  /* 0x000000b000000947 */ /* 0x000fea0003800000 */
[----:B----4-:R-:W-:Y:S01]  /*3480*/  ULDC UR37, c[0x0][0x174] ;  /* 0x00005d0000257ab9 */ /* 0x010fe20000000800 */
[----:B------:R-:W-:Y:S01]  /*3490*/  MOV R106, 0x3f800000 ;  /* 0x3f800000006a7802 */ /* 0x000fe20000000f00 */
        /* <DEDUP_REMOVED lines=9> */
.L_x_565:
[----:B----4-:R-:W-:Y:S05]  /*3530*/  BSYNC B0 ;  /* 0x0000000000007941 */ /* 0x010fea0003800000 */
.L_x_564:
[----:B0-----:R-:W2:Y:S01]  /*3540*/  LDL R82, [R1+0x64] ;  /* 0x0000640001527983 */ /* 0x001ea20000100800 */
[----:B------:R-:W-:Y:S01]  /*3550*/  FFMA.FTZ R81, R91, R81, R104 ;  /* 0x000000515b517223 */ /* 0x000fe20000010068 */
[C---:B------:R-:W-:Y:S01]  /*3560*/  LEA.HI R162, R53.reuse, R53, RZ, 0x1e ;  /* 0x0000003535a27211 */ /* 0x040fe200078ff0ff */
[C---:B------:R-:W-:Y:S01]  /*3570*/  FMUL.FTZ R80, R94.reuse, R80 ;  /* 0x000000505e507220 */ /* 0x040fe20000410000 */
[----:B------:R-:W-:Y:S01]  /*3580*/  LOP3.LUT P0, RZ, R53, 0x1f, RZ, 0xc0, !PT ;  /* 0x0000001f35ff7812 */ /* 0x000fe2000780c0ff */
[----:B------:R-:W-:Y:S02]  /*3590*/  FFMA.FTZ R81, R94, R81, R105 ;  /* 0x000000515e517223 */ /* 0x000fe40000010069 */
[----:B------:R-:W-:Y:S01]  /*35a0*/  FMUL.FTZ R80, R98, R80 ;  /* 0x0000005062507220 */ /* 0x000fe20000410000 */
[----:B------:R-:W-:Y:S01]  /*35b0*/  BSSY B0, `(.L_x_566) ;  /* 0x0000058000007945 */ /* 0x000fe20003800000 */
[----:B--2---:R-:W-:Y:S01]  /*35c0*/  FMUL.FTZ R107, R32, R82 ;  /* 0x00000052206b7220 */ /* 0x004fe20000410000 */
[----:B------:R-:W-:-:S03]  /*35d0*/  HFMA2.MMA R82, -RZ, RZ, 0, 4.76837158203125e-07 ;  /* 0x00000008ff527435 */ /* 0x000fc600000001ff */
[----:B------:R-:W-:-:S04]  /*35e0*/  FMUL.FTZ R107, R107, R77 ;  /* 0x0000004d6b6b7220 */ /* 0x000fc80000410000 */
[----:B------:R-:W-:-:S05]  /*35f0*/  FFMA.FTZ R81, R98, R81, R107 ;  /* 0x0000005162517223 */ /* 0x000fca000001006b */
[----:B------:R0:W-:Y:S02]  /*3600*/  STS.64 [R162.X8+0x4250], R80 ;  /* 0x00425050a2007388 */ /* 0x0001e40000008a00 */
[----:B0-----:R-:W-:Y:S02]  /*3610*/  MOV R80, UR25 ;  /* 0x0000001900507c02 */ /* 0x001fe40008000f00 */
[----:B------:R-:W-:Y:S02]  /*3620*/  MOV R81, c[0x0][0x16c] ;  /* 0x00005b0000517a02 */ /* 0x000fe40000000f00 */
[----:B------:R-:W-:-:S13]  /*3630*/  ISETP.LT.OR P0, PT, R80, 0x2, P0 ;  /* 0x000000025000780c */ /* 0x000fda0000701670 */
[----:B------:R-:W-:-:S05]  /*3640*/  @!P0 IADD3 R80, R80, -0x2, RZ ;  /* 0xfffffffe50508810 */ /* 0x000fca0007ffe0ff */
[----:B------:R-:W-:Y:S01]  /*3650*/  @!P0 IMAD R80, R80, R81, UR7 ;  /* 0x0000000750508e24 */ /* 0x000fe2000f8e0251 */
[----:B------:R-:W-:-:S03]  /*3660*/  MOV R81, RZ ;  /* 0x000000ff00517202 */ /* 0x000fc60000000f00 */
[----:B------:R-:W-:-:S04]  /*3670*/  @!P0 IMAD.WIDE R82, R80, R82, UR30 ;  /* 0x0000001e50528e25 */ /* 0x000fc8000f8e0252 */
[----:B------:R-:W-:-:S06]  /*3680*/  IMAD.MOV.U32 R80, RZ, RZ, 0x3f800000 ;  /* 0x3f800000ff507424 */ /* 0x000fcc00078e00ff */
[----:B------:R0:W5:Y:S04]  /*3690*/  @!P0 LDG.E.64 R80, [R82.64] ;  /* 0x0000001c52508981 */ /* 0x000168000c1e1b00 */
[----:B------:R-:W-:Y:S01]  /*36a0*/  BAR.SYNC.DEFER_BLOCKING 0x0 ;  /* 0x0000000000007b1d */ /* 0x000fe20000010000 */
[----:B------:R-:W-:-:S13]  /*36b0*/  ISETP.GT.U32.AND P0, PT, R53, 0x1f, PT ;  /* 0x0000001f3500780c */ /* 0x000fda0003f04070 */
        /* <DEDUP_REMOVED lines=14> */
.L_x_623:
        /* <DEDUP_REMOVED lines=23> */
.L_x_624:
[----:B------:R-:W4:Y:S02]  /*3910*/  S2R R83, SR_LANEID ;  /* 0x0000000000537919 */ /* 0x000f240000000000 */
[----:B----4-:R-:W-:-:S13]  /*3920*/  ISETP.GE.AND P0, PT, R83, 0x10, PT ;  /* 0x000000105300780c */ /* 0x010fda0003f06270 */
[-C--:B0-2---:R-:W-:Y:S02]  /*3930*/  @P0 FFMA.FTZ R84, R82, R85.reuse, R84 ;  /* 0x0000005552540223 */ /* 0x085fe40000010054 */
[----:B---3--:R-:W-:Y:S01]  /*3940*/  @P0 FMUL.FTZ R85, R127, R85 ;  /* 0x000000557f550220 */ /* 0x008fe20000410000 */
[----:B------:R-:W-:Y:S05]  /*3950*/  BRA.CONV ~URZ, `(.L_x_570) ;  /* 0x000000437f007947 */ /* 0x000fea000b800000 */
[----:B------:R-:W-:Y:S01]  /*3960*/  HFMA2.MMA R159, -RZ, RZ, 0, 1.847743988037109375e-06 ;  /* 0x0000001fff9f7435 */ /* 0x000fe200000001ff */
[----:B------:R-:W-:Y:S02]  /*3970*/  MOV R82, R85 ;  /* 0x0000005500527202 */ /* 0x000fe40000000f00 */
[----:B------:R-:W-:-:S03]  /*3980*/  MOV R83, 0x39a0 ;  /* 0x000039a000537802 */ /* 0x000fc60000000f00 */
[----:B-1---5:R-:W-:Y:S05]  /*3990*/  CALL.REL.NOINC `($__internal_25_$__cuda_sm70_shflsync_idx_p) ;  /* 0x000050f000007944 */ /* 0x022fea0003c00000 */
.L_x_570:
[----:B------:R-:W-:Y:S05]  /*39a0*/  BRA.CONV ~URZ, `(.L_x_571) ;  /* 0x000000437f007947 */ /* 0x000fea000b800000 */
[----:B-1----:R-:W-:Y:S01]  /*39b0*/  HFMA2.MMA R159, -RZ, RZ, 0, 1.847743988037109375e-06 ;  /* 0x0000001fff9f7435 */ /* 0x002fe200000001ff */
[----:B------:R-:W-:Y:S02]  /*39c0*/  MOV R82, R84 ;  /* 0x0000005400527202 */ /* 0x000fe40000000f00 */
[----:B------:R-:W-:-:S03]  /*39d0*/  MOV R83, 0x39f0 ;  /* 0x000039f000537802 */ /* 0x000fc60000000f00 */
[----:B--2--5:R-:W-:Y:S05]  /*39e0*/  CALL.REL.NOINC `($__internal_25_$__cuda_sm70_shflsync_idx_p) ;  /* 0x000050a000007944 */ /* 0x024fea0003c00000 */
.L_x_571:
[----:B------:R-:W-:Y:S05]  /*39f0*/  BRA.DIV ~URZ, `(.L_x_572) ;  /* 0x000048927f007947 */ /* 0x000fea000b800000 */
[----:B-----5:R-:W0:Y:S04]  /*3a00*/  SHFL.IDX PT, R80, R80, RZ, 0x1f ;  /* 0x00001fff50507589 */ /* 0x020e2800000e0000 */
[----:B------:R-:W3:Y:S04]  /*3a10*/  SHFL.IDX PT, R81, R81, RZ, 0x1f ;  /* 0x00001fff51517589 */ /* 0x000ee800000e0000 */
[----:B------:R-:W4:Y:S04]  /*3a20*/  SHFL.UP PT, R85, R85, 0x1, RZ ;  /* 0x0420000055557989 */ /* 0x000f2800000e00ff */
[----:B------:R-:W2:Y:S02]  /*3a30*/  SHFL.UP PT, R84, R84, 0x1, RZ ;  /* 0x0420000054547989 */ /* 0x000ea400000e00ff */
.L_x_625:
        /* <DEDUP_REMOVED lines=15> */
.L_x_567:
[----:B0-----:R-:W-:Y:S05]  /*3b30*/  BSYNC B0 ;  /* 0x0000000000007941 */ /* 0x001fea0003800000 */
.L_x_566:
[----:B--2--5:R-:W-:Y:S01]  /*3b40*/  FMUL.FTZ R80, R3, UR39 ;  /* 0x0000002703507c20 */ /* 0x024fe20008410000 */
[----:B------:R-:W-:Y:S01]  /*3b50*/  WARPSYNC 0xffffffff ;  /* 0xffffffff00007948 */ /* 0x000fe20003800000 */
[----:B------:R-:W-:Y:S01]  /*3b60*/  FMUL.FTZ R81, R2, UR39 ;  /* 0x0000002702517c20 */ /* 0x000fe20008410000 */
[----:B------:R-:W-:Y:S01]  /*3b70*/  BAR.SYNC.DEFER_BLOCKING 0x0 ;  /* 0x0000000000007b1d */ /* 0x000fe20000010000 */
[----:B------:R-:W-:Y:S01]  /*3b80*/  FMUL.FTZ R82, R6, UR39 ;  /* 0x0000002706527c20 */ /* 0x000fe20008410000 */
[----:B------:R-:W-:Y:S01]  /*3b90*/  LOP3.LUT P0, RZ, R53, 0x1f, RZ, 0xc0, !PT ;  /* 0x0000001f35ff7812 */ /* 0x000fe2000780c0ff */
[----:B------:R-:W-:Y:S01]  /*3ba0*/  FFMA.FTZ R80, R98, R81, R80 ;  /* 0x0000005162507223 */ /* 0x000fe20000010050 */
[----:B------:R-:W-:Y:S01]  /*3bb0*/  MOV R84, UR7 ;  /* 0x0000000700547c02 */ /* 0x000fe20008000f00 */
[----:B------:R-:W-:Y:S01]  /*3bc0*/  FMUL.FTZ R81, R4, UR39 ;  /* 0x0000002704517c20 */ /* 0x000fe20008410000 */
[----:B------:R-:W-:Y:S01]  /*3bd0*/  BSSY B0, `(.L_x_573) ;  /* 0x0000085000007945 */ /* 0x000fe20003800000 */
[----:B------:R-:W-:-:S02]  /*3be0*/  FMUL.FTZ R83, R9, UR39 ;  /* 0x0000002709537c20 */ /* 0x000fc40008410000 */
[----:B------:R-:W-:Y:S02]  /*3bf0*/  FFMA.FTZ R80, R94, R80, R81 ;  /* 0x000000505e507223 */ /* 0x000fe40000010051 */
[----:B------:R-:W-:-:S04]  /*3c00*/  FMUL.FTZ R81, R5, UR39 ;  /* 0x0000002705517c20 */ /* 0x000fc80008410000 */
[----:B------:R-:W-:Y:S02]  /*3c10*/  FFMA.FTZ R80, R91, R80, R81 ;  /* 0x000000505b507223 */ /* 0x000fe40000010051 */
[----:B-1----:R-:W-:Y:S02]  /*3c20*/  FMUL.FTZ R81, R98, R106 ;  /* 0x0000006a62517220 */ /* 0x002fe40000410000 */
[----:B------:R-:W-:Y:S02]  /*3c30*/  FFMA.FTZ R80, R79, R80, R82 ;  /* 0x000000504f507223 */ /* 0x000fe40000010052 */
[----:B------:R-:W-:Y:S02]  /*3c40*/  FMUL.FTZ R81, R94, R81 ;  /* 0x000000515e517220 */ /* 0x000fe40000410000 */
[----:B------:R-:W-:Y:S02]  /*3c50*/  FMUL.FTZ R82, R7, UR39 ;  /* 0x0000002707527c20 */ /* 0x000fe40008410000 */
[----:B------:R-:W-:-:S02]  /*3c60*/  FMUL.FTZ R81, R91, R81 ;  /* 0x000000515b517220 */ /* 0x000fc40000410000 */
[----:B------:R-:W-:Y:S02]  /*3c70*/  FFMA.FTZ R80, R78, R80, R82 ;  /* 0x000000504e507223 */ /* 0x000fe40000010052 */
[----:B------:R-:W-:Y:S02]  /*3c80*/  FMUL.FTZ R81, R79, R81 ;  /* 0x000000514f517220 */ /* 0x000fe40000410000 */
[----:B------:R-:W-:Y:S02]  /*3c90*/  FMUL.FTZ R82, R8, UR39 ;  /* 0x0000002708527c20 */ /* 0x000fe40008410000 */
[----:B------:R-:W-:Y:S02]  /*3ca0*/  FMUL.FTZ R81, R78, R81 ;  /* 0x000000514e517220 */ /* 0x000fe40000410000 */
[C---:B------:R-:W-:Y:S01]  /*3cb0*/  FFMA.FTZ R80, R67.reuse, R80, R82 ;  /* 0x0000005043507223 */ /* 0x040fe20000010052 */
[----:B------:R-:W-:Y:S01]  /*3cc0*/  MOV R82, UR25 ;  /* 0x0000001900527c02 */ /* 0x000fe20008000f00 */
[----:B------:R-:W-:-:S02]  /*3cd0*/  FMUL.FTZ R81, R67, R81 ;  /* 0x0000005143517220 */ /* 0x000fc40000410000 */
[----:B------:R-:W-:Y:S01]  /*3ce0*/  FFMA.FTZ R83, R64, R80, R83 ;  /* 0x0000005040537223 */ /* 0x000fe20000010053 */
[----:B------:R-:W-:Y:S01]  /*3cf0*/  ISETP.GE.OR P0, PT, R82, c[0x0][0x174], P0 ;  /* 0x00005d0052007a0c */ /* 0x000fe20000706670 */
[----:B------:R-:W-:Y:S02]  /*3d00*/  FMUL.FTZ R82, R64, R81 ;  /* 0x0000005140527220 */ /* 0x000fe40000410000 */
[----:B------:R-:W0:Y:S01]  /*3d10*/  LDS R81, [R162.X8+0x4254] ;  /* 0x00425400a2517984 */ /* 0x000e220000008800 */
[----:B------:R-:W-:Y:S02]  /*3d20*/  FMUL.FTZ R80, R10, UR39 ;  /* 0x000000270a507c20 */ /* 0x000fe40008410000 */
[C---:B------:R-:W-:Y:S02]  /*3d30*/  FMUL.FTZ R82, R61.reuse, R82 ;  /* 0x000000523d527220 */ /* 0x040fe40000410000 */
[----:B------:R-:W-:Y:S02]  /*3d40*/  FFMA.FTZ R83, R61, R83, R80 ;  /* 0x000000533d537223 */ /* 0x000fe40000010050 */
[----:B------:R-:W-:-:S02]  /*3d50*/  FMUL.FTZ R80, R11, UR39 ;  /* 0x000000270b507c20 */ /* 0x000fc40008410000 */
[C---:B------:R-:W-:Y:S02]  /*3d60*/  FMUL.FTZ R82, R58.reuse, R82 ;  /* 0x000000523a527220 */ /* 0x040fe40000410000 */
[----:B------:R-:W-:Y:S02]  /*3d70*/  FFMA.FTZ R83, R58, R83, R80 ;  /* 0x000000533a537223 */ /* 0x000fe40000010050 */
        /* <DEDUP_REMOVED lines=14> */
[----:B0-----:R-:W-:Y:S01]  /*3e60*/  FFMA.FTZ R126, R126, R81, R89 ;  /* 0x000000517e7e7223 */ /* 0x001fe20000010059 */
[----:B------:R-:W-:Y:S01]  /*3e70*/  MOV R81, RZ ;  /* 0x000000ff00517202 */ /* 0x000fe20000000f00 */
[----:B------:R-:W-:-:S02]  /*3e80*/  FFMA.FTZ R83, R41, R83, R80 ;  /* 0x0000005329537223 */ /* 0x000fc40000010050 */
[C---:B------:R-:W-:Y:S02]  /*3e90*/  FFMA.FTZ R127, R40.reuse, R126, R88 ;  /* 0x0000007e287f7223 */ /* 0x040fe40000010058 */
[----:B------:R-:W-:Y:S02]  /*3ea0*/  FMUL.FTZ R80, R17, UR39 ;  /* 0x0000002711507c20 */ /* 0x000fe40008410000 */
[----:B------:R-:W-:Y:S02]  /*3eb0*/  FFMA.FTZ R128, R41, R127, R90 ;  /* 0x0000007f29807223 */ /* 0x000fe4000001005a */
[----:B------:R-:W-:Y:S02]  /*3ec0*/  FFMA.FTZ R83, R40, R83, R80 ;  /* 0x0000005328537223 */ /* 0x000fe40000010050 */
[----:B------:R-:W-:Y:S02]  /*3ed0*/  FFMA.FTZ R129, R42, R128, R92 ;  /* 0x000000802a817223 */ /* 0x000fe4000001005c */
[----:B------:R-:W-:-:S02]  /*3ee0*/  IMAD.MOV.U32 R80, RZ, RZ, 0x3f800000 ;  /* 0x3f800000ff507424 */ /* 0x000fc400078e00ff */
[----:B------:R-:W-:Y:S02]  /*3ef0*/  FFMA.FTZ R130, R43, R129, R93 ;  /* 0x000000812b827223 */ /* 0x000fe4000001005d */
[----:B------:R-:W-:Y:S02]  /*3f00*/  FMUL.FTZ R82, R40, R82 ;  /* 0x0000005228527220 */ /* 0x000fe40000410000 */
[----:B------:R-:W-:Y:S01]  /*3f10*/  FFMA.FTZ R131, R56, R130, R95 ;  /* 0x0000008238837223 */ /* 0x000fe2000001005f */
[----:B------:R0:W1:Y:S01]  /*3f20*/  @!P0 LDS.64 R80, [R84.X8+0x5660] ;  /* 0x0056600054508984 */ /* 0x0000620000008a00 */
[----:B------:R-:W-:Y:S02]  /*3f30*/  ISETP.GT.U32.AND P0, PT, R53, 0x1f, PT ;  /* 0x0000001f3500780c */ /* 0x000fe40003f04070 */
[----:B------:R-:W-:Y:S01]  /*3f40*/  FFMA.FTZ R132, R57, R131, R96 ;  /* 0x0000008339847223 */ /* 0x000fe20000010060 */
[----:B------:R0:W-:Y:S03]  /*3f50*/  STS.64 [R162.X8+0x4760], R82 ;  /* 0x00476052a2007388 */ /* 0x0001e60000008a00 */
        /* <DEDUP_REMOVED lines=9> */
[----:B------:R-:W-:Y:S06]  /*3ff0*/  BAR.SYNC.DEFER_BLOCKING 0x0 ;  /* 0x0000000000007b1d */ /* 0x000fec0000010000 */
[----:B------:R-:W-:Y:S05]  /*4000*/  @P0 BRA `(.L_x_574) ;  /* 0x0000041000000947 */ /* 0x000fea0003800000 */
[----:B01----:R-:W-:-:S05]  /*4010*/  IMAD R86, R53, 0x28, RZ ;  /* 0x0000002835567824 */ /* 0x003fca00078e02ff */
        /* <DEDUP_REMOVED lines=18> */
.L_x_626:
        /* <DEDUP_REMOVED lines=26> */
.L_x_627:
        /* <DEDUP_REMOVED lines=20> */
.L_x_574:
[----:B01----:R-:W-:Y:S05]  /*4420*/  BSYNC B0 ;  /* 0x0000000000007941 */ /* 0x003fea0003800000 */
.L_x_573:
[----:B------:R-:W-:Y:S01]  /*4430*/  WARPSYNC 0xffffffff ;  /* 0xffffffff00007948 */ /* 0x000fe20003800000 */
[----:B------:R-:W-:Y:S01]  /*4440*/  BAR.SYNC.DEFER_BLOCKING 0x0 ;  /* 0x0000000000007b1d */ /* 0x000fe20000010000 */
[----:B------:R-:W-:Y:S01]  /*4450*/  ISETP.NE.AND P0, PT, R53, RZ, PT ;  /* 0x000000ff3500720c */ /* 0x000fe20003f05270 */
[----:B------:R-:W-:Y:S02]  /*4460*/  FMUL.FTZ R82, R2, UR39 ;  /* 0x0000002702527c20 */ /* 0x000fe40008410000 */
[----:B------:R-:W-:Y:S02]  /*4470*/  FADD.FTZ R92, -R92, R129 ;  /* 0x000000815c5c7221 */ /* 0x000fe40000010100 */
[----:B------:R-:W-:Y:S01]  /*4480*/  FADD.FTZ R83, -R88, R127 ;  /* 0x0000007f58537221 */ /* 0x000fe20000010100 */
[----:B------:R-:W-:Y:S01]  /*4490*/  ULDC.64 UR36, c[0x0][0x298] ;  /* 0x0000a60000247ab9 */ /* 0x000fe20000000a00 */
[----:B------:R-:W-:Y:S01]  /*44a0*/  FADD.FTZ R90, -R90, R128 ;  /* 0x000000805a5a7221 */ /* 0x000fe20000010100 */
[----:B------:R-:W-:Y:S01]  /*44b0*/  MOV R88, R53 ;  /* 0x0000003500587202 */ /* 0x000fe20000000f00 */
[----:B------:R-:W-:Y:S01]  /*44c0*/  FADD.FTZ R86, -R107, R141 ;  /* 0x0000008d6b567221 */ /* 0x000fe20000010100 */
[----:B------:R-:W-:Y:S01]  /*44d0*/  UIMAD UR36, UR13, UR36, URZ ;  /* 0x000000240d2472a4 */ /* 0x000fe2000f8e023f */
[----:B------:R-:W-:Y:S01]  /*44e0*/  FADD.FTZ R93, -R93, R130 ;  /* 0x000000825d5d7221 */ /* 0x000fe20000010100 */
[----:B------:R-:W-:Y:S01]  /*44f0*/  BSSY B0, `(.L_x_577) ;  /* 0x00000e8000007945 */ /* 0x000fe20003800000 */
[----:B------:R-:W-:Y:S01]  /*4500*/  FADD.FTZ R95, -R95, R131 ;  /* 0x000000835f5f7221 */ /* 0x000fe20000010100 */
[----:B------:R-:W-:Y:S01]  /*4510*/  UIMAD UR36, UR12, UR37, UR36 ;  /* 0x000000250c2472a4 */ /* 0x000fe2000f8e0224 */
[----:B------:R-:W-:-:S02]  /*4520*/  FADD.FTZ R96, -R96, R132 ;  /* 0x0000008460607221 */ /* 0x000fc40000010100 */
[----:B------:R-:W-:Y:S02]  /*4530*/  FADD.FTZ R97, -R97, R133 ;  /* 0x0000008561617221 */ /* 0x000fe40000010100 */
[----:B------:R-:W-:Y:S02]  /*4540*/  FADD.FTZ R99, -R99, R134 ;  /* 0x0000008663637221 */ /* 0x000fe40000010100 */
[----:B------:R-:W-:Y:S01]  /*4550*/  FADD.FTZ R100, -R100, R135 ;  /* 0x0000008764647221 */ /* 0x000fe20000010100 */
[----:B------:R-:W0:Y:S01]  /*4560*/  LDS R162, [R162.X8+0x4764] ;  /* 0x00476400a2a27984 */ /* 0x000e220000008800 */
[----:B------:R-:W-:Y:S02]  /*4570*/  FADD.FTZ R101, -R101, R136 ;  /* 0x0000008865657221 */ /* 0x000fe40000010100 */
[----:B------:R-:W-:Y:S02]  /*4580*/  FADD.FTZ R102, -R102, R137 ;  /* 0x0000008966667221 */ /* 0x000fe40000010100 */
[----:B------:R-:W-:-:S02]  /*4590*/  FADD.FTZ R103, -R103, R138 ;  /* 0x0000008a67677221 */ /* 0x000fc40000010100 */
[----:B------:R-:W-:Y:S02]  /*45a0*/  FADD.FTZ R104, -R104, R139 ;  /* 0x0000008b68687221 */ /* 0x000fe40000010100 */
[----:B------:R-:W-:Y:S02]  /*45b0*/  FADD.FTZ R105, -R105, R140 ;  /* 0x0000008c69697221 */ /* 0x000fe40000010100 */
[----:B0-----:R-:W-:Y:S01]  /*45c0*/  FFMA.FTZ R106, R162, R106, R82 ;  /* 0x0000006aa26a7223 */ /* 0x001fe20000010052 */
[----:B------:R-:W-:-:S03]  /*45d0*/  MOV R82, UR7 ;  /* 0x0000000700527c02 */ /* 0x000fc60008000f00 */
[-C--:B------:R-:W-:Y:S02]  /*45e0*/  FMUL.FTZ R77, R77, R106.reuse ;  /* 0x0000006a4d4d7220 */ /* 0x080fe40000410000 */
[----:B------:R0:W-:Y:S02]  /*45f0*/  @!P0 STS.64 [R82.X8+0x5660], R80 ;  /* 0x0056605052008388 */ /* 0x0001e40000008a00 */
[----:B0-----:R-:W-:Y:S02]  /*4600*/  FMUL.FTZ R80, R3, UR39 ;  /* 0x0000002703507c20 */ /* 0x001fe40008410000 */
[----:B------:R-:W-:Y:S02]  /*4610*/  FMUL.FTZ R81, R14, UR39 ;  /* 0x000000270e517c20 */ /* 0x000fe40008410000 */
[----:B------:R-:W-:Y:S02]  /*4620*/  FFMA.FTZ R98, R98, R106, R80 ;  /* 0x0000006a62627223 */ /* 0x000fe40000010050 */
[----:B------:R-:W-:-:S04]  /*4630*/  FMUL.FTZ R80, R4, UR39 ;  /* 0x0000002704507c20 */ /* 0x000fc80008410000 */
[----:B------:R-:W-:Y:S02]  /*4640*/  FFMA.FTZ R94, R94, R98, R80 ;  /* 0x000000625e5e7223 */ /* 0x000fe40000010050 */
[----:B------:R-:W-:Y:S02]  /*4650*/  FMUL.FTZ R80, R5, UR39 ;  /* 0x0000002705507c20 */ /* 0x000fe40008410000 */
[-C--:B------:R-:W-:Y:S02]  /*4660*/  FMUL.FTZ R75, R75, R94.reuse ;  /* 0x0000005e4b4b7220 */ /* 0x080fe40000410000 */
[----:B------:R-:W-:Y:S02]  /*4670*/  FFMA.FTZ R91, R91, R94, R80 ;  /* 0x0000005e5b5b7223 */ /* 0x000fe40000010050 */
[----:B------:R-:W-:Y:S02]  /*4680*/  FMUL.FTZ R80, R6, UR39 ;  /* 0x0000002706507c20 */ /* 0x000fe40008410000 */
[----:B------:R-:W-:-:S02]  /*4690*/  FMUL.FTZ R74, R74, R91 ;  /* 0x0000005b4a4a7220 */ /* 0x000fc40000410000 */
        /* <DEDUP_REMOVED lines=21> */
[----:B------:R-:W-:-:S04]  /*47f0*/  FFMA.FTZ R56, R56, R57, R58 ;  /* 0x0000003938387223 */ /* 0x000fc8000001003a */
[-C--:B------:R-:W-:Y:S02]  /*4800*/  FFMA.FTZ R81, R43, R56.reuse, R81 ;  /* 0x000000382b517223 */ /* 0x080fe40000010051 */
        /* <DEDUP_REMOVED lines=9> */
[----:B------:R-:W-:Y:S01]  /*48a0*/  FADD.FTZ R40, -R89, R126 ;  /* 0x0000007e59287221 */ /* 0x000fe20000010100 */
[----:B------:R-:W-:Y:S01]  /*48b0*/  HFMA2.MMA R89, -RZ, RZ, 0, 0 ;  /* 0x00000000ff597435 */ /* 0x000fe200000001ff */
[----:B------:R-:W-:-:S02]  /*48c0*/  FMUL.FTZ R58, R43, UR38 ;  /* 0x000000262b3a7c20 */ /* 0x000fc40008410000 */
[----:B------:R-:W-:Y:S02]  /*48d0*/  FMUL.FTZ R60, R60, R43 ;  /* 0x0000002b3c3c7220 */ /* 0x000fe40000410000 */
[----:B------:R-:W-:Y:S02]  /*48e0*/  FMUL.FTZ R82, R58, R40 ;  /* 0x000000283a527220 */ /* 0x000fe40000410000 */
[----:B------:R-:W-:Y:S02]  /*48f0*/  FADD.FTZ R58, R31, UR5 ;  /* 0x000000051f3a7e21 */ /* 0x000fe40008010000 */
[----:B------:R-:W-:Y:S02]  /*4900*/  FMUL.FTZ R62, R62, R42 ;  /* 0x0000002a3e3e7220 */ /* 0x000fe40000410000 */
[----:B------:R-:W-:Y:S02]  /*4910*/  FFMA.FTZ R156, R60, R58, R156 ;  /* 0x0000003a3c9c7223 */ /* 0x000fe4000001009c */
[----:B------:R-:W-:-:S02]  /*4920*/  FFMA.FTZ R60, R51, R60, R82 ;  /* 0x0000003c333c7223 */ /* 0x000fc40000010052 */
[----:B------:R-:W-:Y:S02]  /*4930*/  FMUL.FTZ R43, R43, R58 ;  /* 0x0000003a2b2b7220 */ /* 0x000fe40000410000 */
[----:B------:R-:W-:Y:S01]  /*4940*/  FADD.FTZ R0, R60, R0 ;  /* 0x000000003c007221 */ /* 0x000fe20000010000 */
[----:B------:R-:W-:Y:S01]  /*4950*/  SHF.L.U32 R60, R53, 0x4, RZ ;  /* 0x00000004353c7819 */ /* 0x000fe200000006ff */
[----:B------:R-:W-:Y:S02]  /*4960*/  FFMA.FTZ R82, R17, R126, RZ ;  /* 0x0000007e11527223 */ /* 0x000fe400000100ff */
[-C--:B------:R-:W-:Y:S01]  /*4970*/  FFMA.FTZ R40, R40, R43.reuse, RZ ;  /* 0x0000002b28287223 */ /* 0x080fe200000100ff */
[C---:B------:R-:W-:Y:S01]  /*4980*/  IADD3 R84, R60.reuse, 0x1, RZ ;  /* 0x000000013c547810 */ /* 0x040fe20007ffe0ff */
[----:B------:R-:W-:Y:S01]  /*4990*/  FMUL.FTZ R58, R51, R43 ;  /* 0x0000002b333a7220 */ /* 0x000fe20000410000 */
[-C--:B------:R-:W-:Y:S01]  /*49a0*/  LEA.HI.SX32 R43, R60, R60.reuse, 0x1b ;  /* 0x0000003c3c2b7211 */ /* 0x080fe200078fdaff */
[----:B------:R-:W-:Y:S01]  /*49b0*/  FFMA.FTZ R82, R16, R127, R82 ;  /* 0x0000007f10527223 */ /* 0x000fe20000010052 */
[----:B------:R-:W-:-:S03]  /*49c0*/  LEA.HI.SX32 R84, R84, R60, 0x1b ;  /* 0x0000003c54547211 */ /* 0x000fc600078fdaff */
[----:B------:R-:W-:Y:S01]  /*49d0*/  FFMA.FTZ R82, R15, R128, R82 ;  /* 0x000000800f527223 */ /* 0x000fe20000010052 */
[----:B------:R0:W-:Y:S03]  /*49e0*/  STS [R43.X4+0x2110], R58 ;  /* 0x0021103a2b007388 */ /* 0x0001e60000004800 */
[----:B------:R-:W-:-:S04]  /*49f0*/  FFMA.FTZ R129, R14, R129, R82 ;  /* 0x000000810e817223 */ /* 0x000fc80000010052 */
[----:B------:R-:W-:Y:S02]  /*4a00*/  FFMA.FTZ R129, R13, R130, R129 ;  /* 0x000000820d817223 */ /* 0x000fe40000010081 */
[----:B0-----:R-:W-:Y:S02]  /*4a10*/  FADD.FTZ R58, R124, UR5 ;  /* 0x000000057c3a7e21 */ /* 0x001fe40008010000 */
[----:B------:R-:W-:Y:S02]  /*4a20*/  FFMA.FTZ R129, R12, R131, R129 ;  /* 0x000000830c817223 */ /* 0x000fe40000010081 */
[C---:B------:R-:W-:Y:S02]  /*4a30*/  FMUL.FTZ R82, R41.reuse, R58 ;  /* 0x0000003a29527220 */ /* 0x040fe40000410000 */
[----:B------:R-:W-:Y:S02]  /*4a40*/  FMUL.FTZ R41, R41, UR38 ;  /* 0x0000002629297c20 */ /* 0x000fe40008410000 */
[----:B------:R-:W-:-:S02]  /*4a50*/  FMUL.FTZ R85, R50, R82 ;  /* 0x0000005232557220 */ /* 0x000fc40000410000 */
[----:B------:R-:W-:Y:S02]  /*4a60*/  FFMA.FTZ R40, R83, R82, R40 ;  /* 0x0000005253287223 */ /* 0x000fe40000010028 */
[----:B------:R-:W-:Y:S01]  /*4a70*/  FADD.FTZ R82, R123, UR5 ;  /* 0x000000057b527e21 */ /* 0x000fe20008010000 */
[----:B------:R0:W-:Y:S01]  /*4a80*/  STS [R84.X4+0x2114], R85 ;  /* 0x0021145554007388 */ /* 0x0001e20000004800 */
[----:B------:R-:W-:Y:S01]  /*4a90*/  FMUL.FTZ R83, R41, R83 ;  /* 0x0000005329537220 */ /* 0x000fe20000410000 */
[----:B------:R-:W-:Y:S01]  /*4aa0*/  IADD3 R41, R60, 0x2, RZ ;  /* 0x000000023c297810 */ /* 0x000fe20007ffe0ff */
[----:B------:R-:W-:-:S03]  /*4ab0*/  FFMA.FTZ R129, R11, R132, R129 ;  /* 0x000000840b817223 */ /* 0x000fc60000010081 */
[----:B------:R-:W-:Y:S01]  /*4ac0*/  LEA.HI.SX32 R41, R41, R60, 0x1b ;  /* 0x0000003c29297211 */ /* 0x000fe200078fdaff */
[----:B------:R-:W-:Y:S02]  /*4ad0*/  FFMA.FTZ R129, R10, R133, R129 ;  /* 0x000000850a817223 */ /* 0x000fe40000010081 */
[C---:B0-----:R-:W-:Y:S02]  /*4ae0*/  FMUL.FTZ R84, R42.reuse, R82 ;  /* 0x000000522a547220 */ /* 0x041fe40000410000 */
[----:B------:R-:W-:Y:S02]  /*4af0*/  FMUL.FTZ R42, R42, UR38 ;  /* 0x000000262a2a7c20 */ /* 0x000fe40008410000 */
[-C--:B------:R-:W-:Y:S02]  /*4b00*/  FMUL.FTZ R85, R49, R84.reuse ;  /* 0x0000005431557220 */ /* 0x080fe40000410000 */
[----:B------:R-:W-:Y:S02]  /*4b10*/  FFMA.FTZ R40, R90, R84, R40 ;  /* 0x000000545a287223 */ /* 0x000fe40000010028 */
[----:B------:R-:W-:Y:S01]  /*4b20*/  FMUL.FTZ R84, R106, UR38 ;  /* 0x000000266a547c20 */ /* 0x000fe20008410000 */
[----:B------:R0:W-:Y:S01]  /*4b30*/  STS [R41.X4+0x2118], R85 ;  /* 0x0021185529007388 */ /* 0x0001e20000004800 */
[----:B------:R-:W-:-:S02]  /*4b40*/  FMUL.FTZ R90, R42, R90 ;  /* 0x0000005a2a5a7220 */ /* 0x000fc40000410000 */
[----:B------:R-:W-:Y:S02]  /*4b50*/  FMUL.FTZ R84, R84, R86 ;  /* 0x0000005654547220 */ /* 0x000fe40000410000 */
[----:B------:R-:W-:Y:S02]  /*4b60*/  FADD.FTZ R42, R26, UR5 ;  /* 0x000000051a2a7e21 */ /* 0x000fe40008010000 */
[----:B------:R-:W-:Y:S02]  /*4b70*/  FFMA.FTZ R129, R9, R134, R129 ;  /* 0x0000008609817223 */ /* 0x000fe40000010081 */
[----:B------:R-:W-:Y:S02]  /*4b80*/  FFMA.FTZ R149, R69, R42, R149 ;  /* 0x0000002a45957223 */ /* 0x000fe40000010095 */
[----:B0-----:R-:W-:Y:S02]  /*4b90*/  FADD.FTZ R41, R18, UR5 ;  /* 0x0000000512297e21 */ /* 0x001fe40008010000 */
[----:B------:R-:W-:-:S02]  /*4ba0*/  FADD.FTZ R85, R30, UR5 ;  /* 0x000000051e557e21 */ /* 0x000fc40008010000 */
[-C--:B------:R-:W-:Y:S02]  /*4bb0*/  FMUL.FTZ R106, R106, R41.reuse ;  /* 0x000000296a6a7220 */ /* 0x080fe40000410000 */
[----:B------:R-:W-:Y:S01]  /*4bc0*/  FFMA.FTZ R125, R77, R41, R125 ;  /* 0x000000294d7d7223 */ /* 0x000fe2000001007d */
[----:B------:R-:W-:Y:S01]  /*4bd0*/  IADD3 R41, R60, 0x3, RZ ;  /* 0x000000033c297810 */ /* 0x000fe20007ffe0ff */
[-C--:B------:R-:W-:Y:S02]  /*4be0*/  FFMA.FTZ R153, R63, R85.reuse, R153 ;  /* 0x000000553f997223 */ /* 0x080fe40000010099 */
[----:B------:R-:W-:Y:S01]  /*4bf0*/  FMUL.FTZ R85, R81, R85 ;  /* 0x0000005551557220 */ /* 0x000fe20000410000 */
[----:B------:R-:W-:Y:S01]  /*4c00*/  LEA.HI.SX32 R41, R41, R60, 0x1b ;  /* 0x0000003c29297211 */ /* 0x000fe200078fdaff */
[----:B------:R-:W-:Y:S02]  /*4c10*/  FFMA.FTZ R77, R32, R77, R84 ;  /* 0x0000004d204d7223 */ /* 0x000fe40000010054 */
[----:B------:R-:W-:-:S02]  /*4c20*/  FMUL.FTZ R84, R48, R85 ;  /* 0x0000005530547220 */ /* 0x000fc40000410000 */
[----:B------:R-:W-:Y:S02]  /*4c30*/  FFMA.FTZ R40, R92, R85, R40 ;  /* 0x000000555c287223 */ /* 0x000fe40000010028 */
[C---:B------:R-:W-:Y:S01]  /*4c40*/  FMUL.FTZ R42, R61.reuse, R42 ;  /* 0x0000002a3d2a7220 */ /* 0x040fe20000410000 */
[----:B------:R0:W-:Y:S01]  /*4c50*/  STS [R41.X4+0x211c], R84 ;  /* 0x00211c5429007388 */ /* 0x0001e20000004800 */
[-C--:B------:R-:W-:Y:S02]  /*4c60*/  FMUL.FTZ R86, R86, R106.reuse ;  /* 0x0000006a56567220 */ /* 0x080fe40000410000 */
[----:B------:R-:W-:Y:S02]  /*4c70*/  FMUL.FTZ R106, R32, R106 ;  /* 0x0000006a206a7220 */ /* 0x000fe40000410000 */
[----:B------:R-:W-:Y:S02]  /*4c80*/  FFMA.FTZ R129, R8, R135, R129 ;  /* 0x0000008708817223 */ /* 0x000fe40000010081 */
[----:B------:R-:W-:Y:S01]  /*4c90*/  FMUL.FTZ R61, R61, UR38 ;  /* 0x000000263d3d7c20 */ /* 0x000fe20008410000 */
[----:B------:R-:W-:Y:S01]  /*4ca0*/  STS [R43.X4+0x214c], R106 ;  /* 0x00214c6a2b007388 */ /* 0x000fe20000004800 */
[----:B------:R-:W-:-:S02]  /*4cb0*/  FFMA.FTZ R129, R7, R136, R129 ;  /* 0x0000008807817223 */ /* 0x000fc40000010081 */
[----:B0-----:R-:W-:Y:S02]  /*4cc0*/  FADD.FTZ R84, R29, UR5 ;  /* 0x000000051d547e21 */ /* 0x001fe40008010000 */
[----:B------:R-:W-:Y:S02]  /*4cd0*/  FADD.FTZ R41, R28, UR5 ;  /* 0x000000051c297e21 */ /* 0x000fe40008010000 */
[-C--:B------:R-:W-:Y:S02]  /*4ce0*/  FFMA.FTZ R152, R65, R84.reuse, R152 ;  /* 0x0000005441987223 */ /* 0x080fe40000010098 */
[----:B------:R-:W-:Y:S02]  /*4cf0*/  FMUL.FTZ R84, R56, R84 ;  /* 0x0000005438547220 */ /* 0x000fe40000410000 */
[-C--:B------:R-:W-:Y:S02]  /*4d00*/  FFMA.FTZ R151, R66, R41.reuse, R151 ;  /* 0x0000002942977223 */ /* 0x080fe40000010097 */
[----:B------:R-:W-:-:S02]  /*4d10*/  FMUL.FTZ R41, R57, R41 ;  /* 0x0000002939297220 */ /* 0x000fc40000410000 */
[-C--:B------:R-:W-:Y:S02]  /*4d20*/  FFMA.FTZ R40, R93, R84.reuse, R40 ;  /* 0x000000545d287223 */ /* 0x080fe40000010028 */
[----:B------:R-:W-:Y:S02]  /*4d30*/  FMUL.FTZ R85, R47, R84 ;  /* 0x000000542f557220 */ /* 0x000fe40000410000 */
[-C--:B------:R-:W-:Y:S02]  /*4d40*/  FMUL.FTZ R84, R46, R41.reuse ;  /* 0x000000292e547220 */ /* 0x080fe40000410000 */
[----:B------:R-:W-:Y:S01]  /*4d50*/  FFMA.FTZ R40, R95, R41, R40 ;  /* 0x000000295f287223 */ /* 0x000fe20000010028 */
[----:B------:R-:W-:Y:S01]  /*4d60*/  STS [R43.X4+0x2120], R85 ;  /* 0x002120552b007388 */ /* 0x000fe20000004800 */
[----:B------:R-:W-:Y:S02]  /*4d70*/  FADD.FTZ R41, R27, UR5 ;  /* 0x000000051b297e21 */ /* 0x000fe40008010000 */
[----:B------:R-:W-:Y:S01]  /*4d80*/  FFMA.FTZ R129, R6, R137, R129 ;  /* 0x0000008906817223 */ /* 0x000fe20000010081 */
[----:B------:R0:W-:Y:S01]  /*4d90*/  STS [R43.X4+0x2124], R84 ;  /* 0x002124542b007388 */ /* 0x0001e20000004800 */
[----:B------:R-:W-:-:S02]  /*4da0*/  FFMA.FTZ R150, R68, R41, R150 ;  /* 0x0000002944967223 */ /* 0x000fc40000010096 */
[----:B------:R-:W-:Y:S02]  /*4db0*/  FMUL.FTZ R41, R80, R41 ;  /* 0x0000002950297220 */ /* 0x000fe40000410000 */
[----:B------:R-:W-:Y:S02]  /*4dc0*/  FFMA.FTZ R129, R5, R138, R129 ;  /* 0x0000008a05817223 */ /* 0x000fe40000010081 */
[-C--:B------:R-:W-:Y:S02]  /*4dd0*/  FFMA.FTZ R40, R96, R41.reuse, R40 ;  /* 0x0000002960287223 */ /* 0x080fe40000010028 */
[----:B------:R-:W-:Y:S02]  /*4de0*/  FMUL.FTZ R41, R45, R41 ;  /* 0x000000292d297220 */ /* 0x000fe40000410000 */
[----:B0-----:R-:W-:Y:S02]  /*4df0*/  FADD.FTZ R84, R25, UR5 ;  /* 0x0000000519547e21 */ /* 0x001fe40008010000 */
[-C--:B------:R-:W-:Y:S01]  /*4e00*/  FFMA.FTZ R40, R97, R42.reuse, R40 ;  /* 0x0000002a61287223 */ /* 0x080fe20000010028 */
[----:B------:R0:W-:Y:S01]  /*4e10*/  STS [R43.X4+0x2128], R41 ;  /* 0x002128292b007388 */ /* 0x0001e20000004800 */
[----:B------:R-:W-:-:S02]  /*4e20*/  FMUL.FTZ R42, R44, R42 ;  /* 0x0000002a2c2a7220 */ /* 0x000fc40000410000 */
[-C--:B------:R-:W-:Y:S02]  /*4e30*/  FFMA.FTZ R148, R70, R84.reuse, R148 ;  /* 0x0000005446947223 */ /* 0x080fe40000010094 */
[----:B------:R-:W-:Y:S01]  /*4e40*/  FMUL.FTZ R84, R64, R84 ;  /* 0x0000005440547220 */ /* 0x000fe20000410000 */
[----:B------:R1:W-:Y:S01]  /*4e50*/  STS [R43.X4+0x212c], R42 ;  /* 0x00212c2a2b007388 */ /* 0x0003e20000004800 */
[----:B------:R-:W-:Y:S02]  /*4e60*/  FFMA.FTZ R129, R4, R139, R129 ;  /* 0x0000008b04817223 */ /* 0x000fe40000010081 */
[-C--:B------:R-:W-:Y:S02]  /*4e70*/  FFMA.FTZ R40, R99, R84.reuse, R40 ;  /* 0x0000005463287223 */ /* 0x080fe40000010028 */
[----:B0-----:R-:W-:Y:S02]  /*4e80*/  FADD.FTZ R41, R24, UR5 ;  /* 0x0000000518297e21 */ /* 0x001fe40008010000 */
[----:B------:R-:W-:-:S02]  /*4e90*/  FMUL.FTZ R85, R39, R84 ;  /* 0x0000005427557220 */ /* 0x000fc40000410000 */
[-C--:B------:R-:W-:Y:S02]  /*4ea0*/  FFMA.FTZ R147, R71, R41.reuse, R147 ;  /* 0x0000002947937223 */ /* 0x080fe40000010093 */
[----:B-1----:R-:W-:Y:S01]  /*4eb0*/  FADD.FTZ R42, R23, UR5 ;  /* 0x00000005172a7e21 */ /* 0x002fe20008010000 */
[----:B------:R0:W-:Y:S01]  /*4ec0*/  STS [R43.X4+0x2130], R85 ;  /* 0x002130552b007388 */ /* 0x0001e20000004800 */
[----:B------:R-:W-:Y:S02]  /*4ed0*/  FMUL.FTZ R41, R67, R41 ;  /* 0x0000002943297220 */ /* 0x000fe40000410000 */
[-C--:B------:R-:W-:Y:S02]  /*4ee0*/  FFMA.FTZ R146, R72, R42.reuse, R146 ;  /* 0x0000002a48927223 */ /* 0x080fe40000010092 */
[----:B------:R-:W-:Y:S02]  /*4ef0*/  FMUL.FTZ R42, R78, R42 ;  /* 0x0000002a4e2a7220 */ /* 0x000fe40000410000 */
[----:B------:R-:W-:-:S02]  /*4f00*/  FFMA.FTZ R40, R100, R41, R40 ;  /* 0x0000002964287223 */ /* 0x000fc40000010028 */
[----:B------:R-:W-:Y:S02]  /*4f10*/  FADD.FTZ R84, R22, UR5 ;  /* 0x0000000516547e21 */ /* 0x000fe40008010000 */
[-C--:B------:R-:W-:Y:S02]  /*4f20*/  FFMA.FTZ R40, R101, R42.reuse, R40 ;  /* 0x0000002a65287223 */ /* 0x080fe40000010028 */
[----:B------:R-:W-:Y:S02]  /*4f30*/  FMUL.FTZ R42, R37, R42 ;  /* 0x0000002a252a7220 */ /* 0x000fe40000410000 */
[-C--:B------:R-:W-:Y:S02]  /*4f40*/  FFMA.FTZ R145, R73, R84.reuse, R145 ;  /* 0x0000005449917223 */ /* 0x080fe40000010091 */
[----:B------:R-:W-:Y:S01]  /*4f50*/  FMUL.FTZ R84, R79, R84 ;  /* 0x000000544f547220 */ /* 0x000fe20000410000 */
[----:B------:R1:W-:Y:S01]  /*4f60*/  STS [R43.X4+0x2138], R42 ;  /* 0x0021382a2b007388 */ /* 0x0003e20000004800 */
[----:B------:R-:W-:-:S02]  /*4f70*/  FMUL.FTZ R41, R38, R41 ;  /* 0x0000002926297220 */ /* 0x000fc40000410000 */
[----:B0-----:R-:W-:Y:S02]  /*4f80*/  FMUL.FTZ R85, R36, R84 ;  /* 0x0000005424557220 */ /* 0x001fe40000410000 */
[----:B------:R-:W-:Y:S01]  /*4f90*/  FFMA.FTZ R140, R3, R140, R129 ;  /* 0x0000008c038c7223 */ /* 0x000fe20000010081 */
[----:B------:R-:W-:Y:S01]  /*4fa0*/  STS [R43.X4+0x2134], R41 ;  /* 0x002134292b007388 */ /* 0x000fe20000004800 */
[----:B------:R-:W-:Y:S02]  /*4fb0*/  FMUL.FTZ R79, R79, UR38 ;  /* 0x000000264f4f7c20 */ /* 0x000fe40008410000 */
[----:B------:R-:W-:Y:S01]  /*4fc0*/  FMUL.FTZ R78, R78, UR38 ;  /* 0x000000264e4e7c20 */ /* 0x000fe20008410000 */
[----:B------:R0:W-:Y:S01]  /*4fd0*/  STS [R43.X4+0x213c], R85 ;  /* 0x00213c552b007388 */ /* 0x0001e20000004800 */
[----:B-1----:R-:W-:Y:S01]  /*4fe0*/  FFMA.FTZ R42, R102, R84, R40 ;  /* 0x00000054662a7223 */ /* 0x002fe20000010028 */
[----:B------:R-:W-:Y:S01]  /*4ff0*/  MOV R40, UR12 ;  /* 0x0000000c00287c02 */ /* 0x000fe20008000f00 */
[----:B------:R-:W-:-:S02]  /*5000*/  FADD.FTZ R84, R21, UR5 ;  /* 0x0000000515547e21 */ /* 0x000fc40008010000 */
[----:B------:R-:W-:Y:S02]  /*5010*/  FMUL.FTZ R67, R67, UR38 ;  /* 0x0000002643437c20 */ /* 0x000fe40008410000 */
[-C--:B------:R-:W-:Y:S02]  /*5020*/  FFMA.FTZ R144, R74, R84.reuse, R144 ;  /* 0x000000544a907223 */ /* 0x080fe40000010090 */
[----:B------:R-:W-:Y:S02]  /*5030*/  FMUL.FTZ R84, R91, R84 ;  /* 0x000000545b547220 */ /* 0x000fe40000410000 */
[----:B0-----:R-:W-:Y:S02]  /*5040*/  FADD.FTZ R85, R20, UR5 ;  /* 0x0000000514557e21 */ /* 0x001fe40008010000 */
[-C--:B------:R-:W-:Y:S02]  /*5050*/  FFMA.FTZ R87, R103, R84.reuse, R42 ;  /* 0x0000005467577223 */ /* 0x080fe4000001002a */
[----:B------:R-:W-:-:S02]  /*5060*/  FMUL.FTZ R84, R35, R84 ;  /* 0x0000005423547220 */ /* 0x000fc40000410000 */
[C---:B------:R-:W-:Y:S02]  /*5070*/  FMUL.FTZ R42, R94.reuse, R85 ;  /* 0x000000555e2a7220 */ /* 0x040fe40000410000 */
[----:B------:R-:W-:Y:S01]  /*5080*/  FMUL.FTZ R94, R94, UR38 ;  /* 0x000000265e5e7c20 */ /* 0x000fe20008410000 */
[----:B------:R0:W-:Y:S01]  /*5090*/  STS [R43.X4+0x2140], R84 ;  /* 0x002140542b007388 */ /* 0x0001e20000004800 */
[----:B------:R-:W-:-:S04]  /*50a0*/  IMAD.WIDE.U32 R40, R40, c[0x0][0x298], R88 ;  /* 0x0000a60028287a25 */ /* 0x000fc800078e0058 */
[----:B------:R-:W-:Y:S01]  /*50b0*/  FFMA.FTZ R143, R75, R85, R143 ;  /* 0x000000554b8f7223 */ /* 0x000fe2000001008f */
[----:B------:R-:W-:Y:S01]  /*50c0*/  IADD3 R41, R41, UR36, RZ ;  /* 0x0000002429297c10 */ /* 0x000fe2000fffe0ff */
[----:B------:R-:W-:Y:S01]  /*50d0*/  FMUL.FTZ R85, R76, R98 ;  /* 0x000000624c557220 */ /* 0x000fe20000410000 */
[----:B------:R-:W-:Y:S01]  /*50e0*/  ULDC.64 UR36, c[0x0][0x2a0] ;  /* 0x0000a80000247ab9 */ /* 0x000fe20000000a00 */
[----:B------:R-:W-:Y:S01]  /*50f0*/  MOV R76, UR15 ;  /* 0x0000000f004c7c02 */ /* 0x000fe20008000f00 */
[----:B0-----:R-:W-:Y:S01]  /*5100*/  FMUL.FTZ R84, R94, R104 ;  /* 0x000000685e547220 */ /* 0x001fe20000410000 */
[----:B------:R-:W-:Y:S01]  /*5110*/  UIMAD UR36, UR16, UR36, URZ ;  /* 0x00000024102472a4 */ /* 0x000fe2000f8e023f */
[-C--:B------:R-:W-:Y:S02]  /*5120*/  FFMA.FTZ R104, R104, R42.reuse, R87 ;  /* 0x0000002a68687223 */ /* 0x080fe40000010057 */
[----:B------:R-:W-:Y:S01]  /*5130*/  FADD.FTZ R87, R19, UR5 ;  /* 0x0000000513577e21 */ /* 0x000fe20008010000 */
[----:B------:R-:W-:Y:S01]  /*5140*/  UIMAD UR36, UR15, UR37, UR36 ;  /* 0x000000250f2472a4 */ /* 0x000fe2000f8e0224 */
[----:B------:R-:W-:-:S02]  /*5150*/  FMUL.FTZ R42, R34, R42 ;  /* 0x0000002a222a7220 */ /* 0x000fc40000410000 */
[-C--:B------:R-:W-:Y:S02]  /*5160*/  FFMA.FTZ R142, R85, R87.reuse, R142 ;  /* 0x00000057558e7223 */ /* 0x080fe4000001008e */
[----:B------:R-:W-:Y:S01]  /*5170*/  FMUL.FTZ R87, R98, R87 ;  /* 0x0000005762577220 */ /* 0x000fe20000410000 */
[----:B------:R0:W-:Y:S01]  /*5180*/  STS [R43.X4+0x2144], R42 ;  /* 0x0021442a2b007388 */ /* 0x0001e20000004800 */
[----:B------:R-:W-:-:S04]  /*5190*/  IMAD.WIDE.U32 R40, R76, c[0x0][0x2a0], R40 ;  /* 0x0000a8004c287a25 */ /* 0x000fc800078e0028 */
[----:B------:R-:W-:Y:S01]  /*51a0*/  IMAD.U32 R76, RZ, RZ, UR26 ;  /* 0x0000001aff4c7e24 */ /* 0x000fe2000f8e00ff */
[----:B------:R-:W-:Y:S01]  /*51b0*/  IADD3 R94, R41, UR36, RZ ;  /* 0x00000024295e7c10 */ /* 0x000fe2000fffe0ff */
[----:B------:R-:W-:Y:S02]  /*51c0*/  FMUL.FTZ R98, R98, UR38 ;  /* 0x0000002662627c20 */ /* 0x000fe40008410000 */
[----:B------:R-:W-:Y:S01]  /*51d0*/  FMUL.FTZ R91, R91, UR38 ;  /* 0x000000265b5b7c20 */ /* 0x000fe20008410000 */
[----:B------:R-:W-:Y:S01]  /*51e0*/  IADD3 R76, -R76, c[0x0][0x168], -R53 ;  /* 0x00005a004c4c7a10 */ /* 0x000fe20007ffe935 */
[----:B0-----:R-:W-:Y:S02]  /*51f0*/  FMUL.FTZ R42, R33, R87 ;  /* 0x00000057212a7220 */ /* 0x001fe40000410000 */
[----:B------:R-:W-:Y:S02]  /*5200*/  FMUL.FTZ R64, R64, UR38 ;  /* 0x0000002640407c20 */ /* 0x000fe40008410000 */
[----:B------:R-:W-:Y:S01]  /*5210*/  FMUL.FTZ R80, R80, UR38 ;  /* 0x0000002650507c20 */ /* 0x000fe20008410000 */
[----:B------:R0:W-:Y:S01]  /*5220*/  STS [R43.X4+0x2148], R42 ;  /* 0x0021482a2b007388 */ /* 0x0001e20000004800 */
[----:B------:R-:W-:-:S02]  /*5230*/  FMUL.FTZ R88, R57, UR38 ;  /* 0x0000002639587c20 */ /* 0x000fc40008410000 */
[----:B------:R-:W-:Y:S02]  /*5240*/  FMUL.FTZ R89, R56, UR38 ;  /* 0x0000002638597c20 */ /* 0x000fe40008410000 */
[----:B------:R-:W-:Y:S01]  /*5250*/  FMUL.FTZ R81, R81, UR38 ;  /* 0x0000002651517c20 */ /* 0x000fe20008410000 */
[----:B0-----:R-:W-:Y:S01]  /*5260*/  MOV R43, UR26 ;  /* 0x0000001a002b7c02 */ /* 0x001fe20008000f00 */
[----:B------:R-:W-:Y:S01]  /*5270*/  BAR.SYNC.DEFER_BLOCKING 0x0 ;  /* 0x0000000000007b1d */ /* 0x000fe20000010000 */
[----:B------:R-:W-:-:S04]  /*5280*/  IADD3 R42, P0, R40, UR26, RZ ;  /* 0x0000001a282a7c10 */ /* 0x000fc8000ff1e0ff */
[----:B------:R-:W-:Y:S02]  /*5290*/  LEA.HI.X.SX32 R43, R43, R94, 0x1, P0 ;  /* 0x0000005e2b2b7211 */ /* 0x000fe400000f0eff */
[----:B------:R-:W-:-:S13]  /*52a0*/  ISETP.GE.AND P0, PT, R76, 0x1, PT ;  /* 0x000000014c00780c */ /* 0x000fda0003f06270 */
[----:B------:R-:W-:Y:S05]  /*52b0*/  @!P0 BRA `(.L_x_578) ;  /* 0x000000b000008947 */ /* 0x000fea0003800000 */
[----:B------:R-:W-:Y:S01]  /*52c0*/  ULDC.64 UR36, c[0x0][0x2b0] ;  /* 0x0000ac0000247ab9 */ /* 0x000fe20000000a00 */
[----:B------:R-:W-:Y:S01]  /*52d0*/  MOV R56, UR7 ;  /* 0x0000000700387c02 */ /* 0x000fe20008000f00 */
[----:B------:R-:W-:-:S04]  /*52e0*/  UIMAD UR36, UR40, UR36, URZ ;  /* 0x00000024282472a4 */ /* 0x000fc8000f8e023f */
[----:B------:R-:W-:Y:S01]  /*52f0*/  UIMAD UR36, UR7, UR37, UR36 ;  /* 0x00000025072472a4 */ /* 0x000fe2000f8e0224 */
[----:B------:R-:W-:-:S05]  /*5300*/  IMAD.WIDE.U32 R42, R56, c[0x0][0x2b0], R42 ;  /* 0x0000ac00382a7a25 */ /* 0x000fca00078e002a */
[----:B------:R-:W-:Y:S02]  /*5310*/  LEA R56, P0, R42, c[0x0][0x318], 0x2 ;  /* 0x0000c6002a387a11 */ /* 0x000fe400078010ff */
[----:B------:R-:W-:-:S04]  /*5320*/  IADD3 R43, R43, UR36, RZ ;  /* 0x000000242b2b7c10 */ /* 0x000fc8000fffe0ff */
[----:B------:R-:W-:Y:S02]  /*5330*/  LEA.HI.X R57, R42, c[0x0][0x31c], R43, 0x2, P0 ;  /* 0x0000c7002a397a11 */ /* 0x000fe400000f142b */
[----:B------:R-:W-:-:S06]  /*5340*/  LEA.HI.SX32 R42, R53, R53, 0x1b ;  /* 0x00000035352a7211 */ /* 0x000fcc00078fdaff */
[----:B------:R-:W0:Y:S04]  /*5350*/  LDS R42, [R42.X4+0x2110] ;  /* 0x002110002a2a7984 */ /* 0x000e280000004800 */
[----:B0-----:R0:W-:Y:S02]  /*5360*/  RED.E.ADD.F32.FTZ.RN.STRONG.GPU [R56.64], R42 ;  /* 0x0000002a3800798e */ /* 0x0011e4000c10e79c */
.L_x_578:
[----:B------:R-:W-:Y:S05]  /*5370*/  BSYNC B0 ;  /* 0x0000000000007941 */ /* 0x000fea0003800000 */
.L_x_577:
[----:B------:R-:W-:Y:S01]  /*5380*/  UIMAD UR40, UR6, -0x800, UR14 ;  /* 0xfffff800062878a4 */ /* 0x000fe2000f8e020e */
[C---:B0-----:R-:W-:Y:S01]  /*5390*/  LEA R42, P0, R40.reuse, c[0x0][0x318], 0x2 ;  /* 0x0000c600282a7a11 */ /* 0x041fe200078010ff */
[----:B------:R-:W-:Y:S01]  /*53a0*/  USHF.L.U32 UR39, UR8, 0x2, URZ ;  /* 0x0000000208277899 */ /* 0x000fe2000800063f */
[----:B------:R-:W-:Y:S01]  /*53b0*/  FADD.FTZ R122, R77, R122 ;  /* 0x0000007a4d7a7221 */ /* 0x000fe20000010000 */
[----:B------:R-:W-:Y:S01]  /*53c0*/  USHF.R.S32.HI UR41, URZ, 0x1f, UR40 ;  /* 0x0000001f3f297899 */ /* 0x000fe20008011428 */
[----:B------:R-:W-:Y:S01]  /*53d0*/  LEA.HI.X R43, R40, c[0x0][0x31c], R94, 0x2, P0 ;  /* 0x0000c700282b7a11 */ /* 0x000fe200000f145e */
[----:B------:R-:W-:Y:S01]  /*53e0*/  USHF.L.U64.HI UR38, UR8, 0x2, UR9 ;  /* 0x0000000208267899 */ /* 0x000fe20008010209 */
[----:B------:R-:W-:Y:S01]  /*53f0*/  MOV R41, UR40 ;  /* 0x0000002800297c02 */ /* 0x000fe20008000f00 */
[----:B------:R-:W-:Y:S01]  /*5400*/  ULDC.64 UR36, c[0x0][0x2b0] ;  /* 0x0000ac0000247ab9 */ /* 0x000fe20000000a00 */
[----:B------:R-:W-:Y:S01]  /*5410*/  MOV R56, UR40 ;  /* 0x0000002800387c02 */ /* 0x000fe20008000f00 */
[----:B------:R-:W-:Y:S01]  /*5420*/  UIMAD UR36, UR38, UR36, URZ ;  /* 0x00000024262472a4 */ /* 0x000fe2000f8e023f */
[----:B------:R-:W-:Y:S01]  /*5430*/  LEA R40, P0, R41, R42, 0x2 ;  /* 0x0000002a29287211 */ /* 0x000fe200078010ff */
[----:B------:R-:W-:Y:S01]  /*5440*/  FMUL.FTZ R57, R2, R141 ;  /* 0x0000008d02397220 */ /* 0x000fe20000410000 */
[----:B------:R-:W-:Y:S01]  /*5450*/  MOV R41, UR41 ;  /* 0x0000002900297c02 */ /* 0x000fe20008000f00 */
[----:B------:R-:W-:Y:S01]  /*5460*/  UIMAD UR36, UR39, UR37, UR36 ;  /* 0x00000025272472a4 */ /* 0x000fe2000f8e0224 */
[----:B------:R-:W-:Y:S01]  /*5470*/  FMUL.FTZ R98, R98, R105 ;  /* 0x0000006962627220 */ /* 0x000fe20000410000 */
[----:B------:R-:W-:Y:S01]  /*5480*/  BSSY B0, `(.L_x_579) ;  /* 0x0000016000007945 */ /* 0x000fe20003800000 */
[----:B------:R-:W-:Y:S01]  /*5490*/  LEA.HI.X R41, R56, R43, R41, 0x2, P0 ;  /* 0x0000002b38297211 */ /* 0x000fe200000f1429 */
[----:B------:R-:W-:Y:S01]  /*54a0*/  FFMA.FTZ R104, R105, R87, R104 ;  /* 0x0000005769687223 */ /* 0x000fe20000010068 */
[----:B------:R-:W-:Y:S01]  /*54b0*/  MOV R56, UR39 ;  /* 0x0000002700387c02 */ /* 0x000fe20008000f00 */
[----:B------:R-:W-:Y:S01]  /*54c0*/  FADD.FTZ R57, R140, R57 ;  /* 0x000000398c397221 */ /* 0x000fe20000010000 */
[----:B------:R-:W-:Y:S01]  /*54d0*/  ISETP.GE.AND P0, PT, R76, 0x81, PT ;  /* 0x000000814c00780c */ /* 0x000fe20003f06270 */
[----:B------:R-:W-:Y:S01]  /*54e0*/  FFMA.FTZ R85, R33, R85, R98 ;  /* 0x0000005521557223 */ /* 0x000fe20000010062 */
[C---:B------:R-:W-:Y:S01]  /*54f0*/  IADD3 R87, R53.reuse, 0x100, RZ ;  /* 0x0000010035577810 */ /* 0x040fe20007ffe0ff */
[----:B------:R-:W-:Y:S01]  /*5500*/  IMAD.WIDE.U32 R40, R56, c[0x0][0x2b0], R40 ;  /* 0x0000ac0038287a25 */ /* 0x000fe200078e0028 */
[----:B------:R-:W-:-:S02]  /*5510*/  IADD3 R56, R53, 0x80, RZ ;  /* 0x0000008035387810 */ /* 0x000fc40007ffe0ff */
[----:B------:R-:W-:Y:S02]  /*5520*/  IADD3 R94, R53, 0x180, RZ ;  /* 0x00000180355e7810 */ /* 0x000fe40007ffe0ff */
[----:B------:R-:W-:Y:S01]  /*5530*/  LEA.HI.SX32 R77, R56, R53, 0x1b ;  /* 0x00000035384d7211 */ /* 0x000fe200078fdaff */
[----:B------:R-:W-:Y:S01]  /*5540*/  FADD.FTZ R56, R104, R86 ;  /* 0x0000005668387221 */ /* 0x000fe20000010000 */
[----:B------:R-:W-:-:S04]  /*5550*/  IADD3 R41, R41, UR36, RZ ;  /* 0x0000002429297c10 */ /* 0x000fc8000fffe0ff */
[----:B------:R-:W0:Y:S01]  /*5560*/  LDS R77, [R77.X4+0x2310] ;  /* 0x002310004d4d7984 */ /* 0x000e220000004800 */
[----:B------:R-:W-:Y:S05]  /*5570*/  @!P0 BRA `(.L_x_580) ;  /* 0x0000006000008947 */ /* 0x000fea0003800000 */
[----:B------:R-:W-:-:S05]  /*5580*/  MOV R86, UR40 ;  /* 0x0000002800567c02 */ /* 0x000fca0008000f00 */
[----:B------:R-:W-:Y:S01]  /*5590*/  IMAD.WIDE R42, R86, 0x4, R42 ;  /* 0x00000004562a7825 */ /* 0x000fe200078e022a */
[----:B------:R-:W-:-:S05]  /*55a0*/  MOV R86, UR39 ;  /* 0x0000002700567c02 */ /* 0x000fca0008000f00 */
[----:B------:R-:W-:-:S05]  /*55b0*/  IMAD.WIDE.U32 R42, R86, c[0x0][0x2b0], R42 ;  /* 0x0000ac00562a7a25 */ /* 0x000fca00078e002a */
[----:B------:R-:W-:-:S05]  /*55c0*/  IADD3 R43, R43, UR36, RZ ;  /* 0x000000242b2b7c10 */ /* 0x000fca000fffe0ff */
[----:B0-----:R0:W-:Y:S02]  /*55d0*/  RED.E.ADD.F32.FTZ.RN.STRONG.GPU [R42.64+-0x1e00], R77 ;  /* 0xffe2004d2a00798e */ /* 0x0011e4000c10e79c */
.L_x_580:
[----:B------:R-:W-:Y:S05]  /*55e0*/  BSYNC B0 ;  /* 0x0000000000007941 */ /* 0x000fea0003800000 */
.L_x_579:
[-C--:B0-----:R-:W-:Y:S01]  /*55f0*/  LEA.HI.SX32 R43, R87, R53.reuse, 0x1b ;  /* 0x00000035572b7211 */ /* 0x081fe200078fdaff */
        /* <DEDUP_REMOVED lines=13> */
.L_x_582:
[----:B------:R-:W-:Y:S05]  /*56d0*/  BSYNC B0 ;  /* 0x0000000000007941 */ /* 0x000fea0003800000 */
.L_x_581:
[----:B------:R-:W1:Y:S01]  /*56e0*/  LDS R42, [R42.X4+0x2710] ;  /* 0x002710002a2a7984 */ /* 0x000e620000004800 */
[----:B------:R-:W-:Y:S01]  /*56f0*/  BSSY B0, `(.L_x_583) ;  /* 0x0000005000007945 */ /* 0x000fe20003800000 */
[----:B------:R-:W-:Y:S02]  /*5700*/  IADD3 R86, R53, 0x280, RZ ;  /* 0x0000028035567810 */ /* 0x000fe40007ffe0ff */
[----:B0-----:R-:W-:Y:S01]  /*5710*/  LEA.HI.SX32 R43, R77, R53, 0x1b ;  /* 0x000000354d2b7211 */ /* 0x001fe200078fdaff */
[----:B------:R-:W-:Y:S05]  /*5720*/  @!P0 BRA `(.L_x_584) ;  /* 0x0000001000008947 */ /* 0x000fea0003800000 */
[----:B-1----:R0:W-:Y:S02]  /*5730*/  RED.E.ADD.F32.FTZ.RN.STRONG.GPU [R40.64+-0x1a00], R42 ;  /* 0xffe6002a2800798e */ /* 0x0021e4000c10e79c */
.L_x_584:
[----:B------:R-:W-:Y:S05]  /*5740*/  BSYNC B0 ;  /* 0x0000000000007941 */ /* 0x000fea0003800000 */
.L_x_583:
[----:B------:R-:W2:Y:S01]  /*5750*/  LDS R43, [R43.X4+0x2910] ;  /* 0x002910002b2b7984 */ /* 0x000ea20000004800 */
[----:B------:R-:W-:Y:S01]  /*5760*/  BSSY B0, `(.L_x_585) ;  /* 0x0000005000007945 */ /* 0x000fe20003800000 */
[----:B------:R-:W-:-:S02]  /*5770*/  IADD3 R77, R53, 0x300, RZ ;  /* 0x00000300354d7810 */ /* 0x000fc40007ffe0ff */
[----:B01----:R-:W-:Y:S01]  /*5780*/  LEA.HI.SX32 R42, R86, R53, 0x1b ;  /* 0x00000035562a7211 */ /* 0x003fe200078fdaff */
[----:B------:R-:W-:Y:S05]  /*5790*/  @!P1 BRA `(.L_x_586) ;  /* 0x0000001000009947 */ /* 0x000fea0003800000 */
[----:B--2---:R0:W-:Y:S02]  /*57a0*/  RED.E.ADD.F32.FTZ.RN.STRONG.GPU [R40.64+-0x1800], R43 ;  /* 0xffe8002b2800798e */ /* 0x0041e4000c10e79c */
.L_x_586:
[----:B------:R-:W-:Y:S05]  /*57b0*/  BSYNC B0 ;  /* 0x0000000000007941 */ /* 0x000fea0003800000 */
.L_x_585:
[----:B------:R-:W1:Y:S01]  /*57c0*/  LDS R42, [R42.X4+0x2b10] ;  /* 0x002b10002a2a7984 */ /* 0x000e620000004800 */
[----:B------:R-:W-:Y:S01]  /*57d0*/  BSSY B0, `(.L_x_587) ;  /* 0x0000005000007945 */ /* 0x000fe20003800000 */
[----:B------:R-:W-:Y:S02]  /*57e0*/  IADD3 R86, R53, 0x380, RZ ;  /* 0x0000038035567810 */ /* 0x000fe40007ffe0ff */
[----:B0-2---:R-:W-:Y:S01]  /*57f0*/  LEA.HI.SX32 R43, R77, R53, 0x1b ;  /* 0x000000354d2b7211 */ /* 0x005fe200078fdaff */
[----:B------:R-:W-:Y:S05]  /*5800*/  @!P2 BRA `(.L_x_588) ;  /* 0x000000100000a947 */ /* 0x000fea0003800000 */
[----:B-1----:R0:W-:Y:S02]  /*5810*/  RED.E.ADD.F32.FTZ.RN.STRONG.GPU [R40.64+-0x1600], R42 ;  /* 0xffea002a2800798e */ /* 0x0021e4000c10e79c */
.L_x_588:
[----:B------:R-:W-:Y:S05]  /*5820*/  BSYNC B0 ;  /* 0x0000000000007941 */ /* 0x000fea0003800000 */
.L_x_587:
[----:B------:R-:W2:Y:S01]  /*5830*/  LDS R43, [R43.X4+0x2d10] ;  /* 0x002d10002b2b7984 */ /* 0x000ea20000004800 */
[----:B------:R-:W-:Y:S01]  /*5840*/  BSSY B0, `(.L_x_589) ;  /* 0x0000005000007945 */ /* 0x000fe20003800000 */
[----:B------:R-:W-:Y:S02]  /*5850*/  IADD3 R77, R53, 0x400, RZ ;  /* 0x00000400354d7810 */ /* 0x000fe40007ffe0ff */
[----:B01----:R-:W-:Y:S01]  /*5860*/  LEA.HI.SX32 R42, R86, R53, 0x1b ;  /* 0x00000035562a7211 */ /* 0x003fe200078fdaff */
[----:B------:R-:W-:Y:S05]  /*5870*/  @!P3 BRA `(.L_x_590) ;  /* 0x000000100000b947 */ /* 0x000fea0003800000 */
[----:B--2---:R0:W-:Y:S02]  /*5880*/  RED.E.ADD.F32.FTZ.RN.STRONG.GPU [R40.64+-0x1400], R43 ;  /* 0xffec002b2800798e */ /* 0x0041e4000c10e79c */
.L_x_590:
[----:B------:R-:W-:Y:S05]  /*5890*/  BSYNC B0 ;  /* 0x0000000000007941 */ /* 0x000fea0003800000 */
.L_x_589:
[----:B------:R-:W1:Y:S01]  /*58a0*/  LDS R42, [R42.X4+0x2f10] ;  /* 0x002f10002a2a7984 */ /* 0x000e620000004800 */
[----:B------:R-:W-:Y:S01]  /*58b0*/  BSSY B0, `(.L_x_591) ;  /* 0x0000004000007945 */ /* 0x000fe20003800000 */
[----:B------:R-:W-:Y:S01]  /*58c0*/  LEA.HI.SX32 R77, R77, R53, 0x1b ;  /* 0x000000354d4d7211 */ /* 0x000fe200078fdaff */
[----:B------:R-:W-:Y:S05]  /*58d0*/  @!P4 BRA `(.L_x_592) ;  /* 0x000000100000c947 */ /* 0x000fea0003800000 */
[----:B-1----:R1:W-:Y:S02]  /*58e0*/  RED.E.ADD.F32.FTZ.RN.STRONG.GPU [R40.64+-0x1200], R42 ;  /* 0xffee002a2800798e */ /* 0x0023e4000c10e79c */
.L_x_592:
[----:B------:R-:W-:Y:S05]  /*58f0*/  BSYNC B0 ;  /* 0x0000000000007941 */ /* 0x000fea0003800000 */
.L_x_591:
[----:B------:R-:W3:Y:S01]  /*5900*/  LDS R77, [R77.X4+0x3110] ;  /* 0x003110004d4d7984 */ /* 0x000ee20000004800 */
[----:B------:R-:W-:Y:S01]  /*5910*/  BSSY B0, `(.L_x_593) ;  /* 0x0000005000007945 */ /* 0x000fe20003800000 */
[----:B-1----:R-:W-:-:S02]  /*5920*/  IADD3 R42, R53, 0x480, RZ ;  /* 0x00000480352a7810 */ /* 0x002fc40007ffe0ff */
[----:B------:R-:W-:Y:S01]  /*5930*/  IADD3 R86, R53, 0x500, RZ ;  /* 0x0000050035567810 */ /* 0x000fe20007ffe0ff */
[----:B------:R-:W-:Y:S05]  /*5940*/  @!P5 BRA `(.L_x_594) ;  /* 0x000000100000d947 */ /* 0x000fea0003800000 */
[----:B---3--:R1:W-:Y:S02]  /*5950*/  RED.E.ADD.F32.FTZ.RN.STRONG.GPU [R40.64+-0x1000], R77 ;  /* 0xfff0004d2800798e */ /* 0x0083e4000c10e79c */
.L_x_594:
[----:B------:R-:W-:Y:S05]  /*5960*/  BSYNC B0 ;  /* 0x0000000000007941 */ /* 0x000fea0003800000 */
.L_x_593:
[-C--:B0-2---:R-:W-:Y:S01]  /*5970*/  LEA.HI.SX32 R43, R42, R53.reuse, 0x1b ;  /* 0x000000352a2b7211 */ /* 0x085fe200078fdaff */
[----:B------:R-:W-:Y:S01]  /*5980*/  BSSY B0, `(.L_x_595) ;  /* 0x000000d000007945 */ /* 0x000fe20003800000 */
[----:B------:R-:W-:Y:S02]  /*5990*/  ISETP.GE.AND P6, PT, R76, 0x481, PT ;  /* 0x000004814c00780c */ /* 0x000fe40003fc6270 */
[----:B-1-3--:R-:W-:Y:S02]  /*59a0*/  IADD3 R77, R53, 0x580, RZ ;  /* 0x00000580354d7810 */ /* 0x00afe40007ffe0ff */
[----:B------:R-:W0:Y:S01]  /*59b0*/  LDS R43, [R43.X4+0x3310] ;  /* 0x003310002b2b7984 */ /* 0x000e220000004800 */
        /* <DEDUP_REMOVED lines=8> */
[----:B0-----:R0:W-:Y:S02]  /*5a40*/  RED.E.ADD.F32.FTZ.RN.STRONG.GPU [R40.64+-0xe00], R43 ;  /* 0xfff2002b2800798e */ /* 0x0011e4000c10e79c */
.L_x_596:
[----:B------:R-:W-:Y:S05]  /*5a50*/  BSYNC B0 ;  /* 0x0000000000007941 */ /* 0x000fea0003800000 */
.L_x_595:
[----:B------:R-:W1:Y:S01]  /*5a60*/  LDS R42, [R42.X4+0x3510] ;  /* 0x003510002a2a7984 */ /* 0x000e620000004800 */
[----:B------:R-:W-:Y:S01]  /*5a70*/  BSSY B0, `(.L_x_597) ;  /* 0x0000005000007945 */ /* 0x000fe20003800000 */
[----:B0-----:R-:W-:-:S02]  /*5a80*/  IADD3 R43, R53, 0x600, RZ ;  /* 0x00000600352b7810 */ /* 0x001fc40007ffe0ff */
[----:B------:R-:W-:Y:S01]  /*5a90*/  LEA.HI.SX32 R77, R77, R53, 0x1b ;  /* 0x000000354d4d7211 */ /* 0x000fe200078fdaff */
[----:B------:R-:W-:Y:S05]  /*5aa0*/  @!P0 BRA `(.L_x_598) ;  /* 0x0000001000008947 */ /* 0x000fea0003800000 */
[----:B-1----:R0:W-:Y:S02]  /*5ab0*/  RED.E.ADD.F32.FTZ.RN.STRONG.GPU [R40.64+-0xc00], R42 ;  /* 0xfff4002a2800798e */ /* 0x0021e4000c10e79c */
.L_x_598:
[----:B------:R-:W-:Y:S05]  /*5ac0*/  BSYNC B0 ;  /* 0x0000000000007941 */ /* 0x000fea0003800000 */
.L_x_597:
[----:B------:R-:W2:Y:S01]  /*5ad0*/  LDS R77, [R77.X4+0x3710] ;  /* 0x003710004d4d7984 */ /* 0x000ea20000004800 */
[----:B------:R-:W-:Y:S01]  /*5ae0*/  BSSY B0, `(.L_x_599) ;  /* 0x0000005000007945 */ /* 0x000fe20003800000 */
[----:B01----:R-:W-:Y:S02]  /*5af0*/  IADD3 R42, R53, 0x680, RZ ;  /* 0x00000680352a7810 */ /* 0x003fe40007ffe0ff */
[----:B------:R-:W-:Y:S01]  /*5b00*/  LEA.HI.SX32 R43, R43, R53, 0x1b ;  /* 0x000000352b2b7211 */ /* 0x000fe200078fdaff */
[----:B------:R-:W-:Y:S05]  /*5b10*/  @!P1 BRA `(.L_x_600) ;  /* 0x0000001000009947 */ /* 0x000fea0003800000 */
[----:B--2---:R0:W-:Y:S02]  /*5b20*/  RED.E.ADD.F32.FTZ.RN.STRONG.GPU [R40.64+-0xa00], R77 ;  /* 0xfff6004d2800798e */ /* 0x0041e4000c10e79c */
.L_x_600:
[----:B------:R-:W-:Y:S05]  /*5b30*/  BSYNC B0 ;  /* 0x0000000000007941 */ /* 0x000fea0003800000 */
.L_x_599:
[----:B------:R-:W1:Y:S01]  /*5b40*/  LDS R43, [R43.X4+0x3910] ;  /* 0x003910002b2b7984 */ /* 0x000e620000004800 */
[----:B------:R-:W-:Y:S01]  /*5b50*/  BSSY B0, `(.L_x_601) ;  /* 0x0000005000007945 */ /* 0x000fe20003800000 */
[----:B------:R-:W-:Y:S02]  /*5b60*/  IADD3 R76, R53, 0x700, RZ ;  /* 0x00000700354c7810 */ /* 0x000fe40007ffe0ff */
[----:B------:R-:W-:Y:S01]  /*5b70*/  LEA.HI.SX32 R42, R42, R53, 0x1b ;  /* 0x000000352a2a7211 */ /* 0x000fe200078fdaff */
[----:B------:R-:W-:Y:S05]  /*5b80*/  @!P2 BRA `(.L_x_602) ;  /* 0x000000100000a947 */ /* 0x000fea0003800000 */
[----:B-1----:R1:W-:Y:S02]  /*5b90*/  RED.E.ADD.F32.FTZ.RN.STRONG.GPU [R40.64+-0x800], R43 ;  /* 0xfff8002b2800798e */ /* 0x0023e4000c10e79c */
.L_x_602:
[----:B------:R-:W-:Y:S05]  /*5ba0*/  BSYNC B0 ;  /* 0x0000000000007941 */ /* 0x000fea0003800000 */
.L_x_601:
[----:B------:R-:W3:Y:S01]  /*5bb0*/  LDS R42, [R42.X4+0x3b10] ;  /* 0x003b10002a2a7984 */ /* 0x000ee20000004800 */
[----:B------:R-:W-:Y:S01]  /*5bc0*/  BSSY B0, `(.L_x_603) ;  /* 0x0000005000007945 */ /* 0x000fe20003800000 */
[----:B-1----:R-:W-:-:S02]  /*5bd0*/  IADD3 R43, R53, 0x780, RZ ;  /* 0x00000780352b7810 */ /* 0x002fc40007ffe0ff */
[----:B------:R-:W-:Y:S01]  /*5be0*/  LEA.HI.SX32 R76, R76, R53, 0x1b ;  /* 0x000000354c4c7211 */ /* 0x000fe200078fdaff */
[----:B------:R-:W-:Y:S05]  /*5bf0*/  @!P3 BRA `(.L_x_604) ;  /* 0x000000100000b947 */ /* 0x000fea0003800000 */
[----:B---3--:R1:W-:Y:S02]  /*5c00*/  RED.E.ADD.F32.FTZ.RN.STRONG.GPU [R40.64+-0x600], R42 ;  /* 0xfffa002a2800798e */ /* 0x0083e4000c10e79c */
.L_x_604:
[----:B------:R-:W-:Y:S05]  /*5c10*/  BSYNC B0 ;  /* 0x0000000000007941 */ /* 0x000fea0003800000 */
.L_x_603:
[----:B------:R-:W4:Y:S01]  /*5c20*/  LDS R76, [R76.X4+0x3d10] ;  /* 0x003d10004c4c7984 */ /* 0x000f220000004800 */
[----:B------:R-:W-:Y:S01]  /*5c30*/  BSSY B0, `(.L_x_605) ;  /* 0x0000004000007945 */ /* 0x000fe20003800000 */
[----:B------:R-:W-:Y:S01]  /*5c40*/  LEA.HI.SX32 R43, R43, R53, 0x1b ;  /* 0x000000352b2b7211 */ /* 0x000fe200078fdaff */
[----:B------:R-:W-:Y:S05]  /*5c50*/  @!P4 BRA `(.L_x_606) ;  /* 0x000000100000c947 */ /* 0x000fea0003800000 */
[----:B----4-:R4:W-:Y:S02]  /*5c60*/  RED.E.ADD.F32.FTZ.RN.STRONG.GPU [R40.64+-0x400], R76 ;  /* 0xfffc004c2800798e */ /* 0x0109e4000c10e79c */
.L_x_606:
[----:B------:R-:W-:Y:S05]  /*5c70*/  BSYNC B0 ;  /* 0x0000000000007941 */ /* 0x000fea0003800000 */
.L_x_605:
[----:B------:R-:W0:Y:S01]  /*5c80*/  LDS R43, [R43.X4+0x3f10] ;  /* 0x003f10002b2b7984 */ /* 0x000e220000004800 */
[----:B------:R-:W-:Y:S01]  /*5c90*/  BSSY B0, `(.L_x_607) ;  /* 0x0000003000007945 */ /* 0x000fe20003800000 */
[----:B------:R-:W-:Y:S05]  /*5ca0*/  @!P5 BRA `(.L_x_608) ;  /* 0x000000100000d947 */ /* 0x000fea0003800000 */
[----:B0-----:R0:W-:Y:S02]  /*5cb0*/  RED.E.ADD.F32.FTZ.RN.STRONG.GPU [R40.64+-0x200], R43 ;  /* 0xfffe002b2800798e */ /* 0x0011e4000c10e79c */
.L_x_608:
[----:B------:R-:W-:Y:S05]  /*5cc0*/  BSYNC B0 ;  /* 0x0000000000007941 */ /* 0x000fea0003800000 */
.L_x_607:
[----:B-1-3--:R-:W1:Y:S01]  /*5cd0*/  S2R R42, SR_LANEID ;  /* 0x00000000002a7919 */ /* 0x00ae620000000000 */
[----:B------:R-:W-:Y:S01]  /*5ce0*/  ISETP.NE.AND P2, PT, R53, RZ, PT ;  /* 0x000000ff3500720c */ /* 0x000fe20003f45270 */
[----:B------:R-:W-:Y:S01]  /*5cf0*/  FMUL.FTZ R91, R91, R103 ;  /* 0x000000675b5b7220 */ /* 0x000fe20000410000 */
[----:B------:R-:W-:Y:S01]  /*5d00*/  BSSY B0, `(.L_x_609) ;  /* 0x0000059000007945 */ /* 0x000fe20003800000 */
[----:B0---4-:R-:W0:Y:S01]  /*5d10*/  SHFL.DOWN PT, R41, R56, 0x1, 0x1f ;  /* 0x08201f0038297f89 */ /* 0x011e2200000e0000 */
[----:B------:R-:W-:-:S02]  /*5d20*/  FMUL.FTZ R79, R79, R102 ;  /* 0x000000664f4f7220 */ /* 0x000fc40000410000 */
[----:B------:R-:W-:Y:S01]  /*5d30*/  FMUL.FTZ R78, R78, R101 ;  /* 0x000000654e4e7220 */ /* 0x000fe20000410000 */
[----:B------:R-:W3:Y:S01]  /*5d40*/  SHFL.DOWN PT, R40, R57, 0x1, 0x1f ;  /* 0x08201f0039287f89 */ /* 0x000ee200000e0000 */
[----:B------:R-:W-:Y:S02]  /*5d50*/  FMUL.FTZ R67, R67, R100 ;  /* 0x0000006443437220 */ /* 0x000fe40000410000 */
[----:B------:R-:W-:Y:S02]  /*5d60*/  FMUL.FTZ R64, R64, R99 ;  /* 0x0000006340407220 */ /* 0x000fe40000410000 */
[----:B------:R-:W-:Y:S02]  /*5d70*/  FMUL.FTZ R61, R61, R97 ;  /* 0x000000613d3d7220 */ /* 0x000fe40000410000 */
[----:B------:R-:W-:Y:S02]  /*5d80*/  FMUL.FTZ R80, R80, R96 ;  /* 0x0000006050507220 */ /* 0x000fe40000410000 */
[----:B------:R-:W-:-:S02]  /*5d90*/  FMUL.FTZ R95, R88, R95 ;  /* 0x0000005f585f7220 */ /* 0x000fc40000410000 */
[----:B------:R-:W-:Y:S02]  /*5da0*/  FMUL.FTZ R81, R81, R92 ;  /* 0x0000005c51517220 */ /* 0x000fe40000410000 */
        /* <DEDUP_REMOVED lines=11> */
[----:B---3--:R-:W-:Y:S01]  /*5e60*/  @!P0 FADD.FTZ R57, R57, R40 ;  /* 0x0000002839398221 */ /* 0x008fe20000010000 */
[----:B------:R-:W-:Y:S01]  /*5e70*/  ISETP.GT.AND P0, PT, R42, 0x1d, PT ;  /* 0x0000001d2a00780c */ /* 0x000fe20003f04270 */
[----:B------:R-:W-:Y:S01]  /*5e80*/  FFMA.FTZ R95, R46, R66, R95 ;  /* 0x000000422e5f7223 */ /* 0x000fe2000001005f */
[----:B------:R-:W0:Y:S01]  /*5e90*/  SHFL.DOWN PT, R41, R56, 0x2, 0x1f ;  /* 0x08401f0038297f89 */ /* 0x000e2200000e0000 */
[----:B------:R-:W-:-:S02]  /*5ea0*/  FFMA.FTZ R81, R48, R63, R81 ;  /* 0x0000003f30517223 */ /* 0x000fc40000010051 */
[----:B------:R-:W-:Y:S01]  /*5eb0*/  FFMA.FTZ R90, R49, R62, R90 ;  /* 0x0000003e315a7223 */ /* 0x000fe2000001005a */
[----:B------:R-:W1:Y:S01]  /*5ec0*/  SHFL.DOWN PT, R40, R57, 0x2, 0x1f ;  /* 0x08401f0039287f89 */ /* 0x000e6200000e0000 */
        /* <DEDUP_REMOVED lines=15> */
[----:B------:R-:W-:Y:S02]  /*5fc0*/  FFMA.FTZ R154, R62, R82, R154 ;  /* 0x000000523e9a7223 */ /* 0x000fe4000001009a */
[----:B------:R-:W1:Y:S01]  /*5fd0*/  SHFL.DOWN PT, R40, R57, 0x4, 0x1f ;  /* 0x08801f0039287f89 */ /* 0x000e6200000e0000 */
[----:B------:R-:W-:Y:S02]  /*5fe0*/  FFMA.FTZ R155, R59, R58, R155 ;  /* 0x0000003a3b9b7223 */ /* 0x000fe4000001009b */
[----:B------:R-:W-:-:S02]  /*5ff0*/  FADD.FTZ R110, R81, R110 ;  /* 0x0000006e516e7221 */ /* 0x000fc40000010000 */
[----:B------:R-:W-:Y:S02]  /*6000*/  FADD.FTZ R109, R90, R109 ;  /* 0x0000006d5a6d7221 */ /* 0x000fe40000010000 */
[----:B------:R-:W-:-:S03]  /*6010*/  FADD.FTZ R108, R83, R108 ;  /* 0x0000006c536c7221 */ /* 0x000fc60000010000 */
        /* <DEDUP_REMOVED lines=14> */
[----:B-1----:R-:W-:Y:S02]  /*6100*/  @!P0 FADD.FTZ R57, R57, R40 ;  /* 0x0000002839398221 */ /* 0x002fe40000010000 */
[----:B------:R-:W-:-:S03]  /*6110*/  FMUL.FTZ R40, R89, R93 ;  /* 0x0000005d59287220 */ /* 0x000fc60000410000 */
[----:B------:R0:W-:Y:S01]  /*6120*/  @!P1 STS.64 [R42.X8+0x4218], R56 ;  /* 0x004218382a009388 */ /* 0x0001e20000008a00 */
        /* <DEDUP_REMOVED lines=10> */
[----:B------:R-:W3:Y:S04]  /*61d0*/  @P0 LDS R64, [UR36+0x6260] ;  /* 0x00626024ff400984 */ /* 0x000ee80008000800 */
[----:B------:R-:W4:Y:S01]  /*61e0*/  @P0 LDS R61, [UR36+0x5e60] ;  /* 0x005e6024ff3d0984 */ /* 0x000f220008000800 */
[----:B0-----:R-:W-:Y:S02]  /*61f0*/  FADD.FTZ R62, R57, R41 ;  /* 0x00000029393e7221 */ /* 0x001fe40000010000 */
[----:B------:R-:W-:Y:S02]  /*6200*/  FADD.FTZ R41, R56, R40 ;  /* 0x0000002838297221 */ /* 0x000fe40000010000 */
[----:B------:R-:W-:Y:S02]  /*6210*/  FADD.FTZ R62, R43, R62 ;  /* 0x0000003e2b3e7221 */ /* 0x000fe40000010000 */
[----:B------:R-:W-:-:S02]  /*6220*/  FADD.FTZ R41, R42, R41 ;  /* 0x000000292a297221 */ /* 0x000fc40000010000 */
[----:B-1----:R-:W-:Y:S02]  /*6230*/  FADD.FTZ R57, R62, R59 ;  /* 0x0000003b3e397221 */ /* 0x002fe40000010000 */
[----:B------:R-:W-:Y:S02]  /*6240*/  FADD.FTZ R56, R41, R58 ;  /* 0x0000003a29387221 */ /* 0x000fe40000010000 */
[----:B---3--:R-:W-:Y:S02]  /*6250*/  @P0 FADD.FTZ R57, R57, R64 ;  /* 0x0000004039390221 */ /* 0x008fe40000010000 */
[----:B----4-:R-:W-:-:S03]  /*6260*/  @P0 FADD.FTZ R56, R56, R61 ;  /* 0x0000003d38380221 */ /* 0x010fc60000010000 */
[----:B------:R0:W-:Y:S04]  /*6270*/  STS [UR36+0x6260], R57 ;  /* 0x00626039ff007988 */ /* 0x0001e80008000824 */
[----:B------:R0:W-:Y:S02]  /*6280*/  STS [UR36+0x5e60], R56 ;  /* 0x005e6038ff007988 */ /* 0x0001e40008000824 */
.L_x_610:
[----:B0-----:R-:W-:Y:S05]  /*6290*/  BSYNC B0 ;  /* 0x0000000000007941 */ /* 0x001fea0003800000 */
.L_x_609:
[----:B------:R-:W-:Y:S02]  /*62a0*/  UIADD3 UR7, UR7, 0x1, URZ ;  /* 0x0000000107077890 */ /* 0x000fe4000fffe03f */
[----:B------:R-:W-:Y:S02]  /*62b0*/  ULDC UR36, c[0x0][0x16c] ;  /* 0x00005b0000247ab9 */ /* 0x000fe40000000800 */
[----:B------:R-:W-:Y:S02]  /*62c0*/  UISETP.GE.AND UP0, UPT, UR7, UR36, UPT ;  /* 0x000000240700728c */ /* 0x000fe4000bf06270 */
[----:B------:R-:W-:-:S04]  /*62d0*/  UIADD3 UR8, UP1, UR8, 0x1, URZ ;  /* 0x0000000108087890 */ /* 0x000fc8000ff3e03f */
[----:B------:R-:W-:Y:S01]  /*62e0*/  PLOP3.LUT P0, PT, PT, PT, UP0, 0x80, 0x0 ;  /* 0x000000000000781c */ /* 0x000fe20003f0f008 */
[----:B------:R-:W-:-:S12]  /*62f0*/  UIADD3.X UR9, URZ, UR9, URZ, UP1, !UPT ;  /* 0x000000093f097290 */ /* 0x000fd80008ffe43f */
[----:B--2---:R-:W-:Y:S01]  /*6300*/  @P0 CALL.REL.NOINC `(.L_x_563) ;  /* 0x0000001000000944 */ /* 0x004fe20003c00000 */
[----:B------:R-:W-:Y:S05]  /*6310*/  BRA `(.L_x_611) ;  /* 0xffffc02000007947 */ /* 0x000fea000383ffff */
.L_x_563:
[----:B------:R-:W2:Y:S04]  /*6320*/  LDL R66, [R1+0x24] ;  /* 0x0000240001427983 */ /* 0x000ea80000100800 */
        /* <DEDUP_REMOVED lines=15> */
[----:B------:R-:W-:Y:S01]  /*6420*/  IMAD.U32 R47, RZ, RZ, UR41 ;  /* 0x00000029ff2f7e24 */ /* 0x000fe2000f8e00ff */
[----:B------:R-:W-:Y:S01]  /*6430*/  ULDC.64 UR38, c[0x0][0x2d8] ;  /* 0x0000b60000267ab9 */ /* 0x000fe20000000a00 */
[----:B------:R-:W-:Y:S01]  /*6440*/  MOV R4, UR26 ;  /* 0x0000001a00047c02 */ /* 0x000fe20008000f00 */
[----:B------:R-:W-:Y:S01]  /*6450*/  UIMAD UR7, UR13, UR38, URZ ;  /* 0x000000260d0772a4 */ /* 0x000fe2000f8e023f */
[----:B------:R-:W-:Y:S01]  /*6460*/  BSSY B0, `(.L_x_612) ;  /* 0x000003c000007945 */ /* 0x000fe20003800000 */
[----:B------:R-:W-:Y:S01]  /*6470*/  ULDC.64 UR36, c[0x0][0x2f8] ;  /* 0x0000be0000247ab9 */ /* 0x000fe20000000a00 */
[----:B------:R-:W-:Y:S01]  /*6480*/  LEA.HI.X.SX32 R3, R4, R43, 0x1, P2 ;  /* 0x0000002b04037211 */ /* 0x000fe200010f0eff */
[----:B------:R-:W-:Y:S02]  /*6490*/  UIMAD.WIDE.U32 UR8, UR12, UR38, URZ ;  /* 0x000000260c0872a5 */ /* 0x000fe4000f8e003f */
[----:B------:R-:W-:-:S02]  /*64a0*/  UIMAD UR38, UR13, UR36, URZ ;  /* 0x000000240d2672a4 */ /* 0x000fc4000f8e023f */
        /* <DEDUP_REMOVED lines=55> */
.L_x_613:
[----:B------:R-:W-:Y:S05]  /*6820*/  BSYNC B0 ;  /* 0x0000000000007941 */ /* 0x000fea0003800000 */
.L_x_612:
[----:B0-----:R-:W2:Y:S01]  /*6830*/  LDL.LU R9, [R1+0x68] ;  /* 0x0000680001097983 */ /* 0x001ea20000300800 */
        /* <DEDUP_REMOVED lines=14> */
[----:B------:R-:W0:Y:S01]  /*6920*/  S2R R10, SR_LANEID ;  /* 0x00000000000a7919 */ /* 0x000e220000000000 */
[----:B------:R-:W-:Y:S01]  /*6930*/  ISETP.GE.AND P3, PT, R6, R41, PT ;  /* 0x000000290600720c */ /* 0x000fe20003f66270 */
[----:B------:R-:W-:Y:S01]  /*6940*/  UIADD3.X UR8, UR37, UR39, UR9, UP0, !UPT ;  /* 0x0000002725087290 */ /* 0x000fe200087fe409 */
[----:B------:R-:W-:Y:S01]  /*6950*/  MOV R7, UR36 ;  /* 0x0000002400077c02 */ /* 0x000fe20008000f00 */
[----:B------:R-:W-:Y:S01]  /*6960*/  UIADD3 UR36, UR27, UR40, URZ ;  /* 0x000000281b247290 */ /* 0x000fe2000fffe03f */
[----:B------:R-:W-:Y:S01]  /*6970*/  LOP3.LUT R28, R54, 0x80, RZ, 0xfc, !PT ;  /* 0x00000080361c7812 */ /* 0x000fe200078efcff */
[----:B------:R-:W-:Y:S01]  /*6980*/  BSSY B0, `(.L_x_614) ;  /* 0x0000090000007945 */ /* 0x000fe20003800000 */
[----:B------:R-:W-:-:S02]  /*6990*/  LEA R4, P4, R7, R4, 0x2 ;  /* 0x0000000407047211 */ /* 0x000fc400078810ff */
[----:B------:R-:W-:Y:S02]  /*69a0*/  MOV R8, UR8 ;  /* 0x0000000800087c02 */ /* 0x000fe40008000f00 */
[C---:B------:R-:W-:Y:S02]  /*69b0*/  LOP3.LUT R30, R54.reuse, 0xa0, RZ, 0xfc, !PT ;  /* 0x000000a0361e7812 */ /* 0x040fe400078efcff */
[----:B------:R-:W-:Y:S02]  /*69c0*/  LEA.HI.X R5, R7, R5, R8, 0x2, P4 ;  /* 0x0000000507057211 */ /* 0x000fe400020f1408 */
[C---:B------:R-:W-:Y:S02]  /*69d0*/  LOP3.LUT R32, R54.reuse, 0xc0, RZ, 0xfc, !PT ;  /* 0x000000c036207812 */ /* 0x040fe400078efcff */
[C---:B------:R-:W-:Y:S01]  /*69e0*/  LOP3.LUT R34, R54.reuse, 0xe0, RZ, 0xfc, !PT ;  /* 0x000000e036227812 */ /* 0x040fe200078efcff */
[----:B------:R1:W-:Y:S01]  /*69f0*/  @!P1 STG.E [R4.64+-0x1f80], R11 ;  /* 0xffe0800b04009986 */ /* 0x0003e2000c10191c */
[----:B------:R-:W-:-:S02]  /*6a00*/  LOP3.LUT R36, R54, 0x100, RZ, 0xfc, !PT ;  /* 0x0000010036247812 */ /* 0x000fc400078efcff */
[----:B------:R-:W-:Y:S01]  /*6a10*/  LOP3.LUT R38, R54, 0x120, RZ, 0xfc, !PT ;  /* 0x0000012036267812 */ /* 0x000fe200078efcff */
[----:B------:R3:W-:Y:S01]  /*6a20*/  @!P2 STG.E [R4.64+-0x1f00], R13 ;  /* 0xffe1000d0400a986 */ /* 0x0007e2000c10191c */
        /* <DEDUP_REMOVED lines=27> */
[----:B0-----:R-:W-:Y:S01]  /*6be0*/  LEA R45, R10, R60, 0x4 ;  /* 0x0000003c0a2d7211 */ /* 0x001fe200078e20ff */
[----:B------:R-:W-:Y:S03]  /*6bf0*/  @!P2 STG.E [R4.64+-0x1a80], R31 ;  /* 0xffe5801f0400a986 */ /* 0x000fe6000c10191c */
[C---:B------:R-:W-:Y:S01]  /*6c00*/  IADD3 R8, R45.reuse, 0x1, RZ ;  /* 0x000000012d087810 */ /* 0x040fe20007ffe0ff */
[----:B------:R-:W-:Y:S01]  /*6c10*/  @!P3 STG.E [R4.64+-0x1a00], R33 ;  /* 0xffe600210400b986 */ /* 0x000fe2000c10191c */
[----:B------:R-:W-:-:S02]  /*6c20*/  IADD3 R10, R45, 0x2, RZ ;  /* 0x000000022d0a7810 */ /* 0x000fc40007ffe0ff */
[C---:B-1----:R-:W-:Y:S01]  /*6c30*/  IADD3 R11, R45.reuse, 0x3, RZ ;  /* 0x000000032d0b7810 */ /* 0x042fe20007ffe0ff */
[----:B------:R-:W-:Y:S01]  /*6c40*/  @!P4 STG.E [R4.64+-0x1980], R35 ;  /* 0xffe680230400c986 */ /* 0x000fe2000c10191c */
[C---:B------:R-:W-:Y:S02]  /*6c50*/  IADD3 R12, R45.reuse, 0x4, RZ ;  /* 0x000000042d0c7810 */ /* 0x040fe40007ffe0ff */
[C---:B---3--:R-:W-:Y:S01]  /*6c60*/  IADD3 R13, R45.reuse, 0x5, RZ ;  /* 0x000000052d0d7810 */ /* 0x048fe20007ffe0ff */
[----:B------:R-:W-:Y:S01]  /*6c70*/  @!P5 STG.E [R4.64+-0x1900], R37 ;  /* 0xffe700250400d986 */ /* 0x000fe2000c10191c */
[C---:B------:R-:W-:Y:S02]  /*6c80*/  IADD3 R14, R45.reuse, 0x6, RZ ;  /* 0x000000062d0e7810 */ /* 0x040fe40007ffe0ff */
[----:B------:R-:W-:Y:S01]  /*6c90*/  LEA.HI.SX32 R10, R10, R45, 0x1b ;  /* 0x0000002d0a0a7211 */ /* 0x000fe200078fdaff */
[----:B------:R-:W-:Y:S01]  /*6ca0*/  @!P6 STG.E [R4.64+-0x1880], R39 ;  /* 0xffe780270400e986 */ /* 0x000fe2000c10191c */
[----:B----4-:R-:W-:-:S02]  /*6cb0*/  IADD3 R15, R45, 0x7, RZ ;  /* 0x000000072d0f7810 */ /* 0x010fc40007ffe0ff */
[-C--:B------:R-:W-:Y:S01]  /*6cc0*/  LEA.HI.SX32 R11, R11, R45.reuse, 0x1b ;  /* 0x0000002d0b0b7211 */ /* 0x080fe200078fdaff */
[----:B------:R-:W-:Y:S01]  /*6cd0*/  BAR.SYNC.DEFER_BLOCKING 0x0 ;  /* 0x0000000000007b1d */ /* 0x000fe20000010000 */
[C---:B------:R-:W-:Y:S02]  /*6ce0*/  IADD3 R16, R45.reuse, 0x8, RZ ;  /* 0x000000082d107810 */ /* 0x040fe40007ffe0ff */
[-C--:B------:R-:W-:Y:S02]  /*6cf0*/  LEA.HI.SX32 R12, R12, R45.reuse, 0x1b ;  /* 0x0000002d0c0c7211 */ /* 0x080fe400078fdaff */
[----:B-----5:R-:W-:Y:S02]  /*6d00*/  IADD3 R17, R45, 0x9, RZ ;  /* 0x000000092d117810 */ /* 0x020fe40007ffe0ff */
[----:B------:R-:W-:Y:S02]  /*6d10*/  LEA.HI.SX32 R13, R13, R45, 0x1b ;  /* 0x0000002d0d0d7211 */ /* 0x000fe400078fdaff */
[----:B------:R-:W-:-:S02]  /*6d20*/  IADD3 R18, R45, 0xa, RZ ;  /* 0x0000000a2d127810 */ /* 0x000fc40007ffe0ff */
[-C--:B------:R-:W-:Y:S02]  /*6d30*/  LEA.HI.SX32 R14, R14, R45.reuse, 0x1b ;  /* 0x0000002d0e0e7211 */ /* 0x080fe400078fdaff */
[----:B------:R-:W-:Y:S02]  /*6d40*/  IADD3 R19, R45, 0xb, RZ ;  /* 0x0000000b2d137810 */ /* 0x000fe40007ffe0ff */
[-C--:B------:R-:W-:Y:S02]  /*6d50*/  LEA.HI.SX32 R15, R15, R45.reuse, 0x1b ;  /* 0x0000002d0f0f7211 */ /* 0x080fe400078fdaff */
[C---:B------:R-:W-:Y:S02]  /*6d60*/  IADD3 R20, R45.reuse, 0xc, RZ ;  /* 0x0000000c2d147810 */ /* 0x040fe40007ffe0ff */
[----:B------:R-:W-:Y:S02]  /*6d70*/  LEA.HI.SX32 R16, R16, R45, 0x1b ;  /* 0x0000002d10107211 */ /* 0x000fe400078fdaff */
[----:B------:R-:W-:-:S02]  /*6d80*/  IADD3 R21, R45, 0xd, RZ ;  /* 0x0000000d2d157810 */ /* 0x000fc40007ffe0ff */
[-C--:B------:R-:W-:Y:S01]  /*6d90*/  LEA.HI.SX32 R17, R17, R45.reuse, 0x1b ;  /* 0x0000002d11117211 */ /* 0x080fe200078fdaff */
[----:B------:R0:W-:Y:S01]  /*6da0*/  STS [R52.X4], R0 ;  /* 0x0000000034007388 */ /* 0x0001e20000004800 */
[C---:B------:R-:W-:Y:S02]  /*6db0*/  IADD3 R22, R45.reuse, 0xe, RZ ;  /* 0x0000000e2d167810 */ /* 0x040fe40007ffe0ff */
[-C--:B------:R-:W-:Y:S02]  /*6dc0*/  LEA.HI.SX32 R18, R18, R45.reuse, 0x1b ;  /* 0x0000002d12127211 */ /* 0x080fe400078fdaff */
[----:B------:R-:W-:Y:S02]  /*6dd0*/  IADD3 R23, R45, 0xf, RZ ;  /* 0x0000000f2d177810 */ /* 0x000fe40007ffe0ff */
[-C--:B------:R-:W-:Y:S02]  /*6de0*/  LEA.HI.SX32 R19, R19, R45.reuse, 0x1b ;  /* 0x0000002d13137211 */ /* 0x080fe400078fdaff */
[----:B------:R-:W-:-:S02]  /*6df0*/  LEA.HI.SX32 R20, R20, R45, 0x1b ;  /* 0x0000002d14147211 */ /* 0x000fc400078fdaff */
[-C--:B------:R-:W-:Y:S02]  /*6e00*/  LEA.HI.SX32 R21, R21, R45.reuse, 0x1b ;  /* 0x0000002d15157211 */ /* 0x080fe400078fdaff */
[-C--:B------:R-:W-:Y:S02]  /*6e10*/  LEA.HI.SX32 R22, R22, R45.reuse, 0x1b ;  /* 0x0000002d16167211 */ /* 0x080fe400078fdaff */
[-C--:B------:R-:W-:Y:S01]  /*6e20*/  LEA.HI.SX32 R23, R23, R45.reuse, 0x1b ;  /* 0x0000002d17177211 */ /* 0x080fe200078fdaff */
[----:B--2---:R-:W-:Y:S01]  /*6e30*/  FADD.FTZ R7, R0, R9 ;  /* 0x0000000900077221 */ /* 0x004fe20000010000 */
[----:B------:R-:W-:Y:S02]  /*6e40*/  LEA.HI.SX32 R9, R8, R45, 0x1b ;  /* 0x0000002d08097211 */ /* 0x000fe400078fdaff */
[----:B0-----:R-:W-:Y:S01]  /*6e50*/  IADD3 R0, P1, R54, -0x7e0, RZ ;  /* 0xfffff82036007810 */ /* 0x001fe20007f3e0ff */
[----:B------:R-:W-:Y:S02]  /*6e60*/  FADD.FTZ R8, R7, R108 ;  /* 0x0000006c07087221 */ /* 0x000fe40000010000 */
[----:B------:R-:W-:Y:S02]  /*6e70*/  STS [R9.X4+0x4], R108 ;  /* 0x0000046c09007388 */ /* 0x000fe40000004800 */
[----:B------:R-:W-:-:S02]  /*6e80*/  FADD.FTZ R7, R8, R109 ;  /* 0x0000006d08077221 */ /* 0x000fc40000010000 */
[----:B------:R-:W-:Y:S02]  /*6e90*/  STS [R10.X4+0x8], R109 ;  /* 0x0000086d0a007388 */ /* 0x000fe40000004800 */
[----:B------:R-:W-:Y:S02]  /*6ea0*/  FADD.FTZ R8, R7, R110 ;  /* 0x0000006e07087221 */ /* 0x000fe40000010000 */
[----:B------:R-:W-:Y:S02]  /*6eb0*/  STS [R11.X4+0xc], R110 ;  /* 0x00000c6e0b007388 */ /* 0x000fe40000004800 */
[----:B------:R-:W-:Y:S02]  /*6ec0*/  FADD.FTZ R7, R8, R111 ;  /* 0x0000006f08077221 */ /* 0x000fe40000010000 */
        /* <DEDUP_REMOVED lines=59> */
.L_x_615:
[----:B------:R-:W-:Y:S05]  /*7280*/  BSYNC B0 ;  /* 0x0000000000007941 */ /* 0x000fea0003800000 */
.L_x_614:
        /* <DEDUP_REMOVED lines=15> */
[----:B------:R-:W-:Y:S01]  /*7380*/  IMAD.U32 R3, RZ, RZ, UR7 ;  /* 0x00000007ff037e24 */ /* 0x000fe2000f8e00ff */
[----:B------:R-:W-:Y:S01]  /*7390*/  ISETP.GE.AND P2, PT, R34, R33, PT ;  /* 0x000000212200720c */ /* 0x000fe20003f46270 */
[----:B------:R-:W-:-:S02]  /*73a0*/  UISETP.GT.AND UP0, UPT, UR25, 0x1, UPT ;  /* 0x000000011900788c */ /* 0x000fc4000bf04270 */
[----:B------:R-:W-:Y:S01]  /*73b0*/  UIADD3 UR17, UP2, UR17, -0x2000, URZ ;  /* 0xffffe00011117890 */ /* 0x000fe2000ff5e03f */
[C---:B------:R-:W-:Y:S01]  /*73c0*/  LEA R2, P0, R3.reuse, R2, 0x2 ;  /* 0x0000000203027211 */ /* 0x040fe200078010ff */
[----:B------:R-:W-:Y:S01]  /*73d0*/  UIADD3 UR21, UP3, UR21, -0x2000, URZ ;  /* 0xffffe00015157890 */ /* 0x000fe2000ff7e03f */
[----:B0-----:R-:W-:Y:S01]  /*73e0*/  MOV R4, UR26 ;  /* 0x0000001a00047c02 */ /* 0x001fe20008000f00 */
[----:B------:R-:W-:Y:S02]  /*73f0*/  UIADD3 UR19, UP4, UR19, -0x2000, URZ ;  /* 0xffffe00013137890 */ /* 0x000fe4000ff9e03f */
[----:B------:R-:W-:Y:S01]  /*7400*/  UIADD3 UR6, UR6, 0x1, URZ ;  /* 0x0000000106067890 */ /* 0x000fe2000fffe03f */
[----:B------:R-:W-:Y:S01]  /*7410*/  LEA.HI.X R3, R3, R0, R4, 0x2, P0 ;  /* 0x0000000003037211 */ /* 0x000fe200000f1404 */
[----:B------:R-:W-:Y:S01]  /*7420*/  UIADD3.X UR24, UR24, -0x1, URZ, UP1, !UPT ;  /* 0xffffffff18187890 */ /* 0x000fe20008ffe43f */
[----:B------:R-:W-:Y:S01]  /*7430*/  ISETP.GE.AND P0, PT, R30, R33, PT ;  /* 0x000000211e00720c */ /* 0x000fe20003f06270 */
[----:B------:R-:W-:-:S02]  /*7440*/  UIADD3.X UR18, UR18, -0x1, URZ, UP2, !UPT ;  /* 0xffffffff12127890 */ /* 0x000fc400097fe43f */
[----:B------:R0:W-:Y:S01]  /*7450*/  @!P3 STG.E [R2.64], R11 ;  /* 0x0000000b0200b986 */ /* 0x0001e2000c10191c */
[-C--:B------:R-:W-:Y:S01]  /*7460*/  ISETP.GE.AND P3, PT, R36, R33.reuse, PT ;  /* 0x000000212400720c */ /* 0x080fe20003f66270 */
[----:B------:R-:W-:Y:S02]  /*7470*/  UIADD3.X UR22, UR22, -0x1, URZ, UP3, !UPT ;  /* 0xffffffff16167890 */ /* 0x000fe40009ffe43f */
[----:B------:R0:W-:Y:S01]  /*7480*/  @!P4 STG.E [R2.64+0x80], R13 ;  /* 0x0000800d0200c986 */ /* 0x0001e2000c10191c */
[-C--:B------:R-:W-:Y:S01]  /*7490*/  ISETP.GE.AND P4, PT, R38, R33.reuse, PT ;  /* 0x000000212600720c */ /* 0x080fe20003f86270 */
[----:B------:R-:W-:Y:S02]  /*74a0*/  UIADD3.X UR20, UR20, -0x1, URZ, UP4, !UPT ;  /* 0xffffffff14147890 */ /* 0x000fe4000a7fe43f */
        /* <DEDUP_REMOVED lines=22> */
.L_x_561:
        /* <DEDUP_REMOVED lines=35> */
.L_x_618:
[----:B-1----:R-:W-:Y:S05]  /*7840*/  BSYNC B0 ;  /* 0x0000000000007941 */ /* 0x002fea0003800000 */
.L_x_617:
        /* <DEDUP_REMOVED lines=34> */
.L_x_620:
[----:B------:R-:W3:Y:S02]  /*7a70*/  S2R R11, SR_TID.X ;  /* 0x00000000000b7919 */ /* 0x000ee40000002100 */
.L_x_621:
[----:B-1----:R-:W-:Y:S05]  /*7a80*/  BSYNC B0 ;  /* 0x0000000000007941 */ /* 0x002fea0003800000 */
.L_x_619:
        /* <DEDUP_REMOVED lines=12> */
.L_x_622:
[----:B0-----:R-:W0:Y:S01]  /*7b50*/  LDS R13, [R11.X4+0x5e60] ;  /* 0x005e60000b0d7984 */ /* 0x001e220000004800 */
[----:B------:R-:W-:Y:S01]  /*7b60*/  MOV R4, UR4 ;  /* 0x0000000400047c02 */ /* 0x000fe20008000f00 */
[----:B------:R-:W-:Y:S01]  /*7b70*/  IMAD.U32 R5, RZ, RZ, UR5 ;  /* 0x00000005ff057e24 */ /* 0x000fe2000f8e00ff */
        /* <DEDUP_REMOVED lines=9> */
[----:B------:R-:W-:Y:S02]  /*7c10*/  MOV R6, R8 ;  /* 0x0000000800067202 */ /* 0x000fe40000000f00 */
[----:B------:R-:W-:Y:S01]  /*7c20*/  MOV R9, UR13 ;  /* 0x0000000d00097c02 */ /* 0x000fe20008000f00 */
[C---:B------:R-:W-:Y:S01]  /*7c30*/  IMAD R5, R11.reuse, c[0x0][0x294], R4 ;  /* 0x0000a5000b057a24 */ /* 0x040fe200078e0204 */
[----:B------:R-:W-:Y:S01]  /*7c40*/  LEA R4, P0, R2, c[0x0][0x310], 0x2 ;  /* 0x0000c40002047a11 */ /* 0x000fe200078010ff */
[C---:B------:R-:W-:Y:S01]  /*7c50*/  IMAD R9, R11.reuse, c[0x0][0x2d4], R0 ;  /* 0x0000b5000b097a24 */ /* 0x040fe200078e0200 */
[----:B------:R-:W-:Y:S01]  /*7c60*/  YIELD ;  /* 0x0000000000007946 */ /* 0x000fe20003800000 */
[----:B------:R-:W-:Y:S01]  /*7c70*/  IMAD.WIDE.U32 R6, R11, c[0x0][0x2d0], R6 ;  /* 0x0000b4000b067a25 */ /* 0x000fe200078e0006 */
[----:B------:R-:W-:-:S02]  /*7c80*/  IADD3 R5, R3, R5, RZ ;  /* 0x0000000503057210 */ /* 0x000fc40007ffe0ff */
[----:B-1----:R-:W-:Y:S02]  /*7c90*/  IADD3 R11, R11, c[0x0][0x0], RZ ;  /* 0x000000000b0b7a10 */ /* 0x002fe40007ffe0ff */
        /* <DEDUP_REMOVED lines=9> */
.L_x_568:
[----:B------:R-:W-:Y:S01]  /*7d30*/  HFMA2.MMA R129, -RZ, RZ, 0, 0 ;  /* 0x00000000ff817435 */ /* 0x000fe200000001ff */
[----:B------:R-:W-:Y:S01]  /*7d40*/  MOV R83, R85 ;  /* 0x0000005500537202 */ /* 0x000fe20000000f00 */
[----:B------:R-:W-:Y:S01]  /*7d50*/  IMAD.MOV.U32 R87, RZ, RZ, 0x1 ;  /* 0x00000001ff577424 */ /* 0x000fe200078e00ff */
[----:B------:R-:W-:Y:S02]  /*7d60*/  MOV R128, 0xffffffff ;  /* 0xffffffff00807802 */ /* 0x000fe40000000f00 */
[----:B------:R-:W-:-:S02]  /*7d70*/  MOV R82, 0x7d90 ;  /* 0x00007d9000527802 */ /* 0x000fc40000000f00 */
[----:B-1---5:R-:W-:Y:S05]  /*7d80*/  CALL.REL.NOINC `($__internal_26_$__cuda_sm70_shflsync_up) ;  /* 0x00000da000007944 */ /* 0x022fea0003c00000 */
[----:B-1----:R-:W-:Y:S01]  /*7d90*/  MOV R127, R87 ;  /* 0x00000057007f7202 */ /* 0x002fe20000000f00 */
[----:B------:R-:W-:Y:S05]  /*7da0*/  BRA `(.L_x_623) ;  /* 0xffffb9f000007947 */ /* 0x000fea000383ffff */
.L_x_569:
[----:B------:R-:W-:Y:S01]  /*7db0*/  HFMA2.MMA R87, -RZ, RZ, 0, 5.9604644775390625e-08 ;  /* 0x00000001ff577435 */ /* 0x000fe200000001ff */
[----:B------:R-:W-:-:S02]  /*7dc0*/  MOV R83, R84 ;  /* 0x0000005400537202 */ /* 0x000fc40000000f00 */
[----:B------:R-:W-:Y:S02]  /*7dd0*/  MOV R129, RZ ;  /* 0x000000ff00817202 */ /* 0x000fe40000000f00 */
[----:B------:R-:W-:Y:S02]  /*7de0*/  MOV R128, 0xffffffff ;  /* 0xffffffff00807802 */ /* 0x000fe40000000f00 */
[----:B------:R-:W-:Y:S02]  /*7df0*/  MOV R82, 0x7e10 ;  /* 0x00007e1000527802 */ /* 0x000fe40000000f00 */
[----:B012--5:R-:W-:Y:S05]  /*7e00*/  CALL.REL.NOINC `($__internal_26_$__cuda_sm70_shflsync_up) ;  /* 0x00000d2000007944 */ /* 0x027fea0003c00000 */
[----:B------:R-:W0:Y:S01]  /*7e10*/  S2R R83, SR_LANEID ;  /* 0x0000000000537919 */ /* 0x000e220000000000 */
[C---:B------:R-:W-:Y:S01]  /*7e20*/  FMUL.FTZ R127, R85.reuse, R127 ;  /* 0x0000007f557f7220 */ /* 0x040fe20000410000 */
[----:B------:R-:W-:Y:S01]  /*7e30*/  MOV R128, 0xffffffff ;  /* 0xffffffff00807802 */ /* 0x000fe20000000f00 */
[----:B-1----:R-:W-:Y:S01]  /*7e40*/  FFMA.FTZ R82, R85, R87, R84 ;  /* 0x0000005755527223 */ /* 0x002fe20000010054 */
[----:B------:R-:W-:Y:S01]  /*7e50*/  HFMA2.MMA R87, -RZ, RZ, 0, 1.1920928955078125e-07 ;  /* 0x00000002ff577435 */ /* 0x000fe200000001ff */
[----:B------:R-:W-:Y:S01]  /*7e60*/  IMAD.MOV.U32 R129, RZ, RZ, RZ ;  /* 0x000000ffff817224 */ /* 0x000fe200078e00ff */
[----:B0-----:R-:W-:-:S04]  /*7e70*/  ISETP.GE.AND P0, PT, R83, 0x1, PT ;  /* 0x000000015300780c */ /* 0x001fc80003f06270 */
[----:B------:R-:W-:Y:S02]  /*7e80*/  FSEL R85, R85, R127, !P0 ;  /* 0x0000007f55557208 */ /* 0x000fe40004000000 */
[----:B------:R-:W-:Y:S02]  /*7e90*/  FSEL R84, R84, R82, !P0 ;  /* 0x0000005254547208 */ /* 0x000fe40004000000 */
[----:B------:R-:W-:Y:S02]  /*7ea0*/  MOV R83, R85 ;  /* 0x0000005500537202 */ /* 0x000fe40000000f00 */
[----:B------:R-:W-:Y:S02]  /*7eb0*/  MOV R82, 0x7ed0 ;  /* 0x00007ed000527802 */ /* 0x000fe40000000f00 */
[----:B------:R-:W-:Y:S05]  /*7ec0*/  CALL.REL.NOINC `($__internal_26_$__cuda_sm70_shflsync_up) ;  /* 0x00000c6000007944 */ /* 0x000fea0003c00000 */
[----:B-1----:R-:W-:Y:S01]  /*7ed0*/  MOV R127, R87 ;  /* 0x00000057007f7202 */ /* 0x002fe20000000f00 */
[----:B------:R-:W-:Y:S01]  /*7ee0*/  HFMA2.MMA R87, -RZ, RZ, 0, 1.1920928955078125e-07 ;  /* 0x00000002ff577435 */ /* 0x000fe200000001ff */
[----:B------:R-:W-:Y:S02]  /*7ef0*/  MOV R83, R84 ;  /* 0x0000005400537202 */ /* 0x000fe40000000f00 */
[----:B------:R-:W-:-:S02]  /*7f00*/  MOV R129, RZ ;  /* 0x000000ff00817202 */ /* 0x000fc40000000f00 */
[----:B------:R-:W-:Y:S02]  /*7f10*/  MOV R128, 0xffffffff ;  /* 0xffffffff00807802 */ /* 0x000fe40000000f00 */
[----:B------:R-:W-:Y:S02]  /*7f20*/  MOV R82, 0x7f40 ;  /* 0x00007f4000527802 */ /* 0x000fe40000000f00 */
[----:B------:R-:W-:Y:S05]  /*7f30*/  CALL.REL.NOINC `($__internal_26_$__cuda_sm70_shflsync_up) ;  /* 0x00000bf000007944 */ /* 0x000fea0003c00000 */
[----:B------:R-:W0:Y:S01]  /*7f40*/  S2R R82, SR_LANEID ;  /* 0x0000000000527919 */ /* 0x000e220000000000 */
[----:B------:R-:W-:Y:S01]  /*7f50*/  IMAD.MOV.U32 R129, RZ, RZ, RZ ;  /* 0x000000ffff817224 */ /* 0x000fe200078e00ff */
[----:B------:R-:W-:Y:S02]  /*7f60*/  MOV R128, 0xffffffff ;  /* 0xffffffff00807802 */ /* 0x000fe40000000f00 */
[----:B0-----:R-:W-:Y:S02]  /*7f70*/  ISETP.GE.AND P0, PT, R82, 0x2, PT ;  /* 0x000000025200780c */ /* 0x001fe40003f06270 */
[----:B------:R-:W-:-:S11]  /*7f80*/  MOV R82, 0x7fe0 ;  /* 0x00007fe000527802 */ /* 0x000fd60000000f00 */
[----:B-1----:R-:W-:Y:S01]  /*7f90*/  @P0 FFMA.FTZ R84, R85, R87, R84 ;  /* 0x0000005755540223 */ /* 0x002fe20000010054 */
[----:B------:R-:W-:Y:S01]  /*7fa0*/  HFMA2.MMA R87, -RZ, RZ, 0, 2.384185791015625e-07 ;  /* 0x00000004ff577435 */ /* 0x000fe200000001ff */
[----:B------:R-:W-:-:S05]  /*7fb0*/  @P0 FMUL.FTZ R85, R127, R85 ;  /* 0x000000557f550220 */ /* 0x000fca0000410000 */
[----:B------:R-:W-:Y:S02]  /*7fc0*/  MOV R83, R85 ;  /* 0x0000005500537202 */ /* 0x000fe40000000f00 */
[----:B------:R-:W-:Y:S05]  /*7fd0*/  CALL.REL.NOINC `($__internal_26_$__cuda_sm70_shflsync_up) ;  /* 0x00000b5000007944 */ /* 0x000fea0003c00000 */
[----:B-1----:R-:W-:Y:S01]  /*7fe0*/  MOV R127, R87 ;  /* 0x00000057007f7202 */ /* 0x002fe20000000f00 */
[----:B------:R-:W-:Y:S01]  /*7ff0*/  HFMA2.MMA R87, -RZ, RZ, 0, 2.384185791015625e-07 ;  /* 0x00000004ff577435 */ /* 0x000fe200000001ff */
[----:B------:R-:W-:Y:S02]  /*8000*/  MOV R83, R84 ;  /* 0x0000005400537202 */ /* 0x000fe40000000f00 */
[----:B------:R-:W-:Y:S02]  /*8010*/  MOV R129, RZ ;  /* 0x000000ff00817202 */ /* 0x000fe40000000f00 */
[----:B------:R-:W-:Y:S02]  /*8020*/  MOV R128, 0xffffffff ;  /* 0xffffffff00807802 */ /* 0x000fe40000000f00 */
[----:B------:R-:W-:Y:S02]  /*8030*/  MOV R82, 0x8050 ;  /* 0x0000805000527802 */ /* 0x000fe40000000f00 */
[----:B------:R-:W-:Y:S05]  /*8040*/  CALL.REL.NOINC `($__internal_26_$__cuda_sm70_shflsync_up) ;  /* 0x00000ae000007944 */ /* 0x000fea0003c00000 */
[----:B------:R-:W0:Y:S01]  /*8050*/  S2R R82, SR_LANEID ;  /* 0x0000000000527919 */ /* 0x000e220000000000 */
[----:B------:R-:W-:Y:S01]  /*8060*/  IMAD.MOV.U32 R129, RZ, RZ, RZ ;  /* 0x000000ffff817224 */ /* 0x000fe200078e00ff */
[----:B------:R-:W-:-:S02]  /*8070*/  MOV R128, 0xffffffff ;  /* 0xffffffff00807802 */ /* 0x000fc40000000f00 */
[----:B0-----:R-:W-:Y:S02]  /*8080*/  ISETP.GE.AND P0, PT, R82, 0x4, PT ;  /* 0x000000045200780c */ /* 0x001fe40003f06270 */
[----:B------:R-:W-:-:S11]  /*8090*/  MOV R82, 0x80f0 ;  /* 0x000080f000527802 */ /* 0x000fd60000000f00 */
[----:B-1----:R-:W-:Y:S01]  /*80a0*/  @P0 FFMA.FTZ R84, R85, R87, R84 ;  /* 0x0000005755540223 */ /* 0x002fe20000010054 */
[----:B------:R-:W-:Y:S01]  /*80b0*/  HFMA2.MMA R87, -RZ, RZ, 0, 4.76837158203125e-07 ;  /* 0x00000008ff577435 */ /* 0x000fe200000001ff */
[----:B------:R-:W-:-:S05]  /*80c0*/  @P0 FMUL.FTZ R85, R127, R85 ;  /* 0x000000557f550220 */ /* 0x000fca0000410000 */
[----:B------:R-:W-:Y:S02]  /*80d0*/  MOV R83, R85 ;  /* 0x0000005500537202 */ /* 0x000fe40000000f00 */
[----:B------:R-:W-:Y:S05]  /*80e0*/  CALL.REL.NOINC `($__internal_26_$__cuda_sm70_shflsync_up) ;  /* 0x00000a4000007944 */ /* 0x000fea0003c00000 */
[----:B-1----:R-:W-:Y:S01]  /*80f0*/  MOV R127, R87 ;  /* 0x00000057007f7202 */ /* 0x002fe20000000f00 */
[----:B------:R-:W-:Y:S01]  /*8100*/  HFMA2.MMA R87, -RZ, RZ, 0, 4.76837158203125e-07 ;  /* 0x00000008ff577435 */ /* 0x000fe200000001ff */
[----:B------:R-:W-:Y:S02]  /*8110*/  MOV R83, R84 ;  /* 0x0000005400537202 */ /* 0x000fe40000000f00 */
[----:B------:R-:W-:Y:S02]  /*8120*/  MOV R129, RZ ;  /* 0x000000ff00817202 */ /* 0x000fe40000000f00 */
[----:B------:R-:W-:Y:S02]  /*8130*/  MOV R128, 0xffffffff ;  /* 0xffffffff00807802 */ /* 0x000fe40000000f00 */
[----:B------:R-:W-:Y:S02]  /*8140*/  MOV R82, 0x8160 ;  /* 0x0000816000527802 */ /* 0x000fe40000000f00 */
[----:B------:R-:W-:Y:S05]  /*8150*/  CALL.REL.NOINC `($__internal_26_$__cuda_sm70_shflsync_up) ;  /* 0x000009d000007944 */ /* 0x000fea0003c00000 */
[----:B------:R-:W0:Y:S01]  /*8160*/  S2R R82, SR_LANEID ;  /* 0x0000000000527919 */ /* 0x000e220000000000 */
[----:B------:R-:W-:Y:S01]  /*8170*/  HFMA2.MMA R129, -RZ, RZ, 0, 0 ;  /* 0x00000000ff817435 */ /* 0x000fe200000001ff */
[----:B------:R-:W-:-:S02]  /*8180*/  MOV R128, 0xffffffff ;  /* 0xffffffff00807802 */ /* 0x000fc40000000f00 */
[----:B0-----:R-:W-:Y:S02]  /*8190*/  ISETP.GE.AND P0, PT, R82, 0x8, PT ;  /* 0x000000085200780c */ /* 0x001fe40003f06270 */
[----:B------:R-:W-:-:S11]  /*81a0*/  MOV R82, 0x8200 ;  /* 0x0000820000527802 */ /* 0x000fd60000000f00 */
[----:B-1----:R-:W-:Y:S02]  /*81b0*/  @P0 FFMA.FTZ R84, R85, R87, R84 ;  /* 0x0000005755540223 */ /* 0x002fe40000010054 */
[----:B------:R-:W-:Y:S02]  /*81c0*/  @P0 FMUL.FTZ R85, R127, R85 ;  /* 0x000000557f550220 */ /* 0x000fe40000410000 */
[----:B------:R-:W-:-:S03]  /*81d0*/  IMAD.MOV.U32 R87, RZ, RZ, 0x10 ;  /* 0x00000010ff577424 */ /* 0x000fc600078e00ff */
[----:B------:R-:W-:Y:S02]  /*81e0*/  MOV R83, R85 ;  /* 0x0000005500537202 */ /* 0x000fe40000000f00 */
[----:B------:R-:W-:Y:S05]  /*81f0*/  CALL.REL.NOINC `($__internal_26_$__cuda_sm70_shflsync_up) ;  /* 0x0000093000007944 */ /* 0x000fea0003c00000 */
[----:B-1----:R-:W-:Y:S01]  /*8200*/  MOV R127, R87 ;  /* 0x00000057007f7202 */ /* 0x002fe20000000f00 */
[----:B------:R-:W-:Y:S01]  /*8210*/  HFMA2.MMA R87, -RZ, RZ, 0, 9.5367431640625e-07 ;  /* 0x00000010ff577435 */ /* 0x000fe200000001ff */
[----:B------:R-:W-:Y:S02]  /*8220*/  MOV R83, R84 ;  /* 0x0000005400537202 */ /* 0x000fe40000000f00 */
[----:B------:R-:W-:Y:S02]  /*8230*/  MOV R129, RZ ;  /* 0x000000ff00817202 */ /* 0x000fe40000000f00 */
[----:B------:R-:W-:Y:S02]  /*8240*/  MOV R128, 0xffffffff ;  /* 0xffffffff00807802 */ /* 0x000fe40000000f00 */
[----:B------:R-:W-:Y:S02]  /*8250*/  MOV R82, 0x8270 ;  /* 0x0000827000527802 */ /* 0x000fe40000000f00 */
[----:B------:R-:W-:Y:S05]  /*8260*/  CALL.REL.NOINC `($__internal_26_$__cuda_sm70_shflsync_up) ;  /* 0x000008c000007944 */ /* 0x000fea0003c00000 */
[----:B-1----:R-:W-:Y:S01]  /*8270*/  MOV R82, R87 ;  /* 0x0000005700527202 */ /* 0x002fe20000000f00 */
[----:B------:R-:W-:Y:S05]  /*8280*/  BRA `(.L_x_624) ;  /* 0xffffb68000007947 */ /* 0x000fea000383ffff */
.L_x_572:
[----:B------:R-:W-:Y:S01]  /*8290*/  HFMA2.MMA R87, -RZ, RZ, 0, 5.9604644775390625e-08 ;  /* 0x00000001ff577435 */ /* 0x000fe200000001ff */
[----:B------:R-:W-:Y:S01]  /*82a0*/  IMAD.MOV.U32 R83, RZ, RZ, R85 ;  /* 0x000000ffff537224 */ /* 0x000fe200078e0055 */
[----:B------:R-:W-:-:S02]  /*82b0*/  MOV R129, RZ ;  /* 0x000000ff00817202 */ /* 0x000fc40000000f00 */
[----:B------:R-:W-:Y:S02]  /*82c0*/  MOV R128, 0xffffffff ;  /* 0xffffffff00807802 */ /* 0x000fe40000000f00 */
[----:B------:R-:W-:Y:S02]  /*82d0*/  MOV R82, 0x82f0 ;  /* 0x000082f000527802 */ /* 0x000fe40000000f00 */
[----:B-12--5:R-:W-:Y:S05]  /*82e0*/  CALL.REL.NOINC `($__internal_26_$__cuda_sm70_shflsync_up) ;  /* 0x0000084000007944 */ /* 0x026fea0003c00000 */
[----:B-1----:R-:W-:Y:S01]  /*82f0*/  MOV R85, R87 ;  /* 0x0000005700557202 */ /* 0x002fe20000000f00 */
[----:B------:R-:W-:Y:S01]  /*8300*/  HFMA2.MMA R87, -RZ, RZ, 0, 5.9604644775390625e-08 ;  /* 0x00000001ff577435 */ /* 0x000fe200000001ff */
[----:B------:R-:W-:Y:S02]  /*8310*/  MOV R83, R84 ;  /* 0x0000005400537202 */ /* 0x000fe40000000f00 */
[----:B------:R-:W-:Y:S02]  /*8320*/  MOV R129, RZ ;  /* 0x000000ff00817202 */ /* 0x000fe40000000f00 */
[----:B------:R-:W-:Y:S02]  /*8330*/  MOV R128, 0xffffffff ;  /* 0xffffffff00807802 */ /* 0x000fe40000000f00 */
[----:B------:R-:W-:-:S02]  /*8340*/  MOV R82, 0x8360 ;  /* 0x0000836000527802 */ /* 0x000fc40000000f00 */
[----:B------:R-:W-:Y:S05]  /*8350*/  CALL.REL.NOINC `($__internal_26_$__cuda_sm70_shflsync_up) ;  /* 0x000007d000007944 */ /* 0x000fea0003c00000 */
[----:B------:R-:W-:Y:S01]  /*8360*/  HFMA2.MMA R159, -RZ, RZ, 0, 0 ;  /* 0x00000000ff9f7435 */ /* 0x000fe200000001ff */
[----:B-1----:R-:W-:Y:S01]  /*8370*/  IMAD.MOV.U32 R84, RZ, RZ, R87 ;  /* 0x000000ffff547224 */ /* 0x002fe200078e0057 */
[----:B------:R-:W-:-:S02]  /*8380*/  MOV R82, R80 ;  /* 0x0000005000527202 */ /* 0x000fc40000000f00 */
[----:B------:R-:W-:Y:S02]  /*8390*/  MOV R83, 0x83b0 ;  /* 0x000083b000537802 */ /* 0x000fe40000000f00 */
[----:B------:R-:W-:Y:S05]  /*83a0*/  CALL.REL.NOINC `($__internal_25_$__cuda_sm70_shflsync_idx_p) ;  /* 0x000006e000007944 */ /* 0x000fea0003c00000 */
[----:B-1----:R-:W-:Y:S01]  /*83b0*/  MOV R80, R159 ;  /* 0x0000009f00507202 */ /* 0x002fe20000000f00 */
[----:B------:R-:W-:Y:S01]  /*83c0*/  HFMA2.MMA R159, -RZ, RZ, 0, 0 ;  /* 0x00000000ff9f7435 */ /* 0x000fe200000001ff */
[----:B------:R-:W-:Y:S02]  /*83d0*/  MOV R82, R81 ;  /* 0x0000005100527202 */ /* 0x000fe40000000f00 */
[----:B------:R-:W-:-:S03]  /*83e0*/  MOV R83, 0x8400 ;  /* 0x0000840000537802 */ /* 0x000fc60000000f00 */
[----:B--2--5:R-:W-:Y:S05]  /*83f0*/  CALL.REL.NOINC `($__internal_25_$__cuda_sm70_shflsync_idx_p) ;  /* 0x0000069000007944 */ /* 0x024fea0003c00000 */
[----:B-1----:R-:W-:Y:S01]  /*8400*/  MOV R81, R159 ;  /* 0x0000009f00517202 */ /* 0x002fe20000000f00 */
[----:B--2--5:R-:W-:Y:S05]  /*8410*/  BRA `(.L_x_625) ;  /* 0xffffb62000007947 */ /* 0x024fea000383ffff */
.L_x_575:
[----:B------:R-:W-:Y:S01]  /*8420*/  HFMA2.MMA R159, -RZ, RZ, 0, 5.9604644775390625e-08 ;  /* 0x00000001ff9f7435 */ /* 0x000fe200000001ff */
[----:B------:R-:W-:Y:S02]  /*8430*/  MOV R83, R86 ;  /* 0x0000005600537202 */ /* 0x000fe40000000f00 */
[----:B------:R-:W-:-:S03]  /*8440*/  MOV R82, 0x8460 ;  /* 0x0000846000527802 */ /* 0x000fc60000000f00 */
[----:B------:R-:W-:Y:S05]  /*8450*/  CALL.REL.NOINC `($__internal_24_$__cuda_sm70_shflsync_down) ;  /* 0x000005a000007944 */ /* 0x000fea0003c00000 */
[----:B-1----:R-:W-:Y:S01]  /*8460*/  IMAD.MOV.U32 R84, RZ, RZ, R159 ;  /* 0x000000ffff547224 */ /* 0x002fe200078e009f */
[----:B0-2--5:R-:W-:Y:S05]  /*8470*/  BRA `(.L_x_626) ;  /* 0xffffbcc000007947 */ /* 0x025fea000383ffff */
.L_x_576:
[----:B------:R-:W-:Y:S01]  /*8480*/  HFMA2.MMA R159, -RZ, RZ, 0, 5.9604644775390625e-08 ;  /* 0x00000001ff9f7435 */ /* 0x000fe200000001ff */
[----:B------:R-:W-:-:S02]  /*8490*/  MOV R83, R87 ;  /* 0x0000005700537202 */ /* 0x000fc40000000f00 */
[----:B------:R-:W-:-:S03]  /*84a0*/  MOV R82, 0x84c0 ;  /* 0x000084c000527802 */ /* 0x000fc60000000f00 */
[----:B01----:R-:W-:Y:S05]  /*84b0*/  CALL.REL.NOINC `($__internal_24_$__cuda_sm70_shflsync_down) ;  /* 0x0000054000007944 */ /* 0x003fea0003c00000 */
[C---:B------:R-:W-:Y:S02]  /*84c0*/  FMUL.FTZ R84, R86.reuse, R84 ;  /* 0x0000005456547220 */ /* 0x040fe40000410000 */
[C---:B-1----:R-:W-:Y:S01]  /*84d0*/  FFMA.FTZ R82, R86.reuse, R159, R87 ;  /* 0x0000009f56527223 */ /* 0x042fe20000010057 */
[----:B------:R-:W-:Y:S02]  /*84e0*/  MOV R159, 0x2 ;  /* 0x00000002009f7802 */ /* 0x000fe40000000f00 */
[----:B------:R-:W-:Y:S02]  /*84f0*/  FSEL R86, R86, R84, !P4 ;  /* 0x0000005456567208 */ /* 0x000fe40006000000 */
[----:B------:R-:W-:Y:S02]  /*8500*/  FSEL R87, R87, R82, !P4 ;  /* 0x0000005257577208 */ /* 0x000fe40006000000 */
[----:B------:R-:W-:Y:S02]  /*8510*/  MOV R83, R86 ;  /* 0x0000005600537202 */ /* 0x000fe40000000f00 */
[----:B------:R-:W-:-:S02]  /*8520*/  MOV R82, 0x8540 ;  /* 0x0000854000527802 */ /* 0x000fc40000000f00 */
[----:B0-2--5:R-:W-:Y:S05]  /*8530*/  CALL.REL.NOINC `($__internal_24_$__cuda_sm70_shflsync_down) ;  /* 0x000004c000007944 */ /* 0x025fea0003c00000 */
[----:B-1----:R-:W-:Y:S01]  /*8540*/  MOV R84, R159 ;  /* 0x0000009f00547202 */ /* 0x002fe20000000f00 */
[----:B------:R-:W-:Y:S01]  /*8550*/  HFMA2.MMA R159, -RZ, RZ, 0, 1.1920928955078125e-07 ;  /* 0x00000002ff9f7435 */ /* 0x000fe200000001ff */
[----:B------:R-:W-:-:S02]  /*8560*/  MOV R83, R87 ;  /* 0x0000005700537202 */ /* 0x000fc40000000f00 */
[----:B------:R-:W-:-:S03]  /*8570*/  MOV R82, 0x8590 ;  /* 0x0000859000527802 */ /* 0x000fc60000000f00 */
[----:B0-2--5:R-:W-:Y:S05]  /*8580*/  CALL.REL.NOINC `($__internal_24_$__cuda_sm70_shflsync_down) ;  /* 0x0000047000007944 */ /* 0x025fea0003c00000 */
[----:B-1----:R-:W-:Y:S01]  /*8590*/  @!P3 FFMA.FTZ R87, R86, R159, R87 ;  /* 0x0000009f5657b223 */ /* 0x002fe20000010057 */
[----:B------:R-:W-:Y:S01]  /*85a0*/  MOV R159, 0x4 ;  /* 0x00000004009f7802 */ /* 0x000fe20000000f00 */
[----:B------:R-:W-:Y:S01]  /*85b0*/  @!P3 FMUL.FTZ R86, R84, R86 ;  /* 0x000000565456b220 */ /* 0x000fe20000410000 */
[----:B------:R-:W-:-:S03]  /*85c0*/  MOV R82, 0x85f0 ;  /* 0x000085f000527802 */ /* 0x000fc60000000f00 */
[----:B------:R-:W-:Y:S02]  /*85d0*/  IMAD.MOV.U32 R83, RZ, RZ, R86 ;  /* 0x000000ffff537224 */ /* 0x000fe400078e0056 */
[----:B0-2--5:R-:W-:Y:S05]  /*85e0*/  CALL.REL.NOINC `($__internal_24_$__cuda_sm70_shflsync_down) ;  /* 0x0000041000007944 */ /* 0x025fea0003c00000 */
[----:B-1----:R-:W-:Y:S01]  /*85f0*/  MOV R84, R159 ;  /* 0x0000009f00547202 */ /* 0x002fe20000000f00 */
[----:B------:R-:W-:Y:S01]  /*8600*/  HFMA2.MMA R159, -RZ, RZ, 0, 2.384185791015625e-07 ;  /* 0x00000004ff9f7435 */ /* 0x000fe200000001ff */
[----:B------:R-:W-:Y:S02]  /*8610*/  MOV R83, R87 ;  /* 0x0000005700537202 */ /* 0x000fe40000000f00 */
[----:B------:R-:W-:-:S03]  /*8620*/  MOV R82, 0x8640 ;  /* 0x0000864000527802 */ /* 0x000fc60000000f00 */
[----:B0-2--5:R-:W-:Y:S05]  /*8630*/  CALL.REL.NOINC `($__internal_24_$__cuda_sm70_shflsync_down) ;  /* 0x000003c000007944 */ /* 0x025fea0003c00000 */
[----:B-1----:R-:W-:Y:S01]  /*8640*/  @!P2 FFMA.FTZ R87, R86, R159, R87 ;  /* 0x0000009f5657a223 */ /* 0x002fe20000010057 */
[----:B------:R-:W-:Y:S01]  /*8650*/  HFMA2.MMA R159, -RZ, RZ, 0, 4.76837158203125e-07 ;  /* 0x00000008ff9f7435 */ /* 0x000fe200000001ff */
[----:B------:R-:W-:Y:S01]  /*8660*/  @!P2 FMUL.FTZ R86, R84, R86 ;  /* 0x000000565456a220 */ /* 0x000fe20000410000 */
[----:B------:R-:W-:Y:S02]  /*8670*/  MOV R82, 0x86c0 ;  /* 0x000086c000527802 */ /* 0x000fe40000000f00 */
[----:B------:R-:W-:Y:S02]  /*8680*/  MOV R84, R87 ;  /* 0x0000005700547202 */ /* 0x000fe40000000f00 */
[----:B------:R-:W-:-:S04]  /*8690*/  MOV R87, R86 ;  /* 0x0000005600577202 */ /* 0x000fc80000000f00 */
[----:B------:R-:W-:Y:S02]  /*86a0*/  MOV R83, R87 ;  /* 0x0000005700537202 */ /* 0x000fe40000000f00 */
[----:B0-2--5:R-:W-:Y:S05]  /*86b0*/  CALL.REL.NOINC `($__internal_24_$__cuda_sm70_shflsync_down) ;  /* 0x0000034000007944 */ /* 0x025fea0003c00000 */
[----:B-1----:R-:W-:Y:S01]  /*86c0*/  MOV R85, R159 ;  /* 0x0000009f00557202 */ /* 0x002fe20000000f00 */
[----:B------:R-:W-:Y:S01]  /*86d0*/  HFMA2.MMA R159, -RZ, RZ, 0, 4.76837158203125e-07 ;  /* 0x00000008ff9f7435 */ /* 0x000fe200000001ff */
[----:B------:R-:W-:Y:S01]  /*86e0*/  IMAD.MOV.U32 R83, RZ, RZ, R84 ;  /* 0x000000ffff537224 */ /* 0x000fe200078e0054 */
[----:B------:R-:W-:-:S04]  /*86f0*/  MOV R82, 0x8710 ;  /* 0x0000871000527802 */ /* 0x000fc80000000f00 */
[----:B0-2--5:R-:W-:Y:S05]  /*8700*/  CALL.REL.NOINC `($__internal_24_$__cuda_sm70_shflsync_down) ;  /* 0x000002f000007944 */ /* 0x025fea0003c00000 */
[----:B-1----:R-:W-:Y:S01]  /*8710*/  @!P1 FFMA.FTZ R84, R87, R159, R84 ;  /* 0x0000009f57549223 */ /* 0x002fe20000010054 */
[----:B------:R-:W-:Y:S01]  /*8720*/  HFMA2.MMA R159, -RZ, RZ, 0, 9.5367431640625e-07 ;  /* 0x00000010ff9f7435 */ /* 0x000fe200000001ff */
[----:B------:R-:W-:Y:S01]  /*8730*/  @!P1 FMUL.FTZ R87, R85, R87 ;  /* 0x0000005755579220 */ /* 0x000fe20000410000 */
[----:B------:R-:W-:Y:S02]  /*8740*/  MOV R82, 0x8780 ;  /* 0x0000878000527802 */ /* 0x000fe40000000f00 */
[----:B------:R-:W-:Y:S02]  /*8750*/  MOV R86, R84 ;  /* 0x0000005400567202 */ /* 0x000fe40000000f00 */
[----:B------:R-:W-:-:S02]  /*8760*/  MOV R83, R87 ;  /* 0x0000005700537202 */ /* 0x000fc40000000f00 */
[----:B0-2--5:R-:W-:Y:S05]  /*8770*/  CALL.REL.NOINC `($__internal_24_$__cuda_sm70_shflsync_down) ;  /* 0x0000028000007944 */ /* 0x025fea0003c00000 */
[----:B-1----:R-:W-:Y:S01]  /*8780*/  MOV R84, R159 ;  /* 0x0000009f00547202 */ /* 0x002fe20000000f00 */
[----:B------:R-:W-:Y:S01]  /*8790*/  HFMA2.MMA R159, -RZ, RZ, 0, 9.5367431640625e-07 ;  /* 0x00000010ff9f7435 */ /* 0x000fe200000001ff */
[----:B------:R-:W-:-:S02]  /*87a0*/  MOV R83, R86 ;  /* 0x0000005600537202 */ /* 0x000fc40000000f00 */
[----:B------:R-:W-:-:S03]  /*87b0*/  MOV R82, 0x87d0 ;  /* 0x000087d000527802 */ /* 0x000fc60000000f00 */
[----:B0-2--5:R-:W-:Y:S05]  /*87c0*/  CALL.REL.NOINC `($__internal_24_$__cuda_sm70_shflsync_down) ;  /* 0x0000023000007944 */ /* 0x025fea0003c00000 */
[----:B-1----:R-:W-:Y:S01]  /*87d0*/  @!P0 FFMA.FTZ R86, R87, R159, R86 ;  /* 0x0000009f57568223 */ /* 0x002fe20000010056 */
[----:B------:R-:W-:Y:S01]  /*87e0*/  MOV R159, RZ ;  /* 0x000000ff009f7202 */ /* 0x000fe20000000f00 */
[----:B------:R-:W-:Y:S01]  /*87f0*/  @!P0 FMUL.FTZ R87, R84, R87 ;  /* 0x0000005754578220 */ /* 0x000fe20000410000 */
[----:B------:R-:W-:-:S03]  /*8800*/  MOV R83, 0x8830 ;  /* 0x0000883000537802 */ /* 0x000fc60000000f00 */
[----:B------:R-:W-:Y:S02]  /*8810*/  IMAD.MOV.U32 R82, RZ, RZ, R87 ;  /* 0x000000ffff527224 */ /* 0x000fe400078e0057 */
[----:B0-2--5:R-:W-:Y:S05]  /*8820*/  CALL.REL.NOINC `($__internal_25_$__cuda_sm70_shflsync_idx_p) ;  /* 0x0000026000007944 */ /* 0x025fea0003c00000 */
[----:B-1----:R-:W-:Y:S01]  /*8830*/  MOV R84, R159 ;  /* 0x0000009f00547202 */ /* 0x002fe20000000f00 */
[----:B------:R-:W-:Y:S01]  /*8840*/  HFMA2.MMA R159, -RZ, RZ, 0, 0 ;  /* 0x00000000ff9f7435 */ /* 0x000fe200000001ff */
[----:B------:R-:W-:Y:S02]  /*8850*/  MOV R82, R86 ;  /* 0x0000005600527202 */ /* 0x000fe40000000f00 */
[----:B------:R-:W-:-:S03]  /*8860*/  MOV R83, 0x8880 ;  /* 0x0000888000537802 */ /* 0x000fc60000000f00 */
[----:B--2--5:R-:W-:Y:S05]  /*8870*/  CALL.REL.NOINC `($__internal_25_$__cuda_sm70_shflsync_idx_p) ;  /* 0x0000021000007944 */ /* 0x024fea0003c00000 */
[----:B------:R-:W-:Y:S02]  /*8880*/  MOV R85, R84 ;  /* 0x0000005400557202 */ /* 0x000fe40000000f00 */
[----:B-1----:R-:W-:Y:S01]  /*8890*/  MOV R84, R159 ;  /* 0x0000009f00547202 */ /* 0x002fe20000000f00 */
[----:B------:R-:W-:Y:S01]  /*88a0*/  HFMA2.MMA R159, -RZ, RZ, 0, 5.9604644775390625e-08 ;  /* 0x00000001ff9f7435 */ /* 0x000fe200000001ff */
[----:B------:R-:W-:Y:S02]  /*88b0*/  MOV R83, R87 ;  /* 0x0000005700537202 */ /* 0x000fe40000000f00 */
[----:B------:R-:W-:-:S03]  /*88c0*/  MOV R82, 0x88e0 ;  /* 0x000088e000527802 */ /* 0x000fc60000000f00 */
[----:B--2--5:R-:W-:Y:S05]  /*88d0*/  CALL.REL.NOINC `($__internal_24_$__cuda_sm70_shflsync_down) ;  /* 0x0000012000007944 */ /* 0x024fea0003c00000 */
[----:B-1----:R-:W-:Y:S01]  /*88e0*/  MOV R160, R159 ;  /* 0x0000009f00a07202 */ /* 0x002fe20000000f00 */
[----:B------:R-:W-:Y:S01]  /*88f0*/  HFMA2.MMA R159, -RZ, RZ, 0, 5.9604644775390625e-08 ;  /* 0x00000001ff9f7435 */ /* 0x000fe200000001ff */
[----:B------:R-:W-:Y:S01]  /*8900*/  IMAD.MOV.U32 R83, RZ, RZ, R86 ;  /* 0x000000ffff537224 */ /* 0x000fe200078e0056 */
[----:B------:R-:W-:-:S04]  /*8910*/  MOV R82, 0x8930 ;  /* 0x0000893000527802 */ /* 0x000fc80000000f00 */
[----:B0-2--5:R-:W-:Y:S05]  /*8920*/  CALL.REL.NOINC `($__internal_24_$__cuda_sm70_shflsync_down) ;  /* 0x000000d000007944 */ /* 0x025fea0003c00000 */
[----:B-1----:R-:W-:Y:S01]  /*8930*/  MOV R87, R159 ;  /* 0x0000009f00577202 */ /* 0x002fe20000000f00 */
[----:B------:R-:W-:Y:S01]  /*8940*/  HFMA2.MMA R159, -RZ, RZ, 0, 0 ;  /* 0x00000000ff9f7435 */ /* 0x000fe200000001ff */
[----:B------:R-:W-:-:S02]  /*8950*/  MOV R86, R160 ;  /* 0x000000a000567202 */ /* 0x000fc40000000f00 */
[----:B------:R-:W-:Y:S02]  /*8960*/  MOV R82, R80 ;  /* 0x0000005000527202 */ /* 0x000fe40000000f00 */
[----:B------:R-:W-:Y:S02]  /*8970*/  MOV R83, 0x8990 ;  /* 0x0000899000537802 */ /* 0x000fe40000000f00 */
[----:B0-2--5:R-:W-:Y:S05]  /*8980*/  CALL.REL.NOINC `($__internal_25_$__cuda_sm70_shflsync_idx_p) ;  /* 0x0000010000007944 */ /* 0x025fea0003c00000 */
[----:B-1----:R-:W-:Y:S01]  /*8990*/  MOV R160, R159 ;  /* 0x0000009f00a07202 */ /* 0x002fe20000000f00 */
[----:B------:R-:W-:Y:S01]  /*89a0*/  HFMA2.MMA R159, -RZ, RZ, 0, 0 ;  /* 0x00000000ff9f7435 */ /* 0x000fe200000001ff */
[----:B------:R-:W-:Y:S02]  /*89b0*/  MOV R82, R81 ;  /* 0x0000005100527202 */ /* 0x000fe40000000f00 */
[----:B------:R-:W-:-:S03]  /*89c0*/  MOV R83, 0x89e0 ;  /* 0x000089e000537802 */ /* 0x000fc60000000f00 */
[----:B--2--5:R-:W-:Y:S05]  /*89d0*/  CALL.REL.NOINC `($__internal_25_$__cuda_sm70_shflsync_idx_p) ;  /* 0x000000b000007944 */ /* 0x024fea0003c00000 */
[----:B-1----:R-:W-:Y:S01]  /*89e0*/  IMAD.MOV.U32 R83, RZ, RZ, R159 ;  /* 0x000000ffff537224 */ /* 0x002fe200078e009f */
[----:B--2--5:R-:W-:Y:S05]  /*89f0*/  BRA `(.L_x_627) ;  /* 0xffffb8e000007947 */ /* 0x024fea000383ffff */
        .weak           $__internal_24_$__cuda_sm70_shflsync_down
        .type           $__internal_24_$__cuda_sm70_shflsync_down,@function
        .size           $__internal_24_$__cuda_sm70_shflsync_down,($__internal_25_$__cuda_sm70_shflsync_idx_p - $__internal_24_$__cuda_sm70_shflsync_down)
$__internal_24_$__cuda_sm70_shflsync_down:
        /* <DEDUP_REMOVED lines=8> */
[----:B------:R-:W-:Y:S05]  /*8a80*/  RET.REL.NODEC R82 `(_Z25selective_scan_bwd_kernelI32Selective_Scan_bwd_kernel_traitsILi128ELi16ELb0ELb1ELb0ELb0ELb0EffEEv12SSMParamsBwd) ;  /* 0xffff757052007950 */ /* 0x000fea0003c3ffff */
        .weak           $__internal_25_$__cuda_sm70_shflsync_idx_p
        .type           $__internal_25_$__cuda_sm70_shflsync_idx_p,@function
        .size           $__internal_25_$__cuda_sm70_shflsync_idx_p,($__internal_26_$__cuda_sm70_shflsync_up - $__internal_25_$__cuda_sm70_shflsync_idx_p)
$__internal_25_$__cuda_sm70_shflsync_idx_p:
        /* <DEDUP_REMOVED lines=9> */
[----:B0-----:R-:W-:Y:S05]  /*8b20*/  RET.REL.NODEC R82 `(_Z25selective_scan_bwd_kernelI32Selective_Scan_bwd_kernel_traitsILi128ELi16ELb0ELb1ELb0ELb0ELb0EffEEv12SSMParamsBwd) ;  /* 0xffff74d052007950 */ /* 0x001fea0003c3ffff */
        .weak           $__internal_26_$__cuda_sm70_shflsync_up
        .type           $__internal_26_$__cuda_sm70_shflsync_up,@function
        .size           $__internal_26_$__cuda_sm70_shflsync_up,(.L_x_8842 - $__internal_26_$__cuda_sm70_shflsync_up)
$__internal_26_$__cuda_sm70_shflsync_up:
[----:B------:R-:W-:Y:S04]  /*8b30*/  WARPSYNC R128 ;  /* 0x0000008000007348 */ /* 0x000fe80003800000 */
[----:B------:R0:W1:Y:S02]  /*8b40*/  SHFL.UP PT, R87, R83, R87, R129 ;  /* 0x0400005753577389 */ /* 0x00006400000e0081 */
[----:B0-----:R-:W-:-:S04]  /*8b50*/  MOV R83, 0x0 ;  /* 0x0000000000537802 */ /* 0x001fc80000000f00 */
[----:B------:R-:W-:Y:S05]  /*8b60*/  RET.REL.NODEC R82 `(_Z25selective_scan_bwd_kernelI32Selective_Scan_bwd_kernel_traitsILi128ELi16ELb0ELb1ELb0ELb0ELb0EffEEv12SSMParamsBwd) ;  /* 0xffff749052007950 */ /* 0x000fea0003c3ffff */
.L_x_628:
        /* <DEDUP_REMOVED lines=9> */
.L_x_8842:


//--------------------- .text._Z25selective_scan_bwd_kernelI32Selective_Scan_bwd_kernel_traitsILi128ELi16ELb0ELb1ELb0ELb0ELb1EffEEv12SSMParamsBwd --------------------------
	.section	.text._Z25selective_scan_bwd_kernelI32Selective_Scan_bwd_kernel_traitsILi128ELi16ELb0ELb1ELb0ELb0ELb1EffEEv12SSMParamsBwd,"ax",@progbits
	.sectioninfo	@"SHI_REGISTERS=168"
	.align	128
        .global         _Z25selective_scan_bwd_kernelI32Selective_Scan_bwd_kernel_traitsILi128ELi16ELb0ELb1ELb0ELb0ELb1EffEEv12SSMParamsBwd
        .type           _Z25selective_scan_bwd_kernelI32Selective_Scan_bwd_kernel_traitsILi128ELi16ELb0ELb1ELb0ELb0ELb1EffEEv12SSMParamsBwd,@function
        .size           _Z25selective_scan_bwd_kernelI32Selective_Scan_bwd_kernel_traitsILi128ELi16ELb0ELb1ELb0ELb0ELb1EffEEv12SSMParamsBwd,(.L_x_8845 - _Z25selective_scan_bwd_kernelI32Selective_Scan_bwd_kernel_traitsILi128ELi16ELb0ELb1ELb0ELb0ELb1EffEEv12SSMParamsBwd)
        .other          _Z25selective_scan_bwd_kernelI32Selective_Scan_bwd_kernel_traitsILi128ELi16ELb0ELb1ELb0ELb0ELb1EffEEv12SSMParamsBwd,@"STO_CUDA_ENTRY STV_DEFAULT"
_Z25selective_scan_bwd_kernelI32Selective_Scan_bwd_kernel_traitsILi128ELi16ELb0ELb1ELb0ELb0ELb1EffEEv12SSMParamsBwd:
.text._Z25selective_scan_bwd_kernelI32Selective_Scan_bwd_kernel_traitsILi128ELi16ELb0ELb1ELb0ELb0ELb1EffEEv12SSMParamsBwd:
        /* <DEDUP_REMOVED lines=45> */
[----:B------:R-:W-:Y:S02]  /*02d0*/  UMOV UR32, URZ ;  /* 0x0000003f00207c82 */ /* 0x000fe40008000000 */
[----:B------:R-:W-:Y:S02]  /*02e0*/  UIADD3 UR9, UR9, UR4, URZ ;  /* 0x0000000409097290 */ /* 0x000fe4000fffe03f */
[----:B------:R-:W-:Y:S02]  /*02f0*/  UISETP.NE.U32.AND UP2, UPT, URZ, UR22, UPT ;  /* 0x000000163f00728c */ /* 0x000fe4000bf45070 */
[----:B------:R-:W-:Y:S01]  /*0300*/  UMOV UR4, URZ ;  /* 0x0000003f00047c82 */ /* 0x000fe20008000000 */
[----:B0-----:R-:W2:Y:S01]  /*0310*/  MUFU.RCP R0, R0 ;  /* 0x0000000000007308 */ /* 0x001ea20000001000 */
[----:B------:R-:W-:Y:S02]  /*0320*/  UISETP.NE.AND.EX UP2, UPT, URZ, UR23, UPT, UP2 ;  /* 0x000000173f00728c */ /* 0x000fe4000bf45320 */
[----:B------:R-:W-:-:S02]  /*0330*/  @UP1 ULEA UR32, UP3, UR41, UR20, 0x2 ;  /* 0x0000001429201291 */ /* 0x000fc4000f86103f */
[----:B------:R-:W-:Y:S02]  /*0340*/  UIMAD.WIDE.U32 UR10, UR27, UR6, URZ ;  /* 0x000000061b0a72a5 */ /* 0x000fe4000f8e003f */
[----:B------:R-:W-:Y:S02]  /*0350*/  UMOV UR33, URZ ;  /* 0x0000003f00217c82 */ /* 0x000fe40008000000 */
[----:B------:R-:W-:Y:S02]  /*0360*/  @UP1 ULEA.HI.X UR33, UR41, UR21, UR40, 0x2, UP3 ;  /* 0x0000001529211291 */ /* 0x000fe400098f1428 */
[----:B------:R-:W-:Y:S02]  /*0370*/  UIMAD UR16, UR26, UR14, URZ ;  /* 0x0000000e1a1072a4 */ /* 0x000fe4000f8e023f */
[----:B------:R-:W-:Y:S02]  /*0380*/  UMOV UR34, URZ ;  /* 0x0000003f00227c82 */ /* 0x000fe40008000000 */
[----:B------:R-:W-:Y:S01]  /*0390*/  UIADD3 UR11, UR11, UR18, URZ ;  /* 0x000000120b0b7290 */ /* 0x000fe2000fffe03f */
[----:B--2---:R-:W-:Y:S01]  /*03a0*/  IADD3 R2, R0, 0xffffffe, RZ ;  /* 0x0ffffffe00027810 */ /* 0x004fe20007ffe0ff */
[----:B------:R-:W-:Y:S01]  /*03b0*/  @UP2 ULEA UR34, UP1, UR41, UR22, 0x2 ;  /* 0x0000001629222291 */ /* 0x000fe2000f82103f */
[----:B------:R-:W-:Y:S01]  /*03c0*/  IABS R0, UR41 ;  /* 0x0000002900007c13 */ /* 0x000fe20008000000 */
[----:B------:R-:W-:-:S02]  /*03d0*/  UIMAD.WIDE.U32 UR12, UR27, UR14, URZ ;  /* 0x0000000e1b0c72a5 */ /* 0x000fc4000f8e003f */
[----:B------:R-:W-:Y:S01]  /*03e0*/  UIMAD UR16, UR27, UR15, UR16 ;  /* 0x0000000f1b1072a4 */ /* 0x000fe2000f8e0210 */
[----:B------:R-:W0:Y:S01]  /*03f0*/  F2I.FTZ.U32.TRUNC.NTZ R2, R2 ;  /* 0x0000000200027305 */ /* 0x000e22000021f000 */
[----:B------:R-:W2:Y:S01]  /*0400*/  R2UR UR17, R0 ;  /* 0x00000000001173c2 */ /* 0x000ea200000e0000 */
[----:B------:R-:W-:Y:S02]  /*0410*/  ULDC.64 UR14, c[0x0][0x190] ;  /* 0x00006400000e7ab9 */ /* 0x000fe40000000a00 */
[----:B------:R-:W-:Y:S02]  /*0420*/  UMOV UR35, URZ ;  /* 0x0000003f00237c82 */ /* 0x000fe40008000000 */
[----:B------:R-:W-:Y:S02]  /*0430*/  @UP2 ULEA.HI.X UR35, UR41, UR23, UR40, 0x2, UP1 ;  /* 0x0000001729232291 */ /* 0x000fe400088f1428 */
[----:B------:R-:W-:Y:S02]  /*0440*/  UIMAD.WIDE.U32 UR6, UR27, UR14, URZ ;  /* 0x0000000e1b0672a5 */ /* 0x000fe4000f8e003f */
[----:B------:R-:W-:-:S02]  /*0450*/  UIMAD UR14, UR26, UR14, URZ ;  /* 0x0000000e1a0e72a4 */ /* 0x000fc4000f8e023f */
[----:B------:R-:W-:Y:S02]  /*0460*/  ULDC.64 UR22, c[0x0][0x1d8] ;  /* 0x0000760000167ab9 */ /* 0x000fe40000000a00 */
[----:B------:R-:W-:Y:S01]  /*0470*/  ULDC UR30, c[0x0][0x174] ;  /* 0x00005d00001e7ab9 */ /* 0x000fe20000000800 */
[----:B0-----:R-:W0:Y:S01]  /*0480*/  R2UR UR5, R2 ;  /* 0x00000000020573c2 */ /* 0x001e2200000e0000 */
[----:B------:R-:W-:Y:S02]  /*0490*/  UIMAD UR14, UR27, UR15, UR14 ;  /* 0x0000000f1b0e72a4 */ /* 0x000fe4000f8e020e */
[----:B------:R-:W-:Y:S02]  /*04a0*/  UIMAD UR15, UR40, UR22, URZ ;  /* 0x00000016280f72a4 */ /* 0x000fe4000f8e023f */
[----:B------:R-:W-:Y:S02]  /*04b0*/  UIMAD.WIDE.U32 UR8, UR41, UR22, UR8 ;  /* 0x00000016290872a5 */ /* 0x000fe4000f8e0008 */
[----:B------:R-:W-:-:S02]  /*04c0*/  UIMAD UR15, UR41, UR23, UR15 ;  /* 0x00000017290f72a4 */ /* 0x000fc4000f8e020f */
[----:B------:R-:W-:Y:S02]  /*04d0*/  ULDC UR31, c[0x0][0x178] ;  /* 0x00005e00001f7ab9 */ /* 0x000fe40000000800 */
[----:B------:R-:W-:Y:S02]  /*04e0*/  ULOP3.LUT UR24, UR41, UR31, URZ, 0x3c, !UPT ;  /* 0x0000001f29187292 */ /* 0x000fe4000f8e3c3f */
[----:B------:R-:W-:Y:S02]  /*04f0*/  UIADD3 UR7, UR7, UR14, URZ ;  /* 0x0000000e07077290 */ /* 0x000fe4000fffe03f */
        /* <DEDUP_REMOVED lines=10> */
[----:B------:R-:W-:Y:S02]  /*05a0*/  ULDC.64 UR20, c[0x0][0x280] ;  /* 0x0000a00000147ab9 */ /* 0x000fe40000000a00 */
[----:B------:R-:W-:Y:S02]  /*05b0*/  UIMAD UR17, UR19, UR4, UR17 ;  /* 0x00000004131172a4 */ /* 0x000fe4000f8e0211 */
[----:B------:R-:W-:Y:S02]  /*05c0*/  UIMAD UR4, UR40, UR20, URZ ;  /* 0x00000014280472a4 */ /* 0x000fe4000f8e023f */
[----:B------:R-:W-:Y:S02]  /*05d0*/  UISETP.GT.U32.AND UP1, UPT, UR19, UR17, UPT ;  /* 0x000000111300728c */ /* 0x000fe4000bf24070 */
[----:B------:R-:W-:-:S02]  /*05e0*/  UIADD3 UR5, UR13, UR16, URZ ;  /* 0x000000100d057290 */ /* 0x000fc4000fffe03f */
[----:B------:R-:W-:Y:S02]  /*05f0*/  ULEA UR13, UR30, 0xfffff800, 0xb ;  /* 0xfffff8001e0d7891 */ /* 0x000fe4000f8e583f */
[----:B------:R-:W-:Y:S02]  /*0600*/  UIMAD UR16, UR41, UR21, UR4 ;  /* 0x00000015291072a4 */ /* 0x000fe4000f8e0204 */
[----:B------:R-:W-:Y:S02]  /*0610*/  UIADD3 UR22, UP2, UR13, UR8, URZ ;  /* 0x000000080d167290 */ /* 0x000fe4000ff5e03f */
[----:B------:R-:W-:Y:S02]  /*0620*/  UMOV UR4, UR12 ;  /* 0x0000000c00047c82 */ /* 0x000fe40008000000 */
[----:B------:R-:W-:Y:S02]  /*0630*/  USHF.R.S32.HI UR12, URZ, 0x1f, UR13 ;  /* 0x0000001f3f0c7899 */ /* 0x000fe4000801140d */
[----:B------:R-:W-:-:S02]  /*0640*/  UIMAD.WIDE.U32 UR4, UR41, UR20, UR4 ;  /* 0x00000014290472a5 */ /* 0x000fc4000f8e0004 */
[----:B------:R-:W-:Y:S02]  /*0650*/  @!UP1 UIADD3 UR17, UR17, -UR19, URZ ;  /* 0x8000001311119290 */ /* 0x000fe4000fffe03f */
[----:B------:R-:W-:Y:S02]  /*0660*/  ULDC.64 UR20, c[0x0][0x240] ;  /* 0x0000900000147ab9 */ /* 0x000fe40000000a00 */
[----:B------:R-:W-:Y:S02]  /*0670*/  UIADD3.X UR15, UR12, UR9, UR15, UP2, !UPT ;  /* 0x000000090c0f7290 */ /* 0x000fe400097fe40f */
[----:B------:R-:W-:Y:S02]  /*0680*/  ULEA UR23, UP3, UR22, UR20, 0x2 ;  /* 0x0000001416177291 */ /* 0x000fe4000f86103f */
[----:B------:R-:W-:Y:S02]  /*0690*/  UISETP.GE.U32.AND UP2, UPT, UR17, UR19, UPT ;  /* 0x000000131100728c */ /* 0x000fe4000bf46070 */
[----:B------:R-:W-:-:S02]  /*06a0*/  ULEA.HI.X UR22, UR22, UR21, UR15, 0x2, UP3 ;  /* 0x0000001516167291 */ /* 0x000fc400098f140f */
[----:B------:R-:W-:Y:S02]  /*06b0*/  UISETP.GE.AND UP3, UPT, UR24, URZ, UPT ;  /* 0x0000003f1800728c */ /* 0x000fe4000bf66270 */
[----:B------:R-:W-:Y:S02]  /*06c0*/  @!UP1 UIADD3 UR25, UR25, 0x1, URZ ;  /* 0x0000000119199890 */ /* 0x000fe4000fffe03f */
[----:B------:R-:W-:Y:S02]  /*06d0*/  UISETP.NE.AND UP1, UPT, URZ, UR31, UPT ;  /* 0x0000001f3f00728c */ /* 0x000fe4000bf25270 */
[----:B------:R-:W-:Y:S02]  /*06e0*/  UIADD3 UR20, UP4, UR13, UR10, URZ ;  /* 0x0000000a0d147290 */ /* 0x000fe4000ff9e03f */
[----:B------:R-:W-:Y:S02]  /*06f0*/  @UP2 UIADD3 UR25, UR25, 0x1, URZ ;  /* 0x0000000119192890 */ /* 0x000fe4000fffe03f */
[----:B------:R-:W-:-:S02]  /*0700*/  ULDC.64 UR8, c[0x0][0x248] ;  /* 0x0000920000087ab9 */ /* 0x000fc40000000a00 */
[----:B------:R-:W-:Y:S02]  /*0710*/  UIADD3.X UR10, UR12, UR11, UR18, UP4, !UPT ;  /* 0x0000000b0c0a7290 */ /* 0x000fe4000a7fe412 */
[----:B------:R-:W-:Y:S02]  /*0720*/  @!UP3 UIADD3 UR25, -UR25, URZ, URZ ;  /* 0x0000003f1919b290 */ /* 0x000fe4000fffe13f */
[----:B------:R-:W-:Y:S02]  /*0730*/  @!UP1 ULOP3.LUT UR25, URZ, UR31, URZ, 0x33, !UPT ;  /* 0x0000001f3f199292 */ /* 0x000fe4000f8e333f */
[----:B------:R-:W-:Y:S02]  /*0740*/  ULEA UR21, UP4, UR20, UR8, 0x2 ;  /* 0x0000000814157291 */ /* 0x000fe4000f88103f */
[----:B------:R-:W-:Y:S02]  /*0750*/  UIADD3 UR18, UP2, UR13, UR4, URZ ;  /* 0x000000040d127290 */ /* 0x000fe4000ff5e03f */
[----:B------:R-:W-:-:S02]  /*0760*/  USHF.R.S32.HI UR24, URZ, 0x1f, UR25 ;  /* 0x0000001f3f187899 */ /* 0x000fc40008011419 */
[----:B------:R-:W-:Y:S02]  /*0770*/  ULEA.HI.X UR20, UR20, UR9, UR10, 0x2, UP4 ;  /* 0x0000000914147291 */ /* 0x000fe4000a0f140a */
[----:B------:R-:W-:Y:S02]  /*0780*/  UIADD3.X UR4, UR12, UR5, UR16, UP2, !UPT ;  /* 0x000000050c047290 */ /* 0x000fe400097fe410 */
[----:B------:R-:W-:Y:S02]  /*0790*/  ULDC.64 UR10, c[0x0][0x1a8] ;  /* 0x00006a00000a7ab9 */ /* 0x000fe40000000a00 */
[----:B------:R-:W-:Y:S02]  /*07a0*/  ULDC.64 UR8, c[0x0][0x308] ;  /* 0x0000c20000087ab9 */ /* 0x000fe40000000a00 */
        /* <DEDUP_REMOVED lines=8> */
[----:B------:R-:W-:Y:S02]  /*0830*/  ULDC UR11, c[0x0][0x164] ;  /* 0x00005900000b7ab9 */ /* 0x000fe40000000800 */
[----:B------:R-:W-:Y:S02]  /*0840*/  ULEA UR17, UP2, UR13, UR4, 0x2 ;  /* 0x000000040d117291 */ /* 0x000fe4000f84103f */
[----:B------:R-:W-:Y:S02]  /*0850*/  UIADD3.X UR16, UR12, UR10, URZ, UP1, !UPT ;  /* 0x0000000a0c107290 */ /* 0x000fe40008ffe43f */
[----:B------:R-:W-:Y:S02]  /*0860*/  @UP0 UIMAD UR4, UR27, UR11, UR41 ;  /* 0x0000000b1b0402a4 */ /* 0x000fe4000f8e0229 */
[----:B------:R-:W-:Y:S02]  /*0870*/  UISETP.GE.AND UP1, UPT, UR30, 0x1, UPT ;  /* 0x000000011e00788c */ /* 0x000fe4000bf26270 */
[----:B------:R-:W-:-:S02]  /*0880*/  UMOV UR9, URZ ;  /* 0x0000003f00097c82 */ /* 0x000fc40008000000 */
[----:B------:R-:W-:Y:S02]  /*0890*/  @UP0 UIMAD UR4, UR4, UR30, URZ ;  /* 0x0000001e040402a4 */ /* 0x000fe4000f8e023f */
[----:B------:R-:W-:Y:S02]  /*08a0*/  ULEA.HI.X UR16, UR13, UR5, UR16, 0x2, UP2 ;  /* 0x000000050d107291 */ /* 0x000fe400090f1410 */
[----:B------:R-:W-:Y:S02]  /*08b0*/  ULDC.64 UR30, c[0x0][0x260] ;  /* 0x00009800001e7ab9 */ /* 0x000fe40000000a00 */
[----:B------:R-:W-:Y:S02]  /*08c0*/  ULDC UR5, c[0x0][0x16c] ;  /* 0x00005b0000057ab9 */ /* 0x000fe40000000800 */
[----:B------:R-:W-:Y:S02]  /*08d0*/  @UP0 UIMAD UR4, UR4, UR5, URZ ;  /* 0x00000005040402a4 */ /* 0x000fe4000f8e023f */
[----:B------:R-:W-:-:S02]  /*08e0*/  UMOV UR8, URZ ;  /* 0x0000003f00087c82 */ /* 0x000fc40008000000 */
[----:B------:R-:W-:Y:S02]  /*08f0*/  @UP0 UMOV UR5, 0x8 ;  /* 0x0000000800050882 */ /* 0x000fe40000000000 */
[----:B------:R-:W-:-:S07]  /*0900*/  @UP0 UIMAD.WIDE UR30, UR4, UR5, UR30 ;  /* 0x00000005041e02a5 */ /* 0x000fce000f8e021e */
        /* <DEDUP_REMOVED lines=10> */
[----:B---3--:R-:W-:Y:S02]  /*09b0*/  SHF.L.U32 R0, R95, 0x4, RZ ;  /* 0x000000045f007819 */ /* 0x008fe400000006ff */
[----:B------:R-:W-:Y:S02]  /*09c0*/  SHF.R.S32.HI R2, RZ, 0x1f, R95 ;  /* 0x0000001fff027819 */ /* 0x000fe4000001145f */
[----:B------:R-:W-:Y:S02]  /*09d0*/  LOP3.LUT R0, R0, 0xfffffe00, RZ, 0xc0, !PT ;  /* 0xfffffe0000007812 */ /* 0x000fe400078ec0ff */
[----:B------:R-:W-:-:S02]  /*09e0*/  LEA.HI R2, R2, R95, RZ, 0x5 ;  /* 0x0000005f02027211 */ /* 0x000fc400078f28ff */
[----:B------:R-:W-:Y:S02]  /*09f0*/  LOP3.LUT R78, R0, 0x1f, R95, 0xf8, !PT ;  /* 0x0000001f004e7812 */ /* 0x000fe400078ef85f */
[----:B------:R-:W-:Y:S02]  /*0a00*/  SHF.R.S32.HI R0, RZ, 0x5, R2 ;  /* 0x00000005ff007819 */ /* 0x000fe40000011402 */
[----:B----4-:R-:W-:Y:S02]  /*0a10*/  SHF.R.S32.HI R79, RZ, 0x1f, R78 ;  /* 0x0000001fff4f7819 */ /* 0x010fe4000001144e */
.L_x_688:
[----:B------:R-:W-:Y:S01]  /*0a20*/  ULDC UR15, c[0x0][0x174] ;  /* 0x00005d00000f7ab9 */ /* 0x000fe20000000800 */
[----:B------:R-:W-:Y:S01]  /*0a30*/  BAR.SYNC.DEFER_BLOCKING 0x0 ;  /* 0x0000000000007b1d */ /* 0x000fe20000010000 */
[----:B------:R-:W-:Y:S01]  /*0a40*/  UIADD3 UR15, -UR7, UR15, URZ ;  /* 0x0000000f070f7290 */ /* 0x000fe2000fffe13f */
[C---:B------:R-:W-:Y:S01]  /*0a50*/  LOP3.LUT R20, R78.reuse, 0x20, RZ, 0xfc, !PT ;  /* 0x000000204e147812 */ /* 0x040fe200078efcff */
[----:B------:R-:W-:Y:S01]  /*0a60*/  HFMA2.MMA R21, -RZ, RZ, 0, 0 ;  /* 0x00000000ff157435 */ /* 0x000fe200000001ff */
[C---:B------:R-:W-:Y:S01]  /*0a70*/  LEA R8, P3, R78.reuse, UR23, 0x2 ;  /* 0x000000174e087c11 */ /* 0x040fe2000f8610ff */
[----:B------:R-:W-:Y:S01]  /*0a80*/  ULEA UR14, UR15, 0xfffff800, 0xb ;  /* 0xfffff8000f0e7891 */ /* 0x000fe2000f8e583f */
[C---:B------:R-:W-:Y:S01]  /*0a90*/  LOP3.LUT R19, R78.reuse, 0x40, RZ, 0xfc, !PT ;  /* 0x000000404e137812 */ /* 0x040fe200078efcff */
[----:B------:R-:W-:Y:S01]  /*0aa0*/  ULDC UR6, c[0x0][0x168] ;  /* 0x00005a0000067ab9 */ /* 0x000fe20000000800 */
[C---:B------:R-:W-:Y:S01]  /*0ab0*/  LOP3.LUT R18, R78.reuse, 0x60, RZ, 0xfc, !PT ;  /* 0x000000604e127812 */ /* 0x040fe200078efcff */
[----:B------:R-:W-:Y:S01]  /*0ac0*/  UIADD3 UR6, -UR14, UR6, URZ ;  /* 0x000000060e067290 */ /* 0x000fe2000fffe13f */
        /* <DEDUP_REMOVED lines=14> */
[----:B------:R3:W4:Y:S01]  /*0bb0*/  @!P2 LDG.E R10, [R8.64] ;  /* 0x0000001c080aa981 */ /* 0x000722000c1e1900 */
[----:B------:R-:W-:Y:S02]  /*0bc0*/  ISETP.GE.AND P0, PT, R19, UR6, PT ;  /* 0x0000000613007c0c */ /* 0x000fe4000bf06270 */
[----:B------:R-:W-:Y:S01]  /*0bd0*/  LOP3.LUT R7, R78, 0x140, RZ, 0xfc, !PT ;  /* 0x000001404e077812 */ /* 0x000fe200078efcff */
[----:B------:R3:W5:Y:S01]  /*0be0*/  @!P1 LDG.E R21, [R8.64+0x80] ;  /* 0x0000801c08159981 */ /* 0x000762000c1e1900 */
[----:B------:R-:W-:-:S02]  /*0bf0*/  ISETP.GE.AND P4, PT, R18, UR6, PT ;  /* 0x0000000612007c0c */ /* 0x000fc4000bf86270 */
[C---:B------:R-:W-:Y:S02]  /*0c00*/  LOP3.LUT R6, R78.reuse, 0x160, RZ, 0xfc, !PT ;  /* 0x000001604e067812 */ /* 0x040fe400078efcff */
[C---:B------:R-:W-:Y:S02]  /*0c10*/  LOP3.LUT R5, R78.reuse, 0x180, RZ, 0xfc, !PT ;  /* 0x000001804e057812 */ /* 0x040fe400078efcff */
[C---:B-1----:R-:W-:Y:S02]  /*0c20*/  LOP3.LUT R4, R78.reuse, 0x1a0, RZ, 0xfc, !PT ;  /* 0x000001a04e047812 */ /* 0x042fe400078efcff */
[C---:B------:R-:W-:Y:S01]  /*0c30*/  LOP3.LUT R3, R78.reuse, 0x1c0, RZ, 0xfc, !PT ;  /* 0x000001c04e037812 */ /* 0x040fe200078efcff */
[----:B--2---:R3:W2:Y:S01]  /*0c40*/  @!P0 LDG.E R11, [R8.64+0x100] ;  /* 0x0001001c080b8981 */ /* 0x0046a2000c1e1900 */
[----:B------:R-:W-:Y:S02]  /*0c50*/  ISETP.GE.AND P6, PT, R17, UR6, PT ;  /* 0x0000000611007c0c */ /* 0x000fe4000bfc6270 */
[----:B------:R-:W-:Y:S01]  /*0c60*/  LOP3.LUT R2, R78, 0x1e0, RZ, 0xfc, !PT ;  /* 0x000001e04e027812 */ /* 0x000fe200078efcff */
[----:B------:R3:W2:Y:S01]  /*0c70*/  @!P4 LDG.E R23, [R8.64+0x180] ;  /* 0x0001801c0817c981 */ /* 0x0006a2000c1e1900 */
[----:B------:R-:W-:Y:S01]  /*0c80*/  ISETP.GE.AND P5, PT, R16, UR6, PT ;  /* 0x0000000610007c0c */ /* 0x000fe2000bfa6270 */
[----:B------:R-:W-:Y:S01]  /*0c90*/  CS2R R30, SRZ ;  /* 0x00000000001e7805 */ /* 0x000fe2000001ff00 */
[----:B------:R-:W-:Y:S01]  /*0ca0*/  ISETP.GE.AND P3, PT, R15, UR6, PT ;  /* 0x000000060f007c0c */ /* 0x000fe2000bf66270 */
[----:B------:R-:W-:Y:S01]  /*0cb0*/  CS2R R32, SRZ ;  /* 0x0000000000207805 */ /* 0x000fe2000001ff00 */
[----:B------:R-:W-:-:S02]  /*0cc0*/  ISETP.GE.AND P2, PT, R14, UR6, PT ;  /* 0x000000060e007c0c */ /* 0x000fc4000bf46270 */
[----:B------:R-:W-:Y:S01]  /*0cd0*/  MOV R34, RZ ;  /* 0x000000ff00227202 */ /* 0x000fe20000000f00 */
[----:B------:R-:W1:Y:S01]  /*0ce0*/  S2R R39, SR_LANEID ;  /* 0x0000000000277919 */ /* 0x000e620000000000 */
[----:B------:R-:W-:Y:S01]  /*0cf0*/  ISETP.GE.AND P1, PT, R13, UR6, PT ;  /* 0x000000060d007c0c */ /* 0x000fe2000bf26270 */
[----:B------:R-:W-:Y:S01]  /*0d00*/  ULDC.64 UR10, c[0x0][0x1f0] ;  /* 0x00007c00000a7ab9 */ /* 0x000fe20000000a00 */
[----:B------:R-:W-:Y:S01]  /*0d10*/  ISETP.GE.AND P0, PT, R12, UR6, PT ;  /* 0x000000060c007c0c */ /* 0x000fe2000bf06270 */
[----:B------:R3:W2:Y:S01]  /*0d20*/  @!P6 LDG.E R22, [R8.64+0x200] ;  /* 0x0002001c0816e981 */ /* 0x0006a2000c1e1900 */
[----:B------:R-:W-:Y:S01]  /*0d30*/  ISETP.GE.AND P4, PT, R7, UR6, PT ;  /* 0x0000000607007c0c */ /* 0x000fe2000bf86270 */
[----:B------:R-:W-:Y:S01]  /*0d40*/  ULDC.64 UR36, c[0x0][0x1f8] ;  /* 0x00007e0000247ab9 */ /* 0x000fe20000000a00 */
        /* <DEDUP_REMOVED lines=63> */
[----:B----4-:R-:W-:Y:S04]  /*1140*/  STS [R161.X4], R10 ;  /* 0x0000000aa1007388 */ /* 0x010fe80000004800 */
[----:B-----5:R1:W-:Y:S04]  /*1150*/  STS [R160.X4+0x80], R21 ;  /* 0x00008015a0007388 */ /* 0x0203e80000004800 */
        /* <DEDUP_REMOVED lines=31> */
[----:B-1----:R-:W-:-:S03]  /*1350*/  HFMA2.MMA R21, -RZ, RZ, 0, 0 ;  /* 0x00000000ff157435 */ /* 0x002fc600000001ff */
[----:B------:R-:W-:Y:S01]  /*1360*/  BAR.SYNC.DEFER_BLOCKING 0x0 ;  /* 0x0000000000007b1d */ /* 0x000fe20000010000 */
[----:B--2---:R-:W-:Y:S01]  /*1370*/  CS2R R10, SRZ ;  /* 0x00000000000a7805 */ /* 0x004fe2000001ff00 */
[----:B---3--:R-:W-:Y:S01]  /*1380*/  CS2R R22, SRZ ;  /* 0x0000000000167805 */ /* 0x008fe2000001ff00 */
[----:B----4-:R-:W-:Y:S01]  /*1390*/  CS2R R24, SRZ ;  /* 0x0000000000187805 */ /* 0x010fe2000001ff00 */
[----:B-----5:R-:W-:Y:S01]  /*13a0*/  CS2R R26, SRZ ;  /* 0x00000000001a7805 */ /* 0x020fe2000001ff00 */
[----:B0-----:R-:W-:Y:S02]  /*13b0*/  CS2R R28, SRZ ;  /* 0x00000000001c7805 */ /* 0x001fe4000001ff00 */
        /* <DEDUP_REMOVED lines=51> */
[----:B------:R-:W-:-:S03]  /*16f0*/  HFMA2.MMA R40, -RZ, RZ, 0, 0 ;  /* 0x00000000ff287435 */ /* 0x000fc600000001ff */
[----:B------:R-:W-:Y:S04]  /*1700*/  STL [R1+0x28], R124 ;  /* 0x0000287c01007387 */ /* 0x000fe80000100800 */
[----:B------:R-:W-:Y:S01]  /*1710*/  STL [R1+0x24], R122 ;  /* 0x0000247a01007387 */ /* 0x000fe20000100800 */
[----:B------:R-:W-:-:S03]  /*1720*/  CS2R R38, SRZ ;  /* 0x0000000000267805 */ /* 0x000fc6000001ff00 */
[----:B------:R0:W-:Y:S02]  /*1730*/  STL [R1+0xb0], R37 ;  /* 0x0000b02501007387 */ /* 0x0001e40000100800 */
[----:B0-----:R-:W-:Y:S02]  /*1740*/  CS2R R36, SRZ ;  /* 0x0000000000247805 */ /* 0x001fe4000001ff00 */
[----:B--2---:R-:W-:Y:S04]  /*1750*/  STS [R161.X4], R10 ;  /* 0x0000000aa1007388 */ /* 0x004fe80000004800 */
[----:B---3--:R0:W-:Y:S04]  /*1760*/  STS [R160.X4+0x80], R21 ;  /* 0x00008015a0007388 */ /* 0x0081e80000004800 */
[----:B----4-:R-:W-:Y:S04]  /*1770*/  STS [R159.X4+0x100], R11 ;  /* 0x0001000b9f007388 */ /* 0x010fe80000004800 */
[----:B-----5:R-:W-:Y:S04]  /*1780*/  STS [R158.X4+0x180], R23 ;  /* 0x000180179e007388 */ /* 0x020fe80000004800 */
        /* <DEDUP_REMOVED lines=29> */
[----:B0-----:R-:W-:-:S03]  /*1960*/  IMAD.MOV.U32 R21, RZ, RZ, RZ ;  /* 0x000000ffff157224 */ /* 0x001fc600078e00ff */
[----:B------:R-:W-:Y:S01]  /*1970*/  BAR.SYNC.DEFER_BLOCKING 0x0 ;  /* 0x0000000000007b1d */ /* 0x000fe20000010000 */
[----:B-1----:R-:W-:Y:S01]  /*1980*/  CS2R R26, SRZ ;  /* 0x00000000001a7805 */ /* 0x002fe2000001ff00 */
[----:B--2---:R-:W-:Y:S01]  /*1990*/  CS2R R28, SRZ ;  /* 0x00000000001c7805 */ /* 0x004fe2000001ff00 */
[----:B---3--:R-:W-:Y:S01]  /*19a0*/  CS2R R30, SRZ ;  /* 0x00000000001e7805 */ /* 0x008fe2000001ff00 */
[----:B----4-:R-:W-:Y:S01]  /*19b0*/  CS2R R32, SRZ ;  /* 0x0000000000207805 */ /* 0x010fe2000001ff00 */
[----:B-----5:R-:W-:Y:S01]  /*19c0*/  MOV R34, RZ ;  /* 0x000000ff00227202 */ /* 0x020fe20000000f00 */
        /* <DEDUP_REMOVED lines=32> */
[----:B------:R-:W-:Y:S02]  /*1bd0*/  MOV R11, UR13 ;  /* 0x0000000d000b7c02 */ /* 0x000fe40008000f00 */
[----:B------:R-:W-:Y:S01]  /*1be0*/  ULDC.64 UR10, c[0x0][0x200] ;  /* 0x00008000000a7ab9 */ /* 0x000fe20000000a00 */
[----:B------:R-:W-:Y:S01]  /*1bf0*/  MOV R25, UR27 ;  /* 0x0000001b00197c02 */ /* 0x000fe20008000f00 */
[----:B------:R-:W-:Y:S01]  /*1c00*/  UIMAD.WIDE.U32 UR4, UR27, UR10, URZ ;  /* 0x0000000a1b0472a5 */ /* 0x000fe2000f8e003f */
[----:B0-----:R-:W-:Y:S01]  /*1c10*/  MOV R8, UR14 ;  /* 0x0000000e00087c02 */ /* 0x001fe20008000f00 */
[----:B------:R-:W-:Y:S01]  /*1c20*/  UIMAD UR10, UR26, UR10, URZ ;  /* 0x0000000a1a0a72a4 */ /* 0x000fe2000f8e023f */
[----:B------:R-:W-:Y:S01]  /*1c30*/  MOV R9, UR13 ;  /* 0x0000000d00097c02 */ /* 0x000fe20008000f00 */
[----:B------:R-:W-:-:S02]  /*1c40*/  @!P0 IMAD.WIDE.U32 R10, R23, c[0x0][0x1f0], R10 ;  /* 0x00007c00170a8a25 */ /* 0x000fc400078e000a */
[----:B------:R-:W-:Y:S01]  /*1c50*/  UIMAD UR43, UR27, UR11, UR10 ;  /* 0x0000000b1b2b72a4 */ /* 0x000fe2000f8e020a */
[----:B------:R-:W-:Y:S01]  /*1c60*/  MOV R23, UR41 ;  /* 0x0000002900177c02 */ /* 0x000fe20008000f00 */
[----:B------:R-:W-:Y:S01]  /*1c70*/  @!P0 IMAD.WIDE.U32 R8, R25, c[0x0][0x200], R8 ;  /* 0x0000800019088a25 */ /* 0x000fe200078e0008 */
[----:B------:R-:W-:Y:S01]  /*1c80*/  @!P0 IADD3 R11, R11, UR12, RZ ;  /* 0x0000000c0b0b8c10 */ /* 0x000fe2000fffe0ff */
[----:B------:R-:W-:Y:S01]  /*1c90*/  UIMAD UR42, UR40, UR36, URZ ;  /* 0x00000024282a72a4 */ /* 0x000fe2000f8e023f */
[----:B------:R-:W-:Y:S01]  /*1ca0*/  MOV R25, UR41 ;  /* 0x0000002900197c02 */ /* 0x000fe20008000f00 */
[----:B------:R-:W-:Y:S01]  /*1cb0*/  UIADD3 UR39, UR39, UR12, URZ ;  /* 0x0000000c27277290 */ /* 0x000fe2000fffe03f */
[----:B------:R-:W-:Y:S01]  /*1cc0*/  @!P0 IADD3 R9, R9, UR43, RZ ;  /* 0x0000002b09098c10 */ /* 0x000fe2000fffe0ff */
[----:B------:R-:W-:Y:S01]  /*1cd0*/  @!P0 IMAD.WIDE.U32 R10, R23, c[0x0][0x1f8], R10 ;  /* 0x00007e00170a8a25 */ /* 0x000fe200078e000a */
[----:B------:R-:W-:Y:S02]  /*1ce0*/  UIMAD UR42, UR41, UR37, UR42 ;  /* 0x00000025292a72a4 */ /* 0x000fe4000f8e022a */
[----:B------:R-:W-:-:S02]  /*1cf0*/  ULDC.64 UR10, c[0x0][0x208] ;  /* 0x00008200000a7ab9 */ /* 0x000fc40000000a00 */
[----:B------:R-:W-:Y:S01]  /*1d00*/  UIMAD.WIDE.U32 UR36, UR41, UR36, UR38 ;  /* 0x00000024292472a5 */ /* 0x000fe2000f8e0026 */
[----:B------:R-:W-:Y:S01]  /*1d10*/  @!P0 IMAD.WIDE.U32 R8, R25, c[0x0][0x208], R8 ;  /* 0x0000820019088a25 */ /* 0x000fe200078e0008 */
[----:B------:R-:W-:Y:S02]  /*1d20*/  ULDC UR12, c[0x0][0x174] ;  /* 0x00005d00000c7ab9 */ /* 0x000fe40000000800 */
[----:B------:R-:W-:Y:S01]  /*1d30*/  UIMAD UR38, UR40, UR10, URZ ;  /* 0x0000000a282672a4 */ /* 0x000fe2000f8e023f */
[C---:B------:R-:W-:Y:S01]  /*1d40*/  @!P0 IADD3 R23, P1, R78.reuse, R10, RZ ;  /* 0x0000000a4e178210 */ /* 0x040fe20007f3e0ff */
[----:B------:R-:W-:Y:S02]  /*1d50*/  UIADD3 UR12, UR7, -UR12, URZ ;  /* 0x8000000c070c7290 */ /* 0x000fe4000fffe03f */
[----:B------:R-:W-:Y:S01]  /*1d60*/  UIMAD UR38, UR41, UR11, UR38 ;  /* 0x0000000b292672a4 */ /* 0x000fe2000f8e0226 */
[----:B------:R-:W-:Y:S01]  /*1d70*/  @!P0 IADD3 R25, P2, R78, R8, RZ ;  /* 0x000000084e198210 */ /* 0x000fe20007f5e0ff */
[----:B------:R-:W-:Y:S01]  /*1d80*/  UIMAD UR12, UR12, -0x800, URZ ;  /* 0xfffff8000c0c78a4 */ /* 0x000fe2000f8e023f */
[----:B------:R-:W-:-:S02]  /*1d90*/  @!P0 IADD3.X R44, R79, UR42, R11, P1, !PT ;  /* 0x0000002a4f2c8c10 */ /* 0x000fc40008ffe40b */
[C---:B------:R-:W-:Y:S01]  /*1da0*/  LEA R8, P1, R78.reuse, c[0x0][0x268], 0x2 ;  /* 0x00009a004e087a11 */ /* 0x040fe200078210ff */
[----:B------:R-:W-:Y:S01]  /*1db0*/  USHF.R.S32.HI UR11, URZ, 0x1f, UR12 ;  /* 0x0000001f3f0b7899 */ /* 0x000fe2000801140c */
[----:B------:R-:W-:Y:S01]  /*1dc0*/  @!P0 IADD3.X R42, R79, UR38, R9, P2, !PT ;  /* 0x000000264f2a8c10 */ /* 0x000fe200097fe409 */
[----:B------:R-:W-:Y:S01]  /*1dd0*/  UIADD3 UR39, UP0, UR12, UR36, URZ ;  /* 0x000000240c277290 */ /* 0x000fe2000ff1e03f */
[C---:B------:R-:W-:Y:S02]  /*1de0*/  LEA.HI.X R9, R78.reuse, c[0x0][0x26c], R79, 0x2, P1 ;  /* 0x00009b004e097a11 */ /* 0x040fe400008f144f */
[C---:B------:R-:W-:Y:S01]  /*1df0*/  @!P0 LEA R22, P1, R23.reuse, c[0x0][0x268], 0x2 ;  /* 0x00009a0017168a11 */ /* 0x040fe200078210ff */
[----:B------:R-:W-:Y:S01]  /*1e00*/  UIADD3.X UR36, UR11, UR42, UR37, UP0, !UPT ;  /* 0x0000002a0b247290 */ /* 0x000fe200087fe425 */
[----:B------:R0:W-:Y:S01]  /*1e10*/  STL [R1+0xb4], R41 ;  /* 0x0000b42901007387 */ /* 0x0001e20000100800 */
[----:B------:R-:W-:Y:S02]  /*1e20*/  LEA R10, P2, R78, c[0x0][0x258], 0x2 ;  /* 0x000096004e0a7a11 */ /* 0x000fe400078410ff */
[----:B------:R-:W-:-:S02]  /*1e30*/  @!P0 LEA.HI.X R23, R23, c[0x0][0x26c], R44, 0x2, P1 ;  /* 0x00009b0017178a11 */ /* 0x000fc400008f142c */
[----:B------:R-:W-:Y:S01]  /*1e40*/  ISETP.GE.AND P1, PT, R19, UR6, PT ;  /* 0x0000000613007c0c */ /* 0x000fe2000bf26270 */
[----:B------:R-:W-:Y:S01]  /*1e50*/  IMAD.U32 R46, RZ, RZ, UR36 ;  /* 0x00000024ff2e7e24 */ /* 0x000fe2000f8e00ff */
[----:B------:R-:W-:Y:S01]  /*1e60*/  LEA.HI.X R11, R78, c[0x0][0x25c], R79, 0x2, P2 ;  /* 0x000097004e0b7a11 */ /* 0x000fe200010f144f */
[----:B------:R-:W-:Y:S01]  /*1e70*/  UIADD3 UR5, UR5, UR43, URZ ;  /* 0x0000002b05057290 */ /* 0x000fe2000fffe03f */
[----:B0-----:R-:W-:Y:S01]  /*1e80*/  MOV R41, UR39 ;  /* 0x0000002700297c02 */ /* 0x001fe20008000f00 */
[----:B------:R-:W-:Y:S01]  /*1e90*/  CS2R R82, SRZ ;  /* 0x0000000000527805 */ /* 0x000fe2000001ff00 */
[----:B------:R-:W-:Y:S01]  /*1ea0*/  @!P0 LEA R24, P3, R25, c[0x0][0x258], 0x2 ;  /* 0x0000960019188a11 */ /* 0x000fe200078610ff */
[----:B------:R-:W-:Y:S01]  /*1eb0*/  ULDC.64 UR36, c[0x0][0x2e8] ;  /* 0x0000ba0000247ab9 */ /* 0x000fe20000000a00 */
[----:B------:R-:W-:-:S04]  /*1ec0*/  LEA R8, P2, R41, R8, 0x2 ;  /* 0x0000000829087211 */ /* 0x000fc800078410ff */
[----:B------:R-:W-:Y:S01]  /*1ed0*/  LEA.HI.X R9, R41, R9, R46, 0x2, P2 ;  /* 0x0000000929097211 */ /* 0x000fe200010f142e */
[----:B------:R-:W-:-:S04]  /*1ee0*/  UIMAD.WIDE.U32 UR4, UR41, UR10, UR4 ;  /* 0x0000000a290472a5 */ /* 0x000fc8000f8e0004 */
[----:B------:R-:W-:-:S04]  /*1ef0*/  UIADD3 UR10, UP1, UR12, UR4, URZ ;  /* 0x000000040c0a7290 */ /* 0x000fc8000ff3e03f */
[----:B------:R-:W-:Y:S02]  /*1f00*/  UIADD3.X UR4, UR11, UR38, UR5, UP1, !UPT ;  /* 0x000000260b047290 */ /* 0x000fe40008ffe405 */
[----:B------:R-:W-:-:S04]  /*1f10*/  MOV R43, UR10 ;  /* 0x0000000a002b7c02 */ /* 0x000fc80008000f00 */
[----:B------:R-:W-:Y:S02]  /*1f20*/  LEA R10, P4, R43, R10, 0x2 ;  /* 0x0000000a2b0a7211 */ /* 0x000fe400078810ff */
[----:B------:R-:W-:Y:S02]  /*1f30*/  MOV R48, UR4 ;  /* 0x0000000400307c02 */ /* 0x000fe40008000f00 */
[----:B------:R-:W-:Y:S02]  /*1f40*/  @!P0 LEA.HI.X R25, R25, c[0x0][0x25c], R42, 0x2, P3 ;  /* 0x0000970019198a11 */ /* 0x000fe400018f142a */
[----:B------:R-:W-:Y:S02]  /*1f50*/  ISETP.GE.AND P2, PT, R17, UR6, PT ;  /* 0x0000000611007c0c */ /* 0x000fe4000bf46270 */
[----:B------:R-:W-:Y:S02]  /*1f60*/  LEA.HI.X R11, R43, R11, R48, 0x2, P4 ;  /* 0x0000000b2b0b7211 */ /* 0x000fe400020f1430 */
[----:B------:R-:W-:-:S02]  /*1f70*/  ISETP.GE.AND P3, PT, R20, UR6, PT ;  /* 0x0000000614007c0c */ /* 0x000fc4000bf66270 */
        /* <DEDUP_REMOVED lines=38> */
[----:B-1----:R-:W-:-:S05]  /*21e0*/  CS2R R32, SRZ ;  /* 0x0000000000207805 */ /* 0x002fca000001ff00 */
[----:B------:R-:W4:Y:S01]  /*21f0*/  @!P1 LDG.E R26, [R8.64+-0x1f00] ;  /* 0xffe1001c081a9981 */ /* 0x000f22000c1e1900 */
[----:B------:R-:W-:Y:S01]  /*2200*/  ISETP.GE.AND P1, PT, R14, UR6, PT ;  /* 0x000000060e007c0c */ /* 0x000fe2000bf26270 */
[----:B------:R-:W-:Y:S01]  /*2210*/  HFMA2.MMA R21, -RZ, RZ, 0, 0 ;  /* 0x00000000ff157435 */ /* 0x000fe200000001ff */
[----:B--2---:R-:W-:Y:S01]  /*2220*/  CS2R R34, SRZ ;  /* 0x0000000000227805 */ /* 0x004fe2000001ff00 */
[----:B------:R-:W-:Y:S01]  /*2230*/  CS2R R28, SRZ ;  /* 0x00000000001c7805 */ /* 0x000fe2000001ff00 */
[----:B------:R-:W-:Y:S01]  /*2240*/  CS2R R30, SRZ ;  /* 0x00000000001e7805 */ /* 0x000fe2000001ff00 */
[----:B------:R-:W2:Y:S08]  /*2250*/  @!P3 LDG.E R27, [R8.64+-0x1f80] ;  /* 0xffe0801c081bb981 */ /* 0x000eb0000c1e1900 */
[----:B------:R-:W5:Y:S01]  /*2260*/  @!P1 LDG.E R33, [R8.64+-0x1c80] ;  /* 0xffe3801c08219981 */ /* 0x000f62000c1e1900 */
[----:B------:R-:W-:-:S03]  /*2270*/  ISETP.GE.AND P1, PT, R13, UR6, PT ;  /* 0x000000060d007c0c */ /* 0x000fc6000bf26270 */
[----:B------:R-:W2:Y:S04]  /*2280*/  @!P2 LDG.E R28, [R8.64+-0x1e00] ;  /* 0xffe2001c081ca981 */ /* 0x000ea8000c1e1900 */
[----:B------:R-:W2:Y:S04]  /*2290*/  @!P4 LDG.E R29, [R8.64+-0x1e80] ;  /* 0xffe1801c081dc981 */ /* 0x000ea8000c1e1900 */
[----:B------:R0:W2:Y:S04]  /*22a0*/  @!P0 LDG.E R21, [R22.64] ;  /* 0x0000001c16158981 */ /* 0x0000a8000c1e1900 */
[----:B------:R-:W4:Y:S01]  /*22b0*/  @!P1 LDG.E R32, [R8.64+-0x1c00] ;  /* 0xffe4001c08209981 */ /* 0x000f22000c1e1900 */
[----:B------:R-:W-:-:S02]  /*22c0*/  ISETP.GE.AND P1, PT, R12, UR6, PT ;  /* 0x000000060c007c0c */ /* 0x000fc4000bf26270 */
[----:B------:R-:W-:Y:S01]  /*22d0*/  ISETP.GE.AND P2, PT, R6, UR6, PT ;  /* 0x0000000606007c0c */ /* 0x000fe2000bf46270 */
[----:B------:R-:W4:Y:S01]  /*22e0*/  @!P5 LDG.E R31, [R8.64+-0x1d80] ;  /* 0xffe2801c081fd981 */ /* 0x000f22000c1e1900 */
[----:B------:R-:W-:Y:S02]  /*22f0*/  ISETP.GE.AND P3, PT, R5, UR6, PT ;  /* 0x0000000605007c0c */ /* 0x000fe4000bf66270 */
[----:B------:R-:W-:Y:S01]  /*2300*/  ISETP.GE.AND P4, PT, R4, UR6, PT ;  /* 0x0000000604007c0c */ /* 0x000fe2000bf86270 */
[----:B------:R-:W5:Y:S01]  /*2310*/  @!P6 LDG.E R30, [R8.64+-0x1d00] ;  /* 0xffe3001c081ee981 */ /* 0x000f62000c1e1900 */
[----:B------:R-:W-:-:S05]  /*2320*/  ISETP.GE.AND P5, PT, R3, UR6, PT ;  /* 0x0000000603007c0c */ /* 0x000fca000bfa6270 */
[----:B------:R-:W5:Y:S01]  /*2330*/  @!P1 LDG.E R34, [R8.64+-0x1b80] ;  /* 0xffe4801c08229981 */ /* 0x000f62000c1e1900 */
[----:B------:R-:W-:Y:S02]  /*2340*/  ISETP.GE.AND P1, PT, R7, UR6, PT ;  /* 0x0000000607007c0c */ /* 0x000fe4000bf26270 */
[----:B------:R-:W-:Y:S01]  /*2350*/  ISETP.GE.AND P6, PT, R2, UR6, PT ;  /* 0x0000000602007c0c */ /* 0x000fe2000bfc6270 */
[----:B0-----:R-:W-:Y:S01]  /*2360*/  CS2R R22, SRZ ;  /* 0x0000000000167805 */ /* 0x001fe2000001ff00 */
[----:B---3--:R-:W-:Y:S01]  /*2370*/  CS2R R40, SRZ ;  /* 0x0000000000287805 */ /* 0x008fe2000001ff00 */
[----:B------:R-:W-:Y:S01]  /*2380*/  MOV R36, RZ ;  /* 0x000000ff00247202 */ /* 0x000fe20000000f00 */
[----:B------:R-:W3:Y:S04]  /*2390*/  @!P2 LDG.E R35, [R8.64+-0x1a80] ;  /* 0xffe5801c0823a981 */ /* 0x000ee8000c1e1900 */
[----:B------:R-:W3:Y:S04]  /*23a0*/  @!P3 LDG.E R23, [R8.64+-0x1a00] ;  /* 0xffe6001c0817b981 */ /* 0x000ee8000c1e1900 */
[----:B------:R-:W3:Y:S04]  /*23b0*/  @!P1 LDG.E R22, [R8.64+-0x1b00] ;  /* 0xffe5001c08169981 */ /* 0x000ee8000c1e1900 */
[----:B------:R-:W3:Y:S04]  /*23c0*/  @!P4 LDG.E R40, [R8.64+-0x1980] ;  /* 0xffe6801c0828c981 */ /* 0x000ee8000c1e1900 */
[----:B------:R-:W3:Y:S04]  /*23d0*/  @!P5 LDG.E R36, [R8.64+-0x1900] ;  /* 0xffe7001c0824d981 */ /* 0x000ee8000c1e1900 */
[----:B------:R-:W3:Y:S01]  /*23e0*/  @!P6 LDG.E R41, [R8.64+-0x1880] ;  /* 0xffe7801c0829e981 */ /* 0x000ee2000c1e1900 */
[----:B------:R-:W-:-:S02]  /*23f0*/  P2R R80, PR, RZ, 0x2 ;  /* 0x00000002ff507803 */ /* 0x000fc40000000000 */
[----:B------:R-:W-:Y:S02]  /*2400*/  ISETP.GE.AND P1, PT, R19, UR6, PT ;  /* 0x0000000613007c0c */ /* 0x000fe4000bf26270 */
[----:B------:R-:W-:Y:S01]  /*2410*/  MOV R84, RZ ;  /* 0x000000ff00547202 */ /* 0x000fe20000000f00 */
[----:B--2---:R-:W-:Y:S04]  /*2420*/  STS [R161.X4], R21 ;  /* 0x00000015a1007388 */ /* 0x004fe80000004800 */
[----:B------:R-:W-:Y:S04]  /*2430*/  STS [R160.X4+0x80], R27 ;  /* 0x0000801ba0007388 */ /* 0x000fe80000004800 */
[----:B----4-:R0:W-:Y:S04]  /*2440*/  STS [R159.X4+0x100], R26 ;  /* 0x0001001a9f007388 */ /* 0x0101e80000004800 */
[----:B------:R-:W-:Y:S04]  /*2450*/  STS [R158.X4+0x180], R29 ;  /* 0x0001801d9e007388 */ /* 0x000fe80000004800 */
[----:B------:R1:W-:Y:S04]  /*2460*/  STS [R157.X4+0x200], R28 ;  /* 0x0002001c9d007388 */ /* 0x0003e80000004800 */
[----:B------:R-:W-:Y:S04]  /*2470*/  STS [R141.X4+0x280], R31 ;  /* 0x0002801f8d007388 */ /* 0x000fe80000004800 */
[----:B-----5:R2:W-:Y:S04]  /*2480*/  STS [R140.X4+0x300], R30 ;  /* 0x0003001e8c007388 */ /* 0x0205e80000004800 */
[----:B------:R-:W-:Y:S04]  /*2490*/  STS [R139.X4+0x380], R33 ;  /* 0x000380218b007388 */ /* 0x000fe80000004800 */
[----:B------:R4:W-:Y:S04]  /*24a0*/  STS [R138.X4+0x400], R32 ;  /* 0x000400208a007388 */ /* 0x0009e80000004800 */
[----:B------:R-:W-:Y:S04]  /*24b0*/  STS [R134.X4+0x480], R34 ;  /* 0x0004802286007388 */ /* 0x000fe80000004800 */
[----:B---3--:R-:W-:Y:S04]  /*24c0*/  STS [R132.X4+0x500], R22 ;  /* 0x0005001684007388 */ /* 0x008fe80000004800 */
[----:B------:R3:W-:Y:S04]  /*24d0*/  STS [R130.X4+0x580], R35 ;  /* 0x0005802382007388 */ /* 0x0007e80000004800 */
[----:B------:R-:W-:Y:S04]  /*24e0*/  STS [R128.X4+0x600], R23 ;  /* 0x0006001780007388 */ /* 0x000fe80000004800 */
[----:B------:R-:W-:Y:S04]  /*24f0*/  STS [R126.X4+0x680], R40 ;  /* 0x000680287e007388 */ /* 0x000fe80000004800 */
[----:B------:R2:W-:Y:S04]  /*2500*/  STS [R124.X4+0x700], R36 ;  /* 0x000700247c007388 */ /* 0x0005e80000004800 */
[----:B------:R-:W-:Y:S01]  /*2510*/  STS [R122.X4+0x780], R41 ;  /* 0x000780297a007388 */ /* 0x000fe20000004800 */
[----:B------:R-:W-:-:S06]  /*2520*/  NOP ;  /* 0x0000000000007918 */ /* 0x000fcc0000000000 */
[----:B------:R-:W-:Y:S04]  /*2530*/  LDS R115, [R94.X4] ;  /* 0x000000005e737984 */ /* 0x000fe80000004800 */
        /* <DEDUP_REMOVED lines=23> */
[----:B----4-:R-:W-:Y:S01]  /*26b0*/  CS2R R32, SRZ ;  /* 0x0000000000207805 */ /* 0x010fe2000001ff00 */
[----:B---3--:R-:W-:Y:S01]  /*26c0*/  CS2R R34, SRZ ;  /* 0x0000000000227805 */ /* 0x008fe2000001ff00 */
[----:B------:R-:W-:Y:S01]  /*26d0*/  HFMA2.MMA R36, -RZ, RZ, 0, 0 ;  /* 0x00000000ff247435 */ /* 0x000fe200000001ff */
        /* <DEDUP_REMOVED lines=10> */
[----:B------:R-:W-:-:S09]  /*2780*/  ISETP.GE.AND P1, PT, R13, UR6, PT ;  /* 0x000000060d007c0c */ /* 0x000fd2000bf26270 */
[----:B------:R1:W4:Y:S01]  /*2790*/  @!P0 LDG.E R32, [R10.64+-0x1d80] ;  /* 0xffe2801c0a208981 */ /* 0x000322000c1e1900 */
[----:B------:R-:W-:-:S03]  /*27a0*/  ISETP.GE.AND P0, PT, R14, UR6, PT ;  /* 0x000000060e007c0c */ /* 0x000fc6000bf06270 */
[----:B------:R1:W4:Y:S01]  /*27b0*/  @!P1 LDG.E R33, [R10.64+-0x1c00] ;  /* 0xffe4001c0a219981 */ /* 0x000322000c1e1900 */
[----:B------:R-:W-:-:S09]  /*27c0*/  ISETP.NE.AND P1, PT, R80, RZ, PT ;  /* 0x000000ff5000720c */ /* 0x000fd20003f25270 */
[----:B------:R1:W4:Y:S01]  /*27d0*/  @!P0 LDG.E R34, [R10.64+-0x1c80] ;  /* 0xffe3801c0a228981 */ /* 0x000322000c1e1900 */
[----:B------:R-:W-:Y:S01]  /*27e0*/  ISETP.GE.AND P0, PT, R12, UR6, PT ;  /* 0x000000060c007c0c */ /* 0x000fe2000bf06270 */
[----:B------:R-:W-:Y:S02]  /*27f0*/  CS2R R80, SRZ ;  /* 0x0000000000507805 */ /* 0x000fe4000001ff00 */
[----:B------:R1:W4:Y:S04]  /*2800*/  @!P1 LDG.E R35, [R10.64+-0x1b00] ;  /* 0xffe5001c0a239981 */ /* 0x000328000c1e1900 */
[----:B------:R1:W4:Y:S04]  /*2810*/  @!P2 LDG.E R81, [R10.64+-0x1a80] ;  /* 0xffe5801c0a51a981 */ /* 0x000328000c1e1900 */
[----:B------:R1:W4:Y:S04]  /*2820*/  @!P3 LDG.E R80, [R10.64+-0x1a00] ;  /* 0xffe6001c0a50b981 */ /* 0x000328000c1e1900 */
[----:B------:R1:W4:Y:S01]  /*2830*/  @!P0 LDG.E R36, [R10.64+-0x1b80] ;  /* 0xffe4801c0a248981 */ /* 0x000322000c1e1900 */
[----:B------:R-:W-:-:S02]  /*2840*/  FMUL.FTZ R9, R51, -1.4426950216293334961 ;  /* 0xbfb8aa3b33097820 */ /* 0x000fc40000410000 */
[----:B------:R-:W-:Y:S02]  /*2850*/  FMUL.FTZ R8, R115, -1.4426950216293334961 ;  /* 0xbfb8aa3b73087820 */ /* 0x000fe40000410000 */
[----:B------:R-:W0:Y:S01]  /*2860*/  MUFU.EX2 R86, R9 ;  /* 0x0000000900567308 */ /* 0x000e220000000800 */
[----:B------:R-:W-:Y:S02]  /*2870*/  FMUL.FTZ R22, R38, -1.4426950216293334961 ;  /* 0xbfb8aa3b26167820 */ /* 0x000fe40000410000 */
[----:B------:R-:W-:-:S05]  /*2880*/  FMUL.FTZ R97, R39, -1.4426950216293334961 ;  /* 0xbfb8aa3b27617820 */ /* 0x000fca0000410000 */
[----:B------:R0:W1:Y:S01]  /*2890*/  MUFU.EX2 R85, R8 ;  /* 0x0000000800557308 */ /* 0x0000620000000800 */
[----:B------:R-:W-:-:S07]  /*28a0*/  FMUL.FTZ R21, R37, -1.4426950216293334961 ;  /* 0xbfb8aa3b25157820 */ /* 0x000fce0000410000 */
[----:B------:R-:W1:Y:S01]  /*28b0*/  MUFU.EX2 R96, R22 ;  /* 0x0000001600607308 */ /* 0x000e620000000800 */
[----:B0-----:R-:W-:Y:S02]  /*28c0*/  FMUL.FTZ R8, R49, -1.4426950216293334961 ;  /* 0xbfb8aa3b31087820 */ /* 0x001fe40000410000 */
[----:B-1----:R-:W-:-:S05]  /*28d0*/  FMUL.FTZ R10, R50, -1.4426950216293334961 ;  /* 0xbfb8aa3b320a7820 */ /* 0x002fca0000410000 */
[----:B------:R-:W0:Y:S01]  /*28e0*/  MUFU.EX2 R87, R21 ;  /* 0x0000001500577308 */ /* 0x000e220000000800 */
[----:B------:R-:W-:Y:S02]  /*28f0*/  FMUL.FTZ R25, R48, -1.4426950216293334961 ;  /* 0xbfb8aa3b30197820 */ /* 0x000fe40000410000 */
[----:B------:R-:W-:-:S05]  /*2900*/  FADD.FTZ R86, R86, 1 ;  /* 0x3f80000056567421 */ /* 0x000fca0000010000 */
[----:B------:R-:W1:Y:S01]  /*2910*/  MUFU.EX2 R97, R97 ;  /* 0x0000006100617308 */ /* 0x000e620000000800 */
[----:B------:R-:W-:Y:S02]  /*2920*/  FMUL.FTZ R23, R46, -1.4426950216293334961 ;  /* 0xbfb8aa3b2e177820 */ /* 0x000fe40000410000 */
[----:B------:R-:W-:-:S05]  /*2930*/  FADD.FTZ R85, R85, 1 ;  /* 0x3f80000055557421 */ /* 0x000fca0000010000 */
[----:B------:R-:W-:Y:S01]  /*2940*/  MUFU.EX2 R99, R8 ;  /* 0x0000000800637308 */ /* 0x000fe20000000800 */
[----:B------:R-:W-:-:S07]  /*2950*/  FADD.FTZ R96, R96, 1 ;  /* 0x3f80000060607421 */ /* 0x000fce0000010000 */
[----:B------:R0:W-:Y:S01]  /*2960*/  MUFU.EX2 R98, R10 ;  /* 0x0000000a00627308 */ /* 0x0001e20000000800 */
[----:B------:R-:W-:-:S07]  /*2970*/  FMUL.FTZ R24, R47, -1.4426950216293334961 ;  /* 0xbfb8aa3b2f187820 */ /* 0x000fce0000410000 */
[----:B------:R-:W-:Y:S01]  /*2980*/  MUFU.RCP R119, R86 ;  /* 0x0000005600777308 */ /* 0x000fe20000001000 */
[----:B0-----:R-:W-:-:S07]  /*2990*/  FADD.FTZ R87, R87, 1 ;  /* 0x3f80000057577421 */ /* 0x001fce0000010000 */
[----:B------:R-:W-:Y:S01]  /*29a0*/  MUFU.EX2 R25, R25 ;  /* 0x0000001900197308 */ /* 0x000fe20000000800 */
[----:B-1----:R-:W-:-:S07]  /*29b0*/  FADD.FTZ R97, R97, 1 ;  /* 0x3f80000061617421 */ /* 0x002fce0000010000 */
[----:B------:R-:W-:Y:S08]  /*29c0*/  MUFU.RCP R120, R85 ;  /* 0x0000005500787308 */ /* 0x000ff00000001000 */
[----:B------:R-:W-:Y:S08]  /*29d0*/  MUFU.EX2 R23, R23 ;  /* 0x0000001700177308 */ /* 0x000ff00000000800 */
[----:B------:R-:W-:Y:S01]  /*29e0*/  MUFU.RCP R117, R96 ;  /* 0x0000006000757308 */ /* 0x000fe20000001000 */
[----:B------:R-:W-:-:S07]  /*29f0*/  FMUL.FTZ R22, R45, -1.4426950216293334961 ;  /* 0xbfb8aa3b2d167820 */ /* 0x000fce0000410000 */
[----:B------:R-:W-:Y:S01]  /*2a00*/  MUFU.EX2 R24, R24 ;  /* 0x0000001800187308 */ /* 0x000fe20000000800 */
[----:B------:R-:W-:-:S07]  /*2a10*/  FMUL.FTZ R21, R44, -1.4426950216293334961 ;  /* 0xbfb8aa3b2c157820 */ /* 0x000fce0000410000 */
[----:B------:R-:W-:Y:S08]  /*2a20*/  MUFU.RCP R118, R87 ;  /* 0x0000005700767308 */ /* 0x000ff00000001000 */
[----:B------:R-:W-:Y:S08]  /*2a30*/  MUFU.RCP R116, R97 ;  /* 0x0000006100747308 */ /* 0x000ff00000001000 */
[----:B------:R-:W0:Y:S08]  /*2a40*/  MUFU.EX2 R22, R22 ;  /* 0x0000001600167308 */ /* 0x000e300000000800 */
[----:B------:R-:W-:Y:S01]  /*2a50*/  MUFU.EX2 R21, R21 ;  /* 0x0000001500157308 */ /* 0x000fe20000000800 */
[----:B------:R-:W-:-:S02]  /*2a60*/  FMUL.FTZ R10, R43, -1.4426950216293334961 ;  /* 0xbfb8aa3b2b0a7820 */ /* 0x000fc40000410000 */
[----:B0-----:R-:W-:-:S05]  /*2a70*/  FADD.FTZ R85, R22, 1 ;  /* 0x3f80000016557421 */ /* 0x001fca0000010000 */
        /* <DEDUP_REMOVED lines=14> */
[----:B------:R-:W-:Y:S04]  /*2b60*/  STS [R126.X4+0x680], R83 ;  /* 0x000680537e007388 */ /* 0x000fe80000004800 */
[----:B------:R-:W-:Y:S04]  /*2b70*/  STS [R124.X4+0x700], R82 ;  /* 0x000700527c007388 */ /* 0x000fe80000004800 */
[----:B------:R2:W-:Y:S01]  /*2b80*/  STS [R122.X4+0x780], R84 ;  /* 0x000780547a007388 */ /* 0x0005e20000004800 */
[----:B------:R-:W-:-:S06]  /*2b90*/  NOP ;  /* 0x0000000000007918 */ /* 0x000fcc0000000000 */
[----:B------:R-:W3:Y:S04]  /*2ba0*/  LDS R35, [R94.X4+0x4] ;  /* 0x000004005e237984 */ /* 0x000ee80000004800 */
[----:B------:R-:W4:Y:S04]  /*2bb0*/  LDS R36, [R94.X4] ;  /* 0x000000005e247984 */ /* 0x000f280000004800 */
[----:B------:R-:W5:Y:S04]  /*2bc0*/  LDS R33, [R94.X4+0xc] ;  /* 0x00000c005e217984 */ /* 0x000f680000004800 */
[----:B------:R-:W5:Y:S04]  /*2bd0*/  LDS R34, [R94.X4+0x8] ;  /* 0x000008005e227984 */ /* 0x000f680000004800 */
[----:B------:R-:W5:Y:S04]  /*2be0*/  LDS R32, [R94.X4+0x10] ;  /* 0x000010005e207984 */ /* 0x000f680000004800 */
[----:B------:R-:W5:Y:S04]  /*2bf0*/  LDS R31, [R94.X4+0x14] ;  /* 0x000014005e1f7984 */ /* 0x000f680000004800 */
[----:B------:R-:W5:Y:S04]  /*2c00*/  LDS R30, [R94.X4+0x18] ;  /* 0x000018005e1e7984 */ /* 0x000f680000004800 */
[----:B------:R-:W5:Y:S01]  /*2c10*/  LDS R29, [R94.X4+0x1c] ;  /* 0x00001c005e1d7984 */ /* 0x000f620000004800 */
[----:B0-----:R-:W-:-:S02]  /*2c20*/  FADD.FTZ R81, R99, 1 ;  /* 0x3f80000063517421 */ /* 0x001fc40000010000 */
[----:B-1----:R-:W-:Y:S01]  /*2c30*/  FADD.FTZ R80, R98, 1 ;  /* 0x3f80000062507421 */ /* 0x002fe20000010000 */
[----:B------:R-:W0:Y:S01]  /*2c40*/  LDS R27, [R94.X4+0x24] ;  /* 0x000024005e1b7984 */ /* 0x000e220000004800 */
[----:B--2---:R-:W-:Y:S02]  /*2c50*/  FADD.FTZ R84, -R119, 1 ;  /* 0x3f80000077547421 */ /* 0x004fe40000010100 */
[----:B------:R-:W-:Y:S01]  /*2c60*/  FADD.FTZ R82, R25, 1 ;  /* 0x3f80000019527421 */ /* 0x000fe20000010000 */
[----:B------:R-:W1:Y:S01]  /*2c70*/  MUFU.RCP R81, R81 ;  /* 0x0000005100517308 */ /* 0x000e620000001000 */
[----:B---3--:R-:W-:Y:S02]  /*2c80*/  FMUL.FTZ R28, R155, R35 ;  /* 0x000000239b1c7220 */ /* 0x008fe40000410000 */
[----:B------:R-:W-:Y:S02]  /*2c90*/  FADD.FTZ R26, -R120, 1 ;  /* 0x3f800000781a7421 */ /* 0x000fe40000010100 */
[----:B----4-:R-:W-:-:S03]  /*2ca0*/  FMUL.FTZ R25, R156, R36 ;  /* 0x000000249c197220 */ /* 0x010fc60000410000 */
[----:B------:R-:W2:Y:S01]  /*2cb0*/  MUFU.RCP R80, R80 ;  /* 0x0000005000507308 */ /* 0x000ea20000001000 */
[----:B------:R-:W-:Y:S02]  /*2cc0*/  FMUL.FTZ R28, R119, R28 ;  /* 0x0000001c771c7220 */ /* 0x000fe40000410000 */
[----:B------:R-:W-:Y:S02]  /*2cd0*/  FFMA.FTZ R101, R51, R84, 1 ;  /* 0x3f80000033657423 */ /* 0x000fe40000010054 */
[----:B------:R-:W-:Y:S02]  /*2ce0*/  FADD.FTZ R84, R23, 1 ;  /* 0x3f80000017547421 */ /* 0x000fe40000010000 */
[----:B------:R-:W-:Y:S02]  /*2cf0*/  FADD.FTZ R23, -R117, 1 ;  /* 0x3f80000075177421 */ /* 0x000fe40000010100 */
[----:B------:R-:W-:Y:S02]  /*2d00*/  FFMA.FTZ R26, R115, R26, 1 ;  /* 0x3f800000731a7423 */ /* 0x000fe4000001001a */
[----:B------:R-:W-:Y:S01]  /*2d10*/  FMUL.FTZ R25, R120, R25 ;  /* 0x0000001978197220 */ /* 0x000fe20000410000 */
[----:B------:R-:W3:Y:S01]  /*2d20*/  MUFU.RCP R82, R82 ;  /* 0x0000005200527308 */ /* 0x000ee20000001000 */
[----:B------:R-:W-:-:S02]  /*2d30*/  FMUL.FTZ R101, R28, R101 ;  /* 0x000000651c657220 */ /* 0x000fc40000410000 */
[----:B------:R-:W4:Y:S01]  /*2d40*/  LDS R28, [R94.X4+0x20] ;  /* 0x000020005e1c7984 */ /* 0x000f220000004800 */
[----:B------:R-:W-:Y:S02]  /*2d50*/  FADD.FTZ R83, R24, 1 ;  /* 0x3f80000018537421 */ /* 0x000fe40000010000 */
[----:B------:R-:W-:Y:S02]  /*2d60*/  FFMA.FTZ R105, R38, R23, 1 ;  /* 0x3f80000026697423 */ /* 0x000fe40000010017 */
[----:B-----5:R-:W-:Y:S02]  /*2d70*/  FMUL.FTZ R86, R153, R33 ;  /* 0x0000002199567220 */ /* 0x020fe40000410000 */
[----:B------:R-:W-:Y:S02]  /*2d80*/  FMUL.FTZ R99, R25, R26 ;  /* 0x0000001a19637220 */ /* 0x000fe40000410000 */
[----:B------:R-:W-:Y:S02]  /*2d90*/  FADD.FTZ R24, -R118, 1 ;  /* 0x3f80000076187421 */ /* 0x000fe40000010100 */
[----:B------:R-:W-:-:S02]  /*2da0*/  FMUL.FTZ R23, R154, R34 ;  /* 0x000000229a177220 */ /* 0x000fc40000410000 */
[----:B------:R-:W-:Y:S02]  /*2db0*/  FADD.FTZ R26, -R116, 1 ;  /* 0x3f800000741a7421 */ /* 0x000fe40000010100 */
[----:B------:R-:W-:Y:S02]  /*2dc0*/  FMUL.FTZ R25, R152, R32 ;  /* 0x0000002098197220 */ /* 0x000fe40000410000 */
[----:B------:R-:W-:Y:S02]  /*2dd0*/  FMUL.FTZ R86, R117, R86 ;  /* 0x0000005675567220 */ /* 0x000fe40000410000 */
[----:B------:R-:W-:Y:S02]  /*2de0*/  FFMA.FTZ R24, R37, R24, 1 ;  /* 0x3f80000025187423 */ /* 0x000fe40000010018 */
[----:B------:R-:W-:Y:S02]  /*2df0*/  FMUL.FTZ R23, R118, R23 ;  /* 0x0000001776177220 */ /* 0x000fe40000410000 */
[----:B------:R-:W-:-:S02]  /*2e00*/  FMUL.FTZ R25, R116, R25 ;  /* 0x0000001974197220 */ /* 0x000fc40000410000 */
[----:B------:R-:W-:Y:S02]  /*2e10*/  FFMA.FTZ R96, R39, R26, 1 ;  /* 0x3f80000027607423 */ /* 0x000fe4000001001a */
[----:B------:R-:W5:Y:S01]  /*2e20*/  LDS R26, [R94.X4+0x28] ;  /* 0x000028005e1a7984 */ /* 0x000f620000004800 */
[----:B------:R-:W-:Y:S02]  /*2e30*/  FMUL.FTZ R105, R86, R105 ;  /* 0x0000006956697220 */ /* 0x000fe40000410000 */
[----:B------:R-:W-:Y:S02]  /*2e40*/  FMUL.FTZ R103, R23, R24 ;  /* 0x0000001817677220 */ /* 0x000fe40000410000 */
[----:B-1----:R-:W-:Y:S02]  /*2e50*/  FADD.FTZ R86, -R81, 1 ;  /* 0x3f80000051567421 */ /* 0x002fe40000010100 */
[----:B--2---:R-:W-:Y:S02]  /*2e60*/  FADD.FTZ R87, -R80, 1 ;  /* 0x3f80000050577421 */ /* 0x004fe40000010100 */
[----:B------:R-:W-:-:S02]  /*2e70*/  FMUL.FTZ R23, R151, R31 ;  /* 0x0000001f97177220 */ /* 0x000fc40000410000 */
[----:B------:R-:W-:Y:S01]  /*2e80*/  FMUL.FTZ R107, R25, R96 ;  /* 0x00000060196b7220 */ /* 0x000fe20000410000 */
[----:B------:R-:W1:Y:S01]  /*2e90*/  MUFU.RCP R84, R84 ;  /* 0x0000005400547308 */ /* 0x000e620000001000 */
[----:B------:R-:W2:Y:S01]  /*2ea0*/  LDS R25, [R94.X4+0x2c] ;  /* 0x00002c005e197984 */ /* 0x000ea20000004800 */
[----:B------:R-:W-:Y:S02]  /*2eb0*/  FFMA.FTZ R111, R49, R86, 1 ;  /* 0x3f800000316f7423 */ /* 0x000fe40000010056 */
[----:B------:R-:W-:Y:S02]  /*2ec0*/  FFMA.FTZ R22, R50, R87, 1 ;  /* 0x3f80000032167423 */ /* 0x000fe40000010057 */
[----:B------:R-:W-:Y:S02]  /*2ed0*/  FMUL.FTZ R23, R80, R23 ;  /* 0x0000001750177220 */ /* 0x000fe40000410000 */
[----:B------:R-:W-:Y:S02]  /*2ee0*/  FADD.FTZ R86, R21, 1 ;  /* 0x3f80000015567421 */ /* 0x000fe40000010000 */
[----:B---3--:R-:W-:-:S02]  /*2ef0*/  FADD.FTZ R21, -R82, 1 ;  /* 0x3f80000052157421 */ /* 0x008fc40000010100 */
[----:B------:R-:W-:Y:S01]  /*2f00*/  FMUL.FTZ R24, R150, R30 ;  /* 0x0000001e96187220 */ /* 0x000fe20000410000 */
[----:B------:R-:W3:Y:S01]  /*2f10*/  MUFU.RCP R85, R85 ;  /* 0x0000005500557308 */ /* 0x000ee20000001000 */
[----:B------:R-:W-:Y:S02]  /*2f20*/  FMUL.FTZ R109, R23, R22 ;  /* 0x00000016176d7220 */ /* 0x000fe40000410000 */
[----:B------:R-:W-:Y:S01]  /*2f30*/  FFMA.FTZ R22, R48, R21, 1 ;  /* 0x3f80000030167423 */ /* 0x000fe20000010015 */
[----:B------:R-:W-:Y:S01]  /*2f40*/  LDS R23, [R94.X4+0x34] ;  /* 0x000034005e177984 */ /* 0x000fe20000004800 */
[----:B------:R-:W-:Y:S02]  /*2f50*/  FMUL.FTZ R24, R81, R24 ;  /* 0x0000001851187220 */ /* 0x000fe40000410000 */
[----:B------:R-:W-:Y:S01]  /*2f60*/  FMUL.FTZ R21, R149, R29 ;  /* 0x0000001d95157220 */ /* 0x000fe20000410000 */
[----:B------:R-:W0:Y:S01]  /*2f70*/  MUFU.RCP R83, R83 ;  /* 0x0000005300537308 */ /* 0x000e220000001000 */
[----:B------:R-:W-:-:S02]  /*2f80*/  FMUL.FTZ R111, R24, R111 ;  /* 0x0000006f186f7220 */ /* 0x000fc40000410000 */
[----:B------:R-:W-:Y:S01]  /*2f90*/  FMUL.FTZ R21, R82, R21 ;  /* 0x0000001552157220 */ /* 0x000fe20000410000 */
[----:B------:R-:W2:Y:S03]  /*2fa0*/  LDS R24, [R94.X4+0x30] ;  /* 0x000030005e187984 */ /* 0x000ea60000004800 */
[----:B------:R-:W-:Y:S02]  /*2fb0*/  FMUL.FTZ R113, R21, R22 ;  /* 0x0000001615717220 */ /* 0x000fe40000410000 */
[----:B-1----:R-:W-:Y:S02]  /*2fc0*/  FADD.FTZ R21, -R84, 1 ;  /* 0x3f80000054157421 */ /* 0x002fe40000010100 */
[----:B------:R-:W-:Y:S02]  /*2fd0*/  FMUL.FTZ R8, R42, -1.4426950216293334961 ;  /* 0xbfb8aa3b2a087820 */ /* 0x000fe40000410000 */
[----:B------:R-:W-:-:S02]  /*2fe0*/  FADD.FTZ R87, R10, 1 ;  /* 0x3f8000000a577421 */ /* 0x000fc40000010000 */
[----:B------:R-:W-:Y:S02]  /*2ff0*/  FMUL.FTZ R9, R41, -1.4426950216293334961 ;  /* 0xbfb8aa3b29097820 */ /* 0x000fe40000410000 */
[----:B------:R-:W-:Y:S02]  /*3000*/  FFMA.FTZ R10, R46, R21, 1 ;  /* 0x3f8000002e0a7423 */ /* 0x000fe40000010015 */
[----:B---3--:R-:W-:Y:S02]  /*3010*/  FADD.FTZ R22, -R85, 1 ;  /* 0x3f80000055167421 */ /* 0x008fe40000010100 */
[----:B0-----:R-:W-:Y:S01]  /*3020*/  FMUL.FTZ R21, R147, R27 ;  /* 0x0000001b93157220 */ /* 0x001fe20000410000 */
[----:B------:R-:W0:Y:S01]  /*3030*/  MUFU.RCP R86, R86 ;  /* 0x0000005600567308 */ /* 0x000e220000001000 */
[----:B------:R-:W-:Y:S02]  /*3040*/  FMUL.FTZ R11, R40, -1.4426950216293334961 ;  /* 0xbfb8aa3b280b7820 */ /* 0x000fe40000410000 */
[----:B------:R-:W-:-:S02]  /*3050*/  FADD.FTZ R98, -R83, 1 ;  /* 0x3f80000053627421 */ /* 0x000fc40000010100 */
[----:B----4-:R-:W-:Y:S02]  /*3060*/  FMUL.FTZ R96, R148, R28 ;  /* 0x0000001c94607220 */ /* 0x010fe40000410000 */
        /* <DEDUP_REMOVED lines=107> */
.L_x_631:
[----:B-1----:R-:W-:Y:S05]  /*3720*/  BSYNC B0 ;  /* 0x0000000000007941 */ /* 0x002fea0003800000 */
.L_x_630:
[----:B------:R-:W-:Y:S01]  /*3730*/  ULDC.64 UR36, c[0x0][0x2f0] ;  /* 0x0000bc0000247ab9 */ /* 0x000fe20000000a00 */
[----:B------:R-:W-:Y:S01]  /*3740*/  LEA R8, P0, R78, c[0x0][0x338], 0x2 ;  /* 0x0000ce004e087a11 */ /* 0x000fe200078010ff */
        /* <DEDUP_REMOVED lines=14> */
[----:B0-----:R-:W-:Y:S01]  /*3830*/  MOV R10, UR10 ;  /* 0x0000000a000a7c02 */ /* 0x001fe20008000f00 */
[----:B------:R-:W-:-:S02]  /*3840*/  FMUL.FTZ R39, R39, R116 ;  /* 0x0000007427277220 */ /* 0x000fc40000410000 */
[----:B------:R-:W-:Y:S01]  /*3850*/  FMUL.FTZ R50, R50, R80 ;  /* 0x0000005032327220 */ /* 0x000fe20000410000 */
[----:B------:R-:W-:Y:S01]  /*3860*/  LEA R8, P1, R10, R8, 0x2 ;  /* 0x000000080a087211 */ /* 0x000fe200078210ff */
[----:B------:R-:W-:Y:S01]  /*3870*/  FMUL.FTZ R49, R49, R81 ;  /* 0x0000005131317220 */ /* 0x000fe20000410000 */
[----:B------:R-:W-:Y:S01]  /*3880*/  MOV R11, UR4 ;  /* 0x00000004000b7c02 */ /* 0x000fe20008000f00 */
[----:B------:R-:W-:Y:S02]  /*3890*/  FMUL.FTZ R48, R48, R82 ;  /* 0x0000005230307220 */ /* 0x000fe40000410000 */
        /* <DEDUP_REMOVED lines=33> */
[----:B------:R-:W-:Y:S01]  /*3ab0*/  ISETP.NE.U32.AND P0, PT, RZ, c[0x0][0x270], PT ;  /* 0x00009c00ff007a0c */ /* 0x000fe20003f05070 */
[----:B------:R-:W-:Y:S02]  /*3ac0*/  FMUL.FTZ R154, R154, R37 ;  /* 0x000000259a9a7220 */ /* 0x000fe40000410000 */
[----:B------:R0:W-:Y:S01]  /*3ad0*/  @!P4 STG.E [R8.64+-0x1a00], R110 ;  /* 0xffe6006e0800c986 */ /* 0x0001e2000c10191c */
[----:B------:R-:W-:Y:S01]  /*3ae0*/  ISETP.NE.AND.EX P0, PT, RZ, c[0x0][0x274], PT, P0 ;  /* 0x00009d00ff007a0c */ /* 0x000fe20003f05300 */
[----:B------:R-:W-:Y:S02]  /*3af0*/  FMUL.FTZ R153, R153, R38 ;  /* 0x0000002699997220 */ /* 0x000fe40000410000 */
[----:B------:R0:W-:Y:S01]  /*3b00*/  @!P5 STG.E [R8.64+-0x1980], R111 ;  /* 0xffe6806f0800d986 */ /* 0x0001e2000c10191c */
[----:B------:R-:W-:Y:S02]  /*3b10*/  FMUL.FTZ R152, R152, R39 ;  /* 0x0000002798987220 */ /* 0x000fe40000410000 */
[----:B------:R-:W-:Y:S01]  /*3b20*/  FMUL.FTZ R151, R151, R50 ;  /* 0x0000003297977220 */ /* 0x000fe20000410000 */
[----:B------:R0:W-:Y:S01]  /*3b30*/  @!P1 STG.E [R8.64+-0x1900], R112 ;  /* 0xffe7007008009986 */ /* 0x0001e2000c10191c */
[----:B------:R-:W-:-:S02]  /*3b40*/  FMUL.FTZ R150, R150, R49 ;  /* 0x0000003196967220 */ /* 0x000fc40000410000 */
[----:B------:R-:W-:Y:S01]  /*3b50*/  FMUL.FTZ R149, R149, R48 ;  /* 0x0000003095957220 */ /* 0x000fe20000410000 */
[----:B------:R0:W-:Y:S01]  /*3b60*/  @!P2 STG.E [R8.64+-0x1f80], R99 ;  /* 0xffe080630800a986 */ /* 0x0001e2000c10191c */
[----:B------:R-:W-:Y:S02]  /*3b70*/  FMUL.FTZ R148, R148, R47 ;  /* 0x0000002f94947220 */ /* 0x000fe40000410000 */
[----:B------:R-:W-:Y:S01]  /*3b80*/  FMUL.FTZ R147, R147, R46 ;  /* 0x0000002e93937220 */ /* 0x000fe20000410000 */
[----:B------:R0:W-:Y:S01]  /*3b90*/  @!P3 STG.E [R8.64+-0x1880], R113 ;  /* 0xffe780710800b986 */ /* 0x0001e2000c10191c */
[----:B------:R-:W-:Y:S02]  /*3ba0*/  FMUL.FTZ R146, R146, R45 ;  /* 0x0000002d92927220 */ /* 0x000fe40000410000 */
[----:B------:R-:W-:Y:S02]  /*3bb0*/  FMUL.FTZ R145, R145, R44 ;  /* 0x0000002c91917220 */ /* 0x000fe40000410000 */
[----:B------:R-:W-:-:S02]  /*3bc0*/  FMUL.FTZ R144, R144, R43 ;  /* 0x0000002b90907220 */ /* 0x000fc40000410000 */
[----:B------:R-:W-:Y:S02]  /*3bd0*/  FMUL.FTZ R143, R143, R42 ;  /* 0x0000002a8f8f7220 */ /* 0x000fe40000410000 */
[----:B------:R-:W-:Y:S02]  /*3be0*/  FMUL.FTZ R142, R142, R41 ;  /* 0x000000298e8e7220 */ /* 0x000fe40000410000 */
[----:B------:R-:W-:Y:S01]  /*3bf0*/  FMUL.FTZ R125, R125, R40 ;  /* 0x000000287d7d7220 */ /* 0x000fe20000410000 */
[----:B------:R-:W-:Y:S05]  /*3c00*/  @!P0 BRA `(.L_x_632) ;  /* 0x0000078000008947 */ /* 0x000fea0003800000 */
[----:B0-----:R-:W-:Y:S01]  /*3c10*/  BAR.SYNC.DEFER_BLOCKING 0x0 ;  /* 0x0000000000007b1d */ /* 0x001fe20000010000 */
[----:B------:R-:W-:Y:S01]  /*3c20*/  FMUL.FTZ R9, R10, R36 ;  /* 0x000000240a097220 */ /* 0x000fe20000410000 */
        /* <DEDUP_REMOVED lines=61> */
[----:B------:R-:W-:Y:S01]  /*4000*/  IMAD.MOV.U32 R8, RZ, RZ, R136 ;  /* 0x000000ffff087224 */ /* 0x000fe200078e0088 */
[----:B------:R-:W-:Y:S01]  /*4010*/  MOV R9, R137 ;  /* 0x0000008900097202 */ /* 0x000fe20000000f00 */
        /* <DEDUP_REMOVED lines=11> */
.L_x_634:
[----:B------:R-:W-:Y:S05]  /*40d0*/  BSYNC B0 ;  /* 0x0000000000007941 */ /* 0x000fea0003800000 */
.L_x_633:
        /* <DEDUP_REMOVED lines=43> */
.L_x_632:
[----:B0-----:R-:W2:Y:S01]  /*4390*/  LDL.LU R2, [R1+0xbc] ;  /* 0x0000bc0001027983 */ /* 0x001ea20000300800 */
[----:B------:R-:W-:Y:S01]  /*43a0*/  MOV R3, c[0x0][0x16c] ;  /* 0x00005b0000037a02 */ /* 0x000fe20000000f00 */
[----:B------:R-:W-:Y:S01]  /*43b0*/  FMUL.FTZ R4, R156, UR9 ;  /* 0x000000099c047c20 */ /* 0x000fe20008410000 */
[----:B------:R-:W-:Y:S01]  /*43c0*/  HFMA2.MMA R124, -RZ, RZ, 0, 0 ;  /* 0x00000000ff7c7435 */ /* 0x000fe200000001ff */
[----:B------:R-:W-:Y:S01]  /*43d0*/  FMUL.FTZ R5, R154, UR9 ;  /* 0x000000099a057c20 */ /* 0x000fe20008410000 */
[----:B------:R-:W-:Y:S01]  /*43e0*/  ISETP.GE.AND P0, PT, R3, 0x1, PT ;  /* 0x000000010300780c */ /* 0x000fe20003f06270 */
[----:B------:R-:W-:Y:S01]  /*43f0*/  FMUL.FTZ R3, R155, UR9 ;  /* 0x000000099b037c20 */ /* 0x000fe20008410000 */
[----:B------:R0:W-:Y:S01]  /*4400*/  STL [R1+0x20], R4 ;  /* 0x0000200401007387 */ /* 0x0001e20000100800 */
[----:B------:R-:W-:Y:S01]  /*4410*/  FMUL.FTZ R165, R147, UR9 ;  /* 0x0000000993a57c20 */ /* 0x000fe20008410000 */
[----:B------:R-:W-:Y:S01]  /*4420*/  CS2R R50, SRZ ;  /* 0x0000000000327805 */ /* 0x000fe2000001ff00 */
        /* <DEDUP_REMOVED lines=8> */
[----:B0-----:R-:W-:Y:S01]  /*44b0*/  FMUL.FTZ R4, R153, UR9 ;  /* 0x0000000999047c20 */ /* 0x001fe20008410000 */
[----:B------:R-:W-:Y:S01]  /*44c0*/  CS2R R118, SRZ ;  /* 0x0000000000767805 */ /* 0x000fe2000001ff00 */
[----:B------:R-:W-:Y:S01]  /*44d0*/  FMUL.FTZ R158, R142, UR9 ;  /* 0x000000098e9e7c20 */ /* 0x000fe20008410000 */
[----:B------:R-:W-:Y:S01]  /*44e0*/  CS2R R116, SRZ ;  /* 0x0000000000747805 */ /* 0x000fe2000001ff00 */
[----:B-1----:R-:W-:Y:S01]  /*44f0*/  FMUL.FTZ R3, R152, UR9 ;  /* 0x0000000998037c20 */ /* 0x002fe20008410000 */
[----:B------:R0:W-:Y:S01]  /*4500*/  STL [R1+0x14], R4 ;  /* 0x0000140401007387 */ /* 0x0001e20000100800 */
[----:B------:R-:W-:Y:S01]  /*4510*/  FMUL.FTZ R157, R125, UR9 ;  /* 0x000000097d9d7c20 */ /* 0x000fe20008410000 */
[----:B------:R-:W-:Y:S01]  /*4520*/  CS2R R114, SRZ ;  /* 0x0000000000727805 */ /* 0x000fe2000001ff00 */
[----:B---3--:R-:W-:Y:S01]  /*4530*/  FMUL.FTZ R5, R151, UR9 ;  /* 0x0000000997057c20 */ /* 0x008fe20008410000 */
[----:B------:R1:W-:Y:S01]  /*4540*/  STL [R1+0x10], R3 ;  /* 0x0000100301007387 */ /* 0x0003e20000100800 */
[----:B------:R-:W-:Y:S01]  /*4550*/  CS2R R112, SRZ ;  /* 0x0000000000707805 */ /* 0x000fe2000001ff00 */
[----:B------:R-:W-:-:S02]  /*4560*/  MOV R49, RZ ;  /* 0x000000ff00317202 */ /* 0x000fc40000000f00 */
[----:B------:R-:W-:Y:S01]  /*4570*/  STL [R1+0xc], R5 ;  /* 0x00000c0501007387 */ /* 0x000fe20000100800 */
[----:B0-----:R-:W-:Y:S02]  /*4580*/  FMUL.FTZ R4, R149, UR9 ;  /* 0x0000000995047c20 */ /* 0x001fe40008410000 */
[----:B-1----:R-:W-:-:S05]  /*4590*/  FMUL.FTZ R3, R150, UR9 ;  /* 0x0000000996037c20 */ /* 0x002fca0008410000 */
[----:B------:R0:W-:Y:S04]  /*45a0*/  STL [R1+0x8], R3 ;  /* 0x0000080301007387 */ /* 0x0001e80000100800 */
[----:B------:R1:W-:Y:S01]  /*45b0*/  STL [R1+0x4], R4 ;  /* 0x0000040401007387 */ /* 0x0003e20000100800 */
[----:B0-----:R-:W-:-:S05]  /*45c0*/  FMUL.FTZ R3, R148, UR9 ;  /* 0x0000000994037c20 */ /* 0x001fca0008410000 */
[----:B------:R1:W-:Y:S04]  /*45d0*/  STL [R1], R3 ;  /* 0x0000000301007387 */ /* 0x0003e80000100800 */
        /* <DEDUP_REMOVED lines=19> */
[----:B-1----:R-:W-:Y:S01]  /*4710*/  FADD.FTZ R3, R52, UR8 ;  /* 0x0000000834037e21 */ /* 0x002fe20008010000 */
[----:B------:R-:W-:Y:S01]  /*4720*/  UIADD3 UR10, UR15, -0x1, URZ ;  /* 0xffffffff0f0a7890 */ /* 0x000fe2000fffe03f */
[----:B------:R-:W-:Y:S01]  /*4730*/  FADD.FTZ R2, R53, UR8 ;  /* 0x0000000835027e21 */ /* 0x000fe20008010000 */
[----:B------:R-:W-:Y:S01]  /*4740*/  MOV R51, RZ ;  /* 0x000000ff00337202 */ /* 0x000fe20000000f00 */
[----:B------:R-:W-:Y:S01]  /*4750*/  FADD.FTZ R0, R54, UR8 ;  /* 0x0000000836007e21 */ /* 0x000fe20008010000 */
[----:B------:R0:W-:Y:S01]  /*4760*/  STL [R1+0xa0], R3 ;  /* 0x0000a00301007387 */ /* 0x0001e20000100800 */
[----:B------:R-:W-:Y:S02]  /*4770*/  ULEA.HI UR4, UR10, UR10, URZ, 0x1 ;  /* 0x0000000a0a047291 */ /* 0x000fe4000f8f083f */
[----:B------:R-:W-:Y:S01]  /*4780*/  UMOV UR6, URZ ;  /* 0x0000003f00067c82 */ /* 0x000fe20008000000 */
[----:B------:R1:W-:Y:S01]  /*4790*/  STL [R1+0x9c], R2 ;  /* 0x00009c0201007387 */ /* 0x0003e20000100800 */
[----:B------:R-:W-:-:S02]  /*47a0*/  ULOP3.LUT UR4, UR4, 0xfffffe, URZ, 0xc0, !UPT ;  /* 0x00fffffe04047892 */ /* 0x000fc4000f8ec03f */
[----:B------:R-:W-:Y:S01]  /*47b0*/  UMOV UR5, URZ ;  /* 0x0000003f00057c82 */ /* 0x000fe20008000000 */
[----:B------:R2:W-:Y:S01]  /*47c0*/  STL [R1+0x98], R0 ;  /* 0x0000980001007387 */ /* 0x0005e20000100800 */
[----:B------:R-:W-:Y:S01]  /*47d0*/  UIADD3 UR10, UR10, -UR4, URZ ;  /* 0x800000040a0a7290 */ /* 0x000fe2000fffe03f */
[----:B0-----:R-:W-:Y:S02]  /*47e0*/  FADD.FTZ R3, R55, UR8 ;  /* 0x0000000837037e21 */ /* 0x001fe40008010000 */
[----:B------:R-:W-:Y:S01]  /*47f0*/  UMOV UR4, URZ ;  /* 0x0000003f00047c82 */ /* 0x000fe20008000000 */
[----:B-1----:R-:W-:Y:S02]  /*4800*/  FADD.FTZ R2, R56, UR8 ;  /* 0x0000000838027e21 */ /* 0x002fe40008010000 */
        /* <DEDUP_REMOVED lines=13> */
[----:B--2---:R-:W-:-:S05]  /*48e0*/  FADD.FTZ R0, R62, UR8 ;  /* 0x000000083e007e21 */ /* 0x004fca0008010000 */
[----:B------:R1:W-:Y:S01]  /*48f0*/  STL [R1+0x78], R0 ;  /* 0x0000780001007387 */ /* 0x0003e20000100800 */
[----:B0-----:R-:W-:-:S03]  /*4900*/  FADD.FTZ R3, R65, UR8 ;  /* 0x0000000841037e21 */ /* 0x001fc60008010000 */
[----:B------:R0:W-:Y:S01]  /*4910*/  STL [R1+0x74], R2 ;  /* 0x0000740201007387 */ /* 0x0001e20000100800 */
[----:B-1----:R-:W-:Y:S02]  /*4920*/  FADD.FTZ R0, R64, UR8 ;  /* 0x0000000840007e21 */ /* 0x002fe40008010000 */
[----:B0-----:R-:W-:-:S03]  /*4930*/  FADD.FTZ R2, R66, UR8 ;  /* 0x0000000842027e21 */ /* 0x001fc60008010000 */
[----:B------:R0:W-:Y:S04]  /*4940*/  STL [R1+0x70], R0 ;  /* 0x0000700001007387 */ /* 0x0001e80000100800 */
[----:B------:R1:W-:Y:S04]  /*4950*/  STL [R1+0x6c], R3 ;  /* 0x00006c0301007387 */ /* 0x0003e80000100800 */
[----:B------:R1:W-:Y:S01]  /*4960*/  STL [R1+0x68], R2 ;  /* 0x0000680201007387 */ /* 0x0003e20000100800 */
[----:B0-----:R-:W-:-:S05]  /*4970*/  FADD.FTZ R0, R67, UR8 ;  /* 0x0000000843007e21 */ /* 0x001fca0008010000 */
[----:B------:R1:W-:Y:S02]  /*4980*/  STL [R1+0x64], R0 ;  /* 0x0000640001007387 */ /* 0x0003e40000100800 */
.L_x_683:
[----:B------:R-:W-:Y:S01]  /*4990*/  ULDC UR43, c[0x0][0x168] ;  /* 0x00005a00002b7ab9 */ /* 0x000fe20000000800 */
[----:B------:R-:W2:Y:S01]  /*49a0*/  LDL R32, [R1+0x60] ;  /* 0x0000600001207983 */ /* 0x000ea20000100800 */
[----:B------:R-:W-:Y:S02]  /*49b0*/  USHF.R.S32.HI UR42, URZ, 0x1f, UR6 ;  /* 0x0000001f3f2a7899 */ /* 0x000fe40008011406 */
[----:B------:R-:W-:Y:S01]  /*49c0*/  UIADD3 UR43, -UR14, UR43, URZ ;  /* 0x0000002b0e2b7290 */ /* 0x000fe2000fffe13f */
[----:B-1----:R-:W-:Y:S01]  /*49d0*/  LOP3.LUT R0, R78, 0x20, RZ, 0xfc, !PT ;  /* 0x000000204e007812 */ /* 0x002fe200078efcff */
[----:B------:R-:W-:Y:S01]  /*49e0*/  ULDC.64 UR36, c[0x0][0x1a0] ;  /* 0x0000680000247ab9 */ /* 0x000fe20000000a00 */
[----:B------:R-:W-:Y:S01]  /*49f0*/  MOV R5, UR6 ;  /* 0x0000000600057c02 */ /* 0x000fe20008000f00 */
[----:B------:R-:W-:Y:S01]  /*4a00*/  UIMAD UR36, UR42, UR36, URZ ;  /* 0x000000242a2472a4 */ /* 0x000fe2000f8e023f */
[----:B------:R-:W3:Y:S01]  /*4a10*/  LDL R31, [R1+0x5c] ;  /* 0x00005c00011f7983 */ /* 0x000ee20000100800 */
[----:B------:R-:W-:-:S02]  /*4a20*/  ISETP.GE.AND P2, PT, R0, UR43, PT ;  /* 0x0000002b00007c0c */ /* 0x000fc4000bf46270 */
[----:B------:R-:W-:Y:S01]  /*4a30*/  UIMAD UR36, UR6, UR37, UR36 ;  /* 0x00000025062472a4 */ /* 0x000fe2000f8e0224 */
[C---:B------:R-:W-:Y:S01]  /*4a40*/  LOP3.LUT R0, R78.reuse, 0x60, RZ, 0xfc, !PT ;  /* 0x000000604e007812 */ /* 0x040fe200078efcff */
[----:B------:R-:W-:Y:S01]  /*4a50*/  IMAD.WIDE.U32 R4, R5, c[0x0][0x1a0], R78 ;  /* 0x0000680005047a25 */ /* 0x000fe200078e004e */
[C---:B------:R-:W-:Y:S01]  /*4a60*/  LOP3.LUT R2, R78.reuse, 0x40, RZ, 0xfc, !PT ;  /* 0x000000404e027812 */ /* 0x040fe200078efcff */
[----:B------:R-:W4:Y:S01]  /*4a70*/  LDL R30, [R1+0x58] ;  /* 0x00005800011e7983 */ /* 0x000f220000100800 */
[----:B------:R-:W-:Y:S02]  /*4a80*/  ISETP.GE.AND P1, PT, R78, UR43, PT ;  /* 0x0000002b4e007c0c */ /* 0x000fe4000bf26270 */
[----:B------:R-:W-:Y:S01]  /*4a90*/  ISETP.GE.AND P4, PT, R0, UR43, PT ;  /* 0x0000002b00007c0c */ /* 0x000fe2000bf86270 */
[----:B------:R-:W-:Y:S01]  /*4aa0*/  HFMA2.MMA R0, -RZ, RZ, 0, 0 ;  /* 0x00000000ff007435 */ /* 0x000fe200000001ff */
[----:B------:R-:W-:Y:S01]  /*4ab0*/  ISETP.GE.AND P3, PT, R2, UR43, PT ;  /* 0x0000002b02007c0c */ /* 0x000fe2000bf66270 */
[----:B------:R-:W2:Y:S01]  /*4ac0*/  LDL R29, [R1+0x54] ;  /* 0x00005400011d7983 */ /* 0x000ea20000100800 */
[----:B------:R-:W-:-:S02]  /*4ad0*/  LOP3.LUT R6, R78, 0x80, RZ, 0xfc, !PT ;  /* 0x000000804e067812 */ /* 0x000fc400078efcff */
[----:B------:R-:W-:Y:S01]  /*4ae0*/  LEA R2, P0, R4, UR17, 0x2 ;  /* 0x0000001104027c11 */ /* 0x000fe2000f8010ff */
[----:B------:R-:W2:Y:S01]  /*4af0*/  LDL R28, [R1+0x50] ;  /* 0x00005000011c7983 */ /* 0x000ea20000100800 */
[----:B------:R-:W-:Y:S01]  /*4b00*/  IADD3 R3, R5, UR36, RZ ;  /* 0x0000002405037c10 */ /* 0x000fe2000fffe0ff */
[----:B------:R-:W-:Y:S01]  /*4b10*/  ULDC.64 UR36, c[0x0][0x180] ;  /* 0x0000600000247ab9 */ /* 0x000fe20000000a00 */
[----:B------:R-:W-:Y:S01]  /*4b20*/  ISETP.GE.AND P5, PT, R6, UR43, PT ;  /* 0x0000002b06007c0c */ /* 0x000fe2000bfa6270 */
[----:B------:R-:W2:Y:S01]  /*4b30*/  LDL R27, [R1+0x4c] ;  /* 0x00004c00011b7983 */ /* 0x000ea20000100800 */
[----:B------:R-:W-:Y:S01]  /*4b40*/  LEA.HI.X R3, R4, UR16, R3, 0x2, P0 ;  /* 0x0000001004037c11 */ /* 0x000fe200080f1403 */
[----:B------:R-:W-:Y:S02]  /*4b50*/  CS2R R6, SRZ ;  /* 0x0000000000067805 */ /* 0x000fe4000001ff00 */
[----:B------:R-:W2:Y:S04]  /*4b60*/  LDL R26, [R1+0x48] ;  /* 0x00004800011a7983 */ /* 0x000ea80000100800 */
[----:B------:R0:W2:Y:S04]  /*4b70*/  @!P1 LDG.E R0, [R2.64] ;  /* 0x0000001c02009981 */ /* 0x0000a8000c1e1900 */
[----:B------:R0:W3:Y:S01]  /*4b80*/  @!P2 LDG.E R7, [R2.64+0x80] ;  /* 0x0000801c0207a981 */ /* 0x0000e2000c1e1900 */
[----:B------:R-:W-:-:S02]  /*4b90*/  UIMAD.WIDE.U32 UR38, UR41, UR36, URZ ;  /* 0x00000024292672a5 */ /* 0x000fc4000f8e003f */
[----:B------:R-:W-:Y:S01]  /*4ba0*/  UIMAD UR36, UR40, UR36, URZ ;  /* 0x00000024282472a4 */ /* 0x000fe2000f8e023f */
[C---:B------:R-:W-:Y:S01]  /*4bb0*/  LOP3.LUT R4, R78.reuse, 0xc0, RZ, 0xfc, !PT ;  /* 0x000000c04e047812 */ /* 0x040fe200078efcff */
[----:B------:R-:W-:Y:S01]  /*4bc0*/  CS2R R8, SRZ ;  /* 0x0000000000087805 */ /* 0x000fe2000001ff00 */
[----:B------:R-:W-:Y:S01]  /*4bd0*/  LOP3.LUT R5, R78, 0xa0, RZ, 0xfc, !PT ;  /* 0x000000a04e057812 */ /* 0x000fe200078efcff */
[----:B------:R-:W-:Y:S01]  /*4be0*/  UIMAD UR44, UR41, UR37, UR36 ;  /* 0x00000025292c72a4 */ /* 0x000fe2000f8e0224 */
[----:B------:R-:W-:Y:S01]  /*4bf0*/  MOV R11, RZ ;  /* 0x000000ff000b7202 */ /* 0x000fe20000000f00 */
[----:B------:R0:W4:Y:S01]  /*4c00*/  @!P3 LDG.E R6, [R2.64+0x100] ;  /* 0x0001001c0206b981 */ /* 0x000122000c1e1900 */
[----:B------:R-:W-:Y:S02]  /*4c10*/  ULDC.64 UR36, c[0x0][0x188] ;  /* 0x0000620000247ab9 */ /* 0x000fe40000000a00 */
[----:B------:R-:W-:Y:S01]  /*4c20*/  UIMAD UR45, UR42, UR36, URZ ;  /* 0x000000242a2d72a4 */ /* 0x000fe2000f8e023f */
[----:B------:R-:W-:Y:S01]  /*4c30*/  ISETP.GE.AND P1, PT, R4, UR43, PT ;  /* 0x0000002b04007c0c */ /* 0x000fe2000bf26270 */
[----:B------:R-:W-:Y:S01]  /*4c40*/  UIADD3 UR39, UR39, UR44, URZ ;  /* 0x0000002c27277290 */ /* 0x000fe2000fffe03f */
[----:B------:R-:W-:Y:S01]  /*4c50*/  LOP3.LUT R4, R78, 0xe0, RZ, 0xfc, !PT ;  /* 0x000000e04e047812 */ /* 0x000fe200078efcff */
[----:B------:R-:W-:Y:S01]  /*4c60*/  UIMAD UR45, UR6, UR37, UR45 ;  /* 0x00000025062d72a4 */ /* 0x000fe2000f8e022d */
[----:B------:R0:W4:Y:S01]  /*4c70*/  @!P4 LDG.E R9, [R2.64+0x180] ;  /* 0x0001801c0209c981 */ /* 0x000122000c1e1900 */
[----:B------:R-:W-:Y:S01]  /*4c80*/  UIMAD.WIDE.U32 UR38, UR6, UR36, UR38 ;  /* 0x00000024062672a5 */ /* 0x000fe2000f8e0026 */
[----:B------:R-:W-:-:S02]  /*4c90*/  ISETP.GE.AND P2, PT, R4, UR43, PT ;  /* 0x0000002b04007c0c */ /* 0x000fc4000bf46270 */
[----:B------:R-:W-:Y:S01]  /*4ca0*/  ULDC.64 UR36, c[0x0][0x220] ;  /* 0x0000880000247ab9 */ /* 0x000fe20000000a00 */
[----:B------:R-:W-:Y:S01]  /*4cb0*/  ISETP.GE.AND P0, PT, R5, UR43, PT ;  /* 0x0000002b05007c0c */ /* 0x000fe2000bf06270 */
[----:B------:R-:W-:Y:S01]  /*4cc0*/  ULEA UR36, UP0, UR38, UR36, 0x2 ;  /* 0x0000002426247291 */ /* 0x000fe2000f80103f */
[C---:B------:R-:W-:Y:S01]  /*4cd0*/  LOP3.LUT R4, R78.reuse, 0x120, RZ, 0xfc, !PT ;  /* 0x000001204e047812 */ /* 0x040fe200078efcff */
[----:B------:R-:W-:Y:S01]  /*4ce0*/  UIADD3 UR39, UR39, UR45, URZ ;  /* 0x0000002d27277290 */ /* 0x000fe2000fffe03f */
[----:B------:R-:W-:Y:S01]  /*4cf0*/  LOP3.LUT R5, R78, 0x100, RZ, 0xfc, !PT ;  /* 0x000001004e057812 */ /* 0x000fe200078efcff */
[----:B------:R0:W4:Y:S01]  /*4d00*/  @!P5 LDG.E R8, [R2.64+0x200] ;  /* 0x0002001c0208d981 */ /* 0x000122000c1e1900 */
[----:B------:R-:W-:Y:S01]  /*4d10*/  ISETP.GE.AND P4, PT, R4, UR43, PT ;  /* 0x0000002b04007c0c */ /* 0x000fe2000bf86270 */
[----:B------:R-:W-:Y:S01]  /*4d20*/  ULEA.HI.X UR37, UR38, UR37, UR39, 0x2, UP0 ;  /* 0x0000002526257291 */ /* 0x000fe200080f1427 */
[----:B------:R-:W-:Y:S01]  /*4d30*/  LOP3.LUT R4, R78, 0x140, RZ, 0xfc, !PT ;  /* 0x000001404e047812 */ /* 0x000fe200078efcff */
[----:B------:R-:W4:Y:S01]  /*4d40*/  LDL R25, [R1+0x44] ;  /* 0x0000440001197983 */ /* 0x000f220000100800 */
[----:B------:R-:W-:-:S02]  /*4d50*/  ISETP.GE.AND P3, PT, R5, UR43, PT ;  /* 0x0000002b05007c0c */ /* 0x000fc4000bf66270 */
[----:B------:R-:W-:Y:S01]  /*4d60*/  LOP3.LUT R10, R78, 0x160, RZ, 0xfc, !PT ;  /* 0x000001604e0a7812 */ /* 0x000fe200078efcff */
[----:B------:R-:W-:Y:S01]  /*4d70*/  IMAD.U32 R5, RZ, RZ, UR37 ;  /* 0x00000025ff057e24 */ /* 0x000fe2000f8e00ff */
[----:B------:R-:W-:Y:S01]  /*4d80*/  ISETP.GE.AND P5, PT, R4, UR43, PT ;  /* 0x0000002b04007c0c */ /* 0x000fe2000bfa6270 */
[----:B------:R0:W4:Y:S01]  /*4d90*/  @!P0 LDG.E R11, [R2.64+0x280] ;  /* 0x0002801c020b8981 */ /* 0x000122000c1e1900 */
[----:B------:R-:W-:Y:S02]  /*4da0*/  MOV R4, UR36 ;  /* 0x0000002400047c02 */ /* 0x000fe40008000f00 */
[----:B------:R-:W-:Y:S01]  /*4db0*/  LOP3.LUT R12, R78, 0x180, RZ, 0xfc, !PT ;  /* 0x000001804e0c7812 */ /* 0x000fe200078efcff */
[----:B------:R-:W4:Y:S01]  /*4dc0*/  LDL R24, [R1+0x40] ;  /* 0x0000400001187983 */ /* 0x000f220000100800 */
[----:B------:R-:W-:Y:S01]  /*4dd0*/  ISETP.GE.AND P0, PT, R10, UR43, PT ;  /* 0x0000002b0a007c0c */ /* 0x000fe2000bf06270 */
[----:B------:R-:W-:Y:S01]  /*4de0*/  HFMA2.MMA R10, -RZ, RZ, 0, 0 ;  /* 0x00000000ff0a7435 */ /* 0x000fe200000001ff */
[C---:B------:R-:W-:Y:S01]  /*4df0*/  LOP3.LUT R14, R78.reuse, 0x1a0, RZ, 0xfc, !PT ;  /* 0x000001a04e0e7812 */ /* 0x040fe200078efcff */
[----:B------:R1:W4:Y:S01]  /*4e00*/  LDG.E R19, [R4.64] ;  /* 0x0000001c04137981 */ /* 0x000322000c1e1900 */
[----:B------:R-:W-:-:S03]  /*4e10*/  LOP3.LUT R15, R78, 0x1c0, RZ, 0xfc, !PT ;  /* 0x000001c04e0f7812 */ /* 0x000fc600078efcff */
[----:B------:R-:W4:Y:S04]  /*4e20*/  LDL R23, [R1+0x3c] ;  /* 0x00003c0001177983 */ /* 0x000f280000100800 */
[----:B------:R-:W4:Y:S04]  /*4e30*/  LDL R22, [R1+0x38] ;  /* 0x0000380001167983 */ /* 0x000f280000100800 */
[----:B------:R-:W4:Y:S01]  /*4e40*/  LDL R21, [R1+0x34] ;  /* 0x0000340001157983 */ /* 0x000f220000100800 */
[----:B------:R-:W-:Y:S01]  /*4e50*/  CS2R R16, SRZ ;  /* 0x0000000000107805 */ /* 0x000fe2000001ff00 */
[----:B------:R-:W-:Y:S01]  /*4e60*/  MOV R18, RZ ;  /* 0x000000ff00127202 */ /* 0x000fe20000000f00 */
[----:B------:R-:W-:Y:S01]  /*4e70*/  ULDC.64 UR38, c[0x0][0x1b8] ;  /* 0x00006e0000267ab9 */ /* 0x000fe20000000a00 */
[----:B------:R0:W4:Y:S01]  /*4e80*/  @!P1 LDG.E R10, [R2.64+0x300] ;  /* 0x0003001c020a9981 */ /* 0x000122000c1e1900 */
[----:B------:R-:W-:-:S02]  /*4e90*/  ISETP.GE.AND P1, PT, R12, UR43, PT ;  /* 0x0000002b0c007c0c */ /* 0x000fc4000bf26270 */
[----:B------:R-:W-:Y:S01]  /*4ea0*/  CS2R R12, SRZ ;  /* 0x00000000000c7805 */ /* 0x000fe2000001ff00 */
[----:B-1----:R-:W-:Y:S01]  /*4eb0*/  CS2R R4, SRZ ;  /* 0x0000000000047805 */ /* 0x002fe2000001ff00 */
[----:B------:R-:W4:Y:S04]  /*4ec0*/  LDL R20, [R1+0x30] ;  /* 0x0000300001147983 */ /* 0x000f280000100800 */
[----:B------:R0:W4:Y:S01]  /*4ed0*/  @!P2 LDG.E R13, [R2.64+0x380] ;  /* 0x0003801c020da981 */ /* 0x000122000c1e1900 */
[----:B------:R-:W-:Y:S02]  /*4ee0*/  ISETP.GE.AND P2, PT, R14, UR43, PT ;  /* 0x0000002b0e007c0c */ /* 0x000fe4000bf46270 */
[----:B------:R-:W-:Y:S01]  /*4ef0*/  MOV R14, RZ ;  /* 0x000000ff000e7202 */ /* 0x000fe20000000f00 */
[----:B------:R0:W4:Y:S01]  /*4f00*/  @!P3 LDG.E R12, [R2.64+0x400] ;  /* 0x0004001c020cb981 */ /* 0x000122000c1e1900 */
[----:B------:R-:W-:-:S03]  /*4f10*/  ISETP.GE.AND P3, PT, R15, UR43, PT ;  /* 0x0000002b0f007c0c */ /* 0x000fc6000bf66270 */
[----:B------:R0:W4:Y:S01]  /*4f20*/  @!P5 LDG.E R4, [R2.64+0x500] ;  /* 0x0005001c0204d981 */ /* 0x000122000c1e1900 */
[----:B------:R-:W-:-:S03]  /*4f30*/  LOP3.LUT R15, R78, 0x1e0, RZ, 0xfc, !PT ;  /* 0x000001e04e0f7812 */ /* 0x000fc600078efcff */
[----:B------:R0:W4:Y:S04]  /*4f40*/  @!P4 LDG.E R14, [R2.64+0x480] ;  /* 0x0004801c020ec981 */ /* 0x000128000c1e1900 */
[----:B------:R0:W4:Y:S01]  /*4f50*/  @!P0 LDG.E R5, [R2.64+0x580] ;  /* 0x0005801c02058981 */ /* 0x000122000c1e1900 */
[----:B------:R-:W-:Y:S01]  /*4f60*/  ISETP.GE.AND P4, PT, R15, UR43, PT ;  /* 0x0000002b0f007c0c */ /* 0x000fe2000bf86270 */
[----:B------:R-:W-:Y:S02]  /*4f70*/  HFMA2.MMA R15, -RZ, RZ, 0, 0 ;  /* 0x00000000ff0f7435 */ /* 0x000fe400000001ff */
[----:B------:R0:W4:Y:S04]  /*4f80*/  @!P2 LDG.E R17, [R2.64+0x680] ;  /* 0x0006801c0211a981 */ /* 0x000128000c1e1900 */
[----:B------:R0:W4:Y:S04]  /*4f90*/  @!P3 LDG.E R16, [R2.64+0x700] ;  /* 0x0007001c0210b981 */ /* 0x000128000c1e1900 */
[----:B------:R0:W4:Y:S04]  /*4fa0*/  @!P1 LDG.E R15, [R2.64+0x600] ;  /* 0x0006001c020f9981 */ /* 0x000128000c1e1900 */
[----:B------:R0:W4:Y:S04]  /*4fb0*/  @!P4 LDG.E R18, [R2.64+0x780] ;  /* 0x0007801c0212c981 */ /* 0x000128000c1e1900 */
[----:B0-----:R-:W4:Y:S04]  /*4fc0*/  LDL R3, [R1+0x2c] ;  /* 0x00002c0001037983 */ /* 0x001f280000100800 */
[----:B------:R-:W4:Y:S04]  /*4fd0*/  LDL R2, [R1+0x28] ;  /* 0x0000280001027983 */ /* 0x000f280000100800 */
[----:B--2---:R-:W-:Y:S04]  /*4fe0*/  STS [R32.X4], R0 ;  /* 0x0000000020007388 */ /* 0x004fe80000004800 */
[----:B---3--:R0:W-:Y:S04]  /*4ff0*/  STS [R31.X4+0x80], R7 ;  /* 0x000080071f007388 */ /* 0x0081e80000004800 */
[----:B0-----:R-:W2:Y:S01]  /*5000*/  LDL R7, [R1+0x24] ;  /* 0x0000240001077983 */ /* 0x001ea20000100800 */
[----:B------:R-:W-:-:S04]  /*5010*/  UIMAD UR43, UR40, UR38, URZ ;  /* 0x00000026282b72a4 */ /* 0x000fc8000f8e023f */
[----:B------:R-:W-:Y:S01]  /*5020*/  UIMAD UR44, UR41, UR39, UR43 ;  /* 0x00000027292c72a4 */ /* 0x000fe2000f8e022b */
[----:B----4-:R0:W-:Y:S04]  /*5030*/  STS [R30.X4+0x100], R6 ;  /* 0x000100061e007388 */ /* 0x0101e80000004800 */
[----:B------:R-:W-:Y:S02]  /*5040*/  STS [R29.X4+0x180], R9 ;  /* 0x000180091d007388 */ /* 0x000fe40000004800 */
[----:B------:R-:W0:Y:S02]  /*5050*/  R2UR UR43, R19 ;  /* 0x00000000132b73c2 */ /* 0x000e2400000e0000 */
[----:B------:R-:W-:Y:S04]  /*5060*/  STS [R28.X4+0x200], R8 ;  /* 0x000200081c007388 */ /* 0x000fe80000004800 */
[----:B------:R-:W-:Y:S01]  /*5070*/  STS [R27.X4+0x280], R11 ;  /* 0x0002800b1b007388 */ /* 0x000fe20000004800 */
[----:B------:R-:W-:Y:S01]  /*5080*/  UIMAD.WIDE.U32 UR36, UR41, UR38, URZ ;  /* 0x00000026292472a5 */ /* 0x000fe2000f8e003f */
[----:B------:R-:W-:-:S02]  /*5090*/  FADD.FTZ R126, R67, UR8 ;  /* 0x00000008437e7e21 */ /* 0x000fc40008010000 */
[----:B------:R-:W-:Y:S01]  /*50a0*/  ULDC.64 UR38, c[0x0][0x1c0] ;  /* 0x0000700000267ab9 */ /* 0x000fe20000000a00 */
[----:B------:R-:W-:Y:S01]  /*50b0*/  STS [R26.X4+0x300], R10 ;  /* 0x0003000a1a007388 */ /* 0x000fe20000004800 */
[----:B------:R-:W-:Y:S01]  /*50c0*/  UIADD3 UR37, UR37, UR44, URZ ;  /* 0x0000002c25257290 */ /* 0x000fe2000fffe03f */
[----:B0-----:R-:W-:Y:S02]  /*50d0*/  MOV R6, UR43 ;  /* 0x0000002b00067c02 */ /* 0x001fe40008000f00 */
[----:B------:R-:W-:Y:S04]  /*50e0*/  STS [R25.X4+0x380], R13 ;  /* 0x0003800d19007388 */ /* 0x000fe80000004800 */
[----:B------:R-:W-:Y:S01]  /*50f0*/  STS [R24.X4+0x400], R12 ;  /* 0x0004000c18007388 */ /* 0x000fe20000004800 */
[----:B------:R-:W-:-:S03]  /*5100*/  UIMAD UR44, UR42, UR38, URZ ;  /* 0x000000262a2c72a4 */ /* 0x000fc6000f8e023f */
[----:B------:R-:W-:Y:S04]  /*5110*/  STS [R23.X4+0x480], R14 ;  /* 0x0004800e17007388 */ /* 0x000fe80000004800 */
[----:B------:R-:W-:Y:S04]  /*5120*/  STS [R22.X4+0x500], R4 ;  /* 0x0005000416007388 */ /* 0x000fe80000004800 */
[----:B------:R0:W-:Y:S01]  /*5130*/  STS [R21.X4+0x580], R5 ;  /* 0x0005800515007388 */ /* 0x0001e20000004800 */
[----:B------:R-:W-:Y:S01]  /*5140*/  ISETP.NE.AND P1, PT, R95, RZ, PT ;  /* 0x000000ff5f00720c */ /* 0x000fe20003f25270 */
[----:B------:R-:W-:Y:S01]  /*5150*/  UIMAD UR44, UR6, UR39, UR44 ;  /* 0x00000027062c72a4 */ /* 0x000fe2000f8e022c */
[----:B0-----:R-:W-:Y:S01]  /*5160*/  FMUL.FTZ R5, R6, 1.4426950216293334961 ;  /* 0x3fb8aa3b06057820 */ /* 0x001fe20000410000 */
[----:B------:R-:W-:-:S03]  /*5170*/  UIMAD.WIDE.U32 UR38, UR6, UR38, UR36 ;  /* 0x00000026062672a5 */ /* 0x000fc6000f8e0024 */
[----:B------:R-:W-:Y:S01]  /*5180*/  FMUL.FTZ R126, R5, R126 ;  /* 0x0000007e057e7220 */ /* 0x000fe20000410000 */
[----:B------:R-:W-:Y:S01]  /*5190*/  ULDC.64 UR36, c[0x0][0x230] ;  /* 0x00008c0000247ab9 */ /* 0x000fe20000000a00 */
[----:B------:R-:W-:Y:S01]  /*51a0*/  MOV R0, UR10 ;  /* 0x0000000a00007c02 */ /* 0x000fe20008000f00 */
[----:B------:R-:W-:Y:S02]  /*51b0*/  UIADD3 UR39, UR39, UR44, URZ ;  /* 0x0000002c27277290 */ /* 0x000fe4000fffe03f */
[----:B------:R-:W-:Y:S01]  /*51c0*/  ULEA UR36, UP0, UR38, UR36, 0x2 ;  /* 0x0000002426247291 */ /* 0x000fe2000f80103f */
[----:B------:R-:W0:Y:S01]  /*51d0*/  MUFU.EX2 R126, R126 ;  /* 0x0000007e007e7308 */ /* 0x000e220000000800 */
[----:B------:R-:W-:Y:S02]  /*51e0*/  LEA R0, R0, UR6, 0x8 ;  /* 0x0000000600007c11 */ /* 0x000fe4000f8e40ff */
[----:B------:R-:W-:Y:S01]  /*51f0*/  ULEA.HI.X UR37, UR38, UR37, UR39, 0x2, UP0 ;  /* 0x0000002526257291 */ /* 0x000fe200080f1427 */
[----:B------:R-:W-:Y:S01]  /*5200*/  STS [R20.X4+0x600], R15 ;  /* 0x0006000f14007388 */ /* 0x000fe20000004800 */
[----:B------:R-:W-:-:S03]  /*5210*/  @P1 IADD3 R0, R95, 0x200, RZ ;  /* 0x000002005f001810 */ /* 0x000fc60007ffe0ff */
[----:B------:R1:W-:Y:S04]  /*5220*/  STS [R3.X4+0x680], R17 ;  /* 0x0006801103007388 */ /* 0x0003e80000004800 */
[----:B------:R3:W-:Y:S01]  /*5230*/  STS [R2.X4+0x700], R16 ;  /* 0x0007001002007388 */ /* 0x0007e20000004800 */
[----:B-1----:R-:W-:Y:S02]  /*5240*/  MOV R3, UR37 ;  /* 0x0000002500037c02 */ /* 0x002fe40008000f00 */
[----:B---3--:R-:W-:Y:S02]  /*5250*/  MOV R2, UR36 ;  /* 0x0000002400027c02 */ /* 0x008fe40008000f00 */
[----:B------:R-:W-:Y:S01]  /*5260*/  ISETP.NE.AND P0, PT, R95, 0x7f, PT ;  /* 0x0000007f5f00780c */ /* 0x000fe20003f05270 */
[----:B------:R-:W-:Y:S01]  /*5270*/  BSSY B0, `(.L_x_636) ;  /* 0x0000024000007945 */ /* 0x000fe20003800000 */
[----:B--2---:R1:W-:Y:S01]  /*5280*/  STS [R7.X4+0x780], R18 ;  /* 0x0007801207007388 */ /* 0x0043e20000004800 */
[----:B------:R-:W-:-:S06]  /*5290*/  NOP ;  /* 0x0000000000007918 */ /* 0x000fcc0000000000 */
[----:B------:R2:W3:Y:S01]  /*52a0*/  LDS R48, [R94.X4+0x4] ;  /* 0x000004005e307984 */ /* 0x0004e20000004800 */
[----:B-1----:R-:W-:-:S03]  /*52b0*/  SHF.L.U32 R7, R0, 0x2, RZ ;  /* 0x0000000200077819 */ /* 0x002fc600000006ff */
[----:B------:R2:W1:Y:S04]  /*52c0*/  LDS R47, [R94.X4+0x8] ;  /* 0x000008005e2f7984 */ /* 0x0004680000004800 */
[----:B------:R2:W4:Y:S04]  /*52d0*/  LDS R46, [R94.X4+0xc] ;  /* 0x00000c005e2e7984 */ /* 0x0005280000004800 */
[----:B------:R2:W0:Y:S04]  /*52e0*/  LDS R45, [R94.X4+0x10] ;  /* 0x000010005e2d7984 */ /* 0x0004280000004800 */
        /* <DEDUP_REMOVED lines=11> */
[----:B------:R2:W1:Y:S04]  /*53a0*/  LDS R33, [R94.X4] ;  /* 0x000000005e217984 */ /* 0x0004680000004800 */
[----:B------:R2:W5:Y:S04]  /*53b0*/  LDG.E R111, [R2.64] ;  /* 0x0000001c026f7981 */ /* 0x000568000c1e1900 */
[----:B0-----:R2:W-:Y:S04]  /*53c0*/  STS [R7+0x4c60], R126 ;  /* 0x004c607e07007388 */ /* 0x0015e80000000800 */
[----:B------:R-:W-:Y:S06]  /*53d0*/  BAR.SYNC.DEFER_BLOCKING 0x0 ;  /* 0x0000000000007b1d */ /* 0x000fec0000010000 */
[----:B------:R2:W0:Y:S01]  /*53e0*/  @P0 LDS R32, [R95.X4+0x5464] ;  /* 0x005464005f200984 */ /* 0x0004220000004800 */
[----:B------:R-:W-:Y:S05]  /*53f0*/  @P0 BRA `(.L_x_637) ;  /* 0x000000b000000947 */ /* 0x000fea0003800000 */
[----:B---34-:R-:W-:Y:S01]  /*5400*/  ULDC UR37, c[0x0][0x174] ;  /* 0x00005d0000257ab9 */ /* 0x018fe20000000800 */
[----:B0-----:R-:W-:Y:S01]  /*5410*/  MOV R32, 0x3f800000 ;  /* 0x3f80000000207802 */ /* 0x001fe20000000f00 */
        /* <DEDUP_REMOVED lines=9> */
.L_x_637:
[----:B---34-:R-:W-:Y:S05]  /*54b0*/  BSYNC B0 ;  /* 0x0000000000007941 */ /* 0x018fea0003800000 */
.L_x_636:
[----:B------:R-:W-:Y:S01]  /*54c0*/  UISETP.GE.AND UP0, UPT, UR15, 0x2, UPT ;  /* 0x000000020f00788c */ /* 0x000fe2000bf06270 */
[----:B------:R-:W3:Y:S01]  /*54d0*/  LDL R21, [R1+0x64] ;  /* 0x0000640001157983 */ /* 0x000ee20000100800 */
[----:B0-----:R-:W-:-:S03]  /*54e0*/  LOP3.LUT R0, R95, 0x1f, RZ, 0xc0, !PT ;  /* 0x0000001f5f007812 */ /* 0x001fc600078ec0ff */
[----:B------:R-:W4:Y:S01]  /*54f0*/  LDL R22, [R1+0x68] ;  /* 0x0000680001167983 */ /* 0x000f220000100800 */
[----:B------:R-:W-:-:S03]  /*5500*/  PLOP3.LUT P0, PT, PT, PT, UP0, 0x80, 0x0 ;  /* 0x000000000000781c */ /* 0x000fc60003f0f008 */
[----:B--2---:R-:W2:Y:S01]  /*5510*/  LDL R19, [R1+0x6c] ;  /* 0x00006c0001137983 */ /* 0x004ea20000100800 */
[----:B------:R-:W-:-:S03]  /*5520*/  ISETP.NE.OR P0, PT, R0, RZ, !P0 ;  /* 0x000000ff0000720c */ /* 0x000fc60004705670 */
[----:B------:R-:W2:Y:S04]  /*5530*/  LDL R18, [R1+0x70] ;  /* 0x0000700001127983 */ /* 0x000ea80000100800 */
[----:B------:R-:W2:Y:S01]  /*5540*/  LDL R16, [R1+0x74] ;  /* 0x0000740001107983 */ /* 0x000ea20000100800 */
[----:B------:R-:W-:-:S03]  /*5550*/  MOV R0, UR15 ;  /* 0x0000000f00007c02 */ /* 0x000fc60008000f00 */
[----:B------:R-:W2:Y:S01]  /*5560*/  LDL R15, [R1+0x78] ;  /* 0x00007800010f7983 */ /* 0x000ea20000100800 */
[----:B------:R-:W-:Y:S01]  /*5570*/  HFMA2.MMA R7, -RZ, RZ, 0, 4.76837158203125e-07 ;  /* 0x00000008ff077435 */ /* 0x000fe200000001ff */
[----:B------:R-:W-:Y:S01]  /*5580*/  @!P0 IADD3 R0, R0, -0x2, RZ ;  /* 0xfffffffe00008810 */ /* 0x000fe20007ffe0ff */
[----:B------:R-:W-:Y:S01]  /*5590*/  IMAD.MOV.U32 R3, RZ, RZ, c[0x0][0x16c] ;  /* 0x00005b00ff037624 */ /* 0x000fe200078e00ff */
[----:B------:R-:W2:Y:S03]  /*55a0*/  LDL R13, [R1+0x7c] ;  /* 0x00007c00010d7983 */ /* 0x000ea60000100800 */
[----:B------:R-:W-:Y:S01]  /*55b0*/  @!P0 IMAD R0, R0, R3, UR6 ;  /* 0x0000000600008e24 */ /* 0x000fe2000f8e0203 */
[----:B------:R-:W2:Y:S03]  /*55c0*/  LDL R12, [R1+0x80] ;  /* 0x00008000010c7983 */ /* 0x000ea60000100800 */
[----:B------:R-:W-:Y:S01]  /*55d0*/  @!P0 IMAD.WIDE R2, R0, R7, UR30 ;  /* 0x0000001e00028e25 */ /* 0x000fe2000f8e0207 */
[----:B------:R-:W2:Y:S03]  /*55e0*/  LDL R10, [R1+0x84] ;  /* 0x00008400010a7983 */ /* 0x000ea60000100800 */
[----:B------:R-:W-:Y:S01]  /*55f0*/  FADD.FTZ R0, R66, UR8 ;  /* 0x0000000842007e21 */ /* 0x000fe20008010000 */
[----:B------:R-:W2:Y:S01]  /*5600*/  LDL R9, [R1+0x88] ;  /* 0x0000880001097983 */ /* 0x000ea20000100800 */
[----:B------:R-:W-:Y:S01]  /*5610*/  FADD.FTZ R6, R58, UR8 ;  /* 0x000000083a067e21 */ /* 0x000fe20008010000 */
[----:B------:R-:W-:Y:S01]  /*5620*/  HFMA2.MMA R80, -RZ, RZ, 1.875, 0 ;  /* 0x3f800000ff507435 */ /* 0x000fe200000001ff */
[----:B------:R-:W-:Y:S01]  /*5630*/  FMUL.FTZ R31, R5, R0 ;  /* 0x00000000051f7220 */ /* 0x000fe20000410000 */
[----:B------:R-:W2:Y:S01]  /*5640*/  LDL R84, [R1+0x8c] ;  /* 0x00008c0001547983 */ /* 0x000ea20000100800 */
[----:B------:R-:W-:Y:S01]  /*5650*/  FADD.FTZ R0, R64, UR8 ;  /* 0x0000000840007e21 */ /* 0x000fe20008010000 */
[----:B------:R-:W-:Y:S01]  /*5660*/  MOV R81, RZ ;  /* 0x000000ff00517202 */ /* 0x000fe20000000f00 */
[----:B------:R-:W-:-:S02]  /*5670*/  FADD.FTZ R4, R56, UR8 ;  /* 0x0000000838047e21 */ /* 0x000fc40008010000 */
[C---:B------:R-:W-:Y:S02]  /*5680*/  FMUL.FTZ R29, R5.reuse, R0 ;  /* 0x00000000051d7220 */ /* 0x040fe40000410000 */
[----:B------:R-:W-:Y:S01]  /*5690*/  FMUL.FTZ R23, R5, R6 ;  /* 0x0000000605177220 */ /* 0x000fe20000410000 */
[----:B------:R0:W5:Y:S01]  /*56a0*/  @!P0 LDG.E.64 R80, [R2.64] ;  /* 0x0000001c02508981 */ /* 0x000162000c1e1b00 */
[----:B------:R-:W-:-:S03]  /*56b0*/  FADD.FTZ R0, R62, UR8 ;  /* 0x000000083e007e21 */ /* 0x000fc60008010000 */
[----:B------:R-:W2:Y:S01]  /*56c0*/  LDL R6, [R1+0x90] ;  /* 0x0000900001067983 */ /* 0x000ea20000100800 */
[C---:B------:R-:W-:Y:S02]  /*56d0*/  FMUL.FTZ R17, R5.reuse, R4 ;  /* 0x0000000405117220 */ /* 0x040fe40000410000 */
[C---:B------:R-:W-:Y:S01]  /*56e0*/  FMUL.FTZ R27, R5.reuse, R0 ;  /* 0x00000000051b7220 */ /* 0x040fe20000410000 */
[----:B------:R-:W2:Y:S01]  /*56f0*/  LDL R4, [R1+0x94] ;  /* 0x0000940001047983 */ /* 0x000ea20000100800 */
[----:B------:R-:W-:Y:S02]  /*5700*/  FADD.FTZ R0, R60, UR8 ;  /* 0x000000083c007e21 */ /* 0x000fe40008010000 */
[----:B0-----:R-:W-:Y:S01]  /*5710*/  FADD.FTZ R2, R54, UR8 ;  /* 0x0000000836027e21 */ /* 0x001fe20008010000 */
[----:B------:R-:W2:Y:S01]  /*5720*/  LDL R3, [R1+0x98] ;  /* 0x0000980001037983 */ /* 0x000ea20000100800 */
[----:B------:R-:W-:Y:S02]  /*5730*/  FMUL.FTZ R25, R5, R0 ;  /* 0x0000000005197220 */ /* 0x000fe40000410000 */
        /* <DEDUP_REMOVED lines=8> */
[C---:B------:R-:W-:Y:S02]  /*57c0*/  FMUL.FTZ R11, R5.reuse, R2 ;  /* 0x00000002050b7220 */ /* 0x040fe40000410000 */
[----:B------:R-:W2:Y:S01]  /*57d0*/  LDL R2, [R1+0x9c] ;  /* 0x00009c0001027983 */ /* 0x000ea20000100800 */
[C---:B------:R-:W-:Y:S02]  /*57e0*/  FMUL.FTZ R30, R5.reuse, R30 ;  /* 0x0000001e051e7220 */ /* 0x040fe40000410000 */
[C---:B------:R-:W-:Y:S02]  /*57f0*/  FMUL.FTZ R28, R5.reuse, R28 ;  /* 0x0000001c051c7220 */ /* 0x040fe40000410000 */
[C---:B------:R-:W-:Y:S02]  /*5800*/  FMUL.FTZ R26, R5.reuse, R26 ;  /* 0x0000001a051a7220 */ /* 0x040fe40000410000 */
[----:B------:R-:W-:-:S02]  /*5810*/  FMUL.FTZ R24, R5, R24 ;  /* 0x0000001805187220 */ /* 0x000fc40000410000 */
[C---:B------:R-:W-:Y:S02]  /*5820*/  FMUL.FTZ R20, R5.reuse, R20 ;  /* 0x0000001405147220 */ /* 0x040fe40000410000 */
[C---:B------:R-:W-:Y:S02]  /*5830*/  FMUL.FTZ R14, R5.reuse, R14 ;  /* 0x0000000e050e7220 */ /* 0x040fe40000410000 */
[C---:B------:R-:W-:Y:S02]  /*5840*/  FMUL.FTZ R8, R5.reuse, R8 ;  /* 0x0000000805087220 */ /* 0x040fe40000410000 */
[----:B------:R-:W-:Y:S02]  /*5850*/  FMUL.FTZ R5, R5, R0 ;  /* 0x0000000005057220 */ /* 0x000fe40000410000 */
[----:B------:R-:W2:Y:S01]  /*5860*/  LDL R0, [R1+0xa0] ;  /* 0x0000a00001007983 */ /* 0x000ea20000100800 */
[----:B------:R-:W0:Y:S08]  /*5870*/  MUFU.EX2 R31, R31 ;  /* 0x0000001f001f7308 */ /* 0x000e300000000800 */
[----:B------:R-:W1:Y:S08]  /*5880*/  MUFU.EX2 R30, R30 ;  /* 0x0000001e001e7308 */ /* 0x000e700000000800 */
[----:B------:R-:W1:Y:S01]  /*5890*/  MUFU.EX2 R29, R29 ;  /* 0x0000001d001d7308 */ /* 0x000e620000000800 */
[----:B0-----:R-:W-:-:S07]  /*58a0*/  FMUL.FTZ R82, R126, R31 ;  /* 0x0000001f7e527220 */ /* 0x001fce0000410000 */
[----:B------:R-:W0:Y:S01]  /*58b0*/  MUFU.EX2 R28, R28 ;  /* 0x0000001c001c7308 */ /* 0x000e220000000800 */
[----:B-1----:R-:W-:-:S07]  /*58c0*/  FMUL.FTZ R82, R30, R82 ;  /* 0x000000521e527220 */ /* 0x002fce0000410000 */
[----:B------:R-:W1:Y:S01]  /*58d0*/  MUFU.EX2 R27, R27 ;  /* 0x0000001b001b7308 */ /* 0x000e620000000800 */
[----:B------:R-:W-:-:S07]  /*58e0*/  FMUL.FTZ R82, R29, R82 ;  /* 0x000000521d527220 */ /* 0x000fce0000410000 */
        /* <DEDUP_REMOVED lines=19> */
[----:B0-----:R-:W-:Y:S01]  /*5a20*/  FMUL.FTZ R82, R11, R82 ;  /* 0x000000520b527220 */ /* 0x001fe20000410000 */
[----:B------:R-:W-:-:S03]  /*5a30*/  ISETP.GT.U32.AND P0, PT, R95, 0x1f, PT ;  /* 0x0000001f5f00780c */ /* 0x000fc60003f04070 */
[----:B-1----:R-:W-:Y:S01]  /*5a40*/  FMUL.FTZ R82, R8, R82 ;  /* 0x0000005208527220 */ /* 0x002fe20000410000 */
[----:B------:R-:W-:Y:S03]  /*5a50*/  BSSY B0, `(.L_x_638) ;  /* 0x000008b000007945 */ /* 0x000fe60003800000 */
[----:B------:R-:W-:Y:S02]  /*5a60*/  FMUL.FTZ R82, R5, R82 ;  /* 0x0000005205527220 */ /* 0x000fe40000410000 */
[----:B---3--:R-:W-:Y:S02]  /*5a70*/  FMUL.FTZ R21, R93, R21 ;  /* 0x000000155d157220 */ /* 0x008fe40000410000 */
[----:B----4-:R-:W-:Y:S02]  /*5a80*/  FMUL.FTZ R22, R92, R22 ;  /* 0x000000165c167220 */ /* 0x010fe40000410000 */
[----:B------:R-:W-:-:S02]  /*5a90*/  FMUL.FTZ R21, R21, R33 ;  /* 0x0000002115157220 */ /* 0x000fc40000410000 */
[----:B--2---:R-:W-:Y:S02]  /*5aa0*/  FMUL.FTZ R19, R91, R19 ;  /* 0x000000135b137220 */ /* 0x004fe40000410000 */
[----:B------:R-:W-:Y:S02]  /*5ab0*/  FMUL.FTZ R22, R22, R48 ;  /* 0x0000003016167220 */ /* 0x000fe40000410000 */
[----:B------:R-:W-:Y:S02]  /*5ac0*/  FMUL.FTZ R18, R90, R18 ;  /* 0x000000125a127220 */ /* 0x000fe40000410000 */
[----:B------:R-:W-:Y:S02]  /*5ad0*/  FMUL.FTZ R19, R19, R47 ;  /* 0x0000002f13137220 */ /* 0x000fe40000410000 */
[----:B------:R-:W-:Y:S02]  /*5ae0*/  FFMA.FTZ R83, R21, R31, R22 ;  /* 0x0000001f15537223 */ /* 0x000fe40000010016 */
[----:B------:R-:W-:-:S02]  /*5af0*/  FMUL.FTZ R16, R89, R16 ;  /* 0x0000001059107220 */ /* 0x000fc40000410000 */
[----:B------:R-:W-:Y:S02]  /*5b00*/  FMUL.FTZ R18, R18, R46 ;  /* 0x0000002e12127220 */ /* 0x000fe40000410000 */
[----:B------:R-:W-:Y:S02]  /*5b10*/  FFMA.FTZ R83, R30, R83, R19 ;  /* 0x000000531e537223 */ /* 0x000fe40000010013 */
        /* <DEDUP_REMOVED lines=28> */
[----:B------:R-:W-:Y:S02]  /*5ce0*/  FFMA.FTZ R83, R14, R83, R4 ;  /* 0x000000530e537223 */ /* 0x000fe40000010004 */
[----:B------:R-:W-:Y:S02]  /*5cf0*/  FMUL.FTZ R2, R69, R2 ;  /* 0x0000000245027220 */ /* 0x000fe40000410000 */
[----:B------:R-:W-:Y:S02]  /*5d00*/  FFMA.FTZ R83, R11, R83, R3 ;  /* 0x000000530b537223 */ /* 0x000fe40000010003 */
[----:B------:R-:W-:-:S04]  /*5d10*/  FMUL.FTZ R2, R2, R35 ;  /* 0x0000002302027220 */ /* 0x000fc80000410000 */
[----:B------:R-:W-:Y:S02]  /*5d20*/  FFMA.FTZ R83, R8, R83, R2 ;  /* 0x0000005308537223 */ /* 0x000fe40000010002 */
[----:B------:R-:W-:-:S04]  /*5d30*/  FMUL.FTZ R0, R68, R0 ;  /* 0x0000000044007220 */ /* 0x000fc80000410000 */
[----:B------:R-:W-:Y:S01]  /*5d40*/  FMUL.FTZ R0, R0, R34 ;  /* 0x0000002200007220 */ /* 0x000fe20000410000 */
[----:B------:R-:W-:-:S03]  /*5d50*/  LEA.HI R84, R95, R95, RZ, 0x1e ;  /* 0x0000005f5f547211 */ /* 0x000fc600078ff0ff */
[----:B------:R-:W-:Y:S02]  /*5d60*/  FFMA.FTZ R83, R5, R83, R0 ;  /* 0x0000005305537223 */ /* 0x000fe40000010000 */
        /* <DEDUP_REMOVED lines=32> */
.L_x_695:
        /* <DEDUP_REMOVED lines=23> */
.L_x_696:
        /* <DEDUP_REMOVED lines=8> */
[----:B------:R-:W-:Y:S05]  /*6160*/  CALL.REL.NOINC `($__internal_28_$__cuda_sm70_shflsync_idx_p) ;  /* 0x0000516000007944 */ /* 0x000fea0003c00000 */
.L_x_642:
[----:B------:R-:W-:Y:S05]  /*6170*/  BRA.CONV ~URZ, `(.L_x_643) ;  /* 0x000000437f007947 */ /* 0x000fea000b800000 */
[----:B-1----:R-:W-:Y:S01]  /*6180*/  HFMA2.MMA R159, -RZ, RZ, 0, 1.847743988037109375e-06 ;  /* 0x0000001fff9f7435 */ /* 0x002fe200000001ff */
[----:B------:R-:W-:Y:S02]  /*6190*/  MOV R82, R84 ;  /* 0x0000005400527202 */ /* 0x000fe40000000f00 */
[----:B------:R-:W-:-:S03]  /*61a0*/  MOV R83, 0x61c0 ;  /* 0x000061c000537802 */ /* 0x000fc60000000f00 */
[----:B--2--5:R-:W-:Y:S05]  /*61b0*/  CALL.REL.NOINC `($__internal_28_$__cuda_sm70_shflsync_idx_p) ;  /* 0x0000511000007944 */ /* 0x024fea0003c00000 */
.L_x_643:
[----:B------:R-:W-:Y:S05]  /*61c0*/  BRA.DIV ~URZ, `(.L_x_644) ;  /* 0x000049027f007947 */ /* 0x000fea000b800000 */
[----:B------:R-:W0:Y:S04]  /*61d0*/  SHFL.IDX PT, R80, R80, RZ, 0x1f ;  /* 0x00001fff50507589 */ /* 0x000e2800000e0000 */
[----:B------:R-:W3:Y:S04]  /*61e0*/  SHFL.IDX PT, R81, R81, RZ, 0x1f ;  /* 0x00001fff51517589 */ /* 0x000ee800000e0000 */
[----:B------:R-:W4:Y:S04]  /*61f0*/  SHFL.UP PT, R85, R85, 0x1, RZ ;  /* 0x0420000055557989 */ /* 0x000f2800000e00ff */
[----:B------:R-:W2:Y:S02]  /*6200*/  SHFL.UP PT, R84, R84, 0x1, RZ ;  /* 0x0420000054547989 */ /* 0x000ea400000e00ff */
.L_x_697:
        /* <DEDUP_REMOVED lines=15> */
.L_x_639:
[----:B0-----:R-:W-:Y:S05]  /*6300*/  BSYNC B0 ;  /* 0x0000000000007941 */ /* 0x001fea0003800000 */
.L_x_638:
[----:B------:R-:W-:Y:S01]  /*6310*/  WARPSYNC 0xffffffff ;  /* 0xffffffff00007948 */ /* 0x000fe20003800000 */
[----:B------:R-:W-:Y:S01]  /*6320*/  BAR.SYNC.DEFER_BLOCKING 0x0 ;  /* 0x0000000000007b1d */ /* 0x000fe20000010000 */
[----:B------:R-:W-:Y:S01]  /*6330*/  LEA.HI R85, R95, R95, RZ, 0x1e ;  /* 0x0000005f5f557211 */ /* 0x000fe200078ff0ff */
[----:B--2---:R-:W-:Y:S01]  /*6340*/  FMUL.FTZ R82, R5, R32 ;  /* 0x0000002005527220 */ /* 0x004fe20000410000 */
        /* <DEDUP_REMOVED lines=8> */
[----:B------:R-:W-:Y:S01]  /*63d0*/  MOV R84, UR6 ;  /* 0x0000000600547c02 */ /* 0x000fe20008000f00 */
[----:B------:R-:W-:Y:S01]  /*63e0*/  FFMA.FTZ R83, R11, R83, R108 ;  /* 0x000000530b537223 */ /* 0x000fe2000001006c */
[----:B------:R-:W-:Y:S01]  /*63f0*/  BSSY B0, `(.L_x_645) ;  /* 0x0000072000007945 */ /* 0x000fe20003800000 */
[C---:B------:R-:W-:Y:S01]  /*6400*/  FMUL.FTZ R82, R14.reuse, R82 ;  /* 0x000000520e527220 */ /* 0x040fe20000410000 */
[----:B------:R-:W-:Y:S01]  /*6410*/  PLOP3.LUT P0, PT, PT, PT, UP0, 0x80, 0x0 ;  /* 0x000000000000781c */ /* 0x000fe20003f0f008 */
[----:B------:R-:W-:-:S02]  /*6420*/  FFMA.FTZ R83, R14, R83, R107 ;  /* 0x000000530e537223 */ /* 0x000fc4000001006b */
[----:B------:R-:W-:Y:S01]  /*6430*/  FMUL.FTZ R82, R17, R82 ;  /* 0x0000005211527220 */ /* 0x000fe20000410000 */
[----:B------:R-:W-:Y:S01]  /*6440*/  ISETP.NE.OR P0, PT, R87, RZ, P0 ;  /* 0x000000ff5700720c */ /* 0x000fe20000705670 */
[----:B------:R-:W-:Y:S02]  /*6450*/  FFMA.FTZ R83, R17, R83, R106 ;  /* 0x0000005311537223 */ /* 0x000fe4000001006a */
[C---:B------:R-:W-:Y:S01]  /*6460*/  FMUL.FTZ R82, R20.reuse, R82 ;  /* 0x0000005214527220 */ /* 0x040fe20000410000 */
[----:B------:R-:W0:Y:S01]  /*6470*/  LDS R80, [R85.X8+0x4254] ;  /* 0x0042540055507984 */ /* 0x000e220000008800 */
        /* <DEDUP_REMOVED lines=19> */
[----:B0-----:R-:W-:Y:S01]  /*65b0*/  FFMA.FTZ R126, R126, R80, R21 ;  /* 0x000000507e7e7223 */ /* 0x001fe20000010015 */
[----:B------:R-:W-:-:S03]  /*65c0*/  MOV R80, 0x3f800000 ;  /* 0x3f80000000507802 */ /* 0x000fc60000000f00 */
[----:B------:R-:W-:-:S03]  /*65d0*/  FFMA.FTZ R130, R31, R126, R22 ;  /* 0x0000007e1f827223 */ /* 0x000fc60000010016 */
[----:B------:R0:W2:Y:S01]  /*65e0*/  @!P0 LDS.64 R80, [R84.X8+0x5660] ;  /* 0x0056600054508984 */ /* 0x0000a20000008a00 */
[----:B------:R-:W-:Y:S01]  /*65f0*/  FFMA.FTZ R131, R30, R130, R19 ;  /* 0x000000821e837223 */ /* 0x000fe20000010013 */
[----:B------:R-:W-:Y:S02]  /*6600*/  ISETP.GT.U32.AND P0, PT, R95, 0x1f, PT ;  /* 0x0000001f5f00780c */ /* 0x000fe40003f04070 */
[----:B------:R0:W-:Y:S01]  /*6610*/  STS.64 [R85.X8+0x4760], R82 ;  /* 0x0047605255007388 */ /* 0x0001e20000008a00 */
        /* <DEDUP_REMOVED lines=12> */
[----:B-----5:R-:W-:Y:S01]  /*66e0*/  FFMA.FTZ R129, R5, R128, R0 ;  /* 0x0000008005817223 */ /* 0x020fe20000010000 */
[----:B------:R-:W-:Y:S06]  /*66f0*/  BAR.SYNC.DEFER_BLOCKING 0x0 ;  /* 0x0000000000007b1d */ /* 0x000fec0000010000 */
[----:B------:R-:W-:Y:S05]  /*6700*/  @P0 BRA `(.L_x_646) ;  /* 0x0000040000000947 */ /* 0x000fea0003800000 */
[----:B0-2---:R-:W-:Y:S01]  /*6710*/  IMAD R86, R95, 0x28, RZ ;  /* 0x000000285f567824 */ /* 0x005fe200078e02ff */
        /* <DEDUP_REMOVED lines=17> */
.L_x_698:
        /* <DEDUP_REMOVED lines=26> */
.L_x_699:
        /* <DEDUP_REMOVED lines=20> */
.L_x_646:
[----:B0-2---:R-:W-:Y:S05]  /*6b10*/  BSYNC B0 ;  /* 0x0000000000007941 */ /* 0x005fea0003800000 */
.L_x_645:
[----:B------:R-:W2:Y:S01]  /*6b20*/  LDL.LU R160, [R1] ;  /* 0x0000000001a07983 */ /* 0x000ea20000300800 */
[----:B------:R-:W-:Y:S01]  /*6b30*/  WARPSYNC 0xffffffff ;  /* 0xffffffff00007948 */ /* 0x000fe20003800000 */
[----:B------:R-:W-:Y:S01]  /*6b40*/  LEA.HI R82, R95, R95, RZ, 0x1e ;  /* 0x0000005f5f527211 */ /* 0x000fe200078ff0ff */
[----:B------:R-:W-:Y:S01]  /*6b50*/  ULDC.64 UR36, c[0x0][0x298] ;  /* 0x0000a60000247ab9 */ /* 0x000fe20000000a00 */
[----:B-1----:R-:W3:Y:S04]  /*6b60*/  LDL.LU R159, [R1+0x4] ;  /* 0x00000400019f7983 */ /* 0x002ee80000300800 */
[----:B------:R-:W-:Y:S06]  /*6b70*/  BAR.SYNC.DEFER_BLOCKING 0x0 ;  /* 0x0000000000007b1d */ /* 0x000fec0000010000 */
[----:B------:R-:W0:Y:S02]  /*6b80*/  LDS R82, [R82.X8+0x4764] ;  /* 0x0047640052527984 */ /* 0x000e240000008800 */
[----:B0-----:R-:W-:-:S04]  /*6b90*/  FFMA.FTZ R32, R82, R32, R111 ;  /* 0x0000002052207223 */ /* 0x001fc8000001006f */
[----:B------:R-:W-:Y:S02]  /*6ba0*/  FFMA.FTZ R110, R5, R32, R110 ;  /* 0x00000020056e7223 */ /* 0x000fe4000001006e */
[----:B------:R-:W-:-:S04]  /*6bb0*/  FFMA.FTZ R5, R156, R126, RZ ;  /* 0x0000007e9c057223 */ /* 0x000fc800000100ff */
[----:B------:R-:W-:Y:S02]  /*6bc0*/  FFMA.FTZ R5, R155, R130, R5 ;  /* 0x000000829b057223 */ /* 0x000fe40000010005 */
[----:B------:R-:W-:Y:S02]  /*6bd0*/  FFMA.FTZ R8, R8, R110, R109 ;  /* 0x0000006e08087223 */ /* 0x000fe4000001006d */
        /* <DEDUP_REMOVED lines=17> */
[----:B------:R-:W-:Y:S01]  /*6cf0*/  FADD.FTZ R139, -R7, R139 ;  /* 0x0000008b078b7221 */ /* 0x000fe20000010100 */
[----:B------:R-:W-:Y:S01]  /*6d00*/  HFMA2.MMA R7, -RZ, RZ, 0, 0 ;  /* 0x00000000ff077435 */ /* 0x000fe200000001ff */
[----:B------:R-:W-:Y:S01]  /*6d10*/  FFMA.FTZ R27, R27, R26, R100 ;  /* 0x0000001a1b1b7223 */ /* 0x000fe20000010064 */
[----:B------:R-:W-:Y:S01]  /*6d20*/  ISETP.NE.AND P0, PT, R95, RZ, PT ;  /* 0x000000ff5f00720c */ /* 0x000fe20003f05270 */
[----:B------:R-:W-:Y:S01]  /*6d30*/  FADD.FTZ R23, -R4, R141 ;  /* 0x0000008d04177221 */ /* 0x000fe20000010100 */
[----:B------:R-:W-:Y:S01]  /*6d40*/  MOV R4, UR27 ;  /* 0x0000001b00047c02 */ /* 0x000fe20008000f00 */
[----:B------:R-:W-:Y:S02]  /*6d50*/  FADD.FTZ R20, -R6, R140 ;  /* 0x0000008c06147221 */ /* 0x000fe40000010100 */
[----:B------:R-:W-:-:S02]  /*6d60*/  FFMA.FTZ R5, R145, R140, R5 ;  /* 0x0000008c91057223 */ /* 0x000fc40000010005 */
[----:B------:R-:W-:Y:S02]  /*6d70*/  IMAD.MOV.U32 R6, RZ, RZ, R95 ;  /* 0x000000ffff067224 */ /* 0x000fe400078e005f */
[----:B------:R-:W-:Y:S02]  /*6d80*/  FFMA.FTZ R28, R28, R27, R99 ;  /* 0x0000001b1c1c7223 */ /* 0x000fe40000010063 */
[----:B------:R-:W-:Y:S02]  /*6d90*/  FFMA.FTZ R141, R144, R141, R5 ;  /* 0x0000008d908d7223 */ /* 0x000fe40000010005 */
[----:B------:R-:W-:-:S04]  /*6da0*/  IMAD.WIDE.U32 R4, R4, c[0x0][0x298], R6 ;  /* 0x0000a60004047a25 */ /* 0x000fc800078e0006 */
[----:B------:R-:W-:Y:S02]  /*6db0*/  FFMA.FTZ R29, R29, R28, R98 ;  /* 0x0000001c1d1d7223 */ /* 0x000fe40000010062 */
[----:B------:R-:W-:Y:S01]  /*6dc0*/  FADD.FTZ R7, -R0, R129 ;  /* 0x0000008100077221 */ /* 0x000fe20000010100 */
[----:B------:R-:W-:Y:S01]  /*6dd0*/  MOV R0, UR6 ;  /* 0x0000000600007c02 */ /* 0x000fe20008000f00 */
[----:B------:R-:W-:Y:S01]  /*6de0*/  UIMAD UR36, UR26, UR36, URZ ;  /* 0x000000241a2472a4 */ /* 0x000fe2000f8e023f */
[----:B------:R-:W-:-:S03]  /*6df0*/  FFMA.FTZ R30, R30, R29, R97 ;  /* 0x0000001d1e1e7223 */ /* 0x000fc60000010061 */
[----:B------:R0:W-:Y:S01]  /*6e00*/  @!P0 STS.64 [R0.X8+0x5660], R80 ;  /* 0x0056605000008388 */ /* 0x0001e20000008a00 */
[----:B------:R-:W-:Y:S01]  /*6e10*/  UIMAD UR36, UR27, UR37, UR36 ;  /* 0x000000251b2472a4 */ /* 0x000fe2000f8e0224 */
[----:B------:R-:W-:Y:S02]  /*6e20*/  FFMA.FTZ R96, R31, R30, R96 ;  /* 0x0000001e1f607223 */ /* 0x000fe40000010060 */
[----:B------:R-:W-:Y:S02]  /*6e30*/  FFMA.FTZ R83, R143, R127, R141 ;  /* 0x0000007f8f537223 */ /* 0x000fe4000001008d */
[----:B------:R-:W-:Y:S02]  /*6e40*/  FADD.FTZ R127, -R3, R127 ;  /* 0x0000007f037f7221 */ /* 0x000fe40000010100 */
[----:B------:R-:W-:Y:S02]  /*6e50*/  FADD.FTZ R99, R52, UR8 ;  /* 0x0000000834637e21 */ /* 0x000fe40008010000 */
[----:B0-----:R-:W-:-:S02]  /*6e60*/  FADD.FTZ R81, R67, UR8 ;  /* 0x0000000843517e21 */ /* 0x001fc40008010000 */
[----:B------:R-:W-:Y:S01]  /*6e70*/  FMUL.FTZ R34, R34, R32 ;  /* 0x0000002022227220 */ /* 0x000fe20000410000 */
[----:B------:R-:W-:Y:S01]  /*6e80*/  SHF.L.U32 R0, R95, 0x4, RZ ;  /* 0x000000045f007819 */ /* 0x000fe200000006ff */
[----:B------:R-:W-:Y:S02]  /*6e90*/  FADD.FTZ R21, -R21, R126 ;  /* 0x0000007e15157221 */ /* 0x000fe40000010100 */
[----:B------:R-:W-:Y:S02]  /*6ea0*/  FADD.FTZ R80, R66, UR8 ;  /* 0x0000000842507e21 */ /* 0x000fe40008010000 */
[----:B------:R-:W-:Y:S01]  /*6eb0*/  FMUL.FTZ R3, R96, R81 ;  /* 0x0000005160037220 */ /* 0x000fe20000410000 */
[----:B------:R-:W-:Y:S01]  /*6ec0*/  IADD3 R5, R5, UR36, RZ ;  /* 0x0000002405057c10 */ /* 0x000fe2000fffe0ff */
[----:B------:R-:W-:Y:S01]  /*6ed0*/  FADD.FTZ R82, -R2, R128 ;  /* 0x0000008002527221 */ /* 0x000fe20000010100 */
[----:B------:R-:W-:Y:S01]  /*6ee0*/  MOV R2, UR25 ;  /* 0x0000001900027c02 */ /* 0x000fe20008000f00 */
[-C--:B------:R-:W-:Y:S01]  /*6ef0*/  FFMA.FTZ R157, R34, R99.reuse, R157 ;  /* 0x00000063229d7223 */ /* 0x080fe2000001009d */
[----:B------:R-:W-:Y:S01]  /*6f00*/  LEA.HI.SX32 R97, R0, R0, 0x1b ;  /* 0x0000000000617211 */ /* 0x000fe200078fdaff */
[----:B------:R-:W-:Y:S01]  /*6f10*/  FADD.FTZ R22, -R22, R130 ;  /* 0x0000008216167221 */ /* 0x000fe20000010100 */
[----:B------:R-:W-:Y:S01]  /*6f20*/  IADD3 R6, R0, 0x1, RZ ;  /* 0x0000000100067810 */ /* 0x000fe20007ffe0ff */
[----:B------:R-:W-:Y:S01]  /*6f30*/  FADD.FTZ R31, R65, UR8 ;  /* 0x00000008411f7e21 */ /* 0x000fe20008010000 */
[----:B------:R-:W-:Y:S01]  /*6f40*/  ULDC.64 UR36, c[0x0][0x2a0] ;  /* 0x0000a80000247ab9 */ /* 0x000fe20000000a00 */
[----:B------:R-:W-:-:S02]  /*6f50*/  FMUL.FTZ R99, R32, R99 ;  /* 0x0000006320637220 */ /* 0x000fc40000410000 */
[----:B------:R-:W-:Y:S02]  /*6f60*/  FMUL.FTZ R86, R32, UR43 ;  /* 0x0000002b20567c20 */ /* 0x000fe40008410000 */
[----:B------:R-:W-:Y:S02]  /*6f70*/  FMUL.FTZ R87, R30, R80 ;  /* 0x000000501e577220 */ /* 0x000fe40000410000 */
[-C--:B------:R-:W-:Y:S02]  /*6f80*/  FFMA.FTZ R84, R21, R3.reuse, RZ ;  /* 0x0000000315547223 */ /* 0x080fe400000100ff */
[----:B------:R-:W-:Y:S02]  /*6f90*/  FMUL.FTZ R32, R93, R3 ;  /* 0x000000035d207220 */ /* 0x000fe40000410000 */
[----:B------:R-:W-:Y:S01]  /*6fa0*/  IMAD.WIDE.U32 R4, R2, c[0x0][0x2a0], R4 ;  /* 0x0000a80002047a25 */ /* 0x000fe200078e0004 */
[----:B------:R-:W-:Y:S02]  /*6fb0*/  IADD3 R2, R0, 0x2, RZ ;  /* 0x0000000200027810 */ /* 0x000fe40007ffe0ff */
[----:B------:R-:W-:Y:S01]  /*6fc0*/  LEA.HI.SX32 R6, R6, R0, 0x1b ;  /* 0x0000000006067211 */ /* 0x000fe200078fdaff */
[----:B------:R-:W-:-:S02]  /*6fd0*/  FMUL.FTZ R85, R29, R31 ;  /* 0x0000001f1d557220 */ /* 0x000fc40000410000 */
[-C--:B------:R-:W-:Y:S01]  /*6fe0*/  FFMA.FTZ R84, R22, R87.reuse, R84 ;  /* 0x0000005716547223 */ /* 0x080fe20000010054 */
[----:B------:R0:W-:Y:S01]  /*6ff0*/  STS [R97.X4+0x2110], R32 ;  /* 0x0021102061007388 */ /* 0x0001e20000004800 */
[----:B------:R-:W-:Y:S02]  /*7000*/  FADD.FTZ R19, -R19, R131 ;  /* 0x0000008313137221 */ /* 0x000fe40000010100 */
[----:B------:R-:W-:Y:S01]  /*7010*/  FMUL.FTZ R87, R92, R87 ;  /* 0x000000575c577220 */ /* 0x000fe20000410000 */
[----:B------:R-:W-:Y:S01]  /*7020*/  LEA.HI.SX32 R2, R2, R0, 0x1b ;  /* 0x0000000002027211 */ /* 0x000fe200078fdaff */
[----:B------:R-:W-:Y:S02]  /*7030*/  FMUL.FTZ R3, R91, R85 ;  /* 0x000000555b037220 */ /* 0x000fe40000410000 */
[----:B------:R-:W-:Y:S02]  /*7040*/  FMUL.FTZ R86, R86, R7 ;  /* 0x0000000756567220 */ /* 0x000fe40000410000 */
[----:B0-----:R-:W-:Y:S01]  /*7050*/  FADD.FTZ R32, R64, UR8 ;  /* 0x0000000840207e21 */ /* 0x001fe20008010000 */
[----:B------:R0:W-:Y:S01]  /*7060*/  STS [R6.X4+0x2114], R87 ;  /* 0x0021145706007388 */ /* 0x0001e20000004800 */
[----:B------:R-:W-:-:S02]  /*7070*/  FFMA.FTZ R85, R19, R85, R84 ;  /* 0x0000005513557223 */ /* 0x000fc40000010054 */
[----:B------:R-:W-:Y:S02]  /*7080*/  FMUL.FTZ R84, R35, R110 ;  /* 0x0000006e23547220 */ /* 0x000fe40000410000 */
[----:B------:R-:W-:Y:S02]  /*7090*/  FADD.FTZ R18, -R18, R132 ;  /* 0x0000008412127221 */ /* 0x000fe40000010100 */
[----:B------:R-:W-:Y:S01]  /*70a0*/  FADD.FTZ R35, R63, UR8 ;  /* 0x000000083f237e21 */ /* 0x000fe20008010000 */
[----:B------:R1:W-:Y:S01]  /*70b0*/  STS [R2.X4+0x2118], R3 ;  /* 0x0021180302007388 */ /* 0x0003e20000004800 */
[----:B0-----:R-:W-:Y:S02]  /*70c0*/  FMUL.FTZ R6, R28, R32 ;  /* 0x000000201c067220 */ /* 0x001fe40000410000 */
[----:B------:R-:W-:Y:S02]  /*70d0*/  FFMA.FTZ R86, R68, R34, R86 ;  /* 0x0000002244567223 */ /* 0x000fe40000010056 */
[----:B------:R-:W-:-:S02]  /*70e0*/  FADD.FTZ R34, R62, UR8 ;  /* 0x000000083e227e21 */ /* 0x000fc40008010000 */
[----:B------:R-:W-:Y:S01]  /*70f0*/  FADD.FTZ R16, -R16, R133 ;  /* 0x0000008510107221 */ /* 0x000fe20000010100 */
[----:B-1----:R-:W-:Y:S01]  /*7100*/  IADD3 R2, R0, 0x3, RZ ;  /* 0x0000000300027810 */ /* 0x002fe20007ffe0ff */
[----:B------:R-:W-:Y:S02]  /*7110*/  FMUL.FTZ R98, R27, R35 ;  /* 0x000000231b627220 */ /* 0x000fe40000410000 */
[----:B------:R-:W-:Y:S01]  /*7120*/  FFMA.FTZ R85, R18, R6, R85 ;  /* 0x0000000612557223 */ /* 0x000fe20000010055 */
[----:B------:R-:W-:Y:S01]  /*7130*/  LEA.HI.SX32 R2, R2, R0, 0x1b ;  /* 0x0000000002027211 */ /* 0x000fe200078fdaff */
[----:B------:R-:W-:Y:S02]  /*7140*/  FMUL.FTZ R3, R26, R34 ;  /* 0x000000221a037220 */ /* 0x000fe40000410000 */
[----:B------:R-:W-:Y:S02]  /*7150*/  FMUL.FTZ R6, R90, R6 ;  /* 0x000000065a067220 */ /* 0x000fe40000410000 */
[----:B------:R-:W-:-:S02]  /*7160*/  FADD.FTZ R15, -R15, R134 ;  /* 0x000000860f0f7221 */ /* 0x000fc40000010100 */
[-C--:B------:R-:W-:Y:S01]  /*7170*/  FFMA.FTZ R85, R16, R98.reuse, R85 ;  /* 0x0000006210557223 */ /* 0x080fe20000010055 */
[----:B------:R0:W-:Y:S01]  /*7180*/  STS [R2.X4+0x211c], R6 ;  /* 0x00211c0602007388 */ /* 0x0001e20000004800 */
[-C--:B------:R-:W-:Y:S02]  /*7190*/  FMUL.FTZ R100, R88, R3.reuse ;  /* 0x0000000358647220 */ /* 0x080fe40000410000 */
[----:B------:R-:W-:Y:S02]  /*71a0*/  FFMA.FTZ R3, R15, R3, R85 ;  /* 0x000000030f037223 */ /* 0x000fe40000010055 */
[----:B------:R-:W-:Y:S02]  /*71b0*/  FMUL.FTZ R101, R110, UR43 ;  /* 0x0000002b6e657c20 */ /* 0x000fe40008410000 */
[----:B------:R-:W-:Y:S02]  /*71c0*/  FMUL.FTZ R98, R89, R98 ;  /* 0x0000006259627220 */ /* 0x000fe40000410000 */
[----:B------:R-:W-:-:S02]  /*71d0*/  FMUL.FTZ R85, R41, R104 ;  /* 0x0000006829557220 */ /* 0x000fc40000410000 */
[----:B0-----:R-:W-:Y:S02]  /*71e0*/  FADD.FTZ R2, R59, UR8 ;  /* 0x000000083b027e21 */ /* 0x001fe40008010000 */
[----:B------:R-:W-:Y:S02]  /*71f0*/  FADD.FTZ R6, R60, UR8 ;  /* 0x000000083c067e21 */ /* 0x000fe40008010000 */
[----:B------:R-:W-:Y:S02]  /*7200*/  FMUL.FTZ R42, R42, R24 ;  /* 0x000000182a2a7220 */ /* 0x000fe40000410000 */
[----:B------:R-:W-:Y:S02]  /*7210*/  FADD.FTZ R41, R61, UR8 ;  /* 0x000000083d297e21 */ /* 0x000fe40008010000 */
[----:B------:R-:W-:Y:S01]  /*7220*/  FADD.FTZ R87, R53, UR8 ;  /* 0x0000000835577e21 */ /* 0x000fe20008010000 */
[----:B------:R0:W-:Y:S01]  /*7230*/  STS [R97.X4+0x2120], R98 ;  /* 0x0021206261007388 */ /* 0x0001e20000004800 */
[----:B------:R-:W-:-:S02]  /*7240*/  FMUL.FTZ R101, R101, R82 ;  /* 0x0000005265657220 */ /* 0x000fc40000410000 */
[----:B------:R-:W-:Y:S01]  /*7250*/  FADD.FTZ R13, -R13, R135 ;  /* 0x000000870d0d7221 */ /* 0x000fe20000010100 */
[----:B------:R1:W-:Y:S01]  /*7260*/  STS [R97.X4+0x2124], R100 ;  /* 0x0021246461007388 */ /* 0x0003e20000004800 */
[----:B------:R-:W-:Y:S01]  /*7270*/  FFMA.FTZ R158, R84, R87, R158 ;  /* 0x00000057549e7223 */ /* 0x000fe2000001009e */
[----:B------:R-:W-:Y:S01]  /*7280*/  UIMAD UR36, UR24, UR36, URZ ;  /* 0x00000024182472a4 */ /* 0x000fe2000f8e023f */
[----:B------:R-:W-:Y:S02]  /*7290*/  FFMA.FTZ R84, R69, R84, R101 ;  /* 0x0000005445547223 */ /* 0x000fe40000010065 */
[----:B0-----:R-:W-:Y:S02]  /*72a0*/  FMUL.FTZ R98, R25, R41 ;  /* 0x0000002919627220 */ /* 0x001fe40000410000 */
[----:B------:R-:W-:Y:S02]  /*72b0*/  FADD.FTZ R12, -R12, R136 ;  /* 0x000000880c0c7221 */ /* 0x000fe40000010100 */
[-C--:B------:R-:W-:Y:S01]  /*72c0*/  FFMA.FTZ R3, R13, R98.reuse, R3 ;  /* 0x000000620d037223 */ /* 0x080fe20000010003 */
[----:B------:R-:W-:Y:S01]  /*72d0*/  UIMAD UR36, UR25, UR37, UR36 ;  /* 0x00000025192472a4 */ /* 0x000fe2000f8e0224 */
[----:B------:R-:W-:-:S02]  /*72e0*/  FMUL.FTZ R98, R77, R98 ;  /* 0x000000624d627220 */ /* 0x000fc40000410000 */
[----:B------:R-:W-:Y:S02]  /*72f0*/  FADD.FTZ R10, -R10, R137 ;  /* 0x000000890a0a7221 */ /* 0x000fe40000010100 */
[----:B------:R-:W-:Y:S02]  /*7300*/  FMUL.FTZ R40, R40, R105 ;  /* 0x0000006928287220 */ /* 0x000fe40000410000 */
[----:B------:R-:W-:Y:S01]  /*7310*/  FMUL.FTZ R39, R39, R17 ;  /* 0x0000001127277220 */ /* 0x000fe20000410000 */
[----:B------:R0:W-:Y:S01]  /*7320*/  STS [R97.X4+0x2128], R98 ;  /* 0x0021286261007388 */ /* 0x0001e20000004800 */
[----:B------:R-:W-:Y:S01]  /*7330*/  IADD3 R5, R5, UR36, RZ ;  /* 0x0000002405057c10 */ /* 0x000fe2000fffe0ff */
[----:B------:R-:W-:Y:S02]  /*7340*/  FADD.FTZ R9, -R9, R138 ;  /* 0x0000008a09097221 */ /* 0x000fe40000010100 */
[-C--:B--2---:R-:W-:Y:S02]  /*7350*/  FFMA.FTZ R160, R85, R2.reuse, R160 ;  /* 0x0000000255a07223 */ /* 0x084fe400000100a0 */
[----:B------:R-:W-:-:S02]  /*7360*/  FMUL.FTZ R2, R104, R2 ;  /* 0x0000000268027220 */ /* 0x000fc40000410000 */
[-C--:B---3--:R-:W-:Y:S02]  /*7370*/  FFMA.FTZ R159, R42, R6.reuse, R159 ;  /* 0x000000062a9f7223 */ /* 0x088fe4000001009f */
[----:B------:R-:W-:Y:S02]  /*7380*/  FMUL.FTZ R6, R24, R6 ;  /* 0x0000000618067220 */ /* 0x000fe40000410000 */
[----:B------:R-:W-:Y:S02]  /*7390*/  FMUL.FTZ R101, R75, R2 ;  /* 0x000000024b657220 */ /* 0x000fe40000410000 */
[-C--:B-1----:R-:W-:Y:S02]  /*73a0*/  FMUL.FTZ R100, R76, R6.reuse ;  /* 0x000000064c647220 */ /* 0x082fe40000410000 */
[----:B------:R-:W-:Y:S01]  /*73b0*/  FFMA.FTZ R3, R12, R6, R3 ;  /* 0x000000060c037223 */ /* 0x000fe20000010003 */
[----:B------:R1:W-:Y:S04]  /*73c0*/  STS [R97.X4+0x2130], R101 ;  /* 0x0021306561007388 */ /* 0x0003e80000004800 */
[----:B------:R2:W-:Y:S01]  /*73d0*/  STS [R97.X4+0x212c], R100 ;  /* 0x00212c6461007388 */ /* 0x0005e20000004800 */
[----:B0-----:R-:W-:Y:S01]  /*73e0*/  FFMA.FTZ R98, R10, R2, R3 ;  /* 0x000000020a627223 */ /* 0x001fe20000010003 */
[----:B------:R-:W-:Y:S01]  /*73f0*/  LEA R2, P1, R4, c[0x0][0x318], 0x2 ;  /* 0x0000c60004027a11 */ /* 0x000fe200078210ff */
[----:B-1----:R-:W-:-:S02]  /*7400*/  FADD.FTZ R101, R58, UR8 ;  /* 0x000000083a657e21 */ /* 0x002fc40008010000 */
[----:B--2---:R-:W-:Y:S02]  /*7410*/  FADD.FTZ R100, R57, UR8 ;  /* 0x0000000839647e21 */ /* 0x004fe40008010000 */
[-C--:B------:R-:W-:Y:S02]  /*7420*/  FFMA.FTZ R165, R40, R101.reuse, R165 ;  /* 0x0000006528a57223 */ /* 0x080fe400000100a5 */
[-C--:B------:R-:W-:Y:S02]  /*7430*/  FFMA.FTZ R164, R39, R100.reuse, R164 ;  /* 0x0000006427a47223 */ /* 0x080fe400000100a4 */
[----:B------:R-:W-:Y:S02]  /*7440*/  FMUL.FTZ R101, R105, R101 ;  /* 0x0000006569657220 */ /* 0x000fe40000410000 */
[----:B------:R-:W-:Y:S01]  /*7450*/  FMUL.FTZ R100, R17, R100 ;  /* 0x0000006411647220 */ /* 0x000fe20000410000 */
[----:B------:R-:W-:Y:S01]  /*7460*/  IADD3 R6, P0, R4, UR14, RZ ;  /* 0x0000000e04067c10 */ /* 0x000fe2000ff1e0ff */
[----:B------:R-:W-:Y:S01]  /*7470*/  FMUL.FTZ R102, R74, R101 ;  /* 0x000000654a667220 */ /* 0x000fe20000410000 */
[----:B------:R-:W-:Y:S01]  /*7480*/  LEA.HI.X R3, R4, c[0x0][0x31c], R5, 0x2, P1 ;  /* 0x0000c70004037a11 */ /* 0x000fe200008f1405 */
[----:B------:R-:W-:-:S02]  /*7490*/  FMUL.FTZ R4, R73, R100 ;  /* 0x0000006449047220 */ /* 0x000fc40000410000 */
[----:B------:R-:W-:Y:S02]  /*74a0*/  FFMA.FTZ R98, R9, R101, R98 ;  /* 0x0000006509627223 */ /* 0x000fe40000010062 */
[----:B------:R-:W-:Y:S02]  /*74b0*/  FADD.FTZ R101, R56, UR8 ;  /* 0x0000000838657e21 */ /* 0x000fe40008010000 */
[----:B------:R-:W-:Y:S01]  /*74c0*/  FMUL.FTZ R38, R38, R14 ;  /* 0x0000000e26267220 */ /* 0x000fe20000410000 */
[----:B------:R0:W-:Y:S01]  /*74d0*/  STS [R97.X4+0x2138], R4 ;  /* 0x0021380461007388 */ /* 0x0001e20000004800 */
[----:B------:R-:W-:Y:S02]  /*74e0*/  FMUL.FTZ R36, R36, R8 ;  /* 0x0000000824247220 */ /* 0x000fe40000410000 */
[-C--:B------:R-:W-:Y:S02]  /*74f0*/  FFMA.FTZ R163, R38, R101.reuse, R163 ;  /* 0x0000006526a37223 */ /* 0x080fe400000100a3 */
[----:B------:R-:W-:Y:S01]  /*7500*/  FMUL.FTZ R101, R14, R101 ;  /* 0x000000650e657220 */ /* 0x000fe20000410000 */
[----:B------:R1:W-:Y:S01]  /*7510*/  STS [R97.X4+0x2134], R102 ;  /* 0x0021346661007388 */ /* 0x0003e20000004800 */
[----:B0-----:R-:W-:-:S02]  /*7520*/  FFMA.FTZ R4, R139, R100, R98 ;  /* 0x000000648b047223 */ /* 0x001fc40000010062 */
[----:B------:R-:W-:Y:S02]  /*7530*/  FADD.FTZ R98, R55, UR8 ;  /* 0x0000000837627e21 */ /* 0x000fe40008010000 */
[----:B------:R-:W-:Y:S02]  /*7540*/  FADD.FTZ R100, R54, UR8 ;  /* 0x0000000836647e21 */ /* 0x000fe40008010000 */
[----:B------:R-:W-:Y:S02]  /*7550*/  FMUL.FTZ R37, R37, R11 ;  /* 0x0000000b25257220 */ /* 0x000fe40000410000 */
[----:B-1----:R-:W-:Y:S02]  /*7560*/  FMUL.FTZ R102, R72, R101 ;  /* 0x0000006548667220 */ /* 0x002fe40000410000 */
[----:B------:R-:W-:Y:S02]  /*7570*/  FMUL.FTZ R103, R11, R98 ;  /* 0x000000620b677220 */ /* 0x000fe40000410000 */
[----:B------:R-:W-:-:S02]  /*7580*/  FFMA.FTZ R161, R36, R100, R161 ;  /* 0x0000006424a17223 */ /* 0x000fc400000100a1 */
[----:B------:R-:W-:Y:S01]  /*7590*/  FMUL.FTZ R100, R8, R100 ;  /* 0x0000006408647220 */ /* 0x000fe20000410000 */
[----:B------:R0:W-:Y:S01]  /*75a0*/  STS [R97.X4+0x213c], R102 ;  /* 0x00213c6661007388 */ /* 0x0001e20000004800 */
[----:B------:R-:W-:Y:S02]  /*75b0*/  FFMA.FTZ R162, R37, R98, R162 ;  /* 0x0000006225a27223 */ /* 0x000fe400000100a2 */
[----:B------:R-:W-:Y:S02]  /*75c0*/  FMUL.FTZ R98, R71, R103 ;  /* 0x0000006747627220 */ /* 0x000fe40000410000 */
[----:B------:R-:W-:Y:S02]  /*75d0*/  FMUL.FTZ R87, R110, R87 ;  /* 0x000000576e577220 */ /* 0x000fe40000410000 */
[----:B0-----:R-:W-:Y:S01]  /*75e0*/  FMUL.FTZ R102, R70, R100 ;  /* 0x0000006446667220 */ /* 0x001fe20000410000 */
[----:B------:R0:W-:Y:S04]  /*75f0*/  STS [R97.X4+0x2140], R98 ;  /* 0x0021406261007388 */ /* 0x0001e80000004800 */
[----:B------:R1:W-:Y:S01]  /*7600*/  STS [R97.X4+0x2144], R102 ;  /* 0x0021446661007388 */ /* 0x0003e20000004800 */
[----:B0-----:R-:W-:-:S02]  /*7610*/  FMUL.FTZ R98, R7, R99 ;  /* 0x0000006307627220 */ /* 0x001fc40000410000 */
[----:B------:R-:W-:Y:S02]  /*7620*/  FMUL.FTZ R99, R68, R99 ;  /* 0x0000006344637220 */ /* 0x000fe40000410000 */
[----:B-1----:R-:W-:Y:S01]  /*7630*/  FMUL.FTZ R102, R69, R87 ;  /* 0x0000005745667220 */ /* 0x002fe20000410000 */
[----:B------:R-:W-:Y:S01]  /*7640*/  MOV R7, UR14 ;  /* 0x0000000e00077c02 */ /* 0x000fe20008000f00 */
[----:B------:R-:W-:Y:S04]  /*7650*/  STL [R1], R160 ;  /* 0x000000a001007387 */ /* 0x000fe80000100800 */
[----:B------:R-:W-:Y:S04]  /*7660*/  STL [R1+0x4], R159 ;  /* 0x0000049f01007387 */ /* 0x000fe80000100800 */
[----:B------:R-:W-:Y:S04]  /*7670*/  STS [R97.X4+0x2148], R102 ;  /* 0x0021486661007388 */ /* 0x000fe80000004800 */
[----:B------:R0:W-:Y:S02]  /*7680*/  STS [R97.X4+0x214c], R99 ;  /* 0x00214c6361007388 */ /* 0x0001e40000004800 */
[----:B0-----:R-:W-:-:S02]  /*7690*/  IADD3 R97, -R7, c[0x0][0x168], -R95 ;  /* 0x00005a0007617a10 */ /* 0x001fc40007ffe95f */
[----:B------:R-:W-:Y:S02]  /*76a0*/  IADD3.X R7, R5, UR13, RZ, P0, !PT ;  /* 0x0000000d05077c10 */ /* 0x000fe400087fe4ff */
[----:B------:R-:W-:Y:S01]  /*76b0*/  ISETP.GE.AND P0, PT, R97, 0x1, PT ;  /* 0x000000016100780c */ /* 0x000fe20003f06270 */
[----:B------:R-:W-:Y:S02]  /*76c0*/  FFMA.FTZ R4, R20, R101, R4 ;  /* 0x0000006514047223 */ /* 0x000fe40000010004 */
[----:B------:R-:W-:Y:S02]  /*76d0*/  FMUL.FTZ R8, R8, UR43 ;  /* 0x0000002b08087c20 */ /* 0x000fe40008410000 */
[----:B------:R-:W-:Y:S01]  /*76e0*/  FFMA.FTZ R4, R23, R103, R4 ;  /* 0x0000006717047223 */ /* 0x000fe20000010004 */
[----:B------:R-:W-:Y:S01]  /*76f0*/  BSSY B0, `(.L_x_649) ;  /* 0x0000022000007945 */ /* 0x000fe20003800000 */
[----:B------:R-:W-:Y:S02]  /*7700*/  FFMA.FTZ R83, R142, R128, R83 ;  /* 0x000000808e537223 */ /* 0x000fe40000010053 */
[----:B------:R-:W-:-:S02]  /*7710*/  FMUL.FTZ R129, R125, R129 ;  /* 0x000000817d817220 */ /* 0x000fc40000410000 */
[----:B------:R-:W-:Y:S02]  /*7720*/  FMUL.FTZ R8, R8, R127 ;  /* 0x0000007f08087220 */ /* 0x000fe40000410000 */
[----:B------:R-:W-:Y:S02]  /*7730*/  FFMA.FTZ R127, R127, R100, R4 ;  /* 0x000000647f7f7223 */ /* 0x000fe40000010004 */
[----:B------:R-:W-:Y:S02]  /*7740*/  FMUL.FTZ R43, R43, R25 ;  /* 0x000000192b2b7220 */ /* 0x000fe40000410000 */
[----:B------:R-:W-:Y:S02]  /*7750*/  FMUL.FTZ R101, R44, R26 ;  /* 0x0000001a2c657220 */ /* 0x000fe40000410000 */
[----:B------:R-:W-:Y:S02]  /*7760*/  FMUL.FTZ R102, R26, UR43 ;  /* 0x0000002b1a667c20 */ /* 0x000fe40008410000 */
[----:B------:R-:W-:-:S02]  /*7770*/  FADD.FTZ R83, R83, R129 ;  /* 0x0000008153537221 */ /* 0x000fc40000010000 */
        /* <DEDUP_REMOVED lines=25> */
.L_x_650:
[----:B------:R-:W-:Y:S05]  /*7910*/  BSYNC B0 ;  /* 0x0000000000007941 */ /* 0x000fea0003800000 */
.L_x_649:
[----:B0-----:R-:W-:Y:S01]  /*7920*/  MOV R4, UR12 ;  /* 0x0000000c00047c02 */ /* 0x001fe20008000f00 */
[----:B------:R-:W-:Y:S01]  /*7930*/  USHF.L.U32 UR42, UR5, 0x2, URZ ;  /* 0x00000002052a7899 */ /* 0x000fe2000800063f */
[----:B------:R-:W-:Y:S01]  /*7940*/  MOV R5, UR12 ;  /* 0x0000000c00057c02 */ /* 0x000fe20008000f00 */
[----:B------:R-:W-:Y:S01]  /*7950*/  ULDC UR39, c[0x0][0x174] ;  /* 0x00005d0000277ab9 */ /* 0x000fe20000000800 */
[----:B------:R-:W-:Y:S01]  /*7960*/  LEA R4, P0, R4, R2, 0x2 ;  /* 0x0000000204047211 */ /* 0x000fe200078010ff */
[----:B------:R-:W-:Y:S01]  /*7970*/  UIADD3 UR39, UR7, -UR39, URZ ;  /* 0x8000002707277290 */ /* 0x000fe2000fffe03f */
[----:B------:R-:W-:Y:S01]  /*7980*/  MOV R6, UR11 ;  /* 0x0000000b00067c02 */ /* 0x000fe20008000f00 */
[----:B------:R-:W-:Y:S01]  /*7990*/  USHF.L.U64.HI UR38, UR5, 0x2, UR4 ;  /* 0x0000000205267899 */ /* 0x000fe20008010204 */
[----:B------:R-:W-:Y:S01]  /*79a0*/  IADD3 R7, R95, 0x80, RZ ;  /* 0x000000805f077810 */ /* 0x000fe20007ffe0ff */
[----:B------:R-:W-:Y:S01]  /*79b0*/  UIMAD UR39, UR39, -0x800, URZ ;  /* 0xfffff800272778a4 */ /* 0x000fe2000f8e023f */
[----:B------:R-:W-:Y:S01]  /*79c0*/  LEA.HI.X R5, R5, R3, R6, 0x2, P0 ;  /* 0x0000000305057211 */ /* 0x000fe200000f1406 */
[----:B------:R-:W-:Y:S01]  /*79d0*/  ULDC.64 UR36, c[0x0][0x2b0] ;  /* 0x0000ac0000247ab9 */ /* 0x000fe20000000a00 */
[----:B------:R-:W-:Y:S01]  /*79e0*/  MOV R6, UR42 ;  /* 0x0000002a00067c02 */ /* 0x000fe20008000f00 */
[----:B------:R-:W-:Y:S01]  /*79f0*/  UIMAD UR36, UR38, UR36, URZ ;  /* 0x00000024262472a4 */ /* 0x000fe2000f8e023f */
[----:B------:R-:W-:Y:S01]  /*7a00*/  ISETP.GE.AND P0, PT, R97, 0x81, PT ;  /* 0x000000816100780c */ /* 0x000fe20003f06270 */
[----:B------:R-:W-:Y:S01]  /*7a10*/  FFMA.FTZ R127, R82, R87, R127 ;  /* 0x00000057527f7223 */ /* 0x000fe2000001007f */
[----:B------:R-:W-:Y:S01]  /*7a20*/  BSSY B0, `(.L_x_651) ;  /* 0x0000011000007945 */ /* 0x000fe20003800000 */
[----:B------:R-:W-:Y:S01]  /*7a30*/  IMAD.WIDE.U32 R4, R6, c[0x0][0x2b0], R4 ;  /* 0x0000ac0006047a25 */ /* 0x000fe200078e0004 */
[----:B------:R-:W-:Y:S01]  /*7a40*/  MOV R6, UR39 ;  /* 0x0000002700067c02 */ /* 0x000fe20008000f00 */
[----:B------:R-:W-:Y:S01]  /*7a50*/  UIMAD UR36, UR42, UR37, UR36 ;  /* 0x000000252a2472a4 */ /* 0x000fe2000f8e0224 */
[C---:B------:R-:W-:Y:S01]  /*7a60*/  IADD3 R82, R95.reuse, 0x100, RZ ;  /* 0x000001005f527810 */ /* 0x040fe20007ffe0ff */
[----:B------:R-:W-:Y:S01]  /*7a70*/  FADD.FTZ R51, R86, R51 ;  /* 0x0000003356337221 */ /* 0x000fe20000010000 */
[----:B------:R-:W-:Y:S01]  /*7a80*/  IADD3 R86, R95, 0x180, RZ ;  /* 0x000001805f567810 */ /* 0x000fe20007ffe0ff */
[----:B------:R-:W-:Y:S01]  /*7a90*/  IMAD.WIDE R2, R6, 0x4, R2 ;  /* 0x0000000406027825 */ /* 0x000fe200078e0202 */
[----:B------:R-:W-:-:S02]  /*7aa0*/  LEA.HI.SX32 R6, R7, R95, 0x1b ;  /* 0x0000005f07067211 */ /* 0x000fc400078fdaff */
[----:B------:R-:W-:Y:S01]  /*7ab0*/  IADD3 R5, R5, UR36, RZ ;  /* 0x0000002405057c10 */ /* 0x000fe2000fffe0ff */
[----:B------:R-:W-:-:S03]  /*7ac0*/  FADD.FTZ R98, R127, R98 ;  /* 0x000000627f627221 */ /* 0x000fc60000010000 */
[----:B------:R-:W0:Y:S01]  /*7ad0*/  LDS R6, [R6.X4+0x2310] ;  /* 0x0023100006067984 */ /* 0x000e220000004800 */
[----:B------:R-:W-:Y:S05]  /*7ae0*/  @!P0 BRA `(.L_x_652) ;  /* 0x0000004000008947 */ /* 0x000fea0003800000 */
[----:B------:R-:W-:-:S05]  /*7af0*/  MOV R7, UR42 ;  /* 0x0000002a00077c02 */ /* 0x000fca0008000f00 */
[----:B------:R-:W-:-:S05]  /*7b00*/  IMAD.WIDE.U32 R2, R7, c[0x0][0x2b0], R2 ;  /* 0x0000ac0007027a25 */ /* 0x000fca00078e0002 */
[----:B------:R-:W-:-:S05]  /*7b10*/  IADD3 R3, R3, UR36, RZ ;  /* 0x0000002403037c10 */ /* 0x000fca000fffe0ff */
[----:B0-----:R0:W-:Y:S02]  /*7b20*/  RED.E.ADD.F32.FTZ.RN.STRONG.GPU [R2.64+-0x1e00], R6 ;  /* 0xffe200060200798e */ /* 0x0011e4000c10e79c */
.L_x_652:
[----:B------:R-:W-:Y:S05]  /*7b30*/  BSYNC B0 ;  /* 0x0000000000007941 */ /* 0x000fea0003800000 */
.L_x_651:
        /* <DEDUP_REMOVED lines=14> */
.L_x_654:
[----:B------:R-:W-:Y:S05]  /*7c20*/  BSYNC B0 ;  /* 0x0000000000007941 */ /* 0x000fea0003800000 */
.L_x_653:
[----:B------:R-:W1:Y:S01]  /*7c30*/  LDS R2, [R2.X4+0x2710] ;  /* 0x0027100002027984 */ /* 0x000e620000004800 */
[----:B------:R-:W-:Y:S01]  /*7c40*/  BSSY B0, `(.L_x_655) ;  /* 0x0000005000007945 */ /* 0x000fe20003800000 */
[----:B------:R-:W-:Y:S02]  /*7c50*/  IADD3 R7, R95, 0x280, RZ ;  /* 0x000002805f077810 */ /* 0x000fe40007ffe0ff */
[----:B0-----:R-:W-:Y:S01]  /*7c60*/  LEA.HI.SX32 R3, R6, R95, 0x1b ;  /* 0x0000005f06037211 */ /* 0x001fe200078fdaff */
[----:B------:R-:W-:Y:S05]  /*7c70*/  @!P0 BRA `(.L_x_656) ;  /* 0x0000001000008947 */ /* 0x000fea0003800000 */
[----:B-1----:R0:W-:Y:S02]  /*7c80*/  RED.E.ADD.F32.FTZ.RN.STRONG.GPU [R4.64+-0x1a00], R2 ;  /* 0xffe600020400798e */ /* 0x0021e4000c10e79c */
.L_x_656:
[----:B------:R-:W-:Y:S05]  /*7c90*/  BSYNC B0 ;  /* 0x0000000000007941 */ /* 0x000fea0003800000 */
.L_x_655:
[----:B------:R-:W2:Y:S01]  /*7ca0*/  LDS R3, [R3.X4+0x2910] ;  /* 0x0029100003037984 */ /* 0x000ea20000004800 */
[----:B------:R-:W-:Y:S01]  /*7cb0*/  BSSY B0, `(.L_x_657) ;  /* 0x0000005000007945 */ /* 0x000fe20003800000 */
[----:B------:R-:W-:-:S02]  /*7cc0*/  IADD3 R6, R95, 0x300, RZ ;  /* 0x000003005f067810 */ /* 0x000fc40007ffe0ff */
[----:B01----:R-:W-:Y:S01]  /*7cd0*/  LEA.HI.SX32 R2, R7, R95, 0x1b ;  /* 0x0000005f07027211 */ /* 0x003fe200078fdaff */
[----:B------:R-:W-:Y:S05]  /*7ce0*/  @!P1 BRA `(.L_x_658) ;  /* 0x0000001000009947 */ /* 0x000fea0003800000 */
[----:B--2---:R0:W-:Y:S02]  /*7cf0*/  RED.E.ADD.F32.FTZ.RN.STRONG.GPU [R4.64+-0x1800], R3 ;  /* 0xffe800030400798e */ /* 0x0041e4000c10e79c */
.L_x_658:
[----:B------:R-:W-:Y:S05]  /*7d00*/  BSYNC B0 ;  /* 0x0000000000007941 */ /* 0x000fea0003800000 */
.L_x_657:
[----:B------:R-:W1:Y:S01]  /*7d10*/  LDS R2, [R2.X4+0x2b10] ;  /* 0x002b100002027984 */ /* 0x000e620000004800 */
[----:B------:R-:W-:Y:S01]  /*7d20*/  BSSY B0, `(.L_x_659) ;  /* 0x0000005000007945 */ /* 0x000fe20003800000 */
[----:B------:R-:W-:Y:S02]  /*7d30*/  IADD3 R7, R95, 0x380, RZ ;  /* 0x000003805f077810 */ /* 0x000fe40007ffe0ff */
[----:B0-2---:R-:W-:Y:S01]  /*7d40*/  LEA.HI.SX32 R3, R6, R95, 0x1b ;  /* 0x0000005f06037211 */ /* 0x005fe200078fdaff */
[----:B------:R-:W-:Y:S05]  /*7d50*/  @!P2 BRA `(.L_x_660) ;  /* 0x000000100000a947 */ /* 0x000fea0003800000 */
[----:B-1----:R0:W-:Y:S02]  /*7d60*/  RED.E.ADD.F32.FTZ.RN.STRONG.GPU [R4.64+-0x1600], R2 ;  /* 0xffea00020400798e */ /* 0x0021e4000c10e79c */
.L_x_660:
[----:B------:R-:W-:Y:S05]  /*7d70*/  BSYNC B0 ;  /* 0x0000000000007941 */ /* 0x000fea0003800000 */
.L_x_659:
[----:B------:R-:W2:Y:S01]  /*7d80*/  LDS R3, [R3.X4+0x2d10] ;  /* 0x002d100003037984 */ /* 0x000ea20000004800 */
[----:B------:R-:W-:Y:S01]  /*7d90*/  BSSY B0, `(.L_x_661) ;  /* 0x0000005000007945 */ /* 0x000fe20003800000 */
[----:B------:R-:W-:Y:S02]  /*7da0*/  IADD3 R6, R95, 0x400, RZ ;  /* 0x000004005f067810 */ /* 0x000fe40007ffe0ff */
[----:B01----:R-:W-:Y:S01]  /*7db0*/  LEA.HI.SX32 R2, R7, R95, 0x1b ;  /* 0x0000005f07027211 */ /* 0x003fe200078fdaff */
[----:B------:R-:W-:Y:S05]  /*7dc0*/  @!P3 BRA `(.L_x_662) ;  /* 0x000000100000b947 */ /* 0x000fea0003800000 */
[----:B--2---:R0:W-:Y:S02]  /*7dd0*/  RED.E.ADD.F32.FTZ.RN.STRONG.GPU [R4.64+-0x1400], R3 ;  /* 0xffec00030400798e */ /* 0x0041e4000c10e79c */
.L_x_662:
[----:B------:R-:W-:Y:S05]  /*7de0*/  BSYNC B0 ;  /* 0x0000000000007941 */ /* 0x000fea0003800000 */
.L_x_661:
[----:B------:R-:W1:Y:S01]  /*7df0*/  LDS R2, [R2.X4+0x2f10] ;  /* 0x002f100002027984 */ /* 0x000e620000004800 */
[----:B------:R-:W-:Y:S01]  /*7e00*/  BSSY B0, `(.L_x_663) ;  /* 0x0000004000007945 */ /* 0x000fe20003800000 */
[----:B0-2---:R-:W-:Y:S01]  /*7e10*/  LEA.HI.SX32 R3, R6, R95, 0x1b ;  /* 0x0000005f06037211 */ /* 0x005fe200078fdaff */
[----:B------:R-:W-:Y:S05]  /*7e20*/  @!P4 BRA `(.L_x_664) ;  /* 0x000000100000c947 */ /* 0x000fea0003800000 */
[----:B-1----:R0:W-:Y:S02]  /*7e30*/  RED.E.ADD.F32.FTZ.RN.STRONG.GPU [R4.64+-0x1200], R2 ;  /* 0xffee00020400798e */ /* 0x0021e4000c10e79c */
.L_x_664:
[----:B------:R-:W-:Y:S05]  /*7e40*/  BSYNC B0 ;  /* 0x0000000000007941 */ /* 0x000fea0003800000 */
.L_x_663:
[----:B------:R-:W2:Y:S01]  /*7e50*/  LDS R3, [R3.X4+0x3110] ;  /* 0x0031100003037984 */ /* 0x000ea20000004800 */
[----:B------:R-:W-:Y:S01]  /*7e60*/  BSSY B0, `(.L_x_665) ;  /* 0x0000005000007945 */ /* 0x000fe20003800000 */
[----:B01----:R-:W-:-:S02]  /*7e70*/  IADD3 R2, R95, 0x480, RZ ;  /* 0x000004805f027810 */ /* 0x003fc40007ffe0ff */
[----:B------:R-:W-:Y:S01]  /*7e80*/  IADD3 R6, R95, 0x500, RZ ;  /* 0x000005005f067810 */ /* 0x000fe20007ffe0ff */
[----:B------:R-:W-:Y:S05]  /*7e90*/  @!P5 BRA `(.L_x_666) ;  /* 0x000000100000d947 */ /* 0x000fea0003800000 */
[----:B--2---:R0:W-:Y:S02]  /*7ea0*/  RED.E.ADD.F32.FTZ.RN.STRONG.GPU [R4.64+-0x1000], R3 ;  /* 0xfff000030400798e */ /* 0x0041e4000c10e79c */
.L_x_666:
[----:B------:R-:W-:Y:S05]  /*7eb0*/  BSYNC B0 ;  /* 0x0000000000007941 */ /* 0x000fea0003800000 */
.L_x_665:
[-C--:B0-2---:R-:W-:Y:S01]  /*7ec0*/  LEA.HI.SX32 R3, R2, R95.reuse, 0x1b ;  /* 0x0000005f02037211 */ /* 0x085fe200078fdaff */
[----:B------:R-:W-:Y:S01]  /*7ed0*/  BSSY B0, `(.L_x_667) ;  /* 0x000000d000007945 */ /* 0x000fe20003800000 */
[----:B------:R-:W-:Y:S02]  /*7ee0*/  ISETP.GE.AND P6, PT, R97, 0x481, PT ;  /* 0x000004816100780c */ /* 0x000fe40003fc6270 */
[----:B------:R-:W-:Y:S02]  /*7ef0*/  IADD3 R7, R95, 0x580, RZ ;  /* 0x000005805f077810 */ /* 0x000fe40007ffe0ff */
        /* <DEDUP_REMOVED lines=10> */
.L_x_668:
[----:B------:R-:W-:Y:S05]  /*7fa0*/  BSYNC B0 ;  /* 0x0000000000007941 */ /* 0x000fea0003800000 */
.L_x_667:
[----:B------:R-:W1:Y:S01]  /*7fb0*/  LDS R2, [R2.X4+0x3510] ;  /* 0x0035100002027984 */ /* 0x000e620000004800 */
[----:B------:R-:W-:Y:S01]  /*7fc0*/  BSSY B0, `(.L_x_669) ;  /* 0x0000005000007945 */ /* 0x000fe20003800000 */
[----:B------:R-:W-:-:S02]  /*7fd0*/  IADD3 R6, R95, 0x600, RZ ;  /* 0x000006005f067810 */ /* 0x000fc40007ffe0ff */
[----:B0-----:R-:W-:Y:S01]  /*7fe0*/  LEA.HI.SX32 R3, R7, R95, 0x1b ;  /* 0x0000005f07037211 */ /* 0x001fe200078fdaff */
[----:B------:R-:W-:Y:S05]  /*7ff0*/  @!P0 BRA `(.L_x_670) ;  /* 0x0000001000008947 */ /* 0x000fea0003800000 */
[----:B-1----:R0:W-:Y:S02]  /*8000*/  RED.E.ADD.F32.FTZ.RN.STRONG.GPU [R4.64+-0xc00], R2 ;  /* 0xfff400020400798e */ /* 0x0021e4000c10e79c */
.L_x_670:
[----:B------:R-:W-:Y:S05]  /*8010*/  BSYNC B0 ;  /* 0x0000000000007941 */ /* 0x000fea0003800000 */
.L_x_669:
[----:B------:R-:W2:Y:S01]  /*8020*/  LDS R3, [R3.X4+0x3710] ;  /* 0x0037100003037984 */ /* 0x000ea20000004800 */
[----:B------:R-:W-:Y:S01]  /*8030*/  BSSY B0, `(.L_x_671) ;  /* 0x0000005000007945 */ /* 0x000fe20003800000 */
[----:B------:R-:W-:Y:S02]  /*8040*/  IADD3 R82, R95, 0x680, RZ ;  /* 0x000006805f527810 */ /* 0x000fe40007ffe0ff */
[----:B01----:R-:W-:Y:S01]  /*8050*/  LEA.HI.SX32 R2, R6, R95, 0x1b ;  /* 0x0000005f06027211 */ /* 0x003fe200078fdaff */
[----:B------:R-:W-:Y:S05]  /*8060*/  @!P1 BRA `(.L_x_672) ;  /* 0x0000001000009947 */ /* 0x000fea0003800000 */
[----:B--2---:R0:W-:Y:S02]  /*8070*/  RED.E.ADD.F32.FTZ.RN.STRONG.GPU [R4.64+-0xa00], R3 ;  /* 0xfff600030400798e */ /* 0x0041e4000c10e79c */
.L_x_672:
[----:B------:R-:W-:Y:S05]  /*8080*/  BSYNC B0 ;  /* 0x0000000000007941 */ /* 0x000fea0003800000 */
.L_x_671:
[----:B------:R-:W1:Y:S01]  /*8090*/  LDS R2, [R2.X4+0x3910] ;  /* 0x0039100002027984 */ /* 0x000e620000004800 */
[----:B------:R-:W-:Y:S01]  /*80a0*/  BSSY B0, `(.L_x_673) ;  /* 0x0000005000007945 */ /* 0x000fe20003800000 */
[----:B------:R-:W-:Y:S02]  /*80b0*/  IADD3 R7, R95, 0x700, RZ ;  /* 0x000007005f077810 */ /* 0x000fe40007ffe0ff */
[----:B0-2---:R-:W-:Y:S01]  /*80c0*/  LEA.HI.SX32 R3, R82, R95, 0x1b ;  /* 0x0000005f52037211 */ /* 0x005fe200078fdaff */
[----:B------:R-:W-:Y:S05]  /*80d0*/  @!P2 BRA `(.L_x_674) ;  /* 0x000000100000a947 */ /* 0x000fea0003800000 */
[----:B-1----:R0:W-:Y:S02]  /*80e0*/  RED.E.ADD.F32.FTZ.RN.STRONG.GPU [R4.64+-0x800], R2 ;  /* 0xfff800020400798e */ /* 0x0021e4000c10e79c */
.L_x_674:
[----:B------:R-:W-:Y:S05]  /*80f0*/  BSYNC B0 ;  /* 0x0000000000007941 */ /* 0x000fea0003800000 */
.L_x_673:
[----:B------:R-:W2:Y:S01]  /*8100*/  LDS R3, [R3.X4+0x3b10] ;  /* 0x003b100003037984 */ /* 0x000ea20000004800 */
[----:B------:R-:W-:Y:S01]  /*8110*/  BSSY B0, `(.L_x_675) ;  /* 0x0000005000007945 */ /* 0x000fe20003800000 */
[----:B------:R-:W-:-:S02]  /*8120*/  IADD3 R6, R95, 0x780, RZ ;  /* 0x000007805f067810 */ /* 0x000fc40007ffe0ff */
[----:B01----:R-:W-:Y:S01]  /*8130*/  LEA.HI.SX32 R2, R7, R95, 0x1b ;  /* 0x0000005f07027211 */ /* 0x003fe200078fdaff */
[----:B------:R-:W-:Y:S05]  /*8140*/  @!P3 BRA `(.L_x_676) ;  /* 0x000000100000b947 */ /* 0x000fea0003800000 */
[----:B--2---:R0:W-:Y:S02]  /*8150*/  RED.E.ADD.F32.FTZ.RN.STRONG.GPU [R4.64+-0x600], R3 ;  /* 0xfffa00030400798e */ /* 0x0041e4000c10e79c */
.L_x_676:
[----:B------:R-:W-:Y:S05]  /*8160*/  BSYNC B0 ;  /* 0x0000000000007941 */ /* 0x000fea0003800000 */
.L_x_675:
[----:B------:R-:W1:Y:S01]  /*8170*/  LDS R2, [R2.X4+0x3d10] ;  /* 0x003d100002027984 */ /* 0x000e620000004800 */
[----:B------:R-:W-:Y:S01]  /*8180*/  BSSY B0, `(.L_x_677) ;  /* 0x0000004000007945 */ /* 0x000fe20003800000 */
[----:B0-2---:R-:W-:Y:S01]  /*8190*/  LEA.HI.SX32 R3, R6, R95, 0x1b ;  /* 0x0000005f06037211 */ /* 0x005fe200078fdaff */
[----:B------:R-:W-:Y:S05]  /*81a0*/  @!P4 BRA `(.L_x_678) ;  /* 0x000000100000c947 */ /* 0x000fea0003800000 */
[----:B-1----:R0:W-:Y:S02]  /*81b0*/  RED.E.ADD.F32.FTZ.RN.STRONG.GPU [R4.64+-0x400], R2 ;  /* 0xfffc00020400798e */ /* 0x0021e4000c10e79c */
.L_x_678:
[----:B------:R-:W-:Y:S05]  /*81c0*/  BSYNC B0 ;  /* 0x0000000000007941 */ /* 0x000fea0003800000 */
.L_x_677:
[----:B------:R-:W2:Y:S01]  /*81d0*/  LDS R3, [R3.X4+0x3f10] ;  /* 0x003f100003037984 */ /* 0x000ea20000004800 */
[----:B------:R-:W-:Y:S01]  /*81e0*/  BSSY B0, `(.L_x_679) ;  /* 0x0000003000007945 */ /* 0x000fe20003800000 */
[----:B------:R-:W-:Y:S05]  /*81f0*/  @!P5 BRA `(.L_x_680) ;  /* 0x000000100000d947 */ /* 0x000fea0003800000 */
[----:B--2---:R2:W-:Y:S02]  /*8200*/  RED.E.ADD.F32.FTZ.RN.STRONG.GPU [R4.64+-0x200], R3 ;  /* 0xfffe00030400798e */ /* 0x0045e4000c10e79c */
.L_x_680:
[----:B------:R-:W-:Y:S05]  /*8210*/  BSYNC B0 ;  /* 0x0000000000007941 */ /* 0x000fea0003800000 */
.L_x_679:
[----:B0-2---:R-:W2:Y:S04]  /*8220*/  LDL.LU R4, [R1+0x8] ;  /* 0x0000080001047983 */ /* 0x005ea80000300800 */
[----:B------:R-:W3:Y:S04]  /*8230*/  LDL.LU R7, [R1+0xc] ;  /* 0x00000c0001077983 */ /* 0x000ee80000300800 */
[----:B------:R-:W4:Y:S04]  /*8240*/  LDL.LU R87, [R1+0x10] ;  /* 0x0000100001577983 */ /* 0x000f280000300800 */
[----:B------:R-:W5:Y:S01]  /*8250*/  LDL.LU R5, [R1+0x14] ;  /* 0x0000140001057983 */ /* 0x000f620000300800 */
[----:B------:R-:W-:-:S02]  /*8260*/  FFMA.FTZ R8, R70, R36, R8 ;  /* 0x0000002446087223 */ /* 0x000fc40000010008 */
[----:B------:R-:W-:Y:S01]  /*8270*/  FMUL.FTZ R105, R105, R9 ;  /* 0x0000000969697220 */ /* 0x000fe20000410000 */
[----:B------:R-:W3:Y:S01]  /*8280*/  LDL.LU R82, [R1+0x18] ;  /* 0x0000180001527983 */ /* 0x000ee20000300800 */
[----:B------:R-:W-:-:S03]  /*8290*/  FADD.FTZ R123, R8, R123 ;  /* 0x0000007b087b7221 */ /* 0x000fc60000010000 */
[----:B------:R-:W3:Y:S04]  /*82a0*/  LDL.LU R9, [R1+0x1c] ;  /* 0x00001c0001097983 */ /* 0x000ee80000300800 */
[----:B------:R-:W0:Y:S04]  /*82b0*/  S2R R86, SR_LANEID ;  /* 0x0000000000567919 */ /* 0x000e280000000000 */
[----:B------:R-:W1:Y:S04]  /*82c0*/  SHFL.DOWN PT, R3, R83, 0x1, 0x1f ;  /* 0x08201f0053037f89 */ /* 0x000e6800000e0000 */
[----:B-1----:R-:W1:Y:S01]  /*82d0*/  SHFL.DOWN PT, R2, R98, 0x1, 0x1f ;  /* 0x08201f0062027f89 */ /* 0x002e6200000e0000 */
[----:B0-----:R-:W-:-:S13]  /*82e0*/  ISETP.GT.AND P0, PT, R86, 0x1e, PT ;  /* 0x0000001e5600780c */ /* 0x001fda0003f04270 */
[----:B------:R-:W-:Y:S02]  /*82f0*/  @!P0 FADD.FTZ R83, R83, R3 ;  /* 0x0000000353538221 */ /* 0x000fe40000010000 */
[----:B-1----:R-:W-:-:S03]  /*8300*/  @!P0 FADD.FTZ R98, R98, R2 ;  /* 0x0000000262628221 */ /* 0x002fc60000010000 */
[----:B------:R-:W0:Y:S04]  /*8310*/  SHFL.DOWN PT, R3, R83, 0x2, 0x1f ;  /* 0x08401f0053037f89 */ /* 0x000e2800000e0000 */
[----:B------:R-:W1:Y:S01]  /*8320*/  SHFL.DOWN PT, R2, R98, 0x2, 0x1f ;  /* 0x08401f0062027f89 */ /* 0x000e6200000e0000 */
[----:B------:R-:W-:-:S13]  /*8330*/  ISETP.GT.AND P0, PT, R86, 0x1d, PT ;  /* 0x0000001d5600780c */ /* 0x000fda0003f04270 */
[----:B0-----:R-:W-:Y:S02]  /*8340*/  @!P0 FADD.FTZ R83, R83, R3 ;  /* 0x0000000353538221 */ /* 0x001fe40000010000 */
[----:B-1----:R-:W-:Y:S02]  /*8350*/  @!P0 FADD.FTZ R98, R98, R2 ;  /* 0x0000000262628221 */ /* 0x002fe40000010000 */
[----:B--2---:R-:W-:-:S05]  /*8360*/  FFMA.FTZ R4, R43, R41, R4 ;  /* 0x000000292b047223 */ /* 0x004fca0000010004 */
[----:B------:R-:W-:Y:S04]  /*8370*/  STL [R1+0x8], R4 ;  /* 0x0000080401007387 */ /* 0x000fe80000100800 */
[----:B------:R-:W2:Y:S04]  /*8380*/  LDL.LU R8, [R1+0x20] ;  /* 0x0000200001087983 */ /* 0x000ea80000300800 */
[----:B------:R-:W0:Y:S04]  /*8390*/  SHFL.DOWN PT, R3, R83, 0x4, 0x1f ;  /* 0x08801f0053037f89 */ /* 0x000e2800000e0000 */
[----:B------:R-:W1:Y:S01]  /*83a0*/  SHFL.DOWN PT, R2, R98, 0x4, 0x1f ;  /* 0x08801f0062027f89 */ /* 0x000e6200000e0000 */
[----:B------:R-:W-:-:S13]  /*83b0*/  ISETP.GT.AND P0, PT, R86, 0x1b, PT ;  /* 0x0000001b5600780c */ /* 0x000fda0003f04270 */
[----:B0-----:R-:W-:Y:S02]  /*83c0*/  @!P0 FADD.FTZ R83, R83, R3 ;  /* 0x0000000353538221 */ /* 0x001fe40000010000 */
[----:B-1----:R-:W-:-:S03]  /*83d0*/  @!P0 FADD.FTZ R98, R98, R2 ;  /* 0x0000000262628221 */ /* 0x002fc60000010000 */
[----:B------:R-:W0:Y:S04]  /*83e0*/  SHFL.DOWN PT, R3, R83, 0x8, 0x1f ;  /* 0x09001f0053037f89 */ /* 0x000e2800000e0000 */
[----:B------:R-:W1:Y:S01]  /*83f0*/  SHFL.DOWN PT, R2, R98, 0x8, 0x1f ;  /* 0x09001f0062027f89 */ /* 0x000e6200000e0000 */
[----:B------:R-:W-:Y:S01]  /*8400*/  ISETP.GT.AND P0, PT, R86, 0x17, PT ;  /* 0x000000175600780c */ /* 0x000fe20003f04270 */
[----:B---3--:R-:W-:Y:S02]  /*8410*/  FFMA.FTZ R7, R101, R34, R7 ;  /* 0x0000002265077223 */ /* 0x008fe40000010007 */
[----:B------:R-:W-:-:S10]  /*8420*/  FMUL.FTZ R6, R45, R27 ;  /* 0x0000001b2d067220 */ /* 0x000fd40000410000 */
[----:B0-----:R-:W-:Y:S02]  /*8430*/  @!P0 FADD.FTZ R83, R83, R3 ;  /* 0x0000000353538221 */ /* 0x001fe40000010000 */
[----:B-1----:R-:W-:-:S03]  /*8440*/  @!P0 FADD.FTZ R98, R98, R2 ;  /* 0x0000000262628221 */ /* 0x002fc60000010000 */
[----:B------:R-:W0:Y:S04]  /*8450*/  SHFL.DOWN PT, R3, R83, 0x10, 0x1f ;  /* 0x0a001f0053037f89 */ /* 0x000e2800000e0000 */
[----:B------:R-:W1:Y:S01]  /*8460*/  SHFL.DOWN PT, R2, R98, 0x10, 0x1f ;  /* 0x0a001f0062027f89 */ /* 0x000e6200000e0000 */
[----:B------:R-:W-:-:S03]  /*8470*/  ISETP.GT.AND P0, PT, R86, 0xf, PT ;  /* 0x0000000f5600780c */ /* 0x000fc60003f04270 */
[----:B------:R3:W-:Y:S01]  /*8480*/  STL [R1+0xc], R7 ;  /* 0x00000c0701007387 */ /* 0x0007e20000100800 */
[----:B----4-:R-:W-:Y:S02]  /*8490*/  FFMA.FTZ R87, R6, R35, R87 ;  /* 0x0000002306577223 */ /* 0x010fe40000010057 */
[----:B---3--:R-:W-:-:S04]  /*84a0*/  FMUL.FTZ R7, R46, R28 ;  /* 0x0000001c2e077220 */ /* 0x008fc80000410000 */
[----:B-----5:R-:W-:Y:S01]  /*84b0*/  FFMA.FTZ R5, R7, R32, R5 ;  /* 0x0000002007057223 */ /* 0x020fe20000010005 */
[----:B------:R-:W-:Y:S01]  /*84c0*/  STL [R1+0x10], R87 ;  /* 0x0000105701007387 */ /* 0x000fe20000100800 */
[----:B------:R-:W-:-:S03]  /*84d0*/  ISETP.NE.AND P1, PT, R86, RZ, PT ;  /* 0x000000ff5600720c */ /* 0x000fc60003f25270 */
[----:B------:R3:W-:Y:S01]  /*84e0*/  STL [R1+0x14], R5 ;  /* 0x0000140501007387 */ /* 0x0007e20000100800 */
[----:B0-----:R-:W-:Y:S02]  /*84f0*/  @!P0 FADD.FTZ R83, R83, R3 ;  /* 0x0000000353538221 */ /* 0x001fe40000010000 */
[----:B-1----:R-:W-:Y:S01]  /*8500*/  @!P0 FADD.FTZ R98, R98, R2 ;  /* 0x0000000262628221 */ /* 0x002fe20000010000 */
[----:B---3--:R-:W-:-:S04]  /*8510*/  SHF.R.S32.HI R5, RZ, 0x1f, R95 ;  /* 0x0000001fff057819 */ /* 0x008fc8000001145f */
[----:B------:R-:W-:Y:S01]  /*8520*/  LEA.HI R5, R5, R95, RZ, 0x5 ;  /* 0x0000005f05057211 */ /* 0x000fe200078f28ff */
[----:B------:R-:W-:Y:S01]  /*8530*/  FMUL.FTZ R4, R25, R13 ;  /* 0x0000000d19047220 */ /* 0x000fe20000410000 */
[----:B------:R-:W-:Y:S01]  /*8540*/  MOV R3, R83 ;  /* 0x0000005300037202 */ /* 0x000fe20000000f00 */
[----:B------:R-:W-:Y:S01]  /*8550*/  IMAD.MOV.U32 R2, RZ, RZ, R98 ;  /* 0x000000ffff027224 */ /* 0x000fe200078e0062 */
[----:B------:R-:W-:Y:S01]  /*8560*/  SHF.R.S32.HI R5, RZ, 0x5, R5 ;  /* 0x00000005ff057819 */ /* 0x000fe20000011405 */
[----:B------:R-:W-:Y:S02]  /*8570*/  FFMA.FTZ R43, R77, R43, R4 ;  /* 0x0000002b4d2b7223 */ /* 0x000fe40000010004 */
[----:B------:R-:W-:Y:S02]  /*8580*/  FMUL.FTZ R4, R47, R29 ;  /* 0x0000001d2f047220 */ /* 0x000fe40000410000 */
[----:B------:R0:W-:Y:S01]  /*8590*/  @!P1 STS.64 [R5.X8+0x4218], R2 ;  /* 0x0042180205009388 */ /* 0x0001e20000008a00 */
[----:B------:R-:W-:-:S02]  /*85a0*/  FMUL.FTZ R96, R33, R96 ;  /* 0x0000006021607220 */ /* 0x000fc40000410000 */
[----:B------:R-:W-:Y:S02]  /*85b0*/  FFMA.FTZ R82, R4, R31, R82 ;  /* 0x0000001f04527223 */ /* 0x000fe40000010052 */
[----:B0-----:R-:W-:-:S04]  /*85c0*/  FMUL.FTZ R5, R48, R30 ;  /* 0x0000001e30057220 */ /* 0x001fc80000410000 */
[----:B------:R-:W-:Y:S01]  /*85d0*/  FFMA.FTZ R9, R5, R80, R9 ;  /* 0x0000005005097223 */ /* 0x000fe20000010009 */
[----:B------:R0:W-:Y:S04]  /*85e0*/  STL [R1+0x18], R82 ;  /* 0x0000185201007387 */ /* 0x0001e80000100800 */
[----:B------:R0:W-:Y:S01]  /*85f0*/  STL [R1+0x1c], R9 ;  /* 0x00001c0901007387 */ /* 0x0001e20000100800 */
[----:B------:R-:W-:Y:S01]  /*8600*/  ISETP.NE.AND P2, PT, R95, RZ, PT ;  /* 0x000000ff5f00720c */ /* 0x000fe20003f45270 */
        /* <DEDUP_REMOVED lines=11> */
[----:B------:R-:W-:Y:S01]  /*86c0*/  FFMA.FTZ R26, R90, R7, R26 ;  /* 0x000000075a1a7223 */ /* 0x000fe2000001001a */
[----:B------:R-:W-:Y:S01]  /*86d0*/  BSSY B0, `(.L_x_681) ;  /* 0x0000030000007945 */ /* 0x000fe20003800000 */
        /* <DEDUP_REMOVED lines=25> */
[----:B--2---:R-:W-:-:S05]  /*8870*/  FFMA.FTZ R8, R96, R81, R8 ;  /* 0x0000005160087223 */ /* 0x004fca0000010008 */
[----:B------:R0:W-:Y:S04]  /*8880*/  STL [R1+0x20], R8 ;  /* 0x0000200801007387 */ /* 0x0001e80000100800 */
        /* <DEDUP_REMOVED lines=20> */
.L_x_682:
[----:B0-----:R-:W-:Y:S05]  /*89d0*/  BSYNC B0 ;  /* 0x0000000000007941 */ /* 0x001fea0003800000 */
.L_x_681:
        /* <DEDUP_REMOVED lines=8> */
.L_x_635:
[----:B------:R-:W2:Y:S04]  /*8a60*/  LDL.LU R10, [R1+0x20] ;  /* 0x00002000010a7983 */ /* 0x000ea80000300800 */
[----:B------:R-:W-:Y:S06]  /*8a70*/  BAR.SYNC.DEFER_BLOCKING 0x0 ;  /* 0x0000000000007b1d */ /* 0x000fec0000010000 */
[----:B------:R-:W3:Y:S01]  /*8a80*/  LDL.LU R9, [R1+0x1c] ;  /* 0x00001c0001097983 */ /* 0x000ee20000300800 */
[----:B------:R-:W-:Y:S01]  /*8a90*/  ULDC UR4, c[0x0][0x168] ;  /* 0x00005a0000047ab9 */ /* 0x000fe20000000800 */
[----:B------:R-:W-:Y:S01]  /*8aa0*/  ISETP.NE.AND P6, PT, R95, RZ, PT ;  /* 0x000000ff5f00720c */ /* 0x000fe20003fc5270 */
[----:B------:R-:W-:Y:S01]  /*8ab0*/  ULDC.64 UR38, c[0x0][0x2f8] ;  /* 0x0000be0000267ab9 */ /* 0x000fe20000000a00 */
[----:B------:R-:W4:Y:S04]  /*8ac0*/  LDL.LU R8, [R1+0x18] ;  /* 0x0000180001087983 */ /* 0x000f280000300800 */
[----:B------:R-:W4:Y:S04]  /*8ad0*/  LDL.LU R7, [R1+0x14] ;  /* 0x0000140001077983 */ /* 0x000f280000300800 */
[----:B------:R-:W4:Y:S04]  /*8ae0*/  LDL.LU R6, [R1+0x10] ;  /* 0x0000100001067983 */ /* 0x000f280000300800 */
[----:B------:R-:W4:Y:S04]  /*8af0*/  LDL.LU R5, [R1+0xc] ;  /* 0x00000c0001057983 */ /* 0x000f280000300800 */
[----:B-1----:R-:W4:Y:S04]  /*8b00*/  LDL.LU R4, [R1+0x8] ;  /* 0x0000080001047983 */ /* 0x002f280000300800 */
[----:B------:R-:W4:Y:S04]  /*8b10*/  LDL.LU R3, [R1+0x4] ;  /* 0x0000040001037983 */ /* 0x000f280000300800 */
[----:B------:R-:W4:Y:S04]  /*8b20*/  LDL.LU R2, [R1] ;  /* 0x0000000001027983 */ /* 0x000f280000300800 */
        /* <DEDUP_REMOVED lines=16> */
[----:B------:R0:W5:Y:S01]  /*8c30*/  LDL.64 R54, [R1+0xa8] ;  /* 0x0000a80001367983 */ /* 0x0001620000100a00 */
[----:B------:R-:W-:-:S03]  /*8c40*/  UIADD3 UR14, -UR14, UR4, URZ ;  /* 0x000000040e0e7290 */ /* 0x000fc6000fffe13f */
[----:B------:R-:W-:Y:S01]  /*8c50*/  STS [R94.X4+0x24], R165 ;  /* 0x000024a55e007388 */ /* 0x000fe20000004800 */
[----:B------:R-:W-:Y:S02]  /*8c60*/  ULDC.64 UR4, c[0x0][0x2d8] ;  /* 0x0000b60000047ab9 */ /* 0x000fe40000000a00 */
[----:B------:R-:W-:Y:S01]  /*8c70*/  MOV R43, UR14 ;  /* 0x0000000e002b7c02 */ /* 0x000fe20008000f00 */
[----:B------:R-:W-:Y:S04]  /*8c80*/  STS [R94.X4+0x28], R164 ;  /* 0x000028a45e007388 */ /* 0x000fe80000004800 */
[----:B------:R-:W-:Y:S04]  /*8c90*/  STS [R94.X4+0x2c], R163 ;  /* 0x00002ca35e007388 */ /* 0x000fe80000004800 */
[----:B------:R-:W-:Y:S04]  /*8ca0*/  STS [R94.X4+0x30], R162 ;  /* 0x000030a25e007388 */ /* 0x000fe80000004800 */
[----:B------:R-:W-:Y:S04]  /*8cb0*/  STS [R94.X4+0x34], R161 ;  /* 0x000034a15e007388 */ /* 0x000fe80000004800 */
[----:B------:R-:W-:Y:S04]  /*8cc0*/  STS [R94.X4+0x38], R158 ;  /* 0x0000389e5e007388 */ /* 0x000fe80000004800 */
[----:B------:R-:W-:Y:S01]  /*8cd0*/  STS [R94.X4+0x3c], R157 ;  /* 0x00003c9d5e007388 */ /* 0x000fe20000004800 */
[----:B------:R-:W-:-:S02]  /*8ce0*/  UIMAD UR6, UR26, UR4, URZ ;  /* 0x000000041a0672a4 */ /* 0x000fc4000f8e023f */
[----:B------:R-:W-:Y:S02]  /*8cf0*/  UIMAD.WIDE.U32 UR36, UR27, UR4, URZ ;  /* 0x000000041b2472a5 */ /* 0x000fe4000f8e003f */
[----:B------:R-:W-:Y:S02]  /*8d00*/  UIMAD UR13, UR26, UR38, URZ ;  /* 0x000000261a0d72a4 */ /* 0x000fe4000f8e023f */
[----:B------:R-:W-:Y:S01]  /*8d10*/  UIMAD UR10, UR27, UR5, UR6 ;  /* 0x000000051b0a72a4 */ /* 0x000fe2000f8e0206 */
[----:B------:R-:W-:Y:S01]  /*8d20*/  BSSY B0, `(.L_x_684) ;  /* 0x0000031000007945 */ /* 0x000fe20003800000 */
[----:B------:R-:W-:Y:S02]  /*8d30*/  UIMAD.WIDE.U32 UR4, UR27, UR38, URZ ;  /* 0x000000261b0472a5 */ /* 0x000fe4000f8e003f */
[----:B------:R-:W-:Y:S02]  /*8d40*/  UIMAD UR13, UR27, UR39, UR13 ;  /* 0x000000271b0d72a4 */ /* 0x000fe4000f8e020d */
[----:B------:R-:W-:Y:S01]  /*8d50*/  UIADD3 UR6, UR37, UR10, URZ ;  /* 0x0000000a25067290 */ /* 0x000fe2000fffe03f */
        /* <DEDUP_REMOVED lines=28> */
[----:B------:R-:W1:Y:S02]  /*8f20*/  LDS R39, [0x2100] ;  /* 0x00210000ff277984 */ /* 0x000e640000000800 */
[----:B-1----:R-:W-:-:S13]  /*8f30*/  ISETP.GE.AND P0, PT, R78, R39, PT ;  /* 0x000000274e00720c */ /* 0x002fda0003f06270 */
[----:B------:R-:W-:Y:S05]  /*8f40*/  @P0 BRA `(.L_x_685) ;  /* 0x000000e000000947 */ /* 0x000fea0003800000 */
[----:B0-----:R-:W-:Y:S01]  /*8f50*/  MOV R5, UR27 ;  /* 0x0000001b00057c02 */ /* 0x001fe20008000f00 */
        /* <DEDUP_REMOVED lines=13> */
.L_x_685:
[----:B0-----:R-:W-:Y:S05]  /*9030*/  BSYNC B0 ;  /* 0x0000000000007941 */ /* 0x001fea0003800000 */
.L_x_684:
        /* <DEDUP_REMOVED lines=12> */
[----:B------:R-:W0:Y:S01]  /*9100*/  S2R R7, SR_LANEID ;  /* 0x0000000000077919 */ /* 0x000e220000000000 */
[----:B------:R-:W-:Y:S01]  /*9110*/  LOP3.LUT R4, R78, 0x60, RZ, 0xfc, !PT ;  /* 0x000000604e047812 */ /* 0x000fe200078efcff */
[----:B------:R-:W-:Y:S01]  /*9120*/  UIADD3.X UR36, UR11, UR10, UR37, UP0, !UPT ;  /* 0x0000000a0b247290 */ /* 0x000fe200087fe425 */
[----:B------:R-:W-:-:S02]  /*9130*/  ISETP.GE.AND P0, PT, R24, R39, PT ;  /* 0x000000271800720c */ /* 0x000fc40003f06270 */
[----:B------:R-:W-:Y:S02]  /*9140*/  MOV R5, UR6 ;  /* 0x0000000600057c02 */ /* 0x000fe40008000f00 */
[-C--:B------:R-:W-:Y:S02]  /*9150*/  ISETP.GE.AND P1, PT, R26, R39.reuse, PT ;  /* 0x000000271a00720c */ /* 0x080fe40003f26270 */
[C---:B------:R-:W-:Y:S02]  /*9160*/  LEA R2, P3, R5.reuse, R2, 0x2 ;  /* 0x0000000205027211 */ /* 0x040fe400078610ff */
        /* <DEDUP_REMOVED lines=11> */
[----:B------:R-:W-:Y:S01]  /*9220*/  @!P1 STG.E [R2.64+-0x1f00], R11 ;  /* 0xffe1000b02009986 */ /* 0x000fe2000c10191c */
[----:B------:R-:W-:-:S02]  /*9230*/  ISETP.GE.AND P1, PT, R30, R39, PT ;  /* 0x000000271e00720c */ /* 0x000fc40003f26270 */
[-C--:B------:R-:W-:Y:S01]  /*9240*/  ISETP.GE.AND P3, PT, R34, R39.reuse, PT ;  /* 0x000000272200720c */ /* 0x080fe20003f66270 */
[----:B-1----:R-:W3:Y:S01]  /*9250*/  LDL.LU R23, [R1+0xb8] ;  /* 0x0000b80001177983 */ /* 0x002ee20000300800 */
[-C--:B------:R-:W-:Y:S02]  /*9260*/  ISETP.GE.AND P5, PT, R38, R39.reuse, PT ;  /* 0x000000272600720c */ /* 0x080fe40003fa6270 */
[----:B------:R-:W-:Y:S01]  /*9270*/  LOP3.LUT R40, R78, 0x140, RZ, 0xfc, !PT ;  /* 0x000001404e287812 */ /* 0x000fe200078efcff */
[----:B------:R-:W-:Y:S01]  /*9280*/  @!P2 STG.E [R2.64+-0x1e80], R13 ;  /* 0xffe1800d0200a986 */ /* 0x000fe2000c10191c */
[----:B------:R-:W-:Y:S02]  /*9290*/  ISETP.GE.AND P2, PT, R32, R39, PT ;  /* 0x000000272000720c */ /* 0x000fe40003f46270 */
[C---:B------:R-:W-:Y:S01]  /*92a0*/  LOP3.LUT R42, R78.reuse, 0x160, RZ, 0xfc, !PT ;  /* 0x000001604e2a7812 */ /* 0x040fe200078efcff */
[----:B------:R1:W-:Y:S01]  /*92b0*/  @!P0 STG.E [R2.64+-0x1e00], R15 ;  /* 0xffe2000f02008986 */ /* 0x0003e2000c10191c */
        /* <DEDUP_REMOVED lines=16> */
[----:B0-----:R-:W-:Y:S01]  /*93c0*/  LEA R41, R7, R0, 0x4 ;  /* 0x0000000007297211 */ /* 0x001fe200078e20ff */
        /* <DEDUP_REMOVED lines=22> */
[C---:B----4-:R-:W-:Y:S02]  /*9530*/  IADD3 R17, R41.reuse, 0xa, RZ ;  /* 0x0000000a29117810 */ /* 0x050fe40007ffe0ff */
        /* <DEDUP_REMOVED lines=47> */
[----:B---3--:R-:W-:-:S02]  /*9830*/  FADD.FTZ R5, R49, R23 ;  /* 0x0000001731057221 */ /* 0x008fc40000010000 */
        /* <DEDUP_REMOVED lines=28> */
[----:B------:R-:W-:-:S04]  /*9a00*/  IMAD.WIDE.U32 R2, R5, c[0x0][0x2f8], R2 ;  /* 0x0000be0005027a25 */ /* 0x000fc800078e0002 */
[----:B------:R-:W-:Y:S01]  /*9a10*/  IMAD.U32 R5, RZ, RZ, UR41 ;  /* 0x00000029ff057e24 */ /* 0x000fe2000f8e00ff */
[----:B------:R-:W-:-:S05]  /*9a20*/  IADD3 R3, R3, UR13, RZ ;  /* 0x0000000d03037c10 */ /* 0x000fca000fffe0ff */
[----:B------:R-:W-:-:S05]  /*9a30*/  IMAD.WIDE.U32 R2, R5, c[0x0][0x300], R2 ;  /* 0x0000c00005027a25 */ /* 0x000fca00078e0002 */
[----:B------:R-:W-:Y:S02]  /*9a40*/  IADD3 R3, R3, UR10, RZ ;  /* 0x0000000a03037c10 */ /* 0x000fe4000fffe0ff */
[----:B------:R-:W-:-:S04]  /*9a50*/  LEA R6, P0, R2, c[0x0][0x340], 0x2 ;  /* 0x0000d00002067a11 */ /* 0x000fc800078010ff */
[----:B------:R-:W-:-:S05]  /*9a60*/  LEA.HI.X R7, R2, c[0x0][0x344], R3, 0x2, P0 ;  /* 0x0000d10002077a11 */ /* 0x000fca00000f1403 */
[----:B------:R0:W-:Y:S04]  /*9a70*/  STG.E [R6.64], R9 ;  /* 0x0000000906007986 */ /* 0x0001e8000c10191c */
.L_x_687:
[----:B-1----:R-:W-:Y:S05]  /*9a80*/  BSYNC B0 ;  /* 0x0000000000007941 */ /* 0x002fea0003800000 */
.L_x_686:
        /* <DEDUP_REMOVED lines=58> */
[----:B01---5:R-:W-:Y:S01]  /*9e30*/  @!P0 CALL.REL.NOINC `(.L_x_629) ;  /* 0x0000001000008944 */ /* 0x023fe20003c00000 */
[----:B------:R-:W-:Y:S05]  /*9e40*/  BRA `(.L_x_688) ;  /* 0xffff6bd000007947 */ /* 0x000fea000383ffff */
.L_x_629:
        /* <DEDUP_REMOVED lines=35> */
.L_x_690:
[----:B-1----:R-:W-:Y:S05]  /*a080*/  BSYNC B0 ;  /* 0x0000000000007941 */ /* 0x002fea0003800000 */
.L_x_689:
        /* <DEDUP_REMOVED lines=34> */
.L_x_692:
[----:B------:R-:W3:Y:S02]  /*a2b0*/  S2R R11, SR_TID.X ;  /* 0x00000000000b7919 */ /* 0x000ee40000002100 */
.L_x_693:
[----:B-1----:R-:W-:Y:S05]  /*a2c0*/  BSYNC B0 ;  /* 0x0000000000007941 */ /* 0x002fea0003800000 */
.L_x_691:
[----:B---3--:R-:W-:-:S13]  /*a2d0*/  ISETP.GE.AND P0, PT, R11, c[0x0][0x16c], PT ;  /* 0x00005b000b007a0c */ /* 0x008fda0003f06270 */
[----:B------:R-:W-:Y:S05]  /*a2e0*/  @P0 EXIT ;  /* 0x000000000000094d */ /* 0x000fea0003800000 */
[----:B------:R-:W-:Y:S02]  /*a2f0*/  ULDC.64 UR6, c[0x0][0x2c8] ;  /* 0x0000b20000067ab9 */ /* 0x000fe40000000a00 */
[----:B0-2---:R-:W-:Y:S02]  /*a300*/  ULDC.64 UR8, c[0x0][0x288] ;  /* 0x0000a20000087ab9 */ /* 0x005fe40000000a00 */
[----:B------:R-:W-:Y:S02]  /*a310*/  UIMAD UR4, UR40, UR6, URZ ;  /* 0x00000006280472a4 */ /* 0x000fe4000f8e023f */
[----:B------:R-:W-:Y:S02]  /*a320*/  UIMAD UR40, UR40, UR8, URZ ;  /* 0x00000008282872a4 */ /* 0x000fe4000f8e023f */
[----:B------:R-:W-:Y:S02]  /*a330*/  UIMAD.WIDE.U32 UR10, UR41, UR6, URZ ;  /* 0x00000006290a72a5 */ /* 0x000fe4000f8e003f */
[----:B------:R-:W-:-:S02]  /*a340*/  UIMAD UR7, UR41, UR7, UR4 ;  /* 0x00000007290772a4 */ /* 0x000fc4000f8e0204 */
[----:B------:R-:W-:Y:S02]  /*a350*/  UIMAD.WIDE.U32 UR4, UR41, UR8, URZ ;  /* 0x00000008290472a5 */ /* 0x000fe4000f8e003f */
[----:B------:R-:W-:Y:S02]  /*a360*/  UIMAD UR6, UR41, UR9, UR40 ;  /* 0x00000009290672a4 */ /* 0x000fe4000f8e0228 */
[----:B------:R-:W-:Y:S02]  /*a370*/  UIADD3 UR7, UR11, UR7, URZ ;  /* 0x000000070b077290 */ /* 0x000fe4000fffe03f */
[----:B------:R-:W-:Y:S02]  /*a380*/  UIADD3 UR6, UR5, UR6, URZ ;  /* 0x0000000605067290 */ /* 0x000fe4000fffe03f */
.L_x_694:
        /* <DEDUP_REMOVED lines=12> */
[----:B------:R-:W-:Y:S01]  /*a450*/  MOV R7, UR7 ;  /* 0x0000000700077c02 */ /* 0x000fe20008000f00 */
[----:B------:R-:W-:Y:S01]  /*a460*/  YIELD ;  /* 0x0000000000007946 */ /* 0x000fe20003800000 */
[----:B------:R-:W-:Y:S01]  /*a470*/  MOV R6, R8 ;  /* 0x0000000800067202 */ /* 0x000fe20000000f00 */
[C---:B------:R-:W-:Y:S01]  /*a480*/  IMAD R5, R11.reuse, c[0x0][0x294], R4 ;  /* 0x0000a5000b057a24 */ /* 0x040fe200078e0204 */
[----:B------:R-:W-:Y:S01]  /*a490*/  LEA R4, P0, R2, c[0x0][0x310], 0x2 ;  /* 0x0000c40002047a11 */ /* 0x000fe200078010ff */
[----:B------:R-:W-:-:S02]  /*a4a0*/  IMAD R9, R11, c[0x0][0x2d4], R0 ;  /* 0x0000b5000b097a24 */ /* 0x000fc400078e0200 */
[----:B------:R-:W-:Y:S01]  /*a4b0*/  IMAD.WIDE.U32 R6, R11, c[0x0][0x2d0], R6 ;  /* 0x0000b4000b067a25 */ /* 0x000fe200078e0006 */
[----:B------:R-:W-:Y:S02]  /*a4c0*/  IADD3 R5, R3, R5, RZ ;  /* 0x0000000503057210 */ /* 0x000fe40007ffe0ff */
        /* <DEDUP_REMOVED lines=10> */
.L_x_640:
[----:B------:R-:W-:Y:S01]  /*a570*/  HFMA2.MMA R86, -RZ, RZ, 0, 5.9604644775390625e-08 ;  /* 0x00000001ff567435 */ /* 0x000fe200000001ff */
[----:B------:R-:W-:Y:S02]  /*a580*/  MOV R83, R85 ;  /* 0x0000005500537202 */ /* 0x000fe40000000f00 */
[----:B------:R-:W-:Y:S02]  /*a590*/  MOV R129, RZ ;  /* 0x000000ff00817202 */ /* 0x000fe40000000f00 */
[----:B------:R-:W-:-:S02]  /*a5a0*/  MOV R128, 0xffffffff ;  /* 0xffffffff00807802 */ /* 0x000fc40000000f00 */
[----:B------:R-:W-:Y:S02]  /*a5b0*/  MOV R82, 0xa5d0 ;  /* 0x0000a5d000527802 */ /* 0x000fe40000000f00 */
[----:B------:R-:W-:Y:S05]  /*a5c0*/  CALL.REL.NOINC `($__internal_29_$__cuda_sm70_shflsync_up) ;  /* 0x00000da000007944 */ /* 0x000fea0003c00000 */
[----:B-1----:R-:W-:Y:S01]  /*a5d0*/  MOV R87, R86 ;  /* 0x0000005600577202 */ /* 0x002fe20000000f00 */
[----:B------:R-:W-:Y:S05]  /*a5e0*/  BRA `(.L_x_695) ;  /* 0xffffb98000007947 */ /* 0x000fea000383ffff */
.L_x_641:
[----:B------:R-:W-:Y:S01]  /*a5f0*/  HFMA2.MMA R86, -RZ, RZ, 0, 5.9604644775390625e-08 ;  /* 0x00000001ff567435 */ /* 0x000fe200000001ff */
[----:B------:R-:W-:Y:S01]  /*a600*/  MOV R83, R84 ;  /* 0x0000005400537202 */ /* 0x000fe20000000f00 */
[----:B------:R-:W-:Y:S01]  /*a610*/  IMAD.MOV.U32 R128, RZ, RZ, -0x1 ;  /* 0xffffffffff807424 */ /* 0x000fe200078e00ff */
[----:B------:R-:W-:Y:S02]  /*a620*/  MOV R129, RZ ;  /* 0x000000ff00817202 */ /* 0x000fe40000000f00 */
[----:B------:R-:W-:Y:S02]  /*a630*/  MOV R82, 0xa650 ;  /* 0x0000a65000527802 */ /* 0x000fe40000000f00 */
[----:B01----:R-:W-:Y:S05]  /*a640*/  CALL.REL.NOINC `($__internal_29_$__cuda_sm70_shflsync_up) ;  /* 0x00000d2000007944 */ /* 0x003fea0003c00000 */
        /* <DEDUP_REMOVED lines=11> */
[----:B------:R-:W-:Y:S05]  /*a700*/  CALL.REL.NOINC `($__internal_29_$__cuda_sm70_shflsync_up) ;  /* 0x00000c6000007944 */ /* 0x000fea0003c00000 */
[----:B-1----:R-:W-:Y:S01]  /*a710*/  MOV R87, R86 ;  /* 0x0000005600577202 */ /* 0x002fe20000000f00 */
[----:B------:R-:W-:Y:S01]  /*a720*/  HFMA2.MMA R86, -RZ, RZ, 0, 1.1920928955078125e-07 ;  /* 0x00000002ff567435 */ /* 0x000fe200000001ff */
[----:B------:R-:W-:Y:S02]  /*a730*/  MOV R83, R84 ;  /* 0x0000005400537202 */ /* 0x000fe40000000f00 */
[----:B------:R-:W-:-:S02]  /*a740*/  MOV R129, RZ ;  /* 0x000000ff00817202 */ /* 0x000fc40000000f00 */
[----:B------:R-:W-:Y:S02]  /*a750*/  MOV R128, 0xffffffff ;  /* 0xffffffff00807802 */ /* 0x000fe40000000f00 */
[----:B------:R-:W-:Y:S02]  /*a760*/  MOV R82, 0xa780 ;  /* 0x0000a78000527802 */ /* 0x000fe40000000f00 */
[----:B------:R-:W-:Y:S05]  /*a770*/  CALL.REL.NOINC `($__internal_29_$__cuda_sm70_shflsync_up) ;  /* 0x00000bf000007944 */ /* 0x000fea0003c00000 */
[----:B------:R-:W0:Y:S01]  /*a780*/  S2R R82, SR_LANEID ;  /* 0x0000000000527919 */ /* 0x000e220000000000 */
[----:B------:R-:W-:Y:S02]  /*a790*/  MOV R129, RZ ;  /* 0x000000ff00817202 */ /* 0x000fe40000000f00 */
[----:B------:R-:W-:Y:S02]  /*a7a0*/  MOV R128, 0xffffffff ;  /* 0xffffffff00807802 */ /* 0x000fe40000000f00 */
[----:B0-----:R-:W-:Y:S02]  /*a7b0*/  ISETP.GE.AND P0, PT, R82, 0x2, PT ;  /* 0x000000025200780c */ /* 0x001fe40003f06270 */
[----:B------:R-:W-:-:S11]  /*a7c0*/  MOV R82, 0xa820 ;  /* 0x0000a82000527802 */ /* 0x000fd60000000f00 */
[----:B-1----:R-:W-:Y:S01]  /*a7d0*/  @P0 FFMA.FTZ R84, R85, R86, R84 ;  /* 0x0000005655540223 */ /* 0x002fe20000010054 */
[----:B------:R-:W-:Y:S01]  /*a7e0*/  HFMA2.MMA R86, -RZ, RZ, 0, 2.384185791015625e-07 ;  /* 0x00000004ff567435 */ /* 0x000fe200000001ff */
[----:B------:R-:W-:-:S04]  /*a7f0*/  @P0 FMUL.FTZ R85, R87, R85 ;  /* 0x0000005557550220 */ /* 0x000fc80000410000 */
[----:B------:R-:W-:Y:S02]  /*a800*/  IMAD.MOV.U32 R83, RZ, RZ, R85 ;  /* 0x000000ffff537224 */ /* 0x000fe400078e0055 */
[----:B------:R-:W-:Y:S05]  /*a810*/  CALL.REL.NOINC `($__internal_29_$__cuda_sm70_shflsync_up) ;  /* 0x00000b5000007944 */ /* 0x000fea0003c00000 */
[----:B-1----:R-:W-:Y:S01]  /*a820*/  MOV R87, R86 ;  /* 0x0000005600577202 */ /* 0x002fe20000000f00 */
[----:B------:R-:W-:Y:S01]  /*a830*/  HFMA2.MMA R86, -RZ, RZ, 0, 2.384185791015625e-07 ;  /* 0x00000004ff567435 */ /* 0x000fe200000001ff */
[----:B------:R-:W-:Y:S02]  /*a840*/  MOV R83, R84 ;  /* 0x0000005400537202 */ /* 0x000fe40000000f00 */
[----:B------:R-:W-:Y:S02]  /*a850*/  MOV R129, RZ ;  /* 0x000000ff00817202 */ /* 0x000fe40000000f00 */
[----:B------:R-:W-:Y:S02]  /*a860*/  MOV R128, 0xffffffff ;  /* 0xffffffff00807802 */ /* 0x000fe40000000f00 */
[----:B------:R-:W-:Y:S02]  /*a870*/  MOV R82, 0xa890 ;  /* 0x0000a89000527802 */ /* 0x000fe40000000f00 */
[----:B------:R-:W-:Y:S05]  /*a880*/  CALL.REL.NOINC `($__internal_29_$__cuda_sm70_shflsync_up) ;  /* 0x00000ae000007944 */ /* 0x000fea0003c00000 */
        /* <DEDUP_REMOVED lines=9> */
[----:B------:R-:W-:Y:S05]  /*a920*/  CALL.REL.NOINC `($__internal_29_$__cuda_sm70_shflsync_up) ;  /* 0x00000a4000007944 */ /* 0x000fea0003c00000 */
[----:B-1----:R-:W-:Y:S01]  /*a930*/  MOV R87, R86 ;  /* 0x0000005600577202 */ /* 0x002fe20000000f00 */
[----:B------:R-:W-:Y:S01]  /*a940*/  HFMA2.MMA R86, -RZ, RZ, 0, 4.76837158203125e-07 ;  /* 0x00000008ff567435 */ /* 0x000fe200000001ff */
[----:B------:R-:W-:Y:S01]  /*a950*/  MOV R83, R84 ;  /* 0x0000005400537202 */ /* 0x000fe20000000f00 */
[----:B------:R-:W-:Y:S01]  /*a960*/  IMAD.MOV.U32 R129, RZ, RZ, RZ ;  /* 0x000000ffff817224 */ /* 0x000fe200078e00ff */
[----:B------:R-:W-:Y:S02]  /*a970*/  MOV R128, 0xffffffff ;  /* 0xffffffff00807802 */ /* 0x000fe40000000f00 */
[----:B------:R-:W-:Y:S02]  /*a980*/  MOV R82, 0xa9a0 ;  /* 0x0000a9a000527802 */ /* 0x000fe40000000f00 */
[----:B------:R-:W-:Y:S05]  /*a990*/  CALL.REL.NOINC `($__internal_29_$__cuda_sm70_shflsync_up) ;  /* 0x000009d000007944 */ /* 0x000fea0003c00000 */
[----:B------:R-:W0:Y:S01]  /*a9a0*/  S2R R82, SR_LANEID ;  /* 0x0000000000527919 */ /* 0x000e220000000000 */
[----:B------:R-:W-:Y:S02]  /*a9b0*/  MOV R129, RZ ;  /* 0x000000ff00817202 */ /* 0x000fe40000000f00 */
[----:B------:R-:W-:Y:S02]  /*a9c0*/  MOV R128, 0xffffffff ;  /* 0xffffffff00807802 */ /* 0x000fe40000000f00 */
[----:B0-----:R-:W-:-:S02]  /*a9d0*/  ISETP.GE.AND P0, PT, R82, 0x8, PT ;  /* 0x000000085200780c */ /* 0x001fc40003f06270 */
[----:B------:R-:W-:-:S11]  /*a9e0*/  MOV R82, 0xaa40 ;  /* 0x0000aa4000527802 */ /* 0x000fd60000000f00 */
[----:B-1----:R-:W-:Y:S01]  /*a9f0*/  @P0 FFMA.FTZ R84, R85, R86, R84 ;  /* 0x0000005655540223 */ /* 0x002fe20000010054 */
[----:B------:R-:W-:Y:S01]  /*aa00*/  HFMA2.MMA R86, -RZ, RZ, 0, 9.5367431640625e-07 ;  /* 0x00000010ff567435 */ /* 0x000fe200000001ff */
[----:B------:R-:W-:-:S05]  /*aa10*/  @P0 FMUL.FTZ R85, R87, R85 ;  /* 0x0000005557550220 */ /* 0x000fca0000410000 */
[----:B------:R-:W-:Y:S02]  /*aa20*/  MOV R83, R85 ;  /* 0x0000005500537202 */ /* 0x000fe40000000f00 */
[----:B------:R-:W-:Y:S05]  /*aa30*/  CALL.REL.NOINC `($__internal_29_$__cuda_sm70_shflsync_up) ;  /* 0x0000093000007944 */ /* 0x000fea0003c00000 */
[----:B-1----:R-:W-:Y:S01]  /*aa40*/  MOV R87, R86 ;  /* 0x0000005600577202 */ /* 0x002fe20000000f00 */
[----:B------:R-:W-:Y:S01]  /*aa50*/  HFMA2.MMA R86, -RZ, RZ, 0, 9.5367431640625e-07 ;  /* 0x00000010ff567435 */ /* 0x000fe200000001ff */
[----:B------:R-:W-:Y:S02]  /*aa60*/  MOV R83, R84 ;  /* 0x0000005400537202 */ /* 0x000fe40000000f00 */
[----:B------:R-:W-:Y:S02]  /*aa70*/  MOV R129, RZ ;  /* 0x000000ff00817202 */ /* 0x000fe40000000f00 */
[----:B------:R-:W-:Y:S02]  /*aa80*/  MOV R128, 0xffffffff ;  /* 0xffffffff00807802 */ /* 0x000fe40000000f00 */
[----:B------:R-:W-:Y:S02]  /*aa90*/  MOV R82, 0xaab0 ;  /* 0x0000aab000527802 */ /* 0x000fe40000000f00 */
[----:B------:R-:W-:Y:S05]  /*aaa0*/  CALL.REL.NOINC `($__internal_29_$__cuda_sm70_shflsync_up) ;  /* 0x000008c000007944 */ /* 0x000fea0003c00000 */
[----:B-1----:R-:W-:Y:S01]  /*aab0*/  MOV R82, R86 ;  /* 0x0000005600527202 */ /* 0x002fe20000000f00 */
[----:B------:R-:W-:Y:S05]  /*aac0*/  BRA `(.L_x_696) ;  /* 0xffffb61000007947 */ /* 0x000fea000383ffff */
.L_x_644:
[----:B------:R-:W-:Y:S01]  /*aad0*/  HFMA2.MMA R86, -RZ, RZ, 0, 5.9604644775390625e-08 ;  /* 0x00000001ff567435 */ /* 0x000fe200000001ff */
[----:B------:R-:W-:Y:S01]  /*aae0*/  MOV R83, R85 ;  /* 0x0000005500537202 */ /* 0x000fe20000000f00 */
[----:B------:R-:W-:Y:S01]  /*aaf0*/  IMAD.MOV.U32 R129, RZ, RZ, RZ ;  /* 0x000000ffff817224 */ /* 0x000fe200078e00ff */
[----:B------:R-:W-:-:S02]  /*ab00*/  MOV R128, 0xffffffff ;  /* 0xffffffff00807802 */ /* 0x000fc40000000f00 */
[----:B------:R-:W-:Y:S02]  /*ab10*/  MOV R82, 0xab30 ;  /* 0x0000ab3000527802 */ /* 0x000fe40000000f00 */
[----:B-12--5:R-:W-:Y:S05]  /*ab20*/  CALL.REL.NOINC `($__internal_29_$__cuda_sm70_shflsync_up) ;  /* 0x0000084000007944 */ /* 0x026fea0003c00000 */
[----:B-1----:R-:W-:Y:S01]  /*ab30*/  MOV R85, R86 ;  /* 0x0000005600557202 */ /* 0x002fe20000000f00 */
[----:B------:R-:W-:Y:S01]  /*ab40*/  HFMA2.MMA R86, -RZ, RZ, 0, 5.9604644775390625e-08 ;  /* 0x00000001ff567435 */ /* 0x000fe200000001ff */
[----:B------:R-:W-:Y:S02]  /*ab50*/  MOV R83, R84 ;  /* 0x0000005400537202 */ /* 0x000fe40000000f00 */
[----:B------:R-:W-:Y:S02]  /*ab60*/  MOV R129, RZ ;  /* 0x000000ff00817202 */ /* 0x000fe40000000f00 */
[----:B------:R-:W-:Y:S02]  /*ab70*/  MOV R128, 0xffffffff ;  /* 0xffffffff00807802 */ /* 0x000fe40000000f00 */
[----:B------:R-:W-:Y:S02]  /*ab80*/  MOV R82, 0xaba0 ;  /* 0x0000aba000527802 */ /* 0x000fe40000000f00 */
[----:B------:R-:W-:Y:S05]  /*ab90*/  CALL.REL.NOINC `($__internal_29_$__cuda_sm70_shflsync_up) ;  /* 0x000007d000007944 */ /* 0x000fea0003c00000 */
[----:B------:R-:W-:Y:S01]  /*aba0*/  HFMA2.MMA R159, -RZ, RZ, 0, 0 ;  /* 0x00000000ff9f7435 */ /* 0x000fe200000001ff */
[----:B-1----:R-:W-:Y:S02]  /*abb0*/  MOV R84, R86 ;  /* 0x0000005600547202 */ /* 0x002fe40000000f00 */
[----:B------:R-:W-:-:S02]  /*abc0*/  MOV R82, R80 ;  /* 0x0000005000527202 */ /* 0x000fc40000000f00 */
[----:B------:R-:W-:Y:S02]  /*abd0*/  MOV R83, 0xabf0 ;  /* 0x0000abf000537802 */ /* 0x000fe40000000f00 */
[----:B------:R-:W-:Y:S05]  /*abe0*/  CALL.REL.NOINC `($__internal_28_$__cuda_sm70_shflsync_idx_p) ;  /* 0x000006e000007944 */ /* 0x000fea0003c00000 */
[----:B-1----:R-:W-:Y:S01]  /*abf0*/  MOV R80, R159 ;  /* 0x0000009f00507202 */ /* 0x002fe20000000f00 */
[----:B------:R-:W-:Y:S01]  /*ac00*/  HFMA2.MMA R159, -RZ, RZ, 0, 0 ;  /* 0x00000000ff9f7435 */ /* 0x000fe200000001ff */
[----:B------:R-:W-:Y:S02]  /*ac10*/  MOV R82, R81 ;  /* 0x0000005100527202 */ /* 0x000fe40000000f00 */
[----:B------:R-:W-:-:S03]  /*ac20*/  MOV R83, 0xac40 ;  /* 0x0000ac4000537802 */ /* 0x000fc60000000f00 */
[----:B--2--5:R-:W-:Y:S05]  /*ac30*/  CALL.REL.NOINC `($__internal_28_$__cuda_sm70_shflsync_idx_p) ;  /* 0x0000069000007944 */ /* 0x024fea0003c00000 */
[----:B-1----:R-:W-:Y:S01]  /*ac40*/  MOV R81, R159 ;  /* 0x0000009f00517202 */ /* 0x002fe20000000f00 */
[----:B--2--5:R-:W-:Y:S05]  /*ac50*/  BRA `(.L_x_697) ;  /* 0xffffb5b000007947 */ /* 0x024fea000383ffff */
.L_x_647:
[----:B-1----:R-:W-:Y:S01]  /*ac60*/  HFMA2.MMA R159, -RZ, RZ, 0, 5.9604644775390625e-08 ;  /* 0x00000001ff9f7435 */ /* 0x002fe200000001ff */
[----:B------:R-:W-:Y:S01]  /*ac70*/  IMAD.MOV.U32 R83, RZ, RZ, R86 ;  /* 0x000000ffff537224 */ /* 0x000fe200078e0056 */
[----:B------:R-:W-:-:S04]  /*ac80*/  MOV R82, 0xaca0 ;  /* 0x0000aca000527802 */ /* 0x000fc80000000f00 */
[----:B------:R-:W-:Y:S05]  /*ac90*/  CALL.REL.NOINC `($__internal_27_$__cuda_sm70_shflsync_down) ;  /* 0x000005a000007944 */ /* 0x000fea0003c00000 */
[----:B-1----:R-:W-:Y:S01]  /*aca0*/  MOV R84, R159 ;  /* 0x0000009f00547202 */ /* 0x002fe20000000f00 */
[----:B0-2--5:R-:W-:Y:S05]  /*acb0*/  BRA `(.L_x_698) ;  /* 0xffffbb7000007947 */ /* 0x025fea000383ffff */
.L_x_648:
[----:B-1----:R-:W-:Y:S01]  /*acc0*/  HFMA2.MMA R159, -RZ, RZ, 0, 5.9604644775390625e-08 ;  /* 0x00000001ff9f7435 */ /* 0x002fe200000001ff */
[----:B------:R-:W-:Y:S02]  /*acd0*/  MOV R83, R87 ;  /* 0x0000005700537202 */ /* 0x000fe40000000f00 */
[----:B------:R-:W-:-:S03]  /*ace0*/  MOV R82, 0xad00 ;  /* 0x0000ad0000527802 */ /* 0x000fc60000000f00 */
[----:B0-2---:R-:W-:Y:S05]  /*acf0*/  CALL.REL.NOINC `($__internal_27_$__cuda_sm70_shflsync_down) ;  /* 0x0000054000007944 */ /* 0x005fea0003c00000 */
[C---:B------:R-:W-:Y:S02]  /*ad00*/  FMUL.FTZ R84, R86.reuse, R84 ;  /* 0x0000005456547220 */ /* 0x040fe40000410000 */
[----:B-1----:R-:W-:Y:S01]  /*ad10*/  FFMA.FTZ R82, R86, R159, R87 ;  /* 0x0000009f56527223 */ /* 0x002fe20000010057 */
[----:B------:R-:W-:-:S02]  /*ad20*/  MOV R159, 0x2 ;  /* 0x00000002009f7802 */ /* 0x000fc40000000f00 */
[----:B------:R-:W-:Y:S02]  /*ad30*/  FSEL R86, R86, R84, !P4 ;  /* 0x0000005456567208 */ /* 0x000fe40006000000 */
[----:B------:R-:W-:Y:S02]  /*ad40*/  FSEL R87, R87, R82, !P4 ;  /* 0x0000005257577208 */ /* 0x000fe40006000000 */
[----:B------:R-:W-:Y:S02]  /*ad50*/  MOV R83, R86 ;  /* 0x0000005600537202 */ /* 0x000fe40000000f00 */
[----:B------:R-:W-:Y:S02]  /*ad60*/  MOV R82, 0xad80 ;  /* 0x0000ad8000527802 */ /* 0x000fe40000000f00 */
[----:B0-2--5:R-:W-:Y:S05]  /*ad70*/  CALL.REL.NOINC `($__internal_27_$__cuda_sm70_shflsync_down) ;  /* 0x000004c000007944 */ /* 0x025fea0003c00000 */
[----:B-1----:R-:W-:Y:S01]  /*ad80*/  MOV R84, R159 ;  /* 0x0000009f00547202 */ /* 0x002fe20000000f00 */
[----:B------:R-:W-:Y:S01]  /*ad90*/  HFMA2.MMA R159, -RZ, RZ, 0, 1.1920928955078125e-07 ;  /* 0x00000002ff9f7435 */ /* 0x000fe200000001ff */
[----:B------:R-:W-:Y:S02]  /*ada0*/  MOV R83, R87 ;  /* 0x0000005700537202 */ /* 0x000fe40000000f00 */
[----:B------:R-:W-:-:S03]  /*adb0*/  MOV R82, 0xadd0 ;  /* 0x0000add000527802 */ /* 0x000fc60000000f00 */
[----:B0-2--5:R-:W-:Y:S05]  /*adc0*/  CALL.REL.NOINC `($__internal_27_$__cuda_sm70_shflsync_down) ;  /* 0x0000047000007944 */ /* 0x025fea0003c00000 */
[----:B-1----:R-:W-:Y:S01]  /*add0*/  @!P3 FFMA.FTZ R87, R86, R159, R87 ;  /* 0x0000009f5657b223 */ /* 0x002fe20000010057 */
[----:B------:R-:W-:Y:S01]  /*ade0*/  MOV R159, 0x4 ;  /* 0x00000004009f7802 */ /* 0x000fe20000000f00 */
[----:B------:R-:W-:Y:S01]  /*adf0*/  @!P3 FMUL.FTZ R86, R84, R86 ;  /* 0x000000565456b220 */ /* 0x000fe20000410000 */
[----:B------:R-:W-:-:S04]  /*ae00*/  MOV R82, 0xae30 ;  /* 0x0000ae3000527802 */ /* 0x000fc80000000f00 */
[----:B------:R-:W-:Y:S02]  /*ae10*/  MOV R83, R86 ;  /* 0x0000005600537202 */ /* 0x000fe40000000f00 */
[----:B0-2--5:R-:W-:Y:S05]  /*ae20*/  CALL.REL.NOINC `($__internal_27_$__cuda_sm70_shflsync_down) ;  /* 0x0000041000007944 */ /* 0x025fea0003c00000 */
[----:B-1----:R-:W-:Y:S01]  /*ae30*/  MOV R84, R159 ;  /* 0x0000009f00547202 */ /* 0x002fe20000000f00 */
[----:B------:R-:W-:Y:S01]  /*ae40*/  IMAD.MOV.U32 R159, RZ, RZ, 0x4 ;  /* 0x00000004ff9f7424 */ /* 0x000fe200078e00ff */
[----:B------:R-:W-:Y:S02]  /*ae50*/  MOV R83, R87 ;  /* 0x0000005700537202 */ /* 0x000fe40000000f00 */
[----:B------:R-:W-:Y:S02]  /*ae60*/  MOV R82, 0xae80 ;  /* 0x0000ae8000527802 */ /* 0x000fe40000000f00 */
[----:B0-2--5:R-:W-:Y:S05]  /*ae70*/  CALL.REL.NOINC `($__internal_27_$__cuda_sm70_shflsync_down) ;  /* 0x000003c000007944 */ /* 0x025fea0003c00000 */
[----:B-1----:R-:W-:Y:S01]  /*ae80*/  @!P2 FFMA.FTZ R87, R86, R159, R87 ;  /* 0x0000009f5657a223 */ /* 0x002fe20000010057 */
[----:B------:R-:W-:Y:S01]  /*ae90*/  HFMA2.MMA R159, -RZ, RZ, 0, 4.76837158203125e-07 ;  /* 0x00000008ff9f7435 */ /* 0x000fe200000001ff */
[----:B------:R-:W-:Y:S01]  /*aea0*/  @!P2 FMUL.FTZ R86, R84, R86 ;  /* 0x000000565456a220 */ /* 0x000fe20000410000 */
[----:B------:R-:W-:Y:S02]  /*aeb0*/  MOV R82, 0xaf00 ;  /* 0x0000af0000527802 */ /* 0x000fe40000000f00 */
[----:B------:R-:W-:Y:S02]  /*aec0*/  MOV R84, R87 ;  /* 0x0000005700547202 */ /* 0x000fe40000000f00 */
[----:B------:R-:W-:-:S04]  /*aed0*/  MOV R87, R86 ;  /* 0x0000005600577202 */ /* 0x000fc80000000f00 */
[----:B------:R-:W-:Y:S02]  /*aee0*/  MOV R83, R87 ;  /* 0x0000005700537202 */ /* 0x000fe40000000f00 */
[----:B0-2--5:R-:W-:Y:S05]  /*aef0*/  CALL.REL.NOINC `($__internal_27_$__cuda_sm70_shflsync_down) ;  /* 0x0000034000007944 */ /* 0x025fea0003c00000 */
[----:B-1----:R-:W-:Y:S01]  /*af00*/  MOV R85, R159 ;  /* 0x0000009f00557202 */ /* 0x002fe20000000f00 */
[----:B------:R-:W-:Y:S01]  /*af10*/  HFMA2.MMA R159, -RZ, RZ, 0, 4.76837158203125e-07 ;  /* 0x00000008ff9f7435 */ /* 0x000fe200000001ff */
[----:B------:R-:W-:Y:S02]  /*af20*/  MOV R83, R84 ;  /* 0x0000005400537202 */ /* 0x000fe40000000f00 */
[----:B------:R-:W-:-:S03]  /*af30*/  MOV R82, 0xaf50 ;  /* 0x0000af5000527802 */ /* 0x000fc60000000f00 */
[----:B0-2--5:R-:W-:Y:S05]  /*af40*/  CALL.REL.NOINC `($__internal_27_$__cuda_sm70_shflsync_down) ;  /* 0x000002f000007944 */ /* 0x025fea0003c00000 */
[----:B-1----:R-:W-:Y:S01]  /*af50*/  @!P1 FFMA.FTZ R84, R87, R159, R84 ;  /* 0x0000009f57549223 */ /* 0x002fe20000010054 */
[----:B------:R-:W-:Y:S01]  /*af60*/  HFMA2.MMA R159, -RZ, RZ, 0, 9.5367431640625e-07 ;  /* 0x00000010ff9f7435 */ /* 0x000fe200000001ff */
[----:B------:R-:W-:Y:S01]  /*af70*/  @!P1 FMUL.FTZ R87, R85, R87 ;  /* 0x0000005755579220 */ /* 0x000fe20000410000 */
[----:B------:R-:W-:Y:S02]  /*af80*/  MOV R82, 0xafc0 ;  /* 0x0000afc000527802 */ /* 0x000fe40000000f00 */
[----:B------:R-:W-:Y:S02]  /*af90*/  MOV R86, R84 ;  /* 0x0000005400567202 */ /* 0x000fe40000000f00 */
[----:B------:R-:W-:-:S02]  /*afa0*/  MOV R83, R87 ;  /* 0x0000005700537202 */ /* 0x000fc40000000f00 */
[----:B0-2--5:R-:W-:Y:S05]  /*afb0*/  CALL.REL.NOINC `($__internal_27_$__cuda_sm70_shflsync_down) ;  /* 0x0000028000007944 */ /* 0x025fea0003c00000 */
[----:B-1----:R-:W-:Y:S01]  /*afc0*/  MOV R84, R159 ;  /* 0x0000009f00547202 */ /* 0x002fe20000000f00 */
[----:B------:R-:W-:Y:S01]  /*afd0*/  HFMA2.MMA R159, -RZ, RZ, 0, 9.5367431640625e-07 ;  /* 0x00000010ff9f7435 */ /* 0x000fe200000001ff */
[----:B------:R-:W-:-:S02]  /*afe0*/  MOV R83, R86 ;  /* 0x0000005600537202 */ /* 0x000fc40000000f00 */
[----:B------:R-:W-:-:S03]  /*aff0*/  MOV R82, 0xb010 ;  /* 0x0000b01000527802 */ /* 0x000fc60000000f00 */
[----:B0-2--5:R-:W-:Y:S05]  /*b000*/  CALL.REL.NOINC `($__internal_27_$__cuda_sm70_shflsync_down) ;  /* 0x0000023000007944 */ /* 0x025fea0003c00000 */
[----:B-1----:R-:W-:Y:S01]  /*b010*/  @!P0 FFMA.FTZ R86, R87, R159, R86 ;  /* 0x0000009f57568223 */ /* 0x002fe20000010056 */
[----:B------:R-:W-:Y:S01]  /*b020*/  MOV R83, 0xb070 ;  /* 0x0000b07000537802 */ /* 0x000fe20000000f00 */
[----:B------:R-:W-:Y:S02]  /*b030*/  @!P0 FMUL.FTZ R87, R84, R87 ;  /* 0x0000005754578220 */ /* 0x000fe40000410000 */
[----:B------:R-:W-:-:S03]  /*b040*/  IMAD.MOV.U32 R159, RZ, RZ, RZ ;  /* 0x000000ffff9f7224 */ /* 0x000fc600078e00ff */
[----:B------:R-:W-:Y:S02]  /*b050*/  MOV R82, R87 ;  /* 0x0000005700527202 */ /* 0x000fe40000000f00 */
[----:B0-2--5:R-:W-:Y:S05]  /*b060*/  CALL.REL.NOINC `($__internal_28_$__cuda_sm70_shflsync_idx_p) ;  /* 0x0000026000007944 */ /* 0x025fea0003c00000 */
[----:B-1----:R-:W-:Y:S01]  /*b070*/  MOV R84, R159 ;  /* 0x0000009f00547202 */ /* 0x002fe20000000f00 */
[----:B------:R-:W-:Y:S01]  /*b080*/  HFMA2.MMA R159, -RZ, RZ, 0, 0 ;  /* 0x00000000ff9f7435 */ /* 0x000fe200000001ff */
[----:B------:R-:W-:Y:S02]  /*b090*/  MOV R82, R86 ;  /* 0x0000005600527202 */ /* 0x000fe40000000f00 */
[----:B------:R-:W-:-:S03]  /*b0a0*/  MOV R83, 0xb0c0 ;  /* 0x0000b0c000537802 */ /* 0x000fc60000000f00 */
[----:B--2--5:R-:W-:Y:S05]  /*b0b0*/  CALL.REL.NOINC `($__internal_28_$__cuda_sm70_shflsync_idx_p) ;  /* 0x0000021000007944 */ /* 0x024fea0003c00000 */
[----:B------:R-:W-:Y:S02]  /*b0c0*/  MOV R85, R84 ;  /* 0x0000005400557202 */ /* 0x000fe40000000f00 */
[----:B-1----:R-:W-:Y:S01]  /*b0d0*/  MOV R84, R159 ;  /* 0x0000009f00547202 */ /* 0x002fe20000000f00 */
[----:B------:R-:W-:Y:S01]  /*b0e0*/  HFMA2.MMA R159, -RZ, RZ, 0, 5.9604644775390625e-08 ;  /* 0x00000001ff9f7435 */ /* 0x000fe200000001ff */
[----:B------:R-:W-:Y:S02]  /*b0f0*/  MOV R83, R87 ;  /* 0x0000005700537202 */ /* 0x000fe40000000f00 */
[----:B------:R-:W-:-:S03]  /*b100*/  MOV R82, 0xb120 ;  /* 0x0000b12000527802 */ /* 0x000fc60000000f00 */
[----:B--2--5:R-:W-:Y:S05]  /*b110*/  CALL.REL.NOINC `($__internal_27_$__cuda_sm70_shflsync_down) ;  /* 0x0000012000007944 */ /* 0x024fea0003c00000 */
[----:B-1----:R-:W-:Y:S01]  /*b120*/  MOV R160, R159 ;  /* 0x0000009f00a07202 */ /* 0x002fe20000000f00 */
[----:B------:R-:W-:Y:S01]  /*b130*/  HFMA2.MMA R159, -RZ, RZ, 0, 5.9604644775390625e-08 ;  /* 0x00000001ff9f7435 */ /* 0x000fe200000001ff */
[----:B------:R-:W-:-:S02]  /*b140*/  MOV R83, R86 ;  /* 0x0000005600537202 */ /* 0x000fc40000000f00 */
[----:B------:R-:W-:-:S03]  /*b150*/  MOV R82, 0xb170 ;  /* 0x0000b17000527802 */ /* 0x000fc60000000f00 */
[----:B0-2--5:R-:W-:Y:S05]  /*b160*/  CALL.REL.NOINC `($__internal_27_$__cuda_sm70_shflsync_down) ;  /* 0x000000d000007944 */ /* 0x025fea0003c00000 */
[----:B-1----:R-:W-:Y:S01]  /*b170*/  MOV R87, R159 ;  /* 0x0000009f00577202 */ /* 0x002fe20000000f00 */
[----:B------:R-:W-:Y:S01]  /*b180*/  HFMA2.MMA R159, -RZ, RZ, 0, 0 ;  /* 0x00000000ff9f7435 */ /* 0x000fe200000001ff */
[----:B------:R-:W-:Y:S01]  /*b190*/  MOV R86, R160 ;  /* 0x000000a000567202 */ /* 0x000fe20000000f00 */
[----:B------:R-:W-:Y:S01]  /*b1a0*/  IMAD.MOV.U32 R82, RZ, RZ, R80 ;  /* 0x000000ffff527224 */ /* 0x000fe200078e0050 */
[----:B------:R-:W-:-:S03]  /*b1b0*/  MOV R83, 0xb1d0 ;  /* 0x0000b1d000537802 */ /* 0x000fc60000000f00 */
[----:B0-2--5:R-:W-:Y:S05]  /*b1c0*/  CALL.REL.NOINC `($__internal_28_$__cuda_sm70_shflsync_idx_p) ;  /* 0x0000010000007944 */ /* 0x025fea0003c00000 */
[----:B-1----:R-:W-:Y:S01]  /*b1d0*/  MOV R160, R159 ;  /* 0x0000009f00a07202 */ /* 0x002fe20000000f00 */
[----:B------:R-:W-:Y:S01]  /*b1e0*/  HFMA2.MMA R159, -RZ, RZ, 0, 0 ;  /* 0x00000000ff9f7435 */ /* 0x000fe200000001ff */
[----:B------:R-:W-:Y:S02]  /*b1f0*/  MOV R82, R81 ;  /* 0x0000005100527202 */ /* 0x000fe40000000f00 */
[----:B------:R-:W-:-:S03]  /*b200*/  MOV R83, 0xb220 ;  /* 0x0000b22000537802 */ /* 0x000fc60000000f00 */
[----:B--2--5:R-:W-:Y:S05]  /*b210*/  CALL.REL.NOINC `($__internal_28_$__cuda_sm70_shflsync_idx_p) ;  /* 0x000000b000007944 */ /* 0x024fea0003c00000 */
[----:B-1----:R-:W-:Y:S01]  /*b220*/  MOV R83, R159 ;  /* 0x0000009f00537202 */ /* 0x002fe20000000f00 */
[----:B--2--5:R-:W-:Y:S05]  /*b230*/  BRA `(.L_x_699) ;  /* 0xffffb79000007947 */ /* 0x024fea000383ffff */
        .weak           $__internal_27_$__cuda_sm70_shflsync_down
        .type           $__internal_27_$__cuda_sm70_shflsync_down,@function
        .size           $__internal_27_$__cuda_sm70_shflsync_down,($__internal_28_$__cuda_sm70_shflsync_idx_p - $__internal_27_$__cuda_sm70_shflsync_down)
$__internal_27_$__cuda_sm70_shflsync_down:
        /* <DEDUP_REMOVED lines=8> */
[----:B------:R-:W-:Y:S05]  /*b2c0*/  RET.REL.NODEC R82 `(_Z25selective_scan_bwd_kernelI32Selective_Scan_bwd_kernel_traitsILi128ELi16ELb0ELb1ELb0ELb0ELb1EffEEv12SSMParamsBwd) ;  /* 0xffff4d3052007950 */ /* 0x000fea0003c3ffff */
        .weak           $__internal_28_$__cuda_sm70_shflsync_idx_p
        .type           $__internal_28_$__cuda_sm70_shflsync_idx_p,@function
        .size           $__internal_28_$__cuda_sm70_shflsync_idx_p,($__internal_29_$__cuda_sm70_shflsync_up - $__internal_28_$__cuda_sm70_shflsync_idx_p)
$__internal_28_$__cuda_sm70_shflsync_idx_p:
        /* <DEDUP_REMOVED lines=9> */
[----:B0-----:R-:W-:Y:S05]  /*b360*/  RET.REL.NODEC R82 `(_Z25selective_scan_bwd_kernelI32Selective_Scan_bwd_kernel_traitsILi128ELi16ELb0ELb1ELb0ELb0ELb1EffEEv12SSMParamsBwd) ;  /* 0xffff4c9052007950 */ /* 0x001fea0003c3ffff */
        .weak           $__internal_29_$__cuda_sm70_shflsync_up
        .type           $__internal_29_$__cuda_sm70_shflsync_up,@function
        .size           $__internal_29_$__cuda_sm70_shflsync_up,(.L_x_8845 - $__internal_29_$__cuda_sm70_shflsync_up)
$__internal_29_$__cuda_sm70_shflsync_up:
[----:B------:R-:W-:Y:S04]  /*b370*/  WARPSYNC R128 ;  /* 0x0000008000007348 */ /* 0x000fe80003800000 */
[----:B------:R0:W1:Y:S02]  /*b380*/  SHFL.UP PT, R86, R83, R86, R129 ;  /* 0x0400005653567389 */ /* 0x00006400000e0081 */
[----:B0-----:R-:W-:-:S04]  /*b390*/  MOV R83, 0x0 ;  /* 0x0000000000537802 */ /* 0x001fc80000000f00 */
[----:B------:R-:W-:Y:S05]  /*b3a0*/  RET.REL.NODEC R82 `(_Z25selective_scan_bwd_kernelI32Selective_Scan_bwd_kernel_traitsILi128ELi16ELb0ELb1ELb0ELb0ELb1EffEEv12SSMParamsBwd) ;  /* 0xffff4c5052007950 */ /* 0x000fea0003c3ffff */
.L_x_700:
        /* <DEDUP_REMOVED lines=13> */
.L_x_8845:


//--------------------- .text._Z25selective_scan_bwd_kernelI32Selective_Scan_bwd_kernel_traitsILi128ELi16ELb0ELb1ELb0ELb1ELb0EffEEv12SSMParamsBwd --------------------------
	.section	.text._Z25selective_scan_bwd_kernelI32Selective_Scan_bwd_kernel_traitsILi128ELi16ELb0ELb1ELb0ELb1ELb0EffEEv12SSMParamsBwd,"ax",@progbits
	.sectioninfo	@"SHI_REGISTERS=168"
	.align	128
        .global         _Z25selective_scan_bwd_kernelI32Selective_Scan_bwd_kernel_traitsILi128ELi16ELb0ELb1ELb0ELb1ELb0EffEEv12SSMParamsBwd
        .type           _Z25selective_scan_bwd_kernelI32Selective_Scan_bwd_kernel_traitsILi128ELi16ELb0ELb1ELb0ELb1ELb0EffEEv12SSMParamsBwd,@function
        .size           _Z25selective_scan_bwd_kernelI32Selective_Scan_bwd_kernel_traitsILi128ELi16ELb0ELb1ELb0ELb1ELb0EffEEv12SSMParamsBwd,(.L_x_8848 - _Z25selective_scan_bwd_kernelI32Selective_Scan_bwd_kernel_traitsILi128ELi16ELb0ELb1ELb0ELb1ELb0EffEEv12SSMParamsBwd)
        .other          _Z25selective_scan_bwd_kernelI32Selective_Scan_bwd_kernel_traitsILi128ELi16ELb0ELb1ELb0ELb1ELb0EffEEv12SSMParamsBwd,@"STO_CUDA_ENTRY STV_DEFAULT"
_Z25selective_scan_bwd_kernelI32Selective_Scan_bwd_kernel_traitsILi128ELi16ELb0ELb1ELb0ELb1ELb0EffEEv12SSMParamsBwd:
.text._Z25selective_scan_bwd_kernelI32Selective_Scan_bwd_kernel_traitsILi128ELi16ELb0ELb1ELb0ELb1ELb0EffEEv12SSMParamsBwd:
        /* <DEDUP_REMOVED lines=164> */
[----:B-1-3--:R-:W-:-:S04]  /*0a40*/  SHF.R.S32.HI R3, RZ, 0x1f, R58 ;  /* 0x0000001fff037819 */ /* 0x00afc8000001143a */
[----:B------:R-:W-:-:S04]  /*0a50*/  LEA.HI R3, R3, R58, RZ, 0x5 ;  /* 0x0000003a03037211 */ /* 0x000fc800078f28ff */
[----:B----4-:R-:W-:Y:S02]  /*0a60*/  SHF.R.S32.HI R0, RZ, 0x5, R3 ;  /* 0x00000005ff007819 */ /* 0x010fe40000011403 */
.L_x_787:
[----:B------:R-:W-:Y:S01]  /*0a70*/  ULDC UR25, c[0x0][0x174] ;  /* 0x00005d0000197ab9 */ /* 0x000fe20000000800 */
[----:B------:R-:W-:Y:S01]  /*0a80*/  SHF.L.U32 R74, R58, 0x4, RZ ;  /* 0x000000043a4a7819 */ /* 0x000fe200000006ff */
[----:B------:R-:W-:Y:S01]  /*0a90*/  UIADD3 UR25, -UR6, UR25, URZ ;  /* 0x0000001906197290 */ /* 0x000fe2000fffe13f */
[----:B------:R-:W-:Y:S01]  /*0aa0*/  BAR.SYNC.DEFER_BLOCKING 0x0 ;  /* 0x0000000000007b1d */ /* 0x000fe20000010000 */
[----:B------:R-:W-:Y:S01]  /*0ab0*/  MOV R2, UR17 ;  /* 0x0000001100027c02 */ /* 0x000fe20008000f00 */
[----:B------:R-:W-:Y:S01]  /*0ac0*/  HFMA2.MMA R0, -RZ, RZ, 0, 0 ;  /* 0x00000000ff007435 */ /* 0x000fe200000001ff */
[----:B------:R-:W-:Y:S01]  /*0ad0*/  LOP3.LUT R5, R74, 0xfffffe00, RZ, 0xc0, !PT ;  /* 0xfffffe004a057812 */ /* 0x000fe200078ec0ff */
[----:B------:R-:W-:Y:S01]  /*0ae0*/  ULEA UR26, UR25, 0xfffff800, 0xb ;  /* 0xfffff800191a7891 */ /* 0x000fe2000f8e583f */
[----:B------:R-:W-:Y:S01]  /*0af0*/  MOV R3, UR18 ;  /* 0x0000001200037c02 */ /* 0x000fe20008000f00 */
[----:B------:R-:W-:Y:S01]  /*0b00*/  ULDC UR7, c[0x0][0x168] ;  /* 0x00005a0000077ab9 */ /* 0x000fe20000000800 */
[----:B------:R-:W-:Y:S01]  /*0b10*/  LOP3.LUT R60, R5, 0x1f, R58, 0xf8, !PT ;  /* 0x0000001f053c7812 */ /* 0x000fe200078ef83a */
[----:B------:R-:W-:Y:S01]  /*0b20*/  UIADD3 UR7, -UR26, UR7, URZ ;  /* 0x000000071a077290 */ /* 0x000fe2000fffe13f */
[----:B------:R-:W-:Y:S01]  /*0b30*/  MOV R4, RZ ;  /* 0x000000ff00047202 */ /* 0x000fe20000000f00 */
[----:B------:R-:W-:Y:S01]  /*0b40*/  CS2R R6, SRZ ;  /* 0x0000000000067805 */ /* 0x000fe2000001ff00 */
[C---:B------:R-:W-:Y:S01]  /*0b50*/  LOP3.LUT R18, R60.reuse, 0x20, RZ, 0xfc, !PT ;  /* 0x000000203c127812 */ /* 0x040fe200078efcff */
[C---:B------:R-:W-:Y:S01]  /*0b60*/  IMAD.WIDE R2, R60.reuse, 0x4, R2 ;  /* 0x000000043c027825 */ /* 0x040fe200078e0202 */
[C---:B------:R-:W-:Y:S01]  /*0b70*/  LOP3.LUT R20, R60.reuse, 0x40, RZ, 0xfc, !PT ;  /* 0x000000403c147812 */ /* 0x040fe200078efcff */
[----:B------:R-:W-:Y:S01]  /*0b80*/  CS2R R8, SRZ ;  /* 0x0000000000087805 */ /* 0x000fe2000001ff00 */
[----:B------:R-:W-:Y:S01]  /*0b90*/  ISETP.GE.AND P2, PT, R60, UR7, PT ;  /* 0x000000073c007c0c */ /* 0x000fe2000bf46270 */
[----:B------:R-:W-:Y:S01]  /*0ba0*/  CS2R R10, SRZ ;  /* 0x00000000000a7805 */ /* 0x000fe2000001ff00 */
[----:B------:R-:W-:Y:S01]  /*0bb0*/  ISETP.GE.AND P1, PT, R18, UR7, PT ;  /* 0x0000000712007c0c */ /* 0x000fe2000bf26270 */
[----:B------:R-:W-:Y:S01]  /*0bc0*/  CS2R R14, SRZ ;  /* 0x00000000000e7805 */ /* 0x000fe2000001ff00 */
[C---:B------:R-:W-:Y:S01]  /*0bd0*/  LOP3.LUT R22, R60.reuse, 0x60, RZ, 0xfc, !PT ;  /* 0x000000603c167812 */ /* 0x040fe200078efcff */
[----:B------:R-:W-:Y:S01]  /*0be0*/  CS2R R12, SRZ ;  /* 0x00000000000c7805 */ /* 0x000fe2000001ff00 */
[----:B------:R-:W-:-:S02]  /*0bf0*/  LOP3.LUT R23, R60, 0x80, RZ, 0xfc, !PT ;  /* 0x000000803c177812 */ /* 0x000fc400078efcff */
[C---:B------:R-:W-:Y:S02]  /*0c00*/  LOP3.LUT R24, R60.reuse, 0xa0, RZ, 0xfc, !PT ;  /* 0x000000a03c187812 */ /* 0x040fe400078efcff */
[----:B------:R-:W-:Y:S02]  /*0c10*/  LOP3.LUT R25, R60, 0xc0, RZ, 0xfc, !PT ;  /* 0x000000c03c197812 */ /* 0x000fe400078efcff */
        /* <DEDUP_REMOVED lines=45> */
[----:B------:R-:W-:Y:S02]  /*0ef0*/  LOP3.LUT R31, R31, 0xffffff7f, RZ, 0xc0, !PT ;  /* 0xffffff7f1f1f7812 */ /* 0x000fe400078ec0ff */
[----:B------:R-:W-:Y:S02]  /*0f00*/  ISETP.GE.AND P5, PT, R22, UR7, PT ;  /* 0x0000000716007c0c */ /* 0x000fe4000bfa6270 */
[----:B------:R-:W-:Y:S02]  /*0f10*/  ISETP.GE.AND P4, PT, R24, UR7, PT ;  /* 0x0000000718007c0c */ /* 0x000fe4000bf86270 */
        /* <DEDUP_REMOVED lines=32> */
[----:B------:R-:W-:Y:S02]  /*1120*/  LEA.HI.SX32 R151, R26, R149, 0x1b ;  /* 0x000000951a977211 */ /* 0x000fe400078fdaff */
        /* <DEDUP_REMOVED lines=20> */
[----:B------:R-:W-:Y:S02]  /*1270*/  LOP3.LUT R31, R31, 0xfffffffd, RZ, 0xc0, !PT ;  /* 0xfffffffd1f1f7812 */ /* 0x000fe400078ec0ff */
[----:B------:R-:W-:Y:S01]  /*1280*/  MOV R2, RZ ;  /* 0x000000ff00027202 */ /* 0x000fe20000000f00 */
[----:B---3--:R-:W-:Y:S04]  /*1290*/  STS [R59.X4], R0 ;  /* 0x000000003b007388 */ /* 0x008fe80000004800 */
[----:B----4-:R-:W-:Y:S04]  /*12a0*/  STS [R165.X4+0x80], R4 ;  /* 0x00008004a5007388 */ /* 0x010fe80000004800 */
[----:B-----5:R-:W-:Y:S04]  /*12b0*/  STS [R164.X4+0x100], R7 ;  /* 0x00010007a4007388 */ /* 0x020fe80000004800 */
[----:B--2---:R-:W-:Y:S04]  /*12c0*/  STS [R163.X4+0x180], R6 ;  /* 0x00018006a3007388 */ /* 0x004fe80000004800 */
        /* <DEDUP_REMOVED lines=32> */
[----:B------:R-:W-:-:S04]  /*14d0*/  HFMA2.MMA R0, -RZ, RZ, 0, 0 ;  /* 0x00000000ff007435 */ /* 0x000fc800000001ff */
[----:B------:R-:W3:Y:S01]  /*14e0*/  @!P0 LDG.E R11, [R62.64+0x300] ;  /* 0x0003001c3e0b8981 */ /* 0x000ee2000c1e1900 */
[----:B------:R-:W-:Y:S01]  /*14f0*/  ISETP.GE.AND P0, PT, R27, UR7, PT ;  /* 0x000000071b007c0c */ /* 0x000fe2000bf06270 */
[----:B------:R-:W-:Y:S01]  /*1500*/  CS2R R12, SRZ ;  /* 0x00000000000c7805 */ /* 0x000fe2000001ff00 */
[----:B------:R-:W-:Y:S01]  /*1510*/  HFMA2.MMA R4, -RZ, RZ, 0, 0 ;  /* 0x00000000ff047435 */ /* 0x000fe200000001ff */
[----:B------:R-:W-:Y:S01]  /*1520*/  CS2R R6, SRZ ;  /* 0x0000000000067805 */ /* 0x000fe2000001ff00 */
[----:B------:R-:W-:Y:S01]  /*1530*/  CS2R R8, SRZ ;  /* 0x0000000000087805 */ /* 0x000fe2000001ff00 */
[----:B------:R-:W4:Y:S04]  /*1540*/  @!P1 LDG.E R0, [R62.64] ;  /* 0x0000001c3e009981 */ /* 0x000f28000c1e1900 */
[----:B------:R-:W5:Y:S04]  /*1550*/  @!P2 LDG.E R2, [R62.64+0x80] ;  /* 0x0000801c3e02a981 */ /* 0x000f68000c1e1900 */
[----:B------:R-:W-:Y:S01]  /*1560*/  @P0 LOP3.LUT R31, R31, 0x2, RZ, 0xfc, !PT ;  /* 0x000000021f1f0812 */ /* 0x000fe200078efcff */
[----:B------:R-:W3:Y:S01]  /*1570*/  @!P0 LDG.E R15, [R62.64+0x380] ;  /* 0x0003801c3e0f8981 */ /* 0x000ee2000c1e1900 */
[----:B------:R-:W-:-:S02]  /*1580*/  ISETP.GE.AND P0, PT, R29, UR7, PT ;  /* 0x000000071d007c0c */ /* 0x000fc4000bf06270 */
[----:B------:R-:W-:Y:S01]  /*1590*/  LOP3.LUT R31, R31, 0xfffffffe, RZ, 0xc0, !PT ;  /* 0xfffffffe1f1f7812 */ /* 0x000fe200078ec0ff */
[----:B------:R-:W3:Y:S01]  /*15a0*/  @!P3 LDG.E R7, [R62.64+0x100] ;  /* 0x0001001c3e07b981 */ /* 0x000ee2000c1e1900 */
[----:B------:R-:W-:Y:S02]  /*15b0*/  ISETP.GE.AND P1, PT, R32, UR7, PT ;  /* 0x0000000720007c0c */ /* 0x000fe4000bf26270 */
[----:B------:R-:W-:Y:S01]  /*15c0*/  ISETP.GE.AND P2, PT, R33, UR7, PT ;  /* 0x0000000721007c0c */ /* 0x000fe2000bf46270 */
[----:B------:R-:W3:Y:S01]  /*15d0*/  @!P4 LDG.E R6, [R62.64+0x280] ;  /* 0x0002801c3e06c981 */ /* 0x000ee2000c1e1900 */
[----:B------:R-:W-:Y:S01]  /*15e0*/  ISETP.GE.AND P3, PT, R34, UR7, PT ;  /* 0x0000000722007c0c */ /* 0x000fe2000bf66270 */
[----:B------:R-:W-:Y:S02]  /*15f0*/  HFMA2.MMA R19, -RZ, RZ, 0, 0 ;  /* 0x00000000ff137435 */ /* 0x000fe400000001ff */
[----:B------:R-:W3:Y:S02]  /*1600*/  @!P5 LDG.E R4, [R62.64+0x180] ;  /* 0x0001801c3e04d981 */ /* 0x000ee4000c1e1900 */
[----:B------:R-:W-:-:S02]  /*1610*/  @P0 LOP3.LUT R31, R31, 0x1, RZ, 0xfc, !PT ;  /* 0x000000011f1f0812 */ /* 0x000fc400078efcff */
[----:B------:R-:W3:Y:S01]  /*1620*/  @!P0 LDG.E R13, [R62.64+0x400] ;  /* 0x0004001c3e0d8981 */ /* 0x000ee2000c1e1900 */
[----:B------:R-:W-:Y:S02]  /*1630*/  ISETP.GE.AND P0, PT, R30, UR7, PT ;  /* 0x000000071e007c0c */ /* 0x000fe4000bf06270 */
[----:B------:R-:W-:Y:S01]  /*1640*/  ISETP.GE.AND P4, PT, R35, UR7, PT ;  /* 0x0000000723007c0c */ /* 0x000fe2000bf86270 */
[----:B------:R-:W3:Y:S01]  /*1650*/  @!P6 LDG.E R9, [R62.64+0x200] ;  /* 0x0002001c3e09e981 */ /* 0x000ee2000c1e1900 */
[----:B------:R-:W-:Y:S02]  /*1660*/  ISETP.GE.AND P5, PT, R36, UR7, PT ;  /* 0x0000000724007c0c */ /* 0x000fe4000bfa6270 */
[----:B------:R-:W-:Y:S01]  /*1670*/  ISETP.GE.AND P6, PT, R40, UR7, PT ;  /* 0x0000000728007c0c */ /* 0x000fe2000bfc6270 */
[----:B------:R-:W3:Y:S01]  /*1680*/  @!P2 LDG.E R10, [R62.64+0x580] ;  /* 0x0005801c3e0aa981 */ /* 0x000ee2000c1e1900 */
[----:B------:R-:W-:Y:S02]  /*1690*/  MOV R17, RZ ;  /* 0x000000ff00117202 */ /* 0x000fe40000000f00 */
[----:B--2---:R-:W-:Y:S01]  /*16a0*/  MOV R21, RZ ;  /* 0x000000ff00157202 */ /* 0x004fe20000000f00 */
[----:B------:R-:W2:Y:S04]  /*16b0*/  @!P3 LDG.E R19, [R62.64+0x600] ;  /* 0x0006001c3e13b981 */ /* 0x000ea8000c1e1900 */
[----:B------:R-:W2:Y:S04]  /*16c0*/  @!P0 LDG.E R8, [R62.64+0x480] ;  /* 0x0004801c3e088981 */ /* 0x000ea8000c1e1900 */
[----:B------:R-:W2:Y:S04]  /*16d0*/  @!P1 LDG.E R17, [R62.64+0x500] ;  /* 0x0005001c3e119981 */ /* 0x000ea8000c1e1900 */
[----:B------:R-:W2:Y:S04]  /*16e0*/  @!P4 LDG.E R12, [R62.64+0x680] ;  /* 0x0006801c3e0cc981 */ /* 0x000ea8000c1e1900 */
[----:B------:R-:W2:Y:S04]  /*16f0*/  @!P5 LDG.E R21, [R62.64+0x700] ;  /* 0x0007001c3e15d981 */ /* 0x000ea8000c1e1900 */
[----:B------:R-:W2:Y:S01]  /*1700*/  @!P6 LDG.E R14, [R62.64+0x780] ;  /* 0x0007801c3e0ee981 */ /* 0x000ea2000c1e1900 */
        /* <DEDUP_REMOVED lines=18> */
[----:B------:R-:W-:Y:S01]  /*1830*/  MOV R3, UR22 ;  /* 0x0000001600037c02 */ /* 0x000fe20008000f00 */
[----:B------:R-:W-:Y:S01]  /*1840*/  HFMA2.MMA R41, -RZ, RZ, 0, 0 ;  /* 0x00000000ff297435 */ /* 0x000fe200000001ff */
[----:B------:R-:W-:Y:S01]  /*1850*/  CS2R R42, SRZ ;  /* 0x00000000002a7805 */ /* 0x000fe2000001ff00 */
[----:B------:R-:W-:Y:S01]  /*1860*/  MOV R64, RZ ;  /* 0x000000ff00407202 */ /* 0x000fe20000000f00 */
[----:B----4-:R-:W-:Y:S04]  /*1870*/  STS [R59.X4], R0 ;  /* 0x000000003b007388 */ /* 0x010fe80000004800 */
[----:B-----5:R0:W-:Y:S04]  /*1880*/  STS [R165.X4+0x80], R2 ;  /* 0x00008002a5007388 */ /* 0x0201e80000004800 */
[----:B---3--:R-:W-:Y:S04]  /*1890*/  STS [R164.X4+0x100], R7 ;  /* 0x00010007a4007388 */ /* 0x008fe80000004800 */
[----:B------:R1:W-:Y:S04]  /*18a0*/  STS [R163.X4+0x180], R4 ;  /* 0x00018004a3007388 */ /* 0x0003e80000004800 */
        /* <DEDUP_REMOVED lines=8> */
[----:B------:R2:W-:Y:S04]  /*1930*/  STS [R152.X4+0x600], R19 ;  /* 0x0006001398007388 */ /* 0x0005e80000004800 */
[----:B------:R-:W-:Y:S04]  /*1940*/  STS [R151.X4+0x680], R12 ;  /* 0x0006800c97007388 */ /* 0x000fe80000004800 */
[----:B------:R-:W-:Y:S04]  /*1950*/  STS [R150.X4+0x700], R21 ;  /* 0x0007001596007388 */ /* 0x000fe80000004800 */
[----:B------:R3:W-:Y:S01]  /*1960*/  STS [R149.X4+0x780], R14 ;  /* 0x0007800e95007388 */ /* 0x0007e20000004800 */
[----:B------:R-:W-:-:S06]  /*1970*/  NOP ;  /* 0x0000000000007918 */ /* 0x000fcc0000000000 */
[----:B------:R-:W4:Y:S04]  /*1980*/  LDS R20, [R57.X4] ;  /* 0x0000000039147984 */ /* 0x000f280000004800 */
[----:B------:R-:W-:Y:S04]  /*1990*/  LDS R6, [R57.X4+0x4] ;  /* 0x0000040039067984 */ /* 0x000fe80000004800 */
[----:B------:R-:W5:Y:S04]  /*19a0*/  LDS R18, [R57.X4+0x8] ;  /* 0x0000080039127984 */ /* 0x000f680000004800 */
[----:B------:R-:W0:Y:S04]  /*19b0*/  LDS R17, [R57.X4+0xc] ;  /* 0x00000c0039117984 */ /* 0x000e280000004800 */
[----:B------:R-:W0:Y:S04]  /*19c0*/  LDS R16, [R57.X4+0x10] ;  /* 0x0000100039107984 */ /* 0x000e280000004800 */
[----:B------:R-:W0:Y:S04]  /*19d0*/  LDS R15, [R57.X4+0x14] ;  /* 0x00001400390f7984 */ /* 0x000e280000004800 */
[----:B------:R-:W2:Y:S04]  /*19e0*/  LDS R12, [R57.X4+0x18] ;  /* 0x00001800390c7984 */ /* 0x000ea80000004800 */
[----:B------:R-:W2:Y:S04]  /*19f0*/  LDS R13, [R57.X4+0x1c] ;  /* 0x00001c00390d7984 */ /* 0x000ea80000004800 */
[----:B------:R-:W4:Y:S04]  /*1a00*/  LDS R40, [R57.X4+0x20] ;  /* 0x0000200039287984 */ /* 0x000f280000004800 */
[----:B------:R-:W4:Y:S04]  /*1a10*/  LDS R11, [R57.X4+0x24] ;  /* 0x00002400390b7984 */ /* 0x000f280000004800 */
[----:B------:R-:W4:Y:S04]  /*1a20*/  LDS R10, [R57.X4+0x28] ;  /* 0x00002800390a7984 */ /* 0x000f280000004800 */
[----:B------:R-:W4:Y:S04]  /*1a30*/  LDS R9, [R57.X4+0x2c] ;  /* 0x00002c0039097984 */ /* 0x000f280000004800 */
[----:B------:R-:W4:Y:S04]  /*1a40*/  LDS R8, [R57.X4+0x30] ;  /* 0x0000300039087984 */ /* 0x000f280000004800 */
[----:B------:R-:W4:Y:S04]  /*1a50*/  LDS R7, [R57.X4+0x34] ;  /* 0x0000340039077984 */ /* 0x000f280000004800 */
[----:B------:R-:W4:Y:S04]  /*1a60*/  LDS R5, [R57.X4+0x38] ;  /* 0x0000380039057984 */ /* 0x000f280000004800 */
[----:B------:R-:W4:Y:S01]  /*1a70*/  LDS R0, [R57.X4+0x3c] ;  /* 0x00003c0039007984 */ /* 0x000f220000004800 */
[----:B0-----:R-:W-:Y:S01]  /*1a80*/  MOV R2, UR21 ;  /* 0x0000001500027c02 */ /* 0x001fe20008000f00 */
[----:B-1----:R-:W-:-:S04]  /*1a90*/  HFMA2.MMA R4, -RZ, RZ, 0, 0 ;  /* 0x00000000ff047435 */ /* 0x002fc800000001ff */
[----:B------:R-:W-:Y:S01]  /*1aa0*/  IMAD.WIDE R2, R60, 0x4, R2 ;  /* 0x000000043c027825 */ /* 0x000fe200078e0202 */
[----:B------:R-:W-:Y:S01]  /*1ab0*/  BAR.SYNC.DEFER_BLOCKING 0x0 ;  /* 0x0000000000007b1d */ /* 0x000fe20000010000 */
[----:B--2---:R-:W-:Y:S01]  /*1ac0*/  MOV R19, RZ ;  /* 0x000000ff00137202 */ /* 0x004fe20000000f00 */
[----:B---3--:R-:W-:-:S04]  /*1ad0*/  HFMA2.MMA R14, -RZ, RZ, 0, 0 ;  /* 0x00000000ff0e7435 */ /* 0x008fc800000001ff */
[----:B------:R0:W2:Y:S01]  /*1ae0*/  @!P0 LDG.E R4, [R2.64] ;  /* 0x0000001c02048981 */ /* 0x0000a2000c1e1900 */
[----:B------:R-:W-:Y:S02]  /*1af0*/  ISETP.NE.AND P0, PT, R22, RZ, PT ;  /* 0x000000ff1600720c */ /* 0x000fe40003f05270 */
[----:B------:R-:W-:Y:S01]  /*1b00*/  MOV R21, RZ ;  /* 0x000000ff00157202 */ /* 0x000fe20000000f00 */
[----:B------:R0:W3:Y:S04]  /*1b10*/  @!P3 LDG.E R41, [R2.64+0x600] ;  /* 0x0006001c0229b981 */ /* 0x0000e8000c1e1900 */
[----:B------:R0:W3:Y:S04]  /*1b20*/  @!P4 LDG.E R42, [R2.64+0x680] ;  /* 0x0006801c022ac981 */ /* 0x0000e8000c1e1900 */
[----:B------:R0:W3:Y:S04]  /*1b30*/  @!P5 LDG.E R43, [R2.64+0x700] ;  /* 0x0007001c022bd981 */ /* 0x0000e8000c1e1900 */
[----:B------:R0:W3:Y:S01]  /*1b40*/  @!P0 LDG.E R19, [R2.64+0x100] ;  /* 0x0001001c02138981 */ /* 0x0000e2000c1e1900 */
[----:B------:R-:W-:-:S03]  /*1b50*/  ISETP.NE.AND P0, PT, R23, RZ, PT ;  /* 0x000000ff1700720c */ /* 0x000fc60003f05270 */
[----:B------:R0:W3:Y:S10]  /*1b60*/  @!P6 LDG.E R64, [R2.64+0x780] ;  /* 0x0007801c0240e981 */ /* 0x0000f4000c1e1900 */
[----:B------:R0:W3:Y:S01]  /*1b70*/  @!P0 LDG.E R14, [R2.64+0x80] ;  /* 0x0000801c020e8981 */ /* 0x0000e2000c1e1900 */
[----:B------:R-:W-:Y:S01]  /*1b80*/  ISETP.NE.AND P0, PT, R24, RZ, PT ;  /* 0x000000ff1800720c */ /* 0x000fe20003f05270 */
[----:B------:R-:W-:-:S12]  /*1b90*/  CS2R R22, SRZ ;  /* 0x0000000000167805 */ /* 0x000fd8000001ff00 */
        /* <DEDUP_REMOVED lines=11> */
[----:B------:R-:W-:Y:S02]  /*1c50*/  ISETP.NE.AND P0, PT, R29, RZ, PT ;  /* 0x000000ff1d00720c */ /* 0x000fe40003f05270 */
[----:B------:R-:W-:-:S06]  /*1c60*/  CS2R R28, SRZ ;  /* 0x00000000001c7805 */ /* 0x000fcc000001ff00 */
[----:B------:R0:W3:Y:S04]  /*1c70*/  @!P1 LDG.E R29, [R2.64+0x500] ;  /* 0x0005001c021d9981 */ /* 0x0000e8000c1e1900 */
[----:B------:R0:W3:Y:S04]  /*1c80*/  @!P2 LDG.E R28, [R2.64+0x580] ;  /* 0x0005801c021ca981 */ /* 0x0000e8000c1e1900 */
[----:B------:R0:W3:Y:S01]  /*1c90*/  @!P0 LDG.E R27, [R2.64+0x380] ;  /* 0x0003801c021b8981 */ /* 0x0000e2000c1e1900 */
[----:B------:R-:W-:-:S13]  /*1ca0*/  ISETP.NE.AND P0, PT, R30, RZ, PT ;  /* 0x000000ff1e00720c */ /* 0x000fda0003f05270 */
[----:B------:R0:W3:Y:S01]  /*1cb0*/  @!P0 LDG.E R26, [R2.64+0x480] ;  /* 0x0004801c021a8981 */ /* 0x0000e2000c1e1900 */
[----:B----4-:R-:W-:-:S03]  /*1cc0*/  FADD.FTZ R20, R20, UR5 ;  /* 0x0000000514147e21 */ /* 0x010fc60008010000 */
[----:B------:R-:W-:Y:S02]  /*1cd0*/  STL [R1], R59 ;  /* 0x0000003b01007387 */ /* 0x000fe40000100800 */
[----:B------:R-:W-:Y:S01]  /*1ce0*/  FSETP.GTU.FTZ.AND P4, PT, R20, 20, PT ;  /* 0x41a000001400780b */ /* 0x000fe20003f9c000 */
[----:B-----5:R-:W-:Y:S02]  /*1cf0*/  FADD.FTZ R18, R18, UR5 ;  /* 0x0000000512127e21 */ /* 0x020fe40008010000 */
[----:B------:R-:W-:Y:S01]  /*1d00*/  FADD.FTZ R17, R17, UR5 ;  /* 0x0000000511117e21 */ /* 0x000fe20008010000 */
[----:B0-----:R-:W-:Y:S01]  /*1d10*/  MOV R2, c[0x0][0x16c] ;  /* 0x00005b0000027a02 */ /* 0x001fe20000000f00 */
[----:B------:R-:W-:Y:S02]  /*1d20*/  FADD.FTZ R16, R16, UR5 ;  /* 0x0000000510107e21 */ /* 0x000fe40008010000 */
[----:B------:R-:W-:Y:S01]  /*1d30*/  FADD.FTZ R15, R15, UR5 ;  /* 0x000000050f0f7e21 */ /* 0x000fe20008010000 */
[----:B------:R-:W-:Y:S01]  /*1d40*/  BSSY B0, `(.L_x_702) ;  /* 0x000004a000007945 */ /* 0x000fe20003800000 */
[----:B------:R-:W-:-:S02]  /*1d50*/  ISETP.GE.AND P5, PT, R2, 0x1, PT ;  /* 0x000000010200780c */ /* 0x000fc40003fa6270 */
[----:B------:R-:W-:Y:S02]  /*1d60*/  FSETP.GTU.FTZ.AND P2, PT, R18, 20, PT ;  /* 0x41a000001200780b */ /* 0x000fe40003f5c000 */
[----:B------:R-:W-:Y:S02]  /*1d70*/  FSETP.GTU.FTZ.AND P1, PT, R17, 20, PT ;  /* 0x41a000001100780b */ /* 0x000fe40003f3c000 */
[----:B------:R-:W-:Y:S02]  /*1d80*/  FSETP.GTU.FTZ.AND P0, PT, R16, 20, PT ;  /* 0x41a000001000780b */ /* 0x000fe40003f1c000 */
[----:B------:R-:W-:Y:S01]  /*1d90*/  FSETP.GTU.FTZ.AND P6, PT, R15, 20, PT ;  /* 0x41a000000f00780b */ /* 0x000fe20003fdc000 */
[----:B--2---:R-:W-:Y:S04]  /*1da0*/  STS [R59.X4], R4 ;  /* 0x000000043b007388 */ /* 0x004fe80000004800 */
[----:B---3--:R-:W-:Y:S04]  /*1db0*/  STS [R165.X4+0x80], R14 ;  /* 0x0000800ea5007388 */ /* 0x008fe80000004800 */
        /* <DEDUP_REMOVED lines=31> */
[----:B0-----:R-:W-:-:S02]  /*1fb0*/  FADD.FTZ R19, R6, UR5 ;  /* 0x0000000506137e21 */ /* 0x001fc40008010000 */
[----:B------:R-:W-:-:S03]  /*1fc0*/  FADD.FTZ R14, R12, UR5 ;  /* 0x000000050c0e7e21 */ /* 0x000fc60008010000 */
[----:B------:R-:W-:Y:S01]  /*1fd0*/  FSETP.GTU.FTZ.AND P3, PT, R19, 20, PT ;  /* 0x41a000001300780b */ /* 0x000fe20003f7c000 */
        /* <DEDUP_REMOVED lines=32> */
.L_x_703:
[----:B--234-:R-:W-:Y:S05]  /*21e0*/  BSYNC B0 ;  /* 0x0000000000007941 */ /* 0x01cfea0003800000 */
.L_x_702:
        /* <DEDUP_REMOVED lines=35> */
.L_x_705:
[----:B------:R-:W-:Y:S05]  /*2420*/  BSYNC B0 ;  /* 0x0000000000007941 */ /* 0x000fea0003800000 */
.L_x_704:
        /* <DEDUP_REMOVED lines=35> */
.L_x_707:
[----:B------:R-:W-:Y:S05]  /*2660*/  BSYNC B0 ;  /* 0x0000000000007941 */ /* 0x000fea0003800000 */
.L_x_706:
        /* <DEDUP_REMOVED lines=35> */
.L_x_709:
[----:B------:R-:W-:Y:S05]  /*28a0*/  BSYNC B0 ;  /* 0x0000000000007941 */ /* 0x000fea0003800000 */
.L_x_708:
[----:B------:R0:W-:Y:S01]  /*28b0*/  STL [R1+0x4], RZ ;  /* 0x000004ff01007387 */ /* 0x0001e20000100800 */
[----:B------:R-:W-:Y:S01]  /*28c0*/  BSSY B0, `(.L_x_710) ;  /* 0x0000023000007945 */ /* 0x000fe20003800000 */
[----:B------:R-:W-:Y:S01]  /*28d0*/  FSETP.GTU.FTZ.AND P1, PT, R11, 20, PT ;  /* 0x41a000000b00780b */ /* 0x000fe20003f3c000 */
[----:B------:R-:W-:Y:S01]  /*28e0*/  FADD.FTZ R10, R10, UR5 ;  /* 0x000000050a0a7e21 */ /* 0x000fe20008010000 */
[----:B------:R-:W-:Y:S06]  /*28f0*/  @P0 BRA `(.L_x_711) ;  /* 0x000001f000000947 */ /* 0x000fec0003800000 */
[----:B------:R-:W-:Y:S01]  /*2900*/  FMUL.FTZ R16, R16, 1.4426950216293334961 ;  /* 0x3fb8aa3b10107820 */ /* 0x000fe20000410000 */
[----:B-1----:R-:W-:Y:S01]  /*2910*/  HFMA2.MMA R43, -RZ, RZ, 1.625, 0 ;  /* 0x3e800000ff2b7435 */ /* 0x002fe200000001ff */
        /* <DEDUP_REMOVED lines=29> */
.L_x_711:
[----:B------:R-:W-:Y:S05]  /*2af0*/  BSYNC B0 ;  /* 0x0000000000007941 */ /* 0x000fea0003800000 */
.L_x_710:
[----:B------:R-:W2:Y:S01]  /*2b00*/  LDL.LU R2, [R1+0xc] ;  /* 0x00000c0001027983 */ /* 0x000ea20000300800 */
[----:B------:R-:W-:Y:S01]  /*2b10*/  BSSY B0, `(.L_x_712) ;  /* 0x0000026000007945 */ /* 0x000fe20003800000 */
[----:B------:R-:W-:Y:S01]  /*2b20*/  FSETP.GTU.FTZ.AND P0, PT, R10, 20, PT ;  /* 0x41a000000a00780b */ /* 0x000fe20003f1c000 */
[----:B------:R-:W-:Y:S01]  /*2b30*/  CS2R R120, SRZ ;  /* 0x0000000000787805 */ /* 0x000fe2000001ff00 */
[----:B------:R-:W-:Y:S01]  /*2b40*/  CS2R R118, SRZ ;  /* 0x0000000000767805 */ /* 0x000fe2000001ff00 */
[----:B------:R-:W-:Y:S02]  /*2b50*/  FADD.FTZ R9, R9, UR5 ;  /* 0x0000000509097e21 */ /* 0x000fe40008010000 */
[----:B--2---:R-:W-:Y:S01]  /*2b60*/  FFMA.FTZ R6, R56, R36, R2 ;  /* 0x0000002438067223 */ /* 0x004fe20000010002 */
[----:B------:R-:W-:Y:S05]  /*2b70*/  @P6 BRA `(.L_x_713) ;  /* 0x000001f000006947 */ /* 0x000fea0003800000 */
[----:B------:R-:W-:Y:S01]  /*2b80*/  FMUL.FTZ R15, R15, 1.4426950216293334961 ;  /* 0x3fb8aa3b0f0f7820 */ /* 0x000fe20000410000 */
[----:B-1----:R-:W-:Y:S01]  /*2b90*/  HFMA2.MMA R43, -RZ, RZ, 1.625, 0 ;  /* 0x3e800000ff2b7435 */ /* 0x002fe200000001ff */
        /* <DEDUP_REMOVED lines=29> */
.L_x_713:
[----:B------:R-:W-:Y:S05]  /*2d70*/  BSYNC B0 ;  /* 0x0000000000007941 */ /* 0x000fea0003800000 */
.L_x_712:
        /* <DEDUP_REMOVED lines=39> */
.L_x_715:
[----:B------:R-:W-:Y:S05]  /*2ff0*/  BSYNC B0 ;  /* 0x0000000000007941 */ /* 0x000fea0003800000 */
.L_x_714:
        /* <DEDUP_REMOVED lines=39> */
.L_x_717:
[----:B------:R-:W-:Y:S05]  /*3270*/  BSYNC B0 ;  /* 0x0000000000007941 */ /* 0x000fea0003800000 */
.L_x_716:
        /* <DEDUP_REMOVED lines=39> */
.L_x_719:
[----:B------:R-:W-:Y:S05]  /*34f0*/  BSYNC B0 ;  /* 0x0000000000007941 */ /* 0x000fea0003800000 */
.L_x_718:
        /* <DEDUP_REMOVED lines=39> */
.L_x_721:
[----:B------:R-:W-:Y:S05]  /*3770*/  BSYNC B0 ;  /* 0x0000000000007941 */ /* 0x000fea0003800000 */
.L_x_720:
        /* <DEDUP_REMOVED lines=40> */
.L_x_723:
[----:B------:R-:W-:Y:S05]  /*3a00*/  BSYNC B0 ;  /* 0x0000000000007941 */ /* 0x000fea0003800000 */
.L_x_722:
        /* <DEDUP_REMOVED lines=33> */
.L_x_725:
[----:B------:R-:W-:Y:S05]  /*3c20*/  BSYNC B0 ;  /* 0x0000000000007941 */ /* 0x000fea0003800000 */
.L_x_724:
        /* <DEDUP_REMOVED lines=33> */
.L_x_727:
[----:B------:R-:W-:Y:S05]  /*3e40*/  BSYNC B0 ;  /* 0x0000000000007941 */ /* 0x000fea0003800000 */
.L_x_726:
        /* <DEDUP_REMOVED lines=33> */
.L_x_729:
[----:B------:R-:W-:Y:S05]  /*4060*/  BSYNC B0 ;  /* 0x0000000000007941 */ /* 0x000fea0003800000 */
.L_x_728:
        /* <DEDUP_REMOVED lines=33> */
.L_x_731:
[----:B------:R-:W-:Y:S05]  /*4280*/  BSYNC B0 ;  /* 0x0000000000007941 */ /* 0x000fea0003800000 */
.L_x_730:
        /* <DEDUP_REMOVED lines=33> */
.L_x_733:
[----:B------:R-:W-:Y:S05]  /*44a0*/  BSYNC B0 ;  /* 0x0000000000007941 */ /* 0x000fea0003800000 */
.L_x_732:
        /* <DEDUP_REMOVED lines=30> */
[----:B------:R-:W-:Y:S01]  /*4690*/  MOV R4, RZ ;  /* 0x000000ff00047202 */ /* 0x000fe20000000f00 */
[----:B------:R-:W-:Y:S01]  /*46a0*/  CS2R R2, SRZ ;  /* 0x0000000000027805 */ /* 0x000fe2000001ff00 */
[----:B------:R-:W-:-:S02]  /*46b0*/  UIADD3 UR27, UR27, -UR9, URZ ;  /* 0x800000091b1b7290 */ /* 0x000fc4000fffe03f */
[----:B------:R-:W-:Y:S02]  /*46c0*/  UMOV UR7, URZ ;  /* 0x0000003f00077c82 */ /* 0x000fe40008000000 */
[----:B------:R-:W-:Y:S02]  /*46d0*/  UMOV UR8, URZ ;  /* 0x0000003f00087c82 */ /* 0x000fe40008000000 */
[----:B------:R-:W-:Y:S02]  /*46e0*/  UMOV UR9, URZ ;  /* 0x0000003f00097c82 */ /* 0x000fe40008000000 */
.L_x_782:
[----:B------:R-:W-:Y:S01]  /*46f0*/  USHF.R.S32.HI UR40, URZ, 0x1f, UR7 ;  /* 0x0000001f3f287899 */ /* 0x000fe20008011407 */
[----:B------:R-:W2:Y:S01]  /*4700*/  LDL R80, [R1] ;  /* 0x0000000001507983 */ /* 0x000ea20000100800 */
[----:B------:R-:W-:Y:S01]  /*4710*/  ULDC.64 UR36, c[0x0][0x1a0] ;  /* 0x0000680000247ab9 */ /* 0x000fe20000000a00 */
[--C-:B------:R-:W-:Y:S01]  /*4720*/  SHF.R.S32.HI R61, RZ, 0x1f, R60.reuse ;  /* 0x0000001fff3d7819 */ /* 0x100fe2000001143c */
[----:B------:R-:W-:Y:S01]  /*4730*/  ULDC UR42, c[0x0][0x168] ;  /* 0x00005a00002a7ab9 */ /* 0x000fe20000000800 */
[----:B------:R-:W-:Y:S01]  /*4740*/  MOV R41, UR7 ;  /* 0x0000000700297c02 */ /* 0x000fe20008000f00 */
[----:B------:R-:W-:Y:S01]  /*4750*/  UIMAD UR36, UR40, UR36, URZ ;  /* 0x00000024282472a4 */ /* 0x000fe2000f8e023f */
[C---:B------:R-:W-:Y:S01]  /*4760*/  LOP3.LUT R43, R60.reuse, 0x40, RZ, 0xfc, !PT ;  /* 0x000000403c2b7812 */ /* 0x040fe200078efcff */
[----:B------:R-:W-:Y:S01]  /*4770*/  UIADD3 UR42, -UR26, UR42, URZ ;  /* 0x0000002a1a2a7290 */ /* 0x000fe2000fffe13f */
[C---:B------:R-:W-:Y:S01]  /*4780*/  LOP3.LUT R42, R60.reuse, 0x20, RZ, 0xfc, !PT ;  /* 0x000000203c2a7812 */ /* 0x040fe200078efcff */
[----:B------:R-:W-:Y:S01]  /*4790*/  UIMAD UR36, UR7, UR37, UR36 ;  /* 0x00000025072472a4 */ /* 0x000fe2000f8e0224 */
[----:B------:R-:W-:Y:S01]  /*47a0*/  IMAD.WIDE.U32 R40, R41, c[0x0][0x1a0], R60 ;  /* 0x0000680029287a25 */ /* 0x000fe200078e003c */
[----:B------:R-:W-:-:S02]  /*47b0*/  LOP3.LUT R64, R60, 0xa0, RZ, 0xfc, !PT ;  /* 0x000000a03c407812 */ /* 0x000fc400078efcff */
[----:B------:R-:W-:Y:S01]  /*47c0*/  LOP3.LUT R59, R60, 0x80, RZ, 0xfc, !PT ;  /* 0x000000803c3b7812 */ /* 0x000fe200078efcff */
[----:B------:R-:W-:Y:S01]  /*47d0*/  CS2R R66, SRZ ;  /* 0x0000000000427805 */ /* 0x000fe2000001ff00 */
[----:B------:R-:W-:Y:S01]  /*47e0*/  ISETP.GE.AND P0, PT, R43, UR42, PT ;  /* 0x0000002a2b007c0c */ /* 0x000fe2000bf06270 */
[----:B------:R-:W-:Y:S01]  /*47f0*/  CS2R R68, SRZ ;  /* 0x0000000000447805 */ /* 0x000fe2000001ff00 */
[----:B------:R-:W-:Y:S01]  /*4800*/  ISETP.GE.AND P1, PT, R42, UR42, PT ;  /* 0x0000002a2a007c0c */ /* 0x000fe2000bf26270 */
[----:B------:R-:W-:Y:S01]  /*4810*/  CS2R R72, SRZ ;  /* 0x0000000000487805 */ /* 0x000fe2000001ff00 */
[----:B------:R-:W-:Y:S01]  /*4820*/  LOP3.LUT R43, R60, 0x60, RZ, 0xfc, !PT ;  /* 0x000000603c2b7812 */ /* 0x000fe200078efcff */
[----:B------:R-:W-:Y:S01]  /*4830*/  CS2R R70, SRZ ;  /* 0x0000000000467805 */ /* 0x000fe2000001ff00 */
[----:B------:R-:W-:Y:S01]  /*4840*/  IADD3 R41, R41, UR36, RZ ;  /* 0x0000002429297c10 */ /* 0x000fe2000fffe0ff */
[----:B------:R-:W-:Y:S01]  /*4850*/  ULDC.64 UR38, c[0x0][0x180] ;  /* 0x0000600000267ab9 */ /* 0x000fe20000000a00 */
[----:B------:R-:W-:-:S02]  /*4860*/  LEA R42, P3, R40, UR23, 0x2 ;  /* 0x00000017282a7c11 */ /* 0x000fc4000f8610ff */
[----:B------:R-:W-:Y:S02]  /*4870*/  ISETP.GE.AND P4, PT, R43, UR42, PT ;  /* 0x0000002a2b007c0c */ /* 0x000fe4000bf86270 */
[----:B------:R-:W-:Y:S02]  /*4880*/  LEA.HI.X R43, R40, UR24, R41, 0x2, P3 ;  /* 0x00000018282b7c11 */ /* 0x000fe400098f1429 */
[C---:B------:R-:W-:Y:S02]  /*4890*/  LOP3.LUT R40, R60.reuse, 0xc0, RZ, 0xfc, !PT ;  /* 0x000000c03c287812 */ /* 0x040fe400078efcff */
[----:B------:R-:W-:Y:S02]  /*48a0*/  ISETP.GE.AND P2, PT, R60, UR42, PT ;  /* 0x0000002a3c007c0c */ /* 0x000fe4000bf46270 */
[----:B------:R-:W-:Y:S02]  /*48b0*/  ISETP.GE.AND P5, PT, R64, UR42, PT ;  /* 0x0000002a40007c0c */ /* 0x000fe4000bfa6270 */
[----:B------:R-:W-:Y:S01]  /*48c0*/  CS2R R64, SRZ ;  /* 0x0000000000407805 */ /* 0x000fe2000001ff00 */
[----:B------:R-:W-:-:S02]  /*48d0*/  ISETP.GE.AND P3, PT, R40, UR42, PT ;  /* 0x0000002a28007c0c */ /* 0x000fc4000bf66270 */
[----:B------:R-:W-:Y:S01]  /*48e0*/  ISETP.GE.AND P6, PT, R59, UR42, PT ;  /* 0x0000002a3b007c0c */ /* 0x000fe2000bfc6270 */
[----:B------:R-:W3:Y:S01]  /*48f0*/  @!P4 LDG.E R66, [R42.64+0x180] ;  /* 0x0001801c2a42c981 */ /* 0x000ee2000c1e1900 */
[----:B------:R-:W-:Y:S02]  /*4900*/  LOP3.LUT R40, R60, 0x100, RZ, 0xfc, !PT ;  /* 0x000001003c287812 */ /* 0x000fe400078efcff */
[----:B------:R-:W-:Y:S01]  /*4910*/  MOV R59, RZ ;  /* 0x000000ff003b7202 */ /* 0x000fe20000000f00 */
[----:B------:R-:W4:Y:S01]  /*4920*/  @!P1 LDG.E R64, [R42.64+0x80] ;  /* 0x0000801c2a409981 */ /* 0x000f22000c1e1900 */
[----:B------:R-:W-:Y:S02]  /*4930*/  ISETP.GE.AND P1, PT, R40, UR42, PT ;  /* 0x0000002a28007c0c */ /* 0x000fe4000bf26270 */
[C---:B------:R-:W-:Y:S01]  /*4940*/  LOP3.LUT R40, R60.reuse, 0x140, RZ, 0xfc, !PT ;  /* 0x000001403c287812 */ /* 0x040fe200078efcff */
[----:B------:R-:W2:Y:S01]  /*4950*/  @!P0 LDG.E R65, [R42.64+0x100] ;  /* 0x0001001c2a418981 */ /* 0x000ea2000c1e1900 */
[----:B------:R-:W-:-:S02]  /*4960*/  LOP3.LUT R41, R60, 0xe0, RZ, 0xfc, !PT ;  /* 0x000000e03c297812 */ /* 0x000fc400078efcff */
[----:B------:R-:W-:Y:S01]  /*4970*/  ISETP.GE.AND P4, PT, R40, UR42, PT ;  /* 0x0000002a28007c0c */ /* 0x000fe2000bf86270 */
[----:B------:R-:W2:Y:S01]  /*4980*/  @!P2 LDG.E R59, [R42.64] ;  /* 0x0000001c2a3ba981 */ /* 0x000ea2000c1e1900 */
[----:B------:R-:W-:Y:S02]  /*4990*/  ISETP.GE.AND P2, PT, R41, UR42, PT ;  /* 0x0000002a29007c0c */ /* 0x000fe4000bf46270 */
[C---:B------:R-:W-:Y:S01]  /*49a0*/  LOP3.LUT R40, R60.reuse, 0x160, RZ, 0xfc, !PT ;  /* 0x000001603c287812 */ /* 0x040fe200078efcff */
[----:B------:R-:W3:Y:S01]  /*49b0*/  @!P6 LDG.E R67, [R42.64+0x200] ;  /* 0x0002001c2a43e981 */ /* 0x000ee2000c1e1900 */
[----:B------:R-:W-:Y:S02]  /*49c0*/  LOP3.LUT R41, R60, 0x120, RZ, 0xfc, !PT ;  /* 0x000001203c297812 */ /* 0x000fe400078efcff */
[----:B------:R-:W-:Y:S01]  /*49d0*/  ISETP.GE.AND P6, PT, R40, UR42, PT ;  /* 0x0000002a28007c0c */ /* 0x000fe2000bfc6270 */
[----:B------:R-:W3:Y:S01]  /*49e0*/  @!P3 LDG.E R69, [R42.64+0x300] ;  /* 0x0003001c2a45b981 */ /* 0x000ee2000c1e1900 */
[----:B------:R-:W-:-:S02]  /*49f0*/  ISETP.GE.AND P0, PT, R41, UR42, PT ;  /* 0x0000002a29007c0c */ /* 0x000fc4000bf06270 */
[C---:B------:R-:W-:Y:S01]  /*4a00*/  LOP3.LUT R40, R60.reuse, 0x1a0, RZ, 0xfc, !PT ;  /* 0x000001a03c287812 */ /* 0x040fe200078efcff */
[----:B------:R-:W3:Y:S01]  /*4a10*/  @!P5 LDG.E R68, [R42.64+0x280] ;  /* 0x0002801c2a44d981 */ /* 0x000ee2000c1e1900 */
[----:B------:R-:W-:Y:S02]  /*4a20*/  LOP3.LUT R41, R60, 0x180, RZ, 0xfc, !PT ;  /* 0x000001803c297812 */ /* 0x000fe400078efcff */
[----:B------:R-:W-:Y:S01]  /*4a30*/  ISETP.GE.AND P3, PT, R40, UR42, PT ;  /* 0x0000002a28007c0c */ /* 0x000fe2000bf66270 */
[----:B------:R-:W3:Y:S01]  /*4a40*/  @!P2 LDG.E R73, [R42.64+0x380] ;  /* 0x0003801c2a49a981 */ /* 0x000ee2000c1e1900 */
[----:B------:R-:W-:Y:S02]  /*4a50*/  ISETP.GE.AND P5, PT, R41, UR42, PT ;  /* 0x0000002a29007c0c */ /* 0x000fe4000bfa6270 */
[C---:B------:R-:W-:Y:S01]  /*4a60*/  LOP3.LUT R40, R60.reuse, 0x1c0, RZ, 0xfc, !PT ;  /* 0x000001c03c287812 */ /* 0x040fe200078efcff */
[----:B------:R-:W3:Y:S01]  /*4a70*/  @!P1 LDG.E R71, [R42.64+0x400] ;  /* 0x0004001c2a479981 */ /* 0x000ee2000c1e1900 */
[----:B------:R-:W-:-:S02]  /*4a80*/  LOP3.LUT R41, R60, 0x1e0, RZ, 0xfc, !PT ;  /* 0x000001e03c297812 */ /* 0x000fc400078efcff */
[----:B------:R-:W-:Y:S01]  /*4a90*/  ISETP.GE.AND P2, PT, R40, UR42, PT ;  /* 0x0000002a28007c0c */ /* 0x000fe2000bf46270 */
[----:B------:R-:W-:Y:S01]  /*4aa0*/  CS2R R74, SRZ ;  /* 0x00000000004a7805 */ /* 0x000fe2000001ff00 */
[----:B------:R-:W-:Y:S01]  /*4ab0*/  ISETP.GE.AND P1, PT, R41, UR42, PT ;  /* 0x0000002a29007c0c */ /* 0x000fe2000bf26270 */
        /* <DEDUP_REMOVED lines=21> */
[----:B------:R-:W-:Y:S01]  /*4c10*/  MOV R40, UR36 ;  /* 0x0000002400287c02 */ /* 0x000fe20008000f00 */
[----:B------:R-:W-:-:S03]  /*4c20*/  ULDC.64 UR38, c[0x0][0x1b8] ;  /* 0x00006e0000267ab9 */ /* 0x000fc60000000a00 */
[----:B------:R-:W-:-:S05]  /*4c30*/  MOV R41, UR37 ;  /* 0x0000002500297c02 */ /* 0x000fca0008000f00 */
[----:B------:R1:W3:Y:S01]  /*4c40*/  LDG.E R78, [R40.64] ;  /* 0x0000001c284e7981 */ /* 0x0002e2000c1e1900 */
[----:B------:R-:W-:Y:S02]  /*4c50*/  UIMAD UR41, UR11, UR38, URZ ;  /* 0x000000260b2972a4 */ /* 0x000fe4000f8e023f */
[----:B------:R-:W-:Y:S02]  /*4c60*/  UIMAD.WIDE.U32 UR36, UR10, UR38, URZ ;  /* 0x000000260a2472a5 */ /* 0x000fe4000f8e003f */
[----:B------:R-:W-:-:S03]  /*4c70*/  UIMAD UR41, UR10, UR39, UR41 ;  /* 0x000000270a2972a4 */ /* 0x000fc6000f8e0229 */
[----:B------:R-:W-:Y:S02]  /*4c80*/  ULDC.64 UR38, c[0x0][0x1c0] ;  /* 0x0000700000267ab9 */ /* 0x000fe40000000a00 */
[----:B------:R-:W-:Y:S02]  /*4c90*/  UIADD3 UR37, UR37, UR41, URZ ;  /* 0x0000002925257290 */ /* 0x000fe4000fffe03f */
[----:B------:R-:W-:-:S04]  /*4ca0*/  UIMAD UR41, UR40, UR38, URZ ;  /* 0x00000026282972a4 */ /* 0x000fc8000f8e023f */
[----:B------:R-:W-:Y:S02]  /*4cb0*/  UIMAD UR41, UR7, UR39, UR41 ;  /* 0x00000027072972a4 */ /* 0x000fe4000f8e0229 */
[----:B------:R-:W-:-:S03]  /*4cc0*/  UIMAD.WIDE.U32 UR38, UR7, UR38, UR36 ;  /* 0x00000026072672a5 */ /* 0x000fc6000f8e0024 */
[----:B------:R-:W-:Y:S02]  /*4cd0*/  ULDC.64 UR36, c[0x0][0x230] ;  /* 0x00008c0000247ab9 */ /* 0x000fe40000000a00 */
[----:B------:R-:W-:Y:S02]  /*4ce0*/  UIADD3 UR39, UR39, UR41, URZ ;  /* 0x0000002927277290 */ /* 0x000fe4000fffe03f */
[----:B------:R-:W-:-:S04]  /*4cf0*/  ULEA UR36, UP0, UR38, UR36, 0x2 ;  /* 0x0000002426247291 */ /* 0x000fc8000f80103f */
[----:B------:R-:W-:Y:S02]  /*4d00*/  ULEA.HI.X UR37, UR38, UR37, UR39, 0x2, UP0 ;  /* 0x0000002526257291 */ /* 0x000fe400080f1427 */
[----:B-1----:R-:W-:-:S04]  /*4d10*/  MOV R40, UR36 ;  /* 0x0000002400287c02 */ /* 0x002fc80008000f00 */
[----:B------:R-:W-:Y:S01]  /*4d20*/  MOV R41, UR37 ;  /* 0x0000002500297c02 */ /* 0x000fe20008000f00 */
[----:B--2---:R1:W-:Y:S04]  /*4d30*/  STS [R80.X4], R59 ;  /* 0x0000003b50007388 */ /* 0x0043e80000004800 */
[----:B----4-:R-:W-:Y:S04]  /*4d40*/  STS [R165.X4+0x80], R64 ;  /* 0x00008040a5007388 */ /* 0x010fe80000004800 */
        /* <DEDUP_REMOVED lines=15> */
[----:B------:R0:W4:Y:S01]  /*4e40*/  LDG.E R85, [R40.64] ;  /* 0x0000001c28557981 */ /* 0x000122000c1e1900 */
[----:B------:R-:W3:Y:S01]  /*4e50*/  R2UR UR38, R78 ;  /* 0x000000004e2673c2 */ /* 0x000ee200000e0000 */
[C---:B------:R-:W-:Y:S02]  /*4e60*/  LOP3.LUT P0, RZ, R58.reuse, 0x1f, RZ, 0xc0, !PT ;  /* 0x0000001f3aff7812 */ /* 0x040fe4000780c0ff */
[----:B------:R-:W-:Y:S01]  /*4e70*/  LDS R74, [R57.X4] ;  /* 0x00000000394a7984 */ /* 0x000fe20000004800 */
[----:B------:R-:W-:Y:S02]  /*4e80*/  MOV R42, UR25 ;  /* 0x00000019002a7c02 */ /* 0x000fe40008000f00 */
[----:B------:R-:W-:Y:S01]  /*4e90*/  ISETP.NE.AND P1, PT, R58, RZ, PT ;  /* 0x000000ff3a00720c */ /* 0x000fe20003f25270 */
[----:B0-----:R-:W-:Y:S01]  /*4ea0*/  LDS R41, [R57.X4+0x8] ;  /* 0x0000080039297984 */ /* 0x001fe20000004800 */
[----:B------:R-:W-:Y:S02]  /*4eb0*/  ISETP.LT.OR P0, PT, R42, 0x2, P0 ;  /* 0x000000022a00780c */ /* 0x000fe40000701670 */
[----:B------:R-:W-:Y:S01]  /*4ec0*/  MOV R43, UR27 ;  /* 0x0000001b002b7c02 */ /* 0x000fe20008000f00 */
[----:B------:R-:W-:Y:S01]  /*4ed0*/  LDS R64, [R57.X4+0x18] ;  /* 0x0000180039407984 */ /* 0x000fe20000004800 */
[----:B-1----:R-:W-:-:S02]  /*4ee0*/  MOV R59, c[0x0][0x16c] ;  /* 0x00005b00003b7a02 */ /* 0x002fc40000000f00 */
[----:B--2---:R-:W-:Y:S01]  /*4ef0*/  MOV R77, 0x8 ;  /* 0x00000008004d7802 */ /* 0x004fe20000000f00 */
[----:B------:R-:W-:Y:S04]  /*4f00*/  LDS R65, [R57.X4+0x1c] ;  /* 0x00001c0039417984 */ /* 0x000fe80000004800 */
[----:B------:R-:W-:Y:S04]  /*4f10*/  LDS R66, [R57.X4+0x20] ;  /* 0x0000200039427984 */ /* 0x000fe80000004800 */
[----:B------:R-:W-:Y:S01]  /*4f20*/  LDS R67, [R57.X4+0x24] ;  /* 0x0000240039437984 */ /* 0x000fe20000004800 */
[----:B---3--:R-:W-:-:S03]  /*4f30*/  MOV R84, UR38 ;  /* 0x0000002600547c02 */ /* 0x008fc60008000f00 */
[----:B------:R-:W-:Y:S02]  /*4f40*/  LDS R68, [R57.X4+0x28] ;  /* 0x0000280039447984 */ /* 0x000fe40000004800 */
[----:B------:R-:W-:Y:S02]  /*4f50*/  FMUL.FTZ R84, R84, 1.4426950216293334961 ;  /* 0x3fb8aa3b54547820 */ /* 0x000fe40000410000 */
[----:B------:R-:W-:Y:S02]  /*4f60*/  LDS R69, [R57.X4+0x2c] ;  /* 0x00002c0039457984 */ /* 0x000fe40000004800 */
[----:B------:R-:W-:Y:S01]  /*4f70*/  FMUL.FTZ R88, R84, R20 ;  /* 0x0000001454587220 */ /* 0x000fe20000410000 */
[----:B------:R-:W-:Y:S01]  /*4f80*/  LEA R40, R43, UR7, 0x8 ;  /* 0x000000072b287c11 */ /* 0x000fe2000f8e40ff */
[----:B------:R-:W-:Y:S04]  /*4f90*/  LDS R70, [R57.X4+0x30] ;  /* 0x0000300039467984 */ /* 0x000fe80000004800 */
[----:B------:R-:W0:Y:S01]  /*4fa0*/  MUFU.EX2 R88, R88 ;  /* 0x0000005800587308 */ /* 0x000e220000000800 */
[----:B------:R-:W-:Y:S01]  /*4fb0*/  @!P0 IADD3 R42, R42, -0x2, RZ ;  /* 0xfffffffe2a2a8810 */ /* 0x000fe20007ffe0ff */
[----:B------:R-:W-:Y:S01]  /*4fc0*/  LDS R43, [R57.X4+0x10] ;  /* 0x00001000392b7984 */ /* 0x000fe20000004800 */
[----:B------:R-:W-:-:S03]  /*4fd0*/  @P1 IADD3 R40, R58, 0x200, RZ ;  /* 0x000002003a281810 */ /* 0x000fc60007ffe0ff */
[----:B------:R-:W-:Y:S01]  /*4fe0*/  @!P0 IMAD R42, R42, R59, UR7 ;  /* 0x000000072a2a8e24 */ /* 0x000fe2000f8e023b */
[----:B------:R-:W-:Y:S01]  /*4ff0*/  SHF.L.U32 R79, R40, 0x2, RZ ;  /* 0x00000002284f7819 */ /* 0x000fe200000006ff */
[----:B------:R-:W-:Y:S04]  /*5000*/  LDS R59, [R57.X4+0x14] ;  /* 0x00001400393b7984 */ /* 0x000fe80000004800 */
[----:B------:R-:W1:Y:S01]  /*5010*/  LDS R40, [R57.X4+0x4] ;  /* 0x0000040039287984 */ /* 0x000e620000004800 */
[----:B------:R-:W-:-:S03]  /*5020*/  @!P0 IMAD.WIDE R76, R42, R77, UR30 ;  /* 0x0000001e2a4c8e25 */ /* 0x000fc6000f8e024d */
[----:B------:R-:W2:Y:S04]  /*5030*/  LDS R42, [R57.X4+0xc] ;  /* 0x00000c00392a7984 */ /* 0x000ea80000004800 */
[----:B------:R-:W3:Y:S04]  /*5040*/  LDS R71, [R57.X4+0x34] ;  /* 0x0000340039477984 */ /* 0x000ee80000004800 */
[----:B------:R-:W1:Y:S04]  /*5050*/  LDS R72, [R57.X4+0x38] ;  /* 0x0000380039487984 */ /* 0x000e680000004800 */
[----:B------:R-:W1:Y:S04]  /*5060*/  LDS R73, [R57.X4+0x3c] ;  /* 0x00003c0039497984 */ /* 0x000e680000004800 */
[----:B0-----:R0:W-:Y:S01]  /*5070*/  STS [R79+0x4c60], R88 ;  /* 0x004c60584f007388 */ /* 0x0011e20000000800 */
[----:B------:R-:W-:Y:S01]  /*5080*/  FMUL.FTZ R75, R84, R19 ;  /* 0x00000013544b7220 */ /* 0x000fe20000410000 */
[----:B------:R-:W-:-:S02]  /*5090*/  MOV R83, RZ ;  /* 0x000000ff00537202 */ /* 0x000fc40000000f00 */
[----:B------:R-:W-:Y:S01]  /*50a0*/  MOV R82, 0x3f800000 ;  /* 0x3f80000000527802 */ /* 0x000fe20000000f00 */
[----:B------:R-:W-:Y:S01]  /*50b0*/  BAR.SYNC.DEFER_BLOCKING 0x0 ;  /* 0x0000000000007b1d */ /* 0x000fe20000010000 */
[----:B------:R-:W-:-:S05]  /*50c0*/  FMUL.FTZ R80, R84, R18 ;  /* 0x0000001254507220 */ /* 0x000fca0000410000 */
[----:B------:R-:W1:Y:S01]  /*50d0*/  MUFU.EX2 R75, R75 ;  /* 0x0000004b004b7308 */ /* 0x000e620000000800 */
[C---:B------:R-:W-:Y:S02]  /*50e0*/  FMUL.FTZ R86, R84.reuse, R17 ;  /* 0x0000001154567220 */ /* 0x040fe40000410000 */
[----:B------:R-:W-:Y:S02]  /*50f0*/  FMUL.FTZ R78, R84, R16 ;  /* 0x00000010544e7220 */ /* 0x000fe40000410000 */
[----:B------:R-:W-:Y:S02]  /*5100*/  FMUL.FTZ R89, R55, R19 ;  /* 0x0000001337597220 */ /* 0x000fe40000410000 */
[----:B------:R-:W-:Y:S02]  /*5110*/  FMUL.FTZ R81, R56, R20 ;  /* 0x0000001438517220 */ /* 0x000fe40000410000 */
[----:B0-----:R-:W-:Y:S01]  /*5120*/  FMUL.FTZ R79, R84, R15 ;  /* 0x0000000f544f7220 */ /* 0x001fe20000410000 */
[----:B------:R0:W5:Y:S01]  /*5130*/  @!P0 LDG.E.64 R82, [R76.64] ;  /* 0x0000001c4c528981 */ /* 0x000162000c1e1b00 */
[----:B------:R-:W-:Y:S01]  /*5140*/  MUFU.EX2 R78, R78 ;  /* 0x0000004e004e7308 */ /* 0x000fe20000000800 */
[----:B------:R-:W-:-:S07]  /*5150*/  FMUL.FTZ R90, R54, R18 ;  /* 0x00000012365a7220 */ /* 0x000fce0000410000 */
[----:B0-----:R-:W0:Y:S01]  /*5160*/  MUFU.EX2 R76, R80 ;  /* 0x00000050004c7308 */ /* 0x001e220000000800 */
[----:B-1----:R-:W-:Y:S02]  /*5170*/  FMUL.FTZ R92, R89, R40 ;  /* 0x00000028595c7220 */ /* 0x002fe40000410000 */
[----:B------:R-:W-:-:S05]  /*5180*/  FMUL.FTZ R81, R81, R74 ;  /* 0x0000004a51517220 */ /* 0x000fca0000410000 */
[----:B------:R1:W1:Y:S01]  /*5190*/  MUFU.EX2 R77, R86 ;  /* 0x00000056004d7308 */ /* 0x0002620000000800 */
[----:B------:R-:W-:Y:S02]  /*51a0*/  FMUL.FTZ R87, R53, R17 ;  /* 0x0000001135577220 */ /* 0x000fe40000410000 */
[----:B------:R-:W-:Y:S02]  /*51b0*/  FMUL.FTZ R90, R90, R41 ;  /* 0x000000295a5a7220 */ /* 0x000fe40000410000 */
[----:B------:R-:W-:Y:S02]  /*51c0*/  FFMA.FTZ R95, R81, R75, R92 ;  /* 0x0000004b515f7223 */ /* 0x000fe4000001005c */
[C---:B------:R-:W-:Y:S01]  /*51d0*/  FMUL.FTZ R93, R84.reuse, R14 ;  /* 0x0000000e545d7220 */ /* 0x040fe20000410000 */
[----:B------:R-:W3:Y:S01]  /*51e0*/  MUFU.EX2 R79, R79 ;  /* 0x0000004f004f7308 */ /* 0x000ee20000000800 */
[----:B------:R-:W-:Y:S02]  /*51f0*/  FMUL.FTZ R91, R84, R13 ;  /* 0x0000000d545b7220 */ /* 0x000fe40000410000 */
[----:B------:R-:W-:-:S02]  /*5200*/  FMUL.FTZ R130, R52, R16 ;  /* 0x0000001034827220 */ /* 0x000fc40000410000 */
[----:B--2---:R-:W-:Y:S02]  /*5210*/  FMUL.FTZ R92, R87, R42 ;  /* 0x0000002a575c7220 */ /* 0x004fe40000410000 */
[----:B0-----:R-:W-:Y:S01]  /*5220*/  FFMA.FTZ R95, R76, R95, R90 ;  /* 0x0000005f4c5f7223 */ /* 0x001fe2000001005a */
[----:B------:R0:W2:Y:S01]  /*5230*/  MUFU.EX2 R80, R93 ;  /* 0x0000005d00507308 */ /* 0x0000a20000000800 */
[----:B-1----:R-:W-:Y:S02]  /*5240*/  FMUL.FTZ R86, R130, R43 ;  /* 0x0000002b82567220 */ /* 0x002fe40000410000 */
[----:B------:R-:W-:Y:S02]  /*5250*/  FFMA.FTZ R95, R77, R95, R92 ;  /* 0x0000005f4d5f7223 */ /* 0x000fe4000001005c */
[----:B------:R-:W-:-:S03]  /*5260*/  FMUL.FTZ R94, R51, R15 ;  /* 0x0000000f335e7220 */ /* 0x000fc60000410000 */
[----:B------:R-:W1:Y:S01]  /*5270*/  MUFU.EX2 R91, R91 ;  /* 0x0000005b005b7308 */ /* 0x000e620000000800 */
[----:B0-----:R-:W-:Y:S02]  /*5280*/  FMUL.FTZ R93, R84, R12 ;  /* 0x0000000c545d7220 */ /* 0x001fe40000410000 */
[----:B------:R-:W-:Y:S02]  /*5290*/  FFMA.FTZ R86, R78, R95, R86 ;  /* 0x0000005f4e567223 */ /* 0x000fe40000010056 */
[----:B------:R-:W-:Y:S02]  /*52a0*/  FMUL.FTZ R87, R50, R14 ;  /* 0x0000000e32577220 */ /* 0x000fe40000410000 */
[----:B------:R-:W-:Y:S02]  /*52b0*/  FMUL.FTZ R95, R84, R11 ;  /* 0x0000000b545f7220 */ /* 0x000fe40000410000 */
[----:B------:R-:W-:Y:S01]  /*52c0*/  FMUL.FTZ R94, R94, R59 ;  /* 0x0000003b5e5e7220 */ /* 0x000fe20000410000 */
[----:B------:R-:W0:Y:S01]  /*52d0*/  MUFU.EX2 R93, R93 ;  /* 0x0000005d005d7308 */ /* 0x000e220000000800 */
[----:B------:R-:W-:-:S02]  /*52e0*/  FMUL.FTZ R99, R88, R75 ;  /* 0x0000004b58637220 */ /* 0x000fc40000410000 */
[----:B------:R-:W-:Y:S02]  /*52f0*/  FMUL.FTZ R96, R87, R64 ;  /* 0x0000004057607220 */ /* 0x000fe40000410000 */
[----:B---3--:R-:W-:Y:S02]  /*5300*/  FFMA.FTZ R87, R79, R86, R94 ;  /* 0x000000564f577223 */ /* 0x008fe4000001005e */
[----:B------:R-:W-:Y:S01]  /*5310*/  FMUL.FTZ R97, R84, R10 ;  /* 0x0000000a54617220 */ /* 0x000fe20000410000 */
[----:B------:R-:W3:Y:S01]  /*5320*/  MUFU.EX2 R95, R95 ;  /* 0x0000005f005f7308 */ /* 0x000ee20000000800 */
[----:B------:R-:W-:Y:S02]  /*5330*/  FMUL.FTZ R131, R49, R13 ;  /* 0x0000000d31837220 */ /* 0x000fe40000410000 */
[----:B------:R-:W-:Y:S01]  /*5340*/  FMUL.FTZ R86, R76, R99 ;  /* 0x000000634c567220 */ /* 0x000fe20000410000 */
[----:B------:R-:W-:Y:S01]  /*5350*/  ISETP.NE.AND P0, PT, R58, 0x7f, PT ;  /* 0x0000007f3a00780c */ /* 0x000fe20003f05270 */
[----:B------:R-:W-:-:S02]  /*5360*/  FMUL.FTZ R102, R131, R65 ;  /* 0x0000004183667220 */ /* 0x000fc40000410000 */
[----:B--2---:R-:W-:Y:S01]  /*5370*/  FFMA.FTZ R98, R80, R87, R96 ;  /* 0x0000005750627223 */ /* 0x004fe20000010060 */
[----:B------:R-:W2:Y:S01]  /*5380*/  MUFU.EX2 R97, R97 ;  /* 0x0000006100617308 */ /* 0x000ea20000000800 */
[----:B------:R-:W-:Y:S02]  /*5390*/  FMUL.FTZ R101, R77, R86 ;  /* 0x000000564d657220 */ /* 0x000fe40000410000 */
[----:B------:R-:W-:Y:S02]  /*53a0*/  FMUL.FTZ R87, R48, R12 ;  /* 0x0000000c30577220 */ /* 0x000fe40000410000 */
[----:B-1----:R-:W-:Y:S02]  /*53b0*/  FFMA.FTZ R102, R91, R98, R102 ;  /* 0x000000625b667223 */ /* 0x002fe40000010066 */
[----:B------:R-:W-:Y:S02]  /*53c0*/  FMUL.FTZ R86, R78, R101 ;  /* 0x000000654e567220 */ /* 0x000fe40000410000 */
[----:B------:R-:W-:Y:S01]  /*53d0*/  FMUL.FTZ R100, R47, R11 ;  /* 0x0000000b2f647220 */ /* 0x000fe20000410000 */
[----:B------:R1:W1:Y:S01]  /*53e0*/  @P0 LDS R109, [R58.X4+0x5464] ;  /* 0x005464003a6d0984 */ /* 0x0002620000004800 */
[----:B------:R-:W-:-:S02]  /*53f0*/  FMUL.FTZ R98, R87, R66 ;  /* 0x0000004257627220 */ /* 0x000fc40000410000 */
[----:B------:R-:W-:Y:S02]  /*5400*/  FMUL.FTZ R87, R79, R86 ;  /* 0x000000564f577220 */ /* 0x000fe40000410000 */
[----:B------:R-:W-:Y:S02]  /*5410*/  FMUL.FTZ R100, R100, R67 ;  /* 0x0000004364647220 */ /* 0x000fe40000410000 */
[----:B0-----:R-:W-:Y:S02]  /*5420*/  FFMA.FTZ R102, R93, R102, R98 ;  /* 0x000000665d667223 */ /* 0x001fe40000010062 */
[----:B------:R-:W-:Y:S02]  /*5430*/  FMUL.FTZ R132, R46, R10 ;  /* 0x0000000a2e847220 */ /* 0x000fe40000410000 */
[----:B------:R-:W-:Y:S02]  /*5440*/  FMUL.FTZ R99, R84, R9 ;  /* 0x0000000954637220 */ /* 0x000fe40000410000 */
[----:B------:R-:W-:-:S02]  /*5450*/  FMUL.FTZ R86, R80, R87 ;  /* 0x0000005750567220 */ /* 0x000fc40000410000 */
[----:B---3--:R-:W-:Y:S02]  /*5460*/  FFMA.FTZ R102, R95, R102, R100 ;  /* 0x000000665f667223 */ /* 0x008fe40000010064 */
[----:B------:R-:W-:Y:S02]  /*5470*/  FMUL.FTZ R108, R132, R68 ;  /* 0x00000044846c7220 */ /* 0x000fe40000410000 */
[C---:B------:R-:W-:Y:S01]  /*5480*/  FMUL.FTZ R101, R84.reuse, R8 ;  /* 0x0000000854657220 */ /* 0x040fe20000410000 */
[----:B------:R-:W0:Y:S01]  /*5490*/  MUFU.EX2 R99, R99 ;  /* 0x0000006300637308 */ /* 0x000e220000000800 */
[----:B------:R-:W-:Y:S02]  /*54a0*/  FMUL.FTZ R86, R91, R86 ;  /* 0x000000565b567220 */ /* 0x000fe40000410000 */
[----:B--2---:R-:W-:Y:S02]  /*54b0*/  FFMA.FTZ R108, R97, R102, R108 ;  /* 0x00000066616c7223 */ /* 0x004fe4000001006c */
[----:B------:R-:W-:-:S02]  /*54c0*/  FMUL.FTZ R102, R84, R7 ;  /* 0x0000000754667220 */ /* 0x000fc40000410000 */
[----:B------:R-:W-:Y:S01]  /*54d0*/  FMUL.FTZ R86, R93, R86 ;  /* 0x000000565d567220 */ /* 0x000fe20000410000 */
[----:B------:R-:W2:Y:S01]  /*54e0*/  MUFU.EX2 R101, R101 ;  /* 0x0000006500657308 */ /* 0x000ea20000000800 */
[C---:B------:R-:W-:Y:S02]  /*54f0*/  FMUL.FTZ R104, R84.reuse, R5 ;  /* 0x0000000554687220 */ /* 0x040fe40000410000 */
[----:B------:R-:W-:Y:S02]  /*5500*/  FMUL.FTZ R86, R95, R86 ;  /* 0x000000565f567220 */ /* 0x000fe40000410000 */
[----:B------:R-:W-:Y:S02]  /*5510*/  FMUL.FTZ R106, R84, R0 ;  /* 0x00000000546a7220 */ /* 0x000fe40000410000 */
[----:B------:R-:W-:Y:S01]  /*5520*/  FMUL.FTZ R84, R45, R9 ;  /* 0x000000092d547220 */ /* 0x000fe20000410000 */
[----:B------:R-:W3:Y:S01]  /*5530*/  MUFU.EX2 R102, R102 ;  /* 0x0000006600667308 */ /* 0x000ee20000000800 */
[----:B------:R-:W-:-:S02]  /*5540*/  FMUL.FTZ R86, R97, R86 ;  /* 0x0000005661567220 */ /* 0x000fc40000410000 */
[----:B------:R-:W-:Y:S02]  /*5550*/  FMUL.FTZ R105, R44, R8 ;  /* 0x000000082c697220 */ /* 0x000fe40000410000 */
[----:B------:R-:W-:-:S03]  /*5560*/  FMUL.FTZ R103, R84, R69 ;  /* 0x0000004554677220 */ /* 0x000fc60000410000 */
[----:B------:R-:W1:Y:S01]  /*5570*/  MUFU.EX2 R104, R104 ;  /* 0x0000006800687308 */ /* 0x000e620000000800 */
[----:B0-----:R-:W-:Y:S02]  /*5580*/  FMUL.FTZ R86, R99, R86 ;  /* 0x0000005663567220 */ /* 0x001fe40000410000 */
[----:B------:R-:W-:Y:S02]  /*5590*/  FMUL.FTZ R105, R105, R70 ;  /* 0x0000004669697220 */ /* 0x000fe40000410000 */
[----:B------:R-:W-:Y:S02]  /*55a0*/  FFMA.FTZ R108, R99, R108, R103 ;  /* 0x0000006c636c7223 */ /* 0x000fe40000010067 */
[----:B------:R-:W-:Y:S01]  /*55b0*/  FMUL.FTZ R133, R39, R7 ;  /* 0x0000000727857220 */ /* 0x000fe20000410000 */
[----:B------:R-:W0:Y:S01]  /*55c0*/  MUFU.EX2 R106, R106 ;  /* 0x0000006a006a7308 */ /* 0x000e220000000800 */
[----:B--2---:R-:W-:Y:S02]  /*55d0*/  FFMA.FTZ R87, R101, R108, R105 ;  /* 0x0000006c65577223 */ /* 0x004fe40000010069 */
[----:B------:R-:W-:-:S02]  /*55e0*/  FMUL.FTZ R84, R133, R71 ;  /* 0x0000004785547220 */ /* 0x000fc40000410000 */
[----:B------:R-:W-:Y:S02]  /*55f0*/  FMUL.FTZ R107, R38, R5 ;  /* 0x00000005266b7220 */ /* 0x000fe40000410000 */
[----:B---3--:R-:W-:Y:S02]  /*5600*/  FFMA.FTZ R87, R102, R87, R84 ;  /* 0x0000005766577223 */ /* 0x008fe40000010054 */
[----:B------:R-:W-:Y:S02]  /*5610*/  FMUL.FTZ R108, R37, R0 ;  /* 0x00000000256c7220 */ /* 0x000fe40000410000 */
[----:B------:R-:W-:Y:S01]  /*5620*/  FMUL.FTZ R107, R107, R72 ;  /* 0x000000486b6b7220 */ /* 0x000fe20000410000 */
[----:B------:R-:W-:Y:S01]  /*5630*/  BSSY B0, `(.L_x_735) ;  /* 0x0000016000007945 */ /* 0x000fe20003800000 */
[----:B------:R-:W-:Y:S02]  /*5640*/  FMUL.FTZ R108, R108, R73 ;  /* 0x000000496c6c7220 */ /* 0x000fe40000410000 */
[----:B-1----:R-:W-:Y:S01]  /*5650*/  FFMA.FTZ R87, R104, R87, R107 ;  /* 0x0000005768577223 */ /* 0x002fe2000001006b */
[----:B------:R-:W-:Y:S01]  /*5660*/  LEA.HI R135, R58, R58, RZ, 0x1e ;  /* 0x0000003a3a877211 */ /* 0x000fe200078ff0ff */
[----:B----4-:R1:W2:Y:S02]  /*5670*/  R2UR UR39, R85 ;  /* 0x00000000552773c2 */ /* 0x0102a400000e0000 */
[----:B-1----:R-:W-:-:S04]  /*5680*/  FMUL.FTZ R85, R101, R86 ;  /* 0x0000005665557220 */ /* 0x002fc80000410000 */
[----:B------:R-:W-:-:S04]  /*5690*/  FMUL.FTZ R85, R102, R85 ;  /* 0x0000005566557220 */ /* 0x000fc80000410000 */
[----:B------:R-:W-:-:S04]  /*56a0*/  FMUL.FTZ R85, R104, R85 ;  /* 0x0000005568557220 */ /* 0x000fc80000410000 */
[C---:B0-----:R-:W-:Y:S02]  /*56b0*/  FMUL.FTZ R84, R106.reuse, R85 ;  /* 0x000000556a547220 */ /* 0x041fe40000410000 */
[----:B------:R-:W-:Y:S01]  /*56c0*/  FFMA.FTZ R85, R106, R87, R108 ;  /* 0x000000576a557223 */ /* 0x000fe2000001006c */
[----:B------:R-:W-:Y:S05]  /*56d0*/  @P0 BRA `(.L_x_736) ;  /* 0x000000b000000947 */ /* 0x000fea0003800000 */
[----:B------:R-:W-:Y:S01]  /*56e0*/  ULDC UR37, c[0x0][0x174] ;  /* 0x00005d0000257ab9 */ /* 0x000fe20000000800 */
[----:B------:R-:W-:Y:S01]  /*56f0*/  HFMA2.MMA R109, -RZ, RZ, 1.875, 0 ;  /* 0x3f800000ff6d7435 */ /* 0x000fe200000001ff */
        /* <DEDUP_REMOVED lines=9> */
.L_x_736:
[----:B------:R-:W-:Y:S05]  /*5790*/  BSYNC B0 ;  /* 0x0000000000007941 */ /* 0x000fea0003800000 */
.L_x_735:
[----:B------:R-:W-:Y:S01]  /*57a0*/  ISETP.GT.U32.AND P0, PT, R58, 0x1f, PT ;  /* 0x0000001f3a00780c */ /* 0x000fe20003f04070 */
[----:B------:R3:W-:Y:S01]  /*57b0*/  STS.64 [R135.X8+0x4250], R84 ;  /* 0x0042505487007388 */ /* 0x0007e20000008a00 */
[----:B------:R-:W-:Y:S03]  /*57c0*/  BSSY B0, `(.L_x_737) ;  /* 0x000004b000007945 */ /* 0x000fe60003800000 */
[----:B------:R-:W-:Y:S08]  /*57d0*/  BAR.SYNC.DEFER_BLOCKING 0x0 ;  /* 0x0000000000007b1d */ /* 0x000ff00000010000 */
[----:B------:R-:W-:Y:S05]  /*57e0*/  @P0 BRA `(.L_x_738) ;  /* 0x0000048000000947 */ /* 0x000fea0003800000 */
[----:B---3--:R-:W-:-:S05]  /*57f0*/  IMAD R137, R58, 0x28, RZ ;  /* 0x000000283a897824 */ /* 0x008fca00078e02ff */
[----:B------:R-:W-:Y:S04]  /*5800*/  LDS.64 R84, [R137+0x4250] ;  /* 0x0042500089547984 */ /* 0x000fe80000000a00 */
[----:B0-----:R-:W0:Y:S02]  /*5810*/  LDS.64 R86, [R137+0x4258] ;  /* 0x0042580089567984 */ /* 0x001e240000000a00 */
        /* <DEDUP_REMOVED lines=9> */
[----:B------:R0:W3:Y:S02]  /*58b0*/  SHFL.UP PT, R86, R135, 0x1, RZ ;  /* 0x0420000087567989 */ /* 0x0000e400000e00ff */
.L_x_794:
[----:B------:R-:W-:Y:S05]  /*58c0*/  BRA.DIV ~URZ, `(.L_x_740) ;  /* 0x000052027f007947 */ /* 0x000fea000b800000 */
[----:B------:R-:W4:Y:S04]  /*58d0*/  S2R R85, SR_LANEID ;  /* 0x0000000000557919 */ /* 0x000f280000000000 */
[----:B------:R-:W0:Y:S01]  /*58e0*/  SHFL.UP PT, R84, R87, 0x1, RZ ;  /* 0x0420000057547989 */ /* 0x000e2200000e00ff */
[----:B----4-:R-:W-:-:S13]  /*58f0*/  ISETP.GE.AND P0, PT, R85, 0x1, PT ;  /* 0x000000015500780c */ /* 0x010fda0003f06270 */
[C---:B0-----:R-:W-:Y:S02]  /*5900*/  @P0 FFMA.FTZ R87, R135.reuse, R84, R87 ;  /* 0x0000005487570223 */ /* 0x041fe40000010057 */
[----:B---3--:R-:W-:Y:S01]  /*5910*/  @P0 FMUL.FTZ R135, R135, R86 ;  /* 0x0000005687870220 */ /* 0x008fe20000410000 */
        /* <DEDUP_REMOVED lines=15> */
[----:B------:R0:W3:Y:S04]  /*5a10*/  SHFL.UP PT, R84, R87, 0x10, RZ ;  /* 0x0600000057547989 */ /* 0x0000e800000e00ff */
[----:B------:R0:W4:Y:S02]  /*5a20*/  SHFL.UP PT, R86, R135, 0x10, RZ ;  /* 0x0600000087567989 */ /* 0x00012400000e00ff */
.L_x_795:
[----:B------:R-:W0:Y:S02]  /*5a30*/  S2R R85, SR_LANEID ;  /* 0x0000000000557919 */ /* 0x000e240000000000 */
[----:B0-----:R-:W-:-:S13]  /*5a40*/  ISETP.GE.AND P0, PT, R85, 0x10, PT ;  /* 0x000000105500780c */ /* 0x001fda0003f06270 */
[-C--:B---3--:R-:W-:Y:S02]  /*5a50*/  @P0 FFMA.FTZ R87, R84, R135.reuse, R87 ;  /* 0x0000008754570223 */ /* 0x088fe40000010057 */
[----:B----4-:R-:W-:Y:S01]  /*5a60*/  @P0 FMUL.FTZ R135, R86, R135 ;  /* 0x0000008756870220 */ /* 0x010fe20000410000 */
[----:B------:R-:W-:Y:S05]  /*5a70*/  BRA.CONV ~URZ, `(.L_x_741) ;  /* 0x000000437f007947 */ /* 0x000fea000b800000 */
[----:B------:R-:W-:Y:S01]  /*5a80*/  HFMA2.MMA R86, -RZ, RZ, 0, 1.847743988037109375e-06 ;  /* 0x0000001fff567435 */ /* 0x000fe200000001ff */
[----:B------:R-:W-:Y:S02]  /*5a90*/  MOV R84, R135 ;  /* 0x0000008700547202 */ /* 0x000fe40000000f00 */
[----:B------:R-:W-:-:S03]  /*5aa0*/  MOV R85, 0x5ac0 ;  /* 0x00005ac000557802 */ /* 0x000fc60000000f00 */
[----:B-12--5:R-:W-:Y:S05]  /*5ab0*/  CALL.REL.NOINC `($__internal_31_$__cuda_sm70_shflsync_idx_p) ;  /* 0x00005cd000007944 */ /* 0x026fea0003c00000 */
.L_x_741:
[----:B------:R-:W-:Y:S05]  /*5ac0*/  BRA.CONV ~URZ, `(.L_x_742) ;  /* 0x000000437f007947 */ /* 0x000fea000b800000 */
[----:B-1----:R-:W-:Y:S01]  /*5ad0*/  HFMA2.MMA R86, -RZ, RZ, 0, 1.847743988037109375e-06 ;  /* 0x0000001fff567435 */ /* 0x002fe200000001ff */
[----:B------:R-:W-:Y:S02]  /*5ae0*/  MOV R84, R87 ;  /* 0x0000005700547202 */ /* 0x000fe40000000f00 */
[----:B------:R-:W-:-:S03]  /*5af0*/  MOV R85, 0x5b10 ;  /* 0x00005b1000557802 */ /* 0x000fc60000000f00 */
[----:B--2--5:R-:W-:Y:S05]  /*5b00*/  CALL.REL.NOINC `($__internal_31_$__cuda_sm70_shflsync_idx_p) ;  /* 0x00005c8000007944 */ /* 0x024fea0003c00000 */
.L_x_742:
[----:B------:R-:W-:Y:S05]  /*5b10*/  BRA.DIV ~URZ, `(.L_x_743) ;  /* 0x000054927f007947 */ /* 0x000fea000b800000 */
[----:B-----5:R-:W0:Y:S04]  /*5b20*/  SHFL.IDX PT, R82, R82, RZ, 0x1f ;  /* 0x00001fff52527589 */ /* 0x020e2800000e0000 */
[----:B-1----:R1:W3:Y:S04]  /*5b30*/  SHFL.IDX PT, R86, R83, RZ, 0x1f ;  /* 0x00001fff53567589 */ /* 0x0022e800000e0000 */
[----:B------:R-:W4:Y:S04]  /*5b40*/  SHFL.UP PT, R135, R135, 0x1, RZ ;  /* 0x0420000087877989 */ /* 0x000f2800000e00ff */
[----:B------:R1:W2:Y:S02]  /*5b50*/  SHFL.UP PT, R136, R87, 0x1, RZ ;  /* 0x0420000057887989 */ /* 0x0002a400000e00ff */
.L_x_796:
[----:B------:R-:W5:Y:S01]  /*5b60*/  LDS.64 R84, [R137+0x4250] ;  /* 0x0042500089547984 */ /* 0x000f620000000a00 */
[----:B-1-3--:R-:W-:-:S02]  /*5b70*/  MOV R87, R86 ;  /* 0x0000005600577202 */ /* 0x00afc40000000f00 */
[----:B0-----:R-:W-:Y:S02]  /*5b80*/  MOV R86, R82 ;  /* 0x0000005200567202 */ /* 0x001fe40000000f00 */
[----:B------:R-:W0:Y:S01]  /*5b90*/  LDS.64 R82, [R137+0x4258] ;  /* 0x0042580089527984 */ /* 0x000e220000000a00 */
[-C--:B--2-4-:R-:W-:Y:S02]  /*5ba0*/  @P1 FFMA.FTZ R87, R87, R135.reuse, R136 ;  /* 0x0000008757571223 */ /* 0x094fe40000010088 */
[----:B------:R-:W-:-:S05]  /*5bb0*/  @P1 FMUL.FTZ R86, R86, R135 ;  /* 0x0000008756561220 */ /* 0x000fca0000410000 */
[----:B------:R-:W-:Y:S01]  /*5bc0*/  STS.64 [R137+0x4250], R86 ;  /* 0x0042505689007388 */ /* 0x000fe20000000a00 */
[C---:B-----5:R-:W-:Y:S02]  /*5bd0*/  FFMA.FTZ R85, R84.reuse, R87, R85 ;  /* 0x0000005754557223 */ /* 0x060fe40000010055 */
        /* <DEDUP_REMOVED lines=9> */
.L_x_738:
[----:B---3--:R-:W-:Y:S05]  /*5c70*/  BSYNC B0 ;  /* 0x0000000000007941 */ /* 0x008fea0003800000 */
.L_x_737:
[----:B------:R-:W-:Y:S01]  /*5c80*/  LOP3.LUT P0, RZ, R58, 0x1f, RZ, 0xc0, !PT ;  /* 0x0000001f3aff7812 */ /* 0x000fe2000780c0ff */
[----:B0-2--5:R-:W-:Y:S01]  /*5c90*/  FMUL.FTZ R83, R22, UR39 ;  /* 0x0000002716537c20 */ /* 0x025fe20008410000 */
[----:B------:R-:W-:Y:S01]  /*5ca0*/  MOV R82, UR25 ;  /* 0x0000001900527c02 */ /* 0x000fe20008000f00 */
[----:B------:R-:W-:Y:S01]  /*5cb0*/  WARPSYNC 0xffffffff ;  /* 0xffffffff00007948 */ /* 0x000fe20003800000 */
[----:B------:R-:W-:Y:S01]  /*5cc0*/  BAR.SYNC.DEFER_BLOCKING 0x0 ;  /* 0x0000000000007b1d */ /* 0x000fe20000010000 */
[----:B------:R-:W-:Y:S01]  /*5cd0*/  LEA.HI R86, R58, R58, RZ, 0x1e ;  /* 0x0000003a3a567211 */ /* 0x000fe200078ff0ff */
[----:B------:R-:W-:Y:S01]  /*5ce0*/  FMUL.FTZ R137, R130, R43 ;  /* 0x0000002b82897220 */ /* 0x000fe20000410000 */
[----:B------:R-:W-:Y:S01]  /*5cf0*/  ISETP.GE.OR P0, PT, R82, c[0x0][0x174], P0 ;  /* 0x00005d0052007a0c */ /* 0x000fe20000706670 */
[----:B------:R-:W-:Y:S01]  /*5d00*/  FMUL.FTZ R82, R21, UR39 ;  /* 0x0000002715527c20 */ /* 0x000fe20008410000 */
[----:B------:R-:W-:Y:S01]  /*5d10*/  MOV R139, UR7 ;  /* 0x00000007008b7c02 */ /* 0x000fe20008000f00 */
[----:B------:R-:W-:Y:S01]  /*5d20*/  FMUL.FTZ R132, R132, R68 ;  /* 0x0000004484847220 */ /* 0x000fe20000410000 */
[----:B------:R-:W-:Y:S01]  /*5d30*/  BSSY B0, `(.L_x_744) ;  /* 0x0000089000007945 */ /* 0x000fe20003800000 */
[----:B------:R-:W-:-:S02]  /*5d40*/  FFMA.FTZ R82, R106, R82, R83 ;  /* 0x000000526a527223 */ /* 0x000fc40000010053 */
[----:B------:R-:W-:Y:S02]  /*5d50*/  FMUL.FTZ R83, R23, UR39 ;  /* 0x0000002717537c20 */ /* 0x000fe40008410000 */
[----:B------:R-:W-:Y:S02]  /*5d60*/  FMUL.FTZ R141, R133, R71 ;  /* 0x00000047858d7220 */ /* 0x000fe40000410000 */
[----:B------:R-:W-:Y:S02]  /*5d70*/  FFMA.FTZ R82, R104, R82, R83 ;  /* 0x0000005268527223 */ /* 0x000fe40000010053 */
[----:B------:R-:W-:-:S04]  /*5d80*/  FMUL.FTZ R83, R24, UR39 ;  /* 0x0000002718537c20 */ /* 0x000fc80008410000 */
[----:B------:R-:W-:Y:S02]  /*5d90*/  FFMA.FTZ R84, R102, R82, R83 ;  /* 0x0000005266547223 */ /* 0x000fe40000010053 */
[----:B------:R-:W-:Y:S02]  /*5da0*/  FMUL.FTZ R82, R25, UR39 ;  /* 0x0000002719527c20 */ /* 0x000fe40008410000 */
[----:B-1----:R-:W-:Y:S01]  /*5db0*/  FMUL.FTZ R83, R106, R109 ;  /* 0x0000006d6a537220 */ /* 0x002fe20000410000 */
[----:B------:R-:W0:Y:S01]  /*5dc0*/  LDS R135, [R86.X8+0x4254] ;  /* 0x0042540056877984 */ /* 0x000e220000008800 */
[----:B------:R-:W-:Y:S02]  /*5dd0*/  FFMA.FTZ R85, R101, R84, R82 ;  /* 0x0000005465557223 */ /* 0x000fe40000010052 */
[----:B------:R-:W-:Y:S02]  /*5de0*/  FMUL.FTZ R82, R26, UR39 ;  /* 0x000000271a527c20 */ /* 0x000fe40008410000 */
[----:B------:R-:W-:-:S02]  /*5df0*/  FMUL.FTZ R83, R104, R83 ;  /* 0x0000005368537220 */ /* 0x000fc40000410000 */
[----:B------:R-:W-:Y:S02]  /*5e00*/  FFMA.FTZ R85, R99, R85, R82 ;  /* 0x0000005563557223 */ /* 0x000fe40000010052 */
[----:B------:R-:W-:Y:S02]  /*5e10*/  FMUL.FTZ R84, R102, R83 ;  /* 0x0000005366547220 */ /* 0x000fe40000410000 */
[----:B------:R-:W-:Y:S02]  /*5e20*/  FMUL.FTZ R82, R27, UR39 ;  /* 0x000000271b527c20 */ /* 0x000fe40008410000 */
[----:B------:R-:W-:Y:S02]  /*5e30*/  FMUL.FTZ R84, R101, R84 ;  /* 0x0000005465547220 */ /* 0x000fe40000410000 */
[----:B------:R-:W-:Y:S02]  /*5e40*/  FFMA.FTZ R85, R97, R85, R82 ;  /* 0x0000005561557223 */ /* 0x000fe40000010052 */
[----:B------:R-:W-:-:S02]  /*5e50*/  FMUL.FTZ R82, R28, UR39 ;  /* 0x000000271c527c20 */ /* 0x000fc40008410000 */
[----:B------:R-:W-:Y:S02]  /*5e60*/  FMUL.FTZ R84, R99, R84 ;  /* 0x0000005463547220 */ /* 0x000fe40000410000 */
[----:B------:R-:W-:Y:S02]  /*5e70*/  FFMA.FTZ R85, R95, R85, R82 ;  /* 0x000000555f557223 */ /* 0x000fe40000010052 */
        /* <DEDUP_REMOVED lines=9> */
[----:B------:R-:W-:-:S02]  /*5f10*/  FMUL.FTZ R83, R91, R84 ;  /* 0x000000545b537220 */ /* 0x000fc40000410000 */
[----:B------:R-:W-:Y:S02]  /*5f20*/  FMUL.FTZ R82, R32, UR39 ;  /* 0x0000002720527c20 */ /* 0x000fe40008410000 */
[----:B------:R-:W-:Y:S02]  /*5f30*/  FMUL.FTZ R84, R80, R83 ;  /* 0x0000005350547220 */ /* 0x000fe40000410000 */
[----:B------:R-:W-:Y:S02]  /*5f40*/  FFMA.FTZ R82, R79, R85, R82 ;  /* 0x000000554f527223 */ /* 0x000fe40000010052 */
[----:B------:R-:W-:Y:S02]  /*5f50*/  FMUL.FTZ R83, R33, UR39 ;  /* 0x0000002721537c20 */ /* 0x000fe40008410000 */
[----:B------:R-:W-:Y:S02]  /*5f60*/  FMUL.FTZ R85, R79, R84 ;  /* 0x000000544f557220 */ /* 0x000fe40000410000 */
[----:B------:R-:W-:-:S02]  /*5f70*/  FFMA.FTZ R83, R78, R82, R83 ;  /* 0x000000524e537223 */ /* 0x000fc40000010053 */
        /* <DEDUP_REMOVED lines=8> */
[C---:B------:R-:W-:Y:S01]  /*6000*/  FFMA.FTZ R85, R75.reuse, R83, R82 ;  /* 0x000000534b557223 */ /* 0x040fe20000010052 */
[----:B------:R-:W-:Y:S01]  /*6010*/  HFMA2.MMA R83, -RZ, RZ, 0, 0 ;  /* 0x00000000ff537435 */ /* 0x000fe200000001ff */
[----:B------:R-:W-:Y:S01]  /*6020*/  MOV R82, 0x3f800000 ;  /* 0x3f80000000527802 */ /* 0x000fe20000000f00 */
[----:B------:R-:W-:Y:S02]  /*6030*/  FMUL.FTZ R84, R75, R84 ;  /* 0x000000544b547220 */ /* 0x000fe40000410000 */
[----:B0-----:R-:W-:-:S06]  /*6040*/  FFMA.FTZ R135, R88, R135, R81 ;  /* 0x0000008758877223 */ /* 0x001fcc0000010051 */
[----:B------:R-:W0:Y:S01]  /*6050*/  @!P0 LDS.64 R82, [R139.X8+0x5660] ;  /* 0x005660008b528984 */ /* 0x000e220000008a00 */
[----:B------:R-:W-:-:S03]  /*6060*/  ISETP.GT.U32.AND P0, PT, R58, 0x1f, PT ;  /* 0x0000001f3a00780c */ /* 0x000fc60003f04070 */
[----:B------:R1:W-:Y:S02]  /*6070*/  STS.64 [R86.X8+0x4760], R84 ;  /* 0x0047605456007388 */ /* 0x0003e40000008a00 */
[----:B-1----:R-:W-:-:S04]  /*6080*/  FMUL.FTZ R86, R89, R40 ;  /* 0x0000002859567220 */ /* 0x002fc80000410000 */
[----:B------:R-:W-:Y:S02]  /*6090*/  FFMA.FTZ R87, R75, R135, R86 ;  /* 0x000000874b577223 */ /* 0x000fe40000010056 */
[----:B------:R-:W-:Y:S02]  /*60a0*/  FMUL.FTZ R86, R131, R65 ;  /* 0x0000004183567220 */ /* 0x000fe40000410000 */
        /* <DEDUP_REMOVED lines=35> */
.L_x_797:
        /* <DEDUP_REMOVED lines=26> */
.L_x_798:
[C---:B--23--:R-:W-:Y:S01]  /*6480*/  ISETP.NE.AND P0, PT, R58.reuse, 0x1f, PT ;  /* 0x0000001f3a00780c */ /* 0x04cfe20003f05270 */
[----:B0-----:R-:W-:Y:S01]  /*6490*/  FFMA.FTZ R83, R83, R89, R157 ;  /* 0x0000005953537223 */ /* 0x001fe2000001009d */
[----:B------:R-:W-:Y:S01]  /*64a0*/  MOV R84, R159 ;  /* 0x0000009f00547202 */ /* 0x000fe20000000f00 */
[----:B------:R-:W-:Y:S02]  /*64b0*/  IMAD R157, R58, 0x28, RZ ;  /* 0x000000283a9d7824 */ /* 0x000fe400078e02ff */
[----:B------:R-:W-:-:S08]  /*64c0*/  FMUL.FTZ R82, R82, R89 ;  /* 0x0000005952527220 */ /* 0x000fd00000410000 */
[-C--:B----4-:R-:W-:Y:S02]  /*64d0*/  @P0 FFMA.FTZ R85, R85, R87.reuse, R88 ;  /* 0x0000005755550223 */ /* 0x090fe40000010058 */
[----:B------:R-:W-:Y:S01]  /*64e0*/  @P0 FMUL.FTZ R84, R84, R87 ;  /* 0x0000005754540220 */ /* 0x000fe20000410000 */
[----:B-1----:R-:W-:Y:S04]  /*64f0*/  LDS.64 R88, [R157+0x4770] ;  /* 0x004770009d587984 */ /* 0x002fe80000000a00 */
[----:B------:R-:W0:Y:S04]  /*6500*/  LDS.64 R86, [R157+0x4778] ;  /* 0x004778009d567984 */ /* 0x000e280000000a00 */
[----:B------:R-:W-:Y:S01]  /*6510*/  STS.64 [R157+0x4778], R84 ;  /* 0x004778549d007388 */ /* 0x000fe20000000a00 */
[----:B0-----:R-:W-:-:S02]  /*6520*/  FFMA.FTZ R87, R86, R85, R87 ;  /* 0x0000005556577223 */ /* 0x001fc40000010057 */
[----:B------:R-:W-:Y:S02]  /*6530*/  FMUL.FTZ R86, R86, R84 ;  /* 0x0000005456567220 */ /* 0x000fe40000410000 */
[C---:B------:R-:W-:Y:S02]  /*6540*/  FFMA.FTZ R89, R88.reuse, R87, R89 ;  /* 0x0000005758597223 */ /* 0x040fe40000010059 */
[----:B------:R-:W-:Y:S01]  /*6550*/  FMUL.FTZ R88, R88, R86 ;  /* 0x0000005658587220 */ /* 0x000fe20000410000 */
[----:B------:R-:W-:Y:S04]  /*6560*/  STS.64 [R157+0x4770], R86 ;  /* 0x004770569d007388 */ /* 0x000fe80000000a00 */
[----:B------:R-:W0:Y:S04]  /*6570*/  LDS.64 R86, [R157+0x4768] ;  /* 0x004768009d567984 */ /* 0x000e280000000a00 */
[----:B------:R1:W-:Y:S01]  /*6580*/  STS.64 [R157+0x4768], R88 ;  /* 0x004768589d007388 */ /* 0x0003e20000000a00 */
[----:B0-----:R-:W-:-:S02]  /*6590*/  FFMA.FTZ R87, R86, R89, R87 ;  /* 0x0000005956577223 */ /* 0x001fc40000010057 */
[----:B------:R-:W-:-:S05]  /*65a0*/  FMUL.FTZ R86, R86, R88 ;  /* 0x0000005856567220 */ /* 0x000fca0000410000 */
[----:B------:R1:W-:Y:S02]  /*65b0*/  STS.64 [R157+0x4760], R86 ;  /* 0x004760569d007388 */ /* 0x0003e40000000a00 */
.L_x_745:
[----:B0-----:R-:W-:Y:S05]  /*65c0*/  BSYNC B0 ;  /* 0x0000000000007941 */ /* 0x001fea0003800000 */
.L_x_744:
[----:B------:R-:W-:Y:S01]  /*65d0*/  WARPSYNC 0xffffffff ;  /* 0xffffffff00007948 */ /* 0x000fe20003800000 */
[----:B------:R-:W-:Y:S01]  /*65e0*/  BAR.SYNC.DEFER_BLOCKING 0x0 ;  /* 0x0000000000007b1d */ /* 0x000fe20000010000 */
[C---:B------:R-:W-:Y:S01]  /*65f0*/  LEA.HI R84, R58.reuse, R58, RZ, 0x1e ;  /* 0x0000003a3a547211 */ /* 0x040fe200078ff0ff */
[----:B------:R-:W-:Y:S01]  /*6600*/  FMUL.FTZ R85, R21, UR39 ;  /* 0x0000002715557c20 */ /* 0x000fe20008410000 */
[----:B------:R-:W-:Y:S01]  /*6610*/  ISETP.NE.AND P0, PT, R58, RZ, PT ;  /* 0x000000ff3a00720c */ /* 0x000fe20003f05270 */
[----:B------:R-:W-:Y:S01]  /*6620*/  FADD.FTZ R90, -R90, R136 ;  /* 0x000000885a5a7221 */ /* 0x000fe20000010100 */
[----:B-1----:R-:W-:Y:S01]  /*6630*/  MOV R86, UR7 ;  /* 0x0000000700567c02 */ /* 0x002fe20008000f00 */
[----:B------:R-:W-:Y:S01]  /*6640*/  FADD.FTZ R81, -R81, R135 ;  /* 0x0000008751517221 */ /* 0x000fe20000010100 */
[----:B------:R-:W-:Y:S01]  /*6650*/  ULDC.64 UR36, c[0x0][0x298] ;  /* 0x0000a60000247ab9 */ /* 0x000fe20000000a00 */
        /* <DEDUP_REMOVED lines=10> */
[----:B------:R-:W0:Y:S04]  /*6700*/  LDS R84, [R84.X8+0x4764] ;  /* 0x0047640054547984 */ /* 0x000e280000008800 */
[----:B------:R1:W-:Y:S02]  /*6710*/  @!P0 STS.64 [R86.X8+0x5660], R82 ;  /* 0x0056605256008388 */ /* 0x0003e40000008a00 */
[----:B-1----:R-:W-:-:S02]  /*6720*/  FMUL.FTZ R82, R28, UR39 ;  /* 0x000000271c527c20 */ /* 0x002fc40008410000 */
[----:B------:R-:W-:Y:S02]  /*6730*/  FMUL.FTZ R86, R34, UR39 ;  /* 0x0000002722567c20 */ /* 0x000fe40008410000 */
[----:B0-----:R-:W-:Y:S02]  /*6740*/  FFMA.FTZ R109, R84, R109, R85 ;  /* 0x0000006d546d7223 */ /* 0x001fe40000010055 */
[----:B------:R-:W-:Y:S02]  /*6750*/  FMUL.FTZ R84, R22, UR39 ;  /* 0x0000002716547c20 */ /* 0x000fe40008410000 */
[----:B------:R-:W-:Y:S02]  /*6760*/  FMUL.FTZ R85, R23, UR39 ;  /* 0x0000002717557c20 */ /* 0x000fe40008410000 */
[----:B------:R-:W-:Y:S02]  /*6770*/  FFMA.FTZ R106, R106, R109, R84 ;  /* 0x0000006d6a6a7223 */ /* 0x000fe40000010054 */
[----:B------:R-:W-:-:S02]  /*6780*/  FMUL.FTZ R84, R25, UR39 ;  /* 0x0000002719547c20 */ /* 0x000fc40008410000 */
[-C--:B------:R-:W-:Y:S02]  /*6790*/  FFMA.FTZ R104, R104, R106.reuse, R85 ;  /* 0x0000006a68687223 */ /* 0x080fe40000010055 */
[----:B------:R-:W-:Y:S02]  /*67a0*/  FMUL.FTZ R85, R24, UR39 ;  /* 0x0000002718557c20 */ /* 0x000fe40008410000 */
[----:B------:R-:W-:Y:S02]  /*67b0*/  FMUL.FTZ R72, R72, R106 ;  /* 0x0000006a48487220 */ /* 0x000fe40000410000 */
[----:B------:R-:W-:Y:S02]  /*67c0*/  FFMA.FTZ R83, R102, R104, R85 ;  /* 0x0000006866537223 */ /* 0x000fe40000010055 */
[----:B------:R-:W-:Y:S02]  /*67d0*/  FMUL.FTZ R85, R31, UR39 ;  /* 0x000000271f557c20 */ /* 0x000fe40008410000 */
[----:B------:R-:W-:-:S02]  /*67e0*/  FFMA.FTZ R101, R101, R83, R84 ;  /* 0x0000005365657223 */ /* 0x000fc40000010054 */
[----:B------:R-:W-:Y:S02]  /*67f0*/  FMUL.FTZ R84, R26, UR39 ;  /* 0x000000271a547c20 */ /* 0x000fe40008410000 */
[----:B------:R-:W-:Y:S02]  /*6800*/  FFMA.FTZ R123, R72, R5, R123 ;  /* 0x00000005487b7223 */ /* 0x000fe4000001007b */
[-C--:B------:R-:W-:Y:S02]  /*6810*/  FFMA.FTZ R99, R99, R101.reuse, R84 ;  /* 0x0000006563637223 */ /* 0x080fe40000010054 */
[----:B------:R-:W-:Y:S02]  /*6820*/  FMUL.FTZ R84, R27, UR39 ;  /* 0x000000271b547c20 */ /* 0x000fe40008410000 */
[----:B------:R-:W-:Y:S02]  /*6830*/  FMUL.FTZ R69, R69, R101 ;  /* 0x0000006545457220 */ /* 0x000fe40000410000 */
[----:B------:R-:W-:-:S04]  /*6840*/  FFMA.FTZ R84, R97, R99, R84 ;  /* 0x0000006361547223 */ /* 0x000fc80000010054 */
[-C--:B------:R-:W-:Y:S02]  /*6850*/  FFMA.FTZ R95, R95, R84.reuse, R82 ;  /* 0x000000545f5f7223 */ /* 0x080fe40000010052 */
[----:B------:R-:W-:Y:S02]  /*6860*/  FMUL.FTZ R82, R29, UR39 ;  /* 0x000000271d527c20 */ /* 0x000fe40008410000 */
[----:B------:R-:W-:Y:S02]  /*6870*/  FMUL.FTZ R67, R67, R84 ;  /* 0x0000005443437220 */ /* 0x000fe40000410000 */
[-C--:B------:R-:W-:Y:S02]  /*6880*/  FFMA.FTZ R93, R93, R95.reuse, R82 ;  /* 0x0000005f5d5d7223 */ /* 0x080fe40000010052 */
[----:B------:R-:W-:Y:S02]  /*6890*/  FMUL.FTZ R82, R30, UR39 ;  /* 0x000000271e527c20 */ /* 0x000fe40008410000 */
[----:B------:R-:W-:-:S02]  /*68a0*/  FMUL.FTZ R66, R66, R95 ;  /* 0x0000005f42427220 */ /* 0x000fc40000410000 */
[----:B------:R-:W-:-:S04]  /*68b0*/  FFMA.FTZ R82, R91, R93, R82 ;  /* 0x0000005d5b527223 */ /* 0x000fc80000010052 */
[----:B------:R-:W-:Y:S02]  /*68c0*/  FFMA.FTZ R80, R80, R82, R85 ;  /* 0x0000005250507223 */ /* 0x000fe40000010055 */
[----:B------:R-:W-:-:S04]  /*68d0*/  FMUL.FTZ R85, R32, UR39 ;  /* 0x0000002720557c20 */ /* 0x000fc80008410000 */
[----:B------:R-:W-:Y:S02]  /*68e0*/  FFMA.FTZ R79, R79, R80, R85 ;  /* 0x000000504f4f7223 */ /* 0x000fe40000010055 */
[----:B------:R-:W-:-:S04]  /*68f0*/  FMUL.FTZ R85, R33, UR39 ;  /* 0x0000002721557c20 */ /* 0x000fc80008410000 */
[----:B------:R-:W-:-:S04]  /*6900*/  FFMA.FTZ R85, R78, R79, R85 ;  /* 0x0000004f4e557223 */ /* 0x000fc80000010055 */
[-C--:B------:R-:W-:Y:S02]  /*6910*/  FFMA.FTZ R77, R77, R85.reuse, R86 ;  /* 0x000000554d4d7223 */ /* 0x080fe40000010056 */
[----:B------:R-:W-:Y:S02]  /*6920*/  FMUL.FTZ R42, R42, R85 ;  /* 0x000000552a2a7220 */ /* 0x000fe40000410000 */
[----:B------:R-:W-:Y:S02]  /*6930*/  FMUL.FTZ R86, R77, UR38 ;  /* 0x000000264d567c20 */ /* 0x000fe40008410000 */
[----:B------:R-:W-:Y:S02]  /*6940*/  FMUL.FTZ R41, R41, R77 ;  /* 0x0000004d29297220 */ /* 0x000fe40000410000 */
[----:B------:R-:W-:Y:S02]  /*6950*/  FMUL.FTZ R86, R86, R90 ;  /* 0x0000005a56567220 */ /* 0x000fe40000410000 */
[----:B------:R-:W-:-:S02]  /*6960*/  FFMA.FTZ R146, R41, R18, R146 ;  /* 0x0000001229927223 */ /* 0x000fc40000010092 */
[----:B------:R-:W-:Y:S02]  /*6970*/  FFMA.FTZ R41, R54, R41, R86 ;  /* 0x0000002936297223 */ /* 0x000fe40000010056 */
[----:B------:R-:W-:Y:S02]  /*6980*/  FFMA.FTZ R145, R42, R17, R145 ;  /* 0x000000112a917223 */ /* 0x000fe40000010091 */
[----:B------:R-:W-:Y:S02]  /*6990*/  FADD.FTZ R4, R41, R4 ;  /* 0x0000000429047221 */ /* 0x000fe40000010000 */
[----:B------:R-:W-:-:S04]  /*69a0*/  FMUL.FTZ R41, R35, UR39 ;  /* 0x0000002723297c20 */ /* 0x000fc80008410000 */
[----:B------:R-:W-:Y:S02]  /*69b0*/  FFMA.FTZ R41, R76, R77, R41 ;  /* 0x0000004d4c297223 */ /* 0x000fe40000010029 */
[----:B------:R-:W-:Y:S02]  /*69c0*/  FMUL.FTZ R76, R36, UR39 ;  /* 0x00000027244c7c20 */ /* 0x000fe40008410000 */
[----:B------:R-:W-:Y:S02]  /*69d0*/  FMUL.FTZ R77, R77, R18 ;  /* 0x000000124d4d7220 */ /* 0x000fe40000410000 */
[----:B------:R-:W-:Y:S02]  /*69e0*/  FFMA.FTZ R76, R75, R41, R76 ;  /* 0x000000294b4c7223 */ /* 0x000fe4000001004c */
[----:B------:R-:W-:Y:S02]  /*69f0*/  FMUL.FTZ R88, R54, R77 ;  /* 0x0000004d36587220 */ /* 0x000fe40000410000 */
[----:B------:R-:W-:-:S02]  /*6a00*/  FMUL.FTZ R86, R76, UR38 ;  /* 0x000000264c567c20 */ /* 0x000fc40008410000 */
[----:B------:R-:W-:Y:S02]  /*6a10*/  FMUL.FTZ R74, R74, R76 ;  /* 0x0000004c4a4a7220 */ /* 0x000fe40000410000 */
[----:B------:R-:W-:Y:S02]  /*6a20*/  FMUL.FTZ R86, R86, R81 ;  /* 0x0000005156567220 */ /* 0x000fe40000410000 */
[----:B------:R-:W-:Y:S02]  /*6a30*/  FFMA.FTZ R148, R74, R20, R148 ;  /* 0x000000144a947223 */ /* 0x000fe40000010094 */
[----:B------:R-:W-:-:S04]  /*6a40*/  FFMA.FTZ R87, R56, R74, R86 ;  /* 0x0000004a38577223 */ /* 0x000fc80000010056 */
[----:B------:R-:W-:Y:S02]  /*6a50*/  FADD.FTZ R2, R87, R2 ;  /* 0x0000000257027221 */ /* 0x000fe40000010000 */
[----:B------:R-:W-:-:S04]  /*6a60*/  FMUL.FTZ R87, R55, R19 ;  /* 0x0000001337577220 */ /* 0x000fc80000410000 */
[----:B------:R-:W-:Y:S02]  /*6a70*/  FMUL.FTZ R86, R40, R87 ;  /* 0x0000005728567220 */ /* 0x000fe40000410000 */
[----:B------:R-:W-:Y:S02]  /*6a80*/  FMUL.FTZ R87, R85, UR38 ;  /* 0x0000002655577c20 */ /* 0x000fe40008410000 */
[-C--:B------:R-:W-:Y:S02]  /*6a90*/  FFMA.FTZ R74, R75, R135.reuse, R86 ;  /* 0x000000874b4a7223 */ /* 0x080fe40000010056 */
[----:B------:R-:W-:Y:S02]  /*6aa0*/  FFMA.FTZ R135, R36, R135, RZ ;  /* 0x0000008724877223 */ /* 0x000fe400000100ff */
[----:B------:R-:W-:Y:S02]  /*6ab0*/  FADD.FTZ R75, -R86, R74 ;  /* 0x0000004a564b7221 */ /* 0x000fe40000010100 */
[----:B------:R-:W-:-:S02]  /*6ac0*/  FADD.FTZ R86, -R92, R138 ;  /* 0x0000008a5c567221 */ /* 0x000fc40000010100 */
[----:B------:R-:W-:Y:S01]  /*6ad0*/  FFMA.FTZ R135, R35, R74, R135 ;  /* 0x0000004a23877223 */ /* 0x000fe20000010087 */
[----:B------:R-:W-:Y:S01]  /*6ae0*/  SHF.L.U32 R74, R58, 0x4, RZ ;  /* 0x000000043a4a7819 */ /* 0x000fe200000006ff */
[----:B------:R-:W-:Y:S02]  /*6af0*/  FMUL.FTZ R87, R87, R86 ;  /* 0x0000005657577220 */ /* 0x000fe40000410000 */
[----:B------:R-:W-:Y:S01]  /*6b00*/  FMUL.FTZ R85, R85, R17 ;  /* 0x0000001155557220 */ /* 0x000fe20000410000 */
[----:B------:R-:W-:Y:S01]  /*6b10*/  IADD3 R157, R74, 0x2, RZ ;  /* 0x000000024a9d7810 */ /* 0x000fe20007ffe0ff */
[----:B------:R-:W-:Y:S02]  /*6b20*/  FFMA.FTZ R87, R53, R42, R87 ;  /* 0x0000002a35577223 */ /* 0x000fe40000010057 */
[----:B------:R-:W-:Y:S01]  /*6b30*/  FMUL.FTZ R42, R52, R16 ;  /* 0x00000010342a7220 */ /* 0x000fe20000410000 */
[----:B------:R-:W-:Y:S01]  /*6b40*/  LEA.HI.SX32 R157, R157, R74, 0x1b ;  /* 0x0000004a9d9d7211 */ /* 0x000fe200078fdaff */
[----:B------:R-:W-:-:S02]  /*6b50*/  FADD.FTZ R6, R87, R6 ;  /* 0x0000000657067221 */ /* 0x000fc40000010000 */
[----:B------:R-:W-:Y:S02]  /*6b60*/  FMUL.FTZ R87, R43, R42 ;  /* 0x0000002a2b577220 */ /* 0x000fe40000410000 */
[----:B------:R-:W-:Y:S02]  /*6b70*/  FMUL.FTZ R42, R76, R20 ;  /* 0x000000144c2a7220 */ /* 0x000fe40000410000 */
[----:B------:R-:W-:Y:S02]  /*6b80*/  FFMA.FTZ R76, R78, R138, R87 ;  /* 0x0000008a4e4c7223 */ /* 0x000fe40000010057 */
[----:B------:R-:W-:Y:S02]  /*6b90*/  FFMA.FTZ R81, R81, R42, RZ ;  /* 0x0000002a51517223 */ /* 0x000fe400000100ff */
[----:B------:R-:W-:Y:S02]  /*6ba0*/  FMUL.FTZ R78, R41, R19 ;  /* 0x00000013294e7220 */ /* 0x000fe40000410000 */
[----:B------:R-:W-:Y:S01]  /*6bb0*/  FFMA.FTZ R136, R34, R136, R135 ;  /* 0x0000008822887223 */ /* 0x000fe20000010087 */
[----:B------:R-:W-:Y:S01]  /*6bc0*/  IADD3 R135, R74, 0x1, RZ ;  /* 0x000000014a877810 */ /* 0x000fe20007ffe0ff */
[----:B------:R-:W-:-:S02]  /*6bd0*/  FFMA.FTZ R81, R75, R78, R81 ;  /* 0x0000004e4b517223 */ /* 0x000fc40000010051 */
[----:B------:R-:W-:Y:S01]  /*6be0*/  FMUL.FTZ R78, R55, R78 ;  /* 0x0000004e374e7220 */ /* 0x000fe20000410000 */
[----:B------:R-:W-:Y:S01]  /*6bf0*/  LEA.HI.SX32 R135, R135, R74, 0x1b ;  /* 0x0000004a87877211 */ /* 0x000fe200078fdaff */
[----:B------:R-:W-:Y:S01]  /*6c00*/  FFMA.FTZ R81, R90, R77, R81 ;  /* 0x0000004d5a517223 */ /* 0x000fe20000010051 */
[----:B------:R-:W-:Y:S01]  /*6c10*/  IADD3 R77, R74, 0x3, RZ ;  /* 0x000000034a4d7810 */ /* 0x000fe20007ffe0ff */
[----:B------:R-:W-:Y:S02]  /*6c20*/  FFMA.FTZ R89, R33, R138, R136 ;  /* 0x0000008a21597223 */ /* 0x000fe40000010088 */
[----:B------:R-:W-:Y:S01]  /*6c30*/  FFMA.FTZ R86, R86, R85, R81 ;  /* 0x0000005556567223 */ /* 0x000fe20000010051 */
[----:B------:R-:W-:Y:S01]  /*6c40*/  LEA.HI.SX32 R92, R77, R74, 0x1b ;  /* 0x0000004a4d5c7211 */ /* 0x000fe200078fdaff */
[----:B------:R-:W-:Y:S01]  /*6c50*/  FMUL.FTZ R81, R56, R42 ;  /* 0x0000002a38517220 */ /* 0x000fe20000410000 */
[----:B------:R-:W-:Y:S01]  /*6c60*/  LEA.HI.SX32 R42, R74, R74, 0x1b ;  /* 0x0000004a4a2a7211 */ /* 0x000fe200078fdaff */
[----:B------:R-:W-:-:S02]  /*6c70*/  FFMA.FTZ R90, R32, R76, R89 ;  /* 0x0000004c205a7223 */ /* 0x000fc40000010059 */
[----:B------:R-:W-:Y:S02]  /*6c80*/  FMUL.FTZ R85, R53, R85 ;  /* 0x0000005535557220 */ /* 0x000fe40000410000 */
[----:B------:R0:W-:Y:S01]  /*6c90*/  STS [R42.X4+0x2110], R81 ;  /* 0x002110512a007388 */ /* 0x0001e20000004800 */
[----:B------:R-:W-:Y:S02]  /*6ca0*/  FFMA.FTZ R90, R31, R137, R90 ;  /* 0x000000891f5a7223 */ /* 0x000fe4000001005a */
[----:B------:R-:W-:Y:S01]  /*6cb0*/  FADD.FTZ R76, -R87, R76 ;  /* 0x0000004c574c7221 */ /* 0x000fe20000010100 */
[----:B------:R1:W-:Y:S01]  /*6cc0*/  STS [R135.X4+0x2114], R78 ;  /* 0x0021144e87007388 */ /* 0x0003e20000004800 */
[----:B------:R-:W-:Y:S02]  /*6cd0*/  FFMA.FTZ R90, R30, R139, R90 ;  /* 0x0000008b1e5a7223 */ /* 0x000fe4000001005a */
[----:B------:R-:W-:Y:S01]  /*6ce0*/  FADD.FTZ R87, -R108, R130 ;  /* 0x000000826c577221 */ /* 0x000fe20000010100 */
[----:B------:R2:W-:Y:S01]  /*6cf0*/  STS [R157.X4+0x2118], R88 ;  /* 0x002118589d007388 */ /* 0x0005e20000004800 */
[----:B0-----:R-:W-:-:S03]  /*6d00*/  FMUL.FTZ R81, R46, R10 ;  /* 0x0000000a2e517220 */ /* 0x001fc60000410000 */
[----:B------:R0:W-:Y:S01]  /*6d10*/  STS [R92.X4+0x211c], R85 ;  /* 0x00211c555c007388 */ /* 0x0001e20000004800 */
[----:B-1----:R-:W-:Y:S02]  /*6d20*/  FMUL.FTZ R78, R49, R13 ;  /* 0x0000000d314e7220 */ /* 0x002fe40000410000 */
[----:B------:R-:W-:Y:S02]  /*6d30*/  FMUL.FTZ R81, R68, R81 ;  /* 0x0000005144517220 */ /* 0x000fe40000410000 */
[----:B------:R-:W-:Y:S02]  /*6d40*/  FMUL.FTZ R78, R65, R78 ;  /* 0x0000004e414e7220 */ /* 0x000fe40000410000 */
[----:B--2---:R-:W-:Y:S02]  /*6d50*/  FMUL.FTZ R88, R39, R7 ;  /* 0x0000000727587220 */ /* 0x004fe40000410000 */
[----:B------:R-:W-:Y:S02]  /*6d60*/  FFMA.FTZ R77, R91, R139, R78 ;  /* 0x0000008b5b4d7223 */ /* 0x000fe4000001004e */
[----:B------:R-:W-:-:S02]  /*6d70*/  FFMA.FTZ R97, R97, R140, R81 ;  /* 0x0000008c61617223 */ /* 0x000fc40000010051 */
[----:B------:R-:W-:Y:S02]  /*6d80*/  FFMA.FTZ R90, R29, R77, R90 ;  /* 0x0000004d1d5a7223 */ /* 0x000fe4000001005a */
[----:B0-----:R-:W-:Y:S02]  /*6d90*/  FMUL.FTZ R85, R71, R88 ;  /* 0x0000005847557220 */ /* 0x001fe40000410000 */
[----:B------:R-:W-:Y:S02]  /*6da0*/  FFMA.FTZ R90, R28, R131, R90 ;  /* 0x000000831c5a7223 */ /* 0x000fe4000001005a */
[----:B------:R-:W-:Y:S02]  /*6db0*/  FFMA.FTZ R102, R102, R133, R85 ;  /* 0x0000008566667223 */ /* 0x000fe40000010055 */
[----:B------:R-:W-:Y:S02]  /*6dc0*/  FFMA.FTZ R90, R27, R140, R90 ;  /* 0x0000008c1b5a7223 */ /* 0x000fe4000001005a */
[----:B------:R-:W-:-:S02]  /*6dd0*/  FADD.FTZ R77, -R78, R77 ;  /* 0x0000004d4e4d7221 */ /* 0x000fc40000010100 */
[----:B------:R-:W-:Y:S02]  /*6de0*/  FFMA.FTZ R90, R26, R97, R90 ;  /* 0x000000611a5a7223 */ /* 0x000fe4000001005a */
[----:B------:R-:W-:Y:S02]  /*6df0*/  FMUL.FTZ R88, R109, UR38 ;  /* 0x000000266d587c20 */ /* 0x000fe40008410000 */
[----:B------:R-:W-:Y:S02]  /*6e00*/  FFMA.FTZ R90, R25, R132, R90 ;  /* 0x00000084195a7223 */ /* 0x000fe4000001005a */
[----:B------:R-:W-:Y:S02]  /*6e10*/  FADD.FTZ R78, -R81, R97 ;  /* 0x00000061514e7221 */ /* 0x000fe40000010100 */
[----:B------:R-:W-:Y:S02]  /*6e20*/  FADD.FTZ R97, -R85, R102 ;  /* 0x0000006655617221 */ /* 0x000fe40000010100 */
[----:B------:R-:W-:-:S02]  /*6e30*/  FMUL.FTZ R85, R73, R109 ;  /* 0x0000006d49557220 */ /* 0x000fc40000410000 */
[----:B------:R-:W-:Y:S02]  /*6e40*/  FMUL.FTZ R88, R88, R87 ;  /* 0x0000005758587220 */ /* 0x000fe40000410000 */
[----:B------:R-:W-:Y:S02]  /*6e50*/  FFMA.FTZ R90, R24, R133, R90 ;  /* 0x00000085185a7223 */ /* 0x000fe4000001005a */
[----:B------:R-:W-:Y:S02]  /*6e60*/  FMUL.FTZ R73, R80, UR38 ;  /* 0x0000002650497c20 */ /* 0x000fe40008410000 */
[----:B------:R-:W-:Y:S02]  /*6e70*/  FFMA.FTZ R122, R85, R0, R122 ;  /* 0x00000000557a7223 */ /* 0x000fe4000001007a */
[----:B------:R-:W-:Y:S02]  /*6e80*/  FFMA.FTZ R85, R37, R85, R88 ;  /* 0x0000005525557223 */ /* 0x000fe40000010058 */
[----:B------:R-:W-:-:S02]  /*6e90*/  FFMA.FTZ R90, R23, R102, R90 ;  /* 0x00000066175a7223 */ /* 0x000fc4000001005a */
[----:B------:R-:W-:Y:S02]  /*6ea0*/  FMUL.FTZ R88, R59, R80 ;  /* 0x000000503b587220 */ /* 0x000fe40000410000 */
[----:B------:R-:W-:Y:S02]  /*6eb0*/  FMUL.FTZ R59, R73, R94 ;  /* 0x0000005e493b7220 */ /* 0x000fe40000410000 */
[----:B------:R-:W-:Y:S02]  /*6ec0*/  FMUL.FTZ R73, R79, R16 ;  /* 0x000000104f497220 */ /* 0x000fe40000410000 */
[----:B------:R-:W-:Y:S02]  /*6ed0*/  FFMA.FTZ R141, R22, R141, R90 ;  /* 0x0000008d168d7223 */ /* 0x000fe4000001005a */
[----:B------:R-:W-:Y:S02]  /*6ee0*/  FMUL.FTZ R90, R106, UR38 ;  /* 0x000000266a5a7c20 */ /* 0x000fe40008410000 */
[----:B------:R-:W-:-:S02]  /*6ef0*/  FMUL.FTZ R80, R80, R15 ;  /* 0x0000000f50507220 */ /* 0x000fc40000410000 */
[----:B------:R-:W-:Y:S02]  /*6f00*/  FFMA.FTZ R89, R76, R73, R86 ;  /* 0x000000494c597223 */ /* 0x000fe40000010056 */
[----:B------:R-:W-:Y:S02]  /*6f10*/  FMUL.FTZ R81, R90, R107 ;  /* 0x0000006b5a517220 */ /* 0x000fe40000410000 */
[----:B------:R-:W-:Y:S02]  /*6f20*/  FFMA.FTZ R89, R94, R80, R89 ;  /* 0x000000505e597223 */ /* 0x000fe40000010059 */
[----:B------:R-:W-:Y:S02]  /*6f30*/  FMUL.FTZ R131, R82, R14 ;  /* 0x0000000e52837220 */ /* 0x000fe40000410000 */
[----:B------:R-:W-:Y:S02]  /*6f40*/  FFMA.FTZ R81, R38, R72, R81 ;  /* 0x0000004826517223 */ /* 0x000fe40000010051 */
[----:B------:R-:W-:-:S02]  /*6f50*/  FMUL.FTZ R91, R51, R80 ;  /* 0x00000050335b7220 */ /* 0x000fc40000410000 */
[----:B------:R-:W-:Y:S02]  /*6f60*/  FMUL.FTZ R80, R93, R13 ;  /* 0x0000000d5d507220 */ /* 0x000fe40000410000 */
[----:B------:R-:W-:Y:S01]  /*6f70*/  FFMA.FTZ R72, R96, R131, R89 ;  /* 0x0000008360487223 */ /* 0x000fe20000010059 */
[----:B------:R0:W-:Y:S01]  /*6f80*/  STS [R42.X4+0x2124], R91 ;  /* 0x0021245b2a007388 */ /* 0x0001e20000004800 */
[----:B------:R-:W-:Y:S02]  /*6f90*/  FMUL.FTZ R73, R52, R73 ;  /* 0x0000004934497220 */ /* 0x000fe40000410000 */
[----:B------:R-:W-:Y:S02]  /*6fa0*/  FFMA.FTZ R89, R77, R80, R72 ;  /* 0x000000504d597223 */ /* 0x000fe40000010048 */
[----:B------:R-:W-:Y:S01]  /*6fb0*/  FMUL.FTZ R135, R95, R12 ;  /* 0x0000000c5f877220 */ /* 0x000fe20000410000 */
[----:B------:R1:W-:Y:S01]  /*6fc0*/  STS [R42.X4+0x2120], R73 ;  /* 0x002120492a007388 */ /* 0x0003e20000004800 */
[----:B------:R-:W-:-:S02]  /*6fd0*/  FMUL.FTZ R72, R84, R11 ;  /* 0x0000000b54487220 */ /* 0x000fc40000410000 */
[----:B------:R-:W-:Y:S01]  /*6fe0*/  FFMA.FTZ R89, R98, R135, R89 ;  /* 0x0000008762597223 */ /* 0x000fe20000010059 */
[----:B0-----:R-:W-:Y:S01]  /*6ff0*/  MOV R91, UR12 ;  /* 0x0000000c005b7c02 */ /* 0x001fe20008000f00 */
[----:B------:R-:W-:Y:S02]  /*7000*/  FMUL.FTZ R133, R49, R80 ;  /* 0x0000005031857220 */ /* 0x000fe40000410000 */
[-C--:B------:R-:W-:Y:S02]  /*7010*/  FFMA.FTZ R89, R100, R72.reuse, R89 ;  /* 0x0000004864597223 */ /* 0x080fe40000010059 */
[----:B------:R-:W-:Y:S01]  /*7020*/  FMUL.FTZ R137, R47, R72 ;  /* 0x000000482f897220 */ /* 0x000fe20000410000 */
[----:B------:R-:W-:Y:S01]  /*7030*/  MOV R72, R58 ;  /* 0x0000003a00487202 */ /* 0x000fe20000000f00 */
[----:B-1----:R-:W-:Y:S01]  /*7040*/  FMUL.FTZ R73, R84, UR38 ;  /* 0x0000002654497c20 */ /* 0x002fe20008410000 */
[----:B------:R-:W-:Y:S01]  /*7050*/  STS [R42.X4+0x212c], R133 ;  /* 0x00212c852a007388 */ /* 0x000fe20000004800 */
[----:B------:R-:W-:-:S02]  /*7060*/  FMUL.FTZ R131, R50, R131 ;  /* 0x0000008332837220 */ /* 0x000fc40000410000 */
[----:B------:R-:W-:Y:S01]  /*7070*/  FMUL.FTZ R80, R73, R100 ;  /* 0x0000006449507220 */ /* 0x000fe20000410000 */
[----:B------:R-:W-:Y:S01]  /*7080*/  STS [R42.X4+0x2134], R137 ;  /* 0x002134892a007388 */ /* 0x000fe20000004800 */
[----:B------:R-:W-:Y:S02]  /*7090*/  FMUL.FTZ R73, R99, R10 ;  /* 0x0000000a63497220 */ /* 0x000fe40000410000 */
[----:B------:R-:W-:Y:S01]  /*70a0*/  FMUL.FTZ R86, R101, R9 ;  /* 0x0000000965567220 */ /* 0x000fe20000410000 */
[----:B------:R0:W-:Y:S01]  /*70b0*/  STS [R42.X4+0x2128], R131 ;  /* 0x002128832a007388 */ /* 0x0001e20000004800 */
[-C--:B------:R-:W-:Y:S02]  /*70c0*/  FFMA.FTZ R84, R78, R73.reuse, R89 ;  /* 0x000000494e547223 */ /* 0x080fe40000010059 */
[----:B------:R-:W-:Y:S01]  /*70d0*/  FMUL.FTZ R89, R46, R73 ;  /* 0x000000492e597220 */ /* 0x000fe20000410000 */
[----:B------:R-:W-:Y:S01]  /*70e0*/  HFMA2.MMA R73, -RZ, RZ, 0, 0 ;  /* 0x00000000ff497435 */ /* 0x000fe200000001ff */
[----:B------:R-:W-:-:S02]  /*70f0*/  FFMA.FTZ R143, R88, R15, R143 ;  /* 0x0000000f588f7223 */ /* 0x000fc4000001008f */
[----:B------:R-:W-:Y:S01]  /*7100*/  FFMA.FTZ R59, R51, R88, R59 ;  /* 0x00000058333b7223 */ /* 0x000fe2000001003b */
[----:B------:R1:W-:Y:S01]  /*7110*/  STS [R42.X4+0x2138], R89 ;  /* 0x002138592a007388 */ /* 0x0003e20000004800 */
[----:B------:R-:W-:Y:S02]  /*7120*/  FFMA.FTZ R88, R103, R86, R84 ;  /* 0x0000005667587223 */ /* 0x000fe40000010054 */
[----:B------:R-:W-:Y:S02]  /*7130*/  FMUL.FTZ R84, R70, R83 ;  /* 0x0000005346547220 */ /* 0x000fe40000410000 */
[----:B0-----:R-:W-:Y:S02]  /*7140*/  FMUL.FTZ R131, R83, R8 ;  /* 0x0000000853837220 */ /* 0x001fe40000410000 */
[----:B------:R-:W-:-:S04]  /*7150*/  IMAD.WIDE.U32 R72, R91, c[0x0][0x298], R72 ;  /* 0x0000a6005b487a25 */ /* 0x000fc800078e0048 */
[----:B------:R-:W-:Y:S01]  /*7160*/  FMUL.FTZ R70, R83, UR38 ;  /* 0x0000002653467c20 */ /* 0x000fe20008410000 */
[----:B------:R-:W-:Y:S01]  /*7170*/  IADD3 R73, R73, UR36, RZ ;  /* 0x0000002449497c10 */ /* 0x000fe2000fffe0ff */
[----:B------:R-:W-:Y:S01]  /*7180*/  ULDC.64 UR36, c[0x0][0x2a0] ;  /* 0x0000a80000247ab9 */ /* 0x000fe20000000a00 */
[----:B------:R-:W-:Y:S01]  /*7190*/  FMUL.FTZ R133, R44, R131 ;  /* 0x000000832c857220 */ /* 0x000fe20000410000 */
[----:B------:R-:W-:Y:S01]  /*71a0*/  UIMAD UR36, UR16, UR36, URZ ;  /* 0x00000024102472a4 */ /* 0x000fe2000f8e023f */
[----:B------:R-:W-:Y:S02]  /*71b0*/  FMUL.FTZ R83, R70, R105 ;  /* 0x0000006946537220 */ /* 0x000fe40000410000 */
[----:B------:R-:W-:Y:S01]  /*71c0*/  FFMA.FTZ R88, R105, R131, R88 ;  /* 0x0000008369587223 */ /* 0x000fe20000010058 */
[----:B------:R-:W-:Y:S01]  /*71d0*/  MOV R131, UR15 ;  /* 0x0000000f00837c02 */ /* 0x000fe20008000f00 */
[----:B------:R-:W-:Y:S01]  /*71e0*/  FMUL.FTZ R90, R104, R7 ;  /* 0x00000007685a7220 */ /* 0x000fe20000410000 */
[----:B------:R-:W-:Y:S01]  /*71f0*/  UIMAD UR36, UR15, UR37, UR36 ;  /* 0x000000250f2472a4 */ /* 0x000fe2000f8e0224 */
[----:B------:R-:W-:Y:S01]  /*7200*/  FMUL.FTZ R106, R106, R5 ;  /* 0x000000056a6a7220 */ /* 0x000fe20000410000 */
[----:B------:R0:W-:Y:S01]  /*7210*/  STS [R42.X4+0x2140], R133 ;  /* 0x002140852a007388 */ /* 0x0001e20000004800 */
[----:B------:R-:W-:-:S02]  /*7220*/  FMUL.FTZ R70, R109, R0 ;  /* 0x000000006d467220 */ /* 0x000fc40000410000 */
[----:B------:R-:W-:Y:S02]  /*7230*/  FMUL.FTZ R135, R48, R135 ;  /* 0x0000008730877220 */ /* 0x000fe40000410000 */
[----:B------:R-:W-:Y:S02]  /*7240*/  FMUL.FTZ R91, R45, R86 ;  /* 0x000000562d5b7220 */ /* 0x000fe40000410000 */
[----:B-1----:R-:W-:Y:S01]  /*7250*/  FMUL.FTZ R89, R39, R90 ;  /* 0x0000005a27597220 */ /* 0x002fe20000410000 */
[----:B------:R-:W-:Y:S01]  /*7260*/  STS [R42.X4+0x2130], R135 ;  /* 0x002130872a007388 */ /* 0x000fe20000004800 */
[----:B------:R-:W-:Y:S01]  /*7270*/  FMUL.FTZ R105, R38, R106 ;  /* 0x0000006a26697220 */ /* 0x000fe20000410000 */
[----:B0-----:R-:W-:Y:S01]  /*7280*/  MOV R133, UR26 ;  /* 0x0000001a00857c02 */ /* 0x001fe20008000f00 */
[----:B------:R-:W-:Y:S01]  /*7290*/  FMUL.FTZ R109, R37, R70 ;  /* 0x00000046256d7220 */ /* 0x000fe20000410000 */
[----:B------:R0:W-:Y:S01]  /*72a0*/  STS [R42.X4+0x213c], R91 ;  /* 0x00213c5b2a007388 */ /* 0x0001e20000004800 */
[----:B------:R-:W-:Y:S01]  /*72b0*/  IMAD.WIDE.U32 R72, R131, c[0x0][0x2a0], R72 ;  /* 0x0000a80083487a25 */ /* 0x000fe200078e0048 */
[----:B------:R-:W-:-:S02]  /*72c0*/  MOV R131, UR26 ;  /* 0x0000001a00837c02 */ /* 0x000fc40008000f00 */
[----:B------:R-:W-:Y:S01]  /*72d0*/  STS [R42.X4+0x2144], R89 ;  /* 0x002144592a007388 */ /* 0x000fe20000004800 */
[----:B------:R-:W-:Y:S01]  /*72e0*/  FMUL.FTZ R87, R87, R70 ;  /* 0x0000004657577220 */ /* 0x000fe20000410000 */
[----:B------:R-:W-:Y:S01]  /*72f0*/  IADD3 R70, P0, R72, UR26, RZ ;  /* 0x0000001a48467c10 */ /* 0x000fe2000ff1e0ff */
[----:B------:R-:W-:Y:S01]  /*7300*/  FMUL.FTZ R92, R104, UR38 ;  /* 0x00000026685c7c20 */ /* 0x000fe20008410000 */
[----:B------:R-:W-:Y:S01]  /*7310*/  STS [R42.X4+0x2148], R105 ;  /* 0x002148692a007388 */ /* 0x000fe20000004800 */
[----:B------:R-:W-:Y:S01]  /*7320*/  IADD3 R86, -R131, c[0x0][0x168], -R58 ;  /* 0x00005a0083567a10 */ /* 0x000fe20007ffe93a */
[----:B0-----:R-:W-:Y:S02]  /*7330*/  FMUL.FTZ R91, R71, R104 ;  /* 0x00000068475b7220 */ /* 0x001fe40000410000 */
[----:B------:R0:W-:Y:S01]  /*7340*/  STS [R42.X4+0x214c], R109 ;  /* 0x00214c6d2a007388 */ /* 0x0001e20000004800 */
[----:B------:R-:W-:Y:S02]  /*7350*/  FMUL.FTZ R92, R92, R97 ;  /* 0x000000615c5c7220 */ /* 0x000fe40000410000 */
[----:B------:R-:W-:-:S02]  /*7360*/  FFMA.FTZ R97, R97, R90, R88 ;  /* 0x0000005a61617223 */ /* 0x000fc40000010058 */
[----:B------:R-:W-:Y:S02]  /*7370*/  FMUL.FTZ R68, R68, R99 ;  /* 0x0000006344447220 */ /* 0x000fe40000410000 */
[----:B------:R-:W-:Y:S02]  /*7380*/  FMUL.FTZ R90, R43, R79 ;  /* 0x0000004f2b5a7220 */ /* 0x000fe40000410000 */
[----:B------:R-:W-:Y:S01]  /*7390*/  FMUL.FTZ R101, R101, UR38 ;  /* 0x0000002665657c20 */ /* 0x000fe20008410000 */
[----:B0-----:R-:W-:Y:S01]  /*73a0*/  IADD3 R42, R73, UR36, RZ ;  /* 0x00000024492a7c10 */ /* 0x001fe2000fffe0ff */
[----:B------:R-:W-:Y:S02]  /*73b0*/  FMUL.FTZ R99, R99, UR38 ;  /* 0x0000002663637c20 */ /* 0x000fe40008410000 */
[----:B------:R-:W-:Y:S01]  /*73c0*/  FMUL.FTZ R95, R95, UR38 ;  /* 0x000000265f5f7c20 */ /* 0x000fe20008410000 */
[----:B------:R-:W-:Y:S01]  /*73d0*/  LEA.HI.X.SX32 R71, R133, R42, 0x1, P0 ;  /* 0x0000002a85477211 */ /* 0x000fe200000f0eff */
[----:B------:R-:W-:Y:S01]  /*73e0*/  FMUL.FTZ R89, R93, UR38 ;  /* 0x000000265d597c20 */ /* 0x000fe20008410000 */
[----:B------:R-:W-:Y:S01]  /*73f0*/  BAR.SYNC.DEFER_BLOCKING 0x0 ;  /* 0x0000000000007b1d */ /* 0x000fe20000010000 */
[----:B------:R-:W-:Y:S01]  /*7400*/  ISETP.GE.AND P0, PT, R86, 0x1, PT ;  /* 0x000000015600780c */ /* 0x000fe20003f06270 */
[----:B------:R-:W-:-:S02]  /*7410*/  FMUL.FTZ R88, R82, UR38 ;  /* 0x0000002652587c20 */ /* 0x000fc40008410000 */
[----:B------:R-:W-:Y:S02]  /*7420*/  FMUL.FTZ R79, R79, UR38 ;  /* 0x000000264f4f7c20 */ /* 0x000fe40008410000 */
[----:B------:R-:W-:Y:S02]  /*7430*/  FMUL.FTZ R94, R40, R41 ;  /* 0x00000029285e7220 */ /* 0x000fe40000410000 */
[----:B------:R-:W-:-:S06]  /*7440*/  FMUL.FTZ R100, R41, UR38 ;  /* 0x0000002629647c20 */ /* 0x000fcc0008410000 */
[----:B------:R-:W-:Y:S05]  /*7450*/  @!P0 BRA `(.L_x_749) ;  /* 0x000000b000008947 */ /* 0x000fea0003800000 */
[----:B------:R-:W-:Y:S01]  /*7460*/  LEA.HI.SX32 R43, R58, R58, 0x1b ;  /* 0x0000003a3a2b7211 */ /* 0x000fe200078fdaff */
[----:B------:R-:W-:Y:S01]  /*7470*/  ULDC.64 UR36, c[0x0][0x2b0] ;  /* 0x0000ac0000247ab9 */ /* 0x000fe20000000a00 */
[----:B------:R-:W-:Y:S01]  /*7480*/  MOV R41, UR7 ;  /* 0x0000000700297c02 */ /* 0x000fe20008000f00 */
[----:B------:R-:W-:-:S03]  /*7490*/  UIMAD UR36, UR40, UR36, URZ ;  /* 0x00000024282472a4 */ /* 0x000fc6000f8e023f */
[----:B------:R-:W0:Y:S01]  /*74a0*/  LDS R43, [R43.X4+0x2110] ;  /* 0x002110002b2b7984 */ /* 0x000e220000004800 */
[----:B------:R-:W-:Y:S01]  /*74b0*/  UIMAD UR36, UR7, UR37, UR36 ;  /* 0x00000025072472a4 */ /* 0x000fe2000f8e0224 */
[----:B------:R-:W-:-:S05]  /*74c0*/  IMAD.WIDE.U32 R70, R41, c[0x0][0x2b0], R70 ;  /* 0x0000ac0029467a25 */ /* 0x000fca00078e0046 */
[----:B------:R-:W-:Y:S02]  /*74d0*/  LEA R40, P0, R70, c[0x0][0x318], 0x2 ;  /* 0x0000c60046287a11 */ /* 0x000fe400078010ff */
[----:B------:R-:W-:-:S04]  /*74e0*/  IADD3 R41, R71, UR36, RZ ;  /* 0x0000002447297c10 */ /* 0x000fc8000fffe0ff */
[----:B------:R-:W-:-:S05]  /*74f0*/  LEA.HI.X R41, R70, c[0x0][0x31c], R41, 0x2, P0 ;  /* 0x0000c70046297a11 */ /* 0x000fca00000f1429 */
[----:B0-----:R0:W-:Y:S02]  /*7500*/  RED.E.ADD.F32.FTZ.RN.STRONG.GPU [R40.64], R43 ;  /* 0x0000002b2800798e */ /* 0x0011e4000c10e79c */
.L_x_749:
[----:B------:R-:W-:Y:S05]  /*7510*/  BSYNC B0 ;  /* 0x0000000000007941 */ /* 0x000fea0003800000 */
.L_x_748:
[----:B------:R-:W-:Y:S01]  /*7520*/  UIMAD UR40, UR6, -0x800, UR14 ;  /* 0xfffff800062878a4 */ /* 0x000fe2000f8e020e */
[C---:B0-----:R-:W-:Y:S01]  /*7530*/  LEA R40, P0, R72.reuse, c[0x0][0x318], 0x2 ;  /* 0x0000c60048287a11 */ /* 0x041fe200078010ff */
[----:B------:R-:W-:Y:S01]  /*7540*/  USHF.L.U32 UR39, UR8, 0x2, URZ ;  /* 0x0000000208277899 */ /* 0x000fe2000800063f */
[----:B------:R-:W-:Y:S01]  /*7550*/  FMUL.FTZ R130, R21, R130 ;  /* 0x0000008215827220 */ /* 0x000fe20000410000 */
        /* <DEDUP_REMOVED lines=8> */
[----:B------:R-:W-:Y:S01]  /*75e0*/  FFMA.FTZ R106, R107, R106, R97 ;  /* 0x0000006a6b6a7223 */ /* 0x000fe20000010061 */
[----:B------:R-:W-:Y:S01]  /*75f0*/  MOV R43, UR41 ;  /* 0x00000029002b7c02 */ /* 0x000fe20008000f00 */
[----:B------:R-:W-:Y:S01]  /*7600*/  UIMAD UR36, UR39, UR37, UR36 ;  /* 0x00000025272472a4 */ /* 0x000fe2000f8e0224 */
[----:B------:R-:W-:Y:S01]  /*7610*/  BSSY B0, `(.L_x_750) ;  /* 0x0000017000007945 */ /* 0x000fe20003800000 */
[----:B------:R-:W-:Y:S01]  /*7620*/  FADD.FTZ R121, R85, R121 ;  /* 0x0000007955797221 */ /* 0x000fe20000010000 */
[----:B------:R-:W-:Y:S01]  /*7630*/  LEA.HI.X R43, R71, R41, R43, 0x2, P0 ;  /* 0x00000029472b7211 */ /* 0x000fe200000f142b */
[----:B------:R-:W-:Y:S01]  /*7640*/  FADD.FTZ R141, R141, R130 ;  /* 0x000000828d8d7221 */ /* 0x000fe20000010000 */
[----:B------:R-:W-:Y:S01]  /*7650*/  MOV R71, UR39 ;  /* 0x0000002700477c02 */ /* 0x000fe20008000f00 */
[----:B------:R-:W-:Y:S01]  /*7660*/  FFMA.FTZ R124, R91, R7, R124 ;  /* 0x000000075b7c7223 */ /* 0x000fe2000001007c */
[----:B------:R-:W-:Y:S01]  /*7670*/  ISETP.GE.AND P0, PT, R86, 0x81, PT ;  /* 0x000000815600780c */ /* 0x000fe20003f06270 */
[----:B------:R-:W-:Y:S01]  /*7680*/  FFMA.FTZ R92, R39, R91, R92 ;  /* 0x0000005b275c7223 */ /* 0x000fe2000001005c */
[C---:B------:R-:W-:Y:S01]  /*7690*/  IADD3 R73, R58.reuse, 0x100, RZ ;  /* 0x000001003a497810 */ /* 0x040fe20007ffe0ff */
[----:B------:R-:W-:Y:S01]  /*76a0*/  IMAD.WIDE.U32 R42, R71, c[0x0][0x2b0], R42 ;  /* 0x0000ac00472a7a25 */ /* 0x000fe200078e002a */
[----:B------:R-:W-:-:S02]  /*76b0*/  IADD3 R71, R58, 0x80, RZ ;  /* 0x000000803a477810 */ /* 0x000fc40007ffe0ff */
[----:B------:R-:W-:Y:S01]  /*76c0*/  IADD3 R85, R58, 0x180, RZ ;  /* 0x000001803a557810 */ /* 0x000fe20007ffe0ff */
[----:B------:R-:W-:Y:S01]  /*76d0*/  FADD.FTZ R87, R106, R87 ;  /* 0x000000576a577221 */ /* 0x000fe20000010000 */
[----:B------:R-:W-:Y:S02]  /*76e0*/  LEA.HI.SX32 R71, R71, R58, 0x1b ;  /* 0x0000003a47477211 */ /* 0x000fe400078fdaff */
        /* <DEDUP_REMOVED lines=9> */
.L_x_751:
[----:B------:R-:W-:Y:S05]  /*7780*/  BSYNC B0 ;  /* 0x0000000000007941 */ /* 0x000fea0003800000 */
.L_x_750:
        /* <DEDUP_REMOVED lines=14> */
.L_x_753:
[----:B------:R-:W-:Y:S05]  /*7870*/  BSYNC B0 ;  /* 0x0000000000007941 */ /* 0x000fea0003800000 */
.L_x_752:
[----:B------:R-:W1:Y:S01]  /*7880*/  LDS R85, [R85.X4+0x2710] ;  /* 0x0027100055557984 */ /* 0x000e620000004800 */
[----:B------:R-:W-:Y:S01]  /*7890*/  BSSY B0, `(.L_x_754) ;  /* 0x0000005000007945 */ /* 0x000fe20003800000 */
[----:B------:R-:W-:Y:S02]  /*78a0*/  IADD3 R41, R58, 0x280, RZ ;  /* 0x000002803a297810 */ /* 0x000fe40007ffe0ff */
[----:B------:R-:W-:Y:S01]  /*78b0*/  LEA.HI.SX32 R40, R71, R58, 0x1b ;  /* 0x0000003a47287211 */ /* 0x000fe200078fdaff */
[----:B------:R-:W-:Y:S05]  /*78c0*/  @!P0 BRA `(.L_x_755) ;  /* 0x0000001000008947 */ /* 0x000fea0003800000 */
[----:B-1----:R1:W-:Y:S02]  /*78d0*/  RED.E.ADD.F32.FTZ.RN.STRONG.GPU [R42.64+-0x1a00], R85 ;  /* 0xffe600552a00798e */ /* 0x0023e4000c10e79c */
.L_x_755:
[----:B------:R-:W-:Y:S05]  /*78e0*/  BSYNC B0 ;  /* 0x0000000000007941 */ /* 0x000fea0003800000 */
.L_x_754:
[----:B------:R-:W-:Y:S01]  /*78f0*/  LEA.HI.SX32 R70, R41, R58, 0x1b ;  /* 0x0000003a29467211 */ /* 0x000fe200078fdaff */
[----:B------:R-:W-:Y:S01]  /*7900*/  BSSY B0, `(.L_x_756) ;  /* 0x0000005000007945 */ /* 0x000fe20003800000 */
[----:B------:R2:W3:Y:S01]  /*7910*/  LDS R41, [R40.X4+0x2910] ;  /* 0x0029100028297984 */ /* 0x0004e20000004800 */
[----:B------:R-:W-:Y:S01]  /*7920*/  IADD3 R71, R58, 0x300, RZ ;  /* 0x000003003a477810 */ /* 0x000fe20007ffe0ff */
[----:B------:R-:W-:Y:S05]  /*7930*/  @!P1 BRA `(.L_x_757) ;  /* 0x0000001000009947 */ /* 0x000fea0003800000 */
[----:B---3--:R3:W-:Y:S02]  /*7940*/  RED.E.ADD.F32.FTZ.RN.STRONG.GPU [R42.64+-0x1800], R41 ;  /* 0xffe800292a00798e */ /* 0x0087e4000c10e79c */
.L_x_757:
[----:B------:R-:W-:Y:S05]  /*7950*/  BSYNC B0 ;  /* 0x0000000000007941 */ /* 0x000fea0003800000 */
.L_x_756:
[----:B---3--:R3:W4:Y:S01]  /*7960*/  LDS R41, [R70.X4+0x2b10] ;  /* 0x002b100046297984 */ /* 0x0087220000004800 */
[----:B------:R-:W-:Y:S01]  /*7970*/  BSSY B0, `(.L_x_758) ;  /* 0x0000005000007945 */ /* 0x000fe20003800000 */
[----:B0-----:R-:W-:-:S02]  /*7980*/  IADD3 R73, R58, 0x380, RZ ;  /* 0x000003803a497810 */ /* 0x001fc40007ffe0ff */
[----:B------:R-:W-:Y:S01]  /*7990*/  LEA.HI.SX32 R71, R71, R58, 0x1b ;  /* 0x0000003a47477211 */ /* 0x000fe200078fdaff */
[----:B------:R-:W-:Y:S05]  /*79a0*/  @!P2 BRA `(.L_x_759) ;  /* 0x000000100000a947 */ /* 0x000fea0003800000 */
[----:B----4-:R0:W-:Y:S02]  /*79b0*/  RED.E.ADD.F32.FTZ.RN.STRONG.GPU [R42.64+-0x1600], R41 ;  /* 0xffea00292a00798e */ /* 0x0101e4000c10e79c */
.L_x_759:
[----:B------:R-:W-:Y:S05]  /*79c0*/  BSYNC B0 ;  /* 0x0000000000007941 */ /* 0x000fea0003800000 */
.L_x_758:
[----:B------:R-:W0:Y:S01]  /*79d0*/  LDS R71, [R71.X4+0x2d10] ;  /* 0x002d100047477984 */ /* 0x000e220000004800 */
[----:B------:R-:W-:Y:S01]  /*79e0*/  BSSY B0, `(.L_x_760) ;  /* 0x0000005000007945 */ /* 0x000fe20003800000 */
[----:B0---4-:R-:W-:Y:S02]  /*79f0*/  IADD3 R41, R58, 0x400, RZ ;  /* 0x000004003a297810 */ /* 0x011fe40007ffe0ff */
[----:B------:R-:W-:Y:S01]  /*7a00*/  LEA.HI.SX32 R73, R73, R58, 0x1b ;  /* 0x0000003a49497211 */ /* 0x000fe200078fdaff */
[----:B------:R-:W-:Y:S05]  /*7a10*/  @!P3 BRA `(.L_x_761) ;  /* 0x000000100000b947 */ /* 0x000fea0003800000 */
[----:B------:R0:W-:Y:S02]  /*7a20*/  RED.E.ADD.F32.FTZ.RN.STRONG.GPU [R42.64+-0x1400], R71 ;  /* 0xffec00472a00798e */ /* 0x0001e4000c10e79c */
.L_x_761:
[----:B------:R-:W-:Y:S05]  /*7a30*/  BSYNC B0 ;  /* 0x0000000000007941 */ /* 0x000fea0003800000 */
.L_x_760:
[----:B------:R-:W4:Y:S01]  /*7a40*/  LDS R73, [R73.X4+0x2f10] ;  /* 0x002f100049497984 */ /* 0x000f220000004800 */
[----:B------:R-:W-:Y:S01]  /*7a50*/  BSSY B0, `(.L_x_762) ;  /* 0x0000004000007945 */ /* 0x000fe20003800000 */
[----:B------:R-:W-:Y:S01]  /*7a60*/  LEA.HI.SX32 R41, R41, R58, 0x1b ;  /* 0x0000003a29297211 */ /* 0x000fe200078fdaff */
[----:B------:R-:W-:Y:S05]  /*7a70*/  @!P4 BRA `(.L_x_763) ;  /* 0x000000100000c947 */ /* 0x000fea0003800000 */
[----:B----4-:R4:W-:Y:S02]  /*7a80*/  RED.E.ADD.F32.FTZ.RN.STRONG.GPU [R42.64+-0x1200], R73 ;  /* 0xffee00492a00798e */ /* 0x0109e4000c10e79c */
.L_x_763:
[----:B------:R-:W-:Y:S05]  /*7a90*/  BSYNC B0 ;  /* 0x0000000000007941 */ /* 0x000fea0003800000 */
.L_x_762:
[----:B------:R-:W0:Y:S01]  /*7aa0*/  LDS R41, [R41.X4+0x3110] ;  /* 0x0031100029297984 */ /* 0x000e220000004800 */
[----:B------:R-:W-:Y:S01]  /*7ab0*/  BSSY B0, `(.L_x_764) ;  /* 0x0000005000007945 */ /* 0x000fe20003800000 */
[----:B0-----:R-:W-:-:S02]  /*7ac0*/  IADD3 R71, R58, 0x480, RZ ;  /* 0x000004803a477810 */ /* 0x001fc40007ffe0ff */
[----:B----4-:R-:W-:Y:S01]  /*7ad0*/  IADD3 R73, R58, 0x500, RZ ;  /* 0x000005003a497810 */ /* 0x010fe20007ffe0ff */
[----:B------:R-:W-:Y:S05]  /*7ae0*/  @!P5 BRA `(.L_x_765) ;  /* 0x000000100000d947 */ /* 0x000fea0003800000 */
[----:B------:R0:W-:Y:S02]  /*7af0*/  RED.E.ADD.F32.FTZ.RN.STRONG.GPU [R42.64+-0x1000], R41 ;  /* 0xfff000292a00798e */ /* 0x0001e4000c10e79c */
.L_x_765:
[----:B------:R-:W-:Y:S05]  /*7b00*/  BSYNC B0 ;  /* 0x0000000000007941 */ /* 0x000fea0003800000 */
.L_x_764:
[-C--:B------:R-:W-:Y:S01]  /*7b10*/  LEA.HI.SX32 R71, R71, R58.reuse, 0x1b ;  /* 0x0000003a47477211 */ /* 0x080fe200078fdaff */
[----:B------:R-:W-:Y:S01]  /*7b20*/  BSSY B0, `(.L_x_766) ;  /* 0x000000d000007945 */ /* 0x000fe20003800000 */
[----:B------:R-:W-:Y:S02]  /*7b30*/  ISETP.GE.AND P6, PT, R86, 0x481, PT ;  /* 0x000004815600780c */ /* 0x000fe40003fc6270 */
[----:B0-----:R-:W-:Y:S02]  /*7b40*/  IADD3 R41, R58, 0x580, RZ ;  /* 0x000005803a297810 */ /* 0x001fe40007ffe0ff */
        /* <DEDUP_REMOVED lines=10> */
.L_x_767:
[----:B------:R-:W-:Y:S05]  /*7bf0*/  BSYNC B0 ;  /* 0x0000000000007941 */ /* 0x000fea0003800000 */
.L_x_766:
[----:B------:R-:W4:Y:S01]  /*7c00*/  LDS R73, [R73.X4+0x3510] ;  /* 0x0035100049497984 */ /* 0x000f220000004800 */
[----:B------:R-:W-:Y:S01]  /*7c10*/  BSSY B0, `(.L_x_768) ;  /* 0x0000005000007945 */ /* 0x000fe20003800000 */
[----:B0-----:R-:W-:-:S02]  /*7c20*/  IADD3 R71, R58, 0x600, RZ ;  /* 0x000006003a477810 */ /* 0x001fc40007ffe0ff */
[----:B------:R-:W-:Y:S01]  /*7c30*/  LEA.HI.SX32 R41, R41, R58, 0x1b ;  /* 0x0000003a29297211 */ /* 0x000fe200078fdaff */
[----:B------:R-:W-:Y:S05]  /*7c40*/  @!P0 BRA `(.L_x_769) ;  /* 0x0000001000008947 */ /* 0x000fea0003800000 */
[----:B----4-:R0:W-:Y:S02]  /*7c50*/  RED.E.ADD.F32.FTZ.RN.STRONG.GPU [R42.64+-0xc00], R73 ;  /* 0xfff400492a00798e */ /* 0x0101e4000c10e79c */
.L_x_769:
[----:B------:R-:W-:Y:S05]  /*7c60*/  BSYNC B0 ;  /* 0x0000000000007941 */ /* 0x000fea0003800000 */
.L_x_768:
[----:B------:R-:W0:Y:S01]  /*7c70*/  LDS R41, [R41.X4+0x3710] ;  /* 0x0037100029297984 */ /* 0x000e220000004800 */
[----:B------:R-:W-:Y:S01]  /*7c80*/  BSSY B0, `(.L_x_770) ;  /* 0x0000005000007945 */ /* 0x000fe20003800000 */
[----:B0---4-:R-:W-:Y:S02]  /*7c90*/  IADD3 R73, R58, 0x680, RZ ;  /* 0x000006803a497810 */ /* 0x011fe40007ffe0ff */
[----:B------:R-:W-:Y:S01]  /*7ca0*/  LEA.HI.SX32 R71, R71, R58, 0x1b ;  /* 0x0000003a47477211 */ /* 0x000fe200078fdaff */
[----:B------:R-:W-:Y:S05]  /*7cb0*/  @!P1 BRA `(.L_x_771) ;  /* 0x0000001000009947 */ /* 0x000fea0003800000 */
[----:B------:R0:W-:Y:S02]  /*7cc0*/  RED.E.ADD.F32.FTZ.RN.STRONG.GPU [R42.64+-0xa00], R41 ;  /* 0xfff600292a00798e */ /* 0x0001e4000c10e79c */
.L_x_771:
[----:B------:R-:W-:Y:S05]  /*7cd0*/  BSYNC B0 ;  /* 0x0000000000007941 */ /* 0x000fea0003800000 */
.L_x_770:
[----:B------:R-:W4:Y:S01]  /*7ce0*/  LDS R71, [R71.X4+0x3910] ;  /* 0x0039100047477984 */ /* 0x000f220000004800 */
[----:B------:R-:W-:Y:S01]  /*7cf0*/  BSSY B0, `(.L_x_772) ;  /* 0x0000005000007945 */ /* 0x000fe20003800000 */
[----:B0-----:R-:W-:Y:S02]  /*7d00*/  IADD3 R41, R58, 0x700, RZ ;  /* 0x000007003a297810 */ /* 0x001fe40007ffe0ff */
[----:B------:R-:W-:Y:S01]  /*7d10*/  LEA.HI.SX32 R73, R73, R58, 0x1b ;  /* 0x0000003a49497211 */ /* 0x000fe200078fdaff */
[----:B------:R-:W-:Y:S05]  /*7d20*/  @!P2 BRA `(.L_x_773) ;  /* 0x000000100000a947 */ /* 0x000fea0003800000 */
[----:B----4-:R0:W-:Y:S02]  /*7d30*/  RED.E.ADD.F32.FTZ.RN.STRONG.GPU [R42.64+-0x800], R71 ;  /* 0xfff800472a00798e */ /* 0x0101e4000c10e79c */
.L_x_773:
[----:B------:R-:W-:Y:S05]  /*7d40*/  BSYNC B0 ;  /* 0x0000000000007941 */ /* 0x000fea0003800000 */
.L_x_772:
[----:B------:R-:W0:Y:S01]  /*7d50*/  LDS R73, [R73.X4+0x3b10] ;  /* 0x003b100049497984 */ /* 0x000e220000004800 */
[----:B------:R-:W-:Y:S01]  /*7d60*/  BSSY B0, `(.L_x_774) ;  /* 0x0000005000007945 */ /* 0x000fe20003800000 */
[----:B0---4-:R-:W-:-:S02]  /*7d70*/  IADD3 R71, R58, 0x780, RZ ;  /* 0x000007803a477810 */ /* 0x011fc40007ffe0ff */
[----:B------:R-:W-:Y:S01]  /*7d80*/  LEA.HI.SX32 R41, R41, R58, 0x1b ;  /* 0x0000003a29297211 */ /* 0x000fe200078fdaff */
[----:B------:R-:W-:Y:S05]  /*7d90*/  @!P3 BRA `(.L_x_775) ;  /* 0x000000100000b947 */ /* 0x000fea0003800000 */
[----:B------:R0:W-:Y:S02]  /*7da0*/  RED.E.ADD.F32.FTZ.RN.STRONG.GPU [R42.64+-0x600], R73 ;  /* 0xfffa00492a00798e */ /* 0x0001e4000c10e79c */
.L_x_775:
[----:B------:R-:W-:Y:S05]  /*7db0*/  BSYNC B0 ;  /* 0x0000000000007941 */ /* 0x000fea0003800000 */
.L_x_774:
[----:B------:R-:W4:Y:S01]  /*7dc0*/  LDS R41, [R41.X4+0x3d10] ;  /* 0x003d100029297984 */ /* 0x000f220000004800 */
[----:B------:R-:W-:Y:S01]  /*7dd0*/  BSSY B0, `(.L_x_776) ;  /* 0x0000004000007945 */ /* 0x000fe20003800000 */
[----:B------:R-:W-:Y:S01]  /*7de0*/  LEA.HI.SX32 R71, R71, R58, 0x1b ;  /* 0x0000003a47477211 */ /* 0x000fe200078fdaff */
[----:B------:R-:W-:Y:S05]  /*7df0*/  @!P4 BRA `(.L_x_777) ;  /* 0x000000100000c947 */ /* 0x000fea0003800000 */
[----:B----4-:R4:W-:Y:S02]  /*7e00*/  RED.E.ADD.F32.FTZ.RN.STRONG.GPU [R42.64+-0x400], R41 ;  /* 0xfffc00292a00798e */ /* 0x0109e4000c10e79c */
.L_x_777:
[----:B------:R-:W-:Y:S05]  /*7e10*/  BSYNC B0 ;  /* 0x0000000000007941 */ /* 0x000fea0003800000 */
.L_x_776:
[----:B------:R-:W0:Y:S01]  /*7e20*/  LDS R71, [R71.X4+0x3f10] ;  /* 0x003f100047477984 */ /* 0x000e220000004800 */
[----:B------:R-:W-:Y:S01]  /*7e30*/  BSSY B0, `(.L_x_778) ;  /* 0x0000003000007945 */ /* 0x000fe20003800000 */
[----:B------:R-:W-:Y:S05]  /*7e40*/  @!P5 BRA `(.L_x_779) ;  /* 0x000000100000d947 */ /* 0x000fea0003800000 */
[----:B0-----:R0:W-:Y:S02]  /*7e50*/  RED.E.ADD.F32.FTZ.RN.STRONG.GPU [R42.64+-0x200], R71 ;  /* 0xfffe00472a00798e */ /* 0x0011e4000c10e79c */
.L_x_779:
[----:B------:R-:W-:Y:S05]  /*7e60*/  BSYNC B0 ;  /* 0x0000000000007941 */ /* 0x000fea0003800000 */
.L_x_778:
[----:B----4-:R-:W4:Y:S01]  /*7e70*/  S2R R41, SR_LANEID ;  /* 0x0000000000297919 */ /* 0x010f220000000000 */
[----:B01----:R-:W-:Y:S01]  /*7e80*/  SHF.R.S32.HI R43, RZ, 0x1f, R58 ;  /* 0x0000001fff2b7819 */ /* 0x003fe2000001143a */
[----:B------:R-:W-:Y:S01]  /*7e90*/  FMUL.FTZ R99, R99, R78 ;  /* 0x0000004e63637220 */ /* 0x000fe20000410000 */
[----:B------:R-:W-:Y:S01]  /*7ea0*/  ISETP.NE.AND P2, PT, R58, RZ, PT ;  /* 0x000000ff3a00720c */ /* 0x000fe20003f45270 */
[----:B--2---:R-:W0:Y:S01]  /*7eb0*/  SHFL.DOWN PT, R40, R87, 0x1, 0x1f ;  /* 0x08201f0057287f89 */ /* 0x004e2200000e0000 */
[----:B------:R-:W-:Y:S01]  /*7ec0*/  LEA.HI R43, R43, R58, RZ, 0x5 ;  /* 0x0000003a2b2b7211 */ /* 0x000fe200078f28ff */
[----:B------:R-:W-:Y:S01]  /*7ed0*/  FMUL.FTZ R95, R95, R98 ;  /* 0x000000625f5f7220 */ /* 0x000fe20000410000 */
[----:B------:R-:W-:Y:S01]  /*7ee0*/  BSSY B0, `(.L_x_780) ;  /* 0x0000057000007945 */ /* 0x000fe20003800000 */
[----:B------:R-:W1:Y:S01]  /*7ef0*/  SHFL.DOWN PT, R42, R141, 0x1, 0x1f ;  /* 0x08201f008d2a7f89 */ /* 0x000e6200000e0000 */
[----:B------:R-:W-:Y:S01]  /*7f00*/  SHF.R.S32.HI R43, RZ, 0x5, R43 ;  /* 0x00000005ff2b7819 */ /* 0x000fe2000001142b */
[----:B------:R-:W-:-:S02]  /*7f10*/  FMUL.FTZ R89, R89, R77 ;  /* 0x0000004d59597220 */ /* 0x000fc40000410000 */
[----:B------:R-:W-:Y:S02]  /*7f20*/  FMUL.FTZ R88, R88, R96 ;  /* 0x0000006058587220 */ /* 0x000fe40000410000 */
[----:B------:R-:W-:Y:S02]  /*7f30*/  FMUL.FTZ R79, R79, R76 ;  /* 0x0000004c4f4f7220 */ /* 0x000fe40000410000 */
[----:B------:R-:W-:Y:S02]  /*7f40*/  FMUL.FTZ R100, R100, R75 ;  /* 0x0000004b64647220 */ /* 0x000fe40000410000 */
[----:B------:R-:W-:Y:S02]  /*7f50*/  FFMA.FTZ R83, R44, R84, R83 ;  /* 0x000000542c537223 */ /* 0x000fe40000010053 */
[----:B------:R-:W-:Y:S02]  /*7f60*/  FFMA.FTZ R99, R46, R68, R99 ;  /* 0x000000442e637223 */ /* 0x000fe40000010063 */
[----:B------:R-:W-:Y:S01]  /*7f70*/  FFMA.FTZ R80, R47, R67, R80 ;  /* 0x000000432f507223 */ /* 0x000fe20000010050 */
[C---:B----4-:R-:W-:Y:S01]  /*7f80*/  ISETP.GT.AND P0, PT, R41.reuse, 0x1e, PT ;  /* 0x0000001e2900780c */ /* 0x050fe20003f04270 */
[----:B------:R-:W-:Y:S01]  /*7f90*/  FFMA.FTZ R95, R48, R66, R95 ;  /* 0x00000042305f7223 */ /* 0x000fe2000001005f */
[----:B------:R-:W-:Y:S01]  /*7fa0*/  ISETP.NE.AND P1, PT, R41, RZ, PT ;  /* 0x000000ff2900720c */ /* 0x000fe20003f25270 */
[----:B------:R-:W-:-:S02]  /*7fb0*/  FFMA.FTZ R79, R52, R90, R79 ;  /* 0x0000005a344f7223 */ /* 0x000fc4000001004f */
[----:B------:R-:W-:Y:S02]  /*7fc0*/  FFMA.FTZ R100, R55, R94, R100 ;  /* 0x0000005e37647223 */ /* 0x000fe40000010064 */
[----:B------:R-:W-:Y:S02]  /*7fd0*/  FADD.FTZ R120, R81, R120 ;  /* 0x0000007851787221 */ /* 0x000fe40000010000 */
[----:B------:R-:W-:Y:S02]  /*7fe0*/  FFMA.FTZ R125, R84, R8, R125 ;  /* 0x00000008547d7223 */ /* 0x000fe4000001007d */
[----:B------:R-:W-:Y:S02]  /*7ff0*/  FADD.FTZ R119, R92, R119 ;  /* 0x000000775c777221 */ /* 0x000fe40000010000 */
[----:B0-----:R-:W-:Y:S02]  /*8000*/  @!P0 FADD.FTZ R87, R87, R40 ;  /* 0x0000002857578221 */ /* 0x001fe40000010000 */
[----:B-1----:R-:W-:Y:S01]  /*8010*/  @!P0 FADD.FTZ R141, R141, R42 ;  /* 0x0000002a8d8d8221 */ /* 0x002fe20000010000 */
[----:B------:R-:W-:Y:S01]  /*8020*/  ISETP.GT.AND P0, PT, R41, 0x1d, PT ;  /* 0x0000001d2900780c */ /* 0x000fe20003f04270 */
[----:B------:R-:W-:Y:S01]  /*8030*/  FFMA.FTZ R126, R69, R9, R126 ;  /* 0x00000009457e7223 */ /* 0x000fe2000001007e */
[----:B------:R-:W0:Y:S01]  /*8040*/  SHFL.DOWN PT, R40, R87, 0x2, 0x1f ;  /* 0x08401f0057287f89 */ /* 0x000e2200000e0000 */
[----:B------:R-:W-:-:S02]  /*8050*/  FADD.FTZ R118, R83, R118 ;  /* 0x0000007653767221 */ /* 0x000fc40000010000 */
[----:B------:R-:W-:Y:S01]  /*8060*/  FFMA.FTZ R127, R68, R10, R127 ;  /* 0x0000000a447f7223 */ /* 0x000fe2000001007f */
[----:B------:R-:W1:Y:S01]  /*8070*/  SHFL.DOWN PT, R42, R141, 0x2, 0x1f ;  /* 0x08401f008d2a7f89 */ /* 0x000e6200000e0000 */
[----:B------:R-:W-:Y:S02]  /*8080*/  FFMA.FTZ R128, R67, R11, R128 ;  /* 0x0000000b43807223 */ /* 0x000fe40000010080 */
[----:B------:R-:W-:Y:S02]  /*8090*/  FADD.FTZ R116, R99, R116 ;  /* 0x0000007463747221 */ /* 0x000fe40000010000 */
[----:B------:R-:W-:Y:S02]  /*80a0*/  FFMA.FTZ R129, R66, R12, R129 ;  /* 0x0000000c42817223 */ /* 0x000fe40000010081 */
[----:B------:R-:W-:Y:S02]  /*80b0*/  FADD.FTZ R115, R80, R115 ;  /* 0x0000007350737221 */ /* 0x000fe40000010000 */
[----:B------:R-:W-:-:S02]  /*80c0*/  FADD.FTZ R114, R95, R114 ;  /* 0x000000725f727221 */ /* 0x000fc40000010000 */
[----:B------:R-:W-:Y:S02]  /*80d0*/  FFMA.FTZ R144, R90, R16, R144 ;  /* 0x000000105a907223 */ /* 0x000fe40000010090 */
[----:B------:R-:W-:Y:S02]  /*80e0*/  FFMA.FTZ R147, R94, R19, R147 ;  /* 0x000000135e937223 */ /* 0x000fe40000010093 */
[----:B------:R-:W-:Y:S02]  /*80f0*/  FADD.FTZ R111, R59, R111 ;  /* 0x0000006f3b6f7221 */ /* 0x000fe40000010000 */
[----:B------:R-:W-:Y:S02]  /*8100*/  FADD.FTZ R110, R79, R110 ;  /* 0x0000006e4f6e7221 */ /* 0x000fe40000010000 */
[----:B------:R-:W-:Y:S02]  /*8110*/  FADD.FTZ R3, R100, R3 ;  /* 0x0000000364037221 */ /* 0x000fe40000010000 */
[----:B0-----:R-:W-:-:S02]  /*8120*/  @!P0 FADD.FTZ R87, R87, R40 ;  /* 0x0000002857578221 */ /* 0x001fc40000010000 */
[----:B-1----:R-:W-:Y:S01]  /*8130*/  @!P0 FADD.FTZ R141, R141, R42 ;  /* 0x0000002a8d8d8221 */ /* 0x002fe20000010000 */
[----:B------:R-:W-:Y:S02]  /*8140*/  ISETP.GT.AND P0, PT, R41, 0x1b, PT ;  /* 0x0000001b2900780c */ /* 0x000fe40003f04270 */
[----:B------:R-:W0:Y:S04]  /*8150*/  SHFL.DOWN PT, R40, R87, 0x4, 0x1f ;  /* 0x08801f0057287f89 */ /* 0x000e2800000e0000 */
[----:B------:R-:W1:Y:S07]  /*8160*/  SHFL.DOWN PT, R42, R141, 0x4, 0x1f ;  /* 0x08801f008d2a7f89 */ /* 0x000e6e00000e0000 */
[----:B0-----:R-:W-:-:S02]  /*8170*/  @!P0 FADD.FTZ R87, R87, R40 ;  /* 0x0000002857578221 */ /* 0x001fc40000010000 */
[----:B-1----:R-:W-:-:S03]  /*8180*/  @!P0 FADD.FTZ R141, R141, R42 ;  /* 0x0000002a8d8d8221 */ /* 0x002fc60000010000 */
[----:B------:R-:W0:Y:S01]  /*8190*/  SHFL.DOWN PT, R40, R87, 0x8, 0x1f ;  /* 0x09001f0057287f89 */ /* 0x000e2200000e0000 */
[----:B------:R-:W-:-:S03]  /*81a0*/  ISETP.GT.AND P0, PT, R41, 0x17, PT ;  /* 0x000000172900780c */ /* 0x000fc60003f04270 */
[----:B------:R-:W1:Y:S10]  /*81b0*/  SHFL.DOWN PT, R42, R141, 0x8, 0x1f ;  /* 0x09001f008d2a7f89 */ /* 0x000e7400000e0000 */
[----:B0-----:R-:W-:-:S02]  /*81c0*/  @!P0 FADD.FTZ R87, R87, R40 ;  /* 0x0000002857578221 */ /* 0x001fc40000010000 */
[----:B------:R-:W-:Y:S02]  /*81d0*/  FMUL.FTZ R40, R101, R103 ;  /* 0x0000006765287220 */ /* 0x000fe40000410000 */
[----:B-1----:R-:W-:Y:S01]  /*81e0*/  @!P0 FADD.FTZ R141, R141, R42 ;  /* 0x0000002a8d8d8221 */ /* 0x002fe20000010000 */
[----:B------:R-:W-:Y:S01]  /*81f0*/  ISETP.GT.AND P0, PT, R41, 0xf, PT ;  /* 0x0000000f2900780c */ /* 0x000fe20003f04270 */
[----:B------:R-:W0:Y:S01]  /*8200*/  SHFL.DOWN PT, R42, R87, 0x10, 0x1f ;  /* 0x0a001f00572a7f89 */ /* 0x000e2200000e0000 */
[----:B------:R-:W-:Y:S02]  /*8210*/  FFMA.FTZ R40, R45, R69, R40 ;  /* 0x000000452d287223 */ /* 0x000fe40000010028 */
[----:B------:R-:W-:Y:S01]  /*8220*/  FMUL.FTZ R41, R64, R82 ;  /* 0x0000005240297220 */ /* 0x000fe20000410000 */
[----:B---3--:R-:W1:Y:S01]  /*8230*/  SHFL.DOWN PT, R70, R141, 0x10, 0x1f ;  /* 0x0a001f008d467f89 */ /* 0x008e6200000e0000 */
[----:B------:R-:W-:Y:S02]  /*8240*/  FADD.FTZ R117, R40, R117 ;  /* 0x0000007528757221 */ /* 0x000fe40000010000 */
[----:B------:R-:W-:-:S02]  /*8250*/  FMUL.FTZ R40, R65, R93 ;  /* 0x0000005d41287220 */ /* 0x000fc40000410000 */
[----:B------:R-:W-:Y:S02]  /*8260*/  FFMA.FTZ R142, R41, R14, R142 ;  /* 0x0000000e298e7223 */ /* 0x000fe4000001008e */
[----:B------:R-:W-:Y:S02]  /*8270*/  FFMA.FTZ R134, R40, R13, R134 ;  /* 0x0000000d28867223 */ /* 0x000fe40000010086 */
[----:B------:R-:W-:Y:S02]  /*8280*/  FFMA.FTZ R40, R49, R40, R89 ;  /* 0x0000002831287223 */ /* 0x000fe40000010059 */
[----:B------:R-:W-:Y:S02]  /*8290*/  FFMA.FTZ R41, R50, R41, R88 ;  /* 0x0000002932297223 */ /* 0x000fe40000010058 */
[----:B------:R-:W-:Y:S02]  /*82a0*/  FADD.FTZ R113, R40, R113 ;  /* 0x0000007128717221 */ /* 0x000fe40000010000 */
[----:B------:R-:W-:-:S02]  /*82b0*/  FADD.FTZ R112, R41, R112 ;  /* 0x0000007029707221 */ /* 0x000fc40000010000 */
[----:B0-----:R-:W-:Y:S02]  /*82c0*/  @!P0 FADD.FTZ R87, R87, R42 ;  /* 0x0000002a57578221 */ /* 0x001fe40000010000 */
[----:B-1----:R-:W-:-:S03]  /*82d0*/  @!P0 FADD.FTZ R141, R141, R70 ;  /* 0x000000468d8d8221 */ /* 0x002fc60000010000 */
[----:B------:R-:W-:Y:S02]  /*82e0*/  MOV R64, R87 ;  /* 0x0000005700407202 */ /* 0x000fe40000000f00 */
[----:B------:R-:W-:-:S05]  /*82f0*/  MOV R65, R141 ;  /* 0x0000008d00417202 */ /* 0x000fca0000000f00 */
        /* <DEDUP_REMOVED lines=21> */
.L_x_781:
[----:B------:R-:W-:Y:S05]  /*8450*/  BSYNC B0 ;  /* 0x0000000000007941 */ /* 0x000fea0003800000 */
.L_x_780:
        /* <DEDUP_REMOVED lines=8> */
.L_x_734:
[----:B-1----:R1:W2:Y:S01]  /*84e0*/  LDL.LU R40, [R1+0x4] ;  /* 0x0000040001287983 */ /* 0x0022a20000300800 */
[----:B------:R-:W-:Y:S02]  /*84f0*/  ULDC UR40, c[0x0][0x168] ;  /* 0x00005a0000287ab9 */ /* 0x000fe40000000800 */
[----:B------:R-:W-:Y:S01]  /*8500*/  UIADD3 UR40, -UR26, UR40, URZ ;  /* 0x000000281a287290 */ /* 0x000fe2000fffe13f */
[----:B------:R-:W-:Y:S05]  /*8510*/  BAR.SYNC.DEFER_BLOCKING 0x0 ;  /* 0x0000000000007b1d */ /* 0x000fea0000010000 */
[C---:B------:R-:W-:Y:S02]  /*8520*/  ISETP.GE.AND P2, PT, R60.reuse, UR40, PT ;  /* 0x000000283c007c0c */ /* 0x040fe4000bf46270 */
[C---:B------:R-:W-:Y:S01]  /*8530*/  LOP3.LUT R18, R60.reuse, 0x20, RZ, 0xfc, !PT ;  /* 0x000000203c127812 */ /* 0x040fe200078efcff */
[----:B------:R-:W-:Y:S01]  /*8540*/  CS2R R20, SRZ ;  /* 0x0000000000147805 */ /* 0x000fe2000001ff00 */
[----:B------:R-:W-:Y:S01]  /*8550*/  LOP3.LUT R19, R60, 0x40, RZ, 0xfc, !PT ;  /* 0x000000403c137812 */ /* 0x000fe200078efcff */
[----:B------:R-:W3:Y:S01]  /*8560*/  LDL R64, [R1] ;  /* 0x0000000001407983 */ /* 0x000ee20000100800 */
[----:B------:R-:W-:Y:S01]  /*8570*/  ISETP.GE.AND P1, PT, R18, UR40, PT ;  /* 0x0000002812007c0c */ /* 0x000fe2000bf26270 */
[----:B------:R-:W-:Y:S01]  /*8580*/  CS2R R22, SRZ ;  /* 0x0000000000167805 */ /* 0x000fe2000001ff00 */
[C---:B------:R-:W-:Y:S01]  /*8590*/  LOP3.LUT R0, R60.reuse, 0x60, RZ, 0xfc, !PT ;  /* 0x000000603c007812 */ /* 0x040fe200078efcff */
[----:B------:R-:W-:Y:S01]  /*85a0*/  CS2R R24, SRZ ;  /* 0x0000000000187805 */ /* 0x000fe2000001ff00 */
[C---:B------:R-:W-:Y:S01]  /*85b0*/  LOP3.LUT R5, R60.reuse, 0x80, RZ, 0xfc, !PT ;  /* 0x000000803c057812 */ /* 0x040fe200078efcff */
[----:B------:R-:W-:Y:S01]  /*85c0*/  CS2R R28, SRZ ;  /* 0x00000000001c7805 */ /* 0x000fe2000001ff00 */
[C---:B------:R-:W-:Y:S01]  /*85d0*/  LOP3.LUT R7, R60.reuse, 0xa0, RZ, 0xfc, !PT ;  /* 0x000000a03c077812 */ /* 0x040fe200078efcff */
[----:B------:R-:W-:Y:S01]  /*85e0*/  CS2R R26, SRZ ;  /* 0x00000000001a7805 */ /* 0x000fe2000001ff00 */
[----:B------:R-:W-:-:S02]  /*85f0*/  LOP3.LUT R8, R60, 0xc0, RZ, 0xfc, !PT ;  /* 0x000000c03c087812 */ /* 0x000fc400078efcff */
[C---:B------:R-:W-:Y:S02]  /*8600*/  LOP3.LUT R9, R60.reuse, 0xe0, RZ, 0xfc, !PT ;  /* 0x000000e03c097812 */ /* 0x040fe400078efcff */
[C---:B------:R-:W-:Y:S01]  /*8610*/  LOP3.LUT R10, R60.reuse, 0x100, RZ, 0xfc, !PT ;  /* 0x000001003c0a7812 */ /* 0x040fe200078efcff */
[----:B------:R-:W4:Y:S01]  /*8620*/  @!P1 LDG.E R20, [R62.64+0x80] ;  /* 0x0000801c3e149981 */ /* 0x000f22000c1e1900 */
[----:B------:R-:W-:Y:S02]  /*8630*/  ISETP.GE.AND P0, PT, R19, UR40, PT ;  /* 0x0000002813007c0c */ /* 0x000fe4000bf06270 */
[C---:B------:R-:W-:Y:S02]  /*8640*/  LOP3.LUT R11, R60.reuse, 0x120, RZ, 0xfc, !PT ;  /* 0x000001203c0b7812 */ /* 0x040fe400078efcff */
[C---:B------:R-:W-:Y:S02]  /*8650*/  LOP3.LUT R12, R60.reuse, 0x140, RZ, 0xfc, !PT ;  /* 0x000001403c0c7812 */ /* 0x040fe400078efcff */
[----:B------:R-:W-:-:S02]  /*8660*/  LOP3.LUT R13, R60, 0x160, RZ, 0xfc, !PT ;  /* 0x000001603c0d7812 */ /* 0x000fc400078efcff */
[C---:B------:R-:W-:Y:S02]  /*8670*/  LOP3.LUT R14, R60.reuse, 0x180, RZ, 0xfc, !PT ;  /* 0x000001803c0e7812 */ /* 0x040fe400078efcff */
[C---:B------:R-:W-:Y:S02]  /*8680*/  LOP3.LUT R15, R60.reuse, 0x1a0, RZ, 0xfc, !PT ;  /* 0x000001a03c0f7812 */ /* 0x040fe400078efcff */
[----:B------:R-:W-:Y:S01]  /*8690*/  LOP3.LUT R16, R60, 0x1c0, RZ, 0xfc, !PT ;  /* 0x000001c03c107812 */ /* 0x000fe200078efcff */
[----:B------:R-:W5:Y:S01]  /*86a0*/  @!P0 LDG.E R21, [R62.64+0x100] ;  /* 0x0001001c3e158981 */ /* 0x000f62000c1e1900 */
[----:B------:R-:W-:Y:S02]  /*86b0*/  ISETP.GE.AND P4, PT, R0, UR40, PT ;  /* 0x0000002800007c0c */ /* 0x000fe4000bf86270 */
[----:B------:R-:W-:Y:S01]  /*86c0*/  LOP3.LUT R17, R60, 0x1e0, RZ, 0xfc, !PT ;  /* 0x000001e03c117812 */ /* 0x000fe200078efcff */
[----:B------:R-:W-:Y:S01]  /*86d0*/  CS2R R30, SRZ ;  /* 0x00000000001e7805 */ /* 0x000fe2000001ff00 */
[----:B------:R-:W-:Y:S01]  /*86e0*/  ISETP.GE.AND P6, PT, R5, UR40, PT ;  /* 0x0000002805007c0c */ /* 0x000fe2000bfc6270 */
[----:B------:R-:W-:Y:S01]  /*86f0*/  HFMA2.MMA R35, -RZ, RZ, 0, 0 ;  /* 0x00000000ff237435 */ /* 0x000fe200000001ff */
[----:B------:R-:W-:Y:S01]  /*8700*/  ISETP.GE.AND P5, PT, R7, UR40, PT ;  /* 0x0000002807007c0c */ /* 0x000fe2000bfa6270 */
[----:B------:R-:W-:Y:S01]  /*8710*/  CS2R R32, SRZ ;  /* 0x0000000000207805 */ /* 0x000fe2000001ff00 */
[----:B------:R-:W-:Y:S01]  /*8720*/  ISETP.GE.AND P3, PT, R8, UR40, PT ;  /* 0x0000002808007c0c */ /* 0x000fe2000bf66270 */
[----:B------:R-:W-:Y:S01]  /*8730*/  ULDC.64 UR8, c[0x0][0x2d8] ;  /* 0x0000b60000087ab9 */ /* 0x000fe20000000a00 */
[----:B------:R-:W-:Y:S01]  /*8740*/  LOP3.LUT R74, R74, 0xfffffe00, RZ, 0xc0, !PT ;  /* 0xfffffe004a4a7812 */ /* 0x000fe200078ec0ff */
[----:B------:R-:W-:Y:S01]  /*8750*/  ULDC.64 UR36, c[0x0][0x2f8] ;  /* 0x0000be0000247ab9 */ /* 0x000fe20000000a00 */
[----:B--2---:R-:W2:Y:S01]  /*8760*/  @!P2 LDG.E R40, [R62.64] ;  /* 0x0000001c3e28a981 */ /* 0x004ea2000c1e1900 */
[----:B------:R-:W-:-:S02]  /*8770*/  ISETP.GE.AND P1, PT, R10, UR40, PT ;  /* 0x000000280a007c0c */ /* 0x000fc4000bf26270 */
        /* <DEDUP_REMOVED lines=22> */
[----:B---3--:R3:W-:Y:S04]  /*88e0*/  STS [R64.X4], R40 ;  /* 0x0000002840007388 */ /* 0x0087e80000004800 */
[----:B----4-:R-:W-:Y:S04]  /*88f0*/  STS [R165.X4+0x80], R20 ;  /* 0x00008014a5007388 */ /* 0x010fe80000004800 */
[----:B-----5:R-:W-:Y:S04]  /*8900*/  STS [R164.X4+0x100], R21 ;  /* 0x00010015a4007388 */ /* 0x020fe80000004800 */
[----:B------:R-:W-:Y:S04]  /*8910*/  STS [R163.X4+0x180], R22 ;  /* 0x00018016a3007388 */ /* 0x000fe80000004800 */
[----:B------:R-:W-:Y:S04]  /*8920*/  STS [R162.X4+0x200], R23 ;  /* 0x00020017a2007388 */ /* 0x000fe80000004800 */
[----:B------:R-:W-:Y:S04]  /*8930*/  STS [R161.X4+0x280], R24 ;  /* 0x00028018a1007388 */ /* 0x000fe80000004800 */
[----:B------:R-:W-:Y:S04]  /*8940*/  STS [R160.X4+0x300], R25 ;  /* 0x00030019a0007388 */ /* 0x000fe80000004800 */
[----:B---3--:R-:W3:Y:S02]  /*8950*/  S2R R40, SR_LANEID ;  /* 0x0000000000287919 */ /* 0x008ee40000000000 */
[----:B---3--:R-:W-:-:S04]  /*8960*/  LEA R51, R40, R74, 0x4 ;  /* 0x0000004a28337211 */ /* 0x008fc800078e20ff */
[C---:B------:R-:W-:Y:S02]  /*8970*/  IADD3 R34, R51.reuse, 0x8, RZ ;  /* 0x0000000833227810 */ /* 0x040fe40007ffe0ff */
[C---:B------:R-:W-:Y:S02]  /*8980*/  IADD3 R36, R51.reuse, 0xa, RZ ;  /* 0x0000000a33247810 */ /* 0x040fe40007ffe0ff */
[C---:B------:R-:W-:Y:S02]  /*8990*/  IADD3 R37, R51.reuse, 0xb, RZ ;  /* 0x0000000b33257810 */ /* 0x040fe40007ffe0ff */
[C---:B------:R-:W-:Y:S02]  /*89a0*/  IADD3 R38, R51.reuse, 0xc, RZ ;  /* 0x0000000c33267810 */ /* 0x040fe40007ffe0ff */
[C---:B------:R-:W-:Y:S02]  /*89b0*/  IADD3 R39, R51.reuse, 0xd, RZ ;  /* 0x0000000d33277810 */ /* 0x040fe40007ffe0ff */
[----:B------:R-:W-:-:S02]  /*89c0*/  IADD3 R40, R51, 0xe, RZ ;  /* 0x0000000e33287810 */ /* 0x000fc40007ffe0ff */
[----:B------:R-:W-:Y:S02]  /*89d0*/  IADD3 R41, R51, 0xf, RZ ;  /* 0x0000000f33297810 */ /* 0x000fe40007ffe0ff */
[----:B------:R-:W-:Y:S01]  /*89e0*/  MOV R52, UR40 ;  /* 0x0000002800347c02 */ /* 0x000fe20008000f00 */
        /* <DEDUP_REMOVED lines=10> */
[----:B------:R-:W2:Y:S04]  /*8a90*/  LDS R20, [R57.X4+0x4] ;  /* 0x0000040039147984 */ /* 0x000ea80000004800 */
[----:B------:R-:W3:Y:S04]  /*8aa0*/  LDS R21, [R57.X4+0x8] ;  /* 0x0000080039157984 */ /* 0x000ee80000004800 */
[----:B------:R-:W4:Y:S04]  /*8ab0*/  LDS R22, [R57.X4+0xc] ;  /* 0x00000c0039167984 */ /* 0x000f280000004800 */
[----:B------:R-:W5:Y:S04]  /*8ac0*/  LDS R23, [R57.X4+0x10] ;  /* 0x0000100039177984 */ /* 0x000f680000004800 */
[----:B------:R-:W-:Y:S04]  /*8ad0*/  LDS R24, [R57.X4+0x24] ;  /* 0x0000240039187984 */ /* 0x000fe80000004800 */
[----:B------:R-:W-:Y:S01]  /*8ae0*/  LDS R25, [R57.X4+0x28] ;  /* 0x0000280039197984 */ /* 0x000fe20000004800 */
[----:B--2---:R-:W-:-:S03]  /*8af0*/  FADD.FTZ R26, R20, UR5 ;  /* 0x00000005141a7e21 */ /* 0x004fc60008010000 */
[----:B------:R-:W2:Y:S01]  /*8b00*/  LDS R20, [R57.X4+0x14] ;  /* 0x0000140039147984 */ /* 0x000ea20000004800 */
[----:B---3--:R-:W-:Y:S01]  /*8b10*/  FADD.FTZ R27, R21, UR5 ;  /* 0x00000005151b7e21 */ /* 0x008fe20008010000 */
[----:B------:R-:W-:Y:S02]  /*8b20*/  FSETP.GTU.FTZ.AND P1, PT, R26, 20, PT ;  /* 0x41a000001a00780b */ /* 0x000fe40003f3c000 */
[----:B------:R-:W3:Y:S01]  /*8b30*/  LDS R21, [R57.X4+0x18] ;  /* 0x0000180039157984 */ /* 0x000ee20000004800 */
[----:B----4-:R-:W-:Y:S01]  /*8b40*/  FADD.FTZ R28, R22, UR5 ;  /* 0x00000005161c7e21 */ /* 0x010fe20008010000 */
[----:B------:R-:W-:Y:S02]  /*8b50*/  FSETP.GTU.FTZ.AND P6, PT, R27, 20, PT ;  /* 0x41a000001b00780b */ /* 0x000fe40003fdc000 */
[----:B------:R-:W4:Y:S02]  /*8b60*/  LDS R22, [R57.X4+0x1c] ;  /* 0x00001c0039167984 */ /* 0x000f240000004800 */
[----:B------:R-:W-:Y:S01]  /*8b70*/  FSETP.GTU.FTZ.AND P5, PT, R28, 20, PT ;  /* 0x41a000001c00780b */ /* 0x000fe20003fbc000 */
[----:B-----5:R-:W-:-:S02]  /*8b80*/  FADD.FTZ R29, R23, UR5 ;  /* 0x00000005171d7e21 */ /* 0x020fc40008010000 */
[----:B------:R-:W5:Y:S02]  /*8b90*/  LDS R23, [R57.X4+0x20] ;  /* 0x0000200039177984 */ /* 0x000f640000004800 */
[----:B------:R-:W-:-:S04]  /*8ba0*/  @!P1 FMUL.FTZ R26, R26, -1.4426950216293334961 ;  /* 0xbfb8aa3b1a1a9820 */ /* 0x000fc80000410000 */
[----:B------:R-:W-:-:S04]  /*8bb0*/  @!P6 FMUL.FTZ R27, R27, -1.4426950216293334961 ;  /* 0xbfb8aa3b1b1be820 */ /* 0x000fc80000410000 */
[----:B------:R-:W-:Y:S01]  /*8bc0*/  @!P5 FMUL.FTZ R28, R28, -1.4426950216293334961 ;  /* 0xbfb8aa3b1c1cd820 */ /* 0x000fe20000410000 */
[----:B------:R-:W0:Y:S08]  /*8bd0*/  @!P1 MUFU.EX2 R26, R26 ;  /* 0x0000001a001a9308 */ /* 0x000e300000000800 */
[----:B------:R-:W1:Y:S08]  /*8be0*/  @!P6 MUFU.EX2 R27, R27 ;  /* 0x0000001b001be308 */ /* 0x000e700000000800 */
[----:B------:R-:W2:Y:S01]  /*8bf0*/  @!P5 MUFU.EX2 R28, R28 ;  /* 0x0000001c001cd308 */ /* 0x000ea20000000800 */
[----:B0-----:R-:W-:-:S02]  /*8c00*/  @!P1 FADD.FTZ R26, R26, 1 ;  /* 0x3f8000001a1a9421 */ /* 0x001fc40000010000 */
[----:B-1----:R-:W-:-:S05]  /*8c10*/  @!P6 FADD.FTZ R27, R27, 1 ;  /* 0x3f8000001b1be421 */ /* 0x002fca0000010000 */
[----:B------:R-:W0:Y:S01]  /*8c20*/  @!P1 MUFU.RCP R26, R26 ;  /* 0x0000001a001a9308 */ /* 0x000e220000001000 */
[----:B--2---:R-:W-:-:S07]  /*8c30*/  @!P5 FADD.FTZ R28, R28, 1 ;  /* 0x3f8000001c1cd421 */ /* 0x004fce0000010000 */
[----:B------:R-:W1:Y:S08]  /*8c40*/  @!P6 MUFU.RCP R27, R27 ;  /* 0x0000001b001be308 */ /* 0x000e700000001000 */
[----:B------:R-:W2:Y:S01]  /*8c50*/  @!P5 MUFU.RCP R31, R28 ;  /* 0x0000001c001fd308 */ /* 0x000ea20000001000 */
[----:B------:R-:W-:Y:S02]  /*8c60*/  FADD.FTZ R20, R20, UR5 ;  /* 0x0000000514147e21 */ /* 0x000fe40008010000 */
[----:B---3--:R-:W-:-:S02]  /*8c70*/  FADD.FTZ R21, R21, UR5 ;  /* 0x0000000515157e21 */ /* 0x008fc40008010000 */
[----:B----4-:R-:W-:Y:S02]  /*8c80*/  FADD.FTZ R22, R22, UR5 ;  /* 0x0000000516167e21 */ /* 0x010fe40008010000 */
[----:B-----5:R-:W-:Y:S02]  /*8c90*/  FADD.FTZ R23, R23, UR5 ;  /* 0x0000000517177e21 */ /* 0x020fe40008010000 */
[----:B------:R-:W-:Y:S02]  /*8ca0*/  FADD.FTZ R24, R24, UR5 ;  /* 0x0000000518187e21 */ /* 0x000fe40008010000 */
[----:B------:R-:W-:Y:S01]  /*8cb0*/  FADD.FTZ R25, R25, UR5 ;  /* 0x0000000519197e21 */ /* 0x000fe20008010000 */
[----:B------:R-:W-:Y:S01]  /*8cc0*/  FSETP.GTU.FTZ.AND P4, PT, R20, 20, PT ;  /* 0x41a000001400780b */ /* 0x000fe20003f9c000 */
[----:B0-----:R-:W-:Y:S01]  /*8cd0*/  @!P1 FMUL.FTZ R3, R3, R26 ;  /* 0x0000001a03039220 */ /* 0x001fe20000410000 */
[----:B------:R-:W-:Y:S01]  /*8ce0*/  FSETP.GTU.FTZ.AND P3, PT, R21, 20, PT ;  /* 0x41a000001500780b */ /* 0x000fe20003f7c000 */
[----:B-1----:R-:W-:Y:S01]  /*8cf0*/  @!P6 FMUL.FTZ R4, R4, R27 ;  /* 0x0000001b0404e220 */ /* 0x002fe20000410000 */
[----:B------:R-:W-:Y:S01]  /*8d00*/  FSETP.GTU.FTZ.AND P2, PT, R22, 20, PT ;  /* 0x41a000001600780b */ /* 0x000fe20003f5c000 */
[----:B--2---:R-:W-:Y:S01]  /*8d10*/  @!P5 FMUL.FTZ R6, R6, R31 ;  /* 0x0000001f0606d220 */ /* 0x004fe20000410000 */
[----:B------:R-:W-:-:S02]  /*8d20*/  FSETP.GTU.FTZ.AND P1, PT, R23, 20, PT ;  /* 0x41a000001700780b */ /* 0x000fc40003f3c000 */
[----:B------:R-:W-:Y:S02]  /*8d30*/  FSETP.GTU.FTZ.AND P6, PT, R24, 20, PT ;  /* 0x41a000001800780b */ /* 0x000fe40003fdc000 */
[----:B------:R-:W-:-:S03]  /*8d40*/  FSETP.GTU.FTZ.AND P5, PT, R25, 20, PT ;  /* 0x41a000001900780b */ /* 0x000fc60003fbc000 */
[----:B------:R-:W-:Y:S02]  /*8d50*/  @!P4 FMUL.FTZ R20, R20, -1.4426950216293334961 ;  /* 0xbfb8aa3b1414c820 */ /* 0x000fe40000410000 */
[----:B------:R-:W-:Y:S02]  /*8d60*/  @!P3 FMUL.FTZ R21, R21, -1.4426950216293334961 ;  /* 0xbfb8aa3b1515b820 */ /* 0x000fe40000410000 */
[----:B------:R-:W-:Y:S02]  /*8d70*/  @!P2 FMUL.FTZ R22, R22, -1.4426950216293334961 ;  /* 0xbfb8aa3b1616a820 */ /* 0x000fe40000410000 */
[----:B------:R-:W-:Y:S02]  /*8d80*/  @!P1 FMUL.FTZ R23, R23, -1.4426950216293334961 ;  /* 0xbfb8aa3b17179820 */ /* 0x000fe40000410000 */
[----:B------:R-:W-:Y:S02]  /*8d90*/  @!P6 FMUL.FTZ R24, R24, -1.4426950216293334961 ;  /* 0xbfb8aa3b1818e820 */ /* 0x000fe40000410000 */
[----:B------:R-:W-:Y:S01]  /*8da0*/  @!P5 FMUL.FTZ R25, R25, -1.4426950216293334961 ;  /* 0xbfb8aa3b1919d820 */ /* 0x000fe20000410000 */
[----:B------:R-:W0:Y:S01]  /*8db0*/  @!P4 MUFU.EX2 R20, R20 ;  /* 0x000000140014c308 */ /* 0x000e220000000800 */
[----:B------:R-:W-:-:S07]  /*8dc0*/  FSETP.GTU.FTZ.AND P0, PT, R29, 20, PT ;  /* 0x41a000001d00780b */ /* 0x000fce0003f1c000 */
[----:B------:R-:W1:Y:S08]  /*8dd0*/  @!P3 MUFU.EX2 R21, R21 ;  /* 0x000000150015b308 */ /* 0x000e700000000800 */
[----:B------:R-:W2:Y:S08]  /*8de0*/  @!P2 MUFU.EX2 R22, R22 ;  /* 0x000000160016a308 */ /* 0x000eb00000000800 */
[----:B------:R-:W3:Y:S08]  /*8df0*/  @!P1 MUFU.EX2 R23, R23 ;  /* 0x0000001700179308 */ /* 0x000ef00000000800 */
[----:B------:R-:W4:Y:S08]  /*8e00*/  @!P6 MUFU.EX2 R24, R24 ;  /* 0x000000180018e308 */ /* 0x000f300000000800 */
[----:B------:R-:W5:Y:S01]  /*8e10*/  @!P5 MUFU.EX2 R25, R25 ;  /* 0x000000190019d308 */ /* 0x000f620000000800 */
[----:B0-----:R-:W-:-:S02]  /*8e20*/  @!P4 FADD.FTZ R20, R20, 1 ;  /* 0x3f8000001414c421 */ /* 0x001fc40000010000 */
[----:B-1----:R-:W-:Y:S02]  /*8e30*/  @!P3 FADD.FTZ R21, R21, 1 ;  /* 0x3f8000001515b421 */ /* 0x002fe40000010000 */
[----:B--2---:R-:W-:Y:S02]  /*8e40*/  @!P2 FADD.FTZ R22, R22, 1 ;  /* 0x3f8000001616a421 */ /* 0x004fe40000010000 */
[----:B---3--:R-:W-:Y:S02]  /*8e50*/  @!P1 FADD.FTZ R23, R23, 1 ;  /* 0x3f80000017179421 */ /* 0x008fe40000010000 */
[----:B----4-:R-:W-:Y:S02]  /*8e60*/  @!P6 FADD.FTZ R24, R24, 1 ;  /* 0x3f8000001818e421 */ /* 0x010fe40000010000 */
[----:B------:R-:W-:Y:S02]  /*8e70*/  @!P0 FMUL.FTZ R29, R29, -1.4426950216293334961 ;  /* 0xbfb8aa3b1d1d8820 */ /* 0x000fe40000410000 */
[----:B-----5:R-:W-:Y:S01]  /*8e80*/  @!P5 FADD.FTZ R25, R25, 1 ;  /* 0x3f8000001919d421 */ /* 0x020fe20000010000 */
[----:B------:R0:W-:Y:S08]  /*8e90*/  @!P4 MUFU.RCP R42, R20 ;  /* 0x00000014002ac308 */ /* 0x0001f00000001000 */
[----:B------:R1:W-:Y:S01]  /*8ea0*/  @!P3 MUFU.RCP R45, R21 ;  /* 0x00000015002db308 */ /* 0x0003e20000001000 */
[----:B0-----:R-:W0:Y:S07]  /*8eb0*/  LDS R20, [R57.X4+0x2c] ;  /* 0x00002c0039147984 */ /* 0x001e2e0000004800 */
[----:B------:R2:W-:Y:S01]  /*8ec0*/  @!P2 MUFU.RCP R44, R22 ;  /* 0x00000016002ca308 */ /* 0x0005e20000001000 */
[----:B-1----:R-:W1:Y:S07]  /*8ed0*/  LDS R21, [R57.X4+0x30] ;  /* 0x0000300039157984 */ /* 0x002e6e0000004800 */
[----:B------:R3:W-:Y:S01]  /*8ee0*/  @!P1 MUFU.RCP R47, R23 ;  /* 0x00000017002f9308 */ /* 0x0007e20000001000 */
[----:B--2---:R-:W2:Y:S07]  /*8ef0*/  LDS R22, [R57.X4+0x34] ;  /* 0x0000340039167984 */ /* 0x004eae0000004800 */
[----:B------:R4:W-:Y:S01]  /*8f00*/  @!P6 MUFU.RCP R46, R24 ;  /* 0x00000018002ee308 */ /* 0x0009e20000001000 */
[----:B---3--:R-:W3:Y:S07]  /*8f10*/  LDS R23, [R57.X4+0x38] ;  /* 0x0000380039177984 */ /* 0x008eee0000004800 */
[----:B------:R5:W-:Y:S01]  /*8f20*/  @!P5 MUFU.RCP R49, R25 ;  /* 0x000000190031d308 */ /* 0x000be20000001000 */
[----:B----4-:R-:W4:Y:S04]  /*8f30*/  LDS R24, [R57.X4+0x3c] ;  /* 0x00003c0039187984 */ /* 0x010f280000004800 */
[----:B-----5:R-:W5:Y:S03]  /*8f40*/  LDS R25, [R57.X4] ;  /* 0x0000000039197984 */ /* 0x020f660000004800 */
[----:B------:R-:W0:Y:S01]  /*8f50*/  @!P0 MUFU.EX2 R29, R29 ;  /* 0x0000001d001d8308 */ /* 0x000e220000000800 */
[----:B------:R-:W-:Y:S01]  /*8f60*/  BAR.SYNC.DEFER_BLOCKING 0x0 ;  /* 0x0000000000007b1d */ /* 0x000fe20000010000 */
[----:B------:R-:W-:-:S02]  /*8f70*/  IADD3 R26, R51, 0x1, RZ ;  /* 0x00000001331a7810 */ /* 0x000fc40007ffe0ff */
[C---:B------:R-:W-:Y:S02]  /*8f80*/  IADD3 R27, R51.reuse, 0x2, RZ ;  /* 0x00000002331b7810 */ /* 0x040fe40007ffe0ff */
[C---:B------:R-:W-:Y:S02]  /*8f90*/  IADD3 R28, R51.reuse, 0x3, RZ ;  /* 0x00000003331c7810 */ /* 0x040fe40007ffe0ff */
[C---:B------:R-:W-:Y:S02]  /*8fa0*/  IADD3 R30, R51.reuse, 0x4, RZ ;  /* 0x00000004331e7810 */ /* 0x040fe40007ffe0ff */
[----:B------:R-:W-:Y:S02]  /*8fb0*/  IADD3 R31, R51, 0x5, RZ ;  /* 0x00000005331f7810 */ /* 0x000fe40007ffe0ff */
[----:B------:R-:W-:Y:S01]  /*8fc0*/  LEA.HI.SX32 R26, R26, R51, 0x1b ;  /* 0x000000331a1a7211 */ /* 0x000fe200078fdaff */
[----:B0-----:R-:W-:Y:S01]  /*8fd0*/  @!P0 FADD.FTZ R29, R29, 1 ;  /* 0x3f8000001d1d8421 */ /* 0x001fe20000010000 */
[----:B------:R-:W-:-:S02]  /*8fe0*/  IADD3 R32, R51, 0x6, RZ ;  /* 0x0000000633207810 */ /* 0x000fc40007ffe0ff */
[-C--:B------:R-:W-:Y:S01]  /*8ff0*/  LEA.HI.SX32 R27, R27, R51.reuse, 0x1b ;  /* 0x000000331b1b7211 */ /* 0x080fe200078fdaff */
[----:B------:R0:W1:Y:S01]  /*9000*/  @!P0 MUFU.RCP R43, R29 ;  /* 0x0000001d002b8308 */ /* 0x0000620000001000 */
[C---:B------:R-:W-:Y:S02]  /*9010*/  IADD3 R33, R51.reuse, 0x7, RZ ;  /* 0x0000000733217810 */ /* 0x040fe40007ffe0ff */
[-C--:B------:R-:W-:Y:S02]  /*9020*/  LEA.HI.SX32 R28, R28, R51.reuse, 0x1b ;  /* 0x000000331c1c7211 */ /* 0x080fe400078fdaff */
[----:B------:R-:W-:Y:S01]  /*9030*/  IADD3 R35, R51, 0x9, RZ ;  /* 0x0000000933237810 */ /* 0x000fe20007ffe0ff */
[----:B------:R-:W-:Y:S01]  /*9040*/  STS [R57.X4], R148 ;  /* 0x0000009439007388 */ /* 0x000fe20000004800 */
[-C--:B0-----:R-:W-:Y:S02]  /*9050*/  LEA.HI.SX32 R29, R30, R51.reuse, 0x1b ;  /* 0x000000331e1d7211 */ /* 0x081fe400078fdaff */
        /* <DEDUP_REMOVED lines=9> */
[-C--:B------:R-:W-:Y:S02]  /*90f0*/  LEA.HI.SX32 R35, R36, R51.reuse, 0x1b ;  /* 0x0000003324237211 */ /* 0x080fe400078fdaff */
[----:B------:R-:W-:Y:S01]  /*9100*/  ISETP.NE.AND P6, PT, R58, RZ, PT ;  /* 0x000000ff3a00720c */ /* 0x000fe20003fc5270 */
        /* <DEDUP_REMOVED lines=21> */
[----:B------:R-:W-:Y:S01]  /*9260*/  LDS R45, [R64.X4] ;  /* 0x00000000402d7984 */ /* 0x000fe20000004800 */
[----:B------:R-:W-:-:S03]  /*9270*/  FADD.FTZ R20, R20, UR5 ;  /* 0x0000000514147e21 */ /* 0x000fc60008010000 */
        /* <DEDUP_REMOVED lines=16> */
[----:B-1----:R-:W-:Y:S01]  /*9380*/  @!P0 FMUL.FTZ R110, R110, R43 ;  /* 0x0000002b6e6e8220 */ /* 0x002fe20000410000 */
[----:B------:R-:W-:Y:S01]  /*9390*/  FSETP.GTU.FTZ.AND P0, PT, R20, 20, PT ;  /* 0x41a000001400780b */ /* 0x000fe20003f1c000 */
[----:B------:R-:W-:-:S05]  /*93a0*/  FADD.FTZ R21, R21, UR5 ;  /* 0x0000000515157e21 */ /* 0x000fca0008010000 */
[----:B------:R-:W-:Y:S01]  /*93b0*/  FSETP.GTU.FTZ.AND P1, PT, R21, 20, PT ;  /* 0x41a000001500780b */ /* 0x000fe20003f3c000 */
[----:B--2---:R-:W-:Y:S01]  /*93c0*/  FADD.FTZ R43, R22, UR5 ;  /* 0x00000005162b7e21 */ /* 0x004fe20008010000 */
[----:B------:R-:W-:Y:S01]  /*93d0*/  MOV R46, UR26 ;  /* 0x0000001a002e7c02 */ /* 0x000fe20008000f00 */
[----:B------:R-:W-:Y:S01]  /*93e0*/  @!P4 FMUL.FTZ R111, R111, R42 ;  /* 0x0000002a6f6fc220 */ /* 0x000fe20000410000 */
[----:B------:R-:W-:Y:S01]  /*93f0*/  SHF.R.S32.HI R41, RZ, 0x1f, R60 ;  /* 0x0000001fff297819 */ /* 0x000fe2000001143c */
[----:B------:R-:W-:Y:S02]  /*9400*/  @!P2 FMUL.FTZ R113, R113, R44 ;  /* 0x0000002c7171a220 */ /* 0x000fe40000410000 */
[----:B------:R-:W-:Y:S01]  /*9410*/  @!P0 FMUL.FTZ R22, R20, -1.4426950216293334961 ;  /* 0xbfb8aa3b14168820 */ /* 0x000fe20000410000 */
[----:B------:R-:W-:Y:S01]  /*9420*/  IADD3 R20, P4, R60, UR26, RZ ;  /* 0x0000001a3c147c10 */ /* 0x000fe2000ff9e0ff */
[----:B---3--:R-:W-:Y:S01]  /*9430*/  FADD.FTZ R44, R23, UR5 ;  /* 0x00000005172c7e21 */ /* 0x008fe20008010000 */
[----:B------:R-:W-:-:S03]  /*9440*/  FSETP.GTU.FTZ.AND P2, PT, R43, 20, PT ;  /* 0x41a000002b00780b */ /* 0x000fc60003f5c000 */
[----:B------:R-:W-:Y:S01]  /*9450*/  @!P1 FMUL.FTZ R42, R21, -1.4426950216293334961 ;  /* 0xbfb8aa3b152a9820 */ /* 0x000fe20000410000 */
[----:B------:R-:W-:Y:S01]  /*9460*/  LEA.HI.X.SX32 R21, R46, R41, 0x1, P4 ;  /* 0x000000292e157211 */ /* 0x000fe200020f0eff */
[----:B------:R-:W-:Y:S01]  /*9470*/  BAR.SYNC.DEFER_BLOCKING 0x0 ;  /* 0x0000000000007b1d */ /* 0x000fe20000010000 */
[----:B------:R-:W-:Y:S01]  /*9480*/  FSETP.GTU.FTZ.AND P3, PT, R44, 20, PT ;  /* 0x41a000002c00780b */ /* 0x000fe20003f7c000 */
[----:B----4-:R-:W-:-:S04]  /*9490*/  FADD.FTZ R50, R24, UR5 ;  /* 0x0000000518327e21 */ /* 0x010fc80008010000 */
[----:B------:R0:W1:Y:S01]  /*94a0*/  @!P0 MUFU.EX2 R23, R22 ;  /* 0x0000001600178308 */ /* 0x0000620000000800 */
[----:B------:R-:W2:Y:S01]  /*94b0*/  LDS R46, [0x2100] ;  /* 0x00210000ff2e7984 */ /* 0x000ea20000000800 */
[----:B0-----:R-:W-:-:S06]  /*94c0*/  @!P2 FMUL.FTZ R22, R43, -1.4426950216293334961 ;  /* 0xbfb8aa3b2b16a820 */ /* 0x001fcc0000410000 */
        /* <DEDUP_REMOVED lines=42> */
.L_x_784:
[----:B--234-:R-:W-:Y:S05]  /*9770*/  BSYNC B0 ;  /* 0x0000000000007941 */ /* 0x01cfea0003800000 */
.L_x_783:
[----:B------:R-:W2:Y:S01]  /*9780*/  LDL.LU R54, [R1+0x8] ;  /* 0x0000080001367983 */ /* 0x000ea20000300800 */
        /* <DEDUP_REMOVED lines=11> */
[----:B------:R-:W1:Y:S01]  /*9840*/  @!P4 MUFU.RCP R44, R44 ;  /* 0x0000002c002cc308 */ /* 0x000e620000001000 */
[----:B------:R-:W-:Y:S01]  /*9850*/  UIADD3 UR7, UP0, UR38, UR26, URZ ;  /* 0x0000001a26077290 */ /* 0x000fe2000ff1e03f */
[----:B------:R-:W-:Y:S01]  /*9860*/  @!P2 FMUL.FTZ R119, R119, R50 ;  /* 0x000000327777a220 */ /* 0x000fe20000410000 */
[----:B------:R-:W-:Y:S01]  /*9870*/  USHF.R.S32.HI UR36, URZ, 0x1f, UR38 ;  /* 0x0000001f3f247899 */ /* 0x000fe20008011426 */
[-C--:B------:R-:W-:Y:S01]  /*9880*/  ISETP.GE.AND P2, PT, R19, R46.reuse, PT ;  /* 0x0000002e1300720c */ /* 0x080fe20003f46270 */
[----:B------:R-:W-:Y:S01]  /*9890*/  @!P3 FMUL.FTZ R120, R120, R43 ;  /* 0x0000002b7878b220 */ /* 0x000fe20000410000 */
[-C--:B------:R-:W-:Y:S01]  /*98a0*/  ISETP.GE.AND P0, PT, R0, R46.reuse, PT ;  /* 0x0000002e0000720c */ /* 0x080fe20003f06270 */
[----:B------:R-:W-:Y:S01]  /*98b0*/  UIADD3.X UR26, UR36, UR37, UR27, UP0, !UPT ;  /* 0x00000025241a7290 */ /* 0x000fe200087fe41b */
[----:B0-----:R-:W-:Y:S01]  /*98c0*/  MOV R24, UR7 ;  /* 0x0000000700187c02 */ /* 0x001fe20008000f00 */
[----:B------:R-:W0:Y:S01]  /*98d0*/  @!P5 MUFU.RCP R25, R42 ;  /* 0x0000002a0019d308 */ /* 0x000e220000001000 */
[----:B------:R-:W-:Y:S01]  /*98e0*/  ISETP.GE.AND P3, PT, R10, R46, PT ;  /* 0x0000002e0a00720c */ /* 0x000fe20003f66270 */
[----:B------:R-:W-:Y:S01]  /*98f0*/  UIADD3 UR7, UR9, UR39, URZ ;  /* 0x0000002709077290 */ /* 0x000fe2000fffe03f */
[----:B------:R-:W-:Y:S01]  /*9900*/  LEA R22, P1, R24, R22, 0x2 ;  /* 0x0000001618167211 */ /* 0x000fe200078210ff */
[----:B------:R-:W-:Y:S01]  /*9910*/  BSSY B0, `(.L_x_785) ;  /* 0x0000069000007945 */ /* 0x000fe20003800000 */
[----:B------:R-:W-:Y:S01]  /*9920*/  MOV R45, UR26 ;  /* 0x0000001a002d7c02 */ /* 0x000fe20008000f00 */
[----:B-1----:R-:W-:Y:S01]  /*9930*/  @!P4 FMUL.FTZ R121, R121, R44 ;  /* 0x0000002c7979c220 */ /* 0x002fe20000410000 */
[----:B------:R-:W-:-:S02]  /*9940*/  ISETP.GE.AND P4, PT, R9, R46, PT ;  /* 0x0000002e0900720c */ /* 0x000fc40003f86270 */
[----:B------:R-:W-:Y:S02]  /*9950*/  LEA.HI.X R23, R24, R23, R45, 0x2, P1 ;  /* 0x0000001718177211 */ /* 0x000fe400008f142d */
[-C--:B------:R-:W-:Y:S02]  /*9960*/  ISETP.GE.AND P1, PT, R5, R46.reuse, PT ;  /* 0x0000002e0500720c */ /* 0x080fe40003f26270 */
[----:B------:R-:W-:Y:S01]  /*9970*/  ISETP.NE.AND P6, PT, R58, RZ, PT ;  /* 0x000000ff3a00720c */ /* 0x000fe20003fc5270 */
[----:B------:R-:W-:Y:S01]  /*9980*/  @!P2 STG.E [R22.64+-0x1f00], R49 ;  /* 0xffe100311600a986 */ /* 0x000fe2000c10191c */
[----:B0-----:R-:W-:Y:S01]  /*9990*/  @!P5 FMUL.FTZ R2, R2, R25 ;  /* 0x000000190202d220 */ /* 0x001fe20000410000 */
        /* <DEDUP_REMOVED lines=28> */
[----:B------:R0:W-:Y:S04]  /*9b60*/  STS [R28.X4+0xc], R6 ;  /* 0x00000c061c007388 */ /* 0x0001e80000004800 */
        /* <DEDUP_REMOVED lines=28> */
[----:B--2---:R-:W-:-:S04]  /*9d30*/  FADD.FTZ R24, R2, R54 ;  /* 0x0000003602187221 */ /* 0x004fc80000010000 */
[----:B------:R-:W-:-:S04]  /*9d40*/  FADD.FTZ R25, R24, R3 ;  /* 0x0000000318197221 */ /* 0x000fc80000010000 */
[----:B------:R-:W-:-:S04]  /*9d50*/  FADD.FTZ R25, R25, R4 ;  /* 0x0000000419197221 */ /* 0x000fc80000010000 */
[----:B------:R-:W-:Y:S01]  /*9d60*/  FADD.FTZ R25, R25, R6 ;  /* 0x0000000619197221 */ /* 0x000fe20000010000 */
[----:B0-----:R-:W-:-:S03]  /*9d70*/  IADD3 R6, P1, R60, -0x7e0, RZ ;  /* 0xfffff8203c067810 */ /* 0x001fc60007f3e0ff */
[----:B------:R-:W-:Y:S01]  /*9d80*/  FADD.FTZ R24, R25, R110 ;  /* 0x0000006e19187221 */ /* 0x000fe20000010000 */
[----:B------:R-:W-:Y:S01]  /*9d90*/  IADD3.X R41, R41, -0x1, RZ, P1, !PT ;  /* 0xffffffff29297810 */ /* 0x000fe20000ffe4ff */
[----:B------:R-:W-:Y:S02]  /*9da0*/  LDS R25, [R164.X4+0x100] ;  /* 0x00010000a4197984 */ /* 0x000fe40000004800 */
[----:B-1----:R-:W-:Y:S02]  /*9db0*/  FADD.FTZ R111, R24, R111 ;  /* 0x0000006f186f7221 */ /* 0x002fe40000010000 */
[----:B------:R-:W-:Y:S02]  /*9dc0*/  @!P6 STS [0x2100], R52 ;  /* 0x00210034ff00e388 */ /* 0x000fe40000000800 */
[----:B---3--:R-:W-:Y:S02]  /*9dd0*/  FADD.FTZ R112, R111, R112 ;  /* 0x000000706f707221 */ /* 0x008fe40000010000 */
[----:B------:R-:W-:Y:S02]  /*9de0*/  BAR.SYNC.DEFER_BLOCKING 0x0 ;  /* 0x0000000000007b1d */ /* 0x000fe40000010000 */
[----:B----4-:R-:W-:-:S04]  /*9df0*/  FADD.FTZ R113, R112, R113 ;  /* 0x0000007170717221 */ /* 0x010fc80000010000 */
[----:B-----5:R-:W-:-:S04]  /*9e00*/  FADD.FTZ R114, R113, R114 ;  /* 0x0000007271727221 */ /* 0x020fc80000010000 */
[----:B------:R-:W-:-:S04]  /*9e10*/  FADD.FTZ R115, R114, R115 ;  /* 0x0000007372737221 */ /* 0x000fc80000010000 */
[----:B------:R-:W-:-:S04]  /*9e20*/  FADD.FTZ R116, R115, R116 ;  /* 0x0000007473747221 */ /* 0x000fc80000010000 */
[----:B------:R-:W-:-:S04]  /*9e30*/  FADD.FTZ R117, R116, R117 ;  /* 0x0000007574757221 */ /* 0x000fc80000010000 */
[----:B------:R-:W-:Y:S01]  /*9e40*/  FADD.FTZ R118, R117, R118 ;  /* 0x0000007675767221 */ /* 0x000fe20000010000 */
[----:B------:R-:W0:Y:S03]  /*9e50*/  LDS R4, [0x2100] ;  /* 0x00210000ff047984 */ /* 0x000e260000000800 */
        /* <DEDUP_REMOVED lines=20> */
.L_x_786:
[----:B-1----:R-:W-:Y:S05]  /*9fa0*/  BSYNC B0 ;  /* 0x0000000000007941 */ /* 0x002fea0003800000 */
.L_x_785:
        /* <DEDUP_REMOVED lines=56> */
.L_x_701:
        /* <DEDUP_REMOVED lines=35> */
.L_x_789:
[----:B-1----:R-:W-:Y:S05]  /*a560*/  BSYNC B0 ;  /* 0x0000000000007941 */ /* 0x002fea0003800000 */
.L_x_788:
        /* <DEDUP_REMOVED lines=34> */
.L_x_791:
[----:B------:R-:W3:Y:S02]  /*a790*/  S2R R11, SR_TID.X ;  /* 0x00000000000b7919 */ /* 0x000ee40000002100 */
.L_x_792:
[----:B-1----:R-:W-:Y:S05]  /*a7a0*/  BSYNC B0 ;  /* 0x0000000000007941 */ /* 0x002fea0003800000 */
.L_x_790:
        /* <DEDUP_REMOVED lines=12> */
.L_x_793:
        /* <DEDUP_REMOVED lines=30> */
.L_x_739:
[----:B------:R-:W-:Y:S01]  /*aa50*/  HFMA2.MMA R136, -RZ, RZ, 0, 5.9604644775390625e-08 ;  /* 0x00000001ff887435 */ /* 0x000fe200000001ff */
[----:B------:R-:W-:Y:S02]  /*aa60*/  MOV R85, R135 ;  /* 0x0000008700557202 */ /* 0x000fe40000000f00 */
[----:B------:R-:W-:Y:S02]  /*aa70*/  MOV R139, RZ ;  /* 0x000000ff008b7202 */ /* 0x000fe40000000f00 */
[----:B------:R-:W-:-:S02]  /*aa80*/  MOV R138, 0xffffffff ;  /* 0xffffffff008a7802 */ /* 0x000fc40000000f00 */
[----:B------:R-:W-:Y:S02]  /*aa90*/  MOV R84, 0xaab0 ;  /* 0x0000aab000547802 */ /* 0x000fe40000000f00 */
[----:B-12--5:R-:W-:Y:S05]  /*aaa0*/  CALL.REL.NOINC `($__internal_32_$__cuda_sm70_shflsync_up) ;  /* 0x00000d8000007944 */ /* 0x026fea0003c00000 */
[----:B-1----:R-:W-:Y:S01]  /*aab0*/  MOV R86, R136 ;  /* 0x0000008800567202 */ /* 0x002fe20000000f00 */
[----:B------:R-:W-:Y:S05]  /*aac0*/  BRA `(.L_x_794) ;  /* 0xffffadf000007947 */ /* 0x000fea000383ffff */
.L_x_740:
[----:B------:R-:W-:Y:S01]  /*aad0*/  HFMA2.MMA R136, -RZ, RZ, 0, 5.9604644775390625e-08 ;  /* 0x00000001ff887435 */ /* 0x000fe200000001ff */
[----:B------:R-:W-:Y:S02]  /*aae0*/  MOV R85, R87 ;  /* 0x0000005700557202 */ /* 0x000fe40000000f00 */
[----:B------:R-:W-:Y:S02]  /*aaf0*/  MOV R139, RZ ;  /* 0x000000ff008b7202 */ /* 0x000fe40000000f00 */
[----:B------:R-:W-:Y:S02]  /*ab00*/  MOV R138, 0xffffffff ;  /* 0xffffffff008a7802 */ /* 0x000fe40000000f00 */
[----:B------:R-:W-:Y:S02]  /*ab10*/  MOV R84, 0xab30 ;  /* 0x0000ab3000547802 */ /* 0x000fe40000000f00 */
[----:B0123-5:R-:W-:Y:S05]  /*ab20*/  CALL.REL.NOINC `($__internal_32_$__cuda_sm70_shflsync_up) ;  /* 0x00000d0000007944 */ /* 0x02ffea0003c00000 */
        /* <DEDUP_REMOVED lines=11> */
[----:B------:R-:W-:Y:S05]  /*abe0*/  CALL.REL.NOINC `($__internal_32_$__cuda_sm70_shflsync_up) ;  /* 0x00000c4000007944 */ /* 0x000fea0003c00000 */
[----:B-1----:R-:W-:Y:S01]  /*abf0*/  MOV R86, R136 ;  /* 0x0000008800567202 */ /* 0x002fe20000000f00 */
[----:B------:R-:W-:Y:S01]  /*ac00*/  HFMA2.MMA R136, -RZ, RZ, 0, 1.1920928955078125e-07 ;  /* 0x00000002ff887435 */ /* 0x000fe200000001ff */
[----:B------:R-:W-:Y:S02]  /*ac10*/  MOV R85, R87 ;  /* 0x0000005700557202 */ /* 0x000fe40000000f00 */
[----:B------:R-:W-:-:S02]  /*ac20*/  MOV R139, RZ ;  /* 0x000000ff008b7202 */ /* 0x000fc40000000f00 */
[----:B------:R-:W-:Y:S02]  /*ac30*/  MOV R138, 0xffffffff ;  /* 0xffffffff008a7802 */ /* 0x000fe40000000f00 */
[----:B------:R-:W-:Y:S02]  /*ac40*/  MOV R84, 0xac60 ;  /* 0x0000ac6000547802 */ /* 0x000fe40000000f00 */
[----:B------:R-:W-:Y:S05]  /*ac50*/  CALL.REL.NOINC `($__internal_32_$__cuda_sm70_shflsync_up) ;  /* 0x00000bd000007944 */ /* 0x000fea0003c00000 */
        /* <DEDUP_REMOVED lines=9> */
[----:B------:R-:W-:Y:S05]  /*acf0*/  CALL.REL.NOINC `($__internal_32_$__cuda_sm70_shflsync_up) ;  /* 0x00000b3000007944 */ /* 0x000fea0003c00000 */
[----:B-1----:R-:W-:Y:S01]  /*ad00*/  MOV R86, R136 ;  /* 0x0000008800567202 */ /* 0x002fe20000000f00 */
[----:B------:R-:W-:Y:S01]  /*ad10*/  HFMA2.MMA R136, -RZ, RZ, 0, 2.384185791015625e-07 ;  /* 0x00000004ff887435 */ /* 0x000fe200000001ff */
[----:B------:R-:W-:Y:S02]  /*ad20*/  MOV R85, R87 ;  /* 0x0000005700557202 */ /* 0x000fe40000000f00 */
[----:B------:R-:W-:Y:S02]  /*ad30*/  MOV R139, RZ ;  /* 0x000000ff008b7202 */ /* 0x000fe40000000f00 */
[----:B------:R-:W-:Y:S02]  /*ad40*/  MOV R138, 0xffffffff ;  /* 0xffffffff008a7802 */ /* 0x000fe40000000f00 */
[----:B------:R-:W-:Y:S02]  /*ad50*/  MOV R84, 0xad70 ;  /* 0x0000ad7000547802 */ /* 0x000fe40000000f00 */
[----:B------:R-:W-:Y:S05]  /*ad60*/  CALL.REL.NOINC `($__internal_32_$__cuda_sm70_shflsync_up) ;  /* 0x00000ac000007944 */ /* 0x000fea0003c00000 */
        /* <DEDUP_REMOVED lines=9> */
[----:B------:R-:W-:Y:S05]  /*ae00*/  CALL.REL.NOINC `($__internal_32_$__cuda_sm70_shflsync_up) ;  /* 0x00000a2000007944 */ /* 0x000fea0003c00000 */
[----:B-1----:R-:W-:Y:S01]  /*ae10*/  MOV R86, R136 ;  /* 0x0000008800567202 */ /* 0x002fe20000000f00 */
[----:B------:R-:W-:Y:S01]  /*ae20*/  HFMA2.MMA R136, -RZ, RZ, 0, 4.76837158203125e-07 ;  /* 0x00000008ff887435 */ /* 0x000fe200000001ff */
        /* <DEDUP_REMOVED lines=14> */
[----:B------:R-:W-:Y:S05]  /*af10*/  CALL.REL.NOINC `($__internal_32_$__cuda_sm70_shflsync_up) ;  /* 0x0000091000007944 */ /* 0x000fea0003c00000 */
[----:B-1----:R-:W-:Y:S01]  /*af20*/  MOV R86, R136 ;  /* 0x0000008800567202 */ /* 0x002fe20000000f00 */
[----:B------:R-:W-:Y:S01]  /*af30*/  HFMA2.MMA R136, -RZ, RZ, 0, 9.5367431640625e-07 ;  /* 0x00000010ff887435 */ /* 0x000fe200000001ff */
[----:B------:R-:W-:Y:S02]  /*af40*/  MOV R85, R87 ;  /* 0x0000005700557202 */ /* 0x000fe40000000f00 */
[----:B------:R-:W-:Y:S02]  /*af50*/  MOV R139, RZ ;  /* 0x000000ff008b7202 */ /* 0x000fe40000000f00 */
[----:B------:R-:W-:Y:S02]  /*af60*/  MOV R138, 0xffffffff ;  /* 0xffffffff008a7802 */ /* 0x000fe40000000f00 */
[----:B------:R-:W-:Y:S02]  /*af70*/  MOV R84, 0xaf90 ;  /* 0x0000af9000547802 */ /* 0x000fe40000000f00 */
[----:B------:R-:W-:Y:S05]  /*af80*/  CALL.REL.NOINC `($__internal_32_$__cuda_sm70_shflsync_up) ;  /* 0x000008a000007944 */ /* 0x000fea0003c00000 */
[----:B-1----:R-:W-:Y:S01]  /*af90*/  MOV R84, R136 ;  /* 0x0000008800547202 */ /* 0x002fe20000000f00 */
[----:B------:R-:W-:Y:S05]  /*afa0*/  BRA `(.L_x_795) ;  /* 0xffffaa8000007947 */ /* 0x000fea000383ffff */
.L_x_743:
[----:B------:R-:W-:Y:S01]  /*afb0*/  HFMA2.MMA R136, -RZ, RZ, 0, 5.9604644775390625e-08 ;  /* 0x00000001ff887435 */ /* 0x000fe200000001ff */
[----:B------:R-:W-:-:S02]  /*afc0*/  MOV R85, R135 ;  /* 0x0000008700557202 */ /* 0x000fc40000000f00 */
[----:B------:R-:W-:Y:S02]  /*afd0*/  MOV R139, RZ ;  /* 0x000000ff008b7202 */ /* 0x000fe40000000f00 */
[----:B------:R-:W-:Y:S02]  /*afe0*/  MOV R138, 0xffffffff ;  /* 0xffffffff008a7802 */ /* 0x000fe40000000f00 */
[----:B------:R-:W-:Y:S02]  /*aff0*/  MOV R84, 0xb010 ;  /* 0x0000b01000547802 */ /* 0x000fe40000000f00 */
[----:B-12--5:R-:W-:Y:S05]  /*b000*/  CALL.REL.NOINC `($__internal_32_$__cuda_sm70_shflsync_up) ;  /* 0x0000082000007944 */ /* 0x026fea0003c00000 */
[----:B-1----:R-:W-:Y:S01]  /*b010*/  MOV R86, R136 ;  /* 0x0000008800567202 */ /* 0x002fe20000000f00 */
[----:B------:R-:W-:Y:S01]  /*b020*/  HFMA2.MMA R136, -RZ, RZ, 0, 5.9604644775390625e-08 ;  /* 0x00000001ff887435 */ /* 0x000fe200000001ff */
[----:B------:R-:W-:Y:S02]  /*b030*/  MOV R85, R87 ;  /* 0x0000005700557202 */ /* 0x000fe40000000f00 */
[----:B------:R-:W-:Y:S02]  /*b040*/  MOV R139, RZ ;  /* 0x000000ff008b7202 */ /* 0x000fe40000000f00 */
[----:B------:R-:W-:-:S02]  /*b050*/  MOV R138, 0xffffffff ;  /* 0xffffffff008a7802 */ /* 0x000fc40000000f00 */
[----:B------:R-:W-:Y:S02]  /*b060*/  MOV R84, 0xb080 ;  /* 0x0000b08000547802 */ /* 0x000fe40000000f00 */
[----:B------:R-:W-:Y:S05]  /*b070*/  CALL.REL.NOINC `($__internal_32_$__cuda_sm70_shflsync_up) ;  /* 0x000007b000007944 */ /* 0x000fea0003c00000 */
[----:B------:R-:W-:Y:S01]  /*b080*/  MOV R135, R86 ;  /* 0x0000005600877202 */ /* 0x000fe20000000f00 */
[----:B------:R-:W-:Y:S01]  /*b090*/  HFMA2.MMA R86, -RZ, RZ, 0, 0 ;  /* 0x00000000ff567435 */ /* 0x000fe200000001ff */
[----:B------:R-:W-:Y:S02]  /*b0a0*/  MOV R84, R82 ;  /* 0x0000005200547202 */ /* 0x000fe40000000f00 */
[----:B------:R-:W-:-:S03]  /*b0b0*/  MOV R85, 0xb0d0 ;  /* 0x0000b0d000557802 */ /* 0x000fc60000000f00 */
[----:B-1----:R-:W-:Y:S05]  /*b0c0*/  CALL.REL.NOINC `($__internal_31_$__cuda_sm70_shflsync_idx_p) ;  /* 0x000006c000007944 */ /* 0x002fea0003c00000 */
[----:B-1----:R-:W-:Y:S01]  /*b0d0*/  MOV R82, R86 ;  /* 0x0000005600527202 */ /* 0x002fe20000000f00 */
[----:B------:R-:W-:Y:S01]  /*b0e0*/  HFMA2.MMA R86, -RZ, RZ, 0, 0 ;  /* 0x00000000ff567435 */ /* 0x000fe200000001ff */
[----:B------:R-:W-:Y:S02]  /*b0f0*/  MOV R84, R83 ;  /* 0x0000005300547202 */ /* 0x000fe40000000f00 */
[----:B------:R-:W-:-:S03]  /*b100*/  MOV R85, 0xb120 ;  /* 0x0000b12000557802 */ /* 0x000fc60000000f00 */
[----:B--2--5:R-:W-:Y:S05]  /*b110*/  CALL.REL.NOINC `($__internal_31_$__cuda_sm70_shflsync_idx_p) ;  /* 0x0000067000007944 */ /* 0x024fea0003c00000 */
[----:B-12--5:R-:W-:Y:S05]  /*b120*/  BRA `(.L_x_796) ;  /* 0xffffaa3000007947 */ /* 0x026fea000383ffff */
.L_x_746:
[----:B------:R-:W-:Y:S01]  /*b130*/  HFMA2.MMA R86, -RZ, RZ, 0, 5.9604644775390625e-08 ;  /* 0x00000001ff567435 */ /* 0x000fe200000001ff */
[----:B------:R-:W-:Y:S02]  /*b140*/  MOV R85, R87 ;  /* 0x0000005700557202 */ /* 0x000fe40000000f00 */
[----:B------:R-:W-:-:S03]  /*b150*/  MOV R84, 0xb170 ;  /* 0x0000b17000547802 */ /* 0x000fc60000000f00 */
[----:B------:R-:W-:Y:S05]  /*b160*/  CALL.REL.NOINC `($__internal_30_$__cuda_sm70_shflsync_down) ;  /* 0x0000059000007944 */ /* 0x000fea0003c00000 */
[----:B-1----:R-:W-:Y:S01]  /*b170*/  MOV R89, R86 ;  /* 0x0000005600597202 */ /* 0x002fe20000000f00 */
[----:B0-2--5:R-:W-:Y:S05]  /*b180*/  BRA `(.L_x_797) ;  /* 0xffffb15000007947 */ /* 0x025fea000383ffff */
.L_x_747:
[----:B------:R-:W-:Y:S01]  /*b190*/  HFMA2.MMA R86, -RZ, RZ, 0, 5.9604644775390625e-08 ;  /* 0x00000001ff567435 */ /* 0x000fe200000001ff */
[----:B------:R-:W-:-:S02]  /*b1a0*/  MOV R85, R88 ;  /* 0x0000005800557202 */ /* 0x000fc40000000f00 */
[----:B------:R-:W-:-:S03]  /*b1b0*/  MOV R84, 0xb1d0 ;  /* 0x0000b1d000547802 */ /* 0x000fc60000000f00 */
[----:B01----:R-:W-:Y:S05]  /*b1c0*/  CALL.REL.NOINC `($__internal_30_$__cuda_sm70_shflsync_down) ;  /* 0x0000053000007944 */ /* 0x003fea0003c00000 */
[C---:B------:R-:W-:Y:S02]  /*b1d0*/  FMUL.FTZ R89, R87.reuse, R89 ;  /* 0x0000005957597220 */ /* 0x040fe40000410000 */
[C---:B-1----:R-:W-:Y:S01]  /*b1e0*/  FFMA.FTZ R84, R87.reuse, R86, R88 ;  /* 0x0000005657547223 */ /* 0x042fe20000010058 */
[----:B------:R-:W-:Y:S02]  /*b1f0*/  MOV R86, 0x2 ;  /* 0x0000000200567802 */ /* 0x000fe40000000f00 */
[----:B------:R-:W-:Y:S02]  /*b200*/  FSEL R87, R87, R89, !P4 ;  /* 0x0000005957577208 */ /* 0x000fe40006000000 */
[----:B------:R-:W-:Y:S02]  /*b210*/  FSEL R88, R88, R84, !P4 ;  /* 0x0000005458587208 */ /* 0x000fe40006000000 */
[----:B------:R-:W-:Y:S02]  /*b220*/  MOV R85, R87 ;  /* 0x0000005700557202 */ /* 0x000fe40000000f00 */
[----:B------:R-:W-:-:S02]  /*b230*/  MOV R84, 0xb250 ;  /* 0x0000b25000547802 */ /* 0x000fc40000000f00 */
[----:B0-2--5:R-:W-:Y:S05]  /*b240*/  CALL.REL.NOINC `($__internal_30_$__cuda_sm70_shflsync_down) ;  /* 0x000004b000007944 */ /* 0x025fea0003c00000 */
[----:B-1----:R-:W-:Y:S01]  /*b250*/  MOV R89, R86 ;  /* 0x0000005600597202 */ /* 0x002fe20000000f00 */
[----:B------:R-:W-:Y:S01]  /*b260*/  HFMA2.MMA R86, -RZ, RZ, 0, 1.1920928955078125e-07 ;  /* 0x00000002ff567435 */ /* 0x000fe200000001ff */
[----:B------:R-:W-:-:S02]  /*b270*/  MOV R85, R88 ;  /* 0x0000005800557202 */ /* 0x000fc40000000f00 */
[----:B------:R-:W-:-:S03]  /*b280*/  MOV R84, 0xb2a0 ;  /* 0x0000b2a000547802 */ /* 0x000fc60000000f00 */
[----:B0-2--5:R-:W-:Y:S05]  /*b290*/  CALL.REL.NOINC `($__internal_30_$__cuda_sm70_shflsync_down) ;  /* 0x0000046000007944 */ /* 0x025fea0003c00000 */
[----:B-1----:R-:W-:Y:S01]  /*b2a0*/  @!P3 FFMA.FTZ R88, R87, R86, R88 ;  /* 0x000000565758b223 */ /* 0x002fe20000010058 */
[----:B------:R-:W-:Y:S01]  /*b2b0*/  MOV R86, 0x4 ;  /* 0x0000000400567802 */ /* 0x000fe20000000f00 */
[----:B------:R-:W-:Y:S01]  /*b2c0*/  @!P3 FMUL.FTZ R87, R89, R87 ;  /* 0x000000575957b220 */ /* 0x000fe20000410000 */
[----:B------:R-:W-:-:S04]  /*b2d0*/  MOV R84, 0xb300 ;  /* 0x0000b30000547802 */ /* 0x000fc80000000f00 */
[----:B------:R-:W-:Y:S02]  /*b2e0*/  MOV R85, R87 ;  /* 0x0000005700557202 */ /* 0x000fe40000000f00 */
[----:B0-2--5:R-:W-:Y:S05]  /*b2f0*/  CALL.REL.NOINC `($__internal_30_$__cuda_sm70_shflsync_down) ;  /* 0x0000040000007944 */ /* 0x025fea0003c00000 */
[----:B-1----:R-:W-:Y:S01]  /*b300*/  MOV R89, R86 ;  /* 0x0000005600597202 */ /* 0x002fe20000000f00 */
[----:B------:R-:W-:Y:S01]  /*b310*/  HFMA2.MMA R86, -RZ, RZ, 0, 2.384185791015625e-07 ;  /* 0x00000004ff567435 */ /* 0x000fe200000001ff */
[----:B------:R-:W-:Y:S02]  /*b320*/  MOV R85, R88 ;  /* 0x0000005800557202 */ /* 0x000fe40000000f00 */
[----:B------:R-:W-:-:S03]  /*b330*/  MOV R84, 0xb350 ;  /* 0x0000b35000547802 */ /* 0x000fc60000000f00 */
[----:B0-2--5:R-:W-:Y:S05]  /*b340*/  CALL.REL.NOINC `($__internal_30_$__cuda_sm70_shflsync_down) ;  /* 0x000003b000007944 */ /* 0x025fea0003c00000 */
[----:B-1----:R-:W-:Y:S01]  /*b350*/  @!P2 FFMA.FTZ R88, R87, R86, R88 ;  /* 0x000000565758a223 */ /* 0x002fe20000010058 */
[----:B------:R-:W-:Y:S01]  /*b360*/  HFMA2.MMA R86, -RZ, RZ, 0, 4.76837158203125e-07 ;  /* 0x00000008ff567435 */ /* 0x000fe200000001ff */
[----:B------:R-:W-:Y:S01]  /*b370*/  @!P2 FMUL.FTZ R87, R89, R87 ;  /* 0x000000575957a220 */ /* 0x000fe20000410000 */
[----:B------:R-:W-:Y:S02]  /*b380*/  MOV R84, 0xb3d0 ;  /* 0x0000b3d000547802 */ /* 0x000fe40000000f00 */
[----:B------:R-:W-:Y:S02]  /*b390*/  MOV R89, R88 ;  /* 0x0000005800597202 */ /* 0x000fe40000000f00 */
[----:B------:R-:W-:-:S04]  /*b3a0*/  MOV R88, R87 ;  /* 0x0000005700587202 */ /* 0x000fc80000000f00 */
[----:B------:R-:W-:Y:S02]  /*b3b0*/  MOV R85, R88 ;  /* 0x0000005800557202 */ /* 0x000fe40000000f00 */
[----:B0-2--5:R-:W-:Y:S05]  /*b3c0*/  CALL.REL.NOINC `($__internal_30_$__cuda_sm70_shflsync_down) ;  /* 0x0000033000007944 */ /* 0x025fea0003c00000 */
[----:B-1----:R-:W-:Y:S01]  /*b3d0*/  MOV R87, R86 ;  /* 0x0000005600577202 */ /* 0x002fe20000000f00 */
[----:B------:R-:W-:Y:S01]  /*b3e0*/  HFMA2.MMA R86, -RZ, RZ, 0, 4.76837158203125e-07 ;  /* 0x00000008ff567435 */ /* 0x000fe200000001ff */
[----:B------:R-:W-:Y:S02]  /*b3f0*/  MOV R85, R89 ;  /* 0x0000005900557202 */ /* 0x000fe40000000f00 */
[----:B------:R-:W-:-:S03]  /*b400*/  MOV R84, 0xb420 ;  /* 0x0000b42000547802 */ /* 0x000fc60000000f00 */
[----:B0-2--5:R-:W-:Y:S05]  /*b410*/  CALL.REL.NOINC `($__internal_30_$__cuda_sm70_shflsync_down) ;  /* 0x000002e000007944 */ /* 0x025fea0003c00000 */
[----:B-1----:R-:W-:Y:S01]  /*b420*/  @!P1 FFMA.FTZ R89, R88, R86, R89 ;  /* 0x0000005658599223 */ /* 0x002fe20000010059 */
[----:B------:R-:W-:Y:S01]  /*b430*/  HFMA2.MMA R86, -RZ, RZ, 0, 9.5367431640625e-07 ;  /* 0x00000010ff567435 */ /* 0x000fe200000001ff */
[----:B------:R-:W-:Y:S01]  /*b440*/  @!P1 FMUL.FTZ R88, R87, R88 ;  /* 0x0000005857589220 */ /* 0x000fe20000410000 */
[----:B------:R-:W-:Y:S02]  /*b450*/  MOV R84, 0xb490 ;  /* 0x0000b49000547802 */ /* 0x000fe40000000f00 */
[----:B------:R-:W-:Y:S02]  /*b460*/  MOV R87, R89 ;  /* 0x0000005900577202 */ /* 0x000fe40000000f00 */
[----:B------:R-:W-:-:S02]  /*b470*/  MOV R85, R88 ;  /* 0x0000005800557202 */ /* 0x000fc40000000f00 */
[----:B0-2--5:R-:W-:Y:S05]  /*b480*/  CALL.REL.NOINC `($__internal_30_$__cuda_sm70_shflsync_down) ;  /* 0x0000027000007944 */ /* 0x025fea0003c00000 */
[----:B-1----:R-:W-:Y:S01]  /*b490*/  MOV R89, R86 ;  /* 0x0000005600597202 */ /* 0x002fe20000000f00 */
[----:B------:R-:W-:Y:S01]  /*b4a0*/  HFMA2.MMA R86, -RZ, RZ, 0, 9.5367431640625e-07 ;  /* 0x00000010ff567435 */ /* 0x000fe200000001ff */
[----:B------:R-:W-:-:S02]  /*b4b0*/  MOV R85, R87 ;  /* 0x0000005700557202 */ /* 0x000fc40000000f00 */
[----:B------:R-:W-:-:S03]  /*b4c0*/  MOV R84, 0xb4e0 ;  /* 0x0000b4e000547802 */ /* 0x000fc60000000f00 */
[----:B0-2--5:R-:W-:Y:S05]  /*b4d0*/  CALL.REL.NOINC `($__internal_30_$__cuda_sm70_shflsync_down) ;  /* 0x0000022000007944 */ /* 0x025fea0003c00000 */
[----:B-1----:R-:W-:Y:S01]  /*b4e0*/  @!P0 FFMA.FTZ R87, R88, R86, R87 ;  /* 0x0000005658578223 */ /* 0x002fe20000010057 */
[----:B------:R-:W-:Y:S01]  /*b4f0*/  MOV R86, RZ ;  /* 0x000000ff00567202 */ /* 0x000fe20000000f00 */
[----:B------:R-:W-:Y:S01]  /*b500*/  @!P0 FMUL.FTZ R88, R89, R88 ;  /* 0x0000005859588220 */ /* 0x000fe20000410000 */
[----:B------:R-:W-:-:S04]  /*b510*/  MOV R85, 0xb540 ;  /* 0x0000b54000557802 */ /* 0x000fc80000000f00 */
[----:B------:R-:W-:Y:S02]  /*b520*/  MOV R84, R88 ;  /* 0x0000005800547202 */ /* 0x000fe40000000f00 */
[----:B0-2--5:R-:W-:Y:S05]  /*b530*/  CALL.REL.NOINC `($__internal_31_$__cuda_sm70_shflsync_idx_p) ;  /* 0x0000025000007944 */ /* 0x025fea0003c00000 */
[----:B-1----:R-:W-:Y:S01]  /*b540*/  MOV R89, R86 ;  /* 0x0000005600597202 */ /* 0x002fe20000000f00 */
[----:B------:R-:W-:Y:S01]  /*b550*/  HFMA2.MMA R86, -RZ, RZ, 0, 0 ;  /* 0x00000000ff567435 */ /* 0x000fe200000001ff */
[----:B------:R-:W-:Y:S02]  /*b560*/  MOV R84, R87 ;  /* 0x0000005700547202 */ /* 0x000fe40000000f00 */
[----:B------:R-:W-:-:S03]  /*b570*/  MOV R85, 0xb590 ;  /* 0x0000b59000557802 */ /* 0x000fc60000000f00 */
[----:B--2--5:R-:W-:Y:S05]  /*b580*/  CALL.REL.NOINC `($__internal_31_$__cuda_sm70_shflsync_idx_p) ;  /* 0x0000020000007944 */ /* 0x024fea0003c00000 */
[----:B-1----:R-:W-:Y:S01]  /*b590*/  MOV R157, R86 ;  /* 0x00000056009d7202 */ /* 0x002fe20000000f00 */
[----:B------:R-:W-:Y:S01]  /*b5a0*/  HFMA2.MMA R86, -RZ, RZ, 0, 5.9604644775390625e-08 ;  /* 0x00000001ff567435 */ /* 0x000fe200000001ff */
[----:B------:R-:W-:Y:S02]  /*b5b0*/  MOV R85, R88 ;  /* 0x0000005800557202 */ /* 0x000fe40000000f00 */
[----:B------:R-:W-:-:S03]  /*b5c0*/  MOV R84, 0xb5e0 ;  /* 0x0000b5e000547802 */ /* 0x000fc60000000f00 */
[----:B--2--5:R-:W-:Y:S05]  /*b5d0*/  CALL.REL.NOINC `($__internal_30_$__cuda_sm70_shflsync_down) ;  /* 0x0000012000007944 */ /* 0x024fea0003c00000 */
[----:B-1----:R-:W-:Y:S01]  /*b5e0*/  MOV R159, R86 ;  /* 0x00000056009f7202 */ /* 0x002fe20000000f00 */
[----:B------:R-:W-:Y:S01]  /*b5f0*/  HFMA2.MMA R86, -RZ, RZ, 0, 5.9604644775390625e-08 ;  /* 0x00000001ff567435 */ /* 0x000fe200000001ff */
[----:B------:R-:W-:-:S02]  /*b600*/  MOV R85, R87 ;  /* 0x0000005700557202 */ /* 0x000fc40000000f00 */
[----:B------:R-:W-:-:S03]  /*b610*/  MOV R84, 0xb630 ;  /* 0x0000b63000547802 */ /* 0x000fc60000000f00 */
[----:B0-2--5:R-:W-:Y:S05]  /*b620*/  CALL.REL.NOINC `($__internal_30_$__cuda_sm70_shflsync_down) ;  /* 0x000000d000007944 */ /* 0x025fea0003c00000 */
[----:B-1----:R-:W-:Y:S01]  /*b630*/  MOV R88, R86 ;  /* 0x0000005600587202 */ /* 0x002fe20000000f00 */
[----:B------:R-:W-:Y:S01]  /*b640*/  HFMA2.MMA R86, -RZ, RZ, 0, 0 ;  /* 0x00000000ff567435 */ /* 0x000fe200000001ff */
[----:B------:R-:W-:Y:S02]  /*b650*/  MOV R87, R159 ;  /* 0x0000009f00577202 */ /* 0x000fe40000000f00 */
[----:B------:R-:W-:Y:S02]  /*b660*/  MOV R84, R82 ;  /* 0x0000005200547202 */ /* 0x000fe40000000f00 */
[----:B------:R-:W-:Y:S02]  /*b670*/  MOV R85, 0xb690 ;  /* 0x0000b69000557802 */ /* 0x000fe40000000f00 */
[----:B0-2--5:R-:W-:Y:S05]  /*b680*/  CALL.REL.NOINC `($__internal_31_$__cuda_sm70_shflsync_idx_p) ;  /* 0x0000010000007944 */ /* 0x025fea0003c00000 */
[----:B-1----:R-:W-:Y:S01]  /*b690*/  MOV R159, R86 ;  /* 0x00000056009f7202 */ /* 0x002fe20000000f00 */
[----:B------:R-:W-:Y:S01]  /*b6a0*/  HFMA2.MMA R86, -RZ, RZ, 0, 0 ;  /* 0x00000000ff567435 */ /* 0x000fe200000001ff */
[----:B------:R-:W-:Y:S02]  /*b6b0*/  MOV R84, R83 ;  /* 0x0000005300547202 */ /* 0x000fe40000000f00 */
[----:B------:R-:W-:-:S03]  /*b6c0*/  MOV R85, 0xb6e0 ;  /* 0x0000b6e000557802 */ /* 0x000fc60000000f00 */
[----:B--2--5:R-:W-:Y:S05]  /*b6d0*/  CALL.REL.NOINC `($__internal_31_$__cuda_sm70_shflsync_idx_p) ;  /* 0x000000b000007944 */ /* 0x024fea0003c00000 */
[----:B-1----:R-:W-:Y:S01]  /*b6e0*/  MOV R85, R86 ;  /* 0x0000005600557202 */ /* 0x002fe20000000f00 */
[----:B--2--5:R-:W-:Y:S05]  /*b6f0*/  BRA `(.L_x_798) ;  /* 0xffffad8000007947 */ /* 0x024fea000383ffff */
        .weak           $__internal_30_$__cuda_sm70_shflsync_down
        .type           $__internal_30_$__cuda_sm70_shflsync_down,@function
        .size           $__internal_30_$__cuda_sm70_shflsync_down,($__internal_31_$__cuda_sm70_shflsync_idx_p - $__internal_30_$__cuda_sm70_shflsync_down)
$__internal_30_$__cuda_sm70_shflsync_down:
        /* <DEDUP_REMOVED lines=8> */
[----:B------:R-:W-:Y:S05]  /*b780*/  RET.REL.NODEC R84 `(_Z25selective_scan_bwd_kernelI32Selective_Scan_bwd_kernel_traitsILi128ELi16ELb0ELb1ELb0ELb1ELb0EffEEv12SSMParamsBwd) ;  /* 0xffff487054007950 */ /* 0x000fea0003c3ffff */
        .weak           $__internal_31_$__cuda_sm70_shflsync_idx_p
        .type           $__internal_31_$__cuda_sm70_shflsync_idx_p,@function
        .size           $__internal_31_$__cuda_sm70_shflsync_idx_p,($__internal_32_$__cuda_sm70_shflsync_up - $__internal_31_$__cuda_sm70_shflsync_idx_p)
$__internal_31_$__cuda_sm70_shflsync_idx_p:
        /* <DEDUP_REMOVED lines=9> */
[----:B0-----:R-:W-:Y:S05]  /*b820*/  RET.REL.NODEC R84 `(_Z25selective_scan_bwd_kernelI32Selective_Scan_bwd_kernel_traitsILi128ELi16ELb0ELb1ELb0ELb1ELb0EffEEv12SSMParamsBwd) ;  /* 0xffff47d054007950 */ /* 0x001fea0003c3ffff */
        .weak           $__internal_32_$__cuda_sm70_shflsync_up
        .type           $__internal_32_$__cuda_sm70_shflsync_up,@function
        .size           $__internal_32_$__cuda_sm70_shflsync_up,(.L_x_8848 - $__internal_32_$__cuda_sm70_shflsync_up)
$__internal_32_$__cuda_sm70_shflsync_up:
[----:B------:R-:W-:Y:S04]  /*b830*/  WARPSYNC R138 ;  /* 0x0000008a00007348 */ /* 0x000fe80003800000 */
[----:B------:R0:W1:Y:S02]  /*b840*/  SHFL.UP PT, R136, R85, R136, R139 ;  /* 0x0400008855887389 */ /* 0x00006400000e008b */
[----:B0-----:R-:W-:-:S04]  /*b850*/  MOV R85, 0x0 ;  /* 0x0000000000557802 */ /* 0x001fc80000000f00 */
[----:B------:R-:W-:Y:S05]  /*b860*/  RET.REL.NODEC R84 `(_Z25selective_scan_bwd_kernelI32Selective_Scan_bwd_kernel_traitsILi128ELi16ELb0ELb1ELb0ELb1ELb0EffEEv12SSMParamsBwd) ;  /* 0xffff479054007950 */ /* 0x000fea0003c3ffff */
.L_x_799:
        /* <DEDUP_REMOVED lines=9> */
.L_x_8848:


//--------------------- .text._Z25selective_scan_bwd_kernelI32Selective_Scan_bwd_kernel_traitsILi128ELi16ELb0ELb1ELb0ELb1ELb1EffEEv12SSMParamsBwd --------------------------
	.section	.text._Z25selective_scan_bwd_kernelI32Selective_Scan_bwd_kernel_traitsILi128ELi16ELb0ELb1ELb0ELb1ELb1EffEEv12SSMParamsBwd,"ax",@progbits
	.sectioninfo	@"SHI_REGISTERS=168"
	.align	128
        .global         _Z25selective_scan_bwd_kernelI32Selective_Scan_bwd_kernel_traitsILi128ELi16ELb0ELb1ELb0ELb1ELb1EffEEv12SSMParamsBwd
        .type           _Z25selective_scan_bwd_kernelI32Selective_Scan_bwd_kernel_traitsILi128ELi16ELb0ELb1ELb0ELb1ELb1EffEEv12SSMParamsBwd,@function
        .size           _Z25selective_scan_bwd_kernelI32Selective_Scan_bwd_kernel_traitsILi128ELi16ELb0ELb1ELb0ELb1ELb1EffEEv12SSMParamsBwd,(.L_x_8851 - _Z25selective_scan_bwd_kernelI32Selective_Scan_bwd_kernel_traitsILi128ELi16ELb0ELb1ELb0ELb1ELb1EffEEv12SSMParamsBwd)
        .other          _Z25selective_scan_bwd_kernelI32Selective_Scan_bwd_kernel_traitsILi128ELi16ELb0ELb1ELb0ELb1ELb1EffEEv12SSMParamsBwd,@"STO_CUDA_ENTRY STV_DEFAULT"
_Z25selective_scan_bwd_kernelI32Selective_Scan_bwd_kernel_traitsILi128ELi16ELb0ELb1ELb0ELb1ELb1EffEEv12SSMParamsBwd:
.text._Z25selective_scan_bwd_kernelI32Selective_Scan_bwd_kernel_traitsILi128ELi16ELb0ELb1ELb0ELb1ELb1EffEEv12SSMParamsBwd:
        /* <DEDUP_REMOVED lines=162> */
[----:B-1----:R-:W-:Y:S02]  /*0a20*/  SHF.R.S32.HI R3, RZ, 0x1f, R44 ;  /* 0x0000001fff037819 */ /* 0x002fe4000001142c */
[----:B------:R-:W-:Y:S02]  /*0a30*/  LOP3.LUT R47, R0, 0xfffffe00, RZ, 0xc0, !PT ;  /* 0xfffffe00002f7812 */ /* 0x000fe400078ec0ff */
[----:B------:R-:W-:-:S02]  /*0a40*/  LEA.HI R3, R3, R44, RZ, 0x5 ;  /* 0x0000002c03037211 */ /* 0x000fc400078f28ff */
[----:B------:R-:W-:Y:S02]  /*0a50*/  LOP3.LUT R46, R47, 0x1f, R44, 0xf8, !PT ;  /* 0x0000001f2f2e7812 */ /* 0x000fe400078ef82c */
[----:B------:R-:W-:Y:S02]  /*0a60*/  SHF.R.S32.HI R0, RZ, 0x5, R3 ;  /* 0x00000005ff007819 */ /* 0x000fe40000011403 */
[C---:B------:R-:W-:Y:S02]  /*0a70*/  LOP3.LUT R3, R46.reuse, 0x20, RZ, 0xfc, !PT ;  /* 0x000000202e037812 */ /* 0x040fe400078efcff */
[C---:B------:R-:W-:Y:S02]  /*0a80*/  LOP3.LUT R2, R46.reuse, 0x40, RZ, 0xfc, !PT ;  /* 0x000000402e027812 */ /* 0x040fe400078efcff */
[----:B------:R-:W-:Y:S01]  /*0a90*/  LOP3.LUT R0, R46, 0x60, RZ, 0xfc, !PT ;  /* 0x000000602e007812 */ /* 0x000fe200078efcff */
[----:B------:R1:W-:Y:S01]  /*0aa0*/  STL [R1+0x20], R3 ;  /* 0x0000200301007387 */ /* 0x0003e20000100800 */
[----:B------:R-:W-:-:S03]  /*0ab0*/  SHF.R.S32.HI R47, RZ, 0x1f, R46 ;  /* 0x0000001fff2f7819 */ /* 0x000fc6000001142e */
[----:B------:R3:W-:Y:S04]  /*0ac0*/  STL [R1+0x1c], R2 ;  /* 0x00001c0201007387 */ /* 0x0007e80000100800 */
[----:B------:R4:W-:Y:S01]  /*0ad0*/  STL [R1+0x18], R0 ;  /* 0x0000180001007387 */ /* 0x0009e20000100800 */
[C---:B-1----:R-:W-:Y:S02]  /*0ae0*/  LOP3.LUT R3, R46.reuse, 0x80, RZ, 0xfc, !PT ;  /* 0x000000802e037812 */ /* 0x042fe400078efcff */
[----:B---3--:R-:W-:-:S03]  /*0af0*/  LOP3.LUT R2, R46, 0xa0, RZ, 0xfc, !PT ;  /* 0x000000a02e027812 */ /* 0x008fc600078efcff */
[----:B------:R1:W-:Y:S01]  /*0b00*/  STL [R1+0x14], R3 ;  /* 0x0000140301007387 */ /* 0x0003e20000100800 */
[----:B----4-:R-:W-:-:S03]  /*0b10*/  LOP3.LUT R0, R46, 0xc0, RZ, 0xfc, !PT ;  /* 0x000000c02e007812 */ /* 0x010fc600078efcff */
        /* <DEDUP_REMOVED lines=19> */
[----:B------:R1:W-:Y:S02]  /*0c50*/  STL [R1+0x6c], R0 ;  /* 0x00006c0001007387 */ /* 0x0003e40000100800 */
.L_x_891:
[----:B------:R-:W3:Y:S04]  /*0c60*/  LDL R109, [R1+0x20] ;  /* 0x00002000016d7983 */ /* 0x000ee80000100800 */
[----:B------:R-:W4:Y:S04]  /*0c70*/  LDL R137, [R1+0x1c] ;  /* 0x00001c0001897983 */ /* 0x000f280000100800 */
[----:B------:R-:W5:Y:S04]  /*0c80*/  LDL R136, [R1+0x18] ;  /* 0x0000180001887983 */ /* 0x000f680000100800 */
[----:B--2---:R-:W2:Y:S04]  /*0c90*/  LDL R135, [R1+0x14] ;  /* 0x0000140001877983 */ /* 0x004ea80000100800 */
[----:B------:R-:W2:Y:S04]  /*0ca0*/  LDL R133, [R1+0x10] ;  /* 0x0000100001857983 */ /* 0x000ea80000100800 */
        /* <DEDUP_REMOVED lines=9> */
[----:B------:R-:W2:Y:S01]  /*0d40*/  LDL R107, [R1+0x6c] ;  /* 0x00006c00016b7983 */ /* 0x000ea20000100800 */
[----:B------:R-:W-:-:S02]  /*0d50*/  ULDC UR24, c[0x0][0x174] ;  /* 0x00005d0000187ab9 */ /* 0x000fc40000000800 */
[----:B------:R-:W-:Y:S02]  /*0d60*/  UIADD3 UR24, -UR6, UR24, URZ ;  /* 0x0000001806187290 */ /* 0x000fe4000fffe13f */
[----:B------:R-:W-:Y:S02]  /*0d70*/  ULDC UR7, c[0x0][0x168] ;  /* 0x00005a0000077ab9 */ /* 0x000fe40000000800 */
[----:B------:R-:W-:-:S04]  /*0d80*/  ULEA UR25, UR24, 0xfffff800, 0xb ;  /* 0xfffff80018197891 */ /* 0x000fc8000f8e583f */
[----:B------:R-:W-:Y:S01]  /*0d90*/  UIADD3 UR7, -UR25, UR7, URZ ;  /* 0x0000000719077290 */ /* 0x000fe2000fffe13f */
[----:B-1----:R-:W-:Y:S01]  /*0da0*/  HFMA2.MMA R0, -RZ, RZ, 0, 0 ;  /* 0x00000000ff007435 */ /* 0x002fe200000001ff */
[----:B------:R-:W-:-:S04]  /*0db0*/  LEA R2, P3, R46, UR16, 0x2 ;  /* 0x000000102e027c11 */ /* 0x000fc8000f8610ff */
[C---:B------:R-:W-:Y:S01]  /*0dc0*/  ISETP.GE.AND P2, PT, R46.reuse, UR7, PT ;  /* 0x000000072e007c0c */ /* 0x040fe2000bf46270 */
[----:B------:R-:W-:Y:S01]  /*0dd0*/  CS2R R4, SRZ ;  /* 0x0000000000047805 */ /* 0x000fe2000001ff00 */
[----:B------:R-:W-:Y:S01]  /*0de0*/  LEA.HI.X R3, R46, UR17, R47, 0x2, P3 ;  /* 0x000000112e037c11 */ /* 0x000fe200098f142f */
[----:B------:R-:W-:Y:S01]  /*0df0*/  BAR.SYNC.DEFER_BLOCKING 0x0 ;  /* 0x0000000000007b1d */ /* 0x000fe20000010000 */
[----:B------:R-:W-:Y:S01]  /*0e00*/  CS2R R6, SRZ ;  /* 0x0000000000067805 */ /* 0x000fe2000001ff00 */
[----:B------:R-:W-:Y:S01]  /*0e10*/  CS2R R8, SRZ ;  /* 0x0000000000087805 */ /* 0x000fe2000001ff00 */
[----:B------:R-:W-:Y:S01]  /*0e20*/  CS2R R10, SRZ ;  /* 0x00000000000a7805 */ /* 0x000fe2000001ff00 */
[----:B------:R-:W-:Y:S01]  /*0e30*/  CS2R R12, SRZ ;  /* 0x00000000000c7805 */ /* 0x000fe2000001ff00 */
[----:B------:R-:W-:-:S05]  /*0e40*/  CS2R R14, SRZ ;  /* 0x00000000000e7805 */ /* 0x000fca000001ff00 */
[----:B------:R1:W2:Y:S01]  /*0e50*/  @!P2 LDG.E R0, [R2.64] ;  /* 0x000000200200a981 */ /* 0x0002a2000c1e1900 */
[----:B------:R-:W-:Y:S01]  /*0e60*/  CS2R R16, SRZ ;  /* 0x0000000000107805 */ /* 0x000fe2000001ff00 */
[----:B------:R-:W-:Y:S02]  /*0e70*/  MOV R18, RZ ;  /* 0x000000ff00127202 */ /* 0x000fe40000000f00 */
[----:B---3--:R-:W-:Y:S02]  /*0e80*/  ISETP.GE.AND P1, PT, R109, UR7, PT ;  /* 0x000000076d007c0c */ /* 0x008fe4000bf26270 */
[----:B----4-:R-:W-:Y:S02]  /*0e90*/  ISETP.GE.AND P0, PT, R137, UR7, PT ;  /* 0x0000000789007c0c */ /* 0x010fe4000bf06270 */
[----:B-----5:R-:W-:Y:S02]  /*0ea0*/  ISETP.GE.AND P4, PT, R136, UR7, PT ;  /* 0x0000000788007c0c */ /* 0x020fe4000bf86270 */
[----:B--2---:R-:W-:-:S07]  /*0eb0*/  ISETP.GE.AND P6, PT, R135, UR7, PT ;  /* 0x0000000787007c0c */ /* 0x004fce000bfc6270 */
[----:B------:R1:W2:Y:S01]  /*0ec0*/  @!P1 LDG.E R5, [R2.64+0x80] ;  /* 0x0000802002059981 */ /* 0x0002a2000c1e1900 */
        /* <DEDUP_REMOVED lines=40> */
[----:B------:R-:W-:Y:S01]  /*1150*/  STL [R1+0x60], R162 ;  /* 0x000060a201007387 */ /* 0x000fe20000100800 */
[----:B------:R-:W-:-:S02]  /*1160*/  IADD3 R32, R19, 0x100, RZ ;  /* 0x0000010013207810 */ /* 0x000fc40007ffe0ff */
[-C--:B------:R-:W-:Y:S01]  /*1170*/  LEA.HI.SX32 R158, R26, R19.reuse, 0x1b ;  /* 0x000000131a9e7211 */ /* 0x080fe200078fdaff */
[----:B------:R-:W-:Y:S01]  /*1180*/  STL [R1+0x5c], R161 ;  /* 0x00005ca101007387 */ /* 0x000fe20000100800 */
[C---:B------:R-:W-:Y:S02]  /*1190*/  IADD3 R34, R19.reuse, 0x120, RZ ;  /* 0x0000012013227810 */ /* 0x040fe40007ffe0ff */
[-C--:B------:R-:W-:Y:S01]  /*11a0*/  LEA.HI.SX32 R157, R28, R19.reuse, 0x1b ;  /* 0x000000131c9d7211 */ /* 0x080fe200078fdaff */
[----:B------:R0:W-:Y:S01]  /*11b0*/  STS [R162.X4], R0 ;  /* 0x00000000a2007388 */ /* 0x0001e20000004800 */
[C---:B------:R-:W-:Y:S02]  /*11c0*/  IADD3 R36, R19.reuse, 0x140, RZ ;  /* 0x0000014013247810 */ /* 0x040fe40007ffe0ff */
[----:B------:R-:W-:Y:S01]  /*11d0*/  LEA.HI.SX32 R156, R30, R19, 0x1b ;  /* 0x000000131e9c7211 */ /* 0x000fe200078fdaff */
[----:B------:R-:W-:Y:S01]  /*11e0*/  STL [R1+0x58], R160 ;  /* 0x000058a001007387 */ /* 0x000fe20000100800 */
[----:B------:R-:W-:-:S02]  /*11f0*/  IADD3 R38, R19, 0x160, RZ ;  /* 0x0000016013267810 */ /* 0x000fc40007ffe0ff */
[-C--:B------:R-:W-:Y:S01]  /*1200*/  LEA.HI.SX32 R155, R2, R19.reuse, 0x1b ;  /* 0x00000013029b7211 */ /* 0x080fe200078fdaff */
[----:B------:R-:W-:Y:S01]  /*1210*/  STL [R1+0x54], R159 ;  /* 0x0000549f01007387 */ /* 0x000fe20000100800 */
[C---:B------:R-:W-:Y:S02]  /*1220*/  IADD3 R40, R19.reuse, 0x180, RZ ;  /* 0x0000018013287810 */ /* 0x040fe40007ffe0ff */
[-C--:B------:R-:W-:Y:S01]  /*1230*/  LEA.HI.SX32 R154, R32, R19.reuse, 0x1b ;  /* 0x00000013209a7211 */ /* 0x080fe200078fdaff */
[----:B------:R-:W-:Y:S01]  /*1240*/  STL [R1+0x50], R158 ;  /* 0x0000509e01007387 */ /* 0x000fe20000100800 */
[C---:B------:R-:W-:Y:S02]  /*1250*/  IADD3 R42, R19.reuse, 0x1a0, RZ ;  /* 0x000001a0132a7810 */ /* 0x040fe40007ffe0ff */
[----:B------:R-:W-:Y:S01]  /*1260*/  LEA.HI.SX32 R153, R34, R19, 0x1b ;  /* 0x0000001322997211 */ /* 0x000fe200078fdaff */
[----:B------:R-:W-:Y:S01]  /*1270*/  STL [R1+0x4c], R157 ;  /* 0x00004c9d01007387 */ /* 0x000fe20000100800 */
[----:B------:R-:W-:-:S02]  /*1280*/  IADD3 R48, R19, 0x1c0, RZ ;  /* 0x000001c013307810 */ /* 0x000fc40007ffe0ff */
[-C--:B------:R-:W-:Y:S01]  /*1290*/  LEA.HI.SX32 R152, R36, R19.reuse, 0x1b ;  /* 0x0000001324987211 */ /* 0x080fe200078fdaff */
[----:B------:R-:W-:Y:S01]  /*12a0*/  STL [R1+0x48], R156 ;  /* 0x0000489c01007387 */ /* 0x000fe20000100800 */
[----:B------:R-:W-:Y:S02]  /*12b0*/  IADD3 R50, R19, 0x1e0, RZ ;  /* 0x000001e013327810 */ /* 0x000fe40007ffe0ff */
[-C--:B------:R-:W-:Y:S01]  /*12c0*/  LEA.HI.SX32 R151, R38, R19.reuse, 0x1b ;  /* 0x0000001326977211 */ /* 0x080fe200078fdaff */
[----:B------:R-:W-:Y:S01]  /*12d0*/  STL [R1+0x44], R155 ;  /* 0x0000449b01007387 */ /* 0x000fe20000100800 */
[-C--:B------:R-:W-:Y:S02]  /*12e0*/  LEA.HI.SX32 R150, R40, R19.reuse, 0x1b ;  /* 0x0000001328967211 */ /* 0x080fe400078fdaff */
[-C--:B------:R-:W-:Y:S01]  /*12f0*/  LEA.HI.SX32 R149, R42, R19.reuse, 0x1b ;  /* 0x000000132a957211 */ /* 0x080fe200078fdaff */
[----:B------:R-:W-:Y:S01]  /*1300*/  STL [R1+0x40], R154 ;  /* 0x0000409a01007387 */ /* 0x000fe20000100800 */
[----:B------:R-:W-:-:S02]  /*1310*/  LEA.HI.SX32 R141, R48, R19, 0x1b ;  /* 0x00000013308d7211 */ /* 0x000fc400078fdaff */
[----:B------:R-:W-:Y:S01]  /*1320*/  LEA R39, R23, R39, 0x4 ;  /* 0x0000002717277211 */ /* 0x000fe200078e20ff */
[----:B------:R-:W-:Y:S01]  /*1330*/  STL [R1+0x3c], R153 ;  /* 0x00003c9901007387 */ /* 0x000fe20000100800 */
[----:B------:R-:W-:Y:S02]  /*1340*/  LEA.HI.SX32 R140, R50, R19, 0x1b ;  /* 0x00000013328c7211 */ /* 0x000fe400078fdaff */
[C---:B------:R-:W-:Y:S01]  /*1350*/  SHF.L.U64.HI R21, R46.reuse, 0x2, R47 ;  /* 0x000000022e157819 */ /* 0x040fe2000001022f */
[----:B------:R-:W-:Y:S01]  /*1360*/  STL [R1+0x38], R152 ;  /* 0x0000389801007387 */ /* 0x000fe20000100800 */
[----:B------:R-:W-:-:S03]  /*1370*/  SHF.L.U32 R25, R46, 0x2, RZ ;  /* 0x000000022e197819 */ /* 0x000fc600000006ff */
[----:B------:R-:W-:Y:S01]  /*1380*/  STL [R1+0x34], R151 ;  /* 0x0000349701007387 */ /* 0x000fe20000100800 */
[----:B------:R-:W-:-:S03]  /*1390*/  LEA.HI.SX32 R39, R39, R39, 0x1b ;  /* 0x0000002727277211 */ /* 0x000fc600078fdaff */
[----:B------:R-:W-:Y:S04]  /*13a0*/  STL [R1+0x30], R150 ;  /* 0x0000309601007387 */ /* 0x000fe80000100800 */
[----:B------:R-:W-:Y:S01]  /*13b0*/  STL [R1+0x2c], R149 ;  /* 0x00002c9501007387 */ /* 0x000fe20000100800 */
[----:B------:R-:W-:-:S03]  /*13c0*/  IADD3 R48, P0, R25, UR18, RZ ;  /* 0x0000001219307c10 */ /* 0x000fc6000ff1e0ff */
[----:B------:R-:W-:Y:S04]  /*13d0*/  STL [R1+0x28], R141 ;  /* 0x0000288d01007387 */ /* 0x000fe80000100800 */
[----:B------:R-:W-:Y:S04]  /*13e0*/  STL [R1+0x24], R140 ;  /* 0x0000248c01007387 */ /* 0x000fe80000100800 */
[----:B------:R-:W-:Y:S04]  /*13f0*/  STL [R1+0x8c], R21 ;  /* 0x00008c1501007387 */ /* 0x000fe80000100800 */
[----:B------:R-:W-:Y:S01]  /*1400*/  STL [R1+0x90], R25 ;  /* 0x0000901901007387 */ /* 0x000fe20000100800 */
[----:B------:R-:W-:-:S02]  /*1410*/  IADD3.X R49, R21, UR19, RZ, P0, !PT ;  /* 0x0000001315317c10 */ /* 0x000fc400087fe4ff */
[----:B------:R-:W-:Y:S02]  /*1420*/  ISETP.GE.AND P0, PT, R109, UR7, PT ;  /* 0x000000076d007c0c */ /* 0x000fe4000bf06270 */
[C---:B------:R-:W-:Y:S02]  /*1430*/  LEA R2, P1, R46.reuse, UR20, 0x2 ;  /* 0x000000142e027c11 */ /* 0x040fe4000f8210ff */
[----:B------:R-:W-:Y:S02]  /*1440*/  ISETP.GE.AND P2, PT, R137, UR7, PT ;  /* 0x0000000789007c0c */ /* 0x000fe4000bf46270 */
[C---:B------:R-:W-:Y:S02]  /*1450*/  LEA.HI.X R3, R46.reuse, UR21, R47, 0x2, P1 ;  /* 0x000000152e037c11 */ /* 0x040fe400088f142f */
[----:B------:R-:W-:Y:S01]  /*1460*/  ISETP.GE.AND P1, PT, R46, UR7, PT ;  /* 0x000000072e007c0c */ /* 0x000fe2000bf26270 */
[----:B0-----:R-:W-:Y:S01]  /*1470*/  HFMA2.MMA R0, -RZ, RZ, 0, 0 ;  /* 0x00000000ff007435 */ /* 0x001fe200000001ff */
[----:B------:R-:W-:-:S02]  /*1480*/  ISETP.GE.AND P3, PT, R136, UR7, PT ;  /* 0x0000000788007c0c */ /* 0x000fc4000bf66270 */
[----:B------:R-:W-:Y:S02]  /*1490*/  ISETP.GE.AND P4, PT, R132, UR7, PT ;  /* 0x0000000784007c0c */ /* 0x000fe4000bf86270 */
[----:B------:R-:W-:Y:S02]  /*14a0*/  ISETP.GE.AND P5, PT, R135, UR7, PT ;  /* 0x0000000787007c0c */ /* 0x000fe4000bfa6270 */
[----:B------:R-:W-:Y:S01]  /*14b0*/  ISETP.GE.AND P6, PT, R133, UR7, PT ;  /* 0x0000000785007c0c */ /* 0x000fe2000bfc6270 */
[----:B--2---:R-:W-:Y:S04]  /*14c0*/  STS [R161.X4+0x80], R5 ;  /* 0x00008005a1007388 */ /* 0x004fe80000004800 */
[----:B---3--:R0:W-:Y:S04]  /*14d0*/  STS [R160.X4+0x100], R4 ;  /* 0x00010004a0007388 */ /* 0x0081e80000004800 */
[----:B----4-:R-:W-:Y:S04]  /*14e0*/  STS [R159.X4+0x180], R7 ;  /* 0x000180079f007388 */ /* 0x010fe80000004800 */
[----:B-----5:R-:W-:Y:S04]  /*14f0*/  STS [R158.X4+0x200], R6 ;  /* 0x000200069e007388 */ /* 0x020fe80000004800 */
        /* <DEDUP_REMOVED lines=36> */
[----:B------:R-:W5:Y:S06]  /*1740*/  @!P2 LDG.E R4, [R48.64+0x100] ;  /* 0x000100203004a981 */ /* 0x000f6c000c1e1900 */
[----:B------:R-:W5:Y:S01]  /*1750*/  @!P0 LDG.E R11, [R48.64+0x380] ;  /* 0x00038020300b8981 */ /* 0x000f62000c1e1900 */
[----:B------:R-:W-:-:S02]  /*1760*/  ISETP.GE.AND P0, PT, R130, UR7, PT ;  /* 0x0000000782007c0c */ /* 0x000fc4000bf06270 */
[----:B------:R-:W-:Y:S01]  /*1770*/  ISETP.GE.AND P1, PT, R119, UR7, PT ;  /* 0x0000000777007c0c */ /* 0x000fe2000bf26270 */
[----:B------:R-:W5:Y:S01]  /*1780*/  @!P3 LDG.E R7, [R48.64+0x180] ;  /* 0x000180203007b981 */ /* 0x000f62000c1e1900 */
[----:B------:R-:W-:Y:S02]  /*1790*/  ISETP.GE.AND P2, PT, R117, UR7, PT ;  /* 0x0000000775007c0c */ /* 0x000fe4000bf46270 */
[----:B------:R-:W-:Y:S01]  /*17a0*/  ISETP.GE.AND P3, PT, R115, UR7, PT ;  /* 0x0000000773007c0c */ /* 0x000fe2000bf66270 */
[----:B------:R-:W5:Y:S01]  /*17b0*/  @!P4 LDG.E R8, [R48.64+0x300] ;  /* 0x000300203008c981 */ /* 0x000f62000c1e1900 */
[----:B------:R-:W-:-:S03]  /*17c0*/  ISETP.GE.AND P4, PT, R113, UR7, PT ;  /* 0x0000000771007c0c */ /* 0x000fc6000bf86270 */
[----:B------:R-:W5:Y:S04]  /*17d0*/  @!P5 LDG.E R6, [R48.64+0x200] ;  /* 0x000200203006d981 */ /* 0x000f68000c1e1900 */
[----:B------:R-:W5:Y:S01]  /*17e0*/  @!P0 LDG.E R10, [R48.64+0x400] ;  /* 0x00040020300a8981 */ /* 0x000f62000c1e1900 */
[----:B------:R-:W-:Y:S02]  /*17f0*/  ISETP.GE.AND P0, PT, R121, UR7, PT ;  /* 0x0000000779007c0c */ /* 0x000fe4000bf06270 */
[----:B------:R-:W-:Y:S01]  /*1800*/  ISETP.GE.AND P5, PT, R111, UR7, PT ;  /* 0x000000076f007c0c */ /* 0x000fe2000bfa6270 */
[----:B------:R-:W5:Y:S01]  /*1810*/  @!P6 LDG.E R9, [R48.64+0x280] ;  /* 0x000280203009e981 */ /* 0x000f62000c1e1900 */
[----:B------:R-:W-:Y:S01]  /*1820*/  ISETP.GE.AND P6, PT, R107, UR7, PT ;  /* 0x000000076b007c0c */ /* 0x000fe2000bfc6270 */
[----:B--2---:R-:W-:Y:S01]  /*1830*/  CS2R R12, SRZ ;  /* 0x00000000000c7805 */ /* 0x004fe2000001ff00 */
[----:B---3--:R-:W-:Y:S01]  /*1840*/  CS2R R14, SRZ ;  /* 0x00000000000e7805 */ /* 0x008fe2000001ff00 */
[----:B----4-:R-:W-:Y:S01]  /*1850*/  CS2R R16, SRZ ;  /* 0x0000000000107805 */ /* 0x010fe2000001ff00 */
[----:B------:R-:W-:-:S03]  /*1860*/  MOV R18, RZ ;  /* 0x000000ff00127202 */ /* 0x000fc60000000f00 */
[----:B------:R-:W2:Y:S04]  /*1870*/  @!P1 LDG.E R12, [R48.64+0x500] ;  /* 0x00050020300c9981 */ /* 0x000ea8000c1e1900 */
[----:B------:R-:W3:Y:S04]  /*1880*/  @!P0 LDG.E R13, [R48.64+0x480] ;  /* 0x00048020300d8981 */ /* 0x000ee8000c1e1900 */
[----:B------:R-:W4:Y:S04]  /*1890*/  @!P2 LDG.E R15, [R48.64+0x580] ;  /* 0x00058020300fa981 */ /* 0x000f28000c1e1900 */
[----:B------:R-:W2:Y:S04]  /*18a0*/  @!P3 LDG.E R14, [R48.64+0x600] ;  /* 0x00060020300eb981 */ /* 0x000ea8000c1e1900 */
[----:B------:R-:W4:Y:S04]  /*18b0*/  @!P4 LDG.E R17, [R48.64+0x680] ;  /* 0x000680203011c981 */ /* 0x000f28000c1e1900 */
[----:B------:R-:W4:Y:S04]  /*18c0*/  @!P5 LDG.E R16, [R48.64+0x700] ;  /* 0x000700203010d981 */ /* 0x000f28000c1e1900 */
[----:B------:R-:W4:Y:S01]  /*18d0*/  @!P6 LDG.E R18, [R48.64+0x780] ;  /* 0x000780203012e981 */ /* 0x000f22000c1e1900 */
[----:B------:R-:W-:-:S02]  /*18e0*/  P2R R50, PR, RZ, 0x1 ;  /* 0x00000001ff327803 */ /* 0x000fc40000000000 */
[----:B------:R-:W-:Y:S02]  /*18f0*/  ISETP.GE.AND P0, PT, R46, UR7, PT ;  /* 0x000000072e007c0c */ /* 0x000fe4000bf06270 */
[----:B------:R-:W-:Y:S02]  /*1900*/  P2R R45, PR, RZ, 0x2 ;  /* 0x00000002ff2d7803 */ /* 0x000fe40000000000 */
[----:B------:R-:W-:Y:S01]  /*1910*/  ISETP.GE.AND P1, PT, R137, UR7, PT ;  /* 0x0000000789007c0c */ /* 0x000fe2000bf26270 */
[----:B------:R-:W-:Y:S01]  /*1920*/  CS2R R40, SRZ ;  /* 0x0000000000287805 */ /* 0x000fe2000001ff00 */
[----:B------:R-:W-:Y:S01]  /*1930*/  CS2R R42, SRZ ;  /* 0x00000000002a7805 */ /* 0x000fe2000001ff00 */
[----:B------:R-:W-:Y:S01]  /*1940*/  CS2R R52, SRZ ;  /* 0x0000000000347805 */ /* 0x000fe2000001ff00 */
[----:B------:R-:W-:Y:S01]  /*1950*/  CS2R R54, SRZ ;  /* 0x0000000000367805 */ /* 0x000fe2000001ff00 */
[----:B------:R-:W-:Y:S01]  /*1960*/  MOV R56, RZ ;  /* 0x000000ff00387202 */ /* 0x000fe20000000f00 */
[----:B-----5:R0:W-:Y:S04]  /*1970*/  STS [R162.X4], R0 ;  /* 0x00000000a2007388 */ /* 0x0201e80000004800 */
        /* <DEDUP_REMOVED lines=8> */
[----:B---3--:R-:W-:Y:S04]  /*1a00*/  STS [R153.X4+0x480], R13 ;  /* 0x0004800d99007388 */ /* 0x008fe80000004800 */
[----:B--2---:R-:W-:Y:S04]  /*1a10*/  STS [R152.X4+0x500], R12 ;  /* 0x0005000c98007388 */ /* 0x004fe80000004800 */
[----:B----4-:R-:W-:Y:S04]  /*1a20*/  STS [R151.X4+0x580], R15 ;  /* 0x0005800f97007388 */ /* 0x010fe80000004800 */
[----:B------:R-:W-:Y:S04]  /*1a30*/  STS [R150.X4+0x600], R14 ;  /* 0x0006000e96007388 */ /* 0x000fe80000004800 */
[----:B------:R-:W-:Y:S04]  /*1a40*/  STS [R149.X4+0x680], R17 ;  /* 0x0006801195007388 */ /* 0x000fe80000004800 */
[----:B------:R1:W-:Y:S04]  /*1a50*/  STS [R141.X4+0x700], R16 ;  /* 0x000700108d007388 */ /* 0x0003e80000004800 */
[----:B------:R2:W-:Y:S01]  /*1a60*/  STS [R140.X4+0x780], R18 ;  /* 0x000780128c007388 */ /* 0x0005e20000004800 */
[----:B------:R-:W-:-:S06]  /*1a70*/  NOP ;  /* 0x0000000000007918 */ /* 0x000fcc0000000000 */
[----:B------:R-:W3:Y:S04]  /*1a80*/  LDS R22, [R39.X4] ;  /* 0x0000000027167984 */ /* 0x000ee80000004800 */
[----:B------:R-:W4:Y:S04]  /*1a90*/  LDS R21, [R39.X4+0x4] ;  /* 0x0000040027157984 */ /* 0x000f280000004800 */
[----:B------:R-:W5:Y:S04]  /*1aa0*/  LDS R20, [R39.X4+0x8] ;  /* 0x0000080027147984 */ /* 0x000f680000004800 */
[----:B------:R-:W0:Y:S04]  /*1ab0*/  LDS R19, [R39.X4+0xc] ;  /* 0x00000c0027137984 */ /* 0x000e280000004800 */
[----:B------:R-:W-:Y:S04]  /*1ac0*/  LDS R4, [R39.X4+0x10] ;  /* 0x0000100027047984 */ /* 0x000fe80000004800 */
[----:B------:R-:W0:Y:S04]  /*1ad0*/  LDS R5, [R39.X4+0x14] ;  /* 0x0000140027057984 */ /* 0x000e280000004800 */
        /* <DEDUP_REMOVED lines=12> */
[----:B-1----:R-:W-:Y:S01]  /*1ba0*/  CS2R R16, SRZ ;  /* 0x0000000000107805 */ /* 0x002fe2000001ff00 */
[----:B--2---:R-:W-:-:S08]  /*1bb0*/  MOV R18, RZ ;  /* 0x000000ff00127202 */ /* 0x004fd00000000f00 */
[----:B------:R-:W2:Y:S01]  /*1bc0*/  @!P0 LDG.E R0, [R2.64] ;  /* 0x0000002002008981 */ /* 0x000ea2000c1e1900 */
[----:B------:R-:W-:-:S03]  /*1bd0*/  ISETP.GE.AND P0, PT, R109, UR7, PT ;  /* 0x000000076d007c0c */ /* 0x000fc6000bf06270 */
[----:B------:R-:W2:Y:S01]  /*1be0*/  @!P1 LDG.E R16, [R2.64+0x100] ;  /* 0x0001002002109981 */ /* 0x000ea2000c1e1900 */
[----:B------:R-:W-:-:S03]  /*1bf0*/  ISETP.GE.AND P1, PT, R135, UR7, PT ;  /* 0x0000000787007c0c */ /* 0x000fc6000bf26270 */
[----:B------:R-:W2:Y:S04]  /*1c00*/  @!P2 LDG.E R53, [R2.64+0x580] ;  /* 0x000580200235a981 */ /* 0x000ea8000c1e1900 */
[----:B------:R-:W2:Y:S04]  /*1c10*/  @!P3 LDG.E R52, [R2.64+0x600] ;  /* 0x000600200234b981 */ /* 0x000ea8000c1e1900 */
[----:B------:R-:W2:Y:S01]  /*1c20*/  @!P0 LDG.E R17, [R2.64+0x80] ;  /* 0x0000802002118981 */ /* 0x000ea2000c1e1900 */
        /* <DEDUP_REMOVED lines=9> */
[----:B------:R-:W2:Y:S06]  /*1cc0*/  @!P6 LDG.E R56, [R2.64+0x780] ;  /* 0x000780200238e981 */ /* 0x000eac000c1e1900 */
[----:B------:R-:W2:Y:S01]  /*1cd0*/  @!P0 LDG.E R42, [R2.64+0x280] ;  /* 0x00028020022a8981 */ /* 0x000ea2000c1e1900 */
[----:B------:R-:W-:-:S03]  /*1ce0*/  ISETP.GE.AND P0, PT, R131, UR7, PT ;  /* 0x0000000783007c0c */ /* 0x000fc6000bf06270 */
[----:B------:R-:W2:Y:S01]  /*1cf0*/  @!P1 LDG.E R43, [R2.64+0x400] ;  /* 0x00040020022b9981 */ /* 0x000ea2000c1e1900 */
[----:B------:R-:W-:Y:S01]  /*1d00*/  ISETP.NE.AND P1, PT, R45, RZ, PT ;  /* 0x000000ff2d00720c */ /* 0x000fe20003f25270 */
[----:B------:R-:W-:-:S10]  /*1d10*/  HFMA2.MMA R45, -RZ, RZ, 0, 0 ;  /* 0x00000000ff2d7435 */ /* 0x000fd400000001ff */
[----:B------:R-:W2:Y:S01]  /*1d20*/  @!P0 LDG.E R45, [R2.64+0x380] ;  /* 0x00038020022d8981 */ /* 0x000ea2000c1e1900 */
[----:B------:R-:W-:Y:S02]  /*1d30*/  ISETP.NE.AND P0, PT, R50, RZ, PT ;  /* 0x000000ff3200720c */ /* 0x000fe40003f05270 */
[----:B------:R-:W-:-:S06]  /*1d40*/  CS2R R50, SRZ ;  /* 0x0000000000327805 */ /* 0x000fcc000001ff00 */
[----:B------:R-:W2:Y:S05]  /*1d50*/  @!P1 LDG.E R50, [R2.64+0x500] ;  /* 0x0005002002329981 */ /* 0x000eaa000c1e1900 */
[----:B------:R-:W2:Y:S01]  /*1d60*/  @!P0 LDG.E R51, [R2.64+0x480] ;  /* 0x0004802002338981 */ /* 0x000ea2000c1e1900 */
[----:B---3--:R-:W-:-:S05]  /*1d70*/  FADD.FTZ R22, R22, UR5 ;  /* 0x0000000516167e21 */ /* 0x008fca0008010000 */
[----:B------:R-:W-:Y:S01]  /*1d80*/  FSETP.GTU.FTZ.AND P5, PT, R22, 20, PT ;  /* 0x41a000001600780b */ /* 0x000fe20003fbc000 */
[----:B----4-:R-:W-:Y:S02]  /*1d90*/  FADD.FTZ R21, R21, UR5 ;  /* 0x0000000515157e21 */ /* 0x010fe40008010000 */
[----:B-----5:R-:W-:Y:S02]  /*1da0*/  FADD.FTZ R20, R20, UR5 ;  /* 0x0000000514147e21 */ /* 0x020fe40008010000 */
[----:B------:R-:W-:Y:S01]  /*1db0*/  FADD.FTZ R19, R19, UR5 ;  /* 0x0000000513137e21 */ /* 0x000fe20008010000 */
[----:B------:R-:W-:Y:S01]  /*1dc0*/  BSSY B0, `(.L_x_801) ;  /* 0x000003b000007945 */ /* 0x000fe20003800000 */
[----:B------:R-:W-:Y:S02]  /*1dd0*/  ISETP.GE.AND P0, PT, R46, UR7, PT ;  /* 0x000000072e007c0c */ /* 0x000fe4000bf06270 */
[----:B------:R-:W-:Y:S02]  /*1de0*/  FSETP.GTU.FTZ.AND P4, PT, R21, 20, PT ;  /* 0x41a000001500780b */ /* 0x000fe40003f9c000 */
[----:B------:R-:W-:-:S02]  /*1df0*/  FSETP.GTU.FTZ.AND P3, PT, R20, 20, PT ;  /* 0x41a000001400780b */ /* 0x000fc40003f7c000 */
[----:B------:R-:W-:Y:S01]  /*1e00*/  FSETP.GTU.FTZ.AND P2, PT, R19, 20, PT ;  /* 0x41a000001300780b */ /* 0x000fe20003f5c000 */
[----:B--2---:R-:W-:Y:S04]  /*1e10*/  STS [R162.X4], R0 ;  /* 0x00000000a2007388 */ /* 0x004fe80000004800 */
[----:B------:R0:W-:Y:S04]  /*1e20*/  STS [R161.X4+0x80], R17 ;  /* 0x00008011a1007388 */ /* 0x0001e80000004800 */
[----:B------:R-:W-:Y:S04]  /*1e30*/  STS [R160.X4+0x100], R16 ;  /* 0x00010010a0007388 */ /* 0x000fe80000004800 */
[----:B------:R-:W-:Y:S04]  /*1e40*/  STS [R159.X4+0x180], R40 ;  /* 0x000180289f007388 */ /* 0x000fe80000004800 */
[----:B------:R1:W-:Y:S01]  /*1e50*/  STS [R158.X4+0x200], R18 ;  /* 0x000200129e007388 */ /* 0x0003e20000004800 */
[----:B0-----:R-:W-:-:S03]  /*1e60*/  FADD.FTZ R17, R5, UR5 ;  /* 0x0000000505117e21 */ /* 0x001fc60008010000 */
[----:B------:R0:W-:Y:S04]  /*1e70*/  STS [R157.X4+0x280], R42 ;  /* 0x0002802a9d007388 */ /* 0x0001e80000004800 */
[----:B------:R0:W-:Y:S01]  /*1e80*/  STS [R156.X4+0x300], R41 ;  /* 0x000300299c007388 */ /* 0x0001e20000004800 */
[----:B-1----:R-:W-:-:S03]  /*1e90*/  FADD.FTZ R18, R4, UR5 ;  /* 0x0000000504127e21 */ /* 0x002fc60008010000 */
        /* <DEDUP_REMOVED lines=9> */
[----:B------:R-:W-:Y:S01]  /*1f30*/  FSETP.GTU.FTZ.AND P1, PT, R18, 20, PT ;  /* 0x41a000001200780b */ /* 0x000fe20003f3c000 */
[----:B------:R-:W-:Y:S01]  /*1f40*/  FADD.FTZ R16, R6, UR5 ;  /* 0x0000000506107e21 */ /* 0x000fe20008010000 */
[----:B------:R-:W-:Y:S01]  /*1f50*/  FSETP.GTU.FTZ.AND P6, PT, R17, 20, PT ;  /* 0x41a000001100780b */ /* 0x000fe20003fdc000 */
[----:B------:R-:W-:-:S06]  /*1f60*/  NOP ;  /* 0x0000000000007918 */ /* 0x000fcc0000000000 */
[----:B------:R-:W-:Y:S05]  /*1f70*/  @P5 BRA `(.L_x_802) ;  /* 0x000001f000005947 */ /* 0x000fea0003800000 */
[----:B0-----:R-:W-:Y:S01]  /*1f80*/  FMUL.FTZ R22, R22, 1.4426950216293334961 ;  /* 0x3fb8aa3b16167820 */ /* 0x001fe20000410000 */
        /* <DEDUP_REMOVED lines=30> */
.L_x_802:
[----:B0-----:R-:W-:Y:S05]  /*2170*/  BSYNC B0 ;  /* 0x0000000000007941 */ /* 0x001fea0003800000 */
.L_x_801:
[----:B------:R-:W-:Y:S01]  /*2180*/  BSSY B0, `(.L_x_803) ;  /* 0x0000023000007945 */ /* 0x000fe20003800000 */
[----:B------:R-:W-:Y:S01]  /*2190*/  FSETP.GTU.FTZ.AND P5, PT, R16, 20, PT ;  /* 0x41a000001000780b */ /* 0x000fe20003fbc000 */
[----:B------:R-:W-:Y:S01]  /*21a0*/  FADD.FTZ R15, R15, UR5 ;  /* 0x000000050f0f7e21 */ /* 0x000fe20008010000 */
[----:B------:R-:W-:Y:S06]  /*21b0*/  @P4 BRA `(.L_x_804) ;  /* 0x000001f000004947 */ /* 0x000fec0003800000 */
        /* <DEDUP_REMOVED lines=31> */
.L_x_804:
[----:B------:R-:W-:Y:S05]  /*23b0*/  BSYNC B0 ;  /* 0x0000000000007941 */ /* 0x000fea0003800000 */
.L_x_803:
        /* <DEDUP_REMOVED lines=35> */
.L_x_806:
[----:B------:R-:W-:Y:S05]  /*25f0*/  BSYNC B0 ;  /* 0x0000000000007941 */ /* 0x000fea0003800000 */
.L_x_805:
        /* <DEDUP_REMOVED lines=35> */
.L_x_808:
[----:B------:R-:W-:Y:S05]  /*2830*/  BSYNC B0 ;  /* 0x0000000000007941 */ /* 0x000fea0003800000 */
.L_x_807:
        /* <DEDUP_REMOVED lines=35> */
.L_x_810:
[----:B------:R-:W-:Y:S05]  /*2a70*/  BSYNC B0 ;  /* 0x0000000000007941 */ /* 0x000fea0003800000 */
.L_x_809:
        /* <DEDUP_REMOVED lines=35> */
.L_x_812:
[----:B------:R-:W-:Y:S05]  /*2cb0*/  BSYNC B0 ;  /* 0x0000000000007941 */ /* 0x000fea0003800000 */
.L_x_811:
        /* <DEDUP_REMOVED lines=35> */
.L_x_814:
[----:B------:R-:W-:Y:S05]  /*2ef0*/  BSYNC B0 ;  /* 0x0000000000007941 */ /* 0x000fea0003800000 */
.L_x_813:
        /* <DEDUP_REMOVED lines=35> */
.L_x_816:
[----:B------:R-:W-:Y:S05]  /*3130*/  BSYNC B0 ;  /* 0x0000000000007941 */ /* 0x000fea0003800000 */
.L_x_815:
        /* <DEDUP_REMOVED lines=35> */
.L_x_818:
[----:B------:R-:W-:Y:S05]  /*3370*/  BSYNC B0 ;  /* 0x0000000000007941 */ /* 0x000fea0003800000 */
.L_x_817:
        /* <DEDUP_REMOVED lines=35> */
.L_x_820:
[----:B------:R-:W-:Y:S05]  /*35b0*/  BSYNC B0 ;  /* 0x0000000000007941 */ /* 0x000fea0003800000 */
.L_x_819:
[----:B------:R-:W-:Y:S01]  /*35c0*/  USHF.R.S32.HI UR40, URZ, 0x1f, UR25 ;  /* 0x0000001f3f287899 */ /* 0x000fe20008011419 */
[----:B------:R-:W-:Y:S01]  /*35d0*/  BSSY B0, `(.L_x_821) ;  /* 0x0000022000007945 */ /* 0x000fe20003800000 */
[----:B------:R-:W-:Y:S01]  /*35e0*/  FSETP.GTU.FTZ.AND P2, PT, R7, 20, PT ;  /* 0x41a000000700780b */ /* 0x000fe20003f5c000 */
[----:B------:R-:W-:Y:S07]  /*35f0*/  @P1 BRA `(.L_x_822) ;  /* 0x000001f000001947 */ /* 0x000fee0003800000 */
        /* <DEDUP_REMOVED lines=31> */
.L_x_822:
[----:B------:R-:W-:Y:S05]  /*37f0*/  BSYNC B0 ;  /* 0x0000000000007941 */ /* 0x000fea0003800000 */
.L_x_821:
        /* <DEDUP_REMOVED lines=33> */
.L_x_824:
[----:B------:R-:W-:Y:S05]  /*3a10*/  BSYNC B0 ;  /* 0x0000000000007941 */ /* 0x000fea0003800000 */
.L_x_823:
        /* <DEDUP_REMOVED lines=33> */
.L_x_826:
[----:B------:R-:W-:Y:S05]  /*3c30*/  BSYNC B0 ;  /* 0x0000000000007941 */ /* 0x000fea0003800000 */
.L_x_825:
        /* <DEDUP_REMOVED lines=33> */
.L_x_828:
[----:B------:R-:W-:Y:S05]  /*3e50*/  BSYNC B0 ;  /* 0x0000000000007941 */ /* 0x000fea0003800000 */
.L_x_827:
        /* <DEDUP_REMOVED lines=33> */
.L_x_830:
[----:B------:R-:W-:Y:S05]  /*4070*/  BSYNC B0 ;  /* 0x0000000000007941 */ /* 0x000fea0003800000 */
.L_x_829:
        /* <DEDUP_REMOVED lines=33> */
.L_x_832:
[----:B------:R-:W-:Y:S05]  /*4290*/  BSYNC B0 ;  /* 0x0000000000007941 */ /* 0x000fea0003800000 */
.L_x_831:
[----:B------:R-:W-:Y:S01]  /*42a0*/  ULDC.64 UR34, c[0x0][0x1f0] ;  /* 0x00007c0000227ab9 */ /* 0x000fe20000000a00 */
[----:B------:R-:W-:Y:S01]  /*42b0*/  MOV R2, UR25 ;  /* 0x0000001900027c02 */ /* 0x000fe20008000f00 */
[----:B------:R-:W-:Y:S01]  /*42c0*/  UIMAD UR8, UR13, UR34, URZ ;  /* 0x000000220d0872a4 */ /* 0x000fe2000f8e023f */
[----:B------:R-:W-:Y:S01]  /*42d0*/  MOV R3, UR40 ;  /* 0x0000002800037c02 */ /* 0x000fe20008000f00 */
[----:B------:R-:W-:Y:S01]  /*42e0*/  UIMAD.WIDE.U32 UR38, UR12, UR34, URZ ;  /* 0x000000220c2672a5 */ /* 0x000fe2000f8e003f */
[----:B------:R-:W-:Y:S01]  /*42f0*/  MOV R41, UR12 ;  /* 0x0000000c00297c02 */ /* 0x000fe20008000f00 */
[----:B------:R-:W-:Y:S01]  /*4300*/  UIMAD UR42, UR12, UR35, UR8 ;  /* 0x000000230c2a72a4 */ /* 0x000fe2000f8e0208 */
[----:B------:R-:W-:Y:S01]  /*4310*/  MOV R4, UR25 ;  /* 0x0000001900047c02 */ /* 0x000fe20008000f00 */
[----:B------:R-:W-:Y:S01]  /*4320*/  ULDC UR41, c[0x0][0x174] ;  /* 0x00005d0000297ab9 */ /* 0x000fe20000000800 */
[----:B------:R-:W-:Y:S01]  /*4330*/  MOV R5, UR40 ;  /* 0x0000002800057c02 */ /* 0x000fe20008000f00 */
[----:B------:R-:W-:Y:S01]  /*4340*/  ULDC.64 UR8, c[0x0][0x200] ;  /* 0x0000800000087ab9 */ /* 0x000fe20000000a00 */
[C---:B------:R-:W-:Y:S01]  /*4350*/  @!P0 IMAD.WIDE.U32 R2, R41.reuse, c[0x0][0x1f0], R2 ;  /* 0x00007c0029028a25 */ /* 0x040fe200078e0002 */
[----:B------:R-:W-:Y:S01]  /*4360*/  UIMAD UR34, UR13, UR8, URZ ;  /* 0x000000080d2272a4 */ /* 0x000fe2000f8e023f */
[----:B------:R-:W-:Y:S01]  /*4370*/  LDS R148, [R39.X4] ;  /* 0x0000000027947984 */ /* 0x000fe20000004800 */
[----:B------:R-:W-:Y:S01]  /*4380*/  UIMAD.WIDE.U32 UR36, UR12, UR8, URZ ;  /* 0x000000080c2472a5 */ /* 0x000fe2000f8e003f */
[----:B------:R-:W-:Y:S01]  /*4390*/  @!P0 IMAD.WIDE.U32 R4, R41, c[0x0][0x200], R4 ;  /* 0x0000800029048a25 */ /* 0x000fe200078e0004 */
[----:B------:R-:W-:Y:S01]  /*43a0*/  UIMAD UR44, UR12, UR9, UR34 ;  /* 0x000000090c2c72a4 */ /* 0x000fe2000f8e0222 */
[----:B------:R-:W-:Y:S01]  /*43b0*/  @!P0 IADD3 R3, R3, UR42, RZ ;  /* 0x0000002a03038c10 */ /* 0x000fe2000fffe0ff */
[----:B------:R-:W-:Y:S01]  /*43c0*/  UIADD3 UR41, UR6, -UR41, URZ ;  /* 0x8000002906297290 */ /* 0x000fe2000fffe03f */
[----:B------:R-:W-:Y:S01]  /*43d0*/  MOV R41, UR10 ;  /* 0x0000000a00297c02 */ /* 0x000fe20008000f00 */
[----:B------:R-:W-:Y:S01]  /*43e0*/  ULDC.64 UR8, c[0x0][0x1f8] ;  /* 0x00007e0000087ab9 */ /* 0x000fe20000000a00 */
[----:B------:R-:W-:Y:S01]  /*43f0*/  LDS R147, [R39.X4+0x4] ;  /* 0x0000040027937984 */ /* 0x000fe20000004800 */
[----:B------:R-:W-:Y:S01]  /*4400*/  UIMAD UR43, UR11, UR8, URZ ;  /* 0x000000080b2b72a4 */ /* 0x000fe2000f8e023f */
[----:B------:R-:W-:Y:S01]  /*4410*/  @!P0 IADD3 R5, R5, UR44, RZ ;  /* 0x0000002c05058c10 */ /* 0x000fe2000fffe0ff */
[C---:B------:R-:W-:Y:S01]  /*4420*/  @!P0 IMAD.WIDE.U32 R2, R41.reuse, c[0x0][0x1f8], R2 ;  /* 0x00007e0029028a25 */ /* 0x040fe200078e0002 */
[----:B------:R-:W-:Y:S01]  /*4430*/  ULDC.64 UR34, c[0x0][0x208] ;  /* 0x0000820000227ab9 */ /* 0x000fe20000000a00 */
[----:B------:R-:W-:Y:S01]  /*4440*/  LDS R146, [R39.X4+0x8] ;  /* 0x0000080027927984 */ /* 0x000fe20000004800 */
[----:B------:R-:W-:Y:S01]  /*4450*/  UIMAD UR43, UR10, UR9, UR43 ;  /* 0x000000090a2b72a4 */ /* 0x000fe2000f8e022b */
[----:B------:R-:W-:Y:S01]  /*4460*/  @!P0 IMAD.WIDE.U32 R4, R41, c[0x0][0x208], R4 ;  /* 0x0000820029048a25 */ /* 0x000fe200078e0004 */
[----:B------:R-:W-:Y:S01]  /*4470*/  UIMAD UR9, UR11, UR34, URZ ;  /* 0x000000220b0972a4 */ /* 0x000fe2000f8e023f */
[C---:B------:R-:W-:Y:S01]  /*4480*/  @!P0 IADD3 R43, P1, R46.reuse, R2, RZ ;  /* 0x000000022e2b8210 */ /* 0x040fe20007f3e0ff */
[----:B------:R-:W-:Y:S01]  /*4490*/  UIADD3 UR37, UR37, UR44, URZ ;  /* 0x0000002c25257290 */ /* 0x000fe2000fffe03f */
[----:B------:R-:W-:Y:S01]  /*44a0*/  LDS R145, [R39.X4+0xc] ;  /* 0x00000c0027917984 */ /* 0x000fe20000004800 */
[----:B------:R-:W-:Y:S01]  /*44b0*/  UIMAD UR44, UR10, UR35, UR9 ;  /* 0x000000230a2c72a4 */ /* 0x000fe2000f8e0209 */
[C---:B------:R-:W-:Y:S01]  /*44c0*/  @!P0 IADD3.X R50, R47.reuse, UR43, R3, P1, !PT ;  /* 0x0000002b2f328c10 */ /* 0x040fe20008ffe403 */
[----:B------:R-:W-:Y:S01]  /*44d0*/  UIADD3 UR39, UR39, UR42, URZ ;  /* 0x0000002a27277290 */ /* 0x000fe2000fffe03f */
[C---:B------:R-:W-:Y:S01]  /*44e0*/  @!P0 IADD3 R6, P1, R46.reuse, R4, RZ ;  /* 0x000000042e068210 */ /* 0x040fe20007f3e0ff */
[----:B------:R-:W-:Y:S01]  /*44f0*/  UIMAD UR41, UR41, -0x800, URZ ;  /* 0xfffff800292978a4 */ /* 0x000fe2000f8e023f */
[----:B------:R-:W-:Y:S01]  /*4500*/  LDS R144, [R39.X4+0x10] ;  /* 0x0000100027907984 */ /* 0x000fe20000004800 */
[----:B------:R-:W-:Y:S01]  /*4510*/  UIMAD.WIDE.U32 UR8, UR10, UR8, UR38 ;  /* 0x000000080a0872a5 */ /* 0x000fe2000f8e0026 */
[----:B------:R-:W-:Y:S01]  /*4520*/  @!P0 IADD3.X R5, R47, UR44, R5, P1, !PT ;  /* 0x0000002c2f058c10 */ /* 0x000fe20008ffe405 */
[----:B------:R-:W-:Y:S01]  /*4530*/  UIMAD.WIDE.U32 UR34, UR10, UR34, UR36 ;  /* 0x000000220a2272a5 */ /* 0x000fe2000f8e0024 */
[----:B------:R-:W-:Y:S01]  /*4540*/  LDS R143, [R39.X4+0x14] ;  /* 0x00001400278f7984 */ /* 0x000fe20000004800 */
[C---:B------:R-:W-:Y:S01]  /*4550*/  LEA R40, P1, R46.reuse, c[0x0][0x268], 0x2 ;  /* 0x00009a002e287a11 */ /* 0x040fe200078210ff */
[----:B------:R-:W-:Y:S01]  /*4560*/  USHF.R.S32.HI UR42, URZ, 0x1f, UR41 ;  /* 0x0000001f3f2a7899 */ /* 0x000fe20008011429 */
[C---:B------:R-:W-:Y:S01]  /*4570*/  LEA R42, P2, R46.reuse, c[0x0][0x258], 0x2 ;  /* 0x000096002e2a7a11 */ /* 0x040fe200078410ff */
[----:B------:R-:W-:Y:S01]  /*4580*/  LDS R142, [R39.X4+0x18] ;  /* 0x00001800278e7984 */ /* 0x000fe20000004800 */
[----:B------:R-:W-:Y:S01]  /*4590*/  UIADD3 UR37, UP0, UR41, UR8, URZ ;  /* 0x0000000829257290 */ /* 0x000fe2000ff1e03f */
[----:B------:R-:W-:Y:S01]  /*45a0*/  LEA.HI.X R41, R46, c[0x0][0x26c], R47, 0x2, P1 ;  /* 0x00009b002e297a11 */ /* 0x000fe200008f142f */
[----:B------:R-:W-:Y:S01]  /*45b0*/  UIADD3 UR36, UP1, UR41, UR34, URZ ;  /* 0x0000002229247290 */ /* 0x000fe2000ff3e03f */
[----:B------:R-:W-:Y:S01]  /*45c0*/  LDS R134, [R39.X4+0x1c] ;  /* 0x00001c0027867984 */ /* 0x000fe20000004800 */
[----:B------:R-:W-:Y:S01]  /*45d0*/  @!P0 LEA R2, P1, R43, c[0x0][0x268], 0x2 ;  /* 0x00009a002b028a11 */ /* 0x000fe200078210ff */
[----:B------:R-:W-:Y:S01]  /*45e0*/  UIADD3.X UR8, UR42, UR43, UR9, UP0, !UPT ;  /* 0x0000002b2a087290 */ /* 0x000fe200087fe409 */
[----:B------:R-:W-:Y:S01]  /*45f0*/  MOV R45, UR37 ;  /* 0x00000025002d7c02 */ /* 0x000fe20008000f00 */
[----:B------:R-:W-:Y:S01]  /*4600*/  LDS R129, [R39.X4+0x20] ;  /* 0x0000200027817984 */ /* 0x000fe20000004800 */
[----:B------:R-:W-:Y:S01]  /*4610*/  UIADD3.X UR34, UR42, UR44, UR35, UP1, !UPT ;  /* 0x0000002c2a227290 */ /* 0x000fe20008ffe423 */
[----:B------:R-:W-:-:S02]  /*4620*/  MOV R51, UR36 ;  /* 0x0000002400337c02 */ /* 0x000fc40008000f00 */
[----:B------:R-:W-:Y:S01]  /*4630*/  LDS R128, [R39.X4+0x24] ;  /* 0x0000240027807984 */ /* 0x000fe20000004800 */
[----:B------:R-:W-:-:S03]  /*4640*/  @!P0 LEA.HI.X R3, R43, c[0x0][0x26c], R50, 0x2, P1 ;  /* 0x00009b002b038a11 */ /* 0x000fc600008f1432 */
[----:B------:R-:W-:Y:S04]  /*4650*/  LDS R127, [R39.X4+0x28] ;  /* 0x00002800277f7984 */ /* 0x000fe80000004800 */
[----:B------:R-:W-:Y:S04]  /*4660*/  LDS R126, [R39.X4+0x2c] ;  /* 0x00002c00277e7984 */ /* 0x000fe80000004800 */
[----:B------:R-:W-:Y:S04]  /*4670*/  LDS R125, [R39.X4+0x30] ;  /* 0x00003000277d7984 */ /* 0x000fe80000004800 */
[----:B------:R-:W-:Y:S04]  /*4680*/  LDS R124, [R39.X4+0x34] ;  /* 0x00003400277c7984 */ /* 0x000fe80000004800 */
[----:B------:R-:W-:Y:S04]  /*4690*/  LDS R123, [R39.X4+0x38] ;  /* 0x00003800277b7984 */ /* 0x000fe80000004800 */
[----:B------:R-:W-:Y:S01]  /*46a0*/  LDS R122, [R39.X4+0x3c] ;  /* 0x00003c00277a7984 */ /* 0x000fe20000004800 */
[----:B------:R-:W-:-:S02]  /*46b0*/  ISETP.GE.AND P1, PT, R135, UR7, PT ;  /* 0x0000000787007c0c */ /* 0x000fc4000bf26270 */
[----:B------:R-:W-:Y:S02]  /*46c0*/  LEA.HI.X R0, R46, c[0x0][0x25c], R47, 0x2, P2 ;  /* 0x000097002e007a11 */ /* 0x000fe400010f142f */
[----:B------:R-:W-:Y:S02]  /*46d0*/  LEA R40, P2, R45, R40, 0x2 ;  /* 0x000000282d287211 */ /* 0x000fe400078410ff */
[----:B------:R-:W-:Y:S02]  /*46e0*/  LEA R42, P4, R51, R42, 0x2 ;  /* 0x0000002a332a7211 */ /* 0x000fe400078810ff */
[----:B------:R-:W-:Y:S02]  /*46f0*/  MOV R52, UR8 ;  /* 0x0000000800347c02 */ /* 0x000fe40008000f00 */
[----:B------:R-:W-:Y:S01]  /*4700*/  MOV R53, UR34 ;  /* 0x0000002200357c02 */ /* 0x000fe20008000f00 */
[----:B------:R-:W-:Y:S01]  /*4710*/  CS2R R56, SRZ ;  /* 0x0000000000387805 */ /* 0x000fe2000001ff00 */
[----:B------:R-:W-:-:S02]  /*4720*/  LEA.HI.X R41, R45, R41, R52, 0x2, P2 ;  /* 0x000000292d297211 */ /* 0x000fc400010f1434 */
[----:B------:R-:W-:Y:S02]  /*4730*/  ISETP.GE.AND P5, PT, R132, UR7, PT ;  /* 0x0000000784007c0c */ /* 0x000fe4000bfa6270 */
[----:B------:R-:W-:Y:S01]  /*4740*/  ISETP.GE.AND P6, PT, R133, UR7, PT ;  /* 0x0000000785007c0c */ /* 0x000fe2000bfc6270 */
[----:B------:R-:W-:Y:S01]  /*4750*/  CS2R R54, SRZ ;  /* 0x0000000000367805 */ /* 0x000fe2000001ff00 */
[----:B------:R-:W-:Y:S01]  /*4760*/  BAR.SYNC.DEFER_BLOCKING 0x0 ;  /* 0x0000000000007b1d */ /* 0x000fe20000010000 */
[----:B------:R-:W-:Y:S02]  /*4770*/  LEA.HI.X R43, R51, R0, R53, 0x2, P4 ;  /* 0x00000000332b7211 */ /* 0x000fe400020f1435 */
[----:B------:R-:W-:Y:S01]  /*4780*/  CS2R R52, SRZ ;  /* 0x0000000000347805 */ /* 0x000fe2000001ff00 */
[C---:B------:R-:W-:Y:S02]  /*4790*/  @!P0 LEA R4, P3, R6.reuse, c[0x0][0x258], 0x2 ;  /* 0x0000960006048a11 */ /* 0x040fe400078610ff */
[----:B------:R-:W-:Y:S01]  /*47a0*/  ISETP.GE.AND P2, PT, R137, UR7, PT ;  /* 0x0000000789007c0c */ /* 0x000fe2000bf46270 */
[----:B------:R-:W-:Y:S01]  /*47b0*/  HFMA2.MMA R66, -RZ, RZ, 0, 0 ;  /* 0x00000000ff427435 */ /* 0x000fe200000001ff */
[----:B------:R-:W-:Y:S01]  /*47c0*/  @!P0 LEA.HI.X R5, R6, c[0x0][0x25c], R5, 0x2, P3 ;  /* 0x0000970006058a11 */ /* 0x000fe200018f1405 */
[----:B------:R-:W-:Y:S01]  /*47d0*/  HFMA2.MMA R45, -RZ, RZ, 0, 0 ;  /* 0x00000000ff2d7435 */ /* 0x000fe200000001ff */
[----:B------:R-:W-:Y:S01]  /*47e0*/  MOV R58, RZ ;  /* 0x000000ff003a7202 */ /* 0x000fe20000000f00 */
[----:B------:R-:W-:Y:S01]  /*47f0*/  HFMA2.MMA R6, -RZ, RZ, 0, 0 ;  /* 0x00000000ff067435 */ /* 0x000fe200000001ff */
[----:B------:R-:W-:Y:S01]  /*4800*/  MOV R65, RZ ;  /* 0x000000ff00417202 */ /* 0x000fe20000000f00 */
[----:B------:R-:W-:Y:S01]  /*4810*/  CS2R R76, SRZ ;  /* 0x00000000004c7805 */ /* 0x000fe2000001ff00 */
[----:B------:R-:W-:Y:S01]  /*4820*/  CS2R R78, SRZ ;  /* 0x00000000004e7805 */ /* 0x000fe2000001ff00 */
[----:B------:R-:W-:Y:S01]  /*4830*/  MOV R80, RZ ;  /* 0x000000ff00507202 */ /* 0x000fe20000000f00 */
[----:B------:R-:W-:Y:S01]  /*4840*/  ULDC.64 UR34, c[0x0][0x2e8] ;  /* 0x0000ba0000227ab9 */ /* 0x000fe20000000a00 */
[----:B------:R-:W2:Y:S01]  /*4850*/  @!P1 LDG.E R52, [R40.64+-0x1e00] ;  /* 0xffe2002028349981 */ /* 0x000ea2000c1e1900 */
[----:B------:R-:W-:-:S02]  /*4860*/  ISETP.GE.AND P1, PT, R131, UR7, PT ;  /* 0x0000000783007c0c */ /* 0x000fc4000bf26270 */
[----:B------:R-:W-:Y:S01]  /*4870*/  ISETP.GE.AND P3, PT, R136, UR7, PT ;  /* 0x0000000788007c0c */ /* 0x000fe2000bf66270 */
[----:B------:R-:W-:Y:S01]  /*4880*/  CS2R R50, SRZ ;  /* 0x0000000000327805 */ /* 0x000fe2000001ff00 */
[----:B------:R-:W-:Y:S01]  /*4890*/  ISETP.GE.AND P4, PT, R109, UR7, PT ;  /* 0x000000076d007c0c */ /* 0x000fe2000bf86270 */
[----:B------:R0:W3:Y:S01]  /*48a0*/  @!P0 LDG.E R6, [R2.64] ;  /* 0x0000002002068981 */ /* 0x0000e2000c1e1900 */
[----:B------:R-:W-:-:S03]  /*48b0*/  MOV R0, RZ ;  /* 0x000000ff00007202 */ /* 0x000fc60000000f00 */
[----:B------:R-:W4:Y:S04]  /*48c0*/  @!P2 LDG.E R50, [R40.64+-0x1f00] ;  /* 0xffe100202832a981 */ /* 0x000f28000c1e1900 */
[----:B------:R-:W5:Y:S01]  /*48d0*/  @!P1 LDG.E R53, [R40.64+-0x1c80] ;  /* 0xffe3802028359981 */ /* 0x000f62000c1e1900 */
[----:B------:R-:W-:Y:S01]  /*48e0*/  ISETP.GE.AND P1, PT, R130, UR7, PT ;  /* 0x0000000782007c0c */ /* 0x000fe2000bf26270 */
[----:B0-----:R-:W-:Y:S02]  /*48f0*/  CS2R R2, SRZ ;  /* 0x0000000000027805 */ /* 0x001fe4000001ff00 */
[----:B------:R-:W2:Y:S04]  /*4900*/  @!P3 LDG.E R45, [R40.64+-0x1e80] ;  /* 0xffe18020282db981 */ /* 0x000ea8000c1e1900 */
[----:B------:R-:W2:Y:S04]  /*4910*/  @!P4 LDG.E R0, [R40.64+-0x1f80] ;  /* 0xffe080202800c981 */ /* 0x000ea8000c1e1900 */
[----:B------:R-:W4:Y:S04]  /*4920*/  @!P5 LDG.E R54, [R40.64+-0x1d00] ;  /* 0xffe300202836d981 */ /* 0x000f28000c1e1900 */
[----:B------:R-:W5:Y:S01]  /*4930*/  @!P1 LDG.E R56, [R40.64+-0x1c00] ;  /* 0xffe4002028389981 */ /* 0x000f62000c1e1900 */
[----:B------:R-:W-:-:S02]  /*4940*/  ISETP.GE.AND P1, PT, R121, UR7, PT ;  /* 0x0000000779007c0c */ /* 0x000fc4000bf26270 */
[----:B------:R-:W-:Y:S01]  /*4950*/  ISETP.GE.AND P2, PT, R117, UR7, PT ;  /* 0x0000000775007c0c */ /* 0x000fe2000bf46270 */
[----:B------:R-:W5:Y:S01]  /*4960*/  @!P6 LDG.E R51, [R40.64+-0x1d80] ;  /* 0xffe280202833e981 */ /* 0x000f62000c1e1900 */
        /* <DEDUP_REMOVED lines=16> */
[----:B----4-:R-:W-:Y:S04]  /*4a70*/  STS [R160.X4+0x100], R50 ;  /* 0x00010032a0007388 */ /* 0x010fe80000004800 */
[----:B------:R-:W-:Y:S04]  /*4a80*/  STS [R159.X4+0x180], R45 ;  /* 0x0001802d9f007388 */ /* 0x000fe80000004800 */
[----:B------:R-:W-:Y:S04]  /*4a90*/  STS [R158.X4+0x200], R52 ;  /* 0x000200349e007388 */ /* 0x000fe80000004800 */
[----:B-----5:R0:W-:Y:S04]  /*4aa0*/  STS [R157.X4+0x280], R51 ;  /* 0x000280339d007388 */ /* 0x0201e80000004800 */
        /* <DEDUP_REMOVED lines=9> */
[----:B------:R-:W-:Y:S01]  /*4b40*/  STS [R140.X4+0x780], R65 ;  /* 0x000780418c007388 */ /* 0x000fe20000004800 */
[----:B------:R-:W-:-:S06]  /*4b50*/  NOP ;  /* 0x0000000000007918 */ /* 0x000fcc0000000000 */
[----:B------:R-:W-:Y:S04]  /*4b60*/  LDS R59, [R39.X4] ;  /* 0x00000000273b7984 */ /* 0x000fe80000004800 */
[----:B------:R-:W-:Y:S04]  /*4b70*/  LDS R60, [R39.X4+0x4] ;  /* 0x00000400273c7984 */ /* 0x000fe80000004800 */
[----:B------:R-:W-:Y:S04]  /*4b80*/  LDS R100, [R39.X4+0x8] ;  /* 0x0000080027647984 */ /* 0x000fe80000004800 */
[----:B------:R-:W-:Y:S04]  /*4b90*/  LDS R74, [R39.X4+0xc] ;  /* 0x00000c00274a7984 */ /* 0x000fe80000004800 */
[----:B------:R-:W3:Y:S04]  /*4ba0*/  LDS R61, [R39.X4+0x10] ;  /* 0x00001000273d7984 */ /* 0x000ee80000004800 */
[----:B------:R-:W-:Y:S04]  /*4bb0*/  LDS R62, [R39.X4+0x14] ;  /* 0x00001400273e7984 */ /* 0x000fe80000004800 */
[----:B------:R-:W4:Y:S04]  /*4bc0*/  LDS R63, [R39.X4+0x18] ;  /* 0x00001800273f7984 */ /* 0x000f280000004800 */
[----:B------:R-:W2:Y:S04]  /*4bd0*/  LDS R73, [R39.X4+0x1c] ;  /* 0x00001c0027497984 */ /* 0x000ea80000004800 */
[----:B------:R-:W2:Y:S04]  /*4be0*/  LDS R72, [R39.X4+0x20] ;  /* 0x0000200027487984 */ /* 0x000ea80000004800 */
        /* <DEDUP_REMOVED lines=14> */
[----:B------:R-:W-:Y:S01]  /*4cd0*/  CS2R R52, SRZ ;  /* 0x0000000000347805 */ /* 0x000fe2000001ff00 */
[----:B------:R-:W-:Y:S01]  /*4ce0*/  CS2R R54, SRZ ;  /* 0x0000000000367805 */ /* 0x000fe2000001ff00 */
[----:B--2---:R-:W-:Y:S01]  /*4cf0*/  CS2R R56, SRZ ;  /* 0x0000000000387805 */ /* 0x004fe2000001ff00 */
[----:B------:R4:W2:Y:S04]  /*4d00*/  @!P3 LDG.E R78, [R42.64+-0x1a00] ;  /* 0xffe600202a4eb981 */ /* 0x0008a8000c1e1900 */
[----:B------:R4:W2:Y:S04]  /*4d10*/  @!P4 LDG.E R77, [R42.64+-0x1980] ;  /* 0xffe680202a4dc981 */ /* 0x0008a8000c1e1900 */
[----:B------:R4:W2:Y:S01]  /*4d20*/  @!P0 LDG.E R3, [R42.64+-0x1e80] ;  /* 0xffe180202a038981 */ /* 0x0008a2000c1e1900 */
[----:B------:R-:W-:-:S03]  /*4d30*/  ISETP.GE.AND P0, PT, R133, UR7, PT ;  /* 0x0000000785007c0c */ /* 0x000fc6000bf06270 */
[----:B------:R4:W2:Y:S01]  /*4d40*/  @!P1 LDG.E R51, [R42.64+-0x1f00] ;  /* 0xffe100202a339981 */ /* 0x0008a2000c1e1900 */
[----:B------:R-:W-:-:S03]  /*4d50*/  ISETP.GE.AND P1, PT, R135, UR7, PT ;  /* 0x0000000787007c0c */ /* 0x000fc6000bf26270 */
[----:B------:R4:W2:Y:S04]  /*4d60*/  @!P5 LDG.E R80, [R42.64+-0x1900] ;  /* 0xffe700202a50d981 */ /* 0x0008a8000c1e1900 */
[----:B------:R4:W2:Y:S04]  /*4d70*/  @!P6 LDG.E R79, [R42.64+-0x1880] ;  /* 0xffe780202a4fe981 */ /* 0x0008a8000c1e1900 */
[----:B------:R4:W2:Y:S01]  /*4d80*/  @!P0 LDG.E R52, [R42.64+-0x1d80] ;  /* 0xffe280202a348981 */ /* 0x0008a2000c1e1900 */
[----:B------:R-:W-:-:S03]  /*4d90*/  ISETP.GE.AND P0, PT, R131, UR7, PT ;  /* 0x0000000783007c0c */ /* 0x000fc6000bf06270 */
[----:B------:R4:W2:Y:S01]  /*4da0*/  @!P1 LDG.E R53, [R42.64+-0x1e00] ;  /* 0xffe200202a359981 */ /* 0x0008a2000c1e1900 */
[----:B------:R-:W-:-:S09]  /*4db0*/  ISETP.GE.AND P1, PT, R132, UR7, PT ;  /* 0x0000000784007c0c */ /* 0x000fd2000bf26270 */
[----:B------:R4:W2:Y:S01]  /*4dc0*/  @!P0 LDG.E R54, [R42.64+-0x1c80] ;  /* 0xffe380202a368981 */ /* 0x0008a2000c1e1900 */
[----:B------:R-:W-:-:S03]  /*4dd0*/  ISETP.GE.AND P0, PT, R121, UR7, PT ;  /* 0x0000000779007c0c */ /* 0x000fc6000bf06270 */
[----:B------:R4:W2:Y:S01]  /*4de0*/  @!P1 LDG.E R55, [R42.64+-0x1d00] ;  /* 0xffe300202a379981 */ /* 0x0008a2000c1e1900 */
[----:B------:R-:W-:Y:S01]  /*4df0*/  ISETP.NE.AND P1, PT, R75, RZ, PT ;  /* 0x000000ff4b00720c */ /* 0x000fe20003f25270 */
[----:B------:R-:W-:-:S08]  /*4e00*/  HFMA2.MMA R75, -RZ, RZ, 0, 0 ;  /* 0x00000000ff4b7435 */ /* 0x000fd000000001ff */
[----:B------:R4:W2:Y:S01]  /*4e10*/  @!P0 LDG.E R56, [R42.64+-0x1b80] ;  /* 0xffe480202a388981 */ /* 0x0008a2000c1e1900 */
[----:B------:R-:W-:-:S03]  /*4e20*/  ISETP.GE.AND P0, PT, R130, UR7, PT ;  /* 0x0000000782007c0c */ /* 0x000fc6000bf06270 */
[----:B------:R4:W2:Y:S04]  /*4e30*/  @!P1 LDG.E R76, [R42.64+-0x1b00] ;  /* 0xffe500202a4c9981 */ /* 0x0008a8000c1e1900 */
[----:B------:R4:W2:Y:S06]  /*4e40*/  @!P2 LDG.E R75, [R42.64+-0x1a80] ;  /* 0xffe580202a4ba981 */ /* 0x0008ac000c1e1900 */
[----:B------:R4:W2:Y:S01]  /*4e50*/  @!P0 LDG.E R57, [R42.64+-0x1c00] ;  /* 0xffe400202a398981 */ /* 0x0008a2000c1e1900 */
[----:B---3--:R-:W-:-:S02]  /*4e60*/  FMUL.FTZ R58, R61, -1.4426950216293334961 ;  /* 0xbfb8aa3b3d3a7820 */ /* 0x008fc40000410000 */
[----:B------:R-:W-:Y:S02]  /*4e70*/  FMUL.FTZ R0, R59, -1.4426950216293334961 ;  /* 0xbfb8aa3b3b007820 */ /* 0x000fe40000410000 */
[----:B0-----:R-:W-:Y:S01]  /*4e80*/  FMUL.FTZ R4, R60, -1.4426950216293334961 ;  /* 0xbfb8aa3b3c047820 */ /* 0x001fe20000410000 */
[----:B------:R-:W-:Y:S01]  /*4e90*/  MUFU.EX2 R87, R58 ;  /* 0x0000003a00577308 */ /* 0x000fe20000000800 */
[----:B------:R-:W-:-:S07]  /*4ea0*/  FMUL.FTZ R5, R100, -1.4426950216293334961 ;  /* 0xbfb8aa3b64057820 */ /* 0x000fce0000410000 */
[----:B------:R-:W-:Y:S08]  /*4eb0*/  MUFU.EX2 R81, R0 ;  /* 0x0000000000517308 */ /* 0x000ff00000000800 */
[----:B------:R-:W-:Y:S01]  /*4ec0*/  MUFU.EX2 R84, R4 ;  /* 0x0000000400547308 */ /* 0x000fe20000000800 */
[----:B----4-:R-:W-:Y:S02]  /*4ed0*/  FMUL.FTZ R43, R63, -1.4426950216293334961 ;  /* 0xbfb8aa3b3f2b7820 */ /* 0x010fe40000410000 */
[----:B------:R-:W-:-:S05]  /*4ee0*/  FMUL.FTZ R6, R74, -1.4426950216293334961 ;  /* 0xbfb8aa3b4a067820 */ /* 0x000fca0000410000 */
[----:B------:R-:W0:Y:S01]  /*4ef0*/  MUFU.EX2 R85, R5 ;  /* 0x0000000500557308 */ /* 0x000e220000000800 */
[----:B------:R-:W-:Y:S02]  /*4f00*/  FMUL.FTZ R45, R62, -1.4426950216293334961 ;  /* 0xbfb8aa3b3e2d7820 */ /* 0x000fe40000410000 */
[----:B------:R-:W-:-:S05]  /*4f10*/  FMUL.FTZ R42, R73, -1.4426950216293334961 ;  /* 0xbfb8aa3b492a7820 */ /* 0x000fca0000410000 */
[----:B------:R-:W1:Y:S08]  /*4f20*/  MUFU.EX2 R86, R6 ;  /* 0x0000000600567308 */ /* 0x000e700000000800 */
[----:B------:R-:W3:Y:S01]  /*4f30*/  MUFU.EX2 R43, R43 ;  /* 0x0000002b002b7308 */ /* 0x000ee20000000800 */
[----:B0-----:R-:W-:-:S07]  /*4f40*/  FADD.FTZ R85, R85, 1 ;  /* 0x3f80000055557421 */ /* 0x001fce0000010000 */
[----:B------:R-:W0:Y:S01]  /*4f50*/  MUFU.EX2 R45, R45 ;  /* 0x0000002d002d7308 */ /* 0x000e220000000800 */
[----:B------:R-:W-:-:S07]  /*4f60*/  FMUL.FTZ R41, R72, -1.4426950216293334961 ;  /* 0xbfb8aa3b48297820 */ /* 0x000fce0000410000 */
[----:B------:R-:W-:Y:S01]  /*4f70*/  MUFU.EX2 R42, R42 ;  /* 0x0000002a002a7308 */ /* 0x000fe20000000800 */
[----:B-1----:R-:W-:-:S07]  /*4f80*/  FADD.FTZ R86, R86, 1 ;  /* 0x3f80000056567421 */ /* 0x002fce0000010000 */
[----:B------:R-:W-:Y:S01]  /*4f90*/  MUFU.RCP R105, R85 ;  /* 0x0000005500697308 */ /* 0x000fe20000001000 */
[----:B---3--:R-:W-:Y:S02]  /*4fa0*/  FADD.FTZ R101, R43, 1 ;  /* 0x3f8000002b657421 */ /* 0x008fe40000010000 */
[----:B0-----:R-:W-:Y:S02]  /*4fb0*/  FADD.FTZ R102, R45, 1 ;  /* 0x3f8000002d667421 */ /* 0x001fe40000010000 */
[----:B------:R-:W-:-:S03]  /*4fc0*/  FADD.FTZ R87, R87, 1 ;  /* 0x3f80000057577421 */ /* 0x000fc60000010000 */
[----:B------:R-:W-:Y:S08]  /*4fd0*/  MUFU.EX2 R41, R41 ;  /* 0x0000002900297308 */ /* 0x000ff00000000800 */
[----:B------:R-:W-:Y:S01]  /*4fe0*/  MUFU.RCP R104, R86 ;  /* 0x0000005600687308 */ /* 0x000fe20000001000 */
[----:B------:R-:W-:-:S07]  /*4ff0*/  FMUL.FTZ R40, R71, -1.4426950216293334961 ;  /* 0xbfb8aa3b47287820 */ /* 0x000fce0000410000 */
[----:B------:R-:W-:Y:S08]  /*5000*/  MUFU.RCP R103, R87 ;  /* 0x0000005700677308 */ /* 0x000ff00000001000 */
[----:B------:R-:W-:Y:S08]  /*5010*/  MUFU.RCP R102, R102 ;  /* 0x0000006600667308 */ /* 0x000ff00000001000 */
[----:B------:R-:W0:Y:S01]  /*5020*/  MUFU.EX2 R40, R40 ;  /* 0x0000002800287308 */ /* 0x000e220000000800 */
[----:B------:R-:W-:-:S07]  /*5030*/  FMUL.FTZ R6, R70, -1.4426950216293334961 ;  /* 0xbfb8aa3b46067820 */ /* 0x000fce0000410000 */
[----:B------:R-:W-:Y:S01]  /*5040*/  MUFU.RCP R101, R101 ;  /* 0x0000006500657308 */ /* 0x000fe20000001000 */
[----:B------:R-:W-:Y:S02]  /*5050*/  FMUL.FTZ R5, R69, -1.4426950216293334961 ;  /* 0xbfb8aa3b45057820 */ /* 0x000fe40000410000 */
[----:B0-----:R-:W-:-:S05]  /*5060*/  FADD.FTZ R85, R40, 1 ;  /* 0x3f80000028557421 */ /* 0x001fca0000010000 */
[----:B------:R-:W-:Y:S01]  /*5070*/  MUFU.EX2 R6, R6 ;  /* 0x0000000600067308 */ /* 0x000fe20000000800 */
[----:B------:R-:W-:Y:S01]  /*5080*/  FMUL.FTZ R0, R68, -1.4426950216293334961 ;  /* 0xbfb8aa3b44007820 */ /* 0x000fe20000410000 */
[----:B-----5:R-:W-:Y:S04]  /*5090*/  STS [R162.X4], R50 ;  /* 0x00000032a2007388 */ /* 0x020fe80000004800 */
[----:B------:R0:W-:Y:S04]  /*50a0*/  STS [R161.X4+0x80], R2 ;  /* 0x00008002a1007388 */ /* 0x0001e80000004800 */
[----:B--2---:R-:W-:Y:S04]  /*50b0*/  STS [R160.X4+0x100], R51 ;  /* 0x00010033a0007388 */ /* 0x004fe80000004800 */
[----:B------:R1:W-:Y:S04]  /*50c0*/  STS [R159.X4+0x180], R3 ;  /* 0x000180039f007388 */ /* 0x0003e80000004800 */
        /* <DEDUP_REMOVED lines=13> */
[----:B------:R-:W2:Y:S04]  /*51a0*/  LDS R58, [R39.X4] ;  /* 0x00000000273a7984 */ /* 0x000ea80000004800 */
[----:B------:R-:W3:Y:S04]  /*51b0*/  LDS R57, [R39.X4+0x4] ;  /* 0x0000040027397984 */ /* 0x000ee80000004800 */
[----:B------:R-:W4:Y:S01]  /*51c0*/  LDS R56, [R39.X4+0x8] ;  /* 0x0000080027387984 */ /* 0x000f220000004800 */
[----:B0-----:R-:W-:Y:S02]  /*51d0*/  FADD.FTZ R2, R81, 1 ;  /* 0x3f80000051027421 */ /* 0x001fe40000010000 */
[----:B-1----:R-:W-:Y:S01]  /*51e0*/  FADD.FTZ R3, R84, 1 ;  /* 0x3f80000054037421 */ /* 0x002fe20000010000 */
[----:B------:R-:W0:Y:S03]  /*51f0*/  LDS R55, [R39.X4+0xc] ;  /* 0x00000c0027377984 */ /* 0x000e260000004800 */
[----:B------:R-:W1:Y:S01]  /*5200*/  MUFU.RCP R2, R2 ;  /* 0x0000000200027308 */ /* 0x000e620000001000 */
[----:B------:R-:W5:Y:S04]  /*5210*/  LDS R54, [R39.X4+0x10] ;  /* 0x0000100027367984 */ /* 0x000f680000004800 */
[----:B------:R-:W0:Y:S03]  /*5220*/  LDS R53, [R39.X4+0x14] ;  /* 0x0000140027357984 */ /* 0x000e260000004800 */
[----:B------:R-:W2:Y:S01]  /*5230*/  MUFU.RCP R3, R3 ;  /* 0x0000000300037308 */ /* 0x000ea20000001000 */
[----:B------:R-:W0:Y:S04]  /*5240*/  LDS R52, [R39.X4+0x18] ;  /* 0x0000180027347984 */ /* 0x000e280000004800 */
[----:B------:R-:W0:Y:S01]  /*5250*/  LDS R51, [R39.X4+0x1c] ;  /* 0x00001c0027337984 */ /* 0x000e220000004800 */
[----:B-1----:R-:W-:-:S04]  /*5260*/  FADD.FTZ R50, -R2, 1 ;  /* 0x3f80000002327421 */ /* 0x002fc80000010100 */
[----:B------:R-:W-:Y:S02]  /*5270*/  FFMA.FTZ R50, R59, R50, 1 ;  /* 0x3f8000003b327423 */ /* 0x000fe40000010032 */
[----:B--2---:R-:W-:Y:S02]  /*5280*/  FADD.FTZ R45, -R3, 1 ;  /* 0x3f800000032d7421 */ /* 0x004fe40000010100 */
[----:B------:R-:W-:Y:S02]  /*5290*/  FMUL.FTZ R43, R148, R58 ;  /* 0x0000003a942b7220 */ /* 0x000fe40000410000 */
[----:B---3--:R-:W-:Y:S02]  /*52a0*/  FMUL.FTZ R76, R147, R57 ;  /* 0x00000039934c7220 */ /* 0x008fe40000410000 */
[----:B------:R-:W-:Y:S02]  /*52b0*/  FMUL.FTZ R43, R2, R43 ;  /* 0x0000002b022b7220 */ /* 0x000fe40000410000 */
[----:B------:R-:W-:-:S02]  /*52c0*/  FFMA.FTZ R45, R60, R45, 1 ;  /* 0x3f8000003c2d7423 */ /* 0x000fc4000001002d */
[----:B------:R-:W-:Y:S02]  /*52d0*/  FMUL.FTZ R76, R3, R76 ;  /* 0x0000004c034c7220 */ /* 0x000fe40000410000 */
[----:B------:R-:W-:Y:S02]  /*52e0*/  FMUL.FTZ R84, R43, R50 ;  /* 0x000000322b547220 */ /* 0x000fe40000410000 */
[----:B------:R-:W-:Y:S01]  /*52f0*/  FADD.FTZ R75, R42, 1 ;  /* 0x3f8000002a4b7421 */ /* 0x000fe20000010000 */
[----:B------:R-:W-:Y:S01]  /*5300*/  LDS R50, [R39.X4+0x20] ;  /* 0x0000200027327984 */ /* 0x000fe20000004800 */
[----:B------:R-:W-:Y:S02]  /*5310*/  FADD.FTZ R43, -R105, 1 ;  /* 0x3f800000692b7421 */ /* 0x000fe40000010100 */
[----:B----4-:R-:W-:Y:S02]  /*5320*/  FMUL.FTZ R42, R146, R56 ;  /* 0x00000038922a7220 */ /* 0x010fe40000410000 */
[----:B------:R-:W-:-:S02]  /*5330*/  FMUL.FTZ R86, R76, R45 ;  /* 0x0000002d4c567220 */ /* 0x000fc40000410000 */
[----:B------:R-:W1:Y:S01]  /*5340*/  LDS R45, [R39.X4+0x24] ;  /* 0x00002400272d7984 */ /* 0x000e620000004800 */
[----:B------:R-:W-:Y:S02]  /*5350*/  FFMA.FTZ R43, R100, R43, 1 ;  /* 0x3f800000642b7423 */ /* 0x000fe4000001002b */
[----:B------:R-:W-:Y:S02]  /*5360*/  FMUL.FTZ R42, R105, R42 ;  /* 0x0000002a692a7220 */ /* 0x000fe40000410000 */
[----:B------:R-:W-:Y:S02]  /*5370*/  FADD.FTZ R76, R41, 1 ;  /* 0x3f800000294c7421 */ /* 0x000fe40000010000 */
[----:B------:R-:W-:Y:S02]  /*5380*/  FMUL.FTZ R88, R42, R43 ;  /* 0x0000002b2a587220 */ /* 0x000fe40000410000 */
[----:B------:R-:W-:Y:S02]  /*5390*/  FADD.FTZ R43, -R104, 1 ;  /* 0x3f800000682b7421 */ /* 0x000fe40000010100 */
[----:B0-----:R-:W-:-:S02]  /*53a0*/  FMUL.FTZ R41, R145, R55 ;  /* 0x0000003791297220 */ /* 0x001fc40000410000 */
[----:B------:R-:W-:Y:S02]  /*53b0*/  FFMA.FTZ R90, R74, R43, 1 ;  /* 0x3f8000004a5a7423 */ /* 0x000fe4000001002b */
[----:B------:R-:W-:Y:S01]  /*53c0*/  FMUL.FTZ R41, R104, R41 ;  /* 0x0000002968297220 */ /* 0x000fe20000410000 */
[----:B------:R-:W0:Y:S01]  /*53d0*/  MUFU.RCP R76, R76 ;  /* 0x0000004c004c7308 */ /* 0x000e220000001000 */
[----:B-----5:R-:W-:Y:S01]  /*53e0*/  FMUL.FTZ R42, R144, R54 ;  /* 0x00000036902a7220 */ /* 0x020fe20000410000 */
[----:B------:R-:W2:Y:S01]  /*53f0*/  LDS R43, [R39.X4+0x28] ;  /* 0x00002800272b7984 */ /* 0x000ea20000004800 */
[----:B------:R-:W-:Y:S02]  /*5400*/  FADD.FTZ R78, -R103, 1 ;  /* 0x3f800000674e7421 */ /* 0x000fe40000010100 */
[----:B------:R-:W-:Y:S02]  /*5410*/  FMUL.FTZ R90, R41, R90 ;  /* 0x0000005a295a7220 */ /* 0x000fe40000410000 */
[----:B------:R-:W-:Y:S01]  /*5420*/  FMUL.FTZ R42, R103, R42 ;  /* 0x0000002a672a7220 */ /* 0x000fe20000410000 */
[----:B------:R-:W3:Y:S01]  /*5430*/  MUFU.RCP R75, R75 ;  /* 0x0000004b004b7308 */ /* 0x000ee20000001000 */
[----:B------:R-:W-:-:S02]  /*5440*/  FADD.FTZ R41, -R102, 1 ;  /* 0x3f80000066297421 */ /* 0x000fc40000010100 */
[----:B------:R-:W-:Y:S02]  /*5450*/  FFMA.FTZ R77, R61, R78, 1 ;  /* 0x3f8000003d4d7423 */ /* 0x000fe4000001004e */
[----:B------:R-:W-:Y:S02]  /*5460*/  FFMA.FTZ R94, R62, R41, 1 ;  /* 0x3f8000003e5e7423 */ /* 0x000fe40000010029 */
[----:B------:R-:W-:Y:S02]  /*5470*/  FMUL.FTZ R92, R42, R77 ;  /* 0x0000004d2a5c7220 */ /* 0x000fe40000410000 */
[----:B------:R-:W-:Y:S01]  /*5480*/  FMUL.FTZ R41, R143, R53 ;  /* 0x000000358f297220 */ /* 0x000fe20000410000 */
[----:B------:R-:W4:Y:S01]  /*5490*/  LDS R42, [R39.X4+0x2c] ;  /* 0x00002c00272a7984 */ /* 0x000f220000004800 */
[----:B------:R-:W5:Y:S01]  /*54a0*/  MUFU.EX2 R5, R5 ;  /* 0x0000000500057308 */ /* 0x000f620000000800 */
[----:B------:R-:W-:Y:S02]  /*54b0*/  FADD.FTZ R40, -R101, 1 ;  /* 0x3f80000065287421 */ /* 0x000fe40000010100 */
[----:B------:R-:W-:-:S05]  /*54c0*/  FMUL.FTZ R41, R102, R41 ;  /* 0x0000002966297220 */ /* 0x000fca0000410000 */
[----:B------:R1:W1:Y:S01]  /*54d0*/  MUFU.RCP R77, R85 ;  /* 0x00000055004d7308 */ /* 0x0002620000001000 */
[----:B------:R-:W-:Y:S02]  /*54e0*/  FMUL.FTZ R94, R41, R94 ;  /* 0x0000005e295e7220 */ /* 0x000fe40000410000 */
[----:B------:R-:W-:Y:S02]  /*54f0*/  FFMA.FTZ R79, R63, R40, 1 ;  /* 0x3f8000003f4f7423 */ /* 0x000fe40000010028 */
[----:B0-----:R-:W-:Y:S02]  /*5500*/  FADD.FTZ R41, -R76, 1 ;  /* 0x3f8000004c297421 */ /* 0x001fe40000010100 */
[----:B------:R-:W-:Y:S01]  /*5510*/  FMUL.FTZ R40, R142, R52 ;  /* 0x000000348e287220 */ /* 0x000fe20000410000 */
[----:B------:R-:W0:Y:S01]  /*5520*/  MUFU.EX2 R0, R0 ;  /* 0x0000000000007308 */ /* 0x000e220000000800 */
[----:B------:R-:W-:Y:S02]  /*5530*/  FMUL.FTZ R78, R134, R51 ;  /* 0x00000033864e7220 */ /* 0x000fe40000410000 */
[----:B---3--:R-:W-:-:S02]  /*5540*/  FADD.FTZ R80, -R75, 1 ;  /* 0x3f8000004b507421 */ /* 0x008fc40000010100 */
[----:B------:R-:W-:Y:S02]  /*5550*/  FMUL.FTZ R40, R101, R40 ;  /* 0x0000002865287220 */ /* 0x000fe40000410000 */
[----:B------:R-:W-:Y:S02]  /*5560*/  FFMA.FTZ R106, R72, R41, 1 ;  /* 0x3f800000486a7423 */ /* 0x000fe40000010029 */
[----:B------:R-:W-:Y:S01]  /*5570*/  FMUL.FTZ R78, R75, R78 ;  /* 0x0000004e4b4e7220 */ /* 0x000fe20000410000 */
[----:B------:R-:W3:Y:S01]  /*5580*/  LDS R41, [R39.X4+0x30] ;  /* 0x0000300027297984 */ /* 0x000ee20000004800 */
[----:B------:R-:W-:Y:S02]  /*5590*/  FFMA.FTZ R81, R73, R80, 1 ;  /* 0x3f80000049517423 */ /* 0x000fe40000010050 */
[----:B-1----:R-:W-:Y:S02]  /*55a0*/  FADD.FTZ R85, R6, 1 ;  /* 0x3f80000006557421 */ /* 0x002fe40000010000 */
[----:B------:R-:W-:-:S02]  /*55b0*/  FMUL.FTZ R96, R40, R79 ;  /* 0x0000004f28607220 */ /* 0x000fc40000410000 */
[----:B------:R-:W-:Y:S01]  /*55c0*/  FMUL.FTZ R4, R67, -1.4426950216293334961 ;  /* 0xbfb8aa3b43047820 */ /* 0x000fe20000410000 */
[----:B------:R-:W1:Y:S01]  /*55d0*/  LDS R40, [R39.X4+0x34] ;  /* 0x0000340027287984 */ /* 0x000e620000004800 */
[----:B-----5:R-:W-:Y:S02]  /*55e0*/  FADD.FTZ R79, R5, 1 ;  /* 0x3f800000054f7421 */ /* 0x020fe40000010000 */
[----:B------:R-:W-:Y:S02]  /*55f0*/  FMUL.FTZ R6, R128, R45 ;  /* 0x0000002d80067220 */ /* 0x000fe40000410000 */
[----:B------:R-:W-:Y:S02]  /*5600*/  FMUL.FTZ R82, R66, -1.4426950216293334961 ;  /* 0xbfb8aa3b42527820 */ /* 0x000fe40000410000 */
[----:B------:R-:W-:Y:S02]  /*5610*/  FMUL.FTZ R98, R78, R81 ;  /* 0x000000514e627220 */ /* 0x000fe40000410000 */
[C---:B------:R-:W-:Y:S01]  /*5620*/  FADD.FTZ R80, -R77.reuse, 1 ;  /* 0x3f8000004d507421 */ /* 0x040fe20000010100 */
[----:B------:R-:W5:Y:S01]  /*5630*/  MUFU.RCP R78, R85 ;  /* 0x00000055004e7308 */ /* 0x000f620000001000 */
[----:B------:R-:W-:-:S02]  /*5640*/  FMUL.FTZ R6, R77, R6 ;  /* 0x000000064d067220 */ /* 0x000fc40000410000 */
[----:B------:R-:W-:Y:S02]  /*5650*/  FFMA.FTZ R81, R71, R80, 1 ;  /* 0x3f80000047517423 */ /* 0x000fe40000010050 */
[----:B------:R-:W-:-:S03]  /*5660*/  FMUL.FTZ R83, R65, -1.4426950216293334961 ;  /* 0xbfb8aa3b41537820 */ /* 0x000fc60000410000 */
[----:B------:R-:W1:Y:S01]  /*5670*/  MUFU.EX2 R4, R4 ;  /* 0x0000000400047308 */ /* 0x000e620000000800 */
[----:B------:R-:W-:Y:S02]  /*5680*/  FMUL.FTZ R108, R6, R81 ;  /* 0x00000051066c7220 */ /* 0x000fe40000410000 */
[----:B0-----:R-:W-:Y:S01]  /*5690*/  FADD.FTZ R80, R0, 1 ;  /* 0x3f80000000507421 */ /* 0x001fe20000010000 */
[----:B------:R-:W0:Y:S04]  /*56a0*/  LDS R6, [R39.X4+0x38] ;  /* 0x0000380027067984 */ /* 0x000e280000004800 */
[----:B------:R-:W1:Y:S01]  /*56b0*/  MUFU.RCP R79, R79 ;  /* 0x0000004f004f7308 */ /* 0x000e620000001000 */
[----:B------:R-:W-:Y:S01]  /*56c0*/  FMUL.FTZ R5, R129, R50 ;  /* 0x0000003281057220 */ /* 0x000fe20000410000 */
[----:B------:R-:W0:Y:S06]  /*56d0*/  LDS R0, [R39.X4+0x3c] ;  /* 0x00003c0027007984 */ /* 0x000e2c0000004800 */
[----:B------:R-:W1:Y:S01]  /*56e0*/  MUFU.EX2 R82, R82 ;  /* 0x0000005200527308 */ /* 0x000e620000000800 */
[----:B------:R-:W-:Y:S01]  /*56f0*/  FMUL.FTZ R5, R76, R5 ;  /* 0x000000054c057220 */ /* 0x000fe20000410000 */
[----:B------:R-:W-:Y:S06]  /*5700*/  BAR.SYNC.DEFER_BLOCKING 0x0 ;  /* 0x0000000000007b1d */ /* 0x000fec0000010000 */
[----:B------:R-:W0:Y:S01]  /*5710*/  MUFU.EX2 R83, R83 ;  /* 0x0000005300537308 */ /* 0x000e220000000800 */
[----:B------:R-:W-:-:S02]  /*5720*/  FMUL.FTZ R106, R5, R106 ;  /* 0x0000006a056a7220 */ /* 0x000fc40000410000 */
[----:B-----5:R-:W-:-:S05]  /*5730*/  FADD.FTZ R81, -R78, 1 ;  /* 0x3f8000004e517421 */ /* 0x020fca0000010100 */
[----:B------:R-:W5:Y:S01]  /*5740*/  MUFU.RCP R80, R80 ;  /* 0x0000005000507308 */ /* 0x000f620000001000 */
[----:B--2---:R-:W-:Y:S02]  /*5750*/  FMUL.FTZ R5, R127, R43 ;  /* 0x0000002b7f057220 */ /* 0x004fe40000410000 */
[----:B-1----:R-:W-:Y:S02]  /*5760*/  FADD.FTZ R85, R4, 1 ;  /* 0x3f80000004557421 */ /* 0x002fe40000010000 */
[----:B------:R-:W-:Y:S02]  /*5770*/  FFMA.FTZ R81, R70, R81, 1 ;  /* 0x3f80000046517423 */ /* 0x000fe40000010051 */
[----:B------:R-:W-:Y:S02]  /*5780*/  FADD.FTZ R112, -R79, 1 ;  /* 0x3f8000004f707421 */ /* 0x000fe40000010100 */
[----:B----4-:R-:W-:Y:S02]  /*5790*/  FMUL.FTZ R110, R126, R42 ;  /* 0x0000002a7e6e7220 */ /* 0x010fe40000410000 */
[----:B------:R-:W-:-:S02]  /*57a0*/  FMUL.FTZ R4, R78, R5 ;  /* 0x000000054e047220 */ /* 0x000fc40000410000 */
[----:B------:R-:W-:Y:S02]  /*57b0*/  FADD.FTZ R82, R82, 1 ;  /* 0x3f80000052527421 */ /* 0x000fe40000010000 */
[----:B------:R-:W-:Y:S02]  /*57c0*/  FFMA.FTZ R5, R69, R112, 1 ;  /* 0x3f80000045057423 */ /* 0x000fe40000010070 */
[----:B------:R-:W-:Y:S02]  /*57d0*/  FMUL.FTZ R110, R79, R110 ;  /* 0x0000006e4f6e7220 */ /* 0x000fe40000410000 */
[----:B------:R-:W-:Y:S01]  /*57e0*/  FMUL.FTZ R4, R4, R81 ;  /* 0x0000005104047220 */ /* 0x000fe20000410000 */
[----:B------:R-:W1:Y:S01]  /*57f0*/  MUFU.RCP R82, R82 ;  /* 0x0000005200527308 */ /* 0x000e620000001000 */
[----:B0-----:R-:W-:Y:S02]  /*5800*/  FADD.FTZ R83, R83, 1 ;  /* 0x3f80000053537421 */ /* 0x001fe40000010000 */
[----:B------:R-:W-:-:S02]  /*5810*/  FMUL.FTZ R110, R110, R5 ;  /* 0x000000056e6e7220 */ /* 0x000fc40000410000 */
[----:B-----5:R-:W-:-:S03]  /*5820*/  FADD.FTZ R5, -R80, 1 ;  /* 0x3f80000050057421 */ /* 0x020fc60000010100 */
[----:B------:R-:W0:Y:S01]  /*5830*/  MUFU.RCP R81, R85 ;  /* 0x0000005500517308 */ /* 0x000e220000001000 */
[----:B------:R-:W-:Y:S02]  /*5840*/  FFMA.FTZ R112, R68, R5, 1 ;  /* 0x3f80000044707423 */ /* 0x000fe40000010005 */
[----:B---3--:R-:W-:-:S05]  /*5850*/  FMUL.FTZ R5, R125, R41 ;  /* 0x000000297d057220 */ /* 0x008fca0000410000 */
[----:B------:R-:W2:Y:S01]  /*5860*/  MUFU.RCP R83, R83 ;  /* 0x0000005300537308 */ /* 0x000ea20000001000 */
[----:B------:R-:W-:Y:S02]  /*5870*/  FMUL.FTZ R5, R80, R5 ;  /* 0x0000000550057220 */ /* 0x000fe40000410000 */
[----:B------:R-:W-:Y:S02]  /*5880*/  FMUL.FTZ R114, R124, R40 ;  /* 0x000000287c727220 */ /* 0x000fe40000410000 */
[----:B------:R-:W-:Y:S02]  /*5890*/  FMUL.FTZ R112, R5, R112 ;  /* 0x0000007005707220 */ /* 0x000fe40000410000 */
[----:B-1----:R-:W-:Y:S02]  /*58a0*/  FADD.FTZ R5, -R82, 1 ;  /* 0x3f80000052057421 */ /* 0x002fe40000010100 */
[C---:B0-----:R-:W-:Y:S02]  /*58b0*/  FADD.FTZ R116, -R81.reuse, 1 ;  /* 0x3f80000051747421 */ /* 0x041fe40000010100 */
[----:B------:R-:W-:-:S02]  /*58c0*/  FMUL.FTZ R114, R81, R114 ;  /* 0x0000007251727220 */ /* 0x000fc40000410000 */
[----:B------:R-:W-:Y:S02]  /*58d0*/  FFMA.FTZ R85, R67, R116, 1 ;  /* 0x3f80000043557423 */ /* 0x000fe40000010074 */
[----:B------:R-:W-:Y:S02]  /*58e0*/  FFMA.FTZ R116, R66, R5, 1 ;  /* 0x3f80000042747423 */ /* 0x000fe40000010005 */
[----:B--2---:R-:W-:Y:S02]  /*58f0*/  FADD.FTZ R120, -R83, 1 ;  /* 0x3f80000053787421 */ /* 0x004fe40000010100 */
[----:B------:R-:W-:Y:S02]  /*5900*/  FMUL.FTZ R5, R123, R6 ;  /* 0x000000067b057220 */ /* 0x000fe40000410000 */
        /* <DEDUP_REMOVED lines=69> */
.L_x_834:
[----:B-1----:R-:W-:Y:S05]  /*5d60*/  BSYNC B0 ;  /* 0x0000000000007941 */ /* 0x002fea0003800000 */
.L_x_833:
        /* <DEDUP_REMOVED lines=94> */
[----:B------:R-:W-:-:S02]  /*6350*/  FMUL.FTZ R68, R68, R41 ;  /* 0x0000002944447220 */ /* 0x000fc40000410000 */
[----:B------:R-:W-:Y:S01]  /*6360*/  FMUL.FTZ R40, R67, R40 ;  /* 0x0000002843287220 */ /* 0x000fe20000410000 */
[----:B------:R-:W-:Y:S01]  /*6370*/  STS [R39.X4], R58 ;  /* 0x0000003a27007388 */ /* 0x000fe20000004800 */
        /* <DEDUP_REMOVED lines=56> */
.L_x_837:
[----:B------:R-:W-:Y:S05]  /*6700*/  BSYNC B0 ;  /* 0x0000000000007941 */ /* 0x000fea0003800000 */
.L_x_836:
        /* <DEDUP_REMOVED lines=43> */
.L_x_835:
[----:B------:R-:W2:Y:S01]  /*69c0*/  LDL.LU R0, [R1+0x98] ;  /* 0x0000980001007983 */ /* 0x000ea20000300800 */
[----:B0-----:R-:W-:Y:S01]  /*69d0*/  MOV R2, c[0x0][0x16c] ;  /* 0x00005b0000027a02 */ /* 0x001fe20000000f00 */
        /* <DEDUP_REMOVED lines=9> */
[----:B------:R0:W-:Y:S01]  /*6a70*/  STL [R1], R2 ;  /* 0x0000000201007387 */ /* 0x0001e20000100800 */
[----:B------:R-:W-:Y:S01]  /*6a80*/  FMUL.FTZ R162, R144, UR4 ;  /* 0x0000000490a27c20 */ /* 0x000fe20008410000 */
[----:B------:R-:W-:Y:S01]  /*6a90*/  CS2R R114, SRZ ;  /* 0x0000000000727805 */ /* 0x000fe2000001ff00 */
[----:B------:R-:W-:Y:S01]  /*6aa0*/  FMUL.FTZ R161, R143, UR4 ;  /* 0x000000048fa17c20 */ /* 0x000fe20008410000 */
[----:B------:R1:W-:Y:S01]  /*6ab0*/  STL [R1+0x88], RZ ;  /* 0x000088ff01007387 */ /* 0x0003e20000100800 */
        /* <DEDUP_REMOVED lines=18> */
[----:B------:R-:W-:Y:S01]  /*6be0*/  FFMA.FTZ R3, R33, R143, R0 ;  /* 0x0000008f21037223 */ /* 0x000fe20000010000 */
[----:B------:R-:W-:-:S03]  /*6bf0*/  MOV R0, RZ ;  /* 0x000000ff00007202 */ /* 0x000fc60000000f00 */
        /* <DEDUP_REMOVED lines=8> */
[----:B------:R-:W-:Y:S02]  /*6c80*/  FFMA.FTZ R40, R24, R123, R3 ;  /* 0x0000007b18287223 */ /* 0x000fe40000010003 */
[----:B0-----:R-:W-:Y:S02]  /*6c90*/  CS2R R2, SRZ ;  /* 0x0000000000027805 */ /* 0x001fe4000001ff00 */
[----:B------:R-:W-:-:S05]  /*6ca0*/  FFMA.FTZ R40, R23, R122, R40 ;  /* 0x0000007a17287223 */ /* 0x000fca0000010028 */
[----:B------:R1:W-:Y:S01]  /*6cb0*/  STL [R1+0x98], R40 ;  /* 0x0000982801007387 */ /* 0x0003e20000100800 */
[----:B------:R-:W-:Y:S05]  /*6cc0*/  @!P0 BRA `(.L_x_838) ;  /* 0x00003ed000008947 */ /* 0x000fea0003800000 */
[----:B------:R-:W-:Y:S01]  /*6cd0*/  UIADD3 UR43, UR24, -0x1, URZ ;  /* 0xffffffff182b7890 */ /* 0x000fe2000fffe03f */
[----:B------:R-:W-:Y:S01]  /*6ce0*/  CS2R R120, SRZ ;  /* 0x0000000000787805 */ /* 0x000fe2000001ff00 */
[----:B------:R-:W-:Y:S01]  /*6cf0*/  CS2R R118, SRZ ;  /* 0x0000000000767805 */ /* 0x000fe2000001ff00 */
[----:B------:R-:W-:Y:S01]  /*6d00*/  CS2R R116, SRZ ;  /* 0x0000000000747805 */ /* 0x000fe2000001ff00 */
[----:B------:R-:W-:Y:S01]  /*6d10*/  ULEA.HI UR9, UR43, UR43, URZ, 0x1 ;  /* 0x0000002b2b097291 */ /* 0x000fe2000f8f083f */
[----:B------:R-:W-:Y:S01]  /*6d20*/  CS2R R114, SRZ ;  /* 0x0000000000727805 */ /* 0x000fe2000001ff00 */
[----:B------:R-:W-:Y:S01]  /*6d30*/  CS2R R112, SRZ ;  /* 0x0000000000707805 */ /* 0x000fe2000001ff00 */
[----:B------:R-:W-:Y:S01]  /*6d40*/  MOV R6, RZ ;  /* 0x000000ff00067202 */ /* 0x000fe20000000f00 */
        /* <DEDUP_REMOVED lines=8> */
.L_x_886:
[----:B------:R-:W2:Y:S01]  /*6dd0*/  LDL R69, [R1+0x18] ;  /* 0x0000180001457983 */ /* 0x000ea20000100800 */
[----:B------:R-:W-:-:S03]  /*6de0*/  ULDC.64 UR36, c[0x0][0x180] ;  /* 0x0000600000247ab9 */ /* 0x000fc60000000a00 */
[----:B------:R-:W3:Y:S04]  /*6df0*/  LDL R68, [R1+0x14] ;  /* 0x0000140001447983 */ /* 0x000ee80000100800 */
[----:B------:R-:W4:Y:S04]  /*6e00*/  LDL R52, [R1+0x20] ;  /* 0x0000200001347983 */ /* 0x000f280000100800 */
[----:B------:R-:W4:Y:S04]  /*6e10*/  LDL R60, [R1+0x1c] ;  /* 0x00001c00013c7983 */ /* 0x000f280000100800 */
[----:B------:R-:W4:Y:S04]  /*6e20*/  LDL R65, [R1+0x64] ;  /* 0x0000640001417983 */ /* 0x000f280000100800 */
[----:B------:R-:W4:Y:S01]  /*6e30*/  LDL R64, [R1+0x68] ;  /* 0x0000680001407983 */ /* 0x000f220000100800 */
[----:B------:R-:W-:-:S02]  /*6e40*/  UIMAD UR38, UR11, UR36, URZ ;  /* 0x000000240b2672a4 */ /* 0x000fc4000f8e023f */
[----:B------:R-:W-:Y:S01]  /*6e50*/  UIMAD.WIDE.U32 UR34, UR10, UR36, URZ ;  /* 0x000000240a2272a5 */ /* 0x000fe2000f8e003f */
[----:B------:R-:W4:Y:S01]  /*6e60*/  LDL R67, [R1+0x10] ;  /* 0x0000100001437983 */ /* 0x000f220000100800 */
[----:B------:R-:W-:Y:S02]  /*6e70*/  UIMAD UR38, UR10, UR37, UR38 ;  /* 0x000000250a2672a4 */ /* 0x000fe4000f8e0226 */
[----:B------:R-:W-:Y:S01]  /*6e80*/  USHF.R.S32.HI UR44, URZ, 0x1f, UR7 ;  /* 0x0000001f3f2c7899 */ /* 0x000fe20008011407 */
[----:B------:R-:W4:Y:S01]  /*6e90*/  LDL R57, [R1+0xc] ;  /* 0x00000c0001397983 */ /* 0x000f220000100800 */
[----:B------:R-:W-:Y:S02]  /*6ea0*/  ULDC.64 UR36, c[0x0][0x188] ;  /* 0x0000620000247ab9 */ /* 0x000fe40000000a00 */
[----:B------:R-:W-:Y:S01]  /*6eb0*/  UIADD3 UR35, UR35, UR38, URZ ;  /* 0x0000002623237290 */ /* 0x000fe2000fffe03f */
[----:B------:R-:W4:Y:S01]  /*6ec0*/  LDL R56, [R1+0x8] ;  /* 0x0000080001387983 */ /* 0x000f220000100800 */
[----:B------:R-:W-:-:S02]  /*6ed0*/  UIMAD UR45, UR44, UR36, URZ ;  /* 0x000000242c2d72a4 */ /* 0x000fc4000f8e023f */
[----:B------:R-:W-:Y:S01]  /*6ee0*/  ULDC.64 UR38, c[0x0][0x220] ;  /* 0x0000880000267ab9 */ /* 0x000fe20000000a00 */
[----:B------:R-:W4:Y:S01]  /*6ef0*/  LDL R66, [R1+0x4] ;  /* 0x0000040001427983 */ /* 0x000f220000100800 */
[----:B------:R-:W-:Y:S02]  /*6f00*/  UIMAD UR45, UR7, UR37, UR45 ;  /* 0x00000025072d72a4 */ /* 0x000fe4000f8e022d */
[----:B------:R-:W-:Y:S01]  /*6f10*/  UIMAD.WIDE.U32 UR36, UR7, UR36, UR34 ;  /* 0x00000024072472a5 */ /* 0x000fe2000f8e0022 */
[----:B------:R-:W-:Y:S01]  /*6f20*/  MOV R41, UR7 ;  /* 0x0000000700297c02 */ /* 0x000fe20008000f00 */
[----:B------:R-:W4:Y:S01]  /*6f30*/  LDL R62, [R1+0x7c] ;  /* 0x00007c00013e7983 */ /* 0x000f220000100800 */
[----:B------:R-:W-:Y:S02]  /*6f40*/  ULDC.64 UR34, c[0x0][0x1a0] ;  /* 0x0000680000227ab9 */ /* 0x000fe40000000a00 */
[----:B------:R-:W-:Y:S01]  /*6f50*/  UIMAD UR46, UR44, UR34, URZ ;  /* 0x000000222c2e72a4 */ /* 0x000fe2000f8e023f */
[----:B------:R-:W4:Y:S01]  /*6f60*/  LDL R59, [R1+0x78] ;  /* 0x00007800013b7983 */ /* 0x000f220000100800 */
[----:B------:R-:W-:-:S02]  /*6f70*/  UIADD3 UR34, UR37, UR45, URZ ;  /* 0x0000002d25227290 */ /* 0x000fc4000fffe03f */
[----:B------:R-:W-:Y:S01]  /*6f80*/  ULEA UR38, UP0, UR36, UR38, 0x2 ;  /* 0x0000002624267291 */ /* 0x000fe2000f80103f */
[----:B------:R-:W4:Y:S03]  /*6f90*/  LDL R58, [R1+0x74] ;  /* 0x00007400013a7983 */ /* 0x000f260000100800 */
[----:B------:R-:W-:Y:S01]  /*6fa0*/  ULEA.HI.X UR39, UR36, UR39, UR34, 0x2, UP0 ;  /* 0x0000002724277291 */ /* 0x000fe200080f1422 */
[----:B------:R-:W4:Y:S02]  /*6fb0*/  LDL R61, [R1+0x70] ;  /* 0x00007000013d7983 */ /* 0x000f240000100800 */
[----:B------:R-:W-:Y:S02]  /*6fc0*/  ULDC UR34, c[0x0][0x168] ;  /* 0x00005a0000227ab9 */ /* 0x000fe40000000800 */
[----:B------:R-:W-:Y:S01]  /*6fd0*/  UIADD3 UR34, -UR25, UR34, URZ ;  /* 0x0000002219227290 */ /* 0x000fe2000fffe13f */
[----:B-1----:R-:W-:Y:S01]  /*6fe0*/  IMAD.WIDE.U32 R40, R41, c[0x0][0x1a0], R46 ;  /* 0x0000680029287a25 */ /* 0x002fe200078e002e */
[----:B------:R-:W-:Y:S01]  /*6ff0*/  UIMAD UR35, UR7, UR35, UR46 ;  /* 0x00000023072372a4 */ /* 0x000fe2000f8e022e */
[----:B------:R-:W-:Y:S01]  /*7000*/  HFMA2.MMA R45, -RZ, RZ, 0, 0 ;  /* 0x00000000ff2d7435 */ /* 0x000fe200000001ff */
[----:B------:R-:W-:Y:S01]  /*7010*/  CS2R R54, SRZ ;  /* 0x0000000000367805 */ /* 0x000fe2000001ff00 */
[----:B------:R-:W4:Y:S01]  /*7020*/  LDL R77, [R1+0x58] ;  /* 0x00005800014d7983 */ /* 0x000f220000100800 */
[----:B------:R-:W-:-:S02]  /*7030*/  ISETP.GE.AND P1, PT, R46, UR34, PT ;  /* 0x000000222e007c0c */ /* 0x000fc4000bf26270 */
[----:B------:R-:W-:Y:S01]  /*7040*/  LEA R42, P0, R40, UR22, 0x2 ;  /* 0x00000016282a7c11 */ /* 0x000fe2000f8010ff */
[----:B------:R-:W4:Y:S01]  /*7050*/  LDL R76, [R1+0x54] ;  /* 0x00005400014c7983 */ /* 0x000f220000100800 */
[----:B------:R-:W-:-:S03]  /*7060*/  IADD3 R41, R41, UR35, RZ ;  /* 0x0000002329297c10 */ /* 0x000fc6000fffe0ff */
[----:B------:R-:W4:Y:S01]  /*7070*/  LDL R75, [R1+0x50] ;  /* 0x00005000014b7983 */ /* 0x000f220000100800 */
[----:B------:R-:W-:Y:S02]  /*7080*/  LEA.HI.X R43, R40, UR23, R41, 0x2, P0 ;  /* 0x00000017282b7c11 */ /* 0x000fe400080f1429 */
[----:B------:R-:W-:Y:S01]  /*7090*/  CS2R R40, SRZ ;  /* 0x0000000000287805 */ /* 0x000fe2000001ff00 */
[----:B------:R-:W4:Y:S04]  /*70a0*/  LDL R74, [R1+0x4c] ;  /* 0x00004c00014a7983 */ /* 0x000f280000100800 */
[----:B------:R-:W4:Y:S04]  /*70b0*/  LDL R73, [R1+0x48] ;  /* 0x0000480001497983 */ /* 0x000f280000100800 */
[----:B------:R-:W4:Y:S04]  /*70c0*/  @!P1 LDG.E R40, [R42.64] ;  /* 0x000000202a289981 */ /* 0x000f28000c1e1900 */
[----:B------:R-:W4:Y:S04]  /*70d0*/  LDL R72, [R1+0x44] ;  /* 0x0000440001487983 */ /* 0x000f280000100800 */
[----:B------:R-:W4:Y:S04]  /*70e0*/  LDL R71, [R1+0x40] ;  /* 0x0000400001477983 */ /* 0x000f280000100800 */
[----:B------:R-:W4:Y:S01]  /*70f0*/  LDL R70, [R1+0x3c] ;  /* 0x00003c0001467983 */ /* 0x000f220000100800 */
[----:B--2---:R-:W-:-:S02]  /*7100*/  ISETP.GE.AND P4, PT, R69, UR34, PT ;  /* 0x0000002245007c0c */ /* 0x004fc4000bf86270 */
[----:B------:R-:W-:Y:S01]  /*7110*/  MOV R50, UR38 ;  /* 0x0000002600327c02 */ /* 0x000fe20008000f00 */
[----:B------:R-:W2:Y:S01]  /*7120*/  LDL R69, [R1+0x38] ;  /* 0x0000380001457983 */ /* 0x000ea20000100800 */
[----:B---3--:R-:W-:Y:S02]  /*7130*/  ISETP.GE.AND P5, PT, R68, UR34, PT ;  /* 0x0000002244007c0c */ /* 0x008fe4000bfa6270 */
[----:B------:R-:W-:Y:S01]  /*7140*/  MOV R51, UR39 ;  /* 0x0000002700337c02 */ /* 0x000fe20008000f00 */
[----:B------:R-:W3:Y:S01]  /*7150*/  LDL R68, [R1+0x34] ;  /* 0x0000340001447983 */ /* 0x000ee20000100800 */
[----:B----4-:R-:W-:Y:S02]  /*7160*/  ISETP.GE.AND P2, PT, R52, UR34, PT ;  /* 0x0000002234007c0c */ /* 0x010fe4000bf46270 */
[----:B------:R-:W-:Y:S01]  /*7170*/  ISETP.GE.AND P3, PT, R60, UR34, PT ;  /* 0x000000223c007c0c */ /* 0x000fe2000bf66270 */
[----:B------:R0:W4:Y:S01]  /*7180*/  LDG.E R63, [R50.64] ;  /* 0x00000020323f7981 */ /* 0x000122000c1e1900 */
[----:B------:R-:W-:-:S03]  /*7190*/  CS2R R52, SRZ ;  /* 0x0000000000347805 */ /* 0x000fc6000001ff00 */
[----:B------:R-:W2:Y:S04]  /*71a0*/  LDL R60, [R1+0x6c] ;  /* 0x00006c00013c7983 */ /* 0x000ea80000100800 */
[----:B------:R1:W3:Y:S01]  /*71b0*/  @!P4 LDG.E R53, [R42.64+0x180] ;  /* 0x000180202a35c981 */ /* 0x0002e2000c1e1900 */
[----:B------:R-:W-:-:S03]  /*71c0*/  ISETP.GE.AND P4, PT, R65, UR34, PT ;  /* 0x0000002241007c0c */ /* 0x000fc6000bf86270 */
[----:B------:R1:W3:Y:S01]  /*71d0*/  @!P5 LDG.E R52, [R42.64+0x200] ;  /* 0x000200202a34d981 */ /* 0x0002e2000c1e1900 */
[----:B------:R-:W-:-:S03]  /*71e0*/  ISETP.GE.AND P5, PT, R64, UR34, PT ;  /* 0x0000002240007c0c */ /* 0x000fc6000bfa6270 */
[----:B------:R-:W3:Y:S04]  /*71f0*/  LDL R65, [R1+0x60] ;  /* 0x0000600001417983 */ /* 0x000ee80000100800 */
[----:B------:R-:W4:Y:S04]  /*7200*/  @!P2 LDG.E R45, [R42.64+0x80] ;  /* 0x000080202a2da981 */ /* 0x000f28000c1e1900 */
[----:B------:R-:W4:Y:S01]  /*7210*/  LDL R64, [R1+0x5c] ;  /* 0x00005c0001407983 */ /* 0x000f220000100800 */
[----:B------:R-:W-:Y:S02]  /*7220*/  ISETP.GE.AND P0, PT, R67, UR34, PT ;  /* 0x0000002243007c0c */ /* 0x000fe4000bf06270 */
[----:B------:R-:W-:Y:S01]  /*7230*/  ISETP.GE.AND P1, PT, R57, UR34, PT ;  /* 0x0000002239007c0c */ /* 0x000fe2000bf26270 */
[----:B------:R-:W4:Y:S01]  /*7240*/  @!P3 LDG.E R41, [R42.64+0x100] ;  /* 0x000100202a29b981 */ /* 0x000f22000c1e1900 */
[----:B------:R-:W-:-:S02]  /*7250*/  ISETP.GE.AND P2, PT, R56, UR34, PT ;  /* 0x0000002238007c0c */ /* 0x000fc4000bf46270 */
[----:B------:R-:W-:Y:S01]  /*7260*/  ISETP.GE.AND P3, PT, R66, UR34, PT ;  /* 0x0000002242007c0c */ /* 0x000fe2000bf66270 */
[----:B0-----:R-:W-:Y:S01]  /*7270*/  CS2R R50, SRZ ;  /* 0x0000000000327805 */ /* 0x001fe2000001ff00 */
[----:B------:R-:W-:Y:S01]  /*7280*/  CS2R R56, SRZ ;  /* 0x0000000000387805 */ /* 0x000fe2000001ff00 */
[----:B------:R-:W4:Y:S04]  /*7290*/  LDL R67, [R1+0x30] ;  /* 0x0000300001437983 */ /* 0x000f280000100800 */
        /* <DEDUP_REMOVED lines=9> */
[----:B------:R-:W-:Y:S01]  /*7330*/  CS2R R58, SRZ ;  /* 0x00000000003a7805 */ /* 0x000fe2000001ff00 */
[----:B------:R-:W-:Y:S02]  /*7340*/  MOV R62, RZ ;  /* 0x000000ff003e7202 */ /* 0x000fe40000000f00 */
[----:B------:R1:W4:Y:S04]  /*7350*/  @!P5 LDG.E R56, [R42.64+0x500] ;  /* 0x000500202a38d981 */ /* 0x000328000c1e1900 */
[----:B------:R1:W4:Y:S04]  /*7360*/  @!P0 LDG.E R59, [R42.64+0x580] ;  /* 0x000580202a3b8981 */ /* 0x000328000c1e1900 */
[----:B------:R1:W4:Y:S04]  /*7370*/  @!P1 LDG.E R58, [R42.64+0x600] ;  /* 0x000600202a3a9981 */ /* 0x000328000c1e1900 */
[----:B------:R-:W4:Y:S01]  /*7380*/  LDL R66, [R1+0x2c] ;  /* 0x00002c0001427983 */ /* 0x000f220000100800 */
[----:B--2---:R-:W-:Y:S01]  /*7390*/  ISETP.GE.AND P4, PT, R60, UR34, PT ;  /* 0x000000223c007c0c */ /* 0x004fe2000bf86270 */
[----:B------:R-:W-:Y:S01]  /*73a0*/  ULDC.64 UR34, c[0x0][0x1b8] ;  /* 0x00006e0000227ab9 */ /* 0x000fe20000000a00 */
[----:B------:R-:W-:-:S06]  /*73b0*/  CS2R R60, SRZ ;  /* 0x00000000003c7805 */ /* 0x000fcc000001ff00 */
[----:B------:R1:W2:Y:S04]  /*73c0*/  @!P2 LDG.E R61, [R42.64+0x680] ;  /* 0x000680202a3da981 */ /* 0x0002a8000c1e1900 */
[----:B---3--:R0:W-:Y:S04]  /*73d0*/  STS [R65.X4], R40 ;  /* 0x0000002841007388 */ /* 0x0081e80000004800 */
[----:B------:R1:W3:Y:S04]  /*73e0*/  @!P3 LDG.E R60, [R42.64+0x700] ;  /* 0x000700202a3cb981 */ /* 0x0002e8000c1e1900 */
[----:B----4-:R4:W-:Y:S04]  /*73f0*/  STS [R64.X4+0x80], R45 ;  /* 0x0000802d40007388 */ /* 0x0109e80000004800 */
[----:B0-----:R-:W3:Y:S04]  /*7400*/  LDL R65, [R1+0x28] ;  /* 0x0000280001417983 */ /* 0x001ee80000100800 */
[----:B------:R1:W3:Y:S04]  /*7410*/  @!P4 LDG.E R62, [R42.64+0x780] ;  /* 0x000780202a3ec981 */ /* 0x0002e8000c1e1900 */
[----:B----4-:R-:W4:Y:S01]  /*7420*/  LDL R64, [R1+0x24] ;  /* 0x0000240001407983 */ /* 0x010f220000100800 */
[----:B------:R-:W-:-:S04]  /*7430*/  UIMAD UR38, UR11, UR34, URZ ;  /* 0x000000220b2672a4 */ /* 0x000fc8000f8e023f */
[----:B------:R-:W-:-:S07]  /*7440*/  UIMAD UR39, UR10, UR35, UR38 ;  /* 0x000000230a2772a4 */ /* 0x000fce000f8e0226 */
[----:B------:R-:W1:Y:S01]  /*7450*/  R2UR UR38, R63 ;  /* 0x000000003f2673c2 */ /* 0x000e6200000e0000 */
[----:B------:R-:W-:-:S03]  /*7460*/  UIMAD.WIDE.U32 UR36, UR10, UR34, URZ ;  /* 0x000000220a2472a5 */ /* 0x000fc6000f8e003f */
[----:B------:R-:W-:Y:S02]  /*7470*/  ULDC.64 UR34, c[0x0][0x1c0] ;  /* 0x0000700000227ab9 */ /* 0x000fe40000000a00 */
[----:B------:R-:W-:Y:S01]  /*7480*/  UIADD3 UR37, UR37, UR39, URZ ;  /* 0x0000002725257290 */ /* 0x000fe2000fffe03f */
[----:B------:R-:W-:Y:S01]  /*7490*/  ISETP.NE.AND P1, PT, R44, RZ, PT ;  /* 0x000000ff2c00720c */ /* 0x000fe20003f25270 */
[----:B------:R-:W-:Y:S02]  /*74a0*/  UIMAD UR39, UR44, UR34, URZ ;  /* 0x000000222c2772a4 */ /* 0x000fe4000f8e023f */
[----:B------:R-:W-:Y:S02]  /*74b0*/  UIMAD.WIDE.U32 UR36, UR7, UR34, UR36 ;  /* 0x00000022072472a5 */ /* 0x000fe4000f8e0024 */
[----:B------:R-:W-:Y:S01]  /*74c0*/  UIMAD UR39, UR7, UR35, UR39 ;  /* 0x00000023072772a4 */ /* 0x000fe2000f8e0227 */
[----:B------:R0:W-:Y:S02]  /*74d0*/  STS [R77.X4+0x100], R41 ;  /* 0x000100294d007388 */ /* 0x0001e40000004800 */
[----:B------:R-:W-:Y:S01]  /*74e0*/  ULDC.64 UR34, c[0x0][0x230] ;  /* 0x00008c0000227ab9 */ /* 0x000fe20000000a00 */
[----:B-1----:R-:W-:-:S05]  /*74f0*/  MOV R42, UR38 ;  /* 0x00000026002a7c02 */ /* 0x002fca0008000f00 */
[----:B------:R-:W-:-:S04]  /*7500*/  FMUL.FTZ R42, R42, 1.4426950216293334961 ;  /* 0x3fb8aa3b2a2a7820 */ /* 0x000fc80000410000 */
[----:B------:R-:W-:Y:S01]  /*7510*/  FMUL.FTZ R88, R42, R22 ;  /* 0x000000162a587220 */ /* 0x000fe20000410000 */
[----:B------:R1:W-:Y:S01]  /*7520*/  STS [R76.X4+0x180], R53 ;  /* 0x000180354c007388 */ /* 0x0003e20000004800 */
[----:B------:R-:W-:Y:S01]  /*7530*/  UIADD3 UR37, UR37, UR39, URZ ;  /* 0x0000002725257290 */ /* 0x000fe2000fffe03f */
[----:B------:R-:W-:Y:S01]  /*7540*/  MOV R43, UR43 ;  /* 0x0000002b002b7c02 */ /* 0x000fe20008000f00 */
[----:B------:R-:W-:Y:S02]  /*7550*/  ULEA UR34, UP0, UR36, UR34, 0x2 ;  /* 0x0000002224227291 */ /* 0x000fe4000f80103f */
[----:B------:R-:W0:Y:S01]  /*7560*/  MUFU.EX2 R88, R88 ;  /* 0x0000005800587308 */ /* 0x000e220000000800 */
[----:B------:R1:W-:Y:S01]  /*7570*/  STS [R75.X4+0x200], R52 ;  /* 0x000200344b007388 */ /* 0x0003e20000004800 */
[----:B------:R-:W-:-:S03]  /*7580*/  ULEA.HI.X UR35, UR36, UR35, UR37, 0x2, UP0 ;  /* 0x0000002324237291 */ /* 0x000fc600080f1425 */
[----:B------:R1:W-:Y:S01]  /*7590*/  STS [R74.X4+0x280], R55 ;  /* 0x000280374a007388 */ /* 0x0003e20000004800 */
[----:B------:R-:W-:-:S03]  /*75a0*/  LEA R43, R43, UR7, 0x8 ;  /* 0x000000072b2b7c11 */ /* 0x000fc6000f8e40ff */
[----:B------:R1:W-:Y:S01]  /*75b0*/  STS [R73.X4+0x300], R54 ;  /* 0x0003003649007388 */ /* 0x0003e20000004800 */
[----:B------:R-:W-:-:S03]  /*75c0*/  @P1 IADD3 R43, R44, 0x200, RZ ;  /* 0x000002002c2b1810 */ /* 0x000fc60007ffe0ff */
[----:B------:R1:W-:Y:S04]  /*75d0*/  STS [R72.X4+0x380], R51 ;  /* 0x0003803348007388 */ /* 0x0003e80000004800 */
[----:B------:R1:W-:Y:S04]  /*75e0*/  STS [R71.X4+0x400], R50 ;  /* 0x0004003247007388 */ /* 0x0003e80000004800 */
[----:B------:R1:W-:Y:S01]  /*75f0*/  STS [R70.X4+0x480], R57 ;  /* 0x0004803946007388 */ /* 0x0003e20000004800 */
[----:B------:R-:W-:-:S03]  /*7600*/  MOV R40, UR34 ;  /* 0x0000002200287c02 */ /* 0x000fc60008000f00 */
[----:B------:R1:W-:Y:S01]  /*7610*/  STS [R69.X4+0x500], R56 ;  /* 0x0005003845007388 */ /* 0x0003e20000004800 */
[----:B0-----:R-:W-:-:S03]  /*7620*/  MOV R41, UR35 ;  /* 0x0000002300297c02 */ /* 0x001fc60008000f00 */
[----:B------:R1:W-:Y:S01]  /*7630*/  STS [R68.X4+0x580], R59 ;  /* 0x0005803b44007388 */ /* 0x0003e20000004800 */
[----:B------:R-:W-:-:S03]  /*7640*/  SHF.L.U32 R43, R43, 0x2, RZ ;  /* 0x000000022b2b7819 */ /* 0x000fc600000006ff */
[----:B------:R1:W-:Y:S01]  /*7650*/  STS [R67.X4+0x600], R58 ;  /* 0x0006003a43007388 */ /* 0x0003e20000004800 */
[----:B------:R-:W-:Y:S01]  /*7660*/  ISETP.NE.AND P0, PT, R44, 0x7f, PT ;  /* 0x0000007f2c00780c */ /* 0x000fe20003f05270 */
[----:B------:R-:W-:Y:S02]  /*7670*/  BSSY B0, `(.L_x_839) ;  /* 0x0000025000007945 */ /* 0x000fe40003800000 */
[----:B--2---:R1:W-:Y:S04]  /*7680*/  STS [R66.X4+0x680], R61 ;  /* 0x0006803d42007388 */ /* 0x0043e80000004800 */
[----:B---3--:R1:W-:Y:S04]  /*7690*/  STS [R65.X4+0x700], R60 ;  /* 0x0007003c41007388 */ /* 0x0083e80000004800 */
[----:B----4-:R1:W-:Y:S01]  /*76a0*/  STS [R64.X4+0x780], R62 ;  /* 0x0007803e40007388 */ /* 0x0103e20000004800 */
[----:B------:R-:W-:-:S06]  /*76b0*/  NOP ;  /* 0x0000000000007918 */ /* 0x000fcc0000000000 */
[----:B------:R1:W0:Y:S04]  /*76c0*/  LDS R95, [R39.X4+0x4] ;  /* 0x00000400275f7984 */ /* 0x0002280000004800 */
[----:B------:R1:W2:Y:S04]  /*76d0*/  LDS R94, [R39.X4+0x8] ;  /* 0x00000800275e7984 */ /* 0x0002a80000004800 */
[----:B------:R1:W3:Y:S04]  /*76e0*/  LDS R93, [R39.X4+0xc] ;  /* 0x00000c00275d7984 */ /* 0x0002e80000004800 */
[----:B------:R1:W4:Y:S04]  /*76f0*/  LDS R92, [R39.X4+0x10] ;  /* 0x00001000275c7984 */ /* 0x0003280000004800 */
[----:B------:R1:W0:Y:S04]  /*7700*/  LDS R91, [R39.X4+0x14] ;  /* 0x00001400275b7984 */ /* 0x0002280000004800 */
        /* <DEDUP_REMOVED lines=10> */
[----:B------:R1:W0:Y:S04]  /*77b0*/  LDS R72, [R39.X4] ;  /* 0x0000000027487984 */ /* 0x0002280000004800 */
[----:B------:R1:W5:Y:S04]  /*77c0*/  LDG.E R111, [R40.64] ;  /* 0x00000020286f7981 */ /* 0x000368000c1e1900 */
[----:B------:R1:W-:Y:S04]  /*77d0*/  STS [R43+0x4c60], R88 ;  /* 0x004c60582b007388 */ /* 0x0003e80000000800 */
        /* <DEDUP_REMOVED lines=14> */
.L_x_840:
[----:B--234-:R-:W-:Y:S05]  /*78c0*/  BSYNC B0 ;  /* 0x0000000000007941 */ /* 0x01cfea0003800000 */
.L_x_839:
[----:B------:R-:W-:Y:S01]  /*78d0*/  UISETP.GE.AND UP0, UPT, UR24, 0x2, UPT ;  /* 0x000000021800788c */ /* 0x000fe2000bf06270 */
[----:B01----:R-:W-:Y:S01]  /*78e0*/  LOP3.LUT R40, R44, 0x1f, RZ, 0xc0, !PT ;  /* 0x0000001f2c287812 */ /* 0x003fe200078ec0ff */
[----:B------:R-:W-:Y:S01]  /*78f0*/  HFMA2.MMA R43, -RZ, RZ, 0, 4.76837158203125e-07 ;  /* 0x00000008ff2b7435 */ /* 0x000fe200000001ff */
[----:B------:R-:W-:Y:S01]  /*7900*/  MOV R41, c[0x0][0x16c] ;  /* 0x00005b0000297a02 */ /* 0x000fe20000000f00 */
[----:B------:R-:W-:Y:S01]  /*7910*/  HFMA2.MMA R82, -RZ, RZ, 1.875, 0 ;  /* 0x3f800000ff527435 */ /* 0x000fe200000001ff */
[----:B------:R-:W-:Y:S02]  /*7920*/  MOV R83, RZ ;  /* 0x000000ff00537202 */ /* 0x000fe40000000f00 */
[----:B------:R-:W-:-:S04]  /*7930*/  PLOP3.LUT P0, PT, PT, PT, UP0, 0x80, 0x0 ;  /* 0x000000000000781c */ /* 0x000fc80003f0f008 */
[----:B------:R-:W-:Y:S01]  /*7940*/  ISETP.NE.OR P0, PT, R40, RZ, !P0 ;  /* 0x000000ff2800720c */ /* 0x000fe20004705670 */
[C---:B------:R-:W-:Y:S01]  /*7950*/  FMUL.FTZ R70, R42.reuse, R21 ;  /* 0x000000152a467220 */ /* 0x040fe20000410000 */
[----:B------:R-:W-:Y:S01]  /*7960*/  MOV R40, UR24 ;  /* 0x0000001800287c02 */ /* 0x000fe20008000f00 */
[C---:B------:R-:W-:Y:S02]  /*7970*/  FMUL.FTZ R69, R42.reuse, R20 ;  /* 0x000000142a457220 */ /* 0x040fe40000410000 */
[----:B------:R-:W-:Y:S02]  /*7980*/  FMUL.FTZ R68, R42, R19 ;  /* 0x000000132a447220 */ /* 0x000fe40000410000 */
[----:B------:R-:W0:Y:S06]  /*7990*/  MUFU.EX2 R70, R70 ;  /* 0x0000004600467308 */ /* 0x000e2c0000000800 */
[----:B------:R-:W-:-:S02]  /*79a0*/  @!P0 IADD3 R40, R40, -0x2, RZ ;  /* 0xfffffffe28288810 */ /* 0x000fc40007ffe0ff */
[----:B------:R-:W1:Y:S03]  /*79b0*/  MUFU.EX2 R69, R69 ;  /* 0x0000004500457308 */ /* 0x000e660000000800 */
[----:B------:R-:W-:Y:S02]  /*79c0*/  @!P0 IMAD R40, R40, R41, UR7 ;  /* 0x0000000728288e24 */ /* 0x000fe4000f8e0229 */
[----:B------:R-:W-:Y:S02]  /*79d0*/  FMUL.FTZ R67, R42, R18 ;  /* 0x000000122a437220 */ /* 0x000fe40000410000 */
[----:B------:R-:W-:Y:S01]  /*79e0*/  @!P0 IMAD.WIDE R40, R40, R43, UR30 ;  /* 0x0000001e28288e25 */ /* 0x000fe2000f8e022b */
[----:B------:R-:W2:Y:S03]  /*79f0*/  MUFU.EX2 R68, R68 ;  /* 0x0000004400447308 */ /* 0x000ea60000000800 */
[----:B------:R-:W-:Y:S01]  /*7a00*/  FMUL.FTZ R89, R37, R21 ;  /* 0x0000001525597220 */ /* 0x000fe20000410000 */
[----:B------:R3:W5:Y:S01]  /*7a10*/  @!P0 LDG.E.64 R82, [R40.64] ;  /* 0x0000002028528981 */ /* 0x000762000c1e1b00 */
[----:B------:R-:W-:Y:S01]  /*7a20*/  FMUL.FTZ R63, R38, R22 ;  /* 0x00000016263f7220 */ /* 0x000fe20000410000 */
[----:B------:R-:W-:Y:S01]  /*7a30*/  ISETP.GT.U32.AND P0, PT, R44, 0x1f, PT ;  /* 0x0000001f2c00780c */ /* 0x000fe20003f04070 */
[----:B------:R-:W-:Y:S01]  /*7a40*/  FMUL.FTZ R66, R42, R17 ;  /* 0x000000112a427220 */ /* 0x000fe20000410000 */
[----:B------:R-:W4:Y:S01]  /*7a50*/  MUFU.EX2 R67, R67 ;  /* 0x0000004300437308 */ /* 0x000f220000000800 */
[----:B------:R-:W-:Y:S01]  /*7a60*/  FMUL.FTZ R63, R63, R72 ;  /* 0x000000483f3f7220 */ /* 0x000fe20000410000 */
[----:B------:R-:W-:Y:S01]  /*7a70*/  LEA.HI R86, R44, R44, RZ, 0x1e ;  /* 0x0000002c2c567211 */ /* 0x000fe200078ff0ff */
[----:B------:R-:W-:Y:S01]  /*7a80*/  FMUL.FTZ R65, R42, R16 ;  /* 0x000000102a417220 */ /* 0x000fe20000410000 */
[----:B------:R-:W-:Y:S01]  /*7a90*/  BSSY B0, `(.L_x_841) ;  /* 0x00000a9000007945 */ /* 0x000fe20003800000 */
[----:B------:R-:W-:-:S02]  /*7aa0*/  FMUL.FTZ R60, R35, R19 ;  /* 0x00000013233c7220 */ /* 0x000fc40000410000 */
[----:B---3--:R-:W-:Y:S01]  /*7ab0*/  FMUL.FTZ R41, R36, R20 ;  /* 0x0000001424297220 */ /* 0x008fe20000410000 */
[----:B------:R-:W3:Y:S01]  /*7ac0*/  MUFU.EX2 R66, R66 ;  /* 0x0000004200427308 */ /* 0x000ee20000000800 */
[----:B------:R-:W-:Y:S02]  /*7ad0*/  FMUL.FTZ R40, R95, R89 ;  /* 0x000000595f287220 */ /* 0x000fe40000410000 */
[----:B------:R-:W-:Y:S02]  /*7ae0*/  FMUL.FTZ R62, R41, R94 ;  /* 0x0000005e293e7220 */ /* 0x000fe40000410000 */
[-C--:B0-----:R-:W-:Y:S02]  /*7af0*/  FFMA.FTZ R40, R63, R70.reuse, R40 ;  /* 0x000000463f287223 */ /* 0x081fe40000010028 */
[----:B------:R-:W-:Y:S01]  /*7b00*/  FMUL.FTZ R84, R88, R70 ;  /* 0x0000004658547220 */ /* 0x000fe20000410000 */
[----:B------:R-:W0:Y:S01]  /*7b10*/  MUFU.EX2 R65, R65 ;  /* 0x0000004100417308 */ /* 0x000e220000000800 */
[----:B------:R-:W-:-:S02]  /*7b20*/  FMUL.FTZ R64, R42, R15 ;  /* 0x0000000f2a407220 */ /* 0x000fc40000410000 */
[----:B------:R-:W-:Y:S02]  /*7b30*/  FMUL.FTZ R130, R34, R18 ;  /* 0x0000001222827220 */ /* 0x000fe40000410000 */
[----:B------:R-:W-:Y:S02]  /*7b40*/  FMUL.FTZ R60, R60, R93 ;  /* 0x0000005d3c3c7220 */ /* 0x000fe40000410000 */
[C---:B-1----:R-:W-:Y:S01]  /*7b50*/  FFMA.FTZ R41, R69.reuse, R40, R62 ;  /* 0x0000002845297223 */ /* 0x042fe2000001003e */
[----:B------:R-:W1:Y:S01]  /*7b60*/  MUFU.EX2 R64, R64 ;  /* 0x0000004000407308 */ /* 0x000e620000000800 */
[----:B------:R-:W-:Y:S02]  /*7b70*/  FMUL.FTZ R84, R69, R84 ;  /* 0x0000005445547220 */ /* 0x000fe40000410000 */
[----:B------:R-:W-:Y:S02]  /*7b80*/  FMUL.FTZ R61, R42, R14 ;  /* 0x0000000e2a3d7220 */ /* 0x000fe40000410000 */
[----:B------:R-:W-:-:S02]  /*7b90*/  FMUL.FTZ R40, R92, R130 ;  /* 0x000000825c287220 */ /* 0x000fc40000410000 */
[C---:B--2---:R-:W-:Y:S02]  /*7ba0*/  FFMA.FTZ R41, R68.reuse, R41, R60 ;  /* 0x0000002944297223 */ /* 0x044fe4000001003c */
[----:B------:R-:W-:Y:S01]  /*7bb0*/  FMUL.FTZ R58, R33, R17 ;  /* 0x00000011213a7220 */ /* 0x000fe20000410000 */
[----:B------:R-:W2:Y:S01]  /*7bc0*/  MUFU.EX2 R61, R61 ;  /* 0x0000003d003d7308 */ /* 0x000ea20000000800 */
[----:B------:R-:W-:Y:S02]  /*7bd0*/  FMUL.FTZ R84, R68, R84 ;  /* 0x0000005444547220 */ /* 0x000fe40000410000 */
[----:B------:R-:W-:Y:S02]  /*7be0*/  FMUL.FTZ R59, R42, R13 ;  /* 0x0000000d2a3b7220 */ /* 0x000fe40000410000 */
[----:B----4-:R-:W-:Y:S02]  /*7bf0*/  FFMA.FTZ R40, R67, R41, R40 ;  /* 0x0000002943287223 */ /* 0x010fe40000010028 */
[----:B------:R-:W-:-:S02]  /*7c00*/  FMUL.FTZ R57, R32, R16 ;  /* 0x0000001020397220 */ /* 0x000fc40000410000 */
[----:B------:R-:W-:Y:S01]  /*7c10*/  FMUL.FTZ R58, R58, R91 ;  /* 0x0000005b3a3a7220 */ /* 0x000fe20000410000 */
[----:B------:R-:W4:Y:S01]  /*7c20*/  MUFU.EX2 R59, R59 ;  /* 0x0000003b003b7308 */ /* 0x000f220000000800 */
[----:B------:R-:W-:Y:S02]  /*7c30*/  FMUL.FTZ R84, R67, R84 ;  /* 0x0000005443547220 */ /* 0x000fe40000410000 */
[----:B------:R-:W-:Y:S02]  /*7c40*/  FMUL.FTZ R56, R42, R12 ;  /* 0x0000000c2a387220 */ /* 0x000fe40000410000 */
[----:B------:R-:W-:Y:S02]  /*7c50*/  FMUL.FTZ R131, R31, R15 ;  /* 0x0000000f1f837220 */ /* 0x000fe40000410000 */
[----:B------:R-:W-:Y:S02]  /*7c60*/  FMUL.FTZ R57, R57, R90 ;  /* 0x0000005a39397220 */ /* 0x000fe40000410000 */
[C---:B---3--:R-:W-:Y:S01]  /*7c70*/  FFMA.FTZ R40, R66.reuse, R40, R58 ;  /* 0x0000002842287223 */ /* 0x048fe2000001003a */
[----:B------:R-:W3:Y:S01]  /*7c80*/  MUFU.EX2 R56, R56 ;  /* 0x0000003800387308 */ /* 0x000ee20000000800 */
[----:B------:R-:W-:-:S02]  /*7c90*/  FMUL.FTZ R84, R66, R84 ;  /* 0x0000005442547220 */ /* 0x000fc40000410000 */
[----:B------:R-:W-:Y:S02]  /*7ca0*/  FMUL.FTZ R55, R42, R11 ;  /* 0x0000000b2a377220 */ /* 0x000fe40000410000 */
[----:B------:R-:W-:Y:S02]  /*7cb0*/  FMUL.FTZ R41, R81, R131 ;  /* 0x0000008351297220 */ /* 0x000fe40000410000 */
[C---:B0-----:R-:W-:Y:S02]  /*7cc0*/  FFMA.FTZ R40, R65.reuse, R40, R57 ;  /* 0x0000002841287223 */ /* 0x041fe40000010039 */
[----:B------:R-:W-:Y:S01]  /*7cd0*/  FMUL.FTZ R54, R30, R14 ;  /* 0x0000000e1e367220 */ /* 0x000fe20000410000 */
[----:B------:R-:W0:Y:S01]  /*7ce0*/  MUFU.EX2 R55, R55 ;  /* 0x0000003700377308 */ /* 0x000e220000000800 */
[----:B------:R-:W-:Y:S02]  /*7cf0*/  FMUL.FTZ R84, R65, R84 ;  /* 0x0000005441547220 */ /* 0x000fe40000410000 */
[----:B------:R-:W-:-:S02]  /*7d00*/  FMUL.FTZ R53, R42, R10 ;  /* 0x0000000a2a357220 */ /* 0x000fc40000410000 */
[----:B-1----:R-:W-:Y:S02]  /*7d10*/  FFMA.FTZ R41, R64, R40, R41 ;  /* 0x0000002840297223 */ /* 0x002fe40000010029 */
[----:B------:R-:W-:Y:S02]  /*7d20*/  FMUL.FTZ R52, R29, R13 ;  /* 0x0000000d1d347220 */ /* 0x000fe40000410000 */
[----:B------:R-:W-:Y:S01]  /*7d30*/  FMUL.FTZ R54, R54, R80 ;  /* 0x0000005036367220 */ /* 0x000fe20000410000 */
[----:B------:R-:W1:Y:S01]  /*7d40*/  MUFU.EX2 R53, R53 ;  /* 0x0000003500357308 */ /* 0x000e620000000800 */
[----:B------:R-:W-:Y:S02]  /*7d50*/  FMUL.FTZ R84, R64, R84 ;  /* 0x0000005440547220 */ /* 0x000fe40000410000 */
[----:B------:R-:W-:Y:S02]  /*7d60*/  FMUL.FTZ R51, R42, R9 ;  /* 0x000000092a337220 */ /* 0x000fe40000410000 */
[----:B------:R-:W-:-:S02]  /*7d70*/  FMUL.FTZ R132, R28, R12 ;  /* 0x0000000c1c847220 */ /* 0x000fc40000410000 */
[----:B------:R-:W-:Y:S02]  /*7d80*/  FMUL.FTZ R52, R52, R79 ;  /* 0x0000004f34347220 */ /* 0x000fe40000410000 */
[C---:B--2---:R-:W-:Y:S01]  /*7d90*/  FFMA.FTZ R41, R61.reuse, R41, R54 ;  /* 0x000000293d297223 */ /* 0x044fe20000010036 */
[----:B------:R-:W2:Y:S01]  /*7da0*/  MUFU.EX2 R51, R51 ;  /* 0x0000003300337308 */ /* 0x000ea20000000800 */
[----:B------:R-:W-:Y:S02]  /*7db0*/  FMUL.FTZ R84, R61, R84 ;  /* 0x000000543d547220 */ /* 0x000fe40000410000 */
[----:B------:R-:W-:Y:S02]  /*7dc0*/  FMUL.FTZ R50, R42, R8 ;  /* 0x000000082a327220 */ /* 0x000fe40000410000 */
[----:B------:R-:W-:Y:S02]  /*7dd0*/  FMUL.FTZ R40, R78, R132 ;  /* 0x000000844e287220 */ /* 0x000fe40000410000 */
[----:B----4-:R-:W-:-:S02]  /*7de0*/  FFMA.FTZ R41, R59, R41, R52 ;  /* 0x000000293b297223 */ /* 0x010fc40000010034 */
[----:B------:R-:W-:Y:S01]  /*7df0*/  FMUL.FTZ R45, R27, R11 ;  /* 0x0000000b1b2d7220 */ /* 0x000fe20000410000 */
[----:B------:R-:W4:Y:S01]  /*7e00*/  MUFU.EX2 R50, R50 ;  /* 0x0000003200327308 */ /* 0x000f220000000800 */
[----:B------:R-:W-:Y:S02]  /*7e10*/  FMUL.FTZ R84, R59, R84 ;  /* 0x000000543b547220 */ /* 0x000fe40000410000 */
[----:B------:R-:W-:Y:S02]  /*7e20*/  FMUL.FTZ R42, R42, R7 ;  /* 0x000000072a2a7220 */ /* 0x000fe40000410000 */
[----:B---3--:R-:W-:Y:S02]  /*7e30*/  FFMA.FTZ R40, R56, R41, R40 ;  /* 0x0000002938287223 */ /* 0x008fe40000010028 */
[----:B------:R-:W-:Y:S02]  /*7e40*/  FMUL.FTZ R43, R26, R10 ;  /* 0x0000000a1a2b7220 */ /* 0x000fe40000410000 */
[----:B------:R-:W-:Y:S01]  /*7e50*/  FMUL.FTZ R45, R45, R77 ;  /* 0x0000004d2d2d7220 */ /* 0x000fe20000410000 */
[----:B------:R-:W3:Y:S01]  /*7e60*/  MUFU.EX2 R42, R42 ;  /* 0x0000002a002a7308 */ /* 0x000ee20000000800 */
[----:B------:R-:W-:-:S02]  /*7e70*/  FMUL.FTZ R84, R56, R84 ;  /* 0x0000005438547220 */ /* 0x000fc40000410000 */
[----:B------:R-:W-:Y:S02]  /*7e80*/  FMUL.FTZ R133, R25, R9 ;  /* 0x0000000919857220 */ /* 0x000fe40000410000 */
[----:B------:R-:W-:Y:S02]  /*7e90*/  FMUL.FTZ R43, R43, R76 ;  /* 0x0000004c2b2b7220 */ /* 0x000fe40000410000 */
[C---:B0-----:R-:W-:Y:S02]  /*7ea0*/  FFMA.FTZ R40, R55.reuse, R40, R45 ;  /* 0x0000002837287223 */ /* 0x041fe4000001002d */
[----:B------:R-:W-:Y:S02]  /*7eb0*/  FMUL.FTZ R84, R55, R84 ;  /* 0x0000005437547220 */ /* 0x000fe40000410000 */
[----:B------:R-:W-:Y:S02]  /*7ec0*/  FMUL.FTZ R85, R75, R133 ;  /* 0x000000854b557220 */ /* 0x000fe40000410000 */
[----:B-1----:R-:W-:-:S02]  /*7ed0*/  FFMA.FTZ R40, R53, R40, R43 ;  /* 0x0000002835287223 */ /* 0x002fc4000001002b */
[----:B------:R-:W-:Y:S02]  /*7ee0*/  FMUL.FTZ R84, R53, R84 ;  /* 0x0000005435547220 */ /* 0x000fe40000410000 */
[----:B------:R-:W-:Y:S02]  /*7ef0*/  FMUL.FTZ R41, R24, R8 ;  /* 0x0000000818297220 */ /* 0x000fe40000410000 */
[----:B--2---:R-:W-:Y:S02]  /*7f00*/  FFMA.FTZ R85, R51, R40, R85 ;  /* 0x0000002833557223 */ /* 0x004fe40000010055 */
[----:B------:R-:W-:Y:S02]  /*7f10*/  FMUL.FTZ R40, R23, R7 ;  /* 0x0000000717287220 */ /* 0x000fe40000410000 */
[----:B------:R-:W-:Y:S02]  /*7f20*/  FMUL.FTZ R84, R51, R84 ;  /* 0x0000005433547220 */ /* 0x000fe40000410000 */
[----:B------:R-:W-:-:S02]  /*7f30*/  FMUL.FTZ R41, R41, R74 ;  /* 0x0000004a29297220 */ /* 0x000fc40000410000 */
[----:B------:R-:W-:Y:S02]  /*7f40*/  FMUL.FTZ R40, R40, R73 ;  /* 0x0000004928287220 */ /* 0x000fe40000410000 */
[C---:B----4-:R-:W-:Y:S02]  /*7f50*/  FMUL.FTZ R84, R50.reuse, R84 ;  /* 0x0000005432547220 */ /* 0x050fe40000410000 */
[----:B------:R-:W-:Y:S02]  /*7f60*/  FFMA.FTZ R85, R50, R85, R41 ;  /* 0x0000005532557223 */ /* 0x000fe40000010029 */
[C---:B---3--:R-:W-:Y:S02]  /*7f70*/  FMUL.FTZ R84, R42.reuse, R84 ;  /* 0x000000542a547220 */ /* 0x048fe40000410000 */
[----:B------:R-:W-:Y:S02]  /*7f80*/  FFMA.FTZ R85, R42, R85, R40 ;  /* 0x000000552a557223 */ /* 0x000fe40000010028 */
[----:B-----5:R-:W-:-:S02]  /*7f90*/  FMUL.FTZ R96, R148, R111 ;  /* 0x0000006f94607220 */ /* 0x020fc40000410000 */
[-C--:B------:R-:W-:Y:S01]  /*7fa0*/  FMUL.FTZ R97, R147, R111.reuse ;  /* 0x0000006f93617220 */ /* 0x080fe20000410000 */
[----:B------:R0:W-:Y:S01]  /*7fb0*/  STS.64 [R86.X8+0x4250], R84 ;  /* 0x0042505456007388 */ /* 0x0001e20000008a00 */
        /* <DEDUP_REMOVED lines=29> */
.L_x_898:
        /* <DEDUP_REMOVED lines=23> */
.L_x_899:
        /* <DEDUP_REMOVED lines=8> */
[----:B------:R-:W-:Y:S05]  /*8380*/  CALL.REL.NOINC `($__internal_34_$__cuda_sm70_shflsync_idx_p) ;  /* 0x00005bc000007944 */ /* 0x000fea0003c00000 */
.L_x_845:
[----:B------:R-:W-:Y:S05]  /*8390*/  BRA.CONV ~URZ, `(.L_x_846) ;  /* 0x000000437f007947 */ /* 0x000fea000b800000 */
[----:B-1----:R-:W-:Y:S01]  /*83a0*/  HFMA2.MMA R86, -RZ, RZ, 0, 1.847743988037109375e-06 ;  /* 0x0000001fff567435 */ /* 0x002fe200000001ff */
[----:B------:R-:W-:Y:S02]  /*83b0*/  MOV R84, R87 ;  /* 0x0000005700547202 */ /* 0x000fe40000000f00 */
[----:B------:R-:W-:-:S03]  /*83c0*/  MOV R85, 0x83e0 ;  /* 0x000083e000557802 */ /* 0x000fc60000000f00 */
[----:B--2--5:R-:W-:Y:S05]  /*83d0*/  CALL.REL.NOINC `($__internal_34_$__cuda_sm70_shflsync_idx_p) ;  /* 0x00005b7000007944 */ /* 0x024fea0003c00000 */
.L_x_846:
[----:B------:R-:W-:Y:S05]  /*83e0*/  BRA.DIV ~URZ, `(.L_x_847) ;  /* 0x000053727f007947 */ /* 0x000fea000b800000 */
[----:B------:R-:W0:Y:S04]  /*83f0*/  SHFL.IDX PT, R82, R82, RZ, 0x1f ;  /* 0x00001fff52527589 */ /* 0x000e2800000e0000 */
[----:B------:R-:W3:Y:S04]  /*8400*/  SHFL.IDX PT, R83, R83, RZ, 0x1f ;  /* 0x00001fff53537589 */ /* 0x000ee800000e0000 */
[----:B------:R-:W4:Y:S04]  /*8410*/  SHFL.UP PT, R135, R135, 0x1, RZ ;  /* 0x0420000087877989 */ /* 0x000f2800000e00ff */
[----:B------:R-:W2:Y:S02]  /*8420*/  SHFL.UP PT, R87, R87, 0x1, RZ ;  /* 0x0420000057577989 */ /* 0x000ea400000e00ff */
.L_x_900:
        /* <DEDUP_REMOVED lines=15> */
.L_x_842:
[----:B0-----:R-:W-:Y:S05]  /*8520*/  BSYNC B0 ;  /* 0x0000000000007941 */ /* 0x001fea0003800000 */
.L_x_841:
[C---:B--2---:R-:W-:Y:S01]  /*8530*/  FMUL.FTZ R84, R42.reuse, R71 ;  /* 0x000000472a547220 */ /* 0x044fe20000410000 */
[----:B------:R-:W-:Y:S01]  /*8540*/  WARPSYNC 0xffffffff ;  /* 0xffffffff00007948 */ /* 0x000fe20003800000 */
[----:B------:R-:W-:Y:S01]  /*8550*/  FFMA.FTZ R85, R42, R111, R110 ;  /* 0x0000006f2a557223 */ /* 0x000fe2000001006e */
[----:B------:R-:W-:Y:S01]  /*8560*/  ULDC UR34, c[0x0][0x174] ;  /* 0x00005d0000227ab9 */ /* 0x000fe20000000800 */
[C---:B------:R-:W-:Y:S01]  /*8570*/  FMUL.FTZ R84, R50.reuse, R84 ;  /* 0x0000005432547220 */ /* 0x040fe20000410000 */
[----:B------:R-:W-:Y:S01]  /*8580*/  BAR.SYNC.DEFER_BLOCKING 0x0 ;  /* 0x0000000000007b1d */ /* 0x000fe20000010000 */
[----:B------:R-:W-:Y:S01]  /*8590*/  FFMA.FTZ R85, R50, R85, R109 ;  /* 0x0000005532557223 */ /* 0x000fe2000001006d */
[----:B------:R-:W-:Y:S01]  /*85a0*/  UISETP.GE.AND UP0, UPT, UR24, UR34, UPT ;  /* 0x000000221800728c */ /* 0x000fe2000bf06270 */
[C---:B------:R-:W-:Y:S01]  /*85b0*/  FMUL.FTZ R84, R51.reuse, R84 ;  /* 0x0000005433547220 */ /* 0x040fe20000410000 */
[----:B------:R-:W-:Y:S01]  /*85c0*/  LOP3.LUT R157, R44, 0x1f, RZ, 0xc0, !PT ;  /* 0x0000001f2c9d7812 */ /* 0x000fe200078ec0ff */
[----:B------:R-:W-:Y:S01]  /*85d0*/  FFMA.FTZ R85, R51, R85, R108 ;  /* 0x0000005533557223 */ /* 0x000fe2000001006c */
[----:B------:R-:W-:Y:S01]  /*85e0*/  HFMA2.MMA R83, -RZ, RZ, 0, 0 ;  /* 0x00000000ff537435 */ /* 0x000fe200000001ff */
[C---:B------:R-:W-:Y:S01]  /*85f0*/  FMUL.FTZ R84, R53.reuse, R84 ;  /* 0x0000005435547220 */ /* 0x040fe20000410000 */
[----:B------:R-:W-:Y:S01]  /*8600*/  PLOP3.LUT P0, PT, PT, PT, UP0, 0x80, 0x0 ;  /* 0x000000000000781c */ /* 0x000fe20003f0f008 */
[----:B------:R-:W-:Y:S01]  /*8610*/  FFMA.FTZ R85, R53, R85, R107 ;  /* 0x0000005535557223 */ /* 0x000fe2000001006b */
[----:B------:R-:W-:Y:S01]  /*8620*/  MOV R82, 0x3f800000 ;  /* 0x3f80000000527802 */ /* 0x000fe20000000f00 */
[----:B------:R-:W-:Y:S01]  /*8630*/  FMUL.FTZ R84, R55, R84 ;  /* 0x0000005437547220 */ /* 0x000fe20000410000 */
[----:B------:R-:W-:Y:S01]  /*8640*/  ISETP.NE.OR P0, PT, R157, RZ, P0 ;  /* 0x000000ff9d00720c */ /* 0x000fe20000705670 */
[----:B------:R-:W-:Y:S01]  /*8650*/  FFMA.FTZ R85, R55, R85, R106 ;  /* 0x0000005537557223 */ /* 0x000fe2000001006a */
[----:B-1----:R-:W-:Y:S01]  /*8660*/  MOV R86, UR7 ;  /* 0x0000000700567c02 */ /* 0x002fe20008000f00 */
[----:B------:R-:W-:Y:S01]  /*8670*/  FMUL.FTZ R84, R56, R84 ;  /* 0x0000005438547220 */ /* 0x000fe20000410000 */
[----:B------:R-:W-:Y:S01]  /*8680*/  LEA.HI R87, R44, R44, RZ, 0x1e ;  /* 0x0000002c2c577211 */ /* 0x000fe200078ff0ff */
[----:B------:R-:W-:Y:S01]  /*8690*/  FFMA.FTZ R85, R56, R85, R105 ;  /* 0x0000005538557223 */ /* 0x000fe20000010069 */
[----:B------:R-:W-:Y:S01]  /*86a0*/  BSSY B0, `(.L_x_848) ;  /* 0x000006e000007945 */ /* 0x000fe20003800000 */
[----:B------:R-:W-:-:S02]  /*86b0*/  FMUL.FTZ R84, R59, R84 ;  /* 0x000000543b547220 */ /* 0x000fc40000410000 */
[----:B------:R-:W-:Y:S02]  /*86c0*/  FFMA.FTZ R85, R59, R85, R104 ;  /* 0x000000553b557223 */ /* 0x000fe40000010068 */
[C---:B------:R-:W-:Y:S02]  /*86d0*/  FMUL.FTZ R84, R61.reuse, R84 ;  /* 0x000000543d547220 */ /* 0x040fe40000410000 */
[----:B------:R-:W-:Y:S01]  /*86e0*/  FFMA.FTZ R85, R61, R85, R103 ;  /* 0x000000553d557223 */ /* 0x000fe20000010067 */
[----:B------:R-:W-:Y:S01]  /*86f0*/  @!P0 LDS.64 R82, [R86.X8+0x5660] ;  /* 0x0056600056528984 */ /* 0x000fe20000008a00 */
[----:B------:R-:W-:Y:S01]  /*8700*/  FMUL.FTZ R84, R64, R84 ;  /* 0x0000005440547220 */ /* 0x000fe20000410000 */
[----:B------:R-:W-:Y:S01]  /*8710*/  ISETP.GT.U32.AND P0, PT, R44, 0x1f, PT ;  /* 0x0000001f2c00780c */ /* 0x000fe20003f04070 */
        /* <DEDUP_REMOVED lines=14> */
[----:B------:R-:W-:Y:S01]  /*8800*/  FMUL.FTZ R130, R130, R92 ;  /* 0x0000005c82827220 */ /* 0x000fe20000410000 */
[----:B------:R0:W-:Y:S01]  /*8810*/  STS.64 [R87.X8+0x4760], R84 ;  /* 0x0047605457007388 */ /* 0x0001e20000008a00 */
[----:B------:R-:W-:Y:S02]  /*8820*/  FMUL.FTZ R131, R131, R81 ;  /* 0x0000005183837220 */ /* 0x000fe40000410000 */
[----:B------:R-:W-:Y:S01]  /*8830*/  FMUL.FTZ R132, R132, R78 ;  /* 0x0000004e84847220 */ /* 0x000fe20000410000 */
[----:B------:R-:W1:Y:S01]  /*8840*/  LDS R135, [R87.X8+0x4254] ;  /* 0x0042540057877984 */ /* 0x000e620000008800 */
[----:B0-----:R-:W-:Y:S02]  /*8850*/  FMUL.FTZ R84, R133, R75 ;  /* 0x0000004b85547220 */ /* 0x001fe40000410000 */
[----:B-1----:R-:W-:-:S04]  /*8860*/  FFMA.FTZ R135, R88, R135, R63 ;  /* 0x0000008758877223 */ /* 0x002fc8000001003f */
        /* <DEDUP_REMOVED lines=17> */
[----:B------:R-:W-:Y:S01]  /*8980*/  IMAD R88, R44, 0x28, RZ ;  /* 0x000000282c587824 */ /* 0x000fe200078e02ff */
        /* <DEDUP_REMOVED lines=17> */
.L_x_901:
        /* <DEDUP_REMOVED lines=26> */
.L_x_902:
        /* <DEDUP_REMOVED lines=20> */
.L_x_849:
[----:B------:R-:W-:Y:S05]  /*8d80*/  BSYNC B0 ;  /* 0x0000000000007941 */ /* 0x000fea0003800000 */
.L_x_848:
[----:B------:R-:W-:Y:S01]  /*8d90*/  WARPSYNC 0xffffffff ;  /* 0xffffffff00007948 */ /* 0x000fe20003800000 */
[----:B------:R-:W-:Y:S01]  /*8da0*/  BAR.SYNC.DEFER_BLOCKING 0x0 ;  /* 0x0000000000007b1d */ /* 0x000fe20000010000 */
[C---:B------:R-:W-:Y:S01]  /*8db0*/  LEA.HI R84, R44.reuse, R44, RZ, 0x1e ;  /* 0x0000002c2c547211 */ /* 0x040fe200078ff0ff */
[----:B------:R-:W-:Y:S01]  /*8dc0*/  FADD.FTZ R63, -R63, R135 ;  /* 0x000000873f3f7221 */ /* 0x000fe20000010100 */
[----:B------:R-:W-:Y:S01]  /*8dd0*/  ISETP.NE.AND P0, PT, R44, RZ, PT ;  /* 0x000000ff2c00720c */ /* 0x000fe20003f05270 */
[----:B------:R-:W-:Y:S02]  /*8de0*/  FADD.FTZ R62, -R62, R136 ;  /* 0x000000883e3e7221 */ /* 0x000fe40000010100 */
[----:B------:R-:W-:Y:S01]  /*8df0*/  FADD.FTZ R60, -R60, R137 ;  /* 0x000000893c3c7221 */ /* 0x000fe20000010100 */
[----:B------:R-:W-:Y:S01]  /*8e00*/  ULDC.64 UR34, c[0x0][0x298] ;  /* 0x0000a60000227ab9 */ /* 0x000fe20000000a00 */
[----:B------:R-:W-:Y:S01]  /*8e10*/  FMUL.FTZ R85, R31, R15 ;  /* 0x0000000f1f557220 */ /* 0x000fe20000410000 */
[----:B------:R-:W-:Y:S01]  /*8e20*/  UIMAD UR34, UR13, UR34, URZ ;  /* 0x000000220d2272a4 */ /* 0x000fe2000f8e023f */
[----:B------:R-:W-:Y:S01]  /*8e30*/  FADD.FTZ R58, -R58, R130 ;  /* 0x000000823a3a7221 */ /* 0x000fe20000010100 */
[----:B------:R-:W-:Y:S01]  /*8e40*/  BSSY B0, `(.L_x_852) ;  /* 0x00000c8000007945 */ /* 0x000fe20003800000 */
[----:B------:R-:W-:Y:S01]  /*8e50*/  FMUL.FTZ R85, R81, R85 ;  /* 0x0000005551557220 */ /* 0x000fe20000410000 */
[----:B------:R-:W-:Y:S01]  /*8e60*/  UIMAD UR34, UR12, UR35, UR34 ;  /* 0x000000230c2272a4 */ /* 0x000fe2000f8e0222 */
[----:B------:R-:W-:-:S02]  /*8e70*/  FADD.FTZ R54, -R54, R131 ;  /* 0x0000008336367221 */ /* 0x000fc40000010100 */
[----:B------:R-:W-:Y:S02]  /*8e80*/  FADD.FTZ R57, -R57, R138 ;  /* 0x0000008a39397221 */ /* 0x000fe40000010100 */
[----:B------:R-:W-:Y:S02]  /*8e90*/  FADD.FTZ R45, -R45, R132 ;  /* 0x000000842d2d7221 */ /* 0x000fe40000010100 */
[----:B------:R-:W-:Y:S01]  /*8ea0*/  FADD.FTZ R43, -R43, R133 ;  /* 0x000000852b2b7221 */ /* 0x000fe20000010100 */
[----:B------:R-:W0:Y:S02]  /*8eb0*/  LDS R84, [R84.X8+0x4764] ;  /* 0x0047640054547984 */ /* 0x000e240000008800 */
[----:B0-----:R-:W-:Y:S02]  /*8ec0*/  FFMA.FTZ R71, R84, R71, R111 ;  /* 0x0000004754477223 */ /* 0x001fe4000001006f */
[----:B------:R-:W-:Y:S02]  /*8ed0*/  FFMA.FTZ R84, R148, R135, RZ ;  /* 0x0000008794547223 */ /* 0x000fe400000100ff */
[----:B------:R-:W-:-:S04]  /*8ee0*/  FFMA.FTZ R42, R42, R71, R110 ;  /* 0x000000472a2a7223 */ /* 0x000fc8000001006e */
[----:B------:R-:W-:Y:S02]  /*8ef0*/  FFMA.FTZ R109, R50, R42, R109 ;  /* 0x0000002a326d7223 */ /* 0x000fe4000001006d */
[----:B------:R-:W-:Y:S02]  /*8f00*/  FMUL.FTZ R50, R37, R21 ;  /* 0x0000001525327220 */ /* 0x000fe40000410000 */
        /* <DEDUP_REMOVED lines=8> */
[----:B------:R-:W-:Y:S02]  /*8f90*/  FMUL.FTZ R84, R34, R18 ;  /* 0x0000001222547220 */ /* 0x000fe40000410000 */
[----:B------:R-:W-:-:S02]  /*8fa0*/  FFMA.FTZ R104, R59, R105, R104 ;  /* 0x000000693b687223 */ /* 0x000fc40000010068 */
[----:B------:R-:W-:Y:S02]  /*8fb0*/  FMUL.FTZ R84, R92, R84 ;  /* 0x000000545c547220 */ /* 0x000fe40000410000 */
[-C--:B------:R-:W-:Y:S02]  /*8fc0*/  FFMA.FTZ R136, R145, R137.reuse, R136 ;  /* 0x0000008991887223 */ /* 0x080fe40000010088 */
[----:B------:R-:W-:Y:S02]  /*8fd0*/  FFMA.FTZ R61, R61, R104, R103 ;  /* 0x000000683d3d7223 */ /* 0x000fe40000010067 */
[----:B------:R-:W-:Y:S02]  /*8fe0*/  FFMA.FTZ R137, R67, R137, R84 ;  /* 0x0000008943897223 */ /* 0x000fe40000010054 */
[----:B------:R-:W-:Y:S02]  /*8ff0*/  FFMA.FTZ R102, R64, R61, R102 ;  /* 0x0000003d40667223 */ /* 0x000fe40000010066 */
[----:B------:R-:W-:-:S02]  /*9000*/  FFMA.FTZ R136, R144, R137, R136 ;  /* 0x0000008990887223 */ /* 0x000fc40000010088 */
[----:B------:R-:W-:Y:S02]  /*9010*/  FFMA.FTZ R65, R65, R102, R101 ;  /* 0x0000006641417223 */ /* 0x000fe40000010065 */
[----:B------:R-:W-:Y:S02]  /*9020*/  FFMA.FTZ R130, R143, R130, R136 ;  /* 0x000000828f827223 */ /* 0x000fe40000010088 */
[----:B------:R-:W-:Y:S02]  /*9030*/  FFMA.FTZ R66, R66, R65, R100 ;  /* 0x0000004142427223 */ /* 0x000fe40000010064 */
[-C--:B------:R-:W-:Y:S02]  /*9040*/  FFMA.FTZ R64, R64, R138.reuse, R85 ;  /* 0x0000008a40407223 */ /* 0x080fe40000010055 */
[----:B------:R-:W-:Y:S02]  /*9050*/  FFMA.FTZ R130, R142, R138, R130 ;  /* 0x0000008a8e827223 */ /* 0x000fe40000010082 */
[----:B------:R-:W-:-:S02]  /*9060*/  FADD.FTZ R59, -R84, R137 ;  /* 0x00000089543b7221 */ /* 0x000fc40000010100 */
[----:B------:R-:W-:Y:S02]  /*9070*/  FMUL.FTZ R84, R28, R12 ;  /* 0x0000000c1c547220 */ /* 0x000fe40000410000 */
[----:B------:R-:W-:Y:S02]  /*9080*/  FFMA.FTZ R67, R67, R66, R99 ;  /* 0x0000004243437223 */ /* 0x000fe40000010063 */
[----:B------:R-:W-:Y:S02]  /*9090*/  FFMA.FTZ R130, R134, R64, R130 ;  /* 0x0000004086827223 */ /* 0x000fe40000010082 */
[----:B------:R-:W-:Y:S02]  /*90a0*/  FMUL.FTZ R84, R78, R84 ;  /* 0x000000544e547220 */ /* 0x000fe40000410000 */
[----:B------:R-:W-:Y:S02]  /*90b0*/  FFMA.FTZ R68, R68, R67, R98 ;  /* 0x0000004344447223 */ /* 0x000fe40000010062 */
[----:B------:R-:W-:-:S02]  /*90c0*/  FFMA.FTZ R131, R129, R131, R130 ;  /* 0x0000008381837223 */ /* 0x000fc40000010082 */
[-C--:B-1----:R-:W-:Y:S02]  /*90d0*/  FFMA.FTZ R86, R56, R139.reuse, R84 ;  /* 0x0000008b38567223 */ /* 0x082fe40000010054 */
[----:B------:R-:W-:Y:S02]  /*90e0*/  FFMA.FTZ R69, R69, R68, R97 ;  /* 0x0000004445457223 */ /* 0x000fe40000010061 */
[----:B------:R-:W-:Y:S02]  /*90f0*/  FADD.FTZ R55, -R50, R135 ;  /* 0x0000008732377221 */ /* 0x000fe40000010100 */
[----:B------:R-:W-:Y:S02]  /*9100*/  FFMA.FTZ R131, R128, R139, R131 ;  /* 0x0000008b80837223 */ /* 0x000fe40000010083 */
[----:B------:R-:W-:Y:S02]  /*9110*/  FADD.FTZ R50, -R52, R139 ;  /* 0x0000008b34327221 */ /* 0x000fe40000010100 */
[----:B------:R-:W-:Y:S01]  /*9120*/  FADD.FTZ R56, -R85, R64 ;  /* 0x0000004055387221 */ /* 0x000fe20000010100 */
[----:B------:R-:W-:Y:S01]  /*9130*/  MOV R85, UR7 ;  /* 0x0000000700557c02 */ /* 0x000fe20008000f00 */
[----:B------:R-:W-:Y:S01]  /*9140*/  FADD.FTZ R52, -R84, R86 ;  /* 0x0000005654347221 */ /* 0x000fe20000010100 */
[----:B------:R-:W-:Y:S01]  /*9150*/  SHF.L.U32 R64, R44, 0x4, RZ ;  /* 0x000000042c407819 */ /* 0x000fe200000006ff */
[----:B------:R-:W-:-:S02]  /*9160*/  FMUL.FTZ R84, R25, R9 ;  /* 0x0000000919547220 */ /* 0x000fc40000410000 */
[----:B------:R-:W-:Y:S01]  /*9170*/  FFMA.FTZ R70, R70, R69, R96 ;  /* 0x0000004546467223 */ /* 0x000fe20000010060 */
[----:B------:R0:W-:Y:S01]  /*9180*/  @!P0 STS.64 [R85.X8+0x5660], R82 ;  /* 0x0056605255008388 */ /* 0x0001e20000008a00 */
[----:B------:R-:W-:Y:S01]  /*9190*/  FFMA.FTZ R131, R127, R86, R131 ;  /* 0x000000567f837223 */ /* 0x000fe20000010083 */
[----:B------:R-:W-:Y:S01]  /*91a0*/  IADD3 R86, R64, 0x1, RZ ;  /* 0x0000000140567810 */ /* 0x000fe20007ffe0ff */
[----:B------:R-:W-:Y:S02]  /*91b0*/  FMUL.FTZ R84, R75, R84 ;  /* 0x000000544b547220 */ /* 0x000fe40000410000 */
[----:B------:R-:W-:Y:S01]  /*91c0*/  FMUL.FTZ R88, R70, R22 ;  /* 0x0000001646587220 */ /* 0x000fe20000410000 */
[----:B------:R-:W-:Y:S01]  /*91d0*/  LEA.HI.SX32 R86, R86, R64, 0x1b ;  /* 0x0000004056567211 */ /* 0x000fe200078fdaff */
[----:B------:R-:W-:Y:S02]  /*91e0*/  FFMA.FTZ R131, R126, R132, R131 ;  /* 0x000000847e837223 */ /* 0x000fe40000010083 */
[----:B------:R-:W-:-:S02]  /*91f0*/  FFMA.FTZ R51, R51, R133, R84 ;  /* 0x0000008533337223 */ /* 0x000fc40000010054 */
[----:B------:R-:W-:Y:S01]  /*9200*/  FFMA.FTZ R87, R63, R88, RZ ;  /* 0x000000583f577223 */ /* 0x000fe200000100ff */
[----:B0-----:R-:W-:Y:S01]  /*9210*/  LEA.HI.SX32 R85, R64, R64, 0x1b ;  /* 0x0000004040557211 */ /* 0x001fe200078fdaff */
[----:B------:R-:W-:Y:S02]  /*9220*/  FMUL.FTZ R83, R69, R21 ;  /* 0x0000001545537220 */ /* 0x000fe40000410000 */
[----:B------:R-:W-:Y:S02]  /*9230*/  FFMA.FTZ R131, R125, R133, R131 ;  /* 0x000000857d837223 */ /* 0x000fe40000010083 */
[----:B------:R-:W-:Y:S02]  /*9240*/  FMUL.FTZ R88, R38, R88 ;  /* 0x0000005826587220 */ /* 0x000fe40000410000 */
[----:B------:R-:W-:Y:S02]  /*9250*/  FMUL.FTZ R89, R37, R83 ;  /* 0x0000005325597220 */ /* 0x000fe40000410000 */
[----:B------:R-:W-:Y:S01]  /*9260*/  FADD.FTZ R84, -R84, R51 ;  /* 0x0000003354547221 */ /* 0x000fe20000010100 */
[----:B------:R-:W-:Y:S01]  /*9270*/  STS [R85.X4+0x2110], R88 ;  /* 0x0021105855007388 */ /* 0x000fe20000004800 */
[----:B------:R-:W-:-:S02]  /*9280*/  FFMA.FTZ R51, R124, R51, R131 ;  /* 0x000000337c337223 */ /* 0x000fc40000010083 */
[----:B------:R-:W-:Y:S01]  /*9290*/  FADD.FTZ R82, -R41, R140 ;  /* 0x0000008c29527221 */ /* 0x000fe20000010100 */
[----:B------:R0:W-:Y:S01]  /*92a0*/  STS [R86.X4+0x2114], R89 ;  /* 0x0021145956007388 */ /* 0x0001e20000004800 */
[----:B------:R-:W-:Y:S02]  /*92b0*/  FFMA.FTZ R140, R123, R140, R51 ;  /* 0x0000008c7b8c7223 */ /* 0x000fe40000010033 */
[----:B------:R-:W-:Y:S02]  /*92c0*/  FFMA.FTZ R41, R55, R83, R87 ;  /* 0x0000005337297223 */ /* 0x000fe40000010057 */
[----:B------:R-:W-:Y:S02]  /*92d0*/  FMUL.FTZ R51, R68, R20 ;  /* 0x0000001444337220 */ /* 0x000fe40000410000 */
[----:B------:R-:W-:Y:S02]  /*92e0*/  FADD.FTZ R87, -R40, R141 ;  /* 0x0000008d28577221 */ /* 0x000fe40000010100 */
[----:B------:R-:W-:Y:S01]  /*92f0*/  FMUL.FTZ R83, R71, UR38 ;  /* 0x0000002647537c20 */ /* 0x000fe20008410000 */
[----:B0-----:R-:W-:Y:S01]  /*9300*/  IADD3 R86, R64, 0x2, RZ ;  /* 0x0000000240567810 */ /* 0x001fe20007ffe0ff */
[----:B------:R-:W-:Y:S01]  /*9310*/  HFMA2.MMA R89, -RZ, RZ, 0, 0 ;  /* 0x00000000ff597435 */ /* 0x000fe200000001ff */
[----:B------:R-:W-:-:S02]  /*9320*/  FMUL.FTZ R79, R79, R105 ;  /* 0x000000694f4f7220 */ /* 0x000fc40000410000 */
[----:B------:R-:W-:Y:S01]  /*9330*/  LEA.HI.SX32 R40, R86, R64, 0x1b ;  /* 0x0000004056287211 */ /* 0x000fe200078fdaff */
[----:B------:R-:W-:Y:S02]  /*9340*/  FMUL.FTZ R86, R73, R71 ;  /* 0x0000004749567220 */ /* 0x000fe40000410000 */
[----:B------:R-:W-:Y:S02]  /*9350*/  FMUL.FTZ R73, R36, R51 ;  /* 0x0000003324497220 */ /* 0x000fe40000410000 */
[----:B------:R-:W-:Y:S02]  /*9360*/  FMUL.FTZ R83, R83, R87 ;  /* 0x0000005753537220 */ /* 0x000fe40000410000 */
[----:B------:R-:W-:Y:S01]  /*9370*/  FFMA.FTZ R51, R62, R51, R41 ;  /* 0x000000333e337223 */ /* 0x000fe20000010029 */
[----:B------:R0:W-:Y:S01]  /*9380*/  STS [R40.X4+0x2118], R73 ;  /* 0x0021184928007388 */ /* 0x0001e20000004800 */
[----:B------:R-:W-:Y:S02]  /*9390*/  FFMA.FTZ R149, R86, R7, R149 ;  /* 0x0000000756957223 */ /* 0x000fe40000010095 */
[----:B------:R-:W-:-:S02]  /*93a0*/  FFMA.FTZ R83, R23, R86, R83 ;  /* 0x0000005617537223 */ /* 0x000fc40000010053 */
[----:B------:R-:W-:Y:S02]  /*93b0*/  FMUL.FTZ R41, R42, UR38 ;  /* 0x000000262a297c20 */ /* 0x000fe40008410000 */
[----:B------:R-:W-:Y:S02]  /*93c0*/  FMUL.FTZ R86, R67, R19 ;  /* 0x0000001343567220 */ /* 0x000fe40000410000 */
[----:B------:R-:W-:Y:S01]  /*93d0*/  FMUL.FTZ R97, R106, R12 ;  /* 0x0000000c6a617220 */ /* 0x000fe20000410000 */
[----:B0-----:R-:W-:Y:S01]  /*93e0*/  IADD3 R40, R64, 0x3, RZ ;  /* 0x0000000340287810 */ /* 0x001fe20007ffe0ff */
[----:B------:R-:W-:Y:S02]  /*93f0*/  FMUL.FTZ R73, R74, R42 ;  /* 0x0000002a4a497220 */ /* 0x000fe40000410000 */
[----:B------:R-:W-:Y:S01]  /*9400*/  FMUL.FTZ R74, R41, R82 ;  /* 0x00000052294a7220 */ /* 0x000fe20000410000 */
[----:B------:R-:W-:Y:S01]  /*9410*/  LEA.HI.SX32 R40, R40, R64, 0x1b ;  /* 0x0000004028287211 */ /* 0x000fe200078fdaff */
[----:B------:R-:W-:-:S02]  /*9420*/  FMUL.FTZ R41, R35, R86 ;  /* 0x0000005623297220 */ /* 0x000fc40000410000 */
[----:B------:R-:W-:Y:S02]  /*9430*/  FFMA.FTZ R150, R73, R8, R150 ;  /* 0x0000000849967223 */ /* 0x000fe40000010096 */
[----:B------:R-:W-:Y:S01]  /*9440*/  FFMA.FTZ R73, R24, R73, R74 ;  /* 0x0000004918497223 */ /* 0x000fe2000001004a */
[----:B------:R0:W-:Y:S01]  /*9450*/  STS [R40.X4+0x211c], R41 ;  /* 0x00211c2928007388 */ /* 0x0001e20000004800 */
[----:B------:R-:W-:Y:S02]  /*9460*/  FFMA.FTZ R51, R60, R86, R51 ;  /* 0x000000563c337223 */ /* 0x000fe40000010033 */
[----:B------:R-:W-:Y:S02]  /*9470*/  FMUL.FTZ R74, R66, R18 ;  /* 0x00000012424a7220 */ /* 0x000fe40000410000 */
[----:B------:R-:W-:Y:S02]  /*9480*/  FMUL.FTZ R96, R53, R11 ;  /* 0x0000000b35607220 */ /* 0x000fe40000410000 */
[----:B------:R-:W-:-:S02]  /*9490*/  FFMA.FTZ R51, R59, R74, R51 ;  /* 0x0000004a3b337223 */ /* 0x000fc40000010033 */
[----:B------:R-:W-:Y:S02]  /*94a0*/  FMUL.FTZ R74, R34, R74 ;  /* 0x0000004a224a7220 */ /* 0x000fe40000410000 */
[----:B0-----:R-:W-:Y:S02]  /*94b0*/  FMUL.FTZ R40, R65, R17 ;  /* 0x0000001141287220 */ /* 0x001fe40000410000 */
[----:B------:R-:W-:Y:S01]  /*94c0*/  FMUL.FTZ R41, R102, R16 ;  /* 0x0000001066297220 */ /* 0x000fe20000410000 */
[----:B------:R0:W-:Y:S01]  /*94d0*/  STS [R85.X4+0x2120], R74 ;  /* 0x0021204a55007388 */ /* 0x0001e20000004800 */
[-C--:B------:R-:W-:Y:S02]  /*94e0*/  FMUL.FTZ R86, R33, R40.reuse ;  /* 0x0000002821567220 */ /* 0x080fe40000410000 */
[----:B------:R-:W-:Y:S01]  /*94f0*/  FFMA.FTZ R51, R58, R40, R51 ;  /* 0x000000283a337223 */ /* 0x000fe20000010033 */
[----:B------:R-:W-:Y:S01]  /*9500*/  MOV R40, UR12 ;  /* 0x0000000c00287c02 */ /* 0x000fe20008000f00 */
[----:B------:R-:W-:Y:S01]  /*9510*/  FMUL.FTZ R88, R32, R41 ;  /* 0x0000002920587220 */ /* 0x000fe20000410000 */
[----:B------:R1:W-:Y:S01]  /*9520*/  STS [R85.X4+0x2124], R86 ;  /* 0x0021245655007388 */ /* 0x0003e20000004800 */
[----:B------:R-:W-:-:S02]  /*9530*/  FMUL.FTZ R76, R76, R108 ;  /* 0x0000006c4c4c7220 */ /* 0x000fc40000410000 */
[----:B------:R-:W-:Y:S01]  /*9540*/  FMUL.FTZ R77, R77, R53 ;  /* 0x000000354d4d7220 */ /* 0x000fe20000410000 */
[----:B------:R2:W-:Y:S01]  /*9550*/  STS [R85.X4+0x2128], R88 ;  /* 0x0021285855007388 */ /* 0x0005e20000004800 */
[----:B0-----:R-:W-:Y:S02]  /*9560*/  FMUL.FTZ R74, R104, R14 ;  /* 0x0000000e684a7220 */ /* 0x001fe40000410000 */
[----:B------:R-:W-:Y:S02]  /*9570*/  FMUL.FTZ R78, R78, R106 ;  /* 0x0000006a4e4e7220 */ /* 0x000fe40000410000 */
[----:B------:R-:W-:Y:S02]  /*9580*/  FMUL.FTZ R80, R80, R104 ;  /* 0x0000006850507220 */ /* 0x000fe40000410000 */
[----:B-1----:R-:W-:Y:S02]  /*9590*/  FFMA.FTZ R86, R57, R41, R51 ;  /* 0x0000002939567223 */ /* 0x002fe40000010033 */
[----:B------:R-:W-:Y:S01]  /*95a0*/  FMUL.FTZ R51, R61, R15 ;  /* 0x0000000f3d337220 */ /* 0x000fe20000410000 */
[----:B--2---:R-:W-:Y:S01]  /*95b0*/  MOV R88, R44 ;  /* 0x0000002c00587202 */ /* 0x004fe20000000f00 */
[----:B------:R-:W-:-:S02]  /*95c0*/  FMUL.FTZ R81, R81, R61 ;  /* 0x0000003d51517220 */ /* 0x000fc40000410000 */
[-C--:B------:R-:W-:Y:S02]  /*95d0*/  FFMA.FTZ R86, R56, R51.reuse, R86 ;  /* 0x0000003338567223 */ /* 0x080fe40000010056 */
[----:B------:R-:W-:Y:S02]  /*95e0*/  FMUL.FTZ R51, R31, R51 ;  /* 0x000000331f337220 */ /* 0x000fe40000410000 */
[----:B------:R-:W-:-:S03]  /*95f0*/  IMAD.WIDE.U32 R40, R40, c[0x0][0x298], R88 ;  /* 0x0000a60028287a25 */ /* 0x000fc600078e0058 */
[----:B------:R0:W-:Y:S01]  /*9600*/  STS [R85.X4+0x212c], R51 ;  /* 0x00212c3355007388 */ /* 0x0001e20000004800 */
[-C--:B------:R-:W-:Y:S01]  /*9610*/  FMUL.FTZ R88, R30, R74.reuse ;  /* 0x0000004a1e587220 */ /* 0x080fe20000410000 */
[----:B------:R-:W-:Y:S01]  /*9620*/  IADD3 R41, R41, UR34, RZ ;  /* 0x0000002229297c10 */ /* 0x000fe2000fffe0ff */
[----:B------:R-:W-:Y:S01]  /*9630*/  FFMA.FTZ R86, R54, R74, R86 ;  /* 0x0000004a36567223 */ /* 0x000fe20000010056 */
[----:B------:R-:W-:Y:S01]  /*9640*/  ULDC.64 UR34, c[0x0][0x2a0] ;  /* 0x0000a80000227ab9 */ /* 0x000fe20000000a00 */
[----:B------:R-:W-:Y:S01]  /*9650*/  FMUL.FTZ R89, R109, R9 ;  /* 0x000000096d597220 */ /* 0x000fe20000410000 */
[----:B------:R1:W-:Y:S01]  /*9660*/  STS [R85.X4+0x2130], R88 ;  /* 0x0021305855007388 */ /* 0x0003e20000004800 */
[----:B------:R-:W-:Y:S01]  /*9670*/  UIMAD UR34, UR15, UR34, URZ ;  /* 0x000000220f2272a4 */ /* 0x000fe2000f8e023f */
[----:B------:R-:W-:Y:S02]  /*9680*/  FMUL.FTZ R90, R90, R102 ;  /* 0x000000665a5a7220 */ /* 0x000fe40000410000 */
[C---:B0-----:R-:W-:Y:S01]  /*9690*/  FMUL.FTZ R51, R105.reuse, R13 ;  /* 0x0000000d69337220 */ /* 0x041fe20000410000 */
[----:B------:R-:W-:Y:S01]  /*96a0*/  UIMAD UR34, UR14, UR35, UR34 ;  /* 0x000000230e2272a4 */ /* 0x000fe2000f8e0222 */
[----:B------:R-:W-:-:S02]  /*96b0*/  FMUL.FTZ R105, R105, UR38 ;  /* 0x0000002669697c20 */ /* 0x000fc40008410000 */
[-C--:B------:R-:W-:Y:S02]  /*96c0*/  FMUL.FTZ R74, R29, R51.reuse ;  /* 0x000000331d4a7220 */ /* 0x080fe40000410000 */
[----:B------:R-:W-:Y:S02]  /*96d0*/  FFMA.FTZ R86, R50, R51, R86 ;  /* 0x0000003332567223 */ /* 0x000fe40000010056 */
[-C--:B-1----:R-:W-:Y:S01]  /*96e0*/  FMUL.FTZ R88, R28, R97.reuse ;  /* 0x000000611c587220 */ /* 0x082fe20000410000 */
[----:B------:R0:W-:Y:S01]  /*96f0*/  STS [R85.X4+0x2134], R74 ;  /* 0x0021344a55007388 */ /* 0x0001e20000004800 */
[----:B------:R-:W-:Y:S02]  /*9700*/  FFMA.FTZ R97, R52, R97, R86 ;  /* 0x0000006134617223 */ /* 0x000fe40000010056 */
[----:B------:R-:W-:Y:S01]  /*9710*/  FMUL.FTZ R86, R42, R8 ;  /* 0x000000082a567220 */ /* 0x000fe20000410000 */
[----:B------:R1:W-:Y:S01]  /*9720*/  STS [R85.X4+0x2138], R88 ;  /* 0x0021385855007388 */ /* 0x0003e20000004800 */
[----:B------:R-:W-:-:S02]  /*9730*/  FFMA.FTZ R97, R45, R96, R97 ;  /* 0x000000602d617223 */ /* 0x000fc40000010061 */
[----:B------:R-:W-:Y:S02]  /*9740*/  FMUL.FTZ R42, R24, R86 ;  /* 0x00000056182a7220 */ /* 0x000fe40000410000 */
[----:B------:R-:W-:Y:S02]  /*9750*/  FMUL.FTZ R53, R53, UR38 ;  /* 0x0000002635357c20 */ /* 0x000fe40008410000 */
[----:B0-----:R-:W-:Y:S01]  /*9760*/  FMUL.FTZ R74, R105, R50 ;  /* 0x00000032694a7220 */ /* 0x001fe20000410000 */
[----:B------:R-:W-:Y:S01]  /*9770*/  MOV R50, UR14 ;  /* 0x0000000e00327c02 */ /* 0x000fe20008000f00 */
[----:B------:R0:W-:Y:S01]  /*9780*/  STS [R85.X4+0x2148], R42 ;  /* 0x0021482a55007388 */ /* 0x0001e20000004800 */
[C---:B-1----:R-:W-:Y:S02]  /*9790*/  FMUL.FTZ R88, R108.reuse, R10 ;  /* 0x0000000a6c587220 */ /* 0x042fe40000410000 */
[----:B------:R-:W-:Y:S02]  /*97a0*/  FMUL.FTZ R108, R108, UR38 ;  /* 0x000000266c6c7c20 */ /* 0x000fe40008410000 */
[----:B------:R-:W-:-:S04]  /*97b0*/  IMAD.WIDE.U32 R50, R50, c[0x0][0x2a0], R40 ;  /* 0x0000a80032327a25 */ /* 0x000fc800078e0028 */
[----:B------:R-:W-:Y:S01]  /*97c0*/  FMUL.FTZ R40, R27, R96 ;  /* 0x000000601b287220 */ /* 0x000fe20000410000 */
[----:B------:R-:W-:Y:S01]  /*97d0*/  IADD3 R51, R51, UR34, RZ ;  /* 0x0000002233337c10 */ /* 0x000fe2000fffe0ff */
[----:B------:R-:W-:Y:S01]  /*97e0*/  FMUL.FTZ R41, R25, R89 ;  /* 0x0000005919297220 */ /* 0x000fe20000410000 */
[----:B0-----:R-:W-:Y:S01]  /*97f0*/  IADD3 R42, P0, R50, UR25, RZ ;  /* 0x00000019322a7c10 */ /* 0x001fe2000ff1e0ff */
[----:B------:R-:W-:Y:S01]  /*9800*/  FFMA.FTZ R97, R43, R88, R97 ;  /* 0x000000582b617223 */ /* 0x000fe20000010061 */
[----:B------:R0:W-:Y:S01]  /*9810*/  STS [R85.X4+0x213c], R40 ;  /* 0x00213c2855007388 */ /* 0x0001e20000004800 */
[----:B------:R-:W-:Y:S02]  /*9820*/  FMUL.FTZ R96, R91, R65 ;  /* 0x000000415b607220 */ /* 0x000fe40000410000 */
[----:B------:R-:W-:Y:S01]  /*9830*/  FMUL.FTZ R106, R106, UR38 ;  /* 0x000000266a6a7c20 */ /* 0x000fe20008410000 */
[----:B------:R-:W-:Y:S01]  /*9840*/  STS [R85.X4+0x2144], R41 ;  /* 0x0021442955007388 */ /* 0x000fe20000004800 */
[----:B------:R-:W-:-:S02]  /*9850*/  FMUL.FTZ R104, R104, UR38 ;  /* 0x0000002668687c20 */ /* 0x000fc40008410000 */
[----:B------:R-:W-:Y:S02]  /*9860*/  FMUL.FTZ R61, R61, UR38 ;  /* 0x000000263d3d7c20 */ /* 0x000fe40008410000 */
[----:B------:R-:W-:Y:S02]  /*9870*/  FMUL.FTZ R102, R102, UR38 ;  /* 0x0000002666667c20 */ /* 0x000fe40008410000 */
[----:B0-----:R-:W-:Y:S02]  /*9880*/  FMUL.FTZ R40, R26, R88 ;  /* 0x000000581a287220 */ /* 0x001fe40000410000 */
[----:B------:R-:W-:Y:S02]  /*9890*/  FMUL.FTZ R98, R66, UR38 ;  /* 0x0000002642627c20 */ /* 0x000fe40008410000 */
[----:B------:R-:W-:Y:S01]  /*98a0*/  FMUL.FTZ R99, R67, UR38 ;  /* 0x0000002643637c20 */ /* 0x000fe20008410000 */
[----:B------:R0:W-:Y:S01]  /*98b0*/  STS [R85.X4+0x2140], R40 ;  /* 0x0021402855007388 */ /* 0x0001e20000004800 */
[----:B------:R-:W-:-:S02]  /*98c0*/  FMUL.FTZ R91, R70, UR38 ;  /* 0x00000026465b7c20 */ /* 0x000fc40008410000 */
[----:B0-----:R-:W-:-:S04]  /*98d0*/  FMUL.FTZ R40, R71, R7 ;  /* 0x0000000747287220 */ /* 0x001fc80000410000 */
[-C--:B------:R-:W-:Y:S02]  /*98e0*/  FMUL.FTZ R71, R87, R40.reuse ;  /* 0x0000002857477220 */ /* 0x080fe40000410000 */
[----:B------:R-:W-:Y:S02]  /*98f0*/  FMUL.FTZ R40, R23, R40 ;  /* 0x0000002817287220 */ /* 0x000fe40000410000 */
[----:B------:R-:W-:Y:S02]  /*9900*/  FMUL.FTZ R87, R75, R109 ;  /* 0x0000006d4b577220 */ /* 0x000fe40000410000 */
[----:B------:R-:W-:Y:S01]  /*9910*/  FMUL.FTZ R75, R108, R43 ;  /* 0x0000002b6c4b7220 */ /* 0x000fe20000410000 */
[----:B------:R0:W-:Y:S01]  /*9920*/  STS [R85.X4+0x214c], R40 ;  /* 0x00214c2855007388 */ /* 0x0001e20000004800 */
[----:B------:R-:W-:Y:S01]  /*9930*/  IADD3.X R43, R51, UR40, RZ, P0, !PT ;  /* 0x00000028332b7c10 */ /* 0x000fe200087fe4ff */
[----:B------:R-:W-:-:S04]  /*9940*/  FMUL.FTZ R109, R109, UR38 ;  /* 0x000000266d6d7c20 */ /* 0x000fc80008410000 */
[----:B------:R-:W-:Y:S02]  /*9950*/  FMUL.FTZ R88, R109, R84 ;  /* 0x000000546d587220 */ /* 0x000fe40000410000 */
[----:B------:R-:W-:Y:S01]  /*9960*/  FFMA.FTZ R84, R84, R89, R97 ;  /* 0x0000005954547223 */ /* 0x000fe20000010061 */
[----:B0-----:R-:W-:Y:S01]  /*9970*/  MOV R85, UR25 ;  /* 0x0000001900557c02 */ /* 0x001fe20008000f00 */
[----:B------:R-:W-:Y:S01]  /*9980*/  FMUL.FTZ R97, R65, UR38 ;  /* 0x0000002641617c20 */ /* 0x000fe20008410000 */
[----:B------:R-:W-:Y:S01]  /*9990*/  BAR.SYNC.DEFER_BLOCKING 0x0 ;  /* 0x0000000000007b1d */ /* 0x000fe20000010000 */
[----:B------:R-:W-:Y:S01]  /*99a0*/  LEA R40, P1, R50, c[0x0][0x318], 0x2 ;  /* 0x0000c60032287a11 */ /* 0x000fe200078210ff */
[----:B------:R-:W-:Y:S01]  /*99b0*/  FMUL.FTZ R65, R68, UR38 ;  /* 0x0000002644417c20 */ /* 0x000fe20008410000 */
[----:B------:R-:W-:Y:S01]  /*99c0*/  IADD3 R85, -R85, c[0x0][0x168], -R44 ;  /* 0x00005a0055557a10 */ /* 0x000fe20007ffe92c */
[----:B------:R-:W-:Y:S01]  /*99d0*/  FMUL.FTZ R89, R69, UR38 ;  /* 0x0000002645597c20 */ /* 0x000fe20008410000 */
[----:B------:R-:W-:-:S02]  /*99e0*/  LEA.HI.X R41, R50, c[0x0][0x31c], R51, 0x2, P1 ;  /* 0x0000c70032297a11 */ /* 0x000fc400008f1433 */
        /* <DEDUP_REMOVED lines=13> */
.L_x_853:
[----:B------:R-:W-:Y:S05]  /*9ac0*/  BSYNC B0 ;  /* 0x0000000000007941 */ /* 0x000fea0003800000 */
.L_x_852:
[----:B0-----:R-:W-:Y:S01]  /*9ad0*/  MOV R42, UR41 ;  /* 0x00000029002a7c02 */ /* 0x001fe20008000f00 */
[----:B------:R-:W-:Y:S01]  /*9ae0*/  USHF.L.U32 UR38, UR8, 0x2, URZ ;  /* 0x0000000208267899 */ /* 0x000fe2000800063f */
[----:B------:R-:W-:Y:S01]  /*9af0*/  MOV R43, UR41 ;  /* 0x00000029002b7c02 */ /* 0x000fe20008000f00 */
[----:B------:R-:W-:Y:S01]  /*9b00*/  ULDC UR37, c[0x0][0x174] ;  /* 0x00005d0000257ab9 */ /* 0x000fe20000000800 */
[----:B------:R-:W-:Y:S01]  /*9b10*/  LEA R42, P0, R42, R40, 0x2 ;  /* 0x000000282a2a7211 */ /* 0x000fe200078010ff */
[----:B------:R-:W-:Y:S01]  /*9b20*/  UIADD3 UR37, UR6, -UR37, URZ ;  /* 0x8000002506257290 */ /* 0x000fe2000fffe03f */
[----:B------:R-:W-:Y:S01]  /*9b30*/  MOV R50, UR42 ;  /* 0x0000002a00327c02 */ /* 0x000fe20008000f00 */
[----:B------:R-:W-:Y:S01]  /*9b40*/  FFMA.FTZ R84, R82, R86, R84 ;  /* 0x0000005652547223 */ /* 0x000fe20000010054 */
[----:B------:R-:W-:Y:S01]  /*9b50*/  IADD3 R82, R44, 0x80, RZ ;  /* 0x000000802c527810 */ /* 0x000fe20007ffe0ff */
[----:B------:R-:W-:Y:S01]  /*9b60*/  UIMAD UR37, UR37, -0x800, URZ ;  /* 0xfffff800252578a4 */ /* 0x000fe2000f8e023f */
[----:B------:R-:W-:Y:S01]  /*9b70*/  LEA.HI.X R43, R43, R41, R50, 0x2, P0 ;  /* 0x000000292b2b7211 */ /* 0x000fe200000f1432 */
[----:B------:R-:W-:Y:S01]  /*9b80*/  USHF.L.U64.HI UR36, UR8, 0x2, UR9 ;  /* 0x0000000208247899 */ /* 0x000fe20008010209 */
[----:B------:R-:W-:Y:S01]  /*9b90*/  MOV R50, UR38 ;  /* 0x0000002600327c02 */ /* 0x000fe20008000f00 */
[----:B------:R-:W-:Y:S01]  /*9ba0*/  ULDC.64 UR34, c[0x0][0x2b0] ;  /* 0x0000ac0000227ab9 */ /* 0x000fe20000000a00 */
[----:B------:R-:W-:Y:S01]  /*9bb0*/  LEA.HI.SX32 R82, R82, R44, 0x1b ;  /* 0x0000002c52527211 */ /* 0x000fe200078fdaff */
[----:B------:R-:W-:Y:S01]  /*9bc0*/  UIMAD UR34, UR36, UR34, URZ ;  /* 0x00000022242272a4 */ /* 0x000fe2000f8e023f */
[----:B------:R-:W-:Y:S01]  /*9bd0*/  ISETP.GE.AND P0, PT, R85, 0x81, PT ;  /* 0x000000815500780c */ /* 0x000fe20003f06270 */
[----:B------:R-:W-:Y:S01]  /*9be0*/  IMAD.WIDE.U32 R42, R50, c[0x0][0x2b0], R42 ;  /* 0x0000ac00322a7a25 */ /* 0x000fe200078e002a */
[----:B------:R-:W-:Y:S01]  /*9bf0*/  MOV R50, UR37 ;  /* 0x0000002500327c02 */ /* 0x000fe20008000f00 */
[----:B------:R-:W-:Y:S01]  /*9c00*/  UIMAD UR34, UR38, UR35, UR34 ;  /* 0x00000023262272a4 */ /* 0x000fe2000f8e0222 */
[----:B------:R-:W-:Y:S01]  /*9c10*/  BSSY B0, `(.L_x_854) ;  /* 0x0000011000007945 */ /* 0x000fe20003800000 */
[----:B------:R-:W-:-:S02]  /*9c20*/  FMUL.FTZ R51, R122, R141 ;  /* 0x0000008d7a337220 */ /* 0x000fc40000410000 */
[----:B------:R-:W-:Y:S02]  /*9c30*/  IMAD.WIDE R40, R50, 0x4, R40 ;  /* 0x0000000432287825 */ /* 0x000fe400078e0228 */
[----:B------:R-:W-:Y:S02]  /*9c40*/  IADD3 R43, R43, UR34, RZ ;  /* 0x000000222b2b7c10 */ /* 0x000fe4000fffe0ff */
[----:B------:R-:W-:Y:S01]  /*9c50*/  FADD.FTZ R50, R84, R71 ;  /* 0x0000004754327221 */ /* 0x000fe20000010000 */
[C---:B------:R-:W-:Y:S01]  /*9c60*/  IADD3 R84, R44.reuse, 0x180, RZ ;  /* 0x000001802c547810 */ /* 0x040fe20007ffe0ff */
[----:B------:R0:W1:Y:S01]  /*9c70*/  LDS R71, [R82.X4+0x2310] ;  /* 0x0023100052477984 */ /* 0x0000620000004800 */
[----:B------:R-:W-:Y:S01]  /*9c80*/  FADD.FTZ R121, R83, R121 ;  /* 0x0000007953797221 */ /* 0x000fe20000010000 */
[----:B------:R-:W-:Y:S01]  /*9c90*/  IADD3 R83, R44, 0x100, RZ ;  /* 0x000001002c537810 */ /* 0x000fe20007ffe0ff */
[----:B------:R-:W-:Y:S02]  /*9ca0*/  FADD.FTZ R51, R140, R51 ;  /* 0x000000338c337221 */ /* 0x000fe40000010000 */
[----:B------:R-:W-:-:S02]  /*9cb0*/  FFMA.FTZ R151, R87, R9, R151 ;  /* 0x0000000957977223 */ /* 0x000fc40000010097 */
[----:B------:R-:W-:Y:S01]  /*9cc0*/  FFMA.FTZ R88, R25, R87, R88 ;  /* 0x0000005719587223 */ /* 0x000fe20000010058 */
[----:B------:R-:W-:Y:S05]  /*9cd0*/  @!P0 BRA `(.L_x_855) ;  /* 0x0000004000008947 */ /* 0x000fea0003800000 */
[----:B0-----:R-:W-:-:S05]  /*9ce0*/  MOV R82, UR38 ;  /* 0x0000002600527c02 */ /* 0x001fca0008000f00 */
[----:B------:R-:W-:-:S05]  /*9cf0*/  IMAD.WIDE.U32 R40, R82, c[0x0][0x2b0], R40 ;  /* 0x0000ac0052287a25 */ /* 0x000fca00078e0028 */
[----:B------:R-:W-:-:S05]  /*9d00*/  IADD3 R41, R41, UR34, RZ ;  /* 0x0000002229297c10 */ /* 0x000fca000fffe0ff */
[----:B-1----:R0:W-:Y:S02]  /*9d10*/  RED.E.ADD.F32.FTZ.RN.STRONG.GPU [R40.64+-0x1e00], R71 ;  /* 0xffe200472800798e */ /* 0x0021e4000c10e7a0 */
.L_x_855:
[----:B0-----:R-:W-:Y:S05]  /*9d20*/  BSYNC B0 ;  /* 0x0000000000007941 */ /* 0x001fea0003800000 */
.L_x_854:
[-C--:B------:R-:W-:Y:S01]  /*9d30*/  LEA.HI.SX32 R41, R83, R44.reuse, 0x1b ;  /* 0x0000002c53297211 */ /* 0x080fe200078fdaff */
[----:B------:R-:W-:Y:S01]  /*9d40*/  BSSY B0, `(.L_x_856) ;  /* 0x000000d000007945 */ /* 0x000fe20003800000 */
[C---:B------:R-:W-:Y:S02]  /*9d50*/  ISETP.GE.AND P6, PT, R85.reuse, 0x101, PT ;  /* 0x000001015500780c */ /* 0x040fe40003fc6270 */
[----:B-1----:R-:W-:Y:S02]  /*9d60*/  IADD3 R71, R44, 0x200, RZ ;  /* 0x000002002c477810 */ /* 0x002fe40007ffe0ff */
        /* <DEDUP_REMOVED lines=10> */
.L_x_857:
[----:B------:R-:W-:Y:S05]  /*9e10*/  BSYNC B0 ;  /* 0x0000000000007941 */ /* 0x000fea0003800000 */
.L_x_856:
[----:B------:R-:W1:Y:S01]  /*9e20*/  LDS R40, [R40.X4+0x2710] ;  /* 0x0027100028287984 */ /* 0x000e620000004800 */
[----:B------:R-:W-:Y:S01]  /*9e30*/  BSSY B0, `(.L_x_858) ;  /* 0x0000005000007945 */ /* 0x000fe20003800000 */
[----:B------:R-:W-:Y:S02]  /*9e40*/  IADD3 R82, R44, 0x280, RZ ;  /* 0x000002802c527810 */ /* 0x000fe40007ffe0ff */
[----:B0-----:R-:W-:Y:S01]  /*9e50*/  LEA.HI.SX32 R41, R71, R44, 0x1b ;  /* 0x0000002c47297211 */ /* 0x001fe200078fdaff */
[----:B------:R-:W-:Y:S05]  /*9e60*/  @!P0 BRA `(.L_x_859) ;  /* 0x0000001000008947 */ /* 0x000fea0003800000 */
[----:B-1----:R0:W-:Y:S02]  /*9e70*/  RED.E.ADD.F32.FTZ.RN.STRONG.GPU [R42.64+-0x1a00], R40 ;  /* 0xffe600282a00798e */ /* 0x0021e4000c10e7a0 */
.L_x_859:
[----:B------:R-:W-:Y:S05]  /*9e80*/  BSYNC B0 ;  /* 0x0000000000007941 */ /* 0x000fea0003800000 */
.L_x_858:
[----:B------:R-:W2:Y:S01]  /*9e90*/  LDS R41, [R41.X4+0x2910] ;  /* 0x0029100029297984 */ /* 0x000ea20000004800 */
[----:B------:R-:W-:Y:S01]  /*9ea0*/  BSSY B0, `(.L_x_860) ;  /* 0x0000005000007945 */ /* 0x000fe20003800000 */
[----:B------:R-:W-:-:S02]  /*9eb0*/  IADD3 R71, R44, 0x300, RZ ;  /* 0x000003002c477810 */ /* 0x000fc40007ffe0ff */
[----:B01----:R-:W-:Y:S01]  /*9ec0*/  LEA.HI.SX32 R40, R82, R44, 0x1b ;  /* 0x0000002c52287211 */ /* 0x003fe200078fdaff */
[----:B------:R-:W-:Y:S05]  /*9ed0*/  @!P1 BRA `(.L_x_861) ;  /* 0x0000001000009947 */ /* 0x000fea0003800000 */
[----:B--2---:R0:W-:Y:S02]  /*9ee0*/  RED.E.ADD.F32.FTZ.RN.STRONG.GPU [R42.64+-0x1800], R41 ;  /* 0xffe800292a00798e */ /* 0x0041e4000c10e7a0 */
.L_x_861:
[----:B------:R-:W-:Y:S05]  /*9ef0*/  BSYNC B0 ;  /* 0x0000000000007941 */ /* 0x000fea0003800000 */
.L_x_860:
[----:B------:R-:W1:Y:S01]  /*9f00*/  LDS R40, [R40.X4+0x2b10] ;  /* 0x002b100028287984 */ /* 0x000e620000004800 */
[----:B------:R-:W-:Y:S01]  /*9f10*/  BSSY B0, `(.L_x_862) ;  /* 0x0000005000007945 */ /* 0x000fe20003800000 */
[----:B------:R-:W-:Y:S02]  /*9f20*/  IADD3 R82, R44, 0x380, RZ ;  /* 0x000003802c527810 */ /* 0x000fe40007ffe0ff */
[----:B0-2---:R-:W-:Y:S01]  /*9f30*/  LEA.HI.SX32 R41, R71, R44, 0x1b ;  /* 0x0000002c47297211 */ /* 0x005fe200078fdaff */
[----:B------:R-:W-:Y:S05]  /*9f40*/  @!P2 BRA `(.L_x_863) ;  /* 0x000000100000a947 */ /* 0x000fea0003800000 */
[----:B-1----:R0:W-:Y:S02]  /*9f50*/  RED.E.ADD.F32.FTZ.RN.STRONG.GPU [R42.64+-0x1600], R40 ;  /* 0xffea00282a00798e */ /* 0x0021e4000c10e7a0 */
.L_x_863:
[----:B------:R-:W-:Y:S05]  /*9f60*/  BSYNC B0 ;  /* 0x0000000000007941 */ /* 0x000fea0003800000 */
.L_x_862:
[----:B------:R-:W2:Y:S01]  /*9f70*/  LDS R41, [R41.X4+0x2d10] ;  /* 0x002d100029297984 */ /* 0x000ea20000004800 */
[----:B------:R-:W-:Y:S01]  /*9f80*/  BSSY B0, `(.L_x_864) ;  /* 0x0000005000007945 */ /* 0x000fe20003800000 */
[----:B------:R-:W-:Y:S02]  /*9f90*/  IADD3 R71, R44, 0x400, RZ ;  /* 0x000004002c477810 */ /* 0x000fe40007ffe0ff */
[----:B01----:R-:W-:Y:S01]  /*9fa0*/  LEA.HI.SX32 R40, R82, R44, 0x1b ;  /* 0x0000002c52287211 */ /* 0x003fe200078fdaff */
[----:B------:R-:W-:Y:S05]  /*9fb0*/  @!P3 BRA `(.L_x_865) ;  /* 0x000000100000b947 */ /* 0x000fea0003800000 */
[----:B--2---:R0:W-:Y:S02]  /*9fc0*/  RED.E.ADD.F32.FTZ.RN.STRONG.GPU [R42.64+-0x1400], R41 ;  /* 0xffec00292a00798e */ /* 0x0041e4000c10e7a0 */
.L_x_865:
[----:B------:R-:W-:Y:S05]  /*9fd0*/  BSYNC B0 ;  /* 0x0000000000007941 */ /* 0x000fea0003800000 */
.L_x_864:
[----:B------:R-:W1:Y:S01]  /*9fe0*/  LDS R40, [R40.X4+0x2f10] ;  /* 0x002f100028287984 */ /* 0x000e620000004800 */
[----:B------:R-:W-:Y:S01]  /*9ff0*/  BSSY B0, `(.L_x_866) ;  /* 0x0000004000007945 */ /* 0x000fe20003800000 */
[----:B0-2---:R-:W-:Y:S01]  /*a000*/  LEA.HI.SX32 R41, R71, R44, 0x1b ;  /* 0x0000002c47297211 */ /* 0x005fe200078fdaff */
[----:B------:R-:W-:Y:S05]  /*a010*/  @!P4 BRA `(.L_x_867) ;  /* 0x000000100000c947 */ /* 0x000fea0003800000 */
[----:B-1----:R0:W-:Y:S02]  /*a020*/  RED.E.ADD.F32.FTZ.RN.STRONG.GPU [R42.64+-0x1200], R40 ;  /* 0xffee00282a00798e */ /* 0x0021e4000c10e7a0 */
.L_x_867:
[----:B------:R-:W-:Y:S05]  /*a030*/  BSYNC B0 ;  /* 0x0000000000007941 */ /* 0x000fea0003800000 */
.L_x_866:
[----:B------:R-:W2:Y:S01]  /*a040*/  LDS R41, [R41.X4+0x3110] ;  /* 0x0031100029297984 */ /* 0x000ea20000004800 */
[----:B------:R-:W-:Y:S01]  /*a050*/  BSSY B0, `(.L_x_868) ;  /* 0x0000005000007945 */ /* 0x000fe20003800000 */
[----:B01----:R-:W-:-:S02]  /*a060*/  IADD3 R40, R44, 0x480, RZ ;  /* 0x000004802c287810 */ /* 0x003fc40007ffe0ff */
[----:B------:R-:W-:Y:S01]  /*a070*/  IADD3 R71, R44, 0x500, RZ ;  /* 0x000005002c477810 */ /* 0x000fe20007ffe0ff */
[----:B------:R-:W-:Y:S05]  /*a080*/  @!P5 BRA `(.L_x_869) ;  /* 0x000000100000d947 */ /* 0x000fea0003800000 */
[----:B--2---:R0:W-:Y:S02]  /*a090*/  RED.E.ADD.F32.FTZ.RN.STRONG.GPU [R42.64+-0x1000], R41 ;  /* 0xfff000292a00798e */ /* 0x0041e4000c10e7a0 */
.L_x_869:
[----:B------:R-:W-:Y:S05]  /*a0a0*/  BSYNC B0 ;  /* 0x0000000000007941 */ /* 0x000fea0003800000 */
.L_x_868:
        /* <DEDUP_REMOVED lines=14> */
.L_x_871:
[----:B------:R-:W-:Y:S05]  /*a190*/  BSYNC B0 ;  /* 0x0000000000007941 */ /* 0x000fea0003800000 */
.L_x_870:
[----:B------:R-:W1:Y:S01]  /*a1a0*/  LDS R40, [R40.X4+0x3510] ;  /* 0x0035100028287984 */ /* 0x000e620000004800 */
[----:B------:R-:W-:Y:S01]  /*a1b0*/  BSSY B0, `(.L_x_872) ;  /* 0x0000005000007945 */ /* 0x000fe20003800000 */
[----:B------:R-:W-:-:S02]  /*a1c0*/  IADD3 R71, R44, 0x600, RZ ;  /* 0x000006002c477810 */ /* 0x000fc40007ffe0ff */
[----:B0-----:R-:W-:Y:S01]  /*a1d0*/  LEA.HI.SX32 R41, R82, R44, 0x1b ;  /* 0x0000002c52297211 */ /* 0x001fe200078fdaff */
[----:B------:R-:W-:Y:S05]  /*a1e0*/  @!P0 BRA `(.L_x_873) ;  /* 0x0000001000008947 */ /* 0x000fea0003800000 */
[----:B-1----:R0:W-:Y:S02]  /*a1f0*/  RED.E.ADD.F32.FTZ.RN.STRONG.GPU [R42.64+-0xc00], R40 ;  /* 0xfff400282a00798e */ /* 0x0021e4000c10e7a0 */
.L_x_873:
[----:B------:R-:W-:Y:S05]  /*a200*/  BSYNC B0 ;  /* 0x0000000000007941 */ /* 0x000fea0003800000 */
.L_x_872:
[----:B------:R-:W2:Y:S01]  /*a210*/  LDS R41, [R41.X4+0x3710] ;  /* 0x0037100029297984 */ /* 0x000ea20000004800 */
[----:B------:R-:W-:Y:S01]  /*a220*/  BSSY B0, `(.L_x_874) ;  /* 0x0000005000007945 */ /* 0x000fe20003800000 */
[----:B------:R-:W-:Y:S02]  /*a230*/  IADD3 R83, R44, 0x680, RZ ;  /* 0x000006802c537810 */ /* 0x000fe40007ffe0ff */
[----:B01----:R-:W-:Y:S01]  /*a240*/  LEA.HI.SX32 R40, R71, R44, 0x1b ;  /* 0x0000002c47287211 */ /* 0x003fe200078fdaff */
[----:B------:R-:W-:Y:S05]  /*a250*/  @!P1 BRA `(.L_x_875) ;  /* 0x0000001000009947 */ /* 0x000fea0003800000 */
[----:B--2---:R0:W-:Y:S02]  /*a260*/  RED.E.ADD.F32.FTZ.RN.STRONG.GPU [R42.64+-0xa00], R41 ;  /* 0xfff600292a00798e */ /* 0x0041e4000c10e7a0 */
.L_x_875:
[----:B------:R-:W-:Y:S05]  /*a270*/  BSYNC B0 ;  /* 0x0000000000007941 */ /* 0x000fea0003800000 */
.L_x_874:
[----:B------:R-:W1:Y:S01]  /*a280*/  LDS R40, [R40.X4+0x3910] ;  /* 0x0039100028287984 */ /* 0x000e620000004800 */
[----:B------:R-:W-:Y:S01]  /*a290*/  BSSY B0, `(.L_x_876) ;  /* 0x0000005000007945 */ /* 0x000fe20003800000 */
[----:B------:R-:W-:Y:S02]  /*a2a0*/  IADD3 R82, R44, 0x700, RZ ;  /* 0x000007002c527810 */ /* 0x000fe40007ffe0ff */
[----:B0-2---:R-:W-:Y:S01]  /*a2b0*/  LEA.HI.SX32 R41, R83, R44, 0x1b ;  /* 0x0000002c53297211 */ /* 0x005fe200078fdaff */
[----:B------:R-:W-:Y:S05]  /*a2c0*/  @!P2 BRA `(.L_x_877) ;  /* 0x000000100000a947 */ /* 0x000fea0003800000 */
[----:B-1----:R0:W-:Y:S02]  /*a2d0*/  RED.E.ADD.F32.FTZ.RN.STRONG.GPU [R42.64+-0x800], R40 ;  /* 0xfff800282a00798e */ /* 0x0021e4000c10e7a0 */
.L_x_877:
[----:B------:R-:W-:Y:S05]  /*a2e0*/  BSYNC B0 ;  /* 0x0000000000007941 */ /* 0x000fea0003800000 */
.L_x_876:
[----:B------:R-:W2:Y:S01]  /*a2f0*/  LDS R41, [R41.X4+0x3b10] ;  /* 0x003b100029297984 */ /* 0x000ea20000004800 */
[----:B------:R-:W-:Y:S01]  /*a300*/  BSSY B0, `(.L_x_878) ;  /* 0x0000005000007945 */ /* 0x000fe20003800000 */
[----:B------:R-:W-:-:S02]  /*a310*/  IADD3 R71, R44, 0x780, RZ ;  /* 0x000007802c477810 */ /* 0x000fc40007ffe0ff */
[----:B01----:R-:W-:Y:S01]  /*a320*/  LEA.HI.SX32 R40, R82, R44, 0x1b ;  /* 0x0000002c52287211 */ /* 0x003fe200078fdaff */
[----:B------:R-:W-:Y:S05]  /*a330*/  @!P3 BRA `(.L_x_879) ;  /* 0x000000100000b947 */ /* 0x000fea0003800000 */
[----:B--2---:R0:W-:Y:S02]  /*a340*/  RED.E.ADD.F32.FTZ.RN.STRONG.GPU [R42.64+-0x600], R41 ;  /* 0xfffa00292a00798e */ /* 0x0041e4000c10e7a0 */
.L_x_879:
[----:B------:R-:W-:Y:S05]  /*a350*/  BSYNC B0 ;  /* 0x0000000000007941 */ /* 0x000fea0003800000 */
.L_x_878:
[----:B------:R-:W1:Y:S01]  /*a360*/  LDS R40, [R40.X4+0x3d10] ;  /* 0x003d100028287984 */ /* 0x000e620000004800 */
[----:B------:R-:W-:Y:S01]  /*a370*/  BSSY B0, `(.L_x_880) ;  /* 0x0000004000007945 */ /* 0x000fe20003800000 */
[----:B0-2---:R-:W-:Y:S01]  /*a380*/  LEA.HI.SX32 R41, R71, R44, 0x1b ;  /* 0x0000002c47297211 */ /* 0x005fe200078fdaff */
[----:B------:R-:W-:Y:S05]  /*a390*/  @!P4 BRA `(.L_x_881) ;  /* 0x000000100000c947 */ /* 0x000fea0003800000 */
[----:B-1----:R0:W-:Y:S02]  /*a3a0*/  RED.E.ADD.F32.FTZ.RN.STRONG.GPU [R42.64+-0x400], R40 ;  /* 0xfffc00282a00798e */ /* 0x0021e4000c10e7a0 */
.L_x_881:
[----:B------:R-:W-:Y:S05]  /*a3b0*/  BSYNC B0 ;  /* 0x0000000000007941 */ /* 0x000fea0003800000 */
.L_x_880:
[----:B------:R-:W2:Y:S01]  /*a3c0*/  LDS R41, [R41.X4+0x3f10] ;  /* 0x003f100029297984 */ /* 0x000ea20000004800 */
[----:B------:R-:W-:Y:S01]  /*a3d0*/  BSSY B0, `(.L_x_882) ;  /* 0x0000003000007945 */ /* 0x000fe20003800000 */
[----:B------:R-:W-:Y:S05]  /*a3e0*/  @!P5 BRA `(.L_x_883) ;  /* 0x000000100000d947 */ /* 0x000fea0003800000 */
[----:B--2---:R2:W-:Y:S02]  /*a3f0*/  RED.E.ADD.F32.FTZ.RN.STRONG.GPU [R42.64+-0x200], R41 ;  /* 0xfffe00292a00798e */ /* 0x0045e4000c10e7a0 */
.L_x_883:
[----:B------:R-:W-:Y:S05]  /*a400*/  BSYNC B0 ;  /* 0x0000000000007941 */ /* 0x000fea0003800000 */
.L_x_882:
[----:B------:R-:W3:Y:S04]  /*a410*/  LDL.LU R71, [R1] ;  /* 0x0000000001477983 */ /* 0x000ee80000300800 */
[----:B------:R-:W4:Y:S04]  /*a420*/  S2R R82, SR_LANEID ;  /* 0x0000000000527919 */ /* 0x000f280000000000 */
[----:B01----:R-:W0:Y:S04]  /*a430*/  SHFL.DOWN PT, R40, R51, 0x1, 0x1f ;  /* 0x08201f0033287f89 */ /* 0x003e2800000e0000 */
[----:B--2---:R-:W1:Y:S01]  /*a440*/  SHFL.DOWN PT, R41, R50, 0x1, 0x1f ;  /* 0x08201f0032297f89 */ /* 0x004e6200000e0000 */
[----:B----4-:R-:W-:-:S13]  /*a450*/  ISETP.GT.AND P0, PT, R82, 0x1e, PT ;  /* 0x0000001e5200780c */ /* 0x010fda0003f04270 */
        /* <DEDUP_REMOVED lines=17> */
[----:B------:R-:W0:Y:S01]  /*a570*/  SHFL.DOWN PT, R41, R51, 0x10, 0x1f ;  /* 0x0a001f0033297f89 */ /* 0x000e2200000e0000 */
[----:B------:R-:W-:-:S03]  /*a580*/  ISETP.GT.AND P0, PT, R82, 0xf, PT ;  /* 0x0000000f5200780c */ /* 0x000fc60003f04270 */
[----:B------:R-:W1:Y:S01]  /*a590*/  SHFL.DOWN PT, R40, R50, 0x10, 0x1f ;  /* 0x0a001f0032287f89 */ /* 0x000e6200000e0000 */
[----:B------:R-:W-:Y:S01]  /*a5a0*/  ISETP.NE.AND P1, PT, R82, RZ, PT ;  /* 0x000000ff5200720c */ /* 0x000fe20003f25270 */
[----:B------:R-:W-:Y:S01]  /*a5b0*/  FMUL.FTZ R104, R104, R54 ;  /* 0x0000003668687220 */ /* 0x000fe20000410000 */
[----:B------:R-:W-:Y:S02]  /*a5c0*/  SHF.R.S32.HI R82, RZ, 0x1f, R44 ;  /* 0x0000001fff527819 */ /* 0x000fe4000001142c */
[----:B------:R-:W-:-:S05]  /*a5d0*/  ISETP.NE.AND P2, PT, R44, RZ, PT ;  /* 0x000000ff2c00720c */ /* 0x000fca0003f45270 */
[----:B0-----:R-:W-:Y:S02]  /*a5e0*/  @!P0 FADD.FTZ R51, R51, R41 ;  /* 0x0000002933338221 */ /* 0x001fe40000010000 */
[----:B------:R-:W-:Y:S01]  /*a5f0*/  FMUL.FTZ R41, R72, R70 ;  /* 0x0000004648297220 */ /* 0x000fe20000410000 */
[----:B------:R-:W-:Y:S01]  /*a600*/  LEA.HI R82, R82, R44, RZ, 0x5 ;  /* 0x0000002c52527211 */ /* 0x000fe200078f28ff */
[----:B------:R-:W-:Y:S02]  /*a610*/  FFMA.FTZ R43, R30, R80, R104 ;  /* 0x000000501e2b7223 */ /* 0x000fe40000010068 */
[----:B------:R-:W-:Y:S01]  /*a620*/  FMUL.FTZ R53, R53, R45 ;  /* 0x0000002d35357220 */ /* 0x000fe20000410000 */
[----:B------:R-:W-:Y:S01]  /*a630*/  SHF.R.S32.HI R82, RZ, 0x5, R82 ;  /* 0x00000005ff527819 */ /* 0x000fe20000011452 */
[----:B------:R-:W-:Y:S02]  /*a640*/  FADD.FTZ R114, R43, R114 ;  /* 0x000000722b727221 */ /* 0x000fe40000010000 */
[----:B------:R-:W-:-:S02]  /*a650*/  FMUL.FTZ R42, R93, R67 ;  /* 0x000000435d2a7220 */ /* 0x000fc40000410000 */
[----:B-1----:R-:W-:Y:S02]  /*a660*/  @!P0 FADD.FTZ R50, R50, R40 ;  /* 0x0000002832328221 */ /* 0x002fe40000010000 */
        /* <DEDUP_REMOVED lines=11> */
[----:B------:R-:W-:Y:S01]  /*a720*/  FMUL.FTZ R91, R91, R63 ;  /* 0x0000003f5b5b7220 */ /* 0x000fe20000410000 */
[----:B------:R0:W-:Y:S01]  /*a730*/  @!P1 STS.64 [R82.X8+0x4218], R50 ;  /* 0x0042183252009388 */ /* 0x0001e20000008a00 */
[----:B------:R-:W-:Y:S02]  /*a740*/  FFMA.FTZ R163, R42, R19, R163 ;  /* 0x000000132aa37223 */ /* 0x000fe400000100a3 */
        /* <DEDUP_REMOVED lines=14> */
[----:B------:R-:W-:Y:S02]  /*a830*/  FFMA.FTZ R152, R76, R10, R152 ;  /* 0x0000000a4c987223 */ /* 0x000fe40000010098 */
[----:B------:R-:W-:Y:S02]  /*a840*/  FADD.FTZ R119, R88, R119 ;  /* 0x0000007758777221 */ /* 0x000fe40000010000 */
[----:B------:R-:W-:-:S02]  /*a850*/  FFMA.FTZ R153, R77, R11, R153 ;  /* 0x0000000b4d997223 */ /* 0x000fc40000010099 */
[----:B------:R-:W-:Y:S02]  /*a860*/  FADD.FTZ R118, R75, R118 ;  /* 0x000000764b767221 */ /* 0x000fe40000010000 */
[----:B------:R-:W-:Y:S02]  /*a870*/  FFMA.FTZ R154, R78, R12, R154 ;  /* 0x0000000c4e9a7223 */ /* 0x000fe4000001009a */
[----:B------:R-:W-:Y:S02]  /*a880*/  FADD.FTZ R117, R53, R117 ;  /* 0x0000007535757221 */ /* 0x000fe40000010000 */
[----:B------:R-:W-:Y:S02]  /*a890*/  FFMA.FTZ R155, R79, R13, R155 ;  /* 0x0000000d4f9b7223 */ /* 0x000fe4000001009b */
[----:B------:R-:W-:Y:S02]  /*a8a0*/  FADD.FTZ R116, R106, R116 ;  /* 0x000000746a747221 */ /* 0x000fe40000010000 */
[----:B------:R-:W-:-:S02]  /*a8b0*/  FFMA.FTZ R156, R80, R14, R156 ;  /* 0x0000000e509c7223 */ /* 0x000fc4000001009c */
[----:B------:R-:W-:Y:S02]  /*a8c0*/  FADD.FTZ R115, R74, R115 ;  /* 0x000000734a737221 */ /* 0x000fe40000010000 */
[----:B------:R-:W-:Y:S02]  /*a8d0*/  FFMA.FTZ R158, R81, R15, R158 ;  /* 0x0000000f519e7223 */ /* 0x000fe4000001009e */
[----:B------:R-:W-:Y:S02]  /*a8e0*/  FFMA.FTZ R160, R90, R16, R160 ;  /* 0x000000105aa07223 */ /* 0x000fe400000100a0 */
[----:B------:R-:W-:Y:S02]  /*a8f0*/  FADD.FTZ R113, R56, R113 ;  /* 0x0000007138717221 */ /* 0x000fe40000010000 */
[----:B------:R-:W-:Y:S02]  /*a900*/  FFMA.FTZ R161, R96, R17, R161 ;  /* 0x0000001160a17223 */ /* 0x000fe400000100a1 */
[----:B------:R-:W-:-:S02]  /*a910*/  FADD.FTZ R112, R57, R112 ;  /* 0x0000007039707221 */ /* 0x000fc40000010000 */
[----:B------:R-:W-:Y:S02]  /*a920*/  FFMA.FTZ R162, R43, R18, R162 ;  /* 0x000000122ba27223 */ /* 0x000fe400000100a2 */
[----:B------:R-:W-:Y:S02]  /*a930*/  FADD.FTZ R6, R97, R6 ;  /* 0x0000000661067221 */ /* 0x000fe40000010000 */
[----:B------:R-:W-:Y:S02]  /*a940*/  FADD.FTZ R5, R98, R5 ;  /* 0x0000000562057221 */ /* 0x000fe40000010000 */
[----:B------:R-:W-:Y:S02]  /*a950*/  FFMA.FTZ R164, R45, R20, R164 ;  /* 0x000000142da47223 */ /* 0x000fe400000100a4 */
[----:B------:R-:W-:Y:S02]  /*a960*/  FADD.FTZ R4, R99, R4 ;  /* 0x0000000463047221 */ /* 0x000fe40000010000 */
[----:B------:R-:W-:-:S02]  /*a970*/  FFMA.FTZ R165, R40, R21, R165 ;  /* 0x0000001528a57223 */ /* 0x000fc400000100a5 */
[----:B------:R-:W-:Y:S02]  /*a980*/  FADD.FTZ R3, R42, R3 ;  /* 0x000000032a037221 */ /* 0x000fe40000010000 */
[----:B------:R-:W-:Y:S02]  /*a990*/  FADD.FTZ R2, R89, R2 ;  /* 0x0000000259027221 */ /* 0x000fe40000010000 */
[----:B-----5:R-:W-:Y:S02]  /*a9a0*/  FADD.FTZ R0, R91, R0 ;  /* 0x000000005b007221 */ /* 0x020fe40000010000 */
[----:B---3--:R-:W-:-:S05]  /*a9b0*/  FFMA.FTZ R71, R41, R22, R71 ;  /* 0x0000001629477223 */ /* 0x008fca0000010047 */
[----:B------:R0:W-:Y:S04]  /*a9c0*/  STL [R1], R71 ;  /* 0x0000004701007387 */ /* 0x0001e80000100800 */
        /* <DEDUP_REMOVED lines=20> */
.L_x_885:
[----:B0-----:R-:W-:Y:S05]  /*ab10*/  BSYNC B0 ;  /* 0x0000000000007941 */ /* 0x001fea0003800000 */
.L_x_884:
        /* <DEDUP_REMOVED lines=8> */
.L_x_838:
[----:B------:R-:W2:Y:S01]  /*aba0*/  LDL.LU R41, [R1] ;  /* 0x0000000001297983 */ /* 0x000ea20000300800 */
[----:B------:R-:W-:Y:S01]  /*abb0*/  ULDC UR39, c[0x0][0x168] ;  /* 0x00005a0000277ab9 */ /* 0x000fe20000000800 */
[----:B------:R-:W-:Y:S01]  /*abc0*/  CS2R R8, SRZ ;  /* 0x0000000000087805 */ /* 0x000fe2000001ff00 */
[----:B------:R-:W-:Y:S01]  /*abd0*/  MOV R7, RZ ;  /* 0x000000ff00077202 */ /* 0x000fe20000000f00 */
[----:B------:R0:W3:Y:S01]  /*abe0*/  LDL.LU R22, [R1+0x88] ;  /* 0x0000880001167983 */ /* 0x0000e20000300800 */
[----:B------:R-:W-:Y:S01]  /*abf0*/  CS2R R10, SRZ ;  /* 0x00000000000a7805 */ /* 0x000fe2000001ff00 */
[----:B------:R-:W-:Y:S01]  /*ac00*/  CS2R R12, SRZ ;  /* 0x00000000000c7805 */ /* 0x000fe2000001ff00 */
[----:B------:R-:W-:Y:S01]  /*ac10*/  CS2R R14, SRZ ;  /* 0x00000000000e7805 */ /* 0x000fe2000001ff00 */
[----:B------:R-:W4:Y:S01]  /*ac20*/  LDL R72, [R1+0x20] ;  /* 0x0000200001487983 */ /* 0x000f220000100800 */
[----:B------:R-:W-:Y:S01]  /*ac30*/  CS2R R16, SRZ ;  /* 0x0000000000107805 */ /* 0x000fe2000001ff00 */
[----:B------:R-:W-:Y:S01]  /*ac40*/  CS2R R18, SRZ ;  /* 0x0000000000127805 */ /* 0x000fe2000001ff00 */
[----:B------:R-:W-:Y:S01]  /*ac50*/  CS2R R20, SRZ ;  /* 0x0000000000147805 */ /* 0x000fe2000001ff00 */
[----:B------:R-:W2:Y:S04]  /*ac60*/  LDL R71, [R1+0x1c] ;  /* 0x00001c0001477983 */ /* 0x000ea80000100800 */
[----:B------:R-:W-:Y:S06]  /*ac70*/  BAR.SYNC.DEFER_BLOCKING 0x0 ;  /* 0x0000000000007b1d */ /* 0x000fec0000010000 */
[----:B------:R-:W2:Y:S04]  /*ac80*/  LDL R70, [R1+0x18] ;  /* 0x0000180001467983 */ /* 0x000ea80000100800 */
[----:B------:R-:W1:Y:S01]  /*ac90*/  S2R R43, SR_LANEID ;  /* 0x00000000002b7919 */ /* 0x000e620000000000 */
[----:B------:R-:W-:Y:S01]  /*aca0*/  LOP3.LUT R64, R64, 0xfffffe00, RZ, 0xc0, !PT ;  /* 0xfffffe0040407812 */ /* 0x000fe200078ec0ff */
[----:B------:R-:W-:-:S02]  /*acb0*/  ULDC.64 UR8, c[0x0][0x2d8] ;  /* 0x0000b60000087ab9 */ /* 0x000fc40000000a00 */
[----:B------:R-:W2:Y:S01]  /*acc0*/  LDL R69, [R1+0x14] ;  /* 0x0000140001457983 */ /* 0x000ea20000100800 */
[----:B------:R-:W-:Y:S01]  /*acd0*/  ISETP.NE.AND P6, PT, R44, RZ, PT ;  /* 0x000000ff2c00720c */ /* 0x000fe20003fc5270 */
[----:B------:R-:W-:Y:S02]  /*ace0*/  ULDC.64 UR36, c[0x0][0x2f8] ;  /* 0x0000be0000247ab9 */ /* 0x000fe40000000a00 */
        /* <DEDUP_REMOVED lines=10> */
[----:B-1----:R-:W2:Y:S01]  /*ad90*/  LDL R40, [R1+0x6c] ;  /* 0x00006c0001287983 */ /* 0x002ea20000100800 */
[----:B------:R-:W-:-:S03]  /*ada0*/  UIADD3 UR39, -UR25, UR39, URZ ;  /* 0x0000002719277290 */ /* 0x000fc6000fffe13f */
[----:B------:R-:W2:Y:S03]  /*adb0*/  LDL R90, [R1+0x60] ;  /* 0x00006000015a7983 */ /* 0x000ea60000100800 */
[----:B------:R-:W-:Y:S01]  /*adc0*/  ISETP.GE.AND P1, PT, R46, UR39, PT ;  /* 0x000000272e007c0c */ /* 0x000fe2000bf26270 */
        /* <DEDUP_REMOVED lines=15> */
[----:B------:R0:W5:Y:S04]  /*aec0*/  LDL.64 R74, [R1+0x80] ;  /* 0x00008000014a7983 */ /* 0x0001680000100a00 */
[----:B---3--:R-:W3:Y:S01]  /*aed0*/  @!P1 LDG.E R22, [R48.64] ;  /* 0x0000002030169981 */ /* 0x008ee2000c1e1900 */
[----:B----4-:R-:W-:-:S02]  /*aee0*/  ISETP.GE.AND P2, PT, R72, UR39, PT ;  /* 0x0000002748007c0c */ /* 0x010fc4000bf46270 */
[----:B--2---:R-:W-:-:S11]  /*aef0*/  ISETP.GE.AND P3, PT, R71, UR39, PT ;  /* 0x0000002747007c0c */ /* 0x004fd6000bf66270 */
[----:B------:R-:W2:Y:S01]  /*af00*/  @!P2 LDG.E R8, [R48.64+0x80] ;  /* 0x000080203008a981 */ /* 0x000ea2000c1e1900 */
[----:B------:R-:W-:-:S03]  /*af10*/  ISETP.GE.AND P4, PT, R70, UR39, PT ;  /* 0x0000002746007c0c */ /* 0x000fc6000bf86270 */
[----:B------:R-:W4:Y:S01]  /*af20*/  @!P3 LDG.E R7, [R48.64+0x100] ;  /* 0x000100203007b981 */ /* 0x000f22000c1e1900 */
[----:B------:R-:W-:Y:S02]  /*af30*/  ISETP.GE.AND P5, PT, R69, UR39, PT ;  /* 0x0000002745007c0c */ /* 0x000fe4000bfa6270 */
[----:B------:R-:W-:-:S07]  /*af40*/  ISETP.GE.AND P0, PT, R68, UR39, PT ;  /* 0x0000002744007c0c */ /* 0x000fce000bf06270 */
[----:B------:R-:W4:Y:S01]  /*af50*/  @!P4 LDG.E R10, [R48.64+0x180] ;  /* 0x00018020300ac981 */ /* 0x000f22000c1e1900 */
[----:B------:R-:W-:Y:S02]  /*af60*/  ISETP.GE.AND P1, PT, R66, UR39, PT ;  /* 0x0000002742007c0c */ /* 0x000fe4000bf26270 */
[----:B------:R-:W-:Y:S01]  /*af70*/  ISETP.GE.AND P2, PT, R62, UR39, PT ;  /* 0x000000273e007c0c */ /* 0x000fe2000bf46270 */
[----:B------:R-:W4:Y:S01]  /*af80*/  @!P5 LDG.E R9, [R48.64+0x200] ;  /* 0x000200203009d981 */ /* 0x000f22000c1e1900 */
[----:B------:R-:W-:-:S03]  /*af90*/  ISETP.GE.AND P3, PT, R60, UR39, PT ;  /* 0x000000273c007c0c */ /* 0x000fc6000bf66270 */
[----:B------:R-:W4:Y:S01]  /*afa0*/  @!P0 LDG.E R12, [R48.64+0x280] ;  /* 0x00028020300c8981 */ /* 0x000f22000c1e1900 */
[----:B------:R-:W-:-:S05]  /*afb0*/  ISETP.GE.AND P4, PT, R58, UR39, PT ;  /* 0x000000273a007c0c */ /* 0x000fca000bf86270 */
[----:B------:R-:W4:Y:S01]  /*afc0*/  @!P1 LDG.E R11, [R48.64+0x300] ;  /* 0x00030020300b9981 */ /* 0x000f22000c1e1900 */
[----:B------:R-:W-:-:S03]  /*afd0*/  ISETP.GE.AND P5, PT, R56, UR39, PT ;  /* 0x0000002738007c0c */ /* 0x000fc6000bfa6270 */
        /* <DEDUP_REMOVED lines=10> */
[----:B------:R-:W4:Y:S04]  /*b080*/  @!P1 LDG.E R17, [R48.64+0x600] ;  /* 0x0006002030119981 */ /* 0x000f28000c1e1900 */
[----:B------:R-:W4:Y:S04]  /*b090*/  @!P2 LDG.E R20, [R48.64+0x680] ;  /* 0x000680203014a981 */ /* 0x000f28000c1e1900 */
[----:B------:R-:W4:Y:S04]  /*b0a0*/  @!P3 LDG.E R19, [R48.64+0x700] ;  /* 0x000700203013b981 */ /* 0x000f28000c1e1900 */
[----:B------:R-:W4:Y:S01]  /*b0b0*/  @!P4 LDG.E R21, [R48.64+0x780] ;  /* 0x000780203015c981 */ /* 0x000f22000c1e1900 */
[----:B------:R-:W-:-:S04]  /*b0c0*/  LEA R64, R43, R64, 0x4 ;  /* 0x000000402b407211 */ /* 0x000fc800078e20ff */
[C---:B------:R-:W-:Y:S02]  /*b0d0*/  IADD3 R26, R64.reuse, 0xa, RZ ;  /* 0x0000000a401a7810 */ /* 0x040fe40007ffe0ff */
[C---:B------:R-:W-:Y:S02]  /*b0e0*/  IADD3 R27, R64.reuse, 0xb, RZ ;  /* 0x0000000b401b7810 */ /* 0x040fe40007ffe0ff */
[C---:B------:R-:W-:Y:S02]  /*b0f0*/  IADD3 R23, R64.reuse, 0x7, RZ ;  /* 0x0000000740177810 */ /* 0x040fe40007ffe0ff */
[C---:B------:R-:W-:Y:S02]  /*b100*/  IADD3 R29, R64.reuse, 0xc, RZ ;  /* 0x0000000c401d7810 */ /* 0x040fe40007ffe0ff */
[----:B------:R-:W-:Y:S02]  /*b110*/  MOV R43, R41 ;  /* 0x00000029002b7202 */ /* 0x000fe40000000f00 */
[----:B------:R-:W-:-:S02]  /*b120*/  IADD3 R24, R64, 0x8, RZ ;  /* 0x0000000840187810 */ /* 0x000fc40007ffe0ff */
[----:B------:R-:W-:Y:S01]  /*b130*/  IADD3 R25, R64, 0x9, RZ ;  /* 0x0000000940197810 */ /* 0x000fe20007ffe0ff */
[----:B---3--:R-:W-:Y:S04]  /*b140*/  STS [R90.X4], R22 ;  /* 0x000000165a007388 */ /* 0x008fe80000004800 */
        /* <DEDUP_REMOVED lines=16> */
[----:B------:R-:W1:Y:S04]  /*b250*/  LDS R7, [R39.X4+0x4] ;  /* 0x0000040027077984 */ /* 0x000e680000004800 */
[----:B------:R-:W2:Y:S04]  /*b260*/  LDS R8, [R39.X4+0x8] ;  /* 0x0000080027087984 */ /* 0x000ea80000004800 */
[----:B------:R-:W3:Y:S04]  /*b270*/  LDS R10, [R39.X4+0x10] ;  /* 0x00001000270a7984 */ /* 0x000ee80000004800 */
[----:B------:R-:W4:Y:S01]  /*b280*/  LDS R9, [R39.X4+0xc] ;  /* 0x00000c0027097984 */ /* 0x000f220000004800 */
[----:B-1----:R-:W-:-:S03]  /*b290*/  FADD.FTZ R11, R7, UR5 ;  /* 0x00000005070b7e21 */ /* 0x002fc60008010000 */
[----:B------:R-:W-:Y:S02]  /*b2a0*/  LDS R7, [R39.X4+0x14] ;  /* 0x0000140027077984 */ /* 0x000fe40000004800 */
[----:B------:R-:W-:Y:S01]  /*b2b0*/  FSETP.GTU.FTZ.AND P4, PT, R11, 20, PT ;  /* 0x41a000000b00780b */ /* 0x000fe20003f9c000 */
[----:B--2---:R-:W-:Y:S02]  /*b2c0*/  FADD.FTZ R14, R8, UR5 ;  /* 0x00000005080e7e21 */ /* 0x004fe40008010000 */
[----:B---3--:R-:W-:Y:S01]  /*b2d0*/  FADD.FTZ R10, R10, UR5 ;  /* 0x000000050a0a7e21 */ /* 0x008fe20008010000 */
[----:B------:R-:W1:Y:S02]  /*b2e0*/  LDS R8, [R39.X4+0x18] ;  /* 0x0000180027087984 */ /* 0x000e640000004800 */
[----:B------:R-:W-:Y:S01]  /*b2f0*/  FSETP.GTU.FTZ.AND P5, PT, R14, 20, PT ;  /* 0x41a000000e00780b */ /* 0x000fe20003fbc000 */
[----:B----4-:R-:W-:Y:S01]  /*b300*/  FADD.FTZ R15, R9, UR5 ;  /* 0x00000005090f7e21 */ /* 0x010fe20008010000 */
[----:B------:R-:W-:Y:S01]  /*b310*/  FSETP.GTU.FTZ.AND P1, PT, R10, 20, PT ;  /* 0x41a000000a00780b */ /* 0x000fe20003f3c000 */
[----:B------:R-:W2:Y:S03]  /*b320*/  LDS R9, [R39.X4+0x1c] ;  /* 0x00001c0027097984 */ /* 0x000ea60000004800 */
[----:B------:R-:W-:Y:S01]  /*b330*/  FSETP.GTU.FTZ.AND P0, PT, R15, 20, PT ;  /* 0x41a000000f00780b */ /* 0x000fe20003f1c000 */
[----:B------:R-:W-:-:S04]  /*b340*/  @!P4 FMUL.FTZ R11, R11, -1.4426950216293334961 ;  /* 0xbfb8aa3b0b0bc820 */ /* 0x000fc80000410000 */
[----:B------:R3:W4:Y:S02]  /*b350*/  @!P4 MUFU.EX2 R12, R11 ;  /* 0x0000000b000cc308 */ /* 0x0007240000000800 */
[----:B------:R-:W-:Y:S02]  /*b360*/  @!P5 FMUL.FTZ R14, R14, -1.4426950216293334961 ;  /* 0xbfb8aa3b0e0ed820 */ /* 0x000fe40000410000 */
[----:B------:R-:W-:Y:S02]  /*b370*/  @!P1 FMUL.FTZ R16, R10, -1.4426950216293334961 ;  /* 0xbfb8aa3b0a109820 */ /* 0x000fe40000410000 */
[----:B------:R-:W0:Y:S02]  /*b380*/  LDS R10, [R39.X4+0x20] ;  /* 0x00002000270a7984 */ /* 0x000e240000004800 */
[----:B------:R-:W-:Y:S01]  /*b390*/  @!P0 FMUL.FTZ R15, R15, -1.4426950216293334961 ;  /* 0xbfb8aa3b0f0f8820 */ /* 0x000fe20000410000 */
[----:B------:R-:W1:Y:S01]  /*b3a0*/  @!P5 MUFU.EX2 R14, R14 ;  /* 0x0000000e000ed308 */ /* 0x000e620000000800 */
[----:B---3--:R-:W3:Y:S01]  /*b3b0*/  LDS R11, [R39.X4+0x24] ;  /* 0x00002400270b7984 */ /* 0x008ee20000004800 */
[----:B----4-:R-:W-:-:S06]  /*b3c0*/  @!P4 FADD.FTZ R13, R12, 1 ;  /* 0x3f8000000c0dc421 */ /* 0x010fcc0000010000 */
[----:B------:R-:W4:Y:S01]  /*b3d0*/  @!P0 MUFU.EX2 R15, R15 ;  /* 0x0000000f000f8308 */ /* 0x000f220000000800 */
[----:B------:R-:W3:Y:S07]  /*b3e0*/  LDS R12, [R39.X4+0x28] ;  /* 0x00002800270c7984 */ /* 0x000eee0000004800 */
[----:B------:R-:W0:Y:S01]  /*b3f0*/  @!P4 MUFU.RCP R13, R13 ;  /* 0x0000000d000dc308 */ /* 0x000e220000001000 */
[----:B-1----:R-:W-:Y:S02]  /*b400*/  @!P5 FADD.FTZ R14, R14, 1 ;  /* 0x3f8000000e0ed421 */ /* 0x002fe40000010000 */
[----:B------:R-:W-:-:S02]  /*b410*/  FADD.FTZ R8, R8, UR5 ;  /* 0x0000000508087e21 */ /* 0x000fc40008010000 */
[----:B----4-:R-:W-:-:S03]  /*b420*/  @!P0 FADD.FTZ R15, R15, 1 ;  /* 0x3f8000000f0f8421 */ /* 0x010fc60000010000 */
[----:B------:R-:W1:Y:S01]  /*b430*/  @!P5 MUFU.RCP R14, R14 ;  /* 0x0000000e000ed308 */ /* 0x000e620000001000 */
[----:B--2---:R-:W-:Y:S01]  /*b440*/  FADD.FTZ R9, R9, UR5 ;  /* 0x0000000509097e21 */ /* 0x004fe20008010000 */
[----:B------:R-:W-:-:S06]  /*b450*/  FSETP.GTU.FTZ.AND P3, PT, R8, 20, PT ;  /* 0x41a000000800780b */ /* 0x000fcc0003f7c000 */
[----:B------:R-:W2:Y:S01]  /*b460*/  @!P1 MUFU.EX2 R16, R16 ;  /* 0x0000001000109308 */ /* 0x000ea20000000800 */
[----:B0-----:R-:W-:Y:S01]  /*b470*/  @!P4 FMUL.FTZ R2, R2, R13 ;  /* 0x0000000d0202c220 */ /* 0x001fe20000410000 */
[----:B------:R-:W-:-:S06]  /*b480*/  FSETP.GTU.FTZ.AND P4, PT, R9, 20, PT ;  /* 0x41a000000900780b */ /* 0x000fcc0003f9c000 */
[----:B------:R-:W0:Y:S01]  /*b490*/  @!P0 MUFU.RCP R15, R15 ;  /* 0x0000000f000f8308 */ /* 0x000e220000001000 */
[----:B------:R-:W-:Y:S02]  /*b4a0*/  FADD.FTZ R13, R10, UR5 ;  /* 0x000000050a0d7e21 */ /* 0x000fe40008010000 */
[----:B-1----:R-:W-:Y:S02]  /*b4b0*/  @!P5 FMUL.FTZ R3, R3, R14 ;  /* 0x0000000e0303d220 */ /* 0x002fe40000410000 */
[----:B---3--:R-:W-:Y:S02]  /*b4c0*/  FADD.FTZ R14, R11, UR5 ;  /* 0x000000050b0e7e21 */ /* 0x008fe40008010000 */
[----:B------:R-:W-:Y:S02]  /*b4d0*/  @!P3 FMUL.FTZ R8, R8, -1.4426950216293334961 ;  /* 0xbfb8aa3b0808b820 */ /* 0x000fe40000410000 */
[----:B--2---:R-:W-:Y:S01]  /*b4e0*/  @!P1 FADD.FTZ R16, R16, 1 ;  /* 0x3f80000010109421 */ /* 0x004fe20000010000 */
[----:B------:R-:W-:Y:S01]  /*b4f0*/  FSETP.GTU.FTZ.AND P5, PT, R13, 20, PT ;  /* 0x41a000000d00780b */ /* 0x000fe20003fbc000 */
[----:B------:R-:W-:-:S02]  /*b500*/  @!P4 FMUL.FTZ R9, R9, -1.4426950216293334961 ;  /* 0xbfb8aa3b0909c820 */ /* 0x000fc40000410000 */
[----:B------:R-:W1:Y:S01]  /*b510*/  @!P3 MUFU.EX2 R8, R8 ;  /* 0x000000080008b308 */ /* 0x000e620000000800 */
[----:B0-----:R-:W-:Y:S01]  /*b520*/  @!P0 FMUL.FTZ R4, R4, R15 ;  /* 0x0000000f04048220 */ /* 0x001fe20000410000 */
[----:B------:R-:W-:-:S06]  /*b530*/  FSETP.GTU.FTZ.AND P0, PT, R14, 20, PT ;  /* 0x41a000000e00780b */ /* 0x000fcc0003f1c000 */
[----:B------:R1:W0:Y:S01]  /*b540*/  @!P4 MUFU.EX2 R10, R9 ;  /* 0x00000009000ac308 */ /* 0x0002220000000800 */
[----:B------:R-:W-:-:S07]  /*b550*/  FADD.FTZ R7, R7, UR5 ;  /* 0x0000000507077e21 */ /* 0x000fce0008010000 */
[----:B------:R-:W2:Y:S01]  /*b560*/  @!P1 MUFU.RCP R16, R16 ;  /* 0x0000001000109308 */ /* 0x000ea20000001000 */
[----:B------:R-:W-:Y:S01]  /*b570*/  FADD.FTZ R15, R12, UR5 ;  /* 0x000000050c0f7e21 */ /* 0x000fe20008010000 */
[----:B------:R-:W-:Y:S01]  /*b580*/  FSETP.GTU.FTZ.AND P2, PT, R7, 20, PT ;  /* 0x41a000000700780b */ /* 0x000fe20003f5c000 */
[----:B------:R-:W-:Y:S02]  /*b590*/  @!P5 FMUL.FTZ R11, R13, -1.4426950216293334961 ;  /* 0xbfb8aa3b0d0bd820 */ /* 0x000fe40000410000 */
[----:B------:R-:W-:Y:S02]  /*b5a0*/  @!P0 FMUL.FTZ R12, R14, -1.4426950216293334961 ;  /* 0xbfb8aa3b0e0c8820 */ /* 0x000fe40000410000 */
[----:B-1----:R-:W-:Y:S02]  /*b5b0*/  @!P3 FADD.FTZ R9, R8, 1 ;  /* 0x3f8000000809b421 */ /* 0x002fe40000010000 */
[----:B------:R-:W1:Y:S01]  /*b5c0*/  @!P5 MUFU.EX2 R11, R11 ;  /* 0x0000000b000bd308 */ /* 0x000e620000000800 */
[----:B0-----:R-:W-:Y:S01]  /*b5d0*/  @!P4 FADD.FTZ R10, R10, 1 ;  /* 0x3f8000000a0ac421 */ /* 0x001fe20000010000 */
[----:B------:R-:W0:Y:S01]  /*b5e0*/  LDS R8, [R39.X4+0x2c] ;  /* 0x00002c0027087984 */ /* 0x000e220000004800 */
[----:B--2---:R-:W-:-:S05]  /*b5f0*/  @!P1 FMUL.FTZ R5, R5, R16 ;  /* 0x0000001005059220 */ /* 0x004fca0000410000 */
[----:B------:R-:W2:Y:S01]  /*b600*/  @!P0 MUFU.EX2 R12, R12 ;  /* 0x0000000c000c8308 */ /* 0x000ea20000000800 */
[----:B------:R-:W-:Y:S01]  /*b610*/  FSETP.GTU.FTZ.AND P1, PT, R15, 20, PT ;  /* 0x41a000000f00780b */ /* 0x000fe20003f3c000 */
[----:B------:R-:W-:-:S06]  /*b620*/  @!P2 FMUL.FTZ R7, R7, -1.4426950216293334961 ;  /* 0xbfb8aa3b0707a820 */ /* 0x000fcc0000410000 */
[----:B------:R3:W-:Y:S02]  /*b630*/  @!P4 MUFU.RCP R34, R10 ;  /* 0x0000000a0022c308 */ /* 0x0007e40000001000 */
[----:B---3--:R-:W3:Y:S06]  /*b640*/  LDS R10, [R39.X4+0x34] ;  /* 0x00003400270a7984 */ /* 0x008eec0000004800 */
[----:B------:R-:W4:Y:S01]  /*b650*/  @!P2 MUFU.EX2 R7, R7 ;  /* 0x000000070007a308 */ /* 0x000f220000000800 */
[----:B------:R-:W-:Y:S01]  /*b660*/  @!P1 FMUL.FTZ R13, R15, -1.4426950216293334961 ;  /* 0xbfb8aa3b0f0d9820 */ /* 0x000fe20000410000 */
[----:B------:R-:W-:Y:S01]  /*b670*/  IADD3 R21, R64, 0x5, RZ ;  /* 0x0000000540157810 */ /* 0x000fe20007ffe0ff */
[----:B-1----:R-:W-:-:S02]  /*b680*/  @!P5 FADD.FTZ R15, R11, 1 ;  /* 0x3f8000000b0fd421 */ /* 0x002fc40000010000 */
[----:B--2---:R-:W-:Y:S01]  /*b690*/  @!P0 FADD.FTZ R20, R12, 1 ;  /* 0x3f8000000c148421 */ /* 0x004fe20000010000 */
[----:B------:R-:W-:Y:S02]  /*b6a0*/  LDS R11, [R39.X4+0x38] ;  /* 0x00003800270b7984 */ /* 0x000fe40000004800 */
[----:B------:R1:W-:Y:S08]  /*b6b0*/  @!P5 MUFU.RCP R37, R15 ;  /* 0x0000000f0025d308 */ /* 0x0003f00000001000 */
[----:B------:R2:W-:Y:S01]  /*b6c0*/  @!P3 MUFU.RCP R35, R9 ;  /* 0x000000090023b308 */ /* 0x0005e20000001000 */
[----:B-1----:R-:W-:-:S02]  /*b6d0*/  LEA.HI.SX32 R15, R21, R64, 0x1b ;  /* 0x00000040150f7211 */ /* 0x002fc400078fdaff */
[-C--:B------:R-:W-:Y:S02]  /*b6e0*/  LEA.HI.SX32 R21, R26, R64.reuse, 0x1b ;  /* 0x000000401a157211 */ /* 0x080fe400078fdaff */
[----:B------:R-:W-:Y:S03]  /*b6f0*/  LDS R26, [R39.X4+0x3c] ;  /* 0x00003c00271a7984 */ /* 0x000fe60000004800 */
[----:B------:R1:W-:Y:S01]  /*b700*/  @!P0 MUFU.RCP R36, R20 ;  /* 0x0000001400248308 */ /* 0x0003e20000001000 */
[----:B--2---:R-:W2:Y:S01]  /*b710*/  LDS R9, [R39.X4+0x30] ;  /* 0x0000300027097984 */ /* 0x004ea20000004800 */
[----:B-1----:R-:W-:-:S03]  /*b720*/  LEA.HI.SX32 R20, R27, R64, 0x1b ;  /* 0x000000401b147211 */ /* 0x002fc600078fdaff */
[----:B------:R-:W1:Y:S03]  /*b730*/  LDS R27, [R39.X4] ;  /* 0x00000000271b7984 */ /* 0x000e660000004800 */
[----:B------:R-:W3:Y:S01]  /*b740*/  @!P1 MUFU.EX2 R16, R13 ;  /* 0x0000000d00109308 */ /* 0x000ee20000000800 */
[----:B------:R-:W-:Y:S01]  /*b750*/  BAR.SYNC.DEFER_BLOCKING 0x0 ;  /* 0x0000000000007b1d */ /* 0x000fe20000010000 */
[----:B----4-:R-:W-:-:S06]  /*b760*/  @!P2 FADD.FTZ R7, R7, 1 ;  /* 0x3f8000000707a421 */ /* 0x010fcc0000010000 */
[----:B------:R4:W2:Y:S01]  /*b770*/  @!P2 MUFU.RCP R33, R7 ;  /* 0x000000070021a308 */ /* 0x0008a20000001000 */
[----:B------:R-:W-:Y:S01]  /*b780*/  IADD3 R14, R64, 0x1, RZ ;  /* 0x00000001400e7810 */ /* 0x000fe20007ffe0ff */
[----:B0-----:R-:W-:Y:S01]  /*b790*/  FADD.FTZ R8, R8, UR5 ;  /* 0x0000000508087e21 */ /* 0x001fe20008010000 */
[C---:B------:R-:W-:Y:S02]  /*b7a0*/  IADD3 R17, R64.reuse, 0x2, RZ ;  /* 0x0000000240117810 */ /* 0x040fe40007ffe0ff */
[C---:B------:R-:W-:Y:S02]  /*b7b0*/  IADD3 R18, R64.reuse, 0x3, RZ ;  /* 0x0000000340127810 */ /* 0x040fe40007ffe0ff */
[----:B------:R-:W-:Y:S01]  /*b7c0*/  IADD3 R19, R64, 0x4, RZ ;  /* 0x0000000440137810 */ /* 0x000fe20007ffe0ff */
[----:B---3--:R-:W-:Y:S01]  /*b7d0*/  @!P1 FADD.FTZ R28, R16, 1 ;  /* 0x3f800000101c9421 */ /* 0x008fe20000010000 */
[----:B----4-:R-:W-:Y:S01]  /*b7e0*/  LEA.HI.SX32 R7, R14, R64, 0x1b ;  /* 0x000000400e077211 */ /* 0x010fe200078fdaff */
[----:B------:R-:W-:Y:S01]  /*b7f0*/  @!P0 FMUL.FTZ R115, R115, R36 ;  /* 0x0000002473738220 */ /* 0x000fe20000410000 */
[----:B------:R-:W-:-:S02]  /*b800*/  LEA.HI.SX32 R16, R23, R64, 0x1b ;  /* 0x0000004017107211 */ /* 0x000fc400078fdaff */
[----:B------:R-:W-:Y:S02]  /*b810*/  IADD3 R22, R64, 0x6, RZ ;  /* 0x0000000640167810 */ /* 0x000fe40007ffe0ff */
[-C--:B------:R-:W-:Y:S02]  /*b820*/  LEA.HI.SX32 R13, R17, R64.reuse, 0x1b ;  /* 0x00000040110d7211 */ /* 0x080fe400078fdaff */
[-C--:B------:R-:W-:Y:S01]  /*b830*/  LEA.HI.SX32 R23, R29, R64.reuse, 0x1b ;  /* 0x000000401d177211 */ /* 0x080fe200078fdaff */
[----:B------:R-:W-:Y:S01]  /*b840*/  FADD.FTZ R29, R10, UR5 ;  /* 0x000000050a1d7e21 */ /* 0x000fe20008010000 */
[-C--:B------:R-:W-:Y:S02]  /*b850*/  LEA.HI.SX32 R12, R18, R64.reuse, 0x1b ;  /* 0x00000040120c7211 */ /* 0x080fe400078fdaff */
[----:B------:R-:W-:Y:S01]  /*b860*/  FSETP.GTU.FTZ.AND P0, PT, R8, 20, PT ;  /* 0x41a000000800780b */ /* 0x000fe20003f1c000 */
[----:B------:R0:W3:Y:S01]  /*b870*/  @!P1 MUFU.RCP R41, R28 ;  /* 0x0000001c00299308 */ /* 0x0000e20000001000 */
[-C--:B------:R-:W-:Y:S01]  /*b880*/  LEA.HI.SX32 R14, R19, R64.reuse, 0x1b ;  /* 0x00000040130e7211 */ /* 0x080fe200078fdaff */
[----:B------:R-:W-:Y:S01]  /*b890*/  STS [R39.X4], R43 ;  /* 0x0000002b27007388 */ /* 0x000fe20000004800 */
[----:B------:R-:W-:Y:S01]  /*b8a0*/  LEA.HI.SX32 R17, R22, R64, 0x1b ;  /* 0x0000004016117211 */ /* 0x000fe200078fdaff */
[----:B--2---:R-:W-:-:S02]  /*b8b0*/  @!P2 FMUL.FTZ R6, R6, R33 ;  /* 0x000000210606a220 */ /* 0x004fc40000410000 */
[----:B------:R-:W-:Y:S01]  /*b8c0*/  STS [R7.X4+0x4], R165 ;  /* 0x000004a507007388 */ /* 0x000fe20000004800 */
[-C--:B------:R-:W-:Y:S02]  /*b8d0*/  LEA.HI.SX32 R19, R24, R64.reuse, 0x1b ;  /* 0x0000004018137211 */ /* 0x080fe400078fdaff */
[----:B------:R-:W-:Y:S01]  /*b8e0*/  FSETP.GTU.FTZ.AND P2, PT, R29, 20, PT ;  /* 0x41a000001d00780b */ /* 0x000fe20003f5c000 */
[----:B------:R-:W-:Y:S01]  /*b8f0*/  STS [R13.X4+0x8], R164 ;  /* 0x000008a40d007388 */ /* 0x000fe20000004800 */
[C---:B------:R-:W-:Y:S02]  /*b900*/  IADD3 R30, R64.reuse, 0xd, RZ ;  /* 0x0000000d401e7810 */ /* 0x040fe40007ffe0ff */
[----:B------:R-:W-:Y:S01]  /*b910*/  LEA.HI.SX32 R18, R25, R64, 0x1b ;  /* 0x0000004019127211 */ /* 0x000fe200078fdaff */
[----:B------:R-:W-:Y:S01]  /*b920*/  STS [R12.X4+0xc], R163 ;  /* 0x00000ca30c007388 */ /* 0x000fe20000004800 */
[----:B------:R-:W-:-:S03]  /*b930*/  IADD3 R31, R64, 0xe, RZ ;  /* 0x0000000e401f7810 */ /* 0x000fc60007ffe0ff */
[----:B------:R-:W-:Y:S01]  /*b940*/  STS [R14.X4+0x10], R162 ;  /* 0x000010a20e007388 */ /* 0x000fe20000004800 */
[----:B------:R-:W-:-:S03]  /*b950*/  IADD3 R32, R64, 0xf, RZ ;  /* 0x0000000f40207810 */ /* 0x000fc60007ffe0ff */
[----:B------:R-:W-:Y:S01]  /*b960*/  STS [R15.X4+0x14], R161 ;  /* 0x000014a10f007388 */ /* 0x000fe20000004800 */
[----:B------:R-:W-:-:S03]  /*b970*/  LEA.HI.SX32 R22, R30, R64, 0x1b ;  /* 0x000000401e167211 */ /* 0x000fc600078fdaff */
[----:B------:R-:W-:Y:S01]  /*b980*/  STS [R17.X4+0x18], R160 ;  /* 0x000018a011007388 */ /* 0x000fe20000004800 */
[----:B------:R-:W-:-:S03]  /*b990*/  LEA.HI.SX32 R25, R31, R64, 0x1b ;  /* 0x000000401f197211 */ /* 0x000fc600078fdaff */
[----:B------:R-:W-:Y:S01]  /*b9a0*/  STS [R16.X4+0x1c], R158 ;  /* 0x00001c9e10007388 */ /* 0x000fe20000004800 */
[----:B------:R-:W-:-:S03]  /*b9b0*/  LEA.HI.SX32 R24, R32, R64, 0x1b ;  /* 0x0000004020187211 */ /* 0x000fc600078fdaff */
[----:B------:R-:W-:Y:S01]  /*b9c0*/  STS [R19.X4+0x20], R156 ;  /* 0x0000209c13007388 */ /* 0x000fe20000004800 */
[----:B------:R-:W-:-:S03]  /*b9d0*/  @!P0 FMUL.FTZ R8, R8, -1.4426950216293334961 ;  /* 0xbfb8aa3b08088820 */ /* 0x000fc60000410000 */
[----:B------:R-:W-:Y:S01]  /*b9e0*/  STS [R18.X4+0x24], R155 ;  /* 0x0000249b12007388 */ /* 0x000fe20000004800 */
[----:B------:R-:W-:-:S03]  /*b9f0*/  @!P4 FMUL.FTZ R113, R113, R34 ;  /* 0x000000227171c220 */ /* 0x000fc60000410000 */
[----:B------:R-:W-:Y:S01]  /*ba00*/  STS [R21.X4+0x28], R154 ;  /* 0x0000289a15007388 */ /* 0x000fe20000004800 */
[----:B------:R-:W-:-:S03]  /*ba10*/  MOV R34, UR39 ;  /* 0x0000002700227c02 */ /* 0x000fc60008000f00 */
[----:B------:R-:W-:Y:S01]  /*ba20*/  STS [R20.X4+0x2c], R153 ;  /* 0x00002c9914007388 */ /* 0x000fe20000004800 */
[----:B0-----:R-:W-:-:S03]  /*ba30*/  FADD.FTZ R28, R9, UR5 ;  /* 0x00000005091c7e21 */ /* 0x001fc60008010000 */
[----:B------:R-:W-:Y:S01]  /*ba40*/  STS [R23.X4+0x30], R152 ;  /* 0x0000309817007388 */ /* 0x000fe20000004800 */
[----:B------:R0:W2:Y:S03]  /*ba50*/  @!P0 MUFU.EX2 R9, R8 ;  /* 0x0000000800098308 */ /* 0x0000a60000000800 */
[----:B------:R-:W-:Y:S01]  /*ba60*/  STS [R22.X4+0x34], R151 ;  /* 0x0000349716007388 */ /* 0x000fe20000004800 */
[----:B------:R-:W-:-:S03]  /*ba70*/  @!P3 FMUL.FTZ R112, R112, R35 ;  /* 0x000000237070b220 */ /* 0x000fc60000410000 */
[----:B------:R-:W-:Y:S01]  /*ba80*/  STS [R25.X4+0x38], R150 ;  /* 0x0000389619007388 */ /* 0x000fe20000004800 */
[----:B------:R-:W-:Y:S02]  /*ba90*/  @!P5 FMUL.FTZ R114, R114, R37 ;  /* 0x000000257272d220 */ /* 0x000fe40000410000 */
[----:B---3--:R-:W-:Y:S01]  /*baa0*/  @!P1 FMUL.FTZ R116, R116, R41 ;  /* 0x0000002974749220 */ /* 0x008fe20000410000 */
[----:B------:R-:W-:Y:S01]  /*bab0*/  STS [R24.X4+0x3c], R149 ;  /* 0x00003c9518007388 */ /* 0x000fe20000004800 */
[----:B0-----:R-:W-:Y:S01]  /*bac0*/  @!P2 FMUL.FTZ R8, R29, -1.4426950216293334961 ;  /* 0xbfb8aa3b1d08a820 */ /* 0x001fe20000410000 */
        /* <DEDUP_REMOVED lines=20> */
[----:B------:R-:W-:-:S04]  /*bc10*/  FSETP.GTU.FTZ.AND P1, PT, R28, 20, PT ;  /* 0x41a000001c00780b */ /* 0x000fc80003f3c000 */
[----:B------:R-:W-:Y:S01]  /*bc20*/  FSETP.GTU.FTZ.AND P3, PT, R11, 20, PT ;  /* 0x41a000000b00780b */ /* 0x000fe20003f7c000 */
[----:B------:R-:W0:Y:S08]  /*bc30*/  LDS R65, [0x2100] ;  /* 0x00210000ff417984 */ /* 0x000e300000000800 */
[----:B------:R-:W-:Y:S02]  /*bc40*/  @!P1 FMUL.FTZ R10, R28, -1.4426950216293334961 ;  /* 0xbfb8aa3b1c0a9820 */ /* 0x000fe40000410000 */
[----:B------:R-:W-:-:S02]  /*bc50*/  FADD.FTZ R28, R26, UR5 ;  /* 0x000000051a1c7e21 */ /* 0x000fc40008010000 */
[----:B-1----:R-:W-:Y:S02]  /*bc60*/  FADD.FTZ R26, R27, UR5 ;  /* 0x000000051b1a7e21 */ /* 0x002fe40008010000 */
[----:B------:R-:W-:Y:S01]  /*bc70*/  @!P3 FMUL.FTZ R27, R11, -1.4426950216293334961 ;  /* 0xbfb8aa3b0b1bb820 */ /* 0x000fe20000410000 */
[----:B------:R-:W-:Y:S01]  /*bc80*/  FSETP.GTU.FTZ.AND P4, PT, R28, 20, PT ;  /* 0x41a000001c00780b */ /* 0x000fe20003f9c000 */
[----:B------:R-:W1:Y:S01]  /*bc90*/  @!P1 MUFU.EX2 R10, R10 ;  /* 0x0000000a000a9308 */ /* 0x000e620000000800 */
[----:B------:R-:W-:-:S07]  /*bca0*/  FSETP.GTU.FTZ.AND P5, PT, R26, 20, PT ;  /* 0x41a000001a00780b */ /* 0x000fce0003fbc000 */
[----:B------:R-:W3:Y:S08]  /*bcb0*/  @!P3 MUFU.EX2 R27, R27 ;  /* 0x0000001b001bb308 */ /* 0x000ef00000000800 */
[----:B------:R4:W0:Y:S01]  /*bcc0*/  @!P2 MUFU.EX2 R11, R8 ;  /* 0x00000008000ba308 */ /* 0x0008220000000800 */
[----:B------:R-:W-:Y:S02]  /*bcd0*/  @!P4 FMUL.FTZ R28, R28, -1.4426950216293334961 ;  /* 0xbfb8aa3b1c1cc820 */ /* 0x000fe40000410000 */
[----:B--2---:R-:W-:-:S02]  /*bce0*/  @!P0 FADD.FTZ R9, R9, 1 ;  /* 0x3f80000009098421 */ /* 0x004fc40000010000 */
[----:B-1----:R-:W-:Y:S02]  /*bcf0*/  @!P1 FADD.FTZ R10, R10, 1 ;  /* 0x3f8000000a0a9421 */ /* 0x002fe40000010000 */
[----:B---3--:R-:W-:Y:S01]  /*bd00*/  @!P3 FADD.FTZ R27, R27, 1 ;  /* 0x3f8000001b1bb421 */ /* 0x008fe20000010000 */
[----:B------:R-:W1:Y:S01]  /*bd10*/  @!P4 MUFU.EX2 R28, R28 ;  /* 0x0000001c001cc308 */ /* 0x000e620000000800 */
[----:B----4-:R-:W-:Y:S01]  /*bd20*/  @!P5 FMUL.FTZ R8, R26, -1.4426950216293334961 ;  /* 0xbfb8aa3b1a08d820 */ /* 0x010fe20000410000 */
[----:B------:R-:W-:Y:S01]  /*bd30*/  UIMAD UR7, UR13, UR8, URZ ;  /* 0x000000080d0772a4 */ /* 0x000fe2000f8e023f */
[----:B0-----:R-:W-:Y:S01]  /*bd40*/  ISETP.GE.AND P6, PT, R46, R65, PT ;  /* 0x000000412e00720c */ /* 0x001fe20003fc6270 */
[----:B------:R-:W-:-:S04]  /*bd50*/  @!P2 FADD.FTZ R11, R11, 1 ;  /* 0x3f8000000b0ba421 */ /* 0x000fc80000010000 */
[----:B------:R0:W2:Y:S01]  /*bd60*/  @!P5 MUFU.EX2 R26, R8 ;  /* 0x00000008001ad308 */ /* 0x0000a20000000800 */
[----:B------:R-:W-:Y:S02]  /*bd70*/  UIMAD UR25, UR12, UR9, UR7 ;  /* 0x000000090c1972a4 */ /* 0x000fe4000f8e0207 */
[----:B------:R-:W-:-:S05]  /*bd80*/  UIMAD UR7, UR13, UR36, URZ ;  /* 0x000000240d0772a4 */ /* 0x000fca000f8e023f */
[----:B------:R0:W3:Y:S01]  /*bd90*/  @!P0 MUFU.RCP R30, R9 ;  /* 0x00000009001e8308 */ /* 0x0000e20000001000 */
[----:B------:R-:W-:-:S07]  /*bda0*/  UIMAD.WIDE.U32 UR34, UR12, UR8, URZ ;  /* 0x000000080c2272a5 */ /* 0x000fce000f8e003f */
[----:B------:R0:W4:Y:S08]  /*bdb0*/  @!P1 MUFU.RCP R67, R10 ;  /* 0x0000000a00439308 */ /* 0x0001300000001000 */
[----:B------:R0:W0:Y:S08]  /*bdc0*/  @!P2 MUFU.RCP R32, R11 ;  /* 0x0000000b0020a308 */ /* 0x0000300000001000 */
[----:B------:R-:W0:Y:S01]  /*bdd0*/  @!P3 MUFU.RCP R27, R27 ;  /* 0x0000001b001bb308 */ /* 0x000e220000001000 */
[----:B------:R-:W-:Y:S01]  /*bde0*/  UIMAD UR38, UR12, UR37, UR7 ;  /* 0x000000250c2672a4 */ /* 0x000fe2000f8e0207 */
[----:B------:R-:W-:Y:S01]  /*bdf0*/  BSSY B0, `(.L_x_887) ;  /* 0x0000013000007945 */ /* 0x000fe20003800000 */
[----:B------:R-:W-:-:S02]  /*be00*/  UIMAD.WIDE.U32 UR8, UR12, UR36, URZ ;  /* 0x000000240c0872a5 */ /* 0x000fc4000f8e003f */
[----:B------:R-:W-:Y:S01]  /*be10*/  UIADD3 UR7, UR35, UR25, URZ ;  /* 0x0000001923077290 */ /* 0x000fe2000fffe03f */
[----:B-1----:R-:W-:Y:S01]  /*be20*/  @!P4 FADD.FTZ R28, R28, 1 ;  /* 0x3f8000001c1cc421 */ /* 0x002fe20000010000 */
[----:B------:R-:W-:Y:S05]  /*be30*/  @P6 BRA `(.L_x_888) ;  /* 0x000000e000006947 */ /* 0x000fea0003800000 */
[----:B0-234-:R-:W-:Y:S01]  /*be40*/  MOV R11, UR12 ;  /* 0x0000000c000b7c02 */ /* 0x01dfe20008000f00 */
        /* <DEDUP_REMOVED lines=13> */
.L_x_888:
[----:B--234-:R-:W-:Y:S05]  /*bf20*/  BSYNC B0 ;  /* 0x0000000000007941 */ /* 0x01cfea0003800000 */
.L_x_887:
[----:B------:R-:W2:Y:S01]  /*bf30*/  LDL.LU R36, [R1+0x94] ;  /* 0x0000940001247983 */ /* 0x000ea20000300800 */
[----:B------:R-:W-:Y:S01]  /*bf40*/  ULDC.64 UR36, c[0x0][0x2e0] ;  /* 0x0000b80000247ab9 */ /* 0x000fe20000000a00 */
[----:B------:R-:W-:Y:S01]  /*bf50*/  @!P0 FMUL.FTZ R117, R117, R30 ;  /* 0x0000001e75758220 */ /* 0x000fe20000410000 */
[----:B------:R-:W-:Y:S01]  /*bf60*/  UMOV UR35, UR7 ;  /* 0x0000000700237c82 */ /* 0x000fe20008000000 */
[----:B0-----:R-:W-:Y:S01]  /*bf70*/  LEA R8, P0, R46, c[0x0][0x330], 0x2 ;  /* 0x0000cc002e087a11 */ /* 0x001fe200078010ff */
        /* <DEDUP_REMOVED lines=87> */
[----:B------:R-:W-:Y:S02]  /*c4f0*/  FADD.FTZ R10, R11, R4 ;  /* 0x000000040b0a7221 */ /* 0x000fe40000010000 */
[----:B------:R-:W-:Y:S02]  /*c500*/  LDS R11, [R88.X4+0x100] ;  /* 0x00010000580b7984 */ /* 0x000fe40000004800 */
[----:B0-----:R-:W-:Y:S02]  /*c510*/  FADD.FTZ R5, R10, R5 ;  /* 0x000000050a057221 */ /* 0x001fe40000010000 */
[----:B------:R-:W-:Y:S02]  /*c520*/  @!P6 STS [0x2100], R34 ;  /* 0x00210022ff00e388 */ /* 0x000fe40000000800 */
[----:B------:R-:W-:Y:S02]  /*c530*/  FADD.FTZ R5, R5, R6 ;  /* 0x0000000605057221 */ /* 0x000fe40000010000 */
[----:B------:R-:W-:Y:S02]  /*c540*/  BAR.SYNC.DEFER_BLOCKING 0x0 ;  /* 0x0000000000007b1d */ /* 0x000fe40000010000 */
[----:B-1----:R-:W-:-:S04]  /*c550*/  FADD.FTZ R112, R5, R112 ;  /* 0x0000007005707221 */ /* 0x002fc80000010000 */
[----:B---3--:R-:W-:-:S04]  /*c560*/  FADD.FTZ R113, R112, R113 ;  /* 0x0000007170717221 */ /* 0x008fc80000010000 */
[----:B----4-:R-:W-:-:S04]  /*c570*/  FADD.FTZ R114, R113, R114 ;  /* 0x0000007271727221 */ /* 0x010fc80000010000 */
[----:B------:R-:W-:-:S04]  /*c580*/  FADD.FTZ R115, R114, R115 ;  /* 0x0000007372737221 */ /* 0x000fc80000010000 */
[----:B------:R-:W-:-:S04]  /*c590*/  FADD.FTZ R116, R115, R116 ;  /* 0x0000007473747221 */ /* 0x000fc80000010000 */
[----:B------:R-:W-:Y:S01]  /*c5a0*/  FADD.FTZ R117, R116, R117 ;  /* 0x0000007574757221 */ /* 0x000fe20000010000 */
[----:B------:R-:W0:Y:S03]  /*c5b0*/  LDS R39, [0x2100] ;  /* 0x00210000ff277984 */ /* 0x000e260000000800 */
        /* <DEDUP_REMOVED lines=21> */
.L_x_890:
[----:B-1----:R-:W-:Y:S05]  /*c710*/  BSYNC B0 ;  /* 0x0000000000007941 */ /* 0x002fea0003800000 */
.L_x_889:
        /* <DEDUP_REMOVED lines=60> */
.L_x_800:
        /* <DEDUP_REMOVED lines=35> */
.L_x_893:
[----:B-1----:R-:W-:Y:S05]  /*cd10*/  BSYNC B0 ;  /* 0x0000000000007941 */ /* 0x002fea0003800000 */
.L_x_892:
        /* <DEDUP_REMOVED lines=34> */
.L_x_895:
[----:B------:R-:W3:Y:S02]  /*cf40*/  S2R R11, SR_TID.X ;  /* 0x00000000000b7919 */ /* 0x000ee40000002100 */
.L_x_896:
[----:B-1----:R-:W-:Y:S05]  /*cf50*/  BSYNC B0 ;  /* 0x0000000000007941 */ /* 0x002fea0003800000 */
.L_x_894:
        /* <DEDUP_REMOVED lines=12> */
.L_x_897:
        /* <DEDUP_REMOVED lines=30> */
.L_x_843:
[----:B------:R-:W-:Y:S01]  /*d200*/  HFMA2.MMA R86, -RZ, RZ, 0, 5.9604644775390625e-08 ;  /* 0x00000001ff567435 */ /* 0x000fe200000001ff */
[----:B------:R-:W-:Y:S02]  /*d210*/  MOV R85, R135 ;  /* 0x0000008700557202 */ /* 0x000fe40000000f00 */
[----:B------:R-:W-:Y:S02]  /*d220*/  MOV R139, RZ ;  /* 0x000000ff008b7202 */ /* 0x000fe40000000f00 */
[----:B------:R-:W-:-:S02]  /*d230*/  MOV R138, 0xffffffff ;  /* 0xffffffff008a7802 */ /* 0x000fc40000000f00 */
[----:B------:R-:W-:Y:S02]  /*d240*/  MOV R84, 0xd260 ;  /* 0x0000d26000547802 */ /* 0x000fe40000000f00 */
[----:B------:R-:W-:Y:S05]  /*d250*/  CALL.REL.NOINC `($__internal_35_$__cuda_sm70_shflsync_up) ;  /* 0x00000d9000007944 */ /* 0x000fea0003c00000 */
[----:B-1----:R-:W-:Y:S01]  /*d260*/  MOV R136, R86 ;  /* 0x0000005600887202 */ /* 0x002fe20000000f00 */
[----:B------:R-:W-:Y:S05]  /*d270*/  BRA `(.L_x_898) ;  /* 0xffffaf1000007947 */ /* 0x000fea000383ffff */
.L_x_844:
[----:B------:R-:W-:Y:S01]  /*d280*/  HFMA2.MMA R86, -RZ, RZ, 0, 5.9604644775390625e-08 ;  /* 0x00000001ff567435 */ /* 0x000fe200000001ff */
[----:B------:R-:W-:Y:S02]  /*d290*/  MOV R85, R87 ;  /* 0x0000005700557202 */ /* 0x000fe40000000f00 */
[----:B------:R-:W-:Y:S02]  /*d2a0*/  MOV R139, RZ ;  /* 0x000000ff008b7202 */ /* 0x000fe40000000f00 */
[----:B------:R-:W-:Y:S02]  /*d2b0*/  MOV R138, 0xffffffff ;  /* 0xffffffff008a7802 */ /* 0x000fe40000000f00 */
[----:B------:R-:W-:Y:S02]  /*d2c0*/  MOV R84, 0xd2e0 ;  /* 0x0000d2e000547802 */ /* 0x000fe40000000f00 */
[----:B01----:R-:W-:Y:S05]  /*d2d0*/  CALL.REL.NOINC `($__internal_35_$__cuda_sm70_shflsync_up) ;  /* 0x00000d1000007944 */ /* 0x003fea0003c00000 */
        /* <DEDUP_REMOVED lines=11> */
[----:B------:R-:W-:Y:S05]  /*d390*/  CALL.REL.NOINC `($__internal_35_$__cuda_sm70_shflsync_up) ;  /* 0x00000c5000007944 */ /* 0x000fea0003c00000 */
[----:B-1----:R-:W-:Y:S01]  /*d3a0*/  MOV R136, R86 ;  /* 0x0000005600887202 */ /* 0x002fe20000000f00 */
[----:B------:R-:W-:Y:S01]  /*d3b0*/  HFMA2.MMA R86, -RZ, RZ, 0, 1.1920928955078125e-07 ;  /* 0x00000002ff567435 */ /* 0x000fe200000001ff */
[----:B------:R-:W-:Y:S02]  /*d3c0*/  MOV R85, R87 ;  /* 0x0000005700557202 */ /* 0x000fe40000000f00 */
[----:B------:R-:W-:-:S02]  /*d3d0*/  MOV R139, RZ ;  /* 0x000000ff008b7202 */ /* 0x000fc40000000f00 */
[----:B------:R-:W-:Y:S02]  /*d3e0*/  MOV R138, 0xffffffff ;  /* 0xffffffff008a7802 */ /* 0x000fe40000000f00 */
[----:B------:R-:W-:Y:S02]  /*d3f0*/  MOV R84, 0xd410 ;  /* 0x0000d41000547802 */ /* 0x000fe40000000f00 */
[----:B------:R-:W-:Y:S05]  /*d400*/  CALL.REL.NOINC `($__internal_35_$__cuda_sm70_shflsync_up) ;  /* 0x00000be000007944 */ /* 0x000fea0003c00000 */
        /* <DEDUP_REMOVED lines=9> */
[----:B------:R-:W-:Y:S05]  /*d4a0*/  CALL.REL.NOINC `($__internal_35_$__cuda_sm70_shflsync_up) ;  /* 0x00000b4000007944 */ /* 0x000fea0003c00000 */
[----:B-1----:R-:W-:Y:S01]  /*d4b0*/  MOV R136, R86 ;  /* 0x0000005600887202 */ /* 0x002fe20000000f00 */
[----:B------:R-:W-:Y:S01]  /*d4c0*/  HFMA2.MMA R86, -RZ, RZ, 0, 2.384185791015625e-07 ;  /* 0x00000004ff567435 */ /* 0x000fe200000001ff */
[----:B------:R-:W-:Y:S02]  /*d4d0*/  MOV R85, R87 ;  /* 0x0000005700557202 */ /* 0x000fe40000000f00 */
[----:B------:R-:W-:Y:S02]  /*d4e0*/  MOV R139, RZ ;  /* 0x000000ff008b7202 */ /* 0x000fe40000000f00 */
[----:B------:R-:W-:Y:S02]  /*d4f0*/  MOV R138, 0xffffffff ;  /* 0xffffffff008a7802 */ /* 0x000fe40000000f00 */
[----:B------:R-:W-:Y:S02]  /*d500*/  MOV R84, 0xd520 ;  /* 0x0000d52000547802 */ /* 0x000fe40000000f00 */
[----:B------:R-:W-:Y:S05]  /*d510*/  CALL.REL.NOINC `($__internal_35_$__cuda_sm70_shflsync_up) ;  /* 0x00000ad000007944 */ /* 0x000fea0003c00000 */
        /* <DEDUP_REMOVED lines=9> */
[----:B------:R-:W-:Y:S05]  /*d5b0*/  CALL.REL.NOINC `($__internal_35_$__cuda_sm70_shflsync_up) ;  /* 0x00000a3000007944 */ /* 0x000fea0003c00000 */
[----:B-1----:R-:W-:Y:S01]  /*d5c0*/  MOV R136, R86 ;  /* 0x0000005600887202 */ /* 0x002fe20000000f00 */
[----:B------:R-:W-:Y:S01]  /*d5d0*/  HFMA2.MMA R86, -RZ, RZ, 0, 4.76837158203125e-07 ;  /* 0x00000008ff567435 */ /* 0x000fe200000001ff */
        /* <DEDUP_REMOVED lines=14> */
[----:B------:R-:W-:Y:S05]  /*d6c0*/  CALL.REL.NOINC `($__internal_35_$__cuda_sm70_shflsync_up) ;  /* 0x0000092000007944 */ /* 0x000fea0003c00000 */
[----:B-1----:R-:W-:Y:S01]  /*d6d0*/  MOV R136, R86 ;  /* 0x0000005600887202 */ /* 0x002fe20000000f00 */
[----:B------:R-:W-:Y:S01]  /*d6e0*/  HFMA2.MMA R86, -RZ, RZ, 0, 9.5367431640625e-07 ;  /* 0x00000010ff567435 */ /* 0x000fe200000001ff */
[----:B------:R-:W-:Y:S02]  /*d6f0*/  MOV R85, R87 ;  /* 0x0000005700557202 */ /* 0x000fe40000000f00 */
[----:B------:R-:W-:Y:S02]  /*d700*/  MOV R139, RZ ;  /* 0x000000ff008b7202 */ /* 0x000fe40000000f00 */
[----:B------:R-:W-:Y:S02]  /*d710*/  MOV R138, 0xffffffff ;  /* 0xffffffff008a7802 */ /* 0x000fe40000000f00 */
[----:B------:R-:W-:Y:S02]  /*d720*/  MOV R84, 0xd740 ;  /* 0x0000d74000547802 */ /* 0x000fe40000000f00 */
[----:B------:R-:W-:Y:S05]  /*d730*/  CALL.REL.NOINC `($__internal_35_$__cuda_sm70_shflsync_up) ;  /* 0x000008b000007944 */ /* 0x000fea0003c00000 */
[----:B-1----:R-:W-:Y:S01]  /*d740*/  MOV R84, R86 ;  /* 0x0000005600547202 */ /* 0x002fe20000000f00 */
[----:B------:R-:W-:Y:S05]  /*d750*/  BRA `(.L_x_899) ;  /* 0xffffaba000007947 */ /* 0x000fea000383ffff */
.L_x_847:
[----:B-1----:R-:W-:Y:S01]  /*d760*/  HFMA2.MMA R86, -RZ, RZ, 0, 5.9604644775390625e-08 ;  /* 0x00000001ff567435 */ /* 0x002fe200000001ff */
[----:B------:R-:W-:-:S02]  /*d770*/  MOV R85, R135 ;  /* 0x0000008700557202 */ /* 0x000fc40000000f00 */
[----:B------:R-:W-:Y:S02]  /*d780*/  MOV R139, RZ ;  /* 0x000000ff008b7202 */ /* 0x000fe40000000f00 */
[----:B------:R-:W-:Y:S02]  /*d790*/  MOV R138, 0xffffffff ;  /* 0xffffffff008a7802 */ /* 0x000fe40000000f00 */
[----:B------:R-:W-:Y:S02]  /*d7a0*/  MOV R84, 0xd7c0 ;  /* 0x0000d7c000547802 */ /* 0x000fe40000000f00 */
[----:B--2--5:R-:W-:Y:S05]  /*d7b0*/  CALL.REL.NOINC `($__internal_35_$__cuda_sm70_shflsync_up) ;  /* 0x0000083000007944 */ /* 0x024fea0003c00000 */
[----:B-1----:R-:W-:Y:S01]  /*d7c0*/  MOV R135, R86 ;  /* 0x0000005600877202 */ /* 0x002fe20000000f00 */
[----:B------:R-:W-:Y:S01]  /*d7d0*/  HFMA2.MMA R86, -RZ, RZ, 0, 5.9604644775390625e-08 ;  /* 0x00000001ff567435 */ /* 0x000fe200000001ff */
[----:B------:R-:W-:Y:S02]  /*d7e0*/  MOV R85, R87 ;  /* 0x0000005700557202 */ /* 0x000fe40000000f00 */
[----:B------:R-:W-:Y:S02]  /*d7f0*/  MOV R139, RZ ;  /* 0x000000ff008b7202 */ /* 0x000fe40000000f00 */
[----:B------:R-:W-:-:S02]  /*d800*/  MOV R138, 0xffffffff ;  /* 0xffffffff008a7802 */ /* 0x000fc40000000f00 */
[----:B------:R-:W-:Y:S02]  /*d810*/  MOV R84, 0xd830 ;  /* 0x0000d83000547802 */ /* 0x000fe40000000f00 */
[----:B------:R-:W-:Y:S05]  /*d820*/  CALL.REL.NOINC `($__internal_35_$__cuda_sm70_shflsync_up) ;  /* 0x000007c000007944 */ /* 0x000fea0003c00000 */
[----:B-1----:R-:W-:Y:S01]  /*d830*/  MOV R87, R86 ;  /* 0x0000005600577202 */ /* 0x002fe20000000f00 */
[----:B------:R-:W-:Y:S01]  /*d840*/  HFMA2.MMA R86, -RZ, RZ, 0, 0 ;  /* 0x00000000ff567435 */ /* 0x000fe200000001ff */
[----:B------:R-:W-:Y:S02]  /*d850*/  MOV R84, R82 ;  /* 0x0000005200547202 */ /* 0x000fe40000000f00 */
[----:B------:R-:W-:-:S03]  /*d860*/  MOV R85, 0xd880 ;  /* 0x0000d88000557802 */ /* 0x000fc60000000f00 */
[----:B------:R-:W-:Y:S05]  /*d870*/  CALL.REL.NOINC `($__internal_34_$__cuda_sm70_shflsync_idx_p) ;  /* 0x000006d000007944 */ /* 0x000fea0003c00000 */
[----:B-1----:R-:W-:Y:S01]  /*d880*/  MOV R82, R86 ;  /* 0x0000005600527202 */ /* 0x002fe20000000f00 */
[----:B------:R-:W-:Y:S01]  /*d890*/  HFMA2.MMA R86, -RZ, RZ, 0, 0 ;  /* 0x00000000ff567435 */ /* 0x000fe200000001ff */
[----:B------:R-:W-:Y:S02]  /*d8a0*/  MOV R84, R83 ;  /* 0x0000005300547202 */ /* 0x000fe40000000f00 */
[----:B------:R-:W-:-:S03]  /*d8b0*/  MOV R85, 0xd8d0 ;  /* 0x0000d8d000557802 */ /* 0x000fc60000000f00 */
[----:B--2--5:R-:W-:Y:S05]  /*d8c0*/  CALL.REL.NOINC `($__internal_34_$__cuda_sm70_shflsync_idx_p) ;  /* 0x0000068000007944 */ /* 0x024fea0003c00000 */
[----:B-1----:R-:W-:Y:S01]  /*d8d0*/  MOV R83, R86 ;  /* 0x0000005600537202 */ /* 0x002fe20000000f00 */
[----:B--2--5:R-:W-:Y:S05]  /*d8e0*/  BRA `(.L_x_900) ;  /* 0xffffab4000007947 */ /* 0x024fea000383ffff */
.L_x_850:
[----:B------:R-:W-:Y:S01]  /*d8f0*/  HFMA2.MMA R86, -RZ, RZ, 0, 5.9604644775390625e-08 ;  /* 0x00000001ff567435 */ /* 0x000fe200000001ff */
[----:B------:R-:W-:-:S02]  /*d900*/  MOV R85, R87 ;  /* 0x0000005700557202 */ /* 0x000fc40000000f00 */
[----:B------:R-:W-:-:S03]  /*d910*/  MOV R84, 0xd930 ;  /* 0x0000d93000547802 */ /* 0x000fc60000000f00 */
[----:B-----5:R-:W-:Y:S05]  /*d920*/  CALL.REL.NOINC `($__internal_33_$__cuda_sm70_shflsync_down) ;  /* 0x0000059000007944 */ /* 0x020fea0003c00000 */
[----:B-1----:R-:W-:Y:S01]  /*d930*/  MOV R89, R86 ;  /* 0x0000005600597202 */ /* 0x002fe20000000f00 */
[----:B0-2--5:R-:W-:Y:S05]  /*d940*/  BRA `(.L_x_901) ;  /* 0xffffb15000007947 */ /* 0x025fea000383ffff */
.L_x_851:
[----:B------:R-:W-:Y:S01]  /*d950*/  HFMA2.MMA R86, -RZ, RZ, 0, 5.9604644775390625e-08 ;  /* 0x00000001ff567435 */ /* 0x000fe200000001ff */
[----:B------:R-:W-:Y:S02]  /*d960*/  MOV R85, R88 ;  /* 0x0000005800557202 */ /* 0x000fe40000000f00 */
[----:B------:R-:W-:-:S03]  /*d970*/  MOV R84, 0xd990 ;  /* 0x0000d99000547802 */ /* 0x000fc60000000f00 */
[----:B01---5:R-:W-:Y:S05]  /*d980*/  CALL.REL.NOINC `($__internal_33_$__cuda_sm70_shflsync_down) ;  /* 0x0000053000007944 */ /* 0x023fea0003c00000 */
[C---:B------:R-:W-:Y:S02]  /*d990*/  FMUL.FTZ R89, R87.reuse, R89 ;  /* 0x0000005957597220 */ /* 0x040fe40000410000 */
[C---:B-1----:R-:W-:Y:S01]  /*d9a0*/  FFMA.FTZ R84, R87.reuse, R86, R88 ;  /* 0x0000005657547223 */ /* 0x042fe20000010058 */
[----:B------:R-:W-:Y:S02]  /*d9b0*/  MOV R86, 0x2 ;  /* 0x0000000200567802 */ /* 0x000fe40000000f00 */
[----:B------:R-:W-:Y:S02]  /*d9c0*/  FSEL R87, R87, R89, !P4 ;  /* 0x0000005957577208 */ /* 0x000fe40006000000 */
[----:B------:R-:W-:-:S02]  /*d9d0*/  FSEL R88, R88, R84, !P4 ;  /* 0x0000005458587208 */ /* 0x000fc40006000000 */
[----:B------:R-:W-:Y:S02]  /*d9e0*/  MOV R85, R87 ;  /* 0x0000005700557202 */ /* 0x000fe40000000f00 */
[----:B------:R-:W-:Y:S02]  /*d9f0*/  MOV R84, 0xda10 ;  /* 0x0000da1000547802 */ /* 0x000fe40000000f00 */
[----:B0-2--5:R-:W-:Y:S05]  /*da00*/  CALL.REL.NOINC `($__internal_33_$__cuda_sm70_shflsync_down) ;  /* 0x000004b000007944 */ /* 0x025fea0003c00000 */
[----:B-1----:R-:W-:Y:S01]  /*da10*/  MOV R89, R86 ;  /* 0x0000005600597202 */ /* 0x002fe20000000f00 */
[----:B------:R-:W-:Y:S01]  /*da20*/  HFMA2.MMA R86, -RZ, RZ, 0, 1.1920928955078125e-07 ;  /* 0x00000002ff567435 */ /* 0x000fe200000001ff */
[----:B------:R-:W-:Y:S02]  /*da30*/  MOV R85, R88 ;  /* 0x0000005800557202 */ /* 0x000fe40000000f00 */
[----:B------:R-:W-:-:S03]  /*da40*/  MOV R84, 0xda60 ;  /* 0x0000da6000547802 */ /* 0x000fc60000000f00 */
[----:B0-2--5:R-:W-:Y:S05]  /*da50*/  CALL.REL.NOINC `($__internal_33_$__cuda_sm70_shflsync_down) ;  /* 0x0000046000007944 */ /* 0x025fea0003c00000 */
[----:B-1----:R-:W-:Y:S01]  /*da60*/  @!P3 FFMA.FTZ R88, R87, R86, R88 ;  /* 0x000000565758b223 */ /* 0x002fe20000010058 */
[----:B------:R-:W-:Y:S01]  /*da70*/  MOV R86, 0x4 ;  /* 0x0000000400567802 */ /* 0x000fe20000000f00 */
[----:B------:R-:W-:Y:S01]  /*da80*/  @!P3 FMUL.FTZ R87, R89, R87 ;  /* 0x000000575957b220 */ /* 0x000fe20000410000 */
[----:B------:R-:W-:-:S04]  /*da90*/  MOV R84, 0xdac0 ;  /* 0x0000dac000547802 */ /* 0x000fc80000000f00 */
[----:B------:R-:W-:Y:S02]  /*daa0*/  MOV R85, R87 ;  /* 0x0000005700557202 */ /* 0x000fe40000000f00 */
[----:B0-2--5:R-:W-:Y:S05]  /*dab0*/  CALL.REL.NOINC `($__internal_33_$__cuda_sm70_shflsync_down) ;  /* 0x0000040000007944 */ /* 0x025fea0003c00000 */
[----:B-1----:R-:W-:Y:S01]  /*dac0*/  MOV R89, R86 ;  /* 0x0000005600597202 */ /* 0x002fe20000000f00 */
[----:B------:R-:W-:Y:S01]  /*dad0*/  HFMA2.MMA R86, -RZ, RZ, 0, 2.384185791015625e-07 ;  /* 0x00000004ff567435 */ /* 0x000fe200000001ff */
[----:B------:R-:W-:Y:S02]  /*dae0*/  MOV R85, R88 ;  /* 0x0000005800557202 */ /* 0x000fe40000000f00 */
[----:B------:R-:W-:-:S03]  /*daf0*/  MOV R84, 0xdb10 ;  /* 0x0000db1000547802 */ /* 0x000fc60000000f00 */
[----:B0-2--5:R-:W-:Y:S05]  /*db00*/  CALL.REL.NOINC `($__internal_33_$__cuda_sm70_shflsync_down) ;  /* 0x000003b000007944 */ /* 0x025fea0003c00000 */
[----:B-1----:R-:W-:Y:S01]  /*db10*/  @!P2 FFMA.FTZ R88, R87, R86, R88 ;  /* 0x000000565758a223 */ /* 0x002fe20000010058 */
[----:B------:R-:W-:Y:S01]  /*db20*/  HFMA2.MMA R86, -RZ, RZ, 0, 4.76837158203125e-07 ;  /* 0x00000008ff567435 */ /* 0x000fe200000001ff */
[----:B------:R-:W-:Y:S01]  /*db30*/  @!P2 FMUL.FTZ R87, R89, R87 ;  /* 0x000000575957a220 */ /* 0x000fe20000410000 */
[----:B------:R-:W-:Y:S02]  /*db40*/  MOV R84, 0xdb90 ;  /* 0x0000db9000547802 */ /* 0x000fe40000000f00 */
[----:B------:R-:W-:Y:S02]  /*db50*/  MOV R89, R88 ;  /* 0x0000005800597202 */ /* 0x000fe40000000f00 */
[----:B------:R-:W-:-:S04]  /*db60*/  MOV R88, R87 ;  /* 0x0000005700587202 */ /* 0x000fc80000000f00 */
[----:B------:R-:W-:Y:S02]  /*db70*/  MOV R85, R88 ;  /* 0x0000005800557202 */ /* 0x000fe40000000f00 */
[----:B0-2--5:R-:W-:Y:S05]  /*db80*/  CALL.REL.NOINC `($__internal_33_$__cuda_sm70_shflsync_down) ;  /* 0x0000033000007944 */ /* 0x025fea0003c00000 */
[----:B-1----:R-:W-:Y:S01]  /*db90*/  MOV R87, R86 ;  /* 0x0000005600577202 */ /* 0x002fe20000000f00 */
[----:B------:R-:W-:Y:S01]  /*dba0*/  HFMA2.MMA R86, -RZ, RZ, 0, 4.76837158203125e-07 ;  /* 0x00000008ff567435 */ /* 0x000fe200000001ff */
[----:B------:R-:W-:Y:S02]  /*dbb0*/  MOV R85, R89 ;  /* 0x0000005900557202 */ /* 0x000fe40000000f00 */
[----:B------:R-:W-:-:S03]  /*dbc0*/  MOV R84, 0xdbe0 ;  /* 0x0000dbe000547802 */ /* 0x000fc60000000f00 */
[----:B0-2--5:R-:W-:Y:S05]  /*dbd0*/  CALL.REL.NOINC `($__internal_33_$__cuda_sm70_shflsync_down) ;  /* 0x000002e000007944 */ /* 0x025fea0003c00000 */
[----:B-1----:R-:W-:Y:S01]  /*dbe0*/  @!P1 FFMA.FTZ R89, R88, R86, R89 ;  /* 0x0000005658599223 */ /* 0x002fe20000010059 */
[----:B------:R-:W-:Y:S01]  /*dbf0*/  HFMA2.MMA R86, -RZ, RZ, 0, 9.5367431640625e-07 ;  /* 0x00000010ff567435 */ /* 0x000fe200000001ff */
[----:B------:R-:W-:Y:S01]  /*dc00*/  @!P1 FMUL.FTZ R88, R87, R88 ;  /* 0x0000005857589220 */ /* 0x000fe20000410000 */
[----:B------:R-:W-:Y:S02]  /*dc10*/  MOV R84, 0xdc50 ;  /* 0x0000dc5000547802 */ /* 0x000fe40000000f00 */
[----:B------:R-:W-:Y:S02]  /*dc20*/  MOV R87, R89 ;  /* 0x0000005900577202 */ /* 0x000fe40000000f00 */
[----:B------:R-:W-:-:S02]  /*dc30*/  MOV R85, R88 ;  /* 0x0000005800557202 */ /* 0x000fc40000000f00 */
[----:B0-2--5:R-:W-:Y:S05]  /*dc40*/  CALL.REL.NOINC `($__internal_33_$__cuda_sm70_shflsync_down) ;  /* 0x0000027000007944 */ /* 0x025fea0003c00000 */
[----:B-1----:R-:W-:Y:S01]  /*dc50*/  MOV R89, R86 ;  /* 0x0000005600597202 */ /* 0x002fe20000000f00 */
[----:B------:R-:W-:Y:S01]  /*dc60*/  HFMA2.MMA R86, -RZ, RZ, 0, 9.5367431640625e-07 ;  /* 0x00000010ff567435 */ /* 0x000fe200000001ff */
[----:B------:R-:W-:-:S02]  /*dc70*/  MOV R85, R87 ;  /* 0x0000005700557202 */ /* 0x000fc40000000f00 */
[----:B------:R-:W-:-:S03]  /*dc80*/  MOV R84, 0xdca0 ;  /* 0x0000dca000547802 */ /* 0x000fc60000000f00 */
[----:B0-2--5:R-:W-:Y:S05]  /*dc90*/  CALL.REL.NOINC `($__internal_33_$__cuda_sm70_shflsync_down) ;  /* 0x0000022000007944 */ /* 0x025fea0003c00000 */
[----:B-1----:R-:W-:Y:S01]  /*dca0*/  @!P0 FFMA.FTZ R87, R88, R86, R87 ;  /* 0x0000005658578223 */ /* 0x002fe20000010057 */
[----:B------:R-:W-:Y:S01]  /*dcb0*/  MOV R86, RZ ;  /* 0x000000ff00567202 */ /* 0x000fe20000000f00 */
[----:B------:R-:W-:Y:S01]  /*dcc0*/  @!P0 FMUL.FTZ R88, R89, R88 ;  /* 0x0000005859588220 */ /* 0x000fe20000410000 */
[----:B------:R-:W-:-:S04]  /*dcd0*/  MOV R85, 0xdd00 ;  /* 0x0000dd0000557802 */ /* 0x000fc80000000f00 */
[----:B------:R-:W-:Y:S02]  /*dce0*/  MOV R84, R88 ;  /* 0x0000005800547202 */ /* 0x000fe40000000f00 */
[----:B0-2--5:R-:W-:Y:S05]  /*dcf0*/  CALL.REL.NOINC `($__internal_34_$__cuda_sm70_shflsync_idx_p) ;  /* 0x0000025000007944 */ /* 0x025fea0003c00000 */
[----:B-1----:R-:W-:Y:S01]  /*dd00*/  MOV R89, R86 ;  /* 0x0000005600597202 */ /* 0x002fe20000000f00 */
[----:B------:R-:W-:Y:S01]  /*dd10*/  HFMA2.MMA R86, -RZ, RZ, 0, 0 ;  /* 0x00000000ff567435 */ /* 0x000fe200000001ff */
[----:B------:R-:W-:Y:S02]  /*dd20*/  MOV R84, R87 ;  /* 0x0000005700547202 */ /* 0x000fe40000000f00 */
[----:B------:R-:W-:-:S03]  /*dd30*/  MOV R85, 0xdd50 ;  /* 0x0000dd5000557802 */ /* 0x000fc60000000f00 */
[----:B--2--5:R-:W-:Y:S05]  /*dd40*/  CALL.REL.NOINC `($__internal_34_$__cuda_sm70_shflsync_idx_p) ;  /* 0x0000020000007944 */ /* 0x024fea0003c00000 */
[----:B-1----:R-:W-:Y:S01]  /*dd50*/  MOV R157, R86 ;  /* 0x00000056009d7202 */ /* 0x002fe20000000f00 */
[----:B------:R-:W-:Y:S01]  /*dd60*/  HFMA2.MMA R86, -RZ, RZ, 0, 5.9604644775390625e-08 ;  /* 0x00000001ff567435 */ /* 0x000fe200000001ff */
[----:B------:R-:W-:Y:S02]  /*dd70*/  MOV R85, R88 ;  /* 0x0000005800557202 */ /* 0x000fe40000000f00 */
[----:B------:R-:W-:-:S03]  /*dd80*/  MOV R84, 0xdda0 ;  /* 0x0000dda000547802 */ /* 0x000fc60000000f00 */
[----:B--2--5:R-:W-:Y:S05]  /*dd90*/  CALL.REL.NOINC `($__internal_33_$__cuda_sm70_shflsync_down) ;  /* 0x0000012000007944 */ /* 0x024fea0003c00000 */
[----:B-1----:R-:W-:Y:S01]  /*dda0*/  MOV R159, R86 ;  /* 0x00000056009f7202 */ /* 0x002fe20000000f00 */
[----:B------:R-:W-:Y:S01]  /*ddb0*/  HFMA2.MMA R86, -RZ, RZ, 0, 5.9604644775390625e-08 ;  /* 0x00000001ff567435 */ /* 0x000fe200000001ff */
[----:B------:R-:W-:-:S02]  /*ddc0*/  MOV R85, R87 ;  /* 0x0000005700557202 */ /* 0x000fc40000000f00 */
[----:B------:R-:W-:-:S03]  /*ddd0*/  MOV R84, 0xddf0 ;  /* 0x0000ddf000547802 */ /* 0x000fc60000000f00 */
[----:B0-2--5:R-:W-:Y:S05]  /*dde0*/  CALL.REL.NOINC `($__internal_33_$__cuda_sm70_shflsync_down) ;  /* 0x000000d000007944 */ /* 0x025fea0003c00000 */
[----:B-1----:R-:W-:Y:S01]  /*ddf0*/  MOV R88, R86 ;  /* 0x0000005600587202 */ /* 0x002fe20000000f00 */
[----:B------:R-:W-:Y:S01]  /*de00*/  HFMA2.MMA R86, -RZ, RZ, 0, 0 ;  /* 0x00000000ff567435 */ /* 0x000fe200000001ff */
[----:B------:R-:W-:Y:S02]  /*de10*/  MOV R87, R159 ;  /* 0x0000009f00577202 */ /* 0x000fe40000000f00 */
[----:B------:R-:W-:Y:S02]  /*de20*/  MOV R84, R82 ;  /* 0x0000005200547202 */ /* 0x000fe40000000f00 */
[----:B------:R-:W-:Y:S02]  /*de30*/  MOV R85, 0xde50 ;  /* 0x0000de5000557802 */ /* 0x000fe40000000f00 */
[----:B0-2--5:R-:W-:Y:S05]  /*de40*/  CALL.REL.NOINC `($__internal_34_$__cuda_sm70_shflsync_idx_p) ;  /* 0x0000010000007944 */ /* 0x025fea0003c00000 */
[----:B-1----:R-:W-:Y:S01]  /*de50*/  MOV R159, R86 ;  /* 0x00000056009f7202 */ /* 0x002fe20000000f00 */
[----:B------:R-:W-:Y:S01]  /*de60*/  HFMA2.MMA R86, -RZ, RZ, 0, 0 ;  /* 0x00000000ff567435 */ /* 0x000fe200000001ff */
[----:B------:R-:W-:Y:S02]  /*de70*/  MOV R84, R83 ;  /* 0x0000005300547202 */ /* 0x000fe40000000f00 */
[----:B------:R-:W-:-:S03]  /*de80*/  MOV R85, 0xdea0 ;  /* 0x0000dea000557802 */ /* 0x000fc60000000f00 */
[----:B--2--5:R-:W-:Y:S05]  /*de90*/  CALL.REL.NOINC `($__internal_34_$__cuda_sm70_shflsync_idx_p) ;  /* 0x000000b000007944 */ /* 0x024fea0003c00000 */
[----:B-1----:R-:W-:Y:S01]  /*dea0*/  MOV R85, R86 ;  /* 0x0000005600557202 */ /* 0x002fe20000000f00 */
[----:B--2--5:R-:W-:Y:S05]  /*deb0*/  BRA `(.L_x_902) ;  /* 0xffffad8000007947 */ /* 0x024fea000383ffff */
        .weak           $__internal_33_$__cuda_sm70_shflsync_down
        .type           $__internal_33_$__cuda_sm70_shflsync_down,@function
        .size           $__internal_33_$__cuda_sm70_shflsync_down,($__internal_34_$__cuda_sm70_shflsync_idx_p - $__internal_33_$__cuda_sm70_shflsync_down)
$__internal_33_$__cuda_sm70_shflsync_down:
        /* <DEDUP_REMOVED lines=8> */
[----:B------:R-:W-:Y:S05]  /*df40*/  RET.REL.NODEC R84 `(_Z25selective_scan_bwd_kernelI32Selective_Scan_bwd_kernel_traitsILi128ELi16ELb0ELb1ELb0ELb1ELb1EffEEv12SSMParamsBwd) ;  /* 0xffff20b054007950 */ /* 0x000fea0003c3ffff */
        .weak           $__internal_34_$__cuda_sm70_shflsync_idx_p
        .type           $__internal_34_$__cuda_sm70_shflsync_idx_p,@function
        .size           $__internal_34_$__cuda_sm70_shflsync_idx_p,($__internal_35_$__cuda_sm70_shflsync_up - $__internal_34_$__cuda_sm70_shflsync_idx_p)
$__internal_34_$__cuda_sm70_shflsync_idx_p:
        /* <DEDUP_REMOVED lines=9> */
[----:B0-----:R-:W-:Y:S05]  /*dfe0*/  RET.REL.NODEC R84 `(_Z25selective_scan_bwd_kernelI32Selective_Scan_bwd_kernel_traitsILi128ELi16ELb0ELb1ELb0ELb1ELb1EffEEv12SSMParamsBwd) ;  /* 0xffff201054007950 */ /* 0x001fea0003c3ffff */
        .weak           $__internal_35_$__cuda_sm70_shflsync_up
        .type           $__internal_35_$__cuda_sm70_shflsync_up,@function
        .size           $__internal_35_$__cuda_sm70_shflsync_up,(.L_x_8851 - $__internal_35_$__cuda_sm70_shflsync_up)
$__internal_35_$__cuda_sm70_shflsync_up:
[----:B------:R-:W-:Y:S04]  /*dff0*/  WARPSYNC R138 ;  /* 0x0000008a00007348 */ /* 0x000fe80003800000 */
[----:B------:R0:W1:Y:S02]  /*e000*/  SHFL.UP PT, R86, R85, R86, R139 ;  /* 0x0400005655567389 */ /* 0x00006400000e008b */
[----:B0-----:R-:W-:-:S04]  /*e010*/  MOV R85, 0x0 ;  /* 0x0000000000557802 */ /* 0x001fc80000000f00 */
[----:B------:R-:W-:Y:S05]  /*e020*/  RET.REL.NODEC R84 `(_Z25selective_scan_bwd_kernelI32Selective_Scan_bwd_kernel_traitsILi128ELi16ELb0ELb1ELb0ELb1ELb1EffEEv12SSMParamsBwd) ;  /* 0xffff1fd054007950 */ /* 0x000fea0003c3ffff */
.L_x_903:
        /* <DEDUP_REMOVED lines=13> */
.L_x_8851:


//--------------------- .text._Z25selective_scan_bwd_kernelI32Selective_Scan_bwd_kernel_traitsILi128ELi16ELb0ELb1ELb1ELb0ELb0EffEEv12SSMParamsBwd --------------------------
	.section	.text._Z25selective_scan_bwd_kernelI32Selective_Scan_bwd_kernel_traitsILi128ELi16ELb0ELb1ELb1ELb0ELb0EffEEv12SSMParamsBwd,"ax",@progbits
	.sectioninfo	@"SHI_REGISTERS=168"
	.align	128
        .global         _Z25selective_scan_bwd_kernelI32Selective_Scan_bwd_kernel_traitsILi128ELi16ELb0ELb1ELb1ELb0ELb0EffEEv12SSMParamsBwd
        .type           _Z25selective_scan_bwd_kernelI32Selective_Scan_bwd_kernel_traitsILi128ELi16ELb0ELb1ELb1ELb0ELb0EffEEv12SSMParamsBwd,@function
        .size           _Z25selective_scan_bwd_kernelI32Selective_Scan_bwd_kernel_traitsILi128ELi16ELb0ELb1ELb1ELb0ELb0EffEEv12SSMParamsBwd,(.L_x_8854 - _Z25selective_scan_bwd_kernelI32Selective_Scan_bwd_kernel_traitsILi128ELi16ELb0ELb1ELb1ELb0ELb0EffEEv12SSMParamsBwd)
        .other          _Z25selective_scan_bwd_kernelI32Selective_Scan_bwd_kernel_traitsILi128ELi16ELb0ELb1ELb1ELb0ELb0EffEEv12SSMParamsBwd,@"STO_CUDA_ENTRY STV_DEFAULT"
_Z25selective_scan_bwd_kernelI32Selective_Scan_bwd_kernel_traitsILi128ELi16ELb0ELb1ELb1ELb0ELb0EffEEv12SSMParamsBwd:
.text._Z25selective_scan_bwd_kernelI32Selective_Scan_bwd_kernel_traitsILi128ELi16ELb0ELb1ELb1ELb0ELb0EffEEv12SSMParamsBwd:
        /* <DEDUP_REMOVED lines=25> */
[----:B------:R-:W-:Y:S01]  /*0190*/  IMAD.U32 R3, RZ, RZ, UR5 ;  /* 0x00000005ff037e24 */ /* 0x000fe2000f8e00ff */
[----:B------:R-:W0:Y:S01]  /*01a0*/  R2UR UR37, R6 ;  /* 0x00000000062573c2 */ /* 0x000e2200000e0000 */
[----:B------:R-:W-:Y:S01]  /*01b0*/  ULDC.64 UR4, c[0x0][0x260] ;  /* 0x0000980000047ab9 */ /* 0x000fe20000000a00 */
[----:B------:R-:W-:Y:S01]  /*01c0*/  MOV R5, UR7 ;  /* 0x0000000700057c02 */ /* 0x000fe20008000f00 */
[----:B------:R-:W-:Y:S01]  /*01d0*/  ULDC.64 UR6, c[0x0][0x1d0] ;  /* 0x0000740000067ab9 */ /* 0x000fe20000000a00 */
[----:B------:R-:W2:Y:S04]  /*01e0*/  @P0 LDG.E R2, [R2.64] ;  /* 0x0000001c02020981 */ /* 0x000ea8000c1e1900 */
[----:B------:R-:W3:Y:S01]  /*01f0*/  @P1 LDG.E R4, [R4.64] ;  /* 0x0000001c04041981 */ /* 0x000ee2000c1e1900 */
[----:B-1----:R-:W-:-:S02]  /*0200*/  USHF.R.S32.HI UR13, URZ, 0x1f, UR14 ;  /* 0x0000001f3f0d7899 */ /* 0x002fc4000801140e */
[----:B------:R-:W-:Y:S01]  /*0210*/  UISETP.NE.U32.AND UP0, UPT, URZ, UR4, UPT ;  /* 0x000000043f00728c */ /* 0x000fe2000bf05070 */
[----:B------:R1:W-:Y:S01]  /*0220*/  STL [R1+0xac], RZ ;  /* 0x0000acff01007387 */ /* 0x0003e20000100800 */
[----:B------:R-:W-:Y:S02]  /*0230*/  UIMAD UR4, UR13, UR6, URZ ;  /* 0x000000060d0472a4 */ /* 0x000fe4000f8e023f */
[----:B------:R-:W-:Y:S01]  /*0240*/  UIMAD.WIDE.U32 UR10, UR14, UR6, URZ ;  /* 0x000000060e0a72a5 */ /* 0x000fe2000f8e003f */
[----:B------:R1:W-:Y:S01]  /*0250*/  STL [R1+0xa8], RZ ;  /* 0x0000a8ff01007387 */ /* 0x0003e20000100800 */
[----:B------:R-:W-:Y:S02]  /*0260*/  UIMAD UR4, UR14, UR7, UR4 ;  /* 0x000000070e0472a4 */ /* 0x000fe4000f8e0204 */
[----:B------:R-:W-:Y:S02]  /*0270*/  UISETP.NE.AND.EX UP0, UPT, URZ, UR5, UPT, UP0 ;  /* 0x000000053f00728c */ /* 0x000fe4000bf05300 */
[----:B------:R-:W-:-:S02]  /*0280*/  ULDC.64 UR6, c[0x0][0x1e0] ;  /* 0x0000780000067ab9 */ /* 0x000fc40000000a00 */
[----:B------:R-:W-:Y:S01]  /*0290*/  UIMAD UR5, UR13, UR6, URZ ;  /* 0x000000060d0572a4 */ /* 0x000fe2000f8e023f */
[----:B0-----:R-:W0:Y:S01]  /*02a0*/  I2F.RP R0, UR37 ;  /* 0x0000002500007d06 */ /* 0x001e220008209400 */
[----:B------:R-:W-:Y:S02]  /*02b0*/  UISETP.NE.U32.AND UP1, UPT, URZ, UR32, UPT ;  /* 0x000000203f00728c */ /* 0x000fe4000bf25070 */
[----:B------:R-:W-:Y:S02]  /*02c0*/  UIMAD UR12, UR14, UR7, UR5 ;  /* 0x000000070e0c72a4 */ /* 0x000fe4000f8e0205 */
[----:B------:R-:W-:Y:S02]  /*02d0*/  UISETP.NE.AND.EX UP1, UPT, URZ, UR33, UPT, UP1 ;  /* 0x000000213f00728c */ /* 0x000fe4000bf25310 */
[----:B------:R-:W-:Y:S02]  /*02e0*/  UISETP.NE.U32.AND UP2, UPT, URZ, UR34, UPT ;  /* 0x000000223f00728c */ /* 0x000fe4000bf45070 */
[----:B------:R-:W-:-:S02]  /*02f0*/  UMOV UR30, URZ ;  /* 0x0000003f001e7c82 */ /* 0x000fc40008000000 */
[----:B------:R-:W-:Y:S02]  /*0300*/  UISETP.NE.AND.EX UP2, UPT, URZ, UR35, UPT, UP2 ;  /* 0x000000233f00728c */ /* 0x000fe4000bf45320 */
[----:B------:R-:W-:Y:S02]  /*0310*/  UIMAD.WIDE.U32 UR18, UR14, UR6, URZ ;  /* 0x000000060e1272a5 */ /* 0x000fe4000f8e003f */
[----:B------:R-:W-:Y:S01]  /*0320*/  UMOV UR31, URZ ;  /* 0x0000003f001f7c82 */ /* 0x000fe20008000000 */
[----:B0-----:R-:W0:Y:S01]  /*0330*/  MUFU.RCP R0, R0 ;  /* 0x0000000000007308 */ /* 0x001e220000001000 */
[----:B------:R-:W-:Y:S02]  /*0340*/  @UP1 ULEA UR30, UP3, UR16, UR32, 0x2 ;  /* 0x00000020101e1291 */ /* 0x000fe4000f86103f */
[----:B------:R-:W-:Y:S02]  /*0350*/  ULDC.64 UR6, c[0x0][0x278] ;  /* 0x00009e0000067ab9 */ /* 0x000fe40000000a00 */
[----:B------:R-:W-:-:S02]  /*0360*/  UIADD3 UR11, UR11, UR4, URZ ;  /* 0x000000040b0b7290 */ /* 0x000fc4000fffe03f */
[----:B------:R-:W-:Y:S02]  /*0370*/  UIMAD UR23, UR13, UR6, URZ ;  /* 0x000000060d1772a4 */ /* 0x000fe4000f8e023f */
[----:B------:R-:W-:Y:S02]  /*0380*/  @UP1 ULEA.HI.X UR31, UR16, UR33, UR15, 0x2, UP3 ;  /* 0x00000021101f1291 */ /* 0x000fe400098f140f */
[----:B------:R-:W-:Y:S02]  /*0390*/  UMOV UR32, URZ ;  /* 0x0000003f00207c82 */ /* 0x000fe40008000000 */
[----:B------:R-:W-:Y:S02]  /*03a0*/  UMOV UR4, URZ ;  /* 0x0000003f00047c82 */ /* 0x000fe40008000000 */
[----:B------:R-:W-:Y:S01]  /*03b0*/  UIMAD UR26, UR13, UR8, URZ ;  /* 0x000000080d1a72a4 */ /* 0x000fe2000f8e023f */
[----:B0-----:R-:W-:Y:S01]  /*03c0*/  IADD3 R0, R0, 0xffffffe, RZ ;  /* 0x0ffffffe00007810 */ /* 0x001fe20007ffe0ff */
[----:B------:R-:W-:-:S02]  /*03d0*/  @UP2 ULEA UR32, UP1, UR16, UR34, 0x2 ;  /* 0x0000002210202291 */ /* 0x000fc4000f82103f */
[----:B------:R-:W-:Y:S02]  /*03e0*/  UIMAD UR17, UR13, UR24, URZ ;  /* 0x000000180d1172a4 */ /* 0x000fe4000f8e023f */
[----:B------:R-:W-:Y:S01]  /*03f0*/  UIMAD.WIDE.U32 UR20, UR14, UR6, URZ ;  /* 0x000000060e1472a5 */ /* 0x000fe2000f8e003f */
[----:B------:R-:W0:Y:S01]  /*0400*/  F2I.FTZ.U32.TRUNC.NTZ R0, R0 ;  /* 0x0000000000007305 */ /* 0x000e22000021f000 */
[----:B------:R-:W-:Y:S02]  /*0410*/  UIMAD UR23, UR14, UR7, UR23 ;  /* 0x000000070e1772a4 */ /* 0x000fe4000f8e0217 */
[----:B------:R-:W-:Y:S02]  /*0420*/  UMOV UR33, URZ ;  /* 0x0000003f00217c82 */ /* 0x000fe40008000000 */
[----:B------:R-:W-:Y:S02]  /*0430*/  UIMAD.WIDE.U32 UR6, UR14, UR8, URZ ;  /* 0x000000080e0672a5 */ /* 0x000fe4000f8e003f */
[----:B------:R-:W-:-:S02]  /*0440*/  UIMAD UR26, UR14, UR9, UR26 ;  /* 0x000000090e1a72a4 */ /* 0x000fc4000f8e021a */
[----:B------:R-:W-:Y:S02]  /*0450*/  @UP2 ULEA.HI.X UR33, UR16, UR35, UR15, 0x2, UP1 ;  /* 0x0000002310212291 */ /* 0x000fe400088f140f */
[----:B------:R-:W-:Y:S02]  /*0460*/  UIMAD.WIDE.U32 UR8, UR14, UR24, URZ ;  /* 0x000000180e0872a5 */ /* 0x000fe4000f8e003f */
[----:B------:R-:W-:Y:S02]  /*0470*/  UIMAD UR17, UR14, UR25, UR17 ;  /* 0x000000190e1172a4 */ /* 0x000fe4000f8e0211 */
[----:B------:R-:W-:Y:S01]  /*0480*/  ULDC.64 UR34, c[0x0][0x1d8] ;  /* 0x0000760000227ab9 */ /* 0x000fe20000000a00 */
[----:B0-----:R0:W4:Y:S01]  /*0490*/  R2UR UR5, R0 ;  /* 0x00000000000573c2 */ /* 0x00112200000e0000 */
[----:B------:R-:W-:Y:S02]  /*04a0*/  ULDC.64 UR24, c[0x0][0x1e8] ;  /* 0x00007a0000187ab9 */ /* 0x000fe40000000a00 */
[----:B------:R-:W-:-:S02]  /*04b0*/  UIMAD UR22, UR15, UR34, URZ ;  /* 0x000000220f1672a4 */ /* 0x000fc4000f8e023f */
[----:B------:R-:W-:Y:S02]  /*04c0*/  UIMAD UR36, UR15, UR24, URZ ;  /* 0x000000180f2472a4 */ /* 0x000fe4000f8e023f */
[----:B------:R-:W-:Y:S01]  /*04d0*/  UIADD3 UR19, UR19, UR12, URZ ;  /* 0x0000000c13137290 */ /* 0x000fe2000fffe03f */
[----:B0-----:R-:W-:Y:S01]  /*04e0*/  IABS R0, UR16 ;  /* 0x0000001000007c13 */ /* 0x001fe20008000000 */
[----:B------:R-:W-:Y:S02]  /*04f0*/  UIMAD UR22, UR16, UR35, UR22 ;  /* 0x00000023101672a4 */ /* 0x000fe4000f8e0216 */
[----:B------:R-:W-:Y:S01]  /*0500*/  UIMAD.WIDE.U32 UR10, UR16, UR34, UR10 ;  /* 0x00000022100a72a5 */ /* 0x000fe2000f8e000a */
[----:B------:R-:W0:Y:S01]  /*0510*/  R2UR UR27, R0 ;  /* 0x00000000001b73c2 */ /* 0x000e2200000e0000 */
[----:B------:R-:W-:Y:S02]  /*0520*/  UIMAD UR34, UR16, UR25, UR36 ;  /* 0x00000019102272a4 */ /* 0x000fe4000f8e0224 */
[----:B------:R-:W-:-:S02]  /*0530*/  UIMAD.WIDE.U32 UR24, UR16, UR24, UR18 ;  /* 0x00000018101872a5 */ /* 0x000fc4000f8e0012 */
[----:B------:R-:W-:Y:S02]  /*0540*/  ULDC UR36, c[0x0][0x174] ;  /* 0x00005d0000247ab9 */ /* 0x000fe40000000800 */
[----:B------:R-:W-:Y:S02]  /*0550*/  USHF.L.U32 UR12, UR36, 0xb, URZ ;  /* 0x0000000b240c7899 */ /* 0x000fe4000800063f */
[----:B------:R-:W-:Y:S02]  /*0560*/  UIADD3 UR21, UR21, UR23, URZ ;  /* 0x0000001715157290 */ /* 0x000fe4000fffe03f */
[----:B------:R-:W-:Y:S02]  /*0570*/  ULDC UR40, c[0x0][0x178] ;  /* 0x00005e0000287ab9 */ /* 0x000fe40000000800 */
[----:B----4-:R-:W-:Y:S02]  /*0580*/  UIADD3 UR38, URZ, -UR5, URZ ;  /* 0x800000053f267290 */ /* 0x010fe4000fffe03f */
[----:B------:R-:W-:-:S02]  /*0590*/  UIADD3 UR9, UR9, UR17, URZ ;  /* 0x0000001109097290 */ /* 0x000fc4000fffe03f */
[----:B------:R-:W-:-:S04]  /*05a0*/  UIMAD UR38, UR38, UR37, URZ ;  /* 0x00000025262672a4 */ /* 0x000fc8000f8e023f */
[----:B------:R-:W-:-:S04]  /*05b0*/  UIMAD.WIDE.U32 UR4, UR5, UR38, UR4 ;  /* 0x00000026050472a5 */ /* 0x000fc8000f8e0004 */
[----:B0-----:R-:W-:-:S03]  /*05c0*/  UIMAD.WIDE.U32 UR38, UR5, UR27, URZ ;  /* 0x0000001b052672a5 */ /* 0x001fc6000f8e003f */
[----:B------:R-:W-:Y:S02]  /*05d0*/  ULDC.64 UR4, c[0x0][0x280] ;  /* 0x0000a00000047ab9 */ /* 0x000fe40000000a00 */
[----:B------:R-:W-:Y:S02]  /*05e0*/  UIMAD UR19, UR15, UR4, URZ ;  /* 0x000000040f1372a4 */ /* 0x000fe4000f8e023f */
[----:B------:R-:W-:Y:S02]  /*05f0*/  UMOV UR35, UR39 ;  /* 0x0000002700237c82 */ /* 0x000fe40008000000 */
[----:B------:R-:W-:Y:S02]  /*0600*/  UIADD3 UR18, -UR35, URZ, URZ ;  /* 0x0000003f23127290 */ /* 0x000fe4000fffe13f */
[----:B------:R-:W-:Y:S02]  /*0610*/  UIMAD UR38, UR16, UR5, UR19 ;  /* 0x00000005102672a4 */ /* 0x000fe4000f8e0213 */
[----:B------:R-:W-:-:S02]  /*0620*/  UIMAD UR27, UR37, UR18, UR27 ;  /* 0x00000012251b72a4 */ /* 0x000fc4000f8e021b */
[----:B------:R-:W-:Y:S02]  /*0630*/  UIADD3 UR18, UR12, -0x800, URZ ;  /* 0xfffff8000c127890 */ /* 0x000fe4000fffe03f */
[----:B------:R-:W-:Y:S02]  /*0640*/  UISETP.GT.U32.AND UP1, UPT, UR37, UR27, UPT ;  /* 0x0000001b2500728c */ /* 0x000fe4000bf24070 */
[----:B------:R-:W-:Y:S02]  /*0650*/  USHF.R.S32.HI UR23, URZ, 0x1f, UR18 ;  /* 0x0000001f3f177899 */ /* 0x000fe40008011412 */
[----:B------:R-:W-:Y:S02]  /*0660*/  UIADD3 UR10, UP2, UR18, UR10, URZ ;  /* 0x0000000a120a7290 */ /* 0x000fe4000ff5e03f */
[----:B------:R-:W-:Y:S02]  /*0670*/  UIMAD.WIDE.U32 UR4, UR16, UR4, UR20 ;  /* 0x00000004100472a5 */ /* 0x000fe4000f8e0014 */
[----:B------:R-:W-:-:S02]  /*0680*/  UIADD3.X UR22, UR23, UR11, UR22, UP2, !UPT ;  /* 0x0000000b17167290 */ /* 0x000fc400097fe416 */
[----:B------:R-:W-:Y:S02]  /*0690*/  ULDC.64 UR20, c[0x0][0x240] ;  /* 0x0000900000147ab9 */ /* 0x000fe40000000a00 */
[----:B------:R-:W-:Y:S02]  /*06a0*/  @!UP1 UIADD3 UR27, UR27, -UR37, URZ ;  /* 0x800000251b1b9290 */ /* 0x000fe4000fffe03f */
[----:B------:R-:W-:Y:S02]  /*06b0*/  ULEA UR19, UP2, UR10, UR20, 0x2 ;  /* 0x000000140a137291 */ /* 0x000fe4000f84103f */
[----:B------:R-:W-:Y:S02]  /*06c0*/  UISETP.GE.U32.AND UP3, UPT, UR27, UR37, UPT ;  /* 0x000000251b00728c */ /* 0x000fe4000bf66070 */
[----:B------:R-:W-:Y:S02]  /*06d0*/  ULOP3.LUT UR39, UR16, UR40, URZ, 0x3c, !UPT ;  /* 0x0000002810277292 */ /* 0x000fe4000f8e3c3f */
[----:B------:R-:W-:-:S02]  /*06e0*/  ULEA.HI.X UR20, UR10, UR21, UR22, 0x2, UP2 ;  /* 0x000000150a147291 */ /* 0x000fc400090f1416 */
[----:B------:R-:W-:Y:S02]  /*06f0*/  @!UP1 UIADD3 UR35, UR35, 0x1, URZ ;  /* 0x0000000123239890 */ /* 0x000fe4000fffe03f */
[----:B------:R-:W-:Y:S02]  /*0700*/  UIADD3 UR22, UP4, UR18, UR24, URZ ;  /* 0x0000001812167290 */ /* 0x000fe4000ff9e03f */
[----:B------:R-:W-:Y:S02]  /*0710*/  UISETP.GE.AND UP2, UPT, UR39, URZ, UPT ;  /* 0x0000003f2700728c */ /* 0x000fe4000bf46270 */
[----:B------:R-:W-:Y:S02]  /*0720*/  UISETP.NE.AND UP1, UPT, URZ, UR40, UPT ;  /* 0x000000283f00728c */ /* 0x000fe4000bf25270 */
[----:B------:R-:W-:Y:S02]  /*0730*/  ULDC.64 UR10, c[0x0][0x248] ;  /* 0x00009200000a7ab9 */ /* 0x000fe40000000a00 */
[----:B------:R-:W-:-:S02]  /*0740*/  @UP3 UIADD3 UR35, UR35, 0x1, URZ ;  /* 0x0000000123233890 */ /* 0x000fc4000fffe03f */
[----:B------:R-:W-:Y:S02]  /*0750*/  UIADD3.X UR34, UR23, UR25, UR34, UP4, !UPT ;  /* 0x0000001917227290 */ /* 0x000fe4000a7fe422 */
[----:B------:R-:W-:Y:S02]  /*0760*/  ULEA UR21, UP4, UR22, UR10, 0x2 ;  /* 0x0000000a16157291 */ /* 0x000fe4000f88103f */
[----:B------:R-:W-:Y:S02]  /*0770*/  UIADD3 UR27, UR7, UR26, URZ ;  /* 0x0000001a071b7290 */ /* 0x000fe4000fffe03f */
[----:B------:R-:W-:Y:S02]  /*0780*/  ULEA.HI.X UR22, UR22, UR11, UR34, 0x2, UP4 ;  /* 0x0000000b16167291 */ /* 0x000fe4000a0f1422 */
[----:B------:R-:W-:Y:S02]  /*0790*/  ULDC.64 UR24, c[0x0][0x308] ;  /* 0x0000c20000187ab9 */ /* 0x000fe40000000a00 */
[----:B------:R-:W-:-:S02]  /*07a0*/  UMOV UR11, UR35 ;  /* 0x00000023000b7c82 */ /* 0x000fc40008000000 */
[----:B------:R-:W-:Y:S02]  /*07b0*/  @!UP2 UIADD3 UR11, -UR11, URZ, URZ ;  /* 0x0000003f0b0ba290 */ /* 0x000fe4000fffe13f */
[----:B------:R-:W-:Y:S02]  /*07c0*/  UIADD3 UR26, UP2, UR18, UR4, URZ ;  /* 0x00000004121a7290 */ /* 0x000fe4000ff5e03f */
[----:B------:R-:W-:Y:S02]  /*07d0*/  @!UP1 ULOP3.LUT UR11, URZ, UR40, URZ, 0x33, !UPT ;  /* 0x000000283f0b9292 */ /* 0x000fe4000f8e333f */
[----:B------:R-:W-:Y:S02]  /*07e0*/  UIADD3.X UR34, UR23, UR5, UR38, UP2, !UPT ;  /* 0x0000000517227290 */ /* 0x000fe400097fe426 */
[----:B------:R-:W-:Y:S02]  /*07f0*/  ULEA UR7, UP1, UR26, UR24, 0x2 ;  /* 0x000000181a077291 */ /* 0x000fe4000f82103f */
[----:B------:R-:W-:-:S02]  /*0800*/  USHF.R.S32.HI UR10, URZ, 0x1f, UR11 ;  /* 0x0000001f3f0a7899 */ /* 0x000fc4000801140b */
[----:B------:R-:W-:Y:S02]  /*0810*/  ULDC.64 UR4, c[0x0][0x1a8] ;  /* 0x00006a0000047ab9 */ /* 0x000fe40000000a00 */
[----:B------:R-:W-:Y:S02]  /*0820*/  UIMAD UR35, UR10, UR4, URZ ;  /* 0x000000040a2372a4 */ /* 0x000fe4000f8e023f */
[----:B------:R-:W-:Y:S02]  /*0830*/  ULEA.HI.X UR24, UR26, UR25, UR34, 0x2, UP1 ;  /* 0x000000191a187291 */ /* 0x000fe400088f1422 */
[----:B------:R-:W-:Y:S02]  /*0840*/  ULDC.64 UR40, c[0x0][0x260] ;  /* 0x0000980000287ab9 */ /* 0x000fe40000000a00 */
[----:B------:R-:W-:Y:S02]  /*0850*/  UMOV UR26, UR6 ;  /* 0x00000006001a7c82 */ /* 0x000fe40008000000 */
[----:B------:R-:W-:-:S02]  /*0860*/  UIMAD.WIDE.U32 UR26, UR11, UR4, UR26 ;  /* 0x000000040b1a72a5 */ /* 0x000fc4000f8e001a */
[----:B------:R-:W-:Y:S02]  /*0870*/  UIMAD UR6, UR11, UR5, UR35 ;  /* 0x000000050b0672a4 */ /* 0x000fe4000f8e0223 */
[----:B------:R-:W-:Y:S02]  /*0880*/  UIADD3 UR17, UP1, UR18, UR26, URZ ;  /* 0x0000001a12117290 */ /* 0x000fe4000ff3e03f */
[----:B------:R-:W-:Y:S02]  /*0890*/  ULDC.64 UR34, c[0x0][0x1c8] ;  /* 0x0000720000227ab9 */ /* 0x000fe40000000a00 */
[----:B------:R-:W-:Y:S02]  /*08a0*/  UIADD3 UR26, UR27, UR6, URZ ;  /* 0x000000061b1a7290 */ /* 0x000fe4000fffe03f */
[----:B------:R-:W-:Y:S02]  /*08b0*/  ULDC.64 UR4, c[0x0][0x228] ;  /* 0x00008a0000047ab9 */ /* 0x000fe40000000a00 */
[----:B------:R-:W-:-:S02]  /*08c0*/  UIMAD UR25, UR10, UR34, URZ ;  /* 0x000000220a1972a4 */ /* 0x000fc4000f8e023f */
[----:B------:R-:W-:Y:S02]  /*08d0*/  ULEA UR6, UP2, UR17, UR4, 0x2 ;  /* 0x0000000411067291 */ /* 0x000fe4000f84103f */
[----:B------:R-:W-:Y:S02]  /*08e0*/  UIADD3.X UR4, UR23, UR26, URZ, UP1, !UPT ;  /* 0x0000001a17047290 */ /* 0x000fe40008ffe43f */
[----:B------:R-:W-:Y:S02]  /*08f0*/  UIMAD.WIDE.U32 UR26, UR11, UR34, UR8 ;  /* 0x000000220b1a72a5 */ /* 0x000fe4000f8e0008 */
[----:B------:R-:W-:Y:S02]  /*0900*/  UIMAD UR25, UR11, UR35, UR25 ;  /* 0x000000230b1972a4 */ /* 0x000fe4000f8e0219 */
[----:B------:R-:W-:Y:S02]  /*0910*/  UIADD3 UR18, UP1, UR18, UR26, URZ ;  /* 0x0000001a12127290 */ /* 0x000fe4000ff3e03f */
[----:B------:R-:W-:-:S02]  /*0920*/  UIADD3 UR26, UR27, UR25, URZ ;  /* 0x000000191b1a7290 */ /* 0x000fc4000fffe03f */
[----:B------:R-:W-:Y:S02]  /*0930*/  ULEA.HI.X UR34, UR17, UR5, UR4, 0x2, UP2 ;  /* 0x0000000511227291 */ /* 0x000fe400090f1404 */
[----:B------:R-:W-:Y:S02]  /*0940*/  ULDC.64 UR8, c[0x0][0x230] ;  /* 0x00008c0000087ab9 */ /* 0x000fe40000000a00 */
[----:B------:R-:W-:Y:S02]  /*0950*/  ULDC UR17, c[0x0][0x164] ;  /* 0x0000590000117ab9 */ /* 0x000fe40000000800 */
[----:B------:R-:W-:Y:S02]  /*0960*/  ULEA UR25, UP2, UR18, UR8, 0x2 ;  /* 0x0000000812197291 */ /* 0x000fe4000f84103f */
[----:B------:R-:W-:Y:S02]  /*0970*/  UIADD3.X UR26, UR23, UR26, URZ, UP1, !UPT ;  /* 0x0000001a171a7290 */ /* 0x000fe40008ffe43f */
[----:B------:R-:W-:-:S02]  /*0980*/  @UP0 UIMAD UR8, UR14, UR17, UR16 ;  /* 0x000000110e0802a4 */ /* 0x000fc4000f8e0210 */
[----:B------:R-:W-:Y:S02]  /*0990*/  UISETP.GE.AND UP1, UPT, UR36, 0x1, UPT ;  /* 0x000000012400788c */ /* 0x000fe4000bf26270 */
[----:B------:R-:W-:Y:S02]  /*09a0*/  UMOV UR5, URZ ;  /* 0x0000003f00057c82 */ /* 0x000fe40008000000 */
[----:B------:R-:W-:Y:S02]  /*09b0*/  @UP0 UIMAD UR8, UR8, UR36, URZ ;  /* 0x00000024080802a4 */ /* 0x000fe4000f8e023f */
[----:B------:R-:W-:Y:S02]  /*09c0*/  ULEA.HI.X UR26, UR18, UR9, UR26, 0x2, UP2 ;  /* 0x00000009121a7291 */ /* 0x000fe400090f141a */
[----:B------:R-:W-:Y:S02]  /*09d0*/  UMOV UR4, URZ ;  /* 0x0000003f00047c82 */ /* 0x000fe40008000000 */
[----:B------:R-:W-:-:S02]  /*09e0*/  ULDC UR9, c[0x0][0x16c] ;  /* 0x00005b0000097ab9 */ /* 0x000fc40000000800 */
[----:B------:R-:W-:-:S03]  /*09f0*/  @UP0 UIMAD UR8, UR8, UR9, URZ ;  /* 0x00000009080802a4 */ /* 0x000fc6000f8e023f */
[----:B------:R-:W-:Y:S02]  /*0a00*/  @UP0 UMOV UR9, 0x8 ;  /* 0x0000000800090882 */ /* 0x000fe40000000000 */
[----:B------:R-:W-:-:S07]  /*0a10*/  @UP0 UIMAD.WIDE UR40, UR8, UR9, UR40 ;  /* 0x00000009082802a5 */ /* 0x000fce000f8e0228 */
[----:B------:R-:W-:Y:S02]  /*0a20*/  @!UP0 UMOV UR40, URZ ;  /* 0x0000003f00288c82 */ /* 0x000fe40008000000 */
[----:B------:R-:W-:Y:S01]  /*0a30*/  @!UP0 UMOV UR41, URZ ;  /* 0x0000003f00298c82 */ /* 0x000fe20008000000 */
[----:B--2---:R1:W0:Y:S01]  /*0a40*/  @P0 R2UR UR5, R2 ;  /* 0x00000000020503c2 */ /* 0x00422200000e0000 */
[----:B------:R-:W-:-:S07]  /*0a50*/  PLOP3.LUT P0, PT, PT, PT, UP1, 0x80, 0x0 ;  /* 0x000000000000781c */ /* 0x000fce0003f0f018 */
[----:B---3--:R1:W2:Y:S06]  /*0a60*/  @P1 R2UR UR4, R4 ;  /* 0x00000000040413c2 */ /* 0x0082ac00000e0000 */
        /* <DEDUP_REMOVED lines=16> */
.L_x_959:
[----:B------:R-:W-:Y:S01]  /*0b70*/  ULDC UR27, c[0x0][0x174] ;  /* 0x00005d00001b7ab9 */ /* 0x000fe20000000800 */
[----:B------:R-:W-:Y:S01]  /*0b80*/  SHF.L.U32 R16, R95, 0x4, RZ ;  /* 0x000000045f107819 */ /* 0x000fe200000006ff */
[----:B------:R-:W-:Y:S01]  /*0b90*/  UIADD3 UR27, -UR6, UR27, URZ ;  /* 0x0000001b061b7290 */ /* 0x000fe2000fffe13f */
[----:B------:R-:W-:Y:S01]  /*0ba0*/  BAR.SYNC.DEFER_BLOCKING 0x0 ;  /* 0x0000000000007b1d */ /* 0x000fe20000010000 */
[----:B------:R-:W-:Y:S01]  /*0bb0*/  MOV R3, UR18 ;  /* 0x0000001200037c02 */ /* 0x000fe20008000f00 */
[----:B-1----:R-:W-:Y:S01]  /*0bc0*/  IMAD.U32 R2, RZ, RZ, UR17 ;  /* 0x00000011ff027e24 */ /* 0x002fe2000f8e00ff */
[----:B------:R-:W-:Y:S01]  /*0bd0*/  LOP3.LUT R94, R16, 0xfffffe00, RZ, 0xc0, !PT ;  /* 0xfffffe00105e7812 */ /* 0x000fe200078ec0ff */
[----:B------:R-:W-:Y:S01]  /*0be0*/  ULEA UR38, UR27, 0xfffff800, 0xb ;  /* 0xfffff8001b267891 */ /* 0x000fe2000f8e583f */
[----:B------:R-:W-:Y:S01]  /*0bf0*/  IMAD.MOV.U32 R0, RZ, RZ, RZ ;  /* 0x000000ffff007224 */ /* 0x000fe200078e00ff */
        /* <DEDUP_REMOVED lines=13> */
[----:B------:R-:W-:-:S02]  /*0cd0*/  LOP3.LUT R26, R78, 0x60, RZ, 0xfc, !PT ;  /* 0x000000604e1a7812 */ /* 0x000fc400078efcff */
[C---:B------:R-:W-:Y:S02]  /*0ce0*/  LOP3.LUT R28, R78.reuse, 0x80, RZ, 0xfc, !PT ;  /* 0x000000804e1c7812 */ /* 0x040fe400078efcff */
        /* <DEDUP_REMOVED lines=14> */
[----:B--2---:R1:W5:Y:S01]  /*0dd0*/  @!P4 LDG.E R7, [R2.64+0x180] ;  /* 0x0001801c0207c981 */ /* 0x004362000c1e1900 */
[----:B------:R-:W-:-:S02]  /*0de0*/  LOP3.LUT R38, R78, 0x120, RZ, 0xfc, !PT ;  /* 0x000001204e267812 */ /* 0x000fc400078efcff */
[C---:B------:R-:W-:Y:S01]  /*0df0*/  LOP3.LUT R40, R78.reuse, 0x140, RZ, 0xfc, !PT ;  /* 0x000001404e287812 */ /* 0x040fe200078efcff */
[----:B------:R1:W5:Y:S01]  /*0e00*/  @!P6 LDG.E R6, [R2.64+0x200] ;  /* 0x0002001c0206e981 */ /* 0x000362000c1e1900 */
[C---:B------:R-:W-:Y:S02]  /*0e10*/  LOP3.LUT R42, R78.reuse, 0x160, RZ, 0xfc, !PT ;  /* 0x000001604e2a7812 */ /* 0x040fe400078efcff */
        /* <DEDUP_REMOVED lines=8> */
[----:B------:R-:W-:Y:S02]  /*0ea0*/  LOP3.LUT R80, R78, 0x1e0, RZ, 0xfc, !PT ;  /* 0x000001e04e507812 */ /* 0x000fe400078efcff */
[----:B------:R-:W-:Y:S01]  /*0eb0*/  ISETP.GE.AND P6, PT, R42, UR7, PT ;  /* 0x000000072a007c0c */ /* 0x000fe2000bfc6270 */
[----:B------:R1:W5:Y:S01]  /*0ec0*/  @!P1 LDG.E R10, [R2.64+0x400] ;  /* 0x0004001c020a9981 */ /* 0x000362000c1e1900 */
[----:B------:R-:W-:Y:S02]  /*0ed0*/  ISETP.GE.AND P5, PT, R44, UR7, PT ;  /* 0x000000072c007c0c */ /* 0x000fe4000bfa6270 */
[----:B------:R-:W-:Y:S01]  /*0ee0*/  ISETP.GE.AND P3, PT, R46, UR7, PT ;  /* 0x000000072e007c0c */ /* 0x000fe2000bf66270 */
[----:B------:R-:W-:Y:S01]  /*0ef0*/  HFMA2.MMA R17, -RZ, RZ, 0, 0 ;  /* 0x00000000ff117435 */ /* 0x000fe200000001ff */
[----:B------:R-:W-:Y:S01]  /*0f00*/  ISETP.GE.AND P2, PT, R48, UR7, PT ;  /* 0x0000000730007c0c */ /* 0x000fe2000bf46270 */
[----:B------:R-:W-:Y:S01]  /*0f10*/  CS2R R14, SRZ ;  /* 0x00000000000e7805 */ /* 0x000fe2000001ff00 */
[----:B------:R-:W-:Y:S01]  /*0f20*/  ISETP.GE.AND P1, PT, R80, UR7, PT ;  /* 0x0000000750007c0c */ /* 0x000fe2000bf26270 */
[----:B------:R-:W-:Y:S01]  /*0f30*/  CS2R R18, SRZ ;  /* 0x0000000000127805 */ /* 0x000fe2000001ff00 */
[----:B------:R1:W5:Y:S04]  /*0f40*/  @!P0 LDG.E R13, [R2.64+0x480] ;  /* 0x0004801c020d8981 */ /* 0x000368000c1e1900 */
[----:B------:R1:W5:Y:S04]  /*0f50*/  @!P4 LDG.E R12, [R2.64+0x500] ;  /* 0x0005001c020cc981 */ /* 0x000368000c1e1900 */
[----:B------:R1:W5:Y:S04]  /*0f60*/  @!P6 LDG.E R15, [R2.64+0x580] ;  /* 0x0005801c020fe981 */ /* 0x000368000c1e1900 */
[----:B------:R1:W5:Y:S04]  /*0f70*/  @!P5 LDG.E R14, [R2.64+0x600] ;  /* 0x0006001c020ed981 */ /* 0x000368000c1e1900 */
[----:B------:R1:W5:Y:S04]  /*0f80*/  @!P3 LDG.E R17, [R2.64+0x680] ;  /* 0x0006801c0211b981 */ /* 0x000368000c1e1900 */
[----:B------:R1:W5:Y:S04]  /*0f90*/  @!P2 LDG.E R18, [R2.64+0x700] ;  /* 0x0007001c0212a981 */ /* 0x000368000c1e1900 */
[----:B------:R1:W5:Y:S04]  /*0fa0*/  @!P1 LDG.E R19, [R2.64+0x780] ;  /* 0x0007801c02139981 */ /* 0x000368000c1e1900 */
        /* <DEDUP_REMOVED lines=8> */
[C---:B------:R-:W-:Y:S02]  /*1030*/  IADD3 R31, R20.reuse, 0xc0, RZ ;  /* 0x000000c0141f7810 */ /* 0x040fe40007ffe0ff */
[-C--:B------:R-:W-:Y:S02]  /*1040*/  LEA.HI.SX32 R21, R21, R20.reuse, 0x1b ;  /* 0x0000001415157211 */ /* 0x080fe400078fdaff */
[-C--:B------:R-:W-:Y:S02]  /*1050*/  LEA.HI.SX32 R23, R23, R20.reuse, 0x1b ;  /* 0x0000001417177211 */ /* 0x080fe400078fdaff */
[----:B------:R-:W-:Y:S01]  /*1060*/  LEA.HI.SX32 R25, R25, R20, 0x1b ;  /* 0x0000001419197211 */ /* 0x000fe200078fdaff */
[----:B------:R-:W-:Y:S01]  /*1070*/  IMAD.SHL.U32 R93, R93, 0x4, RZ ;  /* 0x000000045d5d7824 */ /* 0x000fe200078e00ff */
[C---:B------:R-:W-:Y:S02]  /*1080*/  IADD3 R33, R20.reuse, 0xe0, RZ ;  /* 0x000000e014217810 */ /* 0x040fe40007ffe0ff */
[----:B------:R-:W-:-:S02]  /*1090*/  IADD3 R35, R20, 0x100, RZ ;  /* 0x0000010014237810 */ /* 0x000fc40007ffe0ff */
[C---:B-1----:R-:W-:Y:S02]  /*10a0*/  IADD3 R3, R20.reuse, 0x120, RZ ;  /* 0x0000012014037810 */ /* 0x042fe40007ffe0ff */
[-C--:B------:R-:W-:Y:S02]  /*10b0*/  LEA.HI.SX32 R27, R27, R20.reuse, 0x1b ;  /* 0x000000141b1b7211 */ /* 0x080fe400078fdaff */
[-C--:B------:R-:W-:Y:S02]  /*10c0*/  LEA.HI.SX32 R29, R29, R20.reuse, 0x1b ;  /* 0x000000141d1d7211 */ /* 0x080fe400078fdaff */
[----:B------:R-:W-:Y:S02]  /*10d0*/  LEA.HI.SX32 R31, R31, R20, 0x1b ;  /* 0x000000141f1f7211 */ /* 0x000fe400078fdaff */
[----:B------:R-:W-:Y:S01]  /*10e0*/  SHF.L.U32 R92, R21, 0x2, RZ ;  /* 0x00000002155c7819 */ /* 0x000fe200000006ff */
[----:B------:R-:W-:Y:S01]  /*10f0*/  IMAD.SHL.U32 R90, R25, 0x4, RZ ;  /* 0x00000004195a7824 */ /* 0x000fe200078e00ff */
[----:B------:R-:W-:-:S02]  /*1100*/  IADD3 R37, R20, 0x140, RZ ;  /* 0x0000014014257810 */ /* 0x000fc40007ffe0ff */
[----:B------:R-:W-:Y:S02]  /*1110*/  SHF.L.U32 R91, R23, 0x2, RZ ;  /* 0x00000002175b7819 */ /* 0x000fe400000006ff */
[C---:B------:R-:W-:Y:S02]  /*1120*/  IADD3 R39, R20.reuse, 0x160, RZ ;  /* 0x0000016014277810 */ /* 0x040fe40007ffe0ff */
[----:B------:R-:W-:Y:S02]  /*1130*/  IADD3 R41, R20, 0x180, RZ ;  /* 0x0000018014297810 */ /* 0x000fe40007ffe0ff */
[-C--:B------:R-:W-:Y:S02]  /*1140*/  LEA.HI.SX32 R33, R33, R20.reuse, 0x1b ;  /* 0x0000001421217211 */ /* 0x080fe400078fdaff */
[-C--:B------:R-:W-:Y:S02]  /*1150*/  LEA.HI.SX32 R35, R35, R20.reuse, 0x1b ;  /* 0x0000001423237211 */ /* 0x080fe400078fdaff */
[----:B------:R-:W-:-:S02]  /*1160*/  LEA.HI.SX32 R3, R3, R20, 0x1b ;  /* 0x0000001403037211 */ /* 0x000fc400078fdaff */
[----:B------:R-:W-:Y:S01]  /*1170*/  SHF.L.U32 R89, R27, 0x2, RZ ;  /* 0x000000021b597819 */ /* 0x000fe200000006ff */
[----:B------:R-:W-:Y:S01]  /*1180*/  IMAD.SHL.U32 R77, R31, 0x4, RZ ;  /* 0x000000041f4d7824 */ /* 0x000fe200078e00ff */
[C---:B------:R-:W-:Y:S02]  /*1190*/  IADD3 R43, R20.reuse, 0x1a0, RZ ;  /* 0x000001a0142b7810 */ /* 0x040fe40007ffe0ff */
[----:B------:R-:W-:Y:S02]  /*11a0*/  SHF.L.U32 R88, R29, 0x2, RZ ;  /* 0x000000021d587819 */ /* 0x000fe400000006ff */
[C---:B------:R-:W-:Y:S02]  /*11b0*/  IADD3 R45, R20.reuse, 0x1c0, RZ ;  /* 0x000001c0142d7810 */ /* 0x040fe40007ffe0ff */
[----:B------:R-:W-:Y:S02]  /*11c0*/  IADD3 R47, R20, 0x1e0, RZ ;  /* 0x000001e0142f7810 */ /* 0x000fe40007ffe0ff */
[----:B------:R-:W-:-:S02]  /*11d0*/  LEA.HI.SX32 R37, R37, R20, 0x1b ;  /* 0x0000001425257211 */ /* 0x000fc400078fdaff */
[-C--:B------:R-:W-:Y:S02]  /*11e0*/  LEA.HI.SX32 R39, R39, R20.reuse, 0x1b ;  /* 0x0000001427277211 */ /* 0x080fe400078fdaff */
[-C--:B------:R-:W-:Y:S02]  /*11f0*/  LEA.HI.SX32 R41, R41, R20.reuse, 0x1b ;  /* 0x0000001429297211 */ /* 0x080fe400078fdaff */
[----:B------:R-:W-:Y:S01]  /*1200*/  SHF.L.U32 R76, R33, 0x2, RZ ;  /* 0x00000002214c7819 */ /* 0x000fe200000006ff */
[----:B------:R-:W-:Y:S01]  /*1210*/  IMAD.SHL.U32 R74, R3, 0x4, RZ ;  /* 0x00000004034a7824 */ /* 0x000fe200078e00ff */
[----:B------:R-:W-:Y:S02]  /*1220*/  SHF.L.U32 R75, R35, 0x2, RZ ;  /* 0x00000002234b7819 */ /* 0x000fe400000006ff */
[-C--:B------:R-:W-:Y:S02]  /*1230*/  LEA.HI.SX32 R43, R43, R20.reuse, 0x1b ;  /* 0x000000142b2b7211 */ /* 0x080fe400078fdaff */
[----:B------:R-:W-:-:S02]  /*1240*/  LEA.HI.SX32 R45, R45, R20, 0x1b ;  /* 0x000000142d2d7211 */ /* 0x000fc400078fdaff */
[----:B------:R-:W-:Y:S02]  /*1250*/  LEA.HI.SX32 R47, R47, R20, 0x1b ;  /* 0x000000142f2f7211 */ /* 0x000fe400078fdaff */
[----:B------:R-:W-:Y:S01]  /*1260*/  SHF.L.U32 R73, R37, 0x2, RZ ;  /* 0x0000000225497819 */ /* 0x000fe200000006ff */
[----:B------:R-:W-:Y:S01]  /*1270*/  IMAD.SHL.U32 R71, R41, 0x4, RZ ;  /* 0x0000000429477824 */ /* 0x000fe200078e00ff */
[----:B------:R-:W-:Y:S02]  /*1280*/  SHF.L.U32 R72, R39, 0x2, RZ ;  /* 0x0000000227487819 */ /* 0x000fe400000006ff */
[----:B------:R-:W-:Y:S01]  /*1290*/  SHF.L.U32 R70, R43, 0x2, RZ ;  /* 0x000000022b467819 */ /* 0x000fe200000006ff */
[----:B------:R-:W-:Y:S01]  /*12a0*/  IMAD.SHL.U32 R68, R47, 0x4, RZ ;  /* 0x000000042f447824 */ /* 0x000fe200078e00ff */
[----:B------:R-:W-:Y:S01]  /*12b0*/  SHF.L.U32 R69, R45, 0x2, RZ ;  /* 0x000000022d457819 */ /* 0x000fe200000006ff */
[----:B------:R-:W2:Y:S01]  /*12c0*/  LDL.LU R39, [R1+0xac] ;  /* 0x0000ac0001277983 */ /* 0x000ea20000300800 */
[----:B------:R-:W-:-:S02]  /*12d0*/  ISETP.GE.AND P2, PT, R78, UR7, PT ;  /* 0x000000074e007c0c */ /* 0x000fc4000bf46270 */
[----:B------:R-:W-:Y:S02]  /*12e0*/  ISETP.GE.AND P1, PT, R22, UR7, PT ;  /* 0x0000000716007c0c */ /* 0x000fe4000bf26270 */
[----:B------:R-:W-:Y:S02]  /*12f0*/  MOV R2, UR19 ;  /* 0x0000001300027c02 */ /* 0x000fe40008000f00 */
[----:B------:R-:W-:Y:S02]  /*1300*/  MOV R3, UR20 ;  /* 0x0000001400037c02 */ /* 0x000fe40008000f00 */
[----:B------:R-:W-:-:S03]  /*1310*/  ISETP.GE.AND P0, PT, R24, UR7, PT ;  /* 0x0000000718007c0c */ /* 0x000fc6000bf06270 */
[----:B------:R-:W-:Y:S01]  /*1320*/  IMAD.WIDE R2, R78, 0x4, R2 ;  /* 0x000000044e027825 */ /* 0x000fe200078e0202 */
[----:B------:R-:W-:Y:S02]  /*1330*/  ISETP.GE.AND P4, PT, R26, UR7, PT ;  /* 0x000000071a007c0c */ /* 0x000fe4000bf86270 */
[----:B------:R-:W-:Y:S02]  /*1340*/  ISETP.GE.AND P6, PT, R28, UR7, PT ;  /* 0x000000071c007c0c */ /* 0x000fe4000bfc6270 */
[----:B------:R-:W-:Y:S02]  /*1350*/  ISETP.GE.AND P5, PT, R30, UR7, PT ;  /* 0x000000071e007c0c */ /* 0x000fe4000bfa6270 */
[----:B------:R-:W-:Y:S01]  /*1360*/  ISETP.GE.AND P3, PT, R32, UR7, PT ;  /* 0x0000000720007c0c */ /* 0x000fe2000bf66270 */
[----:B---3--:R-:W-:Y:S04]  /*1370*/  STS [R93], R0 ;  /* 0x000000005d007388 */ /* 0x008fe80000000800 */
[----:B----4-:R-:W-:Y:S04]  /*1380*/  STS [R92+0x80], R5 ;  /* 0x000080055c007388 */ /* 0x010fe80000000800 */
[----:B-----5:R0:W-:Y:S04]  /*1390*/  STS [R91+0x100], R4 ;  /* 0x000100045b007388 */ /* 0x0201e80000000800 */
[----:B------:R-:W-:Y:S04]  /*13a0*/  STS [R90+0x180], R7 ;  /* 0x000180075a007388 */ /* 0x000fe80000000800 */
[----:B------:R1:W-:Y:S01]  /*13b0*/  STS [R89+0x200], R6 ;  /* 0x0002000659007388 */ /* 0x0003e20000000800 */
[----:B0-----:R-:W-:-:S03]  /*13c0*/  LEA R4, R49, R94, 0x4 ;  /* 0x0000005e31047211 */ /* 0x001fc600078e20ff */
[----:B------:R-:W-:Y:S01]  /*13d0*/  STS [R88+0x280], R9 ;  /* 0x0002800958007388 */ /* 0x000fe20000000800 */
[----:B------:R-:W-:-:S03]  /*13e0*/  LEA.HI.SX32 R4, R4, R4, 0x1b ;  /* 0x0000000404047211 */ /* 0x000fc600078fdaff */
[----:B------:R0:W-:Y:S04]  /*13f0*/  STS [R77+0x300], R8 ;  /* 0x000300084d007388 */ /* 0x0001e80000000800 */
[----:B------:R-:W-:Y:S04]  /*1400*/  STS [R76+0x380], R11 ;  /* 0x0003800b4c007388 */ /* 0x000fe80000000800 */
[----:B------:R3:W-:Y:S01]  /*1410*/  STS [R75+0x400], R10 ;  /* 0x0004000a4b007388 */ /* 0x0007e20000000800 */
[----:B------:R-:W-:-:S03]  /*1420*/  IMAD.SHL.U32 R67, R4, 0x4, RZ ;  /* 0x0000000404437824 */ /* 0x000fc600078e00ff */
[----:B------:R-:W-:Y:S04]  /*1430*/  STS [R74+0x480], R13 ;  /* 0x0004800d4a007388 */ /* 0x000fe80000000800 */
[----:B------:R4:W-:Y:S04]  /*1440*/  STS [R73+0x500], R12 ;  /* 0x0005000c49007388 */ /* 0x0009e80000000800 */
[----:B------:R-:W-:Y:S04]  /*1450*/  STS [R72+0x580], R15 ;  /* 0x0005800f48007388 */ /* 0x000fe80000000800 */
[----:B------:R5:W-:Y:S04]  /*1460*/  STS [R71+0x600], R14 ;  /* 0x0006000e47007388 */ /* 0x000be80000000800 */
[----:B------:R0:W-:Y:S04]  /*1470*/  STS [R70+0x680], R17 ;  /* 0x0006801146007388 */ /* 0x0001e80000000800 */
[----:B------:R-:W-:Y:S04]  /*1480*/  STS [R69+0x700], R18 ;  /* 0x0007001245007388 */ /* 0x000fe80000000800 */
[----:B------:R0:W-:Y:S01]  /*1490*/  STS [R68+0x780], R19 ;  /* 0x0007801344007388 */ /* 0x0001e20000000800 */
[----:B------:R-:W-:-:S06]  /*14a0*/  NOP ;  /* 0x0000000000007918 */ /* 0x000fcc0000000000 */
[----:B------:R-:W-:Y:S04]  /*14b0*/  LDS R66, [R67] ;  /* 0x0000000043427984 */ /* 0x000fe80000000800 */
[----:B------:R-:W-:Y:S04]  /*14c0*/  LDS R65, [R67+0x4] ;  /* 0x0000040043417984 */ /* 0x000fe80000000800 */
        /* <DEDUP_REMOVED lines=13> */
[----:B------:R-:W-:Y:S01]  /*15a0*/  LDS R51, [R67+0x3c] ;  /* 0x00003c0043337984 */ /* 0x000fe20000000800 */
[----:B------:R-:W-:-:S03]  /*15b0*/  IMAD.MOV.U32 R0, RZ, RZ, RZ ;  /* 0x000000ffff007224 */ /* 0x000fc600078e00ff */
[----:B------:R-:W-:Y:S01]  /*15c0*/  BAR.SYNC.DEFER_BLOCKING 0x0 ;  /* 0x0000000000007b1d */ /* 0x000fe20000010000 */
[----:B------:R-:W-:Y:S01]  /*15d0*/  MOV R5, RZ ;  /* 0x000000ff00057202 */ /* 0x000fe20000000f00 */
[----:B-1----:R-:W-:Y:S01]  /*15e0*/  CS2R R6, SRZ ;  /* 0x0000000000067805 */ /* 0x002fe2000001ff00 */
[----:B0-----:R-:W-:Y:S01]  /*15f0*/  CS2R R8, SRZ ;  /* 0x0000000000087805 */ /* 0x001fe2000001ff00 */
[----:B---3--:R-:W-:Y:S01]  /*1600*/  CS2R R10, SRZ ;  /* 0x00000000000a7805 */ /* 0x008fe2000001ff00 */
[----:B----4-:R-:W-:Y:S01]  /*1610*/  CS2R R12, SRZ ;  /* 0x00000000000c7805 */ /* 0x010fe2000001ff00 */
[----:B------:R-:W-:Y:S01]  /*1620*/  HFMA2.MMA R4, -RZ, RZ, 0, 0 ;  /* 0x00000000ff047435 */ /* 0x000fe200000001ff */
[----:B------:R0:W3:Y:S01]  /*1630*/  @!P2 LDG.E R0, [R2.64] ;  /* 0x0000001c0200a981 */ /* 0x0000e2000c1e1900 */
[----:B------:R-:W-:-:S03]  /*1640*/  ISETP.GE.AND P2, PT, R34, UR7, PT ;  /* 0x0000000722007c0c */ /* 0x000fc6000bf46270 */
[----:B------:R0:W4:Y:S01]  /*1650*/  @!P1 LDG.E R5, [R2.64+0x80] ;  /* 0x0000801c02059981 */ /* 0x000122000c1e1900 */
[----:B------:R-:W-:-:S03]  /*1660*/  ISETP.GE.AND P1, PT, R36, UR7, PT ;  /* 0x0000000724007c0c */ /* 0x000fc6000bf26270 */
        /* <DEDUP_REMOVED lines=13> */
[----:B------:R-:W-:Y:S01]  /*1740*/  ISETP.GE.AND P1, PT, R80, UR7, PT ;  /* 0x0000000750007c0c */ /* 0x000fe2000bf26270 */
[----:B-----5:R-:W-:Y:S01]  /*1750*/  CS2R R14, SRZ ;  /* 0x00000000000e7805 */ /* 0x020fe2000001ff00 */
[----:B------:R-:W-:Y:S01]  /*1760*/  MOV R17, RZ ;  /* 0x000000ff00117202 */ /* 0x000fe20000000f00 */
        /* <DEDUP_REMOVED lines=10> */
[----:B0-----:R-:W-:Y:S01]  /*1810*/  MOV R3, UR22 ;  /* 0x0000001600037c02 */ /* 0x001fe20008000f00 */
[----:B------:R-:W-:Y:S01]  /*1820*/  IMAD.U32 R2, RZ, RZ, UR21 ;  /* 0x00000015ff027e24 */ /* 0x000fe2000f8e00ff */
[----:B------:R-:W-:-:S03]  /*1830*/  ISETP.GE.AND P0, PT, R22, UR7, PT ;  /* 0x0000000716007c0c */ /* 0x000fc6000bf06270 */
[----:B------:R-:W-:Y:S01]  /*1840*/  IMAD.WIDE R2, R78, 0x4, R2 ;  /* 0x000000044e027825 */ /* 0x000fe200078e0202 */
[----:B------:R-:W-:Y:S02]  /*1850*/  ISETP.GE.AND P4, PT, R28, UR7, PT ;  /* 0x000000071c007c0c */ /* 0x000fe4000bf86270 */
[----:B------:R-:W-:Y:S02]  /*1860*/  ISETP.GE.AND P6, PT, R26, UR7, PT ;  /* 0x000000071a007c0c */ /* 0x000fe4000bfc6270 */
[----:B------:R-:W-:Y:S02]  /*1870*/  ISETP.GE.AND P5, PT, R32, UR7, PT ;  /* 0x0000000720007c0c */ /* 0x000fe4000bfa6270 */
[----:B------:R-:W-:Y:S01]  /*1880*/  ISETP.GE.AND P3, PT, R30, UR7, PT ;  /* 0x000000071e007c0c */ /* 0x000fe2000bf66270 */
[----:B---3--:R0:W-:Y:S04]  /*1890*/  STS [R93], R0 ;  /* 0x000000005d007388 */ /* 0x0081e80000000800 */
[----:B----4-:R-:W-:Y:S04]  /*18a0*/  STS [R92+0x80], R5 ;  /* 0x000080055c007388 */ /* 0x010fe80000000800 */
[----:B--2---:R-:W-:Y:S04]  /*18b0*/  STS [R91+0x100], R6 ;  /* 0x000100065b007388 */ /* 0x004fe80000000800 */
[----:B------:R1:W-:Y:S04]  /*18c0*/  STS [R90+0x180], R7 ;  /* 0x000180075a007388 */ /* 0x0003e80000000800 */
[----:B------:R-:W-:Y:S04]  /*18d0*/  STS [R89+0x200], R8 ;  /* 0x0002000859007388 */ /* 0x000fe80000000800 */
[----:B------:R-:W-:Y:S04]  /*18e0*/  STS [R88+0x280], R9 ;  /* 0x0002800958007388 */ /* 0x000fe80000000800 */
[----:B------:R-:W-:Y:S04]  /*18f0*/  STS [R77+0x300], R10 ;  /* 0x0003000a4d007388 */ /* 0x000fe80000000800 */
[----:B------:R-:W-:Y:S04]  /*1900*/  STS [R76+0x380], R11 ;  /* 0x0003800b4c007388 */ /* 0x000fe80000000800 */
[----:B------:R-:W-:Y:S04]  /*1910*/  STS [R75+0x400], R12 ;  /* 0x0004000c4b007388 */ /* 0x000fe80000000800 */
[----:B-----5:R-:W-:Y:S04]  /*1920*/  STS [R74+0x480], R13 ;  /* 0x0004800d4a007388 */ /* 0x020fe80000000800 */
[----:B------:R-:W-:Y:S04]  /*1930*/  STS [R73+0x500], R14 ;  /* 0x0005000e49007388 */ /* 0x000fe80000000800 */
        /* <DEDUP_REMOVED lines=22> */
[----:B0-----:R-:W-:-:S03]  /*1aa0*/  HFMA2.MMA R0, -RZ, RZ, 0, 0 ;  /* 0x00000000ff007435 */ /* 0x001fc600000001ff */
[----:B------:R-:W-:Y:S01]  /*1ab0*/  BAR.SYNC.DEFER_BLOCKING 0x0 ;  /* 0x0000000000007b1d */ /* 0x000fe20000010000 */
[----:B-1----:R-:W-:Y:S01]  /*1ac0*/  CS2R R6, SRZ ;  /* 0x0000000000067805 */ /* 0x002fe2000001ff00 */
[----:B--2---:R-:W-:Y:S01]  /*1ad0*/  CS2R R4, SRZ ;  /* 0x0000000000047805 */ /* 0x004fe2000001ff00 */
[----:B------:R-:W-:Y:S01]  /*1ae0*/  CS2R R8, SRZ ;  /* 0x0000000000087805 */ /* 0x000fe2000001ff00 */
[----:B------:R-:W-:Y:S01]  /*1af0*/  CS2R R10, SRZ ;  /* 0x00000000000a7805 */ /* 0x000fe2000001ff00 */
[----:B------:R-:W-:Y:S02]  /*1b00*/  CS2R R12, SRZ ;  /* 0x00000000000c7805 */ /* 0x000fe4000001ff00 */
[----:B------:R-:W2:Y:S01]  /*1b10*/  @!P2 LDG.E R6, [R2.64+0x100] ;  /* 0x0001001c0206a981 */ /* 0x000ea2000c1e1900 */
[----:B------:R-:W-:-:S03]  /*1b20*/  ISETP.GE.AND P2, PT, R36, UR7, PT ;  /* 0x0000000724007c0c */ /* 0x000fc6000bf46270 */
[----:B------:R-:W5:Y:S01]  /*1b30*/  @!P1 LDG.E R0, [R2.64] ;  /* 0x0000001c02009981 */ /* 0x000f62000c1e1900 */
[----:B------:R-:W-:-:S03]  /*1b40*/  ISETP.GE.AND P1, PT, R34, UR7, PT ;  /* 0x0000000722007c0c */ /* 0x000fc6000bf26270 */
[----:B------:R-:W2:Y:S01]  /*1b50*/  @!P0 LDG.E R5, [R2.64+0x80] ;  /* 0x0000801c02058981 */ /* 0x000ea2000c1e1900 */
        /* <DEDUP_REMOVED lines=12> */
[----:B------:R-:W-:Y:S01]  /*1c20*/  ISETP.GE.AND P1, PT, R80, UR7, PT ;  /* 0x0000000750007c0c */ /* 0x000fe2000bf26270 */
[----:B------:R-:W-:Y:S01]  /*1c30*/  CS2R R14, SRZ ;  /* 0x00000000000e7805 */ /* 0x000fe2000001ff00 */
[----:B---3--:R-:W-:Y:S01]  /*1c40*/  IMAD.MOV.U32 R17, RZ, RZ, RZ ;  /* 0x000000ffff117224 */ /* 0x008fe200078e00ff */
[----:B----4-:R-:W-:Y:S01]  /*1c50*/  CS2R R18, SRZ ;  /* 0x0000000000127805 */ /* 0x010fe2000001ff00 */
[----:B------:R-:W3:Y:S04]  /*1c60*/  @!P0 LDG.E R13, [R2.64+0x480] ;  /* 0x0004801c020d8981 */ /* 0x000ee8000c1e1900 */
[----:B------:R-:W4:Y:S04]  /*1c70*/  @!P4 LDG.E R12, [R2.64+0x500] ;  /* 0x0005001c020cc981 */ /* 0x000f28000c1e1900 */
[----:B------:R-:W4:Y:S04]  /*1c80*/  @!P6 LDG.E R15, [R2.64+0x580] ;  /* 0x0005801c020fe981 */ /* 0x000f28000c1e1900 */
[----:B------:R-:W4:Y:S04]  /*1c90*/  @!P5 LDG.E R14, [R2.64+0x600] ;  /* 0x0006001c020ed981 */ /* 0x000f28000c1e1900 */
[----:B------:R-:W4:Y:S04]  /*1ca0*/  @!P3 LDG.E R17, [R2.64+0x680] ;  /* 0x0006801c0211b981 */ /* 0x000f28000c1e1900 */
[----:B------:R-:W4:Y:S04]  /*1cb0*/  @!P2 LDG.E R18, [R2.64+0x700] ;  /* 0x0007001c0212a981 */ /* 0x000f28000c1e1900 */
[----:B------:R-:W4:Y:S01]  /*1cc0*/  @!P1 LDG.E R19, [R2.64+0x780] ;  /* 0x0007801c02139981 */ /* 0x000f22000c1e1900 */
[----:B------:R-:W-:-:S03]  /*1cd0*/  ISETP.LT.AND P0, PT, RZ, c[0x0][0x16c], PT ;  /* 0x00005b00ff007a0c */ /* 0x000fc60003f01270 */
[----:B-----5:R-:W-:Y:S04]  /*1ce0*/  STS [R93], R0 ;  /* 0x000000005d007388 */ /* 0x020fe80000000800 */
[----:B--2---:R-:W-:Y:S04]  /*1cf0*/  STS [R92+0x80], R5 ;  /* 0x000080055c007388 */ /* 0x004fe80000000800 */
[----:B------:R-:W-:Y:S04]  /*1d00*/  STS [R91+0x100], R6 ;  /* 0x000100065b007388 */ /* 0x000fe80000000800 */
[----:B------:R-:W-:Y:S04]  /*1d10*/  STS [R90+0x180], R7 ;  /* 0x000180075a007388 */ /* 0x000fe80000000800 */
[----:B------:R-:W-:Y:S04]  /*1d20*/  STS [R89+0x200], R4 ;  /* 0x0002000459007388 */ /* 0x000fe80000000800 */
[----:B------:R-:W-:Y:S04]  /*1d30*/  STS [R88+0x280], R9 ;  /* 0x0002800958007388 */ /* 0x000fe80000000800 */
[----:B------:R-:W-:Y:S04]  /*1d40*/  STS [R77+0x300], R8 ;  /* 0x000300084d007388 */ /* 0x000fe80000000800 */
[----:B------:R-:W-:Y:S04]  /*1d50*/  STS [R76+0x380], R11 ;  /* 0x0003800b4c007388 */ /* 0x000fe80000000800 */
[----:B------:R-:W-:Y:S04]  /*1d60*/  STS [R75+0x400], R10 ;  /* 0x0004000a4b007388 */ /* 0x000fe80000000800 */
[----:B---3--:R-:W-:Y:S04]  /*1d70*/  STS [R74+0x480], R13 ;  /* 0x0004800d4a007388 */ /* 0x008fe80000000800 */
[----:B----4-:R-:W-:Y:S04]  /*1d80*/  STS [R73+0x500], R12 ;  /* 0x0005000c49007388 */ /* 0x010fe80000000800 */
[----:B------:R-:W-:Y:S04]  /*1d90*/  STS [R72+0x580], R15 ;  /* 0x0005800f48007388 */ /* 0x000fe80000000800 */
[----:B------:R-:W-:Y:S04]  /*1da0*/  STS [R71+0x600], R14 ;  /* 0x0006000e47007388 */ /* 0x000fe80000000800 */
[----:B------:R-:W-:Y:S04]  /*1db0*/  STS [R70+0x680], R17 ;  /* 0x0006801146007388 */ /* 0x000fe80000000800 */
[----:B------:R-:W-:Y:S04]  /*1dc0*/  STS [R69+0x700], R18 ;  /* 0x0007001245007388 */ /* 0x000fe80000000800 */
[----:B------:R-:W-:Y:S01]  /*1dd0*/  STS [R68+0x780], R19 ;  /* 0x0007801344007388 */ /* 0x000fe20000000800 */
[----:B------:R-:W-:-:S06]  /*1de0*/  NOP ;  /* 0x0000000000007918 */ /* 0x000fcc0000000000 */
[----:B------:R-:W0:Y:S04]  /*1df0*/  LDS R37, [R67] ;  /* 0x0000000043257984 */ /* 0x000e280000000800 */
[----:B------:R-:W1:Y:S04]  /*1e00*/  LDS R35, [R67+0x4] ;  /* 0x0000040043237984 */ /* 0x000e680000000800 */
[----:B------:R-:W2:Y:S04]  /*1e10*/  LDS R33, [R67+0x8] ;  /* 0x0000080043217984 */ /* 0x000ea80000000800 */
[----:B------:R-:W3:Y:S04]  /*1e20*/  LDS R31, [R67+0xc] ;  /* 0x00000c00431f7984 */ /* 0x000ee80000000800 */
[----:B------:R-:W4:Y:S04]  /*1e30*/  LDS R29, [R67+0x10] ;  /* 0x00001000431d7984 */ /* 0x000f280000000800 */
[----:B------:R-:W5:Y:S04]  /*1e40*/  LDS R27, [R67+0x14] ;  /* 0x00001400431b7984 */ /* 0x000f680000000800 */
[----:B------:R-:W5:Y:S04]  /*1e50*/  LDS R25, [R67+0x18] ;  /* 0x0000180043197984 */ /* 0x000f680000000800 */
[----:B------:R-:W5:Y:S04]  /*1e60*/  LDS R23, [R67+0x1c] ;  /* 0x00001c0043177984 */ /* 0x000f680000000800 */
[----:B------:R-:W5:Y:S04]  /*1e70*/  LDS R21, [R67+0x20] ;  /* 0x0000200043157984 */ /* 0x000f680000000800 */
[----:B------:R-:W5:Y:S01]  /*1e80*/  LDS R20, [R67+0x24] ;  /* 0x0000240043147984 */ /* 0x000f620000000800 */
[----:B0-----:R-:W-:-:S03]  /*1e90*/  FFMA.FTZ R0, R66, R37, R39 ;  /* 0x0000002542007223 */ /* 0x001fc60000010027 */
[----:B------:R-:W0:Y:S01]  /*1ea0*/  LDS R165, [R67+0x28] ;  /* 0x0000280043a57984 */ /* 0x000e220000000800 */
[----:B-1----:R-:W-:-:S03]  /*1eb0*/  FFMA.FTZ R3, R65, R35, R0 ;  /* 0x0000002341037223 */ /* 0x002fc60000010000 */
[----:B------:R-:W1:Y:S01]  /*1ec0*/  LDS R164, [R67+0x2c] ;  /* 0x00002c0043a47984 */ /* 0x000e620000000800 */
[----:B--2---:R-:W-:-:S03]  /*1ed0*/  FFMA.FTZ R0, R64, R33, R3 ;  /* 0x0000002140007223 */ /* 0x004fc60000010003 */
[----:B------:R-:W2:Y:S01]  /*1ee0*/  LDS R163, [R67+0x30] ;  /* 0x0000300043a37984 */ /* 0x000ea20000000800 */
[----:B---3--:R-:W-:-:S03]  /*1ef0*/  FFMA.FTZ R3, R63, R31, R0 ;  /* 0x0000001f3f037223 */ /* 0x008fc60000010000 */
[----:B------:R-:W3:Y:S01]  /*1f00*/  LDS R162, [R67+0x34] ;  /* 0x0000340043a27984 */ /* 0x000ee20000000800 */
[----:B----4-:R-:W-:-:S03]  /*1f10*/  FFMA.FTZ R0, R62, R29, R3 ;  /* 0x0000001d3e007223 */ /* 0x010fc60000010003 */
[----:B------:R-:W4:Y:S01]  /*1f20*/  LDS R161, [R67+0x38] ;  /* 0x0000380043a17984 */ /* 0x000f220000000800 */
[----:B-----5:R-:W-:-:S03]  /*1f30*/  FFMA.FTZ R3, R61, R27, R0 ;  /* 0x0000001b3d037223 */ /* 0x020fc60000010000 */
[----:B------:R-:W5:Y:S01]  /*1f40*/  LDS R158, [R67+0x3c] ;  /* 0x00003c00439e7984 */ /* 0x000f620000000800 */
[----:B------:R-:W-:-:S03]  /*1f50*/  FFMA.FTZ R0, R60, R25, R3 ;  /* 0x000000193c007223 */ /* 0x000fc60000010003 */
[----:B------:R-:W-:Y:S01]  /*1f60*/  STL [R1+0x24], R37 ;  /* 0x0000242501007387 */ /* 0x000fe20000100800 */
[----:B------:R-:W-:-:S03]  /*1f70*/  FFMA.FTZ R3, R59, R23, R0 ;  /* 0x000000173b037223 */ /* 0x000fc60000010000 */
[----:B------:R-:W-:Y:S04]  /*1f80*/  STL [R1+0x20], R35 ;  /* 0x0000202301007387 */ /* 0x000fe80000100800 */
[----:B------:R-:W-:Y:S01]  /*1f90*/  STL [R1+0x1c], R33 ;  /* 0x00001c2101007387 */ /* 0x000fe20000100800 */
[----:B------:R-:W-:-:S03]  /*1fa0*/  FFMA.FTZ R0, R58, R21, R3 ;  /* 0x000000153a007223 */ /* 0x000fc60000010003 */
[----:B------:R-:W-:Y:S01]  /*1fb0*/  STL [R1+0x18], R31 ;  /* 0x0000181f01007387 */ /* 0x000fe20000100800 */
[----:B------:R-:W-:-:S03]  /*1fc0*/  FMUL.FTZ R3, R37, UR5 ;  /* 0x0000000525037c20 */ /* 0x000fc60008410000 */
[----:B------:R-:W-:Y:S01]  /*1fd0*/  STL [R1+0x14], R29 ;  /* 0x0000141d01007387 */ /* 0x000fe20000100800 */
[----:B------:R-:W-:-:S03]  /*1fe0*/  FMUL.FTZ R2, R35, UR5 ;  /* 0x0000000523027c20 */ /* 0x000fc60008410000 */
[----:B------:R-:W-:Y:S04]  /*1ff0*/  STL [R1+0x10], R27 ;  /* 0x0000101b01007387 */ /* 0x000fe80000100800 */
[----:B------:R-:W-:Y:S04]  /*2000*/  STL [R1+0xc], R25 ;  /* 0x00000c1901007387 */ /* 0x000fe80000100800 */
[----:B------:R-:W-:Y:S04]  /*2010*/  STL [R1+0x8], R23 ;  /* 0x0000081701007387 */ /* 0x000fe80000100800 */
[----:B------:R-:W-:Y:S01]  /*2020*/  STL [R1+0x4], R21 ;  /* 0x0000041501007387 */ /* 0x000fe20000100800 */
[----:B------:R-:W-:-:S03]  /*2030*/  FFMA.FTZ R0, R57, R20, R0 ;  /* 0x0000001439007223 */ /* 0x000fc60000010000 */
[----:B------:R-:W-:Y:S04]  /*2040*/  STL [R1], R20 ;  /* 0x0000001401007387 */ /* 0x000fe80000100800 */
[----:B------:R1:W-:Y:S04]  /*2050*/  STL [R1+0x64], R3 ;  /* 0x0000640301007387 */ /* 0x0003e80000100800 */
[----:B------:R2:W-:Y:S01]  /*2060*/  STL [R1+0x60], R2 ;  /* 0x0000600201007387 */ /* 0x0005e20000100800 */
[----:B0-----:R-:W-:Y:S02]  /*2070*/  FFMA.FTZ R0, R56, R165, R0 ;  /* 0x000000a538007223 */ /* 0x001fe40000010000 */
[----:B-1----:R-:W-:-:S02]  /*2080*/  FMUL.FTZ R3, R33, UR5 ;  /* 0x0000000521037c20 */ /* 0x002fc40008410000 */
[----:B--2---:R-:W-:-:S03]  /*2090*/  FMUL.FTZ R2, R31, UR5 ;  /* 0x000000051f027c20 */ /* 0x004fc60008410000 */
[----:B------:R0:W-:Y:S01]  /*20a0*/  STL [R1+0x5c], R3 ;  /* 0x00005c0301007387 */ /* 0x0001e20000100800 */
[----:B------:R-:W-:-:S03]  /*20b0*/  FMUL.FTZ R4, R29, UR5 ;  /* 0x000000051d047c20 */ /* 0x000fc60008410000 */
[----:B------:R1:W-:Y:S01]  /*20c0*/  STL [R1+0x58], R2 ;  /* 0x0000580201007387 */ /* 0x0003e20000100800 */
[----:B------:R-:W-:Y:S02]  /*20d0*/  FFMA.FTZ R0, R55, R164, R0 ;  /* 0x000000a437007223 */ /* 0x000fe40000010000 */
[----:B0-----:R-:W-:Y:S01]  /*20e0*/  FMUL.FTZ R3, R27, UR5 ;  /* 0x000000051b037c20 */ /* 0x001fe20008410000 */
[----:B------:R0:W-:Y:S01]  /*20f0*/  STL [R1+0x54], R4 ;  /* 0x0000540401007387 */ /* 0x0001e20000100800 */
[----:B-1----:R-:W-:-:S03]  /*2100*/  FMUL.FTZ R2, R25, UR5 ;  /* 0x0000000519027c20 */ /* 0x002fc60008410000 */
[----:B------:R1:W-:Y:S01]  /*2110*/  STL [R1+0x50], R3 ;  /* 0x0000500301007387 */ /* 0x0003e20000100800 */
[----:B------:R-:W-:-:S03]  /*2120*/  FFMA.FTZ R0, R54, R163, R0 ;  /* 0x000000a336007223 */ /* 0x000fc60000010000 */
[----:B------:R2:W-:Y:S01]  /*2130*/  STL [R1+0x4c], R2 ;  /* 0x00004c0201007387 */ /* 0x0005e20000100800 */
[----:B0-----:R-:W-:Y:S02]  /*2140*/  FMUL.FTZ R4, R23, UR5 ;  /* 0x0000000517047c20 */ /* 0x001fe40008410000 */
[----:B-1----:R-:W-:-:S03]  /*2150*/  FMUL.FTZ R3, R21, UR5 ;  /* 0x0000000515037c20 */ /* 0x002fc60008410000 */
[----:B------:R0:W-:Y:S01]  /*2160*/  STL [R1+0x48], R4 ;  /* 0x0000480401007387 */ /* 0x0001e20000100800 */
[----:B--2---:R-:W-:-:S03]  /*2170*/  FMUL.FTZ R2, R20, UR5 ;  /* 0x0000000514027c20 */ /* 0x004fc60008410000 */
[----:B------:R1:W-:Y:S01]  /*2180*/  STL [R1+0x44], R3 ;  /* 0x0000440301007387 */ /* 0x0003e20000100800 */
[----:B---3--:R-:W-:-:S03]  /*2190*/  FFMA.FTZ R0, R53, R162, R0 ;  /* 0x000000a235007223 */ /* 0x008fc60000010000 */
[----:B------:R2:W-:Y:S01]  /*21a0*/  STL [R1+0x40], R2 ;  /* 0x0000400201007387 */ /* 0x0005e20000100800 */
[----:B0-----:R-:W-:Y:S02]  /*21b0*/  FMUL.FTZ R4, R165, UR5 ;  /* 0x00000005a5047c20 */ /* 0x001fe40008410000 */
[----:B-1----:R-:W-:-:S03]  /*21c0*/  FMUL.FTZ R3, R164, UR5 ;  /* 0x00000005a4037c20 */ /* 0x002fc60008410000 */
[----:B------:R0:W-:Y:S01]  /*21d0*/  STL [R1+0x3c], R4 ;  /* 0x00003c0401007387 */ /* 0x0001e20000100800 */
[----:B----4-:R-:W-:Y:S02]  /*21e0*/  FFMA.FTZ R0, R52, R161, R0 ;  /* 0x000000a134007223 */ /* 0x010fe40000010000 */
[----:B--2---:R-:W-:Y:S01]  /*21f0*/  FMUL.FTZ R2, R163, UR5 ;  /* 0x00000005a3027c20 */ /* 0x004fe20008410000 */
[----:B------:R1:W-:Y:S01]  /*2200*/  STL [R1+0x38], R3 ;  /* 0x0000380301007387 */ /* 0x0003e20000100800 */
[----:B-----5:R-:W-:-:S03]  /*2210*/  FFMA.FTZ R0, R51, R158, R0 ;  /* 0x0000009e33007223 */ /* 0x020fc60000010000 */
[----:B------:R2:W-:Y:S01]  /*2220*/  STL [R1+0x34], R2 ;  /* 0x0000340201007387 */ /* 0x0005e20000100800 */
[----:B0-----:R-:W-:Y:S02]  /*2230*/  FMUL.FTZ R4, R162, UR5 ;  /* 0x00000005a2047c20 */ /* 0x001fe40008410000 */
[----:B-1----:R-:W-:-:S03]  /*2240*/  FMUL.FTZ R3, R161, UR5 ;  /* 0x00000005a1037c20 */ /* 0x002fc60008410000 */
[----:B------:R0:W-:Y:S01]  /*2250*/  STL [R1+0x30], R4 ;  /* 0x0000300401007387 */ /* 0x0001e20000100800 */
[----:B--2---:R-:W-:-:S03]  /*2260*/  FMUL.FTZ R2, R158, UR5 ;  /* 0x000000059e027c20 */ /* 0x004fc60008410000 */
[----:B------:R0:W-:Y:S04]  /*2270*/  STL [R1+0x2c], R3 ;  /* 0x00002c0301007387 */ /* 0x0001e80000100800 */
[----:B------:R0:W-:Y:S04]  /*2280*/  STL [R1+0xac], R0 ;  /* 0x0000ac0001007387 */ /* 0x0001e80000100800 */
[----:B------:R0:W-:Y:S04]  /*2290*/  STL [R1+0x28], R2 ;  /* 0x0000280201007387 */ /* 0x0001e80000100800 */
[----:B------:R-:W-:Y:S06]  /*22a0*/  BAR.SYNC.DEFER_BLOCKING 0x0 ;  /* 0x0000000000007b1d */ /* 0x000fec0000010000 */
[----:B------:R-:W-:Y:S05]  /*22b0*/  @P0 BRA `(.L_x_905) ;  /* 0x0000009000000947 */ /* 0x000fea0003800000 */
[----:B0-----:R-:W-:Y:S01]  /*22c0*/  CS2R R152, SRZ ;  /* 0x0000000000987805 */ /* 0x001fe2000001ff00 */
[----:B------:R-:W-:Y:S01]  /*22d0*/  CS2R R150, SRZ ;  /* 0x0000000000967805 */ /* 0x000fe2000001ff00 */
[----:B------:R-:W-:Y:S01]  /*22e0*/  CS2R R148, SRZ ;  /* 0x0000000000947805 */ /* 0x000fe2000001ff00 */
[----:B------:R-:W-:Y:S01]  /*22f0*/  CS2R R146, SRZ ;  /* 0x0000000000927805 */ /* 0x000fe2000001ff00 */
[----:B------:R-:W-:Y:S01]  /*2300*/  CS2R R144, SRZ ;  /* 0x0000000000907805 */ /* 0x000fe2000001ff00 */
[----:B------:R-:W-:Y:S01]  /*2310*/  CS2R R142, SRZ ;  /* 0x00000000008e7805 */ /* 0x000fe2000001ff00 */
[----:B------:R-:W-:Y:S01]  /*2320*/  CS2R R124, SRZ ;  /* 0x00000000007c7805 */ /* 0x000fe2000001ff00 */
[----:B------:R-:W-:Y:S01]  /*2330*/  CS2R R122, SRZ ;  /* 0x00000000007a7805 */ /* 0x000fe2000001ff00 */
[----:B------:R-:W-:Y:S05]  /*2340*/  BRA `(.L_x_906) ;  /* 0x00004fd000007947 */ /* 0x000fea0003800000 */
.L_x_905:
[----:B0-----:R-:W-:Y:S01]  /*2350*/  FADD.FTZ R0, R49, UR4 ;  /* 0x0000000431007e21 */ /* 0x001fe20008010000 */
[----:B------:R-:W-:Y:S01]  /*2360*/  UIADD3 UR39, UR27, -0x1, URZ ;  /* 0xffffffff1b277890 */ /* 0x000fe2000fffe03f */
[----:B------:R-:W-:Y:S01]  /*2370*/  FADD.FTZ R3, R50, UR4 ;  /* 0x0000000432037e21 */ /* 0x000fe20008010000 */
[----:B------:R-:W-:Y:S01]  /*2380*/  CS2R R152, SRZ ;  /* 0x0000000000987805 */ /* 0x000fe2000001ff00 */
        /* <DEDUP_REMOVED lines=41> */
[----:B0-----:R-:W-:-:S05]  /*2620*/  FADD.FTZ R0, R157, UR4 ;  /* 0x000000049d007e21 */ /* 0x001fca0008010000 */
[----:B------:R1:W-:Y:S02]  /*2630*/  STL [R1+0x68], R0 ;  /* 0x0000680001007387 */ /* 0x0003e40000100800 */
.L_x_954:
[----:B------:R-:W-:Y:S01]  /*2640*/  USHF.R.S32.HI UR42, URZ, 0x1f, UR7 ;  /* 0x0000001f3f2a7899 */ /* 0x000fe20008011407 */
[--C-:B------:R-:W-:Y:S01]  /*2650*/  SHF.R.S32.HI R79, RZ, 0x1f, R78.reuse ;  /* 0x0000001fff4f7819 */ /* 0x100fe2000001144e */
[----:B------:R-:W-:Y:S01]  /*2660*/  ULDC.64 UR34, c[0x0][0x1a0] ;  /* 0x0000680000227ab9 */ /* 0x000fe20000000a00 */
[----:B-1----:R-:W-:Y:S01]  /*2670*/  MOV R3, UR7 ;  /* 0x0000000700037c02 */ /* 0x002fe20008000f00 */
[----:B------:R-:W-:Y:S01]  /*2680*/  ULDC UR43, c[0x0][0x168] ;  /* 0x00005a00002b7ab9 */ /* 0x000fe20000000800 */
[C---:B------:R-:W-:Y:S01]  /*2690*/  LOP3.LUT R18, R78.reuse, 0x20, RZ, 0xfc, !PT ;  /* 0x000000204e127812 */ /* 0x040fe200078efcff */
[----:B------:R-:W-:Y:S01]  /*26a0*/  UIMAD UR34, UR42, UR34, URZ ;  /* 0x000000222a2272a4 */ /* 0x000fe2000f8e023f */
[----:B------:R-:W-:Y:S01]  /*26b0*/  HFMA2.MMA R0, -RZ, RZ, 0, 0 ;  /* 0x00000000ff007435 */ /* 0x000fe200000001ff */
[----:B------:R-:W-:Y:S01]  /*26c0*/  UIADD3 UR43, -UR38, UR43, URZ ;  /* 0x0000002b262b7290 */ /* 0x000fe2000fffe13f */
[----:B------:R-:W-:Y:S01]  /*26d0*/  IMAD.WIDE.U32 R2, R3, c[0x0][0x1a0], R78 ;  /* 0x0000680003027a25 */ /* 0x000fe200078e004e */
[----:B------:R-:W-:Y:S01]  /*26e0*/  UIMAD UR34, UR7, UR35, UR34 ;  /* 0x00000023072272a4 */ /* 0x000fe2000f8e0222 */
[C---:B------:R-:W-:Y:S01]  /*26f0*/  LOP3.LUT R19, R78.reuse, 0x40, RZ, 0xfc, !PT ;  /* 0x000000404e137812 */ /* 0x040fe200078efcff */
[----:B------:R-:W-:Y:S01]  /*2700*/  CS2R R6, SRZ ;  /* 0x0000000000067805 */ /* 0x000fe2000001ff00 */
[C---:B------:R-:W-:Y:S01]  /*2710*/  LOP3.LUT R32, R78.reuse, 0x60, RZ, 0xfc, !PT ;  /* 0x000000604e207812 */ /* 0x040fe200078efcff */
[----:B------:R-:W-:Y:S01]  /*2720*/  CS2R R8, SRZ ;  /* 0x0000000000087805 */ /* 0x000fe2000001ff00 */
[----:B------:R-:W-:Y:S01]  /*2730*/  ISETP.GE.AND P2, PT, R78, UR43, PT ;  /* 0x0000002b4e007c0c */ /* 0x000fe2000bf46270 */
[----:B------:R-:W-:Y:S01]  /*2740*/  CS2R R10, SRZ ;  /* 0x00000000000a7805 */ /* 0x000fe2000001ff00 */
[----:B------:R-:W-:Y:S01]  /*2750*/  ISETP.GE.AND P1, PT, R18, UR43, PT ;  /* 0x0000002b12007c0c */ /* 0x000fe2000bf26270 */
[----:B------:R-:W-:Y:S01]  /*2760*/  IMAD.MOV.U32 R13, RZ, RZ, RZ ;  /* 0x000000ffff0d7224 */ /* 0x000fe200078e00ff */
[----:B------:R-:W-:Y:S01]  /*2770*/  IADD3 R3, R3, UR34, RZ ;  /* 0x0000002203037c10 */ /* 0x000fe2000fffe0ff */
[----:B------:R-:W-:Y:S01]  /*2780*/  CS2R R14, SRZ ;  /* 0x00000000000e7805 */ /* 0x000fe2000001ff00 */
[----:B------:R-:W-:Y:S01]  /*2790*/  LEA R4, P0, R2, UR23, 0x2 ;  /* 0x0000001702047c11 */ /* 0x000fe2000f8010ff */
[----:B------:R-:W-:Y:S01]  /*27a0*/  CS2R R16, SRZ ;  /* 0x0000000000107805 */ /* 0x000fe2000001ff00 */
[----:B------:R-:W-:-:S02]  /*27b0*/  LOP3.LUT R33, R78, 0x80, RZ, 0xfc, !PT ;  /* 0x000000804e217812 */ /* 0x000fc400078efcff */
[C---:B------:R-:W-:Y:S02]  /*27c0*/  LOP3.LUT R34, R78.reuse, 0xa0, RZ, 0xfc, !PT ;  /* 0x000000a04e227812 */ /* 0x040fe400078efcff */
[C---:B------:R-:W-:Y:S02]  /*27d0*/  LOP3.LUT R35, R78.reuse, 0xc0, RZ, 0xfc, !PT ;  /* 0x000000c04e237812 */ /* 0x040fe400078efcff */
[C---:B------:R-:W-:Y:S02]  /*27e0*/  LOP3.LUT R36, R78.reuse, 0xe0, RZ, 0xfc, !PT ;  /* 0x000000e04e247812 */ /* 0x040fe400078efcff */
[C---:B------:R-:W-:Y:S02]  /*27f0*/  LOP3.LUT R31, R78.reuse, 0x100, RZ, 0xfc, !PT ;  /* 0x000001004e1f7812 */ /* 0x040fe400078efcff */
[C---:B------:R-:W-:Y:S02]  /*2800*/  LOP3.LUT R29, R78.reuse, 0x120, RZ, 0xfc, !PT ;  /* 0x000001204e1d7812 */ /* 0x040fe400078efcff */
[----:B------:R-:W-:-:S02]  /*2810*/  LOP3.LUT R30, R78, 0x140, RZ, 0xfc, !PT ;  /* 0x000001404e1e7812 */ /* 0x000fc400078efcff */
[C---:B------:R-:W-:Y:S02]  /*2820*/  LOP3.LUT R28, R78.reuse, 0x160, RZ, 0xfc, !PT ;  /* 0x000001604e1c7812 */ /* 0x040fe400078efcff */
[C---:B------:R-:W-:Y:S02]  /*2830*/  LOP3.LUT R25, R78.reuse, 0x180, RZ, 0xfc, !PT ;  /* 0x000001804e197812 */ /* 0x040fe400078efcff */
[C---:B------:R-:W-:Y:S02]  /*2840*/  LOP3.LUT R26, R78.reuse, 0x1a0, RZ, 0xfc, !PT ;  /* 0x000001a04e1a7812 */ /* 0x040fe400078efcff */
[C---:B------:R-:W-:Y:S02]  /*2850*/  LOP3.LUT R27, R78.reuse, 0x1c0, RZ, 0xfc, !PT ;  /* 0x000001c04e1b7812 */ /* 0x040fe400078efcff */
[----:B------:R-:W-:Y:S01]  /*2860*/  LOP3.LUT R24, R78, 0x1e0, RZ, 0xfc, !PT ;  /* 0x000001e04e187812 */ /* 0x000fe200078efcff */
[----:B------:R-:W-:Y:S01]  /*2870*/  CS2R R20, SRZ ;  /* 0x0000000000147805 */ /* 0x000fe2000001ff00 */
[----:B------:R-:W-:Y:S01]  /*2880*/  LEA.HI.X R5, R2, UR24, R3, 0x2, P0 ;  /* 0x0000001802057c11 */ /* 0x000fe200080f1403 */
[----:B------:R-:W-:Y:S01]  /*2890*/  CS2R R22, SRZ ;  /* 0x0000000000167805 */ /* 0x000fe2000001ff00 */
[----:B------:R-:W-:Y:S01]  /*28a0*/  ISETP.GE.AND P0, PT, R19, UR43, PT ;  /* 0x0000002b13007c0c */ /* 0x000fe2000bf06270 */
[----:B------:R-:W-:Y:S01]  /*28b0*/  ULDC.64 UR34, c[0x0][0x180] ;  /* 0x0000600000227ab9 */ /* 0x000fe20000000a00 */
[----:B------:R-:W-:Y:S01]  /*28c0*/  ISETP.GE.AND P4, PT, R32, UR43, PT ;  /* 0x0000002b20007c0c */ /* 0x000fe2000bf86270 */
[----:B------:R0:W2:Y:S01]  /*28d0*/  @!P2 LDG.E R0, [R4.64] ;  /* 0x0000001c0400a981 */ /* 0x0000a2000c1e1900 */
[----:B------:R-:W-:-:S02]  /*28e0*/  ISETP.GE.AND P6, PT, R33, UR43, PT ;  /* 0x0000002b21007c0c */ /* 0x000fc4000bfc6270 */
[----:B------:R-:W-:Y:S01]  /*28f0*/  ISETP.GE.AND P5, PT, R34, UR43, PT ;  /* 0x0000002b22007c0c */ /* 0x000fe2000bfa6270 */
[----:B------:R0:W3:Y:S01]  /*2900*/  @!P1 LDG.E R7, [R4.64+0x80] ;  /* 0x0000801c04079981 */ /* 0x0000e2000c1e1900 */
[----:B------:R-:W-:Y:S02]  /*2910*/  ISETP.GE.AND P3, PT, R35, UR43, PT ;  /* 0x0000002b23007c0c */ /* 0x000fe4000bf66270 */
[----:B------:R-:W-:Y:S02]  /*2920*/  ISETP.GE.AND P2, PT, R36, UR43, PT ;  /* 0x0000002b24007c0c */ /* 0x000fe4000bf46270 */
[----:B------:R-:W-:Y:S01]  /*2930*/  ISETP.GE.AND P1, PT, R31, UR43, PT ;  /* 0x0000002b1f007c0c */ /* 0x000fe2000bf26270 */
        /* <DEDUP_REMOVED lines=33> */
[----:B------:R-:W-:-:S04]  /*2b50*/  MOV R2, UR34 ;  /* 0x0000002200027c02 */ /* 0x000fc80008000f00 */
[----:B------:R-:W-:Y:S01]  /*2b60*/  MOV R3, UR35 ;  /* 0x0000002300037c02 */ /* 0x000fe20008000f00 */
[----:B------:R-:W-:-:S04]  /*2b70*/  ULDC.64 UR34, c[0x0][0x1c0] ;  /* 0x0000700000227ab9 */ /* 0x000fc80000000a00 */
[----:B------:R1:W5:Y:S01]  /*2b80*/  LDG.E R12, [R2.64] ;  /* 0x0000001c020c7981 */ /* 0x000362000c1e1900 */
[----:B------:R-:W-:Y:S01]  /*2b90*/  UIMAD UR34, UR42, UR34, URZ ;  /* 0x000000222a2272a4 */ /* 0x000fe2000f8e023f */
[----:B0-----:R-:W-:-:S03]  /*2ba0*/  IMAD.U32 R5, RZ, RZ, UR7 ;  /* 0x00000007ff057e24 */ /* 0x001fc6000f8e00ff */
[----:B------:R-:W-:Y:S01]  /*2bb0*/  UIMAD UR34, UR7, UR35, UR34 ;  /* 0x00000023072272a4 */ /* 0x000fe2000f8e0222 */
[----:B-1----:R-:W-:-:S05]  /*2bc0*/  IMAD.WIDE.U32 R2, R5, c[0x0][0x1c0], R78 ;  /* 0x0000700005027a25 */ /* 0x002fca00078e004e */
[----:B------:R-:W-:Y:S02]  /*2bd0*/  IADD3 R5, R3, UR34, RZ ;  /* 0x0000002203057c10 */ /* 0x000fe4000fffe0ff */
[C---:B------:R-:W-:Y:S02]  /*2be0*/  LEA R4, P3, R2.reuse, UR25, 0x2 ;  /* 0x0000001902047c11 */ /* 0x040fe4000f8610ff */
[----:B------:R-:W-:Y:S02]  /*2bf0*/  ISETP.GE.AND P4, PT, R19, UR43, PT ;  /* 0x0000002b13007c0c */ /* 0x000fe4000bf86270 */
[----:B------:R-:W-:Y:S02]  /*2c00*/  LEA.HI.X R5, R2, UR26, R5, 0x2, P3 ;  /* 0x0000001a02057c11 */ /* 0x000fe400098f1405 */
[----:B------:R-:W-:Y:S02]  /*2c10*/  ISETP.GE.AND P3, PT, R78, UR43, PT ;  /* 0x0000002b4e007c0c */ /* 0x000fe4000bf66270 */
[----:B------:R-:W-:-:S02]  /*2c20*/  ISETP.GE.AND P5, PT, R18, UR43, PT ;  /* 0x0000002b12007c0c */ /* 0x000fc4000bfa6270 */
[----:B------:R-:W-:Y:S02]  /*2c30*/  ISETP.GE.AND P6, PT, R33, UR43, PT ;  /* 0x0000002b21007c0c */ /* 0x000fe4000bfc6270 */
[----:B------:R-:W-:Y:S02]  /*2c40*/  ISETP.GE.AND P0, PT, R32, UR43, PT ;  /* 0x0000002b20007c0c */ /* 0x000fe4000bf06270 */
[----:B------:R-:W-:Y:S01]  /*2c50*/  ISETP.GE.AND P2, PT, R35, UR43, PT ;  /* 0x0000002b23007c0c */ /* 0x000fe2000bf46270 */
[----:B------:R-:W-:Y:S01]  /*2c60*/  CS2R R18, SRZ ;  /* 0x0000000000127805 */ /* 0x000fe2000001ff00 */
[----:B------:R-:W-:Y:S02]  /*2c70*/  MOV R80, RZ ;  /* 0x000000ff00507202 */ /* 0x000fe40000000f00 */
[----:B------:R-:W-:Y:S01]  /*2c80*/  ISETP.GE.AND P1, PT, R34, UR43, PT ;  /* 0x0000002b22007c0c */ /* 0x000fe2000bf26270 */
[----:B--2---:R-:W-:Y:S04]  /*2c90*/  STS [R93], R0 ;  /* 0x000000005d007388 */ /* 0x004fe80000000800 */
[----:B---3--:R-:W-:Y:S04]  /*2ca0*/  STS [R92+0x80], R7 ;  /* 0x000080075c007388 */ /* 0x008fe80000000800 */
[----:B----4-:R-:W-:Y:S04]  /*2cb0*/  STS [R91+0x100], R6 ;  /* 0x000100065b007388 */ /* 0x010fe80000000800 */
[----:B-----5:R-:W-:Y:S04]  /*2cc0*/  STS [R90+0x180], R9 ;  /* 0x000180095a007388 */ /* 0x020fe80000000800 */
[----:B------:R-:W-:Y:S04]  /*2cd0*/  STS [R89+0x200], R8 ;  /* 0x0002000859007388 */ /* 0x000fe80000000800 */
[----:B------:R-:W-:Y:S04]  /*2ce0*/  STS [R88+0x280], R11 ;  /* 0x0002800b58007388 */ /* 0x000fe80000000800 */
[----:B------:R-:W-:Y:S04]  /*2cf0*/  STS [R77+0x300], R10 ;  /* 0x0003000a4d007388 */ /* 0x000fe80000000800 */
[----:B------:R-:W-:Y:S04]  /*2d00*/  STS [R76+0x380], R13 ;  /* 0x0003800d4c007388 */ /* 0x000fe80000000800 */
[----:B------:R-:W-:Y:S04]  /*2d10*/  STS [R75+0x400], R14 ;  /* 0x0004000e4b007388 */ /* 0x000fe80000000800 */
[----:B------:R0:W-:Y:S04]  /*2d20*/  STS [R74+0x480], R15 ;  /* 0x0004800f4a007388 */ /* 0x0001e80000000800 */
[----:B------:R-:W-:Y:S04]  /*2d30*/  STS [R73+0x500], R16 ;  /* 0x0005001049007388 */ /* 0x000fe80000000800 */
[----:B------:R1:W-:Y:S01]  /*2d40*/  STS [R72+0x580], R17 ;  /* 0x0005801148007388 */ /* 0x0003e20000000800 */
[----:B0-----:R-:W-:-:S03]  /*2d50*/  CS2R R14, SRZ ;  /* 0x00000000000e7805 */ /* 0x001fc6000001ff00 */
[----:B------:R-:W-:Y:S01]  /*2d60*/  STS [R71+0x600], R20 ;  /* 0x0006001447007388 */ /* 0x000fe20000000800 */
[----:B------:R-:W-:-:S03]  /*2d70*/  CS2R R10, SRZ ;  /* 0x00000000000a7805 */ /* 0x000fc6000001ff00 */
[----:B------:R0:W-:Y:S01]  /*2d80*/  STS [R70+0x680], R21 ;  /* 0x0006801546007388 */ /* 0x0001e20000000800 */
[----:B-1----:R-:W-:-:S03]  /*2d90*/  HFMA2.MMA R17, -RZ, RZ, 0, 0 ;  /* 0x00000000ff117435 */ /* 0x002fc600000001ff */
[----:B------:R-:W-:Y:S04]  /*2da0*/  STS [R69+0x700], R22 ;  /* 0x0007001645007388 */ /* 0x000fe80000000800 */
[----:B------:R1:W-:Y:S01]  /*2db0*/  STS [R68+0x780], R23 ;  /* 0x0007801744007388 */ /* 0x0003e20000000800 */
[----:B------:R-:W-:-:S06]  /*2dc0*/  NOP ;  /* 0x0000000000007918 */ /* 0x000fcc0000000000 */
[----:B------:R2:W3:Y:S01]  /*2dd0*/  @!P3 LDG.E R80, [R4.64] ;  /* 0x0000001c0450b981 */ /* 0x0004e2000c1e1900 */
[----:B------:R-:W-:-:S03]  /*2de0*/  ISETP.GE.AND P3, PT, R36, UR43, PT ;  /* 0x0000002b24007c0c */ /* 0x000fc6000bf66270 */
[----:B------:R2:W4:Y:S01]  /*2df0*/  @!P4 LDG.E R18, [R4.64+0x100] ;  /* 0x0001001c0412c981 */ /* 0x000522000c1e1900 */
[----:B------:R-:W-:-:S03]  /*2e00*/  ISETP.GE.AND P4, PT, R31, UR43, PT ;  /* 0x0000002b1f007c0c */ /* 0x000fc6000bf86270 */
[----:B------:R2:W5:Y:S01]  /*2e10*/  @!P5 LDG.E R19, [R4.64+0x80] ;  /* 0x0000801c0413d981 */ /* 0x000562000c1e1900 */
[----:B------:R-:W-:-:S03]  /*2e20*/  ISETP.GE.AND P5, PT, R29, UR43, PT ;  /* 0x0000002b1d007c0c */ /* 0x000fc6000bfa6270 */
[----:B------:R2:W4:Y:S01]  /*2e30*/  @!P6 LDG.E R15, [R4.64+0x200] ;  /* 0x0002001c040fe981 */ /* 0x000522000c1e1900 */
[----:B------:R-:W-:-:S03]  /*2e40*/  ISETP.GE.AND P6, PT, R30, UR43, PT ;  /* 0x0000002b1e007c0c */ /* 0x000fc6000bfc6270 */
[----:B------:R2:W4:Y:S01]  /*2e50*/  @!P0 LDG.E R17, [R4.64+0x180] ;  /* 0x0001801c04118981 */ /* 0x000522000c1e1900 */
[----:B------:R-:W-:-:S03]  /*2e60*/  ISETP.GE.AND P0, PT, R28, UR43, PT ;  /* 0x0000002b1c007c0c */ /* 0x000fc6000bf06270 */
[----:B------:R2:W4:Y:S01]  /*2e70*/  @!P2 LDG.E R10, [R4.64+0x300] ;  /* 0x0003001c040aa981 */ /* 0x000522000c1e1900 */
[----:B------:R-:W-:Y:S01]  /*2e80*/  ISETP.GE.AND P2, PT, R25, UR43, PT ;  /* 0x0000002b19007c0c */ /* 0x000fe2000bf46270 */
[----:B------:R-:W-:Y:S01]  /*2e90*/  IMAD.MOV.U32 R13, RZ, RZ, RZ ;  /* 0x000000ffff0d7224 */ /* 0x000fe200078e00ff */
[----:B------:R-:W-:Y:S01]  /*2ea0*/  CS2R R6, SRZ ;  /* 0x0000000000067805 */ /* 0x000fe2000001ff00 */
[----:B------:R-:W-:Y:S01]  /*2eb0*/  CS2R R8, SRZ ;  /* 0x0000000000087805 */ /* 0x000fe2000001ff00 */
[----:B------:R2:W4:Y:S04]  /*2ec0*/  @!P1 LDG.E R11, [R4.64+0x280] ;  /* 0x0002801c040b9981 */ /* 0x000528000c1e1900 */
[----:B------:R2:W4:Y:S04]  /*2ed0*/  @!P3 LDG.E R14, [R4.64+0x380] ;  /* 0x0003801c040eb981 */ /* 0x000528000c1e1900 */
[----:B------:R2:W4:Y:S04]  /*2ee0*/  @!P4 LDG.E R13, [R4.64+0x400] ;  /* 0x0004001c040dc981 */ /* 0x000528000c1e1900 */
[----:B------:R2:W4:Y:S04]  /*2ef0*/  @!P5 LDG.E R6, [R4.64+0x480] ;  /* 0x0004801c0406d981 */ /* 0x000528000c1e1900 */
[----:B------:R2:W4:Y:S04]  /*2f00*/  @!P6 LDG.E R9, [R4.64+0x500] ;  /* 0x0005001c0409e981 */ /* 0x000528000c1e1900 */
[----:B------:R2:W4:Y:S04]  /*2f10*/  @!P0 LDG.E R7, [R4.64+0x580] ;  /* 0x0005801c04078981 */ /* 0x000528000c1e1900 */
[----:B------:R2:W4:Y:S01]  /*2f20*/  @!P2 LDG.E R8, [R4.64+0x600] ;  /* 0x0006001c0408a981 */ /* 0x000522000c1e1900 */
[----:B------:R-:W-:-:S02]  /*2f30*/  ISETP.GE.AND P1, PT, R26, UR43, PT ;  /* 0x0000002b1a007c0c */ /* 0x000fc4000bf26270 */
[----:B------:R-:W-:Y:S01]  /*2f40*/  ISETP.GE.AND P3, PT, R27, UR43, PT ;  /* 0x0000002b1b007c0c */ /* 0x000fe2000bf66270 */
[----:B------:R-:W0:Y:S01]  /*2f50*/  S2R R81, SR_LANEID ;  /* 0x0000000000517919 */ /* 0x000e220000000000 */
[----:B------:R-:W-:Y:S01]  /*2f60*/  ISETP.GE.AND P4, PT, R24, UR43, PT ;  /* 0x0000002b18007c0c */ /* 0x000fe2000bf86270 */
[----:B------:R-:W2:Y:S01]  /*2f70*/  R2UR UR43, R12 ;  /* 0x000000000c2b73c2 */ /* 0x000ea200000e0000 */
[----:B------:R-:W-:Y:S01]  /*2f80*/  MOV R0, RZ ;  /* 0x000000ff00007202 */ /* 0x000fe20000000f00 */
[----:B------:R-:W-:Y:S01]  /*2f90*/  CS2R R2, SRZ ;  /* 0x0000000000027805 */ /* 0x000fe2000001ff00 */
[----:B------:R-:W-:Y:S01]  /*2fa0*/  FADD.FTZ R44, R154, UR4 ;  /* 0x000000049a2c7e21 */ /* 0x000fe20008010000 */
[----:B------:R-:W3:Y:S04]  /*2fb0*/  LDS R41, [R67] ;  /* 0x0000000043297984 */ /* 0x000ee80000000800 */
[----:B------:R2:W4:Y:S04]  /*2fc0*/  @!P1 LDG.E R0, [R4.64+0x680] ;  /* 0x0006801c04009981 */ /* 0x000528000c1e1900 */
[----:B------:R2:W4:Y:S04]  /*2fd0*/  @!P3 LDG.E R2, [R4.64+0x700] ;  /* 0x0007001c0402b981 */ /* 0x000528000c1e1900 */
[----:B------:R2:W4:Y:S01]  /*2fe0*/  @!P4 LDG.E R3, [R4.64+0x780] ;  /* 0x0007801c0403c981 */ /* 0x000522000c1e1900 */
[----:B------:R-:W-:-:S02]  /*2ff0*/  FADD.FTZ R36, R121, UR4 ;  /* 0x0000000479247e21 */ /* 0x000fc40008010000 */
[----:B------:R-:W-:Y:S01]  /*3000*/  FADD.FTZ R34, R120, UR4 ;  /* 0x0000000478227e21 */ /* 0x000fe20008010000 */
[----:B------:R-:W-:Y:S01]  /*3010*/  LDS R39, [R67+0x8] ;  /* 0x0000080043277984 */ /* 0x000fe20000000800 */
[----:B0-----:R-:W-:Y:S01]  /*3020*/  IADD3 R21, R94, R81, RZ ;  /* 0x000000515e157210 */ /* 0x001fe20007ffe0ff */
[----:B------:R-:W-:Y:S02]  /*3030*/  FADD.FTZ R32, R119, UR4 ;  /* 0x0000000477207e21 */ /* 0x000fe40008010000 */
[----:B------:R-:W-:Y:S01]  /*3040*/  LDS R37, [R67+0x10] ;  /* 0x0000100043257984 */ /* 0x000fe20000000800 */
[----:B--2---:R-:W-:Y:S01]  /*3050*/  IMAD.U32 R5, RZ, RZ, UR43 ;  /* 0x0000002bff057e24 */ /* 0x004fe2000f8e00ff */
[----:B------:R-:W-:Y:S01]  /*3060*/  IADD3 R38, R21, 0x40, RZ ;  /* 0x0000004015267810 */ /* 0x000fe20007ffe0ff */
[----:B-1----:R-:W-:Y:S01]  /*3070*/  FADD.FTZ R68, R155, UR4 ;  /* 0x000000049b447e21 */ /* 0x002fe20008010000 */
[----:B------:R-:W-:Y:S01]  /*3080*/  IADD3 R92, R21, 0x20, RZ ;  /* 0x00000020155c7810 */ /* 0x000fe20007ffe0ff */
[----:B------:R-:W-:Y:S01]  /*3090*/  FMUL.FTZ R5, R5, 1.4426950216293334961 ;  /* 0x3fb8aa3b05057820 */ /* 0x000fe20000410000 */
[----:B------:R-:W-:Y:S01]  /*30a0*/  IADD3 R90, R21, 0x60, RZ ;  /* 0x00000060155a7810 */ /* 0x000fe20007ffe0ff */
[----:B------:R-:W-:Y:S01]  /*30b0*/  FADD.FTZ R30, R117, UR4 ;  /* 0x00000004751e7e21 */ /* 0x000fe20008010000 */
[----:B------:R-:W-:Y:S01]  /*30c0*/  IADD3 R46, R21, 0x100, RZ ;  /* 0x00000100152e7810 */ /* 0x000fe20007ffe0ff */
[----:B------:R-:W-:Y:S01]  /*30d0*/  FMUL.FTZ R44, R5, R44 ;  /* 0x0000002c052c7220 */ /* 0x000fe20000410000 */
[----:B------:R-:W-:Y:S01]  /*30e0*/  IADD3 R88, R21, 0xa0, RZ ;  /* 0x000000a015587810 */ /* 0x000fe20007ffe0ff */
[----:B------:R-:W-:Y:S01]  /*30f0*/  FADD.FTZ R28, R115, UR4 ;  /* 0x00000004731c7e21 */ /* 0x000fe20008010000 */
[C---:B------:R-:W-:Y:S01]  /*3100*/  IADD3 R40, R21.reuse, 0x80, RZ ;  /* 0x0000008015287810 */ /* 0x040fe20007ffe0ff */
[----:B------:R-:W-:Y:S01]  /*3110*/  LDS R35, [R67+0x18] ;  /* 0x0000180043237984 */ /* 0x000fe20000000800 */
[-C--:B------:R-:W-:Y:S01]  /*3120*/  LEA.HI.SX32 R93, R21, R21.reuse, 0x1b ;  /* 0x00000015155d7211 */ /* 0x080fe200078fdaff */
[C---:B------:R-:W-:Y:S01]  /*3130*/  FMUL.FTZ R36, R5.reuse, R36 ;  /* 0x0000002405247220 */ /* 0x040fe20000410000 */
[-C--:B------:R-:W-:Y:S01]  /*3140*/  LEA.HI.SX32 R91, R38, R21.reuse, 0x1b ;  /* 0x00000015265b7211 */ /* 0x080fe200078fdaff */
[C---:B------:R-:W-:Y:S01]  /*3150*/  FMUL.FTZ R34, R5.reuse, R34 ;  /* 0x0000002205227220 */ /* 0x040fe20000410000 */
[----:B------:R-:W-:Y:S01]  /*3160*/  LEA.HI.SX32 R92, R92, R21, 0x1b ;  /* 0x000000155c5c7211 */ /* 0x000fe200078fdaff */
[----:B------:R-:W-:Y:S01]  /*3170*/  FMUL.FTZ R32, R5, R32 ;  /* 0x0000002005207220 */ /* 0x000fe20000410000 */
[C---:B------:R-:W-:Y:S01]  /*3180*/  IADD3 R42, R21.reuse, 0xc0, RZ ;  /* 0x000000c0152a7810 */ /* 0x040fe20007ffe0ff */
[----:B------:R-:W-:Y:S01]  /*3190*/  LDS R33, [R67+0x20] ;  /* 0x0000200043217984 */ /* 0x000fe20000000800 */
[----:B------:R-:W-:-:S02]  /*31a0*/  IADD3 R70, R21, 0x1e0, RZ ;  /* 0x000001e015467810 */ /* 0x000fc40007ffe0ff */
[C---:B------:R-:W-:Y:S01]  /*31b0*/  IADD3 R76, R21.reuse, 0xe0, RZ ;  /* 0x000000e0154c7810 */ /* 0x040fe20007ffe0ff */
[----:B------:R-:W-:Y:S01]  /*31c0*/  LDS R31, [R67+0x28] ;  /* 0x00002800431f7984 */ /* 0x000fe20000000800 */
[-C--:B------:R-:W-:Y:S02]  /*31d0*/  LEA.HI.SX32 R90, R90, R21.reuse, 0x1b ;  /* 0x000000155a5a7211 */ /* 0x080fe400078fdaff */
[----:B------:R-:W-:Y:S01]  /*31e0*/  IADD3 R74, R21, 0x1a0, RZ ;  /* 0x000001a0154a7810 */ /* 0x000fe20007ffe0ff */
[----:B------:R-:W-:Y:S01]  /*31f0*/  LDS R29, [R67+0x30] ;  /* 0x00003000431d7984 */ /* 0x000fe20000000800 */
[-C--:B------:R-:W-:Y:S02]  /*3200*/  LEA.HI.SX32 R88, R88, R21.reuse, 0x1b ;  /* 0x0000001558587211 */ /* 0x080fe400078fdaff */
[----:B------:R-:W-:Y:S01]  /*3210*/  LEA.HI.SX32 R89, R40, R21, 0x1b ;  /* 0x0000001528597211 */ /* 0x000fe200078fdaff */
[----:B------:R-:W-:Y:S01]  /*3220*/  LDS R27, [R67+0x38] ;  /* 0x00003800431b7984 */ /* 0x000fe20000000800 */
[----:B------:R-:W-:Y:S01]  /*3230*/  SHF.L.U32 R93, R93, 0x2, RZ ;  /* 0x000000025d5d7819 */ /* 0x000fe200000006ff */
[----:B------:R-:W-:Y:S01]  /*3240*/  FMUL.FTZ R47, R5, R68 ;  /* 0x00000044052f7220 */ /* 0x000fe20000410000 */
[----:B------:R-:W-:Y:S01]  /*3250*/  IADD3 R72, R21, 0x1c0, RZ ;  /* 0x000001c015487810 */ /* 0x000fe20007ffe0ff */
[----:B------:R-:W-:Y:S01]  /*3260*/  IMAD.SHL.U32 R91, R91, 0x4, RZ ;  /* 0x000000045b5b7824 */ /* 0x000fe200078e00ff */
[----:B------:R-:W-:-:S02]  /*3270*/  IADD3 R96, R21, 0x120, RZ ;  /* 0x0000012015607810 */ /* 0x000fc40007ffe0ff */
[-C--:B------:R-:W-:Y:S01]  /*3280*/  LEA.HI.SX32 R75, R46, R21.reuse, 0x1b ;  /* 0x000000152e4b7211 */ /* 0x080fe200078fdaff */
[----:B------:R0:W-:Y:S01]  /*3290*/  MUFU.EX2 R45, R36 ;  /* 0x00000024002d7308 */ /* 0x0001e20000000800 */
[----:B------:R-:W-:Y:S01]  /*32a0*/  SHF.L.U32 R92, R92, 0x2, RZ ;  /* 0x000000025c5c7819 */ /* 0x000fe200000006ff */
[----:B------:R-:W-:Y:S01]  /*32b0*/  FMUL.FTZ R25, R5, R30 ;  /* 0x0000001e05197220 */ /* 0x000fe20000410000 */
[----:B------:R-:W-:Y:S01]  /*32c0*/  IADD3 R84, R21, 0x160, RZ ;  /* 0x0000016015547810 */ /* 0x000fe20007ffe0ff */
[----:B------:R-:W-:Y:S01]  /*32d0*/  FMUL.FTZ R23, R5, R28 ;  /* 0x0000001c05177220 */ /* 0x000fe20000410000 */
[----:B------:R-:W-:Y:S01]  /*32e0*/  IADD3 R86, R21, 0x140, RZ ;  /* 0x0000014015567810 */ /* 0x000fe20007ffe0ff */
[----:B------:R-:W1:Y:S01]  /*32f0*/  LDS R40, [R67+0x4] ;  /* 0x0000040043287984 */ /* 0x000e620000000800 */
[-C--:B------:R-:W-:Y:S01]  /*3300*/  LEA.HI.SX32 R77, R42, R21.reuse, 0x1b ;  /* 0x000000152a4d7211 */ /* 0x080fe200078fdaff */
[----:B------:R-:W-:Y:S01]  /*3310*/  MUFU.EX2 R46, R44 ;  /* 0x0000002c002e7308 */ /* 0x000fe20000000800 */
[-C--:B------:R-:W-:Y:S01]  /*3320*/  LEA.HI.SX32 R68, R70, R21.reuse, 0x1b ;  /* 0x0000001546447211 */ /* 0x080fe200078fdaff */
[----:B------:R-:W-:Y:S01]  /*3330*/  LDS R42, [R67+0x3c] ;  /* 0x00003c00432a7984 */ /* 0x000fe20000000800 */
[----:B------:R-:W-:-:S02]  /*3340*/  LEA.HI.SX32 R76, R76, R21, 0x1b ;  /* 0x000000154c4c7211 */ /* 0x000fc400078fdaff */
[----:B------:R-:W-:Y:S01]  /*3350*/  SHF.L.U32 R90, R90, 0x2, RZ ;  /* 0x000000025a5a7819 */ /* 0x000fe200000006ff */
[----:B------:R-:W2:Y:S01]  /*3360*/  LDS R38, [R67+0xc] ;  /* 0x00000c0043267984 */ /* 0x000ea20000000800 */
[----:B------:R-:W-:Y:S01]  /*3370*/  IADD3 R82, R21, 0x180, RZ ;  /* 0x0000018015527810 */ /* 0x000fe20007ffe0ff */
[----:B------:R0:W-:Y:S01]  /*3380*/  MUFU.EX2 R44, R34 ;  /* 0x00000022002c7308 */ /* 0x0001e20000000800 */
[-C--:B------:R-:W-:Y:S01]  /*3390*/  LEA.HI.SX32 R70, R74, R21.reuse, 0x1b ;  /* 0x000000154a467211 */ /* 0x080fe200078fdaff */
[----:B0-----:R-:W0:Y:S01]  /*33a0*/  LDS R36, [R67+0x14] ;  /* 0x0000140043247984 */ /* 0x001e220000000800 */
[----:B------:R-:W-:Y:S01]  /*33b0*/  SHF.L.U32 R89, R89, 0x2, RZ ;  /* 0x0000000259597819 */ /* 0x000fe200000006ff */
[----:B------:R-:W-:Y:S01]  /*33c0*/  IMAD.SHL.U32 R88, R88, 0x4, RZ ;  /* 0x0000000458587824 */ /* 0x000fe200078e00ff */
[-C--:B------:R-:W-:Y:S01]  /*33d0*/  LEA.HI.SX32 R69, R72, R21.reuse, 0x1b ;  /* 0x0000001548457211 */ /* 0x080fe200078fdaff */
[----:B------:R-:W-:Y:S02]  /*33e0*/  LDS R30, [R67+0x2c] ;  /* 0x00002c00431e7984 */ /* 0x000fe40000000800 */
[----:B------:R1:W-:Y:S01]  /*33f0*/  MUFU.EX2 R43, R32 ;  /* 0x00000020002b7308 */ /* 0x0003e20000000800 */
[-C--:B------:R-:W-:Y:S01]  /*3400*/  LEA.HI.SX32 R74, R96, R21.reuse, 0x1b ;  /* 0x00000015604a7211 */ /* 0x080fe200078fdaff */
[----:B------:R-:W0:Y:S01]  /*3410*/  LDS R34, [R67+0x1c] ;  /* 0x00001c0043227984 */ /* 0x000e220000000800 */
[----:B------:R-:W-:-:S03]  /*3420*/  LEA.HI.SX32 R72, R84, R21, 0x1b ;  /* 0x0000001554487211 */ /* 0x000fc600078fdaff */
[----:B------:R-:W-:Y:S01]  /*3430*/  LDS R28, [R67+0x34] ;  /* 0x00003400431c7984 */ /* 0x000fe20000000800 */
[----:B------:R-:W-:-:S03]  /*3440*/  LEA.HI.SX32 R73, R86, R21, 0x1b ;  /* 0x0000001556497211 */ /* 0x000fc600078fdaff */
[----:B-1----:R-:W1:Y:S01]  /*3450*/  LDS R32, [R67+0x24] ;  /* 0x0000240043207984 */ /* 0x002e620000000800 */
[----:B------:R-:W-:Y:S01]  /*3460*/  SHF.L.U32 R77, R77, 0x2, RZ ;  /* 0x000000024d4d7819 */ /* 0x000fe200000006ff */
[----:B------:R-:W-:Y:S01]  /*3470*/  IMAD.SHL.U32 R75, R75, 0x4, RZ ;  /* 0x000000044b4b7824 */ /* 0x000fe200078e00ff */
[----:B------:R-:W-:Y:S02]  /*3480*/  SHF.L.U32 R76, R76, 0x2, RZ ;  /* 0x000000024c4c7819 */ /* 0x000fe400000006ff */
[----:B------:R-:W-:Y:S02]  /*3490*/  LEA.HI.SX32 R71, R82, R21, 0x1b ;  /* 0x0000001552477211 */ /* 0x000fe400078fdaff */
[----:B------:R-:W-:Y:S01]  /*34a0*/  SHF.L.U32 R74, R74, 0x2, RZ ;  /* 0x000000024a4a7819 */ /* 0x000fe200000006ff */
[----:B------:R-:W-:Y:S01]  /*34b0*/  IMAD.SHL.U32 R72, R72, 0x4, RZ ;  /* 0x0000000448487824 */ /* 0x000fe200078e00ff */
[----:B------:R-:W-:Y:S02]  /*34c0*/  SHF.L.U32 R73, R73, 0x2, RZ ;  /* 0x0000000249497819 */ /* 0x000fe400000006ff */
[----:B------:R-:W-:Y:S01]  /*34d0*/  SHF.L.U32 R71, R71, 0x2, RZ ;  /* 0x0000000247477819 */ /* 0x000fe200000006ff */
[----:B---3--:R-:W-:Y:S04]  /*34e0*/  STS [R93+0x2100], R80 ;  /* 0x002100505d007388 */ /* 0x008fe80000000800 */
[----:B-----5:R-:W-:Y:S04]  /*34f0*/  STS [R92+0x2180], R19 ;  /* 0x002180135c007388 */ /* 0x020fe80000000800 */
[----:B----4-:R-:W-:Y:S04]  /*3500*/  STS [R91+0x2200], R18 ;  /* 0x002200125b007388 */ /* 0x010fe80000000800 */
[----:B------:R-:W-:Y:S04]  /*3510*/  STS [R90+0x2280], R17 ;  /* 0x002280115a007388 */ /* 0x000fe80000000800 */
[----:B------:R-:W-:Y:S04]  /*3520*/  STS [R89+0x2300], R15 ;  /* 0x0023000f59007388 */ /* 0x000fe80000000800 */
[----:B------:R-:W-:Y:S04]  /*3530*/  STS [R88+0x2380], R11 ;  /* 0x0023800b58007388 */ /* 0x000fe80000000800 */
[----:B------:R-:W-:Y:S04]  /*3540*/  STS [R77+0x2400], R10 ;  /* 0x0024000a4d007388 */ /* 0x000fe80000000800 */
[----:B------:R-:W-:Y:S04]  /*3550*/  STS [R76+0x2480], R14 ;  /* 0x0024800e4c007388 */ /* 0x000fe80000000800 */
[----:B------:R-:W-:Y:S04]  /*3560*/  STS [R75+0x2500], R13 ;  /* 0x0025000d4b007388 */ /* 0x000fe80000000800 */
[----:B------:R3:W-:Y:S04]  /*3570*/  STS [R74+0x2580], R6 ;  /* 0x002580064a007388 */ /* 0x0007e80000000800 */
[----:B------:R4:W-:Y:S04]  /*3580*/  STS [R73+0x2600], R9 ;  /* 0x0026000949007388 */ /* 0x0009e80000000800 */
[----:B------:R-:W-:Y:S04]  /*3590*/  STS [R72+0x2680], R7 ;  /* 0x0026800748007388 */ /* 0x000fe80000000800 */
[----:B------:R5:W-:Y:S04]  /*35a0*/  STS [R71+0x2700], R8 ;  /* 0x0027000847007388 */ /* 0x000be80000000800 */
[----:B---3--:R-:W3:Y:S04]  /*35b0*/  LDL R6, [R1+0x74] ;  /* 0x0000740001067983 */ /* 0x008ee80000100800 */
[----:B----4-:R-:W4:Y:S04]  /*35c0*/  LDL R9, [R1+0x68] ;  /* 0x0000680001097983 */ /* 0x010f280000100800 */
[----:B-----5:R-:W5:Y:S04]  /*35d0*/  LDL R8, [R1+0x6c] ;  /* 0x00006c0001087983 */ /* 0x020f680000100800 */
[----:B------:R-:W2:Y:S01]  /*35e0*/  LDL R7, [R1+0x70] ;  /* 0x0000700001077983 */ /* 0x000ea20000100800 */
[----:B------:R-:W-:Y:S01]  /*35f0*/  ISETP.NE.AND P1, PT, R95, RZ, PT ;  /* 0x000000ff5f00720c */ /* 0x000fe20003f25270 */
[----:B------:R-:W-:-:S02]  /*3600*/  FADD.FTZ R4, R113, UR4 ;  /* 0x0000000471047e21 */ /* 0x000fc40008010000 */
[----:B------:R-:W-:Y:S01]  /*3610*/  IMAD.SHL.U32 R70, R70, 0x4, RZ ;  /* 0x0000000446467824 */ /* 0x000fe200078e00ff */
[----:B------:R-:W-:Y:S01]  /*3620*/  SHF.L.U32 R69, R69, 0x2, RZ ;  /* 0x0000000245457819 */ /* 0x000fe200000006ff */
[----:B------:R-:W-:Y:S01]  /*3630*/  FMUL.FTZ R21, R5, R4 ;  /* 0x0000000405157220 */ /* 0x000fe20000410000 */
[----:B------:R-:W-:Y:S01]  /*3640*/  MOV R4, UR39 ;  /* 0x0000002700047c02 */ /* 0x000fe20008000f00 */
[----:B------:R-:W2:Y:S03]  /*3650*/  LDL R10, [R1+0x7c] ;  /* 0x00007c00010a7983 */ /* 0x000ea60000100800 */
[----:B------:R-:W-:Y:S01]  /*3660*/  LEA R4, R4, UR7, 0x8 ;  /* 0x0000000704047c11 */ /* 0x000fe2000f8e40ff */
[----:B------:R-:W2:Y:S02]  /*3670*/  LDL R11, [R1+0x78] ;  /* 0x00007800010b7983 */ /* 0x000ea40000100800 */
[----:B------:R-:W-:-:S02]  /*3680*/  @P1 IADD3 R4, R95, 0x200, RZ ;  /* 0x000002005f041810 */ /* 0x000fc40007ffe0ff */
[----:B------:R0:W-:Y:S04]  /*3690*/  STS [R70+0x2780], R0 ;  /* 0x0027800046007388 */ /* 0x0001e80000000800 */
[----:B------:R1:W-:Y:S01]  /*36a0*/  STS [R69+0x2800], R2 ;  /* 0x0028000245007388 */ /* 0x0003e20000000800 */
[----:B0-----:R-:W-:-:S03]  /*36b0*/  SHF.L.U32 R0, R4, 0x2, RZ ;  /* 0x0000000204007819 */ /* 0x001fc600000006ff */
[----:B------:R-:W2:Y:S04]  /*36c0*/  LDL R4, [R1+0x94] ;  /* 0x0000940001047983 */ /* 0x000ea80000100800 */
[----:B-1----:R-:W2:Y:S01]  /*36d0*/  LDL R2, [R1+0x9c] ;  /* 0x00009c0001027983 */ /* 0x002ea20000100800 */
[----:B------:R-:W-:Y:S02]  /*36e0*/  FADD.FTZ R126, R157, UR4 ;  /* 0x000000049d7e7e21 */ /* 0x000fe40008010000 */
[----:B------:R-:W-:Y:S02]  /*36f0*/  FADD.FTZ R48, R156, UR4 ;  /* 0x000000049c307e21 */ /* 0x000fe40008010000 */
[----:B------:R-:W-:Y:S02]  /*3700*/  FADD.FTZ R26, R118, UR4 ;  /* 0x00000004761a7e21 */ /* 0x000fe40008010000 */
[----:B------:R-:W-:-:S02]  /*3710*/  FADD.FTZ R24, R116, UR4 ;  /* 0x0000000474187e21 */ /* 0x000fc40008010000 */
[----:B------:R-:W-:Y:S02]  /*3720*/  FADD.FTZ R22, R114, UR4 ;  /* 0x0000000472167e21 */ /* 0x000fe40008010000 */
[----:B------:R-:W-:Y:S02]  /*3730*/  FADD.FTZ R20, R112, UR4 ;  /* 0x0000000470147e21 */ /* 0x000fe40008010000 */
[----:B------:R-:W-:Y:S02]  /*3740*/  FADD.FTZ R16, R50, UR4 ;  /* 0x0000000432107e21 */ /* 0x000fe40008010000 */
[----:B------:R-:W-:Y:S02]  /*3750*/  FADD.FTZ R12, R49, UR4 ;  /* 0x00000004310c7e21 */ /* 0x000fe40008010000 */
[C---:B------:R-:W-:Y:S02]  /*3760*/  FMUL.FTZ R126, R5.reuse, R126 ;  /* 0x0000007e057e7220 */ /* 0x040fe40000410000 */
[----:B------:R-:W-:-:S02]  /*3770*/  FMUL.FTZ R48, R5, R48 ;  /* 0x0000003005307220 */ /* 0x000fc40000410000 */
[C---:B------:R-:W-:Y:S02]  /*3780*/  FMUL.FTZ R26, R5.reuse, R26 ;  /* 0x0000001a051a7220 */ /* 0x040fe40000410000 */
[C---:B------:R-:W-:Y:S02]  /*3790*/  FMUL.FTZ R24, R5.reuse, R24 ;  /* 0x0000001805187220 */ /* 0x040fe40000410000 */
[C---:B------:R-:W-:Y:S02]  /*37a0*/  FMUL.FTZ R22, R5.reuse, R22 ;  /* 0x0000001605167220 */ /* 0x040fe40000410000 */
[C---:B------:R-:W-:Y:S02]  /*37b0*/  FMUL.FTZ R20, R5.reuse, R20 ;  /* 0x0000001405147220 */ /* 0x040fe40000410000 */
[C---:B------:R-:W-:Y:S02]  /*37c0*/  FMUL.FTZ R16, R5.reuse, R16 ;  /* 0x0000001005107220 */ /* 0x040fe40000410000 */
[----:B------:R-:W-:-:S02]  /*37d0*/  FMUL.FTZ R12, R5, R12 ;  /* 0x0000000c050c7220 */ /* 0x000fc40000410000 */
[----:B------:R-:W-:Y:S01]  /*37e0*/  IMAD R5, R81, 0x10, R94 ;  /* 0x0000001051057824 */ /* 0x000fe200078e025e */
[----:B------:R-:W0:Y:S04]  /*37f0*/  MUFU.EX2 R126, R126 ;  /* 0x0000007e007e7308 */ /* 0x000e280000000800 */
[----:B------:R-:W-:-:S04]  /*3800*/  LEA.HI.SX32 R5, R5, R5, 0x1b ;  /* 0x0000000505057211 */ /* 0x000fc800078fdaff */
[----:B------:R-:W-:Y:S02]  /*3810*/  SHF.L.U32 R67, R5, 0x2, RZ ;  /* 0x0000000205437819 */ /* 0x000fe400000006ff */
[----:B------:R-:W2:Y:S01]  /*3820*/  LDL R5, [R1+0x90] ;  /* 0x0000900001057983 */ /* 0x000ea20000100800 */
[----:B------:R-:W-:-:S05]  /*3830*/  SHF.L.U32 R68, R68, 0x2, RZ ;  /* 0x0000000244447819 */ /* 0x000fca00000006ff */
[----:B------:R1:W-:Y:S01]  /*3840*/  STS [R68+0x2880], R3 ;  /* 0x0028800344007388 */ /* 0x0003e20000000800 */
[----:B------:R-:W-:-:S06]  /*3850*/  NOP ;  /* 0x0000000000007918 */ /* 0x000fcc0000000000 */
[----:B------:R-:W0:Y:S04]  /*3860*/  LDS R96, [R67+0x2100] ;  /* 0x0021000043607984 */ /* 0x000e280000000800 */
[----:B-1----:R-:W2:Y:S04]  /*3870*/  LDL R3, [R1+0x98] ;  /* 0x0000980001037983 */ /* 0x002ea80000100800 */
[----:B------:R-:W1:Y:S04]  /*3880*/  LDS R97, [R67+0x2104] ;  /* 0x0021040043617984 */ /* 0x000e680000000800 */
[----:B------:R-:W0:Y:S04]  /*3890*/  LDS R98, [R67+0x2108] ;  /* 0x0021080043627984 */ /* 0x000e280000000800 */
[----:B------:R-:W0:Y:S04]  /*38a0*/  LDS R99, [R67+0x210c] ;  /* 0x00210c0043637984 */ /* 0x000e280000000800 */
[----:B------:R-:W0:Y:S04]  /*38b0*/  LDS R100, [R67+0x2110] ;  /* 0x0021100043647984 */ /* 0x000e280000000800 */
[----:B------:R-:W0:Y:S04]  /*38c0*/  LDS R101, [R67+0x2114] ;  /* 0x0021140043657984 */ /* 0x000e280000000800 */
[----:B------:R-:W0:Y:S04]  /*38d0*/  LDS R102, [R67+0x2118] ;  /* 0x0021180043667984 */ /* 0x000e280000000800 */
[----:B------:R-:W1:Y:S04]  /*38e0*/  LDS R103, [R67+0x211c] ;  /* 0x00211c0043677984 */ /* 0x000e680000000800 */
        /* <DEDUP_REMOVED lines=8> */
[----:B0-----:R0:W-:Y:S04]  /*3970*/  STS [R0+0x8e50], R126 ;  /* 0x008e507e00007388 */ /* 0x0011e80000000800 */
[----:B0-----:R-:W2:Y:S01]  /*3980*/  LDL R0, [R1+0xa0] ;  /* 0x0000a00001007983 */ /* 0x001ea20000100800 */
[----:B---3--:R-:W-:-:S03]  /*3990*/  FMUL.FTZ R15, R63, R6 ;  /* 0x000000063f0f7220 */ /* 0x008fc60000410000 */
[----:B------:R-:W3:Y:S01]  /*39a0*/  LDL R6, [R1+0x8c] ;  /* 0x00008c0001067983 */ /* 0x000ee20000100800 */
[----:B-----5:R-:W-:-:S03]  /*39b0*/  FMUL.FTZ R18, R65, R8 ;  /* 0x0000000841127220 */ /* 0x020fc60000410000 */
[----:B------:R-:W5:Y:S01]  /*39c0*/  LDL R8, [R1+0x84] ;  /* 0x0000840001087983 */ /* 0x000f620000100800 */
[----:B----4-:R-:W-:-:S03]  /*39d0*/  FMUL.FTZ R19, R66, R9 ;  /* 0x0000000942137220 */ /* 0x010fc60000410000 */
[----:B------:R-:W4:Y:S01]  /*39e0*/  LDL R9, [R1+0x80] ;  /* 0x0000800001097983 */ /* 0x000f220000100800 */
[----:B--2---:R-:W-:-:S03]  /*39f0*/  FMUL.FTZ R17, R64, R7 ;  /* 0x0000000740117220 */ /* 0x004fc60000410000 */
[----:B------:R-:W2:Y:S01]  /*3a00*/  LDL R7, [R1+0x88] ;  /* 0x0000880001077983 */ /* 0x000ea20000100800 */
[----:B------:R-:W0:Y:S08]  /*3a10*/  MUFU.EX2 R48, R48 ;  /* 0x0000003000307308 */ /* 0x000e300000000800 */
[----:B------:R-:W1:Y:S01]  /*3a20*/  MUFU.EX2 R47, R47 ;  /* 0x0000002f002f7308 */ /* 0x000e620000000800 */
[----:B------:R-:W-:Y:S01]  /*3a30*/  ISETP.NE.AND P0, PT, R95, 0x7f, PT ;  /* 0x0000007f5f00780c */ /* 0x000fe20003f05270 */
[----:B------:R-:W-:-:S02]  /*3a40*/  FMUL.FTZ R19, R41, R19 ;  /* 0x0000001329137220 */ /* 0x000fc40000410000 */
[----:B------:R-:W-:Y:S02]  /*3a50*/  FMUL.FTZ R18, R40, R18 ;  /* 0x0000001228127220 */ /* 0x000fe40000410000 */
[-C--:B0-----:R-:W-:Y:S02]  /*3a60*/  FMUL.FTZ R80, R126, R48.reuse ;  /* 0x000000307e507220 */ /* 0x081fe40000410000 */
[----:B------:R-:W-:Y:S02]  /*3a70*/  FMUL.FTZ R17, R39, R17 ;  /* 0x0000001127117220 */ /* 0x000fe40000410000 */
[----:B------:R-:W-:Y:S02]  /*3a80*/  FFMA.FTZ R81, R19, R48, R18 ;  /* 0x0000003013517223 */ /* 0x000fe40000010012 */
[----:B-1----:R-:W-:Y:S01]  /*3a90*/  FMUL.FTZ R80, R47, R80 ;  /* 0x000000502f507220 */ /* 0x002fe20000410000 */
[----:B------:R-:W0:Y:S01]  /*3aa0*/  MUFU.EX2 R26, R26 ;  /* 0x0000001a001a7308 */ /* 0x000e220000000800 */
[----:B------:R-:W-:-:S02]  /*3ab0*/  FMUL.FTZ R13, R61, R10 ;  /* 0x0000000a3d0d7220 */ /* 0x000fc40000410000 */
[----:B------:R-:W-:Y:S02]  /*3ac0*/  FMUL.FTZ R80, R46, R80 ;  /* 0x000000502e507220 */ /* 0x000fe40000410000 */
[----:B------:R-:W-:Y:S02]  /*3ad0*/  FMUL.FTZ R14, R62, R11 ;  /* 0x0000000b3e0e7220 */ /* 0x000fe40000410000 */
[----:B------:R-:W-:Y:S02]  /*3ae0*/  FMUL.FTZ R15, R38, R15 ;  /* 0x0000000f260f7220 */ /* 0x000fe40000410000 */
[----:B------:R-:W-:Y:S01]  /*3af0*/  FFMA.FTZ R81, R47, R81, R17 ;  /* 0x000000512f517223 */ /* 0x000fe20000010011 */
[----:B------:R-:W1:Y:S01]  /*3b00*/  MUFU.EX2 R25, R25 ;  /* 0x0000001900197308 */ /* 0x000e620000000800 */
[----:B------:R-:W-:Y:S02]  /*3b10*/  FMUL.FTZ R80, R45, R80 ;  /* 0x000000502d507220 */ /* 0x000fe40000410000 */
[----:B------:R-:W-:-:S02]  /*3b20*/  FMUL.FTZ R14, R37, R14 ;  /* 0x0000000e250e7220 */ /* 0x000fc40000410000 */
[----:B------:R-:W-:Y:S02]  /*3b30*/  FFMA.FTZ R81, R46, R81, R15 ;  /* 0x000000512e517223 */ /* 0x000fe4000001000f */
[----:B------:R-:W-:Y:S01]  /*3b40*/  FMUL.FTZ R80, R44, R80 ;  /* 0x000000502c507220 */ /* 0x000fe20000410000 */
[----:B------:R-:W1:Y:S01]  /*3b50*/  MUFU.EX2 R24, R24 ;  /* 0x0000001800187308 */ /* 0x000e620000000800 */
[----:B------:R-:W-:Y:S02]  /*3b60*/  FMUL.FTZ R13, R36, R13 ;  /* 0x0000000d240d7220 */ /* 0x000fe40000410000 */
[----:B------:R-:W-:Y:S02]  /*3b70*/  FFMA.FTZ R81, R45, R81, R14 ;  /* 0x000000512d517223 */ /* 0x000fe4000001000e */
[----:B------:R-:W-:Y:S02]  /*3b80*/  FMUL.FTZ R80, R43, R80 ;  /* 0x000000502b507220 */ /* 0x000fe40000410000 */
[----:B------:R-:W-:Y:S01]  /*3b90*/  FFMA.FTZ R81, R44, R81, R13 ;  /* 0x000000512c517223 */ /* 0x000fe2000001000d */
[----:B------:R-:W1:Y:S01]  /*3ba0*/  MUFU.EX2 R23, R23 ;  /* 0x0000001700177308 */ /* 0x000e620000000800 */
[----:B0-----:R-:W-:-:S07]  /*3bb0*/  FMUL.FTZ R80, R26, R80 ;  /* 0x000000501a507220 */ /* 0x001fce0000410000 */
[----:B------:R-:W0:Y:S01]  /*3bc0*/  MUFU.EX2 R22, R22 ;  /* 0x0000001600167308 */ /* 0x000e220000000800 */
[----:B-1----:R-:W-:-:S07]  /*3bd0*/  FMUL.FTZ R80, R25, R80 ;  /* 0x0000005019507220 */ /* 0x002fce0000410000 */
[----:B------:R-:W1:Y:S01]  /*3be0*/  MUFU.EX2 R21, R21 ;  /* 0x0000001500157308 */ /* 0x000e620000000800 */
[----:B------:R-:W-:-:S07]  /*3bf0*/  FMUL.FTZ R80, R24, R80 ;  /* 0x0000005018507220 */ /* 0x000fce0000410000 */
[----:B------:R-:W1:Y:S01]  /*3c00*/  MUFU.EX2 R20, R20 ;  /* 0x0000001400147308 */ /* 0x000e620000000800 */
[----:B------:R-:W-:-:S07]  /*3c10*/  FMUL.FTZ R80, R23, R80 ;  /* 0x0000005017507220 */ /* 0x000fce0000410000 */
[----:B------:R-:W2:Y:S01]  /*3c20*/  MUFU.EX2 R16, R16 ;  /* 0x0000001000107308 */ /* 0x000ea20000000800 */
[----:B0-----:R-:W-:-:S07]  /*3c30*/  FMUL.FTZ R80, R22, R80 ;  /* 0x0000005016507220 */ /* 0x001fce0000410000 */
[----:B------:R-:W0:Y:S01]  /*3c40*/  MUFU.EX2 R12, R12 ;  /* 0x0000000c000c7308 */ /* 0x000e220000000800 */
[----:B-1----:R-:W-:Y:S01]  /*3c50*/  FMUL.FTZ R80, R21, R80 ;  /* 0x0000005015507220 */ /* 0x002fe20000410000 */
[----:B------:R-:W-:Y:S03]  /*3c60*/  BSSY B0, `(.L_x_907) ;  /* 0x0000029000007945 */ /* 0x000fe60003800000 */
[----:B------:R-:W-:Y:S01]  /*3c70*/  FMUL.FTZ R80, R20, R80 ;  /* 0x0000005014507220 */ /* 0x000fe20000410000 */
[----:B------:R-:W-:Y:S01]  /*3c80*/  BAR.SYNC.DEFER_BLOCKING 0x0 ;  /* 0x0000000000007b1d */ /* 0x000fe20000010000 */
[----:B-----5:R-:W-:Y:S02]  /*3c90*/  FMUL.FTZ R10, R59, R8 ;  /* 0x000000083b0a7220 */ /* 0x020fe40000410000 */
[----:B---3--:R-:W-:Y:S02]  /*3ca0*/  FMUL.FTZ R8, R57, R6 ;  /* 0x0000000639087220 */ /* 0x008fe40000410000 */
[----:B------:R-:W-:-:S02]  /*3cb0*/  FMUL.FTZ R6, R55, R4 ;  /* 0x0000000437067220 */ /* 0x000fc40000410000 */
[----:B------:R-:W-:Y:S02]  /*3cc0*/  FMUL.FTZ R4, R53, R2 ;  /* 0x0000000235047220 */ /* 0x000fe40000410000 */
[----:B------:R1:W3:Y:S01]  /*3cd0*/  @P0 LDS R2, [R95.X4+0x9654] ;  /* 0x009654005f020984 */ /* 0x0002e20000004800 */
[----:B----4-:R-:W-:-:S04]  /*3ce0*/  FMUL.FTZ R11, R60, R9 ;  /* 0x000000093c0b7220 */ /* 0x010fc80000410000 */
[----:B------:R-:W-:Y:S02]  /*3cf0*/  FMUL.FTZ R11, R35, R11 ;  /* 0x0000000b230b7220 */ /* 0x000fe40000410000 */
[----:B--2---:R-:W-:Y:S02]  /*3d00*/  FMUL.FTZ R9, R58, R7 ;  /* 0x000000073a097220 */ /* 0x004fe40000410000 */
[----:B------:R-:W-:Y:S02]  /*3d10*/  FMUL.FTZ R10, R34, R10 ;  /* 0x0000000a220a7220 */ /* 0x000fe40000410000 */
[----:B------:R-:W-:Y:S02]  /*3d20*/  FFMA.FTZ R81, R43, R81, R11 ;  /* 0x000000512b517223 */ /* 0x000fe4000001000b */
[----:B------:R-:W-:Y:S02]  /*3d30*/  FMUL.FTZ R9, R33, R9 ;  /* 0x0000000921097220 */ /* 0x000fe40000410000 */
[----:B------:R-:W-:-:S02]  /*3d40*/  FFMA.FTZ R81, R26, R81, R10 ;  /* 0x000000511a517223 */ /* 0x000fc4000001000a */
[----:B------:R-:W-:Y:S02]  /*3d50*/  FMUL.FTZ R7, R56, R5 ;  /* 0x0000000538077220 */ /* 0x000fe40000410000 */
[----:B------:R-:W-:Y:S02]  /*3d60*/  FMUL.FTZ R8, R32, R8 ;  /* 0x0000000820087220 */ /* 0x000fe40000410000 */
[----:B------:R-:W-:Y:S02]  /*3d70*/  FFMA.FTZ R81, R25, R81, R9 ;  /* 0x0000005119517223 */ /* 0x000fe40000010009 */
        /* <DEDUP_REMOVED lines=10> */
[----:B------:R-:W-:Y:S01]  /*3e20*/  FFMA.FTZ R81, R21, R81, R5 ;  /* 0x0000005115517223 */ /* 0x000fe20000010005 */
[----:B------:R-:W-:Y:S05]  /*3e30*/  @P0 BRA `(.L_x_908) ;  /* 0x000000b000000947 */ /* 0x000fea0003800000 */
[----:B01-3--:R-:W-:Y:S01]  /*3e40*/  ULDC UR35, c[0x0][0x174] ;  /* 0x00005d0000237ab9 */ /* 0x00bfe20000000800 */
[----:B------:R-:W-:Y:S01]  /*3e50*/  IMAD.MOV.U32 R2, RZ, RZ, 0x3f800000 ;  /* 0x3f800000ff027424 */ /* 0x000fe200078e00ff */
        /* <DEDUP_REMOVED lines=9> */
.L_x_908:
[----:B01-3--:R-:W-:Y:S05]  /*3ef0*/  BSYNC B0 ;  /* 0x0000000000007941 */ /* 0x00bfea0003800000 */
.L_x_907:
[----:B------:R-:W2:Y:S04]  /*3f00*/  LDL R0, [R1+0xa4] ;  /* 0x0000a40001007983 */ /* 0x000ea80000100800 */
[----:B------:R-:W3:Y:S04]  /*3f10*/  LDL R132, [R1+0x24] ;  /* 0x0000240001847983 */ /* 0x000ee80000100800 */
[----:B------:R-:W4:Y:S04]  /*3f20*/  LDL R131, [R1+0x20] ;  /* 0x0000200001837983 */ /* 0x000f280000100800 */
[----:B------:R-:W3:Y:S04]  /*3f30*/  LDL R130, [R1+0x1c] ;  /* 0x00001c0001827983 */ /* 0x000ee80000100800 */
[----:B------:R-:W3:Y:S04]  /*3f40*/  LDL R129, [R1+0x18] ;  /* 0x0000180001817983 */ /* 0x000ee80000100800 */
[----:B------:R-:W3:Y:S04]  /*3f50*/  LDL R128, [R1+0x14] ;  /* 0x0000140001807983 */ /* 0x000ee80000100800 */
[----:B------:R-:W3:Y:S04]  /*3f60*/  LDL R127, [R1+0x10] ;  /* 0x00001000017f7983 */ /* 0x000ee80000100800 */
[----:B------:R-:W3:Y:S04]  /*3f70*/  LDL R87, [R1+0xc] ;  /* 0x00000c0001577983 */ /* 0x000ee80000100800 */
[----:B------:R-:W3:Y:S04]  /*3f80*/  LDL R86, [R1+0x8] ;  /* 0x0000080001567983 */ /* 0x000ee80000100800 */
[----:B------:R-:W3:Y:S04]  /*3f90*/  LDL R85, [R1+0x4] ;  /* 0x0000040001557983 */ /* 0x000ee80000100800 */
[----:B------:R-:W3:Y:S01]  /*3fa0*/  LDL R84, [R1] ;  /* 0x0000000001547983 */ /* 0x000ee20000100800 */
[----:B------:R-:W-:-:S02]  /*3fb0*/  FFMA.FTZ R81, R20, R81, R4 ;  /* 0x0000005114517223 */ /* 0x000fc40000010004 */
[C---:B------:R-:W-:Y:S02]  /*3fc0*/  FMUL.FTZ R80, R16.reuse, R80 ;  /* 0x0000005010507220 */ /* 0x040fe40000410000 */
[----:B------:R-:W-:Y:S01]  /*3fd0*/  FFMA.FTZ R81, R16, R81, R3 ;  /* 0x0000005110517223 */ /* 0x000fe20000010003 */
[C---:B------:R-:W-:Y:S01]  /*3fe0*/  LEA.HI R82, R95.reuse, R95, RZ, 0x1e ;  /* 0x0000005f5f527211 */ /* 0x040fe200078ff0ff */
[----:B------:R-:W-:Y:S01]  /*3ff0*/  FMUL.FTZ R80, R12, R80 ;  /* 0x000000500c507220 */ /* 0x000fe20000410000 */
[----:B------:R-:W-:Y:S01]  /*4000*/  LOP3.LUT P0, RZ, R95, 0x1f, RZ, 0xc0, !PT ;  /* 0x0000001f5fff7812 */ /* 0x000fe2000780c0ff */
[----:B------:R-:W-:Y:S01]  /*4010*/  BSSY B0, `(.L_x_909) ;  /* 0x0000068000007945 */ /* 0x000fe20003800000 */
[----:B------:R-:W-:Y:S02]  /*4020*/  FMUL.FTZ R106, R165, R106 ;  /* 0x0000006aa56a7220 */ /* 0x000fe40000410000 */
[----:B------:R-:W-:Y:S02]  /*4030*/  FMUL.FTZ R107, R164, R107 ;  /* 0x0000006ba46b7220 */ /* 0x000fe40000410000 */
[----:B------:R-:W-:-:S02]  /*4040*/  FMUL.FTZ R108, R163, R108 ;  /* 0x0000006ca36c7220 */ /* 0x000fc40000410000 */
[----:B------:R-:W-:Y:S02]  /*4050*/  FMUL.FTZ R109, R162, R109 ;  /* 0x0000006da26d7220 */ /* 0x000fe40000410000 */
[----:B------:R-:W-:Y:S02]  /*4060*/  FMUL.FTZ R110, R161, R110 ;  /* 0x0000006ea16e7220 */ /* 0x000fe40000410000 */
[----:B------:R-:W-:Y:S02]  /*4070*/  FMUL.FTZ R111, R158, R111 ;  /* 0x0000006f9e6f7220 */ /* 0x000fe40000410000 */
[----:B--2---:R-:W-:-:S04]  /*4080*/  FMUL.FTZ R0, R51, R0 ;  /* 0x0000000033007220 */ /* 0x004fc80000410000 */
[----:B------:R-:W-:-:S04]  /*4090*/  FMUL.FTZ R0, R42, R0 ;  /* 0x000000002a007220 */ /* 0x000fc80000410000 */
[----:B------:R-:W-:-:S05]  /*40a0*/  FFMA.FTZ R81, R12, R81, R0 ;  /* 0x000000510c517223 */ /* 0x000fca0000010000 */
[----:B------:R0:W-:Y:S02]  /*40b0*/  STS.64 [R82.X8+0x8440], R80 ;  /* 0x0084405052007388 */ /* 0x0001e40000008a00 */
[----:B0-----:R-:W-:-:S04]  /*40c0*/  MOV R80, UR27 ;  /* 0x0000001b00507c02 */ /* 0x001fc80008000f00 */
[----:B------:R-:W-:Y:S01]  /*40d0*/  ISETP.LT.OR P0, PT, R80, 0x2, P0 ;  /* 0x000000025000780c */ /* 0x000fe20000701670 */
[----:B------:R-:W-:Y:S01]  /*40e0*/  HFMA2.MMA R82, -RZ, RZ, 0, 4.76837158203125e-07 ;  /* 0x00000008ff527435 */ /* 0x000fe200000001ff */
[----:B------:R-:W-:-:S11]  /*40f0*/  IMAD.MOV.U32 R81, RZ, RZ, c[0x0][0x16c] ;  /* 0x00005b00ff517624 */ /* 0x000fd600078e00ff */
[----:B------:R-:W-:-:S05]  /*4100*/  @!P0 IADD3 R80, R80, -0x2, RZ ;  /* 0xfffffffe50508810 */ /* 0x000fca0007ffe0ff */
[----:B------:R-:W-:Y:S01]  /*4110*/  @!P0 IMAD R80, R80, R81, UR7 ;  /* 0x0000000750508e24 */ /* 0x000fe2000f8e0251 */
[----:B------:R-:W-:-:S03]  /*4120*/  MOV R81, RZ ;  /* 0x000000ff00517202 */ /* 0x000fc60000000f00 */
[----:B------:R-:W-:-:S04]  /*4130*/  @!P0 IMAD.WIDE R82, R80, R82, UR40 ;  /* 0x0000002850528e25 */ /* 0x000fc8000f8e0252 */
[----:B------:R-:W-:-:S06]  /*4140*/  IMAD.MOV.U32 R80, RZ, RZ, 0x3f800000 ;  /* 0x3f800000ff507424 */ /* 0x000fcc00078e00ff */
[----:B------:R0:W5:Y:S01]  /*4150*/  @!P0 LDG.E.64 R80, [R82.64] ;  /* 0x0000001c52508981 */ /* 0x000162000c1e1b00 */
[----:B------:R-:W-:Y:S01]  /*4160*/  ISETP.GT.U32.AND P0, PT, R95, 0x1f, PT ;  /* 0x0000001f5f00780c */ /* 0x000fe20003f04070 */
[----:B---3--:R-:W-:Y:S02]  /*4170*/  FMUL.FTZ R96, R132, R96 ;  /* 0x0000006084607220 */ /* 0x008fe40000410000 */
[----:B----4-:R-:W-:Y:S02]  /*4180*/  FMUL.FTZ R97, R131, R97 ;  /* 0x0000006183617220 */ /* 0x010fe40000410000 */
[----:B------:R-:W-:Y:S02]  /*4190*/  FMUL.FTZ R98, R130, R98 ;  /* 0x0000006282627220 */ /* 0x000fe40000410000 */
[----:B------:R-:W-:Y:S02]  /*41a0*/  FMUL.FTZ R99, R129, R99 ;  /* 0x0000006381637220 */ /* 0x000fe40000410000 */
[----:B------:R-:W-:-:S02]  /*41b0*/  FMUL.FTZ R100, R128, R100 ;  /* 0x0000006480647220 */ /* 0x000fc40000410000 */
[----:B------:R-:W-:Y:S02]  /*41c0*/  FMUL.FTZ R101, R127, R101 ;  /* 0x000000657f657220 */ /* 0x000fe40000410000 */
        /* <DEDUP_REMOVED lines=19> */
.L_x_966:
        /* <DEDUP_REMOVED lines=23> */
.L_x_967:
        /* <DEDUP_REMOVED lines=8> */
[----:B-----5:R-:W-:Y:S05]  /*44f0*/  CALL.REL.NOINC `($__internal_37_$__cuda_sm70_shflsync_idx_p) ;  /* 0x0000550000007944 */ /* 0x020fea0003c00000 */
.L_x_913:
[----:B------:R-:W-:Y:S05]  /*4500*/  BRA.CONV ~URZ, `(.L_x_914) ;  /* 0x000000437f007947 */ /* 0x000fea000b800000 */
[----:B------:R-:W-:Y:S01]  /*4510*/  IMAD.MOV.U32 R82, RZ, RZ, R84 ;  /* 0x000000ffff527224 */ /* 0x000fe200078e0054 */
[----:B-1----:R-:W-:Y:S02]  /*4520*/  MOV R159, 0x1f ;  /* 0x0000001f009f7802 */ /* 0x002fe40000000f00 */
[----:B------:R-:W-:Y:S02]  /*4530*/  MOV R83, 0x4550 ;  /* 0x0000455000537802 */ /* 0x000fe40000000f00 */
[----:B0-2--5:R-:W-:Y:S05]  /*4540*/  CALL.REL.NOINC `($__internal_37_$__cuda_sm70_shflsync_idx_p) ;  /* 0x000054b000007944 */ /* 0x025fea0003c00000 */
.L_x_914:
[----:B------:R-:W-:Y:S05]  /*4550*/  BRA.DIV ~URZ, `(.L_x_915) ;  /* 0x00004ca27f007947 */ /* 0x000fea000b800000 */
[----:B-----5:R-:W3:Y:S04]  /*4560*/  SHFL.IDX PT, R80, R80, RZ, 0x1f ;  /* 0x00001fff50507589 */ /* 0x020ee800000e0000 */
[----:B------:R-:W4:Y:S04]  /*4570*/  SHFL.IDX PT, R81, R81, RZ, 0x1f ;  /* 0x00001fff51517589 */ /* 0x000f2800000e0000 */
[----:B------:R-:W0:Y:S04]  /*4580*/  SHFL.UP PT, R85, R85, 0x1, RZ ;  /* 0x0420000055557989 */ /* 0x000e2800000e00ff */
[----:B------:R-:W2:Y:S02]  /*4590*/  SHFL.UP PT, R84, R84, 0x1, RZ ;  /* 0x0420000054547989 */ /* 0x000ea400000e00ff */
.L_x_968:
[----:B------:R-:W5:Y:S01]  /*45a0*/  LDS.64 R82, [R127+0x8440] ;  /* 0x008440007f527984 */ /* 0x000f620000000a00 */
[----:B0-2-4-:R-:W-:-:S02]  /*45b0*/  @P1 FFMA.FTZ R81, R81, R85, R84 ;  /* 0x0000005551511223 */ /* 0x015fc40000010054 */
[----:B---3--:R-:W-:-:S05]  /*45c0*/  @P1 FMUL.FTZ R80, R80, R85 ;  /* 0x0000005550501220 */ /* 0x008fca0000410000 */
        /* <DEDUP_REMOVED lines=12> */
.L_x_910:
[----:B0-----:R-:W-:Y:S05]  /*4690*/  BSYNC B0 ;  /* 0x0000000000007941 */ /* 0x001fea0003800000 */
.L_x_909:
[----:B------:R-:W-:Y:S01]  /*46a0*/  WARPSYNC 0xffffffff ;  /* 0xffffffff00007948 */ /* 0x000fe20003800000 */
[----:B------:R-:W-:Y:S01]  /*46b0*/  BAR.SYNC.DEFER_BLOCKING 0x0 ;  /* 0x0000000000007b1d */ /* 0x000fe20000010000 */
[C---:B------:R-:W-:Y:S01]  /*46c0*/  LEA.HI R85, R95.reuse, R95, RZ, 0x1e ;  /* 0x0000005f5f557211 */ /* 0x040fe200078ff0ff */
[C---:B--2---:R-:W-:Y:S01]  /*46d0*/  FMUL.FTZ R82, R12.reuse, R2 ;  /* 0x000000020c527220 */ /* 0x044fe20000410000 */
[----:B------:R-:W-:Y:S01]  /*46e0*/  LOP3.LUT P0, RZ, R95, 0x1f, RZ, 0xc0, !PT ;  /* 0x0000001f5fff7812 */ /* 0x000fe2000780c0ff */
[----:B------:R-:W-:Y:S01]  /*46f0*/  FFMA.FTZ R83, R12, R111, R110 ;  /* 0x0000006f0c537223 */ /* 0x000fe2000001006e */
[----:B-----5:R-:W-:Y:S01]  /*4700*/  MOV R81, UR27 ;  /* 0x0000001b00517c02 */ /* 0x020fe20008000f00 */
[C---:B------:R-:W-:Y:S01]  /*4710*/  FMUL.FTZ R82, R16.reuse, R82 ;  /* 0x0000005210527220 */ /* 0x040fe20000410000 */
[----:B------:R-:W-:Y:S01]  /*4720*/  BSSY B0, `(.L_x_916) ;  /* 0x0000077000007945 */ /* 0x000fe20003800000 */
[----:B------:R-:W-:Y:S01]  /*4730*/  FFMA.FTZ R83, R16, R83, R109 ;  /* 0x0000005310537223 */ /* 0x000fe2000001006d */
[----:B------:R-:W-:Y:S01]  /*4740*/  ISETP.GE.OR P0, PT, R81, c[0x0][0x174], P0 ;  /* 0x00005d0051007a0c */ /* 0x000fe20000706670 */
[C---:B------:R-:W-:Y:S01]  /*4750*/  FMUL.FTZ R82, R20.reuse, R82 ;  /* 0x0000005214527220 */ /* 0x040fe20000410000 */
[----:B------:R-:W-:Y:S01]  /*4760*/  HFMA2.MMA R81, -RZ, RZ, 0, 0 ;  /* 0x00000000ff517435 */ /* 0x000fe200000001ff */
[----:B------:R-:W-:-:S02]  /*4770*/  FFMA.FTZ R83, R20, R83, R108 ;  /* 0x0000005314537223 */ /* 0x000fc4000001006c */
[C---:B------:R-:W-:Y:S02]  /*4780*/  FMUL.FTZ R82, R21.reuse, R82 ;  /* 0x0000005215527220 */ /* 0x040fe40000410000 */
[----:B------:R-:W-:Y:S02]  /*4790*/  FFMA.FTZ R83, R21, R83, R107 ;  /* 0x0000005315537223 */ /* 0x000fe4000001006b */
[C---:B------:R-:W-:Y:S02]  /*47a0*/  FMUL.FTZ R82, R22.reuse, R82 ;  /* 0x0000005216527220 */ /* 0x040fe40000410000 */
[----:B------:R-:W-:Y:S02]  /*47b0*/  FFMA.FTZ R83, R22, R83, R106 ;  /* 0x0000005316537223 */ /* 0x000fe4000001006a */
[C---:B------:R-:W-:Y:S01]  /*47c0*/  FMUL.FTZ R82, R23.reuse, R82 ;  /* 0x0000005217527220 */ /* 0x040fe20000410000 */
[----:B------:R-:W0:Y:S01]  /*47d0*/  LDS R80, [R85.X8+0x8444] ;  /* 0x0084440055507984 */ /* 0x000e220000008800 */
        /* <DEDUP_REMOVED lines=13> */
[----:B------:R-:W-:Y:S02]  /*48b0*/  IMAD.U32 R84, RZ, RZ, UR7 ;  /* 0x00000007ff547e24 */ /* 0x000fe4000f8e00ff */
[C---:B------:R-:W-:Y:S02]  /*48c0*/  FMUL.FTZ R82, R46.reuse, R82 ;  /* 0x000000522e527220 */ /* 0x040fe40000410000 */
[----:B------:R-:W-:Y:S02]  /*48d0*/  FFMA.FTZ R83, R46, R83, R98 ;  /* 0x000000532e537223 */ /* 0x000fe40000010062 */
[C---:B------:R-:W-:Y:S02]  /*48e0*/  FMUL.FTZ R82, R47.reuse, R82 ;  /* 0x000000522f527220 */ /* 0x040fe40000410000 */
[----:B------:R-:W-:Y:S02]  /*48f0*/  FFMA.FTZ R83, R47, R83, R97 ;  /* 0x000000532f537223 */ /* 0x000fe40000010061 */
[----:B------:R-:W-:-:S02]  /*4900*/  FMUL.FTZ R82, R48, R82 ;  /* 0x0000005230527220 */ /* 0x000fc40000410000 */
        /* <DEDUP_REMOVED lines=23> */
[----:B0-2---:R-:W-:-:S05]  /*4a80*/  IMAD R86, R95, 0x28, RZ ;  /* 0x000000285f567824 */ /* 0x005fca00078e02ff */
        /* <DEDUP_REMOVED lines=17> */
[----:B------:R0:W2:Y:S02]  /*4ba0*/  SHFL.DOWN PT, R84, R86, 0x1, 0x1f ;  /* 0x08201f0056547f89 */ /* 0x0000a400000e0000 */
.L_x_969:
        /* <DEDUP_REMOVED lines=26> */
.L_x_970:
[C---:B---34-:R-:W-:Y:S01]  /*4d50*/  ISETP.NE.AND P0, PT, R95.reuse, 0x1f, PT ;  /* 0x0000001f5f00780c */ /* 0x058fe20003f05270 */
[----:B-1----:R-:W-:Y:S02]  /*4d60*/  IMAD R159, R95, 0x28, RZ ;  /* 0x000000285f9f7824 */ /* 0x002fe400078e02ff */
[-C--:B0-----:R-:W-:Y:S02]  /*4d70*/  FMUL.FTZ R80, R80, R85.reuse ;  /* 0x0000005550507220 */ /* 0x081fe40000410000 */
[----:B------:R-:W-:Y:S02]  /*4d80*/  FFMA.FTZ R81, R81, R85, R84 ;  /* 0x0000005551517223 */ /* 0x000fe40000010054 */
[----:B------:R-:W-:Y:S01]  /*4d90*/  IMAD.MOV.U32 R82, RZ, RZ, R160 ;  /* 0x000000ffff527224 */ /* 0x000fe200078e00a0 */
[----:B------:R-:W0:Y:S05]  /*4da0*/  LDS.64 R84, [R159+0x8968] ;  /* 0x008968009f547984 */ /* 0x000e2a0000000a00 */
        /* <DEDUP_REMOVED lines=14> */
.L_x_917:
[----:B0-2---:R-:W-:Y:S05]  /*4e90*/  BSYNC B0 ;  /* 0x0000000000007941 */ /* 0x005fea0003800000 */
.L_x_916:
[----:B-1----:R-:W2:Y:S01]  /*4ea0*/  LDL.LU R86, [R1+0x28] ;  /* 0x0000280001567983 */ /* 0x002ea20000300800 */
[----:B------:R-:W-:Y:S01]  /*4eb0*/  WARPSYNC 0xffffffff ;  /* 0xffffffff00007948 */ /* 0x000fe20003800000 */
[C---:B------:R-:W-:Y:S02]  /*4ec0*/  LEA.HI R82, R95.reuse, R95, RZ, 0x1e ;  /* 0x0000005f5f527211 */ /* 0x040fe400078ff0ff */
[----:B------:R-:W-:Y:S01]  /*4ed0*/  ISETP.NE.AND P0, PT, R95, RZ, PT ;  /* 0x000000ff5f00720c */ /* 0x000fe20003f05270 */
[----:B------:R-:W-:Y:S06]  /*4ee0*/  BAR.SYNC.DEFER_BLOCKING 0x0 ;  /* 0x0000000000007b1d */ /* 0x000fec0000010000 */
[----:B------:R-:W3:Y:S01]  /*4ef0*/  LDL.LU R85, [R1+0x2c] ;  /* 0x00002c0001557983 */ /* 0x000ee20000300800 */
[----:B------:R-:W-:-:S02]  /*4f00*/  FADD.FTZ R4, -R4, R139 ;  /* 0x0000008b04047221 */ /* 0x000fc40000010100 */
[----:B------:R-:W-:Y:S01]  /*4f10*/  FADD.FTZ R6, -R6, R137 ;  /* 0x0000008906067221 */ /* 0x000fe20000010100 */
[----:B------:R-:W4:Y:S01]  /*4f20*/  LDL.LU R84, [R1+0x30] ;  /* 0x0000300001547983 */ /* 0x000f220000300800 */
[----:B------:R-:W-:Y:S02]  /*4f30*/  FADD.FTZ R19, -R19, R126 ;  /* 0x0000007e13137221 */ /* 0x000fe40000010100 */
[----:B------:R-:W-:Y:S01]  /*4f40*/  FADD.FTZ R18, -R18, R127 ;  /* 0x0000007f12127221 */ /* 0x000fe20000010100 */
[----:B------:R-:W5:Y:S01]  /*4f50*/  LDL.LU R83, [R1+0x34] ;  /* 0x0000340001537983 */ /* 0x000f620000300800 */
[----:B------:R-:W-:Y:S02]  /*4f60*/  FADD.FTZ R17, -R17, R128 ;  /* 0x0000008011117221 */ /* 0x000fe40000010100 */
[----:B------:R-:W-:Y:S02]  /*4f70*/  FADD.FTZ R15, -R15, R129 ;  /* 0x000000810f0f7221 */ /* 0x000fe40000010100 */
[----:B------:R-:W-:-:S02]  /*4f80*/  FADD.FTZ R14, -R14, R130 ;  /* 0x000000820e0e7221 */ /* 0x000fc40000010100 */
[----:B------:R-:W-:Y:S01]  /*4f90*/  FADD.FTZ R13, -R13, R131 ;  /* 0x000000830d0d7221 */ /* 0x000fe20000010100 */
[----:B------:R-:W-:Y:S01]  /*4fa0*/  IADD3 R87, R95, 0x680, RZ ;  /* 0x000006805f577810 */ /* 0x000fe20007ffe0ff */
[----:B------:R-:W-:Y:S01]  /*4fb0*/  ULDC.64 UR34, c[0x0][0x298] ;  /* 0x0000a60000227ab9 */ /* 0x000fe20000000a00 */
[----:B------:R-:W0:Y:S01]  /*4fc0*/  LDS R82, [R82.X8+0x8954] ;  /* 0x0089540052527984 */ /* 0x000e220000008800 */
[----:B------:R-:W-:Y:S01]  /*4fd0*/  ULDC.64 UR36, c[0x0][0x2b8] ;  /* 0x0000ae0000247ab9 */ /* 0x000fe20000000a00 */
[----:B0-----:R-:W-:-:S04]  /*4fe0*/  FFMA.FTZ R2, R82, R2, R111 ;  /* 0x0000000252027223 */ /* 0x001fc8000001006f */
[----:B------:R-:W-:Y:S01]  /*4ff0*/  FFMA.FTZ R110, R12, R2, R110 ;  /* 0x000000020c6e7223 */ /* 0x000fe2000001006e */
[----:B------:R-:W-:-:S05]  /*5000*/  MOV R12, UR7 ;  /* 0x00000007000c7c02 */ /* 0x000fca0008000f00 */
[----:B------:R0:W-:Y:S01]  /*5010*/  @!P0 STS.64 [R12.X8+0x9850], R80 ;  /* 0x009850500c008388 */ /* 0x0001e20000008a00 */
[----:B------:R-:W-:-:S04]  /*5020*/  FFMA.FTZ R16, R16, R110, R109 ;  /* 0x0000006e10107223 */ /* 0x000fc8000001006d */
[----:B------:R-:W-:Y:S02]  /*5030*/  FFMA.FTZ R108, R20, R16, R108 ;  /* 0x00000010146c7223 */ /* 0x000fe4000001006c */
[----:B0-----:R-:W-:Y:S02]  /*5040*/  FMUL.FTZ R80, R42, R2 ;  /* 0x000000022a507220 */ /* 0x001fe40000410000 */
[----:B------:R-:W-:Y:S02]  /*5050*/  FADD.FTZ R12, R49, UR4 ;  /* 0x00000004310c7e21 */ /* 0x000fe40008010000 */
[----:B------:R-:W-:Y:S02]  /*5060*/  FADD.FTZ R20, -R0, R141 ;  /* 0x0000008d00147221 */ /* 0x000fe40000010100 */
[----:B------:R-:W-:Y:S02]  /*5070*/  FMUL.FTZ R0, R27, R110 ;  /* 0x0000006e1b007220 */ /* 0x000fe40000410000 */
[----:B------:R-:W-:-:S02]  /*5080*/  FADD.FTZ R27, -R3, R140 ;  /* 0x0000008c031b7221 */ /* 0x000fc40000010100 */
[----:B--2---:R-:W-:-:S05]  /*5090*/  FFMA.FTZ R86, R80, R12, R86 ;  /* 0x0000000c50567223 */ /* 0x004fca0000010056 */
[----:B------:R-:W-:Y:S04]  /*50a0*/  STL [R1+0x28], R86 ;  /* 0x0000285601007387 */ /* 0x000fe80000100800 */
[----:B------:R-:W2:Y:S01]  /*50b0*/  LDL.LU R3, [R1+0x38] ;  /* 0x0000380001037983 */ /* 0x000ea20000300800 */
[----:B------:R-:W-:Y:S02]  /*50c0*/  FADD.FTZ R42, R50, UR4 ;  /* 0x00000004322a7e21 */ /* 0x000fe40008010000 */
[----:B------:R-:W-:Y:S02]  /*50d0*/  FMUL.FTZ R12, R2, R12 ;  /* 0x0000000c020c7220 */ /* 0x000fe40000410000 */
[-C--:B---3--:R-:W-:Y:S02]  /*50e0*/  FFMA.FTZ R85, R0, R42.reuse, R85 ;  /* 0x0000002a00557223 */ /* 0x088fe40000010055 */
[----:B------:R-:W-:-:S02]  /*50f0*/  FMUL.FTZ R42, R110, R42 ;  /* 0x0000002a6e2a7220 */ /* 0x000fc40000410000 */
[----:B------:R-:W-:Y:S02]  /*5100*/  FMUL.FTZ R2, R2, UR43 ;  /* 0x0000002b02027c20 */ /* 0x000fe40008410000 */
[----:B------:R-:W-:Y:S02]  /*5110*/  FMUL.FTZ R110, R110, UR43 ;  /* 0x0000002b6e6e7c20 */ /* 0x000fe40008410000 */
[----:B------:R-:W-:Y:S02]  /*5120*/  FFMA.FTZ R21, R21, R108, R107 ;  /* 0x0000006c15157223 */ /* 0x000fe4000001006b */
[----:B------:R-:W-:Y:S02]  /*5130*/  FMUL.FTZ R2, R2, R20 ;  /* 0x0000001402027220 */ /* 0x000fe40000410000 */
[----:B------:R-:W-:Y:S02]  /*5140*/  FMUL.FTZ R110, R110, R27 ;  /* 0x0000001b6e6e7220 */ /* 0x000fe40000410000 */
[----:B------:R-:W-:Y:S01]  /*5150*/  FFMA.FTZ R106, R22, R21, R106 ;  /* 0x00000015166a7223 */ /* 0x000fe2000001006a */
[----:B------:R-:W-:Y:S01]  /*5160*/  STL [R1+0x2c], R85 ;  /* 0x00002c5501007387 */ /* 0x000fe20000100800 */
[----:B------:R-:W-:-:S02]  /*5170*/  FFMA.FTZ R80, R51, R80, R2 ;  /* 0x0000005033507223 */ /* 0x000fc40000010002 */
[----:B------:R-:W-:Y:S01]  /*5180*/  FFMA.FTZ R0, R52, R0, R110 ;  /* 0x0000000034007223 */ /* 0x000fe2000001006e */
[----:B------:R-:W3:Y:S01]  /*5190*/  LDL.LU R81, [R1+0x3c] ;  /* 0x00003c0001517983 */ /* 0x000ee20000300800 */
[----:B------:R-:W-:Y:S02]  /*51a0*/  FFMA.FTZ R105, R23, R106, R105 ;  /* 0x0000006a17697223 */ /* 0x000fe40000010069 */
[----:B------:R-:W-:Y:S02]  /*51b0*/  FMUL.FTZ R2, R28, R16 ;  /* 0x000000101c027220 */ /* 0x000fe40000410000 */
[----:B------:R-:W-:Y:S02]  /*51c0*/  FADD.FTZ R28, R112, UR4 ;  /* 0x00000004701c7e21 */ /* 0x000fe40008010000 */
[----:B------:R-:W-:Y:S02]  /*51d0*/  FMUL.FTZ R29, R29, R108 ;  /* 0x0000006c1d1d7220 */ /* 0x000fe40000410000 */
[----:B------:R-:W-:-:S02]  /*51e0*/  FADD.FTZ R23, R113, UR4 ;  /* 0x0000000471177e21 */ /* 0x000fc40008010000 */
[----:B------:R-:W-:Y:S02]  /*51f0*/  FFMA.FTZ R104, R24, R105, R104 ;  /* 0x0000006918687223 */ /* 0x000fe40000010068 */
[----:B------:R-:W-:Y:S02]  /*5200*/  FADD.FTZ R152, R0, R152 ;  /* 0x0000009800987221 */ /* 0x000fe40000010000 */
[----:B------:R-:W-:Y:S02]  /*5210*/  FMUL.FTZ R0, R30, R21 ;  /* 0x000000151e007220 */ /* 0x000fe40000410000 */
[----:B------:R-:W-:Y:S02]  /*5220*/  FADD.FTZ R24, R114, UR4 ;  /* 0x0000000472187e21 */ /* 0x000fe40008010000 */
[----:B----4-:R-:W-:Y:S02]  /*5230*/  FFMA.FTZ R84, R2, R28, R84 ;  /* 0x0000001c02547223 */ /* 0x010fe40000010054 */
[----:B-----5:R-:W-:-:S02]  /*5240*/  FFMA.FTZ R83, R29, R23, R83 ;  /* 0x000000171d537223 */ /* 0x020fc40000010053 */
[----:B------:R-:W-:Y:S01]  /*5250*/  FADD.FTZ R22, -R5, R138 ;  /* 0x0000008a05167221 */ /* 0x000fe20000010100 */
[----:B------:R-:W-:Y:S04]  /*5260*/  STL [R1+0x30], R84 ;  /* 0x0000305401007387 */ /* 0x000fe80000100800 */
[----:B------:R-:W4:Y:S04]  /*5270*/  LDL.LU R5, [R1+0x40] ;  /* 0x0000400001057983 */ /* 0x000f280000300800 */
[----:B------:R-:W-:Y:S01]  /*5280*/  STL [R1+0x34], R83 ;  /* 0x0000345301007387 */ /* 0x000fe20000100800 */
[----:B--2---:R-:W-:-:S05]  /*5290*/  FFMA.FTZ R3, R0, R24, R3 ;  /* 0x0000001800037223 */ /* 0x004fca0000010003 */
[----:B------:R0:W-:Y:S04]  /*52a0*/  STL [R1+0x38], R3 ;  /* 0x0000380301007387 */ /* 0x0001e80000100800 */
[----:B0-----:R-:W2:Y:S01]  /*52b0*/  LDL.LU R3, [R1+0x44] ;  /* 0x0000440001037983 */ /* 0x001ea20000300800 */
[C---:B------:R-:W-:Y:S02]  /*52c0*/  FMUL.FTZ R28, R16.reuse, R28 ;  /* 0x0000001c101c7220 */ /* 0x040fe40000410000 */
[----:B------:R-:W-:Y:S02]  /*52d0*/  FMUL.FTZ R16, R16, UR43 ;  /* 0x0000002b10107c20 */ /* 0x000fe40008410000 */
[----:B------:R-:W-:Y:S02]  /*52e0*/  FMUL.FTZ R23, R108, R23 ;  /* 0x000000176c177220 */ /* 0x000fe40000410000 */
[----:B------:R-:W-:-:S02]  /*52f0*/  FMUL.FTZ R16, R16, R4 ;  /* 0x0000000410107220 */ /* 0x000fc40000410000 */
[----:B------:R-:W-:Y:S02]  /*5300*/  FMUL.FTZ R108, R108, UR43 ;  /* 0x0000002b6c6c7c20 */ /* 0x000fe40008410000 */
[----:B------:R-:W-:Y:S02]  /*5310*/  FFMA.FTZ R2, R53, R2, R16 ;  /* 0x0000000235027223 */ /* 0x000fe40000010010 */
[----:B------:R-:W-:Y:S01]  /*5320*/  FMUL.FTZ R108, R108, R22 ;  /* 0x000000166c6c7220 */ /* 0x000fe20000410000 */
[----:B------:R-:W5:Y:S01]  /*5330*/  LDL.LU R16, [R1+0x48] ;  /* 0x0000480001107983 */ /* 0x000f620000300800 */
[----:B------:R-:W-:Y:S02]  /*5340*/  FFMA.FTZ R103, R25, R104, R103 ;  /* 0x0000006819677223 */ /* 0x000fe40000010067 */
[----:B------:R-:W-:Y:S02]  /*5350*/  FADD.FTZ R151, R2, R151 ;  /* 0x0000009702977221 */ /* 0x000fe40000010000 */
[----:B------:R-:W-:-:S02]  /*5360*/  FADD.FTZ R30, R115, UR4 ;  /* 0x00000004731e7e21 */ /* 0x000fc40008010000 */
[----:B------:R-:W-:Y:S02]  /*5370*/  FMUL.FTZ R2, R31, R106 ;  /* 0x0000006a1f027220 */ /* 0x000fe40000410000 */
[----:B------:R-:W-:Y:S02]  /*5380*/  FFMA.FTZ R29, R54, R29, R108 ;  /* 0x0000001d361d7223 */ /* 0x000fe4000001006c */
[----:B------:R-:W-:Y:S02]  /*5390*/  FFMA.FTZ R26, R26, R103, R102 ;  /* 0x000000671a1a7223 */ /* 0x000fe40000010066 */
[-C--:B---3--:R-:W-:Y:S02]  /*53a0*/  FFMA.FTZ R81, R2, R30.reuse, R81 ;  /* 0x0000001e02517223 */ /* 0x088fe40000010051 */
[----:B------:R-:W-:Y:S02]  /*53b0*/  FADD.FTZ R150, R29, R150 ;  /* 0x000000961d967221 */ /* 0x000fe40000010000 */
[----:B------:R-:W-:-:S02]  /*53c0*/  FMUL.FTZ R30, R106, R30 ;  /* 0x0000001e6a1e7220 */ /* 0x000fc40000410000 */
[----:B------:R-:W-:Y:S02]  /*53d0*/  FFMA.FTZ R43, R43, R26, R101 ;  /* 0x0000001a2b2b7223 */ /* 0x000fe40000010065 */
[----:B------:R-:W-:Y:S02]  /*53e0*/  FADD.FTZ R29, -R7, R136 ;  /* 0x00000088071d7221 */ /* 0x000fe40000010100 */
[----:B------:R-:W-:Y:S02]  /*53f0*/  FMUL.FTZ R106, R106, UR43 ;  /* 0x0000002b6a6a7c20 */ /* 0x000fe40008410000 */
[----:B------:R-:W-:Y:S02]  /*5400*/  FFMA.FTZ R100, R44, R43, R100 ;  /* 0x0000002b2c647223 */ /* 0x000fe40000010064 */
[----:B------:R-:W-:Y:S02]  /*5410*/  FMUL.FTZ R106, R106, R29 ;  /* 0x0000001d6a6a7220 */ /* 0x000fe40000410000 */
[----:B------:R-:W-:-:S02]  /*5420*/  FADD.FTZ R31, R116, UR4 ;  /* 0x00000004741f7e21 */ /* 0x000fc40008010000 */
[----:B------:R-:W-:Y:S02]  /*5430*/  FMUL.FTZ R32, R32, R105 ;  /* 0x0000006920207220 */ /* 0x000fe40000410000 */
[----:B------:R-:W-:Y:S02]  /*5440*/  FFMA.FTZ R106, R56, R2, R106 ;  /* 0x00000002386a7223 */ /* 0x000fe4000001006a */
[----:B------:R-:W-:Y:S02]  /*5450*/  FFMA.FTZ R99, R45, R100, R99 ;  /* 0x000000642d637223 */ /* 0x000fe40000010063 */
[----:B------:R-:W-:Y:S02]  /*5460*/  FADD.FTZ R45, R117, UR4 ;  /* 0x00000004752d7e21 */ /* 0x000fe40008010000 */
[----:B------:R-:W-:Y:S02]  /*5470*/  FMUL.FTZ R2, R33, R104 ;  /* 0x0000006821027220 */ /* 0x000fe40000410000 */
[----:B----4-:R-:W-:Y:S01]  /*5480*/  FFMA.FTZ R5, R32, R31, R5 ;  /* 0x0000001f20057223 */ /* 0x010fe20000010005 */
[----:B------:R-:W-:Y:S01]  /*5490*/  STL [R1+0x3c], R81 ;  /* 0x00003c5101007387 */ /* 0x000fe20000100800 */
[----:B------:R-:W-:-:S03]  /*54a0*/  FADD.FTZ R33, -R9, R134 ;  /* 0x0000008609217221 */ /* 0x000fc60000010100 */
[----:B------:R-:W-:Y:S01]  /*54b0*/  STL [R1+0x40], R5 ;  /* 0x0000400501007387 */ /* 0x000fe20000100800 */
[----:B--2---:R-:W-:-:S05]  /*54c0*/  FFMA.FTZ R3, R2, R45, R3 ;  /* 0x0000002d02037223 */ /* 0x004fca0000010003 */
[----:B------:R0:W-:Y:S04]  /*54d0*/  STL [R1+0x44], R3 ;  /* 0x0000440301007387 */ /* 0x0001e80000100800 */
[----:B------:R-:W2:Y:S04]  /*54e0*/  LDL.LU R9, [R1+0x50] ;  /* 0x0000500001097983 */ /* 0x000ea80000300800 */
[----:B------:R-:W3:Y:S01]  /*54f0*/  LDL.LU R82, [R1+0x4c] ;  /* 0x00004c0001527983 */ /* 0x000ee20000300800 */
[C---:B------:R-:W-:Y:S02]  /*5500*/  FMUL.FTZ R24, R21.reuse, R24 ;  /* 0x0000001815187220 */ /* 0x040fe40000410000 */
[----:B------:R-:W-:-:S02]  /*5510*/  FMUL.FTZ R21, R21, UR43 ;  /* 0x0000002b15157c20 */ /* 0x000fc40008410000 */
[----:B------:R-:W-:Y:S02]  /*5520*/  FMUL.FTZ R31, R105, R31 ;  /* 0x0000001f691f7220 */ /* 0x000fe40000410000 */
[----:B------:R-:W-:Y:S02]  /*5530*/  FMUL.FTZ R21, R21, R6 ;  /* 0x0000000615157220 */ /* 0x000fe40000410000 */
[----:B------:R-:W-:Y:S02]  /*5540*/  FADD.FTZ R25, -R8, R135 ;  /* 0x0000008708197221 */ /* 0x000fe40000010100 */
[----:B------:R-:W-:Y:S02]  /*5550*/  FMUL.FTZ R105, R105, UR43 ;  /* 0x0000002b69697c20 */ /* 0x000fe40008410000 */
[----:B------:R-:W-:Y:S02]  /*5560*/  FFMA.FTZ R0, R55, R0, R21 ;  /* 0x0000000037007223 */ /* 0x000fe40000010015 */
[----:B------:R-:W-:-:S02]  /*5570*/  FMUL.FTZ R105, R105, R25 ;  /* 0x0000001969697220 */ /* 0x000fc40000410000 */
[----:B------:R-:W-:Y:S02]  /*5580*/  FFMA.FTZ R46, R46, R99, R98 ;  /* 0x000000632e2e7223 */ /* 0x000fe40000010062 */
[----:B------:R-:W-:Y:S02]  /*5590*/  FADD.FTZ R149, R0, R149 ;  /* 0x0000009500957221 */ /* 0x000fe40000010000 */
[C---:B------:R-:W-:Y:S02]  /*55a0*/  FMUL.FTZ R45, R104.reuse, R45 ;  /* 0x0000002d682d7220 */ /* 0x040fe40000410000 */
[----:B------:R-:W-:Y:S02]  /*55b0*/  FFMA.FTZ R0, R57, R32, R105 ;  /* 0x0000002039007223 */ /* 0x000fe40000010069 */
[----:B------:R-:W-:Y:S02]  /*55c0*/  FMUL.FTZ R104, R104, UR43 ;  /* 0x0000002b68687c20 */ /* 0x000fe40008410000 */
[----:B------:R-:W-:-:S02]  /*55d0*/  FFMA.FTZ R47, R47, R46, R97 ;  /* 0x0000002e2f2f7223 */ /* 0x000fc40000010061 */
[----:B------:R-:W-:Y:S02]  /*55e0*/  FADD.FTZ R32, -R10, R133 ;  /* 0x000000850a207221 */ /* 0x000fe40000010100 */
[----:B------:R-:W-:Y:S02]  /*55f0*/  FMUL.FTZ R7, R103, UR43 ;  /* 0x0000002b67077c20 */ /* 0x000fe40008410000 */
[----:B------:R-:W-:Y:S02]  /*5600*/  FMUL.FTZ R104, R104, R33 ;  /* 0x0000002168687220 */ /* 0x000fe40000410000 */
[----:B------:R-:W-:Y:S02]  /*5610*/  FADD.FTZ R147, R0, R147 ;  /* 0x0000009300937221 */ /* 0x000fe40000010000 */
[----:B------:R-:W-:Y:S02]  /*5620*/  FFMA.FTZ R48, R48, R47, R96 ;  /* 0x0000002f30307223 */ /* 0x000fe40000010060 */
[----:B------:R-:W-:-:S02]  /*5630*/  FADD.FTZ R0, R157, UR4 ;  /* 0x000000049d007e21 */ /* 0x000fc40008010000 */
[----:B0-----:R-:W-:Y:S02]  /*5640*/  FADD.FTZ R3, R118, UR4 ;  /* 0x0000000476037e21 */ /* 0x001fe40008010000 */
[----:B------:R-:W-:Y:S02]  /*5650*/  FMUL.FTZ R5, R34, R103 ;  /* 0x0000006722057220 */ /* 0x000fe40000410000 */
[----:B------:R-:W-:Y:S02]  /*5660*/  FMUL.FTZ R7, R7, R32 ;  /* 0x0000002007077220 */ /* 0x000fe40000410000 */
[----:B------:R-:W-:Y:S02]  /*5670*/  FFMA.FTZ R104, R58, R2, R104 ;  /* 0x000000023a687223 */ /* 0x000fe40000010068 */
[----:B------:R-:W-:Y:S02]  /*5680*/  FADD.FTZ R2, R156, UR4 ;  /* 0x000000049c027e21 */ /* 0x000fe40008010000 */
[----:B------:R-:W-:-:S02]  /*5690*/  FMUL.FTZ R10, R48, R0 ;  /* 0x00000000300a7220 */ /* 0x000fc40000410000 */
[-C--:B-----5:R-:W-:Y:S02]  /*56a0*/  FFMA.FTZ R16, R5, R3.reuse, R16 ;  /* 0x0000000305107223 */ /* 0x0a0fe40000010010 */
[----:B------:R-:W-:Y:S02]  /*56b0*/  FMUL.FTZ R103, R103, R3 ;  /* 0x0000000367677220 */ /* 0x000fe40000410000 */
[----:B------:R-:W-:Y:S02]  /*56c0*/  FFMA.FTZ R5, R59, R5, R7 ;  /* 0x000000053b057223 */ /* 0x000fe40000010007 */
[----:B------:R-:W-:Y:S02]  /*56d0*/  FADD.FTZ R3, R155, UR4 ;  /* 0x000000049b037e21 */ /* 0x000fe40008010000 */
[----:B------:R-:W-:Y:S02]  /*56e0*/  FMUL.FTZ R81, R47, R2 ;  /* 0x000000022f517220 */ /* 0x000fe40000410000 */
[----:B------:R-:W-:-:S02]  /*56f0*/  FFMA.FTZ R7, R19, R10, RZ ;  /* 0x0000000a13077223 */ /* 0x000fc400000100ff */
[----:B------:R-:W-:Y:S02]  /*5700*/  FADD.FTZ R84, R120, UR4 ;  /* 0x0000000478547e21 */ /* 0x000fe40008010000 */
[----:B------:R-:W-:Y:S02]  /*5710*/  FMUL.FTZ R36, R36, R43 ;  /* 0x0000002b24247220 */ /* 0x000fe40000410000 */
[----:B------:R-:W-:Y:S02]  /*5720*/  FADD.FTZ R8, R154, UR4 ;  /* 0x000000049a087e21 */ /* 0x000fe40008010000 */
[----:B------:R-:W-:Y:S02]  /*5730*/  FMUL.FTZ R34, R46, R3 ;  /* 0x000000032e227220 */ /* 0x000fe40000410000 */
[----:B------:R-:W-:Y:S02]  /*5740*/  FFMA.FTZ R7, R18, R81, R7 ;  /* 0x0000005112077223 */ /* 0x000fe40000010007 */
[----:B------:R-:W-:-:S02]  /*5750*/  FADD.FTZ R153, R80, R153 ;  /* 0x0000009950997221 */ /* 0x000fc40000010000 */
[----:B------:R-:W-:Y:S02]  /*5760*/  FADD.FTZ R21, R121, UR4 ;  /* 0x0000000479157e21 */ /* 0x000fe40008010000 */
[----:B------:R-:W-:Y:S02]  /*5770*/  FMUL.FTZ R80, R99, R8 ;  /* 0x0000000863507220 */ /* 0x000fe40000410000 */
[----:B------:R-:W-:Y:S01]  /*5780*/  FFMA.FTZ R7, R17, R34, R7 ;  /* 0x0000002211077223 */ /* 0x000fe20000010007 */
[----:B------:R0:W-:Y:S01]  /*5790*/  STL [R1+0x48], R16 ;  /* 0x0000481001007387 */ /* 0x0001e20000100800 */
[----:B------:R-:W-:Y:S02]  /*57a0*/  FMUL.FTZ R83, R100, R21 ;  /* 0x0000001564537220 */ /* 0x000fe40000410000 */
[----:B------:R-:W-:Y:S02]  /*57b0*/  FFMA.FTZ R7, R15, R80, R7 ;  /* 0x000000500f077223 */ /* 0x000fe40000010007 */
[----:B------:R-:W-:-:S02]  /*57c0*/  FMUL.FTZ R44, R35, R26 ;  /* 0x0000001a232c7220 */ /* 0x000fc40000410000 */
[----:B------:R-:W-:Y:S01]  /*57d0*/  FADD.FTZ R35, -R11, R132 ;  /* 0x000000840b237221 */ /* 0x000fe20000010100 */
[----:B0-----:R-:W-:Y:S01]  /*57e0*/  SHF.L.U32 R16, R95, 0x4, RZ ;  /* 0x000000045f107819 */ /* 0x001fe200000006ff */
[----:B------:R-:W-:Y:S02]  /*57f0*/  FFMA.FTZ R7, R14, R83, R7 ;  /* 0x000000530e077223 */ /* 0x000fe40000010007 */
[----:B------:R-:W-:Y:S01]  /*5800*/  FMUL.FTZ R11, R66, R10 ;  /* 0x0000000a420b7220 */ /* 0x000fe20000410000 */
[----:B------:R-:W-:-:S05]  /*5810*/  LEA.HI.SX32 R10, R16, R16, 0x1b ;  /* 0x00000010100a7211 */ /* 0x000fca00078fdaff */
[----:B------:R-:W-:Y:S01]  /*5820*/  STS [R10.X4+0x4200], R11 ;  /* 0x0042000b0a007388 */ /* 0x000fe20000004800 */
[----:B------:R-:W-:Y:S02]  /*5830*/  FMUL.FTZ R81, R65, R81 ;  /* 0x0000005141517220 */ /* 0x000fe40000410000 */
[----:B------:R-:W-:Y:S02]  /*5840*/  FMUL.FTZ R34, R64, R34 ;  /* 0x0000002240227220 */ /* 0x000fe40000410000 */
[----:B------:R-:W-:Y:S02]  /*5850*/  FMUL.FTZ R80, R63, R80 ;  /* 0x000000503f507220 */ /* 0x000fe40000410000 */
[-C--:B--2---:R-:W-:Y:S02]  /*5860*/  FFMA.FTZ R9, R36, R84.reuse, R9 ;  /* 0x0000005424097223 */ /* 0x084fe40000010009 */
[----:B------:R-:W-:-:S03]  /*5870*/  FMUL.FTZ R84, R43, R84 ;  /* 0x000000542b547220 */ /* 0x000fc60000410000 */
[----:B------:R0:W-:Y:S04]  /*5880*/  STL [R1+0x50], R9 ;  /* 0x0000500901007387 */ /* 0x0001e80000100800 */
[----:B------:R-:W2:Y:S04]  /*5890*/  LDL R86, [R1+0x24] ;  /* 0x0000240001567983 */ /* 0x000ea80000100800 */
[----:B------:R-:W4:Y:S01]  /*58a0*/  LDL R85, [R1+0x20] ;  /* 0x0000200001557983 */ /* 0x000f220000100800 */
[----:B0-----:R-:W-:Y:S02]  /*58b0*/  FMUL.FTZ R9, R43, UR43 ;  /* 0x0000002b2b097c20 */ /* 0x001fe40008410000 */
[----:B------:R-:W-:-:S02]  /*58c0*/  FADD.FTZ R43, R119, UR4 ;  /* 0x00000004772b7e21 */ /* 0x000fc40008010000 */
[----:B------:R-:W-:Y:S02]  /*58d0*/  FMUL.FTZ R9, R9, R13 ;  /* 0x0000000d09097220 */ /* 0x000fe40000410000 */
[-C--:B---3--:R-:W-:Y:S02]  /*58e0*/  FFMA.FTZ R82, R44, R43.reuse, R82 ;  /* 0x0000002b2c527223 */ /* 0x088fe40000010052 */
[C---:B------:R-:W-:Y:S02]  /*58f0*/  FMUL.FTZ R43, R26.reuse, R43 ;  /* 0x0000002b1a2b7220 */ /* 0x040fe40000410000 */
[----:B------:R-:W-:Y:S02]  /*5900*/  FMUL.FTZ R26, R26, UR43 ;  /* 0x0000002b1a1a7c20 */ /* 0x000fe40008410000 */
[----:B------:R-:W-:Y:S01]  /*5910*/  FFMA.FTZ R13, R13, R84, R7 ;  /* 0x000000540d0d7223 */ /* 0x000fe20000010007 */
[----:B------:R-:W-:Y:S01]  /*5920*/  IADD3 R7, R16, 0x1, RZ ;  /* 0x0000000110077810 */ /* 0x000fe20007ffe0ff */
[----:B------:R-:W-:Y:S01]  /*5930*/  FMUL.FTZ R11, R26, R35 ;  /* 0x000000231a0b7220 */ /* 0x000fe20000410000 */
[----:B------:R0:W-:Y:S01]  /*5940*/  STL [R1+0x4c], R82 ;  /* 0x00004c5201007387 */ /* 0x0001e20000100800 */
[----:B------:R-:W-:Y:S01]  /*5950*/  FFMA.FTZ R35, R35, R43, R13 ;  /* 0x0000002b23237223 */ /* 0x000fe2000001000d */
[----:B------:R-:W-:-:S02]  /*5960*/  IADD3 R13, R16, 0x2, RZ ;  /* 0x00000002100d7810 */ /* 0x000fc40007ffe0ff */
[----:B------:R-:W-:Y:S01]  /*5970*/  LEA.HI.SX32 R7, R7, R16, 0x1b ;  /* 0x0000001007077211 */ /* 0x000fe200078fdaff */
[----:B------:R-:W-:Y:S01]  /*5980*/  FMUL.FTZ R84, R61, R84 ;  /* 0x000000543d547220 */ /* 0x000fe20000410000 */
[----:B------:R-:W-:Y:S01]  /*5990*/  LEA.HI.SX32 R13, R13, R16, 0x1b ;  /* 0x000000100d0d7211 */ /* 0x000fe200078fdaff */
[----:B------:R-:W3:Y:S01]  /*59a0*/  LDL R109, [R1+0x1c] ;  /* 0x00001c00016d7983 */ /* 0x000ee20000100800 */
[----:B0-----:R-:W-:-:S03]  /*59b0*/  IADD3 R82, R16, 0x3, RZ ;  /* 0x0000000310527810 */ /* 0x001fc60007ffe0ff */
[----:B------:R-:W-:Y:S01]  /*59c0*/  STS [R7.X4+0x4204], R81 ;  /* 0x0042045107007388 */ /* 0x000fe20000004800 */
[----:B------:R-:W-:-:S03]  /*59d0*/  LEA.HI.SX32 R82, R82, R16, 0x1b ;  /* 0x0000001052527211 */ /* 0x000fc600078fdaff */
[----:B------:R-:W-:Y:S04]  /*59e0*/  STS [R13.X4+0x4208], R34 ;  /* 0x004208220d007388 */ /* 0x000fe80000004800 */
[----:B------:R-:W-:Y:S04]  /*59f0*/  STS [R82.X4+0x420c], R80 ;  /* 0x00420c5052007388 */ /* 0x000fe80000004800 */
[----:B------:R0:W-:Y:S04]  /*5a00*/  STS [R10.X4+0x4214], R84 ;  /* 0x004214540a007388 */ /* 0x0001e80000004800 */
[----:B------:R-:W5:Y:S04]  /*5a10*/  LDL R108, [R1+0x18] ;  /* 0x00001800016c7983 */ /* 0x000f680000100800 */
[----:B0-----:R-:W3:Y:S01]  /*5a20*/  LDL R84, [R1+0xc] ;  /* 0x00000c0001547983 */ /* 0x001ee20000100800 */
[----:B------:R-:W-:-:S04]  /*5a30*/  FFMA.FTZ R35, R32, R103, R35 ;  /* 0x0000006720237223 */ /* 0x000fc80000010023 */
[----:B------:R-:W-:-:S04]  /*5a40*/  FFMA.FTZ R35, R33, R45, R35 ;  /* 0x0000002d21237223 */ /* 0x000fc80000010023 */
[----:B------:R-:W-:-:S04]  /*5a50*/  FFMA.FTZ R35, R25, R31, R35 ;  /* 0x0000001f19237223 */ /* 0x000fc80000010023 */
[----:B------:R-:W-:-:S04]  /*5a60*/  FFMA.FTZ R35, R29, R30, R35 ;  /* 0x0000001e1d237223 */ /* 0x000fc80000010023 */
[----:B------:R-:W-:Y:S02]  /*5a70*/  FFMA.FTZ R35, R6, R24, R35 ;  /* 0x0000001806237223 */ /* 0x000fe40000010023 */
[-C--:B------:R-:W-:Y:S02]  /*5a80*/  FMUL.FTZ R6, R54, R23.reuse ;  /* 0x0000001736067220 */ /* 0x080fe40000410000 */
[----:B------:R-:W-:Y:S02]  /*5a90*/  FFMA.FTZ R35, R22, R23, R35 ;  /* 0x0000001716237223 */ /* 0x000fe40000010023 */
[-C--:B------:R-:W-:Y:S02]  /*5aa0*/  FMUL.FTZ R23, R20, R12.reuse ;  /* 0x0000000c14177220 */ /* 0x080fe40000410000 */
[----:B------:R-:W-:Y:S02]  /*5ab0*/  FMUL.FTZ R12, R51, R12 ;  /* 0x0000000c330c7220 */ /* 0x000fe40000410000 */
[----:B------:R-:W-:Y:S01]  /*5ac0*/  FFMA.FTZ R35, R4, R28, R35 ;  /* 0x0000001c04237223 */ /* 0x000fe20000010023 */
[----:B------:R0:W-:Y:S04]  /*5ad0*/  STS [R10.X4+0x4230], R6 ;  /* 0x004230060a007388 */ /* 0x0001e80000004800 */
[----:B------:R1:W-:Y:S04]  /*5ae0*/  STS [R10.X4+0x423c], R12 ;  /* 0x00423c0c0a007388 */ /* 0x0003e80000004800 */
[----:B------:R-:W5:Y:S04]  /*5af0*/  LDL R4, [R1] ;  /* 0x0000000001047983 */ /* 0x000f680000100800 */
[----:B0-----:R-:W5:Y:S04]  /*5b00*/  LDL R6, [R1+0x4] ;  /* 0x0000040001067983 */ /* 0x001f680000100800 */
[----:B-1----:R-:W5:Y:S01]  /*5b10*/  LDL R12, [R1+0x8] ;  /* 0x00000800010c7983 */ /* 0x002f620000100800 */
[----:B--2---:R-:W-:-:S03]  /*5b20*/  FMUL.FTZ R126, R86, R126 ;  /* 0x0000007e567e7220 */ /* 0x004fc60000410000 */
[----:B------:R-:W2:Y:S01]  /*5b30*/  LDL R86, [R1+0x14] ;  /* 0x0000140001567983 */ /* 0x000ea20000100800 */
[----:B----4-:R-:W-:-:S03]  /*5b40*/  FMUL.FTZ R127, R85, R127 ;  /* 0x0000007f557f7220 */ /* 0x010fc60000410000 */
[----:B------:R-:W4:Y:S01]  /*5b50*/  LDL R85, [R1+0x10] ;  /* 0x0000100001557983 */ /* 0x000f220000100800 */
[----:B---3--:R-:W-:-:S03]  /*5b60*/  FMUL.FTZ R132, R84, R132 ;  /* 0x0000008454847220 */ /* 0x008fc60000410000 */
[----:B------:R-:W3:Y:S01]  /*5b70*/  LDL.LU R84, [R1+0x54] ;  /* 0x0000540001547983 */ /* 0x000ee20000300800 */
        /* <DEDUP_REMOVED lines=17> */
[----:B------:R1:W-:Y:S01]  /*5c90*/  STS [R10.X4+0x4238], R22 ;  /* 0x004238160a007388 */ /* 0x0003e20000004800 */
[----:B------:R-:W-:Y:S01]  /*5ca0*/  FADD.FTZ R148, R106, R148 ;  /* 0x000000946a947221 */ /* 0x000fe20000010000 */
[C---:B0-----:R-:W-:Y:S01]  /*5cb0*/  IADD3 R83, R95.reuse, 0x80, RZ ;  /* 0x000000805f537810 */ /* 0x041fe20007ffe0ff */
[----:B------:R-:W-:Y:S01]  /*5cc0*/  FADD.FTZ R146, R104, R146 ;  /* 0x0000009268927221 */ /* 0x000fe20000010000 */
[----:B------:R-:W-:-:S02]  /*5cd0*/  IADD3 R111, R95, 0x100, RZ ;  /* 0x000001005f6f7810 */ /* 0x000fc40007ffe0ff */
[C---:B------:R-:W-:Y:S02]  /*5ce0*/  IADD3 R110, R95.reuse, 0x180, RZ ;  /* 0x000001805f6e7810 */ /* 0x040fe40007ffe0ff */
[C---:B------:R-:W-:Y:S02]  /*5cf0*/  IADD3 R107, R95.reuse, 0x200, RZ ;  /* 0x000002005f6b7810 */ /* 0x040fe40007ffe0ff */
[C---:B------:R-:W-:Y:S02]  /*5d00*/  IADD3 R106, R95.reuse, 0x280, RZ ;  /* 0x000002805f6a7810 */ /* 0x040fe40007ffe0ff */
[C---:B------:R-:W-:Y:S02]  /*5d10*/  IADD3 R105, R95.reuse, 0x300, RZ ;  /* 0x000003005f697810 */ /* 0x040fe40007ffe0ff */
[C---:B------:R-:W-:Y:S02]  /*5d20*/  IADD3 R104, R95.reuse, 0x380, RZ ;  /* 0x000003805f687810 */ /* 0x040fe40007ffe0ff */
[----:B-1----:R-:W-:-:S02]  /*5d30*/  IADD3 R103, R95, 0x400, RZ ;  /* 0x000004005f677810 */ /* 0x002fc40007ffe0ff */
[C---:B------:R-:W-:Y:S02]  /*5d40*/  IADD3 R102, R95.reuse, 0x480, RZ ;  /* 0x000004805f667810 */ /* 0x040fe40007ffe0ff */
[C---:B------:R-:W-:Y:S02]  /*5d50*/  IADD3 R101, R95.reuse, 0x500, RZ ;  /* 0x000005005f657810 */ /* 0x040fe40007ffe0ff */
[C---:B------:R-:W-:Y:S02]  /*5d60*/  IADD3 R98, R95.reuse, 0x580, RZ ;  /* 0x000005805f627810 */ /* 0x040fe40007ffe0ff */
[C---:B------:R-:W-:Y:S02]  /*5d70*/  IADD3 R96, R95.reuse, 0x600, RZ ;  /* 0x000006005f607810 */ /* 0x040fe40007ffe0ff */
[C---:B------:R-:W-:Y:S02]  /*5d80*/  IADD3 R80, R95.reuse, 0x700, RZ ;  /* 0x000007005f507810 */ /* 0x040fe40007ffe0ff */
[----:B------:R-:W-:-:S02]  /*5d90*/  IADD3 R45, R95, 0x780, RZ ;  /* 0x000007805f2d7810 */ /* 0x000fc40007ffe0ff */
[-C--:B------:R-:W-:Y:S01]  /*5da0*/  LEA.HI.SX32 R20, R95, R95.reuse, 0x1b ;  /* 0x0000005f5f147211 */ /* 0x080fe200078fdaff */
[----:B------:R-:W-:Y:S01]  /*5db0*/  BAR.SYNC.DEFER_BLOCKING 0x0 ;  /* 0x0000000000007b1d */ /* 0x000fe20000010000 */
[-C--:B------:R-:W-:Y:S02]  /*5dc0*/  LEA.HI.SX32 R83, R83, R95.reuse, 0x1b ;  /* 0x0000005f53537211 */ /* 0x080fe400078fdaff */
[-C--:B------:R-:W-:Y:S02]  /*5dd0*/  LEA.HI.SX32 R111, R111, R95.reuse, 0x1b ;  /* 0x0000005f6f6f7211 */ /* 0x080fe400078fdaff */
[-C--:B------:R-:W-:Y:S02]  /*5de0*/  LEA.HI.SX32 R110, R110, R95.reuse, 0x1b ;  /* 0x0000005f6e6e7211 */ /* 0x080fe400078fdaff */
[-C--:B------:R-:W-:Y:S02]  /*5df0*/  LEA.HI.SX32 R107, R107, R95.reuse, 0x1b ;  /* 0x0000005f6b6b7211 */ /* 0x080fe400078fdaff */
[----:B------:R-:W-:-:S02]  /*5e00*/  LEA.HI.SX32 R106, R106, R95, 0x1b ;  /* 0x0000005f6a6a7211 */ /* 0x000fc400078fdaff */
[-C--:B------:R-:W-:Y:S02]  /*5e10*/  LEA.HI.SX32 R105, R105, R95.reuse, 0x1b ;  /* 0x0000005f69697211 */ /* 0x080fe400078fdaff */
[-C--:B------:R-:W-:Y:S02]  /*5e20*/  LEA.HI.SX32 R104, R104, R95.reuse, 0x1b ;  /* 0x0000005f68687211 */ /* 0x080fe400078fdaff */
[-C--:B------:R-:W-:Y:S02]  /*5e30*/  LEA.HI.SX32 R103, R103, R95.reuse, 0x1b ;  /* 0x0000005f67677211 */ /* 0x080fe400078fdaff */
[-C--:B------:R-:W-:Y:S02]  /*5e40*/  LEA.HI.SX32 R102, R102, R95.reuse, 0x1b ;  /* 0x0000005f66667211 */ /* 0x080fe400078fdaff */
[-C--:B------:R-:W-:Y:S02]  /*5e50*/  LEA.HI.SX32 R101, R101, R95.reuse, 0x1b ;  /* 0x0000005f65657211 */ /* 0x080fe400078fdaff */
[----:B------:R-:W-:-:S02]  /*5e60*/  LEA.HI.SX32 R98, R98, R95, 0x1b ;  /* 0x0000005f62627211 */ /* 0x000fc400078fdaff */
[-C--:B------:R-:W-:Y:S02]  /*5e70*/  LEA.HI.SX32 R96, R96, R95.reuse, 0x1b ;  /* 0x0000005f60607211 */ /* 0x080fe400078fdaff */
[-C--:B------:R-:W-:Y:S01]  /*5e80*/  LEA.HI.SX32 R87, R87, R95.reuse, 0x1b ;  /* 0x0000005f57577211 */ /* 0x080fe200078fdaff */
[----:B------:R-:W-:Y:S01]  /*5e90*/  FMUL.FTZ R128, R109, R128 ;  /* 0x000000806d807220 */ /* 0x000fe20000410000 */
[-C--:B------:R-:W-:Y:S01]  /*5ea0*/  LEA.HI.SX32 R80, R80, R95.reuse, 0x1b ;  /* 0x0000005f50507211 */ /* 0x080fe200078fdaff */
[----:B------:R-:W-:Y:S01]  /*5eb0*/  FFMA.FTZ R22, R27, R42, R35 ;  /* 0x0000002a1b167223 */ /* 0x000fe20000010023 */
[----:B------:R-:W-:Y:S01]  /*5ec0*/  LEA.HI.SX32 R45, R45, R95, 0x1b ;  /* 0x0000005f2d2d7211 */ /* 0x000fe200078fdaff */
[----:B------:R-:W0:Y:S01]  /*5ed0*/  LDS R97, [R20.X4+0x4200] ;  /* 0x0042000014617984 */ /* 0x000e220000004800 */
[----:B-----5:R-:W-:-:S03]  /*5ee0*/  FMUL.FTZ R133, R12, R133 ;  /* 0x000000850c857220 */ /* 0x020fc60000410000 */
[----:B------:R-:W1:Y:S01]  /*5ef0*/  LDS R81, [R83.X4+0x4400] ;  /* 0x0044000053517984 */ /* 0x000e620000004800 */
[----:B------:R-:W-:-:S03]  /*5f00*/  FMUL.FTZ R135, R4, R135 ;  /* 0x0000008704877220 */ /* 0x000fc60000410000 */
[----:B------:R-:W0:Y:S01]  /*5f10*/  LDS R24, [R111.X4+0x4600] ;  /* 0x004600006f187984 */ /* 0x000e220000004800 */
[----:B------:R-:W-:-:S03]  /*5f20*/  MOV R12, R95 ;  /* 0x0000005f000c7202 */ /* 0x000fc60000000f00 */
[----:B------:R-:W0:Y:S01]  /*5f30*/  LDS R25, [R110.X4+0x4800] ;  /* 0x004800006e197984 */ /* 0x000e220000004800 */
[----:B------:R-:W-:-:S03]  /*5f40*/  UIMAD UR34, UR13, UR34, URZ ;  /* 0x000000220d2272a4 */ /* 0x000fc6000f8e023f */
[----:B------:R-:W0:Y:S04]  /*5f50*/  LDS R26, [R107.X4+0x4a00] ;  /* 0x004a00006b1a7984 */ /* 0x000e280000004800 */
        /* <DEDUP_REMOVED lines=10> */
[----:B------:R-:W0:Y:S01]  /*6000*/  LDS R43, [R45.X4+0x6000] ;  /* 0x006000002d2b7984 */ /* 0x000e220000004800 */
[----:B------:R-:W-:-:S03]  /*6010*/  IMAD.U32 R4, RZ, RZ, UR14 ;  /* 0x0000000eff047e24 */ /* 0x000fc6000f8e00ff */
[----:B------:R-:W-:Y:S01]  /*6020*/  STS [R10.X4+0x6300], R126 ;  /* 0x0063007e0a007388 */ /* 0x000fe20000004800 */
[----:B------:R-:W-:-:S03]  /*6030*/  FMUL.FTZ R134, R6, R134 ;  /* 0x0000008606867220 */ /* 0x000fc60000410000 */
[----:B------:R-:W-:Y:S01]  /*6040*/  STS [R7.X4+0x6304], R127 ;  /* 0x0063047f07007388 */ /* 0x000fe20000004800 */
[----:B------:R-:W-:-:S03]  /*6050*/  MOV R6, UR14 ;  /* 0x0000000e00067c02 */ /* 0x000fc60008000f00 */
[----:B------:R5:W-:Y:S01]  /*6060*/  STS [R13.X4+0x6308], R128 ;  /* 0x006308800d007388 */ /* 0x000be20000004800 */
[----:B------:R-:W-:Y:S01]  /*6070*/  UIMAD UR36, UR13, UR36, URZ ;  /* 0x000000240d2472a4 */ /* 0x000fe2000f8e023f */
[----:B------:R-:W-:Y:S01]  /*6080*/  FADD.FTZ R145, R5, R145 ;  /* 0x0000009105917221 */ /* 0x000fe20000010000 */
[----:B------:R-:W-:Y:S01]  /*6090*/  UIMAD UR34, UR14, UR35, UR34 ;  /* 0x000000230e2272a4 */ /* 0x000fe2000f8e0222 */
[----:B-----5:R-:W-:Y:S01]  /*60a0*/  IMAD.MOV.U32 R13, RZ, RZ, RZ ;  /* 0x000000ffff0d7224 */ /* 0x020fe200078e00ff */
[----:B------:R-:W-:-:S03]  /*60b0*/  UIMAD UR36, UR14, UR37, UR36 ;  /* 0x000000250e2472a4 */ /* 0x000fc6000f8e0224 */
[----:B------:R-:W-:-:S04]  /*60c0*/  IMAD.WIDE.U32 R4, R4, c[0x0][0x298], R12 ;  /* 0x0000a60004047a25 */ /* 0x000fc800078e000c */
[----:B------:R-:W-:Y:S01]  /*60d0*/  IMAD.WIDE.U32 R6, R6, c[0x0][0x2b8], R12 ;  /* 0x0000ae0006067a25 */ /* 0x000fe200078e000c */
[----:B------:R-:W-:Y:S01]  /*60e0*/  IADD3 R5, R5, UR34, RZ ;  /* 0x0000002205057c10 */ /* 0x000fe2000fffe0ff */
[----:B------:R-:W-:Y:S01]  /*60f0*/  ULDC.64 UR34, c[0x0][0x2a0] ;  /* 0x0000a80000227ab9 */ /* 0x000fe20000000a00 */
[----:B------:R-:W-:Y:S01]  /*6100*/  MOV R12, UR11 ;  /* 0x0000000b000c7c02 */ /* 0x000fe20008000f00 */
[----:B------:R-:W-:Y:S01]  /*6110*/  FFMA.FTZ R44, R60, R44, R11 ;  /* 0x0000002c3c2c7223 */ /* 0x000fe2000001000b */
[----:B------:R-:W-:Y:S01]  /*6120*/  IADD3 R7, R7, UR36, RZ ;  /* 0x0000002407077c10 */ /* 0x000fe2000fffe0ff */
[----:B------:R-:W-:Y:S01]  /*6130*/  UIMAD UR34, UR10, UR34, URZ ;  /* 0x000000220a2272a4 */ /* 0x000fe2000f8e023f */
[----:B------:R-:W-:Y:S01]  /*6140*/  MOV R11, UR11 ;  /* 0x0000000b000b7c02 */ /* 0x000fe20008000f00 */
[----:B------:R-:W-:Y:S01]  /*6150*/  FMUL.FTZ R129, R108, R129 ;  /* 0x000000816c817220 */ /* 0x000fe20000410000 */
[----:B------:R-:W-:Y:S01]  /*6160*/  ULDC.64 UR36, c[0x0][0x2c0] ;  /* 0x0000b00000247ab9 */ /* 0x000fe20000000a00 */
[----:B------:R-:W-:Y:S01]  /*6170*/  IMAD.WIDE.U32 R4, R12, c[0x0][0x2a0], R4 ;  /* 0x0000a8000c047a25 */ /* 0x000fe200078e0004 */
[----:B------:R-:W-:-:S03]  /*6180*/  UIMAD UR34, UR11, UR35, UR34 ;  /* 0x000000230b2272a4 */ /* 0x000fc6000f8e0222 */
[----:B------:R-:W-:Y:S01]  /*6190*/  IMAD.WIDE.U32 R6, R11, c[0x0][0x2c0], R6 ;  /* 0x0000b0000b067a25 */ /* 0x000fe200078e0006 */
[----:B------:R-:W-:-:S03]  /*61a0*/  USHF.R.S32.HI UR35, URZ, 0x1f, UR38 ;  /* 0x0000001f3f237899 */ /* 0x000fc60008011426 */
[----:B------:R-:W-:Y:S01]  /*61b0*/  IMAD.U32 R11, RZ, RZ, UR38 ;  /* 0x00000026ff0b7e24 */ /* 0x000fe2000f8e00ff */
[----:B------:R5:W-:Y:S01]  /*61c0*/  STS [R82.X4+0x630c], R129 ;  /* 0x00630c8152007388 */ /* 0x000be20000004800 */
[----:B------:R-:W-:Y:S02]  /*61d0*/  IADD3 R108, R5, UR34, RZ ;  /* 0x00000022056c7c10 */ /* 0x000fe4000fffe0ff */
[----:B------:R-:W-:Y:S01]  /*61e0*/  IADD3 R12, P0, R4, UR38, RZ ;  /* 0x00000026040c7c10 */ /* 0x000fe2000ff1e0ff */
[----:B------:R-:W-:Y:S01]  /*61f0*/  UIMAD UR36, UR10, UR36, URZ ;  /* 0x000000240a2472a4 */ /* 0x000fe2000f8e023f */
[----:B-----5:R-:W-:Y:S01]  /*6200*/  FMUL.FTZ R82, R37, R100 ;  /* 0x0000006425527220 */ /* 0x020fe20000410000 */
[----:B------:R-:W-:Y:S02]  /*6210*/  IADD3 R37, -R11, c[0x0][0x168], -R95 ;  /* 0x00005a000b257a10 */ /* 0x000fe40007ffe95f */
[----:B------:R-:W-:Y:S02]  /*6220*/  IADD3.X R13, R108, UR35, RZ, P0, !PT ;  /* 0x000000236c0d7c10 */ /* 0x000fe400087fe4ff */
[----:B------:R-:W-:Y:S01]  /*6230*/  ISETP.GE.AND P0, PT, R37, 0x1, PT ;  /* 0x000000012500780c */ /* 0x000fe20003f06270 */
[----:B------:R-:W-:Y:S01]  /*6240*/  FMUL.FTZ R136, R165, R136 ;  /* 0x00000088a5887220 */ /* 0x000fe20000410000 */
[----:B------:R-:W-:Y:S01]  /*6250*/  UIMAD UR36, UR11, UR37, UR36 ;  /* 0x000000250b2472a4 */ /* 0x000fe2000f8e0224 */
[----:B------:R-:W-:-:S02]  /*6260*/  FMUL.FTZ R137, R164, R137 ;  /* 0x00000089a4897220 */ /* 0x000fc40000410000 */
[----:B------:R-:W-:Y:S02]  /*6270*/  FMUL.FTZ R138, R163, R138 ;  /* 0x0000008aa38a7220 */ /* 0x000fe40000410000 */
[----:B------:R-:W-:Y:S02]  /*6280*/  FMUL.FTZ R139, R162, R139 ;  /* 0x0000008ba28b7220 */ /* 0x000fe40000410000 */
[----:B------:R-:W-:Y:S02]  /*6290*/  FMUL.FTZ R140, R161, R140 ;  /* 0x0000008ca18c7220 */ /* 0x000fe40000410000 */
[----:B--2---:R-:W-:Y:S02]  /*62a0*/  FMUL.FTZ R130, R86, R130 ;  /* 0x0000008256827220 */ /* 0x004fe40000410000 */
[----:B------:R-:W-:Y:S02]  /*62b0*/  FMUL.FTZ R141, R158, R141 ;  /* 0x0000008d9e8d7220 */ /* 0x000fe40000410000 */
[----:B----4-:R-:W-:Y:S01]  /*62c0*/  FMUL.FTZ R131, R85, R131 ;  /* 0x0000008355837220 */ /* 0x010fe20000410000 */
[----:B------:R-:W-:Y:S01]  /*62d0*/  STS [R10.X4+0x6310], R130 ;  /* 0x006310820a007388 */ /* 0x000fe20000004800 */
[----:B------:R-:W-:-:S03]  /*62e0*/  IADD3 R109, R7, UR36, RZ ;  /* 0x00000024076d7c10 */ /* 0x000fc6000fffe0ff */
        /* <DEDUP_REMOVED lines=11> */
[----:B------:R-:W-:Y:S01]  /*63a0*/  BSSY B0, `(.L_x_920) ;  /* 0x0000020000007945 */ /* 0x000fe20003800000 */
[----:B---3--:R-:W-:-:S02]  /*63b0*/  FFMA.FTZ R84, R82, R21, R84 ;  /* 0x0000001552547223 */ /* 0x008fc40000010054 */
[----:B------:R-:W-:Y:S01]  /*63c0*/  BAR.SYNC.DEFER_BLOCKING 0x0 ;  /* 0x0000000000007b1d */ /* 0x000fe20000010000 */
[----:B--2---:R-:W-:Y:S01]  /*63d0*/  IADD3 R10, P1, R6, UR38, RZ ;  /* 0x00000026060a7c10 */ /* 0x004fe2000ff3e0ff */
[----:B------:R-:W-:-:S04]  /*63e0*/  FMUL.FTZ R38, R38, R99 ;  /* 0x0000006326267220 */ /* 0x000fc80000410000 */
[----:B------:R2:W-:Y:S01]  /*63f0*/  STL [R1+0x54], R84 ;  /* 0x0000545401007387 */ /* 0x0005e20000100800 */
[----:B------:R-:W-:Y:S01]  /*6400*/  IADD3.X R11, R109, UR35, RZ, P1, !PT ;  /* 0x000000236d0b7c10 */ /* 0x000fe20008ffe4ff */
[----:B------:R-:W-:Y:S02]  /*6410*/  FMUL.FTZ R100, R100, UR43 ;  /* 0x0000002b64647c20 */ /* 0x000fe40008410000 */
[----:B------:R-:W-:Y:S02]  /*6420*/  FMUL.FTZ R99, R99, UR43 ;  /* 0x0000002b63637c20 */ /* 0x000fe40008410000 */
[----:B------:R-:W-:Y:S02]  /*6430*/  FMUL.FTZ R85, R47, UR43 ;  /* 0x0000002b2f557c20 */ /* 0x000fe40008410000 */
[----:B------:R-:W-:Y:S02]  /*6440*/  FMUL.FTZ R86, R48, UR43 ;  /* 0x0000002b30567c20 */ /* 0x000fe40008410000 */
[----:B--2---:R-:W-:Y:S01]  /*6450*/  FMUL.FTZ R84, R46, UR43 ;  /* 0x0000002b2e547c20 */ /* 0x004fe20008410000 */
[----:B------:R-:W-:Y:S05]  /*6460*/  @!P0 BRA `(.L_x_921) ;  /* 0x0000013000008947 */ /* 0x000fea0003800000 */
[----:B01----:R0:W1:Y:S01]  /*6470*/  LDS R126, [R20.X4+0x6300] ;  /* 0x00630000147e7984 */ /* 0x0030620000004800 */
[----:B------:R-:W-:Y:S01]  /*6480*/  ULDC.64 UR34, c[0x0][0x2b0] ;  /* 0x0000ac0000227ab9 */ /* 0x000fe20000000a00 */
[----:B------:R-:W-:Y:S01]  /*6490*/  MOV R21, UR7 ;  /* 0x0000000700157c02 */ /* 0x000fe20008000f00 */
[----:B------:R-:W-:-:S04]  /*64a0*/  UIMAD UR34, UR42, UR34, URZ ;  /* 0x000000222a2272a4 */ /* 0x000fc8000f8e023f */
[----:B------:R-:W-:Y:S01]  /*64b0*/  UIMAD UR34, UR7, UR35, UR34 ;  /* 0x00000023072272a4 */ /* 0x000fe2000f8e0222 */
[----:B------:R-:W-:-:S05]  /*64c0*/  IMAD.WIDE.U32 R12, R21, c[0x0][0x2b0], R12 ;  /* 0x0000ac00150c7a25 */ /* 0x000fca00078e000c */
[C---:B0-----:R-:W-:Y:S02]  /*64d0*/  LEA R20, P0, R12.reuse, c[0x0][0x318], 0x2 ;  /* 0x0000c6000c147a11 */ /* 0x041fe400078010ff */
[----:B------:R-:W-:Y:S01]  /*64e0*/  IADD3 R13, R13, UR34, RZ ;  /* 0x000000220d0d7c10 */ /* 0x000fe2000fffe0ff */
[----:B------:R-:W-:Y:S02]  /*64f0*/  ULDC.64 UR34, c[0x0][0x2d0] ;  /* 0x0000b40000227ab9 */ /* 0x000fe40000000a00 */
[----:B------:R-:W-:Y:S01]  /*6500*/  UIMAD UR34, UR42, UR34, URZ ;  /* 0x000000222a2272a4 */ /* 0x000fe2000f8e023f */
[----:B------:R-:W-:Y:S02]  /*6510*/  LEA.HI.X R21, R12, c[0x0][0x31c], R13, 0x2, P0 ;  /* 0x0000c7000c157a11 */ /* 0x000fe400000f140d */
[----:B------:R-:W-:Y:S01]  /*6520*/  MOV R12, UR7 ;  /* 0x00000007000c7c02 */ /* 0x000fe20008000f00 */
[----:B------:R-:W-:Y:S02]  /*6530*/  UIMAD UR34, UR7, UR35, UR34 ;  /* 0x00000023072272a4 */ /* 0x000fe4000f8e0222 */
[----:B------:R0:W-:Y:S02]  /*6540*/  RED.E.ADD.F32.FTZ.RN.STRONG.GPU [R20.64], R97 ;  /* 0x000000611400798e */ /* 0x0001e4000c10e79c */
[----:B------:R-:W-:-:S05]  /*6550*/  IMAD.WIDE.U32 R10, R12, c[0x0][0x2d0], R10 ;  /* 0x0000b4000c0a7a25 */ /* 0x000fca00078e000a */
[----:B------:R-:W-:Y:S02]  /*6560*/  LEA R12, P0, R10, c[0x0][0x320], 0x2 ;  /* 0x0000c8000a0c7a11 */ /* 0x000fe400078010ff */
[----:B------:R-:W-:-:S04]  /*6570*/  IADD3 R11, R11, UR34, RZ ;  /* 0x000000220b0b7c10 */ /* 0x000fc8000fffe0ff */
[----:B------:R-:W-:-:S05]  /*6580*/  LEA.HI.X R13, R10, c[0x0][0x324], R11, 0x2, P0 ;  /* 0x0000c9000a0d7a11 */ /* 0x000fca00000f140b */
[----:B-1----:R0:W-:Y:S02]  /*6590*/  RED.E.ADD.F32.FTZ.RN.STRONG.GPU [R12.64], R126 ;  /* 0x0000007e0c00798e */ /* 0x0021e4000c10e79c */
.L_x_921:
[----:B01----:R-:W-:Y:S05]  /*65a0*/  BSYNC B0 ;  /* 0x0000000000007941 */ /* 0x003fea0003800000 */
.L_x_920:
[----:B------:R-:W0:Y:S01]  /*65b0*/  LDS R83, [R83.X4+0x6500] ;  /* 0x0065000053537984 */ /* 0x000e220000004800 */
[----:B------:R-:W-:Y:S01]  /*65c0*/  USHF.L.U64.HI UR37, UR8, 0x2, UR9 ;  /* 0x0000000208257899 */ /* 0x000fe20008010209 */
[----:B------:R-:W-:Y:S01]  /*65d0*/  ISETP.GE.AND P0, PT, R37, 0x81, PT ;  /* 0x000000812500780c */ /* 0x000fe20003f06270 */
[----:B------:R-:W-:Y:S01]  /*65e0*/  ULDC.64 UR34, c[0x0][0x2b0] ;  /* 0x0000ac0000227ab9 */ /* 0x000fe20000000a00 */
[----:B------:R-:W-:Y:S01]  /*65f0*/  LEA R10, P1, R4, c[0x0][0x318], 0x2 ;  /* 0x0000c600040a7a11 */ /* 0x000fe200078210ff */
[----:B------:R-:W-:Y:S01]  /*6600*/  UIMAD UR34, UR37, UR34, URZ ;  /* 0x00000022252272a4 */ /* 0x000fe2000f8e023f */
[----:B------:R-:W-:Y:S01]  /*6610*/  LEA R12, P2, R6, c[0x0][0x320], 0x2 ;  /* 0x0000c800060c7a11 */ /* 0x000fe200078410ff */
[----:B------:R-:W-:Y:S01]  /*6620*/  USHF.L.U32 UR43, UR8, 0x2, URZ ;  /* 0x00000002082b7899 */ /* 0x000fe2000800063f */
[----:B------:R-:W-:Y:S01]  /*6630*/  BSSY B0, `(.L_x_922) ;  /* 0x0000015000007945 */ /* 0x000fe20003800000 */
[----:B------:R-:W-:Y:S02]  /*6640*/  LEA.HI.X R11, R4, c[0x0][0x31c], R108, 0x2, P1 ;  /* 0x0000c700040b7a11 */ /* 0x000fe400008f146c */
[----:B------:R-:W-:Y:S01]  /*6650*/  UIMAD UR36, UR43, UR35, UR34 ;  /* 0x000000232b2472a4 */ /* 0x000fe2000f8e0222 */
[----:B------:R-:W-:-:S02]  /*6660*/  LEA.HI.X R13, R6, c[0x0][0x324], R109, 0x2, P2 ;  /* 0x0000c900060d7a11 */ /* 0x000fc400010f146d */
[----:B------:R-:W-:Y:S02]  /*6670*/  ULDC.64 UR34, c[0x0][0x2d0] ;  /* 0x0000b40000227ab9 */ /* 0x000fe40000000a00 */
[----:B------:R-:W-:Y:S02]  /*6680*/  UIMAD UR34, UR37, UR34, URZ ;  /* 0x00000022252272a4 */ /* 0x000fe4000f8e023f */
[----:B------:R-:W-:Y:S02]  /*6690*/  UIMAD UR37, UR6, -0x800, UR12 ;  /* 0xfffff800062578a4 */ /* 0x000fe4000f8e020c */
[----:B------:R-:W-:Y:S02]  /*66a0*/  UIMAD UR35, UR43, UR35, UR34 ;  /* 0x000000232b2372a4 */ /* 0x000fe4000f8e0222 */
[----:B------:R-:W-:Y:S01]  /*66b0*/  USHF.R.S32.HI UR34, URZ, 0x1f, UR37 ;  /* 0x0000001f3f227899 */ /* 0x000fe20008011425 */
[----:B------:R-:W-:Y:S06]  /*66c0*/  @!P0 BRA `(.L_x_923) ;  /* 0x000000b000008947 */ /* 0x000fec0003800000 */
[----:B------:R-:W-:Y:S01]  /*66d0*/  IMAD.U32 R4, RZ, RZ, UR37 ;  /* 0x00000025ff047e24 */ /* 0x000fe2000f8e00ff */
[----:B------:R-:W-:-:S03]  /*66e0*/  MOV R6, UR43 ;  /* 0x0000002b00067c02 */ /* 0x000fc60008000f00 */
[----:B------:R-:W-:-:S06]  /*66f0*/  IMAD.WIDE R4, R4, 0x4, R10 ;  /* 0x0000000404047825 */ /* 0x000fcc00078e020a */
[----:B------:R-:W-:-:S05]  /*6700*/  IMAD.WIDE.U32 R4, R6, c[0x0][0x2b0], R4 ;  /* 0x0000ac0006047a25 */ /* 0x000fca00078e0004 */
[----:B------:R-:W-:-:S05]  /*6710*/  IADD3 R5, R5, UR36, RZ ;  /* 0x0000002405057c10 */ /* 0x000fca000fffe0ff */
[----:B------:R1:W-:Y:S02]  /*6720*/  RED.E.ADD.F32.FTZ.RN.STRONG.GPU [R4.64+-0x1e00], R81 ;  /* 0xffe200510400798e */ /* 0x0003e4000c10e79c */
[----:B-1----:R-:W-:-:S05]  /*6730*/  MOV R4, UR37 ;  /* 0x0000002500047c02 */ /* 0x002fca0008000f00 */
[----:B------:R-:W-:-:S06]  /*6740*/  IMAD.WIDE R4, R4, 0x4, R12 ;  /* 0x0000000404047825 */ /* 0x000fcc00078e020c */
[----:B------:R-:W-:-:S05]  /*6750*/  IMAD.WIDE.U32 R4, R6, c[0x0][0x2d0], R4 ;  /* 0x0000b40006047a25 */ /* 0x000fca00078e0004 */
[----:B------:R-:W-:-:S05]  /*6760*/  IADD3 R5, R5, UR35, RZ ;  /* 0x0000002305057c10 */ /* 0x000fca000fffe0ff */
[----:B0-----:R0:W-:Y:S02]  /*6770*/  RED.E.ADD.F32.FTZ.RN.STRONG.GPU [R4.64+-0x1e00], R83 ;  /* 0xffe200530400798e */ /* 0x0011e4000c10e79c */
.L_x_923:
[----:B------:R-:W-:Y:S05]  /*6780*/  BSYNC B0 ;  /* 0x0000000000007941 */ /* 0x000fea0003800000 */
.L_x_922:
[----:B------:R-:W1:Y:S01]  /*6790*/  LDS R111, [R111.X4+0x6700] ;  /* 0x006700006f6f7984 */ /* 0x000e620000004800 */
[----:B------:R-:W-:Y:S01]  /*67a0*/  USHF.L.U32 UR42, UR37, 0x2, URZ ;  /* 0x00000002252a7899 */ /* 0x000fe2000800063f */
[C---:B------:R-:W-:Y:S01]  /*67b0*/  ISETP.GE.AND P6, PT, R37.reuse, 0x101, PT ;  /* 0x000001012500780c */ /* 0x040fe20003fc6270 */
[----:B------:R-:W-:Y:S01]  /*67c0*/  USHF.L.U64.HI UR34, UR37, 0x2, UR34 ;  /* 0x0000000225227899 */ /* 0x000fe20008010222 */
[----:B------:R-:W-:Y:S01]  /*67d0*/  BSSY B0, `(.L_x_924) ;  /* 0x0000015000007945 */ /* 0x000fe20003800000 */
[----:B------:R-:W-:Y:S01]  /*67e0*/  FADD.FTZ R22, R22, R23 ;  /* 0x0000001716167221 */ /* 0x000fe20000010000 */
[----:B------:R-:W-:Y:S02]  /*67f0*/  ISETP.GE.AND P2, PT, R37, 0x281, PT ;  /* 0x000002812500780c */ /* 0x000fe40003f46270 */
[----:B0-----:R-:W-:Y:S01]  /*6800*/  IADD3 R4, P0, R10, UR42, RZ ;  /* 0x0000002a0a047c10 */ /* 0x001fe2000ff1e0ff */
[----:B------:R-:W-:Y:S01]  /*6810*/  IMAD.U32 R10, RZ, RZ, UR43 ;  /* 0x0000002bff0a7e24 */ /* 0x000fe2000f8e00ff */
[----:B------:R-:W-:-:S02]  /*6820*/  IADD3 R6, P1, R12, UR42, RZ ;  /* 0x0000002a0c067c10 */ /* 0x000fc4000ff3e0ff */
[----:B------:R-:W-:Y:S02]  /*6830*/  IADD3.X R5, R11, UR34, RZ, P0, !PT ;  /* 0x000000220b057c10 */ /* 0x000fe400087fe4ff */
[----:B------:R-:W-:Y:S02]  /*6840*/  IADD3.X R7, R13, UR34, RZ, P1, !PT ;  /* 0x000000220d077c10 */ /* 0x000fe40008ffe4ff */
[----:B------:R-:W-:Y:S01]  /*6850*/  MOV R11, UR43 ;  /* 0x0000002b000b7c02 */ /* 0x000fe20008000f00 */
[----:B------:R-:W-:Y:S01]  /*6860*/  IMAD.WIDE.U32 R4, R10, c[0x0][0x2b0], R4 ;  /* 0x0000ac000a047a25 */ /* 0x000fe200078e0004 */
[C---:B------:R-:W-:Y:S02]  /*6870*/  ISETP.GE.AND P0, PT, R37.reuse, 0x181, PT ;  /* 0x000001812500780c */ /* 0x040fe40003f06270 */
[----:B------:R-:W-:Y:S01]  /*6880*/  ISETP.GE.AND P1, PT, R37, 0x201, PT ;  /* 0x000002012500780c */ /* 0x000fe20003f26270 */
[----:B------:R-:W-:Y:S01]  /*6890*/  IMAD.WIDE.U32 R6, R11, c[0x0][0x2d0], R6 ;  /* 0x0000b4000b067a25 */ /* 0x000fe200078e0006 */
[----:B------:R-:W-:-:S02]  /*68a0*/  IADD3 R5, R5, UR36, RZ ;  /* 0x0000002405057c10 */ /* 0x000fc4000fffe0ff */
[----:B------:R-:W-:Y:S02]  /*68b0*/  ISETP.GE.AND P3, PT, R37, 0x301, PT ;  /* 0x000003012500780c */ /* 0x000fe40003f66270 */
[----:B------:R-:W-:Y:S02]  /*68c0*/  IADD3 R7, R7, UR35, RZ ;  /* 0x0000002307077c10 */ /* 0x000fe4000fffe0ff */
[C---:B------:R-:W-:Y:S02]  /*68d0*/  ISETP.GE.AND P4, PT, R37.reuse, 0x381, PT ;  /* 0x000003812500780c */ /* 0x040fe40003f86270 */
[----:B------:R-:W-:Y:S01]  /*68e0*/  ISETP.GE.AND P5, PT, R37, 0x401, PT ;  /* 0x000004012500780c */ /* 0x000fe20003fa6270 */
[----:B------:R-:W-:Y:S07]  /*68f0*/  @!P6 BRA `(.L_x_925) ;  /* 0x000000200000e947 */ /* 0x000fee0003800000 */
[----:B------:R0:W-:Y:S04]  /*6900*/  RED.E.ADD.F32.FTZ.RN.STRONG.GPU [R4.64+-0x1c00], R24 ;  /* 0xffe400180400798e */ /* 0x0001e8000c10e79c */
[----:B-1----:R0:W-:Y:S02]  /*6910*/  RED.E.ADD.F32.FTZ.RN.STRONG.GPU [R6.64+-0x1c00], R111 ;  /* 0xffe4006f0600798e */ /* 0x0021e4000c10e79c */
.L_x_925:
[----:B------:R-:W-:Y:S05]  /*6920*/  BSYNC B0 ;  /* 0x0000000000007941 */ /* 0x000fea0003800000 */
.L_x_924:
[----:B------:R-:W2:Y:S01]  /*6930*/  LDS R110, [R110.X4+0x6900] ;  /* 0x006900006e6e7984 */ /* 0x000ea20000004800 */
[----:B------:R-:W-:Y:S01]  /*6940*/  BSSY B0, `(.L_x_926) ;  /* 0x0000004000007945 */ /* 0x000fe20003800000 */
[----:B------:R-:W-:Y:S05]  /*6950*/  @!P0 BRA `(.L_x_927) ;  /* 0x0000002000008947 */ /* 0x000fea0003800000 */
[----:B------:R3:W-:Y:S04]  /*6960*/  RED.E.ADD.F32.FTZ.RN.STRONG.GPU [R4.64+-0x1a00], R25 ;  /* 0xffe600190400798e */ /* 0x0007e8000c10e79c */
[----:B--2---:R3:W-:Y:S02]  /*6970*/  RED.E.ADD.F32.FTZ.RN.STRONG.GPU [R6.64+-0x1a00], R110 ;  /* 0xffe6006e0600798e */ /* 0x0047e4000c10e79c */
.L_x_927:
[----:B------:R-:W-:Y:S05]  /*6980*/  BSYNC B0 ;  /* 0x0000000000007941 */ /* 0x000fea0003800000 */
.L_x_926:
[----:B------:R-:W4:Y:S01]  /*6990*/  LDS R107, [R107.X4+0x6b00] ;  /* 0x006b00006b6b7984 */ /* 0x000f220000004800 */
[----:B------:R-:W-:Y:S01]  /*69a0*/  BSSY B0, `(.L_x_928) ;  /* 0x0000004000007945 */ /* 0x000fe20003800000 */
[----:B------:R-:W-:Y:S05]  /*69b0*/  @!P1 BRA `(.L_x_929) ;  /* 0x0000002000009947 */ /* 0x000fea0003800000 */
[----:B------:R0:W-:Y:S04]  /*69c0*/  RED.E.ADD.F32.FTZ.RN.STRONG.GPU [R4.64+-0x1800], R26 ;  /* 0xffe8001a0400798e */ /* 0x0001e8000c10e79c */
[----:B----4-:R0:W-:Y:S02]  /*69d0*/  RED.E.ADD.F32.FTZ.RN.STRONG.GPU [R6.64+-0x1800], R107 ;  /* 0xffe8006b0600798e */ /* 0x0101e4000c10e79c */
.L_x_929:
[----:B------:R-:W-:Y:S05]  /*69e0*/  BSYNC B0 ;  /* 0x0000000000007941 */ /* 0x000fea0003800000 */
.L_x_928:
[----:B------:R-:W0:Y:S01]  /*69f0*/  LDS R106, [R106.X4+0x6d00] ;  /* 0x006d00006a6a7984 */ /* 0x000e220000004800 */
[----:B------:R-:W-:Y:S01]  /*6a00*/  BSSY B0, `(.L_x_930) ;  /* 0x0000004000007945 */ /* 0x000fe20003800000 */
[----:B------:R-:W-:Y:S05]  /*6a10*/  @!P2 BRA `(.L_x_931) ;  /* 0x000000200000a947 */ /* 0x000fea0003800000 */
[----:B------:R3:W-:Y:S04]  /*6a20*/  RED.E.ADD.F32.FTZ.RN.STRONG.GPU [R4.64+-0x1600], R27 ;  /* 0xffea001b0400798e */ /* 0x0007e8000c10e79c */
[----:B0-----:R3:W-:Y:S02]  /*6a30*/  RED.E.ADD.F32.FTZ.RN.STRONG.GPU [R6.64+-0x1600], R106 ;  /* 0xffea006a0600798e */ /* 0x0017e4000c10e79c */
.L_x_931:
[----:B------:R-:W-:Y:S05]  /*6a40*/  BSYNC B0 ;  /* 0x0000000000007941 */ /* 0x000fea0003800000 */
.L_x_930:
[----:B------:R-:W3:Y:S01]  /*6a50*/  LDS R105, [R105.X4+0x6f00] ;  /* 0x006f000069697984 */ /* 0x000ee20000004800 */
[----:B------:R-:W-:Y:S01]  /*6a60*/  BSSY B0, `(.L_x_932) ;  /* 0x0000004000007945 */ /* 0x000fe20003800000 */
[----:B------:R-:W-:Y:S05]  /*6a70*/  @!P3 BRA `(.L_x_933) ;  /* 0x000000200000b947 */ /* 0x000fea0003800000 */
[----:B------:R4:W-:Y:S04]  /*6a80*/  RED.E.ADD.F32.FTZ.RN.STRONG.GPU [R4.64+-0x1400], R28 ;  /* 0xffec001c0400798e */ /* 0x0009e8000c10e79c */
[----:B---3--:R4:W-:Y:S02]  /*6a90*/  RED.E.ADD.F32.FTZ.RN.STRONG.GPU [R6.64+-0x1400], R105 ;  /* 0xffec00690600798e */ /* 0x0089e4000c10e79c */
.L_x_933:
[----:B------:R-:W-:Y:S05]  /*6aa0*/  BSYNC B0 ;  /* 0x0000000000007941 */ /* 0x000fea0003800000 */
.L_x_932:
[----:B------:R-:W4:Y:S01]  /*6ab0*/  LDS R104, [R104.X4+0x7100] ;  /* 0x0071000068687984 */ /* 0x000f220000004800 */
[----:B------:R-:W-:Y:S01]  /*6ac0*/  BSSY B0, `(.L_x_934) ;  /* 0x0000004000007945 */ /* 0x000fe20003800000 */
[----:B------:R-:W-:Y:S05]  /*6ad0*/  @!P4 BRA `(.L_x_935) ;  /* 0x000000200000c947 */ /* 0x000fea0003800000 */
[----:B------:R4:W-:Y:S04]  /*6ae0*/  RED.E.ADD.F32.FTZ.RN.STRONG.GPU [R4.64+-0x1200], R29 ;  /* 0xffee001d0400798e */ /* 0x0009e8000c10e79c */
[----:B----4-:R4:W-:Y:S02]  /*6af0*/  RED.E.ADD.F32.FTZ.RN.STRONG.GPU [R6.64+-0x1200], R104 ;  /* 0xffee00680600798e */ /* 0x0109e4000c10e79c */
.L_x_935:
[----:B------:R-:W-:Y:S05]  /*6b00*/  BSYNC B0 ;  /* 0x0000000000007941 */ /* 0x000fea0003800000 */
.L_x_934:
[----:B------:R-:W4:Y:S01]  /*6b10*/  LDS R103, [R103.X4+0x7300] ;  /* 0x0073000067677984 */ /* 0x000f220000004800 */
[----:B------:R-:W-:Y:S01]  /*6b20*/  BSSY B0, `(.L_x_936) ;  /* 0x0000004000007945 */ /* 0x000fe20003800000 */
[----:B------:R-:W-:Y:S05]  /*6b30*/  @!P5 BRA `(.L_x_937) ;  /* 0x000000200000d947 */ /* 0x000fea0003800000 */
[----:B------:R4:W-:Y:S04]  /*6b40*/  RED.E.ADD.F32.FTZ.RN.STRONG.GPU [R4.64+-0x1000], R30 ;  /* 0xfff0001e0400798e */ /* 0x0009e8000c10e79c */
[----:B----4-:R4:W-:Y:S02]  /*6b50*/  RED.E.ADD.F32.FTZ.RN.STRONG.GPU [R6.64+-0x1000], R103 ;  /* 0xfff000670600798e */ /* 0x0109e4000c10e79c */
.L_x_937:
[----:B------:R-:W-:Y:S05]  /*6b60*/  BSYNC B0 ;  /* 0x0000000000007941 */ /* 0x000fea0003800000 */
.L_x_936:
[----:B------:R-:W4:Y:S01]  /*6b70*/  LDS R102, [R102.X4+0x7500] ;  /* 0x0075000066667984 */ /* 0x000f220000004800 */
[C---:B------:R-:W-:Y:S01]  /*6b80*/  ISETP.GE.AND P6, PT, R37.reuse, 0x481, PT ;  /* 0x000004812500780c */ /* 0x040fe20003fc6270 */
[----:B------:R-:W-:Y:S01]  /*6b90*/  BSSY B0, `(.L_x_938) ;  /* 0x000000a000007945 */ /* 0x000fe20003800000 */
[----:B------:R-:W-:-:S02]  /*6ba0*/  ISETP.GE.AND P0, PT, R37, 0x501, PT ;  /* 0x000005012500780c */ /* 0x000fc40003f06270 */
[C---:B------:R-:W-:Y:S02]  /*6bb0*/  ISETP.GE.AND P1, PT, R37.reuse, 0x581, PT ;  /* 0x000005812500780c */ /* 0x040fe40003f26270 */
[C---:B------:R-:W-:Y:S02]  /*6bc0*/  ISETP.GE.AND P2, PT, R37.reuse, 0x601, PT ;  /* 0x000006012500780c */ /* 0x040fe40003f46270 */
[C---:B------:R-:W-:Y:S02]  /*6bd0*/  ISETP.GE.AND P3, PT, R37.reuse, 0x681, PT ;  /* 0x000006812500780c */ /* 0x040fe40003f66270 */
[C---:B------:R-:W-:Y:S02]  /*6be0*/  ISETP.GE.AND P4, PT, R37.reuse, 0x701, PT ;  /* 0x000007012500780c */ /* 0x040fe40003f86270 */
[----:B------:R-:W-:Y:S01]  /*6bf0*/  ISETP.GE.AND P5, PT, R37, 0x781, PT ;  /* 0x000007812500780c */ /* 0x000fe20003fa6270 */
[----:B------:R-:W-:Y:S07]  /*6c00*/  @!P6 BRA `(.L_x_939) ;  /* 0x000000200000e947 */ /* 0x000fee0003800000 */
[----:B------:R4:W-:Y:S04]  /*6c10*/  RED.E.ADD.F32.FTZ.RN.STRONG.GPU [R4.64+-0xe00], R31 ;  /* 0xfff2001f0400798e */ /* 0x0009e8000c10e79c */
[----:B----4-:R4:W-:Y:S02]  /*6c20*/  RED.E.ADD.F32.FTZ.RN.STRONG.GPU [R6.64+-0xe00], R102 ;  /* 0xfff200660600798e */ /* 0x0109e4000c10e79c */
.L_x_939:
[----:B------:R-:W-:Y:S05]  /*6c30*/  BSYNC B0 ;  /* 0x0000000000007941 */ /* 0x000fea0003800000 */
.L_x_938:
[----:B------:R-:W4:Y:S01]  /*6c40*/  LDS R101, [R101.X4+0x7700] ;  /* 0x0077000065657984 */ /* 0x000f220000004800 */
[----:B------:R-:W-:Y:S01]  /*6c50*/  BSSY B0, `(.L_x_940) ;  /* 0x0000004000007945 */ /* 0x000fe20003800000 */
[----:B------:R-:W-:Y:S05]  /*6c60*/  @!P0 BRA `(.L_x_941) ;  /* 0x0000002000008947 */ /* 0x000fea0003800000 */
[----:B------:R4:W-:Y:S04]  /*6c70*/  RED.E.ADD.F32.FTZ.RN.STRONG.GPU [R4.64+-0xc00], R32 ;  /* 0xfff400200400798e */ /* 0x0009e8000c10e79c */
[----:B----4-:R4:W-:Y:S02]  /*6c80*/  RED.E.ADD.F32.FTZ.RN.STRONG.GPU [R6.64+-0xc00], R101 ;  /* 0xfff400650600798e */ /* 0x0109e4000c10e79c */
.L_x_941:
[----:B------:R-:W-:Y:S05]  /*6c90*/  BSYNC B0 ;  /* 0x0000000000007941 */ /* 0x000fea0003800000 */
.L_x_940:
[----:B------:R4:W3:Y:S01]  /*6ca0*/  LDS R11, [R98.X4+0x7900] ;  /* 0x00790000620b7984 */ /* 0x0008e20000004800 */
[----:B------:R-:W-:Y:S01]  /*6cb0*/  BSSY B0, `(.L_x_942) ;  /* 0x0000004000007945 */ /* 0x000fe20003800000 */
[----:B------:R-:W-:Y:S05]  /*6cc0*/  @!P1 BRA `(.L_x_943) ;  /* 0x0000002000009947 */ /* 0x000fea0003800000 */
[----:B------:R4:W-:Y:S04]  /*6cd0*/  RED.E.ADD.F32.FTZ.RN.STRONG.GPU [R4.64+-0xa00], R33 ;  /* 0xfff600210400798e */ /* 0x0009e8000c10e79c */
[----:B---3--:R4:W-:Y:S02]  /*6ce0*/  RED.E.ADD.F32.FTZ.RN.STRONG.GPU [R6.64+-0xa00], R11 ;  /* 0xfff6000b0600798e */ /* 0x0089e4000c10e79c */
.L_x_943:
[----:B------:R-:W-:Y:S05]  /*6cf0*/  BSYNC B0 ;  /* 0x0000000000007941 */ /* 0x000fea0003800000 */
.L_x_942:
[----:B---34-:R3:W4:Y:S01]  /*6d00*/  LDS R11, [R96.X4+0x7b00] ;  /* 0x007b0000600b7984 */ /* 0x0187220000004800 */
[----:B------:R-:W-:Y:S01]  /*6d10*/  BSSY B0, `(.L_x_944) ;  /* 0x0000004000007945 */ /* 0x000fe20003800000 */
[----:B------:R-:W-:Y:S05]  /*6d20*/  @!P2 BRA `(.L_x_945) ;  /* 0x000000200000a947 */ /* 0x000fea0003800000 */
[----:B------:R3:W-:Y:S04]  /*6d30*/  RED.E.ADD.F32.FTZ.RN.STRONG.GPU [R4.64+-0x800], R34 ;  /* 0xfff800220400798e */ /* 0x0007e8000c10e79c */
[----:B----4-:R3:W-:Y:S02]  /*6d40*/  RED.E.ADD.F32.FTZ.RN.STRONG.GPU [R6.64+-0x800], R11 ;  /* 0xfff8000b0600798e */ /* 0x0107e4000c10e79c */
.L_x_945:
[----:B------:R-:W-:Y:S05]  /*6d50*/  BSYNC B0 ;  /* 0x0000000000007941 */ /* 0x000fea0003800000 */
.L_x_944:
[----:B------:R-:W3:Y:S01]  /*6d60*/  LDS R87, [R87.X4+0x7d00] ;  /* 0x007d000057577984 */ /* 0x000ee20000004800 */
[----:B------:R-:W-:Y:S01]  /*6d70*/  BSSY B0, `(.L_x_946) ;  /* 0x0000004000007945 */ /* 0x000fe20003800000 */
[----:B------:R-:W-:Y:S05]  /*6d80*/  @!P3 BRA `(.L_x_947) ;  /* 0x000000200000b947 */ /* 0x000fea0003800000 */
[----:B------:R4:W-:Y:S04]  /*6d90*/  RED.E.ADD.F32.FTZ.RN.STRONG.GPU [R4.64+-0x600], R35 ;  /* 0xfffa00230400798e */ /* 0x0009e8000c10e79c */
[----:B---3--:R4:W-:Y:S02]  /*6da0*/  RED.E.ADD.F32.FTZ.RN.STRONG.GPU [R6.64+-0x600], R87 ;  /* 0xfffa00570600798e */ /* 0x0089e4000c10e79c */
.L_x_947:
[----:B------:R-:W-:Y:S05]  /*6db0*/  BSYNC B0 ;  /* 0x0000000000007941 */ /* 0x000fea0003800000 */
.L_x_946:
[----:B---34-:R3:W4:Y:S01]  /*6dc0*/  LDS R11, [R80.X4+0x7f00] ;  /* 0x007f0000500b7984 */ /* 0x0187220000004800 */
[----:B------:R-:W-:Y:S01]  /*6dd0*/  BSSY B0, `(.L_x_948) ;  /* 0x0000004000007945 */ /* 0x000fe20003800000 */
[----:B------:R-:W-:Y:S05]  /*6de0*/  @!P4 BRA `(.L_x_949) ;  /* 0x000000200000c947 */ /* 0x000fea0003800000 */
[----:B------:R3:W-:Y:S04]  /*6df0*/  RED.E.ADD.F32.FTZ.RN.STRONG.GPU [R4.64+-0x400], R42 ;  /* 0xfffc002a0400798e */ /* 0x0007e8000c10e79c */
[----:B----4-:R3:W-:Y:S02]  /*6e00*/  RED.E.ADD.F32.FTZ.RN.STRONG.GPU [R6.64+-0x400], R11 ;  /* 0xfffc000b0600798e */ /* 0x0107e4000c10e79c */
.L_x_949:
[----:B------:R-:W-:Y:S05]  /*6e10*/  BSYNC B0 ;  /* 0x0000000000007941 */ /* 0x000fea0003800000 */
.L_x_948:
[----:B------:R-:W3:Y:S01]  /*6e20*/  LDS R45, [R45.X4+0x8100] ;  /* 0x008100002d2d7984 */ /* 0x000ee20000004800 */
[----:B------:R-:W-:Y:S01]  /*6e30*/  BSSY B0, `(.L_x_950) ;  /* 0x0000004000007945 */ /* 0x000fe20003800000 */
[----:B------:R-:W-:Y:S05]  /*6e40*/  @!P5 BRA `(.L_x_951) ;  /* 0x000000200000d947 */ /* 0x000fea0003800000 */
[----:B------:R4:W-:Y:S04]  /*6e50*/  RED.E.ADD.F32.FTZ.RN.STRONG.GPU [R4.64+-0x200], R43 ;  /* 0xfffe002b0400798e */ /* 0x0009e8000c10e79c */
[----:B---3--:R4:W-:Y:S02]  /*6e60*/  RED.E.ADD.F32.FTZ.RN.STRONG.GPU [R6.64+-0x200], R45 ;  /* 0xfffe002d0600798e */ /* 0x0089e4000c10e79c */
.L_x_951:
[----:B------:R-:W-:Y:S05]  /*6e70*/  BSYNC B0 ;  /* 0x0000000000007941 */ /* 0x000fea0003800000 */
.L_x_950:
[----:B------:R-:W5:Y:S04]  /*6e80*/  LDL.LU R21, [R1+0x58] ;  /* 0x0000580001157983 */ /* 0x000f680000300800 */
[----:B----4-:R-:W4:Y:S04]  /*6e90*/  LDL.LU R20, [R1+0x5c] ;  /* 0x00005c0001147983 */ /* 0x010f280000300800 */
[----:B---3--:R-:W3:Y:S04]  /*6ea0*/  LDL.LU R12, [R1+0x60] ;  /* 0x00006000010c7983 */ /* 0x008ee80000300800 */
[----:B--2---:R-:W2:Y:S01]  /*6eb0*/  LDL.LU R10, [R1+0x64] ;  /* 0x00006400010a7983 */ /* 0x004ea20000300800 */
[----:B------:R-:W-:Y:S01]  /*6ec0*/  FMUL.FTZ R39, R39, R46 ;  /* 0x0000002e27277220 */ /* 0x000fe20000410000 */
[----:B------:R-:W-:Y:S01]  /*6ed0*/  ISETP.NE.AND P2, PT, R95, RZ, PT ;  /* 0x000000ff5f00720c */ /* 0x000fe20003f45270 */
[----:B------:R-:W-:Y:S01]  /*6ee0*/  FMUL.FTZ R40, R40, R47 ;  /* 0x0000002f28287220 */ /* 0x000fe20000410000 */
[----:B------:R-:W1:Y:S01]  /*6ef0*/  SHFL.DOWN P0, R11, R22, 0x1, 0x1f ;  /* 0x08201f00160b7f89 */ /* 0x000e620000000000 */
[----:B------:R-:W-:Y:S01]  /*6f00*/  FMUL.FTZ R41, R41, R48 ;  /* 0x0000003029297220 */ /* 0x000fe20000410000 */
[----:B------:R-:W-:Y:S01]  /*6f10*/  BSSY B0, `(.L_x_952) ;  /* 0x0000038000007945 */ /* 0x000fe20003800000 */
[----:B------:R-:W-:Y:S01]  /*6f20*/  FMUL.FTZ R99, R99, R15 ;  /* 0x0000000f63637220 */ /* 0x000fe20000410000 */
[----:B0-----:R-:W0:Y:S01]  /*6f30*/  S2R R7, SR_LANEID ;  /* 0x0000000000077919 */ /* 0x001e220000000000 */
[----:B------:R-:W-:-:S02]  /*6f40*/  FMUL.FTZ R84, R84, R17 ;  /* 0x0000001154547220 */ /* 0x000fc40000410000 */
[----:B------:R-:W-:Y:S02]  /*6f50*/  FMUL.FTZ R85, R85, R18 ;  /* 0x0000001255557220 */ /* 0x000fe40000410000 */
[----:B------:R-:W-:Y:S02]  /*6f60*/  FMUL.FTZ R86, R86, R19 ;  /* 0x0000001356567220 */ /* 0x000fe40000410000 */
[----:B------:R-:W-:Y:S02]  /*6f70*/  FFMA.FTZ R36, R61, R36, R9 ;  /* 0x000000243d247223 */ /* 0x000fe40000010009 */
[----:B------:R-:W-:Y:S02]  /*6f80*/  FADD.FTZ R144, R44, R144 ;  /* 0x000000902c907221 */ /* 0x000fe40000010000 */
[----:B------:R-:W-:Y:S02]  /*6f90*/  FADD.FTZ R143, R36, R143 ;  /* 0x0000008f248f7221 */ /* 0x000fe40000010000 */
[----:B-1----:R-:W-:-:S05]  /*6fa0*/  @P0 FADD R11, R22, R11 ;  /* 0x0000000b160b0221 */ /* 0x002fca0000000000 */
[----:B------:R-:W1:Y:S02]  /*6fb0*/  SHFL.DOWN P0, R4, R11, 0x2, 0x1f ;  /* 0x08401f000b047f89 */ /* 0x000e640000000000 */
[----:B-1----:R-:W-:-:S05]  /*6fc0*/  @P0 FADD R4, R11, R4 ;  /* 0x000000040b040221 */ /* 0x002fca0000000000 */
[----:B------:R-:W1:Y:S02]  /*6fd0*/  SHFL.DOWN P0, R13, R4, 0x4, 0x1f ;  /* 0x08801f00040d7f89 */ /* 0x000e640000000000 */
[----:B-1----:R-:W-:-:S05]  /*6fe0*/  @P0 FADD R13, R4, R13 ;  /* 0x0000000d040d0221 */ /* 0x002fca0000000000 */
[----:B------:R-:W1:Y:S02]  /*6ff0*/  SHFL.DOWN P0, R6, R13, 0x8, 0x1f ;  /* 0x09001f000d067f89 */ /* 0x000e640000000000 */
[----:B-1----:R-:W-:Y:S01]  /*7000*/  @P0 FADD R6, R13, R6 ;  /* 0x000000060d060221 */ /* 0x002fe20000000000 */
[----:B0-----:R-:W-:Y:S01]  /*7010*/  ISETP.NE.AND P0, PT, R7, RZ, PT ;  /* 0x000000ff0700720c */ /* 0x001fe20003f05270 */
[----:B------:R-:W-:-:S03]  /*7020*/  FMUL.FTZ R7, R100, R14 ;  /* 0x0000000e64077220 */ /* 0x000fc60000410000 */
[----:B------:R-:W0:Y:S01]  /*7030*/  SHFL.DOWN P1, R5, R6, 0x10, 0x1f ;  /* 0x0a001f0006057f89 */ /* 0x000e220000020000 */
[----:B------:R-:W-:-:S04]  /*7040*/  FFMA.FTZ R7, R62, R82, R7 ;  /* 0x000000523e077223 */ /* 0x000fc80000010007 */
[----:B------:R-:W-:Y:S02]  /*7050*/  FADD.FTZ R142, R7, R142 ;  /* 0x0000008e078e7221 */ /* 0x000fe40000010000 */
[----:B0-----:R-:W-:Y:S02]  /*7060*/  @P1 FADD R5, R6, R5 ;  /* 0x0000000506051221 */ /* 0x001fe40000000000 */
[----:B-----5:R-:W-:Y:S02]  /*7070*/  FFMA.FTZ R21, R38, R8, R21 ;  /* 0x0000000826157223 */ /* 0x020fe40000010015 */
[----:B------:R-:W-:Y:S02]  /*7080*/  FFMA.FTZ R38, R63, R38, R99 ;  /* 0x000000263f267223 */ /* 0x000fe40000010063 */
[----:B----4-:R-:W-:Y:S01]  /*7090*/  FFMA.FTZ R20, R39, R3, R20 ;  /* 0x0000000327147223 */ /* 0x010fe20000010014 */
[----:B------:R0:W-:Y:S01]  /*70a0*/  STL [R1+0x58], R21 ;  /* 0x0000581501007387 */ /* 0x0001e20000100800 */
[----:B------:R-:W-:-:S02]  /*70b0*/  FFMA.FTZ R39, R64, R39, R84 ;  /* 0x0000002740277223 */ /* 0x000fc40000010054 */
[----:B---3--:R-:W-:Y:S01]  /*70c0*/  FFMA.FTZ R12, R40, R2, R12 ;  /* 0x00000002280c7223 */ /* 0x008fe2000001000c */
[----:B------:R1:W-:Y:S01]  /*70d0*/  STL [R1+0x5c], R20 ;  /* 0x00005c1401007387 */ /* 0x0003e20000100800 */
[----:B------:R-:W-:Y:S02]  /*70e0*/  FFMA.FTZ R40, R65, R40, R85 ;  /* 0x0000002841287223 */ /* 0x000fe40000010055 */
[----:B--2---:R-:W-:Y:S01]  /*70f0*/  FFMA.FTZ R10, R41, R0, R10 ;  /* 0x00000000290a7223 */ /* 0x004fe2000001000a */
[----:B------:R1:W-:Y:S01]  /*7100*/  STL [R1+0x60], R12 ;  /* 0x0000600c01007387 */ /* 0x0003e20000100800 */
[----:B------:R-:W-:Y:S01]  /*7110*/  FFMA.FTZ R3, R66, R41, R86 ;  /* 0x0000002942037223 */ /* 0x000fe20000010056 */
[----:B0-----:R-:W-:Y:S01]  /*7120*/  SHF.R.S32.HI R21, RZ, 0x1f, R95 ;  /* 0x0000001fff157819 */ /* 0x001fe2000001145f */
[----:B------:R-:W-:Y:S01]  /*7130*/  FADD.FTZ R125, R38, R125 ;  /* 0x0000007d267d7221 */ /* 0x000fe20000010000 */
[----:B------:R1:W-:Y:S01]  /*7140*/  STL [R1+0x64], R10 ;  /* 0x0000640a01007387 */ /* 0x0003e20000100800 */
[----:B------:R-:W-:Y:S01]  /*7150*/  FADD.FTZ R124, R39, R124 ;  /* 0x0000007c277c7221 */ /* 0x000fe20000010000 */
[----:B------:R-:W-:Y:S01]  /*7160*/  LEA.HI R21, R21, R95, RZ, 0x5 ;  /* 0x0000005f15157211 */ /* 0x000fe200078f28ff */
[----:B------:R-:W-:-:S02]  /*7170*/  FADD.FTZ R123, R40, R123 ;  /* 0x0000007b287b7221 */ /* 0x000fc40000010000 */
[----:B------:R-:W-:Y:S01]  /*7180*/  FADD.FTZ R122, R3, R122 ;  /* 0x0000007a037a7221 */ /* 0x000fe20000010000 */
[----:B------:R-:W-:-:S05]  /*7190*/  SHF.R.S32.HI R21, RZ, 0x5, R21 ;  /* 0x00000005ff157819 */ /* 0x000fca0000011415 */
[----:B------:R1:W-:Y:S04]  /*71a0*/  @!P0 STS [R21.X4+0x8404], R5 ;  /* 0x0084040515008388 */ /* 0x0003e80000004800 */
[----:B------:R-:W-:Y:S06]  /*71b0*/  BAR.SYNC.DEFER_BLOCKING 0x0 ;  /* 0x0000000000007b1d */ /* 0x000fec0000010000 */
[----:B------:R-:W-:Y:S05]  /*71c0*/  @P2 BRA `(.L_x_953) ;  /* 0x000000c000002947 */ /* 0x000fea0003800000 */
[----:B-1----:R-:W-:Y:S01]  /*71d0*/  ULDC UR34, c[0x0][0x174] ;  /* 0x00005d0000227ab9 */ /* 0x002fe20000000800 */
[----:B------:R-:W0:Y:S01]  /*71e0*/  LDS.64 R2, [0x8408] ;  /* 0x00840800ff027984 */ /* 0x000e220000000a00 */
[----:B------:R-:W-:-:S02]  /*71f0*/  UISETP.NE.AND UP0, UPT, UR27, UR34, UPT ;  /* 0x000000221b00728c */ /* 0x000fc4000bf05270 */
[----:B------:R-:W-:Y:S01]  /*7200*/  USHF.L.U32 UR34, UR7, 0x2, URZ ;  /* 0x0000000207227899 */ /* 0x000fe2000800063f */
[----:B------:R-:W1:Y:S03]  /*7210*/  LDS R7, [0x8410] ;  /* 0x00841000ff077984 */ /* 0x000e660000000800 */
[----:B------:R-:W-:-:S13]  /*7220*/  PLOP3.LUT P0, PT, PT, PT, UP0, 0x80, 0x0 ;  /* 0x000000000000781c */ /* 0x000fda0003f0f008 */
[----:B------:R-:W2:Y:S01]  /*7230*/  @P0 LDS R0, [UR34+0xa050] ;  /* 0x00a05022ff000984 */ /* 0x000ea20008000800 */
[----:B0-----:R-:W-:-:S04]  /*7240*/  FADD.FTZ R2, R5, R2 ;  /* 0x0000000205027221 */ /* 0x001fc80000010000 */
[----:B------:R-:W-:-:S04]  /*7250*/  FADD.FTZ R2, R3, R2 ;  /* 0x0000000203027221 */ /* 0x000fc80000010000 */
[----:B-1----:R-:W-:-:S04]  /*7260*/  FADD.FTZ R5, R2, R7 ;  /* 0x0000000702057221 */ /* 0x002fc80000010000 */
[----:B--2---:R-:W-:-:S05]  /*7270*/  @P0 FADD.FTZ R5, R5, R0 ;  /* 0x0000000005050221 */ /* 0x004fca0000010000 */
[----:B------:R0:W-:Y:S02]  /*7280*/  STS [UR34+0xa050], R5 ;  /* 0x00a05005ff007988 */ /* 0x0001e40008000822 */
.L_x_953:
[----:B-1----:R-:W-:Y:S05]  /*7290*/  BSYNC B0 ;  /* 0x0000000000007941 */ /* 0x002fea0003800000 */
.L_x_952:
        /* <DEDUP_REMOVED lines=8> */
.L_x_906:
[----:B------:R-:W2:Y:S04]  /*7320*/  LDL.LU R17, [R1+0x64] ;  /* 0x0000640001117983 */ /* 0x000ea80000300800 */
[----:B------:R-:W-:Y:S06]  /*7330*/  BAR.SYNC.DEFER_BLOCKING 0x0 ;  /* 0x0000000000007b1d */ /* 0x000fec0000010000 */
[----:B------:R-:W3:Y:S01]  /*7340*/  LDL.LU R15, [R1+0x60] ;  /* 0x00006000010f7983 */ /* 0x000ee20000300800 */
[----:B------:R-:W-:Y:S01]  /*7350*/  ULDC UR43, c[0x0][0x168] ;  /* 0x00005a00002b7ab9 */ /* 0x000fe20000000800 */
[----:B------:R-:W-:Y:S01]  /*7360*/  ISETP.NE.AND P0, PT, R95, RZ, PT ;  /* 0x000000ff5f00720c */ /* 0x000fe20003f05270 */
[----:B------:R-:W-:Y:S01]  /*7370*/  ULDC.64 UR34, c[0x0][0x2d8] ;  /* 0x0000b60000227ab9 */ /* 0x000fe20000000a00 */
[----:B------:R-:W4:Y:S01]  /*7380*/  LDL.LU R14, [R1+0x5c] ;  /* 0x00005c00010e7983 */ /* 0x000f220000300800 */
[----:B------:R-:W-:-:S03]  /*7390*/  ULDC.64 UR36, c[0x0][0x2f8] ;  /* 0x0000be0000247ab9 */ /* 0x000fc60000000a00 */
[----:B------:R-:W5:Y:S04]  /*73a0*/  LDL.LU R13, [R1+0x58] ;  /* 0x00005800010d7983 */ /* 0x000f680000300800 */
        /* <DEDUP_REMOVED lines=11> */
[----:B------:R-:W5:Y:S01]  /*7460*/  LDL.LU R0, [R1+0x28] ;  /* 0x0000280001007983 */ /* 0x000f620000300800 */
[----:B------:R-:W-:Y:S01]  /*7470*/  UIADD3 UR43, -UR38, UR43, URZ ;  /* 0x0000002b262b7290 */ /* 0x000fe2000fffe13f */
[----:B------:R-:W-:Y:S01]  /*7480*/  SHF.R.S32.HI R43, RZ, 0x1f, R78 ;  /* 0x0000001fff2b7819 */ /* 0x000fe2000001144e */
[----:B------:R-:W-:Y:S01]  /*7490*/  UIMAD UR7, UR13, UR34, URZ ;  /* 0x000000220d0772a4 */ /* 0x000fe2000f8e023f */
[----:B------:R-:W-:Y:S01]  /*74a0*/  BSSY B0, `(.L_x_955) ;  /* 0x000003e000007945 */ /* 0x000fe20003800000 */
[----:B------:R-:W-:-:S02]  /*74b0*/  UIMAD.WIDE.U32 UR8, UR14, UR34, URZ ;  /* 0x000000220e0872a5 */ /* 0x000fc4000f8e003f */
[----:B------:R-:W-:Y:S01]  /*74c0*/  MOV R45, UR43 ;  /* 0x0000002b002d7c02 */ /* 0x000fe20008000f00 */
[----:B------:R-:W-:Y:S02]  /*74d0*/  UIMAD UR39, UR14, UR35, UR7 ;  /* 0x000000230e2772a4 */ /* 0x000fe4000f8e0207 */
[----:B------:R-:W-:Y:S02]  /*74e0*/  UIMAD UR42, UR13, UR36, URZ ;  /* 0x000000240d2a72a4 */ /* 0x000fe4000f8e023f */
[----:B------:R-:W-:Y:S02]  /*74f0*/  UIMAD UR7, UR6, -0x800, UR12 ;  /* 0xfffff800060778a4 */ /* 0x000fe4000f8e020c */
[----:B------:R-:W-:Y:S02]  /*7500*/  UIMAD.WIDE.U32 UR34, UR14, UR36, URZ ;  /* 0x000000240e2272a5 */ /* 0x000fe4000f8e003f */
[----:B------:R-:W-:Y:S01]  /*7510*/  UIMAD UR42, UR14, UR37, UR42 ;  /* 0x000000250e2a72a4 */ /* 0x000fe2000f8e022a */
        /* <DEDUP_REMOVED lines=14> */
[----:B------:R0:W-:Y:S04]  /*7600*/  STS [R67+0x38], R2 ;  /* 0x0000380243007388 */ /* 0x0001e80000000800 */
[----:B------:R1:W-:Y:S01]  /*7610*/  STS [R67+0x3c], R0 ;  /* 0x00003c0043007388 */ /* 0x0003e20000000800 */
[----:B------:R-:W-:-:S06]  /*7620*/  NOP ;  /* 0x0000000000007918 */ /* 0x000fcc0000000000 */
[----:B------:R-:W-:Y:S01]  /*7630*/  LDS R9, [R93] ;  /* 0x000000005d097984 */ /* 0x000fe20000000800 */
[----:B0-----:R-:W-:Y:S01]  /*7640*/  IADD3 R2, P2, R78, UR38, RZ ;  /* 0x000000264e027c10 */ /* 0x001fe2000ff5e0ff */
[----:B-1----:R-:W-:Y:S02]  /*7650*/  IMAD.U32 R0, RZ, RZ, UR38 ;  /* 0x00000026ff007e24 */ /* 0x002fe4000f8e00ff */
[----:B------:R-:W-:Y:S01]  /*7660*/  LDS R11, [R92+0x80] ;  /* 0x000080005c0b7984 */ /* 0x000fe20000000800 */
[----:B------:R-:W-:-:S03]  /*7670*/  UIADD3 UR38, UR9, UR39, URZ ;  /* 0x0000002709267290 */ /* 0x000fc6000fffe03f */
[----:B------:R-:W-:Y:S01]  /*7680*/  LDS R13, [R91+0x100] ;  /* 0x000100005b0d7984 */ /* 0x000fe20000000800 */
[----:B------:R-:W-:-:S03]  /*7690*/  LEA.HI.X.SX32 R3, R0, R43, 0x1, P2 ;  /* 0x0000002b00037211 */ /* 0x000fc600010f0eff */
        /* <DEDUP_REMOVED lines=30> */
.L_x_956:
[----:B------:R-:W-:Y:S05]  /*7880*/  BSYNC B0 ;  /* 0x0000000000007941 */ /* 0x000fea0003800000 */
.L_x_955:
        /* <DEDUP_REMOVED lines=15> */
[----:B0-----:R-:W0:Y:S01]  /*7980*/  S2R R9, SR_LANEID ;  /* 0x0000000000097919 */ /* 0x001e220000000000 */
[----:B------:R-:W-:Y:S01]  /*7990*/  ISETP.GE.AND P3, PT, R0, R41, PT ;  /* 0x000000290000720c */ /* 0x000fe20003f66270 */
[----:B------:R-:W-:Y:S01]  /*79a0*/  UIADD3.X UR8, UR37, UR39, UR9, UP0, !UPT ;  /* 0x0000002725087290 */ /* 0x000fe200087fe409 */
[----:B------:R-:W-:Y:S01]  /*79b0*/  IMAD.U32 R6, RZ, RZ, UR36 ;  /* 0x00000024ff067e24 */ /* 0x000fe2000f8e00ff */
[C---:B------:R-:W-:Y:S01]  /*79c0*/  LOP3.LUT R28, R78.reuse, 0x80, RZ, 0xfc, !PT ;  /* 0x000000804e1c7812 */ /* 0x040fe200078efcff */
        /* <DEDUP_REMOVED lines=15> */
[----:B------:R4:W-:Y:S01]  /*7ac0*/  @!P3 STG.E [R4.64+-0x1e80], R15 ;  /* 0xffe1800f0400b986 */ /* 0x0009e2000c10191c */
[-C--:B------:R-:W-:Y:S02]  /*7ad0*/  ISETP.GE.AND P3, PT, R32, R41.reuse, PT ;  /* 0x000000292000720c */ /* 0x080fe40003f66270 */
[-C--:B------:R-:W-:Y:S02]  /*7ae0*/  ISETP.GE.AND P5, PT, R36, R41.reuse, PT ;  /* 0x000000292400720c */ /* 0x080fe40003fa6270 */
[----:B------:R-:W-:-:S02]  /*7af0*/  ISETP.GE.AND P6, PT, R38, R41, PT ;  /* 0x000000292600720c */ /* 0x000fc40003fc6270 */
        /* <DEDUP_REMOVED lines=25> */
[C---:B------:R-:W-:Y:S01]  /*7c90*/  IADD3 R10, R52.reuse, 0x3, RZ ;  /* 0x00000003340a7810 */ /* 0x040fe20007ffe0ff */
[----:B------:R-:W-:Y:S01]  /*7ca0*/  @!P4 STG.E [R4.64+-0x1980], R35 ;  /* 0xffe680230400c986 */ /* 0x000fe2000c10191c */
[C---:B-1----:R-:W-:Y:S02]  /*7cb0*/  IADD3 R11, R52.reuse, 0x4, RZ ;  /* 0x00000004340b7810 */ /* 0x042fe40007ffe0ff */
[C---:B------:R-:W-:Y:S01]  /*7cc0*/  IADD3 R12, R52.reuse, 0x5, RZ ;  /* 0x00000005340c7810 */ /* 0x040fe20007ffe0ff */
[----:B------:R-:W-:Y:S01]  /*7cd0*/  @!P5 STG.E [R4.64+-0x1900], R37 ;  /* 0xffe700250400d986 */ /* 0x000fe2000c10191c */
[C---:B---3--:R-:W-:Y:S02]  /*7ce0*/  IADD3 R13, R52.reuse, 0x6, RZ ;  /* 0x00000006340d7810 */ /* 0x048fe40007ffe0ff */
[----:B------:R-:W-:Y:S01]  /*7cf0*/  LEA.HI.SX32 R9, R9, R52, 0x1b ;  /* 0x0000003409097211 */ /* 0x000fe200078fdaff */
[----:B------:R-:W-:Y:S01]  /*7d00*/  @!P6 STG.E [R4.64+-0x1880], R39 ;  /* 0xffe780270400e986 */ /* 0x000fe2000c10191c */
[----:B------:R-:W-:-:S02]  /*7d10*/  IADD3 R14, R52, 0x7, RZ ;  /* 0x00000007340e7810 */ /* 0x000fc40007ffe0ff */
[-C--:B------:R-:W-:Y:S01]  /*7d20*/  LEA.HI.SX32 R10, R10, R52.reuse, 0x1b ;  /* 0x000000340a0a7211 */ /* 0x080fe200078fdaff */
[----:B------:R-:W-:Y:S01]  /*7d30*/  BAR.SYNC.DEFER_BLOCKING 0x0 ;  /* 0x0000000000007b1d */ /* 0x000fe20000010000 */
[C---:B----4-:R-:W-:Y:S02]  /*7d40*/  IADD3 R15, R52.reuse, 0x8, RZ ;  /* 0x00000008340f7810 */ /* 0x050fe40007ffe0ff */
[-C--:B------:R-:W-:Y:S02]  /*7d50*/  LEA.HI.SX32 R11, R11, R52.reuse, 0x1b ;  /* 0x000000340b0b7211 */ /* 0x080fe400078fdaff */
[----:B------:R-:W-:Y:S02]  /*7d60*/  IADD3 R16, R52, 0x9, RZ ;  /* 0x0000000934107810 */ /* 0x000fe40007ffe0ff */
[----:B------:R-:W-:Y:S02]  /*7d70*/  LEA.HI.SX32 R12, R12, R52, 0x1b ;  /* 0x000000340c0c7211 */ /* 0x000fe400078fdaff */
[----:B-----5:R-:W-:-:S02]  /*7d80*/  IADD3 R17, R52, 0xa, RZ ;  /* 0x0000000a34117810 */ /* 0x020fc40007ffe0ff */
[-C--:B------:R-:W-:Y:S02]  /*7d90*/  LEA.HI.SX32 R13, R13, R52.reuse, 0x1b ;  /* 0x000000340d0d7211 */ /* 0x080fe400078fdaff */
[----:B------:R-:W-:Y:S02]  /*7da0*/  IADD3 R18, R52, 0xb, RZ ;  /* 0x0000000b34127810 */ /* 0x000fe40007ffe0ff */
[-C--:B------:R-:W-:Y:S02]  /*7db0*/  LEA.HI.SX32 R14, R14, R52.reuse, 0x1b ;  /* 0x000000340e0e7211 */ /* 0x080fe400078fdaff */
[C---:B------:R-:W-:Y:S02]  /*7dc0*/  IADD3 R19, R52.reuse, 0xc, RZ ;  /* 0x0000000c34137810 */ /* 0x040fe40007ffe0ff */
[----:B------:R-:W-:Y:S02]  /*7dd0*/  LEA.HI.SX32 R15, R15, R52, 0x1b ;  /* 0x000000340f0f7211 */ /* 0x000fe400078fdaff */
[----:B------:R-:W-:-:S02]  /*7de0*/  IADD3 R20, R52, 0xd, RZ ;  /* 0x0000000d34147810 */ /* 0x000fc40007ffe0ff */
[-C--:B------:R-:W-:Y:S01]  /*7df0*/  LEA.HI.SX32 R16, R16, R52.reuse, 0x1b ;  /* 0x0000003410107211 */ /* 0x080fe200078fdaff */
[----:B------:R-:W-:Y:S01]  /*7e00*/  STS [R67], R122 ;  /* 0x0000007a43007388 */ /* 0x000fe20000000800 */
        /* <DEDUP_REMOVED lines=9> */
[----:B------:R-:W-:-:S03]  /*7ea0*/  LEA.HI.SX32 R8, R7, R52, 0x1b ;  /* 0x0000003407087211 */ /* 0x000fc600078fdaff */
[----:B------:R-:W-:Y:S02]  /*7eb0*/  FADD.FTZ R7, R6, R123 ;  /* 0x0000007b06077221 */ /* 0x000fe40000010000 */
[----:B------:R-:W-:Y:S02]  /*7ec0*/  STS [R8.X4+0x4], R123 ;  /* 0x0000047b08007388 */ /* 0x000fe40000004800 */
[----:B------:R-:W-:Y:S02]  /*7ed0*/  FADD.FTZ R6, R7, R124 ;  /* 0x0000007c07067221 */ /* 0x000fe40000010000 */
[----:B------:R-:W-:Y:S02]  /*7ee0*/  STS [R9.X4+0x8], R124 ;  /* 0x0000087c09007388 */ /* 0x000fe40000004800 */
[----:B------:R-:W-:Y:S02]  /*7ef0*/  FADD.FTZ R7, R6, R125 ;  /* 0x0000007d06077221 */ /* 0x000fe40000010000 */
[----:B------:R-:W-:Y:S02]  /*7f00*/  STS [R10.X4+0xc], R125 ;  /* 0x00000c7d0a007388 */ /* 0x000fe40000004800 */
[----:B------:R-:W-:-:S02]  /*7f10*/  FADD.FTZ R6, R7, R142 ;  /* 0x0000008e07067221 */ /* 0x000fc40000010000 */
[----:B------:R-:W-:Y:S04]  /*7f20*/  STS [R11.X4+0x10], R142 ;  /* 0x0000108e0b007388 */ /* 0x000fe80000004800 */
        /* <DEDUP_REMOVED lines=22> */
[----:B------:R-:W-:Y:S01]  /*8090*/  LDS R93, [R93] ;  /* 0x000000005d5d7984 */ /* 0x000fe20000000800 */
[----:B--2---:R-:W-:-:S03]  /*80a0*/  FADD.FTZ R151, R150, R151 ;  /* 0x0000009796977221 */ /* 0x004fc60000010000 */
[----:B------:R-:W-:Y:S01]  /*80b0*/  LDS R7, [R92+0x80] ;  /* 0x000080005c077984 */ /* 0x000fe20000000800 */
[----:B0-----:R-:W-:-:S03]  /*80c0*/  FADD.FTZ R152, R151, R152 ;  /* 0x0000009897987221 */ /* 0x001fc60000010000 */
[----:B------:R-:W-:Y:S01]  /*80d0*/  LDS R91, [R91+0x100] ;  /* 0x000100005b5b7984 */ /* 0x000fe20000000800 */
[----:B------:R-:W-:-:S03]  /*80e0*/  FADD.FTZ R4, R152, R153 ;  /* 0x0000009998047221 */ /* 0x000fc60000010000 */
        /* <DEDUP_REMOVED lines=15> */
[----:B------:R-:W-:Y:S04]  /*81e0*/  STL [R1+0xa8], R4 ;  /* 0x0000a80401007387 */ /* 0x000fe80000100800 */
[----:B------:R-:W0:Y:S02]  /*81f0*/  LDS R23, [0x2100] ;  /* 0x00210000ff177984 */ /* 0x000e240000000800 */
[----:B0-----:R-:W-:-:S13]  /*8200*/  ISETP.GE.AND P0, PT, R78, R23, PT ;  /* 0x000000174e00720c */ /* 0x001fda0003f06270 */
[----:B------:R-:W-:Y:S05]  /*8210*/  @P0 BRA `(.L_x_958) ;  /* 0x000000c000000947 */ /* 0x000fea0003800000 */
[----:B------:R-:W-:Y:S01]  /*8220*/  IMAD.U32 R5, RZ, RZ, UR14 ;  /* 0x0000000eff057e24 */ /* 0x000fe2000f8e00ff */
[----:B------:R-:W-:Y:S02]  /*8230*/  ULDC.64 UR8, c[0x0][0x300] ;  /* 0x0000c00000087ab9 */ /* 0x000fe40000000a00 */
[----:B------:R-:W-:Y:S01]  /*8240*/  UIMAD UR8, UR15, UR8, URZ ;  /* 0x000000080f0872a4 */ /* 0x000fe2000f8e023f */
[----:B------:R-:W-:Y:S01]  /*8250*/  IMAD.WIDE.U32 R2, R5, c[0x0][0x2f8], R2 ;  /* 0x0000be0005027a25 */ /* 0x000fe200078e0002 */
[----:B------:R-:W-:Y:S02]  /*8260*/  MOV R5, UR16 ;  /* 0x0000001000057c02 */ /* 0x000fe40008000f00 */
[----:B------:R-:W-:Y:S02]  /*8270*/  UIMAD UR8, UR16, UR9, UR8 ;  /* 0x00000009100872a4 */ /* 0x000fe4000f8e0208 */
[----:B------:R-:W-:-:S05]  /*8280*/  IADD3 R3, R3, UR42, RZ ;  /* 0x0000002a03037c10 */ /* 0x000fca000fffe0ff */
[----:B------:R-:W-:-:S05]  /*8290*/  IMAD.WIDE.U32 R2, R5, c[0x0][0x300], R2 ;  /* 0x0000c00005027a25 */ /* 0x000fca00078e0002 */
[----:B------:R-:W-:Y:S02]  /*82a0*/  IADD3 R3, R3, UR8, RZ ;  /* 0x0000000803037c10 */ /* 0x000fe4000fffe0ff */
[----:B------:R-:W-:-:S04]  /*82b0*/  LEA R4, P0, R2, c[0x0][0x340], 0x2 ;  /* 0x0000d00002047a11 */ /* 0x000fc800078010ff */
[----:B------:R-:W-:-:S05]  /*82c0*/  LEA.HI.X R5, R2, c[0x0][0x344], R3, 0x2, P0 ;  /* 0x0000d10002057a11 */ /* 0x000fca00000f1403 */
[----:B------:R0:W-:Y:S04]  /*82d0*/  STG.E [R4.64], R93 ;  /* 0x0000005d04007986 */ /* 0x0001e8000c10191c */
.L_x_958:
[----:B------:R-:W-:Y:S05]  /*82e0*/  BSYNC B0 ;  /* 0x0000000000007941 */ /* 0x000fea0003800000 */
.L_x_957:
        /* <DEDUP_REMOVED lines=20> */
[----:B------:R-:W-:Y:S01]  /*8430*/  IMAD.U32 R5, RZ, RZ, UR34 ;  /* 0x00000022ff057e24 */ /* 0x000fe2000f8e00ff */
[----:B------:R-:W-:-:S02]  /*8440*/  UIADD3 UR17, UP3, UR17, -0x2000, URZ ;  /* 0xffffe00011117890 */ /* 0x000fc4000ff7e03f */
[----:B------:R-:W-:Y:S02]  /*8450*/  UIADD3 UR21, UP4, UR21, -0x2000, URZ ;  /* 0xffffe00015157890 */ /* 0x000fe4000ff9e03f */
[----:B------:R-:W-:Y:S01]  /*8460*/  LEA.HI.X R3, R4, R3, R5, 0x2, P0 ;  /* 0x0000000304037211 */ /* 0x000fe200000f1405 */
[----:B------:R-:W-:Y:S01]  /*8470*/  UIADD3 UR19, UP5, UR19, -0x2000, URZ ;  /* 0xffffe00013137890 */ /* 0x000fe2000ffbe03f */
[-C--:B------:R-:W-:Y:S01]  /*8480*/  ISETP.GE.AND P0, PT, R30, R23.reuse, PT ;  /* 0x000000171e00720c */ /* 0x080fe20003f06270 */
[----:B------:R-:W-:Y:S02]  /*8490*/  UIADD3 UR6, UR6, 0x1, URZ ;  /* 0x0000000106067890 */ /* 0x000fe4000fffe03f */
[----:B------:R0:W-:Y:S01]  /*84a0*/  @!P3 STG.E [R2.64], R7 ;  /* 0x000000070200b986 */ /* 0x0001e2000c10191c */
[-C--:B------:R-:W-:Y:S01]  /*84b0*/  ISETP.GE.AND P3, PT, R36, R23.reuse, PT ;  /* 0x000000172400720c */ /* 0x080fe20003f66270 */
[----:B------:R-:W-:Y:S02]  /*84c0*/  UIADD3.X UR24, UR24, -0x1, URZ, UP1, !UPT ;  /* 0xffffffff18187890 */ /* 0x000fe40008ffe43f */
[----:B------:R0:W-:Y:S01]  /*84d0*/  @!P4 STG.E [R2.64+0x80], R91 ;  /* 0x0000805b0200c986 */ /* 0x0001e2000c10191c */
[----:B------:R-:W-:Y:S01]  /*84e0*/  ISETP.GE.AND P4, PT, R38, R23, PT ;  /* 0x000000172600720c */ /* 0x000fe20003f86270 */
[----:B------:R-:W-:-:S02]  /*84f0*/  UIADD3.X UR26, UR26, -0x1, URZ, UP2, !UPT ;  /* 0xffffffff1a1a7890 */ /* 0x000fc400097fe43f */
[----:B------:R0:W-:Y:S01]  /*8500*/  @!P5 STG.E [R2.64+0x100], R9 ;  /* 0x000100090200d986 */ /* 0x0001e2000c10191c */
[-C--:B------:R-:W-:Y:S01]  /*8510*/  ISETP.GE.AND P5, PT, R40, R23.reuse, PT ;  /* 0x000000172800720c */ /* 0x080fe20003fa6270 */
[----:B------:R-:W-:Y:S02]  /*8520*/  UIADD3.X UR18, UR18, -0x1, URZ, UP3, !UPT ;  /* 0xffffffff12127890 */ /* 0x000fe40009ffe43f */
[----:B------:R0:W-:Y:S01]  /*8530*/  @!P6 STG.E [R2.64+0x180], R89 ;  /* 0x000180590200e986 */ /* 0x0001e2000c10191c */
        /* <DEDUP_REMOVED lines=21> */
.L_x_904:
[----:B------:R-:W-:Y:S02]  /*8690*/  ISETP.NE.U32.AND P0, PT, RZ, c[0x0][0x328], PT ;  /* 0x0000ca00ff007a0c */ /* 0x000fe40003f05070 */
[----:B------:R-:W-:Y:S02]  /*86a0*/  ISETP.NE.U32.AND P2, PT, RZ, c[0x0][0x348], PT ;  /* 0x0000d200ff007a0c */ /* 0x000fe40003f45070 */
[----:B------:R-:W-:Y:S02]  /*86b0*/  ISETP.NE.AND.EX P1, PT, RZ, c[0x0][0x32c], PT, P0 ;  /* 0x0000cb00ff007a0c */ /* 0x000fe40003f25300 */
[----:B------:R-:W-:-:S11]  /*86c0*/  ISETP.NE.AND.EX P0, PT, RZ, c[0x0][0x34c], PT, P2 ;  /* 0x0000d300ff007a0c */ /* 0x000fd60003f05320 */
[----:B------:R-:W-:Y:S05]  /*86d0*/  @!P1 BRA `(.L_x_960) ;  /* 0x000001f000009947 */ /* 0x000fea0003800000 */
[----:B-1----:R-:W3:Y:S01]  /*86e0*/  LDL.LU R2, [R1+0xac] ;  /* 0x0000ac0001027983 */ /* 0x002ee20000300800 */
[----:B------:R-:W-:Y:S03]  /*86f0*/  BSSY B0, `(.L_x_960) ;  /* 0x000001d000007945 */ /* 0x000fe60003800000 */
[----:B------:R-:W1:Y:S04]  /*8700*/  S2R R6, SR_LANEID ;  /* 0x0000000000067919 */ /* 0x000e680000000000 */
[----:B------:R-:W4:Y:S01]  /*8710*/  S2R R7, SR_TID.X ;  /* 0x0000000000077919 */ /* 0x000f220000002100 */
[----:B-1----:R-:W-:-:S13]  /*8720*/  ISETP.NE.AND P2, PT, R6, RZ, PT ;  /* 0x000000ff0600720c */ /* 0x002fda0003f45270 */
[----:B----4-:R-:W-:-:S04]  /*8730*/  @!P2 SHF.R.S32.HI R6, RZ, 0x1f, R7 ;  /* 0x0000001fff06a819 */ /* 0x010fc80000011407 */
[----:B------:R-:W-:-:S04]  /*8740*/  @!P2 LEA.HI R6, R6, R7, RZ, 0x5 ;  /* 0x000000070606a211 */ /* 0x000fc800078f28ff */
[----:B------:R-:W-:Y:S01]  /*8750*/  @!P2 SHF.R.S32.HI R9, RZ, 0x5, R6 ;  /* 0x00000005ff09a819 */ /* 0x000fe20000011406 */
[----:B---3--:R-:W1:Y:S02]  /*8760*/  SHFL.DOWN P1, R0, R2, 0x1, 0x1f ;  /* 0x08201f0002007f89 */ /* 0x008e640000020000 */
[----:B-1----:R-:W-:-:S05]  /*8770*/  @P1 FADD R0, R0, R2 ;  /* 0x0000000200001221 */ /* 0x002fca0000000000 */
[----:B------:R-:W1:Y:S02]  /*8780*/  SHFL.DOWN P1, R3, R0, 0x2, 0x1f ;  /* 0x08401f0000037f89 */ /* 0x000e640000020000 */
        /* <DEDUP_REMOVED lines=19> */
.L_x_961:
[----:B-1----:R-:W-:Y:S05]  /*88c0*/  BSYNC B0 ;  /* 0x0000000000007941 */ /* 0x002fea0003800000 */
.L_x_960:
[----:B------:R-:W-:Y:S01]  /*88d0*/  BSSY B0, `(.L_x_962) ;  /* 0x0000023000007945 */ /* 0x000fe20003800000 */
[----:B------:R-:W-:Y:S05]  /*88e0*/  @!P0 BRA `(.L_x_963) ;  /* 0x0000020000008947 */ /* 0x000fea0003800000 */
[----:B-1----:R-:W3:Y:S04]  /*88f0*/  LDL.LU R2, [R1+0xa8] ;  /* 0x0000a80001027983 */ /* 0x002ee80000300800 */
[----:B------:R-:W1:Y:S04]  /*8900*/  S2R R6, SR_LANEID ;  /* 0x0000000000067919 */ /* 0x000e680000000000 */
[----:B------:R-:W4:Y:S04]  /*8910*/  S2R R7, SR_TID.X ;  /* 0x0000000000077919 */ /* 0x000f280000002100 */
[----:B------:R-:W-:Y:S01]  /*8920*/  BAR.SYNC.DEFER_BLOCKING 0x0 ;  /* 0x0000000000007b1d */ /* 0x000fe20000010000 */
        /* <DEDUP_REMOVED lines=22> */
[----:B------:R-:W-:Y:S01]  /*8a90*/  MOV R3, UR33 ;  /* 0x0000002100037c02 */ /* 0x000fe20008000f00 */
[----:B------:R-:W-:Y:S02]  /*8aa0*/  IMAD.U32 R2, RZ, RZ, UR32 ;  /* 0x00000020ff027e24 */ /* 0x000fe4000f8e00ff */
[----:B---3--:R-:W-:-:S05]  /*8ab0*/  @!P0 FADD.FTZ R4, R0, R5 ;  /* 0x0000000500048221 */ /* 0x008fca0000010000 */
[----:B------:R1:W-:Y:S01]  /*8ac0*/  RED.E.ADD.F32.FTZ.RN.STRONG.GPU [R2.64], R4 ;  /* 0x000000040200798e */ /* 0x0003e2000c10e79c */
[----:B------:R-:W-:Y:S01]  /*8ad0*/  HFMA2.MMA R7, -RZ, RZ, 0, 0 ;  /* 0x00000000ff077435 */ /* 0x000fe200000001ff */
[----:B------:R-:W-:Y:S05]  /*8ae0*/  BRA `(.L_x_964) ;  /* 0x0000001000007947 */ /* 0x000fea0003800000 */
.L_x_963:
[----:B------:R-:W3:Y:S02]  /*8af0*/  S2R R7, SR_TID.X ;  /* 0x0000000000077919 */ /* 0x000ee40000002100 */
.L_x_964:
[----:B-1----:R-:W-:Y:S05]  /*8b00*/  BSYNC B0 ;  /* 0x0000000000007941 */ /* 0x002fea0003800000 */
.L_x_962:
[----:B---3--:R-:W-:-:S13]  /*8b10*/  ISETP.GE.AND P0, PT, R7, c[0x0][0x16c], PT ;  /* 0x00005b0007007a0c */ /* 0x008fda0003f06270 */
[----:B------:R-:W-:Y:S05]  /*8b20*/  @P0 EXIT ;  /* 0x000000000000094d */ /* 0x000fea0003800000 */
[----:B------:R-:W-:Y:S02]  /*8b30*/  ULDC.64 UR6, c[0x0][0x288] ;  /* 0x0000a20000067ab9 */ /* 0x000fe40000000a00 */
[----:B------:R-:W-:Y:S02]  /*8b40*/  UIMAD UR15, UR15, UR6, URZ ;  /* 0x000000060f0f72a4 */ /* 0x000fe4000f8e023f */
[----:B0-2---:R-:W-:Y:S02]  /*8b50*/  UIMAD.WIDE.U32 UR4, UR16, UR6, URZ ;  /* 0x00000006100472a5 */ /* 0x005fe4000f8e003f */
[----:B------:R-:W-:-:S04]  /*8b60*/  UIMAD UR6, UR16, UR7, UR15 ;  /* 0x00000007100672a4 */ /* 0x000fc8000f8e020f */
[----:B------:R-:W-:-:S04]  /*8b70*/  UIADD3 UR6, UR5, UR6, URZ ;  /* 0x0000000605067290 */ /* 0x000fc8000fffe03f */
.L_x_965:
[----:B0-----:R0:W1:Y:S01]  /*8b80*/  LDS R9, [R7.X4+0xa050] ;  /* 0x00a0500007097984 */ /* 0x0010620000004800 */
[----:B------:R-:W-:Y:S01]  /*8b90*/  SHF.R.S32.HI R0, RZ, 0x1f, R7 ;  /* 0x0000001fff007819 */ /* 0x000fe20000011407 */
[----:B------:R-:W-:Y:S01]  /*8ba0*/  IMAD.U32 R3, RZ, RZ, UR6 ;  /* 0x00000006ff037e24 */ /* 0x000fe2000f8e00ff */
[----:B------:R-:W-:Y:S02]  /*8bb0*/  MOV R4, UR4 ;  /* 0x0000000400047c02 */ /* 0x000fe40008000f00 */
[----:B------:R-:W-:Y:S01]  /*8bc0*/  MOV R5, UR5 ;  /* 0x0000000500057c02 */ /* 0x000fe20008000f00 */
[----:B------:R-:W-:Y:S01]  /*8bd0*/  IMAD R0, R0, c[0x0][0x290], RZ ;  /* 0x0000a40000007a24 */ /* 0x000fe200078e02ff */
[----:B------:R-:W-:Y:S01]  /*8be0*/  YIELD ;  /* 0x0000000000007946 */ /* 0x000fe20003800000 */
[----:B------:R-:W-:Y:S02]  /*8bf0*/  IMAD.MOV.U32 R2, RZ, RZ, R4 ;  /* 0x000000ffff027224 */ /* 0x000fe400078e0004 */
[----:B------:R-:W-:-:S02]  /*8c00*/  IMAD R5, R7, c[0x0][0x294], R0 ;  /* 0x0000a50007057a24 */ /* 0x000fc400078e0200 */
[C---:B------:R-:W-:Y:S01]  /*8c10*/  IMAD.WIDE.U32 R2, R7.reuse, c[0x0][0x290], R2 ;  /* 0x0000a40007027a25 */ /* 0x040fe200078e0002 */
[----:B0-----:R-:W-:-:S04]  /*8c20*/  IADD3 R7, R7, c[0x0][0x0], RZ ;  /* 0x0000000007077a10 */ /* 0x001fc80007ffe0ff */
[----:B------:R-:W-:Y:S02]  /*8c30*/  IADD3 R3, R3, R5, RZ ;  /* 0x0000000503037210 */ /* 0x000fe40007ffe0ff */
[----:B------:R-:W-:-:S04]  /*8c40*/  LEA R4, P0, R2, c[0x0][0x310], 0x2 ;  /* 0x0000c40002047a11 */ /* 0x000fc800078010ff */
[----:B------:R-:W-:Y:S02]  /*8c50*/  LEA.HI.X R5, R2, c[0x0][0x314], R3, 0x2, P0 ;  /* 0x0000c50002057a11 */ /* 0x000fe400000f1403 */
[----:B------:R-:W-:-:S03]  /*8c60*/  ISETP.GE.AND P0, PT, R7, c[0x0][0x16c], PT ;  /* 0x00005b0007007a0c */ /* 0x000fc60003f06270 */
[----:B-1----:R0:W-:Y:S10]  /*8c70*/  RED.E.ADD.F32.FTZ.RN.STRONG.GPU [R4.64], R9 ;  /* 0x000000090400798e */ /* 0x0021f4000c10e79c */
[----:B------:R-:W-:Y:S05]  /*8c80*/  @!P0 BRA `(.L_x_965) ;  /* 0xfffffef000008947 */ /* 0x000fea000383ffff */
[----:B------:R-:W-:Y:S05]  /*8c90*/  EXIT ;  /* 0x000000000000794d */ /* 0x000fea0003800000 */
.L_x_911:
[----:B------:R-:W-:Y:S01]  /*8ca0*/  HFMA2.MMA R129, -RZ, RZ, 0, 0 ;  /* 0x00000000ff817435 */ /* 0x000fe200000001ff */
[----:B------:R-:W-:Y:S01]  /*8cb0*/  MOV R83, R85 ;  /* 0x0000005500537202 */ /* 0x000fe20000000f00 */
[----:B------:R-:W-:Y:S01]  /*8cc0*/  IMAD.MOV.U32 R86, RZ, RZ, 0x1 ;  /* 0x00000001ff567424 */ /* 0x000fe200078e00ff */
[----:B------:R-:W-:-:S02]  /*8cd0*/  MOV R128, 0xffffffff ;  /* 0xffffffff00807802 */ /* 0x000fc40000000f00 */
[----:B------:R-:W-:Y:S02]  /*8ce0*/  MOV R82, 0x8d00 ;  /* 0x00008d0000527802 */ /* 0x000fe40000000f00 */
[----:B-----5:R-:W-:Y:S05]  /*8cf0*/  CALL.REL.NOINC `($__internal_38_$__cuda_sm70_shflsync_up) ;  /* 0x00000da000007944 */ /* 0x020fea0003c00000 */
[----:B-1----:R-:W-:Y:S01]  /*8d00*/  IMAD.MOV.U32 R87, RZ, RZ, R86 ;  /* 0x000000ffff577224 */ /* 0x002fe200078e0056 */
[----:B------:R-:W-:Y:S05]  /*8d10*/  BRA `(.L_x_966) ;  /* 0xffffb5e000007947 */ /* 0x000fea000383ffff */
.L_x_912:
[----:B------:R-:W-:Y:S01]  /*8d20*/  HFMA2.MMA R86, -RZ, RZ, 0, 5.9604644775390625e-08 ;  /* 0x00000001ff567435 */ /* 0x000fe200000001ff */
[----:B------:R-:W-:Y:S01]  /*8d30*/  MOV R83, R84 ;  /* 0x0000005400537202 */ /* 0x000fe20000000f00 */
[----:B------:R-:W-:Y:S01]  /*8d40*/  IMAD.MOV.U32 R129, RZ, RZ, RZ ;  /* 0x000000ffff817224 */ /* 0x000fe200078e00ff */
[----:B------:R-:W-:Y:S02]  /*8d50*/  MOV R128, 0xffffffff ;  /* 0xffffffff00807802 */ /* 0x000fe40000000f00 */
[----:B------:R-:W-:Y:S02]  /*8d60*/  MOV R82, 0x8d80 ;  /* 0x00008d8000527802 */ /* 0x000fe40000000f00 */
[----:B01---5:R-:W-:Y:S05]  /*8d70*/  CALL.REL.NOINC `($__internal_38_$__cuda_sm70_shflsync_up) ;  /* 0x00000d2000007944 */ /* 0x023fea0003c00000 */
        /* <DEDUP_REMOVED lines=11> */
[----:B------:R-:W-:Y:S05]  /*8e30*/  CALL.REL.NOINC `($__internal_38_$__cuda_sm70_shflsync_up) ;  /* 0x00000c6000007944 */ /* 0x000fea0003c00000 */
[----:B-1----:R-:W-:Y:S01]  /*8e40*/  IMAD.MOV.U32 R87, RZ, RZ, R86 ;  /* 0x000000ffff577224 */ /* 0x002fe200078e0056 */
[----:B------:R-:W-:Y:S01]  /*8e50*/  HFMA2.MMA R86, -RZ, RZ, 0, 1.1920928955078125e-07 ;  /* 0x00000002ff567435 */ /* 0x000fe200000001ff */
[----:B------:R-:W-:Y:S01]  /*8e60*/  MOV R83, R84 ;  /* 0x0000005400537202 */ /* 0x000fe20000000f00 */
[----:B------:R-:W-:Y:S01]  /*8e70*/  IMAD.MOV.U32 R129, RZ, RZ, RZ ;  /* 0x000000ffff817224 */ /* 0x000fe200078e00ff */
[----:B------:R-:W-:-:S02]  /*8e80*/  MOV R128, 0xffffffff ;  /* 0xffffffff00807802 */ /* 0x000fc40000000f00 */
[----:B------:R-:W-:Y:S02]  /*8e90*/  MOV R82, 0x8eb0 ;  /* 0x00008eb000527802 */ /* 0x000fe40000000f00 */
[----:B------:R-:W-:Y:S05]  /*8ea0*/  CALL.REL.NOINC `($__internal_38_$__cuda_sm70_shflsync_up) ;  /* 0x00000bf000007944 */ /* 0x000fea0003c00000 */
        /* <DEDUP_REMOVED lines=9> */
[----:B------:R-:W-:Y:S05]  /*8f40*/  CALL.REL.NOINC `($__internal_38_$__cuda_sm70_shflsync_up) ;  /* 0x00000b5000007944 */ /* 0x000fea0003c00000 */
[----:B-1----:R-:W-:Y:S01]  /*8f50*/  IMAD.MOV.U32 R87, RZ, RZ, R86 ;  /* 0x000000ffff577224 */ /* 0x002fe200078e0056 */
[----:B------:R-:W-:Y:S01]  /*8f60*/  HFMA2.MMA R86, -RZ, RZ, 0, 2.384185791015625e-07 ;  /* 0x00000004ff567435 */ /* 0x000fe200000001ff */
[----:B------:R-:W-:Y:S01]  /*8f70*/  MOV R83, R84 ;  /* 0x0000005400537202 */ /* 0x000fe20000000f00 */
[----:B------:R-:W-:Y:S01]  /*8f80*/  IMAD.MOV.U32 R129, RZ, RZ, RZ ;  /* 0x000000ffff817224 */ /* 0x000fe200078e00ff */
[----:B------:R-:W-:Y:S02]  /*8f90*/  MOV R128, 0xffffffff ;  /* 0xffffffff00807802 */ /* 0x000fe40000000f00 */
[----:B------:R-:W-:Y:S02]  /*8fa0*/  MOV R82, 0x8fc0 ;  /* 0x00008fc000527802 */ /* 0x000fe40000000f00 */
[----:B------:R-:W-:Y:S05]  /*8fb0*/  CALL.REL.NOINC `($__internal_38_$__cuda_sm70_shflsync_up) ;  /* 0x00000ae000007944 */ /* 0x000fea0003c00000 */
[----:B------:R-:W0:Y:S01]  /*8fc0*/  S2R R82, SR_LANEID ;  /* 0x0000000000527919 */ /* 0x000e220000000000 */
[----:B------:R-:W-:Y:S01]  /*8fd0*/  IMAD.MOV.U32 R129, RZ, RZ, RZ ;  /* 0x000000ffff817224 */ /* 0x000fe200078e00ff */
[----:B------:R-:W-:Y:S02]  /*8fe0*/  MOV R128, 0xffffffff ;  /* 0xffffffff00807802 */ /* 0x000fe40000000f00 */
[----:B0-----:R-:W-:-:S02]  /*8ff0*/  ISETP.GE.AND P0, PT, R82, 0x4, PT ;  /* 0x000000045200780c */ /* 0x001fc40003f06270 */
[----:B------:R-:W-:-:S11]  /*9000*/  MOV R82, 0x9060 ;  /* 0x0000906000527802 */ /* 0x000fd60000000f00 */
[----:B-1----:R-:W-:Y:S01]  /*9010*/  @P0 FFMA.FTZ R84, R85, R86, R84 ;  /* 0x0000005655540223 */ /* 0x002fe20000010054 */
[----:B------:R-:W-:Y:S01]  /*9020*/  HFMA2.MMA R86, -RZ, RZ, 0, 4.76837158203125e-07 ;  /* 0x00000008ff567435 */ /* 0x000fe200000001ff */
[----:B------:R-:W-:-:S05]  /*9030*/  @P0 FMUL.FTZ R85, R87, R85 ;  /* 0x0000005557550220 */ /* 0x000fca0000410000 */
[----:B------:R-:W-:Y:S02]  /*9040*/  MOV R83, R85 ;  /* 0x0000005500537202 */ /* 0x000fe40000000f00 */
[----:B------:R-:W-:Y:S05]  /*9050*/  CALL.REL.NOINC `($__internal_38_$__cuda_sm70_shflsync_up) ;  /* 0x00000a4000007944 */ /* 0x000fea0003c00000 */
[----:B-1----:R-:W-:Y:S01]  /*9060*/  IMAD.MOV.U32 R87, RZ, RZ, R86 ;  /* 0x000000ffff577224 */ /* 0x002fe200078e0056 */
[----:B------:R-:W-:Y:S01]  /*9070*/  HFMA2.MMA R86, -RZ, RZ, 0, 4.76837158203125e-07 ;  /* 0x00000008ff567435 */ /* 0x000fe200000001ff */
[----:B------:R-:W-:Y:S01]  /*9080*/  MOV R83, R84 ;  /* 0x0000005400537202 */ /* 0x000fe20000000f00 */
[----:B------:R-:W-:Y:S01]  /*9090*/  IMAD.MOV.U32 R129, RZ, RZ, RZ ;  /* 0x000000ffff817224 */ /* 0x000fe200078e00ff */
[----:B------:R-:W-:Y:S02]  /*90a0*/  MOV R128, 0xffffffff ;  /* 0xffffffff00807802 */ /* 0x000fe40000000f00 */
[----:B------:R-:W-:Y:S02]  /*90b0*/  MOV R82, 0x90d0 ;  /* 0x000090d000527802 */ /* 0x000fe40000000f00 */
[----:B------:R-:W-:Y:S05]  /*90c0*/  CALL.REL.NOINC `($__internal_38_$__cuda_sm70_shflsync_up) ;  /* 0x000009d000007944 */ /* 0x000fea0003c00000 */
[----:B------:R-:W0:Y:S01]  /*90d0*/  S2R R82, SR_LANEID ;  /* 0x0000000000527919 */ /* 0x000e220000000000 */
[----:B------:R-:W-:Y:S01]  /*90e0*/  HFMA2.MMA R129, -RZ, RZ, 0, 0 ;  /* 0x00000000ff817435 */ /* 0x000fe200000001ff */
[----:B------:R-:W-:Y:S02]  /*90f0*/  MOV R128, 0xffffffff ;  /* 0xffffffff00807802 */ /* 0x000fe40000000f00 */
[----:B0-----:R-:W-:-:S02]  /*9100*/  ISETP.GE.AND P0, PT, R82, 0x8, PT ;  /* 0x000000085200780c */ /* 0x001fc40003f06270 */
[----:B------:R-:W-:-:S11]  /*9110*/  MOV R82, 0x9170 ;  /* 0x0000917000527802 */ /* 0x000fd60000000f00 */
[----:B-1----:R-:W-:Y:S02]  /*9120*/  @P0 FFMA.FTZ R84, R85, R86, R84 ;  /* 0x0000005655540223 */ /* 0x002fe40000010054 */
[----:B------:R-:W-:Y:S02]  /*9130*/  @P0 FMUL.FTZ R85, R87, R85 ;  /* 0x0000005557550220 */ /* 0x000fe40000410000 */
[----:B------:R-:W-:-:S03]  /*9140*/  IMAD.MOV.U32 R86, RZ, RZ, 0x10 ;  /* 0x00000010ff567424 */ /* 0x000fc600078e00ff */
[----:B------:R-:W-:Y:S02]  /*9150*/  MOV R83, R85 ;  /* 0x0000005500537202 */ /* 0x000fe40000000f00 */
[----:B------:R-:W-:Y:S05]  /*9160*/  CALL.REL.NOINC `($__internal_38_$__cuda_sm70_shflsync_up) ;  /* 0x0000093000007944 */ /* 0x000fea0003c00000 */
[----:B-1----:R-:W-:Y:S01]  /*9170*/  IMAD.MOV.U32 R87, RZ, RZ, R86 ;  /* 0x000000ffff577224 */ /* 0x002fe200078e0056 */
[----:B------:R-:W-:Y:S01]  /*9180*/  HFMA2.MMA R86, -RZ, RZ, 0, 9.5367431640625e-07 ;  /* 0x00000010ff567435 */ /* 0x000fe200000001ff */
[----:B------:R-:W-:Y:S01]  /*9190*/  MOV R83, R84 ;  /* 0x0000005400537202 */ /* 0x000fe20000000f00 */
[----:B------:R-:W-:Y:S01]  /*91a0*/  IMAD.MOV.U32 R129, RZ, RZ, RZ ;  /* 0x000000ffff817224 */ /* 0x000fe200078e00ff */
[----:B------:R-:W-:Y:S02]  /*91b0*/  MOV R128, 0xffffffff ;  /* 0xffffffff00807802 */ /* 0x000fe40000000f00 */
[----:B------:R-:W-:Y:S02]  /*91c0*/  MOV R82, 0x91e0 ;  /* 0x000091e000527802 */ /* 0x000fe40000000f00 */
[----:B------:R-:W-:Y:S05]  /*91d0*/  CALL.REL.NOINC `($__internal_38_$__cuda_sm70_shflsync_up) ;  /* 0x000008c000007944 */ /* 0x000fea0003c00000 */
[----:B-1----:R-:W-:Y:S01]  /*91e0*/  MOV R82, R86 ;  /* 0x0000005600527202 */ /* 0x002fe20000000f00 */
[----:B------:R-:W-:Y:S05]  /*91f0*/  BRA `(.L_x_967) ;  /* 0xffffb27000007947 */ /* 0x000fea000383ffff */
.L_x_915:
[----:B------:R-:W-:Y:S01]  /*9200*/  HFMA2.MMA R86, -RZ, RZ, 0, 5.9604644775390625e-08 ;  /* 0x00000001ff567435 */ /* 0x000fe200000001ff */
[----:B------:R-:W-:Y:S01]  /*9210*/  IMAD.MOV.U32 R83, RZ, RZ, R85 ;  /* 0x000000ffff537224 */ /* 0x000fe200078e0055 */
[----:B------:R-:W-:Y:S01]  /*9220*/  MOV R129, RZ ;  /* 0x000000ff00817202 */ /* 0x000fe20000000f00 */
[----:B------:R-:W-:Y:S01]  /*9230*/  IMAD.MOV.U32 R128, RZ, RZ, -0x1 ;  /* 0xffffffffff807424 */ /* 0x000fe200078e00ff */
[----:B------:R-:W-:-:S02]  /*9240*/  MOV R82, 0x9260 ;  /* 0x0000926000527802 */ /* 0x000fc40000000f00 */
[----:B012--5:R-:W-:Y:S05]  /*9250*/  CALL.REL.NOINC `($__internal_38_$__cuda_sm70_shflsync_up) ;  /* 0x0000084000007944 */ /* 0x027fea0003c00000 */
[----:B------:R-:W-:Y:S01]  /*9260*/  HFMA2.MMA R129, -RZ, RZ, 0, 0 ;  /* 0x00000000ff817435 */ /* 0x000fe200000001ff */
[----:B-1----:R-:W-:Y:S01]  /*9270*/  MOV R85, R86 ;  /* 0x0000005600557202 */ /* 0x002fe20000000f00 */
[----:B------:R-:W-:Y:S01]  /*9280*/  IMAD.MOV.U32 R86, RZ, RZ, 0x1 ;  /* 0x00000001ff567424 */ /* 0x000fe200078e00ff */
[----:B------:R-:W-:-:S02]  /*9290*/  MOV R83, R84 ;  /* 0x0000005400537202 */ /* 0x000fc40000000f00 */
[----:B------:R-:W-:Y:S02]  /*92a0*/  MOV R128, 0xffffffff ;  /* 0xffffffff00807802 */ /* 0x000fe40000000f00 */
[----:B------:R-:W-:Y:S02]  /*92b0*/  MOV R82, 0x92d0 ;  /* 0x000092d000527802 */ /* 0x000fe40000000f00 */
[----:B------:R-:W-:Y:S05]  /*92c0*/  CALL.REL.NOINC `($__internal_38_$__cuda_sm70_shflsync_up) ;  /* 0x000007d000007944 */ /* 0x000fea0003c00000 */
[----:B------:R-:W-:Y:S01]  /*92d0*/  HFMA2.MMA R159, -RZ, RZ, 0, 0 ;  /* 0x00000000ff9f7435 */ /* 0x000fe200000001ff */
[----:B-1----:R-:W-:Y:S01]  /*92e0*/  IMAD.MOV.U32 R84, RZ, RZ, R86 ;  /* 0x000000ffff547224 */ /* 0x002fe200078e0056 */
[----:B------:R-:W-:Y:S02]  /*92f0*/  MOV R82, R80 ;  /* 0x0000005000527202 */ /* 0x000fe40000000f00 */
[----:B------:R-:W-:Y:S02]  /*9300*/  MOV R83, 0x9320 ;  /* 0x0000932000537802 */ /* 0x000fe40000000f00 */
[----:B------:R-:W-:Y:S05]  /*9310*/  CALL.REL.NOINC `($__internal_37_$__cuda_sm70_shflsync_idx_p) ;  /* 0x000006e000007944 */ /* 0x000fea0003c00000 */
[----:B-1----:R-:W-:Y:S01]  /*9320*/  MOV R80, R159 ;  /* 0x0000009f00507202 */ /* 0x002fe20000000f00 */
[----:B------:R-:W-:Y:S01]  /*9330*/  HFMA2.MMA R159, -RZ, RZ, 0, 0 ;  /* 0x00000000ff9f7435 */ /* 0x000fe200000001ff */
[----:B------:R-:W-:Y:S01]  /*9340*/  IMAD.MOV.U32 R82, RZ, RZ, R81 ;  /* 0x000000ffff527224 */ /* 0x000fe200078e0051 */
[----:B------:R-:W-:-:S04]  /*9350*/  MOV R83, 0x9370 ;  /* 0x0000937000537802 */ /* 0x000fc80000000f00 */
[----:B0-2--5:R-:W-:Y:S05]  /*9360*/  CALL.REL.NOINC `($__internal_37_$__cuda_sm70_shflsync_idx_p) ;  /* 0x0000069000007944 */ /* 0x025fea0003c00000 */
[----:B-1----:R-:W-:Y:S01]  /*9370*/  IMAD.MOV.U32 R81, RZ, RZ, R159 ;  /* 0x000000ffff517224 */ /* 0x002fe200078e009f */
[----:B0-2--5:R-:W-:Y:S05]  /*9380*/  BRA `(.L_x_968) ;  /* 0xffffb21000007947 */ /* 0x025fea000383ffff */
.L_x_918:
[----:B-1----:R-:W-:Y:S01]  /*9390*/  HFMA2.MMA R159, -RZ, RZ, 0, 5.9604644775390625e-08 ;  /* 0x00000001ff9f7435 */ /* 0x002fe200000001ff */
[----:B------:R-:W-:-:S02]  /*93a0*/  MOV R83, R86 ;  /* 0x0000005600537202 */ /* 0x000fc40000000f00 */
[----:B------:R-:W-:-:S03]  /*93b0*/  MOV R82, 0x93d0 ;  /* 0x000093d000527802 */ /* 0x000fc60000000f00 */
[----:B------:R-:W-:Y:S05]  /*93c0*/  CALL.REL.NOINC `($__internal_36_$__cuda_sm70_shflsync_down) ;  /* 0x000005a000007944 */ /* 0x000fea0003c00000 */
[----:B-1----:R-:W-:Y:S01]  /*93d0*/  IMAD.MOV.U32 R84, RZ, RZ, R159 ;  /* 0x000000ffff547224 */ /* 0x002fe200078e009f */
[----:B0-2--5:R-:W-:Y:S05]  /*93e0*/  BRA `(.L_x_969) ;  /* 0xffffb7c000007947 */ /* 0x025fea000383ffff */
.L_x_919:
[----:B-1----:R-:W-:Y:S01]  /*93f0*/  HFMA2.MMA R159, -RZ, RZ, 0, 5.9604644775390625e-08 ;  /* 0x00000001ff9f7435 */ /* 0x002fe200000001ff */
[----:B------:R-:W-:Y:S02]  /*9400*/  MOV R83, R87 ;  /* 0x0000005700537202 */ /* 0x000fe40000000f00 */
[----:B------:R-:W-:-:S03]  /*9410*/  MOV R82, 0x9430 ;  /* 0x0000943000527802 */ /* 0x000fc60000000f00 */
[----:B0-2---:R-:W-:Y:S05]  /*9420*/  CALL.REL.NOINC `($__internal_36_$__cuda_sm70_shflsync_down) ;  /* 0x0000054000007944 */ /* 0x005fea0003c00000 */
[C---:B------:R-:W-:Y:S02]  /*9430*/  FMUL.FTZ R84, R86.reuse, R84 ;  /* 0x0000005456547220 */ /* 0x040fe40000410000 */
[C---:B-1----:R-:W-:Y:S02]  /*9440*/  FFMA.FTZ R82, R86.reuse, R159, R87 ;  /* 0x0000009f56527223 */ /* 0x042fe40000010057 */
[----:B------:R-:W-:Y:S01]  /*9450*/  IMAD.MOV.U32 R159, RZ, RZ, 0x2 ;  /* 0x00000002ff9f7424 */ /* 0x000fe200078e00ff */
[----:B------:R-:W-:Y:S02]  /*9460*/  FSEL R86, R86, R84, !P4 ;  /* 0x0000005456567208 */ /* 0x000fe40006000000 */
[----:B------:R-:W-:-:S02]  /*9470*/  FSEL R87, R87, R82, !P4 ;  /* 0x0000005257577208 */ /* 0x000fc40006000000 */
[----:B------:R-:W-:Y:S02]  /*9480*/  MOV R83, R86 ;  /* 0x0000005600537202 */ /* 0x000fe40000000f00 */
[----:B------:R-:W-:Y:S02]  /*9490*/  MOV R82, 0x94b0 ;  /* 0x000094b000527802 */ /* 0x000fe40000000f00 */
[----:B0-2--5:R-:W-:Y:S05]  /*94a0*/  CALL.REL.NOINC `($__internal_36_$__cuda_sm70_shflsync_down) ;  /* 0x000004c000007944 */ /* 0x025fea0003c00000 */
[----:B-1----:R-:W-:Y:S01]  /*94b0*/  MOV R84, R159 ;  /* 0x0000009f00547202 */ /* 0x002fe20000000f00 */
[----:B------:R-:W-:Y:S01]  /*94c0*/  HFMA2.MMA R159, -RZ, RZ, 0, 1.1920928955078125e-07 ;  /* 0x00000002ff9f7435 */ /* 0x000fe200000001ff */
[----:B------:R-:W-:Y:S01]  /*94d0*/  IMAD.MOV.U32 R83, RZ, RZ, R87 ;  /* 0x000000ffff537224 */ /* 0x000fe200078e0057 */
[----:B------:R-:W-:-:S04]  /*94e0*/  MOV R82, 0x9500 ;  /* 0x0000950000527802 */ /* 0x000fc80000000f00 */
[----:B0-2--5:R-:W-:Y:S05]  /*94f0*/  CALL.REL.NOINC `($__internal_36_$__cuda_sm70_shflsync_down) ;  /* 0x0000047000007944 */ /* 0x025fea0003c00000 */
[----:B-1----:R-:W-:Y:S01]  /*9500*/  @!P3 FFMA.FTZ R87, R86, R159, R87 ;  /* 0x0000009f5657b223 */ /* 0x002fe20000010057 */
[----:B------:R-:W-:Y:S01]  /*9510*/  MOV R159, 0x4 ;  /* 0x00000004009f7802 */ /* 0x000fe20000000f00 */
[----:B------:R-:W-:Y:S01]  /*9520*/  @!P3 FMUL.FTZ R86, R84, R86 ;  /* 0x000000565456b220 */ /* 0x000fe20000410000 */
[----:B------:R-:W-:-:S03]  /*9530*/  MOV R82, 0x9560 ;  /* 0x0000956000527802 */ /* 0x000fc60000000f00 */
[----:B------:R-:W-:Y:S02]  /*9540*/  IMAD.MOV.U32 R83, RZ, RZ, R86 ;  /* 0x000000ffff537224 */ /* 0x000fe400078e0056 */
[----:B0-2--5:R-:W-:Y:S05]  /*9550*/  CALL.REL.NOINC `($__internal_36_$__cuda_sm70_shflsync_down) ;  /* 0x0000041000007944 */ /* 0x025fea0003c00000 */
[----:B-1----:R-:W-:Y:S01]  /*9560*/  MOV R84, R159 ;  /* 0x0000009f00547202 */ /* 0x002fe20000000f00 */
[----:B------:R-:W-:Y:S01]  /*9570*/  IMAD.MOV.U32 R159, RZ, RZ, 0x4 ;  /* 0x00000004ff9f7424 */ /* 0x000fe200078e00ff */
[----:B------:R-:W-:Y:S02]  /*9580*/  MOV R83, R87 ;  /* 0x0000005700537202 */ /* 0x000fe40000000f00 */
[----:B------:R-:W-:Y:S02]  /*9590*/  MOV R82, 0x95b0 ;  /* 0x000095b000527802 */ /* 0x000fe40000000f00 */
[----:B0-2--5:R-:W-:Y:S05]  /*95a0*/  CALL.REL.NOINC `($__internal_36_$__cuda_sm70_shflsync_down) ;  /* 0x000003c000007944 */ /* 0x025fea0003c00000 */
[----:B-1----:R-:W-:Y:S01]  /*95b0*/  @!P2 FFMA.FTZ R87, R86, R159, R87 ;  /* 0x0000009f5657a223 */ /* 0x002fe20000010057 */
[----:B------:R-:W-:Y:S01]  /*95c0*/  MOV R82, 0x9630 ;  /* 0x0000963000527802 */ /* 0x000fe20000000f00 */
[----:B------:R-:W-:Y:S02]  /*95d0*/  @!P2 FMUL.FTZ R86, R84, R86 ;  /* 0x000000565456a220 */ /* 0x000fe40000410000 */
[----:B------:R-:W-:Y:S01]  /*95e0*/  IMAD.MOV.U32 R159, RZ, RZ, 0x8 ;  /* 0x00000008ff9f7424 */ /* 0x000fe200078e00ff */
[----:B------:R-:W-:Y:S02]  /*95f0*/  MOV R84, R87 ;  /* 0x0000005700547202 */ /* 0x000fe40000000f00 */
[----:B------:R-:W-:-:S04]  /*9600*/  MOV R87, R86 ;  /* 0x0000005600577202 */ /* 0x000fc80000000f00 */
[----:B------:R-:W-:Y:S02]  /*9610*/  MOV R83, R87 ;  /* 0x0000005700537202 */ /* 0x000fe40000000f00 */
[----:B0-2--5:R-:W-:Y:S05]  /*9620*/  CALL.REL.NOINC `($__internal_36_$__cuda_sm70_shflsync_down) ;  /* 0x0000034000007944 */ /* 0x025fea0003c00000 */
[----:B-1----:R-:W-:Y:S01]  /*9630*/  MOV R85, R159 ;  /* 0x0000009f00557202 */ /* 0x002fe20000000f00 */
[----:B------:R-:W-:Y:S01]  /*9640*/  HFMA2.MMA R159, -RZ, RZ, 0, 4.76837158203125e-07 ;  /* 0x00000008ff9f7435 */ /* 0x000fe200000001ff */
[----:B------:R-:W-:Y:S01]  /*9650*/  IMAD.MOV.U32 R83, RZ, RZ, R84 ;  /* 0x000000ffff537224 */ /* 0x000fe200078e0054 */
[----:B------:R-:W-:-:S04]  /*9660*/  MOV R82, 0x9680 ;  /* 0x0000968000527802 */ /* 0x000fc80000000f00 */
[----:B0-2--5:R-:W-:Y:S05]  /*9670*/  CALL.REL.NOINC `($__internal_36_$__cuda_sm70_shflsync_down) ;  /* 0x000002f000007944 */ /* 0x025fea0003c00000 */
[----:B-1----:R-:W-:Y:S01]  /*9680*/  @!P1 FFMA.FTZ R84, R87, R159, R84 ;  /* 0x0000009f57549223 */ /* 0x002fe20000010054 */
[----:B------:R-:W-:Y:S01]  /*9690*/  MOV R82, 0x96f0 ;  /* 0x000096f000527802 */ /* 0x000fe20000000f00 */
[----:B------:R-:W-:Y:S02]  /*96a0*/  @!P1 FMUL.FTZ R87, R85, R87 ;  /* 0x0000005755579220 */ /* 0x000fe40000410000 */
[----:B------:R-:W-:Y:S01]  /*96b0*/  IMAD.MOV.U32 R159, RZ, RZ, 0x10 ;  /* 0x00000010ff9f7424 */ /* 0x000fe200078e00ff */
[----:B------:R-:W-:Y:S02]  /*96c0*/  MOV R86, R84 ;  /* 0x0000005400567202 */ /* 0x000fe40000000f00 */
[----:B------:R-:W-:-:S02]  /*96d0*/  MOV R83, R87 ;  /* 0x0000005700537202 */ /* 0x000fc40000000f00 */
[----:B0-2--5:R-:W-:Y:S05]  /*96e0*/  CALL.REL.NOINC `($__internal_36_$__cuda_sm70_shflsync_down) ;  /* 0x0000028000007944 */ /* 0x025fea0003c00000 */
[----:B-1----:R-:W-:Y:S01]  /*96f0*/  MOV R84, R159 ;  /* 0x0000009f00547202 */ /* 0x002fe20000000f00 */
[----:B------:R-:W-:Y:S01]  /*9700*/  HFMA2.MMA R159, -RZ, RZ, 0, 9.5367431640625e-07 ;  /* 0x00000010ff9f7435 */ /* 0x000fe200000001ff */
[----:B------:R-:W-:Y:S01]  /*9710*/  IMAD.MOV.U32 R83, RZ, RZ, R86 ;  /* 0x000000ffff537224 */ /* 0x000fe200078e0056 */
[----:B------:R-:W-:-:S04]  /*9720*/  MOV R82, 0x9740 ;  /* 0x0000974000527802 */ /* 0x000fc80000000f00 */
[----:B0-2--5:R-:W-:Y:S05]  /*9730*/  CALL.REL.NOINC `($__internal_36_$__cuda_sm70_shflsync_down) ;  /* 0x0000023000007944 */ /* 0x025fea0003c00000 */
[----:B-1----:R-:W-:Y:S01]  /*9740*/  @!P0 FFMA.FTZ R86, R87, R159, R86 ;  /* 0x0000009f57568223 */ /* 0x002fe20000010056 */
[----:B------:R-:W-:Y:S01]  /*9750*/  MOV R159, RZ ;  /* 0x000000ff009f7202 */ /* 0x000fe20000000f00 */
[----:B------:R-:W-:Y:S01]  /*9760*/  @!P0 FMUL.FTZ R87, R84, R87 ;  /* 0x0000005754578220 */ /* 0x000fe20000410000 */
[----:B------:R-:W-:-:S03]  /*9770*/  MOV R83, 0x97a0 ;  /* 0x000097a000537802 */ /* 0x000fc60000000f00 */
[----:B------:R-:W-:Y:S02]  /*9780*/  IMAD.MOV.U32 R82, RZ, RZ, R87 ;  /* 0x000000ffff527224 */ /* 0x000fe400078e0057 */
[----:B0-2--5:R-:W-:Y:S05]  /*9790*/  CALL.REL.NOINC `($__internal_37_$__cuda_sm70_shflsync_idx_p) ;  /* 0x0000026000007944 */ /* 0x025fea0003c00000 */
[----:B-1----:R-:W-:Y:S01]  /*97a0*/  MOV R84, R159 ;  /* 0x0000009f00547202 */ /* 0x002fe20000000f00 */
[----:B------:R-:W-:Y:S01]  /*97b0*/  IMAD.MOV.U32 R159, RZ, RZ, RZ ;  /* 0x000000ffff9f7224 */ /* 0x000fe200078e00ff */
[----:B------:R-:W-:Y:S02]  /*97c0*/  MOV R82, R86 ;  /* 0x0000005600527202 */ /* 0x000fe40000000f00 */
[----:B------:R-:W-:Y:S02]  /*97d0*/  MOV R83, 0x97f0 ;  /* 0x000097f000537802 */ /* 0x000fe40000000f00 */
[----:B0-2--5:R-:W-:Y:S05]  /*97e0*/  CALL.REL.NOINC `($__internal_37_$__cuda_sm70_shflsync_idx_p) ;  /* 0x0000021000007944 */ /* 0x025fea0003c00000 */
[----:B------:R-:W-:Y:S01]  /*97f0*/  MOV R85, R84 ;  /* 0x0000005400557202 */ /* 0x000fe20000000f00 */
[----:B------:R-:W-:Y:S01]  /*9800*/  IMAD.MOV.U32 R83, RZ, RZ, R87 ;  /* 0x000000ffff537224 */ /* 0x000fe200078e0057 */
[----:B-1----:R-:W-:Y:S01]  /*9810*/  MOV R84, R159 ;  /* 0x0000009f00547202 */ /* 0x002fe20000000f00 */
[----:B------:R-:W-:Y:S01]  /*9820*/  HFMA2.MMA R159, -RZ, RZ, 0, 5.9604644775390625e-08 ;  /* 0x00000001ff9f7435 */ /* 0x000fe200000001ff */
[----:B------:R-:W-:-:S05]  /*9830*/  MOV R82, 0x9850 ;  /* 0x0000985000527802 */ /* 0x000fca0000000f00 */
[----:B0-2--5:R-:W-:Y:S05]  /*9840*/  CALL.REL.NOINC `($__internal_36_$__cuda_sm70_shflsync_down) ;  /* 0x0000012000007944 */ /* 0x025fea0003c00000 */
[----:B-1----:R-:W-:Y:S01]  /*9850*/  MOV R160, R159 ;  /* 0x0000009f00a07202 */ /* 0x002fe20000000f00 */
[----:B------:R-:W-:Y:S01]  /*9860*/  HFMA2.MMA R159, -RZ, RZ, 0, 5.9604644775390625e-08 ;  /* 0x00000001ff9f7435 */ /* 0x000fe200000001ff */
[----:B------:R-:W-:Y:S01]  /*9870*/  IMAD.MOV.U32 R83, RZ, RZ, R86 ;  /* 0x000000ffff537224 */ /* 0x000fe200078e0056 */
[----:B------:R-:W-:-:S04]  /*9880*/  MOV R82, 0x98a0 ;  /* 0x000098a000527802 */ /* 0x000fc80000000f00 */
[----:B0-2--5:R-:W-:Y:S05]  /*9890*/  CALL.REL.NOINC `($__internal_36_$__cuda_sm70_shflsync_down) ;  /* 0x000000d000007944 */ /* 0x025fea0003c00000 */
[----:B-1----:R-:W-:Y:S01]  /*98a0*/  MOV R87, R159 ;  /* 0x0000009f00577202 */ /* 0x002fe20000000f00 */
[----:B------:R-:W-:Y:S01]  /*98b0*/  HFMA2.MMA R159, -RZ, RZ, 0, 0 ;  /* 0x00000000ff9f7435 */ /* 0x000fe200000001ff */
[----:B------:R-:W-:Y:S01]  /*98c0*/  IMAD.MOV.U32 R86, RZ, RZ, R160 ;  /* 0x000000ffff567224 */ /* 0x000fe200078e00a0 */
[----:B------:R-:W-:-:S02]  /*98d0*/  MOV R82, R80 ;  /* 0x0000005000527202 */ /* 0x000fc40000000f00 */
[----:B------:R-:W-:Y:S02]  /*98e0*/  MOV R83, 0x9900 ;  /* 0x0000990000537802 */ /* 0x000fe40000000f00 */
[----:B0-2--5:R-:W-:Y:S05]  /*98f0*/  CALL.REL.NOINC `($__internal_37_$__cuda_sm70_shflsync_idx_p) ;  /* 0x0000010000007944 */ /* 0x025fea0003c00000 */
[----:B-1----:R-:W-:Y:S01]  /*9900*/  IMAD.MOV.U32 R160, RZ, RZ, R159 ;  /* 0x000000ffffa07224 */ /* 0x002fe200078e009f */
[----:B------:R-:W-:Y:S01]  /*9910*/  HFMA2.MMA R159, -RZ, RZ, 0, 0 ;  /* 0x00000000ff9f7435 */ /* 0x000fe200000001ff */
[----:B------:R-:W-:Y:S02]  /*9920*/  MOV R82, R81 ;  /* 0x0000005100527202 */ /* 0x000fe40000000f00 */
[----:B------:R-:W-:-:S03]  /*9930*/  MOV R83, 0x9950 ;  /* 0x0000995000537802 */ /* 0x000fc60000000f00 */
[----:B0-2--5:R-:W-:Y:S05]  /*9940*/  CALL.REL.NOINC `($__internal_37_$__cuda_sm70_shflsync_idx_p) ;  /* 0x000000b000007944 */ /* 0x025fea0003c00000 */
[----:B-1----:R-:W-:Y:S01]  /*9950*/  IMAD.MOV.U32 R83, RZ, RZ, R159 ;  /* 0x000000ffff537224 */ /* 0x002fe200078e009f */
[----:B0-2--5:R-:W-:Y:S05]  /*9960*/  BRA `(.L_x_970) ;  /* 0xffffb3e000007947 */ /* 0x025fea000383ffff */
        .weak           $__internal_36_$__cuda_sm70_shflsync_down
        .type           $__internal_36_$__cuda_sm70_shflsync_down,@function
        .size           $__internal_36_$__cuda_sm70_shflsync_down,($__internal_37_$__cuda_sm70_shflsync_idx_p - $__internal_36_$__cuda_sm70_shflsync_down)
$__internal_36_$__cuda_sm70_shflsync_down:
[----:B------:R-:W-:Y:S01]  /*9970*/  HFMA2.MMA R95, -RZ, RZ, 0, 1.847743988037109375e-06 ;  /* 0x0000001fff5f7435 */ /* 0x000fe200000001ff */
[----:B------:R0:W-:Y:S02]  /*9980*/  STL [R1+0xb0], R0 ;  /* 0x0000b00001007387 */ /* 0x0001e40000100800 */
[----:B0-----:R-:W-:-:S04]  /*9990*/  MOV R0, 0xffffffff ;  /* 0xffffffff00007802 */ /* 0x001fc80000000f00 */
[----:B------:R-:W-:Y:S04]  /*99a0*/  WARPSYNC R0 ;  /* 0x0000000000007348 */ /* 0x000fe80003800000 */
[----:B------:R0:W1:Y:S04]  /*99b0*/  SHFL.DOWN PT, R159, R83, R159, R95 ;  /* 0x0800009f539f7389 */ /* 0x00006800000e005f */
[----:B0-----:R0:W5:Y:S01]  /*99c0*/  LDL.LU R0, [R1+0xb0] ;  /* 0x0000b00001007983 */ /* 0x0011620000300800 */
[----:B------:R-:W-:-:S03]  /*99d0*/  IMAD.MOV.U32 R83, RZ, RZ, 0x0 ;  /* 0x00000000ff537424 */ /* 0x000fc600078e00ff */
[----:B------:R-:W2:Y:S01]  /*99e0*/  S2R R95, SR_TID.X ;  /* 0x00000000005f7919 */ /* 0x000ea20000002100 */
[----:B------:R-:W-:Y:S05]  /*99f0*/  RET.REL.NODEC R82 `(_Z25selective_scan_bwd_kernelI32Selective_Scan_bwd_kernel_traitsILi128ELi16ELb0ELb1ELb1ELb0ELb0EffEEv12SSMParamsBwd) ;  /* 0xffff660052007950 */ /* 0x000fea0003c3ffff */
        .weak           $__internal_37_$__cuda_sm70_shflsync_idx_p
        .type           $__internal_37_$__cuda_sm70_shflsync_idx_p,@function
        .size           $__internal_37_$__cuda_sm70_shflsync_idx_p,($__internal_38_$__cuda_sm70_shflsync_up - $__internal_37_$__cuda_sm70_shflsync_idx_p)
$__internal_37_$__cuda_sm70_shflsync_idx_p:
[----:B------:R-:W-:Y:S01]  /*9a00*/  HFMA2.MMA R95, -RZ, RZ, 0, 1.847743988037109375e-06 ;  /* 0x0000001fff5f7435 */ /* 0x000fe200000001ff */
[----:B------:R0:W-:Y:S02]  /*9a10*/  STL [R1+0xb0], R0 ;  /* 0x0000b00001007387 */ /* 0x0001e40000100800 */
[----:B0-----:R-:W-:-:S04]  /*9a20*/  MOV R0, 0xffffffff ;  /* 0xffffffff00007802 */ /* 0x001fc80000000f00 */
[----:B------:R-:W-:Y:S04]  /*9a30*/  WARPSYNC R0 ;  /* 0x0000000000007348 */ /* 0x000fe80003800000 */
[----:B------:R0:W1:Y:S04]  /*9a40*/  SHFL.IDX PT, R159, R82, R159, R95 ;  /* 0x0000009f529f7389 */ /* 0x00006800000e005f */
[----:B0-----:R0:W5:Y:S01]  /*9a50*/  LDL.LU R0, [R1+0xb0] ;  /* 0x0000b00001007983 */ /* 0x0011620000300800 */
[----:B------:R-:W-:Y:S01]  /*9a60*/  IMAD.MOV.U32 R82, RZ, RZ, R83 ;  /* 0x000000ffff527224 */ /* 0x000fe200078e0053 */
[----:B------:R-:W-:-:S02]  /*9a70*/  MOV R83, 0x0 ;  /* 0x0000000000537802 */ /* 0x000fc40000000f00 */
[----:B------:R-:W2:Y:S02]  /*9a80*/  S2R R95, SR_TID.X ;  /* 0x00000000005f7919 */ /* 0x000ea40000002100 */
[----:B------:R-:W-:Y:S05]  /*9a90*/  RET.REL.NODEC R82 `(_Z25selective_scan_bwd_kernelI32Selective_Scan_bwd_kernel_traitsILi128ELi16ELb0ELb1ELb1ELb0ELb0EffEEv12SSMParamsBwd) ;  /* 0xffff656052007950 */ /* 0x000fea0003c3ffff */
        .weak           $__internal_38_$__cuda_sm70_shflsync_up
        .type           $__internal_38_$__cuda_sm70_shflsync_up,@function
        .size           $__internal_38_$__cuda_sm70_shflsync_up,(.L_x_8854 - $__internal_38_$__cuda_sm70_shflsync_up)
$__internal_38_$__cuda_sm70_shflsync_up:
[----:B------:R-:W-:Y:S04]  /*9aa0*/  WARPSYNC R128 ;  /* 0x0000008000007348 */ /* 0x000fe80003800000 */
[----:B------:R0:W1:Y:S02]  /*9ab0*/  SHFL.UP PT, R86, R83, R86, R129 ;  /* 0x0400005653567389 */ /* 0x00006400000e0081 */
[----:B0-----:R-:W-:-:S06]  /*9ac0*/  HFMA2.MMA R83, -RZ, RZ, 0, 0 ;  /* 0x00000000ff537435 */ /* 0x001fcc00000001ff */
[----:B------:R-:W-:Y:S05]  /*9ad0*/  RET.REL.NODEC R82 `(_Z25selective_scan_bwd_kernelI32Selective_Scan_bwd_kernel_traitsILi128ELi16ELb0ELb1ELb1ELb0ELb0EffEEv12SSMParamsBwd) ;  /* 0xffff652052007950 */ /* 0x000fea0003c3ffff */
.L_x_971:
        /* <DEDUP_REMOVED lines=10> */
.L_x_8854:


//--------------------- .text._Z25selective_scan_bwd_kernelI32Selective_Scan_bwd_kernel_traitsILi128ELi16ELb0ELb1ELb1ELb0ELb1EffEEv12SSMParamsBwd --------------------------
	.section	.text._Z25selective_scan_bwd_kernelI32Selective_Scan_bwd_kernel_traitsILi128ELi16ELb0ELb1ELb1ELb0ELb1EffEEv12SSMParamsBwd,"ax",@progbits
	.sectioninfo	@"SHI_REGISTERS=168"
	.align	128
        .global         _Z25selective_scan_bwd_kernelI32Selective_Scan_bwd_kernel_traitsILi128ELi16ELb0ELb1ELb1ELb0ELb1EffEEv12SSMParamsBwd
        .type           _Z25selective_scan_bwd_kernelI32Selective_Scan_bwd_kernel_traitsILi128ELi16ELb0ELb1ELb1ELb0ELb1EffEEv12SSMParamsBwd,@function
        .size           _Z25selective_scan_bwd_kernelI32Selective_Scan_bwd_kernel_traitsILi128ELi16ELb0ELb1ELb1ELb0ELb1EffEEv12SSMParamsBwd,(.L_x_8857 - _Z25selective_scan_bwd_kernelI32Selective_Scan_bwd_kernel_traitsILi128ELi16ELb0ELb1ELb1ELb0ELb1EffEEv12SSMParamsBwd)
        .other          _Z25selective_scan_bwd_kernelI32Selective_Scan_bwd_kernel_traitsILi128ELi16ELb0ELb1ELb1ELb0ELb1EffEEv12SSMParamsBwd,@"STO_CUDA_ENTRY STV_DEFAULT"
_Z25selective_scan_bwd_kernelI32Selective_Scan_bwd_kernel_traitsILi128ELi16ELb0ELb1ELb1ELb0ELb1EffEEv12SSMParamsBwd:
.text._Z25selective_scan_bwd_kernelI32Selective_Scan_bwd_kernel_traitsILi128ELi16ELb0ELb1ELb1ELb0ELb1EffEEv12SSMParamsBwd:
        /* <DEDUP_REMOVED lines=23> */
[----:B------:R-:W-:Y:S01]  /*0170*/  IMAD.U32 R4, RZ, RZ, UR6 ;  /* 0x00000006ff047e24 */ /* 0x000fe2000f8e00ff */
[----:B------:R-:W-:Y:S01]  /*0180*/  ULDC.64 UR18, c[0x0][0x190] ;  /* 0x0000640000127ab9 */ /* 0x000fe20000000a00 */
[----:B------:R-:W-:Y:S01]  /*0190*/  MOV R3, UR5 ;  /* 0x0000000500037c02 */ /* 0x000fe20008000f00 */
[----:B------:R-:W0:Y:S01]  /*01a0*/  R2UR UR34, R6 ;  /* 0x00000000062273c2 */ /* 0x000e2200000e0000 */
[----:B------:R-:W-:Y:S01]  /*01b0*/  ULDC.64 UR4, c[0x0][0x260] ;  /* 0x0000980000047ab9 */ /* 0x000fe20000000a00 */
[----:B------:R-:W-:-:S02]  /*01c0*/  MOV R5, UR7 ;  /* 0x0000000700057c02 */ /* 0x000fc40008000f00 */
[----:B------:R-:W2:Y:S01]  /*01d0*/  @P0 LDG.E R2, [R2.64] ;  /* 0x0000002802020981 */ /* 0x000ea2000c1e1900 */
[----:B0-----:R-:W0:Y:S03]  /*01e0*/  I2F.RP R0, UR34 ;  /* 0x0000002200007d06 */ /* 0x001e260008209400 */
[----:B------:R-:W3:Y:S01]  /*01f0*/  @P1 LDG.E R4, [R4.64] ;  /* 0x0000002804041981 */ /* 0x000ee2000c1e1900 */
[----:B------:R-:W-:Y:S02]  /*0200*/  UISETP.NE.U32.AND UP0, UPT, URZ, UR4, UPT ;  /* 0x000000043f00728c */ /* 0x000fe4000bf05070 */
[----:B-1----:R-:W-:Y:S01]  /*0210*/  USHF.R.S32.HI UR13, URZ, 0x1f, UR12 ;  /* 0x0000001f3f0d7899 */ /* 0x002fe2000801140c */
[----:B------:R1:W-:Y:S01]  /*0220*/  STL [R1+0xfc], RZ ;  /* 0x0000fcff01007387 */ /* 0x0003e20000100800 */
[----:B------:R-:W-:Y:S02]  /*0230*/  UISETP.NE.AND.EX UP0, UPT, URZ, UR5, UPT, UP0 ;  /* 0x000000053f00728c */ /* 0x000fe4000bf05300 */
[----:B------:R-:W-:Y:S01]  /*0240*/  UIMAD UR5, UR13, UR26, URZ ;  /* 0x0000001a0d0572a4 */ /* 0x000fe2000f8e023f */
[----:B------:R1:W-:Y:S01]  /*0250*/  STL [R1+0xf8], RZ ;  /* 0x0000f8ff01007387 */ /* 0x0003e20000100800 */
[----:B------:R-:W-:-:S02]  /*0260*/  UISETP.NE.U32.AND UP1, UPT, URZ, UR24, UPT ;  /* 0x000000183f00728c */ /* 0x000fc4000bf25070 */
[----:B------:R-:W-:Y:S02]  /*0270*/  UIMAD UR27, UR12, UR27, UR5 ;  /* 0x0000001b0c1b72a4 */ /* 0x000fe4000f8e0205 */
[----:B------:R-:W-:Y:S01]  /*0280*/  UISETP.NE.AND.EX UP1, UPT, URZ, UR25, UPT, UP1 ;  /* 0x000000193f00728c */ /* 0x000fe2000bf25310 */
[----:B0-----:R-:W0:Y:S01]  /*0290*/  MUFU.RCP R0, R0 ;  /* 0x0000000000007308 */ /* 0x001e220000001000 */
[----:B------:R-:W-:Y:S02]  /*02a0*/  UISETP.NE.U32.AND UP2, UPT, URZ, UR28, UPT ;  /* 0x0000001c3f00728c */ /* 0x000fe4000bf45070 */
[----:B------:R-:W-:Y:S02]  /*02b0*/  UIMAD.WIDE.U32 UR16, UR12, UR26, URZ ;  /* 0x0000001a0c1072a5 */ /* 0x000fe4000f8e003f */
[----:B------:R-:W-:Y:S02]  /*02c0*/  ULDC.64 UR6, c[0x0][0x1d0] ;  /* 0x0000740000067ab9 */ /* 0x000fe40000000a00 */
[----:B------:R-:W-:-:S02]  /*02d0*/  UISETP.NE.AND.EX UP2, UPT, URZ, UR29, UPT, UP2 ;  /* 0x0000001d3f00728c */ /* 0x000fc4000bf45320 */
[----:B------:R-:W-:Y:S02]  /*02e0*/  UIMAD UR4, UR13, UR6, URZ ;  /* 0x000000060d0472a4 */ /* 0x000fe4000f8e023f */
[----:B------:R-:W-:Y:S02]  /*02f0*/  UMOV UR30, URZ ;  /* 0x0000003f001e7c82 */ /* 0x000fe40008000000 */
[----:B------:R-:W-:Y:S02]  /*0300*/  UIMAD.WIDE.U32 UR20, UR12, UR6, URZ ;  /* 0x000000060c1472a5 */ /* 0x000fe4000f8e003f */
[----:B------:R-:W-:Y:S01]  /*0310*/  UIMAD UR4, UR12, UR7, UR4 ;  /* 0x000000070c0472a4 */ /* 0x000fe2000f8e0204 */
[----:B0-----:R-:W-:Y:S01]  /*0320*/  IADD3 R0, R0, 0xffffffe, RZ ;  /* 0x0ffffffe00007810 */ /* 0x001fe20007ffe0ff */
[----:B------:R-:W-:Y:S02]  /*0330*/  @UP1 ULEA UR30, UP3, UR11, UR24, 0x2 ;  /* 0x000000180b1e1291 */ /* 0x000fe4000f86103f */
[----:B------:R-:W-:-:S02]  /*0340*/  ULDC.64 UR6, c[0x0][0x278] ;  /* 0x00009e0000067ab9 */ /* 0x000fc40000000a00 */
[----:B------:R-:W-:Y:S01]  /*0350*/  UIMAD UR23, UR13, UR18, URZ ;  /* 0x000000120d1772a4 */ /* 0x000fe2000f8e023f */
[----:B------:R-:W0:Y:S01]  /*0360*/  F2I.FTZ.U32.TRUNC.NTZ R0, R0 ;  /* 0x0000000000007305 */ /* 0x000e22000021f000 */
[----:B------:R-:W-:Y:S02]  /*0370*/  UIMAD UR22, UR13, UR6, URZ ;  /* 0x000000060d1672a4 */ /* 0x000fe4000f8e023f */
[----:B------:R-:W-:Y:S02]  /*0380*/  UMOV UR31, URZ ;  /* 0x0000003f001f7c82 */ /* 0x000fe40008000000 */
[----:B------:R-:W-:Y:S02]  /*0390*/  @UP1 ULEA.HI.X UR31, UR11, UR25, UR10, 0x2, UP3 ;  /* 0x000000190b1f1291 */ /* 0x000fe400098f140a */
[----:B------:R-:W-:Y:S02]  /*03a0*/  UMOV UR32, URZ ;  /* 0x0000003f00207c82 */ /* 0x000fe40008000000 */
[----:B------:R-:W-:-:S02]  /*03b0*/  UIMAD.WIDE.U32 UR8, UR12, UR18, URZ ;  /* 0x000000120c0872a5 */ /* 0x000fc4000f8e003f */
[----:B------:R-:W-:Y:S02]  /*03c0*/  UIMAD UR23, UR12, UR19, UR23 ;  /* 0x000000130c1772a4 */ /* 0x000fe4000f8e0217 */
[----:B------:R-:W-:Y:S02]  /*03d0*/  @UP2 ULEA UR32, UP1, UR11, UR28, 0x2 ;  /* 0x0000001c0b202291 */ /* 0x000fe4000f82103f */
[----:B------:R-:W-:Y:S01]  /*03e0*/  ULDC.64 UR18, c[0x0][0x1b0] ;  /* 0x00006c0000127ab9 */ /* 0x000fe20000000a00 */
[----:B0-----:R0:W4:Y:S01]  /*03f0*/  R2UR UR5, R0 ;  /* 0x00000000000573c2 */ /* 0x00112200000e0000 */
[----:B------:R-:W-:Y:S02]  /*0400*/  UIMAD.WIDE.U32 UR14, UR12, UR6, URZ ;  /* 0x000000060c0e72a5 */ /* 0x000fe4000f8e003f */
[----:B------:R-:W-:Y:S02]  /*0410*/  UIMAD UR22, UR12, UR7, UR22 ;  /* 0x000000070c1672a4 */ /* 0x000fe4000f8e0216 */
[----:B------:R-:W-:-:S02]  /*0420*/  UIMAD.WIDE.U32 UR6, UR12, UR18, URZ ;  /* 0x000000120c0672a5 */ /* 0x000fc4000f8e003f */
[----:B------:R-:W-:Y:S01]  /*0430*/  UIMAD UR18, UR13, UR18, URZ ;  /* 0x000000120d1272a4 */ /* 0x000fe2000f8e023f */
[----:B0-----:R-:W-:Y:S01]  /*0440*/  IABS R0, UR11 ;  /* 0x0000000b00007c13 */ /* 0x001fe20008000000 */
[----:B------:R-:W-:Y:S02]  /*0450*/  UIADD3 UR21, UR21, UR4, URZ ;  /* 0x0000000415157290 */ /* 0x000fe4000fffe03f */
[----:B------:R-:W-:Y:S01]  /*0460*/  ULDC.64 UR24, c[0x0][0x1d8] ;  /* 0x0000760000187ab9 */ /* 0x000fe20000000a00 */
[----:B------:R-:W0:Y:S01]  /*0470*/  R2UR UR26, R0 ;  /* 0x00000000001a73c2 */ /* 0x000e2200000e0000 */
[----:B------:R-:W-:Y:S02]  /*0480*/  UMOV UR4, URZ ;  /* 0x0000003f00047c82 */ /* 0x000fe40008000000 */
[----:B------:R-:W-:Y:S02]  /*0490*/  UIMAD UR18, UR12, UR19, UR18 ;  /* 0x000000130c1272a4 */ /* 0x000fe4000f8e0212 */
[----:B------:R-:W-:-:S02]  /*04a0*/  UIMAD UR19, UR10, UR24, URZ ;  /* 0x000000180a1372a4 */ /* 0x000fc4000f8e023f */
[----:B------:R-:W-:Y:S02]  /*04b0*/  UIMAD.WIDE.U32 UR20, UR11, UR24, UR20 ;  /* 0x000000180b1472a5 */ /* 0x000fe4000f8e0014 */
[----:B------:R-:W-:Y:S02]  /*04c0*/  UIMAD UR19, UR11, UR25, UR19 ;  /* 0x000000190b1372a4 */ /* 0x000fe4000f8e0213 */
[----:B------:R-:W-:Y:S02]  /*04d0*/  UIADD3 UR17, UR17, UR27, URZ ;  /* 0x0000001b11117290 */ /* 0x000fe4000fffe03f */
[----:B----4-:R-:W-:Y:S02]  /*04e0*/  UIADD3 UR28, URZ, -UR5, URZ ;  /* 0x800000053f1c7290 */ /* 0x010fe4000fffe03f */
[----:B------:R-:W-:Y:S02]  /*04f0*/  ULDC.64 UR24, c[0x0][0x1e8] ;  /* 0x00007a0000187ab9 */ /* 0x000fe40000000a00 */
[----:B------:R-:W-:-:S02]  /*0500*/  UIMAD UR28, UR28, UR34, URZ ;  /* 0x000000221c1c72a4 */ /* 0x000fc4000f8e023f */
[----:B------:R-:W-:Y:S02]  /*0510*/  UIMAD UR27, UR10, UR24, URZ ;  /* 0x000000180a1b72a4 */ /* 0x000fe4000f8e023f */
[----:B------:R-:W-:Y:S02]  /*0520*/  UIMAD.WIDE.U32 UR4, UR5, UR28, UR4 ;  /* 0x0000001c050472a5 */ /* 0x000fe4000f8e0004 */
[----:B------:R-:W-:Y:S02]  /*0530*/  UMOV UR33, URZ ;  /* 0x0000003f00217c82 */ /* 0x000fe40008000000 */
[----:B0-----:R-:W-:Y:S02]  /*0540*/  UIMAD.WIDE.U32 UR4, UR5, UR26, URZ ;  /* 0x0000001a050472a5 */ /* 0x001fe4000f8e003f */
[----:B------:R-:W-:Y:S02]  /*0550*/  @UP2 ULEA.HI.X UR33, UR11, UR29, UR10, 0x2, UP1 ;  /* 0x0000001d0b212291 */ /* 0x000fe400088f140a */
[----:B------:R-:W-:-:S02]  /*0560*/  UIMAD UR27, UR11, UR25, UR27 ;  /* 0x000000190b1b72a4 */ /* 0x000fc4000f8e021b */
[----:B------:R-:W-:Y:S02]  /*0570*/  UIMAD.WIDE.U32 UR24, UR11, UR24, UR16 ;  /* 0x000000180b1872a5 */ /* 0x000fe4000f8e0010 */
[----:B------:R-:W-:Y:S02]  /*0580*/  UMOV UR29, UR5 ;  /* 0x00000005001d7c82 */ /* 0x000fe40008000000 */
[----:B------:R-:W-:Y:S02]  /*0590*/  UIADD3 UR16, -UR29, URZ, URZ ;  /* 0x0000003f1d107290 */ /* 0x000fe4000fffe13f */
[----:B------:R-:W-:Y:S02]  /*05a0*/  ULDC.64 UR4, c[0x0][0x280] ;  /* 0x0000a00000047ab9 */ /* 0x000fe40000000a00 */
[----:B------:R-:W-:Y:S02]  /*05b0*/  UIMAD UR26, UR34, UR16, UR26 ;  /* 0x00000010221a72a4 */ /* 0x000fe4000f8e021a */
[----:B------:R-:W-:-:S02]  /*05c0*/  ULDC UR28, c[0x0][0x174] ;  /* 0x00005d00001c7ab9 */ /* 0x000fc40000000800 */
[----:B------:R-:W-:Y:S02]  /*05d0*/  UISETP.GT.U32.AND UP1, UPT, UR34, UR26, UPT ;  /* 0x0000001a2200728c */ /* 0x000fe4000bf24070 */
[----:B------:R-:W-:Y:S02]  /*05e0*/  UIMAD UR17, UR10, UR4, URZ ;  /* 0x000000040a1172a4 */ /* 0x000fe4000f8e023f */
[----:B------:R-:W-:Y:S02]  /*05f0*/  UIADD3 UR15, UR15, UR22, URZ ;  /* 0x000000160f0f7290 */ /* 0x000fe4000fffe03f */
[----:B------:R-:W-:Y:S02]  /*0600*/  ULEA UR16, UR28, 0xfffff800, 0xb ;  /* 0xfffff8001c107891 */ /* 0x000fe4000f8e583f */
[----:B------:R-:W-:Y:S02]  /*0610*/  UIMAD UR35, UR11, UR5, UR17 ;  /* 0x000000050b2372a4 */ /* 0x000fe4000f8e0211 */
[----:B------:R-:W-:-:S02]  /*0620*/  USHF.R.S32.HI UR22, URZ, 0x1f, UR16 ;  /* 0x0000001f3f167899 */ /* 0x000fc40008011410 */
[----:B------:R-:W-:Y:S02]  /*0630*/  @!UP1 UIADD3 UR26, UR26, -UR34, URZ ;  /* 0x800000221a1a9290 */ /* 0x000fe4000fffe03f */
[----:B------:R-:W-:Y:S02]  /*0640*/  UIADD3 UR17, UP2, UR16, UR20, URZ ;  /* 0x0000001410117290 */ /* 0x000fe4000ff5e03f */
[----:B------:R-:W-:Y:S02]  /*0650*/  UISETP.GE.U32.AND UP3, UPT, UR26, UR34, UPT ;  /* 0x000000221a00728c */ /* 0x000fe4000bf66070 */
[----:B------:R-:W-:Y:S02]  /*0660*/  UIMAD.WIDE.U32 UR4, UR11, UR4, UR14 ;  /* 0x000000040b0472a5 */ /* 0x000fe4000f8e000e */
[----:B------:R-:W-:Y:S02]  /*0670*/  ULDC UR37, c[0x0][0x178] ;  /* 0x00005e0000257ab9 */ /* 0x000fe40000000800 */
[----:B------:R-:W-:-:S02]  /*0680*/  ULDC.64 UR14, c[0x0][0x240] ;  /* 0x00009000000e7ab9 */ /* 0x000fc40000000a00 */
[----:B------:R-:W-:Y:S02]  /*0690*/  UIADD3.X UR19, UR22, UR21, UR19, UP2, !UPT ;  /* 0x0000001516137290 */ /* 0x000fe400097fe413 */
[----:B------:R-:W-:Y:S02]  /*06a0*/  ULEA UR20, UP2, UR17, UR14, 0x2 ;  /* 0x0000000e11147291 */ /* 0x000fe4000f84103f */
[----:B------:R-:W-:Y:S02]  /*06b0*/  ULOP3.LUT UR36, UR11, UR37, URZ, 0x3c, !UPT ;  /* 0x000000250b247292 */ /* 0x000fe4000f8e3c3f */
[----:B------:R-:W-:Y:S02]  /*06c0*/  @!UP1 UIADD3 UR29, UR29, 0x1, URZ ;  /* 0x000000011d1d9890 */ /* 0x000fe4000fffe03f */
[----:B------:R-:W-:Y:S02]  /*06d0*/  ULEA.HI.X UR17, UR17, UR15, UR19, 0x2, UP2 ;  /* 0x0000000f11117291 */ /* 0x000fe400090f1413 */
[----:B------:R-:W-:-:S02]  /*06e0*/  UISETP.GE.AND UP2, UPT, UR36, URZ, UPT ;  /* 0x0000003f2400728c */ /* 0x000fc4000bf46270 */
[----:B------:R-:W-:Y:S02]  /*06f0*/  UIADD3 UR19, UP4, UR16, UR24, URZ ;  /* 0x0000001810137290 */ /* 0x000fe4000ff9e03f */
[----:B------:R-:W-:Y:S02]  /*0700*/  @UP3 UIADD3 UR29, UR29, 0x1, URZ ;  /* 0x000000011d1d3890 */ /* 0x000fe4000fffe03f */
[----:B------:R-:W-:Y:S02]  /*0710*/  UISETP.NE.AND UP1, UPT, URZ, UR37, UPT ;  /* 0x000000253f00728c */ /* 0x000fe4000bf25270 */
[----:B------:R-:W-:Y:S02]  /*0720*/  ULDC.64 UR14, c[0x0][0x248] ;  /* 0x00009200000e7ab9 */ /* 0x000fe40000000a00 */
[----:B------:R-:W-:Y:S02]  /*0730*/  UIADD3.X UR27, UR22, UR25, UR27, UP4, !UPT ;  /* 0x00000019161b7290 */ /* 0x000fe4000a7fe41b */
[----:B------:R-:W-:-:S02]  /*0740*/  ULEA UR21, UP4, UR19, UR14, 0x2 ;  /* 0x0000000e13157291 */ /* 0x000fc4000f88103f */
[----:B------:R-:W-:Y:S02]  /*0750*/  ULDC.64 UR24, c[0x0][0x308] ;  /* 0x0000c20000187ab9 */ /* 0x000fe40000000a00 */
[----:B------:R-:W-:Y:S02]  /*0760*/  UMOV UR14, UR29 ;  /* 0x0000001d000e7c82 */ /* 0x000fe40008000000 */
[----:B------:R-:W-:Y:S02]  /*0770*/  ULEA.HI.X UR19, UR19, UR15, UR27, 0x2, UP4 ;  /* 0x0000000f13137291 */ /* 0x000fe4000a0f141b */
[----:B------:R-:W-:Y:S02]  /*0780*/  UIADD3 UR27, UR9, UR23, URZ ;  /* 0x00000017091b7290 */ /* 0x000fe4000fffe03f */
[----:B------:R-:W-:Y:S02]  /*0790*/  @!UP2 UIADD3 UR14, -UR14, URZ, URZ ;  /* 0x0000003f0e0ea290 */ /* 0x000fe4000fffe13f */
[----:B------:R-:W-:-:S02]  /*07a0*/  UIADD3 UR23, UP2, UR16, UR4, URZ ;  /* 0x0000000410177290 */ /* 0x000fc4000ff5e03f */
[----:B------:R-:W-:Y:S02]  /*07b0*/  @!UP1 ULOP3.LUT UR14, URZ, UR37, URZ, 0x33, !UPT ;  /* 0x000000253f0e9292 */ /* 0x000fe4000f8e333f */
[----:B------:R-:W-:Y:S02]  /*07c0*/  UIADD3.X UR26, UR22, UR5, UR35, UP2, !UPT ;  /* 0x00000005161a7290 */ /* 0x000fe400097fe423 */
[----:B------:R-:W-:Y:S02]  /*07d0*/  ULEA UR9, UP1, UR23, UR24, 0x2 ;  /* 0x0000001817097291 */ /* 0x000fe4000f82103f */
[----:B------:R-:W-:Y:S02]  /*07e0*/  USHF.R.S32.HI UR15, URZ, 0x1f, UR14 ;  /* 0x0000001f3f0f7899 */ /* 0x000fe4000801140e */
[----:B------:R-:W-:Y:S02]  /*07f0*/  ULDC.64 UR4, c[0x0][0x1a8] ;  /* 0x00006a0000047ab9 */ /* 0x000fe40000000a00 */
[----:B------:R-:W-:-:S02]  /*0800*/  UIMAD UR29, UR15, UR4, URZ ;  /* 0x000000040f1d72a4 */ /* 0x000fc4000f8e023f */
[----:B------:R-:W-:Y:S02]  /*0810*/  ULEA.HI.X UR23, UR23, UR25, UR26, 0x2, UP1 ;  /* 0x0000001917177291 */ /* 0x000fe400088f141a */
[----:B------:R-:W-:Y:S02]  /*0820*/  UIMAD UR29, UR14, UR5, UR29 ;  /* 0x000000050e1d72a4 */ /* 0x000fe4000f8e021d */
[----:B------:R-:W-:Y:S02]  /*0830*/  UMOV UR26, UR8 ;  /* 0x00000008001a7c82 */ /* 0x000fe40008000000 */
[----:B------:R-:W-:Y:S02]  /*0840*/  UIMAD.WIDE.U32 UR24, UR14, UR4, UR26 ;  /* 0x000000040e1872a5 */ /* 0x000fe4000f8e001a */
[----:B------:R-:W-:Y:S02]  /*0850*/  UIADD3 UR7, UR7, UR18, URZ ;  /* 0x0000001207077290 */ /* 0x000fe4000fffe03f */
[----:B------:R-:W-:-:S02]  /*0860*/  UIADD3 UR18, UP1, UR16, UR24, URZ ;  /* 0x0000001810127290 */ /* 0x000fc4000ff3e03f */
[----:B------:R-:W-:Y:S02]  /*0870*/  ULDC.64 UR26, c[0x0][0x1c8] ;  /* 0x00007200001a7ab9 */ /* 0x000fe40000000a00 */
[----:B------:R-:W-:Y:S02]  /*0880*/  UIADD3 UR24, UR25, UR29, URZ ;  /* 0x0000001d19187290 */ /* 0x000fe4000fffe03f */
[----:B------:R-:W-:Y:S02]  /*0890*/  ULDC.64 UR4, c[0x0][0x228] ;  /* 0x00008a0000047ab9 */ /* 0x000fe40000000a00 */
[----:B------:R-:W-:Y:S02]  /*08a0*/  UIMAD UR29, UR15, UR26, URZ ;  /* 0x0000001a0f1d72a4 */ /* 0x000fe4000f8e023f */
[----:B------:R-:W-:Y:S02]  /*08b0*/  ULEA UR8, UP2, UR18, UR4, 0x2 ;  /* 0x0000000412087291 */ /* 0x000fe4000f84103f */
[----:B------:R-:W-:-:S02]  /*08c0*/  UIADD3.X UR4, UR22, UR24, URZ, UP1, !UPT ;  /* 0x0000001816047290 */ /* 0x000fc40008ffe43f */
[----:B------:R-:W-:Y:S02]  /*08d0*/  UIMAD.WIDE.U32 UR24, UR14, UR26, UR6 ;  /* 0x0000001a0e1872a5 */ /* 0x000fe4000f8e0006 */
[----:B------:R-:W-:Y:S02]  /*08e0*/  UIMAD UR27, UR14, UR27, UR29 ;  /* 0x0000001b0e1b72a4 */ /* 0x000fe4000f8e021d */
[----:B------:R-:W-:Y:S02]  /*08f0*/  UIADD3 UR16, UP1, UR16, UR24, URZ ;  /* 0x0000001810107290 */ /* 0x000fe4000ff3e03f */
[----:B------:R-:W-:Y:S02]  /*0900*/  UIADD3 UR25, UR25, UR27, URZ ;  /* 0x0000001b19197290 */ /* 0x000fe4000fffe03f */
[----:B------:R-:W-:Y:S02]  /*0910*/  ULEA.HI.X UR26, UR18, UR5, UR4, 0x2, UP2 ;  /* 0x00000005121a7291 */ /* 0x000fe400090f1404 */
        /* <DEDUP_REMOVED lines=30> */
[----:B------:R-:W-:Y:S01]  /*0b00*/  UMOV UR6, URZ ;  /* 0x0000003f00067c82 */ /* 0x000fe20008000000 */
[----:B---3--:R-:W-:Y:S02]  /*0b10*/  SHF.L.U32 R0, R95, 0x4, RZ ;  /* 0x000000045f007819 */ /* 0x008fe400000006ff */
[----:B-1----:R-:W-:Y:S02]  /*0b20*/  SHF.R.S32.HI R2, RZ, 0x1f, R95 ;  /* 0x0000001fff027819 */ /* 0x002fe4000001145f */
[----:B------:R-:W-:-:S02]  /*0b30*/  LOP3.LUT R0, R0, 0xfffffe00, RZ, 0xc0, !PT ;  /* 0xfffffe0000007812 */ /* 0x000fc400078ec0ff */
[----:B------:R-:W-:Y:S02]  /*0b40*/  LEA.HI R2, R2, R95, RZ, 0x5 ;  /* 0x0000005f02027211 */ /* 0x000fe400078f28ff */
[----:B------:R-:W-:Y:S02]  /*0b50*/  LOP3.LUT R78, R0, 0x1f, R95, 0xf8, !PT ;  /* 0x0000001f004e7812 */ /* 0x000fe400078ef85f */
[----:B------:R-:W-:Y:S02]  /*0b60*/  SHF.R.S32.HI R0, RZ, 0x5, R2 ;  /* 0x00000005ff007819 */ /* 0x000fe40000011402 */
[----:B------:R-:W-:Y:S02]  /*0b70*/  SHF.R.S32.HI R79, RZ, 0x1f, R78 ;  /* 0x0000001fff4f7819 */ /* 0x000fe4000001144e */
[C---:B------:R-:W-:Y:S02]  /*0b80*/  LOP3.LUT R118, R78.reuse, 0x20, RZ, 0xfc, !PT ;  /* 0x000000204e767812 */ /* 0x040fe400078efcff */
        /* <DEDUP_REMOVED lines=13> */
[----:B----4-:R-:W-:Y:S02]  /*0c60*/  LOP3.LUT R120, R78, 0x1e0, RZ, 0xfc, !PT ;  /* 0x000001e04e787812 */ /* 0x010fe400078efcff */
.L_x_1031:
[----:B------:R-:W-:Y:S01]  /*0c70*/  ULDC UR26, c[0x0][0x174] ;  /* 0x00005d00001a7ab9 */ /* 0x000fe20000000800 */
[----:B------:R-:W-:Y:S01]  /*0c80*/  BAR.SYNC.DEFER_BLOCKING 0x0 ;  /* 0x0000000000007b1d */ /* 0x000fe20000010000 */
[----:B------:R-:W-:Y:S01]  /*0c90*/  UIADD3 UR26, -UR6, UR26, URZ ;  /* 0x0000001a061a7290 */ /* 0x000fe2000fffe13f */
[----:B------:R-:W-:Y:S01]  /*0ca0*/  HFMA2.MMA R0, -RZ, RZ, 0, 0 ;  /* 0x00000000ff007435 */ /* 0x000fe200000001ff */
[C---:B------:R-:W-:Y:S01]  /*0cb0*/  LEA R2, P3, R78.reuse, UR16, 0x2 ;  /* 0x000000104e027c11 */ /* 0x040fe2000f8610ff */
[----:B------:R-:W-:Y:S01]  /*0cc0*/  CS2R R4, SRZ ;  /* 0x0000000000047805 */ /* 0x000fe2000001ff00 */
[----:B------:R-:W-:Y:S01]  /*0cd0*/  ULEA UR27, UR26, 0xfffff800, 0xb ;  /* 0xfffff8001a1b7891 */ /* 0x000fe2000f8e583f */
[----:B------:R-:W-:Y:S01]  /*0ce0*/  CS2R R6, SRZ ;  /* 0x0000000000067805 */ /* 0x000fe2000001ff00 */
[----:B------:R-:W-:Y:S01]  /*0cf0*/  ULDC UR7, c[0x0][0x168] ;  /* 0x00005a0000077ab9 */ /* 0x000fe20000000800 */
[C---:B------:R-:W-:Y:S01]  /*0d00*/  LEA.HI.X R3, R78.reuse, UR17, R79, 0x2, P3 ;  /* 0x000000114e037c11 */ /* 0x040fe200098f144f */
[----:B------:R-:W-:Y:S01]  /*0d10*/  UIADD3 UR7, -UR27, UR7, URZ ;  /* 0x000000071b077290 */ /* 0x000fe2000fffe13f */
[----:B------:R-:W-:Y:S01]  /*0d20*/  CS2R R8, SRZ ;  /* 0x0000000000087805 */ /* 0x000fe2000001ff00 */
[----:B------:R-:W-:Y:S01]  /*0d30*/  CS2R R10, SRZ ;  /* 0x00000000000a7805 */ /* 0x000fe2000001ff00 */
[----:B------:R-:W-:Y:S01]  /*0d40*/  CS2R R12, SRZ ;  /* 0x00000000000c7805 */ /* 0x000fe2000001ff00 */
[----:B------:R-:W-:Y:S01]  /*0d50*/  CS2R R14, SRZ ;  /* 0x00000000000e7805 */ /* 0x000fe2000001ff00 */
[----:B------:R-:W-:Y:S01]  /*0d60*/  CS2R R16, SRZ ;  /* 0x0000000000107805 */ /* 0x000fe2000001ff00 */
[----:B------:R-:W-:Y:S01]  /*0d70*/  ISETP.GE.AND P2, PT, R78, UR7, PT ;  /* 0x000000074e007c0c */ /* 0x000fe2000bf46270 */
[----:B------:R-:W-:Y:S01]  /*0d80*/  IMAD.MOV.U32 R19, RZ, RZ, RZ ;  /* 0x000000ffff137224 */ /* 0x000fe200078e00ff */
[----:B------:R-:W-:Y:S01]  /*0d90*/  ISETP.GE.AND P1, PT, R118, UR7, PT ;  /* 0x0000000776007c0c */ /* 0x000fe2000bf26270 */
[----:B------:R-:W1:Y:S01]  /*0da0*/  S2R R22, SR_LANEID ;  /* 0x0000000000167919 */ /* 0x000e620000000000 */
[----:B------:R-:W-:Y:S01]  /*0db0*/  ISETP.GE.AND P0, PT, R116, UR7, PT ;  /* 0x0000000774007c0c */ /* 0x000fe2000bf06270 */
[----:B------:R-:W-:Y:S01]  /*0dc0*/  ULDC.64 UR28, c[0x0][0x1f0] ;  /* 0x00007c00001c7ab9 */ /* 0x000fe20000000a00 */
[----:B------:R-:W-:Y:S01]  /*0dd0*/  ISETP.GE.AND P4, PT, R94, UR7, PT ;  /* 0x000000075e007c0c */ /* 0x000fe2000bf86270 */
[----:B------:R-:W-:Y:S01]  /*0de0*/  ULDC.64 UR34, c[0x0][0x200] ;  /* 0x0000800000227ab9 */ /* 0x000fe20000000a00 */
[----:B------:R-:W-:-:S02]  /*0df0*/  ISETP.GE.AND P6, PT, R115, UR7, PT ;  /* 0x0000000773007c0c */ /* 0x000fc4000bfc6270 */
[----:B------:R-:W-:Y:S02]  /*0e00*/  ISETP.GE.AND P5, PT, R93, UR7, PT ;  /* 0x000000075d007c0c */ /* 0x000fe4000bfa6270 */
[----:B------:R-:W-:Y:S01]  /*0e10*/  ISETP.GE.AND P3, PT, R114, UR7, PT ;  /* 0x0000000772007c0c */ /* 0x000fe2000bf66270 */
[----:B------:R3:W4:Y:S01]  /*0e20*/  @!P2 LDG.E R0, [R2.64] ;  /* 0x000000280200a981 */ /* 0x000722000c1e1900 */
[----:B------:R-:W-:-:S03]  /*0e30*/  ISETP.GE.AND P2, PT, R113, UR7, PT ;  /* 0x0000000771007c0c */ /* 0x000fc6000bf46270 */
[----:B------:R3:W5:Y:S01]  /*0e40*/  @!P1 LDG.E R5, [R2.64+0x80] ;  /* 0x0000802802059981 */ /* 0x000762000c1e1900 */
[----:B------:R-:W-:-:S03]  /*0e50*/  ISETP.GE.AND P1, PT, R112, UR7, PT ;  /* 0x0000000770007c0c */ /* 0x000fc6000bf26270 */
[----:B--2---:R3:W2:Y:S01]  /*0e60*/  @!P0 LDG.E R4, [R2.64+0x100] ;  /* 0x0001002802048981 */ /* 0x0046a2000c1e1900 */
        /* <DEDUP_REMOVED lines=20> */
[----:B------:R-:W-:-:S02]  /*0fb0*/  SHF.L.U32 R21, R95, 0x4, RZ ;  /* 0x000000045f157819 */ /* 0x000fc400000006ff */
[C---:B------:R-:W-:Y:S02]  /*0fc0*/  SHF.L.U32 R24, R78.reuse, 0x2, RZ ;  /* 0x000000024e187819 */ /* 0x040fe400000006ff */
[----:B------:R-:W-:Y:S02]  /*0fd0*/  LOP3.LUT R92, R21, 0xfffffe00, RZ, 0xc0, !PT ;  /* 0xfffffe00155c7812 */ /* 0x000fe400078ec0ff */
[----:B------:R-:W-:Y:S02]  /*0fe0*/  ISETP.GE.AND P2, PT, R78, UR7, PT ;  /* 0x000000074e007c0c */ /* 0x000fe4000bf46270 */
[----:B-1----:R-:W-:Y:S02]  /*0ff0*/  IADD3 R18, R92, R22, RZ ;  /* 0x000000165c127210 */ /* 0x002fe40007ffe0ff */
[----:B------:R-:W-:Y:S02]  /*1000*/  ISETP.GE.AND P1, PT, R118, UR7, PT ;  /* 0x0000000776007c0c */ /* 0x000fe4000bf26270 */
[----:B------:R-:W-:-:S02]  /*1010*/  IADD3 R23, R18, 0x20, RZ ;  /* 0x0000002012177810 */ /* 0x000fc40007ffe0ff */
[C---:B------:R-:W-:Y:S02]  /*1020*/  IADD3 R25, R18.reuse, 0x40, RZ ;  /* 0x0000004012197810 */ /* 0x040fe40007ffe0ff */
[C---:B------:R-:W-:Y:S02]  /*1030*/  IADD3 R27, R18.reuse, 0x60, RZ ;  /* 0x00000060121b7810 */ /* 0x040fe40007ffe0ff */
[CC--:B------:R-:W-:Y:S02]  /*1040*/  LEA.HI.SX32 R91, R18.reuse, R18.reuse, 0x1b ;  /* 0x00000012125b7211 */ /* 0x0c0fe400078fdaff */
[C---:B------:R-:W-:Y:S02]  /*1050*/  IADD3 R29, R18.reuse, 0x80, RZ ;  /* 0x00000080121d7810 */ /* 0x040fe40007ffe0ff */
[----:B------:R-:W-:Y:S02]  /*1060*/  IADD3 R31, R18, 0xa0, RZ ;  /* 0x000000a0121f7810 */ /* 0x000fe40007ffe0ff */
[----:B------:R-:W-:-:S02]  /*1070*/  LEA.HI.SX32 R23, R23, R18, 0x1b ;  /* 0x0000001217177211 */ /* 0x000fc400078fdaff */
[C---:B------:R-:W-:Y:S02]  /*1080*/  IADD3 R33, R18.reuse, 0xc0, RZ ;  /* 0x000000c012217810 */ /* 0x040fe40007ffe0ff */
[-C--:B------:R-:W-:Y:S01]  /*1090*/  LEA.HI.SX32 R25, R25, R18.reuse, 0x1b ;  /* 0x0000001219197211 */ /* 0x080fe200078fdaff */
[----:B------:R-:W-:Y:S01]  /*10a0*/  IMAD.SHL.U32 R90, R23, 0x4, RZ ;  /* 0x00000004175a7824 */ /* 0x000fe200078e00ff */
[C---:B---3--:R-:W-:Y:S02]  /*10b0*/  IADD3 R3, R18.reuse, 0xe0, RZ ;  /* 0x000000e012037810 */ /* 0x048fe40007ffe0ff */
[----:B------:R-:W-:Y:S02]  /*10c0*/  LEA.HI.SX32 R27, R27, R18, 0x1b ;  /* 0x000000121b1b7211 */ /* 0x000fe400078fdaff */
[C---:B------:R-:W-:Y:S02]  /*10d0*/  IADD3 R35, R18.reuse, 0x100, RZ ;  /* 0x0000010012237810 */ /* 0x040fe40007ffe0ff */
[----:B------:R-:W-:-:S02]  /*10e0*/  IADD3 R37, R18, 0x120, RZ ;  /* 0x0000012012257810 */ /* 0x000fc40007ffe0ff */
[----:B------:R-:W-:Y:S02]  /*10f0*/  SHF.L.U32 R91, R91, 0x2, RZ ;  /* 0x000000025b5b7819 */ /* 0x000fe400000006ff */
[-C--:B------:R-:W-:Y:S02]  /*1100*/  LEA.HI.SX32 R29, R29, R18.reuse, 0x1b ;  /* 0x000000121d1d7211 */ /* 0x080fe400078fdaff */
[-C--:B------:R-:W-:Y:S02]  /*1110*/  LEA.HI.SX32 R31, R31, R18.reuse, 0x1b ;  /* 0x000000121f1f7211 */ /* 0x080fe400078fdaff */
[----:B------:R-:W-:Y:S02]  /*1120*/  IADD3 R39, R18, 0x140, RZ ;  /* 0x0000014012277810 */ /* 0x000fe40007ffe0ff */
[----:B------:R-:W-:Y:S01]  /*1130*/  LEA.HI.SX32 R33, R33, R18, 0x1b ;  /* 0x0000001221217211 */ /* 0x000fe200078fdaff */
[----:B------:R-:W-:Y:S01]  /*1140*/  IMAD.SHL.U32 R76, R31, 0x4, RZ ;  /* 0x000000041f4c7824 */ /* 0x000fe200078e00ff */
[----:B------:R-:W-:-:S02]  /*1150*/  SHF.L.U32 R89, R25, 0x2, RZ ;  /* 0x0000000219597819 */ /* 0x000fc400000006ff */
[C---:B------:R-:W-:Y:S02]  /*1160*/  IADD3 R41, R18.reuse, 0x160, RZ ;  /* 0x0000016012297810 */ /* 0x040fe40007ffe0ff */
[-C--:B------:R-:W-:Y:S02]  /*1170*/  LEA.HI.SX32 R3, R3, R18.reuse, 0x1b ;  /* 0x0000001203037211 */ /* 0x080fe400078fdaff */
[----:B------:R-:W-:Y:S02]  /*1180*/  SHF.L.U32 R88, R27, 0x2, RZ ;  /* 0x000000021b587819 */ /* 0x000fe400000006ff */
[C---:B------:R-:W-:Y:S02]  /*1190*/  IADD3 R43, R18.reuse, 0x180, RZ ;  /* 0x00000180122b7810 */ /* 0x040fe40007ffe0ff */
[----:B------:R-:W-:Y:S02]  /*11a0*/  IADD3 R45, R18, 0x1a0, RZ ;  /* 0x000001a0122d7810 */ /* 0x000fe40007ffe0ff */
[----:B------:R-:W-:-:S02]  /*11b0*/  LEA.HI.SX32 R35, R35, R18, 0x1b ;  /* 0x0000001223237211 */ /* 0x000fc400078fdaff */
[-C--:B------:R-:W-:Y:S02]  /*11c0*/  LEA.HI.SX32 R37, R37, R18.reuse, 0x1b ;  /* 0x0000001225257211 */ /* 0x080fe400078fdaff */
[----:B------:R-:W-:Y:S02]  /*11d0*/  SHF.L.U32 R77, R29, 0x2, RZ ;  /* 0x000000021d4d7819 */ /* 0x000fe400000006ff */
[C---:B------:R-:W-:Y:S01]  /*11e0*/  IADD3 R47, R18.reuse, 0x1c0, RZ ;  /* 0x000001c0122f7810 */ /* 0x040fe20007ffe0ff */
[----:B------:R-:W-:Y:S01]  /*11f0*/  IMAD.SHL.U32 R72, R37, 0x4, RZ ;  /* 0x0000000425487824 */ /* 0x000fe200078e00ff */
[----:B------:R-:W-:Y:S02]  /*1200*/  LEA.HI.SX32 R39, R39, R18, 0x1b ;  /* 0x0000001227277211 */ /* 0x000fe400078fdaff */
[----:B------:R-:W-:Y:S02]  /*1210*/  SHF.L.U32 R75, R33, 0x2, RZ ;  /* 0x00000002214b7819 */ /* 0x000fe400000006ff */
[----:B------:R-:W-:-:S02]  /*1220*/  IADD3 R49, R18, 0x1e0, RZ ;  /* 0x000001e012317810 */ /* 0x000fc40007ffe0ff */
[-C--:B------:R-:W-:Y:S02]  /*1230*/  LEA.HI.SX32 R41, R41, R18.reuse, 0x1b ;  /* 0x0000001229297211 */ /* 0x080fe400078fdaff */
[----:B------:R-:W-:Y:S02]  /*1240*/  SHF.L.U32 R74, R3, 0x2, RZ ;  /* 0x00000002034a7819 */ /* 0x000fe400000006ff */
[-C--:B------:R-:W-:Y:S02]  /*1250*/  LEA.HI.SX32 R43, R43, R18.reuse, 0x1b ;  /* 0x000000122b2b7211 */ /* 0x080fe400078fdaff */
[-C--:B------:R-:W-:Y:S02]  /*1260*/  LEA.HI.SX32 R45, R45, R18.reuse, 0x1b ;  /* 0x000000122d2d7211 */ /* 0x080fe400078fdaff */
[----:B------:R-:W-:Y:S02]  /*1270*/  SHF.L.U32 R73, R35, 0x2, RZ ;  /* 0x0000000223497819 */ /* 0x000fe400000006ff */
[----:B------:R-:W-:Y:S01]  /*1280*/  LEA.HI.SX32 R47, R47, R18, 0x1b ;  /* 0x000000122f2f7211 */ /* 0x000fe200078fdaff */
[----:B------:R-:W-:Y:S01]  /*1290*/  IMAD.SHL.U32 R68, R45, 0x4, RZ ;  /* 0x000000042d447824 */ /* 0x000fe200078e00ff */
[----:B------:R-:W-:-:S02]  /*12a0*/  SHF.L.U32 R71, R39, 0x2, RZ ;  /* 0x0000000227477819 */ /* 0x000fc400000006ff */
[----:B------:R-:W-:Y:S02]  /*12b0*/  LEA.HI.SX32 R49, R49, R18, 0x1b ;  /* 0x0000001231317211 */ /* 0x000fe400078fdaff */
[----:B------:R-:W-:Y:S02]  /*12c0*/  SHF.L.U32 R70, R41, 0x2, RZ ;  /* 0x0000000229467819 */ /* 0x000fe400000006ff */
[----:B------:R-:W-:Y:S02]  /*12d0*/  SHF.L.U32 R69, R43, 0x2, RZ ;  /* 0x000000022b457819 */ /* 0x000fe400000006ff */
[----:B------:R-:W-:Y:S02]  /*12e0*/  SHF.L.U32 R67, R47, 0x2, RZ ;  /* 0x000000022f437819 */ /* 0x000fe400000006ff */
[----:B------:R-:W-:Y:S02]  /*12f0*/  SHF.L.U32 R66, R49, 0x2, RZ ;  /* 0x0000000231427819 */ /* 0x000fe400000006ff */
[----:B------:R-:W-:-:S02]  /*1300*/  SHF.L.U64.HI R20, R78, 0x2, R79 ;  /* 0x000000024e147819 */ /* 0x000fc4000001024f */
[----:B------:R-:W-:Y:S02]  /*1310*/  IADD3 R2, P0, R24, UR18, RZ ;  /* 0x0000001218027c10 */ /* 0x000fe4000ff1e0ff */
[----:B------:R-:W-:Y:S01]  /*1320*/  ISETP.GE.AND P4, PT, R94, UR7, PT ;  /* 0x000000075e007c0c */ /* 0x000fe2000bf86270 */
[----:B------:R-:W-:Y:S01]  /*1330*/  STL [R1+0xf0], R20 ;  /* 0x0000f01401007387 */ /* 0x000fe20000100800 */
[----:B------:R-:W-:Y:S02]  /*1340*/  IADD3.X R3, R20, UR19, RZ, P0, !PT ;  /* 0x0000001314037c10 */ /* 0x000fe400087fe4ff */
[----:B------:R-:W-:Y:S01]  /*1350*/  ISETP.GE.AND P0, PT, R116, UR7, PT ;  /* 0x0000000774007c0c */ /* 0x000fe2000bf06270 */
[----:B------:R-:W-:Y:S01]  /*1360*/  STL [R1+0xf4], R24 ;  /* 0x0000f41801007387 */ /* 0x000fe20000100800 */
[----:B------:R-:W-:Y:S02]  /*1370*/  ISETP.GE.AND P6, PT, R115, UR7, PT ;  /* 0x0000000773007c0c */ /* 0x000fe4000bfc6270 */
[----:B------:R-:W-:-:S02]  /*1380*/  ISETP.GE.AND P5, PT, R93, UR7, PT ;  /* 0x000000075d007c0c */ /* 0x000fc4000bfa6270 */
[----:B------:R-:W-:Y:S01]  /*1390*/  ISETP.GE.AND P3, PT, R114, UR7, PT ;  /* 0x0000000772007c0c */ /* 0x000fe2000bf66270 */
[----:B----4-:R1:W-:Y:S04]  /*13a0*/  STS [R91], R0 ;  /* 0x000000005b007388 */ /* 0x0103e80000000800 */
[----:B-----5:R3:W-:Y:S04]  /*13b0*/  STS [R90+0x80], R5 ;  /* 0x000080055a007388 */ /* 0x0207e80000000800 */
[----:B--2---:R2:W-:Y:S01]  /*13c0*/  STS [R89+0x100], R4 ;  /* 0x0001000459007388 */ /* 0x0045e20000000800 */
[----:B-1----:R-:W-:-:S03]  /*13d0*/  MOV R0, RZ ;  /* 0x000000ff00007202 */ /* 0x002fc60000000f00 */
[----:B------:R-:W-:Y:S01]  /*13e0*/  STS [R88+0x180], R7 ;  /* 0x0001800758007388 */ /* 0x000fe20000000800 */
[----:B---3--:R-:W-:-:S03]  /*13f0*/  IMAD.MOV.U32 R5, RZ, RZ, RZ ;  /* 0x000000ffff057224 */ /* 0x008fc600078e00ff */
[----:B------:R1:W-:Y:S01]  /*1400*/  STS [R77+0x200], R6 ;  /* 0x000200064d007388 */ /* 0x0003e20000000800 */
[----:B--2---:R-:W-:-:S03]  /*1410*/  LEA R4, R22, R92, 0x4 ;  /* 0x0000005c16047211 */ /* 0x004fc600078e20ff */
[----:B------:R-:W-:Y:S01]  /*1420*/  STS [R76+0x280], R9 ;  /* 0x000280094c007388 */ /* 0x000fe20000000800 */
[----:B------:R-:W-:-:S03]  /*1430*/  LEA.HI.SX32 R4, R4, R4, 0x1b ;  /* 0x0000000404047211 */ /* 0x000fc600078fdaff */
[----:B------:R2:W-:Y:S01]  /*1440*/  STS [R75+0x300], R8 ;  /* 0x000300084b007388 */ /* 0x0005e20000000800 */
[----:B------:R-:W-:Y:S01]  /*1450*/  SHF.L.U32 R65, R4, 0x2, RZ ;  /* 0x0000000204417819 */ /* 0x000fe200000006ff */
[----:B-1----:R-:W-:Y:S02]  /*1460*/  CS2R R6, SRZ ;  /* 0x0000000000067805 */ /* 0x002fe4000001ff00 */
[----:B------:R-:W-:Y:S04]  /*1470*/  STS [R74+0x380], R11 ;  /* 0x0003800b4a007388 */ /* 0x000fe80000000800 */
[----:B------:R1:W-:Y:S01]  /*1480*/  STS [R73+0x400], R10 ;  /* 0x0004000a49007388 */ /* 0x0003e20000000800 */
[----:B--2---:R-:W-:-:S03]  /*1490*/  CS2R R8, SRZ ;  /* 0x0000000000087805 */ /* 0x004fc6000001ff00 */
[----:B------:R-:W-:Y:S04]  /*14a0*/  STS [R72+0x480], R13 ;  /* 0x0004800d48007388 */ /* 0x000fe80000000800 */
[----:B------:R2:W-:Y:S01]  /*14b0*/  STS [R71+0x500], R12 ;  /* 0x0005000c47007388 */ /* 0x0005e20000000800 */
[----:B-1----:R-:W-:-:S03]  /*14c0*/  CS2R R10, SRZ ;  /* 0x00000000000a7805 */ /* 0x002fc6000001ff00 */
[----:B------:R-:W-:Y:S04]  /*14d0*/  STS [R70+0x580], R15 ;  /* 0x0005800f46007388 */ /* 0x000fe80000000800 */
[----:B------:R1:W-:Y:S01]  /*14e0*/  STS [R69+0x600], R14 ;  /* 0x0006000e45007388 */ /* 0x0003e20000000800 */
[----:B--2---:R-:W-:-:S03]  /*14f0*/  CS2R R12, SRZ ;  /* 0x00000000000c7805 */ /* 0x004fc6000001ff00 */
[----:B------:R-:W-:Y:S04]  /*1500*/  STS [R68+0x680], R17 ;  /* 0x0006801144007388 */ /* 0x000fe80000000800 */
[----:B------:R2:W-:Y:S01]  /*1510*/  STS [R67+0x700], R16 ;  /* 0x0007001043007388 */ /* 0x0005e20000000800 */
[----:B------:R-:W-:Y:S01]  /*1520*/  HFMA2.MMA R4, -RZ, RZ, 0, 0 ;  /* 0x00000000ff047435 */ /* 0x000fe200000001ff */
[----:B-1----:R-:W-:Y:S02]  /*1530*/  CS2R R14, SRZ ;  /* 0x00000000000e7805 */ /* 0x002fe4000001ff00 */
        /* <DEDUP_REMOVED lines=18> */
[----:B------:R-:W-:Y:S01]  /*1660*/  BAR.SYNC.DEFER_BLOCKING 0x0 ;  /* 0x0000000000007b1d */ /* 0x000fe20000010000 */
[----:B--2---:R-:W-:-:S05]  /*1670*/  CS2R R16, SRZ ;  /* 0x0000000000107805 */ /* 0x004fca000001ff00 */
[----:B------:R2:W3:Y:S01]  /*1680*/  @!P2 LDG.E R0, [R2.64] ;  /* 0x000000280200a981 */ /* 0x0004e2000c1e1900 */
        /* <DEDUP_REMOVED lines=17> */
[----:B-1----:R-:W-:Y:S02]  /*17a0*/  CS2R R18, SRZ ;  /* 0x0000000000127805 */ /* 0x002fe4000001ff00 */
        /* <DEDUP_REMOVED lines=8> */
[----:B------:R-:W-:Y:S01]  /*1830*/  CS2R R22, SRZ ;  /* 0x0000000000167805 */ /* 0x000fe2000001ff00 */
[----:B------:R-:W-:Y:S01]  /*1840*/  ISETP.GE.AND P1, PT, R118, UR7, PT ;  /* 0x0000000776007c0c */ /* 0x000fe2000bf26270 */
[----:B------:R-:W-:Y:S01]  /*1850*/  CS2R R24, SRZ ;  /* 0x0000000000187805 */ /* 0x000fe2000001ff00 */
[----:B------:R-:W-:Y:S01]  /*1860*/  ISETP.GE.AND P4, PT, R94, UR7, PT ;  /* 0x000000075e007c0c */ /* 0x000fe2000bf86270 */
[----:B------:R-:W-:Y:S01]  /*1870*/  IMAD.MOV.U32 R20, RZ, RZ, RZ ;  /* 0x000000ffff147224 */ /* 0x000fe200078e00ff */
[----:B------:R-:W-:Y:S01]  /*1880*/  ISETP.GE.AND P6, PT, R115, UR7, PT ;  /* 0x0000000773007c0c */ /* 0x000fe2000bfc6270 */
[----:B------:R-:W-:Y:S01]  /*1890*/  CS2R R26, SRZ ;  /* 0x00000000001a7805 */ /* 0x000fe2000001ff00 */
[----:B------:R-:W-:-:S02]  /*18a0*/  ISETP.GE.AND P5, PT, R93, UR7, PT ;  /* 0x000000075d007c0c */ /* 0x000fc4000bfa6270 */
[----:B--2---:R-:W-:Y:S02]  /*18b0*/  LEA R2, P0, R78, UR20, 0x2 ;  /* 0x000000144e027c11 */ /* 0x004fe4000f8010ff */
[----:B------:R-:W-:Y:S02]  /*18c0*/  ISETP.GE.AND P3, PT, R114, UR7, PT ;  /* 0x0000000772007c0c */ /* 0x000fe4000bf66270 */
[----:B------:R-:W-:Y:S02]  /*18d0*/  LEA.HI.X R3, R78, UR21, R79, 0x2, P0 ;  /* 0x000000154e037c11 */ /* 0x000fe400080f144f */
[----:B------:R-:W-:Y:S01]  /*18e0*/  ISETP.GE.AND P0, PT, R116, UR7, PT ;  /* 0x0000000774007c0c */ /* 0x000fe2000bf06270 */
[----:B------:R-:W-:Y:S01]  /*18f0*/  HFMA2.MMA R31, -RZ, RZ, 0, 0 ;  /* 0x00000000ff1f7435 */ /* 0x000fe200000001ff */
[----:B------:R-:W-:Y:S01]  /*1900*/  MOV R29, RZ ;  /* 0x000000ff001d7202 */ /* 0x000fe20000000f00 */
[----:B---3--:R1:W-:Y:S04]  /*1910*/  STS [R91], R0 ;  /* 0x000000005b007388 */ /* 0x0083e80000000800 */
[----:B----4-:R-:W-:Y:S04]  /*1920*/  STS [R90+0x80], R5 ;  /* 0x000080055a007388 */ /* 0x010fe80000000800 */
[----:B-----5:R-:W-:Y:S01]  /*1930*/  STS [R89+0x100], R6 ;  /* 0x0001000659007388 */ /* 0x020fe20000000800 */
[----:B-1----:R-:W-:-:S03]  /*1940*/  MOV R0, RZ ;  /* 0x000000ff00007202 */ /* 0x002fc60000000f00 */
        /* <DEDUP_REMOVED lines=9> */
[----:B------:R-:W-:Y:S04]  /*19e0*/  STS [R69+0x600], R4 ;  /* 0x0006000445007388 */ /* 0x000fe80000000800 */
[----:B------:R-:W-:Y:S01]  /*19f0*/  STS [R68+0x680], R17 ;  /* 0x0006801144007388 */ /* 0x000fe20000000800 */
[----:B-1----:R-:W-:-:S03]  /*1a00*/  CS2R R14, SRZ ;  /* 0x00000000000e7805 */ /* 0x002fc6000001ff00 */
[----:B------:R1:W-:Y:S04]  /*1a10*/  STS [R67+0x700], R16 ;  /* 0x0007001043007388 */ /* 0x0003e80000000800 */
[----:B------:R2:W-:Y:S01]  /*1a20*/  STS [R66+0x780], R19 ;  /* 0x0007801342007388 */ /* 0x0005e20000000800 */
[----:B------:R-:W-:-:S06]  /*1a30*/  NOP ;  /* 0x0000000000007918 */ /* 0x000fcc0000000000 */
[----:B------:R-:W-:Y:S01]  /*1a40*/  LDS R157, [R65] ;  /* 0x00000000419d7984 */ /* 0x000fe20000000800 */
[----:B-1----:R-:W-:-:S03]  /*1a50*/  CS2R R16, SRZ ;  /* 0x0000000000107805 */ /* 0x002fc6000001ff00 */
        /* <DEDUP_REMOVED lines=16> */
[----:B--2---:R-:W-:-:S05]  /*1b60*/  HFMA2.MMA R19, -RZ, RZ, 0, 0 ;  /* 0x00000000ff137435 */ /* 0x004fca00000001ff */
        /* <DEDUP_REMOVED lines=26> */
[----:B------:R-:W-:Y:S01]  /*1d10*/  UIMAD UR8, UR13, UR28, URZ ;  /* 0x0000001c0d0872a4 */ /* 0x000fe2000f8e023f */
[----:B------:R-:W-:Y:S01]  /*1d20*/  MOV R7, UR12 ;  /* 0x0000000c00077c02 */ /* 0x000fe20008000f00 */
[----:B------:R-:W-:Y:S01]  /*1d30*/  UIMAD.WIDE.U32 UR38, UR12, UR28, URZ ;  /* 0x0000001c0c2672a5 */ /* 0x000fe2000f8e003f */
[----:B------:R-:W-:Y:S01]  /*1d40*/  MOV R4, UR27 ;  /* 0x0000001b00047c02 */ /* 0x000fe20008000f00 */
[----:B------:R-:W-:Y:S01]  /*1d50*/  USHF.R.S32.HI UR28, URZ, 0x1f, UR27 ;  /* 0x0000001f3f1c7899 */ /* 0x000fe2000801141b */
[----:B------:R-:W-:Y:S01]  /*1d60*/  IMAD.U32 R9, RZ, RZ, UR12 ;  /* 0x0000000cff097e24 */ /* 0x000fe2000f8e00ff */
[----:B------:R-:W-:-:S02]  /*1d70*/  UIMAD.WIDE.U32 UR36, UR12, UR34, URZ ;  /* 0x000000220c2472a5 */ /* 0x000fc4000f8e003f */
[----:B------:R-:W-:Y:S01]  /*1d80*/  UIMAD UR29, UR12, UR29, UR8 ;  /* 0x0000001d0c1d72a4 */ /* 0x000fe2000f8e0208 */
[----:B-1----:R-:W-:Y:S01]  /*1d90*/  MOV R2, UR27 ;  /* 0x0000001b00027c02 */ /* 0x002fe20008000f00 */
[----:B------:R-:W-:Y:S01]  /*1da0*/  UIMAD UR34, UR13, UR34, URZ ;  /* 0x000000220d2272a4 */ /* 0x000fe2000f8e023f */
[----:B------:R-:W-:Y:S01]  /*1db0*/  MOV R5, UR28 ;  /* 0x0000001c00057c02 */ /* 0x000fe20008000f00 */
[----:B------:R-:W-:Y:S01]  /*1dc0*/  ULDC.64 UR8, c[0x0][0x1f8] ;  /* 0x00007e0000087ab9 */ /* 0x000fe20000000a00 */
[----:B------:R-:W-:Y:S01]  /*1dd0*/  MOV R3, UR28 ;  /* 0x0000001c00037c02 */ /* 0x000fe20008000f00 */
[----:B------:R-:W-:Y:S02]  /*1de0*/  UIMAD UR42, UR10, UR8, URZ ;  /* 0x000000080a2a72a4 */ /* 0x000fe4000f8e023f */
[----:B------:R-:W-:Y:S01]  /*1df0*/  @!P0 IMAD.WIDE.U32 R4, R7, c[0x0][0x1f0], R4 ;  /* 0x00007c0007048a25 */ /* 0x000fe200078e0004 */
[----:B------:R-:W-:Y:S02]  /*1e00*/  UIADD3 UR39, UR39, UR29, URZ ;  /* 0x0000001d27277290 */ /* 0x000fe4000fffe03f */
[----:B------:R-:W-:Y:S01]  /*1e10*/  UIMAD UR43, UR12, UR35, UR34 ;  /* 0x000000230c2b72a4 */ /* 0x000fe2000f8e0222 */
[----:B------:R-:W-:Y:S01]  /*1e20*/  @!P0 IMAD.WIDE.U32 R2, R9, c[0x0][0x200], R2 ;  /* 0x0000800009028a25 */ /* 0x000fe200078e0002 */
[----:B------:R-:W-:Y:S01]  /*1e30*/  @!P0 IADD3 R5, R5, UR29, RZ ;  /* 0x0000001d05058c10 */ /* 0x000fe2000fffe0ff */
[----:B------:R-:W-:Y:S01]  /*1e40*/  UIMAD UR42, UR11, UR9, UR42 ;  /* 0x000000090b2a72a4 */ /* 0x000fe2000f8e022a */
[----:B------:R-:W-:Y:S01]  /*1e50*/  MOV R9, UR11 ;  /* 0x0000000b00097c02 */ /* 0x000fe20008000f00 */
[----:B------:R-:W-:Y:S01]  /*1e60*/  ULDC.64 UR34, c[0x0][0x208] ;  /* 0x0000820000227ab9 */ /* 0x000fe20000000a00 */
[----:B------:R-:W-:Y:S01]  /*1e70*/  @!P0 IADD3 R3, R3, UR43, RZ ;  /* 0x0000002b03038c10 */ /* 0x000fe2000fffe0ff */
[----:B------:R-:W-:Y:S01]  /*1e80*/  UIMAD.WIDE.U32 UR8, UR11, UR8, UR38 ;  /* 0x000000080b0872a5 */ /* 0x000fe2000f8e0026 */
[----:B------:R-:W-:Y:S01]  /*1e90*/  IMAD.U32 R7, RZ, RZ, UR11 ;  /* 0x0000000bff077e24 */ /* 0x000fe2000f8e00ff */
[----:B------:R-:W-:-:S02]  /*1ea0*/  ULDC UR29, c[0x0][0x174] ;  /* 0x00005d00001d7ab9 */ /* 0x000fc40000000800 */
[----:B------:R-:W-:Y:S01]  /*1eb0*/  UIMAD UR38, UR10, UR34, URZ ;  /* 0x000000220a2672a4 */ /* 0x000fe2000f8e023f */
[----:B------:R-:W-:Y:S01]  /*1ec0*/  @!P0 IMAD.WIDE.U32 R4, R7, c[0x0][0x1f8], R4 ;  /* 0x00007e0007048a25 */ /* 0x000fe200078e0004 */
[----:B------:R-:W-:Y:S02]  /*1ed0*/  UIADD3 UR29, UR6, -UR29, URZ ;  /* 0x8000001d061d7290 */ /* 0x000fe4000fffe03f */
[----:B------:R-:W-:Y:S01]  /*1ee0*/  UIADD3 UR37, UR37, UR43, URZ ;  /* 0x0000002b25257290 */ /* 0x000fe2000fffe03f */
[----:B------:R-:W-:Y:S01]  /*1ef0*/  @!P0 IMAD.WIDE.U32 R2, R9, c[0x0][0x208], R2 ;  /* 0x0000820009028a25 */ /* 0x000fe200078e0002 */
[----:B------:R-:W-:Y:S01]  /*1f00*/  UIMAD UR39, UR11, UR35, UR38 ;  /* 0x000000230b2772a4 */ /* 0x000fe2000f8e0226 */
[C---:B------:R-:W-:Y:S01]  /*1f10*/  @!P0 IADD3 R11, P1, R78.reuse, R4, RZ ;  /* 0x000000044e0b8210 */ /* 0x040fe20007f3e0ff */
[----:B------:R-:W-:Y:S02]  /*1f20*/  UIMAD UR29, UR29, -0x800, URZ ;  /* 0xfffff8001d1d78a4 */ /* 0x000fe4000f8e023f */
[----:B------:R-:W-:Y:S01]  /*1f30*/  UIMAD.WIDE.U32 UR34, UR11, UR34, UR36 ;  /* 0x000000220b2272a5 */ /* 0x000fe2000f8e0024 */
[C---:B------:R-:W-:Y:S01]  /*1f40*/  @!P0 IADD3 R4, P2, R78.reuse, R2, RZ ;  /* 0x000000024e048210 */ /* 0x040fe20007f5e0ff */
[----:B------:R-:W-:Y:S01]  /*1f50*/  USHF.R.S32.HI UR38, URZ, 0x1f, UR29 ;  /* 0x0000001f3f267899 */ /* 0x000fe2000801141d */
[C---:B------:R-:W-:Y:S01]  /*1f60*/  @!P0 IADD3.X R28, R79.reuse, UR42, R5, P1, !PT ;  /* 0x0000002a4f1c8c10 */ /* 0x040fe20008ffe405 */
[----:B------:R-:W-:Y:S01]  /*1f70*/  UIADD3 UR36, UP1, UR29, UR34, URZ ;  /* 0x000000221d247290 */ /* 0x000fe2000ff3e03f */
[----:B------:R-:W-:Y:S01]  /*1f80*/  @!P0 IADD3.X R3, R79, UR39, R3, P2, !PT ;  /* 0x000000274f038c10 */ /* 0x000fe200097fe403 */
[----:B------:R-:W-:Y:S01]  /*1f90*/  UIADD3 UR37, UP0, UR29, UR8, URZ ;  /* 0x000000081d257290 */ /* 0x000fe2000ff1e03f */
[C---:B------:R-:W-:Y:S01]  /*1fa0*/  LEA R6, P1, R78.reuse, c[0x0][0x268], 0x2 ;  /* 0x00009a004e067a11 */ /* 0x040fe200078210ff */
[----:B------:R-:W-:Y:S01]  /*1fb0*/  UIADD3.X UR34, UR38, UR39, UR35, UP1, !UPT ;  /* 0x0000002726227290 */ /* 0x000fe20008ffe423 */
[----:B------:R-:W-:Y:S01]  /*1fc0*/  LEA R8, P2, R78, c[0x0][0x258], 0x2 ;  /* 0x000096004e087a11 */ /* 0x000fe200078410ff */
[----:B------:R-:W-:Y:S01]  /*1fd0*/  UIADD3.X UR8, UR38, UR42, UR9, UP0, !UPT ;  /* 0x0000002a26087290 */ /* 0x000fe200087fe409 */
[----:B------:R-:W-:-:S02]  /*1fe0*/  MOV R9, UR36 ;  /* 0x0000002400097c02 */ /* 0x000fc40008000f00 */
[----:B------:R-:W-:Y:S01]  /*1ff0*/  MOV R7, UR37 ;  /* 0x0000002500077c02 */ /* 0x000fe20008000f00 */
[----:B------:R-:W-:Y:S01]  /*2000*/  IMAD.U32 R13, RZ, RZ, UR34 ;  /* 0x00000022ff0d7e24 */ /* 0x000fe2000f8e00ff */
[C-C-:B------:R-:W-:Y:S02]  /*2010*/  LEA.HI.X R5, R78.reuse, c[0x0][0x26c], R79.reuse, 0x2, P1 ;  /* 0x00009b004e057a11 */ /* 0x140fe400008f144f */
[----:B------:R-:W-:Y:S02]  /*2020*/  LEA.HI.X R2, R78, c[0x0][0x25c], R79, 0x2, P2 ;  /* 0x000097004e027a11 */ /* 0x000fe400010f144f */
[----:B------:R-:W-:Y:S02]  /*2030*/  LEA R8, P4, R9, R8, 0x2 ;  /* 0x0000000809087211 */ /* 0x000fe400078810ff */
[----:B------:R-:W-:Y:S01]  /*2040*/  MOV R30, UR8 ;  /* 0x00000008001e7c02 */ /* 0x000fe20008000f00 */
[----:B------:R-:W-:Y:S01]  /*2050*/  HFMA2.MMA R96, -RZ, RZ, 0, 0 ;  /* 0x00000000ff607435 */ /* 0x000fe200000001ff */
[----:B------:R-:W-:Y:S01]  /*2060*/  LEA R6, P2, R7, R6, 0x2 ;  /* 0x0000000607067211 */ /* 0x000fe200078410ff */
[----:B------:R-:W-:Y:S01]  /*2070*/  CS2R R86, SRZ ;  /* 0x0000000000567805 */ /* 0x000fe2000001ff00 */
[----:B------:R-:W-:Y:S01]  /*2080*/  @!P0 LEA R12, P3, R4, c[0x0][0x258], 0x2 ;  /* 0x00009600040c8a11 */ /* 0x000fe200078610ff */
[----:B------:R-:W-:Y:S01]  /*2090*/  ULDC.64 UR8, c[0x0][0x2e8] ;  /* 0x0000ba0000087ab9 */ /* 0x000fe20000000a00 */
[----:B------:R-:W-:-:S02]  /*20a0*/  LEA.HI.X R9, R9, R2, R13, 0x2, P4 ;  /* 0x0000000209097211 */ /* 0x000fc400020f140d */
[----:B------:R-:W-:Y:S02]  /*20b0*/  LEA.HI.X R7, R7, R5, R30, 0x2, P2 ;  /* 0x0000000507077211 */ /* 0x000fe400010f141e */
[----:B------:R-:W-:Y:S02]  /*20c0*/  @!P0 LEA.HI.X R13, R4, c[0x0][0x25c], R3, 0x2, P3 ;  /* 0x00009700040d8a11 */ /* 0x000fe400018f1403 */
[----:B------:R-:W-:-:S04]  /*20d0*/  @!P0 LEA R10, P1, R11, c[0x0][0x268], 0x2 ;  /* 0x00009a000b0a8a11 */ /* 0x000fc800078210ff */
[----:B------:R-:W-:Y:S02]  /*20e0*/  @!P0 LEA.HI.X R11, R11, c[0x0][0x26c], R28, 0x2, P1 ;  /* 0x00009b000b0b8a11 */ /* 0x000fe400008f141c */
[----:B------:R-:W-:Y:S02]  /*20f0*/  ISETP.GE.AND P1, PT, R116, UR7, PT ;  /* 0x0000000774007c0c */ /* 0x000fe4000bf26270 */
[----:B------:R-:W-:Y:S02]  /*2100*/  ISETP.GE.AND P2, PT, R115, UR7, PT ;  /* 0x0000000773007c0c */ /* 0x000fe4000bf46270 */
[----:B------:R-:W-:Y:S02]  /*2110*/  ISETP.GE.AND P3, PT, R118, UR7, PT ;  /* 0x0000000776007c0c */ /* 0x000fe4000bf66270 */
[----:B------:R-:W-:Y:S02]  /*2120*/  ISETP.GE.AND P4, PT, R94, UR7, PT ;  /* 0x000000075e007c0c */ /* 0x000fe4000bf86270 */
[----:B------:R-:W-:-:S02]  /*2130*/  ISETP.GE.AND P5, PT, R93, UR7, PT ;  /* 0x000000075d007c0c */ /* 0x000fc4000bfa6270 */
[----:B------:R-:W-:Y:S02]  /*2140*/  ISETP.GE.AND P6, PT, R114, UR7, PT ;  /* 0x0000000772007c0c */ /* 0x000fe4000bfc6270 */
[----:B------:R-:W-:Y:S01]  /*2150*/  MOV R45, RZ ;  /* 0x000000ff002d7202 */ /* 0x000fe20000000f00 */
[----:B--2---:R-:W-:Y:S04]  /*2160*/  STS [R91], R0 ;  /* 0x000000005b007388 */ /* 0x004fe80000000800 */
[----:B---3--:R-:W-:Y:S04]  /*2170*/  STS [R90+0x80], R23 ;  /* 0x000080175a007388 */ /* 0x008fe80000000800 */
[----:B----4-:R1:W-:Y:S04]  /*2180*/  STS [R89+0x100], R18 ;  /* 0x0001001259007388 */ /* 0x0103e80000000800 */
[----:B-----5:R-:W-:Y:S04]  /*2190*/  STS [R88+0x180], R25 ;  /* 0x0001801958007388 */ /* 0x020fe80000000800 */
[----:B------:R-:W-:Y:S01]  /*21a0*/  STS [R77+0x200], R14 ;  /* 0x0002000e4d007388 */ /* 0x000fe20000000800 */
[----:B-1----:R-:W-:-:S03]  /*21b0*/  HFMA2.MMA R18, -RZ, RZ, 0, 0 ;  /* 0x00000000ff127435 */ /* 0x002fc600000001ff */
[----:B------:R-:W-:Y:S04]  /*21c0*/  STS [R76+0x280], R15 ;  /* 0x0002800f4c007388 */ /* 0x000fe80000000800 */
[----:B------:R-:W-:Y:S04]  /*21d0*/  STS [R75+0x300], R20 ;  /* 0x000300144b007388 */ /* 0x000fe80000000800 */
[----:B------:R-:W-:Y:S04]  /*21e0*/  STS [R74+0x380], R17 ;  /* 0x000380114a007388 */ /* 0x000fe80000000800 */
[----:B------:R1:W-:Y:S04]  /*21f0*/  STS [R73+0x400], R16 ;  /* 0x0004001049007388 */ /* 0x0003e80000000800 */
[----:B------:R-:W-:Y:S04]  /*2200*/  STS [R72+0x480], R27 ;  /* 0x0004801b48007388 */ /* 0x000fe80000000800 */
[----:B------:R-:W-:Y:S04]  /*2210*/  STS [R71+0x500], R22 ;  /* 0x0005001647007388 */ /* 0x000fe80000000800 */
[----:B------:R-:W-:Y:S04]  /*2220*/  STS [R70+0x580], R19 ;  /* 0x0005801346007388 */ /* 0x000fe80000000800 */
[----:B------:R2:W-:Y:S04]  /*2230*/  STS [R69+0x600], R24 ;  /* 0x0006001845007388 */ /* 0x0005e80000000800 */
[----:B------:R-:W-:Y:S04]  /*2240*/  STS [R68+0x680], R29 ;  /* 0x0006801d44007388 */ /* 0x000fe80000000800 */
[----:B------:R3:W-:Y:S04]  /*2250*/  STS [R67+0x700], R26 ;  /* 0x0007001a43007388 */ /* 0x0007e80000000800 */
[----:B------:R-:W-:Y:S01]  /*2260*/  STS [R66+0x780], R31 ;  /* 0x0007801f42007388 */ /* 0x000fe20000000800 */
        /* <DEDUP_REMOVED lines=18> */
[----:B-1----:R-:W-:Y:S01]  /*2390*/  CS2R R16, SRZ ;  /* 0x0000000000107805 */ /* 0x002fe2000001ff00 */
[----:B--2---:R-:W-:-:S05]  /*23a0*/  CS2R R24, SRZ ;  /* 0x0000000000187805 */ /* 0x004fca000001ff00 */
[----:B------:R1:W2:Y:S01]  /*23b0*/  @!P1 LDG.E R16, [R6.64+-0x1f00] ;  /* 0xffe1002806109981 */ /* 0x0002a2000c1e1900 */
[----:B------:R-:W-:Y:S01]  /*23c0*/  ISETP.GE.AND P1, PT, R113, UR7, PT ;  /* 0x0000000771007c0c */ /* 0x000fe2000bf26270 */
[----:B------:R-:W-:Y:S01]  /*23d0*/  HFMA2.MMA R20, -RZ, RZ, 0, 0 ;  /* 0x00000000ff147435 */ /* 0x000fe200000001ff */
[----:B---3--:R-:W-:Y:S01]  /*23e0*/  CS2R R26, SRZ ;  /* 0x00000000001a7805 */ /* 0x008fe2000001ff00 */
[----:B------:R-:W-:Y:S01]  /*23f0*/  MOV R19, RZ ;  /* 0x000000ff00137202 */ /* 0x000fe20000000f00 */
[----:B------:R-:W-:Y:S01]  /*2400*/  CS2R R22, SRZ ;  /* 0x0000000000167805 */ /* 0x000fe2000001ff00 */
[----:B------:R1:W3:Y:S04]  /*2410*/  @!P3 LDG.E R17, [R6.64+-0x1f80] ;  /* 0xffe080280611b981 */ /* 0x0002e8000c1e1900 */
[----:B------:R4:W5:Y:S01]  /*2420*/  @!P0 LDG.E R18, [R10.64] ;  /* 0x000000280a128981 */ /* 0x000962000c1e1900 */
[----:B------:R-:W-:-:S03]  /*2430*/  CS2R R28, SRZ ;  /* 0x00000000001c7805 */ /* 0x000fc6000001ff00 */
[----:B------:R1:W2:Y:S01]  /*2440*/  @!P1 LDG.E R25, [R6.64+-0x1c80] ;  /* 0xffe3802806199981 */ /* 0x0002a2000c1e1900 */
[----:B------:R-:W-:-:S03]  /*2450*/  ISETP.GE.AND P1, PT, R112, UR7, PT ;  /* 0x0000000770007c0c */ /* 0x000fc6000bf26270 */
[----:B------:R1:W2:Y:S01]  /*2460*/  @!P2 LDG.E R20, [R6.64+-0x1e00] ;  /* 0xffe200280614a981 */ /* 0x0002a2000c1e1900 */
[----:B------:R-:W-:Y:S01]  /*2470*/  ISETP.GE.AND P3, PT, R123, UR7, PT ;  /* 0x000000077b007c0c */ /* 0x000fe2000bf66270 */
[----:B----4-:R-:W-:Y:S02]  /*2480*/  CS2R R10, SRZ ;  /* 0x00000000000a7805 */ /* 0x010fe4000001ff00 */
[----:B------:R1:W4:Y:S04]  /*2490*/  @!P4 LDG.E R19, [R6.64+-0x1e80] ;  /* 0xffe180280613c981 */ /* 0x000328000c1e1900 */
[----:B------:R1:W4:Y:S04]  /*24a0*/  @!P5 LDG.E R23, [R6.64+-0x1d80] ;  /* 0xffe280280617d981 */ /* 0x000328000c1e1900 */
[----:B------:R1:W4:Y:S01]  /*24b0*/  @!P1 LDG.E R24, [R6.64+-0x1c00] ;  /* 0xffe4002806189981 */ /* 0x000322000c1e1900 */
[----:B------:R-:W-:-:S02]  /*24c0*/  ISETP.GE.AND P1, PT, R117, UR7, PT ;  /* 0x0000000775007c0c */ /* 0x000fc4000bf26270 */
[----:B------:R-:W-:Y:S01]  /*24d0*/  ISETP.GE.AND P2, PT, R124, UR7, PT ;  /* 0x000000077c007c0c */ /* 0x000fe2000bf46270 */
[----:B------:R1:W4:Y:S01]  /*24e0*/  @!P6 LDG.E R22, [R6.64+-0x1d00] ;  /* 0xffe300280616e981 */ /* 0x000322000c1e1900 */
[----:B------:R-:W-:Y:S02]  /*24f0*/  ISETP.GE.AND P4, PT, R122, UR7, PT ;  /* 0x000000077a007c0c */ /* 0x000fe4000bf86270 */
[----:B------:R-:W-:Y:S01]  /*2500*/  ISETP.GE.AND P5, PT, R121, UR7, PT ;  /* 0x0000000779007c0c */ /* 0x000fe2000bfa6270 */
[----:B------:R1:W4:Y:S06]  /*2510*/  @!P3 LDG.E R26, [R6.64+-0x1a00] ;  /* 0xffe60028061ab981 */ /* 0x00032c000c1e1900 */
[----:B------:R1:W4:Y:S01]  /*2520*/  @!P1 LDG.E R27, [R6.64+-0x1b80] ;  /* 0xffe48028061b9981 */ /* 0x000322000c1e1900 */
[----:B------:R-:W-:-:S02]  /*2530*/  ISETP.GE.AND P1, PT, R119, UR7, PT ;  /* 0x0000000777007c0c */ /* 0x000fc4000bf26270 */
[----:B------:R-:W-:Y:S01]  /*2540*/  ISETP.GE.AND P6, PT, R120, UR7, PT ;  /* 0x0000000778007c0c */ /* 0x000fe2000bfc6270 */
[----:B------:R1:W4:Y:S04]  /*2550*/  @!P2 LDG.E R11, [R6.64+-0x1a80] ;  /* 0xffe58028060ba981 */ /* 0x000328000c1e1900 */
[----:B------:R1:W4:Y:S04]  /*2560*/  @!P4 LDG.E R29, [R6.64+-0x1980] ;  /* 0xffe68028061dc981 */ /* 0x000328000c1e1900 */
[----:B------:R1:W4:Y:S04]  /*2570*/  @!P5 LDG.E R28, [R6.64+-0x1900] ;  /* 0xffe70028061cd981 */ /* 0x000328000c1e1900 */
[----:B------:R1:W4:Y:S04]  /*2580*/  @!P1 LDG.E R10, [R6.64+-0x1b00] ;  /* 0xffe50028060a9981 */ /* 0x000328000c1e1900 */
[----:B------:R1:W4:Y:S01]  /*2590*/  @!P6 LDG.E R45, [R6.64+-0x1880] ;  /* 0xffe78028062de981 */ /* 0x000322000c1e1900 */
[----:B------:R-:W-:-:S02]  /*25a0*/  P2R R85, PR, RZ, 0x2 ;  /* 0x00000002ff557803 */ /* 0x000fc40000000000 */
[----:B------:R-:W-:Y:S02]  /*25b0*/  ISETP.GE.AND P1, PT, R116, UR7, PT ;  /* 0x0000000774007c0c */ /* 0x000fe4000bf26270 */
[----:B-1----:R-:W-:Y:S01]  /*25c0*/  MOV R7, RZ ;  /* 0x000000ff00077202 */ /* 0x002fe20000000f00 */
[----:B-----5:R1:W-:Y:S04]  /*25d0*/  STS [R91], R18 ;  /* 0x000000125b007388 */ /* 0x0203e80000000800 */
[----:B---3--:R-:W-:Y:S04]  /*25e0*/  STS [R90+0x80], R17 ;  /* 0x000080115a007388 */ /* 0x008fe80000000800 */
[----:B--2---:R-:W-:Y:S04]  /*25f0*/  STS [R89+0x100], R16 ;  /* 0x0001001059007388 */ /* 0x004fe80000000800 */
[----:B----4-:R-:W-:Y:S04]  /*2600*/  STS [R88+0x180], R19 ;  /* 0x0001801358007388 */ /* 0x010fe80000000800 */
[----:B------:R2:W-:Y:S04]  /*2610*/  STS [R77+0x200], R20 ;  /* 0x000200144d007388 */ /* 0x0005e80000000800 */
[----:B------:R-:W-:Y:S04]  /*2620*/  STS [R76+0x280], R23 ;  /* 0x000280174c007388 */ /* 0x000fe80000000800 */
[----:B------:R3:W-:Y:S04]  /*2630*/  STS [R75+0x300], R22 ;  /* 0x000300164b007388 */ /* 0x0007e80000000800 */
        /* <DEDUP_REMOVED lines=11> */
[----:B------:R-:W0:Y:S04]  /*26f0*/  LDS R32, [R65+0x4] ;  /* 0x0000040041207984 */ /* 0x000e280000000800 */
[----:B------:R-:W-:Y:S04]  /*2700*/  LDS R132, [R65+0x8] ;  /* 0x0000080041847984 */ /* 0x000fe80000000800 */
[----:B------:R-:W-:Y:S04]  /*2710*/  LDS R84, [R65+0xc] ;  /* 0x00000c0041547984 */ /* 0x000fe80000000800 */
[----:B------:R-:W0:Y:S04]  /*2720*/  LDS R41, [R65+0x10] ;  /* 0x0000100041297984 */ /* 0x000e280000000800 */
[----:B------:R-:W-:Y:S04]  /*2730*/  LDS R42, [R65+0x14] ;  /* 0x00001400412a7984 */ /* 0x000fe80000000800 */
[----:B------:R-:W0:Y:S04]  /*2740*/  LDS R43, [R65+0x18] ;  /* 0x00001800412b7984 */ /* 0x000e280000000800 */
[----:B------:R-:W-:Y:S04]  /*2750*/  LDS R83, [R65+0x1c] ;  /* 0x00001c0041537984 */ /* 0x000fe80000000800 */
[----:B------:R-:W0:Y:S04]  /*2760*/  LDS R82, [R65+0x20] ;  /* 0x0000200041527984 */ /* 0x000e280000000800 */
[----:B------:R-:W0:Y:S04]  /*2770*/  LDS R81, [R65+0x24] ;  /* 0x0000240041517984 */ /* 0x000e280000000800 */
[----:B------:R-:W0:Y:S04]  /*2780*/  LDS R80, [R65+0x28] ;  /* 0x0000280041507984 */ /* 0x000e280000000800 */
[----:B------:R-:W0:Y:S04]  /*2790*/  LDS R48, [R65+0x2c] ;  /* 0x00002c0041307984 */ /* 0x000e280000000800 */
[----:B------:R-:W-:Y:S04]  /*27a0*/  LDS R47, [R65+0x30] ;  /* 0x00003000412f7984 */ /* 0x000fe80000000800 */
[----:B------:R-:W-:Y:S04]  /*27b0*/  LDS R46, [R65+0x34] ;  /* 0x00003400412e7984 */ /* 0x000fe80000000800 */
[----:B------:R-:W-:Y:S04]  /*27c0*/  LDS R45, [R65+0x38] ;  /* 0x00003800412d7984 */ /* 0x000fe80000000800 */
[----:B------:R-:W-:Y:S04]  /*27d0*/  LDS R44, [R65+0x3c] ;  /* 0x00003c00412c7984 */ /* 0x000fe80000000800 */
[----:B------:R-:W-:Y:S01]  /*27e0*/  BAR.SYNC.DEFER_BLOCKING 0x0 ;  /* 0x0000000000007b1d */ /* 0x000fe20000010000 */
[----:B-1----:R-:W-:Y:S01]  /*27f0*/  IMAD.MOV.U32 R18, RZ, RZ, RZ ;  /* 0x000000ffff127224 */ /* 0x002fe200078e00ff */
[----:B--2---:R-:W-:-:S02]  /*2800*/  HFMA2.MMA R20, -RZ, RZ, 0, 0 ;  /* 0x00000000ff147435 */ /* 0x004fc400000001ff */
[----:B------:R-:W-:-:S03]  /*2810*/  HFMA2.MMA R17, -RZ, RZ, 0, 0 ;  /* 0x00000000ff117435 */ /* 0x000fc600000001ff */
[----:B------:R1:W2:Y:S01]  /*2820*/  @!P0 LDG.E R18, [R12.64] ;  /* 0x000000280c128981 */ /* 0x0002a2000c1e1900 */
[----:B------:R-:W-:-:S04]  /*2830*/  ISETP.GE.AND P0, PT, R118, UR7, PT ;  /* 0x0000000776007c0c */ /* 0x000fc8000bf06270 */
[----:B------:R1:W2:Y:S01]  /*2840*/  @!P1 LDG.E R20, [R8.64+-0x1f00] ;  /* 0xffe1002808149981 */ /* 0x0002a2000c1e1900 */
[----:B------:R-:W-:Y:S01]  /*2850*/  ISETP.GE.AND P1, PT, R115, UR7, PT ;  /* 0x0000000773007c0c */ /* 0x000fe2000bf26270 */
[----:B---3--:R-:W-:Y:S01]  /*2860*/  CS2R R22, SRZ ;  /* 0x0000000000167805 */ /* 0x008fe2000001ff00 */
[----:B------:R-:W-:Y:S01]  /*2870*/  MOV R19, RZ ;  /* 0x000000ff00137202 */ /* 0x000fe20000000f00 */
[----:B----4-:R-:W-:Y:S01]  /*2880*/  CS2R R24, SRZ ;  /* 0x0000000000187805 */ /* 0x010fe2000001ff00 */
[----:B-----5:R-:W-:Y:S01]  /*2890*/  CS2R R26, SRZ ;  /* 0x00000000001a7805 */ /* 0x020fe2000001ff00 */
[----:B0-----:R-:W-:Y:S01]  /*28a0*/  IMAD.MOV.U32 R28, RZ, RZ, RZ ;  /* 0x000000ffff1c7224 */ /* 0x001fe200078e00ff */
[----:B------:R0:W3:Y:S04]  /*28b0*/  @!P3 LDG.E R86, [R8.64+-0x1a00] ;  /* 0xffe600280856b981 */ /* 0x0000e8000c1e1900 */
[----:B------:R0:W4:Y:S01]  /*28c0*/  @!P0 LDG.E R7, [R8.64+-0x1f80] ;  /* 0xffe0802808078981 */ /* 0x000122000c1e1900 */
[----:B------:R-:W-:-:S03]  /*28d0*/  ISETP.GE.AND P0, PT, R94, UR7, PT ;  /* 0x000000075e007c0c */ /* 0x000fc6000bf06270 */
[----:B------:R0:W5:Y:S01]  /*28e0*/  @!P1 LDG.E R22, [R8.64+-0x1e00] ;  /* 0xffe2002808169981 */ /* 0x000162000c1e1900 */
[----:B------:R-:W-:-:S03]  /*28f0*/  ISETP.GE.AND P1, PT, R114, UR7, PT ;  /* 0x0000000772007c0c */ /* 0x000fc6000bf26270 */
[----:B------:R0:W3:Y:S04]  /*2900*/  @!P2 LDG.E R27, [R8.64+-0x1a80] ;  /* 0xffe58028081ba981 */ /* 0x0000e8000c1e1900 */
[----:B------:R0:W3:Y:S04]  /*2910*/  @!P5 LDG.E R96, [R8.64+-0x1900] ;  /* 0xffe700280860d981 */ /* 0x0000e8000c1e1900 */
[----:B------:R0:W3:Y:S01]  /*2920*/  @!P0 LDG.E R17, [R8.64+-0x1e80] ;  /* 0xffe1802808118981 */ /* 0x0000e2000c1e1900 */
[----:B------:R-:W-:-:S03]  /*2930*/  ISETP.GE.AND P0, PT, R93, UR7, PT ;  /* 0x000000075d007c0c */ /* 0x000fc6000bf06270 */
[----:B------:R0:W5:Y:S01]  /*2940*/  @!P1 LDG.E R24, [R8.64+-0x1d00] ;  /* 0xffe3002808189981 */ /* 0x000162000c1e1900 */
[----:B------:R-:W-:-:S03]  /*2950*/  ISETP.GE.AND P1, PT, R112, UR7, PT ;  /* 0x0000000770007c0c */ /* 0x000fc6000bf26270 */
[----:B------:R0:W5:Y:S06]  /*2960*/  @!P6 LDG.E R87, [R8.64+-0x1880] ;  /* 0xffe780280857e981 */ /* 0x00016c000c1e1900 */
[----:B------:R0:W5:Y:S01]  /*2970*/  @!P0 LDG.E R19, [R8.64+-0x1d80] ;  /* 0xffe2802808138981 */ /* 0x000162000c1e1900 */
[----:B------:R-:W-:-:S03]  /*2980*/  ISETP.GE.AND P0, PT, R113, UR7, PT ;  /* 0x0000000771007c0c */ /* 0x000fc6000bf06270 */
[----:B------:R0:W5:Y:S01]  /*2990*/  @!P1 LDG.E R26, [R8.64+-0x1c00] ;  /* 0xffe40028081a9981 */ /* 0x000162000c1e1900 */
[----:B------:R-:W-:-:S09]  /*29a0*/  ISETP.NE.AND P1, PT, R85, RZ, PT ;  /* 0x000000ff5500720c */ /* 0x000fd20003f25270 */
[----:B------:R0:W5:Y:S01]  /*29b0*/  @!P0 LDG.E R23, [R8.64+-0x1c80] ;  /* 0xffe3802808178981 */ /* 0x000162000c1e1900 */
[----:B------:R-:W-:Y:S02]  /*29c0*/  ISETP.GE.AND P0, PT, R117, UR7, PT ;  /* 0x0000000775007c0c */ /* 0x000fe4000bf06270 */
[----:B------:R-:W-:Y:S01]  /*29d0*/  MOV R85, RZ ;  /* 0x000000ff00557202 */ /* 0x000fe20000000f00 */
[----:B------:R0:W5:Y:S05]  /*29e0*/  @!P1 LDG.E R28, [R8.64+-0x1b00] ;  /* 0xffe50028081c9981 */ /* 0x00016a000c1e1900 */
[----:B------:R0:W5:Y:S05]  /*29f0*/  @!P4 LDG.E R85, [R8.64+-0x1980] ;  /* 0xffe680280855c981 */ /* 0x00016a000c1e1900 */
[----:B------:R0:W5:Y:S01]  /*2a00*/  @!P0 LDG.E R25, [R8.64+-0x1b80] ;  /* 0xffe4802808198981 */ /* 0x000162000c1e1900 */
[----:B------:R-:W-:-:S04]  /*2a10*/  FMUL.FTZ R10, R32, -1.4426950216293334961 ;  /* 0xbfb8aa3b200a7820 */ /* 0x000fc80000410000 */
[----:B------:R-:W0:Y:S01]  /*2a20*/  MUFU.EX2 R29, R10 ;  /* 0x0000000a001d7308 */ /* 0x000e220000000800 */
[----:B------:R-:W-:Y:S02]  /*2a30*/  FMUL.FTZ R97, R41, -1.4426950216293334961 ;  /* 0xbfb8aa3b29617820 */ /* 0x000fe40000410000 */
[----:B------:R-:W-:-:S05]  /*2a40*/  FMUL.FTZ R6, R31, -1.4426950216293334961 ;  /* 0xbfb8aa3b1f067820 */ /* 0x000fca0000410000 */
[----:B------:R0:W1:Y:S02]  /*2a50*/  MUFU.EX2 R100, R97 ;  /* 0x0000006100647308 */ /* 0x0000640000000800 */
[----:B0-----:R-:W-:-:S06]  /*2a60*/  FADD.FTZ R97, R29, 1 ;  /* 0x3f8000001d617421 */ /* 0x001fcc0000010000 */
[----:B------:R-:W0:Y:S01]  /*2a70*/  MUFU.EX2 R6, R6 ;  /* 0x0000000600067308 */ /* 0x000e220000000800 */
[----:B------:R-:W-:Y:S02]  /*2a80*/  FMUL.FTZ R11, R132, -1.4426950216293334961 ;  /* 0xbfb8aa3b840b7820 */ /* 0x000fe40000410000 */
[----:B-1----:R-:W-:Y:S02]  /*2a90*/  FMUL.FTZ R12, R84, -1.4426950216293334961 ;  /* 0xbfb8aa3b540c7820 */ /* 0x002fe40000410000 */
[----:B------:R-:W-:-:S03]  /*2aa0*/  FADD.FTZ R100, R100, 1 ;  /* 0x3f80000064647421 */ /* 0x000fc60000010000 */
[----:B------:R-:W1:Y:S01]  /*2ab0*/  MUFU.EX2 R98, R11 ;  /* 0x0000000b00627308 */ /* 0x000e620000000800 */
[----:B------:R-:W-:Y:S02]  /*2ac0*/  FMUL.FTZ R9, R43, -1.4426950216293334961 ;  /* 0xbfb8aa3b2b097820 */ /* 0x000fe40000410000 */
[----:B------:R-:W-:-:S05]  /*2ad0*/  FMUL.FTZ R16, R82, -1.4426950216293334961 ;  /* 0xbfb8aa3b52107820 */ /* 0x000fca0000410000 */
[----:B------:R-:W1:Y:S01]  /*2ae0*/  MUFU.EX2 R99, R12 ;  /* 0x0000000c00637308 */ /* 0x000e620000000800 */
[----:B------:R-:W-:Y:S02]  /*2af0*/  FMUL.FTZ R8, R42, -1.4426950216293334961 ;  /* 0xbfb8aa3b2a087820 */ /* 0x000fe40000410000 */
[----:B0-----:R-:W-:-:S05]  /*2b00*/  FADD.FTZ R6, R6, 1 ;  /* 0x3f80000006067421 */ /* 0x001fca0000010000 */
[----:B------:R-:W-:Y:S01]  /*2b10*/  MUFU.RCP R135, R100 ;  /* 0x0000006400877308 */ /* 0x000fe20000001000 */
[----:B------:R-:W-:-:S07]  /*2b20*/  FMUL.FTZ R103, R83, -1.4426950216293334961 ;  /* 0xbfb8aa3b53677820 */ /* 0x000fce0000410000 */
[----:B------:R-:W0:Y:S01]  /*2b30*/  MUFU.EX2 R102, R9 ;  /* 0x0000000900667308 */ /* 0x000e220000000800 */
[----:B------:R-:W-:-:S07]  /*2b40*/  FMUL.FTZ R13, R81, -1.4426950216293334961 ;  /* 0xbfb8aa3b510d7820 */ /* 0x000fce0000410000 */
[----:B------:R-:W0:Y:S01]  /*2b50*/  MUFU.EX2 R101, R8 ;  /* 0x0000000800657308 */ /* 0x000e220000000800 */
[----:B-1----:R-:W-:-:S07]  /*2b60*/  FADD.FTZ R98, R98, 1 ;  /* 0x3f80000062627421 */ /* 0x002fce0000010000 */
[----:B------:R-:W-:Y:S01]  /*2b70*/  MUFU.EX2 R16, R16 ;  /* 0x0000001000107308 */ /* 0x000fe20000000800 */
[----:B------:R-:W-:-:S07]  /*2b80*/  FADD.FTZ R99, R99, 1 ;  /* 0x3f80000063637421 */ /* 0x000fce0000010000 */
[----:B------:R-:W-:Y:S01]  /*2b90*/  MUFU.RCP R6, R6 ;  /* 0x0000000600067308 */ /* 0x000fe20000001000 */
[----:B------:R-:W-:-:S07]  /*2ba0*/  FMUL.FTZ R12, R80, -1.4426950216293334961 ;  /* 0xbfb8aa3b500c7820 */ /* 0x000fce0000410000 */
[----:B------:R-:W-:Y:S01]  /*2bb0*/  MUFU.EX2 R103, R103 ;  /* 0x0000006700677308 */ /* 0x000fe20000000800 */
[----:B0-----:R-:W-:-:S07]  /*2bc0*/  FADD.FTZ R102, R102, 1 ;  /* 0x3f80000066667421 */ /* 0x001fce0000010000 */
[----:B------:R-:W-:Y:S01]  /*2bd0*/  MUFU.EX2 R13, R13 ;  /* 0x0000000d000d7308 */ /* 0x000fe20000000800 */
[----:B------:R-:W-:-:S07]  /*2be0*/  FADD.FTZ R101, R101, 1 ;  /* 0x3f80000065657421 */ /* 0x000fce0000010000 */
[----:B------:R-:W-:Y:S08]  /*2bf0*/  MUFU.RCP R137, R98 ;  /* 0x0000006200897308 */ /* 0x000ff00000001000 */
[----:B------:R-:W-:Y:S08]  /*2c00*/  MUFU.RCP R136, R99 ;  /* 0x0000006300887308 */ /* 0x000ff00000001000 */
[----:B------:R-:W0:Y:S01]  /*2c10*/  MUFU.EX2 R12, R12 ;  /* 0x0000000c000c7308 */ /* 0x000e220000000800 */
[----:B------:R-:W-:-:S07]  /*2c20*/  FMUL.FTZ R11, R48, -1.4426950216293334961 ;  /* 0xbfb8aa3b300b7820 */ /* 0x000fce0000410000 */
[----:B------:R-:W-:Y:S08]  /*2c30*/  MUFU.RCP R133, R102 ;  /* 0x0000006600857308 */ /* 0x000ff00000001000 */
[----:B------:R-:W-:Y:S01]  /*2c40*/  MUFU.RCP R134, R101 ;  /* 0x0000006500867308 */ /* 0x000fe20000001000 */
[----:B0-----:R-:W-:Y:S01]  /*2c50*/  FADD.FTZ R100, R12, 1 ;  /* 0x3f8000000c647421 */ /* 0x001fe20000010000 */
[----:B--2---:R-:W-:Y:S04]  /*2c60*/  STS [R91], R18 ;  /* 0x000000125b007388 */ /* 0x004fe80000000800 */
[----:B----4-:R0:W-:Y:S04]  /*2c70*/  STS [R90+0x80], R7 ;  /* 0x000080075a007388 */ /* 0x0101e80000000800 */
[----:B------:R-:W-:Y:S04]  /*2c80*/  STS [R89+0x100], R20 ;  /* 0x0001001459007388 */ /* 0x000fe80000000800 */
[----:B---3--:R-:W-:Y:S04]  /*2c90*/  STS [R88+0x180], R17 ;  /* 0x0001801158007388 */ /* 0x008fe80000000800 */
[----:B-----5:R-:W-:Y:S04]  /*2ca0*/  STS [R77+0x200], R22 ;  /* 0x000200164d007388 */ /* 0x020fe80000000800 */
[----:B------:R1:W-:Y:S04]  /*2cb0*/  STS [R76+0x280], R19 ;  /* 0x000280134c007388 */ /* 0x0003e80000000800 */
        /* <DEDUP_REMOVED lines=9> */
[----:B------:R-:W-:Y:S01]  /*2d50*/  STS [R66+0x780], R87 ;  /* 0x0007805742007388 */ /* 0x000fe20000000800 */
[----:B------:R-:W-:-:S06]  /*2d60*/  NOP ;  /* 0x0000000000007918 */ /* 0x000fcc0000000000 */
[----:B------:R-:W2:Y:S04]  /*2d70*/  LDS R28, [R65+0x4] ;  /* 0x00000400411c7984 */ /* 0x000ea80000000800 */
[----:B------:R-:W3:Y:S01]  /*2d80*/  LDS R29, [R65] ;  /* 0x00000000411d7984 */ /* 0x000ee20000000800 */
[----:B0-----:R-:W1:Y:S03]  /*2d90*/  MUFU.RCP R7, R97 ;  /* 0x0000006100077308 */ /* 0x001e660000001000 */
[----:B------:R-:W0:Y:S04]  /*2da0*/  LDS R27, [R65+0x8] ;  /* 0x00000800411b7984 */ /* 0x000e280000000800 */
[----:B------:R-:W4:Y:S04]  /*2db0*/  LDS R25, [R65+0x10] ;  /* 0x0000100041197984 */ /* 0x000f280000000800 */
[----:B------:R-:W5:Y:S04]  /*2dc0*/  LDS R26, [R65+0xc] ;  /* 0x00000c00411a7984 */ /* 0x000f680000000800 */
[----:B------:R-:W0:Y:S01]  /*2dd0*/  LDS R23, [R65+0x18] ;  /* 0x0000180041177984 */ /* 0x000e220000000800 */
[----:B-1----:R-:W-:-:S03]  /*2de0*/  FADD.FTZ R19, -R7, 1 ;  /* 0x3f80000007137421 */ /* 0x002fc60000010100 */
[----:B------:R-:W1:Y:S01]  /*2df0*/  LDS R24, [R65+0x14] ;  /* 0x0000140041187984 */ /* 0x000e620000000800 */
[----:B------:R-:W-:-:S03]  /*2e00*/  FFMA.FTZ R19, R32, R19, 1 ;  /* 0x3f80000020137423 */ /* 0x000fc60000010013 */
[----:B------:R-:W0:Y:S04]  /*2e10*/  LDS R22, [R65+0x1c] ;  /* 0x00001c0041167984 */ /* 0x000e280000000800 */
[----:B------:R-:W0:Y:S01]  /*2e20*/  LDS R20, [R65+0x20] ;  /* 0x0000200041147984 */ /* 0x000e220000000800 */
[----:B--2---:R-:W-:-:S04]  /*2e30*/  FMUL.FTZ R18, R39, R28 ;  /* 0x0000001c27127220 */ /* 0x004fc80000410000 */
[----:B------:R-:W-:-:S04]  /*2e40*/  FMUL.FTZ R18, R7, R18 ;  /* 0x0000001207127220 */ /* 0x000fc80000410000 */
[----:B------:R-:W-:Y:S02]  /*2e50*/  FMUL.FTZ R104, R18, R19 ;  /* 0x0000001312687220 */ /* 0x000fe40000410000 */
[----:B------:R-:W-:Y:S01]  /*2e60*/  FADD.FTZ R18, -R135, 1 ;  /* 0x3f80000087127421 */ /* 0x000fe20000010100 */
[----:B------:R-:W2:Y:S03]  /*2e70*/  LDS R19, [R65+0x24] ;  /* 0x0000240041137984 */ /* 0x000ea60000000800 */
[----:B------:R-:W-:Y:S02]  /*2e80*/  FFMA.FTZ R97, R41, R18, 1 ;  /* 0x3f80000029617423 */ /* 0x000fe40000010012 */
[----:B------:R-:W1:Y:S01]  /*2e90*/  LDS R18, [R65+0x28] ;  /* 0x0000280041127984 */ /* 0x000e620000000800 */
[----:B------:R-:W-:Y:S02]  /*2ea0*/  FADD.FTZ R86, R16, 1 ;  /* 0x3f80000010567421 */ /* 0x000fe40000010000 */
[----:B------:R-:W-:-:S02]  /*2eb0*/  FADD.FTZ R16, -R6, 1 ;  /* 0x3f80000006107421 */ /* 0x000fc40000010100 */
[----:B---3--:R-:W-:Y:S02]  /*2ec0*/  FMUL.FTZ R17, R40, R29 ;  /* 0x0000001d28117220 */ /* 0x008fe40000410000 */
[----:B------:R-:W-:Y:S02]  /*2ed0*/  FADD.FTZ R85, R103, 1 ;  /* 0x3f80000067557421 */ /* 0x000fe40000010000 */
[----:B------:R-:W-:Y:S02]  /*2ee0*/  FFMA.FTZ R16, R31, R16, 1 ;  /* 0x3f8000001f107423 */ /* 0x000fe40000010010 */
[----:B------:R-:W-:Y:S02]  /*2ef0*/  FMUL.FTZ R17, R6, R17 ;  /* 0x0000001106117220 */ /* 0x000fe40000410000 */
[----:B------:R-:W3:Y:S01]  /*2f00*/  MUFU.RCP R85, R85 ;  /* 0x0000005500557308 */ /* 0x000ee20000001000 */
[----:B------:R-:W-:Y:S02]  /*2f10*/  FADD.FTZ R87, R13, 1 ;  /* 0x3f8000000d577421 */ /* 0x000fe40000010000 */
[----:B------:R-:W-:-:S02]  /*2f20*/  FMUL.FTZ R102, R17, R16 ;  /* 0x0000001011667220 */ /* 0x000fc40000410000 */
[----:B------:R-:W-:Y:S02]  /*2f30*/  FADD.FTZ R13, -R137, 1 ;  /* 0x3f800000890d7421 */ /* 0x000fe40000010100 */
[----:B------:R-:W-:Y:S02]  /*2f40*/  FADD.FTZ R17, -R136, 1 ;  /* 0x3f80000088117421 */ /* 0x000fe40000010100 */
[----:B0-----:R-:W-:Y:S02]  /*2f50*/  FMUL.FTZ R16, R38, R27 ;  /* 0x0000001b26107220 */ /* 0x001fe40000410000 */
[----:B----4-:R-:W-:Y:S01]  /*2f60*/  FMUL.FTZ R96, R36, R25 ;  /* 0x0000001924607220 */ /* 0x010fe20000410000 */
[----:B------:R-:W0:Y:S01]  /*2f70*/  MUFU.EX2 R11, R11 ;  /* 0x0000000b000b7308 */ /* 0x000e220000000800 */
[----:B------:R-:W-:Y:S02]  /*2f80*/  FFMA.FTZ R13, R132, R13, 1 ;  /* 0x3f800000840d7423 */ /* 0x000fe4000001000d */
[----:B------:R-:W-:-:S02]  /*2f90*/  FFMA.FTZ R108, R84, R17, 1 ;  /* 0x3f800000546c7423 */ /* 0x000fc40000010011 */
[----:B------:R-:W-:Y:S02]  /*2fa0*/  FMUL.FTZ R16, R137, R16 ;  /* 0x0000001089107220 */ /* 0x000fe40000410000 */
[----:B------:R-:W-:Y:S01]  /*2fb0*/  FMUL.FTZ R96, R135, R96 ;  /* 0x0000006087607220 */ /* 0x000fe20000410000 */
[----:B------:R-:W4:Y:S01]  /*2fc0*/  MUFU.RCP R86, R86 ;  /* 0x0000005600567308 */ /* 0x000f220000001000 */
[----:B-----5:R-:W-:Y:S02]  /*2fd0*/  FMUL.FTZ R17, R37, R26 ;  /* 0x0000001a25117220 */ /* 0x020fe40000410000 */
[----:B------:R-:W-:Y:S02]  /*2fe0*/  FADD.FTZ R12, -R133, 1 ;  /* 0x3f800000850c7421 */ /* 0x000fe40000010100 */
[----:B------:R-:W-:Y:S02]  /*2ff0*/  FMUL.FTZ R106, R16, R13 ;  /* 0x0000000d106a7220 */ /* 0x000fe40000410000 */
[----:B------:R-:W-:Y:S01]  /*3000*/  FMUL.FTZ R110, R96, R97 ;  /* 0x00000061606e7220 */ /* 0x000fe20000410000 */
[----:B------:R-:W5:Y:S01]  /*3010*/  MUFU.RCP R87, R87 ;  /* 0x0000005700577308 */ /* 0x000f620000001000 */
[----:B------:R-:W-:-:S02]  /*3020*/  FMUL.FTZ R17, R136, R17 ;  /* 0x0000001188117220 */ /* 0x000fc40000410000 */
[----:B------:R-:W-:Y:S02]  /*3030*/  FADD.FTZ R13, -R134, 1 ;  /* 0x3f800000860d7421 */ /* 0x000fe40000010100 */
[----:B------:R-:W-:Y:S02]  /*3040*/  FFMA.FTZ R97, R43, R12, 1 ;  /* 0x3f8000002b617423 */ /* 0x000fe4000001000c */
[----:B------:R-:W-:Y:S02]  /*3050*/  FMUL.FTZ R12, R34, R23 ;  /* 0x00000017220c7220 */ /* 0x000fe40000410000 */
[----:B------:R-:W-:Y:S02]  /*3060*/  FFMA.FTZ R126, R42, R13, 1 ;  /* 0x3f8000002a7e7423 */ /* 0x000fe4000001000d */
[----:B------:R-:W-:Y:S02]  /*3070*/  FMUL.FTZ R108, R17, R108 ;  /* 0x0000006c116c7220 */ /* 0x000fe40000410000 */
[----:B-1----:R-:W-:Y:S01]  /*3080*/  FMUL.FTZ R13, R35, R24 ;  /* 0x00000018230d7220 */ /* 0x002fe20000410000 */
[----:B------:R-:W1:Y:S01]  /*3090*/  LDS R17, [R65+0x2c] ;  /* 0x00002c0041117984 */ /* 0x000e620000000800 */
[----:B------:R-:W-:-:S02]  /*30a0*/  FMUL.FTZ R16, R33, R22 ;  /* 0x0000001621107220 */ /* 0x000fc40000410000 */
[----:B------:R-:W-:Y:S02]  /*30b0*/  FMUL.FTZ R12, R133, R12 ;  /* 0x0000000c850c7220 */ /* 0x000fe40000410000 */
[C---:B---3--:R-:W-:Y:S01]  /*30c0*/  FADD.FTZ R98, -R85.reuse, 1 ;  /* 0x3f80000055627421 */ /* 0x048fe20000010100 */
[----:B------:R0:W3:Y:S01]  /*30d0*/  MUFU.RCP R96, R100 ;  /* 0x0000006400607308 */ /* 0x0000e20000001000 */
[----:B------:R-:W-:Y:S02]  /*30e0*/  FMUL.FTZ R13, R134, R13 ;  /* 0x0000000d860d7220 */ /* 0x000fe40000410000 */
[----:B------:R-:W-:Y:S02]  /*30f0*/  FMUL.FTZ R16, R85, R16 ;  /* 0x0000001055107220 */ /* 0x000fe40000410000 */
[----:B------:R-:W-:Y:S02]  /*3100*/  FMUL.FTZ R128, R12, R97 ;  /* 0x000000610c807220 */ /* 0x000fe40000410000 */
[----:B------:R-:W-:-:S02]  /*3110*/  FMUL.FTZ R9, R46, -1.4426950216293334961 ;  /* 0xbfb8aa3b2e097820 */ /* 0x000fc40000410000 */
[----:B0-----:R-:W-:Y:S02]  /*3120*/  FADD.FTZ R100, R11, 1 ;  /* 0x3f8000000b647421 */ /* 0x001fe40000010000 */
[----:B------:R-:W-:Y:S02]  /*3130*/  FFMA.FTZ R99, R83, R98, 1 ;  /* 0x3f80000053637423 */ /* 0x000fe40000010062 */
[----:B----4-:R-:W-:Y:S02]  /*3140*/  FADD.FTZ R97, -R86, 1 ;  /* 0x3f80000056617421 */ /* 0x010fe40000010100 */
[----:B------:R-:W-:Y:S02]  /*3150*/  FMUL.FTZ R11, R30, R20 ;  /* 0x000000141e0b7220 */ /* 0x000fe40000410000 */
[----:B------:R-:W-:Y:S02]  /*3160*/  FMUL.FTZ R10, R47, -1.4426950216293334961 ;  /* 0xbfb8aa3b2f0a7820 */ /* 0x000fe40000410000 */
[----:B------:R-:W-:-:S02]  /*3170*/  FMUL.FTZ R126, R13, R126 ;  /* 0x0000007e0d7e7220 */ /* 0x000fc40000410000 */
[----:B------:R-:W-:Y:S01]  /*3180*/  FMUL.FTZ R130, R16, R99 ;  /* 0x0000006310827220 */ /* 0x000fe20000410000 */
[----:B------:R-:W-:Y:S01]  /*3190*/  LDS R13, [R65+0x34] ;  /* 0x00003400410d7984 */ /* 0x000fe20000000800 */
[----:B------:R-:W-:Y:S02]  /*31a0*/  FFMA.FTZ R138, R82, R97, 1 ;  /* 0x3f800000528a7423 */ /* 0x000fe40000010061 */
[----:B--2---:R-:W-:Y:S01]  /*31b0*/  FMUL.FTZ R12, R15, R19 ;  /* 0x000000130f0c7220 */ /* 0x004fe20000410000 */
[----:B------:R-:W0:Y:S01]  /*31c0*/  LDS R16, [R65+0x30] ;  /* 0x0000300041107984 */ /* 0x000e220000000800 */
[----:B------:R-:W-:Y:S01]  /*31d0*/  FMUL.FTZ R11, R86, R11 ;  /* 0x0000000b560b7220 */ /* 0x000fe20000410000 */
[----:B------:R-:W2:Y:S01]  /*31e0*/  MUFU.EX2 R9, R9 ;  /* 0x0000000900097308 */ /* 0x000ea20000000800 */
[C---:B-----5:R-:W-:Y:S02]  /*31f0*/  FADD.FTZ R98, -R87.reuse, 1 ;  /* 0x3f80000057627421 */ /* 0x060fe40000010100 */
[----:B------:R-:W-:-:S02]  /*3200*/  FMUL.FTZ R12, R87, R12 ;  /* 0x0000000c570c7220 */ /* 0x000fc40000410000 */
[----:B------:R-:W-:-:S03]  /*3210*/  FMUL.FTZ R138, R11, R138 ;  /* 0x0000008a0b8a7220 */ /* 0x000fc60000410000 */
[----:B------:R-:W4:Y:S01]  /*3220*/  MUFU.EX2 R10, R10 ;  /* 0x0000000a000a7308 */ /* 0x000f220000000800 */
[----:B------:R-:W-:Y:S02]  /*3230*/  FFMA.FTZ R99, R81, R98, 1 ;  /* 0x3f80000051637423 */ /* 0x000fe40000010062 */
[----:B------:R-:W-:Y:S02]  /*3240*/  FMUL.FTZ R11, R14, R18 ;  /* 0x000000120e0b7220 */ /* 0x000fe40000410000 */
[----:B------:R-:W-:Y:S02]  /*3250*/  FMUL.FTZ R8, R45, -1.4426950216293334961 ;  /* 0xbfb8aa3b2d087820 */ /* 0x000fe40000410000 */
[----:B------:R-:W-:Y:S02]  /*3260*/  FMUL.FTZ R101, R44, -1.4426950216293334961 ;  /* 0xbfb8aa3b2c657820 */ /* 0x000fe40000410000 */
[----:B------:R-:W-:Y:S02]  /*3270*/  FMUL.FTZ R140, R12, R99 ;  /* 0x000000630c8c7220 */ /* 0x000fe40000410000 */
[----:B------:R-:W5:Y:S01]  /*3280*/  LDS R12, [R65+0x38] ;  /* 0x00003800410c7984 */ /* 0x000f620000000800 */
[----:B---3--:R-:W-:Y:S01]  /*3290*/  FMUL.FTZ R158, R96, R11 ;  /* 0x0000000b609e7220 */ /* 0x008fe20000410000 */
[----:B------:R-:W3:Y:S02]  /*32a0*/  MUFU.EX2 R8, R8 ;  /* 0x0000000800087308 */ /* 0x000ee40000000800 */
[----:B------:R-:W0:Y:S06]  /*32b0*/  LDS R11, [R65+0x3c] ;  /* 0x00003c00410b7984 */ /* 0x000e2c0000000800 */
[----:B------:R-:W1:Y:S01]  /*32c0*/  MUFU.EX2 R101, R101 ;  /* 0x0000006500657308 */ /* 0x000e620000000800 */
[----:B--2---:R-:W-:Y:S01]  /*32d0*/  FADD.FTZ R99, R9, 1 ;  /* 0x3f80000009637421 */ /* 0x004fe20000010000 */
[----:B------:R-:W-:Y:S01]  /*32e0*/  BAR.SYNC.DEFER_BLOCKING 0x0 ;  /* 0x0000000000007b1d */ /* 0x000fe20000010000 */
[----:B----4-:R-:W-:-:S05]  /*32f0*/  FADD.FTZ R98, R10, 1 ;  /* 0x3f8000000a627421 */ /* 0x010fca0000010000 */
[----:B------:R3:W2:Y:S01]  /*3300*/  MUFU.RCP R97, R100 ;  /* 0x0000006400617308 */ /* 0x0006a20000001000 */
[----:B------:R-:W-:-:S07]  /*3310*/  FADD.FTZ R103, -R96, 1 ;  /* 0x3f80000060677421 */ /* 0x000fce0000010100 */
[----:B------:R-:W4:Y:S01]  /*3320*/  MUFU.RCP R99, R99 ;  /* 0x0000006300637308 */ /* 0x000f220000001000 */
[----:B---3--:R-:W-:Y:S02]  /*3330*/  FADD.FTZ R100, R8, 1 ;  /* 0x3f80000008647421 */ /* 0x008fe40000010000 */
[----:B-1----:R-:W-:-:S05]  /*3340*/  FADD.FTZ R101, R101, 1 ;  /* 0x3f80000065657421 */ /* 0x002fca0000010000 */
[----:B------:R-:W1:Y:S01]  /*3350*/  MUFU.RCP R98, R98 ;  /* 0x0000006200627308 */ /* 0x000e620000001000 */
[----:B--2---:R-:W-:Y:S02]  /*3360*/  FADD.FTZ R9, -R97, 1 ;  /* 0x3f80000061097421 */ /* 0x004fe40000010100 */
[----:B------:R-:W-:Y:S02]  /*3370*/  FMUL.FTZ R10, R5, R17 ;  /* 0x00000011050a7220 */ /* 0x000fe40000410000 */
[----:B------:R-:W-:-:S03]  /*3380*/  FFMA.FTZ R103, R80, R103, 1 ;  /* 0x3f80000050677423 */ /* 0x000fc60000010067 */
[----:B------:R-:W2:Y:S01]  /*3390*/  MUFU.RCP R100, R100 ;  /* 0x0000006400647308 */ /* 0x000ea20000001000 */
[----:B------:R-:W-:Y:S02]  /*33a0*/  FFMA.FTZ R9, R48, R9, 1 ;  /* 0x3f80000030097423 */ /* 0x000fe40000010009 */
[----:B------:R-:W-:-:S05]  /*33b0*/  FMUL.FTZ R8, R97, R10 ;  /* 0x0000000a61087220 */ /* 0x000fca0000410000 */
[----:B------:R-:W3:Y:S01]  /*33c0*/  MUFU.RCP R101, R101 ;  /* 0x0000006500657308 */ /* 0x000ee20000001000 */
[----:B------:R-:W-:Y:S02]  /*33d0*/  FMUL.FTZ R158, R158, R103 ;  /* 0x000000679e9e7220 */ /* 0x000fe40000410000 */
[----:B------:R-:W-:Y:S02]  /*33e0*/  FMUL.FTZ R8, R8, R9 ;  /* 0x0000000908087220 */ /* 0x000fe40000410000 */
[----:B----4-:R-:W-:Y:S02]  /*33f0*/  FADD.FTZ R103, -R99, 1 ;  /* 0x3f80000063677421 */ /* 0x010fe40000010100 */
[----:B-1----:R-:W-:Y:S02]  /*3400*/  FADD.FTZ R10, -R98, 1 ;  /* 0x3f800000620a7421 */ /* 0x002fe40000010100 */
[----:B0-----:R-:W-:Y:S02]  /*3410*/  FMUL.FTZ R9, R4, R16 ;  /* 0x0000001004097220 */ /* 0x001fe40000410000 */
[----:B------:R-:W-:-:S02]  /*3420*/  FMUL.FTZ R160, R3, R13 ;  /* 0x0000000d03a07220 */ /* 0x000fc40000410000 */
[----:B------:R-:W-:Y:S02]  /*3430*/  FFMA.FTZ R162, R46, R103, 1 ;  /* 0x3f8000002ea27423 */ /* 0x000fe40000010067 */
[----:B------:R-:W-:Y:S02]  /*3440*/  FFMA.FTZ R10, R47, R10, 1 ;  /* 0x3f8000002f0a7423 */ /* 0x000fe4000001000a */
[----:B------:R-:W-:Y:S02]  /*3450*/  FMUL.FTZ R9, R98, R9 ;  /* 0x0000000962097220 */ /* 0x000fe40000410000 */
[----:B------:R-:W-:Y:S02]  /*3460*/  FMUL.FTZ R103, R99, R160 ;  /* 0x000000a063677220 */ /* 0x000fe40000410000 */
[----:B------:R-:W-:Y:S02]  /*3470*/  FMUL.FTZ R160, R9, R10 ;  /* 0x0000000a09a07220 */ /* 0x000fe40000410000 */
[----:B------:R-:W-:-:S02]  /*3480*/  FMUL.FTZ R162, R103, R162 ;  /* 0x000000a267a27220 */ /* 0x000fc40000410000 */
[----:B--2---:R-:W-:Y:S02]  /*3490*/  FADD.FTZ R10, -R100, 1 ;  /* 0x3f800000640a7421 */ /* 0x004fe40000010100 */
[----:B---3--:R-:W-:Y:S02]  /*34a0*/  FADD.FTZ R103, -R101, 1 ;  /* 0x3f80000065677421 */ /* 0x008fe40000010100 */
[----:B-----5:R-:W-:Y:S02]  /*34b0*/  FMUL.FTZ R9, R2, R12 ;  /* 0x0000000c02097220 */ /* 0x020fe40000410000 */
[----:B------:R-:W-:Y:S01]  /*34c0*/  FMUL.FTZ R164, R0, R11 ;  /* 0x0000000b00a47220 */ /* 0x000fe20000410000 */
[----:B------:R-:W-:Y:S01]  /*34d0*/  ISETP.NE.AND P6, PT, R95, RZ, PT ;  /* 0x000000ff5f00720c */ /* 0x000fe20003fc5270 */
[----:B------:R-:W-:Y:S02]  /*34e0*/  FFMA.FTZ R10, R45, R10, 1 ;  /* 0x3f8000002d0a7423 */ /* 0x000fe4000001000a */
[----:B------:R-:W-:-:S02]  /*34f0*/  FFMA.FTZ R105, R44, R103, 1 ;  /* 0x3f8000002c697423 */ /* 0x000fc40000010067 */
[----:B------:R-:W-:Y:S02]  /*3500*/  FMUL.FTZ R9, R100, R9 ;  /* 0x0000000964097220 */ /* 0x000fe40000410000 */
[----:B------:R-:W-:Y:S02]  /*3510*/  FMUL.FTZ R103, R101, R164 ;  /* 0x000000a465677220 */ /* 0x000fe40000410000 */
[----:B------:R-:W-:Y:S02]  /*3520*/  FMUL.FTZ R164, R9, R10 ;  /* 0x0000000a09a47220 */ /* 0x000fe40000410000 */
[----:B------:R-:W-:Y:S01]  /*3530*/  FMUL.FTZ R9, R103, R105 ;  /* 0x0000006967097220 */ /* 0x000fe20000410000 */
[----:B------:R-:W-:Y:S01]  /*3540*/  MOV R10, UR7 ;  /* 0x00000007000a7c02 */ /* 0x000fe20008000f00 */
[----:B------:R-:W-:Y:S04]  /*3550*/  STS [R65], R102 ;  /* 0x0000006641007388 */ /* 0x000fe80000000800 */
        /* <DEDUP_REMOVED lines=34> */
[----:B------:R-:W1:Y:S01]  /*3780*/  LDS R131, [0x2100] ;  /* 0x00210000ff837984 */ /* 0x000e620000000800 */
[----:B0-----:R-:W-:-:S04]  /*3790*/  IADD3 R164, P1, R78, UR27, RZ ;  /* 0x0000001b4ea47c10 */ /* 0x001fc8000ff3e0ff */
        /* <DEDUP_REMOVED lines=9> */
[----:B-1----:R-:W-:-:S13]  /*3830*/  ISETP.GE.AND P0, PT, R78, R131, PT ;  /* 0x000000834e00720c */ /* 0x002fda0003f06270 */
[----:B------:R-:W-:Y:S05]  /*3840*/  @P0 BRA `(.L_x_974) ;  /* 0x000000c000000947 */ /* 0x000fea0003800000 */
[----:B0-----:R-:W-:Y:S01]  /*3850*/  MOV R6, UR12 ;  /* 0x0000000c00067c02 */ /* 0x001fe20008000f00 */
[----:B------:R-:W-:Y:S01]  /*3860*/  ULDC.64 UR8, c[0x0][0x2f0] ;  /* 0x0000bc0000087ab9 */ /* 0x000fe20000000a00 */
[----:B------:R-:W-:Y:S01]  /*3870*/  IMAD.U32 R9, RZ, RZ, UR11 ;  /* 0x0000000bff097e24 */ /* 0x000fe2000f8e00ff */
        /* <DEDUP_REMOVED lines=9> */
.L_x_974:
[----:B0-----:R-:W-:Y:S05]  /*3910*/  BSYNC B0 ;  /* 0x0000000000007941 */ /* 0x001fea0003800000 */
.L_x_973:
        /* <DEDUP_REMOVED lines=17> */
[----:B------:R-:W-:-:S02]  /*3a30*/  FMUL.FTZ R42, R42, R134 ;  /* 0x000000862a2a7220 */ /* 0x000fc40000410000 */
[----:B------:R-:W-:Y:S01]  /*3a40*/  FMUL.FTZ R162, R39, R32 ;  /* 0x0000002027a27220 */ /* 0x000fe20000410000 */
[----:B------:R-:W-:Y:S01]  /*3a50*/  LEA R6, P1, R8, R6, 0x2 ;  /* 0x0000000608067211 */ /* 0x000fe200078210ff */
[----:B------:R-:W-:Y:S01]  /*3a60*/  FMUL.FTZ R43, R43, R133 ;  /* 0x000000852b2b7220 */ /* 0x000fe20000410000 */
[----:B------:R-:W-:Y:S01]  /*3a70*/  MOV R9, UR34 ;  /* 0x0000002200097c02 */ /* 0x000fe20008000f00 */
[----:B------:R-:W-:Y:S01]  /*3a80*/  FMUL.FTZ R83, R83, R85 ;  /* 0x0000005553537220 */ /* 0x000fe20000410000 */
[----:B------:R0:W-:Y:S01]  /*3a90*/  STL [R1+0x60], R40 ;  /* 0x0000602801007387 */ /* 0x0001e20000100800 */
[----:B------:R-:W-:Y:S01]  /*3aa0*/  FMUL.FTZ R85, R82, R86 ;  /* 0x0000005652557220 */ /* 0x000fe20000410000 */
[----:B------:R-:W-:Y:S01]  /*3ab0*/  LEA.HI.X R7, R8, R7, R9, 0x2, P1 ;  /* 0x0000000708077211 */ /* 0x000fe200008f1409 */
[----:B------:R-:W-:Y:S01]  /*3ac0*/  FMUL.FTZ R8, R132, R137 ;  /* 0x0000008984087220 */ /* 0x000fe20000410000 */
[----:B------:R-:W-:Y:S01]  /*3ad0*/  ISETP.GE.AND P1, PT, R115, R131, PT ;  /* 0x000000837300720c */ /* 0x000fe20003f26270 */
[----:B------:R-:W-:Y:S01]  /*3ae0*/  FMUL.FTZ R9, R84, R136 ;  /* 0x0000008854097220 */ /* 0x000fe20000410000 */
[----:B------:R0:W-:Y:S01]  /*3af0*/  STL [R1+0x5c], R162 ;  /* 0x00005ca201007387 */ /* 0x0001e20000100800 */
[----:B------:R-:W-:-:S02]  /*3b00*/  FMUL.FTZ R38, R38, R8 ;  /* 0x0000000826267220 */ /* 0x000fc40000410000 */
[----:B------:R-:W-:Y:S01]  /*3b10*/  FMUL.FTZ R161, R37, R9 ;  /* 0x0000000925a17220 */ /* 0x000fe20000410000 */
        /* <DEDUP_REMOVED lines=10> */
[----:B------:R-:W-:Y:S01]  /*3bc0*/  FMUL.FTZ R81, R80, R96 ;  /* 0x0000006050517220 */ /* 0x000fe20000410000 */
[----:B------:R-:W-:Y:S01]  /*3bd0*/  ISETP.GE.AND P3, PT, R120, R131, PT ;  /* 0x000000837800720c */ /* 0x000fe20003f66270 */
[----:B------:R-:W-:Y:S01]  /*3be0*/  FMUL.FTZ R34, R34, R43 ;  /* 0x0000002b22227220 */ /* 0x000fe20000410000 */
        /* <DEDUP_REMOVED lines=15> */
[----:B------:R0:W-:Y:S01]  /*3ce0*/  STL [R1+0x58], R38 ;  /* 0x0000582601007387 */ /* 0x0001e20000100800 */
[----:B------:R-:W-:Y:S02]  /*3cf0*/  FMUL.FTZ R153, R15, R82 ;  /* 0x000000520f997220 */ /* 0x000fe40000410000 */
[----:B------:R-:W-:Y:S01]  /*3d00*/  FMUL.FTZ R46, R46, R99 ;  /* 0x000000632e2e7220 */ /* 0x000fe20000410000 */
[----:B------:R0:W-:Y:S01]  /*3d10*/  STL [R1+0x54], R161 ;  /* 0x000054a101007387 */ /* 0x0001e20000100800 */
[----:B------:R-:W-:Y:S02]  /*3d20*/  FMUL.FTZ R14, R14, R81 ;  /* 0x000000510e0e7220 */ /* 0x000fe40000410000 */
[----:B------:R-:W-:Y:S01]  /*3d30*/  FMUL.FTZ R45, R45, R100 ;  /* 0x000000642d2d7220 */ /* 0x000fe20000410000 */
[----:B------:R0:W-:Y:S01]  /*3d40*/  STL [R1+0x50], R36 ;  /* 0x0000502401007387 */ /* 0x0001e20000100800 */
[----:B------:R-:W-:Y:S02]  /*3d50*/  FMUL.FTZ R158, R5, R48 ;  /* 0x00000030059e7220 */ /* 0x000fe40000410000 */
[----:B------:R-:W-:Y:S01]  /*3d60*/  FMUL.FTZ R141, R4, R47 ;  /* 0x0000002f048d7220 */ /* 0x000fe20000410000 */
[----:B------:R0:W-:Y:S01]  /*3d70*/  STL [R1+0x4c], R160 ;  /* 0x00004ca001007387 */ /* 0x0001e20000100800 */
[----:B------:R-:W-:-:S02]  /*3d80*/  FMUL.FTZ R138, R0, R44 ;  /* 0x0000002c008a7220 */ /* 0x000fc40000410000 */
[----:B------:R-:W-:Y:S01]  /*3d90*/  FMUL.FTZ R140, R3, R46 ;  /* 0x0000002e038c7220 */ /* 0x000fe20000410000 */
[----:B------:R0:W-:Y:S01]  /*3da0*/  STL [R1+0x48], R34 ;  /* 0x0000482201007387 */ /* 0x0001e20000100800 */
[----:B------:R-:W-:-:S03]  /*3db0*/  FMUL.FTZ R139, R2, R45 ;  /* 0x0000002d028b7220 */ /* 0x000fc60000410000 */
[----:B------:R0:W-:Y:S04]  /*3dc0*/  STL [R1+0x44], R159 ;  /* 0x0000449f01007387 */ /* 0x0001e80000100800 */
[----:B------:R0:W-:Y:S04]  /*3dd0*/  STL [R1+0x40], R30 ;  /* 0x0000401e01007387 */ /* 0x0001e80000100800 */
[----:B------:R0:W-:Y:S04]  /*3de0*/  STL [R1+0x3c], R153 ;  /* 0x00003c9901007387 */ /* 0x0001e80000100800 */
[----:B------:R0:W-:Y:S04]  /*3df0*/  STL [R1+0x38], R14 ;  /* 0x0000380e01007387 */ /* 0x0001e80000100800 */
[----:B------:R0:W-:Y:S04]  /*3e00*/  STL [R1+0x34], R158 ;  /* 0x0000349e01007387 */ /* 0x0001e80000100800 */
[----:B------:R0:W-:Y:S04]  /*3e10*/  STL [R1+0x30], R141 ;  /* 0x0000308d01007387 */ /* 0x0001e80000100800 */
[----:B------:R0:W-:Y:S04]  /*3e20*/  STL [R1+0x24], R138 ;  /* 0x0000248a01007387 */ /* 0x0001e80000100800 */
[----:B------:R0:W-:Y:S04]  /*3e30*/  STL [R1+0x2c], R140 ;  /* 0x00002c8c01007387 */ /* 0x0001e80000100800 */
[----:B------:R0:W-:Y:S01]  /*3e40*/  @!P0 STG.E [R6.64+-0x1a80], R126 ;  /* 0xffe5807e06008986 */ /* 0x0001e2000c101928 */
[----:B------:R-:W-:-:S03]  /*3e50*/  ISETP.NE.U32.AND P0, PT, RZ, c[0x0][0x270], PT ;  /* 0x00009c00ff007a0c */ /* 0x000fc60003f05070 */
[----:B------:R0:W-:Y:S01]  /*3e60*/  @!P4 STG.E [R6.64+-0x1a00], R127 ;  /* 0xffe6007f0600c986 */ /* 0x0001e2000c101928 */
[----:B------:R-:W-:-:S03]  /*3e70*/  ISETP.NE.AND.EX P0, PT, RZ, c[0x0][0x274], PT, P0 ;  /* 0x00009d00ff007a0c */ /* 0x000fc60003f05300 */
[----:B------:R0:W-:Y:S04]  /*3e80*/  @!P5 STG.E [R6.64+-0x1980], R128 ;  /* 0xffe680800600d986 */ /* 0x0001e8000c101928 */
[----:B------:R0:W-:Y:S04]  /*3e90*/  @!P1 STG.E [R6.64+-0x1900], R129 ;  /* 0xffe7008106009986 */ /* 0x0001e8000c101928 */
[----:B------:R0:W-:Y:S04]  /*3ea0*/  @!P2 STG.E [R6.64+-0x1f80], R102 ;  /* 0xffe080660600a986 */ /* 0x0001e8000c101928 */
[----:B------:R0:W-:Y:S04]  /*3eb0*/  @!P3 STG.E [R6.64+-0x1880], R130 ;  /* 0xffe780820600b986 */ /* 0x0001e8000c101928 */
[----:B------:R0:W-:Y:S01]  /*3ec0*/  STL [R1+0x28], R139 ;  /* 0x0000288b01007387 */ /* 0x0001e20000100800 */
[----:B------:R-:W-:Y:S05]  /*3ed0*/  @!P0 BRA `(.L_x_975) ;  /* 0x0000077000008947 */ /* 0x000fea0003800000 */
[----:B------:R-:W-:Y:S01]  /*3ee0*/  BAR.SYNC.DEFER_BLOCKING 0x0 ;  /* 0x0000000000007b1d */ /* 0x000fe20000010000 */
[----:B------:R-:W-:-:S02]  /*3ef0*/  FMUL.FTZ R0, R31, R29 ;  /* 0x0000001d1f007220 */ /* 0x000fc40000410000 */
        /* <DEDUP_REMOVED lines=17> */
[----:B------:R-:W-:Y:S01]  /*4010*/  STS [R65], R0 ;  /* 0x0000000041007388 */ /* 0x000fe20000000800 */
[----:B------:R-:W-:Y:S02]  /*4020*/  FMUL.FTZ R16, R47, R16 ;  /* 0x000000102f107220 */ /* 0x000fe40000410000 */
[----:B------:R-:W-:Y:S01]  /*4030*/  FMUL.FTZ R46, R46, R13 ;  /* 0x0000000d2e2e7220 */ /* 0x000fe20000410000 */
[----:B------:R-:W-:Y:S01]  /*4040*/  STS [R65+0x4], R28 ;  /* 0x0000041c41007388 */ /* 0x000fe20000000800 */
[----:B------:R-:W-:-:S02]  /*4050*/  FMUL.FTZ R12, R45, R12 ;  /* 0x0000000c2d0c7220 */ /* 0x000fc40000410000 */
[----:B------:R-:W-:Y:S01]  /*4060*/  FMUL.FTZ R44, R44, R11 ;  /* 0x0000000b2c2c7220 */ /* 0x000fe20000410000 */
        /* <DEDUP_REMOVED lines=15> */
[----:B0-----:R-:W-:Y:S04]  /*4160*/  LDS R7, [R91] ;  /* 0x000000005b077984 */ /* 0x001fe80000000800 */
        /* <DEDUP_REMOVED lines=34> */
.L_x_977:
[----:B------:R-:W-:Y:S05]  /*4390*/  BSYNC B0 ;  /* 0x0000000000007941 */ /* 0x000fea0003800000 */
.L_x_976:
        /* <DEDUP_REMOVED lines=43> */
.L_x_975:
[----:B------:R-:W2:Y:S01]  /*4650*/  LDL.LU R0, [R1+0xfc] ;  /* 0x0000fc0001007983 */ /* 0x000ea20000300800 */
[----:B0-----:R-:W-:Y:S01]  /*4660*/  MOV R2, c[0x0][0x16c] ;  /* 0x00005b0000027a02 */ /* 0x001fe20000000f00 */
[----:B------:R-:W-:Y:S01]  /*4670*/  FMUL.FTZ R4, R40, UR4 ;  /* 0x0000000428047c20 */ /* 0x000fe20008410000 */
[----:B------:R-:W-:Y:S01]  /*4680*/  CS2R R164, SRZ ;  /* 0x0000000000a47805 */ /* 0x000fe2000001ff00 */
[----:B------:R-:W-:Y:S01]  /*4690*/  BAR.SYNC.DEFER_BLOCKING 0x0 ;  /* 0x0000000000007b1d */ /* 0x000fe20000010000 */
[----:B------:R-:W-:Y:S01]  /*46a0*/  ISETP.GE.AND P0, PT, R2, 0x1, PT ;  /* 0x000000010200780c */ /* 0x000fe20003f06270 */
[----:B------:R-:W-:-:S04]  /*46b0*/  FMUL.FTZ R2, R162, UR4 ;  /* 0x00000004a2027c20 */ /* 0x000fc80008410000 */
[----:B------:R0:W-:Y:S04]  /*46c0*/  STL [R1+0xa0], R4 ;  /* 0x0000a00401007387 */ /* 0x0001e80000100800 */
[----:B------:R1:W-:Y:S01]  /*46d0*/  STL [R1+0x9c], R2 ;  /* 0x00009c0201007387 */ /* 0x0003e20000100800 */
[----:B0-----:R-:W-:Y:S02]  /*46e0*/  FMUL.FTZ R4, R161, UR4 ;  /* 0x00000004a1047c20 */ /* 0x001fe40008410000 */
[----:B-1----:R-:W-:Y:S02]  /*46f0*/  FMUL.FTZ R2, R36, UR4 ;  /* 0x0000000424027c20 */ /* 0x002fe40008410000 */
[----:B--2---:R-:W-:-:S04]  /*4700*/  FFMA.FTZ R0, R64, R40, R0 ;  /* 0x0000002840007223 */ /* 0x004fc80000010000 */
[----:B------:R-:W-:Y:S02]  /*4710*/  FFMA.FTZ R3, R63, R162, R0 ;  /* 0x000000a23f037223 */ /* 0x000fe40000010000 */
[----:B------:R-:W-:Y:S02]  /*4720*/  CS2R R162, SRZ ;  /* 0x0000000000a27805 */ /* 0x000fe4000001ff00 */
[----:B------:R-:W-:-:S04]  /*4730*/  FFMA.FTZ R0, R62, R38, R3 ;  /* 0x000000263e007223 */ /* 0x000fc80000010003 */
[----:B------:R-:W-:Y:S01]  /*4740*/  FFMA.FTZ R3, R61, R161, R0 ;  /* 0x000000a13d037223 */ /* 0x000fe20000010000 */
[----:B------:R-:W-:-:S03]  /*4750*/  HFMA2.MMA R161, -RZ, RZ, 0, 0 ;  /* 0x00000000ffa17435 */ /* 0x000fc600000001ff */
[----:B------:R-:W-:-:S04]  /*4760*/  FFMA.FTZ R0, R60, R36, R3 ;  /* 0x000000243c007223 */ /* 0x000fc80000010003 */
[----:B------:R-:W-:Y:S02]  /*4770*/  FFMA.FTZ R3, R59, R160, R0 ;  /* 0x000000a03b037223 */ /* 0x000fe40000010000 */
[----:B------:R-:W-:-:S05]  /*4780*/  FMUL.FTZ R0, R38, UR4 ;  /* 0x0000000426007c20 */ /* 0x000fca0008410000 */
[----:B------:R0:W-:Y:S04]  /*4790*/  STL [R1+0x98], R0 ;  /* 0x0000980001007387 */ /* 0x0001e80000100800 */
[----:B------:R1:W-:Y:S04]  /*47a0*/  STL [R1+0x94], R4 ;  /* 0x0000940401007387 */ /* 0x0003e80000100800 */
[----:B------:R2:W-:Y:S01]  /*47b0*/  STL [R1+0x90], R2 ;  /* 0x0000900201007387 */ /* 0x0005e20000100800 */
[----:B0-----:R-:W-:Y:S02]  /*47c0*/  FFMA.FTZ R0, R58, R34, R3 ;  /* 0x000000223a007223 */ /* 0x001fe40000010003 */
[----:B------:R-:W-:-:S02]  /*47d0*/  FMUL.FTZ R3, R160, UR4 ;  /* 0x00000004a0037c20 */ /* 0x000fc40008410000 */
[----:B-1----:R-:W-:-:S03]  /*47e0*/  FMUL.FTZ R4, R34, UR4 ;  /* 0x0000000422047c20 */ /* 0x002fc60008410000 */
[----:B------:R0:W-:Y:S01]  /*47f0*/  STL [R1+0x8c], R3 ;  /* 0x00008c0301007387 */ /* 0x0001e20000100800 */
[----:B--2---:R-:W-:-:S03]  /*4800*/  FMUL.FTZ R2, R159, UR4 ;  /* 0x000000049f027c20 */ /* 0x004fc60008410000 */
[----:B------:R1:W-:Y:S04]  /*4810*/  STL [R1+0x88], R4 ;  /* 0x0000880401007387 */ /* 0x0003e80000100800 */
[----:B------:R2:W-:Y:S01]  /*4820*/  STL [R1+0x84], R2 ;  /* 0x0000840201007387 */ /* 0x0005e20000100800 */
[----:B0-----:R-:W-:Y:S02]  /*4830*/  FFMA.FTZ R3, R57, R159, R0 ;  /* 0x0000009f39037223 */ /* 0x001fe40000010000 */
[----:B------:R-:W-:Y:S02]  /*4840*/  FMUL.FTZ R0, R30, UR4 ;  /* 0x000000041e007c20 */ /* 0x000fe40008410000 */
        /* <DEDUP_REMOVED lines=10> */
[----:B------:R-:W-:Y:S04]  /*48f0*/  STL [R1+0x70], R4 ;  /* 0x0000700401007387 */ /* 0x000fe80000100800 */
[----:B------:R1:W-:Y:S01]  /*4900*/  STL [R1+0x6c], R2 ;  /* 0x00006c0201007387 */ /* 0x0003e20000100800 */
[----:B0-----:R-:W-:Y:S02]  /*4910*/  FFMA.FTZ R3, R55, R153, R0 ;  /* 0x0000009937037223 */ /* 0x001fe40000010000 */
[----:B------:R-:W-:Y:S02]  /*4920*/  FMUL.FTZ R0, R139, UR4 ;  /* 0x000000048b007c20 */ /* 0x000fe40008410000 */
[----:B------:R-:W-:-:S03]  /*4930*/  IMAD.MOV.U32 R153, RZ, RZ, RZ ;  /* 0x000000ffff997224 */ /* 0x000fc600078e00ff */
[----:B------:R0:W-:Y:S01]  /*4940*/  STL [R1+0x68], R0 ;  /* 0x0000680001007387 */ /* 0x0001e20000100800 */
[----:B-1----:R-:W-:-:S05]  /*4950*/  FMUL.FTZ R2, R138, UR4 ;  /* 0x000000048a027c20 */ /* 0x002fca0008410000 */
[----:B------:R1:W-:Y:S01]  /*4960*/  STL [R1+0x64], R2 ;  /* 0x0000640201007387 */ /* 0x0003e20000100800 */
[----:B0-----:R-:W-:-:S03]  /*4970*/  FFMA.FTZ R0, R54, R14, R3 ;  /* 0x0000000e36007223 */ /* 0x001fc60000010003 */
[----:B------:R1:W-:Y:S01]  /*4980*/  STL [R1+0x20], RZ ;  /* 0x000020ff01007387 */ /* 0x0003e20000100800 */
[----:B------:R-:W-:-:S03]  /*4990*/  FFMA.FTZ R3, R53, R158, R0 ;  /* 0x0000009e35037223 */ /* 0x000fc60000010000 */
[----:B------:R1:W-:Y:S01]  /*49a0*/  STL [R1+0x1c], RZ ;  /* 0x00001cff01007387 */ /* 0x0003e20000100800 */
[----:B------:R-:W-:Y:S01]  /*49b0*/  MOV R158, RZ ;  /* 0x000000ff009e7202 */ /* 0x000fe20000000f00 */
[----:B------:R-:W-:Y:S02]  /*49c0*/  FFMA.FTZ R0, R52, R141, R3 ;  /* 0x0000008d34007223 */ /* 0x000fe40000010003 */
[----:B------:R1:W-:Y:S02]  /*49d0*/  STL [R1+0x18], RZ ;  /* 0x000018ff01007387 */ /* 0x0003e40000100800 */
[----:B------:R-:W-:Y:S02]  /*49e0*/  FFMA.FTZ R3, R51, R140, R0 ;  /* 0x0000008c33037223 */ /* 0x000fe40000010000 */
[----:B------:R1:W-:Y:S02]  /*49f0*/  STL [R1+0x14], RZ ;  /* 0x000014ff01007387 */ /* 0x0003e40000100800 */
[----:B------:R-:W-:-:S02]  /*4a00*/  FFMA.FTZ R0, R50, R139, R3 ;  /* 0x0000008b32007223 */ /* 0x000fc40000010003 */
[----:B------:R1:W-:Y:S02]  /*4a10*/  STL [R1+0x10], RZ ;  /* 0x000010ff01007387 */ /* 0x0003e40000100800 */
[----:B------:R-:W-:Y:S02]  /*4a20*/  FFMA.FTZ R0, R49, R138, R0 ;  /* 0x0000008a31007223 */ /* 0x000fe40000010000 */
[----:B------:R1:W-:Y:S04]  /*4a30*/  STL [R1+0xc], RZ ;  /* 0x00000cff01007387 */ /* 0x0003e80000100800 */
[----:B------:R1:W-:Y:S04]  /*4a40*/  STL [R1+0x8], RZ ;  /* 0x000008ff01007387 */ /* 0x0003e80000100800 */
[----:B------:R1:W-:Y:S04]  /*4a50*/  STL [R1+0x4], RZ ;  /* 0x000004ff01007387 */ /* 0x0003e80000100800 */
[----:B------:R1:W-:Y:S04]  /*4a60*/  STL [R1], RZ ;  /* 0x000000ff01007387 */ /* 0x0003e80000100800 */
[----:B------:R1:W-:Y:S01]  /*4a70*/  STL [R1+0xfc], R0 ;  /* 0x0000fc0001007387 */ /* 0x0003e20000100800 */
[----:B------:R-:W-:Y:S05]  /*4a80*/  @!P0 BRA `(.L_x_978) ;  /* 0x0000509000008947 */ /* 0x000fea0003800000 */
[----:B------:R-:W-:Y:S01]  /*4a90*/  FADD.FTZ R3, R125, UR5 ;  /* 0x000000057d037e21 */ /* 0x000fe20008010000 */
[----:B------:R-:W-:Y:S01]  /*4aa0*/  UIADD3 UR39, UR26, -0x1, URZ ;  /* 0xffffffff1a277890 */ /* 0x000fe2000fffe03f */
[----:B-1----:R-:W-:Y:S01]  /*4ab0*/  FADD.FTZ R2, R142, UR5 ;  /* 0x000000058e027e21 */ /* 0x002fe20008010000 */
[----:B------:R-:W-:Y:S01]  /*4ac0*/  MOV R153, RZ ;  /* 0x000000ff00997202 */ /* 0x000fe20000000f00 */
[----:B------:R-:W-:Y:S01]  /*4ad0*/  FADD.FTZ R0, R143, UR5 ;  /* 0x000000058f007e21 */ /* 0x000fe20008010000 */
[----:B------:R0:W-:Y:S01]  /*4ae0*/  STL [R1+0xe0], R3 ;  /* 0x0000e00301007387 */ /* 0x0001e20000100800 */
[----:B------:R-:W-:-:S02]  /*4af0*/  ULEA.HI UR9, UR39, UR39, URZ, 0x1 ;  /* 0x0000002727097291 */ /* 0x000fc4000f8f083f */
[----:B------:R-:W-:Y:S01]  /*4b00*/  UMOV UR7, URZ ;  /* 0x0000003f00077c82 */ /* 0x000fe20008000000 */
[----:B------:R1:W-:Y:S01]  /*4b10*/  STL [R1+0xdc], R2 ;  /* 0x0000dc0201007387 */ /* 0x0003e20000100800 */
[----:B------:R-:W-:Y:S02]  /*4b20*/  ULOP3.LUT UR9, UR9, 0xfffffe, URZ, 0xc0, !UPT ;  /* 0x00fffffe09097892 */ /* 0x000fe4000f8ec03f */
[----:B------:R-:W-:Y:S01]  /*4b30*/  UMOV UR8, URZ ;  /* 0x0000003f00087c82 */ /* 0x000fe20008000000 */
[----:B------:R2:W-:Y:S01]  /*4b40*/  STL [R1+0xd8], R0 ;  /* 0x0000d80001007387 */ /* 0x0005e20000100800 */
[----:B------:R-:W-:Y:S01]  /*4b50*/  UIADD3 UR39, UR39, -UR9, URZ ;  /* 0x8000000927277290 */ /* 0x000fe2000fffe03f */
[----:B0-----:R-:W-:Y:S02]  /*4b60*/  FADD.FTZ R3, R144, UR5 ;  /* 0x0000000590037e21 */ /* 0x001fe40008010000 */
[----:B------:R-:W-:Y:S01]  /*4b70*/  UMOV UR9, URZ ;  /* 0x0000003f00097c82 */ /* 0x000fe20008000000 */
[----:B-1----:R-:W-:-:S02]  /*4b80*/  FADD.FTZ R2, R145, UR5 ;  /* 0x0000000591027e21 */ /* 0x002fc40008010000 */
        /* <DEDUP_REMOVED lines=24> */
.L_x_1026:
[----:B------:R-:W-:Y:S01]  /*4d10*/  USHF.R.S32.HI UR42, URZ, 0x1f, UR7 ;  /* 0x0000001f3f2a7899 */ /* 0x000fe20008011407 */
[----:B-1----:R-:W-:Y:S01]  /*4d20*/  MOV R3, UR7 ;  /* 0x0000000700037c02 */ /* 0x002fe20008000f00 */
[----:B------:R-:W-:Y:S01]  /*4d30*/  ULDC.64 UR34, c[0x0][0x1a0] ;  /* 0x0000680000227ab9 */ /* 0x000fe20000000a00 */
[----:B------:R-:W-:Y:S01]  /*4d40*/  IMAD.MOV.U32 R0, RZ, RZ, RZ ;  /* 0x000000ffff007224 */ /* 0x000fe200078e00ff */
[----:B------:R-:W-:Y:S01]  /*4d50*/  ULDC UR43, c[0x0][0x168] ;  /* 0x00005a00002b7ab9 */ /* 0x000fe20000000800 */
[----:B------:R-:W-:Y:S01]  /*4d60*/  CS2R R6, SRZ ;  /* 0x0000000000067805 */ /* 0x000fe2000001ff00 */
[----:B------:R-:W-:Y:S01]  /*4d70*/  UIMAD UR34, UR42, UR34, URZ ;  /* 0x000000222a2272a4 */ /* 0x000fe2000f8e023f */
[----:B------:R-:W-:Y:S01]  /*4d80*/  IMAD.WIDE.U32 R2, R3, c[0x0][0x1a0], R78 ;  /* 0x0000680003027a25 */ /* 0x000fe200078e004e */
[----:B------:R-:W-:Y:S01]  /*4d90*/  UIADD3 UR43, -UR27, UR43, URZ ;  /* 0x0000002b1b2b7290 */ /* 0x000fe2000fffe13f */
[----:B------:R-:W-:Y:S01]  /*4da0*/  CS2R R8, SRZ ;  /* 0x0000000000087805 */ /* 0x000fe2000001ff00 */
[----:B------:R-:W-:Y:S01]  /*4db0*/  UIMAD UR34, UR7, UR35, UR34 ;  /* 0x00000023072272a4 */ /* 0x000fe2000f8e0222 */
[----:B------:R-:W-:Y:S01]  /*4dc0*/  HFMA2.MMA R11, -RZ, RZ, 0, 0 ;  /* 0x00000000ff0b7435 */ /* 0x000fe200000001ff */
[----:B------:R-:W-:Y:S01]  /*4dd0*/  LEA R4, P0, R2, UR22, 0x2 ;  /* 0x0000001602047c11 */ /* 0x000fe2000f8010ff */
[----:B------:R-:W-:Y:S01]  /*4de0*/  CS2R R12, SRZ ;  /* 0x00000000000c7805 */ /* 0x000fe2000001ff00 */
[----:B------:R-:W-:-:S02]  /*4df0*/  ISETP.GE.AND P1, PT, R78, UR43, PT ;  /* 0x0000002b4e007c0c */ /* 0x000fc4000bf26270 */
[----:B------:R-:W-:Y:S02]  /*4e00*/  ISETP.GE.AND P2, PT, R118, UR43, PT ;  /* 0x0000002b76007c0c */ /* 0x000fe4000bf46270 */
[----:B------:R-:W-:Y:S02]  /*4e10*/  ISETP.GE.AND P3, PT, R116, UR43, PT ;  /* 0x0000002b74007c0c */ /* 0x000fe4000bf66270 */
[----:B------:R-:W-:Y:S01]  /*4e20*/  IADD3 R3, R3, UR34, RZ ;  /* 0x0000002203037c10 */ /* 0x000fe2000fffe0ff */
        /* <DEDUP_REMOVED lines=8> */
[----:B------:R0:W2:Y:S01]  /*4eb0*/  @!P1 LDG.E R0, [R4.64] ;  /* 0x0000002804009981 */ /* 0x0000a2000c1e1900 */
[----:B------:R-:W-:Y:S01]  /*4ec0*/  ISETP.GE.AND P1, PT, R114, UR43, PT ;  /* 0x0000002b72007c0c */ /* 0x000fe2000bf26270 */
[----:B------:R-:W-:-:S02]  /*4ed0*/  ULDC.64 UR34, c[0x0][0x180] ;  /* 0x0000600000227ab9 */ /* 0x000fc40000000a00 */
        /* <DEDUP_REMOVED lines=33> */
[----:B------:R-:W-:Y:S02]  /*50f0*/  ULEA UR34, UP0, UR36, UR34, 0x2 ;  /* 0x0000002224227291 */ /* 0x000fe4000f80103f */
[----:B------:R-:W-:-:S04]  /*5100*/  UIADD3 UR37, UR37, UR46, URZ ;  /* 0x0000002e25257290 */ /* 0x000fc8000fffe03f */
[----:B------:R-:W-:Y:S01]  /*5110*/  ULEA.HI.X UR35, UR36, UR35, UR37, 0x2, UP0 ;  /* 0x0000002324237291 */ /* 0x000fe200080f1425 */
[----:B------:R-:W-:Y:S02]  /*5120*/  MOV R2, UR34 ;  /* 0x0000002200027c02 */ /* 0x000fe40008000f00 */
[----:B0-----:R-:W-:-:S03]  /*5130*/  MOV R5, UR7 ;  /* 0x0000000700057c02 */ /* 0x001fc60008000f00 */
[----:B------:R-:W-:Y:S01]  /*5140*/  MOV R3, UR35 ;  /* 0x0000002300037c02 */ /* 0x000fe20008000f00 */
[----:B------:R-:W-:Y:S02]  /*5150*/  ULDC.64 UR34, c[0x0][0x1c0] ;  /* 0x0000700000227ab9 */ /* 0x000fe40000000a00 */
[----:B------:R-:W-:Y:S02]  /*5160*/  UIMAD UR34, UR42, UR34, URZ ;  /* 0x000000222a2272a4 */ /* 0x000fe4000f8e023f */
[----:B------:R0:W5:Y:S01]  /*5170*/  LDG.E R10, [R2.64] ;  /* 0x00000028020a7981 */ /* 0x000162000c1e1900 */
[----:B------:R-:W-:Y:S01]  /*5180*/  ISETP.GE.AND P2, PT, R78, UR43, PT ;  /* 0x0000002b4e007c0c */ /* 0x000fe2000bf46270 */
[----:B------:R-:W-:Y:S01]  /*5190*/  UIMAD UR34, UR7, UR35, UR34 ;  /* 0x00000023072272a4 */ /* 0x000fe2000f8e0222 */
[----:B------:R-:W-:Y:S02]  /*51a0*/  ISETP.GE.AND P3, PT, R118, UR43, PT ;  /* 0x0000002b76007c0c */ /* 0x000fe4000bf66270 */
[----:B------:R-:W-:-:S02]  /*51b0*/  ISETP.GE.AND P4, PT, R116, UR43, PT ;  /* 0x0000002b74007c0c */ /* 0x000fc4000bf86270 */
[----:B------:R-:W-:Y:S02]  /*51c0*/  ISETP.GE.AND P5, PT, R94, UR43, PT ;  /* 0x0000002b5e007c0c */ /* 0x000fe4000bfa6270 */
[----:B------:R-:W-:Y:S01]  /*51d0*/  ISETP.GE.AND P1, PT, R93, UR43, PT ;  /* 0x0000002b5d007c0c */ /* 0x000fe2000bf26270 */
[----:B0-----:R-:W-:-:S05]  /*51e0*/  IMAD.WIDE.U32 R2, R5, c[0x0][0x1c0], R78 ;  /* 0x0000700005027a25 */ /* 0x001fca00078e004e */
[----:B------:R-:W-:Y:S02]  /*51f0*/  LEA R4, P0, R2, UR24, 0x2 ;  /* 0x0000001802047c11 */ /* 0x000fe4000f8010ff */
[----:B------:R-:W-:-:S04]  /*5200*/  IADD3 R5, R3, UR34, RZ ;  /* 0x0000002203057c10 */ /* 0x000fc8000fffe0ff */
[----:B------:R-:W-:Y:S02]  /*5210*/  LEA.HI.X R5, R2, UR25, R5, 0x2, P0 ;  /* 0x0000001902057c11 */ /* 0x000fe400080f1405 */
[----:B------:R-:W-:Y:S01]  /*5220*/  ISETP.GE.AND P0, PT, R115, UR43, PT ;  /* 0x0000002b73007c0c */ /* 0x000fe2000bf06270 */
[----:B--2---:R-:W-:Y:S04]  /*5230*/  STS [R91], R0 ;  /* 0x000000005b007388 */ /* 0x004fe80000000800 */
[----:B---3--:R-:W-:Y:S04]  /*5240*/  STS [R90+0x80], R6 ;  /* 0x000080065a007388 */ /* 0x008fe80000000800 */
[----:B----4-:R-:W-:Y:S04]  /*5250*/  STS [R89+0x100], R7 ;  /* 0x0001000759007388 */ /* 0x010fe80000000800 */
[----:B-----5:R-:W-:Y:S04]  /*5260*/  STS [R88+0x180], R8 ;  /* 0x0001800858007388 */ /* 0x020fe80000000800 */
[----:B------:R-:W-:Y:S04]  /*5270*/  STS [R77+0x200], R9 ;  /* 0x000200094d007388 */ /* 0x000fe80000000800 */
[----:B------:R0:W-:Y:S04]  /*5280*/  STS [R76+0x280], R11 ;  /* 0x0002800b4c007388 */ /* 0x0001e80000000800 */
[----:B------:R1:W-:Y:S04]  /*5290*/  STS [R75+0x300], R12 ;  /* 0x0003000c4b007388 */ /* 0x0003e80000000800 */
[----:B------:R-:W-:Y:S01]  /*52a0*/  STS [R74+0x380], R13 ;  /* 0x0003800d4a007388 */ /* 0x000fe20000000800 */
[----:B0-----:R-:W-:-:S03]  /*52b0*/  IMAD.MOV.U32 R76, RZ, RZ, RZ ;  /* 0x000000ffff4c7224 */ /* 0x001fc600078e00ff */
[----:B------:R-:W-:Y:S01]  /*52c0*/  STS [R73+0x400], R14 ;  /* 0x0004000e49007388 */ /* 0x000fe20000000800 */
[----:B------:R-:W-:Y:S01]  /*52d0*/  HFMA2.MMA R11, -RZ, RZ, 0, 0 ;  /* 0x00000000ff0b7435 */ /* 0x000fe200000001ff */
[----:B-1----:R-:W-:Y:S02]  /*52e0*/  MOV R12, RZ ;  /* 0x000000ff000c7202 */ /* 0x002fe40000000f00 */
[----:B------:R0:W-:Y:S04]  /*52f0*/  STS [R72+0x480], R15 ;  /* 0x0004800f48007388 */ /* 0x0001e80000000800 */
[----:B------:R-:W-:Y:S04]  /*5300*/  STS [R71+0x500], R16 ;  /* 0x0005001047007388 */ /* 0x000fe80000000800 */
[----:B------:R1:W-:Y:S01]  /*5310*/  STS [R70+0x580], R17 ;  /* 0x0005801146007388 */ /* 0x0003e20000000800 */
[----:B0-----:R-:W-:-:S03]  /*5320*/  CS2R R14, SRZ ;  /* 0x00000000000e7805 */ /* 0x001fc6000001ff00 */
[----:B------:R-:W-:Y:S04]  /*5330*/  STS [R69+0x600], R18 ;  /* 0x0006001245007388 */ /* 0x000fe80000000800 */
[----:B------:R-:W-:Y:S01]  /*5340*/  STS [R68+0x680], R19 ;  /* 0x0006801344007388 */ /* 0x000fe20000000800 */
[----:B-1----:R-:W-:-:S03]  /*5350*/  HFMA2.MMA R17, -RZ, RZ, 0, 0 ;  /* 0x00000000ff117435 */ /* 0x002fc600000001ff */
[----:B------:R0:W-:Y:S04]  /*5360*/  STS [R67+0x700], R20 ;  /* 0x0007001443007388 */ /* 0x0001e80000000800 */
[----:B------:R1:W-:Y:S01]  /*5370*/  STS [R66+0x780], R21 ;  /* 0x0007801542007388 */ /* 0x0003e20000000800 */
[----:B------:R-:W-:-:S06]  /*5380*/  NOP ;  /* 0x0000000000007918 */ /* 0x000fcc0000000000 */
[----:B0-----:R-:W-:Y:S01]  /*5390*/  MOV R20, RZ ;  /* 0x000000ff00147202 */ /* 0x001fe20000000f00 */
[----:B------:R-:W-:Y:S01]  /*53a0*/  CS2R R18, SRZ ;  /* 0x0000000000127805 */ /* 0x000fe2000001ff00 */
[----:B------:R0:W2:Y:S01]  /*53b0*/  @!P2 LDG.E R76, [R4.64] ;  /* 0x00000028044ca981 */ /* 0x0000a2000c1e1900 */
[----:B------:R-:W-:-:S03]  /*53c0*/  ISETP.GE.AND P2, PT, R114, UR43, PT ;  /* 0x0000002b72007c0c */ /* 0x000fc6000bf46270 */
[----:B------:R0:W3:Y:S01]  /*53d0*/  @!P3 LDG.E R20, [R4.64+0x80] ;  /* 0x000080280414b981 */ /* 0x0000e2000c1e1900 */
[----:B------:R-:W-:-:S03]  /*53e0*/  ISETP.GE.AND P3, PT, R113, UR43, PT ;  /* 0x0000002b71007c0c */ /* 0x000fc6000bf66270 */
[----:B------:R0:W4:Y:S01]  /*53f0*/  @!P4 LDG.E R19, [R4.64+0x100] ;  /* 0x000100280413c981 */ /* 0x000122000c1e1900 */
[----:B------:R-:W-:-:S03]  /*5400*/  ISETP.GE.AND P4, PT, R112, UR43, PT ;  /* 0x0000002b70007c0c */ /* 0x000fc6000bf86270 */
[----:B------:R0:W5:Y:S01]  /*5410*/  @!P5 LDG.E R18, [R4.64+0x180] ;  /* 0x000180280412d981 */ /* 0x000162000c1e1900 */
[----:B------:R-:W-:Y:S01]  /*5420*/  ISETP.GE.AND P5, PT, R117, UR43, PT ;  /* 0x0000002b75007c0c */ /* 0x000fe2000bfa6270 */
[----:B------:R-:W-:Y:S02]  /*5430*/  CS2R R8, SRZ ;  /* 0x0000000000087805 */ /* 0x000fe4000001ff00 */
[----:B------:R0:W5:Y:S01]  /*5440*/  @!P0 LDG.E R17, [R4.64+0x200] ;  /* 0x0002002804118981 */ /* 0x000162000c1e1900 */
[----:B------:R-:W-:-:S03]  /*5450*/  ISETP.GE.AND P0, PT, R119, UR43, PT ;  /* 0x0000002b77007c0c */ /* 0x000fc6000bf06270 */
[----:B------:R0:W5:Y:S01]  /*5460*/  @!P1 LDG.E R15, [R4.64+0x280] ;  /* 0x00028028040f9981 */ /* 0x000162000c1e1900 */
[----:B------:R-:W-:Y:S01]  /*5470*/  ISETP.GE.AND P1, PT, R124, UR43, PT ;  /* 0x0000002b7c007c0c */ /* 0x000fe2000bf26270 */
[----:B------:R-:W-:Y:S02]  /*5480*/  CS2R R6, SRZ ;  /* 0x0000000000067805 */ /* 0x000fe4000001ff00 */
[----:B------:R0:W5:Y:S01]  /*5490*/  @!P2 LDG.E R14, [R4.64+0x300] ;  /* 0x00030028040ea981 */ /* 0x000162000c1e1900 */
[----:B------:R-:W-:-:S03]  /*54a0*/  ISETP.GE.AND P2, PT, R123, UR43, PT ;  /* 0x0000002b7b007c0c */ /* 0x000fc6000bf46270 */
[----:B------:R0:W5:Y:S04]  /*54b0*/  @!P3 LDG.E R12, [R4.64+0x380] ;  /* 0x00038028040cb981 */ /* 0x000168000c1e1900 */
[----:B------:R0:W5:Y:S04]  /*54c0*/  @!P4 LDG.E R11, [R4.64+0x400] ;  /* 0x00040028040bc981 */ /* 0x000168000c1e1900 */
[----:B------:R0:W5:Y:S01]  /*54d0*/  @!P5 LDG.E R9, [R4.64+0x480] ;  /* 0x000480280409d981 */ /* 0x000162000c1e1900 */
[----:B------:R-:W-:Y:S02]  /*54e0*/  ISETP.GE.AND P3, PT, R122, UR43, PT ;  /* 0x0000002b7a007c0c */ /* 0x000fe4000bf66270 */
[----:B------:R-:W-:Y:S01]  /*54f0*/  ISETP.GE.AND P4, PT, R121, UR43, PT ;  /* 0x0000002b79007c0c */ /* 0x000fe2000bf86270 */
[----:B------:R0:W5:Y:S01]  /*5500*/  @!P0 LDG.E R8, [R4.64+0x500] ;  /* 0x0005002804088981 */ /* 0x000162000c1e1900 */
[----:B------:R-:W-:-:S03]  /*5510*/  ISETP.GE.AND P0, PT, R120, UR43, PT ;  /* 0x0000002b78007c0c */ /* 0x000fc6000bf06270 */
[----:B------:R0:W5:Y:S04]  /*5520*/  @!P1 LDG.E R6, [R4.64+0x580] ;  /* 0x0005802804069981 */ /* 0x000168000c1e1900 */
[----:B------:R0:W5:Y:S01]  /*5530*/  @!P2 LDG.E R7, [R4.64+0x600] ;  /* 0x000600280407a981 */ /* 0x000162000c1e1900 */
[----:B------:R-:W-:Y:S01]  /*5540*/  IMAD.MOV.U32 R0, RZ, RZ, RZ ;  /* 0x000000ffff007224 */ /* 0x000fe200078e00ff */
[----:B------:R-:W-:Y:S02]  /*5550*/  CS2R R2, SRZ ;  /* 0x0000000000027805 */ /* 0x000fe4000001ff00 */
[----:B------:R-:W0:Y:S04]  /*5560*/  S2R R80, SR_LANEID ;  /* 0x0000000000507919 */ /* 0x000e280000000000 */
[----:B------:R0:W5:Y:S04]  /*5570*/  @!P3 LDG.E R0, [R4.64+0x680] ;  /* 0x000680280400b981 */ /* 0x000168000c1e1900 */
[----:B------:R0:W5:Y:S04]  /*5580*/  @!P4 LDG.E R2, [R4.64+0x700] ;  /* 0x000700280402c981 */ /* 0x000168000c1e1900 */
[----:B------:R0:W5:Y:S01]  /*5590*/  @!P0 LDG.E R3, [R4.64+0x780] ;  /* 0x0007802804038981 */ /* 0x000162000c1e1900 */
[----:B------:R0:W1:Y:S01]  /*55a0*/  R2UR UR43, R10 ;  /* 0x000000000a2b73c2 */ /* 0x00006200000e0000 */
[----:B------:R-:W-:Y:S01]  /*55b0*/  ISETP.NE.AND P1, PT, R95, RZ, PT ;  /* 0x000000ff5f00720c */ /* 0x000fe20003f25270 */
[----:B------:R-:W-:Y:S01]  /*55c0*/  FADD.FTZ R126, R157, UR5 ;  /* 0x000000059d7e7e21 */ /* 0x000fe20008010000 */
[----:B------:R-:W-:Y:S01]  /*55d0*/  LDS R42, [R65+0x3c] ;  /* 0x00003c00412a7984 */ /* 0x000fe20000000800 */
[----:B------:R-:W-:-:S02]  /*55e0*/  FADD.FTZ R48, R156, UR5 ;  /* 0x000000059c307e21 */ /* 0x000fc40008010000 */
[----:B------:R-:W-:Y:S01]  /*55f0*/  FADD.FTZ R47, R155, UR5 ;  /* 0x000000059b2f7e21 */ /* 0x000fe20008010000 */
[----:B------:R-:W2:Y:S01]  /*5600*/  LDS R41, [R65] ;  /* 0x0000000041297984 */ /* 0x000ea20000000800 */
[----:B------:R-:W-:Y:S02]  /*5610*/  FADD.FTZ R46, R154, UR5 ;  /* 0x000000059a2e7e21 */ /* 0x000fe40008010000 */
[----:B------:R-:W-:Y:S01]  /*5620*/  FADD.FTZ R45, R152, UR5 ;  /* 0x00000005982d7e21 */ /* 0x000fe20008010000 */
[----:B0-----:R-:W-:Y:S01]  /*5630*/  IADD3 R91, R92, R80, RZ ;  /* 0x000000505c5b7210 */ /* 0x001fe20007ffe0ff */
[----:B------:R-:W0:Y:S01]  /*5640*/  LDS R40, [R65+0x4] ;  /* 0x0000040041287984 */ /* 0x000e220000000800 */
[----:B------:R-:W-:Y:S02]  /*5650*/  FADD.FTZ R44, R151, UR5 ;  /* 0x00000005972c7e21 */ /* 0x000fe40008010000 */
[C---:B-1----:R-:W-:Y:S01]  /*5660*/  IADD3 R66, R91.reuse, 0x1e0, RZ ;  /* 0x000001e05b427810 */ /* 0x042fe20007ffe0ff */
[----:B------:R-:W1:Y:S01]  /*5670*/  LDS R39, [R65+0x8] ;  /* 0x0000080041277984 */ /* 0x000e620000000800 */
[C---:B------:R-:W-:Y:S01]  /*5680*/  IADD3 R67, R91.reuse, 0x1c0, RZ ;  /* 0x000001c05b437810 */ /* 0x040fe20007ffe0ff */
[----:B------:R-:W-:Y:S01]  /*5690*/  FADD.FTZ R43, R150, UR5 ;  /* 0x00000005962b7e21 */ /* 0x000fe20008010000 */
[C---:B------:R-:W-:Y:S01]  /*56a0*/  IADD3 R68, R91.reuse, 0x1a0, RZ ;  /* 0x000001a05b447810 */ /* 0x040fe20007ffe0ff */
[----:B------:R-:W0:Y:S01]  /*56b0*/  LDS R38, [R65+0xc] ;  /* 0x00000c0041267984 */ /* 0x000e220000000800 */
[----:B------:R-:W-:Y:S01]  /*56c0*/  IADD3 R69, R91, 0x180, RZ ;  /* 0x000001805b457810 */ /* 0x000fe20007ffe0ff */
[----:B------:R-:W-:Y:S01]  /*56d0*/  FADD.FTZ R26, R149, UR5 ;  /* 0x00000005951a7e21 */ /* 0x000fe20008010000 */
[C---:B------:R-:W-:Y:S01]  /*56e0*/  IADD3 R70, R91.reuse, 0x160, RZ ;  /* 0x000001605b467810 */ /* 0x040fe20007ffe0ff */
[----:B------:R-:W0:Y:S01]  /*56f0*/  LDS R37, [R65+0x10] ;  /* 0x0000100041257984 */ /* 0x000e220000000800 */
        /* <DEDUP_REMOVED lines=18> */
[----:B------:R-:W-:Y:S01]  /*5820*/  IADD3 R90, R91, 0x20, RZ ;  /* 0x000000205b5a7810 */ /* 0x000fe20007ffe0ff */
[----:B------:R-:W0:Y:S01]  /*5830*/  LDS R32, [R65+0x24] ;  /* 0x0000240041207984 */ /* 0x000e220000000800 */
[-C--:B------:R-:W-:Y:S01]  /*5840*/  LEA.HI.SX32 R66, R66, R91.reuse, 0x1b ;  /* 0x0000005b42427211 */ /* 0x080fe200078fdaff */
[----:B------:R-:W-:Y:S01]  /*5850*/  FADD.FTZ R16, R143, UR5 ;  /* 0x000000058f107e21 */ /* 0x000fe20008010000 */
[-C--:B------:R-:W-:Y:S01]  /*5860*/  LEA.HI.SX32 R67, R67, R91.reuse, 0x1b ;  /* 0x0000005b43437211 */ /* 0x080fe200078fdaff */
        /* <DEDUP_REMOVED lines=10> */
[----:B------:R-:W-:Y:S01]  /*5910*/  IMAD.SHL.U32 R69, R69, 0x4, RZ ;  /* 0x0000000445457824 */ /* 0x000fe200078e00ff */
[-C--:B------:R-:W-:Y:S01]  /*5920*/  LEA.HI.SX32 R73, R73, R91.reuse, 0x1b ;  /* 0x0000005b49497211 */ /* 0x080fe200078fdaff */
[----:B------:R-:W0:Y:S01]  /*5930*/  LDS R28, [R65+0x34] ;  /* 0x00003400411c7984 */ /* 0x000e220000000800 */
[----:B------:R-:W-:-:S02]  /*5940*/  LEA.HI.SX32 R74, R74, R91, 0x1b ;  /* 0x0000005b4a4a7211 */ /* 0x000fc400078fdaff */
[-C--:B------:R-:W-:Y:S01]  /*5950*/  LEA.HI.SX32 R75, R75, R91.reuse, 0x1b ;  /* 0x0000005b4b4b7211 */ /* 0x080fe200078fdaff */
[----:B------:R-:W0:Y:S01]  /*5960*/  LDS R27, [R65+0x38] ;  /* 0x00003800411b7984 */ /* 0x000e220000000800 */
[-C--:B------:R-:W-:Y:S01]  /*5970*/  LEA.HI.SX32 R4, R4, R91.reuse, 0x1b ;  /* 0x0000005b04047211 */ /* 0x080fe200078fdaff */
[----:B------:R-:W-:Y:S01]  /*5980*/  IMAD.SHL.U32 R74, R74, 0x4, RZ ;  /* 0x000000044a4a7824 */ /* 0x000fe200078e00ff */
[-C--:B------:R-:W-:Y:S02]  /*5990*/  LEA.HI.SX32 R77, R77, R91.reuse, 0x1b ;  /* 0x0000005b4d4d7211 */ /* 0x080fe400078fdaff */
[-C--:B------:R-:W-:Y:S02]  /*59a0*/  LEA.HI.SX32 R88, R88, R91.reuse, 0x1b ;  /* 0x0000005b58587211 */ /* 0x080fe400078fdaff */
[-C--:B------:R-:W-:Y:S02]  /*59b0*/  LEA.HI.SX32 R89, R89, R91.reuse, 0x1b ;  /* 0x0000005b59597211 */ /* 0x080fe400078fdaff */
[----:B------:R-:W-:-:S02]  /*59c0*/  LEA.HI.SX32 R90, R90, R91, 0x1b ;  /* 0x0000005b5a5a7211 */ /* 0x000fc400078fdaff */
[----:B------:R-:W-:Y:S01]  /*59d0*/  LEA.HI.SX32 R91, R91, R91, 0x1b ;  /* 0x0000005b5b5b7211 */ /* 0x000fe200078fdaff */
[----:B------:R-:W-:Y:S01]  /*59e0*/  IMAD.SHL.U32 R89, R89, 0x4, RZ ;  /* 0x0000000459597824 */ /* 0x000fe200078e00ff */
[----:B------:R-:W-:Y:S02]  /*59f0*/  SHF.L.U32 R90, R90, 0x2, RZ ;  /* 0x000000025a5a7819 */ /* 0x000fe400000006ff */
[----:B------:R-:W-:Y:S02]  /*5a00*/  SHF.L.U32 R91, R91, 0x2, RZ ;  /* 0x000000025b5b7819 */ /* 0x000fe400000006ff */
[----:B------:R-:W-:Y:S02]  /*5a10*/  SHF.L.U32 R88, R88, 0x2, RZ ;  /* 0x0000000258587819 */ /* 0x000fe400000006ff */
[----:B------:R-:W-:Y:S02]  /*5a20*/  SHF.L.U32 R77, R77, 0x2, RZ ;  /* 0x000000024d4d7819 */ /* 0x000fe400000006ff */
[----:B------:R-:W-:-:S02]  /*5a30*/  SHF.L.U32 R75, R75, 0x2, RZ ;  /* 0x000000024b4b7819 */ /* 0x000fc400000006ff */
[----:B------:R-:W-:Y:S02]  /*5a40*/  SHF.L.U32 R73, R73, 0x2, RZ ;  /* 0x0000000249497819 */ /* 0x000fe400000006ff */
[----:B------:R-:W-:Y:S02]  /*5a50*/  SHF.L.U32 R72, R72, 0x2, RZ ;  /* 0x0000000248487819 */ /* 0x000fe400000006ff */
[----:B------:R-:W-:Y:S02]  /*5a60*/  SHF.L.U32 R71, R71, 0x2, RZ ;  /* 0x0000000247477819 */ /* 0x000fe400000006ff */
[----:B------:R-:W-:Y:S02]  /*5a70*/  SHF.L.U32 R70, R70, 0x2, RZ ;  /* 0x0000000246467819 */ /* 0x000fe400000006ff */
[----:B------:R-:W-:Y:S02]  /*5a80*/  MOV R5, UR43 ;  /* 0x0000002b00057c02 */ /* 0x000fe40008000f00 */
[----:B------:R-:W-:-:S02]  /*5a90*/  SHF.L.U32 R68, R68, 0x2, RZ ;  /* 0x0000000244447819 */ /* 0x000fc400000006ff */
[----:B------:R-:W-:Y:S01]  /*5aa0*/  SHF.L.U32 R67, R67, 0x2, RZ ;  /* 0x0000000243437819 */ /* 0x000fe200000006ff */
[----:B------:R-:W-:-:S04]  /*5ab0*/  FMUL.FTZ R5, R5, 1.4426950216293334961 ;  /* 0x3fb8aa3b05057820 */ /* 0x000fc80000410000 */
[C---:B------:R-:W-:Y:S02]  /*5ac0*/  FMUL.FTZ R126, R5.reuse, R126 ;  /* 0x0000007e057e7220 */ /* 0x040fe40000410000 */
[C---:B------:R-:W-:Y:S02]  /*5ad0*/  FMUL.FTZ R48, R5.reuse, R48 ;  /* 0x0000003005307220 */ /* 0x040fe40000410000 */
[C---:B------:R-:W-:Y:S02]  /*5ae0*/  FMUL.FTZ R47, R5.reuse, R47 ;  /* 0x0000002f052f7220 */ /* 0x040fe40000410000 */
[C---:B------:R-:W-:Y:S01]  /*5af0*/  FMUL.FTZ R46, R5.reuse, R46 ;  /* 0x0000002e052e7220 */ /* 0x040fe20000410000 */
[----:B------:R-:W0:Y:S01]  /*5b00*/  MUFU.EX2 R126, R126 ;  /* 0x0000007e007e7308 */ /* 0x000e220000000800 */
[C---:B------:R-:W-:Y:S02]  /*5b10*/  FMUL.FTZ R45, R5.reuse, R45 ;  /* 0x0000002d052d7220 */ /* 0x040fe40000410000 */
[----:B------:R-:W-:-:S02]  /*5b20*/  FMUL.FTZ R44, R5, R44 ;  /* 0x0000002c052c7220 */ /* 0x000fc40000410000 */
[C---:B------:R-:W-:Y:S02]  /*5b30*/  FMUL.FTZ R43, R5.reuse, R43 ;  /* 0x0000002b052b7220 */ /* 0x040fe40000410000 */
[C---:B------:R-:W-:Y:S01]  /*5b40*/  FMUL.FTZ R26, R5.reuse, R26 ;  /* 0x0000001a051a7220 */ /* 0x040fe20000410000 */
[----:B------:R-:W0:Y:S01]  /*5b50*/  MUFU.EX2 R48, R48 ;  /* 0x0000003000307308 */ /* 0x000e220000000800 */
[C---:B------:R-:W-:Y:S02]  /*5b60*/  FMUL.FTZ R25, R5.reuse, R25 ;  /* 0x0000001905197220 */ /* 0x040fe40000410000 */
[C---:B------:R-:W-:Y:S02]  /*5b70*/  FMUL.FTZ R24, R5.reuse, R24 ;  /* 0x0000001805187220 */ /* 0x040fe40000410000 */
[C---:B------:R-:W-:Y:S02]  /*5b80*/  FMUL.FTZ R23, R5.reuse, R23 ;  /* 0x0000001705177220 */ /* 0x040fe40000410000 */
[C---:B------:R-:W-:Y:S01]  /*5b90*/  FMUL.FTZ R22, R5.reuse, R22 ;  /* 0x0000001605167220 */ /* 0x040fe20000410000 */
[----:B------:R-:W0:Y:S01]  /*5ba0*/  MUFU.EX2 R47, R47 ;  /* 0x0000002f002f7308 */ /* 0x000e220000000800 */
[----:B------:R-:W-:-:S02]  /*5bb0*/  FMUL.FTZ R21, R5, R21 ;  /* 0x0000001505157220 */ /* 0x000fc40000410000 */
[C---:B------:R-:W-:Y:S02]  /*5bc0*/  FMUL.FTZ R16, R5.reuse, R16 ;  /* 0x0000001005107220 */ /* 0x040fe40000410000 */
[C---:B------:R-:W-:Y:S02]  /*5bd0*/  FMUL.FTZ R13, R5.reuse, R13 ;  /* 0x0000000d050d7220 */ /* 0x040fe40000410000 */
[----:B------:R-:W-:Y:S01]  /*5be0*/  FMUL.FTZ R10, R5, R10 ;  /* 0x0000000a050a7220 */ /* 0x000fe20000410000 */
[----:B------:R-:W-:Y:S01]  /*5bf0*/  MOV R5, UR39 ;  /* 0x0000002700057c02 */ /* 0x000fe20008000f00 */
[----:B------:R-:W-:Y:S01]  /*5c00*/  IMAD.SHL.U32 R66, R66, 0x4, RZ ;  /* 0x0000000442427824 */ /* 0x000fe200078e00ff */
[----:B------:R-:W0:Y:S01]  /*5c10*/  MUFU.EX2 R46, R46 ;  /* 0x0000002e002e7308 */ /* 0x000e220000000800 */
[----:B--2---:R2:W-:Y:S01]  /*5c20*/  STS [R91+0x2100], R76 ;  /* 0x0021004c5b007388 */ /* 0x0045e20000000800 */
[----:B------:R-:W-:-:S06]  /*5c30*/  ISETP.NE.AND P0, PT, R95, 0x7f, PT ;  /* 0x0000007f5f00780c */ /* 0x000fcc0003f05270 */
[----:B------:R-:W0:Y:S01]  /*5c40*/  MUFU.EX2 R45, R45 ;  /* 0x0000002d002d7308 */ /* 0x000e220000000800 */
[----:B---3--:R-:W-:Y:S04]  /*5c50*/  STS [R90+0x2180], R20 ;  /* 0x002180145a007388 */ /* 0x008fe80000000800 */
[----:B----4-:R-:W-:Y:S01]  /*5c60*/  STS [R89+0x2200], R19 ;  /* 0x0022001359007388 */ /* 0x010fe20000000800 */
[----:B--2---:R-:W-:Y:S02]  /*5c70*/  SHF.L.U32 R76, R4, 0x2, RZ ;  /* 0x00000002044c7819 */ /* 0x004fe400000006ff */
[----:B------:R-:W2:Y:S01]  /*5c80*/  MUFU.EX2 R44, R44 ;  /* 0x0000002c002c7308 */ /* 0x000ea20000000800 */
[----:B-----5:R-:W-:Y:S01]  /*5c90*/  STS [R88+0x2280], R18 ;  /* 0x0022801258007388 */ /* 0x020fe20000000800 */
[----:B------:R-:W-:-:S03]  /*5ca0*/  LEA R4, R80, R92, 0x4 ;  /* 0x0000005c50047211 */ /* 0x000fc600078e20ff */
[----:B------:R-:W-:Y:S03]  /*5cb0*/  STS [R77+0x2300], R17 ;  /* 0x002300114d007388 */ /* 0x000fe60000000800 */
[----:B------:R-:W3:Y:S01]  /*5cc0*/  MUFU.EX2 R43, R43 ;  /* 0x0000002b002b7308 */ /* 0x000ee20000000800 */
[----:B------:R-:W-:Y:S04]  /*5cd0*/  STS [R76+0x2380], R15 ;  /* 0x0023800f4c007388 */ /* 0x000fe80000000800 */
[----:B------:R-:W-:Y:S03]  /*5ce0*/  STS [R75+0x2400], R14 ;  /* 0x0024000e4b007388 */ /* 0x000fe60000000800 */
[----:B------:R-:W4:Y:S01]  /*5cf0*/  MUFU.EX2 R26, R26 ;  /* 0x0000001a001a7308 */ /* 0x000f220000000800 */
[----:B------:R-:W-:Y:S04]  /*5d00*/  STS [R74+0x2480], R12 ;  /* 0x0024800c4a007388 */ /* 0x000fe80000000800 */
[----:B------:R-:W-:Y:S03]  /*5d10*/  STS [R73+0x2500], R11 ;  /* 0x0025000b49007388 */ /* 0x000fe60000000800 */
[----:B------:R-:W5:Y:S01]  /*5d20*/  MUFU.EX2 R25, R25 ;  /* 0x0000001900197308 */ /* 0x000f620000000800 */
[----:B------:R0:W-:Y:S04]  /*5d30*/  STS [R72+0x2580], R9 ;  /* 0x0025800948007388 */ /* 0x0001e80000000800 */
[----:B------:R1:W-:Y:S03]  /*5d40*/  STS [R71+0x2600], R8 ;  /* 0x0026000847007388 */ /* 0x0003e60000000800 */
[----:B------:R-:W2:Y:S01]  /*5d50*/  MUFU.EX2 R24, R24 ;  /* 0x0000001800187308 */ /* 0x000ea20000000800 */
[----:B------:R3:W-:Y:S04]  /*5d60*/  STS [R70+0x2680], R6 ;  /* 0x0026800646007388 */ /* 0x0007e80000000800 */
[----:B0-----:R-:W2:Y:S04]  /*5d70*/  LDL R9, [R1+0xa4] ;  /* 0x0000a40001097983 */ /* 0x001ea80000100800 */
[----:B-1----:R-:W2:Y:S04]  /*5d80*/  LDL R8, [R1+0xa8] ;  /* 0x0000a80001087983 */ /* 0x002ea80000100800 */
[----:B---3--:R-:W3:Y:S04]  /*5d90*/  LDL R6, [R1+0xb0] ;  /* 0x0000b00001067983 */ /* 0x008ee80000100800 */
[----:B------:R0:W-:Y:S01]  /*5da0*/  STS [R69+0x2700], R7 ;  /* 0x0027000745007388 */ /* 0x0001e20000000800 */
[----:B------:R-:W-:-:S03]  /*5db0*/  LEA.HI.SX32 R4, R4, R4, 0x1b ;  /* 0x0000000404047211 */ /* 0x000fc600078fdaff */
[----:B------:R-:W4:Y:S04]  /*5dc0*/  LDL R11, [R1+0xb8] ;  /* 0x0000b800010b7983 */ /* 0x000f280000100800 */
[----:B------:R-:W4:Y:S04]  /*5dd0*/  LDL R12, [R1+0xb4] ;  /* 0x0000b400010c7983 */ /* 0x000f280000100800 */
[----:B0-----:R-:W4:Y:S01]  /*5de0*/  LDL R7, [R1+0xac] ;  /* 0x0000ac0001077983 */ /* 0x001f220000100800 */
[----:B------:R-:W-:-:S03]  /*5df0*/  SHF.L.U32 R65, R4, 0x2, RZ ;  /* 0x0000000204417819 */ /* 0x000fc600000006ff */
[----:B------:R-:W-:Y:S04]  /*5e00*/  STS [R68+0x2780], R0 ;  /* 0x0027800044007388 */ /* 0x000fe80000000800 */
[----:B------:R0:W-:Y:S04]  /*5e10*/  STS [R67+0x2800], R2 ;  /* 0x0028000243007388 */ /* 0x0001e80000000800 */
[----:B------:R-:W5:Y:S04]  /*5e20*/  LDL R4, [R1+0xd0] ;  /* 0x0000d00001047983 */ /* 0x000f680000100800 */
[----:B0-----:R-:W5:Y:S01]  /*5e30*/  LDL R2, [R1+0xd8] ;  /* 0x0000d80001027983 */ /* 0x001f620000100800 */
[----:B------:R-:W-:-:S02]  /*5e40*/  LEA R5, R5, UR7, 0x8 ;  /* 0x0000000705057c11 */ /* 0x000fc4000f8e40ff */
[----:B------:R-:W-:-:S04]  /*5e50*/  @P1 IADD3 R5, R95, 0x200, RZ ;  /* 0x000002005f051810 */ /* 0x000fc80007ffe0ff */
[----:B------:R-:W-:Y:S02]  /*5e60*/  SHF.L.U32 R0, R5, 0x2, RZ ;  /* 0x0000000205007819 */ /* 0x000fe400000006ff */
[----:B------:R-:W5:Y:S04]  /*5e70*/  LDL R5, [R1+0xcc] ;  /* 0x0000cc0001057983 */ /* 0x000f680000100800 */
[----:B------:R0:W-:Y:S01]  /*5e80*/  STS [R66+0x2880], R3 ;  /* 0x0028800342007388 */ /* 0x0001e20000000800 */
[----:B------:R-:W-:-:S06]  /*5e90*/  NOP ;  /* 0x0000000000007918 */ /* 0x000fcc0000000000 */
[----:B------:R-:W1:Y:S04]  /*5ea0*/  LDS R96, [R65+0x2100] ;  /* 0x0021000041607984 */ /* 0x000e680000000800 */
[----:B0-----:R-:W5:Y:S04]  /*5eb0*/  LDL R3, [R1+0xd4] ;  /* 0x0000d40001037983 */ /* 0x001f680000100800 */
[----:B------:R-:W0:Y:S04]  /*5ec0*/  LDS R97, [R65+0x2104] ;  /* 0x0021040041617984 */ /* 0x000e280000000800 */
        /* <DEDUP_REMOVED lines=14> */
[----:B------:R1:W-:Y:S04]  /*5fb0*/  STS [R0+0x8e50], R126 ;  /* 0x008e507e00007388 */ /* 0x0003e80000000800 */
[----:B-1----:R-:W5:Y:S01]  /*5fc0*/  LDL R0, [R1+0xdc] ;  /* 0x0000dc0001007983 */ /* 0x002f620000100800 */
[----:B--2---:R-:W-:-:S03]  /*5fd0*/  FMUL.FTZ R19, R63, R8 ;  /* 0x000000083f137220 */ /* 0x004fc60000410000 */
[----:B------:R-:W2:Y:S01]  /*5fe0*/  LDL R8, [R1+0xc0] ;  /* 0x0000c00001087983 */ /* 0x000ea20000100800 */
[----:B---3--:R-:W-:-:S03]  /*5ff0*/  FMUL.FTZ R17, R61, R6 ;  /* 0x000000063d117220 */ /* 0x008fc60000410000 */
[----:B------:R-:W3:Y:S01]  /*6000*/  LDL R6, [R1+0xc8] ;  /* 0x0000c80001067983 */ /* 0x000ee20000100800 */
[----:B------:R-:W-:-:S03]  /*6010*/  FMUL.FTZ R20, R64, R9 ;  /* 0x0000000940147220 */ /* 0x000fc60000410000 */
[----:B------:R-:W3:Y:S01]  /*6020*/  LDL R9, [R1+0xbc] ;  /* 0x0000bc0001097983 */ /* 0x000ee20000100800 */
[----:B----4-:R-:W-:-:S03]  /*6030*/  FMUL.FTZ R18, R62, R7 ;  /* 0x000000073e127220 */ /* 0x010fc60000410000 */
[----:B------:R-:W4:Y:S01]  /*6040*/  LDL R7, [R1+0xc4] ;  /* 0x0000c40001077983 */ /* 0x000f220000100800 */
[----:B------:R-:W-:Y:S02]  /*6050*/  FMUL.FTZ R20, R41, R20 ;  /* 0x0000001429147220 */ /* 0x000fe40000410000 */
[----:B------:R-:W-:Y:S02]  /*6060*/  FMUL.FTZ R19, R40, R19 ;  /* 0x0000001328137220 */ /* 0x000fe40000410000 */
[----:B------:R-:W-:Y:S02]  /*6070*/  FMUL.FTZ R80, R126, R48 ;  /* 0x000000307e507220 */ /* 0x000fe40000410000 */
[----:B------:R-:W-:Y:S02]  /*6080*/  FMUL.FTZ R18, R39, R18 ;  /* 0x0000001227127220 */ /* 0x000fe40000410000 */
[----:B------:R-:W-:Y:S02]  /*6090*/  FFMA.FTZ R81, R20, R48, R19 ;  /* 0x0000003014517223 */ /* 0x000fe40000010013 */
[----:B------:R-:W-:-:S02]  /*60a0*/  FMUL.FTZ R14, R59, R11 ;  /* 0x0000000b3b0e7220 */ /* 0x000fc40000410000 */
[C---:B------:R-:W-:Y:S02]  /*60b0*/  FMUL.FTZ R80, R47.reuse, R80 ;  /* 0x000000502f507220 */ /* 0x040fe40000410000 */
[----:B------:R-:W-:Y:S02]  /*60c0*/  FMUL.FTZ R17, R38, R17 ;  /* 0x0000001126117220 */ /* 0x000fe40000410000 */
[----:B------:R-:W-:Y:S02]  /*60d0*/  FMUL.FTZ R15, R60, R12 ;  /* 0x0000000c3c0f7220 */ /* 0x000fe40000410000 */
[----:B------:R-:W-:Y:S02]  /*60e0*/  FFMA.FTZ R81, R47, R81, R18 ;  /* 0x000000512f517223 */ /* 0x000fe40000010012 */
[----:B------:R-:W-:Y:S02]  /*60f0*/  FMUL.FTZ R80, R46, R80 ;  /* 0x000000502e507220 */ /* 0x000fe40000410000 */
[----:B------:R-:W-:-:S02]  /*6100*/  FMUL.FTZ R15, R37, R15 ;  /* 0x0000000f250f7220 */ /* 0x000fc40000410000 */
[----:B------:R-:W-:Y:S02]  /*6110*/  FFMA.FTZ R81, R46, R81, R17 ;  /* 0x000000512e517223 */ /* 0x000fe40000010011 */
[C---:B------:R-:W-:Y:S02]  /*6120*/  FMUL.FTZ R80, R45.reuse, R80 ;  /* 0x000000502d507220 */ /* 0x040fe40000410000 */
[----:B------:R-:W-:Y:S02]  /*6130*/  FMUL.FTZ R14, R36, R14 ;  /* 0x0000000e240e7220 */ /* 0x000fe40000410000 */
[----:B------:R-:W-:Y:S02]  /*6140*/  FFMA.FTZ R81, R45, R81, R15 ;  /* 0x000000512d517223 */ /* 0x000fe4000001000f */
[C---:B------:R-:W-:Y:S02]  /*6150*/  FMUL.FTZ R80, R44.reuse, R80 ;  /* 0x000000502c507220 */ /* 0x040fe40000410000 */
[----:B------:R-:W-:Y:S01]  /*6160*/  FFMA.FTZ R81, R44, R81, R14 ;  /* 0x000000512c517223 */ /* 0x000fe2000001000e */
[----:B------:R-:W1:Y:S01]  /*6170*/  MUFU.EX2 R23, R23 ;  /* 0x0000001700177308 */ /* 0x000e620000000800 */
[----:B------:R-:W-:-:S04]  /*6180*/  FMUL.FTZ R80, R43, R80 ;  /* 0x000000502b507220 */ /* 0x000fc80000410000 */
[----:B------:R-:W-:-:S03]  /*6190*/  FMUL.FTZ R80, R26, R80 ;  /* 0x000000501a507220 */ /* 0x000fc60000410000 */
[----:B------:R-:W0:Y:S01]  /*61a0*/  MUFU.EX2 R22, R22 ;  /* 0x0000001600167308 */ /* 0x000e220000000800 */
[----:B-----5:R-:W-:-:S07]  /*61b0*/  FMUL.FTZ R80, R25, R80 ;  /* 0x0000005019507220 */ /* 0x020fce0000410000 */
[----:B------:R-:W5:Y:S01]  /*61c0*/  MUFU.EX2 R21, R21 ;  /* 0x0000001500157308 */ /* 0x000f620000000800 */
[----:B------:R-:W-:-:S07]  /*61d0*/  FMUL.FTZ R80, R24, R80 ;  /* 0x0000005018507220 */ /* 0x000fce0000410000 */
[----:B------:R-:W0:Y:S01]  /*61e0*/  MUFU.EX2 R16, R16 ;  /* 0x0000001000107308 */ /* 0x000e220000000800 */
[----:B-1----:R-:W-:-:S07]  /*61f0*/  FMUL.FTZ R80, R23, R80 ;  /* 0x0000005017507220 */ /* 0x002fce0000410000 */
[----:B------:R-:W1:Y:S08]  /*6200*/  MUFU.EX2 R13, R13 ;  /* 0x0000000d000d7308 */ /* 0x000e700000000800 */
[----:B------:R-:W1:Y:S01]  /*6210*/  MUFU.EX2 R10, R10 ;  /* 0x0000000a000a7308 */ /* 0x000e620000000800 */
[----:B0-----:R-:W-:Y:S01]  /*6220*/  FMUL.FTZ R80, R22, R80 ;  /* 0x0000005016507220 */ /* 0x001fe20000410000 */
[----:B------:R-:W-:Y:S03]  /*6230*/  BSSY B0, `(.L_x_979) ;  /* 0x0000029000007945 */ /* 0x000fe60003800000 */
[----:B-----5:R-:W-:Y:S01]  /*6240*/  FMUL.FTZ R80, R21, R80 ;  /* 0x0000005015507220 */ /* 0x020fe20000410000 */
[----:B------:R-:W-:Y:S01]  /*6250*/  BAR.SYNC.DEFER_BLOCKING 0x0 ;  /* 0x0000000000007b1d */ /* 0x000fe20000010000 */
[----:B--2---:R-:W-:-:S02]  /*6260*/  FMUL.FTZ R11, R57, R8 ;  /* 0x00000008390b7220 */ /* 0x004fc40000410000 */
[----:B---3--:R-:W-:Y:S02]  /*6270*/  FMUL.FTZ R8, R55, R6 ;  /* 0x0000000637087220 */ /* 0x008fe40000410000 */
[----:B------:R-:W-:Y:S02]  /*6280*/  FMUL.FTZ R6, R53, R4 ;  /* 0x0000000435067220 */ /* 0x000fe40000410000 */
[----:B------:R-:W-:Y:S02]  /*6290*/  FMUL.FTZ R4, R51, R2 ;  /* 0x0000000233047220 */ /* 0x000fe40000410000 */
[----:B------:R0:W2:Y:S01]  /*62a0*/  @P0 LDS R2, [R95.X4+0x9654] ;  /* 0x009654005f020984 */ /* 0x0000a20000004800 */
[----:B------:R-:W-:-:S04]  /*62b0*/  FMUL.FTZ R12, R58, R9 ;  /* 0x000000093a0c7220 */ /* 0x000fc80000410000 */
[----:B------:R-:W-:Y:S02]  /*62c0*/  FMUL.FTZ R12, R35, R12 ;  /* 0x0000000c230c7220 */ /* 0x000fe40000410000 */
[----:B------:R-:W-:Y:S02]  /*62d0*/  FMUL.FTZ R11, R34, R11 ;  /* 0x0000000b220b7220 */ /* 0x000fe40000410000 */
[----:B------:R-:W-:Y:S02]  /*62e0*/  FFMA.FTZ R81, R43, R81, R12 ;  /* 0x000000512b517223 */ /* 0x000fe4000001000c */
[----:B----4-:R-:W-:Y:S02]  /*62f0*/  FMUL.FTZ R9, R56, R7 ;  /* 0x0000000738097220 */ /* 0x010fe40000410000 */
[----:B------:R-:W-:Y:S02]  /*6300*/  FFMA.FTZ R81, R26, R81, R11 ;  /* 0x000000511a517223 */ /* 0x000fe4000001000b */
[----:B------:R-:W-:-:S02]  /*6310*/  FMUL.FTZ R9, R33, R9 ;  /* 0x0000000921097220 */ /* 0x000fc40000410000 */
        /* <DEDUP_REMOVED lines=15> */
[----:B012---:R-:W-:Y:S01]  /*6410*/  ULDC UR35, c[0x0][0x174] ;  /* 0x00005d0000237ab9 */ /* 0x007fe20000000800 */
        /* <DEDUP_REMOVED lines=10> */
.L_x_980:
[----:B012---:R-:W-:Y:S05]  /*64c0*/  BSYNC B0 ;  /* 0x0000000000007941 */ /* 0x007fea0003800000 */
.L_x_979:
[----:B------:R-:W2:Y:S01]  /*64d0*/  LDL R0, [R1+0xe0] ;  /* 0x0000e00001007983 */ /* 0x000ea20000100800 */
[----:B------:R-:W-:Y:S01]  /*64e0*/  UISETP.GE.AND UP0, UPT, UR26, 0x2, UPT ;  /* 0x000000021a00788c */ /* 0x000fe2000bf06270 */
[C---:B------:R-:W-:Y:S01]  /*64f0*/  FMUL.FTZ R80, R16.reuse, R80 ;  /* 0x0000005010507220 */ /* 0x040fe20000410000 */
[----:B------:R-:W-:Y:S01]  /*6500*/  LOP3.LUT R82, R95, 0x1f, RZ, 0xc0, !PT ;  /* 0x0000001f5f527812 */ /* 0x000fe200078ec0ff */
[----:B------:R-:W3:Y:S01]  /*6510*/  LDL R138, [R1+0x60] ;  /* 0x00006000018a7983 */ /* 0x000ee20000100800 */
[----:B------:R-:W-:Y:S02]  /*6520*/  FFMA.FTZ R81, R16, R81, R4 ;  /* 0x0000005110517223 */ /* 0x000fe40000010004 */
[----:B------:R-:W-:Y:S01]  /*6530*/  PLOP3.LUT P0, PT, PT, PT, UP0, 0x80, 0x0 ;  /* 0x000000000000781c */ /* 0x000fe20003f0f008 */
[----:B------:R-:W4:Y:S01]  /*6540*/  LDL R137, [R1+0x5c] ;  /* 0x00005c0001897983 */ /* 0x000f220000100800 */
[C---:B------:R-:W-:Y:S02]  /*6550*/  FMUL.FTZ R80, R13.reuse, R80 ;  /* 0x000000500d507220 */ /* 0x040fe40000410000 */
[----:B------:R-:W-:Y:S01]  /*6560*/  FFMA.FTZ R81, R13, R81, R3 ;  /* 0x000000510d517223 */ /* 0x000fe20000010003 */
[----:B------:R-:W3:Y:S01]  /*6570*/  LDL R136, [R1+0x58] ;  /* 0x0000580001887983 */ /* 0x000ee20000100800 */
[----:B------:R-:W-:-:S03]  /*6580*/  ISETP.NE.OR P0, PT, R82, RZ, !P0 ;  /* 0x000000ff5200720c */ /* 0x000fc60004705670 */
[----:B------:R-:W3:Y:S04]  /*6590*/  LDL R135, [R1+0x54] ;  /* 0x0000540001877983 */ /* 0x000ee80000100800 */
        /* <DEDUP_REMOVED lines=9> */
[----:B------:R-:W4:Y:S04]  /*6630*/  LDL R86, [R1+0x2c] ;  /* 0x00002c0001567983 */ /* 0x000f280000100800 */
[----:B------:R-:W4:Y:S04]  /*6640*/  LDL R85, [R1+0x28] ;  /* 0x0000280001557983 */ /* 0x000f280000100800 */
[----:B------:R-:W4:Y:S01]  /*6650*/  LDL R84, [R1+0x24] ;  /* 0x0000240001547983 */ /* 0x000f220000100800 */
[----:B------:R-:W-:Y:S01]  /*6660*/  FMUL.FTZ R80, R10, R80 ;  /* 0x000000500a507220 */ /* 0x000fe20000410000 */
[----:B------:R-:W-:Y:S01]  /*6670*/  LEA.HI R82, R95, R95, RZ, 0x1e ;  /* 0x0000005f5f527211 */ /* 0x000fe200078ff0ff */
[----:B------:R-:W-:Y:S01]  /*6680*/  BSSY B0, `(.L_x_981) ;  /* 0x0000067000007945 */ /* 0x000fe20003800000 */
[----:B--2---:R-:W-:-:S04]  /*6690*/  FMUL.FTZ R0, R49, R0 ;  /* 0x0000000031007220 */ /* 0x004fc80000410000 */
[----:B------:R-:W-:-:S04]  /*66a0*/  FMUL.FTZ R0, R42, R0 ;  /* 0x000000002a007220 */ /* 0x000fc80000410000 */
[----:B------:R-:W-:-:S05]  /*66b0*/  FFMA.FTZ R81, R10, R81, R0 ;  /* 0x000000510a517223 */ /* 0x000fca0000010000 */
[----:B------:R0:W-:Y:S02]  /*66c0*/  STS.64 [R82.X8+0x8440], R80 ;  /* 0x0084405052007388 */ /* 0x0001e40000008a00 */
[----:B0-----:R-:W-:Y:S01]  /*66d0*/  IMAD.U32 R80, RZ, RZ, UR26 ;  /* 0x0000001aff507e24 */ /* 0x001fe2000f8e00ff */
[----:B------:R-:W-:Y:S01]  /*66e0*/  HFMA2.MMA R82, -RZ, RZ, 0, 4.76837158203125e-07 ;  /* 0x00000008ff527435 */ /* 0x000fe200000001ff */
[----:B------:R-:W-:-:S03]  /*66f0*/  MOV R81, c[0x0][0x16c] ;  /* 0x00005b0000517a02 */ /* 0x000fc60000000f00 */
[----:B------:R-:W-:-:S05]  /*6700*/  @!P0 IADD3 R80, R80, -0x2, RZ ;  /* 0xfffffffe50508810 */ /* 0x000fca0007ffe0ff */
[----:B------:R-:W-:-:S04]  /*6710*/  @!P0 IMAD R80, R80, R81, UR7 ;  /* 0x0000000750508e24 */ /* 0x000fc8000f8e0251 */
[----:B------:R-:W-:Y:S01]  /*6720*/  @!P0 IMAD.WIDE R82, R80, R82, UR44 ;  /* 0x0000002c50528e25 */ /* 0x000fe2000f8e0252 */
[----:B------:R-:W-:Y:S01]  /*6730*/  HFMA2.MMA R80, -RZ, RZ, 1.875, 0 ;  /* 0x3f800000ff507435 */ /* 0x000fe200000001ff */
[----:B------:R-:W-:-:S09]  /*6740*/  MOV R81, RZ ;  /* 0x000000ff00517202 */ /* 0x000fd20000000f00 */
        /* <DEDUP_REMOVED lines=33> */
.L_x_1038:
        /* <DEDUP_REMOVED lines=23> */
.L_x_1039:
[----:B------:R-:W3:Y:S02]  /*6ad0*/  S2R R83, SR_LANEID ;  /* 0x0000000000537919 */ /* 0x000ee40000000000 */
[----:B---3--:R-:W-:-:S13]  /*6ae0*/  ISETP.GE.AND P0, PT, R83, 0x10, PT ;  /* 0x000000105300780c */ /* 0x008fda0003f06270 */
[-C--:B01----:R-:W-:Y:S02]  /*6af0*/  @P0 FFMA.FTZ R84, R82, R85.reuse, R84 ;  /* 0x0000005552540223 */ /* 0x083fe40000010054 */
[----:B--2---:R-:W-:Y:S01]  /*6b00*/  @P0 FMUL.FTZ R85, R87, R85 ;  /* 0x0000005557550220 */ /* 0x004fe20000410000 */
[----:B------:R-:W-:Y:S05]  /*6b10*/  BRA.CONV ~URZ, `(.L_x_985) ;  /* 0x000000437f007947 */ /* 0x000fea000b800000 */
[----:B------:R-:W-:Y:S01]  /*6b20*/  IMAD.MOV.U32 R82, RZ, RZ, R85 ;  /* 0x000000ffff527224 */ /* 0x000fe200078e0055 */
[----:B------:R-:W-:Y:S02]  /*6b30*/  MOV R159, 0x1f ;  /* 0x0000001f009f7802 */ /* 0x000fe40000000f00 */
[----:B------:R-:W-:Y:S02]  /*6b40*/  MOV R83, 0x6b60 ;  /* 0x00006b6000537802 */ /* 0x000fe40000000f00 */
[----:B-----5:R-:W-:Y:S05]  /*6b50*/  CALL.REL.NOINC `($__internal_40_$__cuda_sm70_shflsync_idx_p) ;  /* 0x0000568000007944 */ /* 0x020fea0003c00000 */
.L_x_985:
[----:B------:R-:W-:Y:S05]  /*6b60*/  BRA.CONV ~URZ, `(.L_x_986) ;  /* 0x000000437f007947 */ /* 0x000fea000b800000 */
[----:B-1----:R-:W-:Y:S01]  /*6b70*/  HFMA2.MMA R159, -RZ, RZ, 0, 1.847743988037109375e-06 ;  /* 0x0000001fff9f7435 */ /* 0x002fe200000001ff */
[----:B------:R-:W-:Y:S02]  /*6b80*/  MOV R82, R84 ;  /* 0x0000005400527202 */ /* 0x000fe40000000f00 */
[----:B------:R-:W-:-:S03]  /*6b90*/  MOV R83, 0x6bb0 ;  /* 0x00006bb000537802 */ /* 0x000fc60000000f00 */
[----:B--2--5:R-:W-:Y:S05]  /*6ba0*/  CALL.REL.NOINC `($__internal_40_$__cuda_sm70_shflsync_idx_p) ;  /* 0x0000563000007944 */ /* 0x024fea0003c00000 */
.L_x_986:
[----:B------:R-:W-:Y:S05]  /*6bb0*/  BRA.DIV ~URZ, `(.L_x_987) ;  /* 0x00004e327f007947 */ /* 0x000fea000b800000 */
[----:B-----5:R-:W0:Y:S04]  /*6bc0*/  SHFL.IDX PT, R80, R80, RZ, 0x1f ;  /* 0x00001fff50507589 */ /* 0x020e2800000e0000 */
[----:B------:R-:W3:Y:S04]  /*6bd0*/  SHFL.IDX PT, R81, R81, RZ, 0x1f ;  /* 0x00001fff51517589 */ /* 0x000ee800000e0000 */
[----:B------:R-:W4:Y:S04]  /*6be0*/  SHFL.UP PT, R85, R85, 0x1, RZ ;  /* 0x0420000055557989 */ /* 0x000f2800000e00ff */
[----:B------:R-:W2:Y:S02]  /*6bf0*/  SHFL.UP PT, R84, R84, 0x1, RZ ;  /* 0x0420000054547989 */ /* 0x000ea400000e00ff */
.L_x_1040:
        /* <DEDUP_REMOVED lines=15> */
.L_x_982:
[----:B0-----:R-:W-:Y:S05]  /*6cf0*/  BSYNC B0 ;  /* 0x0000000000007941 */ /* 0x001fea0003800000 */
.L_x_981:
[----:B------:R-:W-:Y:S01]  /*6d00*/  WARPSYNC 0xffffffff ;  /* 0xffffffff00007948 */ /* 0x000fe20003800000 */
[----:B------:R-:W-:Y:S01]  /*6d10*/  BAR.SYNC.DEFER_BLOCKING 0x0 ;  /* 0x0000000000007b1d */ /* 0x000fe20000010000 */
[C---:B------:R-:W-:Y:S01]  /*6d20*/  LEA.HI R85, R95.reuse, R95, RZ, 0x1e ;  /* 0x0000005f5f557211 */ /* 0x040fe200078ff0ff */
[C---:B--2---:R-:W-:Y:S01]  /*6d30*/  FMUL.FTZ R82, R10.reuse, R2 ;  /* 0x000000020a527220 */ /* 0x044fe20000410000 */
[----:B------:R-:W-:Y:S01]  /*6d40*/  LOP3.LUT R87, R95, 0x1f, RZ, 0xc0, !PT ;  /* 0x0000001f5f577812 */ /* 0x000fe200078ec0ff */
[----:B------:R-:W-:Y:S01]  /*6d50*/  FFMA.FTZ R83, R10, R111, R110 ;  /* 0x0000006f0a537223 */ /* 0x000fe2000001006e */
[----:B------:R-:W-:Y:S01]  /*6d60*/  MOV R84, UR7 ;  /* 0x0000000700547c02 */ /* 0x000fe20008000f00 */
[C---:B------:R-:W-:Y:S01]  /*6d70*/  FMUL.FTZ R82, R13.reuse, R82 ;  /* 0x000000520d527220 */ /* 0x040fe20000410000 */
[----:B------:R-:W-:Y:S01]  /*6d80*/  ULDC UR34, c[0x0][0x174] ;  /* 0x00005d0000227ab9 */ /* 0x000fe20000000800 */
[----:B------:R-:W-:Y:S01]  /*6d90*/  FFMA.FTZ R83, R13, R83, R109 ;  /* 0x000000530d537223 */ /* 0x000fe2000001006d */
[----:B------:R-:W-:Y:S01]  /*6da0*/  UISETP.GE.AND UP0, UPT, UR26, UR34, UPT ;  /* 0x000000221a00728c */ /* 0x000fe2000bf06270 */
[C---:B------:R-:W-:Y:S01]  /*6db0*/  FMUL.FTZ R82, R16.reuse, R82 ;  /* 0x0000005210527220 */ /* 0x040fe20000410000 */
[----:B------:R-:W-:Y:S01]  /*6dc0*/  BSSY B0, `(.L_x_988) ;  /* 0x0000074000007945 */ /* 0x000fe20003800000 */
[----:B------:R-:W-:-:S02]  /*6dd0*/  FFMA.FTZ R83, R16, R83, R108 ;  /* 0x0000005310537223 */ /* 0x000fc4000001006c */
[C---:B------:R-:W-:Y:S01]  /*6de0*/  FMUL.FTZ R82, R21.reuse, R82 ;  /* 0x0000005215527220 */ /* 0x040fe20000410000 */
[----:B------:R-:W-:Y:S01]  /*6df0*/  PLOP3.LUT P0, PT, PT, PT, UP0, 0x80, 0x0 ;  /* 0x000000000000781c */ /* 0x000fe20003f0f008 */
[----:B------:R-:W-:Y:S02]  /*6e00*/  FFMA.FTZ R83, R21, R83, R107 ;  /* 0x0000005315537223 */ /* 0x000fe4000001006b */
[C---:B------:R-:W-:Y:S01]  /*6e10*/  FMUL.FTZ R82, R22.reuse, R82 ;  /* 0x0000005216527220 */ /* 0x040fe20000410000 */
[----:B------:R-:W-:Y:S01]  /*6e20*/  ISETP.NE.OR P0, PT, R87, RZ, P0 ;  /* 0x000000ff5700720c */ /* 0x000fe20000705670 */
[----:B------:R-:W-:Y:S02]  /*6e30*/  FFMA.FTZ R83, R22, R83, R106 ;  /* 0x0000005316537223 */ /* 0x000fe4000001006a */
[C---:B------:R-:W-:Y:S01]  /*6e40*/  FMUL.FTZ R82, R23.reuse, R82 ;  /* 0x0000005217527220 */ /* 0x040fe20000410000 */
[----:B-----5:R-:W0:Y:S01]  /*6e50*/  LDS R80, [R85.X8+0x8444] ;  /* 0x0084440055507984 */ /* 0x020e220000008800 */
        /* <DEDUP_REMOVED lines=11> */
[----:B------:R-:W-:Y:S02]  /*6f10*/  IMAD.MOV.U32 R81, RZ, RZ, RZ ;  /* 0x000000ffff517224 */ /* 0x000fe400078e00ff */
        /* <DEDUP_REMOVED lines=8> */
[----:B0-----:R-:W-:Y:S01]  /*6fa0*/  FFMA.FTZ R126, R126, R80, R20 ;  /* 0x000000507e7e7223 */ /* 0x001fe20000010014 */
[----:B------:R-:W-:-:S03]  /*6fb0*/  HFMA2.MMA R80, -RZ, RZ, 1.875, 0 ;  /* 0x3f800000ff507435 */ /* 0x000fc600000001ff */
[----:B------:R-:W-:-:S04]  /*6fc0*/  FFMA.FTZ R127, R48, R126, R19 ;  /* 0x0000007e307f7223 */ /* 0x000fc80000010013 */
        /* <DEDUP_REMOVED lines=37> */
.L_x_1041:
[----:B------:R-:W-:Y:S05]  /*7220*/  BRA.DIV ~URZ, `(.L_x_991) ;  /* 0x000049b27f007947 */ /* 0x000fea000b800000 */
[----:B------:R-:W3:Y:S04]  /*7230*/  SHFL.DOWN PT, R82, R87, 0x1, 0x1f ;  /* 0x08201f0057527f89 */ /* 0x000ee800000e0000 */
[----:B------:R-:W-:Y:S01]  /*7240*/  SHFL.IDX PT, R160, R80, RZ, 0x1f ;  /* 0x00001fff50a07589 */ /* 0x000fe200000e0000 */
[----:B---3--:R-:W-:-:S02]  /*7250*/  @P4 FFMA.FTZ R87, R86, R82, R87 ;  /* 0x0000005256574223 */ /* 0x008fc40000010057 */
        /* <DEDUP_REMOVED lines=19> */
[----:B------:R-:W4:Y:S04]  /*7390*/  SHFL.DOWN PT, R87, R87, 0x1, 0x1f ;  /* 0x08201f0057577f89 */ /* 0x000f2800000e0000 */
[----:B------:R-:W1:Y:S04]  /*73a0*/  SHFL.DOWN PT, R86, R86, 0x1, 0x1f ;  /* 0x08201f0056567f89 */ /* 0x000e6800000e0000 */
[----:B------:R0:W0:Y:S02]  /*73b0*/  SHFL.IDX PT, R83, R81, RZ, 0x1f ;  /* 0x00001fff51537589 */ /* 0x00002400000e0000 */
.L_x_1042:
[C---:B------:R-:W-:Y:S01]  /*73c0*/  ISETP.NE.AND P0, PT, R95.reuse, 0x1f, PT ;  /* 0x0000001f5f00780c */ /* 0x040fe20003f05270 */
[----:B-1----:R-:W-:Y:S01]  /*73d0*/  IMAD R159, R95, 0x28, RZ ;  /* 0x000000285f9f7824 */ /* 0x002fe200078e02ff */
[----:B------:R-:W-:Y:S01]  /*73e0*/  MOV R82, R160 ;  /* 0x000000a000527202 */ /* 0x000fe20000000f00 */
[----:B0-23--:R-:W-:-:S02]  /*73f0*/  FFMA.FTZ R81, R81, R84, R85 ;  /* 0x0000005451517223 */ /* 0x00dfc40000010055 */
[----:B------:R-:W-:Y:S02]  /*7400*/  FMUL.FTZ R80, R80, R84 ;  /* 0x0000005450507220 */ /* 0x000fe40000410000 */
[----:B------:R-:W0:Y:S06]  /*7410*/  LDS.64 R84, [R159+0x8968] ;  /* 0x008968009f547984 */ /* 0x000e2c0000000a00 */
[-C--:B----4-:R-:W-:Y:S02]  /*7420*/  @P0 FFMA.FTZ R83, R83, R86.reuse, R87 ;  /* 0x0000005653530223 */ /* 0x090fe40000010057 */
[----:B------:R-:W-:-:S02]  /*7430*/  @P0 FMUL.FTZ R82, R82, R86 ;  /* 0x0000005652520220 */ /* 0x000fc40000410000 */
[----:B------:R-:W1:Y:S04]  /*7440*/  LDS.64 R86, [R159+0x8960] ;  /* 0x008960009f567984 */ /* 0x000e680000000a00 */
        /* <DEDUP_REMOVED lines=11> */
.L_x_989:
[----:B0-2---:R-:W-:Y:S05]  /*7500*/  BSYNC B0 ;  /* 0x0000000000007941 */ /* 0x005fea0003800000 */
.L_x_988:
[----:B-1----:R-:W2:Y:S01]  /*7510*/  LDL.LU R85, [R1+0x64] ;  /* 0x0000640001557983 */ /* 0x002ea20000300800 */
[----:B------:R-:W-:Y:S01]  /*7520*/  WARPSYNC 0xffffffff ;  /* 0xffffffff00007948 */ /* 0x000fe20003800000 */
[C---:B------:R-:W-:Y:S02]  /*7530*/  LEA.HI R82, R95.reuse, R95, RZ, 0x1e ;  /* 0x0000005f5f527211 */ /* 0x040fe400078ff0ff */
[----:B------:R-:W-:Y:S01]  /*7540*/  ISETP.NE.AND P0, PT, R95, RZ, PT ;  /* 0x000000ff5f00720c */ /* 0x000fe20003f05270 */
[----:B------:R-:W-:Y:S06]  /*7550*/  BAR.SYNC.DEFER_BLOCKING 0x0 ;  /* 0x0000000000007b1d */ /* 0x000fec0000010000 */
[----:B------:R-:W3:Y:S01]  /*7560*/  LDL.LU R84, [R1+0x68] ;  /* 0x0000680001547983 */ /* 0x000ee20000300800 */
[----:B------:R-:W-:Y:S01]  /*7570*/  FADD.FTZ R9, -R9, R134 ;  /* 0x0000008609097221 */ /* 0x000fe20000010100 */
[----:B------:R-:W-:-:S02]  /*7580*/  ULDC.64 UR34, c[0x0][0x298] ;  /* 0x0000a60000227ab9 */ /* 0x000fc40000000a00 */
[----:B------:R-:W4:Y:S01]  /*7590*/  LDL.LU R83, [R1+0x6c] ;  /* 0x00006c0001537983 */ /* 0x000f220000300800 */
[----:B------:R-:W-:Y:S01]  /*75a0*/  FADD.FTZ R20, -R20, R126 ;  /* 0x0000007e14147221 */ /* 0x000fe20000010100 */
[----:B------:R-:W-:Y:S02]  /*75b0*/  ULDC.64 UR36, c[0x0][0x2b8] ;  /* 0x0000ae0000247ab9 */ /* 0x000fe40000000a00 */
[----:B------:R-:W5:Y:S04]  /*75c0*/  LDL.LU R87, [R1+0x70] ;  /* 0x0000700001577983 */ /* 0x000f680000300800 */
[----:B------:R-:W0:Y:S02]  /*75d0*/  LDS R82, [R82.X8+0x8954] ;  /* 0x0089540052527984 */ /* 0x000e240000008800 */
[----:B0-----:R-:W-:-:S04]  /*75e0*/  FFMA.FTZ R2, R82, R2, R111 ;  /* 0x0000000252027223 */ /* 0x001fc8000001006f */
[----:B------:R-:W-:Y:S01]  /*75f0*/  FFMA.FTZ R110, R10, R2, R110 ;  /* 0x000000020a6e7223 */ /* 0x000fe2000001006e */
[----:B------:R-:W-:-:S05]  /*7600*/  MOV R10, UR7 ;  /* 0x00000007000a7c02 */ /* 0x000fca0008000f00 */
[----:B------:R0:W-:Y:S02]  /*7610*/  @!P0 STS.64 [R10.X8+0x9850], R80 ;  /* 0x009850500a008388 */ /* 0x0001e40000008a00 */
[----:B0-----:R-:W-:Y:S02]  /*7620*/  FADD.FTZ R10, -R3, R140 ;  /* 0x0000008c030a7221 */ /* 0x001fe40000010100 */
[----:B------:R-:W-:Y:S02]  /*7630*/  FMUL.FTZ R3, R42, R2 ;  /* 0x000000022a037220 */ /* 0x000fe40000410000 */
[----:B------:R-:W-:-:S04]  /*7640*/  FADD.FTZ R42, R125, UR5 ;  /* 0x000000057d2a7e21 */ /* 0x000fc80008010000 */
[----:B--2---:R-:W-:-:S05]  /*7650*/  FFMA.FTZ R85, R3, R42, R85 ;  /* 0x0000002a03557223 */ /* 0x004fca0000010055 */
[----:B------:R0:W-:Y:S04]  /*7660*/  STL [R1+0x64], R85 ;  /* 0x0000645501007387 */ /* 0x0001e80000100800 */
[----:B------:R-:W2:Y:S01]  /*7670*/  LDL.LU R86, [R1+0x20] ;  /* 0x0000200001567983 */ /* 0x000ea20000300800 */
[-C--:B------:R-:W-:Y:S02]  /*7680*/  FFMA.FTZ R109, R13, R110.reuse, R109 ;  /* 0x0000006e0d6d7223 */ /* 0x080fe4000001006d */
[----:B------:R-:W-:Y:S02]  /*7690*/  FADD.FTZ R13, -R0, R141 ;  /* 0x0000008d000d7221 */ /* 0x000fe40000010100 */
[----:B------:R-:W-:Y:S01]  /*76a0*/  FMUL.FTZ R0, R27, R110 ;  /* 0x0000006e1b007220 */ /* 0x000fe20000410000 */
[----:B0-----:R-:W2:Y:S01]  /*76b0*/  LDL.LU R85, [R1+0x74] ;  /* 0x0000740001557983 */ /* 0x001ea20000300800 */
[----:B------:R-:W-:-:S04]  /*76c0*/  FADD.FTZ R80, R142, UR5 ;  /* 0x000000058e507e21 */ /* 0x000fc80008010000 */
[----:B---3--:R-:W-:-:S05]  /*76d0*/  FFMA.FTZ R84, R0, R80, R84 ;  /* 0x0000005000547223 */ /* 0x008fca0000010054 */
[----:B------:R0:W-:Y:S04]  /*76e0*/  STL [R1+0x68], R84 ;  /* 0x0000685401007387 */ /* 0x0001e80000100800 */
[----:B0-----:R-:W3:Y:S01]  /*76f0*/  LDL.LU R84, [R1+0x1c] ;  /* 0x00001c0001547983 */ /* 0x001ee20000300800 */
[C---:B------:R-:W-:Y:S02]  /*7700*/  FMUL.FTZ R27, R2.reuse, R42 ;  /* 0x0000002a021b7220 */ /* 0x040fe40000410000 */
[----:B------:R-:W-:-:S04]  /*7710*/  FMUL.FTZ R2, R2, UR43 ;  /* 0x0000002b02027c20 */ /* 0x000fc80008410000 */
[----:B------:R-:W-:Y:S02]  /*7720*/  FMUL.FTZ R2, R2, R13 ;  /* 0x0000000d02027220 */ /* 0x000fe40000410000 */
[----:B------:R-:W-:Y:S02]  /*7730*/  FFMA.FTZ R16, R16, R109, R108 ;  /* 0x0000006d10107223 */ /* 0x000fe4000001006c */
[----:B------:R-:W-:Y:S02]  /*7740*/  FFMA.FTZ R2, R49, R3, R2 ;  /* 0x0000000331027223 */ /* 0x000fe40000010002 */
[----:B------:R-:W-:Y:S02]  /*7750*/  FMUL.FTZ R28, R28, R109 ;  /* 0x0000006d1c1c7220 */ /* 0x000fe40000410000 */
[----:B------:R-:W-:Y:S02]  /*7760*/  FADD.FTZ R3, R143, UR5 ;  /* 0x000000058f037e21 */ /* 0x000fe40008010000 */
[----:B------:R-:W-:-:S02]  /*7770*/  FFMA.FTZ R21, R21, R16, R107 ;  /* 0x0000001015157223 */ /* 0x000fc4000001006b */
[----:B----4-:R-:W-:Y:S02]  /*7780*/  FFMA.FTZ R83, R28, R3, R83 ;  /* 0x000000031c537223 */ /* 0x010fe40000010053 */
[C---:B------:R-:W-:Y:S02]  /*7790*/  FMUL.FTZ R42, R110.reuse, R80 ;  /* 0x000000506e2a7220 */ /* 0x040fe40000410000 */
[----:B------:R-:W-:Y:S01]  /*77a0*/  FMUL.FTZ R110, R110, UR43 ;  /* 0x0000002b6e6e7c20 */ /* 0x000fe20008410000 */
[----:B------:R0:W-:Y:S01]  /*77b0*/  STL [R1+0x6c], R83 ;  /* 0x00006c5301007387 */ /* 0x0001e20000100800 */
[----:B------:R-:W-:Y:S02]  /*77c0*/  FFMA.FTZ R106, R22, R21, R106 ;  /* 0x00000015166a7223 */ /* 0x000fe4000001006a */
[----:B------:R-:W-:Y:S02]  /*77d0*/  FMUL.FTZ R110, R110, R10 ;  /* 0x0000000a6e6e7220 */ /* 0x000fe40000410000 */
[----:B------:R-:W-:-:S02]  /*77e0*/  FFMA.FTZ R105, R23, R106, R105 ;  /* 0x0000006a17697223 */ /* 0x000fc40000010069 */
[----:B------:R-:W-:Y:S01]  /*77f0*/  FMUL.FTZ R29, R29, R16 ;  /* 0x000000101d1d7220 */ /* 0x000fe20000410000 */
[----:B0-----:R-:W4:Y:S01]  /*7800*/  LDL.LU R83, [R1+0x18] ;  /* 0x0000180001537983 */ /* 0x001f220000300800 */
[----:B------:R-:W-:-:S03]  /*7810*/  FADD.FTZ R23, R144, UR5 ;  /* 0x0000000590177e21 */ /* 0x000fc60008010000 */
[----:B------:R-:W4:Y:S01]  /*7820*/  LDL.LU R82, [R1+0x78] ;  /* 0x0000780001527983 */ /* 0x000f220000300800 */
[----:B------:R-:W-:Y:S02]  /*7830*/  FFMA.FTZ R0, R50, R0, R110 ;  /* 0x0000000032007223 */ /* 0x000fe4000001006e */
[----:B-----5:R-:W-:Y:S01]  /*7840*/  FFMA.FTZ R87, R29, R23, R87 ;  /* 0x000000171d577223 */ /* 0x020fe20000010057 */
[----:B------:R-:W5:Y:S01]  /*7850*/  LDL.LU R81, [R1+0x7c] ;  /* 0x00007c0001517983 */ /* 0x000f620000300800 */
[----:B------:R-:W-:-:S03]  /*7860*/  FFMA.FTZ R104, R24, R105, R104 ;  /* 0x0000006918687223 */ /* 0x000fc60000010068 */
[----:B------:R-:W-:Y:S01]  /*7870*/  STL [R1+0x70], R87 ;  /* 0x0000705701007387 */ /* 0x000fe20000100800 */
[----:B------:R-:W-:-:S03]  /*7880*/  FADD.FTZ R24, -R5, R138 ;  /* 0x0000008a05187221 */ /* 0x000fc60000010100 */
[----:B------:R-:W5:Y:S01]  /*7890*/  LDL.LU R80, [R1+0x14] ;  /* 0x0000140001507983 */ /* 0x000f620000300800 */
[----:B--2---:R-:W-:-:S05]  /*78a0*/  FADD.FTZ R86, R0, R86 ;  /* 0x0000005600567221 */ /* 0x004fca0000010000 */
[----:B------:R-:W-:Y:S04]  /*78b0*/  STL [R1+0x20], R86 ;  /* 0x0000205601007387 */ /* 0x000fe80000100800 */
[----:B------:R-:W2:Y:S01]  /*78c0*/  LDL.LU R5, [R1+0x10] ;  /* 0x0000100001057983 */ /* 0x000ea20000300800 */
[----:B------:R-:W-:Y:S02]  /*78d0*/  FFMA.FTZ R103, R25, R104, R103 ;  /* 0x0000006819677223 */ /* 0x000fe40000010067 */
[----:B------:R-:W-:Y:S02]  /*78e0*/  FADD.FTZ R22, -R4, R139 ;  /* 0x0000008b04167221 */ /* 0x000fe40000010100 */
[----:B------:R-:W-:Y:S02]  /*78f0*/  FFMA.FTZ R102, R26, R103, R102 ;  /* 0x000000671a667223 */ /* 0x000fe40000010066 */
[----:B------:R-:W-:-:S02]  /*7900*/  FMUL.FTZ R30, R30, R21 ;  /* 0x000000151e1e7220 */ /* 0x000fc40000410000 */
[----:B------:R-:W-:Y:S02]  /*7910*/  FADD.FTZ R26, R145, UR5 ;  /* 0x00000005911a7e21 */ /* 0x000fe40008010000 */
[C---:B------:R-:W-:Y:S02]  /*7920*/  FMUL.FTZ R4, R109.reuse, R3 ;  /* 0x000000036d047220 */ /* 0x040fe40000410000 */
[----:B------:R-:W-:Y:S02]  /*7930*/  FMUL.FTZ R109, R109, UR43 ;  /* 0x0000002b6d6d7c20 */ /* 0x000fe40008410000 */
[----:B------:R-:W-:Y:S02]  /*7940*/  FFMA.FTZ R85, R30, R26, R85 ;  /* 0x0000001a1e557223 */ /* 0x000fe40000010055 */
[----:B------:R-:W-:Y:S02]  /*7950*/  FMUL.FTZ R109, R109, R22 ;  /* 0x000000166d6d7220 */ /* 0x000fe40000410000 */
[----:B------:R-:W-:Y:S01]  /*7960*/  FADD.FTZ R153, R2, R153 ;  /* 0x0000009902997221 */ /* 0x000fe20000010000 */
[----:B------:R-:W-:Y:S01]  /*7970*/  STL [R1+0x74], R85 ;  /* 0x0000745501007387 */ /* 0x000fe20000100800 */
[----:B------:R-:W-:-:S02]  /*7980*/  FMUL.FTZ R23, R16, R23 ;  /* 0x0000001710177220 */ /* 0x000fc40000410000 */
[----:B------:R-:W-:Y:S01]  /*7990*/  FFMA.FTZ R2, R51, R28, R109 ;  /* 0x0000001c33027223 */ /* 0x000fe2000001006d */
[----:B------:R-:W2:Y:S01]  /*79a0*/  LDL.LU R3, [R1+0x80] ;  /* 0x0000800001037983 */ /* 0x000ea20000300800 */
[----:B------:R-:W-:Y:S02]  /*79b0*/  FMUL.FTZ R16, R16, UR43 ;  /* 0x0000002b10107c20 */ /* 0x000fe40008410000 */
[----:B---3--:R-:W-:Y:S02]  /*79c0*/  FADD.FTZ R84, R2, R84 ;  /* 0x0000005402547221 */ /* 0x008fe40000010000 */
[----:B------:R-:W-:-:S03]  /*79d0*/  FMUL.FTZ R16, R16, R24 ;  /* 0x0000001810107220 */ /* 0x000fc60000410000 */
[----:B------:R-:W-:Y:S01]  /*79e0*/  STL [R1+0x1c], R84 ;  /* 0x00001c5401007387 */ /* 0x000fe20000100800 */
[----:B------:R-:W-:-:S03]  /*79f0*/  FFMA.FTZ R29, R52, R29, R16 ;  /* 0x0000001d341d7223 */ /* 0x000fc60000010010 */
[----:B------:R-:W3:Y:S01]  /*7a00*/  LDL.LU R16, [R1+0x84] ;  /* 0x0000840001107983 */ /* 0x000ee20000300800 */
[C---:B------:R-:W-:Y:S02]  /*7a10*/  FMUL.FTZ R26, R21.reuse, R26 ;  /* 0x0000001a151a7220 */ /* 0x040fe40000410000 */
[----:B------:R-:W-:Y:S02]  /*7a20*/  FADD.FTZ R25, -R6, R137 ;  /* 0x0000008906197221 */ /* 0x000fe40000010100 */
[----:B------:R-:W-:-:S04]  /*7a30*/  FMUL.FTZ R21, R21, UR43 ;  /* 0x0000002b15157c20 */ /* 0x000fc80008410000 */
[----:B------:R-:W-:Y:S02]  /*7a40*/  FMUL.FTZ R0, R21, R25 ;  /* 0x0000001915007220 */ /* 0x000fe40000410000 */
[----:B------:R-:W-:Y:S02]  /*7a50*/  FMUL.FTZ R2, R31, R106 ;  /* 0x0000006a1f027220 */ /* 0x000fe40000410000 */
[----:B------:R-:W-:Y:S02]  /*7a60*/  FFMA.FTZ R0, R53, R30, R0 ;  /* 0x0000001e35007223 */ /* 0x000fe40000010000 */
[----:B------:R-:W-:Y:S02]  /*7a70*/  FADD.FTZ R30, R146, UR5 ;  /* 0x00000005921e7e21 */ /* 0x000fe40008010000 */
[----:B----4-:R-:W-:Y:S02]  /*7a80*/  FADD.FTZ R83, R29, R83 ;  /* 0x000000531d537221 */ /* 0x010fe40000010000 */
[----:B------:R-:W-:-:S02]  /*7a90*/  FFMA.FTZ R82, R2, R30, R82 ;  /* 0x0000001e02527223 */ /* 0x000fc40000010052 */
[C---:B------:R-:W-:Y:S02]  /*7aa0*/  FMUL.FTZ R30, R106.reuse, R30 ;  /* 0x0000001e6a1e7220 */ /* 0x040fe40000410000 */
[----:B------:R-:W-:Y:S02]  /*7ab0*/  FADD.FTZ R29, -R7, R136 ;  /* 0x00000088071d7221 */ /* 0x000fe40000010100 */
[----:B------:R-:W-:Y:S02]  /*7ac0*/  FMUL.FTZ R106, R106, UR43 ;  /* 0x0000002b6a6a7c20 */ /* 0x000fe40008410000 */
[----:B------:R-:W-:Y:S02]  /*7ad0*/  FMUL.FTZ R32, R32, R105 ;  /* 0x0000006920207220 */ /* 0x000fe40000410000 */
[----:B------:R-:W-:Y:S02]  /*7ae0*/  FMUL.FTZ R106, R106, R29 ;  /* 0x0000001d6a6a7220 */ /* 0x000fe40000410000 */
[----:B------:R-:W-:-:S02]  /*7af0*/  FADD.FTZ R31, R147, UR5 ;  /* 0x00000005931f7e21 */ /* 0x000fc40008010000 */
[----:B------:R-:W-:Y:S01]  /*7b00*/  FFMA.FTZ R106, R54, R2, R106 ;  /* 0x00000002366a7223 */ /* 0x000fe2000001006a */
[----:B------:R-:W-:Y:S01]  /*7b10*/  STL [R1+0x18], R83 ;  /* 0x0000185301007387 */ /* 0x000fe20000100800 */
[----:B-----5:R-:W-:Y:S02]  /*7b20*/  FFMA.FTZ R81, R32, R31, R81 ;  /* 0x0000001f20517223 */ /* 0x020fe40000010051 */
[----:B------:R-:W-:Y:S02]  /*7b30*/  FADD.FTZ R28, -R8, R135 ;  /* 0x00000087081c7221 */ /* 0x000fe40000010100 */
[----:B------:R-:W-:Y:S01]  /*7b40*/  FADD.FTZ R80, R0, R80 ;  /* 0x0000005000507221 */ /* 0x000fe20000010000 */
[----:B------:R-:W4:Y:S04]  /*7b50*/  LDL.LU R8, [R1+0xc] ;  /* 0x00000c0001087983 */ /* 0x000f280000300800 */
[----:B------:R-:W-:Y:S04]  /*7b60*/  STL [R1+0x78], R82 ;  /* 0x0000785201007387 */ /* 0x000fe80000100800 */
[----:B------:R-:W5:Y:S04]  /*7b70*/  LDL.LU R7, [R1+0x8] ;  /* 0x0000080001077983 */ /* 0x000f680000300800 */
[----:B------:R-:W-:Y:S04]  /*7b80*/  STL [R1+0x7c], R81 ;  /* 0x00007c5101007387 */ /* 0x000fe80000100800 */
[----:B------:R0:W-:Y:S01]  /*7b90*/  STL [R1+0x14], R80 ;  /* 0x0000145001007387 */ /* 0x0001e20000100800 */
[----:B--2---:R-:W-:-:S05]  /*7ba0*/  FADD.FTZ R5, R106, R5 ;  /* 0x000000056a057221 */ /* 0x004fca0000010000 */
[----:B------:R1:W-:Y:S04]  /*7bb0*/  STL [R1+0x10], R5 ;  /* 0x0000100501007387 */ /* 0x0003e80000100800 */
[----:B0-----:R-:W2:Y:S01]  /*7bc0*/  LDL.LU R80, [R1+0x8c] ;  /* 0x00008c0001507983 */ /* 0x001ea20000300800 */
[C---:B------:R-:W-:Y:S02]  /*7bd0*/  FMUL.FTZ R31, R105.reuse, R31 ;  /* 0x0000001f691f7220 */ /* 0x040fe40000410000 */
[----:B------:R-:W-:-:S04]  /*7be0*/  FMUL.FTZ R105, R105, UR43 ;  /* 0x0000002b69697c20 */ /* 0x000fc80008410000 */
[----:B------:R-:W-:Y:S02]  /*7bf0*/  FMUL.FTZ R105, R105, R28 ;  /* 0x0000001c69697220 */ /* 0x000fe40000410000 */
[----:B------:R-:W-:Y:S02]  /*7c00*/  FMUL.FTZ R2, R33, R104 ;  /* 0x0000006821027220 */ /* 0x000fe40000410000 */
[----:B------:R-:W-:Y:S02]  /*7c10*/  FFMA.FTZ R0, R55, R32, R105 ;  /* 0x0000002037007223 */ /* 0x000fe40000010069 */
[----:B------:R-:W-:-:S04]  /*7c20*/  FADD.FTZ R32, R148, UR5 ;  /* 0x0000000594207e21 */ /* 0x000fc80008010000 */
[----:B------:R-:W-:Y:S02]  /*7c30*/  FFMA.FTZ R3, R2, R32, R3 ;  /* 0x0000002002037223 */ /* 0x000fe40000010003 */
[----:B-1----:R-:W-:-:S03]  /*7c40*/  FMUL.FTZ R5, R34, R103 ;  /* 0x0000006722057220 */ /* 0x002fc60000410000 */
[----:B------:R0:W-:Y:S02]  /*7c50*/  STL [R1+0x80], R3 ;  /* 0x0000800301007387 */ /* 0x0001e40000100800 */
[----:B0-----:R-:W-:-:S04]  /*7c60*/  FADD.FTZ R3, R149, UR5 ;  /* 0x0000000595037e21 */ /* 0x001fc80008010000 */
[----:B---3--:R-:W-:-:S05]  /*7c70*/  FFMA.FTZ R16, R5, R3, R16 ;  /* 0x0000000305107223 */ /* 0x008fca0000010010 */
[----:B------:R0:W-:Y:S04]  /*7c80*/  STL [R1+0x84], R16 ;  /* 0x0000841001007387 */ /* 0x0001e80000100800 */
[----:B------:R-:W3:Y:S01]  /*7c90*/  LDL.LU R21, [R1+0x88] ;  /* 0x0000880001157983 */ /* 0x000ee20000300800 */
[C---:B------:R-:W-:Y:S02]  /*7ca0*/  FMUL.FTZ R32, R104.reuse, R32 ;  /* 0x0000002068207220 */ /* 0x040fe40000410000 */
[----:B------:R-:W-:Y:S02]  /*7cb0*/  FMUL.FTZ R104, R104, UR43 ;  /* 0x0000002b68687c20 */ /* 0x000fe40008410000 */
[----:B------:R-:W-:Y:S02]  /*7cc0*/  FFMA.FTZ R43, R43, R102, R101 ;  /* 0x000000662b2b7223 */ /* 0x000fe40000010065 */
[----:B------:R-:W-:-:S02]  /*7cd0*/  FMUL.FTZ R104, R104, R9 ;  /* 0x0000000968687220 */ /* 0x000fc40000410000 */
[----:B------:R-:W-:Y:S02]  /*7ce0*/  FADD.FTZ R81, R151, UR5 ;  /* 0x0000000597517e21 */ /* 0x000fe40008010000 */
[----:B------:R-:W-:Y:S02]  /*7cf0*/  FFMA.FTZ R104, R56, R2, R104 ;  /* 0x0000000238687223 */ /* 0x000fe40000010068 */
[----:B------:R-:W-:Y:S02]  /*7d00*/  FMUL.FTZ R36, R36, R43 ;  /* 0x0000002b24247220 */ /* 0x000fe40000410000 */
[----:B----4-:R-:W-:Y:S02]  /*7d10*/  FADD.FTZ R8, R0, R8 ;  /* 0x0000000800087221 */ /* 0x010fe40000010000 */
[----:B-----5:R-:W-:-:S03]  /*7d20*/  FADD.FTZ R7, R104, R7 ;  /* 0x0000000768077221 */ /* 0x020fc60000010000 */
[----:B------:R1:W-:Y:S04]  /*7d30*/  STL [R1+0xc], R8 ;  /* 0x00000c0801007387 */ /* 0x0003e80000100800 */
[----:B------:R4:W-:Y:S01]  /*7d40*/  STL [R1+0x8], R7 ;  /* 0x0000080701007387 */ /* 0x0009e20000100800 */
[----:B------:R-:W-:Y:S02]  /*7d50*/  FFMA.FTZ R100, R44, R43, R100 ;  /* 0x0000002b2c647223 */ /* 0x000fe40000010064 */
[----:B--2---:R-:W-:-:S05]  /*7d60*/  FFMA.FTZ R80, R36, R81, R80 ;  /* 0x0000005124507223 */ /* 0x004fca0000010050 */
[----:B------:R2:W-:Y:S04]  /*7d70*/  STL [R1+0x8c], R80 ;  /* 0x00008c5001007387 */ /* 0x0005e80000100800 */
[----:B------:R-:W5:Y:S01]  /*7d80*/  LDL R86, [R1+0x60] ;  /* 0x0000600001567983 */ /* 0x000f620000100800 */
[----:B------:R-:W-:Y:S02]  /*7d90*/  FFMA.FTZ R45, R45, R100, R99 ;  /* 0x000000642d2d7223 */ /* 0x000fe40000010063 */
[----:B------:R-:W-:Y:S01]  /*7da0*/  FADD.FTZ R33, -R11, R133 ;  /* 0x000000850b217221 */ /* 0x000fe20000010100 */
[----:B------:R-:W5:Y:S01]  /*7db0*/  LDL R85, [R1+0x5c] ;  /* 0x00005c0001557983 */ /* 0x000f620000100800 */
[----:B------:R-:W-:-:S04]  /*7dc0*/  FFMA.FTZ R46, R46, R45, R98 ;  /* 0x0000002d2e2e7223 */ /* 0x000fc80000010062 */
[----:B------:R-:W-:Y:S02]  /*7dd0*/  FFMA.FTZ R47, R47, R46, R97 ;  /* 0x0000002e2f2f7223 */ /* 0x000fe40000010061 */
[----:B------:R-:W-:Y:S02]  /*7de0*/  FMUL.FTZ R6, R103, UR43 ;  /* 0x0000002b67067c20 */ /* 0x000fe40008410000 */
[----:B------:R-:W-:Y:S02]  /*7df0*/  FFMA.FTZ R48, R48, R47, R96 ;  /* 0x0000002f30307223 */ /* 0x000fe40000010060 */
[----:B------:R-:W-:Y:S02]  /*7e00*/  FADD.FTZ R0, R157, UR5 ;  /* 0x000000059d007e21 */ /* 0x000fe40008010000 */
[----:B------:R-:W-:Y:S02]  /*7e10*/  FMUL.FTZ R6, R6, R33 ;  /* 0x0000002106067220 */ /* 0x000fe40000410000 */
[----:B------:R-:W-:-:S02]  /*7e20*/  FADD.FTZ R2, R156, UR5 ;  /* 0x000000059c027e21 */ /* 0x000fc40008010000 */
[----:B------:R-:W-:Y:S02]  /*7e30*/  FMUL.FTZ R11, R48, R0 ;  /* 0x00000000300b7220 */ /* 0x000fe40000410000 */
[----:B------:R-:W-:Y:S02]  /*7e40*/  FMUL.FTZ R103, R103, R3 ;  /* 0x0000000367677220 */ /* 0x000fe40000410000 */
[----:B------:R-:W-:Y:S02]  /*7e50*/  FFMA.FTZ R5, R57, R5, R6 ;  /* 0x0000000539057223 */ /* 0x000fe40000010006 */
[----:B------:R-:W-:Y:S02]  /*7e60*/  FADD.FTZ R19, -R19, R127 ;  /* 0x0000007f13137221 */ /* 0x000fe40000010100 */
[----:B------:R-:W-:Y:S02]  /*7e70*/  FADD.FTZ R3, R155, UR5 ;  /* 0x000000059b037e21 */ /* 0x000fe40008010000 */
[----:B------:R-:W-:-:S02]  /*7e80*/  FMUL.FTZ R34, R47, R2 ;  /* 0x000000022f227220 */ /* 0x000fc40000410000 */
[----:B------:R-:W-:Y:S02]  /*7e90*/  FFMA.FTZ R6, R20, R11, RZ ;  /* 0x0000000b14067223 */ /* 0x000fe400000100ff */
[----:B0-----:R-:W-:Y:S02]  /*7ea0*/  FADD.FTZ R16, -R14, R131 ;  /* 0x000000830e107221 */ /* 0x001fe40000010100 */
[----:B------:R-:W-:Y:S02]  /*7eb0*/  FADD.FTZ R18, -R18, R128 ;  /* 0x0000008012127221 */ /* 0x000fe40000010100 */
[----:B------:R-:W-:Y:S02]  /*7ec0*/  FMUL.FTZ R14, R46, R3 ;  /* 0x000000032e0e7220 */ /* 0x000fe40000410000 */
[----:B------:R-:W-:Y:S02]  /*7ed0*/  FFMA.FTZ R6, R19, R34, R6 ;  /* 0x0000002213067223 */ /* 0x000fe40000010006 */
[----:B-1----:R-:W-:-:S02]  /*7ee0*/  FADD.FTZ R8, R154, UR5 ;  /* 0x000000059a087e21 */ /* 0x002fc40008010000 */
[----:B------:R-:W-:Y:S02]  /*7ef0*/  FMUL.FTZ R44, R35, R102 ;  /* 0x00000066232c7220 */ /* 0x000fe40000410000 */
[----:B----4-:R-:W-:Y:S02]  /*7f00*/  FFMA.FTZ R7, R18, R14, R6 ;  /* 0x0000000e12077223 */ /* 0x010fe40000010006 */
[----:B------:R-:W-:Y:S02]  /*7f10*/  FADD.FTZ R17, -R17, R129 ;  /* 0x0000008111117221 */ /* 0x000fe40000010100 */
[----:B------:R-:W-:Y:S02]  /*7f20*/  FMUL.FTZ R35, R45, R8 ;  /* 0x000000082d237220 */ /* 0x000fe40000410000 */
[----:B------:R-:W-:Y:S02]  /*7f30*/  FADD.FTZ R6, R152, UR5 ;  /* 0x0000000598067e21 */ /* 0x000fe40008010000 */
[----:B------:R-:W-:-:S02]  /*7f40*/  FADD.FTZ R84, R150, UR5 ;  /* 0x0000000596547e21 */ /* 0x000fc40008010000 */
[----:B------:R-:W-:Y:S02]  /*7f50*/  FADD.FTZ R15, -R15, R130 ;  /* 0x000000820f0f7221 */ /* 0x000fe40000010100 */
[----:B------:R-:W-:Y:S02]  /*7f60*/  FFMA.FTZ R7, R17, R35, R7 ;  /* 0x0000002311077223 */ /* 0x000fe40000010007 */
[----:B--2---:R-:W-:Y:S02]  /*7f70*/  FMUL.FTZ R80, R100, R6 ;  /* 0x0000000664507220 */ /* 0x004fe40000410000 */
[----:B---3--:R-:W-:Y:S02]  /*7f80*/  FFMA.FTZ R21, R44, R84, R21 ;  /* 0x000000542c157223 */ /* 0x008fe40000010015 */
[----:B------:R-:W-:Y:S02]  /*7f90*/  FMUL.FTZ R81, R43, R81 ;  /* 0x000000512b517220 */ /* 0x000fe40000410000 */
[----:B------:R-:W-:Y:S01]  /*7fa0*/  FFMA.FTZ R7, R15, R80, R7 ;  /* 0x000000500f077223 */ /* 0x000fe20000010007 */
[----:B------:R0:W-:Y:S01]  /*7fb0*/  STL [R1+0x88], R21 ;  /* 0x0000881501007387 */ /* 0x0001e20000100800 */
[----:B------:R-:W-:-:S02]  /*7fc0*/  FMUL.FTZ R43, R43, UR43 ;  /* 0x0000002b2b2b7c20 */ /* 0x000fc40008410000 */
[----:B------:R-:W-:Y:S02]  /*7fd0*/  FADD.FTZ R12, -R12, R132 ;  /* 0x000000840c0c7221 */ /* 0x000fe40000010100 */
[----:B------:R-:W-:Y:S02]  /*7fe0*/  FMUL.FTZ R84, R102, R84 ;  /* 0x0000005466547220 */ /* 0x000fe40000410000 */
[----:B0-----:R-:W-:Y:S02]  /*7ff0*/  FFMA.FTZ R21, R16, R81, R7 ;  /* 0x0000005110157223 */ /* 0x001fe40000010007 */
[----:B------:R-:W-:Y:S02]  /*8000*/  FMUL.FTZ R16, R43, R16 ;  /* 0x000000102b107220 */ /* 0x000fe40000410000 */
[----:B------:R-:W-:Y:S01]  /*8010*/  FFMA.FTZ R43, R12, R84, R21 ;  /* 0x000000540c2b7223 */ /* 0x000fe20000010015 */
[----:B------:R-:W-:Y:S01]  /*8020*/  SHF.L.U32 R21, R95, 0x4, RZ ;  /* 0x000000045f157819 */ /* 0x000fe200000006ff */
[----:B------:R-:W-:-:S02]  /*8030*/  FMUL.FTZ R82, R64, R11 ;  /* 0x0000000b40527220 */ /* 0x000fc40000410000 */
[----:B------:R-:W-:Y:S01]  /*8040*/  FFMA.FTZ R43, R33, R103, R43 ;  /* 0x00000067212b7223 */ /* 0x000fe2000001002b */
[----:B------:R-:W-:Y:S01]  /*8050*/  LEA.HI.SX32 R11, R21, R21, 0x1b ;  /* 0x00000015150b7211 */ /* 0x000fe200078fdaff */
[----:B------:R-:W-:Y:S02]  /*8060*/  FMUL.FTZ R102, R102, UR43 ;  /* 0x0000002b66667c20 */ /* 0x000fe40008410000 */
[----:B------:R-:W-:Y:S02]  /*8070*/  FFMA.FTZ R43, R9, R32, R43 ;  /* 0x00000020092b7223 */ /* 0x000fe4000001002b */
[----:B------:R-:W-:Y:S01]  /*8080*/  FMUL.FTZ R7, R102, R12 ;  /* 0x0000000c66077220 */ /* 0x000fe20000410000 */
[C---:B------:R-:W-:Y:S01]  /*8090*/  IADD3 R12, R21.reuse, 0x1, RZ ;  /* 0x00000001150c7810 */ /* 0x040fe20007ffe0ff */
[----:B------:R0:W-:Y:S01]  /*80a0*/  STS [R11.X4+0x4200], R82 ;  /* 0x004200520b007388 */ /* 0x0001e20000004800 */
[----:B------:R-:W-:Y:S01]  /*80b0*/  FFMA.FTZ R43, R28, R31, R43 ;  /* 0x0000001f1c2b7223 */ /* 0x000fe2000001002b */
[----:B------:R-:W-:Y:S01]  /*80c0*/  IADD3 R83, R21, 0x3, RZ ;  /* 0x0000000315537810 */ /* 0x000fe20007ffe0ff */
[----:B------:R-:W-:Y:S01]  /*80d0*/  FMUL.FTZ R34, R63, R34 ;  /* 0x000000223f227220 */ /* 0x000fe20000410000 */
[-C--:B------:R-:W-:Y:S01]  /*80e0*/  LEA.HI.SX32 R12, R12, R21.reuse, 0x1b ;  /* 0x000000150c0c7211 */ /* 0x080fe200078fdaff */
[----:B------:R-:W-:Y:S01]  /*80f0*/  FFMA.FTZ R43, R29, R30, R43 ;  /* 0x0000001e1d2b7223 */ /* 0x000fe2000001002b */
[----:B0-----:R-:W-:Y:S01]  /*8100*/  IADD3 R82, R21, 0x2, RZ ;  /* 0x0000000215527810 */ /* 0x001fe20007ffe0ff */
[----:B------:R-:W-:Y:S01]  /*8110*/  FMUL.FTZ R14, R62, R14 ;  /* 0x0000000e3e0e7220 */ /* 0x000fe20000410000 */
[----:B------:R-:W-:Y:S01]  /*8120*/  LEA.HI.SX32 R83, R83, R21, 0x1b ;  /* 0x0000001553537211 */ /* 0x000fe200078fdaff */
[----:B------:R-:W-:Y:S01]  /*8130*/  FMUL.FTZ R35, R61, R35 ;  /* 0x000000233d237220 */ /* 0x000fe20000410000 */
[----:B------:R-:W-:Y:S01]  /*8140*/  LEA.HI.SX32 R82, R82, R21, 0x1b ;  /* 0x0000001552527211 */ /* 0x000fe200078fdaff */
[-C--:B------:R-:W-:Y:S01]  /*8150*/  FMUL.FTZ R9, R53, R26.reuse ;  /* 0x0000001a35097220 */ /* 0x080fe20000410000 */
[----:B------:R-:W-:Y:S01]  /*8160*/  STS [R12.X4+0x4204], R34 ;  /* 0x004204220c007388 */ /* 0x000fe20000004800 */
[----:B------:R-:W-:-:S03]  /*8170*/  FFMA.FTZ R43, R25, R26, R43 ;  /* 0x0000001a192b7223 */ /* 0x000fc6000001002b */
[----:B------:R0:W-:Y:S01]  /*8180*/  STS [R82.X4+0x4208], R14 ;  /* 0x0042080e52007388 */ /* 0x0001e20000004800 */
[----:B------:R-:W-:-:S03]  /*8190*/  FFMA.FTZ R43, R24, R23, R43 ;  /* 0x00000017182b7223 */ /* 0x000fc6000001002b */
[----:B------:R-:W-:Y:S01]  /*81a0*/  STS [R83.X4+0x420c], R35 ;  /* 0x00420c2353007388 */ /* 0x000fe20000004800 */
[----:B------:R-:W-:Y:S02]  /*81b0*/  FMUL.FTZ R80, R60, R80 ;  /* 0x000000503c507220 */ /* 0x000fe40000410000 */
[----:B------:R-:W-:Y:S01]  /*81c0*/  FMUL.FTZ R81, R59, R81 ;  /* 0x000000513b517220 */ /* 0x000fe20000410000 */
[----:B------:R1:W-:Y:S01]  /*81d0*/  STS [R11.X4+0x422c], R9 ;  /* 0x00422c090b007388 */ /* 0x0003e20000004800 */
[----:B------:R-:W-:Y:S02]  /*81e0*/  FMUL.FTZ R84, R58, R84 ;  /* 0x000000543a547220 */ /* 0x000fe40000410000 */
[----:B0-----:R-:W-:Y:S02]  /*81f0*/  FMUL.FTZ R14, R13, R27 ;  /* 0x0000001b0d0e7220 */ /* 0x001fe40000410000 */
[----:B------:R-:W-:Y:S02]  /*8200*/  FMUL.FTZ R103, R57, R103 ;  /* 0x0000006739677220 */ /* 0x000fe40000410000 */
[----:B------:R-:W-:-:S02]  /*8210*/  FMUL.FTZ R32, R56, R32 ;  /* 0x0000002038207220 */ /* 0x000fc40000410000 */
[----:B------:R-:W-:Y:S02]  /*8220*/  FMUL.FTZ R31, R55, R31 ;  /* 0x0000001f371f7220 */ /* 0x000fe40000410000 */
[----:B------:R-:W-:Y:S02]  /*8230*/  FMUL.FTZ R30, R54, R30 ;  /* 0x0000001e361e7220 */ /* 0x000fe40000410000 */
[----:B------:R-:W-:Y:S02]  /*8240*/  FMUL.FTZ R23, R52, R23 ;  /* 0x0000001734177220 */ /* 0x000fe40000410000 */
[----:B-1----:R-:W-:Y:S02]  /*8250*/  FMUL.FTZ R9, R51, R4 ;  /* 0x0000000433097220 */ /* 0x002fe40000410000 */
[----:B------:R-:W-:Y:S02]  /*8260*/  FMUL.FTZ R13, R50, R42 ;  /* 0x0000002a320d7220 */ /* 0x000fe40000410000 */
[----:B------:R-:W-:Y:S01]  /*8270*/  FMUL.FTZ R27, R49, R27 ;  /* 0x0000001b311b7220 */ /* 0x000fe20000410000 */
        /* <DEDUP_REMOVED lines=10> */
[----:B------:R-:W-:Y:S01]  /*8320*/  STS [R11.X4+0x423c], R27 ;  /* 0x00423c1b0b007388 */ /* 0x000fe20000004800 */
[----:B0-----:R-:W-:-:S02]  /*8330*/  IADD3 R81, R95, 0x80, RZ ;  /* 0x000000805f517810 */ /* 0x001fc40007ffe0ff */
        /* <DEDUP_REMOVED lines=9> */
[C---:B------:R-:W-:Y:S02]  /*83d0*/  IADD3 R97, R95.reuse, 0x600, RZ ;  /* 0x000006005f617810 */ /* 0x040fe40007ffe0ff */
[C---:B------:R-:W-:Y:S02]  /*83e0*/  IADD3 R96, R95.reuse, 0x680, RZ ;  /* 0x000006805f607810 */ /* 0x040fe40007ffe0ff */
[C---:B------:R-:W-:Y:S01]  /*83f0*/  IADD3 R87, R95.reuse, 0x700, RZ ;  /* 0x000007005f577810 */ /* 0x040fe20007ffe0ff */
[----:B------:R-:W-:Y:S01]  /*8400*/  FFMA.FTZ R43, R22, R4, R43 ;  /* 0x00000004162b7223 */ /* 0x000fe2000001002b */
[C---:B-1----:R-:W-:Y:S01]  /*8410*/  IADD3 R103, R95.reuse, 0x400, RZ ;  /* 0x000004005f677810 */ /* 0x042fe20007ffe0ff */
[----:B------:R-:W4:Y:S01]  /*8420*/  LDL R84, [R1+0x54] ;  /* 0x0000540001547983 */ /* 0x000f220000100800 */
[----:B------:R-:W-:-:S03]  /*8430*/  LEA.HI.SX32 R22, R95, R95, 0x1b ;  /* 0x0000005f5f167211 */ /* 0x000fc600078fdaff */
[----:B------:R-:W-:Y:S01]  /*8440*/  BAR.SYNC.DEFER_BLOCKING 0x0 ;  /* 0x0000000000007b1d */ /* 0x000fe20000010000 */
[-C--:B------:R-:W-:Y:S02]  /*8450*/  LEA.HI.SX32 R81, R81, R95.reuse, 0x1b ;  /* 0x0000005f51517211 */ /* 0x080fe400078fdaff */
        /* <DEDUP_REMOVED lines=12> */
[----:B------:R-:W-:Y:S01]  /*8520*/  LEA.HI.SX32 R87, R87, R95, 0x1b ;  /* 0x0000005f57577211 */ /* 0x000fe200078fdaff */
[----:B--2---:R-:W-:Y:S01]  /*8530*/  FFMA.FTZ R9, R10, R42, R43 ;  /* 0x0000002a0a097223 */ /* 0x004fe2000001002b */
[----:B------:R-:W0:Y:S04]  /*8540*/  LDS R98, [R22.X4+0x4200] ;  /* 0x0042000016627984 */ /* 0x000e280000004800 */
[----:B------:R-:W2:Y:S04]  /*8550*/  LDL R10, [R1+0x50] ;  /* 0x00005000010a7983 */ /* 0x000ea80000100800 */
[----:B------:R-:W2:Y:S04]  /*8560*/  LDL.LU R160, [R1+0x4] ;  /* 0x0000040001a07983 */ /* 0x000ea80000300800 */
[----:B------:R-:W1:Y:S04]  /*8570*/  LDS R80, [R81.X4+0x4400] ;  /* 0x0044000051507984 */ /* 0x000e680000004800 */
        /* <DEDUP_REMOVED lines=11> */
[----:B-----5:R-:W-:Y:S01]  /*8630*/  FMUL.FTZ R126, R86, R126 ;  /* 0x0000007e567e7220 */ /* 0x020fe20000410000 */
[----:B------:R-:W-:-:S02]  /*8640*/  IADD3 R86, R95, 0x780, RZ ;  /* 0x000007805f567810 */ /* 0x000fc40007ffe0ff */
[----:B------:R-:W0:Y:S02]  /*8650*/  LDS R35, [R96.X4+0x5c00] ;  /* 0x005c000060237984 */ /* 0x000e240000004800 */
[----:B------:R-:W-:Y:S02]  /*8660*/  LEA.HI.SX32 R86, R86, R95, 0x1b ;  /* 0x0000005f56567211 */ /* 0x000fe400078fdaff */
[----:B------:R-:W0:Y:S04]  /*8670*/  LDS R42, [R87.X4+0x5e00] ;  /* 0x005e0000572a7984 */ /* 0x000e280000004800 */
[----:B------:R-:W0:Y:S04]  /*8680*/  LDS R43, [R86.X4+0x6000] ;  /* 0x00600000562b7984 */ /* 0x000e280000004800 */
[----:B------:R-:W5:Y:S04]  /*8690*/  LDL.LU R159, [R1+0x90] ;  /* 0x00009000019f7983 */ /* 0x000f680000300800 */
[----:B------:R1:W-:Y:S04]  /*86a0*/  STS [R11.X4+0x6300], R126 ;  /* 0x0063007e0b007388 */ /* 0x0003e80000004800 */
[----:B------:R-:W5:Y:S04]  /*86b0*/  LDL R23, [R1+0x40] ;  /* 0x0000400001177983 */ /* 0x000f680000100800 */
[----:B---3--:R-:W3:Y:S04]  /*86c0*/  LDL R13, [R1+0x3c] ;  /* 0x00003c00010d7983 */ /* 0x008ee80000100800 */
[----:B-1----:R-:W3:Y:S04]  /*86d0*/  LDL R126, [R1+0x58] ;  /* 0x00005800017e7983 */ /* 0x002ee80000100800 */
[----:B------:R-:W3:Y:S01]  /*86e0*/  LDL R4, [R1+0x38] ;  /* 0x0000380001047983 */ /* 0x000ee20000100800 */
[----:B------:R-:W-:-:S02]  /*86f0*/  FMUL.FTZ R37, R37, R100 ;  /* 0x0000006425257220 */ /* 0x000fc40000410000 */
[----:B------:R-:W-:Y:S01]  /*8700*/  FMUL.FTZ R127, R85, R127 ;  /* 0x0000007f557f7220 */ /* 0x000fe20000410000 */
[----:B------:R-:W3:Y:S04]  /*8710*/  LDL R111, [R1+0x4c] ;  /* 0x00004c00016f7983 */ /* 0x000ee80000100800 */
[----:B------:R-:W3:Y:S04]  /*8720*/  LDL R110, [R1+0x48] ;  /* 0x00004800016e7983 */ /* 0x000ee80000100800 */
[----:B------:R-:W3:Y:S04]  /*8730*/  LDL R85, [R1+0x44] ;  /* 0x0000440001557983 */ /* 0x000ee80000100800 */
[----:B------:R-:W-:Y:S01]  /*8740*/  STS [R12.X4+0x6304], R127 ;  /* 0x0063047f0c007388 */ /* 0x000fe20000004800 */
[----:B----4-:R-:W-:-:S03]  /*8750*/  FMUL.FTZ R129, R84, R129 ;  /* 0x0000008154817220 */ /* 0x010fc60000410000 */
[----:B------:R-:W4:Y:S01]  /*8760*/  LDL R84, [R1+0x34] ;  /* 0x0000340001547983 */ /* 0x000f220000100800 */
[----:B--2---:R-:W-:-:S03]  /*8770*/  FMUL.FTZ R130, R10, R130 ;  /* 0x000000820a827220 */ /* 0x004fc60000410000 */
[----:B------:R-:W2:Y:S01]  /*8780*/  LDL R10, [R1+0x30] ;  /* 0x00003000010a7983 */ /* 0x000ea20000100800 */
[----:B------:R-:W-:-:S05]  /*8790*/  FADD.FTZ R160, R5, R160 ;  /* 0x000000a005a07221 */ /* 0x000fca0000010000 */
[----:B------:R-:W-:Y:S01]  /*87a0*/  STL [R1+0x4], R160 ;  /* 0x000004a001007387 */ /* 0x000fe20000100800 */
[----:B-----5:R-:W-:-:S05]  /*87b0*/  FFMA.FTZ R159, R37, R6, R159 ;  /* 0x00000006259f7223 */ /* 0x020fca000001009f */
[----:B------:R-:W-:Y:S01]  /*87c0*/  STL [R1+0x90], R159 ;  /* 0x0000909f01007387 */ /* 0x000fe20000100800 */
[----:B---3--:R-:W-:-:S05]  /*87d0*/  FMUL.FTZ R128, R126, R128 ;  /* 0x000000807e807220 */ /* 0x008fca0000410000 */
[----:B------:R1:W-:Y:S04]  /*87e0*/  STS [R82.X4+0x6308], R128 ;  /* 0x0063088052007388 */ /* 0x0003e80000004800 */
[----:B-1----:R-:W3:Y:S01]  /*87f0*/  LDL R82, [R1+0x28] ;  /* 0x0000280001527983 */ /* 0x002ee20000100800 */
[----:B------:R-:W-:-:S03]  /*8800*/  FMUL.FTZ R134, R23, R134 ;  /* 0x0000008617867220 */ /* 0x000fc60000410000 */
[----:B------:R1:W-:Y:S04]  /*8810*/  STS [R83.X4+0x630c], R129 ;  /* 0x00630c8153007388 */ /* 0x0003e80000004800 */
[----:B------:R-:W5:Y:S04]  /*8820*/  LDL R23, [R1+0x24] ;  /* 0x0000240001177983 */ /* 0x000f680000100800 */
[----:B-1----:R-:W5:Y:S01]  /*8830*/  LDL R83, [R1+0x2c] ;  /* 0x00002c0001537983 */ /* 0x002f620000100800 */
[----:B------:R-:W-:Y:S01]  /*8840*/  FMUL.FTZ R135, R13, R135 ;  /* 0x000000870d877220 */ /* 0x000fe20000410000 */
[----:B------:R-:W-:Y:S01]  /*8850*/  HFMA2.MMA R13, -RZ, RZ, 0, 0 ;  /* 0x00000000ff0d7435 */ /* 0x000fe200000001ff */
[----:B------:R-:W-:Y:S01]  /*8860*/  FMUL.FTZ R136, R4, R136 ;  /* 0x0000008804887220 */ /* 0x000fe20000410000 */
[----:B------:R-:W-:Y:S01]  /*8870*/  MOV R12, R95 ;  /* 0x0000005f000c7202 */ /* 0x000fe20000000f00 */
[----:B------:R-:W-:Y:S01]  /*8880*/  UIMAD UR34, UR13, UR34, URZ ;  /* 0x000000220d2272a4 */ /* 0x000fe2000f8e023f */
[----:B------:R-:W-:-:S03]  /*8890*/  IMAD.U32 R4, RZ, RZ, UR12 ;  /* 0x0000000cff047e24 */ /* 0x000fc6000f8e00ff */
[----:B------:R-:W-:Y:S01]  /*88a0*/  UIMAD UR34, UR12, UR35, UR34 ;  /* 0x000000230c2272a4 */ /* 0x000fe2000f8e0222 */
[----:B------:R-:W-:Y:S02]  /*88b0*/  MOV R6, UR12 ;  /* 0x0000000c00067c02 */ /* 0x000fe40008000f00 */
[----:B------:R-:W-:-:S04]  /*88c0*/  IMAD.WIDE.U32 R4, R4, c[0x0][0x298], R12 ;  /* 0x0000a60004047a25 */ /* 0x000fc800078e000c */
[----:B------:R-:W-:Y:S01]  /*88d0*/  FFMA.FTZ R44, R58, R44, R7 ;  /* 0x0000002c3a2c7223 */ /* 0x000fe20000010007 */
[----:B------:R-:W-:Y:S01]  /*88e0*/  IADD3 R5, R5, UR34, RZ ;  /* 0x0000002205057c10 */ /* 0x000fe2000fffe0ff */
[----:B------:R-:W-:Y:S01]  /*88f0*/  ULDC.64 UR34, c[0x0][0x2a0] ;  /* 0x0000a80000227ab9 */ /* 0x000fe20000000a00 */
[----:B------:R-:W-:Y:S01]  /*8900*/  IMAD.WIDE.U32 R6, R6, c[0x0][0x2b8], R12 ;  /* 0x0000ae0006067a25 */ /* 0x000fe200078e000c */
[----:B------:R-:W-:Y:S01]  /*8910*/  MOV R12, UR14 ;  /* 0x0000000e000c7c02 */ /* 0x000fe20008000f00 */
[----:B------:R-:W-:Y:S02]  /*8920*/  UIMAD UR34, UR15, UR34, URZ ;  /* 0x000000220f2272a4 */ /* 0x000fe4000f8e023f */
[----:B------:R-:W-:Y:S02]  /*8930*/  UIMAD UR36, UR13, UR36, URZ ;  /* 0x000000240d2472a4 */ /* 0x000fe4000f8e023f */
[----:B------:R-:W-:Y:S01]  /*8940*/  UIMAD UR34, UR14, UR35, UR34 ;  /* 0x000000230e2272a4 */ /* 0x000fe2000f8e0222 */
[----:B------:R-:W-:Y:S01]  /*8950*/  IMAD.WIDE.U32 R4, R12, c[0x0][0x2a0], R4 ;  /* 0x0000a8000c047a25 */ /* 0x000fe200078e0004 */
[----:B------:R-:W-:-:S03]  /*8960*/  UIMAD UR36, UR12, UR37, UR36 ;  /* 0x000000250c2472a4 */ /* 0x000fc6000f8e0224 */
[----:B------:R-:W-:Y:S01]  /*8970*/  FMUL.FTZ R131, R111, R131 ;  /* 0x000000836f837220 */ /* 0x000fe20000410000 */
[----:B------:R-:W-:Y:S02]  /*8980*/  IADD3 R111, R5, UR34, RZ ;  /* 0x00000022056f7c10 */ /* 0x000fe4000fffe0ff */
[----:B------:R-:W-:Y:S02]  /*8990*/  IADD3 R12, P0, R4, UR27, RZ ;  /* 0x0000001b040c7c10 */ /* 0x000fe4000ff1e0ff */
[----:B------:R-:W-:Y:S01]  /*89a0*/  IADD3 R7, R7, UR36, RZ ;  /* 0x0000002407077c10 */ /* 0x000fe2000fffe0ff */
[----:B------:R-:W-:Y:S01]  /*89b0*/  ULDC.64 UR36, c[0x0][0x2c0] ;  /* 0x0000b00000247ab9 */ /* 0x000fe20000000a00 */
[----:B------:R-:W-:Y:S01]  /*89c0*/  IADD3.X R13, R111, UR28, RZ, P0, !PT ;  /* 0x0000001c6f0d7c10 */ /* 0x000fe200087fe4ff */
[----:B------:R-:W-:Y:S01]  /*89d0*/  UIMAD UR36, UR15, UR36, URZ ;  /* 0x000000240f2472a4 */ /* 0x000fe2000f8e023f */
[----:B------:R-:W-:Y:S02]  /*89e0*/  FMUL.FTZ R132, R110, R132 ;  /* 0x000000846e847220 */ /* 0x000fe40000410000 */
[----:B------:R-:W-:Y:S01]  /*89f0*/  FMUL.FTZ R133, R85, R133 ;  /* 0x0000008555857220 */ /* 0x000fe20000410000 */
[----:B------:R-:W-:Y:S01]  /*8a00*/  UIMAD UR36, UR14, UR37, UR36 ;  /* 0x000000250e2472a4 */ /* 0x000fe2000f8e0224 */
[----:B------:R-:W-:Y:S01]  /*8a10*/  STS [R11.X4+0x6310], R130 ;  /* 0x006310820b007388 */ /* 0x000fe20000004800 */
[----:B------:R-:W-:Y:S03]  /*8a20*/  BSSY B0, `(.L_x_992) ;  /* 0x0000034000007945 */ /* 0x000fe60003800000 */
[----:B------:R-:W-:Y:S01]  /*8a30*/  STS [R11.X4+0x6314], R131 ;  /* 0x006314830b007388 */ /* 0x000fe20000004800 */
[----:B------:R-:W-:-:S03]  /*8a40*/  FMUL.FTZ R38, R38, R45 ;  /* 0x0000002d26267220 */ /* 0x000fc60000410000 */
[----:B------:R-:W-:Y:S04]  /*8a50*/  STS [R11.X4+0x6318], R132 ;  /* 0x006318840b007388 */ /* 0x000fe80000004800 */
[----:B------:R-:W-:Y:S04]  /*8a60*/  STS [R11.X4+0x631c], R133 ;  /* 0x00631c850b007388 */ /* 0x000fe80000004800 */
[----:B------:R-:W-:Y:S04]  /*8a70*/  STS [R11.X4+0x6320], R134 ;  /* 0x006320860b007388 */ /* 0x000fe80000004800 */
[----:B------:R-:W-:Y:S04]  /*8a80*/  STS [R11.X4+0x6324], R135 ;  /* 0x006324870b007388 */ /* 0x000fe80000004800 */
[----:B------:R-:W-:Y:S01]  /*8a90*/  STS [R11.X4+0x6328], R136 ;  /* 0x006328880b007388 */ /* 0x000fe20000004800 */
[----:B------:R-:W-:-:S02]  /*8aa0*/  FMUL.FTZ R100, R100, UR43 ;  /* 0x0000002b64647c20 */ /* 0x000fc40008410000 */
[----:B------:R-:W-:Y:S02]  /*8ab0*/  FMUL.FTZ R45, R45, UR43 ;  /* 0x0000002b2d2d7c20 */ /* 0x000fe40008410000 */
[----:B------:R-:W-:Y:S02]  /*8ac0*/  FMUL.FTZ R85, R48, UR43 ;  /* 0x0000002b30557c20 */ /* 0x000fe40008410000 */
[----:B----4-:R-:W-:-:S05]  /*8ad0*/  FMUL.FTZ R137, R84, R137 ;  /* 0x0000008954897220 */ /* 0x010fca0000410000 */
[----:B------:R-:W-:Y:S01]  /*8ae0*/  STS [R11.X4+0x632c], R137 ;  /* 0x00632c890b007388 */ /* 0x000fe20000004800 */
[----:B------:R-:W-:Y:S02]  /*8af0*/  FMUL.FTZ R84, R47, UR43 ;  /* 0x0000002b2f547c20 */ /* 0x000fe40008410000 */
[----:B--2---:R-:W-:Y:S02]  /*8b00*/  FMUL.FTZ R138, R10, R138 ;  /* 0x0000008a0a8a7220 */ /* 0x004fe40000410000 */
[----:B------:R-:W-:-:S04]  /*8b10*/  IMAD.U32 R10, RZ, RZ, UR14 ;  /* 0x0000000eff0a7e24 */ /* 0x000fc8000f8e00ff */
[----:B------:R-:W-:Y:S01]  /*8b20*/  IMAD.WIDE.U32 R6, R10, c[0x0][0x2c0], R6 ;  /* 0x0000b0000a067a25 */ /* 0x000fe200078e0006 */
[----:B------:R-:W-:Y:S04]  /*8b30*/  STS [R11.X4+0x6330], R138 ;  /* 0x0063308a0b007388 */ /* 0x000fe80000004800 */
[----:B------:R-:W-:Y:S02]  /*8b40*/  IADD3 R110, R7, UR36, RZ ;  /* 0x00000024076e7c10 */ /* 0x000fe4000fffe0ff */
[----:B------:R-:W-:Y:S01]  /*8b50*/  IADD3 R10, P1, R6, UR27, RZ ;  /* 0x0000001b060a7c10 */ /* 0x000fe2000ff3e0ff */
[----:B---3--:R-:W-:Y:S01]  /*8b60*/  FMUL.FTZ R140, R82, R140 ;  /* 0x0000008c528c7220 */ /* 0x008fe20000410000 */
[----:B------:R-:W-:-:S04]  /*8b70*/  MOV R82, UR27 ;  /* 0x0000001b00527c02 */ /* 0x000fc80008000f00 */
[----:B------:R-:W-:-:S04]  /*8b80*/  IADD3 R82, -R82, c[0x0][0x168], -R95 ;  /* 0x00005a0052527a10 */ /* 0x000fc80007ffe95f */
[----:B------:R-:W-:Y:S01]  /*8b90*/  ISETP.GE.AND P0, PT, R82, 0x1, PT ;  /* 0x000000015200780c */ /* 0x000fe20003f06270 */
[----:B-----5:R-:W-:Y:S02]  /*8ba0*/  FMUL.FTZ R141, R23, R141 ;  /* 0x0000008d178d7220 */ /* 0x020fe40000410000 */
[----:B------:R-:W-:Y:S01]  /*8bb0*/  FMUL.FTZ R139, R83, R139 ;  /* 0x0000008b538b7220 */ /* 0x000fe20000410000 */
[----:B------:R-:W-:Y:S04]  /*8bc0*/  STS [R11.X4+0x6338], R140 ;  /* 0x0063388c0b007388 */ /* 0x000fe80000004800 */
[----:B------:R-:W-:Y:S04]  /*8bd0*/  STS [R11.X4+0x6334], R139 ;  /* 0x0063348b0b007388 */ /* 0x000fe80000004800 */
[----:B------:R1:W-:Y:S01]  /*8be0*/  STS [R11.X4+0x633c], R141 ;  /* 0x00633c8d0b007388 */ /* 0x0003e20000004800 */
[----:B------:R-:W-:Y:S01]  /*8bf0*/  FMUL.FTZ R83, R46, UR43 ;  /* 0x0000002b2e537c20 */ /* 0x000fe20008410000 */
[----:B-1----:R-:W-:-:S02]  /*8c00*/  IADD3.X R11, R110, UR28, RZ, P1, !PT ;  /* 0x0000001c6e0b7c10 */ /* 0x002fc40008ffe4ff */
[----:B------:R-:W-:Y:S06]  /*8c10*/  BAR.SYNC.DEFER_BLOCKING 0x0 ;  /* 0x0000000000007b1d */ /* 0x000fec0000010000 */
[----:B------:R-:W-:Y:S05]  /*8c20*/  @!P0 BRA `(.L_x_993) ;  /* 0x0000013000008947 */ /* 0x000fea0003800000 */
[----:B0-----:R0:W1:Y:S01]  /*8c30*/  LDS R126, [R22.X4+0x6300] ;  /* 0x00630000167e7984 */ /* 0x0010620000004800 */
        /* <DEDUP_REMOVED lines=18> */
.L_x_993:
[----:B0-----:R-:W-:Y:S05]  /*8d60*/  BSYNC B0 ;  /* 0x0000000000007941 */ /* 0x001fea0003800000 */
.L_x_992:
[----:B------:R-:W0:Y:S01]  /*8d70*/  LDS R81, [R81.X4+0x6500] ;  /* 0x0065000051517984 */ /* 0x000e220000004800 */
[C---:B------:R-:W-:Y:S01]  /*8d80*/  LEA R10, P0, R4.reuse, c[0x0][0x318], 0x2 ;  /* 0x0000c600040a7a11 */ /* 0x040fe200078010ff */
[----:B------:R-:W-:Y:S01]  /*8d90*/  ULDC UR34, c[0x0][0x174] ;  /* 0x00005d0000227ab9 */ /* 0x000fe20000000800 */
[----:B------:R-:W-:Y:S01]  /*8da0*/  BSSY B0, `(.L_x_994) ;  /* 0x000001c000007945 */ /* 0x000fe20003800000 */
[----:B------:R-:W-:Y:S01]  /*8db0*/  UIADD3 UR34, UR6, -UR34, URZ ;  /* 0x8000002206227290 */ /* 0x000fe2000fffe03f */
[----:B------:R-:W-:Y:S01]  /*8dc0*/  LEA.HI.X R11, R4, c[0x0][0x31c], R111, 0x2, P0 ;  /* 0x0000c700040b7a11 */ /* 0x000fe200000f146f */
[----:B------:R-:W-:Y:S01]  /*8dd0*/  USHF.L.U64.HI UR42, UR8, 0x2, UR9 ;  /* 0x00000002082a7899 */ /* 0x000fe20008010209 */
[C---:B------:R-:W-:Y:S01]  /*8de0*/  LEA R4, P0, R6.reuse, c[0x0][0x320], 0x2 ;  /* 0x0000c80006047a11 */ /* 0x040fe200078010ff */
[----:B------:R-:W-:Y:S02]  /*8df0*/  UIMAD UR43, UR34, -0x800, URZ ;  /* 0xfffff800222b78a4 */ /* 0x000fe4000f8e023f */
[----:B------:R-:W-:Y:S01]  /*8e00*/  ULDC.64 UR36, c[0x0][0x2d0] ;  /* 0x0000b40000247ab9 */ /* 0x000fe20000000a00 */
[----:B------:R-:W-:Y:S01]  /*8e10*/  LEA.HI.X R5, R6, c[0x0][0x324], R110, 0x2, P0 ;  /* 0x0000c90006057a11 */ /* 0x000fe200000f146e */
[----:B------:R-:W-:Y:S01]  /*8e20*/  ULDC.64 UR34, c[0x0][0x2b0] ;  /* 0x0000ac0000227ab9 */ /* 0x000fe20000000a00 */
[----:B------:R-:W-:Y:S01]  /*8e30*/  ISETP.GE.AND P0, PT, R82, 0x81, PT ;  /* 0x000000815200780c */ /* 0x000fe20003f06270 */
[----:B------:R-:W-:Y:S01]  /*8e40*/  USHF.L.U32 UR46, UR8, 0x2, URZ ;  /* 0x00000002082e7899 */ /* 0x000fe2000800063f */
[----:B------:R-:W-:Y:S01]  /*8e50*/  MOV R12, UR43 ;  /* 0x0000002b000c7c02 */ /* 0x000fe20008000f00 */
[----:B------:R-:W-:Y:S01]  /*8e60*/  UIMAD UR34, UR42, UR34, URZ ;  /* 0x000000222a2272a4 */ /* 0x000fe2000f8e023f */
[----:B------:R-:W-:Y:S01]  /*8e70*/  IMAD.U32 R6, RZ, RZ, UR43 ;  /* 0x0000002bff067e24 */ /* 0x000fe2000f8e00ff */
[----:B------:R-:W-:-:S02]  /*8e80*/  UIMAD UR36, UR42, UR36, URZ ;  /* 0x000000242a2472a4 */ /* 0x000fc4000f8e023f */
[----:B------:R-:W-:Y:S01]  /*8e90*/  UIMAD UR34, UR46, UR35, UR34 ;  /* 0x000000232e2272a4 */ /* 0x000fe2000f8e0222 */
[----:B------:R-:W-:Y:S01]  /*8ea0*/  IMAD.WIDE R12, R12, 0x4, R10 ;  /* 0x000000040c0c7825 */ /* 0x000fe200078e020a */
[----:B------:R-:W-:-:S03]  /*8eb0*/  UIMAD UR36, UR46, UR37, UR36 ;  /* 0x000000252e2472a4 */ /* 0x000fc6000f8e0224 */
[----:B------:R-:W-:Y:S01]  /*8ec0*/  IMAD.WIDE R6, R6, 0x4, R4 ;  /* 0x0000000406067825 */ /* 0x000fe200078e0204 */
[----:B------:R-:W-:Y:S05]  /*8ed0*/  @!P0 BRA `(.L_x_995) ;  /* 0x0000008000008947 */ /* 0x000fea0003800000 */
[----:B------:R-:W-:-:S05]  /*8ee0*/  MOV R22, UR46 ;  /* 0x0000002e00167c02 */ /* 0x000fca0008000f00 */
[----:B------:R-:W-:-:S05]  /*8ef0*/  IMAD.WIDE.U32 R12, R22, c[0x0][0x2b0], R12 ;  /* 0x0000ac00160c7a25 */ /* 0x000fca00078e000c */
[----:B------:R-:W-:-:S05]  /*8f00*/  IADD3 R13, R13, UR34, RZ ;  /* 0x000000220d0d7c10 */ /* 0x000fca000fffe0ff */
[----:B------:R1:W-:Y:S02]  /*8f10*/  RED.E.ADD.F32.FTZ.RN.STRONG.GPU [R12.64+-0x1e00], R80 ;  /* 0xffe200500c00798e */ /* 0x0003e4000c10e7a8 */
[----:B-1----:R-:W-:-:S05]  /*8f20*/  MOV R12, UR46 ;  /* 0x0000002e000c7c02 */ /* 0x002fca0008000f00 */
[----:B------:R-:W-:-:S05]  /*8f30*/  IMAD.WIDE.U32 R6, R12, c[0x0][0x2d0], R6 ;  /* 0x0000b4000c067a25 */ /* 0x000fca00078e0006 */
[----:B------:R-:W-:-:S05]  /*8f40*/  IADD3 R7, R7, UR36, RZ ;  /* 0x0000002407077c10 */ /* 0x000fca000fffe0ff */
[----:B0-----:R0:W-:Y:S02]  /*8f50*/  RED.E.ADD.F32.FTZ.RN.STRONG.GPU [R6.64+-0x1e00], R81 ;  /* 0xffe200510600798e */ /* 0x0011e4000c10e7a8 */
.L_x_995:
[----:B------:R-:W-:Y:S05]  /*8f60*/  BSYNC B0 ;  /* 0x0000000000007941 */ /* 0x000fea0003800000 */
.L_x_994:
[----:B------:R-:W1:Y:S01]  /*8f70*/  LDS R109, [R109.X4+0x6700] ;  /* 0x006700006d6d7984 */ /* 0x000e620000004800 */
[----:B------:R-:W-:Y:S01]  /*8f80*/  USHF.L.U32 UR35, UR29, 0x2, URZ ;  /* 0x000000021d237899 */ /* 0x000fe2000800063f */
[C---:B------:R-:W-:Y:S01]  /*8f90*/  ISETP.GE.AND P6, PT, R82.reuse, 0x101, PT ;  /* 0x000001015200780c */ /* 0x040fe20003fc6270 */
[----:B------:R-:W-:Y:S01]  /*8fa0*/  USHF.L.U64.HI UR37, UR29, 0x2, UR38 ;  /* 0x000000021d257899 */ /* 0x000fe20008010226 */
[----:B------:R-:W-:Y:S01]  /*8fb0*/  BSSY B0, `(.L_x_996) ;  /* 0x0000015000007945 */ /* 0x000fe20003800000 */
[----:B------:R-:W-:Y:S01]  /*8fc0*/  FADD.FTZ R9, R9, R14 ;  /* 0x0000000e09097221 */ /* 0x000fe20000010000 */
[----:B------:R-:W-:Y:S02]  /*8fd0*/  ISETP.GE.AND P2, PT, R82, 0x281, PT ;  /* 0x000002815200780c */ /* 0x000fe40003f46270 */
[----:B0-----:R-:W-:Y:S02]  /*8fe0*/  IADD3 R6, P0, R10, UR35, RZ ;  /* 0x000000230a067c10 */ /* 0x001fe4000ff1e0ff */
[----:B------:R-:W-:-:S02]  /*8ff0*/  IADD3 R4, P1, R4, UR35, RZ ;  /* 0x0000002304047c10 */ /* 0x000fc4000ff3e0ff */
[----:B------:R-:W-:Y:S02]  /*9000*/  IADD3.X R7, R11, UR37, RZ, P0, !PT ;  /* 0x000000250b077c10 */ /* 0x000fe400087fe4ff */
[----:B------:R-:W-:Y:S02]  /*9010*/  MOV R10, UR46 ;  /* 0x0000002e000a7c02 */ /* 0x000fe40008000f00 */
[----:B------:R-:W-:Y:S02]  /*9020*/  IADD3.X R5, R5, UR37, RZ, P1, !PT ;  /* 0x0000002505057c10 */ /* 0x000fe40008ffe4ff */
[----:B------:R-:W-:Y:S01]  /*9030*/  MOV R11, UR46 ;  /* 0x0000002e000b7c02 */ /* 0x000fe20008000f00 */
[----:B------:R-:W-:Y:S01]  /*9040*/  IMAD.WIDE.U32 R6, R10, c[0x0][0x2b0], R6 ;  /* 0x0000ac000a067a25 */ /* 0x000fe200078e0006 */
[C---:B------:R-:W-:Y:S02]  /*9050*/  ISETP.GE.AND P0, PT, R82.reuse, 0x181, PT ;  /* 0x000001815200780c */ /* 0x040fe40003f06270 */
[----:B------:R-:W-:Y:S01]  /*9060*/  ISETP.GE.AND P1, PT, R82, 0x201, PT ;  /* 0x000002015200780c */ /* 0x000fe20003f26270 */
[----:B------:R-:W-:Y:S01]  /*9070*/  IMAD.WIDE.U32 R4, R11, c[0x0][0x2d0], R4 ;  /* 0x0000b4000b047a25 */ /* 0x000fe200078e0004 */
[----:B------:R-:W-:-:S02]  /*9080*/  IADD3 R7, R7, UR34, RZ ;  /* 0x0000002207077c10 */ /* 0x000fc4000fffe0ff */
[C---:B------:R-:W-:Y:S02]  /*9090*/  ISETP.GE.AND P3, PT, R82.reuse, 0x301, PT ;  /* 0x000003015200780c */ /* 0x040fe40003f66270 */
[----:B------:R-:W-:Y:S02]  /*90a0*/  IADD3 R5, R5, UR36, RZ ;  /* 0x0000002405057c10 */ /* 0x000fe4000fffe0ff */
[C---:B------:R-:W-:Y:S02]  /*90b0*/  ISETP.GE.AND P4, PT, R82.reuse, 0x381, PT ;  /* 0x000003815200780c */ /* 0x040fe40003f86270 */
[----:B------:R-:W-:Y:S01]  /*90c0*/  ISETP.GE.AND P5, PT, R82, 0x401, PT ;  /* 0x000004015200780c */ /* 0x000fe20003fa6270 */
[----:B------:R-:W-:Y:S07]  /*90d0*/  @!P6 BRA `(.L_x_997) ;  /* 0x000000200000e947 */ /* 0x000fee0003800000 */
[----:B------:R0:W-:Y:S04]  /*90e0*/  RED.E.ADD.F32.FTZ.RN.STRONG.GPU [R6.64+-0x1c00], R24 ;  /* 0xffe400180600798e */ /* 0x0001e8000c10e7a8 */
[----:B-1----:R0:W-:Y:S02]  /*90f0*/  RED.E.ADD.F32.FTZ.RN.STRONG.GPU [R4.64+-0x1c00], R109 ;  /* 0xffe4006d0400798e */ /* 0x0021e4000c10e7a8 */
.L_x_997:
[----:B------:R-:W-:Y:S05]  /*9100*/  BSYNC B0 ;  /* 0x0000000000007941 */ /* 0x000fea0003800000 */
.L_x_996:
[----:B------:R-:W2:Y:S01]  /*9110*/  LDS R108, [R108.X4+0x6900] ;  /* 0x006900006c6c7984 */ /* 0x000ea20000004800 */
[----:B------:R-:W-:Y:S01]  /*9120*/  BSSY B0, `(.L_x_998) ;  /* 0x0000004000007945 */ /* 0x000fe20003800000 */
[----:B------:R-:W-:Y:S05]  /*9130*/  @!P0 BRA `(.L_x_999) ;  /* 0x0000002000008947 */ /* 0x000fea0003800000 */
[----:B------:R3:W-:Y:S04]  /*9140*/  RED.E.ADD.F32.FTZ.RN.STRONG.GPU [R6.64+-0x1a00], R25 ;  /* 0xffe600190600798e */ /* 0x0007e8000c10e7a8 */
[----:B--2---:R3:W-:Y:S02]  /*9150*/  RED.E.ADD.F32.FTZ.RN.STRONG.GPU [R4.64+-0x1a00], R108 ;  /* 0xffe6006c0400798e */ /* 0x0047e4000c10e7a8 */
.L_x_999:
[----:B------:R-:W-:Y:S05]  /*9160*/  BSYNC B0 ;  /* 0x0000000000007941 */ /* 0x000fea0003800000 */
.L_x_998:
[----:B------:R-:W4:Y:S01]  /*9170*/  LDS R107, [R107.X4+0x6b00] ;  /* 0x006b00006b6b7984 */ /* 0x000f220000004800 */
[----:B------:R-:W-:Y:S01]  /*9180*/  BSSY B0, `(.L_x_1000) ;  /* 0x0000004000007945 */ /* 0x000fe20003800000 */
[----:B------:R-:W-:Y:S05]  /*9190*/  @!P1 BRA `(.L_x_1001) ;  /* 0x0000002000009947 */ /* 0x000fea0003800000 */
[----:B------:R0:W-:Y:S04]  /*91a0*/  RED.E.ADD.F32.FTZ.RN.STRONG.GPU [R6.64+-0x1800], R26 ;  /* 0xffe8001a0600798e */ /* 0x0001e8000c10e7a8 */
[----:B----4-:R0:W-:Y:S02]  /*91b0*/  RED.E.ADD.F32.FTZ.RN.STRONG.GPU [R4.64+-0x1800], R107 ;  /* 0xffe8006b0400798e */ /* 0x0101e4000c10e7a8 */
.L_x_1001:
[----:B------:R-:W-:Y:S05]  /*91c0*/  BSYNC B0 ;  /* 0x0000000000007941 */ /* 0x000fea0003800000 */
.L_x_1000:
[----:B------:R-:W0:Y:S01]  /*91d0*/  LDS R106, [R106.X4+0x6d00] ;  /* 0x006d00006a6a7984 */ /* 0x000e220000004800 */
[----:B------:R-:W-:Y:S01]  /*91e0*/  BSSY B0, `(.L_x_1002) ;  /* 0x0000004000007945 */ /* 0x000fe20003800000 */
[----:B------:R-:W-:Y:S05]  /*91f0*/  @!P2 BRA `(.L_x_1003) ;  /* 0x000000200000a947 */ /* 0x000fea0003800000 */
[----:B------:R3:W-:Y:S04]  /*9200*/  RED.E.ADD.F32.FTZ.RN.STRONG.GPU [R6.64+-0x1600], R27 ;  /* 0xffea001b0600798e */ /* 0x0007e8000c10e7a8 */
[----:B0-----:R3:W-:Y:S02]  /*9210*/  RED.E.ADD.F32.FTZ.RN.STRONG.GPU [R4.64+-0x1600], R106 ;  /* 0xffea006a0400798e */ /* 0x0017e4000c10e7a8 */
.L_x_1003:
[----:B------:R-:W-:Y:S05]  /*9220*/  BSYNC B0 ;  /* 0x0000000000007941 */ /* 0x000fea0003800000 */
.L_x_1002:
[----:B------:R-:W3:Y:S01]  /*9230*/  LDS R105, [R105.X4+0x6f00] ;  /* 0x006f000069697984 */ /* 0x000ee20000004800 */
[----:B------:R-:W-:Y:S01]  /*9240*/  BSSY B0, `(.L_x_1004) ;  /* 0x0000004000007945 */ /* 0x000fe20003800000 */
[----:B------:R-:W-:Y:S05]  /*9250*/  @!P3 BRA `(.L_x_1005) ;  /* 0x000000200000b947 */ /* 0x000fea0003800000 */
[----:B------:R4:W-:Y:S04]  /*9260*/  RED.E.ADD.F32.FTZ.RN.STRONG.GPU [R6.64+-0x1400], R28 ;  /* 0xffec001c0600798e */ /* 0x0009e8000c10e7a8 */
[----:B---3--:R4:W-:Y:S02]  /*9270*/  RED.E.ADD.F32.FTZ.RN.STRONG.GPU [R4.64+-0x1400], R105 ;  /* 0xffec00690400798e */ /* 0x0089e4000c10e7a8 */
.L_x_1005:
[----:B------:R-:W-:Y:S05]  /*9280*/  BSYNC B0 ;  /* 0x0000000000007941 */ /* 0x000fea0003800000 */
.L_x_1004:
[----:B------:R-:W4:Y:S01]  /*9290*/  LDS R104, [R104.X4+0x7100] ;  /* 0x0071000068687984 */ /* 0x000f220000004800 */
[----:B------:R-:W-:Y:S01]  /*92a0*/  BSSY B0, `(.L_x_1006) ;  /* 0x0000004000007945 */ /* 0x000fe20003800000 */
[----:B------:R-:W-:Y:S05]  /*92b0*/  @!P4 BRA `(.L_x_1007) ;  /* 0x000000200000c947 */ /* 0x000fea0003800000 */
[----:B------:R4:W-:Y:S04]  /*92c0*/  RED.E.ADD.F32.FTZ.RN.STRONG.GPU [R6.64+-0x1200], R29 ;  /* 0xffee001d0600798e */ /* 0x0009e8000c10e7a8 */
[----:B----4-:R4:W-:Y:S02]  /*92d0*/  RED.E.ADD.F32.FTZ.RN.STRONG.GPU [R4.64+-0x1200], R104 ;  /* 0xffee00680400798e */ /* 0x0109e4000c10e7a8 */
.L_x_1007:
[----:B------:R-:W-:Y:S05]  /*92e0*/  BSYNC B0 ;  /* 0x0000000000007941 */ /* 0x000fea0003800000 */
.L_x_1006:
[----:B------:R-:W4:Y:S01]  /*92f0*/  LDS R103, [R103.X4+0x7300] ;  /* 0x0073000067677984 */ /* 0x000f220000004800 */
[----:B------:R-:W-:Y:S01]  /*9300*/  BSSY B0, `(.L_x_1008) ;  /* 0x0000004000007945 */ /* 0x000fe20003800000 */
[----:B------:R-:W-:Y:S05]  /*9310*/  @!P5 BRA `(.L_x_1009) ;  /* 0x000000200000d947 */ /* 0x000fea0003800000 */
[----:B------:R4:W-:Y:S04]  /*9320*/  RED.E.ADD.F32.FTZ.RN.STRONG.GPU [R6.64+-0x1000], R30 ;  /* 0xfff0001e0600798e */ /* 0x0009e8000c10e7a8 */
[----:B----4-:R4:W-:Y:S02]  /*9330*/  RED.E.ADD.F32.FTZ.RN.STRONG.GPU [R4.64+-0x1000], R103 ;  /* 0xfff000670400798e */ /* 0x0109e4000c10e7a8 */
.L_x_1009:
[----:B------:R-:W-:Y:S05]  /*9340*/  BSYNC B0 ;  /* 0x0000000000007941 */ /* 0x000fea0003800000 */
.L_x_1008:
        /* <DEDUP_REMOVED lines=12> */
.L_x_1011:
[----:B------:R-:W-:Y:S05]  /*9410*/  BSYNC B0 ;  /* 0x0000000000007941 */ /* 0x000fea0003800000 */
.L_x_1010:
[----:B------:R-:W4:Y:S01]  /*9420*/  LDS R101, [R101.X4+0x7700] ;  /* 0x0077000065657984 */ /* 0x000f220000004800 */
[----:B------:R-:W-:Y:S01]  /*9430*/  BSSY B0, `(.L_x_1012) ;  /* 0x0000004000007945 */ /* 0x000fe20003800000 */
[----:B------:R-:W-:Y:S05]  /*9440*/  @!P0 BRA `(.L_x_1013) ;  /* 0x0000002000008947 */ /* 0x000fea0003800000 */
[----:B------:R4:W-:Y:S04]  /*9450*/  RED.E.ADD.F32.FTZ.RN.STRONG.GPU [R6.64+-0xc00], R32 ;  /* 0xfff400200600798e */ /* 0x0009e8000c10e7a8 */
[----:B----4-:R4:W-:Y:S02]  /*9460*/  RED.E.ADD.F32.FTZ.RN.STRONG.GPU [R4.64+-0xc00], R101 ;  /* 0xfff400650400798e */ /* 0x0109e4000c10e7a8 */
.L_x_1013:
[----:B------:R-:W-:Y:S05]  /*9470*/  BSYNC B0 ;  /* 0x0000000000007941 */ /* 0x000fea0003800000 */
.L_x_1012:
[----:B------:R-:W4:Y:S01]  /*9480*/  LDS R99, [R99.X4+0x7900] ;  /* 0x0079000063637984 */ /* 0x000f220000004800 */
[----:B------:R-:W-:Y:S01]  /*9490*/  BSSY B0, `(.L_x_1014) ;  /* 0x0000004000007945 */ /* 0x000fe20003800000 */
[----:B------:R-:W-:Y:S05]  /*94a0*/  @!P1 BRA `(.L_x_1015) ;  /* 0x0000002000009947 */ /* 0x000fea0003800000 */
[----:B------:R4:W-:Y:S04]  /*94b0*/  RED.E.ADD.F32.FTZ.RN.STRONG.GPU [R6.64+-0xa00], R33 ;  /* 0xfff600210600798e */ /* 0x0009e8000c10e7a8 */
[----:B----4-:R4:W-:Y:S02]  /*94c0*/  RED.E.ADD.F32.FTZ.RN.STRONG.GPU [R4.64+-0xa00], R99 ;  /* 0xfff600630400798e */ /* 0x0109e4000c10e7a8 */
.L_x_1015:
[----:B------:R-:W-:Y:S05]  /*94d0*/  BSYNC B0 ;  /* 0x0000000000007941 */ /* 0x000fea0003800000 */
.L_x_1014:
[----:B------:R-:W4:Y:S01]  /*94e0*/  LDS R97, [R97.X4+0x7b00] ;  /* 0x007b000061617984 */ /* 0x000f220000004800 */
[----:B------:R-:W-:Y:S01]  /*94f0*/  BSSY B0, `(.L_x_1016) ;  /* 0x0000004000007945 */ /* 0x000fe20003800000 */
[----:B------:R-:W-:Y:S05]  /*9500*/  @!P2 BRA `(.L_x_1017) ;  /* 0x000000200000a947 */ /* 0x000fea0003800000 */
[----:B------:R4:W-:Y:S04]  /*9510*/  RED.E.ADD.F32.FTZ.RN.STRONG.GPU [R6.64+-0x800], R34 ;  /* 0xfff800220600798e */ /* 0x0009e8000c10e7a8 */
[----:B----4-:R4:W-:Y:S02]  /*9520*/  RED.E.ADD.F32.FTZ.RN.STRONG.GPU [R4.64+-0x800], R97 ;  /* 0xfff800610400798e */ /* 0x0109e4000c10e7a8 */
.L_x_1017:
[----:B------:R-:W-:Y:S05]  /*9530*/  BSYNC B0 ;  /* 0x0000000000007941 */ /* 0x000fea0003800000 */
.L_x_1016:
[----:B------:R-:W4:Y:S01]  /*9540*/  LDS R96, [R96.X4+0x7d00] ;  /* 0x007d000060607984 */ /* 0x000f220000004800 */
[----:B------:R-:W-:Y:S01]  /*9550*/  BSSY B0, `(.L_x_1018) ;  /* 0x0000004000007945 */ /* 0x000fe20003800000 */
[----:B------:R-:W-:Y:S05]  /*9560*/  @!P3 BRA `(.L_x_1019) ;  /* 0x000000200000b947 */ /* 0x000fea0003800000 */
[----:B------:R4:W-:Y:S04]  /*9570*/  RED.E.ADD.F32.FTZ.RN.STRONG.GPU [R6.64+-0x600], R35 ;  /* 0xfffa00230600798e */ /* 0x0009e8000c10e7a8 */
[----:B----4-:R4:W-:Y:S02]  /*9580*/  RED.E.ADD.F32.FTZ.RN.STRONG.GPU [R4.64+-0x600], R96 ;  /* 0xfffa00600400798e */ /* 0x0109e4000c10e7a8 */
.L_x_1019:
[----:B------:R-:W-:Y:S05]  /*9590*/  BSYNC B0 ;  /* 0x0000000000007941 */ /* 0x000fea0003800000 */
.L_x_1018:
[----:B------:R-:W4:Y:S01]  /*95a0*/  LDS R87, [R87.X4+0x7f00] ;  /* 0x007f000057577984 */ /* 0x000f220000004800 */
[----:B------:R-:W-:Y:S01]  /*95b0*/  BSSY B0, `(.L_x_1020) ;  /* 0x0000004000007945 */ /* 0x000fe20003800000 */
[----:B------:R-:W-:Y:S05]  /*95c0*/  @!P4 BRA `(.L_x_1021) ;  /* 0x000000200000c947 */ /* 0x000fea0003800000 */
[----:B------:R4:W-:Y:S04]  /*95d0*/  RED.E.ADD.F32.FTZ.RN.STRONG.GPU [R6.64+-0x400], R42 ;  /* 0xfffc002a0600798e */ /* 0x0009e8000c10e7a8 */
[----:B----4-:R4:W-:Y:S02]  /*95e0*/  RED.E.ADD.F32.FTZ.RN.STRONG.GPU [R4.64+-0x400], R87 ;  /* 0xfffc00570400798e */ /* 0x0109e4000c10e7a8 */
.L_x_1021:
[----:B------:R-:W-:Y:S05]  /*95f0*/  BSYNC B0 ;  /* 0x0000000000007941 */ /* 0x000fea0003800000 */
.L_x_1020:
[----:B------:R-:W4:Y:S01]  /*9600*/  LDS R86, [R86.X4+0x8100] ;  /* 0x0081000056567984 */ /* 0x000f220000004800 */
[----:B------:R-:W-:Y:S01]  /*9610*/  BSSY B0, `(.L_x_1022) ;  /* 0x0000004000007945 */ /* 0x000fe20003800000 */
[----:B------:R-:W-:Y:S05]  /*9620*/  @!P5 BRA `(.L_x_1023) ;  /* 0x000000200000d947 */ /* 0x000fea0003800000 */
[----:B------:R4:W-:Y:S04]  /*9630*/  RED.E.ADD.F32.FTZ.RN.STRONG.GPU [R6.64+-0x200], R43 ;  /* 0xfffe002b0600798e */ /* 0x0009e8000c10e7a8 */
[----:B----4-:R4:W-:Y:S02]  /*9640*/  RED.E.ADD.F32.FTZ.RN.STRONG.GPU [R4.64+-0x200], R86 ;  /* 0xfffe00560400798e */ /* 0x0109e4000c10e7a8 */
.L_x_1023:
[----:B------:R-:W-:Y:S05]  /*9650*/  BSYNC B0 ;  /* 0x0000000000007941 */ /* 0x000fea0003800000 */
.L_x_1022:
[----:B------:R-:W5:Y:S04]  /*9660*/  LDL.LU R12, [R1] ;  /* 0x00000000010c7983 */ /* 0x000f680000300800 */
[----:B----4-:R-:W4:Y:S04]  /*9670*/  LDL.LU R11, [R1+0x94] ;  /* 0x00009400010b7983 */ /* 0x010f280000300800 */
[----:B---3--:R-:W3:Y:S04]  /*9680*/  LDL.LU R10, [R1+0x98] ;  /* 0x00009800010a7983 */ /* 0x008ee80000300800 */
[----:B0-2---:R-:W2:Y:S04]  /*9690*/  LDL.LU R7, [R1+0x9c] ;  /* 0x00009c0001077983 */ /* 0x005ea80000300800 */
[----:B------:R-:W2:Y:S01]  /*96a0*/  LDL.LU R6, [R1+0xa0] ;  /* 0x0000a00001067983 */ /* 0x000ea20000300800 */
[----:B------:R-:W-:Y:S01]  /*96b0*/  FMUL.FTZ R39, R39, R46 ;  /* 0x0000002e27277220 */ /* 0x000fe20000410000 */
[----:B------:R-:W-:Y:S01]  /*96c0*/  ISETP.NE.AND P2, PT, R95, RZ, PT ;  /* 0x000000ff5f00720c */ /* 0x000fe20003f45270 */
[----:B------:R-:W-:Y:S01]  /*96d0*/  FMUL.FTZ R40, R40, R47 ;  /* 0x0000002f28287220 */ /* 0x000fe20000410000 */
[----:B------:R-:W0:Y:S01]  /*96e0*/  SHFL.DOWN P0, R4, R9, 0x1, 0x1f ;  /* 0x08201f0009047f89 */ /* 0x000e220000000000 */
[----:B------:R-:W-:Y:S01]  /*96f0*/  FMUL.FTZ R41, R41, R48 ;  /* 0x0000003029297220 */ /* 0x000fe20000410000 */
[----:B------:R-:W-:Y:S01]  /*9700*/  BSSY B0, `(.L_x_1024) ;  /* 0x0000039000007945 */ /* 0x000fe20003800000 */
[----:B------:R-:W-:Y:S01]  /*9710*/  FMUL.FTZ R100, R100, R15 ;  /* 0x0000000f64647220 */ /* 0x000fe20000410000 */
[----:B------:R-:W1:Y:S01]  /*9720*/  S2R R13, SR_LANEID ;  /* 0x00000000000d7919 */ /* 0x000e620000000000 */
[----:B------:R-:W-:-:S02]  /*9730*/  FMUL.FTZ R45, R45, R17 ;  /* 0x000000112d2d7220 */ /* 0x000fc40000410000 */
[----:B------:R-:W-:Y:S02]  /*9740*/  FMUL.FTZ R83, R83, R18 ;  /* 0x0000001253537220 */ /* 0x000fe40000410000 */
[----:B------:R-:W-:Y:S02]  /*9750*/  FMUL.FTZ R84, R84, R19 ;  /* 0x0000001354547220 */ /* 0x000fe40000410000 */
[----:B------:R-:W-:Y:S02]  /*9760*/  FMUL.FTZ R85, R85, R20 ;  /* 0x0000001455557220 */ /* 0x000fe40000410000 */
[----:B------:R-:W-:Y:S02]  /*9770*/  FFMA.FTZ R16, R59, R36, R16 ;  /* 0x000000243b107223 */ /* 0x000fe40000010010 */
[----:B------:R-:W-:Y:S02]  /*9780*/  FFMA.FTZ R37, R60, R37, R100 ;  /* 0x000000253c257223 */ /* 0x000fe40000010064 */
[----:B------:R-:W-:-:S02]  /*9790*/  FFMA.FTZ R83, R62, R39, R83 ;  /* 0x000000273e537223 */ /* 0x000fc40000010053 */
[----:B------:R-:W-:Y:S02]  /*97a0*/  FFMA.FTZ R84, R63, R40, R84 ;  /* 0x000000283f547223 */ /* 0x000fe40000010054 */
[----:B------:R-:W-:Y:S02]  /*97b0*/  FFMA.FTZ R85, R64, R41, R85 ;  /* 0x0000002940557223 */ /* 0x000fe40000010055 */
[----:B------:R-:W-:Y:S02]  /*97c0*/  FADD.FTZ R165, R16, R165 ;  /* 0x000000a510a57221 */ /* 0x000fe40000010000 */
[----:B0-----:R-:W-:Y:S02]  /*97d0*/  @P0 FADD R4, R9, R4 ;  /* 0x0000000409040221 */ /* 0x001fe40000000000 */
[----:B------:R-:W-:Y:S02]  /*97e0*/  FADD.FTZ R164, R37, R164 ;  /* 0x000000a425a47221 */ /* 0x000fe40000010000 */
[----:B------:R-:W-:Y:S01]  /*97f0*/  FADD.FTZ R162, R83, R162 ;  /* 0x000000a253a27221 */ /* 0x000fe20000010000 */
[----:B------:R-:W0:Y:S01]  /*9800*/  SHFL.DOWN P0, R5, R4, 0x2, 0x1f ;  /* 0x08401f0004057f89 */ /* 0x000e220000000000 */
[----:B------:R-:W-:-:S02]  /*9810*/  FADD.FTZ R161, R84, R161 ;  /* 0x000000a154a17221 */ /* 0x000fc40000010000 */
[----:B------:R-:W-:Y:S02]  /*9820*/  FADD.FTZ R158, R85, R158 ;  /* 0x0000009e559e7221 */ /* 0x000fe40000010000 */
[----:B0-----:R-:W-:-:S05]  /*9830*/  @P0 FADD R5, R4, R5 ;  /* 0x0000000504050221 */ /* 0x001fca0000000000 */
[----:B------:R-:W0:Y:S02]  /*9840*/  SHFL.DOWN P0, R4, R5, 0x4, 0x1f ;  /* 0x08801f0005047f89 */ /* 0x000e240000000000 */
[----:B0-----:R-:W-:-:S05]  /*9850*/  @P0 FADD R4, R5, R4 ;  /* 0x0000000405040221 */ /* 0x001fca0000000000 */
[----:B------:R-:W0:Y:S02]  /*9860*/  SHFL.DOWN P0, R5, R4, 0x8, 0x1f ;  /* 0x09001f0004057f89 */ /* 0x000e240000000000 */
[----:B0-----:R-:W-:Y:S01]  /*9870*/  @P0 FADD R5, R4, R5 ;  /* 0x0000000504050221 */ /* 0x001fe20000000000 */
[----:B-1----:R-:W-:-:S04]  /*9880*/  ISETP.NE.AND P0, PT, R13, RZ, PT ;  /* 0x000000ff0d00720c */ /* 0x002fc80003f05270 */
[----:B------:R-:W0:Y:S02]  /*9890*/  SHFL.DOWN P1, R4, R5, 0x10, 0x1f ;  /* 0x0a001f0005047f89 */ /* 0x000e240000020000 */
[----:B0-----:R-:W-:Y:S02]  /*98a0*/  @P1 FADD R4, R5, R4 ;  /* 0x0000000405041221 */ /* 0x001fe40000000000 */
[----:B-----5:R-:W-:Y:S02]  /*98b0*/  FADD.FTZ R12, R44, R12 ;  /* 0x0000000c2c0c7221 */ /* 0x020fe40000010000 */
[----:B----4-:R-:W-:-:S03]  /*98c0*/  FFMA.FTZ R11, R38, R8, R11 ;  /* 0x00000008260b7223 */ /* 0x010fc6000001000b */
[----:B------:R-:W-:Y:S01]  /*98d0*/  STL [R1], R12 ;  /* 0x0000000c01007387 */ /* 0x000fe20000100800 */
[----:B------:R-:W-:Y:S02]  /*98e0*/  FFMA.FTZ R38, R61, R38, R45 ;  /* 0x000000263d267223 */ /* 0x000fe4000001002d */
[----:B---3--:R-:W-:Y:S01]  /*98f0*/  FFMA.FTZ R10, R39, R3, R10 ;  /* 0x00000003270a7223 */ /* 0x008fe2000001000a */
[----:B------:R0:W-:Y:S01]  /*9900*/  STL [R1+0x94], R11 ;  /* 0x0000940b01007387 */ /* 0x0001e20000100800 */
[----:B------:R-:W-:Y:S02]  /*9910*/  FADD.FTZ R163, R38, R163 ;  /* 0x000000a326a37221 */ /* 0x000fe40000010000 */
[----:B--2---:R-:W-:Y:S01]  /*9920*/  FFMA.FTZ R7, R40, R2, R7 ;  /* 0x0000000228077223 */ /* 0x004fe20000010007 */
[----:B------:R1:W-:Y:S01]  /*9930*/  STL [R1+0x98], R10 ;  /* 0x0000980a01007387 */ /* 0x0003e20000100800 */
[----:B------:R-:W-:-:S03]  /*9940*/  FFMA.FTZ R6, R41, R0, R6 ;  /* 0x0000000029067223 */ /* 0x000fc60000010006 */
[----:B------:R1:W-:Y:S01]  /*9950*/  STL [R1+0x9c], R7 ;  /* 0x00009c0701007387 */ /* 0x0003e20000100800 */
[----:B0-----:R-:W-:-:S03]  /*9960*/  SHF.R.S32.HI R11, RZ, 0x1f, R95 ;  /* 0x0000001fff0b7819 */ /* 0x001fc6000001145f */
[----:B------:R1:W-:Y:S01]  /*9970*/  STL [R1+0xa0], R6 ;  /* 0x0000a00601007387 */ /* 0x0003e20000100800 */
[----:B------:R-:W-:-:S04]  /*9980*/  LEA.HI R11, R11, R95, RZ, 0x5 ;  /* 0x0000005f0b0b7211 */ /* 0x000fc800078f28ff */
        /* <DEDUP_REMOVED lines=16> */
.L_x_1025:
[----:B-1----:R-:W-:Y:S05]  /*9a90*/  BSYNC B0 ;  /* 0x0000000000007941 */ /* 0x002fea0003800000 */
.L_x_1024:
        /* <DEDUP_REMOVED lines=8> */
.L_x_978:
        /* <DEDUP_REMOVED lines=8> */
[----:B------:R-:W4:Y:S04]  /*9ba0*/  LDL.LU R13, [R1+0x94] ;  /* 0x00009400010d7983 */ /* 0x000f280000300800 */
        /* <DEDUP_REMOVED lines=10> */
[----:B-1----:R-:W4:Y:S04]  /*9c50*/  LDL.LU R2, [R1+0x68] ;  /* 0x0000680001027983 */ /* 0x002f280000300800 */
[----:B------:R-:W4:Y:S04]  /*9c60*/  LDL.LU R0, [R1+0x64] ;  /* 0x0000640001007983 */ /* 0x000f280000300800 */
[----:B------:R0:W5:Y:S01]  /*9c70*/  LDL.64 R44, [R1+0xe8] ;  /* 0x0000e800012c7983 */ /* 0x0001620000100a00 */
[----:B------:R-:W-:-:S06]  /*9c80*/  UIADD3 UR39, -UR27, UR39, URZ ;  /* 0x000000271b277290 */ /* 0x000fcc000fffe13f */
[----:B------:R-:W-:Y:S01]  /*9c90*/  IMAD.U32 R22, RZ, RZ, UR39 ;  /* 0x00000027ff167e24 */ /* 0x000fe2000f8e00ff */
[----:B------:R-:W-:Y:S02]  /*9ca0*/  UIMAD UR7, UR13, UR8, URZ ;  /* 0x000000080d0772a4 */ /* 0x000fe4000f8e023f */
[----:B------:R-:W-:Y:S02]  /*9cb0*/  UIMAD.WIDE.U32 UR34, UR12, UR8, URZ ;  /* 0x000000080c2272a5 */ /* 0x000fe4000f8e003f */
[----:B------:R-:W-:Y:S02]  /*9cc0*/  UIMAD UR28, UR13, UR36, URZ ;  /* 0x000000240d1c72a4 */ /* 0x000fe4000f8e023f */
[----:B------:R-:W-:Y:S01]  /*9cd0*/  UIMAD UR27, UR12, UR9, UR7 ;  /* 0x000000090c1b72a4 */ /* 0x000fe2000f8e0207 */
[----:B------:R-:W-:Y:S01]  /*9ce0*/  BSSY B0, `(.L_x_1027) ;  /* 0x0000038000007945 */ /* 0x000fe20003800000 */
[----:B------:R-:W-:Y:S02]  /*9cf0*/  UIMAD.WIDE.U32 UR8, UR12, UR36, URZ ;  /* 0x000000240c0872a5 */ /* 0x000fe4000f8e003f */
[----:B------:R-:W-:-:S02]  /*9d00*/  UIMAD UR28, UR12, UR37, UR28 ;  /* 0x000000250c1c72a4 */ /* 0x000fc4000f8e021c */
[----:B------:R-:W-:Y:S01]  /*9d10*/  UIADD3 UR7, UR35, UR27, URZ ;  /* 0x0000001b23077290 */ /* 0x000fe2000fffe03f */
[----:B--2---:R-:W-:Y:S04]  /*9d20*/  STS [R65], R16 ;  /* 0x0000001041007388 */ /* 0x004fe80000000800 */
[----:B---3--:R-:W-:Y:S04]  /*9d30*/  STS [R65+0x4], R15 ;  /* 0x0000040f41007388 */ /* 0x008fe80000000800 */
[----:B----4-:R-:W-:Y:S04]  /*9d40*/  STS [R65+0x8], R14 ;  /* 0x0000080e41007388 */ /* 0x010fe80000000800 */
        /* <DEDUP_REMOVED lines=49> */
.L_x_1028:
[----:B0-----:R-:W-:Y:S05]  /*a060*/  BSYNC B0 ;  /* 0x0000000000007941 */ /* 0x001fea0003800000 */
.L_x_1027:
[----:B------:R-:W-:Y:S01]  /*a070*/  ULDC.64 UR36, c[0x0][0x2e0] ;  /* 0x0000b80000247ab9 */ /* 0x000fe20000000a00 */
[----:B------:R-:W2:Y:S01]  /*a080*/  LDL.LU R5, [R1] ;  /* 0x0000000001057983 */ /* 0x000ea20000300800 */
[----:B------:R-:W-:Y:S02]  /*a090*/  UMOV UR35, UR7 ;  /* 0x0000000700237c82 */ /* 0x000fe40008000000 */
[----:B------:R-:W-:Y:S01]  /*a0a0*/  UIMAD.WIDE.U32 UR34, UR11, UR36, UR34 ;  /* 0x000000240b2272a5 */ /* 0x000fe2000f8e0022 */
[C---:B------:R-:W-:Y:S01]  /*a0b0*/  LEA R2, P0, R78.reuse, c[0x0][0x330], 0x2 ;  /* 0x0000cc004e027a11 */ /* 0x040fe200078010ff */
[----:B------:R-:W-:Y:S01]  /*a0c0*/  UIMAD UR36, UR10, UR36, URZ ;  /* 0x000000240a2472a4 */ /* 0x000fe2000f8e023f */
[----:B------:R-:W3:Y:S01]  /*a0d0*/  LDL.LU R6, [R1+0x4] ;  /* 0x0000040001067983 */ /* 0x000ee20000300800 */
[----:B------:R-:W-:Y:S02]  /*a0e0*/  UIADD3 UR7, UP0, UR29, UR34, URZ ;  /* 0x000000221d077290 */ /* 0x000fe4000ff1e03f */
[----:B------:R-:W-:Y:S01]  /*a0f0*/  UIMAD UR34, UR11, UR37, UR36 ;  /* 0x000000250b2272a4 */ /* 0x000fe2000f8e0224 */
[----:B------:R-:W-:Y:S01]  /*a100*/  LEA.HI.X R0, R78, c[0x0][0x334], R79, 0x2, P0 ;  /* 0x0000cd004e007a11 */ /* 0x000fe200000f144f */
[----:B------:R-:W4:Y:S02]  /*a110*/  LDL.LU R7, [R1+0x1c] ;  /* 0x00001c0001077983 */ /* 0x000f240000300800 */
[----:B------:R-:W-:Y:S01]  /*a120*/  UIADD3.X UR34, UR38, UR34, UR35, UP0, !UPT ;  /* 0x0000002226227290 */ /* 0x000fe200087fe423 */
[----:B------:R-:W-:Y:S01]  /*a130*/  IMAD.U32 R3, RZ, RZ, UR7 ;  /* 0x00000007ff037e24 */ /* 0x000fe2000f8e00ff */
[-C--:B------:R-:W-:Y:S01]  /*a140*/  ISETP.GE.AND P0, PT, R116, R41.reuse, PT ;  /* 0x000000297400720c */ /* 0x080fe20003f06270 */
[----:B------:R-:W4:Y:S01]  /*a150*/  LDL.LU R8, [R1+0x20] ;  /* 0x0000200001087983 */ /* 0x000f220000300800 */
[----:B------:R-:W-:-:S02]  /*a160*/  ISETP.GE.AND P1, PT, R94, R41, PT ;  /* 0x000000295e00720c */ /* 0x000fc40003f26270 */
[----:B------:R-:W-:Y:S01]  /*a170*/  LEA R2, P2, R3, R2, 0x2 ;  /* 0x0000000203027211 */ /* 0x000fe200078410ff */
[----:B------:R-:W0:Y:S01]  /*a180*/  S2R R10, SR_LANEID ;  /* 0x00000000000a7919 */ /* 0x000e220000000000 */
[----:B------:R-:W-:Y:S02]  /*a190*/  MOV R4, UR34 ;  /* 0x0000002200047c02 */ /* 0x000fe40008000f00 */
[-C--:B------:R-:W-:Y:S02]  /*a1a0*/  ISETP.GE.AND P3, PT, R115, R41.reuse, PT ;  /* 0x000000297300720c */ /* 0x080fe40003f66270 */
[----:B------:R-:W-:Y:S02]  /*a1b0*/  LEA.HI.X R3, R3, R0, R4, 0x2, P2 ;  /* 0x0000000003037211 */ /* 0x000fe400010f1404 */
[-C--:B------:R-:W-:Y:S02]  /*a1c0*/  ISETP.GE.AND P2, PT, R93, R41.reuse, PT ;  /* 0x000000295d00720c */ /* 0x080fe40003f46270 */
[-C--:B------:R-:W-:Y:S01]  /*a1d0*/  ISETP.GE.AND P4, PT, R117, R41.reuse, PT ;  /* 0x000000297500720c */ /* 0x080fe20003f86270 */
[----:B------:R-:W-:Y:S01]  /*a1e0*/  @!P0 STG.E [R2.64+-0x1f00], R11 ;  /* 0xffe1000b02008986 */ /* 0x000fe2000c101928 */
[----:B------:R-:W-:-:S02]  /*a1f0*/  ISETP.GE.AND P0, PT, R113, R41, PT ;  /* 0x000000297100720c */ /* 0x000fc40003f06270 */
[-C--:B------:R-:W-:Y:S01]  /*a200*/  ISETP.GE.AND P5, PT, R119, R41.reuse, PT ;  /* 0x000000297700720c */ /* 0x080fe20003fa6270 */
[----:B------:R-:W-:Y:S01]  /*a210*/  @!P1 STG.E [R2.64+-0x1e80], R13 ;  /* 0xffe1800d02009986 */ /* 0x000fe2000c101928 */
[-C--:B------:R-:W-:Y:S02]  /*a220*/  ISETP.GE.AND P1, PT, R114, R41.reuse, PT ;  /* 0x000000297200720c */ /* 0x080fe40003f26270 */
[----:B------:R-:W-:Y:S01]  /*a230*/  LOP3.LUT R21, R21, 0xfffffe00, RZ, 0xc0, !PT ;  /* 0xfffffe0015157812 */ /* 0x000fe200078ec0ff */
[----:B------:R-:W-:Y:S01]  /*a240*/  @!P3 STG.E [R2.64+-0x1e00], R15 ;  /* 0xffe2000f0200b986 */ /* 0x000fe2000c101928 */
[----:B------:R-:W-:-:S03]  /*a250*/  ISETP.GE.AND P3, PT, R112, R41, PT ;  /* 0x000000297000720c */ /* 0x000fc60003f66270 */
[----:B------:R-:W-:Y:S04]  /*a260*/  @!P2 STG.E [R2.64+-0x1d80], R17 ;  /* 0xffe280110200a986 */ /* 0x000fe8000c101928 */
[----:B------:R1:W-:Y:S01]  /*a270*/  @!P0 STG.E [R2.64+-0x1c80], R23 ;  /* 0xffe3801702008986 */ /* 0x0003e2000c101928 */
[----:B0-----:R-:W-:-:S03]  /*a280*/  LEA R43, R10, R21, 0x4 ;  /* 0x000000150a2b7211 */ /* 0x001fc600078e20ff */
[----:B------:R0:W-:Y:S04]  /*a290*/  @!P1 STG.E [R2.64+-0x1d00], R19 ;  /* 0xffe3001302009986 */ /* 0x0001e8000c101928 */
[----:B------:R-:W-:Y:S04]  /*a2a0*/  @!P3 STG.E [R2.64+-0x1c00], R25 ;  /* 0xffe400190200b986 */ /* 0x000fe8000c101928 */
[----:B-1----:R-:W4:Y:S04]  /*a2b0*/  LDL.LU R23, [R1+0xf8] ;  /* 0x0000f80001177983 */ /* 0x002f280000300800 */
[----:B------:R-:W4:Y:S04]  /*a2c0*/  LDL.LU R36, [R1+0x8] ;  /* 0x0000080001247983 */ /* 0x000f280000300800 */
[----:B------:R-:W4:Y:S04]  /*a2d0*/  LDL.LU R34, [R1+0xc] ;  /* 0x00000c0001227983 */ /* 0x000f280000300800 */
[----:B------:R-:W4:Y:S04]  /*a2e0*/  LDL.LU R32, [R1+0x10] ;  /* 0x0000100001207983 */ /* 0x000f280000300800 */
[----:B------:R-:W4:Y:S04]  /*a2f0*/  LDL.LU R30, [R1+0x14] ;  /* 0x00001400011e7983 */ /* 0x000f280000300800 */
[----:B------:R-:W4:Y:S01]  /*a300*/  LDL.LU R28, [R1+0x18] ;  /* 0x00001800011c7983 */ /* 0x000f220000300800 */
[----:B------:R-:W-:-:S02]  /*a310*/  ISETP.GE.AND P1, PT, R124, R41, PT ;  /* 0x000000297c00720c */ /* 0x000fc40003f26270 */
[-C--:B------:R-:W-:Y:S01]  /*a320*/  ISETP.GE.AND P2, PT, R123, R41.reuse, PT ;  /* 0x000000297b00720c */ /* 0x080fe20003f46270 */
[----:B------:R-:W-:Y:S01]  /*a330*/  @!P4 STG.E [R2.64+-0x1b80], R27 ;  /* 0xffe4801b0200c986 */ /* 0x000fe2000c101928 */
[-C--:B------:R-:W-:Y:S02]  /*a340*/  ISETP.GE.AND P3, PT, R122, R41.reuse, PT ;  /* 0x000000297a00720c */ /* 0x080fe40003f66270 */
[-C--:B------:R-:W-:Y:S01]  /*a350*/  ISETP.GE.AND P4, PT, R121, R41.reuse, PT ;  /* 0x000000297900720c */ /* 0x080fe20003f86270 */
[----:B------:R-:W-:Y:S01]  /*a360*/  @!P5 STG.E [R2.64+-0x1b00], R29 ;  /* 0xffe5001d0200d986 */ /* 0x000fe2000c101928 */
[-C--:B------:R-:W-:Y:S02]  /*a370*/  ISETP.GE.AND P0, PT, R118, R41.reuse, PT ;  /* 0x000000297600720c */ /* 0x080fe40003f06270 */
        /* <DEDUP_REMOVED lines=10> */
[----:B------:R-:W-:Y:S02]  /*a420*/  LEA.HI.SX32 R4, R0, R43, 0x1b ;  /* 0x0000002b00047211 */ /* 0x000fe400078fdaff */
[C---:B------:R-:W-:Y:S02]  /*a430*/  IADD3 R12, R43.reuse, 0x6, RZ ;  /* 0x000000062b0c7810 */ /* 0x040fe40007ffe0ff */
[C---:B------:R-:W-:Y:S02]  /*a440*/  IADD3 R13, R43.reuse, 0x7, RZ ;  /* 0x000000072b0d7810 */ /* 0x040fe40007ffe0ff */
[C---:B------:R-:W-:Y:S02]  /*a450*/  IADD3 R14, R43.reuse, 0x8, RZ ;  /* 0x000000082b0e7810 */ /* 0x040fe40007ffe0ff */
[----:B------:R-:W-:-:S02]  /*a460*/  IADD3 R15, R43, 0x9, RZ ;  /* 0x000000092b0f7810 */ /* 0x000fc40007ffe0ff */
[-C--:B------:R-:W-:Y:S02]  /*a470*/  LEA.HI.SX32 R10, R10, R43.reuse, 0x1b ;  /* 0x0000002b0a0a7211 */ /* 0x080fe400078fdaff */
[C---:B------:R-:W-:Y:S02]  /*a480*/  IADD3 R16, R43.reuse, 0xa, RZ ;  /* 0x0000000a2b107810 */ /* 0x040fe40007ffe0ff */
[-C--:B------:R-:W-:Y:S02]  /*a490*/  LEA.HI.SX32 R12, R12, R43.reuse, 0x1b ;  /* 0x0000002b0c0c7211 */ /* 0x080fe400078fdaff */
[----:B------:R-:W-:Y:S01]  /*a4a0*/  IADD3 R17, R43, 0xb, RZ ;  /* 0x0000000b2b117810 */ /* 0x000fe20007ffe0ff */
[----:B------:R-:W-:Y:S01]  /*a4b0*/  STS [R65], R158 ;  /* 0x0000009e41007388 */ /* 0x000fe20000000800 */
[----:B------:R-:W-:-:S03]  /*a4c0*/  LEA.HI.SX32 R13, R13, R43, 0x1b ;  /* 0x0000002b0d0d7211 */ /* 0x000fc600078fdaff */
[----:B------:R-:W-:Y:S01]  /*a4d0*/  STS [R4.X4+0x4], R161 ;  /* 0x000004a104007388 */ /* 0x000fe20000004800 */
[C---:B------:R-:W-:Y:S02]  /*a4e0*/  IADD3 R18, R43.reuse, 0xc, RZ ;  /* 0x0000000c2b127810 */ /* 0x040fe40007ffe0ff */
[-C--:B------:R-:W-:Y:S02]  /*a4f0*/  LEA.HI.SX32 R14, R14, R43.reuse, 0x1b ;  /* 0x0000002b0e0e7211 */ /* 0x080fe400078fdaff */
[----:B0-----:R-:W-:Y:S02]  /*a500*/  IADD3 R19, R43, 0xd, RZ ;  /* 0x0000000d2b137810 */ /* 0x001fe40007ffe0ff */
[-C--:B------:R-:W-:Y:S02]  /*a510*/  LEA.HI.SX32 R15, R15, R43.reuse, 0x1b ;  /* 0x0000002b0f0f7211 */ /* 0x080fe400078fdaff */
[----:B------:R-:W-:Y:S02]  /*a520*/  IADD3 R20, R43, 0xe, RZ ;  /* 0x0000000e2b147810 */ /* 0x000fe40007ffe0ff */
[----:B------:R-:W-:-:S02]  /*a530*/  LEA.HI.SX32 R16, R16, R43, 0x1b ;  /* 0x0000002b10107211 */ /* 0x000fc400078fdaff */
[----:B------:R-:W-:Y:S02]  /*a540*/  IADD3 R21, R43, 0xf, RZ ;  /* 0x0000000f2b157810 */ /* 0x000fe40007ffe0ff */
[-C--:B------:R-:W-:Y:S02]  /*a550*/  LEA.HI.SX32 R17, R17, R43.reuse, 0x1b ;  /* 0x0000002b11117211 */ /* 0x080fe400078fdaff */
[-C--:B------:R-:W-:Y:S02]  /*a560*/  LEA.HI.SX32 R18, R18, R43.reuse, 0x1b ;  /* 0x0000002b12127211 */ /* 0x080fe400078fdaff */
[-C--:B------:R-:W-:Y:S02]  /*a570*/  LEA.HI.SX32 R19, R19, R43.reuse, 0x1b ;  /* 0x0000002b13137211 */ /* 0x080fe400078fdaff */
[----:B------:R-:W-:Y:S01]  /*a580*/  LEA.HI.SX32 R20, R20, R43, 0x1b ;  /* 0x0000002b14147211 */ /* 0x000fe200078fdaff */
[----:B------:R-:W-:Y:S01]  /*a590*/  UIADD3 UR7, UR9, UR28, URZ ;  /* 0x0000001c09077290 */ /* 0x000fe2000fffe03f */
[----:B------:R-:W-:Y:S01]  /*a5a0*/  BSSY B0, `(.L_x_1029) ;  /* 0x000004f000007945 */ /* 0x000fe20003800000 */
[----:B--2---:R-:W-:-:S02]  /*a5b0*/  MOV R40, R5 ;  /* 0x0000000500287202 */ /* 0x004fc40000000f00 */
[C---:B------:R-:W-:Y:S01]  /*a5c0*/  IADD3 R5, R43.reuse, 0x2, RZ ;  /* 0x000000022b057810 */ /* 0x040fe20007ffe0ff */
[----:B---3--:R-:W-:Y:S01]  /*a5d0*/  IMAD.MOV.U32 R38, RZ, RZ, R6 ;  /* 0x000000ffff267224 */ /* 0x008fe200078e0006 */
[----:B------:R-:W-:Y:S02]  /*a5e0*/  IADD3 R6, R43, 0x3, RZ ;  /* 0x000000032b067810 */ /* 0x000fe40007ffe0ff */
[----:B----4-:R-:W-:Y:S02]  /*a5f0*/  MOV R26, R7 ;  /* 0x00000007001a7202 */ /* 0x010fe40000000f00 */
[----:B------:R-:W-:Y:S02]  /*a600*/  LEA.HI.SX32 R7, R5, R43, 0x1b ;  /* 0x0000002b05077211 */ /* 0x000fe400078fdaff */
[----:B------:R-:W-:Y:S02]  /*a610*/  MOV R24, R8 ;  /* 0x0000000800187202 */ /* 0x000fe40000000f00 */
[----:B------:R-:W-:-:S02]  /*a620*/  IADD3 R8, R43, 0x4, RZ ;  /* 0x000000042b087810 */ /* 0x000fc40007ffe0ff */
[-C--:B------:R-:W-:Y:S02]  /*a630*/  LEA.HI.SX32 R6, R6, R43.reuse, 0x1b ;  /* 0x0000002b06067211 */ /* 0x080fe400078fdaff */
[-C--:B------:R-:W-:Y:S01]  /*a640*/  LEA.HI.SX32 R11, R8, R43.reuse, 0x1b ;  /* 0x0000002b080b7211 */ /* 0x080fe200078fdaff */
[----:B------:R-:W-:Y:S04]  /*a650*/  STS [R7.X4+0x8], R162 ;  /* 0x000008a207007388 */ /* 0x000fe80000004800 */
[----:B------:R-:W-:Y:S04]  /*a660*/  STS [R6.X4+0xc], R163 ;  /* 0x00000ca306007388 */ /* 0x000fe80000004800 */
[----:B------:R0:W-:Y:S04]  /*a670*/  STS [R11.X4+0x10], R164 ;  /* 0x000010a40b007388 */ /* 0x0001e80000004800 */
[----:B------:R-:W-:Y:S04]  /*a680*/  STS [R10.X4+0x14], R165 ;  /* 0x000014a50a007388 */ /* 0x000fe80000004800 */
[----:B------:R-:W-:Y:S01]  /*a690*/  STS [R12.X4+0x18], R40 ;  /* 0x000018280c007388 */ /* 0x000fe20000004800 */
[----:B------:R-:W-:-:S03]  /*a6a0*/  LEA.HI.SX32 R8, R21, R43, 0x1b ;  /* 0x0000002b15087211 */ /* 0x000fc600078fdaff */
[----:B------:R-:W-:Y:S04]  /*a6b0*/  STS [R13.X4+0x1c], R38 ;  /* 0x00001c260d007388 */ /* 0x000fe80000004800 */
[----:B------:R-:W-:Y:S04]  /*a6c0*/  STS [R14.X4+0x20], R36 ;  /* 0x000020240e007388 */ /* 0x000fe80000004800 */
[----:B------:R-:W-:Y:S01]  /*a6d0*/  STS [R15.X4+0x24], R34 ;  /* 0x000024220f007388 */ /* 0x000fe20000004800 */
[----:B------:R-:W-:-:S03]  /*a6e0*/  FADD.FTZ R0, R158, R23 ;  /* 0x000000179e007221 */ /* 0x000fc60000010000 */
[----:B------:R-:W-:Y:S04]  /*a6f0*/  STS [R16.X4+0x28], R32 ;  /* 0x0000282010007388 */ /* 0x000fe80000004800 */
[----:B------:R-:W-:Y:S04]  /*a700*/  STS [R17.X4+0x2c], R30 ;  /* 0x00002c1e11007388 */ /* 0x000fe80000004800 */
[----:B------:R-:W-:Y:S04]  /*a710*/  STS [R18.X4+0x30], R28 ;  /* 0x0000301c12007388 */ /* 0x000fe80000004800 */
[----:B------:R-:W-:Y:S01]  /*a720*/  STS [R19.X4+0x34], R26 ;  /* 0x0000341a13007388 */ /* 0x000fe20000004800 */
[----:B------:R-:W-:-:S03]  /*a730*/  FADD.FTZ R5, R0, R161 ;  /* 0x000000a100057221 */ /* 0x000fc60000010000 */
[----:B------:R-:W-:Y:S04]  /*a740*/  STS [R20.X4+0x38], R24 ;  /* 0x0000381814007388 */ /* 0x000fe80000004800 */
[----:B------:R-:W-:Y:S01]  /*a750*/  STS [R8.X4+0x3c], R153 ;  /* 0x00003c9908007388 */ /* 0x000fe20000004800 */
        /* <DEDUP_REMOVED lines=17> */
[----:B------:R-:W-:-:S03]  /*a870*/  FADD.FTZ R0, R5, R162 ;  /* 0x000000a205007221 */ /* 0x000fc60000010000 */
[----:B------:R-:W-:Y:S04]  /*a880*/  @!P6 STS [0x2100], R22 ;  /* 0x00210016ff00e388 */ /* 0x000fe80000000800 */
[----:B------:R-:W-:Y:S01]  /*a890*/  BAR.SYNC.DEFER_BLOCKING 0x0 ;  /* 0x0000000000007b1d */ /* 0x000fe20000010000 */
[----:B------:R-:W-:-:S04]  /*a8a0*/  FADD.FTZ R5, R0, R163 ;  /* 0x000000a300057221 */ /* 0x000fc80000010000 */
[----:B0-----:R-:W-:-:S04]  /*a8b0*/  FADD.FTZ R164, R5, R164 ;  /* 0x000000a405a47221 */ /* 0x001fc80000010000 */
[----:B------:R-:W-:-:S04]  /*a8c0*/  FADD.FTZ R164, R164, R165 ;  /* 0x000000a5a4a47221 */ /* 0x000fc80000010000 */
[----:B------:R-:W-:-:S04]  /*a8d0*/  FADD.FTZ R164, R164, R40 ;  /* 0x00000028a4a47221 */ /* 0x000fc80000010000 */
[----:B------:R-:W-:-:S04]  /*a8e0*/  FADD.FTZ R164, R164, R38 ;  /* 0x00000026a4a47221 */ /* 0x000fc80000010000 */
        /* <DEDUP_REMOVED lines=26> */
.L_x_1030:
[----:B-1----:R-:W-:Y:S05]  /*aa90*/  BSYNC B0 ;  /* 0x0000000000007941 */ /* 0x002fea0003800000 */
.L_x_1029:
        /* <DEDUP_REMOVED lines=12> */
[----:B------:R-:W-:Y:S01]  /*ab60*/  ISETP.GE.AND P6, PT, R113, R23, PT ;  /* 0x000000177100720c */ /* 0x000fe20003fc6270 */
[----:B------:R-:W-:-:S02]  /*ab70*/  UIADD3 UR22, UP1, UR22, -0x2000, URZ ;  /* 0xffffe00016167890 */ /* 0x000fc4000ff3e03f */
[----:B------:R-:W-:Y:S01]  /*ab80*/  UIADD3.X UR8, UR38, UR8, UR9, UP0, !UPT ;  /* 0x0000000826087290 */ /* 0x000fe200087fe409 */
[----:B------:R-:W-:Y:S01]  /*ab90*/  MOV R3, UR29 ;  /* 0x0000001d00037c02 */ /* 0x000fe20008000f00 */
[----:B------:R-:W-:Y:S02]  /*aba0*/  UISETP.GT.AND UP0, UPT, UR26, 0x1, UPT ;  /* 0x000000011a00788c */ /* 0x000fe4000bf04270 */
[----:B------:R-:W-:Y:S02]  /*abb0*/  UIADD3 UR24, UP2, UR24, -0x2000, URZ ;  /* 0xffffe00018187890 */ /* 0x000fe4000ff5e03f */
[----:B0-----:R-:W-:Y:S01]  /*abc0*/  MOV R4, UR8 ;  /* 0x0000000800047c02 */ /* 0x001fe20008000f00 */
[----:B------:R-:W-:Y:S02]  /*abd0*/  UIADD3 UR16, UP3, UR16, -0x2000, URZ ;  /* 0xffffe00010107890 */ /* 0x000fe4000ff7e03f */
[----:B------:R-:W-:Y:S02]  /*abe0*/  UIADD3 UR18, UP4, UR18, -0x2000, URZ ;  /* 0xffffe00012127890 */ /* 0x000fe4000ff9e03f */
[----:B------:R-:W-:-:S02]  /*abf0*/  UIADD3 UR20, UP5, UR20, -0x2000, URZ ;  /* 0xffffe00014147890 */ /* 0x000fc4000ffbe03f */
[----:B------:R-:W-:Y:S02]  /*ac00*/  UIADD3 UR6, UR6, 0x1, URZ ;  /* 0x0000000106067890 */ /* 0x000fe4000fffe03f */
[----:B------:R-:W-:Y:S02]  /*ac10*/  UIADD3.X UR23, UR23, -0x1, URZ, UP1, !UPT ;  /* 0xffffffff17177890 */ /* 0x000fe40008ffe43f */
[----:B------:R-:W-:Y:S02]  /*ac20*/  UIADD3.X UR25, UR25, -0x1, URZ, UP2, !UPT ;  /* 0xffffffff19197890 */ /* 0x000fe400097fe43f */
[----:B------:R-:W-:Y:S02]  /*ac30*/  UIADD3.X UR17, UR17, -0x1, URZ, UP3, !UPT ;  /* 0xffffffff11117890 */ /* 0x000fe40009ffe43f */
[----:B------:R-:W-:Y:S02]  /*ac40*/  UIADD3.X UR19, UR19, -0x1, URZ, UP4, !UPT ;  /* 0xffffffff13137890 */ /* 0x000fe4000a7fe43f */
[----:B------:R-:W-:Y:S01]  /*ac50*/  UIADD3.X UR21, UR21, -0x1, URZ, UP5, !UPT ;  /* 0xffffffff15157890 */ /* 0x000fe2000affe43f */
[----:B--2---:R-:W-:-:S04]  /*ac60*/  IADD3 R2, P0, R2, -0x1f80, RZ ;  /* 0xffffe08002027810 */ /* 0x004fc80007f1e0ff */
[----:B---3--:R-:W-:Y:S02]  /*ac70*/  IADD3.X R0, R0, -0x1, RZ, P0, !PT ;  /* 0xffffffff00007810 */ /* 0x008fe400007fe4ff */
[----:B------:R-:W-:-:S04]  /*ac80*/  IADD3 R2, P0, R2, c[0x0][0x340], RZ ;  /* 0x0000d00002027a10 */ /* 0x000fc80007f1e0ff */
[----:B------:R-:W-:Y:S02]  /*ac90*/  IADD3.X R0, R0, c[0x0][0x344], RZ, P0, !PT ;  /* 0x0000d10000007a10 */ /* 0x000fe400007fe4ff */
[----:B------:R-:W-:Y:S02]  /*aca0*/  ISETP.GE.AND P0, PT, R118, R23, PT ;  /* 0x000000177600720c */ /* 0x000fe40003f06270 */
[----:B------:R-:W-:-:S04]  /*acb0*/  LEA R2, P2, R3, R2, 0x2 ;  /* 0x0000000203027211 */ /* 0x000fc800078410ff */
[----:B------:R-:W-:Y:S02]  /*acc0*/  LEA.HI.X R3, R3, R0, R4, 0x2, P2 ;  /* 0x0000000003037211 */ /* 0x000fe400010f1404 */
[----:B------:R-:W-:-:S03]  /*acd0*/  ISETP.GE.AND P2, PT, R94, R23, PT ;  /* 0x000000175e00720c */ /* 0x000fc60003f46270 */
[----:B------:R0:W-:Y:S01]  /*ace0*/  @!P1 STG.E [R2.64+0x80], R89 ;  /* 0x0000805902009986 */ /* 0x0001e2000c101928 */
        /* <DEDUP_REMOVED lines=25> */
.L_x_972:
        /* <DEDUP_REMOVED lines=35> */
.L_x_1033:
[----:B-1----:R-:W-:Y:S05]  /*b0b0*/  BSYNC B0 ;  /* 0x0000000000007941 */ /* 0x002fea0003800000 */
.L_x_1032:
        /* <DEDUP_REMOVED lines=34> */
.L_x_1035:
[----:B------:R-:W3:Y:S02]  /*b2e0*/  S2R R7, SR_TID.X ;  /* 0x0000000000077919 */ /* 0x000ee40000002100 */
.L_x_1036:
[----:B-1----:R-:W-:Y:S05]  /*b2f0*/  BSYNC B0 ;  /* 0x0000000000007941 */ /* 0x002fea0003800000 */
.L_x_1034:
[----:B---3--:R-:W-:-:S13]  /*b300*/  ISETP.GE.AND P0, PT, R7, c[0x0][0x16c], PT ;  /* 0x00005b0007007a0c */ /* 0x008fda0003f06270 */
[----:B------:R-:W-:Y:S05]  /*b310*/  @P0 EXIT ;  /* 0x000000000000094d */ /* 0x000fea0003800000 */
[----:B------:R-:W-:Y:S02]  /*b320*/  ULDC.64 UR6, c[0x0][0x288] ;  /* 0x0000a20000067ab9 */ /* 0x000fe40000000a00 */
[----:B------:R-:W-:Y:S02]  /*b330*/  UIMAD UR10, UR10, UR6, URZ ;  /* 0x000000060a0a72a4 */ /* 0x000fe4000f8e023f */
[----:B0-2---:R-:W-:Y:S02]  /*b340*/  UIMAD.WIDE.U32 UR4, UR11, UR6, URZ ;  /* 0x000000060b0472a5 */ /* 0x005fe4000f8e003f */
[----:B------:R-:W-:-:S04]  /*b350*/  UIMAD UR6, UR11, UR7, UR10 ;  /* 0x000000070b0672a4 */ /* 0x000fc8000f8e020a */
[----:B------:R-:W-:Y:S02]  /*b360*/  UIADD3 UR6, UR5, UR6, URZ ;  /* 0x0000000605067290 */ /* 0x000fe4000fffe03f */
.L_x_1037:
[----:B0-----:R0:W1:Y:S01]  /*b370*/  LDS R9, [R7.X4+0xa050] ;  /* 0x00a0500007097984 */ /* 0x0010620000004800 */
[----:B------:R-:W-:Y:S01]  /*b380*/  SHF.R.S32.HI R0, RZ, 0x1f, R7 ;  /* 0x0000001fff007819 */ /* 0x000fe20000011407 */
[----:B------:R-:W-:Y:S01]  /*b390*/  IMAD.U32 R5, RZ, RZ, UR5 ;  /* 0x00000005ff057e24 */ /* 0x000fe2000f8e00ff */
[----:B------:R-:W-:Y:S01]  /*b3a0*/  MOV R4, UR4 ;  /* 0x0000000400047c02 */ /* 0x000fe20008000f00 */
[----:B------:R-:W-:Y:S01]  /*b3b0*/  YIELD ;  /* 0x0000000000007946 */ /* 0x000fe20003800000 */
[----:B------:R-:W-:Y:S01]  /*b3c0*/  MOV R3, UR6 ;  /* 0x0000000600037c02 */ /* 0x000fe20008000f00 */
[----:B------:R-:W-:Y:S01]  /*b3d0*/  IMAD R0, R0, c[0x0][0x290], RZ ;  /* 0x0000a40000007a24 */ /* 0x000fe200078e02ff */
[----:B------:R-:W-:-:S03]  /*b3e0*/  MOV R2, R4 ;  /* 0x0000000400027202 */ /* 0x000fc60000000f00 */
[C---:B------:R-:W-:Y:S02]  /*b3f0*/  IMAD R5, R7.reuse, c[0x0][0x294], R0 ;  /* 0x0000a50007057a24 */ /* 0x040fe400078e0200 */
        /* <DEDUP_REMOVED lines=9> */
.L_x_983:
[----:B------:R-:W-:Y:S01]  /*b490*/  HFMA2.MMA R86, -RZ, RZ, 0, 5.9604644775390625e-08 ;  /* 0x00000001ff567435 */ /* 0x000fe200000001ff */
[----:B------:R-:W-:Y:S01]  /*b4a0*/  MOV R83, R85 ;  /* 0x0000005500537202 */ /* 0x000fe20000000f00 */
[----:B------:R-:W-:Y:S01]  /*b4b0*/  IMAD.MOV.U32 R129, RZ, RZ, RZ ;  /* 0x000000ffff817224 */ /* 0x000fe200078e00ff */
[----:B------:R-:W-:-:S02]  /*b4c0*/  MOV R128, 0xffffffff ;  /* 0xffffffff00807802 */ /* 0x000fc40000000f00 */
[----:B------:R-:W-:Y:S02]  /*b4d0*/  MOV R82, 0xb4f0 ;  /* 0x0000b4f000527802 */ /* 0x000fe40000000f00 */
[----:B-----5:R-:W-:Y:S05]  /*b4e0*/  CALL.REL.NOINC `($__internal_41_$__cuda_sm70_shflsync_up) ;  /* 0x00000d9000007944 */ /* 0x020fea0003c00000 */
[----:B-1----:R-:W-:Y:S01]  /*b4f0*/  MOV R87, R86 ;  /* 0x0000005600577202 */ /* 0x002fe20000000f00 */
[----:B------:R-:W-:Y:S05]  /*b500*/  BRA `(.L_x_1038) ;  /* 0xffffb45000007947 */ /* 0x000fea000383ffff */
.L_x_984:
[----:B------:R-:W-:Y:S01]  /*b510*/  HFMA2.MMA R86, -RZ, RZ, 0, 5.9604644775390625e-08 ;  /* 0x00000001ff567435 */ /* 0x000fe200000001ff */
[----:B------:R-:W-:Y:S01]  /*b520*/  MOV R83, R84 ;  /* 0x0000005400537202 */ /* 0x000fe20000000f00 */
[----:B------:R-:W-:Y:S01]  /*b530*/  IMAD.MOV.U32 R129, RZ, RZ, RZ ;  /* 0x000000ffff817224 */ /* 0x000fe200078e00ff */
[----:B------:R-:W-:Y:S02]  /*b540*/  MOV R128, 0xffffffff ;  /* 0xffffffff00807802 */ /* 0x000fe40000000f00 */
[----:B------:R-:W-:Y:S02]  /*b550*/  MOV R82, 0xb570 ;  /* 0x0000b57000527802 */ /* 0x000fe40000000f00 */
[----:B01---5:R-:W-:Y:S05]  /*b560*/  CALL.REL.NOINC `($__internal_41_$__cuda_sm70_shflsync_up) ;  /* 0x00000d1000007944 */ /* 0x023fea0003c00000 */
        /* <DEDUP_REMOVED lines=9> */
[----:B------:R-:W-:Y:S01]  /*b600*/  MOV R82, 0xb630 ;  /* 0x0000b63000527802 */ /* 0x000fe20000000f00 */
[----:B------:R-:W-:Y:S02]  /*b610*/  IMAD.MOV.U32 R83, RZ, RZ, R85 ;  /* 0x000000ffff537224 */ /* 0x000fe400078e0055 */
[----:B------:R-:W-:Y:S05]  /*b620*/  CALL.REL.NOINC `($__internal_41_$__cuda_sm70_shflsync_up) ;  /* 0x00000c5000007944 */ /* 0x000fea0003c00000 */
[----:B-1----:R-:W-:Y:S01]  /*b630*/  MOV R87, R86 ;  /* 0x0000005600577202 */ /* 0x002fe20000000f00 */
[----:B------:R-:W-:Y:S01]  /*b640*/  HFMA2.MMA R86, -RZ, RZ, 0, 1.1920928955078125e-07 ;  /* 0x00000002ff567435 */ /* 0x000fe200000001ff */
[----:B------:R-:W-:Y:S01]  /*b650*/  MOV R83, R84 ;  /* 0x0000005400537202 */ /* 0x000fe20000000f00 */
[----:B------:R-:W-:Y:S01]  /*b660*/  IMAD.MOV.U32 R128, RZ, RZ, -0x1 ;  /* 0xffffffffff807424 */ /* 0x000fe200078e00ff */
[----:B------:R-:W-:Y:S02]  /*b670*/  MOV R129, RZ ;  /* 0x000000ff00817202 */ /* 0x000fe40000000f00 */
[----:B------:R-:W-:-:S02]  /*b680*/  MOV R82, 0xb6a0 ;  /* 0x0000b6a000527802 */ /* 0x000fc40000000f00 */
[----:B------:R-:W-:Y:S05]  /*b690*/  CALL.REL.NOINC `($__internal_41_$__cuda_sm70_shflsync_up) ;  /* 0x00000be000007944 */ /* 0x000fea0003c00000 */
[----:B------:R-:W0:Y:S01]  /*b6a0*/  S2R R82, SR_LANEID ;  /* 0x0000000000527919 */ /* 0x000e220000000000 */
[----:B------:R-:W-:-:S02]  /*b6b0*/  MOV R129, RZ ;  /* 0x000000ff00817202 */ /* 0x000fc40000000f00 */
[----:B------:R-:W-:Y:S02]  /*b6c0*/  MOV R128, 0xffffffff ;  /* 0xffffffff00807802 */ /* 0x000fe40000000f00 */
[----:B0-----:R-:W-:Y:S02]  /*b6d0*/  ISETP.GE.AND P0, PT, R82, 0x2, PT ;  /* 0x000000025200780c */ /* 0x001fe40003f06270 */
[----:B------:R-:W-:-:S11]  /*b6e0*/  MOV R82, 0xb740 ;  /* 0x0000b74000527802 */ /* 0x000fd60000000f00 */
[----:B-1----:R-:W-:Y:S01]  /*b6f0*/  @P0 FFMA.FTZ R84, R85, R86, R84 ;  /* 0x0000005655540223 */ /* 0x002fe20000010054 */
[----:B------:R-:W-:Y:S01]  /*b700*/  HFMA2.MMA R86, -RZ, RZ, 0, 2.384185791015625e-07 ;  /* 0x00000004ff567435 */ /* 0x000fe200000001ff */
[----:B------:R-:W-:-:S05]  /*b710*/  @P0 FMUL.FTZ R85, R87, R85 ;  /* 0x0000005557550220 */ /* 0x000fca0000410000 */
[----:B------:R-:W-:Y:S02]  /*b720*/  MOV R83, R85 ;  /* 0x0000005500537202 */ /* 0x000fe40000000f00 */
[----:B------:R-:W-:Y:S05]  /*b730*/  CALL.REL.NOINC `($__internal_41_$__cuda_sm70_shflsync_up) ;  /* 0x00000b4000007944 */ /* 0x000fea0003c00000 */
[----:B-1----:R-:W-:Y:S01]  /*b740*/  IMAD.MOV.U32 R87, RZ, RZ, R86 ;  /* 0x000000ffff577224 */ /* 0x002fe200078e0056 */
[----:B------:R-:W-:Y:S01]  /*b750*/  HFMA2.MMA R86, -RZ, RZ, 0, 2.384185791015625e-07 ;  /* 0x00000004ff567435 */ /* 0x000fe200000001ff */
[----:B------:R-:W-:Y:S02]  /*b760*/  MOV R83, R84 ;  /* 0x0000005400537202 */ /* 0x000fe40000000f00 */
[----:B------:R-:W-:Y:S02]  /*b770*/  MOV R129, RZ ;  /* 0x000000ff00817202 */ /* 0x000fe40000000f00 */
[----:B------:R-:W-:Y:S02]  /*b780*/  MOV R128, 0xffffffff ;  /* 0xffffffff00807802 */ /* 0x000fe40000000f00 */
[----:B------:R-:W-:Y:S02]  /*b790*/  MOV R82, 0xb7b0 ;  /* 0x0000b7b000527802 */ /* 0x000fe40000000f00 */
[----:B------:R-:W-:Y:S05]  /*b7a0*/  CALL.REL.NOINC `($__internal_41_$__cuda_sm70_shflsync_up) ;  /* 0x00000ad000007944 */ /* 0x000fea0003c00000 */
        /* <DEDUP_REMOVED lines=9> */
[----:B------:R-:W-:Y:S05]  /*b840*/  CALL.REL.NOINC `($__internal_41_$__cuda_sm70_shflsync_up) ;  /* 0x00000a3000007944 */ /* 0x000fea0003c00000 */
[----:B-1----:R-:W-:Y:S01]  /*b850*/  MOV R87, R86 ;  /* 0x0000005600577202 */ /* 0x002fe20000000f00 */
[----:B------:R-:W-:Y:S01]  /*b860*/  HFMA2.MMA R86, -RZ, RZ, 0, 4.76837158203125e-07 ;  /* 0x00000008ff567435 */ /* 0x000fe200000001ff */
[----:B------:R-:W-:Y:S01]  /*b870*/  IMAD.MOV.U32 R83, RZ, RZ, R84 ;  /* 0x000000ffff537224 */ /* 0x000fe200078e0054 */
[----:B------:R-:W-:Y:S02]  /*b880*/  MOV R129, RZ ;  /* 0x000000ff00817202 */ /* 0x000fe40000000f00 */
[----:B------:R-:W-:Y:S02]  /*b890*/  MOV R128, 0xffffffff ;  /* 0xffffffff00807802 */ /* 0x000fe40000000f00 */
[----:B------:R-:W-:Y:S02]  /*b8a0*/  MOV R82, 0xb8c0 ;  /* 0x0000b8c000527802 */ /* 0x000fe40000000f00 */
[----:B------:R-:W-:Y:S05]  /*b8b0*/  CALL.REL.NOINC `($__internal_41_$__cuda_sm70_shflsync_up) ;  /* 0x000009c000007944 */ /* 0x000fea0003c00000 */
        /* <DEDUP_REMOVED lines=9> */
[----:B------:R-:W-:Y:S05]  /*b950*/  CALL.REL.NOINC `($__internal_41_$__cuda_sm70_shflsync_up) ;  /* 0x0000092000007944 */ /* 0x000fea0003c00000 */
[----:B------:R-:W-:Y:S01]  /*b960*/  HFMA2.MMA R129, -RZ, RZ, 0, 0 ;  /* 0x00000000ff817435 */ /* 0x000fe200000001ff */
[----:B-1----:R-:W-:Y:S01]  /*b970*/  MOV R87, R86 ;  /* 0x0000005600577202 */ /* 0x002fe20000000f00 */
[----:B------:R-:W-:Y:S01]  /*b980*/  IMAD.MOV.U32 R86, RZ, RZ, 0x10 ;  /* 0x00000010ff567424 */ /* 0x000fe200078e00ff */
[----:B------:R-:W-:Y:S02]  /*b990*/  MOV R83, R84 ;  /* 0x0000005400537202 */ /* 0x000fe40000000f00 */
[----:B------:R-:W-:Y:S02]  /*b9a0*/  MOV R128, 0xffffffff ;  /* 0xffffffff00807802 */ /* 0x000fe40000000f00 */
[----:B------:R-:W-:Y:S02]  /*b9b0*/  MOV R82, 0xb9d0 ;  /* 0x0000b9d000527802 */ /* 0x000fe40000000f00 */
[----:B------:R-:W-:Y:S05]  /*b9c0*/  CALL.REL.NOINC `($__internal_41_$__cuda_sm70_shflsync_up) ;  /* 0x000008b000007944 */ /* 0x000fea0003c00000 */
[----:B-1----:R-:W-:Y:S01]  /*b9d0*/  MOV R82, R86 ;  /* 0x0000005600527202 */ /* 0x002fe20000000f00 */
[----:B------:R-:W-:Y:S05]  /*b9e0*/  BRA `(.L_x_1039) ;  /* 0xffffb0e000007947 */ /* 0x000fea000383ffff */
.L_x_987:
[----:B------:R-:W-:Y:S01]  /*b9f0*/  HFMA2.MMA R129, -RZ, RZ, 0, 0 ;  /* 0x00000000ff817435 */ /* 0x000fe200000001ff */
[----:B------:R-:W-:Y:S01]  /*ba00*/  MOV R83, R85 ;  /* 0x0000005500537202 */ /* 0x000fe20000000f00 */
[----:B------:R-:W-:Y:S01]  /*ba10*/  IMAD.MOV.U32 R86, RZ, RZ, 0x1 ;  /* 0x00000001ff567424 */ /* 0x000fe200078e00ff */
[----:B------:R-:W-:-:S02]  /*ba20*/  MOV R128, 0xffffffff ;  /* 0xffffffff00807802 */ /* 0x000fc40000000f00 */
[----:B------:R-:W-:Y:S02]  /*ba30*/  MOV R82, 0xba50 ;  /* 0x0000ba5000527802 */ /* 0x000fe40000000f00 */
[----:B-12--5:R-:W-:Y:S05]  /*ba40*/  CALL.REL.NOINC `($__internal_41_$__cuda_sm70_shflsync_up) ;  /* 0x0000083000007944 */ /* 0x026fea0003c00000 */
        /* <DEDUP_REMOVED lines=8> */
[----:B------:R-:W-:Y:S01]  /*bad0*/  IMAD.MOV.U32 R159, RZ, RZ, RZ ;  /* 0x000000ffff9f7224 */ /* 0x000fe200078e00ff */
[----:B------:R-:W-:Y:S02]  /*bae0*/  MOV R82, R80 ;  /* 0x0000005000527202 */ /* 0x000fe40000000f00 */
[----:B------:R-:W-:-:S02]  /*baf0*/  MOV R83, 0xbb10 ;  /* 0x0000bb1000537802 */ /* 0x000fc40000000f00 */
[----:B------:R-:W-:Y:S05]  /*bb00*/  CALL.REL.NOINC `($__internal_40_$__cuda_sm70_shflsync_idx_p) ;  /* 0x000006d000007944 */ /* 0x000fea0003c00000 */
[----:B-1----:R-:W-:Y:S01]  /*bb10*/  MOV R80, R159 ;  /* 0x0000009f00507202 */ /* 0x002fe20000000f00 */
[----:B------:R-:W-:Y:S01]  /*bb20*/  HFMA2.MMA R159, -RZ, RZ, 0, 0 ;  /* 0x00000000ff9f7435 */ /* 0x000fe200000001ff */
[----:B------:R-:W-:-:S02]  /*bb30*/  MOV R82, R81 ;  /* 0x0000005100527202 */ /* 0x000fc40000000f00 */
[----:B------:R-:W-:-:S03]  /*bb40*/  MOV R83, 0xbb60 ;  /* 0x0000bb6000537802 */ /* 0x000fc60000000f00 */
[----:B--2--5:R-:W-:Y:S05]  /*bb50*/  CALL.REL.NOINC `($__internal_40_$__cuda_sm70_shflsync_idx_p) ;  /* 0x0000068000007944 */ /* 0x024fea0003c00000 */
[----:B-1----:R-:W-:Y:S01]  /*bb60*/  MOV R81, R159 ;  /* 0x0000009f00517202 */ /* 0x002fe20000000f00 */
[----:B--2--5:R-:W-:Y:S05]  /*bb70*/  BRA `(.L_x_1040) ;  /* 0xffffb08000007947 */ /* 0x024fea000383ffff */
.L_x_990:
[----:B-1----:R-:W-:Y:S01]  /*bb80*/  HFMA2.MMA R159, -RZ, RZ, 0, 5.9604644775390625e-08 ;  /* 0x00000001ff9f7435 */ /* 0x002fe200000001ff */
[----:B------:R-:W-:Y:S01]  /*bb90*/  IMAD.MOV.U32 R83, RZ, RZ, R86 ;  /* 0x000000ffff537224 */ /* 0x000fe200078e0056 */
[----:B------:R-:W-:-:S04]  /*bba0*/  MOV R82, 0xbbc0 ;  /* 0x0000bbc000527802 */ /* 0x000fc80000000f00 */
[----:B------:R-:W-:Y:S05]  /*bbb0*/  CALL.REL.NOINC `($__internal_39_$__cuda_sm70_shflsync_down) ;  /* 0x0000059000007944 */ /* 0x000fea0003c00000 */
[----:B-1----:R-:W-:Y:S01]  /*bbc0*/  MOV R84, R159 ;  /* 0x0000009f00547202 */ /* 0x002fe20000000f00 */
[----:B0-2--5:R-:W-:Y:S05]  /*bbd0*/  BRA `(.L_x_1041) ;  /* 0xffffb64000007947 */ /* 0x025fea000383ffff */
.L_x_991:
[----:B-1----:R-:W-:Y:S01]  /*bbe0*/  HFMA2.MMA R159, -RZ, RZ, 0, 5.9604644775390625e-08 ;  /* 0x00000001ff9f7435 */ /* 0x002fe200000001ff */
[----:B------:R-:W-:Y:S02]  /*bbf0*/  MOV R83, R87 ;  /* 0x0000005700537202 */ /* 0x000fe40000000f00 */
[----:B------:R-:W-:-:S03]  /*bc00*/  MOV R82, 0xbc20 ;  /* 0x0000bc2000527802 */ /* 0x000fc60000000f00 */
[----:B0-2---:R-:W-:Y:S05]  /*bc10*/  CALL.REL.NOINC `($__internal_39_$__cuda_sm70_shflsync_down) ;  /* 0x0000053000007944 */ /* 0x005fea0003c00000 */
[C---:B------:R-:W-:Y:S02]  /*bc20*/  FMUL.FTZ R84, R86.reuse, R84 ;  /* 0x0000005456547220 */ /* 0x040fe40000410000 */
[C---:B-1----:R-:W-:Y:S02]  /*bc30*/  FFMA.FTZ R82, R86.reuse, R159, R87 ;  /* 0x0000009f56527223 */ /* 0x042fe40000010057 */
[----:B------:R-:W-:Y:S01]  /*bc40*/  IMAD.MOV.U32 R159, RZ, RZ, 0x2 ;  /* 0x00000002ff9f7424 */ /* 0x000fe200078e00ff */
[----:B------:R-:W-:-:S02]  /*bc50*/  FSEL R86, R86, R84, !P4 ;  /* 0x0000005456567208 */ /* 0x000fc40006000000 */
[----:B------:R-:W-:Y:S02]  /*bc60*/  FSEL R87, R87, R82, !P4 ;  /* 0x0000005257577208 */ /* 0x000fe40006000000 */
[----:B------:R-:W-:Y:S02]  /*bc70*/  MOV R83, R86 ;  /* 0x0000005600537202 */ /* 0x000fe40000000f00 */
[----:B------:R-:W-:Y:S02]  /*bc80*/  MOV R82, 0xbca0 ;  /* 0x0000bca000527802 */ /* 0x000fe40000000f00 */
[----:B0-2--5:R-:W-:Y:S05]  /*bc90*/  CALL.REL.NOINC `($__internal_39_$__cuda_sm70_shflsync_down) ;  /* 0x000004b000007944 */ /* 0x025fea0003c00000 */
[----:B-1----:R-:W-:Y:S01]  /*bca0*/  MOV R84, R159 ;  /* 0x0000009f00547202 */ /* 0x002fe20000000f00 */
[----:B------:R-:W-:Y:S01]  /*bcb0*/  HFMA2.MMA R159, -RZ, RZ, 0, 1.1920928955078125e-07 ;  /* 0x00000002ff9f7435 */ /* 0x000fe200000001ff */
[----:B------:R-:W-:Y:S02]  /*bcc0*/  MOV R83, R87 ;  /* 0x0000005700537202 */ /* 0x000fe40000000f00 */
[----:B------:R-:W-:-:S03]  /*bcd0*/  MOV R82, 0xbcf0 ;  /* 0x0000bcf000527802 */ /* 0x000fc60000000f00 */
[----:B0-2--5:R-:W-:Y:S05]  /*bce0*/  CALL.REL.NOINC `($__internal_39_$__cuda_sm70_shflsync_down) ;  /* 0x0000046000007944 */ /* 0x025fea0003c00000 */
[----:B-1----:R-:W-:Y:S01]  /*bcf0*/  @!P3 FFMA.FTZ R87, R86, R159, R87 ;  /* 0x0000009f5657b223 */ /* 0x002fe20000010057 */
[----:B------:R-:W-:Y:S01]  /*bd00*/  MOV R82, 0xbd50 ;  /* 0x0000bd5000527802 */ /* 0x000fe20000000f00 */
[----:B------:R-:W-:-:S02]  /*bd10*/  @!P3 FMUL.FTZ R86, R84, R86 ;  /* 0x000000565456b220 */ /* 0x000fc40000410000 */
[----:B------:R-:W-:-:S03]  /*bd20*/  IMAD.MOV.U32 R159, RZ, RZ, 0x4 ;  /* 0x00000004ff9f7424 */ /* 0x000fc600078e00ff */
[----:B------:R-:W-:Y:S02]  /*bd30*/  MOV R83, R86 ;  /* 0x0000005600537202 */ /* 0x000fe40000000f00 */
[----:B0-2--5:R-:W-:Y:S05]  /*bd40*/  CALL.REL.NOINC `($__internal_39_$__cuda_sm70_shflsync_down) ;  /* 0x0000040000007944 */ /* 0x025fea0003c00000 */
[----:B-1----:R-:W-:Y:S01]  /*bd50*/  MOV R84, R159 ;  /* 0x0000009f00547202 */ /* 0x002fe20000000f00 */
[----:B------:R-:W-:Y:S01]  /*bd60*/  HFMA2.MMA R159, -RZ, RZ, 0, 2.384185791015625e-07 ;  /* 0x00000004ff9f7435 */ /* 0x000fe200000001ff */
[----:B------:R-:W-:Y:S02]  /*bd70*/  MOV R83, R87 ;  /* 0x0000005700537202 */ /* 0x000fe40000000f00 */
[----:B------:R-:W-:-:S03]  /*bd80*/  MOV R82, 0xbda0 ;  /* 0x0000bda000527802 */ /* 0x000fc60000000f00 */
[----:B0-2--5:R-:W-:Y:S05]  /*bd90*/  CALL.REL.NOINC `($__internal_39_$__cuda_sm70_shflsync_down) ;  /* 0x000003b000007944 */ /* 0x025fea0003c00000 */
[----:B-1----:R-:W-:Y:S01]  /*bda0*/  @!P2 FFMA.FTZ R87, R86, R159, R87 ;  /* 0x0000009f5657a223 */ /* 0x002fe20000010057 */
[----:B------:R-:W-:Y:S01]  /*bdb0*/  HFMA2.MMA R159, -RZ, RZ, 0, 4.76837158203125e-07 ;  /* 0x00000008ff9f7435 */ /* 0x000fe200000001ff */
[----:B------:R-:W-:Y:S01]  /*bdc0*/  @!P2 FMUL.FTZ R86, R84, R86 ;  /* 0x000000565456a220 */ /* 0x000fe20000410000 */
[----:B------:R-:W-:Y:S01]  /*bdd0*/  MOV R82, 0xbe20 ;  /* 0x0000be2000527802 */ /* 0x000fe20000000f00 */
[----:B------:R-:W-:-:S03]  /*bde0*/  IMAD.MOV.U32 R84, RZ, RZ, R87 ;  /* 0x000000ffff547224 */ /* 0x000fc600078e0057 */
[----:B------:R-:W-:-:S04]  /*bdf0*/  MOV R87, R86 ;  /* 0x0000005600577202 */ /* 0x000fc80000000f00 */
[----:B------:R-:W-:Y:S02]  /*be00*/  MOV R83, R87 ;  /* 0x0000005700537202 */ /* 0x000fe40000000f00 */
[----:B0-2--5:R-:W-:Y:S05]  /*be10*/  CALL.REL.NOINC `($__internal_39_$__cuda_sm70_shflsync_down) ;  /* 0x0000033000007944 */ /* 0x025fea0003c00000 */
[----:B-1----:R-:W-:Y:S01]  /*be20*/  MOV R85, R159 ;  /* 0x0000009f00557202 */ /* 0x002fe20000000f00 */
[----:B------:R-:W-:Y:S01]  /*be30*/  HFMA2.MMA R159, -RZ, RZ, 0, 4.76837158203125e-07 ;  /* 0x00000008ff9f7435 */ /* 0x000fe200000001ff */
[----:B------:R-:W-:Y:S01]  /*be40*/  IMAD.MOV.U32 R83, RZ, RZ, R84 ;  /* 0x000000ffff537224 */ /* 0x000fe200078e0054 */
[----:B------:R-:W-:-:S04]  /*be50*/  MOV R82, 0xbe70 ;  /* 0x0000be7000527802 */ /* 0x000fc80000000f00 */
[----:B0-2--5:R-:W-:Y:S05]  /*be60*/  CALL.REL.NOINC `($__internal_39_$__cuda_sm70_shflsync_down) ;  /* 0x000002e000007944 */ /* 0x025fea0003c00000 */
[----:B-1----:R-:W-:Y:S01]  /*be70*/  @!P1 FFMA.FTZ R84, R87, R159, R84 ;  /* 0x0000009f57549223 */ /* 0x002fe20000010054 */
[----:B------:R-:W-:Y:S01]  /*be80*/  HFMA2.MMA R159, -RZ, RZ, 0, 9.5367431640625e-07 ;  /* 0x00000010ff9f7435 */ /* 0x000fe200000001ff */
[----:B------:R-:W-:Y:S01]  /*be90*/  @!P1 FMUL.FTZ R87, R85, R87 ;  /* 0x0000005755579220 */ /* 0x000fe20000410000 */
[----:B------:R-:W-:Y:S02]  /*bea0*/  MOV R82, 0xbee0 ;  /* 0x0000bee000527802 */ /* 0x000fe40000000f00 */
[----:B------:R-:W-:Y:S02]  /*beb0*/  MOV R86, R84 ;  /* 0x0000005400567202 */ /* 0x000fe40000000f00 */
[----:B------:R-:W-:-:S02]  /*bec0*/  MOV R83, R87 ;  /* 0x0000005700537202 */ /* 0x000fc40000000f00 */
[----:B0-2--5:R-:W-:Y:S05]  /*bed0*/  CALL.REL.NOINC `($__internal_39_$__cuda_sm70_shflsync_down) ;  /* 0x0000027000007944 */ /* 0x025fea0003c00000 */
[----:B-1----:R-:W-:Y:S01]  /*bee0*/  IMAD.MOV.U32 R84, RZ, RZ, R159 ;  /* 0x000000ffff547224 */ /* 0x002fe200078e009f */
[----:B------:R-:W-:Y:S01]  /*bef0*/  HFMA2.MMA R159, -RZ, RZ, 0, 9.5367431640625e-07 ;  /* 0x00000010ff9f7435 */ /* 0x000fe200000001ff */
[----:B------:R-:W-:-:S02]  /*bf00*/  MOV R83, R86 ;  /* 0x0000005600537202 */ /* 0x000fc40000000f00 */
[----:B------:R-:W-:-:S03]  /*bf10*/  MOV R82, 0xbf30 ;  /* 0x0000bf3000527802 */ /* 0x000fc60000000f00 */
[----:B0-2--5:R-:W-:Y:S05]  /*bf20*/  CALL.REL.NOINC `($__internal_39_$__cuda_sm70_shflsync_down) ;  /* 0x0000022000007944 */ /* 0x025fea0003c00000 */
[----:B-1----:R-:W-:Y:S01]  /*bf30*/  @!P0 FFMA.FTZ R86, R87, R159, R86 ;  /* 0x0000009f57568223 */ /* 0x002fe20000010056 */
[----:B------:R-:W-:Y:S01]  /*bf40*/  MOV R159, RZ ;  /* 0x000000ff009f7202 */ /* 0x000fe20000000f00 */
[----:B------:R-:W-:Y:S01]  /*bf50*/  @!P0 FMUL.FTZ R87, R84, R87 ;  /* 0x0000005754578220 */ /* 0x000fe20000410000 */
[----:B------:R-:W-:-:S04]  /*bf60*/  MOV R83, 0xbf90 ;  /* 0x0000bf9000537802 */ /* 0x000fc80000000f00 */
[----:B------:R-:W-:Y:S02]  /*bf70*/  MOV R82, R87 ;  /* 0x0000005700527202 */ /* 0x000fe40000000f00 */
[----:B0-2--5:R-:W-:Y:S05]  /*bf80*/  CALL.REL.NOINC `($__internal_40_$__cuda_sm70_shflsync_idx_p) ;  /* 0x0000025000007944 */ /* 0x025fea0003c00000 */
[----:B-1----:R-:W-:Y:S01]  /*bf90*/  IMAD.MOV.U32 R84, RZ, RZ, R159 ;  /* 0x000000ffff547224 */ /* 0x002fe200078e009f */
[----:B------:R-:W-:Y:S01]  /*bfa0*/  HFMA2.MMA R159, -RZ, RZ, 0, 0 ;  /* 0x00000000ff9f7435 */ /* 0x000fe200000001ff */
[----:B------:R-:W-:Y:S02]  /*bfb0*/  MOV R82, R86 ;  /* 0x0000005600527202 */ /* 0x000fe40000000f00 */
[----:B------:R-:W-:-:S03]  /*bfc0*/  MOV R83, 0xbfe0 ;  /* 0x0000bfe000537802 */ /* 0x000fc60000000f00 */
[----:B--2--5:R-:W-:Y:S05]  /*bfd0*/  CALL.REL.NOINC `($__internal_40_$__cuda_sm70_shflsync_idx_p) ;  /* 0x0000020000007944 */ /* 0x024fea0003c00000 */
[----:B-1----:R-:W-:Y:S01]  /*bfe0*/  MOV R85, R159 ;  /* 0x0000009f00557202 */ /* 0x002fe20000000f00 */
[----:B------:R-:W-:Y:S01]  /*bff0*/  IMAD.MOV.U32 R159, RZ, RZ, 0x1 ;  /* 0x00000001ff9f7424 */ /* 0x000fe200078e00ff */
[----:B------:R-:W-:Y:S02]  /*c000*/  MOV R83, R87 ;  /* 0x0000005700537202 */ /* 0x000fe40000000f00 */
[----:B------:R-:W-:Y:S02]  /*c010*/  MOV R82, 0xc030 ;  /* 0x0000c03000527802 */ /* 0x000fe40000000f00 */
[----:B--2--5:R-:W-:Y:S05]  /*c020*/  CALL.REL.NOINC `($__internal_39_$__cuda_sm70_shflsync_down) ;  /* 0x0000012000007944 */ /* 0x024fea0003c00000 */
[----:B-1----:R-:W-:Y:S01]  /*c030*/  MOV R160, R159 ;  /* 0x0000009f00a07202 */ /* 0x002fe20000000f00 */
[----:B------:R-:W-:Y:S01]  /*c040*/  HFMA2.MMA R159, -RZ, RZ, 0, 5.9604644775390625e-08 ;  /* 0x00000001ff9f7435 */ /* 0x000fe200000001ff */
[----:B------:R-:W-:-:S02]  /*c050*/  MOV R83, R86 ;  /* 0x0000005600537202 */ /* 0x000fc40000000f00 */
[----:B------:R-:W-:-:S03]  /*c060*/  MOV R82, 0xc080 ;  /* 0x0000c08000527802 */ /* 0x000fc60000000f00 */
[----:B0-2--5:R-:W-:Y:S05]  /*c070*/  CALL.REL.NOINC `($__internal_39_$__cuda_sm70_shflsync_down) ;  /* 0x000000d000007944 */ /* 0x025fea0003c00000 */
[----:B-1----:R-:W-:Y:S01]  /*c080*/  MOV R87, R159 ;  /* 0x0000009f00577202 */ /* 0x002fe20000000f00 */
[----:B------:R-:W-:Y:S01]  /*c090*/  HFMA2.MMA R159, -RZ, RZ, 0, 0 ;  /* 0x00000000ff9f7435 */ /* 0x000fe200000001ff */
[----:B------:R-:W-:Y:S01]  /*c0a0*/  IMAD.MOV.U32 R86, RZ, RZ, R160 ;  /* 0x000000ffff567224 */ /* 0x000fe200078e00a0 */
[----:B------:R-:W-:Y:S02]  /*c0b0*/  MOV R82, R80 ;  /* 0x0000005000527202 */ /* 0x000fe40000000f00 */
[----:B------:R-:W-:Y:S02]  /*c0c0*/  MOV R83, 0xc0e0 ;  /* 0x0000c0e000537802 */ /* 0x000fe40000000f00 */
[----:B0-2--5:R-:W-:Y:S05]  /*c0d0*/  CALL.REL.NOINC `($__internal_40_$__cuda_sm70_shflsync_idx_p) ;  /* 0x0000010000007944 */ /* 0x025fea0003c00000 */
[----:B-1----:R-:W-:Y:S01]  /*c0e0*/  MOV R160, R159 ;  /* 0x0000009f00a07202 */ /* 0x002fe20000000f00 */
[----:B------:R-:W-:Y:S01]  /*c0f0*/  IMAD.MOV.U32 R159, RZ, RZ, RZ ;  /* 0x000000ffff9f7224 */ /* 0x000fe200078e00ff */
[----:B------:R-:W-:Y:S02]  /*c100*/  MOV R82, R81 ;  /* 0x0000005100527202 */ /* 0x000fe40000000f00 */
[----:B------:R-:W-:Y:S02]  /*c110*/  MOV R83, 0xc130 ;  /* 0x0000c13000537802 */ /* 0x000fe40000000f00 */
[----:B--2--5:R-:W-:Y:S05]  /*c120*/  CALL.REL.NOINC `($__internal_40_$__cuda_sm70_shflsync_idx_p) ;  /* 0x000000b000007944 */ /* 0x024fea0003c00000 */
[----:B-1----:R-:W-:Y:S01]  /*c130*/  MOV R83, R159 ;  /* 0x0000009f00537202 */ /* 0x002fe20000000f00 */
[----:B--2--5:R-:W-:Y:S05]  /*c140*/  BRA `(.L_x_1042) ;  /* 0xffffb27000007947 */ /* 0x024fea000383ffff */
        .weak           $__internal_39_$__cuda_sm70_shflsync_down
        .type           $__internal_39_$__cuda_sm70_shflsync_down,@function
        .size           $__internal_39_$__cuda_sm70_shflsync_down,($__internal_40_$__cuda_sm70_shflsync_idx_p - $__internal_39_$__cuda_sm70_shflsync_down)
$__internal_39_$__cuda_sm70_shflsync_down:
        /* <DEDUP_REMOVED lines=8> */
[----:B------:R-:W-:Y:S05]  /*c1d0*/  RET.REL.NODEC R82 `(_Z25selective_scan_bwd_kernelI32Selective_Scan_bwd_kernel_traitsILi128ELi16ELb0ELb1ELb1ELb0ELb1EffEEv12SSMParamsBwd) ;  /* 0xffff3e2052007950 */ /* 0x000fea0003c3ffff */
        .weak           $__internal_40_$__cuda_sm70_shflsync_idx_p
        .type           $__internal_40_$__cuda_sm70_shflsync_idx_p,@function
        .size           $__internal_40_$__cuda_sm70_shflsync_idx_p,($__internal_41_$__cuda_sm70_shflsync_up - $__internal_40_$__cuda_sm70_shflsync_idx_p)
$__internal_40_$__cuda_sm70_shflsync_idx_p:
[----:B------:R-:W-:Y:S01]  /*c1e0*/  HFMA2.MMA R95, -RZ, RZ, 0, 1.847743988037109375e-06 ;  /* 0x0000001fff5f7435 */ /* 0x000fe200000001ff */
[----:B------:R0:W-:Y:S02]  /*c1f0*/  STL [R1+0x100], R0 ;  /* 0x0001000001007387 */ /* 0x0001e40000100800 */
[----:B0-----:R-:W-:-:S04]  /*c200*/  IMAD.MOV.U32 R0, RZ, RZ, -0x1 ;  /* 0xffffffffff007424 */ /* 0x001fc800078e00ff */
[----:B------:R-:W-:Y:S04]  /*c210*/  WARPSYNC R0 ;  /* 0x0000000000007348 */ /* 0x000fe80003800000 */
[----:B------:R0:W1:Y:S04]  /*c220*/  SHFL.IDX PT, R159, R82, R159, R95 ;  /* 0x0000009f529f7389 */ /* 0x00006800000e005f */
[----:B0-----:R0:W5:Y:S01]  /*c230*/  LDL.LU R0, [R1+0x100] ;  /* 0x0001000001007983 */ /* 0x0011620000300800 */
[----:B------:R-:W-:Y:S01]  /*c240*/  MOV R82, R83 ;  /* 0x0000005300527202 */ /* 0x000fe20000000f00 */
[----:B------:R-:W-:-:S02]  /*c250*/  HFMA2.MMA R83, -RZ, RZ, 0, 0 ;  /* 0x00000000ff537435 */ /* 0x000fc400000001ff */
[----:B------:R-:W2:Y:S04]  /*c260*/  S2R R95, SR_TID.X ;  /* 0x00000000005f7919 */ /* 0x000ea80000002100 */
[----:B0-----:R-:W-:Y:S05]  /*c270*/  RET.REL.NODEC R82 `(_Z25selective_scan_bwd_kernelI32Selective_Scan_bwd_kernel_traitsILi128ELi16ELb0ELb1ELb1ELb0ELb1EffEEv12SSMParamsBwd) ;  /* 0xffff3d8052007950 */ /* 0x001fea0003c3ffff */
        .weak           $__internal_41_$__cuda_sm70_shflsync_up
        .type           $__internal_41_$__cuda_sm70_shflsync_up,@function
        .size           $__internal_41_$__cuda_sm70_shflsync_up,(.L_x_8857 - $__internal_41_$__cuda_sm70_shflsync_up)
$__internal_41_$__cuda_sm70_shflsync_up:
[----:B------:R-:W-:Y:S04]  /*c280*/  WARPSYNC R128 ;  /* 0x0000008000007348 */ /* 0x000fe80003800000 */
[----:B------:R0:W1:Y:S02]  /*c290*/  SHFL.UP PT, R86, R83, R86, R129 ;  /* 0x0400005653567389 */ /* 0x00006400000e0081 */
[----:B0-----:R-:W-:-:S04]  /*c2a0*/  MOV R83, 0x0 ;  /* 0x0000000000537802 */ /* 0x001fc80000000f00 */
[----:B------:R-:W-:Y:S05]  /*c2b0*/  RET.REL.NODEC R82 `(_Z25selective_scan_bwd_kernelI32Selective_Scan_bwd_kernel_traitsILi128ELi16ELb0ELb1ELb1ELb0ELb1EffEEv12SSMParamsBwd) ;  /* 0xffff3d4052007950 */ /* 0x000fea0003c3ffff */
.L_x_1043:
        /* <DEDUP_REMOVED lines=12> */
.L_x_8857:


//--------------------- .text._Z25selective_scan_bwd_kernelI32Selective_Scan_bwd_kernel_traitsILi128ELi16ELb0ELb1ELb1ELb1ELb0EffEEv12SSMParamsBwd --------------------------
	.section	.text._Z25selective_scan_bwd_kernelI32Selective_Scan_bwd_kernel_traitsILi128ELi16ELb0ELb1ELb1ELb1ELb0EffEEv12SSMParamsBwd,"ax",@progbits
	.sectioninfo	@"SHI_REGISTERS=168"
	.align	128
        .global         _Z25selective_scan_bwd_kernelI32Selective_Scan_bwd_kernel_traitsILi128ELi16ELb0ELb1ELb1ELb1ELb0EffEEv12SSMParamsBwd
        .type           _Z25selective_scan_bwd_kernelI32Selective_Scan_bwd_kernel_traitsILi128ELi16ELb0ELb1ELb1ELb1ELb0EffEEv12SSMParamsBwd,@function
        .size           _Z25selective_scan_bwd_kernelI32Selective_Scan_bwd_kernel_traitsILi128ELi16ELb0ELb1ELb1ELb1ELb0EffEEv12SSMParamsBwd,(.L_x_8860 - _Z25selective_scan_bwd_kernelI32Selective_Scan_bwd_kernel_traitsILi128ELi16ELb0ELb1ELb1ELb1ELb0EffEEv12SSMParamsBwd)
        .other          _Z25selective_scan_bwd_kernelI32Selective_Scan_bwd_kernel_traitsILi128ELi16ELb0ELb1ELb1ELb1ELb0EffEEv12SSMParamsBwd,@"STO_CUDA_ENTRY STV_DEFAULT"
_Z25selective_scan_bwd_kernelI32Selective_Scan_bwd_kernel_traitsILi128ELi16ELb0ELb1ELb1ELb1ELb0EffEEv12SSMParamsBwd:
.text._Z25selective_scan_bwd_kernelI32Selective_Scan_bwd_kernel_traitsILi128ELi16ELb0ELb1ELb1ELb1ELb0EffEEv12SSMParamsBwd:
        /* <DEDUP_REMOVED lines=183> */
.L_x_1130:
        /* <DEDUP_REMOVED lines=8> */
[----:B-1----:R-:W-:Y:S01]  /*0bf0*/  IMAD.U32 R2, RZ, RZ, UR17 ;  /* 0x00000011ff027e24 */ /* 0x002fe2000f8e00ff */
        /* <DEDUP_REMOVED lines=46> */
[----:B------:R-:W-:Y:S02]  /*0ee0*/  ISETP.GE.AND P3, PT, R40, UR7, PT ;  /* 0x0000000728007c0c */ /* 0x000fe4000bf66270 */
[----:B------:R-:W-:-:S02]  /*0ef0*/  ISETP.GE.AND P2, PT, R42, UR7, PT ;  /* 0x000000072a007c0c */ /* 0x000fc4000bf46270 */
[----:B------:R-:W-:Y:S02]  /*0f00*/  ISETP.GE.AND P1, PT, R44, UR7, PT ;  /* 0x000000072c007c0c */ /* 0x000fe4000bf26270 */
[----:B------:R-:W-:Y:S01]  /*0f10*/  MOV R13, RZ ;  /* 0x000000ff000d7202 */ /* 0x000fe20000000f00 */
[----:B------:R-:W-:Y:S01]  /*0f20*/  CS2R R16, SRZ ;  /* 0x0000000000107805 */ /* 0x000fe2000001ff00 */
[----:B------:R-:W-:Y:S01]  /*0f30*/  CS2R R18, SRZ ;  /* 0x0000000000127805 */ /* 0x000fe2000001ff00 */
[----:B------:R1:W2:Y:S04]  /*0f40*/  @!P4 LDG.E R14, [R2.64+0x500] ;  /* 0x0005001c020ec981 */ /* 0x0002a8000c1e1900 */
        /* <DEDUP_REMOVED lines=15> */
[C---:B------:R-:W-:Y:S02]  /*1040*/  LEA.HI.SX32 R93, R20.reuse, R20, 0x1b ;  /* 0x00000014145d7211 */ /* 0x040fe400078fdaff */
[C---:B-1----:R-:W-:Y:S02]  /*1050*/  IADD3 R3, R20.reuse, 0x60, RZ ;  /* 0x0000006014037810 */ /* 0x042fe40007ffe0ff */
[C---:B------:R-:W-:Y:S02]  /*1060*/  IADD3 R25, R20.reuse, 0x80, RZ ;  /* 0x0000008014197810 */ /* 0x040fe40007ffe0ff */
[----:B------:R-:W-:-:S02]  /*1070*/  IADD3 R27, R20, 0xa0, RZ ;  /* 0x000000a0141b7810 */ /* 0x000fc40007ffe0ff */
[C---:B------:R-:W-:Y:S02]  /*1080*/  IADD3 R29, R20.reuse, 0xc0, RZ ;  /* 0x000000c0141d7810 */ /* 0x040fe40007ffe0ff */
[-C--:B------:R-:W-:Y:S02]  /*1090*/  LEA.HI.SX32 R21, R21, R20.reuse, 0x1b ;  /* 0x0000001415157211 */ /* 0x080fe400078fdaff */
[-C--:B------:R-:W-:Y:S01]  /*10a0*/  LEA.HI.SX32 R23, R23, R20.reuse, 0x1b ;  /* 0x0000001417177211 */ /* 0x080fe200078fdaff */
[----:B------:R-:W-:Y:S01]  /*10b0*/  IMAD.SHL.U32 R93, R93, 0x4, RZ ;  /* 0x000000045d5d7824 */ /* 0x000fe200078e00ff */
[C---:B------:R-:W-:Y:S02]  /*10c0*/  IADD3 R31, R20.reuse, 0xe0, RZ ;  /* 0x000000e0141f7810 */ /* 0x040fe40007ffe0ff */
[----:B------:R-:W-:Y:S02]  /*10d0*/  LEA.HI.SX32 R3, R3, R20, 0x1b ;  /* 0x0000001403037211 */ /* 0x000fe400078fdaff */
[----:B------:R-:W-:-:S02]  /*10e0*/  IADD3 R33, R20, 0x100, RZ ;  /* 0x0000010014217810 */ /* 0x000fc40007ffe0ff */
[-C--:B------:R-:W-:Y:S02]  /*10f0*/  LEA.HI.SX32 R25, R25, R20.reuse, 0x1b ;  /* 0x0000001419197211 */ /* 0x080fe400078fdaff */
[C---:B------:R-:W-:Y:S02]  /*1100*/  IADD3 R35, R20.reuse, 0x120, RZ ;  /* 0x0000012014237810 */ /* 0x040fe40007ffe0ff */
[-C--:B------:R-:W-:Y:S02]  /*1110*/  LEA.HI.SX32 R27, R27, R20.reuse, 0x1b ;  /* 0x000000141b1b7211 */ /* 0x080fe400078fdaff */
[----:B------:R-:W-:Y:S02]  /*1120*/  LEA.HI.SX32 R29, R29, R20, 0x1b ;  /* 0x000000141d1d7211 */ /* 0x000fe400078fdaff */
[----:B------:R-:W-:Y:S02]  /*1130*/  SHF.L.U32 R92, R21, 0x2, RZ ;  /* 0x00000002155c7819 */ /* 0x000fe400000006ff */
[----:B------:R-:W-:-:S02]  /*1140*/  IADD3 R37, R20, 0x140, RZ ;  /* 0x0000014014257810 */ /* 0x000fc40007ffe0ff */
[----:B------:R-:W-:Y:S02]  /*1150*/  SHF.L.U32 R91, R23, 0x2, RZ ;  /* 0x00000002175b7819 */ /* 0x000fe400000006ff */
[C---:B------:R-:W-:Y:S02]  /*1160*/  IADD3 R39, R20.reuse, 0x160, RZ ;  /* 0x0000016014277810 */ /* 0x040fe40007ffe0ff */
[----:B------:R-:W-:Y:S02]  /*1170*/  IADD3 R41, R20, 0x180, RZ ;  /* 0x0000018014297810 */ /* 0x000fe40007ffe0ff */
[-C--:B------:R-:W-:Y:S02]  /*1180*/  LEA.HI.SX32 R31, R31, R20.reuse, 0x1b ;  /* 0x000000141f1f7211 */ /* 0x080fe400078fdaff */
[----:B------:R-:W-:Y:S02]  /*1190*/  SHF.L.U32 R90, R3, 0x2, RZ ;  /* 0x00000002035a7819 */ /* 0x000fe400000006ff */
[----:B------:R-:W-:-:S02]  /*11a0*/  LEA.HI.SX32 R33, R33, R20, 0x1b ;  /* 0x0000001421217211 */ /* 0x000fc400078fdaff */
[----:B------:R-:W-:Y:S01]  /*11b0*/  SHF.L.U32 R89, R25, 0x2, RZ ;  /* 0x0000000219597819 */ /* 0x000fe200000006ff */
[----:B------:R-:W-:Y:S01]  /*11c0*/  IMAD.SHL.U32 R77, R29, 0x4, RZ ;  /* 0x000000041d4d7824 */ /* 0x000fe200078e00ff */
[----:B------:R-:W-:Y:S02]  /*11d0*/  @P2 LOP3.LUT R28, R28, 0x80, RZ, 0xfc, !PT ;  /* 0x000000801c1c2812 */ /* 0x000fe400078efcff */
[C---:B------:R-:W-:Y:S02]  /*11e0*/  IADD3 R43, R20.reuse, 0x1a0, RZ ;  /* 0x000001a0142b7810 */ /* 0x040fe40007ffe0ff */
[----:B------:R-:W-:Y:S02]  /*11f0*/  LEA.HI.SX32 R35, R35, R20, 0x1b ;  /* 0x0000001423237211 */ /* 0x000fe400078fdaff */
[----:B------:R-:W-:Y:S02]  /*1200*/  SHF.L.U32 R88, R27, 0x2, RZ ;  /* 0x000000021b587819 */ /* 0x000fe400000006ff */
[----:B------:R-:W-:-:S02]  /*1210*/  IADD3 R45, R20, 0x1c0, RZ ;  /* 0x000001c0142d7810 */ /* 0x000fc40007ffe0ff */
[-C--:B------:R-:W-:Y:S02]  /*1220*/  LEA.HI.SX32 R37, R37, R20.reuse, 0x1b ;  /* 0x0000001425257211 */ /* 0x080fe400078fdaff */
[----:B------:R-:W-:Y:S02]  /*1230*/  IADD3 R47, R20, 0x1e0, RZ ;  /* 0x000001e0142f7810 */ /* 0x000fe40007ffe0ff */
[-C--:B------:R-:W-:Y:S02]  /*1240*/  LEA.HI.SX32 R39, R39, R20.reuse, 0x1b ;  /* 0x0000001427277211 */ /* 0x080fe400078fdaff */
[----:B------:R-:W-:Y:S02]  /*1250*/  LEA.HI.SX32 R41, R41, R20, 0x1b ;  /* 0x0000001429297211 */ /* 0x000fe400078fdaff */
[----:B------:R-:W-:Y:S02]  /*1260*/  SHF.L.U32 R76, R31, 0x2, RZ ;  /* 0x000000021f4c7819 */ /* 0x000fe400000006ff */
[----:B------:R-:W-:-:S02]  /*1270*/  ISETP.GE.AND P5, PT, R22, UR7, PT ;  /* 0x0000000716007c0c */ /* 0x000fc4000bfa6270 */
[----:B------:R-:W-:Y:S02]  /*1280*/  SHF.L.U32 R75, R33, 0x2, RZ ;  /* 0x00000002214b7819 */ /* 0x000fe400000006ff */
[----:B------:R-:W-:Y:S02]  /*1290*/  LOP3.LUT R28, R28, 0xffffffbf, RZ, 0xc0, !PT ;  /* 0xffffffbf1c1c7812 */ /* 0x000fe400078ec0ff */
[----:B------:R-:W-:Y:S02]  /*12a0*/  LEA.HI.SX32 R43, R43, R20, 0x1b ;  /* 0x000000142b2b7211 */ /* 0x000fe400078fdaff */
[----:B------:R-:W-:Y:S02]  /*12b0*/  SHF.L.U32 R74, R35, 0x2, RZ ;  /* 0x00000002234a7819 */ /* 0x000fe400000006ff */
[----:B------:R-:W-:Y:S02]  /*12c0*/  LEA R2, R46, R94, 0x4 ;  /* 0x0000005e2e027211 */ /* 0x000fe400078e20ff */
[----:B------:R-:W-:-:S02]  /*12d0*/  LEA.HI.SX32 R45, R45, R20, 0x1b ;  /* 0x000000142d2d7211 */ /* 0x000fc400078fdaff */
[----:B------:R-:W-:Y:S01]  /*12e0*/  SHF.L.U32 R73, R37, 0x2, RZ ;  /* 0x0000000225497819 */ /* 0x000fe200000006ff */
[----:B------:R-:W-:Y:S01]  /*12f0*/  IMAD.SHL.U32 R71, R41, 0x4, RZ ;  /* 0x0000000429477824 */ /* 0x000fe200078e00ff */
[----:B------:R-:W-:Y:S02]  /*1300*/  LEA.HI.SX32 R47, R47, R20, 0x1b ;  /* 0x000000142f2f7211 */ /* 0x000fe400078fdaff */
[----:B------:R-:W-:Y:S02]  /*1310*/  SHF.L.U32 R72, R39, 0x2, RZ ;  /* 0x0000000227487819 */ /* 0x000fe400000006ff */
[----:B------:R-:W-:Y:S02]  /*1320*/  @P3 LOP3.LUT R28, R28, 0x40, RZ, 0xfc, !PT ;  /* 0x000000401c1c3812 */ /* 0x000fe400078efcff */
[----:B------:R-:W-:Y:S02]  /*1330*/  SHF.L.U32 R70, R43, 0x2, RZ ;  /* 0x000000022b467819 */ /* 0x000fe400000006ff */
[----:B------:R-:W-:-:S02]  /*1340*/  LEA.HI.SX32 R2, R2, R2, 0x1b ;  /* 0x0000000202027211 */ /* 0x000fc400078fdaff */
[----:B------:R-:W-:Y:S02]  /*1350*/  SHF.L.U32 R69, R45, 0x2, RZ ;  /* 0x000000022d457819 */ /* 0x000fe400000006ff */
[----:B------:R-:W-:Y:S02]  /*1360*/  SHF.L.U32 R68, R47, 0x2, RZ ;  /* 0x000000022f447819 */ /* 0x000fe400000006ff */
[----:B------:R-:W-:Y:S02]  /*1370*/  LOP3.LUT R28, R28, 0xffffffdf, RZ, 0xc0, !PT ;  /* 0xffffffdf1c1c7812 */ /* 0x000fe400078ec0ff */
[----:B------:R-:W-:Y:S02]  /*1380*/  SHF.L.U32 R67, R2, 0x2, RZ ;  /* 0x0000000202437819 */ /* 0x000fe400000006ff */
[----:B------:R-:W-:Y:S02]  /*1390*/  @P5 LOP3.LUT R28, R28, 0x20, RZ, 0xfc, !PT ;  /* 0x000000201c1c5812 */ /* 0x000fe400078efcff */
[----:B------:R-:W-:-:S02]  /*13a0*/  ISETP.GE.AND P4, PT, R24, UR7, PT ;  /* 0x0000000718007c0c */ /* 0x000fc4000bf86270 */
        /* <DEDUP_REMOVED lines=13> */
[----:B---3--:R-:W-:Y:S04]  /*1480*/  STS [R93], R0 ;  /* 0x000000005d007388 */ /* 0x008fe80000000800 */
[----:B----4-:R-:W-:Y:S04]  /*1490*/  STS [R92+0x80], R5 ;  /* 0x000080055c007388 */ /* 0x010fe80000000800 */
[----:B-----5:R-:W-:Y:S04]  /*14a0*/  STS [R91+0x100], R4 ;  /* 0x000100045b007388 */ /* 0x020fe80000000800 */
[----:B--2---:R-:W-:Y:S04]  /*14b0*/  STS [R90+0x180], R7 ;  /* 0x000180075a007388 */ /* 0x004fe80000000800 */
[----:B------:R-:W-:Y:S04]  /*14c0*/  STS [R89+0x200], R6 ;  /* 0x0002000659007388 */ /* 0x000fe80000000800 */
[----:B------:R-:W-:Y:S04]  /*14d0*/  STS [R88+0x280], R9 ;  /* 0x0002800958007388 */ /* 0x000fe80000000800 */
[----:B------:R0:W-:Y:S04]  /*14e0*/  STS [R77+0x300], R8 ;  /* 0x000300084d007388 */ /* 0x0001e80000000800 */
[----:B------:R-:W-:Y:S04]  /*14f0*/  STS [R76+0x380], R11 ;  /* 0x0003800b4c007388 */ /* 0x000fe80000000800 */
[----:B------:R1:W-:Y:S04]  /*1500*/  STS [R75+0x400], R10 ;  /* 0x0004000a4b007388 */ /* 0x0003e80000000800 */
[----:B------:R-:W-:Y:S04]  /*1510*/  STS [R74+0x480], R13 ;  /* 0x0004800d4a007388 */ /* 0x000fe80000000800 */
[----:B------:R-:W-:Y:S04]  /*1520*/  STS [R73+0x500], R14 ;  /* 0x0005000e49007388 */ /* 0x000fe80000000800 */
[----:B------:R2:W-:Y:S04]  /*1530*/  STS [R72+0x580], R15 ;  /* 0x0005800f48007388 */ /* 0x0005e80000000800 */
[----:B------:R-:W-:Y:S04]  /*1540*/  STS [R71+0x600], R16 ;  /* 0x0006001047007388 */ /* 0x000fe80000000800 */
[----:B------:R-:W-:Y:S04]  /*1550*/  STS [R70+0x680], R17 ;  /* 0x0006801146007388 */ /* 0x000fe80000000800 */
[----:B------:R3:W-:Y:S04]  /*1560*/  STS [R69+0x700], R18 ;  /* 0x0007001245007388 */ /* 0x0007e80000000800 */
        /* <DEDUP_REMOVED lines=18> */
[----:B0-----:R-:W-:-:S03]  /*1690*/  CS2R R8, SRZ ;  /* 0x0000000000087805 */ /* 0x001fc6000001ff00 */
[----:B------:R-:W-:Y:S01]  /*16a0*/  BAR.SYNC.DEFER_BLOCKING 0x0 ;  /* 0x0000000000007b1d */ /* 0x000fe20000010000 */
[----:B------:R-:W-:Y:S01]  /*16b0*/  HFMA2.MMA R3, -RZ, RZ, 0, 0 ;  /* 0x00000000ff037435 */ /* 0x000fe200000001ff */
[----:B-1----:R-:W-:-:S04]  /*16c0*/  CS2R R10, SRZ ;  /* 0x00000000000a7805 */ /* 0x002fc8000001ff00 */
[----:B------:R-:W5:Y:S01]  /*16d0*/  @!P0 LDG.E R8, [R122.64+0x300] ;  /* 0x0003001c7a088981 */ /* 0x000f62000c1e1900 */
[----:B------:R-:W-:Y:S01]  /*16e0*/  ISETP.GE.AND P0, PT, R26, UR7, PT ;  /* 0x000000071a007c0c */ /* 0x000fe2000bf06270 */
[----:B------:R-:W-:Y:S01]  /*16f0*/  IMAD.MOV.U32 R0, RZ, RZ, RZ ;  /* 0x000000ffff007224 */ /* 0x000fe200078e00ff */
[----:B------:R-:W-:Y:S01]  /*1700*/  CS2R R4, SRZ ;  /* 0x0000000000047805 */ /* 0x000fe2000001ff00 */
[----:B------:R-:W-:Y:S01]  /*1710*/  CS2R R6, SRZ ;  /* 0x0000000000067805 */ /* 0x000fe2000001ff00 */
[----:B------:R-:W5:Y:S09]  /*1720*/  @!P2 LDG.E R3, [R122.64+0x80] ;  /* 0x0000801c7a03a981 */ /* 0x000f72000c1e1900 */
[----:B------:R-:W-:Y:S01]  /*1730*/  @P0 LOP3.LUT R28, R28, 0x2, RZ, 0xfc, !PT ;  /* 0x000000021c1c0812 */ /* 0x000fe200078efcff */
[----:B------:R-:W5:Y:S01]  /*1740*/  @!P0 LDG.E R9, [R122.64+0x380] ;  /* 0x0003801c7a098981 */ /* 0x000f62000c1e1900 */
[----:B------:R-:W-:-:S02]  /*1750*/  ISETP.GE.AND P0, PT, R30, UR7, PT ;  /* 0x000000071e007c0c */ /* 0x000fc4000bf06270 */
[----:B------:R-:W-:Y:S01]  /*1760*/  LOP3.LUT R28, R28, 0xfffffffe, RZ, 0xc0, !PT ;  /* 0xfffffffe1c1c7812 */ /* 0x000fe200078ec0ff */
[----:B------:R-:W5:Y:S01]  /*1770*/  @!P1 LDG.E R0, [R122.64] ;  /* 0x0000001c7a009981 */ /* 0x000f62000c1e1900 */
[----:B------:R-:W-:Y:S02]  /*1780*/  ISETP.GE.AND P1, PT, R34, UR7, PT ;  /* 0x0000000722007c0c */ /* 0x000fe4000bf26270 */
[----:B------:R-:W-:Y:S01]  /*1790*/  ISETP.GE.AND P2, PT, R36, UR7, PT ;  /* 0x0000000724007c0c */ /* 0x000fe2000bf46270 */
[----:B------:R-:W5:Y:S01]  /*17a0*/  @!P3 LDG.E R4, [R122.64+0x100] ;  /* 0x0001001c7a04b981 */ /* 0x000f62000c1e1900 */
[----:B------:R-:W-:-:S03]  /*17b0*/  ISETP.GE.AND P3, PT, R38, UR7, PT ;  /* 0x0000000726007c0c */ /* 0x000fc6000bf66270 */
[----:B------:R-:W5:Y:S02]  /*17c0*/  @!P4 LDG.E R7, [R122.64+0x280] ;  /* 0x0002801c7a07c981 */ /* 0x000f64000c1e1900 */
[----:B------:R-:W-:Y:S02]  /*17d0*/  @P0 LOP3.LUT R28, R28, 0x1, RZ, 0xfc, !PT ;  /* 0x000000011c1c0812 */ /* 0x000fe400078efcff */
[----:B------:R-:W5:Y:S01]  /*17e0*/  @!P0 LDG.E R10, [R122.64+0x400] ;  /* 0x0004001c7a0a8981 */ /* 0x000f62000c1e1900 */
[----:B------:R-:W-:Y:S02]  /*17f0*/  ISETP.GE.AND P0, PT, R32, UR7, PT ;  /* 0x0000000720007c0c */ /* 0x000fe4000bf06270 */
[----:B------:R-:W-:Y:S01]  /*1800*/  ISETP.GE.AND P4, PT, R40, UR7, PT ;  /* 0x0000000728007c0c */ /* 0x000fe2000bf86270 */
[----:B------:R-:W5:Y:S01]  /*1810*/  @!P5 LDG.E R5, [R122.64+0x180] ;  /* 0x0001801c7a05d981 */ /* 0x000f62000c1e1900 */
[----:B------:R-:W-:-:S03]  /*1820*/  ISETP.GE.AND P5, PT, R42, UR7, PT ;  /* 0x000000072a007c0c */ /* 0x000fc6000bfa6270 */
[----:B------:R-:W5:Y:S01]  /*1830*/  @!P6 LDG.E R6, [R122.64+0x200] ;  /* 0x0002001c7a06e981 */ /* 0x000f62000c1e1900 */
[----:B------:R-:W-:Y:S01]  /*1840*/  ISETP.GE.AND P6, PT, R44, UR7, PT ;  /* 0x000000072c007c0c */ /* 0x000fe2000bfc6270 */
[----:B--2---:R-:W-:Y:S01]  /*1850*/  CS2R R14, SRZ ;  /* 0x00000000000e7805 */ /* 0x004fe2000001ff00 */
[----:B---3--:R-:W-:Y:S01]  /*1860*/  HFMA2.MMA R18, -RZ, RZ, 0, 0 ;  /* 0x00000000ff127435 */ /* 0x008fe200000001ff */
[----:B------:R-:W-:Y:S01]  /*1870*/  MOV R13, RZ ;  /* 0x000000ff000d7202 */ /* 0x000fe20000000f00 */
[----:B------:R-:W-:Y:S01]  /*1880*/  CS2R R16, SRZ ;  /* 0x0000000000107805 */ /* 0x000fe2000001ff00 */
[----:B------:R-:W2:Y:S04]  /*1890*/  @!P0 LDG.E R11, [R122.64+0x480] ;  /* 0x0004801c7a0b8981 */ /* 0x000ea8000c1e1900 */
[----:B------:R-:W3:Y:S04]  /*18a0*/  @!P1 LDG.E R14, [R122.64+0x500] ;  /* 0x0005001c7a0e9981 */ /* 0x000ee8000c1e1900 */
[----:B------:R-:W2:Y:S04]  /*18b0*/  @!P2 LDG.E R13, [R122.64+0x580] ;  /* 0x0005801c7a0da981 */ /* 0x000ea8000c1e1900 */
[----:B------:R-:W2:Y:S04]  /*18c0*/  @!P3 LDG.E R16, [R122.64+0x600] ;  /* 0x0006001c7a10b981 */ /* 0x000ea8000c1e1900 */
        /* <DEDUP_REMOVED lines=20> */
[----:B------:R-:W-:Y:S01]  /*1a10*/  LOP3.LUT P0, RZ, R28, 0x100, RZ, 0xc0, !PT ;  /* 0x000001001cff7812 */ /* 0x000fe2000780c0ff */
[----:B------:R-:W-:Y:S01]  /*1a20*/  IMAD.U32 R2, RZ, RZ, UR21 ;  /* 0x00000015ff027e24 */ /* 0x000fe2000f8e00ff */
[----:B-----5:R-:W-:Y:S04]  /*1a30*/  STS [R93], R0 ;  /* 0x000000005d007388 */ /* 0x020fe80000000800 */
[----:B------:R0:W-:Y:S04]  /*1a40*/  STS [R92+0x80], R3 ;  /* 0x000080035c007388 */ /* 0x0001e80000000800 */
[----:B------:R-:W-:Y:S04]  /*1a50*/  STS [R91+0x100], R4 ;  /* 0x000100045b007388 */ /* 0x000fe80000000800 */
[----:B------:R1:W-:Y:S04]  /*1a60*/  STS [R90+0x180], R5 ;  /* 0x000180055a007388 */ /* 0x0003e80000000800 */
[----:B------:R-:W-:Y:S04]  /*1a70*/  STS [R89+0x200], R6 ;  /* 0x0002000659007388 */ /* 0x000fe80000000800 */
[----:B------:R4:W-:Y:S04]  /*1a80*/  STS [R88+0x280], R7 ;  /* 0x0002800758007388 */ /* 0x0009e80000000800 */
[----:B------:R-:W-:Y:S04]  /*1a90*/  STS [R77+0x300], R8 ;  /* 0x000300084d007388 */ /* 0x000fe80000000800 */
[----:B------:R5:W-:Y:S04]  /*1aa0*/  STS [R76+0x380], R9 ;  /* 0x000380094c007388 */ /* 0x000be80000000800 */
[----:B------:R-:W-:Y:S04]  /*1ab0*/  STS [R75+0x400], R10 ;  /* 0x0004000a4b007388 */ /* 0x000fe80000000800 */
[----:B--2---:R2:W-:Y:S04]  /*1ac0*/  STS [R74+0x480], R11 ;  /* 0x0004800b4a007388 */ /* 0x0045e80000000800 */
[----:B---3--:R-:W-:Y:S04]  /*1ad0*/  STS [R73+0x500], R14 ;  /* 0x0005000e49007388 */ /* 0x008fe80000000800 */
[----:B------:R2:W-:Y:S04]  /*1ae0*/  STS [R72+0x580], R13 ;  /* 0x0005800d48007388 */ /* 0x0005e80000000800 */
[----:B------:R-:W-:Y:S04]  /*1af0*/  STS [R71+0x600], R16 ;  /* 0x0006001047007388 */ /* 0x000fe80000000800 */
[----:B------:R0:W-:Y:S04]  /*1b00*/  STS [R70+0x680], R15 ;  /* 0x0006800f46007388 */ /* 0x0001e80000000800 */
[----:B------:R-:W-:Y:S04]  /*1b10*/  STS [R69+0x700], R18 ;  /* 0x0007001245007388 */ /* 0x000fe80000000800 */
[----:B------:R0:W-:Y:S01]  /*1b20*/  STS [R68+0x780], R17 ;  /* 0x0007801144007388 */ /* 0x0001e20000000800 */
[----:B------:R-:W-:-:S06]  /*1b30*/  NOP ;  /* 0x0000000000007918 */ /* 0x000fcc0000000000 */
[----:B------:R-:W0:Y:S04]  /*1b40*/  LDS R50, [R67] ;  /* 0x0000000043327984 */ /* 0x000e280000000800 */
[----:B------:R-:W0:Y:S04]  /*1b50*/  LDS R49, [R67+0x4] ;  /* 0x0000040043317984 */ /* 0x000e280000000800 */
[----:B------:R-:W0:Y:S04]  /*1b60*/  LDS R48, [R67+0x8] ;  /* 0x0000080043307984 */ /* 0x000e280000000800 */
[----:B------:R-:W0:Y:S04]  /*1b70*/  LDS R47, [R67+0xc] ;  /* 0x00000c00432f7984 */ /* 0x000e280000000800 */
[----:B------:R-:W0:Y:S04]  /*1b80*/  LDS R46, [R67+0x10] ;  /* 0x00001000432e7984 */ /* 0x000e280000000800 */
[----:B------:R-:W0:Y:S04]  /*1b90*/  LDS R45, [R67+0x14] ;  /* 0x00001400432d7984 */ /* 0x000e280000000800 */
[----:B------:R-:W1:Y:S04]  /*1ba0*/  LDS R44, [R67+0x18] ;  /* 0x00001800432c7984 */ /* 0x000e680000000800 */
        /* <DEDUP_REMOVED lines=9> */
[----:B0-----:R-:W-:-:S02]  /*1c40*/  MOV R3, UR22 ;  /* 0x0000001600037c02 */ /* 0x001fc40008000f00 */
[----:B------:R-:W-:-:S03]  /*1c50*/  MOV R0, RZ ;  /* 0x000000ff00007202 */ /* 0x000fc60000000f00 */
[----:B------:R-:W-:Y:S01]  /*1c60*/  IMAD.WIDE R2, R78, 0x4, R2 ;  /* 0x000000044e027825 */ /* 0x000fe200078e0202 */
[----:B------:R-:W-:Y:S01]  /*1c70*/  BAR.SYNC.DEFER_BLOCKING 0x0 ;  /* 0x0000000000007b1d */ /* 0x000fe20000010000 */
[----:B-1----:R-:W-:-:S05]  /*1c80*/  CS2R R4, SRZ ;  /* 0x0000000000047805 */ /* 0x002fca000001ff00 */
[----:B------:R-:W3:Y:S01]  /*1c90*/  @!P0 LDG.E R0, [R2.64] ;  /* 0x0000001c02008981 */ /* 0x000ee2000c1e1900 */
[----:B------:R-:W-:-:S13]  /*1ca0*/  ISETP.NE.AND P0, PT, R19, RZ, PT ;  /* 0x000000ff1300720c */ /* 0x000fda0003f05270 */
[----:B------:R-:W3:Y:S01]  /*1cb0*/  @!P0 LDG.E R4, [R2.64+0x100] ;  /* 0x0001001c02048981 */ /* 0x000ee2000c1e1900 */
[----:B------:R-:W-:Y:S01]  /*1cc0*/  ISETP.NE.AND P0, PT, R20, RZ, PT ;  /* 0x000000ff1400720c */ /* 0x000fe20003f05270 */
[----:B----4-:R-:W-:-:S12]  /*1cd0*/  CS2R R6, SRZ ;  /* 0x0000000000067805 */ /* 0x010fd8000001ff00 */
[----:B------:R-:W4:Y:S01]  /*1ce0*/  @!P0 LDG.E R5, [R2.64+0x80] ;  /* 0x0000801c02058981 */ /* 0x000f22000c1e1900 */
[----:B------:R-:W-:-:S13]  /*1cf0*/  ISETP.NE.AND P0, PT, R21, RZ, PT ;  /* 0x000000ff1500720c */ /* 0x000fda0003f05270 */
[----:B------:R-:W4:Y:S01]  /*1d00*/  @!P0 LDG.E R6, [R2.64+0x200] ;  /* 0x0002001c02068981 */ /* 0x000f22000c1e1900 */
[----:B------:R-:W-:Y:S01]  /*1d10*/  ISETP.NE.AND P0, PT, R22, RZ, PT ;  /* 0x000000ff1600720c */ /* 0x000fe20003f05270 */
[----:B-----5:R-:W-:-:S12]  /*1d20*/  CS2R R8, SRZ ;  /* 0x0000000000087805 */ /* 0x020fd8000001ff00 */
[----:B------:R-:W5:Y:S01]  /*1d30*/  @!P0 LDG.E R7, [R2.64+0x180] ;  /* 0x0001801c02078981 */ /* 0x000f62000c1e1900 */
[----:B------:R-:W-:-:S13]  /*1d40*/  ISETP.NE.AND P0, PT, R23, RZ, PT ;  /* 0x000000ff1700720c */ /* 0x000fda0003f05270 */
[----:B------:R-:W5:Y:S01]  /*1d50*/  @!P0 LDG.E R8, [R2.64+0x300] ;  /* 0x0003001c02088981 */ /* 0x000f62000c1e1900 */
[----:B------:R-:W-:Y:S01]  /*1d60*/  ISETP.NE.AND P0, PT, R24, RZ, PT ;  /* 0x000000ff1800720c */ /* 0x000fe20003f05270 */
[----:B--2---:R-:W-:-:S12]  /*1d70*/  CS2R R10, SRZ ;  /* 0x00000000000a7805 */ /* 0x004fd8000001ff00 */
[----:B------:R-:W2:Y:S01]  /*1d80*/  @!P0 LDG.E R9, [R2.64+0x280] ;  /* 0x0002801c02098981 */ /* 0x000ea2000c1e1900 */
[----:B------:R-:W-:-:S13]  /*1d90*/  ISETP.NE.AND P0, PT, R25, RZ, PT ;  /* 0x000000ff1900720c */ /* 0x000fda0003f05270 */
[----:B------:R-:W2:Y:S01]  /*1da0*/  @!P0 LDG.E R10, [R2.64+0x400] ;  /* 0x0004001c020a8981 */ /* 0x000ea2000c1e1900 */
[----:B------:R-:W-:Y:S01]  /*1db0*/  ISETP.NE.AND P0, PT, R26, RZ, PT ;  /* 0x000000ff1a00720c */ /* 0x000fe20003f05270 */
[----:B------:R-:W-:Y:S01]  /*1dc0*/  HFMA2.MMA R13, -RZ, RZ, 0, 0 ;  /* 0x00000000ff0d7435 */ /* 0x000fe200000001ff */
[----:B------:R-:W-:Y:S01]  /*1dd0*/  CS2R R14, SRZ ;  /* 0x00000000000e7805 */ /* 0x000fe2000001ff00 */
[----:B------:R-:W-:Y:S01]  /*1de0*/  CS2R R16, SRZ ;  /* 0x0000000000107805 */ /* 0x000fe2000001ff00 */
[----:B------:R-:W-:-:S04]  /*1df0*/  CS2R R18, SRZ ;  /* 0x0000000000127805 */ /* 0x000fc8000001ff00 */
[----:B------:R-:W2:Y:S04]  /*1e00*/  @!P1 LDG.E R14, [R2.64+0x500] ;  /* 0x0005001c020e9981 */ /* 0x000ea8000c1e1900 */
[----:B------:R-:W2:Y:S04]  /*1e10*/  @!P2 LDG.E R15, [R2.64+0x580] ;  /* 0x0005801c020fa981 */ /* 0x000ea8000c1e1900 */
[----:B------:R-:W2:Y:S01]  /*1e20*/  @!P0 LDG.E R11, [R2.64+0x380] ;  /* 0x0003801c020b8981 */ /* 0x000ea2000c1e1900 */
[----:B------:R-:W-:-:S03]  /*1e30*/  ISETP.NE.AND P0, PT, R27, RZ, PT ;  /* 0x000000ff1b00720c */ /* 0x000fc60003f05270 */
[----:B------:R-:W2:Y:S04]  /*1e40*/  @!P3 LDG.E R16, [R2.64+0x600] ;  /* 0x0006001c0210b981 */ /* 0x000ea8000c1e1900 */
[----:B------:R-:W2:Y:S04]  /*1e50*/  @!P4 LDG.E R17, [R2.64+0x680] ;  /* 0x0006801c0211c981 */ /* 0x000ea8000c1e1900 */
[----:B------:R-:W2:Y:S04]  /*1e60*/  @!P5 LDG.E R18, [R2.64+0x700] ;  /* 0x0007001c0212d981 */ /* 0x000ea8000c1e1900 */
[----:B------:R-:W2:Y:S04]  /*1e70*/  @!P0 LDG.E R13, [R2.64+0x480] ;  /* 0x0004801c020d8981 */ /* 0x000ea8000c1e1900 */
[----:B------:R-:W2:Y:S01]  /*1e80*/  @!P6 LDG.E R19, [R2.64+0x780] ;  /* 0x0007801c0213e981 */ /* 0x000ea2000c1e1900 */
        /* <DEDUP_REMOVED lines=14> */
[----:B---3--:R-:W-:Y:S04]  /*1f70*/  STS [R93], R0 ;  /* 0x000000005d007388 */ /* 0x008fe80000000800 */
[----:B----4-:R-:W-:Y:S04]  /*1f80*/  STS [R92+0x80], R5 ;  /* 0x000080055c007388 */ /* 0x010fe80000000800 */
[----:B------:R-:W-:Y:S04]  /*1f90*/  STS [R91+0x100], R4 ;  /* 0x000100045b007388 */ /* 0x000fe80000000800 */
[----:B-----5:R-:W-:Y:S04]  /*1fa0*/  STS [R90+0x180], R7 ;  /* 0x000180075a007388 */ /* 0x020fe80000000800 */
[----:B------:R-:W-:Y:S04]  /*1fb0*/  STS [R89+0x200], R6 ;  /* 0x0002000659007388 */ /* 0x000fe80000000800 */
        /* <DEDUP_REMOVED lines=14> */
[----:B------:R2:W3:Y:S04]  /*20a0*/  LDS R165, [R67+0x8] ;  /* 0x0000080043a57984 */ /* 0x0004e80000000800 */
[----:B------:R2:W4:Y:S04]  /*20b0*/  LDS R164, [R67+0xc] ;  /* 0x00000c0043a47984 */ /* 0x0005280000000800 */
[----:B------:R2:W0:Y:S04]  /*20c0*/  LDS R163, [R67+0x10] ;  /* 0x0000100043a37984 */ /* 0x0004280000000800 */
[----:B------:R2:W0:Y:S04]  /*20d0*/  LDS R162, [R67+0x14] ;  /* 0x0000140043a27984 */ /* 0x0004280000000800 */
[----:B------:R2:W0:Y:S04]  /*20e0*/  LDS R161, [R67+0x18] ;  /* 0x0000180043a17984 */ /* 0x0004280000000800 */
[----:B------:R2:W1:Y:S04]  /*20f0*/  LDS R160, [R67+0x1c] ;  /* 0x00001c0043a07984 */ /* 0x0004680000000800 */
[----:B------:R2:W2:Y:S04]  /*2100*/  LDS R158, [R67+0x20] ;  /* 0x00002000439e7984 */ /* 0x0004a80000000800 */
[----:B------:R0:W2:Y:S04]  /*2110*/  LDS R156, [R67+0x24] ;  /* 0x00002400439c7984 */ /* 0x0000a80000000800 */
[----:B------:R0:W2:Y:S04]  /*2120*/  LDS R155, [R67+0x28] ;  /* 0x00002800439b7984 */ /* 0x0000a80000000800 */
[----:B------:R0:W2:Y:S04]  /*2130*/  LDS R154, [R67+0x2c] ;  /* 0x00002c00439a7984 */ /* 0x0000a80000000800 */
[----:B------:R0:W2:Y:S04]  /*2140*/  LDS R153, [R67+0x30] ;  /* 0x0000300043997984 */ /* 0x0000a80000000800 */
[----:B------:R0:W2:Y:S04]  /*2150*/  LDS R152, [R67+0x34] ;  /* 0x0000340043987984 */ /* 0x0000a80000000800 */
[----:B------:R0:W2:Y:S04]  /*2160*/  LDS R151, [R67+0x38] ;  /* 0x0000380043977984 */ /* 0x0000a80000000800 */
[----:B------:R1:W2:Y:S04]  /*2170*/  LDS R150, [R67+0x3c] ;  /* 0x00003c0043967984 */ /* 0x0002a80000000800 */
[----:B0-----:R0:W-:Y:S04]  /*2180*/  STL [R1+0x4], R31 ;  /* 0x0000041f01007387 */ /* 0x0011e80000100800 */
[----:B-1----:R0:W-:Y:S01]  /*2190*/  STL [R1], R29 ;  /* 0x0000001d01007387 */ /* 0x0021e20000100800 */
[----:B------:R-:W-:-:S04]  /*21a0*/  MOV R0, c[0x0][0x16c] ;  /* 0x00005b0000007a02 */ /* 0x000fc80000000f00 */
[----:B------:R-:W-:Y:S01]  /*21b0*/  ISETP.GE.AND P5, PT, R0, 0x1, PT ;  /* 0x000000010000780c */ /* 0x000fe20003fa6270 */
[----:B------:R-:W-:Y:S07]  /*21c0*/  @P4 BRA `(.L_x_1046) ;  /* 0x000001f000004947 */ /* 0x000fee0003800000 */
[----:B---34-:R-:W-:Y:S01]  /*21d0*/  FMUL.FTZ R50, R50, 1.4426950216293334961 ;  /* 0x3fb8aa3b32327820 */ /* 0x018fe20000410000 */
[----:B------:R-:W-:Y:S02]  /*21e0*/  MOV R4, 0x3e800000 ;  /* 0x3e80000000047802 */ /* 0x000fe40000000f00 */
[----:B------:R-:W-:Y:S01]  /*21f0*/  MOV R5, 0x3d39bf78 ;  /* 0x3d39bf7800057802 */ /* 0x000fe20000000f00 */
[----:B------:R-:W1:Y:S02]  /*2200*/  MUFU.EX2 R7, R50 ;  /* 0x0000003200077308 */ /* 0x000e640000000800 */
[C---:B-1----:R-:W-:Y:S01]  /*2210*/  FADD.FTZ.RZ R0, R7.reuse, 1 ;  /* 0x3f80000007007421 */ /* 0x042fe2000001c000 */
[----:B------:R-:W-:-:S04]  /*2220*/  ISETP.GE.U32.AND P4, PT, R7, 0x7f800000, PT ;  /* 0x7f8000000700780c */ /* 0x000fc80003f86070 */
[----:B------:R-:W-:-:S04]  /*2230*/  IADD3 R0, R0, -0x3f400000, RZ ;  /* 0xc0c0000000007810 */ /* 0x000fc80007ffe0ff */
[----:B------:R-:W-:-:S04]  /*2240*/  LOP3.LUT R0, R0, 0xff800000, RZ, 0xc0, !PT ;  /* 0xff80000000007812 */ /* 0x000fc800078ec0ff */
[----:B------:R-:W-:Y:S01]  /*2250*/  IADD3 R3, -R0, 0x40800000, RZ ;  /* 0x4080000000037810 */ /* 0x000fe20007ffe1ff */
[----:B------:R-:W-:Y:S02]  /*2260*/  IMAD.IADD R2, R7, 0x1, -R0 ;  /* 0x0000000107027824 */ /* 0x000fe400078e0a00 */
[----:B------:R-:W1:Y:S02]  /*2270*/  I2F R0, R0 ;  /* 0x0000000000007306 */ /* 0x000e640000201400 */
        /* <DEDUP_REMOVED lines=20> */
.L_x_1046:
[----:B---34-:R-:W-:Y:S05]  /*23c0*/  BSYNC B0 ;  /* 0x0000000000007941 */ /* 0x018fea0003800000 */
.L_x_1045:
[----:B------:R-:W-:Y:S01]  /*23d0*/  BSSY B0, `(.L_x_1047) ;  /* 0x0000023000007945 */ /* 0x000fe20003800000 */
[----:B------:R-:W-:Y:S01]  /*23e0*/  FSETP.GTU.FTZ.AND P4, PT, R44, 20, PT ;  /* 0x41a000002c00780b */ /* 0x000fe20003f9c000 */
[----:B------:R-:W-:Y:S01]  /*23f0*/  FADD.FTZ R43, R43, UR4 ;  /* 0x000000042b2b7e21 */ /* 0x000fe20008010000 */
[----:B------:R-:W-:Y:S06]  /*2400*/  @P3 BRA `(.L_x_1048) ;  /* 0x000001f000003947 */ /* 0x000fec0003800000 */
        /* <DEDUP_REMOVED lines=27> */
[----:B------:R-:W-:-:S04]  /*25c0*/  @P3 IMAD.MOV.U32 R0, RZ, RZ, 0x7f800000 ;  /* 0x7f800000ff003424 */ /* 0x000fc800078e00ff */
[C---:B------:R-:W-:Y:S01]  /*25d0*/  @P3 FFMA.FTZ R49, R5.reuse, R0, +INF ;  /* 0x7f80000005313423 */ /* 0x040fe20000010000 */
[----:B------:R-:W-:-:S04]  /*25e0*/  FSETP.NEU.FTZ.AND P3, PT, R5, RZ, PT ;  /* 0x000000ff0500720b */ /* 0x000fc80003f7d000 */
[----:B------:R-:W-:-:S04]  /*25f0*/  FSEL R49, R49, -RZ, P3 ;  /* 0x800000ff31317208 */ /* 0x000fc80001800000 */
.L_x_1048:
[----:B------:R-:W-:Y:S05]  /*2600*/  BSYNC B0 ;  /* 0x0000000000007941 */ /* 0x000fea0003800000 */
.L_x_1047:
        /* <DEDUP_REMOVED lines=35> */
.L_x_1050:
[----:B------:R-:W-:Y:S05]  /*2840*/  BSYNC B0 ;  /* 0x0000000000007941 */ /* 0x000fea0003800000 */
.L_x_1049:
        /* <DEDUP_REMOVED lines=35> */
.L_x_1052:
[----:B------:R-:W-:Y:S05]  /*2a80*/  BSYNC B0 ;  /* 0x0000000000007941 */ /* 0x000fea0003800000 */
.L_x_1051:
[----:B------:R1:W-:Y:S01]  /*2a90*/  STL [R1+0x48], RZ ;  /* 0x000048ff01007387 */ /* 0x0003e20000100800 */
[----:B------:R-:W-:Y:S01]  /*2aa0*/  BSSY B0, `(.L_x_1053) ;  /* 0x0000023000007945 */ /* 0x000fe20003800000 */
[----:B------:R-:W-:Y:S01]  /*2ab0*/  FSETP.GTU.FTZ.AND P1, PT, R41, 20, PT ;  /* 0x41a000002900780b */ /* 0x000fe20003f3c000 */
[----:B------:R-:W-:Y:S01]  /*2ac0*/  FADD.FTZ R40, R40, UR4 ;  /* 0x0000000428287e21 */ /* 0x000fe20008010000 */
[----:B------:R-:W-:Y:S06]  /*2ad0*/  @P0 BRA `(.L_x_1054) ;  /* 0x000001f000000947 */ /* 0x000fec0003800000 */
[----:B------:R-:W-:Y:S01]  /*2ae0*/  FMUL.FTZ R46, R46, 1.4426950216293334961 ;  /* 0x3fb8aa3b2e2e7820 */ /* 0x000fe20000410000 */
[----:B------:R-:W-:Y:S01]  /*2af0*/  HFMA2.MMA R4, -RZ, RZ, 1.625, 0 ;  /* 0x3e800000ff047435 */ /* 0x000fe200000001ff */
[----:B------:R-:W-:Y:S02]  /*2b00*/  MOV R7, 0x3d39bf78 ;  /* 0x3d39bf7800077802 */ /* 0x000fe40000000f00 */
[----:B------:R-:W3:Y:S02]  /*2b10*/  MUFU.EX2 R5, R46 ;  /* 0x0000002e00057308 */ /* 0x000ee40000000800 */
[C---:B---3--:R-:W-:Y:S01]  /*2b20*/  FADD.FTZ.RZ R0, R5.reuse, 1 ;  /* 0x3f80000005007421 */ /* 0x048fe2000001c000 */
[----:B------:R-:W-:-:S04]  /*2b30*/  ISETP.GE.U32.AND P0, PT, R5, 0x7f800000, PT ;  /* 0x7f8000000500780c */ /* 0x000fc80003f06070 */
[----:B------:R-:W-:-:S04]  /*2b40*/  IADD3 R0, R0, -0x3f400000, RZ ;  /* 0xc0c0000000007810 */ /* 0x000fc80007ffe0ff */
[----:B------:R-:W-:-:S04]  /*2b50*/  LOP3.LUT R0, R0, 0xff800000, RZ, 0xc0, !PT ;  /* 0xff80000000007812 */ /* 0x000fc800078ec0ff */
[----:B------:R-:W-:Y:S02]  /*2b60*/  IADD3 R3, -R0, 0x40800000, RZ ;  /* 0x4080000000037810 */ /* 0x000fe40007ffe1ff */
[----:B------:R-:W-:Y:S02]  /*2b70*/  IADD3 R2, R5, -R0, RZ ;  /* 0x8000000005027210 */ /* 0x000fe40007ffe0ff */
[----:B------:R-:W3:Y:S01]  /*2b80*/  I2F R0, R0 ;  /* 0x0000000000007306 */ /* 0x000ee20000201400 */
[----:B------:R-:W-:-:S04]  /*2b90*/  FFMA.FTZ R3, R3, R4, -1 ;  /* 0xbf80000003037423 */ /* 0x000fc80000010004 */
[----:B------:R-:W-:-:S04]  /*2ba0*/  FADD.FTZ R2, R2, R3 ;  /* 0x0000000302027221 */ /* 0x000fc80000010000 */
[----:B------:R-:W-:-:S04]  /*2bb0*/  FFMA.FTZ R3, R2, -R7, 0.10546888411045074463 ;  /* 0x3dd8001202037423 */ /* 0x000fc80000010807 */
[----:B------:R-:W-:Y:S02]  /*2bc0*/  FFMA.FTZ R3, R2, R3, -0.13229703903198242188 ;  /* 0xbe0778e002037423 */ /* 0x000fe40000010003 */
[----:B---3--:R-:W-:Y:S02]  /*2bd0*/  FMUL.FTZ R46, R0, 1.1920928955078125e-07 ;  /* 0x34000000002e7820 */ /* 0x008fe40000410000 */
        /* <DEDUP_REMOVED lines=15> */
.L_x_1054:
[----:B------:R-:W-:Y:S05]  /*2cd0*/  BSYNC B0 ;  /* 0x0000000000007941 */ /* 0x000fea0003800000 */
.L_x_1053:
[----:B------:R-:W3:Y:S01]  /*2ce0*/  LDL.LU R0, [R1+0x50] ;  /* 0x0000500001007983 */ /* 0x000ee20000300800 */
[----:B------:R-:W-:Y:S01]  /*2cf0*/  BSSY B0, `(.L_x_1055) ;  /* 0x0000026000007945 */ /* 0x000fe20003800000 */
[----:B------:R-:W-:Y:S01]  /*2d00*/  FSETP.GTU.FTZ.AND P0, PT, R40, 20, PT ;  /* 0x41a000002800780b */ /* 0x000fe20003f1c000 */
[----:B------:R-:W-:Y:S01]  /*2d10*/  CS2R R148, SRZ ;  /* 0x0000000000947805 */ /* 0x000fe2000001ff00 */
[----:B------:R-:W-:Y:S01]  /*2d20*/  CS2R R146, SRZ ;  /* 0x0000000000927805 */ /* 0x000fe2000001ff00 */
[----:B------:R-:W-:Y:S02]  /*2d30*/  FADD.FTZ R39, R39, UR4 ;  /* 0x0000000427277e21 */ /* 0x000fe40008010000 */
[----:B---3--:R-:W-:Y:S01]  /*2d40*/  FFMA.FTZ R4, R66, R31, R0 ;  /* 0x0000001f42047223 */ /* 0x008fe20000010000 */
[----:B------:R-:W-:Y:S05]  /*2d50*/  @P6 BRA `(.L_x_1056) ;  /* 0x000001f000006947 */ /* 0x000fea0003800000 */
[----:B------:R-:W-:Y:S01]  /*2d60*/  FMUL.FTZ R45, R45, 1.4426950216293334961 ;  /* 0x3fb8aa3b2d2d7820 */ /* 0x000fe20000410000 */
[----:B------:R-:W-:Y:S01]  /*2d70*/  HFMA2.MMA R6, -RZ, RZ, 1.625, 0 ;  /* 0x3e800000ff067435 */ /* 0x000fe200000001ff */
[----:B------:R-:W-:-:S02]  /*2d80*/  MOV R7, 0x3d39bf78 ;  /* 0x3d39bf7800077802 */ /* 0x000fc40000000f00 */
        /* <DEDUP_REMOVED lines=28> */
.L_x_1056:
[----:B------:R-:W-:Y:S05]  /*2f50*/  BSYNC B0 ;  /* 0x0000000000007941 */ /* 0x000fea0003800000 */
.L_x_1055:
        /* <DEDUP_REMOVED lines=9> */
[----:B------:R-:W-:Y:S01]  /*2ff0*/  MOV R7, 0x3d39bf78 ;  /* 0x3d39bf7800077802 */ /* 0x000fe20000000f00 */
[----:B------:R-:W-:-:S02]  /*3000*/  IMAD.MOV.U32 R6, RZ, RZ, 0x3e800000 ;  /* 0x3e800000ff067424 */ /* 0x000fc400078e00ff */
        /* <DEDUP_REMOVED lines=28> */
.L_x_1058:
[----:B------:R-:W-:Y:S05]  /*31d0*/  BSYNC B0 ;  /* 0x0000000000007941 */ /* 0x000fea0003800000 */
.L_x_1057:
[----:B------:R-:W-:Y:S01]  /*31e0*/  FFMA.FTZ R4, R63, R164, R4 ;  /* 0x000000a43f047223 */ /* 0x000fe20000010004 */
[----:B------:R-:W-:Y:S01]  /*31f0*/  BSSY B0, `(.L_x_1059) ;  /* 0x0000027000007945 */ /* 0x000fe20003800000 */
[----:B------:R-:W-:Y:S01]  /*3200*/  HFMA2.MMA R142, -RZ, RZ, 0, 0 ;  /* 0x00000000ff8e7435 */ /* 0x000fe200000001ff */
[----:B------:R-:W-:Y:S01]  /*3210*/  FSETP.GTU.FTZ.AND P4, PT, R38, 20, PT ;  /* 0x41a000002600780b */ /* 0x000fe20003f9c000 */
[----:B------:R-:W-:Y:S01]  /*3220*/  IMAD.MOV.U32 R133, RZ, RZ, RZ ;  /* 0x000000ffff857224 */ /* 0x000fe200078e00ff */
[----:B------:R-:W-:Y:S01]  /*3230*/  MOV R134, RZ ;  /* 0x000000ff00867202 */ /* 0x000fe20000000f00 */
[----:B------:R-:W-:Y:S02]  /*3240*/  FADD.FTZ R37, R37, UR4 ;  /* 0x0000000425257e21 */ /* 0x000fe40008010000 */
[----:B------:R-:W-:Y:S01]  /*3250*/  FFMA.FTZ R4, R62, R163, R4 ;  /* 0x000000a33e047223 */ /* 0x000fe20000010004 */
[----:B------:R-:W-:Y:S05]  /*3260*/  @P3 BRA `(.L_x_1060) ;  /* 0x000001f000003947 */ /* 0x000fea0003800000 */
[----:B------:R-:W-:Y:S01]  /*3270*/  FMUL.FTZ R43, R43, 1.4426950216293334961 ;  /* 0x3fb8aa3b2b2b7820 */ /* 0x000fe20000410000 */
[----:B------:R-:W-:-:S02]  /*3280*/  MOV R6, 0x3e800000 ;  /* 0x3e80000000067802 */ /* 0x000fc40000000f00 */
[----:B------:R-:W-:Y:S01]  /*3290*/  MOV R7, 0x3d39bf78 ;  /* 0x3d39bf7800077802 */ /* 0x000fe20000000f00 */
        /* <DEDUP_REMOVED lines=28> */
.L_x_1060:
[----:B------:R-:W-:Y:S05]  /*3460*/  BSYNC B0 ;  /* 0x0000000000007941 */ /* 0x000fea0003800000 */
.L_x_1059:
        /* <DEDUP_REMOVED lines=39> */
.L_x_1062:
[----:B------:R-:W-:Y:S05]  /*36e0*/  BSYNC B0 ;  /* 0x0000000000007941 */ /* 0x000fea0003800000 */
.L_x_1061:
[----:B------:R-:W-:Y:S01]  /*36f0*/  FFMA.FTZ R3, R59, R160, R4 ;  /* 0x000000a03b037223 */ /* 0x000fe20000010004 */
[----:B------:R-:W-:Y:S01]  /*3700*/  BSSY B0, `(.L_x_1063) ;  /* 0x0000026000007945 */ /* 0x000fe20003800000 */
[----:B------:R-:W-:Y:S01]  /*3710*/  HFMA2.MMA R121, -RZ, RZ, 0, 0 ;  /* 0x00000000ff797435 */ /* 0x000fe200000001ff */
[----:B------:R-:W-:Y:S01]  /*3720*/  FSETP.GTU.FTZ.AND P2, PT, R36, 20, PT ;  /* 0x41a000002400780b */ /* 0x000fe20003f5c000 */
[----:B------:R-:W-:Y:S01]  /*3730*/  CS2R R124, SRZ ;  /* 0x00000000007c7805 */ /* 0x000fe2000001ff00 */
[----:B------:R-:W-:Y:S02]  /*3740*/  FADD.FTZ R35, R35, UR4 ;  /* 0x0000000423237e21 */ /* 0x000fe40008010000 */
[----:B--2---:R-:W-:Y:S01]  /*3750*/  FFMA.FTZ R4, R58, R158, R3 ;  /* 0x0000009e3a047223 */ /* 0x004fe20000010003 */
[----:B------:R-:W-:Y:S05]  /*3760*/  @P1 BRA `(.L_x_1064) ;  /* 0x000001f000001947 */ /* 0x000fea0003800000 */
[----:B------:R-:W-:Y:S01]  /*3770*/  FMUL.FTZ R41, R41, 1.4426950216293334961 ;  /* 0x3fb8aa3b29297820 */ /* 0x000fe20000410000 */
[----:B------:R-:W-:Y:S02]  /*3780*/  MOV R6, 0x3e800000 ;  /* 0x3e80000000067802 */ /* 0x000fe40000000f00 */
[----:B------:R-:W-:Y:S01]  /*3790*/  MOV R7, 0x3d39bf78 ;  /* 0x3d39bf7800077802 */ /* 0x000fe20000000f00 */
[----:B------:R-:W2:Y:S02]  /*37a0*/  MUFU.EX2 R5, R41 ;  /* 0x0000002900057308 */ /* 0x000ea40000000800 */
[C---:B--2---:R-:W-:Y:S01]  /*37b0*/  FADD.FTZ.RZ R0, R5.reuse, 1 ;  /* 0x3f80000005007421 */ /* 0x044fe2000001c000 */
[----:B------:R-:W-:-:S04]  /*37c0*/  ISETP.GE.U32.AND P1, PT, R5, 0x7f800000, PT ;  /* 0x7f8000000500780c */ /* 0x000fc80003f26070 */
[----:B------:R-:W-:-:S04]  /*37d0*/  IADD3 R0, R0, -0x3f400000, RZ ;  /* 0xc0c0000000007810 */ /* 0x000fc80007ffe0ff */
[----:B------:R-:W-:-:S04]  /*37e0*/  LOP3.LUT R0, R0, 0xff800000, RZ, 0xc0, !PT ;  /* 0xff80000000007812 */ /* 0x000fc800078ec0ff */
[----:B------:R-:W-:Y:S01]  /*37f0*/  IADD3 R3, -R0, 0x40800000, RZ ;  /* 0x4080000000037810 */ /* 0x000fe20007ffe1ff */
[----:B------:R-:W-:Y:S02]  /*3800*/  IMAD.IADD R2, R5, 0x1, -R0 ;  /* 0x0000000105027824 */ /* 0x000fe400078e0a00 */
[----:B------:R-:W2:Y:S02]  /*3810*/  I2F R0, R0 ;  /* 0x0000000000007306 */ /* 0x000ea40000201400 */
[----:B------:R-:W-:-:S04]  /*3820*/  FFMA.FTZ R3, R3, R6, -1 ;  /* 0xbf80000003037423 */ /* 0x000fc80000010006 */
[----:B------:R-:W-:-:S04]  /*3830*/  FADD.FTZ R2, R2, R3 ;  /* 0x0000000302027221 */ /* 0x000fc80000010000 */
[----:B------:R-:W-:-:S04]  /*3840*/  FFMA.FTZ R3, R2, -R7, 0.10546888411045074463 ;  /* 0x3dd8001202037423 */ /* 0x000fc80000010807 */
[----:B------:R-:W-:Y:S02]  /*3850*/  FFMA.FTZ R3, R2, R3, -0.13229703903198242188 ;  /* 0xbe0778e002037423 */ /* 0x000fe40000010003 */
[----:B--2---:R-:W-:Y:S02]  /*3860*/  FMUL.FTZ R41, R0, 1.1920928955078125e-07 ;  /* 0x3400000000297820 */ /* 0x004fe40000410000 */
        /* <DEDUP_REMOVED lines=15> */
.L_x_1064:
[----:B------:R-:W-:Y:S05]  /*3960*/  BSYNC B0 ;  /* 0x0000000000007941 */ /* 0x000fea0003800000 */
.L_x_1063:
[----:B------:R-:W-:Y:S01]  /*3970*/  FMUL.FTZ R2, R31, UR5 ;  /* 0x000000051f027c20 */ /* 0x000fe20008410000 */
[----:B------:R-:W-:Y:S01]  /*3980*/  BSSY B0, `(.L_x_1065) ;  /* 0x000002b000007945 */ /* 0x000fe20003800000 */
[----:B------:R-:W-:Y:S01]  /*3990*/  FFMA.FTZ R0, R57, R156, R4 ;  /* 0x0000009c39007223 */ /* 0x000fe20000010004 */
[----:B------:R-:W-:Y:S01]  /*39a0*/  FSETP.GTU.FTZ.AND P1, PT, R35, 20, PT ;  /* 0x41a000002300780b */ /* 0x000fe20003f3c000 */
[----:B------:R-:W-:Y:S01]  /*39b0*/  FMUL.FTZ R4, R29, UR5 ;  /* 0x000000051d047c20 */ /* 0x000fe20008410000 */
[----:B------:R2:W-:Y:S01]  /*39c0*/  STL [R1+0x44], R2 ;  /* 0x0000440201007387 */ /* 0x0005e20000100800 */
[----:B------:R-:W-:Y:S02]  /*39d0*/  FMUL.FTZ R3, R165, UR5 ;  /* 0x00000005a5037c20 */ /* 0x000fe40008410000 */
[----:B------:R-:W-:Y:S01]  /*39e0*/  FFMA.FTZ R0, R56, R155, R0 ;  /* 0x0000009b38007223 */ /* 0x000fe20000010000 */
[----:B------:R3:W-:Y:S04]  /*39f0*/  STL [R1+0x40], R4 ;  /* 0x0000400401007387 */ /* 0x0007e80000100800 */
[----:B------:R3:W-:Y:S01]  /*3a00*/  STL [R1+0x3c], R3 ;  /* 0x00003c0301007387 */ /* 0x0007e20000100800 */
[----:B--2---:R-:W-:-:S05]  /*3a10*/  FMUL.FTZ R2, R164, UR5 ;  /* 0x00000005a4027c20 */ /* 0x004fca0008410000 */
[----:B------:R3:W-:Y:S01]  /*3a20*/  STL [R1+0x38], R2 ;  /* 0x0000380201007387 */ /* 0x0007e20000100800 */
[----:B------:R-:W-:Y:S05]  /*3a30*/  @P0 BRA `(.L_x_1066) ;  /* 0x000001f000000947 */ /* 0x000fea0003800000 */
[----:B------:R-:W-:Y:S01]  /*3a40*/  FMUL.FTZ R40, R40, 1.4426950216293334961 ;  /* 0x3fb8aa3b28287820 */ /* 0x000fe20000410000 */
[----:B------:R-:W-:Y:S01]  /*3a50*/  HFMA2.MMA R7, -RZ, RZ, 1.625, 0 ;  /* 0x3e800000ff077435 */ /* 0x000fe200000001ff */
[----:B------:R-:W-:Y:S02]  /*3a60*/  MOV R6, 0x3d39bf78 ;  /* 0x3d39bf7800067802 */ /* 0x000fe40000000f00 */
[----:B------:R-:W2:Y:S02]  /*3a70*/  MUFU.EX2 R5, R40 ;  /* 0x0000002800057308 */ /* 0x000ea40000000800 */
[C---:B--23--:R-:W-:Y:S01]  /*3a80*/  FADD.FTZ.RZ R2, R5.reuse, 1 ;  /* 0x3f80000005027421 */ /* 0x04cfe2000001c000 */
[----:B------:R-:W-:-:S04]  /*3a90*/  ISETP.GE.U32.AND P0, PT, R5, 0x7f800000, PT ;  /* 0x7f8000000500780c */ /* 0x000fc80003f06070 */
[----:B------:R-:W-:-:S04]  /*3aa0*/  IADD3 R2, R2, -0x3f400000, RZ ;  /* 0xc0c0000002027810 */ /* 0x000fc80007ffe0ff */
[----:B------:R-:W-:-:S04]  /*3ab0*/  LOP3.LUT R2, R2, 0xff800000, RZ, 0xc0, !PT ;  /* 0xff80000002027812 */ /* 0x000fc800078ec0ff */
[----:B------:R-:W-:Y:S02]  /*3ac0*/  IADD3 R4, -R2, 0x40800000, RZ ;  /* 0x4080000002047810 */ /* 0x000fe40007ffe1ff */
[----:B------:R-:W-:Y:S02]  /*3ad0*/  IADD3 R3, R5, -R2, RZ ;  /* 0x8000000205037210 */ /* 0x000fe40007ffe0ff */
[----:B------:R-:W2:Y:S01]  /*3ae0*/  I2F R2, R2 ;  /* 0x0000000200027306 */ /* 0x000ea20000201400 */
[----:B------:R-:W-:-:S04]  /*3af0*/  FFMA.FTZ R4, R4, R7, -1 ;  /* 0xbf80000004047423 */ /* 0x000fc80000010007 */
[----:B------:R-:W-:-:S04]  /*3b00*/  FADD.FTZ R3, R3, R4 ;  /* 0x0000000403037221 */ /* 0x000fc80000010000 */
[----:B------:R-:W-:-:S04]  /*3b10*/  FFMA.FTZ R4, R3, -R6, 0.10546888411045074463 ;  /* 0x3dd8001203047423 */ /* 0x000fc80000010806 */
[C---:B------:R-:W-:Y:S02]  /*3b20*/  FFMA.FTZ R4, R3.reuse, R4, -0.13229703903198242188 ;  /* 0xbe0778e003047423 */ /* 0x040fe40000010004 */
        /* <DEDUP_REMOVED lines=16> */
.L_x_1066:
[----:B------:R-:W-:Y:S05]  /*3c30*/  BSYNC B0 ;  /* 0x0000000000007941 */ /* 0x000fea0003800000 */
.L_x_1065:
[----:B------:R-:W-:Y:S01]  /*3c40*/  BSSY B0, `(.L_x_1067) ;  /* 0x0000021000007945 */ /* 0x000fe20003800000 */
        /* <DEDUP_REMOVED lines=32> */
.L_x_1068:
[----:B------:R-:W-:Y:S05]  /*3e50*/  BSYNC B0 ;  /* 0x0000000000007941 */ /* 0x000fea0003800000 */
.L_x_1067:
        /* <DEDUP_REMOVED lines=33> */
.L_x_1070:
[----:B------:R-:W-:Y:S05]  /*4070*/  BSYNC B0 ;  /* 0x0000000000007941 */ /* 0x000fea0003800000 */
.L_x_1069:
        /* <DEDUP_REMOVED lines=30> */
[----:B------:R-:W-:-:S04]  /*4260*/  @P0 IMAD.MOV.U32 R2, RZ, RZ, 0x7f800000 ;  /* 0x7f800000ff020424 */ /* 0x000fc800078e00ff */
[----:B------:R-:W-:-:S05]  /*4270*/  @P0 FFMA.FTZ R37, R5, R2, +INF ;  /* 0x7f80000005250423 */ /* 0x000fca0000010002 */
[----:B------:R-:W-:Y:S02]  /*4280*/  FSEL R37, R37, -RZ, P3 ;  /* 0x800000ff25257208 */ /* 0x000fe40001800000 */
.L_x_1072:
[----:B------:R-:W-:Y:S05]  /*4290*/  BSYNC B0 ;  /* 0x0000000000007941 */ /* 0x000fea0003800000 */
.L_x_1071:
        /* <DEDUP_REMOVED lines=33> */
.L_x_1074:
[----:B------:R-:W-:Y:S05]  /*44b0*/  BSYNC B0 ;  /* 0x0000000000007941 */ /* 0x000fea0003800000 */
.L_x_1073:
        /* <DEDUP_REMOVED lines=33> */
.L_x_1076:
[----:B------:R-:W-:Y:S05]  /*46d0*/  BSYNC B0 ;  /* 0x0000000000007941 */ /* 0x000fea0003800000 */
.L_x_1075:
[----:B---3--:R-:W-:Y:S01]  /*46e0*/  FMUL.FTZ R4, R163, UR5 ;  /* 0x00000005a3047c20 */ /* 0x008fe20008410000 */
[----:B------:R-:W-:Y:S01]  /*46f0*/  BAR.SYNC.DEFER_BLOCKING 0x0 ;  /* 0x0000000000007b1d */ /* 0x000fe20000010000 */
[----:B------:R-:W-:Y:S02]  /*4700*/  FMUL.FTZ R3, R162, UR5 ;  /* 0x00000005a2037c20 */ /* 0x000fe40008410000 */
[----:B------:R-:W-:Y:S02]  /*4710*/  FMUL.FTZ R2, R161, UR5 ;  /* 0x00000005a1027c20 */ /* 0x000fe40008410000 */
[----:B------:R-:W-:Y:S01]  /*4720*/  FFMA.FTZ R0, R55, R154, R0 ;  /* 0x0000009a37007223 */ /* 0x000fe20000010000 */
[----:B------:R2:W-:Y:S03]  /*4730*/  STL [R1+0x34], R4 ;  /* 0x0000340401007387 */ /* 0x0005e60000100800 */
[----:B------:R-:W-:Y:S01]  /*4740*/  FFMA.FTZ R0, R54, R153, R0 ;  /* 0x0000009936007223 */ /* 0x000fe20000010000 */
[----:B------:R3:W-:Y:S03]  /*4750*/  STL [R1+0x30], R3 ;  /* 0x0000300301007387 */ /* 0x0007e60000100800 */
[----:B------:R-:W-:Y:S01]  /*4760*/  FFMA.FTZ R0, R53, R152, R0 ;  /* 0x0000009835007223 */ /* 0x000fe20000010000 */
[----:B------:R4:W-:Y:S01]  /*4770*/  STL [R1+0x2c], R2 ;  /* 0x00002c0201007387 */ /* 0x0009e20000100800 */
[----:B--2---:R-:W-:-:S02]  /*4780*/  FMUL.FTZ R4, R160, UR5 ;  /* 0x00000005a0047c20 */ /* 0x004fc40008410000 */
[----:B------:R-:W-:Y:S02]  /*4790*/  FFMA.FTZ R0, R52, R151, R0 ;  /* 0x0000009734007223 */ /* 0x000fe40000010000 */
[----:B---3--:R-:W-:Y:S01]  /*47a0*/  FMUL.FTZ R3, R158, UR5 ;  /* 0x000000059e037c20 */ /* 0x008fe20008410000 */
[----:B------:R2:W-:Y:S01]  /*47b0*/  STL [R1+0x28], R4 ;  /* 0x0000280401007387 */ /* 0x0005e20000100800 */
[----:B------:R-:W-:Y:S02]  /*47c0*/  FFMA.FTZ R0, R51, R150, R0 ;  /* 0x0000009633007223 */ /* 0x000fe40000010000 */
[----:B----4-:R-:W-:Y:S01]  /*47d0*/  FMUL.FTZ R2, R156, UR5 ;  /* 0x000000059c027c20 */ /* 0x010fe20008410000 */
[----:B------:R3:W-:Y:S04]  /*47e0*/  STL [R1+0x24], R3 ;  /* 0x0000240301007387 */ /* 0x0007e80000100800 */
[----:B------:R4:W-:Y:S01]  /*47f0*/  STL [R1+0x20], R2 ;  /* 0x0000200201007387 */ /* 0x0009e20000100800 */
[----:B--2---:R-:W-:-:S02]  /*4800*/  FMUL.FTZ R4, R155, UR5 ;  /* 0x000000059b047c20 */ /* 0x004fc40008410000 */
[----:B---3--:R-:W-:-:S03]  /*4810*/  FMUL.FTZ R3, R154, UR5 ;  /* 0x000000059a037c20 */ /* 0x008fc60008410000 */
[----:B------:R2:W-:Y:S01]  /*4820*/  STL [R1+0x1c], R4 ;  /* 0x00001c0401007387 */ /* 0x0005e20000100800 */
[----:B----4-:R-:W-:-:S03]  /*4830*/  FMUL.FTZ R2, R153, UR5 ;  /* 0x0000000599027c20 */ /* 0x010fc60008410000 */
[----:B------:R3:W-:Y:S04]  /*4840*/  STL [R1+0x18], R3 ;  /* 0x0000180301007387 */ /* 0x0007e80000100800 */
[----:B------:R4:W-:Y:S01]  /*4850*/  STL [R1+0x14], R2 ;  /* 0x0000140201007387 */ /* 0x0009e20000100800 */
[----:B--2---:R-:W-:Y:S02]  /*4860*/  FMUL.FTZ R4, R152, UR5 ;  /* 0x0000000598047c20 */ /* 0x004fe40008410000 */
[----:B---3--:R-:W-:-:S03]  /*4870*/  FMUL.FTZ R3, R151, UR5 ;  /* 0x0000000597037c20 */ /* 0x008fc60008410000 */
[----:B------:R2:W-:Y:S01]  /*4880*/  STL [R1+0x10], R4 ;  /* 0x0000100401007387 */ /* 0x0005e20000100800 */
[----:B----4-:R-:W-:-:S03]  /*4890*/  FMUL.FTZ R2, R150, UR5 ;  /* 0x0000000596027c20 */ /* 0x010fc60008410000 */
[----:B------:R2:W-:Y:S04]  /*48a0*/  STL [R1+0xc], R3 ;  /* 0x00000c0301007387 */ /* 0x0005e80000100800 */
[----:B------:R2:W-:Y:S04]  /*48b0*/  STL [R1+0x50], R0 ;  /* 0x0000500001007387 */ /* 0x0005e80000100800 */
[----:B------:R2:W-:Y:S01]  /*48c0*/  STL [R1+0x8], R2 ;  /* 0x0000080201007387 */ /* 0x0005e20000100800 */
[----:B------:R-:W-:Y:S05]  /*48d0*/  @!P5 BRA `(.L_x_1077) ;  /* 0x00004b200000d947 */ /* 0x000fea0003800000 */
[----:B------:R-:W-:Y:S01]  /*48e0*/  UIADD3 UR39, UR27, -0x1, URZ ;  /* 0xffffffff1b277890 */ /* 0x000fe2000fffe03f */
        /* <DEDUP_REMOVED lines=15> */
.L_x_1125:
[----:B------:R-:W-:Y:S01]  /*49e0*/  USHF.R.S32.HI UR42, URZ, 0x1f, UR7 ;  /* 0x0000001f3f2a7899 */ /* 0x000fe20008011407 */
[--C-:B------:R-:W-:Y:S01]  /*49f0*/  SHF.R.S32.HI R79, RZ, 0x1f, R78.reuse ;  /* 0x0000001fff4f7819 */ /* 0x100fe2000001144e */
[----:B------:R-:W-:Y:S01]  /*4a00*/  ULDC.64 UR34, c[0x0][0x1a0] ;  /* 0x0000680000227ab9 */ /* 0x000fe20000000a00 */
[----:B--2---:R-:W-:Y:S01]  /*4a10*/  MOV R3, UR7 ;  /* 0x0000000700037c02 */ /* 0x004fe20008000f00 */
[----:B------:R-:W-:Y:S01]  /*4a20*/  ULDC UR43, c[0x0][0x168] ;  /* 0x00005a00002b7ab9 */ /* 0x000fe20000000800 */
[C---:B------:R-:W-:Y:S01]  /*4a30*/  LOP3.LUT R16, R78.reuse, 0x20, RZ, 0xfc, !PT ;  /* 0x000000204e107812 */ /* 0x040fe200078efcff */
[----:B------:R-:W-:Y:S01]  /*4a40*/  UIMAD UR34, UR42, UR34, URZ ;  /* 0x000000222a2272a4 */ /* 0x000fe2000f8e023f */
[C---:B------:R-:W-:Y:S01]  /*4a50*/  LOP3.LUT R18, R78.reuse, 0x40, RZ, 0xfc, !PT ;  /* 0x000000404e127812 */ /* 0x040fe200078efcff */
[----:B------:R-:W-:Y:S01]  /*4a60*/  UIADD3 UR43, -UR38, UR43, URZ ;  /* 0x0000002b262b7290 */ /* 0x000fe2000fffe13f */
[----:B------:R-:W-:Y:S01]  /*4a70*/  IMAD.WIDE.U32 R2, R3, c[0x0][0x1a0], R78 ;  /* 0x0000680003027a25 */ /* 0x000fe200078e004e */
[----:B------:R-:W-:Y:S01]  /*4a80*/  UIMAD UR34, UR7, UR35, UR34 ;  /* 0x00000023072272a4 */ /* 0x000fe2000f8e0222 */
[C---:B------:R-:W-:Y:S01]  /*4a90*/  LOP3.LUT R19, R78.reuse, 0x60, RZ, 0xfc, !PT ;  /* 0x000000604e137812 */ /* 0x040fe200078efcff */
[----:B------:R-:W-:Y:S01]  /*4aa0*/  CS2R R6, SRZ ;  /* 0x0000000000067805 */ /* 0x000fe2000001ff00 */
[----:B------:R-:W-:Y:S01]  /*4ab0*/  IMAD.MOV.U32 R0, RZ, RZ, RZ ;  /* 0x000000ffff007224 */ /* 0x000fe200078e00ff */
[----:B------:R-:W-:Y:S01]  /*4ac0*/  ISETP.GE.AND P2, PT, R78, UR43, PT ;  /* 0x0000002b4e007c0c */ /* 0x000fe2000bf46270 */
[----:B------:R-:W-:Y:S01]  /*4ad0*/  CS2R R8, SRZ ;  /* 0x0000000000087805 */ /* 0x000fe2000001ff00 */
[----:B------:R-:W-:Y:S01]  /*4ae0*/  ISETP.GE.AND P1, PT, R16, UR43, PT ;  /* 0x0000002b10007c0c */ /* 0x000fe2000bf26270 */
[----:B------:R-:W-:Y:S01]  /*4af0*/  CS2R R10, SRZ ;  /* 0x00000000000a7805 */ /* 0x000fe2000001ff00 */
        /* <DEDUP_REMOVED lines=8> */
[C---:B0-----:R-:W-:Y:S02]  /*4b80*/  LOP3.LUT R29, R78.reuse, 0x100, RZ, 0xfc, !PT ;  /* 0x000001004e1d7812 */ /* 0x041fe400078efcff */
        /* <DEDUP_REMOVED lines=8> */
[----:B------:R-:W-:-:S02]  /*4c10*/  LEA.HI.X R5, R2, UR24, R3, 0x2, P0 ;  /* 0x0000001802057c11 */ /* 0x000fc400080f1403 */
[----:B------:R-:W-:Y:S01]  /*4c20*/  MOV R17, RZ ;  /* 0x000000ff00117202 */ /* 0x000fe20000000f00 */
[----:B------:R-:W-:Y:S01]  /*4c30*/  CS2R R22, SRZ ;  /* 0x0000000000167805 */ /* 0x000fe2000001ff00 */
[----:B------:R-:W-:Y:S01]  /*4c40*/  ISETP.GE.AND P0, PT, R18, UR43, PT ;  /* 0x0000002b12007c0c */ /* 0x000fe2000bf06270 */
[----:B------:R0:W2:Y:S01]  /*4c50*/  @!P2 LDG.E R0, [R4.64] ;  /* 0x0000001c0400a981 */ /* 0x0000a2000c1e1900 */
[----:B------:R-:W-:Y:S01]  /*4c60*/  ISETP.GE.AND P4, PT, R19, UR43, PT ;  /* 0x0000002b13007c0c */ /* 0x000fe2000bf86270 */
[----:B------:R-:W-:Y:S01]  /*4c70*/  ULDC.64 UR34, c[0x0][0x180] ;  /* 0x0000600000227ab9 */ /* 0x000fe20000000a00 */
[----:B------:R-:W-:Y:S01]  /*4c80*/  ISETP.GE.AND P6, PT, R25, UR43, PT ;  /* 0x0000002b19007c0c */ /* 0x000fe2000bfc6270 */
[----:B------:R0:W3:Y:S01]  /*4c90*/  @!P1 LDG.E R7, [R4.64+0x80] ;  /* 0x0000801c04079981 */ /* 0x0000e2000c1e1900 */
[----:B------:R-:W-:Y:S02]  /*4ca0*/  ISETP.GE.AND P5, PT, R26, UR43, PT ;  /* 0x0000002b1a007c0c */ /* 0x000fe4000bfa6270 */
[----:B------:R-:W-:-:S02]  /*4cb0*/  ISETP.GE.AND P3, PT, R27, UR43, PT ;  /* 0x0000002b1b007c0c */ /* 0x000fc4000bf66270 */
        /* <DEDUP_REMOVED lines=39> */
[----:B0-----:R-:W-:Y:S01]  /*4f30*/  MOV R5, UR7 ;  /* 0x0000000700057c02 */ /* 0x001fe20008000f00 */
[----:B------:R-:W-:-:S04]  /*4f40*/  UIMAD UR34, UR42, UR34, URZ ;  /* 0x000000222a2272a4 */ /* 0x000fc8000f8e023f */
[----:B------:R-:W-:Y:S01]  /*4f50*/  UIMAD UR34, UR7, UR35, UR34 ;  /* 0x00000023072272a4 */ /* 0x000fe2000f8e0222 */
[----:B------:R-:W-:Y:S01]  /*4f60*/  ISETP.GE.AND P0, PT, R18, UR43, PT ;  /* 0x0000002b12007c0c */ /* 0x000fe2000bf06270 */
[----:B-1----:R-:W-:Y:S01]  /*4f70*/  IMAD.WIDE.U32 R2, R5, c[0x0][0x1c0], R78 ;  /* 0x0000700005027a25 */ /* 0x002fe200078e004e */
[----:B------:R-:W-:-:S04]  /*4f80*/  ISETP.GE.AND P5, PT, R19, UR43, PT ;  /* 0x0000002b13007c0c */ /* 0x000fc8000bfa6270 */
[----:B------:R-:W-:Y:S02]  /*4f90*/  IADD3 R5, R3, UR34, RZ ;  /* 0x0000002203057c10 */ /* 0x000fe4000fffe0ff */
[----:B------:R-:W-:Y:S01]  /*4fa0*/  LEA R4, P1, R2, UR25, 0x2 ;  /* 0x0000001902047c11 */ /* 0x000fe2000f8210ff */
[----:B------:R-:W-:-:S03]  /*4fb0*/  CS2R R18, SRZ ;  /* 0x0000000000127805 */ /* 0x000fc6000001ff00 */
[----:B------:R-:W-:Y:S02]  /*4fc0*/  LEA.HI.X R5, R2, UR26, R5, 0x2, P1 ;  /* 0x0000001a02057c11 */ /* 0x000fe400088f1405 */
[----:B------:R-:W-:Y:S02]  /*4fd0*/  ISETP.GE.AND P1, PT, R78, UR43, PT ;  /* 0x0000002b4e007c0c */ /* 0x000fe4000bf26270 */
[----:B------:R-:W-:Y:S02]  /*4fe0*/  ISETP.GE.AND P2, PT, R16, UR43, PT ;  /* 0x0000002b10007c0c */ /* 0x000fe4000bf46270 */
[----:B------:R-:W-:Y:S02]  /*4ff0*/  ISETP.GE.AND P6, PT, R25, UR43, PT ;  /* 0x0000002b19007c0c */ /* 0x000fe4000bfc6270 */
[----:B------:R-:W-:Y:S02]  /*5000*/  ISETP.GE.AND P3, PT, R27, UR43, PT ;  /* 0x0000002b1b007c0c */ /* 0x000fe4000bf66270 */
[----:B------:R-:W-:-:S02]  /*5010*/  ISETP.GE.AND P4, PT, R26, UR43, PT ;  /* 0x0000002b1a007c0c */ /* 0x000fc4000bf86270 */
[----:B------:R-:W-:Y:S01]  /*5020*/  MOV R16, RZ ;  /* 0x000000ff00107202 */ /* 0x000fe20000000f00 */
[----:B------:R-:W-:Y:S01]  /*5030*/  CS2R R2, SRZ ;  /* 0x0000000000027805 */ /* 0x000fe2000001ff00 */
        /* <DEDUP_REMOVED lines=13> */
[----:B------:R-:W-:Y:S04]  /*5110*/  STS [R70+0x680], R21 ;  /* 0x0006801546007388 */ /* 0x000fe80000000800 */
[----:B------:R2:W-:Y:S04]  /*5120*/  STS [R69+0x700], R22 ;  /* 0x0007001645007388 */ /* 0x0005e80000000800 */
[----:B------:R3:W-:Y:S01]  /*5130*/  STS [R68+0x780], R23 ;  /* 0x0007801744007388 */ /* 0x0007e20000000800 */
[----:B------:R-:W-:-:S06]  /*5140*/  NOP ;  /* 0x0000000000007918 */ /* 0x000fcc0000000000 */
[----:B------:R4:W5:Y:S01]  /*5150*/  @!P0 LDG.E R18, [R4.64+0x100] ;  /* 0x0001001c04128981 */ /* 0x000962000c1e1900 */
[----:B------:R-:W-:Y:S01]  /*5160*/  ISETP.GE.AND P0, PT, R29, UR43, PT ;  /* 0x0000002b1d007c0c */ /* 0x000fe2000bf06270 */
[----:B0-----:R-:W-:Y:S01]  /*5170*/  CS2R R14, SRZ ;  /* 0x00000000000e7805 */ /* 0x001fe2000001ff00 */
[----:B-1----:R-:W-:Y:S01]  /*5180*/  IMAD.MOV.U32 R17, RZ, RZ, RZ ;  /* 0x000000ffff117224 */ /* 0x002fe200078e00ff */
[----:B------:R-:W-:Y:S01]  /*5190*/  CS2R R12, SRZ ;  /* 0x00000000000c7805 */ /* 0x000fe2000001ff00 */
[----:B------:R4:W5:Y:S01]  /*51a0*/  @!P1 LDG.E R16, [R4.64] ;  /* 0x0000001c04109981 */ /* 0x000962000c1e1900 */
[----:B------:R-:W-:Y:S01]  /*51b0*/  ISETP.GE.AND P1, PT, R28, UR43, PT ;  /* 0x0000002b1c007c0c */ /* 0x000fe2000bf26270 */
[----:B------:R-:W-:Y:S02]  /*51c0*/  CS2R R10, SRZ ;  /* 0x00000000000a7805 */ /* 0x000fe4000001ff00 */
        /* <DEDUP_REMOVED lines=23> */
[----:B------:R-:W2:Y:S03]  /*5340*/  R2UR UR43, R24 ;  /* 0x00000000182b73c2 */ /* 0x000ea600000e0000 */
[----:B------:R-:W0:Y:S04]  /*5350*/  LDS R120, [R67] ;  /* 0x0000000043787984 */ /* 0x000e280000000800 */
[----:B------:R-:W1:Y:S04]  /*5360*/  LDS R34, [R67+0x4] ;  /* 0x0000040043227984 */ /* 0x000e680000000800 */
[----:B------:R-:W1:Y:S04]  /*5370*/  LDS R119, [R67+0x8] ;  /* 0x0000080043777984 */ /* 0x000e680000000800 */
[----:B------:R-:W1:Y:S04]  /*5380*/  LDS R118, [R67+0xc] ;  /* 0x00000c0043767984 */ /* 0x000e680000000800 */
[----:B------:R-:W0:Y:S04]  /*5390*/  S2R R82, SR_LANEID ;  /* 0x0000000000527919 */ /* 0x000e280000000000 */
[----:B------:R-:W1:Y:S01]  /*53a0*/  LDS R33, [R67+0x10] ;  /* 0x0000100043217984 */ /* 0x000e620000000800 */
[----:B--2---:R-:W-:Y:S01]  /*53b0*/  MOV R22, UR43 ;  /* 0x0000002b00167c02 */ /* 0x004fe20008000f00 */
[----:B---3--:R-:W-:-:S02]  /*53c0*/  FMUL.FTZ R23, R66, R50 ;  /* 0x0000003242177220 */ /* 0x008fc40000410000 */
[----:B------:R-:W-:Y:S02]  /*53d0*/  LDS R117, [R67+0x14] ;  /* 0x0000140043757984 */ /* 0x000fe40000000800 */
[----:B----4-:R-:W-:Y:S02]  /*53e0*/  FMUL.FTZ R5, R22, 1.4426950216293334961 ;  /* 0x3fb8aa3b16057820 */ /* 0x010fe40000410000 */
[-C--:B------:R-:W-:Y:S01]  /*53f0*/  FMUL.FTZ R87, R65, R49.reuse ;  /* 0x0000003141577220 */ /* 0x080fe20000410000 */
[----:B------:R-:W-:Y:S01]  /*5400*/  LDS R116, [R67+0x18] ;  /* 0x0000180043747984 */ /* 0x000fe20000000800 */
[C---:B------:R-:W-:Y:S02]  /*5410*/  FMUL.FTZ R32, R5.reuse, R49 ;  /* 0x0000003105207220 */ /* 0x040fe40000410000 */
[C---:B------:R-:W-:Y:S01]  /*5420*/  FMUL.FTZ R31, R5.reuse, R48 ;  /* 0x00000030051f7220 */ /* 0x040fe20000410000 */
[----:B------:R-:W2:Y:S01]  /*5430*/  LDS R24, [R67+0x1c] ;  /* 0x00001c0043187984 */ /* 0x000ea20000000800 */
[----:B------:R-:W-:-:S02]  /*5440*/  FMUL.FTZ R30, R5, R47 ;  /* 0x0000002f051e7220 */ /* 0x000fc40000410000 */
[----:B------:R-:W3:Y:S01]  /*5450*/  MUFU.EX2 R32, R32 ;  /* 0x0000002000207308 */ /* 0x000ee20000000800 */
[----:B------:R-:W-:Y:S01]  /*5460*/  FMUL.FTZ R29, R5, R46 ;  /* 0x0000002e051d7220 */ /* 0x000fe20000410000 */
[----:B------:R-:W4:Y:S01]  /*5470*/  LDS R115, [R67+0x20] ;  /* 0x0000200043737984 */ /* 0x000f220000000800 */
[----:B0-----:R-:W-:Y:S01]  /*5480*/  IADD3 R0, R94, R82, RZ ;  /* 0x000000525e007210 */ /* 0x001fe20007ffe0ff */
[----:B------:R-:W-:Y:S02]  /*5490*/  FMUL.FTZ R28, R120, R23 ;  /* 0x00000017781c7220 */ /* 0x000fe40000410000 */
[----:B------:R-:W0:Y:S02]  /*54a0*/  LDS R114, [R67+0x24] ;  /* 0x0000240043727984 */ /* 0x000e240000000800 */
[----:B------:R-:W1:Y:S01]  /*54b0*/  MUFU.EX2 R31, R31 ;  /* 0x0000001f001f7308 */ /* 0x000e620000000800 */
[----:B------:R-:W-:Y:S01]  /*54c0*/  IADD3 R27, R0, 0x1a0, RZ ;  /* 0x000001a0001b7810 */ /* 0x000fe20007ffe0ff */
[----:B------:R-:W-:Y:S01]  /*54d0*/  FMUL.FTZ R20, R64, R48 ;  /* 0x0000003040147220 */ /* 0x000fe20000410000 */
[----:B------:R-:W-:Y:S01]  /*54e0*/  LDS R113, [R67+0x2c] ;  /* 0x00002c0043717984 */ /* 0x000fe20000000800 */
[----:B-1----:R-:W-:-:S02]  /*54f0*/  FMUL.FTZ R23, R34, R87 ;  /* 0x0000005722177220 */ /* 0x002fc40000410000 */
[----:B------:R-:W-:Y:S01]  /*5500*/  FMUL.FTZ R21, R63, R47 ;  /* 0x0000002f3f157220 */ /* 0x000fe20000410000 */
[----:B------:R-:W-:Y:S01]  /*5510*/  LDS R112, [R67+0x30] ;  /* 0x0000300043707984 */ /* 0x000fe20000000800 */
[----:B------:R-:W1:Y:S01]  /*5520*/  MUFU.EX2 R30, R30 ;  /* 0x0000001e001e7308 */ /* 0x000e620000000800 */
[----:B------:R-:W-:Y:S01]  /*5530*/  LEA.HI.SX32 R70, R27, R0, 0x1b ;  /* 0x000000001b467211 */ /* 0x000fe200078fdaff */
[----:B------:R-:W-:Y:S01]  /*5540*/  FMUL.FTZ R27, R119, R20 ;  /* 0x00000014771b7220 */ /* 0x000fe20000410000 */
[----:B------:R-:W-:Y:S01]  /*5550*/  IADD3 R101, R0, 0x20, RZ ;  /* 0x0000002000657810 */ /* 0x000fe20007ffe0ff */
[----:B---3--:R-:W-:Y:S01]  /*5560*/  FFMA.FTZ R4, R28, R32, R23 ;  /* 0x000000201c047223 */ /* 0x008fe20000010017 */
[----:B------:R-:W-:Y:S03]  /*5570*/  LDS R22, [R67+0x34] ;  /* 0x0000340043167984 */ /* 0x000fe60000000800 */
[----:B------:R-:W3:Y:S01]  /*5580*/  MUFU.EX2 R29, R29 ;  /* 0x0000001d001d7308 */ /* 0x000ee20000000800 */
[----:B------:R-:W-:-:S02]  /*5590*/  IADD3 R97, R0, 0x60, RZ ;  /* 0x0000006000617810 */ /* 0x000fc40007ffe0ff */
[----:B------:R-:W-:Y:S01]  /*55a0*/  IADD3 R99, R0, 0x40, RZ ;  /* 0x0000004000637810 */ /* 0x000fe20007ffe0ff */
[----:B------:R-:W-:Y:S01]  /*55b0*/  FMUL.FTZ R26, R118, R21 ;  /* 0x00000015761a7220 */ /* 0x000fe20000410000 */
[----:B------:R-:W-:Y:S01]  /*55c0*/  IADD3 R89, R0, 0xa0, RZ ;  /* 0x000000a000597810 */ /* 0x000fe20007ffe0ff */
[----:B------:R-:W-:Y:S01]  /*55d0*/  FMUL.FTZ R86, R62, R46 ;  /* 0x0000002e3e567220 */ /* 0x000fe20000410000 */
[C---:B------:R-:W-:Y:S01]  /*55e0*/  IADD3 R91, R0.reuse, 0x80, RZ ;  /* 0x00000080005b7810 */ /* 0x040fe20007ffe0ff */
[----:B------:R-:W-:Y:S01]  /*55f0*/  FFMA.FTZ R21, R31, R4, R27 ;  /* 0x000000041f157223 */ /* 0x000fe2000001001b */
[CC--:B------:R-:W-:Y:S01]  /*5600*/  LEA.HI.SX32 R93, R0.reuse, R0.reuse, 0x1b ;  /* 0x00000000005d7211 */ /* 0x0c0fe200078fdaff */
[----:B------:R-:W0:Y:S01]  /*5610*/  LDS R23, [R67+0x28] ;  /* 0x0000280043177984 */ /* 0x000e220000000800 */
[----:B------:R-:W-:Y:S02]  /*5620*/  IADD3 R77, R0, 0x120, RZ ;  /* 0x00000120004d7810 */ /* 0x000fe40007ffe0ff */
[----:B------:R-:W-:-:S02]  /*5630*/  LEA.HI.SX32 R101, R101, R0, 0x1b ;  /* 0x0000000065657211 */ /* 0x000fc400078fdaff */
[C---:B------:R-:W-:Y:S02]  /*5640*/  IADD3 R25, R0.reuse, 0x1e0, RZ ;  /* 0x000001e000197810 */ /* 0x040fe40007ffe0ff */
[C---:B------:R-:W-:Y:S02]  /*5650*/  IADD3 R73, R0.reuse, 0x160, RZ ;  /* 0x0000016000497810 */ /* 0x040fe40007ffe0ff */
[C---:B------:R-:W-:Y:S02]  /*5660*/  IADD3 R85, R0.reuse, 0xc0, RZ ;  /* 0x000000c000557810 */ /* 0x040fe40007ffe0ff */
[-C--:B------:R-:W-:Y:S02]  /*5670*/  LEA.HI.SX32 R97, R97, R0.reuse, 0x1b ;  /* 0x0000000061617211 */ /* 0x080fe400078fdaff */
[----:B------:R-:W-:Y:S02]  /*5680*/  LEA.HI.SX32 R99, R99, R0, 0x1b ;  /* 0x0000000063637211 */ /* 0x000fe400078fdaff */
[----:B------:R-:W-:-:S02]  /*5690*/  IADD3 R75, R0, 0x140, RZ ;  /* 0x00000140004b7810 */ /* 0x000fc40007ffe0ff */
[C---:B------:R-:W-:Y:S02]  /*56a0*/  IADD3 R83, R0.reuse, 0xe0, RZ ;  /* 0x000000e000537810 */ /* 0x040fe40007ffe0ff */
[----:B------:R-:W-:Y:S01]  /*56b0*/  LEA.HI.SX32 R88, R89, R0, 0x1b ;  /* 0x0000000059587211 */ /* 0x000fe200078fdaff */
[----:B------:R-:W-:Y:S01]  /*56c0*/  FMUL.FTZ R20, R33, R86 ;  /* 0x0000005621147220 */ /* 0x000fe20000410000 */
[----:B------:R-:W-:Y:S01]  /*56d0*/  IADD3 R69, R0, 0x1c0, RZ ;  /* 0x000001c000457810 */ /* 0x000fe20007ffe0ff */
[----:B-1----:R-:W-:Y:S01]  /*56e0*/  FFMA.FTZ R4, R30, R21, R26 ;  /* 0x000000151e047223 */ /* 0x002fe2000001001a */
[C---:B------:R-:W-:Y:S02]  /*56f0*/  IADD3 R71, R0.reuse, 0x180, RZ ;  /* 0x0000018000477810 */ /* 0x040fe40007ffe0ff */
[----:B------:R-:W-:Y:S02]  /*5700*/  IADD3 R81, R0, 0x100, RZ ;  /* 0x0000010000517810 */ /* 0x000fe40007ffe0ff */
[----:B------:R-:W-:-:S02]  /*5710*/  SHF.L.U32 R93, R93, 0x2, RZ ;  /* 0x000000025d5d7819 */ /* 0x000fc400000006ff */
[-C--:B------:R-:W-:Y:S02]  /*5720*/  LEA.HI.SX32 R74, R77, R0.reuse, 0x1b ;  /* 0x000000004d4a7211 */ /* 0x080fe400078fdaff */
[----:B------:R-:W-:Y:S01]  /*5730*/  SHF.L.U32 R92, R101, 0x2, RZ ;  /* 0x00000002655c7819 */ /* 0x000fe200000006ff */
[----:B------:R-:W-:Y:S01]  /*5740*/  IMAD.SHL.U32 R90, R97, 0x4, RZ ;  /* 0x00000004615a7824 */ /* 0x000fe200078e00ff */
[-C--:B------:R-:W-:Y:S01]  /*5750*/  LEA.HI.SX32 R89, R91, R0.reuse, 0x1b ;  /* 0x000000005b597211 */ /* 0x080fe200078fdaff */
[----:B------:R-:W1:Y:S01]  /*5760*/  LDS R21, [R67+0x38] ;  /* 0x0000380043157984 */ /* 0x000e620000000800 */
[-C--:B------:R-:W-:Y:S02]  /*5770*/  LEA.HI.SX32 R72, R73, R0.reuse, 0x1b ;  /* 0x0000000049487211 */ /* 0x080fe400078fdaff */
[----:B------:R-:W-:Y:S02]  /*5780*/  LEA.HI.SX32 R77, R85, R0, 0x1b ;  /* 0x00000000554d7211 */ /* 0x000fe400078fdaff */
[----:B------:R-:W-:Y:S01]  /*5790*/  SHF.L.U32 R91, R99, 0x2, RZ ;  /* 0x00000002635b7819 */ /* 0x000fe200000006ff */
[----:B------:R-:W-:Y:S01]  /*57a0*/  FMUL.FTZ R128, R5, R50 ;  /* 0x0000003205807220 */ /* 0x000fe20000410000 */
[----:B------:R-:W-:-:S02]  /*57b0*/  LEA.HI.SX32 R68, R25, R0, 0x1b ;  /* 0x0000000019447211 */ /* 0x000fc400078fdaff */
[-C--:B------:R-:W-:Y:S01]  /*57c0*/  LEA.HI.SX32 R73, R75, R0.reuse, 0x1b ;  /* 0x000000004b497211 */ /* 0x080fe200078fdaff */
[----:B------:R-:W0:Y:S01]  /*57d0*/  LDS R25, [R67+0x3c] ;  /* 0x00003c0043197984 */ /* 0x000e220000000800 */
[-C--:B------:R-:W-:Y:S02]  /*57e0*/  LEA.HI.SX32 R76, R83, R0.reuse, 0x1b ;  /* 0x00000000534c7211 */ /* 0x080fe400078fdaff */
[-C--:B------:R-:W-:Y:S02]  /*57f0*/  LEA.HI.SX32 R69, R69, R0.reuse, 0x1b ;  /* 0x0000000045457211 */ /* 0x080fe400078fdaff */
[-C--:B------:R-:W-:Y:S02]  /*5800*/  LEA.HI.SX32 R71, R71, R0.reuse, 0x1b ;  /* 0x0000000047477211 */ /* 0x080fe400078fdaff */
[----:B------:R-:W-:Y:S01]  /*5810*/  LEA.HI.SX32 R75, R81, R0, 0x1b ;  /* 0x00000000514b7211 */ /* 0x000fe200078fdaff */
[----:B---3--:R-:W-:Y:S01]  /*5820*/  FFMA.FTZ R0, R29, R4, R20 ;  /* 0x000000041d007223 */ /* 0x008fe20000010014 */
[----:B------:R-:W-:Y:S01]  /*5830*/  SHF.L.U32 R89, R89, 0x2, RZ ;  /* 0x0000000259597819 */ /* 0x000fe200000006ff */
[----:B------:R-:W-:Y:S01]  /*5840*/  FMUL.FTZ R20, R5, R45 ;  /* 0x0000002d05147220 */ /* 0x000fe20000410000 */
[----:B------:R-:W-:-:S02]  /*5850*/  SHF.L.U32 R88, R88, 0x2, RZ ;  /* 0x0000000258587819 */ /* 0x000fc400000006ff */
[----:B------:R-:W-:Y:S02]  /*5860*/  SHF.L.U32 R77, R77, 0x2, RZ ;  /* 0x000000024d4d7819 */ /* 0x000fe400000006ff */
[----:B------:R-:W-:Y:S01]  /*5870*/  SHF.L.U32 R76, R76, 0x2, RZ ;  /* 0x000000024c4c7819 */ /* 0x000fe200000006ff */
[----:B------:R-:W-:Y:S01]  /*5880*/  IMAD.SHL.U32 R74, R74, 0x4, RZ ;  /* 0x000000044a4a7824 */ /* 0x000fe200078e00ff */
[----:B------:R-:W-:Y:S01]  /*5890*/  SHF.L.U32 R75, R75, 0x2, RZ ;  /* 0x000000024b4b7819 */ /* 0x000fe200000006ff */
[----:B------:R-:W3:Y:S01]  /*58a0*/  MUFU.EX2 R128, R128 ;  /* 0x0000008000807308 */ /* 0x000ee20000000800 */
[----:B------:R-:W-:Y:S02]  /*58b0*/  SHF.L.U32 R73, R73, 0x2, RZ ;  /* 0x0000000249497819 */ /* 0x000fe400000006ff */
[----:B------:R-:W-:Y:S02]  /*58c0*/  SHF.L.U32 R72, R72, 0x2, RZ ;  /* 0x0000000248487819 */ /* 0x000fe400000006ff */
[----:B------:R-:W-:Y:S01]  /*58d0*/  SHF.L.U32 R71, R71, 0x2, RZ ;  /* 0x0000000247477819 */ /* 0x000fe200000006ff */
[----:B------:R-:W-:Y:S01]  /*58e0*/  IMAD.SHL.U32 R69, R69, 0x4, RZ ;  /* 0x0000000445457824 */ /* 0x000fe200078e00ff */
[----:B------:R-:W-:Y:S01]  /*58f0*/  SHF.L.U32 R70, R70, 0x2, RZ ;  /* 0x0000000246467819 */ /* 0x000fe200000006ff */
[----:B------:R-:W0:Y:S01]  /*5900*/  MUFU.EX2 R20, R20 ;  /* 0x0000001400147308 */ /* 0x000e220000000800 */
[----:B------:R-:W-:-:S02]  /*5910*/  ISETP.NE.AND P1, PT, R95, RZ, PT ;  /* 0x000000ff5f00720c */ /* 0x000fc40003f25270 */
[----:B------:R-:W-:Y:S02]  /*5920*/  MOV R4, UR39 ;  /* 0x0000002700047c02 */ /* 0x000fe40008000f00 */
[----:B------:R-:W-:Y:S02]  /*5930*/  SHF.L.U32 R68, R68, 0x2, RZ ;  /* 0x0000000244447819 */ /* 0x000fe400000006ff */
[----:B------:R-:W-:Y:S01]  /*5940*/  LEA R4, R4, UR7, 0x8 ;  /* 0x0000000704047c11 */ /* 0x000fe2000f8e40ff */
[----:B------:R-:W-:-:S06]  /*5950*/  FMUL.FTZ R129, R59, R43 ;  /* 0x0000002b3b817220 */ /* 0x000fcc0000410000 */
[C---:B------:R-:W-:Y:S01]  /*5960*/  @P1 IADD3 R4, R95.reuse, 0x200, RZ ;  /* 0x000002005f041810 */ /* 0x040fe20007ffe0ff */
[----:B--2---:R-:W-:Y:S02]  /*5970*/  FMUL.FTZ R81, R24, R129 ;  /* 0x0000008118517220 */ /* 0x004fe40000410000 */
[----:B------:R-:W-:Y:S01]  /*5980*/  FMUL.FTZ R130, R56, R40 ;  /* 0x0000002838827220 */ /* 0x000fe20000410000 */
[----:B------:R-:W-:Y:S01]  /*5990*/  ISETP.NE.AND P0, PT, R95, 0x7f, PT ;  /* 0x0000007f5f00780c */ /* 0x000fe20003f05270 */
[----:B------:R-:W-:Y:S01]  /*59a0*/  FMUL.FTZ R131, R53, R37 ;  /* 0x0000002535837220 */ /* 0x000fe20000410000 */
[----:B-----5:R-:W-:Y:S04]  /*59b0*/  STS [R93+0x2100], R16 ;  /* 0x002100105d007388 */ /* 0x020fe80000000800 */
[----:B------:R2:W-:Y:S04]  /*59c0*/  STS [R92+0x2180], R19 ;  /* 0x002180135c007388 */ /* 0x0005e80000000800 */
[----:B------:R5:W-:Y:S04]  /*59d0*/  STS [R91+0x2200], R18 ;  /* 0x002200125b007388 */ /* 0x000be80000000800 */
[----:B------:R0:W-:Y:S01]  /*59e0*/  STS [R90+0x2280], R17 ;  /* 0x002280115a007388 */ /* 0x0001e20000000800 */
[----:B--2---:R-:W-:-:S03]  /*59f0*/  FMUL.FTZ R19, R5, R44 ;  /* 0x0000002c05137220 */ /* 0x004fc60000410000 */
[----:B------:R-:W-:Y:S04]  /*5a00*/  STS [R89+0x2300], R14 ;  /* 0x0023000e59007388 */ /* 0x000fe80000000800 */
[----:B------:R-:W-:Y:S01]  /*5a10*/  STS [R88+0x2380], R15 ;  /* 0x0023800f58007388 */ /* 0x000fe20000000800 */
[----:B-----5:R-:W-:-:S03]  /*5a20*/  FMUL.FTZ R18, R5, R43 ;  /* 0x0000002b05127220 */ /* 0x020fc60000410000 */
[----:B------:R-:W-:Y:S04]  /*5a30*/  STS [R77+0x2400], R12 ;  /* 0x0024000c4d007388 */ /* 0x000fe80000000800 */
[----:B------:R-:W-:Y:S01]  /*5a40*/  STS [R76+0x2480], R11 ;  /* 0x0024800b4c007388 */ /* 0x000fe20000000800 */
[----:B------:R-:W2:Y:S03]  /*5a50*/  MUFU.EX2 R19, R19 ;  /* 0x0000001300137308 */ /* 0x000ea60000000800 */
[----:B------:R-:W-:Y:S04]  /*5a60*/  STS [R75+0x2500], R10 ;  /* 0x0025000a4b007388 */ /* 0x000fe80000000800 */
[----:B------:R-:W-:Y:S01]  /*5a70*/  STS [R74+0x2580], R13 ;  /* 0x0025800d4a007388 */ /* 0x000fe20000000800 */
[----:B0-----:R-:W-:-:S03]  /*5a80*/  FMUL.FTZ R17, R5, R42 ;  /* 0x0000002a05117220 */ /* 0x001fc60000410000 */
[----:B------:R0:W-:Y:S04]  /*5a90*/  STS [R73+0x2600], R8 ;  /* 0x0026000849007388 */ /* 0x0001e80000000800 */
[----:B------:R-:W-:Y:S01]  /*5aa0*/  STS [R72+0x2680], R9 ;  /* 0x0026800948007388 */ /* 0x000fe20000000800 */
[----:B------:R-:W5:Y:S03]  /*5ab0*/  MUFU.EX2 R18, R18 ;  /* 0x0000001200127308 */ /* 0x000f660000000800 */
[----:B------:R-:W-:Y:S04]  /*5ac0*/  STS [R71+0x2700], R6 ;  /* 0x0027000647007388 */ /* 0x000fe80000000800 */
[----:B------:R-:W-:Y:S01]  /*5ad0*/  STS [R70+0x2780], R7 ;  /* 0x0027800746007388 */ /* 0x000fe20000000800 */
[----:B0-----:R-:W-:-:S03]  /*5ae0*/  LEA R8, R82, R94, 0x4 ;  /* 0x0000005e52087211 */ /* 0x001fc600078e20ff */
[----:B------:R0:W-:Y:S01]  /*5af0*/  STS [R69+0x2800], R2 ;  /* 0x0028000245007388 */ /* 0x0001e20000000800 */
[----:B------:R-:W-:Y:S01]  /*5b00*/  FMUL.FTZ R16, R5, R41 ;  /* 0x0000002905107220 */ /* 0x000fe20000410000 */
[----:B------:R-:W1:Y:S01]  /*5b10*/  MUFU.EX2 R17, R17 ;  /* 0x0000001100117308 */ /* 0x000e620000000800 */
[----:B------:R-:W-:Y:S01]  /*5b20*/  FMUL.FTZ R13, R60, R44 ;  /* 0x0000002c3c0d7220 */ /* 0x000fe20000410000 */
[----:B------:R-:W-:Y:S01]  /*5b30*/  LEA.HI.SX32 R8, R8, R8, 0x1b ;  /* 0x0000000808087211 */ /* 0x000fe200078fdaff */
[----:B0-----:R-:W-:Y:S02]  /*5b40*/  FMUL.FTZ R2, R61, R45 ;  /* 0x0000002d3d027220 */ /* 0x001fe40000410000 */
[----:B------:R-:W-:Y:S02]  /*5b50*/  FMUL.FTZ R14, R5, R40 ;  /* 0x00000028050e7220 */ /* 0x000fe40000410000 */
[----:B------:R-:W-:Y:S02]  /*5b60*/  FMUL.FTZ R15, R117, R2 ;  /* 0x00000002750f7220 */ /* 0x000fe40000410000 */
[----:B---3--:R-:W-:Y:S01]  /*5b70*/  FMUL.FTZ R2, R128, R32 ;  /* 0x0000002080027220 */ /* 0x008fe20000410000 */
[----:B------:R-:W0:Y:S01]  /*5b80*/  MUFU.EX2 R16, R16 ;  /* 0x0000001000107308 */ /* 0x000e220000000800 */
[----:B------:R-:W-:Y:S01]  /*5b90*/  FMUL.FTZ R13, R116, R13 ;  /* 0x0000000d740d7220 */ /* 0x000fe20000410000 */
[----:B------:R-:W-:Y:S01]  /*5ba0*/  SHF.L.U32 R67, R8, 0x2, RZ ;  /* 0x0000000208437819 */ /* 0x000fe200000006ff */
[----:B------:R-:W-:Y:S01]  /*5bb0*/  FFMA.FTZ R0, R20, R0, R15 ;  /* 0x0000000014007223 */ /* 0x000fe2000001000f */
[----:B------:R-:W-:Y:S01]  /*5bc0*/  SHF.L.U32 R9, R4, 0x2, RZ ;  /* 0x0000000204097819 */ /* 0x000fe200000006ff */
[----:B------:R-:W-:Y:S01]  /*5bd0*/  FMUL.FTZ R7, R31, R2 ;  /* 0x000000021f077220 */ /* 0x000fe20000410000 */
[----:B------:R2:W-:Y:S01]  /*5be0*/  STS [R68+0x2880], R3 ;  /* 0x0028800344007388 */ /* 0x0005e20000000800 */
[----:B------:R-:W-:Y:S01]  /*5bf0*/  FMUL.FTZ R12, R5, R39 ;  /* 0x00000027050c7220 */ /* 0x000fe20000410000 */
[----:B------:R-:W3:Y:S01]  /*5c00*/  MUFU.EX2 R14, R14 ;  /* 0x0000000e000e7308 */ /* 0x000ee20000000800 */
[----:B------:R-:W-:Y:S01]  /*5c10*/  FMUL.FTZ R2, R58, R42 ;  /* 0x0000002a3a027220 */ /* 0x000fe20000410000 */
[----:B------:R-:W-:-:S06]  /*5c20*/  NOP ;  /* 0x0000000000007918 */ /* 0x000fcc0000000000 */
[----:B--2---:R-:W-:Y:S01]  /*5c30*/  FFMA.FTZ R3, R19, R0, R13 ;  /* 0x0000000013037223 */ /* 0x004fe2000001000d */
[----:B------:R-:W2:Y:S01]  /*5c40*/  LDS R96, [R67+0x2100] ;  /* 0x0021000043607984 */ /* 0x000ea20000000800 */
[----:B------:R-:W-:Y:S02]  /*5c50*/  FMUL.FTZ R0, R30, R7 ;  /* 0x000000071e007220 */ /* 0x000fe40000410000 */
[----:B------:R-:W-:Y:S01]  /*5c60*/  FMUL.FTZ R10, R5, R38 ;  /* 0x00000026050a7220 */ /* 0x000fe20000410000 */
[----:B------:R-:W0:Y:S01]  /*5c70*/  LDS R97, [R67+0x2104] ;  /* 0x0021040043617984 */ /* 0x000e220000000800 */
[----:B------:R-:W0:Y:S01]  /*5c80*/  MUFU.EX2 R12, R12 ;  /* 0x0000000c000c7308 */ /* 0x000e220000000800 */
[----:B-----5:R-:W-:Y:S02]  /*5c90*/  FFMA.FTZ R81, R18, R3, R81 ;  /* 0x0000000312517223 */ /* 0x020fe40000010051 */
[----:B------:R-:W0:Y:S01]  /*5ca0*/  LDS R98, [R67+0x2108] ;  /* 0x0021080043627984 */ /* 0x000e220000000800 */
[----:B----4-:R-:W-:-:S03]  /*5cb0*/  FMUL.FTZ R11, R115, R2 ;  /* 0x00000002730b7220 */ /* 0x010fc60000410000 */
[----:B------:R-:W4:Y:S04]  /*5cc0*/  LDS R99, [R67+0x210c] ;  /* 0x00210c0043637984 */ /* 0x000f280000000800 */
[----:B------:R-:W0:Y:S04]  /*5cd0*/  LDS R100, [R67+0x2110] ;  /* 0x0021100043647984 */ /* 0x000e280000000800 */
[----:B------:R-:W0:Y:S04]  /*5ce0*/  LDS R101, [R67+0x2114] ;  /* 0x0021140043657984 */ /* 0x000e280000000800 */
[----:B------:R-:W0:Y:S04]  /*5cf0*/  LDS R102, [R67+0x2118] ;  /* 0x0021180043667984 */ /* 0x000e280000000800 */
[----:B------:R-:W0:Y:S04]  /*5d00*/  LDS R103, [R67+0x211c] ;  /* 0x00211c0043677984 */ /* 0x000e280000000800 */
[----:B------:R-:W0:Y:S04]  /*5d10*/  LDS R104, [R67+0x2120] ;  /* 0x0021200043687984 */ /* 0x000e280000000800 */
[----:B------:R-:W0:Y:S04]  /*5d20*/  LDS R105, [R67+0x2124] ;  /* 0x0021240043697984 */ /* 0x000e280000000800 */
[----:B------:R-:W0:Y:S04]  /*5d30*/  LDS R106, [R67+0x2128] ;  /* 0x00212800436a7984 */ /* 0x000e280000000800 */
[----:B------:R-:W2:Y:S04]  /*5d40*/  LDS R107, [R67+0x212c] ;  /* 0x00212c00436b7984 */ /* 0x000ea80000000800 */
[----:B------:R-:W2:Y:S04]  /*5d50*/  LDS R108, [R67+0x2130] ;  /* 0x00213000436c7984 */ /* 0x000ea80000000800 */
[----:B------:R-:W2:Y:S04]  /*5d60*/  LDS R109, [R67+0x2134] ;  /* 0x00213400436d7984 */ /* 0x000ea80000000800 */
[----:B------:R-:W2:Y:S04]  /*5d70*/  LDS R110, [R67+0x2138] ;  /* 0x00213800436e7984 */ /* 0x000ea80000000800 */
[----:B------:R-:W2:Y:S01]  /*5d80*/  LDS R111, [R67+0x213c] ;  /* 0x00213c00436f7984 */ /* 0x000ea20000000800 */
[----:B------:R-:W-:-:S03]  /*5d90*/  FMUL.FTZ R0, R29, R0 ;  /* 0x000000001d007220 */ /* 0x000fc60000410000 */
[----:B------:R5:W-:Y:S01]  /*5da0*/  STS [R9+0x8e50], R128 ;  /* 0x008e508009007388 */ /* 0x000be20000000800 */
[----:B------:R-:W-:Y:S01]  /*5db0*/  FMUL.FTZ R8, R5, R37 ;  /* 0x0000002505087220 */ /* 0x000fe20000410000 */
[----:B------:R-:W0:Y:S01]  /*5dc0*/  MUFU.EX2 R10, R10 ;  /* 0x0000000a000a7308 */ /* 0x000e220000000800 */
[----:B-1----:R-:W-:Y:S02]  /*5dd0*/  FFMA.FTZ R81, R17, R81, R11 ;  /* 0x0000005111517223 */ /* 0x002fe4000001000b */
[----:B-----5:R-:W-:Y:S02]  /*5de0*/  FMUL.FTZ R9, R57, R41 ;  /* 0x0000002939097220 */ /* 0x020fe40000410000 */
[----:B------:R-:W-:Y:S02]  /*5df0*/  FMUL.FTZ R0, R20, R0 ;  /* 0x0000000014007220 */ /* 0x000fe40000410000 */
[----:B------:R-:W-:Y:S01]  /*5e00*/  FMUL.FTZ R9, R114, R9 ;  /* 0x0000000972097220 */ /* 0x000fe20000410000 */
[----:B------:R-:W1:Y:S01]  /*5e10*/  MUFU.EX2 R8, R8 ;  /* 0x0000000800087308 */ /* 0x000e620000000800 */
[----:B------:R-:W-:-:S02]  /*5e20*/  FMUL.FTZ R2, R23, R130 ;  /* 0x0000008217027220 */ /* 0x000fc40000410000 */
[----:B0-----:R-:W-:Y:S02]  /*5e30*/  FFMA.FTZ R81, R16, R81, R9 ;  /* 0x0000005110517223 */ /* 0x001fe40000010009 */
[----:B------:R-:W-:Y:S02]  /*5e40*/  FMUL.FTZ R6, R55, R39 ;  /* 0x0000002737067220 */ /* 0x000fe40000410000 */
[----:B------:R-:W-:Y:S02]  /*5e50*/  FMUL.FTZ R0, R19, R0 ;  /* 0x0000000013007220 */ /* 0x000fe40000410000 */
[----:B---3--:R-:W-:Y:S02]  /*5e60*/  FFMA.FTZ R81, R14, R81, R2 ;  /* 0x000000510e517223 */ /* 0x008fe40000010002 */
[----:B------:R-:W-:Y:S02]  /*5e70*/  FMUL.FTZ R6, R113, R6 ;  /* 0x0000000671067220 */ /* 0x000fe40000410000 */
[----:B------:R-:W-:-:S02]  /*5e80*/  FMUL.FTZ R4, R54, R38 ;  /* 0x0000002636047220 */ /* 0x000fc40000410000 */
[----:B------:R-:W-:Y:S02]  /*5e90*/  FMUL.FTZ R0, R18, R0 ;  /* 0x0000000012007220 */ /* 0x000fe40000410000 */
[----:B------:R-:W-:Y:S02]  /*5ea0*/  FMUL.FTZ R4, R112, R4 ;  /* 0x0000000470047220 */ /* 0x000fe40000410000 */
[----:B------:R-:W-:Y:S02]  /*5eb0*/  FFMA.FTZ R81, R12, R81, R6 ;  /* 0x000000510c517223 */ /* 0x000fe40000010006 */
[----:B------:R-:W-:Y:S02]  /*5ec0*/  FMUL.FTZ R80, R17, R0 ;  /* 0x0000000011507220 */ /* 0x000fe40000410000 */
[----:B------:R-:W-:Y:S02]  /*5ed0*/  FMUL.FTZ R0, R22, R131 ;  /* 0x0000008316007220 */ /* 0x000fe40000410000 */
[----:B------:R-:W-:-:S04]  /*5ee0*/  FFMA.FTZ R81, R10, R81, R4 ;  /* 0x000000510a517223 */ /* 0x000fc80000010004 */
[----:B-1----:R-:W-:Y:S01]  /*5ef0*/  FFMA.FTZ R81, R8, R81, R0 ;  /* 0x0000005108517223 */ /* 0x002fe20000010000 */
[----:B------:R-:W-:Y:S01]  /*5f00*/  BAR.SYNC.DEFER_BLOCKING 0x0 ;  /* 0x0000000000007b1d */ /* 0x000fe20000010000 */
[C---:B------:R-:W-:Y:S02]  /*5f10*/  FMUL.FTZ R7, R5.reuse, R36 ;  /* 0x0000002405077220 */ /* 0x040fe40000410000 */
[----:B------:R-:W-:Y:S02]  /*5f20*/  FMUL.FTZ R80, R16, R80 ;  /* 0x0000005010507220 */ /* 0x000fe40000410000 */
[----:B------:R-:W-:Y:S02]  /*5f30*/  FMUL.FTZ R5, R5, R35 ;  /* 0x0000002305057220 */ /* 0x000fe40000410000 */
[----:B------:R-:W0:Y:S01]  /*5f40*/  MUFU.EX2 R7, R7 ;  /* 0x0000000700077308 */ /* 0x000e220000000800 */
[----:B------:R-:W-:Y:S01]  /*5f50*/  FMUL.FTZ R80, R14, R80 ;  /* 0x000000500e507220 */ /* 0x000fe20000410000 */
[----:B------:R1:W3:Y:S06]  /*5f60*/  @P0 LDS R0, [R95.X4+0x9654] ;  /* 0x009654005f000984 */ /* 0x0002ec0000004800 */
[----:B------:R-:W5:Y:S01]  /*5f70*/  MUFU.EX2 R5, R5 ;  /* 0x0000000500057308 */ /* 0x000f620000000800 */
[----:B------:R-:W-:-:S02]  /*5f80*/  FMUL.FTZ R80, R12, R80 ;  /* 0x000000500c507220 */ /* 0x000fc40000410000 */
[----:B------:R-:W-:Y:S02]  /*5f90*/  FMUL.FTZ R3, R52, R36 ;  /* 0x0000002434037220 */ /* 0x000fe40000410000 */
[----:B------:R-:W-:Y:S02]  /*5fa0*/  FMUL.FTZ R80, R10, R80 ;  /* 0x000000500a507220 */ /* 0x000fe40000410000 */
[----:B------:R-:W-:Y:S02]  /*5fb0*/  FMUL.FTZ R2, R51, R35 ;  /* 0x0000002333027220 */ /* 0x000fe40000410000 */
[----:B------:R-:W-:Y:S02]  /*5fc0*/  FMUL.FTZ R80, R8, R80 ;  /* 0x0000005008507220 */ /* 0x000fe40000410000 */
[----:B------:R-:W-:Y:S01]  /*5fd0*/  FMUL.FTZ R3, R21, R3 ;  /* 0x0000000315037220 */ /* 0x000fe20000410000 */
[----:B------:R-:W-:Y:S01]  /*5fe0*/  BSSY B0, `(.L_x_1078) ;  /* 0x0000013000007945 */ /* 0x000fe20003800000 */
[----:B------:R-:W-:-:S02]  /*5ff0*/  FMUL.FTZ R2, R25, R2 ;  /* 0x0000000219027220 */ /* 0x000fc40000410000 */
[C---:B0-----:R-:W-:Y:S02]  /*6000*/  FMUL.FTZ R80, R7.reuse, R80 ;  /* 0x0000005007507220 */ /* 0x041fe40000410000 */
[----:B------:R-:W-:Y:S01]  /*6010*/  FFMA.FTZ R81, R7, R81, R3 ;  /* 0x0000005107517223 */ /* 0x000fe20000010003 */
[----:B------:R-:W-:Y:S01]  /*6020*/  LEA.HI R83, R95, R95, RZ, 0x1e ;  /* 0x0000005f5f537211 */ /* 0x000fe200078ff0ff */
[C---:B-----5:R-:W-:Y:S02]  /*6030*/  FMUL.FTZ R80, R5.reuse, R80 ;  /* 0x0000005005507220 */ /* 0x060fe40000410000 */
[----:B------:R-:W-:Y:S01]  /*6040*/  FFMA.FTZ R81, R5, R81, R2 ;  /* 0x0000005105517223 */ /* 0x000fe20000010002 */
[----:B------:R-:W-:Y:S05]  /*6050*/  @P0 BRA `(.L_x_1079) ;  /* 0x000000b000000947 */ /* 0x000fea0003800000 */
[----:B-12-4-:R-:W-:Y:S01]  /*6060*/  ULDC UR35, c[0x0][0x174] ;  /* 0x00005d0000237ab9 */ /* 0x016fe20000000800 */
[----:B---3--:R-:W-:Y:S01]  /*6070*/  HFMA2.MMA R0, -RZ, RZ, 1.875, 0 ;  /* 0x3f800000ff007435 */ /* 0x008fe200000001ff */
[----:B------:R-:W-:-:S06]  /*6080*/  UISETP.NE.AND UP0, UPT, UR27, UR35, UPT ;  /* 0x000000231b00728c */ /* 0x000fcc000bf05270 */
[----:B------:R-:W-:-:S05]  /*6090*/  PLOP3.LUT P0, PT, PT, PT, UP0, 0x80, 0x0 ;  /* 0x000000000000781c */ /* 0x000fca0003f0f008 */
[----:B------:R-:W-:-:S04]  /*60a0*/  @UP0 UIADD3 UR35, -UR6, UR35, URZ ;  /* 0x0000002306230290 */ /* 0x000fc8000fffe13f */
[----:B------:R-:W-:-:S04]  /*60b0*/  @UP0 ULEA.HI UR34, UR35, UR35, URZ, 0x1 ;  /* 0x0000002323220291 */ /* 0x000fc8000f8f083f */
[----:B------:R-:W-:-:S04]  /*60c0*/  @UP0 ULOP3.LUT UR34, UR34, 0xfffffe, URZ, 0xc0, !UPT ;  /* 0x00fffffe22220892 */ /* 0x000fc8000f8ec03f */
[----:B------:R-:W-:-:S04]  /*60d0*/  @UP0 UIADD3 UR34, -UR34, UR35, URZ ;  /* 0x0000002322220290 */ /* 0x000fc8000fffe13f */
[----:B------:R-:W-:-:S06]  /*60e0*/  @UP0 ULEA UR34, UR34, UR7, 0x8 ;  /* 0x0000000722220291 */ /* 0x000fcc000f8e403f */
[----:B------:R-:W-:-:S05]  /*60f0*/  IMAD.U32 R82, RZ, RZ, UR34 ;  /* 0x00000022ff527e24 */ /* 0x000fca000f8e00ff */
[----:B------:R0:W1:Y:S02]  /*6100*/  @P0 LDS R0, [R82.X4+0x8e50] ;  /* 0x008e500052000984 */ /* 0x0000640000004800 */
.L_x_1079:
[----:B-12-4-:R-:W-:Y:S05]  /*6110*/  BSYNC B0 ;  /* 0x0000000000007941 */ /* 0x016fea0003800000 */
.L_x_1078:
[----:B------:R-:W2:Y:S04]  /*6120*/  LDL R85, [R1+0x4] ;  /* 0x0000040001557983 */ /* 0x000ea80000100800 */
[----:B------:R-:W4:Y:S01]  /*6130*/  LDL R84, [R1] ;  /* 0x0000000001547983 */ /* 0x000f220000100800 */
[----:B------:R-:W-:Y:S01]  /*6140*/  LOP3.LUT P0, RZ, R95, 0x1f, RZ, 0xc0, !PT ;  /* 0x0000001f5fff7812 */ /* 0x000fe2000780c0ff */
[----:B0-----:R-:W-:Y:S02]  /*6150*/  HFMA2.MMA R82, -RZ, RZ, 0, 4.76837158203125e-07 ;  /* 0x00000008ff527435 */ /* 0x001fe400000001ff */
[----:B------:R0:W-:Y:S02]  /*6160*/  STS.64 [R83.X8+0x8440], R80 ;  /* 0x0084405053007388 */ /* 0x0001e40000008a00 */
[----:B0-----:R-:W-:-:S02]  /*6170*/  MOV R80, UR27 ;  /* 0x0000001b00507c02 */ /* 0x001fc40008000f00 */
[----:B------:R-:W-:Y:S02]  /*6180*/  MOV R81, c[0x0][0x16c] ;  /* 0x00005b0000517a02 */ /* 0x000fe40000000f00 */
[----:B------:R-:W-:-:S13]  /*6190*/  ISETP.LT.OR P0, PT, R80, 0x2, P0 ;  /* 0x000000025000780c */ /* 0x000fda0000701670 */
[----:B------:R-:W-:-:S05]  /*61a0*/  @!P0 IADD3 R80, R80, -0x2, RZ ;  /* 0xfffffffe50508810 */ /* 0x000fca0007ffe0ff */
[----:B------:R-:W-:Y:S01]  /*61b0*/  @!P0 IMAD R80, R80, R81, UR7 ;  /* 0x0000000750508e24 */ /* 0x000fe2000f8e0251 */
[----:B------:R-:W-:-:S03]  /*61c0*/  MOV R81, RZ ;  /* 0x000000ff00517202 */ /* 0x000fc60000000f00 */
[----:B------:R-:W-:Y:S01]  /*61d0*/  @!P0 IMAD.WIDE R82, R80, R82, UR40 ;  /* 0x0000002850528e25 */ /* 0x000fe2000f8e0252 */
[----:B------:R-:W-:-:S10]  /*61e0*/  HFMA2.MMA R80, -RZ, RZ, 1.875, 0 ;  /* 0x3f800000ff507435 */ /* 0x000fd400000001ff */
[----:B------:R0:W5:Y:S01]  /*61f0*/  @!P0 LDG.E.64 R80, [R82.64] ;  /* 0x0000001c52508981 */ /* 0x000162000c1e1b00 */
[----:B------:R-:W-:Y:S01]  /*6200*/  ISETP.GT.U32.AND P0, PT, R95, 0x1f, PT ;  /* 0x0000001f5f00780c */ /* 0x000fe20003f04070 */
[----:B------:R-:W-:Y:S01]  /*6210*/  BSSY B0, `(.L_x_1080) ;  /* 0x0000059000007945 */ /* 0x000fe20003800000 */
        /* <DEDUP_REMOVED lines=14> */
[----:B------:R-:W-:Y:S01]  /*6300*/  BAR.SYNC.DEFER_BLOCKING 0x0 ;  /* 0x0000000000007b1d */ /* 0x000fe20000010000 */
[----:B--2---:R-:W-:Y:S02]  /*6310*/  FMUL.FTZ R96, R85, R96 ;  /* 0x0000006055607220 */ /* 0x004fe40000410000 */
[----:B----4-:R-:W-:-:S03]  /*6320*/  FMUL.FTZ R97, R84, R97 ;  /* 0x0000006154617220 */ /* 0x010fc60000410000 */
        /* <DEDUP_REMOVED lines=14> */
.L_x_1137:
[----:B------:R-:W-:Y:S05]  /*6410*/  BRA.DIV ~URZ, `(.L_x_1083) ;  /* 0x000055d27f007947 */ /* 0x000fea000b800000 */
[----:B------:R-:W2:Y:S04]  /*6420*/  S2R R83, SR_LANEID ;  /* 0x0000000000537919 */ /* 0x000ea80000000000 */
[----:B------:R-:W4:Y:S01]  /*6430*/  SHFL.UP PT, R82, R85, 0x1, RZ ;  /* 0x0420000055527989 */ /* 0x000f2200000e00ff */
[----:B--2---:R-:W-:-:S13]  /*6440*/  ISETP.GE.AND P0, PT, R83, 0x1, PT ;  /* 0x000000015300780c */ /* 0x004fda0003f06270 */
[C---:B----4-:R-:W-:Y:S02]  /*6450*/  @P0 FFMA.FTZ R85, R135.reuse, R82, R85 ;  /* 0x0000005287550223 */ /* 0x050fe40000010055 */
        /* <DEDUP_REMOVED lines=18> */
.L_x_1138:
[----:B------:R-:W4:Y:S02]  /*6580*/  S2R R83, SR_LANEID ;  /* 0x0000000000537919 */ /* 0x000f240000000000 */
[----:B----4-:R-:W-:-:S13]  /*6590*/  ISETP.GE.AND P0, PT, R83, 0x10, PT ;  /* 0x000000105300780c */ /* 0x010fda0003f06270 */
[-C--:B01----:R-:W-:Y:S02]  /*65a0*/  @P0 FFMA.FTZ R85, R82, R135.reuse, R85 ;  /* 0x0000008752550223 */ /* 0x083fe40000010055 */
[----:B--2---:R-:W-:Y:S01]  /*65b0*/  @P0 FMUL.FTZ R135, R136, R135 ;  /* 0x0000008788870220 */ /* 0x004fe20000410000 */
[----:B------:R-:W-:Y:S05]  /*65c0*/  BRA.CONV ~URZ, `(.L_x_1084) ;  /* 0x000000437f007947 */ /* 0x000fea000b800000 */
[----:B------:R-:W-:Y:S01]  /*65d0*/  IMAD.MOV.U32 R82, RZ, RZ, R135 ;  /* 0x000000ffff527224 */ /* 0x000fe200078e0087 */
[----:B------:R-:W-:Y:S02]  /*65e0*/  MOV R84, 0x1f ;  /* 0x0000001f00547802 */ /* 0x000fe40000000f00 */
[----:B------:R-:W-:Y:S02]  /*65f0*/  MOV R83, 0x6610 ;  /* 0x0000661000537802 */ /* 0x000fe40000000f00 */
[----:B---3-5:R-:W-:Y:S05]  /*6600*/  CALL.REL.NOINC `($__internal_43_$__cuda_sm70_shflsync_idx_p) ;  /* 0x000060b000007944 */ /* 0x028fea0003c00000 */
.L_x_1084:
[----:B------:R-:W-:Y:S05]  /*6610*/  BRA.CONV ~URZ, `(.L_x_1085) ;  /* 0x000000437f007947 */ /* 0x000fea000b800000 */
[----:B-1----:R-:W-:Y:S01]  /*6620*/  HFMA2.MMA R84, -RZ, RZ, 0, 1.847743988037109375e-06 ;  /* 0x0000001fff547435 */ /* 0x002fe200000001ff */
[----:B------:R-:W-:Y:S02]  /*6630*/  MOV R82, R85 ;  /* 0x0000005500527202 */ /* 0x000fe40000000f00 */
[----:B------:R-:W-:-:S03]  /*6640*/  MOV R83, 0x6660 ;  /* 0x0000666000537802 */ /* 0x000fc60000000f00 */
[----:B--23-5:R-:W-:Y:S05]  /*6650*/  CALL.REL.NOINC `($__internal_43_$__cuda_sm70_shflsync_idx_p) ;  /* 0x0000606000007944 */ /* 0x02cfea0003c00000 */
.L_x_1085:
[----:B------:R-:W-:Y:S05]  /*6660*/  BRA.DIV ~URZ, `(.L_x_1086) ;  /* 0x000058627f007947 */ /* 0x000fea000b800000 */
[----:B-----5:R-:W0:Y:S04]  /*6670*/  SHFL.IDX PT, R80, R80, RZ, 0x1f ;  /* 0x00001fff50507589 */ /* 0x020e2800000e0000 */
[----:B------:R-:W4:Y:S04]  /*6680*/  SHFL.IDX PT, R81, R81, RZ, 0x1f ;  /* 0x00001fff51517589 */ /* 0x000f2800000e0000 */
[----:B------:R-:W3:Y:S04]  /*6690*/  SHFL.UP PT, R135, R135, 0x1, RZ ;  /* 0x0420000087877989 */ /* 0x000ee800000e00ff */
[----:B------:R-:W2:Y:S02]  /*66a0*/  SHFL.UP PT, R85, R85, 0x1, RZ ;  /* 0x0420000055557989 */ /* 0x000ea400000e00ff */
.L_x_1139:
        /* <DEDUP_REMOVED lines=15> */
.L_x_1081:
[----:B0-----:R-:W-:Y:S05]  /*67a0*/  BSYNC B0 ;  /* 0x0000000000007941 */ /* 0x001fea0003800000 */
.L_x_1080:
[C---:B--23-5:R-:W-:Y:S01]  /*67b0*/  FMUL.FTZ R80, R5.reuse, R0 ;  /* 0x0000000005507220 */ /* 0x06cfe20000410000 */
[----:B------:R-:W-:Y:S01]  /*67c0*/  WARPSYNC 0xffffffff ;  /* 0xffffffff00007948 */ /* 0x000fe20003800000 */
[----:B------:R-:W-:Y:S01]  /*67d0*/  FFMA.FTZ R82, R5, R111, R110 ;  /* 0x0000006f05527223 */ /* 0x000fe2000001006e */
[----:B------:R-:W-:Y:S01]  /*67e0*/  BAR.SYNC.DEFER_BLOCKING 0x0 ;  /* 0x0000000000007b1d */ /* 0x000fe20000010000 */
[----:B------:R-:W-:Y:S01]  /*67f0*/  FMUL.FTZ R80, R7, R80 ;  /* 0x0000005007507220 */ /* 0x000fe20000410000 */
[----:B------:R-:W-:Y:S01]  /*6800*/  LOP3.LUT P0, RZ, R95, 0x1f, RZ, 0xc0, !PT ;  /* 0x0000001f5fff7812 */ /* 0x000fe2000780c0ff */
[----:B------:R-:W-:Y:S01]  /*6810*/  FFMA.FTZ R82, R7, R82, R109 ;  /* 0x0000005207527223 */ /* 0x000fe2000001006d */
[----:B------:R-:W-:Y:S01]  /*6820*/  MOV R81, UR27 ;  /* 0x0000001b00517c02 */ /* 0x000fe20008000f00 */
[C---:B------:R-:W-:Y:S01]  /*6830*/  FMUL.FTZ R80, R8.reuse, R80 ;  /* 0x0000005008507220 */ /* 0x040fe20000410000 */
[----:B-1----:R-:W-:Y:S01]  /*6840*/  MOV R84, UR7 ;  /* 0x0000000700547c02 */ /* 0x002fe20008000f00 */
[----:B------:R-:W-:Y:S01]  /*6850*/  FFMA.FTZ R82, R8, R82, R108 ;  /* 0x0000005208527223 */ /* 0x000fe2000001006c */
[----:B------:R-:W-:Y:S01]  /*6860*/  ISETP.GE.OR P0, PT, R81, c[0x0][0x174], P0 ;  /* 0x00005d0051007a0c */ /* 0x000fe20000706670 */
[C---:B------:R-:W-:Y:S01]  /*6870*/  FMUL.FTZ R80, R10.reuse, R80 ;  /* 0x000000500a507220 */ /* 0x040fe20000410000 */
[----:B------:R-:W-:Y:S01]  /*6880*/  LEA.HI R85, R95, R95, RZ, 0x1e ;  /* 0x0000005f5f557211 */ /* 0x000fe200078ff0ff */
        /* <DEDUP_REMOVED lines=23> */
[----:B------:R-:W-:Y:S01]  /*6a00*/  MOV R80, 0x3f800000 ;  /* 0x3f80000000507802 */ /* 0x000fe20000000f00 */
[----:B------:R-:W-:Y:S02]  /*6a10*/  IMAD.MOV.U32 R81, RZ, RZ, RZ ;  /* 0x000000ffff517224 */ /* 0x000fe400078e00ff */
[----:B------:R-:W-:Y:S02]  /*6a20*/  FFMA.FTZ R83, R32, R83, R96 ;  /* 0x0000005320537223 */ /* 0x000fe40000010060 */
[----:B------:R-:W-:Y:S02]  /*6a30*/  FMUL.FTZ R87, R34, R87 ;  /* 0x0000005722577220 */ /* 0x000fe40000410000 */
[----:B------:R-:W-:Y:S01]  /*6a40*/  @!P0 LDS.64 R80, [R84.X8+0x9850] ;  /* 0x0098500054508984 */ /* 0x000fe20000008a00 */
[----:B------:R-:W-:Y:S01]  /*6a50*/  FMUL.FTZ R86, R33, R86 ;  /* 0x0000005621567220 */ /* 0x000fe20000410000 */
[----:B------:R-:W-:Y:S01]  /*6a60*/  ISETP.GT.U32.AND P0, PT, R95, 0x1f, PT ;  /* 0x0000001f5f00780c */ /* 0x000fe20003f04070 */
[----:B------:R-:W-:Y:S01]  /*6a70*/  FMUL.FTZ R129, R24, R129 ;  /* 0x0000008118817220 */ /* 0x000fe20000410000 */
[----:B------:R-:W-:Y:S01]  /*6a80*/  STS.64 [R85.X8+0x8950], R82 ;  /* 0x0089505255007388 */ /* 0x000fe20000008a00 */
[----:B------:R-:W-:-:S03]  /*6a90*/  FMUL.FTZ R130, R23, R130 ;  /* 0x0000008217827220 */ /* 0x000fc60000410000 */
[----:B------:R-:W0:Y:S02]  /*6aa0*/  LDS R82, [R85.X8+0x8444] ;  /* 0x0084440055527984 */ /* 0x000e240000008800 */
[----:B0-----:R-:W-:Y:S02]  /*6ab0*/  FFMA.FTZ R128, R128, R82, R28 ;  /* 0x0000005280807223 */ /* 0x001fe4000001001c */
        /* <DEDUP_REMOVED lines=18> */
[----:B------:R-:W-:-:S05]  /*6be0*/  IMAD R86, R95, 0x28, RZ ;  /* 0x000000285f567824 */ /* 0x000fca00078e02ff */
        /* <DEDUP_REMOVED lines=18> */
.L_x_1140:
        /* <DEDUP_REMOVED lines=26> */
.L_x_1141:
[----:B--23--:R-:W-:Y:S01]  /*6eb0*/  ISETP.NE.AND P0, PT, R95, 0x1f, PT ;  /* 0x0000001f5f00780c */ /* 0x00cfe20003f05270 */
        /* <DEDUP_REMOVED lines=19> */
.L_x_1088:
[----:B------:R-:W-:Y:S05]  /*6ff0*/  BSYNC B0 ;  /* 0x0000000000007941 */ /* 0x000fea0003800000 */
.L_x_1087:
        /* <DEDUP_REMOVED lines=13> */
[----:B0-----:R-:W-:Y:S01]  /*70d0*/  FFMA.FTZ R111, R82, R0, R111 ;  /* 0x00000000526f7223 */ /* 0x001fe2000001006f */
[----:B------:R-:W-:Y:S01]  /*70e0*/  MOV R0, UR7 ;  /* 0x0000000700007c02 */ /* 0x000fe20008000f00 */
[----:B------:R-:W5:Y:S04]  /*70f0*/  LDL.LU R82, [R1+0x18] ;  /* 0x0000180001527983 */ /* 0x000f680000300800 */
[----:B------:R0:W-:Y:S02]  /*7100*/  @!P0 STS.64 [R0.X8+0x9850], R80 ;  /* 0x0098505000008388 */ /* 0x0001e40000008a00 */
[----:B0-----:R-:W-:-:S04]  /*7110*/  FMUL.FTZ R0, R25, R111 ;  /* 0x0000006f19007220 */ /* 0x001fc80000410000 */
[----:B--2---:R-:W-:-:S05]  /*7120*/  FFMA.FTZ R86, R0, R35, R86 ;  /* 0x0000002300567223 */ /* 0x004fca0000010056 */
[----:B------:R-:W-:Y:S04]  /*7130*/  STL [R1+0x8], R86 ;  /* 0x0000085601007387 */ /* 0x000fe80000100800 */
[----:B------:R-:W2:Y:S01]  /*7140*/  LDL.LU R81, [R1+0x1c] ;  /* 0x00001c0001517983 */ /* 0x000ea20000300800 */
[----:B------:R-:W-:Y:S02]  /*7150*/  FADD.FTZ R80, -R2, R141 ;  /* 0x0000008d02507221 */ /* 0x000fe40000010100 */
[----:B------:R-:W-:Y:S02]  /*7160*/  FMUL.FTZ R2, R111, UR43 ;  /* 0x0000002b6f027c20 */ /* 0x000fe40008410000 */
[----:B------:R-:W-:Y:S02]  /*7170*/  FFMA.FTZ R5, R5, R111, R110 ;  /* 0x0000006f05057223 */ /* 0x000fe4000001006e */
[----:B------:R-:W-:-:S04]  /*7180*/  FMUL.FTZ R2, R2, R80 ;  /* 0x0000005002027220 */ /* 0x000fc80000410000 */
[----:B------:R-:W-:Y:S02]  /*7190*/  FFMA.FTZ R0, R51, R0, R2 ;  /* 0x0000000033007223 */ /* 0x000fe40000010002 */
[----:B------:R-:W-:Y:S02]  /*71a0*/  FMUL.FTZ R2, R5, UR43 ;  /* 0x0000002b05027c20 */ /* 0x000fe40008410000 */
[----:B------:R-:W-:Y:S02]  /*71b0*/  FMUL.FTZ R21, R21, R5 ;  /* 0x0000000515157220 */ /* 0x000fe40000410000 */
[----:B------:R-:W-:Y:S02]  /*71c0*/  FMUL.FTZ R2, R2, R3 ;  /* 0x0000000302027220 */ /* 0x000fe40000410000 */
[----:B---3--:R-:W-:Y:S02]  /*71d0*/  FFMA.FTZ R85, R21, R36, R85 ;  /* 0x0000002415557223 */ /* 0x008fe40000010055 */
[----:B------:R-:W-:-:S02]  /*71e0*/  FFMA.FTZ R2, R52, R21, R2 ;  /* 0x0000001534027223 */ /* 0x000fc40000010002 */
[----:B------:R-:W-:Y:S02]  /*71f0*/  FMUL.FTZ R21, R53, R37 ;  /* 0x0000002535157220 */ /* 0x000fe40000410000 */
[----:B------:R-:W-:Y:S02]  /*7200*/  FFMA.FTZ R109, R7, R5, R109 ;  /* 0x00000005076d7223 */ /* 0x000fe4000001006d */
[----:B------:R-:W-:Y:S02]  /*7210*/  FMUL.FTZ R21, R22, R21 ;  /* 0x0000001516157220 */ /* 0x000fe40000410000 */
[C---:B------:R-:W-:Y:S02]  /*7220*/  FFMA.FTZ R108, R8.reuse, R109, R108 ;  /* 0x0000006d086c7223 */ /* 0x040fe4000001006c */
[----:B------:R-:W-:Y:S02]  /*7230*/  FFMA.FTZ R8, R8, R131, R21 ;  /* 0x0000008308087223 */ /* 0x000fe40000010015 */
[----:B------:R-:W-:-:S02]  /*7240*/  FADD.FTZ R149, R0, R149 ;  /* 0x0000009500957221 */ /* 0x000fc40000010000 */
[----:B------:R-:W-:Y:S02]  /*7250*/  FADD.FTZ R21, -R21, R8 ;  /* 0x0000000815157221 */ /* 0x000fe40000010100 */
[----:B------:R-:W-:Y:S02]  /*7260*/  FMUL.FTZ R0, R109, UR43 ;  /* 0x0000002b6d007c20 */ /* 0x000fe40008410000 */
[----:B------:R-:W-:Y:S02]  /*7270*/  FMUL.FTZ R22, R22, R109 ;  /* 0x0000006d16167220 */ /* 0x000fe40000410000 */
[----:B------:R-:W-:Y:S01]  /*7280*/  FMUL.FTZ R0, R0, R21 ;  /* 0x0000001500007220 */ /* 0x000fe20000410000 */
[----:B------:R-:W-:Y:S01]  /*7290*/  STL [R1+0xc], R85 ;  /* 0x00000c5501007387 */ /* 0x000fe20000100800 */
[----:B----4-:R-:W-:Y:S02]  /*72a0*/  FFMA.FTZ R84, R22, R37, R84 ;  /* 0x0000002516547223 */ /* 0x010fe40000010054 */
[----:B------:R-:W-:Y:S01]  /*72b0*/  FFMA.FTZ R0, R53, R22, R0 ;  /* 0x0000001635007223 */ /* 0x000fe20000010000 */
[----:B------:R-:W3:Y:S01]  /*72c0*/  LDL.LU R7, [R1+0x20] ;  /* 0x0000200001077983 */ /* 0x000ee20000300800 */
[----:B------:R-:W-:-:S02]  /*72d0*/  FADD.FTZ R148, R2, R148 ;  /* 0x0000009402947221 */ /* 0x000fc40000010000 */
[----:B------:R-:W-:Y:S02]  /*72e0*/  FADD.FTZ R22, -R4, R131 ;  /* 0x0000008304167221 */ /* 0x000fe40000010100 */
[----:B------:R-:W-:Y:S02]  /*72f0*/  FMUL.FTZ R2, R108, UR43 ;  /* 0x0000002b6c027c20 */ /* 0x000fe40008410000 */
[----:B------:R-:W-:Y:S02]  /*7300*/  FMUL.FTZ R112, R112, R108 ;  /* 0x0000006c70707220 */ /* 0x000fe40000410000 */
[----:B------:R-:W-:Y:S02]  /*7310*/  FMUL.FTZ R4, R56, R40 ;  /* 0x0000002838047220 */ /* 0x000fe40000410000 */
[----:B------:R-:W-:Y:S02]  /*7320*/  FFMA.FTZ R10, R10, R108, R107 ;  /* 0x0000006c0a0a7223 */ /* 0x000fe4000001006b */
[----:B------:R-:W-:-:S02]  /*7330*/  FMUL.FTZ R2, R2, R22 ;  /* 0x0000001602027220 */ /* 0x000fc40000410000 */
[----:B-----5:R-:W-:Y:S02]  /*7340*/  FFMA.FTZ R83, R112, R38, R83 ;  /* 0x0000002670537223 */ /* 0x020fe40000010053 */
[----:B------:R-:W-:Y:S01]  /*7350*/  FMUL.FTZ R4, R23, R4 ;  /* 0x0000000417047220 */ /* 0x000fe20000410000 */
[----:B------:R-:W-:Y:S01]  /*7360*/  STL [R1+0x10], R84 ;  /* 0x0000105401007387 */ /* 0x000fe20000100800 */
[----:B------:R-:W-:Y:S02]  /*7370*/  FFMA.FTZ R106, R12, R10, R106 ;  /* 0x0000000a0c6a7223 */ /* 0x000fe4000001006a */
[----:B------:R-:W-:Y:S01]  /*7380*/  FFMA.FTZ R2, R54, R112, R2 ;  /* 0x0000007036027223 */ /* 0x000fe20000010002 */
[----:B------:R0:W-:Y:S01]  /*7390*/  STL [R1+0x14], R83 ;  /* 0x0000145301007387 */ /* 0x0001e20000100800 */
[----:B------:R-:W-:Y:S02]  /*73a0*/  FADD.FTZ R25, -R6, R130 ;  /* 0x0000008206197221 */ /* 0x000fe40000010100 */
[----:B------:R-:W-:-:S02]  /*73b0*/  FFMA.FTZ R6, R14, R139, R4 ;  /* 0x0000008b0e067223 */ /* 0x000fc40000010004 */
[----:B------:R-:W-:Y:S02]  /*73c0*/  FMUL.FTZ R113, R113, R10 ;  /* 0x0000000a71717220 */ /* 0x000fe40000410000 */
[-C--:B------:R-:W-:Y:S01]  /*73d0*/  FFMA.FTZ R105, R14, R106.reuse, R105 ;  /* 0x0000006a0e697223 */ /* 0x080fe20000010069 */
[----:B0-----:R-:W4:Y:S01]  /*73e0*/  LDL.LU R83, [R1+0x24] ;  /* 0x0000240001537983 */ /* 0x001f220000300800 */
[----:B------:R-:W-:Y:S02]  /*73f0*/  FADD.FTZ R146, R2, R146 ;  /* 0x0000009202927221 */ /* 0x000fe40000010000 */
[----:B------:R-:W-:Y:S02]  /*7400*/  FADD.FTZ R14, -R4, R6 ;  /* 0x00000006040e7221 */ /* 0x000fe40000010100 */
[----:B------:R-:W-:Y:S02]  /*7410*/  FMUL.FTZ R2, R106, UR43 ;  /* 0x0000002b6a027c20 */ /* 0x000fe40008410000 */
[----:B------:R-:W-:-:S02]  /*7420*/  FMUL.FTZ R23, R23, R106 ;  /* 0x0000006a17177220 */ /* 0x000fc40000410000 */
[----:B------:R-:W-:Y:S02]  /*7430*/  FFMA.FTZ R82, R113, R39, R82 ;  /* 0x0000002771527223 */ /* 0x000fe40000010052 */
[----:B------:R-:W-:-:S03]  /*7440*/  FMUL.FTZ R2, R2, R14 ;  /* 0x0000000e02027220 */ /* 0x000fc60000410000 */
[----:B------:R0:W-:Y:S01]  /*7450*/  STL [R1+0x18], R82 ;  /* 0x0000185201007387 */ /* 0x0001e20000100800 */
[----:B------:R-:W-:-:S03]  /*7460*/  FFMA.FTZ R2, R56, R23, R2 ;  /* 0x0000001738027223 */ /* 0x000fc60000010002 */
[----:B0-----:R-:W5:Y:S04]  /*7470*/  LDL.LU R82, [R1+0x28] ;  /* 0x0000280001527983 */ /* 0x001f680000300800 */
[----:B------:R-:W5:Y:S01]  /*7480*/  LDL.LU R12, [R1+0x2c] ;  /* 0x00002c00010c7983 */ /* 0x000f620000300800 */
[----:B--2---:R-:W-:Y:S02]  /*7490*/  FFMA.FTZ R81, R23, R40, R81 ;  /* 0x0000002817517223 */ /* 0x004fe40000010051 */
[----:B------:R-:W-:-:S03]  /*74a0*/  FADD.FTZ R23, -R9, R139 ;  /* 0x0000008b09177221 */ /* 0x000fc60000010100 */
[----:B------:R0:W-:Y:S04]  /*74b0*/  STL [R1+0x1c], R81 ;  /* 0x00001c5101007387 */ /* 0x0001e80000100800 */
[----:B------:R-:W2:Y:S01]  /*74c0*/  LDL.LU R9, [R1+0x30] ;  /* 0x0000300001097983 */ /* 0x000ea20000300800 */
[----:B------:R-:W-:Y:S02]  /*74d0*/  FADD.FTZ R147, R0, R147 ;  /* 0x0000009300937221 */ /* 0x000fe40000010000 */
[----:B------:R-:W-:Y:S02]  /*74e0*/  FFMA.FTZ R16, R16, R105, R104 ;  /* 0x0000006910107223 */ /* 0x000fe40000010068 */
[----:B------:R-:W-:Y:S02]  /*74f0*/  FMUL.FTZ R0, R10, UR43 ;  /* 0x0000002b0a007c20 */ /* 0x000fe40008410000 */
[----:B------:R-:W-:-:S02]  /*7500*/  FFMA.FTZ R17, R17, R16, R103 ;  /* 0x0000001011117223 */ /* 0x000fc40000010067 */
[----:B------:R-:W-:Y:S02]  /*7510*/  FMUL.FTZ R0, R0, R25 ;  /* 0x0000001900007220 */ /* 0x000fe40000410000 */
[----:B------:R-:W-:Y:S02]  /*7520*/  FMUL.FTZ R114, R114, R105 ;  /* 0x0000006972727220 */ /* 0x000fe40000410000 */
[----:B------:R-:W-:Y:S02]  /*7530*/  FFMA.FTZ R102, R18, R17, R102 ;  /* 0x0000001112667223 */ /* 0x000fe40000010066 */
[----:B------:R-:W-:Y:S02]  /*7540*/  FFMA.FTZ R0, R55, R113, R0 ;  /* 0x0000007137007223 */ /* 0x000fe40000010000 */
[----:B------:R-:W-:Y:S02]  /*7550*/  FFMA.FTZ R19, R19, R102, R101 ;  /* 0x0000006613137223 */ /* 0x000fe40000010065 */
[----:B------:R-:W-:-:S02]  /*7560*/  FADD.FTZ R145, R0, R145 ;  /* 0x0000009100917221 */ /* 0x000fc40000010000 */
[----:B------:R-:W-:Y:S02]  /*7570*/  FADD.FTZ R144, R2, R144 ;  /* 0x0000009002907221 */ /* 0x000fe40000010000 */
[----:B------:R-:W-:Y:S02]  /*7580*/  FMUL.FTZ R0, R105, UR43 ;  /* 0x0000002b69007c20 */ /* 0x000fe40008410000 */
[----:B0-----:R-:W-:Y:S02]  /*7590*/  FADD.FTZ R81, -R11, R129 ;  /* 0x000000810b517221 */ /* 0x001fe40000010100 */
[----:B------:R-:W-:Y:S02]  /*75a0*/  FMUL.FTZ R2, R16, UR43 ;  /* 0x0000002b10027c20 */ /* 0x000fe40008410000 */
[----:B------:R-:W-:Y:S02]  /*75b0*/  FFMA.FTZ R100, R20, R19, R100 ;  /* 0x0000001314647223 */ /* 0x000fe40000010064 */
[----:B---3--:R-:W-:-:S02]  /*75c0*/  FFMA.FTZ R7, R114, R41, R7 ;  /* 0x0000002972077223 */ /* 0x008fc40000010007 */
[----:B------:R-:W-:-:S03]  /*75d0*/  FMUL.FTZ R4, R115, R16 ;  /* 0x0000001073047220 */ /* 0x000fc60000410000 */
[----:B------:R0:W-:Y:S01]  /*75e0*/  STL [R1+0x20], R7 ;  /* 0x0000200701007387 */ /* 0x0001e20000100800 */
[----:B------:R-:W-:Y:S02]  /*75f0*/  FMUL.FTZ R0, R0, R23 ;  /* 0x0000001700007220 */ /* 0x000fe40000410000 */
[----:B------:R-:W-:Y:S02]  /*7600*/  FMUL.FTZ R2, R2, R81 ;  /* 0x0000005102027220 */ /* 0x000fe40000410000 */
[----:B------:R-:W-:Y:S02]  /*7610*/  FFMA.FTZ R99, R29, R100, R99 ;  /* 0x000000641d637223 */ /* 0x000fe40000010063 */
[----:B0-----:R-:W-:-:S04]  /*7620*/  FMUL.FTZ R7, R59, R43 ;  /* 0x0000002b3b077220 */ /* 0x001fc80000410000 */
[----:B------:R-:W-:Y:S02]  /*7630*/  FMUL.FTZ R7, R24, R7 ;  /* 0x0000000718077220 */ /* 0x000fe40000410000 */
[----:B------:R-:W-:Y:S02]  /*7640*/  FFMA.FTZ R0, R57, R114, R0 ;  /* 0x0000007239007223 */ /* 0x000fe40000010000 */
[----:B------:R-:W-:Y:S02]  /*7650*/  FFMA.FTZ R98, R30, R99, R98 ;  /* 0x000000631e627223 */ /* 0x000fe40000010062 */
[----:B------:R-:W-:Y:S02]  /*7660*/  FADD.FTZ R143, R0, R143 ;  /* 0x0000008f008f7221 */ /* 0x000fe40000010000 */
[----:B----4-:R-:W-:Y:S02]  /*7670*/  FFMA.FTZ R83, R4, R42, R83 ;  /* 0x0000002a04537223 */ /* 0x010fe40000010053 */
[----:B------:R-:W-:-:S02]  /*7680*/  FFMA.FTZ R4, R58, R4, R2 ;  /* 0x000000043a047223 */ /* 0x000fc40000010002 */
[----:B------:R-:W-:Y:S02]  /*7690*/  FFMA.FTZ R2, R18, R138, R7 ;  /* 0x0000008a12027223 */ /* 0x000fe40000010007 */
[----:B------:R-:W-:Y:S02]  /*76a0*/  FMUL.FTZ R0, R17, UR43 ;  /* 0x0000002b11007c20 */ /* 0x000fe40008410000 */
[----:B------:R-:W-:Y:S02]  /*76b0*/  FADD.FTZ R18, -R7, R2 ;  /* 0x0000000207127221 */ /* 0x000fe40000010100 */
[----:B------:R-:W-:Y:S02]  /*76c0*/  FMUL.FTZ R24, R24, R17 ;  /* 0x0000001118187220 */ /* 0x000fe40000410000 */
[----:B------:R-:W-:Y:S02]  /*76d0*/  FADD.FTZ R20, -R13, R138 ;  /* 0x0000008a0d147221 */ /* 0x000fe40000010100 */
[----:B------:R-:W-:-:S02]  /*76e0*/  FMUL.FTZ R116, R116, R102 ;  /* 0x0000006674747220 */ /* 0x000fc40000410000 */
[----:B------:R-:W-:Y:S02]  /*76f0*/  FMUL.FTZ R13, R65, R49 ;  /* 0x00000031410d7220 */ /* 0x000fe40000410000 */
[----:B------:R-:W-:Y:S02]  /*7700*/  FFMA.FTZ R31, R31, R98, R97 ;  /* 0x000000621f1f7223 */ /* 0x000fe40000010061 */
[----:B------:R-:W-:Y:S02]  /*7710*/  FMUL.FTZ R117, R117, R19 ;  /* 0x0000001375757220 */ /* 0x000fe40000410000 */
[----:B------:R-:W-:Y:S02]  /*7720*/  FMUL.FTZ R0, R0, R18 ;  /* 0x0000001200007220 */ /* 0x000fe40000410000 */
[----:B------:R-:W-:Y:S02]  /*7730*/  FMUL.FTZ R7, R102, UR43 ;  /* 0x0000002b66077c20 */ /* 0x000fe40008410000 */
[----:B-----5:R-:W-:-:S02]  /*7740*/  FFMA.FTZ R82, R24, R43, R82 ;  /* 0x0000002b18527223 */ /* 0x020fc40000010052 */
[----:B------:R-:W-:Y:S02]  /*7750*/  FFMA.FTZ R12, R116, R44, R12 ;  /* 0x0000002c740c7223 */ /* 0x000fe4000001000c */
[----:B------:R-:W-:Y:S02]  /*7760*/  FMUL.FTZ R13, R34, R13 ;  /* 0x0000000d220d7220 */ /* 0x000fe40000410000 */
[C---:B------:R-:W-:Y:S01]  /*7770*/  FFMA.FTZ R96, R32.reuse, R31, R96 ;  /* 0x0000001f20607223 */ /* 0x040fe20000010060 */
[----:B------:R-:W-:Y:S01]  /*7780*/  STL [R1+0x24], R83 ;  /* 0x0000245301007387 */ /* 0x000fe20000100800 */
[----:B------:R-:W-:Y:S02]  /*7790*/  FFMA.FTZ R0, R59, R24, R0 ;  /* 0x000000183b007223 */ /* 0x000fe40000010000 */
[----:B------:R-:W-:Y:S01]  /*77a0*/  FMUL.FTZ R7, R7, R20 ;  /* 0x0000001407077220 */ /* 0x000fe20000410000 */
[----:B------:R0:W-:Y:S01]  /*77b0*/  STL [R1+0x28], R82 ;  /* 0x0000285201007387 */ /* 0x0001e20000100800 */
[----:B------:R-:W-:-:S02]  /*77c0*/  FFMA.FTZ R32, R32, R128, R13 ;  /* 0x0000008020207223 */ /* 0x000fc4000001000d */
[----:B------:R-:W-:Y:S01]  /*77d0*/  FMUL.FTZ R24, R96, R50 ;  /* 0x0000003260187220 */ /* 0x000fe20000410000 */
[----:B------:R1:W-:Y:S01]  /*77e0*/  STL [R1+0x2c], R12 ;  /* 0x00002c0c01007387 */ /* 0x0003e20000100800 */
[----:B------:R-:W-:Y:S02]  /*77f0*/  FADD.FTZ R142, R4, R142 ;  /* 0x0000008e048e7221 */ /* 0x000fe40000010000 */
[----:B------:R-:W-:Y:S01]  /*7800*/  FFMA.FTZ R4, R60, R116, R7 ;  /* 0x000000743c047223 */ /* 0x000fe20000010007 */
[----:B0-----:R-:W3:Y:S01]  /*7810*/  LDL R82, [R1+0x4] ;  /* 0x0000040001527983 */ /* 0x001ee20000100800 */
[----:B------:R-:W-:Y:S01]  /*7820*/  FADD.FTZ R13, -R13, R32 ;  /* 0x000000200d0d7221 */ /* 0x000fe20000010100 */
[----:B-1----:R-:W-:Y:S01]  /*7830*/  SHF.L.U32 R12, R95, 0x4, RZ ;  /* 0x000000045f0c7819 */ /* 0x002fe200000006ff */
[----:B------:R-:W-:Y:S02]  /*7840*/  FMUL.FTZ R7, R31, R49 ;  /* 0x000000311f077220 */ /* 0x000fe40000410000 */
[----:B------:R-:W-:Y:S01]  /*7850*/  FADD.FTZ R133, R4, R133 ;  /* 0x0000008504857221 */ /* 0x000fe20000010000 */
[----:B------:R-:W-:Y:S01]  /*7860*/  IADD3 R11, R12, 0x1, RZ ;  /* 0x000000010c0b7810 */ /* 0x000fe20007ffe0ff */
[----:B------:R-:W-:-:S02]  /*7870*/  FMUL.FTZ R4, R65, R7 ;  /* 0x0000000741047220 */ /* 0x000fc40000410000 */
[----:B------:R-:W-:Y:S01]  /*7880*/  FMUL.FTZ R30, R62, R46 ;  /* 0x0000002e3e1e7220 */ /* 0x000fe20000410000 */
[----:B------:R-:W-:-:S03]  /*7890*/  LEA.HI.SX32 R11, R11, R12, 0x1b ;  /* 0x0000000c0b0b7211 */ /* 0x000fc600078fdaff */
[----:B------:R-:W-:Y:S02]  /*78a0*/  FMUL.FTZ R30, R33, R30 ;  /* 0x0000001e211e7220 */ /* 0x000fe40000410000 */
[----:B------:R-:W-:Y:S02]  /*78b0*/  FADD.FTZ R27, -R27, R135 ;  /* 0x000000871b1b7221 */ /* 0x000fe40000010100 */
[----:B------:R-:W-:Y:S02]  /*78c0*/  FADD.FTZ R86, -R26, R137 ;  /* 0x000000891a567221 */ /* 0x000fe40000010100 */
[----:B------:R-:W-:Y:S02]  /*78d0*/  FMUL.FTZ R26, R99, R47 ;  /* 0x0000002f631a7220 */ /* 0x000fe40000410000 */
[----:B------:R-:W-:Y:S02]  /*78e0*/  FMUL.FTZ R87, R33, R100 ;  /* 0x0000006421577220 */ /* 0x000fe40000410000 */
[----:B------:R-:W-:-:S02]  /*78f0*/  FADD.FTZ R134, R0, R134 ;  /* 0x0000008600867221 */ /* 0x000fc40000010000 */
[----:B------:R-:W-:Y:S02]  /*7900*/  FMUL.FTZ R0, R19, UR43 ;  /* 0x0000002b13007c20 */ /* 0x000fe40008410000 */
[----:B------:R-:W-:Y:S02]  /*7910*/  FADD.FTZ R15, -R15, R136 ;  /* 0x000000880f0f7221 */ /* 0x000fe40000010100 */
[----:B------:R-:W-:Y:S02]  /*7920*/  FMUL.FTZ R19, R19, R45 ;  /* 0x0000002d13137220 */ /* 0x000fe40000410000 */
[----:B------:R-:W-:Y:S02]  /*7930*/  FMUL.FTZ R102, R102, R44 ;  /* 0x0000002c66667220 */ /* 0x000fe40000410000 */
[----:B------:R-:W-:Y:S02]  /*7940*/  FMUL.FTZ R17, R17, R43 ;  /* 0x0000002b11117220 */ /* 0x000fe40000410000 */
[----:B------:R-:W-:Y:S01]  /*7950*/  FMUL.FTZ R0, R0, R15 ;  /* 0x0000000f00007220 */ /* 0x000fe20000410000 */
[----:B------:R-:W-:-:S04]  /*7960*/  IADD3 R33, R12, 0x2, RZ ;  /* 0x000000020c217810 */ /* 0x000fc80007ffe0ff */
[----:B------:R-:W-:Y:S02]  /*7970*/  LEA.HI.SX32 R33, R33, R12, 0x1b ;  /* 0x0000000c21217211 */ /* 0x000fe400078fdaff */
[----:B------:R-:W-:-:S04]  /*7980*/  IADD3 R97, R12, 0x3, RZ ;  /* 0x000000030c617810 */ /* 0x000fc80007ffe0ff */
[----:B------:R-:W-:Y:S01]  /*7990*/  LEA.HI.SX32 R97, R97, R12, 0x1b ;  /* 0x0000000c61617211 */ /* 0x000fe200078fdaff */
[----:B------:R-:W-:Y:S02]  /*79a0*/  FMUL.FTZ R5, R5, R36 ;  /* 0x0000002405057220 */ /* 0x000fe40000410000 */
[----:B--2---:R-:W-:-:S05]  /*79b0*/  FFMA.FTZ R9, R117, R45, R9 ;  /* 0x0000002d75097223 */ /* 0x004fca0000010009 */
[----:B------:R0:W-:Y:S02]  /*79c0*/  STL [R1+0x30], R9 ;  /* 0x0000300901007387 */ /* 0x0001e40000100800 */
[-C--:B0-----:R-:W-:Y:S02]  /*79d0*/  FFMA.FTZ R9, R28, R24.reuse, RZ ;  /* 0x000000181c097223 */ /* 0x081fe400000100ff */
[----:B------:R-:W-:Y:S02]  /*79e0*/  FMUL.FTZ R24, R66, R24 ;  /* 0x0000001842187220 */ /* 0x000fe40000410000 */
[----:B------:R-:W-:Y:S01]  /*79f0*/  FFMA.FTZ R9, R13, R7, R9 ;  /* 0x000000070d097223 */ /* 0x000fe20000010009 */
[----:B------:R-:W-:-:S05]  /*7a00*/  LEA.HI.SX32 R7, R12, R12, 0x1b ;  /* 0x0000000c0c077211 */ /* 0x000fca00078fdaff */
[----:B------:R0:W-:Y:S04]  /*7a10*/  STS [R7.X4+0x4200], R24 ;  /* 0x0042001807007388 */ /* 0x0001e80000004800 */
[----:B------:R1:W-:Y:S01]  /*7a20*/  STS [R11.X4+0x4204], R4 ;  /* 0x004204040b007388 */ /* 0x0003e20000004800 */
[----:B0-----:R-:W-:Y:S02]  /*7a30*/  FMUL.FTZ R24, R98, R48 ;  /* 0x0000003062187220 */ /* 0x001fe40000410000 */
[----:B-1----:R-:W-:-:S04]  /*7a40*/  FFMA.FTZ R4, R29, R137, R30 ;  /* 0x000000891d047223 */ /* 0x002fc8000001001e */
[----:B------:R-:W-:Y:S02]  /*7a50*/  FADD.FTZ R29, -R30, R4 ;  /* 0x000000041e1d7221 */ /* 0x000fe40000010100 */
[----:B------:R-:W-:Y:S02]  /*7a60*/  FFMA.FTZ R30, R27, R24, R9 ;  /* 0x000000181b1e7223 */ /* 0x000fe40000010009 */
[C---:B------:R-:W-:Y:S02]  /*7a70*/  FMUL.FTZ R9, R100.reuse, UR43 ;  /* 0x0000002b64097c20 */ /* 0x040fe40008410000 */
[----:B------:R-:W-:Y:S02]  /*7a80*/  FMUL.FTZ R100, R100, R46 ;  /* 0x0000002e64647220 */ /* 0x000fe40000410000 */
        /* <DEDUP_REMOVED lines=9> */
[----:B------:R-:W-:Y:S02]  /*7b20*/  FMUL.FTZ R20, R58, R15 ;  /* 0x0000000f3a147220 */ /* 0x000fe40000410000 */
[----:B------:R-:W-:Y:S02]  /*7b30*/  FFMA.FTZ R23, R23, R16, R30 ;  /* 0x0000001017177223 */ /* 0x000fe4000001001e */
[----:B------:R-:W-:Y:S01]  /*7b40*/  FMUL.FTZ R15, R106, R40 ;  /* 0x000000286a0f7220 */ /* 0x000fe20000410000 */
[----:B------:R0:W-:Y:S03]  /*7b50*/  STS [R33.X4+0x4208], R24 ;  /* 0x0042081821007388 */ /* 0x0001e60000004800 */
[----:B------:R-:W-:Y:S02]  /*7b60*/  FFMA.FTZ R14, R14, R15, R23 ;  /* 0x0000000f0e0e7223 */ /* 0x000fe40000010017 */
[----:B------:R-:W-:-:S02]  /*7b70*/  FMUL.FTZ R26, R63, R26 ;  /* 0x0000001a3f1a7220 */ /* 0x000fc40000410000 */
[----:B0-----:R-:W-:Y:S02]  /*7b80*/  FMUL.FTZ R24, R10, R39 ;  /* 0x000000270a187220 */ /* 0x001fe40000410000 */
[----:B------:R-:W-:Y:S02]  /*7b90*/  FMUL.FTZ R10, R56, R15 ;  /* 0x0000000f380a7220 */ /* 0x000fe40000410000 */
[----:B------:R-:W-:Y:S02]  /*7ba0*/  FFMA.FTZ R25, R25, R24, R14 ;  /* 0x0000001819197223 */ /* 0x000fe4000001000e */
[----:B------:R-:W-:Y:S02]  /*7bb0*/  FMUL.FTZ R15, R108, R38 ;  /* 0x000000266c0f7220 */ /* 0x000fe40000410000 */
[----:B------:R-:W-:Y:S01]  /*7bc0*/  FMUL.FTZ R14, R109, R37 ;  /* 0x000000256d0e7220 */ /* 0x000fe20000410000 */
[----:B------:R-:W-:Y:S01]  /*7bd0*/  STS [R97.X4+0x420c], R26 ;  /* 0x00420c1a61007388 */ /* 0x000fe20000004800 */
[----:B------:R-:W-:-:S03]  /*7be0*/  FFMA.FTZ R22, R22, R15, R25 ;  /* 0x0000000f16167223 */ /* 0x000fc60000010019 */
[----:B------:R0:W-:Y:S02]  /*7bf0*/  STS [R7.X4+0x4220], R20 ;  /* 0x0042201407007388 */ /* 0x0001e40000004800 */
[-C--:B0-----:R-:W-:Y:S02]  /*7c00*/  FMUL.FTZ R20, R53, R14.reuse ;  /* 0x0000000e35147220 */ /* 0x081fe40000410000 */
[----:B------:R-:W-:-:S04]  /*7c10*/  FFMA.FTZ R14, R21, R14, R22 ;  /* 0x0000000e150e7223 */ /* 0x000fc80000010016 */
[----:B------:R-:W-:Y:S02]  /*7c20*/  FFMA.FTZ R14, R3, R5, R14 ;  /* 0x00000005030e7223 */ /* 0x000fe4000001000e */
[----:B------:R-:W2:Y:S04]  /*7c30*/  LDL R3, [R1] ;  /* 0x0000000001037983 */ /* 0x000ea80000100800 */
[----:B------:R-:W4:Y:S01]  /*7c40*/  LDL.LU R113, [R1+0x34] ;  /* 0x0000340001717983 */ /* 0x000f220000300800 */
[----:B------:R-:W-:Y:S02]  /*7c50*/  FMUL.FTZ R18, R59, R17 ;  /* 0x000000113b127220 */ /* 0x000fe40000410000 */
[----:B------:R-:W-:Y:S02]  /*7c60*/  FMUL.FTZ R16, R57, R16 ;  /* 0x0000001039107220 */ /* 0x000fe40000410000 */
[----:B------:R-:W-:Y:S01]  /*7c70*/  FMUL.FTZ R111, R111, R35 ;  /* 0x000000236f6f7220 */ /* 0x000fe20000410000 */
[----:B------:R0:W-:Y:S01]  /*7c80*/  STS [R7.X4+0x421c], R18 ;  /* 0x00421c1207007388 */ /* 0x0001e20000004800 */
[----:B------:R-:W-:-:S02]  /*7c90*/  FMUL.FTZ R26, R55, R24 ;  /* 0x00000018371a7220 */ /* 0x000fc40000410000 */
[----:B------:R-:W-:Y:S01]  /*7ca0*/  FMUL.FTZ R100, R62, R100 ;  /* 0x000000643e647220 */ /* 0x000fe20000410000 */
[----:B------:R1:W-:Y:S01]  /*7cb0*/  STS [R7.X4+0x4224], R16 ;  /* 0x0042241007007388 */ /* 0x0003e20000004800 */
[----:B------:R-:W-:Y:S02]  /*7cc0*/  FMUL.FTZ R19, R61, R19 ;  /* 0x000000133d137220 */ /* 0x000fe40000410000 */
[----:B------:R-:W-:Y:S02]  /*7cd0*/  FMUL.FTZ R102, R60, R102 ;  /* 0x000000663c667220 */ /* 0x000fe40000410000 */
[----:B------:R-:W-:Y:S02]  /*7ce0*/  FMUL.FTZ R24, R52, R5 ;  /* 0x0000000534187220 */ /* 0x000fe40000410000 */
[----:B0-----:R-:W-:Y:S02]  /*7cf0*/  FMUL.FTZ R18, R54, R15 ;  /* 0x0000000f36127220 */ /* 0x001fe40000410000 */
[-C--:B-1----:R-:W-:Y:S01]  /*7d00*/  FMUL.FTZ R16, R51, R111.reuse ;  /* 0x0000006f33107220 */ /* 0x082fe20000410000 */
        /* <DEDUP_REMOVED lines=9> */
[----:B------:R-:W-:Y:S01]  /*7da0*/  FMUL.FTZ R15, R80, R111 ;  /* 0x0000006f500f7220 */ /* 0x000fe20000410000 */
[C---:B0-----:R-:W-:Y:S01]  /*7db0*/  IADD3 R26, R95.reuse, 0x80, RZ ;  /* 0x000000805f1a7810 */ /* 0x041fe20007ffe0ff */
[----:B---3--:R-:W-:Y:S01]  /*7dc0*/  FMUL.FTZ R128, R82, R128 ;  /* 0x0000008052807220 */ /* 0x008fe20000410000 */
        /* <DEDUP_REMOVED lines=12> */
[----:B-----5:R-:W-:-:S02]  /*7e90*/  IADD3 R16, R95, 0x700, RZ ;  /* 0x000007005f107810 */ /* 0x020fc40007ffe0ff */
[C---:B------:R-:W-:Y:S02]  /*7ea0*/  IADD3 R80, R95.reuse, 0x780, RZ ;  /* 0x000007805f507810 */ /* 0x040fe40007ffe0ff */
[-C--:B------:R-:W-:Y:S02]  /*7eb0*/  LEA.HI.SX32 R10, R95, R95.reuse, 0x1b ;  /* 0x0000005f5f0a7211 */ /* 0x080fe400078fdaff */
[-C--:B------:R-:W-:Y:S01]  /*7ec0*/  LEA.HI.SX32 R101, R26, R95.reuse, 0x1b ;  /* 0x0000005f1a657211 */ /* 0x080fe200078fdaff */
[----:B------:R-:W-:Y:S01]  /*7ed0*/  BAR.SYNC.DEFER_BLOCKING 0x0 ;  /* 0x0000000000007b1d */ /* 0x000fe20000010000 */
        /* <DEDUP_REMOVED lines=11> */
[----:B------:R-:W-:Y:S01]  /*7f90*/  LEA.HI.SX32 R82, R82, R95, 0x1b ;  /* 0x0000005f52527211 */ /* 0x000fe200078fdaff */
[----:B------:R-:W-:Y:S01]  /*7fa0*/  FMUL.FTZ R135, R165, R135 ;  /* 0x00000087a5877220 */ /* 0x000fe20000410000 */
[----:B------:R-:W-:Y:S01]  /*7fb0*/  LEA.HI.SX32 R81, R16, R95, 0x1b ;  /* 0x0000005f10517211 */ /* 0x000fe200078fdaff */
[----:B------:R-:W-:Y:S01]  /*7fc0*/  FMUL.FTZ R9, R9, R29 ;  /* 0x0000001d09097220 */ /* 0x000fe20000410000 */
[----:B------:R-:W-:Y:S01]  /*7fd0*/  LEA.HI.SX32 R80, R80, R95, 0x1b ;  /* 0x0000005f50507211 */ /* 0x000fe200078fdaff */
[----:B------:R-:W-:Y:S01]  /*7fe0*/  FMUL.FTZ R137, R164, R137 ;  /* 0x00000089a4897220 */ /* 0x000fe20000410000 */
[----:B------:R-:W0:Y:S01]  /*7ff0*/  LDS R108, [R10.X4+0x4200] ;  /* 0x004200000a6c7984 */ /* 0x000e220000004800 */
[----:B------:R-:W-:Y:S01]  /*8000*/  FMUL.FTZ R4, R163, R4 ;  /* 0x00000004a3047220 */ /* 0x000fe20000410000 */
[----:B------:R-:W-:Y:S01]  /*8010*/  HFMA2.MMA R5, -RZ, RZ, 0, 0 ;  /* 0x00000000ff057435 */ /* 0x000fe200000001ff */
[----:B------:R-:W-:Y:S01]  /*8020*/  FMUL.FTZ R2, R160, R2 ;  /* 0x00000002a0027220 */ /* 0x000fe20000410000 */
[----:B------:R-:W1:Y:S04]  /*8030*/  LDS R85, [R101.X4+0x4400] ;  /* 0x0044000065557984 */ /* 0x000e680000004800 */
[----:B------:R-:W3:Y:S04]  /*8040*/  LDS R16, [R110.X4+0x4600] ;  /* 0x004600006e107984 */ /* 0x000ee80000004800 */
        /* <DEDUP_REMOVED lines=12> */
[----:B------:R-:W-:-:S04]  /*8110*/  UIMAD UR34, UR13, UR34, URZ ;  /* 0x000000220d2272a4 */ /* 0x000fc8000f8e023f */
[----:B------:R-:W-:Y:S02]  /*8120*/  UIMAD UR34, UR14, UR35, UR34 ;  /* 0x000000230e2272a4 */ /* 0x000fe4000f8e0222 */
[----:B------:R-:W-:Y:S01]  /*8130*/  UIMAD UR36, UR13, UR36, URZ ;  /* 0x000000240d2472a4 */ /* 0x000fe2000f8e023f */
[----:B------:R-:W-:-:S03]  /*8140*/  FMUL.FTZ R6, R155, R6 ;  /* 0x000000069b067220 */ /* 0x000fc60000410000 */
[----:B------:R-:W-:Y:S01]  /*8150*/  UIMAD UR36, UR14, UR37, UR36 ;  /* 0x000000250e2472a4 */ /* 0x000fe2000f8e0224 */
        /* <DEDUP_REMOVED lines=9> */
[----:B------:R-:W-:Y:S01]  /*81f0*/  BSSY B0, `(.L_x_1091) ;  /* 0x000004e000007945 */ /* 0x000fe20003800000 */
[----:B------:R-:W-:Y:S02]  /*8200*/  FMUL.FTZ R118, R118, R99 ;  /* 0x0000006376767220 */ /* 0x000fe40000410000 */
[----:B------:R-:W-:Y:S02]  /*8210*/  FMUL.FTZ R119, R119, R98 ;  /* 0x0000006277777220 */ /* 0x000fe40000410000 */
[----:B------:R-:W-:-:S02]  /*8220*/  FFMA.FTZ R0, R61, R117, R0 ;  /* 0x000000753d007223 */ /* 0x000fc40000010000 */
[----:B--2---:R-:W-:Y:S02]  /*8230*/  FMUL.FTZ R3, R3, R32 ;  /* 0x0000002003037220 */ /* 0x004fe40000410000 */
[----:B------:R-:W2:Y:S04]  /*8240*/  LDS R32, [R80.X4+0x6000] ;  /* 0x0060000050207984 */ /* 0x000ea80000004800 */
[----:B------:R-:W-:Y:S04]  /*8250*/  STS [R7.X4+0x6300], R128 ;  /* 0x0063008007007388 */ /* 0x000fe80000004800 */
[----:B------:R-:W-:Y:S04]  /*8260*/  STS [R11.X4+0x6304], R3 ;  /* 0x006304030b007388 */ /* 0x000fe80000004800 */
[----:B------:R-:W-:Y:S04]  /*8270*/  STS [R33.X4+0x6308], R135 ;  /* 0x0063088721007388 */ /* 0x000fe80000004800 */
[----:B------:R-:W-:Y:S04]  /*8280*/  STS [R97.X4+0x630c], R137 ;  /* 0x00630c8961007388 */ /* 0x000fe80000004800 */
[----:B------:R5:W-:Y:S04]  /*8290*/  STS [R7.X4+0x6310], R4 ;  /* 0x0063100407007388 */ /* 0x000be80000004800 */
[----:B------:R0:W-:Y:S01]  /*82a0*/  STS [R7.X4+0x631c], R2 ;  /* 0x00631c0207007388 */ /* 0x0001e20000004800 */
[----:B-----5:R-:W-:-:S02]  /*82b0*/  MOV R4, R95 ;  /* 0x0000005f00047202 */ /* 0x020fc40000000f00 */
[----:B0-----:R-:W-:Y:S01]  /*82c0*/  MOV R2, UR14 ;  /* 0x0000000e00027c02 */ /* 0x001fe20008000f00 */
[----:B------:R-:W-:-:S04]  /*82d0*/  IMAD.U32 R11, RZ, RZ, UR14 ;  /* 0x0000000eff0b7e24 */ /* 0x000fc8000f8e00ff */
[----:B------:R-:W-:-:S05]  /*82e0*/  IMAD.WIDE.U32 R2, R2, c[0x0][0x298], R4 ;  /* 0x0000a60002027a25 */ /* 0x000fca00078e0004 */
[----:B------:R-:W-:Y:S01]  /*82f0*/  IADD3 R3, R3, UR34, RZ ;  /* 0x0000002203037c10 */ /* 0x000fe2000fffe0ff */
[----:B------:R-:W-:Y:S01]  /*8300*/  ULDC.64 UR34, c[0x0][0x2a0] ;  /* 0x0000a80000227ab9 */ /* 0x000fe20000000a00 */
[----:B------:R-:W-:Y:S01]  /*8310*/  IMAD.WIDE.U32 R4, R11, c[0x0][0x2b8], R4 ;  /* 0x0000ae000b047a25 */ /* 0x000fe200078e0004 */
[----:B------:R-:W-:Y:S01]  /*8320*/  MOV R11, UR11 ;  /* 0x0000000b000b7c02 */ /* 0x000fe20008000f00 */
[----:B------:R-:W-:Y:S02]  /*8330*/  UIMAD UR34, UR10, UR34, URZ ;  /* 0x000000220a2272a4 */ /* 0x000fe4000f8e023f */
[----:B------:R-:W-:Y:S02]  /*8340*/  FMUL.FTZ R33, R99, UR43 ;  /* 0x0000002b63217c20 */ /* 0x000fe40008410000 */
[----:B------:R-:W-:Y:S01]  /*8350*/  UIMAD UR34, UR11, UR35, UR34 ;  /* 0x000000230b2272a4 */ /* 0x000fe2000f8e0222 */
[----:B------:R-:W-:Y:S01]  /*8360*/  IMAD.WIDE.U32 R2, R11, c[0x0][0x2a0], R2 ;  /* 0x0000a8000b027a25 */ /* 0x000fe200078e0002 */
[----:B------:R-:W-:-:S03]  /*8370*/  USHF.R.S32.HI UR35, URZ, 0x1f, UR38 ;  /* 0x0000001f3f237899 */ /* 0x000fc60008011426 */
[----:B----4-:R-:W-:Y:S02]  /*8380*/  FFMA.FTZ R113, R87, R46, R113 ;  /* 0x0000002e57717223 */ /* 0x010fe40000010071 */
[----:B------:R-:W-:Y:S01]  /*8390*/  FMUL.FTZ R33, R33, R86 ;  /* 0x0000005621217220 */ /* 0x000fe20000410000 */
[----:B------:R-:W-:Y:S02]  /*83a0*/  MOV R86, UR38 ;  /* 0x0000002600567c02 */ /* 0x000fe40008000f00 */
[----:B------:R-:W-:Y:S01]  /*83b0*/  IADD3 R5, R5, UR36, RZ ;  /* 0x0000002405057c10 */ /* 0x000fe2000fffe0ff */
[----:B------:R-:W-:Y:S01]  /*83c0*/  STL [R1+0x34], R113 ;  /* 0x0000347101007387 */ /* 0x000fe20000100800 */
[----:B------:R-:W-:Y:S01]  /*83d0*/  IADD3 R111, R3, UR34, RZ ;  /* 0x00000022036f7c10 */ /* 0x000fe2000fffe0ff */
[----:B------:R-:W-:Y:S01]  /*83e0*/  ULDC.64 UR36, c[0x0][0x2c0] ;  /* 0x0000b00000247ab9 */ /* 0x000fe20000000a00 */
[----:B------:R-:W-:Y:S01]  /*83f0*/  IADD3 R8, P0, R2, UR38, RZ ;  /* 0x0000002602087c10 */ /* 0x000fe2000ff1e0ff */
[----:B------:R0:W-:Y:S01]  /*8400*/  STS [R7.X4+0x6328], R6 ;  /* 0x0063280607007388 */ /* 0x0001e20000004800 */
[----:B------:R-:W-:Y:S01]  /*8410*/  IADD3 R86, -R86, c[0x0][0x168], -R95 ;  /* 0x00005a0056567a10 */ /* 0x000fe20007ffe95f */
[----:B------:R-:W-:Y:S01]  /*8420*/  UIMAD UR36, UR10, UR36, URZ ;  /* 0x000000240a2472a4 */ /* 0x000fe2000f8e023f */
[----:B------:R-:W-:Y:S01]  /*8430*/  FFMA.FTZ R87, R62, R87, R9 ;  /* 0x000000573e577223 */ /* 0x000fe20000010009 */
[----:B------:R-:W-:-:S02]  /*8440*/  IADD3.X R9, R111, UR35, RZ, P0, !PT ;  /* 0x000000236f097c10 */ /* 0x000fc400087fe4ff */
[----:B------:R-:W-:Y:S02]  /*8450*/  ISETP.GE.AND P0, PT, R86, 0x1, PT ;  /* 0x000000015600780c */ /* 0x000fe40003f06270 */
[----:B0-----:R-:W-:Y:S01]  /*8460*/  MOV R6, UR11 ;  /* 0x0000000b00067c02 */ /* 0x001fe20008000f00 */
[----:B------:R-:W-:-:S04]  /*8470*/  UIMAD UR36, UR11, UR37, UR36 ;  /* 0x000000250b2472a4 */ /* 0x000fc8000f8e0224 */
[----:B------:R-:W-:Y:S01]  /*8480*/  IMAD.WIDE.U32 R4, R6, c[0x0][0x2c0], R4 ;  /* 0x0000b00006047a25 */ /* 0x000fe200078e0004 */
[----:B------:R-:W-:Y:S04]  /*8490*/  STS [R7.X4+0x6314], R136 ;  /* 0x0063148807007388 */ /* 0x000fe80000004800 */
[----:B------:R-:W-:Y:S02]  /*84a0*/  IADD3 R112, R5, UR36, RZ ;  /* 0x0000002405707c10 */ /* 0x000fe4000fffe0ff */
[----:B------:R-:W-:Y:S01]  /*84b0*/  IADD3 R6, P1, R4, UR38, RZ ;  /* 0x0000002604067c10 */ /* 0x000fe2000ff3e0ff */
[----:B------:R-:W-:Y:S01]  /*84c0*/  STS [R7.X4+0x6318], R138 ;  /* 0x0063188a07007388 */ /* 0x000fe20000004800 */
[----:B------:R-:W-:-:S03]  /*84d0*/  FMUL.FTZ R97, R98, UR43 ;  /* 0x0000002b62617c20 */ /* 0x000fc60008410000 */
[----:B------:R-:W-:Y:S04]  /*84e0*/  STS [R7.X4+0x6320], R129 ;  /* 0x0063208107007388 */ /* 0x000fe80000004800 */
[----:B------:R-:W-:Y:S04]  /*84f0*/  STS [R7.X4+0x6324], R139 ;  /* 0x0063248b07007388 */ /* 0x000fe80000004800 */
[----:B------:R-:W-:Y:S04]  /*8500*/  STS [R7.X4+0x632c], R130 ;  /* 0x00632c8207007388 */ /* 0x000fe80000004800 */
[----:B------:R-:W-:Y:S04]  /*8510*/  STS [R7.X4+0x6330], R131 ;  /* 0x0063308307007388 */ /* 0x000fe80000004800 */
[----:B------:R-:W-:Y:S04]  /*8520*/  STS [R7.X4+0x6334], R114 ;  /* 0x0063347207007388 */ /* 0x000fe80000004800 */
[----:B------:R-:W-:Y:S04]  /*8530*/  STS [R7.X4+0x6338], R140 ;  /* 0x0063388c07007388 */ /* 0x000fe80000004800 */
[----:B------:R0:W-:Y:S01]  /*8540*/  STS [R7.X4+0x633c], R116 ;  /* 0x00633c7407007388 */ /* 0x0001e20000004800 */
[----:B------:R-:W-:-:S02]  /*8550*/  FMUL.FTZ R98, R31, UR43 ;  /* 0x0000002b1f627c20 */ /* 0x000fc40008410000 */
[----:B------:R-:W-:Y:S01]  /*8560*/  FMUL.FTZ R99, R96, UR43 ;  /* 0x0000002b60637c20 */ /* 0x000fe20008410000 */
[----:B0-----:R-:W-:Y:S01]  /*8570*/  IADD3.X R7, R112, UR35, RZ, P1, !PT ;  /* 0x0000002370077c10 */ /* 0x001fe20008ffe4ff */
[----:B------:R-:W-:Y:S06]  /*8580*/  BAR.SYNC.DEFER_BLOCKING 0x0 ;  /* 0x0000000000007b1d */ /* 0x000fec0000010000 */
[----:B------:R-:W-:Y:S05]  /*8590*/  @!P0 BRA `(.L_x_1092) ;  /* 0x0000013000008947 */ /* 0x000fea0003800000 */
[----:B-123--:R0:W1:Y:S01]  /*85a0*/  LDS R113, [R10.X4+0x6300] ;  /* 0x006300000a717984 */ /* 0x00e0620000004800 */
[----:B------:R-:W-:Y:S01]  /*85b0*/  ULDC.64 UR34, c[0x0][0x2b0] ;  /* 0x0000ac0000227ab9 */ /* 0x000fe20000000a00 */
[----:B------:R-:W-:Y:S01]  /*85c0*/  IMAD.U32 R11, RZ, RZ, UR7 ;  /* 0x00000007ff0b7e24 */ /* 0x000fe2000f8e00ff */
[----:B------:R-:W-:-:S03]  /*85d0*/  UIMAD UR34, UR42, UR34, URZ ;  /* 0x000000222a2272a4 */ /* 0x000fc6000f8e023f */
[----:B------:R-:W-:Y:S01]  /*85e0*/  IMAD.WIDE.U32 R8, R11, c[0x0][0x2b0], R8 ;  /* 0x0000ac000b087a25 */ /* 0x000fe200078e0008 */
[----:B------:R-:W-:-:S04]  /*85f0*/  UIMAD UR34, UR7, UR35, UR34 ;  /* 0x00000023072272a4 */ /* 0x000fc8000f8e0222 */
        /* <DEDUP_REMOVED lines=13> */
.L_x_1092:
[----:B-123--:R-:W-:Y:S05]  /*86d0*/  BSYNC B0 ;  /* 0x0000000000007941 */ /* 0x00efea0003800000 */
.L_x_1091:
[----:B------:R-:W1:Y:S01]  /*86e0*/  LDS R101, [R101.X4+0x6500] ;  /* 0x0065000065657984 */ /* 0x000e620000004800 */
[----:B------:R-:W-:Y:S01]  /*86f0*/  USHF.L.U64.HI UR37, UR8, 0x2, UR9 ;  /* 0x0000000208257899 */ /* 0x000fe20008010209 */
[----:B------:R-:W-:Y:S01]  /*8700*/  ISETP.GE.AND P0, PT, R86, 0x81, PT ;  /* 0x000000815600780c */ /* 0x000fe20003f06270 */
[----:B------:R-:W-:Y:S01]  /*8710*/  ULDC.64 UR34, c[0x0][0x2b0] ;  /* 0x0000ac0000227ab9 */ /* 0x000fe20000000a00 */
[----:B------:R-:W-:Y:S01]  /*8720*/  LEA R6, P1, R2, c[0x0][0x318], 0x2 ;  /* 0x0000c60002067a11 */ /* 0x000fe200078210ff */
[----:B------:R-:W-:Y:S01]  /*8730*/  UIMAD UR34, UR37, UR34, URZ ;  /* 0x00000022252272a4 */ /* 0x000fe2000f8e023f */
[----:B0-----:R-:W-:Y:S01]  /*8740*/  LEA R8, P2, R4, c[0x0][0x320], 0x2 ;  /* 0x0000c80004087a11 */ /* 0x001fe200078410ff */
        /* <DEDUP_REMOVED lines=11> */
[----:B------:R-:W-:Y:S02]  /*8800*/  MOV R3, UR37 ;  /* 0x0000002500037c02 */ /* 0x000fe40008000f00 */
[----:B------:R-:W-:-:S03]  /*8810*/  MOV R5, UR43 ;  /* 0x0000002b00057c02 */ /* 0x000fc60008000f00 */
[----:B------:R-:W-:-:S06]  /*8820*/  IMAD.WIDE R2, R3, 0x4, R6 ;  /* 0x0000000403027825 */ /* 0x000fcc00078e0206 */
[----:B------:R-:W-:Y:S01]  /*8830*/  IMAD.WIDE.U32 R2, R5, c[0x0][0x2b0], R2 ;  /* 0x0000ac0005027a25 */ /* 0x000fe200078e0002 */
[----:B------:R-:W-:-:S04]  /*8840*/  MOV R5, UR37 ;  /* 0x0000002500057c02 */ /* 0x000fc80008000f00 */
[----:B------:R-:W-:-:S05]  /*8850*/  IADD3 R3, R3, UR36, RZ ;  /* 0x0000002403037c10 */ /* 0x000fca000fffe0ff */
[----:B------:R0:W-:Y:S02]  /*8860*/  RED.E.ADD.F32.FTZ.RN.STRONG.GPU [R2.64+-0x1e00], R85 ;  /* 0xffe200550200798e */ /* 0x0001e4000c10e79c */
[----:B0-----:R-:W-:Y:S01]  /*8870*/  IMAD.WIDE R2, R5, 0x4, R8 ;  /* 0x0000000405027825 */ /* 0x001fe200078e0208 */
[----:B------:R-:W-:-:S05]  /*8880*/  MOV R5, UR43 ;  /* 0x0000002b00057c02 */ /* 0x000fca0008000f00 */
[----:B------:R-:W-:-:S05]  /*8890*/  IMAD.WIDE.U32 R2, R5, c[0x0][0x2d0], R2 ;  /* 0x0000b40005027a25 */ /* 0x000fca00078e0002 */
[----:B------:R-:W-:-:S05]  /*88a0*/  IADD3 R3, R3, UR35, RZ ;  /* 0x0000002303037c10 */ /* 0x000fca000fffe0ff */
[----:B-1----:R0:W-:Y:S02]  /*88b0*/  RED.E.ADD.F32.FTZ.RN.STRONG.GPU [R2.64+-0x1e00], R101 ;  /* 0xffe200650200798e */ /* 0x0021e4000c10e79c */
.L_x_1094:
[----:B------:R-:W-:Y:S05]  /*88c0*/  BSYNC B0 ;  /* 0x0000000000007941 */ /* 0x000fea0003800000 */
.L_x_1093:
[----:B------:R-:W-:Y:S01]  /*88d0*/  USHF.L.U32 UR42, UR37, 0x2, URZ ;  /* 0x00000002252a7899 */ /* 0x000fe2000800063f */
[----:B------:R-:W-:Y:S01]  /*88e0*/  ISETP.GE.AND P6, PT, R86, 0x101, PT ;  /* 0x000001015600780c */ /* 0x000fe20003fc6270 */
[----:B------:R-:W-:Y:S01]  /*88f0*/  USHF.L.U64.HI UR34, UR37, 0x2, UR34 ;  /* 0x0000000225227899 */ /* 0x000fe20008010222 */
[----:B------:R-:W-:Y:S01]  /*8900*/  BSSY B0, `(.L_x_1095) ;  /* 0x0000016000007945 */ /* 0x000fe20003800000 */
[----:B------:R-:W-:Y:S01]  /*8910*/  FADD.FTZ R14, R14, R15 ;  /* 0x0000000f0e0e7221 */ /* 0x000fe20000010000 */
[----:B------:R-:W-:Y:S02]  /*8920*/  ISETP.GE.AND P2, PT, R86, 0x281, PT ;  /* 0x000002815600780c */ /* 0x000fe40003f46270 */
[----:B0-----:R-:W-:Y:S02]  /*8930*/  IADD3 R2, P0, R6, UR42, RZ ;  /* 0x0000002a06027c10 */ /* 0x001fe4000ff1e0ff */
[----:B------:R-:W-:Y:S02]  /*8940*/  IADD3 R4, P1, R8, UR42, RZ ;  /* 0x0000002a08047c10 */ /* 0x000fe4000ff3e0ff */
[----:B------:R-:W-:Y:S01]  /*8950*/  IADD3.X R3, R7, UR34, RZ, P0, !PT ;  /* 0x0000002207037c10 */ /* 0x000fe200087fe4ff */
[----:B------:R-:W-:Y:S01]  /*8960*/  IMAD.U32 R7, RZ, RZ, UR43 ;  /* 0x0000002bff077e24 */ /* 0x000fe2000f8e00ff */
[----:B------:R-:W-:-:S02]  /*8970*/  IADD3.X R5, R9, UR34, RZ, P1, !PT ;  /* 0x0000002209057c10 */ /* 0x000fc40008ffe4ff */
[----:B------:R-:W-:Y:S01]  /*8980*/  MOV R9, UR43 ;  /* 0x0000002b00097c02 */ /* 0x000fe20008000f00 */
[----:B------:R-:W-:Y:S01]  /*8990*/  IMAD.WIDE.U32 R2, R7, c[0x0][0x2b0], R2 ;  /* 0x0000ac0007027a25 */ /* 0x000fe200078e0002 */
[C---:B------:R-:W-:Y:S01]  /*89a0*/  ISETP.GE.AND P0, PT, R86.reuse, 0x181, PT ;  /* 0x000001815600780c */ /* 0x040fe20003f06270 */
[----:B------:R0:W2:Y:S01]  /*89b0*/  LDS R7, [R110.X4+0x6700] ;  /* 0x006700006e077984 */ /* 0x0000a20000004800 */
[C---:B------:R-:W-:Y:S01]  /*89c0*/  ISETP.GE.AND P1, PT, R86.reuse, 0x201, PT ;  /* 0x000002015600780c */ /* 0x040fe20003f26270 */
[----:B------:R-:W-:Y:S01]  /*89d0*/  IMAD.WIDE.U32 R4, R9, c[0x0][0x2d0], R4 ;  /* 0x0000b40009047a25 */ /* 0x000fe200078e0004 */
[----:B------:R-:W-:Y:S02]  /*89e0*/  IADD3 R3, R3, UR36, RZ ;  /* 0x0000002403037c10 */ /* 0x000fe4000fffe0ff */
[----:B------:R-:W-:Y:S02]  /*89f0*/  ISETP.GE.AND P3, PT, R86, 0x301, PT ;  /* 0x000003015600780c */ /* 0x000fe40003f66270 */
[----:B------:R-:W-:-:S02]  /*8a00*/  IADD3 R5, R5, UR35, RZ ;  /* 0x0000002305057c10 */ /* 0x000fc4000fffe0ff */
[C---:B------:R-:W-:Y:S02]  /*8a10*/  ISETP.GE.AND P4, PT, R86.reuse, 0x381, PT ;  /* 0x000003815600780c */ /* 0x040fe40003f86270 */
[----:B------:R-:W-:Y:S01]  /*8a20*/  ISETP.GE.AND P5, PT, R86, 0x401, PT ;  /* 0x000004015600780c */ /* 0x000fe20003fa6270 */
[----:B------:R-:W-:Y:S07]  /*8a30*/  @!P6 BRA `(.L_x_1096) ;  /* 0x000000200000e947 */ /* 0x000fee0003800000 */
[----:B0-----:R0:W-:Y:S04]  /*8a40*/  RED.E.ADD.F32.FTZ.RN.STRONG.GPU [R2.64+-0x1c00], R16 ;  /* 0xffe400100200798e */ /* 0x0011e8000c10e79c */
[----:B--2---:R0:W-:Y:S02]  /*8a50*/  RED.E.ADD.F32.FTZ.RN.STRONG.GPU [R4.64+-0x1c00], R7 ;  /* 0xffe400070400798e */ /* 0x0041e4000c10e79c */
.L_x_1096:
[----:B0-----:R-:W-:Y:S05]  /*8a60*/  BSYNC B0 ;  /* 0x0000000000007941 */ /* 0x001fea0003800000 */
.L_x_1095:
[----:B------:R-:W0:Y:S01]  /*8a70*/  LDS R109, [R109.X4+0x6900] ;  /* 0x006900006d6d7984 */ /* 0x000e220000004800 */
[----:B------:R-:W-:Y:S01]  /*8a80*/  BSSY B0, `(.L_x_1097) ;  /* 0x0000004000007945 */ /* 0x000fe20003800000 */
[----:B------:R-:W-:Y:S05]  /*8a90*/  @!P0 BRA `(.L_x_1098) ;  /* 0x0000002000008947 */ /* 0x000fea0003800000 */
[----:B------:R3:W-:Y:S04]  /*8aa0*/  RED.E.ADD.F32.FTZ.RN.STRONG.GPU [R2.64+-0x1a00], R17 ;  /* 0xffe600110200798e */ /* 0x0007e8000c10e79c */
[----:B0-----:R3:W-:Y:S02]  /*8ab0*/  RED.E.ADD.F32.FTZ.RN.STRONG.GPU [R4.64+-0x1a00], R109 ;  /* 0xffe6006d0400798e */ /* 0x0017e4000c10e79c */
.L_x_1098:
[----:B------:R-:W-:Y:S05]  /*8ac0*/  BSYNC B0 ;  /* 0x0000000000007941 */ /* 0x000fea0003800000 */
.L_x_1097:
[----:B------:R-:W4:Y:S01]  /*8ad0*/  LDS R107, [R107.X4+0x6b00] ;  /* 0x006b00006b6b7984 */ /* 0x000f220000004800 */
[----:B------:R-:W-:Y:S01]  /*8ae0*/  BSSY B0, `(.L_x_1099) ;  /* 0x0000004000007945 */ /* 0x000fe20003800000 */
[----:B------:R-:W-:Y:S05]  /*8af0*/  @!P1 BRA `(.L_x_1100) ;  /* 0x0000002000009947 */ /* 0x000fea0003800000 */
[----:B------:R3:W-:Y:S04]  /*8b00*/  RED.E.ADD.F32.FTZ.RN.STRONG.GPU [R2.64+-0x1800], R18 ;  /* 0xffe800120200798e */ /* 0x0007e8000c10e79c */
[----:B----4-:R3:W-:Y:S02]  /*8b10*/  RED.E.ADD.F32.FTZ.RN.STRONG.GPU [R4.64+-0x1800], R107 ;  /* 0xffe8006b0400798e */ /* 0x0107e4000c10e79c */
.L_x_1100:
[----:B------:R-:W-:Y:S05]  /*8b20*/  BSYNC B0 ;  /* 0x0000000000007941 */ /* 0x000fea0003800000 */
.L_x_1099:
[----:B--2---:R2:W3:Y:S01]  /*8b30*/  LDS R7, [R106.X4+0x6d00] ;  /* 0x006d00006a077984 */ /* 0x0044e20000004800 */
[----:B------:R-:W-:Y:S01]  /*8b40*/  BSSY B0, `(.L_x_1101) ;  /* 0x0000004000007945 */ /* 0x000fe20003800000 */
[----:B------:R-:W-:Y:S05]  /*8b50*/  @!P2 BRA `(.L_x_1102) ;  /* 0x000000200000a947 */ /* 0x000fea0003800000 */
[----:B------:R2:W-:Y:S04]  /*8b60*/  RED.E.ADD.F32.FTZ.RN.STRONG.GPU [R2.64+-0x1600], R19 ;  /* 0xffea00130200798e */ /* 0x0005e8000c10e79c */
[----:B---3--:R2:W-:Y:S02]  /*8b70*/  RED.E.ADD.F32.FTZ.RN.STRONG.GPU [R4.64+-0x1600], R7 ;  /* 0xffea00070400798e */ /* 0x0085e4000c10e79c */
.L_x_1102:
[----:B------:R-:W-:Y:S05]  /*8b80*/  BSYNC B0 ;  /* 0x0000000000007941 */ /* 0x000fea0003800000 */
.L_x_1101:
[----:B------:R-:W2:Y:S01]  /*8b90*/  LDS R105, [R105.X4+0x6f00] ;  /* 0x006f000069697984 */ /* 0x000ea20000004800 */
[----:B------:R-:W-:Y:S01]  /*8ba0*/  BSSY B0, `(.L_x_1103) ;  /* 0x0000004000007945 */ /* 0x000fe20003800000 */
[----:B------:R-:W-:Y:S05]  /*8bb0*/  @!P3 BRA `(.L_x_1104) ;  /* 0x000000200000b947 */ /* 0x000fea0003800000 */
[----:B------:R4:W-:Y:S04]  /*8bc0*/  RED.E.ADD.F32.FTZ.RN.STRONG.GPU [R2.64+-0x1400], R20 ;  /* 0xffec00140200798e */ /* 0x0009e8000c10e79c */
[----:B--2---:R4:W-:Y:S02]  /*8bd0*/  RED.E.ADD.F32.FTZ.RN.STRONG.GPU [R4.64+-0x1400], R105 ;  /* 0xffec00690400798e */ /* 0x0049e4000c10e79c */
.L_x_1104:
[----:B------:R-:W-:Y:S05]  /*8be0*/  BSYNC B0 ;  /* 0x0000000000007941 */ /* 0x000fea0003800000 */
.L_x_1103:
[----:B--23--:R2:W3:Y:S01]  /*8bf0*/  LDS R7, [R104.X4+0x7100] ;  /* 0x0071000068077984 */ /* 0x00c4e20000004800 */
[----:B------:R-:W-:Y:S01]  /*8c00*/  BSSY B0, `(.L_x_1105) ;  /* 0x0000004000007945 */ /* 0x000fe20003800000 */
[----:B------:R-:W-:Y:S05]  /*8c10*/  @!P4 BRA `(.L_x_1106) ;  /* 0x000000200000c947 */ /* 0x000fea0003800000 */
[----:B------:R2:W-:Y:S04]  /*8c20*/  RED.E.ADD.F32.FTZ.RN.STRONG.GPU [R2.64+-0x1200], R21 ;  /* 0xffee00150200798e */ /* 0x0005e8000c10e79c */
[----:B---3--:R2:W-:Y:S02]  /*8c30*/  RED.E.ADD.F32.FTZ.RN.STRONG.GPU [R4.64+-0x1200], R7 ;  /* 0xffee00070400798e */ /* 0x0085e4000c10e79c */
.L_x_1106:
[----:B------:R-:W-:Y:S05]  /*8c40*/  BSYNC B0 ;  /* 0x0000000000007941 */ /* 0x000fea0003800000 */
.L_x_1105:
[----:B------:R-:W2:Y:S01]  /*8c50*/  LDS R103, [R103.X4+0x7300] ;  /* 0x0073000067677984 */ /* 0x000ea20000004800 */
[----:B------:R-:W-:Y:S01]  /*8c60*/  BSSY B0, `(.L_x_1107) ;  /* 0x0000004000007945 */ /* 0x000fe20003800000 */
[----:B------:R-:W-:Y:S05]  /*8c70*/  @!P5 BRA `(.L_x_1108) ;  /* 0x000000200000d947 */ /* 0x000fea0003800000 */
[----:B------:R4:W-:Y:S04]  /*8c80*/  RED.E.ADD.F32.FTZ.RN.STRONG.GPU [R2.64+-0x1000], R22 ;  /* 0xfff000160200798e */ /* 0x0009e8000c10e79c */
[----:B--2---:R4:W-:Y:S02]  /*8c90*/  RED.E.ADD.F32.FTZ.RN.STRONG.GPU [R4.64+-0x1000], R103 ;  /* 0xfff000670400798e */ /* 0x0049e4000c10e79c */
.L_x_1108:
[----:B------:R-:W-:Y:S05]  /*8ca0*/  BSYNC B0 ;  /* 0x0000000000007941 */ /* 0x000fea0003800000 */
.L_x_1107:
[----:B--23--:R2:W3:Y:S01]  /*8cb0*/  LDS R7, [R102.X4+0x7500] ;  /* 0x0075000066077984 */ /* 0x00c4e20000004800 */
        /* <DEDUP_REMOVED lines=9> */
[----:B--2---:R2:W-:Y:S04]  /*8d50*/  RED.E.ADD.F32.FTZ.RN.STRONG.GPU [R2.64+-0xe00], R23 ;  /* 0xfff200170200798e */ /* 0x0045e8000c10e79c */
[----:B---3--:R2:W-:Y:S02]  /*8d60*/  RED.E.ADD.F32.FTZ.RN.STRONG.GPU [R4.64+-0xe00], R7 ;  /* 0xfff200070400798e */ /* 0x0085e4000c10e79c */
.L_x_1110:
[----:B--2---:R-:W-:Y:S05]  /*8d70*/  BSYNC B0 ;  /* 0x0000000000007941 */ /* 0x004fea0003800000 */
.L_x_1109:
[----:B---3--:R2:W3:Y:S01]  /*8d80*/  LDS R7, [R100.X4+0x7700] ;  /* 0x0077000064077984 */ /* 0x0084e20000004800 */
[----:B------:R-:W-:Y:S01]  /*8d90*/  BSSY B0, `(.L_x_1111) ;  /* 0x0000004000007945 */ /* 0x000fe20003800000 */
[----:B------:R-:W-:Y:S05]  /*8da0*/  @!P0 BRA `(.L_x_1112) ;  /* 0x0000002000008947 */ /* 0x000fea0003800000 */
[----:B------:R2:W-:Y:S04]  /*8db0*/  RED.E.ADD.F32.FTZ.RN.STRONG.GPU [R2.64+-0xc00], R24 ;  /* 0xfff400180200798e */ /* 0x0005e8000c10e79c */
[----:B---3--:R2:W-:Y:S02]  /*8dc0*/  RED.E.ADD.F32.FTZ.RN.STRONG.GPU [R4.64+-0xc00], R7 ;  /* 0xfff400070400798e */ /* 0x0085e4000c10e79c */
.L_x_1112:
[----:B------:R-:W-:Y:S05]  /*8dd0*/  BSYNC B0 ;  /* 0x0000000000007941 */ /* 0x000fea0003800000 */
.L_x_1111:
[----:B--23--:R2:W3:Y:S01]  /*8de0*/  LDS R7, [R84.X4+0x7900] ;  /* 0x0079000054077984 */ /* 0x00c4e20000004800 */
[----:B------:R-:W-:Y:S01]  /*8df0*/  BSSY B0, `(.L_x_1113) ;  /* 0x0000004000007945 */ /* 0x000fe20003800000 */
[----:B------:R-:W-:Y:S05]  /*8e00*/  @!P1 BRA `(.L_x_1114) ;  /* 0x0000002000009947 */ /* 0x000fea0003800000 */
[----:B------:R2:W-:Y:S04]  /*8e10*/  RED.E.ADD.F32.FTZ.RN.STRONG.GPU [R2.64+-0xa00], R25 ;  /* 0xfff600190200798e */ /* 0x0005e8000c10e79c */
[----:B---3--:R2:W-:Y:S02]  /*8e20*/  RED.E.ADD.F32.FTZ.RN.STRONG.GPU [R4.64+-0xa00], R7 ;  /* 0xfff600070400798e */ /* 0x0085e4000c10e79c */
.L_x_1114:
[----:B------:R-:W-:Y:S05]  /*8e30*/  BSYNC B0 ;  /* 0x0000000000007941 */ /* 0x000fea0003800000 */
.L_x_1113:
[----:B------:R-:W2:Y:S01]  /*8e40*/  LDS R83, [R83.X4+0x7b00] ;  /* 0x007b000053537984 */ /* 0x000ea20000004800 */
[----:B------:R-:W-:Y:S01]  /*8e50*/  BSSY B0, `(.L_x_1115) ;  /* 0x0000004000007945 */ /* 0x000fe20003800000 */
[----:B------:R-:W-:Y:S05]  /*8e60*/  @!P2 BRA `(.L_x_1116) ;  /* 0x000000200000a947 */ /* 0x000fea0003800000 */
[----:B------:R4:W-:Y:S04]  /*8e70*/  RED.E.ADD.F32.FTZ.RN.STRONG.GPU [R2.64+-0x800], R26 ;  /* 0xfff8001a0200798e */ /* 0x0009e8000c10e79c */
[----:B--2---:R4:W-:Y:S02]  /*8e80*/  RED.E.ADD.F32.FTZ.RN.STRONG.GPU [R4.64+-0x800], R83 ;  /* 0xfff800530400798e */ /* 0x0049e4000c10e79c */
.L_x_1116:
[----:B------:R-:W-:Y:S05]  /*8e90*/  BSYNC B0 ;  /* 0x0000000000007941 */ /* 0x000fea0003800000 */
.L_x_1115:
[----:B--23--:R2:W3:Y:S01]  /*8ea0*/  LDS R7, [R82.X4+0x7d00] ;  /* 0x007d000052077984 */ /* 0x00c4e20000004800 */
[----:B------:R-:W-:Y:S01]  /*8eb0*/  BSSY B0, `(.L_x_1117) ;  /* 0x0000004000007945 */ /* 0x000fe20003800000 */
[----:B------:R-:W-:Y:S05]  /*8ec0*/  @!P3 BRA `(.L_x_1118) ;  /* 0x000000200000b947 */ /* 0x000fea0003800000 */
[----:B------:R2:W-:Y:S04]  /*8ed0*/  RED.E.ADD.F32.FTZ.RN.STRONG.GPU [R2.64+-0x600], R29 ;  /* 0xfffa001d0200798e */ /* 0x0005e8000c10e79c */
[----:B---3--:R2:W-:Y:S02]  /*8ee0*/  RED.E.ADD.F32.FTZ.RN.STRONG.GPU [R4.64+-0x600], R7 ;  /* 0xfffa00070400798e */ /* 0x0085e4000c10e79c */
.L_x_1118:
[----:B------:R-:W-:Y:S05]  /*8ef0*/  BSYNC B0 ;  /* 0x0000000000007941 */ /* 0x000fea0003800000 */
.L_x_1117:
[----:B------:R-:W2:Y:S01]  /*8f00*/  LDS R81, [R81.X4+0x7f00] ;  /* 0x007f000051517984 */ /* 0x000ea20000004800 */
[----:B------:R-:W-:Y:S01]  /*8f10*/  BSSY B0, `(.L_x_1119) ;  /* 0x0000004000007945 */ /* 0x000fe20003800000 */
[----:B------:R-:W-:Y:S05]  /*8f20*/  @!P4 BRA `(.L_x_1120) ;  /* 0x000000200000c947 */ /* 0x000fea0003800000 */
[----:B------:R4:W-:Y:S04]  /*8f30*/  RED.E.ADD.F32.FTZ.RN.STRONG.GPU [R2.64+-0x400], R30 ;  /* 0xfffc001e0200798e */ /* 0x0009e8000c10e79c */
[----:B--2---:R4:W-:Y:S02]  /*8f40*/  RED.E.ADD.F32.FTZ.RN.STRONG.GPU [R4.64+-0x400], R81 ;  /* 0xfffc00510400798e */ /* 0x0049e4000c10e79c */
.L_x_1120:
[----:B------:R-:W-:Y:S05]  /*8f50*/  BSYNC B0 ;  /* 0x0000000000007941 */ /* 0x000fea0003800000 */
.L_x_1119:
[----:B--23--:R2:W3:Y:S01]  /*8f60*/  LDS R7, [R80.X4+0x8100] ;  /* 0x0081000050077984 */ /* 0x00c4e20000004800 */
[----:B------:R-:W-:Y:S01]  /*8f70*/  BSSY B0, `(.L_x_1121) ;  /* 0x0000004000007945 */ /* 0x000fe20003800000 */
[----:B------:R-:W-:Y:S05]  /*8f80*/  @!P5 BRA `(.L_x_1122) ;  /* 0x000000200000d947 */ /* 0x000fea0003800000 */
[----:B------:R2:W-:Y:S04]  /*8f90*/  RED.E.ADD.F32.FTZ.RN.STRONG.GPU [R2.64+-0x200], R32 ;  /* 0xfffe00200200798e */ /* 0x0005e8000c10e79c */
[----:B---3--:R2:W-:Y:S02]  /*8fa0*/  RED.E.ADD.F32.FTZ.RN.STRONG.GPU [R4.64+-0x200], R7 ;  /* 0xfffe00070400798e */ /* 0x0085e4000c10e79c */
.L_x_1122:
[----:B------:R-:W-:Y:S05]  /*8fb0*/  BSYNC B0 ;  /* 0x0000000000007941 */ /* 0x000fea0003800000 */
.L_x_1121:
[----:B------:R-:W5:Y:S04]  /*8fc0*/  LDL.LU R10, [R1+0x38] ;  /* 0x00003800010a7983 */ /* 0x000f680000300800 */
[----:B--2---:R-:W2:Y:S04]  /*8fd0*/  LDL.LU R9, [R1+0x3c] ;  /* 0x00003c0001097983 */ /* 0x004ea80000300800 */
[----:B----4-:R-:W4:Y:S04]  /*8fe0*/  LDL.LU R8, [R1+0x40] ;  /* 0x0000400001087983 */ /* 0x010f280000300800 */
[----:B---3--:R-:W3:Y:S01]  /*8ff0*/  LDL.LU R6, [R1+0x44] ;  /* 0x0000440001067983 */ /* 0x008ee20000300800 */
[----:B------:R-:W-:Y:S01]  /*9000*/  FMUL.FTZ R34, R34, R31 ;  /* 0x0000001f22227220 */ /* 0x000fe20000410000 */
[----:B------:R-:W-:Y:S01]  /*9010*/  ISETP.NE.AND P2, PT, R95, RZ, PT ;  /* 0x000000ff5f00720c */ /* 0x000fe20003f45270 */
[----:B------:R-:W-:Y:S01]  /*9020*/  FMUL.FTZ R97, R97, R27 ;  /* 0x0000001b61617220 */ /* 0x000fe20000410000 */
[----:B------:R-:W1:Y:S01]  /*9030*/  SHFL.DOWN P0, R3, R14, 0x1, 0x1f ;  /* 0x08201f000e037f89 */ /* 0x000e620000000000 */
[----:B------:R-:W-:Y:S01]  /*9040*/  FMUL.FTZ R98, R98, R13 ;  /* 0x0000000d62627220 */ /* 0x000fe20000410000 */
[----:B------:R-:W-:Y:S01]  /*9050*/  BSSY B0, `(.L_x_1123) ;  /* 0x0000032000007945 */ /* 0x000fe20003800000 */
[----:B------:R-:W-:Y:S01]  /*9060*/  FMUL.FTZ R99, R99, R28 ;  /* 0x0000001c63637220 */ /* 0x000fe20000410000 */
[----:B------:R-:W0:Y:S01]  /*9070*/  S2R R11, SR_LANEID ;  /* 0x00000000000b7919 */ /* 0x000e220000000000 */
[----:B------:R-:W-:-:S02]  /*9080*/  FADD.FTZ R132, R0, R132 ;  /* 0x0000008400847221 */ /* 0x000fc40000010000 */
[----:B------:R-:W-:Y:S02]  /*9090*/  FFMA.FTZ R33, R63, R118, R33 ;  /* 0x000000763f217223 */ /* 0x000fe40000010021 */
[----:B------:R-:W-:Y:S02]  /*90a0*/  FADD.FTZ R127, R87, R127 ;  /* 0x0000007f577f7221 */ /* 0x000fe40000010000 */
[----:B------:R-:W-:Y:S02]  /*90b0*/  FADD.FTZ R126, R33, R126 ;  /* 0x0000007e217e7221 */ /* 0x000fe40000010000 */
[----:B-1----:R-:W-:-:S05]  /*90c0*/  @P0 FADD R3, R14, R3 ;  /* 0x000000030e030221 */ /* 0x002fca0000000000 */
[----:B------:R-:W1:Y:S02]  /*90d0*/  SHFL.DOWN P0, R2, R3, 0x2, 0x1f ;  /* 0x08401f0003027f89 */ /* 0x000e640000000000 */
[----:B-1----:R-:W-:Y:S02]  /*90e0*/  @P0 FADD R2, R3, R2 ;  /* 0x0000000203020221 */ /* 0x002fe40000000000 */
[----:B------:R-:W-:-:S03]  /*90f0*/  FMUL.FTZ R3, R120, R96 ;  /* 0x0000006078037220 */ /* 0x000fc60000410000 */
[----:B------:R-:W1:Y:S01]  /*9100*/  SHFL.DOWN P0, R5, R2, 0x4, 0x1f ;  /* 0x08801f0002057f89 */ /* 0x000e620000000000 */
[----:B------:R-:W-:-:S04]  /*9110*/  FFMA.FTZ R0, R66, R3, R99 ;  /* 0x0000000342007223 */ /* 0x000fc80000010063 */
[----:B------:R-:W-:Y:S02]  /*9120*/  FADD.FTZ R121, R0, R121 ;  /* 0x0000007900797221 */ /* 0x000fe40000010000 */
[----:B-1----:R-:W-:Y:S02]  /*9130*/  @P0 FADD R5, R2, R5 ;  /* 0x0000000502050221 */ /* 0x002fe40000000000 */
[----:B------:R-:W-:-:S03]  /*9140*/  FFMA.FTZ R2, R64, R119, R97 ;  /* 0x0000007740027223 */ /* 0x000fc60000010061 */
[----:B------:R-:W1:Y:S01]  /*9150*/  SHFL.DOWN P0, R4, R5, 0x8, 0x1f ;  /* 0x09001f0005047f89 */ /* 0x000e620000000000 */
[----:B------:R-:W-:Y:S02]  /*9160*/  FADD.FTZ R125, R2, R125 ;  /* 0x0000007d027d7221 */ /* 0x000fe40000010000 */
[----:B-1----:R-:W-:Y:S01]  /*9170*/  @P0 FADD R4, R5, R4 ;  /* 0x0000000405040221 */ /* 0x002fe20000000000 */
[----:B0-----:R-:W-:Y:S01]  /*9180*/  ISETP.NE.AND P0, PT, R11, RZ, PT ;  /* 0x000000ff0b00720c */ /* 0x001fe20003f05270 */
[----:B------:R-:W-:Y:S01]  /*9190*/  FFMA.FTZ R5, R65, R34, R98 ;  /* 0x0000002241057223 */ /* 0x000fe20000010062 */
[----:B------:R-:W-:Y:S02]  /*91a0*/  SHF.R.S32.HI R11, RZ, 0x1f, R95 ;  /* 0x0000001fff0b7819 */ /* 0x000fe4000001145f */
[----:B------:R-:W0:Y:S01]  /*91b0*/  SHFL.DOWN P1, R7, R4, 0x10, 0x1f ;  /* 0x0a001f0004077f89 */ /* 0x000e220000020000 */
[----:B------:R-:W-:Y:S01]  /*91c0*/  FADD.FTZ R124, R5, R124 ;  /* 0x0000007c057c7221 */ /* 0x000fe20000010000 */
[----:B------:R-:W-:-:S04]  /*91d0*/  LEA.HI R11, R11, R95, RZ, 0x5 ;  /* 0x0000005f0b0b7211 */ /* 0x000fc800078f28ff */
[----:B------:R-:W-:Y:S01]  /*91e0*/  SHF.R.S32.HI R11, RZ, 0x5, R11 ;  /* 0x00000005ff0b7819 */ /* 0x000fe2000001140b */
[----:B0-----:R-:W-:-:S05]  /*91f0*/  @P1 FADD R7, R4, R7 ;  /* 0x0000000704071221 */ /* 0x001fca0000000000 */
[----:B------:R0:W-:Y:S01]  /*9200*/  @!P0 STS [R11.X4+0x8404], R7 ;  /* 0x008404070b008388 */ /* 0x0001e20000004800 */
[----:B-----5:R-:W-:Y:S02]  /*9210*/  FFMA.FTZ R10, R118, R47, R10 ;  /* 0x0000002f760a7223 */ /* 0x020fe4000001000a */
[----:B--2---:R-:W-:-:S03]  /*9220*/  FFMA.FTZ R9, R119, R48, R9 ;  /* 0x0000003077097223 */ /* 0x004fc60000010009 */
[----:B------:R0:W-:Y:S01]  /*9230*/  STL [R1+0x38], R10 ;  /* 0x0000380a01007387 */ /* 0x0001e20000100800 */
[----:B----4-:R-:W-:-:S03]  /*9240*/  FFMA.FTZ R8, R34, R49, R8 ;  /* 0x0000003122087223 */ /* 0x010fc60000010008 */
[----:B------:R0:W-:Y:S01]  /*9250*/  STL [R1+0x3c], R9 ;  /* 0x00003c0901007387 */ /* 0x0001e20000100800 */
[----:B---3--:R-:W-:-:S03]  /*9260*/  FFMA.FTZ R6, R3, R50, R6 ;  /* 0x0000003203067223 */ /* 0x008fc60000010006 */
[----:B------:R0:W-:Y:S04]  /*9270*/  STL [R1+0x40], R8 ;  /* 0x0000400801007387 */ /* 0x0001e80000100800 */
[----:B------:R0:W-:Y:S04]  /*9280*/  STL [R1+0x44], R6 ;  /* 0x0000440601007387 */ /* 0x0001e80000100800 */
[----:B------:R-:W-:Y:S06]  /*9290*/  BAR.SYNC.DEFER_BLOCKING 0x0 ;  /* 0x0000000000007b1d */ /* 0x000fec0000010000 */
[----:B------:R-:W-:Y:S05]  /*92a0*/  @P2 BRA `(.L_x_1124) ;  /* 0x000000c000002947 */ /* 0x000fea0003800000 */
[----:B0-----:R-:W-:Y:S01]  /*92b0*/  ULDC UR34, c[0x0][0x174] ;  /* 0x00005d0000227ab9 */ /* 0x001fe20000000800 */
        /* <DEDUP_REMOVED lines=11> */
.L_x_1124:
[----:B0-----:R-:W-:Y:S05]  /*9370*/  BSYNC B0 ;  /* 0x0000000000007941 */ /* 0x001fea0003800000 */
.L_x_1123:
        /* <DEDUP_REMOVED lines=8> */
.L_x_1077:
[----:B------:R-:W3:Y:S01]  /*9400*/  LDL.LU R80, [R1+0x8] ;  /* 0x0000080001507983 */ /* 0x000ee20000300800 */
[----:B------:R-:W-:Y:S01]  /*9410*/  ULDC UR42, c[0x0][0x168] ;  /* 0x00005a00002a7ab9 */ /* 0x000fe20000000800 */
[C---:B------:R-:W-:Y:S01]  /*9420*/  LOP3.LUT R15, R78.reuse, 0x20, RZ, 0xfc, !PT ;  /* 0x000000204e0f7812 */ /* 0x040fe200078efcff */
[----:B------:R-:W-:Y:S01]  /*9430*/  HFMA2.MMA R17, -RZ, RZ, 0, 0 ;  /* 0x00000000ff117435 */ /* 0x000fe200000001ff */
[----:B------:R-:W4:Y:S01]  /*9440*/  LDL.LU R81, [R1+0xc] ;  /* 0x00000c0001517983 */ /* 0x000f220000300800 */
[C---:B------:R-:W-:Y:S02]  /*9450*/  LOP3.LUT R16, R78.reuse, 0x40, RZ, 0xfc, !PT ;  /* 0x000000404e107812 */ /* 0x040fe400078efcff */
[C---:B--2---:R-:W-:Y:S01]  /*9460*/  LOP3.LUT R0, R78.reuse, 0x60, RZ, 0xfc, !PT ;  /* 0x000000604e007812 */ /* 0x044fe200078efcff */
[----:B------:R-:W2:Y:S01]  /*9470*/  LDL.LU R82, [R1+0x10] ;  /* 0x0000100001527983 */ /* 0x000ea20000300800 */
[C---:B------:R-:W-:Y:S02]  /*9480*/  LOP3.LUT R2, R78.reuse, 0x80, RZ, 0xfc, !PT ;  /* 0x000000804e027812 */ /* 0x040fe400078efcff */
[C---:B------:R-:W-:Y:S01]  /*9490*/  LOP3.LUT R3, R78.reuse, 0xa0, RZ, 0xfc, !PT ;  /* 0x000000a04e037812 */ /* 0x040fe200078efcff */
[----:B------:R-:W5:Y:S01]  /*94a0*/  LDL.LU R83, [R1+0x14] ;  /* 0x0000140001537983 */ /* 0x000f620000300800 */
[----:B------:R-:W-:-:S02]  /*94b0*/  LOP3.LUT R4, R78, 0xc0, RZ, 0xfc, !PT ;  /* 0x000000c04e047812 */ /* 0x000fc400078efcff */
[C---:B------:R-:W-:Y:S01]  /*94c0*/  LOP3.LUT R5, R78.reuse, 0xe0, RZ, 0xfc, !PT ;  /* 0x000000e04e057812 */ /* 0x040fe200078efcff */
[----:B------:R-:W2:Y:S01]  /*94d0*/  LDL.LU R84, [R1+0x18] ;  /* 0x0000180001547983 */ /* 0x000ea20000300800 */
[C---:B------:R-:W-:Y:S01]  /*94e0*/  LOP3.LUT R6, R78.reuse, 0x100, RZ, 0xfc, !PT ;  /* 0x000001004e067812 */ /* 0x040fe200078efcff */
[----:B------:R-:W-:Y:S01]  /*94f0*/  CS2R R18, SRZ ;  /* 0x0000000000127805 */ /* 0x000fe2000001ff00 */
[----:B------:R-:W-:Y:S01]  /*9500*/  CS2R R20, SRZ ;  /* 0x0000000000147805 */ /* 0x000fe2000001ff00 */
[----:B------:R-:W2:Y:S01]  /*9510*/  LDL.LU R85, [R1+0x1c] ;  /* 0x00001c0001557983 */ /* 0x000ea20000300800 */
[C---:B------:R-:W-:Y:S01]  /*9520*/  LOP3.LUT R7, R78.reuse, 0x120, RZ, 0xfc, !PT ;  /* 0x000001204e077812 */ /* 0x040fe200078efcff */
[----:B------:R-:W-:Y:S01]  /*9530*/  CS2R R22, SRZ ;  /* 0x0000000000167805 */ /* 0x000fe2000001ff00 */
[C---:B------:R-:W-:Y:S01]  /*9540*/  LOP3.LUT R8, R78.reuse, 0x140, RZ, 0xfc, !PT ;  /* 0x000001404e087812 */ /* 0x040fe200078efcff */
[----:B------:R-:W2:Y:S01]  /*9550*/  LDL.LU R86, [R1+0x20] ;  /* 0x0000200001567983 */ /* 0x000ea20000300800 */
[C---:B------:R-:W-:Y:S01]  /*9560*/  LOP3.LUT R9, R78.reuse, 0x160, RZ, 0xfc, !PT ;  /* 0x000001604e097812 */ /* 0x040fe200078efcff */
[----:B------:R-:W-:Y:S01]  /*9570*/  CS2R R24, SRZ ;  /* 0x0000000000187805 */ /* 0x000fe2000001ff00 */
[C---:B------:R-:W-:Y:S01]  /*9580*/  LOP3.LUT R10, R78.reuse, 0x180, RZ, 0xfc, !PT ;  /* 0x000001804e0a7812 */ /* 0x040fe200078efcff */
[----:B------:R-:W2:Y:S01]  /*9590*/  LDL.LU R87, [R1+0x24] ;  /* 0x0000240001577983 */ /* 0x000ea20000300800 */
[----:B------:R-:W-:-:S02]  /*95a0*/  LOP3.LUT R11, R78, 0x1a0, RZ, 0xfc, !PT ;  /* 0x000001a04e0b7812 */ /* 0x000fc400078efcff */
[C---:B------:R-:W-:Y:S01]  /*95b0*/  LOP3.LUT R13, R78.reuse, 0x1c0, RZ, 0xfc, !PT ;  /* 0x000001c04e0d7812 */ /* 0x040fe200078efcff */
[----:B------:R-:W2:Y:S01]  /*95c0*/  LDL.LU R96, [R1+0x28] ;  /* 0x0000280001607983 */ /* 0x000ea20000300800 */
[----:B------:R-:W-:Y:S01]  /*95d0*/  LOP3.LUT R14, R78, 0x1e0, RZ, 0xfc, !PT ;  /* 0x000001e04e0e7812 */ /* 0x000fe200078efcff */
[----:B------:R-:W-:Y:S01]  /*95e0*/  CS2R R26, SRZ ;  /* 0x00000000001a7805 */ /* 0x000fe2000001ff00 */
[----:B0-----:R-:W-:Y:S01]  /*95f0*/  CS2R R28, SRZ ;  /* 0x00000000001c7805 */ /* 0x001fe2000001ff00 */
[----:B------:R-:W2:Y:S01]  /*9600*/  LDL.LU R97, [R1+0x2c] ;  /* 0x00002c0001617983 */ /* 0x000ea20000300800 */
[----:B------:R-:W-:-:S03]  /*9610*/  CS2R R30, SRZ ;  /* 0x00000000001e7805 */ /* 0x000fc6000001ff00 */
[----:B------:R-:W-:Y:S06]  /*9620*/  BAR.SYNC.DEFER_BLOCKING 0x0 ;  /* 0x0000000000007b1d */ /* 0x000fec0000010000 */
[----:B------:R-:W2:Y:S04]  /*9630*/  LDL.LU R98, [R1+0x30] ;  /* 0x0000300001627983 */ /* 0x000ea80000300800 */
[----:B------:R-:W0:Y:S01]  /*9640*/  S2R R101, SR_LANEID ;  /* 0x0000000000657919 */ /* 0x000e220000000000 */
[----:B------:R-:W-:Y:S01]  /*9650*/  LOP3.LUT R12, R12, 0xfffffe00, RZ, 0xc0, !PT ;  /* 0xfffffe000c0c7812 */ /* 0x000fe200078ec0ff */
[----:B------:R-:W-:-:S02]  /*9660*/  ULDC.64 UR8, c[0x0][0x2d8] ;  /* 0x0000b60000087ab9 */ /* 0x000fc40000000a00 */
[----:B------:R-:W2:Y:S01]  /*9670*/  LDL.LU R99, [R1+0x34] ;  /* 0x0000340001637983 */ /* 0x000ea20000300800 */
[----:B------:R-:W-:Y:S01]  /*9680*/  MOV R46, UR38 ;  /* 0x00000026002e7c02 */ /* 0x000fe20008000f00 */
[----:B------:R-:W-:Y:S02]  /*9690*/  ULDC.64 UR36, c[0x0][0x2f8] ;  /* 0x0000be0000247ab9 */ /* 0x000fe40000000a00 */
[----:B------:R-:W2:Y:S04]  /*96a0*/  LDL.LU R100, [R1+0x38] ;  /* 0x0000380001647983 */ /* 0x000ea80000300800 */
[----:B------:R-:W2:Y:S04]  /*96b0*/  LDL.LU R34, [R1+0x3c] ;  /* 0x00003c0001227983 */ /* 0x000ea80000300800 */
[----:B------:R-:W2:Y:S04]  /*96c0*/  LDL.LU R33, [R1+0x40] ;  /* 0x0000400001217983 */ /* 0x000ea80000300800 */
[----:B------:R-:W2:Y:S04]  /*96d0*/  LDL.LU R32, [R1+0x44] ;  /* 0x0000440001207983 */ /* 0x000ea80000300800 */
[----:B------:R1:W2:Y:S01]  /*96e0*/  LDL.LU R35, [R1+0x48] ;  /* 0x0000480001237983 */ /* 0x0002a20000300800 */
[----:B------:R-:W-:-:S06]  /*96f0*/  UIADD3 UR42, -UR38, UR42, URZ ;  /* 0x0000002a262a7290 */ /* 0x000fcc000fffe13f */
[----:B------:R-:W-:Y:S02]  /*9700*/  ISETP.GE.AND P2, PT, R78, UR42, PT ;  /* 0x0000002a4e007c0c */ /* 0x000fe4000bf46270 */
[----:B------:R-:W-:Y:S02]  /*9710*/  ISETP.GE.AND P1, PT, R15, UR42, PT ;  /* 0x0000002a0f007c0c */ /* 0x000fe4000bf26270 */
[----:B------:R-:W-:Y:S02]  /*9720*/  ISETP.GE.AND P0, PT, R16, UR42, PT ;  /* 0x0000002a10007c0c */ /* 0x000fe4000bf06270 */
[----:B------:R-:W-:Y:S02]  /*9730*/  ISETP.GE.AND P4, PT, R0, UR42, PT ;  /* 0x0000002a00007c0c */ /* 0x000fe4000bf86270 */
[----:B------:R-:W-:Y:S02]  /*9740*/  ISETP.GE.AND P6, PT, R2, UR42, PT ;  /* 0x0000002a02007c0c */ /* 0x000fe4000bfc6270 */
[----:B------:R-:W-:-:S02]  /*9750*/  ISETP.GE.AND P5, PT, R3, UR42, PT ;  /* 0x0000002a03007c0c */ /* 0x000fc4000bfa6270 */
        /* <DEDUP_REMOVED lines=18> */
[----:B------:R-:W3:Y:S04]  /*9880*/  @!P5 LDG.E R28, [R122.64+0x600] ;  /* 0x0006001c7a1cd981 */ /* 0x000ee8000c1e1900 */
[----:B------:R-:W3:Y:S04]  /*9890*/  @!P3 LDG.E R29, [R122.64+0x680] ;  /* 0x0006801c7a1db981 */ /* 0x000ee8000c1e1900 */
[----:B------:R-:W3:Y:S04]  /*98a0*/  @!P1 LDG.E R31, [R122.64+0x780] ;  /* 0x0007801c7a1f9981 */ /* 0x000ee8000c1e1900 */
[----:B--2---:R-:W2:Y:S01]  /*98b0*/  @!P2 LDG.E R35, [R122.64] ;  /* 0x0000001c7a23a981 */ /* 0x004ea2000c1e1900 */
[----:B------:R-:W-:-:S13]  /*98c0*/  ISETP.GE.AND P2, PT, R5, UR42, PT ;  /* 0x0000002a05007c0c */ /* 0x000fda000bf46270 */
[----:B------:R-:W4:Y:S01]  /*98d0*/  @!P2 LDG.E R23, [R122.64+0x380] ;  /* 0x0003801c7a17a981 */ /* 0x000f22000c1e1900 */
[----:B------:R-:W-:-:S13]  /*98e0*/  ISETP.GE.AND P2, PT, R13, UR42, PT ;  /* 0x0000002a0d007c0c */ /* 0x000fda000bf46270 */
[----:B------:R-:W4:Y:S01]  /*98f0*/  @!P2 LDG.E R30, [R122.64+0x700] ;  /* 0x0007001c7a1ea981 */ /* 0x000f22000c1e1900 */
[----:B0-----:R-:W-:Y:S01]  /*9900*/  LEA R47, R101, R12, 0x4 ;  /* 0x0000000c652f7211 */ /* 0x001fe200078e20ff */
[----:B------:R-:W-:-:S03]  /*9910*/  IMAD.MOV.U32 R103, RZ, RZ, R32 ;  /* 0x000000ffff677224 */ /* 0x000fc600078e0020 */
[C---:B------:R-:W-:Y:S02]  /*9920*/  IADD3 R12, R47.reuse, 0x1, RZ ;  /* 0x000000012f0c7810 */ /* 0x040fe40007ffe0ff */
[----:B------:R-:W-:Y:S02]  /*9930*/  MOV R102, R33 ;  /* 0x0000002100667202 */ /* 0x000fe40000000f00 */
[----:B------:R-:W-:Y:S02]  /*9940*/  MOV R101, R34 ;  /* 0x0000002200657202 */ /* 0x000fe40000000f00 */
[C---:B------:R-:W-:Y:S02]  /*9950*/  IADD3 R33, R47.reuse, 0xa, RZ ;  /* 0x0000000a2f217810 */ /* 0x040fe40007ffe0ff */
[C---:B------:R-:W-:Y:S02]  /*9960*/  IADD3 R32, R47.reuse, 0xb, RZ ;  /* 0x0000000b2f207810 */ /* 0x040fe40007ffe0ff */
[----:B------:R-:W-:-:S02]  /*9970*/  IADD3 R34, R47, 0xd, RZ ;  /* 0x0000000d2f227810 */ /* 0x000fc40007ffe0ff */
[----:B------:R-:W-:Y:S02]  /*9980*/  IADD3 R37, R47, 0xe, RZ ;  /* 0x0000000e2f257810 */ /* 0x000fe40007ffe0ff */
[-C--:B------:R-:W-:Y:S02]  /*9990*/  LEA.HI.SX32 R33, R33, R47.reuse, 0x1b ;  /* 0x0000002f21217211 */ /* 0x080fe400078fdaff */
[----:B------:R-:W-:Y:S02]  /*99a0*/  IADD3 R36, R47, 0xf, RZ ;  /* 0x0000000f2f247810 */ /* 0x000fe40007ffe0ff */
[----:B------:R-:W-:Y:S01]  /*99b0*/  LEA.HI.SX32 R37, R37, R47, 0x1b ;  /* 0x0000002f25257211 */ /* 0x000fe200078fdaff */
[----:B--2---:R-:W-:Y:S04]  /*99c0*/  STS [R93], R35 ;  /* 0x000000235d007388 */ /* 0x004fe80000000800 */
[----:B---3--:R-:W-:Y:S04]  /*99d0*/  STS [R92+0x80], R17 ;  /* 0x000080115c007388 */ /* 0x008fe80000000800 */
[----:B------:R-:W-:Y:S04]  /*99e0*/  STS [R91+0x100], R18 ;  /* 0x000100125b007388 */ /* 0x000fe80000000800 */
[----:B------:R-:W-:Y:S04]  /*99f0*/  STS [R90+0x180], R19 ;  /* 0x000180135a007388 */ /* 0x000fe80000000800 */
[----:B------:R-:W-:Y:S04]  /*9a00*/  STS [R89+0x200], R20 ;  /* 0x0002001459007388 */ /* 0x000fe80000000800 */
[----:B------:R-:W-:Y:S04]  /*9a10*/  STS [R88+0x280], R21 ;  /* 0x0002801558007388 */ /* 0x000fe80000000800 */
[----:B------:R-:W-:Y:S04]  /*9a20*/  STS [R77+0x300], R22 ;  /* 0x000300164d007388 */ /* 0x000fe80000000800 */
        /* <DEDUP_REMOVED lines=10> */
[----:B------:R-:W0:Y:S04]  /*9ad0*/  LDS R17, [R67+0x4] ;  /* 0x0000040043117984 */ /* 0x000e280000000800 */
[----:B------:R-:W2:Y:S04]  /*9ae0*/  LDS R18, [R67+0x8] ;  /* 0x0000080043127984 */ /* 0x000ea80000000800 */
[----:B------:R-:W3:Y:S04]  /*9af0*/  LDS R19, [R67+0xc] ;  /* 0x00000c0043137984 */ /* 0x000ee80000000800 */
[----:B------:R-:W4:Y:S04]  /*9b00*/  LDS R20, [R67+0x10] ;  /* 0x0000100043147984 */ /* 0x000f280000000800 */
[----:B------:R-:W-:Y:S04]  /*9b10*/  LDS R21, [R67+0x24] ;  /* 0x0000240043157984 */ /* 0x000fe80000000800 */
[----:B------:R-:W-:Y:S01]  /*9b20*/  LDS R22, [R67+0x28] ;  /* 0x0000280043167984 */ /* 0x000fe20000000800 */
[----:B0-----:R-:W-:-:S03]  /*9b30*/  FADD.FTZ R23, R17, UR4 ;  /* 0x0000000411177e21 */ /* 0x001fc60008010000 */
[----:B------:R-:W-:Y:S01]  /*9b40*/  LDS R17, [R67+0x14] ;  /* 0x0000140043117984 */ /* 0x000fe20000000800 */
[----:B--2---:R-:W-:-:S03]  /*9b50*/  FADD.FTZ R24, R18, UR4 ;  /* 0x0000000412187e21 */ /* 0x004fc60008010000 */
[----:B------:R-:W0:Y:S01]  /*9b60*/  LDS R18, [R67+0x18] ;  /* 0x0000180043127984 */ /* 0x000e220000000800 */
[----:B------:R-:W-:Y:S01]  /*9b70*/  FSETP.GTU.FTZ.AND P1, PT, R23, 20, PT ;  /* 0x41a000001700780b */ /* 0x000fe20003f3c000 */
[----:B---3--:R-:W-:Y:S02]  /*9b80*/  FADD.FTZ R25, R19, UR4 ;  /* 0x0000000413197e21 */ /* 0x008fe40008010000 */
[----:B------:R-:W2:Y:S01]  /*9b90*/  LDS R19, [R67+0x1c] ;  /* 0x00001c0043137984 */ /* 0x000ea20000000800 */
[----:B------:R-:W-:Y:S01]  /*9ba0*/  FSETP.GTU.FTZ.AND P6, PT, R24, 20, PT ;  /* 0x41a000001800780b */ /* 0x000fe20003fdc000 */
[----:B----4-:R-:W-:Y:S01]  /*9bb0*/  FADD.FTZ R26, R20, UR4 ;  /* 0x00000004141a7e21 */ /* 0x010fe20008010000 */
[----:B------:R-:W-:Y:S01]  /*9bc0*/  FSETP.GTU.FTZ.AND P5, PT, R25, 20, PT ;  /* 0x41a000001900780b */ /* 0x000fe20003fbc000 */
[----:B------:R-:W3:Y:S06]  /*9bd0*/  LDS R20, [R67+0x20] ;  /* 0x0000200043147984 */ /* 0x000eec0000000800 */
[----:B------:R-:W-:-:S06]  /*9be0*/  @!P1 FMUL.FTZ R23, R23, -1.4426950216293334961 ;  /* 0xbfb8aa3b17179820 */ /* 0x000fcc0000410000 */
[----:B------:R-:W4:Y:S01]  /*9bf0*/  @!P1 MUFU.EX2 R23, R23 ;  /* 0x0000001700179308 */ /* 0x000f220000000800 */
[----:B------:R-:W-:Y:S02]  /*9c00*/  @!P6 FMUL.FTZ R24, R24, -1.4426950216293334961 ;  /* 0xbfb8aa3b1818e820 */ /* 0x000fe40000410000 */
[----:B------:R-:W-:-:S05]  /*9c10*/  @!P5 FMUL.FTZ R25, R25, -1.4426950216293334961 ;  /* 0xbfb8aa3b1919d820 */ /* 0x000fca0000410000 */
[----:B------:R-:W1:Y:S08]  /*9c20*/  @!P6 MUFU.EX2 R24, R24 ;  /* 0x000000180018e308 */ /* 0x000e700000000800 */
[----:B------:R-:W3:Y:S01]  /*9c30*/  @!P5 MUFU.EX2 R25, R25 ;  /* 0x000000190019d308 */ /* 0x000ee20000000800 */
[----:B----4-:R-:W-:Y:S02]  /*9c40*/  @!P1 FADD.FTZ R23, R23, 1 ;  /* 0x3f80000017179421 */ /* 0x010fe40000010000 */
[----:B0-----:R-:W-:-:S02]  /*9c50*/  FADD.FTZ R18, R18, UR4 ;  /* 0x0000000412127e21 */ /* 0x001fc40008010000 */
[----:B--2---:R-:W-:-:S03]  /*9c60*/  FADD.FTZ R19, R19, UR4 ;  /* 0x0000000413137e21 */ /* 0x004fc60008010000 */
[----:B------:R-:W0:Y:S01]  /*9c70*/  @!P1 MUFU.RCP R23, R23 ;  /* 0x0000001700179308 */ /* 0x000e220000001000 */
[----:B------:R-:W-:Y:S01]  /*9c80*/  FSETP.GTU.FTZ.AND P3, PT, R18, 20, PT ;  /* 0x41a000001200780b */ /* 0x000fe20003f7c000 */
[----:B-1----:R-:W-:Y:S01]  /*9c90*/  @!P6 FADD.FTZ R24, R24, 1 ;  /* 0x3f8000001818e421 */ /* 0x002fe20000010000 */
[----:B------:R-:W-:Y:S01]  /*9ca0*/  FSETP.GTU.FTZ.AND P2, PT, R19, 20, PT ;  /* 0x41a000001300780b */ /* 0x000fe20003f5c000 */
[----:B---3--:R-:W-:-:S04]  /*9cb0*/  @!P5 FADD.FTZ R25, R25, 1 ;  /* 0x3f8000001919d421 */ /* 0x008fc80000010000 */
[----:B------:R-:W1:Y:S01]  /*9cc0*/  @!P6 MUFU.RCP R24, R24 ;  /* 0x000000180018e308 */ /* 0x000e620000001000 */
[----:B------:R-:W-:-:S05]  /*9cd0*/  FADD.FTZ R20, R20, UR4 ;  /* 0x0000000414147e21 */ /* 0x000fca0008010000 */
        /* <DEDUP_REMOVED lines=24> */
[----:B-1----:R-:W1:Y:S04]  /*9e60*/  LDS R18, [R67+0x2c] ;  /* 0x00002c0043127984 */ /* 0x002e680000000800 */
[----:B------:R2:W-:Y:S01]  /*9e70*/  @!P2 MUFU.RCP R41, R19 ;  /* 0x000000130029a308 */ /* 0x0005e20000001000 */
[----:B0-----:R-:W-:-:S07]  /*9e80*/  @!P1 FADD.FTZ R20, R20, 1 ;  /* 0x3f80000014149421 */ /* 0x001fce0000010000 */
[----:B------:R-:W0:Y:S01]  /*9e90*/  @!P6 MUFU.EX2 R21, R21 ;  /* 0x000000150015e308 */ /* 0x000e220000000800 */
[----:B--2---:R-:W2:Y:S07]  /*9ea0*/  LDS R19, [R67+0x30] ;  /* 0x0000300043137984 */ /* 0x004eae0000000800 */
[----:B------:R0:W3:Y:S08]  /*9eb0*/  @!P5 MUFU.EX2 R23, R22 ;  /* 0x000000160017d308 */ /* 0x0000f00000000800 */
[----:B------:R-:W4:Y:S01]  /*9ec0*/  @!P0 MUFU.EX2 R26, R26 ;  /* 0x0000001a001a8308 */ /* 0x000f220000000800 */
[----:B------:R-:W-:-:S02]  /*9ed0*/  @!P4 FMUL.FTZ R17, R17, -1.4426950216293334961 ;  /* 0xbfb8aa3b1111c820 */ /* 0x000fc40000410000 */
[----:B0-----:R-:W-:Y:S02]  /*9ee0*/  @!P6 FADD.FTZ R22, R21, 1 ;  /* 0x3f8000001516e421 */ /* 0x001fe40000010000 */
[----:B------:R-:W-:Y:S03]  /*9ef0*/  LDS R21, [R67+0x38] ;  /* 0x0000380043157984 */ /* 0x000fe60000000800 */
[----:B------:R0:W-:Y:S01]  /*9f00*/  @!P1 MUFU.RCP R43, R20 ;  /* 0x00000014002b9308 */ /* 0x0001e20000001000 */
[----:B---3--:R-:W-:Y:S01]  /*9f10*/  @!P5 FADD.FTZ R23, R23, 1 ;  /* 0x3f8000001717d421 */ /* 0x008fe20000010000 */
[----:B0-----:R-:W0:Y:S06]  /*9f20*/  LDS R20, [R67+0x34] ;  /* 0x0000340043147984 */ /* 0x001e2c0000000800 */
[----:B------:R-:W3:Y:S01]  /*9f30*/  @!P4 MUFU.EX2 R17, R17 ;  /* 0x000000110011c308 */ /* 0x000ee20000000800 */
[----:B----4-:R-:W-:-:S07]  /*9f40*/  @!P0 FADD.FTZ R26, R26, 1 ;  /* 0x3f8000001a1a8421 */ /* 0x010fce0000010000 */
[----:B------:R4:W-:Y:S08]  /*9f50*/  @!P6 MUFU.RCP R42, R22 ;  /* 0x00000016002ae308 */ /* 0x0009f00000001000 */
[----:B------:R1:W-:Y:S01]  /*9f60*/  @!P5 MUFU.RCP R45, R23 ;  /* 0x00000017002dd308 */ /* 0x0003e20000001000 */
[----:B----4-:R-:W4:Y:S04]  /*9f70*/  LDS R22, [R67+0x3c] ;  /* 0x00003c0043167984 */ /* 0x010f280000000800 */
[----:B-1----:R-:W1:Y:S03]  /*9f80*/  LDS R23, [R67] ;  /* 0x0000000043177984 */ /* 0x002e660000000800 */
[----:B------:R-:W0:Y:S01]  /*9f90*/  @!P0 MUFU.RCP R38, R26 ;  /* 0x0000001a00268308 */ /* 0x000e220000001000 */
[----:B------:R-:W-:Y:S01]  /*9fa0*/  BAR.SYNC.DEFER_BLOCKING 0x0 ;  /* 0x0000000000007b1d */ /* 0x000fe20000010000 */
[----:B---3--:R-:W-:-:S02]  /*9fb0*/  @!P4 FADD.FTZ R17, R17, 1 ;  /* 0x3f8000001111c421 */ /* 0x008fc40000010000 */
[----:B------:R-:W-:Y:S01]  /*9fc0*/  FADD.FTZ R18, R18, UR4 ;  /* 0x0000000412127e21 */ /* 0x000fe20008010000 */
[----:B------:R-:W-:-:S03]  /*9fd0*/  IADD3 R24, R47, 0x2, RZ ;  /* 0x000000022f187810 */ /* 0x000fc60007ffe0ff */
[----:B------:R3:W1:Y:S01]  /*9fe0*/  @!P4 MUFU.RCP R39, R17 ;  /* 0x000000110027c308 */ /* 0x0006620000001000 */
[----:B--2---:R-:W-:Y:S01]  /*9ff0*/  FADD.FTZ R19, R19, UR4 ;  /* 0x0000000413137e21 */ /* 0x004fe20008010000 */
[C---:B------:R-:W-:Y:S02]  /*a000*/  IADD3 R25, R47.reuse, 0x3, RZ ;  /* 0x000000032f197810 */ /* 0x040fe40007ffe0ff */
[----:B------:R-:W-:Y:S01]  /*a010*/  IADD3 R27, R47, 0x4, RZ ;  /* 0x000000042f1b7810 */ /* 0x000fe20007ffe0ff */
[----:B0-----:R-:W-:Y:S01]  /*a020*/  @!P0 FMUL.FTZ R127, R127, R38 ;  /* 0x000000267f7f8220 */ /* 0x001fe20000410000 */
[----:B------:R-:W-:Y:S01]  /*a030*/  FSETP.GTU.FTZ.AND P0, PT, R18, 20, PT ;  /* 0x41a000001200780b */ /* 0x000fe20003f1c000 */
[----:B------:R-:W-:Y:S01]  /*a040*/  @!P1 FMUL.FTZ R142, R142, R43 ;  /* 0x0000002b8e8e9220 */ /* 0x000fe20000410000 */
[----:B------:R-:W-:Y:S02]  /*a050*/  IADD3 R26, R47, 0x5, RZ ;  /* 0x000000052f1a7810 */ /* 0x000fe40007ffe0ff */
[----:B---3--:R-:W-:-:S02]  /*a060*/  LEA.HI.SX32 R17, R12, R47, 0x1b ;  /* 0x0000002f0c117211 */ /* 0x008fc400078fdaff */
[C---:B------:R-:W-:Y:S02]  /*a070*/  IADD3 R28, R47.reuse, 0x6, RZ ;  /* 0x000000062f1c7810 */ /* 0x040fe40007ffe0ff */
[-C--:B------:R-:W-:Y:S02]  /*a080*/  LEA.HI.SX32 R12, R24, R47.reuse, 0x1b ;  /* 0x0000002f180c7211 */ /* 0x080fe400078fdaff */
[----:B------:R-:W-:Y:S02]  /*a090*/  IADD3 R29, R47, 0x7, RZ ;  /* 0x000000072f1d7810 */ /* 0x000fe40007ffe0ff */
[----:B------:R-:W-:Y:S02]  /*a0a0*/  LEA.HI.SX32 R25, R25, R47, 0x1b ;  /* 0x0000002f19197211 */ /* 0x000fe400078fdaff */
[----:B------:R-:W-:Y:S01]  /*a0b0*/  FSETP.GTU.FTZ.AND P1, PT, R19, 20, PT ;  /* 0x41a000001300780b */ /* 0x000fe20003f3c000 */
[----:B------:R-:W-:Y:S01]  /*a0c0*/  STS [R67], R103 ;  /* 0x0000006743007388 */ /* 0x000fe20000000800 */
[----:B------:R-:W-:-:S02]  /*a0d0*/  IADD3 R31, R47, 0x8, RZ ;  /* 0x000000082f1f7810 */ /* 0x000fc40007ffe0ff */
[-C--:B------:R-:W-:Y:S01]  /*a0e0*/  LEA.HI.SX32 R24, R27, R47.reuse, 0x1b ;  /* 0x0000002f1b187211 */ /* 0x080fe200078fdaff */
[----:B------:R-:W-:Y:S01]  /*a0f0*/  STS [R17.X4+0x4], R102 ;  /* 0x0000046611007388 */ /* 0x000fe20000004800 */
[----:B------:R-:W-:Y:S02]  /*a100*/  IADD3 R30, R47, 0x9, RZ ;  /* 0x000000092f1e7810 */ /* 0x000fe40007ffe0ff */
[-C--:B------:R-:W-:Y:S01]  /*a110*/  LEA.HI.SX32 R27, R26, R47.reuse, 0x1b ;  /* 0x0000002f1a1b7211 */ /* 0x080fe200078fdaff */
[----:B------:R-:W-:Y:S01]  /*a120*/  STS [R12.X4+0x8], R101 ;  /* 0x000008650c007388 */ /* 0x000fe20000004800 */
[-C--:B------:R-:W-:Y:S02]  /*a130*/  LEA.HI.SX32 R26, R28, R47.reuse, 0x1b ;  /* 0x0000002f1c1a7211 */ /* 0x080fe400078fdaff */
[-C--:B------:R-:W-:Y:S01]  /*a140*/  LEA.HI.SX32 R29, R29, R47.reuse, 0x1b ;  /* 0x0000002f1d1d7211 */ /* 0x080fe200078fdaff */
[----:B------:R-:W-:Y:S01]  /*a150*/  STS [R25.X4+0xc], R100 ;  /* 0x00000c6419007388 */ /* 0x000fe20000004800 */
[----:B------:R-:W-:Y:S01]  /*a160*/  IADD3 R35, R47, 0xc, RZ ;  /* 0x0000000c2f237810 */ /* 0x000fe20007ffe0ff */
[----:B------:R-:W-:Y:S01]  /*a170*/  @!P6 FMUL.FTZ R143, R143, R42 ;  /* 0x0000002a8f8fe220 */ /* 0x000fe20000410000 */
[-C--:B------:R-:W-:Y:S01]  /*a180*/  LEA.HI.SX32 R31, R31, R47.reuse, 0x1b ;  /* 0x0000002f1f1f7211 */ /* 0x080fe200078fdaff */
[----:B------:R-:W-:Y:S01]  /*a190*/  STS [R24.X4+0x10], R99 ;  /* 0x0000106318007388 */ /* 0x000fe20000004800 */
[-C--:B------:R-:W-:Y:S01]  /*a1a0*/  LEA.HI.SX32 R28, R30, R47.reuse, 0x1b ;  /* 0x0000002f1e1c7211 */ /* 0x080fe200078fdaff */
[----:B------:R-:W-:Y:S01]  /*a1b0*/  FADD.FTZ R38, R20, UR4 ;  /* 0x0000000414267e21 */ /* 0x000fe20008010000 */
[----:B------:R-:W-:Y:S01]  /*a1c0*/  ISETP.NE.AND P6, PT, R95, RZ, PT ;  /* 0x000000ff5f00720c */ /* 0x000fe20003fc5270 */
[----:B------:R-:W-:Y:S01]  /*a1d0*/  STS [R27.X4+0x14], R98 ;  /* 0x000014621b007388 */ /* 0x000fe20000004800 */
[----:B------:R-:W-:Y:S01]  /*a1e0*/  LEA.HI.SX32 R30, R32, R47, 0x1b ;  /* 0x0000002f201e7211 */ /* 0x000fe200078fdaff */
[----:B-1----:R-:W-:Y:S01]  /*a1f0*/  @!P4 FMUL.FTZ R132, R132, R39 ;  /* 0x000000278484c220 */ /* 0x002fe20000410000 */
[-C--:B------:R-:W-:Y:S01]  /*a200*/  LEA.HI.SX32 R35, R35, R47.reuse, 0x1b ;  /* 0x0000002f23237211 */ /* 0x080fe200078fdaff */
[----:B------:R-:W-:Y:S01]  /*a210*/  STS [R26.X4+0x18], R97 ;  /* 0x000018611a007388 */ /* 0x000fe20000004800 */
[----:B------:R-:W-:Y:S01]  /*a220*/  @!P0 FMUL.FTZ R20, R18, -1.4426950216293334961 ;  /* 0xbfb8aa3b12148820 */ /* 0x000fe20000410000 */
[----:B------:R-:W-:-:S02]  /*a230*/  LEA.HI.SX32 R32, R34, R47, 0x1b ;  /* 0x0000002f22207211 */ /* 0x000fc400078fdaff */
[----:B------:R-:W-:Y:S01]  /*a240*/  STS [R29.X4+0x1c], R96 ;  /* 0x00001c601d007388 */ /* 0x000fe20000004800 */
[----:B------:R-:W-:Y:S02]  /*a250*/  SHF.R.S32.HI R39, RZ, 0x1f, R78 ;  /* 0x0000001fff277819 */ /* 0x000fe4000001144e */
[----:B------:R-:W-:Y:S01]  /*a260*/  IADD3 R18, P4, R78, UR38, RZ ;  /* 0x000000264e127c10 */ /* 0x000fe2000ff9e0ff */
[----:B------:R-:W-:Y:S01]  /*a270*/  STS [R31.X4+0x20], R87 ;  /* 0x000020571f007388 */ /* 0x000fe20000004800 */
[----:B------:R-:W-:Y:S01]  /*a280*/  LEA.HI.SX32 R34, R36, R47, 0x1b ;  /* 0x0000002f24227211 */ /* 0x000fe200078fdaff */
[----:B------:R-:W-:Y:S02]  /*a290*/  @!P1 FMUL.FTZ R36, R19, -1.4426950216293334961 ;  /* 0xbfb8aa3b13249820 */ /* 0x000fe40000410000 */
[----:B------:R-:W-:Y:S01]  /*a2a0*/  STS [R28.X4+0x24], R86 ;  /* 0x000024561c007388 */ /* 0x000fe20000004800 */
[----:B------:R-:W-:-:S03]  /*a2b0*/  LEA.HI.X.SX32 R19, R46, R39, 0x1, P4 ;  /* 0x000000272e137211 */ /* 0x000fc600020f0eff */
[----:B------:R-:W-:Y:S01]  /*a2c0*/  STS [R33.X4+0x28], R85 ;  /* 0x0000285521007388 */ /* 0x000fe20000004800 */
[----:B------:R-:W-:-:S03]  /*a2d0*/  MOV R46, UR42 ;  /* 0x0000002a002e7c02 */ /* 0x000fc60008000f00 */
[----:B------:R-:W-:Y:S04]  /*a2e0*/  STS [R30.X4+0x2c], R84 ;  /* 0x00002c541e007388 */ /* 0x000fe80000004800 */
[----:B-----5:R-:W-:Y:S01]  /*a2f0*/  STS [R35.X4+0x30], R83 ;  /* 0x0000305323007388 */ /* 0x020fe20000004800 */
[----:B------:R-:W-:-:S03]  /*a300*/  @!P2 FMUL.FTZ R134, R134, R41 ;  /* 0x000000298686a220 */ /* 0x000fc60000410000 */
[----:B------:R-:W-:Y:S01]  /*a310*/  STS [R32.X4+0x34], R82 ;  /* 0x0000345220007388 */ /* 0x000fe20000004800 */
[----:B------:R-:W-:-:S03]  /*a320*/  @!P5 FMUL.FTZ R144, R144, R45 ;  /* 0x0000002d9090d220 */ /* 0x000fc60000410000 */
        /* <DEDUP_REMOVED lines=20> */
[----:B------:R-:W-:Y:S01]  /*a470*/  BAR.SYNC.DEFER_BLOCKING 0x0 ;  /* 0x0000000000007b1d */ /* 0x000fe20000010000 */
[----:B------:R-:W-:-:S02]  /*a480*/  @!P3 FMUL.FTZ R133, R133, R40 ;  /* 0x000000288585b220 */ /* 0x000fc40000410000 */
[----:B------:R-:W-:Y:S01]  /*a490*/  FADD.FTZ R40, R21, UR4 ;  /* 0x0000000415287e21 */ /* 0x000fe20008010000 */
[----:B------:R-:W-:-:S04]  /*a4a0*/  FSETP.GTU.FTZ.AND P2, PT, R38, 20, PT ;  /* 0x41a000002600780b */ /* 0x000fc80003f5c000 */
[----:B------:R-:W-:Y:S01]  /*a4b0*/  FSETP.GTU.FTZ.AND P3, PT, R40, 20, PT ;  /* 0x41a000002800780b */ /* 0x000fe20003f7c000 */
[----:B------:R0:W1:Y:S01]  /*a4c0*/  @!P0 MUFU.EX2 R21, R20 ;  /* 0x0000001400158308 */ /* 0x0000620000000800 */
[----:B------:R-:W2:Y:S01]  /*a4d0*/  LDS R87, [0x2100] ;  /* 0x00210000ff577984 */ /* 0x000ea20000000800 */
[----:B----4-:R-:W-:-:S06]  /*a4e0*/  FADD.FTZ R44, R22, UR4 ;  /* 0x00000004162c7e21 */ /* 0x010fcc0008010000 */
[----:B0-----:R-:W-:-:S04]  /*a4f0*/  @!P2 FMUL.FTZ R20, R38, -1.4426950216293334961 ;  /* 0xbfb8aa3b2614a820 */ /* 0x001fc80000410000 */
[----:B------:R-:W-:Y:S01]  /*a500*/  @!P3 FMUL.FTZ R38, R40, -1.4426950216293334961 ;  /* 0xbfb8aa3b2826b820 */ /* 0x000fe20000410000 */
[----:B------:R-:W-:Y:S01]  /*a510*/  FSETP.GTU.FTZ.AND P4, PT, R44, 20, PT ;  /* 0x41a000002c00780b */ /* 0x000fe20003f9c000 */
[----:B------:R-:W-:Y:S01]  /*a520*/  FADD.FTZ R42, R23, UR4 ;  /* 0x00000004172a7e21 */ /* 0x000fe20008010000 */
[----:B------:R-:W0:Y:S04]  /*a530*/  @!P1 MUFU.EX2 R22, R36 ;  /* 0x0000002400169308 */ /* 0x000e280000000800 */
[----:B------:R-:W-:-:S04]  /*a540*/  FSETP.GTU.FTZ.AND P5, PT, R42, 20, PT ;  /* 0x41a000002a00780b */ /* 0x000fc80003fbc000 */
[----:B------:R3:W4:Y:S08]  /*a550*/  @!P2 MUFU.EX2 R23, R20 ;  /* 0x000000140017a308 */ /* 0x0007300000000800 */
[----:B------:R-:W5:Y:S01]  /*a560*/  @!P3 MUFU.EX2 R38, R38 ;  /* 0x000000260026b308 */ /* 0x000f620000000800 */
[----:B------:R-:W-:Y:S02]  /*a570*/  @!P4 FMUL.FTZ R40, R44, -1.4426950216293334961 ;  /* 0xbfb8aa3b2c28c820 */ /* 0x000fe40000410000 */
[----:B---3--:R-:W-:-:S02]  /*a580*/  @!P5 FMUL.FTZ R20, R42, -1.4426950216293334961 ;  /* 0xbfb8aa3b2a14d820 */ /* 0x008fc40000410000 */
[----:B-1----:R-:W-:Y:S02]  /*a590*/  @!P0 FADD.FTZ R21, R21, 1 ;  /* 0x3f80000015158421 */ /* 0x002fe40000010000 */
[----:B0-----:R-:W-:Y:S01]  /*a5a0*/  @!P1 FADD.FTZ R22, R22, 1 ;  /* 0x3f80000016169421 */ /* 0x001fe20000010000 */
[----:B------:R-:W0:Y:S01]  /*a5b0*/  @!P4 MUFU.EX2 R40, R40 ;  /* 0x000000280028c308 */ /* 0x000e220000000800 */
[----:B----4-:R-:W-:Y:S01]  /*a5c0*/  @!P2 FADD.FTZ R23, R23, 1 ;  /* 0x3f8000001717a421 */ /* 0x010fe20000010000 */
[----:B------:R-:W-:Y:S01]  /*a5d0*/  UIMAD UR7, UR13, UR8, URZ ;  /* 0x000000080d0772a4 */ /* 0x000fe2000f8e023f */
[----:B-----5:R-:W-:Y:S01]  /*a5e0*/  @!P3 FADD.FTZ R38, R38, 1 ;  /* 0x3f8000002626b421 */ /* 0x020fe20000010000 */
[----:B--2---:R-:W-:-:S04]  /*a5f0*/  ISETP.GE.AND P6, PT, R78, R87, PT ;  /* 0x000000574e00720c */ /* 0x004fc80003fc6270 */
[----:B------:R1:W2:Y:S01]  /*a600*/  @!P5 MUFU.EX2 R36, R20 ;  /* 0x000000140024d308 */ /* 0x0002a20000000800 */
[----:B------:R-:W-:Y:S02]  /*a610*/  UIMAD UR38, UR13, UR36, URZ ;  /* 0x000000240d2672a4 */ /* 0x000fe4000f8e023f */
[----:B------:R-:W-:-:S05]  /*a620*/  UIMAD.WIDE.U32 UR34, UR14, UR8, URZ ;  /* 0x000000080e2272a5 */ /* 0x000fca000f8e003f */
[----:B------:R1:W3:Y:S01]  /*a630*/  @!P0 MUFU.RCP R42, R21 ;  /* 0x00000015002a8308 */ /* 0x0002e20000001000 */
[----:B------:R-:W-:-:S07]  /*a640*/  UIMAD UR7, UR14, UR9, UR7 ;  /* 0x000000090e0772a4 */ /* 0x000fce000f8e0207 */
[----:B------:R1:W4:Y:S08]  /*a650*/  @!P1 MUFU.RCP R97, R22 ;  /* 0x0000001600619308 */ /* 0x0003300000001000 */
[----:B------:R1:W1:Y:S08]  /*a660*/  @!P2 MUFU.RCP R44, R23 ;  /* 0x00000017002ca308 */ /* 0x0002700000001000 */
[----:B------:R1:W1:Y:S01]  /*a670*/  @!P3 MUFU.RCP R99, R38 ;  /* 0x000000260063b308 */ /* 0x0002620000001000 */
        /* <DEDUP_REMOVED lines=18> */
.L_x_1127:
[----:B--234-:R-:W-:Y:S05]  /*a7a0*/  BSYNC B0 ;  /* 0x0000000000007941 */ /* 0x01cfea0003800000 */
.L_x_1126:
[----:B-1----:R-:W2:Y:S01]  /*a7b0*/  LDL.LU R38, [R1+0x4c] ;  /* 0x00004c0001267983 */ /* 0x002ea20000300800 */
[----:B------:R-:W-:Y:S01]  /*a7c0*/  ULDC.64 UR36, c[0x0][0x2e0] ;  /* 0x0000b80000247ab9 */ /* 0x000fe20000000a00 */
[----:B------:R-:W-:Y:S01]  /*a7d0*/  @!P0 FMUL.FTZ R145, R145, R42 ;  /* 0x0000002a91918220 */ /* 0x000fe20000410000 */
[----:B------:R-:W-:Y:S01]  /*a7e0*/  UMOV UR35, UR38 ;  /* 0x0000002600237c82 */ /* 0x000fe20008000000 */
[----:B------:R-:W-:Y:S01]  /*a7f0*/  @!P5 FADD.FTZ R36, R36, 1 ;  /* 0x3f8000002424d421 */ /* 0x000fe20000010000 */
[----:B------:R-:W-:Y:S01]  /*a800*/  UIMAD UR42, UR15, UR36, URZ ;  /* 0x000000240f2a72a4 */ /* 0x000fe2000f8e023f */
[----:B------:R-:W-:Y:S01]  /*a810*/  LEA R20, P0, R78, c[0x0][0x330], 0x2 ;  /* 0x0000cc004e147a11 */ /* 0x000fe200078010ff */
[----:B------:R-:W-:Y:S01]  /*a820*/  UIMAD UR7, UR6, -0x800, UR12 ;  /* 0xfffff800060778a4 */ /* 0x000fe2000f8e020c */
        /* <DEDUP_REMOVED lines=8> */
[----:B------:R-:W-:Y:S01]  /*a8b0*/  ISETP.GE.AND P2, PT, R16, R87, PT ;  /* 0x000000571000720c */ /* 0x000fe20003f46270 */
[----:B------:R-:W-:Y:S01]  /*a8c0*/  @!P3 FMUL.FTZ R148, R148, R99 ;  /* 0x000000639494b220 */ /* 0x000fe20000410000 */
[-C--:B------:R-:W-:Y:S01]  /*a8d0*/  ISETP.GE.AND P0, PT, R0, R87.reuse, PT ;  /* 0x000000570000720c */ /* 0x080fe20003f06270 */
[----:B------:R-:W-:Y:S01]  /*a8e0*/  UIADD3.X UR34, UR37, UR42, UR35, UP0, !UPT ;  /* 0x0000002a25227290 */ /* 0x000fe200087fe423 */
[----:B0-----:R-:W-:Y:S01]  /*a8f0*/  MOV R22, UR36 ;  /* 0x0000002400167c02 */ /* 0x001fe20008000f00 */
[----:B------:R-:W0:Y:S01]  /*a900*/  @!P5 MUFU.RCP R36, R36 ;  /* 0x000000240024d308 */ /* 0x000e220000001000 */
[-C--:B------:R-:W-:Y:S01]  /*a910*/  ISETP.GE.AND P3, PT, R6, R87.reuse, PT ;  /* 0x000000570600720c */ /* 0x080fe20003f66270 */
[----:B------:R-:W-:Y:S01]  /*a920*/  UIADD3 UR36, UR9, UR39, URZ ;  /* 0x0000002709247290 */ /* 0x000fe2000fffe03f */
[----:B------:R-:W-:Y:S01]  /*a930*/  LEA R20, P1, R22, R20, 0x2 ;  /* 0x0000001416147211 */ /* 0x000fe200078210ff */
[----:B------:R-:W-:Y:S01]  /*a940*/  IMAD.U32 R23, RZ, RZ, UR34 ;  /* 0x00000022ff177e24 */ /* 0x000fe2000f8e00ff */
[----:B------:R-:W-:Y:S01]  /*a950*/  ISETP.NE.AND P6, PT, R95, RZ, PT ;  /* 0x000000ff5f00720c */ /* 0x000fe20003fc5270 */
[----:B------:R-:W-:Y:S01]  /*a960*/  BSSY B0, `(.L_x_1128) ;  /* 0x0000065000007945 */ /* 0x000fe20003800000 */
[----:B-1----:R-:W-:Y:S01]  /*a970*/  @!P4 FMUL.FTZ R149, R149, R40 ;  /* 0x000000289595c220 */ /* 0x002fe20000410000 */
[----:B------:R-:W-:-:S02]  /*a980*/  ISETP.GE.AND P4, PT, R5, R87, PT ;  /* 0x000000570500720c */ /* 0x000fc40003f86270 */
[----:B------:R-:W-:Y:S02]  /*a990*/  LEA.HI.X R21, R22, R21, R23, 0x2, P1 ;  /* 0x0000001516157211 */ /* 0x000fe400008f1417 */
[----:B------:R-:W-:-:S03]  /*a9a0*/  ISETP.GE.AND P1, PT, R2, R87, PT ;  /* 0x000000570200720c */ /* 0x000fc60003f26270 */
[----:B------:R-:W-:Y:S01]  /*a9b0*/  @!P2 STG.E [R20.64+-0x1f00], R45 ;  /* 0xffe1002d1400a986 */ /* 0x000fe2000c10191c */
[----:B0-----:R-:W-:Y:S01]  /*a9c0*/  @!P5 FMUL.FTZ R121, R121, R36 ;  /* 0x000000247979d220 */ /* 0x001fe20000410000 */
[-C--:B------:R-:W-:Y:S02]  /*a9d0*/  ISETP.GE.AND P2, PT, R3, R87.reuse, PT ;  /* 0x000000570300720c */ /* 0x080fe40003f46270 */
[----:B------:R-:W-:Y:S01]  /*a9e0*/  @!P0 STG.E [R20.64+-0x1e80], R47 ;  /* 0xffe1802f14008986 */ /* 0x000fe2000c10191c */
[-C--:B------:R-:W-:Y:S02]  /*a9f0*/  ISETP.GE.AND P5, PT, R4, R87.reuse, PT ;  /* 0x000000570400720c */ /* 0x080fe40003fa6270 */
        /* <DEDUP_REMOVED lines=22> */
[----:B------:R-:W-:Y:S04]  /*ab60*/  STS [R67], R121 ;  /* 0x0000007943007388 */ /* 0x000fe80000000800 */
[----:B------:R-:W-:Y:S04]  /*ab70*/  STS [R17.X4+0x4], R124 ;  /* 0x0000047c11007388 */ /* 0x000fe80000004800 */
[----:B------:R0:W-:Y:S04]  /*ab80*/  STS [R12.X4+0x8], R125 ;  /* 0x0000087d0c007388 */ /* 0x0001e80000004800 */
[----:B------:R-:W-:Y:S04]  /*ab90*/  STS [R25.X4+0xc], R126 ;  /* 0x00000c7e19007388 */ /* 0x000fe80000004800 */
[----:B------:R-:W-:Y:S01]  /*aba0*/  STS [R24.X4+0x10], R127 ;  /* 0x0000107f18007388 */ /* 0x000fe20000004800 */
[----:B0-----:R-:W-:-:S03]  /*abb0*/  IADD3 R12, P1, R78, -0x7e0, RZ ;  /* 0xfffff8204e0c7810 */ /* 0x001fc60007f3e0ff */
[----:B------:R-:W-:Y:S01]  /*abc0*/  STS [R27.X4+0x14], R132 ;  /* 0x000014841b007388 */ /* 0x000fe20000004800 */
[----:B------:R-:W-:-:S03]  /*abd0*/  IADD3.X R39, R39, -0x1, RZ, P1, !PT ;  /* 0xffffffff27277810 */ /* 0x000fc60000ffe4ff */
        /* <DEDUP_REMOVED lines=29> */
[----:B------:R-:W0:Y:S01]  /*adb0*/  LDS R43, [0x2100] ;  /* 0x00210000ff2b7984 */ /* 0x000e220000000800 */
[----:B--2---:R-:W-:-:S04]  /*adc0*/  FADD.FTZ R23, R121, R38 ;  /* 0x0000002679177221 */ /* 0x004fc80000010000 */
[----:B------:R-:W-:-:S04]  /*add0*/  FADD.FTZ R22, R23, R124 ;  /* 0x0000007c17167221 */ /* 0x000fc80000010000 */
[----:B------:R-:W-:-:S04]  /*ade0*/  FADD.FTZ R23, R22, R125 ;  /* 0x0000007d16177221 */ /* 0x000fc80000010000 */
[----:B------:R-:W-:-:S04]  /*adf0*/  FADD.FTZ R22, R23, R126 ;  /* 0x0000007e17167221 */ /* 0x000fc80000010000 */
[----:B------:R-:W-:Y:S01]  /*ae00*/  FADD.FTZ R23, R22, R127 ;  /* 0x0000007f16177221 */ /* 0x000fe20000010000 */
[----:B0-----:R-:W-:-:S03]  /*ae10*/  ISETP.GE.AND P0, PT, R78, R43, PT ;  /* 0x0000002b4e00720c */ /* 0x001fc60003f06270 */
[----:B------:R-:W-:-:S04]  /*ae20*/  FADD.FTZ R132, R23, R132 ;  /* 0x0000008417847221 */ /* 0x000fc80000010000 */
        /* <DEDUP_REMOVED lines=11> */
[----:B------:R-:W-:Y:S05]  /*aee0*/  @P0 BRA `(.L_x_1129) ;  /* 0x000000c000000947 */ /* 0x000fea0003800000 */
[----:B0-----:R-:W-:Y:S01]  /*aef0*/  MOV R17, UR14 ;  /* 0x0000000e00117c02 */ /* 0x001fe20008000f00 */
        /* <DEDUP_REMOVED lines=11> */
.L_x_1129:
[----:B------:R-:W-:Y:S05]  /*afb0*/  BSYNC B0 ;  /* 0x0000000000007941 */ /* 0x000fea0003800000 */
.L_x_1128:
[----:B------:R-:W-:Y:S01]  /*afc0*/  ULDC.64 UR34, c[0x0][0x300] ;  /* 0x0000c00000227ab9 */ /* 0x000fe20000000a00 */
[----:B0-----:R-:W-:Y:S01]  /*afd0*/  LEA R17, P0, R12, c[0x0][0x340], 0x2 ;  /* 0x0000d0000c117a11 */ /* 0x001fe200078010ff */
        /* <DEDUP_REMOVED lines=13> */
[----:B------:R-:W-:Y:S01]  /*b0b0*/  MOV R18, UR7 ;  /* 0x0000000700127c02 */ /* 0x000fe20008000f00 */
[----:B------:R-:W-:Y:S01]  /*b0c0*/  UISETP.GT.AND UP0, UPT, UR27, 0x1, UPT ;  /* 0x000000011b00788c */ /* 0x000fe2000bf04270 */
[----:B------:R-:W-:Y:S01]  /*b0d0*/  ISETP.GE.AND P2, PT, R5, R43, PT ;  /* 0x0000002b0500720c */ /* 0x000fe20003f46270 */
[----:B------:R-:W-:Y:S01]  /*b0e0*/  UIADD3 UR25, UP2, UR25, -0x2000, URZ ;  /* 0xffffe00019197890 */ /* 0x000fe2000ff5e03f */
[----:B------:R-:W-:Y:S01]  /*b0f0*/  LEA R16, P0, R18, R17, 0x2 ;  /* 0x0000001112107211 */ /* 0x000fe200078010ff */
[----:B------:R-:W-:Y:S01]  /*b100*/  UIADD3 UR19, UP3, UR19, -0x2000, URZ ;  /* 0xffffe00013137890 */ /* 0x000fe2000ff7e03f */
[----:B------:R-:W-:Y:S01]  /*b110*/  MOV R15, UR8 ;  /* 0x00000008000f7c02 */ /* 0x000fe20008000f00 */
[----:B------:R-:W-:-:S02]  /*b120*/  UIADD3 UR17, UP4, UR17, -0x2000, URZ ;  /* 0xffffe00011117890 */ /* 0x000fc4000ff9e03f */
[----:B------:R-:W-:Y:S01]  /*b130*/  UIADD3 UR21, UP5, UR21, -0x2000, URZ ;  /* 0xffffe00015157890 */ /* 0x000fe2000ffbe03f */
[----:B------:R-:W-:Y:S01]  /*b140*/  LEA.HI.X R17, R18, R12, R15, 0x2, P0 ;  /* 0x0000000c12117211 */ /* 0x000fe200000f140f */
[----:B------:R-:W-:Y:S01]  /*b150*/  UIADD3 UR6, UR6, 0x1, URZ ;  /* 0x0000000106067890 */ /* 0x000fe2000fffe03f */
        /* <DEDUP_REMOVED lines=32> */
.L_x_1044:
        /* <DEDUP_REMOVED lines=34> */
[----:B------:R1:W-:Y:S02]  /*b580*/  RED.E.ADD.F32.FTZ.RN.STRONG.GPU [R2.64], R4 ;  /* 0x000000040200798e */ /* 0x0003e4000c10e79c */
.L_x_1132:
[----:B-1----:R-:W-:Y:S05]  /*b590*/  BSYNC B0 ;  /* 0x0000000000007941 */ /* 0x002fea0003800000 */
.L_x_1131:
        /* <DEDUP_REMOVED lines=34> */
.L_x_1134:
[----:B------:R-:W3:Y:S02]  /*b7c0*/  S2R R7, SR_TID.X ;  /* 0x0000000000077919 */ /* 0x000ee40000002100 */
.L_x_1135:
[----:B-1----:R-:W-:Y:S05]  /*b7d0*/  BSYNC B0 ;  /* 0x0000000000007941 */ /* 0x002fea0003800000 */
.L_x_1133:
[----:B---3--:R-:W-:-:S13]  /*b7e0*/  ISETP.GE.AND P0, PT, R7, c[0x0][0x16c], PT ;  /* 0x00005b0007007a0c */ /* 0x008fda0003f06270 */
[----:B------:R-:W-:Y:S05]  /*b7f0*/  @P0 EXIT ;  /* 0x000000000000094d */ /* 0x000fea0003800000 */
[----:B------:R-:W-:Y:S02]  /*b800*/  ULDC.64 UR6, c[0x0][0x288] ;  /* 0x0000a20000067ab9 */ /* 0x000fe40000000a00 */
[----:B------:R-:W-:Y:S02]  /*b810*/  UIMAD UR15, UR15, UR6, URZ ;  /* 0x000000060f0f72a4 */ /* 0x000fe4000f8e023f */
[----:B0-2---:R-:W-:Y:S02]  /*b820*/  UIMAD.WIDE.U32 UR4, UR16, UR6, URZ ;  /* 0x00000006100472a5 */ /* 0x005fe4000f8e003f */
[----:B------:R-:W-:-:S04]  /*b830*/  UIMAD UR6, UR16, UR7, UR15 ;  /* 0x00000007100672a4 */ /* 0x000fc8000f8e020f */
[----:B------:R-:W-:Y:S02]  /*b840*/  UIADD3 UR6, UR5, UR6, URZ ;  /* 0x0000000605067290 */ /* 0x000fe4000fffe03f */
.L_x_1136:
        /* <DEDUP_REMOVED lines=18> */
.L_x_1082:
[----:B------:R-:W-:Y:S01]  /*b970*/  HFMA2.MMA R84, -RZ, RZ, 0, 5.9604644775390625e-08 ;  /* 0x00000001ff547435 */ /* 0x000fe200000001ff */
[----:B------:R-:W-:Y:S01]  /*b980*/  MOV R83, R135 ;  /* 0x0000008700537202 */ /* 0x000fe20000000f00 */
[----:B------:R-:W-:Y:S01]  /*b990*/  IMAD.MOV.U32 R138, RZ, RZ, -0x1 ;  /* 0xffffffffff8a7424 */ /* 0x000fe200078e00ff */
[----:B------:R-:W-:-:S02]  /*b9a0*/  MOV R139, RZ ;  /* 0x000000ff008b7202 */ /* 0x000fc40000000f00 */
[----:B------:R-:W-:Y:S02]  /*b9b0*/  MOV R82, 0xb9d0 ;  /* 0x0000b9d000527802 */ /* 0x000fe40000000f00 */
[----:B---3-5:R-:W-:Y:S05]  /*b9c0*/  CALL.REL.NOINC `($__internal_44_$__cuda_sm70_shflsync_up) ;  /* 0x00000d9000007944 */ /* 0x028fea0003c00000 */
[----:B-1----:R-:W-:Y:S01]  /*b9d0*/  MOV R136, R84 ;  /* 0x0000005400887202 */ /* 0x002fe20000000f00 */
[----:B------:R-:W-:Y:S05]  /*b9e0*/  BRA `(.L_x_1137) ;  /* 0xffffaa2000007947 */ /* 0x000fea000383ffff */
.L_x_1083:
[----:B------:R-:W-:Y:S01]  /*b9f0*/  HFMA2.MMA R84, -RZ, RZ, 0, 5.9604644775390625e-08 ;  /* 0x00000001ff547435 */ /* 0x000fe200000001ff */
[----:B------:R-:W-:Y:S02]  /*ba00*/  MOV R83, R85 ;  /* 0x0000005500537202 */ /* 0x000fe40000000f00 */
[----:B------:R-:W-:Y:S02]  /*ba10*/  MOV R139, RZ ;  /* 0x000000ff008b7202 */ /* 0x000fe40000000f00 */
[----:B------:R-:W-:Y:S02]  /*ba20*/  MOV R138, 0xffffffff ;  /* 0xffffffff008a7802 */ /* 0x000fe40000000f00 */
[----:B------:R-:W-:Y:S02]  /*ba30*/  MOV R82, 0xba50 ;  /* 0x0000ba5000527802 */ /* 0x000fe40000000f00 */
[----:B01-3-5:R-:W-:Y:S05]  /*ba40*/  CALL.REL.NOINC `($__internal_44_$__cuda_sm70_shflsync_up) ;  /* 0x00000d1000007944 */ /* 0x02bfea0003c00000 */
[----:B------:R-:W0:Y:S01]  /*ba50*/  S2R R83, SR_LANEID ;  /* 0x0000000000537919 */ /* 0x000e220000000000 */
[C---:B------:R-:W-:Y:S01]  /*ba60*/  FMUL.FTZ R136, R135.reuse, R136 ;  /* 0x0000008887887220 */ /* 0x040fe20000410000 */
[----:B------:R-:W-:Y:S01]  /*ba70*/  HFMA2.MMA R139, -RZ, RZ, 0, 0 ;  /* 0x00000000ff8b7435 */ /* 0x000fe200000001ff */
[----:B-1----:R-:W-:Y:S01]  /*ba80*/  FFMA.FTZ R82, R135, R84, R85 ;  /* 0x0000005487527223 */ /* 0x002fe20000010055 */
[----:B------:R-:W-:Y:S01]  /*ba90*/  MOV R138, 0xffffffff ;  /* 0xffffffff008a7802 */ /* 0x000fe20000000f00 */
[----:B------:R-:W-:Y:S01]  /*baa0*/  IMAD.MOV.U32 R84, RZ, RZ, 0x2 ;  /* 0x00000002ff547424 */ /* 0x000fe200078e00ff */
[----:B0-----:R-:W-:-:S04]  /*bab0*/  ISETP.GE.AND P0, PT, R83, 0x1, PT ;  /* 0x000000015300780c */ /* 0x001fc80003f06270 */
[----:B------:R-:W-:Y:S02]  /*bac0*/  FSEL R135, R135, R136, !P0 ;  /* 0x0000008887877208 */ /* 0x000fe40004000000 */
[----:B------:R-:W-:Y:S02]  /*bad0*/  FSEL R85, R85, R82, !P0 ;  /* 0x0000005255557208 */ /* 0x000fe40004000000 */
[----:B------:R-:W-:Y:S02]  /*bae0*/  MOV R83, R135 ;  /* 0x0000008700537202 */ /* 0x000fe40000000f00 */
[----:B------:R-:W-:Y:S02]  /*baf0*/  MOV R82, 0xbb10 ;  /* 0x0000bb1000527802 */ /* 0x000fe40000000f00 */
[----:B------:R-:W-:Y:S05]  /*bb00*/  CALL.REL.NOINC `($__internal_44_$__cuda_sm70_shflsync_up) ;  /* 0x00000c5000007944 */ /* 0x000fea0003c00000 */
[----:B------:R-:W-:Y:S01]  /*bb10*/  HFMA2.MMA R139, -RZ, RZ, 0, 0 ;  /* 0x00000000ff8b7435 */ /* 0x000fe200000001ff */
[----:B-1----:R-:W-:Y:S01]  /*bb20*/  MOV R136, R84 ;  /* 0x0000005400887202 */ /* 0x002fe20000000f00 */
[----:B------:R-:W-:Y:S01]  /*bb30*/  IMAD.MOV.U32 R84, RZ, RZ, 0x2 ;  /* 0x00000002ff547424 */ /* 0x000fe200078e00ff */
[----:B------:R-:W-:Y:S02]  /*bb40*/  MOV R83, R85 ;  /* 0x0000005500537202 */ /* 0x000fe40000000f00 */
[----:B------:R-:W-:-:S02]  /*bb50*/  MOV R138, 0xffffffff ;  /* 0xffffffff008a7802 */ /* 0x000fc40000000f00 */
[----:B------:R-:W-:Y:S02]  /*bb60*/  MOV R82, 0xbb80 ;  /* 0x0000bb8000527802 */ /* 0x000fe40000000f00 */
[----:B------:R-:W-:Y:S05]  /*bb70*/  CALL.REL.NOINC `($__internal_44_$__cuda_sm70_shflsync_up) ;  /* 0x00000be000007944 */ /* 0x000fea0003c00000 */
        /* <DEDUP_REMOVED lines=9> */
[----:B------:R-:W-:Y:S05]  /*bc10*/  CALL.REL.NOINC `($__internal_44_$__cuda_sm70_shflsync_up) ;  /* 0x00000b4000007944 */ /* 0x000fea0003c00000 */
[----:B-1----:R-:W-:Y:S01]  /*bc20*/  MOV R136, R84 ;  /* 0x0000005400887202 */ /* 0x002fe20000000f00 */
[----:B------:R-:W-:Y:S01]  /*bc30*/  HFMA2.MMA R84, -RZ, RZ, 0, 2.384185791015625e-07 ;  /* 0x00000004ff547435 */ /* 0x000fe200000001ff */
[----:B------:R-:W-:Y:S02]  /*bc40*/  MOV R83, R85 ;  /* 0x0000005500537202 */ /* 0x000fe40000000f00 */
[----:B------:R-:W-:Y:S02]  /*bc50*/  MOV R139, RZ ;  /* 0x000000ff008b7202 */ /* 0x000fe40000000f00 */
[----:B------:R-:W-:Y:S02]  /*bc60*/  MOV R138, 0xffffffff ;  /* 0xffffffff008a7802 */ /* 0x000fe40000000f00 */
[----:B------:R-:W-:Y:S02]  /*bc70*/  MOV R82, 0xbc90 ;  /* 0x0000bc9000527802 */ /* 0x000fe40000000f00 */
[----:B------:R-:W-:Y:S05]  /*bc80*/  CALL.REL.NOINC `($__internal_44_$__cuda_sm70_shflsync_up) ;  /* 0x00000ad000007944 */ /* 0x000fea0003c00000 */
        /* <DEDUP_REMOVED lines=9> */
[----:B------:R-:W-:Y:S05]  /*bd20*/  CALL.REL.NOINC `($__internal_44_$__cuda_sm70_shflsync_up) ;  /* 0x00000a3000007944 */ /* 0x000fea0003c00000 */
[----:B------:R-:W-:Y:S01]  /*bd30*/  HFMA2.MMA R139, -RZ, RZ, 0, 0 ;  /* 0x00000000ff8b7435 */ /* 0x000fe200000001ff */
[----:B-1----:R-:W-:Y:S01]  /*bd40*/  MOV R136, R84 ;  /* 0x0000005400887202 */ /* 0x002fe20000000f00 */
[----:B------:R-:W-:Y:S01]  /*bd50*/  IMAD.MOV.U32 R84, RZ, RZ, 0x8 ;  /* 0x00000008ff547424 */ /* 0x000fe200078e00ff */
[----:B------:R-:W-:Y:S02]  /*bd60*/  MOV R83, R85 ;  /* 0x0000005500537202 */ /* 0x000fe40000000f00 */
[----:B------:R-:W-:Y:S02]  /*bd70*/  MOV R138, 0xffffffff ;  /* 0xffffffff008a7802 */ /* 0x000fe40000000f00 */
[----:B------:R-:W-:Y:S02]  /*bd80*/  MOV R82, 0xbda0 ;  /* 0x0000bda000527802 */ /* 0x000fe40000000f00 */
[----:B------:R-:W-:Y:S05]  /*bd90*/  CALL.REL.NOINC `($__internal_44_$__cuda_sm70_shflsync_up) ;  /* 0x000009c000007944 */ /* 0x000fea0003c00000 */
[----:B------:R-:W0:Y:S01]  /*bda0*/  S2R R82, SR_LANEID ;  /* 0x0000000000527919 */ /* 0x000e220000000000 */
[----:B------:R-:W-:Y:S01]  /*bdb0*/  MOV R139, RZ ;  /* 0x000000ff008b7202 */ /* 0x000fe20000000f00 */
[----:B------:R-:W-:Y:S01]  /*bdc0*/  IMAD.MOV.U32 R138, RZ, RZ, -0x1 ;  /* 0xffffffffff8a7424 */ /* 0x000fe200078e00ff */
[----:B0-----:R-:W-:-:S02]  /*bdd0*/  ISETP.GE.AND P0, PT, R82, 0x8, PT ;  /* 0x000000085200780c */ /* 0x001fc40003f06270 */
[----:B------:R-:W-:-:S11]  /*bde0*/  MOV R82, 0xbe40 ;  /* 0x0000be4000527802 */ /* 0x000fd60000000f00 */
[----:B-1----:R-:W-:Y:S01]  /*bdf0*/  @P0 FFMA.FTZ R85, R135, R84, R85 ;  /* 0x0000005487550223 */ /* 0x002fe20000010055 */
[----:B------:R-:W-:Y:S01]  /*be00*/  HFMA2.MMA R84, -RZ, RZ, 0, 9.5367431640625e-07 ;  /* 0x00000010ff547435 */ /* 0x000fe200000001ff */
[----:B------:R-:W-:-:S05]  /*be10*/  @P0 FMUL.FTZ R135, R136, R135 ;  /* 0x0000008788870220 */ /* 0x000fca0000410000 */
[----:B------:R-:W-:Y:S02]  /*be20*/  MOV R83, R135 ;  /* 0x0000008700537202 */ /* 0x000fe40000000f00 */
[----:B------:R-:W-:Y:S05]  /*be30*/  CALL.REL.NOINC `($__internal_44_$__cuda_sm70_shflsync_up) ;  /* 0x0000092000007944 */ /* 0x000fea0003c00000 */
[----:B-1----:R-:W-:Y:S01]  /*be40*/  MOV R136, R84 ;  /* 0x0000005400887202 */ /* 0x002fe20000000f00 */
[----:B------:R-:W-:Y:S01]  /*be50*/  HFMA2.MMA R84, -RZ, RZ, 0, 9.5367431640625e-07 ;  /* 0x00000010ff547435 */ /* 0x000fe200000001ff */
[----:B------:R-:W-:Y:S02]  /*be60*/  MOV R83, R85 ;  /* 0x0000005500537202 */ /* 0x000fe40000000f00 */
[----:B------:R-:W-:Y:S02]  /*be70*/  MOV R139, RZ ;  /* 0x000000ff008b7202 */ /* 0x000fe40000000f00 */
[----:B------:R-:W-:Y:S02]  /*be80*/  MOV R138, 0xffffffff ;  /* 0xffffffff008a7802 */ /* 0x000fe40000000f00 */
[----:B------:R-:W-:Y:S02]  /*be90*/  MOV R82, 0xbeb0 ;  /* 0x0000beb000527802 */ /* 0x000fe40000000f00 */
[----:B------:R-:W-:Y:S05]  /*bea0*/  CALL.REL.NOINC `($__internal_44_$__cuda_sm70_shflsync_up) ;  /* 0x000008b000007944 */ /* 0x000fea0003c00000 */
[----:B-1----:R-:W-:Y:S01]  /*beb0*/  IMAD.MOV.U32 R82, RZ, RZ, R84 ;  /* 0x000000ffff527224 */ /* 0x002fe200078e0054 */
[----:B------:R-:W-:Y:S05]  /*bec0*/  BRA `(.L_x_1138) ;  /* 0xffffa6b000007947 */ /* 0x000fea000383ffff */
.L_x_1086:
[----:B-1----:R-:W-:Y:S01]  /*bed0*/  HFMA2.MMA R84, -RZ, RZ, 0, 5.9604644775390625e-08 ;  /* 0x00000001ff547435 */ /* 0x002fe200000001ff */
[----:B------:R-:W-:-:S02]  /*bee0*/  MOV R83, R135 ;  /* 0x0000008700537202 */ /* 0x000fc40000000f00 */
[----:B------:R-:W-:Y:S02]  /*bef0*/  MOV R139, RZ ;  /* 0x000000ff008b7202 */ /* 0x000fe40000000f00 */
[----:B------:R-:W-:Y:S02]  /*bf00*/  MOV R138, 0xffffffff ;  /* 0xffffffff008a7802 */ /* 0x000fe40000000f00 */
[----:B------:R-:W-:Y:S02]  /*bf10*/  MOV R82, 0xbf30 ;  /* 0x0000bf3000527802 */ /* 0x000fe40000000f00 */
[----:B--23-5:R-:W-:Y:S05]  /*bf20*/  CALL.REL.NOINC `($__internal_44_$__cuda_sm70_shflsync_up) ;  /* 0x0000083000007944 */ /* 0x02cfea0003c00000 */
[----:B-1----:R-:W-:Y:S01]  /*bf30*/  MOV R135, R84 ;  /* 0x0000005400877202 */ /* 0x002fe20000000f00 */
[----:B------:R-:W-:Y:S01]  /*bf40*/  HFMA2.MMA R84, -RZ, RZ, 0, 5.9604644775390625e-08 ;  /* 0x00000001ff547435 */ /* 0x000fe200000001ff */
[----:B------:R-:W-:Y:S01]  /*bf50*/  IMAD.MOV.U32 R83, RZ, RZ, R85 ;  /* 0x000000ffff537224 */ /* 0x000fe200078e0055 */
[----:B------:R-:W-:Y:S02]  /*bf60*/  MOV R139, RZ ;  /* 0x000000ff008b7202 */ /* 0x000fe40000000f00 */
[----:B------:R-:W-:Y:S02]  /*bf70*/  MOV R138, 0xffffffff ;  /* 0xffffffff008a7802 */ /* 0x000fe40000000f00 */
[----:B------:R-:W-:-:S02]  /*bf80*/  MOV R82, 0xbfa0 ;  /* 0x0000bfa000527802 */ /* 0x000fc40000000f00 */
[----:B------:R-:W-:Y:S05]  /*bf90*/  CALL.REL.NOINC `($__internal_44_$__cuda_sm70_shflsync_up) ;  /* 0x000007c000007944 */ /* 0x000fea0003c00000 */
[----:B-1----:R-:W-:Y:S01]  /*bfa0*/  MOV R85, R84 ;  /* 0x0000005400557202 */ /* 0x002fe20000000f00 */
[----:B------:R-:W-:Y:S01]  /*bfb0*/  IMAD.MOV.U32 R84, RZ, RZ, RZ ;  /* 0x000000ffff547224 */ /* 0x000fe200078e00ff */
[----:B------:R-:W-:-:S02]  /*bfc0*/  MOV R82, R80 ;  /* 0x0000005000527202 */ /* 0x000fc40000000f00 */
[----:B------:R-:W-:Y:S02]  /*bfd0*/  MOV R83, 0xbff0 ;  /* 0x0000bff000537802 */ /* 0x000fe40000000f00 */
[----:B------:R-:W-:Y:S05]  /*bfe0*/  CALL.REL.NOINC `($__internal_43_$__cuda_sm70_shflsync_idx_p) ;  /* 0x000006d000007944 */ /* 0x000fea0003c00000 */
[----:B-1----:R-:W-:Y:S01]  /*bff0*/  MOV R80, R84 ;  /* 0x0000005400507202 */ /* 0x002fe20000000f00 */
[----:B------:R-:W-:Y:S01]  /*c000*/  HFMA2.MMA R84, -RZ, RZ, 0, 0 ;  /* 0x00000000ff547435 */ /* 0x000fe200000001ff */
[----:B------:R-:W-:Y:S02]  /*c010*/  MOV R82, R81 ;  /* 0x0000005100527202 */ /* 0x000fe40000000f00 */
[----:B------:R-:W-:-:S03]  /*c020*/  MOV R83, 0xc040 ;  /* 0x0000c04000537802 */ /* 0x000fc60000000f00 */
[----:B--2--5:R-:W-:Y:S05]  /*c030*/  CALL.REL.NOINC `($__internal_43_$__cuda_sm70_shflsync_idx_p) ;  /* 0x0000068000007944 */ /* 0x024fea0003c00000 */
[----:B-1----:R-:W-:Y:S01]  /*c040*/  MOV R81, R84 ;  /* 0x0000005400517202 */ /* 0x002fe20000000f00 */
[----:B--2--5:R-:W-:Y:S05]  /*c050*/  BRA `(.L_x_1139) ;  /* 0xffffa65000007947 */ /* 0x024fea000383ffff */
.L_x_1089:
[----:B------:R-:W-:Y:S01]  /*c060*/  MOV R83, R85 ;  /* 0x0000005500537202 */ /* 0x000fe20000000f00 */
[----:B------:R-:W-:Y:S01]  /*c070*/  IMAD.MOV.U32 R84, RZ, RZ, 0x1 ;  /* 0x00000001ff547424 */ /* 0x000fe200078e00ff */
[----:B------:R-:W-:Y:S02]  /*c080*/  MOV R82, 0xc0a0 ;  /* 0x0000c0a000527802 */ /* 0x000fe40000000f00 */
[----:B------:R-:W-:Y:S05]  /*c090*/  CALL.REL.NOINC `($__internal_42_$__cuda_sm70_shflsync_down) ;  /* 0x0000059000007944 */ /* 0x000fea0003c00000 */
[----:B-1----:R-:W-:Y:S01]  /*c0a0*/  MOV R87, R84 ;  /* 0x0000005400577202 */ /* 0x002fe20000000f00 */
[----:B0-2--5:R-:W-:Y:S05]  /*c0b0*/  BRA `(.L_x_1140) ;  /* 0xffffac5000007947 */ /* 0x025fea000383ffff */
.L_x_1090:
[----:B------:R-:W-:Y:S01]  /*c0c0*/  HFMA2.MMA R84, -RZ, RZ, 0, 5.9604644775390625e-08 ;  /* 0x00000001ff547435 */ /* 0x000fe200000001ff */
[----:B------:R-:W-:Y:S02]  /*c0d0*/  MOV R83, R86 ;  /* 0x0000005600537202 */ /* 0x000fe40000000f00 */
[----:B------:R-:W-:-:S03]  /*c0e0*/  MOV R82, 0xc100 ;  /* 0x0000c10000527802 */ /* 0x000fc60000000f00 */
[----:B01----:R-:W-:Y:S05]  /*c0f0*/  CALL.REL.NOINC `($__internal_42_$__cuda_sm70_shflsync_down) ;  /* 0x0000053000007944 */ /* 0x003fea0003c00000 */
[C---:B------:R-:W-:Y:S02]  /*c100*/  FMUL.FTZ R87, R85.reuse, R87 ;  /* 0x0000005755577220 */ /* 0x040fe40000410000 */
[----:B-1----:R-:W-:Y:S01]  /*c110*/  FFMA.FTZ R82, R85, R84, R86 ;  /* 0x0000005455527223 */ /* 0x002fe20000010056 */
[----:B------:R-:W-:-:S02]  /*c120*/  MOV R84, 0x2 ;  /* 0x0000000200547802 */ /* 0x000fc40000000f00 */
[----:B------:R-:W-:Y:S02]  /*c130*/  FSEL R85, R85, R87, !P4 ;  /* 0x0000005755557208 */ /* 0x000fe40006000000 */
[----:B------:R-:W-:Y:S02]  /*c140*/  FSEL R86, R86, R82, !P4 ;  /* 0x0000005256567208 */ /* 0x000fe40006000000 */
[----:B------:R-:W-:Y:S02]  /*c150*/  MOV R83, R85 ;  /* 0x0000005500537202 */ /* 0x000fe40000000f00 */
[----:B------:R-:W-:Y:S02]  /*c160*/  MOV R82, 0xc180 ;  /* 0x0000c18000527802 */ /* 0x000fe40000000f00 */
[----:B0-2--5:R-:W-:Y:S05]  /*c170*/  CALL.REL.NOINC `($__internal_42_$__cuda_sm70_shflsync_down) ;  /* 0x000004b000007944 */ /* 0x025fea0003c00000 */
[----:B-1----:R-:W-:Y:S01]  /*c180*/  IMAD.MOV.U32 R87, RZ, RZ, R84 ;  /* 0x000000ffff577224 */ /* 0x002fe200078e0054 */
[----:B------:R-:W-:Y:S01]  /*c190*/  HFMA2.MMA R84, -RZ, RZ, 0, 1.1920928955078125e-07 ;  /* 0x00000002ff547435 */ /* 0x000fe200000001ff */
[----:B------:R-:W-:Y:S02]  /*c1a0*/  MOV R83, R86 ;  /* 0x0000005600537202 */ /* 0x000fe40000000f00 */
[----:B------:R-:W-:-:S03]  /*c1b0*/  MOV R82, 0xc1d0 ;  /* 0x0000c1d000527802 */ /* 0x000fc60000000f00 */
[----:B0-2--5:R-:W-:Y:S05]  /*c1c0*/  CALL.REL.NOINC `($__internal_42_$__cuda_sm70_shflsync_down) ;  /* 0x0000046000007944 */ /* 0x025fea0003c00000 */
[----:B-1----:R-:W-:Y:S01]  /*c1d0*/  @!P3 FFMA.FTZ R86, R85, R84, R86 ;  /* 0x000000545556b223 */ /* 0x002fe20000010056 */
[----:B------:R-:W-:Y:S01]  /*c1e0*/  MOV R84, 0x4 ;  /* 0x0000000400547802 */ /* 0x000fe20000000f00 */
[----:B------:R-:W-:Y:S01]  /*c1f0*/  @!P3 FMUL.FTZ R85, R87, R85 ;  /* 0x000000555755b220 */ /* 0x000fe20000410000 */
[----:B------:R-:W-:-:S04]  /*c200*/  MOV R82, 0xc230 ;  /* 0x0000c23000527802 */ /* 0x000fc80000000f00 */
[----:B------:R-:W-:Y:S02]  /*c210*/  MOV R83, R85 ;  /* 0x0000005500537202 */ /* 0x000fe40000000f00 */
[----:B0-2--5:R-:W-:Y:S05]  /*c220*/  CALL.REL.NOINC `($__internal_42_$__cuda_sm70_shflsync_down) ;  /* 0x0000040000007944 */ /* 0x025fea0003c00000 */
[----:B-1----:R-:W-:Y:S01]  /*c230*/  MOV R87, R84 ;  /* 0x0000005400577202 */ /* 0x002fe20000000f00 */
[----:B------:R-:W-:Y:S01]  /*c240*/  HFMA2.MMA R84, -RZ, RZ, 0, 2.384185791015625e-07 ;  /* 0x00000004ff547435 */ /* 0x000fe200000001ff */
[----:B------:R-:W-:Y:S01]  /*c250*/  IMAD.MOV.U32 R83, RZ, RZ, R86 ;  /* 0x000000ffff537224 */ /* 0x000fe200078e0056 */
[----:B------:R-:W-:-:S04]  /*c260*/  MOV R82, 0xc280 ;  /* 0x0000c28000527802 */ /* 0x000fc80000000f00 */
[----:B0-2--5:R-:W-:Y:S05]  /*c270*/  CALL.REL.NOINC `($__internal_42_$__cuda_sm70_shflsync_down) ;  /* 0x000003b000007944 */ /* 0x025fea0003c00000 */
[----:B-1----:R-:W-:Y:S01]  /*c280*/  @!P2 FFMA.FTZ R86, R85, R84, R86 ;  /* 0x000000545556a223 */ /* 0x002fe20000010056 */
[----:B------:R-:W-:Y:S01]  /*c290*/  HFMA2.MMA R84, -RZ, RZ, 0, 4.76837158203125e-07 ;  /* 0x00000008ff547435 */ /* 0x000fe200000001ff */
[----:B------:R-:W-:Y:S01]  /*c2a0*/  @!P2 FMUL.FTZ R85, R87, R85 ;  /* 0x000000555755a220 */ /* 0x000fe20000410000 */
[----:B------:R-:W-:Y:S02]  /*c2b0*/  MOV R82, 0xc300 ;  /* 0x0000c30000527802 */ /* 0x000fe40000000f00 */
[----:B------:R-:W-:Y:S02]  /*c2c0*/  MOV R87, R86 ;  /* 0x0000005600577202 */ /* 0x000fe40000000f00 */
[----:B------:R-:W-:-:S04]  /*c2d0*/  MOV R86, R85 ;  /* 0x0000005500567202 */ /* 0x000fc80000000f00 */
[----:B------:R-:W-:Y:S02]  /*c2e0*/  MOV R83, R86 ;  /* 0x0000005600537202 */ /* 0x000fe40000000f00 */
[----:B0-2--5:R-:W-:Y:S05]  /*c2f0*/  CALL.REL.NOINC `($__internal_42_$__cuda_sm70_shflsync_down) ;  /* 0x0000033000007944 */ /* 0x025fea0003c00000 */
[----:B-1----:R-:W-:Y:S01]  /*c300*/  MOV R85, R84 ;  /* 0x0000005400557202 */ /* 0x002fe20000000f00 */
[----:B------:R-:W-:Y:S01]  /*c310*/  HFMA2.MMA R84, -RZ, RZ, 0, 4.76837158203125e-07 ;  /* 0x00000008ff547435 */ /* 0x000fe200000001ff */
[----:B------:R-:W-:Y:S01]  /*c320*/  IMAD.MOV.U32 R83, RZ, RZ, R87 ;  /* 0x000000ffff537224 */ /* 0x000fe200078e0057 */
[----:B------:R-:W-:-:S04]  /*c330*/  MOV R82, 0xc350 ;  /* 0x0000c35000527802 */ /* 0x000fc80000000f00 */
[----:B0-2--5:R-:W-:Y:S05]  /*c340*/  CALL.REL.NOINC `($__internal_42_$__cuda_sm70_shflsync_down) ;  /* 0x000002e000007944 */ /* 0x025fea0003c00000 */
[----:B-1----:R-:W-:Y:S01]  /*c350*/  @!P1 FFMA.FTZ R87, R86, R84, R87 ;  /* 0x0000005456579223 */ /* 0x002fe20000010057 */
[----:B------:R-:W-:Y:S01]  /*c360*/  HFMA2.MMA R84, -RZ, RZ, 0, 9.5367431640625e-07 ;  /* 0x00000010ff547435 */ /* 0x000fe200000001ff */
[----:B------:R-:W-:Y:S01]  /*c370*/  @!P1 FMUL.FTZ R86, R85, R86 ;  /* 0x0000005655569220 */ /* 0x000fe20000410000 */
[----:B------:R-:W-:Y:S02]  /*c380*/  MOV R82, 0xc3c0 ;  /* 0x0000c3c000527802 */ /* 0x000fe40000000f00 */
[----:B------:R-:W-:Y:S02]  /*c390*/  MOV R85, R87 ;  /* 0x0000005700557202 */ /* 0x000fe40000000f00 */
[----:B------:R-:W-:-:S02]  /*c3a0*/  MOV R83, R86 ;  /* 0x0000005600537202 */ /* 0x000fc40000000f00 */
[----:B0-2--5:R-:W-:Y:S05]  /*c3b0*/  CALL.REL.NOINC `($__internal_42_$__cuda_sm70_shflsync_down) ;  /* 0x0000027000007944 */ /* 0x025fea0003c00000 */
[----:B-1----:R-:W-:Y:S01]  /*c3c0*/  MOV R87, R84 ;  /* 0x0000005400577202 */ /* 0x002fe20000000f00 */
[----:B------:R-:W-:Y:S01]  /*c3d0*/  IMAD.MOV.U32 R84, RZ, RZ, 0x10 ;  /* 0x00000010ff547424 */ /* 0x000fe200078e00ff */
[----:B------:R-:W-:-:S02]  /*c3e0*/  MOV R83, R85 ;  /* 0x0000005500537202 */ /* 0x000fc40000000f00 */
[----:B------:R-:W-:Y:S02]  /*c3f0*/  MOV R82, 0xc410 ;  /* 0x0000c41000527802 */ /* 0x000fe40000000f00 */
[----:B0-2--5:R-:W-:Y:S05]  /*c400*/  CALL.REL.NOINC `($__internal_42_$__cuda_sm70_shflsync_down) ;  /* 0x0000022000007944 */ /* 0x025fea0003c00000 */
[----:B-1----:R-:W-:Y:S01]  /*c410*/  @!P0 FFMA.FTZ R85, R86, R84, R85 ;  /* 0x0000005456558223 */ /* 0x002fe20000010055 */
[----:B------:R-:W-:Y:S01]  /*c420*/  HFMA2.MMA R84, -RZ, RZ, 0, 0 ;  /* 0x00000000ff547435 */ /* 0x000fe200000001ff */
[----:B------:R-:W-:Y:S01]  /*c430*/  @!P0 FMUL.FTZ R86, R87, R86 ;  /* 0x0000005657568220 */ /* 0x000fe20000410000 */
[----:B------:R-:W-:-:S04]  /*c440*/  MOV R83, 0xc470 ;  /* 0x0000c47000537802 */ /* 0x000fc80000000f00 */
[----:B------:R-:W-:Y:S02]  /*c450*/  MOV R82, R86 ;  /* 0x0000005600527202 */ /* 0x000fe40000000f00 */
[----:B0-2--5:R-:W-:Y:S05]  /*c460*/  CALL.REL.NOINC `($__internal_43_$__cuda_sm70_shflsync_idx_p) ;  /* 0x0000025000007944 */ /* 0x025fea0003c00000 */
[----:B-1----:R-:W-:Y:S01]  /*c470*/  MOV R87, R84 ;  /* 0x0000005400577202 */ /* 0x002fe20000000f00 */
[----:B------:R-:W-:Y:S01]  /*c480*/  HFMA2.MMA R84, -RZ, RZ, 0, 0 ;  /* 0x00000000ff547435 */ /* 0x000fe200000001ff */
[----:B------:R-:W-:Y:S02]  /*c490*/  MOV R82, R85 ;  /* 0x0000005500527202 */ /* 0x000fe40000000f00 */
[----:B------:R-:W-:-:S03]  /*c4a0*/  MOV R83, 0xc4c0 ;  /* 0x0000c4c000537802 */ /* 0x000fc60000000f00 */
[----:B--2--5:R-:W-:Y:S05]  /*c4b0*/  CALL.REL.NOINC `($__internal_43_$__cuda_sm70_shflsync_idx_p) ;  /* 0x0000020000007944 */ /* 0x024fea0003c00000 */
[----:B-1----:R-:W-:Y:S01]  /*c4c0*/  MOV R157, R84 ;  /* 0x00000054009d7202 */ /* 0x002fe20000000f00 */
[----:B------:R-:W-:Y:S01]  /*c4d0*/  HFMA2.MMA R84, -RZ, RZ, 0, 5.9604644775390625e-08 ;  /* 0x00000001ff547435 */ /* 0x000fe200000001ff */
[----:B------:R-:W-:Y:S01]  /*c4e0*/  IMAD.MOV.U32 R83, RZ, RZ, R86 ;  /* 0x000000ffff537224 */ /* 0x000fe200078e0056 */
[----:B------:R-:W-:-:S04]  /*c4f0*/  MOV R82, 0xc510 ;  /* 0x0000c51000527802 */ /* 0x000fc80000000f00 */
[----:B--2--5:R-:W-:Y:S05]  /*c500*/  CALL.REL.NOINC `($__internal_42_$__cuda_sm70_shflsync_down) ;  /* 0x0000012000007944 */ /* 0x024fea0003c00000 */
[----:B-1----:R-:W-:Y:S01]  /*c510*/  MOV R159, R84 ;  /* 0x00000054009f7202 */ /* 0x002fe20000000f00 */
[----:B------:R-:W-:Y:S01]  /*c520*/  HFMA2.MMA R84, -RZ, RZ, 0, 5.9604644775390625e-08 ;  /* 0x00000001ff547435 */ /* 0x000fe200000001ff */
[----:B------:R-:W-:Y:S02]  /*c530*/  MOV R83, R85 ;  /* 0x0000005500537202 */ /* 0x000fe40000000f00 */
[----:B------:R-:W-:-:S03]  /*c540*/  MOV R82, 0xc560 ;  /* 0x0000c56000527802 */ /* 0x000fc60000000f00 */
[----:B0-2--5:R-:W-:Y:S05]  /*c550*/  CALL.REL.NOINC `($__internal_42_$__cuda_sm70_shflsync_down) ;  /* 0x000000d000007944 */ /* 0x025fea0003c00000 */
[----:B-1----:R-:W-:Y:S01]  /*c560*/  MOV R86, R84 ;  /* 0x0000005400567202 */ /* 0x002fe20000000f00 */
[----:B------:R-:W-:Y:S01]  /*c570*/  HFMA2.MMA R84, -RZ, RZ, 0, 0 ;  /* 0x00000000ff547435 */ /* 0x000fe200000001ff */
[----:B------:R-:W-:Y:S01]  /*c580*/  MOV R85, R159 ;  /* 0x0000009f00557202 */ /* 0x000fe20000000f00 */
[----:B------:R-:W-:Y:S01]  /*c590*/  IMAD.MOV.U32 R82, RZ, RZ, R80 ;  /* 0x000000ffff527224 */ /* 0x000fe200078e0050 */
[----:B------:R-:W-:-:S03]  /*c5a0*/  MOV R83, 0xc5c0 ;  /* 0x0000c5c000537802 */ /* 0x000fc60000000f00 */
[----:B0-2--5:R-:W-:Y:S05]  /*c5b0*/  CALL.REL.NOINC `($__internal_43_$__cuda_sm70_shflsync_idx_p) ;  /* 0x0000010000007944 */ /* 0x025fea0003c00000 */
[----:B-1----:R-:W-:Y:S01]  /*c5c0*/  MOV R159, R84 ;  /* 0x00000054009f7202 */ /* 0x002fe20000000f00 */
[----:B------:R-:W-:Y:S01]  /*c5d0*/  HFMA2.MMA R84, -RZ, RZ, 0, 0 ;  /* 0x00000000ff547435 */ /* 0x000fe200000001ff */
[----:B------:R-:W-:-:S02]  /*c5e0*/  MOV R82, R81 ;  /* 0x0000005100527202 */ /* 0x000fc40000000f00 */
[----:B------:R-:W-:-:S03]  /*c5f0*/  MOV R83, 0xc610 ;  /* 0x0000c61000537802 */ /* 0x000fc60000000f00 */
[----:B--2--5:R-:W-:Y:S05]  /*c600*/  CALL.REL.NOINC `($__internal_43_$__cuda_sm70_shflsync_idx_p) ;  /* 0x000000b000007944 */ /* 0x024fea0003c00000 */
[----:B-1----:R-:W-:Y:S01]  /*c610*/  MOV R83, R84 ;  /* 0x0000005400537202 */ /* 0x002fe20000000f00 */
[----:B--2--5:R-:W-:Y:S05]  /*c620*/  BRA `(.L_x_1141) ;  /* 0xffffa88000007947 */ /* 0x024fea000383ffff */
        .weak           $__internal_42_$__cuda_sm70_shflsync_down
        .type           $__internal_42_$__cuda_sm70_shflsync_down,@function
        .size           $__internal_42_$__cuda_sm70_shflsync_down,($__internal_43_$__cuda_sm70_shflsync_idx_p - $__internal_42_$__cuda_sm70_shflsync_down)
$__internal_42_$__cuda_sm70_shflsync_down:
[----:B------:R0:W-:Y:S01]  /*c630*/  STL [R1+0x54], R0 ;  /* 0x0000540001007387 */ /* 0x0001e20000100800 */
[----:B------:R-:W-:Y:S01]  /*c640*/  IMAD.MOV.U32 R95, RZ, RZ, 0x1f ;  /* 0x0000001fff5f7424 */ /* 0x000fe200078e00ff */
[----:B0-----:R-:W-:-:S04]  /*c650*/  MOV R0, 0xffffffff ;  /* 0xffffffff00007802 */ /* 0x001fc80000000f00 */
[----:B------:R-:W-:Y:S04]  /*c660*/  WARPSYNC R0 ;  /* 0x0000000000007348 */ /* 0x000fe80003800000 */
[----:B------:R0:W1:Y:S04]  /*c670*/  SHFL.DOWN PT, R84, R83, R84, R95 ;  /* 0x0800005453547389 */ /* 0x00006800000e005f */
[----:B0-----:R0:W5:Y:S01]  /*c680*/  LDL.LU R0, [R1+0x54] ;  /* 0x0000540001007983 */ /* 0x0011620000300800 */
[----:B------:R-:W-:-:S03]  /*c690*/  HFMA2.MMA R83, -RZ, RZ, 0, 0 ;  /* 0x00000000ff537435 */ /* 0x000fc600000001ff */
[----:B------:R-:W2:Y:S03]  /*c6a0*/  S2R R95, SR_TID.X ;  /* 0x00000000005f7919 */ /* 0x000ea60000002100 */
[----:B------:R-:W-:Y:S05]  /*c6b0*/  RET.REL.NODEC R82 `(_Z25selective_scan_bwd_kernelI32Selective_Scan_bwd_kernel_traitsILi128ELi16ELb0ELb1ELb1ELb1ELb0EffEEv12SSMParamsBwd) ;  /* 0xffff394052007950 */ /* 0x000fea0003c3ffff */
        .weak           $__internal_43_$__cuda_sm70_shflsync_idx_p
        .type           $__internal_43_$__cuda_sm70_shflsync_idx_p,@function
        .size           $__internal_43_$__cuda_sm70_shflsync_idx_p,($__internal_44_$__cuda_sm70_shflsync_up - $__internal_43_$__cuda_sm70_shflsync_idx_p)
$__internal_43_$__cuda_sm70_shflsync_idx_p:
        /* <DEDUP_REMOVED lines=9> */
[----:B0-----:R-:W-:Y:S05]  /*c750*/  RET.REL.NODEC R82 `(_Z25selective_scan_bwd_kernelI32Selective_Scan_bwd_kernel_traitsILi128ELi16ELb0ELb1ELb1ELb1ELb0EffEEv12SSMParamsBwd) ;  /* 0xffff38a052007950 */ /* 0x001fea0003c3ffff */
        .weak           $__internal_44_$__cuda_sm70_shflsync_up
        .type           $__internal_44_$__cuda_sm70_shflsync_up,@function
        .size           $__internal_44_$__cuda_sm70_shflsync_up,(.L_x_8860 - $__internal_44_$__cuda_sm70_shflsync_up)
$__internal_44_$__cuda_sm70_shflsync_up:
[----:B------:R-:W-:Y:S04]  /*c760*/  WARPSYNC R138 ;  /* 0x0000008a00007348 */ /* 0x000fe80003800000 */
[----:B------:R0:W1:Y:S02]  /*c770*/  SHFL.UP PT, R84, R83, R84, R139 ;  /* 0x0400005453547389 */ /* 0x00006400000e008b */
[----:B0-----:R-:W-:-:S04]  /*c780*/  MOV R83, 0x0 ;  /* 0x0000000000537802 */ /* 0x001fc80000000f00 */
[----:B------:R-:W-:Y:S05]  /*c790*/  RET.REL.NODEC R82 `(_Z25selective_scan_bwd_kernelI32Selective_Scan_bwd_kernel_traitsILi128ELi16ELb0ELb1ELb1ELb1ELb0EffEEv12SSMParamsBwd) ;  /* 0xffff386052007950 */ /* 0x000fea0003c3ffff */
.L_x_1142:
        /* <DEDUP_REMOVED lines=14> */
.L_x_8860:


//--------------------- .text._Z25selective_scan_bwd_kernelI32Selective_Scan_bwd_kernel_traitsILi128ELi16ELb0ELb1ELb1ELb1ELb1EffEEv12SSMParamsBwd --------------------------
	.section	.text._Z25selective_scan_bwd_kernelI32Selective_Scan_bwd_kernel_traitsILi128ELi16ELb0ELb1ELb1ELb1ELb1EffEEv12SSMParamsBwd,"ax",@progbits
	.sectioninfo	@"SHI_REGISTERS=168"
	.align	128
        .global         _Z25selective_scan_bwd_kernelI32Selective_Scan_bwd_kernel_traitsILi128ELi16ELb0ELb1ELb1ELb1ELb1EffEEv12SSMParamsBwd
        .type           _Z25selective_scan_bwd_kernelI32Selective_Scan_bwd_kernel_traitsILi128ELi16ELb0ELb1ELb1ELb1ELb1EffEEv12SSMParamsBwd,@function
        .size           _Z25selective_scan_bwd_kernelI32Selective_Scan_bwd_kernel_traitsILi128ELi16ELb0ELb1ELb1ELb1ELb1EffEEv12SSMParamsBwd,(.L_x_8863 - _Z25selective_scan_bwd_kernelI32Selective_Scan_bwd_kernel_traitsILi128ELi16ELb0ELb1ELb1ELb1ELb1EffEEv12SSMParamsBwd)
        .other          _Z25selective_scan_bwd_kernelI32Selective_Scan_bwd_kernel_traitsILi128ELi16ELb0ELb1ELb1ELb1ELb1EffEEv12SSMParamsBwd,@"STO_CUDA_ENTRY STV_DEFAULT"
_Z25selective_scan_bwd_kernelI32Selective_Scan_bwd_kernel_traitsILi128ELi16ELb0ELb1ELb1ELb1ELb1EffEEv12SSMParamsBwd:
.text._Z25selective_scan_bwd_kernelI32Selective_Scan_bwd_kernel_traitsILi128ELi16ELb0ELb1ELb1ELb1ELb1EffEEv12SSMParamsBwd:
        /* <DEDUP_REMOVED lines=175> */
[----:B------:R-:W-:Y:S01]  /*0af0*/  UMOV UR23, UR26 ;  /* 0x0000001a00177c82 */ /* 0x000fe20008000000 */
[----:B------:R-:W1:Y:S01]  /*0b00*/  S2R R94, SR_LANEID ;  /* 0x00000000005e7919 */ /* 0x000e620000000000 */
[----:B------:R-:W-:Y:S01]  /*0b10*/  UMOV UR6, URZ ;  /* 0x0000003f00067c82 */ /* 0x000fe20008000000 */
[----:B---3--:R-:W-:Y:S02]  /*0b20*/  SHF.L.U32 R0, R95, 0x4, RZ ;  /* 0x000000045f007819 */ /* 0x008fe400000006ff */
[----:B-1----:R-:W-:Y:S02]  /*0b30*/  SHF.R.S32.HI R2, RZ, 0x1f, R95 ;  /* 0x0000001fff027819 */ /* 0x002fe4000001145f */
[----:B------:R-:W-:-:S02]  /*0b40*/  LOP3.LUT R0, R0, 0xfffffe00, RZ, 0xc0, !PT ;  /* 0xfffffe0000007812 */ /* 0x000fc400078ec0ff */
[----:B------:R-:W-:Y:S02]  /*0b50*/  LEA.HI R2, R2, R95, RZ, 0x5 ;  /* 0x0000005f02027211 */ /* 0x000fe400078f28ff */
[----:B------:R-:W-:Y:S02]  /*0b60*/  LOP3.LUT R78, R0, 0x1f, R95, 0xf8, !PT ;  /* 0x0000001f004e7812 */ /* 0x000fe400078ef85f */
[----:B------:R-:W-:Y:S02]  /*0b70*/  SHF.R.S32.HI R0, RZ, 0x5, R2 ;  /* 0x00000005ff007819 */ /* 0x000fe40000011402 */
[C---:B------:R-:W-:Y:S02]  /*0b80*/  LOP3.LUT R0, R78.reuse, 0x160, RZ, 0xfc, !PT ;  /* 0x000001604e007812 */ /* 0x040fe400078efcff */
[----:B------:R-:W-:Y:S02]  /*0b90*/  SHF.R.S32.HI R79, RZ, 0x1f, R78 ;  /* 0x0000001fff4f7819 */ /* 0x000fe4000001144e */
[C---:B------:R-:W-:Y:S01]  /*0ba0*/  LOP3.LUT R133, R78.reuse, 0x20, RZ, 0xfc, !PT ;  /* 0x000000204e857812 */ /* 0x040fe200078efcff */
[----:B------:R4:W-:Y:S01]  /*0bb0*/  STL [R1], R0 ;  /* 0x0000000001007387 */ /* 0x0009e20000100800 */
        /* <DEDUP_REMOVED lines=12> */
[----:B----4-:R-:W-:-:S02]  /*0c80*/  LOP3.LUT R162, R78, 0x1e0, RZ, 0xfc, !PT ;  /* 0x000001e04ea27812 */ /* 0x010fc400078efcff */
.L_x_1234:
[----:B------:R-:W3:Y:S01]  /*0c90*/  LDL R137, [R1] ;  /* 0x0000000001897983 */ /* 0x000ee20000100800 */
[----:B------:R-:W-:Y:S01]  /*0ca0*/  ULDC UR26, c[0x0][0x174] ;  /* 0x00005d00001a7ab9 */ /* 0x000fe20000000800 */
[C---:B------:R-:W-:Y:S01]  /*0cb0*/  LEA R2, P3, R78.reuse, UR16, 0x2 ;  /* 0x000000104e027c11 */ /* 0x040fe2000f8610ff */
[----:B------:R-:W-:Y:S01]  /*0cc0*/  UIADD3 UR26, -UR6, UR26, URZ ;  /* 0x0000001a061a7290 */ /* 0x000fe2000fffe13f */
[----:B------:R-:W-:Y:S01]  /*0cd0*/  CS2R R4, SRZ ;  /* 0x0000000000047805 */ /* 0x000fe2000001ff00 */
[----:B------:R-:W-:Y:S01]  /*0ce0*/  ULDC UR7, c[0x0][0x168] ;  /* 0x00005a0000077ab9 */ /* 0x000fe20000000800 */
[----:B------:R-:W-:Y:S01]  /*0cf0*/  LEA.HI.X R3, R78, UR17, R79, 0x2, P3 ;  /* 0x000000114e037c11 */ /* 0x000fe200098f144f */
[----:B------:R-:W-:Y:S01]  /*0d00*/  ULEA UR27, UR26, 0xfffff800, 0xb ;  /* 0xfffff8001a1b7891 */ /* 0x000fe2000f8e583f */
[----:B------:R-:W-:Y:S01]  /*0d10*/  HFMA2.MMA R0, -RZ, RZ, 0, 0 ;  /* 0x00000000ff007435 */ /* 0x000fe200000001ff */
[----:B------:R-:W-:Y:S01]  /*0d20*/  CS2R R6, SRZ ;  /* 0x0000000000067805 */ /* 0x000fe2000001ff00 */
[----:B------:R-:W-:Y:S01]  /*0d30*/  CS2R R8, SRZ ;  /* 0x0000000000087805 */ /* 0x000fe2000001ff00 */
[----:B------:R-:W-:Y:S01]  /*0d40*/  UIADD3 UR7, -UR27, UR7, URZ ;  /* 0x000000071b077290 */ /* 0x000fe2000fffe13f */
[----:B------:R-:W-:Y:S01]  /*0d50*/  CS2R R10, SRZ ;  /* 0x00000000000a7805 */ /* 0x000fe2000001ff00 */
[----:B------:R-:W-:Y:S01]  /*0d60*/  CS2R R12, SRZ ;  /* 0x00000000000c7805 */ /* 0x000fe2000001ff00 */
[----:B------:R-:W-:-:S03]  /*0d70*/  CS2R R14, SRZ ;  /* 0x00000000000e7805 */ /* 0x000fc6000001ff00 */
        /* <DEDUP_REMOVED lines=16> */
[----:B------:R1:W2:Y:S04]  /*0e80*/  @!P6 LDG.E R9, [R2.64+0x200] ;  /* 0x000200280209e981 */ /* 0x0002a8000c1e1900 */
[----:B------:R1:W2:Y:S01]  /*0e90*/  @!P5 LDG.E R6, [R2.64+0x280] ;  /* 0x000280280206d981 */ /* 0x0002a2000c1e1900 */
[----:B------:R-:W-:-:S03]  /*0ea0*/  ISETP.GE.AND P5, PT, R165, UR7, PT ;  /* 0x00000007a5007c0c */ /* 0x000fc6000bfa6270 */
[----:B------:R1:W2:Y:S01]  /*0eb0*/  @!P3 LDG.E R11, [R2.64+0x300] ;  /* 0x00030028020bb981 */ /* 0x0002a2000c1e1900 */
[----:B------:R-:W-:-:S03]  /*0ec0*/  ISETP.GE.AND P3, PT, R164, UR7, PT ;  /* 0x00000007a4007c0c */ /* 0x000fc6000bf66270 */
[----:B------:R1:W2:Y:S01]  /*0ed0*/  @!P2 LDG.E R8, [R2.64+0x380] ;  /* 0x000380280208a981 */ /* 0x0002a2000c1e1900 */
[----:B------:R-:W-:Y:S01]  /*0ee0*/  ISETP.GE.AND P2, PT, R163, UR7, PT ;  /* 0x00000007a3007c0c */ /* 0x000fe2000bf46270 */
[----:B------:R-:W-:Y:S01]  /*0ef0*/  CS2R R16, SRZ ;  /* 0x0000000000107805 */ /* 0x000fe2000001ff00 */
[----:B------:R-:W-:Y:S01]  /*0f00*/  MOV R19, RZ ;  /* 0x000000ff00137202 */ /* 0x000fe20000000f00 */
[----:B------:R1:W2:Y:S04]  /*0f10*/  @!P1 LDG.E R13, [R2.64+0x400] ;  /* 0x00040028020d9981 */ /* 0x0002a8000c1e1900 */
[----:B------:R1:W2:Y:S04]  /*0f20*/  @!P0 LDG.E R10, [R2.64+0x480] ;  /* 0x00048028020a8981 */ /* 0x0002a8000c1e1900 */
[----:B------:R1:W2:Y:S01]  /*0f30*/  @!P4 LDG.E R15, [R2.64+0x500] ;  /* 0x00050028020fc981 */ /* 0x0002a2000c1e1900 */
[----:B------:R-:W-:-:S03]  /*0f40*/  ISETP.GE.AND P1, PT, R162, UR7, PT ;  /* 0x00000007a2007c0c */ /* 0x000fc6000bf26270 */
[----:B------:R1:W2:Y:S04]  /*0f50*/  @!P5 LDG.E R17, [R2.64+0x600] ;  /* 0x000600280211d981 */ /* 0x0002a8000c1e1900 */
[----:B------:R1:W2:Y:S04]  /*0f60*/  @!P3 LDG.E R14, [R2.64+0x680] ;  /* 0x00068028020eb981 */ /* 0x0002a8000c1e1900 */
[----:B------:R1:W2:Y:S04]  /*0f70*/  @!P2 LDG.E R19, [R2.64+0x700] ;  /* 0x000700280213a981 */ /* 0x0002a8000c1e1900 */
[----:B------:R1:W2:Y:S01]  /*0f80*/  @!P1 LDG.E R16, [R2.64+0x780] ;  /* 0x0007802802109981 */ /* 0x0002a2000c1e1900 */
[----:B---3--:R-:W-:-:S13]  /*0f90*/  ISETP.GE.AND P6, PT, R137, UR7, PT ;  /* 0x0000000789007c0c */ /* 0x008fda000bfc6270 */
[----:B------:R1:W3:Y:S01]  /*0fa0*/  @!P6 LDG.E R12, [R2.64+0x580] ;  /* 0x00058028020ce981 */ /* 0x0002e2000c1e1900 */
        /* <DEDUP_REMOVED lines=12> */
[----:B------:R-:W-:Y:S02]  /*1070*/  LEA.HI.SX32 R25, R25, R18, 0x1b ;  /* 0x0000001219197211 */ /* 0x000fe400078fdaff */
[C---:B-1----:R-:W-:Y:S02]  /*1080*/  IADD3 R3, R18.reuse, 0xe0, RZ ;  /* 0x000000e012037810 */ /* 0x042fe40007ffe0ff */
[----:B------:R-:W-:-:S02]  /*1090*/  IADD3 R33, R18, 0x100, RZ ;  /* 0x0000010012217810 */ /* 0x000fc40007ffe0ff */
[----:B------:R-:W-:Y:S02]  /*10a0*/  SHF.L.U32 R92, R92, 0x2, RZ ;  /* 0x000000025c5c7819 */ /* 0x000fe400000006ff */
[-C--:B------:R-:W-:Y:S02]  /*10b0*/  LEA.HI.SX32 R27, R27, R18.reuse, 0x1b ;  /* 0x000000121b1b7211 */ /* 0x080fe400078fdaff */
[C---:B------:R-:W-:Y:S02]  /*10c0*/  IADD3 R35, R18.reuse, 0x120, RZ ;  /* 0x0000012012237810 */ /* 0x040fe40007ffe0ff */
[----:B------:R-:W-:Y:S02]  /*10d0*/  LEA.HI.SX32 R29, R29, R18, 0x1b ;  /* 0x000000121d1d7211 */ /* 0x000fe400078fdaff */
[----:B------:R-:W-:Y:S01]  /*10e0*/  SHF.L.U32 R91, R21, 0x2, RZ ;  /* 0x00000002155b7819 */ /* 0x000fe200000006ff */
[----:B------:R-:W-:Y:S01]  /*10f0*/  IMAD.SHL.U32 R89, R25, 0x4, RZ ;  /* 0x0000000419597824 */ /* 0x000fe200078e00ff */
[----:B------:R-:W-:-:S02]  /*1100*/  IADD3 R37, R18, 0x140, RZ ;  /* 0x0000014012257810 */ /* 0x000fc40007ffe0ff */
[-C--:B------:R-:W-:Y:S02]  /*1110*/  LEA.HI.SX32 R31, R31, R18.reuse, 0x1b ;  /* 0x000000121f1f7211 */ /* 0x080fe400078fdaff */
[----:B------:R-:W-:Y:S02]  /*1120*/  SHF.L.U32 R90, R23, 0x2, RZ ;  /* 0x00000002175a7819 */ /* 0x000fe400000006ff */
[C---:B------:R-:W-:Y:S02]  /*1130*/  IADD3 R39, R18.reuse, 0x160, RZ ;  /* 0x0000016012277810 */ /* 0x040fe40007ffe0ff */
[-C--:B------:R-:W-:Y:S01]  /*1140*/  LEA.HI.SX32 R3, R3, R18.reuse, 0x1b ;  /* 0x0000001203037211 */ /* 0x080fe200078fdaff */
[----:B----4-:R-:W-:Y:S01]  /*1150*/  STS [R92], R5 ;  /* 0x000000055c007388 */ /* 0x010fe20000000800 */
[----:B------:R-:W-:Y:S02]  /*1160*/  IADD3 R41, R18, 0x180, RZ ;  /* 0x0000018012297810 */ /* 0x000fe40007ffe0ff */
[----:B------:R-:W-:-:S02]  /*1170*/  LEA.HI.SX32 R33, R33, R18, 0x1b ;  /* 0x0000001221217211 */ /* 0x000fc400078fdaff */
[----:B------:R-:W-:Y:S01]  /*1180*/  SHF.L.U32 R88, R27, 0x2, RZ ;  /* 0x000000021b587819 */ /* 0x000fe200000006ff */
[----:B-----5:R1:W-:Y:S01]  /*1190*/  STS [R91+0x80], R0 ;  /* 0x000080005b007388 */ /* 0x0203e20000000800 */
[C---:B------:R-:W-:Y:S02]  /*11a0*/  IADD3 R43, R18.reuse, 0x1a0, RZ ;  /* 0x000001a0122b7810 */ /* 0x040fe40007ffe0ff */
[-C--:B------:R-:W-:Y:S02]  /*11b0*/  LEA.HI.SX32 R35, R35, R18.reuse, 0x1b ;  /* 0x0000001223237211 */ /* 0x080fe400078fdaff */
[----:B------:R-:W-:Y:S01]  /*11c0*/  SHF.L.U32 R77, R29, 0x2, RZ ;  /* 0x000000021d4d7819 */ /* 0x000fe200000006ff */
[----:B--2---:R2:W-:Y:S01]  /*11d0*/  STS [R90+0x100], R7 ;  /* 0x000100075a007388 */ /* 0x0045e20000000800 */
[----:B------:R-:W-:Y:S02]  /*11e0*/  IADD3 R45, R18, 0x1c0, RZ ;  /* 0x000001c0122d7810 */ /* 0x000fe40007ffe0ff */
[----:B------:R-:W-:-:S02]  /*11f0*/  LEA.HI.SX32 R37, R37, R18, 0x1b ;  /* 0x0000001225257211 */ /* 0x000fc400078fdaff */
[----:B------:R-:W-:Y:S01]  /*1200*/  SHF.L.U32 R76, R31, 0x2, RZ ;  /* 0x000000021f4c7819 */ /* 0x000fe200000006ff */
[----:B------:R-:W-:Y:S01]  /*1210*/  STS [R89+0x180], R4 ;  /* 0x0001800459007388 */ /* 0x000fe20000000800 */
[-C--:B------:R-:W-:Y:S02]  /*1220*/  LEA.HI.SX32 R39, R39, R18.reuse, 0x1b ;  /* 0x0000001227277211 */ /* 0x080fe400078fdaff */
[----:B------:R-:W-:Y:S01]  /*1230*/  SHF.L.U32 R75, R3, 0x2, RZ ;  /* 0x00000002034b7819 */ /* 0x000fe200000006ff */
[----:B------:R4:W-:Y:S01]  /*1240*/  STS [R88+0x200], R9 ;  /* 0x0002000958007388 */ /* 0x0009e20000000800 */
[-C--:B------:R-:W-:Y:S02]  /*1250*/  LEA.HI.SX32 R41, R41, R18.reuse, 0x1b ;  /* 0x0000001229297211 */ /* 0x080fe400078fdaff */
[----:B------:R-:W-:Y:S01]  /*1260*/  SHF.L.U32 R74, R33, 0x2, RZ ;  /* 0x00000002214a7819 */ /* 0x000fe200000006ff */
[----:B------:R-:W-:Y:S01]  /*1270*/  STS [R77+0x280], R6 ;  /* 0x000280064d007388 */ /* 0x000fe20000000800 */
[----:B------:R-:W-:-:S02]  /*1280*/  LEA.HI.SX32 R43, R43, R18, 0x1b ;  /* 0x000000122b2b7211 */ /* 0x000fc400078fdaff */
[----:B------:R-:W-:Y:S01]  /*1290*/  SHF.L.U32 R73, R35, 0x2, RZ ;  /* 0x0000000223497819 */ /* 0x000fe200000006ff */
[----:B------:R5:W-:Y:S01]  /*12a0*/  STS [R76+0x300], R11 ;  /* 0x0003000b4c007388 */ /* 0x000be20000000800 */
[----:B------:R-:W-:Y:S02]  /*12b0*/  LEA.HI.SX32 R45, R45, R18, 0x1b ;  /* 0x000000122d2d7211 */ /* 0x000fe400078fdaff */
[----:B------:R-:W-:Y:S01]  /*12c0*/  SHF.L.U32 R72, R37, 0x2, RZ ;  /* 0x0000000225487819 */ /* 0x000fe200000006ff */
[----:B------:R-:W-:Y:S01]  /*12d0*/  STS [R75+0x380], R8 ;  /* 0x000380084b007388 */ /* 0x000fe20000000800 */
[----:B------:R-:W-:Y:S02]  /*12e0*/  SHF.L.U32 R71, R39, 0x2, RZ ;  /* 0x0000000227477819 */ /* 0x000fe400000006ff */
[----:B------:R-:W-:Y:S01]  /*12f0*/  SHF.L.U32 R70, R41, 0x2, RZ ;  /* 0x0000000229467819 */ /* 0x000fe200000006ff */
[----:B------:R0:W-:Y:S01]  /*1300*/  STS [R74+0x400], R13 ;  /* 0x0004000d4a007388 */ /* 0x0001e20000000800 */
[----:B------:R-:W-:-:S02]  /*1310*/  SHF.L.U32 R69, R43, 0x2, RZ ;  /* 0x000000022b457819 */ /* 0x000fc400000006ff */
[----:B------:R-:W-:Y:S01]  /*1320*/  SHF.L.U32 R68, R45, 0x2, RZ ;  /* 0x000000022d447819 */ /* 0x000fe200000006ff */
[----:B------:R-:W-:Y:S01]  /*1330*/  STS [R73+0x480], R10 ;  /* 0x0004800a49007388 */ /* 0x000fe20000000800 */
[----:B-1----:R-:W-:-:S03]  /*1340*/  LEA R0, R94, R93, 0x4 ;  /* 0x0000005d5e007211 */ /* 0x002fc600078e20ff */
[----:B------:R1:W-:Y:S01]  /*1350*/  STS [R72+0x500], R15 ;  /* 0x0005000f48007388 */ /* 0x0003e20000000800 */
[----:B------:R-:W-:Y:S02]  /*1360*/  IADD3 R47, R18, 0x1e0, RZ ;  /* 0x000001e0122f7810 */ /* 0x000fe40007ffe0ff */
[C---:B------:R-:W-:Y:S02]  /*1370*/  IADD3 R3, R0.reuse, 0x1, RZ ;  /* 0x0000000100037810 */ /* 0x040fe40007ffe0ff */
[C---:B------:R-:W-:Y:S02]  /*1380*/  IADD3 R155, R0.reuse, 0x2, RZ ;  /* 0x00000002009b7810 */ /* 0x040fe40007ffe0ff */
[C---:B--2---:R-:W-:Y:S02]  /*1390*/  IADD3 R7, R0.reuse, 0x3, RZ ;  /* 0x0000000300077810 */ /* 0x044fe40007ffe0ff */
[C---:B------:R-:W-:Y:S02]  /*13a0*/  IADD3 R153, R0.reuse, 0x4, RZ ;  /* 0x0000000400997810 */ /* 0x040fe40007ffe0ff */
[----:B----4-:R-:W-:-:S02]  /*13b0*/  IADD3 R9, R0, 0x5, RZ ;  /* 0x0000000500097810 */ /* 0x010fc40007ffe0ff */
[C---:B------:R-:W-:Y:S02]  /*13c0*/  IADD3 R151, R0.reuse, 0x6, RZ ;  /* 0x0000000600977810 */ /* 0x040fe40007ffe0ff */
[C---:B-----5:R-:W-:Y:S02]  /*13d0*/  IADD3 R11, R0.reuse, 0x7, RZ ;  /* 0x00000007000b7810 */ /* 0x060fe40007ffe0ff */
[C---:B------:R-:W-:Y:S02]  /*13e0*/  IADD3 R149, R0.reuse, 0x8, RZ ;  /* 0x0000000800957810 */ /* 0x040fe40007ffe0ff */
[C---:B0-----:R-:W-:Y:S02]  /*13f0*/  IADD3 R13, R0.reuse, 0x9, RZ ;  /* 0x00000009000d7810 */ /* 0x041fe40007ffe0ff */
[C---:B------:R-:W-:Y:S02]  /*1400*/  IADD3 R147, R0.reuse, 0xa, RZ ;  /* 0x0000000a00937810 */ /* 0x040fe40007ffe0ff */
[----:B-1----:R-:W-:-:S02]  /*1410*/  IADD3 R15, R0, 0xb, RZ ;  /* 0x0000000b000f7810 */ /* 0x002fc40007ffe0ff */
[C---:B------:R-:W-:Y:S02]  /*1420*/  IADD3 R145, R0.reuse, 0xc, RZ ;  /* 0x0000000c00917810 */ /* 0x040fe40007ffe0ff */
[----:B------:R-:W-:Y:S02]  /*1430*/  IADD3 R143, R0, 0xe, RZ ;  /* 0x0000000e008f7810 */ /* 0x000fe40007ffe0ff */
[----:B------:R-:W-:Y:S02]  /*1440*/  LEA.HI.SX32 R47, R47, R18, 0x1b ;  /* 0x000000122f2f7211 */ /* 0x000fe400078fdaff */
        /* <DEDUP_REMOVED lines=12> */
[----:B------:R-:W-:Y:S02]  /*1510*/  LEA.HI.SX32 R143, R143, R0, 0x1b ;  /* 0x000000008f8f7211 */ /* 0x000fe400078fdaff */
[----:B------:R-:W-:Y:S02]  /*1520*/  SHF.L.U32 R67, R47, 0x2, RZ ;  /* 0x000000022f437819 */ /* 0x000fe400000006ff */
[----:B------:R-:W-:-:S02]  /*1530*/  SHF.L.U32 R22, R78, 0x2, RZ ;  /* 0x000000024e167819 */ /* 0x000fc400000006ff */
[----:B------:R-:W-:Y:S02]  /*1540*/  SHF.L.U64.HI R20, R78, 0x2, R79 ;  /* 0x000000024e147819 */ /* 0x000fe4000001024f */
[----:B------:R-:W-:-:S04]  /*1550*/  IADD3 R160, P0, R22, UR18, RZ ;  /* 0x0000001216a07c10 */ /* 0x000fc8000ff1e0ff */
[----:B------:R-:W-:Y:S02]  /*1560*/  IADD3.X R161, R20, UR19, RZ, P0, !PT ;  /* 0x0000001314a17c10 */ /* 0x000fe400087fe4ff */
[----:B------:R-:W-:Y:S01]  /*1570*/  ISETP.GE.AND P0, PT, R133, UR7, PT ;  /* 0x0000000785007c0c */ /* 0x000fe2000bf06270 */
[----:B------:R-:W-:Y:S01]  /*1580*/  CS2R R4, SRZ ;  /* 0x0000000000047805 */ /* 0x000fe2000001ff00 */
[----:B------:R-:W-:Y:S01]  /*1590*/  HFMA2.MMA R10, -RZ, RZ, 0, 0 ;  /* 0x00000000ff0a7435 */ /* 0x000fe200000001ff */
[----:B------:R-:W-:Y:S02]  /*15a0*/  LEA R2, P1, R78, UR20, 0x2 ;  /* 0x000000144e027c11 */ /* 0x000fe4000f8210ff */
[----:B------:R-:W-:Y:S02]  /*15b0*/  ISETP.GE.AND P2, PT, R132, UR7, PT ;  /* 0x0000000784007c0c */ /* 0x000fe4000bf46270 */
[C---:B------:R-:W-:Y:S02]  /*15c0*/  LEA.HI.X R3, R78.reuse, UR21, R79, 0x2, P1 ;  /* 0x000000154e037c11 */ /* 0x040fe400088f144f */
[----:B------:R-:W-:-:S02]  /*15d0*/  ISETP.GE.AND P1, PT, R78, UR7, PT ;  /* 0x000000074e007c0c */ /* 0x000fc4000bf26270 */
[----:B------:R-:W-:Y:S02]  /*15e0*/  ISETP.GE.AND P3, PT, R127, UR7, PT ;  /* 0x000000077f007c0c */ /* 0x000fe4000bf66270 */
[----:B------:R-:W-:Y:S01]  /*15f0*/  ISETP.GE.AND P4, PT, R124, UR7, PT ;  /* 0x000000077c007c0c */ /* 0x000fe2000bf86270 */
[----:B------:R-:W-:Y:S01]  /*1600*/  HFMA2.MMA R6, -RZ, RZ, 0, 0 ;  /* 0x00000000ff067435 */ /* 0x000fe200000001ff */
[----:B------:R-:W-:Y:S02]  /*1610*/  ISETP.GE.AND P5, PT, R126, UR7, PT ;  /* 0x000000077e007c0c */ /* 0x000fe4000bfa6270 */
[----:B------:R-:W-:Y:S02]  /*1620*/  ISETP.GE.AND P6, PT, R125, UR7, PT ;  /* 0x000000077d007c0c */ /* 0x000fe4000bfc6270 */
[----:B------:R-:W-:Y:S01]  /*1630*/  MOV R27, RZ ;  /* 0x000000ff001b7202 */ /* 0x000fe20000000f00 */
[----:B------:R-:W-:Y:S01]  /*1640*/  IMAD.MOV.U32 R21, RZ, RZ, RZ ;  /* 0x000000ffff157224 */ /* 0x000fe200078e00ff */
[----:B------:R-:W-:Y:S01]  /*1650*/  HFMA2.MMA R8, -RZ, RZ, 0, 0 ;  /* 0x00000000ff087435 */ /* 0x000fe200000001ff */
[----:B------:R-:W-:-:S02]  /*1660*/  MOV R25, RZ ;  /* 0x000000ff00197202 */ /* 0x000fc40000000f00 */
[----:B------:R-:W-:Y:S02]  /*1670*/  MOV R23, RZ ;  /* 0x000000ff00177202 */ /* 0x000fe40000000f00 */
[----:B------:R-:W-:Y:S02]  /*1680*/  MOV R29, RZ ;  /* 0x000000ff001d7202 */ /* 0x000fe40000000f00 */
[----:B------:R-:W-:Y:S01]  /*1690*/  MOV R31, RZ ;  /* 0x000000ff001f7202 */ /* 0x000fe20000000f00 */
[----:B------:R-:W-:Y:S01]  /*16a0*/  IMAD.MOV.U32 R18, RZ, RZ, RZ ;  /* 0x000000ffff127224 */ /* 0x000fe200078e00ff */
[----:B------:R-:W-:Y:S01]  /*16b0*/  MOV R33, RZ ;  /* 0x000000ff00217202 */ /* 0x000fe20000000f00 */
[----:B---3--:R-:W-:Y:S04]  /*16c0*/  STS [R71+0x580], R12 ;  /* 0x0005800c47007388 */ /* 0x008fe80000000800 */
[----:B------:R0:W-:Y:S04]  /*16d0*/  STS [R70+0x600], R17 ;  /* 0x0006001146007388 */ /* 0x0001e80000000800 */
[----:B------:R-:W-:Y:S04]  /*16e0*/  STS [R69+0x680], R14 ;  /* 0x0006800e45007388 */ /* 0x000fe80000000800 */
[----:B------:R1:W-:Y:S01]  /*16f0*/  STS [R68+0x700], R19 ;  /* 0x0007001344007388 */ /* 0x0003e20000000800 */
[----:B0-----:R-:W-:-:S04]  /*1700*/  IADD3 R17, R0, 0xd, RZ ;  /* 0x0000000d00117810 */ /* 0x001fc80007ffe0ff */
[----:B------:R-:W-:Y:S02]  /*1710*/  LEA.HI.SX32 R144, R17, R0, 0x1b ;  /* 0x0000000011907211 */ /* 0x000fe400078fdaff */
[----:B-1----:R-:W-:-:S04]  /*1720*/  IADD3 R19, R0, 0xf, RZ ;  /* 0x0000000f00137810 */ /* 0x002fc80007ffe0ff */
[-C--:B------:R-:W-:Y:S02]  /*1730*/  LEA.HI.SX32 R142, R19, R0.reuse, 0x1b ;  /* 0x00000000138e7211 */ /* 0x080fe400078fdaff */
[----:B------:R-:W-:Y:S01]  /*1740*/  LEA.HI.SX32 R0, R0, R0, 0x1b ;  /* 0x0000000000007211 */ /* 0x000fe200078fdaff */
[----:B------:R0:W-:Y:S01]  /*1750*/  STS [R67+0x780], R16 ;  /* 0x0007801043007388 */ /* 0x0001e20000000800 */
[----:B------:R-:W-:-:S06]  /*1760*/  NOP ;  /* 0x0000000000007918 */ /* 0x000fcc0000000000 */
[----:B------:R-:W-:Y:S01]  /*1770*/  SHF.L.U32 R66, R0, 0x2, RZ ;  /* 0x0000000200427819 */ /* 0x000fe200000006ff */
[----:B------:R-:W-:Y:S04]  /*1780*/  LDS R64, [R156.X4+0x4] ;  /* 0x000004009c407984 */ /* 0x000fe80000004800 */
[----:B------:R-:W-:Y:S04]  /*1790*/  LDS R65, [R66] ;  /* 0x0000000042417984 */ /* 0x000fe80000000800 */
        /* <DEDUP_REMOVED lines=15> */
[----:B------:R-:W2:Y:S01]  /*1890*/  @!P0 LDG.E R4, [R160.64+0x80] ;  /* 0x00008028a0048981 */ /* 0x000ea2000c1e1900 */
[----:B------:R-:W-:-:S03]  /*18a0*/  ISETP.GE.AND P0, PT, R123, UR7, PT ;  /* 0x000000077b007c0c */ /* 0x000fc6000bf06270 */
[----:B------:R-:W3:Y:S01]  /*18b0*/  @!P1 LDG.E R5, [R160.64] ;  /* 0x00000028a0059981 */ /* 0x000ee2000c1e1900 */
[----:B------:R-:W-:-:S03]  /*18c0*/  HFMA2.MMA R12, -RZ, RZ, 0, 0 ;  /* 0x00000000ff0c7435 */ /* 0x000fc600000001ff */
[----:B------:R-:W4:Y:S01]  /*18d0*/  @!P2 LDG.E R21, [R160.64+0x100] ;  /* 0x00010028a015a981 */ /* 0x000f22000c1e1900 */
[----:B------:R-:W-:-:S03]  /*18e0*/  HFMA2.MMA R14, -RZ, RZ, 0, 0 ;  /* 0x00000000ff0e7435 */ /* 0x000fc600000001ff */
[----:B------:R-:W5:Y:S04]  /*18f0*/  @!P3 LDG.E R6, [R160.64+0x180] ;  /* 0x00018028a006b981 */ /* 0x000f68000c1e1900 */
[----:B------:R-:W5:Y:S01]  /*1900*/  @!P0 LDG.E R10, [R160.64+0x380] ;  /* 0x00038028a00a8981 */ /* 0x000f62000c1e1900 */
[----:B------:R-:W-:Y:S02]  /*1910*/  ISETP.GE.AND P0, PT, R122, UR7, PT ;  /* 0x000000077a007c0c */ /* 0x000fe4000bf06270 */
[----:B------:R-:W-:Y:S01]  /*1920*/  ISETP.GE.AND P1, PT, R159, UR7, PT ;  /* 0x000000079f007c0c */ /* 0x000fe2000bf26270 */
[----:B------:R-:W5:Y:S01]  /*1930*/  @!P4 LDG.E R25, [R160.64+0x300] ;  /* 0x00030028a019c981 */ /* 0x000f62000c1e1900 */
[----:B------:R-:W-:Y:S02]  /*1940*/  ISETP.GE.AND P2, PT, R137, UR7, PT ;  /* 0x0000000789007c0c */ /* 0x000fe4000bf46270 */
[----:B------:R-:W-:Y:S01]  /*1950*/  ISETP.GE.AND P3, PT, R165, UR7, PT ;  /* 0x00000007a5007c0c */ /* 0x000fe2000bf66270 */
[----:B------:R-:W5:Y:S01]  /*1960*/  @!P5 LDG.E R23, [R160.64+0x200] ;  /* 0x00020028a017d981 */ /* 0x000f62000c1e1900 */
[----:B------:R-:W-:Y:S01]  /*1970*/  ISETP.GE.AND P4, PT, R164, UR7, PT ;  /* 0x00000007a4007c0c */ /* 0x000fe2000bf86270 */
[----:B0-----:R-:W-:-:S02]  /*1980*/  HFMA2.MMA R16, -RZ, RZ, 0, 0 ;  /* 0x00000000ff107435 */ /* 0x001fc400000001ff */
[----:B------:R-:W5:Y:S04]  /*1990*/  @!P6 LDG.E R8, [R160.64+0x280] ;  /* 0x00028028a008e981 */ /* 0x000f68000c1e1900 */
[----:B------:R-:W5:Y:S01]  /*19a0*/  @!P0 LDG.E R27, [R160.64+0x400] ;  /* 0x00040028a01b8981 */ /* 0x000f62000c1e1900 */
[----:B------:R-:W-:Y:S02]  /*19b0*/  ISETP.GE.AND P0, PT, R134, UR7, PT ;  /* 0x0000000786007c0c */ /* 0x000fe4000bf06270 */
[----:B------:R-:W-:Y:S01]  /*19c0*/  ISETP.GE.AND P5, PT, R163, UR7, PT ;  /* 0x00000007a3007c0c */ /* 0x000fe2000bfa6270 */
[----:B------:R-:W5:Y:S01]  /*19d0*/  @!P1 LDG.E R29, [R160.64+0x500] ;  /* 0x00050028a01d9981 */ /* 0x000f62000c1e1900 */
[----:B------:R-:W-:-:S03]  /*19e0*/  ISETP.GE.AND P6, PT, R162, UR7, PT ;  /* 0x00000007a2007c0c */ /* 0x000fc6000bfc6270 */
[----:B------:R-:W5:Y:S04]  /*19f0*/  @!P2 LDG.E R14, [R160.64+0x580] ;  /* 0x00058028a00ea981 */ /* 0x000f68000c1e1900 */
[----:B------:R-:W5:Y:S04]  /*1a00*/  @!P3 LDG.E R31, [R160.64+0x600] ;  /* 0x00060028a01fb981 */ /* 0x000f68000c1e1900 */
        /* <DEDUP_REMOVED lines=8> */
[----:B------:R-:W-:Y:S01]  /*1a90*/  HFMA2.MMA R7, -RZ, RZ, 0, 0 ;  /* 0x00000000ff077435 */ /* 0x000fe200000001ff */
[----:B------:R-:W-:Y:S01]  /*1aa0*/  MOV R0, RZ ;  /* 0x000000ff00007202 */ /* 0x000fe20000000f00 */
[----:B------:R-:W-:Y:S01]  /*1ab0*/  HFMA2.MMA R9, -RZ, RZ, 0, 0 ;  /* 0x00000000ff097435 */ /* 0x000fe200000001ff */
[----:B------:R-:W-:Y:S02]  /*1ac0*/  MOV R11, RZ ;  /* 0x000000ff000b7202 */ /* 0x000fe40000000f00 */
[----:B------:R-:W-:-:S02]  /*1ad0*/  MOV R13, RZ ;  /* 0x000000ff000d7202 */ /* 0x000fc40000000f00 */
[----:B------:R-:W-:Y:S01]  /*1ae0*/  MOV R19, RZ ;  /* 0x000000ff00137202 */ /* 0x000fe20000000f00 */
[----:B---3--:R-:W-:Y:S04]  /*1af0*/  STS [R92], R5 ;  /* 0x000000055c007388 */ /* 0x008fe80000000800 */
[----:B--2---:R0:W-:Y:S04]  /*1b00*/  STS [R91+0x80], R4 ;  /* 0x000080045b007388 */ /* 0x0041e80000000800 */
[----:B----4-:R-:W-:Y:S04]  /*1b10*/  STS [R90+0x100], R21 ;  /* 0x000100155a007388 */ /* 0x010fe80000000800 */
[----:B-----5:R1:W-:Y:S04]  /*1b20*/  STS [R89+0x180], R6 ;  /* 0x0001800659007388 */ /* 0x0203e80000000800 */
[----:B------:R-:W-:Y:S04]  /*1b30*/  STS [R88+0x200], R23 ;  /* 0x0002001758007388 */ /* 0x000fe80000000800 */
        /* <DEDUP_REMOVED lines=10> */
[----:B------:R-:W-:Y:S01]  /*1be0*/  STS [R67+0x780], R18 ;  /* 0x0007801243007388 */ /* 0x000fe20000000800 */
[----:B------:R-:W-:-:S06]  /*1bf0*/  NOP ;  /* 0x0000000000007918 */ /* 0x000fcc0000000000 */
[----:B------:R-:W0:Y:S04]  /*1c00*/  LDS R49, [R66] ;  /* 0x0000000042317984 */ /* 0x000e280000000800 */
[----:B------:R-:W0:Y:S04]  /*1c10*/  LDS R48, [R156.X4+0x4] ;  /* 0x000004009c307984 */ /* 0x000e280000004800 */
[----:B------:R-:W0:Y:S04]  /*1c20*/  LDS R47, [R155.X4+0x8] ;  /* 0x000008009b2f7984 */ /* 0x000e280000004800 */
[----:B------:R-:W0:Y:S04]  /*1c30*/  LDS R46, [R154.X4+0xc] ;  /* 0x00000c009a2e7984 */ /* 0x000e280000004800 */
[----:B------:R-:W0:Y:S04]  /*1c40*/  LDS R45, [R153.X4+0x10] ;  /* 0x00001000992d7984 */ /* 0x000e280000004800 */
[----:B------:R-:W0:Y:S04]  /*1c50*/  LDS R44, [R152.X4+0x14] ;  /* 0x00001400982c7984 */ /* 0x000e280000004800 */
[----:B------:R-:W0:Y:S04]  /*1c60*/  LDS R43, [R151.X4+0x18] ;  /* 0x00001800972b7984 */ /* 0x000e280000004800 */
[----:B------:R0:W1:Y:S04]  /*1c70*/  LDS R42, [R150.X4+0x1c] ;  /* 0x00001c00962a7984 */ /* 0x0000680000004800 */
[----:B------:R0:W1:Y:S04]  /*1c80*/  LDS R41, [R149.X4+0x20] ;  /* 0x0000200095297984 */ /* 0x0000680000004800 */
[----:B------:R0:W1:Y:S04]  /*1c90*/  LDS R40, [R148.X4+0x24] ;  /* 0x0000240094287984 */ /* 0x0000680000004800 */
[----:B------:R0:W1:Y:S04]  /*1ca0*/  LDS R39, [R147.X4+0x28] ;  /* 0x0000280093277984 */ /* 0x0000680000004800 */
[----:B------:R0:W1:Y:S04]  /*1cb0*/  LDS R38, [R146.X4+0x2c] ;  /* 0x00002c0092267984 */ /* 0x0000680000004800 */
[----:B------:R0:W1:Y:S04]  /*1cc0*/  LDS R37, [R145.X4+0x30] ;  /* 0x0000300091257984 */ /* 0x0000680000004800 */
[----:B------:R0:W1:Y:S04]  /*1cd0*/  LDS R36, [R144.X4+0x34] ;  /* 0x0000340090247984 */ /* 0x0000680000004800 */
[----:B------:R0:W2:Y:S04]  /*1ce0*/  LDS R35, [R143.X4+0x38] ;  /* 0x000038008f237984 */ /* 0x0000a80000004800 */
[----:B------:R1:W4:Y:S04]  /*1cf0*/  LDS R34, [R142.X4+0x3c] ;  /* 0x00003c008e227984 */ /* 0x0003280000004800 */
[----:B------:R-:W-:Y:S01]  /*1d00*/  BAR.SYNC.DEFER_BLOCKING 0x0 ;  /* 0x0000000000007b1d */ /* 0x000fe20000010000 */
[----:B0-----:R-:W-:-:S06]  /*1d10*/  CS2R R4, SRZ ;  /* 0x0000000000047805 */ /* 0x001fcc000001ff00 */
[----:B------:R-:W5:Y:S01]  /*1d20*/  @!P0 LDG.E R5, [R2.64] ;  /* 0x0000002802058981 */ /* 0x000f62000c1e1900 */
[----:B------:R-:W-:-:S03]  /*1d30*/  ISETP.GE.AND P0, PT, R133, UR7, PT ;  /* 0x0000000785007c0c */ /* 0x000fc6000bf06270 */
[----:B------:R-:W5:Y:S01]  /*1d40*/  @!P1 LDG.E R7, [R2.64+0x100] ;  /* 0x0001002802079981 */ /* 0x000f62000c1e1900 */
[----:B------:R-:W-:Y:S01]  /*1d50*/  ISETP.GE.AND P1, PT, R126, UR7, PT ;  /* 0x000000077e007c0c */ /* 0x000fe2000bf26270 */
[----:B-1----:R-:W-:Y:S02]  /*1d60*/  HFMA2.MMA R6, -RZ, RZ, 0, 0 ;  /* 0x00000000ff067435 */ /* 0x002fe400000001ff */
[----:B--2---:R-:W-:Y:S02]  /*1d70*/  HFMA2.MMA R8, -RZ, RZ, 0, 0 ;  /* 0x00000000ff087435 */ /* 0x004fe400000001ff */
[----:B---3--:R-:W-:Y:S02]  /*1d80*/  HFMA2.MMA R10, -RZ, RZ, 0, 0 ;  /* 0x00000000ff0a7435 */ /* 0x008fe400000001ff */
[----:B----4-:R-:W-:Y:S01]  /*1d90*/  HFMA2.MMA R12, -RZ, RZ, 0, 0 ;  /* 0x00000000ff0c7435 */ /* 0x010fe200000001ff */
[----:B------:R-:W-:Y:S01]  /*1da0*/  IMAD.MOV.U32 R14, RZ, RZ, RZ ;  /* 0x000000ffff0e7224 */ /* 0x000fe200078e00ff */
[----:B------:R-:W2:Y:S01]  /*1db0*/  @!P0 LDG.E R0, [R2.64+0x80] ;  /* 0x0000802802008981 */ /* 0x000ea2000c1e1900 */
[----:B------:R-:W-:-:S03]  /*1dc0*/  ISETP.GE.AND P0, PT, R127, UR7, PT ;  /* 0x000000077f007c0c */ /* 0x000fc6000bf06270 */
[----:B------:R-:W3:Y:S01]  /*1dd0*/  @!P1 LDG.E R9, [R2.64+0x200] ;  /* 0x0002002802099981 */ /* 0x000ee2000c1e1900 */
[----:B------:R-:W-:Y:S01]  /*1de0*/  ISETP.GE.AND P1, PT, R124, UR7, PT ;  /* 0x000000077c007c0c */ /* 0x000fe2000bf26270 */
[----:B------:R-:W-:Y:S02]  /*1df0*/  HFMA2.MMA R16, -RZ, RZ, 0, 0 ;  /* 0x00000000ff107435 */ /* 0x000fe400000001ff */
[----:B------:R-:W4:Y:S04]  /*1e00*/  @!P2 LDG.E R12, [R2.64+0x580] ;  /* 0x00058028020ca981 */ /* 0x000f28000c1e1900 */
[----:B------:R-:W3:Y:S04]  /*1e10*/  @!P4 LDG.E R14, [R2.64+0x680] ;  /* 0x00068028020ec981 */ /* 0x000ee8000c1e1900 */
[----:B------:R-:W3:Y:S01]  /*1e20*/  @!P0 LDG.E R4, [R2.64+0x180] ;  /* 0x0001802802048981 */ /* 0x000ee2000c1e1900 */
[----:B------:R-:W-:-:S03]  /*1e30*/  ISETP.GE.AND P0, PT, R125, UR7, PT ;  /* 0x000000077d007c0c */ /* 0x000fc6000bf06270 */
[----:B------:R-:W4:Y:S01]  /*1e40*/  @!P1 LDG.E R11, [R2.64+0x300] ;  /* 0x00030028020b9981 */ /* 0x000f22000c1e1900 */
[----:B------:R-:W-:-:S03]  /*1e50*/  ISETP.GE.AND P1, PT, R122, UR7, PT ;  /* 0x000000077a007c0c */ /* 0x000fc6000bf26270 */
[----:B------:R-:W4:Y:S04]  /*1e60*/  @!P5 LDG.E R19, [R2.64+0x700] ;  /* 0x000700280213d981 */ /* 0x000f28000c1e1900 */
[----:B------:R-:W4:Y:S04]  /*1e70*/  @!P6 LDG.E R16, [R2.64+0x780] ;  /* 0x000780280210e981 */ /* 0x000f28000c1e1900 */
[----:B------:R-:W4:Y:S01]  /*1e80*/  @!P0 LDG.E R6, [R2.64+0x280] ;  /* 0x0002802802068981 */ /* 0x000f22000c1e1900 */
[----:B------:R-:W-:-:S03]  /*1e90*/  ISETP.GE.AND P0, PT, R123, UR7, PT ;  /* 0x000000077b007c0c */ /* 0x000fc6000bf06270 */
[----:B------:R-:W4:Y:S01]  /*1ea0*/  @!P1 LDG.E R13, [R2.64+0x400] ;  /* 0x00040028020d9981 */ /* 0x000f22000c1e1900 */
[----:B------:R-:W-:-:S09]  /*1eb0*/  ISETP.NE.AND P1, PT, R15, RZ, PT ;  /* 0x000000ff0f00720c */ /* 0x000fd20003f25270 */
[----:B------:R-:W4:Y:S01]  /*1ec0*/  @!P0 LDG.E R8, [R2.64+0x380] ;  /* 0x0003802802088981 */ /* 0x000f22000c1e1900 */
[----:B------:R-:W-:Y:S02]  /*1ed0*/  ISETP.NE.AND P0, PT, R17, RZ, PT ;  /* 0x000000ff1100720c */ /* 0x000fe40003f05270 */
[----:B------:R-:W-:Y:S02]  /*1ee0*/  MOV R15, RZ ;  /* 0x000000ff000f7202 */ /* 0x000fe40000000f00 */
[----:B------:R-:W-:-:S04]  /*1ef0*/  MOV R17, RZ ;  /* 0x000000ff00117202 */ /* 0x000fc80000000f00 */
[----:B------:R-:W4:Y:S04]  /*1f00*/  @!P1 LDG.E R15, [R2.64+0x500] ;  /* 0x00050028020f9981 */ /* 0x000f28000c1e1900 */
[----:B------:R-:W4:Y:S04]  /*1f10*/  @!P3 LDG.E R17, [R2.64+0x600] ;  /* 0x000600280211b981 */ /* 0x000f28000c1e1900 */
[----:B------:R-:W4:Y:S01]  /*1f20*/  @!P0 LDG.E R10, [R2.64+0x480] ;  /* 0x00048028020a8981 */ /* 0x000f22000c1e1900 */
[----:B------:R-:W-:-:S03]  /*1f30*/  FADD.FTZ R49, R49, UR5 ;  /* 0x0000000531317e21 */ /* 0x000fc60008010000 */
[----:B------:R0:W-:Y:S04]  /*1f40*/  STL [R1+0xd4], R20 ;  /* 0x0000d41401007387 */ /* 0x0001e80000100800 */
[----:B------:R0:W-:Y:S01]  /*1f50*/  STL [R1+0xd8], R22 ;  /* 0x0000d81601007387 */ /* 0x0001e20000100800 */
[----:B------:R-:W-:Y:S01]  /*1f60*/  FSETP.GTU.FTZ.AND P5, PT, R49, 20, PT ;  /* 0x41a000003100780b */ /* 0x000fe20003fbc000 */
[----:B------:R-:W-:Y:S02]  /*1f70*/  FADD.FTZ R48, R48, UR5 ;  /* 0x0000000530307e21 */ /* 0x000fe40008010000 */
[----:B------:R-:W-:Y:S02]  /*1f80*/  FADD.FTZ R47, R47, UR5 ;  /* 0x000000052f2f7e21 */ /* 0x000fe40008010000 */
[----:B------:R-:W-:-:S02]  /*1f90*/  FADD.FTZ R46, R46, UR5 ;  /* 0x000000052e2e7e21 */ /* 0x000fc40008010000 */
[----:B------:R-:W-:Y:S02]  /*1fa0*/  FADD.FTZ R45, R45, UR5 ;  /* 0x000000052d2d7e21 */ /* 0x000fe40008010000 */
[----:B------:R-:W-:Y:S01]  /*1fb0*/  FADD.FTZ R44, R44, UR5 ;  /* 0x000000052c2c7e21 */ /* 0x000fe20008010000 */
[----:B------:R-:W-:Y:S01]  /*1fc0*/  BSSY B0, `(.L_x_1144) ;  /* 0x0000039000007945 */ /* 0x000fe20003800000 */
[----:B------:R-:W-:Y:S01]  /*1fd0*/  ISETP.GE.AND P0, PT, R78, UR7, PT ;  /* 0x000000074e007c0c */ /* 0x000fe2000bf06270 */
[----:B------:R-:W-:Y:S01]  /*1fe0*/  FADD.FTZ R43, R43, UR5 ;  /* 0x000000052b2b7e21 */ /* 0x000fe20008010000 */
[----:B------:R-:W-:Y:S02]  /*1ff0*/  FSETP.GTU.FTZ.AND P4, PT, R48, 20, PT ;  /* 0x41a000003000780b */ /* 0x000fe40003f9c000 */
[----:B------:R-:W-:Y:S02]  /*2000*/  FSETP.GTU.FTZ.AND P3, PT, R47, 20, PT ;  /* 0x41a000002f00780b */ /* 0x000fe40003f7c000 */
[----:B------:R-:W-:-:S02]  /*2010*/  FSETP.GTU.FTZ.AND P2, PT, R46, 20, PT ;  /* 0x41a000002e00780b */ /* 0x000fc40003f5c000 */
[----:B------:R-:W-:Y:S02]  /*2020*/  FSETP.GTU.FTZ.AND P1, PT, R45, 20, PT ;  /* 0x41a000002d00780b */ /* 0x000fe40003f3c000 */
[----:B------:R-:W-:Y:S01]  /*2030*/  FSETP.GTU.FTZ.AND P6, PT, R44, 20, PT ;  /* 0x41a000002c00780b */ /* 0x000fe20003fdc000 */
[----:B-----5:R0:W-:Y:S04]  /*2040*/  STS [R92], R5 ;  /* 0x000000055c007388 */ /* 0x0201e80000000800 */
[----:B--2---:R0:W-:Y:S04]  /*2050*/  STS [R91+0x80], R0 ;  /* 0x000080005b007388 */ /* 0x0041e80000000800 */
[----:B------:R0:W-:Y:S04]  /*2060*/  STS [R90+0x100], R7 ;  /* 0x000100075a007388 */ /* 0x0001e80000000800 */
[----:B---3--:R0:W-:Y:S04]  /*2070*/  STS [R89+0x180], R4 ;  /* 0x0001800459007388 */ /* 0x0081e80000000800 */
[----:B------:R0:W-:Y:S04]  /*2080*/  STS [R88+0x200], R9 ;  /* 0x0002000958007388 */ /* 0x0001e80000000800 */
[----:B----4-:R0:W-:Y:S04]  /*2090*/  STS [R77+0x280], R6 ;  /* 0x000280064d007388 */ /* 0x0101e80000000800 */
[----:B------:R0:W-:Y:S04]  /*20a0*/  STS [R76+0x300], R11 ;  /* 0x0003000b4c007388 */ /* 0x0001e80000000800 */
        /* <DEDUP_REMOVED lines=8> */
[----:B------:R0:W-:Y:S01]  /*2130*/  STS [R67+0x780], R16 ;  /* 0x0007801043007388 */ /* 0x0001e20000000800 */
        /* <DEDUP_REMOVED lines=33> */
.L_x_1145:
[----:B------:R-:W-:Y:S05]  /*2350*/  BSYNC B0 ;  /* 0x0000000000007941 */ /* 0x000fea0003800000 */
.L_x_1144:
        /* <DEDUP_REMOVED lines=35> */
.L_x_1147:
[----:B------:R-:W-:Y:S05]  /*2590*/  BSYNC B0 ;  /* 0x0000000000007941 */ /* 0x000fea0003800000 */
.L_x_1146:
        /* <DEDUP_REMOVED lines=35> */
.L_x_1149:
[----:B------:R-:W-:Y:S05]  /*27d0*/  BSYNC B0 ;  /* 0x0000000000007941 */ /* 0x000fea0003800000 */
.L_x_1148:
[----:B------:R-:W-:Y:S01]  /*27e0*/  BSSY B0, `(.L_x_1150) ;  /* 0x0000023000007945 */ /* 0x000fe20003800000 */
[----:B------:R-:W-:Y:S01]  /*27f0*/  FSETP.GTU.FTZ.AND P3, PT, R41, 20, PT ;  /* 0x41a000002900780b */ /* 0x000fe20003f7c000 */
[----:B------:R-:W-:Y:S01]  /*2800*/  FADD.FTZ R40, R40, UR5 ;  /* 0x0000000528287e21 */ /* 0x000fe20008010000 */
[----:B------:R-:W-:Y:S06]  /*2810*/  @P2 BRA `(.L_x_1151) ;  /* 0x000001f000002947 */ /* 0x000fec0003800000 */
[----:B------:R-:W-:Y:S01]  /*2820*/  FMUL.FTZ R46, R46, 1.4426950216293334961 ;  /* 0x3fb8aa3b2e2e7820 */ /* 0x000fe20000410000 */
[----:B0-----:R-:W-:Y:S01]  /*2830*/  HFMA2.MMA R7, -RZ, RZ, 1.3056640625, -1.8671875 ;  /* 0x3d39bf78ff077435 */ /* 0x001fe200000001ff */
[----:B------:R-:W-:Y:S02]  /*2840*/  IMAD.MOV.U32 R4, RZ, RZ, 0x3e800000 ;  /* 0x3e800000ff047424 */ /* 0x000fe400078e00ff */
        /* <DEDUP_REMOVED lines=28> */
.L_x_1151:
[----:B------:R-:W-:Y:S05]  /*2a10*/  BSYNC B0 ;  /* 0x0000000000007941 */ /* 0x000fea0003800000 */
.L_x_1150:
[----:B------:R-:W-:Y:S01]  /*2a20*/  BSSY B0, `(.L_x_1152) ;  /* 0x0000023000007945 */ /* 0x000fe20003800000 */
[----:B------:R-:W-:Y:S01]  /*2a30*/  FSETP.GTU.FTZ.AND P2, PT, R40, 20, PT ;  /* 0x41a000002800780b */ /* 0x000fe20003f5c000 */
[----:B------:R-:W-:Y:S01]  /*2a40*/  FADD.FTZ R39, R39, UR5 ;  /* 0x0000000527277e21 */ /* 0x000fe20008010000 */
[----:B------:R-:W-:Y:S06]  /*2a50*/  @P1 BRA `(.L_x_1153) ;  /* 0x000001f000001947 */ /* 0x000fec0003800000 */
[----:B------:R-:W-:Y:S01]  /*2a60*/  FMUL.FTZ R45, R45, 1.4426950216293334961 ;  /* 0x3fb8aa3b2d2d7820 */ /* 0x000fe20000410000 */
[----:B0-----:R-:W-:Y:S01]  /*2a70*/  MOV R4, 0x3e800000 ;  /* 0x3e80000000047802 */ /* 0x001fe20000000f00 */
[----:B------:R-:W-:Y:S02]  /*2a80*/  HFMA2.MMA R7, -RZ, RZ, 1.3056640625, -1.8671875 ;  /* 0x3d39bf78ff077435 */ /* 0x000fe400000001ff */
        /* <DEDUP_REMOVED lines=28> */
.L_x_1153:
[----:B------:R-:W-:Y:S05]  /*2c50*/  BSYNC B0 ;  /* 0x0000000000007941 */ /* 0x000fea0003800000 */
.L_x_1152:
        /* <DEDUP_REMOVED lines=35> */
.L_x_1155:
[----:B------:R-:W-:Y:S05]  /*2e90*/  BSYNC B0 ;  /* 0x0000000000007941 */ /* 0x000fea0003800000 */
.L_x_1154:
[----:B------:R-:W-:Y:S01]  /*2ea0*/  BSSY B0, `(.L_x_1156) ;  /* 0x0000023000007945 */ /* 0x000fe20003800000 */
[----:B------:R-:W-:Y:S01]  /*2eb0*/  FSETP.GTU.FTZ.AND P6, PT, R38, 20, PT ;  /* 0x41a000002600780b */ /* 0x000fe20003fdc000 */
[----:B------:R-:W-:Y:S01]  /*2ec0*/  FADD.FTZ R37, R37, UR5 ;  /* 0x0000000525257e21 */ /* 0x000fe20008010000 */
[----:B------:R-:W-:Y:S06]  /*2ed0*/  @P5 BRA `(.L_x_1157) ;  /* 0x000001f000005947 */ /* 0x000fec0003800000 */
[----:B------:R-:W-:Y:S01]  /*2ee0*/  FMUL.FTZ R43, R43, 1.4426950216293334961 ;  /* 0x3fb8aa3b2b2b7820 */ /* 0x000fe20000410000 */
[----:B0-----:R-:W-:Y:S01]  /*2ef0*/  MOV R4, 0x3e800000 ;  /* 0x3e80000000047802 */ /* 0x001fe20000000f00 */
        /* <DEDUP_REMOVED lines=29> */
.L_x_1157:
[----:B------:R-:W-:Y:S05]  /*30d0*/  BSYNC B0 ;  /* 0x0000000000007941 */ /* 0x000fea0003800000 */
.L_x_1156:
        /* <DEDUP_REMOVED lines=35> */
.L_x_1159:
[----:B------:R-:W-:Y:S05]  /*3310*/  BSYNC B0 ;  /* 0x0000000000007941 */ /* 0x000fea0003800000 */
.L_x_1158:
        /* <DEDUP_REMOVED lines=35> */
.L_x_1161:
[----:B------:R-:W-:Y:S05]  /*3550*/  BSYNC B0 ;  /* 0x0000000000007941 */ /* 0x000fea0003800000 */
.L_x_1160:
        /* <DEDUP_REMOVED lines=35> */
.L_x_1163:
[----:B------:R-:W-:Y:S05]  /*3790*/  BSYNC B0 ;  /* 0x0000000000007941 */ /* 0x000fea0003800000 */
.L_x_1162:
[----:B------:R-:W-:Y:S01]  /*37a0*/  USHF.R.S32.HI UR28, URZ, 0x1f, UR27 ;  /* 0x0000001f3f1c7899 */ /* 0x000fe2000801141b */
[----:B------:R-:W-:Y:S01]  /*37b0*/  BSSY B0, `(.L_x_1164) ;  /* 0x0000022000007945 */ /* 0x000fe20003800000 */
[----:B------:R-:W-:Y:S01]  /*37c0*/  FSETP.GTU.FTZ.AND P2, PT, R34, 20, PT ;  /* 0x41a000002200780b */ /* 0x000fe20003f5c000 */
[----:B------:R-:W-:Y:S07]  /*37d0*/  @P1 BRA `(.L_x_1165) ;  /* 0x000001f000001947 */ /* 0x000fee0003800000 */
        /* <DEDUP_REMOVED lines=31> */
.L_x_1165:
[----:B------:R-:W-:Y:S05]  /*39d0*/  BSYNC B0 ;  /* 0x0000000000007941 */ /* 0x000fea0003800000 */
.L_x_1164:
[----:B------:R-:W-:Y:S01]  /*39e0*/  BSSY B0, `(.L_x_1166) ;  /* 0x0000021000007945 */ /* 0x000fe20003800000 */
[----:B------:R-:W-:Y:S05]  /*39f0*/  @P6 BRA `(.L_x_1167) ;  /* 0x000001f000006947 */ /* 0x000fea0003800000 */
        /* <DEDUP_REMOVED lines=31> */
.L_x_1167:
[----:B------:R-:W-:Y:S05]  /*3bf0*/  BSYNC B0 ;  /* 0x0000000000007941 */ /* 0x000fea0003800000 */
.L_x_1166:
        /* <DEDUP_REMOVED lines=33> */
.L_x_1169:
[----:B------:R-:W-:Y:S05]  /*3e10*/  BSYNC B0 ;  /* 0x0000000000007941 */ /* 0x000fea0003800000 */
.L_x_1168:
[----:B------:R-:W-:Y:S01]  /*3e20*/  BSSY B0, `(.L_x_1170) ;  /* 0x0000021000007945 */ /* 0x000fe20003800000 */
[----:B------:R-:W-:Y:S05]  /*3e30*/  @P4 BRA `(.L_x_1171) ;  /* 0x000001f000004947 */ /* 0x000fea0003800000 */
        /* <DEDUP_REMOVED lines=31> */
.L_x_1171:
[----:B------:R-:W-:Y:S05]  /*4030*/  BSYNC B0 ;  /* 0x0000000000007941 */ /* 0x000fea0003800000 */
.L_x_1170:
        /* <DEDUP_REMOVED lines=33> */
.L_x_1173:
[----:B------:R-:W-:Y:S05]  /*4250*/  BSYNC B0 ;  /* 0x0000000000007941 */ /* 0x000fea0003800000 */
.L_x_1172:
        /* <DEDUP_REMOVED lines=33> */
.L_x_1175:
[----:B------:R-:W-:Y:S05]  /*4470*/  BSYNC B0 ;  /* 0x0000000000007941 */ /* 0x000fea0003800000 */
.L_x_1174:
        /* <DEDUP_REMOVED lines=8> */
[----:B------:R-:W-:Y:S01]  /*4500*/  IMAD.U32 R7, RZ, RZ, UR28 ;  /* 0x0000001cff077e24 */ /* 0x000fe2000f8e00ff */
[----:B------:R-:W-:Y:S01]  /*4510*/  ULDC.64 UR8, c[0x0][0x200] ;  /* 0x0000800000087ab9 */ /* 0x000fe20000000a00 */
[----:B------:R-:W-:Y:S01]  /*4520*/  MOV R9, UR12 ;  /* 0x0000000c00097c02 */ /* 0x000fe20008000f00 */
[----:B------:R-:W-:Y:S01]  /*4530*/  UIMAD UR29, UR13, UR8, URZ ;  /* 0x000000080d1d72a4 */ /* 0x000fe2000f8e023f */
[----:B------:R-:W-:Y:S01]  /*4540*/  @!P0 IMAD.WIDE.U32 R2, R5, c[0x0][0x1f0], R2 ;  /* 0x00007c0005028a25 */ /* 0x000fe200078e0002 */
[----:B------:R-:W-:Y:S01]  /*4550*/  UIMAD.WIDE.U32 UR36, UR12, UR8, URZ ;  /* 0x000000080c2472a5 */ /* 0x000fe2000f8e003f */
[----:B------:R-:W-:Y:S01]  /*4560*/  LDS R106, [R66] ;  /* 0x00000000426a7984 */ /* 0x000fe20000000800 */
[----:B------:R-:W-:Y:S01]  /*4570*/  UIMAD UR46, UR12, UR9, UR29 ;  /* 0x000000090c2e72a4 */ /* 0x000fe2000f8e021d */
[----:B------:R-:W-:Y:S01]  /*4580*/  @!P0 IMAD.WIDE.U32 R6, R9, c[0x0][0x200], R6 ;  /* 0x0000800009068a25 */ /* 0x000fe200078e0006 */
[----:B------:R-:W-:Y:S01]  /*4590*/  @!P0 IADD3 R5, R3, UR42, RZ ;  /* 0x0000002a03058c10 */ /* 0x000fe2000fffe0ff */
[----:B------:R-:W-:Y:S01]  /*45a0*/  ULDC.64 UR8, c[0x0][0x1f8] ;  /* 0x00007e0000087ab9 */ /* 0x000fe20000000a00 */
[----:B------:R-:W-:Y:S01]  /*45b0*/  MOV R9, UR11 ;  /* 0x0000000b00097c02 */ /* 0x000fe20008000f00 */
[----:B------:R-:W-:Y:S01]  /*45c0*/  UIMAD UR43, UR10, UR8, URZ ;  /* 0x000000080a2b72a4 */ /* 0x000fe2000f8e023f */
[----:B------:R-:W-:Y:S01]  /*45d0*/  @!P0 MOV R4, R2 ;  /* 0x0000000200048202 */ /* 0x000fe20000000f00 */
[----:B------:R-:W-:Y:S01]  /*45e0*/  ULDC.64 UR34, c[0x0][0x208] ;  /* 0x0000820000227ab9 */ /* 0x000fe20000000a00 */
[----:B------:R-:W-:Y:S01]  /*45f0*/  @!P0 IADD3 R3, R7, UR46, RZ ;  /* 0x0000002e07038c10 */ /* 0x000fe2000fffe0ff */
[----:B------:R-:W-:Y:S01]  /*4600*/  ULDC UR29, c[0x0][0x174] ;  /* 0x00005d00001d7ab9 */ /* 0x000fe20000000800 */
[----:B------:R-:W-:Y:S01]  /*4610*/  @!P0 MOV R2, R6 ;  /* 0x0000000600028202 */ /* 0x000fe20000000f00 */
[C---:B------:R-:W-:Y:S01]  /*4620*/  @!P0 IMAD.WIDE.U32 R4, R9.reuse, c[0x0][0x1f8], R4 ;  /* 0x00007e0009048a25 */ /* 0x040fe200078e0004 */
[----:B------:R-:W-:Y:S01]  /*4630*/  UIMAD UR43, UR11, UR9, UR43 ;  /* 0x000000090b2b72a4 */ /* 0x000fe2000f8e022b */
[----:B------:R-:W-:Y:S01]  /*4640*/  LDS R105, [R156.X4+0x4] ;  /* 0x000004009c697984 */ /* 0x000fe20000004800 */
[----:B------:R-:W-:Y:S01]  /*4650*/  UIMAD UR9, UR10, UR34, URZ ;  /* 0x000000220a0972a4 */ /* 0x000fe2000f8e023f */
[----:B------:R-:W-:Y:S01]  /*4660*/  @!P0 IMAD.WIDE.U32 R2, R9, c[0x0][0x208], R2 ;  /* 0x0000820009028a25 */ /* 0x000fe200078e0002 */
[----:B------:R-:W-:Y:S01]  /*4670*/  UIADD3 UR29, UR6, -UR29, URZ ;  /* 0x8000001d061d7290 */ /* 0x000fe2000fffe03f */
[C---:B------:R-:W-:Y:S01]  /*4680*/  @!P0 IADD3 R7, P1, R78.reuse, R4, RZ ;  /* 0x000000044e078210 */ /* 0x040fe20007f3e0ff */
[----:B------:R-:W-:Y:S01]  /*4690*/  UIADD3 UR39, UR39, UR42, URZ ;  /* 0x0000002a27277290 */ /* 0x000fe2000fffe03f */
[C---:B------:R-:W-:Y:S01]  /*46a0*/  LEA R4, P2, R78.reuse, c[0x0][0x258], 0x2 ;  /* 0x000096004e047a11 */ /* 0x040fe200078410ff */
[----:B------:R-:W-:Y:S01]  /*46b0*/  UIADD3 UR37, UR37, UR46, URZ ;  /* 0x0000002e25257290 */ /* 0x000fe2000fffe03f */
[----:B------:R-:W-:Y:S01]  /*46c0*/  @!P0 IADD3.X R12, R79, UR43, R5, P1, !PT ;  /* 0x0000002b4f0c8c10 */ /* 0x000fe20008ffe405 */
[----:B------:R-:W-:Y:S01]  /*46d0*/  UIMAD UR42, UR11, UR35, UR9 ;  /* 0x000000230b2a72a4 */ /* 0x000fe2000f8e0209 */
[C---:B------:R-:W-:Y:S01]  /*46e0*/  @!P0 IADD3 R5, P1, R78.reuse, R2, RZ ;  /* 0x000000024e058210 */ /* 0x040fe20007f3e0ff */
[----:B------:R-:W-:Y:S01]  /*46f0*/  UIMAD.WIDE.U32 UR8, UR11, UR8, UR38 ;  /* 0x000000080b0872a5 */ /* 0x000fe2000f8e0026 */
[C---:B------:R-:W-:Y:S01]  /*4700*/  LEA.HI.X R0, R78.reuse, c[0x0][0x25c], R79, 0x2, P2 ;  /* 0x000097004e007a11 */ /* 0x040fe200010f144f */
[----:B------:R-:W-:Y:S01]  /*4710*/  UIMAD UR29, UR29, -0x800, URZ ;  /* 0xfffff8001d1d78a4 */ /* 0x000fe2000f8e023f */
[----:B------:R-:W-:Y:S01]  /*4720*/  @!P0 LEA R6, P3, R5, c[0x0][0x258], 0x2 ;  /* 0x0000960005068a11 */ /* 0x000fe200078610ff */
[----:B------:R-:W-:Y:S01]  /*4730*/  UIMAD.WIDE.U32 UR34, UR11, UR34, UR36 ;  /* 0x000000220b2272a5 */ /* 0x000fe2000f8e0024 */
[----:B------:R-:W-:Y:S01]  /*4740*/  @!P0 IADD3.X R10, R79, UR42, R3, P1, !PT ;  /* 0x0000002a4f0a8c10 */ /* 0x000fe20008ffe403 */
[----:B------:R-:W-:Y:S01]  /*4750*/  USHF.R.S32.HI UR38, URZ, 0x1f, UR29 ;  /* 0x0000001f3f267899 */ /* 0x000fe2000801141d */
[C---:B------:R-:W-:Y:S01]  /*4760*/  LEA R2, P1, R78.reuse, c[0x0][0x268], 0x2 ;  /* 0x00009a004e027a11 */ /* 0x040fe200078210ff */
[----:B------:R-:W-:Y:S01]  /*4770*/  UIADD3 UR37, UP0, UR29, UR8, URZ ;  /* 0x000000081d257290 */ /* 0x000fe2000ff1e03f */
[----:B------:R-:W-:Y:S01]  /*4780*/  LDS R104, [R155.X4+0x8] ;  /* 0x000008009b687984 */ /* 0x000fe20000004800 */
        /* <DEDUP_REMOVED lines=11> */
[----:B------:R-:W-:-:S03]  /*4840*/  MOV R15, UR34 ;  /* 0x00000022000f7c02 */ /* 0x000fc60008000f00 */
[----:B------:R-:W-:Y:S01]  /*4850*/  LDS R101, [R152.X4+0x14] ;  /* 0x0000140098657984 */ /* 0x000fe20000004800 */
[----:B------:R-:W-:-:S03]  /*4860*/  LEA R2, P2, R11, R2, 0x2 ;  /* 0x000000020b027211 */ /* 0x000fc600078410ff */
[----:B------:R-:W-:Y:S01]  /*4870*/  LDS R100, [R151.X4+0x18] ;  /* 0x0000180097647984 */ /* 0x000fe20000004800 */
[----:B------:R-:W-:-:S03]  /*4880*/  LEA R4, P4, R13, R4, 0x2 ;  /* 0x000000040d047211 */ /* 0x000fc600078810ff */
[----:B------:R-:W-:Y:S01]  /*4890*/  LDS R99, [R150.X4+0x1c] ;  /* 0x00001c0096637984 */ /* 0x000fe20000004800 */
[----:B------:R-:W-:-:S03]  /*48a0*/  @!P0 LEA.HI.X R9, R7, c[0x0][0x26c], R12, 0x2, P1 ;  /* 0x00009b0007098a11 */ /* 0x000fc600008f140c */
[----:B------:R-:W-:Y:S01]  /*48b0*/  LDS R85, [R149.X4+0x20] ;  /* 0x0000200095557984 */ /* 0x000fe20000004800 */
[----:B------:R-:W-:Y:S01]  /*48c0*/  @!P0 LEA.HI.X R7, R5, c[0x0][0x25c], R10, 0x2, P3 ;  /* 0x0000970005078a11 */ /* 0x000fe200018f140a */
[----:B------:R-:W-:Y:S01]  /*48d0*/  CS2R R20, SRZ ;  /* 0x0000000000147805 */ /* 0x000fe2000001ff00 */
[----:B------:R-:W-:Y:S01]  /*48e0*/  LEA.HI.X R3, R11, R3, R14, 0x2, P2 ;  /* 0x000000030b037211 */ /* 0x000fe200010f140e */
[----:B------:R-:W-:Y:S01]  /*48f0*/  LDS R12, [R145.X4+0x30] ;  /* 0x00003000910c7984 */ /* 0x000fe20000004800 */
[----:B------:R-:W-:Y:S01]  /*4900*/  LEA.HI.X R5, R13, R0, R15, 0x2, P4 ;  /* 0x000000000d057211 */ /* 0x000fe200020f140f */
[----:B------:R-:W-:Y:S01]  /*4910*/  CS2R R22, SRZ ;  /* 0x0000000000167805 */ /* 0x000fe2000001ff00 */
[----:B------:R-:W-:Y:S01]  /*4920*/  CS2R R24, SRZ ;  /* 0x0000000000187805 */ /* 0x000fe2000001ff00 */
[----:B------:R-:W-:Y:S01]  /*4930*/  LDS R15, [R148.X4+0x24] ;  /* 0x00002400940f7984 */ /* 0x000fe20000004800 */
[----:B------:R-:W-:Y:S02]  /*4940*/  ISETP.GE.AND P5, PT, R124, UR7, PT ;  /* 0x000000077c007c0c */ /* 0x000fe4000bfa6270 */
[----:B------:R-:W-:Y:S01]  /*4950*/  ISETP.GE.AND P6, PT, R125, UR7, PT ;  /* 0x000000077d007c0c */ /* 0x000fe2000bfc6270 */
[----:B------:R-:W-:Y:S01]  /*4960*/  LDS R14, [R147.X4+0x28] ;  /* 0x00002800930e7984 */ /* 0x000fe20000004800 */
[----:B------:R-:W-:Y:S01]  /*4970*/  CS2R R18, SRZ ;  /* 0x0000000000127805 */ /* 0x000fe2000001ff00 */
[----:B------:R-:W-:-:S02]  /*4980*/  HFMA2.MMA R81, -RZ, RZ, 0, 0 ;  /* 0x00000000ff517435 */ /* 0x000fc400000001ff */
[----:B------:R-:W-:Y:S01]  /*4990*/  HFMA2.MMA R30, -RZ, RZ, 0, 0 ;  /* 0x00000000ff1e7435 */ /* 0x000fe200000001ff */
[----:B------:R-:W-:Y:S01]  /*49a0*/  LDS R13, [R146.X4+0x2c] ;  /* 0x00002c00920d7984 */ /* 0x000fe20000004800 */
[----:B------:R-:W-:Y:S01]  /*49b0*/  MOV R28, RZ ;  /* 0x000000ff001c7202 */ /* 0x000fe20000000f00 */
[----:B------:R-:W-:Y:S01]  /*49c0*/  CS2R R82, SRZ ;  /* 0x0000000000527805 */ /* 0x000fe2000001ff00 */
[----:B------:R-:W-:Y:S01]  /*49d0*/  CS2R R108, SRZ ;  /* 0x00000000006c7805 */ /* 0x000fe2000001ff00 */
[----:B------:R-:W-:Y:S01]  /*49e0*/  LDS R11, [R144.X4+0x34] ;  /* 0x00003400900b7984 */ /* 0x000fe20000004800 */
[----:B------:R-:W-:Y:S01]  /*49f0*/  CS2R R110, SRZ ;  /* 0x00000000006e7805 */ /* 0x000fe2000001ff00 */
[----:B------:R-:W-:Y:S01]  /*4a00*/  CS2R R112, SRZ ;  /* 0x0000000000707805 */ /* 0x000fe2000001ff00 */
[----:B------:R-:W-:Y:S01]  /*4a10*/  MOV R84, RZ ;  /* 0x000000ff00547202 */ /* 0x000fe20000000f00 */
[----:B------:R-:W-:Y:S01]  /*4a20*/  LDS R10, [R143.X4+0x38] ;  /* 0x000038008f0a7984 */ /* 0x000fe20000004800 */
[----:B------:R-:W-:Y:S01]  /*4a30*/  CS2R R114, SRZ ;  /* 0x0000000000727805 */ /* 0x000fe2000001ff00 */
[----:B------:R-:W-:-:S02]  /*4a40*/  HFMA2.MMA R117, -RZ, RZ, 0, 0 ;  /* 0x00000000ff757435 */ /* 0x000fc400000001ff */
[----:B------:R-:W-:Y:S01]  /*4a50*/  HFMA2.MMA R107, -RZ, RZ, 0, 0 ;  /* 0x00000000ff6b7435 */ /* 0x000fe200000001ff */
[----:B------:R-:W-:Y:S01]  /*4a60*/  LDS R0, [R142.X4+0x3c] ;  /* 0x00003c008e007984 */ /* 0x000fe20000004800 */
[----:B------:R-:W-:Y:S01]  /*4a70*/  MOV R130, UR7 ;  /* 0x0000000700827c02 */ /* 0x000fe20008000f00 */
[----:B------:R-:W-:Y:S02]  /*4a80*/  ULDC.64 UR8, c[0x0][0x2e8] ;  /* 0x0000ba0000087ab9 */ /* 0x000fe40000000a00 */
        /* <DEDUP_REMOVED lines=33> */
[----:B---3--:R-:W-:Y:S04]  /*4ca0*/  STS [R92], R17 ;  /* 0x000000115c007388 */ /* 0x008fe80000000800 */
[----:B--2---:R-:W-:Y:S04]  /*4cb0*/  STS [R91+0x80], R16 ;  /* 0x000080105b007388 */ /* 0x004fe80000000800 */
[----:B------:R-:W-:Y:S04]  /*4cc0*/  STS [R90+0x100], R19 ;  /* 0x000100135a007388 */ /* 0x000fe80000000800 */
[----:B------:R-:W-:Y:S04]  /*4cd0*/  STS [R89+0x180], R18 ;  /* 0x0001801259007388 */ /* 0x000fe80000000800 */
[----:B------:R-:W-:Y:S04]  /*4ce0*/  STS [R88+0x200], R21 ;  /* 0x0002001558007388 */ /* 0x000fe80000000800 */
[----:B-----5:R-:W-:Y:S04]  /*4cf0*/  STS [R77+0x280], R20 ;  /* 0x000280144d007388 */ /* 0x020fe80000000800 */
[----:B----4-:R-:W-:Y:S04]  /*4d00*/  STS [R76+0x300], R23 ;  /* 0x000300174c007388 */ /* 0x010fe80000000800 */
[----:B------:R-:W-:Y:S04]  /*4d10*/  STS [R75+0x380], R22 ;  /* 0x000380164b007388 */ /* 0x000fe80000000800 */
[----:B------:R-:W-:Y:S04]  /*4d20*/  STS [R74+0x400], R25 ;  /* 0x000400194a007388 */ /* 0x000fe80000000800 */
        /* <DEDUP_REMOVED lines=8> */
[----:B------:R-:W2:Y:S04]  /*4db0*/  LDS R33, [R66] ;  /* 0x0000000042217984 */ /* 0x000ea80000000800 */
[----:B------:R-:W3:Y:S04]  /*4dc0*/  LDS R31, [R156.X4+0x4] ;  /* 0x000004009c1f7984 */ /* 0x000ee80000004800 */
[----:B------:R-:W4:Y:S04]  /*4dd0*/  LDS R29, [R155.X4+0x8] ;  /* 0x000008009b1d7984 */ /* 0x000f280000004800 */
[----:B------:R-:W2:Y:S04]  /*4de0*/  LDS R27, [R154.X4+0xc] ;  /* 0x00000c009a1b7984 */ /* 0x000ea80000004800 */
[----:B------:R-:W0:Y:S04]  /*4df0*/  LDS R26, [R153.X4+0x10] ;  /* 0x00001000991a7984 */ /* 0x000e280000004800 */
[----:B------:R-:W0:Y:S04]  /*4e00*/  LDS R24, [R152.X4+0x14] ;  /* 0x0000140098187984 */ /* 0x000e280000004800 */
[----:B------:R-:W0:Y:S04]  /*4e10*/  LDS R22, [R151.X4+0x18] ;  /* 0x0000180097167984 */ /* 0x000e280000004800 */
[----:B------:R-:W0:Y:S04]  /*4e20*/  LDS R20, [R150.X4+0x1c] ;  /* 0x00001c0096147984 */ /* 0x000e280000004800 */
[----:B------:R-:W0:Y:S04]  /*4e30*/  LDS R18, [R149.X4+0x20] ;  /* 0x0000200095127984 */ /* 0x000e280000004800 */
[----:B------:R-:W0:Y:S04]  /*4e40*/  LDS R16, [R148.X4+0x24] ;  /* 0x0000240094107984 */ /* 0x000e280000004800 */
[----:B------:R-:W0:Y:S04]  /*4e50*/  LDS R2, [R147.X4+0x28] ;  /* 0x0000280093027984 */ /* 0x000e280000004800 */
[----:B------:R-:W-:Y:S04]  /*4e60*/  LDS R86, [R146.X4+0x2c] ;  /* 0x00002c0092567984 */ /* 0x000fe80000004800 */
[----:B------:R-:W-:Y:S04]  /*4e70*/  LDS R87, [R145.X4+0x30] ;  /* 0x0000300091577984 */ /* 0x000fe80000004800 */
[----:B------:R-:W-:Y:S04]  /*4e80*/  LDS R96, [R144.X4+0x34] ;  /* 0x0000340090607984 */ /* 0x000fe80000004800 */
[----:B------:R-:W-:Y:S04]  /*4e90*/  LDS R97, [R143.X4+0x38] ;  /* 0x000038008f617984 */ /* 0x000fe80000004800 */
[----:B------:R-:W-:Y:S04]  /*4ea0*/  LDS R98, [R142.X4+0x3c] ;  /* 0x00003c008e627984 */ /* 0x000fe80000004800 */
[----:B------:R-:W-:Y:S06]  /*4eb0*/  BAR.SYNC.DEFER_BLOCKING 0x0 ;  /* 0x0000000000007b1d */ /* 0x000fec0000010000 */
[----:B------:R2:W5:Y:S01]  /*4ec0*/  @!P0 LDG.E R109, [R6.64] ;  /* 0x00000028066d8981 */ /* 0x000562000c1e1900 */
[----:B------:R-:W-:-:S03]  /*4ed0*/  ISETP.GE.AND P0, PT, R127, UR7, PT ;  /* 0x000000077f007c0c */ /* 0x000fc6000bf06270 */
[----:B------:R-:W5:Y:S01]  /*4ee0*/  @!P1 LDG.E R108, [R4.64+-0x1f80] ;  /* 0xffe08028046c9981 */ /* 0x000f62000c1e1900 */
[----:B------:R-:W-:Y:S01]  /*4ef0*/  ISETP.GE.AND P1, PT, R132, UR7, PT ;  /* 0x0000000784007c0c */ /* 0x000fe2000bf26270 */
[----:B0-----:R-:W-:Y:S01]  /*4f00*/  CS2R R80, SRZ ;  /* 0x0000000000507805 */ /* 0x001fe2000001ff00 */
[----:B-1----:R-:W-:Y:S01]  /*4f10*/  MOV R83, RZ ;  /* 0x000000ff00537202 */ /* 0x002fe20000000f00 */
[----:B------:R-:W5:Y:S04]  /*4f20*/  @!P2 LDG.E R82, [R4.64+-0x1a80] ;  /* 0xffe580280452a981 */ /* 0x000f68000c1e1900 */
[----:B------:R-:W5:Y:S04]  /*4f30*/  @!P5 LDG.E R107, [R4.64+-0x1900] ;  /* 0xffe70028046bd981 */ /* 0x000f68000c1e1900 */
[----:B------:R-:W5:Y:S01]  /*4f40*/  @!P0 LDG.E R110, [R4.64+-0x1e80] ;  /* 0xffe18028046e8981 */ /* 0x000f62000c1e1900 */
[----:B------:R-:W-:-:S03]  /*4f50*/  ISETP.GE.AND P0, PT, R125, UR7, PT ;  /* 0x000000077d007c0c */ /* 0x000fc6000bf06270 */
[----:B------:R-:W5:Y:S01]  /*4f60*/  @!P1 LDG.E R111, [R4.64+-0x1f00] ;  /* 0xffe10028046f9981 */ /* 0x000f62000c1e1900 */
[----:B------:R-:W-:-:S03]  /*4f70*/  ISETP.GE.AND P1, PT, R126, UR7, PT ;  /* 0x000000077e007c0c */ /* 0x000fc6000bf26270 */
[----:B------:R-:W5:Y:S04]  /*4f80*/  @!P3 LDG.E R83, [R4.64+-0x1a00] ;  /* 0xffe600280453b981 */ /* 0x000f68000c1e1900 */
[----:B------:R-:W5:Y:S04]  /*4f90*/  @!P6 LDG.E R80, [R4.64+-0x1880] ;  /* 0xffe780280450e981 */ /* 0x000f68000c1e1900 */
[----:B------:R-:W5:Y:S01]  /*4fa0*/  @!P0 LDG.E R112, [R4.64+-0x1d80] ;  /* 0xffe2802804708981 */ /* 0x000f62000c1e1900 */
[----:B------:R-:W-:-:S03]  /*4fb0*/  ISETP.GE.AND P0, PT, R123, UR7, PT ;  /* 0x000000077b007c0c */ /* 0x000fc6000bf06270 */
[----:B------:R-:W5:Y:S01]  /*4fc0*/  @!P1 LDG.E R113, [R4.64+-0x1e00] ;  /* 0xffe2002804719981 */ /* 0x000f62000c1e1900 */
[----:B------:R-:W-:-:S09]  /*4fd0*/  ISETP.GE.AND P1, PT, R124, UR7, PT ;  /* 0x000000077c007c0c */ /* 0x000fd2000bf26270 */
[----:B------:R-:W5:Y:S01]  /*4fe0*/  @!P0 LDG.E R84, [R4.64+-0x1c80] ;  /* 0xffe3802804548981 */ /* 0x000f62000c1e1900 */
[----:B------:R-:W-:-:S03]  /*4ff0*/  ISETP.GE.AND P0, PT, R134, UR7, PT ;  /* 0x0000000786007c0c */ /* 0x000fc6000bf06270 */
[----:B------:R-:W5:Y:S01]  /*5000*/  @!P1 LDG.E R115, [R4.64+-0x1d00] ;  /* 0xffe3002804739981 */ /* 0x000f62000c1e1900 */
[----:B------:R-:W-:-:S09]  /*5010*/  ISETP.NE.AND P1, PT, R32, RZ, PT ;  /* 0x000000ff2000720c */ /* 0x000fd20003f25270 */
[----:B------:R-:W5:Y:S01]  /*5020*/  @!P0 LDG.E R114, [R4.64+-0x1b80] ;  /* 0xffe4802804728981 */ /* 0x000f62000c1e1900 */
[----:B------:R-:W-:Y:S01]  /*5030*/  ISETP.GE.AND P0, PT, R122, UR7, PT ;  /* 0x000000077a007c0c */ /* 0x000fe2000bf06270 */
[----:B------:R-:W-:Y:S02]  /*5040*/  IMAD.MOV.U32 R32, RZ, RZ, RZ ;  /* 0x000000ffff207224 */ /* 0x000fe400078e00ff */
[----:B------:R-:W5:Y:S04]  /*5050*/  @!P1 LDG.E R81, [R4.64+-0x1b00] ;  /* 0xffe5002804519981 */ /* 0x000f68000c1e1900 */
[----:B------:R-:W5:Y:S06]  /*5060*/  @!P4 LDG.E R32, [R4.64+-0x1980] ;  /* 0xffe680280420c981 */ /* 0x000f6c000c1e1900 */
[----:B------:R-:W5:Y:S01]  /*5070*/  @!P0 LDG.E R117, [R4.64+-0x1c00] ;  /* 0xffe4002804758981 */ /* 0x000f62000c1e1900 */
[----:B--2---:R-:W-:-:S02]  /*5080*/  FMUL.FTZ R30, R33, -1.4426950216293334961 ;  /* 0xbfb8aa3b211e7820 */ /* 0x004fc40000410000 */
[----:B---3--:R-:W-:-:S04]  /*5090*/  FMUL.FTZ R28, R31, -1.4426950216293334961 ;  /* 0xbfb8aa3b1f1c7820 */ /* 0x008fc80000410000 */
[----:B------:R-:W0:Y:S01]  /*50a0*/  MUFU.EX2 R30, R30 ;  /* 0x0000001e001e7308 */ /* 0x000e220000000800 */
[----:B----4-:R-:W-:-:S07]  /*50b0*/  FMUL.FTZ R25, R29, -1.4426950216293334961 ;  /* 0xbfb8aa3b1d197820 */ /* 0x010fce0000410000 */
[----:B------:R-:W-:Y:S01]  /*50c0*/  MUFU.EX2 R28, R28 ;  /* 0x0000001c001c7308 */ /* 0x000fe20000000800 */
[----:B------:R-:W-:Y:S02]  /*50d0*/  FMUL.FTZ R23, R27, -1.4426950216293334961 ;  /* 0xbfb8aa3b1b177820 */ /* 0x000fe40000410000 */
[----:B0-----:R-:W-:-:S05]  /*50e0*/  FADD.FTZ R30, R30, 1 ;  /* 0x3f8000001e1e7421 */ /* 0x001fca0000010000 */
[----:B------:R-:W0:Y:S01]  /*50f0*/  MUFU.EX2 R25, R25 ;  /* 0x0000001900197308 */ /* 0x000e220000000800 */
[----:B------:R-:W-:-:S07]  /*5100*/  FMUL.FTZ R21, R26, -1.4426950216293334961 ;  /* 0xbfb8aa3b1a157820 */ /* 0x000fce0000410000 */
[----:B------:R-:W-:Y:S08]  /*5110*/  MUFU.EX2 R23, R23 ;  /* 0x0000001700177308 */ /* 0x000ff00000000800 */
[----:B------:R-:W-:Y:S01]  /*5120*/  MUFU.RCP R30, R30 ;  /* 0x0000001e001e7308 */ /* 0x000fe20000001000 */
[----:B0-----:R-:W-:-:S07]  /*5130*/  FADD.FTZ R25, R25, 1 ;  /* 0x3f80000019197421 */ /* 0x001fce0000010000 */
[----:B------:R-:W0:Y:S01]  /*5140*/  MUFU.EX2 R21, R21 ;  /* 0x0000001500157308 */ /* 0x000e220000000800 */
[----:B------:R-:W-:Y:S02]  /*5150*/  FMUL.FTZ R19, R24, -1.4426950216293334961 ;  /* 0xbfb8aa3b18137820 */ /* 0x000fe40000410000 */
[----:B------:R-:W-:-:S05]  /*5160*/  FMUL.FTZ R3, R22, -1.4426950216293334961 ;  /* 0xbfb8aa3b16037820 */ /* 0x000fca0000410000 */
[----:B------:R-:W1:Y:S01]  /*5170*/  MUFU.EX2 R19, R19 ;  /* 0x0000001300137308 */ /* 0x000e620000000800 */
[----:B0-----:R-:W-:-:S07]  /*5180*/  FADD.FTZ R21, R21, 1 ;  /* 0x3f80000015157421 */ /* 0x001fce0000010000 */
[----:B------:R-:W-:Y:S01]  /*5190*/  MUFU.EX2 R3, R3 ;  /* 0x0000000300037308 */ /* 0x000fe20000000800 */
[----:B------:R-:W-:-:S07]  /*51a0*/  FMUL.FTZ R17, R20, -1.4426950216293334961 ;  /* 0xbfb8aa3b14117820 */ /* 0x000fce0000410000 */
[----:B------:R-:W-:Y:S01]  /*51b0*/  MUFU.RCP R21, R21 ;  /* 0x0000001500157308 */ /* 0x000fe20000001000 */
[----:B-1----:R-:W-:-:S07]  /*51c0*/  FADD.FTZ R19, R19, 1 ;  /* 0x3f80000013137421 */ /* 0x002fce0000010000 */
[----:B------:R-:W0:Y:S01]  /*51d0*/  MUFU.EX2 R17, R17 ;  /* 0x0000001100117308 */ /* 0x000e220000000800 */
[----:B------:R-:W-:-:S07]  /*51e0*/  FMUL.FTZ R9, R18, -1.4426950216293334961 ;  /* 0xbfb8aa3b12097820 */ /* 0x000fce0000410000 */
[----:B------:R-:W-:Y:S01]  /*51f0*/  MUFU.RCP R19, R19 ;  /* 0x0000001300137308 */ /* 0x000fe20000001000 */
[----:B------:R-:W-:-:S07]  /*5200*/  FMUL.FTZ R8, R16, -1.4426950216293334961 ;  /* 0xbfb8aa3b10087820 */ /* 0x000fce0000410000 */
[----:B------:R-:W-:Y:S01]  /*5210*/  MUFU.EX2 R9, R9 ;  /* 0x0000000900097308 */ /* 0x000fe20000000800 */
[----:B0-----:R-:W-:-:S07]  /*5220*/  FADD.FTZ R17, R17, 1 ;  /* 0x3f80000011117421 */ /* 0x001fce0000010000 */
[----:B------:R-:W-:Y:S08]  /*5230*/  MUFU.EX2 R8, R8 ;  /* 0x0000000800087308 */ /* 0x000ff00000000800 */
[----:B------:R-:W-:Y:S01]  /*5240*/  MUFU.RCP R17, R17 ;  /* 0x0000001100117308 */ /* 0x000fe20000001000 */
[----:B------:R-:W-:Y:S01]  /*5250*/  FMUL.FTZ R7, R2, -1.4426950216293334961 ;  /* 0xbfb8aa3b02077820 */ /* 0x000fe20000410000 */
[----:B-----5:R-:W-:Y:S04]  /*5260*/  STS [R92], R109 ;  /* 0x0000006d5c007388 */ /* 0x020fe80000000800 */
        /* <DEDUP_REMOVED lines=16> */
[----:B------:R-:W1:Y:S04]  /*5370*/  LDS R84, [R66] ;  /* 0x0000000042547984 */ /* 0x000e680000000800 */
[----:B------:R-:W2:Y:S01]  /*5380*/  LDS R82, [R155.X4+0x8] ;  /* 0x000008009b527984 */ /* 0x000ea20000004800 */
[----:B0-----:R-:W-:-:S03]  /*5390*/  FADD.FTZ R107, R28, 1 ;  /* 0x3f8000001c6b7421 */ /* 0x001fc60000010000 */
[----:B------:R-:W0:Y:S01]  /*53a0*/  LDS R83, [R156.X4+0x4] ;  /* 0x000004009c537984 */ /* 0x000e220000004800 */
[----:B------:R-:W3:Y:S03]  /*53b0*/  MUFU.RCP R114, R107 ;  /* 0x0000006b00727308 */ /* 0x000ee60000001000 */
[----:B------:R-:W4:Y:S01]  /*53c0*/  LDS R81, [R154.X4+0xc] ;  /* 0x00000c009a517984 */ /* 0x000f220000004800 */
[----:B------:R-:W-:Y:S02]  /*53d0*/  FADD.FTZ R108, R23, 1 ;  /* 0x3f800000176c7421 */ /* 0x000fe40000010000 */
[----:B------:R-:W-:Y:S01]  /*53e0*/  FADD.FTZ R32, -R30, 1 ;  /* 0x3f8000001e207421 */ /* 0x000fe20000010100 */
[----:B------:R-:W5:Y:S01]  /*53f0*/  LDS R80, [R153.X4+0x10] ;  /* 0x0000100099507984 */ /* 0x000f620000004800 */
[----:B------:R-:W0:Y:S02]  /*5400*/  MUFU.RCP R28, R25 ;  /* 0x00000019001c7308 */ /* 0x000e240000001000 */
[----:B------:R-:W-:-:S02]  /*5410*/  FFMA.FTZ R110, R33, R32, 1 ;  /* 0x3f800000216e7423 */ /* 0x000fc40000010020 */
[----:B------:R-:W-:Y:S01]  /*5420*/  FMUL.FTZ R33, R33, R30 ;  /* 0x0000001e21217220 */ /* 0x000fe20000410000 */
[----:B------:R-:W4:Y:S01]  /*5430*/  LDS R32, [R152.X4+0x14] ;  /* 0x0000140098207984 */ /* 0x000f220000004800 */
[----:B-1----:R-:W-:-:S04]  /*5440*/  FMUL.FTZ R23, R106, R84 ;  /* 0x000000546a177220 */ /* 0x002fc80000410000 */
[----:B------:R-:W-:Y:S02]  /*5450*/  FMUL.FTZ R23, R30, R23 ;  /* 0x000000171e177220 */ /* 0x000fe40000410000 */
[----:B---3--:R-:W-:-:S04]  /*5460*/  FADD.FTZ R30, -R114, 1 ;  /* 0x3f800000721e7421 */ /* 0x008fc80000010100 */
[----:B------:R-:W-:Y:S02]  /*5470*/  FFMA.FTZ R116, R31, R30, 1 ;  /* 0x3f8000001f747423 */ /* 0x000fe4000001001e */
[----:B------:R-:W1:Y:S01]  /*5480*/  LDS R30, [R151.X4+0x18] ;  /* 0x00001800971e7984 */ /* 0x000e620000004800 */
[----:B------:R-:W-:Y:S01]  /*5490*/  FMUL.FTZ R109, R23, R110 ;  /* 0x0000006e176d7220 */ /* 0x000fe20000410000 */
[----:B------:R-:W3:Y:S01]  /*54a0*/  MUFU.RCP R108, R108 ;  /* 0x0000006c006c7308 */ /* 0x000ee20000001000 */
[----:B0-----:R-:W-:Y:S02]  /*54b0*/  FADD.FTZ R110, -R28, 1 ;  /* 0x3f8000001c6e7421 */ /* 0x001fe40000010100 */
[----:B--2---:R-:W-:Y:S02]  /*54c0*/  FMUL.FTZ R23, R104, R82 ;  /* 0x0000005268177220 */ /* 0x004fe40000410000 */
[C---:B------:R-:W-:Y:S02]  /*54d0*/  FFMA.FTZ R110, R29.reuse, R110, 1 ;  /* 0x3f8000001d6e7423 */ /* 0x040fe4000001006e */
[----:B------:R-:W-:-:S02]  /*54e0*/  FMUL.FTZ R29, R29, R28 ;  /* 0x0000001c1d1d7220 */ /* 0x000fc40000410000 */
[----:B------:R-:W-:Y:S02]  /*54f0*/  FMUL.FTZ R23, R28, R23 ;  /* 0x000000171c177220 */ /* 0x000fe40000410000 */
[----:B------:R-:W-:Y:S01]  /*5500*/  FMUL.FTZ R25, R105, R83 ;  /* 0x0000005369197220 */ /* 0x000fe20000410000 */
[----:B------:R-:W0:Y:S01]  /*5510*/  LDS R28, [R150.X4+0x1c] ;  /* 0x00001c00961c7984 */ /* 0x000e220000004800 */
[----:B------:R-:W-:Y:S02]  /*5520*/  FADD.FTZ R113, R3, 1 ;  /* 0x3f80000003717421 */ /* 0x000fe40000010000 */
[----:B------:R-:W-:Y:S02]  /*5530*/  FMUL.FTZ R25, R114, R25 ;  /* 0x0000001972197220 */ /* 0x000fe40000410000 */
[----:B------:R-:W-:Y:S02]  /*5540*/  FMUL.FTZ R31, R31, R114 ;  /* 0x000000721f1f7220 */ /* 0x000fe40000410000 */
[----:B------:R-:W-:-:S02]  /*5550*/  FMUL.FTZ R111, R25, R116 ;  /* 0x00000074196f7220 */ /* 0x000fc40000410000 */
[----:B------:R-:W-:Y:S01]  /*5560*/  FADD.FTZ R25, -R21, 1 ;  /* 0x3f80000015197421 */ /* 0x000fe20000010100 */
[----:B------:R-:W2:Y:S01]  /*5570*/  MUFU.RCP R113, R113 ;  /* 0x0000007100717308 */ /* 0x000ea20000001000 */
[----:B---3--:R-:W-:Y:S02]  /*5580*/  FADD.FTZ R114, -R108, 1 ;  /* 0x3f8000006c727421 */ /* 0x008fe40000010100 */
[----:B----4-:R-:W-:Y:S02]  /*5590*/  FMUL.FTZ R3, R103, R81 ;  /* 0x0000005167037220 */ /* 0x010fe40000410000 */
[C---:B------:R-:W-:Y:S02]  /*55a0*/  FFMA.FTZ R114, R27.reuse, R114, 1 ;  /* 0x3f8000001b727423 */ /* 0x040fe40000010072 */
[----:B------:R-:W-:Y:S02]  /*55b0*/  FFMA.FTZ R115, R26, R25, 1 ;  /* 0x3f8000001a737423 */ /* 0x000fe40000010019 */
[----:B------:R-:W-:Y:S01]  /*55c0*/  FMUL.FTZ R27, R27, R108 ;  /* 0x0000006c1b1b7220 */ /* 0x000fe20000410000 */
[----:B------:R-:W3:Y:S01]  /*55d0*/  LDS R25, [R149.X4+0x20] ;  /* 0x0000200095197984 */ /* 0x000ee20000004800 */
[----:B------:R-:W-:-:S02]  /*55e0*/  FMUL.FTZ R107, R108, R3 ;  /* 0x000000036c6b7220 */ /* 0x000fc40000410000 */
[----:B-----5:R-:W-:Y:S02]  /*55f0*/  FMUL.FTZ R108, R102, R80 ;  /* 0x00000050666c7220 */ /* 0x020fe40000410000 */
[----:B------:R-:W-:Y:S02]  /*5600*/  FMUL.FTZ R26, R26, R21 ;  /* 0x000000151a1a7220 */ /* 0x000fe40000410000 */
[----:B------:R-:W-:Y:S02]  /*5610*/  FMUL.FTZ R108, R21, R108 ;  /* 0x0000006c156c7220 */ /* 0x000fe40000410000 */
[----:B------:R-:W-:Y:S02]  /*5620*/  FMUL.FTZ R107, R107, R114 ;  /* 0x000000726b6b7220 */ /* 0x000fe40000410000 */
[----:B------:R-:W-:Y:S02]  /*5630*/  FADD.FTZ R21, -R19, 1 ;  /* 0x3f80000013157421 */ /* 0x000fe40000010100 */
[----:B------:R-:W-:-:S02]  /*5640*/  FMUL.FTZ R114, R101, R32 ;  /* 0x0000002065727220 */ /* 0x000fc40000410000 */
[----:B------:R-:W-:Y:S02]  /*5650*/  FMUL.FTZ R110, R23, R110 ;  /* 0x0000006e176e7220 */ /* 0x000fe40000410000 */
[C---:B------:R-:W-:Y:S01]  /*5660*/  FFMA.FTZ R21, R24.reuse, R21, 1 ;  /* 0x3f80000018157423 */ /* 0x040fe20000010015 */
[----:B------:R-:W4:Y:S01]  /*5670*/  LDS R23, [R148.X4+0x24] ;  /* 0x0000240094177984 */ /* 0x000f220000004800 */
[----:B------:R-:W-:Y:S02]  /*5680*/  FMUL.FTZ R24, R24, R19 ;  /* 0x0000001318187220 */ /* 0x000fe40000410000 */
[----:B------:R-:W-:Y:S02]  /*5690*/  FMUL.FTZ R114, R19, R114 ;  /* 0x0000007213727220 */ /* 0x000fe40000410000 */
[----:B--2---:R-:W-:Y:S02]  /*56a0*/  FADD.FTZ R19, -R113, 1 ;  /* 0x3f80000071137421 */ /* 0x004fe40000010100 */
[----:B-1----:R-:W-:-:S02]  /*56b0*/  FMUL.FTZ R116, R100, R30 ;  /* 0x0000001e64747220 */ /* 0x002fc40000410000 */
[C---:B------:R-:W-:Y:S02]  /*56c0*/  FFMA.FTZ R19, R22.reuse, R19, 1 ;  /* 0x3f80000016137423 */ /* 0x040fe40000010013 */
[----:B------:R-:W-:Y:S02]  /*56d0*/  FMUL.FTZ R22, R22, R113 ;  /* 0x0000007116167220 */ /* 0x000fe40000410000 */
[----:B------:R-:W-:Y:S02]  /*56e0*/  FMUL.FTZ R116, R113, R116 ;  /* 0x0000007471747220 */ /* 0x000fe40000410000 */
[----:B------:R-:W-:Y:S02]  /*56f0*/  FADD.FTZ R9, R9, 1 ;  /* 0x3f80000009097421 */ /* 0x000fe40000010000 */
[----:B------:R-:W-:Y:S02]  /*5700*/  FMUL.FTZ R113, R114, R21 ;  /* 0x0000001572717220 */ /* 0x000fe40000410000 */
[----:B------:R-:W1:Y:S01]  /*5710*/  LDS R21, [R147.X4+0x28] ;  /* 0x0000280093157984 */ /* 0x000e620000004800 */
[----:B------:R-:W2:Y:S01]  /*5720*/  MUFU.EX2 R7, R7 ;  /* 0x0000000700077308 */ /* 0x000ea20000000800 */
[----:B------:R-:W-:-:S02]  /*5730*/  FMUL.FTZ R114, R116, R19 ;  /* 0x0000001374727220 */ /* 0x000fc40000410000 */
[----:B------:R-:W-:Y:S02]  /*5740*/  FADD.FTZ R117, R8, 1 ;  /* 0x3f80000008757421 */ /* 0x000fe40000010000 */
[----:B------:R-:W-:Y:S02]  /*5750*/  FADD.FTZ R19, -R17, 1 ;  /* 0x3f80000011137421 */ /* 0x000fe40000010100 */
[----:B0-----:R-:W-:Y:S01]  /*5760*/  FMUL.FTZ R8, R99, R28 ;  /* 0x0000001c63087220 */ /* 0x001fe20000410000 */
[----:B------:R-:W0:Y:S01]  /*5770*/  MUFU.RCP R9, R9 ;  /* 0x0000000900097308 */ /* 0x000e220000001000 */
[----:B------:R-:W-:Y:S02]  /*5780*/  FMUL.FTZ R6, R86, -1.4426950216293334961 ;  /* 0xbfb8aa3b56067820 */ /* 0x000fe40000410000 */
[----:B------:R-:W-:Y:S02]  /*5790*/  FFMA.FTZ R19, R20, R19, 1 ;  /* 0x3f80000014137423 */ /* 0x000fe40000010013 */
[----:B------:R-:W-:-:S02]  /*57a0*/  FMUL.FTZ R8, R17, R8 ;  /* 0x0000000811087220 */ /* 0x000fc40000410000 */
[----:B------:R-:W-:Y:S01]  /*57b0*/  FMUL.FTZ R108, R108, R115 ;  /* 0x000000736c6c7220 */ /* 0x000fe20000410000 */
[----:B------:R-:W5:Y:S01]  /*57c0*/  MUFU.RCP R117, R117 ;  /* 0x0000007500757308 */ /* 0x000f620000001000 */
[----:B------:R-:W-:Y:S02]  /*57d0*/  FMUL.FTZ R115, R8, R19 ;  /* 0x0000001308737220 */ /* 0x000fe40000410000 */
[----:B------:R-:W1:Y:S01]  /*57e0*/  LDS R19, [R146.X4+0x2c] ;  /* 0x00002c0092137984 */ /* 0x000e620000004800 */
[----:B--2---:R-:W-:-:S04]  /*57f0*/  FADD.FTZ R119, R7, 1 ;  /* 0x3f80000007777421 */ /* 0x004fc80000010000 */
[----:B------:R-:W2:Y:S01]  /*5800*/  MUFU.EX2 R6, R6 ;  /* 0x0000000600067308 */ /* 0x000ea20000000800 */
[----:B0-----:R-:W-:Y:S02]  /*5810*/  FADD.FTZ R7, -R9, 1 ;  /* 0x3f80000009077421 */ /* 0x001fe40000010100 */
[----:B---3--:R-:W-:Y:S02]  /*5820*/  FMUL.FTZ R8, R85, R25 ;  /* 0x0000001955087220 */ /* 0x008fe40000410000 */
[----:B------:R-:W-:Y:S02]  /*5830*/  FFMA.FTZ R7, R18, R7, 1 ;  /* 0x3f80000012077423 */ /* 0x000fe40000010007 */
[----:B------:R-:W-:Y:S01]  /*5840*/  FMUL.FTZ R8, R9, R8 ;  /* 0x0000000809087220 */ /* 0x000fe20000410000 */
[----:B------:R-:W0:Y:S01]  /*5850*/  MUFU.RCP R119, R119 ;  /* 0x0000007700777308 */ /* 0x000e220000001000 */
[----:B------:R-:W-:Y:S02]  /*5860*/  FMUL.FTZ R4, R87, -1.4426950216293334961 ;  /* 0xbfb8aa3b57047820 */ /* 0x000fe40000410000 */
[----:B------:R-:W-:-:S02]  /*5870*/  FMUL.FTZ R116, R8, R7 ;  /* 0x0000000708747220 */ /* 0x000fc40000410000 */
[----:B-----5:R-:W-:Y:S02]  /*5880*/  FADD.FTZ R7, -R117, 1 ;  /* 0x3f80000075077421 */ /* 0x020fe40000010100 */
[----:B------:R-:W-:Y:S02]  /*5890*/  FMUL.FTZ R20, R20, R17 ;  /* 0x0000001114147220 */ /* 0x000fe40000410000 */
[----:B--2---:R-:W-:Y:S01]  /*58a0*/  FADD.FTZ R131, R6, 1 ;  /* 0x3f80000006837421 */ /* 0x004fe20000010000 */
[----:B------:R-:W2:Y:S01]  /*58b0*/  LDS R17, [R145.X4+0x30] ;  /* 0x0000300091117984 */ /* 0x000ea20000004800 */
[----:B----4-:R-:W-:Y:S01]  /*58c0*/  FMUL.FTZ R6, R15, R23 ;  /* 0x000000170f067220 */ /* 0x010fe20000410000 */
[----:B------:R-:W3:Y:S01]  /*58d0*/  MUFU.EX2 R4, R4 ;  /* 0x0000000400047308 */ /* 0x000ee20000000800 */
[C---:B------:R-:W-:Y:S02]  /*58e0*/  FFMA.FTZ R8, R16.reuse, R7, 1 ;  /* 0x3f80000010087423 */ /* 0x040fe40000010007 */
[----:B------:R-:W-:-:S02]  /*58f0*/  FMUL.FTZ R16, R16, R117 ;  /* 0x0000007510107220 */ /* 0x000fc40000410000 */
[----:B------:R-:W-:Y:S02]  /*5900*/  FMUL.FTZ R117, R117, R6 ;  /* 0x0000000675757220 */ /* 0x000fe40000410000 */
[----:B------:R-:W-:Y:S01]  /*5910*/  FMUL.FTZ R5, R96, -1.4426950216293334961 ;  /* 0xbfb8aa3b60057820 */ /* 0x000fe20000410000 */
[----:B------:R-:W4:Y:S01]  /*5920*/  MUFU.RCP R131, R131 ;  /* 0x0000008300837308 */ /* 0x000f220000001000 */
[----:B------:R-:W-:Y:S02]  /*5930*/  FMUL.FTZ R112, R97, -1.4426950216293334961 ;  /* 0xbfb8aa3b61707820 */ /* 0x000fe40000410000 */
[----:B------:R-:W-:Y:S02]  /*5940*/  FMUL.FTZ R18, R18, R9 ;  /* 0x0000000912127220 */ /* 0x000fe40000410000 */
[----:B------:R-:W-:Y:S01]  /*5950*/  FMUL.FTZ R117, R117, R8 ;  /* 0x0000000875757220 */ /* 0x000fe20000410000 */
[----:B------:R-:W5:Y:S01]  /*5960*/  LDS R9, [R144.X4+0x34] ;  /* 0x0000340090097984 */ /* 0x000f620000004800 */
[----:B-1----:R-:W-:-:S02]  /*5970*/  FMUL.FTZ R6, R14, R21 ;  /* 0x000000150e067220 */ /* 0x002fc40000410000 */
[C---:B0-----:R-:W-:Y:S01]  /*5980*/  FADD.FTZ R7, -R119.reuse, 1 ;  /* 0x3f80000077077421 */ /* 0x041fe20000010100 */
[----:B------:R-:W0:Y:S01]  /*5990*/  LDS R8, [R143.X4+0x38] ;  /* 0x000038008f087984 */ /* 0x000e220000004800 */
[----:B------:R-:W1:Y:S01]  /*59a0*/  MUFU.EX2 R5, R5 ;  /* 0x0000000500057308 */ /* 0x000e620000000800 */
[----:B------:R-:W-:Y:S02]  /*59b0*/  FMUL.FTZ R6, R119, R6 ;  /* 0x0000000677067220 */ /* 0x000fe40000410000 */
[----:B------:R-:W-:Y:S02]  /*59c0*/  FFMA.FTZ R121, R2, R7, 1 ;  /* 0x3f80000002797423 */ /* 0x000fe40000010007 */
[----:B------:R-:W-:-:S03]  /*59d0*/  FMUL.FTZ R3, R98, -1.4426950216293334961 ;  /* 0xbfb8aa3b62037820 */ /* 0x000fc60000410000 */
[----:B------:R-:W1:Y:S01]  /*59e0*/  MUFU.EX2 R112, R112 ;  /* 0x0000007000707308 */ /* 0x000e620000000800 */
[----:B---3--:R-:W-:Y:S02]  /*59f0*/  FADD.FTZ R4, R4, 1 ;  /* 0x3f80000004047421 */ /* 0x008fe40000010000 */
[----:B------:R-:W-:Y:S02]  /*5a00*/  FMUL.FTZ R118, R6, R121 ;  /* 0x0000007906767220 */ /* 0x000fe40000410000 */
[----:B------:R-:W3:Y:S01]  /*5a10*/  LDS R6, [R142.X4+0x3c] ;  /* 0x00003c008e067984 */ /* 0x000ee20000004800 */
[----:B------:R-:W-:Y:S02]  /*5a20*/  FMUL.FTZ R7, R2, R119 ;  /* 0x0000007702077220 */ /* 0x000fe40000410000 */
[----:B------:R-:W2:Y:S01]  /*5a30*/  MUFU.EX2 R3, R3 ;  /* 0x0000000300037308 */ /* 0x000ea20000000800 */
[----:B------:R-:W-:Y:S01]  /*5a40*/  FMUL.FTZ R2, R13, R19 ;  /* 0x000000130d027220 */ /* 0x000fe20000410000 */
[----:B------:R-:W-:Y:S01]  /*5a50*/  BAR.SYNC.DEFER_BLOCKING 0x0 ;  /* 0x0000000000007b1d */ /* 0x000fe20000010000 */
[----:B----4-:R-:W-:-:S05]  /*5a60*/  FADD.FTZ R119, -R131, 1 ;  /* 0x3f80000083777421 */ /* 0x010fca0000010100 */
[----:B------:R-:W4:Y:S01]  /*5a70*/  MUFU.RCP R4, R4 ;  /* 0x0000000400047308 */ /* 0x000f220000001000 */
[----:B-1----:R-:W-:Y:S02]  /*5a80*/  FADD.FTZ R5, R5, 1 ;  /* 0x3f80000005057421 */ /* 0x002fe40000010000 */
[----:B------:R-:W-:Y:S02]  /*5a90*/  FMUL.FTZ R2, R131, R2 ;  /* 0x0000000283027220 */ /* 0x000fe40000410000 */
[----:B------:R-:W-:Y:S02]  /*5aa0*/  FFMA.FTZ R119, R86, R119, 1 ;  /* 0x3f80000056777423 */ /* 0x000fe40000010077 */
[----:B------:R-:W-:Y:S01]  /*5ab0*/  FADD.FTZ R120, R112, 1 ;  /* 0x3f80000070787421 */ /* 0x000fe20000010000 */
[----:B------:R-:W1:Y:S01]  /*5ac0*/  MUFU.RCP R5, R5 ;  /* 0x0000000500057308 */ /* 0x000e620000001000 */
[----:B------:R-:W-:Y:S02]  /*5ad0*/  FMUL.FTZ R119, R2, R119 ;  /* 0x0000007702777220 */ /* 0x000fe40000410000 */
[----:B--2---:R-:W-:-:S05]  /*5ae0*/  FADD.FTZ R3, R3, 1 ;  /* 0x3f80000003037421 */ /* 0x004fca0000010000 */
[----:B------:R5:W2:Y:S01]  /*5af0*/  MUFU.RCP R2, R120 ;  /* 0x0000007800027308 */ /* 0x000aa20000001000 */
[----:B----4-:R-:W-:Y:S02]  /*5b00*/  FADD.FTZ R112, -R4, 1 ;  /* 0x3f80000004707421 */ /* 0x010fe40000010100 */
[----:B------:R-:W-:Y:S02]  /*5b10*/  FMUL.FTZ R121, R12, R17 ;  /* 0x000000110c797220 */ /* 0x000fe40000410000 */
[----:B------:R-:W-:-:S03]  /*5b20*/  FFMA.FTZ R129, R87, R112, 1 ;  /* 0x3f80000057817423 */ /* 0x000fc60000010070 */
[----:B------:R-:W4:Y:S01]  /*5b30*/  MUFU.RCP R3, R3 ;  /* 0x0000000300037308 */ /* 0x000f220000001000 */
[----:B------:R-:W-:Y:S02]  /*5b40*/  FMUL.FTZ R112, R4, R121 ;  /* 0x0000007904707220 */ /* 0x000fe40000410000 */
[----:B-1----:R-:W-:Y:S02]  /*5b50*/  FADD.FTZ R121, -R5, 1 ;  /* 0x3f80000005797421 */ /* 0x002fe40000010100 */
[----:B------:R-:W-:Y:S02]  /*5b60*/  FMUL.FTZ R112, R112, R129 ;  /* 0x0000008170707220 */ /* 0x000fe40000410000 */
[----:B-----5:R-:W-:Y:S02]  /*5b70*/  FMUL.FTZ R120, R11, R9 ;  /* 0x000000090b787220 */ /* 0x020fe40000410000 */
[----:B--2---:R-:W-:Y:S02]  /*5b80*/  FADD.FTZ R128, -R2, 1 ;  /* 0x3f80000002807421 */ /* 0x004fe40000010100 */
[----:B0-----:R-:W-:-:S02]  /*5b90*/  FMUL.FTZ R129, R10, R8 ;  /* 0x000000080a817220 */ /* 0x001fc40000410000 */
[----:B------:R-:W-:Y:S02]  /*5ba0*/  FFMA.FTZ R121, R96, R121, 1 ;  /* 0x3f80000060797423 */ /* 0x000fe40000010079 */
[----:B------:R-:W-:Y:S02]  /*5bb0*/  FFMA.FTZ R128, R97, R128, 1 ;  /* 0x3f80000061807423 */ /* 0x000fe40000010080 */
[----:B------:R-:W-:Y:S02]  /*5bc0*/  FMUL.FTZ R120, R5, R120 ;  /* 0x0000007805787220 */ /* 0x000fe40000410000 */
[----:B------:R-:W-:Y:S01]  /*5bd0*/  FMUL.FTZ R129, R2, R129 ;  /* 0x0000008102817220 */ /* 0x000fe20000410000 */
[----:B------:R-:W-:Y:S01]  /*5be0*/  STS [R66], R109 ;  /* 0x0000006d42007388 */ /* 0x000fe20000000800 */
[----:B------:R-:W-:Y:S02]  /*5bf0*/  FMUL.FTZ R121, R120, R121 ;  /* 0x0000007978797220 */ /* 0x000fe40000410000 */
[----:B------:R-:W-:Y:S01]  /*5c00*/  FMUL.FTZ R128, R129, R128 ;  /* 0x0000008081807220 */ /* 0x000fe20000410000 */
[----:B------:R-:W-:Y:S01]  /*5c10*/  STS [R156.X4+0x4], R111 ;  /* 0x0000046f9c007388 */ /* 0x000fe20000004800 */
[----:B----4-:R-:W-:-:S02]  /*5c20*/  FADD.FTZ R129, -R3, 1 ;  /* 0x3f80000003817421 */ /* 0x010fc40000010100 */
[----:B---3--:R-:W-:Y:S01]  /*5c30*/  FMUL.FTZ R120, R0, R6 ;  /* 0x0000000600787220 */ /* 0x008fe20000410000 */
[----:B------:R-:W-:Y:S01]  /*5c40*/  STS [R155.X4+0x8], R110 ;  /* 0x0000086e9b007388 */ /* 0x000fe20000004800 */
[----:B------:R-:W-:-:S03]  /*5c50*/  ISETP.NE.AND P6, PT, R95, RZ, PT ;  /* 0x000000ff5f00720c */ /* 0x000fc60003fc5270 */
[----:B------:R-:W-:Y:S01]  /*5c60*/  STS [R154.X4+0xc], R107 ;  /* 0x00000c6b9a007388 */ /* 0x000fe20000004800 */
[----:B------:R-:W-:-:S03]  /*5c70*/  FFMA.FTZ R129, R98, R129, 1 ;  /* 0x3f80000062817423 */ /* 0x000fc60000010081 */
[----:B------:R-:W-:Y:S01]  /*5c80*/  STS [R153.X4+0x10], R108 ;  /* 0x0000106c99007388 */ /* 0x000fe20000004800 */
[----:B------:R-:W-:-:S03]  /*5c90*/  FMUL.FTZ R120, R3, R120 ;  /* 0x0000007803787220 */ /* 0x000fc60000410000 */
[----:B------:R-:W-:Y:S04]  /*5ca0*/  STS [R152.X4+0x14], R113 ;  /* 0x0000147198007388 */ /* 0x000fe80000004800 */
[----:B------:R-:W-:Y:S01]  /*5cb0*/  STS [R151.X4+0x18], R114 ;  /* 0x0000187297007388 */ /* 0x000fe20000004800 */
[----:B------:R-:W-:-:S03]  /*5cc0*/  FMUL.FTZ R135, R120, R129 ;  /* 0x0000008178877220 */ /* 0x000fc60000410000 */
        /* <DEDUP_REMOVED lines=38> */
[----:B------:R-:W-:Y:S02]  /*5f30*/  FMUL.FTZ R87, R87, R4 ;  /* 0x0000000457577220 */ /* 0x000fe40000410000 */
[----:B------:R-:W-:Y:S01]  /*5f40*/  FMUL.FTZ R96, R96, R5 ;  /* 0x0000000560607220 */ /* 0x000fe20000410000 */
[----:B0-----:R-:W-:Y:S01]  /*5f50*/  ISETP.GE.AND P0, PT, R78, R128, PT ;  /* 0x000000804e00720c */ /* 0x001fe20003f06270 */
[----:B------:R-:W-:Y:S02]  /*5f60*/  FMUL.FTZ R97, R97, R2 ;  /* 0x0000000261617220 */ /* 0x000fe40000410000 */
[----:B------:R-:W-:-:S10]  /*5f70*/  FMUL.FTZ R98, R98, R3 ;  /* 0x0000000362627220 */ /* 0x000fd40000410000 */
        /* <DEDUP_REMOVED lines=13> */
.L_x_1177:
[----:B-1----:R-:W-:Y:S05]  /*6050*/  BSYNC B0 ;  /* 0x0000000000007941 */ /* 0x002fea0003800000 */
.L_x_1176:
[----:B------:R-:W-:Y:S01]  /*6060*/  ULDC.64 UR8, c[0x0][0x2f0] ;  /* 0x0000bc0000087ab9 */ /* 0x000fe20000000a00 */
[----:B0-----:R-:W-:Y:S01]  /*6070*/  LEA R2, P3, R78, c[0x0][0x338], 0x2 ;  /* 0x0000ce004e027a11 */ /* 0x001fe200078610ff */
        /* <DEDUP_REMOVED lines=14> */
[----:B------:R-:W-:Y:S01]  /*6160*/  MOV R4, UR36 ;  /* 0x0000002400047c02 */ /* 0x000fe20008000f00 */
[----:B------:R-:W-:Y:S01]  /*6170*/  FMUL.FTZ R103, R103, R27 ;  /* 0x0000001b67677220 */ /* 0x000fe20000410000 */
[----:B------:R-:W-:Y:S01]  /*6180*/  LEA R2, P4, R3, R2, 0x2 ;  /* 0x0000000203027211 */ /* 0x000fe200078810ff */
[----:B------:R-:W-:Y:S01]  /*6190*/  FMUL.FTZ R102, R102, R26 ;  /* 0x0000001a66667220 */ /* 0x000fe20000410000 */
[----:B------:R-:W-:Y:S01]  /*61a0*/  LEA.HI.X R3, R78, c[0x0][0x33c], R79, 0x2, P3 ;  /* 0x0000cf004e037a11 */ /* 0x000fe200018f144f */
[----:B------:R0:W-:Y:S01]  /*61b0*/  STL [R1+0x80], R106 ;  /* 0x0000806a01007387 */ /* 0x0001e20000100800 */
[----:B------:R-:W-:Y:S01]  /*61c0*/  MOV R5, UR34 ;  /* 0x0000002200057c02 */ /* 0x000fe20008000f00 */
[----:B------:R-:W-:Y:S01]  /*61d0*/  FMUL.FTZ R101, R101, R24 ;  /* 0x0000001865657220 */ /* 0x000fe20000410000 */
[----:B------:R-:W-:Y:S01]  /*61e0*/  ISETP.GE.AND P3, PT, R122, R128, PT ;  /* 0x000000807a00720c */ /* 0x000fe20003f66270 */
[----:B------:R0:W-:Y:S01]  /*61f0*/  STL [R1+0x7c], R105 ;  /* 0x00007c6901007387 */ /* 0x0001e20000100800 */
[----:B------:R-:W-:Y:S01]  /*6200*/  LEA.HI.X R3, R4, R3, R5, 0x2, P4 ;  /* 0x0000000304037211 */ /* 0x000fe200020f1405 */
[----:B------:R-:W-:Y:S01]  /*6210*/  FMUL.FTZ R100, R100, R22 ;  /* 0x0000001664647220 */ /* 0x000fe20000410000 */
[----:B------:R-:W-:Y:S01]  /*6220*/  ISETP.GE.AND P4, PT, R134, R128, PT ;  /* 0x000000808600720c */ /* 0x000fe20003f86270 */
[----:B------:R0:W-:Y:S01]  /*6230*/  STL [R1+0x78], R104 ;  /* 0x0000786801007387 */ /* 0x0001e20000100800 */
[----:B------:R-:W-:-:S02]  /*6240*/  FMUL.FTZ R99, R99, R20 ;  /* 0x0000001463637220 */ /* 0x000fc40000410000 */
[----:B------:R-:W-:Y:S01]  /*6250*/  FMUL.FTZ R136, R85, R18 ;  /* 0x0000001255887220 */ /* 0x000fe20000410000 */
        /* <DEDUP_REMOVED lines=22> */
[----:B------:R-:W-:-:S03]  /*63c0*/  ISETP.GE.AND P4, PT, R165, R128, PT ;  /* 0x00000080a500720c */ /* 0x000fc60003f86270 */
[----:B------:R0:W-:Y:S01]  /*63d0*/  @!P5 STG.E [R2.64+-0x1b00], R116 ;  /* 0xffe500740200d986 */ /* 0x0001e2000c101928 */
[----:B------:R-:W-:-:S03]  /*63e0*/  ISETP.GE.AND P5, PT, R164, R128, PT ;  /* 0x00000080a400720c */ /* 0x000fc60003fa6270 */
        /* <DEDUP_REMOVED lines=23> */
[----:B------:R-:W-:Y:S01]  /*6560*/  FMUL.FTZ R33, R33, R84 ;  /* 0x0000005421217220 */ /* 0x000fe20000410000 */
[----:B------:R-:W-:Y:S01]  /*6570*/  MOV R4, UR7 ;  /* 0x0000000700047c02 */ /* 0x000fe20008000f00 */
[----:B------:R-:W-:-:S02]  /*6580*/  FMUL.FTZ R31, R31, R83 ;  /* 0x000000531f1f7220 */ /* 0x000fc40000410000 */
[----:B------:R-:W-:Y:S01]  /*6590*/  FMUL.FTZ R82, R29, R82 ;  /* 0x000000521d527220 */ /* 0x000fe20000410000 */
[----:B------:R-:W-:Y:S01]  /*65a0*/  ULDC.64 UR8, c[0x0][0x210] ;  /* 0x0000840000087ab9 */ /* 0x000fe20000000a00 */
[----:B------:R-:W-:Y:S01]  /*65b0*/  FMUL.FTZ R27, R27, R81 ;  /* 0x000000511b1b7220 */ /* 0x000fe20000410000 */
[----:B------:R-:W-:Y:S01]  /*65c0*/  UIMAD UR7, UR13, UR8, URZ ;  /* 0x000000080d0772a4 */ /* 0x000fe2000f8e023f */
[----:B------:R-:W-:Y:S01]  /*65d0*/  FMUL.FTZ R26, R26, R80 ;  /* 0x000000501a1a7220 */ /* 0x000fe20000410000 */
[----:B------:R-:W-:Y:S01]  /*65e0*/  UIMAD.WIDE.U32 UR34, UR12, UR8, URZ ;  /* 0x000000080c2272a5 */ /* 0x000fe2000f8e003f */
[----:B0-----:R-:W-:Y:S01]  /*65f0*/  FMUL.FTZ R3, R24, R32 ;  /* 0x0000002018037220 */ /* 0x001fe20000410000 */
        /* <DEDUP_REMOVED lines=65> */
.L_x_1180:
[----:B------:R-:W-:Y:S05]  /*6a10*/  BSYNC B0 ;  /* 0x0000000000007941 */ /* 0x000fea0003800000 */
.L_x_1179:
[----:B------:R-:W-:Y:S01]  /*6a20*/  ULDC.64 UR8, c[0x0][0x218] ;  /* 0x0000860000087ab9 */ /* 0x000fe20000000a00 */
[C---:B0-----:R-:W-:Y:S01]  /*6a30*/  LEA R2, P0, R78.reuse, c[0x0][0x270], 0x2 ;  /* 0x00009c004e027a11 */ /* 0x041fe200078010ff */
        /* <DEDUP_REMOVED lines=12> */
[----:B------:R-:W-:-:S05]  /*6b00*/  IMAD.U32 R3, RZ, RZ, UR7 ;  /* 0x00000007ff037e24 */ /* 0x000fca000f8e00ff */
        /* <DEDUP_REMOVED lines=28> */
.L_x_1178:
[----:B------:R-:W2:Y:S01]  /*6cd0*/  LDL.LU R0, [R1+0xe0] ;  /* 0x0000e00001007983 */ /* 0x000ea20000300800 */
[----:B0-----:R-:W-:Y:S01]  /*6ce0*/  MOV R2, c[0x0][0x16c] ;  /* 0x00005b0000027a02 */ /* 0x001fe20000000f00 */
[----:B------:R-:W-:-:S02]  /*6cf0*/  FMUL.FTZ R4, R105, UR4 ;  /* 0x0000000469047c20 */ /* 0x000fc40008410000 */
[----:B------:R-:W-:Y:S01]  /*6d00*/  BAR.SYNC.DEFER_BLOCKING 0x0 ;  /* 0x0000000000007b1d */ /* 0x000fe20000010000 */
[----:B------:R-:W-:Y:S01]  /*6d10*/  ISETP.GE.AND P0, PT, R2, 0x1, PT ;  /* 0x000000010200780c */ /* 0x000fe20003f06270 */
[----:B------:R-:W-:Y:S02]  /*6d20*/  FMUL.FTZ R2, R104, UR4 ;  /* 0x0000000468027c20 */ /* 0x000fe40008410000 */
[----:B--2---:R-:W-:-:S04]  /*6d30*/  FFMA.FTZ R3, R65, R106, R0 ;  /* 0x0000006a41037223 */ /* 0x004fc80000010000 */
[----:B------:R-:W-:-:S04]  /*6d40*/  FFMA.FTZ R0, R64, R105, R3 ;  /* 0x0000006940007223 */ /* 0x000fc80000010003 */
[----:B------:R-:W-:-:S04]  /*6d50*/  FFMA.FTZ R3, R63, R104, R0 ;  /* 0x000000683f037223 */ /* 0x000fc80000010000 */
        /* <DEDUP_REMOVED lines=31> */
[----:B--2---:R-:W-:-:S05]  /*6f50*/  FMUL.FTZ R2, R130, UR4 ;  /* 0x0000000482027c20 */ /* 0x004fca0008410000 */
[----:B------:R1:W-:Y:S01]  /*6f60*/  STL [R1+0x8c], R2 ;  /* 0x00008c0201007387 */ /* 0x0003e20000100800 */
[----:B0-----:R-:W-:-:S03]  /*6f70*/  FFMA.FTZ R0, R56, R135, R3 ;  /* 0x0000008738007223 */ /* 0x001fc60000010003 */
[----:B------:R0:W-:Y:S01]  /*6f80*/  STL [R1+0x88], R4 ;  /* 0x0000880401007387 */ /* 0x0001e20000100800 */
[----:B------:R-:W-:-:S03]  /*6f90*/  FFMA.FTZ R3, R55, R14, R0 ;  /* 0x0000000e37037223 */ /* 0x000fc60000010000 */
[----:B------:R0:W-:Y:S01]  /*6fa0*/  STL [R1+0xd0], RZ ;  /* 0x0000d0ff01007387 */ /* 0x0001e20000100800 */
[----:B-1----:R-:W-:Y:S02]  /*6fb0*/  FMUL.FTZ R2, R129, UR4 ;  /* 0x0000000481027c20 */ /* 0x002fe40008410000 */
[----:B------:R-:W-:-:S03]  /*6fc0*/  FFMA.FTZ R0, R54, R131, R3 ;  /* 0x0000008336007223 */ /* 0x000fc60000010003 */
[----:B------:R0:W-:Y:S01]  /*6fd0*/  STL [R1+0x84], R2 ;  /* 0x0000840201007387 */ /* 0x0001e20000100800 */
[----:B------:R-:W-:-:S03]  /*6fe0*/  FFMA.FTZ R3, R53, R12, R0 ;  /* 0x0000000c35037223 */ /* 0x000fc60000010000 */
[----:B------:R0:W-:Y:S01]  /*6ff0*/  STL [R1+0x40], RZ ;  /* 0x000040ff01007387 */ /* 0x0001e20000100800 */
[----:B------:R-:W-:-:S03]  /*7000*/  FFMA.FTZ R0, R52, R130, R3 ;  /* 0x0000008234007223 */ /* 0x000fc60000010003 */
[----:B------:R0:W-:Y:S01]  /*7010*/  STL [R1+0x3c], RZ ;  /* 0x00003cff01007387 */ /* 0x0001e20000100800 */
[----:B------:R-:W-:-:S03]  /*7020*/  FFMA.FTZ R3, R51, R10, R0 ;  /* 0x0000000a33037223 */ /* 0x000fc60000010000 */
[----:B------:R0:W-:Y:S01]  /*7030*/  STL [R1+0x38], RZ ;  /* 0x000038ff01007387 */ /* 0x0001e20000100800 */
[----:B------:R-:W-:-:S03]  /*7040*/  FFMA.FTZ R0, R50, R129, R3 ;  /* 0x0000008132007223 */ /* 0x000fc60000010003 */
[----:B------:R0:W-:Y:S04]  /*7050*/  STL [R1+0x34], RZ ;  /* 0x000034ff01007387 */ /* 0x0001e80000100800 */
        /* <DEDUP_REMOVED lines=12> */
[----:B------:R0:W-:Y:S01]  /*7120*/  STL [R1+0xe0], R0 ;  /* 0x0000e00001007387 */ /* 0x0001e20000100800 */
[----:B------:R-:W-:Y:S05]  /*7130*/  @!P0 BRA `(.L_x_1181) ;  /* 0x00004e9000008947 */ /* 0x000fea0003800000 */
[----:B------:R1:W-:Y:S01]  /*7140*/  STL [R1+0x40], RZ ;  /* 0x000040ff01007387 */ /* 0x0003e20000100800 */
[----:B------:R-:W-:-:S02]  /*7150*/  UIADD3 UR39, UR26, -0x1, URZ ;  /* 0xffffffff1a277890 */ /* 0x000fc4000fffe03f */
[----:B------:R-:W-:Y:S01]  /*7160*/  UMOV UR7, URZ ;  /* 0x0000003f00077c82 */ /* 0x000fe20008000000 */
[----:B------:R1:W-:Y:S01]  /*7170*/  STL [R1+0x3c], RZ ;  /* 0x00003cff01007387 */ /* 0x0003e20000100800 */
[----:B------:R-:W-:Y:S02]  /*7180*/  ULEA.HI UR9, UR39, UR39, URZ, 0x1 ;  /* 0x0000002727097291 */ /* 0x000fe4000f8f083f */
[----:B------:R-:W-:Y:S01]  /*7190*/  UMOV UR8, URZ ;  /* 0x0000003f00087c82 */ /* 0x000fe20008000000 */
[----:B------:R1:W-:Y:S01]  /*71a0*/  STL [R1+0x38], RZ ;  /* 0x000038ff01007387 */ /* 0x0003e20000100800 */
[----:B------:R-:W-:-:S03]  /*71b0*/  ULOP3.LUT UR9, UR9, 0xfffffe, URZ, 0xc0, !UPT ;  /* 0x00fffffe09097892 */ /* 0x000fc6000f8ec03f */
[----:B------:R1:W-:Y:S01]  /*71c0*/  STL [R1+0x34], RZ ;  /* 0x000034ff01007387 */ /* 0x0003e20000100800 */
[----:B------:R-:W-:-:S03]  /*71d0*/  UIADD3 UR39, UR39, -UR9, URZ ;  /* 0x8000000927277290 */ /* 0x000fc6000fffe03f */
[----:B------:R1:W-:Y:S01]  /*71e0*/  STL [R1+0x30], RZ ;  /* 0x000030ff01007387 */ /* 0x0003e20000100800 */
[----:B------:R-:W-:-:S03]  /*71f0*/  UMOV UR9, URZ ;  /* 0x0000003f00097c82 */ /* 0x000fc60008000000 */
        /* <DEDUP_REMOVED lines=10> */
[----:B------:R1:W-:Y:S02]  /*72a0*/  STL [R1+0x4], RZ ;  /* 0x000004ff01007387 */ /* 0x0003e40000100800 */
.L_x_1229:
[----:B------:R-:W2:Y:S01]  /*72b0*/  LDL R22, [R1] ;  /* 0x0000000001167983 */ /* 0x000ea20000100800 */
[----:B------:R-:W-:Y:S01]  /*72c0*/  USHF.R.S32.HI UR42, URZ, 0x1f, UR7 ;  /* 0x0000001f3f2a7899 */ /* 0x000fe20008011407 */
[----:B------:R-:W-:Y:S01]  /*72d0*/  MOV R3, UR7 ;  /* 0x0000000700037c02 */ /* 0x000fe20008000f00 */
[----:B------:R-:W-:Y:S01]  /*72e0*/  ULDC.64 UR34, c[0x0][0x1a0] ;  /* 0x0000680000227ab9 */ /* 0x000fe20000000a00 */
[----:B0-----:R-:W-:Y:S01]  /*72f0*/  HFMA2.MMA R0, -RZ, RZ, 0, 0 ;  /* 0x00000000ff007435 */ /* 0x001fe200000001ff */
[----:B------:R-:W-:Y:S01]  /*7300*/  ULDC UR43, c[0x0][0x168] ;  /* 0x00005a00002b7ab9 */ /* 0x000fe20000000800 */
[----:B------:R-:W-:Y:S01]  /*7310*/  CS2R R6, SRZ ;  /* 0x0000000000067805 */ /* 0x000fe2000001ff00 */
[----:B------:R-:W-:Y:S01]  /*7320*/  UIMAD UR34, UR42, UR34, URZ ;  /* 0x000000222a2272a4 */ /* 0x000fe2000f8e023f */
[----:B------:R-:W-:Y:S01]  /*7330*/  IMAD.WIDE.U32 R2, R3, c[0x0][0x1a0], R78 ;  /* 0x0000680003027a25 */ /* 0x000fe200078e004e */
[----:B------:R-:W-:Y:S01]  /*7340*/  UIADD3 UR43, -UR27, UR43, URZ ;  /* 0x0000002b1b2b7290 */ /* 0x000fe2000fffe13f */
[----:B------:R-:W-:Y:S01]  /*7350*/  CS2R R8, SRZ ;  /* 0x0000000000087805 */ /* 0x000fe2000001ff00 */
[----:B------:R-:W-:Y:S01]  /*7360*/  UIMAD UR34, UR7, UR35, UR34 ;  /* 0x00000023072272a4 */ /* 0x000fe2000f8e0222 */
[----:B------:R-:W-:Y:S01]  /*7370*/  CS2R R10, SRZ ;  /* 0x00000000000a7805 */ /* 0x000fe2000001ff00 */
[----:B------:R-:W-:Y:S01]  /*7380*/  LEA R4, P0, R2, UR22, 0x2 ;  /* 0x0000001602047c11 */ /* 0x000fe2000f8010ff */
[----:B------:R-:W-:Y:S01]  /*7390*/  CS2R R12, SRZ ;  /* 0x00000000000c7805 */ /* 0x000fe2000001ff00 */
[----:B------:R-:W-:-:S02]  /*73a0*/  ISETP.GE.AND P1, PT, R78, UR43, PT ;  /* 0x0000002b4e007c0c */ /* 0x000fc4000bf26270 */
[----:B------:R-:W-:Y:S02]  /*73b0*/  ISETP.GE.AND P2, PT, R133, UR43, PT ;  /* 0x0000002b85007c0c */ /* 0x000fe4000bf46270 */
[----:B------:R-:W-:Y:S01]  /*73c0*/  IADD3 R3, R3, UR34, RZ ;  /* 0x0000002203037c10 */ /* 0x000fe2000fffe0ff */
[----:B------:R-:W-:Y:S01]  /*73d0*/  CS2R R14, SRZ ;  /* 0x00000000000e7805 */ /* 0x000fe2000001ff00 */
[----:B------:R-:W-:Y:S01]  /*73e0*/  ISETP.GE.AND P3, PT, R132, UR43, PT ;  /* 0x0000002b84007c0c */ /* 0x000fe2000bf66270 */
[----:B------:R-:W-:Y:S01]  /*73f0*/  CS2R R16, SRZ ;  /* 0x0000000000107805 */ /* 0x000fe2000001ff00 */
[----:B------:R-:W-:Y:S02]  /*7400*/  LEA.HI.X R5, R2, UR23, R3, 0x2, P0 ;  /* 0x0000001702057c11 */ /* 0x000fe400080f1403 */
[----:B------:R-:W-:Y:S01]  /*7410*/  MOV R18, RZ ;  /* 0x000000ff00127202 */ /* 0x000fe20000000f00 */
[----:B------:R-:W-:Y:S01]  /*7420*/  CS2R R20, SRZ ;  /* 0x0000000000147805 */ /* 0x000fe2000001ff00 */
[----:B------:R-:W-:Y:S01]  /*7430*/  ISETP.GE.AND P4, PT, R127, UR43, PT ;  /* 0x0000002b7f007c0c */ /* 0x000fe2000bf86270 */
[----:B------:R-:W3:Y:S01]  /*7440*/  @!P1 LDG.E R0, [R4.64] ;  /* 0x0000002804009981 */ /* 0x000ee2000c1e1900 */
[----:B------:R-:W-:Y:S01]  /*7450*/  ISETP.GE.AND P5, PT, R126, UR43, PT ;  /* 0x0000002b7e007c0c */ /* 0x000fe2000bfa6270 */
[----:B------:R-:W-:Y:S01]  /*7460*/  ULDC.64 UR34, c[0x0][0x180] ;  /* 0x0000600000227ab9 */ /* 0x000fe20000000a00 */
[----:B------:R-:W-:Y:S01]  /*7470*/  ISETP.GE.AND P0, PT, R125, UR43, PT ;  /* 0x0000002b7d007c0c */ /* 0x000fe2000bf06270 */
[----:B------:R-:W4:Y:S01]  /*7480*/  @!P2 LDG.E R6, [R4.64+0x80] ;  /* 0x000080280406a981 */ /* 0x000f22000c1e1900 */
[----:B------:R-:W-:-:S02]  /*7490*/  ISETP.GE.AND P1, PT, R124, UR43, PT ;  /* 0x0000002b7c007c0c */ /* 0x000fc4000bf26270 */
[----:B------:R-:W-:Y:S01]  /*74a0*/  ISETP.GE.AND P2, PT, R123, UR43, PT ;  /* 0x0000002b7b007c0c */ /* 0x000fe2000bf46270 */
[----:B------:R0:W5:Y:S01]  /*74b0*/  @!P3 LDG.E R7, [R4.64+0x100] ;  /* 0x000100280407b981 */ /* 0x000162000c1e1900 */
[----:B------:R-:W-:-:S03]  /*74c0*/  ISETP.GE.AND P3, PT, R122, UR43, PT ;  /* 0x0000002b7a007c0c */ /* 0x000fc6000bf66270 */
[----:B------:R0:W3:Y:S01]  /*74d0*/  @!P4 LDG.E R8, [R4.64+0x180] ;  /* 0x000180280408c981 */ /* 0x0000e2000c1e1900 */
[----:B------:R-:W-:-:S03]  /*74e0*/  ISETP.GE.AND P4, PT, R134, UR43, PT ;  /* 0x0000002b86007c0c */ /* 0x000fc6000bf86270 */
[----:B------:R0:W3:Y:S01]  /*74f0*/  @!P5 LDG.E R9, [R4.64+0x200] ;  /* 0x000200280409d981 */ /* 0x0000e2000c1e1900 */
[----:B------:R-:W-:-:S03]  /*7500*/  ISETP.GE.AND P5, PT, R159, UR43, PT ;  /* 0x0000002b9f007c0c */ /* 0x000fc6000bfa6270 */
[----:B------:R0:W4:Y:S04]  /*7510*/  @!P0 LDG.E R10, [R4.64+0x280] ;  /* 0x00028028040a8981 */ /* 0x000128000c1e1900 */
        /* <DEDUP_REMOVED lines=12> */
[----:B------:R0:W5:Y:S01]  /*75e0*/  @!P4 LDG.E R21, [R4.64+0x780] ;  /* 0x000780280415c981 */ /* 0x000162000c1e1900 */
[----:B--2---:R-:W-:-:S13]  /*75f0*/  ISETP.GE.AND P0, PT, R22, UR43, PT ;  /* 0x0000002b16007c0c */ /* 0x004fda000bf06270 */
[----:B------:R0:W2:Y:S01]  /*7600*/  @!P0 LDG.E R16, [R4.64+0x580] ;  /* 0x0005802804108981 */ /* 0x0000a2000c1e1900 */
[----:B------:R-:W-:Y:S02]  /*7610*/  UIMAD UR46, UR10, UR34, URZ ;  /* 0x000000220a2e72a4 */ /* 0x000fe4000f8e023f */
        /* <DEDUP_REMOVED lines=11> */
[----:B------:R-:W-:-:S05]  /*76d0*/  MOV R2, UR34 ;  /* 0x0000002200027c02 */ /* 0x000fca0008000f00 */
[----:B------:R-:W-:Y:S01]  /*76e0*/  MOV R3, UR35 ;  /* 0x0000002300037c02 */ /* 0x000fe20008000f00 */
[----:B---3--:R-:W-:Y:S01]  /*76f0*/  STS [R92], R0 ;  /* 0x000000005c007388 */ /* 0x008fe20000000800 */
[----:B------:R-:W-:-:S03]  /*7700*/  ULDC.64 UR34, c[0x0][0x1c0] ;  /* 0x0000700000227ab9 */ /* 0x000fc60000000a00 */
[----:B------:R3:W2:Y:S04]  /*7710*/  LDG.E R19, [R2.64] ;  /* 0x0000002802137981 */ /* 0x0006a8000c1e1900 */
[----:B----4-:R-:W-:Y:S01]  /*7720*/  STS [R91+0x80], R6 ;  /* 0x000080065b007388 */ /* 0x010fe20000000800 */
[----:B0-----:R-:W-:-:S03]  /*7730*/  MOV R5, UR7 ;  /* 0x0000000700057c02 */ /* 0x001fc60008000f00 */
[----:B-----5:R-:W-:Y:S01]  /*7740*/  STS [R90+0x100], R7 ;  /* 0x000100075a007388 */ /* 0x020fe20000000800 */
[----:B------:R-:W-:-:S03]  /*7750*/  UIMAD UR34, UR42, UR34, URZ ;  /* 0x000000222a2272a4 */ /* 0x000fc6000f8e023f */
[----:B------:R-:W-:Y:S04]  /*7760*/  STS [R89+0x180], R8 ;  /* 0x0001800859007388 */ /* 0x000fe80000000800 */
[----:B------:R-:W-:Y:S04]  /*7770*/  STS [R88+0x200], R9 ;  /* 0x0002000958007388 */ /* 0x000fe80000000800 */
[----:B------:R-:W-:Y:S01]  /*7780*/  STS [R77+0x280], R10 ;  /* 0x0002800a4d007388 */ /* 0x000fe20000000800 */
[----:B------:R-:W-:-:S03]  /*7790*/  UIMAD UR34, UR7, UR35, UR34 ;  /* 0x00000023072272a4 */ /* 0x000fc6000f8e0222 */
[----:B------:R-:W-:Y:S01]  /*77a0*/  STS [R76+0x300], R11 ;  /* 0x0003000b4c007388 */ /* 0x000fe20000000800 */
[----:B---3--:R-:W-:-:S03]  /*77b0*/  IMAD.WIDE.U32 R2, R5, c[0x0][0x1c0], R78 ;  /* 0x0000700005027a25 */ /* 0x008fc600078e004e */
[----:B------:R-:W-:Y:S01]  /*77c0*/  STS [R75+0x380], R12 ;  /* 0x0003800c4b007388 */ /* 0x000fe20000000800 */
[----:B------:R-:W-:-:S03]  /*77d0*/  ISETP.GE.AND P1, PT, R78, UR43, PT ;  /* 0x0000002b4e007c0c */ /* 0x000fc6000bf26270 */
[----:B------:R-:W-:Y:S01]  /*77e0*/  STS [R74+0x400], R13 ;  /* 0x0004000d4a007388 */ /* 0x000fe20000000800 */
[----:B------:R-:W-:-:S03]  /*77f0*/  ISETP.GE.AND P3, PT, R132, UR43, PT ;  /* 0x0000002b84007c0c */ /* 0x000fc6000bf66270 */
[----:B------:R-:W-:Y:S01]  /*7800*/  STS [R73+0x480], R14 ;  /* 0x0004800e49007388 */ /* 0x000fe20000000800 */
[----:B------:R-:W-:-:S03]  /*7810*/  ISETP.GE.AND P2, PT, R133, UR43, PT ;  /* 0x0000002b85007c0c */ /* 0x000fc6000bf46270 */
[----:B------:R0:W-:Y:S01]  /*7820*/  STS [R72+0x500], R15 ;  /* 0x0005000f48007388 */ /* 0x0001e20000000800 */
[----:B------:R-:W-:Y:S02]  /*7830*/  LEA R4, P0, R2, UR24, 0x2 ;  /* 0x0000001802047c11 */ /* 0x000fe4000f8010ff */
[----:B------:R-:W-:Y:S02]  /*7840*/  IADD3 R5, R3, UR34, RZ ;  /* 0x0000002203057c10 */ /* 0x000fe4000fffe0ff */
[----:B------:R-:W-:Y:S02]  /*7850*/  ISETP.GE.AND P5, PT, R126, UR43, PT ;  /* 0x0000002b7e007c0c */ /* 0x000fe4000bfa6270 */
[----:B------:R-:W-:Y:S02]  /*7860*/  LEA.HI.X R5, R2, UR25, R5, 0x2, P0 ;  /* 0x0000001902057c11 */ /* 0x000fe400080f1405 */
[----:B------:R-:W-:Y:S02]  /*7870*/  ISETP.GE.AND P4, PT, R127, UR43, PT ;  /* 0x0000002b7f007c0c */ /* 0x000fe4000bf86270 */
[----:B------:R-:W-:Y:S01]  /*7880*/  ISETP.GE.AND P0, PT, R125, UR43, PT ;  /* 0x0000002b7d007c0c */ /* 0x000fe2000bf06270 */
[----:B0-----:R-:W-:Y:S01]  /*7890*/  CS2R R14, SRZ ;  /* 0x00000000000e7805 */ /* 0x001fe2000001ff00 */
[----:B------:R-:W-:Y:S01]  /*78a0*/  CS2R R12, SRZ ;  /* 0x00000000000c7805 */ /* 0x000fe2000001ff00 */
[----:B------:R-:W-:Y:S01]  /*78b0*/  CS2R R10, SRZ ;  /* 0x00000000000a7805 */ /* 0x000fe2000001ff00 */
[----:B------:R-:W-:Y:S01]  /*78c0*/  CS2R R6, SRZ ;  /* 0x0000000000067805 */ /* 0x000fe2000001ff00 */
[----:B------:R-:W-:Y:S01]  /*78d0*/  CS2R R8, SRZ ;  /* 0x0000000000087805 */ /* 0x000fe2000001ff00 */
[----:B------:R-:W-:Y:S01]  /*78e0*/  CS2R R2, SRZ ;  /* 0x0000000000027805 */ /* 0x000fe2000001ff00 */
[----:B------:R-:W-:Y:S01]  /*78f0*/  MOV R0, RZ ;  /* 0x000000ff00007202 */ /* 0x000fe20000000f00 */
[----:B--2---:R-:W-:Y:S04]  /*7900*/  STS [R71+0x580], R16 ;  /* 0x0005801047007388 */ /* 0x004fe80000000800 */
[----:B------:R-:W-:Y:S04]  /*7910*/  STS [R70+0x600], R17 ;  /* 0x0006001146007388 */ /* 0x000fe80000000800 */
[----:B------:R0:W-:Y:S02]  /*7920*/  STS [R69+0x680], R18 ;  /* 0x0006801245007388 */ /* 0x0001e40000000800 */
[----:B0-----:R-:W-:Y:S01]  /*7930*/  HFMA2.MMA R18, -RZ, RZ, 0, 0 ;  /* 0x00000000ff127435 */ /* 0x001fe200000001ff */
[----:B------:R-:W-:Y:S01]  /*7940*/  CS2R R16, SRZ ;  /* 0x0000000000107805 */ /* 0x000fe2000001ff00 */
[----:B------:R0:W-:Y:S04]  /*7950*/  STS [R68+0x700], R20 ;  /* 0x0007001444007388 */ /* 0x0001e80000000800 */
[----:B------:R2:W-:Y:S01]  /*7960*/  STS [R67+0x780], R21 ;  /* 0x0007801543007388 */ /* 0x0005e20000000800 */
[----:B------:R-:W-:-:S06]  /*7970*/  NOP ;  /* 0x0000000000007918 */ /* 0x000fcc0000000000 */
[----:B------:R3:W4:Y:S01]  /*7980*/  @!P1 LDG.E R18, [R4.64] ;  /* 0x0000002804129981 */ /* 0x000722000c1e1900 */
        /* <DEDUP_REMOVED lines=25> */
[----:B------:R-:W0:Y:S03]  /*7b20*/  R2UR UR43, R19 ;  /* 0x00000000132b73c2 */ /* 0x000e2600000e0000 */
[----:B------:R-:W1:Y:S04]  /*7b30*/  LDS R121, [R66] ;  /* 0x0000000042797984 */ /* 0x000e680000000800 */
[----:B------:R-:W1:Y:S04]  /*7b40*/  LDS R33, [R156.X4+0x4] ;  /* 0x000004009c217984 */ /* 0x000e680000004800 */
[----:B------:R-:W1:Y:S04]  /*7b50*/  LDS R120, [R155.X4+0x8] ;  /* 0x000008009b787984 */ /* 0x000e680000004800 */
[----:B------:R-:W1:Y:S04]  /*7b60*/  LDS R119, [R154.X4+0xc] ;  /* 0x00000c009a777984 */ /* 0x000e680000004800 */
[----:B------:R-:W1:Y:S01]  /*7b70*/  LDS R32, [R153.X4+0x10] ;  /* 0x0000100099207984 */ /* 0x000e620000004800 */
[----:B------:R-:W-:Y:S01]  /*7b80*/  IADD3 R90, R93, R94, RZ ;  /* 0x0000005e5d5a7210 */ /* 0x000fe20007ffe0ff */
[----:B------:R-:W-:-:S02]  /*7b90*/  FMUL.FTZ R27, R65, R49 ;  /* 0x00000031411b7220 */ /* 0x000fc40000410000 */
[-C--:B------:R-:W-:Y:S01]  /*7ba0*/  FMUL.FTZ R87, R64, R48.reuse ;  /* 0x0000003040577220 */ /* 0x080fe20000410000 */
[----:B0-----:R-:W-:Y:S01]  /*7bb0*/  MOV R20, UR43 ;  /* 0x0000002b00147c02 */ /* 0x001fe20008000f00 */
[-C--:B------:R-:W-:Y:S01]  /*7bc0*/  FMUL.FTZ R26, R63, R47.reuse ;  /* 0x0000002f3f1a7220 */ /* 0x080fe20000410000 */
[----:B------:R-:W0:Y:S03]  /*7bd0*/  LDS R118, [R152.X4+0x14] ;  /* 0x0000140098767984 */ /* 0x000e260000004800 */
[----:B---3--:R-:W-:Y:S01]  /*7be0*/  FMUL.FTZ R5, R20, 1.4426950216293334961 ;  /* 0x3fb8aa3b14057820 */ /* 0x008fe20000410000 */
[----:B------:R-:W3:Y:S03]  /*7bf0*/  LDS R117, [R151.X4+0x18] ;  /* 0x0000180097757984 */ /* 0x000ee60000004800 */
[C---:B------:R-:W-:Y:S01]  /*7c00*/  FMUL.FTZ R31, R5.reuse, R48 ;  /* 0x00000030051f7220 */ /* 0x040fe20000410000 */
[----:B------:R-:W0:Y:S01]  /*7c10*/  LDS R24, [R150.X4+0x1c] ;  /* 0x00001c0096187984 */ /* 0x000e220000004800 */
[----:B------:R-:W-:-:S02]  /*7c20*/  FMUL.FTZ R30, R5, R47 ;  /* 0x0000002f051e7220 */ /* 0x000fc40000410000 */
[CC--:B------:R-:W-:Y:S01]  /*7c30*/  FMUL.FTZ R29, R5.reuse, R46.reuse ;  /* 0x0000002e051d7220 */ /* 0x0c0fe20000410000 */
[----:B------:R-:W0:Y:S01]  /*7c40*/  LDS R116, [R149.X4+0x20] ;  /* 0x0000200095747984 */ /* 0x000e220000004800 */
[----:B------:R-:W0:Y:S01]  /*7c50*/  MUFU.EX2 R31, R31 ;  /* 0x0000001f001f7308 */ /* 0x000e220000000800 */
[C---:B------:R-:W-:Y:S01]  /*7c60*/  IADD3 R91, R90.reuse, 0x20, RZ ;  /* 0x000000205a5b7810 */ /* 0x040fe20007ffe0ff */
[----:B------:R-:W-:Y:S01]  /*7c70*/  FMUL.FTZ R28, R5, R45 ;  /* 0x0000002d051c7220 */ /* 0x000fe20000410000 */
[----:B--2---:R-:W-:Y:S01]  /*7c80*/  IADD3 R67, R90, 0x1e0, RZ ;  /* 0x000001e05a437810 */ /* 0x004fe20007ffe0ff */
[----:B------:R-:W-:Y:S01]  /*7c90*/  FMUL.FTZ R25, R62, R46 ;  /* 0x0000002e3e197220 */ /* 0x000fe20000410000 */
[C---:B------:R-:W-:Y:S01]  /*7ca0*/  IADD3 R68, R90.reuse, 0x1c0, RZ ;  /* 0x000001c05a447810 */ /* 0x040fe20007ffe0ff */
[----:B------:R-:W2:Y:S02]  /*7cb0*/  LDS R115, [R148.X4+0x24] ;  /* 0x0000240094737984 */ /* 0x000ea40000004800 */
[----:B------:R-:W0:Y:S01]  /*7cc0*/  MUFU.EX2 R30, R30 ;  /* 0x0000001e001e7308 */ /* 0x000e220000000800 */
[C---:B------:R-:W-:Y:S01]  /*7cd0*/  IADD3 R69, R90.reuse, 0x1a0, RZ ;  /* 0x000001a05a457810 */ /* 0x040fe20007ffe0ff */
[----:B------:R-:W0:Y:S01]  /*7ce0*/  LDS R23, [R147.X4+0x28] ;  /* 0x0000280093177984 */ /* 0x000e220000004800 */
[----:B------:R-:W-:-:S02]  /*7cf0*/  IADD3 R70, R90, 0x180, RZ ;  /* 0x000001805a467810 */ /* 0x000fc40007ffe0ff */
[C---:B------:R-:W-:Y:S01]  /*7d00*/  IADD3 R71, R90.reuse, 0x160, RZ ;  /* 0x000001605a477810 */ /* 0x040fe20007ffe0ff */
[----:B------:R-:W0:Y:S01]  /*7d10*/  LDS R114, [R146.X4+0x2c] ;  /* 0x00002c0092727984 */ /* 0x000e220000004800 */
[C---:B------:R-:W-:Y:S01]  /*7d20*/  IADD3 R72, R90.reuse, 0x140, RZ ;  /* 0x000001405a487810 */ /* 0x040fe20007ffe0ff */
[----:B------:R-:W0:Y:S01]  /*7d30*/  MUFU.EX2 R29, R29 ;  /* 0x0000001d001d7308 */ /* 0x000e220000000800 */
[C---:B------:R-:W-:Y:S01]  /*7d40*/  IADD3 R73, R90.reuse, 0x120, RZ ;  /* 0x000001205a497810 */ /* 0x040fe20007ffe0ff */
[----:B------:R-:W0:Y:S01]  /*7d50*/  LDS R113, [R145.X4+0x30] ;  /* 0x0000300091717984 */ /* 0x000e220000004800 */
[C---:B------:R-:W-:Y:S02]  /*7d60*/  IADD3 R74, R90.reuse, 0x100, RZ ;  /* 0x000001005a4a7810 */ /* 0x040fe40007ffe0ff */
[C---:B------:R-:W-:Y:S01]  /*7d70*/  IADD3 R75, R90.reuse, 0xe0, RZ ;  /* 0x000000e05a4b7810 */ /* 0x040fe20007ffe0ff */
[----:B------:R-:W0:Y:S01]  /*7d80*/  LDS R22, [R144.X4+0x34] ;  /* 0x0000340090167984 */ /* 0x000e220000004800 */
[----:B------:R-:W-:-:S02]  /*7d90*/  IADD3 R76, R90, 0xc0, RZ ;  /* 0x000000c05a4c7810 */ /* 0x000fc40007ffe0ff */
[C---:B------:R-:W-:Y:S01]  /*7da0*/  IADD3 R77, R90.reuse, 0xa0, RZ ;  /* 0x000000a05a4d7810 */ /* 0x040fe20007ffe0ff */
[----:B------:R-:W0:Y:S01]  /*7db0*/  LDS R112, [R143.X4+0x38] ;  /* 0x000038008f707984 */ /* 0x000e220000004800 */
[C---:B------:R-:W-:Y:S02]  /*7dc0*/  IADD3 R88, R90.reuse, 0x80, RZ ;  /* 0x000000805a587810 */ /* 0x040fe40007ffe0ff */
[C---:B------:R-:W-:Y:S01]  /*7dd0*/  IADD3 R89, R90.reuse, 0x60, RZ ;  /* 0x000000605a597810 */ /* 0x040fe20007ffe0ff */
[----:B------:R-:W2:Y:S01]  /*7de0*/  LDS R21, [R142.X4+0x3c] ;  /* 0x00003c008e157984 */ /* 0x000ea20000004800 */
[C---:B------:R-:W-:Y:S02]  /*7df0*/  IADD3 R19, R90.reuse, 0x40, RZ ;  /* 0x000000405a137810 */ /* 0x040fe40007ffe0ff */
[-C--:B------:R-:W-:Y:S02]  /*7e00*/  LEA.HI.SX32 R92, R90, R90.reuse, 0x1b ;  /* 0x0000005a5a5c7211 */ /* 0x080fe400078fdaff */
[-C--:B------:R-:W-:Y:S01]  /*7e10*/  LEA.HI.SX32 R91, R91, R90.reuse, 0x1b ;  /* 0x0000005a5b5b7211 */ /* 0x080fe200078fdaff */
[----:B------:R-:W0:Y:S01]  /*7e20*/  MUFU.EX2 R28, R28 ;  /* 0x0000001c001c7308 */ /* 0x000e220000000800 */
[-C--:B------:R-:W-:Y:S01]  /*7e30*/  LEA.HI.SX32 R67, R67, R90.reuse, 0x1b ;  /* 0x0000005a43437211 */ /* 0x080fe200078fdaff */
[----:B-1----:R-:W-:Y:S01]  /*7e40*/  FMUL.FTZ R27, R121, R27 ;  /* 0x0000001b791b7220 */ /* 0x002fe20000410000 */
[-C--:B------:R-:W-:Y:S01]  /*7e50*/  LEA.HI.SX32 R68, R68, R90.reuse, 0x1b ;  /* 0x0000005a44447211 */ /* 0x080fe200078fdaff */
[----:B------:R-:W-:Y:S01]  /*7e60*/  FMUL.FTZ R4, R33, R87 ;  /* 0x0000005721047220 */ /* 0x000fe20000410000 */
        /* <DEDUP_REMOVED lines=11> */
[----:B------:R-:W-:Y:S01]  /*7f20*/  LEA.HI.SX32 R90, R19, R90, 0x1b ;  /* 0x0000005a135a7211 */ /* 0x000fe200078fdaff */
[----:B------:R-:W-:Y:S01]  /*7f30*/  IMAD.SHL.U32 R91, R91, 0x4, RZ ;  /* 0x000000045b5b7824 */ /* 0x000fe200078e00ff */
[----:B------:R-:W-:Y:S01]  /*7f40*/  SHF.L.U32 R92, R92, 0x2, RZ ;  /* 0x000000025c5c7819 */ /* 0x000fe200000006ff */
[----:B------:R-:W-:Y:S01]  /*7f50*/  FMUL.FTZ R26, R120, R26 ;  /* 0x0000001a781a7220 */ /* 0x000fe20000410000 */
[----:B------:R-:W-:Y:S01]  /*7f60*/  SHF.L.U32 R90, R90, 0x2, RZ ;  /* 0x000000025a5a7819 */ /* 0x000fe200000006ff */
[----:B0-----:R-:W-:Y:S01]  /*7f70*/  FFMA.FTZ R4, R27, R31, R4 ;  /* 0x0000001f1b047223 */ /* 0x001fe20000010004 */
[----:B------:R-:W-:-:S02]  /*7f80*/  SHF.L.U32 R89, R89, 0x2, RZ ;  /* 0x0000000259597819 */ /* 0x000fc400000006ff */
[----:B------:R-:W-:Y:S01]  /*7f90*/  SHF.L.U32 R88, R88, 0x2, RZ ;  /* 0x0000000258587819 */ /* 0x000fe200000006ff */
[----:B------:R-:W-:Y:S01]  /*7fa0*/  FMUL.FTZ R86, R61, R45 ;  /* 0x0000002d3d567220 */ /* 0x000fe20000410000 */
[----:B------:R-:W-:Y:S01]  /*7fb0*/  SHF.L.U32 R77, R77, 0x2, RZ ;  /* 0x000000024d4d7819 */ /* 0x000fe200000006ff */
[----:B------:R-:W-:Y:S01]  /*7fc0*/  FMUL.FTZ R25, R119, R25 ;  /* 0x0000001977197220 */ /* 0x000fe20000410000 */
[----:B------:R-:W-:Y:S01]  /*7fd0*/  SHF.L.U32 R76, R76, 0x2, RZ ;  /* 0x000000024c4c7819 */ /* 0x000fe200000006ff */
[----:B------:R-:W-:Y:S01]  /*7fe0*/  FFMA.FTZ R4, R30, R4, R26 ;  /* 0x000000041e047223 */ /* 0x000fe2000001001a */
[----:B------:R-:W-:Y:S01]  /*7ff0*/  SHF.L.U32 R75, R75, 0x2, RZ ;  /* 0x000000024b4b7819 */ /* 0x000fe200000006ff */
[----:B------:R-:W-:Y:S01]  /*8000*/  FMUL.FTZ R128, R5, R49 ;  /* 0x0000003105807220 */ /* 0x000fe20000410000 */
[----:B------:R-:W-:Y:S02]  /*8010*/  SHF.L.U32 R74, R74, 0x2, RZ ;  /* 0x000000024a4a7819 */ /* 0x000fe400000006ff */
[----:B------:R-:W-:Y:S01]  /*8020*/  ISETP.NE.AND P1, PT, R95, RZ, PT ;  /* 0x000000ff5f00720c */ /* 0x000fe20003f25270 */
[----:B------:R-:W-:Y:S01]  /*8030*/  FMUL.FTZ R81, R32, R86 ;  /* 0x0000005620517220 */ /* 0x000fe20000410000 */
[----:B------:R-:W-:Y:S01]  /*8040*/  SHF.L.U32 R73, R73, 0x2, RZ ;  /* 0x0000000249497819 */ /* 0x000fe200000006ff */
[----:B------:R-:W-:Y:S01]  /*8050*/  FFMA.FTZ R4, R29, R4, R25 ;  /* 0x000000041d047223 */ /* 0x000fe20000010019 */
[----:B------:R-:W-:-:S02]  /*8060*/  SHF.L.U32 R72, R72, 0x2, RZ ;  /* 0x0000000248487819 */ /* 0x000fc400000006ff */
[----:B------:R-:W-:Y:S02]  /*8070*/  SHF.L.U32 R71, R71, 0x2, RZ ;  /* 0x0000000247477819 */ /* 0x000fe400000006ff */
[----:B------:R-:W-:Y:S01]  /*8080*/  SHF.L.U32 R70, R70, 0x2, RZ ;  /* 0x0000000246467819 */ /* 0x000fe200000006ff */
[----:B------:R-:W-:Y:S01]  /*8090*/  FFMA.FTZ R81, R28, R4, R81 ;  /* 0x000000041c517223 */ /* 0x000fe20000010051 */
[----:B------:R-:W-:Y:S01]  /*80a0*/  SHF.L.U32 R69, R69, 0x2, RZ ;  /* 0x0000000245457819 */ /* 0x000fe200000006ff */
[----:B------:R-:W0:Y:S01]  /*80b0*/  MUFU.EX2 R128, R128 ;  /* 0x0000008000807308 */ /* 0x000e220000000800 */
[----:B------:R-:W-:Y:S01]  /*80c0*/  SHF.L.U32 R68, R68, 0x2, RZ ;  /* 0x0000000244447819 */ /* 0x000fe200000006ff */
[----:B------:R-:W-:Y:S01]  /*80d0*/  IMAD.U32 R4, RZ, RZ, UR39 ;  /* 0x00000027ff047e24 */ /* 0x000fe2000f8e00ff */
[----:B------:R-:W-:Y:S02]  /*80e0*/  LEA R66, R94, R93, 0x4 ;  /* 0x0000005d5e427211 */ /* 0x000fe400078e20ff */
[----:B------:R-:W-:-:S02]  /*80f0*/  SHF.L.U32 R67, R67, 0x2, RZ ;  /* 0x0000000243437819 */ /* 0x000fc400000006ff */
[----:B------:R-:W-:-:S04]  /*8100*/  LEA.HI.SX32 R66, R66, R66, 0x1b ;  /* 0x0000004242427211 */ /* 0x000fc800078fdaff */
[----:B------:R-:W-:Y:S01]  /*8110*/  SHF.L.U32 R66, R66, 0x2, RZ ;  /* 0x0000000242427819 */ /* 0x000fe200000006ff */
[----:B------:R-:W-:Y:S01]  /*8120*/  FMUL.FTZ R20, R5, R44 ;  /* 0x0000002c05147220 */ /* 0x000fe20000410000 */
[----:B------:R-:W-:Y:S01]  /*8130*/  ISETP.NE.AND P0, PT, R95, 0x7f, PT ;  /* 0x0000007f5f00780c */ /* 0x000fe20003f05270 */
[----:B------:R-:W-:-:S04]  /*8140*/  FMUL.FTZ R19, R5, R43 ;  /* 0x0000002b05137220 */ /* 0x000fc80000410000 */
[----:B------:R-:W1:Y:S08]  /*8150*/  MUFU.EX2 R20, R20 ;  /* 0x0000001400147308 */ /* 0x000e700000000800 */
[----:B------:R-:W0:Y:S01]  /*8160*/  MUFU.EX2 R19, R19 ;  /* 0x0000001300137308 */ /* 0x000e220000000800 */
[----:B------:R-:W-:Y:S02]  /*8170*/  FMUL.FTZ R129, R58, R42 ;  /* 0x0000002a3a817220 */ /* 0x000fe40000410000 */
[----:B------:R-:W-:Y:S01]  /*8180*/  FMUL.FTZ R130, R55, R39 ;  /* 0x0000002737827220 */ /* 0x000fe20000410000 */
        /* <DEDUP_REMOVED lines=14> */
[----:B------:R4:W-:Y:S02]  /*8270*/  STS [R68+0x2800], R0 ;  /* 0x0028000044007388 */ /* 0x0009e40000000800 */
[----:B----4-:R-:W-:-:S02]  /*8280*/  LEA R0, R4, UR7, 0x8 ;  /* 0x0000000704007c11 */ /* 0x010fc4000f8e40ff */
[----:B------:R-:W-:Y:S01]  /*8290*/  @P1 IADD3 R0, R95, 0x200, RZ ;  /* 0x000002005f001810 */ /* 0x000fe20007ffe0ff */
[----:B------:R-:W-:Y:S01]  /*82a0*/  STS [R67+0x2880], R3 ;  /* 0x0028800343007388 */ /* 0x000fe20000000800 */
[----:B------:R-:W-:-:S06]  /*82b0*/  NOP ;  /* 0x0000000000007918 */ /* 0x000fcc0000000000 */
[----:B------:R-:W-:Y:S01]  /*82c0*/  SHF.L.U32 R0, R0, 0x2, RZ ;  /* 0x0000000200007819 */ /* 0x000fe200000006ff */
[----:B------:R-:W4:Y:S04]  /*82d0*/  LDS R96, [R66+0x2100] ;  /* 0x0021000042607984 */ /* 0x000f280000000800 */
[----:B------:R-:W0:Y:S04]  /*82e0*/  LDS R97, [R156.X4+0x2104] ;  /* 0x002104009c617984 */ /* 0x000e280000004800 */
        /* <DEDUP_REMOVED lines=13> */
[----:B------:R-:W2:Y:S04]  /*83c0*/  LDS R111, [R142.X4+0x213c] ;  /* 0x00213c008e6f7984 */ /* 0x000ea80000004800 */
[----:B0-----:R0:W-:Y:S04]  /*83d0*/  STS [R0+0x8e50], R128 ;  /* 0x008e508000007388 */ /* 0x0011e80000000800 */
[----:B------:R-:W-:Y:S01]  /*83e0*/  BAR.SYNC.DEFER_BLOCKING 0x0 ;  /* 0x0000000000007b1d */ /* 0x000fe20000010000 */
[----:B------:R-:W-:-:S02]  /*83f0*/  FMUL.FTZ R18, R5, R42 ;  /* 0x0000002a05127220 */ /* 0x000fc40000410000 */
[C---:B------:R-:W-:Y:S02]  /*8400*/  FMUL.FTZ R17, R5.reuse, R41 ;  /* 0x0000002905117220 */ /* 0x040fe40000410000 */
[----:B0-----:R-:W-:Y:S02]  /*8410*/  FMUL.FTZ R0, R128, R31 ;  /* 0x0000001f80007220 */ /* 0x001fe40000410000 */
[----:B------:R-:W0:Y:S01]  /*8420*/  MUFU.EX2 R18, R18 ;  /* 0x0000001200127308 */ /* 0x000e220000000800 */
[----:B------:R-:W-:Y:S02]  /*8430*/  FMUL.FTZ R15, R60, R44 ;  /* 0x0000002c3c0f7220 */ /* 0x000fe40000410000 */
[----:B------:R-:W-:Y:S02]  /*8440*/  FMUL.FTZ R0, R30, R0 ;  /* 0x000000001e007220 */ /* 0x000fe40000410000 */
[----:B------:R-:W-:Y:S02]  /*8450*/  FMUL.FTZ R16, R5, R40 ;  /* 0x0000002805107220 */ /* 0x000fe40000410000 */
[----:B------:R-:W-:Y:S01]  /*8460*/  FMUL.FTZ R14, R59, R43 ;  /* 0x0000002b3b0e7220 */ /* 0x000fe20000410000 */
[----:B------:R-:W5:Y:S01]  /*8470*/  MUFU.EX2 R17, R17 ;  /* 0x0000001100117308 */ /* 0x000f620000000800 */
[----:B------:R-:W-:-:S02]  /*8480*/  FMUL.FTZ R15, R118, R15 ;  /* 0x0000000f760f7220 */ /* 0x000fc40000410000 */
[----:B------:R-:W-:Y:S02]  /*8490*/  FMUL.FTZ R0, R29, R0 ;  /* 0x000000001d007220 */ /* 0x000fe40000410000 */
[----:B------:R-:W-:Y:S01]  /*84a0*/  FMUL.FTZ R13, R5, R39 ;  /* 0x00000027050d7220 */ /* 0x000fe20000410000 */
[----:B------:R0:W4:Y:S02]  /*84b0*/  @P0 LDS R3, [R95.X4+0x9654] ;  /* 0x009654005f030984 */ /* 0x0001240000004800 */
[----:B------:R-:W0:Y:S01]  /*84c0*/  MUFU.EX2 R16, R16 ;  /* 0x0000001000107308 */ /* 0x000e220000000800 */
[----:B---3--:R-:W-:Y:S02]  /*84d0*/  FMUL.FTZ R14, R117, R14 ;  /* 0x0000000e750e7220 */ /* 0x008fe40000410000 */
[----:B-1----:R-:W-:Y:S02]  /*84e0*/  FFMA.FTZ R81, R20, R81, R15 ;  /* 0x0000005114517223 */ /* 0x002fe4000001000f */
[----:B------:R-:W-:-:S02]  /*84f0*/  FMUL.FTZ R0, R28, R0 ;  /* 0x000000001c007220 */ /* 0x000fc40000410000 */
[----:B------:R-:W-:Y:S01]  /*8500*/  FMUL.FTZ R12, R5, R38 ;  /* 0x00000026050c7220 */ /* 0x000fe20000410000 */
[----:B------:R-:W1:Y:S01]  /*8510*/  MUFU.EX2 R13, R13 ;  /* 0x0000000d000d7308 */ /* 0x000e620000000800 */
[----:B------:R-:W-:Y:S02]  /*8520*/  FFMA.FTZ R81, R19, R81, R14 ;  /* 0x0000005113517223 */ /* 0x000fe4000001000e */
        /* <DEDUP_REMOVED lines=8> */
[----:B------:R-:W-:Y:S02]  /*85b0*/  FMUL.FTZ R0, R19, R0 ;  /* 0x0000000013007220 */ /* 0x000fe40000410000 */
[----:B------:R-:W-:Y:S01]  /*85c0*/  FMUL.FTZ R8, R5, R36 ;  /* 0x0000002405087220 */ /* 0x000fe20000410000 */
[----:B------:R-:W0:Y:S01]  /*85d0*/  MUFU.EX2 R10, R10 ;  /* 0x0000000a000a7308 */ /* 0x000e220000000800 */
[----:B--2---:R-:W-:Y:S02]  /*85e0*/  FMUL.FTZ R9, R115, R9 ;  /* 0x0000000973097220 */ /* 0x004fe40000410000 */
[----:B-----5:R-:W-:-:S02]  /*85f0*/  FFMA.FTZ R81, R17, R81, R11 ;  /* 0x0000005111517223 */ /* 0x020fc4000001000b */
[----:B------:R-:W-:Y:S02]  /*8600*/  FMUL.FTZ R0, R18, R0 ;  /* 0x0000000012007220 */ /* 0x000fe40000410000 */
[C---:B------:R-:W-:Y:S02]  /*8610*/  FMUL.FTZ R7, R5.reuse, R35 ;  /* 0x0000002305077220 */ /* 0x040fe40000410000 */
[----:B------:R-:W-:Y:S01]  /*8620*/  FMUL.FTZ R5, R5, R34 ;  /* 0x0000002205057220 */ /* 0x000fe20000410000 */
[----:B------:R-:W2:Y:S01]  /*8630*/  MUFU.EX2 R8, R8 ;  /* 0x0000000800087308 */ /* 0x000ea20000000800 */
[----:B------:R-:W-:Y:S02]  /*8640*/  FFMA.FTZ R81, R16, R81, R9 ;  /* 0x0000005110517223 */ /* 0x000fe40000010009 */
[----:B------:R-:W-:Y:S02]  /*8650*/  FMUL.FTZ R2, R23, R130 ;  /* 0x0000008217027220 */ /* 0x000fe40000410000 */
[----:B------:R-:W-:-:S02]  /*8660*/  FMUL.FTZ R80, R17, R0 ;  /* 0x0000000011507220 */ /* 0x000fc40000410000 */
[----:B------:R-:W-:Y:S01]  /*8670*/  FMUL.FTZ R6, R54, R38 ;  /* 0x0000002636067220 */ /* 0x000fe20000410000 */
[----:B------:R-:W0:Y:S01]  /*8680*/  MUFU.EX2 R7, R7 ;  /* 0x0000000700077308 */ /* 0x000e220000000800 */
[----:B-1----:R-:W-:Y:S02]  /*8690*/  FFMA.FTZ R81, R13, R81, R2 ;  /* 0x000000510d517223 */ /* 0x002fe40000010002 */
[----:B------:R-:W-:Y:S02]  /*86a0*/  FMUL.FTZ R80, R16, R80 ;  /* 0x0000005010507220 */ /* 0x000fe40000410000 */
[----:B------:R-:W-:Y:S02]  /*86b0*/  FMUL.FTZ R6, R114, R6 ;  /* 0x0000000672067220 */ /* 0x000fe40000410000 */
[----:B------:R-:W-:Y:S01]  /*86c0*/  FMUL.FTZ R4, R53, R37 ;  /* 0x0000002535047220 */ /* 0x000fe20000410000 */
[----:B------:R-:W1:Y:S01]  /*86d0*/  MUFU.EX2 R5, R5 ;  /* 0x0000000500057308 */ /* 0x000e620000000800 */
[----:B------:R-:W-:-:S02]  /*86e0*/  FMUL.FTZ R80, R13, R80 ;  /* 0x000000500d507220 */ /* 0x000fc40000410000 */
[----:B------:R-:W-:Y:S02]  /*86f0*/  FMUL.FTZ R4, R113, R4 ;  /* 0x0000000471047220 */ /* 0x000fe40000410000 */
[----:B---3--:R-:W-:Y:S02]  /*8700*/  FFMA.FTZ R81, R12, R81, R6 ;  /* 0x000000510c517223 */ /* 0x008fe40000010006 */
[----:B------:R-:W-:Y:S01]  /*8710*/  FMUL.FTZ R131, R52, R36 ;  /* 0x0000002434837220 */ /* 0x000fe20000410000 */
[----:B------:R-:W-:Y:S01]  /*8720*/  BSSY B0, `(.L_x_1182) ;  /* 0x0000012000007945 */ /* 0x000fe20003800000 */
[----:B------:R-:W-:Y:S02]  /*8730*/  FMUL.FTZ R80, R12, R80 ;  /* 0x000000500c507220 */ /* 0x000fe40000410000 */
[----:B0-----:R-:W-:Y:S02]  /*8740*/  FFMA.FTZ R81, R10, R81, R4 ;  /* 0x000000510a517223 */ /* 0x001fe40000010004 */
[----:B------:R-:W-:-:S02]  /*8750*/  FMUL.FTZ R0, R22, R131 ;  /* 0x0000008316007220 */ /* 0x000fc40000410000 */
[----:B------:R-:W-:Y:S02]  /*8760*/  FMUL.FTZ R80, R10, R80 ;  /* 0x000000500a507220 */ /* 0x000fe40000410000 */
[----:B--2---:R-:W-:Y:S01]  /*8770*/  FFMA.FTZ R81, R8, R81, R0 ;  /* 0x0000005108517223 */ /* 0x004fe20000010000 */
[----:B------:R-:W-:Y:S05]  /*8780*/  @P0 BRA `(.L_x_1183) ;  /* 0x000000b000000947 */ /* 0x000fea0003800000 */
[----:B-1--4-:R-:W-:Y:S01]  /*8790*/  ULDC UR35, c[0x0][0x174] ;  /* 0x00005d0000237ab9 */ /* 0x012fe20000000800 */
        /* <DEDUP_REMOVED lines=10> */
.L_x_1183:
[----:B-1--4-:R-:W-:Y:S05]  /*8840*/  BSYNC B0 ;  /* 0x0000000000007941 */ /* 0x012fea0003800000 */
.L_x_1182:
[----:B------:R-:W-:Y:S01]  /*8850*/  UISETP.GE.AND UP0, UPT, UR26, 0x2, UPT ;  /* 0x000000021a00788c */ /* 0x000fe2000bf06270 */
[----:B------:R-:W-:Y:S01]  /*8860*/  FMUL.FTZ R2, R51, R35 ;  /* 0x0000002333027220 */ /* 0x000fe20000410000 */
[----:B------:R-:W-:Y:S01]  /*8870*/  LOP3.LUT R82, R95, 0x1f, RZ, 0xc0, !PT ;  /* 0x0000001f5f527812 */ /* 0x000fe200078ec0ff */
[----:B0-----:R-:W-:Y:S01]  /*8880*/  FMUL.FTZ R0, R50, R34 ;  /* 0x0000002232007220 */ /* 0x001fe20000410000 */
[----:B------:R-:W2:Y:S01]  /*8890*/  LDL R94, [R1+0x7c] ;  /* 0x00007c00015e7983 */ /* 0x000ea20000100800 */
[----:B------:R-:W-:Y:S01]  /*88a0*/  FMUL.FTZ R80, R8, R80 ;  /* 0x0000005008507220 */ /* 0x000fe20000410000 */
[----:B------:R-:W-:Y:S01]  /*88b0*/  PLOP3.LUT P0, PT, PT, PT, UP0, 0x80, 0x0 ;  /* 0x000000000000781c */ /* 0x000fe20003f0f008 */
[----:B------:R-:W-:Y:S01]  /*88c0*/  FMUL.FTZ R2, R112, R2 ;  /* 0x0000000270027220 */ /* 0x000fe20000410000 */
[----:B------:R-:W3:Y:S01]  /*88d0*/  LDL R93, [R1+0x78] ;  /* 0x00007800015d7983 */ /* 0x000ee20000100800 */
[----:B------:R-:W-:Y:S01]  /*88e0*/  FMUL.FTZ R0, R21, R0 ;  /* 0x0000000015007220 */ /* 0x000fe20000410000 */
[----:B------:R-:W-:Y:S01]  /*88f0*/  ISETP.NE.OR P0, PT, R82, RZ, !P0 ;  /* 0x000000ff5200720c */ /* 0x000fe20004705670 */
[----:B------:R-:W-:Y:S01]  /*8900*/  FMUL.FTZ R80, R7, R80 ;  /* 0x0000005007507220 */ /* 0x000fe20000410000 */
[----:B------:R-:W-:Y:S01]  /*8910*/  LEA.HI R82, R95, R95, RZ, 0x1e ;  /* 0x0000005f5f527211 */ /* 0x000fe200078ff0ff */
[----:B------:R-:W-:Y:S01]  /*8920*/  FFMA.FTZ R81, R7, R81, R2 ;  /* 0x0000005107517223 */ /* 0x000fe20000010002 */
[----:B------:R-:W4:Y:S01]  /*8930*/  LDL R158, [R1+0x6c] ;  /* 0x00006c00019e7983 */ /* 0x000f220000100800 */
[----:B------:R-:W-:-:S02]  /*8940*/  FMUL.FTZ R80, R5, R80 ;  /* 0x0000005005507220 */ /* 0x000fc40000410000 */
[----:B------:R-:W-:Y:S01]  /*8950*/  FFMA.FTZ R81, R5, R81, R0 ;  /* 0x0000005105517223 */ /* 0x000fe20000010000 */
[----:B------:R-:W4:Y:S04]  /*8960*/  LDL R157, [R1+0x68] ;  /* 0x00006800019d7983 */ /* 0x000f280000100800 */
[----:B------:R0:W-:Y:S04]  /*8970*/  STS.64 [R82.X8+0x8440], R80 ;  /* 0x0084405052007388 */ /* 0x0001e80000008a00 */
[----:B------:R-:W4:Y:S04]  /*8980*/  LDL R141, [R1+0x64] ;  /* 0x00006400018d7983 */ /* 0x000f280000100800 */
[----:B------:R-:W4:Y:S01]  /*8990*/  LDL R140, [R1+0x60] ;  /* 0x00006000018c7983 */ /* 0x000f220000100800 */
[----:B0-----:R-:W-:Y:S01]  /*89a0*/  MOV R80, UR26 ;  /* 0x0000001a00507c02 */ /* 0x001fe20008000f00 */
[----:B------:R-:W-:Y:S01]  /*89b0*/  HFMA2.MMA R82, -RZ, RZ, 0, 4.76837158203125e-07 ;  /* 0x00000008ff527435 */ /* 0x000fe200000001ff */
[----:B------:R-:W-:Y:S01]  /*89c0*/  MOV R81, c[0x0][0x16c] ;  /* 0x00005b0000517a02 */ /* 0x000fe20000000f00 */
[----:B------:R-:W4:Y:S01]  /*89d0*/  LDL R139, [R1+0x5c] ;  /* 0x00005c00018b7983 */ /* 0x000f220000100800 */
[----:B------:R-:W-:-:S03]  /*89e0*/  @!P0 IADD3 R80, R80, -0x2, RZ ;  /* 0xfffffffe50508810 */ /* 0x000fc60007ffe0ff */
[----:B------:R-:W4:Y:S02]  /*89f0*/  LDL R138, [R1+0x58] ;  /* 0x00005800018a7983 */ /* 0x000f240000100800 */
[----:B------:R-:W-:Y:S02]  /*8a00*/  @!P0 IMAD R80, R80, R81, UR7 ;  /* 0x0000000750508e24 */ /* 0x000fe4000f8e0251 */
[----:B------:R-:W4:Y:S02]  /*8a10*/  LDL R137, [R1+0x54] ;  /* 0x0000540001897983 */ /* 0x000f240000100800 */
[----:B------:R-:W-:Y:S01]  /*8a20*/  @!P0 IMAD.WIDE R82, R80, R82, UR44 ;  /* 0x0000002c50528e25 */ /* 0x000fe2000f8e0252 */
[----:B------:R-:W-:Y:S01]  /*8a30*/  HFMA2.MMA R80, -RZ, RZ, 1.875, 0 ;  /* 0x3f800000ff507435 */ /* 0x000fe200000001ff */
[----:B------:R-:W-:Y:S01]  /*8a40*/  MOV R81, RZ ;  /* 0x000000ff00517202 */ /* 0x000fe20000000f00 */
[----:B------:R-:W4:Y:S04]  /*8a50*/  LDL R136, [R1+0x50] ;  /* 0x0000500001887983 */ /* 0x000f280000100800 */
[----:B------:R-:W4:Y:S04]  /*8a60*/  LDL R135, [R1+0x4c] ;  /* 0x00004c0001877983 */ /* 0x000f280000100800 */
[----:B------:R0:W5:Y:S01]  /*8a70*/  @!P0 LDG.E.64 R80, [R82.64] ;  /* 0x0000002852508981 */ /* 0x000162000c1e1b00 */
[----:B------:R-:W-:-:S03]  /*8a80*/  ISETP.GT.U32.AND P0, PT, R95, 0x1f, PT ;  /* 0x0000001f5f00780c */ /* 0x000fc60003f04070 */
[----:B------:R-:W4:Y:S04]  /*8a90*/  LDL R95, [R1+0x80] ;  /* 0x00008000015f7983 */ /* 0x000f280000100800 */
[----:B------:R-:W4:Y:S04]  /*8aa0*/  LDL R85, [R1+0x48] ;  /* 0x0000480001557983 */ /* 0x000f280000100800 */
[----:B------:R-:W4:Y:S04]  /*8ab0*/  LDL R84, [R1+0x44] ;  /* 0x0000440001547983 */ /* 0x000f280000100800 */
[----:B0-----:R-:W4:Y:S04]  /*8ac0*/  LDL R82, [R1+0x74] ;  /* 0x0000740001527983 */ /* 0x001f280000100800 */
[----:B------:R-:W4:Y:S01]  /*8ad0*/  LDL R83, [R1+0x70] ;  /* 0x0000700001537983 */ /* 0x000f220000100800 */
[----:B------:R-:W-:Y:S03]  /*8ae0*/  BSSY B0, `(.L_x_1184) ;  /* 0x000005b000007945 */ /* 0x000fe60003800000 */
[----:B------:R-:W-:Y:S01]  /*8af0*/  BAR.SYNC.DEFER_BLOCKING 0x0 ;  /* 0x0000000000007b1d */ /* 0x000fe20000010000 */
[----:B--2---:R-:W-:-:S05]  /*8b00*/  FMUL.FTZ R97, R94, R97 ;  /* 0x000000615e617220 */ /* 0x004fca0000410000 */
[----:B------:R-:W0:Y:S01]  /*8b10*/  S2R R94, SR_LANEID ;  /* 0x00000000005e7919 */ /* 0x000e220000000000 */
[----:B---3--:R-:W-:Y:S02]  /*8b20*/  FMUL.FTZ R98, R93, R98 ;  /* 0x000000625d627220 */ /* 0x008fe40000410000 */
[----:B----4-:R-:W-:Y:S02]  /*8b30*/  FMUL.FTZ R101, R158, R101 ;  /* 0x000000659e657220 */ /* 0x010fe40000410000 */
[----:B------:R-:W-:Y:S02]  /*8b40*/  FMUL.FTZ R102, R157, R102 ;  /* 0x000000669d667220 */ /* 0x000fe40000410000 */
[----:B------:R-:W-:Y:S02]  /*8b50*/  FMUL.FTZ R103, R141, R103 ;  /* 0x000000678d677220 */ /* 0x000fe40000410000 */
[----:B------:R-:W-:Y:S02]  /*8b60*/  FMUL.FTZ R104, R140, R104 ;  /* 0x000000688c687220 */ /* 0x000fe40000410000 */
[----:B------:R-:W-:-:S02]  /*8b70*/  FMUL.FTZ R96, R95, R96 ;  /* 0x000000605f607220 */ /* 0x000fc40000410000 */
[----:B------:R-:W1:Y:S01]  /*8b80*/  S2R R95, SR_TID.X ;  /* 0x00000000005f7919 */ /* 0x000e620000002100 */
        /* <DEDUP_REMOVED lines=9> */
[----:B-1----:R-:W-:-:S04]  /*8c20*/  SHF.L.U32 R93, R95, 0x4, RZ ;  /* 0x000000045f5d7819 */ /* 0x002fc800000006ff */
[----:B------:R-:W-:Y:S01]  /*8c30*/  LOP3.LUT R93, R93, 0xfffffe00, RZ, 0xc0, !PT ;  /* 0xfffffe005d5d7812 */ /* 0x000fe200078ec0ff */
        /* <DEDUP_REMOVED lines=14> */
.L_x_1241:
        /* <DEDUP_REMOVED lines=22> */
.L_x_1242:
[----:B------:R-:W-:-:S13]  /*8e80*/  ISETP.GE.AND P0, PT, R94, 0x10, PT ;  /* 0x000000105e00780c */ /* 0x000fda0003f06270 */
[-C--:B01----:R-:W-:Y:S02]  /*8e90*/  @P0 FFMA.FTZ R85, R82, R135.reuse, R85 ;  /* 0x0000008752550223 */ /* 0x083fe40000010055 */
[----:B--2---:R-:W-:Y:S01]  /*8ea0*/  @P0 FMUL.FTZ R135, R136, R135 ;  /* 0x0000008788870220 */ /* 0x004fe20000410000 */
[----:B------:R-:W-:Y:S05]  /*8eb0*/  BRA.CONV ~URZ, `(.L_x_1188) ;  /* 0x000000437f007947 */ /* 0x000fea000b800000 */
[----:B------:R-:W-:Y:S01]  /*8ec0*/  MOV R82, R135 ;  /* 0x0000008700527202 */ /* 0x000fe20000000f00 */
[----:B------:R-:W-:Y:S01]  /*8ed0*/  IMAD.MOV.U32 R84, RZ, RZ, 0x1f ;  /* 0x0000001fff547424 */ /* 0x000fe200078e00ff */
[----:B------:R-:W-:Y:S02]  /*8ee0*/  MOV R83, 0x8f00 ;  /* 0x00008f0000537802 */ /* 0x000fe40000000f00 */
[----:B-----5:R-:W-:Y:S05]  /*8ef0*/  CALL.REL.NOINC `($__internal_46_$__cuda_sm70_shflsync_idx_p) ;  /* 0x0000641000007944 */ /* 0x020fea0003c00000 */
.L_x_1188:
[----:B------:R-:W-:Y:S05]  /*8f00*/  BRA.CONV ~URZ, `(.L_x_1189) ;  /* 0x000000437f007947 */ /* 0x000fea000b800000 */
[----:B-1----:R-:W-:Y:S01]  /*8f10*/  HFMA2.MMA R84, -RZ, RZ, 0, 1.847743988037109375e-06 ;  /* 0x0000001fff547435 */ /* 0x002fe200000001ff */
[----:B------:R-:W-:Y:S02]  /*8f20*/  MOV R82, R85 ;  /* 0x0000005500527202 */ /* 0x000fe40000000f00 */
[----:B------:R-:W-:-:S03]  /*8f30*/  MOV R83, 0x8f50 ;  /* 0x00008f5000537802 */ /* 0x000fc60000000f00 */
[----:B0----5:R-:W-:Y:S05]  /*8f40*/  CALL.REL.NOINC `($__internal_46_$__cuda_sm70_shflsync_idx_p) ;  /* 0x000063c000007944 */ /* 0x021fea0003c00000 */
.L_x_1189:
[----:B------:R-:W-:Y:S05]  /*8f50*/  BRA.DIV ~URZ, `(.L_x_1190) ;  /* 0x00005b627f007947 */ /* 0x000fea000b800000 */
[----:B-----5:R-:W2:Y:S04]  /*8f60*/  SHFL.IDX PT, R80, R80, RZ, 0x1f ;  /* 0x00001fff50507589 */ /* 0x020ea800000e0000 */
[----:B------:R-:W3:Y:S04]  /*8f70*/  SHFL.IDX PT, R81, R81, RZ, 0x1f ;  /* 0x00001fff51517589 */ /* 0x000ee800000e0000 */
[----:B------:R-:W4:Y:S04]  /*8f80*/  SHFL.UP PT, R135, R135, 0x1, RZ ;  /* 0x0420000087877989 */ /* 0x000f2800000e00ff */
[----:B------:R-:W1:Y:S02]  /*8f90*/  SHFL.UP PT, R85, R85, 0x1, RZ ;  /* 0x0420000055557989 */ /* 0x000e6400000e00ff */
.L_x_1243:
[----:B------:R-:W5:Y:S01]  /*8fa0*/  LDS.64 R82, [R137+0x8440] ;  /* 0x0084400089527984 */ /* 0x000f620000000a00 */
[----:B-1-34-:R-:W-:-:S02]  /*8fb0*/  @P1 FFMA.FTZ R81, R81, R135, R85 ;  /* 0x0000008751511223 */ /* 0x01afc40000010055 */
[----:B--2---:R-:W-:-:S05]  /*8fc0*/  @P1 FMUL.FTZ R80, R80, R135 ;  /* 0x0000008750501220 */ /* 0x004fca0000410000 */
        /* <DEDUP_REMOVED lines=12> */
.L_x_1185:
[----:B0-----:R-:W-:Y:S05]  /*9090*/  BSYNC B0 ;  /* 0x0000000000007941 */ /* 0x001fea0003800000 */
.L_x_1184:
        /* <DEDUP_REMOVED lines=11> */
[----:B-----5:R-:W-:Y:S01]  /*9150*/  HFMA2.MMA R81, -RZ, RZ, 0, 0 ;  /* 0x00000000ff517435 */ /* 0x020fe200000001ff */
[C---:B------:R-:W-:Y:S01]  /*9160*/  FMUL.FTZ R82, R10.reuse, R82 ;  /* 0x000000520a527220 */ /* 0x040fe20000410000 */
[----:B------:R-:W-:Y:S01]  /*9170*/  PLOP3.LUT P0, PT, PT, PT, UP0, 0x80, 0x0 ;  /* 0x000000000000781c */ /* 0x000fe20003f0f008 */
[----:B------:R-:W-:Y:S01]  /*9180*/  FFMA.FTZ R83, R10, R83, R107 ;  /* 0x000000530a537223 */ /* 0x000fe2000001006b */
[----:B------:R-:W-:Y:S01]  /*9190*/  MOV R80, 0x3f800000 ;  /* 0x3f80000000507802 */ /* 0x000fe20000000f00 */
[C---:B------:R-:W-:Y:S01]  /*91a0*/  FMUL.FTZ R82, R12.reuse, R82 ;  /* 0x000000520c527220 */ /* 0x040fe20000410000 */
[----:B------:R-:W-:Y:S01]  /*91b0*/  ISETP.NE.OR P0, PT, R157, RZ, P0 ;  /* 0x000000ff9d00720c */ /* 0x000fe20000705670 */
[----:B------:R-:W-:Y:S01]  /*91c0*/  FFMA.FTZ R83, R12, R83, R106 ;  /* 0x000000530c537223 */ /* 0x000fe2000001006a */
[----:B------:R-:W-:Y:S01]  /*91d0*/  MOV R84, UR7 ;  /* 0x0000000700547c02 */ /* 0x000fe20008000f00 */
        /* <DEDUP_REMOVED lines=9> */
[C---:B------:R-:W-:Y:S01]  /*9270*/  FMUL.FTZ R82, R18.reuse, R82 ;  /* 0x0000005212527220 */ /* 0x040fe20000410000 */
        /* <DEDUP_REMOVED lines=16> */
[----:B------:R-:W-:Y:S01]  /*9380*/  STS.64 [R85.X8+0x8950], R82 ;  /* 0x0089505255007388 */ /* 0x000fe20000008a00 */
[----:B------:R-:W-:Y:S02]  /*9390*/  FMUL.FTZ R129, R24, R129 ;  /* 0x0000008118817220 */ /* 0x000fe40000410000 */
[----:B------:R-:W-:Y:S01]  /*93a0*/  FMUL.FTZ R130, R23, R130 ;  /* 0x0000008217827220 */ /* 0x000fe20000410000 */
        /* <DEDUP_REMOVED lines=38> */
.L_x_1244:
        /* <DEDUP_REMOVED lines=26> */
.L_x_1245:
[----:B--23--:R-:W-:Y:S01]  /*97b0*/  ISETP.NE.AND P0, PT, R95, 0x1f, PT ;  /* 0x0000001f5f00780c */ /* 0x00cfe20003f05270 */
[-C--:B0-----:R-:W-:Y:S01]  /*97c0*/  FFMA.FTZ R81, R81, R87.reuse, R157 ;  /* 0x0000005751517223 */ /* 0x081fe2000001009d */
[----:B------:R-:W-:Y:S01]  /*97d0*/  MOV R82, R158 ;  /* 0x0000009e00527202 */ /* 0x000fe20000000f00 */
[----:B------:R-:W-:Y:S02]  /*97e0*/  IMAD R157, R95, 0x28, RZ ;  /* 0x000000285f9d7824 */ /* 0x000fe400078e02ff */
[----:B------:R-:W-:-:S08]  /*97f0*/  FMUL.FTZ R80, R80, R87 ;  /* 0x0000005750507220 */ /* 0x000fd00000410000 */
[-C--:B----4-:R-:W-:Y:S02]  /*9800*/  @P0 FFMA.FTZ R83, R83, R86.reuse, R85 ;  /* 0x0000005653530223 */ /* 0x090fe40000010055 */
[----:B-1----:R-:W0:Y:S01]  /*9810*/  LDS.64 R84, [R157+0x8968] ;  /* 0x008968009d547984 */ /* 0x002e220000000a00 */
[----:B------:R-:W-:-:S03]  /*9820*/  @P0 FMUL.FTZ R82, R82, R86 ;  /* 0x0000005652520220 */ /* 0x000fc60000410000 */
[----:B------:R-:W1:Y:S04]  /*9830*/  LDS.64 R86, [R157+0x8960] ;  /* 0x008960009d567984 */ /* 0x000e680000000a00 */
[----:B------:R-:W-:Y:S01]  /*9840*/  STS.64 [R157+0x8968], R82 ;  /* 0x008968529d007388 */ /* 0x000fe20000000a00 */
[C---:B0-----:R-:W-:Y:S02]  /*9850*/  FFMA.FTZ R85, R84.reuse, R83, R85 ;  /* 0x0000005354557223 */ /* 0x041fe40000010055 */
[----:B------:R-:W-:Y:S02]  /*9860*/  FMUL.FTZ R84, R84, R82 ;  /* 0x0000005254547220 */ /* 0x000fe40000410000 */
        /* <DEDUP_REMOVED lines=8> */
.L_x_1192:
[----:B------:R-:W-:Y:S05]  /*98f0*/  BSYNC B0 ;  /* 0x0000000000007941 */ /* 0x000fea0003800000 */
.L_x_1191:
[----:B-1----:R-:W2:Y:S01]  /*9900*/  LDL.LU R157, [R1+0x84] ;  /* 0x00008400019d7983 */ /* 0x002ea20000300800 */
[----:B------:R-:W-:-:S03]  /*9910*/  LEA.HI R82, R95, R95, RZ, 0x1e ;  /* 0x0000005f5f527211 */ /* 0x000fc600078ff0ff */
[----:B------:R-:W3:Y:S01]  /*9920*/  LDL.LU R86, [R1+0x88] ;  /* 0x0000880001567983 */ /* 0x000ee20000300800 */
[----:B------:R-:W-:Y:S03]  /*9930*/  WARPSYNC 0xffffffff ;  /* 0xffffffff00007948 */ /* 0x000fe60003800000 */
[----:B------:R-:W-:Y:S06]  /*9940*/  BAR.SYNC.DEFER_BLOCKING 0x0 ;  /* 0x0000000000007b1d */ /* 0x000fec0000010000 */
[----:B------:R-:W4:Y:S01]  /*9950*/  LDL.LU R85, [R1+0x40] ;  /* 0x0000400001557983 */ /* 0x000f220000300800 */
[----:B------:R-:W-:Y:S01]  /*9960*/  ISETP.NE.AND P0, PT, R95, RZ, PT ;  /* 0x000000ff5f00720c */ /* 0x000fe20003f05270 */
[----:B------:R-:W-:Y:S01]  /*9970*/  FADD.FTZ R14, -R14, R138 ;  /* 0x0000008a0e0e7221 */ /* 0x000fe20000010100 */
[----:B------:R-:W-:Y:S01]  /*9980*/  ULDC.64 UR34, c[0x0][0x298] ;  /* 0x0000a60000227ab9 */ /* 0x000fe20000000a00 */
[----:B------:R-:W5:Y:S04]  /*9990*/  LDL.LU R84, [R1+0x8c] ;  /* 0x00008c0001547983 */ /* 0x000f680000300800 */
[----:B------:R-:W5:Y:S04]  /*99a0*/  LDL.LU R83, [R1+0x3c] ;  /* 0x00003c0001537983 */ /* 0x000f680000300800 */
[----:B------:R-:W5:Y:S04]  /*99b0*/  LDL.LU R87, [R1+0x90] ;  /* 0x0000900001577983 */ /* 0x000f680000300800 */
[----:B------:R-:W0:Y:S02]  /*99c0*/  LDS R82, [R82.X8+0x8954] ;  /* 0x0089540052527984 */ /* 0x000e240000008800 */
[----:B0-----:R-:W-:Y:S01]  /*99d0*/  FFMA.FTZ R3, R82, R3, R111 ;  /* 0x0000000352037223 */ /* 0x001fe2000001006f */
[----:B------:R-:W-:-:S03]  /*99e0*/  MOV R82, UR7 ;  /* 0x0000000700527c02 */ /* 0x000fc60008000f00 */
[----:B------:R-:W-:-:S04]  /*99f0*/  FFMA.FTZ R5, R5, R3, R110 ;  /* 0x0000000305057223 */ /* 0x000fc8000001006e */
[----:B------:R-:W-:Y:S01]  /*9a00*/  FFMA.FTZ R7, R7, R5, R109 ;  /* 0x0000000507077223 */ /* 0x000fe2000001006d */
[----:B------:R0:W-:Y:S03]  /*9a10*/  @!P0 STS.64 [R82.X8+0x9850], R80 ;  /* 0x0098505052008388 */ /* 0x0001e60000008a00 */
[----:B------:R-:W-:Y:S02]  /*9a20*/  FFMA.FTZ R108, R8, R7, R108 ;  /* 0x00000007086c7223 */ /* 0x000fe4000001006c */
[----:B------:R-:W-:Y:S02]  /*9a30*/  FMUL.FTZ R112, R112, R5 ;  /* 0x0000000570707220 */ /* 0x000fe40000410000 */
[----:B------:R-:W-:Y:S02]  /*9a40*/  FFMA.FTZ R107, R10, R108, R107 ;  /* 0x0000006c0a6b7223 */ /* 0x000fe4000001006b */
[----:B0-----:R-:W-:Y:S01]  /*9a50*/  FADD.FTZ R80, -R0, R141 ;  /* 0x0000008d00507221 */ /* 0x001fe20000010100 */
[----:B------:R-:W5:Y:S01]  /*9a60*/  LDL.LU R82, [R1+0x38] ;  /* 0x0000380001527983 */ /* 0x000f620000300800 */
[----:B------:R-:W-:-:S02]  /*9a70*/  FMUL.FTZ R81, R3, UR43 ;  /* 0x0000002b03517c20 */ /* 0x000fc40008410000 */
[----:B------:R-:W-:Y:S02]  /*9a80*/  FMUL.FTZ R0, R21, R3 ;  /* 0x0000000315007220 */ /* 0x000fe40000410000 */
[----:B------:R-:W-:Y:S02]  /*9a90*/  FADD.FTZ R10, -R2, R140 ;  /* 0x0000008c020a7221 */ /* 0x000fe40000010100 */
[----:B------:R-:W-:Y:S02]  /*9aa0*/  FMUL.FTZ R81, R81, R80 ;  /* 0x0000005051517220 */ /* 0x000fe40000410000 */
[----:B------:R-:W-:Y:S02]  /*9ab0*/  FMUL.FTZ R2, R5, UR43 ;  /* 0x0000002b05027c20 */ /* 0x000fe40008410000 */
[----:B------:R-:W-:Y:S02]  /*9ac0*/  FMUL.FTZ R21, R52, R36 ;  /* 0x0000002434157220 */ /* 0x000fe40000410000 */
[----:B------:R-:W-:-:S02]  /*9ad0*/  FMUL.FTZ R2, R2, R10 ;  /* 0x0000000a02027220 */ /* 0x000fc40000410000 */
[C---:B------:R-:W-:Y:S02]  /*9ae0*/  FMUL.FTZ R21, R22.reuse, R21 ;  /* 0x0000001516157220 */ /* 0x040fe40000410000 */
[----:B------:R-:W-:Y:S02]  /*9af0*/  FMUL.FTZ R22, R22, R7 ;  /* 0x0000000716167220 */ /* 0x000fe40000410000 */
[----:B------:R-:W-:Y:S02]  /*9b00*/  FFMA.FTZ R2, R51, R112, R2 ;  /* 0x0000007033027223 */ /* 0x000fe40000010002 */
[----:B------:R-:W-:Y:S02]  /*9b10*/  FFMA.FTZ R106, R12, R107, R106 ;  /* 0x0000006b0c6a7223 */ /* 0x000fe4000001006a */
[----:B------:R-:W-:Y:S02]  /*9b20*/  FMUL.FTZ R113, R113, R108 ;  /* 0x0000006c71717220 */ /* 0x000fe40000410000 */
[----:B--2---:R-:W-:-:S02]  /*9b30*/  FFMA.FTZ R157, R0, R34, R157 ;  /* 0x00000022009d7223 */ /* 0x004fc4000001009d */
[----:B---3--:R-:W-:-:S03]  /*9b40*/  FFMA.FTZ R86, R112, R35, R86 ;  /* 0x0000002370567223 */ /* 0x008fc60000010056 */
[----:B------:R-:W-:Y:S01]  /*9b50*/  STL [R1+0x84], R157 ;  /* 0x0000849d01007387 */ /* 0x000fe20000100800 */
[----:B------:R-:W-:-:S03]  /*9b60*/  FFMA.FTZ R0, R50, R0, R81 ;  /* 0x0000000032007223 */ /* 0x000fc60000010051 */
[----:B------:R0:W-:Y:S01]  /*9b70*/  STL [R1+0x88], R86 ;  /* 0x0000885601007387 */ /* 0x0001e20000100800 */
[----:B----4-:R-:W-:-:S03]  /*9b80*/  FADD.FTZ R85, R0, R85 ;  /* 0x0000005500557221 */ /* 0x010fc60000010000 */
[----:B0-----:R-:W2:Y:S01]  /*9b90*/  LDL.LU R86, [R1+0x94] ;  /* 0x0000940001567983 */ /* 0x001ea20000300800 */
[----:B-----5:R-:W-:Y:S02]  /*9ba0*/  FFMA.FTZ R84, R22, R36, R84 ;  /* 0x0000002416547223 */ /* 0x020fe40000010054 */
[----:B------:R-:W-:Y:S01]  /*9bb0*/  FADD.FTZ R83, R2, R83 ;  /* 0x0000005302537221 */ /* 0x000fe20000010000 */
[----:B------:R0:W-:Y:S04]  /*9bc0*/  STL [R1+0x40], R85 ;  /* 0x0000405501007387 */ /* 0x0001e80000100800 */
[----:B0-----:R-:W3:Y:S04]  /*9bd0*/  LDL.LU R85, [R1+0x34] ;  /* 0x0000340001557983 */ /* 0x001ee80000300800 */
[----:B------:R0:W-:Y:S04]  /*9be0*/  STL [R1+0x8c], R84 ;  /* 0x00008c5401007387 */ /* 0x0001e80000100800 */
[----:B0-----:R-:W4:Y:S04]  /*9bf0*/  LDL.LU R84, [R1+0x98] ;  /* 0x0000980001547983 */ /* 0x001f280000300800 */
[----:B------:R0:W-:Y:S01]  /*9c00*/  STL [R1+0x3c], R83 ;  /* 0x00003c5301007387 */ /* 0x0001e20000100800 */
[----:B------:R-:W-:-:S03]  /*9c10*/  FFMA.FTZ R87, R113, R37, R87 ;  /* 0x0000002571577223 */ /* 0x000fc60000010057 */
[----:B0-----:R-:W5:Y:S04]  /*9c20*/  LDL.LU R83, [R1+0x30] ;  /* 0x0000300001537983 */ /* 0x001f680000300800 */
[----:B------:R-:W5:Y:S04]  /*9c30*/  LDL.LU R12, [R1+0x9c] ;  /* 0x00009c00010c7983 */ /* 0x000f680000300800 */
[----:B------:R-:W-:Y:S04]  /*9c40*/  STL [R1+0x90], R87 ;  /* 0x0000905701007387 */ /* 0x000fe80000100800 */
[----:B------:R-:W5:Y:S01]  /*9c50*/  LDL.LU R81, [R1+0x2c] ;  /* 0x00002c0001517983 */ /* 0x000f620000300800 */
[----:B------:R-:W-:-:S02]  /*9c60*/  FFMA.FTZ R8, R8, R131, R21 ;  /* 0x0000008308087223 */ /* 0x000fc40000010015 */
[----:B------:R-:W-:Y:S02]  /*9c70*/  FMUL.FTZ R0, R7, UR43 ;  /* 0x0000002b07007c20 */ /* 0x000fe40008410000 */
[----:B------:R-:W-:-:S04]  /*9c80*/  FADD.FTZ R21, -R21, R8 ;  /* 0x0000000815157221 */ /* 0x000fc80000010100 */
[----:B------:R-:W-:-:S04]  /*9c90*/  FMUL.FTZ R0, R0, R21 ;  /* 0x0000001500007220 */ /* 0x000fc80000410000 */
[----:B------:R-:W-:Y:S02]  /*9ca0*/  FFMA.FTZ R0, R52, R22, R0 ;  /* 0x0000001634007223 */ /* 0x000fe40000010000 */
[----:B------:R-:W-:Y:S02]  /*9cb0*/  FADD.FTZ R22, -R4, R131 ;  /* 0x0000008304167221 */ /* 0x000fe40000010100 */
[----:B------:R-:W-:Y:S02]  /*9cc0*/  FMUL.FTZ R2, R108, UR43 ;  /* 0x0000002b6c027c20 */ /* 0x000fe40008410000 */
[----:B------:R-:W-:Y:S02]  /*9cd0*/  FADD.FTZ R82, R0, R82 ;  /* 0x0000005200527221 */ /* 0x000fe40000010000 */
[----:B------:R-:W-:Y:S02]  /*9ce0*/  FFMA.FTZ R105, R13, R106, R105 ;  /* 0x0000006a0d697223 */ /* 0x000fe40000010069 */
[----:B------:R-:W-:Y:S01]  /*9cf0*/  FMUL.FTZ R114, R114, R107 ;  /* 0x0000006b72727220 */ /* 0x000fe20000410000 */
[----:B------:R0:W-:Y:S01]  /*9d00*/  STL [R1+0x38], R82 ;  /* 0x0000385201007387 */ /* 0x0001e20000100800 */
[----:B------:R-:W-:-:S02]  /*9d10*/  FMUL.FTZ R2, R2, R22 ;  /* 0x0000001602027220 */ /* 0x000fc40000410000 */
[----:B------:R-:W-:Y:S02]  /*9d20*/  FMUL.FTZ R0, R107, UR43 ;  /* 0x0000002b6b007c20 */ /* 0x000fe40008410000 */
[----:B------:R-:W-:Y:S02]  /*9d30*/  FFMA.FTZ R16, R16, R105, R104 ;  /* 0x0000006910107223 */ /* 0x000fe40000010068 */
[----:B------:R-:W5:Y:S01]  /*9d40*/  LDL.LU R104, [R1+0xa0] ;  /* 0x0000a00001687983 */ /* 0x000f620000300800 */
[----:B------:R-:W-:Y:S02]  /*9d50*/  FMUL.FTZ R4, R55, R39 ;  /* 0x0000002737047220 */ /* 0x000fe40000410000 */
[----:B0-----:R-:W-:Y:S02]  /*9d60*/  FADD.FTZ R82, -R6, R130 ;  /* 0x0000008206527221 */ /* 0x001fe40000010100 */
[----:B------:R-:W-:Y:S02]  /*9d70*/  FFMA.FTZ R2, R53, R113, R2 ;  /* 0x0000007135027223 */ /* 0x000fe40000010002 */
[----:B------:R-:W-:-:S02]  /*9d80*/  FMUL.FTZ R0, R0, R82 ;  /* 0x0000005200007220 */ /* 0x000fc40000410000 */
[C---:B------:R-:W-:Y:S02]  /*9d90*/  FMUL.FTZ R4, R23.reuse, R4 ;  /* 0x0000000417047220 */ /* 0x040fe40000410000 */
[----:B------:R-:W-:Y:S02]  /*9da0*/  FMUL.FTZ R23, R23, R106 ;  /* 0x0000006a17177220 */ /* 0x000fe40000410000 */
[----:B------:R-:W-:Y:S02]  /*9db0*/  FFMA.FTZ R0, R54, R114, R0 ;  /* 0x0000007236007223 */ /* 0x000fe40000010000 */
[----:B------:R-:W-:Y:S02]  /*9dc0*/  FMUL.FTZ R115, R115, R105 ;  /* 0x0000006973737220 */ /* 0x000fe40000410000 */
[----:B--2---:R-:W-:-:S05]  /*9dd0*/  FFMA.FTZ R86, R114, R38, R86 ;  /* 0x0000002672567223 */ /* 0x004fca0000010056 */
[----:B------:R0:W-:Y:S04]  /*9de0*/  STL [R1+0x94], R86 ;  /* 0x0000945601007387 */ /* 0x0001e80000100800 */
[----:B------:R-:W2:Y:S01]  /*9df0*/  LDL.LU R87, [R1+0x28] ;  /* 0x0000280001577983 */ /* 0x000ea20000300800 */
[----:B---3--:R-:W-:Y:S02]  /*9e00*/  FADD.FTZ R85, R2, R85 ;  /* 0x0000005502557221 */ /* 0x008fe40000010000 */
[----:B------:R-:W-:-:S03]  /*9e10*/  FFMA.FTZ R2, R13, R139, R4 ;  /* 0x0000008b0d027223 */ /* 0x000fc60000010004 */
[----:B------:R1:W-:Y:S01]  /*9e20*/  STL [R1+0x34], R85 ;  /* 0x0000345501007387 */ /* 0x0003e20000100800 */
[----:B------:R-:W-:Y:S02]  /*9e30*/  FADD.FTZ R13, -R4, R2 ;  /* 0x00000002040d7221 */ /* 0x000fe40000010100 */
[----:B------:R-:W-:Y:S01]  /*9e40*/  FMUL.FTZ R4, R106, UR43 ;  /* 0x0000002b6a047c20 */ /* 0x000fe20008410000 */
[----:B0-----:R-:W3:Y:S01]  /*9e50*/  LDL.LU R86, [R1+0xa4] ;  /* 0x0000a40001567983 */ /* 0x001ee20000300800 */
[----:B----4-:R-:W-:-:S03]  /*9e60*/  FFMA.FTZ R84, R23, R39, R84 ;  /* 0x0000002717547223 */ /* 0x010fc60000010054 */
[----:B-1----:R-:W4:Y:S01]  /*9e70*/  LDL.LU R85, [R1+0x24] ;  /* 0x0000240001557983 */ /* 0x002f220000300800 */
[----:B------:R-:W-:-:S03]  /*9e80*/  FMUL.FTZ R4, R4, R13 ;  /* 0x0000000d04047220 */ /* 0x000fc60000410000 */
[----:B------:R-:W-:Y:S01]  /*9e90*/  STL [R1+0x98], R84 ;  /* 0x0000985401007387 */ /* 0x000fe20000100800 */
[----:B-----5:R-:W-:Y:S02]  /*9ea0*/  FADD.FTZ R83, R0, R83 ;  /* 0x0000005300537221 */ /* 0x020fe40000010000 */
[----:B------:R-:W-:-:S03]  /*9eb0*/  FFMA.FTZ R12, R115, R40, R12 ;  /* 0x00000028730c7223 */ /* 0x000fc6000001000c */
[----:B------:R0:W-:Y:S01]  /*9ec0*/  STL [R1+0x30], R83 ;  /* 0x0000305301007387 */ /* 0x0001e20000100800 */
[----:B------:R-:W-:-:S03]  /*9ed0*/  FFMA.FTZ R4, R55, R23, R4 ;  /* 0x0000001737047223 */ /* 0x000fc60000010004 */
[----:B0-----:R-:W5:Y:S04]  /*9ee0*/  LDL.LU R83, [R1+0xa8] ;  /* 0x0000a80001537983 */ /* 0x001f680000300800 */
[----:B------:R0:W-:Y:S01]  /*9ef0*/  STL [R1+0x9c], R12 ;  /* 0x00009c0c01007387 */ /* 0x0001e20000100800 */
[----:B------:R-:W-:-:S03]  /*9f00*/  FADD.FTZ R81, R4, R81 ;  /* 0x0000005104517221 */ /* 0x000fc60000010000 */
[----:B0-----:R-:W5:Y:S04]  /*9f10*/  LDL.LU R12, [R1+0x20] ;  /* 0x00002000010c7983 */ /* 0x001f680000300800 */
[----:B------:R0:W-:Y:S04]  /*9f20*/  STL [R1+0x2c], R81 ;  /* 0x00002c5101007387 */ /* 0x0001e80000100800 */
[----:B0-----:R-:W5:Y:S01]  /*9f30*/  LDL.LU R81, [R1+0xac] ;  /* 0x0000ac0001517983 */ /* 0x001f620000300800 */
[----:B------:R-:W-:Y:S02]  /*9f40*/  FADD.FTZ R23, -R9, R139 ;  /* 0x0000008b09177221 */ /* 0x000fe40000010100 */
[----:B------:R-:W-:-:S02]  /*9f50*/  FMUL.FTZ R0, R105, UR43 ;  /* 0x0000002b69007c20 */ /* 0x000fc40008410000 */
[----:B------:R-:W-:Y:S02]  /*9f60*/  FADD.FTZ R84, -R11, R129 ;  /* 0x000000810b547221 */ /* 0x000fe40000010100 */
[----:B------:R-:W-:Y:S02]  /*9f70*/  FMUL.FTZ R4, R16, UR43 ;  /* 0x0000002b10047c20 */ /* 0x000fe40008410000 */
[----:B------:R-:W-:Y:S02]  /*9f80*/  FMUL.FTZ R9, R58, R42 ;  /* 0x0000002a3a097220 */ /* 0x000fe40000410000 */
[----:B------:R-:W-:Y:S02]  /*9f90*/  FMUL.FTZ R6, R116, R16 ;  /* 0x0000001074067220 */ /* 0x000fe40000410000 */
[----:B------:R-:W-:Y:S02]  /*9fa0*/  FMUL.FTZ R0, R0, R23 ;  /* 0x0000001700007220 */ /* 0x000fe40000410000 */
[----:B------:R-:W-:-:S02]  /*9fb0*/  FMUL.FTZ R4, R4, R84 ;  /* 0x0000005404047220 */ /* 0x000fc40000410000 */
[----:B------:R-:W-:Y:S02]  /*9fc0*/  FMUL.FTZ R9, R24, R9 ;  /* 0x0000000918097220 */ /* 0x000fe40000410000 */
[----:B------:R-:W-:Y:S02]  /*9fd0*/  FFMA.FTZ R17, R17, R16, R103 ;  /* 0x0000001011117223 */ /* 0x000fe40000010067 */
[----:B------:R-:W-:Y:S02]  /*9fe0*/  FFMA.FTZ R104, R6, R41, R104 ;  /* 0x0000002906687223 */ /* 0x000fe40000010068 */
[----:B------:R-:W-:Y:S02]  /*9ff0*/  FFMA.FTZ R0, R56, R115, R0 ;  /* 0x0000007338007223 */ /* 0x000fe40000010000 */
[----:B------:R-:W-:Y:S02]  /*a000*/  FFMA.FTZ R6, R57, R6, R4 ;  /* 0x0000000639067223 */ /* 0x000fe40000010004 */
[----:B------:R-:W-:-:S02]  /*a010*/  FFMA.FTZ R4, R18, R138, R9 ;  /* 0x0000008a12047223 */ /* 0x000fc40000010009 */
[-C--:B------:R-:W-:Y:S02]  /*a020*/  FFMA.FTZ R102, R18, R17.reuse, R102 ;  /* 0x0000001112667223 */ /* 0x080fe40000010066 */
[----:B------:R-:W-:Y:S02]  /*a030*/  FADD.FTZ R18, -R9, R4 ;  /* 0x0000000409127221 */ /* 0x000fe40000010100 */
[-C--:B------:R-:W-:Y:S02]  /*a040*/  FFMA.FTZ R19, R19, R102.reuse, R101 ;  /* 0x0000006613137223 */ /* 0x080fe40000010065 */
[----:B------:R-:W-:Y:S02]  /*a050*/  FMUL.FTZ R24, R24, R17 ;  /* 0x0000001118187220 */ /* 0x000fe40000410000 */
[----:B------:R-:W-:Y:S02]  /*a060*/  FFMA.FTZ R20, R20, R19, R100 ;  /* 0x0000001314147223 */ /* 0x000fe40000010064 */
[----:B------:R-:W-:Y:S01]  /*a070*/  FMUL.FTZ R9, R117, R102 ;  /* 0x0000006675097220 */ /* 0x000fe20000410000 */
[----:B------:R-:W-:Y:S01]  /*a080*/  STL [R1+0xa0], R104 ;  /* 0x0000a06801007387 */ /* 0x000fe20000100800 */
[----:B------:R-:W-:-:S02]  /*a090*/  FFMA.FTZ R11, R28, R20, R99 ;  /* 0x000000141c0b7223 */ /* 0x000fc40000010063 */
[----:B------:R-:W-:Y:S01]  /*a0a0*/  FMUL.FTZ R118, R118, R19 ;  /* 0x0000001376767220 */ /* 0x000fe20000410000 */
[----:B------:R-:W-:Y:S01]  /*a0b0*/  SHF.L.U32 R109, R95, 0x4, RZ ;  /* 0x000000045f6d7819 */ /* 0x000fe200000006ff */
[----:B------:R-:W-:Y:S02]  /*a0c0*/  FADD.FTZ R27, -R27, R128 ;  /* 0x000000801b1b7221 */ /* 0x000fe40000010100 */
[----:B------:R-:W-:Y:S02]  /*a0d0*/  FADD.FTZ R26, -R26, R135 ;  /* 0x000000871a1a7221 */ /* 0x000fe40000010100 */
[----:B------:R-:W-:Y:S02]  /*a0e0*/  FMUL.FTZ R3, R3, R34 ;  /* 0x0000002203037220 */ /* 0x000fe40000410000 */
[----:B--2---:R-:W-:Y:S02]  /*a0f0*/  FADD.FTZ R87, R0, R87 ;  /* 0x0000005700577221 */ /* 0x004fe40000010000 */
[----:B------:R-:W-:-:S04]  /*a100*/  FMUL.FTZ R0, R17, UR43 ;  /* 0x0000002b11007c20 */ /* 0x000fc80008410000 */
[----:B------:R-:W-:Y:S01]  /*a110*/  FMUL.FTZ R0, R0, R18 ;  /* 0x0000001200007220 */ /* 0x000fe20000410000 */
[----:B------:R-:W-:Y:S03]  /*a120*/  STL [R1+0x28], R87 ;  /* 0x0000285701007387 */ /* 0x000fe60000100800 */
[----:B------:R-:W-:Y:S02]  /*a130*/  FFMA.FTZ R0, R58, R24, R0 ;  /* 0x000000183a007223 */ /* 0x000fe40000010000 */
[----:B---3--:R-:W-:Y:S02]  /*a140*/  FFMA.FTZ R86, R24, R42, R86 ;  /* 0x0000002a18567223 */ /* 0x008fe40000010056 */
[----:B----4-:R-:W-:-:S03]  /*a150*/  FADD.FTZ R85, R6, R85 ;  /* 0x0000005506557221 */ /* 0x010fc60000010000 */
[----:B------:R-:W-:Y:S04]  /*a160*/  STL [R1+0xa4], R86 ;  /* 0x0000a45601007387 */ /* 0x000fe80000100800 */
[----:B------:R0:W-:Y:S02]  /*a170*/  STL [R1+0x24], R85 ;  /* 0x0000245501007387 */ /* 0x0001e40000100800 */
[----:B0-----:R-:W-:-:S04]  /*a180*/  FFMA.FTZ R85, R29, R11, R98 ;  /* 0x0000000b1d557223 */ /* 0x001fc80000010062 */
[----:B------:R-:W-:Y:S02]  /*a190*/  FFMA.FTZ R30, R30, R85, R97 ;  /* 0x000000551e1e7223 */ /* 0x000fe40000010061 */
[----:B-----5:R-:W-:-:S05]  /*a1a0*/  FFMA.FTZ R83, R9, R43, R83 ;  /* 0x0000002b09537223 */ /* 0x020fca0000010053 */
[----:B------:R-:W-:Y:S01]  /*a1b0*/  STL [R1+0xa8], R83 ;  /* 0x0000a85301007387 */ /* 0x000fe20000100800 */
[----:B------:R-:W-:-:S05]  /*a1c0*/  FADD.FTZ R12, R0, R12 ;  /* 0x0000000c000c7221 */ /* 0x000fca0000010000 */
[----:B------:R0:W-:Y:S01]  /*a1d0*/  STL [R1+0x20], R12 ;  /* 0x0000200c01007387 */ /* 0x0001e20000100800 */
[----:B------:R-:W-:Y:S02]  /*a1e0*/  FFMA.FTZ R96, R31, R30, R96 ;  /* 0x0000001e1f607223 */ /* 0x000fe40000010060 */
[----:B------:R-:W-:Y:S01]  /*a1f0*/  FMUL.FTZ R6, R102, UR43 ;  /* 0x0000002b66067c20 */ /* 0x000fe20008410000 */
[----:B------:R-:W2:Y:S01]  /*a200*/  LDL R98, [R1+0x80] ;  /* 0x0000800001627983 */ /* 0x000ea20000100800 */
[----:B0-----:R-:W-:-:S04]  /*a210*/  FMUL.FTZ R12, R64, R48 ;  /* 0x00000030400c7220 */ /* 0x001fc80000410000 */
[----:B------:R-:W-:Y:S02]  /*a220*/  FMUL.FTZ R12, R33, R12 ;  /* 0x0000000c210c7220 */ /* 0x000fe40000410000 */
[----:B------:R-:W-:Y:S02]  /*a230*/  FFMA.FTZ R81, R118, R44, R81 ;  /* 0x0000002c76517223 */ /* 0x000fe40000010051 */
[----:B------:R-:W-:Y:S02]  /*a240*/  FFMA.FTZ R31, R31, R128, R12 ;  /* 0x000000801f1f7223 */ /* 0x000fe4000001000c */
[----:B------:R-:W-:Y:S02]  /*a250*/  FMUL.FTZ R83, R96, R49 ;  /* 0x0000003160537220 */ /* 0x000fe40000410000 */
[----:B------:R-:W-:Y:S01]  /*a260*/  FMUL.FTZ R6, R6, R14 ;  /* 0x0000000e06067220 */ /* 0x000fe20000410000 */
[----:B------:R0:W-:Y:S01]  /*a270*/  STL [R1+0xac], R81 ;  /* 0x0000ac5101007387 */ /* 0x0001e20000100800 */
[----:B------:R-:W-:-:S02]  /*a280*/  FADD.FTZ R24, -R15, R136 ;  /* 0x000000880f187221 */ /* 0x000fc40000010100 */
[----:B------:R-:W-:Y:S02]  /*a290*/  FADD.FTZ R12, -R12, R31 ;  /* 0x0000001f0c0c7221 */ /* 0x000fe40000010100 */
[----:B------:R-:W-:Y:S02]  /*a2a0*/  FMUL.FTZ R16, R16, R41 ;  /* 0x0000002910107220 */ /* 0x000fe40000410000 */
[----:B------:R-:W-:Y:S02]  /*a2b0*/  FMUL.FTZ R105, R105, R40 ;  /* 0x0000002869697220 */ /* 0x000fe40000410000 */
[----:B------:R-:W-:Y:S01]  /*a2c0*/  FMUL.FTZ R106, R106, R39 ;  /* 0x000000276a6a7220 */ /* 0x000fe20000410000 */
[----:B0-----:R-:W-:Y:S01]  /*a2d0*/  IADD3 R81, R109, 0x1, RZ ;  /* 0x000000016d517810 */ /* 0x001fe20007ffe0ff */
[----:B------:R-:W-:Y:S02]  /*a2e0*/  FMUL.FTZ R29, R30, R48 ;  /* 0x000000301e1d7220 */ /* 0x000fe40000410000 */
[----:B------:R-:W-:-:S02]  /*a2f0*/  FMUL.FTZ R107, R107, R38 ;  /* 0x000000266b6b7220 */ /* 0x000fc40000410000 */
[----:B------:R-:W-:Y:S02]  /*a300*/  FMUL.FTZ R108, R108, R37 ;  /* 0x000000256c6c7220 */ /* 0x000fe40000410000 */
[----:B------:R-:W-:Y:S02]  /*a310*/  FMUL.FTZ R7, R7, R36 ;  /* 0x0000002407077220 */ /* 0x000fe40000410000 */
[----:B------:R-:W-:Y:S01]  /*a320*/  FMUL.FTZ R5, R5, R35 ;  /* 0x0000002305057220 */ /* 0x000fe20000410000 */
[----:B------:R-:W-:Y:S01]  /*a330*/  IADD3 R112, R95, 0x100, RZ ;  /* 0x000001005f707810 */ /* 0x000fe20007ffe0ff */
[----:B------:R-:W-:Y:S01]  /*a340*/  FFMA.FTZ R15, R27, R83, RZ ;  /* 0x000000531b0f7223 */ /* 0x000fe200000100ff */
[----:B------:R-:W-:Y:S01]  /*a350*/  IADD3 R111, R95, 0x180, RZ ;  /* 0x000001805f6f7810 */ /* 0x000fe20007ffe0ff */
[----:B------:R-:W-:Y:S01]  /*a360*/  FFMA.FTZ R9, R59, R9, R6 ;  /* 0x000000093b097223 */ /* 0x000fe20000010006 */
[----:B------:R-:W-:Y:S01]  /*a370*/  LEA.HI.SX32 R6, R109, R109, 0x1b ;  /* 0x0000006d6d067211 */ /* 0x000fe200078fdaff */
[----:B------:R-:W-:Y:S01]  /*a380*/  FMUL.FTZ R83, R65, R83 ;  /* 0x0000005341537220 */ /* 0x000fe20000410000 */
[----:B------:R-:W-:Y:S01]  /*a390*/  LEA.HI.SX32 R81, R81, R109, 0x1b ;  /* 0x0000006d51517211 */ /* 0x000fe200078fdaff */
[-C--:B------:R-:W-:Y:S01]  /*a3a0*/  FFMA.FTZ R15, R12, R29.reuse, R15 ;  /* 0x0000001d0c0f7223 */ /* 0x080fe2000001000f */
[----:B------:R-:W-:Y:S01]  /*a3b0*/  IADD3 R110, R95, 0x200, RZ ;  /* 0x000002005f6e7810 */ /* 0x000fe20007ffe0ff */
[----:B------:R-:W-:Y:S01]  /*a3c0*/  FMUL.FTZ R29, R64, R29 ;  /* 0x0000001d401d7220 */ /* 0x000fe20000410000 */
[----:B------:R0:W-:Y:S01]  /*a3d0*/  STS [R6.X4+0x4200], R83 ;  /* 0x0042005306007388 */ /* 0x0001e20000004800 */
[----:B------:R-:W-:-:S03]  /*a3e0*/  FMUL.FTZ R86, R85, R47 ;  /* 0x0000002f55567220 */ /* 0x000fc60000410000 */
[----:B------:R1:W-:Y:S01]  /*a3f0*/  STS [R81.X4+0x4204], R29 ;  /* 0x0042041d51007388 */ /* 0x0003e20000004800 */
[-C--:B------:R-:W-:Y:S02]  /*a400*/  FFMA.FTZ R15, R26, R86.reuse, R15 ;  /* 0x000000561a0f7223 */ /* 0x080fe4000001000f */
[----:B------:R-:W-:Y:S01]  /*a410*/  FADD.FTZ R87, -R25, R137 ;  /* 0x0000008919577221 */ /* 0x000fe20000010100 */
[----:B------:R-:W-:Y:S01]  /*a420*/  IADD3 R104, R95, 0x480, RZ ;  /* 0x000004805f687810 */ /* 0x000fe20007ffe0ff */
[----:B------:R-:W-:Y:S01]  /*a430*/  FMUL.FTZ R0, R19, UR43 ;  /* 0x0000002b13007c20 */ /* 0x000fe20008410000 */
[----:B0-----:R-:W-:Y:S01]  /*a440*/  IADD3 R83, R109, 0x2, RZ ;  /* 0x000000026d537810 */ /* 0x001fe20007ffe0ff */
[----:B------:R-:W-:Y:S01]  /*a450*/  FMUL.FTZ R86, R63, R86 ;  /* 0x000000563f567220 */ /* 0x000fe20000410000 */
[C---:B------:R-:W-:Y:S01]  /*a460*/  IADD3 R101, R95.reuse, 0x580, RZ ;  /* 0x000005805f657810 */ /* 0x040fe20007ffe0ff */
[----:B------:R-:W-:Y:S01]  /*a470*/  FMUL.FTZ R102, R102, R43 ;  /* 0x0000002b66667220 */ /* 0x000fe20000410000 */
[----:B------:R-:W-:Y:S01]  /*a480*/  IADD3 R100, R95, 0x600, RZ ;  /* 0x000006005f647810 */ /* 0x000fe20007ffe0ff */
[----:B-1----:R-:W-:Y:S01]  /*a490*/  FMUL.FTZ R29, R61, R45 ;  /* 0x0000002d3d1d7220 */ /* 0x002fe20000410000 */
[----:B------:R-:W-:Y:S01]  /*a4a0*/  LEA.HI.SX32 R83, R83, R109, 0x1b ;  /* 0x0000006d53537211 */ /* 0x000fe200078fdaff */
[----:B------:R-:W-:Y:S01]  /*a4b0*/  FMUL.FTZ R17, R17, R42 ;  /* 0x0000002a11117220 */ /* 0x000fe20000410000 */
[----:B------:R-:W-:Y:S01]  /*a4c0*/  IADD3 R99, R95, 0x680, RZ ;  /* 0x000006805f637810 */ /* 0x000fe20007ffe0ff */
[----:B------:R-:W-:Y:S01]  /*a4d0*/  FMUL.FTZ R29, R32, R29 ;  /* 0x0000001d201d7220 */ /* 0x000fe20000410000 */
[----:B------:R-:W3:Y:S01]  /*a4e0*/  LDL R158, [R1+0x74] ;  /* 0x00007400019e7983 */ /* 0x000ee20000100800 */
[----:B------:R-:W-:-:S03]  /*a4f0*/  FMUL.FTZ R25, R11, R46 ;  /* 0x0000002e0b197220 */ /* 0x000fc60000410000 */
[----:B------:R0:W-:Y:S01]  /*a500*/  STS [R83.X4+0x4208], R86 ;  /* 0x0042085653007388 */ /* 0x0001e20000004800 */
[----:B------:R-:W-:Y:S02]  /*a510*/  FMUL.FTZ R32, R32, R20 ;  /* 0x0000001420207220 */ /* 0x000fe40000410000 */
[----:B------:R-:W-:Y:S02]  /*a520*/  FFMA.FTZ R97, R87, R25, R15 ;  /* 0x0000001957617223 */ /* 0x000fe4000001000f */
[----:B0-----:R-:W-:-:S04]  /*a530*/  FFMA.FTZ R86, R28, R137, R29 ;  /* 0x000000891c567223 */ /* 0x001fc8000001001d */
[----:B------:R-:W-:Y:S02]  /*a540*/  FADD.FTZ R28, -R29, R86 ;  /* 0x000000561d1c7221 */ /* 0x000fe40000010100 */
[C---:B------:R-:W-:Y:S02]  /*a550*/  FMUL.FTZ R29, R20.reuse, UR43 ;  /* 0x0000002b141d7c20 */ /* 0x040fe40008410000 */
[----:B------:R-:W-:Y:S02]  /*a560*/  FMUL.FTZ R20, R20, R45 ;  /* 0x0000002d14147220 */ /* 0x000fe40000410000 */
[----:B------:R-:W-:Y:S02]  /*a570*/  FMUL.FTZ R19, R19, R44 ;  /* 0x0000002c13137220 */ /* 0x000fe40000410000 */
[----:B------:R-:W-:Y:S02]  /*a580*/  FFMA.FTZ R97, R28, R20, R97 ;  /* 0x000000141c617223 */ /* 0x000fe40000010061 */
[----:B------:R-:W-:Y:S01]  /*a590*/  FMUL.FTZ R15, R29, R28 ;  /* 0x0000001c1d0f7220 */ /* 0x000fe20000410000 */
[----:B------:R-:W-:Y:S01]  /*a5a0*/  IADD3 R28, R109, 0x3, RZ ;  /* 0x000000036d1c7810 */ /* 0x000fe20007ffe0ff */
[----:B------:R-:W-:-:S02]  /*a5b0*/  FFMA.FTZ R97, R24, R19, R97 ;  /* 0x0000001318617223 */ /* 0x000fc40000010061 */
[----:B------:R-:W-:Y:S01]  /*a5c0*/  FMUL.FTZ R25, R62, R25 ;  /* 0x000000193e197220 */ /* 0x000fe20000410000 */
[----:B------:R-:W-:Y:S01]  /*a5d0*/  LEA.HI.SX32 R109, R28, R109, 0x1b ;  /* 0x0000006d1c6d7211 */ /* 0x000fe200078fdaff */
[----:B------:R-:W-:Y:S02]  /*a5e0*/  FFMA.FTZ R97, R14, R102, R97 ;  /* 0x000000660e617223 */ /* 0x000fe40000010061 */
[-C--:B------:R-:W-:Y:S02]  /*a5f0*/  FMUL.FTZ R14, R80, R3.reuse ;  /* 0x00000003500e7220 */ /* 0x080fe40000410000 */
[----:B------:R-:W-:Y:S01]  /*a600*/  FMUL.FTZ R3, R50, R3 ;  /* 0x0000000332037220 */ /* 0x000fe20000410000 */
[----:B------:R-:W-:Y:S04]  /*a610*/  STS [R109.X4+0x420c], R25 ;  /* 0x00420c196d007388 */ /* 0x000fe80000004800 */
[----:B------:R0:W-:Y:S04]  /*a620*/  STS [R6.X4+0x423c], R3 ;  /* 0x00423c0306007388 */ /* 0x0001e80000004800 */
[----:B0-----:R-:W4:Y:S01]  /*a630*/  LDL R3, [R1+0x7c] ;  /* 0x00007c0001037983 */ /* 0x001f220000100800 */
[----:B------:R-:W-:-:S02]  /*a640*/  FFMA.FTZ R97, R18, R17, R97 ;  /* 0x0000001112617223 */ /* 0x000fc40000010061 */
[----:B------:R-:W-:Y:S01]  /*a650*/  FMUL.FTZ R20, R61, R20 ;  /* 0x000000143d147220 */ /* 0x000fe20000410000 */
[-C--:B------:R-:W-:Y:S01]  /*a660*/  LEA.HI.SX32 R112, R112, R95.reuse, 0x1b ;  /* 0x0000005f70707211 */ /* 0x080fe200078fdaff */
[----:B------:R-:W-:Y:S01]  /*a670*/  FFMA.FTZ R97, R84, R16, R97 ;  /* 0x0000001054617223 */ /* 0x000fe20000010061 */
[----:B------:R-:W-:Y:S01]  /*a680*/  LEA.HI.SX32 R111, R111, R95, 0x1b ;  /* 0x0000005f6f6f7211 */ /* 0x000fe200078fdaff */
[----:B------:R-:W-:Y:S01]  /*a690*/  FMUL.FTZ R19, R60, R19 ;  /* 0x000000133c137220 */ /* 0x000fe20000410000 */
[----:B------:R-:W-:Y:S01]  /*a6a0*/  LEA.HI.SX32 R110, R110, R95, 0x1b ;  /* 0x0000005f6e6e7211 */ /* 0x000fe200078fdaff */
[----:B------:R-:W-:Y:S01]  /*a6b0*/  FFMA.FTZ R97, R23, R105, R97 ;  /* 0x0000006917617223 */ /* 0x000fe20000010061 */
[-C--:B------:R-:W-:Y:S01]  /*a6c0*/  LEA.HI.SX32 R104, R104, R95.reuse, 0x1b ;  /* 0x0000005f68687211 */ /* 0x080fe200078fdaff */
[----:B------:R-:W-:Y:S01]  /*a6d0*/  FMUL.FTZ R102, R59, R102 ;  /* 0x000000663b667220 */ /* 0x000fe20000410000 */
[-C--:B------:R-:W-:Y:S01]  /*a6e0*/  LEA.HI.SX32 R101, R101, R95.reuse, 0x1b ;  /* 0x0000005f65657211 */ /* 0x080fe200078fdaff */
[----:B------:R-:W-:Y:S01]  /*a6f0*/  FFMA.FTZ R97, R13, R106, R97 ;  /* 0x0000006a0d617223 */ /* 0x000fe20000010061 */
[-C--:B------:R-:W-:Y:S01]  /*a700*/  LEA.HI.SX32 R100, R100, R95.reuse, 0x1b ;  /* 0x0000005f64647211 */ /* 0x080fe200078fdaff */
[----:B------:R-:W-:Y:S01]  /*a710*/  FMUL.FTZ R16, R57, R16 ;  /* 0x0000001039107220 */ /* 0x000fe20000410000 */
[----:B------:R-:W-:Y:S01]  /*a720*/  LEA.HI.SX32 R99, R99, R95, 0x1b ;  /* 0x0000005f63637211 */ /* 0x000fe200078fdaff */
[-C--:B------:R-:W-:Y:S01]  /*a730*/  FMUL.FTZ R13, R54, R107.reuse ;  /* 0x0000006b360d7220 */ /* 0x080fe20000410000 */
[----:B------:R-:W5:Y:S01]  /*a740*/  LDL.LU R157, [R1+0x1c] ;  /* 0x00001c00019d7983 */ /* 0x000f620000300800 */
[----:B------:R-:W-:-:S02]  /*a750*/  FFMA.FTZ R97, R82, R107, R97 ;  /* 0x0000006b52617223 */ /* 0x000fc40000010061 */
[----:B------:R-:W-:Y:S01]  /*a760*/  FMUL.FTZ R17, R58, R17 ;  /* 0x000000113a117220 */ /* 0x000fe20000410000 */
[----:B------:R0:W-:Y:S01]  /*a770*/  STS [R6.X4+0x4220], R16 ;  /* 0x0042201006007388 */ /* 0x0001e20000004800 */
[----:B------:R-:W-:Y:S02]  /*a780*/  FFMA.FTZ R97, R22, R108, R97 ;  /* 0x0000006c16617223 */ /* 0x000fe40000010061 */
[----:B------:R-:W-:Y:S01]  /*a790*/  FMUL.FTZ R105, R56, R105 ;  /* 0x0000006938697220 */ /* 0x000fe20000410000 */
[----:B------:R1:W-:Y:S01]  /*a7a0*/  STS [R6.X4+0x422c], R13 ;  /* 0x00422c0d06007388 */ /* 0x0003e20000004800 */
[----:B------:R-:W-:Y:S02]  /*a7b0*/  FMUL.FTZ R106, R55, R106 ;  /* 0x0000006a376a7220 */ /* 0x000fe40000410000 */
[----:B------:R-:W-:Y:S01]  /*a7c0*/  FMUL.FTZ R108, R53, R108 ;  /* 0x0000006c356c7220 */ /* 0x000fe20000410000 */
[----:B------:R-:W-:Y:S01]  /*a7d0*/  STS [R6.X4+0x4210], R20 ;  /* 0x0042101406007388 */ /* 0x000fe20000004800 */
[----:B0-----:R-:W-:-:S03]  /*a7e0*/  FMUL.FTZ R16, R51, R5 ;  /* 0x0000000533107220 */ /* 0x001fc60000410000 */
[----:B------:R-:W-:Y:S01]  /*a7f0*/  STS [R6.X4+0x4214], R19 ;  /* 0x0042141306007388 */ /* 0x000fe20000004800 */
[----:B-1----:R-:W-:-:S03]  /*a800*/  FMUL.FTZ R13, R52, R7 ;  /* 0x00000007340d7220 */ /* 0x002fc60000410000 */
[----:B------:R-:W-:Y:S04]  /*a810*/  STS [R6.X4+0x4218], R102 ;  /* 0x0042186606007388 */ /* 0x000fe80000004800 */
[----:B------:R-:W-:Y:S04]  /*a820*/  STS [R6.X4+0x421c], R17 ;  /* 0x00421c1106007388 */ /* 0x000fe80000004800 */
[----:B------:R-:W-:Y:S04]  /*a830*/  STS [R6.X4+0x4224], R105 ;  /* 0x0042246906007388 */ /* 0x000fe80000004800 */
[----:B------:R-:W-:Y:S04]  /*a840*/  STS [R6.X4+0x4228], R106 ;  /* 0x0042286a06007388 */ /* 0x000fe80000004800 */
[----:B------:R0:W-:Y:S04]  /*a850*/  STS [R6.X4+0x4230], R108 ;  /* 0x0042306c06007388 */ /* 0x0001e80000004800 */
[----:B------:R1:W-:Y:S04]  /*a860*/  STS [R6.X4+0x4234], R13 ;  /* 0x0042340d06007388 */ /* 0x0003e80000004800 */
[----:B------:R-:W-:Y:S04]  /*a870*/  STS [R6.X4+0x4238], R16 ;  /* 0x0042381006007388 */ /* 0x000fe80000004800 */
[----:B------:R-:W-:Y:S01]  /*a880*/  BAR.SYNC.DEFER_BLOCKING 0x0 ;  /* 0x0000000000007b1d */ /* 0x000fe20000010000 */
[----:B------:R-:W-:Y:S01]  /*a890*/  FFMA.FTZ R97, R21, R7, R97 ;  /* 0x0000000715617223 */ /* 0x000fe20000010061 */
[----:B------:R-:W-:-:S02]  /*a8a0*/  IADD3 R84, R95, 0x80, RZ ;  /* 0x000000805f547810 */ /* 0x000fc40007ffe0ff */
[C---:B0-----:R-:W-:Y:S01]  /*a8b0*/  IADD3 R108, R95.reuse, 0x280, RZ ;  /* 0x000002805f6c7810 */ /* 0x041fe20007ffe0ff */
[----:B-1----:R-:W-:Y:S01]  /*a8c0*/  FFMA.FTZ R13, R10, R5, R97 ;  /* 0x000000050a0d7223 */ /* 0x002fe20000010061 */
[C---:B------:R-:W-:Y:S01]  /*a8d0*/  IADD3 R107, R95.reuse, 0x300, RZ ;  /* 0x000003005f6b7810 */ /* 0x040fe20007ffe0ff */
[----:B------:R-:W-:Y:S01]  /*a8e0*/  FMUL.FTZ R0, R0, R24 ;  /* 0x0000001800007220 */ /* 0x000fe20000410000 */
[C---:B------:R-:W-:Y:S01]  /*a8f0*/  IADD3 R106, R95.reuse, 0x380, RZ ;  /* 0x000003805f6a7810 */ /* 0x040fe20007ffe0ff */
[----:B------:R-:W3:Y:S01]  /*a900*/  LDL R7, [R1+0x70] ;  /* 0x0000700001077983 */ /* 0x000ee20000100800 */
[C---:B------:R-:W-:Y:S02]  /*a910*/  IADD3 R105, R95.reuse, 0x400, RZ ;  /* 0x000004005f697810 */ /* 0x040fe40007ffe0ff */
[C---:B------:R-:W-:Y:S01]  /*a920*/  IADD3 R102, R95.reuse, 0x500, RZ ;  /* 0x000005005f667810 */ /* 0x040fe20007ffe0ff */
[----:B------:R-:W3:Y:S01]  /*a930*/  LDL R116, [R1+0x64] ;  /* 0x0000640001747983 */ /* 0x000ee20000100800 */
[----:B------:R-:W-:-:S02]  /*a940*/  IADD3 R97, R95, 0x780, RZ ;  /* 0x000007805f617810 */ /* 0x000fc40007ffe0ff */
[-C--:B------:R-:W-:Y:S01]  /*a950*/  LEA.HI.SX32 R10, R95, R95.reuse, 0x1b ;  /* 0x0000005f5f0a7211 */ /* 0x080fe200078fdaff */
[----:B------:R-:W3:Y:S01]  /*a960*/  LDL R5, [R1+0x58] ;  /* 0x0000580001057983 */ /* 0x000ee20000100800 */
[-C--:B------:R-:W-:Y:S02]  /*a970*/  LEA.HI.SX32 R84, R84, R95.reuse, 0x1b ;  /* 0x0000005f54547211 */ /* 0x080fe400078fdaff */
[-C--:B------:R-:W-:Y:S01]  /*a980*/  LEA.HI.SX32 R108, R108, R95.reuse, 0x1b ;  /* 0x0000005f6c6c7211 */ /* 0x080fe200078fdaff */
[----:B------:R-:W3:Y:S01]  /*a990*/  LDL R117, [R1+0x68] ;  /* 0x0000680001757983 */ /* 0x000ee20000100800 */
[-C--:B------:R-:W-:Y:S02]  /*a9a0*/  LEA.HI.SX32 R107, R107, R95.reuse, 0x1b ;  /* 0x0000005f6b6b7211 */ /* 0x080fe400078fdaff */
[-C--:B------:R-:W-:Y:S01]  /*a9b0*/  LEA.HI.SX32 R106, R106, R95.reuse, 0x1b ;  /* 0x0000005f6a6a7211 */ /* 0x080fe200078fdaff */
[----:B------:R-:W0:Y:S01]  /*a9c0*/  LDS R103, [R10.X4+0x4200] ;  /* 0x004200000a677984 */ /* 0x000e220000004800 */
[----:B------:R-:W-:-:S02]  /*a9d0*/  LEA.HI.SX32 R105, R105, R95, 0x1b ;  /* 0x0000005f69697211 */ /* 0x000fc400078fdaff */
[-C--:B------:R-:W-:Y:S01]  /*a9e0*/  LEA.HI.SX32 R102, R102, R95.reuse, 0x1b ;  /* 0x0000005f66667211 */ /* 0x080fe200078fdaff */
[----:B------:R-:W1:Y:S01]  /*a9f0*/  LDS R82, [R84.X4+0x4400] ;  /* 0x0044000054527984 */ /* 0x000e620000004800 */
[----:B------:R-:W-:-:S03]  /*aa00*/  LEA.HI.SX32 R97, R97, R95, 0x1b ;  /* 0x0000005f61617211 */ /* 0x000fc600078fdaff */
        /* <DEDUP_REMOVED lines=13> */
[----:B--2---:R-:W-:Y:S01]  /*aae0*/  FMUL.FTZ R128, R98, R128 ;  /* 0x0000008062807220 */ /* 0x004fe20000410000 */
[----:B------:R-:W-:-:S02]  /*aaf0*/  IADD3 R98, R95, 0x700, RZ ;  /* 0x000007005f627810 */ /* 0x000fc40007ffe0ff */
[----:B------:R-:W2:Y:S02]  /*ab00*/  LDL R115, [R1+0x60] ;  /* 0x0000600001737983 */ /* 0x000ea40000100800 */
[----:B------:R-:W-:Y:S01]  /*ab10*/  LEA.HI.SX32 R98, R98, R95, 0x1b ;  /* 0x0000005f62627211 */ /* 0x000fe200078fdaff */
[----:B----4-:R-:W-:Y:S01]  /*ab20*/  FMUL.FTZ R3, R3, R31 ;  /* 0x0000001f03037220 */ /* 0x010fe20000410000 */
[----:B------:R-:W4:Y:S04]  /*ab30*/  LDL R114, [R1+0x5c] ;  /* 0x00005c0001727983 */ /* 0x000f280000100800 */
[----:B------:R-:W0:Y:S04]  /*ab40*/  LDS R31, [R98.X4+0x5e00] ;  /* 0x005e0000621f7984 */ /* 0x000e280000004800 */
[----:B------:R1:W-:Y:S04]  /*ab50*/  STS [R6.X4+0x6300], R128 ;  /* 0x0063008006007388 */ /* 0x0003e80000004800 */
[----:B------:R-:W2:Y:S04]  /*ab60*/  LDL R113, [R1+0x54] ;  /* 0x0000540001717983 */ /* 0x000ea80000100800 */
[----:B-1----:R-:W2:Y:S01]  /*ab70*/  LDL R128, [R1+0x78] ;  /* 0x0000780001807983 */ /* 0x002ea20000100800 */
[----:B-----5:R-:W-:-:S02]  /*ab80*/  FADD.FTZ R157, R9, R157 ;  /* 0x0000009d099d7221 */ /* 0x020fc40000010000 */
[----:B------:R-:W-:Y:S01]  /*ab90*/  FFMA.FTZ R0, R60, R118, R0 ;  /* 0x000000763c007223 */ /* 0x000fe20000010000 */
[----:B------:R1:W-:Y:S04]  /*aba0*/  STS [R81.X4+0x6304], R3 ;  /* 0x0063040351007388 */ /* 0x0003e80000004800 */
[----:B------:R-:W5:Y:S01]  /*abb0*/  LDL R118, [R1+0x6c] ;  /* 0x00006c0001767983 */ /* 0x000f620000100800 */
[----:B------:R-:W-:Y:S02]  /*abc0*/  FMUL.FTZ R119, R119, R11 ;  /* 0x0000000b77777220 */ /* 0x000fe40000410000 */
[----:B-1----:R-:W-:Y:S02]  /*abd0*/  FMUL.FTZ R81, R11, UR43 ;  /* 0x0000002b0b517c20 */ /* 0x002fe40008410000 */
[----:B---3--:R-:W-:-:S02]  /*abe0*/  FMUL.FTZ R86, R7, R86 ;  /* 0x0000005607567220 */ /* 0x008fc40000410000 */
[----:B------:R-:W3:Y:S04]  /*abf0*/  LDL R7, [R1+0x50] ;  /* 0x0000500001077983 */ /* 0x000ee80000100800 */
[----:B------:R-:W-:Y:S04]  /*ac00*/  STL [R1+0x1c], R157 ;  /* 0x00001c9d01007387 */ /* 0x000fe80000100800 */
[----:B------:R-:W4:Y:S04]  /*ac10*/  LDL R9, [R1+0x44] ;  /* 0x0000440001097983 */ /* 0x000f280000100800 */
[----:B------:R-:W4:Y:S01]  /*ac20*/  LDL R11, [R1+0x48] ;  /* 0x00004800010b7983 */ /* 0x000f220000100800 */
[----:B--2---:R-:W-:-:S05]  /*ac30*/  FMUL.FTZ R135, R128, R135 ;  /* 0x0000008780877220 */ /* 0x004fca0000410000 */
[----:B------:R1:W-:Y:S04]  /*ac40*/  STS [R83.X4+0x6308], R135 ;  /* 0x0063088753007388 */ /* 0x0003e80000004800 */
[----:B-1----:R-:W2:Y:S01]  /*ac50*/  LDL R83, [R1+0x4c] ;  /* 0x00004c0001537983 */ /* 0x002ea20000100800 */
[----:B------:R-:W-:Y:S01]  /*ac60*/  UIMAD UR34, UR13, UR34, URZ ;  /* 0x000000220d2272a4 */ /* 0x000fe2000f8e023f */
[----:B------:R-:W-:Y:S02]  /*ac70*/  FMUL.FTZ R137, R158, R137 ;  /* 0x000000899e897220 */ /* 0x000fe40000410000 */
[----:B------:R-:W-:Y:S01]  /*ac80*/  FMUL.FTZ R81, R81, R87 ;  /* 0x0000005751517220 */ /* 0x000fe20000410000 */
[----:B------:R-:W-:Y:S01]  /*ac90*/  HFMA2.MMA R87, -RZ, RZ, 0, 0 ;  /* 0x00000000ff577435 */ /* 0x000fe200000001ff */
[----:B------:R-:W-:Y:S01]  /*aca0*/  FMUL.FTZ R4, R116, R4 ;  /* 0x0000000474047220 */ /* 0x000fe20000410000 */
[----:B------:R-:W-:Y:S01]  /*acb0*/  UIMAD UR36, UR12, UR35, UR34 ;  /* 0x000000230c2472a4 */ /* 0x000fe2000f8e0222 */
[----:B------:R-:W-:Y:S01]  /*acc0*/  FMUL.FTZ R2, R5, R2 ;  /* 0x0000000205027220 */ /* 0x000fe20000410000 */
[----:B------:R-:W-:Y:S01]  /*acd0*/  STS [R109.X4+0x630c], R137 ;  /* 0x00630c896d007388 */ /* 0x000fe20000004800 */
[----:B------:R-:W-:-:S02]  /*ace0*/  ULDC.64 UR34, c[0x0][0x2b8] ;  /* 0x0000ae0000227ab9 */ /* 0x000fc40000000a00 */
[----:B------:R-:W-:Y:S01]  /*acf0*/  UIMAD UR34, UR13, UR34, URZ ;  /* 0x000000220d2272a4 */ /* 0x000fe2000f8e023f */
[----:B------:R1:W-:Y:S04]  /*ad00*/  STS [R6.X4+0x6310], R86 ;  /* 0x0063105606007388 */ /* 0x0003e80000004800 */
[----:B------:R0:W-:Y:S01]  /*ad10*/  STS [R6.X4+0x631c], R4 ;  /* 0x00631c0406007388 */ /* 0x0001e20000004800 */
[----:B------:R-:W-:-:S03]  /*ad20*/  UIMAD UR34, UR12, UR35, UR34 ;  /* 0x000000230c2272a4 */ /* 0x000fc6000f8e0222 */
[----:B------:R5:W-:Y:S01]  /*ad30*/  STS [R6.X4+0x6328], R2 ;  /* 0x0063280206007388 */ /* 0x000be20000004800 */
[----:B-1----:R-:W-:Y:S02]  /*ad40*/  MOV R86, R95 ;  /* 0x0000005f00567202 */ /* 0x002fe40000000f00 */
[----:B0-----:R-:W-:Y:S02]  /*ad50*/  MOV R4, UR12 ;  /* 0x0000000c00047c02 */ /* 0x001fe40008000f00 */
[----:B-----5:R-:W-:-:S03]  /*ad60*/  MOV R2, UR12 ;  /* 0x0000000c00027c02 */ /* 0x020fc60008000f00 */
[----:B------:R-:W-:-:S04]  /*ad70*/  IMAD.WIDE.U32 R4, R4, c[0x0][0x2b8], R86 ;  /* 0x0000ae0004047a25 */ /* 0x000fc800078e0056 */
[----:B------:R-:W-:Y:S01]  /*ad80*/  IMAD.WIDE.U32 R2, R2, c[0x0][0x298], R86 ;  /* 0x0000a60002027a25 */ /* 0x000fe200078e0056 */
[----:B------:R-:W-:Y:S01]  /*ad90*/  IADD3 R5, R5, UR34, RZ ;  /* 0x0000002205057c10 */ /* 0x000fe2000fffe0ff */
[----:B------:R-:W-:Y:S02]  /*ada0*/  ULDC.64 UR34, c[0x0][0x2a0] ;  /* 0x0000a80000227ab9 */ /* 0x000fe40000000a00 */
[----:B------:R-:W-:Y:S01]  /*adb0*/  UIMAD UR34, UR15, UR34, URZ ;  /* 0x000000220f2272a4 */ /* 0x000fe2000f8e023f */
[----:B------:R-:W-:Y:S01]  /*adc0*/  IADD3 R3, R3, UR36, RZ ;  /* 0x0000002403037c10 */ /* 0x000fe2000fffe0ff */
[----:B------:R-:W-:Y:S01]  /*add0*/  FMUL.FTZ R130, R113, R130 ;  /* 0x0000008271827220 */ /* 0x000fe20000410000 */
[----:B------:R-:W-:Y:S01]  /*ade0*/  ULDC.64 UR36, c[0x0][0x2c0] ;  /* 0x0000b00000247ab9 */ /* 0x000fe20000000a00 */
[----:B---3--:R-:W-:Y:S01]  /*adf0*/  FMUL.FTZ R131, R7, R131 ;  /* 0x0000008307837220 */ /* 0x008fe20000410000 */
[----:B------:R-:W-:Y:S01]  /*ae00*/  MOV R7, UR14 ;  /* 0x0000000e00077c02 */ /* 0x000fe20008000f00 */
[----:B------:R-:W-:-:S04]  /*ae10*/  UIMAD UR34, UR14, UR35, UR34 ;  /* 0x000000230e2272a4 */ /* 0x000fc8000f8e0222 */
[----:B------:R-:W-:-:S05]  /*ae20*/  IMAD.WIDE.U32 R2, R7, c[0x0][0x2a0], R2 ;  /* 0x0000a80007027a25 */ /* 0x000fca00078e0002 */
[----:B------:R-:W-:Y:S01]  /*ae30*/  IADD3 R113, R3, UR34, RZ ;  /* 0x0000002203717c10 */ /* 0x000fe2000fffe0ff */
[----:B----4-:R-:W-:Y:S01]  /*ae40*/  FMUL.FTZ R141, R9, R141 ;  /* 0x0000008d098d7220 */ /* 0x010fe20000410000 */
[----:B------:R-:W-:Y:S01]  /*ae50*/  UIMAD UR36, UR15, UR36, URZ ;  /* 0x000000240f2472a4 */ /* 0x000fe2000f8e023f */
[----:B------:R-:W-:Y:S02]  /*ae60*/  IMAD.U32 R7, RZ, RZ, UR14 ;  /* 0x0000000eff077e24 */ /* 0x000fe4000f8e00ff */
[----:B------:R-:W-:Y:S01]  /*ae70*/  FMUL.FTZ R136, R118, R136 ;  /* 0x0000008876887220 */ /* 0x000fe20000410000 */
[----:B------:R-:W-:Y:S01]  /*ae80*/  UIMAD UR36, UR14, UR37, UR36 ;  /* 0x000000250e2472a4 */ /* 0x000fe2000f8e0224 */
[----:B------:R-:W-:Y:S02]  /*ae90*/  FMUL.FTZ R138, R117, R138 ;  /* 0x0000008a758a7220 */ /* 0x000fe40000410000 */
[----:B------:R-:W-:Y:S02]  /*aea0*/  FMUL.FTZ R129, R115, R129 ;  /* 0x0000008173817220 */ /* 0x000fe40000410000 */
[----:B------:R-:W-:-:S02]  /*aeb0*/  FMUL.FTZ R139, R114, R139 ;  /* 0x0000008b728b7220 */ /* 0x000fc40000410000 */
[----:B------:R-:W-:Y:S02]  /*aec0*/  FMUL.FTZ R140, R11, R140 ;  /* 0x0000008c0b8c7220 */ /* 0x000fe40000410000 */
[----:B------:R-:W-:Y:S01]  /*aed0*/  IMAD.WIDE.U32 R4, R7, c[0x0][0x2c0], R4 ;  /* 0x0000b00007047a25 */ /* 0x000fe200078e0004 */
[----:B------:R-:W-:Y:S01]  /*aee0*/  STS [R6.X4+0x6314], R136 ;  /* 0x0063148806007388 */ /* 0x000fe20000004800 */
[----:B------:R-:W-:Y:S03]  /*aef0*/  BSSY B0, `(.L_x_1195) ;  /* 0x000002b000007945 */ /* 0x000fe60003800000 */
[----:B------:R-:W-:Y:S01]  /*af00*/  STS [R6.X4+0x6318], R138 ;  /* 0x0063188a06007388 */ /* 0x000fe20000004800 */
[----:B------:R-:W-:-:S03]  /*af10*/  IADD3 R109, R5, UR36, RZ ;  /* 0x00000024056d7c10 */ /* 0x000fc6000fffe0ff */
[----:B------:R-:W-:Y:S04]  /*af20*/  STS [R6.X4+0x6320], R129 ;  /* 0x0063208106007388 */ /* 0x000fe80000004800 */
[----:B------:R-:W-:Y:S04]  /*af30*/  STS [R6.X4+0x6324], R139 ;  /* 0x0063248b06007388 */ /* 0x000fe80000004800 */
[----:B------:R-:W-:Y:S04]  /*af40*/  STS [R6.X4+0x632c], R130 ;  /* 0x00632c8206007388 */ /* 0x000fe80000004800 */
[----:B------:R-:W-:Y:S04]  /*af50*/  STS [R6.X4+0x6330], R131 ;  /* 0x0063308306007388 */ /* 0x000fe80000004800 */
[----:B------:R-:W-:Y:S04]  /*af60*/  STS [R6.X4+0x6338], R140 ;  /* 0x0063388c06007388 */ /* 0x000fe80000004800 */
[----:B------:R-:W-:Y:S01]  /*af70*/  STS [R6.X4+0x633c], R141 ;  /* 0x00633c8d06007388 */ /* 0x000fe20000004800 */
[----:B------:R-:W-:-:S02]  /*af80*/  FMUL.FTZ R120, R120, R85 ;  /* 0x0000005578787220 */ /* 0x000fc40000410000 */
[----:B------:R-:W-:Y:S02]  /*af90*/  FMUL.FTZ R85, R85, UR43 ;  /* 0x0000002b55557c20 */ /* 0x000fe40008410000 */
[----:B------:R-:W-:Y:S02]  /*afa0*/  FMUL.FTZ R86, R30, UR43 ;  /* 0x0000002b1e567c20 */ /* 0x000fe40008410000 */
[----:B------:R-:W-:Y:S02]  /*afb0*/  FMUL.FTZ R87, R96, UR43 ;  /* 0x0000002b60577c20 */ /* 0x000fe40008410000 */
[----:B--2---:R-:W-:Y:S01]  /*afc0*/  FMUL.FTZ R8, R83, R8 ;  /* 0x0000000853087220 */ /* 0x004fe20000410000 */
[----:B------:R-:W-:-:S04]  /*afd0*/  MOV R83, UR27 ;  /* 0x0000001b00537c02 */ /* 0x000fc80008000f00 */
[----:B------:R0:W-:Y:S01]  /*afe0*/  STS [R6.X4+0x6334], R8 ;  /* 0x0063340806007388 */ /* 0x0001e20000004800 */
[----:B------:R-:W-:-:S03]  /*aff0*/  IADD3 R83, -R83, c[0x0][0x168], -R95 ;  /* 0x00005a0053537a10 */ /* 0x000fc60007ffe95f */
[----:B------:R-:W-:Y:S01]  /*b000*/  BAR.SYNC.DEFER_BLOCKING 0x0 ;  /* 0x0000000000007b1d */ /* 0x000fe20000010000 */
[----:B0-----:R-:W-:-:S04]  /*b010*/  IADD3 R8, P0, R2, UR27, RZ ;  /* 0x0000001b02087c10 */ /* 0x001fc8000ff1e0ff */
[----:B------:R-:W-:Y:S02]  /*b020*/  IADD3.X R9, R113, UR28, RZ, P0, !PT ;  /* 0x0000001c71097c10 */ /* 0x000fe400087fe4ff */
[----:B------:R-:W-:Y:S02]  /*b030*/  ISETP.GE.AND P0, PT, R83, 0x1, PT ;  /* 0x000000015300780c */ /* 0x000fe40003f06270 */
[----:B------:R-:W-:-:S04]  /*b040*/  IADD3 R6, P1, R4, UR27, RZ ;  /* 0x0000001b04067c10 */ /* 0x000fc8000ff3e0ff */
[----:B------:R-:W-:-:S07]  /*b050*/  IADD3.X R7, R109, UR28, RZ, P1, !PT ;  /* 0x0000001c6d077c10 */ /* 0x000fce0008ffe4ff */
[----:B------:R-:W-:Y:S05]  /*b060*/  @!P0 BRA `(.L_x_1196) ;  /* 0x0000013000008947 */ /* 0x000fea0003800000 */
[----:B------:R0:W1:Y:S01]  /*b070*/  LDS R114, [R10.X4+0x6300] ;  /* 0x006300000a727984 */ /* 0x0000620000004800 */
        /* <DEDUP_REMOVED lines=18> */
.L_x_1196:
[----:B------:R-:W-:Y:S05]  /*b1a0*/  BSYNC B0 ;  /* 0x0000000000007941 */ /* 0x000fea0003800000 */
.L_x_1195:
[----:B------:R-:W1:Y:S01]  /*b1b0*/  LDS R84, [R84.X4+0x6500] ;  /* 0x0065000054547984 */ /* 0x000e620000004800 */
        /* <DEDUP_REMOVED lines=13> */
[----:B0-----:R-:W-:Y:S01]  /*b290*/  MOV R8, UR43 ;  /* 0x0000002b00087c02 */ /* 0x001fe20008000f00 */
[----:B------:R-:W-:Y:S01]  /*b2a0*/  UIMAD UR34, UR42, UR34, URZ ;  /* 0x000000222a2272a4 */ /* 0x000fe2000f8e023f */
[----:B------:R-:W-:Y:S01]  /*b2b0*/  MOV R4, UR43 ;  /* 0x0000002b00047c02 */ /* 0x000fe20008000f00 */
        /* <DEDUP_REMOVED lines=10> */
[----:B0-----:R-:W-:-:S05]  /*b360*/  MOV R8, UR46 ;  /* 0x0000002e00087c02 */ /* 0x001fca0008000f00 */
[----:B------:R-:W-:-:S05]  /*b370*/  IMAD.WIDE.U32 R4, R8, c[0x0][0x2d0], R4 ;  /* 0x0000b40008047a25 */ /* 0x000fca00078e0004 */
[----:B------:R-:W-:-:S05]  /*b380*/  IADD3 R5, R5, UR36, RZ ;  /* 0x0000002405057c10 */ /* 0x000fca000fffe0ff */
[----:B-1----:R0:W-:Y:S02]  /*b390*/  RED.E.ADD.F32.FTZ.RN.STRONG.GPU [R4.64+-0x1e00], R84 ;  /* 0xffe200540400798e */ /* 0x0021e4000c10e7a8 */
.L_x_1198:
[----:B------:R-:W-:Y:S05]  /*b3a0*/  BSYNC B0 ;  /* 0x0000000000007941 */ /* 0x000fea0003800000 */
.L_x_1197:
[----:B------:R-:W2:Y:S01]  /*b3b0*/  LDS R112, [R112.X4+0x6700] ;  /* 0x0067000070707984 */ /* 0x000ea20000004800 */
[----:B------:R-:W-:Y:S01]  /*b3c0*/  USHF.L.U32 UR35, UR29, 0x2, URZ ;  /* 0x000000021d237899 */ /* 0x000fe2000800063f */
[----:B------:R-:W-:Y:S01]  /*b3d0*/  ISETP.GE.AND P6, PT, R83, 0x101, PT ;  /* 0x000001015300780c */ /* 0x000fe20003fc6270 */
        /* <DEDUP_REMOVED lines=21> */
[----:B--2---:R0:W-:Y:S02]  /*b530*/  RED.E.ADD.F32.FTZ.RN.STRONG.GPU [R2.64+-0x1c00], R112 ;  /* 0xffe400700200798e */ /* 0x0041e4000c10e7a8 */
.L_x_1200:
[----:B------:R-:W-:Y:S05]  /*b540*/  BSYNC B0 ;  /* 0x0000000000007941 */ /* 0x000fea0003800000 */
.L_x_1199:
[----:B------:R-:W3:Y:S01]  /*b550*/  LDS R111, [R111.X4+0x6900] ;  /* 0x006900006f6f7984 */ /* 0x000ee20000004800 */
[----:B------:R-:W-:Y:S01]  /*b560*/  BSSY B0, `(.L_x_1201) ;  /* 0x0000004000007945 */ /* 0x000fe20003800000 */
[----:B------:R-:W-:Y:S05]  /*b570*/  @!P0 BRA `(.L_x_1202) ;  /* 0x0000002000008947 */ /* 0x000fea0003800000 */
[----:B------:R4:W-:Y:S04]  /*b580*/  RED.E.ADD.F32.FTZ.RN.STRONG.GPU [R4.64+-0x1a00], R17 ;  /* 0xffe600110400798e */ /* 0x0009e8000c10e7a8 */
[----:B---3--:R4:W-:Y:S02]  /*b590*/  RED.E.ADD.F32.FTZ.RN.STRONG.GPU [R2.64+-0x1a00], R111 ;  /* 0xffe6006f0200798e */ /* 0x0089e4000c10e7a8 */
.L_x_1202:
[----:B------:R-:W-:Y:S05]  /*b5a0*/  BSYNC B0 ;  /* 0x0000000000007941 */ /* 0x000fea0003800000 */
.L_x_1201:
[----:B------:R-:W0:Y:S01]  /*b5b0*/  LDS R110, [R110.X4+0x6b00] ;  /* 0x006b00006e6e7984 */ /* 0x000e220000004800 */
[----:B------:R-:W-:Y:S01]  /*b5c0*/  BSSY B0, `(.L_x_1203) ;  /* 0x0000004000007945 */ /* 0x000fe20003800000 */
[----:B------:R-:W-:Y:S05]  /*b5d0*/  @!P1 BRA `(.L_x_1204) ;  /* 0x0000002000009947 */ /* 0x000fea0003800000 */
[----:B------:R4:W-:Y:S04]  /*b5e0*/  RED.E.ADD.F32.FTZ.RN.STRONG.GPU [R4.64+-0x1800], R18 ;  /* 0xffe800120400798e */ /* 0x0009e8000c10e7a8 */
[----:B0-----:R4:W-:Y:S02]  /*b5f0*/  RED.E.ADD.F32.FTZ.RN.STRONG.GPU [R2.64+-0x1800], R110 ;  /* 0xffe8006e0200798e */ /* 0x0019e4000c10e7a8 */
.L_x_1204:
[----:B------:R-:W-:Y:S05]  /*b600*/  BSYNC B0 ;  /* 0x0000000000007941 */ /* 0x000fea0003800000 */
.L_x_1203:
[----:B------:R-:W4:Y:S01]  /*b610*/  LDS R108, [R108.X4+0x6d00] ;  /* 0x006d00006c6c7984 */ /* 0x000f220000004800 */
[----:B------:R-:W-:Y:S01]  /*b620*/  BSSY B0, `(.L_x_1205) ;  /* 0x0000004000007945 */ /* 0x000fe20003800000 */
[----:B------:R-:W-:Y:S05]  /*b630*/  @!P2 BRA `(.L_x_1206) ;  /* 0x000000200000a947 */ /* 0x000fea0003800000 */
[----:B------:R4:W-:Y:S04]  /*b640*/  RED.E.ADD.F32.FTZ.RN.STRONG.GPU [R4.64+-0x1600], R19 ;  /* 0xffea00130400798e */ /* 0x0009e8000c10e7a8 */
[----:B----4-:R4:W-:Y:S02]  /*b650*/  RED.E.ADD.F32.FTZ.RN.STRONG.GPU [R2.64+-0x1600], R108 ;  /* 0xffea006c0200798e */ /* 0x0109e4000c10e7a8 */
.L_x_1206:
[----:B------:R-:W-:Y:S05]  /*b660*/  BSYNC B0 ;  /* 0x0000000000007941 */ /* 0x000fea0003800000 */
.L_x_1205:
[----:B------:R-:W4:Y:S01]  /*b670*/  LDS R107, [R107.X4+0x6f00] ;  /* 0x006f00006b6b7984 */ /* 0x000f220000004800 */
[----:B------:R-:W-:Y:S01]  /*b680*/  BSSY B0, `(.L_x_1207) ;  /* 0x0000004000007945 */ /* 0x000fe20003800000 */
[----:B------:R-:W-:Y:S05]  /*b690*/  @!P3 BRA `(.L_x_1208) ;  /* 0x000000200000b947 */ /* 0x000fea0003800000 */
[----:B------:R4:W-:Y:S04]  /*b6a0*/  RED.E.ADD.F32.FTZ.RN.STRONG.GPU [R4.64+-0x1400], R20 ;  /* 0xffec00140400798e */ /* 0x0009e8000c10e7a8 */
[----:B----4-:R4:W-:Y:S02]  /*b6b0*/  RED.E.ADD.F32.FTZ.RN.STRONG.GPU [R2.64+-0x1400], R107 ;  /* 0xffec006b0200798e */ /* 0x0109e4000c10e7a8 */
.L_x_1208:
[----:B------:R-:W-:Y:S05]  /*b6c0*/  BSYNC B0 ;  /* 0x0000000000007941 */ /* 0x000fea0003800000 */
.L_x_1207:
[----:B------:R-:W4:Y:S01]  /*b6d0*/  LDS R106, [R106.X4+0x7100] ;  /* 0x007100006a6a7984 */ /* 0x000f220000004800 */
[----:B------:R-:W-:Y:S01]  /*b6e0*/  BSSY B0, `(.L_x_1209) ;  /* 0x0000004000007945 */ /* 0x000fe20003800000 */
[----:B------:R-:W-:Y:S05]  /*b6f0*/  @!P4 BRA `(.L_x_1210) ;  /* 0x000000200000c947 */ /* 0x000fea0003800000 */
[----:B------:R4:W-:Y:S04]  /*b700*/  RED.E.ADD.F32.FTZ.RN.STRONG.GPU [R4.64+-0x1200], R21 ;  /* 0xffee00150400798e */ /* 0x0009e8000c10e7a8 */
[----:B----4-:R4:W-:Y:S02]  /*b710*/  RED.E.ADD.F32.FTZ.RN.STRONG.GPU [R2.64+-0x1200], R106 ;  /* 0xffee006a0200798e */ /* 0x0109e4000c10e7a8 */
.L_x_1210:
[----:B------:R-:W-:Y:S05]  /*b720*/  BSYNC B0 ;  /* 0x0000000000007941 */ /* 0x000fea0003800000 */
.L_x_1209:
[----:B------:R-:W4:Y:S01]  /*b730*/  LDS R105, [R105.X4+0x7300] ;  /* 0x0073000069697984 */ /* 0x000f220000004800 */
[----:B------:R-:W-:Y:S01]  /*b740*/  BSSY B0, `(.L_x_1211) ;  /* 0x0000004000007945 */ /* 0x000fe20003800000 */
[----:B------:R-:W-:Y:S05]  /*b750*/  @!P5 BRA `(.L_x_1212) ;  /* 0x000000200000d947 */ /* 0x000fea0003800000 */
[----:B------:R4:W-:Y:S04]  /*b760*/  RED.E.ADD.F32.FTZ.RN.STRONG.GPU [R4.64+-0x1000], R22 ;  /* 0xfff000160400798e */ /* 0x0009e8000c10e7a8 */
[----:B----4-:R4:W-:Y:S02]  /*b770*/  RED.E.ADD.F32.FTZ.RN.STRONG.GPU [R2.64+-0x1000], R105 ;  /* 0xfff000690200798e */ /* 0x0109e4000c10e7a8 */
.L_x_1212:
[----:B------:R-:W-:Y:S05]  /*b780*/  BSYNC B0 ;  /* 0x0000000000007941 */ /* 0x000fea0003800000 */
.L_x_1211:
        /* <DEDUP_REMOVED lines=12> */
.L_x_1214:
[----:B------:R-:W-:Y:S05]  /*b850*/  BSYNC B0 ;  /* 0x0000000000007941 */ /* 0x000fea0003800000 */
.L_x_1213:
[----:B------:R-:W4:Y:S01]  /*b860*/  LDS R102, [R102.X4+0x7700] ;  /* 0x0077000066667984 */ /* 0x000f220000004800 */
[----:B------:R-:W-:Y:S01]  /*b870*/  BSSY B0, `(.L_x_1215) ;  /* 0x0000004000007945 */ /* 0x000fe20003800000 */
[----:B------:R-:W-:Y:S05]  /*b880*/  @!P0 BRA `(.L_x_1216) ;  /* 0x0000002000008947 */ /* 0x000fea0003800000 */
[----:B------:R4:W-:Y:S04]  /*b890*/  RED.E.ADD.F32.FTZ.RN.STRONG.GPU [R4.64+-0xc00], R24 ;  /* 0xfff400180400798e */ /* 0x0009e8000c10e7a8 */
[----:B----4-:R4:W-:Y:S02]  /*b8a0*/  RED.E.ADD.F32.FTZ.RN.STRONG.GPU [R2.64+-0xc00], R102 ;  /* 0xfff400660200798e */ /* 0x0109e4000c10e7a8 */
.L_x_1216:
[----:B------:R-:W-:Y:S05]  /*b8b0*/  BSYNC B0 ;  /* 0x0000000000007941 */ /* 0x000fea0003800000 */
.L_x_1215:
[----:B------:R-:W4:Y:S01]  /*b8c0*/  LDS R101, [R101.X4+0x7900] ;  /* 0x0079000065657984 */ /* 0x000f220000004800 */
[----:B------:R-:W-:Y:S01]  /*b8d0*/  BSSY B0, `(.L_x_1217) ;  /* 0x0000004000007945 */ /* 0x000fe20003800000 */
[----:B------:R-:W-:Y:S05]  /*b8e0*/  @!P1 BRA `(.L_x_1218) ;  /* 0x0000002000009947 */ /* 0x000fea0003800000 */
[----:B------:R4:W-:Y:S04]  /*b8f0*/  RED.E.ADD.F32.FTZ.RN.STRONG.GPU [R4.64+-0xa00], R25 ;  /* 0xfff600190400798e */ /* 0x0009e8000c10e7a8 */
[----:B----4-:R4:W-:Y:S02]  /*b900*/  RED.E.ADD.F32.FTZ.RN.STRONG.GPU [R2.64+-0xa00], R101 ;  /* 0xfff600650200798e */ /* 0x0109e4000c10e7a8 */
.L_x_1218:
[----:B------:R-:W-:Y:S05]  /*b910*/  BSYNC B0 ;  /* 0x0000000000007941 */ /* 0x000fea0003800000 */
.L_x_1217:
[----:B------:R-:W4:Y:S01]  /*b920*/  LDS R100, [R100.X4+0x7b00] ;  /* 0x007b000064647984 */ /* 0x000f220000004800 */
[----:B------:R-:W-:Y:S01]  /*b930*/  BSSY B0, `(.L_x_1219) ;  /* 0x0000004000007945 */ /* 0x000fe20003800000 */
[----:B------:R-:W-:Y:S05]  /*b940*/  @!P2 BRA `(.L_x_1220) ;  /* 0x000000200000a947 */ /* 0x000fea0003800000 */
[----:B------:R4:W-:Y:S04]  /*b950*/  RED.E.ADD.F32.FTZ.RN.STRONG.GPU [R4.64+-0x800], R28 ;  /* 0xfff8001c0400798e */ /* 0x0009e8000c10e7a8 */
[----:B----4-:R4:W-:Y:S02]  /*b960*/  RED.E.ADD.F32.FTZ.RN.STRONG.GPU [R2.64+-0x800], R100 ;  /* 0xfff800640200798e */ /* 0x0109e4000c10e7a8 */
.L_x_1220:
[----:B------:R-:W-:Y:S05]  /*b970*/  BSYNC B0 ;  /* 0x0000000000007941 */ /* 0x000fea0003800000 */
.L_x_1219:
[----:B------:R-:W4:Y:S01]  /*b980*/  LDS R99, [R99.X4+0x7d00] ;  /* 0x007d000063637984 */ /* 0x000f220000004800 */
[----:B------:R-:W-:Y:S01]  /*b990*/  BSSY B0, `(.L_x_1221) ;  /* 0x0000004000007945 */ /* 0x000fe20003800000 */
[----:B------:R-:W-:Y:S05]  /*b9a0*/  @!P3 BRA `(.L_x_1222) ;  /* 0x000000200000b947 */ /* 0x000fea0003800000 */
[----:B------:R4:W-:Y:S04]  /*b9b0*/  RED.E.ADD.F32.FTZ.RN.STRONG.GPU [R4.64+-0x600], R29 ;  /* 0xfffa001d0400798e */ /* 0x0009e8000c10e7a8 */
[----:B----4-:R4:W-:Y:S02]  /*b9c0*/  RED.E.ADD.F32.FTZ.RN.STRONG.GPU [R2.64+-0x600], R99 ;  /* 0xfffa00630200798e */ /* 0x0109e4000c10e7a8 */
.L_x_1222:
[----:B------:R-:W-:Y:S05]  /*b9d0*/  BSYNC B0 ;  /* 0x0000000000007941 */ /* 0x000fea0003800000 */
.L_x_1221:
[----:B------:R-:W4:Y:S01]  /*b9e0*/  LDS R98, [R98.X4+0x7f00] ;  /* 0x007f000062627984 */ /* 0x000f220000004800 */
[----:B------:R-:W-:Y:S01]  /*b9f0*/  BSSY B0, `(.L_x_1223) ;  /* 0x0000004000007945 */ /* 0x000fe20003800000 */
[----:B------:R-:W-:Y:S05]  /*ba00*/  @!P4 BRA `(.L_x_1224) ;  /* 0x000000200000c947 */ /* 0x000fea0003800000 */
[----:B------:R4:W-:Y:S04]  /*ba10*/  RED.E.ADD.F32.FTZ.RN.STRONG.GPU [R4.64+-0x400], R31 ;  /* 0xfffc001f0400798e */ /* 0x0009e8000c10e7a8 */
[----:B----4-:R4:W-:Y:S02]  /*ba20*/  RED.E.ADD.F32.FTZ.RN.STRONG.GPU [R2.64+-0x400], R98 ;  /* 0xfffc00620200798e */ /* 0x0109e4000c10e7a8 */
.L_x_1224:
[----:B------:R-:W-:Y:S05]  /*ba30*/  BSYNC B0 ;  /* 0x0000000000007941 */ /* 0x000fea0003800000 */
.L_x_1223:
[----:B------:R-:W4:Y:S01]  /*ba40*/  LDS R97, [R97.X4+0x8100] ;  /* 0x0081000061617984 */ /* 0x000f220000004800 */
[----:B------:R-:W-:Y:S01]  /*ba50*/  BSSY B0, `(.L_x_1225) ;  /* 0x0000004000007945 */ /* 0x000fe20003800000 */
[----:B------:R-:W-:Y:S05]  /*ba60*/  @!P5 BRA `(.L_x_1226) ;  /* 0x000000200000d947 */ /* 0x000fea0003800000 */
[----:B------:R4:W-:Y:S04]  /*ba70*/  RED.E.ADD.F32.FTZ.RN.STRONG.GPU [R4.64+-0x200], R80 ;  /* 0xfffe00500400798e */ /* 0x0009e8000c10e7a8 */
[----:B----4-:R4:W-:Y:S02]  /*ba80*/  RED.E.ADD.F32.FTZ.RN.STRONG.GPU [R2.64+-0x200], R97 ;  /* 0xfffe00610200798e */ /* 0x0109e4000c10e7a8 */
.L_x_1226:
[----:B------:R-:W-:Y:S05]  /*ba90*/  BSYNC B0 ;  /* 0x0000000000007941 */ /* 0x000fea0003800000 */
.L_x_1225:
[----:B------:R-:W5:Y:S04]  /*baa0*/  LDL.LU R19, [R1+0xb0] ;  /* 0x0000b00001137983 */ /* 0x000f680000300800 */
[----:B----4-:R-:W4:Y:S04]  /*bab0*/  LDL.LU R20, [R1+0x18] ;  /* 0x0000180001147983 */ /* 0x010f280000300800 */
[----:B---3--:R-:W3:Y:S04]  /*bac0*/  LDL.LU R18, [R1+0xb4] ;  /* 0x0000b40001127983 */ /* 0x008ee80000300800 */
[----:B--2---:R-:W2:Y:S04]  /*bad0*/  LDL.LU R17, [R1+0x14] ;  /* 0x0000140001117983 */ /* 0x004ea80000300800 */
[----:B0-----:R-:W2:Y:S04]  /*bae0*/  LDL.LU R16, [R1+0xb8] ;  /* 0x0000b80001107983 */ /* 0x001ea80000300800 */
[----:B------:R-:W2:Y:S04]  /*baf0*/  LDL.LU R14, [R1+0x10] ;  /* 0x00001000010e7983 */ /* 0x000ea80000300800 */
[----:B------:R-:W2:Y:S04]  /*bb00*/  LDL.LU R11, [R1+0xbc] ;  /* 0x0000bc00010b7983 */ /* 0x000ea80000300800 */
[----:B------:R-:W2:Y:S04]  /*bb10*/  LDL.LU R10, [R1+0xc0] ;  /* 0x0000c000010a7983 */ /* 0x000ea80000300800 */
[----:B------:R-:W2:Y:S04]  /*bb20*/  LDL.LU R9, [R1+0xc] ;  /* 0x00000c0001097983 */ /* 0x000ea80000300800 */
[----:B------:R-:W2:Y:S04]  /*bb30*/  LDL.LU R8, [R1+0x8] ;  /* 0x0000080001087983 */ /* 0x000ea80000300800 */
[----:B------:R-:W2:Y:S01]  /*bb40*/  LDL.LU R7, [R1+0x4] ;  /* 0x0000040001077983 */ /* 0x000ea20000300800 */
[----:B------:R-:W-:Y:S01]  /*bb50*/  FFMA.FTZ R15, R61, R32, R15 ;  /* 0x000000203d0f7223 */ /* 0x000fe2000001000f */
[----:B------:R-:W-:Y:S01]  /*bb60*/  ISETP.NE.AND P2, PT, R95, RZ, PT ;  /* 0x000000ff5f00720c */ /* 0x000fe20003f45270 */
[----:B------:R-:W-:Y:S01]  /*bb70*/  FMUL.FTZ R85, R85, R26 ;  /* 0x0000001a55557220 */ /* 0x000fe20000410000 */
[----:B------:R-:W0:Y:S01]  /*bb80*/  SHFL.DOWN P0, R2, R13, 0x1, 0x1f ;  /* 0x08201f000d027f89 */ /* 0x000e220000000000 */
[----:B------:R-:W-:Y:S01]  /*bb90*/  FFMA.FTZ R81, R62, R119, R81 ;  /* 0x000000773e517223 */ /* 0x000fe20000010051 */
[----:B------:R-:W-:Y:S01]  /*bba0*/  BSSY B0, `(.L_x_1227) ;  /* 0x000003a000007945 */ /* 0x000fe20003800000 */
[----:B------:R-:W-:-:S02]  /*bbb0*/  FMUL.FTZ R96, R121, R96 ;  /* 0x0000006079607220 */ /* 0x000fc40000410000 */
[----:B------:R-:W-:Y:S02]  /*bbc0*/  FMUL.FTZ R87, R87, R27 ;  /* 0x0000001b57577220 */ /* 0x000fe40000410000 */
[----:B------:R-:W-:Y:S02]  /*bbd0*/  FMUL.FTZ R33, R33, R30 ;  /* 0x0000001e21217220 */ /* 0x000fe40000410000 */
[----:B------:R-:W-:Y:S02]  /*bbe0*/  FMUL.FTZ R86, R86, R12 ;  /* 0x0000000c56567220 */ /* 0x000fe40000410000 */
[----:B------:R-:W-:Y:S02]  /*bbf0*/  FFMA.FTZ R85, R63, R120, R85 ;  /* 0x000000783f557223 */ /* 0x000fe40000010055 */
[----:B------:R-:W-:Y:S02]  /*bc00*/  FFMA.FTZ R87, R65, R96, R87 ;  /* 0x0000006041577223 */ /* 0x000fe40000010057 */
[----:B------:R-:W-:-:S02]  /*bc10*/  FFMA.FTZ R86, R64, R33, R86 ;  /* 0x0000002140567223 */ /* 0x000fc40000010056 */
        /* <DEDUP_REMOVED lines=8> */
[----:B------:R-:W0:Y:S02]  /*bca0*/  SHFL.DOWN P1, R5, R6, 0x10, 0x1f ;  /* 0x0a001f0006057f89 */ /* 0x000e240000020000 */
[----:B0-----:R-:W-:Y:S02]  /*bcb0*/  @P1 FADD R5, R6, R5 ;  /* 0x0000000506051221 */ /* 0x001fe40000000000 */
[----:B-----5:R-:W-:Y:S02]  /*bcc0*/  FFMA.FTZ R19, R32, R45, R19 ;  /* 0x0000002d20137223 */ /* 0x020fe40000010013 */
[----:B----4-:R-:W-:-:S03]  /*bcd0*/  FADD.FTZ R20, R0, R20 ;  /* 0x0000001400147221 */ /* 0x010fc60000010000 */
[----:B------:R0:W-:Y:S01]  /*bce0*/  STL [R1+0xb0], R19 ;  /* 0x0000b01301007387 */ /* 0x0001e20000100800 */
[----:B---3--:R-:W-:-:S03]  /*bcf0*/  FFMA.FTZ R18, R119, R46, R18 ;  /* 0x0000002e77127223 */ /* 0x008fc60000010012 */
[----:B------:R3:W-:Y:S01]  /*bd00*/  STL [R1+0x18], R20 ;  /* 0x0000181401007387 */ /* 0x0007e20000100800 */
[----:B--2---:R-:W-:-:S03]  /*bd10*/  FADD.FTZ R17, R15, R17 ;  /* 0x000000110f117221 */ /* 0x004fc60000010000 */
[----:B------:R3:W-:Y:S01]  /*bd20*/  STL [R1+0xb4], R18 ;  /* 0x0000b41201007387 */ /* 0x0007e20000100800 */
[----:B0-----:R-:W-:Y:S01]  /*bd30*/  SHF.R.S32.HI R19, RZ, 0x1f, R95 ;  /* 0x0000001fff137819 */ /* 0x001fe2000001145f */
[----:B------:R-:W-:Y:S02]  /*bd40*/  FFMA.FTZ R16, R120, R47, R16 ;  /* 0x0000002f78107223 */ /* 0x000fe40000010010 */
[----:B------:R3:W-:Y:S01]  /*bd50*/  STL [R1+0x14], R17 ;  /* 0x0000141101007387 */ /* 0x0007e20000100800 */
[----:B------:R-:W-:Y:S01]  /*bd60*/  LEA.HI R19, R19, R95, RZ, 0x5 ;  /* 0x0000005f13137211 */ /* 0x000fe200078f28ff */
[----:B------:R-:W-:Y:S02]  /*bd70*/  FADD.FTZ R14, R81, R14 ;  /* 0x0000000e510e7221 */ /* 0x000fe40000010000 */
[----:B------:R3:W-:Y:S01]  /*bd80*/  STL [R1+0xb8], R16 ;  /* 0x0000b81001007387 */ /* 0x0007e20000100800 */
[----:B------:R-:W-:Y:S01]  /*bd90*/  SHF.R.S32.HI R19, RZ, 0x5, R19 ;  /* 0x00000005ff137819 */ /* 0x000fe20000011413 */
[----:B------:R-:W-:-:S02]  /*bda0*/  FFMA.FTZ R11, R33, R48, R11 ;  /* 0x00000030210b7223 */ /* 0x000fc4000001000b */
[----:B------:R3:W-:Y:S01]  /*bdb0*/  STL [R1+0x10], R14 ;  /* 0x0000100e01007387 */ /* 0x0007e20000100800 */
[----:B------:R-:W-:-:S03]  /*bdc0*/  FFMA.FTZ R10, R96, R49, R10 ;  /* 0x00000031600a7223 */ /* 0x000fc6000001000a */
[----:B------:R3:W-:Y:S01]  /*bdd0*/  STL [R1+0xbc], R11 ;  /* 0x0000bc0b01007387 */ /* 0x0007e20000100800 */
[----:B------:R-:W-:-:S03]  /*bde0*/  FADD.FTZ R9, R85, R9 ;  /* 0x0000000955097221 */ /* 0x000fc60000010000 */
[----:B------:R3:W-:Y:S01]  /*bdf0*/  STL [R1+0xc0], R10 ;  /* 0x0000c00a01007387 */ /* 0x0007e20000100800 */
[----:B------:R-:W-:-:S03]  /*be00*/  FADD.FTZ R8, R86, R8 ;  /* 0x0000000856087221 */ /* 0x000fc60000010000 */
[----:B------:R3:W-:Y:S01]  /*be10*/  STL [R1+0xc], R9 ;  /* 0x00000c0901007387 */ /* 0x0007e20000100800 */
[----:B------:R-:W-:-:S03]  /*be20*/  FADD.FTZ R7, R87, R7 ;  /* 0x0000000757077221 */ /* 0x000fc60000010000 */
[----:B------:R3:W-:Y:S04]  /*be30*/  @!P0 STS [R19.X4+0x8404], R5 ;  /* 0x0084040513008388 */ /* 0x0007e80000004800 */
[----:B------:R3:W-:Y:S04]  /*be40*/  STL [R1+0x4], R7 ;  /* 0x0000040701007387 */ /* 0x0007e80000100800 */
[----:B------:R3:W-:Y:S04]  /*be50*/  STL [R1+0x8], R8 ;  /* 0x0000080801007387 */ /* 0x0007e80000100800 */
[----:B------:R-:W-:Y:S06]  /*be60*/  BAR.SYNC.DEFER_BLOCKING 0x0 ;  /* 0x0000000000007b1d */ /* 0x000fec0000010000 */
[----:B------:R-:W-:Y:S05]  /*be70*/  @P2 BRA `(.L_x_1228) ;  /* 0x000000c000002947 */ /* 0x000fea0003800000 */
[----:B---3--:R-:W-:Y:S01]  /*be80*/  ULDC UR34, c[0x0][0x174] ;  /* 0x00005d0000227ab9 */ /* 0x008fe20000000800 */
[----:B------:R-:W0:Y:S01]  /*be90*/  LDS.64 R2, [0x8408] ;  /* 0x00840800ff027984 */ /* 0x000e220000000a00 */
[----:B------:R-:W-:-:S02]  /*bea0*/  UISETP.NE.AND UP0, UPT, UR26, UR34, UPT ;  /* 0x000000221a00728c */ /* 0x000fc4000bf05270 */
[----:B------:R-:W-:Y:S01]  /*beb0*/  USHF.L.U32 UR34, UR7, 0x2, URZ ;  /* 0x0000000207227899 */ /* 0x000fe2000800063f */
[----:B------:R-:W2:Y:S03]  /*bec0*/  LDS R7, [0x8410] ;  /* 0x00841000ff077984 */ /* 0x000ea60000000800 */
[----:B------:R-:W-:-:S13]  /*bed0*/  PLOP3.LUT P0, PT, PT, PT, UP0, 0x80, 0x0 ;  /* 0x000000000000781c */ /* 0x000fda0003f0f008 */
[----:B------:R-:W3:Y:S01]  /*bee0*/  @P0 LDS R0, [UR34+0xa050] ;  /* 0x00a05022ff000984 */ /* 0x000ee20008000800 */
[----:B0-----:R-:W-:-:S04]  /*bef0*/  FADD.FTZ R2, R5, R2 ;  /* 0x0000000205027221 */ /* 0x001fc80000010000 */
[----:B------:R-:W-:-:S04]  /*bf00*/  FADD.FTZ R2, R3, R2 ;  /* 0x0000000203027221 */ /* 0x000fc80000010000 */
[----:B--2---:R-:W-:-:S04]  /*bf10*/  FADD.FTZ R5, R2, R7 ;  /* 0x0000000702057221 */ /* 0x004fc80000010000 */
[----:B---3--:R-:W-:-:S05]  /*bf20*/  @P0 FADD.FTZ R5, R5, R0 ;  /* 0x0000000005050221 */ /* 0x008fca0000010000 */
[----:B------:R0:W-:Y:S02]  /*bf30*/  STS [UR34+0xa050], R5 ;  /* 0x00a05005ff007988 */ /* 0x0001e40008000822 */
.L_x_1228:
[----:B---3--:R-:W-:Y:S05]  /*bf40*/  BSYNC B0 ;  /* 0x0000000000007941 */ /* 0x008fea0003800000 */
.L_x_1227:
[----:B------:R-:W-:Y:S02]  /*bf50*/  UIADD3 UR7, UR7, 0x1, URZ ;  /* 0x0000000107077890 */ /* 0x000fe4000fffe03f */
[----:B------:R-:W-:Y:S02]  /*bf60*/  ULDC UR34, c[0x0][0x16c] ;  /* 0x00005b0000227ab9 */ /* 0x000fe40000000800 */
[----:B------:R-:W-:Y:S02]  /*bf70*/  UISETP.GE.AND UP0, UPT, UR7, UR34, UPT ;  /* 0x000000220700728c */ /* 0x000fe4000bf06270 */
[----:B------:R-:W-:-:S04]  /*bf80*/  UIADD3 UR8, UP1, UR8, 0x1, URZ ;  /* 0x0000000108087890 */ /* 0x000fc8000ff3e03f */
[----:B------:R-:W-:Y:S01]  /*bf90*/  PLOP3.LUT P0, PT, PT, PT, UP0, 0x80, 0x0 ;  /* 0x000000000000781c */ /* 0x000fe20003f0f008 */
[----:B------:R-:W-:-:S12]  /*bfa0*/  UIADD3.X UR9, URZ, UR9, URZ, UP1, !UPT ;  /* 0x000000093f097290 */ /* 0x000fd80008ffe43f */
[----:B01----:R-:W-:Y:S01]  /*bfb0*/  @P0 CALL.REL.NOINC `(.L_x_1181) ;  /* 0x0000001000000944 */ /* 0x003fe20003c00000 */
[----:B------:R-:W-:Y:S05]  /*bfc0*/  BRA `(.L_x_1229) ;  /* 0xffffb2e000007947 */ /* 0x000fea000383ffff */
.L_x_1181:
[----:B------:R-:W2:Y:S01]  /*bfd0*/  LDL.LU R11, [R1+0xc0] ;  /* 0x0000c000010b7983 */ /* 0x000ea20000300800 */
[----:B------:R-:W-:-:S03]  /*bfe0*/  ULDC UR39, c[0x0][0x168] ;  /* 0x00005a0000277ab9 */ /* 0x000fc60000000800 */
[----:B------:R-:W-:Y:S06]  /*bff0*/  BAR.SYNC.DEFER_BLOCKING 0x0 ;  /* 0x0000000000007b1d */ /* 0x000fec0000010000 */
[----:B------:R-:W3:Y:S01]  /*c000*/  LDL.LU R10, [R1+0xbc] ;  /* 0x0000bc00010a7983 */ /* 0x000ee20000300800 */
[----:B------:R-:W-:Y:S01]  /*c010*/  CS2R R12, SRZ ;  /* 0x00000000000c7805 */ /* 0x000fe2000001ff00 */
[----:B------:R-:W-:Y:S01]  /*c020*/  CS2R R14, SRZ ;  /* 0x00000000000e7805 */ /* 0x000fe2000001ff00 */
[----:B------:R-:W-:Y:S01]  /*c030*/  ISETP.NE.AND P6, PT, R95, RZ, PT ;  /* 0x000000ff5f00720c */ /* 0x000fe20003fc5270 */
[----:B------:R-:W4:Y:S01]  /*c040*/  LDL.LU R9, [R1+0xb8] ;  /* 0x0000b80001097983 */ /* 0x000f220000300800 */
[----:B------:R-:W-:-:S02]  /*c050*/  ULDC.64 UR8, c[0x0][0x2d8] ;  /* 0x0000b60000087ab9 */ /* 0x000fc40000000a00 */
[----:B------:R-:W-:Y:S01]  /*c060*/  ULDC.64 UR36, c[0x0][0x2f8] ;  /* 0x0000be0000247ab9 */ /* 0x000fe20000000a00 */
[----:B------:R-:W4:Y:S04]  /*c070*/  LDL.LU R8, [R1+0xb4] ;  /* 0x0000b40001087983 */ /* 0x000f280000300800 */
[----:B------:R-:W4:Y:S04]  /*c080*/  LDL.LU R7, [R1+0xb0] ;  /* 0x0000b00001077983 */ /* 0x000f280000300800 */
[----:B------:R-:W4:Y:S04]  /*c090*/  LDL R6, [R1+0x8] ;  /* 0x0000080001067983 */ /* 0x000f280000100800 */
[----:B------:R-:W4:Y:S04]  /*c0a0*/  LDL R5, [R1+0xc] ;  /* 0x00000c0001057983 */ /* 0x000f280000100800 */
[----:B0-----:R-:W4:Y:S04]  /*c0b0*/  LDL R4, [R1+0x10] ;  /* 0x0000100001047983 */ /* 0x001f280000100800 */
[----:B------:R-:W4:Y:S04]  /*c0c0*/  LDL R3, [R1+0x14] ;  /* 0x0000140001037983 */ /* 0x000f280000100800 */
[----:B------:R-:W4:Y:S04]  /*c0d0*/  LDL R2, [R1+0x18] ;  /* 0x0000180001027983 */ /* 0x000f280000100800 */
[----:B------:R-:W4:Y:S04]  /*c0e0*/  LDL R0, [R1+0x1c] ;  /* 0x00001c0001007983 */ /* 0x000f280000100800 */
[----:B------:R0:W4:Y:S01]  /*c0f0*/  LDL.LU R28, [R1+0xd0] ;  /* 0x0000d000011c7983 */ /* 0x0001220000300800 */
[----:B------:R-:W-:-:S03]  /*c100*/  UIADD3 UR39, -UR27, UR39, URZ ;  /* 0x000000271b277290 */ /* 0x000fc6000fffe13f */
[----:B------:R-:W4:Y:S03]  /*c110*/  LDL R18, [R1] ;  /* 0x0000000001127983 */ /* 0x000f260000100800 */
[----:B------:R-:W-:Y:S02]  /*c120*/  ISETP.GE.AND P1, PT, R78, UR39, PT ;  /* 0x000000274e007c0c */ /* 0x000fe4000bf26270 */
[----:B------:R-:W-:Y:S02]  /*c130*/  ISETP.GE.AND P2, PT, R133, UR39, PT ;  /* 0x0000002785007c0c */ /* 0x000fe4000bf46270 */
[----:B------:R-:W-:Y:S02]  /*c140*/  ISETP.GE.AND P3, PT, R132, UR39, PT ;  /* 0x0000002784007c0c */ /* 0x000fe4000bf66270 */
[----:B--2---:R-:W-:Y:S02]  /*c150*/  MOV R16, R11 ;  /* 0x0000000b00107202 */ /* 0x004fe40000000f00 */
[----:B---3--:R-:W-:-:S02]  /*c160*/  MOV R17, R10 ;  /* 0x0000000a00117202 */ /* 0x008fc40000000f00 */
[----:B----4-:R-:W-:Y:S02]  /*c170*/  MOV R19, R9 ;  /* 0x0000000900137202 */ /* 0x010fe40000000f00 */
[----:B------:R-:W-:Y:S01]  /*c180*/  MOV R20, R8 ;  /* 0x0000000800147202 */ /* 0x000fe20000000f00 */
[----:B------:R-:W-:Y:S01]  /*c190*/  IMAD.MOV.U32 R21, RZ, RZ, R7 ;  /* 0x000000ffff157224 */ /* 0x000fe200078e0007 */
[----:B------:R-:W-:Y:S02]  /*c1a0*/  MOV R22, R6 ;  /* 0x0000000600167202 */ /* 0x000fe40000000f00 */
[----:B------:R-:W-:Y:S02]  /*c1b0*/  MOV R23, R5 ;  /* 0x0000000500177202 */ /* 0x000fe40000000f00 */
[----:B------:R-:W-:Y:S02]  /*c1c0*/  MOV R24, R4 ;  /* 0x0000000400187202 */ /* 0x000fe40000000f00 */
[----:B------:R-:W-:-:S02]  /*c1d0*/  MOV R25, R3 ;  /* 0x0000000300197202 */ /* 0x000fc40000000f00 */
[----:B------:R-:W-:Y:S02]  /*c1e0*/  MOV R26, R2 ;  /* 0x00000002001a7202 */ /* 0x000fe40000000f00 */
[----:B------:R-:W-:Y:S01]  /*c1f0*/  MOV R27, R0 ;  /* 0x00000000001b7202 */ /* 0x000fe20000000f00 */
[----:B------:R-:W2:Y:S01]  /*c200*/  @!P1 LDG.E R28, [R160.64] ;  /* 0x00000028a01c9981 */ /* 0x000ea2000c1e1900 */
[----:B------:R-:W-:Y:S01]  /*c210*/  ISETP.GE.AND P4, PT, R127, UR39, PT ;  /* 0x000000277f007c0c */ /* 0x000fe2000bf86270 */
[----:B------:R-:W-:Y:S01]  /*c220*/  HFMA2.MMA R0, -RZ, RZ, 0, 0 ;  /* 0x00000000ff007435 */ /* 0x000fe200000001ff */
[----:B------:R-:W-:Y:S01]  /*c230*/  CS2R R2, SRZ ;  /* 0x0000000000027805 */ /* 0x000fe2000001ff00 */
[----:B------:R-:W-:Y:S02]  /*c240*/  ISETP.GE.AND P5, PT, R126, UR39, PT ;  /* 0x000000277e007c0c */ /* 0x000fe4000bfa6270 */
[----:B------:R-:W-:-:S03]  /*c250*/  ISETP.GE.AND P0, PT, R125, UR39, PT ;  /* 0x000000277d007c0c */ /* 0x000fc6000bf06270 */
[----:B------:R-:W3:Y:S01]  /*c260*/  @!P3 LDG.E R3, [R160.64+0x100] ;  /* 0x00010028a003b981 */ /* 0x000ee2000c1e1900 */
[----:B------:R-:W-:-:S03]  /*c270*/  ISETP.GE.AND P3, PT, R122, UR39, PT ;  /* 0x000000277a007c0c */ /* 0x000fc6000bf66270 */
[----:B------:R-:W4:Y:S01]  /*c280*/  @!P2 LDG.E R0, [R160.64+0x80] ;  /* 0x00008028a000a981 */ /* 0x000f22000c1e1900 */
[----:B------:R-:W-:-:S03]  /*c290*/  ISETP.GE.AND P2, PT, R123, UR39, PT ;  /* 0x000000277b007c0c */ /* 0x000fc6000bf46270 */
[----:B------:R-:W3:Y:S01]  /*c2a0*/  @!P4 LDG.E R2, [R160.64+0x180] ;  /* 0x00018028a002c981 */ /* 0x000ee2000c1e1900 */
[----:B------:R-:W-:Y:S01]  /*c2b0*/  ISETP.GE.AND P4, PT, R134, UR39, PT ;  /* 0x0000002786007c0c */ /* 0x000fe2000bf86270 */
[----:B------:R-:W-:Y:S01]  /*c2c0*/  CS2R R4, SRZ ;  /* 0x0000000000047805 */ /* 0x000fe2000001ff00 */
[----:B------:R-:W-:Y:S01]  /*c2d0*/  CS2R R6, SRZ ;  /* 0x0000000000067805 */ /* 0x000fe2000001ff00 */
[----:B------:R-:W-:-:S04]  /*c2e0*/  CS2R R8, SRZ ;  /* 0x0000000000087805 */ /* 0x000fc8000001ff00 */
        /* <DEDUP_REMOVED lines=10> */
[----:B------:R-:W-:-:S04]  /*c390*/  CS2R R10, SRZ ;  /* 0x00000000000a7805 */ /* 0x000fc8000001ff00 */
[----:B------:R-:W3:Y:S04]  /*c3a0*/  @!P2 LDG.E R12, [R160.64+0x680] ;  /* 0x00068028a00ca981 */ /* 0x000ee8000c1e1900 */
[----:B------:R-:W3:Y:S04]  /*c3b0*/  @!P5 LDG.E R11, [R160.64+0x500] ;  /* 0x00050028a00bd981 */ /* 0x000ee8000c1e1900 */
[----:B------:R-:W3:Y:S04]  /*c3c0*/  @!P0 LDG.E R10, [R160.64+0x580] ;  /* 0x00058028a00a8981 */ /* 0x000ee8000c1e1900 */
[----:B------:R-:W3:Y:S04]  /*c3d0*/  @!P3 LDG.E R15, [R160.64+0x700] ;  /* 0x00070028a00fb981 */ /* 0x000ee8000c1e1900 */
[----:B------:R-:W3:Y:S01]  /*c3e0*/  @!P4 LDG.E R14, [R160.64+0x780] ;  /* 0x00078028a00ec981 */ /* 0x000ee2000c1e1900 */
[----:B------:R-:W-:-:S02]  /*c3f0*/  MOV R82, R27 ;  /* 0x0000001b00527202 */ /* 0x000fc40000000f00 */
[----:B------:R-:W-:Y:S02]  /*c400*/  MOV R83, R26 ;  /* 0x0000001a00537202 */ /* 0x000fe40000000f00 */
[----:B------:R-:W-:Y:S02]  /*c410*/  MOV R84, R25 ;  /* 0x0000001900547202 */ /* 0x000fe40000000f00 */
[----:B------:R-:W-:Y:S02]  /*c420*/  MOV R85, R24 ;  /* 0x0000001800557202 */ /* 0x000fe40000000f00 */
[----:B------:R-:W-:Y:S02]  /*c430*/  MOV R86, R23 ;  /* 0x0000001700567202 */ /* 0x000fe40000000f00 */
[----:B------:R-:W-:Y:S02]  /*c440*/  MOV R87, R22 ;  /* 0x0000001600577202 */ /* 0x000fe40000000f00 */
[----:B------:R-:W-:-:S02]  /*c450*/  MOV R29, R20 ;  /* 0x00000014001d7202 */ /* 0x000fc40000000f00 */
[----:B------:R-:W-:Y:S02]  /*c460*/  MOV R31, R19 ;  /* 0x00000013001f7202 */ /* 0x000fe40000000f00 */
[----:B------:R-:W-:Y:S02]  /*c470*/  MOV R33, R17 ;  /* 0x0000001100217202 */ /* 0x000fe40000000f00 */
[----:B------:R-:W-:Y:S01]  /*c480*/  MOV R96, R16 ;  /* 0x0000001000607202 */ /* 0x000fe20000000f00 */
[----:B--2---:R-:W-:Y:S01]  /*c490*/  @!P1 STL [R1+0xd0], R28 ;  /* 0x0000d01c01009387 */ /* 0x004fe20000100800 */
[----:B------:R-:W-:-:S03]  /*c4a0*/  ISETP.GE.AND P1, PT, R124, UR39, PT ;  /* 0x000000277c007c0c */ /* 0x000fc6000bf26270 */
[----:B------:R-:W2:Y:S04]  /*c4b0*/  LDL.LU R27, [R1+0xac] ;  /* 0x0000ac00011b7983 */ /* 0x000ea80000300800 */
[----:B------:R-:W2:Y:S04]  /*c4c0*/  LDL.LU R26, [R1+0xa8] ;  /* 0x0000a800011a7983 */ /* 0x000ea80000300800 */
[----:B------:R-:W2:Y:S04]  /*c4d0*/  LDL.LU R25, [R1+0xa4] ;  /* 0x0000a40001197983 */ /* 0x000ea80000300800 */
[----:B------:R-:W2:Y:S01]  /*c4e0*/  @!P1 LDG.E R7, [R160.64+0x300] ;  /* 0x00030028a0079981 */ /* 0x000ea2000c1e1900 */
[----:B------:R-:W-:-:S03]  /*c4f0*/  ISETP.GE.AND P1, PT, R165, UR39, PT ;  /* 0x00000027a5007c0c */ /* 0x000fc6000bf26270 */
[----:B------:R-:W2:Y:S04]  /*c500*/  LDL.LU R24, [R1+0xa0] ;  /* 0x0000a00001187983 */ /* 0x000ea80000300800 */
[----:B------:R1:W-:Y:S04]  /*c510*/  STS [R92], R28 ;  /* 0x0000001c5c007388 */ /* 0x0003e80000000800 */
[----:B------:R-:W2:Y:S04]  /*c520*/  LDL.LU R23, [R1+0x9c] ;  /* 0x00009c0001177983 */ /* 0x000ea80000300800 */
[----:B------:R-:W2:Y:S01]  /*c530*/  @!P1 LDG.E R13, [R160.64+0x600] ;  /* 0x00060028a00d9981 */ /* 0x000ea2000c1e1900 */
[----:B-1----:R-:W-:-:S03]  /*c540*/  IMAD.MOV.U32 R28, RZ, RZ, R21 ;  /* 0x000000ffff1c7224 */ /* 0x002fc600078e0015 */
[----:B------:R-:W2:Y:S04]  /*c550*/  LDL.LU R22, [R1+0x98] ;  /* 0x0000980001167983 */ /* 0x000ea80000300800 */
[----:B------:R-:W2:Y:S04]  /*c560*/  LDL.LU R21, [R1+0x94] ;  /* 0x0000940001157983 */ /* 0x000ea80000300800 */
[----:B------:R-:W2:Y:S04]  /*c570*/  LDL.LU R20, [R1+0x90] ;  /* 0x0000900001147983 */ /* 0x000ea80000300800 */
[----:B------:R-:W2:Y:S04]  /*c580*/  LDL.LU R19, [R1+0x8c] ;  /* 0x00008c0001137983 */ /* 0x000ea80000300800 */
[----:B------:R-:W2:Y:S04]  /*c590*/  LDL.LU R17, [R1+0x88] ;  /* 0x0000880001117983 */ /* 0x000ea80000300800 */
[----:B------:R-:W2:Y:S04]  /*c5a0*/  LDL.LU R16, [R1+0x84] ;  /* 0x0000840001107983 */ /* 0x000ea80000300800 */
[----:B------:R-:W2:Y:S04]  /*c5b0*/  LDL R81, [R1+0x20] ;  /* 0x0000200001517983 */ /* 0x000ea80000100800 */
[----:B------:R-:W2:Y:S04]  /*c5c0*/  LDL R80, [R1+0x24] ;  /* 0x0000240001507983 */ /* 0x000ea80000100800 */
[----:B------:R-:W2:Y:S04]  /*c5d0*/  LDL R32, [R1+0x28] ;  /* 0x0000280001207983 */ /* 0x000ea80000100800 */
[----:B------:R-:W2:Y:S04]  /*c5e0*/  LDL R30, [R1+0x2c] ;  /* 0x00002c00011e7983 */ /* 0x000ea80000100800 */
[----:B----4-:R-:W-:Y:S04]  /*c5f0*/  STS [R91+0x80], R0 ;  /* 0x000080005b007388 */ /* 0x010fe80000000800 */
[----:B---3--:R-:W-:Y:S04]  /*c600*/  STS [R90+0x100], R3 ;  /* 0x000100035a007388 */ /* 0x008fe80000000800 */
[----:B------:R-:W-:Y:S04]  /*c610*/  STS [R89+0x180], R2 ;  /* 0x0001800259007388 */ /* 0x000fe80000000800 */
[----:B------:R-:W-:Y:S04]  /*c620*/  STS [R88+0x200], R5 ;  /* 0x0002000558007388 */ /* 0x000fe80000000800 */
        /* <DEDUP_REMOVED lines=12> */
[----:B------:R-:W1:Y:S04]  /*c6f0*/  LDS R0, [R156.X4+0x4] ;  /* 0x000004009c007984 */ /* 0x000e680000004800 */
[----:B------:R-:W2:Y:S04]  /*c700*/  LDS R2, [R155.X4+0x8] ;  /* 0x000008009b027984 */ /* 0x000ea80000004800 */
[----:B------:R-:W3:Y:S04]  /*c710*/  LDS R3, [R154.X4+0xc] ;  /* 0x00000c009a037984 */ /* 0x000ee80000004800 */
[----:B------:R-:W4:Y:S01]  /*c720*/  LDS R4, [R153.X4+0x10] ;  /* 0x0000100099047984 */ /* 0x000f220000004800 */
[----:B-1----:R-:W-:-:S03]  /*c730*/  FADD.FTZ R5, R0, UR5 ;  /* 0x0000000500057e21 */ /* 0x002fc60008010000 */
[----:B------:R-:W1:Y:S02]  /*c740*/  LDS R0, [R152.X4+0x14] ;  /* 0x0000140098007984 */ /* 0x000e640000004800 */
[----:B------:R-:W-:Y:S01]  /*c750*/  FSETP.GTU.FTZ.AND P4, PT, R5, 20, PT ;  /* 0x41a000000500780b */ /* 0x000fe20003f9c000 */
[----:B--2---:R-:W-:Y:S02]  /*c760*/  FADD.FTZ R8, R2, UR5 ;  /* 0x0000000502087e21 */ /* 0x004fe40008010000 */
[----:B---3--:R-:W-:Y:S01]  /*c770*/  FADD.FTZ R9, R3, UR5 ;  /* 0x0000000503097e21 */ /* 0x008fe20008010000 */
[----:B------:R-:W2:Y:S01]  /*c780*/  LDS R2, [R151.X4+0x18] ;  /* 0x0000180097027984 */ /* 0x000ea20000004800 */
[----:B----4-:R-:W-:Y:S01]  /*c790*/  FADD.FTZ R4, R4, UR5 ;  /* 0x0000000504047e21 */ /* 0x010fe20008010000 */
[----:B------:R-:W-:Y:S02]  /*c7a0*/  FSETP.GTU.FTZ.AND P5, PT, R8, 20, PT ;  /* 0x41a000000800780b */ /* 0x000fe40003fbc000 */
[----:B------:R-:W-:Y:S01]  /*c7b0*/  LDS R3, [R150.X4+0x1c] ;  /* 0x00001c0096037984 */ /* 0x000fe20000004800 */
[----:B------:R-:W-:-:S04]  /*c7c0*/  FSETP.GTU.FTZ.AND P0, PT, R9, 20, PT ;  /* 0x41a000000900780b */ /* 0x000fc80003f1c000 */
[----:B------:R-:W-:Y:S01]  /*c7d0*/  @!P4 FMUL.FTZ R5, R5, -1.4426950216293334961 ;  /* 0xbfb8aa3b0505c820 */ /* 0x000fe20000410000 */
[----:B------:R-:W-:-:S03]  /*c7e0*/  FSETP.GTU.FTZ.AND P1, PT, R4, 20, PT ;  /* 0x41a000000400780b */ /* 0x000fc60003f3c000 */
[----:B------:R3:W4:Y:S02]  /*c7f0*/  @!P4 MUFU.EX2 R6, R5 ;  /* 0x000000050006c308 */ /* 0x0007240000000800 */
[----:B------:R-:W-:-:S03]  /*c800*/  @!P5 FMUL.FTZ R8, R8, -1.4426950216293334961 ;  /* 0xbfb8aa3b0808d820 */ /* 0x000fc60000410000 */
[----:B------:R-:W-:Y:S01]  /*c810*/  @!P0 FMUL.FTZ R9, R9, -1.4426950216293334961 ;  /* 0xbfb8aa3b09098820 */ /* 0x000fe20000410000 */
[----:B---3--:R-:W-:Y:S04]  /*c820*/  LDS R5, [R148.X4+0x24] ;  /* 0x0000240094057984 */ /* 0x008fe80000004800 */
[----:B------:R-:W-:Y:S01]  /*c830*/  @!P1 FMUL.FTZ R10, R4, -1.4426950216293334961 ;  /* 0xbfb8aa3b040a9820 */ /* 0x000fe20000410000 */
[----:B------:R-:W3:Y:S01]  /*c840*/  @!P5 MUFU.EX2 R8, R8 ;  /* 0x000000080008d308 */ /* 0x000ee20000000800 */
[----:B------:R-:W0:Y:S01]  /*c850*/  LDS R4, [R149.X4+0x20] ;  /* 0x0000200095047984 */ /* 0x000e220000004800 */
[----:B----4-:R-:W-:-:S03]  /*c860*/  @!P4 FADD.FTZ R7, R6, 1 ;  /* 0x3f8000000607c421 */ /* 0x010fc60000010000 */
[----:B------:R-:W4:Y:S03]  /*c870*/  LDS R6, [R147.X4+0x28] ;  /* 0x0000280093067984 */ /* 0x000f260000004800 */
[----:B------:R-:W1:Y:S08]  /*c880*/  @!P0 MUFU.EX2 R9, R9 ;  /* 0x0000000900098308 */ /* 0x000e700000000800 */
[----:B------:R-:W2:Y:S01]  /*c890*/  @!P1 MUFU.EX2 R10, R10 ;  /* 0x0000000a000a9308 */ /* 0x000ea20000000800 */
[----:B---3--:R-:W-:-:S02]  /*c8a0*/  @!P5 FADD.FTZ R8, R8, 1 ;  /* 0x3f8000000808d421 */ /* 0x008fc40000010000 */
[----:B-1----:R-:W-:-:S05]  /*c8b0*/  @!P0 FADD.FTZ R9, R9, 1 ;  /* 0x3f80000009098421 */ /* 0x002fca0000010000 */
[----:B------:R-:W1:Y:S01]  /*c8c0*/  @!P4 MUFU.RCP R7, R7 ;  /* 0x000000070007c308 */ /* 0x000e620000001000 */
[----:B--2---:R-:W-:-:S07]  /*c8d0*/  @!P1 FADD.FTZ R10, R10, 1 ;  /* 0x3f8000000a0a9421 */ /* 0x004fce0000010000 */
[----:B------:R-:W2:Y:S08]  /*c8e0*/  @!P5 MUFU.RCP R8, R8 ;  /* 0x000000080008d308 */ /* 0x000eb00000001000 */
[----:B------:R-:W3:Y:S08]  /*c8f0*/  @!P0 MUFU.RCP R9, R9 ;  /* 0x0000000900098308 */ /* 0x000ef00000001000 */
[----:B------:R-:W4:Y:S01]  /*c900*/  @!P1 MUFU.RCP R10, R10 ;  /* 0x0000000a000a9308 */ /* 0x000f220000001000 */
[----:B-1----:R-:W-:-:S02]  /*c910*/  @!P4 FMUL.FTZ R87, R87, R7 ;  /* 0x000000075757c220 */ /* 0x002fc40000410000 */
[----:B------:R-:W-:Y:S02]  /*c920*/  FADD.FTZ R0, R0, UR5 ;  /* 0x0000000500007e21 */ /* 0x000fe40008010000 */
[----:B--2---:R-:W-:Y:S02]  /*c930*/  @!P5 FMUL.FTZ R86, R86, R8 ;  /* 0x000000085656d220 */ /* 0x004fe40000410000 */
[----:B------:R-:W-:Y:S02]  /*c940*/  FADD.FTZ R2, R2, UR5 ;  /* 0x0000000502027e21 */ /* 0x000fe40008010000 */
[----:B0-----:R-:W-:Y:S02]  /*c950*/  FADD.FTZ R4, R4, UR5 ;  /* 0x0000000504047e21 */ /* 0x001fe40008010000 */
[----:B---3--:R-:W-:Y:S02]  /*c960*/  @!P0 FMUL.FTZ R85, R85, R9 ;  /* 0x0000000955558220 */ /* 0x008fe40000410000 */
[----:B------:R-:W-:-:S02]  /*c970*/  FADD.FTZ R3, R3, UR5 ;  /* 0x0000000503037e21 */ /* 0x000fc40008010000 */
[----:B------:R-:W-:Y:S02]  /*c980*/  FADD.FTZ R5, R5, UR5 ;  /* 0x0000000505057e21 */ /* 0x000fe40008010000 */
[----:B----4-:R-:W-:Y:S01]  /*c990*/  @!P1 FMUL.FTZ R84, R84, R10 ;  /* 0x0000000a54549220 */ /* 0x010fe20000410000 */
[----:B------:R-:W-:Y:S01]  /*c9a0*/  @!P4 STL [R1+0x8], R87 ;  /* 0x000008570100c387 */ /* 0x000fe20000100800 */
[----:B------:R-:W-:Y:S01]  /*c9b0*/  FADD.FTZ R6, R6, UR5 ;  /* 0x0000000506067e21 */ /* 0x000fe20008010000 */
[----:B------:R-:W-:Y:S02]  /*c9c0*/  FSETP.GTU.FTZ.AND P2, PT, R0, 20, PT ;  /* 0x41a000000000780b */ /* 0x000fe40003f5c000 */
[----:B------:R-:W-:Y:S01]  /*c9d0*/  @!P5 STL [R1+0xc], R86 ;  /* 0x00000c560100d387 */ /* 0x000fe20000100800 */
[----:B------:R-:W-:Y:S02]  /*c9e0*/  FSETP.GTU.FTZ.AND P3, PT, R2, 20, PT ;  /* 0x41a000000200780b */ /* 0x000fe40003f7c000 */
[----:B------:R-:W-:Y:S01]  /*c9f0*/  FSETP.GTU.FTZ.AND P5, PT, R4, 20, PT ;  /* 0x41a000000400780b */ /* 0x000fe20003fbc000 */
[----:B------:R-:W-:Y:S01]  /*ca00*/  @!P0 STL [R1+0x10], R85 ;  /* 0x0000105501008387 */ /* 0x000fe20000100800 */
[----:B------:R-:W-:-:S02]  /*ca10*/  FSETP.GTU.FTZ.AND P4, PT, R3, 20, PT ;  /* 0x41a000000300780b */ /* 0x000fc40003f9c000 */
[----:B------:R-:W-:Y:S01]  /*ca20*/  FSETP.GTU.FTZ.AND P0, PT, R5, 20, PT ;  /* 0x41a000000500780b */ /* 0x000fe20003f1c000 */
[----:B------:R-:W-:Y:S01]  /*ca30*/  @!P1 STL [R1+0x14], R84 ;  /* 0x0000145401009387 */ /* 0x000fe20000100800 */
[----:B------:R-:W-:Y:S02]  /*ca40*/  FSETP.GTU.FTZ.AND P1, PT, R6, 20, PT ;  /* 0x41a000000600780b */ /* 0x000fe40003f3c000 */
[----:B------:R-:W-:-:S03]  /*ca50*/  @!P2 FMUL.FTZ R0, R0, -1.4426950216293334961 ;  /* 0xbfb8aa3b0000a820 */ /* 0x000fc60000410000 */
[----:B------:R-:W-:Y:S02]  /*ca60*/  @!P3 FMUL.FTZ R2, R2, -1.4426950216293334961 ;  /* 0xbfb8aa3b0202b820 */ /* 0x000fe40000410000 */
[----:B------:R-:W-:Y:S02]  /*ca70*/  @!P5 FMUL.FTZ R7, R4, -1.4426950216293334961 ;  /* 0xbfb8aa3b0407d820 */ /* 0x000fe40000410000 */
[----:B------:R-:W-:Y:S02]  /*ca80*/  @!P4 FMUL.FTZ R3, R3, -1.4426950216293334961 ;  /* 0xbfb8aa3b0303c820 */ /* 0x000fe40000410000 */
[----:B------:R-:W-:Y:S02]  /*ca90*/  @!P0 FMUL.FTZ R8, R5, -1.4426950216293334961 ;  /* 0xbfb8aa3b05088820 */ /* 0x000fe40000410000 */
[----:B------:R-:W-:Y:S01]  /*caa0*/  @!P1 FMUL.FTZ R9, R6, -1.4426950216293334961 ;  /* 0xbfb8aa3b06099820 */ /* 0x000fe20000410000 */
[----:B------:R-:W0:Y:S08]  /*cab0*/  @!P2 MUFU.EX2 R0, R0 ;  /* 0x000000000000a308 */ /* 0x000e300000000800 */
[----:B------:R-:W1:Y:S08]  /*cac0*/  @!P3 MUFU.EX2 R2, R2 ;  /* 0x000000020002b308 */ /* 0x000e700000000800 */
[----:B------:R-:W2:Y:S08]  /*cad0*/  @!P5 MUFU.EX2 R7, R7 ;  /* 0x000000070007d308 */ /* 0x000eb00000000800 */
[----:B------:R-:W3:Y:S08]  /*cae0*/  @!P4 MUFU.EX2 R3, R3 ;  /* 0x000000030003c308 */ /* 0x000ef00000000800 */
[----:B------:R-:W4:Y:S08]  /*caf0*/  @!P0 MUFU.EX2 R8, R8 ;  /* 0x0000000800088308 */ /* 0x000f300000000800 */
[----:B------:R-:W4:Y:S01]  /*cb00*/  @!P1 MUFU.EX2 R9, R9 ;  /* 0x0000000900099308 */ /* 0x000f220000000800 */
[----:B0-----:R-:W-:-:S02]  /*cb10*/  @!P2 FADD.FTZ R4, R0, 1 ;  /* 0x3f8000000004a421 */ /* 0x001fc40000010000 */
[----:B-1----:R-:W-:Y:S01]  /*cb20*/  @!P3 FADD.FTZ R5, R2, 1 ;  /* 0x3f8000000205b421 */ /* 0x002fe20000010000 */
[----:B------:R-:W0:Y:S01]  /*cb30*/  LDS R0, [R146.X4+0x2c] ;  /* 0x00002c0092007984 */ /* 0x000e220000004800 */
[----:B--2---:R-:W-:Y:S02]  /*cb40*/  @!P5 FADD.FTZ R7, R7, 1 ;  /* 0x3f8000000707d421 */ /* 0x004fe40000010000 */
[----:B---3--:R-:W-:Y:S02]  /*cb50*/  @!P4 FADD.FTZ R6, R3, 1 ;  /* 0x3f8000000306c421 */ /* 0x008fe40000010000 */
[----:B----4-:R-:W-:Y:S01]  /*cb60*/  @!P0 FADD.FTZ R8, R8, 1 ;  /* 0x3f80000008088421 */ /* 0x010fe20000010000 */
[----:B------:R1:W2:Y:S01]  /*cb70*/  @!P2 MUFU.RCP R10, R4 ;  /* 0x00000004000aa308 */ /* 0x0002a20000001000 */
[----:B------:R-:W3:Y:S04]  /*cb80*/  LDS R2, [R145.X4+0x30] ;  /* 0x0000300091027984 */ /* 0x000ee80000004800 */
[----:B------:R-:W4:Y:S01]  /*cb90*/  LDS R3, [R144.X4+0x34] ;  /* 0x0000340090037984 */ /* 0x000f220000004800 */
[----:B------:R-:W-:-:S02]  /*cba0*/  @!P1 FADD.FTZ R9, R9, 1 ;  /* 0x3f80000009099421 */ /* 0x000fc40000010000 */
[----:B------:R0:W0:Y:S01]  /*cbb0*/  @!P3 MUFU.RCP R11, R5 ;  /* 0x00000005000bb308 */ /* 0x0000220000001000 */
[----:B-1----:R-:W1:Y:S07]  /*cbc0*/  LDS R4, [R143.X4+0x38] ;  /* 0x000038008f047984 */ /* 0x002e6e0000004800 */
[----:B------:R-:W0:Y:S08]  /*cbd0*/  @!P4 MUFU.RCP R12, R6 ;  /* 0x00000006000cc308 */ /* 0x000e300000001000 */
[----:B------:R-:W0:Y:S08]  /*cbe0*/  @!P5 MUFU.RCP R7, R7 ;  /* 0x000000070007d308 */ /* 0x000e300000001000 */
[----:B------:R-:W1:Y:S08]  /*cbf0*/  @!P0 MUFU.RCP R8, R8 ;  /* 0x0000000800088308 */ /* 0x000e700000001000 */
[----:B------:R-:W3:Y:S01]  /*cc00*/  @!P1 MUFU.RCP R9, R9 ;  /* 0x0000000900099308 */ /* 0x000ee20000001000 */
[----:B--2---:R-:W-:Y:S01]  /*cc10*/  @!P2 FMUL.FTZ R83, R83, R10 ;  /* 0x0000000a5353a220 */ /* 0x004fe20000410000 */
[----:B0-----:R-:W0:Y:S01]  /*cc20*/  LDS R5, [R142.X4+0x3c] ;  /* 0x00003c008e057984 */ /* 0x001e220000004800 */
[----:B------:R-:W-:-:S02]  /*cc30*/  @!P3 FMUL.FTZ R82, R82, R11 ;  /* 0x0000000b5252b220 */ /* 0x000fc40000410000 */
[----:B------:R-:W-:Y:S01]  /*cc40*/  @!P4 FMUL.FTZ R81, R81, R12 ;  /* 0x0000000c5151c220 */ /* 0x000fe20000410000 */
[----:B------:R-:W2:Y:S01]  /*cc50*/  LDS R6, [R66] ;  /* 0x0000000042067984 */ /* 0x000ea20000000800 */
[----:B------:R-:W-:Y:S02]  /*cc60*/  @!P5 FMUL.FTZ R80, R80, R7 ;  /* 0x000000075050d220 */ /* 0x000fe40000410000 */
[----:B-1----:R-:W-:Y:S01]  /*cc70*/  @!P0 FMUL.FTZ R32, R32, R8 ;  /* 0x0000000820208220 */ /* 0x002fe20000410000 */
[----:B------:R-:W-:Y:S04]  /*cc80*/  @!P2 STL [R1+0x18], R83 ;  /* 0x000018530100a387 */ /* 0x000fe80000100800 */
[----:B------:R-:W-:Y:S01]  /*cc90*/  @!P3 STL [R1+0x1c], R82 ;  /* 0x00001c520100b387 */ /* 0x000fe20000100800 */
[----:B---3--:R-:W-:-:S03]  /*cca0*/  @!P1 FMUL.FTZ R30, R30, R9 ;  /* 0x000000091e1e9220 */ /* 0x008fc60000410000 */
[----:B------:R-:W-:Y:S04]  /*ccb0*/  @!P4 STL [R1+0x20], R81 ;  /* 0x000020510100c387 */ /* 0x000fe80000100800 */
[----:B------:R-:W-:Y:S04]  /*ccc0*/  @!P5 STL [R1+0x24], R80 ;  /* 0x000024500100d387 */ /* 0x000fe80000100800 */
[----:B------:R-:W-:Y:S04]  /*ccd0*/  @!P0 STL [R1+0x28], R32 ;  /* 0x0000282001008387 */ /* 0x000fe80000100800 */
[----:B------:R-:W-:Y:S04]  /*cce0*/  @!P1 STL [R1+0x2c], R30 ;  /* 0x00002c1e01009387 */ /* 0x000fe80000100800 */
[----:B------:R1:W5:Y:S04]  /*ccf0*/  LDL.64 R40, [R1+0xc8] ;  /* 0x0000c80001287983 */ /* 0x0003680000100a00 */
[----:B------:R-:W-:Y:S01]  /*cd00*/  BAR.SYNC.DEFER_BLOCKING 0x0 ;  /* 0x0000000000007b1d */ /* 0x000fe20000010000 */
[----:B------:R-:W-:-:S02]  /*cd10*/  FADD.FTZ R0, R0, UR5 ;  /* 0x0000000500007e21 */ /* 0x000fc40008010000 */
[----:B------:R-:W-:Y:S02]  /*cd20*/  FADD.FTZ R7, R2, UR5 ;  /* 0x0000000502077e21 */ /* 0x000fe40008010000 */
[----:B----4-:R-:W-:Y:S01]  /*cd30*/  FADD.FTZ R9, R3, UR5 ;  /* 0x0000000503097e21 */ /* 0x010fe20008010000 */
[C---:B------:R-:W-:Y:S02]  /*cd40*/  FSETP.GTU.FTZ.AND P0, PT, R0.reuse, 20, PT ;  /* 0x41a000000000780b */ /* 0x040fe40003f1c000 */
[----:B------:R-:W-:Y:S02]  /*cd50*/  FSETP.GTU.FTZ.AND P1, PT, R7, 20, PT ;  /* 0x41a000000700780b */ /* 0x000fe40003f3c000 */
[----:B------:R-:W-:Y:S01]  /*cd60*/  FSETP.GTU.FTZ.AND P2, PT, R9, 20, PT ;  /* 0x41a000000900780b */ /* 0x000fe20003f5c000 */
[----:B------:R-:W-:Y:S04]  /*cd70*/  STS [R66], R96 ;  /* 0x0000006042007388 */ /* 0x000fe80000000800 */
        /* <DEDUP_REMOVED lines=10> */
[----:B------:R-:W-:-:S03]  /*ce20*/  @!P0 FMUL.FTZ R0, R0, -1.4426950216293334961 ;  /* 0xbfb8aa3b00008820 */ /* 0x000fc60000410000 */
[----:B------:R-:W-:Y:S04]  /*ce30*/  STS [R146.X4+0x2c], R21 ;  /* 0x00002c1592007388 */ /* 0x000fe80000004800 */
[----:B------:R-:W-:Y:S04]  /*ce40*/  STS [R145.X4+0x30], R20 ;  /* 0x0000301491007388 */ /* 0x000fe80000004800 */
[----:B------:R-:W-:Y:S04]  /*ce50*/  STS [R144.X4+0x34], R19 ;  /* 0x0000341390007388 */ /* 0x000fe80000004800 */
[----:B------:R-:W-:Y:S01]  /*ce60*/  STS [R143.X4+0x38], R17 ;  /* 0x000038118f007388 */ /* 0x000fe20000004800 */
[----:B------:R3:W4:Y:S03]  /*ce70*/  @!P0 MUFU.EX2 R2, R0 ;  /* 0x0000000000028308 */ /* 0x0007260000000800 */
[----:B------:R0:W-:Y:S01]  /*ce80*/  STS [R142.X4+0x3c], R16 ;  /* 0x00003c108e007388 */ /* 0x0001e20000004800 */
[----:B------:R-:W-:Y:S01]  /*ce90*/  @!P1 FMUL.FTZ R3, R7, -1.4426950216293334961 ;  /* 0xbfb8aa3b07039820 */ /* 0x000fe20000410000 */
[----:B------:R-:W-:-:S06]  /*cea0*/  NOP ;  /* 0x0000000000007918 */ /* 0x000fcc0000000000 */
[----:B---3--:R-:W-:Y:S01]  /*ceb0*/  @!P2 FMUL.FTZ R0, R9, -1.4426950216293334961 ;  /* 0xbfb8aa3b0900a820 */ /* 0x008fe20000410000 */
[----:B------:R-:W-:Y:S01]  /*cec0*/  LDS R7, [R92] ;  /* 0x000000005c077984 */ /* 0x000fe20000000800 */
[----:B0-----:R-:W-:-:S03]  /*ced0*/  MOV R16, UR39 ;  /* 0x0000002700107c02 */ /* 0x001fc60008000f00 */
        /* <DEDUP_REMOVED lines=17> */
[----:B------:R-:W-:-:S05]  /*cff0*/  FADD.FTZ R4, R4, UR5 ;  /* 0x0000000504047e21 */ /* 0x000fca0008010000 */
[C---:B------:R-:W-:Y:S01]  /*d000*/  FSETP.GTU.FTZ.AND P3, PT, R4.reuse, 20, PT ;  /* 0x41a000000400780b */ /* 0x040fe20003f7c000 */
[----:B------:R-:W-:Y:S01]  /*d010*/  FADD.FTZ R10, R5, UR5 ;  /* 0x00000005050a7e21 */ /* 0x000fe20008010000 */
[----:B------:R-:W0:Y:S11]  /*d020*/  LDS R39, [0x2100] ;  /* 0x00210000ff277984 */ /* 0x000e360000000800 */
[----:B------:R-:W-:Y:S01]  /*d030*/  @!P3 FMUL.FTZ R5, R4, -1.4426950216293334961 ;  /* 0xbfb8aa3b0405b820 */ /* 0x000fe20000410000 */
[----:B------:R-:W-:Y:S01]  /*d040*/  FSETP.GTU.FTZ.AND P4, PT, R10, 20, PT ;  /* 0x41a000000a00780b */ /* 0x000fe20003f9c000 */
[----:B--2---:R-:W-:Y:S01]  /*d050*/  FADD.FTZ R8, R6, UR5 ;  /* 0x0000000506087e21 */ /* 0x004fe20008010000 */
[----:B------:R-:W2:Y:S04]  /*d060*/  @!P1 MUFU.EX2 R3, R3 ;  /* 0x0000000300039308 */ /* 0x000ea80000000800 */
[----:B------:R-:W-:-:S04]  /*d070*/  FSETP.GTU.FTZ.AND P5, PT, R8, 20, PT ;  /* 0x41a000000800780b */ /* 0x000fc80003fbc000 */
[----:B------:R3:W1:Y:S08]  /*d080*/  @!P2 MUFU.EX2 R4, R0 ;  /* 0x000000000004a308 */ /* 0x0006700000000800 */
[----:B------:R-:W0:Y:S01]  /*d090*/  @!P3 MUFU.EX2 R5, R5 ;  /* 0x000000050005b308 */ /* 0x000e220000000800 */
[----:B------:R-:W-:Y:S02]  /*d0a0*/  @!P4 FMUL.FTZ R6, R10, -1.4426950216293334961 ;  /* 0xbfb8aa3b0a06c820 */ /* 0x000fe40000410000 */
[----:B---3--:R-:W-:-:S02]  /*d0b0*/  @!P5 FMUL.FTZ R0, R8, -1.4426950216293334961 ;  /* 0xbfb8aa3b0800d820 */ /* 0x008fc40000410000 */
[----:B----4-:R-:W-:Y:S02]  /*d0c0*/  @!P0 FADD.FTZ R2, R2, 1 ;  /* 0x3f80000002028421 */ /* 0x010fe40000010000 */
[----:B--2---:R-:W-:Y:S01]  /*d0d0*/  @!P1 FADD.FTZ R3, R3, 1 ;  /* 0x3f80000003039421 */ /* 0x004fe20000010000 */
[----:B------:R-:W2:Y:S01]  /*d0e0*/  @!P4 MUFU.EX2 R6, R6 ;  /* 0x000000060006c308 */ /* 0x000ea20000000800 */
[----:B-1----:R-:W-:Y:S01]  /*d0f0*/  @!P2 FADD.FTZ R4, R4, 1 ;  /* 0x3f8000000404a421 */ /* 0x002fe20000010000 */
[----:B------:R-:W-:Y:S01]  /*d100*/  UIMAD UR7, UR13, UR8, URZ ;  /* 0x000000080d0772a4 */ /* 0x000fe2000f8e023f */
[----:B0-----:R-:W-:-:S05]  /*d110*/  @!P3 FADD.FTZ R5, R5, 1 ;  /* 0x3f8000000505b421 */ /* 0x001fca0000010000 */
[----:B------:R-:W0:Y:S01]  /*d120*/  @!P5 MUFU.EX2 R0, R0 ;  /* 0x000000000000d308 */ /* 0x000e220000000800 */
[----:B------:R-:W-:Y:S01]  /*d130*/  ISETP.GE.AND P6, PT, R78, R39, PT ;  /* 0x000000274e00720c */ /* 0x000fe20003fc6270 */
[----:B------:R-:W-:-:S06]  /*d140*/  UIMAD UR27, UR12, UR9, UR7 ;  /* 0x000000090c1b72a4 */ /* 0x000fcc000f8e0207 */
[----:B------:R1:W3:Y:S01]  /*d150*/  @!P0 MUFU.RCP R8, R2 ;  /* 0x0000000200088308 */ /* 0x0002e20000001000 */
[----:B------:R-:W-:Y:S02]  /*d160*/  UIMAD UR7, UR13, UR36, URZ ;  /* 0x000000240d0772a4 */ /* 0x000fe4000f8e023f */
[----:B------:R-:W-:-:S05]  /*d170*/  UIMAD.WIDE.U32 UR34, UR12, UR8, URZ ;  /* 0x000000080c2272a5 */ /* 0x000fca000f8e003f */
[----:B------:R1:W4:Y:S08]  /*d180*/  @!P1 MUFU.RCP R10, R3 ;  /* 0x00000003000a9308 */ /* 0x0003300000001000 */
[----:B------:R1:W0:Y:S08]  /*d190*/  @!P2 MUFU.RCP R12, R4 ;  /* 0x00000004000ca308 */ /* 0x0002300000001000 */
[----:B------:R1:W0:Y:S01]  /*d1a0*/  @!P3 MUFU.RCP R14, R5 ;  /* 0x00000005000eb308 */ /* 0x0002220000001000 */
[----:B------:R-:W-:Y:S01]  /*d1b0*/  UIMAD UR28, UR12, UR37, UR7 ;  /* 0x000000250c1c72a4 */ /* 0x000fe2000f8e0207 */
[----:B------:R-:W-:Y:S01]  /*d1c0*/  BSSY B0, `(.L_x_1230) ;  /* 0x0000013000007945 */ /* 0x000fe20003800000 */
[----:B------:R-:W-:-:S02]  /*d1d0*/  UIMAD.WIDE.U32 UR8, UR12, UR36, URZ ;  /* 0x000000240c0872a5 */ /* 0x000fc4000f8e003f */
[----:B------:R-:W-:Y:S01]  /*d1e0*/  UIADD3 UR7, UR35, UR27, URZ ;  /* 0x0000001b23077290 */ /* 0x000fe2000fffe03f */
[----:B--2---:R-:W-:Y:S01]  /*d1f0*/  @!P4 FADD.FTZ R6, R6, 1 ;  /* 0x3f8000000606c421 */ /* 0x004fe20000010000 */
[----:B------:R-:W-:Y:S05]  /*d200*/  @P6 BRA `(.L_x_1231) ;  /* 0x000000e000006947 */ /* 0x000fea0003800000 */
[----:B-1-34-:R-:W-:Y:S01]  /*d210*/  MOV R5, UR12 ;  /* 0x0000000c00057c02 */ /* 0x01afe20008000f00 */
        /* <DEDUP_REMOVED lines=13> */
.L_x_1231:
[----:B---34-:R-:W-:Y:S05]  /*d2f0*/  BSYNC B0 ;  /* 0x0000000000007941 */ /* 0x018fea0003800000 */
.L_x_1230:
[----:B-1----:R-:W2:Y:S01]  /*d300*/  LDL.LU R7, [R1+0x4] ;  /* 0x0000040001077983 */ /* 0x002ea20000300800 */
[----:B------:R-:W-:-:S03]  /*d310*/  ULDC.64 UR36, c[0x0][0x2e0] ;  /* 0x0000b80000247ab9 */ /* 0x000fc60000000a00 */
[----:B------:R-:W3:Y:S04]  /*d320*/  LDL.LU R34, [R1+0xdc] ;  /* 0x0000dc0001227983 */ /* 0x000ee80000300800 */
[----:B------:R-:W4:Y:S04]  /*d330*/  LDL.LU R28, [R1+0x30] ;  /* 0x00003000011c7983 */ /* 0x000f280000300800 */
[----:B------:R-:W4:Y:S04]  /*d340*/  LDL.LU R26, [R1+0x34] ;  /* 0x00003400011a7983 */ /* 0x000f280000300800 */
[----:B------:R-:W4:Y:S04]  /*d350*/  LDL.LU R24, [R1+0x38] ;  /* 0x0000380001187983 */ /* 0x000f280000300800 */
[----:B------:R-:W4:Y:S04]  /*d360*/  LDL.LU R22, [R1+0x3c] ;  /* 0x00003c0001167983 */ /* 0x000f280000300800 */
[----:B------:R-:W4:Y:S01]  /*d370*/  LDL.LU R20, [R1+0x40] ;  /* 0x0000400001147983 */ /* 0x000f220000300800 */
[----:B------:R-:W-:Y:S01]  /*d380*/  UMOV UR35, UR7 ;  /* 0x0000000700237c82 */ /* 0x000fe20008000000 */
[----:B0-----:R-:W-:Y:S01]  /*d390*/  @!P5 FADD.FTZ R0, R0, 1 ;  /* 0x3f8000000000d421 */ /* 0x001fe20000010000 */
[----:B------:R-:W-:Y:S01]  /*d3a0*/  UIMAD.WIDE.U32 UR34, UR11, UR36, UR34 ;  /* 0x000000240b2272a5 */ /* 0x000fe2000f8e0022 */
[----:B------:R-:W-:Y:S01]  /*d3b0*/  @!P4 MUFU.RCP R6, R6 ;  /* 0x000000060006c308 */ /* 0x000fe20000001000 */
[----:B------:R-:W-:Y:S01]  /*d3c0*/  UIMAD UR36, UR10, UR36, URZ ;  /* 0x000000240a2472a4 */ /* 0x000fe2000f8e023f */
[----:B------:R-:W-:Y:S01]  /*d3d0*/  ISETP.NE.AND P6, PT, R95, RZ, PT ;  /* 0x000000ff5f00720c */ /* 0x000fe20003fc5270 */
[----:B------:R-:W-:Y:S01]  /*d3e0*/  UIADD3 UR7, UP0, UR29, UR34, URZ ;  /* 0x000000221d077290 */ /* 0x000fe2000ff1e03f */
[----:B------:R-:W-:Y:S01]  /*d3f0*/  BSSY B0, `(.L_x_1232) ;  /* 0x000007b000007945 */ /* 0x000fe20003800000 */
[----:B------:R-:W-:-:S03]  /*d400*/  UIMAD UR34, UR11, UR37, UR36 ;  /* 0x000000250b2272a4 */ /* 0x000fc6000f8e0224 */
[----:B------:R-:W2:Y:S01]  /*d410*/  @!P5 MUFU.RCP R0, R0 ;  /* 0x000000000000d308 */ /* 0x000ea20000001000 */
[----:B------:R-:W-:Y:S01]  /*d420*/  UIADD3.X UR34, UR38, UR34, UR35, UP0, !UPT ;  /* 0x0000002226227290 */ /* 0x000fe200087fe423 */
[----:B------:R-:W-:Y:S01]  /*d430*/  MOV R4, UR7 ;  /* 0x0000000700047c02 */ /* 0x000fe20008000f00 */
[----:B------:R-:W-:-:S04]  /*d440*/  UIADD3 UR7, UR9, UR28, URZ ;  /* 0x0000001c09077290 */ /* 0x000fc8000fffe03f */
[----:B------:R-:W-:Y:S01]  /*d450*/  MOV R5, UR34 ;  /* 0x0000002200057c02 */ /* 0x000fe20008000f00 */
[----:B--2---:R-:W-:-:S04]  /*d460*/  @!P5 FMUL.FTZ R7, R7, R0 ;  /* 0x000000000707d220 */ /* 0x004fc80000410000 */
[----:B---3--:R-:W-:Y:S02]  /*d470*/  FADD.FTZ R0, R7, R34 ;  /* 0x0000002207007221 */ /* 0x008fe40000010000 */
[----:B----4-:R-:W-:Y:S02]  /*d480*/  @!P0 FMUL.FTZ R28, R28, R8 ;  /* 0x000000081c1c8220 */ /* 0x010fe40000410000 */
[----:B------:R-:W-:Y:S02]  /*d490*/  FADD.FTZ R0, R0, R87 ;  /* 0x0000005700007221 */ /* 0x000fe40000010000 */
[----:B------:R-:W-:Y:S01]  /*d4a0*/  @!P1 FMUL.FTZ R26, R26, R10 ;  /* 0x0000000a1a1a9220 */ /* 0x000fe20000410000 */
[----:B------:R-:W-:Y:S01]  /*d4b0*/  @!P0 STL [R1+0x30], R28 ;  /* 0x0000301c01008387 */ /* 0x000fe20000100800 */
[----:B------:R-:W-:Y:S01]  /*d4c0*/  LEA R2, P0, R78, c[0x0][0x330], 0x2 ;  /* 0x0000cc004e027a11 */ /* 0x000fe200078010ff */
[----:B------:R-:W-:Y:S02]  /*d4d0*/  FADD.FTZ R0, R0, R86 ;  /* 0x0000005600007221 */ /* 0x000fe40000010000 */
[----:B------:R-:W-:Y:S01]  /*d4e0*/  @!P2 FMUL.FTZ R24, R24, R12 ;  /* 0x0000000c1818a220 */ /* 0x000fe20000410000 */
[----:B------:R-:W-:Y:S01]  /*d4f0*/  LEA.HI.X R3, R78, c[0x0][0x334], R79, 0x2, P0 ;  /* 0x0000cd004e037a11 */ /* 0x000fe200000f144f */
[----:B------:R-:W-:Y:S01]  /*d500*/  @!P1 STL [R1+0x34], R26 ;  /* 0x0000341a01009387 */ /* 0x000fe20000100800 */
[----:B------:R-:W-:Y:S01]  /*d510*/  LEA R2, P0, R4, R2, 0x2 ;  /* 0x0000000204027211 */ /* 0x000fe200078010ff */
[----:B------:R-:W-:Y:S01]  /*d520*/  @!P3 FMUL.FTZ R22, R22, R14 ;  /* 0x0000000e1616b220 */ /* 0x000fe20000410000 */
[----:B------:R-:W-:Y:S01]  /*d530*/  ISETP.GE.AND P1, PT, R127, R39, PT ;  /* 0x000000277f00720c */ /* 0x000fe20003f26270 */
[----:B------:R-:W-:Y:S01]  /*d540*/  @!P2 STL [R1+0x38], R24 ;  /* 0x000038180100a387 */ /* 0x000fe20000100800 */
[----:B------:R-:W-:Y:S01]  /*d550*/  LEA.HI.X R3, R4, R3, R5, 0x2, P0 ;  /* 0x0000000304037211 */ /* 0x000fe200000f1405 */
[----:B------:R-:W-:Y:S01]  /*d560*/  @!P4 FMUL.FTZ R20, R20, R6 ;  /* 0x000000061414c220 */ /* 0x000fe20000410000 */
[-C--:B------:R-:W-:Y:S01]  /*d570*/  ISETP.GE.AND P2, PT, R132, R39.reuse, PT ;  /* 0x000000278400720c */ /* 0x080fe20003f46270 */
[----:B------:R-:W-:Y:S01]  /*d580*/  @!P3 STL [R1+0x3c], R22 ;  /* 0x00003c160100b387 */ /* 0x000fe20000100800 */
[-C--:B------:R-:W-:Y:S01]  /*d590*/  ISETP.GE.AND P0, PT, R126, R39.reuse, PT ;  /* 0x000000277e00720c */ /* 0x080fe20003f06270 */
[----:B------:R-:W-:Y:S01]  /*d5a0*/  FADD.FTZ R0, R0, R85 ;  /* 0x0000005500007221 */ /* 0x000fe20000010000 */
[-C--:B------:R-:W-:Y:S01]  /*d5b0*/  ISETP.GE.AND P3, PT, R123, R39.reuse, PT ;  /* 0x000000277b00720c */ /* 0x080fe20003f66270 */
[----:B------:R-:W-:Y:S01]  /*d5c0*/  @!P5 STL [R1+0x4], R7 ;  /* 0x000004070100d387 */ /* 0x000fe20000100800 */
        /* <DEDUP_REMOVED lines=30> */
[----:B------:R-:W-:Y:S01]  /*d7b0*/  ISETP.GE.AND P0, PT, R133, R39, PT ;  /* 0x000000278500720c */ /* 0x000fe20003f06270 */
[----:B------:R-:W-:Y:S02]  /*d7c0*/  FADD.FTZ R0, R0, R22 ;  /* 0x0000001600007221 */ /* 0x000fe40000010000 */
[----:B------:R-:W-:Y:S02]  /*d7d0*/  @!P3 STG.E [R2.64+-0x1a80], R29 ;  /* 0xffe5801d0200b986 */ /* 0x000fe4000c101928 */
[----:B------:R-:W-:Y:S02]  /*d7e0*/  FADD.FTZ R0, R0, R20 ;  /* 0x0000001400007221 */ /* 0x000fe40000010000 */
[----:B------:R-:W-:Y:S04]  /*d7f0*/  @!P2 STG.E [R2.64+-0x1a00], R31 ;  /* 0xffe6001f0200a986 */ /* 0x000fe8000c101928 */
[----:B------:R-:W-:Y:S04]  /*d800*/  @!P1 STG.E [R2.64+-0x1980], R33 ;  /* 0xffe6802102009986 */ /* 0x000fe8000c101928 */
[----:B------:R-:W-:Y:S04]  /*d810*/  @!P4 STG.E [R2.64+-0x1900], R35 ;  /* 0xffe700230200c986 */ /* 0x000fe8000c101928 */
[----:B------:R-:W-:Y:S04]  /*d820*/  @!P0 STG.E [R2.64+-0x1f80], R9 ;  /* 0xffe0800902008986 */ /* 0x000fe8000c101928 */
[----:B------:R-:W-:Y:S04]  /*d830*/  @!P5 STG.E [R2.64+-0x1880], R37 ;  /* 0xffe780250200d986 */ /* 0x000fe8000c101928 */
[----:B------:R-:W-:Y:S06]  /*d840*/  BAR.SYNC.DEFER_BLOCKING 0x0 ;  /* 0x0000000000007b1d */ /* 0x000fec0000010000 */
[----:B------:R-:W-:Y:S04]  /*d850*/  STL [R1+0xdc], R0 ;  /* 0x0000dc0001007387 */ /* 0x000fe80000100800 */
        /* <DEDUP_REMOVED lines=39> */
[----:B-----5:R-:W-:Y:S01]  /*dad0*/  IMAD.MOV.U32 R3, RZ, RZ, R41 ;  /* 0x000000ffff037224 */ /* 0x020fe200078e0029 */
        /* <DEDUP_REMOVED lines=12> */
.L_x_1233:
[----:B------:R-:W-:Y:S05]  /*dba0*/  BSYNC B0 ;  /* 0x0000000000007941 */ /* 0x000fea0003800000 */
.L_x_1232:
        /* <DEDUP_REMOVED lines=62> */
.L_x_1143:
        /* <DEDUP_REMOVED lines=35> */
.L_x_1236:
[----:B-1----:R-:W-:Y:S05]  /*e1c0*/  BSYNC B0 ;  /* 0x0000000000007941 */ /* 0x002fea0003800000 */
.L_x_1235:
        /* <DEDUP_REMOVED lines=34> */
.L_x_1238:
[----:B------:R-:W3:Y:S02]  /*e3f0*/  S2R R7, SR_TID.X ;  /* 0x0000000000077919 */ /* 0x000ee40000002100 */
.L_x_1239:
[----:B-1----:R-:W-:Y:S05]  /*e400*/  BSYNC B0 ;  /* 0x0000000000007941 */ /* 0x002fea0003800000 */
.L_x_1237:
[----:B---3--:R-:W-:-:S13]  /*e410*/  ISETP.GE.AND P0, PT, R7, c[0x0][0x16c], PT ;  /* 0x00005b0007007a0c */ /* 0x008fda0003f06270 */
[----:B------:R-:W-:Y:S05]  /*e420*/  @P0 EXIT ;  /* 0x000000000000094d */ /* 0x000fea0003800000 */
[----:B------:R-:W-:Y:S02]  /*e430*/  ULDC.64 UR6, c[0x0][0x288] ;  /* 0x0000a20000067ab9 */ /* 0x000fe40000000a00 */
[----:B------:R-:W-:Y:S02]  /*e440*/  UIMAD UR10, UR10, UR6, URZ ;  /* 0x000000060a0a72a4 */ /* 0x000fe4000f8e023f */
[----:B0-2---:R-:W-:Y:S02]  /*e450*/  UIMAD.WIDE.U32 UR4, UR11, UR6, URZ ;  /* 0x000000060b0472a5 */ /* 0x005fe4000f8e003f */
[----:B------:R-:W-:-:S04]  /*e460*/  UIMAD UR6, UR11, UR7, UR10 ;  /* 0x000000070b0672a4 */ /* 0x000fc8000f8e020a */
[----:B------:R-:W-:Y:S02]  /*e470*/  UIADD3 UR6, UR5, UR6, URZ ;  /* 0x0000000605067290 */ /* 0x000fe4000fffe03f */
.L_x_1240:
[----:B0-----:R0:W1:Y:S01]  /*e480*/  LDS R9, [R7.X4+0xa050] ;  /* 0x00a0500007097984 */ /* 0x0010620000004800 */
[----:B------:R-:W-:Y:S02]  /*e490*/  SHF.R.S32.HI R0, RZ, 0x1f, R7 ;  /* 0x0000001fff007819 */ /* 0x000fe40000011407 */
[----:B------:R-:W-:Y:S02]  /*e4a0*/  MOV R4, UR4 ;  /* 0x0000000400047c02 */ /* 0x000fe40008000f00 */
[----:B------:R-:W-:Y:S01]  /*e4b0*/  MOV R3, UR6 ;  /* 0x0000000600037c02 */ /* 0x000fe20008000f00 */
[----:B------:R-:W-:Y:S01]  /*e4c0*/  IMAD R0, R0, c[0x0][0x290], RZ ;  /* 0x0000a40000007a24 */ /* 0x000fe200078e02ff */
[----:B------:R-:W-:Y:S02]  /*e4d0*/  MOV R2, R4 ;  /* 0x0000000400027202 */ /* 0x000fe40000000f00 */
[----:B------:R-:W-:Y:S01]  /*e4e0*/  MOV R5, UR5 ;  /* 0x0000000500057c02 */ /* 0x000fe20008000f00 */
[C---:B------:R-:W-:Y:S01]  /*e4f0*/  IMAD R5, R7.reuse, c[0x0][0x294], R0 ;  /* 0x0000a50007057a24 */ /* 0x040fe200078e0200 */
[----:B------:R-:W-:Y:S01]  /*e500*/  YIELD ;  /* 0x0000000000007946 */ /* 0x000fe20003800000 */
        /* <DEDUP_REMOVED lines=9> */
.L_x_1186:
[----:B------:R-:W-:Y:S01]  /*e5a0*/  HFMA2.MMA R84, -RZ, RZ, 0, 5.9604644775390625e-08 ;  /* 0x00000001ff547435 */ /* 0x000fe200000001ff */
[----:B------:R-:W-:Y:S01]  /*e5b0*/  IMAD.MOV.U32 R83, RZ, RZ, R135 ;  /* 0x000000ffff537224 */ /* 0x000fe200078e0087 */
[----:B------:R-:W-:-:S02]  /*e5c0*/  MOV R139, RZ ;  /* 0x000000ff008b7202 */ /* 0x000fc40000000f00 */
[----:B------:R-:W-:Y:S02]  /*e5d0*/  MOV R138, 0xffffffff ;  /* 0xffffffff008a7802 */ /* 0x000fe40000000f00 */
[----:B------:R-:W-:Y:S02]  /*e5e0*/  MOV R82, 0xe600 ;  /* 0x0000e60000527802 */ /* 0x000fe40000000f00 */
[----:B-----5:R-:W-:Y:S05]  /*e5f0*/  CALL.REL.NOINC `($__internal_47_$__cuda_sm70_shflsync_up) ;  /* 0x00000db000007944 */ /* 0x020fea0003c00000 */
[----:B-1----:R-:W-:Y:S01]  /*e600*/  MOV R136, R84 ;  /* 0x0000005400887202 */ /* 0x002fe20000000f00 */
[----:B------:R-:W-:Y:S05]  /*e610*/  BRA `(.L_x_1241) ;  /* 0xffffa70000007947 */ /* 0x000fea000383ffff */
.L_x_1187:
[----:B------:R-:W-:Y:S01]  /*e620*/  HFMA2.MMA R84, -RZ, RZ, 0, 5.9604644775390625e-08 ;  /* 0x00000001ff547435 */ /* 0x000fe200000001ff */
[----:B------:R-:W-:Y:S02]  /*e630*/  MOV R83, R85 ;  /* 0x0000005500537202 */ /* 0x000fe40000000f00 */
[----:B------:R-:W-:Y:S02]  /*e640*/  MOV R139, RZ ;  /* 0x000000ff008b7202 */ /* 0x000fe40000000f00 */
[----:B------:R-:W-:Y:S02]  /*e650*/  MOV R138, 0xffffffff ;  /* 0xffffffff008a7802 */ /* 0x000fe40000000f00 */
[----:B------:R-:W-:-:S02]  /*e660*/  MOV R82, 0xe680 ;  /* 0x0000e68000527802 */ /* 0x000fc40000000f00 */
[----:B01---5:R-:W-:Y:S05]  /*e670*/  CALL.REL.NOINC `($__internal_47_$__cuda_sm70_shflsync_up) ;  /* 0x00000d3000007944 */ /* 0x023fea0003c00000 */
[C---:B------:R-:W-:Y:S01]  /*e680*/  FMUL.FTZ R136, R135.reuse, R136 ;  /* 0x0000008887887220 */ /* 0x040fe20000410000 */
        /* <DEDUP_REMOVED lines=9> */
[----:B------:R-:W-:Y:S05]  /*e720*/  CALL.REL.NOINC `($__internal_47_$__cuda_sm70_shflsync_up) ;  /* 0x00000c8000007944 */ /* 0x000fea0003c00000 */
[----:B-1----:R-:W-:Y:S01]  /*e730*/  MOV R136, R84 ;  /* 0x0000005400887202 */ /* 0x002fe20000000f00 */
[----:B------:R-:W-:Y:S01]  /*e740*/  HFMA2.MMA R84, -RZ, RZ, 0, 1.1920928955078125e-07 ;  /* 0x00000002ff547435 */ /* 0x000fe200000001ff */
[----:B------:R-:W-:Y:S01]  /*e750*/  IMAD.MOV.U32 R83, RZ, RZ, R85 ;  /* 0x000000ffff537224 */ /* 0x000fe200078e0055 */
[----:B------:R-:W-:-:S02]  /*e760*/  MOV R139, RZ ;  /* 0x000000ff008b7202 */ /* 0x000fc40000000f00 */
[----:B------:R-:W-:Y:S02]  /*e770*/  MOV R138, 0xffffffff ;  /* 0xffffffff008a7802 */ /* 0x000fe40000000f00 */
[----:B------:R-:W-:Y:S02]  /*e780*/  MOV R82, 0xe7a0 ;  /* 0x0000e7a000527802 */ /* 0x000fe40000000f00 */
[----:B------:R-:W-:Y:S05]  /*e790*/  CALL.REL.NOINC `($__internal_47_$__cuda_sm70_shflsync_up) ;  /* 0x00000c1000007944 */ /* 0x000fea0003c00000 */
        /* <DEDUP_REMOVED lines=8> */
[----:B------:R-:W-:Y:S05]  /*e820*/  CALL.REL.NOINC `($__internal_47_$__cuda_sm70_shflsync_up) ;  /* 0x00000b8000007944 */ /* 0x000fea0003c00000 */
[----:B-1----:R-:W-:Y:S01]  /*e830*/  MOV R136, R84 ;  /* 0x0000005400887202 */ /* 0x002fe20000000f00 */
[----:B------:R-:W-:Y:S01]  /*e840*/  HFMA2.MMA R84, -RZ, RZ, 0, 2.384185791015625e-07 ;  /* 0x00000004ff547435 */ /* 0x000fe200000001ff */
[----:B------:R-:W-:Y:S02]  /*e850*/  MOV R83, R85 ;  /* 0x0000005500537202 */ /* 0x000fe40000000f00 */
[----:B------:R-:W-:Y:S02]  /*e860*/  MOV R139, RZ ;  /* 0x000000ff008b7202 */ /* 0x000fe40000000f00 */
[----:B------:R-:W-:Y:S02]  /*e870*/  MOV R138, 0xffffffff ;  /* 0xffffffff008a7802 */ /* 0x000fe40000000f00 */
[----:B------:R-:W-:Y:S02]  /*e880*/  MOV R82, 0xe8a0 ;  /* 0x0000e8a000527802 */ /* 0x000fe40000000f00 */
[----:B------:R-:W-:Y:S05]  /*e890*/  CALL.REL.NOINC `($__internal_47_$__cuda_sm70_shflsync_up) ;  /* 0x00000b1000007944 */ /* 0x000fea0003c00000 */
[----:B------:R-:W-:Y:S01]  /*e8a0*/  ISETP.GE.AND P0, PT, R94, 0x4, PT ;  /* 0x000000045e00780c */ /* 0x000fe20003f06270 */
[----:B------:R-:W-:Y:S01]  /*e8b0*/  IMAD.MOV.U32 R139, RZ, RZ, RZ ;  /* 0x000000ffff8b7224 */ /* 0x000fe200078e00ff */
[----:B------:R-:W-:-:S02]  /*e8c0*/  MOV R138, 0xffffffff ;  /* 0xffffffff008a7802 */ /* 0x000fc40000000f00 */
[----:B------:R-:W-:-:S09]  /*e8d0*/  MOV R82, 0xe930 ;  /* 0x0000e93000527802 */ /* 0x000fd20000000f00 */
[----:B-1----:R-:W-:Y:S01]  /*e8e0*/  @P0 FFMA.FTZ R85, R135, R84, R85 ;  /* 0x0000005487550223 */ /* 0x002fe20000010055 */
[----:B------:R-:W-:Y:S01]  /*e8f0*/  HFMA2.MMA R84, -RZ, RZ, 0, 4.76837158203125e-07 ;  /* 0x00000008ff547435 */ /* 0x000fe200000001ff */
[----:B------:R-:W-:-:S05]  /*e900*/  @P0 FMUL.FTZ R135, R136, R135 ;  /* 0x0000008788870220 */ /* 0x000fca0000410000 */
[----:B------:R-:W-:Y:S02]  /*e910*/  MOV R83, R135 ;  /* 0x0000008700537202 */ /* 0x000fe40000000f00 */
[----:B------:R-:W-:Y:S05]  /*e920*/  CALL.REL.NOINC `($__internal_47_$__cuda_sm70_shflsync_up) ;  /* 0x00000a8000007944 */ /* 0x000fea0003c00000 */
[----:B-1----:R-:W-:Y:S01]  /*e930*/  MOV R136, R84 ;  /* 0x0000005400887202 */ /* 0x002fe20000000f00 */
[----:B------:R-:W-:Y:S01]  /*e940*/  HFMA2.MMA R84, -RZ, RZ, 0, 4.76837158203125e-07 ;  /* 0x00000008ff547435 */ /* 0x000fe200000001ff */
[----:B------:R-:W-:Y:S02]  /*e950*/  MOV R83, R85 ;  /* 0x0000005500537202 */ /* 0x000fe40000000f00 */
[----:B------:R-:W-:Y:S02]  /*e960*/  MOV R139, RZ ;  /* 0x000000ff008b7202 */ /* 0x000fe40000000f00 */
[----:B------:R-:W-:Y:S02]  /*e970*/  MOV R138, 0xffffffff ;  /* 0xffffffff008a7802 */ /* 0x000fe40000000f00 */
[----:B------:R-:W-:Y:S02]  /*e980*/  MOV R82, 0xe9a0 ;  /* 0x0000e9a000527802 */ /* 0x000fe40000000f00 */
[----:B------:R-:W-:Y:S05]  /*e990*/  CALL.REL.NOINC `($__internal_47_$__cuda_sm70_shflsync_up) ;  /* 0x00000a1000007944 */ /* 0x000fea0003c00000 */
        /* <DEDUP_REMOVED lines=8> */
[----:B------:R-:W-:Y:S05]  /*ea20*/  CALL.REL.NOINC `($__internal_47_$__cuda_sm70_shflsync_up) ;  /* 0x0000098000007944 */ /* 0x000fea0003c00000 */
[----:B------:R-:W-:Y:S01]  /*ea30*/  HFMA2.MMA R139, -RZ, RZ, 0, 0 ;  /* 0x00000000ff8b7435 */ /* 0x000fe200000001ff */
[----:B-1----:R-:W-:Y:S01]  /*ea40*/  MOV R136, R84 ;  /* 0x0000005400887202 */ /* 0x002fe20000000f00 */
[----:B------:R-:W-:Y:S01]  /*ea50*/  IMAD.MOV.U32 R84, RZ, RZ, 0x10 ;  /* 0x00000010ff547424 */ /* 0x000fe200078e00ff */
[----:B------:R-:W-:Y:S02]  /*ea60*/  MOV R83, R85 ;  /* 0x0000005500537202 */ /* 0x000fe40000000f00 */
[----:B------:R-:W-:Y:S02]  /*ea70*/  MOV R138, 0xffffffff ;  /* 0xffffffff008a7802 */ /* 0x000fe40000000f00 */
[----:B------:R-:W-:Y:S02]  /*ea80*/  MOV R82, 0xeaa0 ;  /* 0x0000eaa000527802 */ /* 0x000fe40000000f00 */
[----:B------:R-:W-:Y:S05]  /*ea90*/  CALL.REL.NOINC `($__internal_47_$__cuda_sm70_shflsync_up) ;  /* 0x0000091000007944 */ /* 0x000fea0003c00000 */
[----:B-1----:R-:W-:Y:S01]  /*eaa0*/  MOV R82, R84 ;  /* 0x0000005400527202 */ /* 0x002fe20000000f00 */
[----:B------:R-:W-:Y:S05]  /*eab0*/  BRA `(.L_x_1242) ;  /* 0xffffa3c000007947 */ /* 0x000fea000383ffff */
.L_x_1190:
[----:B-1----:R-:W-:Y:S01]  /*eac0*/  HFMA2.MMA R84, -RZ, RZ, 0, 5.9604644775390625e-08 ;  /* 0x00000001ff547435 */ /* 0x002fe200000001ff */
[----:B------:R-:W-:Y:S02]  /*ead0*/  MOV R83, R135 ;  /* 0x0000008700537202 */ /* 0x000fe40000000f00 */
[----:B------:R-:W-:-:S02]  /*eae0*/  MOV R139, RZ ;  /* 0x000000ff008b7202 */ /* 0x000fc40000000f00 */
[----:B------:R-:W-:Y:S02]  /*eaf0*/  MOV R138, 0xffffffff ;  /* 0xffffffff008a7802 */ /* 0x000fe40000000f00 */
[----:B------:R-:W-:Y:S02]  /*eb00*/  MOV R82, 0xeb20 ;  /* 0x0000eb2000527802 */ /* 0x000fe40000000f00 */
[----:B0----5:R-:W-:Y:S05]  /*eb10*/  CALL.REL.NOINC `($__internal_47_$__cuda_sm70_shflsync_up) ;  /* 0x0000089000007944 */ /* 0x021fea0003c00000 */
[----:B-1----:R-:W-:Y:S01]  /*eb20*/  MOV R135, R84 ;  /* 0x0000005400877202 */ /* 0x002fe20000000f00 */
[----:B------:R-:W-:Y:S01]  /*eb30*/  HFMA2.MMA R84, -RZ, RZ, 0, 5.9604644775390625e-08 ;  /* 0x00000001ff547435 */ /* 0x000fe200000001ff */
[----:B------:R-:W-:Y:S02]  /*eb40*/  MOV R83, R85 ;  /* 0x0000005500537202 */ /* 0x000fe40000000f00 */
[----:B------:R-:W-:Y:S02]  /*eb50*/  MOV R139, RZ ;  /* 0x000000ff008b7202 */ /* 0x000fe40000000f00 */
[----:B------:R-:W-:Y:S02]  /*eb60*/  MOV R138, 0xffffffff ;  /* 0xffffffff008a7802 */ /* 0x000fe40000000f00 */
[----:B------:R-:W-:-:S02]  /*eb70*/  MOV R82, 0xeb90 ;  /* 0x0000eb9000527802 */ /* 0x000fc40000000f00 */
[----:B------:R-:W-:Y:S05]  /*eb80*/  CALL.REL.NOINC `($__internal_47_$__cuda_sm70_shflsync_up) ;  /* 0x0000082000007944 */ /* 0x000fea0003c00000 */
[----:B-1----:R-:W-:Y:S01]  /*eb90*/  MOV R85, R84 ;  /* 0x0000005400557202 */ /* 0x002fe20000000f00 */
[----:B------:R-:W-:Y:S01]  /*eba0*/  HFMA2.MMA R84, -RZ, RZ, 0, 0 ;  /* 0x00000000ff547435 */ /* 0x000fe200000001ff */
[----:B------:R-:W-:Y:S01]  /*ebb0*/  IMAD.MOV.U32 R82, RZ, RZ, R80 ;  /* 0x000000ffff527224 */ /* 0x000fe200078e0050 */
[----:B------:R-:W-:-:S04]  /*ebc0*/  MOV R83, 0xebe0 ;  /* 0x0000ebe000537802 */ /* 0x000fc80000000f00 */
[----:B------:R-:W-:Y:S05]  /*ebd0*/  CALL.REL.NOINC `($__internal_46_$__cuda_sm70_shflsync_idx_p) ;  /* 0x0000073000007944 */ /* 0x000fea0003c00000 */
[----:B-1----:R-:W-:Y:S01]  /*ebe0*/  MOV R80, R84 ;  /* 0x0000005400507202 */ /* 0x002fe20000000f00 */
[----:B------:R-:W-:Y:S01]  /*ebf0*/  HFMA2.MMA R84, -RZ, RZ, 0, 0 ;  /* 0x00000000ff547435 */ /* 0x000fe200000001ff */
[----:B------:R-:W-:-:S02]  /*ec00*/  MOV R82, R81 ;  /* 0x0000005100527202 */ /* 0x000fc40000000f00 */
[----:B------:R-:W-:-:S03]  /*ec10*/  MOV R83, 0xec30 ;  /* 0x0000ec3000537802 */ /* 0x000fc60000000f00 */
[----:B0-----:R-:W-:Y:S05]  /*ec20*/  CALL.REL.NOINC `($__internal_46_$__cuda_sm70_shflsync_idx_p) ;  /* 0x000006e000007944 */ /* 0x001fea0003c00000 */
[----:B-1----:R-:W-:Y:S01]  /*ec30*/  MOV R81, R84 ;  /* 0x0000005400517202 */ /* 0x002fe20000000f00 */
[----:B0-----:R-:W-:Y:S05]  /*ec40*/  BRA `(.L_x_1243) ;  /* 0xffffa35000007947 */ /* 0x001fea000383ffff */
.L_x_1193:
[----:B------:R-:W-:Y:S01]  /*ec50*/  HFMA2.MMA R84, -RZ, RZ, 0, 5.9604644775390625e-08 ;  /* 0x00000001ff547435 */ /* 0x000fe200000001ff */
[----:B------:R-:W-:Y:S02]  /*ec60*/  MOV R83, R86 ;  /* 0x0000005600537202 */ /* 0x000fe40000000f00 */
[----:B------:R-:W-:Y:S02]  /*ec70*/  MOV R158, 0xffffffff ;  /* 0xffffffff009e7802 */ /* 0x000fe40000000f00 */
[----:B------:R-:W-:Y:S02]  /*ec80*/  MOV R82, 0xeca0 ;  /* 0x0000eca000527802 */ /* 0x000fe40000000f00 */
[----:B------:R-:W-:Y:S05]  /*ec90*/  CALL.REL.NOINC `($__internal_45_$__cuda_sm70_shflsync_down) ;  /* 0x0000060000007944 */ /* 0x000fea0003c00000 */
[----:B-1----:R-:W-:Y:S01]  /*eca0*/  MOV R87, R84 ;  /* 0x0000005400577202 */ /* 0x002fe20000000f00 */
[----:B------:R-:W-:Y:S05]  /*ecb0*/  BRA `(.L_x_1244) ;  /* 0xffffa95000007947 */ /* 0x000fea000383ffff */
.L_x_1194:
[----:B------:R-:W-:Y:S01]  /*ecc0*/  HFMA2.MMA R84, -RZ, RZ, 0, 5.9604644775390625e-08 ;  /* 0x00000001ff547435 */ /* 0x000fe200000001ff */
[----:B------:R-:W-:Y:S02]  /*ecd0*/  MOV R83, R85 ;  /* 0x0000005500537202 */ /* 0x000fe40000000f00 */
[----:B------:R-:W-:-:S02]  /*ece0*/  MOV R158, 0xffffffff ;  /* 0xffffffff009e7802 */ /* 0x000fc40000000f00 */
[----:B------:R-:W-:Y:S02]  /*ecf0*/  MOV R82, 0xed10 ;  /* 0x0000ed1000527802 */ /* 0x000fe40000000f00 */
[----:B01----:R-:W-:Y:S05]  /*ed00*/  CALL.REL.NOINC `($__internal_45_$__cuda_sm70_shflsync_down) ;  /* 0x0000059000007944 */ /* 0x003fea0003c00000 */
[C---:B------:R-:W-:Y:S02]  /*ed10*/  FMUL.FTZ R87, R86.reuse, R87 ;  /* 0x0000005756577220 */ /* 0x040fe40000410000 */
[C---:B-1----:R-:W-:Y:S01]  /*ed20*/  FFMA.FTZ R82, R86.reuse, R84, R85 ;  /* 0x0000005456527223 */ /* 0x042fe20000010055 */
[----:B------:R-:W-:Y:S01]  /*ed30*/  HFMA2.MMA R84, -RZ, RZ, 0, 1.1920928955078125e-07 ;  /* 0x00000002ff547435 */ /* 0x000fe200000001ff */
[----:B------:R-:W-:Y:S01]  /*ed40*/  IMAD.MOV.U32 R158, RZ, RZ, -0x1 ;  /* 0xffffffffff9e7424 */ /* 0x000fe200078e00ff */
[----:B------:R-:W-:Y:S02]  /*ed50*/  FSEL R86, R86, R87, !P4 ;  /* 0x0000005756567208 */ /* 0x000fe40006000000 */
[----:B------:R-:W-:Y:S02]  /*ed60*/  FSEL R85, R85, R82, !P4 ;  /* 0x0000005255557208 */ /* 0x000fe40006000000 */
[----:B------:R-:W-:Y:S02]  /*ed70*/  MOV R83, R86 ;  /* 0x0000005600537202 */ /* 0x000fe40000000f00 */
[----:B------:R-:W-:-:S02]  /*ed80*/  MOV R82, 0xeda0 ;  /* 0x0000eda000527802 */ /* 0x000fc40000000f00 */
[----:B------:R-:W-:Y:S05]  /*ed90*/  CALL.REL.NOINC `($__internal_45_$__cuda_sm70_shflsync_down) ;  /* 0x0000050000007944 */ /* 0x000fea0003c00000 */
[----:B-1----:R-:W-:Y:S01]  /*eda0*/  MOV R87, R84 ;  /* 0x0000005400577202 */ /* 0x002fe20000000f00 */
[----:B------:R-:W-:Y:S01]  /*edb0*/  HFMA2.MMA R84, -RZ, RZ, 0, 1.1920928955078125e-07 ;  /* 0x00000002ff547435 */ /* 0x000fe200000001ff */
[----:B------:R-:W-:-:S02]  /*edc0*/  MOV R83, R85 ;  /* 0x0000005500537202 */ /* 0x000fc40000000f00 */
[----:B------:R-:W-:Y:S02]  /*edd0*/  MOV R158, 0xffffffff ;  /* 0xffffffff009e7802 */ /* 0x000fe40000000f00 */
[----:B------:R-:W-:Y:S02]  /*ede0*/  MOV R82, 0xee00 ;  /* 0x0000ee0000527802 */ /* 0x000fe40000000f00 */
[----:B------:R-:W-:Y:S05]  /*edf0*/  CALL.REL.NOINC `($__internal_45_$__cuda_sm70_shflsync_down) ;  /* 0x000004a000007944 */ /* 0x000fea0003c00000 */
[----:B-1----:R-:W-:Y:S01]  /*ee00*/  @!P3 FFMA.FTZ R85, R86, R84, R85 ;  /* 0x000000545655b223 */ /* 0x002fe20000010055 */
[----:B------:R-:W-:Y:S01]  /*ee10*/  HFMA2.MMA R84, -RZ, RZ, 0, 2.384185791015625e-07 ;  /* 0x00000004ff547435 */ /* 0x000fe200000001ff */
[----:B------:R-:W-:Y:S01]  /*ee20*/  @!P3 FMUL.FTZ R86, R87, R86 ;  /* 0x000000565756b220 */ /* 0x000fe20000410000 */
[----:B------:R-:W-:Y:S02]  /*ee30*/  MOV R158, 0xffffffff ;  /* 0xffffffff009e7802 */ /* 0x000fe40000000f00 */
[----:B------:R-:W-:Y:S02]  /*ee40*/  MOV R82, 0xee70 ;  /* 0x0000ee7000527802 */ /* 0x000fe40000000f00 */
[----:B------:R-:W-:Y:S02]  /*ee50*/  MOV R83, R86 ;  /* 0x0000005600537202 */ /* 0x000fe40000000f00 */
[----:B------:R-:W-:Y:S05]  /*ee60*/  CALL.REL.NOINC `($__internal_45_$__cuda_sm70_shflsync_down) ;  /* 0x0000043000007944 */ /* 0x000fea0003c00000 */
[----:B-1----:R-:W-:Y:S01]  /*ee70*/  MOV R87, R84 ;  /* 0x0000005400577202 */ /* 0x002fe20000000f00 */
[----:B------:R-:W-:Y:S01]  /*ee80*/  HFMA2.MMA R84, -RZ, RZ, 0, 2.384185791015625e-07 ;  /* 0x00000004ff547435 */ /* 0x000fe200000001ff */
[----:B------:R-:W-:-:S02]  /*ee90*/  MOV R83, R85 ;  /* 0x0000005500537202 */ /* 0x000fc40000000f00 */
[----:B------:R-:W-:Y:S02]  /*eea0*/  MOV R158, 0xffffffff ;  /* 0xffffffff009e7802 */ /* 0x000fe40000000f00 */
[----:B------:R-:W-:Y:S02]  /*eeb0*/  MOV R82, 0xeed0 ;  /* 0x0000eed000527802 */ /* 0x000fe40000000f00 */
[----:B------:R-:W-:Y:S05]  /*eec0*/  CALL.REL.NOINC `($__internal_45_$__cuda_sm70_shflsync_down) ;  /* 0x000003d000007944 */ /* 0x000fea0003c00000 */
[----:B-1----:R-:W-:Y:S01]  /*eed0*/  @!P2 FFMA.FTZ R85, R86, R84, R85 ;  /* 0x000000545655a223 */ /* 0x002fe20000010055 */
[----:B------:R-:W-:Y:S01]  /*eee0*/  HFMA2.MMA R84, -RZ, RZ, 0, 4.76837158203125e-07 ;  /* 0x00000008ff547435 */ /* 0x000fe200000001ff */
[----:B------:R-:W-:Y:S01]  /*eef0*/  @!P2 FMUL.FTZ R86, R87, R86 ;  /* 0x000000565756a220 */ /* 0x000fe20000410000 */
[----:B------:R-:W-:Y:S01]  /*ef00*/  MOV R82, 0xef40 ;  /* 0x0000ef4000527802 */ /* 0x000fe20000000f00 */
[----:B------:R-:W-:-:S03]  /*ef10*/  IMAD.MOV.U32 R158, RZ, RZ, -0x1 ;  /* 0xffffffffff9e7424 */ /* 0x000fc600078e00ff */
[----:B------:R-:W-:Y:S02]  /*ef20*/  MOV R83, R86 ;  /* 0x0000005600537202 */ /* 0x000fe40000000f00 */
[----:B------:R-:W-:Y:S05]  /*ef30*/  CALL.REL.NOINC `($__internal_45_$__cuda_sm70_shflsync_down) ;  /* 0x0000036000007944 */ /* 0x000fea0003c00000 */
[----:B-1----:R-:W-:Y:S01]  /*ef40*/  MOV R87, R84 ;  /* 0x0000005400577202 */ /* 0x002fe20000000f00 */
[----:B------:R-:W-:Y:S01]  /*ef50*/  HFMA2.MMA R84, -RZ, RZ, 0, 4.76837158203125e-07 ;  /* 0x00000008ff547435 */ /* 0x000fe200000001ff */
[----:B------:R-:W-:Y:S02]  /*ef60*/  MOV R83, R85 ;  /* 0x0000005500537202 */ /* 0x000fe40000000f00 */
[----:B------:R-:W-:Y:S02]  /*ef70*/  MOV R158, 0xffffffff ;  /* 0xffffffff009e7802 */ /* 0x000fe40000000f00 */
[----:B------:R-:W-:Y:S02]  /*ef80*/  MOV R82, 0xefa0 ;  /* 0x0000efa000527802 */ /* 0x000fe40000000f00 */
[----:B------:R-:W-:Y:S05]  /*ef90*/  CALL.REL.NOINC `($__internal_45_$__cuda_sm70_shflsync_down) ;  /* 0x0000030000007944 */ /* 0x000fea0003c00000 */
[----:B-1----:R-:W-:Y:S01]  /*efa0*/  @!P1 FFMA.FTZ R85, R86, R84, R85 ;  /* 0x0000005456559223 */ /* 0x002fe20000010055 */
[----:B------:R-:W-:Y:S01]  /*efb0*/  HFMA2.MMA R84, -RZ, RZ, 0, 9.5367431640625e-07 ;  /* 0x00000010ff547435 */ /* 0x000fe200000001ff */
[----:B------:R-:W-:Y:S01]  /*efc0*/  @!P1 FMUL.FTZ R86, R87, R86 ;  /* 0x0000005657569220 */ /* 0x000fe20000410000 */
[----:B------:R-:W-:Y:S02]  /*efd0*/  MOV R158, 0xffffffff ;  /* 0xffffffff009e7802 */ /* 0x000fe40000000f00 */
[----:B------:R-:W-:-:S02]  /*efe0*/  MOV R82, 0xf010 ;  /* 0x0000f01000527802 */ /* 0x000fc40000000f00 */
[----:B------:R-:W-:Y:S02]  /*eff0*/  MOV R83, R86 ;  /* 0x0000005600537202 */ /* 0x000fe40000000f00 */
[----:B------:R-:W-:Y:S05]  /*f000*/  CALL.REL.NOINC `($__internal_45_$__cuda_sm70_shflsync_down) ;  /* 0x0000029000007944 */ /* 0x000fea0003c00000 */
[----:B-1----:R-:W-:Y:S01]  /*f010*/  MOV R87, R84 ;  /* 0x0000005400577202 */ /* 0x002fe20000000f00 */
[----:B------:R-:W-:Y:S01]  /*f020*/  HFMA2.MMA R84, -RZ, RZ, 0, 9.5367431640625e-07 ;  /* 0x00000010ff547435 */ /* 0x000fe200000001ff */
[----:B------:R-:W-:Y:S02]  /*f030*/  MOV R83, R85 ;  /* 0x0000005500537202 */ /* 0x000fe40000000f00 */
[----:B------:R-:W-:Y:S02]  /*f040*/  MOV R158, 0xffffffff ;  /* 0xffffffff009e7802 */ /* 0x000fe40000000f00 */
[----:B------:R-:W-:Y:S02]  /*f050*/  MOV R82, 0xf070 ;  /* 0x0000f07000527802 */ /* 0x000fe40000000f00 */
[----:B------:R-:W-:Y:S05]  /*f060*/  CALL.REL.NOINC `($__internal_45_$__cuda_sm70_shflsync_down) ;  /* 0x0000023000007944 */ /* 0x000fea0003c00000 */
[----:B-1----:R-:W-:Y:S01]  /*f070*/  @!P0 FFMA.FTZ R85, R86, R84, R85 ;  /* 0x0000005456558223 */ /* 0x002fe20000010055 */
[----:B------:R-:W-:Y:S01]  /*f080*/  HFMA2.MMA R84, -RZ, RZ, 0, 0 ;  /* 0x00000000ff547435 */ /* 0x000fe200000001ff */
[----:B------:R-:W-:Y:S01]  /*f090*/  @!P0 FMUL.FTZ R86, R87, R86 ;  /* 0x0000005657568220 */ /* 0x000fe20000410000 */
[----:B------:R-:W-:-:S03]  /*f0a0*/  MOV R83, 0xf0d0 ;  /* 0x0000f0d000537802 */ /* 0x000fc60000000f00 */
[----:B------:R-:W-:Y:S02]  /*f0b0*/  IMAD.MOV.U32 R82, RZ, RZ, R86 ;  /* 0x000000ffff527224 */ /* 0x000fe400078e0056 */
[----:B------:R-:W-:Y:S05]  /*f0c0*/  CALL.REL.NOINC `($__internal_46_$__cuda_sm70_shflsync_idx_p) ;  /* 0x0000024000007944 */ /* 0x000fea0003c00000 */
[----:B-1----:R-:W-:Y:S01]  /*f0d0*/  MOV R87, R84 ;  /* 0x0000005400577202 */ /* 0x002fe20000000f00 */
[----:B------:R-:W-:Y:S01]  /*f0e0*/  HFMA2.MMA R84, -RZ, RZ, 0, 0 ;  /* 0x00000000ff547435 */ /* 0x000fe200000001ff */
[----:B------:R-:W-:Y:S02]  /*f0f0*/  MOV R82, R85 ;  /* 0x0000005500527202 */ /* 0x000fe40000000f00 */
[----:B------:R-:W-:-:S03]  /*f100*/  MOV R83, 0xf120 ;  /* 0x0000f12000537802 */ /* 0x000fc60000000f00 */
[----:B0-----:R-:W-:Y:S05]  /*f110*/  CALL.REL.NOINC `($__internal_46_$__cuda_sm70_shflsync_idx_p) ;  /* 0x000001f000007944 */ /* 0x001fea0003c00000 */
[----:B-1----:R-:W-:Y:S01]  /*f120*/  MOV R157, R84 ;  /* 0x00000054009d7202 */ /* 0x002fe20000000f00 */
[----:B------:R-:W-:Y:S01]  /*f130*/  HFMA2.MMA R84, -RZ, RZ, 0, 5.9604644775390625e-08 ;  /* 0x00000001ff547435 */ /* 0x000fe200000001ff */
[----:B------:R-:W-:Y:S02]  /*f140*/  MOV R83, R86 ;  /* 0x0000005600537202 */ /* 0x000fe40000000f00 */
[----:B------:R-:W-:Y:S02]  /*f150*/  MOV R158, 0xffffffff ;  /* 0xffffffff009e7802 */ /* 0x000fe40000000f00 */
[----:B------:R-:W-:-:S02]  /*f160*/  MOV R82, 0xf180 ;  /* 0x0000f18000527802 */ /* 0x000fc40000000f00 */
[----:B0-----:R-:W-:Y:S05]  /*f170*/  CALL.REL.NOINC `($__internal_45_$__cuda_sm70_shflsync_down) ;  /* 0x0000012000007944 */ /* 0x001fea0003c00000 */
[----:B-1----:R-:W-:Y:S01]  /*f180*/  MOV R86, R84 ;  /* 0x0000005400567202 */ /* 0x002fe20000000f00 */
[----:B------:R-:W-:Y:S01]  /*f190*/  HFMA2.MMA R84, -RZ, RZ, 0, 5.9604644775390625e-08 ;  /* 0x00000001ff547435 */ /* 0x000fe200000001ff */
[----:B------:R-:W-:-:S02]  /*f1a0*/  MOV R83, R85 ;  /* 0x0000005500537202 */ /* 0x000fc40000000f00 */
[----:B------:R-:W-:Y:S02]  /*f1b0*/  MOV R158, 0xffffffff ;  /* 0xffffffff009e7802 */ /* 0x000fe40000000f00 */
[----:B------:R-:W-:Y:S02]  /*f1c0*/  MOV R82, 0xf1e0 ;  /* 0x0000f1e000527802 */ /* 0x000fe40000000f00 */
[----:B------:R-:W-:Y:S05]  /*f1d0*/  CALL.REL.NOINC `($__internal_45_$__cuda_sm70_shflsync_down) ;  /* 0x000000c000007944 */ /* 0x000fea0003c00000 */
[----:B-1----:R-:W-:Y:S01]  /*f1e0*/  MOV R85, R84 ;  /* 0x0000005400557202 */ /* 0x002fe20000000f00 */
[----:B------:R-:W-:Y:S01]  /*f1f0*/  IMAD.MOV.U32 R84, RZ, RZ, RZ ;  /* 0x000000ffff547224 */ /* 0x000fe200078e00ff */
[----:B------:R-:W-:Y:S02]  /*f200*/  MOV R82, R80 ;  /* 0x0000005000527202 */ /* 0x000fe40000000f00 */
[----:B------:R-:W-:Y:S02]  /*f210*/  MOV R83, 0xf230 ;  /* 0x0000f23000537802 */ /* 0x000fe40000000f00 */
[----:B------:R-:W-:Y:S05]  /*f220*/  CALL.REL.NOINC `($__internal_46_$__cuda_sm70_shflsync_idx_p) ;  /* 0x000000e000007944 */ /* 0x000fea0003c00000 */
[----:B-1----:R-:W-:Y:S01]  /*f230*/  MOV R158, R84 ;  /* 0x00000054009e7202 */ /* 0x002fe20000000f00 */
[----:B------:R-:W-:Y:S01]  /*f240*/  HFMA2.MMA R84, -RZ, RZ, 0, 0 ;  /* 0x00000000ff547435 */ /* 0x000fe200000001ff */
[----:B------:R-:W-:Y:S02]  /*f250*/  MOV R82, R81 ;  /* 0x0000005100527202 */ /* 0x000fe40000000f00 */
[----:B------:R-:W-:-:S03]  /*f260*/  MOV R83, 0xf280 ;  /* 0x0000f28000537802 */ /* 0x000fc60000000f00 */
[----:B0-----:R-:W-:Y:S05]  /*f270*/  CALL.REL.NOINC `($__internal_46_$__cuda_sm70_shflsync_idx_p) ;  /* 0x0000009000007944 */ /* 0x001fea0003c00000 */
[----:B-1----:R-:W-:Y:S01]  /*f280*/  MOV R83, R84 ;  /* 0x0000005400537202 */ /* 0x002fe20000000f00 */
[----:B0-----:R-:W-:Y:S05]  /*f290*/  BRA `(.L_x_1245) ;  /* 0xffffa51000007947 */ /* 0x001fea000383ffff */
        .weak           $__internal_45_$__cuda_sm70_shflsync_down
        .type           $__internal_45_$__cuda_sm70_shflsync_down,@function
        .size           $__internal_45_$__cuda_sm70_shflsync_down,($__internal_46_$__cuda_sm70_shflsync_idx_p - $__internal_45_$__cuda_sm70_shflsync_down)
$__internal_45_$__cuda_sm70_shflsync_down:
[----:B------:R-:W-:Y:S01]  /*f2a0*/  HFMA2.MMA R93, -RZ, RZ, 0, 1.847743988037109375e-06 ;  /* 0x0000001fff5d7435 */ /* 0x000fe200000001ff */
[----:B------:R-:W-:Y:S06]  /*f2b0*/  WARPSYNC R158 ;  /* 0x0000009e00007348 */ /* 0x000fec0003800000 */
[----:B------:R0:W1:Y:S02]  /*f2c0*/  SHFL.DOWN PT, R84, R83, R84, R93 ;  /* 0x0800005453547389 */ /* 0x00006400000e005d */
[----:B0-----:R-:W-:-:S02]  /*f2d0*/  MOV R83, 0x0 ;  /* 0x0000000000537802 */ /* 0x001fc40000000f00 */
[----:B------:R-:W-:-:S04]  /*f2e0*/  SHF.L.U32 R93, R95, 0x4, RZ ;  /* 0x000000045f5d7819 */ /* 0x000fc800000006ff */
[----:B------:R-:W-:Y:S01]  /*f2f0*/  LOP3.LUT R93, R93, 0xfffffe00, RZ, 0xc0, !PT ;  /* 0xfffffe005d5d7812 */ /* 0x000fe200078ec0ff */
[----:B------:R-:W-:Y:S06]  /*f300*/  RET.REL.NODEC R82 `(_Z25selective_scan_bwd_kernelI32Selective_Scan_bwd_kernel_traitsILi128ELi16ELb0ELb1ELb1ELb1ELb1EffEEv12SSMParamsBwd) ;  /* 0xffff0cf052007950 */ /* 0x000fec0003c3ffff */
        .weak           $__internal_46_$__cuda_sm70_shflsync_idx_p
        .type           $__internal_46_$__cuda_sm70_shflsync_idx_p,@function
        .size           $__internal_46_$__cuda_sm70_shflsync_idx_p,($__internal_47_$__cuda_sm70_shflsync_up - $__internal_46_$__cuda_sm70_shflsync_idx_p)
$__internal_46_$__cuda_sm70_shflsync_idx_p:
[----:B------:R-:W-:Y:S01]  /*f310*/  HFMA2.MMA R93, -RZ, RZ, 0, 1.847743988037109375e-06 ;  /* 0x0000001fff5d7435 */ /* 0x000fe200000001ff */
[----:B------:R-:W-:-:S04]  /*f320*/  MOV R94, 0xffffffff ;  /* 0xffffffff005e7802 */ /* 0x000fc80000000f00 */
[----:B------:R-:W-:Y:S04]  /*f330*/  WARPSYNC R94 ;  /* 0x0000005e00007348 */ /* 0x000fe80003800000 */
[----:B------:R0:W1:Y:S04]  /*f340*/  SHFL.IDX PT, R84, R82, R84, R93 ;  /* 0x0000005452547389 */ /* 0x00006800000e005d */
[----:B0-----:R-:W0:Y:S01]  /*f350*/  S2R R94, SR_LANEID ;  /* 0x00000000005e7919 */ /* 0x001e220000000000 */
[----:B------:R-:W-:Y:S01]  /*f360*/  MOV R82, R83 ;  /* 0x0000005300527202 */ /* 0x000fe20000000f00 */
[----:B------:R-:W-:Y:S01]  /*f370*/  HFMA2.MMA R83, -RZ, RZ, 0, 0 ;  /* 0x00000000ff537435 */ /* 0x000fe200000001ff */
[----:B------:R-:W-:-:S04]  /*f380*/  SHF.L.U32 R93, R95, 0x4, RZ ;  /* 0x000000045f5d7819 */ /* 0x000fc800000006ff */
[----:B------:R-:W-:Y:S01]  /*f390*/  LOP3.LUT R93, R93, 0xfffffe00, RZ, 0xc0, !PT ;  /* 0xfffffe005d5d7812 */ /* 0x000fe200078ec0ff */
[----:B------:R-:W-:Y:S06]  /*f3a0*/  RET.REL.NODEC R82 `(_Z25selective_scan_bwd_kernelI32Selective_Scan_bwd_kernel_traitsILi128ELi16ELb0ELb1ELb1ELb1ELb1EffEEv12SSMParamsBwd) ;  /* 0xffff0c5052007950 */ /* 0x000fec0003c3ffff */
        .weak           $__internal_47_$__cuda_sm70_shflsync_up
        .type           $__internal_47_$__cuda_sm70_shflsync_up,@function
        .size           $__internal_47_$__cuda_sm70_shflsync_up,(.L_x_8863 - $__internal_47_$__cuda_sm70_shflsync_up)
$__internal_47_$__cuda_sm70_shflsync_up:
[----:B------:R-:W-:Y:S04]  /*f3b0*/  WARPSYNC R138 ;  /* 0x0000008a00007348 */ /* 0x000fe80003800000 */
[----:B------:R0:W1:Y:S02]  /*f3c0*/  SHFL.UP PT, R84, R83, R84, R139 ;  /* 0x0400005453547389 */ /* 0x00006400000e008b */
[----:B0-----:R-:W-:-:S04]  /*f3d0*/  MOV R83, 0x0 ;  /* 0x0000000000537802 */ /* 0x001fc80000000f00 */
[----:B------:R-:W-:Y:S05]  /*f3e0*/  RET.REL.NODEC R82 `(_Z25selective_scan_bwd_kernelI32Selective_Scan_bwd_kernel_traitsILi128ELi16ELb0ELb1ELb1ELb1ELb1EffEEv12SSMParamsBwd) ;  /* 0xffff0c1052007950 */ /* 0x000fea0003c3ffff */
.L_x_1246:
        /* <DEDUP_REMOVED lines=9> */
.L_x_8863:


//--------------------- .text._Z25selective_scan_bwd_kernelI32Selective_Scan_bwd_kernel_traitsILi128ELi16ELb1ELb0ELb0ELb0ELb0EffEEv12SSMParamsBwd --------------------------
	.section	.text._Z25selective_scan_bwd_kernelI32Selective_Scan_bwd_kernel_traitsILi128ELi16ELb1ELb0ELb0ELb0ELb0EffEEv12SSMParamsBwd,"ax",@progbits
	.sectioninfo	@"SHI_REGISTERS=167"
	.align	128
        .global         _Z25selective_scan_bwd_kernelI32Selective_Scan_bwd_kernel_traitsILi128ELi16ELb1ELb0ELb0ELb0ELb0EffEEv12SSMParamsBwd
        .type           _Z25selective_scan_bwd_kernelI32Selective_Scan_bwd_kernel_traitsILi128ELi16ELb1ELb0ELb0ELb0ELb0EffEEv12SSMParamsBwd,@function
        .size           _Z25selective_scan_bwd_kernelI32Selective_Scan_bwd_kernel_traitsILi128ELi16ELb1ELb0ELb0ELb0ELb0EffEEv12SSMParamsBwd,(.L_x_8866 - _Z25selective_scan_bwd_kernelI32Selective_Scan_bwd_kernel_traitsILi128ELi16ELb1ELb0ELb0ELb0ELb0EffEEv12SSMParamsBwd)
        .other          _Z25selective_scan_bwd_kernelI32Selective_Scan_bwd_kernel_traitsILi128ELi16ELb1ELb0ELb0ELb0ELb0EffEEv12SSMParamsBwd,@"STO_CUDA_ENTRY STV_DEFAULT"
_Z25selective_scan_bwd_kernelI32Selective_Scan_bwd_kernel_traitsILi128ELi16ELb1ELb0ELb0ELb0ELb0EffEEv12SSMParamsBwd:
.text._Z25selective_scan_bwd_kernelI32Selective_Scan_bwd_kernel_traitsILi128ELi16ELb1ELb0ELb0ELb0ELb0EffEEv12SSMParamsBwd:
        /* <DEDUP_REMOVED lines=24> */
[----:B------:R-:W-:-:S02]  /*0180*/  ULDC.64 UR4, c[0x0][0x260] ;  /* 0x0000980000047ab9 */ /* 0x000fc40000000a00 */
[----:B------:R-:W-:Y:S02]  /*0190*/  MOV R5, UR7 ;  /* 0x0000000700057c02 */ /* 0x000fe40008000f00 */
[----:B------:R-:W2:Y:S01]  /*01a0*/  @P0 LDG.E R2, [R2.64] ;  /* 0x0000001e02020981 */ /* 0x000ea2000c1e1900 */
[----:B------:R-:W-:Y:S02]  /*01b0*/  UISETP.NE.U32.AND UP1, UPT, URZ, UR20, UPT ;  /* 0x000000143f00728c */ /* 0x000fe4000bf25070 */
[----:B------:R-:W-:Y:S01]  /*01c0*/  UISETP.NE.U32.AND UP0, UPT, URZ, UR4, UPT ;  /* 0x000000043f00728c */ /* 0x000fe2000bf05070 */
[----:B------:R-:W3:Y:S01]  /*01d0*/  @P1 LDG.E R4, [R4.64] ;  /* 0x0000001e04041981 */ /* 0x000ee2000c1e1900 */
[----:B-1----:R-:W-:Y:S01]  /*01e0*/  USHF.R.S32.HI UR34, URZ, 0x1f, UR33 ;  /* 0x0000001f3f227899 */ /* 0x002fe20008011421 */
[----:B------:R-:W-:Y:S01]  /*01f0*/  HFMA2.MMA R0, -RZ, RZ, 0, 0 ;  /* 0x00000000ff007435 */ /* 0x000fe200000001ff */
[----:B------:R-:W-:Y:S02]  /*0200*/  UISETP.NE.AND.EX UP1, UPT, URZ, UR21, UPT, UP1 ;  /* 0x000000153f00728c */ /* 0x000fe4000bf25310 */
[----:B------:R-:W-:-:S02]  /*0210*/  UISETP.NE.AND.EX UP0, UPT, URZ, UR5, UPT, UP0 ;  /* 0x000000053f00728c */ /* 0x000fc4000bf05300 */
[----:B------:R-:W-:Y:S02]  /*0220*/  ULDC.64 UR6, c[0x0][0x1d0] ;  /* 0x0000740000067ab9 */ /* 0x000fe40000000a00 */
[----:B------:R-:W-:Y:S02]  /*0230*/  UIMAD UR5, UR34, UR8, URZ ;  /* 0x00000008220572a4 */ /* 0x000fe4000f8e023f */
[----:B------:R-:W-:Y:S02]  /*0240*/  UIMAD UR4, UR34, UR6, URZ ;  /* 0x00000006220472a4 */ /* 0x000fe4000f8e023f */
[----:B------:R-:W-:Y:S02]  /*0250*/  UIMAD.WIDE.U32 UR14, UR33, UR8, URZ ;  /* 0x00000008210e72a5 */ /* 0x000fe4000f8e003f */
[----:B------:R-:W-:Y:S02]  /*0260*/  UIMAD UR18, UR33, UR9, UR5 ;  /* 0x00000009211272a4 */ /* 0x000fe4000f8e0205 */
[----:B------:R-:W-:-:S02]  /*0270*/  UISETP.NE.U32.AND UP2, UPT, URZ, UR22, UPT ;  /* 0x000000163f00728c */ /* 0x000fc4000bf45070 */
[----:B------:R-:W-:Y:S02]  /*0280*/  ULDC.64 UR8, c[0x0][0x278] ;  /* 0x00009e0000087ab9 */ /* 0x000fe40000000a00 */
[----:B------:R-:W-:Y:S02]  /*0290*/  UIMAD.WIDE.U32 UR10, UR33, UR6, URZ ;  /* 0x00000006210a72a5 */ /* 0x000fe4000f8e003f */
[----:B------:R-:W-:Y:S02]  /*02a0*/  UIMAD UR16, UR33, UR7, UR4 ;  /* 0x00000007211072a4 */ /* 0x000fe4000f8e0204 */
[----:B------:R-:W-:Y:S02]  /*02b0*/  UIMAD UR6, UR34, UR8, URZ ;  /* 0x00000008220672a4 */ /* 0x000fe4000f8e023f */
[----:B------:R-:W-:Y:S02]  /*02c0*/  UIMAD.WIDE.U32 UR4, UR33, UR8, URZ ;  /* 0x00000008210472a5 */ /* 0x000fe4000f8e003f */
[----:B------:R-:W-:-:S02]  /*02d0*/  UISETP.NE.AND.EX UP2, UPT, URZ, UR23, UPT, UP2 ;  /* 0x000000173f00728c */ /* 0x000fc4000bf45320 */
[----:B------:R-:W-:Y:S02]  /*02e0*/  UMOV UR8, URZ ;  /* 0x0000003f00087c82 */ /* 0x000fe40008000000 */
[----:B------:R-:W-:Y:S02]  /*02f0*/  @UP1 ULEA UR8, UP3, UR12, UR20, 0x2 ;  /* 0x000000140c081291 */ /* 0x000fe4000f86103f */
[----:B------:R-:W-:Y:S02]  /*0300*/  UIMAD UR28, UR33, UR9, UR6 ;  /* 0x00000009211c72a4 */ /* 0x000fe4000f8e0206 */
[----:B------:R-:W-:Y:S02]  /*0310*/  UIMAD UR19, UR13, UR26, URZ ;  /* 0x0000001a0d1372a4 */ /* 0x000fe4000f8e023f */
[----:B------:R-:W-:Y:S02]  /*0320*/  UMOV UR9, URZ ;  /* 0x0000003f00097c82 */ /* 0x000fe40008000000 */
[----:B------:R-:W-:-:S02]  /*0330*/  @UP1 ULEA.HI.X UR9, UR12, UR21, UR13, 0x2, UP3 ;  /* 0x000000150c091291 */ /* 0x000fc400098f140d */
[----:B------:R-:W-:Y:S02]  /*0340*/  UIADD3 UR11, UR11, UR16, URZ ;  /* 0x000000100b0b7290 */ /* 0x000fe4000fffe03f */
[----:B------:R-:W-:Y:S02]  /*0350*/  ULDC.64 UR20, c[0x0][0x1d8] ;  /* 0x0000760000147ab9 */ /* 0x000fe40000000a00 */
[----:B------:R-:W-:Y:S02]  /*0360*/  UIMAD UR17, UR13, UR20, URZ ;  /* 0x000000140d1172a4 */ /* 0x000fe4000f8e023f */
[----:B------:R-:W-:Y:S02]  /*0370*/  UMOV UR6, URZ ;  /* 0x0000003f00067c82 */ /* 0x000fe40008000000 */
[----:B------:R-:W-:Y:S02]  /*0380*/  UIADD3 UR15, UR15, UR18, URZ ;  /* 0x000000120f0f7290 */ /* 0x000fe4000fffe03f */
[----:B------:R-:W-:-:S02]  /*0390*/  UIMAD UR27, UR12, UR27, UR19 ;  /* 0x0000001b0c1b72a4 */ /* 0x000fc4000f8e0213 */
[----:B------:R-:W-:Y:S02]  /*03a0*/  ULDC UR32, c[0x0][0x174] ;  /* 0x00005d0000207ab9 */ /* 0x000fe40000000800 */
[----:B------:R-:W-:Y:S02]  /*03b0*/  @UP2 ULEA UR6, UP1, UR12, UR22, 0x2 ;  /* 0x000000160c062291 */ /* 0x000fe4000f82103f */
[----:B------:R-:W-:Y:S02]  /*03c0*/  UIMAD UR24, UR12, UR21, UR17 ;  /* 0x000000150c1872a4 */ /* 0x000fe4000f8e0211 */
[----:B------:R-:W-:Y:S02]  /*03d0*/  ULDC.64 UR18, c[0x0][0x280] ;  /* 0x0000a00000127ab9 */ /* 0x000fe40000000a00 */
[----:B------:R-:W-:Y:S02]  /*03e0*/  UIMAD.WIDE.U32 UR16, UR12, UR20, UR10 ;  /* 0x000000140c1072a5 */ /* 0x000fe4000f8e000a */
[----:B------:R-:W-:-:S02]  /*03f0*/  ULEA UR22, UR32, 0xfffff800, 0xb ;  /* 0xfffff80020167891 */ /* 0x000fc4000f8e583f */
[----:B------:R-:W-:Y:S02]  /*0400*/  UIMAD UR25, UR13, UR18, URZ ;  /* 0x000000120d1972a4 */ /* 0x000fe4000f8e023f */
[----:B------:R-:W-:Y:S02]  /*0410*/  UMOV UR7, URZ ;  /* 0x0000003f00077c82 */ /* 0x000fe40008000000 */
[----:B------:R-:W-:Y:S02]  /*0420*/  UIMAD.WIDE.U32 UR20, UR12, UR26, UR14 ;  /* 0x0000001a0c1472a5 */ /* 0x000fe4000f8e000e */
[----:B------:R-:W-:Y:S02]  /*0430*/  @UP2 ULEA.HI.X UR7, UR12, UR23, UR13, 0x2, UP1 ;  /* 0x000000170c072291 */ /* 0x000fe400088f140d */
[----:B------:R-:W-:Y:S02]  /*0440*/  USHF.R.S32.HI UR23, URZ, 0x1f, UR22 ;  /* 0x0000001f3f177899 */ /* 0x000fe40008011416 */
[----:B------:R-:W-:-:S02]  /*0450*/  UIADD3 UR26, UP1, UR22, UR16, URZ ;  /* 0x00000010161a7290 */ /* 0x000fc4000ff3e03f */
[----:B------:R-:W-:Y:S02]  /*0460*/  UIMAD UR29, UR12, UR19, UR25 ;  /* 0x000000130c1d72a4 */ /* 0x000fe4000f8e0219 */
[----:B------:R-:W-:Y:S02]  /*0470*/  UIADD3 UR25, UP2, UR22, UR20, URZ ;  /* 0x0000001416197290 */ /* 0x000fe4000ff5e03f */
[----:B------:R-:W-:Y:S02]  /*0480*/  UIADD3 UR5, UR5, UR28, URZ ;  /* 0x0000001c05057290 */ /* 0x000fe4000fffe03f */
[----:B------:R-:W-:Y:S02]  /*0490*/  ULDC.64 UR14, c[0x0][0x240] ;  /* 0x00009000000e7ab9 */ /* 0x000fe40000000a00 */
[----:B------:R-:W-:Y:S02]  /*04a0*/  UIADD3.X UR16, UR23, UR17, UR24, UP1, !UPT ;  /* 0x0000001117107290 */ /* 0x000fe40008ffe418 */
[----:B------:R-:W-:-:S02]  /*04b0*/  ULEA UR17, UP1, UR26, UR14, 0x2 ;  /* 0x0000000e1a117291 */ /* 0x000fc4000f82103f */
[----:B------:R-:W-:Y:S02]  /*04c0*/  ULDC.64 UR10, c[0x0][0x248] ;  /* 0x00009200000a7ab9 */ /* 0x000fe40000000a00 */
[----:B------:R-:W-:Y:S02]  /*04d0*/  UIADD3.X UR20, UR23, UR21, UR27, UP2, !UPT ;  /* 0x0000001517147290 */ /* 0x000fe400097fe41b */
[----:B------:R-:W-:Y:S02]  /*04e0*/  UIMAD.WIDE.U32 UR18, UR12, UR18, UR4 ;  /* 0x000000120c1272a5 */ /* 0x000fe4000f8e0004 */
[----:B------:R-:W-:Y:S02]  /*04f0*/  ULEA UR24, UP2, UR25, UR10, 0x2 ;  /* 0x0000000a19187291 */ /* 0x000fe4000f84103f */
[----:B------:R-:W-:Y:S02]  /*0500*/  ULEA.HI.X UR26, UR26, UR15, UR16, 0x2, UP1 ;  /* 0x0000000f1a1a7291 */ /* 0x000fe400088f1410 */
[----:B------:R-:W-:-:S02]  /*0510*/  UIADD3 UR16, UP1, UR22, UR18, URZ ;  /* 0x0000001216107290 */ /* 0x000fc4000ff3e03f */
[----:B------:R-:W-:Y:S02]  /*0520*/  ULEA.HI.X UR25, UR25, UR11, UR20, 0x2, UP2 ;  /* 0x0000000b19197291 */ /* 0x000fe400090f1414 */
[----:B------:R-:W-:Y:S02]  /*0530*/  UIADD3.X UR18, UR23, UR19, UR29, UP1, !UPT ;  /* 0x0000001317127290 */ /* 0x000fe40008ffe41d */
[----:B------:R-:W-:Y:S02]  /*0540*/  ULDC.64 UR20, c[0x0][0x308] ;  /* 0x0000c20000147ab9 */ /* 0x000fe40000000a00 */
        /* <DEDUP_REMOVED lines=19> */
[----:B---3--:R2:W3:Y:S01]  /*0680*/  @P1 R2UR UR5, R4 ;  /* 0x00000000040513c2 */ /* 0x0084e200000e0000 */
[----:B0-----:R-:W-:-:S05]  /*0690*/  MOV R2, RZ ;  /* 0x000000ff00027202 */ /* 0x001fca0000000f00 */
[----:B------:R-:W-:Y:S05]  /*06a0*/  @!P0 BRA `(.L_x_1247) ;  /* 0x0000386000008947 */ /* 0x000fea0003800000 */
[----:B------:R-:W0:Y:S01]  /*06b0*/  S2R R3, SR_TID.X ;  /* 0x0000000000037919 */ /* 0x000e220000002100 */
[----:B------:R-:W-:Y:S01]  /*06c0*/  MOV R2, RZ ;  /* 0x000000ff00027202 */ /* 0x000fe20000000f00 */
[----:B------:R-:W-:Y:S02]  /*06d0*/  ULDC UR21, c[0x0][0x174] ;  /* 0x00005d0000157ab9 */ /* 0x000fe40000000800 */
[----:B--2---:R-:W2:Y:S01]  /*06e0*/  S2R R4, SR_LANEID ;  /* 0x0000000000047919 */ /* 0x004ea20000000000 */
[----:B------:R-:W-:Y:S02]  /*06f0*/  UMOV UR18, UR26 ;  /* 0x0000001a00127c82 */ /* 0x000fe40008000000 */
[----:B------:R-:W-:Y:S02]  /*0700*/  UMOV UR19, UR24 ;  /* 0x0000001800137c82 */ /* 0x000fe40008000000 */
[----:B------:R-:W-:Y:S01]  /*0710*/  UMOV UR7, UR25 ;  /* 0x0000001900077c82 */ /* 0x000fe20008000000 */
[----:B0-----:R-:W-:Y:S01]  /*0720*/  SHF.R.S32.HI R0, RZ, 0x1f, R3 ;  /* 0x0000001fff007819 */ /* 0x001fe20000011403 */
[C---:B------:R-:W-:Y:S01]  /*0730*/  IMAD R6, R3.reuse, 0x28, RZ ;  /* 0x0000002803067824 */ /* 0x040fe200078e02ff */
[----:B------:R-:W-:-:S02]  /*0740*/  LEA.HI R5, R3, R3, RZ, 0x1e ;  /* 0x0000000303057211 */ /* 0x000fc400078ff0ff */
[----:B------:R-:W-:Y:S02]  /*0750*/  LEA.HI R7, R0, R3, RZ, 0x5 ;  /* 0x0000000300077211 */ /* 0x000fe400078f28ff */
[----:B------:R-:W-:Y:S02]  /*0760*/  MOV R0, RZ ;  /* 0x000000ff00007202 */ /* 0x000fe40000000f00 */
[----:B--2---:R-:W-:Y:S02]  /*0770*/  SHF.R.S32.HI R7, RZ, 0x5, R7 ;  /* 0x00000005ff077819 */ /* 0x004fe40000011407 */
.L_x_1265:
[----:B------:R-:W-:Y:S01]  /*0780*/  BAR.SYNC.DEFER_BLOCKING 0x0 ;  /* 0x0000000000007b1d */ /* 0x000fe20000010000 */
[----:B------:R-:W-:Y:S02]  /*0790*/  SHF.L.U32 R9, R3, 0x2, RZ ;  /* 0x0000000203097819 */ /* 0x000fe400000006ff */
[----:B------:R-:W-:Y:S02]  /*07a0*/  MOV R12, UR17 ;  /* 0x00000011000c7c02 */ /* 0x000fe40008000f00 */
[----:B------:R-:W-:Y:S02]  /*07b0*/  LOP3.LUT R9, R9, 0xffffff80, RZ, 0xc0, !PT ;  /* 0xffffff8009097812 */ /* 0x000fe400078ec0ff */
[----:B------:R-:W-:-:S02]  /*07c0*/  MOV R13, UR18 ;  /* 0x00000012000d7c02 */ /* 0x000fc40008000f00 */
[----:B------:R-:W-:-:S05]  /*07d0*/  LOP3.LUT R8, R9, 0x1f, R3, 0xf8, !PT ;  /* 0x0000001f09087812 */ /* 0x000fca00078ef803 */
[----:B------:R-:W-:-:S05]  /*07e0*/  IMAD.WIDE R12, R8, 0x10, R12 ;  /* 0x00000010080c7825 */ /* 0x000fca00078e020c */
[----:B------:R-:W2:Y:S04]  /*07f0*/  LDG.E.128 R16, [R12.64] ;  /* 0x0000001e0c107981 */ /* 0x000ea8000c1e1d00 */
[----:B------:R-:W4:Y:S04]  /*0800*/  LDG.E.128 R20, [R12.64+0x200] ;  /* 0x0002001e0c147981 */ /* 0x000f28000c1e1d00 */
[----:B------:R-:W5:Y:S04]  /*0810*/  LDG.E.128 R24, [R12.64+0x400] ;  /* 0x0004001e0c187981 */ /* 0x000f68000c1e1d00 */
[----:B---3--:R-:W3:Y:S01]  /*0820*/  LDG.E.128 R28, [R12.64+0x600] ;  /* 0x0006001e0c1c7981 */ /* 0x008ee2000c1e1d00 */
[----:B------:R-:W-:-:S02]  /*0830*/  IADD3 R11, R9, R4, RZ ;  /* 0x00000004090b7210 */ /* 0x000fc40007ffe0ff */
[----:B------:R-:W-:Y:S02]  /*0840*/  MOV R14, UR19 ;  /* 0x00000013000e7c02 */ /* 0x000fe40008000f00 */
[----:B------:R-:W-:Y:S01]  /*0850*/  MOV R15, UR7 ;  /* 0x00000007000f7c02 */ /* 0x000fe20008000f00 */
[----:B------:R-:W-:-:S04]  /*0860*/  IMAD R10, R4, 0x3, R11 ;  /* 0x00000003040a7824 */ /* 0x000fc800078e020b */
[----:B------:R-:W-:Y:S01]  /*0870*/  IMAD.WIDE R14, R8, 0x10, R14 ;  /* 0x00000010080e7825 */ /* 0x000fe200078e020e */
[----:B--2---:R0:W-:Y:S04]  /*0880*/  STS.128 [R11.X16], R16 ;  /* 0x000000100b007388 */ /* 0x0041e8000000cc00 */
[----:B----4-:R2:W-:Y:S04]  /*0890*/  STS.128 [R11.X16+0x200], R20 ;  /* 0x000200140b007388 */ /* 0x0105e8000000cc00 */
[----:B-----5:R4:W-:Y:S04]  /*08a0*/  STS.128 [R11.X16+0x400], R24 ;  /* 0x000400180b007388 */ /* 0x0209e8000000cc00 */
[----:B---3--:R3:W-:Y:S01]  /*08b0*/  STS.128 [R11.X16+0x600], R28 ;  /* 0x0006001c0b007388 */ /* 0x0087e2000000cc00 */
[----:B------:R-:W-:-:S06]  /*08c0*/  NOP ;  /* 0x0000000000007918 */ /* 0x000fcc0000000000 */
[----:B------:R-:W-:Y:S04]  /*08d0*/  LDS.128 R96, [R10.X16] ;  /* 0x000000000a607984 */ /* 0x000fe8000000cc00 */
[----:B------:R-:W-:Y:S04]  /*08e0*/  LDS.128 R92, [R10.X16+0x10] ;  /* 0x000010000a5c7984 */ /* 0x000fe8000000cc00 */
[----:B------:R-:W-:Y:S04]  /*08f0*/  LDS.128 R88, [R10.X16+0x20] ;  /* 0x000020000a587984 */ /* 0x000fe8000000cc00 */
[----:B------:R-:W-:Y:S04]  /*0900*/  LDS.128 R84, [R10.X16+0x30] ;  /* 0x000030000a547984 */ /* 0x000fe8000000cc00 */
[----:B------:R-:W-:Y:S06]  /*0910*/  BAR.SYNC.DEFER_BLOCKING 0x0 ;  /* 0x0000000000007b1d */ /* 0x000fec0000010000 */
[----:B0-----:R-:W5:Y:S04]  /*0920*/  LDG.E.128 R16, [R14.64] ;  /* 0x0000001e0e107981 */ /* 0x001f68000c1e1d00 */
[----:B--2---:R-:W2:Y:S04]  /*0930*/  LDG.E.128 R20, [R14.64+0x200] ;  /* 0x0002001e0e147981 */ /* 0x004ea8000c1e1d00 */
[----:B----4-:R-:W4:Y:S04]  /*0940*/  LDG.E.128 R24, [R14.64+0x400] ;  /* 0x0004001e0e187981 */ /* 0x010f28000c1e1d00 */
[----:B---3--:R-:W3:Y:S01]  /*0950*/  LDG.E.128 R28, [R14.64+0x600] ;  /* 0x0006001e0e1c7981 */ /* 0x008ee2000c1e1d00 */
[----:B------:R-:W-:-:S02]  /*0960*/  MOV R12, UR20 ;  /* 0x00000014000c7c02 */ /* 0x000fc40008000f00 */
[----:B------:R-:W-:-:S05]  /*0970*/  MOV R13, UR16 ;  /* 0x00000010000d7c02 */ /* 0x000fca0008000f00 */
[----:B------:R-:W-:Y:S01]  /*0980*/  IMAD.WIDE R12, R8, 0x10, R12 ;  /* 0x00000010080c7825 */ /* 0x000fe200078e020c */
[----:B-----5:R0:W-:Y:S04]  /*0990*/  STS.128 [R11.X16], R16 ;  /* 0x000000100b007388 */ /* 0x0201e8000000cc00 */
[----:B--2---:R2:W-:Y:S04]  /*09a0*/  STS.128 [R11.X16+0x200], R20 ;  /* 0x000200140b007388 */ /* 0x0045e8000000cc00 */
[----:B----4-:R4:W-:Y:S04]  /*09b0*/  STS.128 [R11.X16+0x400], R24 ;  /* 0x000400180b007388 */ /* 0x0109e8000000cc00 */
[----:B---3--:R3:W-:Y:S01]  /*09c0*/  STS.128 [R11.X16+0x600], R28 ;  /* 0x0006001c0b007388 */ /* 0x0087e2000000cc00 */
[----:B------:R-:W-:-:S06]  /*09d0*/  NOP ;  /* 0x0000000000007918 */ /* 0x000fcc0000000000 */
[----:B------:R-:W-:Y:S04]  /*09e0*/  LDS.128 R80, [R10.X16] ;  /* 0x000000000a507984 */ /* 0x000fe8000000cc00 */
[----:B------:R-:W-:Y:S04]  /*09f0*/  LDS.128 R76, [R10.X16+0x10] ;  /* 0x000010000a4c7984 */ /* 0x000fe8000000cc00 */
[----:B------:R-:W-:Y:S04]  /*0a00*/  LDS.128 R72, [R10.X16+0x20] ;  /* 0x000020000a487984 */ /* 0x000fe8000000cc00 */
[----:B------:R-:W-:Y:S04]  /*0a10*/  LDS.128 R68, [R10.X16+0x30] ;  /* 0x000030000a447984 */ /* 0x000fe8000000cc00 */
[----:B------:R-:W-:Y:S06]  /*0a20*/  BAR.SYNC.DEFER_BLOCKING 0x0 ;  /* 0x0000000000007b1d */ /* 0x000fec0000010000 */
[----:B0-----:R0:W5:Y:S04]  /*0a30*/  LDG.E.128 R16, [R12.64] ;  /* 0x0000001e0c107981 */ /* 0x001168000c1e1d00 */
[----:B--2---:R0:W2:Y:S04]  /*0a40*/  LDG.E.128 R20, [R12.64+0x200] ;  /* 0x0002001e0c147981 */ /* 0x0040a8000c1e1d00 */
[----:B----4-:R0:W4:Y:S04]  /*0a50*/  LDG.E.128 R24, [R12.64+0x400] ;  /* 0x0004001e0c187981 */ /* 0x010128000c1e1d00 */
[----:B---3--:R0:W3:Y:S01]  /*0a60*/  LDG.E.128 R28, [R12.64+0x600] ;  /* 0x0006001e0c1c7981 */ /* 0x0080e2000c1e1d00 */
[----:B------:R-:W-:Y:S01]  /*0a70*/  CS2R R50, SRZ ;  /* 0x0000000000327805 */ /* 0x000fe2000001ff00 */
[----:B------:R-:W-:Y:S01]  /*0a80*/  CS2R R48, SRZ ;  /* 0x0000000000307805 */ /* 0x000fe2000001ff00 */
[----:B------:R-:W-:Y:S01]  /*0a90*/  CS2R R46, SRZ ;  /* 0x00000000002e7805 */ /* 0x000fe2000001ff00 */
[----:B------:R-:W-:Y:S01]  /*0aa0*/  CS2R R44, SRZ ;  /* 0x00000000002c7805 */ /* 0x000fe2000001ff00 */
[----:B------:R-:W-:Y:S01]  /*0ab0*/  CS2R R42, SRZ ;  /* 0x00000000002a7805 */ /* 0x000fe2000001ff00 */
[----:B------:R-:W-:Y:S01]  /*0ac0*/  CS2R R40, SRZ ;  /* 0x0000000000287805 */ /* 0x000fe2000001ff00 */
[----:B------:R-:W-:Y:S01]  /*0ad0*/  CS2R R38, SRZ ;  /* 0x0000000000267805 */ /* 0x000fe2000001ff00 */
[----:B------:R-:W-:Y:S01]  /*0ae0*/  CS2R R36, SRZ ;  /* 0x0000000000247805 */ /* 0x000fe2000001ff00 */
[----:B0-----:R-:W-:-:S04]  /*0af0*/  MOV R12, c[0x0][0x16c] ;  /* 0x00005b00000c7a02 */ /* 0x001fc80000000f00 */
[----:B------:R-:W-:Y:S01]  /*0b00*/  ISETP.GE.AND P0, PT, R12, 0x1, PT ;  /* 0x000000010c00780c */ /* 0x000fe20003f06270 */
[----:B-----5:R-:W-:Y:S04]  /*0b10*/  STS.128 [R11.X16], R16 ;  /* 0x000000100b007388 */ /* 0x020fe8000000cc00 */
[----:B--2---:R-:W-:Y:S04]  /*0b20*/  STS.128 [R11.X16+0x200], R20 ;  /* 0x000200140b007388 */ /* 0x004fe8000000cc00 */
[----:B----4-:R-:W-:Y:S04]  /*0b30*/  STS.128 [R11.X16+0x400], R24 ;  /* 0x000400180b007388 */ /* 0x010fe8000000cc00 */
[----:B---3--:R-:W-:Y:S01]  /*0b40*/  STS.128 [R11.X16+0x600], R28 ;  /* 0x0006001c0b007388 */ /* 0x008fe2000000cc00 */
[----:B------:R-:W-:-:S06]  /*0b50*/  NOP ;  /* 0x0000000000007918 */ /* 0x000fcc0000000000 */
[----:B------:R-:W0:Y:S04]  /*0b60*/  LDS.128 R64, [R10.X16] ;  /* 0x000000000a407984 */ /* 0x000e28000000cc00 */
[----:B------:R-:W2:Y:S04]  /*0b70*/  LDS.128 R60, [R10.X16+0x10] ;  /* 0x000010000a3c7984 */ /* 0x000ea8000000cc00 */
[----:B------:R-:W3:Y:S04]  /*0b80*/  LDS.128 R56, [R10.X16+0x20] ;  /* 0x000020000a387984 */ /* 0x000ee8000000cc00 */
[----:B------:R-:W4:Y:S01]  /*0b90*/  LDS.128 R52, [R10.X16+0x30] ;  /* 0x000030000a347984 */ /* 0x000f22000000cc00 */
[----:B0-----:R-:W-:-:S02]  /*0ba0*/  FFMA.FTZ R0, R96, R64, R0 ;  /* 0x0000004060007223 */ /* 0x001fc40000010000 */
[----:B-1----:R-:W-:Y:S02]  /*0bb0*/  FMUL.FTZ R32, R64, UR4 ;  /* 0x0000000440207c20 */ /* 0x002fe40008410000 */
[----:B------:R-:W-:Y:S02]  /*0bc0*/  FFMA.FTZ R15, R97, R65, R0 ;  /* 0x00000041610f7223 */ /* 0x000fe40000010000 */
[----:B------:R-:W-:Y:S02]  /*0bd0*/  FMUL.FTZ R33, R65, UR4 ;  /* 0x0000000441217c20 */ /* 0x000fe40008410000 */
[----:B------:R-:W-:Y:S02]  /*0be0*/  FFMA.FTZ R0, R98, R66, R15 ;  /* 0x0000004262007223 */ /* 0x000fe4000001000f */
[----:B------:R-:W-:Y:S02]  /*0bf0*/  FMUL.FTZ R34, R66, UR4 ;  /* 0x0000000442227c20 */ /* 0x000fe40008410000 */
[----:B------:R-:W-:-:S02]  /*0c00*/  FFMA.FTZ R13, R99, R67, R0 ;  /* 0x00000043630d7223 */ /* 0x000fc40000010000 */
[----:B------:R-:W-:Y:S02]  /*0c10*/  FMUL.FTZ R35, R67, UR4 ;  /* 0x0000000443237c20 */ /* 0x000fe40008410000 */
[----:B--2---:R-:W-:Y:S02]  /*0c20*/  FFMA.FTZ R0, R92, R60, R13 ;  /* 0x0000003c5c007223 */ /* 0x004fe4000001000d */
[----:B------:R-:W-:Y:S02]  /*0c30*/  FMUL.FTZ R28, R60, UR4 ;  /* 0x000000043c1c7c20 */ /* 0x000fe40008410000 */
[----:B------:R-:W-:Y:S02]  /*0c40*/  FFMA.FTZ R13, R93, R61, R0 ;  /* 0x0000003d5d0d7223 */ /* 0x000fe40000010000 */
[----:B------:R-:W-:Y:S02]  /*0c50*/  FMUL.FTZ R29, R61, UR4 ;  /* 0x000000043d1d7c20 */ /* 0x000fe40008410000 */
[----:B------:R-:W-:-:S02]  /*0c60*/  FFMA.FTZ R0, R94, R62, R13 ;  /* 0x0000003e5e007223 */ /* 0x000fc4000001000d */
[----:B------:R-:W-:Y:S02]  /*0c70*/  FMUL.FTZ R30, R62, UR4 ;  /* 0x000000043e1e7c20 */ /* 0x000fe40008410000 */
[----:B------:R-:W-:Y:S02]  /*0c80*/  FFMA.FTZ R13, R95, R63, R0 ;  /* 0x0000003f5f0d7223 */ /* 0x000fe40000010000 */
[----:B------:R-:W-:Y:S02]  /*0c90*/  FMUL.FTZ R31, R63, UR4 ;  /* 0x000000043f1f7c20 */ /* 0x000fe40008410000 */
[----:B---3--:R-:W-:Y:S02]  /*0ca0*/  FFMA.FTZ R0, R88, R56, R13 ;  /* 0x0000003858007223 */ /* 0x008fe4000001000d */
[----:B------:R-:W-:Y:S02]  /*0cb0*/  FMUL.FTZ R24, R56, UR4 ;  /* 0x0000000438187c20 */ /* 0x000fe40008410000 */
[----:B------:R-:W-:-:S02]  /*0cc0*/  FFMA.FTZ R13, R89, R57, R0 ;  /* 0x00000039590d7223 */ /* 0x000fc40000010000 */
[----:B------:R-:W-:Y:S02]  /*0cd0*/  FMUL.FTZ R25, R57, UR4 ;  /* 0x0000000439197c20 */ /* 0x000fe40008410000 */
[----:B------:R-:W-:Y:S02]  /*0ce0*/  FFMA.FTZ R0, R90, R58, R13 ;  /* 0x0000003a5a007223 */ /* 0x000fe4000001000d */
[----:B------:R-:W-:Y:S02]  /*0cf0*/  FMUL.FTZ R26, R58, UR4 ;  /* 0x000000043a1a7c20 */ /* 0x000fe40008410000 */
[----:B------:R-:W-:Y:S02]  /*0d00*/  FFMA.FTZ R13, R91, R59, R0 ;  /* 0x0000003b5b0d7223 */ /* 0x000fe40000010000 */
[----:B------:R-:W-:Y:S02]  /*0d10*/  FMUL.FTZ R27, R59, UR4 ;  /* 0x000000043b1b7c20 */ /* 0x000fe40008410000 */
[----:B----4-:R-:W-:-:S02]  /*0d20*/  FFMA.FTZ R0, R84, R52, R13 ;  /* 0x0000003454007223 */ /* 0x010fc4000001000d */
[----:B------:R-:W-:Y:S02]  /*0d30*/  FMUL.FTZ R20, R52, UR4 ;  /* 0x0000000434147c20 */ /* 0x000fe40008410000 */
[----:B------:R-:W-:Y:S02]  /*0d40*/  FFMA.FTZ R13, R85, R53, R0 ;  /* 0x00000035550d7223 */ /* 0x000fe40000010000 */
[----:B------:R-:W-:Y:S02]  /*0d50*/  FMUL.FTZ R21, R53, UR4 ;  /* 0x0000000435157c20 */ /* 0x000fe40008410000 */
[----:B------:R-:W-:Y:S02]  /*0d60*/  FFMA.FTZ R0, R86, R54, R13 ;  /* 0x0000003656007223 */ /* 0x000fe4000001000d */
[----:B------:R-:W-:Y:S02]  /*0d70*/  FMUL.FTZ R22, R54, UR4 ;  /* 0x0000000436167c20 */ /* 0x000fe40008410000 */
[----:B------:R-:W-:-:S02]  /*0d80*/  FMUL.FTZ R23, R55, UR4 ;  /* 0x0000000437177c20 */ /* 0x000fc40008410000 */
[----:B------:R-:W-:Y:S01]  /*0d90*/  FFMA.FTZ R0, R87, R55, R0 ;  /* 0x0000003757007223 */ /* 0x000fe20000010000 */
[----:B------:R-:W-:Y:S06]  /*0da0*/  BAR.SYNC.DEFER_BLOCKING 0x0 ;  /* 0x0000000000007b1d */ /* 0x000fec0000010000 */
[----:B------:R-:W-:Y:S05]  /*0db0*/  @!P0 BRA `(.L_x_1248) ;  /* 0x00002ba000008947 */ /* 0x000fea0003800000 */
[----:B------:R-:W-:Y:S01]  /*0dc0*/  LOP3.LUT P0, RZ, R3, 0x1f, RZ, 0xc0, !PT ;  /* 0x0000001f03ff7812 */ /* 0x000fe2000780c0ff */
[----:B------:R-:W-:Y:S01]  /*0dd0*/  FADD.FTZ R13, R80, UR5 ;  /* 0x00000005500d7e21 */ /* 0x000fe20008010000 */
[----:B------:R-:W-:Y:S01]  /*0de0*/  MOV R10, UR21 ;  /* 0x00000015000a7c02 */ /* 0x000fe20008000f00 */
[----:B------:R-:W-:Y:S01]  /*0df0*/  FADD.FTZ R15, R82, UR5 ;  /* 0x00000005520f7e21 */ /* 0x000fe20008010000 */
[----:B------:R-:W-:Y:S01]  /*0e00*/  MOV R12, UR21 ;  /* 0x00000015000c7c02 */ /* 0x000fe20008000f00 */
[----:B------:R-:W-:Y:S01]  /*0e10*/  FADD.FTZ R17, R76, UR5 ;  /* 0x000000054c117e21 */ /* 0x000fe20008010000 */
[----:B------:R-:W-:Y:S01]  /*0e20*/  ISETP.GT.AND P1, PT, R10, 0x1, !P0 ;  /* 0x000000010a00780c */ /* 0x000fe20004724270 */
[----:B------:R-:W-:Y:S01]  /*0e30*/  FADD.FTZ R19, R78, UR5 ;  /* 0x000000054e137e21 */ /* 0x000fe20008010000 */
[----:B------:R-:W-:Y:S01]  /*0e40*/  ISETP.LT.AND P0, PT, R12, c[0x0][0x174], !P0 ;  /* 0x00005d000c007a0c */ /* 0x000fe20004701270 */
[----:B------:R-:W-:Y:S01]  /*0e50*/  FADD.FTZ R12, R81, UR5 ;  /* 0x00000005510c7e21 */ /* 0x000fe20008010000 */
[----:B------:R-:W-:Y:S01]  /*0e60*/  CS2R R50, SRZ ;  /* 0x0000000000327805 */ /* 0x000fe2000001ff00 */
[----:B------:R-:W-:Y:S01]  /*0e70*/  FMUL.FTZ R10, R96, R13 ;  /* 0x0000000d600a7220 */ /* 0x000fe20000410000 */
        /* <DEDUP_REMOVED lines=14> */
[----:B------:R-:W-:Y:S01]  /*0f60*/  UMOV UR6, URZ ;  /* 0x0000003f00067c82 */ /* 0x000fe20008000000 */
[----:B------:R-:W-:-:S02]  /*0f70*/  FADD.FTZ R107, R68, UR5 ;  /* 0x00000005446b7e21 */ /* 0x000fc40008010000 */
[----:B------:R-:W-:Y:S02]  /*0f80*/  FADD.FTZ R108, R69, UR5 ;  /* 0x00000005456c7e21 */ /* 0x000fe40008010000 */
[----:B------:R-:W-:Y:S02]  /*0f90*/  FADD.FTZ R109, R70, UR5 ;  /* 0x00000005466d7e21 */ /* 0x000fe40008010000 */
[----:B------:R-:W-:Y:S02]  /*0fa0*/  FADD.FTZ R110, R71, UR5 ;  /* 0x00000005476e7e21 */ /* 0x000fe40008010000 */
        /* <DEDUP_REMOVED lines=15> */
.L_x_1264:
[----:B------:R-:W-:Y:S02]  /*10a0*/  ULDC.64 UR26, c[0x0][0x180] ;  /* 0x00006000001a7ab9 */ /* 0x000fe40000000a00 */
[----:B------:R-:W-:-:S02]  /*10b0*/  UIMAD UR24, UR13, UR26, URZ ;  /* 0x0000001a0d1872a4 */ /* 0x000fc4000f8e023f */
[----:B------:R-:W-:Y:S02]  /*10c0*/  UIMAD.WIDE.U32 UR22, UR12, UR26, URZ ;  /* 0x0000001a0c1672a5 */ /* 0x000fe4000f8e003f */
[----:B------:R-:W-:Y:S02]  /*10d0*/  UIMAD UR24, UR12, UR27, UR24 ;  /* 0x0000001b0c1872a4 */ /* 0x000fe4000f8e0218 */
[----:B------:R-:W-:Y:S02]  /*10e0*/  USHF.R.S32.HI UR32, URZ, 0x1f, UR6 ;  /* 0x0000001f3f207899 */ /* 0x000fe40008011406 */
[----:B------:R-:W-:Y:S02]  /*10f0*/  ULDC.64 UR26, c[0x0][0x188] ;  /* 0x00006200001a7ab9 */ /* 0x000fe40000000a00 */
[----:B------:R-:W-:Y:S02]  /*1100*/  UIADD3 UR23, UR23, UR24, URZ ;  /* 0x0000001817177290 */ /* 0x000fe4000fffe03f */
[----:B------:R-:W-:-:S02]  /*1110*/  UIMAD UR24, UR32, UR26, URZ ;  /* 0x0000001a201872a4 */ /* 0x000fc4000f8e023f */
[----:B------:R-:W-:Y:S02]  /*1120*/  UIMAD.WIDE.U32 UR22, UR6, UR26, UR22 ;  /* 0x0000001a061672a5 */ /* 0x000fe4000f8e0016 */
[----:B------:R-:W-:Y:S02]  /*1130*/  UIMAD UR24, UR6, UR27, UR24 ;  /* 0x0000001b061872a4 */ /* 0x000fe4000f8e0218 */
[----:B------:R-:W-:Y:S02]  /*1140*/  ULDC.64 UR36, c[0x0][0x1b8] ;  /* 0x00006e0000247ab9 */ /* 0x000fe40000000a00 */
[----:B------:R-:W-:Y:S02]  /*1150*/  ULDC.64 UR26, c[0x0][0x220] ;  /* 0x00008800001a7ab9 */ /* 0x000fe40000000a00 */
[----:B------:R-:W-:Y:S02]  /*1160*/  UIADD3 UR24, UR23, UR24, URZ ;  /* 0x0000001817187290 */ /* 0x000fe4000fffe03f */
[----:B------:R-:W-:-:S02]  /*1170*/  ULEA UR23, UP0, UR22, UR26, 0x2 ;  /* 0x0000001a16177291 */ /* 0x000fc4000f80103f */
[----:B------:R-:W-:Y:S02]  /*1180*/  ULDC.64 UR38, c[0x0][0x230] ;  /* 0x00008c0000267ab9 */ /* 0x000fe40000000a00 */
[----:B------:R-:W-:Y:S02]  /*1190*/  ULEA.HI.X UR22, UR22, UR27, UR24, 0x2, UP0 ;  /* 0x0000001b16167291 */ /* 0x000fe400080f1418 */
[----:B------:R-:W-:Y:S01]  /*11a0*/  MOV R100, UR23 ;  /* 0x0000001700647c02 */ /* 0x000fe20008000f00 */
[----:B------:R-:W-:-:S03]  /*11b0*/  ULDC.64 UR26, c[0x0][0x198] ;  /* 0x00006600001a7ab9 */ /* 0x000fc60000000a00 */
[----:B------:R-:W-:-:S05]  /*11c0*/  MOV R101, UR22 ;  /* 0x0000001600657c02 */ /* 0x000fca0008000f00 */
[----:B------:R0:W2:Y:S01]  /*11d0*/  LDG.E R100, [R100.64] ;  /* 0x0000001e64647981 */ /* 0x0000a2000c1e1900 */
[----:B------:R-:W-:Y:S01]  /*11e0*/  UIMAD UR22, UR13, UR26, URZ ;  /* 0x0000001a0d1672a4 */ /* 0x000fe2000f8e023f */
[----:B------:R-:W-:Y:S01]  /*11f0*/  FADD.FTZ R151, R80, UR5 ;  /* 0x0000000550977e21 */ /* 0x000fe20008010000 */
[----:B------:R-:W-:Y:S01]  /*1200*/  UIMAD.WIDE.U32 UR24, UR12, UR26, URZ ;  /* 0x0000001a0c1872a5 */ /* 0x000fe2000f8e003f */
[C---:B------:R-:W-:Y:S01]  /*1210*/  ISETP.NE.AND P2, PT, R3.reuse, RZ, PT ;  /* 0x000000ff0300720c */ /* 0x040fe20003f45270 */
[----:B------:R-:W-:Y:S01]  /*1220*/  UIMAD UR22, UR12, UR27, UR22 ;  /* 0x0000001b0c1672a4 */ /* 0x000fe2000f8e0216 */
[----:B------:R-:W-:Y:S01]  /*1230*/  HFMA2.MMA R112, -RZ, RZ, 0, 1.52587890625e-05 ;  /* 0x00000100ff707435 */ /* 0x000fe200000001ff */
[----:B------:R-:W-:Y:S01]  /*1240*/  UIMAD UR29, UR13, UR36, URZ ;  /* 0x000000240d1d72a4 */ /* 0x000fe2000f8e023f */
[----:B------:R-:W-:Y:S01]  /*1250*/  IADD3 R102, R3, 0x200, RZ ;  /* 0x0000020003667810 */ /* 0x000fe20007ffe0ff */
[----:B------:R-:W-:Y:S01]  /*1260*/  ULDC.64 UR26, c[0x0][0x1a0] ;  /* 0x00006800001a7ab9 */ /* 0x000fe20000000a00 */
[----:B------:R-:W-:Y:S01]  /*1270*/  MOV R103, UR21 ;  /* 0x0000001500677c02 */ /* 0x000fe20008000f00 */
[----:B------:R-:W-:Y:S01]  /*1280*/  UIMAD UR28, UR32, UR26, URZ ;  /* 0x0000001a201c72a4 */ /* 0x000fe2000f8e023f */
[----:B------:R-:W-:Y:S01]  /*1290*/  MOV R114, c[0x0][0x16c] ;  /* 0x00005b0000727a02 */ /* 0x000fe20000000f00 */
[----:B------:R-:W-:Y:S01]  /*12a0*/  UIADD3 UR25, UR25, UR22, URZ ;  /* 0x0000001619197290 */ /* 0x000fe2000fffe03f */
[----:B------:R-:W-:Y:S01]  /*12b0*/  @P1 IADD3 R103, R103, -0x2, RZ ;  /* 0xfffffffe67671810 */ /* 0x000fe20007ffe0ff */
[----:B------:R-:W-:-:S02]  /*12c0*/  UIMAD.WIDE.U32 UR22, UR12, UR36, URZ ;  /* 0x000000240c1672a5 */ /* 0x000fc4000f8e003f */
[----:B------:R-:W-:Y:S02]  /*12d0*/  UIMAD UR37, UR12, UR37, UR29 ;  /* 0x000000250c2572a4 */ /* 0x000fe4000f8e021d */
[----:B------:R-:W-:Y:S01]  /*12e0*/  UIMAD UR35, UR6, UR27, UR28 ;  /* 0x0000001b062372a4 */ /* 0x000fe2000f8e021c */
[----:B------:R-:W-:Y:S01]  /*12f0*/  @P1 IMAD R103, R103, R114, UR6 ;  /* 0x0000000667671e24 */ /* 0x000fe2000f8e0272 */
[----:B------:R-:W-:Y:S02]  /*1300*/  UIMAD.WIDE.U32 UR24, UR6, UR26, UR24 ;  /* 0x0000001a061872a5 */ /* 0x000fe4000f8e0018 */
[----:B------:R-:W-:Y:S02]  /*1310*/  ULDC.64 UR28, c[0x0][0x1c0] ;  /* 0x00007000001c7ab9 */ /* 0x000fe40000000a00 */
[----:B------:R-:W-:Y:S02]  /*1320*/  UIMAD UR32, UR32, UR28, URZ ;  /* 0x0000001c202072a4 */ /* 0x000fe4000f8e023f */
[----:B------:R-:W-:-:S02]  /*1330*/  UIADD3 UR23, UR23, UR37, URZ ;  /* 0x0000002517177290 */ /* 0x000fc4000fffe03f */
[----:B------:R-:W-:Y:S02]  /*1340*/  ULDC.64 UR26, c[0x0][0x228] ;  /* 0x00008a00001a7ab9 */ /* 0x000fe40000000a00 */
[----:B------:R-:W-:Y:S02]  /*1350*/  UIADD3 UR25, UR25, UR35, URZ ;  /* 0x0000002319197290 */ /* 0x000fe4000fffe03f */
[----:B------:R-:W-:Y:S02]  /*1360*/  ULEA UR26, UP0, UR24, UR26, 0x2 ;  /* 0x0000001a181a7291 */ /* 0x000fe4000f80103f */
[----:B------:R-:W-:Y:S02]  /*1370*/  UIMAD UR32, UR6, UR29, UR32 ;  /* 0x0000001d062072a4 */ /* 0x000fe4000f8e0220 */
[----:B------:R-:W-:Y:S02]  /*1380*/  UIMAD.WIDE.U32 UR28, UR6, UR28, UR22 ;  /* 0x0000001c061c72a5 */ /* 0x000fe4000f8e0016 */
[----:B------:R-:W-:-:S02]  /*1390*/  ULEA.HI.X UR27, UR24, UR27, UR25, 0x2, UP0 ;  /* 0x0000001b181b7291 */ /* 0x000fc400080f1419 */
[----:B------:R-:W-:Y:S02]  /*13a0*/  UIADD3 UR25, UR29, UR32, URZ ;  /* 0x000000201d197290 */ /* 0x000fe4000fffe03f */
[----:B------:R-:W-:Y:S02]  /*13b0*/  ULEA UR24, UP0, UR28, UR38, 0x2 ;  /* 0x000000261c187291 */ /* 0x000fe4000f80103f */
[----:B0-----:R-:W-:Y:S01]  /*13c0*/  MOV R101, UR27 ;  /* 0x0000001b00657c02 */ /* 0x001fe20008000f00 */
[----:B------:R-:W-:Y:S02]  /*13d0*/  UIADD3 UR22, UR21, -0x1, URZ ;  /* 0xffffffff15167890 */ /* 0x000fe4000fffe03f */
[----:B------:R-:W-:Y:S01]  /*13e0*/  ULEA.HI.X UR28, UR28, UR39, UR25, 0x2, UP0 ;  /* 0x000000271c1c7291 */ /* 0x000fe200080f1419 */
[----:B------:R-:W-:Y:S01]  /*13f0*/  MOV R122, UR24 ;  /* 0x00000018007a7c02 */ /* 0x000fe20008000f00 */
[----:B------:R-:W-:-:S04]  /*1400*/  ULEA.HI UR23, UR22, UR22, URZ, 0x1 ;  /* 0x0000001616177291 */ /* 0x000fc8000f8f083f */
[----:B------:R-:W-:Y:S01]  /*1410*/  MOV R123, UR28 ;  /* 0x0000001c007b7c02 */ /* 0x000fe20008000f00 */
[----:B------:R-:W-:-:S04]  /*1420*/  ULOP3.LUT UR23, UR23, 0xfffffe, URZ, 0xc0, !UPT ;  /* 0x00fffffe17177892 */ /* 0x000fc8000f8ec03f */
[----:B------:R0:W3:Y:S01]  /*1430*/  LDG.E R122, [R122.64] ;  /* 0x0000001e7a7a7981 */ /* 0x0000e2000c1e1900 */
[----:B------:R-:W-:-:S06]  /*1440*/  UIADD3 UR23, UR22, -UR23, URZ ;  /* 0x8000001716177290 */ /* 0x000fcc000fffe03f */
[----:B------:R-:W-:-:S05]  /*1450*/  MOV R111, UR23 ;  /* 0x00000017006f7c02 */ /* 0x000fca0008000f00 */
[----:B------:R-:W-:-:S05]  /*1460*/  @!P2 IMAD R102, R111, R112, UR6 ;  /* 0x000000066f66ae24 */ /* 0x000fca000f8e0270 */
[----:B------:R-:W-:Y:S01]  /*1470*/  SHF.L.U32 R112, R102, 0x2, RZ ;  /* 0x0000000266707819 */ /* 0x000fe200000006ff */
[----:B--2---:R1:W2:Y:S02]  /*1480*/  R2UR UR36, R100 ;  /* 0x00000000642473c2 */ /* 0x0042a400000e0000 */
[----:B-1----:R-:W-:-:S05]  /*1490*/  MOV R100, UR26 ;  /* 0x0000001a00647c02 */ /* 0x002fca0008000f00 */
[----:B------:R1:W3:Y:S01]  /*14a0*/  LDG.E R121, [R100.64] ;  /* 0x0000001e64797981 */ /* 0x0002e2000c1e1900 */
[----:B--2---:R-:W-:-:S05]  /*14b0*/  MOV R120, UR36 ;  /* 0x0000002400787c02 */ /* 0x004fca0008000f00 */
[----:B------:R-:W-:-:S04]  /*14c0*/  FMUL.FTZ R120, R120, 1.4426950216293334961 ;  /* 0x3fb8aa3b78787820 */ /* 0x000fc80000410000 */
[----:B------:R-:W-:-:S06]  /*14d0*/  FMUL.FTZ R151, R151, R120 ;  /* 0x0000007897977220 */ /* 0x000fcc0000410000 */
[----:B------:R-:W2:Y:S01]  /*14e0*/  MUFU.EX2 R151, R151 ;  /* 0x0000009700977308 */ /* 0x000ea20000000800 */
[----:B------:R-:W-:Y:S01]  /*14f0*/  HFMA2.MMA R114, -RZ, RZ, 0, 4.76837158203125e-07 ;  /* 0x00000008ff727435 */ /* 0x000fe200000001ff */
[----:B------:R-:W-:Y:S01]  /*1500*/  FADD.FTZ R111, R81, UR5 ;  /* 0x00000005516f7e21 */ /* 0x000fe20008010000 */
[----:B--2---:R2:W-:Y:S03]  /*1510*/  STS [R112+0x2b60], R151 ;  /* 0x002b609770007388 */ /* 0x0045e60000000800 */
[----:B------:R-:W-:Y:S01]  /*1520*/  FMUL.FTZ R130, R111, R120 ;  /* 0x000000786f827220 */ /* 0x000fe20000410000 */
[----:B------:R-:W-:Y:S01]  /*1530*/  HFMA2.MMA R118, -RZ, RZ, 1.875, 0 ;  /* 0x3f800000ff767435 */ /* 0x000fe200000001ff */
[----:B------:R-:W-:Y:S01]  /*1540*/  FADD.FTZ R131, R82, UR5 ;  /* 0x0000000552837e21 */ /* 0x000fe20008010000 */
[----:B------:R-:W-:Y:S01]  /*1550*/  MOV R119, RZ ;  /* 0x000000ff00777202 */ /* 0x000fe20000000f00 */
[----:B-1----:R-:W-:-:S02]  /*1560*/  FADD.FTZ R101, R83, UR5 ;  /* 0x0000000553657e21 */ /* 0x002fc40008010000 */
[----:B------:R-:W-:Y:S01]  /*1570*/  FMUL.FTZ R131, R131, R120 ;  /* 0x0000007883837220 */ /* 0x000fe20000410000 */
[----:B------:R-:W1:Y:S01]  /*1580*/  MUFU.EX2 R130, R130 ;  /* 0x0000008200827308 */ /* 0x000e620000000800 */
[----:B------:R-:W-:Y:S01]  /*1590*/  @P1 IMAD.WIDE R102, R103, R114, UR10 ;  /* 0x0000000a67661e25 */ /* 0x000fe2000f8e0272 */
[----:B------:R-:W-:Y:S03]  /*15a0*/  BAR.SYNC.DEFER_BLOCKING 0x0 ;  /* 0x0000000000007b1d */ /* 0x000fe60000010000 */
[-C--:B------:R-:W-:Y:S02]  /*15b0*/  FMUL.FTZ R101, R101, R120.reuse ;  /* 0x0000007865657220 */ /* 0x080fe40000410000 */
[----:B------:R-:W-:Y:S01]  /*15c0*/  FADD.FTZ R111, R76, UR5 ;  /* 0x000000054c6f7e21 */ /* 0x000fe20008010000 */
[----:B------:R-:W4:Y:S03]  /*15d0*/  MUFU.EX2 R131, R131 ;  /* 0x0000008300837308 */ /* 0x000f260000000800 */
[----:B------:R-:W-:-:S02]  /*15e0*/  FMUL.FTZ R100, R111, R120 ;  /* 0x000000786f647220 */ /* 0x000fc40000410000 */
[----:B------:R-:W-:-:S03]  /*15f0*/  FADD.FTZ R111, R78, UR5 ;  /* 0x000000054e6f7e21 */ /* 0x000fc60008010000 */
[----:B------:R-:W0:Y:S01]  /*1600*/  MUFU.EX2 R101, R101 ;  /* 0x0000006500657308 */ /* 0x000e220000000800 */
[----:B------:R0:W5:Y:S07]  /*1610*/  @P1 LDG.E.64 R118, [R102.64] ;  /* 0x0000001e66761981 */ /* 0x00016e000c1e1b00 */
[----:B------:R-:W1:Y:S01]  /*1620*/  MUFU.EX2 R100, R100 ;  /* 0x0000006400647308 */ /* 0x000e620000000800 */
[----:B0-----:R-:W-:-:S04]  /*1630*/  FADD.FTZ R103, R77, UR5 ;  /* 0x000000054d677e21 */ /* 0x001fc80008010000 */
[-C--:B------:R-:W-:Y:S02]  /*1640*/  FMUL.FTZ R103, R103, R120.reuse ;  /* 0x0000007867677220 */ /* 0x080fe40000410000 */
[----:B------:R-:W-:Y:S02]  /*1650*/  FMUL.FTZ R102, R111, R120 ;  /* 0x000000786f667220 */ /* 0x000fe40000410000 */
[----:B------:R-:W-:Y:S02]  /*1660*/  FADD.FTZ R111, R79, UR5 ;  /* 0x000000054f6f7e21 */ /* 0x000fe40008010000 */
[----:B------:R-:W0:Y:S01]  /*1670*/  MUFU.EX2 R103, R103 ;  /* 0x0000006700677308 */ /* 0x000e220000000800 */
[-C--:B-1----:R-:W-:Y:S02]  /*1680*/  FMUL.FTZ R124, R151, R130.reuse ;  /* 0x00000082977c7220 */ /* 0x082fe40000410000 */
[----:B------:R-:W-:Y:S02]  /*1690*/  FFMA.FTZ R116, R10, R130, R13 ;  /* 0x000000820a747223 */ /* 0x000fe4000001000d */
[----:B------:R-:W-:-:S02]  /*16a0*/  FADD.FTZ R113, R72, UR5 ;  /* 0x0000000548717e21 */ /* 0x000fc40008010000 */
[----:B------:R-:W-:Y:S01]  /*16b0*/  FMUL.FTZ R111, R111, R120 ;  /* 0x000000786f6f7220 */ /* 0x000fe20000410000 */
[----:B------:R-:W1:Y:S01]  /*16c0*/  MUFU.EX2 R102, R102 ;  /* 0x0000006600667308 */ /* 0x000e620000000800 */
[C---:B----4-:R-:W-:Y:S02]  /*16d0*/  FMUL.FTZ R124, R131.reuse, R124 ;  /* 0x0000007c837c7220 */ /* 0x050fe40000410000 */
[----:B------:R-:W-:Y:S02]  /*16e0*/  FFMA.FTZ R116, R131, R116, R12 ;  /* 0x0000007483747223 */ /* 0x000fe4000001000c */
[----:B--2---:R-:W-:Y:S01]  /*16f0*/  FMUL.FTZ R112, R113, R120 ;  /* 0x0000007871707220 */ /* 0x004fe20000410000 */
[----:B------:R-:W-:Y:S01]  /*1700*/  ISETP.NE.AND P3, PT, R3, 0x7f, PT ;  /* 0x0000007f0300780c */ /* 0x000fe20003f65270 */
[----:B------:R-:W-:Y:S01]  /*1710*/  FADD.FTZ R113, R73, UR5 ;  /* 0x0000000549717e21 */ /* 0x000fe20008010000 */
[----:B------:R-:W2:Y:S01]  /*1720*/  MUFU.EX2 R111, R111 ;  /* 0x0000006f006f7308 */ /* 0x000ea20000000800 */
[----:B------:R-:W-:-:S02]  /*1730*/  FMUL.FTZ R117, R101, R124 ;  /* 0x0000007c65757220 */ /* 0x000fc40000410000 */
[----:B------:R-:W-:Y:S02]  /*1740*/  FFMA.FTZ R123, R101, R116, R14 ;  /* 0x00000074657b7223 */ /* 0x000fe4000001000e */
[----:B------:R-:W-:Y:S02]  /*1750*/  FADD.FTZ R115, R74, UR5 ;  /* 0x000000054a737e21 */ /* 0x000fe40008010000 */
[----:B------:R-:W-:Y:S01]  /*1760*/  FMUL.FTZ R113, R113, R120 ;  /* 0x0000007871717220 */ /* 0x000fe20000410000 */
[----:B------:R-:W4:Y:S01]  /*1770*/  MUFU.EX2 R112, R112 ;  /* 0x0000007000707308 */ /* 0x000f220000000800 */
[----:B------:R-:W-:Y:S02]  /*1780*/  FADD.FTZ R125, R68, UR5 ;  /* 0x00000005447d7e21 */ /* 0x000fe40008010000 */
[C---:B------:R-:W-:Y:S01]  /*1790*/  FMUL.FTZ R124, R100.reuse, R117 ;  /* 0x00000075647c7220 */ /* 0x040fe20000410000 */
[----:B------:R0:W3:Y:S01]  /*17a0*/  @P3 LDS R132, [R3.X4+0x3364] ;  /* 0x0033640003843984 */ /* 0x0000e20000004800 */
[----:B------:R-:W-:-:S02]  /*17b0*/  FFMA.FTZ R123, R100, R123, R15 ;  /* 0x0000007b647b7223 */ /* 0x000fc4000001000f */
[-C--:B------:R-:W-:Y:S02]  /*17c0*/  FMUL.FTZ R114, R115, R120.reuse ;  /* 0x0000007873727220 */ /* 0x080fe40000410000 */
[----:B------:R-:W-:Y:S01]  /*17d0*/  FADD.FTZ R115, R75, UR5 ;  /* 0x000000054b737e21 */ /* 0x000fe20008010000 */
[----:B------:R-:W4:Y:S01]  /*17e0*/  MUFU.EX2 R113, R113 ;  /* 0x0000007100717308 */ /* 0x000f220000000800 */
[----:B------:R-:W-:Y:S02]  /*17f0*/  FMUL.FTZ R116, R125, R120 ;  /* 0x000000787d747220 */ /* 0x000fe40000410000 */
[C---:B0-----:R-:W-:Y:S02]  /*1800*/  FMUL.FTZ R125, R103.reuse, R124 ;  /* 0x0000007c677d7220 */ /* 0x041fe40000410000 */
[----:B------:R-:W-:Y:S02]  /*1810*/  FFMA.FTZ R123, R103, R123, R16 ;  /* 0x0000007b677b7223 */ /* 0x000fe40000010010 */
[----:B------:R-:W-:Y:S01]  /*1820*/  FMUL.FTZ R115, R115, R120 ;  /* 0x0000007873737220 */ /* 0x000fe20000410000 */
[----:B------:R-:W0:Y:S01]  /*1830*/  MUFU.EX2 R114, R114 ;  /* 0x0000007200727308 */ /* 0x000e220000000800 */
[----:B-1----:R-:W-:-:S02]  /*1840*/  FMUL.FTZ R124, R102, R125 ;  /* 0x0000007d667c7220 */ /* 0x002fc40000410000 */
[----:B------:R-:W-:Y:S02]  /*1850*/  FFMA.FTZ R123, R102, R123, R17 ;  /* 0x0000007b667b7223 */ /* 0x000fe40000010011 */
[----:B------:R-:W-:Y:S02]  /*1860*/  FADD.FTZ R117, R69, UR5 ;  /* 0x0000000545757e21 */ /* 0x000fe40008010000 */
[C---:B--2---:R-:W-:Y:S01]  /*1870*/  FMUL.FTZ R125, R111.reuse, R124 ;  /* 0x0000007c6f7d7220 */ /* 0x044fe20000410000 */
[----:B------:R-:W1:Y:S01]  /*1880*/  MUFU.EX2 R115, R115 ;  /* 0x0000007300737308 */ /* 0x000e620000000800 */
[----:B------:R-:W-:Y:S02]  /*1890*/  FFMA.FTZ R123, R111, R123, R18 ;  /* 0x0000007b6f7b7223 */ /* 0x000fe40000010012 */
[----:B------:R-:W-:Y:S02]  /*18a0*/  FMUL.FTZ R117, R117, R120 ;  /* 0x0000007875757220 */ /* 0x000fe40000410000 */
[----:B------:R-:W-:-:S02]  /*18b0*/  FADD.FTZ R127, R70, UR5 ;  /* 0x00000005467f7e21 */ /* 0x000fc40008010000 */
[C---:B----4-:R-:W-:Y:S01]  /*18c0*/  FMUL.FTZ R124, R112.reuse, R125 ;  /* 0x0000007d707c7220 */ /* 0x050fe20000410000 */
[----:B------:R-:W2:Y:S01]  /*18d0*/  MUFU.EX2 R116, R116 ;  /* 0x0000007400747308 */ /* 0x000ea20000000800 */
[----:B------:R-:W-:Y:S02]  /*18e0*/  FFMA.FTZ R123, R112, R123, R19 ;  /* 0x0000007b707b7223 */ /* 0x000fe40000010013 */
[----:B------:R-:W-:Y:S02]  /*18f0*/  FMUL.FTZ R128, R127, R120 ;  /* 0x000000787f807220 */ /* 0x000fe40000410000 */
[----:B------:R-:W-:Y:S02]  /*1900*/  FADD.FTZ R129, R71, UR5 ;  /* 0x0000000547817e21 */ /* 0x000fe40008010000 */
[C---:B------:R-:W-:Y:S01]  /*1910*/  FMUL.FTZ R125, R113.reuse, R124 ;  /* 0x0000007c717d7220 */ /* 0x040fe20000410000 */
[----:B------:R-:W4:Y:S01]  /*1920*/  MUFU.EX2 R117, R117 ;  /* 0x0000007500757308 */ /* 0x000f220000000800 */
[----:B------:R-:W-:-:S02]  /*1930*/  FFMA.FTZ R123, R113, R123, R104 ;  /* 0x0000007b717b7223 */ /* 0x000fc40000010068 */
[----:B------:R-:W-:Y:S02]  /*1940*/  FMUL.FTZ R129, R129, R120 ;  /* 0x0000007881817220 */ /* 0x000fe40000410000 */
[C---:B0-----:R-:W-:Y:S02]  /*1950*/  FMUL.FTZ R120, R114.reuse, R125 ;  /* 0x0000007d72787220 */ /* 0x041fe40000410000 */
[----:B------:R-:W-:Y:S01]  /*1960*/  FFMA.FTZ R123, R114, R123, R105 ;  /* 0x0000007b727b7223 */ /* 0x000fe20000010069 */
[----:B------:R-:W0:Y:S01]  /*1970*/  MUFU.EX2 R128, R128 ;  /* 0x0000008000807308 */ /* 0x000e220000000800 */
[C---:B-1----:R-:W-:Y:S02]  /*1980*/  FMUL.FTZ R125, R115.reuse, R120 ;  /* 0x00000078737d7220 */ /* 0x042fe40000410000 */
[----:B------:R-:W-:-:S05]  /*1990*/  FFMA.FTZ R123, R115, R123, R106 ;  /* 0x0000007b737b7223 */ /* 0x000fca000001006a */
[----:B------:R-:W1:Y:S01]  /*19a0*/  MUFU.EX2 R129, R129 ;  /* 0x0000008100817308 */ /* 0x000e620000000800 */
[C---:B--2---:R-:W-:Y:S02]  /*19b0*/  FMUL.FTZ R120, R116.reuse, R125 ;  /* 0x0000007d74787220 */ /* 0x044fe40000410000 */
[----:B------:R-:W-:Y:S02]  /*19c0*/  FFMA.FTZ R123, R116, R123, R107 ;  /* 0x0000007b747b7223 */ /* 0x000fe4000001006b */
[C---:B----4-:R-:W-:Y:S02]  /*19d0*/  FMUL.FTZ R125, R117.reuse, R120 ;  /* 0x00000078757d7220 */ /* 0x050fe40000410000 */
[----:B------:R-:W-:Y:S01]  /*19e0*/  FFMA.FTZ R123, R117, R123, R108 ;  /* 0x0000007b757b7223 */ /* 0x000fe2000001006c */
[----:B------:R-:W-:Y:S01]  /*19f0*/  BSSY B0, `(.L_x_1249) ;  /* 0x0000011000007945 */ /* 0x000fe20003800000 */
[C---:B0-----:R-:W-:Y:S02]  /*1a00*/  FMUL.FTZ R120, R128.reuse, R125 ;  /* 0x0000007d80787220 */ /* 0x041fe40000410000 */
[----:B------:R-:W-:-:S02]  /*1a10*/  FFMA.FTZ R123, R128, R123, R109 ;  /* 0x0000007b807b7223 */ /* 0x000fc4000001006d */
[----:B-1----:R-:W-:Y:S02]  /*1a20*/  FMUL.FTZ R120, R129, R120 ;  /* 0x0000007881787220 */ /* 0x002fe40000410000 */
[----:B---3--:R-:W-:Y:S02]  /*1a30*/  FMUL.FTZ R122, R121, R122 ;  /* 0x0000007a797a7220 */ /* 0x008fe40000410000 */
[----:B------:R-:W-:Y:S01]  /*1a40*/  FFMA.FTZ R121, R129, R123, R110 ;  /* 0x0000007b81797223 */ /* 0x000fe2000001006e */
[----:B------:R-:W-:Y:S05]  /*1a50*/  @P3 BRA `(.L_x_1250) ;  /* 0x000000a000003947 */ /* 0x000fea0003800000 */
[----:B------:R-:W-:Y:S01]  /*1a60*/  ULDC UR22, c[0x0][0x174] ;  /* 0x00005d0000167ab9 */ /* 0x000fe20000000800 */
[----:B------:R-:W-:Y:S01]  /*1a70*/  MOV R132, 0x3f800000 ;  /* 0x3f80000000847802 */ /* 0x000fe20000000f00 */
[----:B------:R-:W-:-:S06]  /*1a80*/  UISETP.NE.AND UP0, UPT, UR21, UR22, UPT ;  /* 0x000000161500728c */ /* 0x000fcc000bf05270 */
[----:B------:R-:W-:-:S05]  /*1a90*/  PLOP3.LUT P3, PT, PT, PT, UP0, 0x80, 0x0 ;  /* 0x000000000000781c */ /* 0x000fca0003f6f008 */
[----:B------:R-:W-:-:S04]  /*1aa0*/  @UP0 ULEA.HI UR22, UR21, UR21, URZ, 0x1 ;  /* 0x0000001515160291 */ /* 0x000fc8000f8f083f */
[----:B------:R-:W-:-:S04]  /*1ab0*/  @UP0 ULOP3.LUT UR22, UR22, 0xfffffe, URZ, 0xc0, !UPT ;  /* 0x00fffffe16160892 */ /* 0x000fc8000f8ec03f */
[----:B------:R-:W-:-:S04]  /*1ac0*/  @UP0 UIADD3 UR22, -UR22, UR21, URZ ;  /* 0x0000001516160290 */ /* 0x000fc8000fffe13f */
[----:B------:R-:W-:-:S06]  /*1ad0*/  @UP0 ULEA UR22, UR22, UR6, 0x8 ;  /* 0x0000000616160291 */ /* 0x000fcc000f8e403f */
[----:B------:R-:W-:-:S05]  /*1ae0*/  MOV R123, UR22 ;  /* 0x00000016007b7c02 */ /* 0x000fca0008000f00 */
[----:B------:R0:W1:Y:S02]  /*1af0*/  @P3 LDS R132, [R123.X4+0x2b60] ;  /* 0x002b60007b843984 */ /* 0x0000640000004800 */
.L_x_1250:
[----:B------:R-:W-:Y:S05]  /*1b00*/  BSYNC B0 ;  /* 0x0000000000007941 */ /* 0x000fea0003800000 */
.L_x_1249:
        /* <DEDUP_REMOVED lines=21> */
[----:B--2---:R-:W-:Y:S04]  /*1c60*/  LDS.64 R120, [R6+0x2150] ;  /* 0x0021500006787984 */ /* 0x004fe80000000a00 */
        /* <DEDUP_REMOVED lines=11> */
.L_x_1273:
        /* <DEDUP_REMOVED lines=20> */
[----:B------:R-:W-:Y:S01]  /*1e60*/  MOV R122, R127 ;  /* 0x0000007f007a7202 */ /* 0x000fe20000000f00 */
[----:B------:R0:W2:Y:S01]  /*1e70*/  SHFL.UP PT, R121, R127, 0x10, RZ ;  /* 0x060000007f797989 */ /* 0x0000a200000e00ff */
[----:B------:R-:W-:-:S03]  /*1e80*/  MOV R123, R126 ;  /* 0x0000007e007b7202 */ /* 0x000fc60000000f00 */
[----:B------:R0:W3:Y:S04]  /*1e90*/  SHFL.UP PT, R124, R126, 0x10, RZ ;  /* 0x060000007e7c7989 */ /* 0x0000e800000e00ff */
.L_x_1274:
[----:B------:R-:W-:Y:S02]  /*1ea0*/  ISETP.GE.AND P3, PT, R4, 0x10, PT ;  /* 0x000000100400780c */ /* 0x000fe40003f66270 */
[----:B------:R-:W-:-:S11]  /*1eb0*/  MOV R149, R123 ;  /* 0x0000007b00957202 */ /* 0x000fd60000000f00 */
[-C--:B--2---:R-:W-:Y:S02]  /*1ec0*/  @P3 FFMA.FTZ R122, R121, R149.reuse, R122 ;  /* 0x00000095797a3223 */ /* 0x084fe4000001007a */
[----:B---3--:R-:W-:Y:S01]  /*1ed0*/  @P3 FMUL.FTZ R149, R124, R149 ;  /* 0x000000957c953220 */ /* 0x008fe20000410000 */
[----:B------:R-:W-:Y:S05]  /*1ee0*/  BRA.CONV ~URZ, `(.L_x_1255) ;  /* 0x000000637f007947 */ /* 0x000fea000b800000 */
[----:B------:R-:W-:Y:S01]  /*1ef0*/  HFMA2.MMA R157, -RZ, RZ, 0, 1.847743988037109375e-06 ;  /* 0x0000001fff9d7435 */ /* 0x000fe200000001ff */
[----:B0-----:R-:W-:Y:S02]  /*1f00*/  MOV R126, R149 ;  /* 0x00000095007e7202 */ /* 0x001fe40000000f00 */
[----:B------:R-:W-:Y:S02]  /*1f10*/  MOV R127, 0x1f ;  /* 0x0000001f007f7802 */ /* 0x000fe40000000f00 */
[----:B------:R-:W-:Y:S02]  /*1f20*/  MOV R125, 0xffffffff ;  /* 0xffffffff007d7802 */ /* 0x000fe40000000f00 */
[----:B------:R-:W-:-:S02]  /*1f30*/  MOV R120, 0x1f50 ;  /* 0x00001f5000787802 */ /* 0x000fc40000000f00 */
[----:B-1---5:R-:W-:Y:S05]  /*1f40*/  CALL.REL.NOINC `($__internal_49_$__cuda_sm70_shflsync_idx_p) ;  /* 0x000038e000007944 */ /* 0x022fea0003c00000 */
.L_x_1255:
[----:B------:R-:W-:Y:S05]  /*1f50*/  BRA.CONV ~URZ, `(.L_x_1256) ;  /* 0x000000637f007947 */ /* 0x000fea000b800000 */
[----:B0-----:R-:W-:Y:S01]  /*1f60*/  HFMA2.MMA R157, -RZ, RZ, 0, 1.847743988037109375e-06 ;  /* 0x0000001fff9d7435 */ /* 0x001fe200000001ff */
[----:B------:R-:W-:-:S02]  /*1f70*/  MOV R126, R122 ;  /* 0x0000007a007e7202 */ /* 0x000fc40000000f00 */
[----:B------:R-:W-:Y:S02]  /*1f80*/  MOV R127, 0x1f ;  /* 0x0000001f007f7802 */ /* 0x000fe40000000f00 */
[----:B-1----:R-:W-:Y:S02]  /*1f90*/  MOV R125, 0xffffffff ;  /* 0xffffffff007d7802 */ /* 0x002fe40000000f00 */
[----:B------:R-:W-:Y:S02]  /*1fa0*/  MOV R120, 0x1fc0 ;  /* 0x00001fc000787802 */ /* 0x000fe40000000f00 */
[----:B-----5:R-:W-:Y:S05]  /*1fb0*/  CALL.REL.NOINC `($__internal_49_$__cuda_sm70_shflsync_idx_p) ;  /* 0x0000387000007944 */ /* 0x020fea0003c00000 */
.L_x_1256:
[----:B------:R-:W-:Y:S05]  /*1fc0*/  BRA.DIV ~URZ, `(.L_x_1257) ;  /* 0x00002eb27f007947 */ /* 0x000fea000b800000 */
[----:B-----5:R2:W3:Y:S04]  /*1fd0*/  SHFL.IDX PT, R152, R118, RZ, 0x1f ;  /* 0x00001fff76987589 */ /* 0x0204e800000e0000 */
[----:B------:R2:W4:Y:S04]  /*1fe0*/  SHFL.IDX PT, R123, R119, RZ, 0x1f ;  /* 0x00001fff777b7589 */ /* 0x00052800000e0000 */
[----:B------:R-:W0:Y:S04]  /*1ff0*/  SHFL.UP PT, R149, R149, 0x1, RZ ;  /* 0x0420000095957989 */ /* 0x000e2800000e00ff */
[----:B------:R2:W1:Y:S02]  /*2000*/  SHFL.UP PT, R150, R122, 0x1, RZ ;  /* 0x042000007a967989 */ /* 0x00046400000e00ff */
.L_x_1275:
[----:B------:R-:W5:Y:S01]  /*2010*/  LDS.64 R120, [R6+0x2150] ;  /* 0x0021500006787984 */ /* 0x000f620000000a00 */
[----:B--23--:R-:W-:Y:S01]  /*2020*/  MOV R122, R152 ;  /* 0x00000098007a7202 */ /* 0x00cfe20000000f00 */
[----:B01--4-:R-:W-:-:S02]  /*2030*/  @P2 FFMA.FTZ R123, R123, R149, R150 ;  /* 0x000000957b7b2223 */ /* 0x013fc40000010096 */
[----:B------:R-:W0:Y:S02]  /*2040*/  LDS.64 R124, [R6+0x2158] ;  /* 0x00215800067c7984 */ /* 0x000e240000000a00 */
[----:B------:R-:W-:Y:S02]  /*2050*/  @P2 FMUL.FTZ R122, R122, R149 ;  /* 0x000000957a7a2220 */ /* 0x000fe40000410000 */
[----:B------:R-:W1:Y:S04]  /*2060*/  LDS.64 R118, [R6+0x2160] ;  /* 0x0021600006767984 */ /* 0x000e680000000a00 */
[----:B------:R2:W-:Y:S01]  /*2070*/  STS.64 [R6+0x2150], R122 ;  /* 0x0021507a06007388 */ /* 0x0005e20000000a00 */
[C---:B-----5:R-:W-:Y:S02]  /*2080*/  FFMA.FTZ R121, R120.reuse, R123, R121 ;  /* 0x0000007b78797223 */ /* 0x060fe40000010079 */
[----:B------:R-:W-:-:S02]  /*2090*/  FMUL.FTZ R120, R120, R122 ;  /* 0x0000007a78787220 */ /* 0x000fc40000410000 */
[C---:B0-----:R-:W-:Y:S02]  /*20a0*/  FFMA.FTZ R125, R124.reuse, R121, R125 ;  /* 0x000000797c7d7223 */ /* 0x041fe4000001007d */
[----:B------:R-:W-:Y:S01]  /*20b0*/  FMUL.FTZ R124, R124, R120 ;  /* 0x000000787c7c7220 */ /* 0x000fe20000410000 */
[----:B------:R2:W-:Y:S01]  /*20c0*/  STS.64 [R6+0x2158], R120 ;  /* 0x0021587806007388 */ /* 0x0005e20000000a00 */
[C---:B-1----:R-:W-:Y:S02]  /*20d0*/  FFMA.FTZ R119, R118.reuse, R125, R119 ;  /* 0x0000007d76777223 */ /* 0x042fe40000010077 */
[----:B------:R-:W-:Y:S01]  /*20e0*/  FMUL.FTZ R118, R118, R124 ;  /* 0x0000007c76767220 */ /* 0x000fe20000410000 */
[----:B------:R2:W-:Y:S04]  /*20f0*/  STS.64 [R6+0x2160], R124 ;  /* 0x0021607c06007388 */ /* 0x0005e80000000a00 */
[----:B------:R2:W-:Y:S02]  /*2100*/  STS.64 [R6+0x2168], R118 ;  /* 0x0021687606007388 */ /* 0x0005e40000000a00 */
.L_x_1252:
[----:B--2---:R-:W-:Y:S05]  /*2110*/  BSYNC B0 ;  /* 0x0000000000007941 */ /* 0x004fea0003800000 */
.L_x_1251:
[----:B------:R-:W-:Y:S01]  /*2120*/  WARPSYNC 0xffffffff ;  /* 0xffffffff00007948 */ /* 0x000fe20003800000 */
[----:B------:R-:W-:Y:S01]  /*2130*/  BAR.SYNC.DEFER_BLOCKING 0x0 ;  /* 0x0000000000007b1d */ /* 0x000fe20000010000 */
[----:B-1---5:R-:W-:Y:S01]  /*2140*/  FMUL.FTZ R119, R129, R132 ;  /* 0x0000008481777220 */ /* 0x022fe20000410000 */
[----:B------:R-:W-:Y:S01]  /*2150*/  ISETP.GT.U32.AND P2, PT, R3, 0x1f, PT ;  /* 0x0000001f0300780c */ /* 0x000fe20003f44070 */
[----:B------:R-:W-:Y:S01]  /*2160*/  FFMA.FTZ R118, R129, R133, R134 ;  /* 0x0000008581767223 */ /* 0x000fe20000010086 */
[----:B0-----:R-:W-:Y:S01]  /*2170*/  MOV R123, UR6 ;  /* 0x00000006007b7c02 */ /* 0x001fe20008000f00 */
[C---:B------:R-:W-:Y:S01]  /*2180*/  FMUL.FTZ R122, R128.reuse, R119 ;  /* 0x00000077807a7220 */ /* 0x040fe20000410000 */
[----:B------:R-:W-:Y:S01]  /*2190*/  HFMA2.MMA R119, -RZ, RZ, 0, 0 ;  /* 0x00000000ff777435 */ /* 0x000fe200000001ff */
[----:B------:R-:W-:Y:S01]  /*21a0*/  FFMA.FTZ R118, R128, R118, R135 ;  /* 0x0000007680767223 */ /* 0x000fe20000010087 */
[----:B------:R-:W-:Y:S01]  /*21b0*/  BSSY B0, `(.L_x_1258) ;  /* 0x000007c000007945 */ /* 0x000fe20003800000 */
[----:B------:R-:W-:-:S02]  /*21c0*/  FMUL.FTZ R121, R117, R122 ;  /* 0x0000007a75797220 */ /* 0x000fc40000410000 */
[----:B------:R-:W-:Y:S01]  /*21d0*/  FFMA.FTZ R122, R117, R118, R136 ;  /* 0x00000076757a7223 */ /* 0x000fe20000010088 */
[----:B------:R-:W-:Y:S01]  /*21e0*/  MOV R118, 0x3f800000 ;  /* 0x3f80000000767802 */ /* 0x000fe20000000f00 */
[----:B------:R-:W-:Y:S02]  /*21f0*/  FADD.FTZ R126, R81, UR5 ;  /* 0x00000005517e7e21 */ /* 0x000fe40008010000 */
[C---:B------:R-:W-:Y:S02]  /*2200*/  FMUL.FTZ R124, R116.reuse, R121 ;  /* 0x00000079747c7220 */ /* 0x040fe40000410000 */
[----:B------:R-:W-:Y:S02]  /*2210*/  FFMA.FTZ R122, R116, R122, R137 ;  /* 0x0000007a747a7223 */ /* 0x000fe40000010089 */
[----:B------:R-:W-:Y:S02]  /*2220*/  FMUL.FTZ R149, R97, R126 ;  /* 0x0000007e61957220 */ /* 0x000fe40000410000 */
[----:B------:R-:W-:-:S02]  /*2230*/  FMUL.FTZ R121, R115, R124 ;  /* 0x0000007c73797220 */ /* 0x000fc40000410000 */
[----:B------:R-:W-:Y:S01]  /*2240*/  FFMA.FTZ R122, R115, R122, R138 ;  /* 0x0000007a737a7223 */ /* 0x000fe2000001008a */
[----:B------:R-:W0:Y:S01]  /*2250*/  LDS R120, [R5.X8+0x2154] ;  /* 0x0021540005787984 */ /* 0x000e220000008800 */
[----:B------:R-:W-:Y:S02]  /*2260*/  FADD.FTZ R124, R83, UR5 ;  /* 0x00000005537c7e21 */ /* 0x000fe40008010000 */
[----:B------:R-:W-:Y:S01]  /*2270*/  FFMA.FTZ R122, R114, R122, R139 ;  /* 0x0000007a727a7223 */ /* 0x000fe2000001008b */
[----:B------:R1:W2:Y:S01]  /*2280*/  @P0 LDS.64 R118, [R123.X8+0x3560] ;  /* 0x003560007b760984 */ /* 0x0002a20000008a00 */
[----:B------:R-:W-:Y:S02]  /*2290*/  FMUL.FTZ R154, R99, R124 ;  /* 0x0000007c639a7220 */ /* 0x000fe40000410000 */
[----:B------:R-:W-:Y:S02]  /*22a0*/  FFMA.FTZ R122, R113, R122, R140 ;  /* 0x0000007a717a7223 */ /* 0x000fe4000001008c */
[----:B------:R-:W-:-:S02]  /*22b0*/  FADD.FTZ R126, R77, UR5 ;  /* 0x000000054d7e7e21 */ /* 0x000fc40008010000 */
[----:B------:R-:W-:Y:S02]  /*22c0*/  FFMA.FTZ R122, R112, R122, R141 ;  /* 0x0000007a707a7223 */ /* 0x000fe4000001008d */
[----:B------:R-:W-:Y:S02]  /*22d0*/  FMUL.FTZ R152, R93, R126 ;  /* 0x0000007e5d987220 */ /* 0x000fe40000410000 */
[----:B------:R-:W-:Y:S02]  /*22e0*/  FFMA.FTZ R122, R111, R122, R142 ;  /* 0x0000007a6f7a7223 */ /* 0x000fe4000001008e */
[----:B------:R-:W-:Y:S02]  /*22f0*/  FADD.FTZ R124, R79, UR5 ;  /* 0x000000054f7c7e21 */ /* 0x000fe40008010000 */
[----:B------:R-:W-:Y:S02]  /*2300*/  FFMA.FTZ R122, R102, R122, R143 ;  /* 0x0000007a667a7223 */ /* 0x000fe4000001008f */
[----:B------:R-:W-:-:S02]  /*2310*/  FMUL.FTZ R150, R95, R124 ;  /* 0x0000007c5f967220 */ /* 0x000fc40000410000 */
[----:B------:R-:W-:Y:S02]  /*2320*/  FFMA.FTZ R122, R103, R122, R144 ;  /* 0x0000007a677a7223 */ /* 0x000fe40000010090 */
[----:B------:R-:W-:Y:S02]  /*2330*/  FADD.FTZ R126, R73, UR5 ;  /* 0x00000005497e7e21 */ /* 0x000fe40008010000 */
[----:B------:R-:W-:Y:S02]  /*2340*/  FFMA.FTZ R122, R100, R122, R145 ;  /* 0x0000007a647a7223 */ /* 0x000fe40000010091 */
[----:B------:R-:W-:Y:S02]  /*2350*/  FMUL.FTZ R126, R89, R126 ;  /* 0x0000007e597e7220 */ /* 0x000fe40000410000 */
[----:B------:R-:W-:Y:S02]  /*2360*/  FFMA.FTZ R122, R101, R122, R146 ;  /* 0x0000007a657a7223 */ /* 0x000fe40000010092 */
[----:B------:R-:W-:-:S02]  /*2370*/  FADD.FTZ R124, R75, UR5 ;  /* 0x000000054b7c7e21 */ /* 0x000fc40008010000 */
[----:B------:R-:W-:Y:S02]  /*2380*/  FFMA.FTZ R122, R131, R122, R148 ;  /* 0x0000007a837a7223 */ /* 0x000fe40000010094 */
[----:B------:R-:W-:Y:S02]  /*2390*/  FMUL.FTZ R124, R91, R124 ;  /* 0x0000007c5b7c7220 */ /* 0x000fe40000410000 */
[----:B0-----:R-:W-:Y:S02]  /*23a0*/  FFMA.FTZ R151, R151, R120, R10 ;  /* 0x0000007897977223 */ /* 0x001fe4000001000a */
[----:B------:R-:W-:Y:S02]  /*23b0*/  FMUL.FTZ R120, R114, R121 ;  /* 0x0000007972787220 */ /* 0x000fe40000410000 */
[----:B------:R-:W-:Y:S02]  /*23c0*/  FFMA.FTZ R149, R130, R151, R149 ;  /* 0x0000009782957223 */ /* 0x000fe40000010095 */
[----:B------:R-:W-:-:S02]  /*23d0*/  FMUL.FTZ R121, R113, R120 ;  /* 0x0000007871797220 */ /* 0x000fc40000410000 */
[----:B------:R-:W-:Y:S02]  /*23e0*/  FFMA.FTZ R149, R131, R149, R12 ;  /* 0x0000009583957223 */ /* 0x000fe4000001000c */
[----:B------:R-:W-:Y:S02]  /*23f0*/  FMUL.FTZ R120, R112, R121 ;  /* 0x0000007970787220 */ /* 0x000fe40000410000 */
[----:B------:R-:W-:Y:S02]  /*2400*/  FFMA.FTZ R154, R101, R149, R154 ;  /* 0x00000095659a7223 */ /* 0x000fe4000001009a */
[----:B------:R-:W-:Y:S02]  /*2410*/  FMUL.FTZ R121, R111, R120 ;  /* 0x000000786f797220 */ /* 0x000fe40000410000 */
[----:B------:R-:W-:Y:S02]  /*2420*/  FFMA.FTZ R154, R100, R154, R15 ;  /* 0x0000009a649a7223 */ /* 0x000fe4000001000f */
[----:B------:R-:W-:-:S02]  /*2430*/  FMUL.FTZ R120, R102, R121 ;  /* 0x0000007966787220 */ /* 0x000fc40000410000 */
[C---:B------:R-:W-:Y:S02]  /*2440*/  FFMA.FTZ R152, R103.reuse, R154, R152 ;  /* 0x0000009a67987223 */ /* 0x040fe40000010098 */
[----:B------:R-:W-:Y:S02]  /*2450*/  FMUL.FTZ R121, R103, R120 ;  /* 0x0000007867797220 */ /* 0x000fe40000410000 */
[----:B------:R-:W-:Y:S02]  /*2460*/  FFMA.FTZ R152, R102, R152, R17 ;  /* 0x0000009866987223 */ /* 0x000fe40000010011 */
        /* <DEDUP_REMOVED lines=8> */
[----:B------:R-:W-:-:S02]  /*24f0*/  FFMA.FTZ R121, R130, R122, R147 ;  /* 0x0000007a82797223 */ /* 0x000fc40000010093 */
[----:B------:R-:W-:Y:S02]  /*2500*/  FADD.FTZ R122, R69, UR5 ;  /* 0x00000005457a7e21 */ /* 0x000fe40008010000 */
[----:B------:R-:W-:Y:S01]  /*2510*/  FFMA.FTZ R158, R115, R160, R124 ;  /* 0x000000a0739e7223 */ /* 0x000fe2000001007c */
[----:B------:R1:W-:Y:S01]  /*2520*/  STS.64 [R5.X8+0x2660], R120 ;  /* 0x0026607805007388 */ /* 0x0003e20000008a00 */
[----:B------:R-:W-:Y:S02]  /*2530*/  FMUL.FTZ R122, R85, R122 ;  /* 0x0000007a557a7220 */ /* 0x000fe40000410000 */
[----:B------:R-:W-:-:S04]  /*2540*/  FFMA.FTZ R158, R116, R158, R107 ;  /* 0x0000009e749e7223 */ /* 0x000fc8000001006b */
[----:B------:R-:W-:-:S04]  /*2550*/  FFMA.FTZ R156, R117, R158, R122 ;  /* 0x0000009e759c7223 */ /* 0x000fc8000001007a */
[----:B------:R-:W-:Y:S01]  /*2560*/  FFMA.FTZ R156, R128, R156, R109 ;  /* 0x0000009c809c7223 */ /* 0x000fe2000001006d */
[----:B------:R-:W-:Y:S06]  /*2570*/  BAR.SYNC.DEFER_BLOCKING 0x0 ;  /* 0x0000000000007b1d */ /* 0x000fec0000010000 */
[----:B------:R-:W-:Y:S05]  /*2580*/  @P2 BRA `(.L_x_1259) ;  /* 0x000003e000002947 */ /* 0x000fea0003800000 */
[----:B-12---:R-:W-:Y:S04]  /*2590*/  LDS.64 R120, [R6+0x2670] ;  /* 0x0026700006787984 */ /* 0x006fe80000000a00 */
[----:B------:R-:W0:Y:S04]  /*25a0*/  LDS.64 R122, [R6+0x2678] ;  /* 0x00267800067a7984 */ /* 0x000e280000000a00 */
[----:B------:R-:W1:Y:S04]  /*25b0*/  LDS.64 R124, [R6+0x2668] ;  /* 0x00266800067c7984 */ /* 0x000e680000000a00 */
[----:B------:R-:W2:Y:S01]  /*25c0*/  LDS.64 R126, [R6+0x2660] ;  /* 0x00266000067e7984 */ /* 0x000ea20000000a00 */
[----:B0-----:R-:W-:-:S02]  /*25d0*/  FFMA.FTZ R123, R120, R123, R121 ;  /* 0x0000007b787b7223 */ /* 0x001fc40000010079 */
[----:B------:R-:W-:Y:S01]  /*25e0*/  FMUL.FTZ R121, R120, R122 ;  /* 0x0000007a78797220 */ /* 0x000fe20000410000 */
[----:B------:R-:W-:Y:S01]  /*25f0*/  LOP3.LUT R120, R3, 0x1f, RZ, 0xc0, !PT ;  /* 0x0000001f03787812 */ /* 0x000fe200078ec0ff */
[C---:B-1----:R-:W-:Y:S02]  /*2600*/  FFMA.FTZ R123, R124.reuse, R123, R125 ;  /* 0x0000007b7c7b7223 */ /* 0x042fe4000001007d */
[----:B------:R-:W-:Y:S01]  /*2610*/  FMUL.FTZ R121, R124, R121 ;  /* 0x000000797c797220 */ /* 0x000fe20000410000 */
[----:B------:R-:W-:Y:S01]  /*2620*/  ISETP.GE.U32.AND P2, PT, R120, 0x10, PT ;  /* 0x000000107800780c */ /* 0x000fe20003f46070 */
[----:B--2---:R-:W-:Y:S01]  /*2630*/  FFMA.FTZ R127, R126, R123, R127 ;  /* 0x0000007b7e7f7223 */ /* 0x004fe2000001007f */
[----:B------:R-:W-:Y:S01]  /*2640*/  ISETP.GE.U32.AND P3, PT, R120, 0x18, PT ;  /* 0x000000187800780c */ /* 0x000fe20003f66070 */
[----:B------:R-:W-:Y:S01]  /*2650*/  FMUL.FTZ R126, R126, R121 ;  /* 0x000000797e7e7220 */ /* 0x000fe20000410000 */
[C---:B------:R-:W-:Y:S02]  /*2660*/  ISETP.GE.U32.AND P4, PT, R120.reuse, 0x1c, PT ;  /* 0x0000001c7800780c */ /* 0x040fe40003f86070 */
[----:B------:R-:W-:-:S02]  /*2670*/  ISETP.GE.U32.AND P5, PT, R120, 0x1e, PT ;  /* 0x0000001e7800780c */ /* 0x000fc40003fa6070 */
[----:B------:R-:W-:Y:S01]  /*2680*/  ISETP.NE.AND P6, PT, R120, 0x1f, PT ;  /* 0x0000001f7800780c */ /* 0x000fe20003fc5270 */
[----:B------:R-:W-:Y:S10]  /*2690*/  BRA.DIV ~URZ, `(.L_x_1260) ;  /* 0x000029a27f007947 */ /* 0x000ff4000b800000 */
[----:B------:R0:W1:Y:S02]  /*26a0*/  SHFL.DOWN PT, R123, R126, 0x1, 0x1f ;  /* 0x08201f007e7b7f89 */ /* 0x00006400000e0000 */
.L_x_1276:
[----:B------:R-:W-:Y:S05]  /*26b0*/  BRA.DIV ~URZ, `(.L_x_1261) ;  /* 0x00002a027f007947 */ /* 0x000fea000b800000 */
[----:B------:R-:W2:Y:S04]  /*26c0*/  SHFL.DOWN PT, R120, R127, 0x1, 0x1f ;  /* 0x08201f007f787f89 */ /* 0x000ea800000e0000 */
[----:B------:R-:W-:Y:S04]  /*26d0*/  SHFL.IDX PT, R124, R118, RZ, 0x1f ;  /* 0x00001fff767c7589 */ /* 0x000fe800000e0000 */
[----:B------:R-:W-:Y:S01]  /*26e0*/  SHFL.IDX PT, R125, R119, RZ, 0x1f ;  /* 0x00001fff777d7589 */ /* 0x000fe200000e0000 */
[----:B--2---:R-:W-:-:S02]  /*26f0*/  @P6 FFMA.FTZ R127, R126, R120, R127 ;  /* 0x000000787e7f6223 */ /* 0x004fc4000001007f */
[----:B01----:R-:W-:-:S03]  /*2700*/  @P6 FMUL.FTZ R126, R126, R123 ;  /* 0x0000007b7e7e6220 */ /* 0x003fc60000410000 */
[----:B------:R-:W0:Y:S04]  /*2710*/  SHFL.DOWN PT, R120, R127, 0x2, 0x1f ;  /* 0x08401f007f787f89 */ /* 0x000e2800000e0000 */
[----:B------:R-:W1:Y:S01]  /*2720*/  SHFL.DOWN PT, R121, R126, 0x2, 0x1f ;  /* 0x08401f007e797f89 */ /* 0x000e6200000e0000 */
[-C--:B0-----:R-:W-:Y:S02]  /*2730*/  @!P5 FFMA.FTZ R127, R120, R126.reuse, R127 ;  /* 0x0000007e787fd223 */ /* 0x081fe4000001007f */
[----:B-1----:R-:W-:-:S03]  /*2740*/  @!P5 FMUL.FTZ R126, R121, R126 ;  /* 0x0000007e797ed220 */ /* 0x002fc60000410000 */
[----:B------:R-:W0:Y:S04]  /*2750*/  SHFL.DOWN PT, R120, R127, 0x4, 0x1f ;  /* 0x08801f007f787f89 */ /* 0x000e2800000e0000 */
[----:B------:R-:W1:Y:S01]  /*2760*/  SHFL.DOWN PT, R121, R126, 0x4, 0x1f ;  /* 0x08801f007e797f89 */ /* 0x000e6200000e0000 */
[C---:B0-----:R-:W-:Y:S02]  /*2770*/  @!P4 FFMA.FTZ R127, R126.reuse, R120, R127 ;  /* 0x000000787e7fc223 */ /* 0x041fe4000001007f */
        /* <DEDUP_REMOVED lines=9> */
[----:B------:R0:W1:Y:S04]  /*2810*/  SHFL.IDX PT, R162, R127, RZ, 0x1f ;  /* 0x00001fff7fa27589 */ /* 0x00006800000e0000 */
[----:B------:R0:W2:Y:S04]  /*2820*/  SHFL.DOWN PT, R164, R127, 0x1, 0x1f ;  /* 0x08201f007fa47f89 */ /* 0x0000a800000e0000 */
[----:B------:R0:W3:Y:S04]  /*2830*/  SHFL.IDX PT, R153, R126, RZ, 0x1f ;  /* 0x00001fff7e997589 */ /* 0x0000e800000e0000 */
[----:B------:R0:W4:Y:S02]  /*2840*/  SHFL.DOWN PT, R155, R126, 0x1, 0x1f ;  /* 0x08201f007e9b7f89 */ /* 0x00012400000e0000 */
.L_x_1277:
[----:B0-----:R-:W0:Y:S01]  /*2850*/  LDS.64 R126, [R6+0x2678] ;  /* 0x00267800067e7984 */ /* 0x001e220000000a00 */
[----:B------:R-:W-:Y:S01]  /*2860*/  ISETP.NE.AND P2, PT, R3, 0x1f, PT ;  /* 0x0000001f0300780c */ /* 0x000fe20003f45270 */
[----:B-1-3--:R-:W-:-:S02]  /*2870*/  FFMA.FTZ R119, R119, R153, R162 ;  /* 0x0000009977777223 */ /* 0x00afc400000100a2 */
[----:B------:R-:W1:Y:S01]  /*2880*/  LDS.64 R120, [R6+0x2670] ;  /* 0x0026700006787984 */ /* 0x000e620000000a00 */
[----:B------:R-:W-:-:S03]  /*2890*/  FMUL.FTZ R118, R118, R153 ;  /* 0x0000009976767220 */ /* 0x000fc60000410000 */
[----:B------:R-:W3:Y:S06]  /*28a0*/  LDS.64 R122, [R6+0x2668] ;  /* 0x00266800067a7984 */ /* 0x000eec0000000a00 */
[-C--:B--2-4-:R-:W-:Y:S02]  /*28b0*/  @P2 FFMA.FTZ R125, R125, R155.reuse, R164 ;  /* 0x0000009b7d7d2223 */ /* 0x094fe400000100a4 */
[----:B------:R-:W-:-:S05]  /*28c0*/  @P2 FMUL.FTZ R124, R124, R155 ;  /* 0x0000009b7c7c2220 */ /* 0x000fca0000410000 */
[----:B------:R2:W-:Y:S01]  /*28d0*/  STS.64 [R6+0x2678], R124 ;  /* 0x0026787c06007388 */ /* 0x0005e20000000a00 */
[C---:B0-----:R-:W-:Y:S02]  /*28e0*/  FFMA.FTZ R127, R126.reuse, R125, R127 ;  /* 0x0000007d7e7f7223 */ /* 0x041fe4000001007f */
[----:B------:R-:W-:Y:S02]  /*28f0*/  FMUL.FTZ R126, R126, R124 ;  /* 0x0000007c7e7e7220 */ /* 0x000fe40000410000 */
[C---:B-1----:R-:W-:Y:S02]  /*2900*/  FFMA.FTZ R121, R120.reuse, R127, R121 ;  /* 0x0000007f78797223 */ /* 0x042fe40000010079 */
[----:B------:R-:W-:Y:S01]  /*2910*/  FMUL.FTZ R120, R120, R126 ;  /* 0x0000007e78787220 */ /* 0x000fe20000410000 */
[----:B------:R2:W-:Y:S01]  /*2920*/  STS.64 [R6+0x2670], R126 ;  /* 0x0026707e06007388 */ /* 0x0005e20000000a00 */
[C---:B---3--:R-:W-:Y:S02]  /*2930*/  FFMA.FTZ R123, R122.reuse, R121, R123 ;  /* 0x000000797a7b7223 */ /* 0x048fe4000001007b */
[----:B------:R-:W-:Y:S01]  /*2940*/  FMUL.FTZ R122, R122, R120 ;  /* 0x000000787a7a7220 */ /* 0x000fe20000410000 */
[----:B------:R2:W-:Y:S04]  /*2950*/  STS.64 [R6+0x2668], R120 ;  /* 0x0026687806007388 */ /* 0x0005e80000000a00 */
[----:B------:R2:W-:Y:S02]  /*2960*/  STS.64 [R6+0x2660], R122 ;  /* 0x0026607a06007388 */ /* 0x0005e40000000a00 */
.L_x_1259:
[----:B-12---:R-:W-:Y:S05]  /*2970*/  BSYNC B0 ;  /* 0x0000000000007941 */ /* 0x006fea0003800000 */
.L_x_1258:
[----:B------:R-:W-:Y:S01]  /*2980*/  WARPSYNC 0xffffffff ;  /* 0xffffffff00007948 */ /* 0x000fe20003800000 */
[----:B------:R-:W-:Y:S01]  /*2990*/  BAR.SYNC.DEFER_BLOCKING 0x0 ;  /* 0x0000000000007b1d */ /* 0x000fe20000010000 */
[----:B------:R-:W-:Y:S01]  /*29a0*/  FFMA.FTZ R124, R64, R151, RZ ;  /* 0x00000097407c7223 */ /* 0x000fe200000100ff */
[C---:B------:R-:W-:Y:S01]  /*29b0*/  ISETP.GT.AND P2, PT, R4.reuse, 0x1e, PT ;  /* 0x0000001e0400780c */ /* 0x040fe20003f44270 */
[----:B------:R-:W-:Y:S01]  /*29c0*/  FADD.FTZ R122, R83, UR5 ;  /* 0x00000005537a7e21 */ /* 0x000fe20008010000 */
[----:B------:R-:W-:Y:S01]  /*29d0*/  ISETP.GT.AND P3, PT, R4, 0x1d, PT ;  /* 0x0000001d0400780c */ /* 0x000fe20003f64270 */
[----:B------:R-:W-:Y:S01]  /*29e0*/  FADD.FTZ R162, R70, UR5 ;  /* 0x0000000546a27e21 */ /* 0x000fe20008010000 */
[----:B------:R-:W-:Y:S01]  /*29f0*/  ISETP.GT.AND P4, PT, R4, 0x1b, PT ;  /* 0x0000001b0400780c */ /* 0x000fe20003f84270 */
[----:B------:R-:W-:Y:S01]  /*2a00*/  BSSY B0, `(.L_x_1262) ;  /* 0x00000ef000007945 */ /* 0x000fe20003800000 */
[----:B------:R-:W-:Y:S01]  /*2a10*/  MOV R161, UR6 ;  /* 0x0000000600a17c02 */ /* 0x000fe20008000f00 */
[----:B------:R-:W0:Y:S02]  /*2a20*/  LDS R120, [R5.X8+0x2664] ;  /* 0x0026640005787984 */ /* 0x000e240000008800 */
[----:B0-----:R-:W-:-:S02]  /*2a30*/  FFMA.FTZ R132, R120, R132, R133 ;  /* 0x0000008478847223 */ /* 0x001fc40000010085 */
[----:B------:R-:W-:Y:S02]  /*2a40*/  FADD.FTZ R120, R81, UR5 ;  /* 0x0000000551787e21 */ /* 0x000fe40008010000 */
[----:B------:R-:W-:Y:S02]  /*2a50*/  FFMA.FTZ R121, R129, R132, R134 ;  /* 0x0000008481797223 */ /* 0x000fe40000010086 */
[----:B------:R-:W-:Y:S02]  /*2a60*/  FMUL.FTZ R123, R97, R120 ;  /* 0x00000078617b7220 */ /* 0x000fe40000410000 */
[----:B------:R-:W-:Y:S02]  /*2a70*/  FFMA.FTZ R128, R128, R121, R135 ;  /* 0x0000007980807223 */ /* 0x000fe40000010087 */
[----:B------:R-:W-:Y:S02]  /*2a80*/  FFMA.FTZ R126, R130, R151, R123 ;  /* 0x00000097827e7223 */ /* 0x000fe4000001007b */
[----:B------:R-:W-:-:S02]  /*2a90*/  FFMA.FTZ R125, R117, R128, R136 ;  /* 0x00000080757d7223 */ /* 0x000fc40000010088 */
[----:B------:R-:W-:Y:S02]  /*2aa0*/  FMUL.FTZ R136, R99, R122 ;  /* 0x0000007a63887220 */ /* 0x000fe40000410000 */
[----:B------:R-:W-:Y:S02]  /*2ab0*/  FFMA.FTZ R124, R65, R126, R124 ;  /* 0x0000007e417c7223 */ /* 0x000fe4000001007c */
[-C--:B------:R-:W-:Y:S02]  /*2ac0*/  FFMA.FTZ R133, R101, R149.reuse, R136 ;  /* 0x0000009565857223 */ /* 0x080fe40000010088 */
[----:B------:R-:W-:Y:S02]  /*2ad0*/  FFMA.FTZ R134, R66, R149, R124 ;  /* 0x0000009542867223 */ /* 0x000fe4000001007c */
[----:B------:R-:W-:Y:S02]  /*2ae0*/  FADD.FTZ R123, R126, -R123 ;  /* 0x8000007b7e7b7221 */ /* 0x000fe40000010000 */
[----:B------:R-:W-:-:S02]  /*2af0*/  FADD.FTZ R124, R77, UR5 ;  /* 0x000000054d7c7e21 */ /* 0x000fc40008010000 */
[----:B------:R-:W-:Y:S02]  /*2b00*/  FFMA.FTZ R126, R116, R125, R137 ;  /* 0x0000007d747e7223 */ /* 0x000fe40000010089 */
[----:B------:R-:W-:Y:S02]  /*2b10*/  FADD.FTZ R116, R133, -R136 ;  /* 0x8000008885747221 */ /* 0x000fe40000010000 */
[----:B------:R-:W-:Y:S02]  /*2b20*/  FFMA.FTZ R133, R67, R133, R134 ;  /* 0x0000008543857223 */ /* 0x000fe40000010086 */
[----:B------:R-:W-:Y:S02]  /*2b30*/  FMUL.FTZ R135, R93, R124 ;  /* 0x0000007c5d877220 */ /* 0x000fe40000410000 */
[----:B------:R-:W-:Y:S02]  /*2b40*/  FFMA.FTZ R127, R115, R126, R138 ;  /* 0x0000007e737f7223 */ /* 0x000fe4000001008a */
[----:B------:R-:W-:-:S02]  /*2b50*/  FFMA.FTZ R136, R103, R154, R135 ;  /* 0x0000009a67887223 */ /* 0x000fc40000010087 */
[----:B------:R-:W-:Y:S02]  /*2b60*/  FFMA.FTZ R134, R60, R154, R133 ;  /* 0x0000009a3c867223 */ /* 0x000fe40000010085 */
[----:B------:R-:W-:Y:S02]  /*2b70*/  FFMA.FTZ R114, R114, R127, R139 ;  /* 0x0000007f72727223 */ /* 0x000fe4000001008b */
[----:B------:R-:W-:Y:S02]  /*2b80*/  FADD.FTZ R133, R136, -R135 ;  /* 0x8000008788857221 */ /* 0x000fe40000010000 */
[----:B------:R-:W-:Y:S02]  /*2b90*/  FFMA.FTZ R137, R61, R136, R134 ;  /* 0x000000883d897223 */ /* 0x000fe40000010086 */
[----:B------:R-:W-:Y:S02]  /*2ba0*/  FFMA.FTZ R135, R113, R114, R140 ;  /* 0x0000007271877223 */ /* 0x000fe4000001008c */
[----:B------:R-:W-:-:S02]  /*2bb0*/  FADD.FTZ R134, R79, UR5 ;  /* 0x000000054f867e21 */ /* 0x000fc40008010000 */
[----:B------:R-:W-:Y:S02]  /*2bc0*/  FFMA.FTZ R112, R112, R135, R141 ;  /* 0x0000008770707223 */ /* 0x000fe4000001008d */
[----:B------:R-:W-:Y:S02]  /*2bd0*/  FMUL.FTZ R136, R95, R134 ;  /* 0x000000865f887220 */ /* 0x000fe40000410000 */
[-C--:B------:R-:W-:Y:S02]  /*2be0*/  FFMA.FTZ R138, R62, R152.reuse, R137 ;  /* 0x000000983e8a7223 */ /* 0x080fe40000010089 */
[C---:B------:R-:W-:Y:S02]  /*2bf0*/  FFMA.FTZ R139, R111.reuse, R152, R136 ;  /* 0x000000986f8b7223 */ /* 0x040fe40000010088 */
[----:B------:R-:W-:Y:S02]  /*2c00*/  FFMA.FTZ R137, R111, R112, R142 ;  /* 0x000000706f897223 */ /* 0x000fe4000001008e */
[----:B------:R-:W-:-:S02]  /*2c10*/  FADD.FTZ R111, R73, UR5 ;  /* 0x00000005496f7e21 */ /* 0x000fc40008010000 */
[----:B------:R-:W-:Y:S02]  /*2c20*/  FADD.FTZ R136, R139, -R136 ;  /* 0x800000888b887221 */ /* 0x000fe40000010000 */
[----:B------:R-:W-:Y:S02]  /*2c30*/  FMUL.FTZ R140, R89, R111 ;  /* 0x0000006f598c7220 */ /* 0x000fe40000410000 */
[----:B------:R-:W-:Y:S02]  /*2c40*/  FFMA.FTZ R139, R63, R139, R138 ;  /* 0x0000008b3f8b7223 */ /* 0x000fe4000001008a */
[----:B------:R-:W-:Y:S02]  /*2c50*/  FFMA.FTZ R102, R102, R137, R143 ;  /* 0x0000008966667223 */ /* 0x000fe4000001008f */
[----:B------:R-:W-:Y:S02]  /*2c60*/  FFMA.FTZ R143, R113, R150, R140 ;  /* 0x00000096718f7223 */ /* 0x000fe4000001008c */
[----:B------:R-:W-:-:S02]  /*2c70*/  FADD.FTZ R113, R75, UR5 ;  /* 0x000000054b717e21 */ /* 0x000fc40008010000 */
[----:B------:R-:W-:Y:S02]  /*2c80*/  FFMA.FTZ R138, R56, R150, R139 ;  /* 0x00000096388a7223 */ /* 0x000fe4000001008b */
[----:B------:R-:W-:Y:S02]  /*2c90*/  FFMA.FTZ R103, R103, R102, R144 ;  /* 0x0000006667677223 */ /* 0x000fe40000010090 */
[----:B------:R-:W-:Y:S02]  /*2ca0*/  FMUL.FTZ R141, R91, R113 ;  /* 0x000000715b8d7220 */ /* 0x000fe40000410000 */
[----:B------:R-:W-:Y:S02]  /*2cb0*/  FFMA.FTZ R139, R57, R143, R138 ;  /* 0x0000008f398b7223 */ /* 0x000fe4000001008a */
[----:B------:R-:W-:Y:S02]  /*2cc0*/  FFMA.FTZ R145, R100, R103, R145 ;  /* 0x0000006764917223 */ /* 0x000fe40000010091 */
[----:B------:R-:W-:-:S02]  /*2cd0*/  FADD.FTZ R100, R143, -R140 ;  /* 0x8000008c8f647221 */ /* 0x000fc40000010000 */
[-C--:B------:R-:W-:Y:S02]  /*2ce0*/  FFMA.FTZ R142, R115, R160.reuse, R141 ;  /* 0x000000a0738e7223 */ /* 0x080fe4000001008d */
[----:B------:R-:W-:Y:S02]  /*2cf0*/  FFMA.FTZ R140, R58, R160, R139 ;  /* 0x000000a03a8c7223 */ /* 0x000fe4000001008b */
[----:B------:R-:W-:Y:S02]  /*2d00*/  FADD.FTZ R115, R69, UR5 ;  /* 0x0000000545737e21 */ /* 0x000fe40008010000 */
[----:B------:R-:W-:Y:S02]  /*2d10*/  FFMA.FTZ R101, R101, R145, R146 ;  /* 0x0000009165657223 */ /* 0x000fe40000010092 */
[----:B------:R-:W-:Y:S02]  /*2d20*/  FADD.FTZ R138, R142, -R141 ;  /* 0x8000008d8e8a7221 */ /* 0x000fe40000010000 */
[----:B------:R-:W-:-:S02]  /*2d30*/  FFMA.FTZ R139, R59, R142, R140 ;  /* 0x0000008e3b8b7223 */ /* 0x000fc4000001008c */
[----:B------:R-:W-:Y:S02]  /*2d40*/  FMUL.FTZ R142, R85, R115 ;  /* 0x00000073558e7220 */ /* 0x000fe40000410000 */
[----:B------:R-:W-:Y:S02]  /*2d50*/  FFMA.FTZ R148, R131, R101, R148 ;  /* 0x0000006583947223 */ /* 0x000fe40000010094 */
[----:B------:R-:W-:Y:S02]  /*2d60*/  FADD.FTZ R131, R71, UR5 ;  /* 0x0000000547837e21 */ /* 0x000fe40008010000 */
[-C--:B------:R-:W-:Y:S02]  /*2d70*/  FFMA.FTZ R143, R117, R158.reuse, R142 ;  /* 0x0000009e758f7223 */ /* 0x080fe4000001008e */
[----:B------:R-:W-:Y:S02]  /*2d80*/  FFMA.FTZ R140, R52, R158, R139 ;  /* 0x0000009e348c7223 */ /* 0x000fe4000001008b */
[----:B------:R-:W-:-:S02]  /*2d90*/  FMUL.FTZ R141, R87, R131 ;  /* 0x00000083578d7220 */ /* 0x000fc40000410000 */
[----:B------:R-:W-:Y:S02]  /*2da0*/  FFMA.FTZ R139, R53, R143, R140 ;  /* 0x0000008f358b7223 */ /* 0x000fe4000001008c */
[----:B------:R-:W-:Y:S02]  /*2db0*/  FFMA.FTZ R147, R130, R148, R147 ;  /* 0x0000009482937223 */ /* 0x000fe40000010093 */
[----:B------:R-:W-:Y:S02]  /*2dc0*/  FADD.FTZ R130, R80, UR5 ;  /* 0x0000000550827e21 */ /* 0x000fe40008010000 */
[-C--:B------:R-:W-:Y:S02]  /*2dd0*/  FFMA.FTZ R140, R129, R156.reuse, R141 ;  /* 0x0000009c818c7223 */ /* 0x080fe4000001008d */
[----:B------:R-:W-:Y:S02]  /*2de0*/  FFMA.FTZ R129, R54, R156, R139 ;  /* 0x0000009c36817223 */ /* 0x000fe4000001008b */
[----:B------:R-:W-:-:S02]  /*2df0*/  FADD.FTZ R151, -R10, R151 ;  /* 0x000000970a977221 */ /* 0x000fc40000010100 */
[----:B------:R-:W-:Y:S02]  /*2e00*/  FMUL.FTZ R130, R130, R147 ;  /* 0x0000009382827220 */ /* 0x000fe40000410000 */
[----:B------:R-:W-:Y:S02]  /*2e10*/  FADD.FTZ R139, R140, -R141 ;  /* 0x8000008d8c8b7221 */ /* 0x000fe40000010000 */
[----:B------:R-:W-:Y:S02]  /*2e20*/  FFMA.FTZ R129, R55, R140, R129 ;  /* 0x0000008c37817223 */ /* 0x000fe40000010081 */
[----:B------:R-:W-:Y:S02]  /*2e30*/  FADD.FTZ R140, R82, UR5 ;  /* 0x00000005528c7e21 */ /* 0x000fe40008010000 */
[----:B------:R-:W-:Y:S02]  /*2e40*/  FMUL.FTZ R120, R120, R148 ;  /* 0x0000009478787220 */ /* 0x000fe40000410000 */
[----:B------:R-:W-:-:S02]  /*2e50*/  FFMA.FTZ R141, R130, R151, RZ ;  /* 0x00000097828d7223 */ /* 0x000fc400000100ff */
[----:B------:R-:W-:Y:S02]  /*2e60*/  FADD.FTZ R149, -R12, R149 ;  /* 0x000000950c957221 */ /* 0x000fe40000010100 */
[----:B------:R-:W-:Y:S02]  /*2e70*/  FMUL.FTZ R140, R140, R101 ;  /* 0x000000658c8c7220 */ /* 0x000fe40000410000 */
[----:B------:R-:W-:Y:S02]  /*2e80*/  FFMA.FTZ R141, R120, R123, R141 ;  /* 0x0000007b788d7223 */ /* 0x000fe4000001008d */
[----:B------:R-:W-:Y:S02]  /*2e90*/  FADD.FTZ R117, R143, -R142 ;  /* 0x8000008e8f757221 */ /* 0x000fe40000010000 */
[----:B------:R-:W-:Y:S02]  /*2ea0*/  FMUL.FTZ R122, R122, R145 ;  /* 0x000000917a7a7220 */ /* 0x000fe40000410000 */
[----:B------:R-:W-:-:S02]  /*2eb0*/  FFMA.FTZ R143, R140, R149, R141 ;  /* 0x000000958c8f7223 */ /* 0x000fc4000001008d */
[----:B------:R-:W-:Y:S02]  /*2ec0*/  FADD.FTZ R142, R76, UR5 ;  /* 0x000000054c8e7e21 */ /* 0x000fe40008010000 */
[----:B------:R-:W-:Y:S02]  /*2ed0*/  FADD.FTZ R154, -R15, R154 ;  /* 0x0000009a0f9a7221 */ /* 0x000fe40000010100 */
[----:B------:R-:W-:Y:S02]  /*2ee0*/  FMUL.FTZ R141, R142, R103 ;  /* 0x000000678e8d7220 */ /* 0x000fe40000410000 */
[----:B------:R-:W-:Y:S02]  /*2ef0*/  FFMA.FTZ R143, R122, R116, R143 ;  /* 0x000000747a8f7223 */ /* 0x000fe4000001008f */
        /* <DEDUP_REMOVED lines=12> */
[----:B------:R-:W-:Y:S02]  /*2fc0*/  FADD.FTZ R144, R74, UR5 ;  /* 0x000000054a907e21 */ /* 0x000fe40008010000 */
[----:B------:R-:W-:-:S02]  /*2fd0*/  FFMA.FTZ R142, R153, R150, R155 ;  /* 0x00000096998e7223 */ /* 0x000fc4000001009b */
[----:B------:R-:W-:Y:S02]  /*2fe0*/  FMUL.FTZ R155, R144, R127 ;  /* 0x0000007f909b7220 */ /* 0x000fe40000410000 */
[----:B------:R-:W0:Y:S01]  /*2ff0*/  SHFL.DOWN PT, R144, R129, 0x1, 0x1f ;  /* 0x08201f0081907f89 */ /* 0x000e2200000e0000 */
[----:B------:R-:W-:Y:S02]  /*3000*/  FMUL.FTZ R111, R111, R114 ;  /* 0x000000726f6f7220 */ /* 0x000fe40000410000 */
[----:B------:R-:W-:Y:S02]  /*3010*/  FADD.FTZ R160, -R105, R160 ;  /* 0x000000a069a07221 */ /* 0x000fe40000010100 */
[----:B------:R-:W-:Y:S02]  /*3020*/  FFMA.FTZ R142, R111, R100, R142 ;  /* 0x000000646f8e7223 */ /* 0x000fe4000001008e */
[----:B------:R-:W-:Y:S02]  /*3030*/  FADD.FTZ R146, R68, UR5 ;  /* 0x0000000544927e21 */ /* 0x000fe40008010000 */
[----:B------:R-:W-:-:S02]  /*3040*/  FMUL.FTZ R113, R113, R126 ;  /* 0x0000007e71717220 */ /* 0x000fc40000410000 */
[----:B------:R-:W-:Y:S02]  /*3050*/  FFMA.FTZ R142, R155, R160, R142 ;  /* 0x000000a09b8e7223 */ /* 0x000fe4000001008e */
[----:B------:R-:W-:Y:S02]  /*3060*/  FMUL.FTZ R157, R146, R125 ;  /* 0x0000007d929d7220 */ /* 0x000fe40000410000 */
[----:B------:R-:W-:Y:S02]  /*3070*/  FADD.FTZ R158, -R107, R158 ;  /* 0x0000009e6b9e7221 */ /* 0x000fe40000010100 */
[----:B------:R-:W-:Y:S02]  /*3080*/  FFMA.FTZ R146, R113, R138, R142 ;  /* 0x0000008a71927223 */ /* 0x000fe4000001008e */
[----:B------:R-:W-:Y:S02]  /*3090*/  FMUL.FTZ R142, R115, R128 ;  /* 0x00000080738e7220 */ /* 0x000fe40000410000 */
[----:B------:R-:W-:-:S02]  /*30a0*/  FFMA.FTZ R146, R157, R158, R146 ;  /* 0x0000009e9d927223 */ /* 0x000fc40000010092 */
[----:B------:R-:W-:Y:S02]  /*30b0*/  FADD.FTZ R156, -R109, R156 ;  /* 0x0000009c6d9c7221 */ /* 0x000fe40000010100 */
[----:B------:R-:W-:Y:S02]  /*30c0*/  FMUL.FTZ R159, R162, R121 ;  /* 0x00000079a29f7220 */ /* 0x000fe40000410000 */
[----:B------:R-:W-:Y:S02]  /*30d0*/  FFMA.FTZ R146, R142, R117, R146 ;  /* 0x000000758e927223 */ /* 0x000fe40000010092 */
[----:B0-----:R-:W-:Y:S02]  /*30e0*/  @!P2 FADD.FTZ R129, R129, R144 ;  /* 0x000000908181a221 */ /* 0x001fe40000010000 */
[----:B------:R-:W-:Y:S02]  /*30f0*/  FMUL.FTZ R144, R131, R132 ;  /* 0x0000008483907220 */ /* 0x000fe40000410000 */
[----:B------:R-:W-:Y:S01]  /*3100*/  FFMA.FTZ R146, R159, R156, R146 ;  /* 0x0000009c9f927223 */ /* 0x000fe20000010092 */
[----:B------:R-:W0:Y:S01]  /*3110*/  SHFL.DOWN PT, R162, R129, 0x2, 0x1f ;  /* 0x08401f0081a27f89 */ /* 0x000e2200000e0000 */
[----:B------:R-:W-:-:S02]  /*3120*/  FMUL.FTZ R131, R121, UR36 ;  /* 0x0000002479837c20 */ /* 0x000fc40008410000 */
[C---:B------:R-:W-:Y:S02]  /*3130*/  FFMA.FTZ R115, R144.reuse, R139, R146 ;  /* 0x0000008b90737223 */ /* 0x040fe40000010092 */
[----:B------:R-:W-:Y:S02]  /*3140*/  FMUL.FTZ R131, R131, R156 ;  /* 0x0000009c83837220 */ /* 0x000fe40000410000 */
[----:B------:R-:W-:Y:S01]  /*3150*/  FADD.FTZ R23, R144, R23 ;  /* 0x0000001790177221 */ /* 0x000fe20000010000 */
[----:B------:R-:W1:Y:S01]  /*3160*/  SHFL.DOWN PT, R146, R115, 0x1, 0x1f ;  /* 0x08201f0073927f89 */ /* 0x000e6200000e0000 */
        /* <DEDUP_REMOVED lines=10> */
[----:B------:R-:W-:Y:S01]  /*3210*/  FADD.FTZ R31, R134, R31 ;  /* 0x0000001f861f7221 */ /* 0x000fe20000010000 */
[----:B------:R-:W0:Y:S01]  /*3220*/  SHFL.DOWN PT, R162, R129, 0x4, 0x1f ;  /* 0x08801f0081a27f89 */ /* 0x000e2200000e0000 */
[----:B------:R-:W-:Y:S02]  /*3230*/  FADD.FTZ R30, R143, R30 ;  /* 0x0000001e8f1e7221 */ /* 0x000fe40000010000 */
[----:B-1----:R-:W-:Y:S01]  /*3240*/  @!P2 FADD.FTZ R115, R115, R146 ;  /* 0x000000927373a221 */ /* 0x002fe20000010000 */
[----:B------:R-:W-:Y:S01]  /*3250*/  ISETP.NE.AND P2, PT, R3, RZ, PT ;  /* 0x000000ff0300720c */ /* 0x000fe20003f45270 */
[----:B------:R-:W-:Y:S02]  /*3260*/  FADD.FTZ R29, R124, R29 ;  /* 0x0000001d7c1d7221 */ /* 0x000fe40000010000 */
[----:B------:R-:W-:Y:S01]  /*3270*/  FADD.FTZ R28, R141, R28 ;  /* 0x0000001c8d1c7221 */ /* 0x000fe20000010000 */
[----:B------:R-:W1:Y:S01]  /*3280*/  SHFL.DOWN PT, R146, R115, 0x2, 0x1f ;  /* 0x08401f0073927f89 */ /* 0x000e6200000e0000 */
[----:B------:R-:W-:-:S02]  /*3290*/  FADD.FTZ R35, R122, R35 ;  /* 0x000000237a237221 */ /* 0x000fc40000010000 */
[----:B------:R-:W-:Y:S02]  /*32a0*/  FADD.FTZ R34, R140, R34 ;  /* 0x000000228c227221 */ /* 0x000fe40000010000 */
[----:B------:R-:W-:Y:S02]  /*32b0*/  FADD.FTZ R33, R120, R33 ;  /* 0x0000002178217221 */ /* 0x000fe40000010000 */
[----:B------:R-:W-:Y:S02]  /*32c0*/  FADD.FTZ R32, R130, R32 ;  /* 0x0000002082207221 */ /* 0x000fe40000010000 */
[----:B------:R2:W-:Y:S01]  /*32d0*/  @!P2 STS.64 [R161.X8+0x3560], R118 ;  /* 0x00356076a100a388 */ /* 0x0005e20000008a00 */
[----:B0-----:R-:W-:Y:S02]  /*32e0*/  @!P4 FADD.FTZ R129, R129, R162 ;  /* 0x000000a28181c221 */ /* 0x001fe40000010000 */
[----:B------:R-:W-:-:S03]  /*32f0*/  FMUL.FTZ R162, R132, UR36 ;  /* 0x0000002484a27c20 */ /* 0x000fc60008410000 */
[----:B------:R-:W0:Y:S01]  /*3300*/  SHFL.DOWN PT, R164, R129, 0x8, 0x1f ;  /* 0x09001f0081a47f89 */ /* 0x000e2200000e0000 */
[----:B--2---:R-:W-:Y:S02]  /*3310*/  FMUL.FTZ R118, R128, UR36 ;  /* 0x0000002480767c20 */ /* 0x004fe40008410000 */
[----:B-1----:R-:W-:Y:S01]  /*3320*/  @!P3 FADD.FTZ R115, R115, R146 ;  /* 0x000000927373b221 */ /* 0x002fe20000010000 */
[----:B------:R-:W-:Y:S01]  /*3330*/  ISETP.GT.AND P3, PT, R4, 0x17, PT ;  /* 0x000000170400780c */ /* 0x000fe20003f64270 */
[----:B------:R-:W-:Y:S02]  /*3340*/  FMUL.FTZ R119, R118, R117 ;  /* 0x0000007576777220 */ /* 0x000fe40000410000 */
[----:B------:R-:W-:Y:S01]  /*3350*/  FMUL.FTZ R117, R125, UR36 ;  /* 0x000000247d757c20 */ /* 0x000fe20008410000 */
[----:B------:R-:W1:Y:S01]  /*3360*/  SHFL.DOWN PT, R146, R115, 0x4, 0x1f ;  /* 0x08801f0073927f89 */ /* 0x000e6200000e0000 */
[----:B------:R-:W-:Y:S02]  /*3370*/  FFMA.FTZ R128, R85, R128, R119 ;  /* 0x0000008055807223 */ /* 0x000fe40000010077 */
[----:B------:R-:W-:-:S02]  /*3380*/  FMUL.FTZ R158, R117, R158 ;  /* 0x0000009e759e7220 */ /* 0x000fc40000410000 */
[----:B------:R-:W-:Y:S02]  /*3390*/  FMUL.FTZ R117, R126, UR36 ;  /* 0x000000247e757c20 */ /* 0x000fe40008410000 */
[----:B------:R-:W-:Y:S02]  /*33a0*/  FMUL.FTZ R119, R112, UR36 ;  /* 0x0000002470777c20 */ /* 0x000fe40008410000 */
[----:B------:R-:W-:Y:S02]  /*33b0*/  FMUL.FTZ R138, R117, R138 ;  /* 0x0000008a758a7220 */ /* 0x000fe40000410000 */
[----:B------:R-:W-:Y:S02]  /*33c0*/  FMUL.FTZ R117, R127, UR36 ;  /* 0x000000247f757c20 */ /* 0x000fe40008410000 */
[----:B------:R-:W-:Y:S02]  /*33d0*/  FMUL.FTZ R119, R119, R136 ;  /* 0x0000008877777220 */ /* 0x000fe40000410000 */
[----:B------:R-:W-:-:S02]  /*33e0*/  FMUL.FTZ R117, R117, R160 ;  /* 0x000000a075757220 */ /* 0x000fc40000410000 */
[----:B0-----:R-:W-:Y:S02]  /*33f0*/  @!P3 FADD.FTZ R129, R129, R164 ;  /* 0x000000a48181b221 */ /* 0x001fe40000010000 */
[----:B------:R-:W-:Y:S02]  /*3400*/  FFMA.FTZ R127, R90, R127, R117 ;  /* 0x0000007f5a7f7223 */ /* 0x000fe40000010075 */
[----:B------:R-:W-:Y:S01]  /*3410*/  FMUL.FTZ R117, R114, UR36 ;  /* 0x0000002472757c20 */ /* 0x000fe20008410000 */
[----:B------:R-:W0:Y:S01]  /*3420*/  SHFL.DOWN PT, R118, R129, 0x10, 0x1f ;  /* 0x0a001f0081767f89 */ /* 0x000e2200000e0000 */
[----:B------:R-:W-:Y:S02]  /*3430*/  FFMA.FTZ R126, R91, R126, R138 ;  /* 0x0000007e5b7e7223 */ /* 0x000fe4000001008a */
[----:B-1----:R-:W-:Y:S01]  /*3440*/  @!P4 FADD.FTZ R115, R115, R146 ;  /* 0x000000927373c221 */ /* 0x002fe20000010000 */
[----:B------:R-:W-:Y:S01]  /*3450*/  ISETP.GT.AND P4, PT, R4, 0xf, PT ;  /* 0x0000000f0400780c */ /* 0x000fe20003f84270 */
[----:B------:R-:W-:-:S02]  /*3460*/  FMUL.FTZ R100, R117, R100 ;  /* 0x0000006475647220 */ /* 0x000fc40000410000 */
[----:B------:R-:W-:Y:S01]  /*3470*/  FMUL.FTZ R117, R135, UR36 ;  /* 0x0000002487757c20 */ /* 0x000fe20008410000 */
[----:B------:R-:W1:Y:S01]  /*3480*/  SHFL.DOWN PT, R146, R115, 0x8, 0x1f ;  /* 0x09001f0073927f89 */ /* 0x000e6200000e0000 */
[----:B------:R-:W-:Y:S02]  /*3490*/  FFMA.FTZ R114, R89, R114, R100 ;  /* 0x0000007259727223 */ /* 0x000fe40000010064 */
[----:B------:R-:W-:Y:S02]  /*34a0*/  FMUL.FTZ R150, R117, R150 ;  /* 0x0000009675967220 */ /* 0x000fe40000410000 */
[----:B------:R-:W-:Y:S02]  /*34b0*/  FMUL.FTZ R117, R137, UR36 ;  /* 0x0000002489757c20 */ /* 0x000fe40008410000 */
[----:B------:R-:W-:Y:S02]  /*34c0*/  FFMA.FTZ R112, R95, R112, R119 ;  /* 0x000000705f707223 */ /* 0x000fe40000010077 */
[----:B------:R-:W-:-:S02]  /*34d0*/  FMUL.FTZ R152, R117, R152 ;  /* 0x0000009875987220 */ /* 0x000fc40000410000 */
[----:B------:R-:W-:Y:S02]  /*34e0*/  FMUL.FTZ R117, R145, UR36 ;  /* 0x0000002491757c20 */ /* 0x000fe40008410000 */
[----:B------:R-:W-:Y:S02]  /*34f0*/  FMUL.FTZ R119, R103, UR36 ;  /* 0x0000002467777c20 */ /* 0x000fe40008410000 */
[----:B------:R-:W-:Y:S02]  /*3500*/  FMUL.FTZ R136, R117, R116 ;  /* 0x0000007475887220 */ /* 0x000fe40000410000 */
[----:B0-----:R-:W-:Y:S02]  /*3510*/  @!P4 FADD.FTZ R129, R129, R118 ;  /* 0x000000768181c221 */ /* 0x001fe40000010000 */
[----:B------:R-:W-:Y:S02]  /*3520*/  FMUL.FTZ R118, R102, UR36 ;  /* 0x0000002466767c20 */ /* 0x000fe40008410000 */
[----:B------:R-:W-:-:S02]  /*3530*/  FMUL.FTZ R116, R148, UR36 ;  /* 0x0000002494747c20 */ /* 0x000fc40008410000 */
[----:B------:R-:W-:Y:S02]  /*3540*/  FMUL.FTZ R118, R118, R133 ;  /* 0x0000008576767220 */ /* 0x000fe40000410000 */
[----:B-1----:R-:W-:Y:S01]  /*3550*/  @!P3 FADD.FTZ R115, R115, R146 ;  /* 0x000000927373b221 */ /* 0x002fe20000010000 */
[----:B------:R-:W-:Y:S01]  /*3560*/  ISETP.NE.AND P3, PT, R4, RZ, PT ;  /* 0x000000ff0400720c */ /* 0x000fe20003f65270 */
[----:B------:R-:W-:Y:S02]  /*3570*/  FFMA.FTZ R138, R93, R102, R118 ;  /* 0x000000665d8a7223 */ /* 0x000fe40000010076 */
[----:B------:R-:W-:Y:S01]  /*3580*/  FMUL.FTZ R118, R101, UR36 ;  /* 0x0000002465767c20 */ /* 0x000fe20008410000 */
[----:B------:R-:W0:Y:S01]  /*3590*/  SHFL.DOWN PT, R100, R115, 0x10, 0x1f ;  /* 0x0a001f0073647f89 */ /* 0x000e2200000e0000 */
[----:B------:R-:W-:Y:S02]  /*35a0*/  FMUL.FTZ R102, R147, UR36 ;  /* 0x0000002493667c20 */ /* 0x000fe40008410000 */
[----:B------:R-:W-:-:S02]  /*35b0*/  FADD.FTZ R49, R128, R49 ;  /* 0x0000003180317221 */ /* 0x000fc40000010000 */
[----:B------:R-:W-:Y:S02]  /*35c0*/  FMUL.FTZ R162, R162, R139 ;  /* 0x0000008ba2a27220 */ /* 0x000fe40000410000 */
[----:B------:R-:W-:Y:S02]  /*35d0*/  FMUL.FTZ R119, R119, R154 ;  /* 0x0000009a77777220 */ /* 0x000fe40000410000 */
[----:B------:R-:W-:Y:S02]  /*35e0*/  FMUL.FTZ R118, R118, R149 ;  /* 0x0000009576767220 */ /* 0x000fe40000410000 */
[----:B------:R-:W-:Y:S02]  /*35f0*/  FMUL.FTZ R116, R116, R123 ;  /* 0x0000007b74747220 */ /* 0x000fe40000410000 */
[----:B------:R-:W-:Y:S02]  /*3600*/  FMUL.FTZ R102, R102, R151 ;  /* 0x0000009766667220 */ /* 0x000fe40000410000 */
[----:B------:R-:W-:-:S02]  /*3610*/  FFMA.FTZ R132, R87, R132, R162 ;  /* 0x0000008457847223 */ /* 0x000fc400000100a2 */
[----:B------:R-:W-:Y:S02]  /*3620*/  FFMA.FTZ R125, R84, R125, R158 ;  /* 0x0000007d547d7223 */ /* 0x000fe4000001009e */
        /* <DEDUP_REMOVED lines=44> */
.L_x_1263:
[----:B0-----:R-:W-:Y:S05]  /*38f0*/  BSYNC B0 ;  /* 0x0000000000007941 */ /* 0x001fea0003800000 */
.L_x_1262:
[----:B------:R-:W-:Y:S02]  /*3900*/  UIADD3 UR6, UR6, 0x1, URZ ;  /* 0x0000000106067890 */ /* 0x000fe4000fffe03f */
[----:B------:R-:W-:Y:S02]  /*3910*/  ULDC UR22, c[0x0][0x16c] ;  /* 0x00005b0000167ab9 */ /* 0x000fe40000000800 */
[----:B------:R-:W-:-:S06]  /*3920*/  UISETP.GE.AND UP0, UPT, UR6, UR22, UPT ;  /* 0x000000160600728c */ /* 0x000fcc000bf06270 */
[----:B------:R-:W-:-:S13]  /*3930*/  PLOP3.LUT P2, PT, PT, PT, UP0, 0x80, 0x0 ;  /* 0x000000000000781c */ /* 0x000fda0003f4f008 */
[----:B------:R-:W-:Y:S01]  /*3940*/  @P2 CALL.REL.NOINC `(.L_x_1248) ;  /* 0x0000001000002944 */ /* 0x000fe20003c00000 */
[----:B------:R-:W-:Y:S05]  /*3950*/  BRA `(.L_x_1264) ;  /* 0xffffd74000007947 */ /* 0x000fea000383ffff */
.L_x_1248:
[----:B------:R-:W-:Y:S01]  /*3960*/  BAR.SYNC.DEFER_BLOCKING 0x0 ;  /* 0x0000000000007b1d */ /* 0x000fe20000010000 */
[----:B------:R-:W-:Y:S01]  /*3970*/  LEA R10, R4, R9, 0x2 ;  /* 0x00000009040a7211 */ /* 0x000fe200078e10ff */
[----:B------:R-:W-:Y:S01]  /*3980*/  UIADD3 UR6, UR21, -0x1, URZ ;  /* 0xffffffff15067890 */ /* 0x000fe2000fffe03f */
[----:B------:R-:W-:Y:S01]  /*3990*/  FADD.FTZ R2, R2, R36 ;  /* 0x0000002402027221 */ /* 0x000fe20000010000 */
[----:B------:R-:W-:Y:S02]  /*39a0*/  UIADD3 UR20, UP1, UR20, -0x2000, URZ ;  /* 0xffffe00014147890 */ /* 0x000fe4000ff3e03f */
[----:B------:R-:W-:Y:S01]  /*39b0*/  USHF.L.U32 UR22, UR6, 0xb, URZ ;  /* 0x0000000b06167899 */ /* 0x000fe2000800063f */
[----:B------:R-:W-:Y:S01]  /*39c0*/  FADD.FTZ R9, R2, R37 ;  /* 0x0000002502097221 */ /* 0x000fe20000010000 */
[----:B------:R-:W-:Y:S02]  /*39d0*/  ULDC.64 UR28, c[0x0][0x2d8] ;  /* 0x0000b600001c7ab9 */ /* 0x000fe40000000a00 */
[----:B------:R-:W-:Y:S01]  /*39e0*/  UIMAD UR24, UR34, UR28, URZ ;  /* 0x0000001c221872a4 */ /* 0x000fe2000f8e023f */
[----:B------:R-:W-:Y:S01]  /*39f0*/  FADD.FTZ R2, R9, R38 ;  /* 0x0000002609027221 */ /* 0x000fe20000010000 */
[----:B------:R-:W-:-:S02]  /*3a00*/  USHF.R.S32.HI UR23, URZ, 0x1f, UR22 ;  /* 0x0000001f3f177899 */ /* 0x000fc40008011416 */
[----:B------:R-:W-:Y:S02]  /*3a10*/  UIMAD UR26, UR33, UR29, UR24 ;  /* 0x0000001d211a72a4 */ /* 0x000fe4000f8e0218 */
[----:B------:R-:W-:Y:S02]  /*3a20*/  UIMAD.WIDE.U32 UR24, UR33, UR28, UR22 ;  /* 0x0000001c211872a5 */ /* 0x000fe4000f8e0016 */
[----:B------:R-:W-:Y:S02]  /*3a30*/  UIADD3 UR19, UP2, UR19, -0x2000, URZ ;  /* 0xffffe00013137890 */ /* 0x000fe4000ff5e03f */
[----:B------:R-:W-:Y:S02]  /*3a40*/  ULDC.64 UR28, c[0x0][0x2e0] ;  /* 0x0000b800001c7ab9 */ /* 0x000fe40000000a00 */
[----:B------:R-:W-:Y:S01]  /*3a50*/  UIADD3 UR25, UR25, UR26, URZ ;  /* 0x0000001a19197290 */ /* 0x000fe2000fffe03f */
[----:B------:R-:W-:Y:S01]  /*3a60*/  STS.128 [R10.X16], R32 ;  /* 0x000000200a007388 */ /* 0x000fe2000000cc00 */
[----:B------:R-:W-:-:S02]  /*3a70*/  UIMAD UR26, UR13, UR28, URZ ;  /* 0x0000001c0d1a72a4 */ /* 0x000fc4000f8e023f */
[----:B------:R-:W-:Y:S01]  /*3a80*/  UIMAD.WIDE.U32 UR24, UR12, UR28, UR24 ;  /* 0x0000001c0c1872a5 */ /* 0x000fe2000f8e0018 */
[----:B------:R-:W-:Y:S01]  /*3a90*/  STS.128 [R10.X16+0x10], R28 ;  /* 0x0000101c0a007388 */ /* 0x000fe2000000cc00 */
[----:B------:R-:W-:Y:S02]  /*3aa0*/  UIMAD UR26, UR12, UR29, UR26 ;  /* 0x0000001d0c1a72a4 */ /* 0x000fe4000f8e021a */
[----:B------:R-:W-:Y:S01]  /*3ab0*/  UIADD3 UR17, UP3, UR17, -0x2000, URZ ;  /* 0xffffe00011117890 */ /* 0x000fe2000ff7e03f */
[----:B------:R-:W-:Y:S01]  /*3ac0*/  STS.128 [R10.X16+0x20], R24 ;  /* 0x000020180a007388 */ /* 0x000fe2000000cc00 */
[----:B------:R-:W-:Y:S02]  /*3ad0*/  ULDC.64 UR28, c[0x0][0x330] ;  /* 0x0000cc00001c7ab9 */ /* 0x000fe40000000a00 */
[----:B------:R-:W-:Y:S01]  /*3ae0*/  UIADD3 UR26, UR25, UR26, URZ ;  /* 0x0000001a191a7290 */ /* 0x000fe2000fffe03f */
[----:B------:R-:W-:Y:S01]  /*3af0*/  STS.128 [R10.X16+0x30], R20 ;  /* 0x000030140a007388 */ /* 0x000fe2000000cc00 */
[----:B------:R-:W-:-:S06]  /*3b00*/  NOP ;  /* 0x0000000000007918 */ /* 0x000fcc0000000000 */
[----:B------:R-:W0:Y:S01]  /*3b10*/  LDS.128 R16, [R11.X16] ;  /* 0x000000000b107984 */ /* 0x000e22000000cc00 */
[----:B------:R-:W-:Y:S02]  /*3b20*/  ULEA UR25, UP0, UR24, UR28, 0x2 ;  /* 0x0000001c18197291 */ /* 0x000fe4000f80103f */
[----:B------:R-:W-:Y:S01]  /*3b30*/  UIADD3.X UR16, UR16, -0x1, URZ, UP1, !UPT ;  /* 0xffffffff10107890 */ /* 0x000fe20008ffe43f */
[----:B------:R-:W1:Y:S01]  /*3b40*/  LDS.128 R52, [R11.X16+0x200] ;  /* 0x000200000b347984 */ /* 0x000e62000000cc00 */
[----:B------:R-:W-:Y:S02]  /*3b50*/  ULEA.HI.X UR24, UR24, UR29, UR26, 0x2, UP0 ;  /* 0x0000001d18187291 */ /* 0x000fe400080f141a */
[----:B------:R-:W-:Y:S01]  /*3b60*/  MOV R12, UR25 ;  /* 0x00000019000c7c02 */ /* 0x000fe20008000f00 */
[----:B------:R-:W2:Y:S01]  /*3b70*/  LDS.128 R28, [R11.X16+0x400] ;  /* 0x000400000b1c7984 */ /* 0x000ea2000000cc00 */
[----:B------:R-:W-:Y:S02]  /*3b80*/  ULDC.64 UR26, c[0x0][0x2f8] ;  /* 0x0000be00001a7ab9 */ /* 0x000fe40000000a00 */
[----:B------:R-:W-:Y:S01]  /*3b90*/  MOV R13, UR24 ;  /* 0x00000018000d7c02 */ /* 0x000fe20008000f00 */
[----:B------:R-:W3:Y:S01]  /*3ba0*/  LDS.128 R32, [R11.X16+0x600] ;  /* 0x000600000b207984 */ /* 0x000ee2000000cc00 */
[----:B------:R-:W-:-:S02]  /*3bb0*/  UIMAD UR24, UR34, UR26, URZ ;  /* 0x0000001a221872a4 */ /* 0x000fc4000f8e023f */
[----:B------:R-:W-:Y:S01]  /*3bc0*/  UIMAD.WIDE.U32 UR22, UR33, UR26, UR22 ;  /* 0x0000001a211672a5 */ /* 0x000fe2000f8e0016 */
[----:B------:R-:W-:Y:S01]  /*3bd0*/  IMAD.WIDE R12, R8, 0x10, R12 ;  /* 0x00000010080c7825 */ /* 0x000fe200078e020c */
[----:B------:R-:W-:Y:S02]  /*3be0*/  UIMAD UR24, UR33, UR27, UR24 ;  /* 0x0000001b211872a4 */ /* 0x000fe4000f8e0218 */
[----:B------:R-:W-:Y:S02]  /*3bf0*/  UIADD3.X UR7, UR7, -0x1, URZ, UP2, !UPT ;  /* 0xffffffff07077890 */ /* 0x000fe400097fe43f */
[----:B------:R-:W-:Y:S02]  /*3c00*/  ULDC.64 UR26, c[0x0][0x300] ;  /* 0x0000c000001a7ab9 */ /* 0x000fe40000000a00 */
[----:B------:R-:W-:Y:S02]  /*3c10*/  UIADD3 UR23, UR23, UR24, URZ ;  /* 0x0000001817177290 */ /* 0x000fe4000fffe03f */
[----:B------:R-:W-:-:S02]  /*3c20*/  UIMAD UR24, UR13, UR26, URZ ;  /* 0x0000001a0d1872a4 */ /* 0x000fc4000f8e023f */
[----:B------:R-:W-:Y:S02]  /*3c30*/  UIMAD.WIDE.U32 UR22, UR12, UR26, UR22 ;  /* 0x0000001a0c1672a5 */ /* 0x000fe4000f8e0016 */
[----:B------:R-:W-:Y:S02]  /*3c40*/  UIMAD UR24, UR12, UR27, UR24 ;  /* 0x0000001b0c1872a4 */ /* 0x000fe4000f8e0218 */
[----:B------:R-:W-:Y:S02]  /*3c50*/  UIADD3.X UR18, UR18, -0x1, URZ, UP3, !UPT ;  /* 0xffffffff12127890 */ /* 0x000fe40009ffe43f */
[----:B------:R-:W-:Y:S02]  /*3c60*/  ULDC.64 UR26, c[0x0][0x340] ;  /* 0x0000d000001a7ab9 */ /* 0x000fe40000000a00 */
[----:B------:R-:W-:Y:S02]  /*3c70*/  UIADD3 UR24, UR23, UR24, URZ ;  /* 0x0000001817187290 */ /* 0x000fe4000fffe03f */
[----:B------:R-:W-:Y:S01]  /*3c80*/  ULEA UR23, UP0, UR22, UR26, 0x2 ;  /* 0x0000001a16177291 */ /* 0x000fe2000f80103f */
[----:B0-----:R-:W-:Y:S03]  /*3c90*/  STG.E.128 [R12.64], R16 ;  /* 0x000000100c007986 */ /* 0x001fe6000c101d1e */
[----:B------:R-:W-:-:S02]  /*3ca0*/  ULEA.HI.X UR22, UR22, UR27, UR24, 0x2, UP0 ;  /* 0x0000001b16167291 */ /* 0x000fc400080f1418 */
[----:B------:R-:W-:Y:S01]  /*3cb0*/  UISETP.GT.AND UP0, UPT, UR21, 0x1, UPT ;  /* 0x000000011500788c */ /* 0x000fe2000bf04270 */
[----:B-1----:R-:W-:Y:S02]  /*3cc0*/  STG.E.128 [R12.64+0x200], R52 ;  /* 0x000200340c007986 */ /* 0x002fe4000c101d1e */
[----:B------:R-:W-:Y:S02]  /*3cd0*/  UMOV UR21, UR6 ;  /* 0x0000000600157c82 */ /* 0x000fe40008000000 */
[----:B--2---:R-:W-:Y:S01]  /*3ce0*/  STG.E.128 [R12.64+0x400], R28 ;  /* 0x0004001c0c007986 */ /* 0x004fe2000c101d1e */
[----:B------:R-:W-:-:S03]  /*3cf0*/  PLOP3.LUT P0, PT, PT, PT, UP0, 0x80, 0x0 ;  /* 0x000000000000781c */ /* 0x000fc60003f0f008 */
[----:B---3--:R-:W-:Y:S04]  /*3d00*/  STG.E.128 [R12.64+0x600], R32 ;  /* 0x000600200c007986 */ /* 0x008fe8000c101d1e */
[----:B------:R-:W-:Y:S06]  /*3d10*/  BAR.SYNC.DEFER_BLOCKING 0x0 ;  /* 0x0000000000007b1d */ /* 0x000fec0000010000 */
[----:B------:R0:W-:Y:S04]  /*3d20*/  STS.128 [R10.X16], R36 ;  /* 0x000000240a007388 */ /* 0x0001e8000000cc00 */
[----:B------:R1:W-:Y:S04]  /*3d30*/  STS.128 [R10.X16+0x10], R40 ;  /* 0x000010280a007388 */ /* 0x0003e8000000cc00 */
[----:B------:R-:W-:Y:S04]  /*3d40*/  STS.128 [R10.X16+0x20], R44 ;  /* 0x0000202c0a007388 */ /* 0x000fe8000000cc00 */
[----:B------:R2:W-:Y:S01]  /*3d50*/  STS.128 [R10.X16+0x30], R48 ;  /* 0x000030300a007388 */ /* 0x0005e2000000cc00 */
[----:B------:R-:W-:-:S06]  /*3d60*/  NOP ;  /* 0x0000000000007918 */ /* 0x000fcc0000000000 */
[----:B------:R-:W3:Y:S01]  /*3d70*/  LDS.128 R12, [R11.X16] ;  /* 0x000000000b0c7984 */ /* 0x000ee2000000cc00 */
[----:B0-----:R-:W-:-:S03]  /*3d80*/  FADD.FTZ R39, R2, R39 ;  /* 0x0000002702277221 */ /* 0x001fc60000010000 */
[----:B------:R-:W0:Y:S01]  /*3d90*/  LDS.128 R16, [R11.X16+0x200] ;  /* 0x000200000b107984 */ /* 0x000e22000000cc00 */
[----:B-1----:R-:W-:-:S03]  /*3da0*/  FADD.FTZ R40, R39, R40 ;  /* 0x0000002827287221 */ /* 0x002fc60000010000 */
[----:B------:R-:W1:Y:S01]  /*3db0*/  LDS.128 R20, [R11.X16+0x400] ;  /* 0x000400000b147984 */ /* 0x000e62000000cc00 */
[----:B------:R-:W-:Y:S01]  /*3dc0*/  FADD.FTZ R41, R40, R41 ;  /* 0x0000002928297221 */ /* 0x000fe20000010000 */
[----:B--2---:R-:W-:Y:S02]  /*3dd0*/  MOV R10, UR23 ;  /* 0x00000017000a7c02 */ /* 0x004fe40008000f00 */
[----:B------:R2:W4:Y:S01]  /*3de0*/  LDS.128 R24, [R11.X16+0x600] ;  /* 0x000600000b187984 */ /* 0x000522000000cc00 */
[----:B------:R-:W-:-:S04]  /*3df0*/  FADD.FTZ R42, R41, R42 ;  /* 0x0000002a292a7221 */ /* 0x000fc80000010000 */
[----:B------:R-:W-:Y:S01]  /*3e00*/  FADD.FTZ R43, R42, R43 ;  /* 0x0000002b2a2b7221 */ /* 0x000fe20000010000 */
[----:B--2---:R-:W-:-:S03]  /*3e10*/  MOV R11, UR22 ;  /* 0x00000016000b7c02 */ /* 0x004fc60008000f00 */
[----:B------:R-:W-:Y:S02]  /*3e20*/  FADD.FTZ R44, R43, R44 ;  /* 0x0000002c2b2c7221 */ /* 0x000fe40000010000 */
[----:B------:R-:W-:-:S04]  /*3e30*/  IMAD.WIDE R8, R8, 0x10, R10 ;  /* 0x0000001008087825 */ /* 0x000fc800078e020a */
[----:B------:R-:W-:-:S04]  /*3e40*/  FADD.FTZ R45, R44, R45 ;  /* 0x0000002d2c2d7221 */ /* 0x000fc80000010000 */
[----:B------:R-:W-:-:S04]  /*3e50*/  FADD.FTZ R46, R45, R46 ;  /* 0x0000002e2d2e7221 */ /* 0x000fc80000010000 */
[----:B------:R-:W-:Y:S01]  /*3e60*/  FADD.FTZ R47, R46, R47 ;  /* 0x0000002f2e2f7221 */ /* 0x000fe20000010000 */
[----:B---3--:R2:W-:Y:S03]  /*3e70*/  STG.E.128 [R8.64], R12 ;  /* 0x0000000c08007986 */ /* 0x0085e6000c101d1e */
[----:B------:R-:W-:Y:S01]  /*3e80*/  FADD.FTZ R48, R47, R48 ;  /* 0x000000302f307221 */ /* 0x000fe20000010000 */
[----:B0-----:R2:W-:Y:S03]  /*3e90*/  STG.E.128 [R8.64+0x200], R16 ;  /* 0x0002001008007986 */ /* 0x0015e6000c101d1e */
[----:B------:R-:W-:Y:S01]  /*3ea0*/  FADD.FTZ R49, R48, R49 ;  /* 0x0000003130317221 */ /* 0x000fe20000010000 */
[----:B-1----:R2:W-:Y:S03]  /*3eb0*/  STG.E.128 [R8.64+0x400], R20 ;  /* 0x0004001408007986 */ /* 0x0025e6000c101d1e */
[----:B------:R-:W-:Y:S01]  /*3ec0*/  FADD.FTZ R2, R49, R50 ;  /* 0x0000003231027221 */ /* 0x000fe20000010000 */
[----:B----4-:R2:W-:Y:S03]  /*3ed0*/  STG.E.128 [R8.64+0x600], R24 ;  /* 0x0006001808007986 */ /* 0x0105e6000c101d1e */
[----:B------:R-:W-:Y:S01]  /*3ee0*/  FADD.FTZ R2, R2, R51 ;  /* 0x0000003302027221 */ /* 0x000fe20000010000 */
[----:B--2---:R-:W-:Y:S01]  /*3ef0*/  @!P0 CALL.REL.NOINC `(.L_x_1247) ;  /* 0x0000001000008944 */ /* 0x004fe20003c00000 */
[----:B------:R-:W-:Y:S05]  /*3f00*/  BRA `(.L_x_1265) ;  /* 0xffffc87000007947 */ /* 0x000fea000383ffff */
.L_x_1247:
[----:B------:R-:W-:Y:S02]  /*3f10*/  ISETP.NE.U32.AND P0, PT, RZ, c[0x0][0x328], PT ;  /* 0x0000ca00ff007a0c */ /* 0x000fe40003f05070 */
[----:B------:R-:W-:-:S02]  /*3f20*/  ISETP.NE.U32.AND P2, PT, RZ, c[0x0][0x348], PT ;  /* 0x0000d200ff007a0c */ /* 0x000fc40003f45070 */
[----:B------:R-:W-:Y:S02]  /*3f30*/  ISETP.NE.AND.EX P1, PT, RZ, c[0x0][0x32c], PT, P0 ;  /* 0x0000cb00ff007a0c */ /* 0x000fe40003f25300 */
[----:B------:R-:W-:-:S11]  /*3f40*/  ISETP.NE.AND.EX P0, PT, RZ, c[0x0][0x34c], PT, P2 ;  /* 0x0000d300ff007a0c */ /* 0x000fd60003f05320 */
[----:B------:R-:W-:Y:S05]  /*3f50*/  @!P1 BRA `(.L_x_1266) ;  /* 0x000001e000009947 */ /* 0x000fea0003800000 */
[----:B------:R-:W0:Y:S01]  /*3f60*/  SHFL.DOWN P1, R3, R0, 0x1, 0x1f ;  /* 0x08201f0000037f89 */ /* 0x000e220000020000 */
[----:B------:R-:W-:Y:S03]  /*3f70*/  BSSY B0, `(.L_x_1266) ;  /* 0x000001c000007945 */ /* 0x000fe60003800000 */
[----:B------:R-:W4:Y:S04]  /*3f80*/  S2R R8, SR_LANEID ;  /* 0x0000000000087919 */ /* 0x000f280000000000 */
[----:B------:R-:W5:Y:S01]  /*3f90*/  S2R R9, SR_TID.X ;  /* 0x0000000000097919 */ /* 0x000f620000002100 */
[----:B0-----:R-:W-:Y:S01]  /*3fa0*/  @P1 FADD R3, R3, R0 ;  /* 0x0000000003031221 */ /* 0x001fe20000000000 */
[----:B----4-:R-:W-:-:S04]  /*3fb0*/  ISETP.NE.AND P2, PT, R8, RZ, PT ;  /* 0x000000ff0800720c */ /* 0x010fc80003f45270 */
[----:B--2---:R-:W0:Y:S09]  /*3fc0*/  SHFL.DOWN P1, R4, R3, 0x2, 0x1f ;  /* 0x08401f0003047f89 */ /* 0x004e320000020000 */
[----:B-----5:R-:W-:-:S04]  /*3fd0*/  @!P2 SHF.R.S32.HI R0, RZ, 0x1f, R9 ;  /* 0x0000001fff00a819 */ /* 0x020fc80000011409 */
        /* <DEDUP_REMOVED lines=14> */
[----:B------:R-:W2:Y:S01]  /*40c0*/  @!P1 LDS R3, [0x2120] ;  /* 0x00212000ff039984 */ /* 0x000ea20000000800 */
[----:B0-----:R-:W-:-:S04]  /*40d0*/  @!P1 FADD.FTZ R4, R7, R4 ;  /* 0x0000000407049221 */ /* 0x001fc80000010000 */
[----:B------:R-:W-:Y:S01]  /*40e0*/  @!P1 FADD.FTZ R0, R5, R4 ;  /* 0x0000000405009221 */ /* 0x000fe20000010000 */
[----:B------:R-:W-:Y:S02]  /*40f0*/  MOV R4, UR8 ;  /* 0x0000000800047c02 */ /* 0x000fe40008000f00 */
[----:B------:R-:W-:Y:S01]  /*4100*/  MOV R5, UR9 ;  /* 0x0000000900057c02 */ /* 0x000fe20008000f00 */
[----:B--2---:R-:W-:-:S05]  /*4110*/  @!P1 FADD.FTZ R7, R0, R3 ;  /* 0x0000000300079221 */ /* 0x004fca0000010000 */
[----:B------:R0:W-:Y:S02]  /*4120*/  RED.E.ADD.F32.FTZ.RN.STRONG.GPU [R4.64], R7 ;  /* 0x000000070400798e */ /* 0x0001e4000c10e79e */
.L_x_1267:
[----:B0-----:R-:W-:Y:S05]  /*4130*/  BSYNC B0 ;  /* 0x0000000000007941 */ /* 0x001fea0003800000 */
.L_x_1266:
[----:B------:R-:W-:Y:S01]  /*4140*/  BSSY B0, `(.L_x_1268) ;  /* 0x0000022000007945 */ /* 0x000fe20003800000 */
[----:B------:R-:W-:Y:S05]  /*4150*/  @!P0 BRA `(.L_x_1269) ;  /* 0x000001f000008947 */ /* 0x000fea0003800000 */
[----:B------:R-:W-:Y:S06]  /*4160*/  BAR.SYNC.DEFER_BLOCKING 0x0 ;  /* 0x0000000000007b1d */ /* 0x000fec0000010000 */
[----:B------:R-:W0:Y:S04]  /*4170*/  SHFL.DOWN P0, R3, R2, 0x1, 0x1f ;  /* 0x08201f0002037f89 */ /* 0x000e280000000000 */
[----:B------:R-:W4:Y:S04]  /*4180*/  S2R R6, SR_LANEID ;  /* 0x0000000000067919 */ /* 0x000f280000000000 */
[----:B------:R-:W5:Y:S01]  /*4190*/  S2R R13, SR_TID.X ;  /* 0x00000000000d7919 */ /* 0x000f620000002100 */
[----:B0-----:R-:W-:Y:S01]  /*41a0*/  @P0 FADD R3, R3, R2 ;  /* 0x0000000203030221 */ /* 0x001fe20000000000 */
[----:B----4-:R-:W-:-:S04]  /*41b0*/  ISETP.NE.AND P1, PT, R6, RZ, PT ;  /* 0x000000ff0600720c */ /* 0x010fc80003f25270 */
[----:B------:R-:W0:Y:S09]  /*41c0*/  SHFL.DOWN P0, R0, R3, 0x2, 0x1f ;  /* 0x08401f0003007f89 */ /* 0x000e320000000000 */
[----:B-----5:R-:W-:-:S04]  /*41d0*/  @!P1 SHF.R.S32.HI R2, RZ, 0x1f, R13 ;  /* 0x0000001fff029819 */ /* 0x020fc8000001140d */
[----:B------:R-:W-:-:S04]  /*41e0*/  @!P1 LEA.HI R2, R2, R13, RZ, 0x5 ;  /* 0x0000000d02029211 */ /* 0x000fc800078f28ff */
[----:B------:R-:W-:Y:S01]  /*41f0*/  @!P1 SHF.R.S32.HI R2, RZ, 0x5, R2 ;  /* 0x00000005ff029819 */ /* 0x000fe20000011402 */
[----:B0-----:R-:W-:-:S05]  /*4200*/  @P0 FADD R0, R3, R0 ;  /* 0x0000000003000221 */ /* 0x001fca0000000000 */
[----:B------:R-:W0:Y:S02]  /*4210*/  SHFL.DOWN P0, R5, R0, 0x4, 0x1f ;  /* 0x08801f0000057f89 */ /* 0x000e240000000000 */
[----:B0-----:R-:W-:-:S05]  /*4220*/  @P0 FADD R5, R0, R5 ;  /* 0x0000000500050221 */ /* 0x001fca0000000000 */
[----:B--2---:R-:W0:Y:S02]  /*4230*/  SHFL.DOWN P0, R4, R5, 0x8, 0x1f ;  /* 0x09001f0005047f89 */ /* 0x004e240000000000 */
        /* <DEDUP_REMOVED lines=14> */
[----:B------:R0:W-:Y:S01]  /*4320*/  RED.E.ADD.F32.FTZ.RN.STRONG.GPU [R2.64], R7 ;  /* 0x000000070200798e */ /* 0x0001e2000c10e79e */
[----:B------:R-:W-:Y:S01]  /*4330*/  HFMA2.MMA R13, -RZ, RZ, 0, 0 ;  /* 0x00000000ff0d7435 */ /* 0x000fe200000001ff */
[----:B------:R-:W-:Y:S05]  /*4340*/  BRA `(.L_x_1270) ;  /* 0x0000001000007947 */ /* 0x000fea0003800000 */
.L_x_1269:
[----:B------:R-:W0:Y:S02]  /*4350*/  S2R R13, SR_TID.X ;  /* 0x00000000000d7919 */ /* 0x000e240000002100 */
.L_x_1270:
[----:B0-----:R-:W-:Y:S05]  /*4360*/  BSYNC B0 ;  /* 0x0000000000007941 */ /* 0x001fea0003800000 */
.L_x_1268:
[----:B------:R-:W-:-:S13]  /*4370*/  ISETP.GE.AND P0, PT, R13, c[0x0][0x16c], PT ;  /* 0x00005b000d007a0c */ /* 0x000fda0003f06270 */
[----:B------:R-:W-:Y:S05]  /*4380*/  @P0 EXIT ;  /* 0x000000000000094d */ /* 0x000fea0003800000 */
[----:B------:R-:W-:Y:S01]  /*4390*/  ULDC.64 UR8, c[0x0][0x2c8] ;  /* 0x0000b20000087ab9 */ /* 0x000fe20000000a00 */
[----:B------:R-:W-:Y:S01]  /*43a0*/  BSSY B0, `(.L_x_1271) ;  /* 0x0000059000007945 */ /* 0x000fe20003800000 */
[----:B------:R-:W-:Y:S02]  /*43b0*/  UIMAD UR6, UR13, UR8, URZ ;  /* 0x000000080d0672a4 */ /* 0x000fe4000f8e023f */
[----:B------:R-:W-:Y:S02]  /*43c0*/  ULDC.64 UR16, c[0x0][0x288] ;  /* 0x0000a20000107ab9 */ /* 0x000fe40000000a00 */
[----:B-1-3--:R-:W-:Y:S02]  /*43d0*/  UIMAD.WIDE.U32 UR4, UR12, UR8, URZ ;  /* 0x000000080c0472a5 */ /* 0x00afe4000f8e003f */
        /* <DEDUP_REMOVED lines=21> */
.L_x_1272:
[----:B0-----:R-:W0:Y:S01]  /*4530*/  LDS R15, [R13.X4+0x3d60] ;  /* 0x003d60000d0f7984 */ /* 0x001e220000004800 */
[----:B------:R-:W-:Y:S02]  /*4540*/  SHF.R.S32.HI R12, RZ, 0x1f, R13 ;  /* 0x0000001fff0c7819 */ /* 0x000fe4000001140d */
[----:B--2---:R-:W-:Y:S01]  /*4550*/  MOV R4, UR6 ;  /* 0x0000000600047c02 */ /* 0x004fe20008000f00 */
        /* <DEDUP_REMOVED lines=62> */
.L_x_1271:
[----:B------:R-:W-:Y:S05]  /*4940*/  EXIT ;  /* 0x000000000000794d */ /* 0x000fea0003800000 */
.L_x_1253:
[----:B------:R-:W-:Y:S01]  /*4950*/  HFMA2.MMA R150, -RZ, RZ, 0, 5.9604644775390625e-08 ;  /* 0x00000001ff967435 */ /* 0x000fe200000001ff */
[----:B------:R-:W-:Y:S02]  /*4960*/  MOV R149, R126 ;  /* 0x0000007e00957202 */ /* 0x000fe40000000f00 */
[----:B------:R-:W-:-:S02]  /*4970*/  MOV R125, RZ ;  /* 0x000000ff007d7202 */ /* 0x000fc40000000f00 */
[----:B------:R-:W-:Y:S02]  /*4980*/  MOV R152, 0xffffffff ;  /* 0xffffffff00987802 */ /* 0x000fe40000000f00 */
[----:B------:R-:W-:Y:S02]  /*4990*/  MOV R120, 0x49b0 ;  /* 0x000049b000787802 */ /* 0x000fe40000000f00 */
[----:B-1---5:R-:W-:Y:S05]  /*49a0*/  CALL.REL.NOINC `($__internal_50_$__cuda_sm70_shflsync_up) ;  /* 0x00000ec000007944 */ /* 0x022fea0003c00000 */
[----:B-1----:R-:W-:Y:S01]  /*49b0*/  MOV R123, R150 ;  /* 0x00000096007b7202 */ /* 0x002fe20000000f00 */
[----:B0-----:R-:W-:Y:S05]  /*49c0*/  BRA `(.L_x_1273) ;  /* 0xffffd35000007947 */ /* 0x001fea000383ffff */
.L_x_1254:
[----:B------:R-:W-:Y:S01]  /*49d0*/  HFMA2.MMA R150, -RZ, RZ, 0, 5.9604644775390625e-08 ;  /* 0x00000001ff967435 */ /* 0x000fe200000001ff */
[----:B------:R-:W-:Y:S02]  /*49e0*/  MOV R149, R127 ;  /* 0x0000007f00957202 */ /* 0x000fe40000000f00 */
[----:B------:R-:W-:Y:S02]  /*49f0*/  MOV R125, RZ ;  /* 0x000000ff007d7202 */ /* 0x000fe40000000f00 */
[----:B------:R-:W-:Y:S02]  /*4a00*/  MOV R152, 0xffffffff ;  /* 0xffffffff00987802 */ /* 0x000fe40000000f00 */
[----:B------:R-:W-:-:S02]  /*4a10*/  MOV R120, 0x4a30 ;  /* 0x00004a3000787802 */ /* 0x000fc40000000f00 */
[----:B012--5:R-:W-:Y:S05]  /*4a20*/  CALL.REL.NOINC `($__internal_50_$__cuda_sm70_shflsync_up) ;  /* 0x00000e4000007944 */ /* 0x027fea0003c00000 */
[----:B------:R-:W-:Y:S01]  /*4a30*/  FMUL.FTZ R123, R126, R123 ;  /* 0x0000007b7e7b7220 */ /* 0x000fe20000410000 */
        /* <DEDUP_REMOVED lines=9> */
[----:B------:R-:W-:Y:S05]  /*4ad0*/  CALL.REL.NOINC `($__internal_50_$__cuda_sm70_shflsync_up) ;  /* 0x00000d9000007944 */ /* 0x000fea0003c00000 */
[----:B-1----:R-:W-:Y:S01]  /*4ae0*/  MOV R122, R150 ;  /* 0x00000096007a7202 */ /* 0x002fe20000000f00 */
[----:B------:R-:W-:Y:S01]  /*4af0*/  HFMA2.MMA R150, -RZ, RZ, 0, 1.1920928955078125e-07 ;  /* 0x00000002ff967435 */ /* 0x000fe200000001ff */
[----:B0-----:R-:W-:-:S02]  /*4b00*/  MOV R149, R127 ;  /* 0x0000007f00957202 */ /* 0x001fc40000000f00 */
[----:B------:R-:W-:Y:S02]  /*4b10*/  MOV R125, RZ ;  /* 0x000000ff007d7202 */ /* 0x000fe40000000f00 */
[----:B------:R-:W-:Y:S02]  /*4b20*/  MOV R152, 0xffffffff ;  /* 0xffffffff00987802 */ /* 0x000fe40000000f00 */
[----:B------:R-:W-:Y:S02]  /*4b30*/  MOV R120, 0x4b50 ;  /* 0x00004b5000787802 */ /* 0x000fe40000000f00 */
[----:B------:R-:W-:Y:S05]  /*4b40*/  CALL.REL.NOINC `($__internal_50_$__cuda_sm70_shflsync_up) ;  /* 0x00000d2000007944 */ /* 0x000fea0003c00000 */
        /* <DEDUP_REMOVED lines=8> */
[----:B------:R-:W-:Y:S05]  /*4bd0*/  CALL.REL.NOINC `($__internal_50_$__cuda_sm70_shflsync_up) ;  /* 0x00000c9000007944 */ /* 0x000fea0003c00000 */
[----:B-1----:R-:W-:Y:S01]  /*4be0*/  MOV R122, R150 ;  /* 0x00000096007a7202 */ /* 0x002fe20000000f00 */
[----:B------:R-:W-:Y:S01]  /*4bf0*/  HFMA2.MMA R150, -RZ, RZ, 0, 2.384185791015625e-07 ;  /* 0x00000004ff967435 */ /* 0x000fe200000001ff */
[----:B0-----:R-:W-:Y:S02]  /*4c00*/  MOV R149, R127 ;  /* 0x0000007f00957202 */ /* 0x001fe40000000f00 */
[----:B------:R-:W-:Y:S02]  /*4c10*/  MOV R125, RZ ;  /* 0x000000ff007d7202 */ /* 0x000fe40000000f00 */
[----:B------:R-:W-:Y:S02]  /*4c20*/  MOV R152, 0xffffffff ;  /* 0xffffffff00987802 */ /* 0x000fe40000000f00 */
[----:B------:R-:W-:Y:S02]  /*4c30*/  MOV R120, 0x4c50 ;  /* 0x00004c5000787802 */ /* 0x000fe40000000f00 */
[----:B------:R-:W-:Y:S05]  /*4c40*/  CALL.REL.NOINC `($__internal_50_$__cuda_sm70_shflsync_up) ;  /* 0x00000c2000007944 */ /* 0x000fea0003c00000 */
        /* <DEDUP_REMOVED lines=8> */
[----:B------:R-:W-:Y:S05]  /*4cd0*/  CALL.REL.NOINC `($__internal_50_$__cuda_sm70_shflsync_up) ;  /* 0x00000b9000007944 */ /* 0x000fea0003c00000 */
[----:B-1----:R-:W-:Y:S01]  /*4ce0*/  MOV R122, R150 ;  /* 0x00000096007a7202 */ /* 0x002fe20000000f00 */
[----:B------:R-:W-:Y:S01]  /*4cf0*/  HFMA2.MMA R150, -RZ, RZ, 0, 4.76837158203125e-07 ;  /* 0x00000008ff967435 */ /* 0x000fe200000001ff */
        /* <DEDUP_REMOVED lines=13> */
[----:B------:R-:W-:Y:S02]  /*4dd0*/  MOV R149, R123 ;  /* 0x0000007b00957202 */ /* 0x000fe40000000f00 */
[----:B------:R-:W-:Y:S05]  /*4de0*/  CALL.REL.NOINC `($__internal_50_$__cuda_sm70_shflsync_up) ;  /* 0x00000a8000007944 */ /* 0x000fea0003c00000 */
[----:B-1----:R-:W-:Y:S01]  /*4df0*/  MOV R124, R150 ;  /* 0x00000096007c7202 */ /* 0x002fe20000000f00 */
[----:B------:R-:W-:Y:S01]  /*4e00*/  HFMA2.MMA R150, -RZ, RZ, 0, 9.5367431640625e-07 ;  /* 0x00000010ff967435 */ /* 0x000fe200000001ff */
[----:B0-----:R-:W-:Y:S02]  /*4e10*/  MOV R149, R127 ;  /* 0x0000007f00957202 */ /* 0x001fe40000000f00 */
[----:B------:R-:W-:Y:S02]  /*4e20*/  MOV R125, RZ ;  /* 0x000000ff007d7202 */ /* 0x000fe40000000f00 */
[----:B------:R-:W-:Y:S02]  /*4e30*/  MOV R152, 0xffffffff ;  /* 0xffffffff00987802 */ /* 0x000fe40000000f00 */
[----:B------:R-:W-:-:S02]  /*4e40*/  MOV R120, 0x4e60 ;  /* 0x00004e6000787802 */ /* 0x000fc40000000f00 */
[----:B------:R-:W-:Y:S05]  /*4e50*/  CALL.REL.NOINC `($__internal_50_$__cuda_sm70_shflsync_up) ;  /* 0x00000a1000007944 */ /* 0x000fea0003c00000 */
[----:B-1----:R-:W-:Y:S01]  /*4e60*/  MOV R121, R150 ;  /* 0x0000009600797202 */ /* 0x002fe20000000f00 */
[----:B0-----:R-:W-:Y:S05]  /*4e70*/  BRA `(.L_x_1274) ;  /* 0xffffd02000007947 */ /* 0x001fea000383ffff */
.L_x_1257:
[----:B------:R-:W-:Y:S01]  /*4e80*/  HFMA2.MMA R150, -RZ, RZ, 0, 5.9604644775390625e-08 ;  /* 0x00000001ff967435 */ /* 0x000fe200000001ff */
[----:B-1----:R-:W-:-:S02]  /*4e90*/  MOV R125, RZ ;  /* 0x000000ff007d7202 */ /* 0x002fc40000000f00 */
[----:B------:R-:W-:Y:S02]  /*4ea0*/  MOV R152, 0xffffffff ;  /* 0xffffffff00987802 */ /* 0x000fe40000000f00 */
[----:B------:R-:W-:Y:S02]  /*4eb0*/  MOV R120, 0x4ed0 ;  /* 0x00004ed000787802 */ /* 0x000fe40000000f00 */
[----:B0----5:R-:W-:Y:S05]  /*4ec0*/  CALL.REL.NOINC `($__internal_50_$__cuda_sm70_shflsync_up) ;  /* 0x000009a000007944 */ /* 0x021fea0003c00000 */
[----:B-1----:R-:W-:Y:S01]  /*4ed0*/  MOV R123, R150 ;  /* 0x00000096007b7202 */ /* 0x002fe20000000f00 */
[----:B------:R-:W-:Y:S01]  /*4ee0*/  HFMA2.MMA R150, -RZ, RZ, 0, 5.9604644775390625e-08 ;  /* 0x00000001ff967435 */ /* 0x000fe200000001ff */
[----:B0-----:R-:W-:Y:S02]  /*4ef0*/  MOV R149, R122 ;  /* 0x0000007a00957202 */ /* 0x001fe40000000f00 */
[----:B------:R-:W-:Y:S02]  /*4f00*/  MOV R125, RZ ;  /* 0x000000ff007d7202 */ /* 0x000fe40000000f00 */
[----:B------:R-:W-:Y:S02]  /*4f10*/  MOV R152, 0xffffffff ;  /* 0xffffffff00987802 */ /* 0x000fe40000000f00 */
[----:B------:R-:W-:-:S02]  /*4f20*/  MOV R120, 0x4f40 ;  /* 0x00004f4000787802 */ /* 0x000fc40000000f00 */
[----:B------:R-:W-:Y:S05]  /*4f30*/  CALL.REL.NOINC `($__internal_50_$__cuda_sm70_shflsync_up) ;  /* 0x0000093000007944 */ /* 0x000fea0003c00000 */
[----:B------:R-:W-:Y:S01]  /*4f40*/  HFMA2.MMA R127, -RZ, RZ, 0, 0 ;  /* 0x00000000ff7f7435 */ /* 0x000fe200000001ff */
[----:B0-----:R-:W-:-:S02]  /*4f50*/  MOV R149, R123 ;  /* 0x0000007b00957202 */ /* 0x001fc40000000f00 */
[----:B------:R-:W-:Y:S02]  /*4f60*/  MOV R126, R118 ;  /* 0x00000076007e7202 */ /* 0x000fe40000000f00 */
[----:B------:R-:W-:Y:S02]  /*4f70*/  MOV R157, 0x1f ;  /* 0x0000001f009d7802 */ /* 0x000fe40000000f00 */
[----:B------:R-:W-:Y:S02]  /*4f80*/  MOV R125, 0xffffffff ;  /* 0xffffffff007d7802 */ /* 0x000fe40000000f00 */
[----:B------:R-:W-:Y:S02]  /*4f90*/  MOV R120, 0x4fb0 ;  /* 0x00004fb000787802 */ /* 0x000fe40000000f00 */
[----:B-1----:R-:W-:Y:S05]  /*4fa0*/  CALL.REL.NOINC `($__internal_49_$__cuda_sm70_shflsync_idx_p) ;  /* 0x0000088000007944 */ /* 0x002fea0003c00000 */
[----:B0-----:R-:W-:Y:S01]  /*4fb0*/  HFMA2.MMA R127, -RZ, RZ, 0, 0 ;  /* 0x00000000ff7f7435 */ /* 0x001fe200000001ff */
[----:B-1----:R-:W-:Y:S02]  /*4fc0*/  MOV R152, R125 ;  /* 0x0000007d00987202 */ /* 0x002fe40000000f00 */
[----:B------:R-:W-:Y:S02]  /*4fd0*/  MOV R126, R119 ;  /* 0x00000077007e7202 */ /* 0x000fe40000000f00 */
[----:B------:R-:W-:-:S02]  /*4fe0*/  MOV R157, 0x1f ;  /* 0x0000001f009d7802 */ /* 0x000fc40000000f00 */
[----:B------:R-:W-:Y:S02]  /*4ff0*/  MOV R125, 0xffffffff ;  /* 0xffffffff007d7802 */ /* 0x000fe40000000f00 */
[----:B------:R-:W-:Y:S02]  /*5000*/  MOV R120, 0x5020 ;  /* 0x0000502000787802 */ /* 0x000fe40000000f00 */
[----:B------:R-:W-:Y:S05]  /*5010*/  CALL.REL.NOINC `($__internal_49_$__cuda_sm70_shflsync_idx_p) ;  /* 0x0000081000007944 */ /* 0x000fea0003c00000 */
[----:B-1----:R-:W-:Y:S01]  /*5020*/  MOV R123, R125 ;  /* 0x0000007d007b7202 */ /* 0x002fe20000000f00 */
[----:B0-----:R-:W-:Y:S05]  /*5030*/  BRA `(.L_x_1275) ;  /* 0xffffcfd000007947 */ /* 0x001fea000383ffff */
.L_x_1260:
[----:B------:R-:W-:Y:S01]  /*5040*/  HFMA2.MMA R124, -RZ, RZ, 0, 5.9604644775390625e-08 ;  /* 0x00000001ff7c7435 */ /* 0x000fe200000001ff */
[----:B------:R-:W-:Y:S02]  /*5050*/  MOV R155, R126 ;  /* 0x0000007e009b7202 */ /* 0x000fe40000000f00 */
[----:B------:R-:W-:Y:S02]  /*5060*/  MOV R125, 0x1f ;  /* 0x0000001f007d7802 */ /* 0x000fe40000000f00 */
[----:B------:R-:W-:Y:S02]  /*5070*/  MOV R164, 0xffffffff ;  /* 0xffffffff00a47802 */ /* 0x000fe40000000f00 */
[----:B------:R-:W-:-:S02]  /*5080*/  MOV R120, 0x50a0 ;  /* 0x000050a000787802 */ /* 0x000fc40000000f00 */
[----:B------:R-:W-:Y:S05]  /*5090*/  CALL.REL.NOINC `($__internal_48_$__cuda_sm70_shflsync_down) ;  /* 0x0000075000007944 */ /* 0x000fea0003c00000 */
[----:B-1----:R-:W-:Y:S01]  /*50a0*/  MOV R123, R164 ;  /* 0x000000a4007b7202 */ /* 0x002fe20000000f00 */
[----:B0-----:R-:W-:Y:S05]  /*50b0*/  BRA `(.L_x_1276) ;  /* 0xffffd5f000007947 */ /* 0x001fea000383ffff */
.L_x_1261:
[----:B------:R-:W-:Y:S01]  /*50c0*/  HFMA2.MMA R124, -RZ, RZ, 0, 5.9604644775390625e-08 ;  /* 0x00000001ff7c7435 */ /* 0x000fe200000001ff */
[----:B------:R-:W-:-:S02]  /*50d0*/  MOV R155, R127 ;  /* 0x0000007f009b7202 */ /* 0x000fc40000000f00 */
[----:B------:R-:W-:Y:S02]  /*50e0*/  MOV R125, 0x1f ;  /* 0x0000001f007d7802 */ /* 0x000fe40000000f00 */
[----:B------:R-:W-:Y:S02]  /*50f0*/  MOV R164, 0xffffffff ;  /* 0xffffffff00a47802 */ /* 0x000fe40000000f00 */
[----:B------:R-:W-:Y:S02]  /*5100*/  MOV R120, 0x5120 ;  /* 0x0000512000787802 */ /* 0x000fe40000000f00 */
[----:B01----:R-:W-:Y:S05]  /*5110*/  CALL.REL.NOINC `($__internal_48_$__cuda_sm70_shflsync_down) ;  /* 0x000006d000007944 */ /* 0x003fea0003c00000 */
[C---:B------:R-:W-:Y:S01]  /*5120*/  FMUL.FTZ R123, R126.reuse, R123 ;  /* 0x0000007b7e7b7220 */ /* 0x040fe20000410000 */
[----:B0-----:R-:W-:Y:S01]  /*5130*/  HFMA2.MMA R124, -RZ, RZ, 0, 1.1920928955078125e-07 ;  /* 0x00000002ff7c7435 */ /* 0x001fe200000001ff */
[C---:B-1----:R-:W-:Y:S01]  /*5140*/  FFMA.FTZ R120, R126.reuse, R164, R127 ;  /* 0x000000a47e787223 */ /* 0x042fe2000001007f */
[----:B------:R-:W-:Y:S02]  /*5150*/  MOV R125, 0x1f ;  /* 0x0000001f007d7802 */ /* 0x000fe40000000f00 */
[----:B------:R-:W-:Y:S02]  /*5160*/  FSEL R123, R126, R123, !P6 ;  /* 0x0000007b7e7b7208 */ /* 0x000fe40007000000 */
[----:B------:R-:W-:-:S02]  /*5170*/  FSEL R127, R127, R120, !P6 ;  /* 0x000000787f7f7208 */ /* 0x000fc40007000000 */
[----:B------:R-:W-:Y:S02]  /*5180*/  MOV R164, 0xffffffff ;  /* 0xffffffff00a47802 */ /* 0x000fe40000000f00 */
[----:B------:R-:W-:Y:S02]  /*5190*/  MOV R155, R123 ;  /* 0x0000007b009b7202 */ /* 0x000fe40000000f00 */
[----:B------:R-:W-:Y:S02]  /*51a0*/  MOV R120, 0x51c0 ;  /* 0x000051c000787802 */ /* 0x000fe40000000f00 */
[----:B------:R-:W-:Y:S05]  /*51b0*/  CALL.REL.NOINC `($__internal_48_$__cuda_sm70_shflsync_down) ;  /* 0x0000063000007944 */ /* 0x000fea0003c00000 */
[----:B0-----:R-:W-:Y:S01]  /*51c0*/  HFMA2.MMA R124, -RZ, RZ, 0, 1.1920928955078125e-07 ;  /* 0x00000002ff7c7435 */ /* 0x001fe200000001ff */
[----:B-1----:R-:W-:Y:S02]  /*51d0*/  MOV R122, R164 ;  /* 0x000000a4007a7202 */ /* 0x002fe40000000f00 */
[----:B------:R-:W-:Y:S02]  /*51e0*/  MOV R155, R127 ;  /* 0x0000007f009b7202 */ /* 0x000fe40000000f00 */
[----:B------:R-:W-:Y:S02]  /*51f0*/  MOV R125, 0x1f ;  /* 0x0000001f007d7802 */ /* 0x000fe40000000f00 */
[----:B------:R-:W-:-:S02]  /*5200*/  MOV R164, 0xffffffff ;  /* 0xffffffff00a47802 */ /* 0x000fc40000000f00 */
[----:B------:R-:W-:Y:S02]  /*5210*/  MOV R120, 0x5230 ;  /* 0x0000523000787802 */ /* 0x000fe40000000f00 */
[----:B------:R-:W-:Y:S05]  /*5220*/  CALL.REL.NOINC `($__internal_48_$__cuda_sm70_shflsync_down) ;  /* 0x000005c000007944 */ /* 0x000fea0003c00000 */
[----:B-1----:R-:W-:Y:S01]  /*5230*/  @!P5 FFMA.FTZ R127, R123, R164, R127 ;  /* 0x000000a47b7fd223 */ /* 0x002fe2000001007f */
[----:B0-----:R-:W-:Y:S01]  /*5240*/  HFMA2.MMA R124, -RZ, RZ, 0, 2.384185791015625e-07 ;  /* 0x00000004ff7c7435 */ /* 0x001fe200000001ff */
[----:B------:R-:W-:Y:S01]  /*5250*/  @!P5 FMUL.FTZ R123, R122, R123 ;  /* 0x0000007b7a7bd220 */ /* 0x000fe20000410000 */
[----:B------:R-:W-:Y:S02]  /*5260*/  MOV R125, 0x1f ;  /* 0x0000001f007d7802 */ /* 0x000fe40000000f00 */
[----:B------:R-:W-:Y:S02]  /*5270*/  MOV R164, 0xffffffff ;  /* 0xffffffff00a47802 */ /* 0x000fe40000000f00 */
[----:B------:R-:W-:Y:S02]  /*5280*/  MOV R155, R123 ;  /* 0x0000007b009b7202 */ /* 0x000fe40000000f00 */
[----:B------:R-:W-:Y:S02]  /*5290*/  MOV R120, 0x52b0 ;  /* 0x000052b000787802 */ /* 0x000fe40000000f00 */
[----:B------:R-:W-:Y:S05]  /*52a0*/  CALL.REL.NOINC `($__internal_48_$__cuda_sm70_shflsync_down) ;  /* 0x0000054000007944 */ /* 0x000fea0003c00000 */
[----:B0-----:R-:W-:Y:S01]  /*52b0*/  HFMA2.MMA R124, -RZ, RZ, 0, 2.384185791015625e-07 ;  /* 0x00000004ff7c7435 */ /* 0x001fe200000001ff */
[----:B-1----:R-:W-:-:S02]  /*52c0*/  MOV R122, R164 ;  /* 0x000000a4007a7202 */ /* 0x002fc40000000f00 */
[----:B------:R-:W-:Y:S02]  /*52d0*/  MOV R155, R127 ;  /* 0x0000007f009b7202 */ /* 0x000fe40000000f00 */
[----:B------:R-:W-:Y:S02]  /*52e0*/  MOV R125, 0x1f ;  /* 0x0000001f007d7802 */ /* 0x000fe40000000f00 */
[----:B------:R-:W-:Y:S02]  /*52f0*/  MOV R164, 0xffffffff ;  /* 0xffffffff00a47802 */ /* 0x000fe40000000f00 */
[----:B------:R-:W-:Y:S02]  /*5300*/  MOV R120, 0x5320 ;  /* 0x0000532000787802 */ /* 0x000fe40000000f00 */
[----:B------:R-:W-:Y:S05]  /*5310*/  CALL.REL.NOINC `($__internal_48_$__cuda_sm70_shflsync_down) ;  /* 0x000004d000007944 */ /* 0x000fea0003c00000 */
[----:B-1----:R-:W-:Y:S01]  /*5320*/  @!P4 FFMA.FTZ R127, R123, R164, R127 ;  /* 0x000000a47b7fc223 */ /* 0x002fe2000001007f */
[----:B0-----:R-:W-:Y:S01]  /*5330*/  HFMA2.MMA R124, -RZ, RZ, 0, 4.76837158203125e-07 ;  /* 0x00000008ff7c7435 */ /* 0x001fe200000001ff */
[----:B------:R-:W-:Y:S01]  /*5340*/  @!P4 FMUL.FTZ R123, R122, R123 ;  /* 0x0000007b7a7bc220 */ /* 0x000fe20000410000 */
[----:B------:R-:W-:Y:S01]  /*5350*/  HFMA2.MMA R125, -RZ, RZ, 0, 1.847743988037109375e-06 ;  /* 0x0000001fff7d7435 */ /* 0x000fe200000001ff */
[----:B------:R-:W-:-:S02]  /*5360*/  MOV R164, 0xffffffff ;  /* 0xffffffff00a47802 */ /* 0x000fc40000000f00 */
[----:B------:R-:W-:Y:S02]  /*5370*/  MOV R120, 0x53c0 ;  /* 0x000053c000787802 */ /* 0x000fe40000000f00 */
[----:B------:R-:W-:Y:S02]  /*5380*/  MOV R153, R123 ;  /* 0x0000007b00997202 */ /* 0x000fe40000000f00 */
[----:B------:R-:W-:Y:S02]  /*5390*/  MOV R123, R127 ;  /* 0x0000007f007b7202 */ /* 0x000fe40000000f00 */
[----:B------:R-:W-:Y:S02]  /*53a0*/  MOV R155, R153 ;  /* 0x00000099009b7202 */ /* 0x000fe40000000f00 */
[----:B------:R-:W-:Y:S05]  /*53b0*/  CALL.REL.NOINC `($__internal_48_$__cuda_sm70_shflsync_down) ;  /* 0x0000043000007944 */ /* 0x000fea0003c00000 */
[----:B0-----:R-:W-:Y:S01]  /*53c0*/  HFMA2.MMA R124, -RZ, RZ, 0, 4.76837158203125e-07 ;  /* 0x00000008ff7c7435 */ /* 0x001fe200000001ff */
[----:B-1----:R-:W-:Y:S02]  /*53d0*/  MOV R122, R164 ;  /* 0x000000a4007a7202 */ /* 0x002fe40000000f00 */
[----:B------:R-:W-:Y:S02]  /*53e0*/  MOV R155, R123 ;  /* 0x0000007b009b7202 */ /* 0x000fe40000000f00 */
[----:B------:R-:W-:-:S02]  /*53f0*/  MOV R125, 0x1f ;  /* 0x0000001f007d7802 */ /* 0x000fc40000000f00 */
[----:B------:R-:W-:Y:S02]  /*5400*/  MOV R164, 0xffffffff ;  /* 0xffffffff00a47802 */ /* 0x000fe40000000f00 */
[----:B------:R-:W-:Y:S02]  /*5410*/  MOV R120, 0x5430 ;  /* 0x0000543000787802 */ /* 0x000fe40000000f00 */
[----:B------:R-:W-:Y:S05]  /*5420*/  CALL.REL.NOINC `($__internal_48_$__cuda_sm70_shflsync_down) ;  /* 0x000003c000007944 */ /* 0x000fea0003c00000 */
[----:B-1----:R-:W-:Y:S01]  /*5430*/  @!P3 FFMA.FTZ R123, R153, R164, R123 ;  /* 0x000000a4997bb223 */ /* 0x002fe2000001007b */
[----:B0-----:R-:W-:Y:S01]  /*5440*/  HFMA2.MMA R124, -RZ, RZ, 0, 9.5367431640625e-07 ;  /* 0x00000010ff7c7435 */ /* 0x001fe200000001ff */
[----:B------:R-:W-:Y:S01]  /*5450*/  @!P3 FMUL.FTZ R153, R122, R153 ;  /* 0x000000997a99b220 */ /* 0x000fe20000410000 */
[----:B------:R-:W-:Y:S01]  /*5460*/  HFMA2.MMA R125, -RZ, RZ, 0, 1.847743988037109375e-06 ;  /* 0x0000001fff7d7435 */ /* 0x000fe200000001ff */
[----:B------:R-:W-:Y:S02]  /*5470*/  MOV R164, 0xffffffff ;  /* 0xffffffff00a47802 */ /* 0x000fe40000000f00 */
[----:B------:R-:W-:Y:S02]  /*5480*/  MOV R120, 0x54c0 ;  /* 0x000054c000787802 */ /* 0x000fe40000000f00 */
[----:B------:R-:W-:-:S04]  /*5490*/  MOV R122, R153 ;  /* 0x00000099007a7202 */ /* 0x000fc80000000f00 */
[----:B------:R-:W-:Y:S02]  /*54a0*/  MOV R155, R122 ;  /* 0x0000007a009b7202 */ /* 0x000fe40000000f00 */
[----:B------:R-:W-:Y:S05]  /*54b0*/  CALL.REL.NOINC `($__internal_48_$__cuda_sm70_shflsync_down) ;  /* 0x0000033000007944 */ /* 0x000fea0003c00000 */
[----:B0-----:R-:W-:Y:S01]  /*54c0*/  HFMA2.MMA R124, -RZ, RZ, 0, 9.5367431640625e-07 ;  /* 0x00000010ff7c7435 */ /* 0x001fe200000001ff */
[----:B-1----:R-:W-:Y:S02]  /*54d0*/  MOV R127, R164 ;  /* 0x000000a4007f7202 */ /* 0x002fe40000000f00 */
[----:B------:R-:W-:Y:S02]  /*54e0*/  MOV R155, R123 ;  /* 0x0000007b009b7202 */ /* 0x000fe40000000f00 */
[----:B------:R-:W-:Y:S02]  /*54f0*/  MOV R125, 0x1f ;  /* 0x0000001f007d7802 */ /* 0x000fe40000000f00 */
[----:B------:R-:W-:Y:S02]  /*5500*/  MOV R164, 0xffffffff ;  /* 0xffffffff00a47802 */ /* 0x000fe40000000f00 */
[----:B------:R-:W-:Y:S02]  /*5510*/  MOV R120, 0x5530 ;  /* 0x0000553000787802 */ /* 0x000fe40000000f00 */
[----:B------:R-:W-:Y:S05]  /*5520*/  CALL.REL.NOINC `($__internal_48_$__cuda_sm70_shflsync_down) ;  /* 0x000002c000007944 */ /* 0x000fea0003c00000 */
[----:B-1----:R-:W-:Y:S01]  /*5530*/  @!P2 FFMA.FTZ R123, R122, R164, R123 ;  /* 0x000000a47a7ba223 */ /* 0x002fe2000001007b */
[----:B------:R-:W-:Y:S01]  /*5540*/  MOV R157, 0x1f ;  /* 0x0000001f009d7802 */ /* 0x000fe20000000f00 */
[----:B------:R-:W-:Y:S01]  /*5550*/  @!P2 FMUL.FTZ R122, R127, R122 ;  /* 0x0000007a7f7aa220 */ /* 0x000fe20000410000 */
[----:B------:R-:W-:Y:S01]  /*5560*/  HFMA2.MMA R127, -RZ, RZ, 0, 0 ;  /* 0x00000000ff7f7435 */ /* 0x000fe200000001ff */
[----:B0-----:R-:W-:-:S02]  /*5570*/  MOV R125, 0xffffffff ;  /* 0xffffffff007d7802 */ /* 0x001fc40000000f00 */
[----:B------:R-:W-:Y:S02]  /*5580*/  MOV R120, 0x55b0 ;  /* 0x000055b000787802 */ /* 0x000fe40000000f00 */
[----:B------:R-:W-:Y:S02]  /*5590*/  MOV R126, R122 ;  /* 0x0000007a007e7202 */ /* 0x000fe40000000f00 */
[----:B------:R-:W-:Y:S05]  /*55a0*/  CALL.REL.NOINC `($__internal_49_$__cuda_sm70_shflsync_idx_p) ;  /* 0x0000028000007944 */ /* 0x000fea0003c00000 */
[----:B0-----:R-:W-:Y:S01]  /*55b0*/  HFMA2.MMA R127, -RZ, RZ, 0, 0 ;  /* 0x00000000ff7f7435 */ /* 0x001fe200000001ff */
[----:B-1----:R-:W-:Y:S02]  /*55c0*/  MOV R153, R125 ;  /* 0x0000007d00997202 */ /* 0x002fe40000000f00 */
[----:B------:R-:W-:Y:S02]  /*55d0*/  MOV R126, R123 ;  /* 0x0000007b007e7202 */ /* 0x000fe40000000f00 */
[----:B------:R-:W-:Y:S02]  /*55e0*/  MOV R157, 0x1f ;  /* 0x0000001f009d7802 */ /* 0x000fe40000000f00 */
[----:B------:R-:W-:Y:S02]  /*55f0*/  MOV R125, 0xffffffff ;  /* 0xffffffff007d7802 */ /* 0x000fe40000000f00 */
[----:B------:R-:W-:-:S02]  /*5600*/  MOV R120, 0x5620 ;  /* 0x0000562000787802 */ /* 0x000fc40000000f00 */
[----:B------:R-:W-:Y:S05]  /*5610*/  CALL.REL.NOINC `($__internal_49_$__cuda_sm70_shflsync_idx_p) ;  /* 0x0000021000007944 */ /* 0x000fea0003c00000 */
[----:B------:R-:W-:Y:S01]  /*5620*/  HFMA2.MMA R124, -RZ, RZ, 0, 5.9604644775390625e-08 ;  /* 0x00000001ff7c7435 */ /* 0x000fe200000001ff */
[----:B-1----:R-:W-:-:S02]  /*5630*/  MOV R162, R125 ;  /* 0x0000007d00a27202 */ /* 0x002fc40000000f00 */
[----:B------:R-:W-:Y:S02]  /*5640*/  MOV R155, R122 ;  /* 0x0000007a009b7202 */ /* 0x000fe40000000f00 */
[----:B------:R-:W-:Y:S02]  /*5650*/  MOV R125, 0x1f ;  /* 0x0000001f007d7802 */ /* 0x000fe40000000f00 */
[----:B------:R-:W-:Y:S02]  /*5660*/  MOV R164, 0xffffffff ;  /* 0xffffffff00a47802 */ /* 0x000fe40000000f00 */
[----:B------:R-:W-:Y:S02]  /*5670*/  MOV R120, 0x5690 ;  /* 0x0000569000787802 */ /* 0x000fe40000000f00 */
[----:B0-----:R-:W-:Y:S05]  /*5680*/  CALL.REL.NOINC `($__internal_48_$__cuda_sm70_shflsync_down) ;  /* 0x0000016000007944 */ /* 0x001fea0003c00000 */
[----:B0-----:R-:W-:Y:S01]  /*5690*/  HFMA2.MMA R124, -RZ, RZ, 0, 5.9604644775390625e-08 ;  /* 0x00000001ff7c7435 */ /* 0x001fe200000001ff */
[----:B-1----:R-:W-:Y:S02]  /*56a0*/  MOV R122, R164 ;  /* 0x000000a4007a7202 */ /* 0x002fe40000000f00 */
[----:B------:R-:W-:Y:S02]  /*56b0*/  MOV R155, R123 ;  /* 0x0000007b009b7202 */ /* 0x000fe40000000f00 */
[----:B------:R-:W-:-:S02]  /*56c0*/  MOV R125, 0x1f ;  /* 0x0000001f007d7802 */ /* 0x000fc40000000f00 */
[----:B------:R-:W-:Y:S02]  /*56d0*/  MOV R164, 0xffffffff ;  /* 0xffffffff00a47802 */ /* 0x000fe40000000f00 */
[----:B------:R-:W-:Y:S02]  /*56e0*/  MOV R120, 0x5700 ;  /* 0x0000570000787802 */ /* 0x000fe40000000f00 */
[----:B------:R-:W-:Y:S05]  /*56f0*/  CALL.REL.NOINC `($__internal_48_$__cuda_sm70_shflsync_down) ;  /* 0x000000f000007944 */ /* 0x000fea0003c00000 */
[----:B------:R-:W-:Y:S01]  /*5700*/  HFMA2.MMA R127, -RZ, RZ, 0, 0 ;  /* 0x00000000ff7f7435 */ /* 0x000fe200000001ff */
[----:B0-----:R-:W-:Y:S02]  /*5710*/  MOV R155, R122 ;  /* 0x0000007a009b7202 */ /* 0x001fe40000000f00 */
[----:B------:R-:W-:Y:S02]  /*5720*/  MOV R126, R118 ;  /* 0x00000076007e7202 */ /* 0x000fe40000000f00 */
[----:B------:R-:W-:Y:S02]  /*5730*/  MOV R157, 0x1f ;  /* 0x0000001f009d7802 */ /* 0x000fe40000000f00 */
[----:B------:R-:W-:Y:S02]  /*5740*/  MOV R125, 0xffffffff ;  /* 0xffffffff007d7802 */ /* 0x000fe40000000f00 */
[----:B------:R-:W-:-:S02]  /*5750*/  MOV R120, 0x5770 ;  /* 0x0000577000787802 */ /* 0x000fc40000000f00 */
[----:B-1----:R-:W-:Y:S05]  /*5760*/  CALL.REL.NOINC `($__internal_49_$__cuda_sm70_shflsync_idx_p) ;  /* 0x000000c000007944 */ /* 0x002fea0003c00000 */
[----:B0-----:R-:W-:Y:S01]  /*5770*/  HFMA2.MMA R127, -RZ, RZ, 0, 0 ;  /* 0x00000000ff7f7435 */ /* 0x001fe200000001ff */
[----:B-1----:R-:W-:-:S02]  /*5780*/  MOV R124, R125 ;  /* 0x0000007d007c7202 */ /* 0x002fc40000000f00 */
[----:B------:R-:W-:Y:S02]  /*5790*/  MOV R126, R119 ;  /* 0x00000077007e7202 */ /* 0x000fe40000000f00 */
[----:B------:R-:W-:Y:S02]  /*57a0*/  MOV R157, 0x1f ;  /* 0x0000001f009d7802 */ /* 0x000fe40000000f00 */
[----:B------:R-:W-:Y:S02]  /*57b0*/  MOV R125, 0xffffffff ;  /* 0xffffffff007d7802 */ /* 0x000fe40000000f00 */
[----:B------:R-:W-:Y:S02]  /*57c0*/  MOV R120, 0x57e0 ;  /* 0x000057e000787802 */ /* 0x000fe40000000f00 */
[----:B------:R-:W-:Y:S05]  /*57d0*/  CALL.REL.NOINC `($__internal_49_$__cuda_sm70_shflsync_idx_p) ;  /* 0x0000005000007944 */ /* 0x000fea0003c00000 */
[----:B01----:R-:W-:Y:S05]  /*57e0*/  BRA `(.L_x_1277) ;  /* 0xffffd06000007947 */ /* 0x003fea000383ffff */
        .weak           $__internal_48_$__cuda_sm70_shflsync_down
        .type           $__internal_48_$__cuda_sm70_shflsync_down,@function
        .size           $__internal_48_$__cuda_sm70_shflsync_down,($__internal_49_$__cuda_sm70_shflsync_idx_p - $__internal_48_$__cuda_sm70_shflsync_down)
$__internal_48_$__cuda_sm70_shflsync_down:
[----:B------:R-:W-:Y:S01]  /*57f0*/  HFMA2.MMA R121, -RZ, RZ, 0, 0 ;  /* 0x00000000ff797435 */ /* 0x000fe200000001ff */
[----:B------:R-:W-:Y:S04]  /*5800*/  WARPSYNC R164 ;  /* 0x000000a400007348 */ /* 0x000fe80003800000 */
[----:B------:R0:W1:Y:S01]  /*5810*/  SHFL.DOWN PT, R164, R155, R124, R125 ;  /* 0x0800007c9ba47389 */ /* 0x00006200000e007d */
[----:B------:R-:W-:Y:S05]  /*5820*/  RET.REL.NODEC R120 `(_Z25selective_scan_bwd_kernelI32Selective_Scan_bwd_kernel_traitsILi128ELi16ELb1ELb0ELb0ELb0ELb0EffEEv12SSMParamsBwd) ;  /* 0xffffa7d078007950 */ /* 0x000fea0003c3ffff */
        .weak           $__internal_49_$__cuda_sm70_shflsync_idx_p
        .type           $__internal_49_$__cuda_sm70_shflsync_idx_p,@function
        .size           $__internal_49_$__cuda_sm70_shflsync_idx_p,($__internal_50_$__cuda_sm70_shflsync_up - $__internal_49_$__cuda_sm70_shflsync_idx_p)
$__internal_49_$__cuda_sm70_shflsync_idx_p:
[----:B------:R-:W-:Y:S01]  /*5830*/  MOV R121, 0x0 ;  /* 0x0000000000797802 */ /* 0x000fe20000000f00 */
[----:B------:R-:W-:Y:S04]  /*5840*/  WARPSYNC R125 ;  /* 0x0000007d00007348 */ /* 0x000fe80003800000 */
[----:B------:R0:W1:Y:S01]  /*5850*/  SHFL.IDX PT, R125, R126, R127, R157 ;  /* 0x0000007f7e7d7389 */ /* 0x00006200000e009d */
[----:B------:R-:W-:Y:S05]  /*5860*/  RET.REL.NODEC R120 `(_Z25selective_scan_bwd_kernelI32Selective_Scan_bwd_kernel_traitsILi128ELi16ELb1ELb0ELb0ELb0ELb0EffEEv12SSMParamsBwd) ;  /* 0xffffa79078007950 */ /* 0x000fea0003c3ffff */
        .weak           $__internal_50_$__cuda_sm70_shflsync_up
        .type           $__internal_50_$__cuda_sm70_shflsync_up,@function
        .size           $__internal_50_$__cuda_sm70_shflsync_up,(.L_x_8866 - $__internal_50_$__cuda_sm70_shflsync_up)
$__internal_50_$__cuda_sm70_shflsync_up:
[----:B------:R-:W-:Y:S01]  /*5870*/  HFMA2.MMA R121, -RZ, RZ, 0, 0 ;  /* 0x00000000ff797435 */ /* 0x000fe200000001ff */
[----:B------:R-:W-:Y:S04]  /*5880*/  WARPSYNC R152 ;  /* 0x0000009800007348 */ /* 0x000fe80003800000 */
[----:B------:R0:W1:Y:S01]  /*5890*/  SHFL.UP PT, R150, R149, R150, R125 ;  /* 0x0400009695967389 */ /* 0x00006200000e007d */
[----:B------:R-:W-:Y:S05]  /*58a0*/  RET.REL.NODEC R120 `(_Z25selective_scan_bwd_kernelI32Selective_Scan_bwd_kernel_traitsILi128ELi16ELb1ELb0ELb0ELb0ELb0EffEEv12SSMParamsBwd) ;  /* 0xffffa75078007950 */ /* 0x000fea0003c3ffff */
.L_x_1278:
        /* <DEDUP_REMOVED lines=13> */
.L_x_8866:


//--------------------- .text._Z25selective_scan_bwd_kernelI32Selective_Scan_bwd_kernel_traitsILi128ELi16ELb1ELb0ELb0ELb0ELb1EffEEv12SSMParamsBwd --------------------------
	.section	.text._Z25selective_scan_bwd_kernelI32Selective_Scan_bwd_kernel_traitsILi128ELi16ELb1ELb0ELb0ELb0ELb1EffEEv12SSMParamsBwd,"ax",@progbits
	.sectioninfo	@"SHI_REGISTERS=167"
	.align	128
        .global         _Z25selective_scan_bwd_kernelI32Selective_Scan_bwd_kernel_traitsILi128ELi16ELb1ELb0ELb0ELb0ELb1EffEEv12SSMParamsBwd
        .type           _Z25selective_scan_bwd_kernelI32Selective_Scan_bwd_kernel_traitsILi128ELi16ELb1ELb0ELb0ELb0ELb1EffEEv12SSMParamsBwd,@function
        .size           _Z25selective_scan_bwd_kernelI32Selective_Scan_bwd_kernel_traitsILi128ELi16ELb1ELb0ELb0ELb0ELb1EffEEv12SSMParamsBwd,(.L_x_8869 - _Z25selective_scan_bwd_kernelI32Selective_Scan_bwd_kernel_traitsILi128ELi16ELb1ELb0ELb0ELb0ELb1EffEEv12SSMParamsBwd)
        .other          _Z25selective_scan_bwd_kernelI32Selective_Scan_bwd_kernel_traitsILi128ELi16ELb1ELb0ELb0ELb0ELb1EffEEv12SSMParamsBwd,@"STO_CUDA_ENTRY STV_DEFAULT"
_Z25selective_scan_bwd_kernelI32Selective_Scan_bwd_kernel_traitsILi128ELi16ELb1ELb0ELb0ELb0ELb1EffEEv12SSMParamsBwd:
.text._Z25selective_scan_bwd_kernelI32Selective_Scan_bwd_kernel_traitsILi128ELi16ELb1ELb0ELb0ELb0ELb1EffEEv12SSMParamsBwd:
        /* <DEDUP_REMOVED lines=32> */
[----:B------:R-:W-:Y:S01]  /*0200*/  UISETP.NE.U32.AND UP0, UPT, URZ, UR4, UPT ;  /* 0x000000043f00728c */ /* 0x000fe2000bf05070 */
[----:B------:R-:W-:Y:S01]  /*0210*/  HFMA2.MMA R0, -RZ, RZ, 0, 0 ;  /* 0x00000000ff007435 */ /* 0x000fe200000001ff */
[----:B------:R-:W-:Y:S02]  /*0220*/  UIMAD.WIDE.U32 UR12, UR35, UR8, URZ ;  /* 0x00000008230c72a5 */ /* 0x000fe4000f8e003f */
[----:B------:R-:W-:-:S02]  /*0230*/  UISETP.NE.AND.EX UP0, UPT, URZ, UR5, UPT, UP0 ;  /* 0x000000053f00728c */ /* 0x000fc4000bf05300 */
[----:B------:R-:W-:Y:S02]  /*0240*/  UIMAD UR5, UR36, UR8, URZ ;  /* 0x00000008240572a4 */ /* 0x000fe4000f8e023f */
        /* <DEDUP_REMOVED lines=75> */
[----:B------:R-:W-:Y:S01]  /*0700*/  UMOV UR19, UR24 ;  /* 0x0000001800137c82 */ /* 0x000fe20008000000 */
[----:B0-----:R-:W-:Y:S02]  /*0710*/  SHF.R.S32.HI R0, RZ, 0x1f, R3 ;  /* 0x0000001fff007819 */ /* 0x001fe40000011403 */
[----:B------:R-:W-:-:S02]  /*0720*/  SHF.L.U32 R5, R3, 0x2, RZ ;  /* 0x0000000203057819 */ /* 0x000fc400000006ff */
[----:B------:R-:W-:Y:S02]  /*0730*/  LEA.HI R6, R0, R3, RZ, 0x5 ;  /* 0x0000000300067211 */ /* 0x000fe400078f28ff */
[----:B------:R-:W-:Y:S02]  /*0740*/  MOV R0, RZ ;  /* 0x000000ff00007202 */ /* 0x000fe40000000f00 */
[----:B------:R-:W-:Y:S02]  /*0750*/  LOP3.LUT R5, R5, 0xffffff80, RZ, 0xc0, !PT ;  /* 0xffffff8005057812 */ /* 0x000fe400078ec0ff */
[----:B--2---:R-:W-:Y:S02]  /*0760*/  SHF.R.S32.HI R6, RZ, 0x5, R6 ;  /* 0x00000005ff067819 */ /* 0x004fe40000011406 */
.L_x_1298:
[----:B------:R-:W-:Y:S01]  /*0770*/  BAR.SYNC.DEFER_BLOCKING 0x0 ;  /* 0x0000000000007b1d */ /* 0x000fe20000010000 */
[----:B------:R-:W-:Y:S02]  /*0780*/  MOV R10, UR18 ;  /* 0x00000012000a7c02 */ /* 0x000fe40008000f00 */
[----:B------:R-:W-:Y:S02]  /*0790*/  MOV R11, UR19 ;  /* 0x00000013000b7c02 */ /* 0x000fe40008000f00 */
[----:B------:R-:W-:-:S02]  /*07a0*/  LOP3.LUT R7, R5, 0x1f, R3, 0xf8, !PT ;  /* 0x0000001f05077812 */ /* 0x000fc400078ef803 */
[----:B------:R-:W-:Y:S02]  /*07b0*/  IADD3 R9, R5, R4, RZ ;  /* 0x0000000405097210 */ /* 0x000fe40007ffe0ff */
[----:B------:R-:W-:Y:S01]  /*07c0*/  MOV R12, UR20 ;  /* 0x00000014000c7c02 */ /* 0x000fe20008000f00 */
[----:B------:R-:W-:Y:S01]  /*07d0*/  IMAD.WIDE R10, R7, 0x10, R10 ;  /* 0x00000010070a7825 */ /* 0x000fe200078e020a */
[----:B------:R-:W-:Y:S01]  /*07e0*/  MOV R13, UR21 ;  /* 0x00000015000d7c02 */ /* 0x000fe20008000f00 */
[----:B------:R-:W-:Y:S02]  /*07f0*/  ULEA UR14, UR7, 0xfffff800, 0xb ;  /* 0xfffff800070e7891 */ /* 0x000fe4000f8e583f */
[----:B------:R-:W-:Y:S02]  /*0800*/  ULDC.64 UR24, c[0x0][0x1f0] ;  /* 0x00007c0000187ab9 */ /* 0x000fe40000000a00 */
[----:B------:R-:W-:Y:S02]  /*0810*/  ULDC.64 UR26, c[0x0][0x1f8] ;  /* 0x00007e00001a7ab9 */ /* 0x000fe40000000a00 */
[----:B------:R-:W-:Y:S01]  /*0820*/  ULDC.64 UR28, c[0x0][0x2f0] ;  /* 0x0000bc00001c7ab9 */ /* 0x000fe20000000a00 */
[----:B------:R-:W2:Y:S04]  /*0830*/  LDG.E.128 R16, [R10.64] ;  /* 0x000000200a107981 */ /* 0x000ea8000c1e1d00 */
[----:B------:R-:W4:Y:S04]  /*0840*/  LDG.E.128 R20, [R10.64+0x200] ;  /* 0x000200200a147981 */ /* 0x000f28000c1e1d00 */
[----:B------:R-:W5:Y:S04]  /*0850*/  LDG.E.128 R24, [R10.64+0x400] ;  /* 0x000400200a187981 */ /* 0x000f68000c1e1d00 */
[----:B---3--:R-:W3:Y:S01]  /*0860*/  LDG.E.128 R28, [R10.64+0x600] ;  /* 0x000600200a1c7981 */ /* 0x008ee2000c1e1d00 */
[----:B------:R-:W-:-:S02]  /*0870*/  IMAD R48, R4, 0x3, R9 ;  /* 0x0000000304307824 */ /* 0x000fc400078e0209 */
        /* <DEDUP_REMOVED lines=18> */
[----:B-----5:R-:W-:Y:S04]  /*09a0*/  STS.128 [R9.X16], R16 ;  /* 0x0000001009007388 */ /* 0x020fe8000000cc00 */
[----:B--2---:R-:W-:Y:S04]  /*09b0*/  STS.128 [R9.X16+0x200], R20 ;  /* 0x0002001409007388 */ /* 0x004fe8000000cc00 */
[----:B----4-:R-:W-:Y:S04]  /*09c0*/  STS.128 [R9.X16+0x400], R24 ;  /* 0x0004001809007388 */ /* 0x010fe8000000cc00 */
[----:B---3--:R0:W-:Y:S01]  /*09d0*/  STS.128 [R9.X16+0x600], R28 ;  /* 0x0006001c09007388 */ /* 0x0081e2000000cc00 */
[----:B------:R-:W-:-:S06]  /*09e0*/  NOP ;  /* 0x0000000000007918 */ /* 0x000fcc0000000000 */
[----:B------:R-:W-:Y:S04]  /*09f0*/  LDS.128 R72, [R48.X16] ;  /* 0x0000000030487984 */ /* 0x000fe8000000cc00 */
[----:B------:R-:W-:Y:S04]  /*0a00*/  LDS.128 R68, [R48.X16+0x10] ;  /* 0x0000100030447984 */ /* 0x000fe8000000cc00 */
[----:B------:R-:W-:Y:S04]  /*0a10*/  LDS.128 R64, [R48.X16+0x20] ;  /* 0x0000200030407984 */ /* 0x000fe8000000cc00 */
[----:B------:R-:W-:Y:S04]  /*0a20*/  LDS.128 R60, [R48.X16+0x30] ;  /* 0x00003000303c7984 */ /* 0x000fe8000000cc00 */
[----:B------:R-:W-:Y:S06]  /*0a30*/  BAR.SYNC.DEFER_BLOCKING 0x0 ;  /* 0x0000000000007b1d */ /* 0x000fec0000010000 */
[----:B------:R2:W3:Y:S04]  /*0a40*/  LDG.E.128 R32, [R10.64] ;  /* 0x000000200a207981 */ /* 0x0004e8000c1e1d00 */
[----:B------:R2:W4:Y:S04]  /*0a50*/  LDG.E.128 R36, [R10.64+0x200] ;  /* 0x000200200a247981 */ /* 0x000528000c1e1d00 */
[----:B------:R2:W5:Y:S04]  /*0a60*/  LDG.E.128 R40, [R10.64+0x400] ;  /* 0x000400200a287981 */ /* 0x000568000c1e1d00 */
[----:B0-----:R2:W5:Y:S01]  /*0a70*/  LDG.E.128 R28, [R10.64+0x600] ;  /* 0x000600200a1c7981 */ /* 0x001562000c1e1d00 */
[----:B------:R-:W-:-:S02]  /*0a80*/  UIMAD UR6, UR36, UR24, URZ ;  /* 0x00000018240672a4 */ /* 0x000fc4000f8e023f */
[----:B------:R-:W-:Y:S02]  /*0a90*/  USHF.R.S32.HI UR15, URZ, 0x1f, UR14 ;  /* 0x0000001f3f0f7899 */ /* 0x000fe4000801140e */
[----:B------:R-:W-:Y:S02]  /*0aa0*/  UIMAD UR6, UR35, UR25, UR6 ;  /* 0x00000019230672a4 */ /* 0x000fe4000f8e0206 */
[----:B------:R-:W-:-:S04]  /*0ab0*/  UIMAD.WIDE.U32 UR24, UR35, UR24, UR14 ;  /* 0x00000018231872a5 */ /* 0x000fc8000f8e000e */
        /* <DEDUP_REMOVED lines=8> */
[----:B--2---:R-:W-:Y:S01]  /*0b40*/  MOV R10, UR6 ;  /* 0x00000006000a7c02 */ /* 0x004fe20008000f00 */
[----:B------:R-:W-:-:S03]  /*0b50*/  ULDC.64 UR26, c[0x0][0x208] ;  /* 0x00008200001a7ab9 */ /* 0x000fc60000000a00 */
[----:B------:R-:W-:Y:S01]  /*0b60*/  MOV R11, UR24 ;  /* 0x00000018000b7c02 */ /* 0x000fe20008000f00 */
[----:B------:R-:W-:-:S04]  /*0b70*/  ULDC.64 UR24, c[0x0][0x200] ;  /* 0x0000800000187ab9 */ /* 0x000fc80000000a00 */
[----:B------:R-:W-:Y:S01]  /*0b80*/  IMAD.WIDE R10, R7, 0x10, R10 ;  /* 0x00000010070a7825 */ /* 0x000fe200078e020a */
[----:B---3--:R0:W-:Y:S04]  /*0b90*/  STS.128 [R9.X16], R32 ;  /* 0x0000002009007388 */ /* 0x0081e8000000cc00 */
[----:B----4-:R2:W-:Y:S04]  /*0ba0*/  STS.128 [R9.X16+0x200], R36 ;  /* 0x0002002409007388 */ /* 0x0105e8000000cc00 */
[----:B-----5:R3:W-:Y:S04]  /*0bb0*/  STS.128 [R9.X16+0x400], R40 ;  /* 0x0004002809007388 */ /* 0x0207e8000000cc00 */
[----:B------:R-:W-:Y:S01]  /*0bc0*/  STS.128 [R9.X16+0x600], R28 ;  /* 0x0006001c09007388 */ /* 0x000fe2000000cc00 */
[----:B------:R-:W-:-:S06]  /*0bd0*/  NOP ;  /* 0x0000000000007918 */ /* 0x000fcc0000000000 */
[----:B------:R-:W-:Y:S04]  /*0be0*/  LDS.128 R12, [R48.X16] ;  /* 0x00000000300c7984 */ /* 0x000fe8000000cc00 */
[----:B------:R-:W-:Y:S04]  /*0bf0*/  LDS.128 R16, [R48.X16+0x10] ;  /* 0x0000100030107984 */ /* 0x000fe8000000cc00 */
[----:B------:R-:W-:Y:S04]  /*0c00*/  LDS.128 R20, [R48.X16+0x20] ;  /* 0x0000200030147984 */ /* 0x000fe8000000cc00 */
[----:B------:R-:W-:Y:S04]  /*0c10*/  LDS.128 R24, [R48.X16+0x30] ;  /* 0x0000300030187984 */ /* 0x000fe8000000cc00 */
[----:B------:R-:W-:Y:S06]  /*0c20*/  BAR.SYNC.DEFER_BLOCKING 0x0 ;  /* 0x0000000000007b1d */ /* 0x000fec0000010000 */
[----:B0-----:R0:W4:Y:S04]  /*0c30*/  LDG.E.128 R32, [R10.64] ;  /* 0x000000200a207981 */ /* 0x001128000c1e1d00 */
[----:B--2---:R0:W2:Y:S04]  /*0c40*/  LDG.E.128 R36, [R10.64+0x200] ;  /* 0x000200200a247981 */ /* 0x0040a8000c1e1d00 */
[----:B---3--:R0:W3:Y:S04]  /*0c50*/  LDG.E.128 R40, [R10.64+0x400] ;  /* 0x000400200a287981 */ /* 0x0080e8000c1e1d00 */
[----:B------:R0:W5:Y:S01]  /*0c60*/  LDG.E.128 R52, [R10.64+0x600] ;  /* 0x000600200a347981 */ /* 0x000162000c1e1d00 */
[----:B------:R-:W-:-:S04]  /*0c70*/  UIMAD UR6, UR36, UR24, URZ ;  /* 0x00000018240672a4 */ /* 0x000fc8000f8e023f */
        /* <DEDUP_REMOVED lines=10> */
[----:B0-----:R-:W-:-:S04]  /*0d20*/  MOV R10, UR6 ;  /* 0x00000006000a7c02 */ /* 0x001fc80008000f00 */
[----:B------:R-:W-:Y:S01]  /*0d30*/  MOV R11, UR24 ;  /* 0x00000018000b7c02 */ /* 0x000fe20008000f00 */
[----:B------:R-:W-:-:S04]  /*0d40*/  ULDC.64 UR24, c[0x0][0x2e8] ;  /* 0x0000ba0000187ab9 */ /* 0x000fc80000000a00 */
[----:B------:R-:W-:Y:S01]  /*0d50*/  IMAD.WIDE R10, R7, 0x10, R10 ;  /* 0x00000010070a7825 */ /* 0x000fe200078e020a */
[----:B----4-:R0:W-:Y:S04]  /*0d60*/  STS.128 [R9.X16], R32 ;  /* 0x0000002009007388 */ /* 0x0101e8000000cc00 */
[----:B--2---:R2:W-:Y:S04]  /*0d70*/  STS.128 [R9.X16+0x200], R36 ;  /* 0x0002002409007388 */ /* 0x0045e8000000cc00 */
[----:B---3--:R-:W-:Y:S04]  /*0d80*/  STS.128 [R9.X16+0x400], R40 ;  /* 0x0004002809007388 */ /* 0x008fe8000000cc00 */
[----:B-----5:R3:W-:Y:S01]  /*0d90*/  STS.128 [R9.X16+0x600], R52 ;  /* 0x0006003409007388 */ /* 0x0207e2000000cc00 */
[----:B------:R-:W-:-:S06]  /*0da0*/  NOP ;  /* 0x0000000000007918 */ /* 0x000fcc0000000000 */
[----:B------:R-:W4:Y:S04]  /*0db0*/  LDS.128 R28, [R48.X16] ;  /* 0x00000000301c7984 */ /* 0x000f28000000cc00 */
[----:B------:R-:W2:Y:S04]  /*0dc0*/  LDS.128 R100, [R48.X16+0x10] ;  /* 0x0000100030647984 */ /* 0x000ea8000000cc00 */
[----:B------:R-:W1:Y:S04]  /*0dd0*/  LDS.128 R96, [R48.X16+0x20] ;  /* 0x0000200030607984 */ /* 0x000e68000000cc00 */
[----:B------:R-:W1:Y:S04]  /*0de0*/  LDS.128 R92, [R48.X16+0x30] ;  /* 0x00003000305c7984 */ /* 0x000e68000000cc00 */
[----:B------:R-:W-:Y:S06]  /*0df0*/  BAR.SYNC.DEFER_BLOCKING 0x0 ;  /* 0x0000000000007b1d */ /* 0x000fec0000010000 */
[----:B0-----:R0:W5:Y:S04]  /*0e00*/  LDG.E.128 R32, [R10.64] ;  /* 0x000000200a207981 */ /* 0x001168000c1e1d00 */
[----:B--2---:R0:W2:Y:S04]  /*0e10*/  LDG.E.128 R36, [R10.64+0x200] ;  /* 0x000200200a247981 */ /* 0x0040a8000c1e1d00 */
[----:B------:R0:W2:Y:S04]  /*0e20*/  LDG.E.128 R44, [R10.64+0x400] ;  /* 0x000400200a2c7981 */ /* 0x0000a8000c1e1d00 */
[----:B---3--:R0:W3:Y:S01]  /*0e30*/  LDG.E.128 R52, [R10.64+0x600] ;  /* 0x000600200a347981 */ /* 0x0080e2000c1e1d00 */
[----:B----4-:R-:W-:Y:S01]  /*0e40*/  FMUL.FTZ R40, R29, -1.4426950216293334961 ;  /* 0xbfb8aa3b1d287820 */ /* 0x010fe20000410000 */
[----:B------:R-:W-:Y:S01]  /*0e50*/  UIMAD UR6, UR36, UR24, URZ ;  /* 0x00000018240672a4 */ /* 0x000fe2000f8e023f */
[----:B------:R-:W-:Y:S01]  /*0e60*/  FMUL.FTZ R41, R30, -1.4426950216293334961 ;  /* 0xbfb8aa3b1e297820 */ /* 0x000fe20000410000 */
[----:B------:R-:W-:Y:S01]  /*0e70*/  UIMAD UR26, UR17, UR28, URZ ;  /* 0x0000001c111a72a4 */ /* 0x000fe2000f8e023f */
[----:B------:R-:W-:Y:S01]  /*0e80*/  FMUL.FTZ R42, R31, -1.4426950216293334961 ;  /* 0xbfb8aa3b1f2a7820 */ /* 0x000fe20000410000 */
[----:B------:R-:W-:Y:S01]  /*0e90*/  UIMAD UR6, UR35, UR25, UR6 ;  /* 0x00000019230672a4 */ /* 0x000fe2000f8e0206 */
[----:B------:R-:W-:Y:S01]  /*0ea0*/  FMUL.FTZ R43, R100, -1.4426950216293334961 ;  /* 0xbfb8aa3b642b7820 */ /* 0x000fe20000410000 */
[----:B------:R-:W4:Y:S01]  /*0eb0*/  MUFU.EX2 R40, R40 ;  /* 0x0000002800287308 */ /* 0x000f220000000800 */
[----:B------:R-:W-:Y:S01]  /*0ec0*/  FMUL.FTZ R8, R28, -1.4426950216293334961 ;  /* 0xbfb8aa3b1c087820 */ /* 0x000fe20000410000 */
[----:B------:R-:W-:Y:S01]  /*0ed0*/  UIMAD.WIDE.U32 UR24, UR35, UR24, UR14 ;  /* 0x00000018231872a5 */ /* 0x000fe2000f8e000e */
[----:B-1----:R-:W-:Y:S01]  /*0ee0*/  FMUL.FTZ R58, R97, -1.4426950216293334961 ;  /* 0xbfb8aa3b613a7820 */ /* 0x002fe20000410000 */
[----:B------:R-:W-:Y:S01]  /*0ef0*/  UIMAD UR26, UR16, UR29, UR26 ;  /* 0x0000001d101a72a4 */ /* 0x000fe2000f8e021a */
[----:B0-----:R-:W-:Y:S01]  /*0f00*/  FMUL.FTZ R10, R101, -1.4426950216293334961 ;  /* 0xbfb8aa3b650a7820 */ /* 0x001fe20000410000 */
[----:B------:R-:W-:Y:S01]  /*0f10*/  UIADD3 UR25, UR25, UR6, URZ ;  /* 0x0000000619197290 */ /* 0x000fe2000fffe03f */
[----:B------:R-:W-:Y:S01]  /*0f20*/  FMUL.FTZ R11, R102, -1.4426950216293334961 ;  /* 0xbfb8aa3b660b7820 */ /* 0x000fe20000410000 */
[----:B------:R-:W-:Y:S01]  /*0f30*/  MUFU.EX2 R41, R41 ;  /* 0x0000002900297308 */ /* 0x000fe20000000800 */
[----:B------:R-:W-:Y:S01]  /*0f40*/  FMUL.FTZ R59, R98, -1.4426950216293334961 ;  /* 0xbfb8aa3b623b7820 */ /* 0x000fe20000410000 */
[----:B------:R-:W-:Y:S01]  /*0f50*/  UIMAD.WIDE.U32 UR24, UR16, UR28, UR24 ;  /* 0x0000001c101872a5 */ /* 0x000fe2000f8e0018 */
[----:B------:R-:W-:Y:S01]  /*0f60*/  FMUL.FTZ R57, R99, -1.4426950216293334961 ;  /* 0xbfb8aa3b63397820 */ /* 0x000fe20000410000 */
[----:B------:R-:W-:Y:S01]  /*0f70*/  ISETP.NE.U32.AND P0, PT, RZ, c[0x0][0x270], PT ;  /* 0x00009c00ff007a0c */ /* 0x000fe20003f05070 */
[----:B------:R-:W-:Y:S01]  /*0f80*/  FMUL.FTZ R49, R103, -1.4426950216293334961 ;  /* 0xbfb8aa3b67317820 */ /* 0x000fe20000410000 */
[----:B------:R-:W-:Y:S01]  /*0f90*/  ULDC.64 UR28, c[0x0][0x338] ;  /* 0x0000ce00001c7ab9 */ /* 0x000fe20000000a00 */
[----:B------:R-:W-:Y:S01]  /*0fa0*/  FMUL.FTZ R50, R96, -1.4426950216293334961 ;  /* 0xbfb8aa3b60327820 */ /* 0x000fe20000410000 */
[----:B------:R-:W-:Y:S01]  /*0fb0*/  MUFU.EX2 R42, R42 ;  /* 0x0000002a002a7308 */ /* 0x000fe20000000800 */
[----:B----4-:R-:W-:Y:S01]  /*0fc0*/  FADD.FTZ R40, R40, 1 ;  /* 0x3f80000028287421 */ /* 0x010fe20000010000 */
[----:B------:R-:W-:Y:S01]  /*0fd0*/  UIADD3 UR25, UR25, UR26, URZ ;  /* 0x0000001a19197290 */ /* 0x000fe2000fffe03f */
[----:B------:R-:W-:Y:S01]  /*0fe0*/  FMUL.FTZ R56, R92, -1.4426950216293334961 ;  /* 0xbfb8aa3b5c387820 */ /* 0x000fe20000410000 */
[----:B------:R-:W-:Y:S01]  /*0ff0*/  ULEA UR6, UP0, UR24, UR28, 0x2 ;  /* 0x0000001c18067291 */ /* 0x000fe2000f80103f */
[----:B------:R-:W-:Y:S01]  /*1000*/  FMUL.FTZ R51, R93, -1.4426950216293334961 ;  /* 0xbfb8aa3b5d337820 */ /* 0x000fe20000410000 */
[----:B------:R-:W-:-:S02]  /*1010*/  ISETP.NE.AND.EX P0, PT, RZ, c[0x0][0x274], PT, P0 ;  /* 0x00009d00ff007a0c */ /* 0x000fc40003f05300 */
[----:B------:R-:W0:Y:S01]  /*1020*/  MUFU.EX2 R43, R43 ;  /* 0x0000002b002b7308 */ /* 0x000e220000000800 */
[----:B------:R-:W-:-:S07]  /*1030*/  ULEA.HI.X UR24, UR24, UR29, UR25, 0x2, UP0 ;  /* 0x0000001d18187291 */ /* 0x000fce00080f1419 */
[----:B------:R-:W1:Y:S08]  /*1040*/  MUFU.EX2 R8, R8 ;  /* 0x0000000800087308 */ /* 0x000e700000000800 */
[----:B------:R4:W1:Y:S01]  /*1050*/  MUFU.EX2 R108, R10 ;  /* 0x0000000a006c7308 */ /* 0x0008620000000800 */
[----:B0-----:R-:W-:-:S07]  /*1060*/  FADD.FTZ R106, R43, 1 ;  /* 0x3f8000002b6a7421 */ /* 0x001fce0000010000 */
[----:B------:R0:W0:Y:S01]  /*1070*/  MUFU.EX2 R109, R11 ;  /* 0x0000000b006d7308 */ /* 0x0000220000000800 */
[----:B----4-:R-:W-:Y:S02]  /*1080*/  FADD.FTZ R10, R41, 1 ;  /* 0x3f800000290a7421 */ /* 0x010fe40000010000 */
[----:B-1----:R-:W-:-:S05]  /*1090*/  FADD.FTZ R8, R8, 1 ;  /* 0x3f80000008087421 */ /* 0x002fca0000010000 */
[----:B------:R-:W1:Y:S01]  /*10a0*/  MUFU.EX2 R112, R58 ;  /* 0x0000003a00707308 */ /* 0x000e620000000800 */
[----:B0-----:R-:W-:Y:S02]  /*10b0*/  FADD.FTZ R11, R42, 1 ;  /* 0x3f8000002a0b7421 */ /* 0x001fe40000010000 */
[----:B------:R-:W-:-:S05]  /*10c0*/  FADD.FTZ R108, R108, 1 ;  /* 0x3f8000006c6c7421 */ /* 0x000fca0000010000 */
[----:B------:R-:W0:Y:S01]  /*10d0*/  MUFU.RCP R58, R40 ;  /* 0x00000028003a7308 */ /* 0x000e220000001000 */
[----:B------:R-:W-:-:S07]  /*10e0*/  FADD.FTZ R109, R109, 1 ;  /* 0x3f8000006d6d7421 */ /* 0x000fce0000010000 */
[----:B------:R-:W4:Y:S01]  /*10f0*/  MUFU.EX2 R117, R59 ;  /* 0x0000003b00757308 */ /* 0x000f220000000800 */
[----:B-1----:R-:W-:-:S07]  /*1100*/  FADD.FTZ R118, R112, 1 ;  /* 0x3f80000070767421 */ /* 0x002fce0000010000 */
[----:B------:R1:W4:Y:S01]  /*1110*/  MUFU.RCP R59, R8 ;  /* 0x00000008003b7308 */ /* 0x0003220000001000 */
[----:B0-----:R-:W-:-:S07]  /*1120*/  FMUL.FTZ R112, R29, R58 ;  /* 0x0000003a1d707220 */ /* 0x001fce0000410000 */
[----:B------:R-:W0:Y:S01]  /*1130*/  MUFU.RCP R105, R10 ;  /* 0x0000000a00697308 */ /* 0x000e220000001000 */
[----:B-1----:R-:W-:Y:S01]  /*1140*/  MOV R8, c[0x0][0x16c] ;  /* 0x00005b0000087a02 */ /* 0x002fe20000000f00 */
[----:B----4-:R-:W-:-:S03]  /*1150*/  FADD.FTZ R121, R117, 1 ;  /* 0x3f80000075797421 */ /* 0x010fc60000010000 */
[----:B------:R-:W-:Y:S01]  /*1160*/  ISETP.GE.AND P1, PT, R8, 0x1, PT ;  /* 0x000000010800780c */ /* 0x000fe20003f26270 */
[----:B------:R-:W-:Y:S02]  /*1170*/  FADD.FTZ R8, -R58, 1 ;  /* 0x3f8000003a087421 */ /* 0x000fe40000010100 */
[----:B------:R1:W4:Y:S01]  /*1180*/  MUFU.RCP R104, R11 ;  /* 0x0000000b00687308 */ /* 0x0003220000001000 */
[----:B------:R-:W-:-:S07]  /*1190*/  FMUL.FTZ R113, R28, R59 ;  /* 0x0000003b1c717220 */ /* 0x000fce0000410000 */
[----:B------:R-:W4:Y:S01]  /*11a0*/  MUFU.RCP R107, R106 ;  /* 0x0000006a006b7308 */ /* 0x000f220000001000 */
[----:B-1----:R-:W-:Y:S02]  /*11b0*/  FADD.FTZ R11, -R59, 1 ;  /* 0x3f8000003b0b7421 */ /* 0x002fe40000010100 */
[----:B0-----:R-:W-:-:S05]  /*11c0*/  FMUL.FTZ R115, R30, R105 ;  /* 0x000000691e737220 */ /* 0x001fca0000410000 */
[----:B------:R-:W0:Y:S01]  /*11d0*/  MUFU.EX2 R57, R57 ;  /* 0x0000003900397308 */ /* 0x000e220000000800 */
[----:B----4-:R-:W-:Y:S02]  /*11e0*/  FADD.FTZ R10, -R104, 1 ;  /* 0x3f800000680a7421 */ /* 0x010fe40000010100 */
[----:B------:R-:W-:-:S05]  /*11f0*/  FMUL.FTZ R114, R31, R104 ;  /* 0x000000681f727220 */ /* 0x000fca0000410000 */
[----:B------:R-:W-:Y:S01]  /*1200*/  MUFU.RCP R108, R108 ;  /* 0x0000006c006c7308 */ /* 0x000fe20000001000 */
[----:B------:R-:W-:-:S07]  /*1210*/  FMUL.FTZ R117, R100, R107 ;  /* 0x0000006b64757220 */ /* 0x000fce0000410000 */
[----:B------:R1:W4:Y:S01]  /*1220*/  MUFU.EX2 R110, R49 ;  /* 0x00000031006e7308 */ /* 0x0003220000000800 */
[----:B0-----:R-:W-:-:S07]  /*1230*/  FADD.FTZ R120, R57, 1 ;  /* 0x3f80000039787421 */ /* 0x001fce0000010000 */
[----:B------:R0:W0:Y:S01]  /*1240*/  MUFU.EX2 R111, R50 ;  /* 0x00000032006f7308 */ /* 0x0000220000000800 */
[----:B-1----:R-:W-:Y:S02]  /*1250*/  FMUL.FTZ R49, R95, -1.4426950216293334961 ;  /* 0xbfb8aa3b5f317820 */ /* 0x002fe40000410000 */
[----:B----4-:R-:W-:-:S05]  /*1260*/  FADD.FTZ R110, R110, 1 ;  /* 0x3f8000006e6e7421 */ /* 0x010fca0000010000 */
[----:B------:R-:W1:Y:S01]  /*1270*/  MUFU.EX2 R56, R56 ;  /* 0x0000003800387308 */ /* 0x000e620000000800 */
[----:B0-----:R-:W-:Y:S02]  /*1280*/  FMUL.FTZ R50, R94, -1.4426950216293334961 ;  /* 0xbfb8aa3b5e327820 */ /* 0x001fe40000410000 */
[----:B------:R-:W-:-:S05]  /*1290*/  FADD.FTZ R111, R111, 1 ;  /* 0x3f8000006f6f7421 */ /* 0x000fca0000010000 */
[----:B------:R-:W0:Y:S08]  /*12a0*/  MUFU.RCP R109, R109 ;  /* 0x0000006d006d7308 */ /* 0x000e300000001000 */
[----:B------:R-:W-:Y:S01]  /*12b0*/  MUFU.RCP R116, R110 ;  /* 0x0000006e00747308 */ /* 0x000fe20000001000 */
[----:B-1----:R-:W-:-:S07]  /*12c0*/  FADD.FTZ R56, R56, 1 ;  /* 0x3f80000038387421 */ /* 0x002fce0000010000 */
[----:B------:R-:W1:Y:S01]  /*12d0*/  MUFU.EX2 R51, R51 ;  /* 0x0000003300337308 */ /* 0x000e620000000800 */
[----:B0-----:R-:W-:-:S07]  /*12e0*/  FMUL.FTZ R123, R102, R109 ;  /* 0x0000006d667b7220 */ /* 0x001fce0000410000 */
[----:B------:R-:W0:Y:S08]  /*12f0*/  MUFU.EX2 R50, R50 ;  /* 0x0000003200327308 */ /* 0x000e300000000800 */
[----:B------:R-:W4:Y:S01]  /*1300*/  MUFU.EX2 R49, R49 ;  /* 0x0000003100317308 */ /* 0x000f220000000800 */
[----:B-1----:R-:W-:-:S07]  /*1310*/  FADD.FTZ R51, R51, 1 ;  /* 0x3f80000033337421 */ /* 0x002fce0000010000 */
[----:B------:R-:W1:Y:S01]  /*1320*/  MUFU.RCP R119, R111 ;  /* 0x0000006f00777308 */ /* 0x000e620000001000 */
[----:B0-----:R-:W-:-:S07]  /*1330*/  FADD.FTZ R50, R50, 1 ;  /* 0x3f80000032327421 */ /* 0x001fce0000010000 */
[----:B------:R-:W0:Y:S01]  /*1340*/  MUFU.RCP R118, R118 ;  /* 0x0000007600767308 */ /* 0x000e220000001000 */
[----:B----4-:R-:W-:-:S07]  /*1350*/  FADD.FTZ R49, R49, 1 ;  /* 0x3f80000031317421 */ /* 0x010fce0000010000 */
[----:B------:R-:W-:Y:S08]  /*1360*/  MUFU.RCP R121, R121 ;  /* 0x0000007900797308 */ /* 0x000ff00000001000 */
[----:B------:R-:W4:Y:S08]  /*1370*/  MUFU.RCP R120, R120 ;  /* 0x0000007800787308 */ /* 0x000f300000001000 */
[----:B------:R0:W0:Y:S08]  /*1380*/  MUFU.RCP R125, R56 ;  /* 0x00000038007d7308 */ /* 0x0000300000001000 */
[----:B------:R-:W-:Y:S08]  /*1390*/  MUFU.RCP R127, R50 ;  /* 0x00000032007f7308 */ /* 0x000ff00000001000 */
[----:B------:R-:W-:Y:S01]  /*13a0*/  MUFU.RCP R122, R49 ;  /* 0x00000031007a7308 */ /* 0x000fe20000001000 */
[----:B-----5:R-:W-:Y:S04]  /*13b0*/  STS.128 [R9.X16], R32 ;  /* 0x0000002009007388 */ /* 0x020fe8000000cc00 */
[----:B--2---:R-:W-:Y:S04]  /*13c0*/  STS.128 [R9.X16+0x200], R36 ;  /* 0x0002002409007388 */ /* 0x004fe8000000cc00 */
[----:B------:R2:W-:Y:S04]  /*13d0*/  STS.128 [R9.X16+0x400], R44 ;  /* 0x0004002c09007388 */ /* 0x0005e8000000cc00 */
[----:B---3--:R3:W-:Y:S01]  /*13e0*/  STS.128 [R9.X16+0x600], R52 ;  /* 0x0006003409007388 */ /* 0x0087e2000000cc00 */
[----:B------:R-:W-:-:S06]  /*13f0*/  NOP ;  /* 0x0000000000007918 */ /* 0x000fcc0000000000 */
[----:B------:R-:W5:Y:S04]  /*1400*/  LDS.128 R40, [R48.X16] ;  /* 0x0000000030287984 */ /* 0x000f68000000cc00 */
[----:B------:R-:W0:Y:S01]  /*1410*/  LDS.128 R36, [R48.X16+0x10] ;  /* 0x0000100030247984 */ /* 0x000e22000000cc00 */
[----:B--2---:R-:W-:Y:S02]  /*1420*/  FFMA.FTZ R45, R28, R11, 1 ;  /* 0x3f8000001c2d7423 */ /* 0x004fe4000001000b */
[----:B------:R-:W-:Y:S01]  /*1430*/  FADD.FTZ R11, -R105, 1 ;  /* 0x3f800000690b7421 */ /* 0x000fe20000010100 */
[----:B------:R-:W2:Y:S01]  /*1440*/  LDS.128 R32, [R48.X16+0x20] ;  /* 0x0000200030207984 */ /* 0x000ea2000000cc00 */
[----:B------:R-:W-:Y:S02]  /*1450*/  FFMA.FTZ R46, R29, R8, 1 ;  /* 0x3f8000001d2e7423 */ /* 0x000fe40000010008 */
[----:B------:R-:W-:-:S02]  /*1460*/  FFMA.FTZ R29, R30, R11, 1 ;  /* 0x3f8000001e1d7423 */ /* 0x000fc4000001000b */
[----:B------:R-:W-:Y:S02]  /*1470*/  FFMA.FTZ R30, R31, R10, 1 ;  /* 0x3f8000001f1e7423 */ /* 0x000fe4000001000a */
[----:B------:R-:W-:Y:S02]  /*1480*/  FMUL.FTZ R11, R12, R113 ;  /* 0x000000710c0b7220 */ /* 0x000fe40000410000 */
[----:B------:R-:W-:Y:S02]  /*1490*/  FMUL.FTZ R8, R13, R112 ;  /* 0x000000700d087220 */ /* 0x000fe40000410000 */
[----:B------:R-:W-:Y:S02]  /*14a0*/  FADD.FTZ R31, -R107, 1 ;  /* 0x3f8000006b1f7421 */ /* 0x000fe40000010100 */
[----:B------:R-:W-:Y:S02]  /*14b0*/  FMUL.FTZ R10, R14, R115 ;  /* 0x000000730e0a7220 */ /* 0x000fe40000410000 */
[----:B---3--:R-:W-:-:S02]  /*14c0*/  FFMA.FTZ R52, R100, R31, 1 ;  /* 0x3f80000064347423 */ /* 0x008fc4000001001f */
[----:B------:R-:W-:Y:S02]  /*14d0*/  FADD.FTZ R54, -R108, 1 ;  /* 0x3f8000006c367421 */ /* 0x000fe40000010100 */
[C---:B------:R-:W-:Y:S02]  /*14e0*/  FMUL.FTZ R100, R101.reuse, R108 ;  /* 0x0000006c65647220 */ /* 0x040fe40000410000 */
[----:B------:R-:W-:Y:S01]  /*14f0*/  FFMA.FTZ R54, R101, R54, 1 ;  /* 0x3f80000065367423 */ /* 0x000fe20000010036 */
[----:B------:R-:W-:Y:S01]  /*1500*/  LEA R101, R4, R5, 0x2 ;  /* 0x0000000504657211 */ /* 0x000fe200078e10ff */
[----:B------:R-:W-:Y:S02]  /*1510*/  FFMA.FTZ R0, R88, R11, R0 ;  /* 0x0000000b58007223 */ /* 0x000fe40000010000 */
[----:B-----5:R-:W-:Y:S02]  /*1520*/  FMUL.FTZ R28, R12, R40 ;  /* 0x000000280c1c7220 */ /* 0x020fe40000410000 */
[----:B------:R-:W-:-:S02]  /*1530*/  FMUL.FTZ R13, R13, R41 ;  /* 0x000000290d0d7220 */ /* 0x000fc40000410000 */
[C---:B------:R-:W-:Y:S02]  /*1540*/  FMUL.FTZ R12, R15.reuse, R114 ;  /* 0x000000720f0c7220 */ /* 0x040fe40000410000 */
[----:B------:R-:W-:Y:S02]  /*1550*/  FMUL.FTZ R14, R14, R42 ;  /* 0x0000002a0e0e7220 */ /* 0x000fe40000410000 */
[----:B------:R-:W-:Y:S02]  /*1560*/  FMUL.FTZ R15, R15, R43 ;  /* 0x0000002b0f0f7220 */ /* 0x000fe40000410000 */
[----:B0-----:R-:W-:Y:S02]  /*1570*/  FMUL.FTZ R44, R16, R36 ;  /* 0x00000024102c7220 */ /* 0x001fe40000410000 */
        /* <DEDUP_REMOVED lines=11> */
[----:B------:R0:W3:Y:S01]  /*1630*/  LDS.128 R28, [R48.X16+0x30] ;  /* 0x00003000301c7984 */ /* 0x0000e2000000cc00 */
[----:B------:R-:W-:Y:S02]  /*1640*/  FADD.FTZ R13, -R109, 1 ;  /* 0x3f8000006d0d7421 */ /* 0x000fe40000010100 */
[----:B------:R-:W-:Y:S01]  /*1650*/  FMUL.FTZ R14, R18, R38 ;  /* 0x00000026120e7220 */ /* 0x000fe20000410000 */
[----:B------:R-:W-:Y:S01]  /*1660*/  BAR.SYNC.DEFER_BLOCKING 0x0 ;  /* 0x0000000000007b1d */ /* 0x000fe20000010000 */
[----:B------:R-:W-:-:S02]  /*1670*/  FADD.FTZ R58, -R116, 1 ;  /* 0x3f800000743a7421 */ /* 0x000fc40000010100 */
[----:B------:R-:W-:Y:S02]  /*1680*/  FMUL.FTZ R15, R19, R39 ;  /* 0x00000027130f7220 */ /* 0x000fe40000410000 */
[----:B------:R-:W-:Y:S02]  /*1690*/  FFMA.FTZ R13, R102, R13, 1 ;  /* 0x3f800000660d7423 */ /* 0x000fe4000001000d */
[----:B------:R-:W-:Y:S01]  /*16a0*/  FMUL.FTZ R14, R109, R14 ;  /* 0x0000000e6d0e7220 */ /* 0x000fe20000410000 */
[----:B------:R-:W5:Y:S01]  /*16b0*/  MUFU.RCP R102, R51 ;  /* 0x0000003300667308 */ /* 0x000f620000001000 */
[----:B0-----:R-:W-:Y:S02]  /*16c0*/  FFMA.FTZ R48, R103, R58, 1 ;  /* 0x3f80000067307423 */ /* 0x001fe4000001003a */
[----:B------:R-:W-:Y:S02]  /*16d0*/  FMUL.FTZ R15, R116, R15 ;  /* 0x0000000f740f7220 */ /* 0x000fe40000410000 */
[----:B------:R-:W-:-:S02]  /*16e0*/  FMUL.FTZ R58, R14, R13 ;  /* 0x0000000d0e3a7220 */ /* 0x000fc40000410000 */
[----:B------:R-:W-:Y:S02]  /*16f0*/  FMUL.FTZ R59, R15, R48 ;  /* 0x000000300f3b7220 */ /* 0x000fe40000410000 */
[----:B-1----:R-:W-:Y:S02]  /*1700*/  FADD.FTZ R13, -R119, 1 ;  /* 0x3f800000770d7421 */ /* 0x002fe40000010100 */
[----:B--2---:R-:W-:Y:S02]  /*1710*/  FMUL.FTZ R14, R20, R32 ;  /* 0x00000020140e7220 */ /* 0x004fe40000410000 */
[----:B------:R-:W-:Y:S02]  /*1720*/  FMUL.FTZ R15, R21, R33 ;  /* 0x00000021150f7220 */ /* 0x000fe40000410000 */
[----:B------:R-:W-:Y:S01]  /*1730*/  FFMA.FTZ R13, R96, R13, 1 ;  /* 0x3f800000600d7423 */ /* 0x000fe2000001000d */
[----:B------:R0:W-:Y:S01]  /*1740*/  STS.128 [R101.X16], R44 ;  /* 0x0000002c65007388 */ /* 0x0001e2000000cc00 */
[----:B------:R-:W-:-:S02]  /*1750*/  FMUL.FTZ R14, R119, R14 ;  /* 0x0000000e770e7220 */ /* 0x000fc40000410000 */
[----:B------:R-:W-:Y:S02]  /*1760*/  FMUL.FTZ R15, R118, R15 ;  /* 0x0000000f760f7220 */ /* 0x000fe40000410000 */
[----:B------:R-:W-:Y:S02]  /*1770*/  FMUL.FTZ R104, R14, R13 ;  /* 0x0000000d0e687220 */ /* 0x000fe40000410000 */
[C---:B----4-:R-:W-:Y:S02]  /*1780*/  FADD.FTZ R14, -R120.reuse, 1 ;  /* 0x3f800000780e7421 */ /* 0x050fe40000010100 */
[----:B------:R-:W-:Y:S02]  /*1790*/  FMUL.FTZ R13, R23, R35 ;  /* 0x00000023170d7220 */ /* 0x000fe40000410000 */
[----:B------:R-:W-:Y:S02]  /*17a0*/  FFMA.FTZ R14, R99, R14, 1 ;  /* 0x3f800000630e7423 */ /* 0x000fe4000001000e */
[----:B------:R-:W-:-:S02]  /*17b0*/  FMUL.FTZ R13, R120, R13 ;  /* 0x0000000d780d7220 */ /* 0x000fc40000410000 */
[----:B------:R-:W-:Y:S02]  /*17c0*/  FMUL.FTZ R56, R107, R52 ;  /* 0x000000346b387220 */ /* 0x000fe40000410000 */
[----:B0-----:R-:W-:Y:S02]  /*17d0*/  FADD.FTZ R44, -R118, 1 ;  /* 0x3f800000762c7421 */ /* 0x001fe40000010100 */
[----:B------:R-:W-:Y:S02]  /*17e0*/  FADD.FTZ R45, -R121, 1 ;  /* 0x3f800000792d7421 */ /* 0x000fe40000010100 */
[----:B------:R-:W-:Y:S02]  /*17f0*/  FFMA.FTZ R44, R97, R44, 1 ;  /* 0x3f800000612c7423 */ /* 0x000fe4000001002c */
[----:B------:R-:W-:Y:S02]  /*1800*/  FMUL.FTZ R46, R22, R34 ;  /* 0x00000022162e7220 */ /* 0x000fe40000410000 */
[----:B------:R-:W-:-:S02]  /*1810*/  FMUL.FTZ R105, R15, R44 ;  /* 0x0000002c0f697220 */ /* 0x000fc40000410000 */
[----:B------:R-:W-:Y:S02]  /*1820*/  FADD.FTZ R15, -R125, 1 ;  /* 0x3f8000007d0f7421 */ /* 0x000fe40000010100 */
[----:B---3--:R-:W-:Y:S02]  /*1830*/  FMUL.FTZ R44, R24, R28 ;  /* 0x0000001c182c7220 */ /* 0x008fe40000410000 */
[----:B------:R-:W-:Y:S02]  /*1840*/  FFMA.FTZ R45, R98, R45, 1 ;  /* 0x3f800000622d7423 */ /* 0x000fe4000001002d */
[----:B------:R-:W-:Y:S02]  /*1850*/  FMUL.FTZ R46, R121, R46 ;  /* 0x0000002e792e7220 */ /* 0x000fe40000410000 */
[----:B------:R-:W-:Y:S02]  /*1860*/  FFMA.FTZ R15, R92, R15, 1 ;  /* 0x3f8000005c0f7423 */ /* 0x000fe4000001000f */
[----:B------:R-:W-:-:S02]  /*1870*/  FMUL.FTZ R44, R125, R44 ;  /* 0x0000002c7d2c7220 */ /* 0x000fc40000410000 */
[----:B------:R-:W-:Y:S02]  /*1880*/  FMUL.FTZ R106, R46, R45 ;  /* 0x0000002d2e6a7220 */ /* 0x000fe40000410000 */
[----:B------:R-:W-:Y:S02]  /*1890*/  FMUL.FTZ R107, R13, R14 ;  /* 0x0000000e0d6b7220 */ /* 0x000fe40000410000 */
[----:B------:R-:W-:Y:S02]  /*18a0*/  FMUL.FTZ R108, R44, R15 ;  /* 0x0000000f2c6c7220 */ /* 0x000fe40000410000 */
[----:B-----5:R-:W-:Y:S01]  /*18b0*/  FADD.FTZ R46, -R102, 1 ;  /* 0x3f800000662e7421 */ /* 0x020fe20000010100 */
[----:B------:R-:W-:Y:S01]  /*18c0*/  STS.128 [R101.X16+0x20], R104 ;  /* 0x0000206865007388 */ /* 0x000fe2000000cc00 */
[----:B------:R-:W-:Y:S02]  /*18d0*/  FMUL.FTZ R45, R25, R29 ;  /* 0x0000001d192d7220 */ /* 0x000fe40000410000 */
[----:B------:R-:W-:-:S02]  /*18e0*/  FADD.FTZ R13, -R127, 1 ;  /* 0x3f8000007f0d7421 */ /* 0x000fc40000010100 */
[----:B------:R-:W-:Y:S02]  /*18f0*/  FMUL.FTZ R14, R26, R30 ;  /* 0x0000001e1a0e7220 */ /* 0x000fe40000410000 */
[----:B------:R-:W-:Y:S02]  /*1900*/  FADD.FTZ R44, -R122, 1 ;  /* 0x3f8000007a2c7421 */ /* 0x000fe40000010100 */
[----:B------:R-:W-:Y:S02]  /*1910*/  FMUL.FTZ R15, R27, R31 ;  /* 0x0000001f1b0f7220 */ /* 0x000fe40000410000 */
[----:B------:R-:W-:Y:S02]  /*1920*/  FFMA.FTZ R46, R93, R46, 1 ;  /* 0x3f8000005d2e7423 */ /* 0x000fe4000001002e */
[----:B------:R-:W-:Y:S02]  /*1930*/  FMUL.FTZ R45, R102, R45 ;  /* 0x0000002d662d7220 */ /* 0x000fe40000410000 */
[----:B------:R-:W-:-:S02]  /*1940*/  FFMA.FTZ R13, R94, R13, 1 ;  /* 0x3f8000005e0d7423 */ /* 0x000fc4000001000d */
[----:B------:R-:W-:Y:S02]  /*1950*/  FMUL.FTZ R14, R127, R14 ;  /* 0x0000000e7f0e7220 */ /* 0x000fe40000410000 */
[----:B------:R-:W-:Y:S02]  /*1960*/  FFMA.FTZ R44, R95, R44, 1 ;  /* 0x3f8000005f2c7423 */ /* 0x000fe4000001002c */
[----:B------:R-:W-:Y:S02]  /*1970*/  FMUL.FTZ R15, R122, R15 ;  /* 0x0000000f7a0f7220 */ /* 0x000fe40000410000 */
[----:B------:R-:W-:Y:S02]  /*1980*/  FMUL.FTZ R57, R57, R54 ;  /* 0x0000003639397220 */ /* 0x000fe40000410000 */
[----:B------:R-:W-:Y:S02]  /*1990*/  FMUL.FTZ R109, R45, R46 ;  /* 0x0000002e2d6d7220 */ /* 0x000fe40000410000 */
[----:B------:R-:W-:Y:S01]  /*19a0*/  FMUL.FTZ R110, R14, R13 ;  /* 0x0000000d0e6e7220 */ /* 0x000fe20000410000 */
[----:B------:R-:W-:Y:S01]  /*19b0*/  STS.128 [R101.X16+0x10], R56 ;  /* 0x0000103865007388 */ /* 0x000fe2000000cc00 */
[----:B------:R-:W-:-:S02]  /*19c0*/  FMUL.FTZ R111, R15, R44 ;  /* 0x0000002c0f6f7220 */ /* 0x000fc40000410000 */
[----:B------:R-:W-:Y:S01]  /*19d0*/  FMUL.FTZ R125, R92, R125 ;  /* 0x0000007d5c7d7220 */ /* 0x000fe20000410000 */
[----:B------:R-:W-:Y:S01]  /*19e0*/  MOV R92, UR6 ;  /* 0x00000006005c7c02 */ /* 0x000fe20008000f00 */
[----:B------:R-:W-:Y:S01]  /*19f0*/  FMUL.FTZ R102, R93, R102 ;  /* 0x000000665d667220 */ /* 0x000fe20000410000 */
[----:B------:R-:W-:Y:S01]  /*1a00*/  STS.128 [R101.X16+0x30], R108 ;  /* 0x0000306c65007388 */ /* 0x000fe2000000cc00 */
[----:B------:R-:W-:-:S06]  /*1a10*/  NOP ;  /* 0x0000000000007918 */ /* 0x000fcc0000000000 */
[----:B------:R-:W0:Y:S01]  /*1a20*/  LDS.128 R44, [R9.X16] ;  /* 0x00000000092c7984 */ /* 0x000e22000000cc00 */
[----:B------:R-:W-:Y:S01]  /*1a30*/  MOV R93, UR24 ;  /* 0x00000018005d7c02 */ /* 0x000fe20008000f00 */
[----:B------:R-:W-:Y:S02]  /*1a40*/  FMUL.FTZ R122, R95, R122 ;  /* 0x0000007a5f7a7220 */ /* 0x000fe40000410000 */
[----:B------:R-:W1:Y:S01]  /*1a50*/  LDS.128 R48, [R9.X16+0x200] ;  /* 0x0002000009307984 */ /* 0x000e62000000cc00 */
[----:B------:R-:W-:Y:S02]  /*1a60*/  FFMA.FTZ R95, R89, R8, R0 ;  /* 0x00000008595f7223 */ /* 0x000fe40000010000 */
[----:B------:R-:W-:Y:S01]  /*1a70*/  IMAD.WIDE R92, R7, 0x10, R92 ;  /* 0x00000010075c7825 */ /* 0x000fe200078e025c */
[----:B------:R-:W2:Y:S03]  /*1a80*/  LDS.128 R52, [R9.X16+0x400] ;  /* 0x0004000009347984 */ /* 0x000ea6000000cc00 */
[----:B------:R-:W-:Y:S01]  /*1a90*/  FMUL.FTZ R116, R103, R116 ;  /* 0x0000007467747220 */ /* 0x000fe20000410000 */
[----:B------:R-:W3:Y:S01]  /*1aa0*/  LDS.128 R56, [R9.X16+0x600] ;  /* 0x0006000009387984 */ /* 0x000ee2000000cc00 */
[----:B------:R-:W-:-:S02]  /*1ab0*/  FMUL.FTZ R119, R96, R119 ;  /* 0x0000007760777220 */ /* 0x000fc40000410000 */
[----:B------:R-:W-:Y:S02]  /*1ac0*/  FMUL.FTZ R118, R97, R118 ;  /* 0x0000007661767220 */ /* 0x000fe40000410000 */
[----:B------:R-:W-:Y:S02]  /*1ad0*/  FMUL.FTZ R121, R98, R121 ;  /* 0x0000007962797220 */ /* 0x000fe40000410000 */
[----:B------:R-:W-:Y:S02]  /*1ae0*/  FMUL.FTZ R120, R99, R120 ;  /* 0x0000007863787220 */ /* 0x000fe40000410000 */
[----:B------:R-:W-:Y:S02]  /*1af0*/  FMUL.FTZ R127, R94, R127 ;  /* 0x0000007f5e7f7220 */ /* 0x000fe40000410000 */
[----:B------:R-:W-:Y:S02]  /*1b00*/  FFMA.FTZ R95, R90, R10, R95 ;  /* 0x0000000a5a5f7223 */ /* 0x000fe4000001005f */
        /* <DEDUP_REMOVED lines=8> */
[----:B0-----:R0:W-:Y:S01]  /*1b90*/  STG.E.128 [R92.64], R44 ;  /* 0x0000002c5c007986 */ /* 0x0011e2000c101d20 */
[----:B------:R-:W-:Y:S02]  /*1ba0*/  FMUL.FTZ R21, R24, R125 ;  /* 0x0000007d18157220 */ /* 0x000fe40000410000 */
[----:B------:R-:W-:Y:S01]  /*1bb0*/  FMUL.FTZ R22, R25, R102 ;  /* 0x0000006619167220 */ /* 0x000fe20000410000 */
[----:B-1----:R0:W-:Y:S01]  /*1bc0*/  STG.E.128 [R92.64+0x200], R48 ;  /* 0x000200305c007986 */ /* 0x0021e2000c101d20 */
[----:B------:R-:W-:Y:S02]  /*1bd0*/  FMUL.FTZ R23, R26, R127 ;  /* 0x0000007f1a177220 */ /* 0x000fe40000410000 */
[----:B------:R-:W-:Y:S01]  /*1be0*/  FMUL.FTZ R24, R27, R122 ;  /* 0x0000007a1b187220 */ /* 0x000fe20000410000 */
[----:B--2---:R0:W-:Y:S01]  /*1bf0*/  STG.E.128 [R92.64+0x400], R52 ;  /* 0x000400345c007986 */ /* 0x0041e2000c101d20 */
[----:B------:R-:W-:-:S03]  /*1c00*/  FFMA.FTZ R95, R91, R12, R95 ;  /* 0x0000000c5b5f7223 */ /* 0x000fc6000001005f */
[----:B---3--:R0:W-:Y:S01]  /*1c10*/  STG.E.128 [R92.64+0x600], R56 ;  /* 0x000600385c007986 */ /* 0x0081e2000c101d20 */
[----:B------:R-:W-:Y:S05]  /*1c20*/  @!P0 BRA `(.L_x_1280) ;  /* 0x000002e000008947 */ /* 0x000fea0003800000 */
[----:B------:R-:W-:Y:S01]  /*1c30*/  BAR.SYNC.DEFER_BLOCKING 0x0 ;  /* 0x0000000000007b1d */ /* 0x000fe20000010000 */
[----:B------:R-:W-:Y:S02]  /*1c40*/  FMUL.FTZ R43, R43, R114 ;  /* 0x000000722b2b7220 */ /* 0x000fe40000410000 */
[----:B------:R-:W-:Y:S02]  /*1c50*/  FMUL.FTZ R42, R42, R115 ;  /* 0x000000732a2a7220 */ /* 0x000fe40000410000 */
[----:B------:R-:W-:Y:S01]  /*1c60*/  FMUL.FTZ R41, R41, R112 ;  /* 0x0000007029297220 */ /* 0x000fe20000410000 */
[----:B------:R-:W-:Y:S01]  /*1c70*/  ULDC.64 UR26, c[0x0][0x210] ;  /* 0x00008400001a7ab9 */ /* 0x000fe20000000a00 */
[----:B------:R-:W-:Y:S01]  /*1c80*/  FMUL.FTZ R40, R113, R40 ;  /* 0x0000002871287220 */ /* 0x000fe20000410000 */
[----:B------:R-:W-:Y:S01]  /*1c90*/  UIMAD UR6, UR36, UR26, URZ ;  /* 0x0000001a240672a4 */ /* 0x000fe2000f8e023f */
[----:B------:R-:W-:Y:S01]  /*1ca0*/  FMUL.FTZ R39, R39, R116 ;  /* 0x0000007427277220 */ /* 0x000fe20000410000 */
[----:B------:R-:W-:Y:S01]  /*1cb0*/  UIMAD.WIDE.U32 UR24, UR35, UR26, UR14 ;  /* 0x0000001a231872a5 */ /* 0x000fe2000f8e000e */
[----:B------:R-:W-:Y:S01]  /*1cc0*/  FMUL.FTZ R38, R38, R123 ;  /* 0x0000007b26267220 */ /* 0x000fe20000410000 */
[----:B------:R-:W-:Y:S01]  /*1cd0*/  UIMAD UR6, UR35, UR27, UR6 ;  /* 0x0000001b230672a4 */ /* 0x000fe2000f8e0206 */
[----:B------:R-:W-:-:S02]  /*1ce0*/  FMUL.FTZ R37, R37, R100 ;  /* 0x0000006425257220 */ /* 0x000fc40000410000 */
[----:B------:R-:W-:Y:S01]  /*1cf0*/  FMUL.FTZ R36, R117, R36 ;  /* 0x0000002475247220 */ /* 0x000fe20000410000 */
[----:B------:R-:W-:Y:S01]  /*1d00*/  ULDC.64 UR26, c[0x0][0x218] ;  /* 0x00008600001a7ab9 */ /* 0x000fe20000000a00 */
[----:B------:R-:W-:Y:S01]  /*1d10*/  FMUL.FTZ R35, R35, R120 ;  /* 0x0000007823237220 */ /* 0x000fe20000410000 */
[----:B------:R-:W-:Y:S01]  /*1d20*/  UIADD3 UR25, UR25, UR6, URZ ;  /* 0x0000000619197290 */ /* 0x000fe2000fffe03f */
[----:B------:R-:W-:Y:S01]  /*1d30*/  FMUL.FTZ R34, R34, R121 ;  /* 0x0000007922227220 */ /* 0x000fe20000410000 */
[----:B------:R-:W-:Y:S01]  /*1d40*/  UIMAD UR6, UR17, UR26, URZ ;  /* 0x0000001a110672a4 */ /* 0x000fe2000f8e023f */
[----:B------:R-:W-:Y:S01]  /*1d50*/  FMUL.FTZ R33, R33, R118 ;  /* 0x0000007621217220 */ /* 0x000fe20000410000 */
[----:B------:R-:W-:Y:S01]  /*1d60*/  UIMAD.WIDE.U32 UR24, UR16, UR26, UR24 ;  /* 0x0000001a101872a5 */ /* 0x000fe2000f8e0018 */
[----:B------:R-:W-:Y:S01]  /*1d70*/  FMUL.FTZ R32, R119, R32 ;  /* 0x0000002077207220 */ /* 0x000fe20000410000 */
[----:B------:R-:W-:Y:S01]  /*1d80*/  STS.128 [R101.X16], R40 ;  /* 0x0000002865007388 */ /* 0x000fe2000000cc00 */
[----:B------:R-:W-:Y:S01]  /*1d90*/  FMUL.FTZ R31, R31, R122 ;  /* 0x0000007a1f1f7220 */ /* 0x000fe20000410000 */
[----:B------:R-:W-:Y:S01]  /*1da0*/  UIMAD UR6, UR16, UR27, UR6 ;  /* 0x0000001b100672a4 */ /* 0x000fe2000f8e0206 */
[----:B------:R-:W-:Y:S01]  /*1db0*/  FMUL.FTZ R30, R30, R127 ;  /* 0x0000007f1e1e7220 */ /* 0x000fe20000410000 */
[----:B------:R-:W-:Y:S01]  /*1dc0*/  STS.128 [R101.X16+0x10], R36 ;  /* 0x0000102465007388 */ /* 0x000fe2000000cc00 */
[----:B------:R-:W-:Y:S01]  /*1dd0*/  FMUL.FTZ R29, R29, R102 ;  /* 0x000000661d1d7220 */ /* 0x000fe20000410000 */
[----:B------:R-:W-:Y:S01]  /*1de0*/  ULDC.64 UR26, c[0x0][0x270] ;  /* 0x00009c00001a7ab9 */ /* 0x000fe20000000a00 */
[----:B------:R-:W-:Y:S01]  /*1df0*/  FMUL.FTZ R28, R125, R28 ;  /* 0x0000001c7d1c7220 */ /* 0x000fe20000410000 */
[----:B------:R-:W-:Y:S01]  /*1e00*/  STS.128 [R101.X16+0x20], R32 ;  /* 0x0000202065007388 */ /* 0x000fe2000000cc00 */
[----:B------:R-:W-:-:S02]  /*1e10*/  UIADD3 UR25, UR25, UR6, URZ ;  /* 0x0000000619197290 */ /* 0x000fc4000fffe03f */
[----:B------:R-:W-:Y:S01]  /*1e20*/  ULEA UR6, UP0, UR24, UR26, 0x2 ;  /* 0x0000001a18067291 */ /* 0x000fe2000f80103f */
[----:B------:R-:W-:Y:S01]  /*1e30*/  STS.128 [R101.X16+0x30], R28 ;  /* 0x0000301c65007388 */ /* 0x000fe2000000cc00 */
[----:B------:R-:W-:-:S06]  /*1e40*/  NOP ;  /* 0x0000000000007918 */ /* 0x000fcc0000000000 */
[----:B0-----:R-:W0:Y:S01]  /*1e50*/  LDS.128 R44, [R9.X16] ;  /* 0x00000000092c7984 */ /* 0x001e22000000cc00 */
[----:B------:R-:W-:Y:S01]  /*1e60*/  ULEA.HI.X UR24, UR24, UR27, UR25, 0x2, UP0 ;  /* 0x0000001b18187291 */ /* 0x000fe200080f1419 */
[----:B------:R-:W-:Y:S02]  /*1e70*/  MOV R26, UR6 ;  /* 0x00000006001a7c02 */ /* 0x000fe40008000f00 */
[----:B------:R-:W1:Y:S03]  /*1e80*/  LDS.128 R48, [R9.X16+0x200] ;  /* 0x0002000009307984 */ /* 0x000e66000000cc00 */
[----:B------:R-:W-:Y:S01]  /*1e90*/  MOV R27, UR24 ;  /* 0x00000018001b7c02 */ /* 0x000fe20008000f00 */
[----:B------:R-:W2:Y:S04]  /*1ea0*/  LDS.128 R40, [R9.X16+0x400] ;  /* 0x0004000009287984 */ /* 0x000ea8000000cc00 */
[----:B------:R-:W3:Y:S01]  /*1eb0*/  LDS.128 R52, [R9.X16+0x600] ;  /* 0x0006000009347984 */ /* 0x000ee2000000cc00 */
[----:B------:R-:W-:-:S05]  /*1ec0*/  IMAD.WIDE R26, R7, 0x10, R26 ;  /* 0x00000010071a7825 */ /* 0x000fca00078e021a */
[----:B0-----:R0:W-:Y:S04]  /*1ed0*/  STG.E.128 [R26.64], R44 ;  /* 0x0000002c1a007986 */ /* 0x0011e8000c101d20 */
[----:B-1----:R0:W-:Y:S04]  /*1ee0*/  STG.E.128 [R26.64+0x200], R48 ;  /* 0x000200301a007986 */ /* 0x0021e8000c101d20 */
[----:B--2---:R0:W-:Y:S04]  /*1ef0*/  STG.E.128 [R26.64+0x400], R40 ;  /* 0x000400281a007986 */ /* 0x0041e8000c101d20 */
[----:B---3--:R0:W-:Y:S02]  /*1f00*/  STG.E.128 [R26.64+0x600], R52 ;  /* 0x000600341a007986 */ /* 0x0081e4000c101d20 */
.L_x_1280:
[----:B------:R-:W-:Y:S01]  /*1f10*/  FFMA.FTZ R95, R84, R13, R95 ;  /* 0x0000000d545f7223 */ /* 0x000fe2000001005f */
[----:B------:R-:W-:Y:S01]  /*1f20*/  BAR.SYNC.DEFER_BLOCKING 0x0 ;  /* 0x0000000000007b1d */ /* 0x000fe20000010000 */
[----:B0-----:R-:W-:Y:S01]  /*1f30*/  CS2R R56, SRZ ;  /* 0x0000000000387805 */ /* 0x001fe2000001ff00 */
[----:B------:R-:W-:Y:S01]  /*1f40*/  CS2R R54, SRZ ;  /* 0x0000000000367805 */ /* 0x000fe2000001ff00 */
[----:B------:R-:W-:Y:S01]  /*1f50*/  FFMA.FTZ R95, R85, R14, R95 ;  /* 0x0000000e555f7223 */ /* 0x000fe2000001005f */
[----:B------:R-:W-:Y:S01]  /*1f60*/  CS2R R52, SRZ ;  /* 0x0000000000347805 */ /* 0x000fe2000001ff00 */
[----:B------:R-:W-:Y:S01]  /*1f70*/  CS2R R50, SRZ ;  /* 0x0000000000327805 */ /* 0x000fe2000001ff00 */
[----:B------:R-:W-:Y:S01]  /*1f80*/  CS2R R48, SRZ ;  /* 0x0000000000307805 */ /* 0x000fe2000001ff00 */
[----:B------:R-:W-:Y:S01]  /*1f90*/  FFMA.FTZ R95, R86, R15, R95 ;  /* 0x0000000f565f7223 */ /* 0x000fe2000001005f */
[----:B------:R-:W-:Y:S01]  /*1fa0*/  CS2R R46, SRZ ;  /* 0x00000000002e7805 */ /* 0x000fe2000001ff00 */
[----:B------:R-:W-:Y:S01]  /*1fb0*/  CS2R R44, SRZ ;  /* 0x00000000002c7805 */ /* 0x000fe2000001ff00 */
        /* <DEDUP_REMOVED lines=25> */
[----:B------:R-:W-:Y:S01]  /*2150*/  FFMA.FTZ R0, R79, R24, R95 ;  /* 0x000000184f007223 */ /* 0x000fe2000001005f */
[----:B------:R-:W-:Y:S05]  /*2160*/  @!P1 BRA `(.L_x_1281) ;  /* 0x0000281000009947 */ /* 0x000fea0003800000 */
[----:B------:R-:W-:Y:S01]  /*2170*/  FADD.FTZ R26, R73, UR5 ;  /* 0x00000005491a7e21 */ /* 0x000fe20008010000 */
[----:B------:R-:W-:Y:S01]  /*2180*/  HFMA2.MMA R57, -RZ, RZ, 0, 0 ;  /* 0x00000000ff397435 */ /* 0x000fe200000001ff */
[----:B------:R-:W-:Y:S01]  /*2190*/  FADD.FTZ R73, R68, UR5 ;  /* 0x0000000544497e21 */ /* 0x000fe20008010000 */
[----:B------:R-:W-:Y:S01]  /*21a0*/  UMOV UR6, URZ ;  /* 0x0000003f00067c82 */ /* 0x000fe20008000000 */
        /* <DEDUP_REMOVED lines=30> */
.L_x_1297:
        /* <DEDUP_REMOVED lines=13> */
[----:B------:R-:W-:-:S04]  /*2460*/  ULEA UR25, UP0, UR24, UR28, 0x2 ;  /* 0x0000001c18197291 */ /* 0x000fc8000f80103f */
[----:B------:R-:W-:Y:S02]  /*2470*/  ULEA.HI.X UR24, UR24, UR29, UR26, 0x2, UP0 ;  /* 0x0000001d18187291 */ /* 0x000fe400080f141a */
[----:B------:R-:W-:Y:S01]  /*2480*/  MOV R60, UR25 ;  /* 0x00000019003c7c02 */ /* 0x000fe20008000f00 */
[----:B------:R-:W-:-:S03]  /*2490*/  ULDC.64 UR26, c[0x0][0x198] ;  /* 0x00006600001a7ab9 */ /* 0x000fc60000000a00 */
[----:B------:R-:W-:-:S05]  /*24a0*/  MOV R61, UR24 ;  /* 0x00000018003d7c02 */ /* 0x000fca0008000f00 */
[----:B------:R0:W2:Y:S01]  /*24b0*/  LDG.E R60, [R60.64] ;  /* 0x000000203c3c7981 */ /* 0x0000a2000c1e1900 */
[----:B------:R-:W-:Y:S01]  /*24c0*/  UIMAD UR24, UR17, UR26, URZ ;  /* 0x0000001a111872a4 */ /* 0x000fe2000f8e023f */
[C---:B------:R-:W-:Y:S01]  /*24d0*/  ISETP.NE.AND P1, PT, R3.reuse, RZ, PT ;  /* 0x000000ff0300720c */ /* 0x040fe20003f25270 */
[----:B------:R-:W-:Y:S01]  /*24e0*/  UIMAD UR25, UR17, UR40, URZ ;  /* 0x00000028111972a4 */ /* 0x000fe2000f8e023f */
[----:B------:R-:W-:Y:S01]  /*24f0*/  LOP3.LUT P0, RZ, R3, 0x1f, RZ, 0xc0, !PT ;  /* 0x0000001f03ff7812 */ /* 0x000fe2000780c0ff */
[----:B------:R-:W-:Y:S01]  /*2500*/  UIMAD.WIDE.U32 UR28, UR16, UR40, URZ ;  /* 0x00000028101c72a5 */ /* 0x000fe2000f8e003f */
[----:B------:R-:W-:Y:S01]  /*2510*/  MOV R62, 0x100 ;  /* 0x00000100003e7802 */ /* 0x000fe20000000f00 */
[----:B------:R-:W-:Y:S01]  /*2520*/  UIMAD.WIDE.U32 UR30, UR16, UR26, URZ ;  /* 0x0000001a101e72a5 */ /* 0x000fe2000f8e003f */
[----:B------:R-:W-:Y:S01]  /*2530*/  MOV R63, UR7 ;  /* 0x00000007003f7c02 */ /* 0x000fe20008000f00 */
[----:B------:R-:W-:Y:S01]  /*2540*/  UIMAD UR38, UR16, UR27, UR24 ;  /* 0x0000001b102672a4 */ /* 0x000fe2000f8e0218 */
[----:B------:R-:W-:Y:S01]  /*2550*/  MOV R108, c[0x0][0x16c] ;  /* 0x00005b00006c7a02 */ /* 0x000fe20000000f00 */
[----:B------:R-:W-:Y:S01]  /*2560*/  UIMAD UR40, UR16, UR41, UR25 ;  /* 0x00000029102872a4 */ /* 0x000fe2000f8e0219 */
[----:B------:R-:W-:Y:S01]  /*2570*/  ISETP.LT.OR P0, PT, R63, 0x2, P0 ;  /* 0x000000023f00780c */ /* 0x000fe20000701670 */
[----:B------:R-:W-:-:S02]  /*2580*/  UIADD3 UR31, UR31, UR38, URZ ;  /* 0x000000261f1f7290 */ /* 0x000fc4000fffe03f */
[----:B------:R-:W-:Y:S02]  /*2590*/  ULDC.64 UR24, c[0x0][0x1a0] ;  /* 0x0000680000187ab9 */ /* 0x000fe40000000a00 */
[----:B------:R-:W-:Y:S02]  /*25a0*/  UIMAD UR39, UR34, UR24, URZ ;  /* 0x00000018222772a4 */ /* 0x000fe4000f8e023f */
[----:B------:R-:W-:Y:S02]  /*25b0*/  UIADD3 UR37, UR7, -0x1, URZ ;  /* 0xffffffff07257890 */ /* 0x000fe4000fffe03f */
[----:B------:R-:W-:Y:S02]  /*25c0*/  ULDC.64 UR26, c[0x0][0x1c0] ;  /* 0x00007000001a7ab9 */ /* 0x000fe40000000a00 */
[----:B------:R-:W-:Y:S02]  /*25d0*/  UIMAD UR39, UR6, UR25, UR39 ;  /* 0x00000019062772a4 */ /* 0x000fe4000f8e0227 */
[----:B------:R-:W-:-:S02]  /*25e0*/  UIMAD UR34, UR34, UR26, URZ ;  /* 0x0000001a222272a4 */ /* 0x000fc4000f8e023f */
[----:B------:R-:W-:Y:S02]  /*25f0*/  UIMAD.WIDE.U32 UR24, UR6, UR24, UR30 ;  /* 0x00000018061872a5 */ /* 0x000fe4000f8e001e */
[----:B------:R-:W-:Y:S02]  /*2600*/  ULEA.HI UR30, UR37, UR37, URZ, 0x1 ;  /* 0x00000025251e7291 */ /* 0x000fe4000f8f083f */
[----:B------:R-:W-:Y:S02]  /*2610*/  UIADD3 UR29, UR29, UR40, URZ ;  /* 0x000000281d1d7290 */ /* 0x000fe4000fffe03f */
[----:B------:R-:W-:Y:S02]  /*2620*/  UIMAD UR40, UR6, UR27, UR34 ;  /* 0x0000001b062872a4 */ /* 0x000fe4000f8e0222 */
[----:B------:R-:W-:Y:S02]  /*2630*/  ULOP3.LUT UR34, UR30, 0xfffffe, URZ, 0xc0, !UPT ;  /* 0x00fffffe1e227892 */ /* 0x000fe4000f8ec03f */
[----:B------:R-:W-:-:S02]  /*2640*/  UIMAD.WIDE.U32 UR26, UR6, UR26, UR28 ;  /* 0x0000001a061a72a5 */ /* 0x000fc4000f8e001c */
[----:B------:R-:W-:Y:S02]  /*2650*/  ULDC.64 UR30, c[0x0][0x230] ;  /* 0x00008c00001e7ab9 */ /* 0x000fe40000000a00 */
[----:B------:R-:W-:Y:S02]  /*2660*/  UIADD3 UR34, UR37, -UR34, URZ ;  /* 0x8000002225227290 */ /* 0x000fe4000fffe03f */
[----:B------:R-:W-:Y:S02]  /*2670*/  ULDC.64 UR28, c[0x0][0x228] ;  /* 0x00008a00001c7ab9 */ /* 0x000fe40000000a00 */
[----:B------:R-:W-:Y:S02]  /*2680*/  UIADD3 UR37, UR25, UR39, URZ ;  /* 0x0000002719257290 */ /* 0x000fe4000fffe03f */
[----:B------:R-:W-:Y:S01]  /*2690*/  UIADD3 UR25, UR27, UR40, URZ ;  /* 0x000000281b197290 */ /* 0x000fe2000fffe03f */
[----:B0-----:R-:W-:Y:S01]  /*26a0*/  MOV R61, UR34 ;  /* 0x00000022003d7c02 */ /* 0x001fe20008000f00 */
[----:B------:R-:W-:-:S02]  /*26b0*/  ULEA UR30, UP1, UR26, UR30, 0x2 ;  /* 0x0000001e1a1e7291 */ /* 0x000fc4000f82103f */
[----:B------:R-:W-:Y:S02]  /*26c0*/  ULEA UR28, UP0, UR24, UR28, 0x2 ;  /* 0x0000001c181c7291 */ /* 0x000fe4000f80103f */
[----:B------:R-:W-:Y:S02]  /*26d0*/  ULEA.HI.X UR31, UR26, UR31, UR25, 0x2, UP1 ;  /* 0x0000001f1a1f7291 */ /* 0x000fe400088f1419 */
[----:B------:R-:W-:Y:S02]  /*26e0*/  ULEA.HI.X UR29, UR24, UR29, UR37, 0x2, UP0 ;  /* 0x0000001d181d7291 */ /* 0x000fe400080f1425 */
[----:B------:R-:W-:Y:S02]  /*26f0*/  MOV R106, UR28 ;  /* 0x0000001c006a7c02 */ /* 0x000fe40008000f00 */
[----:B------:R-:W-:Y:S02]  /*2700*/  MOV R63, UR31 ;  /* 0x0000001f003f7c02 */ /* 0x000fe40008000f00 */
[----:B------:R-:W-:-:S05]  /*2710*/  MOV R107, UR29 ;  /* 0x0000001d006b7c02 */ /* 0x000fca0008000f00 */
[----:B------:R0:W3:Y:S01]  /*2720*/  LDG.E R106, [R106.64] ;  /* 0x000000206a6a7981 */ /* 0x0000e2000c1e1900 */
[----:B--2---:R1:W2:Y:S02]  /*2730*/  R2UR UR38, R60 ;  /* 0x000000003c2673c2 */ /* 0x0042a400000e0000 */
[----:B-1----:R-:W-:Y:S01]  /*2740*/  IADD3 R60, R3, 0x200, RZ ;  /* 0x00000200033c7810 */ /* 0x002fe20007ffe0ff */
[----:B------:R-:W-:Y:S01]  /*2750*/  @!P1 IMAD R60, R61, R62, UR6 ;  /* 0x000000063d3c9e24 */ /* 0x000fe2000f8e023e */
[----:B------:R-:W-:Y:S02]  /*2760*/  MOV R62, UR30 ;  /* 0x0000001e003e7c02 */ /* 0x000fe40008000f00 */
[----:B------:R-:W-:-:S03]  /*2770*/  MOV R61, UR7 ;  /* 0x00000007003d7c02 */ /* 0x000fc60008000f00 */
[----:B------:R1:W3:Y:S01]  /*2780*/  LDG.E R63, [R62.64] ;  /* 0x000000203e3f7981 */ /* 0x0002e2000c1e1900 */
[----:B--2---:R-:W-:Y:S02]  /*2790*/  MOV R110, UR38 ;  /* 0x00000026006e7c02 */ /* 0x004fe40008000f00 */
[----:B------:R-:W-:Y:S02]  /*27a0*/  SHF.L.U32 R111, R60, 0x2, RZ ;  /* 0x000000023c6f7819 */ /* 0x000fe400000006ff */
[----:B------:R-:W-:Y:S01]  /*27b0*/  @!P0 IADD3 R61, R61, -0x2, RZ ;  /* 0xfffffffe3d3d8810 */ /* 0x000fe20007ffe0ff */
[----:B------:R-:W-:-:S04]  /*27c0*/  FMUL.FTZ R110, R110, 1.4426950216293334961 ;  /* 0x3fb8aa3b6e6e7820 */ /* 0x000fc80000410000 */
[----:B------:R-:W-:-:S06]  /*27d0*/  FMUL.FTZ R156, R25, R110 ;  /* 0x0000006e199c7220 */ /* 0x000fcc0000410000 */
[----:B------:R-:W2:Y:S01]  /*27e0*/  MUFU.EX2 R156, R156 ;  /* 0x0000009c009c7308 */ /* 0x000ea20000000800 */
[-C--:B------:R-:W-:Y:S02]  /*27f0*/  FMUL.FTZ R129, R26, R110.reuse ;  /* 0x0000006e1a817220 */ /* 0x080fe40000410000 */
[-C--:B------:R-:W-:Y:S02]  /*2800*/  FMUL.FTZ R128, R27, R110.reuse ;  /* 0x0000006e1b807220 */ /* 0x080fe40000410000 */
[----:B------:R-:W-:-:S03]  /*2810*/  FMUL.FTZ R127, R72, R110 ;  /* 0x0000006e487f7220 */ /* 0x000fc60000410000 */
[----:B------:R-:W0:Y:S01]  /*2820*/  MUFU.EX2 R129, R129 ;  /* 0x0000008100817308 */ /* 0x000e220000000800 */
[----:B--2---:R2:W-:Y:S07]  /*2830*/  STS [R111+0x2b60], R156 ;  /* 0x002b609c6f007388 */ /* 0x0045ee0000000800 */
[----:B------:R-:W4:Y:S01]  /*2840*/  MUFU.EX2 R128, R128 ;  /* 0x0000008000807308 */ /* 0x000f220000000800 */
[----:B------:R-:W-:Y:S01]  /*2850*/  FMUL.FTZ R126, R73, R110 ;  /* 0x0000006e497e7220 */ /* 0x000fe20000410000 */
[----:B------:R-:W-:Y:S01]  /*2860*/  MOV R109, 0x8 ;  /* 0x00000008006d7802 */ /* 0x000fe20000000f00 */
[----:B------:R-:W-:-:S02]  /*2870*/  @!P0 IMAD R108, R61, R108, UR6 ;  /* 0x000000063d6c8e24 */ /* 0x000fc4000f8e026c */
[----:B------:R-:W-:-:S03]  /*2880*/  FMUL.FTZ R125, R68, R110 ;  /* 0x0000006e447d7220 */ /* 0x000fc60000410000 */
[----:B------:R-:W2:Y:S01]  /*2890*/  MUFU.EX2 R127, R127 ;  /* 0x0000007f007f7308 */ /* 0x000ea20000000800 */
[----:B------:R-:W-:Y:S01]  /*28a0*/  MOV R61, RZ ;  /* 0x000000ff003d7202 */ /* 0x000fe20000000f00 */
[----:B------:R-:W-:Y:S01]  /*28b0*/  @!P0 IMAD.WIDE R108, R108, R109, UR10 ;  /* 0x0000000a6c6c8e25 */ /* 0x000fe2000f8e026d */
[----:B------:R-:W-:Y:S01]  /*28c0*/  MOV R60, 0x3f800000 ;  /* 0x3f800000003c7802 */ /* 0x000fe20000000f00 */
[----:B------:R-:W-:Y:S02]  /*28d0*/  BAR.SYNC.DEFER_BLOCKING 0x0 ;  /* 0x0000000000007b1d */ /* 0x000fe40000010000 */
[----:B------:R-:W-:-:S04]  /*28e0*/  FMUL.FTZ R124, R69, R110 ;  /* 0x0000006e457c7220 */ /* 0x000fc80000410000 */
[----:B------:R-:W2:Y:S01]  /*28f0*/  MUFU.EX2 R126, R126 ;  /* 0x0000007e007e7308 */ /* 0x000ea20000000800 */
[-C--:B0-----:R-:W-:Y:S02]  /*2900*/  FMUL.FTZ R107, R156, R129.reuse ;  /* 0x000000819c6b7220 */ /* 0x081fe40000410000 */
[----:B-1----:R-:W-:Y:S02]  /*2910*/  FFMA.FTZ R62, R113, R129, R112 ;  /* 0x00000081713e7223 */ /* 0x002fe40000010070 */
[----:B------:R-:W-:-:S03]  /*2920*/  FMUL.FTZ R115, R70, R110 ;  /* 0x0000006e46737220 */ /* 0x000fc60000410000 */
[----:B------:R-:W0:Y:S01]  /*2930*/  MUFU.EX2 R125, R125 ;  /* 0x0000007d007d7308 */ /* 0x000e220000000800 */
[----:B----4-:R-:W-:Y:S02]  /*2940*/  FFMA.FTZ R62, R128, R62, R105 ;  /* 0x0000003e803e7223 */ /* 0x010fe40000010069 */
[----:B------:R-:W-:-:S05]  /*2950*/  FMUL.FTZ R116, R71, R110 ;  /* 0x0000006e47747220 */ /* 0x000fca0000410000 */
[----:B------:R-:W1:Y:S01]  /*2960*/  MUFU.EX2 R124, R124 ;  /* 0x0000007c007c7308 */ /* 0x000e620000000800 */
[----:B------:R4:W5:Y:S01]  /*2970*/  @!P0 LDG.E.64 R60, [R108.64] ;  /* 0x000000206c3c8981 */ /* 0x000962000c1e1b00 */
[----:B------:R-:W-:Y:S01]  /*2980*/  ISETP.NE.AND P0, PT, R3, 0x7f, PT ;  /* 0x0000007f0300780c */ /* 0x000fe20003f05270 */
[----:B--2---:R-:W-:Y:S02]  /*2990*/  FFMA.FTZ R62, R127, R62, R104 ;  /* 0x0000003e7f3e7223 */ /* 0x004fe40000010068 */
[----:B------:R-:W-:-:S03]  /*29a0*/  FMUL.FTZ R117, R64, R110 ;  /* 0x0000006e40757220 */ /* 0x000fc60000410000 */
[----:B------:R-:W2:Y:S01]  /*29b0*/  MUFU.EX2 R115, R115 ;  /* 0x0000007300737308 */ /* 0x000ea20000000800 */
[----:B----4-:R-:W-:-:S04]  /*29c0*/  FMUL.FTZ R108, R128, R107 ;  /* 0x0000006b806c7220 */ /* 0x010fc80000410000 */
[----:B------:R-:W-:-:S03]  /*29d0*/  FMUL.FTZ R107, R127, R108 ;  /* 0x0000006c7f6b7220 */ /* 0x000fc60000410000 */
[----:B------:R-:W4:Y:S01]  /*29e0*/  MUFU.EX2 R116, R116 ;  /* 0x0000007400747308 */ /* 0x000f220000000800 */
[C---:B------:R-:W-:Y:S01]  /*29f0*/  FFMA.FTZ R62, R126.reuse, R62, R103 ;  /* 0x0000003e7e3e7223 */ /* 0x040fe20000010067 */
[----:B------:R1:W3:Y:S01]  /*2a00*/  @P0 LDS R132, [R3.X4+0x3364] ;  /* 0x0033640003840984 */ /* 0x0002e20000004800 */
[----:B------:R-:W-:Y:S02]  /*2a10*/  FMUL.FTZ R108, R126, R107 ;  /* 0x0000006b7e6c7220 */ /* 0x000fe40000410000 */
[----:B------:R-:W-:Y:S02]  /*2a20*/  FMUL.FTZ R118, R65, R110 ;  /* 0x0000006e41767220 */ /* 0x000fe40000410000 */
[C---:B0-----:R-:W-:Y:S01]  /*2a30*/  FMUL.FTZ R107, R125.reuse, R108 ;  /* 0x0000006c7d6b7220 */ /* 0x041fe20000410000 */
[----:B------:R-:W0:Y:S01]  /*2a40*/  MUFU.EX2 R117, R117 ;  /* 0x0000007500757308 */ /* 0x000e220000000800 */
[----:B------:R-:W-:Y:S02]  /*2a50*/  FFMA.FTZ R62, R125, R62, R102 ;  /* 0x0000003e7d3e7223 */ /* 0x000fe40000010066 */
[----:B------:R-:W-:-:S02]  /*2a60*/  FMUL.FTZ R119, R66, R110 ;  /* 0x0000006e42777220 */ /* 0x000fc40000410000 */
[C---:B-1----:R-:W-:Y:S02]  /*2a70*/  FMUL.FTZ R108, R124.reuse, R107 ;  /* 0x0000006b7c6c7220 */ /* 0x042fe40000410000 */
[----:B------:R-:W-:Y:S01]  /*2a80*/  FFMA.FTZ R62, R124, R62, R101 ;  /* 0x0000003e7c3e7223 */ /* 0x000fe20000010065 */
[----:B------:R-:W1:Y:S01]  /*2a90*/  MUFU.EX2 R118, R118 ;  /* 0x0000007600767308 */ /* 0x000e620000000800 */
[----:B------:R-:W-:Y:S02]  /*2aa0*/  FMUL.FTZ R120, R67, R110 ;  /* 0x0000006e43787220 */ /* 0x000fe40000410000 */
[C---:B--2---:R-:W-:Y:S02]  /*2ab0*/  FMUL.FTZ R107, R115.reuse, R108 ;  /* 0x0000006c736b7220 */ /* 0x044fe40000410000 */
[----:B------:R-:W-:-:S03]  /*2ac0*/  FFMA.FTZ R62, R115, R62, R100 ;  /* 0x0000003e733e7223 */ /* 0x000fc60000010064 */
[----:B------:R-:W2:Y:S01]  /*2ad0*/  MUFU.EX2 R119, R119 ;  /* 0x0000007700777308 */ /* 0x000ea20000000800 */
[----:B------:R-:W-:Y:S02]  /*2ae0*/  FMUL.FTZ R121, R74, R110 ;  /* 0x0000006e4a797220 */ /* 0x000fe40000410000 */
[C---:B----4-:R-:W-:Y:S02]  /*2af0*/  FMUL.FTZ R108, R116.reuse, R107 ;  /* 0x0000006b746c7220 */ /* 0x050fe40000410000 */
[----:B------:R-:W-:-:S03]  /*2b00*/  FFMA.FTZ R62, R116, R62, R99 ;  /* 0x0000003e743e7223 */ /* 0x000fc60000010063 */
[----:B------:R-:W4:Y:S01]  /*2b10*/  MUFU.EX2 R120, R120 ;  /* 0x0000007800787308 */ /* 0x000f220000000800 */
[----:B------:R-:W-:Y:S02]  /*2b20*/  FMUL.FTZ R122, R75, R110 ;  /* 0x0000006e4b7a7220 */ /* 0x000fe40000410000 */
[C---:B0-----:R-:W-:Y:S02]  /*2b30*/  FMUL.FTZ R107, R117.reuse, R108 ;  /* 0x0000006c756b7220 */ /* 0x041fe40000410000 */
[----:B------:R-:W-:-:S03]  /*2b40*/  FFMA.FTZ R62, R117, R62, R98 ;  /* 0x0000003e753e7223 */ /* 0x000fc60000010062 */
[----:B------:R-:W0:Y:S01]  /*2b50*/  MUFU.EX2 R121, R121 ;  /* 0x0000007900797308 */ /* 0x000e220000000800 */
[----:B------:R-:W-:Y:S02]  /*2b60*/  FMUL.FTZ R123, R114, R110 ;  /* 0x0000006e727b7220 */ /* 0x000fe40000410000 */
[C---:B-1----:R-:W-:Y:S02]  /*2b70*/  FMUL.FTZ R108, R118.reuse, R107 ;  /* 0x0000006b766c7220 */ /* 0x042fe40000410000 */
[----:B------:R-:W-:-:S03]  /*2b80*/  FFMA.FTZ R62, R118, R62, R97 ;  /* 0x0000003e763e7223 */ /* 0x000fc60000010061 */
[----:B------:R-:W1:Y:S01]  /*2b90*/  MUFU.EX2 R122, R122 ;  /* 0x0000007a007a7308 */ /* 0x000e620000000800 */
[C---:B--2---:R-:W-:Y:S02]  /*2ba0*/  FMUL.FTZ R107, R119.reuse, R108 ;  /* 0x0000006c776b7220 */ /* 0x044fe40000410000 */
[----:B------:R-:W-:Y:S02]  /*2bb0*/  FFMA.FTZ R62, R119, R62, R96 ;  /* 0x0000003e773e7223 */ /* 0x000fe40000010060 */
[----:B----4-:R-:W-:-:S03]  /*2bc0*/  FMUL.FTZ R108, R120, R107 ;  /* 0x0000006b786c7220 */ /* 0x010fc60000410000 */
[----:B------:R-:W2:Y:S01]  /*2bd0*/  MUFU.EX2 R123, R123 ;  /* 0x0000007b007b7308 */ /* 0x000ea20000000800 */
[----:B------:R-:W-:Y:S02]  /*2be0*/  FFMA.FTZ R62, R120, R62, R95 ;  /* 0x0000003e783e7223 */ /* 0x000fe4000001005f */
[C---:B0-----:R-:W-:Y:S02]  /*2bf0*/  FMUL.FTZ R107, R121.reuse, R108 ;  /* 0x0000006c796b7220 */ /* 0x041fe40000410000 */
[----:B------:R-:W-:Y:S01]  /*2c00*/  FFMA.FTZ R62, R121, R62, R94 ;  /* 0x0000003e793e7223 */ /* 0x000fe2000001005e */
[----:B------:R-:W-:Y:S01]  /*2c10*/  BSSY B0, `(.L_x_1282) ;  /* 0x0000012000007945 */ /* 0x000fe20003800000 */
[C---:B-1----:R-:W-:Y:S02]  /*2c20*/  FMUL.FTZ R108, R122.reuse, R107 ;  /* 0x0000006b7a6c7220 */ /* 0x042fe40000410000 */
[----:B------:R-:W-:Y:S01]  /*2c30*/  FFMA.FTZ R107, R122, R62, R93 ;  /* 0x0000003e7a6b7223 */ /* 0x000fe2000001005d */
[----:B------:R-:W-:Y:S01]  /*2c40*/  LEA.HI R130, R3, R3, RZ, 0x1e ;  /* 0x0000000303827211 */ /* 0x000fe200078ff0ff */
[----:B--2---:R-:W-:-:S02]  /*2c50*/  FMUL.FTZ R62, R123, R108 ;  /* 0x0000006c7b3e7220 */ /* 0x004fc40000410000 */
[----:B---3--:R-:W-:Y:S02]  /*2c60*/  FMUL.FTZ R131, R106, R63 ;  /* 0x0000003f6a837220 */ /* 0x008fe40000410000 */
[----:B------:R-:W-:Y:S01]  /*2c70*/  FFMA.FTZ R63, R123, R107, R92 ;  /* 0x0000006b7b3f7223 */ /* 0x000fe2000001005c */
[----:B------:R-:W-:Y:S05]  /*2c80*/  @P0 BRA `(.L_x_1283) ;  /* 0x000000a000000947 */ /* 0x000fea0003800000 */
[----:B------:R-:W-:Y:S01]  /*2c90*/  ULDC UR24, c[0x0][0x174] ;  /* 0x00005d0000187ab9 */ /* 0x000fe20000000800 */
[----:B------:R-:W-:Y:S01]  /*2ca0*/  HFMA2.MMA R132, -RZ, RZ, 1.875, 0 ;  /* 0x3f800000ff847435 */ /* 0x000fe200000001ff */
        /* <DEDUP_REMOVED lines=8> */
.L_x_1283:
[----:B------:R-:W-:Y:S05]  /*2d30*/  BSYNC B0 ;  /* 0x0000000000007941 */ /* 0x000fea0003800000 */
.L_x_1282:
        /* <DEDUP_REMOVED lines=34> */
.L_x_1306:
        /* <DEDUP_REMOVED lines=24> */
.L_x_1307:
[----:B------:R-:W-:Y:S02]  /*30e0*/  ISETP.GE.AND P0, PT, R4, 0x10, PT ;  /* 0x000000100400780c */ /* 0x000fe40003f06270 */
[----:B------:R-:W-:-:S11]  /*30f0*/  MOV R151, R106 ;  /* 0x0000006a00977202 */ /* 0x000fd60000000f00 */
[-C--:B--2---:R-:W-:Y:S02]  /*3100*/  @P0 FFMA.FTZ R107, R62, R151.reuse, R107 ;  /* 0x000000973e6b0223 */ /* 0x084fe4000001006b */
[----:B---3--:R-:W-:Y:S01]  /*3110*/  @P0 FMUL.FTZ R151, R108, R151 ;  /* 0x000000976c970220 */ /* 0x008fe20000410000 */
[----:B------:R-:W-:Y:S05]  /*3120*/  BRA.CONV ~URZ, `(.L_x_1288) ;  /* 0x000000637f007947 */ /* 0x000fea000b800000 */
[----:B------:R-:W-:Y:S01]  /*3130*/  HFMA2.MMA R164, -RZ, RZ, 0, 1.847743988037109375e-06 ;  /* 0x0000001fffa47435 */ /* 0x000fe200000001ff */
[----:B------:R-:W-:Y:S02]  /*3140*/  MOV R109, R151 ;  /* 0x00000097006d7202 */ /* 0x000fe40000000f00 */
[----:B0-----:R-:W-:Y:S02]  /*3150*/  MOV R111, 0x1f ;  /* 0x0000001f006f7802 */ /* 0x001fe40000000f00 */
[----:B------:R-:W-:Y:S02]  /*3160*/  MOV R106, 0xffffffff ;  /* 0xffffffff006a7802 */ /* 0x000fe40000000f00 */
[----:B------:R-:W-:-:S02]  /*3170*/  MOV R62, 0x3190 ;  /* 0x00003190003e7802 */ /* 0x000fc40000000f00 */
[----:B-1---5:R-:W-:Y:S05]  /*3180*/  CALL.REL.NOINC `($__internal_52_$__cuda_sm70_shflsync_idx_p) ;  /* 0x000036b000007944 */ /* 0x022fea0003c00000 */
.L_x_1288:
[----:B------:R-:W-:Y:S05]  /*3190*/  BRA.CONV ~URZ, `(.L_x_1289) ;  /* 0x000000637f007947 */ /* 0x000fea000b800000 */
[----:B0-----:R-:W-:Y:S01]  /*31a0*/  HFMA2.MMA R164, -RZ, RZ, 0, 1.847743988037109375e-06 ;  /* 0x0000001fffa47435 */ /* 0x001fe200000001ff */
[----:B------:R-:W-:-:S02]  /*31b0*/  MOV R109, R107 ;  /* 0x0000006b006d7202 */ /* 0x000fc40000000f00 */
[----:B------:R-:W-:Y:S02]  /*31c0*/  MOV R111, 0x1f ;  /* 0x0000001f006f7802 */ /* 0x000fe40000000f00 */
[----:B-1----:R-:W-:Y:S02]  /*31d0*/  MOV R106, 0xffffffff ;  /* 0xffffffff006a7802 */ /* 0x002fe40000000f00 */
[----:B------:R-:W-:Y:S02]  /*31e0*/  MOV R62, 0x3200 ;  /* 0x00003200003e7802 */ /* 0x000fe40000000f00 */
[----:B-----5:R-:W-:Y:S05]  /*31f0*/  CALL.REL.NOINC `($__internal_52_$__cuda_sm70_shflsync_idx_p) ;  /* 0x0000364000007944 */ /* 0x020fea0003c00000 */
.L_x_1289:
[----:B------:R-:W-:Y:S05]  /*3200*/  BRA.DIV ~URZ, `(.L_x_1290) ;  /* 0x00002c927f007947 */ /* 0x000fea000b800000 */
[----:B-----5:R2:W3:Y:S04]  /*3210*/  SHFL.IDX PT, R150, R60, RZ, 0x1f ;  /* 0x00001fff3c967589 */ /* 0x0204e800000e0000 */
[----:B-1----:R2:W1:Y:S04]  /*3220*/  SHFL.IDX PT, R106, R61, RZ, 0x1f ;  /* 0x00001fff3d6a7589 */ /* 0x00246800000e0000 */
[----:B0-----:R2:W0:Y:S04]  /*3230*/  SHFL.UP PT, R110, R151, 0x1, RZ ;  /* 0x04200000976e7989 */ /* 0x00142800000e00ff */
[----:B------:R2:W4:Y:S02]  /*3240*/  SHFL.UP PT, R149, R107, 0x1, RZ ;  /* 0x042000006b957989 */ /* 0x00052400000e00ff */
.L_x_1308:
[----:B------:R-:W5:Y:S01]  /*3250*/  LDS.64 R62, [R147+0x2150] ;  /* 0x00215000933e7984 */ /* 0x000f620000000a00 */
[----:B-12---:R-:W-:-:S02]  /*3260*/  MOV R107, R106 ;  /* 0x0000006a006b7202 */ /* 0x006fc40000000f00 */
[----:B---3--:R-:W-:Y:S01]  /*3270*/  MOV R106, R150 ;  /* 0x00000096006a7202 */ /* 0x008fe20000000f00 */
[----:B------:R-:W1:Y:S02]  /*3280*/  LDS.64 R108, [R147+0x2158] ;  /* 0x00215800936c7984 */ /* 0x000e640000000a00 */
[-C--:B0---4-:R-:W-:Y:S02]  /*3290*/  @P1 FFMA.FTZ R107, R107, R110.reuse, R149 ;  /* 0x0000006e6b6b1223 */ /* 0x091fe40000010095 */
[----:B------:R-:W0:Y:S01]  /*32a0*/  LDS.64 R60, [R147+0x2160] ;  /* 0x00216000933c7984 */ /* 0x000e220000000a00 */
[----:B------:R-:W-:-:S05]  /*32b0*/  @P1 FMUL.FTZ R106, R106, R110 ;  /* 0x0000006e6a6a1220 */ /* 0x000fca0000410000 */
[----:B------:R2:W-:Y:S01]  /*32c0*/  STS.64 [R147+0x2150], R106 ;  /* 0x0021506a93007388 */ /* 0x0005e20000000a00 */
[C---:B-----5:R-:W-:Y:S02]  /*32d0*/  FFMA.FTZ R63, R62.reuse, R107, R63 ;  /* 0x0000006b3e3f7223 */ /* 0x060fe4000001003f */
[----:B------:R-:W-:Y:S02]  /*32e0*/  FMUL.FTZ R62, R62, R106 ;  /* 0x0000006a3e3e7220 */ /* 0x000fe40000410000 */
[C---:B-1----:R-:W-:Y:S02]  /*32f0*/  FFMA.FTZ R109, R108.reuse, R63, R109 ;  /* 0x0000003f6c6d7223 */ /* 0x042fe4000001006d */
[----:B------:R-:W-:Y:S01]  /*3300*/  FMUL.FTZ R108, R108, R62 ;  /* 0x0000003e6c6c7220 */ /* 0x000fe20000410000 */
[----:B------:R2:W-:Y:S01]  /*3310*/  STS.64 [R147+0x2158], R62 ;  /* 0x0021583e93007388 */ /* 0x0005e20000000a00 */
[C---:B0-----:R-:W-:Y:S02]  /*3320*/  FFMA.FTZ R61, R60.reuse, R109, R61 ;  /* 0x0000006d3c3d7223 */ /* 0x041fe4000001003d */
[----:B------:R-:W-:Y:S01]  /*3330*/  FMUL.FTZ R60, R60, R108 ;  /* 0x0000006c3c3c7220 */ /* 0x000fe20000410000 */
[----:B------:R2:W-:Y:S04]  /*3340*/  STS.64 [R147+0x2160], R108 ;  /* 0x0021606c93007388 */ /* 0x0005e80000000a00 */
[----:B------:R2:W-:Y:S02]  /*3350*/  STS.64 [R147+0x2168], R60 ;  /* 0x0021683c93007388 */ /* 0x0005e40000000a00 */
.L_x_1285:
[----:B--2---:R-:W-:Y:S05]  /*3360*/  BSYNC B0 ;  /* 0x0000000000007941 */ /* 0x004fea0003800000 */
.L_x_1284:
[----:B------:R-:W-:Y:S01]  /*3370*/  WARPSYNC 0xffffffff ;  /* 0xffffffff00007948 */ /* 0x000fe20003800000 */
[----:B------:R-:W-:Y:S01]  /*3380*/  BAR.SYNC.DEFER_BLOCKING 0x0 ;  /* 0x0000000000007b1d */ /* 0x000fe20000010000 */
[----:B-1----:R-:W-:Y:S01]  /*3390*/  FMUL.FTZ R63, R123, R132 ;  /* 0x000000847b3f7220 */ /* 0x002fe20000410000 */
[----:B------:R-:W-:Y:S01]  /*33a0*/  LOP3.LUT P0, RZ, R3, 0x1f, RZ, 0xc0, !PT ;  /* 0x0000001f03ff7812 */ /* 0x000fe2000780c0ff */
[----:B-----5:R-:W-:Y:S01]  /*33b0*/  FFMA.FTZ R61, R123, R131, R134 ;  /* 0x000000837b3d7223 */ /* 0x020fe20000010086 */
[----:B0-----:R-:W-:Y:S01]  /*33c0*/  MOV R106, UR7 ;  /* 0x00000007006a7c02 */ /* 0x001fe20008000f00 */
[C---:B------:R-:W-:Y:S01]  /*33d0*/  FMUL.FTZ R62, R122.reuse, R63 ;  /* 0x0000003f7a3e7220 */ /* 0x040fe20000410000 */
[----:B------:R-:W-:Y:S01]  /*33e0*/  MOV R108, UR6 ;  /* 0x00000006006c7c02 */ /* 0x000fe20008000f00 */
[----:B------:R-:W-:Y:S01]  /*33f0*/  FFMA.FTZ R61, R122, R61, R133 ;  /* 0x0000003d7a3d7223 */ /* 0x000fe20000010085 */
[----:B------:R-:W-:Y:S01]  /*3400*/  ISETP.GE.OR P0, PT, R106, c[0x0][0x174], P0 ;  /* 0x00005d006a007a0c */ /* 0x000fe20000706670 */
[C---:B------:R-:W-:Y:S01]  /*3410*/  FMUL.FTZ R63, R121.reuse, R62 ;  /* 0x0000003e793f7220 */ /* 0x040fe20000410000 */
[----:B------:R-:W-:Y:S01]  /*3420*/  BSSY B0, `(.L_x_1291) ;  /* 0x0000072000007945 */ /* 0x000fe20003800000 */
[----:B------:R-:W-:-:S02]  /*3430*/  FFMA.FTZ R61, R121, R61, R136 ;  /* 0x0000003d793d7223 */ /* 0x000fc40000010088 */
[C---:B------:R-:W-:Y:S02]  /*3440*/  FMUL.FTZ R62, R120.reuse, R63 ;  /* 0x0000003f783e7220 */ /* 0x040fe40000410000 */
        /* <DEDUP_REMOVED lines=10> */
[----:B------:R-:W-:-:S04]  /*34f0*/  FMUL.FTZ R63, R115, R62 ;  /* 0x0000003e733f7220 */ /* 0x000fc80000410000 */
[----:B------:R-:W-:-:S04]  /*3500*/  FMUL.FTZ R62, R124, R63 ;  /* 0x0000003f7c3e7220 */ /* 0x000fc80000410000 */
[----:B------:R-:W-:-:S04]  /*3510*/  FMUL.FTZ R107, R125, R62 ;  /* 0x0000003e7d6b7220 */ /* 0x000fc80000410000 */
[----:B------:R-:W-:-:S04]  /*3520*/  FMUL.FTZ R62, R126, R107 ;  /* 0x0000006b7e3e7220 */ /* 0x000fc80000410000 */
[----:B------:R-:W-:-:S04]  /*3530*/  FMUL.FTZ R107, R127, R62 ;  /* 0x0000003e7f6b7220 */ /* 0x000fc80000410000 */
[----:B------:R-:W-:-:S04]  /*3540*/  FMUL.FTZ R62, R128, R107 ;  /* 0x0000006b803e7220 */ /* 0x000fc80000410000 */
[----:B------:R-:W-:Y:S02]  /*3550*/  FMUL.FTZ R62, R129, R62 ;  /* 0x0000003e813e7220 */ /* 0x000fe40000410000 */
[----:B0-----:R-:W-:-:S04]  /*3560*/  FFMA.FTZ R156, R156, R60, R113 ;  /* 0x0000003c9c9c7223 */ /* 0x001fc80000010071 */
[----:B------:R-:W-:-:S04]  /*3570*/  FFMA.FTZ R60, R129, R156, R112 ;  /* 0x0000009c813c7223 */ /* 0x000fc80000010070 */
[----:B------:R-:W-:-:S04]  /*3580*/  FFMA.FTZ R60, R128, R60, R105 ;  /* 0x0000003c803c7223 */ /* 0x000fc80000010069 */
[----:B------:R-:W-:Y:S02]  /*3590*/  FFMA.FTZ R151, R127, R60, R104 ;  /* 0x0000003c7f977223 */ /* 0x000fe40000010068 */
[----:B------:R-:W-:Y:S01]  /*35a0*/  FFMA.FTZ R60, R115, R61, R142 ;  /* 0x0000003d733c7223 */ /* 0x000fe2000001008e */
[----:B------:R-:W-:Y:S01]  /*35b0*/  HFMA2.MMA R61, -RZ, RZ, 0, 0 ;  /* 0x00000000ff3d7435 */ /* 0x000fe200000001ff */
[----:B------:R-:W-:Y:S02]  /*35c0*/  FFMA.FTZ R154, R126, R151, R103 ;  /* 0x000000977e9a7223 */ /* 0x000fe40000010067 */
[----:B------:R-:W-:Y:S01]  /*35d0*/  FFMA.FTZ R63, R124, R60, R141 ;  /* 0x0000003c7c3f7223 */ /* 0x000fe2000001008d */
[----:B------:R-:W-:Y:S01]  /*35e0*/  MOV R60, 0x3f800000 ;  /* 0x3f800000003c7802 */ /* 0x000fe20000000f00 */
[C---:B------:R-:W-:Y:S02]  /*35f0*/  FFMA.FTZ R149, R125.reuse, R154, R102 ;  /* 0x0000009a7d957223 */ /* 0x040fe40000010066 */
[----:B------:R-:W-:-:S02]  /*3600*/  FFMA.FTZ R63, R125, R63, R144 ;  /* 0x0000003f7d3f7223 */ /* 0x000fc40000010090 */
[----:B------:R-:W-:Y:S01]  /*3610*/  FFMA.FTZ R152, R124, R149, R101 ;  /* 0x000000957c987223 */ /* 0x000fe20000010065 */
[----:B------:R0:W1:Y:S01]  /*3620*/  @!P0 LDS.64 R60, [R108.X8+0x3560] ;  /* 0x003560006c3c8984 */ /* 0x0000620000008a00 */
[----:B------:R-:W-:Y:S01]  /*3630*/  FFMA.FTZ R63, R126, R63, R143 ;  /* 0x0000003f7e3f7223 */ /* 0x000fe2000001008f */
[----:B------:R-:W-:Y:S01]  /*3640*/  ISETP.GT.U32.AND P0, PT, R3, 0x1f, PT ;  /* 0x0000001f0300780c */ /* 0x000fe20003f04070 */
[----:B------:R-:W-:Y:S02]  /*3650*/  FFMA.FTZ R147, R115, R152, R100 ;  /* 0x0000009873937223 */ /* 0x000fe40000010064 */
[----:B------:R-:W-:Y:S02]  /*3660*/  FFMA.FTZ R63, R127, R63, R146 ;  /* 0x0000003f7f3f7223 */ /* 0x000fe40000010092 */
[----:B------:R-:W-:Y:S02]  /*3670*/  FFMA.FTZ R150, R116, R147, R99 ;  /* 0x0000009374967223 */ /* 0x000fe40000010063 */
[----:B------:R-:W-:-:S02]  /*3680*/  FFMA.FTZ R63, R128, R63, R145 ;  /* 0x0000003f803f7223 */ /* 0x000fc40000010091 */
[----:B------:R-:W-:Y:S02]  /*3690*/  FFMA.FTZ R106, R117, R150, R98 ;  /* 0x00000096756a7223 */ /* 0x000fe40000010062 */
[----:B------:R-:W-:Y:S02]  /*36a0*/  FFMA.FTZ R63, R129, R63, R148 ;  /* 0x0000003f813f7223 */ /* 0x000fe40000010094 */
[----:B------:R-:W-:-:S03]  /*36b0*/  FFMA.FTZ R106, R118, R106, R97 ;  /* 0x0000006a766a7223 */ /* 0x000fc60000010061 */
[----:B------:R0:W-:Y:S01]  /*36c0*/  STS.64 [R130.X8+0x2660], R62 ;  /* 0x0026603e82007388 */ /* 0x0001e20000008a00 */
        /* <DEDUP_REMOVED lines=26> */
.L_x_1309:
        /* <DEDUP_REMOVED lines=26> */
.L_x_1310:
[C---:B------:R-:W-:Y:S01]  /*3a10*/  ISETP.NE.AND P0, PT, R3.reuse, 0x1f, PT ;  /* 0x0000001f0300780c */ /* 0x040fe20003f05270 */
[----:B------:R-:W-:-:S02]  /*3a20*/  IMAD R159, R3, 0x28, RZ ;  /* 0x00000028039f7824 */ /* 0x000fc400078e02ff */
[-C--:B-1-3--:R-:W-:Y:S02]  /*3a30*/  FFMA.FTZ R61, R61, R161.reuse, R162 ;  /* 0x000000a13d3d7223 */ /* 0x08afe400000100a2 */
[----:B------:R-:W-:Y:S01]  /*3a40*/  FMUL.FTZ R60, R60, R161 ;  /* 0x000000a13c3c7220 */ /* 0x000fe20000410000 */
[----:B------:R-:W-:Y:S07]  /*3a50*/  LDS.64 R62, [R159+0x2670] ;  /* 0x002670009f3e7984 */ /* 0x000fee0000000a00 */
[----:B--2-4-:R-:W-:-:S02]  /*3a60*/  @P0 FFMA.FTZ R109, R109, R107, R110 ;  /* 0x0000006b6d6d0223 */ /* 0x014fc4000001006e */
[----:B0-----:R-:W0:Y:S01]  /*3a70*/  LDS.64 R110, [R159+0x2678] ;  /* 0x002678009f6e7984 */ /* 0x001e220000000a00 */
[----:B------:R-:W-:-:S03]  /*3a80*/  @P0 FMUL.FTZ R108, R108, R107 ;  /* 0x0000006b6c6c0220 */ /* 0x000fc60000410000 */
[----:B------:R-:W1:Y:S04]  /*3a90*/  LDS.64 R106, [R159+0x2668] ;  /* 0x002668009f6a7984 */ /* 0x000e680000000a00 */
[----:B------:R2:W-:Y:S01]  /*3aa0*/  STS.64 [R159+0x2678], R108 ;  /* 0x0026786c9f007388 */ /* 0x0005e20000000a00 */
[C---:B0-----:R-:W-:Y:S02]  /*3ab0*/  FFMA.FTZ R111, R110.reuse, R109, R111 ;  /* 0x0000006d6e6f7223 */ /* 0x041fe4000001006f */
[----:B------:R-:W-:Y:S02]  /*3ac0*/  FMUL.FTZ R110, R110, R108 ;  /* 0x0000006c6e6e7220 */ /* 0x000fe40000410000 */
[C---:B------:R-:W-:Y:S02]  /*3ad0*/  FFMA.FTZ R63, R62.reuse, R111, R63 ;  /* 0x0000006f3e3f7223 */ /* 0x040fe4000001003f */
[----:B------:R-:W-:Y:S01]  /*3ae0*/  FMUL.FTZ R62, R62, R110 ;  /* 0x0000006e3e3e7220 */ /* 0x000fe20000410000 */
[----:B------:R2:W-:Y:S01]  /*3af0*/  STS.64 [R159+0x2670], R110 ;  /* 0x0026706e9f007388 */ /* 0x0005e20000000a00 */
[----:B-1----:R-:W-:-:S02]  /*3b00*/  FFMA.FTZ R107, R106, R63, R107 ;  /* 0x0000003f6a6b7223 */ /* 0x002fc4000001006b */
[----:B------:R-:W-:Y:S01]  /*3b10*/  FMUL.FTZ R106, R106, R62 ;  /* 0x0000003e6a6a7220 */ /* 0x000fe20000410000 */
[----:B------:R2:W-:Y:S04]  /*3b20*/  STS.64 [R159+0x2668], R62 ;  /* 0x0026683e9f007388 */ /* 0x0005e80000000a00 */
[----:B------:R2:W-:Y:S02]  /*3b30*/  STS.64 [R159+0x2660], R106 ;  /* 0x0026606a9f007388 */ /* 0x0005e40000000a00 */
.L_x_1292:
[----:B01----:R-:W-:Y:S05]  /*3b40*/  BSYNC B0 ;  /* 0x0000000000007941 */ /* 0x003fea0003800000 */
.L_x_1291:
[----:B------:R-:W-:Y:S01]  /*3b50*/  WARPSYNC 0xffffffff ;  /* 0xffffffff00007948 */ /* 0x000fe20003800000 */
[----:B------:R-:W-:Y:S01]  /*3b60*/  BAR.SYNC.DEFER_BLOCKING 0x0 ;  /* 0x0000000000007b1d */ /* 0x000fe20000010000 */
[-C--:B--2---:R-:W-:Y:S01]  /*3b70*/  FFMA.FTZ R107, R129, R156.reuse, R112 ;  /* 0x0000009c816b7223 */ /* 0x084fe20000010070 */
[C---:B------:R-:W-:Y:S01]  /*3b80*/  ISETP.GT.AND P0, PT, R4.reuse, 0x1e, PT ;  /* 0x0000001e0400780c */ /* 0x040fe20003f04270 */
[----:B------:R-:W-:Y:S01]  /*3b90*/  FFMA.FTZ R62, R11, R156, RZ ;  /* 0x0000009c0b3e7223 */ /* 0x000fe200000100ff */
[----:B------:R-:W-:Y:S01]  /*3ba0*/  ISETP.GT.AND P1, PT, R4, 0x1d, PT ;  /* 0x0000001d0400780c */ /* 0x000fe20003f24270 */
[-C--:B------:R-:W-:Y:S01]  /*3bb0*/  FFMA.FTZ R106, R128, R107.reuse, R105 ;  /* 0x0000006b806a7223 */ /* 0x080fe20000010069 */
[----:B------:R-:W-:Y:S01]  /*3bc0*/  ISETP.GT.AND P2, PT, R4, 0x1b, PT ;  /* 0x0000001b0400780c */ /* 0x000fe20003f44270 */
[----:B------:R-:W-:Y:S01]  /*3bd0*/  FFMA.FTZ R63, R8, R107, R62 ;  /* 0x0000006b083f7223 */ /* 0x000fe2000001003e */
[----:B------:R-:W-:Y:S01]  /*3be0*/  BSSY B0, `(.L_x_1295) ;  /* 0x00000d3000007945 */ /* 0x000fe20003800000 */
[----:B------:R-:W-:-:S02]  /*3bf0*/  FADD.FTZ R156, -R113, R156 ;  /* 0x0000009c719c7221 */ /* 0x000fc40000010100 */
[----:B------:R-:W-:Y:S02]  /*3c00*/  FFMA.FTZ R63, R10, R106, R63 ;  /* 0x0000006a0a3f7223 */ /* 0x000fe4000001003f */
[----:B------:R-:W-:Y:S02]  /*3c10*/  FADD.FTZ R107, -R112, R107 ;  /* 0x0000006b706b7221 */ /* 0x000fe40000010100 */
[----:B------:R-:W-:Y:S02]  /*3c20*/  FFMA.FTZ R63, R12, R151, R63 ;  /* 0x000000970c3f7223 */ /* 0x000fe4000001003f */
[----:B------:R-:W-:Y:S02]  /*3c30*/  FADD.FTZ R106, -R105, R106 ;  /* 0x0000006a696a7221 */ /* 0x000fe40000010100 */
[----:B------:R-:W-:Y:S02]  /*3c40*/  FFMA.FTZ R63, R13, R154, R63 ;  /* 0x0000009a0d3f7223 */ /* 0x000fe4000001003f */
[----:B------:R-:W-:-:S02]  /*3c50*/  FADD.FTZ R151, -R104, R151 ;  /* 0x0000009768977221 */ /* 0x000fc40000010100 */
[----:B------:R-:W-:Y:S01]  /*3c60*/  FFMA.FTZ R63, R14, R149, R63 ;  /* 0x000000950e3f7223 */ /* 0x000fe2000001003f */
[----:B------:R-:W0:Y:S01]  /*3c70*/  LDS R130, [R130.X8+0x2664] ;  /* 0x0026640082827984 */ /* 0x000e220000008800 */
[----:B------:R-:W-:Y:S02]  /*3c80*/  FADD.FTZ R154, -R103, R154 ;  /* 0x0000009a679a7221 */ /* 0x000fe40000010100 */
[----:B------:R-:W-:Y:S02]  /*3c90*/  FFMA.FTZ R63, R15, R152, R63 ;  /* 0x000000980f3f7223 */ /* 0x000fe4000001003f */
[----:B------:R-:W-:Y:S02]  /*3ca0*/  FADD.FTZ R149, -R102, R149 ;  /* 0x0000009566957221 */ /* 0x000fe40000010100 */
[----:B------:R-:W-:Y:S02]  /*3cb0*/  FFMA.FTZ R63, R16, R147, R63 ;  /* 0x00000093103f7223 */ /* 0x000fe4000001003f */
[----:B------:R-:W-:-:S02]  /*3cc0*/  FADD.FTZ R152, -R101, R152 ;  /* 0x0000009865987221 */ /* 0x000fc40000010100 */
[----:B------:R-:W-:Y:S02]  /*3cd0*/  FFMA.FTZ R63, R17, R150, R63 ;  /* 0x00000096113f7223 */ /* 0x000fe4000001003f */
[----:B------:R-:W-:Y:S02]  /*3ce0*/  FADD.FTZ R147, -R100, R147 ;  /* 0x0000009364937221 */ /* 0x000fe40000010100 */
[----:B------:R-:W-:Y:S02]  /*3cf0*/  FADD.FTZ R159, -R92, R153 ;  /* 0x000000995c9f7221 */ /* 0x000fe40000010100 */
[----:B0-----:R-:W-:-:S04]  /*3d00*/  FFMA.FTZ R131, R130, R132, R131 ;  /* 0x0000008482837223 */ /* 0x001fc80000010083 */
[----:B------:R-:W-:-:S04]  /*3d10*/  FFMA.FTZ R123, R123, R131, R134 ;  /* 0x000000837b7b7223 */ /* 0x000fc80000010086 */
[----:B------:R-:W-:-:S04]  /*3d20*/  FFMA.FTZ R122, R122, R123, R133 ;  /* 0x0000007b7a7a7223 */ /* 0x000fc80000010085 */
[----:B------:R-:W-:-:S04]  /*3d30*/  FFMA.FTZ R121, R121, R122, R136 ;  /* 0x0000007a79797223 */ /* 0x000fc80000010088 */
[----:B------:R-:W-:-:S04]  /*3d40*/  FFMA.FTZ R120, R120, R121, R135 ;  /* 0x0000007978787223 */ /* 0x000fc80000010087 */
[----:B------:R-:W-:Y:S02]  /*3d50*/  FFMA.FTZ R119, R119, R120, R138 ;  /* 0x0000007877777223 */ /* 0x000fe4000001008a */
[----:B------:R-:W-:Y:S02]  /*3d60*/  FMUL.FTZ R138, R114, R131 ;  /* 0x00000083728a7220 */ /* 0x000fe40000410000 */
[----:B------:R-:W-:Y:S02]  /*3d70*/  FFMA.FTZ R137, R118, R119, R137 ;  /* 0x0000007776897223 */ /* 0x000fe40000010089 */
[----:B------:R-:W-:Y:S02]  /*3d80*/  FADD.FTZ R31, R138, R31 ;  /* 0x0000001f8a1f7221 */ /* 0x000fe40000010000 */
[----:B------:R-:W-:-:S04]  /*3d90*/  FFMA.FTZ R140, R117, R137, R140 ;  /* 0x00000089758c7223 */ /* 0x000fc8000001008c */
[-C--:B------:R-:W-:Y:S02]  /*3da0*/  FFMA.FTZ R116, R116, R140.reuse, R139 ;  /* 0x0000008c74747223 */ /* 0x080fe4000001008b */
[----:B------:R-:W-:Y:S02]  /*3db0*/  FMUL.FTZ R135, R71, R140 ;  /* 0x0000008c47877220 */ /* 0x000fe40000410000 */
[----:B------:R-:W-:Y:S02]  /*3dc0*/  FFMA.FTZ R115, R115, R116, R142 ;  /* 0x0000007473737223 */ /* 0x000fe4000001008e */
[----:B------:R-:W-:Y:S02]  /*3dd0*/  FMUL.FTZ R139, R65, R119 ;  /* 0x00000077418b7220 */ /* 0x000fe40000410000 */
[-C--:B------:R-:W-:Y:S02]  /*3de0*/  FFMA.FTZ R124, R124, R115.reuse, R141 ;  /* 0x000000737c7c7223 */ /* 0x080fe4000001008d */
[----:B------:R-:W-:-:S02]  /*3df0*/  FMUL.FTZ R133, R69, R115 ;  /* 0x0000007345857220 */ /* 0x000fc40000410000 */
        /* <DEDUP_REMOVED lines=9> */
[----:B------:R-:W-:Y:S01]  /*3e90*/  FFMA.FTZ R129, R129, R128, R148 ;  /* 0x0000008081817223 */ /* 0x000fe20000010094 */
[----:B------:R-:W-:Y:S01]  /*3ea0*/  MOV R148, UR6 ;  /* 0x0000000600947c02 */ /* 0x000fe20008000f00 */
[----:B------:R-:W-:Y:S02]  /*3eb0*/  FFMA.FTZ R62, R20, R157, R63 ;  /* 0x0000009d143e7223 */ /* 0x000fe4000001003f */
[----:B------:R-:W-:-:S02]  /*3ec0*/  FMUL.FTZ R63, R25, R129 ;  /* 0x00000081193f7220 */ /* 0x000fc40000410000 */
[----:B------:R-:W-:Y:S02]  /*3ed0*/  FFMA.FTZ R109, R21, R160, R62 ;  /* 0x000000a0156d7223 */ /* 0x000fe4000001003e */
[----:B------:R-:W-:Y:S02]  /*3ee0*/  FMUL.FTZ R62, R26, R128 ;  /* 0x000000801a3e7220 */ /* 0x000fe40000410000 */
[----:B------:R-:W-:Y:S02]  /*3ef0*/  FFMA.FTZ R108, R63, R156, RZ ;  /* 0x0000009c3f6c7223 */ /* 0x000fe400000100ff */
[----:B------:R-:W-:Y:S02]  /*3f00*/  FFMA.FTZ R111, R22, R155, R109 ;  /* 0x0000009b166f7223 */ /* 0x000fe4000001006d */
[----:B------:R-:W-:Y:S02]  /*3f10*/  FMUL.FTZ R109, R27, R127 ;  /* 0x0000007f1b6d7220 */ /* 0x000fe40000410000 */
[----:B------:R-:W-:-:S02]  /*3f20*/  FFMA.FTZ R110, R62, R107, R108 ;  /* 0x0000006b3e6e7223 */ /* 0x000fc4000001006c */
[----:B------:R-:W-:Y:S02]  /*3f30*/  FFMA.FTZ R111, R23, R158, R111 ;  /* 0x0000009e176f7223 */ /* 0x000fe4000001006f */
[----:B------:R-:W-:Y:S02]  /*3f40*/  FMUL.FTZ R108, R72, R126 ;  /* 0x0000007e486c7220 */ /* 0x000fe40000410000 */
[----:B------:R-:W-:Y:S02]  /*3f50*/  FFMA.FTZ R110, R109, R106, R110 ;  /* 0x0000006a6d6e7223 */ /* 0x000fe4000001006e */
[----:B------:R-:W-:Y:S02]  /*3f60*/  FFMA.FTZ R117, R24, R153, R111 ;  /* 0x0000009918757223 */ /* 0x000fe4000001006f */
[----:B------:R-:W-:Y:S02]  /*3f70*/  FMUL.FTZ R111, R73, R125 ;  /* 0x0000007d496f7220 */ /* 0x000fe40000410000 */
[----:B------:R-:W-:Y:S01]  /*3f80*/  FFMA.FTZ R118, R108, R151, R110 ;  /* 0x000000976c767223 */ /* 0x000fe2000001006e */
[----:B------:R-:W0:Y:S01]  /*3f90*/  SHFL.DOWN PT, R136, R117, 0x1, 0x1f ;  /* 0x08201f0075887f89 */ /* 0x000e2200000e0000 */
[----:B------:R-:W-:-:S02]  /*3fa0*/  FMUL.FTZ R110, R68, R124 ;  /* 0x0000007c446e7220 */ /* 0x000fc40000410000 */
[----:B------:R-:W-:Y:S02]  /*3fb0*/  FFMA.FTZ R118, R111, R154, R118 ;  /* 0x0000009a6f767223 */ /* 0x000fe40000010076 */
[----:B------:R-:W-:Y:S02]  /*3fc0*/  FADD.FTZ R150, -R99, R150 ;  /* 0x0000009663967221 */ /* 0x000fe40000010100 */
[----:B------:R-:W-:Y:S02]  /*3fd0*/  FFMA.FTZ R130, R110, R149, R118 ;  /* 0x000000956e827223 */ /* 0x000fe40000010076 */
[----:B------:R-:W-:Y:S02]  /*3fe0*/  FMUL.FTZ R118, R70, R116 ;  /* 0x0000007446767220 */ /* 0x000fe40000410000 */
[----:B------:R-:W-:Y:S02]  /*3ff0*/  FFMA.FTZ R130, R133, R152, R130 ;  /* 0x0000009885827223 */ /* 0x000fe40000010082 */
[----:B------:R-:W-:-:S02]  /*4000*/  FADD.FTZ R143, -R98, R143 ;  /* 0x0000008f628f7221 */ /* 0x000fc40000010100 */
[----:B------:R-:W-:Y:S02]  /*4010*/  FFMA.FTZ R134, R118, R147, R130 ;  /* 0x0000009376867223 */ /* 0x000fe40000010082 */
[----:B------:R-:W-:Y:S02]  /*4020*/  FMUL.FTZ R130, R64, R137 ;  /* 0x0000008940827220 */ /* 0x000fe40000410000 */
[----:B------:R-:W-:Y:S02]  /*4030*/  FFMA.FTZ R134, R135, R150, R134 ;  /* 0x0000009687867223 */ /* 0x000fe40000010086 */
[----:B------:R-:W-:Y:S02]  /*4040*/  FADD.FTZ R144, -R97, R132 ;  /* 0x0000008461907221 */ /* 0x000fe40000010100 */
[----:B------:R-:W-:Y:S02]  /*4050*/  FFMA.FTZ R134, R130, R143, R134 ;  /* 0x0000008f82867223 */ /* 0x000fe40000010086 */
[----:B------:R-:W-:-:S02]  /*4060*/  FADD.FTZ R157, -R96, R157 ;  /* 0x0000009d609d7221 */ /* 0x000fc40000010100 */
[----:B------:R-:W-:Y:S02]  /*4070*/  FFMA.FTZ R134, R139, R144, R134 ;  /* 0x000000908b867223 */ /* 0x000fe40000010086 */
[----:B------:R-:W-:Y:S02]  /*4080*/  FMUL.FTZ R132, R66, R120 ;  /* 0x0000007842847220 */ /* 0x000fe40000410000 */
[----:B------:R-:W-:Y:S02]  /*4090*/  FADD.FTZ R160, -R95, R160 ;  /* 0x000000a05fa07221 */ /* 0x000fe40000010100 */
[----:B------:R-:W-:Y:S02]  /*40a0*/  FFMA.FTZ R134, R132, R157, R134 ;  /* 0x0000009d84867223 */ /* 0x000fe40000010086 */
[----:B0-----:R-:W-:Y:S02]  /*40b0*/  @!P0 FADD.FTZ R117, R117, R136 ;  /* 0x0000008875758221 */ /* 0x001fe40000010000 */
[----:B------:R-:W-:-:S02]  /*40c0*/  FFMA.FTZ R136, R141, R160, R134 ;  /* 0x000000a08d887223 */ /* 0x000fc40000010086 */
[----:B------:R-:W-:Y:S01]  /*40d0*/  FADD.FTZ R155, -R94, R155 ;  /* 0x0000009b5e9b7221 */ /* 0x000fe20000010100 */
[----:B------:R-:W0:Y:S01]  /*40e0*/  SHFL.DOWN PT, R142, R117, 0x2, 0x1f ;  /* 0x08401f00758e7f89 */ /* 0x000e2200000e0000 */
[----:B------:R-:W-:Y:S02]  /*40f0*/  FMUL.FTZ R134, R74, R122 ;  /* 0x0000007a4a867220 */ /* 0x000fe40000410000 */
[----:B------:R-:W-:Y:S02]  /*4100*/  FADD.FTZ R158, -R93, R158 ;  /* 0x0000009e5d9e7221 */ /* 0x000fe40000010100 */
[C---:B------:R-:W-:Y:S02]  /*4110*/  FFMA.FTZ R136, R134.reuse, R155, R136 ;  /* 0x0000009b86887223 */ /* 0x040fe40000010088 */
[----:B------:R-:W-:Y:S02]  /*4120*/  FMUL.FTZ R145, R75, R123 ;  /* 0x0000007b4b917220 */ /* 0x000fe40000410000 */
[----:B------:R-:W-:-:S02]  /*4130*/  FADD.FTZ R29, R134, R29 ;  /* 0x0000001d861d7221 */ /* 0x000fc40000010000 */
[C---:B------:R-:W-:Y:S02]  /*4140*/  FFMA.FTZ R153, R145.reuse, R158, R136 ;  /* 0x0000009e91997223 */ /* 0x040fe40000010088 */
[----:B------:R-:W-:Y:S02]  /*4150*/  FADD.FTZ R30, R145, R30 ;  /* 0x0000001e911e7221 */ /* 0x000fe40000010000 */
[----:B------:R-:W-:Y:S02]  /*4160*/  FFMA.FTZ R136, R138, R159, R153 ;  /* 0x0000009f8a887223 */ /* 0x000fe40000010099 */
[----:B------:R-:W-:Y:S02]  /*4170*/  FADD.FTZ R28, R141, R28 ;  /* 0x0000001c8d1c7221 */ /* 0x000fe40000010000 */
[----:B------:R-:W-:Y:S01]  /*4180*/  FADD.FTZ R35, R132, R35 ;  /* 0x0000002384237221 */ /* 0x000fe20000010000 */
[----:B------:R-:W1:Y:S01]  /*4190*/  SHFL.DOWN PT, R153, R136, 0x1, 0x1f ;  /* 0x08201f0088997f89 */ /* 0x000e6200000e0000 */
[----:B------:R-:W-:-:S02]  /*41a0*/  FADD.FTZ R34, R139, R34 ;  /* 0x000000228b227221 */ /* 0x000fc40000010000 */
[----:B------:R-:W-:Y:S02]  /*41b0*/  FADD.FTZ R33, R130, R33 ;  /* 0x0000002182217221 */ /* 0x000fe40000010000 */
[----:B0-----:R-:W-:Y:S02]  /*41c0*/  @!P1 FADD.FTZ R117, R117, R142 ;  /* 0x0000008e75759221 */ /* 0x001fe40000010000 */
[----:B------:R-:W-:Y:S02]  /*41d0*/  FADD.FTZ R32, R135, R32 ;  /* 0x0000002087207221 */ /* 0x000fe40000010000 */
[----:B------:R-:W-:Y:S01]  /*41e0*/  FADD.FTZ R39, R118, R39 ;  /* 0x0000002776277221 */ /* 0x000fe20000010000 */
[----:B------:R-:W0:Y:S01]  /*41f0*/  SHFL.DOWN PT, R142, R117, 0x4, 0x1f ;  /* 0x08801f00758e7f89 */ /* 0x000e2200000e0000 */
[----:B------:R-:W-:Y:S02]  /*4200*/  FADD.FTZ R38, R133, R38 ;  /* 0x0000002685267221 */ /* 0x000fe40000010000 */
[----:B------:R-:W-:-:S02]  /*4210*/  FADD.FTZ R37, R110, R37 ;  /* 0x000000256e257221 */ /* 0x000fc40000010000 */
[----:B------:R-:W-:Y:S02]  /*4220*/  FADD.FTZ R36, R111, R36 ;  /* 0x000000246f247221 */ /* 0x000fe40000010000 */
[----:B------:R-:W-:Y:S02]  /*4230*/  FADD.FTZ R43, R108, R43 ;  /* 0x0000002b6c2b7221 */ /* 0x000fe40000010000 */
[----:B------:R-:W-:Y:S02]  /*4240*/  FADD.FTZ R42, R109, R42 ;  /* 0x0000002a6d2a7221 */ /* 0x000fe40000010000 */
[----:B------:R-:W-:Y:S02]  /*4250*/  FADD.FTZ R41, R62, R41 ;  /* 0x000000293e297221 */ /* 0x000fe40000010000 */
[----:B------:R-:W-:Y:S02]  /*4260*/  FADD.FTZ R40, R63, R40 ;  /* 0x000000283f287221 */ /* 0x000fe40000010000 */
[----:B-1----:R-:W-:Y:S01]  /*4270*/  @!P0 FADD.FTZ R136, R136, R153 ;  /* 0x0000009988888221 */ /* 0x002fe20000010000 */
[----:B------:R-:W-:-:S04]  /*4280*/  ISETP.NE.AND P0, PT, R3, RZ, PT ;  /* 0x000000ff0300720c */ /* 0x000fc80003f05270 */
[----:B------:R-:W1:Y:S01]  /*4290*/  SHFL.DOWN PT, R153, R136, 0x2, 0x1f ;  /* 0x08401f0088997f89 */ /* 0x000e6200000e0000 */
[----:B0-----:R-:W-:Y:S02]  /*42a0*/  @!P2 FADD.FTZ R117, R117, R142 ;  /* 0x0000008e7575a221 */ /* 0x001fe40000010000 */
[----:B------:R-:W-:-:S03]  /*42b0*/  FMUL.FTZ R142, R131, UR38 ;  /* 0x00000026838e7c20 */ /* 0x000fc60008410000 */
[----:B------:R-:W0:Y:S01]  /*42c0*/  SHFL.DOWN PT, R146, R117, 0x8, 0x1f ;  /* 0x09001f0075927f89 */ /* 0x000e2200000e0000 */
[----:B------:R-:W-:-:S03]  /*42d0*/  FMUL.FTZ R142, R142, R159 ;  /* 0x0000009f8e8e7220 */ /* 0x000fc60000410000 */
[----:B------:R2:W-:Y:S01]  /*42e0*/  @!P0 STS.64 [R148.X8+0x3560], R60 ;  /* 0x0035603c94008388 */ /* 0x0005e20000008a00 */
[----:B------:R-:W-:-:S04]  /*42f0*/  FFMA.FTZ R142, R79, R131, R142 ;  /* 0x000000834f8e7223 */ /* 0x000fc8000001008e */
[----:B------:R-:W-:Y:S02]  /*4300*/  FADD.FTZ R59, R142, R59 ;  /* 0x0000003b8e3b7221 */ /* 0x000fe40000010000 */
[----:B-1----:R-:W-:Y:S01]  /*4310*/  @!P1 FADD.FTZ R136, R136, R153 ;  /* 0x0000009988889221 */ /* 0x002fe20000010000 */
[----:B------:R-:W-:Y:S01]  /*4320*/  ISETP.GT.AND P1, PT, R4, 0x17, PT ;  /* 0x000000170400780c */ /* 0x000fe20003f24270 */
[----:B--2---:R-:W-:Y:S02]  /*4330*/  FMUL.FTZ R61, R121, UR38 ;  /* 0x00000026793d7c20 */ /* 0x004fe40008410000 */
[----:B------:R-:W-:Y:S01]  /*4340*/  FMUL.FTZ R60, R122, UR38 ;  /* 0x000000267a3c7c20 */ /* 0x000fe20008410000 */
[----:B------:R-:W1:Y:S01]  /*4350*/  SHFL.DOWN PT, R159, R136, 0x4, 0x1f ;  /* 0x08801f00889f7f89 */ /* 0x000e6200000e0000 */
[----:B------:R-:W-:Y:S02]  /*4360*/  FMUL.FTZ R61, R61, R160 ;  /* 0x000000a03d3d7220 */ /* 0x000fe40000410000 */
[----:B------:R-:W-:-:S02]  /*4370*/  FMUL.FTZ R155, R60, R155 ;  /* 0x0000009b3c9b7220 */ /* 0x000fc40000410000 */
[----:B------:R-:W-:Y:S02]  /*4380*/  FFMA.FTZ R121, R76, R121, R61 ;  /* 0x000000794c797223 */ /* 0x000fe4000001003d */
[----:B------:R-:W-:Y:S02]  /*4390*/  FMUL.FTZ R61, R119, UR38 ;  /* 0x00000026773d7c20 */ /* 0x000fe40008410000 */
[----:B0-----:R-:W-:Y:S02]  /*43a0*/  @!P1 FADD.FTZ R117, R117, R146 ;  /* 0x0000009275759221 */ /* 0x001fe40000010000 */
[----:B------:R-:W-:Y:S02]  /*43b0*/  FMUL.FTZ R144, R61, R144 ;  /* 0x000000903d907220 */ /* 0x000fe40000410000 */
[----:B------:R-:W-:Y:S01]  /*43c0*/  FMUL.FTZ R61, R140, UR38 ;  /* 0x000000268c3d7c20 */ /* 0x000fe20008410000 */
[----:B------:R-:W0:Y:S01]  /*43d0*/  SHFL.DOWN PT, R146, R117, 0x10, 0x1f ;  /* 0x0a001f0075927f89 */ /* 0x000e2200000e0000 */
[----:B------:R-:W-:-:S02]  /*43e0*/  FMUL.FTZ R60, R120, UR38 ;  /* 0x00000026783c7c20 */ /* 0x000fc40008410000 */
[----:B------:R-:W-:Y:S02]  /*43f0*/  FFMA.FTZ R119, R82, R119, R144 ;  /* 0x0000007752777223 */ /* 0x000fe40000010090 */
[----:B------:R-:W-:Y:S02]  /*4400*/  FMUL.FTZ R60, R60, R157 ;  /* 0x0000009d3c3c7220 */ /* 0x000fe40000410000 */
[----:B------:R-:W-:Y:S02]  /*4410*/  FMUL.FTZ R144, R116, UR38 ;  /* 0x0000002674907c20 */ /* 0x000fe40008410000 */
[----:B------:R-:W-:Y:S02]  /*4420*/  FFMA.FTZ R120, R83, R120, R60 ;  /* 0x0000007853787223 */ /* 0x000fe4000001003c */
[----:B-1----:R-:W-:Y:S01]  /*4430*/  @!P2 FADD.FTZ R136, R136, R159 ;  /* 0x0000009f8888a221 */ /* 0x002fe20000010000 */
[----:B------:R-:W-:Y:S01]  /*4440*/  ISETP.GT.AND P2, PT, R4, 0xf, PT ;  /* 0x0000000f0400780c */ /* 0x000fe20003f44270 */
[----:B------:R-:W-:-:S02]  /*4450*/  FMUL.FTZ R60, R137, UR38 ;  /* 0x00000026893c7c20 */ /* 0x000fc40008410000 */
[----:B------:R-:W-:Y:S01]  /*4460*/  FMUL.FTZ R144, R144, R147 ;  /* 0x0000009390907220 */ /* 0x000fe20000410000 */
[----:B------:R-:W1:Y:S01]  /*4470*/  SHFL.DOWN PT, R131, R136, 0x8, 0x1f ;  /* 0x09001f0088837f89 */ /* 0x000e6200000e0000 */
[----:B------:R-:W-:Y:S02]  /*4480*/  FMUL.FTZ R60, R60, R143 ;  /* 0x0000008f3c3c7220 */ /* 0x000fe40000410000 */
[----:B------:R-:W-:Y:S02]  /*4490*/  FFMA.FTZ R116, R87, R116, R144 ;  /* 0x0000007457747223 */ /* 0x000fe40000010090 */
[----:B------:R-:W-:Y:S02]  /*44a0*/  FFMA.FTZ R60, R81, R137, R60 ;  /* 0x00000089513c7223 */ /* 0x000fe4000001003c */
[----:B------:R-:W-:Y:S02]  /*44b0*/  FMUL.FTZ R137, R115, UR38 ;  /* 0x0000002673897c20 */ /* 0x000fe40008410000 */
[----:B0-----:R-:W-:-:S02]  /*44c0*/  @!P2 FADD.FTZ R117, R117, R146 ;  /* 0x000000927575a221 */ /* 0x001fc40000010000 */
[----:B------:R-:W-:Y:S02]  /*44d0*/  FMUL.FTZ R152, R137, R152 ;  /* 0x0000009889987220 */ /* 0x000fe40000410000 */
[----:B------:R-:W-:Y:S02]  /*44e0*/  FMUL.FTZ R137, R125, UR38 ;  /* 0x000000267d897c20 */ /* 0x000fe40008410000 */
[----:B------:R-:W-:Y:S02]  /*44f0*/  FFMA.FTZ R143, R86, R115, R152 ;  /* 0x00000073568f7223 */ /* 0x000fe40000010098 */
[----:B------:R-:W-:Y:S02]  /*4500*/  FMUL.FTZ R154, R137, R154 ;  /* 0x0000009a899a7220 */ /* 0x000fe40000410000 */
[----:B------:R-:W-:Y:S02]  /*4510*/  FMUL.FTZ R137, R127, UR38 ;  /* 0x000000267f897c20 */ /* 0x000fe40008410000 */
[----:B------:R-:W-:-:S02]  /*4520*/  FMUL.FTZ R153, R123, UR38 ;  /* 0x000000267b997c20 */ /* 0x000fc40008410000 */
[----:B------:R-:W-:Y:S02]  /*4530*/  FMUL.FTZ R115, R129, UR38 ;  /* 0x0000002681737c20 */ /* 0x000fe40008410000 */
[----:B-1----:R-:W-:Y:S01]  /*4540*/  @!P1 FADD.FTZ R136, R136, R131 ;  /* 0x0000008388889221 */ /* 0x002fe20000010000 */
[----:B------:R-:W-:Y:S01]  /*4550*/  ISETP.NE.AND P1, PT, R4, RZ, PT ;  /* 0x000000ff0400720c */ /* 0x000fe20003f25270 */
[----:B------:R-:W-:Y:S02]  /*4560*/  FMUL.FTZ R131, R61, R150 ;  /* 0x000000963d837220 */ /* 0x000fe40000410000 */
[----:B------:R-:W-:Y:S01]  /*4570*/  FMUL.FTZ R137, R137, R106 ;  /* 0x0000006a89897220 */ /* 0x000fe20000410000 */
[----:B------:R-:W0:Y:S01]  /*4580*/  SHFL.DOWN PT, R61, R136, 0x10, 0x1f ;  /* 0x0a001f00883d7f89 */ /* 0x000e2200000e0000 */
[----:B------:R-:W-:Y:S02]  /*4590*/  FFMA.FTZ R131, R80, R140, R131 ;  /* 0x0000008c50837223 */ /* 0x000fe40000010083 */
[----:B------:R-:W-:-:S02]  /*45a0*/  FMUL.FTZ R140, R124, UR38 ;  /* 0x000000267c8c7c20 */ /* 0x000fc40008410000 */
[----:B------:R-:W-:Y:S02]  /*45b0*/  FMUL.FTZ R153, R153, R158 ;  /* 0x0000009e99997220 */ /* 0x000fe40000410000 */
[----:B------:R-:W-:Y:S02]  /*45c0*/  FMUL.FTZ R149, R140, R149 ;  /* 0x000000958c957220 */ /* 0x000fe40000410000 */
[----:B------:R-:W-:Y:S02]  /*45d0*/  FMUL.FTZ R140, R126, UR38 ;  /* 0x000000267e8c7c20 */ /* 0x000fe40008410000 */
[----:B------:R-:W-:Y:S02]  /*45e0*/  FFMA.FTZ R144, R85, R124, R149 ;  /* 0x0000007c55907223 */ /* 0x000fe40000010095 */
[----:B------:R-:W-:Y:S02]  /*45f0*/  FMUL.FTZ R124, R128, UR38 ;  /* 0x00000026807c7c20 */ /* 0x000fe40008410000 */
[----:B------:R-:W-:-:S02]  /*4600*/  FMUL.FTZ R140, R140, R151 ;  /* 0x000000978c8c7220 */ /* 0x000fc40000410000 */
[----:B------:R-:W-:Y:S01]  /*4610*/  FMUL.FTZ R124, R124, R107 ;  /* 0x0000006b7c7c7220 */ /* 0x000fe20000410000 */
[----:B------:R-:W-:Y:S01]  /*4620*/  MOV R107, R117 ;  /* 0x00000075006b7202 */ /* 0x000fe20000000f00 */
[----:B------:R-:W-:Y:S02]  /*4630*/  FMUL.FTZ R115, R115, R156 ;  /* 0x0000009c73737220 */ /* 0x000fe40000410000 */
        /* <DEDUP_REMOVED lines=8> */
[----:B------:R-:W-:Y:S01]  /*46c0*/  FFMA.FTZ R115, R88, R129, R115 ;  /* 0x0000008158737223 */ /* 0x000fe20000010073 */
[----:B------:R0:W-:Y:S01]  /*46d0*/  @!P1 STS.64 [R6.X8+0x2118], R106 ;  /* 0x0021186a06009388 */ /* 0x0001e20000008a00 */
        /* <DEDUP_REMOVED lines=35> */
.L_x_1296:
[----:B0-----:R-:W-:Y:S05]  /*4910*/  BSYNC B0 ;  /* 0x0000000000007941 */ /* 0x001fea0003800000 */
.L_x_1295:
[----:B------:R-:W-:Y:S02]  /*4920*/  UIADD3 UR6, UR6, 0x1, URZ ;  /* 0x0000000106067890 */ /* 0x000fe4000fffe03f */
[----:B------:R-:W-:Y:S02]  /*4930*/  ULDC UR24, c[0x0][0x16c] ;  /* 0x00005b0000187ab9 */ /* 0x000fe40000000800 */
[----:B------:R-:W-:-:S06]  /*4940*/  UISETP.GE.AND UP0, UPT, UR6, UR24, UPT ;  /* 0x000000180600728c */ /* 0x000fcc000bf06270 */
[----:B------:R-:W-:-:S13]  /*4950*/  PLOP3.LUT P0, PT, PT, PT, UP0, 0x80, 0x0 ;  /* 0x000000000000781c */ /* 0x000fda0003f0f008 */
[----:B------:R-:W-:Y:S01]  /*4960*/  @P0 CALL.REL.NOINC `(.L_x_1281) ;  /* 0x0000001000000944 */ /* 0x000fe20003c00000 */
[----:B------:R-:W-:Y:S05]  /*4970*/  BRA `(.L_x_1297) ;  /* 0xffffda1000007947 */ /* 0x000fea000383ffff */
.L_x_1281:
[----:B------:R-:W-:Y:S01]  /*4980*/  BAR.SYNC.DEFER_BLOCKING 0x0 ;  /* 0x0000000000007b1d */ /* 0x000fe20000010000 */
[----:B------:R-:W-:Y:S01]  /*4990*/  LEA R8, R4, R5, 0x2 ;  /* 0x0000000504087211 */ /* 0x000fe200078e10ff */
[----:B------:R-:W-:Y:S01]  /*49a0*/  FADD.FTZ R2, R2, R44 ;  /* 0x0000002c02027221 */ /* 0x000fe20000010000 */
[----:B------:R-:W-:Y:S02]  /*49b0*/  UIADD3 UR18, UP1, UR18, -0x2000, URZ ;  /* 0xffffe00012127890 */ /* 0x000fe4000ff3e03f */
[----:B------:R-:W-:Y:S01]  /*49c0*/  UIADD3 UR20, UP2, UR20, -0x2000, URZ ;  /* 0xffffe00014147890 */ /* 0x000fe2000ff5e03f */
[----:B------:R-:W-:Y:S01]  /*49d0*/  FADD.FTZ R13, R2, R45 ;  /* 0x0000002d020d7221 */ /* 0x000fe20000010000 */
[----:B------:R-:W-:Y:S02]  /*49e0*/  ULDC.64 UR26, c[0x0][0x2d8] ;  /* 0x0000b600001a7ab9 */ /* 0x000fe40000000a00 */
[----:B------:R-:W-:Y:S01]  /*49f0*/  UIMAD UR6, UR36, UR26, URZ ;  /* 0x0000001a240672a4 */ /* 0x000fe2000f8e023f */
[----:B------:R-:W-:Y:S01]  /*4a00*/  FADD.FTZ R2, R13, R46 ;  /* 0x0000002e0d027221 */ /* 0x000fe20000010000 */
[----:B------:R-:W-:-:S02]  /*4a10*/  UIMAD.WIDE.U32 UR24, UR35, UR26, UR14 ;  /* 0x0000001a231872a5 */ /* 0x000fc4000f8e000e */
[----:B------:R-:W-:Y:S02]  /*4a20*/  UIMAD UR6, UR35, UR27, UR6 ;  /* 0x0000001b230672a4 */ /* 0x000fe4000f8e0206 */
[----:B------:R-:W-:Y:S02]  /*4a30*/  UIADD3 UR22, UP3, UR22, -0x2000, URZ ;  /* 0xffffe00016167890 */ /* 0x000fe4000ff7e03f */
[----:B------:R-:W-:Y:S02]  /*4a40*/  ULDC.64 UR26, c[0x0][0x2e0] ;  /* 0x0000b800001a7ab9 */ /* 0x000fe40000000a00 */
[----:B------:R-:W-:Y:S02]  /*4a50*/  UIADD3 UR25, UR25, UR6, URZ ;  /* 0x0000000619197290 */ /* 0x000fe4000fffe03f */
[----:B------:R-:W-:Y:S02]  /*4a60*/  UIMAD UR6, UR17, UR26, URZ ;  /* 0x0000001a110672a4 */ /* 0x000fe4000f8e023f */
[----:B------:R-:W-:Y:S01]  /*4a70*/  UIMAD.WIDE.U32 UR24, UR16, UR26, UR24 ;  /* 0x0000001a101872a5 */ /* 0x000fe2000f8e0018 */
[----:B------:R-:W-:Y:S01]  /*4a80*/  STS.128 [R8.X16], R40 ;  /* 0x0000002808007388 */ /* 0x000fe2000000cc00 */
[----:B------:R-:W-:-:S02]  /*4a90*/  UIMAD UR6, UR16, UR27, UR6 ;  /* 0x0000001b100672a4 */ /* 0x000fc4000f8e0206 */
[----:B------:R-:W-:Y:S01]  /*4aa0*/  UIADD3.X UR19, UR19, -0x1, URZ, UP1, !UPT ;  /* 0xffffffff13137890 */ /* 0x000fe20008ffe43f */
[----:B------:R-:W-:Y:S01]  /*4ab0*/  STS.128 [R8.X16+0x10], R36 ;  /* 0x0000102408007388 */ /* 0x000fe2000000cc00 */
[----:B------:R-:W-:Y:S02]  /*4ac0*/  ULDC.64 UR26, c[0x0][0x330] ;  /* 0x0000cc00001a7ab9 */ /* 0x000fe40000000a00 */
[----:B------:R-:W-:Y:S01]  /*4ad0*/  UIADD3 UR25, UR25, UR6, URZ ;  /* 0x0000000619197290 */ /* 0x000fe2000fffe03f */
[----:B------:R-:W-:Y:S01]  /*4ae0*/  STS.128 [R8.X16+0x20], R32 ;  /* 0x0000202008007388 */ /* 0x000fe2000000cc00 */
[----:B------:R-:W-:Y:S02]  /*4af0*/  ULEA UR6, UP0, UR24, UR26, 0x2 ;  /* 0x0000001a18067291 */ /* 0x000fe4000f80103f */
[----:B------:R-:W-:Y:S01]  /*4b00*/  UIADD3.X UR21, UR21, -0x1, URZ, UP2, !UPT ;  /* 0xffffffff15157890 */ /* 0x000fe200097fe43f */
[----:B------:R-:W-:Y:S01]  /*4b10*/  STS.128 [R8.X16+0x30], R28 ;  /* 0x0000301c08007388 */ /* 0x000fe2000000cc00 */
[----:B------:R-:W-:-:S06]  /*4b20*/  NOP ;  /* 0x0000000000007918 */ /* 0x000fcc0000000000 */
[----:B------:R-:W0:Y:S01]  /*4b30*/  LDS.128 R16, [R9.X16] ;  /* 0x0000000009107984 */ /* 0x000e22000000cc00 */
[----:B------:R-:W-:Y:S01]  /*4b40*/  ULEA.HI.X UR24, UR24, UR27, UR25, 0x2, UP0 ;  /* 0x0000001b18187291 */ /* 0x000fe200080f1419 */
[----:B------:R-:W-:Y:S01]  /*4b50*/  MOV R10, UR6 ;  /* 0x00000006000a7c02 */ /* 0x000fe20008000f00 */
[----:B------:R-:W-:Y:S01]  /*4b60*/  UIADD3.X UR23, UR23, -0x1, URZ, UP3, !UPT ;  /* 0xffffffff17177890 */ /* 0x000fe20009ffe43f */
[----:B------:R-:W1:Y:S03]  /*4b70*/  LDS.128 R20, [R9.X16+0x200] ;  /* 0x0002000009147984 */ /* 0x000e66000000cc00 */
[----:B------:R-:W-:Y:S01]  /*4b80*/  MOV R11, UR24 ;  /* 0x00000018000b7c02 */ /* 0x000fe20008000f00 */
[----:B------:R-:W2:Y:S01]  /*4b90*/  LDS.128 R24, [R9.X16+0x400] ;  /* 0x0004000009187984 */ /* 0x000ea2000000cc00 */
[----:B------:R-:W-:Y:S02]  /*4ba0*/  ULDC.64 UR24, c[0x0][0x2f8] ;  /* 0x0000be0000187ab9 */ /* 0x000fe40000000a00 */
[----:B------:R-:W-:Y:S01]  /*4bb0*/  UIMAD UR6, UR36, UR24, URZ ;  /* 0x00000018240672a4 */ /* 0x000fe2000f8e023f */
[----:B------:R-:W3:Y:S01]  /*4bc0*/  LDS.128 R32, [R9.X16+0x600] ;  /* 0x0006000009207984 */ /* 0x000ee2000000cc00 */
[----:B------:R-:W-:Y:S01]  /*4bd0*/  IMAD.WIDE R10, R7, 0x10, R10 ;  /* 0x00000010070a7825 */ /* 0x000fe200078e020a */
[----:B------:R-:W-:-:S02]  /*4be0*/  UIMAD.WIDE.U32 UR14, UR35, UR24, UR14 ;  /* 0x00000018230e72a5 */ /* 0x000fc4000f8e000e */
        /* <DEDUP_REMOVED lines=9> */
[----:B------:R-:W-:Y:S01]  /*4c80*/  ULEA.HI.X UR14, UR14, UR25, UR15, 0x2, UP0 ;  /* 0x000000190e0e7291 */ /* 0x000fe200080f140f */
[----:B0-----:R-:W-:Y:S01]  /*4c90*/  STG.E.128 [R10.64], R16 ;  /* 0x000000100a007986 */ /* 0x001fe2000c101d20 */
[----:B------:R-:W-:-:S03]  /*4ca0*/  UISETP.GT.AND UP0, UPT, UR7, 0x1, UPT ;  /* 0x000000010700788c */ /* 0x000fc6000bf04270 */
[----:B-1----:R-:W-:Y:S03]  /*4cb0*/  STG.E.128 [R10.64+0x200], R20 ;  /* 0x000200140a007986 */ /* 0x002fe6000c101d20 */
[----:B------:R-:W-:Y:S01]  /*4cc0*/  PLOP3.LUT P0, PT, PT, PT, UP0, 0x80, 0x0 ;  /* 0x000000000000781c */ /* 0x000fe20003f0f008 */
[----:B--2---:R-:W-:Y:S04]  /*4cd0*/  STG.E.128 [R10.64+0x400], R24 ;  /* 0x000400180a007986 */ /* 0x004fe8000c101d20 */
        /* <DEDUP_REMOVED lines=13> */
[----:B--2---:R-:W-:Y:S01]  /*4db0*/  MOV R8, UR6 ;  /* 0x0000000600087c02 */ /* 0x004fe20008000f00 */
[----:B------:R-:W-:Y:S01]  /*4dc0*/  UIADD3 UR6, UR7, -0x1, URZ ;  /* 0xffffffff07067890 */ /* 0x000fe2000fffe03f */
[----:B------:R2:W4:Y:S01]  /*4dd0*/  LDS.128 R24, [R9.X16+0x600] ;  /* 0x0006000009187984 */ /* 0x000522000000cc00 */
[----:B------:R-:W-:-:S04]  /*4de0*/  FADD.FTZ R50, R49, R50 ;  /* 0x0000003231327221 */ /* 0x000fc80000010000 */
[----:B------:R-:W-:Y:S01]  /*4df0*/  FADD.FTZ R51, R50, R51 ;  /* 0x0000003332337221 */ /* 0x000fe20000010000 */
[----:B------:R-:W-:Y:S01]  /*4e00*/  UMOV UR7, UR6 ;  /* 0x0000000600077c82 */ /* 0x000fe20008000000 */
[----:B--2---:R-:W-:Y:S02]  /*4e10*/  MOV R9, UR14 ;  /* 0x0000000e00097c02 */ /* 0x004fe40008000f00 */
[----:B------:R-:W-:-:S03]  /*4e20*/  FADD.FTZ R52, R51, R52 ;  /* 0x0000003433347221 */ /* 0x000fc60000010000 */
        /* <DEDUP_REMOVED lines=14> */
.L_x_1279:
        /* <DEDUP_REMOVED lines=34> */
.L_x_1300:
[----:B0-----:R-:W-:Y:S05]  /*5130*/  BSYNC B0 ;  /* 0x0000000000007941 */ /* 0x001fea0003800000 */
.L_x_1299:
        /* <DEDUP_REMOVED lines=33> */
.L_x_1302:
[----:B------:R-:W0:Y:S02]  /*5350*/  S2R R13, SR_TID.X ;  /* 0x00000000000d7919 */ /* 0x000e240000002100 */
.L_x_1303:
[----:B0-----:R-:W-:Y:S05]  /*5360*/  BSYNC B0 ;  /* 0x0000000000007941 */ /* 0x001fea0003800000 */
.L_x_1301:
        /* <DEDUP_REMOVED lines=28> */
.L_x_1305:
        /* <DEDUP_REMOVED lines=65> */
.L_x_1304:
[----:B------:R-:W-:Y:S05]  /*5940*/  EXIT ;  /* 0x000000000000794d */ /* 0x000fea0003800000 */
.L_x_1286:
[----:B------:R-:W-:Y:S01]  /*5950*/  HFMA2.MMA R150, -RZ, RZ, 0, 5.9604644775390625e-08 ;  /* 0x00000001ff967435 */ /* 0x000fe200000001ff */
[----:B------:R-:W-:Y:S02]  /*5960*/  MOV R151, R110 ;  /* 0x0000006e00977202 */ /* 0x000fe40000000f00 */
[----:B------:R-:W-:-:S02]  /*5970*/  MOV R149, RZ ;  /* 0x000000ff00957202 */ /* 0x000fc40000000f00 */
[----:B------:R-:W-:Y:S02]  /*5980*/  MOV R152, 0xffffffff ;  /* 0xffffffff00987802 */ /* 0x000fe40000000f00 */
[----:B------:R-:W-:Y:S02]  /*5990*/  MOV R62, 0x59b0 ;  /* 0x000059b0003e7802 */ /* 0x000fe40000000f00 */
[----:B-1---5:R-:W-:Y:S05]  /*59a0*/  CALL.REL.NOINC `($__internal_53_$__cuda_sm70_shflsync_up) ;  /* 0x00000ed000007944 */ /* 0x022fea0003c00000 */
[----:B-1----:R-:W-:Y:S01]  /*59b0*/  MOV R107, R149 ;  /* 0x00000095006b7202 */ /* 0x002fe20000000f00 */
[----:B0-----:R-:W-:Y:S05]  /*59c0*/  BRA `(.L_x_1306) ;  /* 0xffffd59000007947 */ /* 0x001fea000383ffff */
.L_x_1287:
[----:B------:R-:W-:Y:S01]  /*59d0*/  HFMA2.MMA R150, -RZ, RZ, 0, 5.9604644775390625e-08 ;  /* 0x00000001ff967435 */ /* 0x000fe200000001ff */
[----:B------:R-:W-:Y:S02]  /*59e0*/  MOV R151, R111 ;  /* 0x0000006f00977202 */ /* 0x000fe40000000f00 */
[----:B------:R-:W-:Y:S02]  /*59f0*/  MOV R149, RZ ;  /* 0x000000ff00957202 */ /* 0x000fe40000000f00 */
[----:B------:R-:W-:Y:S02]  /*5a00*/  MOV R152, 0xffffffff ;  /* 0xffffffff00987802 */ /* 0x000fe40000000f00 */
[----:B------:R-:W-:-:S02]  /*5a10*/  MOV R62, 0x5a30 ;  /* 0x00005a30003e7802 */ /* 0x000fc40000000f00 */
[----:B012--5:R-:W-:Y:S05]  /*5a20*/  CALL.REL.NOINC `($__internal_53_$__cuda_sm70_shflsync_up) ;  /* 0x00000e5000007944 */ /* 0x027fea0003c00000 */
[----:B------:R-:W-:Y:S01]  /*5a30*/  FMUL.FTZ R107, R110, R107 ;  /* 0x0000006b6e6b7220 */ /* 0x000fe20000410000 */
        /* <DEDUP_REMOVED lines=9> */
[----:B------:R-:W-:Y:S05]  /*5ad0*/  CALL.REL.NOINC `($__internal_53_$__cuda_sm70_shflsync_up) ;  /* 0x00000da000007944 */ /* 0x000fea0003c00000 */
[----:B0-----:R-:W-:Y:S01]  /*5ae0*/  HFMA2.MMA R150, -RZ, RZ, 0, 1.1920928955078125e-07 ;  /* 0x00000002ff967435 */ /* 0x001fe200000001ff */
[----:B-1----:R-:W-:Y:S02]  /*5af0*/  MOV R106, R149 ;  /* 0x00000095006a7202 */ /* 0x002fe40000000f00 */
[----:B------:R-:W-:-:S02]  /*5b00*/  MOV R151, R108 ;  /* 0x0000006c00977202 */ /* 0x000fc40000000f00 */
[----:B------:R-:W-:Y:S02]  /*5b10*/  MOV R149, RZ ;  /* 0x000000ff00957202 */ /* 0x000fe40000000f00 */
[----:B------:R-:W-:Y:S02]  /*5b20*/  MOV R152, 0xffffffff ;  /* 0xffffffff00987802 */ /* 0x000fe40000000f00 */
[----:B------:R-:W-:Y:S02]  /*5b30*/  MOV R62, 0x5b50 ;  /* 0x00005b50003e7802 */ /* 0x000fe40000000f00 */
[----:B------:R-:W-:Y:S05]  /*5b40*/  CALL.REL.NOINC `($__internal_53_$__cuda_sm70_shflsync_up) ;  /* 0x00000d3000007944 */ /* 0x000fea0003c00000 */
[----:B------:R-:W-:Y:S01]  /*5b50*/  ISETP.GE.AND P0, PT, R4, 0x2, PT ;  /* 0x000000020400780c */ /* 0x000fe20003f06270 */
[----:B0-----:R-:W-:Y:S01]  /*5b60*/  HFMA2.MMA R150, -RZ, RZ, 0, 2.384185791015625e-07 ;  /* 0x00000004ff967435 */ /* 0x001fe200000001ff */
[----:B------:R-:W-:Y:S02]  /*5b70*/  MOV R152, 0xffffffff ;  /* 0xffffffff00987802 */ /* 0x000fe40000000f00 */
[----:B------:R-:W-:-:S09]  /*5b80*/  MOV R62, 0x5be0 ;  /* 0x00005be0003e7802 */ /* 0x000fd20000000f00 */
[----:B-1----:R-:W-:Y:S01]  /*5b90*/  @P0 FFMA.FTZ R108, R107, R149, R108 ;  /* 0x000000956b6c0223 */ /* 0x002fe2000001006c */
[----:B------:R-:W-:Y:S01]  /*5ba0*/  MOV R149, RZ ;  /* 0x000000ff00957202 */ /* 0x000fe20000000f00 */
[----:B------:R-:W-:-:S05]  /*5bb0*/  @P0 FMUL.FTZ R107, R106, R107 ;  /* 0x0000006b6a6b0220 */ /* 0x000fca0000410000 */
[----:B------:R-:W-:Y:S02]  /*5bc0*/  MOV R151, R107 ;  /* 0x0000006b00977202 */ /* 0x000fe40000000f00 */
[----:B------:R-:W-:Y:S05]  /*5bd0*/  CALL.REL.NOINC `($__internal_53_$__cuda_sm70_shflsync_up) ;  /* 0x00000ca000007944 */ /* 0x000fea0003c00000 */
[----:B0-----:R-:W-:Y:S01]  /*5be0*/  HFMA2.MMA R150, -RZ, RZ, 0, 2.384185791015625e-07 ;  /* 0x00000004ff967435 */ /* 0x001fe200000001ff */
[----:B-1----:R-:W-:Y:S02]  /*5bf0*/  MOV R106, R149 ;  /* 0x00000095006a7202 */ /* 0x002fe40000000f00 */
[----:B------:R-:W-:Y:S02]  /*5c00*/  MOV R151, R108 ;  /* 0x0000006c00977202 */ /* 0x000fe40000000f00 */
[----:B------:R-:W-:Y:S02]  /*5c10*/  MOV R149, RZ ;  /* 0x000000ff00957202 */ /* 0x000fe40000000f00 */
[----:B------:R-:W-:Y:S02]  /*5c20*/  MOV R152, 0xffffffff ;  /* 0xffffffff00987802 */ /* 0x000fe40000000f00 */
[----:B------:R-:W-:Y:S02]  /*5c30*/  MOV R62, 0x5c50 ;  /* 0x00005c50003e7802 */ /* 0x000fe40000000f00 */
[----:B------:R-:W-:Y:S05]  /*5c40*/  CALL.REL.NOINC `($__internal_53_$__cuda_sm70_shflsync_up) ;  /* 0x00000c3000007944 */ /* 0x000fea0003c00000 */
[----:B------:R-:W-:Y:S01]  /*5c50*/  ISETP.GE.AND P0, PT, R4, 0x4, PT ;  /* 0x000000040400780c */ /* 0x000fe20003f06270 */
[----:B0-----:R-:W-:Y:S01]  /*5c60*/  HFMA2.MMA R150, -RZ, RZ, 0, 4.76837158203125e-07 ;  /* 0x00000008ff967435 */ /* 0x001fe200000001ff */
[----:B------:R-:W-:-:S02]  /*5c70*/  MOV R152, 0xffffffff ;  /* 0xffffffff00987802 */ /* 0x000fc40000000f00 */
[----:B------:R-:W-:-:S09]  /*5c80*/  MOV R62, 0x5d00 ;  /* 0x00005d00003e7802 */ /* 0x000fd20000000f00 */
[----:B-1----:R-:W-:Y:S01]  /*5c90*/  @P0 FFMA.FTZ R108, R107, R149, R108 ;  /* 0x000000956b6c0223 */ /* 0x002fe2000001006c */
[----:B------:R-:W-:Y:S01]  /*5ca0*/  HFMA2.MMA R149, -RZ, RZ, 0, 0 ;  /* 0x00000000ff957435 */ /* 0x000fe200000001ff */
[----:B------:R-:W-:-:S05]  /*5cb0*/  @P0 FMUL.FTZ R107, R106, R107 ;  /* 0x0000006b6a6b0220 */ /* 0x000fca0000410000 */
[----:B------:R-:W-:Y:S02]  /*5cc0*/  MOV R110, R107 ;  /* 0x0000006b006e7202 */ /* 0x000fe40000000f00 */
[----:B------:R-:W-:Y:S02]  /*5cd0*/  MOV R107, R108 ;  /* 0x0000006c006b7202 */ /* 0x000fe40000000f00 */
[----:B------:R-:W-:Y:S02]  /*5ce0*/  MOV R151, R110 ;  /* 0x0000006e00977202 */ /* 0x000fe40000000f00 */
[----:B------:R-:W-:Y:S05]  /*5cf0*/  CALL.REL.NOINC `($__internal_53_$__cuda_sm70_shflsync_up) ;  /* 0x00000b8000007944 */ /* 0x000fea0003c00000 */
[----:B0-----:R-:W-:Y:S01]  /*5d00*/  HFMA2.MMA R150, -RZ, RZ, 0, 4.76837158203125e-07 ;  /* 0x00000008ff967435 */ /* 0x001fe200000001ff */
[----:B-1----:R-:W-:Y:S02]  /*5d10*/  MOV R106, R149 ;  /* 0x00000095006a7202 */ /* 0x002fe40000000f00 */
[----:B------:R-:W-:Y:S02]  /*5d20*/  MOV R151, R107 ;  /* 0x0000006b00977202 */ /* 0x000fe40000000f00 */
[----:B------:R-:W-:Y:S02]  /*5d30*/  MOV R149, RZ ;  /* 0x000000ff00957202 */ /* 0x000fe40000000f00 */
[----:B------:R-:W-:-:S02]  /*5d40*/  MOV R152, 0xffffffff ;  /* 0xffffffff00987802 */ /* 0x000fc40000000f00 */
[----:B------:R-:W-:Y:S02]  /*5d50*/  MOV R62, 0x5d70 ;  /* 0x00005d70003e7802 */ /* 0x000fe40000000f00 */
[----:B------:R-:W-:Y:S05]  /*5d60*/  CALL.REL.NOINC `($__internal_53_$__cuda_sm70_shflsync_up) ;  /* 0x00000b1000007944 */ /* 0x000fea0003c00000 */
[----:B------:R-:W-:Y:S01]  /*5d70*/  ISETP.GE.AND P0, PT, R4, 0x8, PT ;  /* 0x000000080400780c */ /* 0x000fe20003f06270 */
[----:B0-----:R-:W-:Y:S01]  /*5d80*/  HFMA2.MMA R150, -RZ, RZ, 0, 9.5367431640625e-07 ;  /* 0x00000010ff967435 */ /* 0x001fe200000001ff */
[----:B------:R-:W-:Y:S02]  /*5d90*/  MOV R152, 0xffffffff ;  /* 0xffffffff00987802 */ /* 0x000fe40000000f00 */
[----:B------:R-:W-:-:S09]  /*5da0*/  MOV R62, 0x5e10 ;  /* 0x00005e10003e7802 */ /* 0x000fd20000000f00 */
[----:B-1----:R-:W-:Y:S01]  /*5db0*/  @P0 FFMA.FTZ R107, R110, R149, R107 ;  /* 0x000000956e6b0223 */ /* 0x002fe2000001006b */
[----:B------:R-:W-:Y:S01]  /*5dc0*/  MOV R149, RZ ;  /* 0x000000ff00957202 */ /* 0x000fe20000000f00 */
[----:B------:R-:W-:-:S05]  /*5dd0*/  @P0 FMUL.FTZ R110, R106, R110 ;  /* 0x0000006e6a6e0220 */ /* 0x000fca0000410000 */
[-C--:B------:R-:W-:Y:S02]  /*5de0*/  MOV R106, R110.reuse ;  /* 0x0000006e006a7202 */ /* 0x080fe40000000f00 */
[----:B------:R-:W-:Y:S02]  /*5df0*/  MOV R151, R110 ;  /* 0x0000006e00977202 */ /* 0x000fe40000000f00 */
[----:B------:R-:W-:Y:S05]  /*5e00*/  CALL.REL.NOINC `($__internal_53_$__cuda_sm70_shflsync_up) ;  /* 0x00000a7000007944 */ /* 0x000fea0003c00000 */
[----:B0-----:R-:W-:Y:S01]  /*5e10*/  HFMA2.MMA R150, -RZ, RZ, 0, 9.5367431640625e-07 ;  /* 0x00000010ff967435 */ /* 0x001fe200000001ff */
[----:B-1----:R-:W-:Y:S02]  /*5e20*/  MOV R108, R149 ;  /* 0x00000095006c7202 */ /* 0x002fe40000000f00 */
[----:B------:R-:W-:Y:S02]  /*5e30*/  MOV R151, R107 ;  /* 0x0000006b00977202 */ /* 0x000fe40000000f00 */
[----:B------:R-:W-:Y:S02]  /*5e40*/  MOV R149, RZ ;  /* 0x000000ff00957202 */ /* 0x000fe40000000f00 */
[----:B------:R-:W-:Y:S02]  /*5e50*/  MOV R152, 0xffffffff ;  /* 0xffffffff00987802 */ /* 0x000fe40000000f00 */
[----:B------:R-:W-:-:S02]  /*5e60*/  MOV R62, 0x5e80 ;  /* 0x00005e80003e7802 */ /* 0x000fc40000000f00 */
[----:B------:R-:W-:Y:S05]  /*5e70*/  CALL.REL.NOINC `($__internal_53_$__cuda_sm70_shflsync_up) ;  /* 0x00000a0000007944 */ /* 0x000fea0003c00000 */
[----:B-1----:R-:W-:Y:S01]  /*5e80*/  MOV R62, R149 ;  /* 0x00000095003e7202 */ /* 0x002fe20000000f00 */
[----:B0-----:R-:W-:Y:S05]  /*5e90*/  BRA `(.L_x_1307) ;  /* 0xffffd24000007947 */ /* 0x001fea000383ffff */
.L_x_1290:
[----:B------:R-:W-:Y:S01]  /*5ea0*/  HFMA2.MMA R150, -RZ, RZ, 0, 5.9604644775390625e-08 ;  /* 0x00000001ff967435 */ /* 0x000fe200000001ff */
[----:B------:R-:W-:-:S02]  /*5eb0*/  MOV R149, RZ ;  /* 0x000000ff00957202 */ /* 0x000fc40000000f00 */
[----:B------:R-:W-:Y:S02]  /*5ec0*/  MOV R152, 0xffffffff ;  /* 0xffffffff00987802 */ /* 0x000fe40000000f00 */
[----:B------:R-:W-:Y:S02]  /*5ed0*/  MOV R62, 0x5ef0 ;  /* 0x00005ef0003e7802 */ /* 0x000fe40000000f00 */
[----:B01---5:R-:W-:Y:S05]  /*5ee0*/  CALL.REL.NOINC `($__internal_53_$__cuda_sm70_shflsync_up) ;  /* 0x0000099000007944 */ /* 0x023fea0003c00000 */
[----:B0-----:R-:W-:Y:S01]  /*5ef0*/  HFMA2.MMA R150, -RZ, RZ, 0, 5.9604644775390625e-08 ;  /* 0x00000001ff967435 */ /* 0x001fe200000001ff */
[----:B-1----:R-:W-:Y:S02]  /*5f00*/  MOV R106, R149 ;  /* 0x00000095006a7202 */ /* 0x002fe40000000f00 */
[----:B------:R-:W-:Y:S02]  /*5f10*/  MOV R151, R107 ;  /* 0x0000006b00977202 */ /* 0x000fe40000000f00 */
[----:B------:R-:W-:Y:S02]  /*5f20*/  MOV R149, RZ ;  /* 0x000000ff00957202 */ /* 0x000fe40000000f00 */
[----:B------:R-:W-:Y:S02]  /*5f30*/  MOV R152, 0xffffffff ;  /* 0xffffffff00987802 */ /* 0x000fe40000000f00 */
[----:B------:R-:W-:-:S02]  /*5f40*/  MOV R62, 0x5f60 ;  /* 0x00005f60003e7802 */ /* 0x000fc40000000f00 */
[----:B------:R-:W-:Y:S05]  /*5f50*/  CALL.REL.NOINC `($__internal_53_$__cuda_sm70_shflsync_up) ;  /* 0x0000092000007944 */ /* 0x000fea0003c00000 */
[----:B------:R-:W-:Y:S01]  /*5f60*/  HFMA2.MMA R111, -RZ, RZ, 0, 0 ;  /* 0x00000000ff6f7435 */ /* 0x000fe200000001ff */
[----:B------:R-:W-:-:S02]  /*5f70*/  MOV R110, R106 ;  /* 0x0000006a006e7202 */ /* 0x000fc40000000f00 */
[----:B------:R-:W-:Y:S02]  /*5f80*/  MOV R109, R60 ;  /* 0x0000003c006d7202 */ /* 0x000fe40000000f00 */
[----:B------:R-:W-:Y:S02]  /*5f90*/  MOV R164, 0x1f ;  /* 0x0000001f00a47802 */ /* 0x000fe40000000f00 */
[----:B------:R-:W-:Y:S02]  /*5fa0*/  MOV R106, 0xffffffff ;  /* 0xffffffff006a7802 */ /* 0x000fe40000000f00 */
[----:B------:R-:W-:Y:S02]  /*5fb0*/  MOV R62, 0x5fd0 ;  /* 0x00005fd0003e7802 */ /* 0x000fe40000000f00 */
[----:B01----:R-:W-:Y:S05]  /*5fc0*/  CALL.REL.NOINC `($__internal_52_$__cuda_sm70_shflsync_idx_p) ;  /* 0x0000087000007944 */ /* 0x003fea0003c00000 */
[----:B0-----:R-:W-:Y:S01]  /*5fd0*/  HFMA2.MMA R111, -RZ, RZ, 0, 0 ;  /* 0x00000000ff6f7435 */ /* 0x001fe200000001ff */
[----:B-1----:R-:W-:Y:S02]  /*5fe0*/  MOV R150, R106 ;  /* 0x0000006a00967202 */ /* 0x002fe40000000f00 */
[----:B------:R-:W-:Y:S02]  /*5ff0*/  MOV R109, R61 ;  /* 0x0000003d006d7202 */ /* 0x000fe40000000f00 */
[----:B------:R-:W-:-:S02]  /*6000*/  MOV R164, 0x1f ;  /* 0x0000001f00a47802 */ /* 0x000fc40000000f00 */
[----:B------:R-:W-:Y:S02]  /*6010*/  MOV R106, 0xffffffff ;  /* 0xffffffff006a7802 */ /* 0x000fe40000000f00 */
[----:B------:R-:W-:Y:S02]  /*6020*/  MOV R62, 0x6040 ;  /* 0x00006040003e7802 */ /* 0x000fe40000000f00 */
[----:B------:R-:W-:Y:S05]  /*6030*/  CALL.REL.NOINC `($__internal_52_$__cuda_sm70_shflsync_idx_p) ;  /* 0x0000080000007944 */ /* 0x000fea0003c00000 */
[----:B01----:R-:W-:Y:S05]  /*6040*/  BRA `(.L_x_1308) ;  /* 0xffffd20000007947 */ /* 0x003fea000383ffff */
.L_x_1293:
[----:B------:R-:W-:Y:S01]  /*6050*/  HFMA2.MMA R159, -RZ, RZ, 0, 5.9604644775390625e-08 ;  /* 0x00000001ff9f7435 */ /* 0x000fe200000001ff */
[----:B------:R-:W-:Y:S02]  /*6060*/  MOV R164, R106 ;  /* 0x0000006a00a47202 */ /* 0x000fe40000000f00 */
[----:B------:R-:W-:Y:S02]  /*6070*/  MOV R109, 0x1f ;  /* 0x0000001f006d7802 */ /* 0x000fe40000000f00 */
[----:B------:R-:W-:Y:S02]  /*6080*/  MOV R110, 0xffffffff ;  /* 0xffffffff006e7802 */ /* 0x000fe40000000f00 */
[----:B------:R-:W-:Y:S02]  /*6090*/  MOV R62, 0x60b0 ;  /* 0x000060b0003e7802 */ /* 0x000fe40000000f00 */
[----:B------:R-:W-:Y:S05]  /*60a0*/  CALL.REL.NOINC `($__internal_51_$__cuda_sm70_shflsync_down) ;  /* 0x0000075000007944 */ /* 0x000fea0003c00000 */
[----:B-1----:R-:W-:Y:S01]  /*60b0*/  MOV R107, R110 ;  /* 0x0000006e006b7202 */ /* 0x002fe20000000f00 */
[----:B0-----:R-:W-:Y:S05]  /*60c0*/  BRA `(.L_x_1309) ;  /* 0xffffd7a000007947 */ /* 0x001fea000383ffff */
.L_x_1294:
[----:B------:R-:W-:Y:S01]  /*60d0*/  HFMA2.MMA R159, -RZ, RZ, 0, 5.9604644775390625e-08 ;  /* 0x00000001ff9f7435 */ /* 0x000fe200000001ff */
[----:B------:R-:W-:-:S02]  /*60e0*/  MOV R164, R111 ;  /* 0x0000006f00a47202 */ /* 0x000fc40000000f00 */
[----:B------:R-:W-:Y:S02]  /*60f0*/  MOV R109, 0x1f ;  /* 0x0000001f006d7802 */ /* 0x000fe40000000f00 */
[----:B------:R-:W-:Y:S02]  /*6100*/  MOV R110, 0xffffffff ;  /* 0xffffffff006e7802 */ /* 0x000fe40000000f00 */
[----:B------:R-:W-:Y:S02]  /*6110*/  MOV R62, 0x6130 ;  /* 0x00006130003e7802 */ /* 0x000fe40000000f00 */
[----:B01----:R-:W-:Y:S05]  /*6120*/  CALL.REL.NOINC `($__internal_51_$__cuda_sm70_shflsync_down) ;  /* 0x000006d000007944 */ /* 0x003fea0003c00000 */
        /* <DEDUP_REMOVED lines=9> */
[----:B------:R-:W-:Y:S05]  /*61c0*/  CALL.REL.NOINC `($__internal_51_$__cuda_sm70_shflsync_down) ;  /* 0x0000063000007944 */ /* 0x000fea0003c00000 */
[----:B0-----:R-:W-:Y:S01]  /*61d0*/  HFMA2.MMA R159, -RZ, RZ, 0, 1.1920928955078125e-07 ;  /* 0x00000002ff9f7435 */ /* 0x001fe200000001ff */
[----:B-1----:R-:W-:Y:S02]  /*61e0*/  MOV R106, R110 ;  /* 0x0000006e006a7202 */ /* 0x002fe40000000f00 */
[----:B------:R-:W-:Y:S02]  /*61f0*/  MOV R164, R111 ;  /* 0x0000006f00a47202 */ /* 0x000fe40000000f00 */
[----:B------:R-:W-:Y:S02]  /*6200*/  MOV R109, 0x1f ;  /* 0x0000001f006d7802 */ /* 0x000fe40000000f00 */
[----:B------:R-:W-:-:S02]  /*6210*/  MOV R110, 0xffffffff ;  /* 0xffffffff006e7802 */ /* 0x000fc40000000f00 */
[----:B------:R-:W-:Y:S02]  /*6220*/  MOV R62, 0x6240 ;  /* 0x00006240003e7802 */ /* 0x000fe40000000f00 */
[----:B------:R-:W-:Y:S05]  /*6230*/  CALL.REL.NOINC `($__internal_51_$__cuda_sm70_shflsync_down) ;  /* 0x000005c000007944 */ /* 0x000fea0003c00000 */
[----:B-1----:R-:W-:Y:S01]  /*6240*/  @!P3 FFMA.FTZ R111, R107, R110, R111 ;  /* 0x0000006e6b6fb223 */ /* 0x002fe2000001006f */
[----:B0-----:R-:W-:Y:S01]  /*6250*/  HFMA2.MMA R159, -RZ, RZ, 0, 2.384185791015625e-07 ;  /* 0x00000004ff9f7435 */ /* 0x001fe200000001ff */
[----:B------:R-:W-:Y:S01]  /*6260*/  @!P3 FMUL.FTZ R107, R106, R107 ;  /* 0x0000006b6a6bb220 */ /* 0x000fe20000410000 */
[----:B------:R-:W-:Y:S02]  /*6270*/  MOV R109, 0x1f ;  /* 0x0000001f006d7802 */ /* 0x000fe40000000f00 */
[----:B------:R-:W-:Y:S02]  /*6280*/  MOV R110, 0xffffffff ;  /* 0xffffffff006e7802 */ /* 0x000fe40000000f00 */
[----:B------:R-:W-:Y:S02]  /*6290*/  MOV R164, R107 ;  /* 0x0000006b00a47202 */ /* 0x000fe40000000f00 */
[----:B------:R-:W-:Y:S02]  /*62a0*/  MOV R62, 0x62c0 ;  /* 0x000062c0003e7802 */ /* 0x000fe40000000f00 */
[----:B------:R-:W-:Y:S05]  /*62b0*/  CALL.REL.NOINC `($__internal_51_$__cuda_sm70_shflsync_down) ;  /* 0x0000054000007944 */ /* 0x000fea0003c00000 */
[----:B0-----:R-:W-:Y:S01]  /*62c0*/  HFMA2.MMA R159, -RZ, RZ, 0, 2.384185791015625e-07 ;  /* 0x00000004ff9f7435 */ /* 0x001fe200000001ff */
[----:B-1----:R-:W-:-:S02]  /*62d0*/  MOV R106, R110 ;  /* 0x0000006e006a7202 */ /* 0x002fc40000000f00 */
[----:B------:R-:W-:Y:S02]  /*62e0*/  MOV R164, R111 ;  /* 0x0000006f00a47202 */ /* 0x000fe40000000f00 */
[----:B------:R-:W-:Y:S02]  /*62f0*/  MOV R109, 0x1f ;  /* 0x0000001f006d7802 */ /* 0x000fe40000000f00 */
[----:B------:R-:W-:Y:S02]  /*6300*/  MOV R110, 0xffffffff ;  /* 0xffffffff006e7802 */ /* 0x000fe40000000f00 */
[----:B------:R-:W-:Y:S02]  /*6310*/  MOV R62, 0x6330 ;  /* 0x00006330003e7802 */ /* 0x000fe40000000f00 */
[----:B------:R-:W-:Y:S05]  /*6320*/  CALL.REL.NOINC `($__internal_51_$__cuda_sm70_shflsync_down) ;  /* 0x000004d000007944 */ /* 0x000fea0003c00000 */
[----:B-1----:R-:W-:Y:S01]  /*6330*/  @!P2 FFMA.FTZ R111, R107, R110, R111 ;  /* 0x0000006e6b6fa223 */ /* 0x002fe2000001006f */
[----:B0-----:R-:W-:Y:S01]  /*6340*/  HFMA2.MMA R159, -RZ, RZ, 0, 4.76837158203125e-07 ;  /* 0x00000008ff9f7435 */ /* 0x001fe200000001ff */
[----:B------:R-:W-:Y:S01]  /*6350*/  @!P2 FMUL.FTZ R107, R106, R107 ;  /* 0x0000006b6a6ba220 */ /* 0x000fe20000410000 */
[----:B------:R-:W-:Y:S02]  /*6360*/  MOV R109, 0x1f ;  /* 0x0000001f006d7802 */ /* 0x000fe40000000f00 */
[----:B------:R-:W-:-:S02]  /*6370*/  MOV R110, 0xffffffff ;  /* 0xffffffff006e7802 */ /* 0x000fc40000000f00 */
[----:B------:R-:W-:Y:S02]  /*6380*/  MOV R108, R107 ;  /* 0x0000006b006c7202 */ /* 0x000fe40000000f00 */
[----:B------:R-:W-:Y:S02]  /*6390*/  MOV R62, 0x63c0 ;  /* 0x000063c0003e7802 */ /* 0x000fe40000000f00 */
[----:B------:R-:W-:Y:S02]  /*63a0*/  MOV R164, R108 ;  /* 0x0000006c00a47202 */ /* 0x000fe40000000f00 */
[----:B------:R-:W-:Y:S05]  /*63b0*/  CALL.REL.NOINC `($__internal_51_$__cuda_sm70_shflsync_down) ;  /* 0x0000044000007944 */ /* 0x000fea0003c00000 */
[----:B0-----:R-:W-:Y:S01]  /*63c0*/  HFMA2.MMA R159, -RZ, RZ, 0, 4.76837158203125e-07 ;  /* 0x00000008ff9f7435 */ /* 0x001fe200000001ff */
[----:B-1----:R-:W-:Y:S02]  /*63d0*/  MOV R106, R110 ;  /* 0x0000006e006a7202 */ /* 0x002fe40000000f00 */
[----:B------:R-:W-:Y:S02]  /*63e0*/  MOV R164, R111 ;  /* 0x0000006f00a47202 */ /* 0x000fe40000000f00 */
[----:B------:R-:W-:Y:S02]  /*63f0*/  MOV R109, 0x1f ;  /* 0x0000001f006d7802 */ /* 0x000fe40000000f00 */
[----:B------:R-:W-:-:S02]  /*6400*/  MOV R110, 0xffffffff ;  /* 0xffffffff006e7802 */ /* 0x000fc40000000f00 */
[----:B------:R-:W-:Y:S02]  /*6410*/  MOV R62, 0x6430 ;  /* 0x00006430003e7802 */ /* 0x000fe40000000f00 */
[----:B------:R-:W-:Y:S05]  /*6420*/  CALL.REL.NOINC `($__internal_51_$__cuda_sm70_shflsync_down) ;  /* 0x000003d000007944 */ /* 0x000fea0003c00000 */
[----:B-1----:R-:W-:Y:S01]  /*6430*/  @!P1 FFMA.FTZ R111, R108, R110, R111 ;  /* 0x0000006e6c6f9223 */ /* 0x002fe2000001006f */
[----:B0-----:R-:W-:Y:S01]  /*6440*/  HFMA2.MMA R159, -RZ, RZ, 0, 9.5367431640625e-07 ;  /* 0x00000010ff9f7435 */ /* 0x001fe200000001ff */
[----:B------:R-:W-:Y:S01]  /*6450*/  @!P1 FMUL.FTZ R108, R106, R108 ;  /* 0x0000006c6a6c9220 */ /* 0x000fe20000410000 */
[----:B------:R-:W-:Y:S02]  /*6460*/  MOV R109, 0x1f ;  /* 0x0000001f006d7802 */ /* 0x000fe40000000f00 */
[----:B------:R-:W-:Y:S02]  /*6470*/  MOV R107, R111 ;  /* 0x0000006f006b7202 */ /* 0x000fe40000000f00 */
[----:B------:R-:W-:Y:S02]  /*6480*/  MOV R110, 0xffffffff ;  /* 0xffffffff006e7802 */ /* 0x000fe40000000f00 */
[----:B------:R-:W-:Y:S02]  /*6490*/  MOV R164, R108 ;  /* 0x0000006c00a47202 */ /* 0x000fe40000000f00 */
[----:B------:R-:W-:-:S02]  /*64a0*/  MOV R62, 0x64c0 ;  /* 0x000064c0003e7802 */ /* 0x000fc40000000f00 */
[----:B------:R-:W-:Y:S05]  /*64b0*/  CALL.REL.NOINC `($__internal_51_$__cuda_sm70_shflsync_down) ;  /* 0x0000034000007944 */ /* 0x000fea0003c00000 */
[----:B0-----:R-:W-:Y:S01]  /*64c0*/  HFMA2.MMA R159, -RZ, RZ, 0, 9.5367431640625e-07 ;  /* 0x00000010ff9f7435 */ /* 0x001fe200000001ff */
[----:B-1----:R-:W-:-:S02]  /*64d0*/  MOV R111, R110 ;  /* 0x0000006e006f7202 */ /* 0x002fc40000000f00 */
[----:B------:R-:W-:Y:S02]  /*64e0*/  MOV R164, R107 ;  /* 0x0000006b00a47202 */ /* 0x000fe40000000f00 */
[----:B------:R-:W-:Y:S02]  /*64f0*/  MOV R109, 0x1f ;  /* 0x0000001f006d7802 */ /* 0x000fe40000000f00 */
[----:B------:R-:W-:Y:S02]  /*6500*/  MOV R110, 0xffffffff ;  /* 0xffffffff006e7802 */ /* 0x000fe40000000f00 */
[----:B------:R-:W-:Y:S02]  /*6510*/  MOV R62, 0x6530 ;  /* 0x00006530003e7802 */ /* 0x000fe40000000f00 */
[----:B------:R-:W-:Y:S05]  /*6520*/  CALL.REL.NOINC `($__internal_51_$__cuda_sm70_shflsync_down) ;  /* 0x000002d000007944 */ /* 0x000fea0003c00000 */
[----:B-1----:R-:W-:Y:S01]  /*6530*/  @!P0 FFMA.FTZ R107, R108, R110, R107 ;  /* 0x0000006e6c6b8223 */ /* 0x002fe2000001006b */
[----:B0-----:R-:W-:Y:S01]  /*6540*/  MOV R164, 0x1f ;  /* 0x0000001f00a47802 */ /* 0x001fe20000000f00 */
[----:B------:R-:W-:Y:S01]  /*6550*/  @!P0 FMUL.FTZ R108, R111, R108 ;  /* 0x0000006c6f6c8220 */ /* 0x000fe20000410000 */
[----:B------:R-:W-:Y:S01]  /*6560*/  HFMA2.MMA R111, -RZ, RZ, 0, 0 ;  /* 0x00000000ff6f7435 */ /* 0x000fe200000001ff */
[----:B------:R-:W-:-:S02]  /*6570*/  MOV R106, 0xffffffff ;  /* 0xffffffff006a7802 */ /* 0x000fc40000000f00 */
[----:B------:R-:W-:Y:S02]  /*6580*/  MOV R62, 0x65b0 ;  /* 0x000065b0003e7802 */ /* 0x000fe40000000f00 */
[----:B------:R-:W-:Y:S02]  /*6590*/  MOV R109, R108 ;  /* 0x0000006c006d7202 */ /* 0x000fe40000000f00 */
[----:B------:R-:W-:Y:S05]  /*65a0*/  CALL.REL.NOINC `($__internal_52_$__cuda_sm70_shflsync_idx_p) ;  /* 0x0000029000007944 */ /* 0x000fea0003c00000 */
[----:B0-----:R-:W-:Y:S01]  /*65b0*/  HFMA2.MMA R111, -RZ, RZ, 0, 0 ;  /* 0x00000000ff6f7435 */ /* 0x001fe200000001ff */
[----:B-1----:R-:W-:Y:S02]  /*65c0*/  MOV R161, R106 ;  /* 0x0000006a00a17202 */ /* 0x002fe40000000f00 */
[----:B------:R-:W-:Y:S02]  /*65d0*/  MOV R109, R107 ;  /* 0x0000006b006d7202 */ /* 0x000fe40000000f00 */
[----:B------:R-:W-:Y:S02]  /*65e0*/  MOV R164, 0x1f ;  /* 0x0000001f00a47802 */ /* 0x000fe40000000f00 */
[----:B------:R-:W-:Y:S02]  /*65f0*/  MOV R106, 0xffffffff ;  /* 0xffffffff006a7802 */ /* 0x000fe40000000f00 */
[----:B------:R-:W-:-:S02]  /*6600*/  MOV R62, 0x6620 ;  /* 0x00006620003e7802 */ /* 0x000fc40000000f00 */
[----:B------:R-:W-:Y:S05]  /*6610*/  CALL.REL.NOINC `($__internal_52_$__cuda_sm70_shflsync_idx_p) ;  /* 0x0000022000007944 */ /* 0x000fea0003c00000 */
[----:B------:R-:W-:Y:S01]  /*6620*/  HFMA2.MMA R159, -RZ, RZ, 0, 5.9604644775390625e-08 ;  /* 0x00000001ff9f7435 */ /* 0x000fe200000001ff */
[----:B-1----:R-:W-:-:S02]  /*6630*/  MOV R162, R106 ;  /* 0x0000006a00a27202 */ /* 0x002fc40000000f00 */
[----:B0-----:R-:W-:Y:S02]  /*6640*/  MOV R164, R108 ;  /* 0x0000006c00a47202 */ /* 0x001fe40000000f00 */
[----:B------:R-:W-:Y:S02]  /*6650*/  MOV R109, 0x1f ;  /* 0x0000001f006d7802 */ /* 0x000fe40000000f00 */
[----:B------:R-:W-:Y:S02]  /*6660*/  MOV R110, 0xffffffff ;  /* 0xffffffff006e7802 */ /* 0x000fe40000000f00 */
[----:B------:R-:W-:Y:S02]  /*6670*/  MOV R62, 0x6690 ;  /* 0x00006690003e7802 */ /* 0x000fe40000000f00 */
[----:B------:R-:W-:Y:S05]  /*6680*/  CALL.REL.NOINC `($__internal_51_$__cuda_sm70_shflsync_down) ;  /* 0x0000017000007944 */ /* 0x000fea0003c00000 */
[----:B0-----:R-:W-:Y:S01]  /*6690*/  HFMA2.MMA R159, -RZ, RZ, 0, 5.9604644775390625e-08 ;  /* 0x00000001ff9f7435 */ /* 0x001fe200000001ff */
[----:B-1----:R-:W-:Y:S02]  /*66a0*/  MOV R106, R110 ;  /* 0x0000006e006a7202 */ /* 0x002fe40000000f00 */
[----:B------:R-:W-:Y:S02]  /*66b0*/  MOV R164, R107 ;  /* 0x0000006b00a47202 */ /* 0x000fe40000000f00 */
[----:B------:R-:W-:-:S02]  /*66c0*/  MOV R109, 0x1f ;  /* 0x0000001f006d7802 */ /* 0x000fc40000000f00 */
[----:B------:R-:W-:Y:S02]  /*66d0*/  MOV R110, 0xffffffff ;  /* 0xffffffff006e7802 */ /* 0x000fe40000000f00 */
[----:B------:R-:W-:Y:S02]  /*66e0*/  MOV R62, 0x6700 ;  /* 0x00006700003e7802 */ /* 0x000fe40000000f00 */
[----:B------:R-:W-:Y:S05]  /*66f0*/  CALL.REL.NOINC `($__internal_51_$__cuda_sm70_shflsync_down) ;  /* 0x0000010000007944 */ /* 0x000fea0003c00000 */
[----:B------:R-:W-:Y:S01]  /*6700*/  HFMA2.MMA R111, -RZ, RZ, 0, 0 ;  /* 0x00000000ff6f7435 */ /* 0x000fe200000001ff */
[----:B------:R-:W-:Y:S02]  /*6710*/  MOV R107, R106 ;  /* 0x0000006a006b7202 */ /* 0x000fe40000000f00 */
[----:B0-----:R-:W-:Y:S02]  /*6720*/  MOV R109, R60 ;  /* 0x0000003c006d7202 */ /* 0x001fe40000000f00 */
[----:B------:R-:W-:Y:S02]  /*6730*/  MOV R164, 0x1f ;  /* 0x0000001f00a47802 */ /* 0x000fe40000000f00 */
[----:B------:R-:W-:Y:S02]  /*6740*/  MOV R106, 0xffffffff ;  /* 0xffffffff006a7802 */ /* 0x000fe40000000f00 */
[----:B------:R-:W-:-:S02]  /*6750*/  MOV R62, 0x6770 ;  /* 0x00006770003e7802 */ /* 0x000fc40000000f00 */
[----:B-1----:R-:W-:Y:S05]  /*6760*/  CALL.REL.NOINC `($__internal_52_$__cuda_sm70_shflsync_idx_p) ;  /* 0x000000d000007944 */ /* 0x002fea0003c00000 */
[----:B0-----:R-:W-:Y:S01]  /*6770*/  HFMA2.MMA R111, -RZ, RZ, 0, 0 ;  /* 0x00000000ff6f7435 */ /* 0x001fe200000001ff */
[----:B-1----:R-:W-:-:S02]  /*6780*/  MOV R108, R106 ;  /* 0x0000006a006c7202 */ /* 0x002fc40000000f00 */
[----:B------:R-:W-:Y:S02]  /*6790*/  MOV R109, R61 ;  /* 0x0000003d006d7202 */ /* 0x000fe40000000f00 */
[----:B------:R-:W-:Y:S02]  /*67a0*/  MOV R164, 0x1f ;  /* 0x0000001f00a47802 */ /* 0x000fe40000000f00 */
[----:B------:R-:W-:Y:S02]  /*67b0*/  MOV R106, 0xffffffff ;  /* 0xffffffff006a7802 */ /* 0x000fe40000000f00 */
[----:B------:R-:W-:Y:S02]  /*67c0*/  MOV R62, 0x67e0 ;  /* 0x000067e0003e7802 */ /* 0x000fe40000000f00 */
[----:B------:R-:W-:Y:S05]  /*67d0*/  CALL.REL.NOINC `($__internal_52_$__cuda_sm70_shflsync_idx_p) ;  /* 0x0000006000007944 */ /* 0x000fea0003c00000 */
[----:B01----:R-:W-:Y:S01]  /*67e0*/  MOV R109, R106 ;  /* 0x0000006a006d7202 */ /* 0x003fe20000000f00 */
[----:B------:R-:W-:Y:S05]  /*67f0*/  BRA `(.L_x_1310) ;  /* 0xffffd21000007947 */ /* 0x000fea000383ffff */
        .weak           $__internal_51_$__cuda_sm70_shflsync_down
        .type           $__internal_51_$__cuda_sm70_shflsync_down,@function
        .size           $__internal_51_$__cuda_sm70_shflsync_down,($__internal_52_$__cuda_sm70_shflsync_idx_p - $__internal_51_$__cuda_sm70_shflsync_down)
$__internal_51_$__cuda_sm70_shflsync_down:
[----:B------:R-:W-:Y:S01]  /*6800*/  HFMA2.MMA R63, -RZ, RZ, 0, 0 ;  /* 0x00000000ff3f7435 */ /* 0x000fe200000001ff */
[----:B------:R-:W-:Y:S04]  /*6810*/  WARPSYNC R110 ;  /* 0x0000006e00007348 */ /* 0x000fe80003800000 */
[----:B------:R0:W1:Y:S01]  /*6820*/  SHFL.DOWN PT, R110, R164, R159, R109 ;  /* 0x0800009fa46e7389 */ /* 0x00006200000e006d */
[----:B------:R-:W-:Y:S05]  /*6830*/  RET.REL.NODEC R62 `(_Z25selective_scan_bwd_kernelI32Selective_Scan_bwd_kernel_traitsILi128ELi16ELb1ELb0ELb0ELb0ELb1EffEEv12SSMParamsBwd) ;  /* 0xffff97c03e007950 */ /* 0x000fea0003c3ffff */
        .weak           $__internal_52_$__cuda_sm70_shflsync_idx_p
        .type           $__internal_52_$__cuda_sm70_shflsync_idx_p,@function
        .size           $__internal_52_$__cuda_sm70_shflsync_idx_p,($__internal_53_$__cuda_sm70_shflsync_up - $__internal_52_$__cuda_sm70_shflsync_idx_p)
$__internal_52_$__cuda_sm70_shflsync_idx_p:
[----:B------:R-:W-:Y:S01]  /*6840*/  MOV R63, 0x0 ;  /* 0x00000000003f7802 */ /* 0x000fe20000000f00 */
[----:B------:R-:W-:Y:S04]  /*6850*/  WARPSYNC R106 ;  /* 0x0000006a00007348 */ /* 0x000fe80003800000 */
[----:B------:R0:W1:Y:S01]  /*6860*/  SHFL.IDX PT, R106, R109, R111, R164 ;  /* 0x0000006f6d6a7389 */ /* 0x00006200000e00a4 */
[----:B------:R-:W-:Y:S05]  /*6870*/  RET.REL.NODEC R62 `(_Z25selective_scan_bwd_kernelI32Selective_Scan_bwd_kernel_traitsILi128ELi16ELb1ELb0ELb0ELb0ELb1EffEEv12SSMParamsBwd) ;  /* 0xffff97803e007950 */ /* 0x000fea0003c3ffff */
        .weak           $__internal_53_$__cuda_sm70_shflsync_up
        .type           $__internal_53_$__cuda_sm70_shflsync_up,@function
        .size           $__internal_53_$__cuda_sm70_shflsync_up,(.L_x_8869 - $__internal_53_$__cuda_sm70_shflsync_up)
$__internal_53_$__cuda_sm70_shflsync_up:
[----:B------:R-:W-:Y:S01]  /*6880*/  HFMA2.MMA R63, -RZ, RZ, 0, 0 ;  /* 0x00000000ff3f7435 */ /* 0x000fe200000001ff */
[----:B------:R-:W-:Y:S04]  /*6890*/  WARPSYNC R152 ;  /* 0x0000009800007348 */ /* 0x000fe80003800000 */
[----:B------:R0:W1:Y:S01]  /*68a0*/  SHFL.UP PT, R149, R151, R150, R149 ;  /* 0x0400009697957389 */ /* 0x00006200000e0095 */
[----:B------:R-:W-:Y:S05]  /*68b0*/  RET.REL.NODEC R62 `(_Z25selective_scan_bwd_kernelI32Selective_Scan_bwd_kernel_traitsILi128ELi16ELb1ELb0ELb0ELb0ELb1EffEEv12SSMParamsBwd) ;  /* 0xffff97403e007950 */ /* 0x000fea0003c3ffff */
.L_x_1311:
        /* <DEDUP_REMOVED lines=12> */
.L_x_8869:


//--------------------- .text._Z25selective_scan_bwd_kernelI32Selective_Scan_bwd_kernel_traitsILi128ELi16ELb1ELb0ELb0ELb1ELb0EffEEv12SSMParamsBwd --------------------------
	.section	.text._Z25selective_scan_bwd_kernelI32Selective_Scan_bwd_kernel_traitsILi128ELi16ELb1ELb0ELb0ELb1ELb0EffEEv12SSMParamsBwd,"ax",@progbits
	.sectioninfo	@"SHI_REGISTERS=168"
	.align	128
        .global         _Z25selective_scan_bwd_kernelI32Selective_Scan_bwd_kernel_traitsILi128ELi16ELb1ELb0ELb0ELb1ELb0EffEEv12SSMParamsBwd
        .type           _Z25selective_scan_bwd_kernelI32Selective_Scan_bwd_kernel_traitsILi128ELi16ELb1ELb0ELb0ELb1ELb0EffEEv12SSMParamsBwd,@function
        .size           _Z25selective_scan_bwd_kernelI32Selective_Scan_bwd_kernel_traitsILi128ELi16ELb1ELb0ELb0ELb1ELb0EffEEv12SSMParamsBwd,(.L_x_8872 - _Z25selective_scan_bwd_kernelI32Selective_Scan_bwd_kernel_traitsILi128ELi16ELb1ELb0ELb0ELb1ELb0EffEEv12SSMParamsBwd)
        .other          _Z25selective_scan_bwd_kernelI32Selective_Scan_bwd_kernel_traitsILi128ELi16ELb1ELb0ELb0ELb1ELb0EffEEv12SSMParamsBwd,@"STO_CUDA_ENTRY STV_DEFAULT"
_Z25selective_scan_bwd_kernelI32Selective_Scan_bwd_kernel_traitsILi128ELi16ELb1ELb0ELb0ELb1ELb0EffEEv12SSMParamsBwd:
.text._Z25selective_scan_bwd_kernelI32Selective_Scan_bwd_kernel_traitsILi128ELi16ELb1ELb0ELb0ELb1ELb0EffEEv12SSMParamsBwd:
        /* <DEDUP_REMOVED lines=34> */
[----:B------:R-:W-:Y:S01]  /*0220*/  UIMAD.WIDE.U32 UR14, UR33, UR8, URZ ;  /* 0x00000008210e72a5 */ /* 0x000fe2000f8e003f */
[----:B------:R-:W-:Y:S01]  /*0230*/  MOV R109, RZ ;  /* 0x000000ff006d7202 */ /* 0x000fe20000000f00 */
        /* <DEDUP_REMOVED lines=34> */
[----:B------:R-:W-:Y:S02]  /*0460*/  USHF.R.S32.HI UR23, URZ, 0x1f, UR22 ;  /* 0x0000001f3f177899 */ /* 0x000fe40008011416 */
[----:B------:R-:W-:Y:S02]  /*0470*/  UIADD3 UR24, UP1, UR22, UR16, URZ ;  /* 0x0000001016187290 */ /* 0x000fe4000ff3e03f */
[----:B------:R-:W-:-:S02]  /*0480*/  UIADD3 UR20, UP2, UR22, UR20, URZ ;  /* 0x0000001416147290 */ /* 0x000fc4000ff5e03f */
[----:B------:R-:W-:Y:S02]  /*0490*/  UIADD3 UR5, UR5, UR27, URZ ;  /* 0x0000001b05057290 */ /* 0x000fe4000fffe03f */
[----:B------:R-:W-:Y:S02]  /*04a0*/  ULDC.64 UR14, c[0x0][0x240] ;  /* 0x00009000000e7ab9 */ /* 0x000fe40000000a00 */
[----:B------:R-:W-:Y:S02]  /*04b0*/  UIADD3.X UR25, UR23, UR17, UR25, UP1, !UPT ;  /* 0x0000001117197290 */ /* 0x000fe40008ffe419 */
[----:B------:R-:W-:Y:S02]  /*04c0*/  UIADD3.X UR17, UR23, UR21, UR26, UP2, !UPT ;  /* 0x0000001517117290 */ /* 0x000fe400097fe41a */
[----:B------:R-:W-:Y:S02]  /*04d0*/  ULEA UR21, UP1, UR24, UR14, 0x2 ;  /* 0x0000000e18157291 */ /* 0x000fe4000f82103f */
[----:B------:R-:W-:-:S02]  /*04e0*/  UIMAD.WIDE.U32 UR18, UR12, UR18, UR4 ;  /* 0x000000120c1272a5 */ /* 0x000fc4000f8e0004 */
[----:B------:R-:W-:Y:S02]  /*04f0*/  ULEA.HI.X UR24, UR24, UR15, UR25, 0x2, UP1 ;  /* 0x0000000f18187291 */ /* 0x000fe400088f1419 */
[----:B------:R-:W-:Y:S02]  /*0500*/  UIADD3 UR22, UP1, UR22, UR18, URZ ;  /* 0x0000001216167290 */ /* 0x000fe4000ff3e03f */
[----:B------:R-:W-:Y:S02]  /*0510*/  ULDC.64 UR14, c[0x0][0x308] ;  /* 0x0000c200000e7ab9 */ /* 0x000fe40000000a00 */
[----:B------:R-:W-:Y:S02]  /*0520*/  ULDC.64 UR10, c[0x0][0x248] ;  /* 0x00009200000a7ab9 */ /* 0x000fe40000000a00 */
[----:B------:R-:W-:Y:S02]  /*0530*/  UIADD3.X UR19, UR23, UR19, UR28, UP1, !UPT ;  /* 0x0000001317137290 */ /* 0x000fe40008ffe41c */
[----:B------:R-:W-:-:S02]  /*0540*/  ULEA UR18, UP1, UR22, UR14, 0x2 ;  /* 0x0000000e16127291 */ /* 0x000fc4000f82103f */
[----:B------:R-:W-:Y:S02]  /*0550*/  ULEA UR16, UP2, UR20, UR10, 0x2 ;  /* 0x0000000a14107291 */ /* 0x000fe4000f84103f */
[----:B------:R-:W-:Y:S02]  /*0560*/  ULEA.HI.X UR22, UR22, UR15, UR19, 0x2, UP1 ;  /* 0x0000000f16167291 */ /* 0x000fe400088f1413 */
[----:B------:R-:W-:Y:S02]  /*0570*/  ULDC UR10, c[0x0][0x164] ;  /* 0x00005900000a7ab9 */ /* 0x000fe40000000800 */
        /* <DEDUP_REMOVED lines=24> */
[----:B------:R-:W-:-:S02]  /*0700*/  ULDC UR19, c[0x0][0x174] ;  /* 0x00005d0000137ab9 */ /* 0x000fc40000000800 */
[----:B------:R-:W-:Y:S02]  /*0710*/  UMOV UR20, UR24 ;  /* 0x0000001800147c82 */ /* 0x000fe40008000000 */
[----:B------:R-:W-:Y:S01]  /*0720*/  UMOV UR18, UR22 ;  /* 0x0000001600127c82 */ /* 0x000fe20008000000 */
[----:B---3--:R-:W-:Y:S02]  /*0730*/  SHF.R.S32.HI R0, RZ, 0x1f, R107 ;  /* 0x0000001fff007819 */ /* 0x008fe4000001146b */
[----:B------:R-:W-:Y:S02]  /*0740*/  SHF.L.U32 R104, R107, 0x2, RZ ;  /* 0x000000026b687819 */ /* 0x000fe400000006ff */
[----:B------:R-:W-:Y:S02]  /*0750*/  LEA.HI R0, R0, R107, RZ, 0x5 ;  /* 0x0000006b00007211 */ /* 0x000fe400078f28ff */
[----:B------:R-:W-:Y:S02]  /*0760*/  LOP3.LUT R104, R104, 0xffffff80, RZ, 0xc0, !PT ;  /* 0xffffff8068687812 */ /* 0x000fe400078ec0ff */
[----:B----4-:R-:W-:-:S02]  /*0770*/  SHF.R.S32.HI R103, RZ, 0x5, R0 ;  /* 0x00000005ff677819 */ /* 0x010fc40000011400 */
.L_x_1362:
[----:B------:R-:W-:Y:S01]  /*0780*/  BAR.SYNC.DEFER_BLOCKING 0x0 ;  /* 0x0000000000007b1d */ /* 0x000fe20000010000 */
[----:B0-----:R-:W-:-:S02]  /*0790*/  MOV R2, UR21 ;  /* 0x0000001500027c02 */ /* 0x001fc40008000f00 */
[----:B------:R-:W-:Y:S02]  /*07a0*/  MOV R3, UR20 ;  /* 0x0000001400037c02 */ /* 0x000fe40008000f00 */
[----:B------:R-:W-:-:S05]  /*07b0*/  LOP3.LUT R7, R104, 0x1f, R107, 0xf8, !PT ;  /* 0x0000001f68077812 */ /* 0x000fca00078ef86b */
[----:B------:R-:W-:-:S05]  /*07c0*/  IMAD.WIDE R2, R7, 0x10, R2 ;  /* 0x0000001007027825 */ /* 0x000fca00078e0202 */
[----:B------:R-:W3:Y:S04]  /*07d0*/  LDG.E.128 R8, [R2.64] ;  /* 0x0000001e02087981 */ /* 0x000ee8000c1e1d00 */
[----:B------:R-:W4:Y:S04]  /*07e0*/  LDG.E.128 R12, [R2.64+0x200] ;  /* 0x0002001e020c7981 */ /* 0x000f28000c1e1d00 */
[----:B------:R-:W5:Y:S04]  /*07f0*/  LDG.E.128 R16, [R2.64+0x400] ;  /* 0x0004001e02107981 */ /* 0x000f68000c1e1d00 */
[----:B--2---:R-:W2:Y:S01]  /*0800*/  LDG.E.128 R20, [R2.64+0x600] ;  /* 0x0006001e02147981 */ /* 0x004ea2000c1e1d00 */
[----:B------:R-:W-:Y:S01]  /*0810*/  IADD3 R102, R104, R105, RZ ;  /* 0x0000006968667210 */ /* 0x000fe20007ffe0ff */
[----:B------:R-:W-:-:S04]  /*0820*/  HFMA2.MMA R4, -RZ, RZ, 0, 9.5367431640625e-07 ;  /* 0x00000010ff047435 */ /* 0x000fc800000001ff */
[----:B------:R-:W-:-:S06]  /*0830*/  IMAD R100, R105, 0x3, R102 ;  /* 0x0000000369647824 */ /* 0x000fcc00078e0266 */
[----:B------:R-:W-:Y:S01]  /*0840*/  IMAD.WIDE R4, R7, R4, UR16 ;  /* 0x0000001007047e25 */ /* 0x000fe2000f8e0204 */
[----:B---3--:R-:W-:Y:S04]  /*0850*/  STS.128 [R102.X16], R8 ;  /* 0x0000000866007388 */ /* 0x008fe8000000cc00 */
[----:B----4-:R-:W-:Y:S04]  /*0860*/  STS.128 [R102.X16+0x200], R12 ;  /* 0x0002000c66007388 */ /* 0x010fe8000000cc00 */
[----:B-----5:R0:W-:Y:S04]  /*0870*/  STS.128 [R102.X16+0x400], R16 ;  /* 0x0004001066007388 */ /* 0x0201e8000000cc00 */
[----:B--2---:R2:W-:Y:S01]  /*0880*/  STS.128 [R102.X16+0x600], R20 ;  /* 0x0006001466007388 */ /* 0x0045e2000000cc00 */
[----:B------:R-:W-:-:S06]  /*0890*/  NOP ;  /* 0x0000000000007918 */ /* 0x000fcc0000000000 */
[----:B------:R-:W-:Y:S04]  /*08a0*/  LDS.128 R52, [R100.X16] ;  /* 0x0000000064347984 */ /* 0x000fe8000000cc00 */
[----:B------:R-:W-:Y:S04]  /*08b0*/  LDS.128 R48, [R100.X16+0x10] ;  /* 0x0000100064307984 */ /* 0x000fe8000000cc00 */
[----:B------:R-:W-:Y:S04]  /*08c0*/  LDS.128 R44, [R100.X16+0x20] ;  /* 0x00002000642c7984 */ /* 0x000fe8000000cc00 */
[----:B------:R-:W-:Y:S04]  /*08d0*/  LDS.128 R40, [R100.X16+0x30] ;  /* 0x0000300064287984 */ /* 0x000fe8000000cc00 */
[----:B------:R-:W-:Y:S06]  /*08e0*/  BAR.SYNC.DEFER_BLOCKING 0x0 ;  /* 0x0000000000007b1d */ /* 0x000fec0000010000 */
[----:B0-----:R-:W3:Y:S04]  /*08f0*/  LDG.E.128 R16, [R4.64] ;  /* 0x0000001e04107981 */ /* 0x001ee8000c1e1d00 */
[----:B--2---:R-:W2:Y:S04]  /*0900*/  LDG.E.128 R20, [R4.64+0x200] ;  /* 0x0002001e04147981 */ /* 0x004ea8000c1e1d00 */
[----:B------:R-:W4:Y:S04]  /*0910*/  LDG.E.128 R24, [R4.64+0x400] ;  /* 0x0004001e04187981 */ /* 0x000f28000c1e1d00 */
[----:B------:R-:W5:Y:S01]  /*0920*/  LDG.E.128 R28, [R4.64+0x600] ;  /* 0x0006001e041c7981 */ /* 0x000f62000c1e1d00 */
[----:B------:R-:W-:-:S02]  /*0930*/  MOV R2, UR7 ;  /* 0x0000000700027c02 */ /* 0x000fc40008000f00 */
[----:B------:R-:W-:-:S05]  /*0940*/  MOV R3, UR18 ;  /* 0x0000001200037c02 */ /* 0x000fca0008000f00 */
[----:B------:R-:W-:Y:S01]  /*0950*/  IMAD.WIDE R2, R7, 0x10, R2 ;  /* 0x0000001007027825 */ /* 0x000fe200078e0202 */
[----:B---3--:R0:W-:Y:S04]  /*0960*/  STS.128 [R102.X16], R16 ;  /* 0x0000001066007388 */ /* 0x0081e8000000cc00 */
[----:B--2---:R2:W-:Y:S04]  /*0970*/  STS.128 [R102.X16+0x200], R20 ;  /* 0x0002001466007388 */ /* 0x0045e8000000cc00 */
[----:B----4-:R-:W-:Y:S04]  /*0980*/  STS.128 [R102.X16+0x400], R24 ;  /* 0x0004001866007388 */ /* 0x010fe8000000cc00 */
[----:B-----5:R-:W-:Y:S01]  /*0990*/  STS.128 [R102.X16+0x600], R28 ;  /* 0x0006001c66007388 */ /* 0x020fe2000000cc00 */
[----:B------:R-:W-:-:S06]  /*09a0*/  NOP ;  /* 0x0000000000007918 */ /* 0x000fcc0000000000 */
[----:B------:R-:W-:Y:S04]  /*09b0*/  LDS.128 R56, [R100.X16+0x10] ;  /* 0x0000100064387984 */ /* 0x000fe8000000cc00 */
[----:B------:R-:W-:Y:S04]  /*09c0*/  LDS.128 R8, [R100.X16+0x20] ;  /* 0x0000200064087984 */ /* 0x000fe8000000cc00 */
[----:B------:R-:W-:Y:S04]  /*09d0*/  LDS.128 R4, [R100.X16+0x30] ;  /* 0x0000300064047984 */ /* 0x000fe8000000cc00 */
[----:B------:R-:W3:Y:S04]  /*09e0*/  LDS.128 R12, [R100.X16] ;  /* 0x00000000640c7984 */ /* 0x000ee8000000cc00 */
[----:B------:R-:W-:Y:S06]  /*09f0*/  BAR.SYNC.DEFER_BLOCKING 0x0 ;  /* 0x0000000000007b1d */ /* 0x000fec0000010000 */
[----:B------:R-:W4:Y:S04]  /*0a00*/  LDG.E.128 R60, [R2.64] ;  /* 0x0000001e023c7981 */ /* 0x000f28000c1e1d00 */
[----:B0-----:R-:W5:Y:S04]  /*0a10*/  LDG.E.128 R16, [R2.64+0x200] ;  /* 0x0002001e02107981 */ /* 0x001f68000c1e1d00 */
[----:B--2---:R-:W2:Y:S04]  /*0a20*/  LDG.E.128 R20, [R2.64+0x400] ;  /* 0x0004001e02147981 */ /* 0x004ea8000c1e1d00 */
[----:B------:R-:W2:Y:S01]  /*0a30*/  LDG.E.128 R64, [R2.64+0x600] ;  /* 0x0006001e02407981 */ /* 0x000ea2000c1e1d00 */
[----:B---3--:R-:W-:Y:S01]  /*0a40*/  FADD.FTZ R97, R12, UR5 ;  /* 0x000000050c617e21 */ /* 0x008fe20008010000 */
[----:B------:R-:W-:Y:S01]  /*0a50*/  MOV R0, c[0x0][0x16c] ;  /* 0x00005b0000007a02 */ /* 0x000fe20000000f00 */
[----:B------:R-:W-:Y:S01]  /*0a60*/  FADD.FTZ R101, R56, UR5 ;  /* 0x0000000538657e21 */ /* 0x000fe20008010000 */
[----:B------:R-:W-:Y:S01]  /*0a70*/  BSSY B0, `(.L_x_1313) ;  /* 0x0000036000007945 */ /* 0x000fe20003800000 */
[----:B------:R-:W-:Y:S01]  /*0a80*/  FADD.FTZ R98, R57, UR5 ;  /* 0x0000000539627e21 */ /* 0x000fe20008010000 */
[----:B------:R-:W-:Y:S01]  /*0a90*/  FSETP.GTU.FTZ.AND P2, PT, R97, 20, PT ;  /* 0x41a000006100780b */ /* 0x000fe20003f5c000 */
[----:B------:R-:W-:Y:S01]  /*0aa0*/  FADD.FTZ R99, R58, UR5 ;  /* 0x000000053a637e21 */ /* 0x000fe20008010000 */
[----:B------:R-:W-:Y:S01]  /*0ab0*/  ISETP.GE.AND P5, PT, R0, 0x1, PT ;  /* 0x000000010000780c */ /* 0x000fe20003fa6270 */
[----:B------:R-:W-:Y:S01]  /*0ac0*/  FADD.FTZ R96, R59, UR5 ;  /* 0x000000053b607e21 */ /* 0x000fe20008010000 */
[----:B------:R-:W-:Y:S01]  /*0ad0*/  FSETP.GTU.FTZ.AND P0, PT, R101, 20, PT ;  /* 0x41a000006500780b */ /* 0x000fe20003f1c000 */
[----:B------:R-:W-:Y:S01]  /*0ae0*/  FADD.FTZ R94, R13, UR5 ;  /* 0x000000050d5e7e21 */ /* 0x000fe20008010000 */
[----:B------:R-:W-:Y:S01]  /*0af0*/  FSETP.GTU.FTZ.AND P6, PT, R98, 20, PT ;  /* 0x41a000006200780b */ /* 0x000fe20003fdc000 */
[----:B------:R-:W-:Y:S01]  /*0b00*/  FADD.FTZ R95, R14, UR5 ;  /* 0x000000050e5f7e21 */ /* 0x000fe20008010000 */
[----:B------:R-:W-:-:S02]  /*0b10*/  FSETP.GTU.FTZ.AND P4, PT, R99, 20, PT ;  /* 0x41a000006300780b */ /* 0x000fc40003f9c000 */
[----:B------:R-:W-:Y:S02]  /*0b20*/  FSETP.GTU.FTZ.AND P3, PT, R96, 20, PT ;  /* 0x41a000006000780b */ /* 0x000fe40003f7c000 */
[----:B------:R-:W-:Y:S01]  /*0b30*/  FSETP.GTU.FTZ.AND P1, PT, R94, 20, PT ;  /* 0x41a000005e00780b */ /* 0x000fe20003f3c000 */
[----:B----4-:R0:W-:Y:S04]  /*0b40*/  STS.128 [R102.X16], R60 ;  /* 0x0000003c66007388 */ /* 0x0101e8000000cc00 */
[----:B-----5:R0:W-:Y:S04]  /*0b50*/  STS.128 [R102.X16+0x200], R16 ;  /* 0x0002001066007388 */ /* 0x0201e8000000cc00 */
[----:B--2---:R0:W-:Y:S04]  /*0b60*/  STS.128 [R102.X16+0x400], R20 ;  /* 0x0004001466007388 */ /* 0x0041e8000000cc00 */
[----:B------:R0:W-:Y:S01]  /*0b70*/  STS.128 [R102.X16+0x600], R64 ;  /* 0x0006004066007388 */ /* 0x0001e2000000cc00 */
[----:B------:R-:W-:-:S06]  /*0b80*/  NOP ;  /* 0x0000000000007918 */ /* 0x000fcc0000000000 */
[----:B------:R0:W2:Y:S04]  /*0b90*/  LDS.128 R36, [R100.X16+0x10] ;  /* 0x0000100064247984 */ /* 0x0000a8000000cc00 */
[----:B------:R0:W3:Y:S04]  /*0ba0*/  LDS.128 R32, [R100.X16+0x20] ;  /* 0x0000200064207984 */ /* 0x0000e8000000cc00 */
[----:B------:R0:W4:Y:S04]  /*0bb0*/  LDS.128 R28, [R100.X16+0x30] ;  /* 0x00003000641c7984 */ /* 0x000128000000cc00 */
[----:B------:R0:W1:Y:S01]  /*0bc0*/  LDS.128 R24, [R100.X16] ;  /* 0x0000000064187984 */ /* 0x000062000000cc00 */
[----:B------:R-:W-:Y:S05]  /*0bd0*/  @P2 BRA `(.L_x_1314) ;  /* 0x000001f000002947 */ /* 0x000fea0003800000 */
[----:B------:R-:W-:Y:S01]  /*0be0*/  FMUL.FTZ R97, R97, 1.4426950216293334961 ;  /* 0x3fb8aa3b61617820 */ /* 0x000fe20000410000 */
[----:B------:R-:W-:-:S02]  /*0bf0*/  MOV R12, 0x3e800000 ;  /* 0x3e800000000c7802 */ /* 0x000fc40000000f00 */
[----:B------:R-:W-:Y:S01]  /*0c00*/  MOV R13, 0x3d39bf78 ;  /* 0x3d39bf78000d7802 */ /* 0x000fe20000000f00 */
[----:B0-----:R-:W0:Y:S02]  /*0c10*/  MUFU.EX2 R17, R97 ;  /* 0x0000006100117308 */ /* 0x001e240000000800 */
        /* <DEDUP_REMOVED lines=27> */
.L_x_1314:
[----:B------:R-:W-:Y:S05]  /*0dd0*/  BSYNC B0 ;  /* 0x0000000000007941 */ /* 0x000fea0003800000 */
.L_x_1313:
[----:B------:R-:W-:Y:S01]  /*0de0*/  BSSY B0, `(.L_x_1315) ;  /* 0x0000023000007945 */ /* 0x000fe20003800000 */
[----:B------:R-:W-:Y:S01]  /*0df0*/  FSETP.GTU.FTZ.AND P2, PT, R95, 20, PT ;  /* 0x41a000005f00780b */ /* 0x000fe20003f5c000 */
[----:B------:R-:W-:Y:S01]  /*0e00*/  FADD.FTZ R92, R15, UR5 ;  /* 0x000000050f5c7e21 */ /* 0x000fe20008010000 */
[----:B------:R-:W-:Y:S06]  /*0e10*/  @P1 BRA `(.L_x_1316) ;  /* 0x000001f000001947 */ /* 0x000fec0003800000 */
[----:B------:R-:W-:Y:S01]  /*0e20*/  FMUL.FTZ R94, R94, 1.4426950216293334961 ;  /* 0x3fb8aa3b5e5e7820 */ /* 0x000fe20000410000 */
[----:B------:R-:W-:Y:S01]  /*0e30*/  HFMA2.MMA R12, -RZ, RZ, 1.625, 0 ;  /* 0x3e800000ff0c7435 */ /* 0x000fe200000001ff */
[----:B------:R-:W-:Y:S02]  /*0e40*/  MOV R15, 0x3d39bf78 ;  /* 0x3d39bf78000f7802 */ /* 0x000fe40000000f00 */
[----:B------:R-:W5:Y:S02]  /*0e50*/  MUFU.EX2 R13, R94 ;  /* 0x0000005e000d7308 */ /* 0x000f640000000800 */
[C---:B-----5:R-:W-:Y:S01]  /*0e60*/  FADD.FTZ.RZ R0, R13.reuse, 1 ;  /* 0x3f8000000d007421 */ /* 0x060fe2000001c000 */
[----:B------:R-:W-:-:S04]  /*0e70*/  ISETP.GE.U32.AND P1, PT, R13, 0x7f800000, PT ;  /* 0x7f8000000d00780c */ /* 0x000fc80003f26070 */
[----:B------:R-:W-:-:S04]  /*0e80*/  IADD3 R0, R0, -0x3f400000, RZ ;  /* 0xc0c0000000007810 */ /* 0x000fc80007ffe0ff */
[----:B------:R-:W-:-:S04]  /*0e90*/  LOP3.LUT R0, R0, 0xff800000, RZ, 0xc0, !PT ;  /* 0xff80000000007812 */ /* 0x000fc800078ec0ff */
[----:B------:R-:W-:Y:S02]  /*0ea0*/  IADD3 R3, -R0, 0x40800000, RZ ;  /* 0x4080000000037810 */ /* 0x000fe40007ffe1ff */
[----:B------:R-:W-:Y:S02]  /*0eb0*/  IADD3 R2, R13, -R0, RZ ;  /* 0x800000000d027210 */ /* 0x000fe40007ffe0ff */
[----:B------:R-:W5:Y:S01]  /*0ec0*/  I2F R0, R0 ;  /* 0x0000000000007306 */ /* 0x000f620000201400 */
[----:B------:R-:W-:-:S04]  /*0ed0*/  FFMA.FTZ R3, R3, R12, -1 ;  /* 0xbf80000003037423 */ /* 0x000fc8000001000c */
[----:B------:R-:W-:-:S04]  /*0ee0*/  FADD.FTZ R2, R2, R3 ;  /* 0x0000000302027221 */ /* 0x000fc80000010000 */
[----:B------:R-:W-:-:S04]  /*0ef0*/  FFMA.FTZ R3, R2, -R15, 0.10546888411045074463 ;  /* 0x3dd8001202037423 */ /* 0x000fc8000001080f */
[----:B------:R-:W-:Y:S02]  /*0f00*/  FFMA.FTZ R3, R2, R3, -0.13229703903198242188 ;  /* 0xbe0778e002037423 */ /* 0x000fe40000010003 */
[----:B-----5:R-:W-:Y:S02]  /*0f10*/  FMUL.FTZ R94, R0, 1.1920928955078125e-07 ;  /* 0x34000000005e7820 */ /* 0x020fe40000410000 */
        /* <DEDUP_REMOVED lines=15> */
.L_x_1316:
[----:B------:R-:W-:Y:S05]  /*1010*/  BSYNC B0 ;  /* 0x0000000000007941 */ /* 0x000fea0003800000 */
.L_x_1315:
        /* <DEDUP_REMOVED lines=35> */
.L_x_1318:
[----:B------:R-:W-:Y:S05]  /*1250*/  BSYNC B0 ;  /* 0x0000000000007941 */ /* 0x000fea0003800000 */
.L_x_1317:
[----:B------:R-:W-:Y:S01]  /*1260*/  BSSY B0, `(.L_x_1319) ;  /* 0x0000023000007945 */ /* 0x000fe20003800000 */
[----:B------:R-:W-:Y:S01]  /*1270*/  FSETP.GTU.FTZ.AND P2, PT, R93, 20, PT ;  /* 0x41a000005d00780b */ /* 0x000fe20003f5c000 */
[----:B0-----:R-:W-:Y:S01]  /*1280*/  FADD.FTZ R23, R9, UR5 ;  /* 0x0000000509177e21 */ /* 0x001fe20008010000 */
        /* <DEDUP_REMOVED lines=32> */
.L_x_1320:
[----:B------:R-:W-:Y:S05]  /*1490*/  BSYNC B0 ;  /* 0x0000000000007941 */ /* 0x000fea0003800000 */
.L_x_1319:
        /* <DEDUP_REMOVED lines=35> */
.L_x_1322:
[----:B------:R-:W-:Y:S05]  /*16d0*/  BSYNC B0 ;  /* 0x0000000000007941 */ /* 0x000fea0003800000 */
.L_x_1321:
[----:B------:R-:W-:Y:S01]  /*16e0*/  BSSY B0, `(.L_x_1323) ;  /* 0x0000028000007945 */ /* 0x000fe20003800000 */
[----:B------:R-:W-:Y:S01]  /*16f0*/  FADD.FTZ R20, R4, UR5 ;  /* 0x0000000504147e21 */ /* 0x000fe20008010000 */
[----:B------:R-:W-:Y:S01]  /*1700*/  FSETP.GTU.FTZ.AND P0, PT, R22, 20, PT ;  /* 0x41a000001600780b */ /* 0x000fe20003f1c000 */
[----:B------:R-:W-:Y:S02]  /*1710*/  FADD.FTZ R21, R11, UR5 ;  /* 0x000000050b157e21 */ /* 0x000fe40008010000 */
[----:B------:R-:W-:Y:S02]  /*1720*/  FADD.FTZ R19, R5, UR5 ;  /* 0x0000000505137e21 */ /* 0x000fe40008010000 */
[----:B------:R-:W-:Y:S02]  /*1730*/  FADD.FTZ R18, R6, UR5 ;  /* 0x0000000506127e21 */ /* 0x000fe40008010000 */
[----:B------:R-:W-:Y:S02]  /*1740*/  FADD.FTZ R17, R7, UR5 ;  /* 0x0000000507117e21 */ /* 0x000fe40008010000 */
[----:B-1----:R-:W-:Y:S01]  /*1750*/  FFMA.FTZ R4, R52, R24, R111 ;  /* 0x0000001834047223 */ /* 0x002fe2000001006f */
        /* <DEDUP_REMOVED lines=32> */
.L_x_1324:
[----:B------:R-:W-:Y:S05]  /*1960*/  BSYNC B0 ;  /* 0x0000000000007941 */ /* 0x000fea0003800000 */
.L_x_1323:
[----:B------:R-:W-:Y:S01]  /*1970*/  FFMA.FTZ R3, R53, R25, R4 ;  /* 0x0000001935037223 */ /* 0x000fe20000010004 */
[----:B------:R-:W-:Y:S01]  /*1980*/  BSSY B0, `(.L_x_1325) ;  /* 0x0000025000007945 */ /* 0x000fe20003800000 */
[----:B------:R-:W-:Y:S01]  /*1990*/  FSETP.GTU.FTZ.AND P6, PT, R21, 20, PT ;  /* 0x41a000001500780b */ /* 0x000fe20003fdc000 */
[----:B------:R-:W-:Y:S01]  /*19a0*/  CS2R R58, SRZ ;  /* 0x00000000003a7805 */ /* 0x000fe2000001ff00 */
[----:B------:R-:W-:Y:S01]  /*19b0*/  CS2R R56, SRZ ;  /* 0x0000000000387805 */ /* 0x000fe2000001ff00 */
[----:B------:R-:W-:Y:S01]  /*19c0*/  FFMA.FTZ R4, R54, R26, R3 ;  /* 0x0000001a36047223 */ /* 0x000fe20000010003 */
        /* <DEDUP_REMOVED lines=32> */
.L_x_1326:
[----:B------:R-:W-:Y:S05]  /*1bd0*/  BSYNC B0 ;  /* 0x0000000000007941 */ /* 0x000fea0003800000 */
.L_x_1325:
[----:B------:R-:W-:Y:S01]  /*1be0*/  FFMA.FTZ R3, R55, R27, R4 ;  /* 0x0000001b37037223 */ /* 0x000fe20000010004 */
[----:B------:R-:W-:Y:S01]  /*1bf0*/  BSSY B0, `(.L_x_1327) ;  /* 0x0000025000007945 */ /* 0x000fe20003800000 */
[----:B------:R-:W-:Y:S01]  /*1c00*/  FSETP.GTU.FTZ.AND P4, PT, R20, 20, PT ;  /* 0x41a000001400780b */ /* 0x000fe20003f9c000 */
[----:B------:R-:W-:Y:S01]  /*1c10*/  CS2R R62, SRZ ;  /* 0x00000000003e7805 */ /* 0x000fe2000001ff00 */
[----:B------:R-:W-:Y:S01]  /*1c20*/  CS2R R60, SRZ ;  /* 0x00000000003c7805 */ /* 0x000fe2000001ff00 */
[----:B--2---:R-:W-:Y:S01]  /*1c30*/  FFMA.FTZ R4, R48, R36, R3 ;  /* 0x0000002430047223 */ /* 0x004fe20000010003 */
        /* <DEDUP_REMOVED lines=32> */
.L_x_1328:
[----:B------:R-:W-:Y:S05]  /*1e40*/  BSYNC B0 ;  /* 0x0000000000007941 */ /* 0x000fea0003800000 */
.L_x_1327:
        /* <DEDUP_REMOVED lines=38> */
.L_x_1330:
[----:B------:R-:W-:Y:S05]  /*20b0*/  BSYNC B0 ;  /* 0x0000000000007941 */ /* 0x000fea0003800000 */
.L_x_1329:
[----:B------:R-:W-:Y:S01]  /*20c0*/  FFMA.FTZ R3, R51, R39, R4 ;  /* 0x0000002733037223 */ /* 0x000fe20000010004 */
[----:B------:R-:W-:Y:S01]  /*20d0*/  BSSY B0, `(.L_x_1331) ;  /* 0x0000025000007945 */ /* 0x000fe20003800000 */
[----:B------:R-:W-:Y:S01]  /*20e0*/  FSETP.GTU.FTZ.AND P2, PT, R18, 20, PT ;  /* 0x41a000001200780b */ /* 0x000fe20003f5c000 */
[----:B------:R-:W-:Y:S01]  /*20f0*/  CS2R R70, SRZ ;  /* 0x0000000000467805 */ /* 0x000fe2000001ff00 */
[----:B------:R-:W-:Y:S01]  /*2100*/  CS2R R68, SRZ ;  /* 0x0000000000447805 */ /* 0x000fe2000001ff00 */
[----:B---3--:R-:W-:Y:S01]  /*2110*/  FFMA.FTZ R4, R44, R32, R3 ;  /* 0x000000202c047223 */ /* 0x008fe20000010003 */
        /* <DEDUP_REMOVED lines=32> */
.L_x_1332:
[----:B------:R-:W-:Y:S05]  /*2320*/  BSYNC B0 ;  /* 0x0000000000007941 */ /* 0x000fea0003800000 */
.L_x_1331:
        /* <DEDUP_REMOVED lines=40> */
.L_x_1334:
[----:B------:R-:W-:Y:S05]  /*25b0*/  BSYNC B0 ;  /* 0x0000000000007941 */ /* 0x000fea0003800000 */
.L_x_1333:
        /* <DEDUP_REMOVED lines=33> */
.L_x_1336:
[----:B------:R-:W-:Y:S05]  /*27d0*/  BSYNC B0 ;  /* 0x0000000000007941 */ /* 0x000fea0003800000 */
.L_x_1335:
        /* <DEDUP_REMOVED lines=33> */
.L_x_1338:
[----:B------:R-:W-:Y:S05]  /*29f0*/  BSYNC B0 ;  /* 0x0000000000007941 */ /* 0x000fea0003800000 */
.L_x_1337:
        /* <DEDUP_REMOVED lines=33> */
.L_x_1340:
[----:B------:R-:W-:Y:S05]  /*2c10*/  BSYNC B0 ;  /* 0x0000000000007941 */ /* 0x000fea0003800000 */
.L_x_1339:
        /* <DEDUP_REMOVED lines=33> */
.L_x_1342:
[----:B------:R-:W-:Y:S05]  /*2e30*/  BSYNC B0 ;  /* 0x0000000000007941 */ /* 0x000fea0003800000 */
.L_x_1341:
        /* <DEDUP_REMOVED lines=33> */
.L_x_1344:
[----:B------:R-:W-:Y:S05]  /*3050*/  BSYNC B0 ;  /* 0x0000000000007941 */ /* 0x000fea0003800000 */
.L_x_1343:
[----:B------:R-:W-:Y:S01]  /*3060*/  FFMA.FTZ R3, R47, R35, R0 ;  /* 0x000000232f037223 */ /* 0x000fe20000010000 */
[----:B------:R-:W-:Y:S01]  /*3070*/  BAR.SYNC.DEFER_BLOCKING 0x0 ;  /* 0x0000000000007b1d */ /* 0x000fe20000010000 */
[----:B------:R-:W-:Y:S02]  /*3080*/  FMUL.FTZ R76, R32, UR4 ;  /* 0x00000004204c7c20 */ /* 0x000fe40008410000 */
[----:B----4-:R-:W-:Y:S02]  /*3090*/  FFMA.FTZ R0, R40, R28, R3 ;  /* 0x0000001c28007223 */ /* 0x010fe40000010003 */
        /* <DEDUP_REMOVED lines=15> */
[----:B------:R-:W-:Y:S01]  /*3190*/  HFMA2.MMA R59, -RZ, RZ, 0, 0 ;  /* 0x00000000ff3b7435 */ /* 0x000fe200000001ff */
[----:B------:R-:W-:Y:S01]  /*31a0*/  FMUL.FTZ R16, R52, R97 ;  /* 0x0000006134107220 */ /* 0x000fe20000410000 */
        /* <DEDUP_REMOVED lines=16> */
.L_x_1361:
        /* <DEDUP_REMOVED lines=8> */
[----:B------:R-:W-:Y:S02]  /*3330*/  UIMAD.WIDE.U32 UR22, UR6, UR26, UR22 ;  /* 0x0000001a061672a5 */ /* 0x000fe4000f8e0016 */
[----:B------:R-:W-:Y:S02]  /*3340*/  UIMAD UR24, UR6, UR27, UR24 ;  /* 0x0000001b061872a4 */ /* 0x000fe4000f8e0218 */
[----:B------:R-:W-:-:S02]  /*3350*/  ULDC.64 UR28, c[0x0][0x1b8] ;  /* 0x00006e00001c7ab9 */ /* 0x000fc40000000a00 */
        /* <DEDUP_REMOVED lines=11> */
[----:B------:R-:W-:Y:S01]  /*3410*/  MOV R90, 0x100 ;  /* 0x00000100005a7802 */ /* 0x000fe20000000f00 */
[----:B------:R-:W-:Y:S01]  /*3420*/  UIMAD.WIDE.U32 UR22, UR12, UR26, URZ ;  /* 0x0000001a0c1672a5 */ /* 0x000fe2000f8e003f */
[----:B------:R-:W-:Y:S01]  /*3430*/  LOP3.LUT P0, RZ, R107, 0x1f, RZ, 0xc0, !PT ;  /* 0x0000001f6bff7812 */ /* 0x000fe2000780c0ff */
[----:B------:R-:W-:Y:S01]  /*3440*/  UIMAD UR36, UR12, UR27, UR24 ;  /* 0x0000001b0c2472a4 */ /* 0x000fe2000f8e0218 */
[----:B------:R-:W-:Y:S01]  /*3450*/  MOV R91, UR19 ;  /* 0x00000013005b7c02 */ /* 0x000fe20008000f00 */
[----:B------:R-:W-:Y:S01]  /*3460*/  UIMAD.WIDE.U32 UR26, UR12, UR28, URZ ;  /* 0x0000001c0c1a72a5 */ /* 0x000fe2000f8e003f */
[----:B------:R-:W-:Y:S01]  /*3470*/  MOV R106, c[0x0][0x16c] ;  /* 0x00005b00006a7a02 */ /* 0x000fe20000000f00 */
[----:B------:R-:W-:Y:S01]  /*3480*/  UIMAD UR38, UR12, UR29, UR25 ;  /* 0x0000001d0c2672a4 */ /* 0x000fe2000f8e0219 */
[----:B------:R-:W-:Y:S01]  /*3490*/  ISETP.LT.OR P0, PT, R91, 0x2, P0 ;  /* 0x000000025b00780c */ /* 0x000fe20000701670 */
[----:B------:R-:W-:-:S02]  /*34a0*/  UIADD3 UR23, UR23, UR36, URZ ;  /* 0x0000002417177290 */ /* 0x000fc4000fffe03f */
[----:B------:R-:W-:Y:S02]  /*34b0*/  UIADD3 UR35, UR19, -0x1, URZ ;  /* 0xffffffff13237890 */ /* 0x000fe4000fffe03f */
[----:B------:R-:W-:Y:S02]  /*34c0*/  ULDC.64 UR28, c[0x0][0x1a0] ;  /* 0x00006800001c7ab9 */ /* 0x000fe40000000a00 */
[----:B------:R-:W-:Y:S02]  /*34d0*/  ULDC.64 UR24, c[0x0][0x1c0] ;  /* 0x0000700000187ab9 */ /* 0x000fe40000000a00 */
[----:B------:R-:W-:Y:S02]  /*34e0*/  UIMAD UR37, UR32, UR28, URZ ;  /* 0x0000001c202572a4 */ /* 0x000fe4000f8e023f */
[----:B------:R-:W-:Y:S02]  /*34f0*/  UIMAD UR32, UR32, UR24, URZ ;  /* 0x00000018202072a4 */ /* 0x000fe4000f8e023f */
[----:B------:R-:W-:-:S02]  /*3500*/  UIMAD.WIDE.U32 UR22, UR6, UR28, UR22 ;  /* 0x0000001c061672a5 */ /* 0x000fc4000f8e0016 */
[----:B------:R-:W-:Y:S02]  /*3510*/  ULEA.HI UR28, UR35, UR35, URZ, 0x1 ;  /* 0x00000023231c7291 */ /* 0x000fe4000f8f083f */
[----:B------:R-:W-:Y:S02]  /*3520*/  UIADD3 UR27, UR27, UR38, URZ ;  /* 0x000000261b1b7290 */ /* 0x000fe4000fffe03f */
[----:B------:R-:W-:Y:S02]  /*3530*/  UIMAD UR38, UR6, UR25, UR32 ;  /* 0x00000019062672a4 */ /* 0x000fe4000f8e0220 */
[----:B------:R-:W-:Y:S02]  /*3540*/  ULOP3.LUT UR32, UR28, 0xfffffe, URZ, 0xc0, !UPT ;  /* 0x00fffffe1c207892 */ /* 0x000fe4000f8ec03f */
[----:B------:R-:W-:Y:S02]  /*3550*/  UIMAD UR37, UR6, UR29, UR37 ;  /* 0x0000001d062572a4 */ /* 0x000fe4000f8e0225 */
[----:B------:R-:W-:-:S02]  /*3560*/  UIMAD.WIDE.U32 UR24, UR6, UR24, UR26 ;  /* 0x00000018061872a5 */ /* 0x000fc4000f8e001a */
[----:B------:R-:W-:Y:S02]  /*3570*/  ULDC.64 UR28, c[0x0][0x230] ;  /* 0x00008c00001c7ab9 */ /* 0x000fe40000000a00 */
[----:B------:R-:W-:Y:S02]  /*3580*/  ULDC.64 UR26, c[0x0][0x228] ;  /* 0x00008a00001a7ab9 */ /* 0x000fe40000000a00 */
[----:B------:R-:W-:Y:S02]  /*3590*/  UIADD3 UR32, UR35, -UR32, URZ ;  /* 0x8000002023207290 */ /* 0x000fe4000fffe03f */
[----:B------:R-:W-:Y:S02]  /*35a0*/  UIADD3 UR35, UR23, UR37, URZ ;  /* 0x0000002517237290 */ /* 0x000fe4000fffe03f */
[----:B------:R-:W-:Y:S02]  /*35b0*/  ULEA UR26, UP0, UR22, UR26, 0x2 ;  /* 0x0000001a161a7291 */ /* 0x000fe4000f80103f */
[----:B------:R-:W-:Y:S01]  /*35c0*/  UIADD3 UR23, UR25, UR38, URZ ;  /* 0x0000002619177290 */ /* 0x000fe2000fffe03f */
[----:B0-----:R-:W-:Y:S01]  /*35d0*/  MOV R89, UR32 ;  /* 0x0000002000597c02 */ /* 0x001fe20008000f00 */
[----:B------:R-:W-:-:S02]  /*35e0*/  ULEA UR28, UP1, UR24, UR28, 0x2 ;  /* 0x0000001c181c7291 */ /* 0x000fc4000f82103f */
        /* <DEDUP_REMOVED lines=12> */
[----:B------:R-:W-:Y:S02]  /*36b0*/  @!P0 IADD3 R89, R89, -0x2, RZ ;  /* 0xfffffffe59598810 */ /* 0x000fe40007ffe0ff */
[----:B--2---:R-:W-:-:S05]  /*36c0*/  MOV R116, UR36 ;  /* 0x0000002400747c02 */ /* 0x004fca0008000f00 */
[----:B------:R-:W-:-:S04]  /*36d0*/  FMUL.FTZ R116, R116, 1.4426950216293334961 ;  /* 0x3fb8aa3b74747820 */ /* 0x000fc80000410000 */
[----:B------:R-:W-:-:S06]  /*36e0*/  FMUL.FTZ R157, R116, R97 ;  /* 0x00000061749d7220 */ /* 0x000fcc0000410000 */
[----:B------:R-:W2:Y:S01]  /*36f0*/  MUFU.EX2 R157, R157 ;  /* 0x0000009d009d7308 */ /* 0x000ea20000000800 */
[----:B------:R-:W-:Y:S01]  /*3700*/  @!P0 IMAD R89, R89, R106, UR6 ;  /* 0x0000000659598e24 */ /* 0x000fe2000f8e026a */
[----:B------:R-:W-:Y:S01]  /*3710*/  SHF.L.U32 R106, R88, 0x2, RZ ;  /* 0x00000002586a7819 */ /* 0x000fe200000006ff */
[C---:B------:R-:W-:Y:S02]  /*3720*/  FMUL.FTZ R124, R116.reuse, R94 ;  /* 0x0000005e747c7220 */ /* 0x040fe40000410000 */
[C---:B------:R-:W-:Y:S02]  /*3730*/  FMUL.FTZ R133, R116.reuse, R95 ;  /* 0x0000005f74857220 */ /* 0x040fe40000410000 */
[C---:B------:R-:W-:Y:S02]  /*3740*/  FMUL.FTZ R122, R116.reuse, R92 ;  /* 0x0000005c747a7220 */ /* 0x040fe40000410000 */
[----:B------:R-:W0:Y:S01]  /*3750*/  MUFU.EX2 R124, R124 ;  /* 0x0000007c007c7308 */ /* 0x000e220000000800 */
[----:B--2---:R2:W-:Y:S07]  /*3760*/  STS [R106+0x2b60], R157 ;  /* 0x002b609d6a007388 */ /* 0x0045ee0000000800 */
[----:B------:R-:W4:Y:S01]  /*3770*/  MUFU.EX2 R133, R133 ;  /* 0x0000008500857308 */ /* 0x000f220000000800 */
[C---:B------:R-:W-:Y:S01]  /*3780*/  FMUL.FTZ R131, R116.reuse, R101 ;  /* 0x0000006574837220 */ /* 0x040fe20000410000 */
[----:B------:R-:W-:Y:S01]  /*3790*/  MOV R108, 0x8 ;  /* 0x00000008006c7802 */ /* 0x000fe20000000f00 */
[----:B------:R-:W-:Y:S01]  /*37a0*/  FMUL.FTZ R110, R116, R98 ;  /* 0x00000062746e7220 */ /* 0x000fe20000410000 */
[----:B------:R-:W-:-:S04]  /*37b0*/  MOV R113, RZ ;  /* 0x000000ff00717202 */ /* 0x000fc80000000f00 */
[----:B------:R-:W1:Y:S01]  /*37c0*/  MUFU.EX2 R122, R122 ;  /* 0x0000007a007a7308 */ /* 0x000e620000000800 */
[----:B------:R-:W-:Y:S01]  /*37d0*/  MOV R112, 0x3f800000 ;  /* 0x3f80000000707802 */ /* 0x000fe20000000f00 */
[----:B------:R-:W-:Y:S01]  /*37e0*/  @!P0 IMAD.WIDE R88, R89, R108, UR10 ;  /* 0x0000000a59588e25 */ /* 0x000fe2000f8e026c */
[----:B------:R-:W-:Y:S03]  /*37f0*/  BAR.SYNC.DEFER_BLOCKING 0x0 ;  /* 0x0000000000007b1d */ /* 0x000fe60000010000 */
[----:B------:R-:W-:-:S03]  /*3800*/  FMUL.FTZ R129, R116, R99 ;  /* 0x0000006374817220 */ /* 0x000fc60000410000 */
[----:B------:R-:W1:Y:S01]  /*3810*/  MUFU.EX2 R131, R131 ;  /* 0x0000008300837308 */ /* 0x000e620000000800 */
[-C--:B0-----:R-:W-:Y:S02]  /*3820*/  FMUL.FTZ R118, R157, R124.reuse ;  /* 0x0000007c9d767220 */ /* 0x081fe40000410000 */
[----:B------:R-:W-:-:S05]  /*3830*/  FFMA.FTZ R108, R16, R124, R15 ;  /* 0x0000007c106c7223 */ /* 0x000fca000001000f */
[----:B------:R-:W0:Y:S01]  /*3840*/  MUFU.EX2 R110, R110 ;  /* 0x0000006e006e7308 */ /* 0x000e220000000800 */
[C---:B----4-:R-:W-:Y:S02]  /*3850*/  FMUL.FTZ R117, R133.reuse, R118 ;  /* 0x0000007685757220 */ /* 0x050fe40000410000 */
[----:B------:R-:W-:Y:S01]  /*3860*/  FFMA.FTZ R108, R133, R108, R14 ;  /* 0x0000006c856c7223 */ /* 0x000fe2000001000e */
[----:B------:R4:W5:Y:S04]  /*3870*/  @!P0 LDG.E.64 R112, [R88.64] ;  /* 0x0000001e58708981 */ /* 0x000968000c1e1b00 */
[----:B------:R-:W0:Y:S01]  /*3880*/  MUFU.EX2 R129, R129 ;  /* 0x0000008100817308 */ /* 0x000e220000000800 */
[C---:B-1----:R-:W-:Y:S01]  /*3890*/  FMUL.FTZ R118, R122.reuse, R117 ;  /* 0x000000757a767220 */ /* 0x042fe20000410000 */
[----:B------:R-:W-:Y:S01]  /*38a0*/  ISETP.NE.AND P0, PT, R107, 0x7f, PT ;  /* 0x0000007f6b00780c */ /* 0x000fe20003f05270 */
[----:B------:R-:W-:-:S02]  /*38b0*/  FFMA.FTZ R108, R122, R108, R13 ;  /* 0x0000006c7a6c7223 */ /* 0x000fc4000001000d */
[C---:B----4-:R-:W-:Y:S02]  /*38c0*/  FMUL.FTZ R88, R116.reuse, R96 ;  /* 0x0000006074587220 */ /* 0x050fe40000410000 */
[C---:B------:R-:W-:Y:S02]  /*38d0*/  FMUL.FTZ R89, R116.reuse, R93 ;  /* 0x0000005d74597220 */ /* 0x040fe40000410000 */
[----:B------:R-:W-:Y:S02]  /*38e0*/  FMUL.FTZ R90, R116, R23 ;  /* 0x00000017745a7220 */ /* 0x000fe40000410000 */
[----:B------:R-:W1:Y:S01]  /*38f0*/  MUFU.EX2 R88, R88 ;  /* 0x0000005800587308 */ /* 0x000e620000000800 */
[----:B------:R-:W-:-:S03]  /*3900*/  FMUL.FTZ R117, R131, R118 ;  /* 0x0000007683757220 */ /* 0x000fc60000410000 */
[----:B------:R4:W3:Y:S01]  /*3910*/  @P0 LDS R128, [R107.X4+0x3364] ;  /* 0x003364006b800984 */ /* 0x0008e20000004800 */
[----:B------:R-:W-:Y:S02]  /*3920*/  FFMA.FTZ R108, R131, R108, R12 ;  /* 0x0000006c836c7223 */ /* 0x000fe4000001000c */
[----:B------:R-:W-:Y:S01]  /*3930*/  FMUL.FTZ R91, R116, R22 ;  /* 0x00000016745b7220 */ /* 0x000fe20000410000 */
[----:B------:R-:W1:Y:S01]  /*3940*/  MUFU.EX2 R89, R89 ;  /* 0x0000005900597308 */ /* 0x000e620000000800 */
[C---:B0-----:R-:W-:Y:S02]  /*3950*/  FMUL.FTZ R118, R110.reuse, R117 ;  /* 0x000000756e767220 */ /* 0x041fe40000410000 */
[----:B------:R-:W-:Y:S02]  /*3960*/  FFMA.FTZ R117, R110, R108, R11 ;  /* 0x0000006c6e757223 */ /* 0x000fe4000001000b */
[----:B--2---:R-:W-:-:S03]  /*3970*/  FMUL.FTZ R106, R116, R21 ;  /* 0x00000015746a7220 */ /* 0x004fc60000410000 */
[----:B------:R-:W0:Y:S01]  /*3980*/  MUFU.EX2 R90, R90 ;  /* 0x0000005a005a7308 */ /* 0x000e220000000800 */
[C---:B------:R-:W-:Y:S02]  /*3990*/  FMUL.FTZ R119, R129.reuse, R118 ;  /* 0x0000007681777220 */ /* 0x040fe40000410000 */
[----:B------:R-:W-:Y:S02]  /*39a0*/  FFMA.FTZ R117, R129, R117, R10 ;  /* 0x0000007581757223 */ /* 0x000fe4000001000a */
[----:B------:R-:W-:-:S03]  /*39b0*/  FMUL.FTZ R123, R116, R20 ;  /* 0x00000014747b7220 */ /* 0x000fc60000410000 */
[----:B------:R-:W2:Y:S01]  /*39c0*/  MUFU.EX2 R91, R91 ;  /* 0x0000005b005b7308 */ /* 0x000ea20000000800 */
[C---:B-1----:R-:W-:Y:S02]  /*39d0*/  FMUL.FTZ R118, R88.reuse, R119 ;  /* 0x0000007758767220 */ /* 0x042fe40000410000 */
[----:B------:R-:W-:Y:S02]  /*39e0*/  FFMA.FTZ R117, R88, R117, R9 ;  /* 0x0000007558757223 */ /* 0x000fe40000010009 */
[----:B------:R-:W-:-:S03]  /*39f0*/  FMUL.FTZ R108, R116, R19 ;  /* 0x00000013746c7220 */ /* 0x000fc60000410000 */
[----:B------:R-:W1:Y:S01]  /*3a00*/  MUFU.EX2 R106, R106 ;  /* 0x0000006a006a7308 */ /* 0x000e620000000800 */
[C---:B------:R-:W-:Y:S02]  /*3a10*/  FMUL.FTZ R119, R89.reuse, R118 ;  /* 0x0000007659777220 */ /* 0x040fe40000410000 */
[----:B------:R-:W-:Y:S02]  /*3a20*/  FFMA.FTZ R117, R89, R117, R8 ;  /* 0x0000007559757223 */ /* 0x000fe40000010008 */
[----:B------:R-:W-:-:S03]  /*3a30*/  FMUL.FTZ R125, R116, R18 ;  /* 0x00000012747d7220 */ /* 0x000fc60000410000 */
[----:B------:R-:W1:Y:S01]  /*3a40*/  MUFU.EX2 R123, R123 ;  /* 0x0000007b007b7308 */ /* 0x000e620000000800 */
[C---:B0-----:R-:W-:Y:S02]  /*3a50*/  FMUL.FTZ R118, R90.reuse, R119 ;  /* 0x000000775a767220 */ /* 0x041fe40000410000 */
[----:B------:R-:W-:Y:S02]  /*3a60*/  FFMA.FTZ R117, R90, R117, R7 ;  /* 0x000000755a757223 */ /* 0x000fe40000010007 */
[----:B------:R-:W-:-:S03]  /*3a70*/  FMUL.FTZ R127, R116, R17 ;  /* 0x00000011747f7220 */ /* 0x000fc60000410000 */
[----:B------:R-:W0:Y:S01]  /*3a80*/  MUFU.EX2 R108, R108 ;  /* 0x0000006c006c7308 */ /* 0x000e220000000800 */
[C---:B--2---:R-:W-:Y:S02]  /*3a90*/  FMUL.FTZ R119, R91.reuse, R118 ;  /* 0x000000765b777220 */ /* 0x044fe40000410000 */
[----:B------:R-:W-:-:S05]  /*3aa0*/  FFMA.FTZ R117, R91, R117, R6 ;  /* 0x000000755b757223 */ /* 0x000fca0000010006 */
[----:B------:R-:W2:Y:S01]  /*3ab0*/  MUFU.EX2 R125, R125 ;  /* 0x0000007d007d7308 */ /* 0x000ea20000000800 */
[C---:B-1----:R-:W-:Y:S02]  /*3ac0*/  FMUL.FTZ R116, R106.reuse, R119 ;  /* 0x000000776a747220 */ /* 0x042fe40000410000 */
[----:B------:R-:W-:-:S05]  /*3ad0*/  FFMA.FTZ R117, R106, R117, R5 ;  /* 0x000000756a757223 */ /* 0x000fca0000010005 */
[----:B------:R-:W1:Y:S01]  /*3ae0*/  MUFU.EX2 R127, R127 ;  /* 0x0000007f007f7308 */ /* 0x000e620000000800 */
[C---:B------:R-:W-:Y:S02]  /*3af0*/  FMUL.FTZ R119, R123.reuse, R116 ;  /* 0x000000747b777220 */ /* 0x040fe40000410000 */
[----:B------:R-:W-:Y:S02]  /*3b00*/  FFMA.FTZ R117, R123, R117, R4 ;  /* 0x000000757b757223 */ /* 0x000fe40000010004 */
[C---:B0-----:R-:W-:Y:S02]  /*3b10*/  FMUL.FTZ R116, R108.reuse, R119 ;  /* 0x000000776c747220 */ /* 0x041fe40000410000 */
[----:B------:R-:W-:Y:S01]  /*3b20*/  FFMA.FTZ R117, R108, R117, R3 ;  /* 0x000000756c757223 */ /* 0x000fe20000010003 */
[----:B------:R-:W-:Y:S01]  /*3b30*/  BSSY B0, `(.L_x_1346) ;  /* 0x0000012000007945 */ /* 0x000fe20003800000 */
[C---:B--2---:R-:W-:Y:S02]  /*3b40*/  FMUL.FTZ R116, R125.reuse, R116 ;  /* 0x000000747d747220 */ /* 0x044fe40000410000 */
[----:B------:R-:W-:Y:S01]  /*3b50*/  FFMA.FTZ R117, R125, R117, R2 ;  /* 0x000000757d757223 */ /* 0x000fe20000010002 */
[----:B------:R-:W-:Y:S01]  /*3b60*/  LEA.HI R126, R107, R107, RZ, 0x1e ;  /* 0x0000006b6b7e7211 */ /* 0x000fe200078ff0ff */
[----:B---3--:R-:W-:-:S02]  /*3b70*/  FMUL.FTZ R130, R114, R115 ;  /* 0x0000007372827220 */ /* 0x008fc40000410000 */
[C---:B-1----:R-:W-:Y:S02]  /*3b80*/  FMUL.FTZ R114, R127.reuse, R116 ;  /* 0x000000747f727220 */ /* 0x042fe40000410000 */
[----:B------:R-:W-:Y:S01]  /*3b90*/  FFMA.FTZ R115, R127, R117, R0 ;  /* 0x000000757f737223 */ /* 0x000fe20000010000 */
[----:B------:R-:W-:Y:S05]  /*3ba0*/  @P0 BRA `(.L_x_1347) ;  /* 0x000000a000000947 */ /* 0x000fea0003800000 */
[----:B----4-:R-:W-:Y:S01]  /*3bb0*/  ULDC UR22, c[0x0][0x174] ;  /* 0x00005d0000167ab9 */ /* 0x010fe20000000800 */
        /* <DEDUP_REMOVED lines=9> */
.L_x_1347:
[----:B----4-:R-:W-:Y:S05]  /*3c50*/  BSYNC B0 ;  /* 0x0000000000007941 */ /* 0x010fea0003800000 */
.L_x_1346:
        /* <DEDUP_REMOVED lines=34> */
.L_x_1370:
        /* <DEDUP_REMOVED lines=24> */
.L_x_1371:
        /* <DEDUP_REMOVED lines=10> */
[----:B-1---5:R-:W-:Y:S05]  /*40a0*/  CALL.REL.NOINC `($__internal_55_$__cuda_sm70_shflsync_idx_p) ;  /* 0x00003fe000007944 */ /* 0x022fea0003c00000 */
.L_x_1352:
[----:B------:R-:W-:Y:S05]  /*40b0*/  BRA.CONV ~URZ, `(.L_x_1353) ;  /* 0x000000637f007947 */ /* 0x000fea000b800000 */
[----:B0-----:R-:W-:Y:S01]  /*40c0*/  HFMA2.MMA R152, -RZ, RZ, 0, 1.847743988037109375e-06 ;  /* 0x0000001fff987435 */ /* 0x001fe200000001ff */
[----:B------:R-:W-:-:S02]  /*40d0*/  MOV R120, R116 ;  /* 0x0000007400787202 */ /* 0x000fc40000000f00 */
[----:B------:R-:W-:Y:S02]  /*40e0*/  MOV R121, 0x1f ;  /* 0x0000001f00797802 */ /* 0x000fe40000000f00 */
[----:B-1----:R-:W-:Y:S02]  /*40f0*/  MOV R119, 0xffffffff ;  /* 0xffffffff00777802 */ /* 0x002fe40000000f00 */
[----:B------:R-:W-:Y:S02]  /*4100*/  MOV R114, 0x4120 ;  /* 0x0000412000727802 */ /* 0x000fe40000000f00 */
[----:B-----5:R-:W-:Y:S05]  /*4110*/  CALL.REL.NOINC `($__internal_55_$__cuda_sm70_shflsync_idx_p) ;  /* 0x00003f7000007944 */ /* 0x020fea0003c00000 */
.L_x_1353:
[----:B------:R-:W-:Y:S05]  /*4120*/  BRA.DIV ~URZ, `(.L_x_1354) ;  /* 0x000035b27f007947 */ /* 0x000fea000b800000 */
[----:B-----5:R2:W3:Y:S04]  /*4130*/  SHFL.IDX PT, R151, R112, RZ, 0x1f ;  /* 0x00001fff70977589 */ /* 0x0204e800000e0000 */
[----:B------:R2:W4:Y:S04]  /*4140*/  SHFL.IDX PT, R117, R113, RZ, 0x1f ;  /* 0x00001fff71757589 */ /* 0x00052800000e0000 */
[----:B------:R-:W0:Y:S04]  /*4150*/  SHFL.UP PT, R149, R149, 0x1, RZ ;  /* 0x0420000095957989 */ /* 0x000e2800000e00ff */
[----:B------:R2:W1:Y:S02]  /*4160*/  SHFL.UP PT, R150, R116, 0x1, RZ ;  /* 0x0420000074967989 */ /* 0x00046400000e00ff */
.L_x_1372:
        /* <DEDUP_REMOVED lines=16> */
.L_x_1349:
[----:B--2---:R-:W-:Y:S05]  /*4270*/  BSYNC B0 ;  /* 0x0000000000007941 */ /* 0x004fea0003800000 */
.L_x_1348:
[----:B------:R-:W-:Y:S01]  /*4280*/  WARPSYNC 0xffffffff ;  /* 0xffffffff00007948 */ /* 0x000fe20003800000 */
[----:B------:R-:W-:Y:S01]  /*4290*/  BAR.SYNC.DEFER_BLOCKING 0x0 ;  /* 0x0000000000007b1d */ /* 0x000fe20000010000 */
[----:B-1----:R-:W-:Y:S01]  /*42a0*/  FMUL.FTZ R114, R127, R128 ;  /* 0x000000807f727220 */ /* 0x002fe20000410000 */
[----:B------:R-:W-:Y:S01]  /*42b0*/  LOP3.LUT P0, RZ, R107, 0x1f, RZ, 0xc0, !PT ;  /* 0x0000001f6bff7812 */ /* 0x000fe2000780c0ff */
[----:B-----5:R-:W-:Y:S01]  /*42c0*/  FFMA.FTZ R113, R127, R130, R132 ;  /* 0x000000827f717223 */ /* 0x020fe20000010084 */
[----:B0-----:R-:W-:Y:S01]  /*42d0*/  MOV R116, UR19 ;  /* 0x0000001300747c02 */ /* 0x001fe20008000f00 */
[C---:B------:R-:W-:Y:S01]  /*42e0*/  FMUL.FTZ R115, R125.reuse, R114 ;  /* 0x000000727d737220 */ /* 0x040fe20000410000 */
[----:B------:R-:W-:Y:S01]  /*42f0*/  BSSY B0, `(.L_x_1355) ;  /* 0x000007c000007945 */ /* 0x000fe20003800000 */
[----:B------:R-:W-:Y:S01]  /*4300*/  FFMA.FTZ R113, R125, R113, R134 ;  /* 0x000000717d717223 */ /* 0x000fe20000010086 */
[----:B------:R-:W-:Y:S01]  /*4310*/  ISETP.GE.OR P0, PT, R116, c[0x0][0x174], P0 ;  /* 0x00005d0074007a0c */ /* 0x000fe20000706670 */
[C---:B------:R-:W-:Y:S01]  /*4320*/  FMUL.FTZ R114, R108.reuse, R115 ;  /* 0x000000736c727220 */ /* 0x040fe20000410000 */
[----:B------:R-:W-:Y:S01]  /*4330*/  MOV R116, UR6 ;  /* 0x0000000600747c02 */ /* 0x000fe20008000f00 */
[----:B------:R-:W-:-:S02]  /*4340*/  FFMA.FTZ R113, R108, R113, R135 ;  /* 0x000000716c717223 */ /* 0x000fc40000010087 */
[----:B------:R-:W-:Y:S02]  /*4350*/  FMUL.FTZ R155, R53, R94 ;  /* 0x0000005e359b7220 */ /* 0x000fe40000410000 */
[C---:B------:R-:W-:Y:S02]  /*4360*/  FMUL.FTZ R115, R123.reuse, R114 ;  /* 0x000000727b737220 */ /* 0x040fe40000410000 */
[----:B------:R-:W-:Y:S02]  /*4370*/  FFMA.FTZ R113, R123, R113, R136 ;  /* 0x000000717b717223 */ /* 0x000fe40000010088 */
[C---:B------:R-:W-:Y:S02]  /*4380*/  FMUL.FTZ R114, R106.reuse, R115 ;  /* 0x000000736a727220 */ /* 0x040fe40000410000 */
[----:B------:R-:W-:Y:S02]  /*4390*/  FFMA.FTZ R113, R106, R113, R137 ;  /* 0x000000716a717223 */ /* 0x000fe40000010089 */
[----:B------:R-:W-:Y:S01]  /*43a0*/  FMUL.FTZ R153, R55, R92 ;  /* 0x0000005c37997220 */ /* 0x000fe20000410000 */
[----:B------:R-:W0:Y:S01]  /*43b0*/  LDS R112, [R126.X8+0x2154] ;  /* 0x002154007e707984 */ /* 0x000e220000008800 */
[----:B------:R-:W-:-:S02]  /*43c0*/  FMUL.FTZ R115, R91, R114 ;  /* 0x000000725b737220 */ /* 0x000fc40000410000 */
[----:B------:R-:W-:Y:S02]  /*43d0*/  FFMA.FTZ R113, R91, R113, R138 ;  /* 0x000000715b717223 */ /* 0x000fe4000001008a */
[----:B------:R-:W-:Y:S02]  /*43e0*/  FMUL.FTZ R149, R49, R98 ;  /* 0x0000006231957220 */ /* 0x000fe40000410000 */
[----:B------:R-:W-:Y:S02]  /*43f0*/  FFMA.FTZ R113, R90, R113, R139 ;  /* 0x000000715a717223 */ /* 0x000fe4000001008b */
[----:B------:R-:W-:Y:S02]  /*4400*/  FMUL.FTZ R151, R51, R96 ;  /* 0x0000006033977220 */ /* 0x000fe40000410000 */
[----:B------:R-:W-:Y:S02]  /*4410*/  FMUL.FTZ R163, R45, R23 ;  /* 0x000000172da37220 */ /* 0x000fe40000410000 */
[----:B------:R-:W-:-:S02]  /*4420*/  FMUL.FTZ R161, R47, R21 ;  /* 0x000000152fa17220 */ /* 0x000fc40000410000 */
[----:B------:R-:W-:Y:S02]  /*4430*/  FMUL.FTZ R159, R41, R19 ;  /* 0x00000013299f7220 */ /* 0x000fe40000410000 */
[----:B0-----:R-:W-:Y:S02]  /*4440*/  FFMA.FTZ R157, R157, R112, R16 ;  /* 0x000000709d9d7223 */ /* 0x001fe40000010010 */
[----:B------:R-:W-:Y:S02]  /*4450*/  FMUL.FTZ R112, R90, R115 ;  /* 0x000000735a707220 */ /* 0x000fe40000410000 */
[----:B------:R-:W-:Y:S02]  /*4460*/  FFMA.FTZ R155, R124, R157, R155 ;  /* 0x0000009d7c9b7223 */ /* 0x000fe4000001009b */
[----:B------:R-:W-:Y:S02]  /*4470*/  FMUL.FTZ R115, R89, R112 ;  /* 0x0000007059737220 */ /* 0x000fe40000410000 */
[----:B------:R-:W-:-:S02]  /*4480*/  FFMA.FTZ R155, R133, R155, R14 ;  /* 0x0000009b859b7223 */ /* 0x000fc4000001000e */
[----:B------:R-:W-:Y:S01]  /*4490*/  FFMA.FTZ R112, R89, R113, R140 ;  /* 0x0000007159707223 */ /* 0x000fe2000001008c */
[----:B------:R-:W-:Y:S01]  /*44a0*/  HFMA2.MMA R113, -RZ, RZ, 0, 0 ;  /* 0x00000000ff717435 */ /* 0x000fe200000001ff */
[----:B------:R-:W-:Y:S02]  /*44b0*/  FFMA.FTZ R153, R122, R155, R153 ;  /* 0x0000009b7a997223 */ /* 0x000fe40000010099 */
[C---:B------:R-:W-:Y:S02]  /*44c0*/  FMUL.FTZ R114, R88.reuse, R115 ;  /* 0x0000007358727220 */ /* 0x040fe40000410000 */
[----:B------:R-:W-:Y:S02]  /*44d0*/  FFMA.FTZ R153, R131, R153, R12 ;  /* 0x0000009983997223 */ /* 0x000fe4000001000c */
[----:B------:R-:W-:Y:S01]  /*44e0*/  FFMA.FTZ R115, R88, R112, R141 ;  /* 0x0000007058737223 */ /* 0x000fe2000001008d */
[----:B------:R-:W-:Y:S01]  /*44f0*/  MOV R112, 0x3f800000 ;  /* 0x3f80000000707802 */ /* 0x000fe20000000f00 */
[----:B------:R-:W-:-:S02]  /*4500*/  FFMA.FTZ R149, R110, R153, R149 ;  /* 0x000000996e957223 */ /* 0x000fc40000010095 */
[C---:B------:R-:W-:Y:S02]  /*4510*/  FMUL.FTZ R117, R129.reuse, R114 ;  /* 0x0000007281757220 */ /* 0x040fe40000410000 */
[C---:B------:R-:W-:Y:S01]  /*4520*/  FFMA.FTZ R149, R129.reuse, R149, R10 ;  /* 0x0000009581957223 */ /* 0x040fe2000001000a */
[----:B------:R0:W1:Y:S01]  /*4530*/  @!P0 LDS.64 R112, [R116.X8+0x3560] ;  /* 0x0035600074708984 */ /* 0x0000620000008a00 */
[----:B------:R-:W-:Y:S01]  /*4540*/  FFMA.FTZ R115, R129, R115, R142 ;  /* 0x0000007381737223 */ /* 0x000fe2000001008e */
[----:B------:R-:W-:Y:S01]  /*4550*/  ISETP.GT.U32.AND P0, PT, R107, 0x1f, PT ;  /* 0x0000001f6b00780c */ /* 0x000fe20003f04070 */
[----:B------:R-:W-:Y:S02]  /*4560*/  FFMA.FTZ R151, R88, R149, R151 ;  /* 0x0000009558977223 */ /* 0x000fe40000010097 */
[C---:B------:R-:W-:Y:S02]  /*4570*/  FMUL.FTZ R114, R110.reuse, R117 ;  /* 0x000000756e727220 */ /* 0x040fe40000410000 */
[----:B------:R-:W-:-:S02]  /*4580*/  FFMA.FTZ R115, R110, R115, R143 ;  /* 0x000000736e737223 */ /* 0x000fc4000001008f */
[----:B------:R-:W-:Y:S02]  /*4590*/  FFMA.FTZ R151, R89, R151, R8 ;  /* 0x0000009759977223 */ /* 0x000fe40000010008 */
[C---:B------:R-:W-:Y:S02]  /*45a0*/  FMUL.FTZ R117, R131.reuse, R114 ;  /* 0x0000007283757220 */ /* 0x040fe40000410000 */
[----:B------:R-:W-:Y:S02]  /*45b0*/  FFMA.FTZ R115, R131, R115, R144 ;  /* 0x0000007383737223 */ /* 0x000fe40000010090 */
        /* <DEDUP_REMOVED lines=9> */
[----:B------:R-:W-:-:S03]  /*4650*/  FFMA.FTZ R161, R123, R161, R4 ;  /* 0x000000a17ba17223 */ /* 0x000fc60000010004 */
[----:B------:R0:W-:Y:S01]  /*4660*/  STS.64 [R126.X8+0x2660], R114 ;  /* 0x002660727e007388 */ /* 0x0001e20000008a00 */
        /* <DEDUP_REMOVED lines=23> */
.L_x_1373:
        /* <DEDUP_REMOVED lines=26> */
.L_x_1374:
[C---:B------:R-:W-:Y:S01]  /*4980*/  IMAD R152, R107.reuse, 0x28, RZ ;  /* 0x000000286b987824 */ /* 0x040fe200078e02ff */
[----:B------:R-:W-:Y:S01]  /*4990*/  ISETP.NE.AND P0, PT, R107, 0x1f, PT ;  /* 0x0000001f6b00780c */ /* 0x000fe20003f05270 */
[----:B-1-3--:R-:W-:-:S02]  /*49a0*/  FFMA.FTZ R113, R113, R148, R150 ;  /* 0x0000009471717223 */ /* 0x00afc40000010096 */
[----:B------:R-:W-:Y:S01]  /*49b0*/  FMUL.FTZ R112, R112, R148 ;  /* 0x0000009470707220 */ /* 0x000fe20000410000 */
[----:B0-----:R-:W0:Y:S04]  /*49c0*/  LDS.64 R120, [R152+0x2678] ;  /* 0x0026780098787984 */ /* 0x001e280000000a00 */
[----:B------:R-:W1:Y:S04]  /*49d0*/  LDS.64 R114, [R152+0x2670] ;  /* 0x0026700098727984 */ /* 0x000e680000000a00 */
[----:B------:R-:W3:Y:S01]  /*49e0*/  LDS.64 R116, [R152+0x2668] ;  /* 0x0026680098747984 */ /* 0x000ee20000000a00 */
[----:B--2-4-:R-:W-:-:S02]  /*49f0*/  @P0 FFMA.FTZ R119, R119, R165, R154 ;  /* 0x000000a577770223 */ /* 0x014fc4000001009a */
        /* <DEDUP_REMOVED lines=11> */
.L_x_1356:
[----:B01----:R-:W-:Y:S05]  /*4ab0*/  BSYNC B0 ;  /* 0x0000000000007941 */ /* 0x003fea0003800000 */
.L_x_1355:
[----:B------:R-:W-:Y:S01]  /*4ac0*/  WARPSYNC 0xffffffff ;  /* 0xffffffff00007948 */ /* 0x000fe20003800000 */
[----:B------:R-:W-:Y:S01]  /*4ad0*/  BAR.SYNC.DEFER_BLOCKING 0x0 ;  /* 0x0000000000007b1d */ /* 0x000fe20000010000 */
[----:B--2---:R-:W-:Y:S01]  /*4ae0*/  FMUL.FTZ R118, R53, R94 ;  /* 0x0000005e35767220 */ /* 0x004fe20000410000 */
[C---:B------:R-:W-:Y:S01]  /*4af0*/  ISETP.GT.AND P0, PT, R105.reuse, 0x1e, PT ;  /* 0x0000001e6900780c */ /* 0x040fe20003f04270 */
[----:B------:R-:W-:Y:S01]  /*4b00*/  FFMA.FTZ R114, R24, R157, RZ ;  /* 0x0000009d18727223 */ /* 0x000fe200000100ff */
[----:B------:R-:W-:Y:S01]  /*4b10*/  ISETP.GT.AND P1, PT, R105, 0x1d, PT ;  /* 0x0000001d6900780c */ /* 0x000fe20003f24270 */
[----:B------:R-:W-:Y:S01]  /*4b20*/  FMUL.FTZ R116, R55, R92 ;  /* 0x0000005c37747220 */ /* 0x000fe20000410000 */
[----:B------:R-:W-:Y:S01]  /*4b30*/  ISETP.NE.AND P2, PT, R107, RZ, PT ;  /* 0x000000ff6b00720c */ /* 0x000fe20003f45270 */
[----:B------:R-:W-:Y:S01]  /*4b40*/  FMUL.FTZ R119, R49, R98 ;  /* 0x0000006231777220 */ /* 0x000fe20000410000 */
[----:B------:R-:W-:Y:S01]  /*4b50*/  MOV R160, UR6 ;  /* 0x0000000600a07c02 */ /* 0x000fe20008000f00 */
[----:B------:R-:W-:Y:S01]  /*4b60*/  FFMA.FTZ R121, R122, R155, R116 ;  /* 0x0000009b7a797223 */ /* 0x000fe20000010074 */
[----:B------:R-:W-:Y:S01]  /*4b70*/  BSSY B0, `(.L_x_1359) ;  /* 0x00000dd000007945 */ /* 0x000fe20003800000 */
[----:B------:R-:W-:-:S02]  /*4b80*/  FFMA.FTZ R120, R110, R153, R119 ;  /* 0x000000996e787223 */ /* 0x000fc40000010077 */
[----:B------:R-:W-:Y:S02]  /*4b90*/  FMUL.FTZ R117, R51, R96 ;  /* 0x0000006033757220 */ /* 0x000fe40000410000 */
[----:B------:R-:W-:Y:S02]  /*4ba0*/  FADD.FTZ R150, -R6, R163 ;  /* 0x000000a306967221 */ /* 0x000fe40000010100 */
[----:B------:R-:W-:Y:S02]  /*4bb0*/  FADD.FTZ R152, -R4, R161 ;  /* 0x000000a104987221 */ /* 0x000fe40000010100 */
[----:B------:R-:W-:Y:S01]  /*4bc0*/  FADD.FTZ R154, -R2, R159 ;  /* 0x0000009f029a7221 */ /* 0x000fe20000010100 */
[----:B------:R-:W0:Y:S04]  /*4bd0*/  LDS R115, [R126.X8+0x2664] ;  /* 0x002664007e737984 */ /* 0x000e280000008800 */
[----:B------:R1:W-:Y:S01]  /*4be0*/  @!P2 STS.64 [R160.X8+0x3560], R112 ;  /* 0x00356070a000a388 */ /* 0x0003e20000008a00 */
[----:B0-----:R-:W-:-:S02]  /*4bf0*/  FFMA.FTZ R128, R115, R128, R130 ;  /* 0x0000008073807223 */ /* 0x001fc40000010082 */
[----:B------:R-:W-:Y:S02]  /*4c00*/  FADD.FTZ R130, -R10, R149 ;  /* 0x000000950a827221 */ /* 0x000fe40000010100 */
[----:B------:R-:W-:Y:S02]  /*4c10*/  FFMA.FTZ R115, R127, R128, R132 ;  /* 0x000000807f737223 */ /* 0x000fe40000010084 */
[----:B------:R-:W-:Y:S02]  /*4c20*/  FMUL.FTZ R132, R41, R19 ;  /* 0x0000001329847220 */ /* 0x000fe40000410000 */
[----:B------:R-:W-:-:S04]  /*4c30*/  FFMA.FTZ R134, R125, R115, R134 ;  /* 0x000000737d867223 */ /* 0x000fc80000010086 */
[----:B------:R-:W-:Y:S02]  /*4c40*/  FFMA.FTZ R135, R108, R134, R135 ;  /* 0x000000866c877223 */ /* 0x000fe40000010087 */
[----:B-1----:R-:W-:Y:S02]  /*4c50*/  FMUL.FTZ R112, R134, UR36 ;  /* 0x0000002486707c20 */ /* 0x002fe40008410000 */
        /* <DEDUP_REMOVED lines=13> */
[----:B------:R-:W-:Y:S02]  /*4d30*/  FADD.FTZ R91, R123, -R118 ;  /* 0x800000767b5b7221 */ /* 0x000fe40000010000 */
[----:B------:R-:W-:Y:S02]  /*4d40*/  FFMA.FTZ R110, R110, R129, R143 ;  /* 0x000000816e6e7223 */ /* 0x000fe4000001008f */
[----:B------:R-:W-:-:S02]  /*4d50*/  FFMA.FTZ R118, R88, R149, R117 ;  /* 0x0000009558767223 */ /* 0x000fc40000010075 */
[----:B------:R-:W-:Y:S02]  /*4d60*/  FFMA.FTZ R114, R38, R149, R114 ;  /* 0x0000009526727223 */ /* 0x000fe40000010072 */
[----:B------:R-:W-:Y:S02]  /*4d70*/  FFMA.FTZ R131, R131, R110, R144 ;  /* 0x0000006e83837223 */ /* 0x000fe40000010090 */
[----:B------:R-:W-:Y:S02]  /*4d80*/  FADD.FTZ R88, R121, -R116 ;  /* 0x8000007479587221 */ /* 0x000fe40000010000 */
[----:B------:R-:W-:Y:S02]  /*4d90*/  FMUL.FTZ R143, R45, R23 ;  /* 0x000000172d8f7220 */ /* 0x000fe40000410000 */
[----:B------:R-:W-:Y:S02]  /*4da0*/  FFMA.FTZ R116, R39, R118, R114 ;  /* 0x0000007627747223 */ /* 0x000fe40000010072 */
[----:B------:R-:W-:-:S02]  /*4db0*/  FFMA.FTZ R122, R122, R131, R145 ;  /* 0x000000837a7a7223 */ /* 0x000fc40000010091 */
[----:B------:R-:W-:Y:S02]  /*4dc0*/  FADD.FTZ R114, R120, -R119 ;  /* 0x8000007778727221 */ /* 0x000fe40000010000 */
[-C--:B------:R-:W-:Y:S02]  /*4dd0*/  FFMA.FTZ R120, R90, R151.reuse, R143 ;  /* 0x000000975a787223 */ /* 0x080fe4000001008f */
[----:B------:R-:W-:Y:S02]  /*4de0*/  FFMA.FTZ R116, R32, R151, R116 ;  /* 0x0000009720747223 */ /* 0x000fe40000010074 */
[----:B------:R-:W-:Y:S02]  /*4df0*/  FFMA.FTZ R133, R133, R122, R146 ;  /* 0x0000007a85857223 */ /* 0x000fe40000010092 */
[----:B------:R-:W-:Y:S02]  /*4e00*/  FMUL.FTZ R123, R47, R21 ;  /* 0x000000152f7b7220 */ /* 0x000fe40000410000 */
[----:B------:R-:W-:-:S02]  /*4e10*/  FFMA.FTZ R116, R33, R120, R116 ;  /* 0x0000007821747223 */ /* 0x000fc40000010074 */
[----:B------:R-:W-:Y:S02]  /*4e20*/  FFMA.FTZ R124, R124, R133, R147 ;  /* 0x000000857c7c7223 */ /* 0x000fe40000010093 */
[----:B------:R-:W-:Y:S02]  /*4e30*/  FADD.FTZ R90, R118, -R117 ;  /* 0x80000075765a7221 */ /* 0x000fe40000010000 */
[-C--:B------:R-:W-:Y:S02]  /*4e40*/  FFMA.FTZ R140, R106, R163.reuse, R123 ;  /* 0x000000a36a8c7223 */ /* 0x080fe4000001007b */
[----:B------:R-:W-:Y:S02]  /*4e50*/  FFMA.FTZ R117, R34, R163, R116 ;  /* 0x000000a322757223 */ /* 0x000fe40000010074 */
[----:B------:R-:W-:Y:S02]  /*4e60*/  FADD.FTZ R157, -R16, R157 ;  /* 0x0000009d109d7221 */ /* 0x000fe40000010100 */
[----:B------:R-:W-:-:S02]  /*4e70*/  FMUL.FTZ R106, R124, R97 ;  /* 0x000000617c6a7220 */ /* 0x000fc40000410000 */
[----:B------:R-:W-:Y:S02]  /*4e80*/  FFMA.FTZ R117, R35, R140, R117 ;  /* 0x0000008c23757223 */ /* 0x000fe40000010075 */
[----:B------:R-:W-:Y:S02]  /*4e90*/  FFMA.FTZ R145, R108, R161, R132 ;  /* 0x000000a16c917223 */ /* 0x000fe40000010084 */
[----:B------:R-:W-:Y:S02]  /*4ea0*/  FMUL.FTZ R108, R133, R94 ;  /* 0x0000005e856c7220 */ /* 0x000fe40000410000 */
[----:B------:R-:W-:Y:S02]  /*4eb0*/  FFMA.FTZ R118, R106, R157, RZ ;  /* 0x0000009d6a767223 */ /* 0x000fe400000100ff */
[----:B------:R-:W-:Y:S02]  /*4ec0*/  FFMA.FTZ R126, R28, R161, R117 ;  /* 0x000000a11c7e7223 */ /* 0x000fe40000010075 */
[----:B------:R-:W-:-:S02]  /*4ed0*/  FADD.FTZ R116, -R14, R155 ;  /* 0x0000009b0e747221 */ /* 0x000fc40000010100 */
[----:B------:R-:W-:Y:S02]  /*4ee0*/  FMUL.FTZ R117, R122, R95 ;  /* 0x0000005f7a757220 */ /* 0x000fe40000410000 */
[----:B------:R-:W-:Y:S02]  /*4ef0*/  FFMA.FTZ R119, R108, R91, R118 ;  /* 0x0000005b6c777223 */ /* 0x000fe40000010076 */
[----:B------:R-:W-:Y:S02]  /*4f00*/  FFMA.FTZ R126, R29, R145, R126 ;  /* 0x000000911d7e7223 */ /* 0x000fe4000001007e */
[----:B------:R-:W-:Y:S02]  /*4f10*/  FMUL.FTZ R118, R131, R92 ;  /* 0x0000005c83767220 */ /* 0x000fe40000410000 */
[----:B------:R-:W-:Y:S02]  /*4f20*/  FFMA.FTZ R121, R117, R116, R119 ;  /* 0x0000007475797223 */ /* 0x000fe40000010077 */
[----:B------:R-:W-:-:S02]  /*4f30*/  FMUL.FTZ R142, R43, R17 ;  /* 0x000000112b8e7220 */ /* 0x000fc40000410000 */
[----:B------:R-:W-:Y:S02]  /*4f40*/  FFMA.FTZ R125, R30, R159, R126 ;  /* 0x0000009f1e7d7223 */ /* 0x000fe4000001007e */
[----:B------:R-:W-:Y:S02]  /*4f50*/  FADD.FTZ R126, -R12, R153 ;  /* 0x000000990c7e7221 */ /* 0x000fe40000010100 */
[----:B------:R-:W-:Y:S02]  /*4f60*/  FMUL.FTZ R119, R110, R101 ;  /* 0x000000656e777220 */ /* 0x000fe40000410000 */
[----:B------:R-:W-:Y:S02]  /*4f70*/  FFMA.FTZ R121, R118, R88, R121 ;  /* 0x0000005876797223 */ /* 0x000fe40000010079 */
[----:B------:R-:W-:Y:S02]  /*4f80*/  FFMA.FTZ R144, R127, R159, R142 ;  /* 0x0000009f7f907223 */ /* 0x000fe4000001008e */
[----:B------:R-:W-:-:S02]  /*4f90*/  FADD.FTZ R143, R120, -R143 ;  /* 0x8000008f788f7221 */ /* 0x000fc40000010000 */
[----:B------:R-:W-:Y:S02]  /*4fa0*/  FMUL.FTZ R120, R129, R98 ;  /* 0x0000006281787220 */ /* 0x000fe40000410000 */
[----:B------:R-:W-:Y:S02]  /*4fb0*/  FFMA.FTZ R127, R119, R126, R121 ;  /* 0x0000007e777f7223 */ /* 0x000fe40000010079 */
[----:B------:R-:W-:Y:S02]  /*4fc0*/  FMUL.FTZ R121, R141, R99 ;  /* 0x000000638d797220 */ /* 0x000fe40000410000 */
[----:B------:R-:W-:Y:S02]  /*4fd0*/  FFMA.FTZ R127, R120, R114, R127 ;  /* 0x00000072787f7223 */ /* 0x000fe4000001007f */
[----:B------:R-:W-:Y:S02]  /*4fe0*/  FADD.FTZ R149, R140, -R123 ;  /* 0x8000007b8c957221 */ /* 0x000fe40000010000 */
[----:B------:R-:W-:-:S02]  /*4ff0*/  FMUL.FTZ R123, R89, R96 ;  /* 0x00000060597b7220 */ /* 0x000fc40000410000 */
[----:B------:R-:W-:Y:S02]  /*5000*/  FFMA.FTZ R127, R121, R130, R127 ;  /* 0x00000082797f7223 */ /* 0x000fe4000001007f */
[----:B------:R-:W-:Y:S02]  /*5010*/  FFMA.FTZ R125, R31, R144, R125 ;  /* 0x000000901f7d7223 */ /* 0x000fe4000001007d */
[----:B------:R-:W-:Y:S02]  /*5020*/  FFMA.FTZ R146, R123, R90, R127 ;  /* 0x0000005a7b927223 */ /* 0x000fe4000001007f */
[----:B------:R-:W-:Y:S01]  /*5030*/  FADD.FTZ R140, -R8, R151 ;  /* 0x00000097088c7221 */ /* 0x000fe20000010100 */
[----:B------:R-:W0:Y:S01]  /*5040*/  SHFL.DOWN PT, R148, R125, 0x1, 0x1f ;  /* 0x08201f007d947f89 */ /* 0x000e2200000e0000 */
[----:B------:R-:W-:Y:S02]  /*5050*/  FMUL.FTZ R127, R139, R93 ;  /* 0x0000005d8b7f7220 */ /* 0x000fe40000410000 */
[----:B------:R-:W-:-:S02]  /*5060*/  FADD.FTZ R153, R145, -R132 ;  /* 0x8000008491997221 */ /* 0x000fc40000010000 */
[----:B------:R-:W-:Y:S02]  /*5070*/  FFMA.FTZ R146, R127, R140, R146 ;  /* 0x0000008c7f927223 */ /* 0x000fe40000010092 */
[----:B------:R-:W-:Y:S02]  /*5080*/  FMUL.FTZ R132, R138, R23 ;  /* 0x000000178a847220 */ /* 0x000fe40000410000 */
[----:B------:R-:W-:Y:S02]  /*5090*/  FMUL.FTZ R145, R137, R22 ;  /* 0x0000001689917220 */ /* 0x000fe40000410000 */
[----:B------:R-:W-:Y:S02]  /*50a0*/  FFMA.FTZ R146, R132, R143, R146 ;  /* 0x0000008f84927223 */ /* 0x000fe40000010092 */
[----:B------:R-:W-:Y:S02]  /*50b0*/  FADD.FTZ R155, R144, -R142 ;  /* 0x8000008e909b7221 */ /* 0x000fe40000010000 */
[----:B------:R-:W-:-:S02]  /*50c0*/  FFMA.FTZ R146, R145, R150, R146 ;  /* 0x0000009691927223 */ /* 0x000fc40000010092 */
[----:B------:R-:W-:Y:S02]  /*50d0*/  FMUL.FTZ R142, R136, R21 ;  /* 0x00000015888e7220 */ /* 0x000fe40000410000 */
[----:B------:R-:W-:Y:S02]  /*50e0*/  FMUL.FTZ R147, R135, R20 ;  /* 0x0000001487937220 */ /* 0x000fe40000410000 */
[----:B------:R-:W-:Y:S02]  /*50f0*/  FFMA.FTZ R146, R142, R149, R146 ;  /* 0x000000958e927223 */ /* 0x000fe40000010092 */
[----:B------:R-:W-:Y:S02]  /*5100*/  FMUL.FTZ R151, R115, R18 ;  /* 0x0000001273977220 */ /* 0x000fe40000410000 */
[----:B------:R-:W-:Y:S02]  /*5110*/  FFMA.FTZ R144, R147, R152, R146 ;  /* 0x0000009893907223 */ /* 0x000fe40000010092 */
[----:B------:R-:W-:-:S02]  /*5120*/  FMUL.FTZ R146, R134, R19 ;  /* 0x0000001386927220 */ /* 0x000fc40000410000 */
[----:B0-----:R-:W-:Y:S02]  /*5130*/  @!P0 FADD.FTZ R125, R125, R148 ;  /* 0x000000947d7d8221 */ /* 0x001fe40000010000 */
[----:B------:R-:W-:Y:S02]  /*5140*/  FFMA.FTZ R144, R146, R153, R144 ;  /* 0x0000009992907223 */ /* 0x000fe40000010090 */
[----:B------:R-:W-:Y:S01]  /*5150*/  FMUL.FTZ R148, R128, R17 ;  /* 0x0000001180947220 */ /* 0x000fe20000410000 */
[----:B------:R-:W0:Y:S01]  /*5160*/  SHFL.DOWN PT, R156, R125, 0x2, 0x1f ;  /* 0x08401f007d9c7f89 */ /* 0x000e2200000e0000 */
[----:B------:R-:W-:Y:S02]  /*5170*/  FFMA.FTZ R144, R151, R154, R144 ;  /* 0x0000009a97907223 */ /* 0x000fe40000010090 */
[----:B------:R-:W-:Y:S02]  /*5180*/  FMUL.FTZ R113, R135, UR36 ;  /* 0x0000002487717c20 */ /* 0x000fe40008410000 */
[----:B------:R-:W-:-:S02]  /*5190*/  FFMA.FTZ R144, R148, R155, R144 ;  /* 0x0000009b94907223 */ /* 0x000fc40000010090 */
[----:B------:R-:W-:Y:S02]  /*51a0*/  FMUL.FTZ R113, R113, R152 ;  /* 0x0000009871717220 */ /* 0x000fe40000410000 */
[----:B------:R-:W-:Y:S01]  /*51b0*/  FMUL.FTZ R153, R112, R153 ;  /* 0x0000009970997220 */ /* 0x000fe20000410000 */
[----:B------:R-:W1:Y:S01]  /*51c0*/  SHFL.DOWN PT, R159, R144, 0x1, 0x1f ;  /* 0x08201f00909f7f89 */ /* 0x000e6200000e0000 */
[----:B------:R-:W-:Y:S02]  /*51d0*/  FFMA.FTZ R135, R40, R135, R113 ;  /* 0x0000008728877223 */ /* 0x000fe40000010071 */
[----:B------:R-:W-:Y:S02]  /*51e0*/  FMUL.FTZ R113, R137, UR36 ;  /* 0x0000002489717c20 */ /* 0x000fe40008410000 */
[----:B------:R-:W-:Y:S02]  /*51f0*/  FMUL.FTZ R112, R136, UR36 ;  /* 0x0000002488707c20 */ /* 0x000fe40008410000 */
[----:B------:R-:W-:-:S02]  /*5200*/  FMUL.FTZ R150, R113, R150 ;  /* 0x0000009671967220 */ /* 0x000fc40000410000 */
[----:B------:R-:W-:Y:S02]  /*5210*/  FMUL.FTZ R113, R139, UR36 ;  /* 0x000000248b717c20 */ /* 0x000fe40008410000 */
[----:B------:R-:W-:Y:S02]  /*5220*/  FMUL.FTZ R112, R112, R149 ;  /* 0x0000009570707220 */ /* 0x000fe40000410000 */
[----:B------:R-:W-:Y:S02]  /*5230*/  FMUL.FTZ R140, R113, R140 ;  /* 0x0000008c718c7220 */ /* 0x000fe40000410000 */
[----:B0-----:R-:W-:Y:S02]  /*5240*/  @!P1 FADD.FTZ R125, R125, R156 ;  /* 0x0000009c7d7d9221 */ /* 0x001fe40000010000 */
[----:B------:R-:W-:Y:S02]  /*5250*/  FFMA.FTZ R136, R47, R136, R112 ;  /* 0x000000882f887223 */ /* 0x000fe40000010070 */
[----:B------:R-:W-:Y:S01]  /*5260*/  FMUL.FTZ R112, R138, UR36 ;  /* 0x000000248a707c20 */ /* 0x000fe20008410000 */
[----:B------:R-:W0:Y:S01]  /*5270*/  SHFL.DOWN PT, R156, R125, 0x4, 0x1f ;  /* 0x08801f007d9c7f89 */ /* 0x000e2200000e0000 */
[----:B------:R-:W-:-:S02]  /*5280*/  FMUL.FTZ R149, R89, UR36 ;  /* 0x0000002459957c20 */ /* 0x000fc40008410000 */
[----:B------:R-:W-:Y:S02]  /*5290*/  FMUL.FTZ R112, R112, R143 ;  /* 0x0000008f70707220 */ /* 0x000fe40000410000 */
[----:B-1----:R-:W-:Y:S01]  /*52a0*/  @!P0 FADD.FTZ R144, R144, R159 ;  /* 0x0000009f90908221 */ /* 0x002fe20000010000 */
[----:B------:R-:W-:Y:S01]  /*52b0*/  ISETP.GT.AND P0, PT, R105, 0x1b, PT ;  /* 0x0000001b6900780c */ /* 0x000fe20003f04270 */
[----:B------:R-:W-:Y:S02]  /*52c0*/  FMUL.FTZ R143, R141, UR36 ;  /* 0x000000248d8f7c20 */ /* 0x000fe40008410000 */
[----:B------:R-:W-:Y:S01]  /*52d0*/  FMUL.FTZ R90, R149, R90 ;  /* 0x0000005a955a7220 */ /* 0x000fe20000410000 */
[----:B------:R-:W1:Y:S01]  /*52e0*/  SHFL.DOWN PT, R159, R144, 0x2, 0x1f ;  /* 0x08401f00909f7f89 */ /* 0x000e6200000e0000 */
[----:B------:R-:W-:Y:S02]  /*52f0*/  FMUL.FTZ R149, R129, UR36 ;  /* 0x0000002481957c20 */ /* 0x000fe40008410000 */
[----:B------:R-:W-:-:S02]  /*5300*/  FMUL.FTZ R130, R143, R130 ;  /* 0x000000828f827220 */ /* 0x000fc40000410000 */
[----:B------:R-:W-:Y:S02]  /*5310*/  FMUL.FTZ R143, R110, UR36 ;  /* 0x000000246e8f7c20 */ /* 0x000fe40008410000 */
[----:B------:R-:W-:Y:S02]  /*5320*/  FFMA.FTZ R90, R51, R89, R90 ;  /* 0x00000059335a7223 */ /* 0x000fe4000001005a */
[----:B------:R-:W-:Y:S02]  /*5330*/  FMUL.FTZ R114, R149, R114 ;  /* 0x0000007295727220 */ /* 0x000fe40000410000 */
[----:B------:R-:W-:Y:S02]  /*5340*/  FMUL.FTZ R89, R131, UR36 ;  /* 0x0000002483597c20 */ /* 0x000fe40008410000 */
[----:B------:R-:W-:Y:S02]  /*5350*/  FFMA.FTZ R138, R45, R138, R112 ;  /* 0x0000008a2d8a7223 */ /* 0x000fe40000010070 */
[----:B0-----:R-:W-:-:S02]  /*5360*/  @!P0 FADD.FTZ R125, R125, R156 ;  /* 0x0000009c7d7d8221 */ /* 0x001fc40000010000 */
[----:B------:R-:W-:Y:S02]  /*5370*/  FMUL.FTZ R156, R128, UR36 ;  /* 0x00000024809c7c20 */ /* 0x000fe40008410000 */
[----:B------:R-:W-:Y:S01]  /*5380*/  FMUL.FTZ R143, R143, R126 ;  /* 0x0000007e8f8f7220 */ /* 0x000fe20000410000 */
[----:B------:R-:W0:Y:S01]  /*5390*/  SHFL.DOWN PT, R158, R125, 0x8, 0x1f ;  /* 0x09001f007d9e7f89 */ /* 0x000e2200000e0000 */
[----:B------:R-:W-:Y:S02]  /*53a0*/  FMUL.FTZ R156, R156, R155 ;  /* 0x0000009b9c9c7220 */ /* 0x000fe40000410000 */
[----:B------:R-:W-:Y:S02]  /*53b0*/  FMUL.FTZ R155, R115, UR36 ;  /* 0x00000024739b7c20 */ /* 0x000fe40008410000 */
[----:B-1----:R-:W-:Y:S01]  /*53c0*/  @!P1 FADD.FTZ R144, R144, R159 ;  /* 0x0000009f90909221 */ /* 0x002fe20000010000 */
[----:B------:R-:W-:Y:S01]  /*53d0*/  ISETP.GT.AND P1, PT, R105, 0x17, PT ;  /* 0x000000176900780c */ /* 0x000fe20003f24270 */
[----:B------:R-:W-:-:S02]  /*53e0*/  FMUL.FTZ R155, R155, R154 ;  /* 0x0000009a9b9b7220 */ /* 0x000fc40000410000 */
[----:B------:R-:W-:Y:S01]  /*53f0*/  FMUL.FTZ R112, R133, UR36 ;  /* 0x0000002485707c20 */ /* 0x000fe20008410000 */
[----:B------:R-:W1:Y:S01]  /*5400*/  SHFL.DOWN PT, R159, R144, 0x4, 0x1f ;  /* 0x08801f00909f7f89 */ /* 0x000e6200000e0000 */
[----:B------:R-:W-:Y:S02]  /*5410*/  FFMA.FTZ R115, R42, R115, R155 ;  /* 0x000000732a737223 */ /* 0x000fe4000001009b */
[----:B------:R-:W-:Y:S02]  /*5420*/  FFMA.FTZ R126, R49, R129, R114 ;  /* 0x00000081317e7223 */ /* 0x000fe40000010072 */
[----:B------:R-:W-:Y:S02]  /*5430*/  FMUL.FTZ R114, R89, R88 ;  /* 0x0000005859727220 */ /* 0x000fe40000410000 */
[----:B------:R-:W-:Y:S02]  /*5440*/  FMUL.FTZ R88, R124, UR36 ;  /* 0x000000247c587c20 */ /* 0x000fe40008410000 */
[----:B------:R-:W-:-:S02]  /*5450*/  FMUL.FTZ R112, R112, R91 ;  /* 0x0000005b70707220 */ /* 0x000fc40000410000 */
[----:B------:R-:W-:Y:S02]  /*5460*/  FMUL.FTZ R89, R122, UR36 ;  /* 0x000000247a597c20 */ /* 0x000fe40008410000 */
[----:B------:R-:W-:Y:S02]  /*5470*/  FMUL.FTZ R157, R88, R157 ;  /* 0x0000009d589d7220 */ /* 0x000fe40000410000 */
[----:B0-----:R-:W-:Y:S02]  /*5480*/  @!P1 FADD.FTZ R125, R125, R158 ;  /* 0x0000009e7d7d9221 */ /* 0x001fe40000010000 */
[----:B------:R-:W-:Y:S02]  /*5490*/  FFMA.FTZ R88, R53, R133, R112 ;  /* 0x0000008535587223 */ /* 0x000fe40000010070 */
[----:B------:R-:W-:Y:S01]  /*54a0*/  FMUL.FTZ R89, R89, R116 ;  /* 0x0000007459597220 */ /* 0x000fe20000410000 */
[----:B------:R-:W0:Y:S01]  /*54b0*/  SHFL.DOWN PT, R152, R125, 0x10, 0x1f ;  /* 0x0a001f007d987f89 */ /* 0x000e2200000e0000 */
[----:B------:R-:W-:-:S02]  /*54c0*/  FFMA.FTZ R128, R43, R128, R156 ;  /* 0x000000802b807223 */ /* 0x000fc4000001009c */
[----:B------:R-:W-:Y:S02]  /*54d0*/  FFMA.FTZ R134, R41, R134, R153 ;  /* 0x0000008629867223 */ /* 0x000fe40000010099 */
[----:B-1----:R-:W-:Y:S01]  /*54e0*/  @!P0 FADD.FTZ R144, R144, R159 ;  /* 0x0000009f90908221 */ /* 0x002fe20000010000 */
[----:B------:R-:W-:Y:S01]  /*54f0*/  ISETP.GT.AND P0, PT, R105, 0xf, PT ;  /* 0x0000000f6900780c */ /* 0x000fe20003f04270 */
[----:B------:R-:W-:Y:S02]  /*5500*/  FFMA.FTZ R137, R46, R137, R150 ;  /* 0x000000892e897223 */ /* 0x000fe40000010096 */
[----:B------:R-:W-:Y:S01]  /*5510*/  FFMA.FTZ R139, R44, R139, R140 ;  /* 0x0000008b2c8b7223 */ /* 0x000fe2000001008c */
[----:B------:R-:W1:Y:S01]  /*5520*/  SHFL.DOWN PT, R155, R144, 0x8, 0x1f ;  /* 0x09001f00909b7f89 */ /* 0x000e6200000e0000 */
[----:B------:R-:W-:Y:S02]  /*5530*/  FFMA.FTZ R141, R50, R141, R130 ;  /* 0x0000008d328d7223 */ /* 0x000fe40000010082 */
[----:B------:R-:W-:-:S02]  /*5540*/  FFMA.FTZ R143, R48, R110, R143 ;  /* 0x0000006e308f7223 */ /* 0x000fc4000001008f */
[----:B------:R-:W-:Y:S02]  /*5550*/  FFMA.FTZ R114, R55, R131, R114 ;  /* 0x0000008337727223 */ /* 0x000fe40000010072 */
[----:B------:R-:W-:Y:S02]  /*5560*/  FFMA.FTZ R89, R54, R122, R89 ;  /* 0x0000007a36597223 */ /* 0x000fe40000010059 */
[----:B------:R-:W-:Y:S02]  /*5570*/  FFMA.FTZ R157, R52, R124, R157 ;  /* 0x0000007c349d7223 */ /* 0x000fe4000001009d */
[----:B------:R-:W-:Y:S02]  /*5580*/  FADD.FTZ R83, R148, R83 ;  /* 0x0000005394537221 */ /* 0x000fe40000010000 */
[----:B------:R-:W-:Y:S02]  /*5590*/  FADD.FTZ R82, R151, R82 ;  /* 0x0000005297527221 */ /* 0x000fe40000010000 */
[----:B0-----:R-:W-:-:S02]  /*55a0*/  @!P0 FADD.FTZ R125, R125, R152 ;  /* 0x000000987d7d8221 */ /* 0x001fc40000010000 */
[----:B------:R-:W-:Y:S02]  /*55b0*/  FADD.FTZ R81, R146, R81 ;  /* 0x0000005192517221 */ /* 0x000fe40000010000 */
[----:B------:R-:W-:Y:S02]  /*55c0*/  FADD.FTZ R59, R128, R59 ;  /* 0x0000003b803b7221 */ /* 0x000fe40000010000 */
[----:B------:R-:W-:Y:S02]  /*55d0*/  FADD.FTZ R80, R147, R80 ;  /* 0x0000005093507221 */ /* 0x000fe40000010000 */
[----:B------:R-:W-:Y:S02]  /*55e0*/  FADD.FTZ R58, R115, R58 ;  /* 0x0000003a733a7221 */ /* 0x000fe40000010000 */
[----:B-1----:R-:W-:Y:S02]  /*55f0*/  @!P1 FADD.FTZ R144, R144, R155 ;  /* 0x0000009b90909221 */ /* 0x002fe40000010000 */
        /* <DEDUP_REMOVED lines=15> */
[----:B0-----:R-:W-:Y:S01]  /*56f0*/  @!P0 FADD.FTZ R144, R144, R113 ;  /* 0x0000007190908221 */ /* 0x001fe20000010000 */
[----:B------:R-:W-:Y:S01]  /*5700*/  ISETP.NE.AND P0, PT, R105, RZ, PT ;  /* 0x000000ff6900720c */ /* 0x000fe20003f05270 */
[----:B------:R-:W-:Y:S01]  /*5710*/  FADD.FTZ R72, R119, R72 ;  /* 0x0000004877487221 */ /* 0x000fe20000010000 */
[----:B------:R-:W-:Y:S01]  /*5720*/  MOV R113, R125 ;  /* 0x0000007d00717202 */ /* 0x000fe20000000f00 */
[----:B------:R-:W-:Y:S01]  /*5730*/  FADD.FTZ R66, R141, R66 ;  /* 0x000000428d427221 */ /* 0x000fe20000010000 */
[----:B------:R-:W-:Y:S01]  /*5740*/  MOV R112, R144 ;  /* 0x0000009000707202 */ /* 0x000fe20000000f00 */
[----:B------:R-:W-:Y:S02]  /*5750*/  FADD.FTZ R87, R118, R87 ;  /* 0x0000005776577221 */ /* 0x000fe40000010000 */
[----:B------:R-:W-:-:S02]  /*5760*/  FADD.FTZ R65, R126, R65 ;  /* 0x000000417e417221 */ /* 0x000fc40000010000 */
[----:B------:R-:W-:Y:S02]  /*5770*/  FADD.FTZ R86, R117, R86 ;  /* 0x0000005675567221 */ /* 0x000fe40000010000 */
[----:B------:R-:W-:Y:S02]  /*5780*/  FADD.FTZ R64, R143, R64 ;  /* 0x000000408f407221 */ /* 0x000fe40000010000 */
[----:B------:R0:W-:Y:S01]  /*5790*/  @!P0 STS.64 [R103.X8+0x2118], R112 ;  /* 0x0021187067008388 */ /* 0x0001e20000008a00 */
        /* <DEDUP_REMOVED lines=26> */
.L_x_1360:
[----:B0-----:R-:W-:Y:S05]  /*5940*/  BSYNC B0 ;  /* 0x0000000000007941 */ /* 0x001fea0003800000 */
.L_x_1359:
[----:B------:R-:W-:Y:S02]  /*5950*/  UIADD3 UR6, UR6, 0x1, URZ ;  /* 0x0000000106067890 */ /* 0x000fe4000fffe03f */
[----:B------:R-:W-:Y:S02]  /*5960*/  ULDC UR22, c[0x0][0x16c] ;  /* 0x00005b0000167ab9 */ /* 0x000fe40000000800 */
[----:B------:R-:W-:-:S06]  /*5970*/  UISETP.GE.AND UP0, UPT, UR6, UR22, UPT ;  /* 0x000000160600728c */ /* 0x000fcc000bf06270 */
[----:B------:R-:W-:-:S13]  /*5980*/  PLOP3.LUT P0, PT, PT, PT, UP0, 0x80, 0x0 ;  /* 0x000000000000781c */ /* 0x000fda0003f0f008 */
[----:B------:R-:W-:Y:S01]  /*5990*/  @P0 CALL.REL.NOINC `(.L_x_1345) ;  /* 0x0000001000000944 */ /* 0x000fe20003c00000 */
[----:B------:R-:W-:Y:S05]  /*59a0*/  BRA `(.L_x_1361) ;  /* 0xffffd90000007947 */ /* 0x000fea000383ffff */
.L_x_1345:
[----:B------:R-:W-:Y:S01]  /*59b0*/  BAR.SYNC.DEFER_BLOCKING 0x0 ;  /* 0x0000000000007b1d */ /* 0x000fe20000010000 */
[----:B------:R-:W-:Y:S01]  /*59c0*/  HFMA2.MMA R3, -RZ, RZ, 0, 9.5367431640625e-07 ;  /* 0x00000010ff037435 */ /* 0x000fe200000001ff */
[----:B------:R-:W-:Y:S01]  /*59d0*/  LOP3.LUT R0, R104, 0x1f, R107, 0xf8, !PT ;  /* 0x0000001f68007812 */ /* 0x000fe200078ef86b */
[----:B------:R-:W-:-:S03]  /*59e0*/  UIADD3 UR6, UR19, -0x1, URZ ;  /* 0xffffffff13067890 */ /* 0x000fc6000fffe03f */
[----:B------:R-:W-:-:S05]  /*59f0*/  ULDC.64 UR28, c[0x0][0x2d8] ;  /* 0x0000b600001c7ab9 */ /* 0x000fca0000000a00 */
[----:B------:R-:W-:-:S05]  /*5a00*/  IMAD.WIDE R2, R0, R3, UR16 ;  /* 0x0000001000027e25 */ /* 0x000fca000f8e0203 */
[----:B------:R-:W2:Y:S04]  /*5a10*/  LDG.E.128 R4, [R2.64] ;  /* 0x0000001e02047981 */ /* 0x000ea8000c1e1d00 */
[----:B------:R-:W3:Y:S04]  /*5a20*/  LDG.E.128 R12, [R2.64+0x200] ;  /* 0x0002001e020c7981 */ /* 0x000ee8000c1e1d00 */
[----:B------:R-:W4:Y:S04]  /*5a30*/  LDG.E.128 R16, [R2.64+0x400] ;  /* 0x0004001e02107981 */ /* 0x000f28000c1e1d00 */
[----:B------:R-:W5:Y:S01]  /*5a40*/  LDG.E.128 R20, [R2.64+0x600] ;  /* 0x0006001e02147981 */ /* 0x000f62000c1e1d00 */
[----:B------:R-:W-:-:S02]  /*5a50*/  USHF.L.U32 UR22, UR6, 0xb, URZ ;  /* 0x0000000b06167899 */ /* 0x000fc4000800063f */
[----:B------:R-:W-:Y:S02]  /*5a60*/  UIMAD UR24, UR34, UR28, URZ ;  /* 0x0000001c221872a4 */ /* 0x000fe4000f8e023f */
[----:B------:R-:W-:Y:S02]  /*5a70*/  USHF.R.S32.HI UR23, URZ, 0x1f, UR22 ;  /* 0x0000001f3f177899 */ /* 0x000fe40008011416 */
[----:B------:R-:W-:Y:S02]  /*5a80*/  UIMAD UR26, UR33, UR29, UR24 ;  /* 0x0000001d211a72a4 */ /* 0x000fe4000f8e0218 */
[----:B------:R-:W-:Y:S02]  /*5a90*/  UIMAD.WIDE.U32 UR24, UR33, UR28, UR22 ;  /* 0x0000001c211872a5 */ /* 0x000fe4000f8e0016 */
[----:B------:R-:W-:Y:S02]  /*5aa0*/  UIADD3 UR16, UP1, UR16, -0x2000, URZ ;  /* 0xffffe00010107890 */ /* 0x000fe4000ff3e03f */
[----:B------:R-:W-:-:S02]  /*5ab0*/  ULDC.64 UR28, c[0x0][0x2e0] ;  /* 0x0000b800001c7ab9 */ /* 0x000fc40000000a00 */
[----:B------:R-:W-:Y:S02]  /*5ac0*/  UIADD3 UR25, UR25, UR26, URZ ;  /* 0x0000001a19197290 */ /* 0x000fe4000fffe03f */
[----:B------:R-:W-:Y:S02]  /*5ad0*/  UIMAD UR26, UR13, UR28, URZ ;  /* 0x0000001c0d1a72a4 */ /* 0x000fe4000f8e023f */
[----:B------:R-:W-:Y:S02]  /*5ae0*/  UIMAD.WIDE.U32 UR24, UR12, UR28, UR24 ;  /* 0x0000001c0c1872a5 */ /* 0x000fe4000f8e0018 */
[----:B------:R-:W-:Y:S02]  /*5af0*/  UIMAD UR26, UR12, UR29, UR26 ;  /* 0x0000001d0c1a72a4 */ /* 0x000fe4000f8e021a */
[----:B------:R-:W-:Y:S02]  /*5b00*/  UIADD3 UR21, UP2, UR21, -0x2000, URZ ;  /* 0xffffe00015157890 */ /* 0x000fe4000ff5e03f */
[----:B------:R-:W-:-:S02]  /*5b10*/  ULDC.64 UR28, c[0x0][0x330] ;  /* 0x0000cc00001c7ab9 */ /* 0x000fc40000000a00 */
[----:B------:R-:W-:Y:S02]  /*5b20*/  UIADD3 UR26, UR25, UR26, URZ ;  /* 0x0000001a191a7290 */ /* 0x000fe4000fffe03f */
[----:B------:R-:W-:Y:S02]  /*5b30*/  ULEA UR25, UP0, UR24, UR28, 0x2 ;  /* 0x0000001c18197291 */ /* 0x000fe4000f80103f */
[----:B------:R-:W-:Y:S02]  /*5b40*/  UIADD3 UR7, UP3, UR7, -0x2000, URZ ;  /* 0xffffe00007077890 */ /* 0x000fe4000ff7e03f */
[----:B------:R-:W-:Y:S02]  /*5b50*/  ULEA.HI.X UR24, UR24, UR29, UR26, 0x2, UP0 ;  /* 0x0000001d18187291 */ /* 0x000fe400080f141a */
[----:B------:R-:W-:Y:S02]  /*5b60*/  UIADD3.X UR17, UR17, -0x1, URZ, UP1, !UPT ;  /* 0xffffffff11117890 */ /* 0x000fe40008ffe43f */
[----:B------:R-:W-:-:S02]  /*5b70*/  ULDC.64 UR26, c[0x0][0x2f8] ;  /* 0x0000be00001a7ab9 */ /* 0x000fc40000000a00 */
[----:B------:R-:W-:Y:S02]  /*5b80*/  UIMAD.WIDE.U32 UR22, UR33, UR26, UR22 ;  /* 0x0000001a211672a5 */ /* 0x000fe4000f8e0016 */
[----:B------:R-:W-:Y:S02]  /*5b90*/  UIADD3.X UR20, UR20, -0x1, URZ, UP2, !UPT ;  /* 0xffffffff14147890 */ /* 0x000fe400097fe43f */
[----:B------:R-:W-:Y:S01]  /*5ba0*/  UIADD3.X UR18, UR18, -0x1, URZ, UP3, !UPT ;  /* 0xffffffff12127890 */ /* 0x000fe20009ffe43f */
[----:B--2---:R-:W-:Y:S04]  /*5bb0*/  STS.128 [R102.X16], R4 ;  /* 0x0000000466007388 */ /* 0x004fe8000000cc00 */
[----:B---3--:R-:W-:Y:S04]  /*5bc0*/  STS.128 [R102.X16+0x200], R12 ;  /* 0x0002000c66007388 */ /* 0x008fe8000000cc00 */
[----:B----4-:R-:W-:Y:S04]  /*5bd0*/  STS.128 [R102.X16+0x400], R16 ;  /* 0x0004001066007388 */ /* 0x010fe8000000cc00 */
[----:B-----5:R-:W-:Y:S01]  /*5be0*/  STS.128 [R102.X16+0x600], R20 ;  /* 0x0006001466007388 */ /* 0x020fe2000000cc00 */
[----:B------:R-:W-:-:S06]  /*5bf0*/  NOP ;  /* 0x0000000000007918 */ /* 0x000fcc0000000000 */
[----:B------:R-:W0:Y:S04]  /*5c00*/  LDS.128 R24, [R100.X16+0x10] ;  /* 0x0000100064187984 */ /* 0x000e28000000cc00 */
[----:B------:R-:W1:Y:S04]  /*5c10*/  LDS.128 R8, [R100.X16+0x20] ;  /* 0x0000200064087984 */ /* 0x000e68000000cc00 */
[----:B------:R-:W2:Y:S01]  /*5c20*/  LDS.128 R4, [R100.X16+0x30] ;  /* 0x0000300064047984 */ /* 0x000ea2000000cc00 */
[----:B0-----:R-:W-:Y:S02]  /*5c30*/  FADD.FTZ R24, R24, UR5 ;  /* 0x0000000518187e21 */ /* 0x001fe40008010000 */
[----:B------:R-:W-:-:S02]  /*5c40*/  FADD.FTZ R26, R26, UR5 ;  /* 0x000000051a1a7e21 */ /* 0x000fc40008010000 */
[----:B------:R-:W-:Y:S01]  /*5c50*/  FADD.FTZ R25, R25, UR5 ;  /* 0x0000000519197e21 */ /* 0x000fe20008010000 */
[----:B------:R-:W-:Y:S01]  /*5c60*/  FSETP.GTU.FTZ.AND P2, PT, R24, 20, PT ;  /* 0x41a000001800780b */ /* 0x000fe20003f5c000 */
[----:B-1----:R-:W-:Y:S01]  /*5c70*/  FADD.FTZ R13, R8, UR5 ;  /* 0x00000005080d7e21 */ /* 0x002fe20008010000 */
[----:B------:R-:W-:Y:S01]  /*5c80*/  FSETP.GTU.FTZ.AND P4, PT, R26, 20, PT ;  /* 0x41a000001a00780b */ /* 0x000fe20003f9c000 */
[----:B------:R-:W-:Y:S01]  /*5c90*/  FADD.FTZ R10, R10, UR5 ;  /* 0x000000050a0a7e21 */ /* 0x000fe20008010000 */
[----:B------:R-:W-:Y:S01]  /*5ca0*/  FSETP.GTU.FTZ.AND P3, PT, R25, 20, PT ;  /* 0x41a000001900780b */ /* 0x000fe20003f7c000 */
[----:B------:R-:W-:Y:S01]  /*5cb0*/  FADD.FTZ R11, R11, UR5 ;  /* 0x000000050b0b7e21 */ /* 0x000fe20008010000 */
[----:B------:R-:W-:Y:S01]  /*5cc0*/  FSETP.GTU.FTZ.AND P6, PT, R13, 20, PT ;  /* 0x41a000000d00780b */ /* 0x000fe20003fdc000 */
[----:B------:R-:W-:Y:S01]  /*5cd0*/  FADD.FTZ R16, R9, UR5 ;  /* 0x0000000509107e21 */ /* 0x000fe20008010000 */
[----:B------:R-:W-:Y:S01]  /*5ce0*/  FSETP.GTU.FTZ.AND P1, PT, R10, 20, PT ;  /* 0x41a000000a00780b */ /* 0x000fe20003f3c000 */
[----:B------:R-:W-:-:S02]  /*5cf0*/  FADD.FTZ R27, R27, UR5 ;  /* 0x000000051b1b7e21 */ /* 0x000fc40008010000 */
[----:B--2---:R-:W-:Y:S01]  /*5d00*/  FADD.FTZ R7, R7, UR5 ;  /* 0x0000000507077e21 */ /* 0x004fe20008010000 */
[----:B------:R-:W-:Y:S01]  /*5d10*/  FSETP.GTU.FTZ.AND P0, PT, R16, 20, PT ;  /* 0x41a000001000780b */ /* 0x000fe20003f1c000 */
[----:B------:R-:W-:Y:S01]  /*5d20*/  @!P2 FMUL.FTZ R2, R24, -1.4426950216293334961 ;  /* 0xbfb8aa3b1802a820 */ /* 0x000fe20000410000 */
[----:B------:R-:W-:Y:S01]  /*5d30*/  FSETP.GTU.FTZ.AND P5, PT, R27, 20, PT ;  /* 0x41a000001b00780b */ /* 0x000fe20003fbc000 */
[----:B------:R-:W-:Y:S02]  /*5d40*/  @!P4 FMUL.FTZ R8, R26, -1.4426950216293334961 ;  /* 0xbfb8aa3b1a08c820 */ /* 0x000fe40000410000 */
[----:B------:R-:W-:Y:S02]  /*5d50*/  @!P3 FMUL.FTZ R3, R25, -1.4426950216293334961 ;  /* 0xbfb8aa3b1903b820 */ /* 0x000fe40000410000 */
[----:B------:R-:W0:Y:S01]  /*5d60*/  @!P2 MUFU.EX2 R2, R2 ;  /* 0x000000020002a308 */ /* 0x000e220000000800 */
[----:B------:R-:W-:-:S07]  /*5d70*/  @!P6 FMUL.FTZ R13, R13, -1.4426950216293334961 ;  /* 0xbfb8aa3b0d0de820 */ /* 0x000fce0000410000 */
[----:B------:R-:W1:Y:S01]  /*5d80*/  @!P4 MUFU.EX2 R8, R8 ;  /* 0x000000080008c308 */ /* 0x000e620000000800 */
[----:B------:R-:W-:Y:S02]  /*5d90*/  @!P5 FMUL.FTZ R12, R27, -1.4426950216293334961 ;  /* 0xbfb8aa3b1b0cd820 */ /* 0x000fe40000410000 */
[----:B0-----:R-:W-:-:S05]  /*5da0*/  @!P2 FADD.FTZ R2, R2, 1 ;  /* 0x3f8000000202a421 */ /* 0x001fca0000010000 */
[----:B------:R-:W0:Y:S01]  /*5db0*/  @!P3 MUFU.EX2 R3, R3 ;  /* 0x000000030003b308 */ /* 0x000e220000000800 */
[----:B-1----:R-:W-:-:S07]  /*5dc0*/  @!P4 FADD.FTZ R8, R8, 1 ;  /* 0x3f8000000808c421 */ /* 0x002fce0000010000 */
[----:B------:R1:W2:Y:S08]  /*5dd0*/  @!P2 MUFU.RCP R15, R2 ;  /* 0x00000002000fa308 */ /* 0x0002b00000001000 */
[----:B------:R-:W3:Y:S01]  /*5de0*/  @!P4 MUFU.RCP R9, R8 ;  /* 0x000000080009c308 */ /* 0x000ee20000001000 */
[----:B0-----:R-:W-:Y:S02]  /*5df0*/  @!P3 FADD.FTZ R3, R3, 1 ;  /* 0x3f8000000303b421 */ /* 0x001fe40000010000 */
[----:B-1----:R-:W-:-:S02]  /*5e00*/  @!P0 FMUL.FTZ R2, R16, -1.4426950216293334961 ;  /* 0xbfb8aa3b10028820 */ /* 0x002fc40000410000 */
[----:B------:R-:W-:Y:S02]  /*5e10*/  FADD.FTZ R16, R6, UR5 ;  /* 0x0000000506107e21 */ /* 0x000fe40008010000 */
[----:B--2---:R-:W-:Y:S01]  /*5e20*/  @!P2 FMUL.FTZ R64, R64, R15 ;  /* 0x0000000f4040a220 */ /* 0x004fe20000410000 */
[----:B------:R-:W-:Y:S01]  /*5e30*/  FSETP.GTU.FTZ.AND P2, PT, R11, 20, PT ;  /* 0x41a000000b00780b */ /* 0x000fe20003f5c000 */
[----:B------:R0:W1:Y:S01]  /*5e40*/  @!P3 MUFU.RCP R14, R3 ;  /* 0x00000003000eb308 */ /* 0x0000620000001000 */
[----:B------:R-:W-:Y:S02]  /*5e50*/  FADD.FTZ R15, R4, UR5 ;  /* 0x00000005040f7e21 */ /* 0x000fe40008010000 */
[----:B---3--:R-:W-:-:S05]  /*5e60*/  @!P4 FMUL.FTZ R66, R66, R9 ;  /* 0x000000094242c220 */ /* 0x008fca0000410000 */
[----:B------:R-:W2:Y:S01]  /*5e70*/  @!P0 MUFU.EX2 R2, R2 ;  /* 0x0000000200028308 */ /* 0x000ea20000000800 */
[----:B0-----:R-:W-:-:S03]  /*5e80*/  @!P1 FMUL.FTZ R3, R10, -1.4426950216293334961 ;  /* 0xbfb8aa3b0a039820 */ /* 0x001fc60000410000 */
[----:B------:R-:W-:Y:S02]  /*5e90*/  @!P2 FMUL.FTZ R4, R11, -1.4426950216293334961 ;  /* 0xbfb8aa3b0b04a820 */ /* 0x000fe40000410000 */
[----:B------:R-:W0:Y:S01]  /*5ea0*/  LDS.128 R8, [R100.X16] ;  /* 0x0000000064087984 */ /* 0x000e22000000cc00 */
[----:B-1----:R-:W-:Y:S01]  /*5eb0*/  @!P3 FMUL.FTZ R65, R65, R14 ;  /* 0x0000000e4141b220 */ /* 0x002fe20000410000 */
[----:B------:R-:W-:Y:S01]  /*5ec0*/  FSETP.GTU.FTZ.AND P3, PT, R15, 20, PT ;  /* 0x41a000000f00780b */ /* 0x000fe20003f7c000 */
[----:B------:R-:W1:Y:S01]  /*5ed0*/  @!P5 MUFU.EX2 R12, R12 ;  /* 0x0000000c000cd308 */ /* 0x000e620000000800 */
[----:B------:R-:W-:Y:S02]  /*5ee0*/  FADD.FTZ R14, R5, UR5 ;  /* 0x00000005050e7e21 */ /* 0x000fe40008010000 */
[----:B--2---:R-:W-:-:S03]  /*5ef0*/  @!P0 FADD.FTZ R2, R2, 1 ;  /* 0x3f80000002028421 */ /* 0x004fc60000010000 */
[----:B------:R-:W-:Y:S02]  /*5f00*/  FSETP.GTU.FTZ.AND P4, PT, R14, 20, PT ;  /* 0x41a000000e00780b */ /* 0x000fe40003f9c000 */
[----:B------:R-:W2:Y:S04]  /*5f10*/  @!P1 MUFU.EX2 R3, R3 ;  /* 0x0000000300039308 */ /* 0x000ea80000000800 */
[----:B------:R-:W-:-:S04]  /*5f20*/  @!P3 FMUL.FTZ R5, R15, -1.4426950216293334961 ;  /* 0xbfb8aa3b0f05b820 */ /* 0x000fc80000410000 */
[----:B------:R-:W3:Y:S01]  /*5f30*/  @!P6 MUFU.EX2 R13, R13 ;  /* 0x0000000d000de308 */ /* 0x000ee20000000800 */
[----:B-1----:R-:W-:Y:S02]  /*5f40*/  @!P5 FADD.FTZ R12, R12, 1 ;  /* 0x3f8000000c0cd421 */ /* 0x002fe40000010000 */
[----:B------:R-:W-:-:S05]  /*5f50*/  @!P4 FMUL.FTZ R6, R14, -1.4426950216293334961 ;  /* 0xbfb8aa3b0e06c820 */ /* 0x000fca0000410000 */
[----:B------:R-:W1:Y:S01]  /*5f60*/  @!P0 MUFU.RCP R2, R2 ;  /* 0x0000000200028308 */ /* 0x000e620000001000 */
[----:B--2---:R-:W-:-:S07]  /*5f70*/  @!P1 FADD.FTZ R3, R3, 1 ;  /* 0x3f80000003039421 */ /* 0x004fce0000010000 */
[----:B------:R-:W2:Y:S01]  /*5f80*/  @!P3 MUFU.EX2 R5, R5 ;  /* 0x000000050005b308 */ /* 0x000ea20000000800 */
[----:B---3--:R-:W-:Y:S02]  /*5f90*/  @!P6 FADD.FTZ R13, R13, 1 ;  /* 0x3f8000000d0de421 */ /* 0x008fe40000010000 */
[----:B0-----:R-:W-:Y:S02]  /*5fa0*/  FADD.FTZ R8, R8, UR5 ;  /* 0x0000000508087e21 */ /* 0x001fe40008010000 */
[----:B------:R-:W-:-:S03]  /*5fb0*/  FADD.FTZ R9, R9, UR5 ;  /* 0x0000000509097e21 */ /* 0x000fc60008010000 */
[----:B------:R-:W0:Y:S01]  /*5fc0*/  @!P2 MUFU.EX2 R4, R4 ;  /* 0x000000040004a308 */ /* 0x000e220000000800 */
[----:B-1----:R-:W-:Y:S01]  /*5fd0*/  @!P0 FMUL.FTZ R61, R61, R2 ;  /* 0x000000023d3d8220 */ /* 0x002fe20000410000 */
[----:B------:R-:W-:Y:S01]  /*5fe0*/  FSETP.GTU.FTZ.AND P0, PT, R8, 20, PT ;  /* 0x41a000000800780b */ /* 0x000fe20003f1c000 */
[----:B------:R-:W-:Y:S02]  /*5ff0*/  FADD.FTZ R11, R11, UR5 ;  /* 0x000000050b0b7e21 */ /* 0x000fe40008010000 */
[----:B------:R-:W-:-:S03]  /*6000*/  FADD.FTZ R10, R10, UR5 ;  /* 0x000000050a0a7e21 */ /* 0x000fc60008010000 */
[----:B------:R-:W1:Y:S01]  /*6010*/  @!P5 MUFU.RCP R12, R12 ;  /* 0x0000000c000cd308 */ /* 0x000e620000001000 */
[----:B--2---:R-:W-:-:S06]  /*6020*/  @!P3 FADD.FTZ R5, R5, 1 ;  /* 0x3f8000000505b421 */ /* 0x004fcc0000010000 */
[----:B------:R-:W-:Y:S01]  /*6030*/  @!P0 FMUL.FTZ R2, R8, -1.4426950216293334961 ;  /* 0xbfb8aa3b08028820 */ /* 0x000fe20000410000 */
[----:B------:R-:W2:Y:S01]  /*6040*/  @!P1 MUFU.RCP R3, R3 ;  /* 0x0000000300039308 */ /* 0x000ea20000001000 */
[----:B0-----:R-:W-:Y:S01]  /*6050*/  @!P2 FADD.FTZ R4, R4, 1 ;  /* 0x3f8000000404a421 */ /* 0x001fe20000010000 */
[----:B------:R-:W-:Y:S01]  /*6060*/  LEA R8, R105, R104, 0x2 ;  /* 0x0000006869087211 */ /* 0x000fe200078e10ff */
[----:B------:R-:W-:Y:S01]  /*6070*/  BAR.SYNC.DEFER_BLOCKING 0x0 ;  /* 0x0000000000007b1d */ /* 0x000fe20000010000 */
[----:B-1----:R-:W-:-:S05]  /*6080*/  @!P5 FMUL.FTZ R67, R67, R12 ;  /* 0x0000000c4343d220 */ /* 0x002fca0000410000 */
[----:B------:R-:W0:Y:S01]  /*6090*/  @!P6 MUFU.RCP R13, R13 ;  /* 0x0000000d000de308 */ /* 0x000e220000001000 */
[----:B------:R-:W-:Y:S01]  /*60a0*/  FSETP.GTU.FTZ.AND P5, PT, R16, 20, PT ;  /* 0x41a000001000780b */ /* 0x000fe20003fbc000 */
[----:B--2---:R-:W-:-:S06]  /*60b0*/  @!P1 FMUL.FTZ R62, R62, R3 ;  /* 0x000000033e3e9220 */ /* 0x004fcc0000410000 */
[----:B------:R-:W1:Y:S01]  /*60c0*/  @!P3 MUFU.RCP R5, R5 ;  /* 0x000000050005b308 */ /* 0x000e620000001000 */
[----:B------:R-:W-:-:S05]  /*60d0*/  FSETP.GTU.FTZ.AND P1, PT, R9, 20, PT ;  /* 0x41a000000900780b */ /* 0x000fca0003f3c000 */
[----:B------:R-:W-:Y:S02]  /*60e0*/  @!P5 FMUL.FTZ R14, R16, -1.4426950216293334961 ;  /* 0xbfb8aa3b100ed820 */ /* 0x000fe40000410000 */
[----:B------:R-:W2:Y:S01]  /*60f0*/  @!P2 MUFU.RCP R4, R4 ;  /* 0x000000040004a308 */ /* 0x000ea20000001000 */
[----:B0-----:R-:W-:Y:S01]  /*6100*/  @!P6 FMUL.FTZ R60, R60, R13 ;  /* 0x0000000d3c3ce220 */ /* 0x001fe20000410000 */
[----:B------:R-:W-:Y:S01]  /*6110*/  FSETP.GTU.FTZ.AND P6, PT, R7, 20, PT ;  /* 0x41a000000700780b */ /* 0x000fe20003fdc000 */
[----:B------:R-:W-:Y:S03]  /*6120*/  STS.128 [R8.X16], R84 ;  /* 0x0000005408007388 */ /* 0x000fe6000000cc00 */
[----:B------:R-:W-:Y:S01]  /*6130*/  @!P1 FMUL.FTZ R3, R9, -1.4426950216293334961 ;  /* 0xbfb8aa3b09039820 */ /* 0x000fe20000410000 */
[----:B------:R-:W-:Y:S01]  /*6140*/  STS.128 [R8.X16+0x10], R72 ;  /* 0x0000104808007388 */ /* 0x000fe2000000cc00 */
[----:B-1----:R-:W-:Y:S01]  /*6150*/  @!P3 FMUL.FTZ R56, R56, R5 ;  /* 0x000000053838b220 */ /* 0x002fe20000410000 */
[----:B------:R-:W-:Y:S01]  /*6160*/  FSETP.GTU.FTZ.AND P3, PT, R11, 20, PT ;  /* 0x41a000000b00780b */ /* 0x000fe20003f7c000 */
[----:B------:R-:W0:Y:S01]  /*6170*/  @!P0 MUFU.EX2 R2, R2 ;  /* 0x0000000200028308 */ /* 0x000e220000000800 */
[----:B------:R-:W-:Y:S04]  /*6180*/  STS.128 [R8.X16+0x20], R76 ;  /* 0x0000204c08007388 */ /* 0x000fe8000000cc00 */
[----:B------:R-:W-:Y:S01]  /*6190*/  STS.128 [R8.X16+0x30], R80 ;  /* 0x0000305008007388 */ /* 0x000fe2000000cc00 */
[----:B------:R-:W-:-:S06]  /*61a0*/  NOP ;  /* 0x0000000000007918 */ /* 0x000fcc0000000000 */
[----:B------:R-:W1:Y:S01]  /*61b0*/  LDS.128 R16, [R102.X16] ;  /* 0x0000000066107984 */ /* 0x000e62000000cc00 */
[----:B--2---:R-:W-:Y:S01]  /*61c0*/  @!P2 FMUL.FTZ R63, R63, R4 ;  /* 0x000000043f3fa220 */ /* 0x004fe20000410000 */
[----:B------:R-:W-:Y:S01]  /*61d0*/  FSETP.GTU.FTZ.AND P2, PT, R10, 20, PT ;  /* 0x41a000000a00780b */ /* 0x000fe20003f5c000 */
[----:B------:R2:W3:Y:S01]  /*61e0*/  @!P4 MUFU.EX2 R12, R6 ;  /* 0x00000006000cc308 */ /* 0x0004e20000000800 */
[----:B------:R-:W4:Y:S01]  /*61f0*/  LDS.128 R20, [R102.X16+0x200] ;  /* 0x0002000066147984 */ /* 0x000f22000000cc00 */
[----:B0-----:R-:W-:-:S03]  /*6200*/  @!P0 FADD.FTZ R2, R2, 1 ;  /* 0x3f80000002028421 */ /* 0x001fc60000010000 */
[----:B------:R-:W0:Y:S03]  /*6210*/  LDS.128 R24, [R102.X16+0x400] ;  /* 0x0004000066187984 */ /* 0x000e26000000cc00 */
[----:B------:R-:W5:Y:S01]  /*6220*/  @!P1 MUFU.EX2 R3, R3 ;  /* 0x0000000300039308 */ /* 0x000f620000000800 */
[----:B------:R-:W0:Y:S01]  /*6230*/  LDS.128 R28, [R102.X16+0x600] ;  /* 0x00060000661c7984 */ /* 0x000e22000000cc00 */
[----:B--2---:R-:W-:Y:S02]  /*6240*/  @!P6 FMUL.FTZ R6, R7, -1.4426950216293334961 ;  /* 0xbfb8aa3b0706e820 */ /* 0x004fe40000410000 */
[----:B------:R-:W-:-:S04]  /*6250*/  @!P2 FMUL.FTZ R4, R10, -1.4426950216293334961 ;  /* 0xbfb8aa3b0a04a820 */ /* 0x000fc80000410000 */
[----:B------:R2:W5:Y:S01]  /*6260*/  @!P6 MUFU.EX2 R7, R6 ;  /* 0x000000060007e308 */ /* 0x0005620000000800 */
[----:B---3--:R-:W-:-:S07]  /*6270*/  @!P4 FADD.FTZ R12, R12, 1 ;  /* 0x3f8000000c0cc421 */ /* 0x008fce0000010000 */
[----:B------:R5:W3:Y:S01]  /*6280*/  @!P2 MUFU.EX2 R5, R4 ;  /* 0x000000040005a308 */ /* 0x000ae20000000800 */
[----:B--2---:R-:W-:-:S07]  /*6290*/  @!P3 FMUL.FTZ R6, R11, -1.4426950216293334961 ;  /* 0xbfb8aa3b0b06b820 */ /* 0x004fce0000410000 */
[----:B------:R-:W2:Y:S01]  /*62a0*/  @!P3 MUFU.EX2 R6, R6 ;  /* 0x000000060006b308 */ /* 0x000ea20000000800 */
[----:B-----5:R-:W-:Y:S01]  /*62b0*/  @!P1 FADD.FTZ R4, R3, 1 ;  /* 0x3f80000003049421 */ /* 0x020fe20000010000 */
[----:B------:R-:W-:Y:S01]  /*62c0*/  MOV R3, UR24 ;  /* 0x0000001800037c02 */ /* 0x000fe20008000f00 */
[----:B------:R-:W-:Y:S01]  /*62d0*/  @!P6 FADD.FTZ R7, R7, 1 ;  /* 0x3f8000000707e421 */ /* 0x000fe20000010000 */
[----:B------:R-:W-:-:S04]  /*62e0*/  UIMAD UR24, UR34, UR26, URZ ;  /* 0x0000001a221872a4 */ /* 0x000fc8000f8e023f */
[----:B------:R-:W5:Y:S01]  /*62f0*/  @!P5 MUFU.EX2 R14, R14 ;  /* 0x0000000e000ed308 */ /* 0x000f620000000800 */
[----:B---3--:R-:W-:Y:S01]  /*6300*/  @!P2 FADD.FTZ R5, R5, 1 ;  /* 0x3f8000000505a421 */ /* 0x008fe20000010000 */
[----:B------:R-:W-:-:S03]  /*6310*/  UIMAD UR24, UR33, UR27, UR24 ;  /* 0x0000001b211872a4 */ /* 0x000fc6000f8e0218 */
[----:B------:R-:W-:Y:S02]  /*6320*/  ULDC.64 UR26, c[0x0][0x300] ;  /* 0x0000c000001a7ab9 */ /* 0x000fe40000000a00 */
[----:B------:R-:W-:Y:S01]  /*6330*/  UIADD3 UR23, UR23, UR24, URZ ;  /* 0x0000001817177290 */ /* 0x000fe2000fffe03f */
[----:B------:R3:W0:Y:S01]  /*6340*/  @!P0 MUFU.RCP R9, R2 ;  /* 0x0000000200098308 */ /* 0x0006220000001000 */
[----:B--2---:R-:W-:Y:S01]  /*6350*/  @!P3 FADD.FTZ R6, R6, 1 ;  /* 0x3f8000000606b421 */ /* 0x004fe20000010000 */
[----:B------:R-:W-:Y:S02]  /*6360*/  UIMAD UR24, UR13, UR26, URZ ;  /* 0x0000001a0d1872a4 */ /* 0x000fe4000f8e023f */
[----:B------:R-:W-:Y:S02]  /*6370*/  UIMAD.WIDE.U32 UR22, UR12, UR26, UR22 ;  /* 0x0000001a0c1672a5 */ /* 0x000fe4000f8e0016 */
[----:B------:R-:W-:Y:S01]  /*6380*/  UIMAD UR24, UR12, UR27, UR24 ;  /* 0x0000001b0c1872a4 */ /* 0x000fe2000f8e0218 */
[----:B-----5:R-:W-:Y:S01]  /*6390*/  @!P5 FADD.FTZ R14, R14, 1 ;  /* 0x3f8000000e0ed421 */ /* 0x020fe20000010000 */
[----:B---3--:R-:W-:Y:S01]  /*63a0*/  MOV R2, UR25 ;  /* 0x0000001900027c02 */ /* 0x008fe20008000f00 */
[----:B------:R-:W2:Y:S01]  /*63b0*/  @!P4 MUFU.RCP R12, R12 ;  /* 0x0000000c000cc308 */ /* 0x000ea20000001000 */
[----:B------:R-:W-:-:S02]  /*63c0*/  ULDC.64 UR26, c[0x0][0x340] ;  /* 0x0000d000001a7ab9 */ /* 0x000fc40000000a00 */
[----:B------:R-:W-:Y:S01]  /*63d0*/  UIADD3 UR24, UR23, UR24, URZ ;  /* 0x0000001817187290 */ /* 0x000fe2000fffe03f */
[----:B------:R-:W-:Y:S01]  /*63e0*/  IMAD.WIDE R2, R0, 0x10, R2 ;  /* 0x0000001000027825 */ /* 0x000fe200078e0202 */
[----:B------:R-:W-:-:S03]  /*63f0*/  ULEA UR23, UP0, UR22, UR26, 0x2 ;  /* 0x0000001a16177291 */ /* 0x000fc6000f80103f */
[----:B------:R-:W3:Y:S01]  /*6400*/  @!P5 MUFU.RCP R11, R14 ;  /* 0x0000000e000bd308 */ /* 0x000ee20000001000 */
[----:B-1----:R-:W-:Y:S01]  /*6410*/  STG.E.128 [R2.64], R16 ;  /* 0x0000001002007986 */ /* 0x002fe2000c101d1e */
[----:B0-----:R-:W-:Y:S01]  /*6420*/  @!P0 FMUL.FTZ R68, R68, R9 ;  /* 0x0000000944448220 */ /* 0x001fe20000410000 */
[----:B------:R-:W-:Y:S02]  /*6430*/  ULEA.HI.X UR22, UR22, UR27, UR24, 0x2, UP0 ;  /* 0x0000001b16167291 */ /* 0x000fe400080f1418 */
[----:B----4-:R-:W-:Y:S01]  /*6440*/  STG.E.128 [R2.64+0x200], R20 ;  /* 0x0002001402007986 */ /* 0x010fe2000c101d1e */
[----:B------:R-:W-:Y:S02]  /*6450*/  UISETP.GT.AND UP0, UPT, UR19, 0x1, UPT ;  /* 0x000000011300788c */ /* 0x000fe4000bf04270 */
[----:B------:R-:W0:Y:S01]  /*6460*/  @!P1 MUFU.RCP R4, R4 ;  /* 0x0000000400049308 */ /* 0x000e220000001000 */
[----:B------:R-:W-:Y:S01]  /*6470*/  STG.E.128 [R2.64+0x400], R24 ;  /* 0x0004001802007986 */ /* 0x000fe2000c101d1e */
[----:B--2---:R-:W-:Y:S01]  /*6480*/  @!P4 FMUL.FTZ R57, R57, R12 ;  /* 0x0000000c3939c220 */ /* 0x004fe20000410000 */
[----:B------:R-:W-:Y:S01]  /*6490*/  UMOV UR19, UR6 ;  /* 0x0000000600137c82 */ /* 0x000fe20008000000 */
[----:B------:R-:W-:Y:S01]  /*64a0*/  PLOP3.LUT P0, PT, PT, PT, UP0, 0x80, 0x0 ;  /* 0x000000000000781c */ /* 0x000fe20003f0f008 */
[----:B------:R1:W-:Y:S03]  /*64b0*/  STG.E.128 [R2.64+0x600], R28 ;  /* 0x0006001c02007986 */ /* 0x0003e6000c101d1e */
[----:B------:R-:W2:Y:S01]  /*64c0*/  @!P2 MUFU.RCP R5, R5 ;  /* 0x000000050005a308 */ /* 0x000ea20000001000 */
[----:B------:R-:W-:Y:S01]  /*64d0*/  BAR.SYNC.DEFER_BLOCKING 0x0 ;  /* 0x0000000000007b1d */ /* 0x000fe20000010000 */
[----:B---3--:R-:W-:-:S06]  /*64e0*/  @!P5 FMUL.FTZ R58, R58, R11 ;  /* 0x0000000b3a3ad220 */ /* 0x008fcc0000410000 */
[----:B------:R-:W3:Y:S01]  /*64f0*/  @!P3 MUFU.RCP R6, R6 ;  /* 0x000000060006b308 */ /* 0x000ee20000001000 */
[----:B0-----:R-:W-:Y:S02]  /*6500*/  @!P1 FMUL.FTZ R69, R69, R4 ;  /* 0x0000000445459220 */ /* 0x001fe40000410000 */
[----:B------:R-:W-:-:S04]  /*6510*/  FADD.FTZ R4, R68, R109 ;  /* 0x0000006d44047221 */ /* 0x000fc80000010000 */
[----:B-1----:R-:W-:Y:S01]  /*6520*/  FADD.FTZ R3, R4, R69 ;  /* 0x0000004504037221 */ /* 0x002fe20000010000 */
[----:B------:R-:W0:Y:S01]  /*6530*/  @!P6 MUFU.RCP R10, R7 ;  /* 0x00000007000ae308 */ /* 0x000e220000001000 */
[----:B--2---:R-:W-:Y:S01]  /*6540*/  @!P2 FMUL.FTZ R70, R70, R5 ;  /* 0x000000054646a220 */ /* 0x004fe20000410000 */
[----:B------:R-:W-:Y:S01]  /*6550*/  MOV R2, UR23 ;  /* 0x0000001700027c02 */ /* 0x000fe20008000f00 */
[----:B---3--:R-:W-:Y:S01]  /*6560*/  @!P3 FMUL.FTZ R71, R71, R6 ;  /* 0x000000064747b220 */ /* 0x008fe20000410000 */
[----:B------:R-:W-:Y:S04]  /*6570*/  STS.128 [R8.X16+0x10], R64 ;  /* 0x0000104008007388 */ /* 0x000fe8000000cc00 */
[----:B------:R1:W-:Y:S01]  /*6580*/  STS.128 [R8.X16], R68 ;  /* 0x0000004408007388 */ /* 0x0003e2000000cc00 */
[----:B0-----:R-:W-:-:S03]  /*6590*/  @!P6 FMUL.FTZ R59, R59, R10 ;  /* 0x0000000a3b3be220 */ /* 0x001fc60000410000 */
[----:B------:R0:W-:Y:S04]  /*65a0*/  STS.128 [R8.X16+0x20], R60 ;  /* 0x0000203c08007388 */ /* 0x0001e8000000cc00 */
[----:B------:R-:W-:Y:S01]  /*65b0*/  STS.128 [R8.X16+0x30], R56 ;  /* 0x0000303808007388 */ /* 0x000fe2000000cc00 */
[----:B------:R-:W-:-:S06]  /*65c0*/  NOP ;  /* 0x0000000000007918 */ /* 0x000fcc0000000000 */
[----:B------:R-:W2:Y:S01]  /*65d0*/  LDS.128 R4, [R102.X16] ;  /* 0x0000000066047984 */ /* 0x000ea2000000cc00 */
[----:B-1----:R-:W-:Y:S01]  /*65e0*/  FADD.FTZ R70, R3, R70 ;  /* 0x0000004603467221 */ /* 0x002fe20000010000 */
[----:B------:R-:W-:Y:S02]  /*65f0*/  MOV R3, UR22 ;  /* 0x0000001600037c02 */ /* 0x000fe40008000f00 */
[----:B------:R-:W1:Y:S01]  /*6600*/  LDS.128 R12, [R102.X16+0x200] ;  /* 0x00020000660c7984 */ /* 0x000e62000000cc00 */
[----:B------:R-:W-:Y:S02]  /*6610*/  FADD.FTZ R71, R70, R71 ;  /* 0x0000004746477221 */ /* 0x000fe40000010000 */
[----:B------:R-:W-:Y:S01]  /*6620*/  IMAD.WIDE R2, R0, 0x10, R2 ;  /* 0x0000001000027825 */ /* 0x000fe200078e0202 */
[----:B------:R-:W3:Y:S03]  /*6630*/  LDS.128 R16, [R102.X16+0x400] ;  /* 0x0004000066107984 */ /* 0x000ee6000000cc00 */
[----:B------:R-:W-:Y:S01]  /*6640*/  FADD.FTZ R64, R71, R64 ;  /* 0x0000004047407221 */ /* 0x000fe20000010000 */
[----:B------:R-:W4:Y:S03]  /*6650*/  LDS.128 R20, [R102.X16+0x600] ;  /* 0x0006000066147984 */ /* 0x000f26000000cc00 */
[----:B------:R-:W-:-:S04]  /*6660*/  FADD.FTZ R65, R64, R65 ;  /* 0x0000004140417221 */ /* 0x000fc80000010000 */
[----:B------:R-:W-:-:S04]  /*6670*/  FADD.FTZ R66, R65, R66 ;  /* 0x0000004241427221 */ /* 0x000fc80000010000 */
[----:B------:R-:W-:-:S04]  /*6680*/  FADD.FTZ R67, R66, R67 ;  /* 0x0000004342437221 */ /* 0x000fc80000010000 */
[----:B0-----:R-:W-:-:S04]  /*6690*/  FADD.FTZ R60, R67, R60 ;  /* 0x0000003c433c7221 */ /* 0x001fc80000010000 */
[----:B------:R-:W-:-:S04]  /*66a0*/  FADD.FTZ R61, R60, R61 ;  /* 0x0000003d3c3d7221 */ /* 0x000fc80000010000 */
[----:B------:R-:W-:-:S04]  /*66b0*/  FADD.FTZ R62, R61, R62 ;  /* 0x0000003e3d3e7221 */ /* 0x000fc80000010000 */
[----:B------:R-:W-:Y:S01]  /*66c0*/  FADD.FTZ R63, R62, R63 ;  /* 0x0000003f3e3f7221 */ /* 0x000fe20000010000 */
[----:B--2---:R0:W-:Y:S03]  /*66d0*/  STG.E.128 [R2.64], R4 ;  /* 0x0000000402007986 */ /* 0x0041e6000c101d1e */
[----:B------:R-:W-:Y:S01]  /*66e0*/  FADD.FTZ R56, R63, R56 ;  /* 0x000000383f387221 */ /* 0x000fe20000010000 */
[----:B-1----:R0:W-:Y:S03]  /*66f0*/  STG.E.128 [R2.64+0x200], R12 ;  /* 0x0002000c02007986 */ /* 0x0021e6000c101d1e */
[----:B------:R-:W-:Y:S01]  /*6700*/  FADD.FTZ R57, R56, R57 ;  /* 0x0000003938397221 */ /* 0x000fe20000010000 */
[----:B---3--:R0:W-:Y:S03]  /*6710*/  STG.E.128 [R2.64+0x400], R16 ;  /* 0x0004001002007986 */ /* 0x0081e6000c101d1e */
[----:B------:R-:W-:Y:S01]  /*6720*/  FADD.FTZ R58, R57, R58 ;  /* 0x0000003a393a7221 */ /* 0x000fe20000010000 */
[----:B----4-:R0:W-:Y:S03]  /*6730*/  STG.E.128 [R2.64+0x600], R20 ;  /* 0x0006001402007986 */ /* 0x0101e6000c101d1e */
[----:B------:R-:W-:Y:S01]  /*6740*/  FADD.FTZ R109, R58, R59 ;  /* 0x0000003b3a6d7221 */ /* 0x000fe20000010000 */
[----:B0-----:R-:W-:Y:S01]  /*6750*/  @!P0 CALL.REL.NOINC `(.L_x_1312) ;  /* 0x0000001000008944 */ /* 0x001fe20003c00000 */
[----:B------:R-:W-:Y:S05]  /*6760*/  BRA `(.L_x_1362) ;  /* 0xffffa01000007947 */ /* 0x000fea000383ffff */
.L_x_1312:
[----:B------:R-:W-:Y:S02]  /*6770*/  ISETP.NE.U32.AND P0, PT, RZ, c[0x0][0x328], PT ;  /* 0x0000ca00ff007a0c */ /* 0x000fe40003f05070 */
[----:B------:R-:W-:-:S02]  /*6780*/  ISETP.NE.U32.AND P2, PT, RZ, c[0x0][0x348], PT ;  /* 0x0000d200ff007a0c */ /* 0x000fc40003f45070 */
        /* <DEDUP_REMOVED lines=32> */
.L_x_1364:
[----:B0-----:R-:W-:Y:S05]  /*6990*/  BSYNC B0 ;  /* 0x0000000000007941 */ /* 0x001fea0003800000 */
.L_x_1363:
        /* <DEDUP_REMOVED lines=33> */
.L_x_1366:
[----:B------:R-:W3:Y:S02]  /*6bb0*/  S2R R13, SR_TID.X ;  /* 0x00000000000d7919 */ /* 0x000ee40000002100 */
.L_x_1367:
[----:B0-----:R-:W-:Y:S05]  /*6bc0*/  BSYNC B0 ;  /* 0x0000000000007941 */ /* 0x001fea0003800000 */
.L_x_1365:
        /* <DEDUP_REMOVED lines=28> */
.L_x_1369:
        /* <DEDUP_REMOVED lines=65> */
.L_x_1368:
[----:B------:R-:W-:Y:S05]  /*71a0*/  EXIT ;  /* 0x000000000000794d */ /* 0x000fea0003800000 */
.L_x_1350:
[----:B------:R-:W-:Y:S01]  /*71b0*/  HFMA2.MMA R150, -RZ, RZ, 0, 5.9604644775390625e-08 ;  /* 0x00000001ff967435 */ /* 0x000fe200000001ff */
[----:B------:R-:W-:Y:S02]  /*71c0*/  MOV R149, R120 ;  /* 0x0000007800957202 */ /* 0x000fe40000000f00 */
[----:B------:R-:W-:-:S02]  /*71d0*/  MOV R119, RZ ;  /* 0x000000ff00777202 */ /* 0x000fc40000000f00 */
[----:B------:R-:W-:Y:S02]  /*71e0*/  MOV R152, 0xffffffff ;  /* 0xffffffff00987802 */ /* 0x000fe40000000f00 */
[----:B------:R-:W-:Y:S02]  /*71f0*/  MOV R114, 0x7210 ;  /* 0x0000721000727802 */ /* 0x000fe40000000f00 */
[----:B-1---5:R-:W-:Y:S05]  /*7200*/  CALL.REL.NOINC `($__internal_56_$__cuda_sm70_shflsync_up) ;  /* 0x00000ec000007944 */ /* 0x022fea0003c00000 */
[----:B-1----:R-:W-:Y:S01]  /*7210*/  MOV R117, R150 ;  /* 0x0000009600757202 */ /* 0x002fe20000000f00 */
[----:B0-----:R-:W-:Y:S05]  /*7220*/  BRA `(.L_x_1370) ;  /* 0xffffcc5000007947 */ /* 0x001fea000383ffff */
.L_x_1351:
[----:B------:R-:W-:Y:S01]  /*7230*/  HFMA2.MMA R150, -RZ, RZ, 0, 5.9604644775390625e-08 ;  /* 0x00000001ff967435 */ /* 0x000fe200000001ff */
[----:B------:R-:W-:Y:S02]  /*7240*/  MOV R149, R121 ;  /* 0x0000007900957202 */ /* 0x000fe40000000f00 */
[----:B------:R-:W-:Y:S02]  /*7250*/  MOV R119, RZ ;  /* 0x000000ff00777202 */ /* 0x000fe40000000f00 */
[----:B------:R-:W-:Y:S02]  /*7260*/  MOV R152, 0xffffffff ;  /* 0xffffffff00987802 */ /* 0x000fe40000000f00 */
[----:B------:R-:W-:-:S02]  /*7270*/  MOV R114, 0x7290 ;  /* 0x0000729000727802 */ /* 0x000fc40000000f00 */
[----:B012--5:R-:W-:Y:S05]  /*7280*/  CALL.REL.NOINC `($__internal_56_$__cuda_sm70_shflsync_up) ;  /* 0x00000e4000007944 */ /* 0x027fea0003c00000 */
        /* <DEDUP_REMOVED lines=10> */
[----:B------:R-:W-:Y:S05]  /*7330*/  CALL.REL.NOINC `($__internal_56_$__cuda_sm70_shflsync_up) ;  /* 0x00000d9000007944 */ /* 0x000fea0003c00000 */
[----:B-1----:R-:W-:Y:S01]  /*7340*/  MOV R116, R150 ;  /* 0x0000009600747202 */ /* 0x002fe20000000f00 */
[----:B------:R-:W-:Y:S01]  /*7350*/  HFMA2.MMA R150, -RZ, RZ, 0, 1.1920928955078125e-07 ;  /* 0x00000002ff967435 */ /* 0x000fe200000001ff */
[----:B0-----:R-:W-:-:S02]  /*7360*/  MOV R149, R121 ;  /* 0x0000007900957202 */ /* 0x001fc40000000f00 */
[----:B------:R-:W-:Y:S02]  /*7370*/  MOV R119, RZ ;  /* 0x000000ff00777202 */ /* 0x000fe40000000f00 */
[----:B------:R-:W-:Y:S02]  /*7380*/  MOV R152, 0xffffffff ;  /* 0xffffffff00987802 */ /* 0x000fe40000000f00 */
[----:B------:R-:W-:Y:S02]  /*7390*/  MOV R114, 0x73b0 ;  /* 0x000073b000727802 */ /* 0x000fe40000000f00 */
[----:B------:R-:W-:Y:S05]  /*73a0*/  CALL.REL.NOINC `($__internal_56_$__cuda_sm70_shflsync_up) ;  /* 0x00000d2000007944 */ /* 0x000fea0003c00000 */
        /* <DEDUP_REMOVED lines=8> */
[----:B------:R-:W-:Y:S05]  /*7430*/  CALL.REL.NOINC `($__internal_56_$__cuda_sm70_shflsync_up) ;  /* 0x00000c9000007944 */ /* 0x000fea0003c00000 */
[----:B-1----:R-:W-:Y:S01]  /*7440*/  MOV R116, R150 ;  /* 0x0000009600747202 */ /* 0x002fe20000000f00 */
[----:B------:R-:W-:Y:S01]  /*7450*/  HFMA2.MMA R150, -RZ, RZ, 0, 2.384185791015625e-07 ;  /* 0x00000004ff967435 */ /* 0x000fe200000001ff */
[----:B0-----:R-:W-:Y:S02]  /*7460*/  MOV R149, R121 ;  /* 0x0000007900957202 */ /* 0x001fe40000000f00 */
[----:B------:R-:W-:Y:S02]  /*7470*/  MOV R119, RZ ;  /* 0x000000ff00777202 */ /* 0x000fe40000000f00 */
[----:B------:R-:W-:Y:S02]  /*7480*/  MOV R152, 0xffffffff ;  /* 0xffffffff00987802 */ /* 0x000fe40000000f00 */
[----:B------:R-:W-:Y:S02]  /*7490*/  MOV R114, 0x74b0 ;  /* 0x000074b000727802 */ /* 0x000fe40000000f00 */
[----:B------:R-:W-:Y:S05]  /*74a0*/  CALL.REL.NOINC `($__internal_56_$__cuda_sm70_shflsync_up) ;  /* 0x00000c2000007944 */ /* 0x000fea0003c00000 */
        /* <DEDUP_REMOVED lines=8> */
[----:B------:R-:W-:Y:S05]  /*7530*/  CALL.REL.NOINC `($__internal_56_$__cuda_sm70_shflsync_up) ;  /* 0x00000b9000007944 */ /* 0x000fea0003c00000 */
[----:B-1----:R-:W-:Y:S01]  /*7540*/  MOV R116, R150 ;  /* 0x0000009600747202 */ /* 0x002fe20000000f00 */
[----:B------:R-:W-:Y:S01]  /*7550*/  HFMA2.MMA R150, -RZ, RZ, 0, 4.76837158203125e-07 ;  /* 0x00000008ff967435 */ /* 0x000fe200000001ff */
        /* <DEDUP_REMOVED lines=14> */
[----:B------:R-:W-:Y:S05]  /*7640*/  CALL.REL.NOINC `($__internal_56_$__cuda_sm70_shflsync_up) ;  /* 0x00000a8000007944 */ /* 0x000fea0003c00000 */
[----:B-1----:R-:W-:Y:S01]  /*7650*/  MOV R118, R150 ;  /* 0x0000009600767202 */ /* 0x002fe20000000f00 */
[----:B------:R-:W-:Y:S01]  /*7660*/  HFMA2.MMA R150, -RZ, RZ, 0, 9.5367431640625e-07 ;  /* 0x00000010ff967435 */ /* 0x000fe200000001ff */
[----:B0-----:R-:W-:Y:S02]  /*7670*/  MOV R149, R121 ;  /* 0x0000007900957202 */ /* 0x001fe40000000f00 */
[----:B------:R-:W-:Y:S02]  /*7680*/  MOV R119, RZ ;  /* 0x000000ff00777202 */ /* 0x000fe40000000f00 */
[----:B------:R-:W-:Y:S02]  /*7690*/  MOV R152, 0xffffffff ;  /* 0xffffffff00987802 */ /* 0x000fe40000000f00 */
[----:B------:R-:W-:-:S02]  /*76a0*/  MOV R114, 0x76c0 ;  /* 0x000076c000727802 */ /* 0x000fc40000000f00 */
[----:B------:R-:W-:Y:S05]  /*76b0*/  CALL.REL.NOINC `($__internal_56_$__cuda_sm70_shflsync_up) ;  /* 0x00000a1000007944 */ /* 0x000fea0003c00000 */
[----:B-1----:R-:W-:Y:S01]  /*76c0*/  MOV R115, R150 ;  /* 0x0000009600737202 */ /* 0x002fe20000000f00 */
[----:B0-----:R-:W-:Y:S05]  /*76d0*/  BRA `(.L_x_1371) ;  /* 0xffffc92000007947 */ /* 0x001fea000383ffff */
.L_x_1354:
[----:B------:R-:W-:Y:S01]  /*76e0*/  HFMA2.MMA R150, -RZ, RZ, 0, 5.9604644775390625e-08 ;  /* 0x00000001ff967435 */ /* 0x000fe200000001ff */
[----:B-1----:R-:W-:-:S02]  /*76f0*/  MOV R119, RZ ;  /* 0x000000ff00777202 */ /* 0x002fc40000000f00 */
[----:B0-----:R-:W-:Y:S02]  /*7700*/  MOV R152, 0xffffffff ;  /* 0xffffffff00987802 */ /* 0x001fe40000000f00 */
[----:B------:R-:W-:Y:S02]  /*7710*/  MOV R114, 0x7730 ;  /* 0x0000773000727802 */ /* 0x000fe40000000f00 */
[----:B-----5:R-:W-:Y:S05]  /*7720*/  CALL.REL.NOINC `($__internal_56_$__cuda_sm70_shflsync_up) ;  /* 0x000009a000007944 */ /* 0x020fea0003c00000 */
[----:B-1----:R-:W-:Y:S01]  /*7730*/  MOV R117, R150 ;  /* 0x0000009600757202 */ /* 0x002fe20000000f00 */
[----:B------:R-:W-:Y:S01]  /*7740*/  HFMA2.MMA R150, -RZ, RZ, 0, 5.9604644775390625e-08 ;  /* 0x00000001ff967435 */ /* 0x000fe200000001ff */
[----:B0-----:R-:W-:Y:S02]  /*7750*/  MOV R149, R116 ;  /* 0x0000007400957202 */ /* 0x001fe40000000f00 */
[----:B------:R-:W-:Y:S02]  /*7760*/  MOV R119, RZ ;  /* 0x000000ff00777202 */ /* 0x000fe40000000f00 */
[----:B------:R-:W-:Y:S02]  /*7770*/  MOV R152, 0xffffffff ;  /* 0xffffffff00987802 */ /* 0x000fe40000000f00 */
[----:B------:R-:W-:-:S02]  /*7780*/  MOV R114, 0x77a0 ;  /* 0x000077a000727802 */ /* 0x000fc40000000f00 */
[----:B------:R-:W-:Y:S05]  /*7790*/  CALL.REL.NOINC `($__internal_56_$__cuda_sm70_shflsync_up) ;  /* 0x0000093000007944 */ /* 0x000fea0003c00000 */
[----:B------:R-:W-:Y:S01]  /*77a0*/  HFMA2.MMA R121, -RZ, RZ, 0, 0 ;  /* 0x00000000ff797435 */ /* 0x000fe200000001ff */
[----:B0-----:R-:W-:-:S02]  /*77b0*/  MOV R149, R117 ;  /* 0x0000007500957202 */ /* 0x001fc40000000f00 */
[----:B------:R-:W-:Y:S02]  /*77c0*/  MOV R120, R112 ;  /* 0x0000007000787202 */ /* 0x000fe40000000f00 */
[----:B------:R-:W-:Y:S02]  /*77d0*/  MOV R152, 0x1f ;  /* 0x0000001f00987802 */ /* 0x000fe40000000f00 */
[----:B------:R-:W-:Y:S02]  /*77e0*/  MOV R119, 0xffffffff ;  /* 0xffffffff00777802 */ /* 0x000fe40000000f00 */
[----:B------:R-:W-:Y:S02]  /*77f0*/  MOV R114, 0x7810 ;  /* 0x0000781000727802 */ /* 0x000fe40000000f00 */
[----:B-1----:R-:W-:Y:S05]  /*7800*/  CALL.REL.NOINC `($__internal_55_$__cuda_sm70_shflsync_idx_p) ;  /* 0x0000088000007944 */ /* 0x002fea0003c00000 */
[----:B0-----:R-:W-:Y:S01]  /*7810*/  HFMA2.MMA R121, -RZ, RZ, 0, 0 ;  /* 0x00000000ff797435 */ /* 0x001fe200000001ff */
[----:B-1----:R-:W-:Y:S02]  /*7820*/  MOV R151, R119 ;  /* 0x0000007700977202 */ /* 0x002fe40000000f00 */
[----:B------:R-:W-:Y:S02]  /*7830*/  MOV R120, R113 ;  /* 0x0000007100787202 */ /* 0x000fe40000000f00 */
[----:B------:R-:W-:-:S02]  /*7840*/  MOV R152, 0x1f ;  /* 0x0000001f00987802 */ /* 0x000fc40000000f00 */
[----:B------:R-:W-:Y:S02]  /*7850*/  MOV R119, 0xffffffff ;  /* 0xffffffff00777802 */ /* 0x000fe40000000f00 */
[----:B------:R-:W-:Y:S02]  /*7860*/  MOV R114, 0x7880 ;  /* 0x0000788000727802 */ /* 0x000fe40000000f00 */
[----:B------:R-:W-:Y:S05]  /*7870*/  CALL.REL.NOINC `($__internal_55_$__cuda_sm70_shflsync_idx_p) ;  /* 0x0000081000007944 */ /* 0x000fea0003c00000 */
[----:B-1----:R-:W-:Y:S01]  /*7880*/  MOV R117, R119 ;  /* 0x0000007700757202 */ /* 0x002fe20000000f00 */
[----:B0-----:R-:W-:Y:S05]  /*7890*/  BRA `(.L_x_1372) ;  /* 0xffffc8d000007947 */ /* 0x001fea000383ffff */
.L_x_1357:
[----:B------:R-:W-:Y:S01]  /*78a0*/  HFMA2.MMA R154, -RZ, RZ, 0, 5.9604644775390625e-08 ;  /* 0x00000001ff9a7435 */ /* 0x000fe200000001ff */
[----:B------:R-:W-:Y:S02]  /*78b0*/  MOV R165, R120 ;  /* 0x0000007800a57202 */ /* 0x000fe40000000f00 */
[----:B------:R-:W-:Y:S02]  /*78c0*/  MOV R118, 0x1f ;  /* 0x0000001f00767802 */ /* 0x000fe40000000f00 */
[----:B------:R-:W-:Y:S02]  /*78d0*/  MOV R119, 0xffffffff ;  /* 0xffffffff00777802 */ /* 0x000fe40000000f00 */
[----:B------:R-:W-:-:S02]  /*78e0*/  MOV R114, 0x7900 ;  /* 0x0000790000727802 */ /* 0x000fc40000000f00 */
[----:B------:R-:W-:Y:S05]  /*78f0*/  CALL.REL.NOINC `($__internal_54_$__cuda_sm70_shflsync_down) ;  /* 0x0000075000007944 */ /* 0x000fea0003c00000 */
[----:B-1----:R-:W-:Y:S01]  /*7900*/  MOV R117, R154 ;  /* 0x0000009a00757202 */ /* 0x002fe20000000f00 */
[----:B0-----:R-:W-:Y:S05]  /*7910*/  BRA `(.L_x_1373) ;  /* 0xffffcec000007947 */ /* 0x001fea000383ffff */
.L_x_1358:
[----:B------:R-:W-:Y:S01]  /*7920*/  HFMA2.MMA R154, -RZ, RZ, 0, 5.9604644775390625e-08 ;  /* 0x00000001ff9a7435 */ /* 0x000fe200000001ff */
[----:B------:R-:W-:-:S02]  /*7930*/  MOV R165, R121 ;  /* 0x0000007900a57202 */ /* 0x000fc40000000f00 */
[----:B------:R-:W-:Y:S02]  /*7940*/  MOV R118, 0x1f ;  /* 0x0000001f00767802 */ /* 0x000fe40000000f00 */
[----:B------:R-:W-:Y:S02]  /*7950*/  MOV R119, 0xffffffff ;  /* 0xffffffff00777802 */ /* 0x000fe40000000f00 */
[----:B------:R-:W-:Y:S02]  /*7960*/  MOV R114, 0x7980 ;  /* 0x0000798000727802 */ /* 0x000fe40000000f00 */
[----:B01----:R-:W-:Y:S05]  /*7970*/  CALL.REL.NOINC `($__internal_54_$__cuda_sm70_shflsync_down) ;  /* 0x000006d000007944 */ /* 0x003fea0003c00000 */
[C---:B------:R-:W-:Y:S01]  /*7980*/  FMUL.FTZ R115, R120.reuse, R117 ;  /* 0x0000007578737220 */ /* 0x040fe20000410000 */
[----:B0-----:R-:W-:Y:S01]  /*7990*/  MOV R118, 0x1f ;  /* 0x0000001f00767802 */ /* 0x001fe20000000f00 */
[C---:B-1----:R-:W-:Y:S01]  /*79a0*/  FFMA.FTZ R114, R120.reuse, R154, R121 ;  /* 0x0000009a78727223 */ /* 0x042fe20000010079 */
[----:B------:R-:W-:Y:S01]  /*79b0*/  HFMA2.MMA R154, -RZ, RZ, 0, 1.1920928955078125e-07 ;  /* 0x00000002ff9a7435 */ /* 0x000fe200000001ff */
[----:B------:R-:W-:Y:S02]  /*79c0*/  MOV R119, 0xffffffff ;  /* 0xffffffff00777802 */ /* 0x000fe40000000f00 */
[----:B------:R-:W-:-:S02]  /*79d0*/  FSEL R117, R120, R115, !P4 ;  /* 0x0000007378757208 */ /* 0x000fc40006000000 */
[----:B------:R-:W-:Y:S02]  /*79e0*/  FSEL R121, R121, R114, !P4 ;  /* 0x0000007279797208 */ /* 0x000fe40006000000 */
[----:B------:R-:W-:Y:S02]  /*79f0*/  MOV R165, R117 ;  /* 0x0000007500a57202 */ /* 0x000fe40000000f00 */
[----:B------:R-:W-:Y:S02]  /*7a00*/  MOV R114, 0x7a20 ;  /* 0x00007a2000727802 */ /* 0x000fe40000000f00 */
[----:B------:R-:W-:Y:S05]  /*7a10*/  CALL.REL.NOINC `($__internal_54_$__cuda_sm70_shflsync_down) ;  /* 0x0000063000007944 */ /* 0x000fea0003c00000 */
[----:B-1----:R-:W-:Y:S01]  /*7a20*/  MOV R116, R154 ;  /* 0x0000009a00747202 */ /* 0x002fe20000000f00 */
[----:B------:R-:W-:Y:S01]  /*7a30*/  HFMA2.MMA R154, -RZ, RZ, 0, 1.1920928955078125e-07 ;  /* 0x00000002ff9a7435 */ /* 0x000fe200000001ff */
[----:B0-----:R-:W-:Y:S02]  /*7a40*/  MOV R165, R121 ;  /* 0x0000007900a57202 */ /* 0x001fe40000000f00 */
[----:B------:R-:W-:Y:S02]  /*7a50*/  MOV R118, 0x1f ;  /* 0x0000001f00767802 */ /* 0x000fe40000000f00 */
[----:B------:R-:W-:-:S02]  /*7a60*/  MOV R119, 0xffffffff ;  /* 0xffffffff00777802 */ /* 0x000fc40000000f00 */
[----:B------:R-:W-:Y:S02]  /*7a70*/  MOV R114, 0x7a90 ;  /* 0x00007a9000727802 */ /* 0x000fe40000000f00 */
[----:B------:R-:W-:Y:S05]  /*7a80*/  CALL.REL.NOINC `($__internal_54_$__cuda_sm70_shflsync_down) ;  /* 0x000005c000007944 */ /* 0x000fea0003c00000 */
[----:B-1----:R-:W-:Y:S01]  /*7a90*/  @!P3 FFMA.FTZ R121, R117, R154, R121 ;  /* 0x0000009a7579b223 */ /* 0x002fe20000010079 */
[----:B------:R-:W-:Y:S01]  /*7aa0*/  HFMA2.MMA R154, -RZ, RZ, 0, 2.384185791015625e-07 ;  /* 0x00000004ff9a7435 */ /* 0x000fe200000001ff */
[----:B------:R-:W-:Y:S01]  /*7ab0*/  @!P3 FMUL.FTZ R117, R116, R117 ;  /* 0x000000757475b220 */ /* 0x000fe20000410000 */
[----:B0-----:R-:W-:Y:S02]  /*7ac0*/  MOV R118, 0x1f ;  /* 0x0000001f00767802 */ /* 0x001fe40000000f00 */
[----:B------:R-:W-:Y:S02]  /*7ad0*/  MOV R119, 0xffffffff ;  /* 0xffffffff00777802 */ /* 0x000fe40000000f00 */
[----:B------:R-:W-:Y:S02]  /*7ae0*/  MOV R165, R117 ;  /* 0x0000007500a57202 */ /* 0x000fe40000000f00 */
[----:B------:R-:W-:Y:S02]  /*7af0*/  MOV R114, 0x7b10 ;  /* 0x00007b1000727802 */ /* 0x000fe40000000f00 */
[----:B------:R-:W-:Y:S05]  /*7b00*/  CALL.REL.NOINC `($__internal_54_$__cuda_sm70_shflsync_down) ;  /* 0x0000054000007944 */ /* 0x000fea0003c00000 */
[----:B-1----:R-:W-:Y:S01]  /*7b10*/  MOV R116, R154 ;  /* 0x0000009a00747202 */ /* 0x002fe20000000f00 */
[----:B------:R-:W-:Y:S01]  /*7b20*/  HFMA2.MMA R154, -RZ, RZ, 0, 2.384185791015625e-07 ;  /* 0x00000004ff9a7435 */ /* 0x000fe200000001ff */
[----:B0-----:R-:W-:-:S02]  /*7b30*/  MOV R165, R121 ;  /* 0x0000007900a57202 */ /* 0x001fc40000000f00 */
[----:B------:R-:W-:Y:S02]  /*7b40*/  MOV R118, 0x1f ;  /* 0x0000001f00767802 */ /* 0x000fe40000000f00 */
[----:B------:R-:W-:Y:S02]  /*7b50*/  MOV R119, 0xffffffff ;  /* 0xffffffff00777802 */ /* 0x000fe40000000f00 */
[----:B------:R-:W-:Y:S02]  /*7b60*/  MOV R114, 0x7b80 ;  /* 0x00007b8000727802 */ /* 0x000fe40000000f00 */
[----:B------:R-:W-:Y:S05]  /*7b70*/  CALL.REL.NOINC `($__internal_54_$__cuda_sm70_shflsync_down) ;  /* 0x000004d000007944 */ /* 0x000fea0003c00000 */
[----:B-1----:R-:W-:Y:S01]  /*7b80*/  @!P2 FFMA.FTZ R121, R117, R154, R121 ;  /* 0x0000009a7579a223 */ /* 0x002fe20000010079 */
[----:B------:R-:W-:Y:S01]  /*7b90*/  HFMA2.MMA R154, -RZ, RZ, 0, 4.76837158203125e-07 ;  /* 0x00000008ff9a7435 */ /* 0x000fe200000001ff */
[----:B------:R-:W-:Y:S01]  /*7ba0*/  @!P2 FMUL.FTZ R117, R116, R117 ;  /* 0x000000757475a220 */ /* 0x000fe20000410000 */
[----:B0-----:R-:W-:Y:S01]  /*7bb0*/  HFMA2.MMA R118, -RZ, RZ, 0, 1.847743988037109375e-06 ;  /* 0x0000001fff767435 */ /* 0x001fe200000001ff */
[----:B------:R-:W-:Y:S02]  /*7bc0*/  MOV R119, 0xffffffff ;  /* 0xffffffff00777802 */ /* 0x000fe40000000f00 */
[----:B------:R-:W-:-:S02]  /*7bd0*/  MOV R114, 0x7c20 ;  /* 0x00007c2000727802 */ /* 0x000fc40000000f00 */
[----:B------:R-:W-:Y:S02]  /*7be0*/  MOV R120, R117 ;  /* 0x0000007500787202 */ /* 0x000fe40000000f00 */
[----:B------:R-:W-:Y:S02]  /*7bf0*/  MOV R117, R121 ;  /* 0x0000007900757202 */ /* 0x000fe40000000f00 */
[----:B------:R-:W-:Y:S02]  /*7c00*/  MOV R165, R120 ;  /* 0x0000007800a57202 */ /* 0x000fe40000000f00 */
[----:B------:R-:W-:Y:S05]  /*7c10*/  CALL.REL.NOINC `($__internal_54_$__cuda_sm70_shflsync_down) ;  /* 0x0000043000007944 */ /* 0x000fea0003c00000 */
[----:B-1----:R-:W-:Y:S01]  /*7c20*/  MOV R116, R154 ;  /* 0x0000009a00747202 */ /* 0x002fe20000000f00 */
[----:B------:R-:W-:Y:S01]  /*7c30*/  HFMA2.MMA R154, -RZ, RZ, 0, 4.76837158203125e-07 ;  /* 0x00000008ff9a7435 */ /* 0x000fe200000001ff */
[----:B0-----:R-:W-:Y:S02]  /*7c40*/  MOV R165, R117 ;  /* 0x0000007500a57202 */ /* 0x001fe40000000f00 */
[----:B------:R-:W-:Y:S02]  /*7c50*/  MOV R118, 0x1f ;  /* 0x0000001f00767802 */ /* 0x000fe40000000f00 */
[----:B------:R-:W-:-:S02]  /*7c60*/  MOV R119, 0xffffffff ;  /* 0xffffffff00777802 */ /* 0x000fc40000000f00 */
[----:B------:R-:W-:Y:S02]  /*7c70*/  MOV R114, 0x7c90 ;  /* 0x00007c9000727802 */ /* 0x000fe40000000f00 */
[----:B------:R-:W-:Y:S05]  /*7c80*/  CALL.REL.NOINC `($__internal_54_$__cuda_sm70_shflsync_down) ;  /* 0x000003c000007944 */ /* 0x000fea0003c00000 */
[----:B-1----:R-:W-:Y:S01]  /*7c90*/  @!P1 FFMA.FTZ R117, R120, R154, R117 ;  /* 0x0000009a78759223 */ /* 0x002fe20000010075 */
[----:B------:R-:W-:Y:S01]  /*7ca0*/  HFMA2.MMA R154, -RZ, RZ, 0, 9.5367431640625e-07 ;  /* 0x00000010ff9a7435 */ /* 0x000fe200000001ff */
[----:B------:R-:W-:Y:S01]  /*7cb0*/  @!P1 FMUL.FTZ R120, R116, R120 ;  /* 0x0000007874789220 */ /* 0x000fe20000410000 */
[----:B0-----:R-:W-:Y:S01]  /*7cc0*/  HFMA2.MMA R118, -RZ, RZ, 0, 1.847743988037109375e-06 ;  /* 0x0000001fff767435 */ /* 0x001fe200000001ff */
[----:B------:R-:W-:Y:S02]  /*7cd0*/  MOV R119, 0xffffffff ;  /* 0xffffffff00777802 */ /* 0x000fe40000000f00 */
[----:B------:R-:W-:Y:S02]  /*7ce0*/  MOV R114, 0x7d20 ;  /* 0x00007d2000727802 */ /* 0x000fe40000000f00 */
[----:B------:R-:W-:-:S04]  /*7cf0*/  MOV R116, R120 ;  /* 0x0000007800747202 */ /* 0x000fc80000000f00 */
[----:B------:R-:W-:Y:S02]  /*7d00*/  MOV R165, R116 ;  /* 0x0000007400a57202 */ /* 0x000fe40000000f00 */
[----:B------:R-:W-:Y:S05]  /*7d10*/  CALL.REL.NOINC `($__internal_54_$__cuda_sm70_shflsync_down) ;  /* 0x0000033000007944 */ /* 0x000fea0003c00000 */
[----:B-1----:R-:W-:Y:S01]  /*7d20*/  MOV R121, R154 ;  /* 0x0000009a00797202 */ /* 0x002fe20000000f00 */
[----:B------:R-:W-:Y:S01]  /*7d30*/  HFMA2.MMA R154, -RZ, RZ, 0, 9.5367431640625e-07 ;  /* 0x00000010ff9a7435 */ /* 0x000fe200000001ff */
[----:B0-----:R-:W-:Y:S02]  /*7d40*/  MOV R165, R117 ;  /* 0x0000007500a57202 */ /* 0x001fe40000000f00 */
[----:B------:R-:W-:Y:S02]  /*7d50*/  MOV R118, 0x1f ;  /* 0x0000001f00767802 */ /* 0x000fe40000000f00 */
[----:B------:R-:W-:Y:S02]  /*7d60*/  MOV R119, 0xffffffff ;  /* 0xffffffff00777802 */ /* 0x000fe40000000f00 */
[----:B------:R-:W-:Y:S02]  /*7d70*/  MOV R114, 0x7d90 ;  /* 0x00007d9000727802 */ /* 0x000fe40000000f00 */
[----:B------:R-:W-:Y:S05]  /*7d80*/  CALL.REL.NOINC `($__internal_54_$__cuda_sm70_shflsync_down) ;  /* 0x000002c000007944 */ /* 0x000fea0003c00000 */
[----:B-1----:R-:W-:Y:S01]  /*7d90*/  @!P0 FFMA.FTZ R117, R116, R154, R117 ;  /* 0x0000009a74758223 */ /* 0x002fe20000010075 */
[----:B------:R-:W-:Y:S01]  /*7da0*/  MOV R152, 0x1f ;  /* 0x0000001f00987802 */ /* 0x000fe20000000f00 */
[----:B------:R-:W-:Y:S01]  /*7db0*/  @!P0 FMUL.FTZ R116, R121, R116 ;  /* 0x0000007479748220 */ /* 0x000fe20000410000 */
[----:B------:R-:W-:Y:S01]  /*7dc0*/  HFMA2.MMA R121, -RZ, RZ, 0, 0 ;  /* 0x00000000ff797435 */ /* 0x000fe200000001ff */
[----:B0-----:R-:W-:-:S02]  /*7dd0*/  MOV R119, 0xffffffff ;  /* 0xffffffff00777802 */ /* 0x001fc40000000f00 */
[----:B------:R-:W-:Y:S02]  /*7de0*/  MOV R114, 0x7e10 ;  /* 0x00007e1000727802 */ /* 0x000fe40000000f00 */
[----:B------:R-:W-:Y:S02]  /*7df0*/  MOV R120, R116 ;  /* 0x0000007400787202 */ /* 0x000fe40000000f00 */
[----:B------:R-:W-:Y:S05]  /*7e00*/  CALL.REL.NOINC `($__internal_55_$__cuda_sm70_shflsync_idx_p) ;  /* 0x0000028000007944 */ /* 0x000fea0003c00000 */
[----:B0-----:R-:W-:Y:S01]  /*7e10*/  HFMA2.MMA R121, -RZ, RZ, 0, 0 ;  /* 0x00000000ff797435 */ /* 0x001fe200000001ff */
[----:B-1----:R-:W-:Y:S02]  /*7e20*/  MOV R148, R119 ;  /* 0x0000007700947202 */ /* 0x002fe40000000f00 */
[----:B------:R-:W-:Y:S02]  /*7e30*/  MOV R120, R117 ;  /* 0x0000007500787202 */ /* 0x000fe40000000f00 */
[----:B------:R-:W-:Y:S02]  /*7e40*/  MOV R152, 0x1f ;  /* 0x0000001f00987802 */ /* 0x000fe40000000f00 */
[----:B------:R-:W-:Y:S02]  /*7e50*/  MOV R119, 0xffffffff ;  /* 0xffffffff00777802 */ /* 0x000fe40000000f00 */
[----:B------:R-:W-:-:S02]  /*7e60*/  MOV R114, 0x7e80 ;  /* 0x00007e8000727802 */ /* 0x000fc40000000f00 */
[----:B------:R-:W-:Y:S05]  /*7e70*/  CALL.REL.NOINC `($__internal_55_$__cuda_sm70_shflsync_idx_p) ;  /* 0x0000021000007944 */ /* 0x000fea0003c00000 */
[----:B------:R-:W-:Y:S01]  /*7e80*/  HFMA2.MMA R154, -RZ, RZ, 0, 5.9604644775390625e-08 ;  /* 0x00000001ff9a7435 */ /* 0x000fe200000001ff */
[----:B-1----:R-:W-:-:S02]  /*7e90*/  MOV R150, R119 ;  /* 0x0000007700967202 */ /* 0x002fc40000000f00 */
[----:B------:R-:W-:Y:S02]  /*7ea0*/  MOV R165, R116 ;  /* 0x0000007400a57202 */ /* 0x000fe40000000f00 */
[----:B------:R-:W-:Y:S02]  /*7eb0*/  MOV R118, 0x1f ;  /* 0x0000001f00767802 */ /* 0x000fe40000000f00 */
[----:B------:R-:W-:Y:S02]  /*7ec0*/  MOV R119, 0xffffffff ;  /* 0xffffffff00777802 */ /* 0x000fe40000000f00 */
[----:B------:R-:W-:Y:S02]  /*7ed0*/  MOV R114, 0x7ef0 ;  /* 0x00007ef000727802 */ /* 0x000fe40000000f00 */
[----:B0-----:R-:W-:Y:S05]  /*7ee0*/  CALL.REL.NOINC `($__internal_54_$__cuda_sm70_shflsync_down) ;  /* 0x0000016000007944 */ /* 0x001fea0003c00000 */
[----:B-1----:R-:W-:Y:S01]  /*7ef0*/  MOV R116, R154 ;  /* 0x0000009a00747202 */ /* 0x002fe20000000f00 */
[----:B------:R-:W-:Y:S01]  /*7f00*/  HFMA2.MMA R154, -RZ, RZ, 0, 5.9604644775390625e-08 ;  /* 0x00000001ff9a7435 */ /* 0x000fe200000001ff */
[----:B0-----:R-:W-:Y:S02]  /*7f10*/  MOV R165, R117 ;  /* 0x0000007500a57202 */ /* 0x001fe40000000f00 */
[----:B------:R-:W-:-:S02]  /*7f20*/  MOV R118, 0x1f ;  /* 0x0000001f00767802 */ /* 0x000fc40000000f00 */
[----:B------:R-:W-:Y:S02]  /*7f30*/  MOV R119, 0xffffffff ;  /* 0xffffffff00777802 */ /* 0x000fe40000000f00 */
[----:B------:R-:W-:Y:S02]  /*7f40*/  MOV R114, 0x7f60 ;  /* 0x00007f6000727802 */ /* 0x000fe40000000f00 */
[----:B------:R-:W-:Y:S05]  /*7f50*/  CALL.REL.NOINC `($__internal_54_$__cuda_sm70_shflsync_down) ;  /* 0x000000f000007944 */ /* 0x000fea0003c00000 */
[----:B------:R-:W-:Y:S01]  /*7f60*/  HFMA2.MMA R121, -RZ, RZ, 0, 0 ;  /* 0x00000000ff797435 */ /* 0x000fe200000001ff */
[----:B0-----:R-:W-:Y:S02]  /*7f70*/  MOV R165, R116 ;  /* 0x0000007400a57202 */ /* 0x001fe40000000f00 */
[----:B------:R-:W-:Y:S02]  /*7f80*/  MOV R120, R112 ;  /* 0x0000007000787202 */ /* 0x000fe40000000f00 */
[----:B------:R-:W-:Y:S02]  /*7f90*/  MOV R152, 0x1f ;  /* 0x0000001f00987802 */ /* 0x000fe40000000f00 */
[----:B------:R-:W-:Y:S02]  /*7fa0*/  MOV R119, 0xffffffff ;  /* 0xffffffff00777802 */ /* 0x000fe40000000f00 */
[----:B------:R-:W-:-:S02]  /*7fb0*/  MOV R114, 0x7fd0 ;  /* 0x00007fd000727802 */ /* 0x000fc40000000f00 */
[----:B-1----:R-:W-:Y:S05]  /*7fc0*/  CALL.REL.NOINC `($__internal_55_$__cuda_sm70_shflsync_idx_p) ;  /* 0x000000c000007944 */ /* 0x002fea0003c00000 */
[----:B0-----:R-:W-:Y:S01]  /*7fd0*/  HFMA2.MMA R121, -RZ, RZ, 0, 0 ;  /* 0x00000000ff797435 */ /* 0x001fe200000001ff */
[----:B-1----:R-:W-:-:S02]  /*7fe0*/  MOV R118, R119 ;  /* 0x0000007700767202 */ /* 0x002fc40000000f00 */
[----:B------:R-:W-:Y:S02]  /*7ff0*/  MOV R120, R113 ;  /* 0x0000007100787202 */ /* 0x000fe40000000f00 */
[----:B------:R-:W-:Y:S02]  /*8000*/  MOV R152, 0x1f ;  /* 0x0000001f00987802 */ /* 0x000fe40000000f00 */
[----:B------:R-:W-:Y:S02]  /*8010*/  MOV R119, 0xffffffff ;  /* 0xffffffff00777802 */ /* 0x000fe40000000f00 */
[----:B------:R-:W-:Y:S02]  /*8020*/  MOV R114, 0x8040 ;  /* 0x0000804000727802 */ /* 0x000fe40000000f00 */
[----:B------:R-:W-:Y:S05]  /*8030*/  CALL.REL.NOINC `($__internal_55_$__cuda_sm70_shflsync_idx_p) ;  /* 0x0000005000007944 */ /* 0x000fea0003c00000 */
[----:B01----:R-:W-:Y:S05]  /*8040*/  BRA `(.L_x_1374) ;  /* 0xffffc93000007947 */ /* 0x003fea000383ffff */
        .weak           $__internal_54_$__cuda_sm70_shflsync_down
        .type           $__internal_54_$__cuda_sm70_shflsync_down,@function
        .size           $__internal_54_$__cuda_sm70_shflsync_down,($__internal_55_$__cuda_sm70_shflsync_idx_p - $__internal_54_$__cuda_sm70_shflsync_down)
$__internal_54_$__cuda_sm70_shflsync_down:
[----:B------:R-:W-:Y:S01]  /*8050*/  HFMA2.MMA R115, -RZ, RZ, 0, 0 ;  /* 0x00000000ff737435 */ /* 0x000fe200000001ff */
[----:B------:R-:W-:Y:S04]  /*8060*/  WARPSYNC R119 ;  /* 0x0000007700007348 */ /* 0x000fe80003800000 */
[----:B------:R0:W1:Y:S01]  /*8070*/  SHFL.DOWN PT, R154, R165, R154, R118 ;  /* 0x0800009aa59a7389 */ /* 0x00006200000e0076 */
[----:B------:R-:W-:Y:S05]  /*8080*/  RET.REL.NODEC R114 `(_Z25selective_scan_bwd_kernelI32Selective_Scan_bwd_kernel_traitsILi128ELi16ELb1ELb0ELb0ELb1ELb0EffEEv12SSMParamsBwd) ;  /* 0xffff7f7072007950 */ /* 0x000fea0003c3ffff */
        .weak           $__internal_55_$__cuda_sm70_shflsync_idx_p
        .type           $__internal_55_$__cuda_sm70_shflsync_idx_p,@function
        .size           $__internal_55_$__cuda_sm70_shflsync_idx_p,($__internal_56_$__cuda_sm70_shflsync_up - $__internal_55_$__cuda_sm70_shflsync_idx_p)
$__internal_55_$__cuda_sm70_shflsync_idx_p:
[----:B------:R-:W-:Y:S01]  /*8090*/  MOV R115, 0x0 ;  /* 0x0000000000737802 */ /* 0x000fe20000000f00 */
[----:B------:R-:W-:Y:S04]  /*80a0*/  WARPSYNC R119 ;  /* 0x0000007700007348 */ /* 0x000fe80003800000 */
[----:B------:R0:W1:Y:S01]  /*80b0*/  SHFL.IDX PT, R119, R120, R121, R152 ;  /* 0x0000007978777389 */ /* 0x00006200000e0098 */
[----:B------:R-:W-:Y:S05]  /*80c0*/  RET.REL.NODEC R114 `(_Z25selective_scan_bwd_kernelI32Selective_Scan_bwd_kernel_traitsILi128ELi16ELb1ELb0ELb0ELb1ELb0EffEEv12SSMParamsBwd) ;  /* 0xffff7f3072007950 */ /* 0x000fea0003c3ffff */
        .weak           $__internal_56_$__cuda_sm70_shflsync_up
        .type           $__internal_56_$__cuda_sm70_shflsync_up,@function
        .size           $__internal_56_$__cuda_sm70_shflsync_up,(.L_x_8872 - $__internal_56_$__cuda_sm70_shflsync_up)
$__internal_56_$__cuda_sm70_shflsync_up:
[----:B------:R-:W-:Y:S01]  /*80d0*/  HFMA2.MMA R115, -RZ, RZ, 0, 0 ;  /* 0x00000000ff737435 */ /* 0x000fe200000001ff */
[----:B------:R-:W-:Y:S04]  /*80e0*/  WARPSYNC R152 ;  /* 0x0000009800007348 */ /* 0x000fe80003800000 */
[----:B------:R0:W1:Y:S01]  /*80f0*/  SHFL.UP PT, R150, R149, R150, R119 ;  /* 0x0400009695967389 */ /* 0x00006200000e0077 */
[----:B------:R-:W-:Y:S05]  /*8100*/  RET.REL.NODEC R114 `(_Z25selective_scan_bwd_kernelI32Selective_Scan_bwd_kernel_traitsILi128ELi16ELb1ELb0ELb0ELb1ELb0EffEEv12SSMParamsBwd) ;  /* 0xffff7ef072007950 */ /* 0x000fea0003c3ffff */
.L_x_1375:
        /* <DEDUP_REMOVED lines=15> */
.L_x_8872:


//--------------------- .text._Z25selective_scan_bwd_kernelI32Selective_Scan_bwd_kernel_traitsILi128ELi16ELb1ELb0ELb0ELb1ELb1EffEEv12SSMParamsBwd --------------------------
	.section	.text._Z25selective_scan_bwd_kernelI32Selective_Scan_bwd_kernel_traitsILi128ELi16ELb1ELb0ELb0ELb1ELb1EffEEv12SSMParamsBwd,"ax",@progbits
	.sectioninfo	@"SHI_REGISTERS=167"
	.align	128
        .global         _Z25selective_scan_bwd_kernelI32Selective_Scan_bwd_kernel_traitsILi128ELi16ELb1ELb0ELb0ELb1ELb1EffEEv12SSMParamsBwd
        .type           _Z25selective_scan_bwd_kernelI32Selective_Scan_bwd_kernel_traitsILi128ELi16ELb1ELb0ELb0ELb1ELb1EffEEv12SSMParamsBwd,@function
        .size           _Z25selective_scan_bwd_kernelI32Selective_Scan_bwd_kernel_traitsILi128ELi16ELb1ELb0ELb0ELb1ELb1EffEEv12SSMParamsBwd,(.L_x_8875 - _Z25selective_scan_bwd_kernelI32Selective_Scan_bwd_kernel_traitsILi128ELi16ELb1ELb0ELb0ELb1ELb1EffEEv12SSMParamsBwd)
        .other          _Z25selective_scan_bwd_kernelI32Selective_Scan_bwd_kernel_traitsILi128ELi16ELb1ELb0ELb0ELb1ELb1EffEEv12SSMParamsBwd,@"STO_CUDA_ENTRY STV_DEFAULT"
_Z25selective_scan_bwd_kernelI32Selective_Scan_bwd_kernel_traitsILi128ELi16ELb1ELb0ELb0ELb1ELb1EffEEv12SSMParamsBwd:
.text._Z25selective_scan_bwd_kernelI32Selective_Scan_bwd_kernel_traitsILi128ELi16ELb1ELb0ELb0ELb1ELb1EffEEv12SSMParamsBwd:
        /* <DEDUP_REMOVED lines=60> */
[----:B------:R-:W-:Y:S02]  /*03c0*/  UIMAD.WIDE.U32 UR4, UR33, UR26, URZ ;  /* 0x0000001a210472a5 */ /* 0x000fe4000f8e003f */
[----:B------:R-:W-:Y:S02]  /*03d0*/  UIMAD UR24, UR12, UR23, UR19 ;  /* 0x000000170c1872a4 */ /* 0x000fe4000f8e0213 */
[----:B------:R-:W-:Y:S02]  /*03e0*/  UIMAD UR26, UR12, UR21, UR17 ;  /* 0x000000150c1a72a4 */ /* 0x000fe4000f8e0211 */
[----:B------:R-:W-:Y:S02]  /*03f0*/  ULDC.64 UR18, c[0x0][0x280] ;  /* 0x0000a00000127ab9 */ /* 0x000fe40000000a00 */
        /* <DEDUP_REMOVED lines=15> */
[----:B------:R-:W-:Y:S02]  /*04f0*/  ULDC.64 UR10, c[0x0][0x248] ;  /* 0x00009200000a7ab9 */ /* 0x000fe40000000a00 */
[----:B------:R-:W-:Y:S02]  /*0500*/  ULEA.HI.X UR25, UR25, UR15, UR26, 0x2, UP1 ;  /* 0x0000000f19197291 */ /* 0x000fe400088f141a */
[----:B------:R-:W-:Y:S02]  /*0510*/  ULEA UR16, UP2, UR20, UR10, 0x2 ;  /* 0x0000000a14107291 */ /* 0x000fe4000f84103f */
[----:B------:R-:W-:Y:S02]  /*0520*/  UIADD3 UR21, UP1, UR22, UR18, URZ ;  /* 0x0000001216157290 */ /* 0x000fe4000ff3e03f */
[----:B------:R-:W-:-:S02]  /*0530*/  ULDC.64 UR14, c[0x0][0x308] ;  /* 0x0000c200000e7ab9 */ /* 0x000fc40000000a00 */
[----:B------:R-:W-:Y:S02]  /*0540*/  ULEA.HI.X UR17, UR20, UR11, UR17, 0x2, UP2 ;  /* 0x0000000b14117291 */ /* 0x000fe400090f1411 */
[----:B------:R-:W-:Y:S02]  /*0550*/  UIADD3.X UR18, UR23, UR19, UR28, UP1, !UPT ;  /* 0x0000001317127290 */ /* 0x000fe40008ffe41c */
[----:B------:R-:W-:Y:S02]  /*0560*/  ULEA UR20, UP1, UR21, UR14, 0x2 ;  /* 0x0000000e15147291 */ /* 0x000fe4000f82103f */
[----:B------:R-:W-:Y:S02]  /*0570*/  ULDC UR10, c[0x0][0x164] ;  /* 0x00005900000a7ab9 */ /* 0x000fe40000000800 */
[----:B------:R-:W-:Y:S02]  /*0580*/  @UP0 UIMAD UR10, UR33, UR10, UR12 ;  /* 0x0000000a210a02a4 */ /* 0x000fe4000f8e020c */
[----:B------:R-:W-:-:S02]  /*0590*/  ULEA.HI.X UR21, UR21, UR15, UR18, 0x2, UP1 ;  /* 0x0000000f15157291 */ /* 0x000fc400088f1412 */
[----:B------:R-:W-:Y:S02]  /*05a0*/  UISETP.GE.AND UP1, UPT, UR29, 0x1, UPT ;  /* 0x000000011d00788c */ /* 0x000fe4000bf26270 */
[----:B------:R-:W-:Y:S02]  /*05b0*/  UMOV UR4, URZ ;  /* 0x0000003f00047c82 */ /* 0x000fe40008000000 */
[----:B------:R-:W-:Y:S02]  /*05c0*/  @UP0 UIMAD UR14, UR10, UR29, URZ ;  /* 0x0000001d0a0e02a4 */ /* 0x000fe4000f8e023f */
[----:B------:R-:W-:Y:S02]  /*05d0*/  ULDC UR15, c[0x0][0x16c] ;  /* 0x00005b00000f7ab9 */ /* 0x000fe40000000800 */
[----:B------:R-:W-:Y:S02]  /*05e0*/  @UP0 UIMAD UR14, UR14, UR15, URZ ;  /* 0x0000000f0e0e02a4 */ /* 0x000fe4000f8e023f */
[----:B------:R-:W-:-:S02]  /*05f0*/  ULDC.64 UR10, c[0x0][0x260] ;  /* 0x00009800000a7ab9 */ /* 0x000fc40000000a00 */
[----:B------:R-:W-:Y:S02]  /*0600*/  @UP0 UMOV UR15, 0x8 ;  /* 0x00000008000f0882 */ /* 0x000fe40000000000 */
        /* <DEDUP_REMOVED lines=10> */
[----:B0-----:R-:W0:Y:S01]  /*06b0*/  S2R R2, SR_TID.X ;  /* 0x0000000000027919 */ /* 0x001e220000002100 */
[----:B------:R-:W-:Y:S01]  /*06c0*/  MOV R0, RZ ;  /* 0x000000ff00007202 */ /* 0x000fe20000000f00 */
[----:B------:R-:W-:Y:S01]  /*06d0*/  ULDC UR7, c[0x0][0x174] ;  /* 0x00005d0000077ab9 */ /* 0x000fe20000000800 */
[----:B------:R-:W-:Y:S01]  /*06e0*/  MOV R107, RZ ;  /* 0x000000ff006b7202 */ /* 0x000fe20000000f00 */
[----:B------:R-:W3:Y:S01]  /*06f0*/  S2R R3, SR_LANEID ;  /* 0x0000000000037919 */ /* 0x000ee20000000000 */
[----:B------:R-:W-:-:S02]  /*0700*/  UMOV UR18, UR24 ;  /* 0x0000001800127c82 */ /* 0x000fc40008000000 */
[----:B------:R-:W-:Y:S01]  /*0710*/  UMOV UR19, UR25 ;  /* 0x0000001900137c82 */ /* 0x000fe20008000000 */
[----:B0-----:R-:W-:Y:S02]  /*0720*/  SHF.R.S32.HI R5, RZ, 0x1f, R2 ;  /* 0x0000001fff057819 */ /* 0x001fe40000011402 */
[----:B------:R-:W-:Y:S02]  /*0730*/  SHF.L.U32 R4, R2, 0x2, RZ ;  /* 0x0000000202047819 */ /* 0x000fe400000006ff */
[----:B------:R-:W-:Y:S02]  /*0740*/  LEA.HI R5, R5, R2, RZ, 0x5 ;  /* 0x0000000205057211 */ /* 0x000fe400078f28ff */
[----:B------:R-:W-:Y:S02]  /*0750*/  LOP3.LUT R4, R4, 0xffffff80, RZ, 0xc0, !PT ;  /* 0xffffff8004047812 */ /* 0x000fe400078ec0ff */
[----:B---3--:R-:W-:Y:S02]  /*0760*/  SHF.R.S32.HI R5, RZ, 0x5, R5 ;  /* 0x00000005ff057819 */ /* 0x008fe40000011405 */
.L_x_1427:
[----:B------:R-:W-:Y:S01]  /*0770*/  BAR.SYNC.DEFER_BLOCKING 0x0 ;  /* 0x0000000000007b1d */ /* 0x000fe20000010000 */
[----:B------:R-:W-:-:S02]  /*0780*/  MOV R8, UR18 ;  /* 0x0000001200087c02 */ /* 0x000fc40008000f00 */
        /* <DEDUP_REMOVED lines=11> */
[----:B---3--:R0:W-:Y:S04]  /*0840*/  STS.128 [R6.X16], R12 ;  /* 0x0000000c06007388 */ /* 0x0081e8000000cc00 */
[----:B----4-:R-:W-:Y:S04]  /*0850*/  STS.128 [R6.X16+0x200], R16 ;  /* 0x0002001006007388 */ /* 0x010fe8000000cc00 */
[----:B-----5:R-:W-:Y:S04]  /*0860*/  STS.128 [R6.X16+0x400], R20 ;  /* 0x0004001406007388 */ /* 0x020fe8000000cc00 */
[----:B--2---:R-:W-:Y:S01]  /*0870*/  STS.128 [R6.X16+0x600], R40 ;  /* 0x0006002806007388 */ /* 0x004fe2000000cc00 */
[----:B------:R-:W-:-:S06]  /*0880*/  NOP ;  /* 0x0000000000007918 */ /* 0x000fcc0000000000 */
[----:B------:R-:W-:Y:S04]  /*0890*/  LDS.128 R36, [R7.X16] ;  /* 0x0000000007247984 */ /* 0x000fe8000000cc00 */
[----:B------:R-:W-:Y:S04]  /*08a0*/  LDS.128 R32, [R7.X16+0x10] ;  /* 0x0000100007207984 */ /* 0x000fe8000000cc00 */
[----:B------:R-:W-:Y:S04]  /*08b0*/  LDS.128 R28, [R7.X16+0x20] ;  /* 0x00002000071c7984 */ /* 0x000fe8000000cc00 */
[----:B------:R-:W-:Y:S04]  /*08c0*/  LDS.128 R24, [R7.X16+0x30] ;  /* 0x0000300007187984 */ /* 0x000fe8000000cc00 */
[----:B------:R-:W-:Y:S06]  /*08d0*/  BAR.SYNC.DEFER_BLOCKING 0x0 ;  /* 0x0000000000007b1d */ /* 0x000fec0000010000 */
[----:B------:R-:W2:Y:S04]  /*08e0*/  LDG.E.128 R44, [R10.64] ;  /* 0x0000001e0a2c7981 */ /* 0x000ea8000c1e1d00 */
[----:B------:R-:W3:Y:S04]  /*08f0*/  LDG.E.128 R48, [R10.64+0x200] ;  /* 0x0002001e0a307981 */ /* 0x000ee8000c1e1d00 */
[----:B------:R-:W4:Y:S04]  /*0900*/  LDG.E.128 R52, [R10.64+0x400] ;  /* 0x0004001e0a347981 */ /* 0x000f28000c1e1d00 */
[----:B------:R-:W5:Y:S01]  /*0910*/  LDG.E.128 R56, [R10.64+0x600] ;  /* 0x0006001e0a387981 */ /* 0x000f62000c1e1d00 */
[----:B0-----:R-:W-:-:S02]  /*0920*/  MOV R14, UR20 ;  /* 0x00000014000e7c02 */ /* 0x001fc40008000f00 */
[----:B------:R-:W-:-:S05]  /*0930*/  MOV R15, UR21 ;  /* 0x00000015000f7c02 */ /* 0x000fca0008000f00 */
[----:B------:R-:W-:Y:S01]  /*0940*/  IMAD.WIDE R14, R109, 0x10, R14 ;  /* 0x000000106d0e7825 */ /* 0x000fe200078e020e */
[----:B--2---:R0:W-:Y:S04]  /*0950*/  STS.128 [R6.X16], R44 ;  /* 0x0000002c06007388 */ /* 0x0041e8000000cc00 */
[----:B---3--:R2:W-:Y:S04]  /*0960*/  STS.128 [R6.X16+0x200], R48 ;  /* 0x0002003006007388 */ /* 0x0085e8000000cc00 */
[----:B----4-:R3:W-:Y:S04]  /*0970*/  STS.128 [R6.X16+0x400], R52 ;  /* 0x0004003406007388 */ /* 0x0107e8000000cc00 */
[----:B-----5:R4:W-:Y:S01]  /*0980*/  STS.128 [R6.X16+0x600], R56 ;  /* 0x0006003806007388 */ /* 0x0209e2000000cc00 */
[----:B------:R-:W-:-:S06]  /*0990*/  NOP ;  /* 0x0000000000007918 */ /* 0x000fcc0000000000 */
[----:B------:R-:W-:Y:S04]  /*09a0*/  LDS.128 R60, [R7.X16+0x10] ;  /* 0x00001000073c7984 */ /* 0x000fe8000000cc00 */
[----:B------:R-:W-:Y:S04]  /*09b0*/  LDS.128 R16, [R7.X16+0x20] ;  /* 0x0000200007107984 */ /* 0x000fe8000000cc00 */
[----:B------:R-:W-:Y:S04]  /*09c0*/  LDS.128 R20, [R7.X16+0x30] ;  /* 0x0000300007147984 */ /* 0x000fe8000000cc00 */
[----:B------:R-:W4:Y:S04]  /*09d0*/  LDS.128 R40, [R7.X16] ;  /* 0x0000000007287984 */ /* 0x000f28000000cc00 */
[----:B------:R-:W-:Y:S06]  /*09e0*/  BAR.SYNC.DEFER_BLOCKING 0x0 ;  /* 0x0000000000007b1d */ /* 0x000fec0000010000 */
[----:B0-----:R0:W5:Y:S04]  /*09f0*/  LDG.E.128 R44, [R14.64] ;  /* 0x0000001e0e2c7981 */ /* 0x001168000c1e1d00 */
[----:B--2---:R0:W2:Y:S04]  /*0a00*/  LDG.E.128 R48, [R14.64+0x200] ;  /* 0x0002001e0e307981 */ /* 0x0040a8000c1e1d00 */
[----:B---3--:R0:W3:Y:S04]  /*0a10*/  LDG.E.128 R52, [R14.64+0x400] ;  /* 0x0004001e0e347981 */ /* 0x0080e8000c1e1d00 */
[----:B----4-:R0:W4:Y:S01]  /*0a20*/  LDG.E.128 R56, [R14.64+0x600] ;  /* 0x0006001e0e387981 */ /* 0x010122000c1e1d00 */
[----:B------:R-:W-:Y:S01]  /*0a30*/  FADD.FTZ R13, R40, UR5 ;  /* 0x00000005280d7e21 */ /* 0x000fe20008010000 */
[----:B------:R-:W-:Y:S01]  /*0a40*/  BSSY B0, `(.L_x_1377) ;  /* 0x0000034000007945 */ /* 0x000fe20003800000 */
[----:B------:R-:W-:-:S02]  /*0a50*/  FADD.FTZ R8, R60, UR5 ;  /* 0x000000053c087e21 */ /* 0x000fc40008010000 */
[----:B------:R-:W-:Y:S01]  /*0a60*/  FADD.FTZ R9, R61, UR5 ;  /* 0x000000053d097e21 */ /* 0x000fe20008010000 */
[----:B------:R-:W-:Y:S01]  /*0a70*/  FSETP.GTU.FTZ.AND P4, PT, R13, 20, PT ;  /* 0x41a000000d00780b */ /* 0x000fe20003f9c000 */
[----:B------:R-:W-:Y:S01]  /*0a80*/  FADD.FTZ R10, R62, UR5 ;  /* 0x000000053e0a7e21 */ /* 0x000fe20008010000 */
[----:B------:R-:W-:Y:S01]  /*0a90*/  FSETP.GTU.FTZ.AND P6, PT, R8, 20, PT ;  /* 0x41a000000800780b */ /* 0x000fe20003fdc000 */
[----:B------:R-:W-:Y:S01]  /*0aa0*/  FADD.FTZ R11, R63, UR5 ;  /* 0x000000053f0b7e21 */ /* 0x000fe20008010000 */
[----:B------:R-:W-:Y:S01]  /*0ab0*/  FSETP.GTU.FTZ.AND P0, PT, R9, 20, PT ;  /* 0x41a000000900780b */ /* 0x000fe20003f1c000 */
[----:B------:R-:W-:Y:S01]  /*0ac0*/  FADD.FTZ R12, R16, UR5 ;  /* 0x00000005100c7e21 */ /* 0x000fe20008010000 */
[----:B------:R-:W-:Y:S01]  /*0ad0*/  FSETP.GTU.FTZ.AND P1, PT, R10, 20, PT ;  /* 0x41a000000a00780b */ /* 0x000fe20003f3c000 */
[----:B0-----:R-:W-:Y:S01]  /*0ae0*/  FADD.FTZ R14, R41, UR5 ;  /* 0x00000005290e7e21 */ /* 0x001fe20008010000 */
[----:B------:R-:W-:Y:S01]  /*0af0*/  FSETP.GTU.FTZ.AND P2, PT, R11, 20, PT ;  /* 0x41a000000b00780b */ /* 0x000fe20003f5c000 */
[----:B------:R-:W-:Y:S01]  /*0b00*/  FADD.FTZ R15, R42, UR5 ;  /* 0x000000052a0f7e21 */ /* 0x000fe20008010000 */
[----:B------:R-:W-:-:S02]  /*0b10*/  FSETP.GTU.FTZ.AND P3, PT, R12, 20, PT ;  /* 0x41a000000c00780b */ /* 0x000fc40003f7c000 */
[----:B------:R-:W-:Y:S01]  /*0b20*/  FSETP.GTU.FTZ.AND P5, PT, R14, 20, PT ;  /* 0x41a000000e00780b */ /* 0x000fe20003fbc000 */
[----:B-----5:R0:W-:Y:S04]  /*0b30*/  STS.128 [R6.X16], R44 ;  /* 0x0000002c06007388 */ /* 0x0201e8000000cc00 */
[----:B--2---:R0:W-:Y:S04]  /*0b40*/  STS.128 [R6.X16+0x200], R48 ;  /* 0x0002003006007388 */ /* 0x0041e8000000cc00 */
[----:B---3--:R0:W-:Y:S04]  /*0b50*/  STS.128 [R6.X16+0x400], R52 ;  /* 0x0004003406007388 */ /* 0x0081e8000000cc00 */
[----:B----4-:R0:W-:Y:S01]  /*0b60*/  STS.128 [R6.X16+0x600], R56 ;  /* 0x0006003806007388 */ /* 0x0101e2000000cc00 */
[----:B------:R-:W-:-:S06]  /*0b70*/  NOP ;  /* 0x0000000000007918 */ /* 0x000fcc0000000000 */
[----:B------:R-:W-:Y:S05]  /*0b80*/  @P4 BRA `(.L_x_1378) ;  /* 0x000001f000004947 */ /* 0x000fea0003800000 */
[----:B------:R-:W-:Y:S01]  /*0b90*/  FMUL.FTZ R13, R13, 1.4426950216293334961 ;  /* 0x3fb8aa3b0d0d7820 */ /* 0x000fe20000410000 */
[----:B------:R-:W-:Y:S02]  /*0ba0*/  MOV R42, 0x3e800000 ;  /* 0x3e800000002a7802 */ /* 0x000fe40000000f00 */
[----:B0-----:R-:W-:Y:S01]  /*0bb0*/  MOV R45, 0x3d39bf78 ;  /* 0x3d39bf78002d7802 */ /* 0x001fe20000000f00 */
        /* <DEDUP_REMOVED lines=28> */
.L_x_1378:
[----:B------:R-:W-:Y:S05]  /*0d80*/  BSYNC B0 ;  /* 0x0000000000007941 */ /* 0x000fea0003800000 */
.L_x_1377:
        /* <DEDUP_REMOVED lines=35> */
.L_x_1380:
[----:B------:R-:W-:Y:S05]  /*0fc0*/  BSYNC B0 ;  /* 0x0000000000007941 */ /* 0x000fea0003800000 */
.L_x_1379:
        /* <DEDUP_REMOVED lines=35> */
.L_x_1382:
[----:B------:R-:W-:Y:S05]  /*1200*/  BSYNC B0 ;  /* 0x0000000000007941 */ /* 0x000fea0003800000 */
.L_x_1381:
        /* <DEDUP_REMOVED lines=35> */
.L_x_1384:
[----:B------:R-:W-:Y:S05]  /*1440*/  BSYNC B0 ;  /* 0x0000000000007941 */ /* 0x000fea0003800000 */
.L_x_1383:
        /* <DEDUP_REMOVED lines=35> */
.L_x_1386:
[----:B------:R-:W-:Y:S05]  /*1680*/  BSYNC B0 ;  /* 0x0000000000007941 */ /* 0x000fea0003800000 */
.L_x_1385:
        /* <DEDUP_REMOVED lines=35> */
.L_x_1388:
[----:B------:R-:W-:Y:S05]  /*18c0*/  BSYNC B0 ;  /* 0x0000000000007941 */ /* 0x000fea0003800000 */
.L_x_1387:
        /* <DEDUP_REMOVED lines=35> */
.L_x_1390:
[----:B------:R-:W-:Y:S05]  /*1b00*/  BSYNC B0 ;  /* 0x0000000000007941 */ /* 0x000fea0003800000 */
.L_x_1389:
        /* <DEDUP_REMOVED lines=35> */
.L_x_1392:
[----:B------:R-:W-:Y:S05]  /*1d40*/  BSYNC B0 ;  /* 0x0000000000007941 */ /* 0x000fea0003800000 */
.L_x_1391:
        /* <DEDUP_REMOVED lines=35> */
.L_x_1394:
[----:B------:R-:W-:Y:S05]  /*1f80*/  BSYNC B0 ;  /* 0x0000000000007941 */ /* 0x000fea0003800000 */
.L_x_1393:
        /* <DEDUP_REMOVED lines=34> */
.L_x_1396:
[----:B------:R-:W-:Y:S05]  /*21b0*/  BSYNC B0 ;  /* 0x0000000000007941 */ /* 0x000fea0003800000 */
.L_x_1395:
        /* <DEDUP_REMOVED lines=33> */
.L_x_1398:
[----:B------:R-:W-:Y:S05]  /*23d0*/  BSYNC B0 ;  /* 0x0000000000007941 */ /* 0x000fea0003800000 */
.L_x_1397:
        /* <DEDUP_REMOVED lines=33> */
.L_x_1400:
[----:B------:R-:W-:Y:S05]  /*25f0*/  BSYNC B0 ;  /* 0x0000000000007941 */ /* 0x000fea0003800000 */
.L_x_1399:
        /* <DEDUP_REMOVED lines=33> */
.L_x_1402:
[----:B------:R-:W-:Y:S05]  /*2810*/  BSYNC B0 ;  /* 0x0000000000007941 */ /* 0x000fea0003800000 */
.L_x_1401:
        /* <DEDUP_REMOVED lines=33> */
.L_x_1404:
[----:B------:R-:W-:Y:S05]  /*2a30*/  BSYNC B0 ;  /* 0x0000000000007941 */ /* 0x000fea0003800000 */
.L_x_1403:
        /* <DEDUP_REMOVED lines=33> */
.L_x_1406:
[----:B------:R-:W-:Y:S05]  /*2c50*/  BSYNC B0 ;  /* 0x0000000000007941 */ /* 0x000fea0003800000 */
.L_x_1405:
        /* <DEDUP_REMOVED lines=33> */
.L_x_1408:
[----:B------:R-:W-:Y:S05]  /*2e70*/  BSYNC B0 ;  /* 0x0000000000007941 */ /* 0x000fea0003800000 */
.L_x_1407:
[----:B------:R-:W-:Y:S01]  /*2e80*/  ULEA UR22, UR7, 0xfffff800, 0xb ;  /* 0xfffff80007167891 */ /* 0x000fe2000f8e583f */
[----:B0-----:R-:W-:Y:S01]  /*2e90*/  LDS.128 R56, [R7.X16+0x10] ;  /* 0x0000100007387984 */ /* 0x001fe2000000cc00 */
[----:B------:R-:W-:Y:S02]  /*2ea0*/  ULDC.64 UR24, c[0x0][0x1f0] ;  /* 0x00007c0000187ab9 */ /* 0x000fe40000000a00 */
[----:B------:R-:W-:Y:S01]  /*2eb0*/  UIMAD UR6, UR34, UR24, URZ ;  /* 0x00000018220672a4 */ /* 0x000fe2000f8e023f */
[----:B------:R-:W-:Y:S01]  /*2ec0*/  LDS.128 R60, [R7.X16+0x20] ;  /* 0x00002000073c7984 */ /* 0x000fe2000000cc00 */
[----:B------:R-:W-:Y:S02]  /*2ed0*/  USHF.R.S32.HI UR23, URZ, 0x1f, UR22 ;  /* 0x0000001f3f177899 */ /* 0x000fe40008011416 */
[----:B------:R-:W-:Y:S01]  /*2ee0*/  UIMAD UR6, UR33, UR25, UR6 ;  /* 0x00000019210672a4 */ /* 0x000fe2000f8e0206 */
[----:B------:R-:W-:Y:S01]  /*2ef0*/  LDS.128 R64, [R7.X16+0x30] ;  /* 0x0000300007407984 */ /* 0x000fe2000000cc00 */
[----:B------:R-:W-:-:S02]  /*2f00*/  UIMAD.WIDE.U32 UR24, UR33, UR24, UR22 ;  /* 0x00000018211872a5 */ /* 0x000fc4000f8e0016 */
[----:B------:R-:W-:Y:S01]  /*2f10*/  ULDC.64 UR26, c[0x0][0x1f8] ;  /* 0x00007e00001a7ab9 */ /* 0x000fe20000000a00 */
[----:B------:R-:W-:Y:S01]  /*2f20*/  LDS.128 R68, [R7.X16] ;  /* 0x0000000007447984 */ /* 0x000fe2000000cc00 */
        /* <DEDUP_REMOVED lines=8> */
[----:B------:R-:W-:Y:S01]  /*2fb0*/  MOV R40, UR6 ;  /* 0x0000000600287c02 */ /* 0x000fe20008000f00 */
[----:B------:R-:W-:-:S03]  /*2fc0*/  ULDC.64 UR26, c[0x0][0x208] ;  /* 0x00008200001a7ab9 */ /* 0x000fc60000000a00 */
[----:B------:R-:W-:Y:S01]  /*2fd0*/  MOV R41, UR24 ;  /* 0x0000001800297c02 */ /* 0x000fe20008000f00 */
[----:B------:R-:W-:-:S04]  /*2fe0*/  ULDC.64 UR24, c[0x0][0x200] ;  /* 0x0000800000187ab9 */ /* 0x000fc80000000a00 */
[----:B------:R-:W-:Y:S01]  /*2ff0*/  IMAD.WIDE R40, R109, 0x10, R40 ;  /* 0x000000106d287825 */ /* 0x000fe200078e0228 */
[----:B------:R-:W-:Y:S06]  /*3000*/  BAR.SYNC.DEFER_BLOCKING 0x0 ;  /* 0x0000000000007b1d */ /* 0x000fec0000010000 */
[----:B------:R0:W2:Y:S04]  /*3010*/  LDG.E.128 R44, [R40.64] ;  /* 0x0000001e282c7981 */ /* 0x0000a8000c1e1d00 */
[----:B------:R0:W3:Y:S04]  /*3020*/  LDG.E.128 R80, [R40.64+0x200] ;  /* 0x0002001e28507981 */ /* 0x0000e8000c1e1d00 */
[----:B------:R0:W4:Y:S04]  /*3030*/  LDG.E.128 R84, [R40.64+0x400] ;  /* 0x0004001e28547981 */ /* 0x000128000c1e1d00 */
        /* <DEDUP_REMOVED lines=12> */
[----:B0-----:R-:W-:Y:S01]  /*3100*/  MOV R40, UR6 ;  /* 0x0000000600287c02 */ /* 0x001fe20008000f00 */
[----:B------:R-:W-:-:S03]  /*3110*/  ULDC.64 UR26, c[0x0][0x2f0] ;  /* 0x0000bc00001a7ab9 */ /* 0x000fc60000000a00 */
[----:B------:R-:W-:Y:S01]  /*3120*/  MOV R41, UR24 ;  /* 0x0000001800297c02 */ /* 0x000fe20008000f00 */
[----:B------:R-:W-:-:S04]  /*3130*/  ULDC.64 UR24, c[0x0][0x2e8] ;  /* 0x0000ba0000187ab9 */ /* 0x000fc80000000a00 */
[----:B------:R-:W-:Y:S01]  /*3140*/  IMAD.WIDE R40, R109, 0x10, R40 ;  /* 0x000000106d287825 */ /* 0x000fe200078e0228 */
[----:B--2---:R0:W-:Y:S04]  /*3150*/  STS.128 [R6.X16], R44 ;  /* 0x0000002c06007388 */ /* 0x0041e8000000cc00 */
[----:B---3--:R2:W-:Y:S04]  /*3160*/  STS.128 [R6.X16+0x200], R80 ;  /* 0x0002005006007388 */ /* 0x0085e8000000cc00 */
[----:B----4-:R3:W-:Y:S04]  /*3170*/  STS.128 [R6.X16+0x400], R84 ;  /* 0x0004005406007388 */ /* 0x0107e8000000cc00 */
[----:B-----5:R4:W-:Y:S01]  /*3180*/  STS.128 [R6.X16+0x600], R88 ;  /* 0x0006005806007388 */ /* 0x0209e2000000cc00 */
[----:B------:R-:W-:-:S06]  /*3190*/  NOP ;  /* 0x0000000000007918 */ /* 0x000fcc0000000000 */
[----:B------:R-:W2:Y:S04]  /*31a0*/  LDS.128 R48, [R7.X16] ;  /* 0x0000000007307984 */ /* 0x000ea8000000cc00 */
[----:B------:R-:W1:Y:S04]  /*31b0*/  LDS.128 R52, [R7.X16+0x10] ;  /* 0x0000100007347984 */ /* 0x000e68000000cc00 */
[----:B------:R-:W1:Y:S04]  /*31c0*/  LDS.128 R72, [R7.X16+0x20] ;  /* 0x0000200007487984 */ /* 0x000e68000000cc00 */
[----:B------:R-:W1:Y:S04]  /*31d0*/  LDS.128 R76, [R7.X16+0x30] ;  /* 0x00003000074c7984 */ /* 0x000e68000000cc00 */
[----:B------:R-:W-:Y:S06]  /*31e0*/  BAR.SYNC.DEFER_BLOCKING 0x0 ;  /* 0x0000000000007b1d */ /* 0x000fec0000010000 */
[----:B0-----:R1:W5:Y:S04]  /*31f0*/  LDG.E.128 R44, [R40.64] ;  /* 0x0000001e282c7981 */ /* 0x001368000c1e1d00 */
[----:B--2---:R1:W2:Y:S04]  /*3200*/  LDG.E.128 R80, [R40.64+0x200] ;  /* 0x0002001e28507981 */ /* 0x0042a8000c1e1d00 */
[----:B---3--:R1:W3:Y:S04]  /*3210*/  LDG.E.128 R84, [R40.64+0x400] ;  /* 0x0004001e28547981 */ /* 0x0082e8000c1e1d00 */
[----:B----4-:R1:W4:Y:S01]  /*3220*/  LDG.E.128 R88, [R40.64+0x600] ;  /* 0x0006001e28587981 */ /* 0x010322000c1e1d00 */
[----:B------:R-:W-:Y:S01]  /*3230*/  FMUL.FTZ R43, R49, -1.4426950216293334961 ;  /* 0xbfb8aa3b312b7820 */ /* 0x000fe20000410000 */
[----:B------:R-:W-:Y:S01]  /*3240*/  UIMAD UR6, UR34, UR24, URZ ;  /* 0x00000018220672a4 */ /* 0x000fe2000f8e023f */
[----:B------:R-:W-:Y:S01]  /*3250*/  FMUL.FTZ R23, R48, -1.4426950216293334961 ;  /* 0xbfb8aa3b30177820 */ /* 0x000fe20000410000 */
[----:B------:R-:W-:Y:S01]  /*3260*/  ISETP.NE.U32.AND P0, PT, RZ, c[0x0][0x270], PT ;  /* 0x00009c00ff007a0c */ /* 0x000fe20003f05070 */
[----:B------:R-:W-:Y:S01]  /*3270*/  FMUL.FTZ R92, R50, -1.4426950216293334961 ;  /* 0xbfb8aa3b325c7820 */ /* 0x000fe20000410000 */
[----:B------:R-:W-:Y:S01]  /*3280*/  UIMAD UR6, UR33, UR25, UR6 ;  /* 0x00000019210672a4 */ /* 0x000fe2000f8e0206 */
[----:B------:R0:W0:Y:S01]  /*3290*/  MUFU.EX2 R42, R23 ;  /* 0x00000017002a7308 */ /* 0x0000220000000800 */
[----:B------:R-:W-:Y:S01]  /*32a0*/  FMUL.FTZ R93, R51, -1.4426950216293334961 ;  /* 0xbfb8aa3b335d7820 */ /* 0x000fe20000410000 */
[----:B------:R-:W-:Y:S01]  /*32b0*/  UIMAD.WIDE.U32 UR24, UR33, UR24, UR22 ;  /* 0x00000018211872a5 */ /* 0x000fe2000f8e0016 */
[----:B-1----:R-:W-:Y:S01]  /*32c0*/  FMUL.FTZ R40, R53, -1.4426950216293334961 ;  /* 0xbfb8aa3b35287820 */ /* 0x002fe20000410000 */
[----:B------:R-:W-:Y:S01]  /*32d0*/  ISETP.NE.AND.EX P0, PT, RZ, c[0x0][0x274], PT, P0 ;  /* 0x00009d00ff007a0c */ /* 0x000fe20003f05300 */
[----:B------:R-:W-:Y:S01]  /*32e0*/  FMUL.FTZ R94, R52, -1.4426950216293334961 ;  /* 0xbfb8aa3b345e7820 */ /* 0x000fe20000410000 */
[----:B------:R-:W-:Y:S01]  /*32f0*/  UIADD3 UR25, UR25, UR6, URZ ;  /* 0x0000000619197290 */ /* 0x000fe2000fffe03f */
[----:B------:R-:W-:Y:S01]  /*3300*/  FMUL.FTZ R100, R73, -1.4426950216293334961 ;  /* 0xbfb8aa3b49647820 */ /* 0x000fe20000410000 */
[----:B------:R-:W1:Y:S01]  /*3310*/  MUFU.EX2 R43, R43 ;  /* 0x0000002b002b7308 */ /* 0x000e620000000800 */
[----:B------:R-:W-:Y:S01]  /*3320*/  FMUL.FTZ R41, R55, -1.4426950216293334961 ;  /* 0xbfb8aa3b37297820 */ /* 0x000fe20000410000 */
[----:B------:R-:W-:Y:S01]  /*3330*/  UIMAD UR6, UR13, UR26, URZ ;  /* 0x0000001a0d0672a4 */ /* 0x000fe2000f8e023f */
[----:B0-----:R-:W-:Y:S01]  /*3340*/  FMUL.FTZ R23, R54, -1.4426950216293334961 ;  /* 0xbfb8aa3b36177820 */ /* 0x001fe20000410000 */
[----:B------:R-:W-:Y:S01]  /*3350*/  UIMAD.WIDE.U32 UR24, UR12, UR26, UR24 ;  /* 0x0000001a0c1872a5 */ /* 0x000fe2000f8e0018 */
[----:B------:R-:W-:Y:S01]  /*3360*/  FMUL.FTZ R99, R74, -1.4426950216293334961 ;  /* 0xbfb8aa3b4a637820 */ /* 0x000fe20000410000 */
[----:B------:R-:W-:Y:S01]  /*3370*/  UIMAD UR6, UR12, UR27, UR6 ;  /* 0x0000001b0c0672a4 */ /* 0x000fe2000f8e0206 */
[----:B------:R-:W-:Y:S01]  /*3380*/  FMUL.FTZ R95, R75, -1.4426950216293334961 ;  /* 0xbfb8aa3b4b5f7820 */ /* 0x000fe20000410000 */
[----:B------:R-:W0:Y:S01]  /*3390*/  MUFU.EX2 R40, R40 ;  /* 0x0000002800287308 */ /* 0x000e220000000800 */
[----:B------:R-:W-:Y:S01]  /*33a0*/  FADD.FTZ R42, R42, 1 ;  /* 0x3f8000002a2a7421 */ /* 0x000fe20000010000 */
[----:B------:R-:W-:-:S02]  /*33b0*/  ULDC.64 UR26, c[0x0][0x338] ;  /* 0x0000ce00001a7ab9 */ /* 0x000fc40000000a00 */
[----:B------:R-:W-:Y:S02]  /*33c0*/  UIADD3 UR25, UR25, UR6, URZ ;  /* 0x0000000619197290 */ /* 0x000fe4000fffe03f */
[----:B------:R-:W-:Y:S01]  /*33d0*/  ULEA UR6, UP0, UR24, UR26, 0x2 ;  /* 0x0000001a18067291 */ /* 0x000fe2000f80103f */
[----:B-1----:R-:W-:Y:S01]  /*33e0*/  FADD.FTZ R43, R43, 1 ;  /* 0x3f8000002b2b7421 */ /* 0x002fe20000010000 */
[----:B------:R1:W1:Y:S02]  /*33f0*/  MUFU.EX2 R97, R92 ;  /* 0x0000005c00617308 */ /* 0x0002640000000800 */
[----:B------:R-:W-:Y:S01]  /*3400*/  ULEA.HI.X UR24, UR24, UR27, UR25, 0x2, UP0 ;  /* 0x0000001b18187291 */ /* 0x000fe200080f1419 */
[----:B0-----:R-:W-:-:S05]  /*3410*/  FADD.FTZ R106, R40, 1 ;  /* 0x3f800000286a7421 */ /* 0x001fca0000010000 */
[----:B------:R0:W0:Y:S01]  /*3420*/  MUFU.EX2 R98, R93 ;  /* 0x0000005d00627308 */ /* 0x0000220000000800 */
[----:B-1----:R-:W-:-:S07]  /*3430*/  FMUL.FTZ R92, R72, -1.4426950216293334961 ;  /* 0xbfb8aa3b485c7820 */ /* 0x002fce0000410000 */
[----:B------:R1:W1:Y:S01]  /*3440*/  MUFU.EX2 R104, R94 ;  /* 0x0000005e00687308 */ /* 0x0002620000000800 */
[----:B------:R-:W-:Y:S02]  /*3450*/  FADD.FTZ R97, R97, 1 ;  /* 0x3f80000061617421 */ /* 0x000fe40000010000 */
[----:B0-----:R-:W-:-:S05]  /*3460*/  FMUL.FTZ R93, R77, -1.4426950216293334961 ;  /* 0xbfb8aa3b4d5d7820 */ /* 0x001fca0000410000 */
[----:B------:R-:W-:Y:S01]  /*3470*/  MUFU.EX2 R121, R100 ;  /* 0x0000006400797308 */ /* 0x000fe20000000800 */
[----:B------:R-:W-:Y:S02]  /*3480*/  FADD.FTZ R98, R98, 1 ;  /* 0x3f80000062627421 */ /* 0x000fe40000010000 */
[----:B-1----:R-:W-:-:S05]  /*3490*/  FMUL.FTZ R94, R76, -1.4426950216293334961 ;  /* 0xbfb8aa3b4c5e7820 */ /* 0x002fca0000410000 */
[----:B------:R-:W0:Y:S01]  /*34a0*/  MUFU.EX2 R110, R41 ;  /* 0x00000029006e7308 */ /* 0x000e220000000800 */
[----:B------:R-:W-:-:S07]  /*34b0*/  FADD.FTZ R104, R104, 1 ;  /* 0x3f80000068687421 */ /* 0x000fce0000010000 */
[----:B------:R-:W-:Y:S08]  /*34c0*/  MUFU.RCP R101, R42 ;  /* 0x0000002a00657308 */ /* 0x000ff00000001000 */
[----:B------:R-:W1:Y:S01]  /*34d0*/  MUFU.RCP R100, R43 ;  /* 0x0000002b00647308 */ /* 0x000e620000001000 */
[----:B0-----:R-:W-:-:S07]  /*34e0*/  FADD.FTZ R110, R110, 1 ;  /* 0x3f8000006e6e7421 */ /* 0x001fce0000010000 */
[----:B------:R0:W0:Y:S08]  /*34f0*/  MUFU.EX2 R108, R23 ;  /* 0x00000017006c7308 */ /* 0x0000300000000800 */
[----:B------:R0:W0:Y:S01]  /*3500*/  MUFU.EX2 R111, R92 ;  /* 0x0000005c006f7308 */ /* 0x0000220000000800 */
[----:B-1----:R-:W-:Y:S02]  /*3510*/  FMUL.FTZ R112, R49, R100 ;  /* 0x0000006431707220 */ /* 0x002fe40000410000 */
[----:B0-----:R-:W-:-:S05]  /*3520*/  FMUL.FTZ R23, R79, -1.4426950216293334961 ;  /* 0xbfb8aa3b4f177820 */ /* 0x001fca0000410000 */
[----:B------:R0:W1:Y:S01]  /*3530*/  MUFU.RCP R103, R97 ;  /* 0x0000006100677308 */ /* 0x0000620000001000 */
[----:B------:R-:W-:Y:S02]  /*3540*/  FADD.FTZ R108, R108, 1 ;  /* 0x3f8000006c6c7421 */ /* 0x000fe40000010000 */
[----:B------:R-:W-:-:S05]  /*3550*/  FMUL.FTZ R92, R78, -1.4426950216293334961 ;  /* 0xbfb8aa3b4e5c7820 */ /* 0x000fca0000410000 */
[----:B------:R1:W1:Y:S01]  /*3560*/  MUFU.RCP R102, R98 ;  /* 0x0000006200667308 */ /* 0x0002620000001000 */
[----:B0-----:R-:W-:-:S04]  /*3570*/  MOV R97, c[0x0][0x16c] ;  /* 0x00005b0000617a02 */ /* 0x001fc80000000f00 */
[----:B------:R-:W-:Y:S01]  /*3580*/  ISETP.GE.AND P1, PT, R97, 0x1, PT ;  /* 0x000000016100780c */ /* 0x000fe20003f26270 */
[----:B------:R-:W-:Y:S02]  /*3590*/  FADD.FTZ R97, R111, 1 ;  /* 0x3f8000006f617421 */ /* 0x000fe40000010000 */
[----:B------:R-:W0:Y:S01]  /*35a0*/  MUFU.RCP R105, R104 ;  /* 0x0000006800697308 */ /* 0x000e220000001000 */
[----:B------:R-:W-:Y:S02]  /*35b0*/  FMUL.FTZ R111, R48, R101 ;  /* 0x00000065306f7220 */ /* 0x000fe40000410000 */
[----:B-1----:R-:W-:Y:S02]  /*35c0*/  FMUL.FTZ R117, R50, R103 ;  /* 0x0000006732757220 */ /* 0x002fe40000410000 */
[----:B------:R-:W-:-:S03]  /*35d0*/  FADD.FTZ R98, R121, 1 ;  /* 0x3f80000079627421 */ /* 0x000fc60000010000 */
[----:B------:R-:W1:Y:S01]  /*35e0*/  MUFU.RCP R106, R106 ;  /* 0x0000006a006a7308 */ /* 0x000e620000001000 */
[----:B------:R-:W-:-:S07]  /*35f0*/  FMUL.FTZ R116, R51, R102 ;  /* 0x0000006633747220 */ /* 0x000fce0000410000 */
[----:B------:R-:W1:Y:S01]  /*3600*/  MUFU.RCP R119, R108 ;  /* 0x0000006c00777308 */ /* 0x000e620000001000 */
[----:B0-----:R-:W-:-:S07]  /*3610*/  FMUL.FTZ R113, R52, R105 ;  /* 0x0000006934717220 */ /* 0x001fce0000410000 */
[----:B------:R0:W0:Y:S01]  /*3620*/  MUFU.RCP R120, R110 ;  /* 0x0000006e00787308 */ /* 0x0000220000001000 */
[----:B-1----:R-:W-:Y:S02]  /*3630*/  FMUL.FTZ R114, R53, R106 ;  /* 0x0000006a35727220 */ /* 0x002fe40000410000 */
[----:B------:R-:W-:-:S05]  /*3640*/  FMUL.FTZ R115, R54, R119 ;  /* 0x0000007736737220 */ /* 0x000fca0000410000 */
[----:B------:R-:W1:Y:S01]  /*3650*/  MUFU.EX2 R99, R99 ;  /* 0x0000006300637308 */ /* 0x000e620000000800 */
[----:B0-----:R-:W-:Y:S01]  /*3660*/  LEA R110, R3, R4, 0x2 ;  /* 0x00000004036e7211 */ /* 0x001fe200078e10ff */
[----:B------:R-:W-:-:S06]  /*3670*/  FMUL.FTZ R118, R55, R120 ;  /* 0x0000007837767220 */ /* 0x000fcc0000410000 */
[----:B------:R-:W0:Y:S08]  /*3680*/  MUFU.EX2 R95, R95 ;  /* 0x0000005f005f7308 */ /* 0x000e300000000800 */
[----:B------:R-:W0:Y:S01]  /*3690*/  MUFU.EX2 R94, R94 ;  /* 0x0000005e005e7308 */ /* 0x000e220000000800 */
[----:B-1----:R-:W-:-:S07]  /*36a0*/  FADD.FTZ R99, R99, 1 ;  /* 0x3f80000063637421 */ /* 0x002fce0000010000 */
[----:B------:R-:W-:Y:S01]  /*36b0*/  MUFU.EX2 R92, R92 ;  /* 0x0000005c005c7308 */ /* 0x000fe20000000800 */
[----:B0-----:R-:W-:-:S07]  /*36c0*/  FADD.FTZ R95, R95, 1 ;  /* 0x3f8000005f5f7421 */ /* 0x001fce0000010000 */
[----:B------:R-:W-:Y:S01]  /*36d0*/  MUFU.EX2 R23, R23 ;  /* 0x0000001700177308 */ /* 0x000fe20000000800 */
[----:B------:R-:W-:-:S07]  /*36e0*/  FADD.FTZ R94, R94, 1 ;  /* 0x3f8000005e5e7421 */ /* 0x000fce0000010000 */
[----:B------:R-:W0:Y:S08]  /*36f0*/  MUFU.EX2 R93, R93 ;  /* 0x0000005d005d7308 */ /* 0x000e300000000800 */
[----:B------:R-:W1:Y:S08]  /*3700*/  MUFU.RCP R97, R97 ;  /* 0x0000006100617308 */ /* 0x000e700000001000 */
[----:B------:R-:W2:Y:S01]  /*3710*/  MUFU.RCP R99, R99 ;  /* 0x0000006300637308 */ /* 0x000ea20000001000 */
[----:B0-----:R-:W-:-:S07]  /*3720*/  FADD.FTZ R93, R93, 1 ;  /* 0x3f8000005d5d7421 */ /* 0x001fce0000010000 */
[----:B------:R-:W-:Y:S01]  /*3730*/  MUFU.RCP R104, R95 ;  /* 0x0000005f00687308 */ /* 0x000fe20000001000 */
[----:B-1----:R-:W-:-:S07]  /*3740*/  FMUL.FTZ R121, R72, R97 ;  /* 0x0000006148797220 */ /* 0x002fce0000410000 */
[----:B------:R-:W0:Y:S01]  /*3750*/  MUFU.RCP R98, R98 ;  /* 0x0000006200627308 */ /* 0x000e220000001000 */
[----:B-----5:R-:W-:Y:S04]  /*3760*/  STS.128 [R6.X16], R44 ;  /* 0x0000002c06007388 */ /* 0x020fe8000000cc00 */
[----:B--2---:R1:W-:Y:S04]  /*3770*/  STS.128 [R6.X16+0x200], R80 ;  /* 0x0002005006007388 */ /* 0x0043e8000000cc00 */
[----:B---3--:R2:W-:Y:S04]  /*3780*/  STS.128 [R6.X16+0x400], R84 ;  /* 0x0004005406007388 */ /* 0x0085e8000000cc00 */
[----:B----4-:R3:W-:Y:S01]  /*3790*/  STS.128 [R6.X16+0x600], R88 ;  /* 0x0006005806007388 */ /* 0x0107e2000000cc00 */
[----:B------:R-:W-:-:S06]  /*37a0*/  NOP ;  /* 0x0000000000007918 */ /* 0x000fcc0000000000 */
[----:B------:R-:W4:Y:S01]  /*37b0*/  LDS.128 R40, [R7.X16] ;  /* 0x0000000007287984 */ /* 0x000f22000000cc00 */
[----:B-1----:R-:W-:Y:S02]  /*37c0*/  FADD.FTZ R81, -R101, 1 ;  /* 0x3f80000065517421 */ /* 0x002fe40000010100 */
[----:B------:R-:W-:Y:S01]  /*37d0*/  FADD.FTZ R80, -R100, 1 ;  /* 0x3f80000064507421 */ /* 0x000fe20000010100 */
[----:B------:R-:W1:Y:S01]  /*37e0*/  LDS.128 R44, [R7.X16+0x10] ;  /* 0x00001000072c7984 */ /* 0x000e62000000cc00 */
[----:B------:R-:W-:Y:S02]  /*37f0*/  FFMA.FTZ R81, R48, R81, 1 ;  /* 0x3f80000030517423 */ /* 0x000fe40000010051 */
[----:B------:R-:W-:Y:S02]  /*3800*/  FFMA.FTZ R82, R49, R80, 1 ;  /* 0x3f80000031527423 */ /* 0x000fe40000010050 */
[----:B------:R-:W-:Y:S02]  /*3810*/  FADD.FTZ R83, -R103, 1 ;  /* 0x3f80000067537421 */ /* 0x000fe40000010100 */
[----:B------:R-:W-:-:S02]  /*3820*/  FADD.FTZ R48, -R102, 1 ;  /* 0x3f80000066307421 */ /* 0x000fc40000010100 */
[----:B------:R-:W-:Y:S02]  /*3830*/  FADD.FTZ R49, -R105, 1 ;  /* 0x3f80000069317421 */ /* 0x000fe40000010100 */
[----:B------:R-:W-:Y:S02]  /*3840*/  FFMA.FTZ R83, R50, R83, 1 ;  /* 0x3f80000032537423 */ /* 0x000fe40000010053 */
[----:B--2---:R-:W-:Y:S02]  /*3850*/  FFMA.FTZ R84, R51, R48, 1 ;  /* 0x3f80000033547423 */ /* 0x004fe40000010030 */
[----:B------:R-:W-:Y:S02]  /*3860*/  FFMA.FTZ R86, R52, R49, 1 ;  /* 0x3f80000034567423 */ /* 0x000fe40000010031 */
[----:B------:R-:W-:Y:S02]  /*3870*/  FADD.FTZ R48, -R106, 1 ;  /* 0x3f8000006a307421 */ /* 0x000fe40000010100 */
[----:B------:R-:W-:-:S02]  /*3880*/  FADD.FTZ R49, -R119, 1 ;  /* 0x3f80000077317421 */ /* 0x000fc40000010100 */
[----:B------:R-:W-:Y:S02]  /*3890*/  FADD.FTZ R50, -R120, 1 ;  /* 0x3f80000078327421 */ /* 0x000fe40000010100 */
[----:B---3--:R-:W-:Y:S02]  /*38a0*/  FFMA.FTZ R88, R53, R48, 1 ;  /* 0x3f80000035587423 */ /* 0x008fe40000010030 */
[----:B------:R-:W-:Y:S02]  /*38b0*/  FFMA.FTZ R90, R54, R49, 1 ;  /* 0x3f800000365a7423 */ /* 0x000fe40000010031 */
[----:B------:R-:W-:Y:S02]  /*38c0*/  FFMA.FTZ R108, R55, R50, 1 ;  /* 0x3f800000376c7423 */ /* 0x000fe40000010032 */
[----:B------:R-:W2:Y:S01]  /*38d0*/  LDS.128 R48, [R7.X16+0x20] ;  /* 0x0000200007307984 */ /* 0x000ea2000000cc00 */
[----:B----4-:R-:W-:Y:S02]  /*38e0*/  FMUL.FTZ R52, R68, R40 ;  /* 0x0000002844347220 */ /* 0x010fe40000410000 */
[----:B------:R-:W-:-:S02]  /*38f0*/  FMUL.FTZ R53, R69, R41 ;  /* 0x0000002945357220 */ /* 0x000fc40000410000 */
[----:B------:R-:W-:Y:S02]  /*3900*/  FMUL.FTZ R54, R70, R42 ;  /* 0x0000002a46367220 */ /* 0x000fe40000410000 */
[----:B------:R-:W-:Y:S02]  /*3910*/  FMUL.FTZ R55, R71, R43 ;  /* 0x0000002b47377220 */ /* 0x000fe40000410000 */
[----:B-1----:R-:W-:Y:S02]  /*3920*/  FMUL.FTZ R80, R56, R44 ;  /* 0x0000002c38507220 */ /* 0x002fe40000410000 */
[----:B------:R-:W-:Y:S02]  /*3930*/  FMUL.FTZ R52, R101, R52 ;  /* 0x0000003465347220 */ /* 0x000fe40000410000 */
[----:B------:R-:W-:Y:S02]  /*3940*/  FMUL.FTZ R53, R100, R53 ;  /* 0x0000003564357220 */ /* 0x000fe40000410000 */
[----:B------:R-:W-:-:S02]  /*3950*/  FMUL.FTZ R54, R103, R54 ;  /* 0x0000003667367220 */ /* 0x000fc40000410000 */
[----:B------:R-:W-:Y:S02]  /*3960*/  FMUL.FTZ R55, R102, R55 ;  /* 0x0000003766377220 */ /* 0x000fe40000410000 */
[----:B------:R-:W-:Y:S02]  /*3970*/  FMUL.FTZ R85, R105, R80 ;  /* 0x0000005069557220 */ /* 0x000fe40000410000 */
[----:B------:R-:W-:Y:S01]  /*3980*/  FMUL.FTZ R80, R52, R81 ;  /* 0x0000005134507220 */ /* 0x000fe20000410000 */
[----:B------:R-:W1:Y:S01]  /*3990*/  MUFU.RCP R105, R94 ;  /* 0x0000005e00697308 */ /* 0x000e620000001000 */
[----:B------:R-:W-:Y:S02]  /*39a0*/  FMUL.FTZ R81, R53, R82 ;  /* 0x0000005235517220 */ /* 0x000fe40000410000 */
[----:B------:R-:W-:Y:S02]  /*39b0*/  FMUL.FTZ R82, R54, R83 ;  /* 0x0000005336527220 */ /* 0x000fe40000410000 */
[----:B------:R-:W-:-:S02]  /*39c0*/  FMUL.FTZ R83, R55, R84 ;  /* 0x0000005437537220 */ /* 0x000fc40000410000 */
[----:B------:R-:W3:Y:S01]  /*39d0*/  LDS.128 R52, [R7.X16+0x30] ;  /* 0x0000300007347984 */ /* 0x000ee2000000cc00 */
[----:B------:R-:W-:Y:S02]  /*39e0*/  FMUL.FTZ R87, R57, R45 ;  /* 0x0000002d39577220 */ /* 0x000fe40000410000 */
[----:B------:R-:W-:Y:S01]  /*39f0*/  FMUL.FTZ R84, R58, R46 ;  /* 0x0000002e3a547220 */ /* 0x000fe20000410000 */
[----:B------:R-:W-:Y:S01]  /*3a00*/  BAR.SYNC.DEFER_BLOCKING 0x0 ;  /* 0x0000000000007b1d */ /* 0x000fe20000010000 */
[----:B------:R-:W-:Y:S02]  /*3a10*/  FMUL.FTZ R89, R59, R47 ;  /* 0x0000002f3b597220 */ /* 0x000fe40000410000 */
[----:B------:R-:W-:Y:S02]  /*3a20*/  FMUL.FTZ R87, R106, R87 ;  /* 0x000000576a577220 */ /* 0x000fe40000410000 */
[----:B------:R-:W-:Y:S01]  /*3a30*/  FMUL.FTZ R119, R119, R84 ;  /* 0x0000005477777220 */ /* 0x000fe20000410000 */
[----:B------:R4:W5:Y:S01]  /*3a40*/  MUFU.RCP R106, R93 ;  /* 0x0000005d006a7308 */ /* 0x0009620000001000 */
[----:B------:R-:W-:-:S02]  /*3a50*/  FMUL.FTZ R89, R120, R89 ;  /* 0x0000005978597220 */ /* 0x000fc40000410000 */
[----:B------:R-:W-:Y:S02]  /*3a60*/  FMUL.FTZ R84, R85, R86 ;  /* 0x0000005655547220 */ /* 0x000fe40000410000 */
[----:B------:R-:W-:Y:S02]  /*3a70*/  FMUL.FTZ R85, R87, R88 ;  /* 0x0000005857557220 */ /* 0x000fe40000410000 */
[----:B------:R-:W-:Y:S02]  /*3a80*/  FMUL.FTZ R86, R119, R90 ;  /* 0x0000005a77567220 */ /* 0x000fe40000410000 */
[----:B------:R-:W-:Y:S02]  /*3a90*/  FMUL.FTZ R87, R89, R108 ;  /* 0x0000006c59577220 */ /* 0x000fe40000410000 */
[----:B------:R-:W-:Y:S02]  /*3aa0*/  FADD.FTZ R119, R92, 1 ;  /* 0x3f8000005c777421 */ /* 0x000fe40000010000 */
[----:B------:R-:W-:-:S02]  /*3ab0*/  FADD.FTZ R108, R23, 1 ;  /* 0x3f800000176c7421 */ /* 0x000fc40000010000 */
[C---:B------:R-:W-:Y:S02]  /*3ac0*/  FADD.FTZ R89, -R97.reuse, 1 ;  /* 0x3f80000061597421 */ /* 0x040fe40000010100 */
[----:B--2---:R-:W-:Y:S01]  /*3ad0*/  FMUL.FTZ R88, R60, R48 ;  /* 0x000000303c587220 */ /* 0x004fe20000410000 */
[----:B------:R-:W2:Y:S01]  /*3ae0*/  MUFU.RCP R119, R119 ;  /* 0x0000007700777308 */ /* 0x000ea20000001000 */
[----:B------:R1:W-:Y:S01]  /*3af0*/  STS.128 [R110.X16], R80 ;  /* 0x000000506e007388 */ /* 0x0003e2000000cc00 */
[----:B------:R-:W-:Y:S02]  /*3b00*/  FFMA.FTZ R89, R72, R89, 1 ;  /* 0x3f80000048597423 */ /* 0x000fe40000010059 */
[----:B------:R-:W-:Y:S01]  /*3b10*/  FMUL.FTZ R88, R97, R88 ;  /* 0x0000005861587220 */ /* 0x000fe20000410000 */
[----:B------:R2:W-:Y:S01]  /*3b20*/  STS.128 [R110.X16+0x10], R84 ;  /* 0x000010546e007388 */ /* 0x0005e2000000cc00 */
[----:B------:R-:W-:Y:S02]  /*3b30*/  FADD.FTZ R23, -R99, 1 ;  /* 0x3f80000063177421 */ /* 0x000fe40000010100 */
[----:B------:R-:W2:Y:S01]  /*3b40*/  MUFU.RCP R108, R108 ;  /* 0x0000006c006c7308 */ /* 0x000ea20000001000 */
[----:B------:R-:W-:-:S02]  /*3b50*/  FMUL.FTZ R92, R88, R89 ;  /* 0x00000059585c7220 */ /* 0x000fc40000410000 */
[----:B0-----:R-:W-:Y:S02]  /*3b60*/  FMUL.FTZ R72, R73, R98 ;  /* 0x0000006249487220 */ /* 0x001fe40000410000 */
[----:B-1----:R-:W-:Y:S02]  /*3b70*/  FADD.FTZ R82, -R104, 1 ;  /* 0x3f80000068527421 */ /* 0x002fe40000010100 */
[----:B------:R-:W-:Y:S02]  /*3b80*/  FADD.FTZ R83, -R105, 1 ;  /* 0x3f80000069537421 */ /* 0x000fe40000010100 */
[----:B------:R-:W-:Y:S02]  /*3b90*/  FFMA.FTZ R81, R74, R23, 1 ;  /* 0x3f8000004a517423 */ /* 0x000fe40000010017 */
[----:B------:R-:W-:Y:S02]  /*3ba0*/  FFMA.FTZ R88, R75, R82, 1 ;  /* 0x3f8000004b587423 */ /* 0x000fe40000010052 */
[----:B--2---:R-:W-:-:S02]  /*3bb0*/  FFMA.FTZ R85, R76, R83, 1 ;  /* 0x3f8000004c557423 */ /* 0x004fc40000010053 */
[----:B------:R-:W-:Y:S02]  /*3bc0*/  FADD.FTZ R80, -R98, 1 ;  /* 0x3f80000062507421 */ /* 0x000fe40000010100 */
[----:B------:R-:W-:Y:S02]  /*3bd0*/  FMUL.FTZ R23, R61, R49 ;  /* 0x000000313d177220 */ /* 0x000fe40000410000 */
[----:B------:R-:W-:Y:S02]  /*3be0*/  FMUL.FTZ R82, R62, R50 ;  /* 0x000000323e527220 */ /* 0x000fe40000410000 */
[----:B------:R-:W-:Y:S02]  /*3bf0*/  FMUL.FTZ R83, R63, R51 ;  /* 0x000000333f537220 */ /* 0x000fe40000410000 */
[----:B---3--:R-:W-:Y:S02]  /*3c00*/  FMUL.FTZ R84, R64, R52 ;  /* 0x0000003440547220 */ /* 0x008fe40000410000 */
[----:B------:R-:W-:-:S02]  /*3c10*/  FFMA.FTZ R80, R73, R80, 1 ;  /* 0x3f80000049507423 */ /* 0x000fc40000010050 */
[----:B------:R-:W-:Y:S02]  /*3c20*/  FMUL.FTZ R23, R98, R23 ;  /* 0x0000001762177220 */ /* 0x000fe40000410000 */
[----:B------:R-:W-:Y:S02]  /*3c30*/  FMUL.FTZ R82, R99, R82 ;  /* 0x0000005263527220 */ /* 0x000fe40000410000 */
[----:B------:R-:W-:Y:S02]  /*3c40*/  FMUL.FTZ R83, R104, R83 ;  /* 0x0000005368537220 */ /* 0x000fe40000410000 */
[----:B------:R-:W-:Y:S02]  /*3c50*/  FMUL.FTZ R84, R105, R84 ;  /* 0x0000005469547220 */ /* 0x000fe40000410000 */
[----:B----4-:R-:W-:Y:S02]  /*3c60*/  FMUL.FTZ R93, R23, R80 ;  /* 0x00000050175d7220 */ /* 0x010fe40000410000 */
[----:B------:R-:W-:-:S02]  /*3c70*/  FMUL.FTZ R94, R82, R81 ;  /* 0x00000051525e7220 */ /* 0x000fc40000410000 */
[----:B------:R-:W-:Y:S02]  /*3c80*/  FMUL.FTZ R95, R83, R88 ;  /* 0x00000058535f7220 */ /* 0x000fe40000410000 */
[----:B------:R-:W-:Y:S02]  /*3c90*/  FMUL.FTZ R100, R84, R85 ;  /* 0x0000005554647220 */ /* 0x000fe40000410000 */
[----:B-----5:R-:W-:Y:S01]  /*3ca0*/  FADD.FTZ R80, -R106, 1 ;  /* 0x3f8000006a507421 */ /* 0x020fe20000010100 */
[----:B------:R-:W-:Y:S01]  /*3cb0*/  STS.128 [R110.X16+0x20], R92 ;  /* 0x0000205c6e007388 */ /* 0x000fe2000000cc00 */
[----:B------:R-:W-:Y:S02]  /*3cc0*/  FADD.FTZ R81, -R119, 1 ;  /* 0x3f80000077517421 */ /* 0x000fe40000010100 */
[----:B------:R-:W-:Y:S02]  /*3cd0*/  FADD.FTZ R84, -R108, 1 ;  /* 0x3f8000006c547421 */ /* 0x000fe40000010100 */
[----:B------:R-:W-:-:S02]  /*3ce0*/  FMUL.FTZ R23, R65, R53 ;  /* 0x0000003541177220 */ /* 0x000fc40000410000 */
[----:B------:R-:W-:Y:S02]  /*3cf0*/  FMUL.FTZ R82, R66, R54 ;  /* 0x0000003642527220 */ /* 0x000fe40000410000 */
[----:B------:R-:W-:Y:S02]  /*3d00*/  FMUL.FTZ R83, R67, R55 ;  /* 0x0000003743537220 */ /* 0x000fe40000410000 */
[----:B------:R-:W-:Y:S02]  /*3d10*/  FFMA.FTZ R80, R77, R80, 1 ;  /* 0x3f8000004d507423 */ /* 0x000fe40000010050 */
[----:B------:R-:W-:Y:S02]  /*3d20*/  FFMA.FTZ R81, R78, R81, 1 ;  /* 0x3f8000004e517423 */ /* 0x000fe40000010051 */
[----:B------:R-:W-:Y:S02]  /*3d30*/  FMUL.FTZ R23, R106, R23 ;  /* 0x000000176a177220 */ /* 0x000fe40000410000 */
[----:B------:R-:W-:-:S02]  /*3d40*/  FFMA.FTZ R84, R79, R84, 1 ;  /* 0x3f8000004f547423 */ /* 0x000fc40000010054 */
[----:B------:R-:W-:Y:S02]  /*3d50*/  FMUL.FTZ R82, R119, R82 ;  /* 0x0000005277527220 */ /* 0x000fe40000410000 */
[----:B------:R-:W-:Y:S02]  /*3d60*/  FMUL.FTZ R83, R108, R83 ;  /* 0x000000536c537220 */ /* 0x000fe40000410000 */
[----:B------:R-:W-:Y:S02]  /*3d70*/  FMUL.FTZ R101, R23, R80 ;  /* 0x0000005017657220 */ /* 0x000fe40000410000 */
[----:B------:R-:W-:Y:S02]  /*3d80*/  FMUL.FTZ R102, R82, R81 ;  /* 0x0000005152667220 */ /* 0x000fe40000410000 */
[----:B------:R-:W-:Y:S02]  /*3d90*/  FMUL.FTZ R103, R83, R84 ;  /* 0x0000005453677220 */ /* 0x000fe40000410000 */
[----:B------:R-:W-:-:S02]  /*3da0*/  FMUL.FTZ R23, R56, R113 ;  /* 0x0000007138177220 */ /* 0x000fc40000410000 */
[----:B------:R-:W-:Y:S01]  /*3db0*/  FMUL.FTZ R56, R57, R114 ;  /* 0x0000007239387220 */ /* 0x000fe20000410000 */
[----:B------:R0:W-:Y:S01]  /*3dc0*/  STS.128 [R110.X16+0x30], R100 ;  /* 0x000030646e007388 */ /* 0x0001e2000000cc00 */
[----:B------:R-:W-:-:S06]  /*3dd0*/  NOP ;  /* 0x0000000000007918 */ /* 0x000fcc0000000000 */
[----:B------:R-:W1:Y:S01]  /*3de0*/  LDS.128 R80, [R6.X16] ;  /* 0x0000000006507984 */ /* 0x000e62000000cc00 */
[----:B------:R-:W-:Y:S02]  /*3df0*/  FMUL.FTZ R57, R58, R115 ;  /* 0x000000733a397220 */ /* 0x000fe40000410000 */
[----:B------:R-:W-:Y:S01]  /*3e00*/  FMUL.FTZ R58, R59, R118 ;  /* 0x000000763b3a7220 */ /* 0x000fe20000410000 */
[----:B------:R-:W2:Y:S01]  /*3e10*/  LDS.128 R84, [R6.X16+0x200] ;  /* 0x0002000006547984 */ /* 0x000ea2000000cc00 */
[----:B------:R-:W-:Y:S01]  /*3e20*/  FMUL.FTZ R59, R60, R121 ;  /* 0x000000793c3b7220 */ /* 0x000fe20000410000 */
[----:B------:R-:W-:Y:S01]  /*3e30*/  MOV R60, UR6 ;  /* 0x00000006003c7c02 */ /* 0x000fe20008000f00 */
[----:B------:R-:W-:Y:S01]  /*3e40*/  FMUL.FTZ R98, R61, R72 ;  /* 0x000000483d627220 */ /* 0x000fe20000410000 */
[----:B------:R-:W3:Y:S01]  /*3e50*/  LDS.128 R88, [R6.X16+0x400] ;  /* 0x0004000006587984 */ /* 0x000ee2000000cc00 */
[----:B------:R-:W-:Y:S01]  /*3e60*/  MOV R61, UR24 ;  /* 0x00000018003d7c02 */ /* 0x000fe20008000f00 */
[----:B------:R-:W-:-:S02]  /*3e70*/  FMUL.FTZ R73, R74, R99 ;  /* 0x000000634a497220 */ /* 0x000fc40000410000 */
[----:B------:R-:W4:Y:S01]  /*3e80*/  LDS.128 R92, [R6.X16+0x600] ;  /* 0x00060000065c7984 */ /* 0x000f22000000cc00 */
[----:B------:R-:W-:Y:S02]  /*3e90*/  FMUL.FTZ R99, R68, R111 ;  /* 0x0000006f44637220 */ /* 0x000fe40000410000 */
[----:B------:R-:W-:-:S04]  /*3ea0*/  IMAD.WIDE R60, R109, 0x10, R60 ;  /* 0x000000106d3c7825 */ /* 0x000fc800078e023c */
[----:B0-----:R-:W-:Y:S02]  /*3eb0*/  FMUL.FTZ R102, R69, R112 ;  /* 0x0000007045667220 */ /* 0x001fe40000410000 */
[----:B------:R-:W-:Y:S02]  /*3ec0*/  FFMA.FTZ R107, R36, R99, R107 ;  /* 0x00000063246b7223 */ /* 0x000fe4000001006b */
        /* <DEDUP_REMOVED lines=8> */
[----:B------:R-:W-:Y:S01]  /*3f50*/  FMUL.FTZ R119, R78, R119 ;  /* 0x000000774e777220 */ /* 0x000fe20000410000 */
[----:B-1----:R0:W-:Y:S01]  /*3f60*/  STG.E.128 [R60.64], R80 ;  /* 0x000000503c007986 */ /* 0x0021e2000c101d1e */
[----:B------:R-:W-:-:S02]  /*3f70*/  FMUL.FTZ R108, R71, R116 ;  /* 0x00000074476c7220 */ /* 0x000fc40000410000 */
[----:B------:R-:W-:Y:S01]  /*3f80*/  FFMA.FTZ R107, R38, R103, R107 ;  /* 0x00000067266b7223 */ /* 0x000fe2000001006b */
[----:B--2---:R0:W-:Y:S01]  /*3f90*/  STG.E.128 [R60.64+0x200], R84 ;  /* 0x000200543c007986 */ /* 0x0041e2000c101d1e */
[----:B------:R-:W-:Y:S02]  /*3fa0*/  FMUL.FTZ R101, R64, R63 ;  /* 0x0000003f40657220 */ /* 0x000fe40000410000 */
[----:B------:R-:W-:Y:S01]  /*3fb0*/  FMUL.FTZ R104, R65, R62 ;  /* 0x0000003e41687220 */ /* 0x000fe20000410000 */
[----:B---3--:R0:W-:Y:S01]  /*3fc0*/  STG.E.128 [R60.64+0x400], R88 ;  /* 0x000400583c007986 */ /* 0x0081e2000c101d1e */
[----:B------:R-:W-:Y:S02]  /*3fd0*/  FMUL.FTZ R105, R66, R119 ;  /* 0x0000007742697220 */ /* 0x000fe40000410000 */
[----:B------:R-:W-:Y:S01]  /*3fe0*/  FMUL.FTZ R106, R67, R76 ;  /* 0x0000004c436a7220 */ /* 0x000fe20000410000 */
[----:B----4-:R0:W-:Y:S01]  /*3ff0*/  STG.E.128 [R60.64+0x600], R92 ;  /* 0x0006005c3c007986 */ /* 0x0101e2000c101d1e */
[----:B------:R-:W-:Y:S01]  /*4000*/  FFMA.FTZ R107, R39, R108, R107 ;  /* 0x0000006c276b7223 */ /* 0x000fe2000001006b */
        /* <DEDUP_REMOVED lines=26> */
[----:B------:R1:W-:Y:S01]  /*41b0*/  STS.128 [R110.X16+0x10], R44 ;  /* 0x0000102c6e007388 */ /* 0x0003e2000000cc00 */
        /* <DEDUP_REMOVED lines=10> */
[----:B-1----:R-:W-:Y:S02]  /*4260*/  MOV R44, UR6 ;  /* 0x00000006002c7c02 */ /* 0x002fe40008000f00 */
        /* <DEDUP_REMOVED lines=9> */
.L_x_1409:
        /* <DEDUP_REMOVED lines=56> */
.L_x_1426:
        /* <DEDUP_REMOVED lines=22> */
[C---:B------:R-:W-:Y:S01]  /*47e0*/  LOP3.LUT P0, RZ, R2.reuse, 0x1f, RZ, 0xc0, !PT ;  /* 0x0000001f02ff7812 */ /* 0x040fe2000780c0ff */
[----:B------:R-:W-:Y:S01]  /*47f0*/  UIMAD.WIDE.U32 UR22, UR12, UR26, URZ ;  /* 0x0000001a0c1672a5 */ /* 0x000fe2000f8e003f */
[----:B------:R-:W-:Y:S01]  /*4800*/  MOV R78, 0x100 ;  /* 0x00000100004e7802 */ /* 0x000fe20000000f00 */
[----:B------:R-:W-:Y:S01]  /*4810*/  UIMAD UR36, UR12, UR27, UR24 ;  /* 0x0000001b0c2472a4 */ /* 0x000fe2000f8e0218 */
[----:B------:R-:W-:Y:S01]  /*4820*/  MOV R79, UR7 ;  /* 0x00000007004f7c02 */ /* 0x000fe20008000f00 */
[----:B------:R-:W-:Y:S01]  /*4830*/  UIMAD.WIDE.U32 UR26, UR12, UR28, URZ ;  /* 0x0000001c0c1a72a5 */ /* 0x000fe2000f8e003f */
[----:B------:R-:W-:Y:S01]  /*4840*/  IADD3 R76, R2, 0x200, RZ ;  /* 0x00000200024c7810 */ /* 0x000fe20007ffe0ff */
[----:B------:R-:W-:Y:S01]  /*4850*/  UIMAD UR37, UR12, UR29, UR25 ;  /* 0x0000001d0c2572a4 */ /* 0x000fe2000f8e0219 */
[----:B------:R-:W-:Y:S01]  /*4860*/  ISETP.LT.OR P0, PT, R79, 0x2, P0 ;  /* 0x000000024f00780c */ /* 0x000fe20000701670 */
[----:B------:R-:W-:Y:S01]  /*4870*/  UIADD3 UR23, UR23, UR36, URZ ;  /* 0x0000002417177290 */ /* 0x000fe2000fffe03f */
[----:B------:R-:W-:Y:S01]  /*4880*/  MOV R110, c[0x0][0x16c] ;  /* 0x00005b00006e7a02 */ /* 0x000fe20000000f00 */
[----:B------:R-:W-:-:S02]  /*4890*/  UIADD3 UR35, UR7, -0x1, URZ ;  /* 0xffffffff07237890 */ /* 0x000fc4000fffe03f */
[----:B------:R-:W-:Y:S02]  /*48a0*/  ULDC.64 UR28, c[0x0][0x1a0] ;  /* 0x00006800001c7ab9 */ /* 0x000fe40000000a00 */
[----:B------:R-:W-:Y:S02]  /*48b0*/  ULDC.64 UR24, c[0x0][0x1c0] ;  /* 0x0000700000187ab9 */ /* 0x000fe40000000a00 */
[----:B------:R-:W-:Y:S02]  /*48c0*/  UIMAD UR36, UR32, UR28, URZ ;  /* 0x0000001c202472a4 */ /* 0x000fe4000f8e023f */
[----:B------:R-:W-:Y:S02]  /*48d0*/  UIMAD UR32, UR32, UR24, URZ ;  /* 0x00000018202072a4 */ /* 0x000fe4000f8e023f */
[----:B------:R-:W-:Y:S02]  /*48e0*/  UIMAD.WIDE.U32 UR22, UR6, UR28, UR22 ;  /* 0x0000001c061672a5 */ /* 0x000fe4000f8e0016 */
[----:B------:R-:W-:-:S02]  /*48f0*/  ULEA.HI UR28, UR35, UR35, URZ, 0x1 ;  /* 0x00000023231c7291 */ /* 0x000fc4000f8f083f */
[----:B------:R-:W-:Y:S02]  /*4900*/  UIADD3 UR27, UR27, UR37, URZ ;  /* 0x000000251b1b7290 */ /* 0x000fe4000fffe03f */
[----:B------:R-:W-:Y:S02]  /*4910*/  UIMAD UR37, UR6, UR25, UR32 ;  /* 0x00000019062572a4 */ /* 0x000fe4000f8e0220 */
[----:B------:R-:W-:Y:S02]  /*4920*/  ULOP3.LUT UR32, UR28, 0xfffffe, URZ, 0xc0, !UPT ;  /* 0x00fffffe1c207892 */ /* 0x000fe4000f8ec03f */
[----:B------:R-:W-:Y:S02]  /*4930*/  UIMAD UR36, UR6, UR29, UR36 ;  /* 0x0000001d062472a4 */ /* 0x000fe4000f8e0224 */
[----:B------:R-:W-:Y:S02]  /*4940*/  UIMAD.WIDE.U32 UR24, UR6, UR24, UR26 ;  /* 0x00000018061872a5 */ /* 0x000fe4000f8e001a */
[----:B------:R-:W-:-:S02]  /*4950*/  ULDC.64 UR28, c[0x0][0x230] ;  /* 0x00008c00001c7ab9 */ /* 0x000fc40000000a00 */
[----:B------:R-:W-:Y:S02]  /*4960*/  UIADD3 UR32, UR35, -UR32, URZ ;  /* 0x8000002023207290 */ /* 0x000fe4000fffe03f */
[----:B------:R-:W-:Y:S02]  /*4970*/  ULDC.64 UR26, c[0x0][0x228] ;  /* 0x00008a00001a7ab9 */ /* 0x000fe40000000a00 */
[----:B------:R-:W-:Y:S02]  /*4980*/  UIADD3 UR35, UR23, UR36, URZ ;  /* 0x0000002417237290 */ /* 0x000fe4000fffe03f */
[----:B------:R-:W-:Y:S01]  /*4990*/  UIADD3 UR23, UR25, UR37, URZ ;  /* 0x0000002519177290 */ /* 0x000fe2000fffe03f */
[----:B------:R-:W-:Y:S01]  /*49a0*/  MOV R77, UR32 ;  /* 0x00000020004d7c02 */ /* 0x000fe20008000f00 */
[----:B------:R-:W-:Y:S02]  /*49b0*/  ULEA UR28, UP1, UR24, UR28, 0x2 ;  /* 0x0000001c181c7291 */ /* 0x000fe4000f82103f */
[----:B------:R-:W-:-:S02]  /*49c0*/  ULEA UR26, UP0, UR22, UR26, 0x2 ;  /* 0x0000001a161a7291 */ /* 0x000fc4000f80103f */
[----:B------:R-:W-:Y:S01]  /*49d0*/  ULEA.HI.X UR29, UR24, UR29, UR23, 0x2, UP1 ;  /* 0x0000001d181d7291 */ /* 0x000fe200088f1417 */
[----:B------:R-:W-:Y:S01]  /*49e0*/  @!P1 IMAD R76, R77, R78, UR6 ;  /* 0x000000064d4c9e24 */ /* 0x000fe2000f8e024e */
[----:B------:R-:W-:Y:S01]  /*49f0*/  ULEA.HI.X UR27, UR22, UR27, UR35, 0x2, UP0 ;  /* 0x0000001b161b7291 */ /* 0x000fe200080f1423 */
[----:B------:R-:W-:Y:S02]  /*4a00*/  MOV R78, UR28 ;  /* 0x0000001c004e7c02 */ /* 0x000fe40008000f00 */
[----:B------:R-:W-:Y:S02]  /*4a10*/  MOV R94, UR26 ;  /* 0x0000001a005e7c02 */ /* 0x000fe40008000f00 */
[----:B------:R-:W-:Y:S02]  /*4a20*/  MOV R79, UR29 ;  /* 0x0000001d004f7c02 */ /* 0x000fe40008000f00 */
[----:B------:R-:W-:Y:S02]  /*4a30*/  MOV R95, UR27 ;  /* 0x0000001b005f7c02 */ /* 0x000fe40008000f00 */
[----:B------:R-:W-:-:S02]  /*4a40*/  MOV R77, UR7 ;  /* 0x00000007004d7c02 */ /* 0x000fc40008000f00 */
[----:B------:R1:W3:Y:S01]  /*4a50*/  LDG.E R79, [R78.64] ;  /* 0x0000001e4e4f7981 */ /* 0x0002e2000c1e1900 */
[----:B------:R-:W-:Y:S02]  /*4a60*/  SHF.L.U32 R115, R76, 0x2, RZ ;  /* 0x000000024c737819 */ /* 0x000fe400000006ff */
[----:B------:R-:W-:Y:S01]  /*4a70*/  @!P0 IADD3 R77, R77, -0x2, RZ ;  /* 0xfffffffe4d4d8810 */ /* 0x000fe20007ffe0ff */
[----:B------:R4:W3:Y:S01]  /*4a80*/  LDG.E R94, [R94.64] ;  /* 0x0000001e5e5e7981 */ /* 0x0008e2000c1e1900 */
[----:B------:R-:W-:-:S03]  /*4a90*/  MOV R111, 0x8 ;  /* 0x00000008006f7802 */ /* 0x000fc60000000f00 */
[----:B------:R-:W-:Y:S01]  /*4aa0*/  @!P0 IMAD R110, R77, R110, UR6 ;  /* 0x000000064d6e8e24 */ /* 0x000fe2000f8e026e */
[----:B------:R-:W-:Y:S02]  /*4ab0*/  MOV R77, RZ ;  /* 0x000000ff004d7202 */ /* 0x000fe40000000f00 */
[----:B------:R-:W-:Y:S01]  /*4ac0*/  MOV R76, 0x3f800000 ;  /* 0x3f800000004c7802 */ /* 0x000fe20000000f00 */
[----:B------:R-:W-:Y:S01]  /*4ad0*/  @!P0 IMAD.WIDE R110, R110, R111, UR10 ;  /* 0x0000000a6e6e8e25 */ /* 0x000fe2000f8e026f */
[----:B------:R-:W-:Y:S01]  /*4ae0*/  BSSY B0, `(.L_x_1411) ;  /* 0x0000052000007945 */ /* 0x000fe20003800000 */
[----:B0-----:R-:W-:Y:S02]  /*4af0*/  LEA.HI R131, R2, R2, RZ, 0x1e ;  /* 0x0000000202837211 */ /* 0x001fe400078ff0ff */
[----:B--2---:R-:W-:-:S04]  /*4b00*/  FMUL.FTZ R113, R130, 1.4426950216293334961 ;  /* 0x3fb8aa3b82717820 */ /* 0x004fc80000410000 */
[----:B------:R-:W-:-:S06]  /*4b10*/  FMUL.FTZ R158, R113, R13 ;  /* 0x0000000d719e7220 */ /* 0x000fcc0000410000 */
[----:B------:R-:W0:Y:S01]  /*4b20*/  MUFU.EX2 R158, R158 ;  /* 0x0000009e009e7308 */ /* 0x000e220000000800 */
[C---:B------:R-:W-:Y:S02]  /*4b30*/  FMUL.FTZ R129, R113.reuse, R14 ;  /* 0x0000000e71817220 */ /* 0x040fe40000410000 */
[C---:B------:R-:W-:Y:S02]  /*4b40*/  FMUL.FTZ R128, R113.reuse, R15 ;  /* 0x0000000f71807220 */ /* 0x040fe40000410000 */
[----:B------:R-:W-:-:S03]  /*4b50*/  FMUL.FTZ R127, R113, R16 ;  /* 0x00000010717f7220 */ /* 0x000fc60000410000 */
[----:B------:R-:W4:Y:S01]  /*4b60*/  MUFU.EX2 R129, R129 ;  /* 0x0000008100817308 */ /* 0x000f220000000800 */
[----:B0-----:R0:W-:Y:S04]  /*4b70*/  STS [R115+0x2b60], R158 ;  /* 0x002b609e73007388 */ /* 0x0011e80000000800 */
[----:B------:R-:W-:Y:S01]  /*4b80*/  BAR.SYNC.DEFER_BLOCKING 0x0 ;  /* 0x0000000000007b1d */ /* 0x000fe20000010000 */
[----:B------:R-:W-:-:S05]  /*4b90*/  FMUL.FTZ R126, R113, R8 ;  /* 0x00000008717e7220 */ /* 0x000fca0000410000 */
[----:B------:R-:W2:Y:S01]  /*4ba0*/  MUFU.EX2 R128, R128 ;  /* 0x0000008000807308 */ /* 0x000ea20000000800 */
[----:B------:R-:W-:-:S07]  /*4bb0*/  FMUL.FTZ R125, R113, R9 ;  /* 0x00000009717d7220 */ /* 0x000fce0000410000 */
[----:B------:R-:W2:Y:S01]  /*4bc0*/  MUFU.EX2 R127, R127 ;  /* 0x0000007f007f7308 */ /* 0x000ea20000000800 */
[----:B------:R-:W-:Y:S02]  /*4bd0*/  FMUL.FTZ R124, R113, R10 ;  /* 0x0000000a717c7220 */ /* 0x000fe40000410000 */
[----:B----4-:R-:W-:-:S05]  /*4be0*/  FMUL.FTZ R95, R158, R129 ;  /* 0x000000819e5f7220 */ /* 0x010fca0000410000 */
[----:B------:R-:W4:Y:S01]  /*4bf0*/  MUFU.EX2 R126, R126 ;  /* 0x0000007e007e7308 */ /* 0x000f220000000800 */
[----:B-1----:R-:W-:Y:S01]  /*4c00*/  FFMA.FTZ R78, R114, R129, R109 ;  /* 0x00000081724e7223 */ /* 0x002fe2000001006d */
[----:B------:R1:W5:Y:S01]  /*4c10*/  @!P0 LDG.E.64 R76, [R110.64] ;  /* 0x0000001e6e4c8981 */ /* 0x000362000c1e1b00 */
[----:B0-----:R-:W-:-:S05]  /*4c20*/  FMUL.FTZ R115, R113, R11 ;  /* 0x0000000b71737220 */ /* 0x001fca0000410000 */
[----:B------:R-:W0:Y:S01]  /*4c30*/  MUFU.EX2 R125, R125 ;  /* 0x0000007d007d7308 */ /* 0x000e220000000800 */
[C---:B--2---:R-:W-:Y:S02]  /*4c40*/  FFMA.FTZ R78, R128.reuse, R78, R93 ;  /* 0x0000004e804e7223 */ /* 0x044fe4000001005d */
[----:B-1----:R-:W-:Y:S02]  /*4c50*/  FMUL.FTZ R110, R128, R95 ;  /* 0x0000005f806e7220 */ /* 0x002fe40000410000 */
[----:B------:R-:W-:-:S03]  /*4c60*/  FMUL.FTZ R116, R113, R12 ;  /* 0x0000000c71747220 */ /* 0x000fc60000410000 */
[----:B------:R-:W1:Y:S01]  /*4c70*/  MUFU.EX2 R124, R124 ;  /* 0x0000007c007c7308 */ /* 0x000e620000000800 */
[C---:B------:R-:W-:Y:S01]  /*4c80*/  FMUL.FTZ R95, R127.reuse, R110 ;  /* 0x0000006e7f5f7220 */ /* 0x040fe20000410000 */
[----:B------:R-:W-:Y:S01]  /*4c90*/  ISETP.NE.AND P0, PT, R2, 0x7f, PT ;  /* 0x0000007f0200780c */ /* 0x000fe20003f05270 */
[----:B------:R-:W-:Y:S02]  /*4ca0*/  FFMA.FTZ R78, R127, R78, R92 ;  /* 0x0000004e7f4e7223 */ /* 0x000fe4000001005c */
[----:B------:R-:W-:-:S03]  /*4cb0*/  FMUL.FTZ R117, R113, R17 ;  /* 0x0000001171757220 */ /* 0x000fc60000410000 */
[----:B------:R-:W2:Y:S01]  /*4cc0*/  MUFU.EX2 R115, R115 ;  /* 0x0000007300737308 */ /* 0x000ea20000000800 */
[C---:B----4-:R-:W-:Y:S02]  /*4cd0*/  FMUL.FTZ R110, R126.reuse, R95 ;  /* 0x0000005f7e6e7220 */ /* 0x050fe40000410000 */
[----:B------:R-:W-:Y:S02]  /*4ce0*/  FFMA.FTZ R78, R126, R78, R91 ;  /* 0x0000004e7e4e7223 */ /* 0x000fe4000001005b */
[----:B------:R-:W-:-:S03]  /*4cf0*/  FMUL.FTZ R118, R113, R18 ;  /* 0x0000001271767220 */ /* 0x000fc60000410000 */
[----:B------:R-:W4:Y:S01]  /*4d00*/  MUFU.EX2 R116, R116 ;  /* 0x0000007400747308 */ /* 0x000f220000000800 */
[C---:B0-----:R-:W-:Y:S01]  /*4d10*/  FMUL.FTZ R95, R125.reuse, R110 ;  /* 0x0000006e7d5f7220 */ /* 0x041fe20000410000 */
[----:B------:R0:W0:Y:S01]  /*4d20*/  @P0 LDS R132, [R2.X4+0x3364] ;  /* 0x0033640002840984 */ /* 0x0000220000004800 */
[----:B------:R-:W-:Y:S02]  /*4d30*/  FFMA.FTZ R78, R125, R78, R90 ;  /* 0x0000004e7d4e7223 */ /* 0x000fe4000001005a */
[----:B------:R-:W-:-:S03]  /*4d40*/  FMUL.FTZ R119, R113, R19 ;  /* 0x0000001371777220 */ /* 0x000fc60000410000 */
[----:B------:R-:W3:Y:S01]  /*4d50*/  MUFU.EX2 R117, R117 ;  /* 0x0000007500757308 */ /* 0x000ee20000000800 */
[C---:B-1----:R-:W-:Y:S02]  /*4d60*/  FMUL.FTZ R110, R124.reuse, R95 ;  /* 0x0000005f7c6e7220 */ /* 0x042fe40000410000 */
[----:B------:R-:W-:Y:S02]  /*4d70*/  FFMA.FTZ R78, R124, R78, R89 ;  /* 0x0000004e7c4e7223 */ /* 0x000fe40000010059 */
[----:B------:R-:W-:-:S03]  /*4d80*/  FMUL.FTZ R120, R113, R20 ;  /* 0x0000001471787220 */ /* 0x000fc60000410000 */
[----:B------:R-:W1:Y:S01]  /*4d90*/  MUFU.EX2 R118, R118 ;  /* 0x0000007600767308 */ /* 0x000e620000000800 */
[C---:B--2---:R-:W-:Y:S02]  /*4da0*/  FMUL.FTZ R95, R115.reuse, R110 ;  /* 0x0000006e735f7220 */ /* 0x044fe40000410000 */
[----:B------:R-:W-:Y:S02]  /*4db0*/  FFMA.FTZ R78, R115, R78, R88 ;  /* 0x0000004e734e7223 */ /* 0x000fe40000010058 */
[----:B------:R-:W-:-:S03]  /*4dc0*/  FMUL.FTZ R121, R113, R21 ;  /* 0x0000001571797220 */ /* 0x000fc60000410000 */
[----:B------:R-:W2:Y:S01]  /*4dd0*/  MUFU.EX2 R119, R119 ;  /* 0x0000007700777308 */ /* 0x000ea20000000800 */
[C---:B----4-:R-:W-:Y:S02]  /*4de0*/  FMUL.FTZ R110, R116.reuse, R95 ;  /* 0x0000005f746e7220 */ /* 0x050fe40000410000 */
[----:B------:R-:W-:Y:S02]  /*4df0*/  FFMA.FTZ R78, R116, R78, R87 ;  /* 0x0000004e744e7223 */ /* 0x000fe40000010057 */
[----:B------:R-:W-:-:S03]  /*4e00*/  FMUL.FTZ R122, R113, R22 ;  /* 0x00000016717a7220 */ /* 0x000fc60000410000 */
[----:B------:R-:W4:Y:S01]  /*4e10*/  MUFU.EX2 R120, R120 ;  /* 0x0000007800787308 */ /* 0x000f220000000800 */
[C---:B---3--:R-:W-:Y:S02]  /*4e20*/  FMUL.FTZ R95, R117.reuse, R110 ;  /* 0x0000006e755f7220 */ /* 0x048fe40000410000 */
[----:B------:R-:W-:Y:S02]  /*4e30*/  FFMA.FTZ R78, R117, R78, R86 ;  /* 0x0000004e754e7223 */ /* 0x000fe40000010056 */
[----:B------:R-:W-:-:S03]  /*4e40*/  FMUL.FTZ R123, R113, R96 ;  /* 0x00000060717b7220 */ /* 0x000fc60000410000 */
[----:B------:R-:W3:Y:S01]  /*4e50*/  MUFU.EX2 R121, R121 ;  /* 0x0000007900797308 */ /* 0x000ee20000000800 */
[C---:B-1----:R-:W-:Y:S02]  /*4e60*/  FMUL.FTZ R110, R118.reuse, R95 ;  /* 0x0000005f766e7220 */ /* 0x042fe40000410000 */
[----:B------:R-:W-:-:S05]  /*4e70*/  FFMA.FTZ R78, R118, R78, R85 ;  /* 0x0000004e764e7223 */ /* 0x000fca0000010055 */
[----:B------:R-:W1:Y:S01]  /*4e80*/  MUFU.EX2 R122, R122 ;  /* 0x0000007a007a7308 */ /* 0x000e620000000800 */
[C---:B--2---:R-:W-:Y:S02]  /*4e90*/  FMUL.FTZ R95, R119.reuse, R110 ;  /* 0x0000006e775f7220 */ /* 0x044fe40000410000 */
[----:B------:R-:W-:Y:S02]  /*4ea0*/  FFMA.FTZ R78, R119, R78, R84 ;  /* 0x0000004e774e7223 */ /* 0x000fe40000010054 */
[----:B----4-:R-:W-:-:S03]  /*4eb0*/  FMUL.FTZ R110, R120, R95 ;  /* 0x0000005f786e7220 */ /* 0x010fc60000410000 */
[----:B------:R-:W2:Y:S01]  /*4ec0*/  MUFU.EX2 R123, R123 ;  /* 0x0000007b007b7308 */ /* 0x000ea20000000800 */
[----:B------:R-:W-:Y:S02]  /*4ed0*/  FFMA.FTZ R78, R120, R78, R83 ;  /* 0x0000004e784e7223 */ /* 0x000fe40000010053 */
[C---:B---3--:R-:W-:Y:S02]  /*4ee0*/  FMUL.FTZ R95, R121.reuse, R110 ;  /* 0x0000006e795f7220 */ /* 0x048fe40000410000 */
[----:B------:R-:W-:Y:S02]  /*4ef0*/  FFMA.FTZ R78, R121, R78, R82 ;  /* 0x0000004e794e7223 */ /* 0x000fe40000010052 */
[C---:B-1----:R-:W-:Y:S02]  /*4f00*/  FMUL.FTZ R110, R122.reuse, R95 ;  /* 0x0000005f7a6e7220 */ /* 0x042fe40000410000 */
[----:B------:R-:W-:Y:S02]  /*4f10*/  FFMA.FTZ R95, R122, R78, R81 ;  /* 0x0000004e7a5f7223 */ /* 0x000fe40000010051 */
[----:B------:R-:W-:-:S02]  /*4f20*/  FMUL.FTZ R94, R94, R79 ;  /* 0x0000004f5e5e7220 */ /* 0x000fc40000410000 */
[C---:B--2---:R-:W-:Y:S02]  /*4f30*/  FMUL.FTZ R78, R123.reuse, R110 ;  /* 0x0000006e7b4e7220 */ /* 0x044fe40000410000 */
[----:B------:R-:W-:Y:S01]  /*4f40*/  FFMA.FTZ R79, R123, R95, R80 ;  /* 0x0000005f7b4f7223 */ /* 0x000fe20000010050 */
[----:B------:R-:W-:Y:S05]  /*4f50*/  @P0 BRA `(.L_x_1412) ;  /* 0x000000a000000947 */ /* 0x000fea0003800000 */
[----:B0-----:R-:W-:Y:S01]  /*4f60*/  ULDC UR22, c[0x0][0x174] ;  /* 0x00005d0000167ab9 */ /* 0x001fe20000000800 */
        /* <DEDUP_REMOVED lines=9> */
.L_x_1412:
[----:B0-----:R-:W-:Y:S05]  /*5000*/  BSYNC B0 ;  /* 0x0000000000007941 */ /* 0x001fea0003800000 */
.L_x_1411:
        /* <DEDUP_REMOVED lines=34> */
.L_x_1435:
        /* <DEDUP_REMOVED lines=24> */
.L_x_1436:
[----:B------:R-:W-:-:S13]  /*53b0*/  ISETP.GE.AND P0, PT, R3, 0x10, PT ;  /* 0x000000100300780c */ /* 0x000fda0003f06270 */
        /* <DEDUP_REMOVED lines=8> */
[----:B-1---5:R-:W-:Y:S05]  /*5440*/  CALL.REL.NOINC `($__internal_58_$__cuda_sm70_shflsync_idx_p) ;  /* 0x00003fd000007944 */ /* 0x022fea0003c00000 */
.L_x_1417:
[----:B------:R-:W-:Y:S05]  /*5450*/  BRA.CONV ~URZ, `(.L_x_1418) ;  /* 0x000000637f007947 */ /* 0x000fea000b800000 */
[----:B-1----:R-:W-:Y:S01]  /*5460*/  HFMA2.MMA R94, -RZ, RZ, 0, 1.847743988037109375e-06 ;  /* 0x0000001fff5e7435 */ /* 0x002fe200000001ff */
[----:B0-----:R-:W-:-:S02]  /*5470*/  MOV R111, R95 ;  /* 0x0000005f006f7202 */ /* 0x001fc40000000f00 */
[----:B------:R-:W-:Y:S02]  /*5480*/  MOV R112, 0x1f ;  /* 0x0000001f00707802 */ /* 0x000fe40000000f00 */
[----:B------:R-:W-:Y:S02]  /*5490*/  MOV R113, 0xffffffff ;  /* 0xffffffff00717802 */ /* 0x000fe40000000f00 */
[----:B------:R-:W-:Y:S02]  /*54a0*/  MOV R78, 0x54c0 ;  /* 0x000054c0004e7802 */ /* 0x000fe40000000f00 */
[----:B-----5:R-:W-:Y:S05]  /*54b0*/  CALL.REL.NOINC `($__internal_58_$__cuda_sm70_shflsync_idx_p) ;  /* 0x00003f6000007944 */ /* 0x020fea0003c00000 */
.L_x_1418:
[----:B------:R-:W-:Y:S05]  /*54c0*/  BRA.DIV ~URZ, `(.L_x_1419) ;  /* 0x000035c27f007947 */ /* 0x000fea000b800000 */
[----:B-----5:R2:W3:Y:S04]  /*54d0*/  SHFL.IDX PT, R152, R76, RZ, 0x1f ;  /* 0x00001fff4c987589 */ /* 0x0204e800000e0000 */
[----:B-1----:R2:W1:Y:S04]  /*54e0*/  SHFL.IDX PT, R94, R77, RZ, 0x1f ;  /* 0x00001fff4d5e7589 */ /* 0x00246800000e0000 */
[----:B------:R2:W4:Y:S04]  /*54f0*/  SHFL.UP PT, R150, R110, 0x1, RZ ;  /* 0x042000006e967989 */ /* 0x00052800000e00ff */
[----:B------:R2:W0:Y:S02]  /*5500*/  SHFL.UP PT, R151, R95, 0x1, RZ ;  /* 0x042000005f977989 */ /* 0x00042400000e00ff */
.L_x_1437:
[----:B------:R-:W5:Y:S01]  /*5510*/  LDS.64 R78, [R149+0x2150] ;  /* 0x00215000954e7984 */ /* 0x000f620000000a00 */
[----:B-12---:R-:W-:-:S02]  /*5520*/  MOV R95, R94 ;  /* 0x0000005e005f7202 */ /* 0x006fc40000000f00 */
[----:B---3--:R-:W-:Y:S01]  /*5530*/  MOV R94, R152 ;  /* 0x00000098005e7202 */ /* 0x008fe20000000f00 */
[----:B0-----:R-:W0:Y:S02]  /*5540*/  LDS.64 R110, [R149+0x2158] ;  /* 0x00215800956e7984 */ /* 0x001e240000000a00 */
[-C--:B----4-:R-:W-:Y:S02]  /*5550*/  @P1 FFMA.FTZ R95, R95, R150.reuse, R151 ;  /* 0x000000965f5f1223 */ /* 0x090fe40000010097 */
[----:B------:R-:W1:Y:S01]  /*5560*/  LDS.64 R76, [R149+0x2160] ;  /* 0x00216000954c7984 */ /* 0x000e620000000a00 */
[----:B------:R-:W-:-:S05]  /*5570*/  @P1 FMUL.FTZ R94, R94, R150 ;  /* 0x000000965e5e1220 */ /* 0x000fca0000410000 */
[----:B------:R2:W-:Y:S01]  /*5580*/  STS.64 [R149+0x2150], R94 ;  /* 0x0021505e95007388 */ /* 0x0005e20000000a00 */
[C---:B-----5:R-:W-:Y:S02]  /*5590*/  FFMA.FTZ R79, R78.reuse, R95, R79 ;  /* 0x0000005f4e4f7223 */ /* 0x060fe4000001004f */
[----:B------:R-:W-:Y:S02]  /*55a0*/  FMUL.FTZ R78, R78, R94 ;  /* 0x0000005e4e4e7220 */ /* 0x000fe40000410000 */
[C---:B0-----:R-:W-:Y:S02]  /*55b0*/  FFMA.FTZ R111, R110.reuse, R79, R111 ;  /* 0x0000004f6e6f7223 */ /* 0x041fe4000001006f */
[----:B------:R-:W-:Y:S01]  /*55c0*/  FMUL.FTZ R110, R110, R78 ;  /* 0x0000004e6e6e7220 */ /* 0x000fe20000410000 */
[----:B------:R2:W-:Y:S01]  /*55d0*/  STS.64 [R149+0x2158], R78 ;  /* 0x0021584e95007388 */ /* 0x0005e20000000a00 */
[C---:B-1----:R-:W-:Y:S02]  /*55e0*/  FFMA.FTZ R77, R76.reuse, R111, R77 ;  /* 0x0000006f4c4d7223 */ /* 0x042fe4000001004d */
[----:B------:R-:W-:Y:S01]  /*55f0*/  FMUL.FTZ R76, R76, R110 ;  /* 0x0000006e4c4c7220 */ /* 0x000fe20000410000 */
[----:B------:R2:W-:Y:S04]  /*5600*/  STS.64 [R149+0x2160], R110 ;  /* 0x0021606e95007388 */ /* 0x0005e80000000a00 */
[----:B------:R2:W-:Y:S02]  /*5610*/  STS.64 [R149+0x2168], R76 ;  /* 0x0021684c95007388 */ /* 0x0005e40000000a00 */
.L_x_1414:
[----:B0-----:R-:W-:Y:S05]  /*5620*/  BSYNC B0 ;  /* 0x0000000000007941 */ /* 0x001fea0003800000 */
.L_x_1413:
[----:B------:R-:W-:Y:S01]  /*5630*/  WARPSYNC 0xffffffff ;  /* 0xffffffff00007948 */ /* 0x000fe20003800000 */
[----:B------:R-:W-:Y:S01]  /*5640*/  BAR.SYNC.DEFER_BLOCKING 0x0 ;  /* 0x0000000000007b1d */ /* 0x000fe20000010000 */
[C---:B-12---:R-:W-:Y:S01]  /*5650*/  FMUL.FTZ R79, R123.reuse, R132 ;  /* 0x000000847b4f7220 */ /* 0x046fe20000410000 */
[----:B------:R-:W-:Y:S01]  /*5660*/  LOP3.LUT P0, RZ, R2, 0x1f, RZ, 0xc0, !PT ;  /* 0x0000001f02ff7812 */ /* 0x000fe2000780c0ff */
[----:B-----5:R-:W-:Y:S01]  /*5670*/  FFMA.FTZ R76, R123, R133, R134 ;  /* 0x000000857b4c7223 */ /* 0x020fe20000010086 */
[----:B------:R-:W-:Y:S01]  /*5680*/  MOV R94, UR7 ;  /* 0x00000007005e7c02 */ /* 0x000fe20008000f00 */
[C---:B------:R-:W-:Y:S01]  /*5690*/  FMUL.FTZ R78, R122.reuse, R79 ;  /* 0x0000004f7a4e7220 */ /* 0x040fe20000410000 */
[----:B------:R-:W-:Y:S01]  /*56a0*/  MOV R95, UR6 ;  /* 0x00000006005f7c02 */ /* 0x000fe20008000f00 */
[----:B------:R-:W-:Y:S01]  /*56b0*/  FFMA.FTZ R76, R122, R76, R135 ;  /* 0x0000004c7a4c7223 */ /* 0x000fe20000010087 */
[----:B------:R-:W-:Y:S01]  /*56c0*/  ISETP.GE.OR P0, PT, R94, c[0x0][0x174], P0 ;  /* 0x00005d005e007a0c */ /* 0x000fe20000706670 */
[C---:B------:R-:W-:Y:S01]  /*56d0*/  FMUL.FTZ R79, R121.reuse, R78 ;  /* 0x0000004e794f7220 */ /* 0x040fe20000410000 */
[----:B------:R-:W-:Y:S01]  /*56e0*/  BSSY B0, `(.L_x_1420) ;  /* 0x0000078000007945 */ /* 0x000fe20003800000 */
        /* <DEDUP_REMOVED lines=16> */
[----:B------:R-:W-:Y:S02]  /*57f0*/  FMUL.FTZ R160, R25, R21 ;  /* 0x0000001519a07220 */ /* 0x000fe40000410000 */
[----:B0-----:R-:W-:Y:S02]  /*5800*/  FFMA.FTZ R158, R158, R77, R114 ;  /* 0x0000004d9e9e7223 */ /* 0x001fe40000010072 */
[----:B------:R-:W-:Y:S02]  /*5810*/  FMUL.FTZ R77, R117, R78 ;  /* 0x0000004e754d7220 */ /* 0x000fe40000410000 */
[----:B------:R-:W-:Y:S02]  /*5820*/  FFMA.FTZ R156, R129, R158, R156 ;  /* 0x0000009e819c7223 */ /* 0x000fe4000001009c */
[----:B------:R-:W-:Y:S01]  /*5830*/  FMUL.FTZ R78, R116, R77 ;  /* 0x0000004d744e7220 */ /* 0x000fe20000410000 */
[----:B------:R-:W-:Y:S01]  /*5840*/  HFMA2.MMA R77, -RZ, RZ, 0, 0 ;  /* 0x00000000ff4d7435 */ /* 0x000fe200000001ff */
[----:B------:R-:W-:-:S02]  /*5850*/  FFMA.FTZ R156, R128, R156, R93 ;  /* 0x0000009c809c7223 */ /* 0x000fc4000001005d */
[----:B------:R-:W-:Y:S02]  /*5860*/  FMUL.FTZ R79, R115, R78 ;  /* 0x0000004e734f7220 */ /* 0x000fe40000410000 */
[----:B------:R-:W-:Y:S02]  /*5870*/  FFMA.FTZ R154, R127, R156, R154 ;  /* 0x0000009c7f9a7223 */ /* 0x000fe4000001009a */
[----:B------:R-:W-:Y:S01]  /*5880*/  FFMA.FTZ R78, R115, R76, R142 ;  /* 0x0000004c734e7223 */ /* 0x000fe2000001008e */
[----:B------:R-:W-:Y:S01]  /*5890*/  MOV R76, 0x3f800000 ;  /* 0x3f800000004c7802 */ /* 0x000fe20000000f00 */
[----:B------:R-:W-:Y:S02]  /*58a0*/  FFMA.FTZ R154, R126, R154, R91 ;  /* 0x0000009a7e9a7223 */ /* 0x000fe4000001005b */
[C---:B------:R-:W-:Y:S02]  /*58b0*/  FMUL.FTZ R94, R124.reuse, R79 ;  /* 0x0000004f7c5e7220 */ /* 0x040fe40000410000 */
[----:B------:R-:W-:Y:S01]  /*58c0*/  FFMA.FTZ R152, R125, R154, R152 ;  /* 0x0000009a7d987223 */ /* 0x000fe20000010098 */
[----:B------:R0:W1:Y:S01]  /*58d0*/  @!P0 LDS.64 R76, [R95.X8+0x3560] ;  /* 0x003560005f4c8984 */ /* 0x0000620000008a00 */
[----:B------:R-:W-:Y:S01]  /*58e0*/  FFMA.FTZ R78, R124, R78, R143 ;  /* 0x0000004e7c4e7223 */ /* 0x000fe2000001008f */
[----:B------:R-:W-:Y:S01]  /*58f0*/  ISETP.GT.U32.AND P0, PT, R2, 0x1f, PT ;  /* 0x0000001f0200780c */ /* 0x000fe20003f04070 */
[----:B------:R-:W-:-:S02]  /*5900*/  FFMA.FTZ R152, R124, R152, R89 ;  /* 0x000000987c987223 */ /* 0x000fc40000010059 */
[----:B------:R-:W-:Y:S02]  /*5910*/  FMUL.FTZ R79, R125, R94 ;  /* 0x0000005e7d4f7220 */ /* 0x000fe40000410000 */
[----:B------:R-:W-:Y:S02]  /*5920*/  FFMA.FTZ R150, R115, R152, R150 ;  /* 0x0000009873967223 */ /* 0x000fe40000010096 */
        /* <DEDUP_REMOVED lines=38> */
.L_x_1438:
        /* <DEDUP_REMOVED lines=26> */
.L_x_1439:
        /* <DEDUP_REMOVED lines=19> */
.L_x_1421:
[----:B01----:R-:W-:Y:S05]  /*5e60*/  BSYNC B0 ;  /* 0x0000000000007941 */ /* 0x003fea0003800000 */
.L_x_1420:
[----:B------:R-:W-:Y:S01]  /*5e70*/  WARPSYNC 0xffffffff ;  /* 0xffffffff00007948 */ /* 0x000fe20003800000 */
[----:B------:R-:W-:Y:S01]  /*5e80*/  BAR.SYNC.DEFER_BLOCKING 0x0 ;  /* 0x0000000000007b1d */ /* 0x000fe20000010000 */
[----:B--2---:R-:W-:Y:S01]  /*5e90*/  FMUL.FTZ R112, R37, R14 ;  /* 0x0000000e25707220 */ /* 0x004fe20000410000 */
[----:B------:R-:W-:Y:S01]  /*5ea0*/  ISETP.GT.AND P0, PT, R3, 0x1e, PT ;  /* 0x0000001e0300780c */ /* 0x000fe20003f04270 */
[-C--:B------:R-:W-:Y:S01]  /*5eb0*/  FFMA.FTZ R113, R99, R158.reuse, RZ ;  /* 0x0000009e63717223 */ /* 0x080fe200000100ff */
[----:B------:R-:W-:Y:S01]  /*5ec0*/  ISETP.GT.AND P1, PT, R3, 0x1d, PT ;  /* 0x0000001d0300780c */ /* 0x000fe20003f24270 */
[----:B------:R-:W-:Y:S01]  /*5ed0*/  FFMA.FTZ R149, R129, R158, R112 ;  /* 0x0000009e81957223 */ /* 0x000fe20000010070 */
[----:B------:R-:W-:Y:S01]  /*5ee0*/  ISETP.NE.AND P2, PT, R2, RZ, PT ;  /* 0x000000ff0200720c */ /* 0x000fe20003f45270 */
[----:B------:R-:W-:Y:S01]  /*5ef0*/  FMUL.FTZ R94, R39, R16 ;  /* 0x00000010275e7220 */ /* 0x000fe20000410000 */
[----:B------:R-:W-:Y:S01]  /*5f00*/  BSSY B0, `(.L_x_1424) ;  /* 0x00000df000007945 */ /* 0x000fe20003800000 */
[----:B------:R-:W-:-:S02]  /*5f10*/  FFMA.FTZ R78, R102, R149, R113 ;  /* 0x00000095664e7223 */ /* 0x000fc40000010071 */
[----:B------:R-:W-:Y:S02]  /*5f20*/  FMUL.FTZ R110, R33, R9 ;  /* 0x00000009216e7220 */ /* 0x000fe40000410000 */
[----:B------:R-:W-:Y:S02]  /*5f30*/  FMUL.FTZ R151, R31, R19 ;  /* 0x000000131f977220 */ /* 0x000fe40000410000 */
[----:B------:R-:W-:Y:S02]  /*5f40*/  FADD.FTZ R158, -R114, R158 ;  /* 0x0000009e729e7221 */ /* 0x000fe40000010100 */
[----:B------:R-:W-:Y:S02]  /*5f50*/  FMUL.FTZ R153, R25, R21 ;  /* 0x0000001519997220 */ /* 0x000fe40000410000 */
[----:B------:R-:W-:Y:S01]  /*5f60*/  FMUL.FTZ R155, R27, R96 ;  /* 0x000000601b9b7220 */ /* 0x000fe20000410000 */
[----:B------:R-:W0:Y:S02]  /*5f70*/  LDS R131, [R131.X8+0x2664] ;  /* 0x0026640083837984 */ /* 0x000e240000008800 */
[----:B0-----:R-:W-:-:S02]  /*5f80*/  FFMA.FTZ R133, R131, R132, R133 ;  /* 0x0000008483857223 */ /* 0x001fc40000010085 */
[----:B------:R-:W-:Y:S02]  /*5f90*/  FFMA.FTZ R131, R103, R156, R78 ;  /* 0x0000009c67837223 */ /* 0x000fe4000001004e */
[C---:B------:R-:W-:Y:S02]  /*5fa0*/  FFMA.FTZ R79, R123.reuse, R133, R134 ;  /* 0x000000857b4f7223 */ /* 0x040fe40000010086 */
[----:B------:R-:W-:Y:S02]  /*5fb0*/  FFMA.FTZ R134, R123, R160, R155 ;  /* 0x000000a07b867223 */ /* 0x000fe4000001009b */
[----:B------:R-:W-:Y:S02]  /*5fc0*/  FFMA.FTZ R122, R122, R79, R135 ;  /* 0x0000004f7a7a7223 */ /* 0x000fe40000010087 */
[----:B------:R-:W-:Y:S02]  /*5fd0*/  FADD.FTZ R155, R134, -R155 ;  /* 0x8000009b869b7221 */ /* 0x000fe40000010000 */
        /* <DEDUP_REMOVED lines=11> */
[----:B------:R-:W-:Y:S02]  /*6090*/  FADD.FTZ R78, R149, -R112 ;  /* 0x80000070954e7221 */ /* 0x000fe40000010000 */
[----:B------:R-:W-:-:S02]  /*60a0*/  FFMA.FTZ R131, R115, R116, R142 ;  /* 0x0000007473837223 */ /* 0x000fc4000001008e */
[----:B------:R-:W-:Y:S02]  /*60b0*/  FMUL.FTZ R112, R35, R11 ;  /* 0x0000000b23707220 */ /* 0x000fe40000410000 */
[----:B------:R-:W-:Y:S02]  /*60c0*/  FFMA.FTZ R124, R124, R131, R143 ;  /* 0x000000837c7c7223 */ /* 0x000fe4000001008f */
[----:B------:R-:W-:Y:S02]  /*60d0*/  FFMA.FTZ R135, R56, R139, R135 ;  /* 0x0000008b38877223 */ /* 0x000fe40000010087 */
[----:B------:R-:W-:Y:S02]  /*60e0*/  FFMA.FTZ R125, R125, R124, R144 ;  /* 0x0000007c7d7d7223 */ /* 0x000fe40000010090 */
[----:B------:R-:W-:Y:S02]  /*60f0*/  FADD.FTZ R94, R137, -R94 ;  /* 0x8000005e895e7221 */ /* 0x000fe40000010000 */
[----:B------:R-:W-:-:S02]  /*6100*/  FFMA.FTZ R137, R115, R152, R112 ;  /* 0x0000009873897223 */ /* 0x000fc40000010070 */
[----:B------:R-:W-:Y:S02]  /*6110*/  FFMA.FTZ R135, R57, R152, R135 ;  /* 0x0000009839877223 */ /* 0x000fe40000010087 */
[----:B------:R-:W-:Y:S02]  /*6120*/  FFMA.FTZ R145, R126, R125, R145 ;  /* 0x0000007d7e917223 */ /* 0x000fe40000010091 */
[----:B------:R-:W-:Y:S02]  /*6130*/  FMUL.FTZ R115, R29, R17 ;  /* 0x000000111d737220 */ /* 0x000fe40000410000 */
[----:B------:R-:W-:Y:S02]  /*6140*/  FFMA.FTZ R135, R58, R137, R135 ;  /* 0x000000893a877223 */ /* 0x000fe40000010087 */
[----:B------:R-:W-:Y:S01]  /*6150*/  FFMA.FTZ R127, R127, R145, R146 ;  /* 0x000000917f7f7223 */ /* 0x000fe20000010092 */
[----:B------:R-:W-:Y:S01]  /*6160*/  MOV R146, UR6 ;  /* 0x0000000600927c02 */ /* 0x000fe20008000f00 */
[----:B------:R-:W-:-:S02]  /*6170*/  FFMA.FTZ R126, R117, R150, R115 ;  /* 0x00000096757e7223 */ /* 0x000fc40000010073 */
[----:B------:R-:W-:Y:S02]  /*6180*/  FFMA.FTZ R135, R59, R150, R135 ;  /* 0x000000963b877223 */ /* 0x000fe40000010087 */
[----:B------:R-:W-:Y:S01]  /*6190*/  FFMA.FTZ R147, R128, R127, R147 ;  /* 0x0000007f80937223 */ /* 0x000fe20000010093 */
[----:B------:R-:W-:Y:S01]  /*61a0*/  @!P2 STS.64 [R146.X8+0x3560], R76 ;  /* 0x0035604c9200a388 */ /* 0x000fe20000008a00 */
[----:B------:R-:W-:Y:S02]  /*61b0*/  FFMA.FTZ R135, R98, R126, R135 ;  /* 0x0000007e62877223 */ /* 0x000fe40000010087 */
[----:B------:R-:W-:Y:S02]  /*61c0*/  FFMA.FTZ R129, R129, R147, R148 ;  /* 0x0000009381817223 */ /* 0x000fe40000010094 */
[-C--:B------:R-:W-:Y:S02]  /*61d0*/  FFMA.FTZ R138, R119, R164.reuse, R151 ;  /* 0x000000a4778a7223 */ /* 0x080fe40000010097 */
[----:B------:R-:W-:-:S02]  /*61e0*/  FFMA.FTZ R135, R97, R164, R135 ;  /* 0x000000a461877223 */ /* 0x000fc40000010087 */
[----:B------:R-:W-:Y:S02]  /*61f0*/  FMUL.FTZ R117, R129, R13 ;  /* 0x0000000d81757220 */ /* 0x000fe40000410000 */
[----:B------:R-:W-:Y:S02]  /*6200*/  FADD.FTZ R115, R126, -R115 ;  /* 0x800000737e737221 */ /* 0x000fe40000010000 */
[----:B------:R-:W-:Y:S02]  /*6210*/  FFMA.FTZ R135, R100, R138, R135 ;  /* 0x0000008a64877223 */ /* 0x000fe40000010087 */
[----:B------:R-:W-:Y:S02]  /*6220*/  FMUL.FTZ R119, R147, R14 ;  /* 0x0000000e93777220 */ /* 0x000fe40000410000 */
[----:B------:R-:W-:Y:S02]  /*6230*/  FFMA.FTZ R126, R117, R158, RZ ;  /* 0x0000009e757e7223 */ /* 0x000fe400000100ff */
[----:B------:R-:W-:-:S02]  /*6240*/  FFMA.FTZ R135, R101, R162, R135 ;  /* 0x000000a265877223 */ /* 0x000fc40000010087 */
[----:B------:R-:W-:Y:S02]  /*6250*/  FADD.FTZ R156, -R93, R156 ;  /* 0x0000009c5d9c7221 */ /* 0x000fe40000010100 */
[----:B------:R-:W-:Y:S02]  /*6260*/  FMUL.FTZ R121, R127, R15 ;  /* 0x0000000f7f797220 */ /* 0x000fe40000410000 */
[----:B------:R-:W-:Y:S02]  /*6270*/  FFMA.FTZ R126, R119, R78, R126 ;  /* 0x0000004e777e7223 */ /* 0x000fe4000001007e */
[----:B------:R-:W-:Y:S02]  /*6280*/  FFMA.FTZ R135, R104, R136, R135 ;  /* 0x0000008868877223 */ /* 0x000fe40000010087 */
[----:B------:R-:W-:Y:S02]  /*6290*/  FMUL.FTZ R123, R145, R16 ;  /* 0x00000010917b7220 */ /* 0x000fe40000410000 */
[----:B------:R-:W-:-:S02]  /*62a0*/  FFMA.FTZ R126, R121, R156, R126 ;  /* 0x0000009c797e7223 */ /* 0x000fc4000001007e */
[----:B------:R-:W-:Y:S02]  /*62b0*/  FADD.FTZ R112, R137, -R112 ;  /* 0x8000007089707221 */ /* 0x000fe40000010000 */
[----:B------:R-:W-:Y:S02]  /*62c0*/  FFMA.FTZ R137, R105, R160, R135 ;  /* 0x000000a069897223 */ /* 0x000fe40000010087 */
[----:B------:R-:W-:Y:S02]  /*62d0*/  FADD.FTZ R154, -R91, R154 ;  /* 0x0000009a5b9a7221 */ /* 0x000fe40000010100 */
[----:B------:R-:W-:Y:S02]  /*62e0*/  FMUL.FTZ R135, R125, R8 ;  /* 0x000000087d877220 */ /* 0x000fe40000410000 */
[----:B------:R-:W-:Y:S02]  /*62f0*/  FFMA.FTZ R128, R123, R94, R126 ;  /* 0x0000005e7b807223 */ /* 0x000fe4000001007e */
[----:B------:R-:W-:-:S02]  /*6300*/  FADD.FTZ R110, R139, -R110 ;  /* 0x8000006e8b6e7221 */ /* 0x000fc40000010000 */
[----:B------:R-:W-:Y:S02]  /*6310*/  FFMA.FTZ R132, R106, R134, R137 ;  /* 0x000000866a847223 */ /* 0x000fe40000010089 */
[----:B------:R-:W-:Y:S02]  /*6320*/  FMUL.FTZ R126, R124, R9 ;  /* 0x000000097c7e7220 */ /* 0x000fe40000410000 */
[----:B------:R-:W-:Y:S01]  /*6330*/  FFMA.FTZ R139, R135, R154, R128 ;  /* 0x0000009a878b7223 */ /* 0x000fe20000010080 */
[----:B------:R-:W0:Y:S01]  /*6340*/  SHFL.DOWN PT, R143, R132, 0x1, 0x1f ;  /* 0x08201f00848f7f89 */ /* 0x000e2200000e0000 */
[----:B------:R-:W-:Y:S02]  /*6350*/  FADD.FTZ R152, -R89, R152 ;  /* 0x0000009859987221 */ /* 0x000fe40000010100 */
[----:B------:R-:W-:Y:S02]  /*6360*/  FMUL.FTZ R137, R131, R10 ;  /* 0x0000000a83897220 */ /* 0x000fe40000410000 */
[----:B------:R-:W-:-:S02]  /*6370*/  FFMA.FTZ R139, R126, R110, R139 ;  /* 0x0000006e7e8b7223 */ /* 0x000fc4000001008b */
[----:B------:R-:W-:Y:S02]  /*6380*/  FMUL.FTZ R128, R116, R11 ;  /* 0x0000000b74807220 */ /* 0x000fe40000410000 */
[----:B------:R-:W-:Y:S02]  /*6390*/  FFMA.FTZ R139, R137, R152, R139 ;  /* 0x00000098898b7223 */ /* 0x000fe4000001008b */
[----:B------:R-:W-:Y:S02]  /*63a0*/  FADD.FTZ R153, R136, -R153 ;  /* 0x8000009988997221 */ /* 0x000fe40000010000 */
[----:B------:R-:W-:Y:S02]  /*63b0*/  FFMA.FTZ R136, R128, R112, R139 ;  /* 0x0000007080887223 */ /* 0x000fe4000001008b */
[----:B------:R-:W-:Y:S02]  /*63c0*/  FADD.FTZ R150, -R87, R150 ;  /* 0x0000009657967221 */ /* 0x000fe40000010100 */
[----:B------:R-:W-:-:S02]  /*63d0*/  FMUL.FTZ R139, R113, R12 ;  /* 0x0000000c718b7220 */ /* 0x000fc40000410000 */
[----:B------:R-:W-:Y:S02]  /*63e0*/  FMUL.FTZ R134, R118, R17 ;  /* 0x0000001176867220 */ /* 0x000fe40000410000 */
[----:B------:R-:W-:Y:S02]  /*63f0*/  FFMA.FTZ R136, R139, R150, R136 ;  /* 0x000000968b887223 */ /* 0x000fe40000010088 */
[----:B------:R-:W-:Y:S02]  /*6400*/  FADD.FTZ R164, -R85, R164 ;  /* 0x000000a455a47221 */ /* 0x000fe40000010100 */
[----:B------:R-:W-:Y:S02]  /*6410*/  FFMA.FTZ R136, R134, R115, R136 ;  /* 0x0000007386887223 */ /* 0x000fe40000010088 */
[----:B------:R-:W-:Y:S02]  /*6420*/  FMUL.FTZ R141, R111, R18 ;  /* 0x000000126f8d7220 */ /* 0x000fe40000410000 */
[----:B------:R-:W-:-:S02]  /*6430*/  FADD.FTZ R151, R138, -R151 ;  /* 0x800000978a977221 */ /* 0x000fc40000010000 */
[----:B------:R-:W-:Y:S02]  /*6440*/  FFMA.FTZ R138, R141, R164, R136 ;  /* 0x000000a48d8a7223 */ /* 0x000fe40000010088 */
[----:B------:R-:W-:Y:S02]  /*6450*/  FMUL.FTZ R136, R120, R19 ;  /* 0x0000001378887220 */ /* 0x000fe40000410000 */
[----:B0-----:R-:W-:Y:S02]  /*6460*/  @!P0 FADD.FTZ R132, R132, R143 ;  /* 0x0000008f84848221 */ /* 0x001fe40000010000 */
[----:B------:R-:W-:Y:S02]  /*6470*/  FADD.FTZ R162, -R83, R162 ;  /* 0x000000a253a27221 */ /* 0x000fe40000010100 */
[----:B------:R-:W-:Y:S01]  /*6480*/  FFMA.FTZ R138, R136, R151, R138 ;  /* 0x00000097888a7223 */ /* 0x000fe2000001008a */
[----:B------:R-:W0:Y:S01]  /*6490*/  SHFL.DOWN PT, R159, R132, 0x2, 0x1f ;  /* 0x08401f00849f7f89 */ /* 0x000e2200000e0000 */
[----:B------:R-:W-:-:S02]  /*64a0*/  FMUL.FTZ R143, R95, R20 ;  /* 0x000000145f8f7220 */ /* 0x000fc40000410000 */
[----:B------:R-:W-:Y:S02]  /*64b0*/  FMUL.FTZ R140, R122, R21 ;  /* 0x000000157a8c7220 */ /* 0x000fe40000410000 */
[----:B------:R-:W-:Y:S02]  /*64c0*/  FFMA.FTZ R138, R143, R162, R138 ;  /* 0x000000a28f8a7223 */ /* 0x000fe4000001008a */
[----:B------:R-:W-:Y:S02]  /*64d0*/  FADD.FTZ R160, -R81, R160 ;  /* 0x000000a051a07221 */ /* 0x000fe40000010100 */
[----:B------:R-:W-:Y:S02]  /*64e0*/  FFMA.FTZ R138, R140, R153, R138 ;  /* 0x000000998c8a7223 */ /* 0x000fe4000001008a */
[----:B------:R-:W-:Y:S02]  /*64f0*/  FMUL.FTZ R149, R79, R22 ;  /* 0x000000164f957220 */ /* 0x000fe40000410000 */
[----:B------:R-:W-:-:S02]  /*6500*/  FMUL.FTZ R142, R133, R96 ;  /* 0x00000060858e7220 */ /* 0x000fc40000410000 */
[----:B------:R-:W-:Y:S02]  /*6510*/  FFMA.FTZ R138, R149, R160, R138 ;  /* 0x000000a0958a7223 */ /* 0x000fe4000001008a */
[----:B------:R-:W-:Y:S02]  /*6520*/  FMUL.FTZ R144, R130, R133 ;  /* 0x0000008582907220 */ /* 0x000fe40000410000 */
[-C--:B------:R-:W-:Y:S02]  /*6530*/  FFMA.FTZ R138, R142, R155.reuse, R138 ;  /* 0x0000009b8e8a7223 */ /* 0x080fe4000001008a */
[----:B------:R-:W-:Y:S02]  /*6540*/  FMUL.FTZ R144, R144, R155 ;  /* 0x0000009b90907220 */ /* 0x000fe40000410000 */
[----:B------:R-:W-:Y:S01]  /*6550*/  FMUL.FTZ R76, R130, R122 ;  /* 0x0000007a824c7220 */ /* 0x000fe20000410000 */
[----:B------:R-:W1:Y:S01]  /*6560*/  SHFL.DOWN PT, R157, R138, 0x1, 0x1f ;  /* 0x08201f008a9d7f89 */ /* 0x000e6200000e0000 */
[----:B0-----:R-:W-:-:S02]  /*6570*/  @!P1 FADD.FTZ R132, R132, R159 ;  /* 0x0000009f84849221 */ /* 0x001fc40000010000 */
[----:B------:R-:W-:Y:S02]  /*6580*/  FFMA.FTZ R144, R27, R133, R144 ;  /* 0x000000851b907223 */ /* 0x000fe40000010090 */
[----:B------:R-:W-:Y:S01]  /*6590*/  FMUL.FTZ R146, R76, R153 ;  /* 0x000000994c927220 */ /* 0x000fe20000410000 */
[----:B------:R-:W0:Y:S01]  /*65a0*/  SHFL.DOWN PT, R159, R132, 0x4, 0x1f ;  /* 0x08801f00849f7f89 */ /* 0x000e2200000e0000 */
[C---:B------:R-:W-:Y:S02]  /*65b0*/  FMUL.FTZ R76, R130.reuse, R120 ;  /* 0x00000078824c7220 */ /* 0x040fe40000410000 */
[----:B------:R-:W-:Y:S02]  /*65c0*/  FMUL.FTZ R153, R130, R95 ;  /* 0x0000005f82997220 */ /* 0x000fe40000410000 */
[----:B------:R-:W-:Y:S02]  /*65d0*/  FMUL.FTZ R76, R76, R151 ;  /* 0x000000974c4c7220 */ /* 0x000fe40000410000 */
[----:B------:R-:W-:-:S02]  /*65e0*/  FMUL.FTZ R151, R130, R111 ;  /* 0x0000006f82977220 */ /* 0x000fc40000410000 */
[----:B------:R-:W-:Y:S02]  /*65f0*/  FFMA.FTZ R120, R31, R120, R76 ;  /* 0x000000781f787223 */ /* 0x000fe4000001004c */
[----:B------:R-:W-:Y:S02]  /*6600*/  FMUL.FTZ R76, R130, R118 ;  /* 0x00000076824c7220 */ /* 0x000fe40000410000 */
[----:B------:R-:W-:Y:S02]  /*6610*/  FMUL.FTZ R153, R153, R162 ;  /* 0x000000a299997220 */ /* 0x000fe40000410000 */
[----:B------:R-:W-:Y:S02]  /*6620*/  FMUL.FTZ R76, R76, R115 ;  /* 0x000000734c4c7220 */ /* 0x000fe40000410000 */
[----:B------:R-:W-:Y:S02]  /*6630*/  FMUL.FTZ R115, R130, R116 ;  /* 0x0000007482737220 */ /* 0x000fe40000410000 */
[----:B-1----:R-:W-:Y:S01]  /*6640*/  @!P0 FADD.FTZ R138, R138, R157 ;  /* 0x0000009d8a8a8221 */ /* 0x002fe20000010000 */
[----:B------:R-:W-:Y:S01]  /*6650*/  ISETP.GT.AND P0, PT, R3, 0x1b, PT ;  /* 0x0000001b0300780c */ /* 0x000fe20003f04270 */
[----:B------:R-:W-:-:S02]  /*6660*/  FMUL.FTZ R112, R115, R112 ;  /* 0x0000007073707220 */ /* 0x000fc40000410000 */
[C---:B------:R-:W-:Y:S01]  /*6670*/  FMUL.FTZ R115, R130.reuse, R124 ;  /* 0x0000007c82737220 */ /* 0x040fe20000410000 */
[----:B------:R-:W1:Y:S01]  /*6680*/  SHFL.DOWN PT, R157, R138, 0x2, 0x1f ;  /* 0x08401f008a9d7f89 */ /* 0x000e6200000e0000 */
[----:B------:R-:W-:Y:S02]  /*6690*/  FMUL.FTZ R151, R151, R164 ;  /* 0x000000a497977220 */ /* 0x000fe40000410000 */
[----:B------:R-:W-:Y:S02]  /*66a0*/  FMUL.FTZ R110, R115, R110 ;  /* 0x0000006e736e7220 */ /* 0x000fe40000410000 */
[----:B------:R-:W-:Y:S02]  /*66b0*/  FMUL.FTZ R115, R130, R145 ;  /* 0x0000009182737220 */ /* 0x000fe40000410000 */
[----:B------:R-:W-:Y:S02]  /*66c0*/  FFMA.FTZ R95, R24, R95, R153 ;  /* 0x0000005f185f7223 */ /* 0x000fe40000010099 */
[----:B0-----:R-:W-:-:S02]  /*66d0*/  @!P0 FADD.FTZ R132, R132, R159 ;  /* 0x0000009f84848221 */ /* 0x001fc40000010000 */
[----:B------:R-:W-:Y:S02]  /*66e0*/  FFMA.FTZ R111, R30, R111, R151 ;  /* 0x0000006f1e6f7223 */ /* 0x000fe40000010097 */
[----:B------:R-:W-:Y:S01]  /*66f0*/  FMUL.FTZ R94, R115, R94 ;  /* 0x0000005e735e7220 */ /* 0x000fe20000410000 */
[----:B------:R-:W0:Y:S01]  /*6700*/  SHFL.DOWN PT, R159, R132, 0x8, 0x1f ;  /* 0x09001f00849f7f89 */ /* 0x000e2200000e0000 */
[C---:B------:R-:W-:Y:S02]  /*6710*/  FMUL.FTZ R155, R130.reuse, R79 ;  /* 0x0000004f829b7220 */ /* 0x040fe40000410000 */
[----:B------:R-:W-:Y:S02]  /*6720*/  FMUL.FTZ R115, R130, R129 ;  /* 0x0000008182737220 */ /* 0x000fe40000410000 */
[----:B------:R-:W-:Y:S02]  /*6730*/  FFMA.FTZ R118, R29, R118, R76 ;  /* 0x000000761d767223 */ /* 0x000fe4000001004c */
[----:B------:R-:W-:-:S02]  /*6740*/  FFMA.FTZ R76, R39, R145, R94 ;  /* 0x00000091274c7223 */ /* 0x000fc4000001005e */
[----:B------:R-:W-:Y:S02]  /*6750*/  FADD.FTZ R40, R95, R40 ;  /* 0x000000285f287221 */ /* 0x000fe40000010000 */
[----:B-1----:R-:W-:Y:S01]  /*6760*/  @!P1 FADD.FTZ R138, R138, R157 ;  /* 0x0000009d8a8a9221 */ /* 0x002fe20000010000 */
[----:B------:R-:W-:Y:S01]  /*6770*/  ISETP.GT.AND P1, PT, R3, 0x17, PT ;  /* 0x000000170300780c */ /* 0x000fe20003f24270 */
[----:B------:R-:W-:Y:S02]  /*6780*/  FMUL.FTZ R155, R155, R160 ;  /* 0x000000a09b9b7220 */ /* 0x000fe40000410000 */
[----:B------:R-:W-:Y:S01]  /*6790*/  FMUL.FTZ R115, R115, R158 ;  /* 0x0000009e73737220 */ /* 0x000fe20000410000 */
[----:B------:R-:W1:Y:S01]  /*67a0*/  SHFL.DOWN PT, R157, R138, 0x4, 0x1f ;  /* 0x08801f008a9d7f89 */ /* 0x000e6200000e0000 */
[----:B------:R-:W-:Y:S02]  /*67b0*/  FFMA.FTZ R79, R26, R79, R155 ;  /* 0x0000004f1a4f7223 */ /* 0x000fe4000001009b */
[----:B------:R-:W-:-:S02]  /*67c0*/  FFMA.FTZ R122, R25, R122, R146 ;  /* 0x0000007a197a7223 */ /* 0x000fc40000010092 */
[----:B------:R-:W-:Y:S02]  /*67d0*/  FFMA.FTZ R116, R35, R116, R112 ;  /* 0x0000007423747223 */ /* 0x000fe40000010070 */
[----:B------:R-:W-:Y:S02]  /*67e0*/  FFMA.FTZ R110, R33, R124, R110 ;  /* 0x0000007c216e7223 */ /* 0x000fe4000001006e */
[----:B0-----:R-:W-:Y:S02]  /*67f0*/  @!P1 FADD.FTZ R132, R132, R159 ;  /* 0x0000009f84849221 */ /* 0x001fe40000010000 */
[----:B------:R-:W-:Y:S02]  /*6800*/  FFMA.FTZ R115, R36, R129, R115 ;  /* 0x0000008124737223 */ /* 0x000fe40000010073 */
[----:B------:R-:W-:Y:S01]  /*6810*/  FADD.FTZ R75, R142, R75 ;  /* 0x0000004b8e4b7221 */ /* 0x000fe20000010000 */
[----:B------:R-:W0:Y:S01]  /*6820*/  SHFL.DOWN PT, R133, R132, 0x10, 0x1f ;  /* 0x0a001f0084857f89 */ /* 0x000e2200000e0000 */
[----:B------:R-:W-:-:S02]  /*6830*/  FADD.FTZ R74, R149, R74 ;  /* 0x0000004a954a7221 */ /* 0x000fc40000010000 */
[----:B------:R-:W-:Y:S02]  /*6840*/  FADD.FTZ R73, R140, R73 ;  /* 0x000000498c497221 */ /* 0x000fe40000010000 */
[----:B------:R-:W-:Y:S02]  /*6850*/  FADD.FTZ R43, R144, R43 ;  /* 0x0000002b902b7221 */ /* 0x000fe40000010000 */
[----:B------:R-:W-:Y:S02]  /*6860*/  FADD.FTZ R72, R143, R72 ;  /* 0x000000488f487221 */ /* 0x000fe40000010000 */
[----:B------:R-:W-:Y:S02]  /*6870*/  FADD.FTZ R42, R79, R42 ;  /* 0x0000002a4f2a7221 */ /* 0x000fe40000010000 */
        /* <DEDUP_REMOVED lines=9> */
[----:B0-----:R-:W-:-:S02]  /*6910*/  @!P0 FADD.FTZ R132, R132, R133 ;  /* 0x0000008584848221 */ /* 0x001fc40000010000 */
[C---:B------:R-:W-:Y:S02]  /*6920*/  FMUL.FTZ R133, R130.reuse, R113 ;  /* 0x0000007182857220 */ /* 0x040fe40000410000 */
[----:B------:R-:W-:Y:S01]  /*6930*/  FADD.FTZ R46, R111, R46 ;  /* 0x0000002e6f2e7221 */ /* 0x000fe20000010000 */
[----:B------:R-:W-:Y:S01]  /*6940*/  MOV R95, R132 ;  /* 0x00000084005f7202 */ /* 0x000fe20000000f00 */
[----:B------:R-:W-:Y:S02]  /*6950*/  FMUL.FTZ R150, R133, R150 ;  /* 0x0000009685967220 */ /* 0x000fe40000410000 */
[----:B------:R-:W-:Y:S02]  /*6960*/  FMUL.FTZ R133, R130, R131 ;  /* 0x0000008382857220 */ /* 0x000fe40000410000 */
[----:B------:R-:W-:Y:S02]  /*6970*/  FFMA.FTZ R113, R28, R113, R150 ;  /* 0x000000711c717223 */ /* 0x000fe40000010096 */
[----:B------:R-:W-:-:S02]  /*6980*/  FMUL.FTZ R152, R133, R152 ;  /* 0x0000009885987220 */ /* 0x000fc40000410000 */
[----:B------:R-:W-:Y:S02]  /*6990*/  FMUL.FTZ R133, R130, R125 ;  /* 0x0000007d82857220 */ /* 0x000fe40000410000 */
[----:B-1----:R-:W-:Y:S02]  /*69a0*/  @!P1 FADD.FTZ R138, R138, R77 ;  /* 0x0000004d8a8a9221 */ /* 0x002fe40000010000 */
[----:B------:R-:W-:Y:S02]  /*69b0*/  FFMA.FTZ R151, R34, R131, R152 ;  /* 0x0000008322977223 */ /* 0x000fe40000010098 */
[----:B------:R-:W-:Y:S01]  /*69c0*/  FMUL.FTZ R154, R133, R154 ;  /* 0x0000009a859a7220 */ /* 0x000fe20000410000 */
[----:B------:R-:W0:Y:S01]  /*69d0*/  SHFL.DOWN PT, R77, R138, 0x10, 0x1f ;  /* 0x0a001f008a4d7f89 */ /* 0x000e2200000e0000 */
[C---:B------:R-:W-:Y:S02]  /*69e0*/  FMUL.FTZ R133, R130.reuse, R127 ;  /* 0x0000007f82857220 */ /* 0x040fe40000410000 */
[----:B------:R-:W-:-:S02]  /*69f0*/  FMUL.FTZ R131, R130, R147 ;  /* 0x0000009382837220 */ /* 0x000fc40000410000 */
[----:B------:R-:W-:Y:S02]  /*6a00*/  FMUL.FTZ R133, R133, R156 ;  /* 0x0000009c85857220 */ /* 0x000fe40000410000 */
[----:B------:R-:W-:Y:S02]  /*6a10*/  FMUL.FTZ R78, R131, R78 ;  /* 0x0000004e834e7220 */ /* 0x000fe40000410000 */
[----:B------:R-:W-:Y:S02]  /*6a20*/  FFMA.FTZ R125, R32, R125, R154 ;  /* 0x0000007d207d7223 */ /* 0x000fe4000001009a */
[----:B------:R-:W-:Y:S02]  /*6a30*/  FFMA.FTZ R133, R38, R127, R133 ;  /* 0x0000007f26857223 */ /* 0x000fe40000010085 */
[----:B------:R-:W-:Y:S02]  /*6a40*/  FFMA.FTZ R78, R37, R147, R78 ;  /* 0x00000093254e7223 */ /* 0x000fe4000001004e */
[----:B------:R-:W-:-:S02]  /*6a50*/  FADD.FTZ R67, R128, R67 ;  /* 0x0000004380437221 */ /* 0x000fc40000010000 */
[----:B------:R-:W-:Y:S02]  /*6a60*/  FADD.FTZ R45, R118, R45 ;  /* 0x0000002d762d7221 */ /* 0x000fe40000010000 */
[----:B------:R-:W-:Y:S02]  /*6a70*/  FADD.FTZ R66, R137, R66 ;  /* 0x0000004289427221 */ /* 0x000fe40000010000 */
[----:B------:R-:W-:Y:S02]  /*6a80*/  FADD.FTZ R44, R113, R44 ;  /* 0x0000002c712c7221 */ /* 0x000fe40000010000 */
[----:B------:R-:W-:Y:S02]  /*6a90*/  FADD.FTZ R65, R126, R65 ;  /* 0x000000417e417221 */ /* 0x000fe40000010000 */
[----:B0-----:R-:W-:Y:S01]  /*6aa0*/  @!P0 FADD.FTZ R138, R138, R77 ;  /* 0x0000004d8a8a8221 */ /* 0x001fe20000010000 */
[----:B------:R-:W-:Y:S01]  /*6ab0*/  ISETP.NE.AND P0, PT, R3, RZ, PT ;  /* 0x000000ff0300720c */ /* 0x000fe20003f05270 */
[----:B------:R-:W-:-:S02]  /*6ac0*/  FADD.FTZ R51, R116, R51 ;  /* 0x0000003374337221 */ /* 0x000fc40000010000 */
[----:B------:R-:W-:Y:S01]  /*6ad0*/  FADD.FTZ R64, R135, R64 ;  /* 0x0000004087407221 */ /* 0x000fe20000010000 */
[----:B------:R-:W-:Y:S01]  /*6ae0*/  MOV R94, R138 ;  /* 0x0000008a005e7202 */ /* 0x000fe20000000f00 */
[----:B------:R-:W-:Y:S02]  /*6af0*/  FADD.FTZ R50, R151, R50 ;  /* 0x0000003297327221 */ /* 0x000fe40000010000 */
[----:B------:R-:W-:Y:S02]  /*6b00*/  FADD.FTZ R63, R123, R63 ;  /* 0x0000003f7b3f7221 */ /* 0x000fe40000010000 */
[----:B------:R-:W-:Y:S02]  /*6b10*/  FADD.FTZ R49, R110, R49 ;  /* 0x000000316e317221 */ /* 0x000fe40000010000 */
[----:B------:R-:W-:Y:S02]  /*6b20*/  FADD.FTZ R62, R121, R62 ;  /* 0x0000003e793e7221 */ /* 0x000fe40000010000 */
[----:B------:R0:W-:Y:S01]  /*6b30*/  @!P0 STS.64 [R5.X8+0x2118], R94 ;  /* 0x0021185e05008388 */ /* 0x0001e20000008a00 */
[----:B------:R-:W-:-:S02]  /*6b40*/  FADD.FTZ R48, R125, R48 ;  /* 0x000000307d307221 */ /* 0x000fc40000010000 */
        /* <DEDUP_REMOVED lines=26> */
.L_x_1425:
[----:B0-----:R-:W-:Y:S05]  /*6cf0*/  BSYNC B0 ;  /* 0x0000000000007941 */ /* 0x001fea0003800000 */
.L_x_1424:
[----:B------:R-:W-:Y:S02]  /*6d00*/  UIADD3 UR6, UR6, 0x1, URZ ;  /* 0x0000000106067890 */ /* 0x000fe4000fffe03f */
[----:B------:R-:W-:Y:S02]  /*6d10*/  ULDC UR22, c[0x0][0x16c] ;  /* 0x00005b0000167ab9 */ /* 0x000fe40000000800 */
[----:B------:R-:W-:-:S06]  /*6d20*/  UISETP.GE.AND UP0, UPT, UR6, UR22, UPT ;  /* 0x000000160600728c */ /* 0x000fcc000bf06270 */
[----:B------:R-:W-:-:S13]  /*6d30*/  PLOP3.LUT P0, PT, PT, PT, UP0, 0x80, 0x0 ;  /* 0x000000000000781c */ /* 0x000fda0003f0f008 */
[----:B------:R-:W-:Y:S01]  /*6d40*/  @P0 CALL.REL.NOINC `(.L_x_1410) ;  /* 0x0000001000000944 */ /* 0x000fe20003c00000 */
[----:B------:R-:W-:Y:S05]  /*6d50*/  BRA `(.L_x_1426) ;  /* 0xffffd92000007947 */ /* 0x000fea000383ffff */
.L_x_1410:
        /* <DEDUP_REMOVED lines=54> */
[----:B--2---:R-:W-:Y:S01]  /*70c0*/  FADD.FTZ R11, R11, UR5 ;  /* 0x000000050b0b7e21 */ /* 0x004fe20008010000 */
[----:B------:R-:W-:Y:S01]  /*70d0*/  FSETP.GTU.FTZ.AND P1, PT, R18, 20, PT ;  /* 0x41a000001200780b */ /* 0x000fe20003f3c000 */
[----:B------:R-:W-:Y:S01]  /*70e0*/  @!P2 FMUL.FTZ R13, R36, -1.4426950216293334961 ;  /* 0xbfb8aa3b240da820 */ /* 0x000fe20000410000 */
[----:B------:R-:W-:Y:S01]  /*70f0*/  LEA R36, R3, R4, 0x2 ;  /* 0x0000000403247211 */ /* 0x000fe200078e10ff */
[----:B------:R-:W-:-:S02]  /*7100*/  @!P3 FMUL.FTZ R14, R37, -1.4426950216293334961 ;  /* 0xbfb8aa3b250eb820 */ /* 0x000fc40000410000 */
[----:B------:R-:W-:Y:S02]  /*7110*/  @!P5 FMUL.FTZ R16, R39, -1.4426950216293334961 ;  /* 0xbfb8aa3b2710d820 */ /* 0x000fe40000410000 */
[----:B------:R-:W0:Y:S01]  /*7120*/  @!P2 MUFU.EX2 R13, R13 ;  /* 0x0000000d000da308 */ /* 0x000e220000000800 */
[----:B------:R-:W-:Y:S02]  /*7130*/  @!P6 FMUL.FTZ R20, R20, -1.4426950216293334961 ;  /* 0xbfb8aa3b1414e820 */ /* 0x000fe40000410000 */
[----:B------:R-:W-:-:S05]  /*7140*/  @!P4 FMUL.FTZ R15, R38, -1.4426950216293334961 ;  /* 0xbfb8aa3b260fc820 */ /* 0x000fca0000410000 */
[----:B------:R-:W1:Y:S08]  /*7150*/  @!P3 MUFU.EX2 R14, R14 ;  /* 0x0000000e000eb308 */ /* 0x000e700000000800 */
[----:B------:R-:W2:Y:S01]  /*7160*/  @!P5 MUFU.EX2 R16, R16 ;  /* 0x000000100010d308 */ /* 0x000ea20000000800 */
[----:B0-----:R-:W-:-:S07]  /*7170*/  @!P2 FADD.FTZ R13, R13, 1 ;  /* 0x3f8000000d0da421 */ /* 0x001fce0000010000 */
[----:B------:R0:W3:Y:S01]  /*7180*/  @!P2 MUFU.RCP R21, R13 ;  /* 0x0000000d0015a308 */ /* 0x0000e20000001000 */
[----:B-1----:R-:W-:Y:S02]  /*7190*/  @!P3 FADD.FTZ R14, R14, 1 ;  /* 0x3f8000000e0eb421 */ /* 0x002fe40000010000 */
[----:B--2---:R-:W-:-:S05]  /*71a0*/  @!P5 FADD.FTZ R16, R16, 1 ;  /* 0x3f8000001010d421 */ /* 0x004fca0000010000 */
[----:B------:R-:W1:Y:S01]  /*71b0*/  @!P3 MUFU.RCP R14, R14 ;  /* 0x0000000e000eb308 */ /* 0x000e620000001000 */
[----:B0-----:R-:W-:Y:S02]  /*71c0*/  @!P0 FMUL.FTZ R13, R17, -1.4426950216293334961 ;  /* 0xbfb8aa3b110d8820 */ /* 0x001fe40000410000 */
[----:B---3--:R-:W-:-:S05]  /*71d0*/  @!P2 FMUL.FTZ R48, R48, R21 ;  /* 0x000000153030a220 */ /* 0x008fca0000410000 */
[----:B------:R-:W0:Y:S01]  /*71e0*/  @!P4 MUFU.EX2 R15, R15 ;  /* 0x0000000f000fc308 */ /* 0x000e220000000800 */
[----:B------:R-:W-:Y:S01]  /*71f0*/  FSETP.GTU.FTZ.AND P2, PT, R19, 20, PT ;  /* 0x41a000001300780b */ /* 0x000fe20003f5c000 */
[----:B------:R-:W-:Y:S02]  /*7200*/  FADD.FTZ R21, R8, UR5 ;  /* 0x0000000508157e21 */ /* 0x000fe40008010000 */
[----:B------:R-:W-:-:S04]  /*7210*/  @!P1 FMUL.FTZ R8, R18, -1.4426950216293334961 ;  /* 0xbfb8aa3b12089820 */ /* 0x000fc80000410000 */
[----:B------:R-:W2:Y:S01]  /*7220*/  @!P5 MUFU.RCP R16, R16 ;  /* 0x000000100010d308 */ /* 0x000ea20000001000 */
[----:B-1----:R-:W-:Y:S01]  /*7230*/  @!P3 FMUL.FTZ R49, R49, R14 ;  /* 0x0000000e3131b220 */ /* 0x002fe20000410000 */
[----:B------:R-:W-:Y:S01]  /*7240*/  FSETP.GTU.FTZ.AND P3, PT, R21, 20, PT ;  /* 0x41a000001500780b */ /* 0x000fe20003f7c000 */
[----:B------:R-:W-:-:S03]  /*7250*/  FADD.FTZ R14, R9, UR5 ;  /* 0x00000005090e7e21 */ /* 0x000fc60008010000 */
[----:B------:R-:W-:Y:S02]  /*7260*/  @!P2 FMUL.FTZ R9, R19, -1.4426950216293334961 ;  /* 0xbfb8aa3b1309a820 */ /* 0x000fe40000410000 */
[----:B0-----:R-:W-:Y:S01]  /*7270*/  @!P4 FADD.FTZ R15, R15, 1 ;  /* 0x3f8000000f0fc421 */ /* 0x001fe20000010000 */
[----:B------:R-:W0:Y:S01]  /*7280*/  @!P6 MUFU.EX2 R20, R20 ;  /* 0x000000140014e308 */ /* 0x000e220000000800 */
[----:B--2---:R-:W-:-:S07]  /*7290*/  @!P5 FMUL.FTZ R51, R51, R16 ;  /* 0x000000103333d220 */ /* 0x004fce0000410000 */
[----:B------:R-:W1:Y:S01]  /*72a0*/  @!P4 MUFU.RCP R15, R15 ;  /* 0x0000000f000fc308 */ /* 0x000e620000001000 */
[----:B------:R-:W2:Y:S04]  /*72b0*/  LDS.128 R16, [R7.X16] ;  /* 0x0000000007107984 */ /* 0x000ea8000000cc00 */
[----:B------:R-:W-:Y:S01]  /*72c0*/  BAR.SYNC.DEFER_BLOCKING 0x0 ;  /* 0x0000000000007b1d */ /* 0x000fe20000010000 */
[----:B0-----:R-:W-:-:S05]  /*72d0*/  @!P6 FADD.FTZ R20, R20, 1 ;  /* 0x3f8000001414e421 */ /* 0x001fca0000010000 */
[----:B------:R-:W0:Y:S01]  /*72e0*/  @!P0 MUFU.EX2 R13, R13 ;  /* 0x0000000d000d8308 */ /* 0x000e220000000800 */
[----:B-1----:R-:W-:Y:S01]  /*72f0*/  @!P4 FMUL.FTZ R50, R50, R15 ;  /* 0x0000000f3232c220 */ /* 0x002fe20000410000 */
[----:B------:R-:W-:Y:S01]  /*7300*/  FSETP.GTU.FTZ.AND P4, PT, R14, 20, PT ;  /* 0x41a000000e00780b */ /* 0x000fe20003f9c000 */
[----:B------:R-:W-:-:S05]  /*7310*/  FADD.FTZ R15, R10, UR5 ;  /* 0x000000050a0f7e21 */ /* 0x000fca0008010000 */
[----:B------:R-:W1:Y:S01]  /*7320*/  @!P1 MUFU.EX2 R8, R8 ;  /* 0x0000000800089308 */ /* 0x000e620000000800 */
[----:B------:R-:W-:Y:S01]  /*7330*/  @!P3 FMUL.FTZ R10, R21, -1.4426950216293334961 ;  /* 0xbfb8aa3b150ab820 */ /* 0x000fe20000410000 */
[----:B------:R-:W-:-:S06]  /*7340*/  FSETP.GTU.FTZ.AND P5, PT, R15, 20, PT ;  /* 0x41a000000f00780b */ /* 0x000fcc0003fbc000 */
[----:B------:R-:W3:Y:S01]  /*7350*/  @!P2 MUFU.EX2 R9, R9 ;  /* 0x000000090009a308 */ /* 0x000ee20000000800 */
[----:B0-----:R-:W-:Y:S01]  /*7360*/  @!P0 FADD.FTZ R13, R13, 1 ;  /* 0x3f8000000d0d8421 */ /* 0x001fe20000010000 */
[----:B------:R-:W-:Y:S01]  /*7370*/  STS.128 [R36.X16], R60 ;  /* 0x0000003c24007388 */ /* 0x000fe2000000cc00 */
[----:B------:R-:W-:-:S03]  /*7380*/  @!P4 FMUL.FTZ R14, R14, -1.4426950216293334961 ;  /* 0xbfb8aa3b0e0ec820 */ /* 0x000fc60000410000 */
[----:B------:R-:W-:Y:S02]  /*7390*/  STS.128 [R36.X16+0x10], R64 ;  /* 0x0000104024007388 */ /* 0x000fe4000000cc00 */
[----:B------:R-:W0:Y:S01]  /*73a0*/  @!P6 MUFU.RCP R21, R20 ;  /* 0x000000140015e308 */ /* 0x000e220000001000 */
[----:B-1----:R-:W-:Y:S01]  /*73b0*/  @!P1 FADD.FTZ R8, R8, 1 ;  /* 0x3f80000008089421 */ /* 0x002fe20000010000 */
[----:B------:R-:W-:Y:S01]  /*73c0*/  STS.128 [R36.X16+0x20], R68 ;  /* 0x0000204424007388 */ /* 0x000fe2000000cc00 */
[----:B------:R-:W-:Y:S02]  /*73d0*/  @!P5 FMUL.FTZ R15, R15, -1.4426950216293334961 ;  /* 0xbfb8aa3b0f0fd820 */ /* 0x000fe40000410000 */
[----:B--2---:R-:W-:Y:S01]  /*73e0*/  FADD.FTZ R17, R17, UR5 ;  /* 0x0000000511117e21 */ /* 0x004fe20008010000 */
[----:B------:R-:W-:Y:S02]  /*73f0*/  STS.128 [R36.X16+0x30], R72 ;  /* 0x0000304824007388 */ /* 0x000fe4000000cc00 */
[----:B------:R-:W1:Y:S01]  /*7400*/  @!P0 MUFU.RCP R22, R13 ;  /* 0x0000000d00168308 */ /* 0x000e620000001000 */
[----:B---3--:R-:W-:Y:S01]  /*7410*/  @!P2 FADD.FTZ R9, R9, 1 ;  /* 0x3f8000000909a421 */ /* 0x008fe20000010000 */
[----:B------:R-:W-:-:S06]  /*7420*/  NOP ;  /* 0x0000000000007918 */ /* 0x000fcc0000000000 */
[----:B------:R-:W2:Y:S01]  /*7430*/  @!P3 MUFU.EX2 R10, R10 ;  /* 0x0000000a000ab308 */ /* 0x000ea20000000800 */
[----:B0-----:R-:W-:Y:S01]  /*7440*/  @!P6 FMUL.FTZ R44, R44, R21 ;  /* 0x000000152c2ce220 */ /* 0x001fe20000410000 */
[----:B------:R-:W-:Y:S01]  /*7450*/  LDS.128 R28, [R6.X16+0x400] ;  /* 0x00040000061c7984 */ /* 0x000fe2000000cc00 */
[----:B------:R-:W-:Y:S01]  /*7460*/  FADD.FTZ R21, R16, UR5 ;  /* 0x0000000510157e21 */ /* 0x000fe20008010000 */
[----:B------:R-:W-:Y:S01]  /*7470*/  FSETP.GTU.FTZ.AND P6, PT, R11, 20, PT ;  /* 0x41a000000b00780b */ /* 0x000fe20003fdc000 */
[----:B------:R-:W-:Y:S01]  /*7480*/  FADD.FTZ R18, R18, UR5 ;  /* 0x0000000512127e21 */ /* 0x000fe20008010000 */
[----:B------:R-:W-:Y:S01]  /*7490*/  LDS.128 R32, [R6.X16+0x600] ;  /* 0x0006000006207984 */ /* 0x000fe2000000cc00 */
[----:B------:R-:W-:Y:S01]  /*74a0*/  FADD.FTZ R19, R19, UR5 ;  /* 0x0000000513137e21 */ /* 0x000fe20008010000 */
[----:B------:R-:W0:Y:S01]  /*74b0*/  @!P1 MUFU.RCP R7, R8 ;  /* 0x0000000800079308 */ /* 0x000e220000001000 */
[----:B-1----:R-:W-:Y:S01]  /*74c0*/  @!P0 FMUL.FTZ R45, R45, R22 ;  /* 0x000000162d2d8220 */ /* 0x002fe20000410000 */
[----:B------:R-:W-:-:S06]  /*74d0*/  FSETP.GTU.FTZ.AND P0, PT, R21, 20, PT ;  /* 0x41a000001500780b */ /* 0x000fcc0003f1c000 */
[----:B------:R-:W1:Y:S01]  /*74e0*/  @!P2 MUFU.RCP R24, R9 ;  /* 0x000000090018a308 */ /* 0x000e620000001000 */
[----:B--2---:R-:W-:Y:S02]  /*74f0*/  @!P3 FADD.FTZ R10, R10, 1 ;  /* 0x3f8000000a0ab421 */ /* 0x004fe40000010000 */
[----:B------:R-:W-:-:S05]  /*7500*/  @!P6 FMUL.FTZ R11, R11, -1.4426950216293334961 ;  /* 0xbfb8aa3b0b0be820 */ /* 0x000fca0000410000 */
[----:B------:R-:W2:Y:S01]  /*7510*/  @!P3 MUFU.RCP R13, R10 ;  /* 0x0000000a000db308 */ /* 0x000ea20000001000 */
[----:B0-----:R-:W-:Y:S01]  /*7520*/  @!P1 FMUL.FTZ R46, R46, R7 ;  /* 0x000000072e2e9220 */ /* 0x001fe20000410000 */
[----:B------:R-:W-:Y:S01]  /*7530*/  FSETP.GTU.FTZ.AND P1, PT, R17, 20, PT ;  /* 0x41a000001100780b */ /* 0x000fe20003f3c000 */
[----:B------:R-:W-:Y:S02]  /*7540*/  @!P0 FMUL.FTZ R7, R21, -1.4426950216293334961 ;  /* 0xbfb8aa3b15078820 */ /* 0x000fe40000410000 */
[----:B------:R-:W0:Y:S01]  /*7550*/  LDS.128 R20, [R6.X16] ;  /* 0x0000000006147984 */ /* 0x000e22000000cc00 */
[----:B-1----:R-:W-:Y:S01]  /*7560*/  @!P2 FMUL.FTZ R47, R47, R24 ;  /* 0x000000182f2fa220 */ /* 0x002fe20000410000 */
[----:B------:R-:W-:Y:S02]  /*7570*/  FSETP.GTU.FTZ.AND P2, PT, R18, 20, PT ;  /* 0x41a000001200780b */ /* 0x000fe40003f5c000 */
[----:B------:R-:W1:Y:S01]  /*7580*/  LDS.128 R24, [R6.X16+0x200] ;  /* 0x0002000006187984 */ /* 0x000e62000000cc00 */
[----:B------:R-:W3:Y:S05]  /*7590*/  @!P4 MUFU.EX2 R14, R14 ;  /* 0x0000000e000ec308 */ /* 0x000eea0000000800 */
[----:B------:R-:W-:-:S02]  /*75a0*/  @!P1 FMUL.FTZ R8, R17, -1.4426950216293334961 ;  /* 0xbfb8aa3b11089820 */ /* 0x000fc40000410000 */
[----:B--2---:R-:W-:Y:S01]  /*75b0*/  @!P3 FMUL.FTZ R40, R40, R13 ;  /* 0x0000000d2828b220 */ /* 0x004fe20000410000 */
[----:B------:R-:W-:Y:S01]  /*75c0*/  FSETP.GTU.FTZ.AND P3, PT, R19, 20, PT ;  /* 0x41a000001300780b */ /* 0x000fe20003f7c000 */
[----:B------:R-:W2:Y:S01]  /*75d0*/  @!P5 MUFU.EX2 R15, R15 ;  /* 0x0000000f000fd308 */ /* 0x000ea20000000800 */
[----:B------:R-:W-:-:S07]  /*75e0*/  @!P2 FMUL.FTZ R9, R18, -1.4426950216293334961 ;  /* 0xbfb8aa3b1209a820 */ /* 0x000fce0000410000 */
[----:B------:R-:W-:Y:S01]  /*75f0*/  @!P1 MUFU.EX2 R8, R8 ;  /* 0x0000000800089308 */ /* 0x000fe20000000800 */
[----:B---3--:R-:W-:-:S03]  /*7600*/  @!P4 FADD.FTZ R14, R14, 1 ;  /* 0x3f8000000e0ec421 */ /* 0x008fc60000010000 */
[----:B------:R-:W-:-:S04]  /*7610*/  @!P3 FMUL.FTZ R10, R19, -1.4426950216293334961 ;  /* 0xbfb8aa3b130ab820 */ /* 0x000fc80000410000 */
[----:B------:R-:W3:Y:S01]  /*7620*/  @!P2 MUFU.EX2 R9, R9 ;  /* 0x000000090009a308 */ /* 0x000ee20000000800 */
[----:B--2---:R-:W-:-:S07]  /*7630*/  @!P5 FADD.FTZ R15, R15, 1 ;  /* 0x3f8000000f0fd421 */ /* 0x004fce0000010000 */
[----:B------:R3:W2:Y:S08]  /*7640*/  @!P6 MUFU.EX2 R16, R11 ;  /* 0x0000000b0010e308 */ /* 0x0006b00000000800 */
[----:B------:R-:W4:Y:S01]  /*7650*/  @!P0 MUFU.EX2 R7, R7 ;  /* 0x0000000700078308 */ /* 0x000f220000000800 */
[----:B---3--:R-:W-:Y:S01]  /*7660*/  @!P2 FADD.FTZ R11, R9, 1 ;  /* 0x3f800000090ba421 */ /* 0x008fe20000010000 */
[----:B------:R-:W-:Y:S01]  /*7670*/  MOV R9, UR24 ;  /* 0x0000001800097c02 */ /* 0x000fe20008000f00 */
[----:B------:R-:W-:-:S04]  /*7680*/  UIMAD UR24, UR34, UR26, URZ ;  /* 0x0000001a221872a4 */ /* 0x000fc8000f8e023f */
[----:B------:R-:W-:Y:S01]  /*7690*/  UIMAD UR24, UR33, UR27, UR24 ;  /* 0x0000001b211872a4 */ /* 0x000fe2000f8e0218 */
[----:B------:R3:W5:Y:S01]  /*76a0*/  @!P3 MUFU.EX2 R13, R10 ;  /* 0x0000000a000db308 */ /* 0x0007620000000800 */
[----:B--2---:R-:W-:Y:S01]  /*76b0*/  @!P6 FADD.FTZ R16, R16, 1 ;  /* 0x3f8000001010e421 */ /* 0x004fe20000010000 */
[----:B------:R-:W-:Y:S02]  /*76c0*/  ULDC.64 UR26, c[0x0][0x300] ;  /* 0x0000c000001a7ab9 */ /* 0x000fe40000000a00 */
[----:B------:R-:W-:Y:S02]  /*76d0*/  UIADD3 UR23, UR23, UR24, URZ ;  /* 0x0000001817177290 */ /* 0x000fe4000fffe03f */
[----:B------:R-:W-:Y:S01]  /*76e0*/  UIMAD UR24, UR13, UR26, URZ ;  /* 0x0000001a0d1872a4 */ /* 0x000fe2000f8e023f */
[----:B----4-:R-:W-:Y:S01]  /*76f0*/  @!P0 FADD.FTZ R7, R7, 1 ;  /* 0x3f80000007078421 */ /* 0x010fe20000010000 */
[----:B------:R-:W2:Y:S01]  /*7700*/  @!P4 MUFU.RCP R18, R14 ;  /* 0x0000000e0012c308 */ /* 0x000ea20000001000 */
[----:B---3--:R-:W-:Y:S01]  /*7710*/  @!P1 FADD.FTZ R10, R8, 1 ;  /* 0x3f800000080a9421 */ /* 0x008fe20000010000 */
[----:B------:R-:W-:Y:S01]  /*7720*/  MOV R8, UR25 ;  /* 0x0000001900087c02 */ /* 0x000fe20008000f00 */
[----:B------:R-:W-:-:S02]  /*7730*/  UIMAD UR24, UR12, UR27, UR24 ;  /* 0x0000001b0c1872a4 */ /* 0x000fc4000f8e0218 */
[----:B------:R-:W-:Y:S02]  /*7740*/  UIMAD.WIDE.U32 UR22, UR12, UR26, UR22 ;  /* 0x0000001a0c1672a5 */ /* 0x000fe4000f8e0016 */
[----:B------:R-:W-:Y:S01]  /*7750*/  IMAD.WIDE R8, R12, 0x10, R8 ;  /* 0x000000100c087825 */ /* 0x000fe200078e0208 */
[----:B------:R-:W3:Y:S01]  /*7760*/  @!P5 MUFU.RCP R15, R15 ;  /* 0x0000000f000fd308 */ /* 0x000ee20000001000 */
[----:B------:R-:W-:Y:S02]  /*7770*/  ULDC.64 UR26, c[0x0][0x340] ;  /* 0x0000d000001a7ab9 */ /* 0x000fe40000000a00 */
[----:B-----5:R-:W-:Y:S01]  /*7780*/  @!P3 FADD.FTZ R13, R13, 1 ;  /* 0x3f8000000d0db421 */ /* 0x020fe20000010000 */
[----:B0-----:R-:W-:Y:S01]  /*7790*/  STG.E.128 [R8.64], R20 ;  /* 0x0000001408007986 */ /* 0x001fe2000c101d1e */
[----:B------:R-:W-:Y:S02]  /*77a0*/  UIADD3 UR24, UR23, UR24, URZ ;  /* 0x0000001817187290 */ /* 0x000fe4000fffe03f */
[----:B------:R-:W-:Y:S01]  /*77b0*/  ULEA UR23, UP0, UR22, UR26, 0x2 ;  /* 0x0000001a16177291 */ /* 0x000fe2000f80103f */
[----:B-1----:R-:W-:Y:S01]  /*77c0*/  STG.E.128 [R8.64+0x200], R24 ;  /* 0x0002001808007986 */ /* 0x002fe2000c101d1e */
[----:B------:R-:W0:Y:S01]  /*77d0*/  @!P0 MUFU.RCP R7, R7 ;  /* 0x0000000700078308 */ /* 0x000e220000001000 */
[----:B--2---:R-:W-:Y:S01]  /*77e0*/  @!P4 FMUL.FTZ R41, R41, R18 ;  /* 0x000000122929c220 */ /* 0x004fe20000410000 */
[----:B------:R-:W-:Y:S01]  /*77f0*/  ULEA.HI.X UR22, UR22, UR27, UR24, 0x2, UP0 ;  /* 0x0000001b16167291 */ /* 0x000fe200080f1418 */
[----:B------:R-:W-:Y:S01]  /*7800*/  STG.E.128 [R8.64+0x400], R28 ;  /* 0x0004001c08007986 */ /* 0x000fe2000c101d1e */
[----:B------:R-:W-:-:S03]  /*7810*/  UISETP.GT.AND UP0, UPT, UR7, 0x1, UPT ;  /* 0x000000010700788c */ /* 0x000fc6000bf04270 */
[----:B------:R-:W-:Y:S01]  /*7820*/  STG.E.128 [R8.64+0x600], R32 ;  /* 0x0006002008007986 */ /* 0x000fe2000c101d1e */
[----:B------:R-:W1:Y:S01]  /*7830*/  @!P1 MUFU.RCP R10, R10 ;  /* 0x0000000a000a9308 */ /* 0x000e620000001000 */
[----:B---3--:R-:W-:Y:S01]  /*7840*/  @!P5 FMUL.FTZ R42, R42, R15 ;  /* 0x0000000f2a2ad220 */ /* 0x008fe20000410000 */
[----:B------:R-:W-:Y:S01]  /*7850*/  UMOV UR7, UR6 ;  /* 0x0000000600077c82 */ /* 0x000fe20008000000 */
[----:B------:R-:W-:Y:S01]  /*7860*/  BAR.SYNC.DEFER_BLOCKING 0x0 ;  /* 0x0000000000007b1d */ /* 0x000fe20000010000 */
[----:B0-----:R-:W-:-:S05]  /*7870*/  @!P0 FMUL.FTZ R52, R52, R7 ;  /* 0x0000000734348220 */ /* 0x001fca0000410000 */
[----:B------:R-:W0:Y:S01]  /*7880*/  @!P2 MUFU.RCP R11, R11 ;  /* 0x0000000b000ba308 */ /* 0x000e220000001000 */
[----:B------:R-:W-:Y:S01]  /*7890*/  PLOP3.LUT P0, PT, PT, PT, UP0, 0x80, 0x0 ;  /* 0x000000000000781c */ /* 0x000fe20003f0f008 */
[----:B------:R-:W-:Y:S02]  /*78a0*/  FADD.FTZ R0, R52, R0 ;  /* 0x0000000034007221 */ /* 0x000fe40000010000 */
[----:B-1----:R-:W-:-:S04]  /*78b0*/  @!P1 FMUL.FTZ R53, R53, R10 ;  /* 0x0000000a35359220 */ /* 0x002fc80000410000 */
[----:B------:R-:W1:Y:S01]  /*78c0*/  @!P3 MUFU.RCP R14, R13 ;  /* 0x0000000d000eb308 */ /* 0x000e620000001000 */
[----:B------:R-:W-:-:S07]  /*78d0*/  FADD.FTZ R7, R0, R53 ;  /* 0x0000003500077221 */ /* 0x000fce0000010000 */
[----:B------:R-:W2:Y:S01]  /*78e0*/  @!P6 MUFU.RCP R16, R16 ;  /* 0x000000100010e308 */ /* 0x000ea20000001000 */
[----:B0-----:R-:W-:Y:S01]  /*78f0*/  @!P2 FMUL.FTZ R54, R54, R11 ;  /* 0x0000000b3636a220 */ /* 0x001fe20000410000 */
[----:B------:R-:W-:Y:S04]  /*7900*/  STS.128 [R36.X16+0x10], R48 ;  /* 0x0000103024007388 */ /* 0x000fe8000000cc00 */
[----:B------:R-:W-:Y:S01]  /*7910*/  STS.128 [R36.X16+0x20], R44 ;  /* 0x0000202c24007388 */ /* 0x000fe2000000cc00 */
[----:B-1----:R-:W-:-:S05]  /*7920*/  @!P3 FMUL.FTZ R55, R55, R14 ;  /* 0x0000000e3737b220 */ /* 0x002fca0000410000 */
[----:B------:R0:W-:Y:S01]  /*7930*/  STS.128 [R36.X16], R52 ;  /* 0x0000003424007388 */ /* 0x0001e2000000cc00 */
[----:B--2---:R-:W-:-:S05]  /*7940*/  @!P6 FMUL.FTZ R43, R43, R16 ;  /* 0x000000102b2be220 */ /* 0x004fca0000410000 */
[----:B------:R-:W-:Y:S01]  /*7950*/  STS.128 [R36.X16+0x30], R40 ;  /* 0x0000302824007388 */ /* 0x000fe2000000cc00 */
[----:B------:R-:W-:-:S06]  /*7960*/  NOP ;  /* 0x0000000000007918 */ /* 0x000fcc0000000000 */
[----:B------:R-:W1:Y:S01]  /*7970*/  LDS.128 R8, [R6.X16] ;  /* 0x0000000006087984 */ /* 0x000e62000000cc00 */
[----:B0-----:R-:W-:Y:S01]  /*7980*/  FADD.FTZ R54, R7, R54 ;  /* 0x0000003607367221 */ /* 0x001fe20000010000 */
[----:B------:R-:W-:Y:S02]  /*7990*/  MOV R7, UR22 ;  /* 0x0000001600077c02 */ /* 0x000fe40008000f00 */
[----:B------:R-:W0:Y:S01]  /*79a0*/  LDS.128 R16, [R6.X16+0x200] ;  /* 0x0002000006107984 */ /* 0x000e22000000cc00 */
[----:B------:R-:W-:-:S03]  /*79b0*/  FADD.FTZ R55, R54, R55 ;  /* 0x0000003736377221 */ /* 0x000fc60000010000 */
[----:B------:R-:W2:Y:S01]  /*79c0*/  LDS.128 R20, [R6.X16+0x400] ;  /* 0x0004000006147984 */ /* 0x000ea2000000cc00 */
[----:B------:R-:W-:-:S03]  /*79d0*/  FADD.FTZ R48, R55, R48 ;  /* 0x0000003037307221 */ /* 0x000fc60000010000 */
[----:B------:R3:W4:Y:S01]  /*79e0*/  LDS.128 R24, [R6.X16+0x600] ;  /* 0x0006000006187984 */ /* 0x000722000000cc00 */
[----:B------:R-:W-:-:S04]  /*79f0*/  FADD.FTZ R49, R48, R49 ;  /* 0x0000003130317221 */ /* 0x000fc80000010000 */
[----:B------:R-:W-:Y:S01]  /*7a00*/  FADD.FTZ R50, R49, R50 ;  /* 0x0000003231327221 */ /* 0x000fe20000010000 */
[----:B---3--:R-:W-:-:S03]  /*7a10*/  MOV R6, UR23 ;  /* 0x0000001700067c02 */ /* 0x008fc60008000f00 */
[----:B------:R-:W-:-:S04]  /*7a20*/  FADD.FTZ R51, R50, R51 ;  /* 0x0000003332337221 */ /* 0x000fc80000010000 */
[----:B------:R-:W-:Y:S02]  /*7a30*/  FADD.FTZ R44, R51, R44 ;  /* 0x0000002c332c7221 */ /* 0x000fe40000010000 */
[----:B------:R-:W-:-:S04]  /*7a40*/  IMAD.WIDE R12, R12, 0x10, R6 ;  /* 0x000000100c0c7825 */ /* 0x000fc800078e0206 */
[----:B------:R-:W-:-:S04]  /*7a50*/  FADD.FTZ R45, R44, R45 ;  /* 0x0000002d2c2d7221 */ /* 0x000fc80000010000 */
[----:B------:R-:W-:-:S04]  /*7a60*/  FADD.FTZ R46, R45, R46 ;  /* 0x0000002e2d2e7221 */ /* 0x000fc80000010000 */
[----:B------:R-:W-:Y:S01]  /*7a70*/  FADD.FTZ R47, R46, R47 ;  /* 0x0000002f2e2f7221 */ /* 0x000fe20000010000 */
[----:B-1----:R1:W-:Y:S03]  /*7a80*/  STG.E.128 [R12.64], R8 ;  /* 0x000000080c007986 */ /* 0x0023e6000c101d1e */
[----:B------:R-:W-:Y:S01]  /*7a90*/  FADD.FTZ R40, R47, R40 ;  /* 0x000000282f287221 */ /* 0x000fe20000010000 */
[----:B0-----:R1:W-:Y:S03]  /*7aa0*/  STG.E.128 [R12.64+0x200], R16 ;  /* 0x000200100c007986 */ /* 0x0013e6000c101d1e */
[----:B------:R-:W-:Y:S01]  /*7ab0*/  FADD.FTZ R41, R40, R41 ;  /* 0x0000002928297221 */ /* 0x000fe20000010000 */
[----:B--2---:R1:W-:Y:S03]  /*7ac0*/  STG.E.128 [R12.64+0x400], R20 ;  /* 0x000400140c007986 */ /* 0x0043e6000c101d1e */
[----:B------:R-:W-:Y:S01]  /*7ad0*/  FADD.FTZ R0, R41, R42 ;  /* 0x0000002a29007221 */ /* 0x000fe20000010000 */
[----:B----4-:R1:W-:Y:S03]  /*7ae0*/  STG.E.128 [R12.64+0x600], R24 ;  /* 0x000600180c007986 */ /* 0x0103e6000c101d1e */
[----:B------:R-:W-:Y:S01]  /*7af0*/  FADD.FTZ R0, R0, R43 ;  /* 0x0000002b00007221 */ /* 0x000fe20000010000 */
[----:B-1----:R-:W-:Y:S01]  /*7b00*/  @!P0 CALL.REL.NOINC `(.L_x_1376) ;  /* 0x0000001000008944 */ /* 0x002fe20003c00000 */
[----:B------:R-:W-:Y:S05]  /*7b10*/  BRA `(.L_x_1427) ;  /* 0xffff8c5000007947 */ /* 0x000fea000383ffff */
.L_x_1376:
[----:B------:R-:W-:Y:S02]  /*7b20*/  ISETP.NE.U32.AND P0, PT, RZ, c[0x0][0x328], PT ;  /* 0x0000ca00ff007a0c */ /* 0x000fe40003f05070 */
[----:B------:R-:W-:-:S02]  /*7b30*/  ISETP.NE.U32.AND P2, PT, RZ, c[0x0][0x348], PT ;  /* 0x0000d200ff007a0c */ /* 0x000fc40003f45070 */
[----:B------:R-:W-:Y:S02]  /*7b40*/  ISETP.NE.AND.EX P1, PT, RZ, c[0x0][0x32c], PT, P0 ;  /* 0x0000cb00ff007a0c */ /* 0x000fe40003f25300 */
[----:B------:R-:W-:-:S11]  /*7b50*/  ISETP.NE.AND.EX P0, PT, RZ, c[0x0][0x34c], PT, P2 ;  /* 0x0000d300ff007a0c */ /* 0x000fd60003f05320 */
[----:B------:R-:W-:Y:S05]  /*7b60*/  @!P1 BRA `(.L_x_1428) ;  /* 0x000001e000009947 */ /* 0x000fea0003800000 */
[----:B0-----:R-:W0:Y:S01]  /*7b70*/  SHFL.DOWN P1, R2, R107, 0x1, 0x1f ;  /* 0x08201f006b027f89 */ /* 0x001e220000020000 */
[----:B------:R-:W-:Y:S03]  /*7b80*/  BSSY B0, `(.L_x_1428) ;  /* 0x000001c000007945 */ /* 0x000fe60003800000 */
[----:B------:R-:W3:Y:S04]  /*7b90*/  S2R R7, SR_LANEID ;  /* 0x0000000000077919 */ /* 0x000ee80000000000 */
[----:B------:R-:W4:Y:S01]  /*7ba0*/  S2R R8, SR_TID.X ;  /* 0x0000000000087919 */ /* 0x000f220000002100 */
[----:B0-----:R-:W-:Y:S01]  /*7bb0*/  @P1 FADD R2, R2, R107 ;  /* 0x0000006b02021221 */ /* 0x001fe20000000000 */
[----:B---3--:R-:W-:-:S04]  /*7bc0*/  ISETP.NE.AND P2, PT, R7, RZ, PT ;  /* 0x000000ff0700720c */ /* 0x008fc80003f45270 */
        /* <DEDUP_REMOVED lines=23> */
.L_x_1429:
[----:B0-----:R-:W-:Y:S05]  /*7d40*/  BSYNC B0 ;  /* 0x0000000000007941 */ /* 0x001fea0003800000 */
.L_x_1428:
        /* <DEDUP_REMOVED lines=8> */
[----:B0-----:R-:W0:Y:S09]  /*7dd0*/  SHFL.DOWN P0, R2, R3, 0x2, 0x1f ;  /* 0x08401f0003027f89 */ /* 0x001e320000000000 */
        /* <DEDUP_REMOVED lines=24> */
.L_x_1431:
[----:B------:R-:W3:Y:S02]  /*7f60*/  S2R R13, SR_TID.X ;  /* 0x00000000000d7919 */ /* 0x000ee40000002100 */
.L_x_1432:
[----:B0-----:R-:W-:Y:S05]  /*7f70*/  BSYNC B0 ;  /* 0x0000000000007941 */ /* 0x001fea0003800000 */
.L_x_1430:
        /* <DEDUP_REMOVED lines=28> */
.L_x_1434:
        /* <DEDUP_REMOVED lines=65> */
.L_x_1433:
[----:B------:R-:W-:Y:S05]  /*8550*/  EXIT ;  /* 0x000000000000794d */ /* 0x000fea0003800000 */
.L_x_1415:
[----:B------:R-:W-:Y:S01]  /*8560*/  HFMA2.MMA R94, -RZ, RZ, 0, 5.9604644775390625e-08 ;  /* 0x00000001ff5e7435 */ /* 0x000fe200000001ff */
[----:B------:R-:W-:Y:S02]  /*8570*/  MOV R151, R112 ;  /* 0x0000007000977202 */ /* 0x000fe40000000f00 */
[----:B------:R-:W-:-:S02]  /*8580*/  MOV R152, RZ ;  /* 0x000000ff00987202 */ /* 0x000fc40000000f00 */
[----:B------:R-:W-:Y:S02]  /*8590*/  MOV R153, 0xffffffff ;  /* 0xffffffff00997802 */ /* 0x000fe40000000f00 */
[----:B------:R-:W-:Y:S02]  /*85a0*/  MOV R78, 0x85c0 ;  /* 0x000085c0004e7802 */ /* 0x000fe40000000f00 */
[----:B-1---5:R-:W-:Y:S05]  /*85b0*/  CALL.REL.NOINC `($__internal_59_$__cuda_sm70_shflsync_up) ;  /* 0x00000ea000007944 */ /* 0x022fea0003c00000 */
[----:B-1----:R-:W-:Y:S01]  /*85c0*/  MOV R95, R94 ;  /* 0x0000005e005f7202 */ /* 0x002fe20000000f00 */
[----:B0-----:R-:W-:Y:S05]  /*85d0*/  BRA `(.L_x_1435) ;  /* 0xffffcc5000007947 */ /* 0x001fea000383ffff */
.L_x_1416:
[----:B------:R-:W-:Y:S01]  /*85e0*/  HFMA2.MMA R94, -RZ, RZ, 0, 5.9604644775390625e-08 ;  /* 0x00000001ff5e7435 */ /* 0x000fe200000001ff */
[----:B------:R-:W-:Y:S02]  /*85f0*/  MOV R151, R113 ;  /* 0x0000007100977202 */ /* 0x000fe40000000f00 */
[----:B------:R-:W-:Y:S02]  /*8600*/  MOV R152, RZ ;  /* 0x000000ff00987202 */ /* 0x000fe40000000f00 */
[----:B------:R-:W-:Y:S02]  /*8610*/  MOV R153, 0xffffffff ;  /* 0xffffffff00997802 */ /* 0x000fe40000000f00 */
[----:B------:R-:W-:-:S02]  /*8620*/  MOV R78, 0x8640 ;  /* 0x00008640004e7802 */ /* 0x000fc40000000f00 */
[----:B012--5:R-:W-:Y:S05]  /*8630*/  CALL.REL.NOINC `($__internal_59_$__cuda_sm70_shflsync_up) ;  /* 0x00000e2000007944 */ /* 0x027fea0003c00000 */
        /* <DEDUP_REMOVED lines=10> */
[----:B------:R-:W-:Y:S05]  /*86e0*/  CALL.REL.NOINC `($__internal_59_$__cuda_sm70_shflsync_up) ;  /* 0x00000d7000007944 */ /* 0x000fea0003c00000 */
[----:B-1----:R-:W-:Y:S01]  /*86f0*/  MOV R95, R94 ;  /* 0x0000005e005f7202 */ /* 0x002fe20000000f00 */
[----:B------:R-:W-:Y:S01]  /*8700*/  HFMA2.MMA R94, -RZ, RZ, 0, 1.1920928955078125e-07 ;  /* 0x00000002ff5e7435 */ /* 0x000fe200000001ff */
[----:B0-----:R-:W-:-:S02]  /*8710*/  MOV R151, R113 ;  /* 0x0000007100977202 */ /* 0x001fc40000000f00 */
[----:B------:R-:W-:Y:S02]  /*8720*/  MOV R152, RZ ;  /* 0x000000ff00987202 */ /* 0x000fe40000000f00 */
[----:B------:R-:W-:Y:S02]  /*8730*/  MOV R153, 0xffffffff ;  /* 0xffffffff00997802 */ /* 0x000fe40000000f00 */
[----:B------:R-:W-:Y:S02]  /*8740*/  MOV R78, 0x8760 ;  /* 0x00008760004e7802 */ /* 0x000fe40000000f00 */
[----:B------:R-:W-:Y:S05]  /*8750*/  CALL.REL.NOINC `($__internal_59_$__cuda_sm70_shflsync_up) ;  /* 0x00000d0000007944 */ /* 0x000fea0003c00000 */
        /* <DEDUP_REMOVED lines=8> */
[----:B------:R-:W-:Y:S05]  /*87e0*/  CALL.REL.NOINC `($__internal_59_$__cuda_sm70_shflsync_up) ;  /* 0x00000c7000007944 */ /* 0x000fea0003c00000 */
[----:B-1----:R-:W-:Y:S01]  /*87f0*/  MOV R95, R94 ;  /* 0x0000005e005f7202 */ /* 0x002fe20000000f00 */
[----:B------:R-:W-:Y:S01]  /*8800*/  HFMA2.MMA R94, -RZ, RZ, 0, 2.384185791015625e-07 ;  /* 0x00000004ff5e7435 */ /* 0x000fe200000001ff */
[----:B0-----:R-:W-:Y:S02]  /*8810*/  MOV R151, R113 ;  /* 0x0000007100977202 */ /* 0x001fe40000000f00 */
[----:B------:R-:W-:Y:S02]  /*8820*/  MOV R152, RZ ;  /* 0x000000ff00987202 */ /* 0x000fe40000000f00 */
[----:B------:R-:W-:Y:S02]  /*8830*/  MOV R153, 0xffffffff ;  /* 0xffffffff00997802 */ /* 0x000fe40000000f00 */
[----:B------:R-:W-:Y:S02]  /*8840*/  MOV R78, 0x8860 ;  /* 0x00008860004e7802 */ /* 0x000fe40000000f00 */
[----:B------:R-:W-:Y:S05]  /*8850*/  CALL.REL.NOINC `($__internal_59_$__cuda_sm70_shflsync_up) ;  /* 0x00000c0000007944 */ /* 0x000fea0003c00000 */
        /* <DEDUP_REMOVED lines=8> */
[----:B------:R-:W-:Y:S05]  /*88e0*/  CALL.REL.NOINC `($__internal_59_$__cuda_sm70_shflsync_up) ;  /* 0x00000b7000007944 */ /* 0x000fea0003c00000 */
[----:B-1----:R-:W-:Y:S01]  /*88f0*/  MOV R95, R94 ;  /* 0x0000005e005f7202 */ /* 0x002fe20000000f00 */
[----:B------:R-:W-:Y:S01]  /*8900*/  HFMA2.MMA R94, -RZ, RZ, 0, 4.76837158203125e-07 ;  /* 0x00000008ff5e7435 */ /* 0x000fe200000001ff */
        /* <DEDUP_REMOVED lines=15> */
[----:B------:R-:W-:Y:S05]  /*8a00*/  CALL.REL.NOINC `($__internal_59_$__cuda_sm70_shflsync_up) ;  /* 0x00000a5000007944 */ /* 0x000fea0003c00000 */
[----:B-1----:R-:W-:Y:S01]  /*8a10*/  MOV R111, R94 ;  /* 0x0000005e006f7202 */ /* 0x002fe20000000f00 */
[----:B------:R-:W-:Y:S01]  /*8a20*/  HFMA2.MMA R94, -RZ, RZ, 0, 9.5367431640625e-07 ;  /* 0x00000010ff5e7435 */ /* 0x000fe200000001ff */
[----:B0-----:R-:W-:Y:S02]  /*8a30*/  MOV R151, R113 ;  /* 0x0000007100977202 */ /* 0x001fe40000000f00 */
[----:B------:R-:W-:Y:S02]  /*8a40*/  MOV R152, RZ ;  /* 0x000000ff00987202 */ /* 0x000fe40000000f00 */
[----:B------:R-:W-:-:S02]  /*8a50*/  MOV R153, 0xffffffff ;  /* 0xffffffff00997802 */ /* 0x000fc40000000f00 */
[----:B------:R-:W-:Y:S02]  /*8a60*/  MOV R78, 0x8a80 ;  /* 0x00008a80004e7802 */ /* 0x000fe40000000f00 */
[----:B------:R-:W-:Y:S05]  /*8a70*/  CALL.REL.NOINC `($__internal_59_$__cuda_sm70_shflsync_up) ;  /* 0x000009e000007944 */ /* 0x000fea0003c00000 */
[----:B01----:R-:W-:Y:S05]  /*8a80*/  BRA `(.L_x_1436) ;  /* 0xffffc92000007947 */ /* 0x003fea000383ffff */
.L_x_1419:
[----:B-1----:R-:W-:Y:S01]  /*8a90*/  HFMA2.MMA R94, -RZ, RZ, 0, 5.9604644775390625e-08 ;  /* 0x00000001ff5e7435 */ /* 0x002fe200000001ff */
[----:B------:R-:W-:Y:S02]  /*8aa0*/  MOV R151, R110 ;  /* 0x0000006e00977202 */ /* 0x000fe40000000f00 */
[----:B------:R-:W-:Y:S02]  /*8ab0*/  MOV R152, RZ ;  /* 0x000000ff00987202 */ /* 0x000fe40000000f00 */
[----:B------:R-:W-:Y:S02]  /*8ac0*/  MOV R153, 0xffffffff ;  /* 0xffffffff00997802 */ /* 0x000fe40000000f00 */
[----:B------:R-:W-:Y:S02]  /*8ad0*/  MOV R78, 0x8af0 ;  /* 0x00008af0004e7802 */ /* 0x000fe40000000f00 */
[----:B0----5:R-:W-:Y:S05]  /*8ae0*/  CALL.REL.NOINC `($__internal_59_$__cuda_sm70_shflsync_up) ;  /* 0x0000097000007944 */ /* 0x021fea0003c00000 */
[----:B-1----:R-:W-:Y:S01]  /*8af0*/  MOV R150, R94 ;  /* 0x0000005e00967202 */ /* 0x002fe20000000f00 */
[----:B------:R-:W-:Y:S01]  /*8b00*/  HFMA2.MMA R94, -RZ, RZ, 0, 5.9604644775390625e-08 ;  /* 0x00000001ff5e7435 */ /* 0x000fe200000001ff */
[----:B0-----:R-:W-:Y:S02]  /*8b10*/  MOV R151, R95 ;  /* 0x0000005f00977202 */ /* 0x001fe40000000f00 */
[----:B------:R-:W-:-:S02]  /*8b20*/  MOV R152, RZ ;  /* 0x000000ff00987202 */ /* 0x000fc40000000f00 */
[----:B------:R-:W-:Y:S02]  /*8b30*/  MOV R153, 0xffffffff ;  /* 0xffffffff00997802 */ /* 0x000fe40000000f00 */
[----:B------:R-:W-:Y:S02]  /*8b40*/  MOV R78, 0x8b60 ;  /* 0x00008b60004e7802 */ /* 0x000fe40000000f00 */
[----:B------:R-:W-:Y:S05]  /*8b50*/  CALL.REL.NOINC `($__internal_59_$__cuda_sm70_shflsync_up) ;  /* 0x0000090000007944 */ /* 0x000fea0003c00000 */
[----:B------:R-:W-:Y:S01]  /*8b60*/  HFMA2.MMA R112, -RZ, RZ, 0, 0 ;  /* 0x00000000ff707435 */ /* 0x000fe200000001ff */
[----:B01----:R-:W-:Y:S02]  /*8b70*/  MOV R151, R94 ;  /* 0x0000005e00977202 */ /* 0x003fe40000000f00 */
[----:B------:R-:W-:Y:S02]  /*8b80*/  MOV R111, R76 ;  /* 0x0000004c006f7202 */ /* 0x000fe40000000f00 */
[----:B------:R-:W-:Y:S02]  /*8b90*/  MOV R94, 0x1f ;  /* 0x0000001f005e7802 */ /* 0x000fe40000000f00 */
[----:B------:R-:W-:Y:S02]  /*8ba0*/  MOV R113, 0xffffffff ;  /* 0xffffffff00717802 */ /* 0x000fe40000000f00 */
[----:B------:R-:W-:-:S02]  /*8bb0*/  MOV R78, 0x8bd0 ;  /* 0x00008bd0004e7802 */ /* 0x000fc40000000f00 */
[----:B------:R-:W-:Y:S05]  /*8bc0*/  CALL.REL.NOINC `($__internal_58_$__cuda_sm70_shflsync_idx_p) ;  /* 0x0000085000007944 */ /* 0x000fea0003c00000 */
[----:B0-----:R-:W-:Y:S01]  /*8bd0*/  HFMA2.MMA R112, -RZ, RZ, 0, 0 ;  /* 0x00000000ff707435 */ /* 0x001fe200000001ff */
[----:B-1----:R-:W-:-:S02]  /*8be0*/  MOV R152, R94 ;  /* 0x0000005e00987202 */ /* 0x002fc40000000f00 */
[----:B------:R-:W-:Y:S02]  /*8bf0*/  MOV R111, R77 ;  /* 0x0000004d006f7202 */ /* 0x000fe40000000f00 */
[----:B------:R-:W-:Y:S02]  /*8c00*/  MOV R94, 0x1f ;  /* 0x0000001f005e7802 */ /* 0x000fe40000000f00 */
[----:B------:R-:W-:Y:S02]  /*8c10*/  MOV R113, 0xffffffff ;  /* 0xffffffff00717802 */ /* 0x000fe40000000f00 */
[----:B------:R-:W-:Y:S02]  /*8c20*/  MOV R78, 0x8c40 ;  /* 0x00008c40004e7802 */ /* 0x000fe40000000f00 */
[----:B------:R-:W-:Y:S05]  /*8c30*/  CALL.REL.NOINC `($__internal_58_$__cuda_sm70_shflsync_idx_p) ;  /* 0x000007e000007944 */ /* 0x000fea0003c00000 */
[----:B01----:R-:W-:Y:S05]  /*8c40*/  BRA `(.L_x_1437) ;  /* 0xffffc8c000007947 */ /* 0x003fea000383ffff */
.L_x_1422:
[----:B------:R-:W-:Y:S01]  /*8c50*/  HFMA2.MMA R111, -RZ, RZ, 0, 5.9604644775390625e-08 ;  /* 0x00000001ff6f7435 */ /* 0x000fe200000001ff */
[----:B------:R-:W-:Y:S02]  /*8c60*/  MOV R153, R112 ;  /* 0x0000007000997202 */ /* 0x000fe40000000f00 */
[----:B------:R-:W-:Y:S02]  /*8c70*/  MOV R94, 0x1f ;  /* 0x0000001f005e7802 */ /* 0x000fe40000000f00 */
[----:B------:R-:W-:-:S02]  /*8c80*/  MOV R157, 0xffffffff ;  /* 0xffffffff009d7802 */ /* 0x000fc40000000f00 */
[----:B------:R-:W-:Y:S02]  /*8c90*/  MOV R78, 0x8cb0 ;  /* 0x00008cb0004e7802 */ /* 0x000fe40000000f00 */
[----:B------:R-:W-:Y:S05]  /*8ca0*/  CALL.REL.NOINC `($__internal_57_$__cuda_sm70_shflsync_down) ;  /* 0x0000073000007944 */ /* 0x000fea0003c00000 */
[----:B-1----:R-:W-:Y:S01]  /*8cb0*/  MOV R95, R157 ;  /* 0x0000009d005f7202 */ /* 0x002fe20000000f00 */
[----:B0-----:R-:W-:Y:S05]  /*8cc0*/  BRA `(.L_x_1438) ;  /* 0xffffcec000007947 */ /* 0x001fea000383ffff */
.L_x_1423:
[----:B------:R-:W-:Y:S01]  /*8cd0*/  HFMA2.MMA R111, -RZ, RZ, 0, 5.9604644775390625e-08 ;  /* 0x00000001ff6f7435 */ /* 0x000fe200000001ff */
[----:B------:R-:W-:Y:S02]  /*8ce0*/  MOV R153, R113 ;  /* 0x0000007100997202 */ /* 0x000fe40000000f00 */
[----:B------:R-:W-:Y:S02]  /*8cf0*/  MOV R94, 0x1f ;  /* 0x0000001f005e7802 */ /* 0x000fe40000000f00 */
[----:B------:R-:W-:Y:S02]  /*8d00*/  MOV R157, 0xffffffff ;  /* 0xffffffff009d7802 */ /* 0x000fe40000000f00 */
[----:B------:R-:W-:Y:S02]  /*8d10*/  MOV R78, 0x8d30 ;  /* 0x00008d30004e7802 */ /* 0x000fe40000000f00 */
[----:B01----:R-:W-:Y:S05]  /*8d20*/  CALL.REL.NOINC `($__internal_57_$__cuda_sm70_shflsync_down) ;  /* 0x000006b000007944 */ /* 0x003fea0003c00000 */
        /* <DEDUP_REMOVED lines=9> */
[----:B------:R-:W-:Y:S05]  /*8dc0*/  CALL.REL.NOINC `($__internal_57_$__cuda_sm70_shflsync_down) ;  /* 0x0000061000007944 */ /* 0x000fea0003c00000 */
[----:B0-----:R-:W-:Y:S01]  /*8dd0*/  HFMA2.MMA R111, -RZ, RZ, 0, 1.1920928955078125e-07 ;  /* 0x00000002ff6f7435 */ /* 0x001fe200000001ff */
[----:B-1----:R-:W-:Y:S02]  /*8de0*/  MOV R95, R157 ;  /* 0x0000009d005f7202 */ /* 0x002fe40000000f00 */
[----:B------:R-:W-:-:S02]  /*8df0*/  MOV R153, R110 ;  /* 0x0000006e00997202 */ /* 0x000fc40000000f00 */
[----:B------:R-:W-:Y:S02]  /*8e00*/  MOV R94, 0x1f ;  /* 0x0000001f005e7802 */ /* 0x000fe40000000f00 */
[----:B------:R-:W-:Y:S02]  /*8e10*/  MOV R157, 0xffffffff ;  /* 0xffffffff009d7802 */ /* 0x000fe40000000f00 */
[----:B------:R-:W-:Y:S02]  /*8e20*/  MOV R78, 0x8e40 ;  /* 0x00008e40004e7802 */ /* 0x000fe40000000f00 */
[----:B------:R-:W-:Y:S05]  /*8e30*/  CALL.REL.NOINC `($__internal_57_$__cuda_sm70_shflsync_down) ;  /* 0x000005a000007944 */ /* 0x000fea0003c00000 */
[----:B-1----:R-:W-:Y:S01]  /*8e40*/  @!P3 FFMA.FTZ R110, R112, R157, R110 ;  /* 0x0000009d706eb223 */ /* 0x002fe2000001006e */
[----:B0-----:R-:W-:Y:S01]  /*8e50*/  HFMA2.MMA R111, -RZ, RZ, 0, 2.384185791015625e-07 ;  /* 0x00000004ff6f7435 */ /* 0x001fe200000001ff */
[----:B------:R-:W-:Y:S01]  /*8e60*/  @!P3 FMUL.FTZ R112, R95, R112 ;  /* 0x000000705f70b220 */ /* 0x000fe20000410000 */
[----:B------:R-:W-:Y:S02]  /*8e70*/  MOV R94, 0x1f ;  /* 0x0000001f005e7802 */ /* 0x000fe40000000f00 */
[----:B------:R-:W-:Y:S02]  /*8e80*/  MOV R157, 0xffffffff ;  /* 0xffffffff009d7802 */ /* 0x000fe40000000f00 */
[----:B------:R-:W-:-:S02]  /*8e90*/  MOV R153, R112 ;  /* 0x0000007000997202 */ /* 0x000fc40000000f00 */
[----:B------:R-:W-:Y:S02]  /*8ea0*/  MOV R78, 0x8ec0 ;  /* 0x00008ec0004e7802 */ /* 0x000fe40000000f00 */
[----:B------:R-:W-:Y:S05]  /*8eb0*/  CALL.REL.NOINC `($__internal_57_$__cuda_sm70_shflsync_down) ;  /* 0x0000052000007944 */ /* 0x000fea0003c00000 */
[----:B0-----:R-:W-:Y:S01]  /*8ec0*/  HFMA2.MMA R111, -RZ, RZ, 0, 2.384185791015625e-07 ;  /* 0x00000004ff6f7435 */ /* 0x001fe200000001ff */
[----:B-1----:R-:W-:Y:S02]  /*8ed0*/  MOV R95, R157 ;  /* 0x0000009d005f7202 */ /* 0x002fe40000000f00 */
[----:B------:R-:W-:Y:S02]  /*8ee0*/  MOV R153, R110 ;  /* 0x0000006e00997202 */ /* 0x000fe40000000f00 */
[----:B------:R-:W-:Y:S02]  /*8ef0*/  MOV R94, 0x1f ;  /* 0x0000001f005e7802 */ /* 0x000fe40000000f00 */
[----:B------:R-:W-:Y:S02]  /*8f00*/  MOV R157, 0xffffffff ;  /* 0xffffffff009d7802 */ /* 0x000fe40000000f00 */
[----:B------:R-:W-:Y:S02]  /*8f10*/  MOV R78, 0x8f30 ;  /* 0x00008f30004e7802 */ /* 0x000fe40000000f00 */
[----:B------:R-:W-:Y:S05]  /*8f20*/  CALL.REL.NOINC `($__internal_57_$__cuda_sm70_shflsync_down) ;  /* 0x000004b000007944 */ /* 0x000fea0003c00000 */
[----:B-1----:R-:W-:Y:S01]  /*8f30*/  @!P2 FFMA.FTZ R110, R112, R157, R110 ;  /* 0x0000009d706ea223 */ /* 0x002fe2000001006e */
[----:B0-----:R-:W-:Y:S01]  /*8f40*/  HFMA2.MMA R111, -RZ, RZ, 0, 4.76837158203125e-07 ;  /* 0x00000008ff6f7435 */ /* 0x001fe200000001ff */
[----:B------:R-:W-:Y:S01]  /*8f50*/  @!P2 FMUL.FTZ R112, R95, R112 ;  /* 0x000000705f70a220 */ /* 0x000fe20000410000 */
[----:B------:R-:W-:-:S02]  /*8f60*/  MOV R94, 0x1f ;  /* 0x0000001f005e7802 */ /* 0x000fc40000000f00 */
[----:B------:R-:W-:Y:S02]  /*8f70*/  MOV R157, 0xffffffff ;  /* 0xffffffff009d7802 */ /* 0x000fe40000000f00 */
[----:B------:R-:W-:Y:S02]  /*8f80*/  MOV R153, R112 ;  /* 0x0000007000997202 */ /* 0x000fe40000000f00 */
[----:B------:R-:W-:Y:S02]  /*8f90*/  MOV R78, 0x8fb0 ;  /* 0x00008fb0004e7802 */ /* 0x000fe40000000f00 */
[----:B------:R-:W-:Y:S05]  /*8fa0*/  CALL.REL.NOINC `($__internal_57_$__cuda_sm70_shflsync_down) ;  /* 0x0000043000007944 */ /* 0x000fea0003c00000 */
[----:B0-----:R-:W-:Y:S01]  /*8fb0*/  HFMA2.MMA R111, -RZ, RZ, 0, 4.76837158203125e-07 ;  /* 0x00000008ff6f7435 */ /* 0x001fe200000001ff */
[----:B-1----:R-:W-:Y:S02]  /*8fc0*/  MOV R95, R157 ;  /* 0x0000009d005f7202 */ /* 0x002fe40000000f00 */
[----:B------:R-:W-:Y:S02]  /*8fd0*/  MOV R153, R110 ;  /* 0x0000006e00997202 */ /* 0x000fe40000000f00 */
[----:B------:R-:W-:Y:S02]  /*8fe0*/  MOV R94, 0x1f ;  /* 0x0000001f005e7802 */ /* 0x000fe40000000f00 */
[----:B------:R-:W-:-:S02]  /*8ff0*/  MOV R157, 0xffffffff ;  /* 0xffffffff009d7802 */ /* 0x000fc40000000f00 */
[----:B------:R-:W-:Y:S02]  /*9000*/  MOV R78, 0x9020 ;  /* 0x00009020004e7802 */ /* 0x000fe40000000f00 */
[----:B------:R-:W-:Y:S05]  /*9010*/  CALL.REL.NOINC `($__internal_57_$__cuda_sm70_shflsync_down) ;  /* 0x000003c000007944 */ /* 0x000fea0003c00000 */
        /* <DEDUP_REMOVED lines=8> */
[----:B------:R-:W-:Y:S05]  /*90a0*/  CALL.REL.NOINC `($__internal_57_$__cuda_sm70_shflsync_down) ;  /* 0x0000033000007944 */ /* 0x000fea0003c00000 */
[----:B0-----:R-:W-:Y:S01]  /*90b0*/  HFMA2.MMA R111, -RZ, RZ, 0, 9.5367431640625e-07 ;  /* 0x00000010ff6f7435 */ /* 0x001fe200000001ff */
[----:B-1----:R-:W-:Y:S02]  /*90c0*/  MOV R112, R157 ;  /* 0x0000009d00707202 */ /* 0x002fe40000000f00 */
[----:B------:R-:W-:Y:S02]  /*90d0*/  MOV R153, R110 ;  /* 0x0000006e00997202 */ /* 0x000fe40000000f00 */
[----:B------:R-:W-:Y:S02]  /*90e0*/  MOV R94, 0x1f ;  /* 0x0000001f005e7802 */ /* 0x000fe40000000f00 */
[----:B------:R-:W-:Y:S02]  /*90f0*/  MOV R157, 0xffffffff ;  /* 0xffffffff009d7802 */ /* 0x000fe40000000f00 */
[----:B------:R-:W-:Y:S02]  /*9100*/  MOV R78, 0x9120 ;  /* 0x00009120004e7802 */ /* 0x000fe40000000f00 */
[----:B------:R-:W-:Y:S05]  /*9110*/  CALL.REL.NOINC `($__internal_57_$__cuda_sm70_shflsync_down) ;  /* 0x000002c000007944 */ /* 0x000fea0003c00000 */
[----:B-1----:R-:W-:Y:S01]  /*9120*/  @!P0 FFMA.FTZ R110, R95, R157, R110 ;  /* 0x0000009d5f6e8223 */ /* 0x002fe2000001006e */
[----:B0-----:R-:W-:Y:S01]  /*9130*/  MOV R94, 0x1f ;  /* 0x0000001f005e7802 */ /* 0x001fe20000000f00 */
[----:B------:R-:W-:Y:S01]  /*9140*/  @!P0 FMUL.FTZ R95, R112, R95 ;  /* 0x0000005f705f8220 */ /* 0x000fe20000410000 */
[----:B------:R-:W-:Y:S01]  /*9150*/  HFMA2.MMA R112, -RZ, RZ, 0, 0 ;  /* 0x00000000ff707435 */ /* 0x000fe200000001ff */
[----:B------:R-:W-:-:S02]  /*9160*/  MOV R113, 0xffffffff ;  /* 0xffffffff00717802 */ /* 0x000fc40000000f00 */
[----:B------:R-:W-:Y:S02]  /*9170*/  MOV R78, 0x91a0 ;  /* 0x000091a0004e7802 */ /* 0x000fe40000000f00 */
[----:B------:R-:W-:Y:S02]  /*9180*/  MOV R111, R95 ;  /* 0x0000005f006f7202 */ /* 0x000fe40000000f00 */
[----:B------:R-:W-:Y:S05]  /*9190*/  CALL.REL.NOINC `($__internal_58_$__cuda_sm70_shflsync_idx_p) ;  /* 0x0000028000007944 */ /* 0x000fea0003c00000 */
[----:B0-----:R-:W-:Y:S01]  /*91a0*/  HFMA2.MMA R112, -RZ, RZ, 0, 0 ;  /* 0x00000000ff707435 */ /* 0x001fe200000001ff */
[----:B-1----:R-:W-:Y:S02]  /*91b0*/  MOV R149, R94 ;  /* 0x0000005e00957202 */ /* 0x002fe40000000f00 */
[----:B------:R-:W-:Y:S02]  /*91c0*/  MOV R111, R110 ;  /* 0x0000006e006f7202 */ /* 0x000fe40000000f00 */
[----:B------:R-:W-:Y:S02]  /*91d0*/  MOV R94, 0x1f ;  /* 0x0000001f005e7802 */ /* 0x000fe40000000f00 */
[----:B------:R-:W-:Y:S02]  /*91e0*/  MOV R113, 0xffffffff ;  /* 0xffffffff00717802 */ /* 0x000fe40000000f00 */
[----:B------:R-:W-:-:S02]  /*91f0*/  MOV R78, 0x9210 ;  /* 0x00009210004e7802 */ /* 0x000fc40000000f00 */
[----:B------:R-:W-:Y:S05]  /*9200*/  CALL.REL.NOINC `($__internal_58_$__cuda_sm70_shflsync_idx_p) ;  /* 0x0000021000007944 */ /* 0x000fea0003c00000 */
[----:B0-----:R-:W-:Y:S01]  /*9210*/  HFMA2.MMA R111, -RZ, RZ, 0, 5.9604644775390625e-08 ;  /* 0x00000001ff6f7435 */ /* 0x001fe200000001ff */
[----:B-1----:R-:W-:-:S02]  /*9220*/  MOV R151, R94 ;  /* 0x0000005e00977202 */ /* 0x002fc40000000f00 */
[----:B------:R-:W-:Y:S02]  /*9230*/  MOV R153, R95 ;  /* 0x0000005f00997202 */ /* 0x000fe40000000f00 */
[----:B------:R-:W-:Y:S02]  /*9240*/  MOV R94, 0x1f ;  /* 0x0000001f005e7802 */ /* 0x000fe40000000f00 */
[----:B------:R-:W-:Y:S02]  /*9250*/  MOV R157, 0xffffffff ;  /* 0xffffffff009d7802 */ /* 0x000fe40000000f00 */
[----:B------:R-:W-:Y:S02]  /*9260*/  MOV R78, 0x9280 ;  /* 0x00009280004e7802 */ /* 0x000fe40000000f00 */
[----:B------:R-:W-:Y:S05]  /*9270*/  CALL.REL.NOINC `($__internal_57_$__cuda_sm70_shflsync_down) ;  /* 0x0000016000007944 */ /* 0x000fea0003c00000 */
[----:B0-----:R-:W-:Y:S01]  /*9280*/  HFMA2.MMA R111, -RZ, RZ, 0, 5.9604644775390625e-08 ;  /* 0x00000001ff6f7435 */ /* 0x001fe200000001ff */
[----:B-1----:R-:W-:Y:S02]  /*9290*/  MOV R155, R157 ;  /* 0x0000009d009b7202 */ /* 0x002fe40000000f00 */
[----:B------:R-:W-:Y:S02]  /*92a0*/  MOV R153, R110 ;  /* 0x0000006e00997202 */ /* 0x000fe40000000f00 */
[----:B------:R-:W-:-:S02]  /*92b0*/  MOV R94, 0x1f ;  /* 0x0000001f005e7802 */ /* 0x000fc40000000f00 */
[----:B------:R-:W-:Y:S02]  /*92c0*/  MOV R157, 0xffffffff ;  /* 0xffffffff009d7802 */ /* 0x000fe40000000f00 */
[----:B------:R-:W-:Y:S02]  /*92d0*/  MOV R78, 0x92f0 ;  /* 0x000092f0004e7802 */ /* 0x000fe40000000f00 */
[----:B------:R-:W-:Y:S05]  /*92e0*/  CALL.REL.NOINC `($__internal_57_$__cuda_sm70_shflsync_down) ;  /* 0x000000f000007944 */ /* 0x000fea0003c00000 */
[----:B------:R-:W-:Y:S01]  /*92f0*/  HFMA2.MMA R112, -RZ, RZ, 0, 0 ;  /* 0x00000000ff707435 */ /* 0x000fe200000001ff */
[----:B0-----:R-:W-:Y:S02]  /*9300*/  MOV R111, R76 ;  /* 0x0000004c006f7202 */ /* 0x001fe40000000f00 */
[----:B------:R-:W-:Y:S02]  /*9310*/  MOV R94, 0x1f ;  /* 0x0000001f005e7802 */ /* 0x000fe40000000f00 */
[----:B------:R-:W-:Y:S02]  /*9320*/  MOV R113, 0xffffffff ;  /* 0xffffffff00717802 */ /* 0x000fe40000000f00 */
[----:B------:R-:W-:Y:S02]  /*9330*/  MOV R78, 0x9350 ;  /* 0x00009350004e7802 */ /* 0x000fe40000000f00 */
[----:B-1----:R-:W-:Y:S05]  /*9340*/  CALL.REL.NOINC `($__internal_58_$__cuda_sm70_shflsync_idx_p) ;  /* 0x000000d000007944 */ /* 0x002fea0003c00000 */
[----:B0-----:R-:W-:Y:S01]  /*9350*/  HFMA2.MMA R112, -RZ, RZ, 0, 0 ;  /* 0x00000000ff707435 */ /* 0x001fe200000001ff */
[----:B-1----:R-:W-:-:S02]  /*9360*/  MOV R110, R94 ;  /* 0x0000005e006e7202 */ /* 0x002fc40000000f00 */
[----:B------:R-:W-:Y:S02]  /*9370*/  MOV R111, R77 ;  /* 0x0000004d006f7202 */ /* 0x000fe40000000f00 */
[----:B------:R-:W-:Y:S02]  /*9380*/  MOV R94, 0x1f ;  /* 0x0000001f005e7802 */ /* 0x000fe40000000f00 */
[----:B------:R-:W-:Y:S02]  /*9390*/  MOV R113, 0xffffffff ;  /* 0xffffffff00717802 */ /* 0x000fe40000000f00 */
[----:B------:R-:W-:Y:S02]  /*93a0*/  MOV R78, 0x93c0 ;  /* 0x000093c0004e7802 */ /* 0x000fe40000000f00 */
[----:B------:R-:W-:Y:S05]  /*93b0*/  CALL.REL.NOINC `($__internal_58_$__cuda_sm70_shflsync_idx_p) ;  /* 0x0000006000007944 */ /* 0x000fea0003c00000 */
[----:B01----:R-:W-:Y:S01]  /*93c0*/  MOV R111, R94 ;  /* 0x0000005e006f7202 */ /* 0x003fe20000000f00 */
[----:B------:R-:W-:Y:S05]  /*93d0*/  BRA `(.L_x_1439) ;  /* 0xffffc95000007947 */ /* 0x000fea000383ffff */
        .weak           $__internal_57_$__cuda_sm70_shflsync_down
        .type           $__internal_57_$__cuda_sm70_shflsync_down,@function
        .size           $__internal_57_$__cuda_sm70_shflsync_down,($__internal_58_$__cuda_sm70_shflsync_idx_p - $__internal_57_$__cuda_sm70_shflsync_down)
$__internal_57_$__cuda_sm70_shflsync_down:
[----:B------:R-:W-:Y:S01]  /*93e0*/  HFMA2.MMA R79, -RZ, RZ, 0, 0 ;  /* 0x00000000ff4f7435 */ /* 0x000fe200000001ff */
[----:B------:R-:W-:Y:S04]  /*93f0*/  WARPSYNC R157 ;  /* 0x0000009d00007348 */ /* 0x000fe80003800000 */
[----:B------:R0:W1:Y:S01]  /*9400*/  SHFL.DOWN PT, R157, R153, R111, R94 ;  /* 0x0800006f999d7389 */ /* 0x00006200000e005e */
[----:B------:R-:W-:Y:S05]  /*9410*/  RET.REL.NODEC R78 `(_Z25selective_scan_bwd_kernelI32Selective_Scan_bwd_kernel_traitsILi128ELi16ELb1ELb0ELb0ELb1ELb1EffEEv12SSMParamsBwd) ;  /* 0xffff6be04e007950 */ /* 0x000fea0003c3ffff */
        .weak           $__internal_58_$__cuda_sm70_shflsync_idx_p
        .type           $__internal_58_$__cuda_sm70_shflsync_idx_p,@function
        .size           $__internal_58_$__cuda_sm70_shflsync_idx_p,($__internal_59_$__cuda_sm70_shflsync_up - $__internal_58_$__cuda_sm70_shflsync_idx_p)
$__internal_58_$__cuda_sm70_shflsync_idx_p:
[----:B------:R-:W-:Y:S01]  /*9420*/  MOV R79, 0x0 ;  /* 0x00000000004f7802 */ /* 0x000fe20000000f00 */
[----:B------:R-:W-:Y:S04]  /*9430*/  WARPSYNC R113 ;  /* 0x0000007100007348 */ /* 0x000fe80003800000 */
[----:B------:R0:W1:Y:S01]  /*9440*/  SHFL.IDX PT, R94, R111, R112, R94 ;  /* 0x000000706f5e7389 */ /* 0x00006200000e005e */
[----:B------:R-:W-:Y:S05]  /*9450*/  RET.REL.NODEC R78 `(_Z25selective_scan_bwd_kernelI32Selective_Scan_bwd_kernel_traitsILi128ELi16ELb1ELb0ELb0ELb1ELb1EffEEv12SSMParamsBwd) ;  /* 0xffff6ba04e007950 */ /* 0x000fea0003c3ffff */
        .weak           $__internal_59_$__cuda_sm70_shflsync_up
        .type           $__internal_59_$__cuda_sm70_shflsync_up,@function
        .size           $__internal_59_$__cuda_sm70_shflsync_up,(.L_x_8875 - $__internal_59_$__cuda_sm70_shflsync_up)
$__internal_59_$__cuda_sm70_shflsync_up:
[----:B------:R-:W-:Y:S01]  /*9460*/  HFMA2.MMA R79, -RZ, RZ, 0, 0 ;  /* 0x00000000ff4f7435 */ /* 0x000fe200000001ff */
[----:B------:R-:W-:Y:S04]  /*9470*/  WARPSYNC R153 ;  /* 0x0000009900007348 */ /* 0x000fe80003800000 */
[----:B------:R0:W1:Y:S01]  /*9480*/  SHFL.UP PT, R94, R151, R94, R152 ;  /* 0x0400005e975e7389 */ /* 0x00006200000e0098 */
[----:B------:R-:W-:Y:S05]  /*9490*/  RET.REL.NODEC R78 `(_Z25selective_scan_bwd_kernelI32Selective_Scan_bwd_kernel_traitsILi128ELi16ELb1ELb0ELb0ELb1ELb1EffEEv12SSMParamsBwd) ;  /* 0xffff6b604e007950 */ /* 0x000fea0003c3ffff */
.L_x_1440:
        /* <DEDUP_REMOVED lines=14> */
.L_x_8875:


//--------------------- .text._Z25selective_scan_bwd_kernelI32Selective_Scan_bwd_kernel_traitsILi128ELi16ELb1ELb0ELb1ELb0ELb0EffEEv12SSMParamsBwd --------------------------
	.section	.text._Z25selective_scan_bwd_kernelI32Selective_Scan_bwd_kernel_traitsILi128ELi16ELb1ELb0ELb1ELb0ELb0EffEEv12SSMParamsBwd,"ax",@progbits
	.sectioninfo	@"SHI_REGISTERS=168"
	.align	128
        .global         _Z25selective_scan_bwd_kernelI32Selective_Scan_bwd_kernel_traitsILi128ELi16ELb1ELb0ELb1ELb0ELb0EffEEv12SSMParamsBwd
        .type           _Z25selective_scan_bwd_kernelI32Selective_Scan_bwd_kernel_traitsILi128ELi16ELb1ELb0ELb1ELb0ELb0EffEEv12SSMParamsBwd,@function
        .size           _Z25selective_scan_bwd_kernelI32Selective_Scan_bwd_kernel_traitsILi128ELi16ELb1ELb0ELb1ELb0ELb0EffEEv12SSMParamsBwd,(.L_x_8878 - _Z25selective_scan_bwd_kernelI32Selective_Scan_bwd_kernel_traitsILi128ELi16ELb1ELb0ELb1ELb0ELb0EffEEv12SSMParamsBwd)
        .other          _Z25selective_scan_bwd_kernelI32Selective_Scan_bwd_kernel_traitsILi128ELi16ELb1ELb0ELb1ELb0ELb0EffEEv12SSMParamsBwd,@"STO_CUDA_ENTRY STV_DEFAULT"
_Z25selective_scan_bwd_kernelI32Selective_Scan_bwd_kernel_traitsILi128ELi16ELb1ELb0ELb1ELb0ELb0EffEEv12SSMParamsBwd:
.text._Z25selective_scan_bwd_kernelI32Selective_Scan_bwd_kernel_traitsILi128ELi16ELb1ELb0ELb1ELb0ELb0EffEEv12SSMParamsBwd:
        /* <DEDUP_REMOVED lines=74> */
[----:B------:R-:W-:Y:S02]  /*04a0*/  UIADD3 UR19, UR19, UR32, URZ ;  /* 0x0000002013137290 */ /* 0x000fe4000fffe03f */
[----:B------:R-:W-:Y:S02]  /*04b0*/  UIMAD UR22, UR17, UR26, URZ ;  /* 0x0000001a111672a4 */ /* 0x000fe4000f8e023f */
[----:B------:R-:W-:-:S02]  /*04c0*/  ULDC UR32, c[0x0][0x174] ;  /* 0x00005d0000207ab9 */ /* 0x000fc40000000800 */
[----:B------:R-:W-:Y:S02]  /*04d0*/  UIMAD.WIDE.U32 UR18, UR16, UR20, UR18 ;  /* 0x00000014101272a5 */ /* 0x000fe4000f8e0012 */
[----:B------:R-:W-:Y:S02]  /*04e0*/  UIADD3 UR13, UR13, UR15, URZ ;  /* 0x0000000f0d0d7290 */ /* 0x000fe4000fffe03f */
[----:B------:R-:W-:Y:S02]  /*04f0*/  UIMAD UR22, UR16, UR27, UR22 ;  /* 0x0000001b101672a4 */ /* 0x000fe4000f8e0216 */
[----:B------:R-:W-:Y:S02]  /*0500*/  ULDC UR37, c[0x0][0x178] ;  /* 0x00005e0000257ab9 */ /* 0x000fe40000000800 */
[----:B------:R-:W-:Y:S02]  /*0510*/  ULOP3.LUT UR27, UR16, UR37, URZ, 0x3c, !UPT ;  /* 0x00000025101b7292 */ /* 0x000fe4000f8e3c3f */
[----:B------:R-:W-:-:S02]  /*0520*/  UIADD3 UR11, UR11, UR14, URZ ;  /* 0x0000000e0b0b7290 */ /* 0x000fc4000fffe03f */
[----:B0-----:R-:W-:-:S04]  /*0530*/  UIADD3 UR28, URZ, -UR5, URZ ;  /* 0x800000053f1c7290 */ /* 0x001fc8000fffe03f */
[----:B------:R-:W-:-:S04]  /*0540*/  UIMAD UR28, UR28, UR33, URZ ;  /* 0x000000211c1c72a4 */ /* 0x000fc8000f8e023f */
[----:B------:R-:W-:Y:S02]  /*0550*/  UIMAD.WIDE.U32 UR28, UR5, UR28, UR4 ;  /* 0x0000001c051c72a5 */ /* 0x000fe4000f8e0004 */
[----:B------:R-:W-:Y:S02]  /*0560*/  UIMAD.WIDE.U32 UR4, UR16, UR26, UR24 ;  /* 0x0000001a100472a5 */ /* 0x000fe4000f8e0018 */
[----:B--2---:R-:W-:Y:S02]  /*0570*/  UIMAD.WIDE.U32 UR24, UR29, UR23, URZ ;  /* 0x000000171d1872a5 */ /* 0x004fe4000f8e003f */
[----:B------:R-:W-:Y:S02]  /*0580*/  UIMAD UR26, UR16, UR21, UR36 ;  /* 0x00000015101a72a4 */ /* 0x000fe4000f8e0224 */
[----:B------:R-:W-:Y:S02]  /*0590*/  USHF.L.U32 UR36, UR32, 0xb, URZ ;  /* 0x0000000b20247899 */ /* 0x000fe4000800063f */
[----:B------:R-:W-:-:S02]  /*05a0*/  ULDC.64 UR20, c[0x0][0x280] ;  /* 0x0000a00000147ab9 */ /* 0x000fc40000000a00 */
[----:B------:R-:W-:Y:S02]  /*05b0*/  UMOV UR28, UR25 ;  /* 0x00000019001c7c82 */ /* 0x000fe40008000000 */
[----:B------:R-:W-:Y:S02]  /*05c0*/  UIADD3 UR24, -UR28, URZ, URZ ;  /* 0x0000003f1c187290 */ /* 0x000fe4000fffe13f */
[----:B------:R-:W-:Y:S02]  /*05d0*/  UIADD3 UR15, UR36, -0x800, URZ ;  /* 0xfffff800240f7890 */ /* 0x000fe4000fffe03f */
[----:B------:R-:W-:Y:S02]  /*05e0*/  UIMAD UR23, UR33, UR24, UR23 ;  /* 0x00000018211772a4 */ /* 0x000fe4000f8e0217 */
[----:B------:R-:W-:Y:S02]  /*05f0*/  UIMAD UR24, UR17, UR20, URZ ;  /* 0x00000014111872a4 */ /* 0x000fe4000f8e023f */
[----:B------:R-:W-:-:S02]  /*0600*/  UISETP.GT.U32.AND UP1, UPT, UR33, UR23, UPT ;  /* 0x000000172100728c */ /* 0x000fc4000bf24070 */
[----:B------:R-:W-:Y:S02]  /*0610*/  UIMAD.WIDE.U32 UR12, UR16, UR20, UR12 ;  /* 0x00000014100c72a5 */ /* 0x000fe4000f8e000c */
[----:B------:R-:W-:Y:S02]  /*0620*/  USHF.R.S32.HI UR20, URZ, 0x1f, UR15 ;  /* 0x0000001f3f147899 */ /* 0x000fe4000801140f */
[----:B------:R-:W-:Y:S02]  /*0630*/  UIADD3 UR4, UP2, UR15, UR4, URZ ;  /* 0x000000040f047290 */ /* 0x000fe4000ff5e03f */
[----:B------:R-:W-:Y:S02]  /*0640*/  UIMAD UR21, UR16, UR21, UR24 ;  /* 0x00000015101572a4 */ /* 0x000fe4000f8e0218 */
[----:B------:R-:W-:Y:S02]  /*0650*/  UIADD3.X UR5, UR20, UR5, UR22, UP2, !UPT ;  /* 0x0000000514057290 */ /* 0x000fe400097fe416 */
[----:B------:R-:W-:-:S02]  /*0660*/  @!UP1 UIADD3 UR23, UR23, -UR33, URZ ;  /* 0x8000002117179290 */ /* 0x000fc4000fffe03f */
[----:B------:R-:W-:Y:S02]  /*0670*/  ULDC.64 UR24, c[0x0][0x240] ;  /* 0x0000900000187ab9 */ /* 0x000fe40000000a00 */
[----:B------:R-:W-:Y:S02]  /*0680*/  UISETP.GE.U32.AND UP2, UPT, UR23, UR33, UPT ;  /* 0x000000211700728c */ /* 0x000fe4000bf46070 */
[----:B------:R-:W-:Y:S02]  /*0690*/  ULEA UR22, UP3, UR4, UR24, 0x2 ;  /* 0x0000001804167291 */ /* 0x000fe4000f86103f */
[----:B------:R-:W-:Y:S02]  /*06a0*/  @!UP1 UIADD3 UR28, UR28, 0x1, URZ ;  /* 0x000000011c1c9890 */ /* 0x000fe4000fffe03f */
[----:B------:R-:W-:Y:S02]  /*06b0*/  ULEA.HI.X UR23, UR4, UR25, UR5, 0x2, UP3 ;  /* 0x0000001904177291 */ /* 0x000fe400098f1405 */
[----:B------:R-:W-:-:S02]  /*06c0*/  UISETP.GE.AND UP3, UPT, UR27, URZ, UPT ;  /* 0x0000003f1b00728c */ /* 0x000fc4000bf66270 */
[----:B------:R-:W-:Y:S02]  /*06d0*/  UIADD3 UR27, UP4, UR15, UR18, URZ ;  /* 0x000000120f1b7290 */ /* 0x000fe4000ff9e03f */
[----:B------:R-:W-:Y:S02]  /*06e0*/  UISETP.NE.AND UP1, UPT, URZ, UR37, UPT ;  /* 0x000000253f00728c */ /* 0x000fe4000bf25270 */
[----:B------:R-:W-:Y:S02]  /*06f0*/  ULDC.64 UR4, c[0x0][0x248] ;  /* 0x0000920000047ab9 */ /* 0x000fe40000000a00 */
[----:B------:R-:W-:Y:S02]  /*0700*/  UIADD3.X UR18, UR20, UR19, UR26, UP4, !UPT ;  /* 0x0000001314127290 */ /* 0x000fe4000a7fe41a */
[----:B------:R-:W-:Y:S02]  /*0710*/  @UP2 UIADD3 UR28, UR28, 0x1, URZ ;  /* 0x000000011c1c2890 */ /* 0x000fe4000fffe03f */
[----:B------:R-:W-:-:S02]  /*0720*/  ULEA UR26, UP4, UR27, UR4, 0x2 ;  /* 0x000000041b1a7291 */ /* 0x000fc4000f88103f */
[----:B------:R-:W-:Y:S02]  /*0730*/  UIADD3 UR29, UP2, UR15, UR12, URZ ;  /* 0x0000000c0f1d7290 */ /* 0x000fe4000ff5e03f */
[----:B------:R-:W-:Y:S02]  /*0740*/  ULEA.HI.X UR27, UR27, UR5, UR18, 0x2, UP4 ;  /* 0x000000051b1b7291 */ /* 0x000fe4000a0f1412 */
[----:B------:R-:W-:Y:S02]  /*0750*/  UIADD3.X UR12, UR20, UR13, UR21, UP2, !UPT ;  /* 0x0000000d140c7290 */ /* 0x000fe400097fe415 */
[----:B------:R-:W-:Y:S02]  /*0760*/  UMOV UR18, UR28 ;  /* 0x0000001c00127c82 */ /* 0x000fe40008000000 */
[----:B------:R-:W-:Y:S02]  /*0770*/  @!UP3 UIADD3 UR18, -UR18, URZ, URZ ;  /* 0x0000003f1212b290 */ /* 0x000fe4000fffe13f */
[----:B------:R-:W-:-:S02]  /*0780*/  @!UP1 ULOP3.LUT UR18, URZ, UR37, URZ, 0x33, !UPT ;  /* 0x000000253f129292 */ /* 0x000fc4000f8e333f */
[----:B------:R-:W-:Y:S02]  /*0790*/  ULDC.64 UR4, c[0x0][0x308] ;  /* 0x0000c20000047ab9 */ /* 0x000fe40000000a00 */
[----:B------:R-:W-:Y:S02]  /*07a0*/  USHF.R.S32.HI UR37, URZ, 0x1f, UR18 ;  /* 0x0000001f3f257899 */ /* 0x000fe40008011412 */
[----:B------:R-:W-:Y:S02]  /*07b0*/  ULEA UR28, UP1, UR29, UR4, 0x2 ;  /* 0x000000041d1c7291 */ /* 0x000fe4000f82103f */
[----:B------:R-:W-:Y:S02]  /*07c0*/  ULDC.64 UR24, c[0x0][0x1c8] ;  /* 0x0000720000187ab9 */ /* 0x000fe40000000a00 */
[----:B------:R-:W-:Y:S02]  /*07d0*/  UIMAD UR4, UR37, UR24, URZ ;  /* 0x00000018250472a4 */ /* 0x000fe4000f8e023f */
[----:B------:R-:W-:-:S02]  /*07e0*/  ULEA.HI.X UR29, UR29, UR5, UR12, 0x2, UP1 ;  /* 0x000000051d1d7291 */ /* 0x000fc400088f140c */
[----:B------:R-:W-:Y:S02]  /*07f0*/  UIMAD.WIDE.U32 UR12, UR18, UR24, UR10 ;  /* 0x00000018120c72a5 */ /* 0x000fe4000f8e000a */
[----:B------:R-:W-:Y:S02]  /*0800*/  UIMAD UR14, UR18, UR25, UR4 ;  /* 0x00000019120e72a4 */ /* 0x000fe4000f8e0204 */
[----:B------:R-:W-:Y:S02]  /*0810*/  UIADD3 UR15, UP1, UR15, UR12, URZ ;  /* 0x0000000c0f0f7290 */ /* 0x000fe4000ff3e03f */
[----:B------:R-:W-:Y:S02]  /*0820*/  UIADD3 UR14, UR13, UR14, URZ ;  /* 0x0000000e0d0e7290 */ /* 0x000fe4000fffe03f */
[----:B------:R-:W-:Y:S02]  /*0830*/  ULDC.64 UR10, c[0x0][0x230] ;  /* 0x00008c00000a7ab9 */ /* 0x000fe40000000a00 */
[----:B------:R-:W-:-:S02]  /*0840*/  ULDC UR19, c[0x0][0x164] ;  /* 0x0000590000137ab9 */ /* 0x000fc40000000800 */
        /* <DEDUP_REMOVED lines=8> */
[----:B------:R-:W-:Y:S02]  /*08d0*/  ULEA.HI.X UR33, UR15, UR11, UR33, 0x2, UP2 ;  /* 0x0000000b0f217291 */ /* 0x000fe400090f1421 */
[----:B------:R-:W-:Y:S02]  /*08e0*/  @UP0 UMOV UR13, 0x8 ;  /* 0x00000008000d0882 */ /* 0x000fe40000000000 */
[----:B------:R-:W-:Y:S02]  /*08f0*/  ULDC.64 UR10, c[0x0][0x260] ;  /* 0x00009800000a7ab9 */ /* 0x000fe40000000a00 */
[----:B------:R-:W-:-:S02]  /*0900*/  @UP0 UIMAD.WIDE UR10, UR12, UR13, UR10 ;  /* 0x0000000d0c0a02a5 */ /* 0x000fc4000f8e020a */
[----:B------:R-:W-:Y:S02]  /*0910*/  UMOV UR4, URZ ;  /* 0x0000003f00047c82 */ /* 0x000fe40008000000 */
[----:B------:R-:W-:Y:S02]  /*0920*/  UMOV UR12, UR8 ;  /* 0x00000008000c7c82 */ /* 0x000fe40008000000 */
[----:B------:R-:W-:Y:S02]  /*0930*/  UMOV UR13, UR9 ;  /* 0x00000009000d7c82 */ /* 0x000fe40008000000 */
[----:B------:R-:W-:Y:S02]  /*0940*/  UMOV UR14, UR6 ;  /* 0x00000006000e7c82 */ /* 0x000fe40008000000 */
[----:B------:R-:W-:Y:S02]  /*0950*/  UMOV UR15, UR7 ;  /* 0x00000007000f7c82 */ /* 0x000fe40008000000 */
[----:B------:R-:W-:-:S02]  /*0960*/  @!UP0 UMOV UR10, URZ ;  /* 0x0000003f000a8c82 */ /* 0x000fc40008000000 */
[----:B------:R-:W-:Y:S01]  /*0970*/  @!UP0 UMOV UR11, URZ ;  /* 0x0000003f000b8c82 */ /* 0x000fe20008000000 */
[----:B---3--:R1:W0:Y:S01]  /*0980*/  @P0 R2UR UR5, R3 ;  /* 0x00000000030503c2 */ /* 0x00822200000e0000 */
[----:B------:R-:W-:-:S07]  /*0990*/  PLOP3.LUT P0, PT, PT, PT, UP1, 0x80, 0x0 ;  /* 0x000000000000781c */ /* 0x000fce0003f0f018 */
[----:B----4-:R1:W2:Y:S06]  /*09a0*/  @P1 R2UR UR4, R4 ;  /* 0x00000000040413c2 */ /* 0x0102ac00000e0000 */
[----:B------:R-:W-:Y:S05]  /*09b0*/  @!P0 BRA `(.L_x_1441) ;  /* 0x00004a8000008947 */ /* 0x000fea0003800000 */
[----:B------:R-:W3:Y:S01]  /*09c0*/  S2R R122, SR_TID.X ;  /* 0x00000000007a7919 */ /* 0x000ee20000002100 */
[----:B------:R-:W-:Y:S02]  /*09d0*/  ULDC UR19, c[0x0][0x174] ;  /* 0x00005d0000137ab9 */ /* 0x000fe40000000800 */
[----:B------:R-:W-:Y:S01]  /*09e0*/  UMOV UR32, UR21 ;  /* 0x0000001500207c82 */ /* 0x000fe20008000000 */
[----:B------:R4:W-:Y:S01]  /*09f0*/  STL [R1+0x4], RZ ;  /* 0x000004ff01007387 */ /* 0x0009e20000100800 */
[----:B------:R-:W-:-:S03]  /*0a00*/  UMOV UR6, URZ ;  /* 0x0000003f00067c82 */ /* 0x000fc60008000000 */
[----:B------:R4:W-:Y:S01]  /*0a10*/  STL [R1+0x8], RZ ;  /* 0x000008ff01007387 */ /* 0x0009e20000100800 */
[----:B-1-3--:R-:W-:-:S04]  /*0a20*/  SHF.R.S32.HI R3, RZ, 0x1f, R122 ;  /* 0x0000001fff037819 */ /* 0x00afc8000001147a */
[----:B------:R-:W-:-:S04]  /*0a30*/  LEA.HI R3, R3, R122, RZ, 0x5 ;  /* 0x0000007a03037211 */ /* 0x000fc800078f28ff */
[----:B----4-:R-:W-:Y:S02]  /*0a40*/  SHF.R.S32.HI R0, RZ, 0x5, R3 ;  /* 0x00000005ff007819 */ /* 0x010fe40000011403 */
.L_x_1492:
[----:B------:R-:W-:Y:S01]  /*0a50*/  BAR.SYNC.DEFER_BLOCKING 0x0 ;  /* 0x0000000000007b1d */ /* 0x000fe20000010000 */
[----:B------:R-:W-:Y:S02]  /*0a60*/  SHF.L.U32 R0, R122, 0x2, RZ ;  /* 0x000000027a007819 */ /* 0x000fe400000006ff */
[----:B------:R-:W-:Y:S02]  /*0a70*/  MOV R2, UR22 ;  /* 0x0000001600027c02 */ /* 0x000fe40008000f00 */
[----:B------:R-:W-:Y:S02]  /*0a80*/  LOP3.LUT R121, R0, 0xffffff80, RZ, 0xc0, !PT ;  /* 0xffffff8000797812 */ /* 0x000fe400078ec0ff */
[----:B------:R-:W-:Y:S01]  /*0a90*/  MOV R3, UR23 ;  /* 0x0000001700037c02 */ /* 0x000fe20008000f00 */
[----:B------:R-:W1:Y:S01]  /*0aa0*/  S2R R6, SR_LANEID ;  /* 0x0000000000067919 */ /* 0x000e620000000000 */
[----:B------:R-:W-:Y:S02]  /*0ab0*/  LOP3.LUT R155, R121, 0x1f, R122, 0xf8, !PT ;  /* 0x0000001f799b7812 */ /* 0x000fe400078ef87a */
[----:B------:R-:W-:Y:S01]  /*0ac0*/  MOV R4, UR26 ;  /* 0x0000001a00047c02 */ /* 0x000fe20008000f00 */
[----:B------:R-:W3:Y:S02]  /*0ad0*/  LDL.LU R24, [R1+0x8] ;  /* 0x0000080001187983 */ /* 0x000ee40000300800 */
[----:B------:R-:W-:-:S05]  /*0ae0*/  IMAD.WIDE R2, R155, 0x10, R2 ;  /* 0x000000109b027825 */ /* 0x000fca00078e0202 */
[----:B------:R-:W4:Y:S04]  /*0af0*/  LDG.E.128 R8, [R2.64] ;  /* 0x0000001e02087981 */ /* 0x000f28000c1e1d00 */
[----:B------:R-:W5:Y:S04]  /*0b00*/  LDG.E.128 R12, [R2.64+0x200] ;  /* 0x0002001e020c7981 */ /* 0x000f68000c1e1d00 */
[----:B--2---:R-:W2:Y:S04]  /*0b10*/  LDG.E.128 R16, [R2.64+0x400] ;  /* 0x0004001e02107981 */ /* 0x004ea8000c1e1d00 */
[----:B------:R-:W3:Y:S01]  /*0b20*/  LDG.E.128 R20, [R2.64+0x600] ;  /* 0x0006001e02147981 */ /* 0x000ee2000c1e1d00 */
[----:B-1----:R-:W-:-:S02]  /*0b30*/  IADD3 R121, R121, R6, RZ ;  /* 0x0000000679797210 */ /* 0x002fc40007ffe0ff */
[----:B------:R-:W-:-:S03]  /*0b40*/  MOV R5, UR27 ;  /* 0x0000001b00057c02 */ /* 0x000fc60008000f00 */
[----:B------:R-:W-:Y:S02]  /*0b50*/  IMAD R0, R6, 0x3, R121 ;  /* 0x0000000306007824 */ /* 0x000fe400078e0279 */
[----:B------:R-:W-:Y:S01]  /*0b60*/  IMAD.WIDE R4, R155, 0x10, R4 ;  /* 0x000000109b047825 */ /* 0x000fe200078e0204 */
[----:B----4-:R1:W-:Y:S04]  /*0b70*/  STS.128 [R121.X16], R8 ;  /* 0x0000000879007388 */ /* 0x0103e8000000cc00 */
[----:B-----5:R4:W-:Y:S04]  /*0b80*/  STS.128 [R121.X16+0x200], R12 ;  /* 0x0002000c79007388 */ /* 0x0209e8000000cc00 */
[----:B--2---:R2:W-:Y:S04]  /*0b90*/  STS.128 [R121.X16+0x400], R16 ;  /* 0x0004001079007388 */ /* 0x0045e8000000cc00 */
[----:B---3--:R3:W-:Y:S01]  /*0ba0*/  STS.128 [R121.X16+0x600], R20 ;  /* 0x0006001479007388 */ /* 0x0087e2000000cc00 */
[----:B------:R-:W-:-:S06]  /*0bb0*/  NOP ;  /* 0x0000000000007918 */ /* 0x000fcc0000000000 */
[----:B------:R-:W-:Y:S04]  /*0bc0*/  LDS.128 R96, [R0.X16] ;  /* 0x0000000000607984 */ /* 0x000fe8000000cc00 */
[----:B------:R-:W-:Y:S04]  /*0bd0*/  LDS.128 R92, [R0.X16+0x10] ;  /* 0x00001000005c7984 */ /* 0x000fe8000000cc00 */
[----:B------:R-:W-:Y:S04]  /*0be0*/  LDS.128 R88, [R0.X16+0x20] ;  /* 0x0000200000587984 */ /* 0x000fe8000000cc00 */
[----:B------:R-:W-:Y:S04]  /*0bf0*/  LDS.128 R84, [R0.X16+0x30] ;  /* 0x0000300000547984 */ /* 0x000fe8000000cc00 */
[----:B------:R-:W-:Y:S06]  /*0c00*/  BAR.SYNC.DEFER_BLOCKING 0x0 ;  /* 0x0000000000007b1d */ /* 0x000fec0000010000 */
[----:B-1----:R-:W5:Y:S04]  /*0c10*/  LDG.E.128 R8, [R4.64] ;  /* 0x0000001e04087981 */ /* 0x002f68000c1e1d00 */
[----:B----4-:R-:W4:Y:S04]  /*0c20*/  LDG.E.128 R12, [R4.64+0x200] ;  /* 0x0002001e040c7981 */ /* 0x010f28000c1e1d00 */
[----:B--2---:R-:W2:Y:S04]  /*0c30*/  LDG.E.128 R16, [R4.64+0x400] ;  /* 0x0004001e04107981 */ /* 0x004ea8000c1e1d00 */
[----:B---3--:R-:W3:Y:S01]  /*0c40*/  LDG.E.128 R20, [R4.64+0x600] ;  /* 0x0006001e04147981 */ /* 0x008ee2000c1e1d00 */
[----:B------:R-:W-:-:S02]  /*0c50*/  MOV R2, UR28 ;  /* 0x0000001c00027c02 */ /* 0x000fc40008000f00 */
[----:B------:R-:W-:-:S05]  /*0c60*/  MOV R3, UR29 ;  /* 0x0000001d00037c02 */ /* 0x000fca0008000f00 */
[----:B------:R-:W-:Y:S01]  /*0c70*/  IMAD.WIDE R2, R155, 0x10, R2 ;  /* 0x000000109b027825 */ /* 0x000fe200078e0202 */
[----:B-----5:R1:W-:Y:S04]  /*0c80*/  STS.128 [R121.X16], R8 ;  /* 0x0000000879007388 */ /* 0x0203e8000000cc00 */
[----:B----4-:R4:W-:Y:S04]  /*0c90*/  STS.128 [R121.X16+0x200], R12 ;  /* 0x0002000c79007388 */ /* 0x0109e8000000cc00 */
[----:B--2---:R2:W-:Y:S04]  /*0ca0*/  STS.128 [R121.X16+0x400], R16 ;  /* 0x0004001079007388 */ /* 0x0045e8000000cc00 */
[----:B---3--:R-:W-:Y:S01]  /*0cb0*/  STS.128 [R121.X16+0x600], R20 ;  /* 0x0006001479007388 */ /* 0x008fe2000000cc00 */
[----:B------:R-:W-:-:S06]  /*0cc0*/  NOP ;  /* 0x0000000000007918 */ /* 0x000fcc0000000000 */
[----:B------:R-:W-:Y:S04]  /*0cd0*/  LDS.128 R80, [R0.X16] ;  /* 0x0000000000507984 */ /* 0x000fe8000000cc00 */
[----:B------:R-:W-:Y:S04]  /*0ce0*/  LDS.128 R76, [R0.X16+0x10] ;  /* 0x00001000004c7984 */ /* 0x000fe8000000cc00 */
[----:B------:R-:W-:Y:S04]  /*0cf0*/  LDS.128 R72, [R0.X16+0x20] ;  /* 0x0000200000487984 */ /* 0x000fe8000000cc00 */
[----:B------:R-:W-:Y:S04]  /*0d00*/  LDS.128 R68, [R0.X16+0x30] ;  /* 0x0000300000447984 */ /* 0x000fe8000000cc00 */
[----:B------:R-:W-:Y:S06]  /*0d10*/  BAR.SYNC.DEFER_BLOCKING 0x0 ;  /* 0x0000000000007b1d */ /* 0x000fec0000010000 */
[----:B------:R-:W3:Y:S04]  /*0d20*/  LDG.E.128 R4, [R2.64] ;  /* 0x0000001e02047981 */ /* 0x000ee8000c1e1d00 */
[----:B-1----:R-:W5:Y:S04]  /*0d30*/  LDG.E.128 R8, [R2.64+0x200] ;  /* 0x0002001e02087981 */ /* 0x002f68000c1e1d00 */
[----:B----4-:R-:W4:Y:S04]  /*0d40*/  LDG.E.128 R12, [R2.64+0x400] ;  /* 0x0004001e020c7981 */ /* 0x010f28000c1e1d00 */
[----:B--2---:R-:W2:Y:S01]  /*0d50*/  LDG.E.128 R16, [R2.64+0x600] ;  /* 0x0006001e02107981 */ /* 0x004ea2000c1e1d00 */
[----:B------:R-:W-:-:S03]  /*0d60*/  ISETP.LT.AND P0, PT, RZ, c[0x0][0x16c], PT ;  /* 0x00005b00ff007a0c */ /* 0x000fc60003f01270 */
[----:B---3--:R-:W-:Y:S04]  /*0d70*/  STS.128 [R121.X16], R4 ;  /* 0x0000000479007388 */ /* 0x008fe8000000cc00 */
[----:B-----5:R-:W-:Y:S04]  /*0d80*/  STS.128 [R121.X16+0x200], R8 ;  /* 0x0002000879007388 */ /* 0x020fe8000000cc00 */
[----:B----4-:R-:W-:Y:S04]  /*0d90*/  STS.128 [R121.X16+0x400], R12 ;  /* 0x0004000c79007388 */ /* 0x010fe8000000cc00 */
[----:B--2---:R-:W-:Y:S01]  /*0da0*/  STS.128 [R121.X16+0x600], R16 ;  /* 0x0006001079007388 */ /* 0x004fe2000000cc00 */
[----:B------:R-:W-:-:S06]  /*0db0*/  NOP ;  /* 0x0000000000007918 */ /* 0x000fcc0000000000 */
[----:B------:R-:W1:Y:S04]  /*0dc0*/  LDS.128 R64, [R0.X16] ;  /* 0x0000000000407984 */ /* 0x000e68000000cc00 */
[----:B------:R-:W2:Y:S04]  /*0dd0*/  LDS.128 R60, [R0.X16+0x10] ;  /* 0x00001000003c7984 */ /* 0x000ea8000000cc00 */
[----:B------:R-:W3:Y:S04]  /*0de0*/  LDS.128 R56, [R0.X16+0x20] ;  /* 0x0000200000387984 */ /* 0x000ee8000000cc00 */
[----:B------:R4:W5:Y:S01]  /*0df0*/  LDS.128 R52, [R0.X16+0x30] ;  /* 0x0000300000347984 */ /* 0x000962000000cc00 */
[----:B-1----:R-:W-:-:S04]  /*0e00*/  FFMA.FTZ R20, R96, R64, R24 ;  /* 0x0000004060147223 */ /* 0x002fc80000010018 */
[----:B------:R-:W-:-:S04]  /*0e10*/  FFMA.FTZ R21, R97, R65, R20 ;  /* 0x0000004161157223 */ /* 0x000fc80000010014 */
[----:B------:R-:W-:-:S04]  /*0e20*/  FFMA.FTZ R2, R98, R66, R21 ;  /* 0x0000004262027223 */ /* 0x000fc80000010015 */
[----:B------:R-:W-:-:S04]  /*0e30*/  FFMA.FTZ R3, R99, R67, R2 ;  /* 0x0000004363037223 */ /* 0x000fc80000010002 */
[----:B--2---:R-:W-:-:S04]  /*0e40*/  FFMA.FTZ R2, R92, R60, R3 ;  /* 0x0000003c5c027223 */ /* 0x004fc80000010003 */
[----:B------:R-:W-:-:S04]  /*0e50*/  FFMA.FTZ R3, R93, R61, R2 ;  /* 0x0000003d5d037223 */ /* 0x000fc80000010002 */
[----:B------:R-:W-:-:S04]  /*0e60*/  FFMA.FTZ R2, R94, R62, R3 ;  /* 0x0000003e5e027223 */ /* 0x000fc80000010003 */
[----:B------:R-:W-:-:S04]  /*0e70*/  FFMA.FTZ R3, R95, R63, R2 ;  /* 0x0000003f5f037223 */ /* 0x000fc80000010002 */
[----:B---3--:R-:W-:-:S04]  /*0e80*/  FFMA.FTZ R2, R88, R56, R3 ;  /* 0x0000003858027223 */ /* 0x008fc80000010003 */
[----:B------:R-:W-:-:S04]  /*0e90*/  FFMA.FTZ R3, R89, R57, R2 ;  /* 0x0000003959037223 */ /* 0x000fc80000010002 */
[----:B----4-:R-:W-:-:S04]  /*0ea0*/  FFMA.FTZ R0, R90, R58, R3 ;  /* 0x0000003a5a007223 */ /* 0x010fc80000010003 */
[----:B------:R-:W-:-:S04]  /*0eb0*/  FFMA.FTZ R3, R91, R59, R0 ;  /* 0x0000003b5b037223 */ /* 0x000fc80000010000 */
[----:B-----5:R-:W-:-:S04]  /*0ec0*/  FFMA.FTZ R0, R84, R52, R3 ;  /* 0x0000003454007223 */ /* 0x020fc80000010003 */
[----:B------:R-:W-:-:S04]  /*0ed0*/  FFMA.FTZ R3, R85, R53, R0 ;  /* 0x0000003555037223 */ /* 0x000fc80000010000 */
[----:B------:R-:W-:-:S04]  /*0ee0*/  FFMA.FTZ R0, R86, R54, R3 ;  /* 0x0000003656007223 */ /* 0x000fc80000010003 */
[----:B------:R-:W-:-:S05]  /*0ef0*/  FFMA.FTZ R0, R87, R55, R0 ;  /* 0x0000003757007223 */ /* 0x000fca0000010000 */
[----:B------:R1:W-:Y:S01]  /*0f00*/  STL [R1+0x8], R0 ;  /* 0x0000080001007387 */ /* 0x0003e20000100800 */
[----:B0-----:R-:W-:Y:S02]  /*0f10*/  FMUL.FTZ R48, R64, UR5 ;  /* 0x0000000540307c20 */ /* 0x001fe40008410000 */
        /* <DEDUP_REMOVED lines=17> */
[----:B-1----:R-:W-:Y:S01]  /*1030*/  CS2R R34, SRZ ;  /* 0x0000000000227805 */ /* 0x002fe2000001ff00 */
        /* <DEDUP_REMOVED lines=8> */
.L_x_1442:
[----:B-1----:R-:W-:Y:S01]  /*10c0*/  FADD.FTZ R0, R81, UR4 ;  /* 0x0000000451007e21 */ /* 0x002fe20008010000 */
[----:B------:R-:W-:Y:S01]  /*10d0*/  CS2R R34, SRZ ;  /* 0x0000000000227805 */ /* 0x000fe2000001ff00 */
[----:B------:R-:W-:Y:S01]  /*10e0*/  FADD.FTZ R3, R80, UR4 ;  /* 0x0000000450037e21 */ /* 0x000fe20008010000 */
[----:B------:R-:W-:Y:S01]  /*10f0*/  CS2R R32, SRZ ;  /* 0x0000000000207805 */ /* 0x000fe2000001ff00 */
[----:B------:R-:W-:Y:S01]  /*1100*/  FMUL.FTZ R0, R97, R0 ;  /* 0x0000000061007220 */ /* 0x000fe20000410000 */
[----:B------:R-:W-:Y:S01]  /*1110*/  CS2R R30, SRZ ;  /* 0x00000000001e7805 */ /* 0x000fe2000001ff00 */
[----:B------:R-:W-:Y:S01]  /*1120*/  FADD.FTZ R119, R82, UR4 ;  /* 0x0000000452777e21 */ /* 0x000fe20008010000 */
[----:B------:R-:W-:Y:S01]  /*1130*/  CS2R R28, SRZ ;  /* 0x00000000001c7805 */ /* 0x000fe2000001ff00 */
[----:B------:R-:W-:Y:S01]  /*1140*/  FADD.FTZ R2, R83, UR4 ;  /* 0x0000000453027e21 */ /* 0x000fe20008010000 */
[----:B------:R0:W-:Y:S01]  /*1150*/  STL [R1], R0 ;  /* 0x0000000001007387 */ /* 0x0001e20000100800 */
        /* <DEDUP_REMOVED lines=10> */
[----:B------:R-:W-:Y:S01]  /*1200*/  FADD.FTZ R162, R73, UR4 ;  /* 0x0000000449a27e21 */ /* 0x000fe20008010000 */
[----:B------:R-:W-:Y:S01]  /*1210*/  UMOV UR8, URZ ;  /* 0x0000003f00087c82 */ /* 0x000fe20008000000 */
[----:B------:R-:W-:Y:S01]  /*1220*/  FADD.FTZ R19, R74, UR4 ;  /* 0x000000044a137e21 */ /* 0x000fe20008010000 */
[----:B------:R-:W-:Y:S01]  /*1230*/  UMOV UR9, URZ ;  /* 0x0000003f00097c82 */ /* 0x000fe20008000000 */
[----:B------:R-:W-:-:S02]  /*1240*/  FADD.FTZ R6, R75, UR4 ;  /* 0x000000044b067e21 */ /* 0x000fc40008010000 */
[----:B------:R-:W-:Y:S02]  /*1250*/  FADD.FTZ R9, R68, UR4 ;  /* 0x0000000444097e21 */ /* 0x000fe40008010000 */
[----:B------:R-:W-:Y:S02]  /*1260*/  FADD.FTZ R158, R69, UR4 ;  /* 0x00000004459e7e21 */ /* 0x000fe40008010000 */
[----:B------:R-:W-:Y:S02]  /*1270*/  FADD.FTZ R17, R70, UR4 ;  /* 0x0000000446117e21 */ /* 0x000fe40008010000 */
[----:B------:R-:W-:Y:S02]  /*1280*/  FADD.FTZ R8, R71, UR4 ;  /* 0x0000000447087e21 */ /* 0x000fe40008010000 */
        /* <DEDUP_REMOVED lines=14> */
[----:B0-----:R-:W-:Y:S02]  /*1370*/  FMUL.FTZ R157, R87, R8 ;  /* 0x00000008579d7220 */ /* 0x001fe40000410000 */
.L_x_1491:
[----:B------:R-:W-:Y:S01]  /*1380*/  ULDC.64 UR38, c[0x0][0x180] ;  /* 0x0000600000267ab9 */ /* 0x000fe20000000a00 */
[----:B------:R-:W-:Y:S01]  /*1390*/  LOP3.LUT P0, RZ, R122, 0x1f, RZ, 0xc0, !PT ;  /* 0x0000001f7aff7812 */ /* 0x000fe2000780c0ff */
[----:B------:R-:W-:Y:S01]  /*13a0*/  UIMAD UR20, UR17, UR38, URZ ;  /* 0x00000026111472a4 */ /* 0x000fe2000f8e023f */
[----:B------:R-:W2:Y:S01]  /*13b0*/  LDL R123, [R1] ;  /* 0x00000000017b7983 */ /* 0x000ea20000100800 */
[----:B------:R-:W-:Y:S02]  /*13c0*/  UIMAD.WIDE.U32 UR24, UR16, UR38, URZ ;  /* 0x00000026101872a5 */ /* 0x000fe4000f8e003f */
[----:B------:R-:W-:Y:S02]  /*13d0*/  UIMAD UR39, UR16, UR39, UR20 ;  /* 0x00000027102772a4 */ /* 0x000fe4000f8e0214 */
[----:B------:R-:W-:Y:S02]  /*13e0*/  USHF.R.S32.HI UR38, URZ, 0x1f, UR7 ;  /* 0x0000001f3f267899 */ /* 0x000fe40008011407 */
[----:B------:R-:W-:-:S02]  /*13f0*/  ULDC.64 UR20, c[0x0][0x188] ;  /* 0x0000620000147ab9 */ /* 0x000fc40000000a00 */
        /* <DEDUP_REMOVED lines=8> */
[----:B------:R-:W-:-:S04]  /*1480*/  MOV R100, UR24 ;  /* 0x0000001800647c02 */ /* 0x000fc80008000f00 */
[----:B------:R-:W-:Y:S01]  /*1490*/  MOV R101, UR25 ;  /* 0x0000001900657c02 */ /* 0x000fe20008000f00 */
[----:B------:R-:W-:Y:S02]  /*14a0*/  ULDC.64 UR24, c[0x0][0x1c0] ;  /* 0x0000700000187ab9 */ /* 0x000fe40000000a00 */
[----:B------:R-:W-:Y:S02]  /*14b0*/  UIMAD UR39, UR38, UR24, URZ ;  /* 0x00000018262772a4 */ /* 0x000fe4000f8e023f */
[----:B------:R0:W3:Y:S01]  /*14c0*/  LDG.E R0, [R100.64] ;  /* 0x0000001e64007981 */ /* 0x0000e2000c1e1900 */
[----:B------:R-:W-:Y:S02]  /*14d0*/  UIMAD.WIDE.U32 UR20, UR7, UR24, URZ ;  /* 0x00000018071472a5 */ /* 0x000fe4000f8e003f */
[----:B------:R-:W-:Y:S02]  /*14e0*/  UIMAD UR25, UR7, UR25, UR39 ;  /* 0x00000019071972a4 */ /* 0x000fe4000f8e0227 */
[----:B------:R-:W-:-:S02]  /*14f0*/  ULEA UR24, UP0, UR20, UR32, 0x2 ;  /* 0x0000002014187291 */ /* 0x000fc4000f80103f */
[----:B------:R-:W-:-:S04]  /*1500*/  UIADD3 UR21, UR21, UR25, URZ ;  /* 0x0000001915157290 */ /* 0x000fc8000fffe03f */
[----:B------:R-:W-:Y:S01]  /*1510*/  ULEA.HI.X UR20, UR20, UR33, UR21, 0x2, UP0 ;  /* 0x0000002114147291 */ /* 0x000fe200080f1415 */
[----:B------:R-:W-:Y:S01]  /*1520*/  MOV R2, UR24 ;  /* 0x0000001800027c02 */ /* 0x000fe20008000f00 */
[----:B------:R-:W-:-:S04]  /*1530*/  ULDC.64 UR24, c[0x0][0x198] ;  /* 0x0000660000187ab9 */ /* 0x000fc80000000a00 */
[----:B------:R-:W-:-:S05]  /*1540*/  MOV R3, UR20 ;  /* 0x0000001400037c02 */ /* 0x000fca0008000f00 */
[----:B------:R-:W-:-:S05]  /*1550*/  IMAD.WIDE R2, R155, 0x10, R2 ;  /* 0x000000109b027825 */ /* 0x000fca00078e0202 */
[----:B------:R1:W4:Y:S04]  /*1560*/  LDG.E.128 R4, [R2.64] ;  /* 0x0000001e02047981 */ /* 0x000328000c1e1d00 */
[----:B------:R1:W2:Y:S04]  /*1570*/  LDG.E.128 R8, [R2.64+0x200] ;  /* 0x0002001e02087981 */ /* 0x0002a8000c1e1d00 */
[----:B------:R1:W2:Y:S04]  /*1580*/  LDG.E.128 R12, [R2.64+0x400] ;  /* 0x0004001e020c7981 */ /* 0x0002a8000c1e1d00 */
[----:B0-----:R1:W2:Y:S01]  /*1590*/  LDG.E.128 R100, [R2.64+0x600] ;  /* 0x0006001e02647981 */ /* 0x0012a2000c1e1d00 */
[----:B------:R-:W-:-:S02]  /*15a0*/  UIMAD UR39, UR17, UR24, URZ ;  /* 0x00000018112772a4 */ /* 0x000fc4000f8e023f */
[----:B------:R-:W-:Y:S02]  /*15b0*/  UIMAD.WIDE.U32 UR20, UR16, UR24, URZ ;  /* 0x00000018101472a5 */ /* 0x000fe4000f8e003f */
[----:B------:R-:W-:-:S03]  /*15c0*/  UIMAD UR39, UR16, UR25, UR39 ;  /* 0x00000019102772a4 */ /* 0x000fc6000f8e0227 */
[----:B------:R-:W-:Y:S02]  /*15d0*/  ULDC.64 UR24, c[0x0][0x1a0] ;  /* 0x0000680000187ab9 */ /* 0x000fe40000000a00 */
[----:B------:R-:W-:Y:S01]  /*15e0*/  UIADD3 UR21, UR21, UR39, URZ ;  /* 0x0000002715157290 */ /* 0x000fe2000fffe03f */
[----:B-1----:R-:W-:Y:S01]  /*15f0*/  MOV R2, UR19 ;  /* 0x0000001300027c02 */ /* 0x002fe20008000f00 */
[----:B------:R-:W-:-:S03]  /*1600*/  UIMAD UR38, UR38, UR24, URZ ;  /* 0x00000018262672a4 */ /* 0x000fc6000f8e023f */
[----:B------:R-:W-:Y:S01]  /*1610*/  ISETP.LT.OR P0, PT, R2, 0x2, P0 ;  /* 0x000000020200780c */ /* 0x000fe20000701670 */
[----:B------:R-:W-:Y:S02]  /*1620*/  UIMAD UR40, UR7, UR25, UR38 ;  /* 0x00000019072872a4 */ /* 0x000fe4000f8e0226 */
[----:B------:R-:W-:-:S03]  /*1630*/  UIMAD.WIDE.U32 UR24, UR7, UR24, UR20 ;  /* 0x00000018071872a5 */ /* 0x000fc6000f8e0014 */
[----:B------:R-:W-:Y:S02]  /*1640*/  ULDC.64 UR20, c[0x0][0x228] ;  /* 0x00008a0000147ab9 */ /* 0x000fe40000000a00 */
[----:B------:R-:W-:Y:S02]  /*1650*/  UIADD3 UR25, UR25, UR40, URZ ;  /* 0x0000002819197290 */ /* 0x000fe4000fffe03f */
[----:B------:R-:W-:-:S04]  /*1660*/  ULEA UR20, UP0, UR24, UR20, 0x2 ;  /* 0x0000001418147291 */ /* 0x000fc8000f80103f */
[----:B------:R-:W-:Y:S01]  /*1670*/  ULEA.HI.X UR21, UR24, UR21, UR25, 0x2, UP0 ;  /* 0x0000001518157291 */ /* 0x000fe200080f1419 */
[----:B------:R-:W-:Y:S02]  /*1680*/  MOV R109, c[0x0][0x16c] ;  /* 0x00005b00006d7a02 */ /* 0x000fe40000000f00 */
[----:B------:R-:W-:-:S03]  /*1690*/  MOV R104, UR20 ;  /* 0x0000001400687c02 */ /* 0x000fc60008000f00 */
[----:B------:R-:W-:Y:S01]  /*16a0*/  MOV R105, UR21 ;  /* 0x0000001500697c02 */ /* 0x000fe20008000f00 */
[----:B------:R-:W-:-:S04]  /*16b0*/  UIADD3 UR38, UR19, -0x1, URZ ;  /* 0xffffffff13267890 */ /* 0x000fc8000fffe03f */
[----:B------:R-:W-:Y:S01]  /*16c0*/  ULEA.HI UR39, UR38, UR38, URZ, 0x1 ;  /* 0x0000002626277291 */ /* 0x000fe2000f8f083f */
[----:B------:R-:W-:-:S03]  /*16d0*/  ISETP.NE.AND P1, PT, R122, RZ, PT ;  /* 0x000000ff7a00720c */ /* 0x000fc60003f25270 */
[----:B------:R-:W-:Y:S01]  /*16e0*/  ULOP3.LUT UR39, UR39, 0xfffffe, URZ, 0xc0, !UPT ;  /* 0x00fffffe27277892 */ /* 0x000fe2000f8ec03f */
[----:B---3--:R0:W1:Y:S02]  /*16f0*/  R2UR UR41, R0 ;  /* 0x00000000002973c2 */ /* 0x00806400000e0000 */
[----:B0-----:R-:W-:-:S05]  /*1700*/  @!P0 IADD3 R0, R2, -0x2, RZ ;  /* 0xfffffffe02008810 */ /* 0x001fca0007ffe0ff */
[----:B------:R-:W-:Y:S02]  /*1710*/  @!P0 IMAD R16, R0, R109, UR7 ;  /* 0x0000000700108e24 */ /* 0x000fe4000f8e026d */
[----:B------:R0:W3:Y:S01]  /*1720*/  LDG.E R0, [R104.64] ;  /* 0x0000001e68007981 */ /* 0x0000e2000c1e1900 */
[----:B------:R-:W-:Y:S01]  /*1730*/  UIADD3 UR39, UR38, -UR39, URZ ;  /* 0x8000002726277290 */ /* 0x000fe2000fffe03f */
[----:B------:R-:W-:Y:S02]  /*1740*/  HFMA2.MMA R107, -RZ, RZ, 0, 1.52587890625e-05 ;  /* 0x00000100ff6b7435 */ /* 0x000fe400000001ff */
[----:B------:R-:W2:Y:S03]  /*1750*/  S2R R108, SR_LANEID ;  /* 0x00000000006c7919 */ /* 0x000ea60000000000 */
[----:B------:R-:W-:Y:S02]  /*1760*/  MOV R2, UR39 ;  /* 0x0000002700027c02 */ /* 0x000fe40008000f00 */
[----:B------:R-:W-:-:S03]  /*1770*/  IADD3 R3, R122, 0x200, RZ ;  /* 0x000002007a037810 */ /* 0x000fc60007ffe0ff */
[----:B------:R-:W-:Y:S01]  /*1780*/  @!P1 IMAD R3, R2, R107, UR7 ;  /* 0x0000000702039e24 */ /* 0x000fe2000f8e026b */
[----:B-1----:R-:W-:Y:S01]  /*1790*/  MOV R2, UR41 ;  /* 0x0000002900027c02 */ /* 0x002fe20008000f00 */
[----:B------:R-:W-:-:S04]  /*17a0*/  FADD.FTZ R107, R80, UR4 ;  /* 0x00000004506b7e21 */ /* 0x000fc80008010000 */
[----:B------:R-:W-:Y:S01]  /*17b0*/  FMUL.FTZ R2, R2, 1.4426950216293334961 ;  /* 0x3fb8aa3b02027820 */ /* 0x000fe20000410000 */
[----:B------:R-:W-:-:S03]  /*17c0*/  SHF.L.U32 R106, R122, 0x2, RZ ;  /* 0x000000027a6a7819 */ /* 0x000fc600000006ff */
[----:B------:R-:W-:Y:S01]  /*17d0*/  FMUL.FTZ R134, R107, R2 ;  /* 0x000000026b867220 */ /* 0x000fe20000410000 */
[----:B------:R-:W-:Y:S01]  /*17e0*/  LOP3.LUT R106, R106, 0xffffff80, RZ, 0xc0, !PT ;  /* 0xffffff806a6a7812 */ /* 0x000fe200078ec0ff */
[----:B0-----:R-:W-:-:S04]  /*17f0*/  HFMA2.MMA R105, -RZ, RZ, 0, 4.76837158203125e-07 ;  /* 0x00000008ff697435 */ /* 0x001fc800000001ff */
[----:B------:R-:W0:Y:S01]  /*1800*/  MUFU.EX2 R134, R134 ;  /* 0x0000008600867308 */ /* 0x000e220000000800 */
[----:B--2---:R-:W-:Y:S01]  /*1810*/  IADD3 R106, R106, R108, RZ ;  /* 0x0000006c6a6a7210 */ /* 0x004fe20007ffe0ff */
[----:B----4-:R1:W-:Y:S01]  /*1820*/  STS.128 [R121.X16], R4 ;  /* 0x0000000479007388 */ /* 0x0103e2000000cc00 */
[----:B------:R-:W-:-:S03]  /*1830*/  SHF.L.U32 R3, R3, 0x2, RZ ;  /* 0x0000000203037819 */ /* 0x000fc600000006ff */
[----:B------:R-:W-:Y:S04]  /*1840*/  STS.128 [R121.X16+0x200], R8 ;  /* 0x0002000879007388 */ /* 0x000fe8000000cc00 */
[----:B------:R2:W-:Y:S04]  /*1850*/  STS.128 [R121.X16+0x400], R12 ;  /* 0x0004000c79007388 */ /* 0x0005e8000000cc00 */
[----:B------:R-:W-:Y:S01]  /*1860*/  STS.128 [R121.X16+0x600], R100 ;  /* 0x0006006479007388 */ /* 0x000fe2000000cc00 */
[----:B-1----:R-:W-:Y:S01]  /*1870*/  IMAD R6, R108, 0x3, R106 ;  /* 0x000000036c067824 */ /* 0x002fe200078e026a */
[----:B------:R-:W-:-:S06]  /*1880*/  NOP ;  /* 0x0000000000007918 */ /* 0x000fcc0000000000 */
[----:B------:R-:W-:Y:S01]  /*1890*/  @!P0 IMAD.WIDE R4, R16, R105, UR10 ;  /* 0x0000000a10048e25 */ /* 0x000fe2000f8e0269 */
[----:B------:R-:W1:Y:S03]  /*18a0*/  LDS.128 R100, [R6.X16] ;  /* 0x0000000006647984 */ /* 0x000e66000000cc00 */
[----:B------:R-:W-:Y:S01]  /*18b0*/  FADD.FTZ R7, R81, UR4 ;  /* 0x0000000451077e21 */ /* 0x000fe20008010000 */
[----:B------:R-:W4:Y:S04]  /*18c0*/  LDS.128 R104, [R6.X16+0x10] ;  /* 0x0000100006687984 */ /* 0x000f28000000cc00 */
[----:B------:R-:W1:Y:S04]  /*18d0*/  LDS.128 R108, [R6.X16+0x20] ;  /* 0x00002000066c7984 */ /* 0x000e68000000cc00 */
[----:B------:R-:W1:Y:S04]  /*18e0*/  LDS.128 R112, [R6.X16+0x30] ;  /* 0x0000300006707984 */ /* 0x000e68000000cc00 */
[----:B0-----:R0:W-:Y:S01]  /*18f0*/  STS [R3+0x4c60], R134 ;  /* 0x004c608603007388 */ /* 0x0011e20000000800 */
[----:B------:R-:W-:-:S02]  /*1900*/  FMUL.FTZ R16, R7, R2 ;  /* 0x0000000207107220 */ /* 0x000fc40000410000 */
[----:B--2---:R-:W-:Y:S02]  /*1910*/  FADD.FTZ R15, R82, UR4 ;  /* 0x00000004520f7e21 */ /* 0x004fe40008010000 */
[----:B------:R-:W-:Y:S02]  /*1920*/  FADD.FTZ R7, R83, UR4 ;  /* 0x0000000453077e21 */ /* 0x000fe40008010000 */
[-C--:B------:R-:W-:Y:S01]  /*1930*/  FMUL.FTZ R15, R15, R2.reuse ;  /* 0x000000020f0f7220 */ /* 0x080fe20000410000 */
[----:B------:R-:W2:Y:S01]  /*1940*/  MUFU.EX2 R16, R16 ;  /* 0x0000001000107308 */ /* 0x000ea20000000800 */
[----:B0-----:R-:W-:Y:S02]  /*1950*/  FADD.FTZ R3, R77, UR4 ;  /* 0x000000044d037e21 */ /* 0x001fe40008010000 */
[----:B------:R-:W-:Y:S02]  /*1960*/  FMUL.FTZ R14, R7, R2 ;  /* 0x00000002070e7220 */ /* 0x000fe40000410000 */
[----:B------:R-:W-:Y:S01]  /*1970*/  FADD.FTZ R13, R76, UR4 ;  /* 0x000000044c0d7e21 */ /* 0x000fe20008010000 */
[----:B------:R-:W-:-:S02]  /*1980*/  HFMA2.MMA R126, -RZ, RZ, 1.875, 0 ;  /* 0x3f800000ff7e7435 */ /* 0x000fc400000001ff */
[----:B------:R-:W0:Y:S01]  /*1990*/  MUFU.EX2 R15, R15 ;  /* 0x0000000f000f7308 */ /* 0x000e220000000800 */
[-C--:B------:R-:W-:Y:S02]  /*19a0*/  FMUL.FTZ R12, R3, R2.reuse ;  /* 0x00000002030c7220 */ /* 0x080fe40000410000 */
[----:B------:R-:W-:Y:S02]  /*19b0*/  FADD.FTZ R3, R79, UR4 ;  /* 0x000000044f037e21 */ /* 0x000fe40008010000 */
[-C--:B------:R-:W-:Y:S01]  /*19c0*/  FMUL.FTZ R13, R13, R2.reuse ;  /* 0x000000020d0d7220 */ /* 0x080fe20000410000 */
[----:B------:R-:W-:Y:S01]  /*19d0*/  MOV R127, RZ ;  /* 0x000000ff007f7202 */ /* 0x000fe20000000f00 */
[----:B------:R-:W-:Y:S01]  /*19e0*/  BAR.SYNC.DEFER_BLOCKING 0x0 ;  /* 0x0000000000007b1d */ /* 0x000fe20000010000 */
[----:B------:R-:W-:Y:S02]  /*19f0*/  FMUL.FTZ R10, R3, R2 ;  /* 0x00000002030a7220 */ /* 0x000fe40000410000 */
[----:B------:R-:W-:-:S03]  /*1a00*/  FADD.FTZ R11, R78, UR4 ;  /* 0x000000044e0b7e21 */ /* 0x000fc60008010000 */
[----:B------:R-:W0:Y:S01]  /*1a10*/  MUFU.EX2 R14, R14 ;  /* 0x0000000e000e7308 */ /* 0x000e220000000800 */
[----:B------:R-:W-:Y:S02]  /*1a20*/  FADD.FTZ R3, R73, UR4 ;  /* 0x0000000449037e21 */ /* 0x000fe40008010000 */
[-C--:B------:R-:W-:Y:S02]  /*1a30*/  FMUL.FTZ R11, R11, R2.reuse ;  /* 0x000000020b0b7220 */ /* 0x080fe40000410000 */
[----:B------:R-:W-:-:S03]  /*1a40*/  FMUL.FTZ R8, R3, R2 ;  /* 0x0000000203087220 */ /* 0x000fc60000410000 */
[----:B------:R-:W1:Y:S01]  /*1a50*/  MUFU.EX2 R13, R13 ;  /* 0x0000000d000d7308 */ /* 0x000e620000000800 */
[----:B------:R-:W-:Y:S02]  /*1a60*/  FADD.FTZ R3, R75, UR4 ;  /* 0x000000044b037e21 */ /* 0x000fe40008010000 */
[----:B--2---:R-:W-:Y:S02]  /*1a70*/  FMUL.FTZ R124, R134, R16 ;  /* 0x00000010867c7220 */ /* 0x004fe40000410000 */
[----:B------:R-:W-:-:S03]  /*1a80*/  FADD.FTZ R9, R72, UR4 ;  /* 0x0000000448097e21 */ /* 0x000fc60008010000 */
[----:B------:R-:W2:Y:S01]  /*1a90*/  MUFU.EX2 R12, R12 ;  /* 0x0000000c000c7308 */ /* 0x000ea20000000800 */
[----:B------:R1:W5:Y:S01]  /*1aa0*/  @!P0 LDG.E.64 R126, [R4.64] ;  /* 0x0000001e047e8981 */ /* 0x000362000c1e1b00 */
[----:B------:R-:W-:Y:S02]  /*1ab0*/  FMUL.FTZ R6, R3, R2 ;  /* 0x0000000203067220 */ /* 0x000fe40000410000 */
[----:B0-----:R-:W-:-:S04]  /*1ac0*/  FMUL.FTZ R3, R15, R124 ;  /* 0x0000007c0f037220 */ /* 0x001fc80000410000 */
[----:B------:R-:W0:Y:S01]  /*1ad0*/  MUFU.EX2 R11, R11 ;  /* 0x0000000b000b7308 */ /* 0x000e220000000800 */
[----:B-1----:R-:W-:Y:S01]  /*1ae0*/  FFMA.FTZ R4, R120, R16, R123 ;  /* 0x0000001078047223 */ /* 0x002fe2000001007b */
[----:B------:R-:W-:Y:S01]  /*1af0*/  ISETP.NE.AND P0, PT, R122, 0x7f, PT ;  /* 0x0000007f7a00780c */ /* 0x000fe20003f05270 */
[----:B------:R-:W-:Y:S02]  /*1b00*/  FMUL.FTZ R9, R9, R2 ;  /* 0x0000000209097220 */ /* 0x000fe40000410000 */
[----:B------:R-:W-:-:S03]  /*1b10*/  FFMA.FTZ R4, R15, R4, R119 ;  /* 0x000000040f047223 */ /* 0x000fc60000010077 */
[----:B------:R-:W1:Y:S01]  /*1b20*/  MUFU.EX2 R10, R10 ;  /* 0x0000000a000a7308 */ /* 0x000e620000000800 */
[C---:B------:R-:W-:Y:S02]  /*1b30*/  FMUL.FTZ R124, R14.reuse, R3 ;  /* 0x000000030e7c7220 */ /* 0x040fe40000410000 */
[----:B------:R-:W-:Y:S02]  /*1b40*/  FFMA.FTZ R4, R14, R4, R165 ;  /* 0x000000040e047223 */ /* 0x000fe400000100a5 */
[----:B------:R-:W-:Y:S02]  /*1b50*/  FADD.FTZ R7, R74, UR4 ;  /* 0x000000044a077e21 */ /* 0x000fe40008010000 */
[C---:B------:R-:W-:Y:S01]  /*1b60*/  FMUL.FTZ R3, R13.reuse, R124 ;  /* 0x0000007c0d037220 */ /* 0x040fe20000410000 */
[----:B------:R-:W1:Y:S01]  /*1b70*/  MUFU.EX2 R9, R9 ;  /* 0x0000000900097308 */ /* 0x000e620000000800 */
[----:B------:R-:W-:Y:S02]  /*1b80*/  FFMA.FTZ R123, R13, R4, R118 ;  /* 0x000000040d7b7223 */ /* 0x000fe40000010076 */
[----:B------:R-:W-:-:S02]  /*1b90*/  FMUL.FTZ R7, R7, R2 ;  /* 0x0000000207077220 */ /* 0x000fc40000410000 */
[C---:B--2---:R-:W-:Y:S02]  /*1ba0*/  FMUL.FTZ R124, R12.reuse, R3 ;  /* 0x000000030c7c7220 */ /* 0x044fe40000410000 */
[----:B------:R-:W-:Y:S01]  /*1bb0*/  FFMA.FTZ R128, R12, R123, R164 ;  /* 0x0000007b0c807223 */ /* 0x000fe200000100a4 */
[----:B------:R-:W2:Y:S01]  /*1bc0*/  MUFU.EX2 R8, R8 ;  /* 0x0000000800087308 */ /* 0x000ea20000000800 */
[----:B------:R-:W-:Y:S02]  /*1bd0*/  FADD.FTZ R5, R68, UR4 ;  /* 0x0000000444057e21 */ /* 0x000fe40008010000 */
[C---:B0-----:R-:W-:Y:S02]  /*1be0*/  FMUL.FTZ R3, R11.reuse, R124 ;  /* 0x0000007c0b037220 */ /* 0x041fe40000410000 */
[----:B------:R-:W-:-:S03]  /*1bf0*/  FFMA.FTZ R128, R11, R128, R117 ;  /* 0x000000800b807223 */ /* 0x000fc60000010075 */
[----:B------:R-:W0:Y:S01]  /*1c00*/  MUFU.EX2 R7, R7 ;  /* 0x0000000700077308 */ /* 0x000e220000000800 */
[----:B------:R-:W-:Y:S02]  /*1c10*/  FMUL.FTZ R5, R5, R2 ;  /* 0x0000000205057220 */ /* 0x000fe40000410000 */
[----:B------:R-:W-:Y:S02]  /*1c20*/  FADD.FTZ R125, R69, UR4 ;  /* 0x00000004457d7e21 */ /* 0x000fe40008010000 */
[----:B------:R-:W-:Y:S02]  /*1c30*/  FADD.FTZ R123, R70, UR4 ;  /* 0x00000004467b7e21 */ /* 0x000fe40008010000 */
[C---:B-1----:R-:W-:Y:S01]  /*1c40*/  FMUL.FTZ R124, R10.reuse, R3 ;  /* 0x000000030a7c7220 */ /* 0x042fe20000410000 */
[----:B------:R-:W1:Y:S01]  /*1c50*/  MUFU.EX2 R6, R6 ;  /* 0x0000000600067308 */ /* 0x000e620000000800 */
[----:B------:R-:W-:Y:S02]  /*1c60*/  FFMA.FTZ R128, R10, R128, R163 ;  /* 0x000000800a807223 */ /* 0x000fe400000100a3 */
[----:B------:R-:W-:-:S02]  /*1c70*/  FMUL.FTZ R4, R125, R2 ;  /* 0x000000027d047220 */ /* 0x000fc40000410000 */
[----:B------:R-:W-:Y:S02]  /*1c80*/  FMUL.FTZ R3, R123, R2 ;  /* 0x000000027b037220 */ /* 0x000fe40000410000 */
[C---:B------:R-:W-:Y:S01]  /*1c90*/  FMUL.FTZ R123, R9.reuse, R124 ;  /* 0x0000007c097b7220 */ /* 0x040fe20000410000 */
[----:B------:R-:W1:Y:S01]  /*1ca0*/  MUFU.EX2 R5, R5 ;  /* 0x0000000500057308 */ /* 0x000e620000000800 */
[----:B------:R-:W-:Y:S02]  /*1cb0*/  FFMA.FTZ R125, R9, R128, R116 ;  /* 0x00000080097d7223 */ /* 0x000fe40000010074 */
[----:B------:R-:W-:Y:S02]  /*1cc0*/  FADD.FTZ R129, R71, UR4 ;  /* 0x0000000447817e21 */ /* 0x000fe40008010000 */
[C---:B--2---:R-:W-:Y:S02]  /*1cd0*/  FMUL.FTZ R124, R8.reuse, R123 ;  /* 0x0000007b087c7220 */ /* 0x044fe40000410000 */
[----:B------:R-:W-:Y:S01]  /*1ce0*/  FFMA.FTZ R128, R8, R125, R162 ;  /* 0x0000007d08807223 */ /* 0x000fe200000100a2 */
[----:B------:R-:W2:Y:S01]  /*1cf0*/  MUFU.EX2 R4, R4 ;  /* 0x0000000400047308 */ /* 0x000ea20000000800 */
[----:B------:R-:W-:-:S02]  /*1d00*/  FMUL.FTZ R2, R129, R2 ;  /* 0x0000000281027220 */ /* 0x000fc40000410000 */
[C---:B0-----:R-:W-:Y:S02]  /*1d10*/  FMUL.FTZ R123, R7.reuse, R124 ;  /* 0x0000007c077b7220 */ /* 0x041fe40000410000 */
[----:B------:R-:W-:-:S03]  /*1d20*/  FFMA.FTZ R128, R7, R128, R19 ;  /* 0x0000008007807223 */ /* 0x000fc60000010013 */
[----:B------:R-:W0:Y:S01]  /*1d30*/  MUFU.EX2 R3, R3 ;  /* 0x0000000300037308 */ /* 0x000e220000000800 */
[C---:B-1----:R-:W-:Y:S02]  /*1d40*/  FMUL.FTZ R124, R6.reuse, R123 ;  /* 0x0000007b067c7220 */ /* 0x042fe40000410000 */
[----:B------:R-:W-:-:S05]  /*1d50*/  FFMA.FTZ R128, R6, R128, R161 ;  /* 0x0000008006807223 */ /* 0x000fca00000100a1 */
[----:B------:R-:W1:Y:S01]  /*1d60*/  MUFU.EX2 R2, R2 ;  /* 0x0000000200027308 */ /* 0x000e620000000800 */
[C---:B------:R-:W-:Y:S02]  /*1d70*/  FMUL.FTZ R123, R5.reuse, R124 ;  /* 0x0000007c057b7220 */ /* 0x040fe40000410000 */
[----:B------:R-:W-:Y:S02]  /*1d80*/  FFMA.FTZ R125, R5, R128, R18 ;  /* 0x00000080057d7223 */ /* 0x000fe40000010012 */
[C---:B--2---:R-:W-:Y:S02]  /*1d90*/  FMUL.FTZ R124, R4.reuse, R123 ;  /* 0x0000007b047c7220 */ /* 0x044fe40000410000 */
[----:B------:R-:W-:Y:S01]  /*1da0*/  FFMA.FTZ R128, R4, R125, R158 ;  /* 0x0000007d04807223 */ /* 0x000fe2000001009e */
[----:B------:R-:W-:Y:S01]  /*1db0*/  BSSY B0, `(.L_x_1444) ;  /* 0x0000013000007945 */ /* 0x000fe20003800000 */
[C---:B0-----:R-:W-:Y:S02]  /*1dc0*/  FMUL.FTZ R123, R3.reuse, R124 ;  /* 0x0000007c037b7220 */ /* 0x041fe40000410000 */
[----:B------:R-:W-:Y:S01]  /*1dd0*/  FFMA.FTZ R125, R3, R128, R17 ;  /* 0x00000080037d7223 */ /* 0x000fe20000010011 */
[----:B------:R-:W-:Y:S01]  /*1de0*/  LEA.HI R156, R122, R122, RZ, 0x1e ;  /* 0x0000007a7a9c7211 */ /* 0x000fe200078ff0ff */
[----:B-1----:R-:W-:-:S02]  /*1df0*/  FMUL.FTZ R124, R2, R123 ;  /* 0x0000007b027c7220 */ /* 0x002fc40000410000 */
[----:B------:R-:W-:Y:S01]  /*1e00*/  FFMA.FTZ R125, R2, R125, R157 ;  /* 0x0000007d027d7223 */ /* 0x000fe2000001009d */
[----:B---3--:R0:W1:Y:S02]  /*1e10*/  R2UR UR25, R0 ;  /* 0x00000000001973c2 */ /* 0x00806400000e0000 */
[----:B0-----:R0:W2:Y:S01]  /*1e20*/  @P0 LDS R0, [R122.X4+0x5464] ;  /* 0x005464007a000984 */ /* 0x0010a20000004800 */
[----:B------:R-:W-:Y:S05]  /*1e30*/  @P0 BRA `(.L_x_1445) ;  /* 0x000000a000000947 */ /* 0x000fea0003800000 */
[----:B----4-:R-:W-:Y:S01]  /*1e40*/  ULDC UR20, c[0x0][0x174] ;  /* 0x00005d0000147ab9 */ /* 0x010fe20000000800 */
[----:B--2---:R-:W-:Y:S01]  /*1e50*/  MOV R0, 0x3f800000 ;  /* 0x3f80000000007802 */ /* 0x004fe20000000f00 */
[----:B------:R-:W-:-:S06]  /*1e60*/  UISETP.NE.AND UP0, UPT, UR19, UR20, UPT ;  /* 0x000000141300728c */ /* 0x000fcc000bf05270 */
[----:B------:R-:W-:-:S05]  /*1e70*/  PLOP3.LUT P0, PT, PT, PT, UP0, 0x80, 0x0 ;  /* 0x000000000000781c */ /* 0x000fca0003f0f008 */
[----:B------:R-:W-:-:S04]  /*1e80*/  @UP0 ULEA.HI UR20, UR19, UR19, URZ, 0x1 ;  /* 0x0000001313140291 */ /* 0x000fc8000f8f083f */
[----:B------:R-:W-:-:S04]  /*1e90*/  @UP0 ULOP3.LUT UR20, UR20, 0xfffffe, URZ, 0xc0, !UPT ;  /* 0x00fffffe14140892 */ /* 0x000fc8000f8ec03f */
[----:B------:R-:W-:-:S04]  /*1ea0*/  @UP0 UIADD3 UR20, -UR20, UR19, URZ ;  /* 0x0000001314140290 */ /* 0x000fc8000fffe13f */
[----:B------:R-:W-:-:S06]  /*1eb0*/  @UP0 ULEA UR20, UR20, UR7, 0x8 ;  /* 0x0000000714140291 */ /* 0x000fcc000f8e403f */
[----:B------:R-:W-:-:S05]  /*1ec0*/  MOV R123, UR20 ;  /* 0x00000014007b7c02 */ /* 0x000fca0008000f00 */
[----:B------:R2:W3:Y:S02]  /*1ed0*/  @P0 LDS R0, [R123.X4+0x4c60] ;  /* 0x004c60007b000984 */ /* 0x0004e40000004800 */
.L_x_1445:
[----:B----4-:R-:W-:Y:S05]  /*1ee0*/  BSYNC B0 ;  /* 0x0000000000007941 */ /* 0x010fea0003800000 */
.L_x_1444:
[----:B------:R-:W-:Y:S01]  /*1ef0*/  ISETP.GT.U32.AND P0, PT, R122, 0x1f, PT ;  /* 0x0000001f7a00780c */ /* 0x000fe20003f04070 */
[----:B------:R4:W-:Y:S01]  /*1f00*/  STS.64 [R156.X8+0x4250], R124 ;  /* 0x0042507c9c007388 */ /* 0x0009e20000008a00 */
[----:B-12---:R-:W-:Y:S01]  /*1f10*/  FMUL.FTZ R123, R100, UR25 ;  /* 0x00000019647b7c20 */ /* 0x006fe20008410000 */
[----:B------:R-:W-:Y:S01]  /*1f20*/  BSSY B0, `(.L_x_1446) ;  /* 0x000006a000007945 */ /* 0x000fe20003800000 */
[----:B------:R-:W-:Y:S02]  /*1f30*/  FMUL.FTZ R128, R101, UR25 ;  /* 0x0000001965807c20 */ /* 0x000fe40008410000 */
[----:B------:R-:W-:Y:S02]  /*1f40*/  FMUL.FTZ R154, R64, R123 ;  /* 0x0000007b409a7220 */ /* 0x000fe40000410000 */
[----:B------:R-:W-:Y:S02]  /*1f50*/  FMUL.FTZ R123, R112, UR25 ;  /* 0x00000019707b7c20 */ /* 0x000fe40008410000 */
[----:B------:R-:W-:-:S02]  /*1f60*/  FMUL.FTZ R153, R65, R128 ;  /* 0x0000008041997220 */ /* 0x000fc40000410000 */
[----:B------:R-:W-:Y:S02]  /*1f70*/  FMUL.FTZ R129, R102, UR25 ;  /* 0x0000001966817c20 */ /* 0x000fe40008410000 */
[----:B----4-:R-:W-:Y:S02]  /*1f80*/  FMUL.FTZ R124, R109, UR25 ;  /* 0x000000196d7c7c20 */ /* 0x010fe40008410000 */
[----:B------:R-:W-:Y:S02]  /*1f90*/  FMUL.FTZ R125, R110, UR25 ;  /* 0x000000196e7d7c20 */ /* 0x000fe40008410000 */
[----:B------:R-:W-:Y:S02]  /*1fa0*/  FMUL.FTZ R145, R57, R124 ;  /* 0x0000007c39917220 */ /* 0x000fe40000410000 */
[----:B------:R-:W-:Y:S02]  /*1fb0*/  FMUL.FTZ R144, R58, R125 ;  /* 0x0000007d3a907220 */ /* 0x000fe40000410000 */
        /* <DEDUP_REMOVED lines=24> */
[----:B------:R-:W-:-:S05]  /*2140*/  IMAD R135, R122, 0x28, RZ ;  /* 0x000000287a877824 */ /* 0x000fca00078e02ff */
[----:B------:R-:W-:Y:S04]  /*2150*/  LDS.64 R128, [R135+0x4250] ;  /* 0x0042500087807984 */ /* 0x000fe80000000a00 */
[----:B------:R-:W1:Y:S02]  /*2160*/  LDS.64 R130, [R135+0x4258] ;  /* 0x0042580087827984 */ /* 0x000e640000000a00 */
[-C--:B-1----:R-:W-:Y:S02]  /*2170*/  FFMA.FTZ R132, R129, R130.reuse, R131 ;  /* 0x0000008281847223 */ /* 0x082fe40000010083 */
[----:B------:R-:W-:Y:S02]  /*2180*/  FMUL.FTZ R133, R128, R130 ;  /* 0x0000008280857220 */ /* 0x000fe40000410000 */
[----:B------:R-:W1:Y:S04]  /*2190*/  LDS.64 R128, [R135+0x4260] ;  /* 0x0042600087807984 */ /* 0x000e680000000a00 */
[----:B------:R-:W2:Y:S01]  /*21a0*/  LDS.64 R130, [R135+0x4268] ;  /* 0x0042680087827984 */ /* 0x000ea20000000a00 */
[----:B-1----:R-:W-:-:S02]  /*21b0*/  FFMA.FTZ R132, R128, R132, R129 ;  /* 0x0000008480847223 */ /* 0x002fc40000010081 */
[----:B------:R-:W-:Y:S02]  /*21c0*/  FMUL.FTZ R133, R128, R133 ;  /* 0x0000008580857220 */ /* 0x000fe40000410000 */
[C---:B--2---:R-:W-:Y:S02]  /*21d0*/  FFMA.FTZ R132, R130.reuse, R132, R131 ;  /* 0x0000008482847223 */ /* 0x044fe40000010083 */
[----:B------:R-:W-:Y:S01]  /*21e0*/  FMUL.FTZ R133, R130, R133 ;  /* 0x0000008582857220 */ /* 0x000fe20000410000 */
[----:B------:R-:W-:Y:S05]  /*21f0*/  BRA.DIV ~URZ, `(.L_x_1448) ;  /* 0x000039627f007947 */ /* 0x000fea000b800000 */
[----:B------:R1:W2:Y:S02]  /*2200*/  SHFL.UP PT, R131, R133, 0x1, RZ ;  /* 0x0420000085837989 */ /* 0x0002a400000e00ff */
.L_x_1499:
[----:B------:R-:W-:Y:S05]  /*2210*/  BRA.DIV ~URZ, `(.L_x_1449) ;  /* 0x000039c27f007947 */ /* 0x000fea000b800000 */
[----:B------:R-:W4:Y:S04]  /*2220*/  S2R R136, SR_LANEID ;  /* 0x0000000000887919 */ /* 0x000f280000000000 */
[----:B------:R-:W0:Y:S01]  /*2230*/  SHFL.UP PT, R128, R132, 0x1, RZ ;  /* 0x0420000084807989 */ /* 0x000e2200000e00ff */
[----:B----4-:R-:W-:-:S13]  /*2240*/  ISETP.GE.AND P0, PT, R136, 0x1, PT ;  /* 0x000000018800780c */ /* 0x010fda0003f06270 */
[C---:B0-----:R-:W-:Y:S02]  /*2250*/  @P0 FFMA.FTZ R132, R133.reuse, R128, R132 ;  /* 0x0000008085840223 */ /* 0x041fe40000010084 */
[----:B-12---:R-:W-:Y:S01]  /*2260*/  @P0 FMUL.FTZ R133, R133, R131 ;  /* 0x0000008385850220 */ /* 0x006fe20000410000 */
        /* <DEDUP_REMOVED lines=16> */
[----:B------:R0:W2:Y:S02]  /*2370*/  SHFL.UP PT, R131, R133, 0x10, RZ ;  /* 0x0600000085837989 */ /* 0x0000a400000e00ff */
.L_x_1500:
[----:B------:R-:W4:Y:S02]  /*2380*/  S2R R128, SR_LANEID ;  /* 0x0000000000807919 */ /* 0x000f240000000000 */
[----:B----4-:R-:W-:Y:S02]  /*2390*/  ISETP.GE.AND P0, PT, R128, 0x10, PT ;  /* 0x000000108000780c */ /* 0x010fe40003f06270 */
[----:B------:R-:W-:-:S11]  /*23a0*/  MOV R128, R133 ;  /* 0x0000008500807202 */ /* 0x000fd60000000f00 */
[-C--:B01----:R-:W-:Y:S02]  /*23b0*/  @P0 FFMA.FTZ R132, R130, R128.reuse, R132 ;  /* 0x0000008082840223 */ /* 0x083fe40000010084 */
[----:B--2---:R-:W-:Y:S01]  /*23c0*/  @P0 FMUL.FTZ R128, R131, R128 ;  /* 0x0000008083800220 */ /* 0x004fe20000410000 */
[----:B------:R-:W-:Y:S05]  /*23d0*/  BRA.CONV ~URZ, `(.L_x_1450) ;  /* 0x000000437f007947 */ /* 0x000fea000b800000 */
[----:B------:R-:W-:Y:S01]  /*23e0*/  HFMA2.MMA R159, -RZ, RZ, 0, 1.847743988037109375e-06 ;  /* 0x0000001fff9f7435 */ /* 0x000fe200000001ff */
[----:B------:R-:W-:Y:S02]  /*23f0*/  MOV R130, R128 ;  /* 0x0000008000827202 */ /* 0x000fe40000000f00 */
[----:B------:R-:W-:-:S03]  /*2400*/  MOV R131, 0x2420 ;  /* 0x0000242000837802 */ /* 0x000fc60000000f00 */
[----:B---3-5:R-:W-:Y:S05]  /*2410*/  CALL.REL.NOINC `($__internal_61_$__cuda_sm70_shflsync_idx_p) ;  /* 0x000044a000007944 */ /* 0x028fea0003c00000 */
.L_x_1450:
[----:B------:R-:W-:Y:S05]  /*2420*/  BRA.CONV ~URZ, `(.L_x_1451) ;  /* 0x000000437f007947 */ /* 0x000fea000b800000 */
[----:B-1----:R-:W-:Y:S01]  /*2430*/  HFMA2.MMA R159, -RZ, RZ, 0, 1.847743988037109375e-06 ;  /* 0x0000001fff9f7435 */ /* 0x002fe200000001ff */
[----:B------:R-:W-:Y:S02]  /*2440*/  MOV R130, R132 ;  /* 0x0000008400827202 */ /* 0x000fe40000000f00 */
[----:B------:R-:W-:-:S03]  /*2450*/  MOV R131, 0x2470 ;  /* 0x0000247000837802 */ /* 0x000fc60000000f00 */
[----:B--23-5:R-:W-:Y:S05]  /*2460*/  CALL.REL.NOINC `($__internal_61_$__cuda_sm70_shflsync_idx_p) ;  /* 0x0000445000007944 */ /* 0x02cfea0003c00000 */
.L_x_1451:
[----:B------:R-:W-:Y:S05]  /*2470*/  BRA.DIV ~URZ, `(.L_x_1452) ;  /* 0x00003c327f007947 */ /* 0x000fea000b800000 */
[----:B-----5:R-:W0:Y:S04]  /*2480*/  SHFL.IDX PT, R126, R126, RZ, 0x1f ;  /* 0x00001fff7e7e7589 */ /* 0x020e2800000e0000 */
[----:B------:R4:W3:Y:S04]  /*2490*/  SHFL.IDX PT, R131, R127, RZ, 0x1f ;  /* 0x00001fff7f837589 */ /* 0x0008e800000e0000 */
[----:B------:R-:W2:Y:S04]  /*24a0*/  SHFL.UP PT, R128, R128, 0x1, RZ ;  /* 0x0420000080807989 */ /* 0x000ea800000e00ff */
[----:B------:R-:W1:Y:S02]  /*24b0*/  SHFL.UP PT, R132, R132, 0x1, RZ ;  /* 0x0420000084847989 */ /* 0x000e6400000e00ff */
.L_x_1501:
[----:B-1234-:R-:W-:Y:S01]  /*24c0*/  @P1 FFMA.FTZ R131, R131, R128, R132 ;  /* 0x0000008083831223 */ /* 0x01efe20000010084 */
[----:B0-----:R-:W-:Y:S01]  /*24d0*/  MOV R130, R126 ;  /* 0x0000007e00827202 */ /* 0x001fe20000000f00 */
[----:B------:R-:W0:Y:S04]  /*24e0*/  LDS.64 R132, [R135+0x4250] ;  /* 0x0042500087847984 */ /* 0x000e280000000a00 */
[----:B------:R-:W1:Y:S01]  /*24f0*/  LDS.64 R126, [R135+0x4258] ;  /* 0x00425800877e7984 */ /* 0x000e620000000a00 */
[----:B------:R-:W-:-:S03]  /*2500*/  @P1 FMUL.FTZ R130, R130, R128 ;  /* 0x0000008082821220 */ /* 0x000fc60000410000 */
[----:B------:R-:W2:Y:S04]  /*2510*/  LDS.64 R128, [R135+0x4260] ;  /* 0x0042600087807984 */ /* 0x000ea80000000a00 */
[----:B------:R3:W-:Y:S01]  /*2520*/  STS.64 [R135+0x4250], R130 ;  /* 0x0042508287007388 */ /* 0x0007e20000000a00 */
[C---:B0-----:R-:W-:Y:S02]  /*2530*/  FFMA.FTZ R133, R132.reuse, R131, R133 ;  /* 0x0000008384857223 */ /* 0x041fe40000010085 */
[----:B------:R-:W-:Y:S02]  /*2540*/  FMUL.FTZ R132, R132, R130 ;  /* 0x0000008284847220 */ /* 0x000fe40000410000 */
[C---:B-1----:R-:W-:Y:S02]  /*2550*/  FFMA.FTZ R127, R126.reuse, R133, R127 ;  /* 0x000000857e7f7223 */ /* 0x042fe4000001007f */
[----:B------:R-:W-:Y:S01]  /*2560*/  FMUL.FTZ R126, R126, R132 ;  /* 0x000000847e7e7220 */ /* 0x000fe20000410000 */
[----:B------:R3:W-:Y:S01]  /*2570*/  STS.64 [R135+0x4258], R132 ;  /* 0x0042588487007388 */ /* 0x0007e20000000a00 */
[----:B--2---:R-:W-:-:S02]  /*2580*/  FFMA.FTZ R129, R128, R127, R129 ;  /* 0x0000007f80817223 */ /* 0x004fc40000010081 */
[----:B------:R-:W-:Y:S01]  /*2590*/  FMUL.FTZ R128, R128, R126 ;  /* 0x0000007e80807220 */ /* 0x000fe20000410000 */
[----:B------:R3:W-:Y:S04]  /*25a0*/  STS.64 [R135+0x4260], R126 ;  /* 0x0042607e87007388 */ /* 0x0007e80000000a00 */
[----:B------:R3:W-:Y:S02]  /*25b0*/  STS.64 [R135+0x4268], R128 ;  /* 0x0042688087007388 */ /* 0x0007e40000000a00 */
.L_x_1447:
[----:B------:R-:W-:Y:S05]  /*25c0*/  BSYNC B0 ;  /* 0x0000000000007941 */ /* 0x000fea0003800000 */
.L_x_1446:
[----:B---3-5:R-:W-:Y:S01]  /*25d0*/  FMUL.FTZ R126, R2, R0 ;  /* 0x00000000027e7220 */ /* 0x028fe20000410000 */
[----:B------:R-:W-:Y:S01]  /*25e0*/  WARPSYNC 0xffffffff ;  /* 0xffffffff00007948 */ /* 0x000fe20003800000 */
[----:B------:R-:W-:Y:S01]  /*25f0*/  BAR.SYNC.DEFER_BLOCKING 0x0 ;  /* 0x0000000000007b1d */ /* 0x000fe20000010000 */
[----:B------:R-:W-:Y:S01]  /*2600*/  LOP3.LUT P0, RZ, R122, 0x1f, RZ, 0xc0, !PT ;  /* 0x0000001f7aff7812 */ /* 0x000fe2000780c0ff */
[----:B------:R-:W-:Y:S01]  /*2610*/  FMUL.FTZ R127, R3, R126 ;  /* 0x0000007e037f7220 */ /* 0x000fe20000410000 */
[----:B------:R-:W-:Y:S01]  /*2620*/  MOV R133, UR7 ;  /* 0x0000000700857c02 */ /* 0x000fe20008000f00 */
[----:B------:R-:W-:-:S02]  /*2630*/  FFMA.FTZ R126, R2, R125, R124 ;  /* 0x0000007d027e7223 */ /* 0x000fc4000001007c */
[----:B------:R-:W-:Y:S01]  /*2640*/  FADD.FTZ R130, R81, UR4 ;  /* 0x0000000451827e21 */ /* 0x000fe20008010000 */
[----:B------:R-:W-:Y:S01]  /*2650*/  BSSY B0, `(.L_x_1453) ;  /* 0x0000083000007945 */ /* 0x000fe20003800000 */
        /* <DEDUP_REMOVED lines=8> */
[----:B------:R-:W-:Y:S01]  /*26e0*/  FFMA.FTZ R129, R7, R128, R145 ;  /* 0x0000008007817223 */ /* 0x000fe20000010091 */
[----:B------:R-:W1:Y:S01]  /*26f0*/  LDS R131, [R156.X8+0x4254] ;  /* 0x004254009c837984 */ /* 0x000e620000008800 */
        /* <DEDUP_REMOVED lines=12> */
[C---:B------:R-:W-:Y:S01]  /*27c0*/  FMUL.FTZ R126, R14.reuse, R127 ;  /* 0x0000007f0e7e7220 */ /* 0x040fe20000410000 */
[----:B------:R-:W-:Y:S01]  /*27d0*/  MOV R127, UR19 ;  /* 0x00000013007f7c02 */ /* 0x000fe20008000f00 */
[----:B------:R-:W-:-:S02]  /*27e0*/  FFMA.FTZ R128, R14, R129, R152 ;  /* 0x000000810e807223 */ /* 0x000fc40000010098 */
[----:B------:R-:W-:Y:S01]  /*27f0*/  FADD.FTZ R132, R83, UR4 ;  /* 0x0000000453847e21 */ /* 0x000fe20008010000 */
[----:B------:R-:W-:Y:S01]  /*2800*/  ISETP.GE.OR P0, PT, R127, c[0x0][0x174], P0 ;  /* 0x00005d007f007a0c */ /* 0x000fe20000706670 */
[C---:B------:R-:W-:Y:S02]  /*2810*/  FMUL.FTZ R127, R15.reuse, R126 ;  /* 0x0000007e0f7f7220 */ /* 0x040fe40000410000 */
[----:B------:R-:W-:Y:S01]  /*2820*/  FFMA.FTZ R129, R15, R128, R153 ;  /* 0x000000800f817223 */ /* 0x000fe20000010099 */
[----:B------:R-:W-:Y:S01]  /*2830*/  MOV R128, 0x3f800000 ;  /* 0x3f80000000807802 */ /* 0x000fe20000000f00 */
[C---:B------:R-:W-:Y:S02]  /*2840*/  FMUL.FTZ R126, R16.reuse, R127 ;  /* 0x0000007f107e7220 */ /* 0x040fe40000410000 */
[----:B------:R-:W-:Y:S01]  /*2850*/  FFMA.FTZ R127, R16, R129, R154 ;  /* 0x00000081107f7223 */ /* 0x000fe2000001009a */
[----:B------:R-:W-:Y:S01]  /*2860*/  HFMA2.MMA R129, -RZ, RZ, 0, 0 ;  /* 0x00000000ff817435 */ /* 0x000fe200000001ff */
[----:B------:R-:W-:-:S09]  /*2870*/  FMUL.FTZ R132, R99, R132 ;  /* 0x0000008463847220 */ /* 0x000fd20000410000 */
[----:B------:R-:W2:Y:S01]  /*2880*/  @!P0 LDS.64 R128, [R133.X8+0x5660] ;  /* 0x0056600085808984 */ /* 0x000ea20000008a00 */
[----:B------:R-:W-:-:S03]  /*2890*/  ISETP.GT.U32.AND P0, PT, R122, 0x1f, PT ;  /* 0x0000001f7a00780c */ /* 0x000fc60003f04070 */
[----:B------:R1:W-:Y:S02]  /*28a0*/  STS.64 [R156.X8+0x4760], R126 ;  /* 0x0047607e9c007388 */ /* 0x0003e40000008a00 */
[----:B-1----:R-:W-:Y:S02]  /*28b0*/  FFMA.FTZ R126, R134, R131, R120 ;  /* 0x00000083867e7223 */ /* 0x002fe40000010078 */
[----:B------:R-:W-:-:S04]  /*28c0*/  FMUL.FTZ R131, R97, R130 ;  /* 0x0000008261837220 */ /* 0x000fc80000410000 */
[----:B------:R-:W-:-:S04]  /*28d0*/  FFMA.FTZ R130, R16, R126, R131 ;  /* 0x0000007e10827223 */ /* 0x000fc80000010083 */
        /* <DEDUP_REMOVED lines=20> */
[----:B------:R-:W-:-:S04]  /*2a20*/  FFMA.FTZ R140, R5, R140, R18 ;  /* 0x0000008c058c7223 */ /* 0x000fc80000010012 */
[----:B------:R-:W-:-:S04]  /*2a30*/  FFMA.FTZ R130, R4, R140, R131 ;  /* 0x0000008c04827223 */ /* 0x000fc80000010083 */
[----:B------:R-:W-:Y:S01]  /*2a40*/  FFMA.FTZ R141, R3, R130, R17 ;  /* 0x00000082038d7223 */ /* 0x000fe20000010011 */
[----:B------:R-:W-:Y:S06]  /*2a50*/  BAR.SYNC.DEFER_BLOCKING 0x0 ;  /* 0x0000000000007b1d */ /* 0x000fec0000010000 */
[----:B------:R-:W-:Y:S05]  /*2a60*/  @P0 BRA `(.L_x_1454) ;  /* 0x0000041000000947 */ /* 0x000fea0003800000 */
[----:B--2---:R-:W-:-:S05]  /*2a70*/  IMAD R134, R122, 0x28, RZ ;  /* 0x000000287a867824 */ /* 0x004fca00078e02ff */
[----:B------:R-:W-:Y:S04]  /*2a80*/  LDS.64 R130, [R134+0x4770] ;  /* 0x0047700086827984 */ /* 0x000fe80000000a00 */
[----:B------:R-:W1:Y:S02]  /*2a90*/  LDS.64 R132, [R134+0x4778] ;  /* 0x0047780086847984 */ /* 0x000e640000000a00 */
[C---:B-1----:R-:W-:Y:S02]  /*2aa0*/  FMUL.FTZ R132, R130.reuse, R132 ;  /* 0x0000008482847220 */ /* 0x042fe40000410000 */
[----:B------:R-:W-:Y:S02]  /*2ab0*/  FFMA.FTZ R133, R130, R133, R131 ;  /* 0x0000008582857223 */ /* 0x000fe40000010083 */
[----:B------:R-:W1:Y:S02]  /*2ac0*/  LDS.64 R130, [R134+0x4768] ;  /* 0x0047680086827984 */ /* 0x000e640000000a00 */
[----:B-1----:R-:W-:-:S02]  /*2ad0*/  FMUL.FTZ R132, R130, R132 ;  /* 0x0000008482847220 */ /* 0x002fc40000410000 */
[----:B------:R-:W-:Y:S02]  /*2ae0*/  FFMA.FTZ R133, R130, R133, R131 ;  /* 0x0000008582857223 */ /* 0x000fe40000010083 */
[----:B------:R-:W1:Y:S02]  /*2af0*/  LDS.64 R130, [R134+0x4760] ;  /* 0x0047600086827984 */ /* 0x000e640000000a00 */
[C---:B-1----:R-:W-:Y:S02]  /*2b00*/  FFMA.FTZ R135, R130.reuse, R133, R131 ;  /* 0x0000008582877223 */ /* 0x042fe40000010083 */
        /* <DEDUP_REMOVED lines=9> */
.L_x_1502:
[----:B------:R-:W-:Y:S05]  /*2ba0*/  BRA.DIV ~URZ, `(.L_x_1456) ;  /* 0x000037027f007947 */ /* 0x000fea000b800000 */
[----:B------:R-:W3:Y:S04]  /*2bb0*/  SHFL.DOWN PT, R130, R135, 0x1, 0x1f ;  /* 0x08201f0087827f89 */ /* 0x000ee800000e0000 */
[----:B------:R-:W-:Y:S01]  /*2bc0*/  SHFL.IDX PT, R160, R128, RZ, 0x1f ;  /* 0x00001fff80a07589 */ /* 0x000fe200000e0000 */
[----:B---3--:R-:W-:-:S02]  /*2bd0*/  @P4 FFMA.FTZ R135, R134, R130, R135 ;  /* 0x0000008286874223 */ /* 0x008fc40000010087 */
[----:B-12---:R-:W-:-:S03]  /*2be0*/  @P4 FMUL.FTZ R134, R134, R132 ;  /* 0x0000008486864220 */ /* 0x006fc60000410000 */
[----:B------:R-:W1:Y:S04]  /*2bf0*/  SHFL.DOWN PT, R130, R135, 0x2, 0x1f ;  /* 0x08401f0087827f89 */ /* 0x000e6800000e0000 */
[----:B------:R-:W2:Y:S01]  /*2c00*/  SHFL.DOWN PT, R131, R134, 0x2, 0x1f ;  /* 0x08401f0086837f89 */ /* 0x000ea200000e0000 */
[-C--:B-1----:R-:W-:Y:S02]  /*2c10*/  @!P3 FFMA.FTZ R135, R130, R134.reuse, R135 ;  /* 0x000000868287b223 */ /* 0x082fe40000010087 */
[----:B--2---:R-:W-:-:S03]  /*2c20*/  @!P3 FMUL.FTZ R134, R131, R134 ;  /* 0x000000868386b220 */ /* 0x004fc60000410000 */
[----:B------:R-:W1:Y:S04]  /*2c30*/  SHFL.DOWN PT, R130, R135, 0x4, 0x1f ;  /* 0x08801f0087827f89 */ /* 0x000e6800000e0000 */
[----:B------:R-:W2:Y:S01]  /*2c40*/  SHFL.DOWN PT, R131, R134, 0x4, 0x1f ;  /* 0x08801f0086837f89 */ /* 0x000ea200000e0000 */
[C---:B-1----:R-:W-:Y:S02]  /*2c50*/  @!P2 FFMA.FTZ R135, R134.reuse, R130, R135 ;  /* 0x000000828687a223 */ /* 0x042fe40000010087 */
        /* <DEDUP_REMOVED lines=9> */
[----:B------:R1:W2:Y:S04]  /*2cf0*/  SHFL.IDX PT, R132, R135, RZ, 0x1f ;  /* 0x00001fff87847589 */ /* 0x0002a800000e0000 */
[----:B------:R1:W3:Y:S04]  /*2d00*/  SHFL.IDX PT, R133, R134, RZ, 0x1f ;  /* 0x00001fff86857589 */ /* 0x0002e800000e0000 */
[----:B------:R-:W4:Y:S04]  /*2d10*/  SHFL.DOWN PT, R135, R135, 0x1, 0x1f ;  /* 0x08201f0087877f89 */ /* 0x000f2800000e0000 */
[----:B------:R-:W0:Y:S04]  /*2d20*/  SHFL.DOWN PT, R134, R134, 0x1, 0x1f ;  /* 0x08201f0086867f89 */ /* 0x000e2800000e0000 */
[----:B------:R1:W0:Y:S02]  /*2d30*/  SHFL.IDX PT, R131, R129, RZ, 0x1f ;  /* 0x00001fff81837589 */ /* 0x00022400000e0000 */
.L_x_1503:
[C---:B------:R-:W-:Y:S01]  /*2d40*/  ISETP.NE.AND P0, PT, R122.reuse, 0x1f, PT ;  /* 0x0000001f7a00780c */ /* 0x040fe20003f05270 */
[----:B------:R-:W-:Y:S01]  /*2d50*/  IMAD R159, R122, 0x28, RZ ;  /* 0x000000287a9f7824 */ /* 0x000fe200078e02ff */
[----:B------:R-:W-:Y:S01]  /*2d60*/  MOV R130, R160 ;  /* 0x000000a000827202 */ /* 0x000fe20000000f00 */
[----:B---3--:R-:W-:-:S02]  /*2d70*/  FMUL.FTZ R128, R128, R133 ;  /* 0x0000008580807220 */ /* 0x008fc40000410000 */
[----:B-12---:R-:W-:Y:S02]  /*2d80*/  FFMA.FTZ R129, R129, R133, R132 ;  /* 0x0000008581817223 */ /* 0x006fe40000010084 */
[----:B------:R-:W1:Y:S06]  /*2d90*/  LDS.64 R132, [R159+0x4778] ;  /* 0x004778009f847984 */ /* 0x000e6c0000000a00 */
[-C--:B0---4-:R-:W-:Y:S02]  /*2da0*/  @P0 FFMA.FTZ R131, R131, R134.reuse, R135 ;  /* 0x0000008683830223 */ /* 0x091fe40000010087 */
[----:B------:R-:W-:-:S02]  /*2db0*/  @P0 FMUL.FTZ R130, R130, R134 ;  /* 0x0000008682820220 */ /* 0x000fc40000410000 */
[----:B------:R-:W0:Y:S04]  /*2dc0*/  LDS.64 R134, [R159+0x4770] ;  /* 0x004770009f867984 */ /* 0x000e280000000a00 */
[----:B------:R-:W-:Y:S01]  /*2dd0*/  STS.64 [R159+0x4778], R130 ;  /* 0x004778829f007388 */ /* 0x000fe20000000a00 */
[C---:B-1----:R-:W-:Y:S02]  /*2de0*/  FFMA.FTZ R133, R132.reuse, R131, R133 ;  /* 0x0000008384857223 */ /* 0x042fe40000010085 */
[----:B------:R-:W-:-:S05]  /*2df0*/  FMUL.FTZ R132, R132, R130 ;  /* 0x0000008284847220 */ /* 0x000fca0000410000 */
[----:B------:R-:W-:Y:S01]  /*2e00*/  STS.64 [R159+0x4770], R132 ;  /* 0x004770849f007388 */ /* 0x000fe20000000a00 */
[C---:B0-----:R-:W-:Y:S02]  /*2e10*/  FFMA.FTZ R135, R134.reuse, R133, R135 ;  /* 0x0000008586877223 */ /* 0x041fe40000010087 */
[----:B------:R-:W-:Y:S02]  /*2e20*/  FMUL.FTZ R134, R134, R132 ;  /* 0x0000008486867220 */ /* 0x000fe40000410000 */
[----:B------:R-:W0:Y:S04]  /*2e30*/  LDS.64 R132, [R159+0x4768] ;  /* 0x004768009f847984 */ /* 0x000e280000000a00 */
[----:B------:R1:W-:Y:S01]  /*2e40*/  STS.64 [R159+0x4768], R134 ;  /* 0x004768869f007388 */ /* 0x0003e20000000a00 */
[----:B0-----:R-:W-:-:S02]  /*2e50*/  FFMA.FTZ R133, R132, R135, R133 ;  /* 0x0000008784857223 */ /* 0x001fc40000010085 */
[----:B------:R-:W-:-:S05]  /*2e60*/  FMUL.FTZ R132, R132, R134 ;  /* 0x0000008684847220 */ /* 0x000fca0000410000 */
[----:B------:R1:W-:Y:S02]  /*2e70*/  STS.64 [R159+0x4760], R132 ;  /* 0x004760849f007388 */ /* 0x0003e40000000a00 */
.L_x_1454:
[----:B--2---:R-:W-:Y:S05]  /*2e80*/  BSYNC B0 ;  /* 0x0000000000007941 */ /* 0x004fea0003800000 */
.L_x_1453:
[----:B------:R-:W-:Y:S01]  /*2e90*/  WARPSYNC 0xffffffff ;  /* 0xffffffff00007948 */ /* 0x000fe20003800000 */
[----:B------:R-:W-:Y:S01]  /*2ea0*/  BAR.SYNC.DEFER_BLOCKING 0x0 ;  /* 0x0000000000007b1d */ /* 0x000fe20000010000 */
[----:B------:R-:W-:Y:S01]  /*2eb0*/  ISETP.NE.AND P0, PT, R122, RZ, PT ;  /* 0x000000ff7a00720c */ /* 0x000fe20003f05270 */
[----:B------:R-:W-:Y:S01]  /*2ec0*/  FMUL.FTZ R102, R102, R127 ;  /* 0x0000007f66667220 */ /* 0x000fe20000410000 */
[----:B------:R-:W-:Y:S01]  /*2ed0*/  ULEA UR24, UR19, 0xfffff800, 0xb ;  /* 0xfffff80013187891 */ /* 0x000fe2000f8e583f */
[----:B------:R-:W-:Y:S02]  /*2ee0*/  FMUL.FTZ R104, R104, R136 ;  /* 0x0000008868687220 */ /* 0x000fe40000410000 */
[----:B-1----:R-:W-:Y:S01]  /*2ef0*/  FMUL.FTZ R135, R106, R137 ;  /* 0x000000896a877220 */ /* 0x002fe20000410000 */
[----:B------:R-:W-:Y:S01]  /*2f00*/  ULDC.64 UR20, c[0x0][0x2b8] ;  /* 0x0000ae0000147ab9 */ /* 0x000fe20000000a00 */
[----:B------:R-:W-:Y:S01]  /*2f10*/  FADD.FTZ R131, -R119, R127 ;  /* 0x0000007f77837221 */ /* 0x000fe20000010100 */
[----:B------:R-:W-:Y:S01]  /*2f20*/  UIMAD UR20, UR35, UR20, URZ ;  /* 0x00000014231472a4 */ /* 0x000fe2000f8e023f */
[----:B------:R-:W-:Y:S01]  /*2f30*/  FADD.FTZ R133, -R118, R136 ;  /* 0x0000008876857221 */ /* 0x000fe20000010100 */
[----:B------:R-:W-:Y:S01]  /*2f40*/  BSSY B0, `(.L_x_1457) ;  /* 0x0000100000007945 */ /* 0x000fe20003800000 */
[----:B------:R-:W-:Y:S01]  /*2f50*/  FMUL.FTZ R112, R112, R140 ;  /* 0x0000008c70707220 */ /* 0x000fe20000410000 */
[----:B------:R-:W-:Y:S01]  /*2f60*/  UIMAD UR20, UR34, UR21, UR20 ;  /* 0x00000015221472a4 */ /* 0x000fe2000f8e0214 */
[----:B------:R-:W1:Y:S02]  /*2f70*/  LDS R156, [R156.X8+0x4764] ;  /* 0x004764009c9c7984 */ /* 0x000e640000008800 */
[----:B-1----:R-:W-:Y:S01]  /*2f80*/  FFMA.FTZ R0, R156, R0, R125 ;  /* 0x000000009c007223 */ /* 0x002fe2000001007d */
[----:B------:R-:W-:-:S03]  /*2f90*/  MOV R125, UR7 ;  /* 0x00000007007d7c02 */ /* 0x000fc60008000f00 */
[----:B------:R-:W-:Y:S02]  /*2fa0*/  FFMA.FTZ R124, R2, R0, R124 ;  /* 0x00000000027c7223 */ /* 0x000fe4000001007c */
[----:B------:R1:W-:Y:S02]  /*2fb0*/  @!P0 STS.64 [R125.X8+0x5660], R128 ;  /* 0x005660807d008388 */ /* 0x0003e40000008a00 */
[----:B------:R-:W-:Y:S02]  /*2fc0*/  FFMA.FTZ R3, R3, R124, R123 ;  /* 0x0000007c03037223 */ /* 0x000fe4000001007b */
[----:B------:R-:W-:Y:S02]  /*2fd0*/  FADD.FTZ R123, R81, UR4 ;  /* 0x00000004517b7e21 */ /* 0x000fe40008010000 */
[----:B------:R-:W-:Y:S02]  /*2fe0*/  FFMA.FTZ R142, R4, R3, R142 ;  /* 0x00000003048e7223 */ /* 0x000fe4000001008e */
[----:B------:R-:W-:-:S02]  /*2ff0*/  FMUL.FTZ R130, R97, R123 ;  /* 0x0000007b61827220 */ /* 0x000fc40000410000 */
[----:B------:R-:W-:Y:S02]  /*3000*/  FFMA.FTZ R5, R5, R142, R143 ;  /* 0x0000008e05057223 */ /* 0x000fe4000001008f */
[-C--:B-1----:R-:W-:Y:S02]  /*3010*/  FMUL.FTZ R125, R100, R126.reuse ;  /* 0x0000007e647d7220 */ /* 0x082fe40000410000 */
[----:B------:R-:W-:Y:S02]  /*3020*/  FFMA.FTZ R144, R6, R5, R144 ;  /* 0x0000000506907223 */ /* 0x000fe40000010090 */
[----:B------:R-:W-:Y:S02]  /*3030*/  FFMA.FTZ R100, R16, R126, R130 ;  /* 0x0000007e10647223 */ /* 0x000fe40000010082 */
[----:B------:R-:W-:Y:S02]  /*3040*/  FFMA.FTZ R7, R7, R144, R145 ;  /* 0x0000009007077223 */ /* 0x000fe40000010091 */
[----:B------:R-:W-:-:S02]  /*3050*/  FFMA.FTZ R128, R64, R125, RZ ;  /* 0x0000007d40807223 */ /* 0x000fc400000100ff */
[----:B------:R-:W-:Y:S02]  /*3060*/  FFMA.FTZ R146, R8, R7, R146 ;  /* 0x0000000708927223 */ /* 0x000fe40000010092 */
[----:B------:R-:W-:Y:S02]  /*3070*/  FMUL.FTZ R101, R101, R100 ;  /* 0x0000006465657220 */ /* 0x000fe40000410000 */
[----:B------:R-:W-:Y:S02]  /*3080*/  FFMA.FTZ R9, R9, R146, R147 ;  /* 0x0000009209097223 */ /* 0x000fe40000010093 */
[----:B------:R-:W-:Y:S02]  /*3090*/  FADD.FTZ R125, R83, UR4 ;  /* 0x00000004537d7e21 */ /* 0x000fe40008010000 */
        /* <DEDUP_REMOVED lines=8> */
[----:B------:R-:W-:Y:S02]  /*3120*/  FADD.FTZ R128, R77, UR4 ;  /* 0x000000044d807e21 */ /* 0x000fe40008010000 */
[----:B------:R-:W-:Y:S02]  /*3130*/  FMUL.FTZ R103, R103, R101 ;  /* 0x0000006567677220 */ /* 0x000fe40000410000 */
[----:B------:R-:W-:Y:S02]  /*3140*/  FMUL.FTZ R134, R93, R128 ;  /* 0x000000805d867220 */ /* 0x000fe40000410000 */
[----:B------:R-:W-:Y:S02]  /*3150*/  FFMA.FTZ R14, R14, R13, R152 ;  /* 0x0000000d0e0e7223 */ /* 0x000fe40000010098 */
[----:B------:R-:W-:Y:S02]  /*3160*/  FFMA.FTZ R103, R67, R103, R102 ;  /* 0x0000006743677223 */ /* 0x000fe40000010066 */
[----:B------:R-:W-:-:S02]  /*3170*/  FFMA.FTZ R12, R12, R136, R134 ;  /* 0x000000880c0c7223 */ /* 0x000fc40000010086 */
[----:B------:R-:W-:Y:S02]  /*3180*/  FFMA.FTZ R15, R15, R14, R153 ;  /* 0x0000000e0f0f7223 */ /* 0x000fe40000010099 */
[----:B------:R-:W-:Y:S02]  /*3190*/  FFMA.FTZ R104, R60, R104, R103 ;  /* 0x000000683c687223 */ /* 0x000fe40000010067 */
[----:B------:R-:W-:Y:S02]  /*31a0*/  FMUL.FTZ R105, R105, R12 ;  /* 0x0000000c69697220 */ /* 0x000fe40000410000 */
[----:B------:R-:W-:Y:S02]  /*31b0*/  FFMA.FTZ R16, R16, R15, R154 ;  /* 0x0000000f10107223 */ /* 0x000fe4000001009a */
[----:B------:R-:W-:Y:S02]  /*31c0*/  FADD.FTZ R103, R80, UR4 ;  /* 0x0000000450677e21 */ /* 0x000fe40008010000 */
[----:B------:R-:W-:-:S02]  /*31d0*/  FFMA.FTZ R105, R61, R105, R104 ;  /* 0x000000693d697223 */ /* 0x000fc40000010068 */
[----:B------:R-:W-:Y:S02]  /*31e0*/  FMUL.FTZ R102, R103, R16 ;  /* 0x0000001067667220 */ /* 0x000fe40000410000 */
[----:B------:R-:W-:Y:S02]  /*31f0*/  FADD.FTZ R103, -R120, R126 ;  /* 0x0000007e78677221 */ /* 0x000fe40000010100 */
[----:B------:R-:W-:Y:S02]  /*3200*/  FFMA.FTZ R135, R62, R135, R105 ;  /* 0x000000873e877223 */ /* 0x000fe40000010069 */
[----:B------:R-:W-:Y:S02]  /*3210*/  FMUL.FTZ R104, R123, R15 ;  /* 0x0000000f7b687220 */ /* 0x000fe40000410000 */
[----:B------:R-:W-:Y:S02]  /*3220*/  FADD.FTZ R130, R100, -R130 ;  /* 0x8000008264827221 */ /* 0x000fe40000010000 */
[----:B------:R-:W-:-:S02]  /*3230*/  FADD.FTZ R105, R82, UR4 ;  /* 0x0000000452697e21 */ /* 0x000fc40008010000 */
[----:B------:R-:W-:Y:S02]  /*3240*/  FFMA.FTZ R123, R102, R103, RZ ;  /* 0x00000067667b7223 */ /* 0x000fe400000100ff */
[----:B------:R-:W-:Y:S02]  /*3250*/  FMUL.FTZ R105, R105, R14 ;  /* 0x0000000e69697220 */ /* 0x000fe40000410000 */
[----:B------:R-:W-:Y:S02]  /*3260*/  FFMA.FTZ R148, R104, R130, R123 ;  /* 0x0000008268947223 */ /* 0x000fe4000001007b */
[----:B------:R-:W-:Y:S02]  /*3270*/  FMUL.FTZ R106, R125, R13 ;  /* 0x0000000d7d6a7220 */ /* 0x000fe40000410000 */
[----:B------:R-:W-:Y:S02]  /*3280*/  FADD.FTZ R132, R101, -R132 ;  /* 0x8000008465847221 */ /* 0x000fe40000010000 */
[----:B------:R-:W-:-:S02]  /*3290*/  FFMA.FTZ R125, R105, R131, R148 ;  /* 0x00000083697d7223 */ /* 0x000fc40000010094 */
[----:B------:R-:W-:Y:S02]  /*32a0*/  FADD.FTZ R123, R76, UR4 ;  /* 0x000000044c7b7e21 */ /* 0x000fe40008010000 */
[----:B------:R-:W-:Y:S02]  /*32b0*/  FFMA.FTZ R148, R106, R132, R125 ;  /* 0x000000846a947223 */ /* 0x000fe4000001007d */
[----:B------:R-:W-:Y:S02]  /*32c0*/  FMUL.FTZ R123, R123, R150 ;  /* 0x000000967b7b7220 */ /* 0x000fe40000410000 */
[----:B------:R-:W-:Y:S02]  /*32d0*/  FADD.FTZ R143, R12, -R134 ;  /* 0x800000860c8f7221 */ /* 0x000fe40000010000 */
[----:B------:R-:W-:Y:S02]  /*32e0*/  FMUL.FTZ R125, R128, R11 ;  /* 0x0000000b807d7220 */ /* 0x000fe40000410000 */
[----:B------:R-:W-:-:S02]  /*32f0*/  FFMA.FTZ R148, R123, R133, R148 ;  /* 0x000000857b947223 */ /* 0x000fc40000010094 */
[----:B------:R-:W-:Y:S02]  /*3300*/  FMUL.FTZ R134, R11, UR41 ;  /* 0x000000290b867c20 */ /* 0x000fe40008410000 */
[----:B------:R-:W-:Y:S02]  /*3310*/  FADD.FTZ R154, R79, UR4 ;  /* 0x000000044f9a7e21 */ /* 0x000fe40008010000 */
[-C--:B------:R-:W-:Y:S02]  /*3320*/  FFMA.FTZ R152, R125, R143.reuse, R148 ;  /* 0x0000008f7d987223 */ /* 0x080fe40000010094 */
[----:B------:R-:W-:Y:S02]  /*3330*/  FMUL.FTZ R134, R134, R143 ;  /* 0x0000008f86867220 */ /* 0x000fe40000410000 */
[----:B------:R-:W-:Y:S02]  /*3340*/  FADD.FTZ R143, -R117, R137 ;  /* 0x00000089758f7221 */ /* 0x000fe40000010100 */
[----:B------:R-:W-:-:S02]  /*3350*/  FMUL.FTZ R128, R129, UR41 ;  /* 0x0000002981807c20 */ /* 0x000fc40008410000 */
[----:B------:R-:W-:Y:S02]  /*3360*/  FMUL.FTZ R145, R95, R154 ;  /* 0x0000009a5f917220 */ /* 0x000fe40000410000 */
[----:B------:R-:W-:Y:S02]  /*3370*/  FMUL.FTZ R128, R128, R143 ;  /* 0x0000008f80807220 */ /* 0x000fe40000410000 */
[----:B------:R-:W-:Y:S02]  /*3380*/  FADD.FTZ R148, R78, UR4 ;  /* 0x000000044e947e21 */ /* 0x000fe40008010000 */
[----:B------:R-:W-:Y:S02]  /*3390*/  FFMA.FTZ R10, R10, R137, R145 ;  /* 0x000000890a0a7223 */ /* 0x000fe40000010091 */
[-C--:B------:R-:W-:Y:S02]  /*33a0*/  FFMA.FTZ R128, R94, R129.reuse, R128 ;  /* 0x000000815e807223 */ /* 0x080fe40000010080 */
[----:B------:R-:W-:-:S02]  /*33b0*/  FMUL.FTZ R129, R148, R129 ;  /* 0x0000008194817220 */ /* 0x000fc40000410000 */
[----:B------:R-:W-:Y:S02]  /*33c0*/  FMUL.FTZ R148, R107, R10 ;  /* 0x0000000a6b947220 */ /* 0x000fe40000410000 */
[----:B------:R-:W-:Y:S02]  /*33d0*/  FADD.FTZ R156, R10, -R145 ;  /* 0x800000910a9c7221 */ /* 0x000fe40000010000 */
[----:B------:R-:W-:Y:S02]  /*33e0*/  FMUL.FTZ R107, R9, UR41 ;  /* 0x00000029096b7c20 */ /* 0x000fe40008410000 */
[----:B------:R-:W-:Y:S02]  /*33f0*/  FFMA.FTZ R135, R63, R148, R135 ;  /* 0x000000943f877223 */ /* 0x000fe40000010087 */
[----:B------:R-:W-:Y:S02]  /*3400*/  FMUL.FTZ R148, R108, R138 ;  /* 0x0000008a6c947220 */ /* 0x000fe40000410000 */
[----:B------:R-:W-:-:S02]  /*3410*/  FMUL.FTZ R108, R107, R156 ;  /* 0x0000009c6b6c7220 */ /* 0x000fc40000410000 */
[----:B------:R-:W-:Y:S02]  /*3420*/  FFMA.FTZ R152, R129, R143, R152 ;  /* 0x0000008f81987223 */ /* 0x000fe40000010098 */
[----:B------:R-:W-:Y:S02]  /*3430*/  FMUL.FTZ R107, R154, R9 ;  /* 0x000000099a6b7220 */ /* 0x000fe40000410000 */
[----:B------:R-:W-:Y:S02]  /*3440*/  FADD.FTZ R145, -R116, R138 ;  /* 0x0000008a74917221 */ /* 0x000fe40000010100 */
[----:B------:R-:W-:Y:S02]  /*3450*/  FFMA.FTZ R143, R107, R156, R152 ;  /* 0x0000009c6b8f7223 */ /* 0x000fe40000010098 */
[----:B------:R-:W-:Y:S02]  /*3460*/  FMUL.FTZ R152, R146, UR41 ;  /* 0x0000002992987c20 */ /* 0x000fe40008410000 */
[----:B------:R-:W-:-:S02]  /*3470*/  FADD.FTZ R154, R73, UR4 ;  /* 0x00000004499a7e21 */ /* 0x000fc40008010000 */
[----:B------:R-:W-:Y:S02]  /*3480*/  FFMA.FTZ R108, R95, R9, R108 ;  /* 0x000000095f6c7223 */ /* 0x000fe4000001006c */
[----:B------:R-:W-:Y:S02]  /*3490*/  FFMA.FTZ R148, R56, R148, R135 ;  /* 0x0000009438947223 */ /* 0x000fe40000010087 */
[----:B------:R-:W-:Y:S02]  /*34a0*/  FMUL.FTZ R9, R152, R145 ;  /* 0x0000009198097220 */ /* 0x000fe40000410000 */
[----:B------:R-:W-:Y:S02]  /*34b0*/  FADD.FTZ R135, R72, UR4 ;  /* 0x0000000448877e21 */ /* 0x000fe40008010000 */
[----:B------:R-:W-:Y:S02]  /*34c0*/  FMUL.FTZ R147, R89, R154 ;  /* 0x0000009a59937220 */ /* 0x000fe40000410000 */
[----:B------:R-:W-:-:S02]  /*34d0*/  FFMA.FTZ R9, R88, R146, R9 ;  /* 0x0000009258097223 */ /* 0x000fc40000010009 */
[----:B------:R-:W-:Y:S02]  /*34e0*/  FMUL.FTZ R146, R135, R146 ;  /* 0x0000009287927220 */ /* 0x000fe40000410000 */
[----:B------:R-:W-:Y:S02]  /*34f0*/  FFMA.FTZ R135, R8, R138, R147 ;  /* 0x0000008a08877223 */ /* 0x000fe40000010093 */
[----:B------:R-:W-:Y:S02]  /*3500*/  FADD.FTZ R149, R75, UR4 ;  /* 0x000000044b957e21 */ /* 0x000fe40008010000 */
[----:B------:R-:W-:Y:S02]  /*3510*/  FMUL.FTZ R109, R109, R135 ;  /* 0x000000876d6d7220 */ /* 0x000fe40000410000 */
[----:B------:R-:W-:Y:S02]  /*3520*/  FMUL.FTZ R151, R91, R149 ;  /* 0x000000955b977220 */ /* 0x000fe40000410000 */
[----:B------:R-:W-:-:S02]  /*3530*/  FFMA.FTZ R143, R146, R145, R143 ;  /* 0x00000091928f7223 */ /* 0x000fc4000001008f */
[----:B------:R-:W-:Y:S02]  /*3540*/  FFMA.FTZ R109, R57, R109, R148 ;  /* 0x0000006d396d7223 */ /* 0x000fe40000010094 */
[-C--:B------:R-:W-:Y:S02]  /*3550*/  FMUL.FTZ R152, R110, R139.reuse ;  /* 0x0000008b6e987220 */ /* 0x080fe40000410000 */
[----:B------:R-:W-:Y:S02]  /*3560*/  FFMA.FTZ R145, R6, R139, R151 ;  /* 0x0000008b06917223 */ /* 0x000fe40000010097 */
[----:B------:R-:W-:Y:S02]  /*3570*/  FADD.FTZ R147, R135, -R147 ;  /* 0x8000009387937221 */ /* 0x000fe40000010000 */
[----:B------:R-:W-:Y:S02]  /*3580*/  FMUL.FTZ R8, R7, UR41 ;  /* 0x0000002907087c20 */ /* 0x000fe40008410000 */
[----:B------:R-:W-:-:S02]  /*3590*/  FFMA.FTZ R152, R58, R152, R109 ;  /* 0x000000983a987223 */ /* 0x000fc4000001006d */
[----:B------:R-:W-:Y:S02]  /*35a0*/  FMUL.FTZ R111, R111, R145 ;  /* 0x000000916f6f7220 */ /* 0x000fe40000410000 */
[----:B------:R-:W-:Y:S02]  /*35b0*/  FMUL.FTZ R110, R8, R147 ;  /* 0x00000093086e7220 */ /* 0x000fe40000410000 */
[----:B------:R-:W-:Y:S02]  /*35c0*/  FFMA.FTZ R111, R59, R111, R152 ;  /* 0x0000006f3b6f7223 */ /* 0x000fe40000010098 */
[-C--:B------:R-:W-:Y:S02]  /*35d0*/  FMUL.FTZ R8, R154, R7.reuse ;  /* 0x000000079a087220 */ /* 0x080fe40000410000 */
[----:B------:R-:W-:Y:S02]  /*35e0*/  FFMA.FTZ R109, R89, R7, R110 ;  /* 0x00000007596d7223 */ /* 0x000fe4000001006e */
[----:B------:R-:W-:-:S02]  /*35f0*/  FADD.FTZ R148, -R19, R139 ;  /* 0x0000008b13947221 */ /* 0x000fc40000010100 */
[----:B------:R-:W-:Y:S02]  /*3600*/  FMUL.FTZ R7, R144, UR41 ;  /* 0x0000002990077c20 */ /* 0x000fe40008410000 */
[----:B------:R-:W-:Y:S02]  /*3610*/  FFMA.FTZ R112, R52, R112, R111 ;  /* 0x0000007034707223 */ /* 0x000fe4000001006f */
[----:B------:R-:W-:Y:S02]  /*3620*/  FADD.FTZ R111, R69, UR4 ;  /* 0x00000004456f7e21 */ /* 0x000fe40008010000 */
[----:B------:R-:W-:Y:S02]  /*3630*/  FFMA.FTZ R110, R8, R147, R143 ;  /* 0x00000093086e7223 */ /* 0x000fe4000001008f */
[----:B------:R-:W-:Y:S02]  /*3640*/  FMUL.FTZ R7, R7, R148 ;  /* 0x0000009407077220 */ /* 0x000fe40000410000 */
[----:B------:R-:W-:-:S02]  /*3650*/  FADD.FTZ R143, R74, UR4 ;  /* 0x000000044a8f7e21 */ /* 0x000fc40008010000 */
[----:B------:R-:W-:Y:S02]  /*3660*/  FMUL.FTZ R147, R85, R111 ;  /* 0x0000006f55937220 */ /* 0x000fe40000410000 */
[-C--:B------:R-:W-:Y:S02]  /*3670*/  FFMA.FTZ R7, R90, R144.reuse, R7 ;  /* 0x000000905a077223 */ /* 0x080fe40000010007 */
[----:B------:R-:W-:Y:S02]  /*3680*/  FMUL.FTZ R144, R143, R144 ;  /* 0x000000908f907220 */ /* 0x000fe40000410000 */
[----:B------:R-:W-:Y:S02]  /*3690*/  FFMA.FTZ R143, R4, R140, R147 ;  /* 0x0000008c048f7223 */ /* 0x000fe40000010093 */
[----:B------:R-:W-:Y:S02]  /*36a0*/  FMUL.FTZ R6, R114, R141 ;  /* 0x0000008d72067220 */ /* 0x000fe40000410000 */
[----:B------:R-:W-:-:S02]  /*36b0*/  FMUL.FTZ R113, R113, R143 ;  /* 0x0000008f71717220 */ /* 0x000fc40000410000 */
[----:B------:R-:W-:Y:S02]  /*36c0*/  FADD.FTZ R151, R145, -R151 ;  /* 0x8000009791977221 */ /* 0x000fe40000010000 */
[----:B------:R-:W-:Y:S02]  /*36d0*/  FFMA.FTZ R113, R53, R113, R112 ;  /* 0x0000007135717223 */ /* 0x000fe40000010070 */
[----:B------:R-:W-:Y:S02]  /*36e0*/  FMUL.FTZ R4, R5, UR41 ;  /* 0x0000002905047c20 */ /* 0x000fe40008410000 */
[----:B------:R-:W-:Y:S02]  /*36f0*/  FFMA.FTZ R6, R54, R6, R113 ;  /* 0x0000000636067223 */ /* 0x000fe40000010071 */
[----:B------:R-:W-:Y:S02]  /*3700*/  FFMA.FTZ R113, R144, R148, R110 ;  /* 0x0000009490717223 */ /* 0x000fe4000001006e */
[----:B------:R-:W-:-:S02]  /*3710*/  FMUL.FTZ R110, R4, R151 ;  /* 0x00000097046e7220 */ /* 0x000fc40000410000 */
[-C--:B------:R-:W-:Y:S02]  /*3720*/  FMUL.FTZ R4, R149, R5.reuse ;  /* 0x0000000595047220 */ /* 0x080fe40000410000 */
[----:B------:R-:W-:Y:S02]  /*3730*/  FFMA.FTZ R5, R91, R5, R110 ;  /* 0x000000055b057223 */ /* 0x000fe4000001006e */
[----:B------:R-:W-:Y:S02]  /*3740*/  FFMA.FTZ R110, R93, R11, R134 ;  /* 0x0000000b5d6e7223 */ /* 0x000fe40000010086 */
[----:B------:R-:W-:Y:S02]  /*3750*/  FADD.FTZ R134, -R18, R140 ;  /* 0x0000008c12867221 */ /* 0x000fe40000010100 */
[----:B------:R-:W-:Y:S02]  /*3760*/  FMUL.FTZ R11, R142, UR41 ;  /* 0x000000298e0b7c20 */ /* 0x000fe40008410000 */
[----:B------:R-:W-:-:S02]  /*3770*/  FFMA.FTZ R149, R4, R151, R113 ;  /* 0x0000009704957223 */ /* 0x000fc40000010071 */
[----:B------:R-:W-:Y:S02]  /*3780*/  FMUL.FTZ R11, R11, R134 ;  /* 0x000000860b0b7220 */ /* 0x000fe40000410000 */
[----:B------:R-:W-:Y:S02]  /*3790*/  FADD.FTZ R113, R68, UR4 ;  /* 0x0000000444717e21 */ /* 0x000fe40008010000 */
[----:B------:R-:W-:Y:S02]  /*37a0*/  FMUL.FTZ R112, R150, UR41 ;  /* 0x0000002996707c20 */ /* 0x000fe40008410000 */
[-C--:B------:R-:W-:Y:S02]  /*37b0*/  FFMA.FTZ R11, R84, R142.reuse, R11 ;  /* 0x0000008e540b7223 */ /* 0x080fe4000001000b */
[----:B------:R-:W-:Y:S02]  /*37c0*/  FMUL.FTZ R142, R113, R142 ;  /* 0x0000008e718e7220 */ /* 0x000fe40000410000 */
[----:B------:R-:W-:-:S02]  /*37d0*/  FMUL.FTZ R133, R112, R133 ;  /* 0x0000008570857220 */ /* 0x000fc40000410000 */
[----:B------:R-:W-:Y:S02]  /*37e0*/  FMUL.FTZ R113, R13, UR41 ;  /* 0x000000290d717c20 */ /* 0x000fe40008410000 */
[----:B------:R-:W-:Y:S02]  /*37f0*/  FADD.FTZ R112, R71, UR4 ;  /* 0x0000000447707e21 */ /* 0x000fe40008010000 */
[----:B------:R-:W-:Y:S02]  /*3800*/  FMUL.FTZ R132, R113, R132 ;  /* 0x0000008471847220 */ /* 0x000fe40000410000 */
[----:B------:R-:W-:Y:S02]  /*3810*/  FADD.FTZ R147, R143, -R147 ;  /* 0x800000938f937221 */ /* 0x000fe40000010000 */
[----:B------:R-:W-:Y:S02]  /*3820*/  FMUL.FTZ R114, R3, UR41 ;  /* 0x0000002903727c20 */ /* 0x000fe40008410000 */
[----:B------:R-:W-:-:S02]  /*3830*/  FMUL.FTZ R113, R87, R112 ;  /* 0x0000007057717220 */ /* 0x000fc40000410000 */
[----:B------:R-:W-:Y:S02]  /*3840*/  FMUL.FTZ R114, R114, R147 ;  /* 0x0000009372727220 */ /* 0x000fe40000410000 */
[----:B------:R-:W-:Y:S02]  /*3850*/  FFMA.FTZ R148, R2, R141, R113 ;  /* 0x0000008d02947223 */ /* 0x000fe40000010071 */
[-C--:B------:R-:W-:Y:S02]  /*3860*/  FMUL.FTZ R111, R111, R3.reuse ;  /* 0x000000036f6f7220 */ /* 0x080fe40000410000 */
[----:B------:R-:W-:Y:S02]  /*3870*/  FFMA.FTZ R114, R85, R3, R114 ;  /* 0x0000000355727223 */ /* 0x000fe40000010072 */
[----:B------:R-:W-:Y:S02]  /*3880*/  FFMA.FTZ R149, R142, R134, R149 ;  /* 0x000000868e957223 */ /* 0x000fe40000010095 */
[----:B------:R-:W-:-:S02]  /*3890*/  FADD.FTZ R113, R148, -R113 ;  /* 0x8000007194717221 */ /* 0x000fc40000010000 */
[----:B------:R-:W-:Y:S02]  /*38a0*/  FMUL.FTZ R2, R0, UR41 ;  /* 0x0000002900027c20 */ /* 0x000fe40008410000 */
[----:B------:R-:W-:Y:S02]  /*38b0*/  FADD.FTZ R134, -R17, R141 ;  /* 0x0000008d11867221 */ /* 0x000fe40000010100 */
[----:B------:R-:W-:Y:S02]  /*38c0*/  FMUL.FTZ R3, R124, UR41 ;  /* 0x000000297c037c20 */ /* 0x000fe40008410000 */
[----:B------:R-:W-:Y:S02]  /*38d0*/  FMUL.FTZ R2, R2, R113 ;  /* 0x0000007102027220 */ /* 0x000fe40000410000 */
[----:B------:R-:W-:Y:S02]  /*38e0*/  FMUL.FTZ R3, R3, R134 ;  /* 0x0000008603037220 */ /* 0x000fe40000410000 */
[----:B------:R-:W-:-:S02]  /*38f0*/  FFMA.FTZ R150, R92, R150, R133 ;  /* 0x000000965c967223 */ /* 0x000fc40000010085 */
[-C--:B------:R-:W-:Y:S02]  /*3900*/  FMUL.FTZ R112, R112, R0.reuse ;  /* 0x0000000070707220 */ /* 0x080fe40000410000 */
[----:B------:R-:W-:Y:S02]  /*3910*/  FFMA.FTZ R133, R99, R13, R132 ;  /* 0x0000000d63857223 */ /* 0x000fe40000010084 */
[----:B------:R-:W-:Y:S02]  /*3920*/  FFMA.FTZ R0, R87, R0, R2 ;  /* 0x0000000057007223 */ /* 0x000fe40000010002 */
[----:B------:R-:W-:Y:S02]  /*3930*/  FFMA.FTZ R132, R86, R124, R3 ;  /* 0x0000007c56847223 */ /* 0x000fe40000010003 */
[----:B------:R-:W-:Y:S02]  /*3940*/  FMUL.FTZ R2, R14, UR41 ;  /* 0x000000290e027c20 */ /* 0x000fe40008410000 */
[----:B------:R-:W-:-:S02]  /*3950*/  FMUL.FTZ R3, R15, UR41 ;  /* 0x000000290f037c20 */ /* 0x000fc40008410000 */
[----:B------:R-:W-:Y:S01]  /*3960*/  FMUL.FTZ R131, R2, R131 ;  /* 0x0000008302837220 */ /* 0x000fe20000410000 */
[----:B------:R-:W-:Y:S01]  /*3970*/  SHF.L.U32 R2, R122, 0x4, RZ ;  /* 0x000000047a027819 */ /* 0x000fe200000006ff */
[----:B------:R-:W-:Y:S02]  /*3980*/  FMUL.FTZ R130, R3, R130 ;  /* 0x0000008203827220 */ /* 0x000fe40000410000 */
[----:B------:R-:W-:Y:S01]  /*3990*/  FMUL.FTZ R3, R126, UR25 ;  /* 0x000000197e037c20 */ /* 0x000fe20008410000 */
[----:B------:R-:W-:Y:S01]  /*39a0*/  LEA.HI.SX32 R126, R2, R2, 0x1b ;  /* 0x00000002027e7211 */ /* 0x000fe200078fdaff */
[----:B------:R-:W-:Y:S01]  /*39b0*/  FADD.FTZ R13, R70, UR4 ;  /* 0x00000004460d7e21 */ /* 0x000fe20008010000 */
[----:B------:R-:W-:Y:S01]  /*39c0*/  IADD3 R151, R2, 0x2, RZ ;  /* 0x0000000202977810 */ /* 0x000fe20007ffe0ff */
[----:B------:R-:W-:Y:S02]  /*39d0*/  FMUL.FTZ R3, R64, R3 ;  /* 0x0000000340037220 */ /* 0x000fe40000410000 */
[----:B------:R-:W-:Y:S01]  /*39e0*/  FMUL.FTZ R124, R13, R124 ;  /* 0x0000007c0d7c7220 */ /* 0x000fe20000410000 */
[----:B------:R-:W-:Y:S01]  /*39f0*/  IADD3 R13, R2, 0x1, RZ ;  /* 0x00000001020d7810 */ /* 0x000fe20007ffe0ff */
[----:B------:R-:W-:Y:S01]  /*3a00*/  FMUL.FTZ R100, R100, UR25 ;  /* 0x0000001964647c20 */ /* 0x000fe20008410000 */
[----:B------:R1:W-:Y:S01]  /*3a10*/  STS [R126.X4+0x2110], R3 ;  /* 0x002110037e007388 */ /* 0x0003e20000004800 */
[----:B------:R-:W-:Y:S01]  /*3a20*/  FMUL.FTZ R127, R127, UR25 ;  /* 0x000000197f7f7c20 */ /* 0x000fe20008410000 */
[-C--:B------:R-:W-:Y:S01]  /*3a30*/  LEA.HI.SX32 R13, R13, R2.reuse, 0x1b ;  /* 0x000000020d0d7211 */ /* 0x080fe200078fdaff */
[----:B------:R-:W-:Y:S01]  /*3a40*/  FMUL.FTZ R152, R101, UR25 ;  /* 0x0000001965987c20 */ /* 0x000fe20008410000 */
[----:B------:R-:W-:Y:S01]  /*3a50*/  LEA.HI.SX32 R154, R151, R2, 0x1b ;  /* 0x00000002979a7211 */ /* 0x000fe200078fdaff */
[----:B------:R-:W-:-:S02]  /*3a60*/  FMUL.FTZ R100, R65, R100 ;  /* 0x0000006441647220 */ /* 0x000fc40000410000 */
[----:B------:R-:W-:Y:S02]  /*3a70*/  FMUL.FTZ R127, R66, R127 ;  /* 0x0000007f427f7220 */ /* 0x000fe40000410000 */
[----:B------:R-:W-:Y:S01]  /*3a80*/  FMUL.FTZ R152, R67, R152 ;  /* 0x0000009843987220 */ /* 0x000fe20000410000 */
[----:B-1----:R-:W-:Y:S01]  /*3a90*/  IADD3 R3, R2, 0x3, RZ ;  /* 0x0000000302037810 */ /* 0x002fe20007ffe0ff */
[----:B------:R-:W-:Y:S01]  /*3aa0*/  FMUL.FTZ R12, R12, UR25 ;  /* 0x000000190c0c7c20 */ /* 0x000fe20008410000 */
[----:B------:R1:W-:Y:S01]  /*3ab0*/  STS [R13.X4+0x2114], R100 ;  /* 0x002114640d007388 */ /* 0x0003e20000004800 */
[----:B------:R-:W-:Y:S01]  /*3ac0*/  FMUL.FTZ R10, R10, UR25 ;  /* 0x000000190a0a7c20 */ /* 0x000fe20008410000 */
[----:B------:R-:W-:Y:S01]  /*3ad0*/  LEA.HI.SX32 R101, R3, R2, 0x1b ;  /* 0x0000000203657211 */ /* 0x000fe200078fdaff */
[----:B------:R-:W-:Y:S01]  /*3ae0*/  FMUL.FTZ R3, R136, UR25 ;  /* 0x0000001988037c20 */ /* 0x000fe20008410000 */
[----:B------:R2:W-:Y:S01]  /*3af0*/  STS [R154.X4+0x2118], R127 ;  /* 0x0021187f9a007388 */ /* 0x0005e20000004800 */
[----:B------:R-:W-:-:S02]  /*3b00*/  FMUL.FTZ R2, R135, UR25 ;  /* 0x0000001987027c20 */ /* 0x000fc40008410000 */
[----:B------:R-:W-:Y:S01]  /*3b10*/  FMUL.FTZ R3, R60, R3 ;  /* 0x000000033c037220 */ /* 0x000fe20000410000 */
[----:B------:R3:W-:Y:S01]  /*3b20*/  STS [R101.X4+0x211c], R152 ;  /* 0x00211c9865007388 */ /* 0x0007e20000004800 */
[----:B------:R-:W-:Y:S01]  /*3b30*/  FMUL.FTZ R135, R57, R2 ;  /* 0x0000000239877220 */ /* 0x000fe20000410000 */
[----:B------:R-:W-:Y:S01]  /*3b40*/  MOV R2, R122 ;  /* 0x0000007a00027202 */ /* 0x000fe20000000f00 */
[----:B-1----:R-:W-:Y:S01]  /*3b50*/  FMUL.FTZ R13, R61, R12 ;  /* 0x0000000c3d0d7220 */ /* 0x002fe20000410000 */
[----:B------:R1:W-:Y:S01]  /*3b60*/  STS [R126.X4+0x2120], R3 ;  /* 0x002120037e007388 */ /* 0x0003e20000004800 */
[----:B------:R-:W-:Y:S01]  /*3b70*/  FMUL.FTZ R136, R115, R148 ;  /* 0x0000009473887220 */ /* 0x000fe20000410000 */
[----:B------:R-:W-:Y:S01]  /*3b80*/  MOV R100, UR24 ;  /* 0x0000001800647c02 */ /* 0x000fe20008000f00 */
[----:B--2---:R-:W-:Y:S01]  /*3b90*/  FMUL.FTZ R127, R138, UR25 ;  /* 0x000000198a7f7c20 */ /* 0x004fe20008410000 */
[----:B------:R2:W-:Y:S01]  /*3ba0*/  STS [R126.X4+0x2124], R13 ;  /* 0x0021240d7e007388 */ /* 0x0005e20000004800 */
[----:B------:R-:W-:-:S02]  /*3bb0*/  FMUL.FTZ R137, R137, UR25 ;  /* 0x0000001989897c20 */ /* 0x000fc40008410000 */
[----:B------:R-:W-:Y:S01]  /*3bc0*/  FMUL.FTZ R127, R56, R127 ;  /* 0x0000007f387f7220 */ /* 0x000fe20000410000 */
[----:B------:R-:W-:Y:S01]  /*3bd0*/  STS [R126.X4+0x2134], R135 ;  /* 0x002134877e007388 */ /* 0x000fe20000004800 */
[----:B---3--:R-:W-:Y:S01]  /*3be0*/  FMUL.FTZ R101, R63, R10 ;  /* 0x0000000a3f657220 */ /* 0x008fe20000410000 */
[----:B-1----:R-:W-:Y:S01]  /*3bf0*/  HFMA2.MMA R3, -RZ, RZ, 0, 0 ;  /* 0x00000000ff037435 */ /* 0x002fe200000001ff */
[----:B------:R-:W-:Y:S01]  /*3c00*/  FMUL.FTZ R10, R145, UR25 ;  /* 0x00000019910a7c20 */ /* 0x000fe20008410000 */
[----:B------:R1:W-:Y:S01]  /*3c10*/  STS [R126.X4+0x2130], R127 ;  /* 0x0021307f7e007388 */ /* 0x0003e20000004800 */
[----:B------:R-:W-:Y:S01]  /*3c20*/  FMUL.FTZ R139, R139, UR25 ;  /* 0x000000198b8b7c20 */ /* 0x000fe20008410000 */
[----:B--2---:R-:W-:Y:S01]  /*3c30*/  MOV R13, UR34 ;  /* 0x00000022000d7c02 */ /* 0x004fe20008000f00 */
[----:B------:R-:W-:Y:S01]  /*3c40*/  FMUL.FTZ R141, R141, UR25 ;  /* 0x000000198d8d7c20 */ /* 0x000fe20008410000 */
[----:B------:R2:W-:Y:S01]  /*3c50*/  STS [R126.X4+0x212c], R101 ;  /* 0x00212c657e007388 */ /* 0x0005e20000004800 */
[----:B------:R-:W-:-:S02]  /*3c60*/  FMUL.FTZ R148, R148, UR25 ;  /* 0x0000001994947c20 */ /* 0x000fc40008410000 */
[----:B------:R-:W-:Y:S02]  /*3c70*/  FMUL.FTZ R137, R62, R137 ;  /* 0x000000893e897220 */ /* 0x000fe40000410000 */
[----:B------:R-:W-:Y:S01]  /*3c80*/  IMAD.WIDE.U32 R2, R13, c[0x0][0x2b8], R2 ;  /* 0x0000ae000d027a25 */ /* 0x000fe200078e0002 */
[----:B-1----:R-:W-:Y:S02]  /*3c90*/  MOV R127, UR18 ;  /* 0x00000012007f7c02 */ /* 0x002fe40008000f00 */
[----:B------:R-:W-:Y:S01]  /*3ca0*/  STS [R126.X4+0x2128], R137 ;  /* 0x002128897e007388 */ /* 0x000fe20000004800 */
[----:B------:R-:W-:Y:S01]  /*3cb0*/  FMUL.FTZ R13, R59, R10 ;  /* 0x0000000a3b0d7220 */ /* 0x000fe20000410000 */
[----:B------:R-:W-:Y:S01]  /*3cc0*/  IADD3 R3, R3, UR20, RZ ;  /* 0x0000001403037c10 */ /* 0x000fe2000fffe0ff */
[----:B------:R-:W-:Y:S01]  /*3cd0*/  ULDC.64 UR20, c[0x0][0x2c0] ;  /* 0x0000b00000147ab9 */ /* 0x000fe20000000a00 */
[----:B------:R-:W-:Y:S01]  /*3ce0*/  FMUL.FTZ R10, R143, UR25 ;  /* 0x000000198f0a7c20 */ /* 0x000fe20008410000 */
[----:B------:R-:W-:Y:S01]  /*3cf0*/  UIMAD UR20, UR37, UR20, URZ ;  /* 0x00000014251472a4 */ /* 0x000fe2000f8e023f */
[----:B------:R1:W-:Y:S01]  /*3d00*/  STS [R126.X4+0x213c], R13 ;  /* 0x00213c0d7e007388 */ /* 0x0003e20000004800 */
[----:B------:R-:W-:-:S02]  /*3d10*/  IMAD.WIDE.U32 R2, R127, c[0x0][0x2c0], R2 ;  /* 0x0000b0007f027a25 */ /* 0x000fc400078e0002 */
[----:B------:R-:W-:Y:S02]  /*3d20*/  UIMAD UR20, UR18, UR21, UR20 ;  /* 0x00000015121472a4 */ /* 0x000fe4000f8e0214 */
[----:B------:R-:W-:Y:S01]  /*3d30*/  FMUL.FTZ R127, R53, R10 ;  /* 0x0000000a357f7220 */ /* 0x000fe20000410000 */
[----:B------:R-:W-:Y:S01]  /*3d40*/  IADD3 R12, P0, R2, UR24, RZ ;  /* 0x00000018020c7c10 */ /* 0x000fe2000ff1e0ff */
[----:B--2---:R-:W-:Y:S02]  /*3d50*/  FMUL.FTZ R101, R140, UR25 ;  /* 0x000000198c657c20 */ /* 0x004fe40008410000 */
[----:B------:R-:W-:Y:S01]  /*3d60*/  IADD3 R115, R3, UR20, RZ ;  /* 0x0000001403737c10 */ /* 0x000fe2000fffe0ff */
[----:B------:R-:W-:Y:S01]  /*3d70*/  FMUL.FTZ R139, R58, R139 ;  /* 0x0000008b3a8b7220 */ /* 0x000fe20000410000 */
[----:B-1----:R-:W-:Y:S01]  /*3d80*/  MOV R13, UR24 ;  /* 0x00000018000d7c02 */ /* 0x002fe20008000f00 */
[----:B------:R-:W-:Y:S01]  /*3d90*/  FMUL.FTZ R101, R52, R101 ;  /* 0x0000006534657220 */ /* 0x000fe20000410000 */
[----:B------:R1:W-:Y:S01]  /*3da0*/  STS [R126.X4+0x2144], R127 ;  /* 0x0021447f7e007388 */ /* 0x0003e20000004800 */
[----:B------:R-:W-:Y:S01]  /*3db0*/  FMUL.FTZ R141, R54, R141 ;  /* 0x0000008d368d7220 */ /* 0x000fe20000410000 */
[----:B------:R-:W-:Y:S01]  /*3dc0*/  IADD3 R10, -R13, c[0x0][0x168], -R122 ;  /* 0x00005a000d0a7a10 */ /* 0x000fe20007ffe97a */
[----:B------:R-:W-:Y:S01]  /*3dd0*/  FMUL.FTZ R135, R55, R148 ;  /* 0x0000009437877220 */ /* 0x000fe20000410000 */
[----:B------:R-:W-:Y:S01]  /*3de0*/  LEA.HI.X.SX32 R13, R100, R115, 0x1, P0 ;  /* 0x00000073640d7211 */ /* 0x000fe200000f0eff */
[----:B------:R1:W-:Y:S01]  /*3df0*/  STS [R126.X4+0x2138], R139 ;  /* 0x0021388b7e007388 */ /* 0x0003e20000004800 */
[----:B------:R-:W-:Y:S01]  /*3e00*/  ISETP.GE.AND P0, PT, R10, 0x1, PT ;  /* 0x000000010a00780c */ /* 0x000fe20003f06270 */
[----:B------:R-:W-:-:S02]  /*3e10*/  FFMA.FTZ R149, R111, R147, R149 ;  /* 0x000000936f957223 */ /* 0x000fc40000010095 */
[----:B------:R1:W-:Y:S01]  /*3e20*/  STS [R126.X4+0x2140], R101 ;  /* 0x002140657e007388 */ /* 0x0003e20000004800 */
[----:B------:R-:W-:-:S03]  /*3e30*/  FMUL.FTZ R138, R16, UR41 ;  /* 0x00000029108a7c20 */ /* 0x000fc60008410000 */
[----:B------:R1:W-:Y:S04]  /*3e40*/  STS [R126.X4+0x2148], R141 ;  /* 0x0021488d7e007388 */ /* 0x0003e80000004800 */
[----:B------:R1:W-:Y:S04]  /*3e50*/  STS [R126.X4+0x214c], R135 ;  /* 0x00214c877e007388 */ /* 0x0003e80000004800 */
[----:B------:R-:W-:Y:S06]  /*3e60*/  BAR.SYNC.DEFER_BLOCKING 0x0 ;  /* 0x0000000000007b1d */ /* 0x000fec0000010000 */
[----:B------:R-:W-:Y:S05]  /*3e70*/  @!P0 BRA `(.L_x_1458) ;  /* 0x000000c000008947 */ /* 0x000fea0003800000 */
[----:B-1----:R-:W-:Y:S01]  /*3e80*/  LEA.HI.SX32 R126, R122, R122, 0x1b ;  /* 0x0000007a7a7e7211 */ /* 0x002fe200078fdaff */
[----:B------:R-:W-:Y:S01]  /*3e90*/  USHF.R.S32.HI UR24, URZ, 0x1f, UR7 ;  /* 0x0000001f3f187899 */ /* 0x000fe20008011407 */
[----:B------:R-:W-:Y:S01]  /*3ea0*/  MOV R101, UR7 ;  /* 0x0000000700657c02 */ /* 0x000fe20008000f00 */
[----:B------:R-:W-:-:S02]  /*3eb0*/  ULDC.64 UR20, c[0x0][0x2d0] ;  /* 0x0000b40000147ab9 */ /* 0x000fc40000000a00 */
[----:B------:R-:W1:Y:S01]  /*3ec0*/  LDS R127, [R126.X4+0x2110] ;  /* 0x002110007e7f7984 */ /* 0x000e620000004800 */
[----:B------:R-:W-:Y:S01]  /*3ed0*/  UIMAD UR20, UR24, UR20, URZ ;  /* 0x00000014181472a4 */ /* 0x000fe2000f8e023f */
[----:B------:R-:W-:-:S03]  /*3ee0*/  IMAD.WIDE.U32 R12, R101, c[0x0][0x2d0], R12 ;  /* 0x0000b400650c7a25 */ /* 0x000fc600078e000c */
[----:B------:R-:W-:Y:S02]  /*3ef0*/  UIMAD UR20, UR7, UR21, UR20 ;  /* 0x00000015071472a4 */ /* 0x000fe4000f8e0214 */
[----:B------:R-:W-:-:S04]  /*3f00*/  LEA R100, P0, R12, c[0x0][0x320], 0x2 ;  /* 0x0000c8000c647a11 */ /* 0x000fc800078010ff */
[----:B------:R-:W-:-:S04]  /*3f10*/  IADD3 R13, R13, UR20, RZ ;  /* 0x000000140d0d7c10 */ /* 0x000fc8000fffe0ff */
[----:B------:R-:W-:-:S05]  /*3f20*/  LEA.HI.X R101, R12, c[0x0][0x324], R13, 0x2, P0 ;  /* 0x0000c9000c657a11 */ /* 0x000fca00000f140d */
[----:B-1----:R1:W-:Y:S02]  /*3f30*/  RED.E.ADD.F32.FTZ.RN.STRONG.GPU [R100.64], R127 ;  /* 0x0000007f6400798e */ /* 0x0023e4000c10e79e */
.L_x_1458:
[----:B-1----:R-:W-:Y:S05]  /*3f40*/  BSYNC B0 ;  /* 0x0000000000007941 */ /* 0x002fea0003800000 */
.L_x_1457:
[----:B------:R-:W-:Y:S01]  /*3f50*/  UIMAD UR20, UR6, -0x800, UR36 ;  /* 0xfffff800061478a4 */ /* 0x000fe2000f8e0224 */
[----:B------:R-:W-:Y:S01]  /*3f60*/  LEA R12, P0, R2, c[0x0][0x320], 0x2 ;  /* 0x0000c800020c7a11 */ /* 0x000fe200078010ff */
[----:B------:R-:W-:Y:S01]  /*3f70*/  USHF.L.U32 UR24, UR8, 0x2, URZ ;  /* 0x0000000208187899 */ /* 0x000fe2000800063f */
[----:B------:R-:W-:Y:S01]  /*3f80*/  FFMA.FTZ R149, R124, R134, R149 ;  /* 0x000000867c957223 */ /* 0x000fe20000010095 */
[----:B------:R-:W-:Y:S01]  /*3f90*/  USHF.L.U64.HI UR25, UR8, 0x2, UR9 ;  /* 0x0000000208197899 */ /* 0x000fe20008010209 */
[----:B------:R-:W-:Y:S01]  /*3fa0*/  LEA.HI.X R13, R2, c[0x0][0x324], R115, 0x2, P0 ;  /* 0x0000c900020d7a11 */ /* 0x000fe200000f1473 */
[----:B------:R-:W-:Y:S01]  /*3fb0*/  FMUL.FTZ R2, R112, R113 ;  /* 0x0000007170027220 */ /* 0x000fe20000410000 */
[----:B------:R-:W-:Y:S01]  /*3fc0*/  MOV R3, UR20 ;  /* 0x0000001400037c02 */ /* 0x000fe20008000f00 */
[----:B------:R-:W-:Y:S01]  /*3fd0*/  ULDC.64 UR20, c[0x0][0x2d0] ;  /* 0x0000b40000147ab9 */ /* 0x000fe20000000a00 */
[----:B------:R-:W-:Y:S01]  /*3fe0*/  MOV R101, UR24 ;  /* 0x0000001800657c02 */ /* 0x000fe20008000f00 */
[----:B------:R-:W-:Y:S01]  /*3ff0*/  UIMAD UR20, UR25, UR20, URZ ;  /* 0x00000014191472a4 */ /* 0x000fe2000f8e023f */
[----:B------:R-:W-:Y:S01]  /*4000*/  ISETP.GE.AND P0, PT, R10, 0x81, PT ;  /* 0x000000810a00780c */ /* 0x000fe20003f06270 */
[----:B------:R-:W-:Y:S01]  /*4010*/  IMAD.WIDE R12, R3, 0x4, R12 ;  /* 0x00000004030c7825 */ /* 0x000fe200078e020c */
[----:B------:R-:W-:Y:S01]  /*4020*/  BSSY B0, `(.L_x_1459) ;  /* 0x0000010000007945 */ /* 0x000fe20003800000 */
[----:B------:R-:W-:Y:S01]  /*4030*/  UIMAD UR20, UR24, UR21, UR20 ;  /* 0x00000015181472a4 */ /* 0x000fe2000f8e0214 */
[C---:B------:R-:W-:Y:S01]  /*4040*/  IADD3 R113, R122.reuse, 0x100, RZ ;  /* 0x000001007a717810 */ /* 0x040fe20007ffe0ff */
[----:B------:R-:W-:Y:S01]  /*4050*/  FMUL.FTZ R3, R55, R136 ;  /* 0x0000008837037220 */ /* 0x000fe20000410000 */
[C---:B------:R-:W-:Y:S01]  /*4060*/  IADD3 R115, R122.reuse, 0x180, RZ ;  /* 0x000001807a737810 */ /* 0x040fe20007ffe0ff */
[----:B------:R-:W-:Y:S01]  /*4070*/  IMAD.WIDE.U32 R12, R101, c[0x0][0x2d0], R12 ;  /* 0x0000b400650c7a25 */ /* 0x000fe200078e000c */
[----:B------:R-:W-:-:S03]  /*4080*/  IADD3 R101, R122, 0x80, RZ ;  /* 0x000000807a657810 */ /* 0x000fc60007ffe0ff */
[----:B------:R-:W-:Y:S01]  /*4090*/  FADD.FTZ R3, R6, R3 ;  /* 0x0000000306037221 */ /* 0x000fe20000010000 */
[----:B------:R-:W-:Y:S01]  /*40a0*/  LEA.HI.SX32 R101, R101, R122, 0x1b ;  /* 0x0000007a65657211 */ /* 0x000fe200078fdaff */
[----:B------:R-:W-:Y:S01]  /*40b0*/  FFMA.FTZ R131, R98, R14, R131 ;  /* 0x0000000e62837223 */ /* 0x000fe20000010083 */
[----:B------:R-:W-:Y:S01]  /*40c0*/  IADD3 R13, R13, UR20, RZ ;  /* 0x000000140d0d7c10 */ /* 0x000fe2000fffe0ff */
[----:B------:R-:W-:Y:S02]  /*40d0*/  FMUL.FTZ R103, R138, R103 ;  /* 0x000000678a677220 */ /* 0x000fe40000410000 */
[----:B------:R-:W-:Y:S01]  /*40e0*/  FADD.FTZ R2, R149, R2 ;  /* 0x0000000295027221 */ /* 0x000fe20000010000 */
[----:B------:R-:W1:Y:S01]  /*40f0*/  LDS R101, [R101.X4+0x2310] ;  /* 0x0023100065657984 */ /* 0x000e620000004800 */
[----:B------:R-:W-:Y:S05]  /*4100*/  @!P0 BRA `(.L_x_1460) ;  /* 0x0000001000008947 */ /* 0x000fea0003800000 */
[----:B-1----:R1:W-:Y:S02]  /*4110*/  RED.E.ADD.F32.FTZ.RN.STRONG.GPU [R12.64+-0x1e00], R101 ;  /* 0xffe200650c00798e */ /* 0x0023e4000c10e79e */
.L_x_1460:
[----:B------:R-:W-:Y:S05]  /*4120*/  BSYNC B0 ;  /* 0x0000000000007941 */ /* 0x000fea0003800000 */
.L_x_1459:
[----:B------:R-:W-:Y:S01]  /*4130*/  LEA.HI.SX32 R113, R113, R122, 0x1b ;  /* 0x0000007a71717211 */ /* 0x000fe200078fdaff */
[----:B------:R-:W-:Y:S01]  /*4140*/  BSSY B0, `(.L_x_1461) ;  /* 0x000000d000007945 */ /* 0x000fe20003800000 */
[----:B------:R-:W-:-:S02]  /*4150*/  ISETP.GE.AND P6, PT, R10, 0x101, PT ;  /* 0x000001010a00780c */ /* 0x000fc40003fc6270 */
[----:B------:R-:W-:Y:S02]  /*4160*/  IADD3 R127, R122, 0x200, RZ ;  /* 0x000002007a7f7810 */ /* 0x000fe40007ffe0ff */
[----:B------:R-:W2:Y:S01]  /*4170*/  LDS R113, [R113.X4+0x2510] ;  /* 0x0025100071717984 */ /* 0x000ea20000004800 */
[----:B------:R-:W-:Y:S02]  /*4180*/  LEA.HI.SX32 R115, R115, R122, 0x1b ;  /* 0x0000007a73737211 */ /* 0x000fe400078fdaff */
[C---:B------:R-:W-:Y:S02]  /*4190*/  ISETP.GE.AND P0, PT, R10.reuse, 0x181, PT ;  /* 0x000001810a00780c */ /* 0x040fe40003f06270 */
[C---:B------:R-:W-:Y:S02]  /*41a0*/  ISETP.GE.AND P1, PT, R10.reuse, 0x201, PT ;  /* 0x000002010a00780c */ /* 0x040fe40003f26270 */
[C---:B------:R-:W-:Y:S02]  /*41b0*/  ISETP.GE.AND P2, PT, R10.reuse, 0x281, PT ;  /* 0x000002810a00780c */ /* 0x040fe40003f46270 */
[----:B------:R-:W-:-:S02]  /*41c0*/  ISETP.GE.AND P3, PT, R10, 0x301, PT ;  /* 0x000003010a00780c */ /* 0x000fc40003f66270 */
[C---:B------:R-:W-:Y:S02]  /*41d0*/  ISETP.GE.AND P4, PT, R10.reuse, 0x381, PT ;  /* 0x000003810a00780c */ /* 0x040fe40003f86270 */
[----:B------:R-:W-:Y:S01]  /*41e0*/  ISETP.GE.AND P5, PT, R10, 0x401, PT ;  /* 0x000004010a00780c */ /* 0x000fe20003fa6270 */
[----:B------:R-:W-:Y:S10]  /*41f0*/  @!P6 BRA `(.L_x_1462) ;  /* 0x000000100000e947 */ /* 0x000ff40003800000 */
[----:B--2---:R2:W-:Y:S02]  /*4200*/  RED.E.ADD.F32.FTZ.RN.STRONG.GPU [R12.64+-0x1c00], R113 ;  /* 0xffe400710c00798e */ /* 0x0045e4000c10e79e */
.L_x_1462:
[----:B------:R-:W-:Y:S05]  /*4210*/  BSYNC B0 ;  /* 0x0000000000007941 */ /* 0x000fea0003800000 */
.L_x_1461:
[----:B------:R-:W3:Y:S01]  /*4220*/  LDS R115, [R115.X4+0x2710] ;  /* 0x0027100073737984 */ /* 0x000ee20000004800 */
[----:B------:R-:W-:Y:S01]  /*4230*/  BSSY B0, `(.L_x_1463) ;  /* 0x0000005000007945 */ /* 0x000fe20003800000 */
[----:B-1----:R-:W-:Y:S02]  /*4240*/  IADD3 R101, R122, 0x280, RZ ;  /* 0x000002807a657810 */ /* 0x002fe40007ffe0ff */
[----:B------:R-:W-:Y:S01]  /*4250*/  LEA.HI.SX32 R6, R127, R122, 0x1b ;  /* 0x0000007a7f067211 */ /* 0x000fe200078fdaff */
[----:B------:R-:W-:Y:S05]  /*4260*/  @!P0 BRA `(.L_x_1464) ;  /* 0x0000001000008947 */ /* 0x000fea0003800000 */
[----:B---3--:R1:W-:Y:S02]  /*4270*/  RED.E.ADD.F32.FTZ.RN.STRONG.GPU [R12.64+-0x1a00], R115 ;  /* 0xffe600730c00798e */ /* 0x0083e4000c10e79e */
.L_x_1464:
[----:B------:R-:W-:Y:S05]  /*4280*/  BSYNC B0 ;  /* 0x0000000000007941 */ /* 0x000fea0003800000 */
.L_x_1463:
[----:B------:R-:W-:Y:S01]  /*4290*/  LEA.HI.SX32 R14, R101, R122, 0x1b ;  /* 0x0000007a650e7211 */ /* 0x000fe200078fdaff */
[----:B------:R-:W-:Y:S01]  /*42a0*/  BSSY B0, `(.L_x_1465) ;  /* 0x0000005000007945 */ /* 0x000fe20003800000 */
[----:B------:R4:W0:Y:S01]  /*42b0*/  LDS R101, [R6.X4+0x2910] ;  /* 0x0029100006657984 */ /* 0x0008220000004800 */
[----:B--2---:R-:W-:Y:S01]  /*42c0*/  IADD3 R113, R122, 0x300, RZ ;  /* 0x000003007a717810 */ /* 0x004fe20007ffe0ff */
[----:B------:R-:W-:Y:S05]  /*42d0*/  @!P1 BRA `(.L_x_1466) ;  /* 0x0000001000009947 */ /* 0x000fea0003800000 */
[----:B0-----:R0:W-:Y:S02]  /*42e0*/  RED.E.ADD.F32.FTZ.RN.STRONG.GPU [R12.64+-0x1800], R101 ;  /* 0xffe800650c00798e */ /* 0x0011e4000c10e79e */
.L_x_1466:
[----:B------:R-:W-:Y:S05]  /*42f0*/  BSYNC B0 ;  /* 0x0000000000007941 */ /* 0x000fea0003800000 */
.L_x_1465:
[----:B0-----:R0:W2:Y:S01]  /*4300*/  LDS R101, [R14.X4+0x2b10] ;  /* 0x002b10000e657984 */ /* 0x0010a20000004800 */
[----:B------:R-:W-:Y:S01]  /*4310*/  BSSY B0, `(.L_x_1467) ;  /* 0x0000005000007945 */ /* 0x000fe20003800000 */
[----:B-1-3--:R-:W-:-:S02]  /*4320*/  IADD3 R115, R122, 0x380, RZ ;  /* 0x000003807a737810 */ /* 0x00afc40007ffe0ff */
[----:B------:R-:W-:Y:S01]  /*4330*/  LEA.HI.SX32 R113, R113, R122, 0x1b ;  /* 0x0000007a71717211 */ /* 0x000fe200078fdaff */
[----:B------:R-:W-:Y:S05]  /*4340*/  @!P2 BRA `(.L_x_1468) ;  /* 0x000000100000a947 */ /* 0x000fea0003800000 */
[----:B--2---:R1:W-:Y:S02]  /*4350*/  RED.E.ADD.F32.FTZ.RN.STRONG.GPU [R12.64+-0x1600], R101 ;  /* 0xffea00650c00798e */ /* 0x0043e4000c10e79e */
.L_x_1468:
[----:B------:R-:W-:Y:S05]  /*4360*/  BSYNC B0 ;  /* 0x0000000000007941 */ /* 0x000fea0003800000 */
.L_x_1467:
[----:B------:R-:W3:Y:S01]  /*4370*/  LDS R113, [R113.X4+0x2d10] ;  /* 0x002d100071717984 */ /* 0x000ee20000004800 */
[----:B------:R-:W-:Y:S01]  /*4380*/  BSSY B0, `(.L_x_1469) ;  /* 0x0000005000007945 */ /* 0x000fe20003800000 */
[----:B-12---:R-:W-:Y:S02]  /*4390*/  IADD3 R101, R122, 0x400, RZ ;  /* 0x000004007a657810 */ /* 0x006fe40007ffe0ff */
[----:B------:R-:W-:Y:S01]  /*43a0*/  LEA.HI.SX32 R115, R115, R122, 0x1b ;  /* 0x0000007a73737211 */ /* 0x000fe200078fdaff */
[----:B------:R-:W-:Y:S05]  /*43b0*/  @!P3 BRA `(.L_x_1470) ;  /* 0x000000100000b947 */ /* 0x000fea0003800000 */
[----:B---3--:R1:W-:Y:S02]  /*43c0*/  RED.E.ADD.F32.FTZ.RN.STRONG.GPU [R12.64+-0x1400], R113 ;  /* 0xffec00710c00798e */ /* 0x0083e4000c10e79e */
.L_x_1470:
[----:B------:R-:W-:Y:S05]  /*43d0*/  BSYNC B0 ;  /* 0x0000000000007941 */ /* 0x000fea0003800000 */
.L_x_1469:
[----:B------:R-:W2:Y:S01]  /*43e0*/  LDS R115, [R115.X4+0x2f10] ;  /* 0x002f100073737984 */ /* 0x000ea20000004800 */
[----:B------:R-:W-:Y:S01]  /*43f0*/  BSSY B0, `(.L_x_1471) ;  /* 0x0000004000007945 */ /* 0x000fe20003800000 */
[----:B------:R-:W-:Y:S01]  /*4400*/  LEA.HI.SX32 R101, R101, R122, 0x1b ;  /* 0x0000007a65657211 */ /* 0x000fe200078fdaff */
[----:B------:R-:W-:Y:S05]  /*4410*/  @!P4 BRA `(.L_x_1472) ;  /* 0x000000100000c947 */ /* 0x000fea0003800000 */
[----:B--2---:R2:W-:Y:S02]  /*4420*/  RED.E.ADD.F32.FTZ.RN.STRONG.GPU [R12.64+-0x1200], R115 ;  /* 0xffee00730c00798e */ /* 0x0045e4000c10e79e */
.L_x_1472:
[----:B------:R-:W-:Y:S05]  /*4430*/  BSYNC B0 ;  /* 0x0000000000007941 */ /* 0x000fea0003800000 */
.L_x_1471:
[----:B------:R-:W0:Y:S01]  /*4440*/  LDS R101, [R101.X4+0x3110] ;  /* 0x0031100065657984 */ /* 0x000e220000004800 */
[----:B------:R-:W-:Y:S01]  /*4450*/  BSSY B0, `(.L_x_1473) ;  /* 0x0000005000007945 */ /* 0x000fe20003800000 */
[----:B-1-3--:R-:W-:-:S02]  /*4460*/  IADD3 R113, R122, 0x480, RZ ;  /* 0x000004807a717810 */ /* 0x00afc40007ffe0ff */
[----:B--2---:R-:W-:Y:S01]  /*4470*/  IADD3 R115, R122, 0x500, RZ ;  /* 0x000005007a737810 */ /* 0x004fe20007ffe0ff */
[----:B------:R-:W-:Y:S05]  /*4480*/  @!P5 BRA `(.L_x_1474) ;  /* 0x000000100000d947 */ /* 0x000fea0003800000 */
[----:B0-----:R0:W-:Y:S02]  /*4490*/  RED.E.ADD.F32.FTZ.RN.STRONG.GPU [R12.64+-0x1000], R101 ;  /* 0xfff000650c00798e */ /* 0x0011e4000c10e79e */
.L_x_1474:
[----:B------:R-:W-:Y:S05]  /*44a0*/  BSYNC B0 ;  /* 0x0000000000007941 */ /* 0x000fea0003800000 */
.L_x_1473:
        /* <DEDUP_REMOVED lines=14> */
.L_x_1476:
[----:B------:R-:W-:Y:S05]  /*4590*/  BSYNC B0 ;  /* 0x0000000000007941 */ /* 0x000fea0003800000 */
.L_x_1475:
[----:B------:R-:W1:Y:S01]  /*45a0*/  LDS R115, [R115.X4+0x3510] ;  /* 0x0035100073737984 */ /* 0x000e620000004800 */
[----:B------:R-:W-:Y:S01]  /*45b0*/  BSSY B0, `(.L_x_1477) ;  /* 0x0000005000007945 */ /* 0x000fe20003800000 */
[----:B0-----:R-:W-:-:S02]  /*45c0*/  IADD3 R113, R122, 0x600, RZ ;  /* 0x000006007a717810 */ /* 0x001fc40007ffe0ff */
[----:B------:R-:W-:Y:S01]  /*45d0*/  LEA.HI.SX32 R101, R101, R122, 0x1b ;  /* 0x0000007a65657211 */ /* 0x000fe200078fdaff */
[----:B------:R-:W-:Y:S05]  /*45e0*/  @!P0 BRA `(.L_x_1478) ;  /* 0x0000001000008947 */ /* 0x000fea0003800000 */
[----:B-1----:R0:W-:Y:S02]  /*45f0*/  RED.E.ADD.F32.FTZ.RN.STRONG.GPU [R12.64+-0xc00], R115 ;  /* 0xfff400730c00798e */ /* 0x0021e4000c10e79e */
.L_x_1478:
[----:B------:R-:W-:Y:S05]  /*4600*/  BSYNC B0 ;  /* 0x0000000000007941 */ /* 0x000fea0003800000 */
.L_x_1477:
[----:B------:R-:W2:Y:S01]  /*4610*/  LDS R101, [R101.X4+0x3710] ;  /* 0x0037100065657984 */ /* 0x000ea20000004800 */
[----:B------:R-:W-:Y:S01]  /*4620*/  BSSY B0, `(.L_x_1479) ;  /* 0x0000005000007945 */ /* 0x000fe20003800000 */
[----:B01----:R-:W-:Y:S02]  /*4630*/  IADD3 R115, R122, 0x680, RZ ;  /* 0x000006807a737810 */ /* 0x003fe40007ffe0ff */
[----:B------:R-:W-:Y:S01]  /*4640*/  LEA.HI.SX32 R113, R113, R122, 0x1b ;  /* 0x0000007a71717211 */ /* 0x000fe200078fdaff */
[----:B------:R-:W-:Y:S05]  /*4650*/  @!P1 BRA `(.L_x_1480) ;  /* 0x0000001000009947 */ /* 0x000fea0003800000 */
[----:B--2---:R0:W-:Y:S02]  /*4660*/  RED.E.ADD.F32.FTZ.RN.STRONG.GPU [R12.64+-0xa00], R101 ;  /* 0xfff600650c00798e */ /* 0x0041e4000c10e79e */
.L_x_1480:
[----:B------:R-:W-:Y:S05]  /*4670*/  BSYNC B0 ;  /* 0x0000000000007941 */ /* 0x000fea0003800000 */
.L_x_1479:
[----:B------:R-:W1:Y:S01]  /*4680*/  LDS R113, [R113.X4+0x3910] ;  /* 0x0039100071717984 */ /* 0x000e620000004800 */
[----:B------:R-:W-:Y:S01]  /*4690*/  BSSY B0, `(.L_x_1481) ;  /* 0x0000005000007945 */ /* 0x000fe20003800000 */
[----:B0-2---:R-:W-:Y:S02]  /*46a0*/  IADD3 R101, R122, 0x700, RZ ;  /* 0x000007007a657810 */ /* 0x005fe40007ffe0ff */
[----:B------:R-:W-:Y:S01]  /*46b0*/  LEA.HI.SX32 R115, R115, R122, 0x1b ;  /* 0x0000007a73737211 */ /* 0x000fe200078fdaff */
[----:B------:R-:W-:Y:S05]  /*46c0*/  @!P2 BRA `(.L_x_1482) ;  /* 0x000000100000a947 */ /* 0x000fea0003800000 */
[----:B-1----:R0:W-:Y:S02]  /*46d0*/  RED.E.ADD.F32.FTZ.RN.STRONG.GPU [R12.64+-0x800], R113 ;  /* 0xfff800710c00798e */ /* 0x0021e4000c10e79e */
.L_x_1482:
[----:B------:R-:W-:Y:S05]  /*46e0*/  BSYNC B0 ;  /* 0x0000000000007941 */ /* 0x000fea0003800000 */
.L_x_1481:
[----:B------:R-:W2:Y:S01]  /*46f0*/  LDS R115, [R115.X4+0x3b10] ;  /* 0x003b100073737984 */ /* 0x000ea20000004800 */
[----:B------:R-:W-:Y:S01]  /*4700*/  BSSY B0, `(.L_x_1483) ;  /* 0x0000005000007945 */ /* 0x000fe20003800000 */
[----:B01----:R-:W-:-:S02]  /*4710*/  IADD3 R113, R122, 0x780, RZ ;  /* 0x000007807a717810 */ /* 0x003fc40007ffe0ff */
[----:B------:R-:W-:Y:S01]  /*4720*/  LEA.HI.SX32 R101, R101, R122, 0x1b ;  /* 0x0000007a65657211 */ /* 0x000fe200078fdaff */
[----:B------:R-:W-:Y:S05]  /*4730*/  @!P3 BRA `(.L_x_1484) ;  /* 0x000000100000b947 */ /* 0x000fea0003800000 */
[----:B--2---:R0:W-:Y:S02]  /*4740*/  RED.E.ADD.F32.FTZ.RN.STRONG.GPU [R12.64+-0x600], R115 ;  /* 0xfffa00730c00798e */ /* 0x0041e4000c10e79e */
.L_x_1484:
[----:B------:R-:W-:Y:S05]  /*4750*/  BSYNC B0 ;  /* 0x0000000000007941 */ /* 0x000fea0003800000 */
.L_x_1483:
[----:B------:R-:W1:Y:S01]  /*4760*/  LDS R101, [R101.X4+0x3d10] ;  /* 0x003d100065657984 */ /* 0x000e620000004800 */
[----:B------:R-:W-:Y:S01]  /*4770*/  BSSY B0, `(.L_x_1485) ;  /* 0x0000004000007945 */ /* 0x000fe20003800000 */
[----:B------:R-:W-:Y:S01]  /*4780*/  LEA.HI.SX32 R113, R113, R122, 0x1b ;  /* 0x0000007a71717211 */ /* 0x000fe200078fdaff */
[----:B------:R-:W-:Y:S05]  /*4790*/  @!P4 BRA `(.L_x_1486) ;  /* 0x000000100000c947 */ /* 0x000fea0003800000 */
[----:B-1----:R1:W-:Y:S02]  /*47a0*/  RED.E.ADD.F32.FTZ.RN.STRONG.GPU [R12.64+-0x400], R101 ;  /* 0xfffc00650c00798e */ /* 0x0023e4000c10e79e */
.L_x_1486:
[----:B------:R-:W-:Y:S05]  /*47b0*/  BSYNC B0 ;  /* 0x0000000000007941 */ /* 0x000fea0003800000 */
.L_x_1485:
[----:B------:R-:W3:Y:S01]  /*47c0*/  LDS R113, [R113.X4+0x3f10] ;  /* 0x003f100071717984 */ /* 0x000ee20000004800 */
[----:B------:R-:W-:Y:S01]  /*47d0*/  BSSY B0, `(.L_x_1487) ;  /* 0x0000003000007945 */ /* 0x000fe20003800000 */
[----:B------:R-:W-:Y:S05]  /*47e0*/  @!P5 BRA `(.L_x_1488) ;  /* 0x000000100000d947 */ /* 0x000fea0003800000 */
[----:B---3--:R3:W-:Y:S02]  /*47f0*/  RED.E.ADD.F32.FTZ.RN.STRONG.GPU [R12.64+-0x200], R113 ;  /* 0xfffe00710c00798e */ /* 0x0087e4000c10e79e */
.L_x_1488:
[----:B------:R-:W-:Y:S05]  /*4800*/  BSYNC B0 ;  /* 0x0000000000007941 */ /* 0x000fea0003800000 */
.L_x_1487:
[----:B------:R-:W5:Y:S01]  /*4810*/  S2R R10, SR_LANEID ;  /* 0x00000000000a7919 */ /* 0x000f620000000000 */
[----:B------:R-:W-:Y:S01]  /*4820*/  ISETP.NE.AND P1, PT, R122, RZ, PT ;  /* 0x000000ff7a00720c */ /* 0x000fe20003f25270 */
[----:B------:R-:W-:Y:S01]  /*4830*/  FFMA.FTZ R130, R97, R15, R130 ;  /* 0x0000000f61827223 */ /* 0x000fe20000010082 */
[----:B------:R-:W-:Y:S01]  /*4840*/  BSSY B0, `(.L_x_1489) ;  /* 0x0000054000007945 */ /* 0x000fe20003800000 */
[----:B01-3--:R-:W0:Y:S01]  /*4850*/  SHFL.DOWN PT, R13, R2, 0x1, 0x1f ;  /* 0x08201f00020d7f89 */ /* 0x00be2200000e0000 */
[----:B------:R-:W-:-:S02]  /*4860*/  FFMA.FTZ R103, R96, R16, R103 ;  /* 0x0000001060677223 */ /* 0x000fc40000010067 */
[----:B------:R-:W-:Y:S01]  /*4870*/  FADD.FTZ R39, R112, R39 ;  /* 0x0000002770277221 */ /* 0x000fe20000010000 */
[----:B----4-:R-:W1:Y:S01]  /*4880*/  SHFL.DOWN PT, R6, R3, 0x1, 0x1f ;  /* 0x08201f0003067f89 */ /* 0x010e6200000e0000 */
[----:B------:R-:W-:Y:S02]  /*4890*/  FADD.FTZ R38, R124, R38 ;  /* 0x000000267c267221 */ /* 0x000fe40000010000 */
[----:B------:R-:W-:Y:S02]  /*48a0*/  FADD.FTZ R37, R111, R37 ;  /* 0x000000256f257221 */ /* 0x000fe40000010000 */
[----:B------:R-:W-:Y:S02]  /*48b0*/  FADD.FTZ R35, R0, R35 ;  /* 0x0000002300237221 */ /* 0x000fe40000010000 */
[----:B------:R-:W-:Y:S02]  /*48c0*/  FADD.FTZ R36, R142, R36 ;  /* 0x000000248e247221 */ /* 0x000fe40000010000 */
[----:B------:R-:W-:-:S02]  /*48d0*/  FADD.FTZ R34, R132, R34 ;  /* 0x0000002284227221 */ /* 0x000fc40000010000 */
[----:B------:R-:W-:Y:S02]  /*48e0*/  FADD.FTZ R43, R4, R43 ;  /* 0x0000002b042b7221 */ /* 0x000fe40000010000 */
[----:B------:R-:W-:Y:S02]  /*48f0*/  FADD.FTZ R33, R114, R33 ;  /* 0x0000002172217221 */ /* 0x000fe40000010000 */
[----:B------:R-:W-:Y:S01]  /*4900*/  FADD.FTZ R42, R144, R42 ;  /* 0x0000002a902a7221 */ /* 0x000fe20000010000 */
[----:B-----5:R-:W-:Y:S01]  /*4910*/  ISETP.GT.AND P0, PT, R10, 0x1e, PT ;  /* 0x0000001e0a00780c */ /* 0x020fe20003f04270 */
[----:B------:R-:W-:Y:S02]  /*4920*/  FADD.FTZ R32, R11, R32 ;  /* 0x000000200b207221 */ /* 0x000fe40000010000 */
[----:B------:R-:W-:Y:S02]  /*4930*/  FADD.FTZ R41, R8, R41 ;  /* 0x0000002908297221 */ /* 0x000fe40000010000 */
[----:B------:R-:W-:-:S02]  /*4940*/  FADD.FTZ R31, R5, R31 ;  /* 0x0000001f051f7221 */ /* 0x000fc40000010000 */
[----:B------:R-:W-:Y:S02]  /*4950*/  FADD.FTZ R40, R146, R40 ;  /* 0x0000002892287221 */ /* 0x000fe40000010000 */
[----:B------:R-:W-:Y:S02]  /*4960*/  FADD.FTZ R30, R7, R30 ;  /* 0x0000001e071e7221 */ /* 0x000fe40000010000 */
[----:B------:R-:W-:Y:S02]  /*4970*/  FADD.FTZ R47, R107, R47 ;  /* 0x0000002f6b2f7221 */ /* 0x000fe40000010000 */
[----:B0-----:R-:W-:Y:S02]  /*4980*/  @!P0 FADD.FTZ R2, R2, R13 ;  /* 0x0000000d02028221 */ /* 0x001fe40000010000 */
[----:B-1----:R-:W-:Y:S01]  /*4990*/  @!P0 FADD.FTZ R3, R3, R6 ;  /* 0x0000000603038221 */ /* 0x002fe20000010000 */
        /* <DEDUP_REMOVED lines=24> */
[----:B------:R-:W-:-:S07]  /*4b20*/  FADD.FTZ R20, R103, R20 ;  /* 0x0000001467147221 */ /* 0x000fce0000010000 */
        /* <DEDUP_REMOVED lines=11> */
[----:B-1----:R-:W-:Y:S01]  /*4be0*/  @!P0 FADD.FTZ R3, R3, R6 ;  /* 0x0000000603038221 */ /* 0x002fe20000010000 */
[----:B------:R-:W-:Y:S02]  /*4bf0*/  ISETP.NE.AND P0, PT, R10, RZ, PT ;  /* 0x000000ff0a00720c */ /* 0x000fe40003f05270 */
[----:B------:R-:W-:-:S04]  /*4c00*/  SHF.R.S32.HI R10, RZ, 0x1f, R122 ;  /* 0x0000001fff0a7819 */ /* 0x000fc8000001147a */
[----:B------:R-:W-:-:S04]  /*4c10*/  LEA.HI R10, R10, R122, RZ, 0x5 ;  /* 0x0000007a0a0a7211 */ /* 0x000fc800078f28ff */
[----:B------:R-:W-:-:S05]  /*4c20*/  SHF.R.S32.HI R10, RZ, 0x5, R10 ;  /* 0x00000005ff0a7819 */ /* 0x000fca000001140a */
[----:B------:R0:W-:Y:S04]  /*4c30*/  @!P0 STS.64 [R10.X8+0x4218], R2 ;  /* 0x004218020a008388 */ /* 0x0001e80000008a00 */
[----:B------:R-:W-:Y:S06]  /*4c40*/  BAR.SYNC.DEFER_BLOCKING 0x0 ;  /* 0x0000000000007b1d */ /* 0x000fec0000010000 */
[----:B------:R-:W-:Y:S05]  /*4c50*/  @P1 BRA `(.L_x_1490) ;  /* 0x0000012000001947 */ /* 0x000fea0003800000 */
[----:B------:R-:W-:Y:S01]  /*4c60*/  ULDC UR20, c[0x0][0x174] ;  /* 0x00005d0000147ab9 */ /* 0x000fe20000000800 */
[----:B------:R-:W1:Y:S01]  /*4c70*/  LDS.128 R4, [0x4220] ;  /* 0x00422000ff047984 */ /* 0x000e620000000c00 */
[----:B------:R-:W-:-:S02]  /*4c80*/  UISETP.NE.AND UP0, UPT, UR19, UR20, UPT ;  /* 0x000000141300728c */ /* 0x000fc4000bf05270 */
[----:B------:R-:W-:Y:S01]  /*4c90*/  USHF.L.U32 UR20, UR7, 0x2, URZ ;  /* 0x0000000207147899 */ /* 0x000fe2000800063f */
[----:B------:R-:W3:Y:S03]  /*4ca0*/  LDS.64 R8, [0x4230] ;  /* 0x00423000ff087984 */ /* 0x000ee60000000a00 */
[----:B------:R-:W-:-:S13]  /*4cb0*/  PLOP3.LUT P0, PT, PT, PT, UP0, 0x80, 0x0 ;  /* 0x000000000000781c */ /* 0x000fda0003f0f008 */
[----:B0-----:R-:W0:Y:S04]  /*4cc0*/  @P0 LDS R10, [UR20+0x6260] ;  /* 0x00626014ff0a0984 */ /* 0x001e280008000800 */
[----:B------:R-:W4:Y:S01]  /*4cd0*/  @P0 LDS R11, [UR20+0x5e60] ;  /* 0x005e6014ff0b0984 */ /* 0x000f220008000800 */
[----:B-1----:R-:W-:Y:S02]  /*4ce0*/  FADD.FTZ R0, R3, R5 ;  /* 0x0000000503007221 */ /* 0x002fe40000010000 */
[----:B------:R-:W-:Y:S02]  /*4cf0*/  FADD.FTZ R3, R2, R4 ;  /* 0x0000000402037221 */ /* 0x000fe40000010000 */
[----:B------:R-:W-:Y:S02]  /*4d00*/  FADD.FTZ R0, R7, R0 ;  /* 0x0000000007007221 */ /* 0x000fe40000010000 */
[----:B------:R-:W-:-:S02]  /*4d10*/  FADD.FTZ R6, R6, R3 ;  /* 0x0000000306067221 */ /* 0x000fc40000010000 */
[----:B---3--:R-:W-:Y:S02]  /*4d20*/  FADD.FTZ R3, R0, R9 ;  /* 0x0000000900037221 */ /* 0x008fe40000010000 */
[----:B------:R-:W-:Y:S02]  /*4d30*/  FADD.FTZ R2, R6, R8 ;  /* 0x0000000806027221 */ /* 0x000fe40000010000 */
[----:B0-----:R-:W-:Y:S02]  /*4d40*/  @P0 FADD.FTZ R3, R3, R10 ;  /* 0x0000000a03030221 */ /* 0x001fe40000010000 */
[----:B----4-:R-:W-:-:S03]  /*4d50*/  @P0 FADD.FTZ R2, R2, R11 ;  /* 0x0000000b02020221 */ /* 0x010fc60000010000 */
[----:B------:R0:W-:Y:S04]  /*4d60*/  STS [UR20+0x6260], R3 ;  /* 0x00626003ff007988 */ /* 0x0001e80008000814 */
[----:B------:R0:W-:Y:S02]  /*4d70*/  STS [UR20+0x5e60], R2 ;  /* 0x005e6002ff007988 */ /* 0x0001e40008000814 */
.L_x_1490:
[----:B------:R-:W-:Y:S05]  /*4d80*/  BSYNC B0 ;  /* 0x0000000000007941 */ /* 0x000fea0003800000 */
.L_x_1489:
[----:B------:R-:W-:Y:S02]  /*4d90*/  UIADD3 UR7, UR7, 0x1, URZ ;  /* 0x0000000107077890 */ /* 0x000fe4000fffe03f */
[----:B------:R-:W-:Y:S02]  /*4da0*/  ULDC UR20, c[0x0][0x16c] ;  /* 0x00005b0000147ab9 */ /* 0x000fe40000000800 */
[----:B------:R-:W-:Y:S02]  /*4db0*/  UISETP.GE.AND UP0, UPT, UR7, UR20, UPT ;  /* 0x000000140700728c */ /* 0x000fe4000bf06270 */
[----:B------:R-:W-:-:S04]  /*4dc0*/  UIADD3 UR8, UP1, UR8, 0x1, URZ ;  /* 0x0000000108087890 */ /* 0x000fc8000ff3e03f */
[----:B------:R-:W-:Y:S01]  /*4dd0*/  PLOP3.LUT P0, PT, PT, PT, UP0, 0x80, 0x0 ;  /* 0x000000000000781c */ /* 0x000fe20003f0f008 */
[----:B------:R-:W-:-:S12]  /*4de0*/  UIADD3.X UR9, URZ, UR9, URZ, UP1, !UPT ;  /* 0x000000093f097290 */ /* 0x000fd80008ffe43f */
[----:B0-2---:R-:W-:Y:S01]  /*4df0*/  @P0 CALL.REL.NOINC `(.L_x_1443) ;  /* 0x0000001000000944 */ /* 0x005fe20003c00000 */
[----:B------:R-:W-:Y:S05]  /*4e00*/  BRA `(.L_x_1491) ;  /* 0xffffc57000007947 */ /* 0x000fea000383ffff */
.L_x_1443:
[----:B------:R-:W2:Y:S01]  /*4e10*/  LDL.LU R5, [R1+0x4] ;  /* 0x0000040001057983 */ /* 0x000ea20000300800 */
[----:B------:R-:W-:Y:S01]  /*4e20*/  SHF.L.U32 R0, R122, 0x2, RZ ;  /* 0x000000027a007819 */ /* 0x000fe200000006ff */
[----:B------:R-:W-:Y:S02]  /*4e30*/  UIADD3 UR7, UR19, -0x1, URZ ;  /* 0xffffffff13077890 */ /* 0x000fe4000fffe03f */
[----:B------:R-:W0:Y:S01]  /*4e40*/  S2R R2, SR_LANEID ;  /* 0x0000000000027919 */ /* 0x000e220000000000 */
[----:B------:R-:W-:Y:S01]  /*4e50*/  LOP3.LUT R0, R0, 0xffffff80, RZ, 0xc0, !PT ;  /* 0xffffff8000007812 */ /* 0x000fe200078ec0ff */
[----:B------:R-:W-:Y:S02]  /*4e60*/  USHF.L.U32 UR8, UR7, 0xb, URZ ;  /* 0x0000000b07087899 */ /* 0x000fe4000800063f */
[----:B------:R-:W-:Y:S02]  /*4e70*/  ULDC.64 UR24, c[0x0][0x2d8] ;  /* 0x0000b60000187ab9 */ /* 0x000fe40000000a00 */
[----:B------:R-:W-:-:S02]  /*4e80*/  UIMAD UR20, UR35, UR24, URZ ;  /* 0x00000018231472a4 */ /* 0x000fc4000f8e023f */
[----:B------:R-:W-:Y:S02]  /*4e90*/  USHF.R.S32.HI UR9, URZ, 0x1f, UR8 ;  /* 0x0000001f3f097899 */ /* 0x000fe40008011408 */
[----:B------:R-:W-:Y:S02]  /*4ea0*/  UIMAD UR38, UR34, UR25, UR20 ;  /* 0x00000019222672a4 */ /* 0x000fe4000f8e0214 */
[----:B------:R-:W-:Y:S02]  /*4eb0*/  UIMAD.WIDE.U32 UR24, UR34, UR24, UR8 ;  /* 0x00000018221872a5 */ /* 0x000fe4000f8e0008 */
[----:B------:R-:W-:Y:S02]  /*4ec0*/  ULDC.64 UR20, c[0x0][0x2e0] ;  /* 0x0000b80000147ab9 */ /* 0x000fe40000000a00 */
[----:B------:R-:W-:Y:S02]  /*4ed0*/  UIADD3 UR25, UR25, UR38, URZ ;  /* 0x0000002619197290 */ /* 0x000fe4000fffe03f */
[----:B------:R-:W-:-:S02]  /*4ee0*/  UIMAD UR38, UR17, UR20, URZ ;  /* 0x00000014112672a4 */ /* 0x000fc4000f8e023f */
[----:B------:R-:W-:Y:S02]  /*4ef0*/  UIADD3 UR32, UP1, UR32, -0x2000, URZ ;  /* 0xffffe00020207890 */ /* 0x000fe4000ff3e03f */
[----:B------:R-:W-:Y:S01]  /*4f00*/  UIMAD UR38, UR16, UR21, UR38 ;  /* 0x00000015102672a4 */ /* 0x000fe2000f8e0226 */
[----:B0-----:R-:W-:Y:S01]  /*4f10*/  LEA R4, R2, R0, 0x2 ;  /* 0x0000000002047211 */ /* 0x001fe200078e10ff */
[----:B------:R-:W-:Y:S01]  /*4f20*/  BAR.SYNC.DEFER_BLOCKING 0x0 ;  /* 0x0000000000007b1d */ /* 0x000fe20000010000 */
[----:B------:R-:W-:Y:S02]  /*4f30*/  UIMAD.WIDE.U32 UR20, UR16, UR20, UR24 ;  /* 0x00000014101472a5 */ /* 0x000fe4000f8e0018 */
[----:B------:R-:W-:Y:S02]  /*4f40*/  UIADD3 UR28, UP2, UR28, -0x2000, URZ ;  /* 0xffffe0001c1c7890 */ /* 0x000fe4000ff5e03f */
[----:B------:R-:W-:Y:S02]  /*4f50*/  UIADD3 UR21, UR21, UR38, URZ ;  /* 0x0000002615157290 */ /* 0x000fe4000fffe03f */
[----:B------:R-:W-:-:S02]  /*4f60*/  ULDC.64 UR24, c[0x0][0x330] ;  /* 0x0000cc0000187ab9 */ /* 0x000fc40000000a00 */
[----:B------:R-:W-:Y:S02]  /*4f70*/  ULEA UR24, UP0, UR20, UR24, 0x2 ;  /* 0x0000001814187291 */ /* 0x000fe4000f80103f */
[----:B------:R-:W-:Y:S02]  /*4f80*/  ULDC.64 UR38, c[0x0][0x2f8] ;  /* 0x0000be0000267ab9 */ /* 0x000fe40000000a00 */
[----:B------:R-:W-:Y:S02]  /*4f90*/  ULEA.HI.X UR25, UR20, UR25, UR21, 0x2, UP0 ;  /* 0x0000001914197291 */ /* 0x000fe400080f1415 */
[----:B------:R-:W-:Y:S01]  /*4fa0*/  MOV R2, UR24 ;  /* 0x0000001800027c02 */ /* 0x000fe20008000f00 */
[----:B------:R-:W-:Y:S02]  /*4fb0*/  UIMAD UR20, UR35, UR38, URZ ;  /* 0x00000026231472a4 */ /* 0x000fe4000f8e023f */
[----:B------:R-:W-:Y:S01]  /*4fc0*/  UIADD3 UR26, UP3, UR26, -0x2000, URZ ;  /* 0xffffe0001a1a7890 */ /* 0x000fe2000ff7e03f */
[----:B------:R-:W-:Y:S01]  /*4fd0*/  MOV R3, UR25 ;  /* 0x0000001900037c02 */ /* 0x000fe20008000f00 */
[----:B------:R-:W-:-:S02]  /*4fe0*/  UIMAD UR24, UR34, UR39, UR20 ;  /* 0x00000027221872a4 */ /* 0x000fc4000f8e0214 */
[----:B------:R-:W-:Y:S01]  /*4ff0*/  UIMAD.WIDE.U32 UR20, UR34, UR38, UR8 ;  /* 0x00000026221472a5 */ /* 0x000fe2000f8e0008 */
[----:B------:R-:W-:Y:S01]  /*5000*/  STS.128 [R4.X16], R48 ;  /* 0x0000003004007388 */ /* 0x000fe2000000cc00 */
[----:B------:R-:W-:Y:S01]  /*5010*/  IMAD.WIDE R2, R155, 0x10, R2 ;  /* 0x000000109b027825 */ /* 0x000fe200078e0202 */
[----:B------:R-:W-:Y:S02]  /*5020*/  ULDC.64 UR8, c[0x0][0x300] ;  /* 0x0000c00000087ab9 */ /* 0x000fe40000000a00 */
[----:B------:R-:W-:Y:S01]  /*5030*/  STS.128 [R4.X16+0x10], R44 ;  /* 0x0000102c04007388 */ /* 0x000fe2000000cc00 */
[----:B------:R-:W-:Y:S02]  /*5040*/  UIADD3 UR21, UR21, UR24, URZ ;  /* 0x0000001815157290 */ /* 0x000fe4000fffe03f */
[----:B------:R-:W-:Y:S01]  /*5050*/  UIMAD UR24, UR17, UR8, URZ ;  /* 0x00000008111872a4 */ /* 0x000fe2000f8e023f */
[----:B------:R-:W-:Y:S01]  /*5060*/  STS.128 [R4.X16+0x20], R40 ;  /* 0x0000202804007388 */ /* 0x000fe2000000cc00 */
[----:B------:R-:W-:-:S02]  /*5070*/  ULDC.64 UR38, c[0x0][0x340] ;  /* 0x0000d00000267ab9 */ /* 0x000fc40000000a00 */
[----:B------:R-:W-:Y:S01]  /*5080*/  UIMAD UR24, UR16, UR9, UR24 ;  /* 0x00000009101872a4 */ /* 0x000fe2000f8e0218 */
[----:B------:R-:W-:Y:S01]  /*5090*/  STS.128 [R4.X16+0x30], R36 ;  /* 0x0000302404007388 */ /* 0x000fe2000000cc00 */
[----:B------:R-:W-:-:S06]  /*50a0*/  NOP ;  /* 0x0000000000007918 */ /* 0x000fcc0000000000 */
[----:B------:R-:W0:Y:S01]  /*50b0*/  LDS.128 R8, [R121.X16] ;  /* 0x0000000079087984 */ /* 0x000e22000000cc00 */
[----:B------:R-:W-:Y:S02]  /*50c0*/  UIMAD.WIDE.U32 UR8, UR16, UR8, UR20 ;  /* 0x00000008100872a5 */ /* 0x000fe4000f8e0014 */
[----:B------:R-:W-:Y:S01]  /*50d0*/  UIADD3 UR22, UP4, UR22, -0x2000, URZ ;  /* 0xffffe00016167890 */ /* 0x000fe2000ff9e03f */
[----:B------:R-:W1:Y:S01]  /*50e0*/  LDS.128 R12, [R121.X16+0x200] ;  /* 0x00020000790c7984 */ /* 0x000e62000000cc00 */
[----:B------:R-:W-:Y:S02]  /*50f0*/  UIADD3 UR20, UR9, UR24, URZ ;  /* 0x0000001809147290 */ /* 0x000fe4000fffe03f */
[----:B------:R-:W-:Y:S01]  /*5100*/  ULEA UR9, UP0, UR8, UR38, 0x2 ;  /* 0x0000002608097291 */ /* 0x000fe2000f80103f */
[----:B------:R-:W3:Y:S01]  /*5110*/  LDS.128 R16, [R121.X16+0x400] ;  /* 0x0004000079107984 */ /* 0x000ee2000000cc00 */
[----:B------:R-:W-:Y:S02]  /*5120*/  UIADD3 UR6, UR6, 0x1, URZ ;  /* 0x0000000106067890 */ /* 0x000fe4000fffe03f */
[----:B------:R-:W-:Y:S01]  /*5130*/  ULEA.HI.X UR8, UR8, UR39, UR20, 0x2, UP0 ;  /* 0x0000002708087291 */ /* 0x000fe200080f1414 */
[----:B------:R-:W4:Y:S01]  /*5140*/  LDS.128 R44, [R121.X16+0x600] ;  /* 0x00060000792c7984 */ /* 0x000f22000000cc00 */
[----:B------:R-:W-:-:S02]  /*5150*/  UISETP.GT.AND UP0, UPT, UR19, 0x1, UPT ;  /* 0x000000011300788c */ /* 0x000fc4000bf04270 */
[----:B------:R-:W-:Y:S02]  /*5160*/  UIADD3.X UR33, UR33, -0x1, URZ, UP1, !UPT ;  /* 0xffffffff21217890 */ /* 0x000fe40008ffe43f */
[----:B------:R-:W-:Y:S02]  /*5170*/  UIADD3.X UR29, UR29, -0x1, URZ, UP2, !UPT ;  /* 0xffffffff1d1d7890 */ /* 0x000fe400097fe43f */
[----:B------:R-:W-:Y:S01]  /*5180*/  PLOP3.LUT P0, PT, PT, PT, UP0, 0x80, 0x0 ;  /* 0x000000000000781c */ /* 0x000fe20003f0f008 */
[----:B------:R-:W-:Y:S02]  /*5190*/  UIADD3.X UR27, UR27, -0x1, URZ, UP3, !UPT ;  /* 0xffffffff1b1b7890 */ /* 0x000fe40009ffe43f */
[----:B------:R-:W-:Y:S02]  /*51a0*/  UIADD3.X UR23, UR23, -0x1, URZ, UP4, !UPT ;  /* 0xffffffff17177890 */ /* 0x000fe4000a7fe43f */
[----:B------:R-:W-:Y:S01]  /*51b0*/  UMOV UR19, UR7 ;  /* 0x0000000700137c82 */ /* 0x000fe20008000000 */
[----:B0-----:R-:W-:Y:S04]  /*51c0*/  STG.E.128 [R2.64], R8 ;  /* 0x0000000802007986 */ /* 0x001fe8000c101d1e */
[----:B-1----:R-:W-:Y:S04]  /*51d0*/  STG.E.128 [R2.64+0x200], R12 ;  /* 0x0002000c02007986 */ /* 0x002fe8000c101d1e */
[----:B---3--:R-:W-:Y:S04]  /*51e0*/  STG.E.128 [R2.64+0x400], R16 ;  /* 0x0004001002007986 */ /* 0x008fe8000c101d1e */
[----:B----4-:R0:W-:Y:S04]  /*51f0*/  STG.E.128 [R2.64+0x600], R44 ;  /* 0x0006002c02007986 */ /* 0x0101e8000c101d1e */
[----:B------:R-:W-:Y:S01]  /*5200*/  BAR.SYNC.DEFER_BLOCKING 0x0 ;  /* 0x0000000000007b1d */ /* 0x000fe20000010000 */
[----:B0-----:R-:W-:-:S02]  /*5210*/  MOV R2, UR9 ;  /* 0x0000000900027c02 */ /* 0x001fc40008000f00 */
[----:B------:R-:W-:-:S05]  /*5220*/  MOV R3, UR8 ;  /* 0x0000000800037c02 */ /* 0x000fca0008000f00 */
[----:B------:R-:W-:Y:S01]  /*5230*/  IMAD.WIDE R2, R155, 0x10, R2 ;  /* 0x000000109b027825 */ /* 0x000fe200078e0202 */
[----:B------:R-:W-:Y:S04]  /*5240*/  STS.128 [R4.X16], R20 ;  /* 0x0000001404007388 */ /* 0x000fe8000000cc00 */
[----:B------:R-:W-:Y:S04]  /*5250*/  STS.128 [R4.X16+0x10], R24 ;  /* 0x0000101804007388 */ /* 0x000fe8000000cc00 */
[----:B------:R-:W-:Y:S04]  /*5260*/  STS.128 [R4.X16+0x20], R28 ;  /* 0x0000201c04007388 */ /* 0x000fe8000000cc00 */
[----:B------:R-:W-:Y:S01]  /*5270*/  STS.128 [R4.X16+0x30], R32 ;  /* 0x0000302004007388 */ /* 0x000fe2000000cc00 */
[----:B------:R-:W-:-:S06]  /*5280*/  NOP ;  /* 0x0000000000007918 */ /* 0x000fcc0000000000 */
[----:B------:R-:W0:Y:S04]  /*5290*/  LDS.128 R8, [R121.X16] ;  /* 0x0000000079087984 */ /* 0x000e28000000cc00 */
[----:B------:R-:W1:Y:S04]  /*52a0*/  LDS.128 R12, [R121.X16+0x200] ;  /* 0x00020000790c7984 */ /* 0x000e68000000cc00 */
[----:B------:R-:W3:Y:S04]  /*52b0*/  LDS.128 R16, [R121.X16+0x400] ;  /* 0x0004000079107984 */ /* 0x000ee8000000cc00 */
[----:B------:R-:W4:Y:S04]  /*52c0*/  LDS.128 R36, [R121.X16+0x600] ;  /* 0x0006000079247984 */ /* 0x000f28000000cc00 */
[----:B0-----:R0:W-:Y:S04]  /*52d0*/  STG.E.128 [R2.64], R8 ;  /* 0x0000000802007986 */ /* 0x0011e8000c101d1e */
[----:B-1----:R0:W-:Y:S04]  /*52e0*/  STG.E.128 [R2.64+0x200], R12 ;  /* 0x0002000c02007986 */ /* 0x0021e8000c101d1e */
[----:B---3--:R0:W-:Y:S04]  /*52f0*/  STG.E.128 [R2.64+0x400], R16 ;  /* 0x0004001002007986 */ /* 0x0081e8000c101d1e */
[----:B----4-:R0:W-:Y:S01]  /*5300*/  STG.E.128 [R2.64+0x600], R36 ;  /* 0x0006002402007986 */ /* 0x0101e2000c101d1e */
[----:B--2---:R-:W-:-:S04]  /*5310*/  FADD.FTZ R0, R5, R20 ;  /* 0x0000001405007221 */ /* 0x004fc80000010000 */
        /* <DEDUP_REMOVED lines=15> */
[----:B------:R0:W-:Y:S02]  /*5410*/  STL [R1+0x4], R0 ;  /* 0x0000040001007387 */ /* 0x0001e40000100800 */
[----:B0-----:R-:W-:Y:S01]  /*5420*/  @!P0 CALL.REL.NOINC `(.L_x_1441) ;  /* 0x0000001000008944 */ /* 0x001fe20003c00000 */
[----:B------:R-:W-:Y:S05]  /*5430*/  BRA `(.L_x_1492) ;  /* 0xffffb61000007947 */ /* 0x000fea000383ffff */
.L_x_1441:
        /* <DEDUP_REMOVED lines=35> */
.L_x_1494:
[----:B-1----:R-:W-:Y:S05]  /*5670*/  BSYNC B0 ;  /* 0x0000000000007941 */ /* 0x002fea0003800000 */
.L_x_1493:
        /* <DEDUP_REMOVED lines=34> */
.L_x_1496:
[----:B------:R-:W3:Y:S02]  /*58a0*/  S2R R11, SR_TID.X ;  /* 0x00000000000b7919 */ /* 0x000ee40000002100 */
.L_x_1497:
[----:B-1----:R-:W-:Y:S05]  /*58b0*/  BSYNC B0 ;  /* 0x0000000000007941 */ /* 0x002fea0003800000 */
.L_x_1495:
        /* <DEDUP_REMOVED lines=12> */
.L_x_1498:
        /* <DEDUP_REMOVED lines=30> */
.L_x_1448:
[----:B------:R-:W-:Y:S01]  /*5b60*/  HFMA2.MMA R130, -RZ, RZ, 0, 5.9604644775390625e-08 ;  /* 0x00000001ff827435 */ /* 0x000fe200000001ff */
[----:B------:R-:W-:Y:S02]  /*5b70*/  MOV R129, R133 ;  /* 0x0000008500817202 */ /* 0x000fe40000000f00 */
[----:B------:R-:W-:Y:S02]  /*5b80*/  MOV R137, RZ ;  /* 0x000000ff00897202 */ /* 0x000fe40000000f00 */
[----:B------:R-:W-:-:S02]  /*5b90*/  MOV R136, 0xffffffff ;  /* 0xffffffff00887802 */ /* 0x000fc40000000f00 */
[----:B------:R-:W-:Y:S02]  /*5ba0*/  MOV R128, 0x5bc0 ;  /* 0x00005bc000807802 */ /* 0x000fe40000000f00 */
[----:B0--3-5:R-:W-:Y:S05]  /*5bb0*/  CALL.REL.NOINC `($__internal_62_$__cuda_sm70_shflsync_up) ;  /* 0x00000da000007944 */ /* 0x029fea0003c00000 */
[----:B-1----:R-:W-:Y:S01]  /*5bc0*/  MOV R131, R130 ;  /* 0x0000008200837202 */ /* 0x002fe20000000f00 */
[----:B------:R-:W-:Y:S05]  /*5bd0*/  BRA `(.L_x_1499) ;  /* 0xffffc63000007947 */ /* 0x000fea000383ffff */
.L_x_1449:
[----:B------:R-:W-:Y:S01]  /*5be0*/  HFMA2.MMA R130, -RZ, RZ, 0, 5.9604644775390625e-08 ;  /* 0x00000001ff827435 */ /* 0x000fe200000001ff */
[----:B------:R-:W-:Y:S02]  /*5bf0*/  MOV R129, R132 ;  /* 0x0000008400817202 */ /* 0x000fe40000000f00 */
[----:B------:R-:W-:Y:S02]  /*5c00*/  MOV R137, RZ ;  /* 0x000000ff00897202 */ /* 0x000fe40000000f00 */
[----:B------:R-:W-:Y:S02]  /*5c10*/  MOV R136, 0xffffffff ;  /* 0xffffffff00887802 */ /* 0x000fe40000000f00 */
[----:B------:R-:W-:Y:S02]  /*5c20*/  MOV R128, 0x5c40 ;  /* 0x00005c4000807802 */ /* 0x000fe40000000f00 */
[----:B0123-5:R-:W-:Y:S05]  /*5c30*/  CALL.REL.NOINC `($__internal_62_$__cuda_sm70_shflsync_up) ;  /* 0x00000d2000007944 */ /* 0x02ffea0003c00000 */
[----:B------:R-:W0:Y:S01]  /*5c40*/  S2R R136, SR_LANEID ;  /* 0x0000000000887919 */ /* 0x000e220000000000 */
[C---:B------:R-:W-:Y:S01]  /*5c50*/  FMUL.FTZ R128, R133.reuse, R131 ;  /* 0x0000008385807220 */ /* 0x040fe20000410000 */
[----:B------:R-:W-:Y:S01]  /*5c60*/  MOV R137, RZ ;  /* 0x000000ff00897202 */ /* 0x000fe20000000f00 */
[----:B-1----:R-:W-:Y:S01]  /*5c70*/  FFMA.FTZ R129, R133, R130, R132 ;  /* 0x0000008285817223 */ /* 0x002fe20000010084 */
[----:B------:R-:W-:Y:S01]  /*5c80*/  HFMA2.MMA R130, -RZ, RZ, 0, 1.1920928955078125e-07 ;  /* 0x00000002ff827435 */ /* 0x000fe200000001ff */
[----:B0-----:R-:W-:-:S02]  /*5c90*/  ISETP.GE.AND P0, PT, R136, 0x1, PT ;  /* 0x000000018800780c */ /* 0x001fc40003f06270 */
[----:B------:R-:W-:Y:S02]  /*5ca0*/  MOV R136, 0xffffffff ;  /* 0xffffffff00887802 */ /* 0x000fe40000000f00 */
[----:B------:R-:W-:Y:S02]  /*5cb0*/  FSEL R133, R133, R128, !P0 ;  /* 0x0000008085857208 */ /* 0x000fe40004000000 */
[----:B------:R-:W-:Y:S02]  /*5cc0*/  FSEL R132, R132, R129, !P0 ;  /* 0x0000008184847208 */ /* 0x000fe40004000000 */
[----:B------:R-:W-:Y:S02]  /*5cd0*/  MOV R129, R133 ;  /* 0x0000008500817202 */ /* 0x000fe40000000f00 */
[----:B------:R-:W-:Y:S02]  /*5ce0*/  MOV R128, 0x5d00 ;  /* 0x00005d0000807802 */ /* 0x000fe40000000f00 */
[----:B------:R-:W-:Y:S05]  /*5cf0*/  CALL.REL.NOINC `($__internal_62_$__cuda_sm70_shflsync_up) ;  /* 0x00000c6000007944 */ /* 0x000fea0003c00000 */
[----:B-1----:R-:W-:Y:S01]  /*5d00*/  MOV R131, R130 ;  /* 0x0000008200837202 */ /* 0x002fe20000000f00 */
[----:B------:R-:W-:Y:S01]  /*5d10*/  HFMA2.MMA R130, -RZ, RZ, 0, 1.1920928955078125e-07 ;  /* 0x00000002ff827435 */ /* 0x000fe200000001ff */
[----:B------:R-:W-:-:S02]  /*5d20*/  MOV R129, R132 ;  /* 0x0000008400817202 */ /* 0x000fc40000000f00 */
[----:B------:R-:W-:Y:S02]  /*5d30*/  MOV R137, RZ ;  /* 0x000000ff00897202 */ /* 0x000fe40000000f00 */
[----:B------:R-:W-:Y:S02]  /*5d40*/  MOV R136, 0xffffffff ;  /* 0xffffffff00887802 */ /* 0x000fe40000000f00 */
[----:B------:R-:W-:Y:S02]  /*5d50*/  MOV R128, 0x5d70 ;  /* 0x00005d7000807802 */ /* 0x000fe40000000f00 */
[----:B------:R-:W-:Y:S05]  /*5d60*/  CALL.REL.NOINC `($__internal_62_$__cuda_sm70_shflsync_up) ;  /* 0x00000bf000007944 */ /* 0x000fea0003c00000 */
        /* <DEDUP_REMOVED lines=9> */
[----:B------:R-:W-:Y:S05]  /*5e00*/  CALL.REL.NOINC `($__internal_62_$__cuda_sm70_shflsync_up) ;  /* 0x00000b5000007944 */ /* 0x000fea0003c00000 */
[----:B-1----:R-:W-:Y:S01]  /*5e10*/  MOV R131, R130 ;  /* 0x0000008200837202 */ /* 0x002fe20000000f00 */
[----:B------:R-:W-:Y:S01]  /*5e20*/  HFMA2.MMA R130, -RZ, RZ, 0, 2.384185791015625e-07 ;  /* 0x00000004ff827435 */ /* 0x000fe200000001ff */
[----:B------:R-:W-:Y:S02]  /*5e30*/  MOV R129, R132 ;  /* 0x0000008400817202 */ /* 0x000fe40000000f00 */
[----:B------:R-:W-:Y:S02]  /*5e40*/  MOV R137, RZ ;  /* 0x000000ff00897202 */ /* 0x000fe40000000f00 */
[----:B------:R-:W-:Y:S02]  /*5e50*/  MOV R136, 0xffffffff ;  /* 0xffffffff00887802 */ /* 0x000fe40000000f00 */
[----:B------:R-:W-:Y:S02]  /*5e60*/  MOV R128, 0x5e80 ;  /* 0x00005e8000807802 */ /* 0x000fe40000000f00 */
[----:B------:R-:W-:Y:S05]  /*5e70*/  CALL.REL.NOINC `($__internal_62_$__cuda_sm70_shflsync_up) ;  /* 0x00000ae000007944 */ /* 0x000fea0003c00000 */
        /* <DEDUP_REMOVED lines=9> */
[----:B------:R-:W-:Y:S05]  /*5f10*/  CALL.REL.NOINC `($__internal_62_$__cuda_sm70_shflsync_up) ;  /* 0x00000a4000007944 */ /* 0x000fea0003c00000 */
[----:B-1----:R-:W-:Y:S01]  /*5f20*/  MOV R131, R130 ;  /* 0x0000008200837202 */ /* 0x002fe20000000f00 */
[----:B------:R-:W-:Y:S01]  /*5f30*/  HFMA2.MMA R130, -RZ, RZ, 0, 4.76837158203125e-07 ;  /* 0x00000008ff827435 */ /* 0x000fe200000001ff */
        /* <DEDUP_REMOVED lines=14> */
[----:B------:R-:W-:Y:S05]  /*6020*/  CALL.REL.NOINC `($__internal_62_$__cuda_sm70_shflsync_up) ;  /* 0x0000093000007944 */ /* 0x000fea0003c00000 */
[----:B-1----:R-:W-:Y:S01]  /*6030*/  MOV R131, R130 ;  /* 0x0000008200837202 */ /* 0x002fe20000000f00 */
[----:B------:R-:W-:Y:S01]  /*6040*/  HFMA2.MMA R130, -RZ, RZ, 0, 9.5367431640625e-07 ;  /* 0x00000010ff827435 */ /* 0x000fe200000001ff */
[----:B------:R-:W-:Y:S02]  /*6050*/  MOV R129, R132 ;  /* 0x0000008400817202 */ /* 0x000fe40000000f00 */
[----:B------:R-:W-:Y:S02]  /*6060*/  MOV R137, RZ ;  /* 0x000000ff00897202 */ /* 0x000fe40000000f00 */
[----:B------:R-:W-:Y:S02]  /*6070*/  MOV R136, 0xffffffff ;  /* 0xffffffff00887802 */ /* 0x000fe40000000f00 */
[----:B------:R-:W-:Y:S02]  /*6080*/  MOV R128, 0x60a0 ;  /* 0x000060a000807802 */ /* 0x000fe40000000f00 */
[----:B------:R-:W-:Y:S05]  /*6090*/  CALL.REL.NOINC `($__internal_62_$__cuda_sm70_shflsync_up) ;  /* 0x000008c000007944 */ /* 0x000fea0003c00000 */
[----:B-1----:R-:W-:Y:S05]  /*60a0*/  BRA `(.L_x_1500) ;  /* 0xffffc2d000007947 */ /* 0x002fea000383ffff */
.L_x_1452:
[----:B------:R-:W-:Y:S01]  /*60b0*/  HFMA2.MMA R130, -RZ, RZ, 0, 5.9604644775390625e-08 ;  /* 0x00000001ff827435 */ /* 0x000fe200000001ff */
[----:B------:R-:W-:Y:S02]  /*60c0*/  MOV R129, R128 ;  /* 0x0000008000817202 */ /* 0x000fe40000000f00 */
[----:B------:R-:W-:-:S02]  /*60d0*/  MOV R137, RZ ;  /* 0x000000ff00897202 */ /* 0x000fc40000000f00 */
[----:B------:R-:W-:Y:S02]  /*60e0*/  MOV R136, 0xffffffff ;  /* 0xffffffff00887802 */ /* 0x000fe40000000f00 */
[----:B------:R-:W-:Y:S02]  /*60f0*/  MOV R128, 0x6110 ;  /* 0x0000611000807802 */ /* 0x000fe40000000f00 */
[----:B-123-5:R-:W-:Y:S05]  /*6100*/  CALL.REL.NOINC `($__internal_62_$__cuda_sm70_shflsync_up) ;  /* 0x0000085000007944 */ /* 0x02efea0003c00000 */
[----:B-1----:R-:W-:Y:S01]  /*6110*/  MOV R131, R130 ;  /* 0x0000008200837202 */ /* 0x002fe20000000f00 */
[----:B------:R-:W-:Y:S01]  /*6120*/  HFMA2.MMA R130, -RZ, RZ, 0, 5.9604644775390625e-08 ;  /* 0x00000001ff827435 */ /* 0x000fe200000001ff */
[----:B------:R-:W-:Y:S02]  /*6130*/  MOV R129, R132 ;  /* 0x0000008400817202 */ /* 0x000fe40000000f00 */
[----:B------:R-:W-:Y:S02]  /*6140*/  MOV R137, RZ ;  /* 0x000000ff00897202 */ /* 0x000fe40000000f00 */
[----:B------:R-:W-:Y:S02]  /*6150*/  MOV R136, 0xffffffff ;  /* 0xffffffff00887802 */ /* 0x000fe40000000f00 */
[----:B------:R-:W-:-:S02]  /*6160*/  MOV R128, 0x6180 ;  /* 0x0000618000807802 */ /* 0x000fc40000000f00 */
[----:B------:R-:W-:Y:S05]  /*6170*/  CALL.REL.NOINC `($__internal_62_$__cuda_sm70_shflsync_up) ;  /* 0x000007e000007944 */ /* 0x000fea0003c00000 */
[----:B------:R-:W-:Y:S01]  /*6180*/  HFMA2.MMA R159, -RZ, RZ, 0, 0 ;  /* 0x00000000ff9f7435 */ /* 0x000fe200000001ff */
[----:B------:R-:W-:-:S02]  /*6190*/  MOV R128, R131 ;  /* 0x0000008300807202 */ /* 0x000fc40000000f00 */
[----:B-1----:R-:W-:Y:S02]  /*61a0*/  MOV R132, R130 ;  /* 0x0000008200847202 */ /* 0x002fe40000000f00 */
[----:B------:R-:W-:Y:S02]  /*61b0*/  MOV R130, R126 ;  /* 0x0000007e00827202 */ /* 0x000fe40000000f00 */
[----:B------:R-:W-:Y:S02]  /*61c0*/  MOV R131, 0x61e0 ;  /* 0x000061e000837802 */ /* 0x000fe40000000f00 */
[----:B------:R-:W-:Y:S05]  /*61d0*/  CALL.REL.NOINC `($__internal_61_$__cuda_sm70_shflsync_idx_p) ;  /* 0x000006e000007944 */ /* 0x000fea0003c00000 */
[----:B-1----:R-:W-:Y:S01]  /*61e0*/  MOV R126, R159 ;  /* 0x0000009f007e7202 */ /* 0x002fe20000000f00 */
[----:B------:R-:W-:Y:S01]  /*61f0*/  HFMA2.MMA R159, -RZ, RZ, 0, 0 ;  /* 0x00000000ff9f7435 */ /* 0x000fe200000001ff */
[----:B------:R-:W-:Y:S02]  /*6200*/  MOV R130, R127 ;  /* 0x0000007f00827202 */ /* 0x000fe40000000f00 */
[----:B------:R-:W-:-:S03]  /*6210*/  MOV R131, 0x6230 ;  /* 0x0000623000837802 */ /* 0x000fc60000000f00 */
[----:B--2--5:R-:W-:Y:S05]  /*6220*/  CALL.REL.NOINC `($__internal_61_$__cuda_sm70_shflsync_idx_p) ;  /* 0x0000069000007944 */ /* 0x024fea0003c00000 */
[----:B-1----:R-:W-:Y:S01]  /*6230*/  MOV R131, R159 ;  /* 0x0000009f00837202 */ /* 0x002fe20000000f00 */
[----:B--2--5:R-:W-:Y:S05]  /*6240*/  BRA `(.L_x_1501) ;  /* 0xffffc27000007947 */ /* 0x024fea000383ffff */
.L_x_1455:
[----:B------:R-:W-:Y:S01]  /*6250*/  HFMA2.MMA R159, -RZ, RZ, 0, 5.9604644775390625e-08 ;  /* 0x00000001ff9f7435 */ /* 0x000fe200000001ff */
[----:B------:R-:W-:-:S02]  /*6260*/  MOV R131, R134 ;  /* 0x0000008600837202 */ /* 0x000fc40000000f00 */
[----:B------:R-:W-:-:S03]  /*6270*/  MOV R130, 0x6290 ;  /* 0x0000629000827802 */ /* 0x000fc60000000f00 */
[----:B0-----:R-:W-:Y:S05]  /*6280*/  CALL.REL.NOINC `($__internal_60_$__cuda_sm70_shflsync_down) ;  /* 0x000005a000007944 */ /* 0x001fea0003c00000 */
[----:B-1----:R-:W-:Y:S01]  /*6290*/  MOV R132, R159 ;  /* 0x0000009f00847202 */ /* 0x002fe20000000f00 */
[----:B0-2--5:R-:W-:Y:S05]  /*62a0*/  BRA `(.L_x_1502) ;  /* 0xffffc8f000007947 */ /* 0x025fea000383ffff */
.L_x_1456:
[----:B------:R-:W-:Y:S01]  /*62b0*/  HFMA2.MMA R159, -RZ, RZ, 0, 5.9604644775390625e-08 ;  /* 0x00000001ff9f7435 */ /* 0x000fe200000001ff */
[----:B------:R-:W-:Y:S02]  /*62c0*/  MOV R131, R135 ;  /* 0x0000008700837202 */ /* 0x000fe40000000f00 */
[----:B------:R-:W-:-:S03]  /*62d0*/  MOV R130, 0x62f0 ;  /* 0x000062f000827802 */ /* 0x000fc60000000f00 */
[----:B012---:R-:W-:Y:S05]  /*62e0*/  CALL.REL.NOINC `($__internal_60_$__cuda_sm70_shflsync_down) ;  /* 0x0000054000007944 */ /* 0x007fea0003c00000 */
[C---:B------:R-:W-:Y:S02]  /*62f0*/  FMUL.FTZ R132, R134.reuse, R132 ;  /* 0x0000008486847220 */ /* 0x040fe40000410000 */
[C---:B-1----:R-:W-:Y:S01]  /*6300*/  FFMA.FTZ R130, R134.reuse, R159, R135 ;  /* 0x0000009f86827223 */ /* 0x042fe20000010087 */
[----:B------:R-:W-:Y:S02]  /*6310*/  MOV R159, 0x2 ;  /* 0x00000002009f7802 */ /* 0x000fe40000000f00 */
[----:B------:R-:W-:Y:S02]  /*6320*/  FSEL R134, R134, R132, !P4 ;  /* 0x0000008486867208 */ /* 0x000fe40006000000 */
[----:B------:R-:W-:-:S02]  /*6330*/  FSEL R135, R135, R130, !P4 ;  /* 0x0000008287877208 */ /* 0x000fc40006000000 */
[----:B------:R-:W-:Y:S02]  /*6340*/  MOV R131, R134 ;  /* 0x0000008600837202 */ /* 0x000fe40000000f00 */
[----:B------:R-:W-:Y:S02]  /*6350*/  MOV R130, 0x6370 ;  /* 0x0000637000827802 */ /* 0x000fe40000000f00 */
[----:B0-2--5:R-:W-:Y:S05]  /*6360*/  CALL.REL.NOINC `($__internal_60_$__cuda_sm70_shflsync_down) ;  /* 0x000004c000007944 */ /* 0x025fea0003c00000 */
[----:B-1----:R-:W-:Y:S01]  /*6370*/  MOV R132, R159 ;  /* 0x0000009f00847202 */ /* 0x002fe20000000f00 */
[----:B------:R-:W-:Y:S01]  /*6380*/  HFMA2.MMA R159, -RZ, RZ, 0, 1.1920928955078125e-07 ;  /* 0x00000002ff9f7435 */ /* 0x000fe200000001ff */
[----:B------:R-:W-:Y:S02]  /*6390*/  MOV R131, R135 ;  /* 0x0000008700837202 */ /* 0x000fe40000000f00 */
[----:B------:R-:W-:-:S03]  /*63a0*/  MOV R130, 0x63c0 ;  /* 0x000063c000827802 */ /* 0x000fc60000000f00 */
[----:B0-2--5:R-:W-:Y:S05]  /*63b0*/  CALL.REL.NOINC `($__internal_60_$__cuda_sm70_shflsync_down) ;  /* 0x0000047000007944 */ /* 0x025fea0003c00000 */
[----:B-1----:R-:W-:Y:S01]  /*63c0*/  @!P3 FFMA.FTZ R135, R134, R159, R135 ;  /* 0x0000009f8687b223 */ /* 0x002fe20000010087 */
[----:B------:R-:W-:Y:S01]  /*63d0*/  MOV R159, 0x4 ;  /* 0x00000004009f7802 */ /* 0x000fe20000000f00 */
[----:B------:R-:W-:Y:S01]  /*63e0*/  @!P3 FMUL.FTZ R134, R132, R134 ;  /* 0x000000868486b220 */ /* 0x000fe20000410000 */
[----:B------:R-:W-:-:S04]  /*63f0*/  MOV R130, 0x6420 ;  /* 0x0000642000827802 */ /* 0x000fc80000000f00 */
[----:B------:R-:W-:Y:S02]  /*6400*/  MOV R131, R134 ;  /* 0x0000008600837202 */ /* 0x000fe40000000f00 */
[----:B0-2--5:R-:W-:Y:S05]  /*6410*/  CALL.REL.NOINC `($__internal_60_$__cuda_sm70_shflsync_down) ;  /* 0x0000041000007944 */ /* 0x025fea0003c00000 */
[----:B-1----:R-:W-:Y:S01]  /*6420*/  MOV R132, R159 ;  /* 0x0000009f00847202 */ /* 0x002fe20000000f00 */
[----:B------:R-:W-:Y:S01]  /*6430*/  HFMA2.MMA R159, -RZ, RZ, 0, 2.384185791015625e-07 ;  /* 0x00000004ff9f7435 */ /* 0x000fe200000001ff */
[----:B------:R-:W-:Y:S02]  /*6440*/  MOV R131, R135 ;  /* 0x0000008700837202 */ /* 0x000fe40000000f00 */
[----:B------:R-:W-:-:S03]  /*6450*/  MOV R130, 0x6470 ;  /* 0x0000647000827802 */ /* 0x000fc60000000f00 */
[----:B0-2--5:R-:W-:Y:S05]  /*6460*/  CALL.REL.NOINC `($__internal_60_$__cuda_sm70_shflsync_down) ;  /* 0x000003c000007944 */ /* 0x025fea0003c00000 */
[----:B-1----:R-:W-:Y:S01]  /*6470*/  @!P2 FFMA.FTZ R135, R134, R159, R135 ;  /* 0x0000009f8687a223 */ /* 0x002fe20000010087 */
[----:B------:R-:W-:Y:S01]  /*6480*/  HFMA2.MMA R159, -RZ, RZ, 0, 4.76837158203125e-07 ;  /* 0x00000008ff9f7435 */ /* 0x000fe200000001ff */
[----:B------:R-:W-:Y:S01]  /*6490*/  @!P2 FMUL.FTZ R134, R132, R134 ;  /* 0x000000868486a220 */ /* 0x000fe20000410000 */
[----:B------:R-:W-:Y:S02]  /*64a0*/  MOV R130, 0x64f0 ;  /* 0x000064f000827802 */ /* 0x000fe40000000f00 */
[----:B------:R-:W-:Y:S02]  /*64b0*/  MOV R132, R135 ;  /* 0x0000008700847202 */ /* 0x000fe40000000f00 */
[----:B------:R-:W-:-:S04]  /*64c0*/  MOV R135, R134 ;  /* 0x0000008600877202 */ /* 0x000fc80000000f00 */
[----:B------:R-:W-:Y:S02]  /*64d0*/  MOV R131, R135 ;  /* 0x0000008700837202 */ /* 0x000fe40000000f00 */
[----:B0-2--5:R-:W-:Y:S05]  /*64e0*/  CALL.REL.NOINC `($__internal_60_$__cuda_sm70_shflsync_down) ;  /* 0x0000034000007944 */ /* 0x025fea0003c00000 */
[----:B-1----:R-:W-:Y:S01]  /*64f0*/  MOV R133, R159 ;  /* 0x0000009f00857202 */ /* 0x002fe20000000f00 */
[----:B------:R-:W-:Y:S01]  /*6500*/  HFMA2.MMA R159, -RZ, RZ, 0, 4.76837158203125e-07 ;  /* 0x00000008ff9f7435 */ /* 0x000fe200000001ff */
[----:B------:R-:W-:Y:S02]  /*6510*/  MOV R131, R132 ;  /* 0x0000008400837202 */ /* 0x000fe40000000f00 */
[----:B------:R-:W-:-:S03]  /*6520*/  MOV R130, 0x6540 ;  /* 0x0000654000827802 */ /* 0x000fc60000000f00 */
[----:B0-2--5:R-:W-:Y:S05]  /*6530*/  CALL.REL.NOINC `($__internal_60_$__cuda_sm70_shflsync_down) ;  /* 0x000002f000007944 */ /* 0x025fea0003c00000 */
[----:B-1----:R-:W-:Y:S01]  /*6540*/  @!P1 FFMA.FTZ R132, R135, R159, R132 ;  /* 0x0000009f87849223 */ /* 0x002fe20000010084 */
[----:B------:R-:W-:Y:S01]  /*6550*/  HFMA2.MMA R159, -RZ, RZ, 0, 9.5367431640625e-07 ;  /* 0x00000010ff9f7435 */ /* 0x000fe200000001ff */
[----:B------:R-:W-:Y:S01]  /*6560*/  @!P1 FMUL.FTZ R135, R133, R135 ;  /* 0x0000008785879220 */ /* 0x000fe20000410000 */
[----:B------:R-:W-:Y:S02]  /*6570*/  MOV R130, 0x65b0 ;  /* 0x000065b000827802 */ /* 0x000fe40000000f00 */
[----:B------:R-:W-:Y:S02]  /*6580*/  MOV R134, R132 ;  /* 0x0000008400867202 */ /* 0x000fe40000000f00 */
[----:B------:R-:W-:-:S02]  /*6590*/  MOV R131, R135 ;  /* 0x0000008700837202 */ /* 0x000fc40000000f00 */
[----:B0-2--5:R-:W-:Y:S05]  /*65a0*/  CALL.REL.NOINC `($__internal_60_$__cuda_sm70_shflsync_down) ;  /* 0x0000028000007944 */ /* 0x025fea0003c00000 */
[----:B-1----:R-:W-:Y:S01]  /*65b0*/  MOV R132, R159 ;  /* 0x0000009f00847202 */ /* 0x002fe20000000f00 */
[----:B------:R-:W-:Y:S01]  /*65c0*/  HFMA2.MMA R159, -RZ, RZ, 0, 9.5367431640625e-07 ;  /* 0x00000010ff9f7435 */ /* 0x000fe200000001ff */
[----:B------:R-:W-:-:S02]  /*65d0*/  MOV R131, R134 ;  /* 0x0000008600837202 */ /* 0x000fc40000000f00 */
[----:B------:R-:W-:-:S03]  /*65e0*/  MOV R130, 0x6600 ;  /* 0x0000660000827802 */ /* 0x000fc60000000f00 */
[----:B0-2--5:R-:W-:Y:S05]  /*65f0*/  CALL.REL.NOINC `($__internal_60_$__cuda_sm70_shflsync_down) ;  /* 0x0000023000007944 */ /* 0x025fea0003c00000 */
[----:B-1----:R-:W-:Y:S01]  /*6600*/  @!P0 FFMA.FTZ R134, R135, R159, R134 ;  /* 0x0000009f87868223 */ /* 0x002fe20000010086 */
[----:B------:R-:W-:Y:S01]  /*6610*/  MOV R159, RZ ;  /* 0x000000ff009f7202 */ /* 0x000fe20000000f00 */
[----:B------:R-:W-:Y:S01]  /*6620*/  @!P0 FMUL.FTZ R135, R132, R135 ;  /* 0x0000008784878220 */ /* 0x000fe20000410000 */
[----:B------:R-:W-:-:S04]  /*6630*/  MOV R131, 0x6660 ;  /* 0x0000666000837802 */ /* 0x000fc80000000f00 */
[----:B------:R-:W-:Y:S02]  /*6640*/  MOV R130, R135 ;  /* 0x0000008700827202 */ /* 0x000fe40000000f00 */
[----:B0-2--5:R-:W-:Y:S05]  /*6650*/  CALL.REL.NOINC `($__internal_61_$__cuda_sm70_shflsync_idx_p) ;  /* 0x0000026000007944 */ /* 0x025fea0003c00000 */
[----:B-1----:R-:W-:Y:S01]  /*6660*/  MOV R132, R159 ;  /* 0x0000009f00847202 */ /* 0x002fe20000000f00 */
[----:B------:R-:W-:Y:S01]  /*6670*/  HFMA2.MMA R159, -RZ, RZ, 0, 0 ;  /* 0x00000000ff9f7435 */ /* 0x000fe200000001ff */
[----:B------:R-:W-:Y:S02]  /*6680*/  MOV R130, R134 ;  /* 0x0000008600827202 */ /* 0x000fe40000000f00 */
[----:B------:R-:W-:-:S03]  /*6690*/  MOV R131, 0x66b0 ;  /* 0x000066b000837802 */ /* 0x000fc60000000f00 */
[----:B--2--5:R-:W-:Y:S05]  /*66a0*/  CALL.REL.NOINC `($__internal_61_$__cuda_sm70_shflsync_idx_p) ;  /* 0x0000021000007944 */ /* 0x024fea0003c00000 */
[----:B------:R-:W-:Y:S02]  /*66b0*/  MOV R133, R132 ;  /* 0x0000008400857202 */ /* 0x000fe40000000f00 */
[----:B-1----:R-:W-:Y:S01]  /*66c0*/  MOV R132, R159 ;  /* 0x0000009f00847202 */ /* 0x002fe20000000f00 */
[----:B------:R-:W-:Y:S01]  /*66d0*/  HFMA2.MMA R159, -RZ, RZ, 0, 5.9604644775390625e-08 ;  /* 0x00000001ff9f7435 */ /* 0x000fe200000001ff */
[----:B------:R-:W-:Y:S02]  /*66e0*/  MOV R131, R135 ;  /* 0x0000008700837202 */ /* 0x000fe40000000f00 */
[----:B------:R-:W-:-:S03]  /*66f0*/  MOV R130, 0x6710 ;  /* 0x0000671000827802 */ /* 0x000fc60000000f00 */
[----:B--2--5:R-:W-:Y:S05]  /*6700*/  CALL.REL.NOINC `($__internal_60_$__cuda_sm70_shflsync_down) ;  /* 0x0000012000007944 */ /* 0x024fea0003c00000 */
[----:B-1----:R-:W-:Y:S01]  /*6710*/  MOV R160, R159 ;  /* 0x0000009f00a07202 */ /* 0x002fe20000000f00 */
[----:B------:R-:W-:Y:S01]  /*6720*/  HFMA2.MMA R159, -RZ, RZ, 0, 5.9604644775390625e-08 ;  /* 0x00000001ff9f7435 */ /* 0x000fe200000001ff */
[----:B------:R-:W-:-:S02]  /*6730*/  MOV R131, R134 ;  /* 0x0000008600837202 */ /* 0x000fc40000000f00 */
[----:B------:R-:W-:-:S03]  /*6740*/  MOV R130, 0x6760 ;  /* 0x0000676000827802 */ /* 0x000fc60000000f00 */
[----:B0-2--5:R-:W-:Y:S05]  /*6750*/  CALL.REL.NOINC `($__internal_60_$__cuda_sm70_shflsync_down) ;  /* 0x000000d000007944 */ /* 0x025fea0003c00000 */
[----:B-1----:R-:W-:Y:S01]  /*6760*/  MOV R135, R159 ;  /* 0x0000009f00877202 */ /* 0x002fe20000000f00 */
[----:B------:R-:W-:Y:S01]  /*6770*/  HFMA2.MMA R159, -RZ, RZ, 0, 0 ;  /* 0x00000000ff9f7435 */ /* 0x000fe200000001ff */
[----:B------:R-:W-:Y:S02]  /*6780*/  MOV R134, R160 ;  /* 0x000000a000867202 */ /* 0x000fe40000000f00 */
[----:B------:R-:W-:Y:S02]  /*6790*/  MOV R130, R128 ;  /* 0x0000008000827202 */ /* 0x000fe40000000f00 */
[----:B------:R-:W-:Y:S02]  /*67a0*/  MOV R131, 0x67c0 ;  /* 0x000067c000837802 */ /* 0x000fe40000000f00 */
[----:B0-2--5:R-:W-:Y:S05]  /*67b0*/  CALL.REL.NOINC `($__internal_61_$__cuda_sm70_shflsync_idx_p) ;  /* 0x0000010000007944 */ /* 0x025fea0003c00000 */
[----:B-1----:R-:W-:Y:S01]  /*67c0*/  MOV R160, R159 ;  /* 0x0000009f00a07202 */ /* 0x002fe20000000f00 */
[----:B------:R-:W-:Y:S01]  /*67d0*/  HFMA2.MMA R159, -RZ, RZ, 0, 0 ;  /* 0x00000000ff9f7435 */ /* 0x000fe200000001ff */
[----:B------:R-:W-:Y:S02]  /*67e0*/  MOV R130, R129 ;  /* 0x0000008100827202 */ /* 0x000fe40000000f00 */
[----:B------:R-:W-:-:S03]  /*67f0*/  MOV R131, 0x6810 ;  /* 0x0000681000837802 */ /* 0x000fc60000000f00 */
[----:B--2--5:R-:W-:Y:S05]  /*6800*/  CALL.REL.NOINC `($__internal_61_$__cuda_sm70_shflsync_idx_p) ;  /* 0x000000b000007944 */ /* 0x024fea0003c00000 */
[----:B-1----:R-:W-:Y:S01]  /*6810*/  MOV R131, R159 ;  /* 0x0000009f00837202 */ /* 0x002fe20000000f00 */
[----:B--2--5:R-:W-:Y:S05]  /*6820*/  BRA `(.L_x_1503) ;  /* 0xffffc51000007947 */ /* 0x024fea000383ffff */
        .weak           $__internal_60_$__cuda_sm70_shflsync_down
        .type           $__internal_60_$__cuda_sm70_shflsync_down,@function
        .size           $__internal_60_$__cuda_sm70_shflsync_down,($__internal_61_$__cuda_sm70_shflsync_idx_p - $__internal_60_$__cuda_sm70_shflsync_down)
$__internal_60_$__cuda_sm70_shflsync_down:
        /* <DEDUP_REMOVED lines=8> */
[----:B------:R-:W-:Y:S05]  /*68b0*/  RET.REL.NODEC R130 `(_Z25selective_scan_bwd_kernelI32Selective_Scan_bwd_kernel_traitsILi128ELi16ELb1ELb0ELb1ELb0ELb0EffEEv12SSMParamsBwd) ;  /* 0xffff974082007950 */ /* 0x000fea0003c3ffff */
        .weak           $__internal_61_$__cuda_sm70_shflsync_idx_p
        .type           $__internal_61_$__cuda_sm70_shflsync_idx_p,@function
        .size           $__internal_61_$__cuda_sm70_shflsync_idx_p,($__internal_62_$__cuda_sm70_shflsync_up - $__internal_61_$__cuda_sm70_shflsync_idx_p)
$__internal_61_$__cuda_sm70_shflsync_idx_p:
        /* <DEDUP_REMOVED lines=9> */
[----:B0-----:R-:W-:Y:S05]  /*6950*/  RET.REL.NODEC R130 `(_Z25selective_scan_bwd_kernelI32Selective_Scan_bwd_kernel_traitsILi128ELi16ELb1ELb0ELb1ELb0ELb0EffEEv12SSMParamsBwd) ;  /* 0xffff96a082007950 */ /* 0x001fea0003c3ffff */
        .weak           $__internal_62_$__cuda_sm70_shflsync_up
        .type           $__internal_62_$__cuda_sm70_shflsync_up,@function
        .size           $__internal_62_$__cuda_sm70_shflsync_up,(.L_x_8878 - $__internal_62_$__cuda_sm70_shflsync_up)
$__internal_62_$__cuda_sm70_shflsync_up:
[----:B------:R-:W-:Y:S04]  /*6960*/  WARPSYNC R136 ;  /* 0x0000008800007348 */ /* 0x000fe80003800000 */
[----:B------:R0:W1:Y:S02]  /*6970*/  SHFL.UP PT, R130, R129, R130, R137 ;  /* 0x0400008281827389 */ /* 0x00006400000e0089 */
[----:B0-----:R-:W-:-:S04]  /*6980*/  MOV R129, 0x0 ;  /* 0x0000000000817802 */ /* 0x001fc80000000f00 */
[----:B------:R-:W-:Y:S05]  /*6990*/  RET.REL.NODEC R128 `(_Z25selective_scan_bwd_kernelI32Selective_Scan_bwd_kernel_traitsILi128ELi16ELb1ELb0ELb1ELb0ELb0EffEEv12SSMParamsBwd) ;  /* 0xffff966080007950 */ /* 0x000fea0003c3ffff */
.L_x_1504:
        /* <DEDUP_REMOVED lines=14> */
.L_x_8878:


//--------------------- .text._Z25selective_scan_bwd_kernelI32Selective_Scan_bwd_kernel_traitsILi128ELi16ELb1ELb0ELb1ELb0ELb1EffEEv12SSMParamsBwd --------------------------
	.section	.text._Z25selective_scan_bwd_kernelI32Selective_Scan_bwd_kernel_traitsILi128ELi16ELb1ELb0ELb1ELb0ELb1EffEEv12SSMParamsBwd,"ax",@progbits
	.sectioninfo	@"SHI_REGISTERS=168"
	.align	128
        .global         _Z25selective_scan_bwd_kernelI32Selective_Scan_bwd_kernel_traitsILi128ELi16ELb1ELb0ELb1ELb0ELb1EffEEv12SSMParamsBwd
        .type           _Z25selective_scan_bwd_kernelI32Selective_Scan_bwd_kernel_traitsILi128ELi16ELb1ELb0ELb1ELb0ELb1EffEEv12SSMParamsBwd,@function
        .size           _Z25selective_scan_bwd_kernelI32Selective_Scan_bwd_kernel_traitsILi128ELi16ELb1ELb0ELb1ELb0ELb1EffEEv12SSMParamsBwd,(.L_x_8881 - _Z25selective_scan_bwd_kernelI32Selective_Scan_bwd_kernel_traitsILi128ELi16ELb1ELb0ELb1ELb0ELb1EffEEv12SSMParamsBwd)
        .other          _Z25selective_scan_bwd_kernelI32Selective_Scan_bwd_kernel_traitsILi128ELi16ELb1ELb0ELb1ELb0ELb1EffEEv12SSMParamsBwd,@"STO_CUDA_ENTRY STV_DEFAULT"
_Z25selective_scan_bwd_kernelI32Selective_Scan_bwd_kernel_traitsILi128ELi16ELb1ELb0ELb1ELb0ELb1EffEEv12SSMParamsBwd:
.text._Z25selective_scan_bwd_kernelI32Selective_Scan_bwd_kernel_traitsILi128ELi16ELb1ELb0ELb1ELb0ELb1EffEEv12SSMParamsBwd:
        /* <DEDUP_REMOVED lines=43> */
[----:B------:R-:W-:Y:S02]  /*02b0*/  UIMAD.WIDE.U32 UR14, UR37, UR6, URZ ;  /* 0x00000006250e72a5 */ /* 0x000fe4000f8e003f */
[----:B------:R-:W-:Y:S02]  /*02c0*/  UIMAD UR24, UR37, UR7, UR5 ;  /* 0x00000007251872a4 */ /* 0x000fe4000f8e0205 */
[----:B------:R-:W-:-:S02]  /*02d0*/  UISETP.NE.U32.AND UP2, UPT, URZ, UR28, UPT ;  /* 0x0000001c3f00728c */ /* 0x000fc4000bf45070 */
[----:B------:R-:W-:Y:S02]  /*02e0*/  ULDC.64 UR6, c[0x0][0x328] ;  /* 0x0000ca0000067ab9 */ /* 0x000fe40000000a00 */
[----:B------:R-:W-:Y:S02]  /*02f0*/  UISETP.NE.U32.AND UP1, UPT, URZ, UR6, UPT ;  /* 0x000000063f00728c */ /* 0x000fe4000bf25070 */
[----:B------:R-:W-:Y:S02]  /*0300*/  UISETP.NE.AND.EX UP2, UPT, URZ, UR29, UPT, UP2 ;  /* 0x0000001d3f00728c */ /* 0x000fe4000bf45320 */
[----:B------:R-:W-:Y:S01]  /*0310*/  UISETP.NE.AND.EX UP1, UPT, URZ, UR7, UPT, UP1 ;  /* 0x000000073f00728c */ /* 0x000fe2000bf25310 */
[----:B0-----:R-:W2:Y:S01]  /*0320*/  MUFU.RCP R0, R0 ;  /* 0x0000000000007308 */ /* 0x001ea20000001000 */
[----:B------:R-:W-:Y:S02]  /*0330*/  UIMAD UR22, UR38, UR8, URZ ;  /* 0x00000008261672a4 */ /* 0x000fe4000f8e023f */
[----:B------:R-:W-:-:S02]  /*0340*/  UIMAD.WIDE.U32 UR16, UR37, UR8, URZ ;  /* 0x00000008251072a5 */ /* 0x000fc4000f8e003f */
[----:B------:R-:W-:Y:S02]  /*0350*/  UIMAD UR22, UR37, UR9, UR22 ;  /* 0x00000009251672a4 */ /* 0x000fe4000f8e0216 */
[----:B------:R-:W-:Y:S02]  /*0360*/  UMOV UR8, URZ ;  /* 0x0000003f00087c82 */ /* 0x000fe40008000000 */
[----:B------:R-:W-:Y:S02]  /*0370*/  UMOV UR9, URZ ;  /* 0x0000003f00097c82 */ /* 0x000fe40008000000 */
[----:B------:R-:W-:Y:S02]  /*0380*/  @UP1 ULEA UR8, UP3, UR18, UR6, 0x2 ;  /* 0x0000000612081291 */ /* 0x000fe4000f86103f */
[----:B------:R-:W-:Y:S02]  /*0390*/  UIMAD.WIDE.U32 UR10, UR37, UR20, URZ ;  /* 0x00000014250a72a5 */ /* 0x000fe4000f8e003f */
[----:B------:R-:W-:Y:S01]  /*03a0*/  @UP1 ULEA.HI.X UR9, UR18, UR7, UR19, 0x2, UP3 ;  /* 0x0000000712091291 */ /* 0x000fe200098f1413 */
[----:B--2---:R-:W-:Y:S01]  /*03b0*/  IADD3 R2, R0, 0xffffffe, RZ ;  /* 0x0ffffffe00027810 */ /* 0x004fe20007ffe0ff */
[----:B------:R-:W-:Y:S01]  /*03c0*/  UMOV UR6, URZ ;  /* 0x0000003f00067c82 */ /* 0x000fe20008000000 */
[----:B------:R-:W-:Y:S01]  /*03d0*/  IABS R0, UR18 ;  /* 0x0000001200007c13 */ /* 0x000fe20008000000 */
[----:B------:R-:W-:-:S02]  /*03e0*/  @UP2 ULEA UR6, UP1, UR18, UR28, 0x2 ;  /* 0x0000001c12062291 */ /* 0x000fc4000f82103f */
[----:B------:R-:W-:Y:S01]  /*03f0*/  UIADD3 UR13, UR13, UR4, URZ ;  /* 0x000000040d0d7290 */ /* 0x000fe2000fffe03f */
[----:B------:R-:W0:Y:S01]  /*0400*/  F2I.FTZ.U32.TRUNC.NTZ R2, R2 ;  /* 0x0000000200027305 */ /* 0x000e22000021f000 */
[----:B------:R-:W2:Y:S01]  /*0410*/  R2UR UR23, R0 ;  /* 0x00000000001773c2 */ /* 0x000ea200000e0000 */
[----:B------:R-:W-:Y:S02]  /*0420*/  UIMAD UR20, UR38, UR20, URZ ;  /* 0x00000014261472a4 */ /* 0x000fe4000f8e023f */
[----:B------:R-:W-:Y:S02]  /*0430*/  UMOV UR4, URZ ;  /* 0x0000003f00047c82 */ /* 0x000fe40008000000 */
[----:B------:R-:W-:Y:S02]  /*0440*/  UMOV UR7, URZ ;  /* 0x0000003f00077c82 */ /* 0x000fe40008000000 */
[----:B------:R-:W-:Y:S02]  /*0450*/  @UP2 ULEA.HI.X UR7, UR18, UR29, UR19, 0x2, UP1 ;  /* 0x0000001d12072291 */ /* 0x000fe400088f1413 */
[----:B------:R-:W-:-:S02]  /*0460*/  UIMAD UR20, UR37, UR21, UR20 ;  /* 0x00000015251472a4 */ /* 0x000fc4000f8e0214 */
[----:B------:R-:W-:Y:S02]  /*0470*/  ULDC.64 UR28, c[0x0][0x1d8] ;  /* 0x00007600001c7ab9 */ /* 0x000fe40000000a00 */
[----:B------:R-:W-:Y:S01]  /*0480*/  UIMAD UR21, UR19, UR28, URZ ;  /* 0x0000001c131572a4 */ /* 0x000fe2000f8e023f */
[----:B0-----:R-:W0:Y:S01]  /*0490*/  R2UR UR5, R2 ;  /* 0x00000000020573c2 */ /* 0x001e2200000e0000 */
[----:B------:R-:W-:Y:S02]  /*04a0*/  UIADD3 UR15, UR15, UR24, URZ ;  /* 0x000000180f0f7290 */ /* 0x000fe4000fffe03f */
[----:B------:R-:W-:Y:S02]  /*04b0*/  UIMAD UR21, UR18, UR29, UR21 ;  /* 0x0000001d121572a4 */ /* 0x000fe4000f8e0215 */
[----:B------:R-:W-:Y:S02]  /*04c0*/  UIMAD.WIDE.U32 UR12, UR18, UR28, UR12 ;  /* 0x0000001c120c72a5 */ /* 0x000fe4000f8e000c */
[----:B------:R-:W-:-:S02]  /*04d0*/  ULDC UR35, c[0x0][0x178] ;  /* 0x00005e0000237ab9 */ /* 0x000fc40000000800 */
[----:B------:R-:W-:Y:S02]  /*04e0*/  ULDC.64 UR28, c[0x0][0x1e8] ;  /* 0x00007a00001c7ab9 */ /* 0x000fe40000000a00 */
[----:B------:R-:W-:Y:S02]  /*04f0*/  UIMAD UR24, UR19, UR28, URZ ;  /* 0x0000001c131872a4 */ /* 0x000fe4000f8e023f */
[----:B------:R-:W-:Y:S02]  /*0500*/  UIMAD.WIDE.U32 UR14, UR18, UR28, UR14 ;  /* 0x0000001c120e72a5 */ /* 0x000fe4000f8e000e */
[----:B------:R-:W-:Y:S02]  /*0510*/  UIMAD UR26, UR18, UR29, UR24 ;  /* 0x0000001d121a72a4 */ /* 0x000fe4000f8e0218 */
[----:B------:R-:W-:Y:S02]  /*0520*/  ULOP3.LUT UR34, UR18, UR35, URZ, 0x3c, !UPT ;  /* 0x0000002312227292 */ /* 0x000fe4000f8e3c3f */
[----:B------:R-:W-:-:S02]  /*0530*/  ULDC UR29, c[0x0][0x174] ;  /* 0x00005d00001d7ab9 */ /* 0x000fc40000000800 */
[----:B------:R-:W-:Y:S02]  /*0540*/  UIADD3 UR11, UR11, UR20, URZ ;  /* 0x000000140b0b7290 */ /* 0x000fe4000fffe03f */
[----:B0-----:R-:W-:-:S04]  /*0550*/  UIADD3 UR25, URZ, -UR5, URZ ;  /* 0x800000053f197290 */ /* 0x001fc8000fffe03f */
[----:B------:R-:W-:-:S04]  /*0560*/  UIMAD UR25, UR25, UR27, URZ ;  /* 0x0000001b191972a4 */ /* 0x000fc8000f8e023f */
[----:B------:R-:W-:-:S03]  /*0570*/  UIMAD.WIDE.U32 UR4, UR5, UR25, UR4 ;  /* 0x00000019050472a5 */ /* 0x000fc6000f8e0004 */
[----:B------:R-:W-:Y:S02]  /*0580*/  ULDC.64 UR24, c[0x0][0x280] ;  /* 0x0000a00000187ab9 */ /* 0x000fe40000000a00 */
[----:B--2---:R-:W-:-:S07]  /*0590*/  UIMAD.WIDE.U32 UR4, UR5, UR23, URZ ;  /* 0x00000017050472a5 */ /* 0x004fce000f8e003f */
[----:B------:R-:W-:Y:S02]  /*05a0*/  UMOV UR28, UR5 ;  /* 0x00000005001c7c82 */ /* 0x000fe40008000000 */
[----:B------:R-:W-:Y:S02]  /*05b0*/  UIADD3 UR4, -UR28, URZ, URZ ;  /* 0x0000003f1c047290 */ /* 0x000fe4000fffe13f */
[----:B------:R-:W-:Y:S02]  /*05c0*/  UIADD3 UR5, UR17, UR22, URZ ;  /* 0x0000001611057290 */ /* 0x000fe4000fffe03f */
[----:B------:R-:W-:Y:S02]  /*05d0*/  UIMAD UR23, UR27, UR4, UR23 ;  /* 0x000000041b1772a4 */ /* 0x000fe4000f8e0217 */
[----:B------:R-:W-:Y:S02]  /*05e0*/  UIMAD UR4, UR19, UR24, URZ ;  /* 0x00000018130472a4 */ /* 0x000fe4000f8e023f */
[----:B------:R-:W-:-:S02]  /*05f0*/  UISETP.GT.U32.AND UP1, UPT, UR27, UR23, UPT ;  /* 0x000000171b00728c */ /* 0x000fc4000bf24070 */
[----:B------:R-:W-:Y:S02]  /*0600*/  ULEA UR17, UR29, 0xfffff800, 0xb ;  /* 0xfffff8001d117891 */ /* 0x000fe4000f8e583f */
[----:B------:R-:W-:Y:S02]  /*0610*/  UIMAD UR22, UR18, UR25, UR4 ;  /* 0x00000019121672a4 */ /* 0x000fe4000f8e0204 */
[----:B------:R-:W-:Y:S02]  /*0620*/  UIADD3 UR25, UP2, UR17, UR12, URZ ;  /* 0x0000000c11197290 */ /* 0x000fe4000ff5e03f */
[----:B------:R-:W-:Y:S02]  /*0630*/  UMOV UR4, UR16 ;  /* 0x0000001000047c82 */ /* 0x000fe40008000000 */
[----:B------:R-:W-:Y:S02]  /*0640*/  USHF.R.S32.HI UR16, URZ, 0x1f, UR17 ;  /* 0x0000001f3f107899 */ /* 0x000fe40008011411 */
[----:B------:R-:W-:-:S02]  /*0650*/  @!UP1 UIADD3 UR23, UR23, -UR27, URZ ;  /* 0x8000001b17179290 */ /* 0x000fc4000fffe03f */
[----:B------:R-:W-:Y:S02]  /*0660*/  UIADD3.X UR21, UR16, UR13, UR21, UP2, !UPT ;  /* 0x0000000d10157290 */ /* 0x000fe400097fe415 */
[----:B------:R-:W-:Y:S02]  /*0670*/  UISETP.GE.U32.AND UP2, UPT, UR23, UR27, UPT ;  /* 0x0000001b1700728c */ /* 0x000fe4000bf46070 */
[----:B------:R-:W-:Y:S02]  /*0680*/  UIMAD.WIDE.U32 UR4, UR18, UR24, UR4 ;  /* 0x00000018120472a5 */ /* 0x000fe4000f8e0004 */
[----:B------:R-:W-:Y:S02]  /*0690*/  ULEA UR24, UP3, UR25, UR30, 0x2 ;  /* 0x0000001e19187291 */ /* 0x000fe4000f86103f */
[----:B------:R-:W-:Y:S02]  /*06a0*/  @!UP1 UIADD3 UR28, UR28, 0x1, URZ ;  /* 0x000000011c1c9890 */ /* 0x000fe4000fffe03f */
[----:B------:R-:W-:-:S02]  /*06b0*/  ULEA.HI.X UR25, UR25, UR31, UR21, 0x2, UP3 ;  /* 0x0000001f19197291 */ /* 0x000fc400098f1415 */
[----:B------:R-:W-:Y:S02]  /*06c0*/  UISETP.GE.AND UP3, UPT, UR34, URZ, UPT ;  /* 0x0000003f2200728c */ /* 0x000fe4000bf66270 */
[----:B------:R-:W-:Y:S02]  /*06d0*/  UISETP.NE.AND UP1, UPT, URZ, UR35, UPT ;  /* 0x000000233f00728c */ /* 0x000fe4000bf25270 */
[----:B------:R-:W-:Y:S02]  /*06e0*/  @UP2 UIADD3 UR28, UR28, 0x1, URZ ;  /* 0x000000011c1c2890 */ /* 0x000fe4000fffe03f */
[----:B------:R-:W-:Y:S02]  /*06f0*/  UIADD3 UR27, UP4, UR17, UR14, URZ ;  /* 0x0000000e111b7290 */ /* 0x000fe4000ff9e03f */
[----:B------:R-:W-:Y:S02]  /*0700*/  ULDC.64 UR12, c[0x0][0x248] ;  /* 0x00009200000c7ab9 */ /* 0x000fe40000000a00 */
[----:B------:R-:W-:-:S02]  /*0710*/  UIADD3 UR4, UP2, UR17, UR4, URZ ;  /* 0x0000000411047290 */ /* 0x000fc4000ff5e03f */
[----:B------:R-:W-:Y:S02]  /*0720*/  UMOV UR20, UR28 ;  /* 0x0000001c00147c82 */ /* 0x000fe40008000000 */
[----:B------:R-:W-:Y:S02]  /*0730*/  @!UP3 UIADD3 UR20, -UR20, URZ, URZ ;  /* 0x0000003f1414b290 */ /* 0x000fe4000fffe13f */
[----:B------:R-:W-:Y:S02]  /*0740*/  @!UP1 ULOP3.LUT UR20, URZ, UR35, URZ, 0x33, !UPT ;  /* 0x000000233f149292 */ /* 0x000fe4000f8e333f */
[----:B------:R-:W-:Y:S02]  /*0750*/  UIADD3.X UR14, UR16, UR15, UR26, UP4, !UPT ;  /* 0x0000000f100e7290 */ /* 0x000fe4000a7fe41a */
[----:B------:R-:W-:Y:S02]  /*0760*/  ULEA UR26, UP4, UR27, UR12, 0x2 ;  /* 0x0000000c1b1a7291 */ /* 0x000fe4000f88103f */
[----:B------:R-:W-:-:S02]  /*0770*/  USHF.R.S32.HI UR39, URZ, 0x1f, UR20 ;  /* 0x0000001f3f277899 */ /* 0x000fc40008011414 */
[----:B------:R-:W-:Y:S02]  /*0780*/  UIADD3.X UR5, UR16, UR5, UR22, UP2, !UPT ;  /* 0x0000000510057290 */ /* 0x000fe400097fe416 */
[----:B------:R-:W-:Y:S02]  /*0790*/  ULEA.HI.X UR27, UR27, UR13, UR14, 0x2, UP4 ;  /* 0x0000000d1b1b7291 */ /* 0x000fe4000a0f140e */
        /* <DEDUP_REMOVED lines=35> */
[----:B------:R-:W-:Y:S02]  /*09d0*/  ULDC UR21, c[0x0][0x174] ;  /* 0x00005d0000157ab9 */ /* 0x000fe40000000800 */
[----:B------:R-:W-:Y:S01]  /*09e0*/  UMOV UR6, URZ ;  /* 0x0000003f00067c82 */ /* 0x000fe20008000000 */
[----:B------:R4:W-:Y:S04]  /*09f0*/  STL [R1+0xc], RZ ;  /* 0x00000cff01007387 */ /* 0x0009e80000100800 */
[----:B------:R4:W-:Y:S01]  /*0a00*/  STL [R1+0x10], RZ ;  /* 0x000010ff01007387 */ /* 0x0009e20000100800 */
[----:B-1-3--:R-:W-:-:S04]  /*0a10*/  SHF.R.S32.HI R3, RZ, 0x1f, R0 ;  /* 0x0000001fff037819 */ /* 0x00afc80000011400 */
[----:B------:R-:W-:-:S04]  /*0a20*/  LEA.HI R3, R3, R0, RZ, 0x5 ;  /* 0x0000000003037211 */ /* 0x000fc800078f28ff */
[----:B----4-:R-:W-:Y:S02]  /*0a30*/  SHF.R.S32.HI R2, RZ, 0x5, R3 ;  /* 0x00000005ff027819 */ /* 0x010fe40000011403 */
.L_x_1556:
[----:B------:R-:W-:Y:S01]  /*0a40*/  BAR.SYNC.DEFER_BLOCKING 0x0 ;  /* 0x0000000000007b1d */ /* 0x000fe20000010000 */
[----:B------:R-:W-:Y:S02]  /*0a50*/  SHF.L.U32 R57, R0, 0x2, RZ ;  /* 0x0000000200397819 */ /* 0x000fe400000006ff */
[----:B------:R-:W-:Y:S02]  /*0a60*/  MOV R4, UR24 ;  /* 0x0000001800047c02 */ /* 0x000fe40008000f00 */
[----:B------:R-:W-:Y:S02]  /*0a70*/  LOP3.LUT R57, R57, 0xffffff80, RZ, 0xc0, !PT ;  /* 0xffffff8039397812 */ /* 0x000fe400078ec0ff */
[----:B------:R-:W-:Y:S01]  /*0a80*/  MOV R5, UR25 ;  /* 0x0000001900057c02 */ /* 0x000fe20008000f00 */
[----:B------:R-:W1:Y:S01]  /*0a90*/  S2R R114, SR_LANEID ;  /* 0x0000000000727919 */ /* 0x000e620000000000 */
[----:B------:R-:W-:Y:S02]  /*0aa0*/  LOP3.LUT R116, R57, 0x1f, R0, 0xf8, !PT ;  /* 0x0000001f39747812 */ /* 0x000fe400078ef800 */
[----:B------:R-:W-:-:S02]  /*0ab0*/  MOV R6, UR26 ;  /* 0x0000001a00067c02 */ /* 0x000fc40008000f00 */
[----:B------:R-:W-:Y:S01]  /*0ac0*/  MOV R7, UR27 ;  /* 0x0000001b00077c02 */ /* 0x000fe20008000f00 */
[C---:B------:R-:W-:Y:S01]  /*0ad0*/  IMAD.WIDE R4, R116.reuse, 0x10, R4 ;  /* 0x0000001074047825 */ /* 0x040fe200078e0204 */
[----:B------:R-:W-:Y:S01]  /*0ae0*/  ULDC UR16, c[0x0][0x174] ;  /* 0x00005d0000107ab9 */ /* 0x000fe20000000800 */
[----:B------:R-:W3:Y:S01]  /*0af0*/  LDL.LU R119, [R1+0x10] ;  /* 0x0000100001777983 */ /* 0x000ee20000300800 */
[----:B------:R-:W-:Y:S02]  /*0b00*/  ULDC.64 UR8, c[0x0][0x1f8] ;  /* 0x00007e0000087ab9 */ /* 0x000fe40000000a00 */
[----:B------:R-:W-:Y:S01]  /*0b10*/  ULDC.64 UR22, c[0x0][0x1f0] ;  /* 0x00007c0000167ab9 */ /* 0x000fe20000000a00 */
[----:B------:R-:W4:Y:S04]  /*0b20*/  LDG.E.128 R8, [R4.64] ;  /* 0x0000002004087981 */ /* 0x000f28000c1e1d00 */
[----:B------:R-:W5:Y:S04]  /*0b30*/  LDG.E.128 R12, [R4.64+0x200] ;  /* 0x00020020040c7981 */ /* 0x000f68000c1e1d00 */
[----:B--2---:R-:W2:Y:S04]  /*0b40*/  LDG.E.128 R16, [R4.64+0x400] ;  /* 0x0004002004107981 */ /* 0x004ea8000c1e1d00 */
[----:B------:R-:W3:Y:S01]  /*0b50*/  LDG.E.128 R20, [R4.64+0x600] ;  /* 0x0006002004147981 */ /* 0x000ee2000c1e1d00 */
[----:B-1----:R-:W-:Y:S01]  /*0b60*/  IADD3 R2, R57, R114, RZ ;  /* 0x0000007239027210 */ /* 0x002fe20007ffe0ff */
[----:B------:R-:W-:-:S04]  /*0b70*/  IMAD.WIDE R6, R116, 0x10, R6 ;  /* 0x0000001074067825 */ /* 0x000fc800078e0206 */
[----:B------:R-:W-:Y:S01]  /*0b80*/  IMAD R56, R114, 0x3, R2 ;  /* 0x0000000372387824 */ /* 0x000fe200078e0202 */
[----:B----4-:R1:W-:Y:S04]  /*0b90*/  STS.128 [R2.X16], R8 ;  /* 0x0000000802007388 */ /* 0x0103e8000000cc00 */
[----:B-----5:R4:W-:Y:S04]  /*0ba0*/  STS.128 [R2.X16+0x200], R12 ;  /* 0x0002000c02007388 */ /* 0x0209e8000000cc00 */
        /* <DEDUP_REMOVED lines=8> */
[----:B-1----:R-:W3:Y:S04]  /*0c30*/  LDG.E.128 R8, [R6.64] ;  /* 0x0000002006087981 */ /* 0x002ee8000c1e1d00 */
[----:B----4-:R-:W4:Y:S04]  /*0c40*/  LDG.E.128 R12, [R6.64+0x200] ;  /* 0x00020020060c7981 */ /* 0x010f28000c1e1d00 */
[----:B--2---:R-:W2:Y:S04]  /*0c50*/  LDG.E.128 R16, [R6.64+0x400] ;  /* 0x0004002006107981 */ /* 0x004ea8000c1e1d00 */
[----:B------:R-:W5:Y:S01]  /*0c60*/  LDG.E.128 R36, [R6.64+0x600] ;  /* 0x0006002006247981 */ /* 0x000f62000c1e1d00 */
[----:B------:R-:W-:-:S02]  /*0c70*/  MOV R4, UR30 ;  /* 0x0000001e00047c02 */ /* 0x000fc40008000f00 */
[----:B------:R-:W-:-:S05]  /*0c80*/  MOV R5, UR31 ;  /* 0x0000001f00057c02 */ /* 0x000fca0008000f00 */
[----:B------:R-:W-:Y:S01]  /*0c90*/  IMAD.WIDE R4, R116, 0x10, R4 ;  /* 0x0000001074047825 */ /* 0x000fe200078e0204 */
[----:B---3--:R-:W-:Y:S04]  /*0ca0*/  STS.128 [R2.X16], R8 ;  /* 0x0000000802007388 */ /* 0x008fe8000000cc00 */
[----:B----4-:R-:W-:Y:S04]  /*0cb0*/  STS.128 [R2.X16+0x200], R12 ;  /* 0x0002000c02007388 */ /* 0x010fe8000000cc00 */
[----:B--2---:R-:W-:Y:S04]  /*0cc0*/  STS.128 [R2.X16+0x400], R16 ;  /* 0x0004001002007388 */ /* 0x004fe8000000cc00 */
[----:B-----5:R1:W-:Y:S01]  /*0cd0*/  STS.128 [R2.X16+0x600], R36 ;  /* 0x0006002402007388 */ /* 0x0203e2000000cc00 */
        /* <DEDUP_REMOVED lines=10> */
[----:B------:R-:W-:-:S02]  /*0d80*/  ULEA UR16, UR16, UR6, 0xb ;  /* 0x0000000610107291 */ /* 0x000fc4000f8e583f */
[----:B------:R-:W-:Y:S02]  /*0d90*/  UIMAD UR7, UR19, UR8, URZ ;  /* 0x00000008130772a4 */ /* 0x000fe4000f8e023f */
        /* <DEDUP_REMOVED lines=11> */
[----:B-1----:R-:W-:Y:S01]  /*0e50*/  MOV R36, UR7 ;  /* 0x0000000700247c02 */ /* 0x002fe20008000f00 */
[----:B------:R-:W-:-:S03]  /*0e60*/  ULDC.64 UR22, c[0x0][0x200] ;  /* 0x0000800000167ab9 */ /* 0x000fc60000000a00 */
[----:B------:R-:W-:Y:S01]  /*0e70*/  MOV R37, UR8 ;  /* 0x0000000800257c02 */ /* 0x000fe20008000f00 */
[----:B------:R-:W-:-:S04]  /*0e80*/  ULDC.64 UR8, c[0x0][0x208] ;  /* 0x0000820000087ab9 */ /* 0x000fc80000000a00 */
[----:B------:R-:W-:Y:S01]  /*0e90*/  IMAD.WIDE R36, R116, 0x10, R36 ;  /* 0x0000001074247825 */ /* 0x000fe200078e0224 */
[----:B--2---:R1:W-:Y:S04]  /*0ea0*/  STS.128 [R2.X16], R40 ;  /* 0x0000002802007388 */ /* 0x0043e8000000cc00 */
[----:B---3--:R2:W-:Y:S04]  /*0eb0*/  STS.128 [R2.X16+0x200], R44 ;  /* 0x0002002c02007388 */ /* 0x0085e8000000cc00 */
[----:B----4-:R3:W-:Y:S04]  /*0ec0*/  STS.128 [R2.X16+0x400], R48 ;  /* 0x0004003002007388 */ /* 0x0107e8000000cc00 */
[----:B-----5:R-:W-:Y:S01]  /*0ed0*/  STS.128 [R2.X16+0x600], R52 ;  /* 0x0006003402007388 */ /* 0x020fe2000000cc00 */
[----:B------:R-:W-:-:S06]  /*0ee0*/  NOP ;  /* 0x0000000000007918 */ /* 0x000fcc0000000000 */
[----:B------:R-:W-:Y:S04]  /*0ef0*/  LDS.128 R4, [R56.X16] ;  /* 0x0000000038047984 */ /* 0x000fe8000000cc00 */
[----:B------:R-:W-:Y:S04]  /*0f00*/  LDS.128 R8, [R56.X16+0x10] ;  /* 0x0000100038087984 */ /* 0x000fe8000000cc00 */
[----:B------:R-:W-:Y:S04]  /*0f10*/  LDS.128 R12, [R56.X16+0x20] ;  /* 0x00002000380c7984 */ /* 0x000fe8000000cc00 */
[----:B------:R-:W-:Y:S04]  /*0f20*/  LDS.128 R16, [R56.X16+0x30] ;  /* 0x0000300038107984 */ /* 0x000fe8000000cc00 */
[----:B------:R-:W-:Y:S06]  /*0f30*/  BAR.SYNC.DEFER_BLOCKING 0x0 ;  /* 0x0000000000007b1d */ /* 0x000fec0000010000 */
[----:B-1----:R-:W4:Y:S04]  /*0f40*/  LDG.E.128 R40, [R36.64+-0x2000] ;  /* 0xffe0002024287981 */ /* 0x002f28000c1e1d00 */
[----:B--2---:R-:W2:Y:S04]  /*0f50*/  LDG.E.128 R44, [R36.64+-0x1e00] ;  /* 0xffe20020242c7981 */ /* 0x004ea8000c1e1d00 */
[----:B------:R-:W5:Y:S04]  /*0f60*/  LDG.E.128 R60, [R36.64+-0x1c00] ;  /* 0xffe40020243c7981 */ /* 0x000f68000c1e1d00 */
[----:B------:R-:W5:Y:S01]  /*0f70*/  LDG.E.128 R64, [R36.64+-0x1a00] ;  /* 0xffe6002024407981 */ /* 0x000f62000c1e1d00 */
        /* <DEDUP_REMOVED lines=11> */
[----:B---3--:R-:W-:Y:S01]  /*1030*/  MOV R48, UR7 ;  /* 0x0000000700307c02 */ /* 0x008fe20008000f00 */
[----:B------:R-:W-:-:S03]  /*1040*/  ULDC.64 UR22, c[0x0][0x2f0] ;  /* 0x0000bc0000167ab9 */ /* 0x000fc60000000a00 */
[----:B------:R-:W-:Y:S01]  /*1050*/  MOV R49, UR8 ;  /* 0x0000000800317c02 */ /* 0x000fe20008000f00 */
[----:B----4-:R1:W-:Y:S04]  /*1060*/  STS.128 [R2.X16], R40 ;  /* 0x0000002802007388 */ /* 0x0103e8000000cc00 */
[----:B------:R-:W-:Y:S01]  /*1070*/  IMAD.WIDE R48, R116, 0x10, R48 ;  /* 0x0000001074307825 */ /* 0x000fe200078e0230 */
[----:B--2---:R2:W-:Y:S04]  /*1080*/  STS.128 [R2.X16+0x200], R44 ;  /* 0x0002002c02007388 */ /* 0x0045e8000000cc00 */
[----:B-----5:R3:W-:Y:S04]  /*1090*/  STS.128 [R2.X16+0x400], R60 ;  /* 0x0004003c02007388 */ /* 0x0207e8000000cc00 */
[----:B------:R-:W-:Y:S01]  /*10a0*/  STS.128 [R2.X16+0x600], R64 ;  /* 0x0006004002007388 */ /* 0x000fe2000000cc00 */
[----:B------:R-:W-:-:S06]  /*10b0*/  NOP ;  /* 0x0000000000007918 */ /* 0x000fcc0000000000 */
[----:B------:R-:W4:Y:S01]  /*10c0*/  LDS.128 R36, [R56.X16] ;  /* 0x0000000038247984 */ /* 0x000f22000000cc00 */
[----:B------:R-:W-:Y:S01]  /*10d0*/  LEA R118, R114, R57, 0x2 ;  /* 0x0000003972767211 */ /* 0x000fe200078e10ff */
[----:B------:R-:W-:Y:S02]  /*10e0*/  UIMAD UR7, UR19, UR22, URZ ;  /* 0x00000016130772a4 */ /* 0x000fe4000f8e023f */
[----:B------:R-:W-:Y:S01]  /*10f0*/  LDS.128 R92, [R56.X16+0x10] ;  /* 0x00001000385c7984 */ /* 0x000fe2000000cc00 */
[----:B------:R-:W-:-:S03]  /*1100*/  ULDC.64 UR8, c[0x0][0x2e8] ;  /* 0x0000ba0000087ab9 */ /* 0x000fc60000000a00 */
[----:B------:R-:W3:Y:S04]  /*1110*/  LDS.128 R72, [R56.X16+0x20] ;  /* 0x0000200038487984 */ /* 0x000ee8000000cc00 */
[----:B------:R-:W0:Y:S04]  /*1120*/  LDS.128 R68, [R56.X16+0x30] ;  /* 0x0000300038447984 */ /* 0x000e28000000cc00 */
[----:B------:R-:W-:Y:S06]  /*1130*/  BAR.SYNC.DEFER_BLOCKING 0x0 ;  /* 0x0000000000007b1d */ /* 0x000fec0000010000 */
[----:B-1----:R1:W5:Y:S04]  /*1140*/  LDG.E.128 R40, [R48.64+-0x2000] ;  /* 0xffe0002030287981 */ /* 0x002368000c1e1d00 */
[----:B--2---:R1:W2:Y:S04]  /*1150*/  LDG.E.128 R44, [R48.64+-0x1e00] ;  /* 0xffe20020302c7981 */ /* 0x0042a8000c1e1d00 */
[----:B------:R1:W2:Y:S04]  /*1160*/  LDG.E.128 R52, [R48.64+-0x1c00] ;  /* 0xffe4002030347981 */ /* 0x0002a8000c1e1d00 */
[----:B---3--:R1:W3:Y:S01]  /*1170*/  LDG.E.128 R60, [R48.64+-0x1a00] ;  /* 0xffe60020303c7981 */ /* 0x0082e2000c1e1d00 */
[----:B----4-:R-:W-:-:S02]  /*1180*/  FMUL.FTZ R50, R37, -1.4426950216293334961 ;  /* 0xbfb8aa3b25327820 */ /* 0x010fc40000410000 */
[----:B------:R-:W-:Y:S02]  /*1190*/  FMUL.FTZ R51, R38, -1.4426950216293334961 ;  /* 0xbfb8aa3b26337820 */ /* 0x000fe40000410000 */
[----:B------:R-:W-:Y:S02]  /*11a0*/  FMUL.FTZ R3, R36, -1.4426950216293334961 ;  /* 0xbfb8aa3b24037820 */ /* 0x000fe40000410000 */
[----:B------:R-:W4:Y:S01]  /*11b0*/  MUFU.EX2 R50, R50 ;  /* 0x0000003200327308 */ /* 0x000f220000000800 */
[----:B------:R-:W-:Y:S02]  /*11c0*/  FMUL.FTZ R58, R39, -1.4426950216293334961 ;  /* 0xbfb8aa3b273a7820 */ /* 0x000fe40000410000 */
[----:B------:R-:W-:Y:S02]  /*11d0*/  FMUL.FTZ R96, R74, -1.4426950216293334961 ;  /* 0xbfb8aa3b4a607820 */ /* 0x000fe40000410000 */
[----:B-1----:R-:W-:Y:S02]  /*11e0*/  FMUL.FTZ R48, R93, -1.4426950216293334961 ;  /* 0xbfb8aa3b5d307820 */ /* 0x002fe40000410000 */
[----:B------:R-:W-:Y:S01]  /*11f0*/  FMUL.FTZ R49, R94, -1.4426950216293334961 ;  /* 0xbfb8aa3b5e317820 */ /* 0x000fe20000410000 */
[----:B------:R-:W1:Y:S01]  /*1200*/  MUFU.EX2 R51, R51 ;  /* 0x0000003300337308 */ /* 0x000e620000000800 */
[----:B------:R-:W-:-:S02]  /*1210*/  FMUL.FTZ R59, R92, -1.4426950216293334961 ;  /* 0xbfb8aa3b5c3b7820 */ /* 0x000fc40000410000 */
[----:B------:R-:W-:Y:S02]  /*1220*/  FMUL.FTZ R67, R72, -1.4426950216293334961 ;  /* 0xbfb8aa3b48437820 */ /* 0x000fe40000410000 */
[----:B------:R-:W-:Y:S02]  /*1230*/  FMUL.FTZ R64, R95, -1.4426950216293334961 ;  /* 0xbfb8aa3b5f407820 */ /* 0x000fe40000410000 */
[----:B------:R-:W-:Y:S01]  /*1240*/  FMUL.FTZ R66, R75, -1.4426950216293334961 ;  /* 0xbfb8aa3b4b427820 */ /* 0x000fe20000410000 */
[----:B------:R-:W1:Y:S01]  /*1250*/  MUFU.EX2 R3, R3 ;  /* 0x0000000300037308 */ /* 0x000e620000000800 */
[----:B----4-:R-:W-:Y:S02]  /*1260*/  FADD.FTZ R50, R50, 1 ;  /* 0x3f80000032327421 */ /* 0x010fe40000010000 */
[----:B0-----:R-:W-:-:S05]  /*1270*/  FMUL.FTZ R65, R68, -1.4426950216293334961 ;  /* 0xbfb8aa3b44417820 */ /* 0x001fca0000410000 */
[----:B------:R0:W4:Y:S01]  /*1280*/  MUFU.EX2 R98, R58 ;  /* 0x0000003a00627308 */ /* 0x0001220000000800 */
[----:B-1----:R-:W-:-:S07]  /*1290*/  FADD.FTZ R97, R51, 1 ;  /* 0x3f80000033617421 */ /* 0x002fce0000010000 */
[----:B------:R-:W1:Y:S01]  /*12a0*/  MUFU.EX2 R109, R96 ;  /* 0x00000060006d7308 */ /* 0x000e620000000800 */
[----:B------:R-:W-:Y:S02]  /*12b0*/  FADD.FTZ R3, R3, 1 ;  /* 0x3f80000003037421 */ /* 0x000fe40000010000 */
[----:B0-----:R-:W-:-:S05]  /*12c0*/  FMUL.FTZ R58, R73, -1.4426950216293334961 ;  /* 0xbfb8aa3b493a7820 */ /* 0x001fca0000410000 */
[----:B------:R-:W0:Y:S01]  /*12d0*/  MUFU.EX2 R100, R48 ;  /* 0x0000003000647308 */ /* 0x000e220000000800 */
[----:B----4-:R-:W-:-:S07]  /*12e0*/  FADD.FTZ R98, R98, 1 ;  /* 0x3f80000062627421 */ /* 0x010fce0000010000 */
[----:B------:R-:W4:Y:S01]  /*12f0*/  MUFU.EX2 R101, R49 ;  /* 0x0000003100657308 */ /* 0x000f220000000800 */
[----:B-1----:R-:W-:-:S07]  /*1300*/  FADD.FTZ R113, R109, 1 ;  /* 0x3f8000006d717421 */ /* 0x002fce0000010000 */
[----:B------:R-:W-:Y:S01]  /*1310*/  MUFU.RCP R96, R50 ;  /* 0x0000003200607308 */ /* 0x000fe20000001000 */
[----:B0-----:R-:W-:-:S07]  /*1320*/  FADD.FTZ R100, R100, 1 ;  /* 0x3f80000064647421 */ /* 0x001fce0000010000 */
[----:B------:R0:W1:Y:S01]  /*1330*/  MUFU.EX2 R99, R59 ;  /* 0x0000003b00637308 */ /* 0x0000620000000800 */
[----:B----4-:R-:W-:-:S07]  /*1340*/  FADD.FTZ R101, R101, 1 ;  /* 0x3f80000065657421 */ /* 0x010fce0000010000 */
[----:B------:R-:W4:Y:S01]  /*1350*/  MUFU.EX2 R103, R67 ;  /* 0x0000004300677308 */ /* 0x000f220000000800 */
[----:B0-----:R-:W-:-:S07]  /*1360*/  FMUL.FTZ R59, R70, -1.4426950216293334961 ;  /* 0xbfb8aa3b463b7820 */ /* 0x001fce0000410000 */
[----:B------:R0:W4:Y:S01]  /*1370*/  MUFU.RCP R67, R3 ;  /* 0x0000000300437308 */ /* 0x0001220000001000 */
[----:B-1----:R-:W-:-:S07]  /*1380*/  FADD.FTZ R99, R99, 1 ;  /* 0x3f80000063637421 */ /* 0x002fce0000010000 */
[----:B------:R-:W1:Y:S01]  /*1390*/  MUFU.RCP R98, R98 ;  /* 0x0000006200627308 */ /* 0x000e620000001000 */
[----:B0-----:R-:W-:Y:S01]  /*13a0*/  MOV R3, c[0x0][0x16c] ;  /* 0x00005b0000037a02 */ /* 0x001fe20000000f00 */
[----:B----4-:R-:W-:-:S03]  /*13b0*/  FADD.FTZ R103, R103, 1 ;  /* 0x3f80000067677421 */ /* 0x010fc60000010000 */
[----:B------:R-:W-:-:S03]  /*13c0*/  ISETP.GE.AND P1, PT, R3, 0x1, PT ;  /* 0x000000010300780c */ /* 0x000fc60003f26270 */
[----:B------:R-:W0:Y:S01]  /*13d0*/  MUFU.RCP R97, R97 ;  /* 0x0000006100617308 */ /* 0x000e220000001000 */
[----:B------:R-:W-:Y:S02]  /*13e0*/  FADD.FTZ R3, -R67, 1 ;  /* 0x3f80000043037421 */ /* 0x000fe40000010100 */
[----:B------:R-:W-:-:S05]  /*13f0*/  FMUL.FTZ R105, R36, R67 ;  /* 0x0000004324697220 */ /* 0x000fca0000410000 */
[----:B------:R4:W4:Y:S01]  /*1400*/  MUFU.EX2 R104, R58 ;  /* 0x0000003a00687308 */ /* 0x0009220000000800 */
[----:B-1----:R-:W-:-:S07]  /*1410*/  FMUL.FTZ R106, R39, R98 ;  /* 0x00000062276a7220 */ /* 0x002fce0000410000 */
[----:B------:R-:W1:Y:S01]  /*1420*/  MUFU.RCP R99, R99 ;  /* 0x0000006300637308 */ /* 0x000e620000001000 */
[----:B0-----:R-:W-:Y:S02]  /*1430*/  FMUL.FTZ R107, R38, R97 ;  /* 0x00000061266b7220 */ /* 0x001fe40000410000 */
[----:B----4-:R-:W-:-:S05]  /*1440*/  FMUL.FTZ R58, R71, -1.4426950216293334961 ;  /* 0xbfb8aa3b473a7820 */ /* 0x010fca0000410000 */
[----:B------:R-:W-:Y:S01]  /*1450*/  MUFU.RCP R100, R100 ;  /* 0x0000006400647308 */ /* 0x000fe20000001000 */
[----:B------:R-:W-:Y:S02]  /*1460*/  FADD.FTZ R110, R104, 1 ;  /* 0x3f800000686e7421 */ /* 0x000fe40000010000 */
[----:B------:R-:W-:-:S05]  /*1470*/  FMUL.FTZ R104, R37, R96 ;  /* 0x0000006025687220 */ /* 0x000fca0000410000 */
[----:B------:R0:W4:Y:S01]  /*1480*/  MUFU.EX2 R102, R64 ;  /* 0x0000004000667308 */ /* 0x0001220000000800 */
[----:B-1----:R-:W-:-:S07]  /*1490*/  FMUL.FTZ R109, R92, R99 ;  /* 0x000000635c6d7220 */ /* 0x002fce0000410000 */
[----:B------:R-:W1:Y:S01]  /*14a0*/  MUFU.EX2 R66, R66 ;  /* 0x0000004200427308 */ /* 0x000e620000000800 */
[----:B0-----:R-:W-:-:S07]  /*14b0*/  FMUL.FTZ R64, R69, -1.4426950216293334961 ;  /* 0xbfb8aa3b45407820 */ /* 0x001fce0000410000 */
[----:B------:R-:W0:Y:S01]  /*14c0*/  MUFU.EX2 R65, R65 ;  /* 0x0000004100417308 */ /* 0x000e220000000800 */
[----:B----4-:R-:W-:-:S07]  /*14d0*/  FADD.FTZ R102, R102, 1 ;  /* 0x3f80000066667421 */ /* 0x010fce0000010000 */
[----:B------:R-:W4:Y:S01]  /*14e0*/  MUFU.RCP R101, R101 ;  /* 0x0000006500657308 */ /* 0x000f220000001000 */
[----:B-1----:R-:W-:-:S07]  /*14f0*/  FADD.FTZ R66, R66, 1 ;  /* 0x3f80000042427421 */ /* 0x002fce0000010000 */
[----:B------:R-:W1:Y:S01]  /*1500*/  MUFU.RCP R108, R102 ;  /* 0x00000066006c7308 */ /* 0x000e620000001000 */
[----:B0-----:R-:W-:-:S07]  /*1510*/  FADD.FTZ R65, R65, 1 ;  /* 0x3f80000041417421 */ /* 0x001fce0000010000 */
[----:B------:R-:W0:Y:S08]  /*1520*/  MUFU.EX2 R64, R64 ;  /* 0x0000004000407308 */ /* 0x000e300000000800 */
[----:B------:R-:W0:Y:S08]  /*1530*/  MUFU.EX2 R59, R59 ;  /* 0x0000003b003b7308 */ /* 0x000e300000000800 */
[----:B------:R-:W0:Y:S08]  /*1540*/  MUFU.EX2 R58, R58 ;  /* 0x0000003a003a7308 */ /* 0x000e300000000800 */
[----:B------:R-:W0:Y:S08]  /*1550*/  MUFU.RCP R111, R103 ;  /* 0x00000067006f7308 */ /* 0x000e300000001000 */
[----:B------:R-:W0:Y:S01]  /*1560*/  MUFU.RCP R110, R110 ;  /* 0x0000006e006e7308 */ /* 0x000e220000001000 */
[----:B-----5:R5:W-:Y:S07]  /*1570*/  STS.128 [R2.X16], R40 ;  /* 0x0000002802007388 */ /* 0x020bee000000cc00 */
[----:B------:R-:W0:Y:S01]  /*1580*/  MUFU.RCP R113, R113 ;  /* 0x0000007100717308 */ /* 0x000e220000001000 */
[----:B--2---:R-:W-:Y:S04]  /*1590*/  STS.128 [R2.X16+0x200], R44 ;  /* 0x0002002c02007388 */ /* 0x004fe8000000cc00 */
[----:B------:R2:W-:Y:S03]  /*15a0*/  STS.128 [R2.X16+0x400], R52 ;  /* 0x0004003402007388 */ /* 0x0005e6000000cc00 */
[----:B------:R1:W0:Y:S01]  /*15b0*/  MUFU.RCP R112, R66 ;  /* 0x0000004200707308 */ /* 0x0002220000001000 */
[----:B---3--:R3:W-:Y:S01]  /*15c0*/  STS.128 [R2.X16+0x600], R60 ;  /* 0x0006003c02007388 */ /* 0x0087e2000000cc00 */
[----:B------:R-:W-:-:S06]  /*15d0*/  NOP ;  /* 0x0000000000007918 */ /* 0x000fcc0000000000 */
[----:B------:R-:W0:Y:S01]  /*15e0*/  LDS.128 R48, [R56.X16] ;  /* 0x0000000038307984 */ /* 0x000e22000000cc00 */
[----:B-----5:R-:W-:-:S03]  /*15f0*/  FADD.FTZ R40, -R96, 1 ;  /* 0x3f80000060287421 */ /* 0x020fc60000010100 */
[----:B------:R-:W5:Y:S01]  /*1600*/  LDS.128 R44, [R56.X16+0x10] ;  /* 0x00001000382c7984 */ /* 0x000f62000000cc00 */
[----:B--2---:R-:W-:Y:S02]  /*1610*/  FFMA.FTZ R53, R36, R3, 1 ;  /* 0x3f80000024357423 */ /* 0x004fe40000010003 */
[----:B------:R-:W-:Y:S02]  /*1620*/  FADD.FTZ R36, -R98, 1 ;  /* 0x3f80000062247421 */ /* 0x000fe40000010100 */
[----:B------:R-:W-:Y:S02]  /*1630*/  FADD.FTZ R3, -R97, 1 ;  /* 0x3f80000061037421 */ /* 0x000fe40000010100 */
[----:B---3--:R-:W-:Y:S02]  /*1640*/  FFMA.FTZ R60, R39, R36, 1 ;  /* 0x3f800000273c7423 */ /* 0x008fe40000010024 */
[----:B------:R-:W-:Y:S02]  /*1650*/  FADD.FTZ R39, -R99, 1 ;  /* 0x3f80000063277421 */ /* 0x000fe40000010100 */
[----:B------:R-:W-:-:S02]  /*1660*/  FFMA.FTZ R54, R37, R40, 1 ;  /* 0x3f80000025367423 */ /* 0x000fc40000010028 */
[----:B------:R-:W-:Y:S01]  /*1670*/  FFMA.FTZ R55, R38, R3, 1 ;  /* 0x3f80000026377423 */ /* 0x000fe20000010003 */
[----:B------:R-:W2:Y:S01]  /*1680*/  LDS.128 R40, [R56.X16+0x20] ;  /* 0x0000200038287984 */ /* 0x000ea2000000cc00 */
[----:B------:R-:W-:Y:S02]  /*1690*/  FFMA.FTZ R62, R92, R39, 1 ;  /* 0x3f8000005c3e7423 */ /* 0x000fe40000010027 */
[----:B------:R-:W-:Y:S02]  /*16a0*/  FADD.FTZ R92, -R100, 1 ;  /* 0x3f800000645c7421 */ /* 0x000fe40000010100 */
[----:B------:R-:W-:Y:S02]  /*16b0*/  FMUL.FTZ R3, R4, R105 ;  /* 0x0000006904037220 */ /* 0x000fe40000410000 */
[C---:B------:R-:W-:Y:S02]  /*16c0*/  FFMA.FTZ R61, R93.reuse, R92, 1 ;  /* 0x3f8000005d3d7423 */ /* 0x040fe4000001005c */
[----:B------:R-:W-:-:S02]  /*16d0*/  FMUL.FTZ R92, R93, R100 ;  /* 0x000000645d5c7220 */ /* 0x000fc40000410000 */
[----:B0-----:R-:W-:Y:S02]  /*16e0*/  FMUL.FTZ R36, R4, R48 ;  /* 0x0000003004247220 */ /* 0x001fe40000410000 */
[----:B------:R-:W-:Y:S02]  /*16f0*/  FMUL.FTZ R37, R5, R49 ;  /* 0x0000003105257220 */ /* 0x000fe40000410000 */
[----:B------:R-:W-:Y:S02]  /*1700*/  FMUL.FTZ R38, R6, R50 ;  /* 0x0000003206267220 */ /* 0x000fe40000410000 */
[----:B-----5:R-:W-:Y:S02]  /*1710*/  FMUL.FTZ R52, R8, R44 ;  /* 0x0000002c08347220 */ /* 0x020fe40000410000 */
        /* <DEDUP_REMOVED lines=9> */
[----:B------:R0:W3:Y:S01]  /*17b0*/  LDS.128 R36, [R56.X16+0x30] ;  /* 0x0000300038247984 */ /* 0x0000e2000000cc00 */
[----:B------:R-:W-:Y:S02]  /*17c0*/  FMUL.FTZ R4, R5, R104 ;  /* 0x0000006805047220 */ /* 0x000fe40000410000 */
[----:B------:R-:W-:Y:S02]  /*17d0*/  FMUL.FTZ R5, R6, R107 ;  /* 0x0000006b06057220 */ /* 0x000fe40000410000 */
[C---:B------:R-:W-:Y:S02]  /*17e0*/  FMUL.FTZ R6, R7.reuse, R106 ;  /* 0x0000006a07067220 */ /* 0x040fe40000410000 */
[----:B------:R-:W-:-:S04]  /*17f0*/  FMUL.FTZ R7, R7, R51 ;  /* 0x0000003307077220 */ /* 0x000fc80000410000 */
[----:B------:R-:W-:Y:S01]  /*1800*/  FMUL.FTZ R7, R98, R7 ;  /* 0x0000000762077220 */ /* 0x000fe20000410000 */
[----:B------:R-:W5:Y:S03]  /*1810*/  MUFU.RCP R115, R65 ;  /* 0x0000004100737308 */ /* 0x000f660000001000 */
[----:B------:R-:W-:Y:S01]  /*1820*/  FMUL.FTZ R55, R7, R60 ;  /* 0x0000003c07377220 */ /* 0x000fe20000410000 */
[----:B------:R-:W-:Y:S01]  /*1830*/  BAR.SYNC.DEFER_BLOCKING 0x0 ;  /* 0x0000000000007b1d */ /* 0x000fe20000010000 */
[----:B----4-:R-:W-:Y:S02]  /*1840*/  FADD.FTZ R7, -R101, 1 ;  /* 0x3f80000065077421 */ /* 0x010fe40000010100 */
[----:B------:R-:W-:Y:S02]  /*1850*/  FMUL.FTZ R60, R10, R46 ;  /* 0x0000002e0a3c7220 */ /* 0x000fe40000410000 */
[----:B-1----:R-:W-:-:S02]  /*1860*/  FADD.FTZ R66, -R108, 1 ;  /* 0x3f8000006c427421 */ /* 0x002fc40000010100 */
[C---:B------:R-:W-:Y:S02]  /*1870*/  FFMA.FTZ R7, R94.reuse, R7, 1 ;  /* 0x3f8000005e077423 */ /* 0x040fe40000010007 */
[----:B------:R-:W-:Y:S02]  /*1880*/  FMUL.FTZ R93, R94, R101 ;  /* 0x000000655e5d7220 */ /* 0x000fe40000410000 */
[----:B------:R-:W-:Y:S02]  /*1890*/  FMUL.FTZ R60, R101, R60 ;  /* 0x0000003c653c7220 */ /* 0x000fe40000410000 */
[----:B------:R-:W-:Y:S02]  /*18a0*/  FADD.FTZ R94, R64, 1 ;  /* 0x3f800000405e7421 */ /* 0x000fe40000010000 */
[----:B0-----:R-:W-:Y:S02]  /*18b0*/  FFMA.FTZ R56, R95, R66, 1 ;  /* 0x3f8000005f387423 */ /* 0x001fe40000010042 */
[----:B------:R-:W-:-:S02]  /*18c0*/  FADD.FTZ R59, R59, 1 ;  /* 0x3f8000003b3b7421 */ /* 0x000fc40000010000 */
[----:B------:R-:W-:Y:S02]  /*18d0*/  FADD.FTZ R58, R58, 1 ;  /* 0x3f8000003a3a7421 */ /* 0x000fe40000010000 */
[----:B------:R-:W-:Y:S02]  /*18e0*/  FMUL.FTZ R66, R60, R7 ;  /* 0x000000073c427220 */ /* 0x000fe40000410000 */
[----:B------:R-:W-:Y:S01]  /*18f0*/  FMUL.FTZ R57, R11, R47 ;  /* 0x0000002f0b397220 */ /* 0x000fe20000410000 */
[----:B------:R0:W-:Y:S01]  /*1900*/  STS.128 [R118.X16], R52 ;  /* 0x0000003476007388 */ /* 0x0001e2000000cc00 */
[----:B------:R-:W-:Y:S01]  /*1910*/  FADD.FTZ R7, -R111, 1 ;  /* 0x3f8000006f077421 */ /* 0x000fe20000010100 */
[----:B------:R-:W1:Y:S01]  /*1920*/  MUFU.RCP R94, R94 ;  /* 0x0000005e005e7308 */ /* 0x000e620000001000 */
[----:B------:R-:W-:Y:S02]  /*1930*/  FMUL.FTZ R57, R108, R57 ;  /* 0x000000396c397220 */ /* 0x000fe40000410000 */
[----:B------:R-:W-:-:S05]  /*1940*/  FFMA.FTZ R7, R72, R7, 1 ;  /* 0x3f80000048077423 */ /* 0x000fca0000010007 */
[----:B------:R-:W4:Y:S01]  /*1950*/  MUFU.RCP R117, R59 ;  /* 0x0000003b00757308 */ /* 0x000f220000001000 */
[----:B0-----:R-:W-:Y:S02]  /*1960*/  FADD.FTZ R54, -R110, 1 ;  /* 0x3f8000006e367421 */ /* 0x001fe40000010100 */
[----:B--2---:R-:W-:Y:S02]  /*1970*/  FMUL.FTZ R52, R12, R40 ;  /* 0x000000280c347220 */ /* 0x004fe40000410000 */
[----:B------:R-:W-:-:S03]  /*1980*/  FMUL.FTZ R53, R13, R41 ;  /* 0x000000290d357220 */ /* 0x000fc60000410000 */
[----:B------:R-:W0:Y:S01]  /*1990*/  MUFU.RCP R114, R58 ;  /* 0x0000003a00727308 */ /* 0x000e220000001000 */
[----:B------:R-:W-:Y:S02]  /*19a0*/  FFMA.FTZ R54, R73, R54, 1 ;  /* 0x3f80000049367423 */ /* 0x000fe40000010036 */
[----:B------:R-:W-:Y:S02]  /*19b0*/  FMUL.FTZ R52, R111, R52 ;  /* 0x000000346f347220 */ /* 0x000fe40000410000 */
[----:B------:R-:W-:Y:S02]  /*19c0*/  FMUL.FTZ R53, R110, R53 ;  /* 0x000000356e357220 */ /* 0x000fe40000410000 */
[----:B------:R-:W-:Y:S02]  /*19d0*/  FMUL.FTZ R67, R57, R56 ;  /* 0x0000003839437220 */ /* 0x000fe40000410000 */
[----:B------:R-:W-:Y:S02]  /*19e0*/  FMUL.FTZ R96, R52, R7 ;  /* 0x0000000734607220 */ /* 0x000fe40000410000 */
[----:B------:R-:W-:-:S02]  /*19f0*/  FMUL.FTZ R97, R53, R54 ;  /* 0x0000003635617220 */ /* 0x000fc40000410000 */
[----:B------:R-:W-:Y:S02]  /*1a00*/  FADD.FTZ R55, -R113, 1 ;  /* 0x3f80000071377421 */ /* 0x000fe40000010100 */
[----:B------:R-:W-:Y:S02]  /*1a10*/  FMUL.FTZ R56, R14, R42 ;  /* 0x0000002a0e387220 */ /* 0x000fe40000410000 */
[----:B------:R-:W-:Y:S02]  /*1a20*/  FADD.FTZ R52, -R112, 1 ;  /* 0x3f80000070347421 */ /* 0x000fe40000010100 */
[----:B-----5:R-:W-:Y:S02]  /*1a30*/  FADD.FTZ R53, -R115, 1 ;  /* 0x3f80000073357421 */ /* 0x020fe40000010100 */
[----:B------:R-:W-:Y:S02]  /*1a40*/  FMUL.FTZ R7, R15, R43 ;  /* 0x0000002b0f077220 */ /* 0x000fe40000410000 */
[----:B---3--:R-:W-:-:S02]  /*1a50*/  FMUL.FTZ R54, R16, R36 ;  /* 0x0000002410367220 */ /* 0x008fc40000410000 */
[----:B------:R-:W-:Y:S02]  /*1a60*/  FFMA.FTZ R55, R74, R55, 1 ;  /* 0x3f8000004a377423 */ /* 0x000fe40000010037 */
[----:B------:R-:W-:Y:S02]  /*1a70*/  FMUL.FTZ R56, R113, R56 ;  /* 0x0000003871387220 */ /* 0x000fe40000410000 */
[----:B------:R-:W-:Y:S02]  /*1a80*/  FFMA.FTZ R52, R75, R52, 1 ;  /* 0x3f8000004b347423 */ /* 0x000fe40000010034 */
[----:B------:R-:W-:Y:S02]  /*1a90*/  FFMA.FTZ R53, R68, R53, 1 ;  /* 0x3f80000044357423 */ /* 0x000fe40000010035 */
[----:B------:R-:W-:Y:S02]  /*1aa0*/  FMUL.FTZ R7, R112, R7 ;  /* 0x0000000770077220 */ /* 0x000fe40000410000 */
[----:B------:R-:W-:-:S02]  /*1ab0*/  FMUL.FTZ R54, R115, R54 ;  /* 0x0000003673367220 */ /* 0x000fc40000410000 */
[----:B------:R-:W-:Y:S02]  /*1ac0*/  FMUL.FTZ R64, R99, R62 ;  /* 0x0000003e63407220 */ /* 0x000fe40000410000 */
[----:B------:R-:W-:Y:S02]  /*1ad0*/  FMUL.FTZ R65, R100, R61 ;  /* 0x0000003d64417220 */ /* 0x000fe40000410000 */
[----:B------:R-:W-:Y:S02]  /*1ae0*/  FMUL.FTZ R98, R56, R55 ;  /* 0x0000003738627220 */ /* 0x000fe40000410000 */
[----:B------:R-:W-:Y:S02]  /*1af0*/  FMUL.FTZ R99, R7, R52 ;  /* 0x0000003407637220 */ /* 0x000fe40000410000 */
[----:B------:R-:W-:Y:S02]  /*1b00*/  FMUL.FTZ R100, R54, R53 ;  /* 0x0000003536647220 */ /* 0x000fe40000410000 */
[----:B-1----:R-:W-:-:S02]  /*1b10*/  FADD.FTZ R56, -R94, 1 ;  /* 0x3f8000005e387421 */ /* 0x002fc40000010100 */
[----:B------:R-:W-:Y:S02]  /*1b20*/  FMUL.FTZ R55, R17, R37 ;  /* 0x0000002511377220 */ /* 0x000fe40000410000 */
[----:B----4-:R-:W-:Y:S02]  /*1b30*/  FADD.FTZ R7, -R117, 1 ;  /* 0x3f80000075077421 */ /* 0x010fe40000010100 */
[----:B------:R-:W-:Y:S02]  /*1b40*/  FMUL.FTZ R52, R18, R38 ;  /* 0x0000002612347220 */ /* 0x000fe40000410000 */
[----:B0-----:R-:W-:Y:S02]  /*1b50*/  FADD.FTZ R54, -R114, 1 ;  /* 0x3f80000072367421 */ /* 0x001fe40000010100 */
[----:B------:R-:W-:Y:S02]  /*1b60*/  FMUL.FTZ R53, R19, R39 ;  /* 0x0000002713357220 */ /* 0x000fe40000410000 */
[----:B------:R-:W-:-:S02]  /*1b70*/  FFMA.FTZ R56, R69, R56, 1 ;  /* 0x3f80000045387423 */ /* 0x000fc40000010038 */
[----:B------:R-:W-:Y:S02]  /*1b80*/  FMUL.FTZ R55, R94, R55 ;  /* 0x000000375e377220 */ /* 0x000fe40000410000 */
[----:B------:R-:W-:Y:S02]  /*1b90*/  FFMA.FTZ R7, R70, R7, 1 ;  /* 0x3f80000046077423 */ /* 0x000fe40000010007 */
[----:B------:R-:W-:Y:S02]  /*1ba0*/  FMUL.FTZ R52, R117, R52 ;  /* 0x0000003475347220 */ /* 0x000fe40000410000 */
[----:B------:R-:W-:Y:S02]  /*1bb0*/  FFMA.FTZ R54, R71, R54, 1 ;  /* 0x3f80000047367423 */ /* 0x000fe40000010036 */
[----:B------:R-:W-:Y:S02]  /*1bc0*/  FMUL.FTZ R53, R114, R53 ;  /* 0x0000003572357220 */ /* 0x000fe40000410000 */
[----:B------:R-:W-:-:S02]  /*1bd0*/  FMUL.FTZ R101, R55, R56 ;  /* 0x0000003837657220 */ /* 0x000fc40000410000 */
[----:B------:R-:W-:Y:S02]  /*1be0*/  FMUL.FTZ R102, R52, R7 ;  /* 0x0000000734667220 */ /* 0x000fe40000410000 */
[----:B------:R-:W-:Y:S01]  /*1bf0*/  FMUL.FTZ R103, R53, R54 ;  /* 0x0000003635677220 */ /* 0x000fe20000410000 */
[----:B------:R-:W-:Y:S04]  /*1c00*/  STS.128 [R118.X16+0x10], R64 ;  /* 0x0000104076007388 */ /* 0x000fe8000000cc00 */
[----:B------:R-:W-:Y:S04]  /*1c10*/  STS.128 [R118.X16+0x20], R96 ;  /* 0x0000206076007388 */ /* 0x000fe8000000cc00 */
[----:B------:R-:W-:Y:S01]  /*1c20*/  STS.128 [R118.X16+0x30], R100 ;  /* 0x0000306476007388 */ /* 0x000fe2000000cc00 */
[----:B------:R-:W-:-:S06]  /*1c30*/  NOP ;  /* 0x0000000000007918 */ /* 0x000fcc0000000000 */
[----:B------:R-:W0:Y:S04]  /*1c40*/  LDS.128 R52, [R2.X16] ;  /* 0x0000000002347984 */ /* 0x000e28000000cc00 */
[----:B------:R-:W1:Y:S04]  /*1c50*/  LDS.128 R56, [R2.X16+0x200] ;  /* 0x0002000002387984 */ /* 0x000e68000000cc00 */
[----:B------:R-:W2:Y:S04]  /*1c60*/  LDS.128 R60, [R2.X16+0x400] ;  /* 0x00040000023c7984 */ /* 0x000ea8000000cc00 */
[----:B------:R-:W3:Y:S01]  /*1c70*/  LDS.128 R64, [R2.X16+0x600] ;  /* 0x0006000002407984 */ /* 0x000ee2000000cc00 */
[----:B------:R-:W-:-:S02]  /*1c80*/  UIMAD UR7, UR18, UR23, UR7 ;  /* 0x00000017120772a4 */ /* 0x000fc4000f8e0207 */
[----:B------:R-:W-:Y:S02]  /*1c90*/  UIMAD.WIDE.U32 UR22, UR18, UR22, UR16 ;  /* 0x00000016121672a5 */ /* 0x000fe4000f8e0010 */
[----:B------:R-:W-:Y:S02]  /*1ca0*/  UIMAD UR28, UR38, UR8, URZ ;  /* 0x00000008261c72a4 */ /* 0x000fe4000f8e023f */
[----:B------:R-:W-:Y:S02]  /*1cb0*/  UIADD3 UR23, UR23, UR7, URZ ;  /* 0x0000000717177290 */ /* 0x000fe4000fffe03f */
[----:B------:R-:W-:Y:S02]  /*1cc0*/  UIMAD UR28, UR37, UR9, UR28 ;  /* 0x00000009251c72a4 */ /* 0x000fe4000f8e021c */
[----:B------:R-:W-:-:S03]  /*1cd0*/  UIMAD.WIDE.U32 UR8, UR37, UR8, UR22 ;  /* 0x00000008250872a5 */ /* 0x000fc6000f8e0016 */
[----:B------:R-:W-:Y:S02]  /*1ce0*/  ULDC.64 UR22, c[0x0][0x338] ;  /* 0x0000ce0000167ab9 */ /* 0x000fe40000000a00 */
[----:B------:R-:W-:Y:S02]  /*1cf0*/  UIADD3 UR9, UR9, UR28, URZ ;  /* 0x0000001c09097290 */ /* 0x000fe4000fffe03f */
[----:B------:R-:W-:-:S04]  /*1d00*/  ULEA UR7, UP0, UR8, UR22, 0x2 ;  /* 0x0000001608077291 */ /* 0x000fc8000f80103f */
[----:B------:R-:W-:Y:S01]  /*1d10*/  ULEA.HI.X UR8, UR8, UR23, UR9, 0x2, UP0 ;  /* 0x0000001708087291 */ /* 0x000fe200080f1409 */
[----:B------:R-:W-:Y:S01]  /*1d20*/  FMUL.FTZ R115, R68, R115 ;  /* 0x0000007344737220 */ /* 0x000fe20000410000 */
[----:B------:R-:W-:Y:S01]  /*1d30*/  MOV R68, UR7 ;  /* 0x0000000700447c02 */ /* 0x000fe20008000f00 */
[----:B------:R-:W-:-:S03]  /*1d40*/  FMUL.FTZ R94, R69, R94 ;  /* 0x0000005e455e7220 */ /* 0x000fc60000410000 */
[----:B------:R-:W-:-:S05]  /*1d50*/  MOV R69, UR8 ;  /* 0x0000000800457c02 */ /* 0x000fca0008000f00 */
[----:B------:R-:W-:Y:S01]  /*1d60*/  IMAD.WIDE R68, R116, 0x10, R68 ;  /* 0x0000001074447825 */ /* 0x000fe200078e0244 */
[----:B------:R-:W-:-:S04]  /*1d70*/  ISETP.NE.U32.AND P0, PT, RZ, c[0x0][0x270], PT ;  /* 0x00009c00ff007a0c */ /* 0x000fc80003f05070 */
[----:B0-----:R0:W-:Y:S04]  /*1d80*/  STG.E.128 [R68.64+-0x2000], R52 ;  /* 0xffe0003444007986 */ /* 0x0011e8000c101d20 */
[----:B-1----:R0:W-:Y:S04]  /*1d90*/  STG.E.128 [R68.64+-0x1e00], R56 ;  /* 0xffe2003844007986 */ /* 0x0021e8000c101d20 */
[----:B--2---:R0:W-:Y:S04]  /*1da0*/  STG.E.128 [R68.64+-0x1c00], R60 ;  /* 0xffe4003c44007986 */ /* 0x0041e8000c101d20 */
[----:B---3--:R0:W-:Y:S01]  /*1db0*/  STG.E.128 [R68.64+-0x1a00], R64 ;  /* 0xffe6004044007986 */ /* 0x0081e2000c101d20 */
[----:B------:R-:W-:Y:S01]  /*1dc0*/  ISETP.NE.AND.EX P0, PT, RZ, c[0x0][0x274], PT, P0 ;  /* 0x00009d00ff007a0c */ /* 0x000fe20003f05300 */
[----:B------:R-:W-:-:S02]  /*1dd0*/  FMUL.FTZ R117, R70, R117 ;  /* 0x0000007546757220 */ /* 0x000fc40000410000 */
[----:B------:R-:W-:Y:S02]  /*1de0*/  FMUL.FTZ R108, R95, R108 ;  /* 0x0000006c5f6c7220 */ /* 0x000fe40000410000 */
[----:B------:R-:W-:Y:S02]  /*1df0*/  FFMA.FTZ R70, R88, R3, R119 ;  /* 0x0000000358467223 */ /* 0x000fe40000010077 */
        /* <DEDUP_REMOVED lines=19> */
[----:B------:R-:W-:Y:S01]  /*1f30*/  FFMA.FTZ R70, R91, R6, R70 ;  /* 0x000000065b467223 */ /* 0x000fe20000010046 */
[----:B------:R-:W-:Y:S05]  /*1f40*/  @!P0 BRA `(.L_x_1506) ;  /* 0x000002e000008947 */ /* 0x000fea0003800000 */
[----:B0-----:R-:W-:Y:S01]  /*1f50*/  BAR.SYNC.DEFER_BLOCKING 0x0 ;  /* 0x0000000000007b1d */ /* 0x001fe20000010000 */
[----:B------:R-:W-:Y:S02]  /*1f60*/  FMUL.FTZ R51, R51, R106 ;  /* 0x0000006a33337220 */ /* 0x000fe40000410000 */
[----:B------:R-:W-:-:S02]  /*1f70*/  FMUL.FTZ R50, R50, R107 ;  /* 0x0000006b32327220 */ /* 0x000fc40000410000 */
        /* <DEDUP_REMOVED lines=8> */
[----:B------:R-:W-:Y:S02]  /*2000*/  FMUL.FTZ R45, R45, R92 ;  /* 0x0000005c2d2d7220 */ /* 0x000fe40000410000 */
        /* <DEDUP_REMOVED lines=20> */
[----:B------:R0:W-:Y:S01]  /*2150*/  STS.128 [R118.X16+0x30], R36 ;  /* 0x0000302476007388 */ /* 0x0001e2000000cc00 */
[----:B------:R-:W-:-:S06]  /*2160*/  NOP ;  /* 0x0000000000007918 */ /* 0x000fcc0000000000 */
[----:B------:R-:W1:Y:S01]  /*2170*/  LDS.128 R52, [R2.X16] ;  /* 0x0000000002347984 */ /* 0x000e62000000cc00 */
[----:B------:R-:W-:-:S03]  /*2180*/  ULEA.HI.X UR8, UR8, UR23, UR9, 0x2, UP0 ;  /* 0x0000001708087291 */ /* 0x000fc600080f1409 */
[----:B------:R-:W2:Y:S04]  /*2190*/  LDS.128 R56, [R2.X16+0x200] ;  /* 0x0002000002387984 */ /* 0x000ea8000000cc00 */
[----:B------:R-:W3:Y:S01]  /*21a0*/  LDS.128 R48, [R2.X16+0x400] ;  /* 0x0004000002307984 */ /* 0x000ee2000000cc00 */
[----:B0-----:R-:W-:Y:S02]  /*21b0*/  MOV R36, UR7 ;  /* 0x0000000700247c02 */ /* 0x001fe40008000f00 */
[----:B------:R-:W-:Y:S01]  /*21c0*/  MOV R37, UR8 ;  /* 0x0000000800257c02 */ /* 0x000fe20008000f00 */
[----:B------:R-:W0:Y:S04]  /*21d0*/  LDS.128 R60, [R2.X16+0x600] ;  /* 0x00060000023c7984 */ /* 0x000e28000000cc00 */
[----:B------:R-:W-:-:S05]  /*21e0*/  IMAD.WIDE R36, R116, 0x10, R36 ;  /* 0x0000001074247825 */ /* 0x000fca00078e0224 */
[----:B-1----:R1:W-:Y:S04]  /*21f0*/  STG.E.128 [R36.64+-0x2000], R52 ;  /* 0xffe0003424007986 */ /* 0x0023e8000c101d20 */
[----:B--2---:R1:W-:Y:S04]  /*2200*/  STG.E.128 [R36.64+-0x1e00], R56 ;  /* 0xffe2003824007986 */ /* 0x0043e8000c101d20 */
[----:B---3--:R1:W-:Y:S04]  /*2210*/  STG.E.128 [R36.64+-0x1c00], R48 ;  /* 0xffe4003024007986 */ /* 0x0083e8000c101d20 */
[----:B0-----:R1:W-:Y:S02]  /*2220*/  STG.E.128 [R36.64+-0x1a00], R60 ;  /* 0xffe6003c24007986 */ /* 0x0013e4000c101d20 */
.L_x_1506:
[----:B0-----:R-:W-:Y:S01]  /*2230*/  FFMA.FTZ R70, R84, R7, R70 ;  /* 0x0000000754467223 */ /* 0x001fe20000010046 */
[----:B------:R-:W-:Y:S01]  /*2240*/  BAR.SYNC.DEFER_BLOCKING 0x0 ;  /* 0x0000000000007b1d */ /* 0x000fe20000010000 */
[----:B------:R-:W-:Y:S01]  /*2250*/  CS2R R72, SRZ ;  /* 0x0000000000487805 */ /* 0x000fe2000001ff00 */
[----:B------:R-:W-:Y:S01]  /*2260*/  CS2R R74, SRZ ;  /* 0x00000000004a7805 */ /* 0x000fe2000001ff00 */
[----:B------:R-:W-:Y:S01]  /*2270*/  FFMA.FTZ R70, R85, R8, R70 ;  /* 0x0000000855467223 */ /* 0x000fe20000010046 */
[----:B------:R-:W-:Y:S01]  /*2280*/  CS2R R68, SRZ ;  /* 0x0000000000447805 */ /* 0x000fe2000001ff00 */
[----:B------:R-:W-:Y:S01]  /*2290*/  CS2R R64, SRZ ;  /* 0x0000000000407805 */ /* 0x000fe2000001ff00 */
[----:B------:R-:W-:Y:S01]  /*22a0*/  CS2R R66, SRZ ;  /* 0x0000000000427805 */ /* 0x000fe2000001ff00 */
[----:B------:R-:W-:Y:S01]  /*22b0*/  FFMA.FTZ R19, R86, R9, R70 ;  /* 0x0000000956137223 */ /* 0x000fe20000010046 */
[----:B-1----:R-:W-:Y:S01]  /*22c0*/  CS2R R60, SRZ ;  /* 0x00000000003c7805 */ /* 0x002fe2000001ff00 */
        /* <DEDUP_REMOVED lines=29> */
[----:B0-----:R-:W-:Y:S01]  /*24a0*/  FADD.FTZ R19, R32, UR5 ;  /* 0x0000000520137e21 */ /* 0x001fe20008010000 */
[----:B------:R-:W-:Y:S01]  /*24b0*/  HFMA2.MMA R72, -RZ, RZ, 0, 0 ;  /* 0x00000000ff487435 */ /* 0x000fe200000001ff */
[----:B------:R-:W-:Y:S01]  /*24c0*/  FADD.FTZ R33, R33, UR5 ;  /* 0x0000000521217e21 */ /* 0x000fe20008010000 */
[----:B------:R-:W-:Y:S01]  /*24d0*/  UMOV UR7, URZ ;  /* 0x0000003f00077c82 */ /* 0x000fe20008000000 */
[----:B------:R-:W-:Y:S01]  /*24e0*/  FADD.FTZ R27, R27, UR5 ;  /* 0x000000051b1b7e21 */ /* 0x000fe20008010000 */
[----:B------:R0:W-:Y:S01]  /*24f0*/  STL [R1+0x4], R19 ;  /* 0x0000041301007387 */ /* 0x0001e20000100800 */
[----:B------:R-:W-:Y:S01]  /*2500*/  FADD.FTZ R165, R34, UR5 ;  /* 0x0000000522a57e21 */ /* 0x000fe20008010000 */
[----:B------:R-:W-:Y:S01]  /*2510*/  UMOV UR8, URZ ;  /* 0x0000003f00087c82 */ /* 0x000fe20008000000 */
[----:B------:R-:W-:Y:S01]  /*2520*/  FADD.FTZ R164, R35, UR5 ;  /* 0x0000000523a47e21 */ /* 0x000fe20008010000 */
[----:B------:R1:W-:Y:S01]  /*2530*/  STL [R1], R33 ;  /* 0x0000002101007387 */ /* 0x0003e20000100800 */
[----:B------:R-:W-:Y:S01]  /*2540*/  FADD.FTZ R163, R28, UR5 ;  /* 0x000000051ca37e21 */ /* 0x000fe20008010000 */
[----:B------:R-:W-:Y:S01]  /*2550*/  UMOV UR9, URZ ;  /* 0x0000003f00097c82 */ /* 0x000fe20008000000 */
[----:B------:R-:W-:Y:S01]  /*2560*/  FADD.FTZ R162, R29, UR5 ;  /* 0x000000051da27e21 */ /* 0x000fe20008010000 */
[----:B------:R1:W-:Y:S01]  /*2570*/  STL [R1+0x8], R27 ;  /* 0x0000081b01007387 */ /* 0x0003e20000100800 */
        /* <DEDUP_REMOVED lines=9> */
[----:B0-----:R-:W-:Y:S02]  /*2610*/  FMUL.FTZ R19, R88, R19 ;  /* 0x0000001358137220 */ /* 0x001fe40000410000 */
        /* <DEDUP_REMOVED lines=14> */
[----:B-1----:R-:W-:-:S02]  /*2700*/  FMUL.FTZ R24, R79, R27 ;  /* 0x0000001b4f187220 */ /* 0x002fc40000410000 */
.L_x_1555:
[----:B------:R-:W-:Y:S02]  /*2710*/  ULDC.64 UR40, c[0x0][0x180] ;  /* 0x0000600000287ab9 */ /* 0x000fe40000000a00 */
[----:B------:R-:W-:Y:S01]  /*2720*/  USHF.R.S32.HI UR36, URZ, 0x1f, UR7 ;  /* 0x0000001f3f247899 */ /* 0x000fe20008011407 */
[----:B------:R-:W-:Y:S01]  /*2730*/  SHF.L.U32 R25, R0, 0x2, RZ ;  /* 0x0000000200197819 */ /* 0x000fe200000006ff */
[----:B------:R-:W-:Y:S01]  /*2740*/  UIMAD UR22, UR19, UR40, URZ ;  /* 0x00000028131672a4 */ /* 0x000fe2000f8e023f */
[----:B------:R-:W2:Y:S01]  /*2750*/  LDL R98, [R1+0x4] ;  /* 0x0000040001627983 */ /* 0x000ea20000100800 */
[----:B------:R-:W-:-:S02]  /*2760*/  UIMAD.WIDE.U32 UR28, UR18, UR40, URZ ;  /* 0x00000028121c72a5 */ /* 0x000fc4000f8e003f */
[----:B------:R-:W-:Y:S01]  /*2770*/  UIMAD UR40, UR18, UR41, UR22 ;  /* 0x00000029122872a4 */ /* 0x000fe2000f8e0216 */
[----:B------:R-:W3:Y:S02]  /*2780*/  LDL R96, [R1] ;  /* 0x0000000001607983 */ /* 0x000ee40000100800 */
[----:B------:R-:W-:Y:S02]  /*2790*/  ULDC.64 UR22, c[0x0][0x188] ;  /* 0x0000620000167ab9 */ /* 0x000fe40000000a00 */
[----:B------:R-:W-:Y:S01]  /*27a0*/  UIADD3 UR29, UR29, UR40, URZ ;  /* 0x000000281d1d7290 */ /* 0x000fe2000fffe03f */
[----:B------:R-:W4:Y:S01]  /*27b0*/  LDL R109, [R1+0x8] ;  /* 0x00000800016d7983 */ /* 0x000f220000100800 */
        /* <DEDUP_REMOVED lines=9> */
[----:B------:R-:W-:-:S04]  /*2850*/  ULDC.64 UR28, c[0x0][0x1c0] ;  /* 0x00007000001c7ab9 */ /* 0x000fc80000000a00 */
[----:B------:R0:W2:Y:S01]  /*2860*/  LDG.E R26, [R26.64] ;  /* 0x000000201a1a7981 */ /* 0x0000a2000c1e1900 */
[----:B------:R-:W-:Y:S01]  /*2870*/  UIMAD UR40, UR36, UR28, URZ ;  /* 0x0000001c242872a4 */ /* 0x000fe2000f8e023f */
[----:B------:R-:W-:Y:S01]  /*2880*/  LOP3.LUT R25, R25, 0xffffff80, RZ, 0xc0, !PT ;  /* 0xffffff8019197812 */ /* 0x000fe200078ec0ff */
[----:B------:R-:W-:Y:S02]  /*2890*/  UIMAD.WIDE.U32 UR22, UR7, UR28, URZ ;  /* 0x0000001c071672a5 */ /* 0x000fe4000f8e003f */
[----:B------:R-:W-:Y:S01]  /*28a0*/  UIMAD UR29, UR7, UR29, UR40 ;  /* 0x0000001d071d72a4 */ /* 0x000fe2000f8e0228 */
[----:B------:R-:W-:Y:S01]  /*28b0*/  LOP3.LUT R25, R25, 0x1f, R0, 0xf8, !PT ;  /* 0x0000001f19197812 */ /* 0x000fe200078ef800 */
[----:B------:R-:W-:Y:S02]  /*28c0*/  ULEA UR28, UP0, UR22, UR34, 0x2 ;  /* 0x00000022161c7291 */ /* 0x000fe4000f80103f */
[----:B------:R-:W-:-:S04]  /*28d0*/  UIADD3 UR23, UR23, UR29, URZ ;  /* 0x0000001d17177290 */ /* 0x000fc8000fffe03f */
[----:B------:R-:W-:Y:S01]  /*28e0*/  ULEA.HI.X UR22, UR22, UR35, UR23, 0x2, UP0 ;  /* 0x0000002316167291 */ /* 0x000fe200080f1417 */
[----:B------:R-:W-:Y:S01]  /*28f0*/  MOV R40, UR28 ;  /* 0x0000001c00287c02 */ /* 0x000fe20008000f00 */
[----:B------:R-:W-:-:S04]  /*2900*/  ULDC.64 UR28, c[0x0][0x198] ;  /* 0x00006600001c7ab9 */ /* 0x000fc80000000a00 */
[----:B------:R-:W-:-:S05]  /*2910*/  MOV R41, UR22 ;  /* 0x0000001600297c02 */ /* 0x000fca0008000f00 */
[----:B------:R-:W-:-:S05]  /*2920*/  IMAD.WIDE R40, R25, 0x10, R40 ;  /* 0x0000001019287825 */ /* 0x000fca00078e0228 */
[----:B------:R1:W3:Y:S04]  /*2930*/  LDG.E.128 R28, [R40.64] ;  /* 0x00000020281c7981 */ /* 0x0002e8000c1e1d00 */
[----:B------:R1:W3:Y:S04]  /*2940*/  LDG.E.128 R32, [R40.64+0x200] ;  /* 0x0002002028207981 */ /* 0x0002e8000c1e1d00 */
[----:B------:R1:W3:Y:S04]  /*2950*/  LDG.E.128 R36, [R40.64+0x400] ;  /* 0x0004002028247981 */ /* 0x0002e8000c1e1d00 */
[----:B-1----:R-:W4:Y:S01]  /*2960*/  LDG.E.128 R40, [R40.64+0x600] ;  /* 0x0006002028287981 */ /* 0x002f22000c1e1d00 */
[----:B------:R-:W-:-:S02]  /*2970*/  UIMAD UR40, UR19, UR28, URZ ;  /* 0x0000001c132872a4 */ /* 0x000fc4000f8e023f */
        /* <DEDUP_REMOVED lines=10> */
[----:B------:R-:W-:-:S06]  /*2a20*/  ULEA.HI.X UR23, UR28, UR23, UR29, 0x2, UP0 ;  /* 0x000000171c177291 */ /* 0x000fcc00080f141d */
[----:B0-----:R-:W-:Y:S01]  /*2a30*/  MOV R27, UR23 ;  /* 0x00000017001b7c02 */ /* 0x001fe20008000f00 */
[----:B------:R-:W-:-:S04]  /*2a40*/  UIADD3 UR36, UR21, -0x1, URZ ;  /* 0xffffffff15247890 */ /* 0x000fc8000fffe03f */
[----:B------:R-:W-:Y:S01]  /*2a50*/  ULEA.HI UR40, UR36, UR36, URZ, 0x1 ;  /* 0x0000002424287291 */ /* 0x000fe2000f8f083f */
[----:B--2---:R0:W1:Y:S02]  /*2a60*/  R2UR UR42, R26 ;  /* 0x000000001a2a73c2 */ /* 0x00406400000e0000 */
[----:B0-----:R-:W-:-:S05]  /*2a70*/  MOV R26, UR22 ;  /* 0x00000016001a7c02 */ /* 0x001fca0008000f00 */
[----:B------:R0:W2:Y:S01]  /*2a80*/  LDG.E R104, [R26.64] ;  /* 0x000000201a687981 */ /* 0x0000a2000c1e1900 */
[----:B------:R-:W-:Y:S01]  /*2a90*/  ULOP3.LUT UR40, UR40, 0xfffffe, URZ, 0xc0, !UPT ;  /* 0x00fffffe28287892 */ /* 0x000fe2000f8ec03f */
[C---:B------:R-:W-:Y:S02]  /*2aa0*/  ISETP.NE.AND P1, PT, R0.reuse, RZ, PT ;  /* 0x000000ff0000720c */ /* 0x040fe40003f25270 */
[----:B------:R-:W0:Y:S01]  /*2ab0*/  S2R R97, SR_LANEID ;  /* 0x0000000000617919 */ /* 0x000e220000000000 */
[----:B------:R-:W-:Y:S01]  /*2ac0*/  UIADD3 UR40, UR36, -UR40, URZ ;  /* 0x8000002824287290 */ /* 0x000fe2000fffe03f */
[----:B------:R-:W-:Y:S02]  /*2ad0*/  LOP3.LUT P0, RZ, R0, 0x1f, RZ, 0xc0, !PT ;  /* 0x0000001f00ff7812 */ /* 0x000fe4000780c0ff */
[----:B-1----:R-:W-:Y:S02]  /*2ae0*/  MOV R106, UR42 ;  /* 0x0000002a006a7c02 */ /* 0x002fe40008000f00 */
[----:B------:R-:W-:-:S02]  /*2af0*/  MOV R25, UR21 ;  /* 0x0000001500197c02 */ /* 0x000fc40008000f00 */
[----:B------:R-:W-:Y:S01]  /*2b00*/  MOV R94, 0x100 ;  /* 0x00000100005e7802 */ /* 0x000fe20000000f00 */
[----:B------:R-:W-:Y:S01]  /*2b10*/  FMUL.FTZ R106, R106, 1.4426950216293334961 ;  /* 0x3fb8aa3b6a6a7820 */ /* 0x000fe20000410000 */
[----:B------:R-:W-:Y:S02]  /*2b20*/  MOV R93, UR40 ;  /* 0x00000028005d7c02 */ /* 0x000fe40008000f00 */
[----:B------:R-:W-:Y:S01]  /*2b30*/  ISETP.LT.OR P0, PT, R25, 0x2, P0 ;  /* 0x000000021900780c */ /* 0x000fe20000701670 */
[----:B------:R-:W-:Y:S01]  /*2b40*/  FMUL.FTZ R122, R98, R106 ;  /* 0x0000006a627a7220 */ /* 0x000fe20000410000 */
[C---:B------:R-:W-:Y:S01]  /*2b50*/  IADD3 R25, R0.reuse, 0x200, RZ ;  /* 0x0000020000197810 */ /* 0x040fe20007ffe0ff */
[----:B------:R-:W-:Y:S01]  /*2b60*/  @!P1 IMAD R25, R93, R94, UR7 ;  /* 0x000000075d199e24 */ /* 0x000fe2000f8e025e */
[----:B------:R-:W-:-:S03]  /*2b70*/  SHF.L.U32 R93, R0, 0x2, RZ ;  /* 0x00000002005d7819 */ /* 0x000fc600000006ff */
[----:B------:R-:W1:Y:S01]  /*2b80*/  MUFU.EX2 R122, R122 ;  /* 0x0000007a007a7308 */ /* 0x000e620000000800 */
[----:B------:R-:W-:-:S04]  /*2b90*/  LOP3.LUT R93, R93, 0xffffff80, RZ, 0xc0, !PT ;  /* 0xffffff805d5d7812 */ /* 0x000fc800078ec0ff */
[----:B0-----:R-:W-:Y:S01]  /*2ba0*/  IADD3 R93, R93, R97, RZ ;  /* 0x000000615d5d7210 */ /* 0x001fe20007ffe0ff */
[----:B---3--:R-:W-:Y:S04]  /*2bb0*/  STS.128 [R2.X16], R28 ;  /* 0x0000001c02007388 */ /* 0x008fe8000000cc00 */
[----:B------:R-:W-:Y:S01]  /*2bc0*/  IMAD R94, R97, 0x3, R93 ;  /* 0x00000003615e7824 */ /* 0x000fe200078e025d */
[----:B------:R-:W-:Y:S01]  /*2bd0*/  SHF.L.U32 R93, R25, 0x2, RZ ;  /* 0x00000002195d7819 */ /* 0x000fe200000006ff */
[----:B------:R-:W-:Y:S04]  /*2be0*/  STS.128 [R2.X16+0x200], R32 ;  /* 0x0002002002007388 */ /* 0x000fe8000000cc00 */
[----:B------:R-:W-:Y:S04]  /*2bf0*/  STS.128 [R2.X16+0x400], R36 ;  /* 0x0004002402007388 */ /* 0x000fe8000000cc00 */
[----:B----4-:R-:W-:Y:S01]  /*2c00*/  STS.128 [R2.X16+0x600], R40 ;  /* 0x0006002802007388 */ /* 0x010fe2000000cc00 */
[----:B------:R-:W-:-:S06]  /*2c10*/  NOP ;  /* 0x0000000000007918 */ /* 0x000fcc0000000000 */
[----:B------:R-:W0:Y:S04]  /*2c20*/  LDS.128 R40, [R94.X16] ;  /* 0x000000005e287984 */ /* 0x000e28000000cc00 */
[----:B------:R-:W3:Y:S04]  /*2c30*/  LDS.128 R36, [R94.X16+0x10] ;  /* 0x000010005e247984 */ /* 0x000ee8000000cc00 */
[----:B------:R-:W4:Y:S04]  /*2c40*/  LDS.128 R32, [R94.X16+0x20] ;  /* 0x000020005e207984 */ /* 0x000f28000000cc00 */
[----:B------:R-:W0:Y:S04]  /*2c50*/  LDS.128 R28, [R94.X16+0x30] ;  /* 0x000030005e1c7984 */ /* 0x000e28000000cc00 */
[----:B-1----:R1:W-:Y:S01]  /*2c60*/  STS [R93+0x4c60], R122 ;  /* 0x004c607a5d007388 */ /* 0x0023e20000000800 */
[----:B------:R-:W-:-:S02]  /*2c70*/  MOV R92, UR21 ;  /* 0x00000015005c7c02 */ /* 0x000fc40008000f00 */
[----:B------:R-:W-:Y:S02]  /*2c80*/  MOV R95, c[0x0][0x16c] ;  /* 0x00005b00005f7a02 */ /* 0x000fe40000000f00 */
[----:B------:R-:W-:Y:S01]  /*2c90*/  @!P0 IADD3 R92, R92, -0x2, RZ ;  /* 0xfffffffe5c5c8810 */ /* 0x000fe20007ffe0ff */
[----:B------:R-:W-:-:S04]  /*2ca0*/  FMUL.FTZ R25, R96, R106 ;  /* 0x0000006a60197220 */ /* 0x000fc80000410000 */
[----:B------:R-:W-:Y:S01]  /*2cb0*/  @!P0 IMAD R92, R92, R95, UR7 ;  /* 0x000000075c5c8e24 */ /* 0x000fe2000f8e025f */
[----:B------:R-:W-:Y:S02]  /*2cc0*/  MOV R95, 0x8 ;  /* 0x00000008005f7802 */ /* 0x000fe40000000f00 */
[----:B------:R-:W-:Y:S02]  /*2cd0*/  MOV R113, RZ ;  /* 0x000000ff00717202 */ /* 0x000fe40000000f00 */
[----:B------:R-:W-:Y:S01]  /*2ce0*/  MOV R112, 0x3f800000 ;  /* 0x3f80000000707802 */ /* 0x000fe20000000f00 */
[----:B------:R-:W-:Y:S01]  /*2cf0*/  @!P0 IMAD.WIDE R26, R92, R95, UR10 ;  /* 0x0000000a5c1a8e25 */ /* 0x000fe2000f8e025f */
[----:B------:R-:W-:Y:S03]  /*2d00*/  BAR.SYNC.DEFER_BLOCKING 0x0 ;  /* 0x0000000000007b1d */ /* 0x000fe60000010000 */
[----:B------:R-:W-:-:S03]  /*2d10*/  FMUL.FTZ R96, R165, R106 ;  /* 0x0000006aa5607220 */ /* 0x000fc60000410000 */
[----:B------:R-:W0:Y:S01]  /*2d20*/  MUFU.EX2 R25, R25 ;  /* 0x0000001900197308 */ /* 0x000e220000000800 */
[-C--:B------:R-:W-:Y:S02]  /*2d30*/  FMUL.FTZ R97, R164, R106.reuse ;  /* 0x0000006aa4617220 */ /* 0x080fe40000410000 */
[-C--:B------:R-:W-:Y:S02]  /*2d40*/  FMUL.FTZ R92, R163, R106.reuse ;  /* 0x0000006aa35c7220 */ /* 0x080fe40000410000 */
[-C--:B-1----:R-:W-:Y:S01]  /*2d50*/  FMUL.FTZ R93, R162, R106.reuse ;  /* 0x0000006aa25d7220 */ /* 0x082fe20000410000 */
[----:B------:R1:W5:Y:S03]  /*2d60*/  @!P0 LDG.E.64 R112, [R26.64] ;  /* 0x000000201a708981 */ /* 0x000366000c1e1b00 */
[----:B------:R-:W-:Y:S08]  /*2d70*/  MUFU.EX2 R92, R92 ;  /* 0x0000005c005c7308 */ /* 0x000ff00000000800 */
[----:B-1----:R-:W1:Y:S01]  /*2d80*/  MUFU.EX2 R26, R96 ;  /* 0x00000060001a7308 */ /* 0x002e620000000800 */
[----:B------:R-:W-:-:S07]  /*2d90*/  FMUL.FTZ R94, R161, R106 ;  /* 0x0000006aa15e7220 */ /* 0x000fce0000410000 */
[----:B------:R-:W3:Y:S01]  /*2da0*/  MUFU.EX2 R27, R97 ;  /* 0x00000061001b7308 */ /* 0x000ee20000000800 */
[-C--:B0-----:R-:W-:Y:S02]  /*2db0*/  FMUL.FTZ R101, R122, R25.reuse ;  /* 0x000000197a657220 */ /* 0x081fe40000410000 */
[----:B------:R-:W-:Y:S02]  /*2dc0*/  FFMA.FTZ R100, R19, R25, R20 ;  /* 0x0000001913647223 */ /* 0x000fe40000010014 */
[----:B------:R-:W-:-:S03]  /*2dd0*/  FMUL.FTZ R95, R158, R106 ;  /* 0x0000006a9e5f7220 */ /* 0x000fc60000410000 */
[----:B------:R-:W0:Y:S01]  /*2de0*/  MUFU.EX2 R93, R93 ;  /* 0x0000005d005d7308 */ /* 0x000e220000000800 */
[C---:B-1----:R-:W-:Y:S02]  /*2df0*/  FMUL.FTZ R102, R26.reuse, R101 ;  /* 0x000000651a667220 */ /* 0x042fe40000410000 */
[----:B------:R-:W-:Y:S01]  /*2e00*/  FFMA.FTZ R100, R26, R100, R21 ;  /* 0x000000641a647223 */ /* 0x000fe20000010015 */
[----:B------:R-:W-:Y:S01]  /*2e10*/  ISETP.NE.AND P0, PT, R0, 0x7f, PT ;  /* 0x0000007f0000780c */ /* 0x000fe20003f05270 */
[----:B------:R-:W-:-:S03]  /*2e20*/  FMUL.FTZ R96, R157, R106 ;  /* 0x0000006a9d607220 */ /* 0x000fc60000410000 */
[----:B------:R-:W1:Y:S01]  /*2e30*/  MUFU.EX2 R94, R94 ;  /* 0x0000005e005e7308 */ /* 0x000e620000000800 */
[C---:B---3--:R-:W-:Y:S02]  /*2e40*/  FMUL.FTZ R101, R27.reuse, R102 ;  /* 0x000000661b657220 */ /* 0x048fe40000410000 */
[----:B------:R-:W-:Y:S02]  /*2e50*/  FFMA.FTZ R102, R27, R100, R150 ;  /* 0x000000641b667223 */ /* 0x000fe40000010096 */
[----:B------:R-:W-:-:S03]  /*2e60*/  FMUL.FTZ R97, R156, R106 ;  /* 0x0000006a9c617220 */ /* 0x000fc60000410000 */
[----:B------:R-:W3:Y:S01]  /*2e70*/  MUFU.EX2 R95, R95 ;  /* 0x0000005f005f7308 */ /* 0x000ee20000000800 */
[C---:B------:R-:W-:Y:S02]  /*2e80*/  FMUL.FTZ R108, R92.reuse, R101 ;  /* 0x000000655c6c7220 */ /* 0x040fe40000410000 */
[----:B------:R-:W-:Y:S02]  /*2e90*/  FFMA.FTZ R102, R92, R102, R149 ;  /* 0x000000665c667223 */ /* 0x000fe40000010095 */
[----:B------:R-:W-:-:S03]  /*2ea0*/  FMUL.FTZ R98, R155, R106 ;  /* 0x0000006a9b627220 */ /* 0x000fc60000410000 */
[----:B------:R-:W3:Y:S01]  /*2eb0*/  MUFU.EX2 R96, R96 ;  /* 0x0000006000607308 */ /* 0x000ee20000000800 */
[C---:B0-----:R-:W-:Y:S02]  /*2ec0*/  FMUL.FTZ R103, R93.reuse, R108 ;  /* 0x0000006c5d677220 */ /* 0x041fe40000410000 */
[----:B------:R-:W-:Y:S02]  /*2ed0*/  FFMA.FTZ R102, R93, R102, R148 ;  /* 0x000000665d667223 */ /* 0x000fe40000010094 */
[----:B------:R-:W-:-:S03]  /*2ee0*/  FMUL.FTZ R99, R154, R106 ;  /* 0x0000006a9a637220 */ /* 0x000fc60000410000 */
[----:B------:R-:W0:Y:S01]  /*2ef0*/  MUFU.EX2 R97, R97 ;  /* 0x0000006100617308 */ /* 0x000e220000000800 */
[C---:B-1----:R-:W-:Y:S02]  /*2f00*/  FMUL.FTZ R108, R94.reuse, R103 ;  /* 0x000000675e6c7220 */ /* 0x042fe40000410000 */
[----:B------:R-:W-:Y:S02]  /*2f10*/  FFMA.FTZ R102, R94, R102, R147 ;  /* 0x000000665e667223 */ /* 0x000fe40000010093 */
        /* <DEDUP_REMOVED lines=15> */
[----:B------:R-:W-:-:S05]  /*3010*/  FFMA.FTZ R105, R98, R105, R23 ;  /* 0x0000006962697223 */ /* 0x000fca0000010017 */
[----:B------:R-:W1:Y:S01]  /*3020*/  MUFU.EX2 R102, R102 ;  /* 0x0000006600667308 */ /* 0x000e620000000800 */
[C---:B---3--:R-:W-:Y:S02]  /*3030*/  FMUL.FTZ R107, R99.reuse, R106 ;  /* 0x0000006a636b7220 */ /* 0x048fe40000410000 */
[----:B------:R-:W-:-:S05]  /*3040*/  FFMA.FTZ R105, R99, R105, R144 ;  /* 0x0000006963697223 */ /* 0x000fca0000010090 */
[----:B------:R-:W3:Y:S01]  /*3050*/  MUFU.EX2 R103, R103 ;  /* 0x0000006700677308 */ /* 0x000ee20000000800 */
[C---:B------:R-:W-:Y:S02]  /*3060*/  FMUL.FTZ R106, R100.reuse, R107 ;  /* 0x0000006b646a7220 */ /* 0x040fe40000410000 */
[----:B------:R-:W-:Y:S02]  /*3070*/  FFMA.FTZ R105, R100, R105, R143 ;  /* 0x0000006964697223 */ /* 0x000fe4000001008f */
[C---:B0-----:R-:W-:Y:S02]  /*3080*/  FMUL.FTZ R107, R101.reuse, R106 ;  /* 0x0000006a656b7220 */ /* 0x041fe40000410000 */
[----:B------:R-:W-:Y:S01]  /*3090*/  FFMA.FTZ R105, R101, R105, R142 ;  /* 0x0000006965697223 */ /* 0x000fe2000001008e */
[----:B------:R-:W-:Y:S01]  /*30a0*/  BSSY B0, `(.L_x_1508) ;  /* 0x0000013000007945 */ /* 0x000fe20003800000 */
[C---:B-1----:R-:W-:Y:S02]  /*30b0*/  FMUL.FTZ R106, R102.reuse, R107 ;  /* 0x0000006b666a7220 */ /* 0x042fe40000410000 */
[----:B------:R-:W-:Y:S01]  /*30c0*/  FFMA.FTZ R105, R102, R105, R141 ;  /* 0x0000006966697223 */ /* 0x000fe2000001008d */
[----:B------:R-:W-:Y:S01]  /*30d0*/  LEA.HI R108, R0, R0, RZ, 0x1e ;  /* 0x00000000006c7211 */ /* 0x000fe200078ff0ff */
[----:B---3--:R-:W-:-:S02]  /*30e0*/  FMUL.FTZ R106, R103, R106 ;  /* 0x0000006a676a7220 */ /* 0x008fc40000410000 */
[----:B------:R-:W-:Y:S01]  /*30f0*/  FFMA.FTZ R107, R103, R105, R24 ;  /* 0x00000069676b7223 */ /* 0x000fe20000010018 */
[----:B--2---:R0:W1:Y:S02]  /*3100*/  R2UR UR29, R104 ;  /* 0x00000000681d73c2 */ /* 0x00406400000e0000 */
[----:B0-----:R0:W2:Y:S01]  /*3110*/  @P0 LDS R104, [R0.X4+0x5464] ;  /* 0x0054640000680984 */ /* 0x0010a20000004800 */
[----:B------:R-:W-:Y:S05]  /*3120*/  @P0 BRA `(.L_x_1509) ;  /* 0x000000a000000947 */ /* 0x000fea0003800000 */
[----:B----4-:R-:W-:Y:S01]  /*3130*/  ULDC UR22, c[0x0][0x174] ;  /* 0x00005d0000167ab9 */ /* 0x010fe20000000800 */
[----:B--2---:R-:W-:Y:S01]  /*3140*/  HFMA2.MMA R104, -RZ, RZ, 1.875, 0 ;  /* 0x3f800000ff687435 */ /* 0x004fe200000001ff */
        /* <DEDUP_REMOVED lines=8> */
.L_x_1509:
[----:B----4-:R-:W-:Y:S05]  /*31d0*/  BSYNC B0 ;  /* 0x0000000000007941 */ /* 0x010fea0003800000 */
.L_x_1508:
[----:B------:R-:W-:Y:S01]  /*31e0*/  ISETP.GT.U32.AND P0, PT, R0, 0x1f, PT ;  /* 0x0000001f0000780c */ /* 0x000fe20003f04070 */
[----:B------:R4:W-:Y:S01]  /*31f0*/  STS.64 [R108.X8+0x4250], R106 ;  /* 0x0042506a6c007388 */ /* 0x0009e20000008a00 */
[----:B-1----:R-:W-:Y:S01]  /*3200*/  FMUL.FTZ R109, R35, UR29 ;  /* 0x0000001d236d7c20 */ /* 0x002fe20008410000 */
[----:B------:R-:W-:Y:S01]  /*3210*/  BSSY B0, `(.L_x_1510) ;  /* 0x000006c000007945 */ /* 0x000fe20003800000 */
[----:B------:R-:W-:Y:S02]  /*3220*/  FMUL.FTZ R114, R28, UR29 ;  /* 0x0000001d1c727c20 */ /* 0x000fe40008410000 */
[----:B------:R-:W-:Y:S02]  /*3230*/  FMUL.FTZ R110, R34, UR29 ;  /* 0x0000001d226e7c20 */ /* 0x000fe40008410000 */
[----:B------:R-:W-:Y:S02]  /*3240*/  FMUL.FTZ R111, R29, UR29 ;  /* 0x0000001d1d6f7c20 */ /* 0x000fe40008410000 */
[----:B------:R-:W-:-:S02]  /*3250*/  FMUL.FTZ R140, R40, UR29 ;  /* 0x0000001d288c7c20 */ /* 0x000fc40008410000 */
[----:B------:R-:W-:Y:S02]  /*3260*/  FMUL.FTZ R139, R41, UR29 ;  /* 0x0000001d298b7c20 */ /* 0x000fe40008410000 */
[----:B----4-:R-:W-:Y:S02]  /*3270*/  FMUL.FTZ R108, R32, UR29 ;  /* 0x0000001d206c7c20 */ /* 0x010fe40008410000 */
[----:B------:R-:W-:Y:S02]  /*3280*/  FMUL.FTZ R107, R33, UR29 ;  /* 0x0000001d216b7c20 */ /* 0x000fe40008410000 */
[----:B--2---:R-:W-:Y:S02]  /*3290*/  FMUL.FTZ R105, R11, R108 ;  /* 0x0000006c0b697220 */ /* 0x004fe40000410000 */
[----:B------:R-:W-:Y:S02]  /*32a0*/  FMUL.FTZ R108, R14, R109 ;  /* 0x0000006d0e6c7220 */ /* 0x000fe40000410000 */
[----:B------:R-:W-:-:S02]  /*32b0*/  FMUL.FTZ R109, R15, R114 ;  /* 0x000000720f6d7220 */ /* 0x000fc40000410000 */
        /* <DEDUP_REMOVED lines=25> */
[----:B------:R-:W1:Y:S04]  /*3450*/  LDS.64 R116, [R123+0x4258] ;  /* 0x004258007b747984 */ /* 0x000e680000000a00 */
[----:B------:R-:W2:Y:S01]  /*3460*/  LDS.64 R118, [R123+0x4260] ;  /* 0x004260007b767984 */ /* 0x000ea20000000a00 */
[-C--:B-1----:R-:W-:Y:S02]  /*3470*/  FFMA.FTZ R115, R115, R116.reuse, R117 ;  /* 0x0000007473737223 */ /* 0x082fe40000010075 */
[----:B------:R-:W-:-:S02]  /*3480*/  FMUL.FTZ R117, R114, R116 ;  /* 0x0000007472757220 */ /* 0x000fc40000410000 */
[C---:B--2---:R-:W-:Y:S02]  /*3490*/  FFMA.FTZ R119, R118.reuse, R115, R119 ;  /* 0x0000007376777223 */ /* 0x044fe40000010077 */
[----:B------:R-:W1:Y:S01]  /*34a0*/  LDS.64 R114, [R123+0x4268] ;  /* 0x004268007b727984 */ /* 0x000e620000000a00 */
[----:B------:R-:W-:Y:S02]  /*34b0*/  FMUL.FTZ R117, R118, R117 ;  /* 0x0000007576757220 */ /* 0x000fe40000410000 */
[C---:B-1----:R-:W-:Y:S02]  /*34c0*/  FFMA.FTZ R116, R114.reuse, R119, R115 ;  /* 0x0000007772747223 */ /* 0x042fe40000010073 */
[----:B------:R-:W-:Y:S01]  /*34d0*/  FMUL.FTZ R117, R114, R117 ;  /* 0x0000007572757220 */ /* 0x000fe20000410000 */
[----:B------:R-:W-:Y:S05]  /*34e0*/  BRA.DIV ~URZ, `(.L_x_1512) ;  /* 0x000037a27f007947 */ /* 0x000fea000b800000 */
[----:B------:R1:W2:Y:S02]  /*34f0*/  SHFL.UP PT, R119, R117, 0x1, RZ ;  /* 0x0420000075777989 */ /* 0x0002a400000e00ff */
.L_x_1563:
        /* <DEDUP_REMOVED lines=21> */
[----:B------:R0:W1:Y:S01]  /*3650*/  SHFL.UP PT, R118, R116, 0x10, RZ ;  /* 0x0600000074767989 */ /* 0x00006200000e00ff */
[----:B------:R-:W-:-:S03]  /*3660*/  MOV R124, R116 ;  /* 0x00000074007c7202 */ /* 0x000fc60000000f00 */
[----:B------:R2:W4:Y:S01]  /*3670*/  SHFL.UP PT, R119, R117, 0x10, RZ ;  /* 0x0600000075777989 */ /* 0x00052200000e00ff */
[----:B0-----:R-:W-:-:S03]  /*3680*/  MOV R116, R117 ;  /* 0x0000007500747202 */ /* 0x001fc60000000f00 */
.L_x_1564:
[----:B------:R-:W0:Y:S01]  /*3690*/  S2R R114, SR_LANEID ;  /* 0x0000000000727919 */ /* 0x000e220000000000 */
[----:B--2---:R-:W-:Y:S02]  /*36a0*/  MOV R117, R124 ;  /* 0x0000007c00757202 */ /* 0x004fe40000000f00 */
[----:B0-----:R-:W-:-:S13]  /*36b0*/  ISETP.GE.AND P0, PT, R114, 0x10, PT ;  /* 0x000000107200780c */ /* 0x001fda0003f06270 */
[-C--:B-1----:R-:W-:Y:S02]  /*36c0*/  @P0 FFMA.FTZ R117, R118, R116.reuse, R117 ;  /* 0x0000007476750223 */ /* 0x082fe40000010075 */
[----:B----4-:R-:W-:Y:S01]  /*36d0*/  @P0 FMUL.FTZ R116, R119, R116 ;  /* 0x0000007477740220 */ /* 0x010fe20000410000 */
[----:B------:R-:W-:Y:S05]  /*36e0*/  BRA.CONV ~URZ, `(.L_x_1514) ;  /* 0x000000437f007947 */ /* 0x000fea000b800000 */
[----:B------:R-:W-:Y:S01]  /*36f0*/  HFMA2.MMA R159, -RZ, RZ, 0, 1.847743988037109375e-06 ;  /* 0x0000001fff9f7435 */ /* 0x000fe200000001ff */
[----:B------:R-:W-:Y:S02]  /*3700*/  MOV R114, R116 ;  /* 0x0000007400727202 */ /* 0x000fe40000000f00 */
[----:B------:R-:W-:-:S03]  /*3710*/  MOV R115, 0x3730 ;  /* 0x0000373000737802 */ /* 0x000fc60000000f00 */
[----:B---3-5:R-:W-:Y:S05]  /*3720*/  CALL.REL.NOINC `($__internal_64_$__cuda_sm70_shflsync_idx_p) ;  /* 0x000042f000007944 */ /* 0x028fea0003c00000 */
.L_x_1514:
[----:B------:R-:W-:Y:S05]  /*3730*/  BRA.CONV ~URZ, `(.L_x_1515) ;  /* 0x000000437f007947 */ /* 0x000fea000b800000 */
[----:B-1----:R-:W-:Y:S01]  /*3740*/  HFMA2.MMA R159, -RZ, RZ, 0, 1.847743988037109375e-06 ;  /* 0x0000001fff9f7435 */ /* 0x002fe200000001ff */
[----:B------:R-:W-:Y:S02]  /*3750*/  MOV R114, R117 ;  /* 0x0000007500727202 */ /* 0x000fe40000000f00 */
[----:B------:R-:W-:-:S03]  /*3760*/  MOV R115, 0x3780 ;  /* 0x0000378000737802 */ /* 0x000fc60000000f00 */
[----:B--23-5:R-:W-:Y:S05]  /*3770*/  CALL.REL.NOINC `($__internal_64_$__cuda_sm70_shflsync_idx_p) ;  /* 0x000042a000007944 */ /* 0x02cfea0003c00000 */
.L_x_1515:
[----:B------:R-:W-:Y:S05]  /*3780*/  BRA.DIV ~URZ, `(.L_x_1516) ;  /* 0x00003a927f007947 */ /* 0x000fea000b800000 */
[----:B-----5:R0:W4:Y:S04]  /*3790*/  SHFL.IDX PT, R118, R112, RZ, 0x1f ;  /* 0x00001fff70767589 */ /* 0x02012800000e0000 */
[----:B------:R0:W3:Y:S04]  /*37a0*/  SHFL.IDX PT, R115, R113, RZ, 0x1f ;  /* 0x00001fff71737589 */ /* 0x0000e800000e0000 */
[----:B------:R-:W2:Y:S04]  /*37b0*/  SHFL.UP PT, R116, R116, 0x1, RZ ;  /* 0x0420000074747989 */ /* 0x000ea800000e00ff */
[----:B------:R-:W1:Y:S02]  /*37c0*/  SHFL.UP PT, R117, R117, 0x1, RZ ;  /* 0x0420000075757989 */ /* 0x000e6400000e00ff */
.L_x_1565:
[----:B0---4-:R-:W-:Y:S01]  /*37d0*/  MOV R114, R118 ;  /* 0x0000007600727202 */ /* 0x011fe20000000f00 */
[----:B------:R-:W0:Y:S01]  /*37e0*/  LDS.64 R112, [R123+0x4250] ;  /* 0x004250007b707984 */ /* 0x000e220000000a00 */
[----:B-123--:R-:W-:-:S03]  /*37f0*/  @P1 FFMA.FTZ R115, R115, R116, R117 ;  /* 0x0000007473731223 */ /* 0x00efc60000010075 */
[----:B------:R-:W-:Y:S01]  /*3800*/  @P1 FMUL.FTZ R114, R114, R116 ;  /* 0x0000007472721220 */ /* 0x000fe20000410000 */
[----:B------:R-:W-:Y:S04]  /*3810*/  LDS.64 R118, [R123+0x4260] ;  /* 0x004260007b767984 */ /* 0x000fe80000000a00 */
[----:B------:R-:W1:Y:S04]  /*3820*/  LDS.64 R116, [R123+0x4258] ;  /* 0x004258007b747984 */ /* 0x000e680000000a00 */
[----:B------:R2:W-:Y:S01]  /*3830*/  STS.64 [R123+0x4250], R114 ;  /* 0x004250727b007388 */ /* 0x0005e20000000a00 */
[----:B0-----:R-:W-:-:S02]  /*3840*/  FFMA.FTZ R113, R112, R115, R113 ;  /* 0x0000007370717223 */ /* 0x001fc40000010071 */
[----:B------:R-:W-:-:S05]  /*3850*/  FMUL.FTZ R112, R112, R114 ;  /* 0x0000007270707220 */ /* 0x000fca0000410000 */
[----:B------:R2:W-:Y:S01]  /*3860*/  STS.64 [R123+0x4258], R112 ;  /* 0x004258707b007388 */ /* 0x0005e20000000a00 */
[C---:B-1----:R-:W-:Y:S02]  /*3870*/  FFMA.FTZ R117, R116.reuse, R113, R117 ;  /* 0x0000007174757223 */ /* 0x042fe40000010075 */
[----:B------:R-:W-:Y:S02]  /*3880*/  FMUL.FTZ R116, R116, R112 ;  /* 0x0000007074747220 */ /* 0x000fe40000410000 */
[C---:B------:R-:W-:Y:S02]  /*3890*/  FFMA.FTZ R119, R118.reuse, R117, R119 ;  /* 0x0000007576777223 */ /* 0x040fe40000010077 */
[----:B------:R-:W-:Y:S01]  /*38a0*/  FMUL.FTZ R118, R118, R116 ;  /* 0x0000007476767220 */ /* 0x000fe20000410000 */
[----:B------:R2:W-:Y:S04]  /*38b0*/  STS.64 [R123+0x4260], R116 ;  /* 0x004260747b007388 */ /* 0x0005e80000000a00 */
[----:B------:R2:W-:Y:S02]  /*38c0*/  STS.64 [R123+0x4268], R118 ;  /* 0x004268767b007388 */ /* 0x0005e40000000a00 */
.L_x_1511:
[----:B------:R-:W-:Y:S05]  /*38d0*/  BSYNC B0 ;  /* 0x0000000000007941 */ /* 0x000fea0003800000 */
.L_x_1510:
[----:B------:R-:W-:Y:S01]  /*38e0*/  WARPSYNC 0xffffffff ;  /* 0xffffffff00007948 */ /* 0x000fe20003800000 */
[----:B------:R-:W-:Y:S01]  /*38f0*/  BAR.SYNC.DEFER_BLOCKING 0x0 ;  /* 0x0000000000007b1d */ /* 0x000fe20000010000 */
[----:B--23-5:R-:W-:Y:S01]  /*3900*/  FMUL.FTZ R113, R103, R104 ;  /* 0x0000006867717220 */ /* 0x02cfe20000410000 */
[----:B------:R-:W-:-:S02]  /*3910*/  LEA.HI R118, R0, R0, RZ, 0x1e ;  /* 0x0000000000767211 */ /* 0x000fc400078ff0ff */
[----:B------:R-:W-:Y:S01]  /*3920*/  LOP3.LUT P0, RZ, R0, 0x1f, RZ, 0xc0, !PT ;  /* 0x0000001f00ff7812 */ /* 0x000fe2000780c0ff */
[C---:B------:R-:W-:Y:S01]  /*3930*/  FMUL.FTZ R112, R102.reuse, R113 ;  /* 0x0000007166707220 */ /* 0x040fe20000410000 */
[----:B------:R-:W-:Y:S01]  /*3940*/  MOV R117, UR7 ;  /* 0x0000000700757c02 */ /* 0x000fe20008000f00 */
[----:B------:R-:W-:Y:S01]  /*3950*/  FFMA.FTZ R113, R103, R120, R111 ;  /* 0x0000007867717223 */ /* 0x000fe2000001006f */
[----:B------:R-:W-:Y:S03]  /*3960*/  BSSY B0, `(.L_x_1517) ;  /* 0x0000077000007945 */ /* 0x000fe60003800000 */
        /* <DEDUP_REMOVED lines=22> */
[C---:B------:R-:W-:Y:S01]  /*3ad0*/  FMUL.FTZ R113, R27.reuse, R114 ;  /* 0x000000721b717220 */ /* 0x040fe20000410000 */
[----:B------:R-:W-:Y:S01]  /*3ae0*/  MOV R114, UR21 ;  /* 0x0000001500727c02 */ /* 0x000fe20008000f00 */
[----:B------:R-:W-:-:S03]  /*3af0*/  FFMA.FTZ R116, R27, R116, R138 ;  /* 0x000000741b747223 */ /* 0x000fc6000001008a */
[----:B------:R-:W-:Y:S01]  /*3b00*/  ISETP.GE.OR P0, PT, R114, c[0x0][0x174], P0 ;  /* 0x00005d0072007a0c */ /* 0x000fe20000706670 */
[C---:B------:R-:W-:Y:S02]  /*3b10*/  FFMA.FTZ R115, R26.reuse, R116, R139 ;  /* 0x000000741a737223 */ /* 0x040fe4000001008b */
[----:B------:R-:W-:Y:S01]  /*3b20*/  FMUL.FTZ R114, R26, R113 ;  /* 0x000000711a727220 */ /* 0x000fe20000410000 */
[----:B------:R-:W-:Y:S01]  /*3b30*/  HFMA2.MMA R113, -RZ, RZ, 0, 0 ;  /* 0x00000000ff717435 */ /* 0x000fe200000001ff */
[C---:B------:R-:W-:Y:S02]  /*3b40*/  FFMA.FTZ R115, R25.reuse, R115, R140 ;  /* 0x0000007319737223 */ /* 0x040fe4000001008c */
[----:B-1----:R-:W-:Y:S01]  /*3b50*/  FFMA.FTZ R122, R122, R112, R19 ;  /* 0x000000707a7a7223 */ /* 0x002fe20000010013 */
[----:B------:R-:W-:Y:S01]  /*3b60*/  MOV R112, 0x3f800000 ;  /* 0x3f80000000707802 */ /* 0x000fe20000000f00 */
[C---:B------:R-:W-:Y:S02]  /*3b70*/  FMUL.FTZ R114, R25.reuse, R114 ;  /* 0x0000007219727220 */ /* 0x040fe40000410000 */
        /* <DEDUP_REMOVED lines=20> */
[----:B-12---:R-:W-:-:S05]  /*3cc0*/  IMAD R118, R0, 0x28, RZ ;  /* 0x0000002800767824 */ /* 0x006fca00078e02ff */
        /* <DEDUP_REMOVED lines=18> */
.L_x_1566:
[----:B------:R-:W-:Y:S05]  /*3df0*/  BRA.DIV ~URZ, `(.L_x_1520) ;  /* 0x000036127f007947 */ /* 0x000fea000b800000 */
[----:B------:R-:W3:Y:S04]  /*3e00*/  SHFL.DOWN PT, R114, R119, 0x1, 0x1f ;  /* 0x08201f0077727f89 */ /* 0x000ee800000e0000 */
[----:B------:R-:W-:Y:S04]  /*3e10*/  SHFL.IDX PT, R160, R112, RZ, 0x1f ;  /* 0x00001fff70a07589 */ /* 0x000fe800000e0000 */
[----:B------:R-:W-:Y:S01]  /*3e20*/  SHFL.IDX PT, R115, R113, RZ, 0x1f ;  /* 0x00001fff71737589 */ /* 0x000fe200000e0000 */
[----:B---3--:R-:W-:-:S02]  /*3e30*/  @P4 FFMA.FTZ R119, R118, R114, R119 ;  /* 0x0000007276774223 */ /* 0x008fc40000010077 */
[----:B-12---:R-:W-:-:S03]  /*3e40*/  @P4 FMUL.FTZ R118, R118, R116 ;  /* 0x0000007476764220 */ /* 0x006fc60000410000 */
[----:B------:R-:W1:Y:S02]  /*3e50*/  SHFL.DOWN PT, R114, R119, 0x2, 0x1f ;  /* 0x08401f0077727f89 */ /* 0x000e6400000e0000 */
[-C--:B-1----:R-:W-:Y:S02]  /*3e60*/  @!P3 FFMA.FTZ R119, R114, R118.reuse, R119 ;  /* 0x000000767277b223 */ /* 0x082fe40000010077 */
[----:B------:R-:W1:Y:S02]  /*3e70*/  SHFL.DOWN PT, R114, R118, 0x2, 0x1f ;  /* 0x08401f0076727f89 */ /* 0x000e6400000e0000 */
[----:B-1----:R-:W-:Y:S02]  /*3e80*/  @!P3 FMUL.FTZ R118, R114, R118 ;  /* 0x000000767276b220 */ /* 0x002fe40000410000 */
[----:B------:R-:W1:Y:S02]  /*3e90*/  SHFL.DOWN PT, R114, R119, 0x4, 0x1f ;  /* 0x08801f0077727f89 */ /* 0x000e6400000e0000 */
[----:B-1----:R-:W-:-:S02]  /*3ea0*/  @!P2 FFMA.FTZ R119, R118, R114, R119 ;  /* 0x000000727677a223 */ /* 0x002fc40000010077 */
[----:B------:R-:W1:Y:S02]  /*3eb0*/  SHFL.DOWN PT, R114, R118, 0x4, 0x1f ;  /* 0x08801f0076727f89 */ /* 0x000e6400000e0000 */
[----:B-1----:R-:W-:Y:S02]  /*3ec0*/  @!P2 FMUL.FTZ R118, R118, R114 ;  /* 0x000000727676a220 */ /* 0x002fe40000410000 */
[----:B------:R-:W1:Y:S02]  /*3ed0*/  SHFL.DOWN PT, R114, R119, 0x8, 0x1f ;  /* 0x09001f0077727f89 */ /* 0x000e6400000e0000 */
[C---:B-1----:R-:W-:Y:S02]  /*3ee0*/  @!P1 FFMA.FTZ R119, R118.reuse, R114, R119 ;  /* 0x0000007276779223 */ /* 0x042fe40000010077 */
[----:B------:R-:W1:Y:S02]  /*3ef0*/  SHFL.DOWN PT, R114, R118, 0x8, 0x1f ;  /* 0x09001f0076727f89 */ /* 0x000e6400000e0000 */
[----:B-1----:R-:W-:-:S02]  /*3f00*/  @!P1 FMUL.FTZ R118, R118, R114 ;  /* 0x0000007276769220 */ /* 0x002fc40000410000 */
[----:B------:R-:W1:Y:S02]  /*3f10*/  SHFL.DOWN PT, R114, R119, 0x10, 0x1f ;  /* 0x0a001f0077727f89 */ /* 0x000e6400000e0000 */
[C---:B-1----:R-:W-:Y:S02]  /*3f20*/  @!P0 FFMA.FTZ R119, R118.reuse, R114, R119 ;  /* 0x0000007276778223 */ /* 0x042fe40000010077 */
[----:B------:R-:W1:Y:S04]  /*3f30*/  SHFL.DOWN PT, R114, R118, 0x10, 0x1f ;  /* 0x0a001f0076727f89 */ /* 0x000e6800000e0000 */
[----:B------:R2:W3:Y:S04]  /*3f40*/  SHFL.IDX PT, R116, R119, RZ, 0x1f ;  /* 0x00001fff77747589 */ /* 0x0004e800000e0000 */
[----:B------:R-:W4:Y:S01]  /*3f50*/  SHFL.DOWN PT, R119, R119, 0x1, 0x1f ;  /* 0x08201f0077777f89 */ /* 0x000f2200000e0000 */
[----:B-1----:R-:W-:-:S05]  /*3f60*/  @!P0 FMUL.FTZ R118, R118, R114 ;  /* 0x0000007276768220 */ /* 0x002fca0000410000 */
[----:B------:R2:W1:Y:S04]  /*3f70*/  SHFL.IDX PT, R117, R118, RZ, 0x1f ;  /* 0x00001fff76757589 */ /* 0x00046800000e0000 */
[----:B------:R-:W0:Y:S02]  /*3f80*/  SHFL.DOWN PT, R118, R118, 0x1, 0x1f ;  /* 0x08201f0076767f89 */ /* 0x000e2400000e0000 */
.L_x_1567:
[C---:B---34-:R-:W-:Y:S01]  /*3f90*/  ISETP.NE.AND P0, PT, R0.reuse, 0x1f, PT ;  /* 0x0000001f0000780c */ /* 0x058fe20003f05270 */
[----:B------:R-:W-:Y:S01]  /*3fa0*/  IMAD R159, R0, 0x28, RZ ;  /* 0x00000028009f7824 */ /* 0x000fe200078e02ff */
[----:B------:R-:W-:Y:S01]  /*3fb0*/  MOV R114, R160 ;  /* 0x000000a000727202 */ /* 0x000fe20000000f00 */
[-C--:B-1----:R-:W-:Y:S02]  /*3fc0*/  FMUL.FTZ R112, R112, R117.reuse ;  /* 0x0000007570707220 */ /* 0x082fe40000410000 */
[----:B------:R-:W-:Y:S02]  /*3fd0*/  FFMA.FTZ R113, R113, R117, R116 ;  /* 0x0000007571717223 */ /* 0x000fe40000010074 */
[----:B------:R-:W1:Y:S06]  /*3fe0*/  LDS.64 R116, [R159+0x4778] ;  /* 0x004778009f747984 */ /* 0x000e6c0000000a00 */
[----:B0-----:R-:W-:-:S02]  /*3ff0*/  @P0 FFMA.FTZ R115, R115, R118, R119 ;  /* 0x0000007673730223 */ /* 0x001fc40000010077 */
[----:B------:R-:W-:Y:S02]  /*4000*/  @P0 FMUL.FTZ R114, R114, R118 ;  /* 0x0000007672720220 */ /* 0x000fe40000410000 */
[----:B--2---:R-:W0:Y:S04]  /*4010*/  LDS.64 R118, [R159+0x4770] ;  /* 0x004770009f767984 */ /* 0x004e280000000a00 */
        /* <DEDUP_REMOVED lines=11> */
.L_x_1518:
[----:B-12---:R-:W-:Y:S05]  /*40d0*/  BSYNC B0 ;  /* 0x0000000000007941 */ /* 0x006fea0003800000 */
.L_x_1517:
[----:B------:R-:W2:Y:S01]  /*40e0*/  LDL R118, [R1+0x4] ;  /* 0x0000040001767983 */ /* 0x000ea20000100800 */
[----:B------:R-:W-:Y:S01]  /*40f0*/  WARPSYNC 0xffffffff ;  /* 0xffffffff00007948 */ /* 0x000fe20003800000 */
[----:B------:R-:W-:Y:S02]  /*4100*/  LEA.HI R114, R0, R0, RZ, 0x1e ;  /* 0x0000000000727211 */ /* 0x000fe400078ff0ff */
[----:B------:R-:W3:Y:S01]  /*4110*/  LDL R116, [R1] ;  /* 0x0000000001747983 */ /* 0x000ee20000100800 */
[----:B------:R-:W-:Y:S01]  /*4120*/  FMUL.FTZ R40, R40, R122 ;  /* 0x0000007a28287220 */ /* 0x000fe20000410000 */
[----:B------:R-:W-:Y:S01]  /*4130*/  ISETP.NE.AND P0, PT, R0, RZ, PT ;  /* 0x000000ff0000720c */ /* 0x000fe20003f05270 */
[----:B------:R-:W-:Y:S01]  /*4140*/  FMUL.FTZ R38, R38, R126 ;  /* 0x0000007e26267220 */ /* 0x000fe20000410000 */
[----:B------:R-:W-:Y:S01]  /*4150*/  BAR.SYNC.DEFER_BLOCKING 0x0 ;  /* 0x0000000000007b1d */ /* 0x000fe20000010000 */
[----:B------:R-:W-:Y:S02]  /*4160*/  FMUL.FTZ R39, R39, R127 ;  /* 0x0000007f27277220 */ /* 0x000fe40000410000 */
[----:B------:R-:W-:-:S02]  /*4170*/  FMUL.FTZ R32, R32, R128 ;  /* 0x0000008020207220 */ /* 0x000fc40000410000 */
[----:B------:R-:W-:Y:S01]  /*4180*/  FMUL.FTZ R35, R35, R129 ;  /* 0x0000008123237220 */ /* 0x000fe20000410000 */
[----:B------:R-:W-:Y:S01]  /*4190*/  ULDC.64 UR22, c[0x0][0x2b8] ;  /* 0x0000ae0000167ab9 */ /* 0x000fe20000000a00 */
[----:B------:R-:W1:Y:S02]  /*41a0*/  LDS R114, [R114.X8+0x4764] ;  /* 0x0047640072727984 */ /* 0x000e640000008800 */
[----:B-1----:R-:W-:-:S04]  /*41b0*/  FFMA.FTZ R104, R114, R104, R120 ;  /* 0x0000006872687223 */ /* 0x002fc80000010078 */
[----:B------:R-:W-:-:S04]  /*41c0*/  FFMA.FTZ R103, R103, R104, R111 ;  /* 0x0000006867677223 */ /* 0x000fc8000001006f */
[----:B------:R-:W-:Y:S02]  /*41d0*/  FFMA.FTZ R102, R102, R103, R110 ;  /* 0x0000006766667223 */ /* 0x000fe4000001006e */
[----:B------:R-:W-:-:S04]  /*41e0*/  FFMA.FTZ R110, R25, R122, R20 ;  /* 0x0000007a196e7223 */ /* 0x000fc80000010014 */
[----:B------:R-:W-:Y:S02]  /*41f0*/  FMUL.FTZ R111, R41, R110 ;  /* 0x0000006e296f7220 */ /* 0x000fe40000410000 */
[----:B------:R-:W-:-:S04]  /*4200*/  FFMA.FTZ R41, R3, R40, RZ ;  /* 0x0000002803297223 */ /* 0x000fc800000100ff */
[----:B------:R-:W-:Y:S02]  /*4210*/  FFMA.FTZ R40, R4, R111, R41 ;  /* 0x0000006f04287223 */ /* 0x000fe40000010029 */
[----:B------:R-:W-:Y:S01]  /*4220*/  FFMA.FTZ R111, R26, R110, R21 ;  /* 0x0000006e1a6f7223 */ /* 0x000fe20000010015 */
[----:B------:R-:W-:-:S03]  /*4230*/  MOV R114, UR7 ;  /* 0x0000000700727c02 */ /* 0x000fc60008000f00 */
[----:B------:R-:W-:-:S04]  /*4240*/  FMUL.FTZ R42, R42, R111 ;  /* 0x0000006f2a2a7220 */ /* 0x000fc80000410000 */
[----:B------:R-:W-:Y:S01]  /*4250*/  FFMA.FTZ R41, R5, R42, R40 ;  /* 0x0000002a05297223 */ /* 0x000fe20000010028 */
[----:B------:R-:W-:Y:S01]  /*4260*/  SHF.L.U32 R42, R0, 0x4, RZ ;  /* 0x00000004002a7819 */ /* 0x000fe200000006ff */
[----:B------:R1:W-:Y:S01]  /*4270*/  @!P0 STS.64 [R114.X8+0x5660], R112 ;  /* 0x0056607072008388 */ /* 0x0003e20000008a00 */
[----:B------:R-:W-:Y:S02]  /*4280*/  FMUL.FTZ R40, R43, R123 ;  /* 0x0000007b2b287220 */ /* 0x000fe40000410000 */
[----:B------:R-:W-:Y:S02]  /*4290*/  LEA.HI.SX32 R43, R42, R42, 0x1b ;  /* 0x0000002a2a2b7211 */ /* 0x000fe400078fdaff */
[----:B------:R-:W-:Y:S02]  /*42a0*/  FFMA.FTZ R40, R6, R40, R41 ;  /* 0x0000002806287223 */ /* 0x000fe40000010029 */
[----:B-1----:R-:W-:Y:S01]  /*42b0*/  FMUL.FTZ R112, R122, UR29 ;  /* 0x0000001d7a707c20 */ /* 0x002fe20008410000 */
[----:B------:R-:W-:-:S03]  /*42c0*/  IADD3 R113, R42, 0x1, RZ ;  /* 0x000000012a717810 */ /* 0x000fc60007ffe0ff */
[----:B------:R-:W-:Y:S01]  /*42d0*/  FMUL.FTZ R112, R3, R112 ;  /* 0x0000007003707220 */ /* 0x000fe20000410000 */
[----:B------:R-:W-:Y:S01]  /*42e0*/  LEA.HI.SX32 R114, R113, R42, 0x1b ;  /* 0x0000002a71727211 */ /* 0x000fe200078fdaff */
[----:B------:R-:W-:-:S03]  /*42f0*/  FMUL.FTZ R113, R36, R124 ;  /* 0x0000007c24717220 */ /* 0x000fc60000410000 */
[----:B------:R1:W-:Y:S01]  /*4300*/  STS [R43.X4+0x2110], R112 ;  /* 0x002110702b007388 */ /* 0x0003e20000004800 */
[----:B------:R-:W-:Y:S02]  /*4310*/  FFMA.FTZ R113, R7, R113, R40 ;  /* 0x0000007107717223 */ /* 0x000fe40000010028 */
[----:B-1----:R-:W-:-:S04]  /*4320*/  FMUL.FTZ R112, R37, R125 ;  /* 0x0000007d25707220 */ /* 0x002fc80000410000 */
[----:B------:R-:W-:-:S04]  /*4330*/  FFMA.FTZ R112, R8, R112, R113 ;  /* 0x0000007008707223 */ /* 0x000fc80000010071 */
[----:B------:R-:W-:-:S04]  /*4340*/  FFMA.FTZ R112, R9, R38, R112 ;  /* 0x0000002609707223 */ /* 0x000fc80000010070 */
[----:B------:R-:W-:-:S04]  /*4350*/  FFMA.FTZ R112, R10, R39, R112 ;  /* 0x000000270a707223 */ /* 0x000fc80000010070 */
[----:B------:R-:W-:Y:S02]  /*4360*/  FFMA.FTZ R39, R11, R32, R112 ;  /* 0x000000200b277223 */ /* 0x000fe40000010070 */
[----:B------:R-:W-:Y:S02]  /*4370*/  FFMA.FTZ R32, R97, R128, R22 ;  /* 0x0000008061207223 */ /* 0x000fe40000010016 */
[----:B------:R-:W-:Y:S02]  /*4380*/  FFMA.FTZ R101, R101, R102, R109 ;  /* 0x0000006665657223 */ /* 0x000fe4000001006d */
[----:B------:R-:W-:Y:S02]  /*4390*/  FMUL.FTZ R33, R33, R32 ;  /* 0x0000002021217220 */ /* 0x000fe40000410000 */
[----:B------:R-:W-:Y:S02]  /*43a0*/  FFMA.FTZ R100, R100, R101, R108 ;  /* 0x0000006564647223 */ /* 0x000fe4000001006c */
[----:B------:R-:W-:-:S02]  /*43b0*/  FFMA.FTZ R112, R12, R33, R39 ;  /* 0x000000210c707223 */ /* 0x000fc40000010027 */
[----:B------:R-:W-:Y:S02]  /*43c0*/  FFMA.FTZ R33, R98, R32, R23 ;  /* 0x0000002062217223 */ /* 0x000fe40000010017 */
[----:B------:R-:W-:Y:S02]  /*43d0*/  FFMA.FTZ R99, R99, R100, R107 ;  /* 0x0000006463637223 */ /* 0x000fe4000001006b */
[----:B------:R-:W-:Y:S02]  /*43e0*/  FMUL.FTZ R34, R34, R33 ;  /* 0x0000002122227220 */ /* 0x000fe40000410000 */
[----:B------:R-:W-:Y:S02]  /*43f0*/  FFMA.FTZ R98, R98, R99, R106 ;  /* 0x0000006362627223 */ /* 0x000fe4000001006a */
[----:B------:R-:W-:Y:S02]  /*4400*/  FFMA.FTZ R39, R13, R34, R112 ;  /* 0x000000220d277223 */ /* 0x000fe40000010070 */
[----:B------:R-:W-:-:S02]  /*4410*/  FFMA.FTZ R97, R97, R98, R105 ;  /* 0x0000006261617223 */ /* 0x000fc40000010069 */
[----:B------:R-:W-:Y:S02]  /*4420*/  FMUL.FTZ R41, R110, UR29 ;  /* 0x0000001d6e297c20 */ /* 0x000fe40008410000 */
[----:B------:R-:W-:Y:S02]  /*4430*/  FFMA.FTZ R34, R14, R35, R39 ;  /* 0x000000230e227223 */ /* 0x000fe40000010027 */
[----:B------:R-:W-:Y:S02]  /*4440*/  FMUL.FTZ R28, R28, R130 ;  /* 0x000000821c1c7220 */ /* 0x000fe40000410000 */
[----:B------:R-:W-:Y:S02]  /*4450*/  FFMA.FTZ R96, R96, R97, R121 ;  /* 0x0000006160607223 */ /* 0x000fe40000010079 */
[----:B------:R-:W-:Y:S02]  /*4460*/  FMUL.FTZ R41, R4, R41 ;  /* 0x0000002904297220 */ /* 0x000fe40000410000 */
[----:B------:R-:W-:-:S02]  /*4470*/  FFMA.FTZ R35, R15, R28, R34 ;  /* 0x0000001c0f237223 */ /* 0x000fc40000010022 */
[----:B------:R-:W-:Y:S02]  /*4480*/  FMUL.FTZ R29, R29, R131 ;  /* 0x000000831d1d7220 */ /* 0x000fe40000410000 */
[----:B------:R-:W-:Y:S01]  /*4490*/  FFMA.FTZ R95, R95, R96, R134 ;  /* 0x000000605f5f7223 */ /* 0x000fe20000010086 */
[----:B------:R1:W-:Y:S01]  /*44a0*/  STS [R114.X4+0x2114], R41 ;  /* 0x0021142972007388 */ /* 0x0003e20000004800 */
[----:B------:R-:W-:Y:S01]  /*44b0*/  FFMA.FTZ R34, R16, R29, R35 ;  /* 0x0000001d10227223 */ /* 0x000fe20000010023 */
[----:B------:R-:W-:Y:S01]  /*44c0*/  IADD3 R29, R42, 0x3, RZ ;  /* 0x000000032a1d7810 */ /* 0x000fe20007ffe0ff */
[----:B------:R-:W-:Y:S01]  /*44d0*/  FFMA.FTZ R94, R94, R95, R135 ;  /* 0x0000005f5e5e7223 */ /* 0x000fe20000010087 */
[----:B------:R-:W-:Y:S01]  /*44e0*/  IADD3 R115, R42, 0x2, RZ ;  /* 0x000000022a737810 */ /* 0x000fe20007ffe0ff */
[----:B------:R-:W-:Y:S01]  /*44f0*/  FMUL.FTZ R36, R111, UR29 ;  /* 0x0000001d6f247c20 */ /* 0x000fe20008410000 */
[----:B-1----:R-:W-:Y:S01]  /*4500*/  HFMA2.MMA R41, -RZ, RZ, 0, 0 ;  /* 0x00000000ff297435 */ /* 0x002fe200000001ff */
[----:B------:R-:W-:Y:S01]  /*4510*/  MOV R117, UR37 ;  /* 0x0000002500757c02 */ /* 0x000fe20008000f00 */
[----:B------:R-:W-:Y:S01]  /*4520*/  UIMAD UR22, UR38, UR22, URZ ;  /* 0x00000016261672a4 */ /* 0x000fe2000f8e023f */
[----:B------:R-:W-:Y:S01]  /*4530*/  MOV R40, R0 ;  /* 0x0000000000287202 */ /* 0x000fe20000000f00 */
[----:B------:R-:W-:Y:S01]  /*4540*/  FFMA.FTZ R93, R93, R94, R136 ;  /* 0x0000005e5d5d7223 */ /* 0x000fe20000010088 */
[----:B------:R-:W-:Y:S01]  /*4550*/  LEA.HI.SX32 R112, R29, R42, 0x1b ;  /* 0x0000002a1d707211 */ /* 0x000fe200078fdaff */
[----:B------:R-:W-:-:S02]  /*4560*/  FMUL.FTZ R29, R123, UR29 ;  /* 0x0000001d7b1d7c20 */ /* 0x000fc40008410000 */
[----:B------:R-:W-:Y:S01]  /*4570*/  FMUL.FTZ R28, R124, UR29 ;  /* 0x0000001d7c1c7c20 */ /* 0x000fe20008410000 */
[----:B------:R-:W-:Y:S01]  /*4580*/  LEA.HI.SX32 R115, R115, R42, 0x1b ;  /* 0x0000002a73737211 */ /* 0x000fe200078fdaff */
[----:B------:R-:W-:Y:S01]  /*4590*/  FMUL.FTZ R36, R5, R36 ;  /* 0x0000002405247220 */ /* 0x000fe20000410000 */
[----:B------:R-:W-:Y:S01]  /*45a0*/  UIMAD UR22, UR37, UR23, UR22 ;  /* 0x00000017251672a4 */ /* 0x000fe2000f8e0216 */
[----:B------:R-:W-:Y:S02]  /*45b0*/  FFMA.FTZ R92, R92, R93, R137 ;  /* 0x0000005d5c5c7223 */ /* 0x000fe40000010089 */
[----:B------:R-:W-:-:S04]  /*45c0*/  IMAD.WIDE.U32 R40, R117, c[0x0][0x2b8], R40 ;  /* 0x0000ae0075287a25 */ /* 0x000fc800078e0028 */
[----:B------:R-:W-:Y:S02]  /*45d0*/  FMUL.FTZ R35, R30, R132 ;  /* 0x000000841e237220 */ /* 0x000fe40000410000 */
[----:B------:R-:W-:Y:S02]  /*45e0*/  FMUL.FTZ R29, R6, R29 ;  /* 0x0000001d061d7220 */ /* 0x000fe40000410000 */
[----:B------:R-:W-:Y:S01]  /*45f0*/  FMUL.FTZ R30, R7, R28 ;  /* 0x0000001c071e7220 */ /* 0x000fe20000410000 */
[----:B------:R-:W-:Y:S01]  /*4600*/  STS [R115.X4+0x2118], R36 ;  /* 0x0021182473007388 */ /* 0x000fe20000004800 */
[----:B------:R-:W-:Y:S01]  /*4610*/  FFMA.FTZ R138, R27, R92, R138 ;  /* 0x0000005c1b8a7223 */ /* 0x000fe2000001008a */
[----:B------:R-:W-:Y:S01]  /*4620*/  IADD3 R41, R41, UR22, RZ ;  /* 0x0000001629297c10 */ /* 0x000fe2000fffe0ff */
[----:B------:R-:W-:Y:S01]  /*4630*/  ULDC.64 UR22, c[0x0][0x2c0] ;  /* 0x0000b00000167ab9 */ /* 0x000fe20000000a00 */
[----:B------:R1:W-:Y:S01]  /*4640*/  STS [R112.X4+0x211c], R29 ;  /* 0x00211c1d70007388 */ /* 0x0003e20000004800 */
[----:B------:R-:W-:Y:S01]  /*4650*/  MOV R37, UR20 ;  /* 0x0000001400257c02 */ /* 0x000fe20008000f00 */
[----:B------:R-:W-:-:S02]  /*4660*/  UIMAD UR22, UR39, UR22, URZ ;  /* 0x00000016271672a4 */ /* 0x000fc4000f8e023f */
[----:B------:R4:W-:Y:S01]  /*4670*/  STS [R43.X4+0x2120], R30 ;  /* 0x0021201e2b007388 */ /* 0x0009e20000004800 */
[----:B------:R-:W-:Y:S02]  /*4680*/  FFMA.FTZ R28, R17, R35, R34 ;  /* 0x00000023111c7223 */ /* 0x000fe40000010022 */
[----:B------:R-:W-:Y:S02]  /*4690*/  FMUL.FTZ R42, R126, UR29 ;  /* 0x0000001d7e2a7c20 */ /* 0x000fe40008410000 */
[----:B-1----:R-:W-:Y:S02]  /*46a0*/  FMUL.FTZ R29, R32, UR29 ;  /* 0x0000001d201d7c20 */ /* 0x002fe40008410000 */
[----:B------:R-:W-:Y:S02]  /*46b0*/  FMUL.FTZ R35, R125, UR29 ;  /* 0x0000001d7d237c20 */ /* 0x000fe40008410000 */
[----:B----4-:R-:W-:Y:S02]  /*46c0*/  FFMA.FTZ R30, R26, R138, R139 ;  /* 0x0000008a1a1e7223 */ /* 0x010fe4000001008b */
[----:B------:R-:W-:Y:S01]  /*46d0*/  FMUL.FTZ R112, R12, R29 ;  /* 0x0000001d0c707220 */ /* 0x000fe20000410000 */
[----:B------:R-:W-:Y:S01]  /*46e0*/  UIMAD UR22, UR20, UR23, UR22 ;  /* 0x00000017141672a4 */ /* 0x000fe2000f8e0216 */
[----:B------:R-:W-:-:S02]  /*46f0*/  FFMA.FTZ R29, R25, R30, R140 ;  /* 0x0000001e191d7223 */ /* 0x000fc4000001008c */
[----:B------:R-:W-:-:S04]  /*4700*/  IMAD.WIDE.U32 R40, R37, c[0x0][0x2c0], R40 ;  /* 0x0000b00025287a25 */ /* 0x000fc800078e0028 */
[----:B------:R-:W-:Y:S02]  /*4710*/  FMUL.FTZ R39, R127, UR29 ;  /* 0x0000001d7f277c20 */ /* 0x000fe40008410000 */
[----:B------:R-:W-:Y:S02]  /*4720*/  FMUL.FTZ R42, R9, R42 ;  /* 0x0000002a092a7220 */ /* 0x000fe40000410000 */
[----:B------:R-:W-:Y:S02]  /*4730*/  FMUL.FTZ R34, R8, R35 ;  /* 0x0000002308227220 */ /* 0x000fe40000410000 */
[----:B------:R-:W-:Y:S02]  /*4740*/  FMUL.FTZ R27, R129, UR29 ;  /* 0x0000001d811b7c20 */ /* 0x000fe40008410000 */
[----:B------:R-:W-:Y:S01]  /*4750*/  FADD.FTZ R122, -R19, R122 ;  /* 0x0000007a137a7221 */ /* 0x000fe20000010100 */
[----:B------:R-:W-:Y:S01]  /*4760*/  MOV R37, UR16 ;  /* 0x0000001000257c02 */ /* 0x000fe20008000f00 */
[----:B------:R-:W-:Y:S01]  /*4770*/  FMUL.FTZ R106, R10, R39 ;  /* 0x000000270a6a7220 */ /* 0x000fe20000410000 */
[----:B------:R-:W-:Y:S01]  /*4780*/  LEA R36, P0, R40, c[0x0][0x320], 0x2 ;  /* 0x0000c80028247a11 */ /* 0x000fe200078010ff */
[----:B------:R1:W-:Y:S01]  /*4790*/  STS [R43.X4+0x2128], R42 ;  /* 0x0021282a2b007388 */ /* 0x0003e20000004800 */
[----:B------:R-:W-:Y:S01]  /*47a0*/  IADD3 R38, R41, UR22, RZ ;  /* 0x0000001629267c10 */ /* 0x000fe2000fffe0ff */
[----:B------:R-:W-:-:S02]  /*47b0*/  FMUL.FTZ R26, R130, UR29 ;  /* 0x0000001d821a7c20 */ /* 0x000fc40008410000 */
[----:B------:R-:W-:Y:S01]  /*47c0*/  STS [R43.X4+0x2124], R34 ;  /* 0x002124222b007388 */ /* 0x000fe20000004800 */
[----:B------:R-:W-:Y:S01]  /*47d0*/  LEA R36, P1, R37, R36, 0x2 ;  /* 0x0000002425247211 */ /* 0x000fe200078210ff */
[----:B-1----:R-:W-:Y:S02]  /*47e0*/  FMUL.FTZ R42, R14, R27 ;  /* 0x0000001b0e2a7220 */ /* 0x002fe40000410000 */
[----:B------:R-:W-:Y:S01]  /*47f0*/  FADD.FTZ R27, -R20, R110 ;  /* 0x0000006e141b7221 */ /* 0x000fe20000010100 */
[----:B------:R1:W-:Y:S01]  /*4800*/  STS [R43.X4+0x212c], R106 ;  /* 0x00212c6a2b007388 */ /* 0x0003e20000004800 */
[----:B------:R-:W-:Y:S01]  /*4810*/  MOV R37, UR16 ;  /* 0x0000001000257c02 */ /* 0x000fe20008000f00 */
[----:B------:R-:W-:Y:S01]  /*4820*/  FMUL.FTZ R35, R165, R138 ;  /* 0x0000008aa5237220 */ /* 0x000fe20000410000 */
[----:B------:R-:W-:Y:S02]  /*4830*/  MOV R41, UR17 ;  /* 0x0000001100297c02 */ /* 0x000fe40008000f00 */
[----:B------:R-:W-:Y:S01]  /*4840*/  LEA.HI.X R113, R40, c[0x0][0x324], R38, 0x2, P0 ;  /* 0x0000c90028717a11 */ /* 0x000fe200000f1426 */
[----:B------:R-:W-:-:S02]  /*4850*/  FMUL.FTZ R108, R128, UR29 ;  /* 0x0000001d806c7c20 */ /* 0x000fc40008410000 */
[----:B-1----:R-:W-:Y:S02]  /*4860*/  FMUL.FTZ R106, R15, R26 ;  /* 0x0000001a0f6a7220 */ /* 0x002fe40000410000 */
[----:B------:R-:W-:Y:S01]  /*4870*/  FADD.FTZ R26, -R21, R111 ;  /* 0x0000006f151a7221 */ /* 0x000fe20000010100 */
[----:B------:R-:W-:Y:S01]  /*4880*/  LEA.HI.X R37, R37, R113, R41, 0x2, P1 ;  /* 0x0000007125257211 */ /* 0x000fe200008f1429 */
[----:B--2---:R-:W-:Y:S02]  /*4890*/  FMUL.FTZ R25, R118, R29 ;  /* 0x0000001d76197220 */ /* 0x004fe40000410000 */
[----:B---3--:R-:W-:Y:S02]  /*48a0*/  FMUL.FTZ R34, R116, R30 ;  /* 0x0000001e74227220 */ /* 0x008fe40000410000 */
[----:B------:R-:W-:Y:S01]  /*48b0*/  FFMA.FTZ R39, R25, R122, RZ ;  /* 0x0000007a19277223 */ /* 0x000fe200000100ff */
[----:B------:R1:W-:Y:S03]  /*48c0*/  STS [R43.X4+0x213c], R42 ;  /* 0x00213c2a2b007388 */ /* 0x0003e60000004800 */
[----:B------:R-:W-:-:S02]  /*48d0*/  FFMA.FTZ R39, R34, R27, R39 ;  /* 0x0000001b22277223 */ /* 0x000fc40000010027 */
[----:B------:R-:W-:Y:S02]  /*48e0*/  FADD.FTZ R123, -R150, R123 ;  /* 0x0000007b967b7221 */ /* 0x000fe40000010100 */
[----:B------:R-:W-:Y:S02]  /*48f0*/  FFMA.FTZ R41, R35, R26, R39 ;  /* 0x0000001a23297223 */ /* 0x000fe40000010027 */
[----:B------:R-:W-:Y:S02]  /*4900*/  FMUL.FTZ R108, R11, R108 ;  /* 0x0000006c0b6c7220 */ /* 0x000fe40000410000 */
[----:B-1----:R-:W-:Y:S02]  /*4910*/  FMUL.FTZ R42, R164, R92 ;  /* 0x0000005ca42a7220 */ /* 0x002fe40000410000 */
[----:B------:R-:W-:Y:S02]  /*4920*/  FADD.FTZ R124, -R149, R124 ;  /* 0x0000007c957c7221 */ /* 0x000fe40000010100 */
[----:B------:R-:W-:-:S02]  /*4930*/  FMUL.FTZ R39, R163, R93 ;  /* 0x0000005da3277220 */ /* 0x000fc40000410000 */
[----:B------:R-:W-:Y:S01]  /*4940*/  FFMA.FTZ R41, R42, R123, R41 ;  /* 0x0000007b2a297223 */ /* 0x000fe20000010029 */
[----:B------:R1:W-:Y:S01]  /*4950*/  STS [R43.X4+0x2130], R108 ;  /* 0x0021306c2b007388 */ /* 0x0003e20000004800 */
[----:B------:R-:W-:Y:S01]  /*4960*/  FMUL.FTZ R105, R131, UR29 ;  /* 0x0000001d83697c20 */ /* 0x000fe20008410000 */
[----:B------:R-:W-:Y:S01]  /*4970*/  UIADD3 UR22, UP0, UR16, -0x800, URZ ;  /* 0xfffff80010167890 */ /* 0x000fe2000ff1e03f */
[----:B------:R-:W-:Y:S01]  /*4980*/  FADD.FTZ R125, -R148, R125 ;  /* 0x0000007d947d7221 */ /* 0x000fe20000010100 */
[----:B------:R2:W-:Y:S01]  /*4990*/  STS [R43.X4+0x2140], R106 ;  /* 0x0021406a2b007388 */ /* 0x0005e20000004800 */
[----:B------:R-:W-:-:S03]  /*49a0*/  FFMA.FTZ R41, R39, R124, R41 ;  /* 0x0000007c27297223 */ /* 0x000fc60000010029 */
[----:B------:R3:W-:Y:S01]  /*49b0*/  STS [R43.X4+0x2134], R112 ;  /* 0x002134702b007388 */ /* 0x0007e20000004800 */
[----:B-1----:R-:W-:Y:S02]  /*49c0*/  FMUL.FTZ R108, R94, UR42 ;  /* 0x0000002a5e6c7c20 */ /* 0x002fe40008410000 */
[----:B------:R-:W-:Y:S02]  /*49d0*/  FADD.FTZ R126, -R147, R126 ;  /* 0x0000007e937e7221 */ /* 0x000fe40000010100 */
[----:B--2---:R-:W-:Y:S02]  /*49e0*/  FMUL.FTZ R106, R162, R94 ;  /* 0x0000005ea26a7220 */ /* 0x004fe40000410000 */
[----:B------:R-:W-:Y:S02]  /*49f0*/  FMUL.FTZ R108, R108, R125 ;  /* 0x0000007d6c6c7220 */ /* 0x000fe40000410000 */
[----:B---3--:R-:W-:Y:S02]  /*4a00*/  FMUL.FTZ R112, R16, R105 ;  /* 0x0000006910707220 */ /* 0x008fe40000410000 */
[----:B------:R-:W-:Y:S01]  /*4a10*/  FMUL.FTZ R105, R95, UR42 ;  /* 0x0000002a5f697c20 */ /* 0x000fe20008410000 */
[----:B------:R-:W-:Y:S01]  /*4a20*/  IADD3 R40, P0, R40, UR22, RZ ;  /* 0x0000001628287c10 */ /* 0x000fe2000ff1e0ff */
[----:B------:R-:W-:Y:S01]  /*4a30*/  FFMA.FTZ R125, R106, R125, R41 ;  /* 0x0000007d6a7d7223 */ /* 0x000fe20000010029 */
[----:B------:R-:W-:Y:S01]  /*4a40*/  MOV R41, UR17 ;  /* 0x0000001100297c02 */ /* 0x000fe20008000f00 */
[----:B------:R-:W-:Y:S01]  /*4a50*/  FMUL.FTZ R114, R33, UR29 ;  /* 0x0000001d21727c20 */ /* 0x000fe20008410000 */
[----:B------:R-:W-:Y:S01]  /*4a60*/  PLOP3.LUT P1, PT, PT, PT, UP0, 0x80, 0x0 ;  /* 0x000000000000781c */ /* 0x000fe20003f2f008 */
[----:B------:R-:W-:-:S02]  /*4a70*/  FMUL.FTZ R105, R105, R126 ;  /* 0x0000007e69697220 */ /* 0x000fc40000410000 */
[----:B------:R-:W-:Y:S02]  /*4a80*/  FADD.FTZ R127, -R146, R127 ;  /* 0x0000007f927f7221 */ /* 0x000fe40000010100 */
[----:B------:R-:W-:Y:S02]  /*4a90*/  FMUL.FTZ R107, R93, UR42 ;  /* 0x0000002a5d6b7c20 */ /* 0x000fe40008410000 */
[----:B------:R-:W-:Y:S01]  /*4aa0*/  FMUL.FTZ R110, R96, UR42 ;  /* 0x0000002a606e7c20 */ /* 0x000fe20008410000 */
[----:B------:R-:W-:Y:S01]  /*4ab0*/  IADD3.X R41, R38, -0x1, R41, P0, P1 ;  /* 0xffffffff26297810 */ /* 0x000fe200007e2429 */
[----:B------:R-:W-:Y:S02]  /*4ac0*/  FADD.FTZ R128, -R145, R128 ;  /* 0x0000008091807221 */ /* 0x000fe40000010100 */
[----:B------:R-:W-:Y:S01]  /*4ad0*/  FMUL.FTZ R109, R97, UR42 ;  /* 0x0000002a616d7c20 */ /* 0x000fe20008410000 */
[----:B------:R1:W-:Y:S01]  /*4ae0*/  STS [R43.X4+0x2144], R112 ;  /* 0x002144702b007388 */ /* 0x0003e20000004800 */
[----:B------:R-:W-:-:S02]  /*4af0*/  FMUL.FTZ R114, R13, R114 ;  /* 0x000000720d727220 */ /* 0x000fc40000410000 */
[----:B------:R-:W-:Y:S02]  /*4b00*/  FFMA.FTZ R105, R86, R95, R105 ;  /* 0x0000005f56697223 */ /* 0x000fe40000010069 */
[----:B------:R-:W-:Y:S02]  /*4b10*/  FMUL.FTZ R124, R107, R124 ;  /* 0x0000007c6b7c7220 */ /* 0x000fe40000410000 */
[----:B------:R-:W-:Y:S02]  /*4b20*/  FMUL.FTZ R38, R110, R127 ;  /* 0x0000007f6e267220 */ /* 0x000fe40000410000 */
[----:B------:R-:W-:Y:S02]  /*4b30*/  FMUL.FTZ R95, R161, R95 ;  /* 0x0000005fa15f7220 */ /* 0x000fe40000410000 */
[----:B------:R-:W-:Y:S02]  /*4b40*/  FMUL.FTZ R107, R31, R133 ;  /* 0x000000851f6b7220 */ /* 0x000fe40000410000 */
[----:B-1----:R-:W-:-:S02]  /*4b50*/  FMUL.FTZ R112, R132, UR29 ;  /* 0x0000001d84707c20 */ /* 0x002fc40008410000 */
[----:B------:R-:W-:Y:S02]  /*4b60*/  FMUL.FTZ R31, R109, R128 ;  /* 0x000000806d1f7220 */ /* 0x000fe40000410000 */
[----:B------:R-:W-:Y:S01]  /*4b70*/  FADD.FTZ R109, -R22, R32 ;  /* 0x00000020166d7221 */ /* 0x000fe20000010100 */
[----:B------:R1:W-:Y:S01]  /*4b80*/  STS [R43.X4+0x2138], R114 ;  /* 0x002138722b007388 */ /* 0x0003e20000004800 */
[----:B------:R-:W-:Y:S02]  /*4b90*/  FFMA.FTZ R38, R87, R96, R38 ;  /* 0x0000006057267223 */ /* 0x000fe40000010026 */
[----:B------:R-:W-:Y:S02]  /*4ba0*/  FMUL.FTZ R32, R98, UR42 ;  /* 0x0000002a62207c20 */ /* 0x000fe40008410000 */
[----:B------:R-:W-:Y:S02]  /*4bb0*/  FFMA.FTZ R125, R95, R126, R125 ;  /* 0x0000007e5f7d7223 */ /* 0x000fe4000001007d */
[----:B------:R-:W-:-:S02]  /*4bc0*/  FMUL.FTZ R96, R158, R96 ;  /* 0x000000609e607220 */ /* 0x000fc40000410000 */
[----:B-1----:R-:W-:Y:S02]  /*4bd0*/  FMUL.FTZ R114, R17, R112 ;  /* 0x0000007011727220 */ /* 0x002fe40000410000 */
[----:B------:R-:W-:Y:S02]  /*4be0*/  FADD.FTZ R112, -R23, R33 ;  /* 0x0000002117707221 */ /* 0x000fe40000010100 */
[----:B------:R-:W-:Y:S02]  /*4bf0*/  FFMA.FTZ R31, R80, R97, R31 ;  /* 0x00000061501f7223 */ /* 0x000fe4000001001f */
[----:B------:R-:W-:Y:S02]  /*4c00*/  FMUL.FTZ R32, R32, R109 ;  /* 0x0000006d20207220 */ /* 0x000fe40000410000 */
[----:B------:R-:W-:Y:S02]  /*4c10*/  FMUL.FTZ R33, R99, UR42 ;  /* 0x0000002a63217c20 */ /* 0x000fe40008410000 */
[----:B------:R-:W-:-:S02]  /*4c20*/  FFMA.FTZ R110, R96, R127, R125 ;  /* 0x0000007f606e7223 */ /* 0x000fc4000001007d */
[----:B------:R-:W-:Y:S02]  /*4c30*/  FMUL.FTZ R97, R157, R97 ;  /* 0x000000619d617220 */ /* 0x000fe40000410000 */
[----:B------:R-:W-:Y:S02]  /*4c40*/  FFMA.FTZ R32, R81, R98, R32 ;  /* 0x0000006251207223 */ /* 0x000fe40000010020 */
[----:B------:R-:W-:Y:S02]  /*4c50*/  FMUL.FTZ R33, R33, R112 ;  /* 0x0000007021217220 */ /* 0x000fe40000410000 */
[----:B------:R-:W-:Y:S02]  /*4c60*/  FFMA.FTZ R110, R97, R128, R110 ;  /* 0x00000080616e7223 */ /* 0x000fe4000001006e */
[----:B------:R-:W-:Y:S02]  /*4c70*/  FMUL.FTZ R98, R156, R98 ;  /* 0x000000629c627220 */ /* 0x000fe40000410000 */
[----:B------:R-:W-:-:S02]  /*4c80*/  FFMA.FTZ R94, R85, R94, R108 ;  /* 0x0000005e555e7223 */ /* 0x000fc4000001006c */
[----:B------:R-:W-:Y:S01]  /*4c90*/  FFMA.FTZ R33, R82, R99, R33 ;  /* 0x0000006352217223 */ /* 0x000fe20000010021 */
[----:B------:R-:W-:Y:S01]  /*4ca0*/  MOV R117, UR22 ;  /* 0x0000001600757c02 */ /* 0x000fe20008000f00 */
[----:B------:R-:W-:Y:S02]  /*4cb0*/  FMUL.FTZ R108, R92, UR42 ;  /* 0x0000002a5c6c7c20 */ /* 0x000fe40008410000 */
[----:B------:R-:W-:Y:S02]  /*4cc0*/  FFMA.FTZ R110, R98, R109, R110 ;  /* 0x0000006d626e7223 */ /* 0x000fe4000001006e */
[----:B------:R-:W-:Y:S02]  /*4cd0*/  FMUL.FTZ R99, R155, R99 ;  /* 0x000000639b637220 */ /* 0x000fe40000410000 */
[----:B------:R-:W-:Y:S02]  /*4ce0*/  FMUL.FTZ R123, R108, R123 ;  /* 0x0000007b6c7b7220 */ /* 0x000fe40000410000 */
[----:B------:R-:W-:Y:S01]  /*4cf0*/  FFMA.FTZ R109, R99, R112, R110 ;  /* 0x00000070636d7223 */ /* 0x000fe2000001006e */
[----:B------:R-:W-:Y:S01]  /*4d00*/  IADD3 R110, -R117, c[0x0][0x168], -R0 ;  /* 0x00005a00756e7a10 */ /* 0x000fe20007ffe900 */
[----:B------:R-:W-:-:S02]  /*4d10*/  FADD.FTZ R129, -R144, R129 ;  /* 0x0000008190817221 */ /* 0x000fc40000010100 */
[----:B------:R-:W-:Y:S01]  /*4d20*/  FMUL.FTZ R108, R100, UR42 ;  /* 0x0000002a646c7c20 */ /* 0x000fe20008410000 */
[----:B------:R-:W-:Y:S01]  /*4d30*/  ISETP.GE.AND P0, PT, R110, 0x1, PT ;  /* 0x000000016e00780c */ /* 0x000fe20003f06270 */
[----:B------:R-:W-:Y:S02]  /*4d40*/  FMUL.FTZ R111, R133, UR29 ;  /* 0x0000001d856f7c20 */ /* 0x000fe40008410000 */
[----:B------:R-:W-:Y:S02]  /*4d50*/  FMUL.FTZ R108, R108, R129 ;  /* 0x000000816c6c7220 */ /* 0x000fe40000410000 */
[----:B------:R-:W-:Y:S02]  /*4d60*/  FADD.FTZ R130, -R143, R130 ;  /* 0x000000828f827221 */ /* 0x000fe40000010100 */
[----:B------:R-:W-:Y:S01]  /*4d70*/  FMUL.FTZ R113, R101, UR42 ;  /* 0x0000002a65717c20 */ /* 0x000fe20008410000 */
[----:B------:R1:W-:Y:S01]  /*4d80*/  STS [R43.X4+0x2148], R114 ;  /* 0x002148722b007388 */ /* 0x0003e20000004800 */
[----:B------:R-:W-:-:S02]  /*4d90*/  FFMA.FTZ R108, R83, R100, R108 ;  /* 0x00000064536c7223 */ /* 0x000fc4000001006c */
[----:B------:R-:W-:Y:S02]  /*4da0*/  FMUL.FTZ R100, R154, R100 ;  /* 0x000000649a647220 */ /* 0x000fe40000410000 */
[----:B------:R-:W-:Y:S02]  /*4db0*/  FMUL.FTZ R113, R113, R130 ;  /* 0x0000008271717220 */ /* 0x000fe40000410000 */
[----:B-1----:R-:W-:Y:S02]  /*4dc0*/  FMUL.FTZ R114, R18, R111 ;  /* 0x0000006f12727220 */ /* 0x002fe40000410000 */
[----:B------:R-:W-:Y:S02]  /*4dd0*/  FMUL.FTZ R111, R138, UR42 ;  /* 0x0000002a8a6f7c20 */ /* 0x000fe40008410000 */
[----:B------:R-:W-:Y:S01]  /*4de0*/  FFMA.FTZ R115, R100, R129, R109 ;  /* 0x0000008164737223 */ /* 0x000fe2000001006d */
[----:B------:R1:W-:Y:S01]  /*4df0*/  STS [R43.X4+0x214c], R114 ;  /* 0x00214c722b007388 */ /* 0x0003e20000004800 */
[----:B------:R-:W-:-:S02]  /*4e00*/  FMUL.FTZ R111, R111, R26 ;  /* 0x0000001a6f6f7220 */ /* 0x000fc40000410000 */
[-C--:B------:R-:W-:Y:S01]  /*4e10*/  FFMA.FTZ R109, R76, R101.reuse, R113 ;  /* 0x000000654c6d7223 */ /* 0x080fe20000010071 */
[----:B------:R-:W-:Y:S01]  /*4e20*/  BSSY B0, `(.L_x_1521) ;  /* 0x000001b000007945 */ /* 0x000fe20003800000 */
[----:B------:R-:W-:Y:S02]  /*4e30*/  FMUL.FTZ R112, R30, UR42 ;  /* 0x0000002a1e707c20 */ /* 0x000fe40008410000 */
[----:B------:R-:W-:Y:S02]  /*4e40*/  FMUL.FTZ R101, R153, R101 ;  /* 0x0000006599657220 */ /* 0x000fe40000410000 */
[----:B------:R-:W-:Y:S02]  /*4e50*/  FADD.FTZ R131, -R142, R131 ;  /* 0x000000838e837221 */ /* 0x000fe40000010100 */
[----:B------:R-:W-:Y:S02]  /*4e60*/  FMUL.FTZ R26, R102, UR42 ;  /* 0x0000002a661a7c20 */ /* 0x000fe40008410000 */
[----:B------:R-:W-:-:S02]  /*4e70*/  FFMA.FTZ R93, R84, R93, R124 ;  /* 0x0000005d545d7223 */ /* 0x000fc4000001007c */
[----:B------:R-:W-:Y:S02]  /*4e80*/  FFMA.FTZ R92, R91, R92, R123 ;  /* 0x0000005c5b5c7223 */ /* 0x000fe4000001007b */
[----:B------:R-:W-:Y:S02]  /*4e90*/  FMUL.FTZ R112, R112, R27 ;  /* 0x0000001b70707220 */ /* 0x000fe40000410000 */
[----:B------:R-:W-:Y:S02]  /*4ea0*/  FFMA.FTZ R115, R101, R130, R115 ;  /* 0x0000008265737223 */ /* 0x000fe40000010073 */
[----:B------:R-:W-:Y:S02]  /*4eb0*/  FMUL.FTZ R113, R104, UR42 ;  /* 0x0000002a68717c20 */ /* 0x000fe40008410000 */
[----:B-1----:R-:W-:Y:S02]  /*4ec0*/  FMUL.FTZ R114, R103, UR42 ;  /* 0x0000002a67727c20 */ /* 0x002fe40008410000 */
[----:B------:R-:W-:-:S02]  /*4ed0*/  FMUL.FTZ R116, R26, R131 ;  /* 0x000000831a747220 */ /* 0x000fc40000410000 */
        /* <DEDUP_REMOVED lines=8> */
[----:B------:R-:W1:Y:S01]  /*4f60*/  LDS R117, [R117.X4+0x2110] ;  /* 0x0021100075757984 */ /* 0x000e620000004800 */
[----:B------:R-:W-:Y:S02]  /*4f70*/  IMAD.WIDE.U32 R40, R27, c[0x0][0x2d0], R40 ;  /* 0x0000b4001b287a25 */ /* 0x000fe400078e0028 */
[----:B------:R-:W-:-:S03]  /*4f80*/  UIMAD UR22, UR7, UR23, UR22 ;  /* 0x00000017071672a4 */ /* 0x000fc6000f8e0216 */
[----:B------:R-:W-:-:S03]  /*4f90*/  LEA R26, P0, R40, c[0x0][0x320], 0x2 ;  /* 0x0000c800281a7a11 */ /* 0x000fc600078010ff */
[----:B------:R-:W-:-:S04]  /*4fa0*/  IADD3 R27, R41, UR22, RZ ;  /* 0x00000016291b7c10 */ /* 0x000fc8000fffe0ff */
[----:B------:R-:W-:-:S05]  /*4fb0*/  LEA.HI.X R27, R40, c[0x0][0x324], R27, 0x2, P0 ;  /* 0x0000c900281b7a11 */ /* 0x000fca00000f141b */
[----:B-1----:R1:W-:Y:S02]  /*4fc0*/  RED.E.ADD.F32.FTZ.RN.STRONG.GPU [R26.64], R117 ;  /* 0x000000751a00798e */ /* 0x0023e4000c10e7a0 */
.L_x_1522:
[----:B------:R-:W-:Y:S05]  /*4fd0*/  BSYNC B0 ;  /* 0x0000000000007941 */ /* 0x000fea0003800000 */
.L_x_1521:
[----:B-1----:R-:W2:Y:S01]  /*4fe0*/  LDL R117, [R1+0x8] ;  /* 0x0000080001757983 */ /* 0x002ea20000100800 */
[----:B------:R-:W-:Y:S01]  /*4ff0*/  FMUL.FTZ R27, R18, R107 ;  /* 0x0000006b121b7220 */ /* 0x000fe20000410000 */
[----:B------:R-:W-:Y:S01]  /*5000*/  USHF.L.U32 UR29, UR8, 0x2, URZ ;  /* 0x00000002081d7899 */ /* 0x000fe2000800063f */
[----:B------:R-:W-:Y:S01]  /*5010*/  FADD.FTZ R107, -R141, R132 ;  /* 0x000000848d6b7221 */ /* 0x000fe20000010100 */
[----:B------:R-:W-:Y:S01]  /*5020*/  USHF.L.U64.HI UR28, UR8, 0x2, UR9 ;  /* 0x00000002081c7899 */ /* 0x000fe20008010209 */
[-C--:B------:R-:W-:Y:S01]  /*5030*/  FFMA.FTZ R26, R77, R102.reuse, R116 ;  /* 0x000000664d1a7223 */ /* 0x080fe20000010074 */
[----:B------:R-:W-:Y:S01]  /*5040*/  ULDC.64 UR22, c[0x0][0x2d0] ;  /* 0x0000b40000167ab9 */ /* 0x000fe20000000a00 */
[----:B------:R-:W-:Y:S01]  /*5050*/  FMUL.FTZ R41, R114, R107 ;  /* 0x0000006b72297220 */ /* 0x000fe20000410000 */
[----:B------:R-:W-:Y:S01]  /*5060*/  ISETP.GE.AND P0, PT, R110, 0x81, PT ;  /* 0x000000816e00780c */ /* 0x000fe20003f06270 */
[----:B------:R-:W-:Y:S01]  /*5070*/  FMUL.FTZ R102, R152, R102 ;  /* 0x0000006698667220 */ /* 0x000fe20000410000 */
[----:B------:R-:W-:Y:S01]  /*5080*/  UIMAD UR22, UR28, UR22, URZ ;  /* 0x000000161c1672a4 */ /* 0x000fe2000f8e023f */
[----:B------:R-:W-:Y:S01]  /*5090*/  FADD.FTZ R27, R28, R27 ;  /* 0x0000001b1c1b7221 */ /* 0x000fe20000010000 */
[----:B------:R-:W-:Y:S01]  /*50a0*/  BSSY B0, `(.L_x_1523) ;  /* 0x0000017000007945 */ /* 0x000fe20003800000 */
[----:B------:R-:W-:Y:S01]  /*50b0*/  FFMA.FTZ R41, R78, R103, R41 ;  /* 0x000000674e297223 */ /* 0x000fe20000010029 */
[----:B------:R-:W-:Y:S01]  /*50c0*/  UIMAD UR22, UR29, UR23, UR22 ;  /* 0x000000171d1672a4 */ /* 0x000fe2000f8e0216 */
[----:B------:R-:W-:Y:S01]  /*50d0*/  FFMA.FTZ R28, R102, R131, R115 ;  /* 0x00000083661c7223 */ /* 0x000fe20000010073 */
[----:B------:R-:W-:Y:S01]  /*50e0*/  MOV R115, UR29 ;  /* 0x0000001d00737c02 */ /* 0x000fe20008000f00 */
[----:B------:R-:W-:-:S02]  /*50f0*/  FMUL.FTZ R103, R151, R103 ;  /* 0x0000006797677220 */ /* 0x000fc40000410000 */
[----:B------:R-:W-:Y:S02]  /*5100*/  FADD.FTZ R133, -R24, R133 ;  /* 0x0000008518857221 */ /* 0x000fe40000010100 */
[----:B------:R-:W-:Y:S01]  /*5110*/  FFMA.FTZ R40, R103, R107, R28 ;  /* 0x0000006b67287223 */ /* 0x000fe2000001001c */
[C---:B------:R-:W-:Y:S01]  /*5120*/  IADD3 R107, R0.reuse, 0x80, RZ ;  /* 0x00000080006b7810 */ /* 0x040fe20007ffe0ff */
[----:B------:R-:W-:Y:S02]  /*5130*/  FMUL.FTZ R113, R113, R133 ;  /* 0x0000008571717220 */ /* 0x000fe40000410000 */
[----:B------:R-:W-:Y:S01]  /*5140*/  IMAD.WIDE.U32 R36, R115, c[0x0][0x2d0], R36 ;  /* 0x0000b40073247a25 */ /* 0x000fe200078e0024 */
[----:B------:R-:W-:Y:S02]  /*5150*/  LEA.HI.SX32 R107, R107, R0, 0x1b ;  /* 0x000000006b6b7211 */ /* 0x000fe400078fdaff */
[C---:B------:R-:W-:Y:S01]  /*5160*/  IADD3 R115, R0.reuse, 0x180, RZ ;  /* 0x0000018000737810 */ /* 0x040fe20007ffe0ff */
[----:B------:R-:W-:Y:S01]  /*5170*/  FFMA.FTZ R28, R79, R104, R113 ;  /* 0x000000684f1c7223 */ /* 0x000fe20000010071 */
[----:B------:R-:W-:Y:S01]  /*5180*/  IADD3 R37, R37, UR22, RZ ;  /* 0x0000001625257c10 */ /* 0x000fe2000fffe0ff */
[----:B------:R-:W-:Y:S01]  /*5190*/  FMUL.FTZ R43, R43, R122 ;  /* 0x0000007a2b2b7220 */ /* 0x000fe20000410000 */
[----:B------:R-:W1:Y:S01]  /*51a0*/  LDS R107, [R107.X4+0x2310] ;  /* 0x002310006b6b7984 */ /* 0x000e620000004800 */
[----:B------:R-:W-:Y:S01]  /*51b0*/  IADD3 R113, R0, 0x100, RZ ;  /* 0x0000010000717810 */ /* 0x000fe20007ffe0ff */
[----:B--2---:R-:W-:-:S04]  /*51c0*/  FMUL.FTZ R104, R117, R104 ;  /* 0x0000006875687220 */ /* 0x004fc80000410000 */
[----:B------:R-:W-:-:S04]  /*51d0*/  FMUL.FTZ R133, R104, R133 ;  /* 0x0000008568857220 */ /* 0x000fc80000410000 */
[----:B------:R-:W-:Y:S01]  /*51e0*/  FADD.FTZ R40, R40, R133 ;  /* 0x0000008528287221 */ /* 0x000fe20000010000 */
[----:B------:R-:W-:Y:S05]  /*51f0*/  @!P0 BRA `(.L_x_1524) ;  /* 0x0000001000008947 */ /* 0x000fea0003800000 */
[----:B-1----:R1:W-:Y:S02]  /*5200*/  RED.E.ADD.F32.FTZ.RN.STRONG.GPU [R36.64+-0x1e00], R107 ;  /* 0xffe2006b2400798e */ /* 0x0023e4000c10e7a0 */
.L_x_1524:
[----:B-1----:R-:W-:Y:S05]  /*5210*/  BSYNC B0 ;  /* 0x0000000000007941 */ /* 0x002fea0003800000 */
.L_x_1523:
[-C--:B------:R-:W-:Y:S01]  /*5220*/  LEA.HI.SX32 R113, R113, R0.reuse, 0x1b ;  /* 0x0000000071717211 */ /* 0x080fe200078fdaff */
[----:B------:R-:W-:Y:S01]  /*5230*/  BSSY B0, `(.L_x_1525) ;  /* 0x000000d000007945 */ /* 0x000fe20003800000 */
[----:B------:R-:W-:Y:S02]  /*5240*/  ISETP.GE.AND P6, PT, R110, 0x101, PT ;  /* 0x000001016e00780c */ /* 0x000fe40003fc6270 */
[----:B------:R-:W-:Y:S02]  /*5250*/  IADD3 R107, R0, 0x200, RZ ;  /* 0x00000200006b7810 */ /* 0x000fe40007ffe0ff */
        /* <DEDUP_REMOVED lines=10> */
.L_x_1526:
[----:B------:R-:W-:Y:S05]  /*5300*/  BSYNC B0 ;  /* 0x0000000000007941 */ /* 0x000fea0003800000 */
.L_x_1525:
[----:B------:R-:W2:Y:S01]  /*5310*/  LDS R115, [R115.X4+0x2710] ;  /* 0x0027100073737984 */ /* 0x000ea20000004800 */
[----:B------:R-:W-:Y:S01]  /*5320*/  BSSY B0, `(.L_x_1527) ;  /* 0x0000005000007945 */ /* 0x000fe20003800000 */
[----:B-1----:R-:W-:-:S02]  /*5330*/  IADD3 R113, R0, 0x280, RZ ;  /* 0x0000028000717810 */ /* 0x002fc40007ffe0ff */
[----:B------:R-:W-:Y:S01]  /*5340*/  LEA.HI.SX32 R107, R107, R0, 0x1b ;  /* 0x000000006b6b7211 */ /* 0x000fe200078fdaff */
[----:B------:R-:W-:Y:S05]  /*5350*/  @!P0 BRA `(.L_x_1528) ;  /* 0x0000001000008947 */ /* 0x000fea0003800000 */
[----:B--2---:R1:W-:Y:S02]  /*5360*/  RED.E.ADD.F32.FTZ.RN.STRONG.GPU [R36.64+-0x1a00], R115 ;  /* 0xffe600732400798e */ /* 0x0043e4000c10e7a0 */
.L_x_1528:
[----:B------:R-:W-:Y:S05]  /*5370*/  BSYNC B0 ;  /* 0x0000000000007941 */ /* 0x000fea0003800000 */
.L_x_1527:
[----:B------:R-:W3:Y:S01]  /*5380*/  LDS R107, [R107.X4+0x2910] ;  /* 0x002910006b6b7984 */ /* 0x000ee20000004800 */
[----:B------:R-:W-:Y:S01]  /*5390*/  BSSY B0, `(.L_x_1529) ;  /* 0x0000005000007945 */ /* 0x000fe20003800000 */
[----:B-12---:R-:W-:Y:S02]  /*53a0*/  IADD3 R115, R0, 0x300, RZ ;  /* 0x0000030000737810 */ /* 0x006fe40007ffe0ff */
[----:B------:R-:W-:Y:S01]  /*53b0*/  LEA.HI.SX32 R113, R113, R0, 0x1b ;  /* 0x0000000071717211 */ /* 0x000fe200078fdaff */
[----:B------:R-:W-:Y:S05]  /*53c0*/  @!P1 BRA `(.L_x_1530) ;  /* 0x0000001000009947 */ /* 0x000fea0003800000 */
[----:B---3--:R1:W-:Y:S02]  /*53d0*/  RED.E.ADD.F32.FTZ.RN.STRONG.GPU [R36.64+-0x1800], R107 ;  /* 0xffe8006b2400798e */ /* 0x0083e4000c10e7a0 */
.L_x_1530:
[----:B------:R-:W-:Y:S05]  /*53e0*/  BSYNC B0 ;  /* 0x0000000000007941 */ /* 0x000fea0003800000 */
.L_x_1529:
[----:B------:R-:W2:Y:S01]  /*53f0*/  LDS R113, [R113.X4+0x2b10] ;  /* 0x002b100071717984 */ /* 0x000ea20000004800 */
[----:B------:R-:W-:Y:S01]  /*5400*/  BSSY B0, `(.L_x_1531) ;  /* 0x0000005000007945 */ /* 0x000fe20003800000 */
[----:B-1-3--:R-:W-:Y:S02]  /*5410*/  IADD3 R107, R0, 0x380, RZ ;  /* 0x00000380006b7810 */ /* 0x00afe40007ffe0ff */
[----:B------:R-:W-:Y:S01]  /*5420*/  LEA.HI.SX32 R115, R115, R0, 0x1b ;  /* 0x0000000073737211 */ /* 0x000fe200078fdaff */
[----:B------:R-:W-:Y:S05]  /*5430*/  @!P2 BRA `(.L_x_1532) ;  /* 0x000000100000a947 */ /* 0x000fea0003800000 */
[----:B--2---:R1:W-:Y:S02]  /*5440*/  RED.E.ADD.F32.FTZ.RN.STRONG.GPU [R36.64+-0x1600], R113 ;  /* 0xffea00712400798e */ /* 0x0043e4000c10e7a0 */
.L_x_1532:
[----:B------:R-:W-:Y:S05]  /*5450*/  BSYNC B0 ;  /* 0x0000000000007941 */ /* 0x000fea0003800000 */
.L_x_1531:
[----:B------:R-:W3:Y:S01]  /*5460*/  LDS R115, [R115.X4+0x2d10] ;  /* 0x002d100073737984 */ /* 0x000ee20000004800 */
[----:B------:R-:W-:Y:S01]  /*5470*/  BSSY B0, `(.L_x_1533) ;  /* 0x0000005000007945 */ /* 0x000fe20003800000 */
[----:B-12---:R-:W-:-:S02]  /*5480*/  IADD3 R113, R0, 0x400, RZ ;  /* 0x0000040000717810 */ /* 0x006fc40007ffe0ff */
[----:B------:R-:W-:Y:S01]  /*5490*/  LEA.HI.SX32 R107, R107, R0, 0x1b ;  /* 0x000000006b6b7211 */ /* 0x000fe200078fdaff */
[----:B------:R-:W-:Y:S05]  /*54a0*/  @!P3 BRA `(.L_x_1534) ;  /* 0x000000100000b947 */ /* 0x000fea0003800000 */
[----:B---3--:R1:W-:Y:S02]  /*54b0*/  RED.E.ADD.F32.FTZ.RN.STRONG.GPU [R36.64+-0x1400], R115 ;  /* 0xffec00732400798e */ /* 0x0083e4000c10e7a0 */
.L_x_1534:
[----:B------:R-:W-:Y:S05]  /*54c0*/  BSYNC B0 ;  /* 0x0000000000007941 */ /* 0x000fea0003800000 */
.L_x_1533:
[----:B------:R-:W2:Y:S01]  /*54d0*/  LDS R107, [R107.X4+0x2f10] ;  /* 0x002f10006b6b7984 */ /* 0x000ea20000004800 */
[----:B------:R-:W-:Y:S01]  /*54e0*/  BSSY B0, `(.L_x_1535) ;  /* 0x0000004000007945 */ /* 0x000fe20003800000 */
[----:B------:R-:W-:Y:S01]  /*54f0*/  LEA.HI.SX32 R113, R113, R0, 0x1b ;  /* 0x0000000071717211 */ /* 0x000fe200078fdaff */
[----:B------:R-:W-:Y:S05]  /*5500*/  @!P4 BRA `(.L_x_1536) ;  /* 0x000000100000c947 */ /* 0x000fea0003800000 */
[----:B--2---:R2:W-:Y:S02]  /*5510*/  RED.E.ADD.F32.FTZ.RN.STRONG.GPU [R36.64+-0x1200], R107 ;  /* 0xffee006b2400798e */ /* 0x0045e4000c10e7a0 */
.L_x_1536:
[----:B------:R-:W-:Y:S05]  /*5520*/  BSYNC B0 ;  /* 0x0000000000007941 */ /* 0x000fea0003800000 */
.L_x_1535:
[----:B------:R-:W4:Y:S01]  /*5530*/  LDS R113, [R113.X4+0x3110] ;  /* 0x0031100071717984 */ /* 0x000f220000004800 */
[----:B------:R-:W-:Y:S01]  /*5540*/  BSSY B0, `(.L_x_1537) ;  /* 0x0000005000007945 */ /* 0x000fe20003800000 */
[C---:B--2---:R-:W-:Y:S02]  /*5550*/  IADD3 R107, R0.reuse, 0x480, RZ ;  /* 0x00000480006b7810 */ /* 0x044fe40007ffe0ff */
[----:B-1-3--:R-:W-:Y:S01]  /*5560*/  IADD3 R115, R0, 0x500, RZ ;  /* 0x0000050000737810 */ /* 0x00afe20007ffe0ff */
[----:B------:R-:W-:Y:S05]  /*5570*/  @!P5 BRA `(.L_x_1538) ;  /* 0x000000100000d947 */ /* 0x000fea0003800000 */
[----:B----4-:R1:W-:Y:S02]  /*5580*/  RED.E.ADD.F32.FTZ.RN.STRONG.GPU [R36.64+-0x1000], R113 ;  /* 0xfff000712400798e */ /* 0x0103e4000c10e7a0 */
.L_x_1538:
[----:B------:R-:W-:Y:S05]  /*5590*/  BSYNC B0 ;  /* 0x0000000000007941 */ /* 0x000fea0003800000 */
.L_x_1537:
[----:B------:R-:W-:Y:S01]  /*55a0*/  LEA.HI.SX32 R107, R107, R0, 0x1b ;  /* 0x000000006b6b7211 */ /* 0x000fe200078fdaff */
[----:B------:R-:W-:Y:S01]  /*55b0*/  BSSY B0, `(.L_x_1539) ;  /* 0x000000d000007945 */ /* 0x000fe20003800000 */
[----:B------:R-:W-:-:S02]  /*55c0*/  ISETP.GE.AND P6, PT, R110, 0x481, PT ;  /* 0x000004816e00780c */ /* 0x000fc40003fc6270 */
[----:B-1--4-:R-:W-:Y:S02]  /*55d0*/  IADD3 R113, R0, 0x580, RZ ;  /* 0x0000058000717810 */ /* 0x012fe40007ffe0ff */
[----:B------:R-:W1:Y:S01]  /*55e0*/  LDS R107, [R107.X4+0x3310] ;  /* 0x003310006b6b7984 */ /* 0x000e620000004800 */
        /* <DEDUP_REMOVED lines=8> */
[----:B-1----:R1:W-:Y:S02]  /*5670*/  RED.E.ADD.F32.FTZ.RN.STRONG.GPU [R36.64+-0xe00], R107 ;  /* 0xfff2006b2400798e */ /* 0x0023e4000c10e7a0 */
.L_x_1540:
[----:B------:R-:W-:Y:S05]  /*5680*/  BSYNC B0 ;  /* 0x0000000000007941 */ /* 0x000fea0003800000 */
.L_x_1539:
[----:B------:R-:W2:Y:S01]  /*5690*/  LDS R115, [R115.X4+0x3510] ;  /* 0x0035100073737984 */ /* 0x000ea20000004800 */
[----:B------:R-:W-:Y:S01]  /*56a0*/  BSSY B0, `(.L_x_1541) ;  /* 0x0000005000007945 */ /* 0x000fe20003800000 */
[----:B-1----:R-:W-:Y:S02]  /*56b0*/  IADD3 R107, R0, 0x600, RZ ;  /* 0x00000600006b7810 */ /* 0x002fe40007ffe0ff */
[----:B------:R-:W-:Y:S01]  /*56c0*/  LEA.HI.SX32 R113, R113, R0, 0x1b ;  /* 0x0000000071717211 */ /* 0x000fe200078fdaff */
[----:B------:R-:W-:Y:S05]  /*56d0*/  @!P0 BRA `(.L_x_1542) ;  /* 0x0000001000008947 */ /* 0x000fea0003800000 */
[----:B--2---:R1:W-:Y:S02]  /*56e0*/  RED.E.ADD.F32.FTZ.RN.STRONG.GPU [R36.64+-0xc00], R115 ;  /* 0xfff400732400798e */ /* 0x0043e4000c10e7a0 */
.L_x_1542:
[----:B------:R-:W-:Y:S05]  /*56f0*/  BSYNC B0 ;  /* 0x0000000000007941 */ /* 0x000fea0003800000 */
.L_x_1541:
[----:B------:R-:W3:Y:S01]  /*5700*/  LDS R113, [R113.X4+0x3710] ;  /* 0x0037100071717984 */ /* 0x000ee20000004800 */
[----:B------:R-:W-:Y:S01]  /*5710*/  BSSY B0, `(.L_x_1543) ;  /* 0x0000005000007945 */ /* 0x000fe20003800000 */
[----:B-12---:R-:W-:-:S02]  /*5720*/  IADD3 R115, R0, 0x680, RZ ;  /* 0x0000068000737810 */ /* 0x006fc40007ffe0ff */
[----:B------:R-:W-:Y:S01]  /*5730*/  LEA.HI.SX32 R107, R107, R0, 0x1b ;  /* 0x000000006b6b7211 */ /* 0x000fe200078fdaff */
[----:B------:R-:W-:Y:S05]  /*5740*/  @!P1 BRA `(.L_x_1544) ;  /* 0x0000001000009947 */ /* 0x000fea0003800000 */
[----:B---3--:R1:W-:Y:S02]  /*5750*/  RED.E.ADD.F32.FTZ.RN.STRONG.GPU [R36.64+-0xa00], R113 ;  /* 0xfff600712400798e */ /* 0x0083e4000c10e7a0 */
.L_x_1544:
[----:B------:R-:W-:Y:S05]  /*5760*/  BSYNC B0 ;  /* 0x0000000000007941 */ /* 0x000fea0003800000 */
.L_x_1543:
[----:B------:R-:W2:Y:S01]  /*5770*/  LDS R107, [R107.X4+0x3910] ;  /* 0x003910006b6b7984 */ /* 0x000ea20000004800 */
[----:B------:R-:W-:Y:S01]  /*5780*/  BSSY B0, `(.L_x_1545) ;  /* 0x0000005000007945 */ /* 0x000fe20003800000 */
[----:B-1-3--:R-:W-:Y:S02]  /*5790*/  IADD3 R113, R0, 0x700, RZ ;  /* 0x0000070000717810 */ /* 0x00afe40007ffe0ff */
[----:B------:R-:W-:Y:S01]  /*57a0*/  LEA.HI.SX32 R115, R115, R0, 0x1b ;  /* 0x0000000073737211 */ /* 0x000fe200078fdaff */
[----:B------:R-:W-:Y:S05]  /*57b0*/  @!P2 BRA `(.L_x_1546) ;  /* 0x000000100000a947 */ /* 0x000fea0003800000 */
[----:B--2---:R1:W-:Y:S02]  /*57c0*/  RED.E.ADD.F32.FTZ.RN.STRONG.GPU [R36.64+-0x800], R107 ;  /* 0xfff8006b2400798e */ /* 0x0043e4000c10e7a0 */
.L_x_1546:
[----:B------:R-:W-:Y:S05]  /*57d0*/  BSYNC B0 ;  /* 0x0000000000007941 */ /* 0x000fea0003800000 */
.L_x_1545:
[----:B------:R-:W3:Y:S01]  /*57e0*/  LDS R115, [R115.X4+0x3b10] ;  /* 0x003b100073737984 */ /* 0x000ee20000004800 */
[----:B------:R-:W-:Y:S01]  /*57f0*/  BSSY B0, `(.L_x_1547) ;  /* 0x0000005000007945 */ /* 0x000fe20003800000 */
[----:B-12---:R-:W-:Y:S02]  /*5800*/  IADD3 R107, R0, 0x780, RZ ;  /* 0x00000780006b7810 */ /* 0x006fe40007ffe0ff */
[----:B------:R-:W-:Y:S01]  /*5810*/  LEA.HI.SX32 R113, R113, R0, 0x1b ;  /* 0x0000000071717211 */ /* 0x000fe200078fdaff */
[----:B------:R-:W-:Y:S05]  /*5820*/  @!P3 BRA `(.L_x_1548) ;  /* 0x000000100000b947 */ /* 0x000fea0003800000 */
[----:B---3--:R1:W-:Y:S02]  /*5830*/  RED.E.ADD.F32.FTZ.RN.STRONG.GPU [R36.64+-0x600], R115 ;  /* 0xfffa00732400798e */ /* 0x0083e4000c10e7a0 */
.L_x_1548:
[----:B------:R-:W-:Y:S05]  /*5840*/  BSYNC B0 ;  /* 0x0000000000007941 */ /* 0x000fea0003800000 */
.L_x_1547:
[----:B------:R-:W2:Y:S01]  /*5850*/  LDS R113, [R113.X4+0x3d10] ;  /* 0x003d100071717984 */ /* 0x000ea20000004800 */
[----:B------:R-:W-:Y:S01]  /*5860*/  BSSY B0, `(.L_x_1549) ;  /* 0x0000004000007945 */ /* 0x000fe20003800000 */
[----:B------:R-:W-:Y:S01]  /*5870*/  LEA.HI.SX32 R107, R107, R0, 0x1b ;  /* 0x000000006b6b7211 */ /* 0x000fe200078fdaff */
[----:B------:R-:W-:Y:S05]  /*5880*/  @!P4 BRA `(.L_x_1550) ;  /* 0x000000100000c947 */ /* 0x000fea0003800000 */
[----:B--2---:R2:W-:Y:S02]  /*5890*/  RED.E.ADD.F32.FTZ.RN.STRONG.GPU [R36.64+-0x400], R113 ;  /* 0xfffc00712400798e */ /* 0x0045e4000c10e7a0 */
.L_x_1550:
[----:B------:R-:W-:Y:S05]  /*58a0*/  BSYNC B0 ;  /* 0x0000000000007941 */ /* 0x000fea0003800000 */
.L_x_1549:
[----:B------:R-:W4:Y:S01]  /*58b0*/  LDS R107, [R107.X4+0x3f10] ;  /* 0x003f10006b6b7984 */ /* 0x000f220000004800 */
[----:B------:R-:W-:Y:S01]  /*58c0*/  BSSY B0, `(.L_x_1551) ;  /* 0x0000003000007945 */ /* 0x000fe20003800000 */
[----:B------:R-:W-:Y:S05]  /*58d0*/  @!P5 BRA `(.L_x_1552) ;  /* 0x000000100000d947 */ /* 0x000fea0003800000 */
[----:B----4-:R4:W-:Y:S02]  /*58e0*/  RED.E.ADD.F32.FTZ.RN.STRONG.GPU [R36.64+-0x200], R107 ;  /* 0xfffe006b2400798e */ /* 0x0109e4000c10e7a0 */
.L_x_1552:
[----:B------:R-:W-:Y:S05]  /*58f0*/  BSYNC B0 ;  /* 0x0000000000007941 */ /* 0x000fea0003800000 */
.L_x_1551:
[----:B----4-:R-:W4:Y:S01]  /*5900*/  S2R R107, SR_LANEID ;  /* 0x00000000006b7919 */ /* 0x010f220000000000 */
[----:B------:R-:W-:Y:S01]  /*5910*/  ISETP.NE.AND P1, PT, R0, RZ, PT ;  /* 0x000000ff0000720c */ /* 0x000fe20003f25270 */
[----:B------:R-:W-:Y:S01]  /*5920*/  FADD.FTZ R61, R26, R61 ;  /* 0x0000003d1a3d7221 */ /* 0x000fe20000010000 */
[----:B------:R-:W-:Y:S01]  /*5930*/  BSSY B0, `(.L_x_1553) ;  /* 0x0000056000007945 */ /* 0x000fe20003800000 */
[----:B-12---:R-:W1:Y:S01]  /*5940*/  SHFL.DOWN PT, R37, R40, 0x1, 0x1f ;  /* 0x08201f0028257f89 */ /* 0x006e6200000e0000 */
[----:B------:R-:W-:-:S02]  /*5950*/  FFMA.FTZ R111, R90, R138, R111 ;  /* 0x0000008a5a6f7223 */ /* 0x000fc4000001006f */
[----:B------:R-:W-:Y:S01]  /*5960*/  FFMA.FTZ R112, R89, R30, R112 ;  /* 0x0000001e59707223 */ /* 0x000fe20000010070 */
[----:B------:R-:W2:Y:S01]  /*5970*/  SHFL.DOWN PT, R36, R27, 0x1, 0x1f ;  /* 0x08201f001b247f89 */ /* 0x000ea200000e0000 */
[----:B------:R-:W-:Y:S02]  /*5980*/  FFMA.FTZ R43, R88, R29, R43 ;  /* 0x0000001d582b7223 */ /* 0x000fe4000001002b */
[----:B------:R-:W-:Y:S02]  /*5990*/  FADD.FTZ R47, R104, R47 ;  /* 0x0000002f682f7221 */ /* 0x000fe40000010000 */
[----:B------:R-:W-:Y:S02]  /*59a0*/  FADD.FTZ R46, R103, R46 ;  /* 0x0000002e672e7221 */ /* 0x000fe40000010000 */
[----:B------:R-:W-:Y:S02]  /*59b0*/  FADD.FTZ R45, R102, R45 ;  /* 0x0000002d662d7221 */ /* 0x000fe40000010000 */
[----:B------:R-:W-:-:S02]  /*59c0*/  FADD.FTZ R63, R28, R63 ;  /* 0x0000003f1c3f7221 */ /* 0x000fc40000010000 */
[----:B------:R-:W-:Y:S02]  /*59d0*/  FADD.FTZ R44, R101, R44 ;  /* 0x0000002c652c7221 */ /* 0x000fe40000010000 */
[----:B------:R-:W-:Y:S02]  /*59e0*/  FADD.FTZ R62, R41, R62 ;  /* 0x0000003e293e7221 */ /* 0x000fe40000010000 */
[----:B------:R-:W-:Y:S01]  /*59f0*/  FADD.FTZ R51, R100, R51 ;  /* 0x0000003364337221 */ /* 0x000fe20000010000 */
[----:B----4-:R-:W-:Y:S01]  /*5a00*/  ISETP.GT.AND P0, PT, R107, 0x1e, PT ;  /* 0x0000001e6b00780c */ /* 0x010fe20003f04270 */
[----:B------:R-:W-:Y:S02]  /*5a10*/  FADD.FTZ R50, R99, R50 ;  /* 0x0000003263327221 */ /* 0x000fe40000010000 */
[----:B------:R-:W-:Y:S02]  /*5a20*/  FADD.FTZ R60, R109, R60 ;  /* 0x0000003c6d3c7221 */ /* 0x000fe40000010000 */
[----:B------:R-:W-:-:S02]  /*5a30*/  FADD.FTZ R49, R98, R49 ;  /* 0x0000003162317221 */ /* 0x000fc40000010000 */
[----:B------:R-:W-:Y:S02]  /*5a40*/  FADD.FTZ R67, R108, R67 ;  /* 0x000000436c437221 */ /* 0x000fe40000010000 */
[----:B------:R-:W-:Y:S02]  /*5a50*/  FADD.FTZ R48, R97, R48 ;  /* 0x0000003061307221 */ /* 0x000fe40000010000 */
[----:B------:R-:W-:Y:S02]  /*5a60*/  FADD.FTZ R66, R33, R66 ;  /* 0x0000004221427221 */ /* 0x000fe40000010000 */
[----:B-1----:R-:W-:Y:S02]  /*5a70*/  @!P0 FADD.FTZ R40, R40, R37 ;  /* 0x0000002528288221 */ /* 0x002fe40000010000 */
[----:B--2---:R-:W-:Y:S01]  /*5a80*/  @!P0 FADD.FTZ R27, R27, R36 ;  /* 0x000000241b1b8221 */ /* 0x004fe20000010000 */
[----:B------:R-:W-:Y:S01]  /*5a90*/  ISETP.GT.AND P0, PT, R107, 0x1d, PT ;  /* 0x0000001d6b00780c */ /* 0x000fe20003f04270 */
[----:B------:R-:W-:Y:S01]  /*5aa0*/  FADD.FTZ R55, R96, R55 ;  /* 0x0000003760377221 */ /* 0x000fe20000010000 */
[----:B------:R-:W1:Y:S01]  /*5ab0*/  SHFL.DOWN PT, R37, R40, 0x2, 0x1f ;  /* 0x08401f0028257f89 */ /* 0x000e6200000e0000 */
[----:B------:R-:W-:-:S02]  /*5ac0*/  FADD.FTZ R65, R32, R65 ;  /* 0x0000004120417221 */ /* 0x000fc40000010000 */
[----:B------:R-:W-:Y:S01]  /*5ad0*/  FADD.FTZ R54, R95, R54 ;  /* 0x000000365f367221 */ /* 0x000fe20000010000 */
[----:B------:R-:W2:Y:S01]  /*5ae0*/  SHFL.DOWN PT, R36, R27, 0x2, 0x1f ;  /* 0x08401f001b247f89 */ /* 0x000ea200000e0000 */
        /* <DEDUP_REMOVED lines=10> */
[----:B-1----:R-:W-:-:S02]  /*5b90*/  @!P0 FADD.FTZ R40, R40, R37 ;  /* 0x0000002528288221 */ /* 0x002fc40000010000 */
[----:B------:R-:W-:Y:S02]  /*5ba0*/  FADD.FTZ R75, R92, R75 ;  /* 0x0000004b5c4b7221 */ /* 0x000fe40000010000 */
[----:B--2---:R-:W-:Y:S01]  /*5bb0*/  @!P0 FADD.FTZ R27, R27, R36 ;  /* 0x000000241b1b8221 */ /* 0x004fe20000010000 */
[----:B------:R-:W1:Y:S01]  /*5bc0*/  SHFL.DOWN PT, R37, R40, 0x4, 0x1f ;  /* 0x08801f0028257f89 */ /* 0x000e6200000e0000 */
[----:B------:R-:W-:Y:S01]  /*5bd0*/  ISETP.GT.AND P0, PT, R107, 0x1b, PT ;  /* 0x0000001b6b00780c */ /* 0x000fe20003f04270 */
[----:B------:R-:W-:Y:S02]  /*5be0*/  FADD.FTZ R56, R25, R56 ;  /* 0x0000003819387221 */ /* 0x000fe40000010000 */
[----:B------:R-:W2:Y:S01]  /*5bf0*/  SHFL.DOWN PT, R36, R27, 0x4, 0x1f ;  /* 0x08801f001b247f89 */ /* 0x000ea200000e0000 */
[----:B------:R-:W-:Y:S02]  /*5c00*/  FADD.FTZ R74, R111, R74 ;  /* 0x0000004a6f4a7221 */ /* 0x000fe40000010000 */
[----:B------:R-:W-:-:S02]  /*5c10*/  FADD.FTZ R73, R112, R73 ;  /* 0x0000004970497221 */ /* 0x000fc40000010000 */
[----:B------:R-:W-:-:S05]  /*5c20*/  FADD.FTZ R72, R43, R72 ;  /* 0x000000482b487221 */ /* 0x000fca0000010000 */
[----:B-1----:R-:W-:Y:S02]  /*5c30*/  @!P0 FADD.FTZ R40, R40, R37 ;  /* 0x0000002528288221 */ /* 0x002fe40000010000 */
[----:B--2---:R-:W-:-:S03]  /*5c40*/  @!P0 FADD.FTZ R27, R27, R36 ;  /* 0x000000241b1b8221 */ /* 0x004fc60000010000 */
[----:B------:R-:W1:Y:S01]  /*5c50*/  SHFL.DOWN PT, R37, R40, 0x8, 0x1f ;  /* 0x09001f0028257f89 */ /* 0x000e6200000e0000 */
[----:B------:R-:W-:-:S03]  /*5c60*/  ISETP.GT.AND P0, PT, R107, 0x17, PT ;  /* 0x000000176b00780c */ /* 0x000fc60003f04270 */
[----:B------:R-:W2:Y:S10]  /*5c70*/  SHFL.DOWN PT, R36, R27, 0x8, 0x1f ;  /* 0x09001f001b247f89 */ /* 0x000eb400000e0000 */
[----:B-1----:R-:W-:-:S02]  /*5c80*/  @!P0 FADD.FTZ R40, R40, R37 ;  /* 0x0000002528288221 */ /* 0x002fc40000010000 */
[----:B--2---:R-:W-:-:S03]  /*5c90*/  @!P0 FADD.FTZ R27, R27, R36 ;  /* 0x000000241b1b8221 */ /* 0x004fc60000010000 */
[----:B------:R-:W1:Y:S01]  /*5ca0*/  SHFL.DOWN PT, R37, R40, 0x10, 0x1f ;  /* 0x0a001f0028257f89 */ /* 0x000e6200000e0000 */
[----:B------:R-:W-:-:S03]  /*5cb0*/  ISETP.GT.AND P0, PT, R107, 0xf, PT ;  /* 0x0000000f6b00780c */ /* 0x000fc60003f04270 */
[----:B------:R-:W2:Y:S10]  /*5cc0*/  SHFL.DOWN PT, R36, R27, 0x10, 0x1f ;  /* 0x0a001f001b247f89 */ /* 0x000eb400000e0000 */
[----:B-1----:R-:W-:-:S02]  /*5cd0*/  @!P0 FADD.FTZ R40, R40, R37 ;  /* 0x0000002528288221 */ /* 0x002fc40000010000 */
[----:B--2---:R-:W-:Y:S01]  /*5ce0*/  @!P0 FADD.FTZ R27, R27, R36 ;  /* 0x000000241b1b8221 */ /* 0x004fe20000010000 */
[----:B------:R-:W-:Y:S02]  /*5cf0*/  ISETP.NE.AND P0, PT, R107, RZ, PT ;  /* 0x000000ff6b00720c */ /* 0x000fe40003f05270 */
[----:B------:R-:W-:Y:S02]  /*5d00*/  SHF.R.S32.HI R107, RZ, 0x1f, R0 ;  /* 0x0000001fff6b7819 */ /* 0x000fe40000011400 */
[----:B------:R-:W-:Y:S02]  /*5d10*/  MOV R26, R40 ;  /* 0x00000028001a7202 */ /* 0x000fe40000000f00 */
[----:B------:R-:W-:-:S04]  /*5d20*/  LEA.HI R107, R107, R0, RZ, 0x5 ;  /* 0x000000006b6b7211 */ /* 0x000fc800078f28ff */
[----:B------:R-:W-:-:S05]  /*5d30*/  SHF.R.S32.HI R107, RZ, 0x5, R107 ;  /* 0x00000005ff6b7819 */ /* 0x000fca000001146b */
[----:B------:R1:W-:Y:S04]  /*5d40*/  @!P0 STS.64 [R107.X8+0x4218], R26 ;  /* 0x0042181a6b008388 */ /* 0x0003e80000008a00 */
[----:B------:R-:W-:Y:S06]  /*5d50*/  BAR.SYNC.DEFER_BLOCKING 0x0 ;  /* 0x0000000000007b1d */ /* 0x000fec0000010000 */
[----:B------:R-:W-:Y:S05]  /*5d60*/  @P1 BRA `(.L_x_1554) ;  /* 0x0000012000001947 */ /* 0x000fea0003800000 */
[----:B------:R-:W-:Y:S01]  /*5d70*/  ULDC UR22, c[0x0][0x174] ;  /* 0x00005d0000167ab9 */ /* 0x000fe20000000800 */
[----:B------:R-:W2:Y:S01]  /*5d80*/  LDS.128 R28, [0x4220] ;  /* 0x00422000ff1c7984 */ /* 0x000ea20000000c00 */
[----:B------:R-:W-:-:S02]  /*5d90*/  UISETP.NE.AND UP0, UPT, UR21, UR22, UPT ;  /* 0x000000161500728c */ /* 0x000fc4000bf05270 */
[----:B------:R-:W-:Y:S01]  /*5da0*/  USHF.L.U32 UR22, UR7, 0x2, URZ ;  /* 0x0000000207167899 */ /* 0x000fe2000800063f */
[----:B------:R-:W4:Y:S03]  /*5db0*/  LDS.64 R32, [0x4230] ;  /* 0x00423000ff207984 */ /* 0x000f260000000a00 */
[----:B------:R-:W-:-:S13]  /*5dc0*/  PLOP3.LUT P0, PT, PT, PT, UP0, 0x80, 0x0 ;  /* 0x000000000000781c */ /* 0x000fda0003f0f008 */
[----:B------:R-:W5:Y:S04]  /*5dd0*/  @P0 LDS R36, [UR22+0x6260] ;  /* 0x00626016ff240984 */ /* 0x000f680008000800 */
[----:B------:R-:W0:Y:S01]  /*5de0*/  @P0 LDS R35, [UR22+0x5e60] ;  /* 0x005e6016ff230984 */ /* 0x000e220008000800 */
[----:B--2---:R-:W-:Y:S02]  /*5df0*/  FADD.FTZ R34, R27, R29 ;  /* 0x0000001d1b227221 */ /* 0x004fe40000010000 */
[----:B------:R-:W-:Y:S02]  /*5e00*/  FADD.FTZ R25, R26, R28 ;  /* 0x0000001c1a197221 */ /* 0x000fe40000010000 */
[----:B------:R-:W-:Y:S02]  /*5e10*/  FADD.FTZ R34, R31, R34 ;  /* 0x000000221f227221 */ /* 0x000fe40000010000 */
[----:B------:R-:W-:-:S02]  /*5e20*/  FADD.FTZ R25, R30, R25 ;  /* 0x000000191e197221 */ /* 0x000fc40000010000 */
[----:B-1--4-:R-:W-:Y:S02]  /*5e30*/  FADD.FTZ R27, R34, R33 ;  /* 0x00000021221b7221 */ /* 0x012fe40000010000 */
[----:B------:R-:W-:Y:S02]  /*5e40*/  FADD.FTZ R26, R25, R32 ;  /* 0x00000020191a7221 */ /* 0x000fe40000010000 */
[----:B-----5:R-:W-:Y:S02]  /*5e50*/  @P0 FADD.FTZ R27, R27, R36 ;  /* 0x000000241b1b0221 */ /* 0x020fe40000010000 */
[----:B0-----:R-:W-:-:S03]  /*5e60*/  @P0 FADD.FTZ R26, R26, R35 ;  /* 0x000000231a1a0221 */ /* 0x001fc60000010000 */
[----:B------:R0:W-:Y:S04]  /*5e70*/  STS [UR22+0x6260], R27 ;  /* 0x0062601bff007988 */ /* 0x0001e80008000816 */
[----:B------:R0:W-:Y:S02]  /*5e80*/  STS [UR22+0x5e60], R26 ;  /* 0x005e601aff007988 */ /* 0x0001e40008000816 */
.L_x_1554:
[----:B------:R-:W-:Y:S05]  /*5e90*/  BSYNC B0 ;  /* 0x0000000000007941 */ /* 0x000fea0003800000 */
.L_x_1553:
[----:B------:R-:W-:Y:S02]  /*5ea0*/  UIADD3 UR7, UR7, 0x1, URZ ;  /* 0x0000000107077890 */ /* 0x000fe4000fffe03f */
[----:B------:R-:W-:Y:S02]  /*5eb0*/  ULDC UR22, c[0x0][0x16c] ;  /* 0x00005b0000167ab9 */ /* 0x000fe40000000800 */
[----:B------:R-:W-:Y:S02]  /*5ec0*/  UISETP.GE.AND UP0, UPT, UR7, UR22, UPT ;  /* 0x000000160700728c */ /* 0x000fe4000bf06270 */
[----:B------:R-:W-:-:S04]  /*5ed0*/  UIADD3 UR8, UP1, UR8, 0x1, URZ ;  /* 0x0000000108087890 */ /* 0x000fc8000ff3e03f */
[----:B------:R-:W-:Y:S01]  /*5ee0*/  PLOP3.LUT P0, PT, PT, PT, UP0, 0x80, 0x0 ;  /* 0x000000000000781c */ /* 0x000fe20003f0f008 */
[----:B------:R-:W-:-:S12]  /*5ef0*/  UIADD3.X UR9, URZ, UR9, URZ, UP1, !UPT ;  /* 0x000000093f097290 */ /* 0x000fd80008ffe43f */
[----:B01-3--:R-:W-:Y:S01]  /*5f00*/  @P0 CALL.REL.NOINC `(.L_x_1507) ;  /* 0x0000001000000944 */ /* 0x00bfe20003c00000 */
[----:B------:R-:W-:Y:S05]  /*5f10*/  BRA `(.L_x_1555) ;  /* 0xffffc7f000007947 */ /* 0x000fea000383ffff */
.L_x_1507:
[----:B0-----:R-:W2:Y:S01]  /*5f20*/  LDL.LU R3, [R1+0xc] ;  /* 0x00000c0001037983 */ /* 0x001ea20000300800 */
[----:B------:R-:W-:Y:S01]  /*5f30*/  SHF.L.U32 R26, R0, 0x2, RZ ;  /* 0x00000002001a7819 */ /* 0x000fe200000006ff */
[----:B------:R-:W-:Y:S02]  /*5f40*/  ULDC.64 UR22, c[0x0][0x2e0] ;  /* 0x0000b80000167ab9 */ /* 0x000fe40000000a00 */
[----:B------:R-:W0:Y:S01]  /*5f50*/  S2R R25, SR_LANEID ;  /* 0x0000000000197919 */ /* 0x000e220000000000 */
[----:B------:R-:W-:Y:S01]  /*5f60*/  LOP3.LUT R26, R26, 0xffffff80, RZ, 0xc0, !PT ;  /* 0xffffff801a1a7812 */ /* 0x000fe200078ec0ff */
[----:B------:R-:W-:Y:S02]  /*5f70*/  UIMAD UR7, UR19, UR22, URZ ;  /* 0x00000016130772a4 */ /* 0x000fe4000f8e023f */
[----:B------:R-:W-:Y:S02]  /*5f80*/  UIMAD.WIDE.U32 UR8, UR18, UR22, UR16 ;  /* 0x00000016120872a5 */ /* 0x000fe4000f8e0010 */
[----:B------:R-:W-:-:S03]  /*5f90*/  UIMAD UR7, UR18, UR23, UR7 ;  /* 0x00000017120772a4 */ /* 0x000fc6000f8e0207 */
[----:B------:R-:W-:Y:S01]  /*5fa0*/  ULDC.64 UR22, c[0x0][0x2d8] ;  /* 0x0000b60000167ab9 */ /* 0x000fe20000000a00 */
[----:B0-----:R-:W-:Y:S01]  /*5fb0*/  LEA R26, R25, R26, 0x2 ;  /* 0x0000001a191a7211 */ /* 0x001fe200078e10ff */
[----:B------:R-:W-:Y:S01]  /*5fc0*/  BAR.SYNC.DEFER_BLOCKING 0x0 ;  /* 0x0000000000007b1d */ /* 0x000fe20000010000 */
[----:B------:R-:W-:Y:S02]  /*5fd0*/  UIADD3 UR9, UR9, UR7, URZ ;  /* 0x0000000709097290 */ /* 0x000fe4000fffe03f */
[----:B------:R-:W-:-:S03]  /*5fe0*/  UIMAD UR7, UR38, UR22, URZ ;  /* 0x00000016260772a4 */ /* 0x000fc6000f8e023f */
        /* <DEDUP_REMOVED lines=8> */
[----:B------:R-:W4:Y:S01]  /*6070*/  LDS.128 R20, [R2.X16+0x600] ;  /* 0x0006000002147984 */ /* 0x000f22000000cc00 */
[----:B------:R-:W-:-:S02]  /*6080*/  UIMAD UR7, UR37, UR23, UR7 ;  /* 0x00000017250772a4 */ /* 0x000fc4000f8e0207 */
[----:B------:R-:W-:-:S03]  /*6090*/  UIMAD.WIDE.U32 UR8, UR37, UR22, UR8 ;  /* 0x00000016250872a5 */ /* 0x000fc6000f8e0008 */
[----:B------:R-:W-:Y:S02]  /*60a0*/  ULDC.64 UR22, c[0x0][0x330] ;  /* 0x0000cc0000167ab9 */ /* 0x000fe40000000a00 */
[----:B------:R-:W-:Y:S02]  /*60b0*/  UIADD3 UR9, UR9, UR7, URZ ;  /* 0x0000000709097290 */ /* 0x000fe4000fffe03f */
[----:B------:R-:W-:Y:S01]  /*60c0*/  ULEA UR7, UP0, UR8, UR22, 0x2 ;  /* 0x0000001608077291 */ /* 0x000fe2000f80103f */
[----:B------:R-:W-:-:S03]  /*60d0*/  SHF.L.U32 R25, R0, 0x2, RZ ;  /* 0x0000000200197819 */ /* 0x000fc600000006ff */
[----:B------:R-:W-:Y:S01]  /*60e0*/  ULEA.HI.X UR8, UR8, UR23, UR9, 0x2, UP0 ;  /* 0x0000001708087291 */ /* 0x000fe200080f1409 */
[----:B------:R-:W-:Y:S02]  /*60f0*/  LOP3.LUT R25, R25, 0xffffff80, RZ, 0xc0, !PT ;  /* 0xffffff8019197812 */ /* 0x000fe400078ec0ff */
[----:B------:R-:W-:Y:S01]  /*6100*/  MOV R4, UR7 ;  /* 0x0000000700047c02 */ /* 0x000fe20008000f00 */
[----:B------:R-:W-:Y:S01]  /*6110*/  ULDC.64 UR22, c[0x0][0x2f8] ;  /* 0x0000be0000167ab9 */ /* 0x000fe20000000a00 */
[----:B------:R-:W-:Y:S02]  /*6120*/  LOP3.LUT R25, R25, 0x1f, R0, 0xf8, !PT ;  /* 0x0000001f19197812 */ /* 0x000fe400078ef800 */
[----:B------:R-:W-:Y:S01]  /*6130*/  MOV R5, UR8 ;  /* 0x0000000800057c02 */ /* 0x000fe20008000f00 */
[----:B------:R-:W-:-:S04]  /*6140*/  ULDC.64 UR8, c[0x0][0x300] ;  /* 0x0000c00000087ab9 */ /* 0x000fc80000000a00 */
[----:B------:R-:W-:-:S05]  /*6150*/  IMAD.WIDE R4, R25, 0x10, R4 ;  /* 0x0000001019047825 */ /* 0x000fca00078e0204 */
[----:B0-----:R-:W-:Y:S04]  /*6160*/  STG.E.128 [R4.64+-0x2000], R8 ;  /* 0xffe0000804007986 */ /* 0x001fe8000c101d20 */
[----:B-1----:R-:W-:Y:S04]  /*6170*/  STG.E.128 [R4.64+-0x1e00], R12 ;  /* 0xffe2000c04007986 */ /* 0x002fe8000c101d20 */
[----:B---3--:R-:W-:Y:S04]  /*6180*/  STG.E.128 [R4.64+-0x1c00], R16 ;  /* 0xffe4001004007986 */ /* 0x008fe8000c101d20 */
[----:B----4-:R-:W-:Y:S04]  /*6190*/  STG.E.128 [R4.64+-0x1a00], R20 ;  /* 0xffe6001404007986 */ /* 0x010fe8000c101d20 */
[----:B------:R-:W-:Y:S01]  /*61a0*/  BAR.SYNC.DEFER_BLOCKING 0x0 ;  /* 0x0000000000007b1d */ /* 0x000fe20000010000 */
[----:B------:R-:W-:-:S02]  /*61b0*/  UIMAD UR7, UR19, UR8, URZ ;  /* 0x00000008130772a4 */ /* 0x000fc4000f8e023f */
[----:B------:R-:W-:Y:S02]  /*61c0*/  UIMAD.WIDE.U32 UR16, UR18, UR8, UR16 ;  /* 0x00000008121072a5 */ /* 0x000fe4000f8e0010 */
[----:B------:R-:W-:Y:S01]  /*61d0*/  UIMAD UR7, UR18, UR9, UR7 ;  /* 0x00000009120772a4 */ /* 0x000fe2000f8e0207 */
        /* <DEDUP_REMOVED lines=8> */
[----:B------:R4:W5:Y:S01]  /*6260*/  LDS.128 R20, [R2.X16+0x600] ;  /* 0x0006000002147984 */ /* 0x000962000000cc00 */
[----:B------:R-:W-:-:S02]  /*6270*/  UIADD3 UR9, UR17, UR7, URZ ;  /* 0x0000000711097290 */ /* 0x000fc4000fffe03f */
[----:B------:R-:W-:Y:S02]  /*6280*/  UIMAD UR7, UR38, UR22, URZ ;  /* 0x00000016260772a4 */ /* 0x000fe4000f8e023f */
[----:B------:R-:W-:Y:S02]  /*6290*/  UMOV UR8, UR16 ;  /* 0x0000001000087c82 */ /* 0x000fe40008000000 */
[----:B------:R-:W-:Y:S02]  /*62a0*/  UIMAD UR7, UR37, UR23, UR7 ;  /* 0x00000017250772a4 */ /* 0x000fe4000f8e0207 */
[----:B------:R-:W-:Y:S02]  /*62b0*/  UIMAD.WIDE.U32 UR8, UR37, UR22, UR8 ;  /* 0x00000016250872a5 */ /* 0x000fe4000f8e0008 */
[----:B------:R-:W-:Y:S02]  /*62c0*/  ULDC.64 UR16, c[0x0][0x340] ;  /* 0x0000d00000107ab9 */ /* 0x000fe40000000a00 */
[----:B------:R-:W-:-:S02]  /*62d0*/  UIADD3 UR9, UR9, UR7, URZ ;  /* 0x0000000709097290 */ /* 0x000fc4000fffe03f */
[----:B------:R-:W-:-:S04]  /*62e0*/  ULEA UR7, UP0, UR8, UR16, 0x2 ;  /* 0x0000001008077291 */ /* 0x000fc8000f80103f */
[----:B------:R-:W-:Y:S02]  /*62f0*/  ULEA.HI.X UR8, UR8, UR17, UR9, 0x2, UP0 ;  /* 0x0000001108087291 */ /* 0x000fe400080f1409 */
[----:B----4-:R-:W-:Y:S01]  /*6300*/  MOV R2, UR7 ;  /* 0x0000000700027c02 */ /* 0x010fe20008000f00 */
[----:B------:R-:W-:-:S06]  /*6310*/  UISETP.GT.AND UP0, UPT, UR21, 0x1, UPT ;  /* 0x000000011500788c */ /* 0x000fcc000bf04270 */
[----:B------:R-:W-:Y:S01]  /*6320*/  PLOP3.LUT P0, PT, PT, PT, UP0, 0x80, 0x0 ;  /* 0x000000000000781c */ /* 0x000fe20003f0f008 */
[----:B------:R-:W-:Y:S02]  /*6330*/  UIADD3 UR7, UR21, -0x1, URZ ;  /* 0xffffffff15077890 */ /* 0x000fe4000fffe03f */
[----:B------:R-:W-:Y:S02]  /*6340*/  UIADD3 UR34, UP1, UR34, -0x2000, URZ ;  /* 0xffffe00022227890 */ /* 0x000fe4000ff3e03f */
[----:B------:R-:W-:Y:S02]  /*6350*/  UIADD3 UR24, UP2, UR24, -0x2000, URZ ;  /* 0xffffe00018187890 */ /* 0x000fe4000ff5e03f */
[----:B------:R-:W-:Y:S01]  /*6360*/  UIADD3 UR26, UP3, UR26, -0x2000, URZ ;  /* 0xffffe0001a1a7890 */ /* 0x000fe2000ff7e03f */
        /* <DEDUP_REMOVED lines=11> */
[----:B------:R-:W-:Y:S01]  /*6420*/  FADD.FTZ R67, R66, R67 ;  /* 0x0000004342437221 */ /* 0x000fe20000010000 */
[----:B------:R-:W-:-:S03]  /*6430*/  MOV R3, UR8 ;  /* 0x0000000800037c02 */ /* 0x000fc60008000f00 */
[----:B------:R-:W-:Y:S02]  /*6440*/  FADD.FTZ R60, R67, R60 ;  /* 0x0000003c433c7221 */ /* 0x000fe40000010000 */
[----:B------:R-:W-:-:S04]  /*6450*/  IMAD.WIDE R2, R25, 0x10, R2 ;  /* 0x0000001019027825 */ /* 0x000fc800078e0202 */
[----:B------:R-:W-:Y:S01]  /*6460*/  FADD.FTZ R61, R60, R61 ;  /* 0x0000003d3c3d7221 */ /* 0x000fe20000010000 */
[----:B0-----:R-:W-:Y:S03]  /*6470*/  STG.E.128 [R2.64+-0x2000], R8 ;  /* 0xffe0000802007986 */ /* 0x001fe6000c101d20 */
[----:B------:R-:W-:Y:S01]  /*6480*/  FADD.FTZ R62, R61, R62 ;  /* 0x0000003e3d3e7221 */ /* 0x000fe20000010000 */
[----:B-1----:R-:W-:Y:S04]  /*6490*/  STG.E.128 [R2.64+-0x1e00], R12 ;  /* 0xffe2000c02007986 */ /* 0x002fe8000c101d20 */
[----:B---3--:R-:W-:Y:S04]  /*64a0*/  STG.E.128 [R2.64+-0x1c00], R16 ;  /* 0xffe4001002007986 */ /* 0x008fe8000c101d20 */
[----:B-----5:R0:W-:Y:S02]  /*64b0*/  STG.E.128 [R2.64+-0x1a00], R20 ;  /* 0xffe6001402007986 */ /* 0x0201e4000c101d20 */
[----:B0-----:R-:W-:-:S05]  /*64c0*/  FADD.FTZ R2, R62, R63 ;  /* 0x0000003f3e027221 */ /* 0x001fca0000010000 */
[----:B------:R0:W-:Y:S01]  /*64d0*/  STL [R1+0xc], R2 ;  /* 0x00000c0201007387 */ /* 0x0001e20000100800 */
[----:B------:R-:W-:Y:S02]  /*64e0*/  UIADD3 UR30, UP4, UR30, -0x2000, URZ ;  /* 0xffffe0001e1e7890 */ /* 0x000fe4000ff9e03f */
[----:B------:R-:W-:Y:S02]  /*64f0*/  UIADD3 UR6, UR6, -0x800, URZ ;  /* 0xfffff80006067890 */ /* 0x000fe4000fffe03f */
[----:B------:R-:W-:Y:S02]  /*6500*/  UIADD3.X UR35, UR35, -0x1, URZ, UP1, !UPT ;  /* 0xffffffff23237890 */ /* 0x000fe40008ffe43f */
[----:B------:R-:W-:Y:S02]  /*6510*/  UIADD3.X UR25, UR25, -0x1, URZ, UP2, !UPT ;  /* 0xffffffff19197890 */ /* 0x000fe400097fe43f */
[----:B------:R-:W-:Y:S02]  /*6520*/  UIADD3.X UR27, UR27, -0x1, URZ, UP3, !UPT ;  /* 0xffffffff1b1b7890 */ /* 0x000fe40009ffe43f */
[----:B------:R-:W-:-:S02]  /*6530*/  UIADD3.X UR31, UR31, -0x1, URZ, UP4, !UPT ;  /* 0xffffffff1f1f7890 */ /* 0x000fc4000a7fe43f */
[----:B------:R-:W-:Y:S01]  /*6540*/  UMOV UR21, UR7 ;  /* 0x0000000700157c82 */ /* 0x000fe20008000000 */
[----:B0-----:R-:W-:Y:S01]  /*6550*/  @!P0 CALL.REL.NOINC `(.L_x_1505) ;  /* 0x0000001000008944 */ /* 0x001fe20003c00000 */
[----:B------:R-:W-:Y:S05]  /*6560*/  BRA `(.L_x_1556) ;  /* 0xffffa4d000007947 */ /* 0x000fea000383ffff */
.L_x_1505:
        /* <DEDUP_REMOVED lines=35> */
.L_x_1558:
[----:B-1----:R-:W-:Y:S05]  /*67a0*/  BSYNC B0 ;  /* 0x0000000000007941 */ /* 0x002fea0003800000 */
.L_x_1557:
        /* <DEDUP_REMOVED lines=34> */
.L_x_1560:
[----:B------:R-:W3:Y:S02]  /*69d0*/  S2R R11, SR_TID.X ;  /* 0x00000000000b7919 */ /* 0x000ee40000002100 */
.L_x_1561:
[----:B-1----:R-:W-:Y:S05]  /*69e0*/  BSYNC B0 ;  /* 0x0000000000007941 */ /* 0x002fea0003800000 */
.L_x_1559:
        /* <DEDUP_REMOVED lines=12> */
.L_x_1562:
        /* <DEDUP_REMOVED lines=30> */
.L_x_1512:
[----:B------:R-:W-:Y:S01]  /*6c90*/  HFMA2.MMA R118, -RZ, RZ, 0, 5.9604644775390625e-08 ;  /* 0x00000001ff767435 */ /* 0x000fe200000001ff */
[----:B------:R-:W-:Y:S02]  /*6ca0*/  MOV R115, R117 ;  /* 0x0000007500737202 */ /* 0x000fe40000000f00 */
[----:B------:R-:W-:Y:S02]  /*6cb0*/  MOV R126, RZ ;  /* 0x000000ff007e7202 */ /* 0x000fe40000000f00 */
[----:B------:R-:W-:-:S02]  /*6cc0*/  MOV R125, 0xffffffff ;  /* 0xffffffff007d7802 */ /* 0x000fc40000000f00 */
[----:B------:R-:W-:Y:S02]  /*6cd0*/  MOV R114, 0x6cf0 ;  /* 0x00006cf000727802 */ /* 0x000fe40000000f00 */
[----:B0--3-5:R-:W-:Y:S05]  /*6ce0*/  CALL.REL.NOINC `($__internal_65_$__cuda_sm70_shflsync_up) ;  /* 0x00000dd000007944 */ /* 0x029fea0003c00000 */
[----:B-1----:R-:W-:Y:S01]  /*6cf0*/  MOV R119, R118 ;  /* 0x0000007600777202 */ /* 0x002fe20000000f00 */
[----:B------:R-:W-:Y:S05]  /*6d00*/  BRA `(.L_x_1563) ;  /* 0xffffc7f000007947 */ /* 0x000fea000383ffff */
.L_x_1513:
[----:B------:R-:W-:Y:S01]  /*6d10*/  HFMA2.MMA R118, -RZ, RZ, 0, 5.9604644775390625e-08 ;  /* 0x00000001ff767435 */ /* 0x000fe200000001ff */
[----:B------:R-:W-:Y:S02]  /*6d20*/  MOV R115, R116 ;  /* 0x0000007400737202 */ /* 0x000fe40000000f00 */
[----:B------:R-:W-:Y:S02]  /*6d30*/  MOV R126, RZ ;  /* 0x000000ff007e7202 */ /* 0x000fe40000000f00 */
[----:B------:R-:W-:Y:S02]  /*6d40*/  MOV R125, 0xffffffff ;  /* 0xffffffff007d7802 */ /* 0x000fe40000000f00 */
[----:B------:R-:W-:Y:S02]  /*6d50*/  MOV R114, 0x6d70 ;  /* 0x00006d7000727802 */ /* 0x000fe40000000f00 */
[----:B0123-5:R-:W-:Y:S05]  /*6d60*/  CALL.REL.NOINC `($__internal_65_$__cuda_sm70_shflsync_up) ;  /* 0x00000d5000007944 */ /* 0x02ffea0003c00000 */
        /* <DEDUP_REMOVED lines=11> */
[----:B------:R-:W-:Y:S05]  /*6e20*/  CALL.REL.NOINC `($__internal_65_$__cuda_sm70_shflsync_up) ;  /* 0x00000c9000007944 */ /* 0x000fea0003c00000 */
[----:B-1----:R-:W-:Y:S01]  /*6e30*/  MOV R119, R118 ;  /* 0x0000007600777202 */ /* 0x002fe20000000f00 */
[----:B------:R-:W-:Y:S01]  /*6e40*/  HFMA2.MMA R118, -RZ, RZ, 0, 1.1920928955078125e-07 ;  /* 0x00000002ff767435 */ /* 0x000fe200000001ff */
[----:B------:R-:W-:Y:S02]  /*6e50*/  MOV R115, R116 ;  /* 0x0000007400737202 */ /* 0x000fe40000000f00 */
[----:B------:R-:W-:-:S02]  /*6e60*/  MOV R126, RZ ;  /* 0x000000ff007e7202 */ /* 0x000fc40000000f00 */
[----:B------:R-:W-:Y:S02]  /*6e70*/  MOV R125, 0xffffffff ;  /* 0xffffffff007d7802 */ /* 0x000fe40000000f00 */
[----:B------:R-:W-:Y:S02]  /*6e80*/  MOV R114, 0x6ea0 ;  /* 0x00006ea000727802 */ /* 0x000fe40000000f00 */
[----:B------:R-:W-:Y:S05]  /*6e90*/  CALL.REL.NOINC `($__internal_65_$__cuda_sm70_shflsync_up) ;  /* 0x00000c2000007944 */ /* 0x000fea0003c00000 */
[----:B------:R-:W0:Y:S01]  /*6ea0*/  S2R R114, SR_LANEID ;  /* 0x0000000000727919 */ /* 0x000e220000000000 */
[----:B------:R-:W-:Y:S02]  /*6eb0*/  MOV R126, RZ ;  /* 0x000000ff007e7202 */ /* 0x000fe40000000f00 */
[----:B------:R-:W-:Y:S02]  /*6ec0*/  MOV R125, 0xffffffff ;  /* 0xffffffff007d7802 */ /* 0x000fe40000000f00 */
[----:B0-----:R-:W-:Y:S02]  /*6ed0*/  ISETP.GE.AND P0, PT, R114, 0x2, PT ;  /* 0x000000027200780c */ /* 0x001fe40003f06270 */
[----:B------:R-:W-:-:S11]  /*6ee0*/  MOV R114, 0x6f60 ;  /* 0x00006f6000727802 */ /* 0x000fd60000000f00 */
[----:B-1----:R-:W-:Y:S01]  /*6ef0*/  @P0 FFMA.FTZ R116, R117, R118, R116 ;  /* 0x0000007675740223 */ /* 0x002fe20000010074 */
[----:B------:R-:W-:Y:S01]  /*6f00*/  HFMA2.MMA R118, -RZ, RZ, 0, 2.384185791015625e-07 ;  /* 0x00000004ff767435 */ /* 0x000fe200000001ff */
[----:B------:R-:W-:-:S03]  /*6f10*/  @P0 FMUL.FTZ R117, R119, R117 ;  /* 0x0000007577750220 */ /* 0x000fc60000410000 */
[----:B------:R-:W-:Y:S02]  /*6f20*/  MOV R119, R116 ;  /* 0x0000007400777202 */ /* 0x000fe40000000f00 */
[----:B------:R-:W-:-:S04]  /*6f30*/  MOV R116, R117 ;  /* 0x0000007500747202 */ /* 0x000fc80000000f00 */
[----:B------:R-:W-:Y:S02]  /*6f40*/  MOV R115, R116 ;  /* 0x0000007400737202 */ /* 0x000fe40000000f00 */
[----:B------:R-:W-:Y:S05]  /*6f50*/  CALL.REL.NOINC `($__internal_65_$__cuda_sm70_shflsync_up) ;  /* 0x00000b6000007944 */ /* 0x000fea0003c00000 */
[----:B-1----:R-:W-:Y:S01]  /*6f60*/  MOV R117, R118 ;  /* 0x0000007600757202 */ /* 0x002fe20000000f00 */
[----:B------:R-:W-:Y:S01]  /*6f70*/  HFMA2.MMA R118, -RZ, RZ, 0, 2.384185791015625e-07 ;  /* 0x00000004ff767435 */ /* 0x000fe200000001ff */
[----:B------:R-:W-:Y:S02]  /*6f80*/  MOV R115, R119 ;  /* 0x0000007700737202 */ /* 0x000fe40000000f00 */
[----:B------:R-:W-:Y:S02]  /*6f90*/  MOV R126, RZ ;  /* 0x000000ff007e7202 */ /* 0x000fe40000000f00 */
[----:B------:R-:W-:Y:S02]  /*6fa0*/  MOV R125, 0xffffffff ;  /* 0xffffffff007d7802 */ /* 0x000fe40000000f00 */
[----:B------:R-:W-:Y:S02]  /*6fb0*/  MOV R114, 0x6fd0 ;  /* 0x00006fd000727802 */ /* 0x000fe40000000f00 */
[----:B------:R-:W-:Y:S05]  /*6fc0*/  CALL.REL.NOINC `($__internal_65_$__cuda_sm70_shflsync_up) ;  /* 0x00000af000007944 */ /* 0x000fea0003c00000 */
[----:B------:R-:W0:Y:S01]  /*6fd0*/  S2R R114, SR_LANEID ;  /* 0x0000000000727919 */ /* 0x000e220000000000 */
[----:B------:R-:W-:Y:S02]  /*6fe0*/  MOV R126, RZ ;  /* 0x000000ff007e7202 */ /* 0x000fe40000000f00 */
[----:B------:R-:W-:-:S02]  /*6ff0*/  MOV R125, 0xffffffff ;  /* 0xffffffff007d7802 */ /* 0x000fc40000000f00 */
[----:B0-----:R-:W-:Y:S02]  /*7000*/  ISETP.GE.AND P0, PT, R114, 0x4, PT ;  /* 0x000000047200780c */ /* 0x001fe40003f06270 */
[----:B------:R-:W-:-:S11]  /*7010*/  MOV R114, 0x7080 ;  /* 0x0000708000727802 */ /* 0x000fd60000000f00 */
[----:B-1----:R-:W-:Y:S01]  /*7020*/  @P0 FFMA.FTZ R119, R116, R118, R119 ;  /* 0x0000007674770223 */ /* 0x002fe20000010077 */
[----:B------:R-:W-:Y:S01]  /*7030*/  HFMA2.MMA R118, -RZ, RZ, 0, 4.76837158203125e-07 ;  /* 0x00000008ff767435 */ /* 0x000fe200000001ff */
[----:B------:R-:W-:-:S03]  /*7040*/  @P0 FMUL.FTZ R116, R117, R116 ;  /* 0x0000007475740220 */ /* 0x000fc60000410000 */
[----:B------:R-:W-:Y:S02]  /*7050*/  MOV R117, R119 ;  /* 0x0000007700757202 */ /* 0x000fe40000000f00 */
[----:B------:R-:W-:Y:S02]  /*7060*/  MOV R115, R116 ;  /* 0x0000007400737202 */ /* 0x000fe40000000f00 */
[----:B------:R-:W-:Y:S05]  /*7070*/  CALL.REL.NOINC `($__internal_65_$__cuda_sm70_shflsync_up) ;  /* 0x00000a4000007944 */ /* 0x000fea0003c00000 */
[----:B-1----:R-:W-:Y:S01]  /*7080*/  MOV R119, R118 ;  /* 0x0000007600777202 */ /* 0x002fe20000000f00 */
[----:B------:R-:W-:Y:S01]  /*7090*/  HFMA2.MMA R118, -RZ, RZ, 0, 4.76837158203125e-07 ;  /* 0x00000008ff767435 */ /* 0x000fe200000001ff */
[----:B------:R-:W-:Y:S02]  /*70a0*/  MOV R115, R117 ;  /* 0x0000007500737202 */ /* 0x000fe40000000f00 */
[----:B------:R-:W-:Y:S02]  /*70b0*/  MOV R126, RZ ;  /* 0x000000ff007e7202 */ /* 0x000fe40000000f00 */
[----:B------:R-:W-:Y:S02]  /*70c0*/  MOV R125, 0xffffffff ;  /* 0xffffffff007d7802 */ /* 0x000fe40000000f00 */
[----:B------:R-:W-:-:S02]  /*70d0*/  MOV R114, 0x70f0 ;  /* 0x000070f000727802 */ /* 0x000fc40000000f00 */
[----:B------:R-:W-:Y:S05]  /*70e0*/  CALL.REL.NOINC `($__internal_65_$__cuda_sm70_shflsync_up) ;  /* 0x000009d000007944 */ /* 0x000fea0003c00000 */
[----:B------:R-:W0:Y:S01]  /*70f0*/  S2R R114, SR_LANEID ;  /* 0x0000000000727919 */ /* 0x000e220000000000 */
[----:B------:R-:W-:-:S02]  /*7100*/  MOV R126, RZ ;  /* 0x000000ff007e7202 */ /* 0x000fc40000000f00 */
[----:B------:R-:W-:Y:S02]  /*7110*/  MOV R125, 0xffffffff ;  /* 0xffffffff007d7802 */ /* 0x000fe40000000f00 */
[----:B0-----:R-:W-:Y:S02]  /*7120*/  ISETP.GE.AND P0, PT, R114, 0x8, PT ;  /* 0x000000087200780c */ /* 0x001fe40003f06270 */
[----:B------:R-:W-:-:S11]  /*7130*/  MOV R114, 0x71a0 ;  /* 0x000071a000727802 */ /* 0x000fd60000000f00 */
[----:B-1----:R-:W-:Y:S01]  /*7140*/  @P0 FFMA.FTZ R117, R116, R118, R117 ;  /* 0x0000007674750223 */ /* 0x002fe20000010075 */
[----:B------:R-:W-:Y:S01]  /*7150*/  HFMA2.MMA R118, -RZ, RZ, 0, 9.5367431640625e-07 ;  /* 0x00000010ff767435 */ /* 0x000fe200000001ff */
[----:B------:R-:W-:-:S03]  /*7160*/  @P0 FMUL.FTZ R116, R119, R116 ;  /* 0x0000007477740220 */ /* 0x000fc60000410000 */
[----:B------:R-:W-:Y:S02]  /*7170*/  MOV R124, R117 ;  /* 0x00000075007c7202 */ /* 0x000fe40000000f00 */
[----:B------:R-:W-:Y:S02]  /*7180*/  MOV R115, R116 ;  /* 0x0000007400737202 */ /* 0x000fe40000000f00 */
[----:B------:R-:W-:Y:S05]  /*7190*/  CALL.REL.NOINC `($__internal_65_$__cuda_sm70_shflsync_up) ;  /* 0x0000092000007944 */ /* 0x000fea0003c00000 */
[----:B-1----:R-:W-:Y:S01]  /*71a0*/  MOV R119, R118 ;  /* 0x0000007600777202 */ /* 0x002fe20000000f00 */
[----:B------:R-:W-:Y:S01]  /*71b0*/  HFMA2.MMA R118, -RZ, RZ, 0, 9.5367431640625e-07 ;  /* 0x00000010ff767435 */ /* 0x000fe200000001ff */
[----:B------:R-:W-:Y:S02]  /*71c0*/  MOV R115, R117 ;  /* 0x0000007500737202 */ /* 0x000fe40000000f00 */
[----:B------:R-:W-:Y:S02]  /*71d0*/  MOV R126, RZ ;  /* 0x000000ff007e7202 */ /* 0x000fe40000000f00 */
[----:B------:R-:W-:Y:S02]  /*71e0*/  MOV R125, 0xffffffff ;  /* 0xffffffff007d7802 */ /* 0x000fe40000000f00 */
[----:B------:R-:W-:-:S02]  /*71f0*/  MOV R114, 0x7210 ;  /* 0x0000721000727802 */ /* 0x000fc40000000f00 */
[----:B------:R-:W-:Y:S05]  /*7200*/  CALL.REL.NOINC `($__internal_65_$__cuda_sm70_shflsync_up) ;  /* 0x000008b000007944 */ /* 0x000fea0003c00000 */
[----:B-1----:R-:W-:Y:S05]  /*7210*/  BRA `(.L_x_1564) ;  /* 0xffffc47000007947 */ /* 0x002fea000383ffff */
.L_x_1516:
[----:B------:R-:W-:Y:S01]  /*7220*/  HFMA2.MMA R118, -RZ, RZ, 0, 5.9604644775390625e-08 ;  /* 0x00000001ff767435 */ /* 0x000fe200000001ff */
[----:B------:R-:W-:-:S02]  /*7230*/  MOV R115, R116 ;  /* 0x0000007400737202 */ /* 0x000fc40000000f00 */
[----:B------:R-:W-:Y:S02]  /*7240*/  MOV R126, RZ ;  /* 0x000000ff007e7202 */ /* 0x000fe40000000f00 */
[----:B------:R-:W-:Y:S02]  /*7250*/  MOV R125, 0xffffffff ;  /* 0xffffffff007d7802 */ /* 0x000fe40000000f00 */
[----:B------:R-:W-:Y:S02]  /*7260*/  MOV R114, 0x7280 ;  /* 0x0000728000727802 */ /* 0x000fe40000000f00 */
[----:B-123-5:R-:W-:Y:S05]  /*7270*/  CALL.REL.NOINC `($__internal_65_$__cuda_sm70_shflsync_up) ;  /* 0x0000084000007944 */ /* 0x02efea0003c00000 */
[----:B-1----:R-:W-:Y:S01]  /*7280*/  MOV R116, R118 ;  /* 0x0000007600747202 */ /* 0x002fe20000000f00 */
[----:B------:R-:W-:Y:S01]  /*7290*/  HFMA2.MMA R118, -RZ, RZ, 0, 5.9604644775390625e-08 ;  /* 0x00000001ff767435 */ /* 0x000fe200000001ff */
[----:B------:R-:W-:Y:S02]  /*72a0*/  MOV R115, R117 ;  /* 0x0000007500737202 */ /* 0x000fe40000000f00 */
[----:B------:R-:W-:Y:S02]  /*72b0*/  MOV R126, RZ ;  /* 0x000000ff007e7202 */ /* 0x000fe40000000f00 */
[----:B------:R-:W-:-:S02]  /*72c0*/  MOV R125, 0xffffffff ;  /* 0xffffffff007d7802 */ /* 0x000fc40000000f00 */
[----:B------:R-:W-:Y:S02]  /*72d0*/  MOV R114, 0x72f0 ;  /* 0x000072f000727802 */ /* 0x000fe40000000f00 */
[----:B------:R-:W-:Y:S05]  /*72e0*/  CALL.REL.NOINC `($__internal_65_$__cuda_sm70_shflsync_up) ;  /* 0x000007d000007944 */ /* 0x000fea0003c00000 */
[----:B------:R-:W-:Y:S01]  /*72f0*/  HFMA2.MMA R159, -RZ, RZ, 0, 0 ;  /* 0x00000000ff9f7435 */ /* 0x000fe200000001ff */
[----:B-1----:R-:W-:Y:S02]  /*7300*/  MOV R117, R118 ;  /* 0x0000007600757202 */ /* 0x002fe40000000f00 */
[----:B------:R-:W-:Y:S02]  /*7310*/  MOV R114, R112 ;  /* 0x0000007000727202 */ /* 0x000fe40000000f00 */
[----:B------:R-:W-:Y:S02]  /*7320*/  MOV R115, 0x7340 ;  /* 0x0000734000737802 */ /* 0x000fe40000000f00 */
[----:B------:R-:W-:Y:S05]  /*7330*/  CALL.REL.NOINC `($__internal_64_$__cuda_sm70_shflsync_idx_p) ;  /* 0x000006e000007944 */ /* 0x000fea0003c00000 */
[----:B-1----:R-:W-:Y:S01]  /*7340*/  MOV R118, R159 ;  /* 0x0000009f00767202 */ /* 0x002fe20000000f00 */
[----:B------:R-:W-:Y:S01]  /*7350*/  HFMA2.MMA R159, -RZ, RZ, 0, 0 ;  /* 0x00000000ff9f7435 */ /* 0x000fe200000001ff */
[----:B------:R-:W-:Y:S02]  /*7360*/  MOV R114, R113 ;  /* 0x0000007100727202 */ /* 0x000fe40000000f00 */
[----:B------:R-:W-:-:S03]  /*7370*/  MOV R115, 0x7390 ;  /* 0x0000739000737802 */ /* 0x000fc60000000f00 */
[----:B--2--5:R-:W-:Y:S05]  /*7380*/  CALL.REL.NOINC `($__internal_64_$__cuda_sm70_shflsync_idx_p) ;  /* 0x0000069000007944 */ /* 0x024fea0003c00000 */
[----:B-1----:R-:W-:Y:S01]  /*7390*/  MOV R115, R159 ;  /* 0x0000009f00737202 */ /* 0x002fe20000000f00 */
[----:B--2--5:R-:W-:Y:S05]  /*73a0*/  BRA `(.L_x_1565) ;  /* 0xffffc42000007947 */ /* 0x024fea000383ffff */
.L_x_1519:
[----:B------:R-:W-:Y:S01]  /*73b0*/  HFMA2.MMA R159, -RZ, RZ, 0, 5.9604644775390625e-08 ;  /* 0x00000001ff9f7435 */ /* 0x000fe200000001ff */
[----:B------:R-:W-:-:S02]  /*73c0*/  MOV R115, R118 ;  /* 0x0000007600737202 */ /* 0x000fc40000000f00 */
[----:B------:R-:W-:-:S03]  /*73d0*/  MOV R114, 0x73f0 ;  /* 0x000073f000727802 */ /* 0x000fc60000000f00 */
[----:B0-----:R-:W-:Y:S05]  /*73e0*/  CALL.REL.NOINC `($__internal_63_$__cuda_sm70_shflsync_down) ;  /* 0x000005a000007944 */ /* 0x001fea0003c00000 */
[----:B-1----:R-:W-:Y:S01]  /*73f0*/  MOV R116, R159 ;  /* 0x0000009f00747202 */ /* 0x002fe20000000f00 */
[----:B0-2--5:R-:W-:Y:S05]  /*7400*/  BRA `(.L_x_1566) ;  /* 0xffffc9e000007947 */ /* 0x025fea000383ffff */
.L_x_1520:
[----:B------:R-:W-:Y:S01]  /*7410*/  HFMA2.MMA R159, -RZ, RZ, 0, 5.9604644775390625e-08 ;  /* 0x00000001ff9f7435 */ /* 0x000fe200000001ff */
[----:B------:R-:W-:Y:S02]  /*7420*/  MOV R115, R119 ;  /* 0x0000007700737202 */ /* 0x000fe40000000f00 */
[----:B------:R-:W-:-:S03]  /*7430*/  MOV R114, 0x7450 ;  /* 0x0000745000727802 */ /* 0x000fc60000000f00 */
[----:B012---:R-:W-:Y:S05]  /*7440*/  CALL.REL.NOINC `($__internal_63_$__cuda_sm70_shflsync_down) ;  /* 0x0000054000007944 */ /* 0x007fea0003c00000 */
[C---:B------:R-:W-:Y:S02]  /*7450*/  FMUL.FTZ R116, R118.reuse, R116 ;  /* 0x0000007476747220 */ /* 0x040fe40000410000 */
[C---:B-1----:R-:W-:Y:S01]  /*7460*/  FFMA.FTZ R114, R118.reuse, R159, R119 ;  /* 0x0000009f76727223 */ /* 0x042fe20000010077 */
[----:B------:R-:W-:Y:S02]  /*7470*/  MOV R159, 0x2 ;  /* 0x00000002009f7802 */ /* 0x000fe40000000f00 */
[----:B------:R-:W-:Y:S02]  /*7480*/  FSEL R118, R118, R116, !P4 ;  /* 0x0000007476767208 */ /* 0x000fe40006000000 */
[----:B------:R-:W-:-:S02]  /*7490*/  FSEL R119, R119, R114, !P4 ;  /* 0x0000007277777208 */ /* 0x000fc40006000000 */
[----:B------:R-:W-:Y:S02]  /*74a0*/  MOV R115, R118 ;  /* 0x0000007600737202 */ /* 0x000fe40000000f00 */
[----:B------:R-:W-:Y:S02]  /*74b0*/  MOV R114, 0x74d0 ;  /* 0x000074d000727802 */ /* 0x000fe40000000f00 */
[----:B0-2--5:R-:W-:Y:S05]  /*74c0*/  CALL.REL.NOINC `($__internal_63_$__cuda_sm70_shflsync_down) ;  /* 0x000004c000007944 */ /* 0x025fea0003c00000 */
[----:B-1----:R-:W-:Y:S01]  /*74d0*/  MOV R116, R159 ;  /* 0x0000009f00747202 */ /* 0x002fe20000000f00 */
[----:B------:R-:W-:Y:S01]  /*74e0*/  HFMA2.MMA R159, -RZ, RZ, 0, 1.1920928955078125e-07 ;  /* 0x00000002ff9f7435 */ /* 0x000fe200000001ff */
[----:B------:R-:W-:Y:S02]  /*74f0*/  MOV R115, R119 ;  /* 0x0000007700737202 */ /* 0x000fe40000000f00 */
[----:B------:R-:W-:-:S03]  /*7500*/  MOV R114, 0x7520 ;  /* 0x0000752000727802 */ /* 0x000fc60000000f00 */
[----:B0-2--5:R-:W-:Y:S05]  /*7510*/  CALL.REL.NOINC `($__internal_63_$__cuda_sm70_shflsync_down) ;  /* 0x0000047000007944 */ /* 0x025fea0003c00000 */
[----:B-1----:R-:W-:Y:S01]  /*7520*/  @!P3 FFMA.FTZ R119, R118, R159, R119 ;  /* 0x0000009f7677b223 */ /* 0x002fe20000010077 */
[----:B------:R-:W-:Y:S01]  /*7530*/  MOV R159, 0x4 ;  /* 0x00000004009f7802 */ /* 0x000fe20000000f00 */
[----:B------:R-:W-:Y:S01]  /*7540*/  @!P3 FMUL.FTZ R118, R116, R118 ;  /* 0x000000767476b220 */ /* 0x000fe20000410000 */
[----:B------:R-:W-:-:S04]  /*7550*/  MOV R114, 0x7580 ;  /* 0x0000758000727802 */ /* 0x000fc80000000f00 */
[----:B------:R-:W-:Y:S02]  /*7560*/  MOV R115, R118 ;  /* 0x0000007600737202 */ /* 0x000fe40000000f00 */
[----:B0-2--5:R-:W-:Y:S05]  /*7570*/  CALL.REL.NOINC `($__internal_63_$__cuda_sm70_shflsync_down) ;  /* 0x0000041000007944 */ /* 0x025fea0003c00000 */
[----:B-1----:R-:W-:Y:S01]  /*7580*/  MOV R116, R159 ;  /* 0x0000009f00747202 */ /* 0x002fe20000000f00 */
[----:B------:R-:W-:Y:S01]  /*7590*/  HFMA2.MMA R159, -RZ, RZ, 0, 2.384185791015625e-07 ;  /* 0x00000004ff9f7435 */ /* 0x000fe200000001ff */
[----:B------:R-:W-:Y:S02]  /*75a0*/  MOV R115, R119 ;  /* 0x0000007700737202 */ /* 0x000fe40000000f00 */
[----:B------:R-:W-:-:S03]  /*75b0*/  MOV R114, 0x75d0 ;  /* 0x000075d000727802 */ /* 0x000fc60000000f00 */
[----:B0-2--5:R-:W-:Y:S05]  /*75c0*/  CALL.REL.NOINC `($__internal_63_$__cuda_sm70_shflsync_down) ;  /* 0x000003c000007944 */ /* 0x025fea0003c00000 */
[----:B-1----:R-:W-:Y:S01]  /*75d0*/  @!P2 FFMA.FTZ R119, R118, R159, R119 ;  /* 0x0000009f7677a223 */ /* 0x002fe20000010077 */
[----:B------:R-:W-:Y:S01]  /*75e0*/  HFMA2.MMA R159, -RZ, RZ, 0, 4.76837158203125e-07 ;  /* 0x00000008ff9f7435 */ /* 0x000fe200000001ff */
[----:B------:R-:W-:Y:S01]  /*75f0*/  @!P2 FMUL.FTZ R118, R116, R118 ;  /* 0x000000767476a220 */ /* 0x000fe20000410000 */
[----:B------:R-:W-:Y:S02]  /*7600*/  MOV R114, 0x7650 ;  /* 0x0000765000727802 */ /* 0x000fe40000000f00 */
[----:B------:R-:W-:Y:S02]  /*7610*/  MOV R116, R119 ;  /* 0x0000007700747202 */ /* 0x000fe40000000f00 */
[----:B------:R-:W-:-:S04]  /*7620*/  MOV R119, R118 ;  /* 0x0000007600777202 */ /* 0x000fc80000000f00 */
[----:B------:R-:W-:Y:S02]  /*7630*/  MOV R115, R119 ;  /* 0x0000007700737202 */ /* 0x000fe40000000f00 */
[----:B0-2--5:R-:W-:Y:S05]  /*7640*/  CALL.REL.NOINC `($__internal_63_$__cuda_sm70_shflsync_down) ;  /* 0x0000034000007944 */ /* 0x025fea0003c00000 */
[----:B-1----:R-:W-:Y:S01]  /*7650*/  MOV R117, R159 ;  /* 0x0000009f00757202 */ /* 0x002fe20000000f00 */
[----:B------:R-:W-:Y:S01]  /*7660*/  HFMA2.MMA R159, -RZ, RZ, 0, 4.76837158203125e-07 ;  /* 0x00000008ff9f7435 */ /* 0x000fe200000001ff */
[----:B------:R-:W-:Y:S02]  /*7670*/  MOV R115, R116 ;  /* 0x0000007400737202 */ /* 0x000fe40000000f00 */
[----:B------:R-:W-:-:S03]  /*7680*/  MOV R114, 0x76a0 ;  /* 0x000076a000727802 */ /* 0x000fc60000000f00 */
[----:B0-2--5:R-:W-:Y:S05]  /*7690*/  CALL.REL.NOINC `($__internal_63_$__cuda_sm70_shflsync_down) ;  /* 0x000002f000007944 */ /* 0x025fea0003c00000 */
[----:B-1----:R-:W-:Y:S01]  /*76a0*/  @!P1 FFMA.FTZ R116, R119, R159, R116 ;  /* 0x0000009f77749223 */ /* 0x002fe20000010074 */
[----:B------:R-:W-:Y:S01]  /*76b0*/  HFMA2.MMA R159, -RZ, RZ, 0, 9.5367431640625e-07 ;  /* 0x00000010ff9f7435 */ /* 0x000fe200000001ff */
[----:B------:R-:W-:Y:S01]  /*76c0*/  @!P1 FMUL.FTZ R119, R117, R119 ;  /* 0x0000007775779220 */ /* 0x000fe20000410000 */
[----:B------:R-:W-:Y:S02]  /*76d0*/  MOV R114, 0x7710 ;  /* 0x0000771000727802 */ /* 0x000fe40000000f00 */
[----:B------:R-:W-:Y:S02]  /*76e0*/  MOV R118, R116 ;  /* 0x0000007400767202 */ /* 0x000fe40000000f00 */
[----:B------:R-:W-:-:S02]  /*76f0*/  MOV R115, R119 ;  /* 0x0000007700737202 */ /* 0x000fc40000000f00 */
[----:B0-2--5:R-:W-:Y:S05]  /*7700*/  CALL.REL.NOINC `($__internal_63_$__cuda_sm70_shflsync_down) ;  /* 0x0000028000007944 */ /* 0x025fea0003c00000 */
[----:B-1----:R-:W-:Y:S01]  /*7710*/  MOV R116, R159 ;  /* 0x0000009f00747202 */ /* 0x002fe20000000f00 */
[----:B------:R-:W-:Y:S01]  /*7720*/  HFMA2.MMA R159, -RZ, RZ, 0, 9.5367431640625e-07 ;  /* 0x00000010ff9f7435 */ /* 0x000fe200000001ff */
[----:B------:R-:W-:-:S02]  /*7730*/  MOV R115, R118 ;  /* 0x0000007600737202 */ /* 0x000fc40000000f00 */
[----:B------:R-:W-:-:S03]  /*7740*/  MOV R114, 0x7760 ;  /* 0x0000776000727802 */ /* 0x000fc60000000f00 */
[----:B0-2--5:R-:W-:Y:S05]  /*7750*/  CALL.REL.NOINC `($__internal_63_$__cuda_sm70_shflsync_down) ;  /* 0x0000023000007944 */ /* 0x025fea0003c00000 */
[----:B-1----:R-:W-:Y:S01]  /*7760*/  @!P0 FFMA.FTZ R118, R119, R159, R118 ;  /* 0x0000009f77768223 */ /* 0x002fe20000010076 */
[----:B------:R-:W-:Y:S01]  /*7770*/  MOV R159, RZ ;  /* 0x000000ff009f7202 */ /* 0x000fe20000000f00 */
[----:B------:R-:W-:Y:S01]  /*7780*/  @!P0 FMUL.FTZ R119, R116, R119 ;  /* 0x0000007774778220 */ /* 0x000fe20000410000 */
[----:B------:R-:W-:-:S04]  /*7790*/  MOV R115, 0x77c0 ;  /* 0x000077c000737802 */ /* 0x000fc80000000f00 */
[----:B------:R-:W-:Y:S02]  /*77a0*/  MOV R114, R119 ;  /* 0x0000007700727202 */ /* 0x000fe40000000f00 */
[----:B0-2--5:R-:W-:Y:S05]  /*77b0*/  CALL.REL.NOINC `($__internal_64_$__cuda_sm70_shflsync_idx_p) ;  /* 0x0000026000007944 */ /* 0x025fea0003c00000 */
[----:B-1----:R-:W-:Y:S01]  /*77c0*/  MOV R116, R159 ;  /* 0x0000009f00747202 */ /* 0x002fe20000000f00 */
[----:B------:R-:W-:Y:S01]  /*77d0*/  HFMA2.MMA R159, -RZ, RZ, 0, 0 ;  /* 0x00000000ff9f7435 */ /* 0x000fe200000001ff */
[----:B------:R-:W-:Y:S02]  /*77e0*/  MOV R114, R118 ;  /* 0x0000007600727202 */ /* 0x000fe40000000f00 */
[----:B------:R-:W-:-:S03]  /*77f0*/  MOV R115, 0x7810 ;  /* 0x0000781000737802 */ /* 0x000fc60000000f00 */
[----:B--2--5:R-:W-:Y:S05]  /*7800*/  CALL.REL.NOINC `($__internal_64_$__cuda_sm70_shflsync_idx_p) ;  /* 0x0000021000007944 */ /* 0x024fea0003c00000 */
[----:B------:R-:W-:Y:S02]  /*7810*/  MOV R117, R116 ;  /* 0x0000007400757202 */ /* 0x000fe40000000f00 */
[----:B-1----:R-:W-:Y:S01]  /*7820*/  MOV R116, R159 ;  /* 0x0000009f00747202 */ /* 0x002fe20000000f00 */
[----:B------:R-:W-:Y:S01]  /*7830*/  HFMA2.MMA R159, -RZ, RZ, 0, 5.9604644775390625e-08 ;  /* 0x00000001ff9f7435 */ /* 0x000fe200000001ff */
[----:B------:R-:W-:Y:S02]  /*7840*/  MOV R115, R119 ;  /* 0x0000007700737202 */ /* 0x000fe40000000f00 */
[----:B------:R-:W-:-:S03]  /*7850*/  MOV R114, 0x7870 ;  /* 0x0000787000727802 */ /* 0x000fc60000000f00 */
[----:B--2--5:R-:W-:Y:S05]  /*7860*/  CALL.REL.NOINC `($__internal_63_$__cuda_sm70_shflsync_down) ;  /* 0x0000012000007944 */ /* 0x024fea0003c00000 */
[----:B-1----:R-:W-:Y:S01]  /*7870*/  MOV R160, R159 ;  /* 0x0000009f00a07202 */ /* 0x002fe20000000f00 */
[----:B------:R-:W-:Y:S01]  /*7880*/  HFMA2.MMA R159, -RZ, RZ, 0, 5.9604644775390625e-08 ;  /* 0x00000001ff9f7435 */ /* 0x000fe200000001ff */
[----:B------:R-:W-:-:S02]  /*7890*/  MOV R115, R118 ;  /* 0x0000007600737202 */ /* 0x000fc40000000f00 */
[----:B------:R-:W-:-:S03]  /*78a0*/  MOV R114, 0x78c0 ;  /* 0x000078c000727802 */ /* 0x000fc60000000f00 */
[----:B0-2--5:R-:W-:Y:S05]  /*78b0*/  CALL.REL.NOINC `($__internal_63_$__cuda_sm70_shflsync_down) ;  /* 0x000000d000007944 */ /* 0x025fea0003c00000 */
[----:B-1----:R-:W-:Y:S01]  /*78c0*/  MOV R119, R159 ;  /* 0x0000009f00777202 */ /* 0x002fe20000000f00 */
[----:B------:R-:W-:Y:S01]  /*78d0*/  HFMA2.MMA R159, -RZ, RZ, 0, 0 ;  /* 0x00000000ff9f7435 */ /* 0x000fe200000001ff */
[----:B------:R-:W-:Y:S02]  /*78e0*/  MOV R118, R160 ;  /* 0x000000a000767202 */ /* 0x000fe40000000f00 */
[----:B------:R-:W-:Y:S02]  /*78f0*/  MOV R114, R112 ;  /* 0x0000007000727202 */ /* 0x000fe40000000f00 */
[----:B------:R-:W-:Y:S02]  /*7900*/  MOV R115, 0x7920 ;  /* 0x0000792000737802 */ /* 0x000fe40000000f00 */
[----:B0-2--5:R-:W-:Y:S05]  /*7910*/  CALL.REL.NOINC `($__internal_64_$__cuda_sm70_shflsync_idx_p) ;  /* 0x0000010000007944 */ /* 0x025fea0003c00000 */
[----:B-1----:R-:W-:Y:S01]  /*7920*/  MOV R160, R159 ;  /* 0x0000009f00a07202 */ /* 0x002fe20000000f00 */
[----:B------:R-:W-:Y:S01]  /*7930*/  HFMA2.MMA R159, -RZ, RZ, 0, 0 ;  /* 0x00000000ff9f7435 */ /* 0x000fe200000001ff */
[----:B------:R-:W-:Y:S02]  /*7940*/  MOV R114, R113 ;  /* 0x0000007100727202 */ /* 0x000fe40000000f00 */
[----:B------:R-:W-:-:S03]  /*7950*/  MOV R115, 0x7970 ;  /* 0x0000797000737802 */ /* 0x000fc60000000f00 */
[----:B--2--5:R-:W-:Y:S05]  /*7960*/  CALL.REL.NOINC `($__internal_64_$__cuda_sm70_shflsync_idx_p) ;  /* 0x000000b000007944 */ /* 0x024fea0003c00000 */
[----:B-1----:R-:W-:Y:S01]  /*7970*/  MOV R115, R159 ;  /* 0x0000009f00737202 */ /* 0x002fe20000000f00 */
[----:B--2--5:R-:W-:Y:S05]  /*7980*/  BRA `(.L_x_1567) ;  /* 0xffffc60000007947 */ /* 0x024fea000383ffff */
        .weak           $__internal_63_$__cuda_sm70_shflsync_down
        .type           $__internal_63_$__cuda_sm70_shflsync_down,@function
        .size           $__internal_63_$__cuda_sm70_shflsync_down,($__internal_64_$__cuda_sm70_shflsync_idx_p - $__internal_63_$__cuda_sm70_shflsync_down)
$__internal_63_$__cuda_sm70_shflsync_down:
        /* <DEDUP_REMOVED lines=8> */
[----:B------:R-:W-:Y:S05]  /*7a10*/  RET.REL.NODEC R114 `(_Z25selective_scan_bwd_kernelI32Selective_Scan_bwd_kernel_traitsILi128ELi16ELb1ELb0ELb1ELb0ELb1EffEEv12SSMParamsBwd) ;  /* 0xffff85e072007950 */ /* 0x000fea0003c3ffff */
        .weak           $__internal_64_$__cuda_sm70_shflsync_idx_p
        .type           $__internal_64_$__cuda_sm70_shflsync_idx_p,@function
        .size           $__internal_64_$__cuda_sm70_shflsync_idx_p,($__internal_65_$__cuda_sm70_shflsync_up - $__internal_64_$__cuda_sm70_shflsync_idx_p)
$__internal_64_$__cuda_sm70_shflsync_idx_p:
        /* <DEDUP_REMOVED lines=9> */
[----:B0-----:R-:W-:Y:S05]  /*7ab0*/  RET.REL.NODEC R114 `(_Z25selective_scan_bwd_kernelI32Selective_Scan_bwd_kernel_traitsILi128ELi16ELb1ELb0ELb1ELb0ELb1EffEEv12SSMParamsBwd) ;  /* 0xffff854072007950 */ /* 0x001fea0003c3ffff */
        .weak           $__internal_65_$__cuda_sm70_shflsync_up
        .type           $__internal_65_$__cuda_sm70_shflsync_up,@function
        .size           $__internal_65_$__cuda_sm70_shflsync_up,(.L_x_8881 - $__internal_65_$__cuda_sm70_shflsync_up)
$__internal_65_$__cuda_sm70_shflsync_up:
[----:B------:R-:W-:Y:S04]  /*7ac0*/  WARPSYNC R125 ;  /* 0x0000007d00007348 */ /* 0x000fe80003800000 */
[----:B------:R0:W1:Y:S02]  /*7ad0*/  SHFL.UP PT, R118, R115, R118, R126 ;  /* 0x0400007673767389 */ /* 0x00006400000e007e */
[----:B0-----:R-:W-:-:S04]  /*7ae0*/  MOV R115, 0x0 ;  /* 0x0000000000737802 */ /* 0x001fc80000000f00 */
[----:B------:R-:W-:Y:S05]  /*7af0*/  RET.REL.NODEC R114 `(_Z25selective_scan_bwd_kernelI32Selective_Scan_bwd_kernel_traitsILi128ELi16ELb1ELb0ELb1ELb0ELb1EffEEv12SSMParamsBwd) ;  /* 0xffff850072007950 */ /* 0x000fea0003c3ffff */
.L_x_1568:
        /* <DEDUP_REMOVED lines=16> */
.L_x_8881:


//--------------------- .text._Z25selective_scan_bwd_kernelI32Selective_Scan_bwd_kernel_traitsILi128ELi16ELb1ELb0ELb1ELb1ELb0EffEEv12SSMParamsBwd --------------------------
	.section	.text._Z25selective_scan_bwd_kernelI32Selective_Scan_bwd_kernel_traitsILi128ELi16ELb1ELb0ELb1ELb1ELb0EffEEv12SSMParamsBwd,"ax",@progbits
	.sectioninfo	@"SHI_REGISTERS=168"
	.align	128
        .global         _Z25selective_scan_bwd_kernelI32Selective_Scan_bwd_kernel_traitsILi128ELi16ELb1ELb0ELb1ELb1ELb0EffEEv12SSMParamsBwd
        .type           _Z25selective_scan_bwd_kernelI32Selective_Scan_bwd_kernel_traitsILi128ELi16ELb1ELb0ELb1ELb1ELb0EffEEv12SSMParamsBwd,@function
        .size           _Z25selective_scan_bwd_kernelI32Selective_Scan_bwd_kernel_traitsILi128ELi16ELb1ELb0ELb1ELb1ELb0EffEEv12SSMParamsBwd,(.L_x_8884 - _Z25selective_scan_bwd_kernelI32Selective_Scan_bwd_kernel_traitsILi128ELi16ELb1ELb0ELb1ELb1ELb0EffEEv12SSMParamsBwd)
        .other          _Z25selective_scan_bwd_kernelI32Selective_Scan_bwd_kernel_traitsILi128ELi16ELb1ELb0ELb1ELb1ELb0EffEEv12SSMParamsBwd,@"STO_CUDA_ENTRY STV_DEFAULT"
_Z25selective_scan_bwd_kernelI32Selective_Scan_bwd_kernel_traitsILi128ELi16ELb1ELb0ELb1ELb1ELb0EffEEv12SSMParamsBwd:
.text._Z25selective_scan_bwd_kernelI32Selective_Scan_bwd_kernel_traitsILi128ELi16ELb1ELb0ELb1ELb1ELb0EffEEv12SSMParamsBwd:
        /* <DEDUP_REMOVED lines=45> */
[----:B------:R-:W-:-:S02]  /*02d0*/  UIADD3 UR13, UR13, UR4, URZ ;  /* 0x000000040d0d7290 */ /* 0x000fc4000fffe03f */
[----:B------:R-:W-:Y:S02]  /*02e0*/  UISETP.NE.AND.EX UP1, UPT, URZ, UR27, UPT, UP1 ;  /* 0x0000001b3f00728c */ /* 0x000fe4000bf25310 */
[----:B------:R-:W-:Y:S02]  /*02f0*/  UMOV UR4, URZ ;  /* 0x0000003f00047c82 */ /* 0x000fe40008000000 */
[----:B------:R-:W-:Y:S02]  /*0300*/  UISETP.NE.U32.AND UP2, UPT, URZ, UR32, UPT ;  /* 0x000000203f00728c */ /* 0x000fe4000bf45070 */
[----:B------:R-:W-:Y:S01]  /*0310*/  UIMAD UR21, UR35, UR8, URZ ;  /* 0x00000008231572a4 */ /* 0x000fe2000f8e023f */
[----:B0-----:R-:W2:Y:S01]  /*0320*/  MUFU.RCP R0, R0 ;  /* 0x0000000000007308 */ /* 0x001ea20000001000 */
[----:B------:R-:W-:Y:S02]  /*0330*/  UISETP.NE.AND.EX UP2, UPT, URZ, UR33, UPT, UP2 ;  /* 0x000000213f00728c */ /* 0x000fe4000bf45320 */
[----:B------:R-:W-:-:S02]  /*0340*/  UIMAD.WIDE.U32 UR18, UR34, UR8, URZ ;  /* 0x00000008221272a5 */ /* 0x000fc4000f8e003f */
[----:B------:R-:W-:Y:S02]  /*0350*/  UIMAD.WIDE.U32 UR14, UR34, UR6, URZ ;  /* 0x00000006220e72a5 */ /* 0x000fe4000f8e003f */
[----:B------:R-:W-:Y:S02]  /*0360*/  UMOV UR8, URZ ;  /* 0x0000003f00087c82 */ /* 0x000fe40008000000 */
[----:B------:R-:W-:Y:S02]  /*0370*/  @UP1 ULEA UR8, UP3, UR16, UR26, 0x2 ;  /* 0x0000001a10081291 */ /* 0x000fe4000f86103f */
[----:B------:R-:W-:Y:S02]  /*0380*/  ULDC.64 UR6, c[0x0][0x1b0] ;  /* 0x00006c0000067ab9 */ /* 0x000fe40000000a00 */
[----:B------:R-:W-:Y:S02]  /*0390*/  UIMAD UR21, UR34, UR9, UR21 ;  /* 0x00000009221572a4 */ /* 0x000fe4000f8e0215 */
[----:B------:R-:W-:Y:S01]  /*03a0*/  UIMAD.WIDE.U32 UR10, UR34, UR6, URZ ;  /* 0x00000006220a72a5 */ /* 0x000fe2000f8e003f */
[----:B--2---:R-:W-:Y:S01]  /*03b0*/  IADD3 R2, R0, 0xffffffe, RZ ;  /* 0x0ffffffe00027810 */ /* 0x004fe20007ffe0ff */
[----:B------:R-:W-:Y:S01]  /*03c0*/  UIMAD UR23, UR35, UR6, URZ ;  /* 0x00000006231772a4 */ /* 0x000fe2000f8e023f */
[----:B------:R-:W-:Y:S01]  /*03d0*/  IABS R0, UR16 ;  /* 0x0000001000007c13 */ /* 0x000fe20008000000 */
[----:B------:R-:W-:-:S02]  /*03e0*/  UMOV UR9, URZ ;  /* 0x0000003f00097c82 */ /* 0x000fc40008000000 */
[----:B------:R-:W-:Y:S01]  /*03f0*/  @UP1 ULEA.HI.X UR9, UR16, UR27, UR17, 0x2, UP3 ;  /* 0x0000001b10091291 */ /* 0x000fe200098f1411 */
[----:B------:R-:W0:Y:S01]  /*0400*/  F2I.FTZ.U32.TRUNC.NTZ R2, R2 ;  /* 0x0000000200027305 */ /* 0x000e22000021f000 */
[----:B------:R-:W2:Y:S01]  /*0410*/  R2UR UR22, R0 ;  /* 0x00000000001673c2 */ /* 0x000ea200000e0000 */
[----:B------:R-:W-:Y:S02]  /*0420*/  UMOV UR6, URZ ;  /* 0x0000003f00067c82 */ /* 0x000fe40008000000 */
[----:B------:R-:W-:Y:S02]  /*0430*/  @UP2 ULEA UR6, UP1, UR16, UR32, 0x2 ;  /* 0x0000002010062291 */ /* 0x000fe4000f82103f */
[----:B------:R-:W-:Y:S02]  /*0440*/  UIMAD UR23, UR34, UR7, UR23 ;  /* 0x00000007221772a4 */ /* 0x000fe4000f8e0217 */
[----:B------:R-:W-:Y:S02]  /*0450*/  ULDC.64 UR26, c[0x0][0x1d8] ;  /* 0x00007600001a7ab9 */ /* 0x000fe40000000a00 */
[----:B------:R-:W-:-:S02]  /*0460*/  UMOV UR7, URZ ;  /* 0x0000003f00077c82 */ /* 0x000fc40008000000 */
[----:B------:R-:W-:Y:S02]  /*0470*/  @UP2 ULEA.HI.X UR7, UR16, UR33, UR17, 0x2, UP1 ;  /* 0x0000002110072291 */ /* 0x000fe400088f1411 */
[----:B------:R-:W-:Y:S01]  /*0480*/  UIMAD UR20, UR17, UR26, URZ ;  /* 0x0000001a111472a4 */ /* 0x000fe2000f8e023f */
[----:B0-----:R-:W0:Y:S01]  /*0490*/  R2UR UR5, R2 ;  /* 0x00000000020573c2 */ /* 0x001e2200000e0000 */
[----:B------:R-:W-:Y:S02]  /*04a0*/  ULDC UR32, c[0x0][0x174] ;  /* 0x00005d0000207ab9 */ /* 0x000fe40000000800 */
[----:B------:R-:W-:Y:S02]  /*04b0*/  UIADD3 UR15, UR15, UR24, URZ ;  /* 0x000000180f0f7290 */ /* 0x000fe4000fffe03f */
[----:B------:R-:W-:Y:S02]  /*04c0*/  UIMAD UR20, UR16, UR27, UR20 ;  /* 0x0000001b101472a4 */ /* 0x000fe4000f8e0214 */
[----:B------:R-:W-:-:S02]  /*04d0*/  UIMAD.WIDE.U32 UR12, UR16, UR26, UR12 ;  /* 0x0000001a100c72a5 */ /* 0x000fc4000f8e000c */
[----:B------:R-:W-:Y:S02]  /*04e0*/  ULDC UR33, c[0x0][0x178] ;  /* 0x00005e0000217ab9 */ /* 0x000fe40000000800 */
[----:B------:R-:W-:Y:S02]  /*04f0*/  ULDC.64 UR26, c[0x0][0x1e8] ;  /* 0x00007a00001a7ab9 */ /* 0x000fe40000000a00 */
[----:B------:R-:W-:Y:S02]  /*0500*/  UIMAD UR24, UR17, UR26, URZ ;  /* 0x0000001a111872a4 */ /* 0x000fe4000f8e023f */
[----:B------:R-:W-:Y:S02]  /*0510*/  UIMAD.WIDE.U32 UR14, UR16, UR26, UR14 ;  /* 0x0000001a100e72a5 */ /* 0x000fe4000f8e000e */
[----:B------:R-:W-:Y:S02]  /*0520*/  UIMAD UR27, UR16, UR27, UR24 ;  /* 0x0000001b101b72a4 */ /* 0x000fe4000f8e0218 */
[----:B------:R-:W-:-:S02]  /*0530*/  UIADD3 UR11, UR11, UR23, URZ ;  /* 0x000000170b0b7290 */ /* 0x000fc4000fffe03f */
[----:B0-----:R-:W-:-:S04]  /*0540*/  UIADD3 UR25, URZ, -UR5, URZ ;  /* 0x800000053f197290 */ /* 0x001fc8000fffe03f */
[----:B------:R-:W-:-:S04]  /*0550*/  UIMAD UR25, UR25, UR30, URZ ;  /* 0x0000001e191972a4 */ /* 0x000fc8000f8e023f */
[----:B------:R-:W-:-:S04]  /*0560*/  UIMAD.WIDE.U32 UR4, UR5, UR25, UR4 ;  /* 0x00000019050472a5 */ /* 0x000fc8000f8e0004 */
[----:B--2---:R-:W-:-:S07]  /*0570*/  UIMAD.WIDE.U32 UR4, UR5, UR22, URZ ;  /* 0x00000016050472a5 */ /* 0x004fce000f8e003f */
[----:B------:R-:W-:Y:S02]  /*0580*/  UMOV UR25, UR5 ;  /* 0x0000000500197c82 */ /* 0x000fe40008000000 */
[----:B------:R-:W-:Y:S02]  /*0590*/  UIADD3 UR4, -UR25, URZ, URZ ;  /* 0x0000003f19047290 */ /* 0x000fe4000fffe13f */
[----:B------:R-:W-:Y:S02]  /*05a0*/  UIADD3 UR5, UR19, UR21, URZ ;  /* 0x0000001513057290 */ /* 0x000fe4000fffe03f */
[----:B------:R-:W-:Y:S02]  /*05b0*/  UIMAD UR22, UR30, UR4, UR22 ;  /* 0x000000041e1672a4 */ /* 0x000fe4000f8e0216 */
[----:B------:R-:W-:Y:S02]  /*05c0*/  ULEA UR19, UR32, 0xfffff800, 0xb ;  /* 0xfffff80020137891 */ /* 0x000fe4000f8e583f */
[----:B------:R-:W-:-:S02]  /*05d0*/  UISETP.GT.U32.AND UP1, UPT, UR30, UR22, UPT ;  /* 0x000000161e00728c */ /* 0x000fc4000bf24070 */
[----:B------:R-:W-:Y:S02]  /*05e0*/  UIMAD UR4, UR17, UR36, URZ ;  /* 0x00000024110472a4 */ /* 0x000fe4000f8e023f */
[----:B------:R-:W-:Y:S02]  /*05f0*/  USHF.R.S32.HI UR26, URZ, 0x1f, UR19 ;  /* 0x0000001f3f1a7899 */ /* 0x000fe40008011413 */
[----:B------:R-:W-:Y:S02]  /*0600*/  UIADD3 UR21, UP2, UR19, UR12, URZ ;  /* 0x0000000c13157290 */ /* 0x000fe4000ff5e03f */
[----:B------:R-:W-:Y:S02]  /*0610*/  UIMAD UR31, UR16, UR37, UR4 ;  /* 0x00000025101f72a4 */ /* 0x000fe4000f8e0204 */
[----:B------:R-:W-:Y:S02]  /*0620*/  UIADD3.X UR12, UR26, UR13, UR20, UP2, !UPT ;  /* 0x0000000d1a0c7290 */ /* 0x000fe400097fe414 */
[----:B------:R-:W-:-:S02]  /*0630*/  @!UP1 UIADD3 UR22, UR22, -UR30, URZ ;  /* 0x8000001e16169290 */ /* 0x000fc4000fffe03f */
[----:B------:R-:W-:Y:S02]  /*0640*/  UMOV UR4, UR18 ;  /* 0x0000001200047c82 */ /* 0x000fe40008000000 */
[----:B------:R-:W-:Y:S02]  /*0650*/  UISETP.GE.U32.AND UP2, UPT, UR22, UR30, UPT ;  /* 0x0000001e1600728c */ /* 0x000fe4000bf46070 */
[----:B------:R-:W-:Y:S02]  /*0660*/  UIMAD.WIDE.U32 UR4, UR16, UR36, UR4 ;  /* 0x00000024100472a5 */ /* 0x000fe4000f8e0004 */
[----:B------:R-:W-:Y:S02]  /*0670*/  ULOP3.LUT UR18, UR16, UR33, URZ, 0x3c, !UPT ;  /* 0x0000002110127292 */ /* 0x000fe4000f8e3c3f */
[----:B------:R-:W-:Y:S02]  /*0680*/  ULDC.64 UR36, c[0x0][0x240] ;  /* 0x0000900000247ab9 */ /* 0x000fe40000000a00 */
[----:B------:R-:W-:-:S02]  /*0690*/  ULEA UR20, UP3, UR21, UR36, 0x2 ;  /* 0x0000002415147291 */ /* 0x000fc4000f86103f */
[----:B------:R-:W-:Y:S02]  /*06a0*/  @!UP1 UIADD3 UR25, UR25, 0x1, URZ ;  /* 0x0000000119199890 */ /* 0x000fe4000fffe03f */
[----:B------:R-:W-:Y:S02]  /*06b0*/  ULEA.HI.X UR21, UR21, UR37, UR12, 0x2, UP3 ;  /* 0x0000002515157291 */ /* 0x000fe400098f140c */
[----:B------:R-:W-:Y:S02]  /*06c0*/  UISETP.GE.AND UP3, UPT, UR18, URZ, UPT ;  /* 0x0000003f1200728c */ /* 0x000fe4000bf66270 */
[----:B------:R-:W-:Y:S02]  /*06d0*/  UISETP.NE.AND UP1, UPT, URZ, UR33, UPT ;  /* 0x000000213f00728c */ /* 0x000fe4000bf25270 */
[----:B------:R-:W-:Y:S02]  /*06e0*/  @UP2 UIADD3 UR25, UR25, 0x1, URZ ;  /* 0x0000000119192890 */ /* 0x000fe4000fffe03f */
[----:B------:R-:W-:-:S02]  /*06f0*/  UIADD3 UR24, UP4, UR19, UR14, URZ ;  /* 0x0000000e13187290 */ /* 0x000fc4000ff9e03f */
[----:B------:R-:W-:Y:S02]  /*0700*/  ULDC.64 UR12, c[0x0][0x248] ;  /* 0x00009200000c7ab9 */ /* 0x000fe40000000a00 */
[----:B------:R-:W-:Y:S02]  /*0710*/  UIADD3.X UR14, UR26, UR15, UR27, UP4, !UPT ;  /* 0x0000000f1a0e7290 */ /* 0x000fe4000a7fe41b */
[----:B------:R-:W-:Y:S02]  /*0720*/  UMOV UR18, UR25 ;  /* 0x0000001900127c82 */ /* 0x000fe40008000000 */
[----:B------:R-:W-:Y:S02]  /*0730*/  ULEA UR22, UP4, UR24, UR12, 0x2 ;  /* 0x0000000c18167291 */ /* 0x000fe4000f88103f */
[----:B------:R-:W-:Y:S02]  /*0740*/  @!UP3 UIADD3 UR18, -UR18, URZ, URZ ;  /* 0x0000003f1212b290 */ /* 0x000fe4000fffe13f */
[----:B------:R-:W-:-:S02]  /*0750*/  @!UP1 ULOP3.LUT UR18, URZ, UR33, URZ, 0x33, !UPT ;  /* 0x000000213f129292 */ /* 0x000fc4000f8e333f */
[----:B------:R-:W-:Y:S02]  /*0760*/  UIADD3 UR27, UP2, UR19, UR4, URZ ;  /* 0x00000004131b7290 */ /* 0x000fe4000ff5e03f */
[----:B------:R-:W-:Y:S02]  /*0770*/  ULEA.HI.X UR24, UR24, UR13, UR14, 0x2, UP4 ;  /* 0x0000000d18187291 */ /* 0x000fe4000a0f140e */
[----:B------:R-:W-:Y:S02]  /*0780*/  USHF.R.S32.HI UR36, URZ, 0x1f, UR18 ;  /* 0x0000001f3f247899 */ /* 0x000fe40008011412 */
[----:B------:R-:W-:Y:S02]  /*0790*/  ULDC.64 UR12, c[0x0][0x308] ;  /* 0x0000c200000c7ab9 */ /* 0x000fe40000000a00 */
[----:B------:R-:W-:Y:S02]  /*07a0*/  UIADD3.X UR4, UR26, UR5, UR31, UP2, !UPT ;  /* 0x000000051a047290 */ /* 0x000fe400097fe41f */
[----:B------:R-:W-:-:S02]  /*07b0*/  ULEA UR25, UP1, UR27, UR12, 0x2 ;  /* 0x0000000c1b197291 */ /* 0x000fc4000f82103f */
[----:B------:R-:W-:Y:S02]  /*07c0*/  ULDC.64 UR14, c[0x0][0x1c8] ;  /* 0x00007200000e7ab9 */ /* 0x000fe40000000a00 */
[----:B------:R-:W-:Y:S02]  /*07d0*/  UIMAD UR5, UR36, UR14, URZ ;  /* 0x0000000e240572a4 */ /* 0x000fe4000f8e023f */
[----:B------:R-:W-:Y:S02]  /*07e0*/  ULEA.HI.X UR27, UR27, UR13, UR4, 0x2, UP1 ;  /* 0x0000000d1b1b7291 */ /* 0x000fe400088f1404 */
[----:B------:R-:W-:Y:S02]  /*07f0*/  UIMAD.WIDE.U32 UR12, UR18, UR14, UR10 ;  /* 0x0000000e120c72a5 */ /* 0x000fe4000f8e000a */
[----:B------:R-:W-:Y:S02]  /*0800*/  UIMAD UR14, UR18, UR15, UR5 ;  /* 0x0000000f120e72a4 */ /* 0x000fe4000f8e0205 */
[----:B------:R-:W-:-:S02]  /*0810*/  UIADD3 UR19, UP1, UR19, UR12, URZ ;  /* 0x0000000c13137290 */ /* 0x000fc4000ff3e03f */
[----:B------:R-:W-:Y:S02]  /*0820*/  UIADD3 UR14, UR13, UR14, URZ ;  /* 0x0000000e0d0e7290 */ /* 0x000fe4000fffe03f */
        /* <DEDUP_REMOVED lines=17> */
[----:B------:R-:W-:Y:S02]  /*0940*/  UMOV UR14, UR6 ;  /* 0x00000006000e7c82 */ /* 0x000fe40008000000 */
[----:B------:R-:W-:Y:S02]  /*0950*/  UMOV UR15, UR7 ;  /* 0x00000007000f7c82 */ /* 0x000fe40008000000 */
        /* <DEDUP_REMOVED lines=11> */
[----:B------:R-:W-:Y:S01]  /*0a10*/  ULDC UR19, c[0x0][0x174] ;  /* 0x00005d0000137ab9 */ /* 0x000fe20000000800 */
[----:B------:R-:W1:Y:S01]  /*0a20*/  S2R R155, SR_LANEID ;  /* 0x00000000009b7919 */ /* 0x000e620000000000 */
[----:B------:R-:W-:Y:S02]  /*0a30*/  UMOV UR26, UR30 ;  /* 0x0000001e001a7c82 */ /* 0x000fe40008000000 */
[----:B------:R-:W-:Y:S01]  /*0a40*/  UMOV UR27, UR31 ;  /* 0x0000001f001b7c82 */ /* 0x000fe20008000000 */
[----:B------:R4:W-:Y:S01]  /*0a50*/  STL [R1+0x14], RZ ;  /* 0x000014ff01007387 */ /* 0x0009e20000100800 */
[----:B------:R-:W-:Y:S01]  /*0a60*/  UMOV UR6, URZ ;  /* 0x0000003f00067c82 */ /* 0x000fe20008000000 */
[----:B-1-3--:R-:W-:-:S04]  /*0a70*/  SHF.R.S32.HI R3, RZ, 0x1f, R0 ;  /* 0x0000001fff037819 */ /* 0x00afc80000011400 */
[----:B------:R-:W-:-:S04]  /*0a80*/  LEA.HI R3, R3, R0, RZ, 0x5 ;  /* 0x0000000003037211 */ /* 0x000fc800078f28ff */
[----:B----4-:R-:W-:Y:S02]  /*0a90*/  SHF.R.S32.HI R2, RZ, 0x5, R3 ;  /* 0x00000005ff027819 */ /* 0x010fe40000011403 */
.L_x_1651:
[----:B------:R-:W-:Y:S01]  /*0aa0*/  BAR.SYNC.DEFER_BLOCKING 0x0 ;  /* 0x0000000000007b1d */ /* 0x000fe20000010000 */
[----:B------:R-:W-:Y:S02]  /*0ab0*/  SHF.L.U32 R2, R0, 0x2, RZ ;  /* 0x0000000200027819 */ /* 0x000fe400000006ff */
[----:B------:R-:W-:Y:S02]  /*0ac0*/  MOV R4, UR20 ;  /* 0x0000001400047c02 */ /* 0x000fe40008000f00 */
[----:B------:R-:W-:Y:S02]  /*0ad0*/  LOP3.LUT R2, R2, 0xffffff80, RZ, 0xc0, !PT ;  /* 0xffffff8002027812 */ /* 0x000fe400078ec0ff */
[----:B------:R-:W-:Y:S02]  /*0ae0*/  MOV R5, UR21 ;  /* 0x0000001500057c02 */ /* 0x000fe40008000f00 */
[----:B------:R-:W-:-:S05]  /*0af0*/  LOP3.LUT R156, R2, 0x1f, R0, 0xf8, !PT ;  /* 0x0000001f029c7812 */ /* 0x000fca00078ef800 */
[----:B------:R-:W-:-:S05]  /*0b00*/  IMAD.WIDE R4, R156, 0x10, R4 ;  /* 0x000000109c047825 */ /* 0x000fca00078e0204 */
[----:B------:R-:W3:Y:S04]  /*0b10*/  LDG.E.128 R8, [R4.64] ;  /* 0x0000001c04087981 */ /* 0x000ee8000c1e1d00 */
[----:B------:R-:W4:Y:S04]  /*0b20*/  LDG.E.128 R12, [R4.64+0x200] ;  /* 0x0002001c040c7981 */ /* 0x000f28000c1e1d00 */
[----:B------:R-:W5:Y:S04]  /*0b30*/  LDG.E.128 R16, [R4.64+0x400] ;  /* 0x0004001c04107981 */ /* 0x000f68000c1e1d00 */
[----:B--2---:R-:W2:Y:S01]  /*0b40*/  LDG.E.128 R20, [R4.64+0x600] ;  /* 0x0006001c04147981 */ /* 0x004ea2000c1e1d00 */
[----:B------:R-:W-:-:S02]  /*0b50*/  IADD3 R2, R2, R155, RZ ;  /* 0x0000009b02027210 */ /* 0x000fc40007ffe0ff */
[----:B------:R-:W-:Y:S02]  /*0b60*/  MOV R6, UR22 ;  /* 0x0000001600067c02 */ /* 0x000fe40008000f00 */
[----:B------:R-:W-:Y:S01]  /*0b70*/  MOV R7, UR23 ;  /* 0x0000001700077c02 */ /* 0x000fe20008000f00 */
[----:B------:R-:W-:-:S04]  /*0b80*/  IMAD R3, R155, 0x3, R2 ;  /* 0x000000039b037824 */ /* 0x000fc800078e0202 */
[----:B------:R-:W-:-:S05]  /*0b90*/  IMAD.WIDE R32, R156, 0x10, R6 ;  /* 0x000000109c207825 */ /* 0x000fca00078e0206 */
[----:B------:R-:W-:Y:S04]  /*0ba0*/  STL.64 [R1+0x8], R32 ;  /* 0x0000082001007387 */ /* 0x000fe80000100a00 */
[----:B---3--:R-:W-:Y:S04]  /*0bb0*/  STS.128 [R2.X16], R8 ;  /* 0x0000000802007388 */ /* 0x008fe8000000cc00 */
[----:B----4-:R-:W-:Y:S04]  /*0bc0*/  STS.128 [R2.X16+0x200], R12 ;  /* 0x0002000c02007388 */ /* 0x010fe8000000cc00 */
[----:B-----5:R-:W-:Y:S04]  /*0bd0*/  STS.128 [R2.X16+0x400], R16 ;  /* 0x0004001002007388 */ /* 0x020fe8000000cc00 */
[----:B--2---:R1:W-:Y:S01]  /*0be0*/  STS.128 [R2.X16+0x600], R20 ;  /* 0x0006001402007388 */ /* 0x0043e2000000cc00 */
        /* <DEDUP_REMOVED lines=8> */
[----:B-1----:R2:W5:Y:S04]  /*0c70*/  LDG.E.128 R20, [R32.64+0x400] ;  /* 0x0004001c20147981 */ /* 0x002568000c1e1d00 */
[----:B--2---:R-:W2:Y:S01]  /*0c80*/  LDG.E.128 R32, [R32.64+0x600] ;  /* 0x0006001c20207981 */ /* 0x004ea2000c1e1d00 */
[----:B------:R-:W-:-:S02]  /*0c90*/  MOV R4, UR24 ;  /* 0x0000001800047c02 */ /* 0x000fc40008000f00 */
[----:B------:R-:W-:-:S05]  /*0ca0*/  MOV R5, UR25 ;  /* 0x0000001900057c02 */ /* 0x000fca0008000f00 */
[----:B------:R-:W-:Y:S01]  /*0cb0*/  IMAD.WIDE R4, R156, 0x10, R4 ;  /* 0x000000109c047825 */ /* 0x000fe200078e0204 */
[----:B---3--:R1:W-:Y:S04]  /*0cc0*/  STS.128 [R2.X16], R24 ;  /* 0x0000001802007388 */ /* 0x0083e8000000cc00 */
[----:B----4-:R3:W-:Y:S04]  /*0cd0*/  STS.128 [R2.X16+0x200], R28 ;  /* 0x0002001c02007388 */ /* 0x0107e8000000cc00 */
[----:B-----5:R4:W-:Y:S04]  /*0ce0*/  STS.128 [R2.X16+0x400], R20 ;  /* 0x0004001402007388 */ /* 0x0209e8000000cc00 */
[----:B--2---:R2:W-:Y:S01]  /*0cf0*/  STS.128 [R2.X16+0x600], R32 ;  /* 0x0006002002007388 */ /* 0x0045e2000000cc00 */
[----:B------:R-:W-:-:S06]  /*0d00*/  NOP ;  /* 0x0000000000007918 */ /* 0x000fcc0000000000 */
[----:B------:R-:W-:Y:S04]  /*0d10*/  LDS.128 R36, [R3.X16+0x10] ;  /* 0x0000100003247984 */ /* 0x000fe8000000cc00 */
[----:B------:R-:W-:Y:S04]  /*0d20*/  LDS.128 R8, [R3.X16+0x20] ;  /* 0x0000200003087984 */ /* 0x000fe8000000cc00 */
[----:B------:R-:W-:Y:S04]  /*0d30*/  LDS.128 R12, [R3.X16+0x30] ;  /* 0x00003000030c7984 */ /* 0x000fe8000000cc00 */
[----:B------:R-:W2:Y:S04]  /*0d40*/  LDS.128 R16, [R3.X16] ;  /* 0x0000000003107984 */ /* 0x000ea8000000cc00 */
[----:B------:R-:W-:Y:S06]  /*0d50*/  BAR.SYNC.DEFER_BLOCKING 0x0 ;  /* 0x0000000000007b1d */ /* 0x000fec0000010000 */
[----:B-1----:R1:W5:Y:S04]  /*0d60*/  LDG.E.128 R24, [R4.64] ;  /* 0x0000001c04187981 */ /* 0x002368000c1e1d00 */
[----:B---3--:R1:W3:Y:S04]  /*0d70*/  LDG.E.128 R28, [R4.64+0x200] ;  /* 0x0002001c041c7981 */ /* 0x0082e8000c1e1d00 */
[----:B----4-:R1:W4:Y:S04]  /*0d80*/  LDG.E.128 R20, [R4.64+0x400] ;  /* 0x0004001c04147981 */ /* 0x010328000c1e1d00 */
[----:B--2---:R1:W2:Y:S01]  /*0d90*/  LDG.E.128 R32, [R4.64+0x600] ;  /* 0x0006001c04207981 */ /* 0x0042a2000c1e1d00 */
[----:B------:R-:W-:Y:S01]  /*0da0*/  FADD.FTZ R147, R16, UR5 ;  /* 0x0000000510937e21 */ /* 0x000fe20008010000 */
[----:B------:R-:W-:Y:S01]  /*0db0*/  BSSY B0, `(.L_x_1570) ;  /* 0x0000038000007945 */ /* 0x000fe20003800000 */
[----:B------:R-:W-:-:S02]  /*0dc0*/  FADD.FTZ R153, R36, UR5 ;  /* 0x0000000524997e21 */ /* 0x000fc40008010000 */
[----:B------:R-:W-:Y:S01]  /*0dd0*/  FADD.FTZ R152, R38, UR5 ;  /* 0x0000000526987e21 */ /* 0x000fe20008010000 */
[----:B------:R-:W-:Y:S01]  /*0de0*/  FSETP.GTU.FTZ.AND P2, PT, R147, 20, PT ;  /* 0x41a000009300780b */ /* 0x000fe20003f5c000 */
[----:B------:R-:W-:Y:S01]  /*0df0*/  FADD.FTZ R154, R18, UR5 ;  /* 0x00000005129a7e21 */ /* 0x000fe20008010000 */
[----:B------:R-:W-:Y:S01]  /*0e00*/  FSETP.GTU.FTZ.AND P0, PT, R153, 20, PT ;  /* 0x41a000009900780b */ /* 0x000fe20003f1c000 */
[----:B-1----:R-:W-:Y:S01]  /*0e10*/  FADD.FTZ R4, R39, UR5 ;  /* 0x0000000527047e21 */ /* 0x002fe20008010000 */
[----:B------:R-:W-:Y:S01]  /*0e20*/  FSETP.GTU.FTZ.AND P4, PT, R152, 20, PT ;  /* 0x41a000009800780b */ /* 0x000fe20003f9c000 */
[----:B------:R-:W-:-:S03]  /*0e30*/  FADD.FTZ R5, R17, UR5 ;  /* 0x0000000511057e21 */ /* 0x000fc60008010000 */
[----:B------:R-:W-:Y:S02]  /*0e40*/  FSETP.GTU.FTZ.AND P3, PT, R4, 20, PT ;  /* 0x41a000000400780b */ /* 0x000fe40003f7c000 */
[----:B------:R-:W-:Y:S01]  /*0e50*/  FSETP.GTU.FTZ.AND P1, PT, R5, 20, PT ;  /* 0x41a000000500780b */ /* 0x000fe20003f3c000 */
[----:B-----5:R-:W-:Y:S04]  /*0e60*/  STS.128 [R2.X16], R24 ;  /* 0x0000001802007388 */ /* 0x020fe8000000cc00 */
[----:B---3--:R-:W-:Y:S04]  /*0e70*/  STS.128 [R2.X16+0x200], R28 ;  /* 0x0002001c02007388 */ /* 0x008fe8000000cc00 */
[----:B----4-:R-:W-:Y:S04]  /*0e80*/  STS.128 [R2.X16+0x400], R20 ;  /* 0x0004001402007388 */ /* 0x010fe8000000cc00 */
[----:B--2---:R-:W-:Y:S01]  /*0e90*/  STS.128 [R2.X16+0x600], R32 ;  /* 0x0006002002007388 */ /* 0x004fe2000000cc00 */
[----:B------:R-:W-:-:S06]  /*0ea0*/  NOP ;  /* 0x0000000000007918 */ /* 0x000fcc0000000000 */
[----:B------:R-:W1:Y:S04]  /*0eb0*/  LDS.128 R84, [R3.X16+0x10] ;  /* 0x0000100003547984 */ /* 0x000e68000000cc00 */
[----:B------:R-:W2:Y:S04]  /*0ec0*/  LDS.128 R80, [R3.X16+0x20] ;  /* 0x0000200003507984 */ /* 0x000ea8000000cc00 */
[----:B------:R-:W3:Y:S04]  /*0ed0*/  LDS.128 R76, [R3.X16+0x30] ;  /* 0x00003000034c7984 */ /* 0x000ee8000000cc00 */
[----:B------:R4:W0:Y:S02]  /*0ee0*/  LDS.128 R72, [R3.X16] ;  /* 0x0000000003487984 */ /* 0x000824000000cc00 */
[----:B----4-:R-:W-:-:S04]  /*0ef0*/  MOV R3, c[0x0][0x16c] ;  /* 0x00005b0000037a02 */ /* 0x010fc80000000f00 */
[----:B------:R-:W-:Y:S01]  /*0f00*/  ISETP.GE.AND P5, PT, R3, 0x1, PT ;  /* 0x000000010300780c */ /* 0x000fe20003fa6270 */
[----:B------:R-:W-:-:S05]  /*0f10*/  FADD.FTZ R3, R37, UR5 ;  /* 0x0000000525037e21 */ /* 0x000fca0008010000 */
[----:B------:R-:W-:Y:S01]  /*0f20*/  FSETP.GTU.FTZ.AND P6, PT, R3, 20, PT ;  /* 0x41a000000300780b */ /* 0x000fe20003fdc000 */
[----:B------:R-:W-:Y:S07]  /*0f30*/  @P2 BRA `(.L_x_1571) ;  /* 0x000001f000002947 */ /* 0x000fee0003800000 */
[----:B------:R-:W-:Y:S01]  /*0f40*/  FMUL.FTZ R147, R147, 1.4426950216293334961 ;  /* 0x3fb8aa3b93937820 */ /* 0x000fe20000410000 */
[----:B------:R-:W-:Y:S01]  /*0f50*/  HFMA2.MMA R17, -RZ, RZ, 1.625, 0 ;  /* 0x3e800000ff117435 */ /* 0x000fe200000001ff */
[----:B------:R-:W-:Y:S02]  /*0f60*/  MOV R18, 0x3d39bf78 ;  /* 0x3d39bf7800127802 */ /* 0x000fe40000000f00 */
[----:B------:R-:W4:Y:S02]  /*0f70*/  MUFU.EX2 R21, R147 ;  /* 0x0000009300157308 */ /* 0x000f240000000800 */
[C---:B----4-:R-:W-:Y:S01]  /*0f80*/  FADD.FTZ.RZ R6, R21.reuse, 1 ;  /* 0x3f80000015067421 */ /* 0x050fe2000001c000 */
[----:B------:R-:W-:-:S04]  /*0f90*/  ISETP.GE.U32.AND P2, PT, R21, 0x7f800000, PT ;  /* 0x7f8000001500780c */ /* 0x000fc80003f46070 */
[----:B------:R-:W-:-:S04]  /*0fa0*/  IADD3 R6, R6, -0x3f400000, RZ ;  /* 0xc0c0000006067810 */ /* 0x000fc80007ffe0ff */
[----:B------:R-:W-:-:S04]  /*0fb0*/  LOP3.LUT R6, R6, 0xff800000, RZ, 0xc0, !PT ;  /* 0xff80000006067812 */ /* 0x000fc800078ec0ff */
[----:B------:R-:W-:Y:S02]  /*0fc0*/  IADD3 R16, -R6, 0x40800000, RZ ;  /* 0x4080000006107810 */ /* 0x000fe40007ffe1ff */
[----:B------:R-:W-:Y:S02]  /*0fd0*/  IADD3 R7, R21, -R6, RZ ;  /* 0x8000000615077210 */ /* 0x000fe40007ffe0ff */
[----:B------:R-:W4:Y:S01]  /*0fe0*/  I2F R6, R6 ;  /* 0x0000000600067306 */ /* 0x000f220000201400 */
[----:B------:R-:W-:-:S04]  /*0ff0*/  FFMA.FTZ R16, R16, R17, -1 ;  /* 0xbf80000010107423 */ /* 0x000fc80000010011 */
[----:B------:R-:W-:-:S04]  /*1000*/  FADD.FTZ R7, R7, R16 ;  /* 0x0000001007077221 */ /* 0x000fc80000010000 */
[----:B------:R-:W-:-:S04]  /*1010*/  FFMA.FTZ R16, R7, -R18, 0.10546888411045074463 ;  /* 0x3dd8001207107423 */ /* 0x000fc80000010812 */
[C---:B------:R-:W-:Y:S02]  /*1020*/  FFMA.FTZ R16, R7.reuse, R16, -0.13229703903198242188 ;  /* 0xbe0778e007107423 */ /* 0x040fe40000010010 */
[----:B----4-:R-:W-:Y:S02]  /*1030*/  FMUL.FTZ R147, R6, 1.1920928955078125e-07 ;  /* 0x3400000006937820 */ /* 0x010fe40000410000 */
        /* <DEDUP_REMOVED lines=15> */
.L_x_1571:
[----:B------:R-:W-:Y:S05]  /*1130*/  BSYNC B0 ;  /* 0x0000000000007941 */ /* 0x000fea0003800000 */
.L_x_1570:
[----:B------:R-:W-:Y:S01]  /*1140*/  BSSY B0, `(.L_x_1572) ;  /* 0x0000023000007945 */ /* 0x000fe20003800000 */
[----:B------:R-:W-:Y:S01]  /*1150*/  FSETP.GTU.FTZ.AND P2, PT, R154, 20, PT ;  /* 0x41a000009a00780b */ /* 0x000fe20003f5c000 */
[----:B------:R-:W-:Y:S01]  /*1160*/  FADD.FTZ R6, R19, UR5 ;  /* 0x0000000513067e21 */ /* 0x000fe20008010000 */
[----:B------:R-:W-:Y:S06]  /*1170*/  @P1 BRA `(.L_x_1573) ;  /* 0x000001f000001947 */ /* 0x000fec0003800000 */
        /* <DEDUP_REMOVED lines=31> */
.L_x_1573:
[----:B------:R-:W-:Y:S05]  /*1370*/  BSYNC B0 ;  /* 0x0000000000007941 */ /* 0x000fea0003800000 */
.L_x_1572:
        /* <DEDUP_REMOVED lines=35> */
.L_x_1575:
[----:B------:R-:W-:Y:S05]  /*15b0*/  BSYNC B0 ;  /* 0x0000000000007941 */ /* 0x000fea0003800000 */
.L_x_1574:
        /* <DEDUP_REMOVED lines=35> */
.L_x_1577:
[----:B------:R-:W-:Y:S05]  /*17f0*/  BSYNC B0 ;  /* 0x0000000000007941 */ /* 0x000fea0003800000 */
.L_x_1576:
        /* <DEDUP_REMOVED lines=35> */
.L_x_1579:
[----:B------:R-:W-:Y:S05]  /*1a30*/  BSYNC B0 ;  /* 0x0000000000007941 */ /* 0x000fea0003800000 */
.L_x_1578:
[----:B------:R-:W4:Y:S01]  /*1a40*/  LDL.LU R16, [R1+0x14] ;  /* 0x0000140001107983 */ /* 0x000f220000300800 */
[----:B------:R-:W-:Y:S01]  /*1a50*/  BSSY B0, `(.L_x_1580) ;  /* 0x0000028000007945 */ /* 0x000fe20003800000 */
[----:B------:R-:W-:Y:S01]  /*1a60*/  FADD.FTZ R148, R14, UR5 ;  /* 0x000000050e947e21 */ /* 0x000fe20008010000 */
[----:B------:R-:W-:Y:S01]  /*1a70*/  FSETP.GTU.FTZ.AND P0, PT, R150, 20, PT ;  /* 0x41a000009600780b */ /* 0x000fe20003f1c000 */
[----:B------:R-:W-:Y:S02]  /*1a80*/  FADD.FTZ R8, R11, UR5 ;  /* 0x000000050b087e21 */ /* 0x000fe40008010000 */
[----:B------:R-:W-:Y:S02]  /*1a90*/  FADD.FTZ R149, R12, UR5 ;  /* 0x000000050c957e21 */ /* 0x000fe40008010000 */
[----:B------:R-:W-:Y:S02]  /*1aa0*/  FADD.FTZ R9, R13, UR5 ;  /* 0x000000050d097e21 */ /* 0x000fe40008010000 */
[----:B------:R-:W-:-:S02]  /*1ab0*/  FADD.FTZ R10, R15, UR5 ;  /* 0x000000050f0a7e21 */ /* 0x000fc40008010000 */
[----:B0---4-:R-:W-:Y:S01]  /*1ac0*/  FFMA.FTZ R14, R100, R72, R16 ;  /* 0x00000048640e7223 */ /* 0x011fe20000010010 */
        /* <DEDUP_REMOVED lines=32> */
.L_x_1581:
[----:B------:R-:W-:Y:S05]  /*1cd0*/  BSYNC B0 ;  /* 0x0000000000007941 */ /* 0x000fea0003800000 */
.L_x_1580:
        /* <DEDUP_REMOVED lines=38> */
.L_x_1583:
[----:B------:R-:W-:Y:S05]  /*1f40*/  BSYNC B0 ;  /* 0x0000000000007941 */ /* 0x000fea0003800000 */
.L_x_1582:
[----:B------:R-:W-:Y:S01]  /*1f50*/  FFMA.FTZ R11, R103, R75, R14 ;  /* 0x0000004b670b7223 */ /* 0x000fe2000001000e */
[----:B------:R-:W-:Y:S01]  /*1f60*/  BSSY B0, `(.L_x_1584) ;  /* 0x0000025000007945 */ /* 0x000fe20003800000 */
[----:B------:R-:W-:Y:S01]  /*1f70*/  FSETP.GTU.FTZ.AND P4, PT, R149, 20, PT ;  /* 0x41a000009500780b */ /* 0x000fe20003f9c000 */
[----:B------:R-:W-:Y:S01]  /*1f80*/  CS2R R66, SRZ ;  /* 0x0000000000427805 */ /* 0x000fe2000001ff00 */
[----:B------:R-:W-:Y:S01]  /*1f90*/  CS2R R64, SRZ ;  /* 0x0000000000407805 */ /* 0x000fe2000001ff00 */
[----:B-1----:R-:W-:Y:S01]  /*1fa0*/  FFMA.FTZ R14, R96, R84, R11 ;  /* 0x00000054600e7223 */ /* 0x002fe2000001000b */
        /* <DEDUP_REMOVED lines=32> */
.L_x_1585:
[----:B------:R-:W-:Y:S05]  /*21b0*/  BSYNC B0 ;  /* 0x0000000000007941 */ /* 0x000fea0003800000 */
.L_x_1584:
        /* <DEDUP_REMOVED lines=38> */
.L_x_1587:
[----:B------:R-:W-:Y:S05]  /*2420*/  BSYNC B0 ;  /* 0x0000000000007941 */ /* 0x000fea0003800000 */
.L_x_1586:
        /* <DEDUP_REMOVED lines=38> */
.L_x_1589:
[----:B------:R-:W-:Y:S05]  /*2690*/  BSYNC B0 ;  /* 0x0000000000007941 */ /* 0x000fea0003800000 */
.L_x_1588:
        /* <DEDUP_REMOVED lines=40> */
.L_x_1591:
[----:B------:R-:W-:Y:S05]  /*2920*/  BSYNC B0 ;  /* 0x0000000000007941 */ /* 0x000fea0003800000 */
.L_x_1590:
        /* <DEDUP_REMOVED lines=33> */
.L_x_1593:
[----:B------:R-:W-:Y:S05]  /*2b40*/  BSYNC B0 ;  /* 0x0000000000007941 */ /* 0x000fea0003800000 */
.L_x_1592:
        /* <DEDUP_REMOVED lines=33> */
.L_x_1595:
[----:B------:R-:W-:Y:S05]  /*2d60*/  BSYNC B0 ;  /* 0x0000000000007941 */ /* 0x000fea0003800000 */
.L_x_1594:
        /* <DEDUP_REMOVED lines=33> */
.L_x_1597:
[----:B------:R-:W-:Y:S05]  /*2f80*/  BSYNC B0 ;  /* 0x0000000000007941 */ /* 0x000fea0003800000 */
.L_x_1596:
        /* <DEDUP_REMOVED lines=33> */
.L_x_1599:
[----:B------:R-:W-:Y:S05]  /*31a0*/  BSYNC B0 ;  /* 0x0000000000007941 */ /* 0x000fea0003800000 */
.L_x_1598:
        /* <DEDUP_REMOVED lines=33> */
.L_x_1601:
[----:B------:R-:W-:Y:S05]  /*33c0*/  BSYNC B0 ;  /* 0x0000000000007941 */ /* 0x000fea0003800000 */
.L_x_1600:
[----:B------:R-:W-:Y:S01]  /*33d0*/  FFMA.FTZ R11, R95, R83, R12 ;  /* 0x000000535f0b7223 */ /* 0x000fe2000001000c */
[----:B------:R-:W-:Y:S01]  /*33e0*/  BAR.SYNC.DEFER_BLOCKING 0x0 ;  /* 0x0000000000007b1d */ /* 0x000fe20000010000 */
[----:B------:R-:W-:Y:S02]  /*33f0*/  FMUL.FTZ R48, R80, UR4 ;  /* 0x0000000450307c20 */ /* 0x000fe40008410000 */
[----:B---3--:R-:W-:Y:S02]  /*3400*/  FFMA.FTZ R12, R88, R76, R11 ;  /* 0x0000004c580c7223 */ /* 0x008fe4000001000b */
        /* <DEDUP_REMOVED lines=16> */
[----:B0-----:R-:W-:Y:S01]  /*3510*/  FMUL.FTZ R13, R101, R5 ;  /* 0x00000005650d7220 */ /* 0x001fe20000410000 */
[----:B------:R-:W-:Y:S01]  /*3520*/  HFMA2.MMA R71, -RZ, RZ, 0, 0 ;  /* 0x00000000ff477435 */ /* 0x000fe200000001ff */
[----:B------:R-:W-:Y:S01]  /*3530*/  FMUL.FTZ R14, R103, R6 ;  /* 0x00000006670e7220 */ /* 0x000fe20000410000 */
[----:B------:R-:W-:Y:S01]  /*3540*/  UMOV UR7, URZ ;  /* 0x0000003f00077c82 */ /* 0x000fe20008000000 */
[----:B------:R-:W-:Y:S01]  /*3550*/  FMUL.FTZ R11, R100, R147 ;  /* 0x00000093640b7220 */ /* 0x000fe20000410000 */
[----:B------:R0:W-:Y:S01]  /*3560*/  STL [R1+0x4], R13 ;  /* 0x0000040d01007387 */ /* 0x0001e20000100800 */
[----:B------:R-:W-:Y:S01]  /*3570*/  FMUL.FTZ R12, R102, R154 ;  /* 0x0000009a660c7220 */ /* 0x000fe20000410000 */
[----:B------:R-:W-:Y:S01]  /*3580*/  UMOV UR8, URZ ;  /* 0x0000003f00087c82 */ /* 0x000fe20008000000 */
[----:B------:R-:W-:Y:S01]  /*3590*/  FMUL.FTZ R165, R97, R3 ;  /* 0x0000000361a57220 */ /* 0x000fe20000410000 */
[----:B------:R1:W-:Y:S01]  /*35a0*/  STL [R1], R14 ;  /* 0x0000000e01007387 */ /* 0x0003e20000100800 */
[----:B------:R-:W-:Y:S01]  /*35b0*/  FMUL.FTZ R164, R99, R4 ;  /* 0x0000000463a47220 */ /* 0x000fe20000410000 */
[----:B------:R-:W-:Y:S01]  /*35c0*/  UMOV UR9, URZ ;  /* 0x0000003f00097c82 */ /* 0x000fe20008000000 */
[----:B------:R-:W-:-:S02]  /*35d0*/  FMUL.FTZ R15, R92, R151 ;  /* 0x000000975c0f7220 */ /* 0x000fc40000410000 */
[----:B------:R-:W-:Y:S02]  /*35e0*/  FMUL.FTZ R163, R93, R7 ;  /* 0x000000075da37220 */ /* 0x000fe40000410000 */
[----:B0-----:R-:W-:Y:S02]  /*35f0*/  FMUL.FTZ R13, R96, R153 ;  /* 0x00000099600d7220 */ /* 0x001fe40000410000 */
[----:B------:R-:W-:Y:S02]  /*3600*/  FMUL.FTZ R16, R94, R150 ;  /* 0x000000965e107220 */ /* 0x000fe40000410000 */
[----:B-1----:R-:W-:Y:S02]  /*3610*/  FMUL.FTZ R14, R98, R152 ;  /* 0x00000098620e7220 */ /* 0x002fe40000410000 */
[----:B------:R-:W-:Y:S02]  /*3620*/  FMUL.FTZ R162, R95, R8 ;  /* 0x000000085fa27220 */ /* 0x000fe40000410000 */
[----:B------:R-:W-:-:S02]  /*3630*/  FMUL.FTZ R17, R88, R149 ;  /* 0x0000009558117220 */ /* 0x000fc40000410000 */
[----:B------:R-:W-:Y:S02]  /*3640*/  FMUL.FTZ R161, R89, R9 ;  /* 0x0000000959a17220 */ /* 0x000fe40000410000 */
[----:B------:R-:W-:Y:S02]  /*3650*/  FMUL.FTZ R18, R90, R148 ;  /* 0x000000945a127220 */ /* 0x000fe40000410000 */
[----:B------:R-:W-:Y:S02]  /*3660*/  FMUL.FTZ R158, R91, R10 ;  /* 0x0000000a5b9e7220 */ /* 0x000fe40000410000 */
.L_x_1650:
[----:B------:R-:W-:Y:S01]  /*3670*/  ULDC.64 UR38, c[0x0][0x180] ;  /* 0x0000600000267ab9 */ /* 0x000fe20000000a00 */
[----:B------:R-:W2:Y:S01]  /*3680*/  LDL R109, [R1+0x4] ;  /* 0x00000400016d7983 */ /* 0x000ea20000100800 */
[----:B------:R-:W-:Y:S02]  /*3690*/  UIMAD UR32, UR17, UR38, URZ ;  /* 0x00000026112072a4 */ /* 0x000fe4000f8e023f */
[----:B------:R-:W-:Y:S01]  /*36a0*/  UIMAD.WIDE.U32 UR30, UR16, UR38, URZ ;  /* 0x00000026101e72a5 */ /* 0x000fe2000f8e003f */
[----:B------:R-:W3:Y:S01]  /*36b0*/  LDL R116, [R1] ;  /* 0x0000000001747983 */ /* 0x000ee20000100800 */
[----:B------:R-:W-:-:S02]  /*36c0*/  UIMAD UR38, UR16, UR39, UR32 ;  /* 0x00000027102672a4 */ /* 0x000fc4000f8e0220 */
[----:B------:R-:W-:Y:S02]  /*36d0*/  USHF.R.S32.HI UR37, URZ, 0x1f, UR7 ;  /* 0x0000001f3f257899 */ /* 0x000fe40008011407 */
[----:B------:R-:W-:Y:S02]  /*36e0*/  ULDC.64 UR32, c[0x0][0x188] ;  /* 0x0000620000207ab9 */ /* 0x000fe40000000a00 */
[----:B------:R-:W-:Y:S02]  /*36f0*/  UIADD3 UR31, UR31, UR38, URZ ;  /* 0x000000261f1f7290 */ /* 0x000fe4000fffe03f */
[----:B------:R-:W-:Y:S02]  /*3700*/  UIMAD UR38, UR37, UR32, URZ ;  /* 0x00000020252672a4 */ /* 0x000fe4000f8e023f */
[----:B------:R-:W-:Y:S02]  /*3710*/  UIMAD.WIDE.U32 UR30, UR7, UR32, UR30 ;  /* 0x00000020071e72a5 */ /* 0x000fe4000f8e001e */
[----:B------:R-:W-:-:S03]  /*3720*/  UIMAD UR38, UR7, UR33, UR38 ;  /* 0x00000021072672a4 */ /* 0x000fc6000f8e0226 */
[----:B------:R-:W-:Y:S02]  /*3730*/  ULDC.64 UR32, c[0x0][0x220] ;  /* 0x0000880000207ab9 */ /* 0x000fe40000000a00 */
[----:B------:R-:W-:Y:S02]  /*3740*/  UIADD3 UR31, UR31, UR38, URZ ;  /* 0x000000261f1f7290 */ /* 0x000fe4000fffe03f */
[----:B------:R-:W-:Y:S02]  /*3750*/  ULEA UR32, UP0, UR30, UR32, 0x2 ;  /* 0x000000201e207291 */ /* 0x000fe4000f80103f */
[----:B------:R-:W-:Y:S02]  /*3760*/  ULDC.64 UR38, c[0x0][0x1c0] ;  /* 0x0000700000267ab9 */ /* 0x000fe40000000a00 */
[----:B------:R-:W-:Y:S02]  /*3770*/  ULEA.HI.X UR33, UR30, UR33, UR31, 0x2, UP0 ;  /* 0x000000211e217291 */ /* 0x000fe400080f141f */
[----:B------:R-:W-:-:S04]  /*3780*/  MOV R20, UR32 ;  /* 0x0000002000147c02 */ /* 0x000fc80008000f00 */
[----:B------:R-:W-:-:S05]  /*3790*/  MOV R21, UR33 ;  /* 0x0000002100157c02 */ /* 0x000fca0008000f00 */
[----:B------:R0:W4:Y:S01]  /*37a0*/  LDG.E R19, [R20.64] ;  /* 0x0000001c14137981 */ /* 0x000122000c1e1900 */
[----:B------:R-:W-:Y:S02]  /*37b0*/  UIMAD UR32, UR37, UR38, URZ ;  /* 0x00000026252072a4 */ /* 0x000fe4000f8e023f */
[----:B------:R-:W-:Y:S02]  /*37c0*/  UIMAD.WIDE.U32 UR30, UR7, UR38, URZ ;  /* 0x00000026071e72a5 */ /* 0x000fe4000f8e003f */
[----:B------:R-:W-:Y:S02]  /*37d0*/  UIMAD UR32, UR7, UR39, UR32 ;  /* 0x00000027072072a4 */ /* 0x000fe4000f8e0220 */
[----:B------:R-:W-:Y:S02]  /*37e0*/  ULEA UR33, UP0, UR30, UR26, 0x2 ;  /* 0x0000001a1e217291 */ /* 0x000fe4000f80103f */
[----:B------:R-:W-:Y:S02]  /*37f0*/  UIADD3 UR31, UR31, UR32, URZ ;  /* 0x000000201f1f7290 */ /* 0x000fe4000fffe03f */
[----:B------:R-:W-:-:S02]  /*3800*/  ULDC.64 UR38, c[0x0][0x198] ;  /* 0x0000660000267ab9 */ /* 0x000fc40000000a00 */
[----:B------:R-:W-:Y:S01]  /*3810*/  ULEA.HI.X UR30, UR30, UR27, UR31, 0x2, UP0 ;  /* 0x0000001b1e1e7291 */ /* 0x000fe200080f141f */
[----:B------:R-:W-:-:S05]  /*3820*/  MOV R36, UR33 ;  /* 0x0000002100247c02 */ /* 0x000fca0008000f00 */
[----:B------:R-:W-:-:S05]  /*3830*/  MOV R37, UR30 ;  /* 0x0000001e00257c02 */ /* 0x000fca0008000f00 */
[----:B------:R-:W-:-:S05]  /*3840*/  IMAD.WIDE R36, R156, 0x10, R36 ;  /* 0x000000109c247825 */ /* 0x000fca00078e0224 */
[----:B------:R1:W2:Y:S04]  /*3850*/  LDG.E.128 R24, [R36.64] ;  /* 0x0000001c24187981 */ /* 0x0002a8000c1e1d00 */
[----:B------:R1:W2:Y:S04]  /*3860*/  LDG.E.128 R28, [R36.64+0x200] ;  /* 0x0002001c241c7981 */ /* 0x0002a8000c1e1d00 */
[----:B------:R1:W2:Y:S04]  /*3870*/  LDG.E.128 R32, [R36.64+0x400] ;  /* 0x0004001c24207981 */ /* 0x0002a8000c1e1d00 */
[----:B0-----:R1:W2:Y:S01]  /*3880*/  LDG.E.128 R20, [R36.64+0x600] ;  /* 0x0006001c24147981 */ /* 0x0012a2000c1e1d00 */
[----:B------:R-:W-:Y:S01]  /*3890*/  UIMAD UR32, UR17, UR38, URZ ;  /* 0x00000026112072a4 */ /* 0x000fe2000f8e023f */
[C---:B------:R-:W-:Y:S01]  /*38a0*/  LOP3.LUT P0, RZ, R0.reuse, 0x1f, RZ, 0xc0, !PT ;  /* 0x0000001f00ff7812 */ /* 0x040fe2000780c0ff */
[----:B------:R-:W-:Y:S01]  /*38b0*/  UIMAD.WIDE.U32 UR30, UR16, UR38, URZ ;  /* 0x00000026101e72a5 */ /* 0x000fe2000f8e003f */
[----:B------:R-:W-:Y:S01]  /*38c0*/  ISETP.NE.AND P1, PT, R0, RZ, PT ;  /* 0x000000ff0000720c */ /* 0x000fe20003f25270 */
[----:B------:R-:W-:Y:S01]  /*38d0*/  UIMAD UR38, UR16, UR39, UR32 ;  /* 0x00000027102672a4 */ /* 0x000fe2000f8e0220 */
[----:B------:R-:W-:-:S02]  /*38e0*/  MOV R38, UR19 ;  /* 0x0000001300267c02 */ /* 0x000fc40008000f00 */
[----:B------:R-:W-:Y:S01]  /*38f0*/  ULDC.64 UR32, c[0x0][0x1a0] ;  /* 0x0000680000207ab9 */ /* 0x000fe20000000a00 */
[----:B------:R-:W-:Y:S01]  /*3900*/  MOV R104, 0x100 ;  /* 0x0000010000687802 */ /* 0x000fe20000000f00 */
[----:B------:R-:W-:Y:S01]  /*3910*/  UIADD3 UR31, UR31, UR38, URZ ;  /* 0x000000261f1f7290 */ /* 0x000fe2000fffe03f */
[----:B-1----:R-:W-:Y:S01]  /*3920*/  MOV R36, UR19 ;  /* 0x0000001300247c02 */ /* 0x002fe20008000f00 */
[----:B------:R-:W-:Y:S01]  /*3930*/  UIMAD UR37, UR37, UR32, URZ ;  /* 0x00000020252572a4 */ /* 0x000fe2000f8e023f */
[----:B------:R-:W-:Y:S01]  /*3940*/  MOV R105, c[0x0][0x16c] ;  /* 0x00005b0000697a02 */ /* 0x000fe20000000f00 */
[----:B------:R-:W-:Y:S01]  /*3950*/  UIMAD.WIDE.U32 UR30, UR7, UR32, UR30 ;  /* 0x00000020071e72a5 */ /* 0x000fe2000f8e001e */
[----:B------:R-:W-:Y:S01]  /*3960*/  ISETP.LT.OR P0, PT, R36, 0x2, P0 ;  /* 0x000000022400780c */ /* 0x000fe20000701670 */
[----:B------:R-:W-:Y:S02]  /*3970*/  UIMAD UR38, UR7, UR33, UR37 ;  /* 0x00000021072672a4 */ /* 0x000fe4000f8e0225 */
[----:B------:R-:W-:-:S02]  /*3980*/  UIADD3 UR37, UR19, -0x1, URZ ;  /* 0xffffffff13257890 */ /* 0x000fc4000fffe03f */
[----:B------:R-:W-:Y:S02]  /*3990*/  ULDC.64 UR32, c[0x0][0x228] ;  /* 0x00008a0000207ab9 */ /* 0x000fe40000000a00 */
[----:B------:R-:W-:Y:S02]  /*39a0*/  UIADD3 UR38, UR31, UR38, URZ ;  /* 0x000000261f267290 */ /* 0x000fe4000fffe03f */
[----:B------:R-:W-:Y:S02]  /*39b0*/  ULEA UR32, UP0, UR30, UR32, 0x2 ;  /* 0x000000201e207291 */ /* 0x000fe4000f80103f */
[----:B------:R-:W-:Y:S02]  /*39c0*/  ULEA.HI UR31, UR37, UR37, URZ, 0x1 ;  /* 0x00000025251f7291 */ /* 0x000fe4000f8f083f */
[----:B------:R-:W-:Y:S01]  /*39d0*/  ULEA.HI.X UR33, UR30, UR33, UR38, 0x2, UP0 ;  /* 0x000000211e217291 */ /* 0x000fe200080f1426 */
[----:B------:R-:W-:Y:S01]  /*39e0*/  @!P0 IADD3 R38, R38, -0x2, RZ ;  /* 0xfffffffe26268810 */ /* 0x000fe20007ffe0ff */
[----:B------:R-:W-:Y:S01]  /*39f0*/  ULOP3.LUT UR31, UR31, 0xfffffe, URZ, 0xc0, !UPT ;  /* 0x00fffffe1f1f7892 */ /* 0x000fe2000f8ec03f */
[----:B------:R-:W-:-:S03]  /*3a00*/  MOV R36, UR32 ;  /* 0x0000002000247c02 */ /* 0x000fc60008000f00 */
[----:B------:R-:W-:Y:S01]  /*3a10*/  MOV R37, UR33 ;  /* 0x0000002100257c02 */ /* 0x000fe20008000f00 */
[----:B------:R-:W-:-:S04]  /*3a20*/  UIADD3 UR31, UR37, -UR31, URZ ;  /* 0x8000001f251f7290 */ /* 0x000fc8000fffe03f */
[----:B------:R0:W3:Y:S02]  /*3a30*/  LDG.E R114, [R36.64] ;  /* 0x0000001c24727981 */ /* 0x0000e4000c1e1900 */
[----:B------:R-:W-:Y:S01]  /*3a40*/  MOV R39, UR31 ;  /* 0x0000001f00277c02 */ /* 0x000fe20008000f00 */
[----:B------:R-:W-:Y:S02]  /*3a50*/  @!P0 IMAD R38, R38, R105, UR7 ;  /* 0x0000000726268e24 */ /* 0x000fe4000f8e0269 */
[----:B------:R-:W-:Y:S01]  /*3a60*/  IMAD R106, R155, 0x3, R2 ;  /* 0x000000039b6a7824 */ /* 0x000fe200078e0202 */
[----:B------:R-:W-:Y:S02]  /*3a70*/  MOV R121, RZ ;  /* 0x000000ff00797202 */ /* 0x000fe40000000f00 */
[----:B------:R-:W-:Y:S01]  /*3a80*/  MOV R120, 0x3f800000 ;  /* 0x3f80000000787802 */ /* 0x000fe20000000f00 */
[----:B------:R-:W-:Y:S01]  /*3a90*/  BSSY B0, `(.L_x_1603) ;  /* 0x0000062000007945 */ /* 0x000fe20003800000 */
[C---:B------:R-:W-:Y:S01]  /*3aa0*/  LEA.HI R157, R0.reuse, R0, RZ, 0x1e ;  /* 0x00000000009d7211 */ /* 0x040fe200078ff0ff */
[----:B----4-:R1:W4:Y:S02]  /*3ab0*/  R2UR UR39, R19 ;  /* 0x00000000132773c2 */ /* 0x01032400000e0000 */
[----:B-1----:R-:W-:-:S02]  /*3ac0*/  IADD3 R19, R0, 0x200, RZ ;  /* 0x0000020000137810 */ /* 0x002fc40007ffe0ff */
[----:B----4-:R-:W-:-:S05]  /*3ad0*/  MOV R113, UR39 ;  /* 0x0000002700717c02 */ /* 0x010fca0008000f00 */
[----:B------:R-:W-:-:S04]  /*3ae0*/  FMUL.FTZ R113, R113, 1.4426950216293334961 ;  /* 0x3fb8aa3b71717820 */ /* 0x000fc80000410000 */
[----:B------:R-:W-:-:S06]  /*3af0*/  FMUL.FTZ R134, R113, R147 ;  /* 0x0000009371867220 */ /* 0x000fcc0000410000 */
[----:B------:R-:W1:Y:S01]  /*3b00*/  MUFU.EX2 R134, R134 ;  /* 0x0000008600867308 */ /* 0x000e620000000800 */
[----:B------:R-:W-:Y:S01]  /*3b10*/  @!P1 IMAD R19, R39, R104, UR7 ;  /* 0x0000000727139e24 */ /* 0x000fe2000f8e0268 */
[----:B------:R-:W-:Y:S01]  /*3b20*/  MOV R39, 0x8 ;  /* 0x0000000800277802 */ /* 0x000fe20000000f00 */
[----:B--2---:R-:W-:Y:S03]  /*3b30*/  STS.128 [R2.X16], R24 ;  /* 0x0000001802007388 */ /* 0x004fe6000000cc00 */
[----:B------:R-:W-:Y:S01]  /*3b40*/  SHF.L.U32 R105, R19, 0x2, RZ ;  /* 0x0000000213697819 */ /* 0x000fe200000006ff */
[----:B------:R-:W-:Y:S04]  /*3b50*/  STS.128 [R2.X16+0x200], R28 ;  /* 0x0002001c02007388 */ /* 0x000fe8000000cc00 */
[----:B------:R-:W-:Y:S04]  /*3b60*/  STS.128 [R2.X16+0x400], R32 ;  /* 0x0004002002007388 */ /* 0x000fe8000000cc00 */
[----:B------:R2:W-:Y:S01]  /*3b70*/  STS.128 [R2.X16+0x600], R20 ;  /* 0x0006001402007388 */ /* 0x0005e2000000cc00 */
[----:B------:R-:W-:-:S06]  /*3b80*/  NOP ;  /* 0x0000000000007918 */ /* 0x000fcc0000000000 */
[----:B------:R-:W4:Y:S04]  /*3b90*/  LDS.128 R32, [R106.X16+0x10] ;  /* 0x000010006a207984 */ /* 0x000f28000000cc00 */
[----:B------:R-:W3:Y:S04]  /*3ba0*/  LDS.128 R28, [R106.X16+0x20] ;  /* 0x000020006a1c7984 */ /* 0x000ee8000000cc00 */
[----:B------:R-:W3:Y:S01]  /*3bb0*/  LDS.128 R24, [R106.X16+0x30] ;  /* 0x000030006a187984 */ /* 0x000ee2000000cc00 */
[----:B--2---:R-:W-:-:S03]  /*3bc0*/  @!P0 IMAD.WIDE R20, R38, R39, UR10 ;  /* 0x0000000a26148e25 */ /* 0x004fc6000f8e0227 */
[----:B0-----:R0:W2:Y:S04]  /*3bd0*/  LDS.128 R36, [R106.X16] ;  /* 0x000000006a247984 */ /* 0x0010a8000000cc00 */
[----:B-1----:R1:W-:Y:S04]  /*3be0*/  STS [R105+0x4c60], R134 ;  /* 0x004c608669007388 */ /* 0x0023e80000000800 */
[----:B------:R-:W-:Y:S01]  /*3bf0*/  BAR.SYNC.DEFER_BLOCKING 0x0 ;  /* 0x0000000000007b1d */ /* 0x000fe20000010000 */
[C---:B------:R-:W-:Y:S02]  /*3c00*/  FMUL.FTZ R19, R113.reuse, R5 ;  /* 0x0000000571137220 */ /* 0x040fe40000410000 */
[----:B0-----:R-:W-:-:S04]  /*3c10*/  FMUL.FTZ R106, R113, R154 ;  /* 0x0000009a716a7220 */ /* 0x001fc80000410000 */
[----:B------:R-:W0:Y:S01]  /*3c20*/  MUFU.EX2 R19, R19 ;  /* 0x0000001300137308 */ /* 0x000e220000000800 */
[C---:B------:R-:W-:Y:S02]  /*3c30*/  FMUL.FTZ R107, R113.reuse, R6 ;  /* 0x00000006716b7220 */ /* 0x040fe40000410000 */
[C---:B------:R-:W-:Y:S02]  /*3c40*/  FMUL.FTZ R22, R113.reuse, R153 ;  /* 0x0000009971167220 */ /* 0x040fe40000410000 */
[C---:B------:R-:W-:Y:S01]  /*3c50*/  FMUL.FTZ R23, R113.reuse, R3 ;  /* 0x0000000371177220 */ /* 0x040fe20000410000 */
[----:B------:R0:W5:Y:S03]  /*3c60*/  @!P0 LDG.E.64 R120, [R20.64] ;  /* 0x0000001c14788981 */ /* 0x000166000c1e1b00 */
[----:B------:R-:W-:Y:S08]  /*3c70*/  MUFU.EX2 R22, R22 ;  /* 0x0000001600167308 */ /* 0x000ff00000000800 */
[----:B0-----:R-:W0:Y:S01]  /*3c80*/  MUFU.EX2 R20, R106 ;  /* 0x0000006a00147308 */ /* 0x001e220000000800 */
[----:B------:R-:W-:-:S07]  /*3c90*/  FMUL.FTZ R104, R113, R152 ;  /* 0x0000009871687220 */ /* 0x000fce0000410000 */
[----:B------:R-:W2:Y:S01]  /*3ca0*/  MUFU.EX2 R21, R107 ;  /* 0x0000006b00157308 */ /* 0x000ea20000000800 */
[-C--:B------:R-:W-:Y:S02]  /*3cb0*/  FMUL.FTZ R115, R134, R19.reuse ;  /* 0x0000001386737220 */ /* 0x080fe40000410000 */
[----:B------:R-:W-:Y:S02]  /*3cc0*/  FFMA.FTZ R111, R11, R19, R109 ;  /* 0x000000130b6f7223 */ /* 0x000fe4000001006d */
[----:B-1----:R-:W-:-:S03]  /*3cd0*/  FMUL.FTZ R105, R113, R4 ;  /* 0x0000000471697220 */ /* 0x002fc60000410000 */
[----:B------:R-:W1:Y:S01]  /*3ce0*/  MUFU.EX2 R23, R23 ;  /* 0x0000001700177308 */ /* 0x000e620000000800 */
[C---:B0-----:R-:W-:Y:S02]  /*3cf0*/  FMUL.FTZ R110, R20.reuse, R115 ;  /* 0x00000073146e7220 */ /* 0x041fe40000410000 */
[----:B------:R-:W-:Y:S01]  /*3d00*/  FFMA.FTZ R112, R20, R111, R12 ;  /* 0x0000006f14707223 */ /* 0x000fe2000001000c */
[----:B------:R-:W-:Y:S01]  /*3d10*/  ISETP.NE.AND P0, PT, R0, 0x7f, PT ;  /* 0x0000007f0000780c */ /* 0x000fe20003f05270 */
[----:B------:R-:W-:-:S03]  /*3d20*/  FMUL.FTZ R106, R113, R151 ;  /* 0x00000097716a7220 */ /* 0x000fc60000410000 */
[----:B------:R-:W0:Y:S01]  /*3d30*/  MUFU.EX2 R104, R104 ;  /* 0x0000006800687308 */ /* 0x000e220000000800 */
[C---:B--2---:R-:W-:Y:S02]  /*3d40*/  FMUL.FTZ R111, R21.reuse, R110 ;  /* 0x0000006e156f7220 */ /* 0x044fe40000410000 */
[----:B---3--:R-:W-:Y:S02]  /*3d50*/  FFMA.FTZ R112, R21, R112, R116 ;  /* 0x0000007015707223 */ /* 0x008fe40000010074 */
[----:B------:R-:W-:-:S03]  /*3d60*/  FMUL.FTZ R107, R113, R7 ;  /* 0x00000007716b7220 */ /* 0x000fc60000410000 */
[----:B------:R-:W2:Y:S01]  /*3d70*/  MUFU.EX2 R105, R105 ;  /* 0x0000006900697308 */ /* 0x000ea20000000800 */
[C---:B------:R-:W-:Y:S02]  /*3d80*/  FMUL.FTZ R116, R22.reuse, R111 ;  /* 0x0000006f16747220 */ /* 0x040fe40000410000 */
[----:B------:R-:W-:Y:S02]  /*3d90*/  FFMA.FTZ R112, R22, R112, R13 ;  /* 0x0000007016707223 */ /* 0x000fe4000001000d */
[----:B------:R-:W-:-:S03]  /*3da0*/  FMUL.FTZ R108, R113, R150 ;  /* 0x00000096716c7220 */ /* 0x000fc60000410000 */
[----:B------:R-:W3:Y:S01]  /*3db0*/  MUFU.EX2 R106, R106 ;  /* 0x0000006a006a7308 */ /* 0x000ee20000000800 */
[C---:B-1----:R-:W-:Y:S02]  /*3dc0*/  FMUL.FTZ R115, R23.reuse, R116 ;  /* 0x0000007417737220 */ /* 0x042fe40000410000 */
[----:B------:R-:W-:Y:S01]  /*3dd0*/  FFMA.FTZ R117, R23, R112, R165 ;  /* 0x0000007017757223 */ /* 0x000fe200000100a5 */
[----:B------:R1:W4:Y:S01]  /*3de0*/  R2UR UR33, R114 ;  /* 0x00000000722173c2 */ /* 0x00032200000e0000 */
[----:B------:R-:W-:-:S03]  /*3df0*/  FMUL.FTZ R109, R113, R8 ;  /* 0x00000008716d7220 */ /* 0x000fc60000410000 */
[----:B------:R-:W3:Y:S01]  /*3e00*/  MUFU.EX2 R107, R107 ;  /* 0x0000006b006b7308 */ /* 0x000ee20000000800 */
[C---:B0-----:R-:W-:Y:S02]  /*3e10*/  FMUL.FTZ R112, R104.reuse, R115 ;  /* 0x0000007368707220 */ /* 0x041fe40000410000 */
[----:B------:R-:W-:Y:S01]  /*3e20*/  FFMA.FTZ R117, R104, R117, R14 ;  /* 0x0000007568757223 */ /* 0x000fe2000001000e */
[----:B-1----:R0:W1:Y:S01]  /*3e30*/  @P0 LDS R114, [R0.X4+0x5464] ;  /* 0x0054640000720984 */ /* 0x0020620000004800 */
[----:B------:R-:W-:-:S03]  /*3e40*/  FMUL.FTZ R110, R113, R149 ;  /* 0x00000095716e7220 */ /* 0x000fc60000410000 */
[----:B------:R-:W0:Y:S01]  /*3e50*/  MUFU.EX2 R108, R108 ;  /* 0x0000006c006c7308 */ /* 0x000e220000000800 */
[C---:B--2---:R-:W-:Y:S02]  /*3e60*/  FMUL.FTZ R115, R105.reuse, R112 ;  /* 0x0000007069737220 */ /* 0x044fe40000410000 */
[----:B------:R-:W-:Y:S02]  /*3e70*/  FFMA.FTZ R117, R105, R117, R164 ;  /* 0x0000007569757223 */ /* 0x000fe400000100a4 */
[----:B------:R-:W-:-:S03]  /*3e80*/  FMUL.FTZ R111, R113, R9 ;  /* 0x00000009716f7220 */ /* 0x000fc60000410000 */
[----:B------:R-:W2:Y:S01]  /*3e90*/  MUFU.EX2 R109, R109 ;  /* 0x0000006d006d7308 */ /* 0x000ea20000000800 */
[C---:B---3--:R-:W-:Y:S02]  /*3ea0*/  FMUL.FTZ R116, R106.reuse, R115 ;  /* 0x000000736a747220 */ /* 0x048fe40000410000 */
[----:B------:R-:W-:Y:S02]  /*3eb0*/  FFMA.FTZ R118, R106, R117, R15 ;  /* 0x000000756a767223 */ /* 0x000fe4000001000f */
[----:B------:R-:W-:-:S03]  /*3ec0*/  FMUL.FTZ R112, R113, R148 ;  /* 0x0000009471707220 */ /* 0x000fc60000410000 */
[----:B------:R-:W3:Y:S01]  /*3ed0*/  MUFU.EX2 R110, R110 ;  /* 0x0000006e006e7308 */ /* 0x000ee20000000800 */
[C---:B------:R-:W-:Y:S02]  /*3ee0*/  FMUL.FTZ R115, R107.reuse, R116 ;  /* 0x000000746b737220 */ /* 0x040fe40000410000 */
[----:B------:R-:W-:Y:S02]  /*3ef0*/  FFMA.FTZ R117, R107, R118, R163 ;  /* 0x000000766b757223 */ /* 0x000fe400000100a3 */
[----:B------:R-:W-:-:S03]  /*3f00*/  FMUL.FTZ R113, R113, R10 ;  /* 0x0000000a71717220 */ /* 0x000fc60000410000 */
[----:B------:R-:W1:Y:S01]  /*3f10*/  MUFU.EX2 R111, R111 ;  /* 0x0000006f006f7308 */ /* 0x000e620000000800 */
[C---:B0-----:R-:W-:Y:S02]  /*3f20*/  FMUL.FTZ R116, R108.reuse, R115 ;  /* 0x000000736c747220 */ /* 0x041fe40000410000 */
[----:B------:R-:W-:-:S05]  /*3f30*/  FFMA.FTZ R117, R108, R117, R16 ;  /* 0x000000756c757223 */ /* 0x000fca0000010010 */
[----:B------:R-:W0:Y:S01]  /*3f40*/  MUFU.EX2 R112, R112 ;  /* 0x0000007000707308 */ /* 0x000e220000000800 */
[C---:B--2---:R-:W-:Y:S02]  /*3f50*/  FMUL.FTZ R115, R109.reuse, R116 ;  /* 0x000000746d737220 */ /* 0x044fe40000410000 */
[----:B------:R-:W-:-:S05]  /*3f60*/  FFMA.FTZ R117, R109, R117, R162 ;  /* 0x000000756d757223 */ /* 0x000fca00000100a2 */
[----:B------:R-:W2:Y:S01]  /*3f70*/  MUFU.EX2 R113, R113 ;  /* 0x0000007100717308 */ /* 0x000ea20000000800 */
[C---:B---3--:R-:W-:Y:S02]  /*3f80*/  FMUL.FTZ R116, R110.reuse, R115 ;  /* 0x000000736e747220 */ /* 0x048fe40000410000 */
[----:B------:R-:W-:Y:S02]  /*3f90*/  FFMA.FTZ R118, R110, R117, R17 ;  /* 0x000000756e767223 */ /* 0x000fe40000010011 */
[C---:B-1----:R-:W-:Y:S02]  /*3fa0*/  FMUL.FTZ R115, R111.reuse, R116 ;  /* 0x000000746f737220 */ /* 0x042fe40000410000 */
[----:B------:R-:W-:Y:S02]  /*3fb0*/  FFMA.FTZ R117, R111, R118, R161 ;  /* 0x000000766f757223 */ /* 0x000fe400000100a1 */
[C---:B0-----:R-:W-:Y:S02]  /*3fc0*/  FMUL.FTZ R116, R112.reuse, R115 ;  /* 0x0000007370747220 */ /* 0x041fe40000410000 */
[----:B------:R-:W-:-:S02]  /*3fd0*/  FFMA.FTZ R117, R112, R117, R18 ;  /* 0x0000007570757223 */ /* 0x000fc40000010012 */
[C---:B--2---:R-:W-:Y:S02]  /*3fe0*/  FMUL.FTZ R116, R113.reuse, R116 ;  /* 0x0000007471747220 */ /* 0x044fe40000410000 */
        /* <DEDUP_REMOVED lines=12> */
.L_x_1604:
[----:B----4-:R-:W-:Y:S05]  /*40b0*/  BSYNC B0 ;  /* 0x0000000000007941 */ /* 0x010fea0003800000 */
.L_x_1603:
[----:B------:R-:W-:Y:S01]  /*40c0*/  ISETP.GT.U32.AND P0, PT, R0, 0x1f, PT ;  /* 0x0000001f0000780c */ /* 0x000fe20003f04070 */
[----:B------:R2:W-:Y:S01]  /*40d0*/  STS.64 [R157.X8+0x4250], R116 ;  /* 0x004250749d007388 */ /* 0x0005e20000008a00 */
[----:B0-----:R-:W-:Y:S01]  /*40e0*/  FMUL.FTZ R115, R36, UR33 ;  /* 0x0000002124737c20 */ /* 0x001fe20008410000 */
[----:B------:R-:W-:Y:S01]  /*40f0*/  BSSY B0, `(.L_x_1605) ;  /* 0x0000067000007945 */ /* 0x000fe20003800000 */
[----:B------:R-:W-:Y:S02]  /*4100*/  FMUL.FTZ R118, R37, UR33 ;  /* 0x0000002125767c20 */ /* 0x000fe40008410000 */
[----:B------:R-:W-:Y:S02]  /*4110*/  FMUL.FTZ R119, R38, UR33 ;  /* 0x0000002126777c20 */ /* 0x000fe40008410000 */
[----:B------:R-:W-:Y:S02]  /*4120*/  FMUL.FTZ R146, R72, R115 ;  /* 0x0000007348927220 */ /* 0x000fe40000410000 */
[----:B------:R-:W-:-:S02]  /*4130*/  FMUL.FTZ R145, R73, R118 ;  /* 0x0000007649917220 */ /* 0x000fc40000410000 */
[----:B------:R-:W-:Y:S02]  /*4140*/  FMUL.FTZ R144, R74, R119 ;  /* 0x000000774a907220 */ /* 0x000fe40000410000 */
[----:B--2---:R-:W-:Y:S02]  /*4150*/  FMUL.FTZ R116, R29, UR33 ;  /* 0x000000211d747c20 */ /* 0x004fe40008410000 */
[----:B------:R-:W-:Y:S02]  /*4160*/  FMUL.FTZ R122, R39, UR33 ;  /* 0x00000021277a7c20 */ /* 0x000fe40008410000 */
[----:B------:R-:W-:Y:S02]  /*4170*/  FMUL.FTZ R129, R81, R116 ;  /* 0x0000007451817220 */ /* 0x000fe40000410000 */
        /* <DEDUP_REMOVED lines=38> */
.L_x_1658:
        /* <DEDUP_REMOVED lines=22> */
.L_x_1659:
[----:B------:R-:W-:-:S13]  /*4540*/  ISETP.GE.AND P0, PT, R155, 0x10, PT ;  /* 0x000000109b00780c */ /* 0x000fda0003f06270 */
[-C--:B0-2---:R-:W-:Y:S02]  /*4550*/  @P0 FFMA.FTZ R124, R122, R127.reuse, R124 ;  /* 0x0000007f7a7c0223 */ /* 0x085fe4000001007c */
[----:B---3--:R-:W-:Y:S01]  /*4560*/  @P0 FMUL.FTZ R127, R135, R127 ;  /* 0x0000007f877f0220 */ /* 0x008fe20000410000 */
[----:B------:R-:W-:Y:S05]  /*4570*/  BRA.CONV ~URZ, `(.L_x_1609) ;  /* 0x000000437f007947 */ /* 0x000fea000b800000 */
[----:B------:R-:W-:Y:S01]  /*4580*/  HFMA2.MMA R159, -RZ, RZ, 0, 1.847743988037109375e-06 ;  /* 0x0000001fff9f7435 */ /* 0x000fe200000001ff */
[----:B------:R-:W-:Y:S02]  /*4590*/  MOV R122, R127 ;  /* 0x0000007f007a7202 */ /* 0x000fe40000000f00 */
[----:B------:R-:W-:-:S03]  /*45a0*/  MOV R123, 0x45c0 ;  /* 0x000045c0007b7802 */ /* 0x000fc60000000f00 */
[----:B-1---5:R-:W-:Y:S05]  /*45b0*/  CALL.REL.NOINC `($__internal_67_$__cuda_sm70_shflsync_idx_p) ;  /* 0x00004ae000007944 */ /* 0x022fea0003c00000 */
.L_x_1609:
[----:B------:R-:W-:Y:S05]  /*45c0*/  BRA.CONV ~URZ, `(.L_x_1610) ;  /* 0x000000437f007947 */ /* 0x000fea000b800000 */
[----:B-1----:R-:W-:Y:S01]  /*45d0*/  HFMA2.MMA R159, -RZ, RZ, 0, 1.847743988037109375e-06 ;  /* 0x0000001fff9f7435 */ /* 0x002fe200000001ff */
[----:B------:R-:W-:Y:S02]  /*45e0*/  MOV R122, R124 ;  /* 0x0000007c007a7202 */ /* 0x000fe40000000f00 */
[----:B------:R-:W-:-:S03]  /*45f0*/  MOV R123, 0x4610 ;  /* 0x00004610007b7802 */ /* 0x000fc60000000f00 */
[----:B0-2--5:R-:W-:Y:S05]  /*4600*/  CALL.REL.NOINC `($__internal_67_$__cuda_sm70_shflsync_idx_p) ;  /* 0x00004a9000007944 */ /* 0x025fea0003c00000 */
.L_x_1610:
[----:B------:R-:W-:Y:S05]  /*4610*/  BRA.DIV ~URZ, `(.L_x_1611) ;  /* 0x000042927f007947 */ /* 0x000fea000b800000 */
[----:B-----5:R-:W3:Y:S04]  /*4620*/  SHFL.IDX PT, R120, R120, RZ, 0x1f ;  /* 0x00001fff78787589 */ /* 0x020ee800000e0000 */
[----:B------:R4:W2:Y:S04]  /*4630*/  SHFL.IDX PT, R125, R121, RZ, 0x1f ;  /* 0x00001fff797d7589 */ /* 0x0008a800000e0000 */
[----:B------:R-:W1:Y:S04]  /*4640*/  SHFL.UP PT, R127, R127, 0x1, RZ ;  /* 0x042000007f7f7989 */ /* 0x000e6800000e00ff */
[----:B------:R-:W0:Y:S02]  /*4650*/  SHFL.UP PT, R124, R124, 0x1, RZ ;  /* 0x042000007c7c7989 */ /* 0x000e2400000e00ff */
.L_x_1660:
[----:B----4-:R-:W4:Y:S01]  /*4660*/  LDS.64 R122, [R126+0x4250] ;  /* 0x004250007e7a7984 */ /* 0x010f220000000a00 */
[----:B012---:R-:W-:Y:S01]  /*4670*/  @P1 FFMA.FTZ R125, R125, R127, R124 ;  /* 0x0000007f7d7d1223 */ /* 0x007fe2000001007c */
[----:B---3--:R-:W-:-:S02]  /*4680*/  MOV R124, R120 ;  /* 0x00000078007c7202 */ /* 0x008fc40000000f00 */
[----:B------:R-:W0:Y:S03]  /*4690*/  LDS.64 R120, [R126+0x4258] ;  /* 0x004258007e787984 */ /* 0x000e260000000a00 */
[----:B------:R-:W-:-:S05]  /*46a0*/  @P1 FMUL.FTZ R124, R124, R127 ;  /* 0x0000007f7c7c1220 */ /* 0x000fca0000410000 */
[----:B------:R-:W-:Y:S01]  /*46b0*/  STS.64 [R126+0x4250], R124 ;  /* 0x0042507c7e007388 */ /* 0x000fe20000000a00 */
[C---:B----4-:R-:W-:Y:S02]  /*46c0*/  FFMA.FTZ R123, R122.reuse, R125, R123 ;  /* 0x0000007d7a7b7223 */ /* 0x050fe4000001007b */
        /* <DEDUP_REMOVED lines=9> */
.L_x_1606:
[----:B------:R-:W-:Y:S05]  /*4760*/  BSYNC B0 ;  /* 0x0000000000007941 */ /* 0x000fea0003800000 */
.L_x_1605:
[----:B------:R-:W-:Y:S01]  /*4770*/  WARPSYNC 0xffffffff ;  /* 0xffffffff00007948 */ /* 0x000fe20003800000 */
[----:B------:R-:W-:Y:S01]  /*4780*/  BAR.SYNC.DEFER_BLOCKING 0x0 ;  /* 0x0000000000007b1d */ /* 0x000fe20000010000 */
[----:B01---5:R-:W-:Y:S01]  /*4790*/  FMUL.FTZ R121, R113, R114 ;  /* 0x0000007271797220 */ /* 0x023fe20000410000 */
[----:B------:R-:W-:Y:S01]  /*47a0*/  LOP3.LUT P0, RZ, R0, 0x1f, RZ, 0xc0, !PT ;  /* 0x0000001f00ff7812 */ /* 0x000fe2000780c0ff */
[----:B------:R-:W-:Y:S01]  /*47b0*/  FMUL.FTZ R135, R101, R5 ;  /* 0x0000000565877220 */ /* 0x000fe20000410000 */
[----:B------:R-:W-:Y:S01]  /*47c0*/  MOV R125, UR7 ;  /* 0x00000007007d7c02 */ /* 0x000fe20008000f00 */
[----:B------:R-:W-:Y:S01]  /*47d0*/  FMUL.FTZ R120, R112, R121 ;  /* 0x0000007970787220 */ /* 0x000fe20000410000 */
[----:B------:R-:W-:Y:S01]  /*47e0*/  BSSY B0, `(.L_x_1612) ;  /* 0x000007d000007945 */ /* 0x000fe20003800000 */
        /* <DEDUP_REMOVED lines=21> */
[----:B------:R-:W-:Y:S02]  /*4940*/  FMUL.FTZ R137, R97, R3 ;  /* 0x0000000361897220 */ /* 0x000fe40000410000 */
[C---:B------:R-:W-:Y:S02]  /*4950*/  FMUL.FTZ R120, R22.reuse, R121 ;  /* 0x0000007916787220 */ /* 0x040fe40000410000 */
[----:B------:R-:W-:Y:S02]  /*4960*/  FFMA.FTZ R122, R23, R122, R142 ;  /* 0x0000007a177a7223 */ /* 0x000fe4000001008e */
[----:B------:R-:W-:Y:S01]  /*4970*/  FMUL.FTZ R121, R21, R120 ;  /* 0x0000007815797220 */ /* 0x000fe20000410000 */
[----:B------:R-:W-:Y:S01]  /*4980*/  MOV R120, UR19 ;  /* 0x0000001300787c02 */ /* 0x000fe20008000f00 */
[----:B------:R-:W-:Y:S02]  /*4990*/  FFMA.FTZ R122, R22, R122, R143 ;  /* 0x0000007a167a7223 */ /* 0x000fe4000001008f */
[----:B------:R-:W-:Y:S01]  /*49a0*/  FMUL.FTZ R138, R99, R4 ;  /* 0x00000004638a7220 */ /* 0x000fe20000410000 */
[----:B------:R-:W-:Y:S01]  /*49b0*/  ISETP.GE.OR P0, PT, R120, c[0x0][0x174], P0 ;  /* 0x00005d0078007a0c */ /* 0x000fe20000706670 */
[----:B------:R-:W-:-:S02]  /*49c0*/  FFMA.FTZ R122, R21, R122, R144 ;  /* 0x0000007a157a7223 */ /* 0x000fc40000010090 */
[C---:B------:R-:W-:Y:S01]  /*49d0*/  FMUL.FTZ R120, R20.reuse, R121 ;  /* 0x0000007914787220 */ /* 0x040fe20000410000 */
[----:B------:R-:W-:Y:S01]  /*49e0*/  HFMA2.MMA R121, -RZ, RZ, 0, 0 ;  /* 0x00000000ff797435 */ /* 0x000fe200000001ff */
[----:B------:R-:W-:Y:S02]  /*49f0*/  FFMA.FTZ R123, R20, R122, R145 ;  /* 0x0000007a147b7223 */ /* 0x000fe40000010091 */
[----:B0-----:R-:W-:Y:S02]  /*4a00*/  FFMA.FTZ R134, R134, R124, R11 ;  /* 0x0000007c86867223 */ /* 0x001fe4000001000b */
[----:B------:R-:W-:Y:S02]  /*4a10*/  FMUL.FTZ R139, R93, R7 ;  /* 0x000000075d8b7220 */ /* 0x000fe40000410000 */
[C---:B------:R-:W-:Y:S02]  /*4a20*/  FFMA.FTZ R135, R19.reuse, R134, R135 ;  /* 0x0000008613877223 */ /* 0x040fe40000010087 */
[----:B------:R-:W-:Y:S01]  /*4a30*/  FMUL.FTZ R122, R19, R120 ;  /* 0x00000078137a7220 */ /* 0x000fe20000410000 */
[----:B------:R-:W-:Y:S01]  /*4a40*/  MOV R120, 0x3f800000 ;  /* 0x3f80000000787802 */ /* 0x000fe20000000f00 */
[----:B------:R-:W-:-:S02]  /*4a50*/  FFMA.FTZ R135, R20, R135, R12 ;  /* 0x0000008714877223 */ /* 0x000fc4000001000c */
[----:B------:R-:W-:Y:S02]  /*4a60*/  FMUL.FTZ R140, R95, R8 ;  /* 0x000000085f8c7220 */ /* 0x000fe40000410000 */
[----:B------:R-:W-:Y:S01]  /*4a70*/  FFMA.FTZ R136, R21, R135, R136 ;  /* 0x0000008715887223 */ /* 0x000fe20000010088 */
[----:B------:R0:W1:Y:S01]  /*4a80*/  @!P0 LDS.64 R120, [R125.X8+0x5660] ;  /* 0x005660007d788984 */ /* 0x0000620000008a00 */
[----:B------:R-:W-:Y:S01]  /*4a90*/  ISETP.GT.U32.AND P0, PT, R0, 0x1f, PT ;  /* 0x0000001f0000780c */ /* 0x000fe20003f04070 */
[----:B------:R-:W-:Y:S02]  /*4aa0*/  FFMA.FTZ R123, R19, R123, R146 ;  /* 0x0000007b137b7223 */ /* 0x000fe40000010092 */
[----:B------:R-:W-:Y:S02]  /*4ab0*/  FFMA.FTZ R136, R22, R136, R13 ;  /* 0x0000008816887223 */ /* 0x000fe4000001000d */
[----:B------:R-:W-:Y:S01]  /*4ac0*/  FMUL.FTZ R141, R89, R9 ;  /* 0x00000009598d7220 */ /* 0x000fe20000410000 */
        /* <DEDUP_REMOVED lines=32> */
.L_x_1661:
        /* <DEDUP_REMOVED lines=26> */
.L_x_1662:
        /* <DEDUP_REMOVED lines=20> */
.L_x_1613:
[----:B01----:R-:W-:Y:S05]  /*4fb0*/  BSYNC B0 ;  /* 0x0000000000007941 */ /* 0x003fea0003800000 */
.L_x_1612:
[----:B------:R-:W-:Y:S01]  /*4fc0*/  WARPSYNC 0xffffffff ;  /* 0xffffffff00007948 */ /* 0x000fe20003800000 */
[----:B------:R-:W-:Y:S01]  /*4fd0*/  BAR.SYNC.DEFER_BLOCKING 0x0 ;  /* 0x0000000000007b1d */ /* 0x000fe20000010000 */
[----:B------:R-:W-:Y:S01]  /*4fe0*/  FMUL.FTZ R123, R36, R134 ;  /* 0x00000086247b7220 */ /* 0x000fe20000410000 */
[----:B------:R-:W-:Y:S01]  /*4ff0*/  ISETP.NE.AND P0, PT, R0, RZ, PT ;  /* 0x000000ff0000720c */ /* 0x000fe20003f05270 */
[----:B------:R-:W-:Y:S01]  /*5000*/  FMUL.FTZ R38, R38, R135 ;  /* 0x0000008726267220 */ /* 0x000fe20000410000 */
[----:B------:R-:W-:Y:S01]  /*5010*/  MOV R124, UR7 ;  /* 0x00000007007c7c02 */ /* 0x000fe20008000f00 */
[----:B------:R-:W-:Y:S01]  /*5020*/  FMUL.FTZ R32, R32, R136 ;  /* 0x0000008820207220 */ /* 0x000fe20000410000 */
[----:B------:R-:W-:Y:S01]  /*5030*/  ULDC.64 UR30, c[0x0][0x2b8] ;  /* 0x0000ae00001e7ab9 */ /* 0x000fe20000000a00 */
[----:B------:R-:W-:Y:S01]  /*5040*/  FMUL.FTZ R34, R34, R137 ;  /* 0x0000008922227220 */ /* 0x000fe20000410000 */
[----:B------:R-:W-:Y:S01]  /*5050*/  UIMAD UR30, UR35, UR30, URZ ;  /* 0x0000001e231e72a4 */ /* 0x000fe2000f8e023f */
[----:B------:R-:W-:Y:S01]  /*5060*/  FMUL.FTZ R28, R28, R138 ;  /* 0x0000008a1c1c7220 */ /* 0x000fe20000410000 */
[----:B------:R-:W-:Y:S01]  /*5070*/  ULEA UR32, UR19, 0xfffff800, 0xb ;  /* 0xfffff80013207891 */ /* 0x000fe2000f8e583f */
[----:B------:R-:W-:Y:S01]  /*5080*/  FMUL.FTZ R30, R30, R139 ;  /* 0x0000008b1e1e7220 */ /* 0x000fe20000410000 */
[----:B------:R-:W-:Y:S01]  /*5090*/  UIMAD UR30, UR34, UR31, UR30 ;  /* 0x0000001f221e72a4 */ /* 0x000fe2000f8e021e */
[----:B------:R-:W-:Y:S01]  /*50a0*/  FMUL.FTZ R24, R24, R140 ;  /* 0x0000008c18187220 */ /* 0x000fe20000410000 */
[----:B------:R-:W-:Y:S01]  /*50b0*/  BSSY B0, `(.L_x_1616) ;  /* 0x00000e8000007945 */ /* 0x000fe20003800000 */
[----:B------:R-:W-:Y:S01]  /*50c0*/  FMUL.FTZ R26, R26, R141 ;  /* 0x0000008d1a1a7220 */ /* 0x000fe20000410000 */
[----:B------:R-:W0:Y:S04]  /*50d0*/  LDS R157, [R157.X8+0x4764] ;  /* 0x004764009d9d7984 */ /* 0x000e280000008800 */
[----:B------:R1:W-:Y:S02]  /*50e0*/  @!P0 STS.64 [R124.X8+0x5660], R120 ;  /* 0x005660787c008388 */ /* 0x0003e40000008a00 */
[----:B-1----:R-:W-:-:S04]  /*50f0*/  FMUL.FTZ R121, R134, UR33 ;  /* 0x0000002186797c20 */ /* 0x002fc80008410000 */
[----:B------:R-:W-:Y:S02]  /*5100*/  FMUL.FTZ R121, R72, R121 ;  /* 0x0000007948797220 */ /* 0x000fe40000410000 */
[----:B0-----:R-:W-:-:S04]  /*5110*/  FFMA.FTZ R114, R157, R114, R128 ;  /* 0x000000729d727223 */ /* 0x001fc80000010080 */
[----:B------:R-:W-:-:S04]  /*5120*/  FFMA.FTZ R119, R113, R114, R119 ;  /* 0x0000007271777223 */ /* 0x000fc80000010077 */
[----:B------:R-:W-:Y:S02]  /*5130*/  FFMA.FTZ R112, R112, R119, R118 ;  /* 0x0000007770707223 */ /* 0x000fe40000010076 */
[----:B------:R-:W-:Y:S02]  /*5140*/  FFMA.FTZ R118, R72, R123, RZ ;  /* 0x0000007b48767223 */ /* 0x000fe400000100ff */
[----:B------:R-:W-:Y:S02]  /*5150*/  FFMA.FTZ R117, R111, R112, R117 ;  /* 0x000000706f757223 */ /* 0x000fe40000010075 */
[----:B------:R-:W-:Y:S02]  /*5160*/  FMUL.FTZ R123, R135, UR33 ;  /* 0x00000021877b7c20 */ /* 0x000fe40008410000 */
[----:B------:R-:W-:Y:S02]  /*5170*/  FFMA.FTZ R110, R110, R117, R116 ;  /* 0x000000756e6e7223 */ /* 0x000fe40000010074 */
[----:B------:R-:W-:-:S02]  /*5180*/  FMUL.FTZ R116, R101, R5 ;  /* 0x0000000565747220 */ /* 0x000fc40000410000 */
[----:B------:R-:W-:Y:S02]  /*5190*/  FFMA.FTZ R115, R109, R110, R115 ;  /* 0x0000006e6d737223 */ /* 0x000fe40000010073 */
[----:B------:R-:W-:Y:S02]  /*51a0*/  FFMA.FTZ R36, R19, R134, R116 ;  /* 0x0000008613247223 */ /* 0x000fe40000010074 */
[----:B------:R-:W-:Y:S02]  /*51b0*/  FFMA.FTZ R108, R108, R115, R129 ;  /* 0x000000736c6c7223 */ /* 0x000fe40000010081 */
[----:B------:R-:W-:Y:S02]  /*51c0*/  FMUL.FTZ R37, R37, R36 ;  /* 0x0000002425257220 */ /* 0x000fe40000410000 */
[----:B------:R-:W-:Y:S02]  /*51d0*/  FMUL.FTZ R123, R74, R123 ;  /* 0x0000007b4a7b7220 */ /* 0x000fe40000410000 */
[----:B------:R-:W-:-:S02]  /*51e0*/  FFMA.FTZ R37, R73, R37, R118 ;  /* 0x0000002549257223 */ /* 0x000fc40000010076 */
[----:B------:R-:W-:Y:S02]  /*51f0*/  FMUL.FTZ R118, R103, R6 ;  /* 0x0000000667767220 */ /* 0x000fe40000410000 */
[----:B------:R-:W-:Y:S02]  /*5200*/  FFMA.FTZ R122, R74, R38, R37 ;  /* 0x000000264a7a7223 */ /* 0x000fe40000010025 */
[----:B------:R-:W-:Y:S02]  /*5210*/  FFMA.FTZ R38, R21, R135, R118 ;  /* 0x0000008715267223 */ /* 0x000fe40000010076 */
[----:B------:R-:W-:Y:S02]  /*5220*/  FMUL.FTZ R37, R97, R3 ;  /* 0x0000000361257220 */ /* 0x000fe40000410000 */
[----:B------:R-:W-:Y:S02]  /*5230*/  FMUL.FTZ R39, R39, R38 ;  /* 0x0000002627277220 */ /* 0x000fe40000410000 */
[----:B------:R-:W-:-:S02]  /*5240*/  FADD.FTZ R134, -R11, R134 ;  /* 0x000000860b867221 */ /* 0x000fc40000010100 */
[----:B------:R-:W-:Y:S02]  /*5250*/  FFMA.FTZ R39, R75, R39, R122 ;  /* 0x000000274b277223 */ /* 0x000fe4000001007a */
[----:B------:R-:W-:Y:S02]  /*5260*/  FMUL.FTZ R122, R36, UR33 ;  /* 0x00000021247a7c20 */ /* 0x000fe40008410000 */
[----:B------:R-:W-:Y:S02]  /*5270*/  FFMA.FTZ R120, R84, R32, R39 ;  /* 0x0000002054787223 */ /* 0x000fe40000010027 */
[----:B------:R-:W-:Y:S02]  /*5280*/  FFMA.FTZ R32, R23, R136, R37 ;  /* 0x0000008817207223 */ /* 0x000fe40000010025 */
[----:B------:R-:W-:Y:S02]  /*5290*/  FMUL.FTZ R122, R73, R122 ;  /* 0x0000007a497a7220 */ /* 0x000fe40000410000 */
[----:B------:R-:W-:-:S02]  /*52a0*/  FMUL.FTZ R33, R33, R32 ;  /* 0x0000002021217220 */ /* 0x000fc40000410000 */
[C---:B------:R-:W-:Y:S02]  /*52b0*/  FADD.FTZ R37, R32.reuse, -R37 ;  /* 0x8000002520257221 */ /* 0x040fe40000010000 */
[----:B------:R-:W-:Y:S02]  /*52c0*/  FFMA.FTZ R33, R85, R33, R120 ;  /* 0x0000002155217223 */ /* 0x000fe40000010078 */
[----:B------:R-:W-:Y:S02]  /*52d0*/  FMUL.FTZ R32, R32, UR33 ;  /* 0x0000002120207c20 */ /* 0x000fe40008410000 */
[----:B------:R-:W-:Y:S02]  /*52e0*/  FFMA.FTZ R120, R86, R34, R33 ;  /* 0x0000002256787223 */ /* 0x000fe40000010021 */
[----:B------:R-:W-:-:S04]  /*52f0*/  FMUL.FTZ R34, R99, R4 ;  /* 0x0000000463227220 */ /* 0x000fc80000410000 */
[----:B------:R-:W-:-:S04]  /*5300*/  FFMA.FTZ R33, R105, R137, R34 ;  /* 0x0000008969217223 */ /* 0x000fc80000010022 */
[----:B------:R-:W-:-:S04]  /*5310*/  FMUL.FTZ R35, R35, R33 ;  /* 0x0000002123237220 */ /* 0x000fc80000410000 */
[----:B------:R-:W-:-:S04]  /*5320*/  FFMA.FTZ R35, R87, R35, R120 ;  /* 0x0000002357237223 */ /* 0x000fc80000010078 */
[----:B------:R-:W-:Y:S02]  /*5330*/  FFMA.FTZ R28, R80, R28, R35 ;  /* 0x0000001c501c7223 */ /* 0x000fe40000010023 */
[----:B------:R-:W-:-:S04]  /*5340*/  FMUL.FTZ R35, R93, R7 ;  /* 0x000000075d237220 */ /* 0x000fc80000410000 */
[C---:B------:R-:W-:Y:S02]  /*5350*/  FFMA.FTZ R120, R107.reuse, R138, R35 ;  /* 0x0000008a6b787223 */ /* 0x040fe40000010023 */
[----:B------:R-:W-:Y:S02]  /*5360*/  FFMA.FTZ R107, R107, R108, R130 ;  /* 0x0000006c6b6b7223 */ /* 0x000fe40000010082 */
[----:B------:R-:W-:Y:S01]  /*5370*/  FMUL.FTZ R39, R29, R120 ;  /* 0x000000781d277220 */ /* 0x000fe20000410000 */
[----:B------:R-:W-:Y:S01]  /*5380*/  SHF.L.U32 R29, R0, 0x4, RZ ;  /* 0x00000004001d7819 */ /* 0x000fe200000006ff */
[----:B------:R-:W-:Y:S02]  /*5390*/  FFMA.FTZ R106, R106, R107, R131 ;  /* 0x0000006b6a6a7223 */ /* 0x000fe40000010083 */
[----:B------:R-:W-:Y:S01]  /*53a0*/  FFMA.FTZ R39, R81, R39, R28 ;  /* 0x0000002751277223 */ /* 0x000fe2000001001c */
[----:B------:R-:W-:Y:S01]  /*53b0*/  IADD3 R124, R29, 0x1, RZ ;  /* 0x000000011d7c7810 */ /* 0x000fe20007ffe0ff */
[----:B------:R-:W-:Y:S01]  /*53c0*/  FFMA.FTZ R105, R105, R106, R132 ;  /* 0x0000006a69697223 */ /* 0x000fe20000010084 */
[----:B------:R-:W-:-:S02]  /*53d0*/  LEA.HI.SX32 R28, R29, R29, 0x1b ;  /* 0x0000001d1d1c7211 */ /* 0x000fc400078fdaff */
[----:B------:R-:W-:Y:S01]  /*53e0*/  LEA.HI.SX32 R125, R124, R29, 0x1b ;  /* 0x0000001d7c7d7211 */ /* 0x000fe200078fdaff */
[----:B------:R-:W-:Y:S01]  /*53f0*/  FFMA.FTZ R104, R104, R105, R133 ;  /* 0x0000006968687223 */ /* 0x000fe20000010085 */
[----:B------:R-:W-:Y:S01]  /*5400*/  IADD3 R124, R29, 0x2, RZ ;  /* 0x000000021d7c7810 */ /* 0x000fe20007ffe0ff */
[----:B------:R-:W-:Y:S03]  /*5410*/  STS [R28.X4+0x2110], R121 ;  /* 0x002110791c007388 */ /* 0x000fe60000004800 */
[----:B------:R-:W-:Y:S01]  /*5420*/  LEA.HI.SX32 R126, R124, R29, 0x1b ;  /* 0x0000001d7c7e7211 */ /* 0x000fe200078fdaff */
[----:B------:R-:W-:Y:S01]  /*5430*/  FFMA.FTZ R124, R82, R30, R39 ;  /* 0x0000001e527c7223 */ /* 0x000fe20000010027 */
[----:B------:R-:W-:Y:S01]  /*5440*/  STS [R125.X4+0x2114], R122 ;  /* 0x0021147a7d007388 */ /* 0x000fe20000004800 */
[----:B------:R-:W-:Y:S02]  /*5450*/  FMUL.FTZ R30, R95, R8 ;  /* 0x000000085f1e7220 */ /* 0x000fe40000410000 */
[----:B------:R-:W-:Y:S01]  /*5460*/  FMUL.FTZ R39, R137, UR33 ;  /* 0x0000002189277c20 */ /* 0x000fe20008410000 */
[----:B------:R0:W-:Y:S01]  /*5470*/  STS [R126.X4+0x2118], R123 ;  /* 0x0021187b7e007388 */ /* 0x0001e20000004800 */
[----:B------:R-:W-:-:S02]  /*5480*/  FFMA.FTZ R109, R109, R139, R30 ;  /* 0x0000008b6d6d7223 */ /* 0x000fc4000001001e */
[----:B------:R-:W-:Y:S02]  /*5490*/  FMUL.FTZ R39, R86, R39 ;  /* 0x0000002756277220 */ /* 0x000fe40000410000 */
[----:B------:R-:W-:-:S04]  /*54a0*/  FMUL.FTZ R31, R31, R109 ;  /* 0x0000006d1f1f7220 */ /* 0x000fc80000410000 */
[----:B------:R-:W-:Y:S02]  /*54b0*/  FFMA.FTZ R31, R83, R31, R124 ;  /* 0x0000001f531f7223 */ /* 0x000fe4000001007c */
[----:B0-----:R-:W-:Y:S02]  /*54c0*/  FADD.FTZ R123, R38, -R118 ;  /* 0x80000076267b7221 */ /* 0x001fe40000010000 */
[----:B------:R-:W-:Y:S02]  /*54d0*/  FFMA.FTZ R122, R76, R24, R31 ;  /* 0x000000184c7a7223 */ /* 0x000fe4000001001f */
[----:B------:R-:W-:Y:S02]  /*54e0*/  FMUL.FTZ R24, R89, R9 ;  /* 0x0000000959187220 */ /* 0x000fe40000410000 */
[----:B------:R-:W-:Y:S02]  /*54f0*/  FFMA.FTZ R31, R23, R104, R142 ;  /* 0x00000068171f7223 */ /* 0x000fe4000001008e */
[----:B------:R-:W-:-:S02]  /*5500*/  FFMA.FTZ R111, R111, R140, R24 ;  /* 0x0000008c6f6f7223 */ /* 0x000fc40000010018 */
[----:B------:R-:W-:Y:S01]  /*5510*/  FFMA.FTZ R143, R22, R31, R143 ;  /* 0x0000001f168f7223 */ /* 0x000fe2000001008f */
[----:B------:R-:W-:Y:S01]  /*5520*/  IADD3 R22, R29, 0x3, RZ ;  /* 0x000000031d167810 */ /* 0x000fe20007ffe0ff */
[----:B------:R-:W-:Y:S02]  /*5530*/  FMUL.FTZ R23, R25, R111 ;  /* 0x0000006f19177220 */ /* 0x000fe40000410000 */
[----:B------:R-:W-:Y:S01]  /*5540*/  FADD.FTZ R25, R36, -R116 ;  /* 0x8000007424197221 */ /* 0x000fe20000010000 */
[----:B------:R-:W-:Y:S01]  /*5550*/  LEA.HI.SX32 R36, R22, R29, 0x1b ;  /* 0x0000001d16247211 */ /* 0x000fe200078fdaff */
[----:B------:R-:W-:Y:S02]  /*5560*/  FFMA.FTZ R23, R77, R23, R122 ;  /* 0x000000174d177223 */ /* 0x000fe4000001007a */
[----:B------:R-:W-:Y:S02]  /*5570*/  FMUL.FTZ R22, R38, UR33 ;  /* 0x0000002126167c20 */ /* 0x000fe40008410000 */
[----:B------:R-:W-:-:S02]  /*5580*/  FFMA.FTZ R26, R78, R26, R23 ;  /* 0x0000001a4e1a7223 */ /* 0x000fc40000010017 */
[----:B------:R-:W-:Y:S02]  /*5590*/  FFMA.FTZ R23, R21, R143, R144 ;  /* 0x0000008f15177223 */ /* 0x000fe40000010090 */
[----:B------:R-:W-:Y:S02]  /*55a0*/  FMUL.FTZ R29, R75, R22 ;  /* 0x000000164b1d7220 */ /* 0x000fe40000410000 */
[----:B------:R-:W-:Y:S02]  /*55b0*/  FFMA.FTZ R116, R20, R23, R145 ;  /* 0x0000001714747223 */ /* 0x000fe40000010091 */
[----:B------:R-:W-:Y:S01]  /*55c0*/  FMUL.FTZ R21, R136, UR33 ;  /* 0x0000002188157c20 */ /* 0x000fe20008410000 */
[----:B------:R0:W-:Y:S01]  /*55d0*/  STS [R36.X4+0x211c], R29 ;  /* 0x00211c1d24007388 */ /* 0x0001e20000004800 */
[----:B------:R-:W-:Y:S02]  /*55e0*/  FFMA.FTZ R146, R19, R116, R146 ;  /* 0x0000007413927223 */ /* 0x000fe40000010092 */
[C---:B------:R-:W-:Y:S01]  /*55f0*/  FADD.FTZ R22, R33.reuse, -R34 ;  /* 0x8000002221167221 */ /* 0x040fe20000010000 */
[----:B------:R-:W-:Y:S01]  /*5600*/  STS [R28.X4+0x2128], R39 ;  /* 0x002128271c007388 */ /* 0x000fe20000004800 */
[----:B------:R-:W-:-:S02]  /*5610*/  FMUL.FTZ R34, R33, UR33 ;  /* 0x0000002121227c20 */ /* 0x000fc40008410000 */
[----:B------:R-:W-:Y:S02]  /*5620*/  FMUL.FTZ R19, R146, R147 ;  /* 0x0000009392137220 */ /* 0x000fe40000410000 */
[----:B------:R-:W-:Y:S02]  /*5630*/  FMUL.FTZ R21, R84, R21 ;  /* 0x0000001554157220 */ /* 0x000fe40000410000 */
[----:B------:R-:W-:Y:S02]  /*5640*/  FMUL.FTZ R33, R85, R32 ;  /* 0x0000002055217220 */ /* 0x000fe40000410000 */
[----:B0-----:R-:W-:Y:S01]  /*5650*/  FMUL.FTZ R29, R138, UR33 ;  /* 0x000000218a1d7c20 */ /* 0x001fe20008410000 */
[----:B------:R0:W-:Y:S01]  /*5660*/  STS [R28.X4+0x2120], R21 ;  /* 0x002120151c007388 */ /* 0x0001e20000004800 */
[----:B------:R-:W-:Y:S02]  /*5670*/  FMUL.FTZ R121, R87, R34 ;  /* 0x0000002257797220 */ /* 0x000fe40000410000 */
[----:B------:R-:W-:Y:S01]  /*5680*/  FMUL.FTZ R32, R116, R5 ;  /* 0x0000000574207220 */ /* 0x000fe20000410000 */
[----:B------:R-:W-:Y:S01]  /*5690*/  STS [R28.X4+0x2124], R33 ;  /* 0x002124211c007388 */ /* 0x000fe20000004800 */
[----:B------:R-:W-:-:S02]  /*56a0*/  FFMA.FTZ R20, R19, R134, RZ ;  /* 0x0000008613147223 */ /* 0x000fc400000100ff */
[----:B------:R-:W-:Y:S01]  /*56b0*/  FMUL.FTZ R34, R116, UR39 ;  /* 0x0000002774227c20 */ /* 0x000fe20008410000 */
[----:B------:R-:W-:Y:S01]  /*56c0*/  STS [R28.X4+0x212c], R121 ;  /* 0x00212c791c007388 */ /* 0x000fe20000004800 */
[----:B------:R-:W-:Y:S02]  /*56d0*/  FMUL.FTZ R125, R80, R29 ;  /* 0x0000001d507d7220 */ /* 0x000fe40000410000 */
[-C--:B------:R-:W-:Y:S02]  /*56e0*/  FFMA.FTZ R20, R32, R25.reuse, R20 ;  /* 0x0000001920147223 */ /* 0x080fe40000010014 */
[----:B------:R-:W-:Y:S01]  /*56f0*/  FMUL.FTZ R25, R34, R25 ;  /* 0x0000001922197220 */ /* 0x000fe20000410000 */
[----:B------:R1:W-:Y:S01]  /*5700*/  STS [R28.X4+0x2130], R125 ;  /* 0x0021307d1c007388 */ /* 0x0003e20000004800 */
[----:B0-----:R-:W-:Y:S02]  /*5710*/  FMUL.FTZ R21, R139, UR33 ;  /* 0x000000218b157c20 */ /* 0x001fe40008410000 */
[----:B------:R-:W-:-:S02]  /*5720*/  FMUL.FTZ R34, R143, UR39 ;  /* 0x000000278f227c20 */ /* 0x000fc40008410000 */
[----:B------:R-:W-:Y:S02]  /*5730*/  FADD.FTZ R36, -R12, R135 ;  /* 0x000000870c247221 */ /* 0x000fe40000010100 */
[C---:B------:R-:W-:Y:S02]  /*5740*/  FMUL.FTZ R29, R23.reuse, R154 ;  /* 0x0000009a171d7220 */ /* 0x040fe40000410000 */
[----:B------:R-:W-:Y:S02]  /*5750*/  FMUL.FTZ R39, R23, UR39 ;  /* 0x0000002717277c20 */ /* 0x000fe40008410000 */
[----:B-1----:R-:W-:Y:S02]  /*5760*/  FMUL.FTZ R125, R82, R21 ;  /* 0x00000015527d7220 */ /* 0x002fe40000410000 */
[----:B------:R-:W-:Y:S02]  /*5770*/  FMUL.FTZ R34, R34, R123 ;  /* 0x0000007b22227220 */ /* 0x000fe40000410000 */
[----:B------:R-:W-:Y:S01]  /*5780*/  FADD.FTZ R136, -R13, R136 ;  /* 0x000000880d887221 */ /* 0x000fe20000010100 */
[----:B------:R-:W-:Y:S01]  /*5790*/  STS [R28.X4+0x2138], R125 ;  /* 0x0021387d1c007388 */ /* 0x000fe20000004800 */
[----:B------:R-:W-:-:S02]  /*57a0*/  FMUL.FTZ R21, R31, UR39 ;  /* 0x000000271f157c20 */ /* 0x000fc40008410000 */
[-C--:B------:R-:W-:Y:S02]  /*57b0*/  FMUL.FTZ R39, R39, R36.reuse ;  /* 0x0000002427277220 */ /* 0x080fe40000410000 */
[----:B------:R-:W-:Y:S02]  /*57c0*/  FFMA.FTZ R20, R29, R36, R20 ;  /* 0x000000241d147223 */ /* 0x000fe40000010014 */
[----:B------:R-:W-:Y:S02]  /*57d0*/  FFMA.FTZ R36, R103, R143, R34 ;  /* 0x0000008f67247223 */ /* 0x000fe40000010022 */
[----:B------:R-:W-:Y:S02]  /*57e0*/  FMUL.FTZ R21, R21, R136 ;  /* 0x0000008815157220 */ /* 0x000fe40000410000 */
[----:B------:R-:W-:Y:S02]  /*57f0*/  FMUL.FTZ R34, R143, R6 ;  /* 0x000000068f227220 */ /* 0x000fe40000410000 */
[----:B------:R-:W-:-:S02]  /*5800*/  FADD.FTZ R121, R120, -R35 ;  /* 0x8000002378797221 */ /* 0x000fc40000010000 */
[----:B------:R-:W-:Y:S02]  /*5810*/  FMUL.FTZ R120, R120, UR33 ;  /* 0x0000002178787c20 */ /* 0x000fe40008410000 */
[----:B------:R-:W-:Y:S01]  /*5820*/  FFMA.FTZ R33, R96, R31, R21 ;  /* 0x0000001f60217223 */ /* 0x000fe20000010015 */
[----:B------:R-:W-:Y:S01]  /*5830*/  HFMA2.MMA R21, -RZ, RZ, 0, 0 ;  /* 0x00000000ff157435 */ /* 0x000fe200000001ff */
[----:B------:R-:W-:Y:S01]  /*5840*/  FFMA.FTZ R38, R34, R123, R20 ;  /* 0x0000007b22267223 */ /* 0x000fe20000010014 */
[----:B------:R-:W-:Y:S01]  /*5850*/  MOV R123, UR34 ;  /* 0x00000022007b7c02 */ /* 0x000fe20008000f00 */
[----:B------:R-:W-:Y:S01]  /*5860*/  FMUL.FTZ R31, R31, R153 ;  /* 0x000000991f1f7220 */ /* 0x000fe20000410000 */
[----:B------:R-:W-:Y:S01]  /*5870*/  MOV R20, R0 ;  /* 0x0000000000147202 */ /* 0x000fe20000000f00 */
[----:B------:R-:W-:Y:S02]  /*5880*/  FMUL.FTZ R118, R104, UR39 ;  /* 0x0000002768767c20 */ /* 0x000fe40008410000 */
[----:B------:R-:W-:-:S02]  /*5890*/  FMUL.FTZ R35, R81, R120 ;  /* 0x0000007851237220 */ /* 0x000fc40000410000 */
[----:B------:R-:W-:Y:S02]  /*58a0*/  FFMA.FTZ R136, R31, R136, R38 ;  /* 0x000000881f887223 */ /* 0x000fe40000010026 */
[----:B------:R-:W-:Y:S01]  /*58b0*/  FMUL.FTZ R38, R118, R37 ;  /* 0x0000002576267220 */ /* 0x000fe20000410000 */
[----:B------:R0:W-:Y:S01]  /*58c0*/  STS [R28.X4+0x2134], R35 ;  /* 0x002134231c007388 */ /* 0x0001e20000004800 */
[----:B------:R-:W-:Y:S02]  /*58d0*/  FADD.FTZ R118, -R14, R137 ;  /* 0x000000890e767221 */ /* 0x000fe40000010100 */
[----:B------:R-:W-:Y:S02]  /*58e0*/  FFMA.FTZ R38, R97, R104, R38 ;  /* 0x0000006861267223 */ /* 0x000fe40000010026 */
[----:B------:R-:W-:Y:S02]  /*58f0*/  FMUL.FTZ R104, R104, R3 ;  /* 0x0000000368687220 */ /* 0x000fe40000410000 */
[----:B------:R-:W-:-:S04]  /*5900*/  IMAD.WIDE.U32 R20, R123, c[0x0][0x2b8], R20 ;  /* 0x0000ae007b147a25 */ /* 0x000fc800078e0014 */
[----:B0-----:R-:W-:Y:S01]  /*5910*/  FMUL.FTZ R35, R105, UR39 ;  /* 0x0000002769237c20 */ /* 0x001fe20008410000 */
[----:B------:R-:W-:Y:S01]  /*5920*/  IADD3 R21, R21, UR30, RZ ;  /* 0x0000001e15157c10 */ /* 0x000fe2000fffe0ff */
[----:B------:R-:W-:Y:S01]  /*5930*/  FFMA.FTZ R136, R104, R37, R136 ;  /* 0x0000002568887223 */ /* 0x000fe20000010088 */
[----:B------:R-:W-:Y:S01]  /*5940*/  ULDC.64 UR30, c[0x0][0x2c0] ;  /* 0x0000b000001e7ab9 */ /* 0x000fe20000000a00 */
[----:B------:R-:W-:Y:S01]  /*5950*/  FMUL.FTZ R35, R35, R118 ;  /* 0x0000007623237220 */ /* 0x000fe20000410000 */
[----:B------:R-:W-:Y:S01]  /*5960*/  UIMAD UR30, UR36, UR30, URZ ;  /* 0x0000001e241e72a4 */ /* 0x000fe2000f8e023f */
[----:B------:R-:W-:Y:S02]  /*5970*/  FMUL.FTZ R37, R106, UR39 ;  /* 0x000000276a257c20 */ /* 0x000fe40008410000 */
[----:B------:R-:W-:Y:S01]  /*5980*/  FFMA.FTZ R35, R98, R105, R35 ;  /* 0x0000006962237223 */ /* 0x000fe20000010023 */
[----:B------:R-:W-:Y:S01]  /*5990*/  UIMAD UR30, UR18, UR31, UR30 ;  /* 0x0000001f121e72a4 */ /* 0x000fe2000f8e021e */
[----:B------:R-:W-:-:S02]  /*59a0*/  FMUL.FTZ R105, R105, R152 ;  /* 0x0000009869697220 */ /* 0x000fc40000410000 */
[----:B------:R-:W-:Y:S02]  /*59b0*/  FMUL.FTZ R120, R37, R22 ;  /* 0x0000001625787220 */ /* 0x000fe40000410000 */
[C---:B------:R-:W-:Y:S02]  /*59c0*/  FADD.FTZ R123, R109.reuse, -R30 ;  /* 0x8000001e6d7b7221 */ /* 0x040fe40000010000 */
[----:B------:R-:W-:Y:S01]  /*59d0*/  FMUL.FTZ R30, R109, UR33 ;  /* 0x000000216d1e7c20 */ /* 0x000fe20008410000 */
[----:B------:R-:W-:Y:S01]  /*59e0*/  MOV R109, UR18 ;  /* 0x00000012006d7c02 */ /* 0x000fe20008000f00 */
[----:B------:R-:W-:Y:S02]  /*59f0*/  FADD.FTZ R125, -R15, R138 ;  /* 0x0000008a0f7d7221 */ /* 0x000fe40000010100 */
[----:B------:R-:W-:Y:S02]  /*5a00*/  FMUL.FTZ R122, R107, UR39 ;  /* 0x000000276b7a7c20 */ /* 0x000fe40008410000 */
[----:B------:R-:W-:-:S02]  /*5a10*/  FFMA.FTZ R37, R105, R118, R136 ;  /* 0x0000007669257223 */ /* 0x000fc40000010088 */
[----:B------:R-:W-:Y:S02]  /*5a20*/  FFMA.FTZ R118, R99, R106, R120 ;  /* 0x0000006a63767223 */ /* 0x000fe40000010078 */
[----:B------:R-:W-:Y:S02]  /*5a30*/  FMUL.FTZ R106, R106, R4 ;  /* 0x000000046a6a7220 */ /* 0x000fe40000410000 */
[----:B------:R-:W-:Y:S02]  /*5a40*/  FMUL.FTZ R127, R83, R30 ;  /* 0x0000001e537f7220 */ /* 0x000fe40000410000 */
[----:B------:R-:W-:Y:S02]  /*5a50*/  FMUL.FTZ R122, R122, R125 ;  /* 0x0000007d7a7a7220 */ /* 0x000fe40000410000 */
[----:B------:R-:W-:Y:S01]  /*5a60*/  FMUL.FTZ R30, R108, UR39 ;  /* 0x000000276c1e7c20 */ /* 0x000fe20008410000 */
[----:B------:R-:W-:Y:S01]  /*5a70*/  STS [R28.X4+0x213c], R127 ;  /* 0x00213c7f1c007388 */ /* 0x000fe20000004800 */
[----:B------:R-:W-:-:S02]  /*5a80*/  FFMA.FTZ R22, R106, R22, R37 ;  /* 0x000000166a167223 */ /* 0x000fc40000010025 */
[----:B------:R-:W-:Y:S02]  /*5a90*/  FFMA.FTZ R37, R92, R107, R122 ;  /* 0x0000006b5c257223 */ /* 0x000fe4000001007a */
[----:B------:R-:W-:Y:S02]  /*5aa0*/  FMUL.FTZ R30, R30, R121 ;  /* 0x000000791e1e7220 */ /* 0x000fe40000410000 */
[----:B------:R-:W-:Y:S02]  /*5ab0*/  FMUL.FTZ R107, R107, R151 ;  /* 0x000000976b6b7220 */ /* 0x000fe40000410000 */
[----:B------:R-:W-:-:S04]  /*5ac0*/  IMAD.WIDE.U32 R20, R109, c[0x0][0x2c0], R20 ;  /* 0x0000b0006d147a25 */ /* 0x000fc800078e0014 */
[----:B------:R-:W-:Y:S02]  /*5ad0*/  FADD.FTZ R124, -R16, R139 ;  /* 0x0000008b107c7221 */ /* 0x000fe40000010100 */
[----:B------:R-:W-:Y:S02]  /*5ae0*/  FMUL.FTZ R109, R115, UR39 ;  /* 0x00000027736d7c20 */ /* 0x000fe40008410000 */
[----:B------:R-:W-:Y:S02]  /*5af0*/  FFMA.FTZ R30, R93, R108, R30 ;  /* 0x0000006c5d1e7223 */ /* 0x000fe4000001001e */
[----:B------:R-:W-:Y:S02]  /*5b00*/  FFMA.FTZ R125, R107, R125, R22 ;  /* 0x0000007d6b7d7223 */ /* 0x000fe40000010016 */
[----:B------:R-:W-:Y:S02]  /*5b10*/  FMUL.FTZ R108, R108, R7 ;  /* 0x000000076c6c7220 */ /* 0x000fe40000410000 */
[----:B------:R-:W-:-:S02]  /*5b20*/  FFMA.FTZ R39, R102, R23, R39 ;  /* 0x0000001766277223 */ /* 0x000fc40000010027 */
[----:B------:R-:W-:Y:S02]  /*5b30*/  FMUL.FTZ R109, R109, R124 ;  /* 0x0000007c6d6d7220 */ /* 0x000fe40000410000 */
[----:B------:R-:W-:Y:S02]  /*5b40*/  FMUL.FTZ R23, R140, UR33 ;  /* 0x000000218c177c20 */ /* 0x000fe40008410000 */
[----:B------:R-:W-:Y:S02]  /*5b50*/  FFMA.FTZ R120, R108, R121, R125 ;  /* 0x000000796c787223 */ /* 0x000fe4000001007d */
[----:B------:R-:W-:Y:S02]  /*5b60*/  FFMA.FTZ R109, R94, R115, R109 ;  /* 0x000000735e6d7223 */ /* 0x000fe4000001006d */
[----:B------:R-:W-:Y:S02]  /*5b70*/  FMUL.FTZ R121, R76, R23 ;  /* 0x000000174c797220 */ /* 0x000fe40000410000 */
[----:B------:R-:W-:-:S02]  /*5b80*/  FMUL.FTZ R115, R115, R150 ;  /* 0x0000009673737220 */ /* 0x000fc40000410000 */
[----:B------:R-:W-:Y:S01]  /*5b90*/  FMUL.FTZ R22, R91, R10 ;  /* 0x0000000a5b167220 */ /* 0x000fe20000410000 */
[----:B------:R0:W-:Y:S01]  /*5ba0*/  STS [R28.X4+0x2140], R121 ;  /* 0x002140791c007388 */ /* 0x0001e20000004800 */
[----:B------:R-:W-:Y:S02]  /*5bb0*/  FMUL.FTZ R126, R110, UR39 ;  /* 0x000000276e7e7c20 */ /* 0x000fe40008410000 */
[C---:B------:R-:W-:Y:S02]  /*5bc0*/  FADD.FTZ R125, R111.reuse, -R24 ;  /* 0x800000186f7d7221 */ /* 0x040fe40000010000 */
[----:B------:R-:W-:Y:S02]  /*5bd0*/  FMUL.FTZ R24, R111, UR33 ;  /* 0x000000216f187c20 */ /* 0x000fe40008410000 */
[----:B------:R-:W-:Y:S02]  /*5be0*/  FFMA.FTZ R124, R115, R124, R120 ;  /* 0x0000007c737c7223 */ /* 0x000fe40000010078 */
[----:B------:R-:W-:Y:S01]  /*5bf0*/  FMUL.FTZ R111, R141, UR33 ;  /* 0x000000218d6f7c20 */ /* 0x000fe20008410000 */
[----:B0-----:R-:W-:Y:S01]  /*5c00*/  MOV R121, UR32 ;  /* 0x0000002000797c02 */ /* 0x001fe20008000f00 */
[----:B------:R-:W-:-:S02]  /*5c10*/  FFMA.FTZ R113, R113, R141, R22 ;  /* 0x0000008d71717223 */ /* 0x000fc40000010016 */
[----:B------:R-:W-:Y:S01]  /*5c20*/  FMUL.FTZ R120, R126, R123 ;  /* 0x0000007b7e787220 */ /* 0x000fe20000410000 */
[----:B------:R-:W-:Y:S01]  /*5c30*/  IADD3 R121, -R121, c[0x0][0x168], -R0 ;  /* 0x00005a0079797a10 */ /* 0x000fe20007ffe900 */
[----:B------:R-:W-:Y:S02]  /*5c40*/  FADD.FTZ R140, -R17, R140 ;  /* 0x0000008c118c7221 */ /* 0x000fe40000010100 */
[----:B------:R-:W-:Y:S01]  /*5c50*/  FMUL.FTZ R23, R117, UR39 ;  /* 0x0000002775177c20 */ /* 0x000fe20008410000 */
[----:B------:R-:W-:Y:S01]  /*5c60*/  ISETP.GE.AND P0, PT, R121, 0x1, PT ;  /* 0x000000017900780c */ /* 0x000fe20003f06270 */
[----:B------:R-:W-:Y:S01]  /*5c70*/  FMUL.FTZ R127, R77, R24 ;  /* 0x000000184d7f7220 */ /* 0x000fe20000410000 */
[----:B------:R-:W-:Y:S01]  /*5c80*/  MOV R24, UR32 ;  /* 0x0000002000187c02 */ /* 0x000fe20008000f00 */
[----:B------:R-:W-:Y:S02]  /*5c90*/  FMUL.FTZ R129, R78, R111 ;  /* 0x0000006f4e817220 */ /* 0x000fe40000410000 */
[----:B------:R-:W-:Y:S01]  /*5ca0*/  FFMA.FTZ R120, R95, R110, R120 ;  /* 0x0000006e5f787223 */ /* 0x000fe20000010078 */
[----:B------:R0:W-:Y:S01]  /*5cb0*/  STS [R28.X4+0x2144], R127 ;  /* 0x0021447f1c007388 */ /* 0x0001e20000004800 */
[----:B------:R-:W-:-:S02]  /*5cc0*/  FMUL.FTZ R23, R23, R140 ;  /* 0x0000008c17177220 */ /* 0x000fc40000410000 */
[C---:B------:R-:W-:Y:S01]  /*5cd0*/  FADD.FTZ R111, R113.reuse, -R22 ;  /* 0x80000016716f7221 */ /* 0x040fe20000010000 */
[----:B------:R-:W-:Y:S01]  /*5ce0*/  STS [R28.X4+0x2148], R129 ;  /* 0x002148811c007388 */ /* 0x000fe20000004800 */
[----:B------:R-:W-:Y:S02]  /*5cf0*/  FMUL.FTZ R110, R110, R8 ;  /* 0x000000086e6e7220 */ /* 0x000fe40000410000 */
[----:B------:R-:W-:Y:S02]  /*5d00*/  FMUL.FTZ R22, R113, UR33 ;  /* 0x0000002171167c20 */ /* 0x000fe40008410000 */
[----:B------:R-:W-:Y:S02]  /*5d10*/  FMUL.FTZ R122, R27, R113 ;  /* 0x000000711b7a7220 */ /* 0x000fe40000410000 */
[----:B------:R-:W-:Y:S02]  /*5d20*/  FFMA.FTZ R113, R88, R117, R23 ;  /* 0x0000007558717223 */ /* 0x000fe40000010017 */
[----:B------:R-:W-:Y:S01]  /*5d30*/  FFMA.FTZ R124, R110, R123, R124 ;  /* 0x0000007b6e7c7223 */ /* 0x000fe2000001007c */
[----:B------:R-:W-:Y:S01]  /*5d40*/  IADD3 R123, R21, UR30, RZ ;  /* 0x0000001e157b7c10 */ /* 0x000fe2000fffe0ff */
[----:B------:R-:W-:-:S02]  /*5d50*/  FMUL.FTZ R117, R117, R149 ;  /* 0x0000009575757220 */ /* 0x000fc40000410000 */
[----:B0-----:R-:W-:Y:S02]  /*5d60*/  FMUL.FTZ R127, R79, R22 ;  /* 0x000000164f7f7220 */ /* 0x001fe40000410000 */
[----:B------:R-:W-:Y:S02]  /*5d70*/  FMUL.FTZ R22, R112, UR39 ;  /* 0x0000002770167c20 */ /* 0x000fe40008410000 */
[----:B------:R-:W-:Y:S01]  /*5d80*/  FFMA.FTZ R140, R117, R140, R124 ;  /* 0x0000008c758c7223 */ /* 0x000fe2000001007c */
[----:B------:R0:W-:Y:S01]  /*5d90*/  STS [R28.X4+0x214c], R127 ;  /* 0x00214c7f1c007388 */ /* 0x0001e20000004800 */
[----:B------:R-:W-:-:S03]  /*5da0*/  FMUL.FTZ R124, R22, R125 ;  /* 0x0000007d167c7220 */ /* 0x000fc60000410000 */
[----:B------:R-:W-:Y:S01]  /*5db0*/  BAR.SYNC.DEFER_BLOCKING 0x0 ;  /* 0x0000000000007b1d */ /* 0x000fe20000010000 */
[----:B------:R-:W-:Y:S01]  /*5dc0*/  FFMA.FTZ R124, R89, R112, R124 ;  /* 0x00000070597c7223 */ /* 0x000fe2000001007c */
[----:B------:R-:W-:Y:S01]  /*5dd0*/  IADD3 R22, P1, R20, UR32, RZ ;  /* 0x0000002014167c10 */ /* 0x000fe2000ff3e0ff */
[----:B------:R-:W-:Y:S02]  /*5de0*/  FMUL.FTZ R27, R146, UR39 ;  /* 0x00000027921b7c20 */ /* 0x000fe40008410000 */
[----:B------:R-:W-:Y:S01]  /*5df0*/  FMUL.FTZ R112, R112, R9 ;  /* 0x0000000970707220 */ /* 0x000fe20000410000 */
[----:B------:R-:W-:Y:S01]  /*5e00*/  LEA.HI.X.SX32 R23, R24, R123, 0x1, P1 ;  /* 0x0000007b18177211 */ /* 0x000fe200008f0eff */
[----:B------:R-:W-:Y:S02]  /*5e10*/  FMUL.FTZ R27, R27, R134 ;  /* 0x000000861b1b7220 */ /* 0x000fe40000410000 */
[----:B------:R-:W-:Y:S02]  /*5e20*/  FFMA.FTZ R116, R101, R116, R25 ;  /* 0x0000007465747223 */ /* 0x000fe40000010019 */
[----:B------:R-:W-:-:S02]  /*5e30*/  FFMA.FTZ R125, R112, R125, R140 ;  /* 0x0000007d707d7223 */ /* 0x000fc4000001008c */
[----:B0-----:R-:W-:Y:S02]  /*5e40*/  FMUL.FTZ R28, R114, UR39 ;  /* 0x00000027721c7c20 */ /* 0x001fe40008410000 */
[----:B------:R-:W-:Y:S01]  /*5e50*/  FMUL.FTZ R126, R119, UR39 ;  /* 0x00000027777e7c20 */ /* 0x000fe20008410000 */
[----:B------:R-:W-:Y:S05]  /*5e60*/  @!P0 BRA `(.L_x_1617) ;  /* 0x000000c000008947 */ /* 0x000fea0003800000 */
[----:B------:R-:W-:Y:S01]  /*5e70*/  LEA.HI.SX32 R127, R0, R0, 0x1b ;  /* 0x00000000007f7211 */ /* 0x000fe200078fdaff */
[----:B------:R-:W-:Y:S01]  /*5e80*/  USHF.R.S32.HI UR32, URZ, 0x1f, UR7 ;  /* 0x0000001f3f207899 */ /* 0x000fe20008011407 */
[----:B------:R-:W-:Y:S01]  /*5e90*/  MOV R25, UR7 ;  /* 0x0000000700197c02 */ /* 0x000fe20008000f00 */
[----:B------:R-:W-:Y:S02]  /*5ea0*/  ULDC.64 UR30, c[0x0][0x2d0] ;  /* 0x0000b400001e7ab9 */ /* 0x000fe40000000a00 */
[----:B------:R-:W-:Y:S01]  /*5eb0*/  UIMAD UR30, UR32, UR30, URZ ;  /* 0x0000001e201e72a4 */ /* 0x000fe2000f8e023f */
[----:B------:R-:W0:Y:S01]  /*5ec0*/  LDS R127, [R127.X4+0x2110] ;  /* 0x002110007f7f7984 */ /* 0x000e220000004800 */
[----:B------:R-:W-:-:S02]  /*5ed0*/  IMAD.WIDE.U32 R22, R25, c[0x0][0x2d0], R22 ;  /* 0x0000b40019167a25 */ /* 0x000fc400078e0016 */
[----:B------:R-:W-:-:S03]  /*5ee0*/  UIMAD UR30, UR7, UR31, UR30 ;  /* 0x0000001f071e72a4 */ /* 0x000fc6000f8e021e */
[----:B------:R-:W-:-:S03]  /*5ef0*/  LEA R24, P0, R22, c[0x0][0x320], 0x2 ;  /* 0x0000c80016187a11 */ /* 0x000fc600078010ff */
[----:B------:R-:W-:-:S04]  /*5f00*/  IADD3 R23, R23, UR30, RZ ;  /* 0x0000001e17177c10 */ /* 0x000fc8000fffe0ff */
[----:B------:R-:W-:-:S05]  /*5f10*/  LEA.HI.X R25, R22, c[0x0][0x324], R23, 0x2, P0 ;  /* 0x0000c90016197a11 */ /* 0x000fca00000f1417 */
[----:B0-----:R0:W-:Y:S02]  /*5f20*/  RED.E.ADD.F32.FTZ.RN.STRONG.GPU [R24.64], R127 ;  /* 0x0000007f1800798e */ /* 0x0011e4000c10e79c */
.L_x_1617:
[----:B------:R-:W-:Y:S05]  /*5f30*/  BSYNC B0 ;  /* 0x0000000000007941 */ /* 0x000fea0003800000 */
.L_x_1616:
[----:B------:R-:W-:Y:S01]  /*5f40*/  ULDC UR30, c[0x0][0x174] ;  /* 0x00005d00001e7ab9 */ /* 0x000fe20000000800 */
[----:B------:R-:W-:Y:S01]  /*5f50*/  LEA R22, P0, R20, c[0x0][0x320], 0x2 ;  /* 0x0000c80014167a11 */ /* 0x000fe200078010ff */
[----:B------:R-:W-:Y:S01]  /*5f60*/  UIADD3 UR30, UR6, -UR30, URZ ;  /* 0x8000001e061e7290 */ /* 0x000fe2000fffe03f */
[----:B------:R-:W-:Y:S01]  /*5f70*/  FMUL.FTZ R28, R28, R111 ;  /* 0x0000006f1c1c7220 */ /* 0x000fe20000410000 */
[----:B------:R-:W-:Y:S01]  /*5f80*/  USHF.L.U32 UR31, UR8, 0x2, URZ ;  /* 0x00000002081f7899 */ /* 0x000fe2000800063f */
[----:B------:R-:W-:Y:S01]  /*5f90*/  LEA.HI.X R23, R20, c[0x0][0x324], R123, 0x2, P0 ;  /* 0x0000c90014177a11 */ /* 0x000fe200000f147b */
[----:B------:R-:W-:Y:S01]  /*5fa0*/  UIMAD UR30, UR30, -0x800, URZ ;  /* 0xfffff8001e1e78a4 */ /* 0x000fe2000f8e023f */
[----:B------:R-:W-:Y:S01]  /*5fb0*/  FADD.FTZ R20, -R18, R141 ;  /* 0x0000008d12147221 */ /* 0x000fe20000010100 */
[----:B------:R-:W-:Y:S01]  /*5fc0*/  ULDC.64 UR32, c[0x0][0x2d0] ;  /* 0x0000b40000207ab9 */ /* 0x000fe20000000a00 */
[----:B------:R-:W-:Y:S01]  /*5fd0*/  ISETP.GE.AND P0, PT, R121, 0x81, PT ;  /* 0x000000817900780c */ /* 0x000fe20003f06270 */
[----:B0-----:R-:W-:Y:S01]  /*5fe0*/  FMUL.FTZ R25, R79, R122 ;  /* 0x0000007a4f197220 */ /* 0x001fe20000410000 */
[----:B------:R-:W-:Y:S01]  /*5ff0*/  BSSY B0, `(.L_x_1618) ;  /* 0x000001a000007945 */ /* 0x000fe20003800000 */
[----:B------:R-:W-:Y:S01]  /*6000*/  MOV R123, UR30 ;  /* 0x0000001e007b7c02 */ /* 0x000fe20008000f00 */
[----:B------:R-:W-:Y:S01]  /*6010*/  FMUL.FTZ R21, R126, R20 ;  /* 0x000000147e157220 */ /* 0x000fe20000410000 */
[----:B------:R-:W-:Y:S01]  /*6020*/  USHF.L.U64.HI UR30, UR8, 0x2, UR9 ;  /* 0x00000002081e7899 */ /* 0x000fe20008010209 */
[----:B------:R-:W-:-:S02]  /*6030*/  FADD.FTZ R25, R26, R25 ;  /* 0x000000191a197221 */ /* 0x000fc40000010000 */
[----:B------:R-:W-:Y:S01]  /*6040*/  IMAD.WIDE R22, R123, 0x4, R22 ;  /* 0x000000047b167825 */ /* 0x000fe200078e0216 */
[----:B------:R-:W-:Y:S01]  /*6050*/  MOV R123, UR31 ;  /* 0x0000001f007b7c02 */ /* 0x000fe20008000f00 */
[----:B------:R-:W-:Y:S02]  /*6060*/  UIMAD UR30, UR30, UR32, URZ ;  /* 0x000000201e1e72a4 */ /* 0x000fe4000f8e023f */
[----:B------:R-:W-:Y:S02]  /*6070*/  FFMA.FTZ R21, R90, R119, R21 ;  /* 0x000000775a157223 */ /* 0x000fe40000010015 */
[----:B------:R-:W-:Y:S01]  /*6080*/  IMAD.WIDE.U32 R22, R123, c[0x0][0x2d0], R22 ;  /* 0x0000b4007b167a25 */ /* 0x000fe200078e0016 */
[----:B------:R-:W-:Y:S01]  /*6090*/  IADD3 R123, R0, 0x80, RZ ;  /* 0x00000080007b7810 */ /* 0x000fe20007ffe0ff */
[----:B------:R-:W-:Y:S02]  /*60a0*/  UIMAD UR30, UR31, UR33, UR30 ;  /* 0x000000211f1e72a4 */ /* 0x000fe4000f8e021e */
[----:B------:R-:W-:Y:S01]  /*60b0*/  FMUL.FTZ R119, R119, R148 ;  /* 0x0000009477777220 */ /* 0x000fe20000410000 */
[----:B------:R-:W-:Y:S01]  /*60c0*/  LEA.HI.SX32 R123, R123, R0, 0x1b ;  /* 0x000000007b7b7211 */ /* 0x000fe200078fdaff */
[----:B------:R-:W-:-:S02]  /*60d0*/  FFMA.FTZ R27, R100, R146, R27 ;  /* 0x00000092641b7223 */ /* 0x000fc4000001001b */
[----:B------:R-:W-:Y:S01]  /*60e0*/  FFMA.FTZ R125, R119, R20, R125 ;  /* 0x00000014777d7223 */ /* 0x000fe2000001007d */
[----:B------:R-:W-:Y:S01]  /*60f0*/  IADD3 R23, R23, UR30, RZ ;  /* 0x0000001e17177c10 */ /* 0x000fe2000fffe0ff */
[----:B------:R-:W-:Y:S01]  /*6100*/  FFMA.FTZ R20, R91, R114, R28 ;  /* 0x000000725b147223 */ /* 0x000fe2000001001c */
[----:B------:R-:W0:Y:S01]  /*6110*/  LDS R123, [R123.X4+0x2310] ;  /* 0x002310007b7b7984 */ /* 0x000e220000004800 */
[----:B------:R-:W-:-:S04]  /*6120*/  FMUL.FTZ R114, R114, R10 ;  /* 0x0000000a72727220 */ /* 0x000fc80000410000 */
[----:B------:R-:W-:Y:S01]  /*6130*/  FMUL.FTZ R24, R114, R111 ;  /* 0x0000006f72187220 */ /* 0x000fe20000410000 */
[----:B------:R-:W-:-:S03]  /*6140*/  IADD3 R111, R0, 0x100, RZ ;  /* 0x00000100006f7810 */ /* 0x000fc60007ffe0ff */
[----:B------:R-:W-:Y:S01]  /*6150*/  FADD.FTZ R24, R125, R24 ;  /* 0x000000187d187221 */ /* 0x000fe20000010000 */
[----:B------:R-:W-:Y:S01]  /*6160*/  IADD3 R125, R0, 0x180, RZ ;  /* 0x00000180007d7810 */ /* 0x000fe20007ffe0ff */
[----:B------:R-:W-:Y:S05]  /*6170*/  @!P0 BRA `(.L_x_1619) ;  /* 0x0000001000008947 */ /* 0x000fea0003800000 */
[----:B0-----:R0:W-:Y:S02]  /*6180*/  RED.E.ADD.F32.FTZ.RN.STRONG.GPU [R22.64+-0x1e00], R123 ;  /* 0xffe2007b1600798e */ /* 0x0011e4000c10e79c */
.L_x_1619:
[----:B------:R-:W-:Y:S05]  /*6190*/  BSYNC B0 ;  /* 0x0000000000007941 */ /* 0x000fea0003800000 */
.L_x_1618:
        /* <DEDUP_REMOVED lines=14> */
.L_x_1621:
[----:B------:R-:W-:Y:S05]  /*6280*/  BSYNC B0 ;  /* 0x0000000000007941 */ /* 0x000fea0003800000 */
.L_x_1620:
[----:B------:R-:W1:Y:S01]  /*6290*/  LDS R125, [R125.X4+0x2710] ;  /* 0x002710007d7d7984 */ /* 0x000e620000004800 */
[----:B------:R-:W-:Y:S01]  /*62a0*/  BSSY B0, `(.L_x_1622) ;  /* 0x0000005000007945 */ /* 0x000fe20003800000 */
[----:B0-----:R-:W-:-:S02]  /*62b0*/  IADD3 R111, R0, 0x280, RZ ;  /* 0x00000280006f7810 */ /* 0x001fc40007ffe0ff */
[----:B------:R-:W-:Y:S01]  /*62c0*/  LEA.HI.SX32 R26, R123, R0, 0x1b ;  /* 0x000000007b1a7211 */ /* 0x000fe200078fdaff */
[----:B------:R-:W-:Y:S05]  /*62d0*/  @!P0 BRA `(.L_x_1623) ;  /* 0x0000001000008947 */ /* 0x000fea0003800000 */
[----:B-1----:R0:W-:Y:S02]  /*62e0*/  RED.E.ADD.F32.FTZ.RN.STRONG.GPU [R22.64+-0x1a00], R125 ;  /* 0xffe6007d1600798e */ /* 0x0021e4000c10e79c */
.L_x_1623:
[----:B------:R-:W-:Y:S05]  /*62f0*/  BSYNC B0 ;  /* 0x0000000000007941 */ /* 0x000fea0003800000 */
.L_x_1622:
[----:B------:R-:W-:Y:S01]  /*6300*/  LEA.HI.SX32 R28, R111, R0, 0x1b ;  /* 0x000000006f1c7211 */ /* 0x000fe200078fdaff */
[----:B------:R-:W-:Y:S01]  /*6310*/  BSSY B0, `(.L_x_1624) ;  /* 0x0000005000007945 */ /* 0x000fe20003800000 */
[----:B------:R2:W3:Y:S01]  /*6320*/  LDS R111, [R26.X4+0x2910] ;  /* 0x002910001a6f7984 */ /* 0x0004e20000004800 */
[----:B------:R-:W-:Y:S01]  /*6330*/  IADD3 R123, R0, 0x300, RZ ;  /* 0x00000300007b7810 */ /* 0x000fe20007ffe0ff */
[----:B------:R-:W-:Y:S05]  /*6340*/  @!P1 BRA `(.L_x_1625) ;  /* 0x0000001000009947 */ /* 0x000fea0003800000 */
[----:B---3--:R3:W-:Y:S02]  /*6350*/  RED.E.ADD.F32.FTZ.RN.STRONG.GPU [R22.64+-0x1800], R111 ;  /* 0xffe8006f1600798e */ /* 0x0087e4000c10e79c */
.L_x_1625:
[----:B------:R-:W-:Y:S05]  /*6360*/  BSYNC B0 ;  /* 0x0000000000007941 */ /* 0x000fea0003800000 */
.L_x_1624:
[----:B---3--:R3:W4:Y:S01]  /*6370*/  LDS R111, [R28.X4+0x2b10] ;  /* 0x002b10001c6f7984 */ /* 0x0087220000004800 */
[----:B------:R-:W-:Y:S01]  /*6380*/  BSSY B0, `(.L_x_1626) ;  /* 0x0000005000007945 */ /* 0x000fe20003800000 */
[----:B01----:R-:W-:Y:S02]  /*6390*/  IADD3 R125, R0, 0x380, RZ ;  /* 0x00000380007d7810 */ /* 0x003fe40007ffe0ff */
[----:B------:R-:W-:Y:S01]  /*63a0*/  LEA.HI.SX32 R123, R123, R0, 0x1b ;  /* 0x000000007b7b7211 */ /* 0x000fe200078fdaff */
[----:B------:R-:W-:Y:S05]  /*63b0*/  @!P2 BRA `(.L_x_1627) ;  /* 0x000000100000a947 */ /* 0x000fea0003800000 */
[----:B----4-:R0:W-:Y:S02]  /*63c0*/  RED.E.ADD.F32.FTZ.RN.STRONG.GPU [R22.64+-0x1600], R111 ;  /* 0xffea006f1600798e */ /* 0x0101e4000c10e79c */
.L_x_1627:
[----:B------:R-:W-:Y:S05]  /*63d0*/  BSYNC B0 ;  /* 0x0000000000007941 */ /* 0x000fea0003800000 */
.L_x_1626:
[----:B------:R-:W1:Y:S01]  /*63e0*/  LDS R123, [R123.X4+0x2d10] ;  /* 0x002d10007b7b7984 */ /* 0x000e620000004800 */
[----:B------:R-:W-:Y:S01]  /*63f0*/  BSSY B0, `(.L_x_1628) ;  /* 0x0000005000007945 */ /* 0x000fe20003800000 */
[----:B0---4-:R-:W-:-:S02]  /*6400*/  IADD3 R111, R0, 0x400, RZ ;  /* 0x00000400006f7810 */ /* 0x011fc40007ffe0ff */
[----:B------:R-:W-:Y:S01]  /*6410*/  LEA.HI.SX32 R125, R125, R0, 0x1b ;  /* 0x000000007d7d7211 */ /* 0x000fe200078fdaff */
[----:B------:R-:W-:Y:S05]  /*6420*/  @!P3 BRA `(.L_x_1629) ;  /* 0x000000100000b947 */ /* 0x000fea0003800000 */
[----:B-1----:R0:W-:Y:S02]  /*6430*/  RED.E.ADD.F32.FTZ.RN.STRONG.GPU [R22.64+-0x1400], R123 ;  /* 0xffec007b1600798e */ /* 0x0021e4000c10e79c */
.L_x_1629:
[----:B------:R-:W-:Y:S05]  /*6440*/  BSYNC B0 ;  /* 0x0000000000007941 */ /* 0x000fea0003800000 */
.L_x_1628:
[----:B------:R-:W4:Y:S01]  /*6450*/  LDS R125, [R125.X4+0x2f10] ;  /* 0x002f10007d7d7984 */ /* 0x000f220000004800 */
[----:B------:R-:W-:Y:S01]  /*6460*/  BSSY B0, `(.L_x_1630) ;  /* 0x0000004000007945 */ /* 0x000fe20003800000 */
[----:B------:R-:W-:Y:S01]  /*6470*/  LEA.HI.SX32 R111, R111, R0, 0x1b ;  /* 0x000000006f6f7211 */ /* 0x000fe200078fdaff */
[----:B------:R-:W-:Y:S05]  /*6480*/  @!P4 BRA `(.L_x_1631) ;  /* 0x000000100000c947 */ /* 0x000fea0003800000 */
[----:B----4-:R4:W-:Y:S02]  /*6490*/  RED.E.ADD.F32.FTZ.RN.STRONG.GPU [R22.64+-0x1200], R125 ;  /* 0xffee007d1600798e */ /* 0x0109e4000c10e79c */
.L_x_1631:
[----:B------:R-:W-:Y:S05]  /*64a0*/  BSYNC B0 ;  /* 0x0000000000007941 */ /* 0x000fea0003800000 */
.L_x_1630:
[----:B------:R-:W0:Y:S01]  /*64b0*/  LDS R111, [R111.X4+0x3110] ;  /* 0x003110006f6f7984 */ /* 0x000e220000004800 */
[----:B------:R-:W-:Y:S01]  /*64c0*/  BSSY B0, `(.L_x_1632) ;  /* 0x0000005000007945 */ /* 0x000fe20003800000 */
[C---:B01----:R-:W-:Y:S02]  /*64d0*/  IADD3 R123, R0.reuse, 0x480, RZ ;  /* 0x00000480007b7810 */ /* 0x043fe40007ffe0ff */
[----:B----4-:R-:W-:Y:S01]  /*64e0*/  IADD3 R125, R0, 0x500, RZ ;  /* 0x00000500007d7810 */ /* 0x010fe20007ffe0ff */
[----:B------:R-:W-:Y:S05]  /*64f0*/  @!P5 BRA `(.L_x_1633) ;  /* 0x000000100000d947 */ /* 0x000fea0003800000 */
[----:B------:R0:W-:Y:S02]  /*6500*/  RED.E.ADD.F32.FTZ.RN.STRONG.GPU [R22.64+-0x1000], R111 ;  /* 0xfff0006f1600798e */ /* 0x0001e4000c10e79c */
.L_x_1633:
[----:B------:R-:W-:Y:S05]  /*6510*/  BSYNC B0 ;  /* 0x0000000000007941 */ /* 0x000fea0003800000 */
.L_x_1632:
[----:B------:R-:W-:Y:S01]  /*6520*/  LEA.HI.SX32 R123, R123, R0, 0x1b ;  /* 0x000000007b7b7211 */ /* 0x000fe200078fdaff */
[----:B------:R-:W-:Y:S01]  /*6530*/  BSSY B0, `(.L_x_1634) ;  /* 0x000000d000007945 */ /* 0x000fe20003800000 */
[----:B------:R-:W-:-:S02]  /*6540*/  ISETP.GE.AND P6, PT, R121, 0x481, PT ;  /* 0x000004817900780c */ /* 0x000fc40003fc6270 */
[----:B0-----:R-:W-:Y:S02]  /*6550*/  IADD3 R111, R0, 0x580, RZ ;  /* 0x00000580006f7810 */ /* 0x001fe40007ffe0ff */
[----:B------:R-:W0:Y:S01]  /*6560*/  LDS R123, [R123.X4+0x3310] ;  /* 0x003310007b7b7984 */ /* 0x000e220000004800 */
        /* <DEDUP_REMOVED lines=8> */
[----:B0-----:R0:W-:Y:S02]  /*65f0*/  RED.E.ADD.F32.FTZ.RN.STRONG.GPU [R22.64+-0xe00], R123 ;  /* 0xfff2007b1600798e */ /* 0x0011e4000c10e79c */
.L_x_1635:
[----:B------:R-:W-:Y:S05]  /*6600*/  BSYNC B0 ;  /* 0x0000000000007941 */ /* 0x000fea0003800000 */
.L_x_1634:
[----:B------:R-:W1:Y:S01]  /*6610*/  LDS R125, [R125.X4+0x3510] ;  /* 0x003510007d7d7984 */ /* 0x000e620000004800 */
[----:B------:R-:W-:Y:S01]  /*6620*/  BSSY B0, `(.L_x_1636) ;  /* 0x0000005000007945 */ /* 0x000fe20003800000 */
[----:B------:R-:W-:Y:S02]  /*6630*/  IADD3 R121, R0, 0x600, RZ ;  /* 0x0000060000797810 */ /* 0x000fe40007ffe0ff */
[----:B------:R-:W-:Y:S01]  /*6640*/  LEA.HI.SX32 R111, R111, R0, 0x1b ;  /* 0x000000006f6f7211 */ /* 0x000fe200078fdaff */
[----:B------:R-:W-:Y:S05]  /*6650*/  @!P0 BRA `(.L_x_1637) ;  /* 0x0000001000008947 */ /* 0x000fea0003800000 */
[----:B-1----:R1:W-:Y:S02]  /*6660*/  RED.E.ADD.F32.FTZ.RN.STRONG.GPU [R22.64+-0xc00], R125 ;  /* 0xfff4007d1600798e */ /* 0x0023e4000c10e79c */
.L_x_1637:
[----:B------:R-:W-:Y:S05]  /*6670*/  BSYNC B0 ;  /* 0x0000000000007941 */ /* 0x000fea0003800000 */
.L_x_1636:
[----:B------:R-:W4:Y:S01]  /*6680*/  LDS R111, [R111.X4+0x3710] ;  /* 0x003710006f6f7984 */ /* 0x000f220000004800 */
[----:B------:R-:W-:Y:S01]  /*6690*/  BSSY B0, `(.L_x_1638) ;  /* 0x0000005000007945 */ /* 0x000fe20003800000 */
[----:B0-----:R-:W-:-:S02]  /*66a0*/  IADD3 R123, R0, 0x680, RZ ;  /* 0x00000680007b7810 */ /* 0x001fc40007ffe0ff */
[----:B------:R-:W-:Y:S01]  /*66b0*/  LEA.HI.SX32 R121, R121, R0, 0x1b ;  /* 0x0000000079797211 */ /* 0x000fe200078fdaff */
[----:B------:R-:W-:Y:S05]  /*66c0*/  @!P1 BRA `(.L_x_1639) ;  /* 0x0000001000009947 */ /* 0x000fea0003800000 */
[----:B----4-:R0:W-:Y:S02]  /*66d0*/  RED.E.ADD.F32.FTZ.RN.STRONG.GPU [R22.64+-0xa00], R111 ;  /* 0xfff6006f1600798e */ /* 0x0101e4000c10e79c */
.L_x_1639:
[----:B------:R-:W-:Y:S05]  /*66e0*/  BSYNC B0 ;  /* 0x0000000000007941 */ /* 0x000fea0003800000 */
.L_x_1638:
[----:B------:R-:W0:Y:S01]  /*66f0*/  LDS R121, [R121.X4+0x3910] ;  /* 0x0039100079797984 */ /* 0x000e220000004800 */
[----:B------:R-:W-:Y:S01]  /*6700*/  BSSY B0, `(.L_x_1640) ;  /* 0x0000005000007945 */ /* 0x000fe20003800000 */
[----:B0---4-:R-:W-:Y:S02]  /*6710*/  IADD3 R111, R0, 0x700, RZ ;  /* 0x00000700006f7810 */ /* 0x011fe40007ffe0ff */
[----:B------:R-:W-:Y:S01]  /*6720*/  LEA.HI.SX32 R123, R123, R0, 0x1b ;  /* 0x000000007b7b7211 */ /* 0x000fe200078fdaff */
[----:B------:R-:W-:Y:S05]  /*6730*/  @!P2 BRA `(.L_x_1641) ;  /* 0x000000100000a947 */ /* 0x000fea0003800000 */
[----:B------:R0:W-:Y:S02]  /*6740*/  RED.E.ADD.F32.FTZ.RN.STRONG.GPU [R22.64+-0x800], R121 ;  /* 0xfff800791600798e */ /* 0x0001e4000c10e79c */
.L_x_1641:
[----:B------:R-:W-:Y:S05]  /*6750*/  BSYNC B0 ;  /* 0x0000000000007941 */ /* 0x000fea0003800000 */
.L_x_1640:
[----:B------:R-:W4:Y:S01]  /*6760*/  LDS R123, [R123.X4+0x3b10] ;  /* 0x003b10007b7b7984 */ /* 0x000f220000004800 */
[----:B------:R-:W-:Y:S01]  /*6770*/  BSSY B0, `(.L_x_1642) ;  /* 0x0000006000007945 */ /* 0x000fe20003800000 */
[----:B------:R-:W-:Y:S01]  /*6780*/  FADD.FTZ R47, R114, R47 ;  /* 0x0000002f722f7221 */ /* 0x000fe20000010000 */
[----:B0-----:R-:W-:Y:S02]  /*6790*/  IADD3 R121, R0, 0x780, RZ ;  /* 0x0000078000797810 */ /* 0x001fe40007ffe0ff */
[----:B------:R-:W-:Y:S01]  /*67a0*/  LEA.HI.SX32 R111, R111, R0, 0x1b ;  /* 0x000000006f6f7211 */ /* 0x000fe200078fdaff */
[----:B------:R-:W-:Y:S05]  /*67b0*/  @!P3 BRA `(.L_x_1643) ;  /* 0x000000100000b947 */ /* 0x000fea0003800000 */
[----:B----4-:R0:W-:Y:S02]  /*67c0*/  RED.E.ADD.F32.FTZ.RN.STRONG.GPU [R22.64+-0x600], R123 ;  /* 0xfffa007b1600798e */ /* 0x0101e4000c10e79c */
.L_x_1643:
[----:B------:R-:W-:Y:S05]  /*67d0*/  BSYNC B0 ;  /* 0x0000000000007941 */ /* 0x000fea0003800000 */
.L_x_1642:
[----:B------:R-:W0:Y:S01]  /*67e0*/  LDS R111, [R111.X4+0x3d10] ;  /* 0x003d10006f6f7984 */ /* 0x000e220000004800 */
[----:B------:R-:W-:Y:S01]  /*67f0*/  BSSY B0, `(.L_x_1644) ;  /* 0x0000004000007945 */ /* 0x000fe20003800000 */
[----:B------:R-:W-:Y:S01]  /*6800*/  LEA.HI.SX32 R121, R121, R0, 0x1b ;  /* 0x0000000079797211 */ /* 0x000fe200078fdaff */
[----:B------:R-:W-:Y:S05]  /*6810*/  @!P4 BRA `(.L_x_1645) ;  /* 0x000000100000c947 */ /* 0x000fea0003800000 */
[----:B0-----:R0:W-:Y:S02]  /*6820*/  RED.E.ADD.F32.FTZ.RN.STRONG.GPU [R22.64+-0x400], R111 ;  /* 0xfffc006f1600798e */ /* 0x0011e4000c10e79c */
.L_x_1645:
[----:B------:R-:W-:Y:S05]  /*6830*/  BSYNC B0 ;  /* 0x0000000000007941 */ /* 0x000fea0003800000 */
.L_x_1644:
[----:B------:R-:W2:Y:S01]  /*6840*/  LDS R121, [R121.X4+0x3f10] ;  /* 0x003f100079797984 */ /* 0x000ea20000004800 */
[----:B------:R-:W-:Y:S01]  /*6850*/  BSSY B0, `(.L_x_1646) ;  /* 0x0000003000007945 */ /* 0x000fe20003800000 */
[----:B------:R-:W-:Y:S05]  /*6860*/  @!P5 BRA `(.L_x_1647) ;  /* 0x000000100000d947 */ /* 0x000fea0003800000 */
[----:B--2---:R2:W-:Y:S02]  /*6870*/  RED.E.ADD.F32.FTZ.RN.STRONG.GPU [R22.64+-0x200], R121 ;  /* 0xfffe00791600798e */ /* 0x0045e4000c10e79c */
.L_x_1647:
[----:B------:R-:W-:Y:S05]  /*6880*/  BSYNC B0 ;  /* 0x0000000000007941 */ /* 0x000fea0003800000 */
.L_x_1646:
[----:B012---:R-:W0:Y:S01]  /*6890*/  SHFL.DOWN PT, R23, R24, 0x1, 0x1f ;  /* 0x08201f0018177f89 */ /* 0x007e2200000e0000 */
[----:B------:R-:W-:Y:S01]  /*68a0*/  ISETP.GT.AND P0, PT, R155, 0x1e, PT ;  /* 0x0000001e9b00780c */ /* 0x000fe20003f04270 */
[----:B------:R-:W-:Y:S01]  /*68b0*/  BSSY B0, `(.L_x_1648) ;  /* 0x0000051000007945 */ /* 0x000fe20003800000 */
[----:B------:R-:W-:Y:S01]  /*68c0*/  SHF.R.S32.HI R26, RZ, 0x1f, R0 ;  /* 0x0000001fff1a7819 */ /* 0x000fe20000011400 */
[----:B------:R-:W1:Y:S01]  /*68d0*/  SHFL.DOWN PT, R22, R25, 0x1, 0x1f ;  /* 0x08201f0019167f89 */ /* 0x000e6200000e0000 */
[----:B------:R-:W-:Y:S01]  /*68e0*/  ISETP.NE.AND P1, PT, R0, RZ, PT ;  /* 0x000000ff0000720c */ /* 0x000fe20003f25270 */
[----:B------:R-:W-:Y:S01]  /*68f0*/  FADD.FTZ R46, R119, R46 ;  /* 0x0000002e772e7221 */ /* 0x000fe20000010000 */
[----:B------:R-:W-:Y:S01]  /*6900*/  LEA.HI R26, R26, R0, RZ, 0x5 ;  /* 0x000000001a1a7211 */ /* 0x000fe200078f28ff */
[----:B------:R-:W-:-:S02]  /*6910*/  FADD.FTZ R45, R112, R45 ;  /* 0x0000002d702d7221 */ /* 0x000fc40000010000 */
[----:B------:R-:W-:Y:S01]  /*6920*/  FADD.FTZ R71, R20, R71 ;  /* 0x0000004714477221 */ /* 0x000fe20000010000 */
[----:B------:R-:W-:Y:S01]  /*6930*/  SHF.R.S32.HI R26, RZ, 0x5, R26 ;  /* 0x00000005ff1a7819 */ /* 0x000fe2000001141a */
        /* <DEDUP_REMOVED lines=8> */
[----:B-1----:R-:W-:Y:S01]  /*69c0*/  @!P0 FADD.FTZ R25, R25, R22 ;  /* 0x0000001619198221 */ /* 0x002fe20000010000 */
[----:B------:R-:W0:Y:S01]  /*69d0*/  SHFL.DOWN PT, R23, R24, 0x2, 0x1f ;  /* 0x08401f0018177f89 */ /* 0x000e2200000e0000 */
[----:B------:R-:W-:Y:S01]  /*69e0*/  ISETP.GT.AND P0, PT, R155, 0x1d, PT ;  /* 0x0000001d9b00780c */ /* 0x000fe20003f04270 */
[----:B------:R-:W-:Y:S02]  /*69f0*/  FADD.FTZ R67, R120, R67 ;  /* 0x0000004378437221 */ /* 0x000fe40000010000 */
[----:B------:R-:W1:Y:S01]  /*6a00*/  SHFL.DOWN PT, R22, R25, 0x2, 0x1f ;  /* 0x08401f0019167f89 */ /* 0x000e6200000e0000 */
        /* <DEDUP_REMOVED lines=10> */
[----:B0-----:R-:W-:Y:S02]  /*6ab0*/  @!P0 FADD.FTZ R24, R24, R23 ;  /* 0x0000001718188221 */ /* 0x001fe40000010000 */
[----:B------:R-:W-:Y:S02]  /*6ac0*/  FADD.FTZ R43, R34, R43 ;  /* 0x0000002b222b7221 */ /* 0x000fe40000010000 */
[----:B-1----:R-:W-:Y:S01]  /*6ad0*/  @!P0 FADD.FTZ R25, R25, R22 ;  /* 0x0000001619198221 */ /* 0x002fe20000010000 */
[----:B------:R-:W0:Y:S01]  /*6ae0*/  SHFL.DOWN PT, R23, R24, 0x4, 0x1f ;  /* 0x08801f0018177f89 */ /* 0x000e2200000e0000 */
[----:B------:R-:W-:Y:S01]  /*6af0*/  ISETP.GT.AND P0, PT, R155, 0x1b, PT ;  /* 0x0000001b9b00780c */ /* 0x000fe20003f04270 */
[----:B------:R-:W-:-:S02]  /*6b00*/  FADD.FTZ R61, R38, R61 ;  /* 0x0000003d263d7221 */ /* 0x000fc40000010000 */
[----:B------:R-:W1:Y:S01]  /*6b10*/  SHFL.DOWN PT, R22, R25, 0x4, 0x1f ;  /* 0x08801f0019167f89 */ /* 0x000e6200000e0000 */
        /* <DEDUP_REMOVED lines=20> */
[----:B------:R-:W-:-:S13]  /*6c60*/  ISETP.NE.AND P0, PT, R155, RZ, PT ;  /* 0x000000ff9b00720c */ /* 0x000fda0003f05270 */
[----:B------:R0:W-:Y:S04]  /*6c70*/  @!P0 STS.64 [R26.X8+0x4218], R24 ;  /* 0x004218181a008388 */ /* 0x0001e80000008a00 */
[----:B------:R-:W-:Y:S06]  /*6c80*/  BAR.SYNC.DEFER_BLOCKING 0x0 ;  /* 0x0000000000007b1d */ /* 0x000fec0000010000 */
[----:B------:R-:W-:Y:S05]  /*6c90*/  @P1 BRA `(.L_x_1649) ;  /* 0x0000012000001947 */ /* 0x000fea0003800000 */
[----:B------:R-:W-:Y:S01]  /*6ca0*/  ULDC UR30, c[0x0][0x174] ;  /* 0x00005d00001e7ab9 */ /* 0x000fe20000000800 */
[----:B------:R-:W1:Y:S01]  /*6cb0*/  LDS.128 R20, [0x4220] ;  /* 0x00422000ff147984 */ /* 0x000e620000000c00 */
[----:B------:R-:W-:-:S02]  /*6cc0*/  UISETP.NE.AND UP0, UPT, UR19, UR30, UPT ;  /* 0x0000001e1300728c */ /* 0x000fc4000bf05270 */
[----:B------:R-:W-:Y:S01]  /*6cd0*/  USHF.L.U32 UR30, UR7, 0x2, URZ ;  /* 0x00000002071e7899 */ /* 0x000fe2000800063f */
[----:B0-----:R-:W0:Y:S03]  /*6ce0*/  LDS.64 R26, [0x4230] ;  /* 0x00423000ff1a7984 */ /* 0x001e260000000a00 */
[----:B------:R-:W-:-:S13]  /*6cf0*/  PLOP3.LUT P0, PT, PT, PT, UP0, 0x80, 0x0 ;  /* 0x000000000000781c */ /* 0x000fda0003f0f008 */
[----:B------:R-:W2:Y:S04]  /*6d00*/  @P0 LDS R30, [UR30+0x6260] ;  /* 0x0062601eff1e0984 */ /* 0x000ea80008000800 */
[----:B------:R-:W5:Y:S01]  /*6d10*/  @P0 LDS R29, [UR30+0x5e60] ;  /* 0x005e601eff1d0984 */ /* 0x000f620008000800 */
[----:B-1-3--:R-:W-:Y:S02]  /*6d20*/  FADD.FTZ R28, R25, R21 ;  /* 0x00000015191c7221 */ /* 0x00afe40000010000 */
[----:B------:R-:W-:Y:S02]  /*6d30*/  FADD.FTZ R19, R24, R20 ;  /* 0x0000001418137221 */ /* 0x000fe40000010000 */
[----:B------:R-:W-:Y:S02]  /*6d40*/  FADD.FTZ R28, R23, R28 ;  /* 0x0000001c171c7221 */ /* 0x000fe40000010000 */
[----:B------:R-:W-:-:S02]  /*6d50*/  FADD.FTZ R19, R22, R19 ;  /* 0x0000001316137221 */ /* 0x000fc40000010000 */
[----:B0-----:R-:W-:Y:S02]  /*6d60*/  FADD.FTZ R25, R28, R27 ;  /* 0x0000001b1c197221 */ /* 0x001fe40000010000 */
[----:B------:R-:W-:Y:S02]  /*6d70*/  FADD.FTZ R24, R19, R26 ;  /* 0x0000001a13187221 */ /* 0x000fe40000010000 */
[----:B--2---:R-:W-:Y:S02]  /*6d80*/  @P0 FADD.FTZ R25, R25, R30 ;  /* 0x0000001e19190221 */ /* 0x004fe40000010000 */
[----:B-----5:R-:W-:-:S03]  /*6d90*/  @P0 FADD.FTZ R24, R24, R29 ;  /* 0x0000001d18180221 */ /* 0x020fc60000010000 */
[----:B------:R0:W-:Y:S04]  /*6da0*/  STS [UR30+0x6260], R25 ;  /* 0x00626019ff007988 */ /* 0x0001e8000800081e */
[----:B------:R0:W-:Y:S02]  /*6db0*/  STS [UR30+0x5e60], R24 ;  /* 0x005e6018ff007988 */ /* 0x0001e4000800081e */
.L_x_1649:
[----:B------:R-:W-:Y:S05]  /*6dc0*/  BSYNC B0 ;  /* 0x0000000000007941 */ /* 0x000fea0003800000 */
.L_x_1648:
[----:B------:R-:W-:Y:S02]  /*6dd0*/  UIADD3 UR7, UR7, 0x1, URZ ;  /* 0x0000000107077890 */ /* 0x000fe4000fffe03f */
[----:B------:R-:W-:Y:S02]  /*6de0*/  ULDC UR30, c[0x0][0x16c] ;  /* 0x00005b00001e7ab9 */ /* 0x000fe40000000800 */
[----:B------:R-:W-:Y:S02]  /*6df0*/  UISETP.GE.AND UP0, UPT, UR7, UR30, UPT ;  /* 0x0000001e0700728c */ /* 0x000fe4000bf06270 */
[----:B------:R-:W-:-:S04]  /*6e00*/  UIADD3 UR8, UP1, UR8, 0x1, URZ ;  /* 0x0000000108087890 */ /* 0x000fc8000ff3e03f */
[----:B------:R-:W-:Y:S01]  /*6e10*/  PLOP3.LUT P0, PT, PT, PT, UP0, 0x80, 0x0 ;  /* 0x000000000000781c */ /* 0x000fe20003f0f008 */
[----:B------:R-:W-:-:S12]  /*6e20*/  UIADD3.X UR9, URZ, UR9, URZ, UP1, !UPT ;  /* 0x000000093f097290 */ /* 0x000fd80008ffe43f */
[----:B0--34-:R-:W-:Y:S01]  /*6e30*/  @P0 CALL.REL.NOINC `(.L_x_1602) ;  /* 0x0000001000000944 */ /* 0x019fe20003c00000 */
[----:B------:R-:W-:Y:S05]  /*6e40*/  BRA `(.L_x_1650) ;  /* 0xffffc82000007947 */ /* 0x000fea000383ffff */
.L_x_1602:
[----:B0-----:R-:W2:Y:S04]  /*6e50*/  LDL.LU.64 R20, [R1+0x8] ;  /* 0x0000080001147983 */ /* 0x001ea80000300a00 */
[----:B------:R-:W-:Y:S06]  /*6e60*/  BAR.SYNC.DEFER_BLOCKING 0x0 ;  /* 0x0000000000007b1d */ /* 0x000fec0000010000 */
[----:B------:R-:W3:Y:S01]  /*6e70*/  LDL.LU R32, [R1+0x10] ;  /* 0x0000100001207983 */ /* 0x000ee20000300800 */
[----:B------:R-:W-:Y:S01]  /*6e80*/  IMAD R28, R155, 0x3, R2 ;  /* 0x000000039b1c7824 */ /* 0x000fe200078e0202 */
[----:B------:R-:W-:-:S02]  /*6e90*/  UIADD3 UR7, UR19, -0x1, URZ ;  /* 0xffffffff13077890 */ /* 0x000fc4000fffe03f */
[----:B------:R-:W-:Y:S02]  /*6ea0*/  ULDC.64 UR32, c[0x0][0x2d8] ;  /* 0x0000b60000207ab9 */ /* 0x000fe40000000a00 */
[----:B------:R-:W-:Y:S01]  /*6eb0*/  ULDC.64 UR38, c[0x0][0x330] ;  /* 0x0000cc0000267ab9 */ /* 0x000fe20000000a00 */
[----:B--2---:R0:W2:Y:S04]  /*6ec0*/  LDG.E.128 R4, [R20.64] ;  /* 0x0000001c14047981 */ /* 0x0040a8000c1e1d00 */
[----:B------:R0:W4:Y:S04]  /*6ed0*/  LDG.E.128 R12, [R20.64+0x200] ;  /* 0x0002001c140c7981 */ /* 0x000128000c1e1d00 */
[----:B------:R0:W5:Y:S04]  /*6ee0*/  LDG.E.128 R16, [R20.64+0x400] ;  /* 0x0004001c14107981 */ /* 0x000168000c1e1d00 */
[----:B0-----:R-:W3:Y:S01]  /*6ef0*/  LDG.E.128 R20, [R20.64+0x600] ;  /* 0x0006001c14147981 */ /* 0x001ee2000c1e1d00 */
[----:B------:R-:W-:-:S02]  /*6f00*/  USHF.L.U32 UR8, UR7, 0xb, URZ ;  /* 0x0000000b07087899 */ /* 0x000fc4000800063f */
[----:B------:R-:W-:Y:S02]  /*6f10*/  UIMAD UR30, UR35, UR32, URZ ;  /* 0x00000020231e72a4 */ /* 0x000fe4000f8e023f */
[----:B------:R-:W-:Y:S02]  /*6f20*/  USHF.R.S32.HI UR9, URZ, 0x1f, UR8 ;  /* 0x0000001f3f097899 */ /* 0x000fe40008011408 */
[----:B------:R-:W-:Y:S02]  /*6f30*/  UIMAD UR37, UR34, UR33, UR30 ;  /* 0x00000021222572a4 */ /* 0x000fe4000f8e021e */
[----:B------:R-:W-:Y:S02]  /*6f40*/  UIMAD.WIDE.U32 UR32, UR34, UR32, UR8 ;  /* 0x00000020222072a5 */ /* 0x000fe4000f8e0008 */
[----:B------:R-:W-:Y:S02]  /*6f50*/  ULDC.64 UR30, c[0x0][0x2e0] ;  /* 0x0000b800001e7ab9 */ /* 0x000fe40000000a00 */
[----:B------:R-:W-:-:S02]  /*6f60*/  UIADD3 UR33, UR33, UR37, URZ ;  /* 0x0000002521217290 */ /* 0x000fc4000fffe03f */
[----:B------:R-:W-:-:S04]  /*6f70*/  UIMAD UR37, UR17, UR30, URZ ;  /* 0x0000001e112572a4 */ /* 0x000fc8000f8e023f */
[----:B------:R-:W-:Y:S02]  /*6f80*/  UIMAD UR37, UR16, UR31, UR37 ;  /* 0x0000001f102572a4 */ /* 0x000fe4000f8e0225 */
[----:B------:R-:W-:-:S04]  /*6f90*/  UIMAD.WIDE.U32 UR30, UR16, UR30, UR32 ;  /* 0x0000001e101e72a5 */ /* 0x000fc8000f8e0020 */
[----:B------:R-:W-:Y:S02]  /*6fa0*/  UIADD3 UR32, UR31, UR37, URZ ;  /* 0x000000251f207290 */ /* 0x000fe4000fffe03f */
[----:B------:R-:W-:-:S04]  /*6fb0*/  ULEA UR31, UP0, UR30, UR38, 0x2 ;  /* 0x000000261e1f7291 */ /* 0x000fc8000f80103f */
[----:B------:R-:W-:-:S03]  /*6fc0*/  ULEA.HI.X UR30, UR30, UR39, UR32, 0x2, UP0 ;  /* 0x000000271e1e7291 */ /* 0x000fc600080f1420 */
[----:B------:R-:W-:Y:S01]  /*6fd0*/  ULDC.64 UR32, c[0x0][0x2f8] ;  /* 0x0000be0000207ab9 */ /* 0x000fe20000000a00 */
[----:B--2---:R-:W-:Y:S04]  /*6fe0*/  STS.128 [R2.X16], R4 ;  /* 0x0000000402007388 */ /* 0x004fe8000000cc00 */
[----:B----4-:R-:W-:Y:S04]  /*6ff0*/  STS.128 [R2.X16+0x200], R12 ;  /* 0x0002000c02007388 */ /* 0x010fe8000000cc00 */
[----:B-----5:R-:W-:Y:S04]  /*7000*/  STS.128 [R2.X16+0x400], R16 ;  /* 0x0004001002007388 */ /* 0x020fe8000000cc00 */
[----:B---3--:R-:W-:Y:S01]  /*7010*/  STS.128 [R2.X16+0x600], R20 ;  /* 0x0006001402007388 */ /* 0x008fe2000000cc00 */
        /* <DEDUP_REMOVED lines=20> */
[----:B------:R-:W-:-:S02]  /*7160*/  @!P2 FMUL.FTZ R3, R24, -1.4426950216293334961 ;  /* 0xbfb8aa3b1803a820 */ /* 0x000fc40000410000 */
[----:B------:R-:W-:Y:S02]  /*7170*/  @!P3 FMUL.FTZ R8, R25, -1.4426950216293334961 ;  /* 0xbfb8aa3b1908b820 */ /* 0x000fe40000410000 */
[----:B------:R-:W-:Y:S02]  /*7180*/  @!P4 FMUL.FTZ R12, R26, -1.4426950216293334961 ;  /* 0xbfb8aa3b1a0cc820 */ /* 0x000fe40000410000 */
[----:B------:R-:W0:Y:S01]  /*7190*/  @!P2 MUFU.EX2 R3, R3 ;  /* 0x000000030003a308 */ /* 0x000e220000000800 */
[----:B------:R-:W-:Y:S02]  /*71a0*/  @!P6 FMUL.FTZ R14, R14, -1.4426950216293334961 ;  /* 0xbfb8aa3b0e0ee820 */ /* 0x000fe40000410000 */
[----:B------:R-:W-:Y:S02]  /*71b0*/  @!P5 FMUL.FTZ R13, R27, -1.4426950216293334961 ;  /* 0xbfb8aa3b1b0dd820 */ /* 0x000fe40000410000 */
[----:B------:R-:W-:Y:S02]  /*71c0*/  @!P0 FMUL.FTZ R9, R9, -1.4426950216293334961 ;  /* 0xbfb8aa3b09098820 */ /* 0x000fe40000410000 */
[----:B------:R-:W-:Y:S01]  /*71d0*/  FADD.FTZ R17, R5, UR5 ;  /* 0x0000000505117e21 */ /* 0x000fe20008010000 */
[----:B------:R-:W1:Y:S01]  /*71e0*/  @!P3 MUFU.EX2 R8, R8 ;  /* 0x000000080008b308 */ /* 0x000e620000000800 */
[----:B------:R-:W-:-:S02]  /*71f0*/  @!P1 FMUL.FTZ R4, R10, -1.4426950216293334961 ;  /* 0xbfb8aa3b0a049820 */ /* 0x000fc40000410000 */
[----:B0-----:R-:W-:-:S05]  /*7200*/  @!P2 FADD.FTZ R3, R3, 1 ;  /* 0x3f8000000303a421 */ /* 0x001fca0000010000 */
[----:B------:R-:W0:Y:S01]  /*7210*/  @!P4 MUFU.EX2 R12, R12 ;  /* 0x0000000c000cc308 */ /* 0x000e220000000800 */
[----:B-1----:R-:W-:-:S07]  /*7220*/  @!P3 FADD.FTZ R8, R8, 1 ;  /* 0x3f8000000808b421 */ /* 0x002fce0000010000 */
[----:B------:R-:W1:Y:S08]  /*7230*/  @!P2 MUFU.RCP R3, R3 ;  /* 0x000000030003a308 */ /* 0x000e700000001000 */
[----:B------:R-:W2:Y:S01]  /*7240*/  @!P3 MUFU.RCP R8, R8 ;  /* 0x000000080008b308 */ /* 0x000ea20000001000 */
[----:B0-----:R-:W-:Y:S02]  /*7250*/  @!P4 FADD.FTZ R12, R12, 1 ;  /* 0x3f8000000c0cc421 */ /* 0x001fe40000010000 */
[----:B-1----:R-:W-:Y:S01]  /*7260*/  @!P2 FMUL.FTZ R60, R60, R3 ;  /* 0x000000033c3ca220 */ /* 0x002fe20000410000 */
[----:B------:R-:W-:-:S04]  /*7270*/  FSETP.GTU.FTZ.AND P2, PT, R11, 20, PT ;  /* 0x41a000000b00780b */ /* 0x000fc80003f5c000 */
[----:B------:R-:W0:Y:S01]  /*7280*/  @!P4 MUFU.RCP R15, R12 ;  /* 0x0000000c000fc308 */ /* 0x000e220000001000 */
[----:B--2---:R-:W-:Y:S01]  /*7290*/  @!P3 FMUL.FTZ R61, R61, R8 ;  /* 0x000000083d3db220 */ /* 0x004fe20000410000 */
[----:B------:R-:W-:-:S06]  /*72a0*/  FSETP.GTU.FTZ.AND P3, PT, R16, 20, PT ;  /* 0x41a000001000780b */ /* 0x000fcc0003f7c000 */
[----:B------:R-:W1:Y:S01]  /*72b0*/  @!P5 MUFU.EX2 R13, R13 ;  /* 0x0000000d000dd308 */ /* 0x000e620000000800 */
[----:B------:R-:W-:-:S07]  /*72c0*/  @!P2 FMUL.FTZ R5, R11, -1.4426950216293334961 ;  /* 0xbfb8aa3b0b05a820 */ /* 0x000fce0000410000 */
[----:B------:R2:W-:Y:S01]  /*72d0*/  @!P0 MUFU.EX2 R3, R9 ;  /* 0x0000000900038308 */ /* 0x0005e20000000800 */
[----:B0-----:R-:W-:Y:S01]  /*72e0*/  @!P4 FMUL.FTZ R62, R62, R15 ;  /* 0x0000000f3e3ec220 */ /* 0x001fe20000410000 */
[----:B------:R-:W-:-:S06]  /*72f0*/  FSETP.GTU.FTZ.AND P4, PT, R17, 20, PT ;  /* 0x41a000001100780b */ /* 0x000fcc0003f9c000 */
[----:B------:R-:W0:Y:S01]  /*7300*/  @!P6 MUFU.EX2 R14, R14 ;  /* 0x0000000e000ee308 */ /* 0x000e220000000800 */
[----:B--2---:R-:W2:Y:S01]  /*7310*/  LDS.128 R8, [R28.X16] ;  /* 0x000000001c087984 */ /* 0x004ea2000000cc00 */
[----:B-1----:R-:W-:Y:S02]  /*7320*/  @!P5 FADD.FTZ R13, R13, 1 ;  /* 0x3f8000000d0dd421 */ /* 0x002fe40000010000 */
[----:B------:R-:W-:Y:S01]  /*7330*/  @!P3 FMUL.FTZ R12, R16, -1.4426950216293334961 ;  /* 0xbfb8aa3b100cb820 */ /* 0x000fe20000410000 */
[----:B------:R-:W-:Y:S06]  /*7340*/  BAR.SYNC.DEFER_BLOCKING 0x0 ;  /* 0x0000000000007b1d */ /* 0x000fec0000010000 */
[----:B------:R-:W1:Y:S01]  /*7350*/  @!P2 MUFU.EX2 R5, R5 ;  /* 0x000000050005a308 */ /* 0x000e620000000800 */
[----:B------:R-:W-:-:S02]  /*7360*/  @!P4 FMUL.FTZ R15, R17, -1.4426950216293334961 ;  /* 0xbfb8aa3b110fc820 */ /* 0x000fc40000410000 */
[----:B0-----:R-:W-:-:S05]  /*7370*/  @!P6 FADD.FTZ R14, R14, 1 ;  /* 0x3f8000000e0ee421 */ /* 0x001fca0000010000 */
[----:B------:R-:W0:Y:S01]  /*7380*/  @!P5 MUFU.RCP R16, R13 ;  /* 0x0000000d0010d308 */ /* 0x000e220000001000 */
[----:B------:R-:W-:-:S07]  /*7390*/  FADD.FTZ R20, R6, UR5 ;  /* 0x0000000506147e21 */ /* 0x000fce0008010000 */
[----:B------:R-:W3:Y:S01]  /*73a0*/  @!P1 MUFU.EX2 R4, R4 ;  /* 0x0000000400049308 */ /* 0x000ee20000000800 */
[----:B-1----:R-:W-:-:S07]  /*73b0*/  @!P2 FADD.FTZ R5, R5, 1 ;  /* 0x3f8000000505a421 */ /* 0x002fce0000010000 */
[----:B------:R-:W1:Y:S01]  /*73c0*/  @!P6 MUFU.RCP R17, R14 ;  /* 0x0000000e0011e308 */ /* 0x000e620000001000 */
[----:B0-----:R-:W-:-:S07]  /*73d0*/  @!P5 FMUL.FTZ R63, R63, R16 ;  /* 0x000000103f3fd220 */ /* 0x001fce0000410000 */
[----:B------:R-:W0:Y:S01]  /*73e0*/  @!P2 MUFU.RCP R6, R5 ;  /* 0x000000050006a308 */ /* 0x000e220000001000 */
[----:B------:R-:W-:Y:S02]  /*73f0*/  FADD.FTZ R16, R7, UR5 ;  /* 0x0000000507107e21 */ /* 0x000fe40008010000 */
[----:B---3--:R-:W-:-:S05]  /*7400*/  @!P1 FADD.FTZ R4, R4, 1 ;  /* 0x3f80000004049421 */ /* 0x008fca0000010000 */
[----:B------:R-:W3:Y:S01]  /*7410*/  @!P3 MUFU.EX2 R12, R12 ;  /* 0x0000000c000cb308 */ /* 0x000ee20000000800 */
[----:B-1----:R-:W-:Y:S01]  /*7420*/  @!P6 FMUL.FTZ R64, R64, R17 ;  /* 0x000000114040e220 */ /* 0x002fe20000410000 */
[----:B------:R-:W-:Y:S01]  /*7430*/  FSETP.GTU.FTZ.AND P6, PT, R16, 20, PT ;  /* 0x41a000001000780b */ /* 0x000fe20003fdc000 */
[----:B--2---:R-:W-:Y:S02]  /*7440*/  FADD.FTZ R10, R10, UR5 ;  /* 0x000000050a0a7e21 */ /* 0x004fe40008010000 */
[----:B------:R-:W-:-:S03]  /*7450*/  @!P0 FADD.FTZ R3, R3, 1 ;  /* 0x3f80000003038421 */ /* 0x000fc60000010000 */
[----:B------:R-:W1:Y:S01]  /*7460*/  @!P1 MUFU.RCP R19, R4 ;  /* 0x0000000400139308 */ /* 0x000e620000001000 */
[----:B0-----:R-:W-:Y:S01]  /*7470*/  @!P2 FMUL.FTZ R67, R67, R6 ;  /* 0x000000064343a220 */ /* 0x001fe20000410000 */
[----:B------:R-:W-:-:S06]  /*7480*/  FSETP.GTU.FTZ.AND P2, PT, R10, 20, PT ;  /* 0x41a000000a00780b */ /* 0x000fcc0003f5c000 */
[----:B------:R-:W0:Y:S01]  /*7490*/  @!P0 MUFU.RCP R18, R3 ;  /* 0x0000000300128308 */ /* 0x000e220000001000 */
[----:B---3--:R-:W-:Y:S01]  /*74a0*/  @!P3 FADD.FTZ R12, R12, 1 ;  /* 0x3f8000000c0cb421 */ /* 0x008fe20000010000 */
[----:B------:R-:W-:Y:S01]  /*74b0*/  SHF.L.U32 R6, R0, 0x2, RZ ;  /* 0x0000000200067819 */ /* 0x000fe200000006ff */
[----:B------:R-:W-:Y:S01]  /*74c0*/  @!P6 FMUL.FTZ R5, R16, -1.4426950216293334961 ;  /* 0xbfb8aa3b1005e820 */ /* 0x000fe20000410000 */
[----:B------:R-:W-:Y:S01]  /*74d0*/  FSETP.GTU.FTZ.AND P5, PT, R20, 20, PT ;  /* 0x41a000001400780b */ /* 0x000fe20003fbc000 */
[----:B------:R-:W-:Y:S01]  /*74e0*/  FADD.FTZ R14, R9, UR5 ;  /* 0x00000005090e7e21 */ /* 0x000fe20008010000 */
[----:B------:R-:W-:Y:S02]  /*74f0*/  LOP3.LUT R6, R6, 0xffffff80, RZ, 0xc0, !PT ;  /* 0xffffff8006067812 */ /* 0x000fe400078ec0ff */
[----:B------:R-:W2:Y:S01]  /*7500*/  @!P3 MUFU.RCP R13, R12 ;  /* 0x0000000c000db308 */ /* 0x000ea20000001000 */
[----:B------:R-:W-:Y:S02]  /*7510*/  FADD.FTZ R8, R8, UR5 ;  /* 0x0000000508087e21 */ /* 0x000fe40008010000 */
[----:B-1----:R-:W-:Y:S01]  /*7520*/  @!P1 FMUL.FTZ R66, R66, R19 ;  /* 0x0000001342429220 */ /* 0x002fe20000410000 */
[----:B------:R-:W-:-:S04]  /*7530*/  FSETP.GTU.FTZ.AND P1, PT, R14, 20, PT ;  /* 0x41a000000e00780b */ /* 0x000fc80003f3c000 */
[----:B------:R1:W-:Y:S01]  /*7540*/  @!P6 MUFU.EX2 R9, R5 ;  /* 0x000000050009e308 */ /* 0x0003e20000000800 */
[----:B0-----:R-:W-:Y:S01]  /*7550*/  @!P0 FMUL.FTZ R65, R65, R18 ;  /* 0x0000001241418220 */ /* 0x001fe20000410000 */
[----:B------:R-:W-:Y:S01]  /*7560*/  FSETP.GTU.FTZ.AND P0, PT, R8, 20, PT ;  /* 0x41a000000800780b */ /* 0x000fe20003f1c000 */
[----:B-1----:R-:W-:Y:S01]  /*7570*/  @!P2 FMUL.FTZ R5, R10, -1.4426950216293334961 ;  /* 0xbfb8aa3b0a05a820 */ /* 0x002fe20000410000 */
[----:B------:R-:W-:Y:S01]  /*7580*/  LEA R10, R155, R6, 0x2 ;  /* 0x000000069b0a7211 */ /* 0x000fe200078e10ff */
[----:B------:R-:W-:Y:S02]  /*7590*/  @!P5 FMUL.FTZ R4, R20, -1.4426950216293334961 ;  /* 0xbfb8aa3b1404d820 */ /* 0x000fe40000410000 */
[----:B------:R-:W-:Y:S02]  /*75a0*/  FADD.FTZ R11, R11, UR5 ;  /* 0x000000050b0b7e21 */ /* 0x000fe40008010000 */
        /* <DEDUP_REMOVED lines=9> */
[----:B--2---:R-:W-:Y:S01]  /*7640*/  @!P3 FMUL.FTZ R68, R68, R13 ;  /* 0x0000000d4444b220 */ /* 0x004fe20000410000 */
[----:B------:R-:W-:Y:S01]  /*7650*/  FSETP.GTU.FTZ.AND P3, PT, R11, 20, PT ;  /* 0x41a000000b00780b */ /* 0x000fe20003f7c000 */
[----:B------:R2:W5:Y:S01]  /*7660*/  @!P5 MUFU.EX2 R7, R4 ;  /* 0x000000040007d308 */ /* 0x0005620000000800 */
[----:B------:R-:W-:-:S02]  /*7670*/  @!P0 FMUL.FTZ R3, R8, -1.4426950216293334961 ;  /* 0xbfb8aa3b08038820 */ /* 0x000fc40000410000 */
[----:B--2---:R-:W-:-:S05]  /*7680*/  @!P1 FMUL.FTZ R4, R14, -1.4426950216293334961 ;  /* 0xbfb8aa3b0e049820 */ /* 0x004fca0000410000 */
[----:B------:R-:W-:Y:S04]  /*7690*/  @!P2 MUFU.EX2 R5, R5 ;  /* 0x000000050005a308 */ /* 0x000fe80000000800 */
[----:B------:R-:W-:-:S04]  /*76a0*/  @!P3 FMUL.FTZ R6, R11, -1.4426950216293334961 ;  /* 0xbfb8aa3b0b06b820 */ /* 0x000fc80000410000 */
[----:B------:R-:W2:Y:S08]  /*76b0*/  @!P1 MUFU.EX2 R4, R4 ;  /* 0x0000000400049308 */ /* 0x000eb00000000800 */
[----:B------:R-:W0:Y:S01]  /*76c0*/  @!P0 MUFU.EX2 R3, R3 ;  /* 0x0000000300038308 */ /* 0x000e220000000800 */
[----:B-----5:R-:W-:-:S07]  /*76d0*/  @!P5 FADD.FTZ R7, R7, 1 ;  /* 0x3f8000000707d421 */ /* 0x020fce0000010000 */
[----:B------:R2:W5:Y:S08]  /*76e0*/  @!P3 MUFU.EX2 R8, R6 ;  /* 0x000000060008b308 */ /* 0x0005700000000800 */
[----:B------:R1:W-:Y:S01]  /*76f0*/  @!P5 MUFU.RCP R11, R7 ;  /* 0x00000007000bd308 */ /* 0x0003e20000001000 */
[----:B--2---:R-:W-:Y:S01]  /*7700*/  @!P1 FADD.FTZ R6, R4, 1 ;  /* 0x3f80000004069421 */ /* 0x004fe20000010000 */
[----:B------:R-:W-:Y:S01]  /*7710*/  MOV R4, UR31 ;  /* 0x0000001f00047c02 */ /* 0x000fe20008000f00 */
[----:B0-----:R-:W-:-:S02]  /*7720*/  @!P0 FADD.FTZ R3, R3, 1 ;  /* 0x3f80000003038421 */ /* 0x001fc40000010000 */
[----:B-1----:R-:W-:Y:S01]  /*7730*/  @!P2 FADD.FTZ R7, R5, 1 ;  /* 0x3f8000000507a421 */ /* 0x002fe20000010000 */
[----:B------:R-:W-:-:S03]  /*7740*/  MOV R5, UR30 ;  /* 0x0000001e00057c02 */ /* 0x000fc60008000f00 */
[----:B------:R-:W0:Y:S01]  /*7750*/  @!P0 MUFU.RCP R3, R3 ;  /* 0x0000000300038308 */ /* 0x000e220000001000 */
[----:B-----5:R-:W-:Y:S02]  /*7760*/  @!P3 FADD.FTZ R8, R8, 1 ;  /* 0x3f8000000808b421 */ /* 0x020fe40000010000 */
[----:B------:R-:W-:-:S05]  /*7770*/  IMAD.WIDE R4, R156, 0x10, R4 ;  /* 0x000000109c047825 */ /* 0x000fca00078e0204 */
[----:B------:R-:W1:Y:S01]  /*7780*/  @!P4 MUFU.EX2 R15, R15 ;  /* 0x0000000f000fc308 */ /* 0x000e620000000800 */
[----:B------:R-:W-:Y:S04]  /*7790*/  STG.E.128 [R4.64], R16 ;  /* 0x0000001004007986 */ /* 0x000fe8000c101d1c */
[----:B------:R-:W-:Y:S03]  /*77a0*/  STG.E.128 [R4.64+0x200], R20 ;  /* 0x0002001404007986 */ /* 0x000fe6000c101d1c */
[----:B------:R-:W2:Y:S01]  /*77b0*/  @!P1 MUFU.RCP R6, R6 ;  /* 0x0000000600069308 */ /* 0x000ea20000001000 */
[----:B---3--:R-:W-:Y:S04]  /*77c0*/  STG.E.128 [R4.64+0x400], R24 ;  /* 0x0004001804007986 */ /* 0x008fe8000c101d1c */
[----:B----4-:R-:W-:Y:S04]  /*77d0*/  STG.E.128 [R4.64+0x600], R28 ;  /* 0x0006001c04007986 */ /* 0x010fe8000c101d1c */
[----:B------:R-:W-:Y:S06]  /*77e0*/  BAR.SYNC.DEFER_BLOCKING 0x0 ;  /* 0x0000000000007b1d */ /* 0x000fec0000010000 */
[----:B------:R-:W3:Y:S08]  /*77f0*/  @!P2 MUFU.RCP R7, R7 ;  /* 0x000000070007a308 */ /* 0x000ef00000001000 */
[----:B------:R-:W4:Y:S01]  /*7800*/  @!P3 MUFU.RCP R8, R8 ;  /* 0x000000080008b308 */ /* 0x000f220000001000 */
[----:B0-----:R-:W-:-:S02]  /*7810*/  @!P0 FMUL.FTZ R56, R56, R3 ;  /* 0x0000000338388220 */ /* 0x001fc40000410000 */
[----:B-1----:R-:W-:Y:S02]  /*7820*/  @!P4 FADD.FTZ R15, R15, 1 ;  /* 0x3f8000000f0fc421 */ /* 0x002fe40000010000 */
[----:B------:R-:W-:Y:S02]  /*7830*/  @!P6 FADD.FTZ R9, R9, 1 ;  /* 0x3f8000000909e421 */ /* 0x000fe40000010000 */
[----:B--2---:R-:W-:Y:S02]  /*7840*/  @!P1 FMUL.FTZ R57, R57, R6 ;  /* 0x0000000639399220 */ /* 0x004fe40000410000 */
[----:B------:R-:W-:Y:S01]  /*7850*/  FADD.FTZ R6, R56, R32 ;  /* 0x0000002038067221 */ /* 0x000fe20000010000 */
[----:B------:R-:W0:Y:S01]  /*7860*/  @!P4 MUFU.RCP R12, R15 ;  /* 0x0000000f000cc308 */ /* 0x000e220000001000 */
[----:B---3--:R-:W-:Y:S02]  /*7870*/  @!P2 FMUL.FTZ R58, R58, R7 ;  /* 0x000000073a3aa220 */ /* 0x008fe40000410000 */
[----:B------:R-:W-:-:S02]  /*7880*/  FADD.FTZ R3, R6, R57 ;  /* 0x0000003906037221 */ /* 0x000fc40000010000 */
[----:B----4-:R-:W-:-:S03]  /*7890*/  @!P3 FMUL.FTZ R59, R59, R8 ;  /* 0x000000083b3bb220 */ /* 0x010fc60000410000 */
[----:B------:R-:W1:Y:S02]  /*78a0*/  @!P6 MUFU.RCP R14, R9 ;  /* 0x00000009000ee308 */ /* 0x000e640000001000 */
[----:B------:R2:W-:Y:S01]  /*78b0*/  STS.128 [R10.X16], R56 ;  /* 0x000000380a007388 */ /* 0x0005e2000000cc00 */
[----:B------:R-:W-:-:S03]  /*78c0*/  @!P5 FMUL.FTZ R70, R70, R11 ;  /* 0x0000000b4646d220 */ /* 0x000fc60000410000 */
[----:B------:R3:W-:Y:S01]  /*78d0*/  STS.128 [R10.X16+0x10], R60 ;  /* 0x0000103c0a007388 */ /* 0x0007e2000000cc00 */
[----:B0-----:R-:W-:Y:S02]  /*78e0*/  @!P4 FMUL.FTZ R69, R69, R12 ;  /* 0x0000000c4545c220 */ /* 0x001fe40000410000 */
[----:B--2---:R-:W-:-:S04]  /*78f0*/  FADD.FTZ R58, R3, R58 ;  /* 0x0000003a033a7221 */ /* 0x004fc80000010000 */
[----:B------:R-:W-:Y:S02]  /*7900*/  FADD.FTZ R59, R58, R59 ;  /* 0x0000003b3a3b7221 */ /* 0x000fe40000010000 */
[----:B-1----:R-:W-:Y:S02]  /*7910*/  @!P6 FMUL.FTZ R71, R71, R14 ;  /* 0x0000000e4747e220 */ /* 0x002fe40000410000 */
[----:B---3--:R-:W-:Y:S01]  /*7920*/  FADD.FTZ R60, R59, R60 ;  /* 0x0000003c3b3c7221 */ /* 0x008fe20000010000 */
[----:B------:R0:W-:Y:S03]  /*7930*/  STS.128 [R10.X16+0x20], R64 ;  /* 0x000020400a007388 */ /* 0x0001e6000000cc00 */
[----:B------:R-:W-:Y:S01]  /*7940*/  FADD.FTZ R61, R60, R61 ;  /* 0x0000003d3c3d7221 */ /* 0x000fe20000010000 */
[----:B------:R1:W-:Y:S01]  /*7950*/  STS.128 [R10.X16+0x30], R68 ;  /* 0x000030440a007388 */ /* 0x0003e2000000cc00 */
[----:B------:R-:W-:-:S06]  /*7960*/  NOP ;  /* 0x0000000000007918 */ /* 0x000fcc0000000000 */
[----:B------:R-:W-:Y:S01]  /*7970*/  FADD.FTZ R62, R61, R62 ;  /* 0x0000003e3d3e7221 */ /* 0x000fe20000010000 */
[----:B------:R-:W2:Y:S01]  /*7980*/  LDS.128 R4, [R2.X16] ;  /* 0x0000000002047984 */ /* 0x000ea2000000cc00 */
[----:B------:R-:W-:-:S03]  /*7990*/  UIMAD UR30, UR35, UR32, URZ ;  /* 0x00000020231e72a4 */ /* 0x000fc6000f8e023f */
[----:B------:R-:W3:Y:S01]  /*79a0*/  LDS.128 R12, [R2.X16+0x200] ;  /* 0x00020000020c7984 */ /* 0x000ee2000000cc00 */
[----:B------:R-:W-:-:S03]  /*79b0*/  FADD.FTZ R63, R62, R63 ;  /* 0x0000003f3e3f7221 */ /* 0x000fc60000010000 */
[----:B------:R-:W4:Y:S04]  /*79c0*/  LDS.128 R16, [R2.X16+0x400] ;  /* 0x0004000002107984 */ /* 0x000f28000000cc00 */
[----:B------:R5:W2:Y:S01]  /*79d0*/  LDS.128 R20, [R2.X16+0x600] ;  /* 0x0006000002147984 */ /* 0x000aa2000000cc00 */
[----:B------:R-:W-:Y:S02]  /*79e0*/  UIMAD UR30, UR34, UR33, UR30 ;  /* 0x00000021221e72a4 */ /* 0x000fe4000f8e021e */
[----:B------:R-:W-:Y:S01]  /*79f0*/  UIMAD.WIDE.U32 UR8, UR34, UR32, UR8 ;  /* 0x00000020220872a5 */ /* 0x000fe2000f8e0008 */
[----:B0-----:R-:W-:Y:S02]  /*7a00*/  FADD.FTZ R64, R63, R64 ;  /* 0x000000403f407221 */ /* 0x001fe40000010000 */
[----:B------:R-:W-:-:S02]  /*7a10*/  ULDC.64 UR32, c[0x0][0x300] ;  /* 0x0000c00000207ab9 */ /* 0x000fc40000000a00 */
[----:B------:R-:W-:Y:S01]  /*7a20*/  UIADD3 UR9, UR9, UR30, URZ ;  /* 0x0000001e09097290 */ /* 0x000fe2000fffe03f */
[----:B------:R-:W-:Y:S01]  /*7a30*/  FADD.FTZ R65, R64, R65 ;  /* 0x0000004140417221 */ /* 0x000fe20000010000 */
[----:B------:R-:W-:Y:S02]  /*7a40*/  UIMAD UR30, UR17, UR32, URZ ;  /* 0x00000020111e72a4 */ /* 0x000fe4000f8e023f */
[----:B------:R-:W-:Y:S01]  /*7a50*/  UIMAD.WIDE.U32 UR8, UR16, UR32, UR8 ;  /* 0x00000020100872a5 */ /* 0x000fe2000f8e0008 */
[----:B------:R-:W-:Y:S01]  /*7a60*/  FADD.FTZ R66, R65, R66 ;  /* 0x0000004241427221 */ /* 0x000fe20000010000 */
[----:B------:R-:W-:-:S03]  /*7a70*/  UIMAD UR30, UR16, UR33, UR30 ;  /* 0x00000021101e72a4 */ /* 0x000fc6000f8e021e */
[----:B------:R-:W-:Y:S01]  /*7a80*/  ULDC.64 UR32, c[0x0][0x340] ;  /* 0x0000d00000207ab9 */ /* 0x000fe20000000a00 */
[----:B------:R-:W-:Y:S01]  /*7a90*/  FADD.FTZ R67, R66, R67 ;  /* 0x0000004342437221 */ /* 0x000fe20000010000 */
[----:B------:R-:W-:Y:S02]  /*7aa0*/  UIADD3 UR30, UR9, UR30, URZ ;  /* 0x0000001e091e7290 */ /* 0x000fe4000fffe03f */
[----:B------:R-:W-:Y:S01]  /*7ab0*/  ULEA UR9, UP0, UR8, UR32, 0x2 ;  /* 0x0000002008097291 */ /* 0x000fe2000f80103f */
[----:B-1----:R-:W-:-:S03]  /*7ac0*/  FADD.FTZ R68, R67, R68 ;  /* 0x0000004443447221 */ /* 0x002fc60000010000 */
[----:B------:R-:W-:Y:S01]  /*7ad0*/  ULEA.HI.X UR8, UR8, UR33, UR30, 0x2, UP0 ;  /* 0x0000002108087291 */ /* 0x000fe200080f141e */
[----:B------:R-:W-:Y:S01]  /*7ae0*/  FADD.FTZ R69, R68, R69 ;  /* 0x0000004544457221 */ /* 0x000fe20000010000 */
[----:B-----5:R-:W-:-:S04]  /*7af0*/  MOV R2, UR9 ;  /* 0x0000000900027c02 */ /* 0x020fc80008000f00 */
[----:B------:R-:W-:Y:S01]  /*7b00*/  MOV R3, UR8 ;  /* 0x0000000800037c02 */ /* 0x000fe20008000f00 */
[----:B------:R-:W-:-:S04]  /*7b10*/  FADD.FTZ R70, R69, R70 ;  /* 0x0000004645467221 */ /* 0x000fc80000010000 */
[----:B------:R-:W-:-:S04]  /*7b20*/  IMAD.WIDE R156, R156, 0x10, R2 ;  /* 0x000000109c9c7825 */ /* 0x000fc800078e0202 */
[----:B------:R-:W-:Y:S01]  /*7b30*/  FADD.FTZ R2, R70, R71 ;  /* 0x0000004746027221 */ /* 0x000fe20000010000 */
[----:B------:R-:W-:Y:S01]  /*7b40*/  UISETP.GT.AND UP0, UPT, UR19, 0x1, UPT ;  /* 0x000000011300788c */ /* 0x000fe2000bf04270 */
[----:B--2---:R0:W-:Y:S04]  /*7b50*/  STG.E.128 [R156.64], R4 ;  /* 0x000000049c007986 */ /* 0x0041e8000c101d1c */
[----:B---3--:R0:W-:Y:S04]  /*7b60*/  STG.E.128 [R156.64+0x200], R12 ;  /* 0x0002000c9c007986 */ /* 0x0081e8000c101d1c */
[----:B----4-:R0:W-:Y:S04]  /*7b70*/  STG.E.128 [R156.64+0x400], R16 ;  /* 0x000400109c007986 */ /* 0x0101e8000c101d1c */
[----:B------:R0:W-:Y:S04]  /*7b80*/  STG.E.128 [R156.64+0x600], R20 ;  /* 0x000600149c007986 */ /* 0x0001e8000c101d1c */
[----:B------:R0:W-:Y:S01]  /*7b90*/  STL [R1+0x10], R2 ;  /* 0x0000100201007387 */ /* 0x0001e20000100800 */
[----:B------:R-:W-:Y:S01]  /*7ba0*/  PLOP3.LUT P0, PT, PT, PT, UP0, 0x80, 0x0 ;  /* 0x000000000000781c */ /* 0x000fe20003f0f008 */
[----:B------:R-:W-:-:S02]  /*7bb0*/  UIADD3 UR22, UP1, UR22, -0x2000, URZ ;  /* 0xffffe00016167890 */ /* 0x000fc4000ff3e03f */
[----:B------:R-:W-:Y:S02]  /*7bc0*/  UIADD3 UR26, UP2, UR26, -0x2000, URZ ;  /* 0xffffe0001a1a7890 */ /* 0x000fe4000ff5e03f */
[----:B------:R-:W-:Y:S02]  /*7bd0*/  UIADD3 UR20, UP3, UR20, -0x2000, URZ ;  /* 0xffffe00014147890 */ /* 0x000fe4000ff7e03f */
[----:B------:R-:W-:Y:S02]  /*7be0*/  UIADD3 UR24, UP4, UR24, -0x2000, URZ ;  /* 0xffffe00018187890 */ /* 0x000fe4000ff9e03f */
[----:B------:R-:W-:Y:S02]  /*7bf0*/  UIADD3 UR6, UR6, 0x1, URZ ;  /* 0x0000000106067890 */ /* 0x000fe4000fffe03f */
[----:B------:R-:W-:Y:S02]  /*7c00*/  UIADD3.X UR23, UR23, -0x1, URZ, UP1, !UPT ;  /* 0xffffffff17177890 */ /* 0x000fe40008ffe43f */
[----:B------:R-:W-:-:S02]  /*7c10*/  UIADD3.X UR27, UR27, -0x1, URZ, UP2, !UPT ;  /* 0xffffffff1b1b7890 */ /* 0x000fc400097fe43f */
[----:B------:R-:W-:Y:S02]  /*7c20*/  UIADD3.X UR21, UR21, -0x1, URZ, UP3, !UPT ;  /* 0xffffffff15157890 */ /* 0x000fe40009ffe43f */
[----:B------:R-:W-:Y:S02]  /*7c30*/  UIADD3.X UR25, UR25, -0x1, URZ, UP4, !UPT ;  /* 0xffffffff19197890 */ /* 0x000fe4000a7fe43f */
[----:B------:R-:W-:Y:S01]  /*7c40*/  UMOV UR19, UR7 ;  /* 0x0000000700137c82 */ /* 0x000fe20008000000 */
[----:B0-----:R-:W-:Y:S01]  /*7c50*/  @!P0 CALL.REL.NOINC `(.L_x_1569) ;  /* 0x0000001000008944 */ /* 0x001fe20003c00000 */
[----:B------:R-:W-:Y:S05]  /*7c60*/  BRA `(.L_x_1651) ;  /* 0xffff8e3000007947 */ /* 0x000fea000383ffff */
.L_x_1569:
        /* <DEDUP_REMOVED lines=35> */
.L_x_1653:
[----:B-1----:R-:W-:Y:S05]  /*7ea0*/  BSYNC B0 ;  /* 0x0000000000007941 */ /* 0x002fea0003800000 */
.L_x_1652:
        /* <DEDUP_REMOVED lines=34> */
.L_x_1655:
[----:B------:R-:W3:Y:S02]  /*80d0*/  S2R R11, SR_TID.X ;  /* 0x00000000000b7919 */ /* 0x000ee40000002100 */
.L_x_1656:
[----:B-1----:R-:W-:Y:S05]  /*80e0*/  BSYNC B0 ;  /* 0x0000000000007941 */ /* 0x002fea0003800000 */
.L_x_1654:
        /* <DEDUP_REMOVED lines=12> */
.L_x_1657:
        /* <DEDUP_REMOVED lines=30> */
.L_x_1607:
[----:B------:R-:W-:Y:S01]  /*8390*/  HFMA2.MMA R125, -RZ, RZ, 0, 5.9604644775390625e-08 ;  /* 0x00000001ff7d7435 */ /* 0x000fe200000001ff */
[----:B------:R-:W-:Y:S02]  /*83a0*/  MOV R123, R127 ;  /* 0x0000007f007b7202 */ /* 0x000fe40000000f00 */
[----:B------:R-:W-:Y:S02]  /*83b0*/  MOV R137, RZ ;  /* 0x000000ff00897202 */ /* 0x000fe40000000f00 */
[----:B------:R-:W-:-:S02]  /*83c0*/  MOV R136, 0xffffffff ;  /* 0xffffffff00887802 */ /* 0x000fc40000000f00 */
[----:B------:R-:W-:Y:S02]  /*83d0*/  MOV R122, 0x83f0 ;  /* 0x000083f0007a7802 */ /* 0x000fe40000000f00 */
[----:B-1---5:R-:W-:Y:S05]  /*83e0*/  CALL.REL.NOINC `($__internal_68_$__cuda_sm70_shflsync_up) ;  /* 0x00000d4000007944 */ /* 0x022fea0003c00000 */
[----:B-1----:R-:W-:Y:S01]  /*83f0*/  MOV R135, R125 ;  /* 0x0000007d00877202 */ /* 0x002fe20000000f00 */
[----:B------:R-:W-:Y:S05]  /*8400*/  BRA `(.L_x_1658) ;  /* 0xffffbfd000007947 */ /* 0x000fea000383ffff */
.L_x_1608:
[----:B------:R-:W-:Y:S01]  /*8410*/  HFMA2.MMA R125, -RZ, RZ, 0, 5.9604644775390625e-08 ;  /* 0x00000001ff7d7435 */ /* 0x000fe200000001ff */
[----:B------:R-:W-:Y:S02]  /*8420*/  MOV R123, R124 ;  /* 0x0000007c007b7202 */ /* 0x000fe40000000f00 */
[----:B------:R-:W-:Y:S02]  /*8430*/  MOV R137, RZ ;  /* 0x000000ff00897202 */ /* 0x000fe40000000f00 */
[----:B------:R-:W-:Y:S02]  /*8440*/  MOV R136, 0xffffffff ;  /* 0xffffffff00887802 */ /* 0x000fe40000000f00 */
[----:B------:R-:W-:Y:S02]  /*8450*/  MOV R122, 0x8470 ;  /* 0x00008470007a7802 */ /* 0x000fe40000000f00 */
[----:B012--5:R-:W-:Y:S05]  /*8460*/  CALL.REL.NOINC `($__internal_68_$__cuda_sm70_shflsync_up) ;  /* 0x00000cc000007944 */ /* 0x027fea0003c00000 */
        /* <DEDUP_REMOVED lines=10> */
[----:B------:R-:W-:Y:S05]  /*8510*/  CALL.REL.NOINC `($__internal_68_$__cuda_sm70_shflsync_up) ;  /* 0x00000c1000007944 */ /* 0x000fea0003c00000 */
[----:B-1----:R-:W-:Y:S01]  /*8520*/  MOV R135, R125 ;  /* 0x0000007d00877202 */ /* 0x002fe20000000f00 */
[----:B------:R-:W-:Y:S01]  /*8530*/  HFMA2.MMA R125, -RZ, RZ, 0, 1.1920928955078125e-07 ;  /* 0x00000002ff7d7435 */ /* 0x000fe200000001ff */
[----:B------:R-:W-:-:S02]  /*8540*/  MOV R123, R124 ;  /* 0x0000007c007b7202 */ /* 0x000fc40000000f00 */
[----:B------:R-:W-:Y:S02]  /*8550*/  MOV R137, RZ ;  /* 0x000000ff00897202 */ /* 0x000fe40000000f00 */
[----:B------:R-:W-:Y:S02]  /*8560*/  MOV R136, 0xffffffff ;  /* 0xffffffff00887802 */ /* 0x000fe40000000f00 */
[----:B------:R-:W-:Y:S02]  /*8570*/  MOV R122, 0x8590 ;  /* 0x00008590007a7802 */ /* 0x000fe40000000f00 */
[----:B------:R-:W-:Y:S05]  /*8580*/  CALL.REL.NOINC `($__internal_68_$__cuda_sm70_shflsync_up) ;  /* 0x00000ba000007944 */ /* 0x000fea0003c00000 */
        /* <DEDUP_REMOVED lines=8> */
[----:B------:R-:W-:Y:S05]  /*8610*/  CALL.REL.NOINC `($__internal_68_$__cuda_sm70_shflsync_up) ;  /* 0x00000b1000007944 */ /* 0x000fea0003c00000 */
[----:B-1----:R-:W-:Y:S01]  /*8620*/  MOV R135, R125 ;  /* 0x0000007d00877202 */ /* 0x002fe20000000f00 */
[----:B------:R-:W-:Y:S01]  /*8630*/  HFMA2.MMA R125, -RZ, RZ, 0, 2.384185791015625e-07 ;  /* 0x00000004ff7d7435 */ /* 0x000fe200000001ff */
[----:B------:R-:W-:Y:S02]  /*8640*/  MOV R123, R124 ;  /* 0x0000007c007b7202 */ /* 0x000fe40000000f00 */
[----:B------:R-:W-:Y:S02]  /*8650*/  MOV R137, RZ ;  /* 0x000000ff00897202 */ /* 0x000fe40000000f00 */
[----:B------:R-:W-:Y:S02]  /*8660*/  MOV R136, 0xffffffff ;  /* 0xffffffff00887802 */ /* 0x000fe40000000f00 */
[----:B------:R-:W-:Y:S02]  /*8670*/  MOV R122, 0x8690 ;  /* 0x00008690007a7802 */ /* 0x000fe40000000f00 */
[----:B------:R-:W-:Y:S05]  /*8680*/  CALL.REL.NOINC `($__internal_68_$__cuda_sm70_shflsync_up) ;  /* 0x00000aa000007944 */ /* 0x000fea0003c00000 */
        /* <DEDUP_REMOVED lines=8> */
[----:B------:R-:W-:Y:S05]  /*8710*/  CALL.REL.NOINC `($__internal_68_$__cuda_sm70_shflsync_up) ;  /* 0x00000a1000007944 */ /* 0x000fea0003c00000 */
[----:B-1----:R-:W-:Y:S01]  /*8720*/  MOV R135, R125 ;  /* 0x0000007d00877202 */ /* 0x002fe20000000f00 */
[----:B------:R-:W-:Y:S01]  /*8730*/  HFMA2.MMA R125, -RZ, RZ, 0, 4.76837158203125e-07 ;  /* 0x00000008ff7d7435 */ /* 0x000fe200000001ff */
        /* <DEDUP_REMOVED lines=13> */
[----:B------:R-:W-:Y:S05]  /*8810*/  CALL.REL.NOINC `($__internal_68_$__cuda_sm70_shflsync_up) ;  /* 0x0000091000007944 */ /* 0x000fea0003c00000 */
[----:B-1----:R-:W-:Y:S01]  /*8820*/  MOV R135, R125 ;  /* 0x0000007d00877202 */ /* 0x002fe20000000f00 */
[----:B------:R-:W-:Y:S01]  /*8830*/  HFMA2.MMA R125, -RZ, RZ, 0, 9.5367431640625e-07 ;  /* 0x00000010ff7d7435 */ /* 0x000fe200000001ff */
[----:B------:R-:W-:Y:S02]  /*8840*/  MOV R123, R124 ;  /* 0x0000007c007b7202 */ /* 0x000fe40000000f00 */
[----:B------:R-:W-:Y:S02]  /*8850*/  MOV R137, RZ ;  /* 0x000000ff00897202 */ /* 0x000fe40000000f00 */
[----:B------:R-:W-:Y:S02]  /*8860*/  MOV R136, 0xffffffff ;  /* 0xffffffff00887802 */ /* 0x000fe40000000f00 */
[----:B------:R-:W-:Y:S02]  /*8870*/  MOV R122, 0x8890 ;  /* 0x00008890007a7802 */ /* 0x000fe40000000f00 */
[----:B------:R-:W-:Y:S05]  /*8880*/  CALL.REL.NOINC `($__internal_68_$__cuda_sm70_shflsync_up) ;  /* 0x000008a000007944 */ /* 0x000fea0003c00000 */
[----:B-1----:R-:W-:Y:S01]  /*8890*/  MOV R122, R125 ;  /* 0x0000007d007a7202 */ /* 0x002fe20000000f00 */
[----:B------:R-:W-:Y:S05]  /*88a0*/  BRA `(.L_x_1659) ;  /* 0xffffbc9000007947 */ /* 0x000fea000383ffff */
.L_x_1611:
[----:B------:R-:W-:Y:S01]  /*88b0*/  HFMA2.MMA R125, -RZ, RZ, 0, 5.9604644775390625e-08 ;  /* 0x00000001ff7d7435 */ /* 0x000fe200000001ff */
[----:B------:R-:W-:-:S02]  /*88c0*/  MOV R123, R127 ;  /* 0x0000007f007b7202 */ /* 0x000fc40000000f00 */
[----:B------:R-:W-:Y:S02]  /*88d0*/  MOV R137, RZ ;  /* 0x000000ff00897202 */ /* 0x000fe40000000f00 */
[----:B------:R-:W-:Y:S02]  /*88e0*/  MOV R136, 0xffffffff ;  /* 0xffffffff00887802 */ /* 0x000fe40000000f00 */
[----:B------:R-:W-:Y:S02]  /*88f0*/  MOV R122, 0x8910 ;  /* 0x00008910007a7802 */ /* 0x000fe40000000f00 */
[----:B012--5:R-:W-:Y:S05]  /*8900*/  CALL.REL.NOINC `($__internal_68_$__cuda_sm70_shflsync_up) ;  /* 0x0000082000007944 */ /* 0x027fea0003c00000 */
[----:B-1----:R-:W-:Y:S01]  /*8910*/  MOV R127, R125 ;  /* 0x0000007d007f7202 */ /* 0x002fe20000000f00 */
[----:B------:R-:W-:Y:S01]  /*8920*/  HFMA2.MMA R125, -RZ, RZ, 0, 5.9604644775390625e-08 ;  /* 0x00000001ff7d7435 */ /* 0x000fe200000001ff */
[----:B------:R-:W-:Y:S02]  /*8930*/  MOV R123, R124 ;  /* 0x0000007c007b7202 */ /* 0x000fe40000000f00 */
[----:B------:R-:W-:Y:S02]  /*8940*/  MOV R137, RZ ;  /* 0x000000ff00897202 */ /* 0x000fe40000000f00 */
[----:B------:R-:W-:-:S02]  /*8950*/  MOV R136, 0xffffffff ;  /* 0xffffffff00887802 */ /* 0x000fc40000000f00 */
[----:B------:R-:W-:Y:S02]  /*8960*/  MOV R122, 0x8980 ;  /* 0x00008980007a7802 */ /* 0x000fe40000000f00 */
[----:B------:R-:W-:Y:S05]  /*8970*/  CALL.REL.NOINC `($__internal_68_$__cuda_sm70_shflsync_up) ;  /* 0x000007b000007944 */ /* 0x000fea0003c00000 */
[----:B------:R-:W-:Y:S01]  /*8980*/  HFMA2.MMA R159, -RZ, RZ, 0, 0 ;  /* 0x00000000ff9f7435 */ /* 0x000fe200000001ff */
[----:B-1----:R-:W-:Y:S02]  /*8990*/  MOV R124, R125 ;  /* 0x0000007d007c7202 */ /* 0x002fe40000000f00 */
[----:B------:R-:W-:Y:S02]  /*89a0*/  MOV R122, R120 ;  /* 0x00000078007a7202 */ /* 0x000fe40000000f00 */
[----:B------:R-:W-:Y:S02]  /*89b0*/  MOV R123, 0x89d0 ;  /* 0x000089d0007b7802 */ /* 0x000fe40000000f00 */
[----:B------:R-:W-:Y:S05]  /*89c0*/  CALL.REL.NOINC `($__internal_67_$__cuda_sm70_shflsync_idx_p) ;  /* 0x000006d000007944 */ /* 0x000fea0003c00000 */
[----:B-1----:R-:W-:Y:S01]  /*89d0*/  MOV R120, R159 ;  /* 0x0000009f00787202 */ /* 0x002fe20000000f00 */
[----:B------:R-:W-:Y:S01]  /*89e0*/  HFMA2.MMA R159, -RZ, RZ, 0, 0 ;  /* 0x00000000ff9f7435 */ /* 0x000fe200000001ff */
[----:B------:R-:W-:Y:S02]  /*89f0*/  MOV R122, R121 ;  /* 0x00000079007a7202 */ /* 0x000fe40000000f00 */
[----:B------:R-:W-:-:S03]  /*8a00*/  MOV R123, 0x8a20 ;  /* 0x00008a20007b7802 */ /* 0x000fc60000000f00 */
[----:B0-2---:R-:W-:Y:S05]  /*8a10*/  CALL.REL.NOINC `($__internal_67_$__cuda_sm70_shflsync_idx_p) ;  /* 0x0000068000007944 */ /* 0x005fea0003c00000 */
[----:B-1----:R-:W-:Y:S01]  /*8a20*/  MOV R125, R159 ;  /* 0x0000009f007d7202 */ /* 0x002fe20000000f00 */
[----:B0-2---:R-:W-:Y:S05]  /*8a30*/  BRA `(.L_x_1660) ;  /* 0xffffbc2000007947 */ /* 0x005fea000383ffff */
.L_x_1614:
[----:B------:R-:W-:Y:S01]  /*8a40*/  HFMA2.MMA R159, -RZ, RZ, 0, 5.9604644775390625e-08 ;  /* 0x00000001ff9f7435 */ /* 0x000fe200000001ff */
[----:B------:R-:W-:-:S02]  /*8a50*/  MOV R123, R126 ;  /* 0x0000007e007b7202 */ /* 0x000fc40000000f00 */
[----:B------:R-:W-:-:S03]  /*8a60*/  MOV R122, 0x8a80 ;  /* 0x00008a80007a7802 */ /* 0x000fc60000000f00 */
[----:B------:R-:W-:Y:S05]  /*8a70*/  CALL.REL.NOINC `($__internal_66_$__cuda_sm70_shflsync_down) ;  /* 0x000005a000007944 */ /* 0x000fea0003c00000 */
[----:B-1----:R-:W-:Y:S01]  /*8a80*/  MOV R124, R159 ;  /* 0x0000009f007c7202 */ /* 0x002fe20000000f00 */
[----:B0-2---:R-:W-:Y:S05]  /*8a90*/  BRA `(.L_x_1661) ;  /* 0xffffc23000007947 */ /* 0x005fea000383ffff */
.L_x_1615:
[----:B------:R-:W-:Y:S01]  /*8aa0*/  HFMA2.MMA R159, -RZ, RZ, 0, 5.9604644775390625e-08 ;  /* 0x00000001ff9f7435 */ /* 0x000fe200000001ff */
[----:B------:R-:W-:Y:S02]  /*8ab0*/  MOV R123, R127 ;  /* 0x0000007f007b7202 */ /* 0x000fe40000000f00 */
[----:B------:R-:W-:-:S03]  /*8ac0*/  MOV R122, 0x8ae0 ;  /* 0x00008ae0007a7802 */ /* 0x000fc60000000f00 */
[----:B01----:R-:W-:Y:S05]  /*8ad0*/  CALL.REL.NOINC `($__internal_66_$__cuda_sm70_shflsync_down) ;  /* 0x0000054000007944 */ /* 0x003fea0003c00000 */
[C---:B------:R-:W-:Y:S02]  /*8ae0*/  FMUL.FTZ R124, R126.reuse, R124 ;  /* 0x0000007c7e7c7220 */ /* 0x040fe40000410000 */
[C---:B-1----:R-:W-:Y:S01]  /*8af0*/  FFMA.FTZ R122, R126.reuse, R159, R127 ;  /* 0x0000009f7e7a7223 */ /* 0x042fe2000001007f */
[----:B------:R-:W-:Y:S02]  /*8b00*/  MOV R159, 0x2 ;  /* 0x00000002009f7802 */ /* 0x000fe40000000f00 */
[----:B------:R-:W-:Y:S02]  /*8b10*/  FSEL R126, R126, R124, !P4 ;  /* 0x0000007c7e7e7208 */ /* 0x000fe40006000000 */
[----:B------:R-:W-:-:S02]  /*8b20*/  FSEL R127, R127, R122, !P4 ;  /* 0x0000007a7f7f7208 */ /* 0x000fc40006000000 */
[----:B------:R-:W-:Y:S02]  /*8b30*/  MOV R123, R126 ;  /* 0x0000007e007b7202 */ /* 0x000fe40000000f00 */
[----:B------:R-:W-:Y:S02]  /*8b40*/  MOV R122, 0x8b60 ;  /* 0x00008b60007a7802 */ /* 0x000fe40000000f00 */
[----:B0-2---:R-:W-:Y:S05]  /*8b50*/  CALL.REL.NOINC `($__internal_66_$__cuda_sm70_shflsync_down) ;  /* 0x000004c000007944 */ /* 0x005fea0003c00000 */
[----:B-1----:R-:W-:Y:S01]  /*8b60*/  MOV R124, R159 ;  /* 0x0000009f007c7202 */ /* 0x002fe20000000f00 */
[----:B------:R-:W-:Y:S01]  /*8b70*/  HFMA2.MMA R159, -RZ, RZ, 0, 1.1920928955078125e-07 ;  /* 0x00000002ff9f7435 */ /* 0x000fe200000001ff */
[----:B------:R-:W-:Y:S02]  /*8b80*/  MOV R123, R127 ;  /* 0x0000007f007b7202 */ /* 0x000fe40000000f00 */
[----:B------:R-:W-:-:S03]  /*8b90*/  MOV R122, 0x8bb0 ;  /* 0x00008bb0007a7802 */ /* 0x000fc60000000f00 */
[----:B0-2---:R-:W-:Y:S05]  /*8ba0*/  CALL.REL.NOINC `($__internal_66_$__cuda_sm70_shflsync_down) ;  /* 0x0000047000007944 */ /* 0x005fea0003c00000 */
[----:B-1----:R-:W-:Y:S01]  /*8bb0*/  @!P3 FFMA.FTZ R127, R126, R159, R127 ;  /* 0x0000009f7e7fb223 */ /* 0x002fe2000001007f */
[----:B------:R-:W-:Y:S01]  /*8bc0*/  MOV R159, 0x4 ;  /* 0x00000004009f7802 */ /* 0x000fe20000000f00 */
[----:B------:R-:W-:Y:S01]  /*8bd0*/  @!P3 FMUL.FTZ R126, R124, R126 ;  /* 0x0000007e7c7eb220 */ /* 0x000fe20000410000 */
[----:B------:R-:W-:-:S04]  /*8be0*/  MOV R122, 0x8c10 ;  /* 0x00008c10007a7802 */ /* 0x000fc80000000f00 */
[----:B------:R-:W-:Y:S02]  /*8bf0*/  MOV R123, R126 ;  /* 0x0000007e007b7202 */ /* 0x000fe40000000f00 */
[----:B0-2---:R-:W-:Y:S05]  /*8c00*/  CALL.REL.NOINC `($__internal_66_$__cuda_sm70_shflsync_down) ;  /* 0x0000041000007944 */ /* 0x005fea0003c00000 */
[----:B-1----:R-:W-:Y:S01]  /*8c10*/  MOV R124, R159 ;  /* 0x0000009f007c7202 */ /* 0x002fe20000000f00 */
[----:B------:R-:W-:Y:S01]  /*8c20*/  HFMA2.MMA R159, -RZ, RZ, 0, 2.384185791015625e-07 ;  /* 0x00000004ff9f7435 */ /* 0x000fe200000001ff */
[----:B------:R-:W-:Y:S02]  /*8c30*/  MOV R123, R127 ;  /* 0x0000007f007b7202 */ /* 0x000fe40000000f00 */
[----:B------:R-:W-:-:S03]  /*8c40*/  MOV R122, 0x8c60 ;  /* 0x00008c60007a7802 */ /* 0x000fc60000000f00 */
[----:B0-2---:R-:W-:Y:S05]  /*8c50*/  CALL.REL.NOINC `($__internal_66_$__cuda_sm70_shflsync_down) ;  /* 0x000003c000007944 */ /* 0x005fea0003c00000 */
[----:B-1----:R-:W-:Y:S01]  /*8c60*/  @!P2 FFMA.FTZ R127, R126, R159, R127 ;  /* 0x0000009f7e7fa223 */ /* 0x002fe2000001007f */
[----:B------:R-:W-:Y:S01]  /*8c70*/  HFMA2.MMA R159, -RZ, RZ, 0, 4.76837158203125e-07 ;  /* 0x00000008ff9f7435 */ /* 0x000fe200000001ff */
[----:B------:R-:W-:Y:S01]  /*8c80*/  @!P2 FMUL.FTZ R126, R124, R126 ;  /* 0x0000007e7c7ea220 */ /* 0x000fe20000410000 */
[----:B------:R-:W-:Y:S02]  /*8c90*/  MOV R122, 0x8ce0 ;  /* 0x00008ce0007a7802 */ /* 0x000fe40000000f00 */
[----:B------:R-:W-:Y:S02]  /*8ca0*/  MOV R124, R127 ;  /* 0x0000007f007c7202 */ /* 0x000fe40000000f00 */
[----:B------:R-:W-:-:S04]  /*8cb0*/  MOV R127, R126 ;  /* 0x0000007e007f7202 */ /* 0x000fc80000000f00 */
[----:B------:R-:W-:Y:S02]  /*8cc0*/  MOV R123, R127 ;  /* 0x0000007f007b7202 */ /* 0x000fe40000000f00 */
[----:B0-2---:R-:W-:Y:S05]  /*8cd0*/  CALL.REL.NOINC `($__internal_66_$__cuda_sm70_shflsync_down) ;  /* 0x0000034000007944 */ /* 0x005fea0003c00000 */
[----:B-1----:R-:W-:Y:S01]  /*8ce0*/  MOV R125, R159 ;  /* 0x0000009f007d7202 */ /* 0x002fe20000000f00 */
[----:B------:R-:W-:Y:S01]  /*8cf0*/  HFMA2.MMA R159, -RZ, RZ, 0, 4.76837158203125e-07 ;  /* 0x00000008ff9f7435 */ /* 0x000fe200000001ff */
[----:B------:R-:W-:Y:S02]  /*8d00*/  MOV R123, R124 ;  /* 0x0000007c007b7202 */ /* 0x000fe40000000f00 */
[----:B------:R-:W-:-:S03]  /*8d10*/  MOV R122, 0x8d30 ;  /* 0x00008d30007a7802 */ /* 0x000fc60000000f00 */
[----:B0-2---:R-:W-:Y:S05]  /*8d20*/  CALL.REL.NOINC `($__internal_66_$__cuda_sm70_shflsync_down) ;  /* 0x000002f000007944 */ /* 0x005fea0003c00000 */
[----:B-1----:R-:W-:Y:S01]  /*8d30*/  @!P1 FFMA.FTZ R124, R127, R159, R124 ;  /* 0x0000009f7f7c9223 */ /* 0x002fe2000001007c */
[----:B------:R-:W-:Y:S01]  /*8d40*/  HFMA2.MMA R159, -RZ, RZ, 0, 9.5367431640625e-07 ;  /* 0x00000010ff9f7435 */ /* 0x000fe200000001ff */
[----:B------:R-:W-:Y:S01]  /*8d50*/  @!P1 FMUL.FTZ R127, R125, R127 ;  /* 0x0000007f7d7f9220 */ /* 0x000fe20000410000 */
[----:B------:R-:W-:Y:S02]  /*8d60*/  MOV R122, 0x8da0 ;  /* 0x00008da0007a7802 */ /* 0x000fe40000000f00 */
[----:B------:R-:W-:Y:S02]  /*8d70*/  MOV R126, R124 ;  /* 0x0000007c007e7202 */ /* 0x000fe40000000f00 */
[----:B------:R-:W-:-:S02]  /*8d80*/  MOV R123, R127 ;  /* 0x0000007f007b7202 */ /* 0x000fc40000000f00 */
[----:B0-2---:R-:W-:Y:S05]  /*8d90*/  CALL.REL.NOINC `($__internal_66_$__cuda_sm70_shflsync_down) ;  /* 0x0000028000007944 */ /* 0x005fea0003c00000 */
[----:B-1----:R-:W-:Y:S01]  /*8da0*/  MOV R124, R159 ;  /* 0x0000009f007c7202 */ /* 0x002fe20000000f00 */
[----:B------:R-:W-:Y:S01]  /*8db0*/  HFMA2.MMA R159, -RZ, RZ, 0, 9.5367431640625e-07 ;  /* 0x00000010ff9f7435 */ /* 0x000fe200000001ff */
[----:B------:R-:W-:-:S02]  /*8dc0*/  MOV R123, R126 ;  /* 0x0000007e007b7202 */ /* 0x000fc40000000f00 */
[----:B------:R-:W-:-:S03]  /*8dd0*/  MOV R122, 0x8df0 ;  /* 0x00008df0007a7802 */ /* 0x000fc60000000f00 */
[----:B0-2---:R-:W-:Y:S05]  /*8de0*/  CALL.REL.NOINC `($__internal_66_$__cuda_sm70_shflsync_down) ;  /* 0x0000023000007944 */ /* 0x005fea0003c00000 */
[----:B-1----:R-:W-:Y:S01]  /*8df0*/  @!P0 FFMA.FTZ R126, R127, R159, R126 ;  /* 0x0000009f7f7e8223 */ /* 0x002fe2000001007e */
[----:B------:R-:W-:Y:S01]  /*8e00*/  MOV R159, RZ ;  /* 0x000000ff009f7202 */ /* 0x000fe20000000f00 */
[----:B------:R-:W-:Y:S01]  /*8e10*/  @!P0 FMUL.FTZ R127, R124, R127 ;  /* 0x0000007f7c7f8220 */ /* 0x000fe20000410000 */
[----:B------:R-:W-:-:S04]  /*8e20*/  MOV R123, 0x8e50 ;  /* 0x00008e50007b7802 */ /* 0x000fc80000000f00 */
[----:B------:R-:W-:Y:S02]  /*8e30*/  MOV R122, R127 ;  /* 0x0000007f007a7202 */ /* 0x000fe40000000f00 */
[----:B0-2---:R-:W-:Y:S05]  /*8e40*/  CALL.REL.NOINC `($__internal_67_$__cuda_sm70_shflsync_idx_p) ;  /* 0x0000025000007944 */ /* 0x005fea0003c00000 */
[----:B-1----:R-:W-:Y:S01]  /*8e50*/  MOV R124, R159 ;  /* 0x0000009f007c7202 */ /* 0x002fe20000000f00 */
[----:B------:R-:W-:Y:S01]  /*8e60*/  HFMA2.MMA R159, -RZ, RZ, 0, 0 ;  /* 0x00000000ff9f7435 */ /* 0x000fe200000001ff */
[----:B------:R-:W-:Y:S02]  /*8e70*/  MOV R122, R126 ;  /* 0x0000007e007a7202 */ /* 0x000fe40000000f00 */
[----:B------:R-:W-:-:S03]  /*8e80*/  MOV R123, 0x8ea0 ;  /* 0x00008ea0007b7802 */ /* 0x000fc60000000f00 */
[----:B0-2---:R-:W-:Y:S05]  /*8e90*/  CALL.REL.NOINC `($__internal_67_$__cuda_sm70_shflsync_idx_p) ;  /* 0x0000020000007944 */ /* 0x005fea0003c00000 */
[----:B------:R-:W-:Y:S02]  /*8ea0*/  MOV R125, R124 ;  /* 0x0000007c007d7202 */ /* 0x000fe40000000f00 */
[----:B-1----:R-:W-:Y:S01]  /*8eb0*/  MOV R124, R159 ;  /* 0x0000009f007c7202 */ /* 0x002fe20000000f00 */
[----:B------:R-:W-:Y:S01]  /*8ec0*/  HFMA2.MMA R159, -RZ, RZ, 0, 5.9604644775390625e-08 ;  /* 0x00000001ff9f7435 */ /* 0x000fe200000001ff */
[----:B------:R-:W-:Y:S02]  /*8ed0*/  MOV R123, R127 ;  /* 0x0000007f007b7202 */ /* 0x000fe40000000f00 */
[----:B------:R-:W-:-:S03]  /*8ee0*/  MOV R122, 0x8f00 ;  /* 0x00008f00007a7802 */ /* 0x000fc60000000f00 */
[----:B0-2---:R-:W-:Y:S05]  /*8ef0*/  CALL.REL.NOINC `($__internal_66_$__cuda_sm70_shflsync_down) ;  /* 0x0000012000007944 */ /* 0x005fea0003c00000 */
[----:B-1----:R-:W-:Y:S01]  /*8f00*/  MOV R160, R159 ;  /* 0x0000009f00a07202 */ /* 0x002fe20000000f00 */
[----:B------:R-:W-:Y:S01]  /*8f10*/  HFMA2.MMA R159, -RZ, RZ, 0, 5.9604644775390625e-08 ;  /* 0x00000001ff9f7435 */ /* 0x000fe200000001ff */
[----:B------:R-:W-:-:S02]  /*8f20*/  MOV R123, R126 ;  /* 0x0000007e007b7202 */ /* 0x000fc40000000f00 */
[----:B------:R-:W-:-:S03]  /*8f30*/  MOV R122, 0x8f50 ;  /* 0x00008f50007a7802 */ /* 0x000fc60000000f00 */
[----:B0-2---:R-:W-:Y:S05]  /*8f40*/  CALL.REL.NOINC `($__internal_66_$__cuda_sm70_shflsync_down) ;  /* 0x000000d000007944 */ /* 0x005fea0003c00000 */
[----:B-1----:R-:W-:Y:S01]  /*8f50*/  MOV R127, R159 ;  /* 0x0000009f007f7202 */ /* 0x002fe20000000f00 */
[----:B------:R-:W-:Y:S01]  /*8f60*/  HFMA2.MMA R159, -RZ, RZ, 0, 0 ;  /* 0x00000000ff9f7435 */ /* 0x000fe200000001ff */
[----:B------:R-:W-:Y:S02]  /*8f70*/  MOV R126, R160 ;  /* 0x000000a0007e7202 */ /* 0x000fe40000000f00 */
[----:B------:R-:W-:Y:S02]  /*8f80*/  MOV R122, R120 ;  /* 0x00000078007a7202 */ /* 0x000fe40000000f00 */
[----:B------:R-:W-:Y:S02]  /*8f90*/  MOV R123, 0x8fb0 ;  /* 0x00008fb0007b7802 */ /* 0x000fe40000000f00 */
[----:B0-2---:R-:W-:Y:S05]  /*8fa0*/  CALL.REL.NOINC `($__internal_67_$__cuda_sm70_shflsync_idx_p) ;  /* 0x000000f000007944 */ /* 0x005fea0003c00000 */
[----:B-1----:R-:W-:Y:S01]  /*8fb0*/  MOV R160, R159 ;  /* 0x0000009f00a07202 */ /* 0x002fe20000000f00 */
[----:B------:R-:W-:Y:S01]  /*8fc0*/  HFMA2.MMA R159, -RZ, RZ, 0, 0 ;  /* 0x00000000ff9f7435 */ /* 0x000fe200000001ff */
[----:B------:R-:W-:Y:S02]  /*8fd0*/  MOV R122, R121 ;  /* 0x00000079007a7202 */ /* 0x000fe40000000f00 */
[----:B------:R-:W-:-:S03]  /*8fe0*/  MOV R123, 0x9000 ;  /* 0x00009000007b7802 */ /* 0x000fc60000000f00 */
[----:B0-2---:R-:W-:Y:S05]  /*8ff0*/  CALL.REL.NOINC `($__internal_67_$__cuda_sm70_shflsync_idx_p) ;  /* 0x000000a000007944 */ /* 0x005fea0003c00000 */
[----:B-1----:R-:W-:Y:S01]  /*9000*/  MOV R123, R159 ;  /* 0x0000009f007b7202 */ /* 0x002fe20000000f00 */
[----:B0-2---:R-:W-:Y:S05]  /*9010*/  BRA `(.L_x_1662) ;  /* 0xffffbe5000007947 */ /* 0x005fea000383ffff */
        .weak           $__internal_66_$__cuda_sm70_shflsync_down
        .type           $__internal_66_$__cuda_sm70_shflsync_down,@function
        .size           $__internal_66_$__cuda_sm70_shflsync_down,($__internal_67_$__cuda_sm70_shflsync_idx_p - $__internal_66_$__cuda_sm70_shflsync_down)
$__internal_66_$__cuda_sm70_shflsync_down:
[----:B------:R-:W-:Y:S01]  /*9020*/  HFMA2.MMA R0, -RZ, RZ, 0, 1.847743988037109375e-06 ;  /* 0x0000001fff007435 */ /* 0x000fe200000001ff */
[----:B------:R-:W-:-:S04]  /*9030*/  MOV R155, 0xffffffff ;  /* 0xffffffff009b7802 */ /* 0x000fc80000000f00 */
[----:B------:R-:W-:Y:S04]  /*9040*/  WARPSYNC R155 ;  /* 0x0000009b00007348 */ /* 0x000fe80003800000 */
[----:B------:R0:W1:Y:S04]  /*9050*/  SHFL.DOWN PT, R159, R123, R159, R0 ;  /* 0x0800009f7b9f7389 */ /* 0x00006800000e0000 */
[----:B0-----:R-:W0:Y:S01]  /*9060*/  S2R R155, SR_LANEID ;  /* 0x00000000009b7919 */ /* 0x001e220000000000 */
[----:B------:R-:W-:-:S03]  /*9070*/  MOV R123, 0x0 ;  /* 0x00000000007b7802 */ /* 0x000fc60000000f00 */
[----:B------:R-:W2:Y:S01]  /*9080*/  S2R R0, SR_TID.X ;  /* 0x0000000000007919 */ /* 0x000ea20000002100 */
[----:B------:R-:W-:Y:S05]  /*9090*/  RET.REL.NODEC R122 `(_Z25selective_scan_bwd_kernelI32Selective_Scan_bwd_kernel_traitsILi128ELi16ELb1ELb0ELb1ELb1ELb0EffEEv12SSMParamsBwd) ;  /* 0xffff6f607a007950 */ /* 0x000fea0003c3ffff */
        .weak           $__internal_67_$__cuda_sm70_shflsync_idx_p
        .type           $__internal_67_$__cuda_sm70_shflsync_idx_p,@function
        .size           $__internal_67_$__cuda_sm70_shflsync_idx_p,($__internal_68_$__cuda_sm70_shflsync_up - $__internal_67_$__cuda_sm70_shflsync_idx_p)
$__internal_67_$__cuda_sm70_shflsync_idx_p:
        /* <DEDUP_REMOVED lines=8> */
[----:B------:R-:W-:Y:S05]  /*9120*/  RET.REL.NODEC R122 `(_Z25selective_scan_bwd_kernelI32Selective_Scan_bwd_kernel_traitsILi128ELi16ELb1ELb0ELb1ELb1ELb0EffEEv12SSMParamsBwd) ;  /* 0xffff6ed07a007950 */ /* 0x000fea0003c3ffff */
        .weak           $__internal_68_$__cuda_sm70_shflsync_up
        .type           $__internal_68_$__cuda_sm70_shflsync_up,@function
        .size           $__internal_68_$__cuda_sm70_shflsync_up,(.L_x_8884 - $__internal_68_$__cuda_sm70_shflsync_up)
$__internal_68_$__cuda_sm70_shflsync_up:
[----:B------:R-:W-:Y:S04]  /*9130*/  WARPSYNC R136 ;  /* 0x0000008800007348 */ /* 0x000fe80003800000 */
[----:B------:R0:W1:Y:S02]  /*9140*/  SHFL.UP PT, R125, R123, R125, R137 ;  /* 0x0400007d7b7d7389 */ /* 0x00006400000e0089 */
[----:B0-----:R-:W-:-:S04]  /*9150*/  MOV R123, 0x0 ;  /* 0x00000000007b7802 */ /* 0x001fc80000000f00 */
[----:B------:R-:W-:Y:S05]  /*9160*/  RET.REL.NODEC R122 `(_Z25selective_scan_bwd_kernelI32Selective_Scan_bwd_kernel_traitsILi128ELi16ELb1ELb0ELb1ELb1ELb0EffEEv12SSMParamsBwd) ;  /* 0xffff6e907a007950 */ /* 0x000fea0003c3ffff */
.L_x_1663:
        /* <DEDUP_REMOVED lines=9> */
.L_x_8884:


//--------------------- .text._Z25selective_scan_bwd_kernelI32Selective_Scan_bwd_kernel_traitsILi128ELi16ELb1ELb0ELb1ELb1ELb1EffEEv12SSMParamsBwd --------------------------
	.section	.text._Z25selective_scan_bwd_kernelI32Selective_Scan_bwd_kernel_traitsILi128ELi16ELb1ELb0ELb1ELb1ELb1EffEEv12SSMParamsBwd,"ax",@progbits
	.sectioninfo	@"SHI_REGISTERS=168"
	.align	128
        .global         _Z25selective_scan_bwd_kernelI32Selective_Scan_bwd_kernel_traitsILi128ELi16ELb1ELb0ELb1ELb1ELb1EffEEv12SSMParamsBwd
        .type           _Z25selective_scan_bwd_kernelI32Selective_Scan_bwd_kernel_traitsILi128ELi16ELb1ELb0ELb1ELb1ELb1EffEEv12SSMParamsBwd,@function
        .size           _Z25selective_scan_bwd_kernelI32Selective_Scan_bwd_kernel_traitsILi128ELi16ELb1ELb0ELb1ELb1ELb1EffEEv12SSMParamsBwd,(.L_x_8887 - _Z25selective_scan_bwd_kernelI32Selective_Scan_bwd_kernel_traitsILi128ELi16ELb1ELb0ELb1ELb1ELb1EffEEv12SSMParamsBwd)
        .other          _Z25selective_scan_bwd_kernelI32Selective_Scan_bwd_kernel_traitsILi128ELi16ELb1ELb0ELb1ELb1ELb1EffEEv12SSMParamsBwd,@"STO_CUDA_ENTRY STV_DEFAULT"
_Z25selective_scan_bwd_kernelI32Selective_Scan_bwd_kernel_traitsILi128ELi16ELb1ELb0ELb1ELb1ELb1EffEEv12SSMParamsBwd:
.text._Z25selective_scan_bwd_kernelI32Selective_Scan_bwd_kernel_traitsILi128ELi16ELb1ELb0ELb1ELb1ELb1EffEEv12SSMParamsBwd:
        /* <DEDUP_REMOVED lines=71> */
[----:B------:R-:W-:Y:S02]  /*0470*/  UIADD3 UR13, UR13, UR4, URZ ;  /* 0x000000040d0d7290 */ /* 0x000fe4000fffe03f */
[----:B------:R-:W-:Y:S01]  /*0480*/  UIMAD UR21, UR18, UR27, UR21 ;  /* 0x0000001b121572a4 */ /* 0x000fe2000f8e0215 */
[----:B0-----:R-:W0:Y:S01]  /*0490*/  R2UR UR5, R2 ;  /* 0x00000000020573c2 */ /* 0x001e2200000e0000 */
[----:B------:R-:W-:Y:S02]  /*04a0*/  UMOV UR4, URZ ;  /* 0x0000003f00047c82 */ /* 0x000fe40008000000 */
[----:B------:R-:W-:Y:S02]  /*04b0*/  UIMAD.WIDE.U32 UR12, UR18, UR26, UR12 ;  /* 0x0000001a120c72a5 */ /* 0x000fe4000f8e000c */
[----:B------:R-:W-:Y:S02]  /*04c0*/  UIADD3 UR15, UR15, UR24, URZ ;  /* 0x000000180f0f7290 */ /* 0x000fe4000fffe03f */
[----:B------:R-:W-:-:S02]  /*04d0*/  ULDC.64 UR26, c[0x0][0x1e8] ;  /* 0x00007a00001a7ab9 */ /* 0x000fc40000000a00 */
[----:B------:R-:W-:Y:S02]  /*04e0*/  UIMAD UR24, UR19, UR26, URZ ;  /* 0x0000001a131872a4 */ /* 0x000fe4000f8e023f */
[----:B------:R-:W-:Y:S02]  /*04f0*/  ULDC UR35, c[0x0][0x174] ;  /* 0x00005d0000237ab9 */ /* 0x000fe40000000800 */
[----:B------:R-:W-:Y:S02]  /*0500*/  UIMAD UR27, UR18, UR27, UR24 ;  /* 0x0000001b121b72a4 */ /* 0x000fe4000f8e0218 */
[----:B------:R-:W-:Y:S02]  /*0510*/  UIMAD.WIDE.U32 UR14, UR18, UR26, UR14 ;  /* 0x0000001a120e72a5 */ /* 0x000fe4000f8e000e */
[----:B------:R-:W-:Y:S02]  /*0520*/  ULDC UR34, c[0x0][0x178] ;  /* 0x00005e0000227ab9 */ /* 0x000fe40000000800 */
[----:B------:R-:W-:-:S02]  /*0530*/  ULOP3.LUT UR29, UR18, UR34, URZ, 0x3c, !UPT ;  /* 0x00000022121d7292 */ /* 0x000fc4000f8e3c3f */
[----:B------:R-:W-:Y:S02]  /*0540*/  UIADD3 UR11, UR11, UR20, URZ ;  /* 0x000000140b0b7290 */ /* 0x000fe4000fffe03f */
        /* <DEDUP_REMOVED lines=29> */
[----:B------:R-:W-:Y:S02]  /*0720*/  ULEA UR27, UP4, UR28, UR12, 0x2 ;  /* 0x0000000c1c1b7291 */ /* 0x000fe4000f88103f */
[----:B------:R-:W-:Y:S02]  /*0730*/  @!UP3 UIADD3 UR24, -UR24, URZ, URZ ;  /* 0x0000003f1818b290 */ /* 0x000fe4000fffe13f */
[----:B------:R-:W-:Y:S02]  /*0740*/  @!UP1 ULOP3.LUT UR24, URZ, UR34, URZ, 0x33, !UPT ;  /* 0x000000223f189292 */ /* 0x000fe4000f8e333f */
[----:B------:R-:W-:Y:S02]  /*0750*/  UIADD3 UR30, UP2, UR17, UR4, URZ ;  /* 0x00000004111e7290 */ /* 0x000fe4000ff5e03f */
[----:B------:R-:W-:-:S02]  /*0760*/  ULEA.HI.X UR28, UR28, UR13, UR14, 0x2, UP4 ;  /* 0x0000000d1c1c7291 */ /* 0x000fc4000a0f140e */
[----:B------:R-:W-:Y:S02]  /*0770*/  USHF.R.S32.HI UR39, URZ, 0x1f, UR24 ;  /* 0x0000001f3f277899 */ /* 0x000fe40008011418 */
[----:B------:R-:W-:Y:S02]  /*0780*/  ULDC.64 UR12, c[0x0][0x308] ;  /* 0x0000c200000c7ab9 */ /* 0x000fe40000000a00 */
[----:B------:R-:W-:Y:S02]  /*0790*/  UIADD3.X UR4, UR16, UR5, UR22, UP2, !UPT ;  /* 0x0000000510047290 */ /* 0x000fe400097fe416 */
[----:B------:R-:W-:Y:S02]  /*07a0*/  ULEA UR29, UP1, UR30, UR12, 0x2 ;  /* 0x0000000c1e1d7291 */ /* 0x000fe4000f82103f */
[----:B------:R-:W-:Y:S02]  /*07b0*/  ULDC.64 UR14, c[0x0][0x1c8] ;  /* 0x00007200000e7ab9 */ /* 0x000fe40000000a00 */
[----:B------:R-:W-:-:S02]  /*07c0*/  UIMAD UR5, UR39, UR14, URZ ;  /* 0x0000000e270572a4 */ /* 0x000fc4000f8e023f */
[----:B------:R-:W-:Y:S02]  /*07d0*/  ULEA.HI.X UR30, UR30, UR13, UR4, 0x2, UP1 ;  /* 0x0000000d1e1e7291 */ /* 0x000fe400088f1404 */
[----:B------:R-:W-:Y:S02]  /*07e0*/  UIMAD.WIDE.U32 UR12, UR24, UR14, UR10 ;  /* 0x0000000e180c72a5 */ /* 0x000fe4000f8e000a */
[----:B------:R-:W-:Y:S02]  /*07f0*/  UIMAD UR14, UR24, UR15, UR5 ;  /* 0x0000000f180e72a4 */ /* 0x000fe4000f8e0205 */
        /* <DEDUP_REMOVED lines=30> */
[----:B------:R-:W1:Y:S04]  /*09e0*/  S2R R155, SR_LANEID ;  /* 0x00000000009b7919 */ /* 0x000e680000000000 */
[----:B------:R4:W-:Y:S01]  /*09f0*/  STL [R1+0x10], RZ ;  /* 0x000010ff01007387 */ /* 0x0009e20000100800 */
[----:B-1-3--:R-:W-:-:S04]  /*0a00*/  SHF.R.S32.HI R3, RZ, 0x1f, R0 ;  /* 0x0000001fff037819 */ /* 0x00afc80000011400 */
[----:B------:R-:W-:-:S04]  /*0a10*/  LEA.HI R3, R3, R0, RZ, 0x5 ;  /* 0x0000000003037211 */ /* 0x000fc800078f28ff */
[----:B----4-:R-:W-:Y:S02]  /*0a20*/  SHF.R.S32.HI R2, RZ, 0x5, R3 ;  /* 0x00000005ff027819 */ /* 0x010fe40000011403 */
.L_x_1747:
        /* <DEDUP_REMOVED lines=44> */
[----:B-1----:R-:W5:Y:S04]  /*0cf0*/  LDG.E.128 R24, [R6.64] ;  /* 0x0000002006187981 */ /* 0x002f68000c1e1d00 */
[----:B---3--:R-:W3:Y:S04]  /*0d00*/  LDG.E.128 R28, [R6.64+0x200] ;  /* 0x00020020061c7981 */ /* 0x008ee8000c1e1d00 */
[----:B----4-:R-:W4:Y:S04]  /*0d10*/  LDG.E.128 R20, [R6.64+0x400] ;  /* 0x0004002006147981 */ /* 0x010f28000c1e1d00 */
[----:B--2---:R-:W2:Y:S01]  /*0d20*/  LDG.E.128 R32, [R6.64+0x600] ;  /* 0x0006002006207981 */ /* 0x004ea2000c1e1d00 */
[----:B------:R-:W-:Y:S01]  /*0d30*/  FADD.FTZ R147, R16, UR5 ;  /* 0x0000000510937e21 */ /* 0x000fe20008010000 */
[----:B------:R-:W-:Y:S01]  /*0d40*/  ULDC UR35, c[0x0][0x174] ;  /* 0x00005d0000237ab9 */ /* 0x000fe20000000800 */
[----:B------:R-:W-:Y:S01]  /*0d50*/  FADD.FTZ R153, R36, UR5 ;  /* 0x0000000524997e21 */ /* 0x000fe20008010000 */
[----:B------:R-:W-:Y:S01]  /*0d60*/  UIADD3 UR35, -UR6, UR35, URZ ;  /* 0x0000002306237290 */ /* 0x000fe2000fffe13f */
[----:B------:R-:W-:Y:S01]  /*0d70*/  FADD.FTZ R3, R37, UR5 ;  /* 0x0000000525037e21 */ /* 0x000fe20008010000 */
[----:B------:R-:W-:Y:S01]  /*0d80*/  FSETP.GTU.FTZ.AND P4, PT, R147, 20, PT ;  /* 0x41a000009300780b */ /* 0x000fe20003f9c000 */
[----:B------:R-:W-:Y:S01]  /*0d90*/  FADD.FTZ R152, R38, UR5 ;  /* 0x0000000526987e21 */ /* 0x000fe20008010000 */
[----:B------:R-:W-:Y:S01]  /*0da0*/  BSSY B0, `(.L_x_1665) ;  /* 0x0000030000007945 */ /* 0x000fe20003800000 */
[----:B------:R-:W-:Y:S01]  /*0db0*/  FADD.FTZ R4, R39, UR5 ;  /* 0x0000000527047e21 */ /* 0x000fe20008010000 */
[----:B------:R-:W-:Y:S01]  /*0dc0*/  FSETP.GTU.FTZ.AND P6, PT, R153, 20, PT ;  /* 0x41a000009900780b */ /* 0x000fe20003fdc000 */
        /* <DEDUP_REMOVED lines=8> */
[----:B-----5:R1:W-:Y:S04]  /*0e50*/  STS.128 [R2.X16], R24 ;  /* 0x0000001802007388 */ /* 0x0203e8000000cc00 */
[----:B---3--:R1:W-:Y:S04]  /*0e60*/  STS.128 [R2.X16+0x200], R28 ;  /* 0x0002001c02007388 */ /* 0x0083e8000000cc00 */
[----:B----4-:R1:W-:Y:S04]  /*0e70*/  STS.128 [R2.X16+0x400], R20 ;  /* 0x0004001402007388 */ /* 0x0103e8000000cc00 */
[----:B--2---:R1:W-:Y:S01]  /*0e80*/  STS.128 [R2.X16+0x600], R32 ;  /* 0x0006002002007388 */ /* 0x0043e2000000cc00 */
[----:B------:R-:W-:-:S06]  /*0e90*/  NOP ;  /* 0x0000000000007918 */ /* 0x000fcc0000000000 */
[----:B------:R-:W-:Y:S05]  /*0ea0*/  @P4 BRA `(.L_x_1666) ;  /* 0x000001f000004947 */ /* 0x000fea0003800000 */
[----:B------:R-:W-:Y:S01]  /*0eb0*/  FMUL.FTZ R147, R147, 1.4426950216293334961 ;  /* 0x3fb8aa3b93937820 */ /* 0x000fe20000410000 */
[----:B------:R-:W-:Y:S01]  /*0ec0*/  HFMA2.MMA R17, -RZ, RZ, 1.625, 0 ;  /* 0x3e800000ff117435 */ /* 0x000fe200000001ff */
[----:B------:R-:W-:Y:S02]  /*0ed0*/  MOV R16, 0x3d39bf78 ;  /* 0x3d39bf7800107802 */ /* 0x000fe40000000f00 */
[----:B-1----:R-:W1:Y:S02]  /*0ee0*/  MUFU.EX2 R21, R147 ;  /* 0x0000009300157308 */ /* 0x002e640000000800 */
        /* <DEDUP_REMOVED lines=27> */
.L_x_1666:
[----:B------:R-:W-:Y:S05]  /*10a0*/  BSYNC B0 ;  /* 0x0000000000007941 */ /* 0x000fea0003800000 */
.L_x_1665:
[----:B------:R-:W-:Y:S01]  /*10b0*/  BSSY B0, `(.L_x_1667) ;  /* 0x0000023000007945 */ /* 0x000fe20003800000 */
[----:B------:R-:W-:Y:S01]  /*10c0*/  FSETP.GTU.FTZ.AND P4, PT, R154, 20, PT ;  /* 0x41a000009a00780b */ /* 0x000fe20003f9c000 */
[----:B------:R-:W-:Y:S01]  /*10d0*/  FADD.FTZ R6, R19, UR5 ;  /* 0x0000000513067e21 */ /* 0x000fe20008010000 */
[----:B------:R-:W-:Y:S06]  /*10e0*/  @P5 BRA `(.L_x_1668) ;  /* 0x000001f000005947 */ /* 0x000fec0003800000 */
[----:B------:R-:W-:Y:S01]  /*10f0*/  FMUL.FTZ R5, R5, 1.4426950216293334961 ;  /* 0x3fb8aa3b05057820 */ /* 0x000fe20000410000 */
[----:B------:R-:W-:Y:S01]  /*1100*/  HFMA2.MMA R17, -RZ, RZ, 1.625, 0 ;  /* 0x3e800000ff117435 */ /* 0x000fe200000001ff */
[----:B------:R-:W-:Y:S02]  /*1110*/  MOV R19, 0x3d39bf78 ;  /* 0x3d39bf7800137802 */ /* 0x000fe40000000f00 */
[----:B------:R-:W2:Y:S02]  /*1120*/  MUFU.EX2 R18, R5 ;  /* 0x0000000500127308 */ /* 0x000ea40000000800 */
[C---:B--2---:R-:W-:Y:S01]  /*1130*/  FADD.FTZ.RZ R7, R18.reuse, 1 ;  /* 0x3f80000012077421 */ /* 0x044fe2000001c000 */
        /* <DEDUP_REMOVED lines=26> */
.L_x_1668:
[----:B------:R-:W-:Y:S05]  /*12e0*/  BSYNC B0 ;  /* 0x0000000000007941 */ /* 0x000fea0003800000 */
.L_x_1667:
        /* <DEDUP_REMOVED lines=35> */
.L_x_1670:
[----:B------:R-:W-:Y:S05]  /*1520*/  BSYNC B0 ;  /* 0x0000000000007941 */ /* 0x000fea0003800000 */
.L_x_1669:
        /* <DEDUP_REMOVED lines=35> */
.L_x_1672:
[----:B------:R-:W-:Y:S05]  /*1760*/  BSYNC B0 ;  /* 0x0000000000007941 */ /* 0x000fea0003800000 */
.L_x_1671:
        /* <DEDUP_REMOVED lines=35> */
.L_x_1674:
[----:B------:R-:W-:Y:S05]  /*19a0*/  BSYNC B0 ;  /* 0x0000000000007941 */ /* 0x000fea0003800000 */
.L_x_1673:
        /* <DEDUP_REMOVED lines=35> */
.L_x_1676:
[----:B------:R-:W-:Y:S05]  /*1be0*/  BSYNC B0 ;  /* 0x0000000000007941 */ /* 0x000fea0003800000 */
.L_x_1675:
        /* <DEDUP_REMOVED lines=35> */
.L_x_1678:
[----:B------:R-:W-:Y:S05]  /*1e20*/  BSYNC B0 ;  /* 0x0000000000007941 */ /* 0x000fea0003800000 */
.L_x_1677:
        /* <DEDUP_REMOVED lines=35> */
.L_x_1680:
[----:B------:R-:W-:Y:S05]  /*2060*/  BSYNC B0 ;  /* 0x0000000000007941 */ /* 0x000fea0003800000 */
.L_x_1679:
        /* <DEDUP_REMOVED lines=35> */
.L_x_1682:
[----:B------:R-:W-:Y:S05]  /*22a0*/  BSYNC B0 ;  /* 0x0000000000007941 */ /* 0x000fea0003800000 */
.L_x_1681:
[----:B------:R-:W-:Y:S01]  /*22b0*/  BSSY B0, `(.L_x_1683) ;  /* 0x0000022000007945 */ /* 0x000fe20003800000 */
[----:B------:R-:W-:Y:S01]  /*22c0*/  FSETP.GTU.FTZ.AND P3, PT, R10, 20, PT ;  /* 0x41a000000a00780b */ /* 0x000fe20003f7c000 */
[----:B------:R-:W-:Y:S07]  /*22d0*/  @P4 BRA `(.L_x_1684) ;  /* 0x000001f000004947 */ /* 0x000fee0003800000 */
        /* <DEDUP_REMOVED lines=31> */
.L_x_1684:
[----:B------:R-:W-:Y:S05]  /*24d0*/  BSYNC B0 ;  /* 0x0000000000007941 */ /* 0x000fea0003800000 */
.L_x_1683:
[----:B------:R-:W-:Y:S01]  /*24e0*/  BSSY B0, `(.L_x_1685) ;  /* 0x0000021000007945 */ /* 0x000fe20003800000 */
[----:B------:R-:W-:Y:S05]  /*24f0*/  @P5 BRA `(.L_x_1686) ;  /* 0x000001f000005947 */ /* 0x000fea0003800000 */
        /* <DEDUP_REMOVED lines=31> */
.L_x_1686:
[----:B------:R-:W-:Y:S05]  /*26f0*/  BSYNC B0 ;  /* 0x0000000000007941 */ /* 0x000fea0003800000 */
.L_x_1685:
        /* <DEDUP_REMOVED lines=33> */
.L_x_1688:
[----:B------:R-:W-:Y:S05]  /*2910*/  BSYNC B0 ;  /* 0x0000000000007941 */ /* 0x000fea0003800000 */
.L_x_1687:
        /* <DEDUP_REMOVED lines=33> */
.L_x_1690:
[----:B------:R-:W-:Y:S05]  /*2b30*/  BSYNC B0 ;  /* 0x0000000000007941 */ /* 0x000fea0003800000 */
.L_x_1689:
        /* <DEDUP_REMOVED lines=33> */
.L_x_1692:
[----:B------:R-:W-:Y:S05]  /*2d50*/  BSYNC B0 ;  /* 0x0000000000007941 */ /* 0x000fea0003800000 */
.L_x_1691:
        /* <DEDUP_REMOVED lines=33> */
.L_x_1694:
[----:B------:R-:W-:Y:S05]  /*2f70*/  BSYNC B0 ;  /* 0x0000000000007941 */ /* 0x000fea0003800000 */
.L_x_1693:
        /* <DEDUP_REMOVED lines=33> */
.L_x_1696:
[----:B------:R-:W-:Y:S05]  /*3190*/  BSYNC B0 ;  /* 0x0000000000007941 */ /* 0x000fea0003800000 */
.L_x_1695:
[----:B------:R-:W-:Y:S01]  /*31a0*/  ULEA UR16, UR35, 0xfffff800, 0xb ;  /* 0xfffff80023107891 */ /* 0x000fe2000f8e583f */
[----:B------:R-:W-:Y:S01]  /*31b0*/  LDS.128 R12, [R104.X16+0x10] ;  /* 0x00001000680c7984 */ /* 0x000fe2000000cc00 */
[----:B------:R-:W-:Y:S02]  /*31c0*/  ULDC.64 UR8, c[0x0][0x1f0] ;  /* 0x00007c0000087ab9 */ /* 0x000fe40000000a00 */
[----:B------:R-:W-:Y:S01]  /*31d0*/  UIMAD UR7, UR38, UR8, URZ ;  /* 0x00000008260772a4 */ /* 0x000fe2000f8e023f */
[----:B------:R-:W-:Y:S01]  /*31e0*/  LDS.128 R16, [R104.X16+0x20] ;  /* 0x0000200068107984 */ /* 0x000fe2000000cc00 */
[----:B------:R-:W-:Y:S02]  /*31f0*/  USHF.R.S32.HI UR17, URZ, 0x1f, UR16 ;  /* 0x0000001f3f117899 */ /* 0x000fe40008011410 */
[----:B------:R-:W-:Y:S01]  /*3200*/  UIMAD UR7, UR37, UR9, UR7 ;  /* 0x00000009250772a4 */ /* 0x000fe2000f8e0207 */
[----:B-1----:R-:W-:Y:S01]  /*3210*/  LDS.128 R20, [R104.X16+0x30] ;  /* 0x0000300068147984 */ /* 0x002fe2000000cc00 */
        /* <DEDUP_REMOVED lines=17> */
[----:B------:R-:W2:Y:S04]  /*3330*/  LDG.E.128 R36, [R28.64] ;  /* 0x000000201c247981 */ /* 0x000ea8000c1e1d00 */
[----:B------:R-:W3:Y:S04]  /*3340*/  LDG.E.128 R40, [R28.64+0x200] ;  /* 0x000200201c287981 */ /* 0x000ee8000c1e1d00 */
[----:B------:R-:W4:Y:S04]  /*3350*/  LDG.E.128 R44, [R28.64+0x400] ;  /* 0x000400201c2c7981 */ /* 0x000f28000c1e1d00 */
[----:B------:R-:W5:Y:S01]  /*3360*/  LDG.E.128 R48, [R28.64+0x600] ;  /* 0x000600201c307981 */ /* 0x000f62000c1e1d00 */
        /* <DEDUP_REMOVED lines=22> */
[----:B------:R-:W0:Y:S04]  /*34d0*/  LDS.128 R32, [R104.X16+0x10] ;  /* 0x0000100068207984 */ /* 0x000e28000000cc00 */
[----:B------:R-:W0:Y:S04]  /*34e0*/  LDS.128 R64, [R104.X16+0x20] ;  /* 0x0000200068407984 */ /* 0x000e28000000cc00 */
[----:B------:R-:W0:Y:S04]  /*34f0*/  LDS.128 R52, [R104.X16+0x30] ;  /* 0x0000300068347984 */ /* 0x000e28000000cc00 */
[----:B------:R-:W-:Y:S06]  /*3500*/  BAR.SYNC.DEFER_BLOCKING 0x0 ;  /* 0x0000000000007b1d */ /* 0x000fec0000010000 */
[----:B-1----:R1:W5:Y:S04]  /*3510*/  LDG.E.128 R36, [R58.64] ;  /* 0x000000203a247981 */ /* 0x002368000c1e1d00 */
[----:B--2---:R1:W2:Y:S04]  /*3520*/  LDG.E.128 R40, [R58.64+0x200] ;  /* 0x000200203a287981 */ /* 0x0042a8000c1e1d00 */
[----:B---3--:R1:W3:Y:S04]  /*3530*/  LDG.E.128 R44, [R58.64+0x400] ;  /* 0x000400203a2c7981 */ /* 0x0082e8000c1e1d00 */
[----:B----4-:R1:W4:Y:S01]  /*3540*/  LDG.E.128 R48, [R58.64+0x600] ;  /* 0x000600203a307981 */ /* 0x010322000c1e1d00 */
[----:B------:R-:W-:-:S02]  /*3550*/  FMUL.FTZ R11, R28, -1.4426950216293334961 ;  /* 0xbfb8aa3b1c0b7820 */ /* 0x000fc40000410000 */
[----:B------:R-:W-:Y:S02]  /*3560*/  FMUL.FTZ R57, R29, -1.4426950216293334961 ;  /* 0xbfb8aa3b1d397820 */ /* 0x000fe40000410000 */
[----:B------:R-:W-:Y:S01]  /*3570*/  FMUL.FTZ R61, R31, -1.4426950216293334961 ;  /* 0xbfb8aa3b1f3d7820 */ /* 0x000fe20000410000 */
[----:B------:R1:W1:Y:S01]  /*3580*/  MUFU.EX2 R62, R11 ;  /* 0x0000000b003e7308 */ /* 0x0002620000000800 */
[----:B0-----:R-:W-:Y:S02]  /*3590*/  FMUL.FTZ R68, R32, -1.4426950216293334961 ;  /* 0xbfb8aa3b20447820 */ /* 0x001fe40000410000 */
[----:B------:R-:W-:Y:S02]  /*35a0*/  FMUL.FTZ R60, R30, -1.4426950216293334961 ;  /* 0xbfb8aa3b1e3c7820 */ /* 0x000fe40000410000 */
[----:B-1----:R-:W-:Y:S02]  /*35b0*/  FMUL.FTZ R58, R33, -1.4426950216293334961 ;  /* 0xbfb8aa3b213a7820 */ /* 0x002fe40000410000 */
[----:B------:R-:W-:Y:S01]  /*35c0*/  FMUL.FTZ R69, R64, -1.4426950216293334961 ;  /* 0xbfb8aa3b40457820 */ /* 0x000fe20000410000 */
[----:B------:R0:W-:Y:S01]  /*35d0*/  MUFU.EX2 R63, R57 ;  /* 0x00000039003f7308 */ /* 0x0001e20000000800 */
[----:B------:R-:W-:-:S02]  /*35e0*/  FMUL.FTZ R11, R34, -1.4426950216293334961 ;  /* 0xbfb8aa3b220b7820 */ /* 0x000fc40000410000 */
[----:B------:R-:W-:Y:S02]  /*35f0*/  FMUL.FTZ R59, R52, -1.4426950216293334961 ;  /* 0xbfb8aa3b343b7820 */ /* 0x000fe40000410000 */
[----:B------:R-:W-:-:S03]  /*3600*/  FMUL.FTZ R93, R65, -1.4426950216293334961 ;  /* 0xbfb8aa3b415d7820 */ /* 0x000fc60000410000 */
[----:B------:R1:W1:Y:S01]  /*3610*/  MUFU.EX2 R71, R61 ;  /* 0x0000003d00477308 */ /* 0x0002620000000800 */
[----:B0-----:R-:W-:-:S07]  /*3620*/  FMUL.FTZ R57, R35, -1.4426950216293334961 ;  /* 0xbfb8aa3b23397820 */ /* 0x001fce0000410000 */
[----:B------:R0:W-:Y:S01]  /*3630*/  MUFU.EX2 R72, R68 ;  /* 0x0000004400487308 */ /* 0x0001e20000000800 */
[----:B-1----:R-:W-:-:S07]  /*3640*/  FMUL.FTZ R61, R66, -1.4426950216293334961 ;  /* 0xbfb8aa3b423d7820 */ /* 0x002fce0000410000 */
[----:B------:R1:W1:Y:S01]  /*3650*/  MUFU.EX2 R70, R60 ;  /* 0x0000003c00467308 */ /* 0x0002620000000800 */
[----:B0-----:R-:W-:Y:S02]  /*3660*/  FADD.FTZ R68, R62, 1 ;  /* 0x3f8000003e447421 */ /* 0x001fe40000010000 */
[----:B------:R-:W-:-:S05]  /*3670*/  FADD.FTZ R62, R71, 1 ;  /* 0x3f800000473e7421 */ /* 0x000fca0000010000 */
[----:B------:R0:W0:Y:S01]  /*3680*/  MUFU.EX2 R73, R58 ;  /* 0x0000003a00497308 */ /* 0x0000220000000800 */
[----:B-1----:R-:W-:-:S07]  /*3690*/  FMUL.FTZ R60, R67, -1.4426950216293334961 ;  /* 0xbfb8aa3b433c7820 */ /* 0x002fce0000410000 */
[----:B------:R1:W1:Y:S01]  /*36a0*/  MUFU.EX2 R74, R11 ;  /* 0x0000000b004a7308 */ /* 0x0002620000000800 */
[----:B------:R-:W-:Y:S02]  /*36b0*/  FADD.FTZ R70, R70, 1 ;  /* 0x3f80000046467421 */ /* 0x000fe40000010000 */
[----:B0-----:R-:W-:-:S05]  /*36c0*/  FMUL.FTZ R58, R53, -1.4426950216293334961 ;  /* 0xbfb8aa3b353a7820 */ /* 0x001fca0000410000 */
[----:B------:R0:W-:Y:S01]  /*36d0*/  MUFU.EX2 R75, R57 ;  /* 0x00000039004b7308 */ /* 0x0001e20000000800 */
[----:B------:R-:W-:Y:S02]  /*36e0*/  FADD.FTZ R73, R73, 1 ;  /* 0x3f80000049497421 */ /* 0x000fe40000010000 */
[----:B-1----:R-:W-:-:S05]  /*36f0*/  FMUL.FTZ R11, R55, -1.4426950216293334961 ;  /* 0xbfb8aa3b370b7820 */ /* 0x002fca0000410000 */
[----:B------:R1:W1:Y:S01]  /*3700*/  MUFU.EX2 R92, R69 ;  /* 0x00000045005c7308 */ /* 0x0002620000000800 */
[----:B------:R-:W-:Y:S02]  /*3710*/  FADD.FTZ R74, R74, 1 ;  /* 0x3f8000004a4a7421 */ /* 0x000fe40000010000 */
[----:B0-----:R-:W-:-:S05]  /*3720*/  FMUL.FTZ R57, R54, -1.4426950216293334961 ;  /* 0xbfb8aa3b36397820 */ /* 0x001fca0000410000 */
[----:B------:R0:W0:Y:S01]  /*3730*/  MUFU.RCP R95, R68 ;  /* 0x00000044005f7308 */ /* 0x0000220000001000 */
[----:B-1----:R-:W-:Y:S02]  /*3740*/  FADD.FTZ R69, R63, 1 ;  /* 0x3f8000003f457421 */ /* 0x002fe40000010000 */
[----:B------:R-:W-:-:S05]  /*3750*/  FADD.FTZ R63, R72, 1 ;  /* 0x3f800000483f7421 */ /* 0x000fca0000010000 */
[----:B------:R1:W1:Y:S01]  /*3760*/  MUFU.RCP R94, R69 ;  /* 0x00000045005e7308 */ /* 0x0002620000001000 */
[----:B0-----:R-:W-:Y:S01]  /*3770*/  MOV R68, c[0x0][0x16c] ;  /* 0x00005b0000447a02 */ /* 0x001fe20000000f00 */
[----:B------:R-:W-:-:S03]  /*3780*/  FADD.FTZ R92, R92, 1 ;  /* 0x3f8000005c5c7421 */ /* 0x000fc60000010000 */
[----:B------:R-:W-:-:S03]  /*3790*/  ISETP.GE.AND P1, PT, R68, 0x1, PT ;  /* 0x000000014400780c */ /* 0x000fc60003f26270 */
[----:B------:R-:W0:Y:S01]  /*37a0*/  MUFU.RCP R62, R62 ;  /* 0x0000003e003e7308 */ /* 0x000e220000001000 */
[----:B-1----:R-:W-:-:S07]  /*37b0*/  FMUL.FTZ R69, R28, R95 ;  /* 0x0000005f1c457220 */ /* 0x002fce0000410000 */
[----:B------:R-:W1:Y:S01]  /*37c0*/  MUFU.RCP R63, R63 ;  /* 0x0000003f003f7308 */ /* 0x000e620000001000 */
[----:B------:R-:W-:-:S07]  /*37d0*/  FMUL.FTZ R68, R29, R94 ;  /* 0x0000005e1d447220 */ /* 0x000fce0000410000 */
[----:B------:R1:W1:Y:S01]  /*37e0*/  MUFU.RCP R97, R70 ;  /* 0x0000004600617308 */ /* 0x0002620000001000 */
[----:B0-----:R-:W-:-:S07]  /*37f0*/  FMUL.FTZ R72, R31, R62 ;  /* 0x0000003e1f487220 */ /* 0x001fce0000410000 */
[----:B------:R-:W-:Y:S01]  /*3800*/  MUFU.RCP R96, R73 ;  /* 0x0000004900607308 */ /* 0x000fe20000001000 */
[----:B-1----:R-:W-:Y:S02]  /*3810*/  FADD.FTZ R70, R75, 1 ;  /* 0x3f8000004b467421 */ /* 0x002fe40000010000 */
[----:B------:R-:W-:-:S05]  /*3820*/  FMUL.FTZ R71, R32, R63 ;  /* 0x0000003f20477220 */ /* 0x000fca0000410000 */
[----:B------:R-:W0:Y:S01]  /*3830*/  MUFU.RCP R99, R74 ;  /* 0x0000004a00637308 */ /* 0x000e220000001000 */
[----:B------:R-:W-:-:S07]  /*3840*/  FMUL.FTZ R75, R30, R97 ;  /* 0x000000611e4b7220 */ /* 0x000fce0000410000 */
[----:B------:R1:W1:Y:S01]  /*3850*/  MUFU.RCP R100, R70 ;  /* 0x0000004600647308 */ /* 0x0002620000001000 */
[----:B0-----:R-:W-:-:S07]  /*3860*/  FMUL.FTZ R73, R34, R99 ;  /* 0x0000006322497220 */ /* 0x001fce0000410000 */
[----:B------:R-:W0:Y:S01]  /*3870*/  MUFU.EX2 R61, R61 ;  /* 0x0000003d003d7308 */ /* 0x000e220000000800 */
[----:B-1----:R-:W-:Y:S02]  /*3880*/  FMUL.FTZ R70, R33, R96 ;  /* 0x0000006021467220 */ /* 0x002fe40000410000 */
[----:B------:R-:W-:-:S05]  /*3890*/  FMUL.FTZ R74, R35, R100 ;  /* 0x00000064234a7220 */ /* 0x000fca0000410000 */
[----:B------:R-:W-:Y:S08]  /*38a0*/  MUFU.EX2 R101, R93 ;  /* 0x0000005d00657308 */ /* 0x000ff00000000800 */
[----:B------:R-:W-:Y:S01]  /*38b0*/  MUFU.EX2 R59, R59 ;  /* 0x0000003b003b7308 */ /* 0x000fe20000000800 */
[----:B0-----:R-:W-:-:S07]  /*38c0*/  FADD.FTZ R61, R61, 1 ;  /* 0x3f8000003d3d7421 */ /* 0x001fce0000010000 */
[----:B------:R-:W0:Y:S08]  /*38d0*/  MUFU.EX2 R60, R60 ;  /* 0x0000003c003c7308 */ /* 0x000e300000000800 */
[----:B------:R-:W1:Y:S08]  /*38e0*/  MUFU.EX2 R57, R57 ;  /* 0x0000003900397308 */ /* 0x000e700000000800 */
[----:B------:R-:W1:Y:S01]  /*38f0*/  MUFU.EX2 R58, R58 ;  /* 0x0000003a003a7308 */ /* 0x000e620000000800 */
[----:B0-----:R-:W-:-:S07]  /*3900*/  FADD.FTZ R60, R60, 1 ;  /* 0x3f8000003c3c7421 */ /* 0x001fce0000010000 */
[----:B------:R-:W0:Y:S08]  /*3910*/  MUFU.EX2 R11, R11 ;  /* 0x0000000b000b7308 */ /* 0x000e300000000800 */
[----:B------:R0:W0:Y:S01]  /*3920*/  MUFU.RCP R93, R92 ;  /* 0x0000005c005d7308 */ /* 0x0000220000001000 */
[----:B-----5:R-:W-:Y:S01]  /*3930*/  STS.128 [R2.X16], R36 ;  /* 0x0000002402007388 */ /* 0x020fe2000000cc00 */
[----:B0-----:R-:W-:-:S03]  /*3940*/  FADD.FTZ R92, R101, 1 ;  /* 0x3f800000655c7421 */ /* 0x001fc60000010000 */
[----:B--2---:R-:W-:Y:S04]  /*3950*/  STS.128 [R2.X16+0x200], R40 ;  /* 0x0002002802007388 */ /* 0x004fe8000000cc00 */
[----:B---3--:R0:W-:Y:S04]  /*3960*/  STS.128 [R2.X16+0x400], R44 ;  /* 0x0004002c02007388 */ /* 0x0081e8000000cc00 */
[----:B----4-:R2:W-:Y:S01]  /*3970*/  STS.128 [R2.X16+0x600], R48 ;  /* 0x0006003002007388 */ /* 0x0105e2000000cc00 */
[----:B------:R-:W-:-:S06]  /*3980*/  NOP ;  /* 0x0000000000007918 */ /* 0x000fcc0000000000 */
[----:B------:R-:W3:Y:S01]  /*3990*/  LDS.128 R40, [R104.X16] ;  /* 0x0000000068287984 */ /* 0x000ee2000000cc00 */
[----:B------:R-:W-:Y:S01]  /*39a0*/  LEA R101, R155, R56, 0x2 ;  /* 0x000000389b657211 */ /* 0x000fe200078e10ff */
[----:B------:R-:W-:Y:S02]  /*39b0*/  MUFU.RCP R92, R92 ;  /* 0x0000005c005c7308 */ /* 0x000fe40000001000 */
[----:B------:R-:W4:Y:S01]  /*39c0*/  LDS.128 R36, [R104.X16+0x10] ;  /* 0x0000100068247984 */ /* 0x000f22000000cc00 */
[----:B0-----:R-:W-:Y:S02]  /*39d0*/  FADD.FTZ R45, -R95, 1 ;  /* 0x3f8000005f2d7421 */ /* 0x001fe40000010100 */
[----:B------:R-:W-:Y:S02]  /*39e0*/  FADD.FTZ R44, -R94, 1 ;  /* 0x3f8000005e2c7421 */ /* 0x000fe40000010100 */
[----:B------:R-:W-:Y:S02]  /*39f0*/  FFMA.FTZ R45, R28, R45, 1 ;  /* 0x3f8000001c2d7423 */ /* 0x000fe4000001002d */
[----:B------:R-:W-:-:S02]  /*3a00*/  FFMA.FTZ R46, R29, R44, 1 ;  /* 0x3f8000001d2e7423 */ /* 0x000fc4000001002c */
[----:B------:R-:W-:Y:S02]  /*3a10*/  FADD.FTZ R28, -R62, 1 ;  /* 0x3f8000003e1c7421 */ /* 0x000fe40000010100 */
[----:B------:R-:W-:Y:S02]  /*3a20*/  FADD.FTZ R29, -R63, 1 ;  /* 0x3f8000003f1d7421 */ /* 0x000fe40000010100 */
[----:B------:R-:W-:Y:S02]  /*3a30*/  FADD.FTZ R47, -R97, 1 ;  /* 0x3f800000612f7421 */ /* 0x000fe40000010100 */
[----:B--2---:R-:W-:Y:S02]  /*3a40*/  FFMA.FTZ R48, R31, R28, 1 ;  /* 0x3f8000001f307423 */ /* 0x004fe4000001001c */
[----:B------:R-:W-:Y:S02]  /*3a50*/  FADD.FTZ R28, -R96, 1 ;  /* 0x3f800000601c7421 */ /* 0x000fe40000010100 */
[----:B------:R-:W-:-:S02]  /*3a60*/  FFMA.FTZ R50, R32, R29, 1 ;  /* 0x3f80000020327423 */ /* 0x000fc4000001001d */
[----:B------:R-:W-:Y:S02]  /*3a70*/  FFMA.FTZ R47, R30, R47, 1 ;  /* 0x3f8000001e2f7423 */ /* 0x000fe4000001002f */
[----:B------:R-:W-:Y:S02]  /*3a80*/  FADD.FTZ R29, -R99, 1 ;  /* 0x3f800000631d7421 */ /* 0x000fe40000010100 */
[----:B------:R-:W-:Y:S02]  /*3a90*/  FADD.FTZ R30, -R100, 1 ;  /* 0x3f800000641e7421 */ /* 0x000fe40000010100 */
[----:B------:R-:W-:Y:S02]  /*3aa0*/  FFMA.FTZ R98, R33, R28, 1 ;  /* 0x3f80000021627423 */ /* 0x000fe4000001001c */
[----:B------:R-:W-:Y:S02]  /*3ab0*/  FFMA.FTZ R51, R34, R29, 1 ;  /* 0x3f80000022337423 */ /* 0x000fe4000001001d */
[----:B------:R-:W-:-:S02]  /*3ac0*/  FFMA.FTZ R102, R35, R30, 1 ;  /* 0x3f80000023667423 */ /* 0x000fc4000001001e */
[----:B------:R-:W0:Y:S01]  /*3ad0*/  LDS.128 R32, [R104.X16+0x20] ;  /* 0x0000200068207984 */ /* 0x000e22000000cc00 */
[----:B---3--:R-:W-:Y:S02]  /*3ae0*/  FMUL.FTZ R28, R24, R40 ;  /* 0x00000028181c7220 */ /* 0x008fe40000410000 */
[----:B------:R-:W-:Y:S02]  /*3af0*/  FMUL.FTZ R29, R25, R41 ;  /* 0x00000029191d7220 */ /* 0x000fe40000410000 */
[----:B------:R-:W-:Y:S02]  /*3b00*/  FMUL.FTZ R30, R26, R42 ;  /* 0x0000002a1a1e7220 */ /* 0x000fe40000410000 */
[----:B------:R-:W-:Y:S02]  /*3b10*/  FMUL.FTZ R31, R27, R43 ;  /* 0x0000002b1b1f7220 */ /* 0x000fe40000410000 */
[----:B----4-:R-:W-:Y:S02]  /*3b20*/  FMUL.FTZ R44, R12, R36 ;  /* 0x000000240c2c7220 */ /* 0x010fe40000410000 */
[----:B------:R-:W-:-:S02]  /*3b30*/  FMUL.FTZ R28, R95, R28 ;  /* 0x0000001c5f1c7220 */ /* 0x000fc40000410000 */
[----:B------:R-:W-:Y:S01]  /*3b40*/  FMUL.FTZ R29, R94, R29 ;  /* 0x0000001d5e1d7220 */ /* 0x000fe20000410000 */
[----:B------:R-:W2:Y:S01]  /*3b50*/  MUFU.RCP R95, R61 ;  /* 0x0000003d005f7308 */ /* 0x000ea20000001000 */
[----:B------:R-:W-:Y:S02]  /*3b60*/  FMUL.FTZ R30, R97, R30 ;  /* 0x0000001e611e7220 */ /* 0x000fe40000410000 */
[----:B------:R-:W-:Y:S02]  /*3b70*/  FMUL.FTZ R31, R62, R31 ;  /* 0x0000001f3e1f7220 */ /* 0x000fe40000410000 */
[----:B------:R-:W-:Y:S02]  /*3b80*/  FMUL.FTZ R63, R63, R44 ;  /* 0x0000002c3f3f7220 */ /* 0x000fe40000410000 */
[----:B------:R-:W-:Y:S01]  /*3b90*/  FMUL.FTZ R44, R28, R45 ;  /* 0x0000002d1c2c7220 */ /* 0x000fe20000410000 */
[----:B------:R-:W3:Y:S01]  /*3ba0*/  MUFU.RCP R94, R60 ;  /* 0x0000003c005e7308 */ /* 0x000ee20000001000 */
[----:B------:R-:W-:-:S02]  /*3bb0*/  FMUL.FTZ R45, R29, R46 ;  /* 0x0000002e1d2d7220 */ /* 0x000fc40000410000 */
[----:B------:R-:W-:Y:S02]  /*3bc0*/  FMUL.FTZ R46, R30, R47 ;  /* 0x0000002f1e2e7220 */ /* 0x000fe40000410000 */
[----:B------:R-:W-:Y:S02]  /*3bd0*/  FMUL.FTZ R47, R31, R48 ;  /* 0x000000301f2f7220 */ /* 0x000fe40000410000 */
[----:B------:R4:W5:Y:S01]  /*3be0*/  LDS.128 R28, [R104.X16+0x30] ;  /* 0x00003000681c7984 */ /* 0x000962000000cc00 */
[----:B------:R-:W-:Y:S02]  /*3bf0*/  FADD.FTZ R97, R59, 1 ;  /* 0x3f8000003b617421 */ /* 0x000fe40000010000 */
[----:B------:R-:W-:Y:S01]  /*3c00*/  FMUL.FTZ R49, R13, R37 ;  /* 0x000000250d317220 */ /* 0x000fe20000410000 */
[----:B------:R-:W-:Y:S06]  /*3c10*/  BAR.SYNC.DEFER_BLOCKING 0x0 ;  /* 0x0000000000007b1d */ /* 0x000fec0000010000 */
[----:B----4-:R-:W4:Y:S01]  /*3c20*/  LDL.LU R104, [R1+0x10] ;  /* 0x0000100001687983 */ /* 0x010f220000300800 */
[----:B------:R-:W-:-:S02]  /*3c30*/  FMUL.FTZ R48, R14, R38 ;  /* 0x000000260e307220 */ /* 0x000fc40000410000 */
[----:B------:R-:W-:Y:S01]  /*3c40*/  FMUL.FTZ R59, R15, R39 ;  /* 0x000000270f3b7220 */ /* 0x000fe20000410000 */
[----:B------:R-:W0:Y:S01]  /*3c50*/  MUFU.RCP R97, R97 ;  /* 0x0000006100617308 */ /* 0x000e220000001000 */
[----:B------:R-:W-:Y:S02]  /*3c60*/  FMUL.FTZ R49, R96, R49 ;  /* 0x0000003160317220 */ /* 0x000fe40000410000 */
[----:B------:R-:W-:Y:S02]  /*3c70*/  FMUL.FTZ R48, R99, R48 ;  /* 0x0000003063307220 */ /* 0x000fe40000410000 */
[----:B-1----:R-:W-:Y:S02]  /*3c80*/  FADD.FTZ R57, R57, 1 ;  /* 0x3f80000039397421 */ /* 0x002fe40000010000 */
[----:B------:R-:W-:Y:S02]  /*3c90*/  FMUL.FTZ R59, R100, R59 ;  /* 0x0000003b643b7220 */ /* 0x000fe40000410000 */
[----:B------:R-:W-:Y:S01]  /*3ca0*/  FADD.FTZ R58, R58, 1 ;  /* 0x3f8000003a3a7421 */ /* 0x000fe20000010000 */
[----:B------:R-:W1:Y:S01]  /*3cb0*/  MUFU.RCP R99, R57 ;  /* 0x0000003900637308 */ /* 0x000e620000001000 */
[----:B------:R0:W-:Y:S07]  /*3cc0*/  STS.128 [R101.X16], R44 ;  /* 0x0000002c65007388 */ /* 0x0001ee000000cc00 */
[----:B------:R-:W1:Y:S01]  /*3cd0*/  MUFU.RCP R96, R58 ;  /* 0x0000003a00607308 */ /* 0x000e620000001000 */
[----:B0-----:R-:W-:-:S02]  /*3ce0*/  FMUL.FTZ R45, R49, R98 ;  /* 0x00000062312d7220 */ /* 0x001fc40000410000 */
[----:B------:R-:W-:Y:S02]  /*3cf0*/  FMUL.FTZ R46, R48, R51 ;  /* 0x00000033302e7220 */ /* 0x000fe40000410000 */
[----:B------:R-:W-:Y:S02]  /*3d00*/  FADD.FTZ R98, R11, 1 ;  /* 0x3f8000000b627421 */ /* 0x000fe40000010000 */
[----:B------:R-:W-:Y:S02]  /*3d10*/  FADD.FTZ R49, -R93, 1 ;  /* 0x3f8000005d317421 */ /* 0x000fe40000010100 */
[----:B------:R-:W-:Y:S02]  /*3d20*/  FMUL.FTZ R48, R16, R32 ;  /* 0x0000002010307220 */ /* 0x000fe40000410000 */
[----:B------:R-:W-:Y:S02]  /*3d30*/  FMUL.FTZ R44, R63, R50 ;  /* 0x000000323f2c7220 */ /* 0x000fe40000410000 */
[----:B------:R-:W-:Y:S01]  /*3d40*/  FMUL.FTZ R47, R59, R102 ;  /* 0x000000663b2f7220 */ /* 0x000fe20000410000 */
[----:B------:R-:W0:Y:S01]  /*3d50*/  MUFU.RCP R98, R98 ;  /* 0x0000006200627308 */ /* 0x000e220000001000 */
[----:B------:R-:W-:-:S02]  /*3d60*/  FFMA.FTZ R49, R64, R49, 1 ;  /* 0x3f80000040317423 */ /* 0x000fc40000010031 */
[----:B------:R-:W-:Y:S01]  /*3d70*/  FMUL.FTZ R48, R93, R48 ;  /* 0x000000305d307220 */ /* 0x000fe20000410000 */
[----:B------:R0:W-:Y:S01]  /*3d80*/  STS.128 [R101.X16+0x10], R44 ;  /* 0x0000102c65007388 */ /* 0x0001e2000000cc00 */
[----:B--2---:R-:W-:Y:S02]  /*3d90*/  FADD.FTZ R11, -R95, 1 ;  /* 0x3f8000005f0b7421 */ /* 0x004fe40000010100 */
[----:B---3--:R-:W-:Y:S02]  /*3da0*/  FADD.FTZ R50, -R94, 1 ;  /* 0x3f8000005e327421 */ /* 0x008fe40000010100 */
[----:B------:R-:W-:Y:S02]  /*3db0*/  FADD.FTZ R51, -R97, 1 ;  /* 0x3f80000061337421 */ /* 0x000fe40000010100 */
[----:B-----5:R-:W-:Y:S02]  /*3dc0*/  FMUL.FTZ R56, R20, R28 ;  /* 0x0000001c14387220 */ /* 0x020fe40000410000 */
[----:B------:R-:W-:-:S02]  /*3dd0*/  FFMA.FTZ R50, R67, R50, 1 ;  /* 0x3f80000043327423 */ /* 0x000fc40000010032 */
[----:B0-----:R-:W-:Y:S02]  /*3de0*/  FMUL.FTZ R46, R18, R34 ;  /* 0x00000022122e7220 */ /* 0x001fe40000410000 */
[----:B------:R-:W-:Y:S02]  /*3df0*/  FMUL.FTZ R44, R48, R49 ;  /* 0x00000031302c7220 */ /* 0x000fe40000410000 */
[----:B------:R-:W-:Y:S02]  /*3e00*/  FFMA.FTZ R49, R66, R11, 1 ;  /* 0x3f80000042317423 */ /* 0x000fe4000001000b */
[----:B------:R-:W-:Y:S02]  /*3e10*/  FADD.FTZ R48, -R92, 1 ;  /* 0x3f8000005c307421 */ /* 0x000fe40000010100 */
[----:B------:R-:W-:Y:S02]  /*3e20*/  FMUL.FTZ R11, R17, R33 ;  /* 0x00000021110b7220 */ /* 0x000fe40000410000 */
[----:B------:R-:W-:-:S02]  /*3e30*/  FMUL.FTZ R45, R19, R35 ;  /* 0x00000023132d7220 */ /* 0x000fc40000410000 */
[----:B------:R-:W-:Y:S02]  /*3e40*/  FMUL.FTZ R46, R95, R46 ;  /* 0x0000002e5f2e7220 */ /* 0x000fe40000410000 */
[----:B------:R-:W-:Y:S02]  /*3e50*/  FFMA.FTZ R48, R65, R48, 1 ;  /* 0x3f80000041307423 */ /* 0x000fe40000010030 */
[----:B------:R-:W-:Y:S02]  /*3e60*/  FMUL.FTZ R11, R92, R11 ;  /* 0x0000000b5c0b7220 */ /* 0x000fe40000410000 */
[----:B------:R-:W-:Y:S02]  /*3e70*/  FMUL.FTZ R47, R94, R45 ;  /* 0x0000002d5e2f7220 */ /* 0x000fe40000410000 */
[----:B------:R-:W-:Y:S02]  /*3e80*/  FFMA.FTZ R51, R52, R51, 1 ;  /* 0x3f80000034337423 */ /* 0x000fe40000010033 */
[----:B------:R-:W-:-:S02]  /*3e90*/  FMUL.FTZ R56, R97, R56 ;  /* 0x0000003861387220 */ /* 0x000fc40000410000 */
[----:B------:R-:W-:Y:S02]  /*3ea0*/  FMUL.FTZ R46, R46, R49 ;  /* 0x000000312e2e7220 */ /* 0x000fe40000410000 */
[----:B-1----:R-:W-:Y:S02]  /*3eb0*/  FADD.FTZ R49, -R99, 1 ;  /* 0x3f80000063317421 */ /* 0x002fe40000010100 */
[----:B------:R-:W-:Y:S02]  /*3ec0*/  FMUL.FTZ R45, R11, R48 ;  /* 0x000000300b2d7220 */ /* 0x000fe40000410000 */
[----:B------:R-:W-:Y:S02]  /*3ed0*/  FMUL.FTZ R47, R47, R50 ;  /* 0x000000322f2f7220 */ /* 0x000fe40000410000 */
[----:B------:R-:W-:Y:S02]  /*3ee0*/  FMUL.FTZ R48, R56, R51 ;  /* 0x0000003338307220 */ /* 0x000fe40000410000 */
[----:B------:R-:W-:-:S02]  /*3ef0*/  FADD.FTZ R50, -R96, 1 ;  /* 0x3f80000060327421 */ /* 0x000fc40000010100 */
[----:B------:R-:W-:Y:S02]  /*3f00*/  FMUL.FTZ R11, R21, R29 ;  /* 0x0000001d150b7220 */ /* 0x000fe40000410000 */
[----:B------:R-:W-:Y:S02]  /*3f10*/  FFMA.FTZ R51, R54, R49, 1 ;  /* 0x3f80000036337423 */ /* 0x000fe40000010031 */
[----:B------:R-:W-:Y:S02]  /*3f20*/  FMUL.FTZ R56, R22, R30 ;  /* 0x0000001e16387220 */ /* 0x000fe40000410000 */
[----:B------:R-:W-:Y:S02]  /*3f30*/  FADD.FTZ R58, -R98, 1 ;  /* 0x3f800000623a7421 */ /* 0x000fe40000010100 */
[----:B------:R-:W-:Y:S02]  /*3f40*/  FMUL.FTZ R49, R23, R31 ;  /* 0x0000001f17317220 */ /* 0x000fe40000410000 */
[----:B------:R-:W-:-:S02]  /*3f50*/  FFMA.FTZ R50, R53, R50, 1 ;  /* 0x3f80000035327423 */ /* 0x000fc40000010032 */
[----:B------:R-:W-:Y:S02]  /*3f60*/  FMUL.FTZ R11, R96, R11 ;  /* 0x0000000b600b7220 */ /* 0x000fe40000410000 */
[----:B------:R-:W-:Y:S02]  /*3f70*/  FMUL.FTZ R56, R99, R56 ;  /* 0x0000003863387220 */ /* 0x000fe40000410000 */
[----:B------:R-:W-:Y:S02]  /*3f80*/  FFMA.FTZ R58, R55, R58, 1 ;  /* 0x3f800000373a7423 */ /* 0x000fe4000001003a */
[----:B------:R-:W-:Y:S02]  /*3f90*/  FMUL.FTZ R57, R98, R49 ;  /* 0x0000003162397220 */ /* 0x000fe40000410000 */
[----:B------:R-:W-:Y:S02]  /*3fa0*/  FMUL.FTZ R49, R11, R50 ;  /* 0x000000320b317220 */ /* 0x000fe40000410000 */
[----:B------:R-:W-:-:S02]  /*3fb0*/  FMUL.FTZ R50, R56, R51 ;  /* 0x0000003338327220 */ /* 0x000fc40000410000 */
[----:B------:R-:W-:Y:S01]  /*3fc0*/  FMUL.FTZ R51, R57, R58 ;  /* 0x0000003a39337220 */ /* 0x000fe20000410000 */
[----:B------:R-:W-:Y:S01]  /*3fd0*/  STS.128 [R101.X16+0x20], R44 ;  /* 0x0000202c65007388 */ /* 0x000fe2000000cc00 */
[----:B------:R-:W-:-:S03]  /*3fe0*/  UIMAD UR7, UR38, UR8, URZ ;  /* 0x00000008260772a4 */ /* 0x000fc6000f8e023f */
[----:B------:R-:W-:Y:S01]  /*3ff0*/  STS.128 [R101.X16+0x30], R48 ;  /* 0x0000303065007388 */ /* 0x000fe2000000cc00 */
[----:B------:R-:W-:-:S06]  /*4000*/  NOP ;  /* 0x0000000000007918 */ /* 0x000fcc0000000000 */
[----:B------:R-:W0:Y:S04]  /*4010*/  LDS.128 R60, [R2.X16] ;  /* 0x00000000023c7984 */ /* 0x000e28000000cc00 */
[----:B------:R-:W1:Y:S04]  /*4020*/  LDS.128 R56, [R2.X16+0x200] ;  /* 0x0002000002387984 */ /* 0x000e68000000cc00 */
[----:B------:R-:W2:Y:S04]  /*4030*/  LDS.128 R48, [R2.X16+0x400] ;  /* 0x0004000002307984 */ /* 0x000ea8000000cc00 */
[----:B------:R-:W3:Y:S01]  /*4040*/  LDS.128 R44, [R2.X16+0x600] ;  /* 0x00060000022c7984 */ /* 0x000ee2000000cc00 */
[----:B------:R-:W-:-:S02]  /*4050*/  UIMAD UR7, UR37, UR9, UR7 ;  /* 0x00000009250772a4 */ /* 0x000fc4000f8e0207 */
        /* <DEDUP_REMOVED lines=15> */
[----:B0-----:R0:W-:Y:S01]  /*4150*/  STG.E.128 [R52.64], R60 ;  /* 0x0000003c34007986 */ /* 0x0011e2000c101d20 */
[----:B------:R-:W-:-:S03]  /*4160*/  FMUL.FTZ R11, R12, R71 ;  /* 0x000000470c0b7220 */ /* 0x000fc60000410000 */
[----:B-1----:R0:W-:Y:S01]  /*4170*/  STG.E.128 [R52.64+0x200], R56 ;  /* 0x0002003834007986 */ /* 0x0021e2000c101d20 */
[----:B------:R-:W-:-:S03]  /*4180*/  FMUL.FTZ R93, R64, R93 ;  /* 0x0000005d405d7220 */ /* 0x000fc60000410000 */
[----:B--2---:R0:W-:Y:S01]  /*4190*/  STG.E.128 [R52.64+0x400], R48 ;  /* 0x0004003034007986 */ /* 0x0041e2000c101d20 */
[----:B------:R-:W-:-:S03]  /*41a0*/  FMUL.FTZ R12, R13, R70 ;  /* 0x000000460d0c7220 */ /* 0x000fc60000410000 */
[----:B---3--:R0:W-:Y:S01]  /*41b0*/  STG.E.128 [R52.64+0x600], R44 ;  /* 0x0006002c34007986 */ /* 0x0081e2000c101d20 */
[----:B------:R-:W-:Y:S01]  /*41c0*/  FMUL.FTZ R92, R65, R92 ;  /* 0x0000005c415c7220 */ /* 0x000fe20000410000 */
[----:B------:R-:W-:Y:S01]  /*41d0*/  ISETP.NE.AND.EX P0, PT, RZ, c[0x0][0x274], PT, P0 ;  /* 0x00009d00ff007a0c */ /* 0x000fe20003f05300 */
        /* <DEDUP_REMOVED lines=17> */
[----:B----4-:R-:W-:-:S04]  /*42f0*/  FFMA.FTZ R24, R88, R130, R104 ;  /* 0x0000008258187223 */ /* 0x010fc80000010068 */
[----:B------:R-:W-:Y:S02]  /*4300*/  FFMA.FTZ R25, R89, R129, R24 ;  /* 0x0000008159197223 */ /* 0x000fe40000010018 */
[----:B------:R-:W-:Y:S02]  /*4310*/  FMUL.FTZ R24, R27, R72 ;  /* 0x000000481b187220 */ /* 0x000fe40000410000 */
[----:B------:R-:W-:-:S04]  /*4320*/  FFMA.FTZ R25, R90, R21, R25 ;  /* 0x000000155a197223 */ /* 0x000fc80000010019 */
[----:B------:R-:W-:Y:S01]  /*4330*/  FFMA.FTZ R25, R91, R24, R25 ;  /* 0x000000185b197223 */ /* 0x000fe20000010019 */
[----:B------:R-:W-:Y:S05]  /*4340*/  @!P0 BRA `(.L_x_1697) ;  /* 0x000002e000008947 */ /* 0x000fea0003800000 */
[----:B0-----:R-:W-:Y:S01]  /*4350*/  BAR.SYNC.DEFER_BLOCKING 0x0 ;  /* 0x0000000000007b1d */ /* 0x001fe20000010000 */
        /* <DEDUP_REMOVED lines=33> */
[----:B------:R-:W0:Y:S01]  /*4570*/  LDS.128 R40, [R2.X16] ;  /* 0x0000000002287984 */ /* 0x000e22000000cc00 */
        /* <DEDUP_REMOVED lines=11> */
.L_x_1697:
        /* <DEDUP_REMOVED lines=40> */
[----:B------:R-:W-:Y:S01]  /*48b0*/  UIADD3 UR36, UR35, -0x1, URZ ;  /* 0xffffffff23247890 */ /* 0x000fe2000fffe03f */
[----:B------:R-:W-:Y:S01]  /*48c0*/  HFMA2.MMA R75, -RZ, RZ, 0, 0 ;  /* 0x00000000ff4b7435 */ /* 0x000fe200000001ff */
[----:B------:R-:W-:Y:S01]  /*48d0*/  FMUL.FTZ R146, R88, R147 ;  /* 0x0000009358927220 */ /* 0x000fe20000410000 */
[----:B------:R-:W-:Y:S01]  /*48e0*/  UMOV UR7, URZ ;  /* 0x0000003f00077c82 */ /* 0x000fe20008000000 */
[----:B------:R0:W-:Y:S01]  /*48f0*/  STL [R1], R25 ;  /* 0x0000001901007387 */ /* 0x0001e20000100800 */
[----:B------:R-:W-:Y:S01]  /*4900*/  ULEA.HI UR9, UR36, UR36, URZ, 0x1 ;  /* 0x0000002424097291 */ /* 0x000fe2000f8f083f */
[----:B------:R-:W-:Y:S01]  /*4910*/  FMUL.FTZ R145, R90, R154 ;  /* 0x0000009a5a917220 */ /* 0x000fe20000410000 */
[----:B------:R-:W-:Y:S01]  /*4920*/  UMOV UR8, URZ ;  /* 0x0000003f00087c82 */ /* 0x000fe20008000000 */
[----:B------:R-:W-:Y:S01]  /*4930*/  FMUL.FTZ R165, R91, R6 ;  /* 0x000000065ba57220 */ /* 0x000fe20000410000 */
[----:B------:R-:W-:Y:S01]  /*4940*/  ULOP3.LUT UR9, UR9, 0xfffffe, URZ, 0xc0, !UPT ;  /* 0x00fffffe09097892 */ /* 0x000fe2000f8ec03f */
[----:B------:R-:W-:-:S02]  /*4950*/  FMUL.FTZ R144, R84, R153 ;  /* 0x0000009954907220 */ /* 0x000fc40000410000 */
[----:B------:R-:W-:Y:S01]  /*4960*/  FMUL.FTZ R164, R85, R3 ;  /* 0x0000000355a47220 */ /* 0x000fe20000410000 */
[----:B------:R-:W-:Y:S01]  /*4970*/  UIADD3 UR36, UR36, -UR9, URZ ;  /* 0x8000000924247290 */ /* 0x000fe2000fffe03f */
[----:B------:R-:W-:Y:S02]  /*4980*/  FMUL.FTZ R143, R86, R152 ;  /* 0x00000098568f7220 */ /* 0x000fe40000410000 */
[----:B------:R-:W-:Y:S01]  /*4990*/  FMUL.FTZ R163, R87, R4 ;  /* 0x0000000457a37220 */ /* 0x000fe20000410000 */
[----:B------:R-:W-:Y:S01]  /*49a0*/  UMOV UR9, URZ ;  /* 0x0000003f00097c82 */ /* 0x000fe20008000000 */
[----:B------:R-:W-:Y:S02]  /*49b0*/  FMUL.FTZ R142, R80, R151 ;  /* 0x00000097508e7220 */ /* 0x000fe40000410000 */
[----:B------:R-:W-:Y:S02]  /*49c0*/  FMUL.FTZ R162, R81, R7 ;  /* 0x0000000751a27220 */ /* 0x000fe40000410000 */
[----:B------:R-:W-:-:S02]  /*49d0*/  FMUL.FTZ R133, R82, R150 ;  /* 0x0000009652857220 */ /* 0x000fc40000410000 */
[----:B------:R-:W-:Y:S02]  /*49e0*/  FMUL.FTZ R161, R83, R8 ;  /* 0x0000000853a17220 */ /* 0x000fe40000410000 */
[----:B------:R-:W-:Y:S02]  /*49f0*/  FMUL.FTZ R132, R76, R149 ;  /* 0x000000954c847220 */ /* 0x000fe40000410000 */
[----:B------:R-:W-:Y:S02]  /*4a00*/  FMUL.FTZ R158, R77, R9 ;  /* 0x000000094d9e7220 */ /* 0x000fe40000410000 */
[----:B------:R-:W-:Y:S02]  /*4a10*/  FMUL.FTZ R131, R78, R148 ;  /* 0x000000944e837220 */ /* 0x000fe40000410000 */
[----:B0-----:R-:W-:Y:S02]  /*4a20*/  FMUL.FTZ R157, R79, R10 ;  /* 0x0000000a4f9d7220 */ /* 0x001fe40000410000 */
.L_x_1746:
[----:B------:R-:W-:Y:S01]  /*4a30*/  ULDC.64 UR20, c[0x0][0x180] ;  /* 0x0000600000147ab9 */ /* 0x000fe20000000a00 */
[----:B------:R-:W-:Y:S01]  /*4a40*/  SHF.L.U32 R25, R0, 0x2, RZ ;  /* 0x0000000200197819 */ /* 0x000fe200000006ff */
[----:B------:R-:W-:Y:S01]  /*4a50*/  UIMAD UR40, UR19, UR20, URZ ;  /* 0x00000014132872a4 */ /* 0x000fe2000f8e023f */
[----:B------:R-:W2:Y:S01]  /*4a60*/  LDL R99, [R1] ;  /* 0x0000000001637983 */ /* 0x000ea20000100800 */
[----:B------:R-:W-:-:S02]  /*4a70*/  UIMAD.WIDE.U32 UR22, UR18, UR20, URZ ;  /* 0x00000014121672a5 */ /* 0x000fc4000f8e003f */
[----:B------:R-:W-:Y:S02]  /*4a80*/  UIMAD UR41, UR18, UR21, UR40 ;  /* 0x00000015122972a4 */ /* 0x000fe4000f8e0228 */
[----:B------:R-:W-:Y:S02]  /*4a90*/  USHF.R.S32.HI UR40, URZ, 0x1f, UR7 ;  /* 0x0000001f3f287899 */ /* 0x000fe40008011407 */
        /* <DEDUP_REMOVED lines=21> */
[----:B------:R-:W-:-:S05]  /*4bf0*/  MOV R40, UR21 ;  /* 0x0000001500287c02 */ /* 0x000fca0008000f00 */
[----:B------:R-:W-:Y:S01]  /*4c00*/  MOV R41, UR22 ;  /* 0x0000001600297c02 */ /* 0x000fe20008000f00 */
[----:B------:R-:W-:-:S04]  /*4c10*/  ULDC.64 UR22, c[0x0][0x198] ;  /* 0x0000660000167ab9 */ /* 0x000fc80000000a00 */
[----:B------:R-:W-:-:S05]  /*4c20*/  IMAD.WIDE R40, R25, 0x10, R40 ;  /* 0x0000001019287825 */ /* 0x000fca00078e0228 */
[----:B------:R1:W4:Y:S04]  /*4c30*/  LDG.E.128 R28, [R40.64] ;  /* 0x00000020281c7981 */ /* 0x000328000c1e1d00 */
[----:B------:R1:W2:Y:S04]  /*4c40*/  LDG.E.128 R32, [R40.64+0x200] ;  /* 0x0002002028207981 */ /* 0x0002a8000c1e1d00 */
[----:B------:R1:W2:Y:S04]  /*4c50*/  LDG.E.128 R36, [R40.64+0x400] ;  /* 0x0004002028247981 */ /* 0x0002a8000c1e1d00 */
[----:B-1----:R-:W2:Y:S01]  /*4c60*/  LDG.E.128 R40, [R40.64+0x600] ;  /* 0x0006002028287981 */ /* 0x002ea2000c1e1d00 */
        /* <DEDUP_REMOVED lines=11> */
[----:B------:R-:W-:-:S06]  /*4d20*/  ULEA.HI.X UR23, UR20, UR23, UR21, 0x2, UP0 ;  /* 0x0000001714177291 */ /* 0x000fcc00080f1415 */
[----:B0-----:R-:W-:Y:S01]  /*4d30*/  MOV R27, UR23 ;  /* 0x00000017001b7c02 */ /* 0x001fe20008000f00 */
[----:B---3--:R0:W1:Y:S02]  /*4d40*/  R2UR UR41, R26 ;  /* 0x000000001a2973c2 */ /* 0x00806400000e0000 */
[----:B0-----:R-:W-:-:S05]  /*4d50*/  MOV R26, UR22 ;  /* 0x00000016001a7c02 */ /* 0x001fca0008000f00 */
[----:B------:R0:W3:Y:S01]  /*4d60*/  LDG.E R104, [R26.64] ;  /* 0x000000201a687981 */ /* 0x0000e2000c1e1900 */
[----:B------:R-:W-:Y:S02]  /*4d70*/  ISETP.NE.AND P1, PT, R0, RZ, PT ;  /* 0x000000ff0000720c */ /* 0x000fe40003f25270 */
[----:B-1----:R-:W-:-:S05]  /*4d80*/  MOV R103, UR41 ;  /* 0x0000002900677c02 */ /* 0x002fca0008000f00 */
[----:B------:R-:W-:-:S04]  /*4d90*/  FMUL.FTZ R103, R103, 1.4426950216293334961 ;  /* 0x3fb8aa3b67677820 */ /* 0x000fc80000410000 */
[----:B------:R-:W-:Y:S01]  /*4da0*/  FMUL.FTZ R118, R103, R147 ;  /* 0x0000009367767220 */ /* 0x000fe20000410000 */
[C---:B------:R-:W-:Y:S02]  /*4db0*/  LOP3.LUT P0, RZ, R0.reuse, 0x1f, RZ, 0xc0, !PT ;  /* 0x0000001f00ff7812 */ /* 0x040fe4000780c0ff */
[----:B------:R-:W-:Y:S02]  /*4dc0*/  MOV R25, UR35 ;  /* 0x0000002300197c02 */ /* 0x000fe40008000f00 */
[----:B------:R-:W-:Y:S01]  /*4dd0*/  MOV R93, UR36 ;  /* 0x00000024005d7c02 */ /* 0x000fe20008000f00 */
[----:B------:R-:W1:Y:S01]  /*4de0*/  MUFU.EX2 R118, R118 ;  /* 0x0000007600767308 */ /* 0x000e620000000800 */
[----:B------:R-:W-:Y:S02]  /*4df0*/  MOV R94, 0x100 ;  /* 0x00000100005e7802 */ /* 0x000fe40000000f00 */
[----:B------:R-:W-:Y:S02]  /*4e00*/  ISETP.LT.OR P0, PT, R25, 0x2, P0 ;  /* 0x000000021900780c */ /* 0x000fe40000701670 */
[----:B------:R-:W-:Y:S01]  /*4e10*/  IADD3 R25, R0, 0x200, RZ ;  /* 0x0000020000197810 */ /* 0x000fe20007ffe0ff */
[----:B------:R-:W-:-:S02]  /*4e20*/  @!P1 IMAD R25, R93, R94, UR7 ;  /* 0x000000075d199e24 */ /* 0x000fc4000f8e025e */
[----:B------:R-:W-:Y:S01]  /*4e30*/  IMAD R96, R155, 0x3, R2 ;  /* 0x000000039b607824 */ /* 0x000fe200078e0202 */
[----:B----4-:R-:W-:Y:S02]  /*4e40*/  STS.128 [R2.X16], R28 ;  /* 0x0000001c02007388 */ /* 0x010fe4000000cc00 */
[----:B------:R-:W-:Y:S02]  /*4e50*/  SHF.L.U32 R93, R25, 0x2, RZ ;  /* 0x00000002195d7819 */ /* 0x000fe400000006ff */
[----:B--2---:R-:W-:Y:S04]  /*4e60*/  STS.128 [R2.X16+0x200], R32 ;  /* 0x0002002002007388 */ /* 0x004fe8000000cc00 */
[----:B------:R-:W-:Y:S04]  /*4e70*/  STS.128 [R2.X16+0x400], R36 ;  /* 0x0004002402007388 */ /* 0x000fe8000000cc00 */
[----:B------:R-:W-:Y:S01]  /*4e80*/  STS.128 [R2.X16+0x600], R40 ;  /* 0x0006002802007388 */ /* 0x000fe2000000cc00 */
[----:B------:R-:W-:-:S06]  /*4e90*/  NOP ;  /* 0x0000000000007918 */ /* 0x000fcc0000000000 */
[----:B------:R-:W2:Y:S04]  /*4ea0*/  LDS.128 R40, [R96.X16] ;  /* 0x0000000060287984 */ /* 0x000ea8000000cc00 */
[----:B------:R-:W4:Y:S04]  /*4eb0*/  LDS.128 R36, [R96.X16+0x10] ;  /* 0x0000100060247984 */ /* 0x000f28000000cc00 */
[----:B------:R-:W2:Y:S04]  /*4ec0*/  LDS.128 R32, [R96.X16+0x20] ;  /* 0x0000200060207984 */ /* 0x000ea8000000cc00 */
[----:B------:R0:W2:Y:S04]  /*4ed0*/  LDS.128 R28, [R96.X16+0x30] ;  /* 0x00003000601c7984 */ /* 0x0000a8000000cc00 */
        /* <DEDUP_REMOVED lines=9> */
[----:B0-----:R-:W-:Y:S01]  /*4f70*/  @!P0 IMAD.WIDE R26, R92, R95, UR10 ;  /* 0x0000000a5c1a8e25 */ /* 0x001fe2000f8e025f */
[----:B------:R-:W-:Y:S03]  /*4f80*/  BAR.SYNC.DEFER_BLOCKING 0x0 ;  /* 0x0000000000007b1d */ /* 0x000fe60000010000 */
[----:B------:R-:W-:-:S03]  /*4f90*/  FMUL.FTZ R96, R103, R154 ;  /* 0x0000009a67607220 */ /* 0x000fc60000410000 */
[----:B------:R-:W0:Y:S01]  /*4fa0*/  MUFU.EX2 R25, R25 ;  /* 0x0000001900197308 */ /* 0x000e220000000800 */
[C---:B------:R-:W-:Y:S02]  /*4fb0*/  FMUL.FTZ R97, R103.reuse, R6 ;  /* 0x0000000667617220 */ /* 0x040fe40000410000 */
[C---:B------:R-:W-:Y:S02]  /*4fc0*/  FMUL.FTZ R92, R103.reuse, R153 ;  /* 0x00000099675c7220 */ /* 0x040fe40000410000 */
[C---:B-1----:R-:W-:Y:S02]  /*4fd0*/  FMUL.FTZ R93, R103.reuse, R3 ;  /* 0x00000003675d7220 */ /* 0x042fe40000410000 */
[----:B------:R-:W-:Y:S02]  /*4fe0*/  FMUL.FTZ R94, R103, R152 ;  /* 0x00000098675e7220 */ /* 0x000fe40000410000 */
[----:B------:R-:W-:Y:S01]  /*4ff0*/  MUFU.EX2 R92, R92 ;  /* 0x0000005c005c7308 */ /* 0x000fe20000000800 */
[----:B------:R1:W5:Y:S07]  /*5000*/  @!P0 LDG.E.64 R112, [R26.64] ;  /* 0x000000201a708981 */ /* 0x00036e000c1e1b00 */
[----:B-1----:R-:W1:Y:S08]  /*5010*/  MUFU.EX2 R26, R96 ;  /* 0x00000060001a7308 */ /* 0x002e700000000800 */
[----:B------:R-:W2:Y:S01]  /*5020*/  MUFU.EX2 R27, R97 ;  /* 0x00000061001b7308 */ /* 0x000ea20000000800 */
[----:B0-----:R-:W-:-:S02]  /*5030*/  FMUL.FTZ R101, R118, R25 ;  /* 0x0000001976657220 */ /* 0x001fc40000410000 */
        /* <DEDUP_REMOVED lines=8> */
[C---:B--2---:R-:W-:Y:S02]  /*50c0*/  FMUL.FTZ R101, R27.reuse, R102 ;  /* 0x000000661b657220 */ /* 0x044fe40000410000 */
[----:B------:R-:W-:Y:S02]  /*50d0*/  FFMA.FTZ R105, R27, R100, R165 ;  /* 0x000000641b697223 */ /* 0x000fe400000100a5 */
[----:B------:R-:W-:-:S03]  /*50e0*/  FMUL.FTZ R97, R103, R7 ;  /* 0x0000000767617220 */ /* 0x000fc60000410000 */
[----:B------:R-:W2:Y:S01]  /*50f0*/  MUFU.EX2 R95, R95 ;  /* 0x0000005f005f7308 */ /* 0x000ea20000000800 */
[C---:B------:R-:W-:Y:S02]  /*5100*/  FMUL.FTZ R102, R92.reuse, R101 ;  /* 0x000000655c667220 */ /* 0x040fe40000410000 */
[----:B------:R-:W-:Y:S02]  /*5110*/  FFMA.FTZ R105, R92, R105, R144 ;  /* 0x000000695c697223 */ /* 0x000fe40000010090 */
[----:B------:R-:W-:-:S03]  /*5120*/  FMUL.FTZ R98, R103, R150 ;  /* 0x0000009667627220 */ /* 0x000fc60000410000 */
[----:B------:R-:W2:Y:S01]  /*5130*/  MUFU.EX2 R96, R96 ;  /* 0x0000006000607308 */ /* 0x000ea20000000800 */
        /* <DEDUP_REMOVED lines=21> */
[----:B------:R-:W-:-:S05]  /*5290*/  FFMA.FTZ R108, R98, R107, R133 ;  /* 0x0000006b626c7223 */ /* 0x000fca0000010085 */
[----:B------:R-:W1:Y:S01]  /*52a0*/  MUFU.EX2 R102, R102 ;  /* 0x0000006600667308 */ /* 0x000e620000000800 */
[C---:B--2---:R-:W-:Y:S02]  /*52b0*/  FMUL.FTZ R105, R99.reuse, R106 ;  /* 0x0000006a63697220 */ /* 0x044fe40000410000 */
[----:B------:R-:W-:-:S05]  /*52c0*/  FFMA.FTZ R107, R99, R108, R161 ;  /* 0x0000006c636b7223 */ /* 0x000fca00000100a1 */
[----:B------:R-:W2:Y:S01]  /*52d0*/  MUFU.EX2 R103, R103 ;  /* 0x0000006700677308 */ /* 0x000ea20000000800 */
        /* <DEDUP_REMOVED lines=9> */
[----:B------:R-:W-:Y:S01]  /*5370*/  FFMA.FTZ R107, R103, R108, R157 ;  /* 0x0000006c676b7223 */ /* 0x000fe2000001009d */
[----:B---3--:R0:W1:Y:S02]  /*5380*/  R2UR UR23, R104 ;  /* 0x00000000681773c2 */ /* 0x00806400000e0000 */
[----:B0-----:R0:W2:Y:S01]  /*5390*/  @P0 LDS R104, [R0.X4+0x5464] ;  /* 0x0054640000680984 */ /* 0x0010a20000004800 */
[----:B------:R-:W-:Y:S05]  /*53a0*/  @P0 BRA `(.L_x_1700) ;  /* 0x000000b000000947 */ /* 0x000fea0003800000 */
[----:B----4-:R-:W-:Y:S01]  /*53b0*/  ULDC UR21, c[0x0][0x174] ;  /* 0x00005d0000157ab9 */ /* 0x010fe20000000800 */
[----:B--2---:R-:W-:Y:S01]  /*53c0*/  HFMA2.MMA R104, -RZ, RZ, 1.875, 0 ;  /* 0x3f800000ff687435 */ /* 0x004fe200000001ff */
        /* <DEDUP_REMOVED lines=9> */
.L_x_1700:
[----:B----4-:R-:W-:Y:S05]  /*5460*/  BSYNC B0 ;  /* 0x0000000000007941 */ /* 0x010fea0003800000 */
.L_x_1699:
[----:B------:R-:W-:Y:S01]  /*5470*/  ISETP.GT.U32.AND P0, PT, R0, 0x1f, PT ;  /* 0x0000001f0000780c */ /* 0x000fe20003f04070 */
[----:B-1----:R-:W-:Y:S01]  /*5480*/  FMUL.FTZ R108, R41, UR23 ;  /* 0x00000017296c7c20 */ /* 0x002fe20008410000 */
[----:B------:R1:W-:Y:S01]  /*5490*/  STS.64 [R156.X8+0x4250], R106 ;  /* 0x0042506a9c007388 */ /* 0x0003e20000008a00 */
[----:B--2---:R-:W-:Y:S01]  /*54a0*/  FMUL.FTZ R105, R40, UR23 ;  /* 0x0000001728697c20 */ /* 0x004fe20008410000 */
[----:B------:R-:W-:Y:S01]  /*54b0*/  BSSY B0, `(.L_x_1701) ;  /* 0x0000065000007945 */ /* 0x000fe20003800000 */
[----:B------:R-:W-:Y:S02]  /*54c0*/  FMUL.FTZ R127, R129, R108 ;  /* 0x0000006c817f7220 */ /* 0x000fe40000410000 */
[----:B------:R-:W-:Y:S02]  /*54d0*/  FMUL.FTZ R108, R34, UR23 ;  /* 0x00000017226c7c20 */ /* 0x000fe40008410000 */
[----:B------:R-:W-:Y:S02]  /*54e0*/  FMUL.FTZ R128, R130, R105 ;  /* 0x0000006982807220 */ /* 0x000fe40000410000 */
[----:B------:R-:W-:-:S02]  /*54f0*/  FMUL.FTZ R109, R35, UR23 ;  /* 0x00000017236d7c20 */ /* 0x000fc40008410000 */
[----:B------:R-:W-:Y:S02]  /*5500*/  FMUL.FTZ R110, R28, UR23 ;  /* 0x000000171c6e7c20 */ /* 0x000fe40008410000 */
[----:B-1----:R-:W-:Y:S02]  /*5510*/  FMUL.FTZ R106, R32, UR23 ;  /* 0x00000017206a7c20 */ /* 0x002fe40008410000 */
        /* <DEDUP_REMOVED lines=10> */
[----:B------:R-:W-:Y:S02]  /*55c0*/  FMUL.FTZ R107, R17, R108 ;  /* 0x0000006c116b7220 */ /* 0x000fe40000410000 */
        /* <DEDUP_REMOVED lines=17> */
[----:B------:R-:W1:Y:S02]  /*56e0*/  LDS.64 R116, [R119+0x4258] ;  /* 0x0042580077747984 */ /* 0x000e640000000a00 */
[-C--:B-1----:R-:W-:Y:S02]  /*56f0*/  FMUL.FTZ R134, R114, R116.reuse ;  /* 0x0000007472867220 */ /* 0x082fe40000410000 */
[----:B------:R-:W-:Y:S02]  /*5700*/  FFMA.FTZ R117, R115, R116, R117 ;  /* 0x0000007473757223 */ /* 0x000fe40000010075 */
[----:B------:R-:W1:Y:S02]  /*5710*/  LDS.64 R114, [R119+0x4260] ;  /* 0x0042600077727984 */ /* 0x000e640000000a00 */
[----:B-1----:R-:W-:-:S02]  /*5720*/  FMUL.FTZ R134, R114, R134 ;  /* 0x0000008672867220 */ /* 0x002fc40000410000 */
[----:B------:R-:W-:Y:S02]  /*5730*/  FFMA.FTZ R117, R114, R117, R115 ;  /* 0x0000007572757223 */ /* 0x000fe40000010073 */
[----:B------:R-:W1:Y:S02]  /*5740*/  LDS.64 R114, [R119+0x4268] ;  /* 0x0042680077727984 */ /* 0x000e640000000a00 */
[C---:B-1----:R-:W-:Y:S02]  /*5750*/  FFMA.FTZ R116, R114.reuse, R117, R115 ;  /* 0x0000007572747223 */ /* 0x042fe40000010073 */
[----:B------:R-:W-:Y:S01]  /*5760*/  FMUL.FTZ R117, R114, R134 ;  /* 0x0000008672757220 */ /* 0x000fe20000410000 */
[----:B------:R-:W-:Y:S05]  /*5770*/  BRA.DIV ~URZ, `(.L_x_1703) ;  /* 0x00003fd27f007947 */ /* 0x000fea000b800000 */
[----:B------:R1:W2:Y:S02]  /*5780*/  SHFL.UP PT, R135, R117, 0x1, RZ ;  /* 0x0420000075877989 */ /* 0x0002a400000e00ff */
.L_x_1754:
[----:B------:R-:W-:Y:S05]  /*5790*/  BRA.DIV ~URZ, `(.L_x_1704) ;  /* 0x000040327f007947 */ /* 0x000fea000b800000 */
[----:B------:R-:W4:Y:S01]  /*57a0*/  SHFL.UP PT, R114, R116, 0x1, RZ ;  /* 0x0420000074727989 */ /* 0x000f2200000e00ff */
[----:B------:R-:W-:-:S13]  /*57b0*/  ISETP.GE.AND P0, PT, R155, 0x1, PT ;  /* 0x000000019b00780c */ /* 0x000fda0003f06270 */
[C---:B----4-:R-:W-:Y:S02]  /*57c0*/  @P0 FFMA.FTZ R116, R117.reuse, R114, R116 ;  /* 0x0000007275740223 */ /* 0x050fe40000010074 */
[----:B-12---:R-:W-:Y:S01]  /*57d0*/  @P0 FMUL.FTZ R117, R117, R135 ;  /* 0x0000008775750220 */ /* 0x006fe20000410000 */
[----:B------:R-:W-:Y:S02]  /*57e0*/  ISETP.GE.AND P0, PT, R155, 0x2, PT ;  /* 0x000000029b00780c */ /* 0x000fe40003f06270 */
[----:B------:R-:W1:Y:S11]  /*57f0*/  SHFL.UP PT, R114, R116, 0x2, RZ ;  /* 0x0440000074727989 */ /* 0x000e7600000e00ff */
[----:B-1----:R-:W-:-:S02]  /*5800*/  @P0 FFMA.FTZ R116, R114, R117, R116 ;  /* 0x0000007572740223 */ /* 0x002fc40000010074 */
[----:B------:R-:W1:Y:S02]  /*5810*/  SHFL.UP PT, R114, R117, 0x2, RZ ;  /* 0x0440000075727989 */ /* 0x000e6400000e00ff */
[----:B-1----:R-:W-:Y:S01]  /*5820*/  @P0 FMUL.FTZ R117, R114, R117 ;  /* 0x0000007572750220 */ /* 0x002fe20000410000 */
[----:B------:R-:W-:Y:S01]  /*5830*/  ISETP.GE.AND P0, PT, R155, 0x4, PT ;  /* 0x000000049b00780c */ /* 0x000fe20003f06270 */
[----:B------:R-:W1:-:S12]  /*5840*/  SHFL.UP PT, R114, R116, 0x4, RZ ;  /* 0x0480000074727989 */ /* 0x000e5800000e00ff */
[C---:B-1----:R-:W-:Y:S02]  /*5850*/  @P0 FFMA.FTZ R116, R117.reuse, R114, R116 ;  /* 0x0000007275740223 */ /* 0x042fe40000010074 */
[----:B------:R-:W1:Y:S02]  /*5860*/  SHFL.UP PT, R114, R117, 0x4, RZ ;  /* 0x0480000075727989 */ /* 0x000e6400000e00ff */
[----:B-1----:R-:W-:Y:S01]  /*5870*/  @P0 FMUL.FTZ R117, R117, R114 ;  /* 0x0000007275750220 */ /* 0x002fe20000410000 */
[----:B------:R-:W-:Y:S01]  /*5880*/  ISETP.GE.AND P0, PT, R155, 0x8, PT ;  /* 0x000000089b00780c */ /* 0x000fe20003f06270 */
[----:B------:R-:W1:-:S12]  /*5890*/  SHFL.UP PT, R114, R116, 0x8, RZ ;  /* 0x0500000074727989 */ /* 0x000e5800000e00ff */
[C---:B-1----:R-:W-:Y:S02]  /*58a0*/  @P0 FFMA.FTZ R116, R117.reuse, R114, R116 ;  /* 0x0000007275740223 */ /* 0x042fe40000010074 */
[----:B------:R-:W1:Y:S02]  /*58b0*/  SHFL.UP PT, R114, R117, 0x8, RZ ;  /* 0x0500000075727989 */ /* 0x000e6400000e00ff */
[----:B-1----:R-:W-:Y:S02]  /*58c0*/  @P0 FMUL.FTZ R117, R117, R114 ;  /* 0x0000007275750220 */ /* 0x002fe40000410000 */
[----:B------:R1:W2:Y:S04]  /*58d0*/  SHFL.UP PT, R114, R116, 0x10, RZ ;  /* 0x0600000074727989 */ /* 0x0002a800000e00ff */
[----:B------:R1:W4:Y:S02]  /*58e0*/  SHFL.UP PT, R135, R117, 0x10, RZ ;  /* 0x0600000075877989 */ /* 0x00032400000e00ff */
.L_x_1755:
[----:B------:R-:W-:-:S13]  /*58f0*/  ISETP.GE.AND P0, PT, R155, 0x10, PT ;  /* 0x000000109b00780c */ /* 0x000fda0003f06270 */
[-C--:B-12---:R-:W-:Y:S02]  /*5900*/  @P0 FFMA.FTZ R116, R114, R117.reuse, R116 ;  /* 0x0000007572740223 */ /* 0x086fe40000010074 */
[----:B----4-:R-:W-:Y:S01]  /*5910*/  @P0 FMUL.FTZ R117, R135, R117 ;  /* 0x0000007587750220 */ /* 0x010fe20000410000 */
[----:B------:R-:W-:Y:S05]  /*5920*/  BRA.CONV ~URZ, `(.L_x_1705) ;  /* 0x000000437f007947 */ /* 0x000fea000b800000 */
[----:B------:R-:W-:Y:S01]  /*5930*/  HFMA2.MMA R159, -RZ, RZ, 0, 1.847743988037109375e-06 ;  /* 0x0000001fff9f7435 */ /* 0x000fe200000001ff */
[----:B------:R-:W-:Y:S02]  /*5940*/  MOV R114, R117 ;  /* 0x0000007500727202 */ /* 0x000fe40000000f00 */
[----:B------:R-:W-:-:S03]  /*5950*/  MOV R115, 0x5970 ;  /* 0x0000597000737802 */ /* 0x000fc60000000f00 */
[----:B0--3-5:R-:W-:Y:S05]  /*5960*/  CALL.REL.NOINC `($__internal_70_$__cuda_sm70_shflsync_idx_p) ;  /* 0x00004af000007944 */ /* 0x029fea0003c00000 */
.L_x_1705:
[----:B------:R-:W-:Y:S05]  /*5970*/  BRA.CONV ~URZ, `(.L_x_1706) ;  /* 0x000000437f007947 */ /* 0x000fea000b800000 */
[----:B-1----:R-:W-:Y:S01]  /*5980*/  HFMA2.MMA R159, -RZ, RZ, 0, 1.847743988037109375e-06 ;  /* 0x0000001fff9f7435 */ /* 0x002fe200000001ff */
[----:B------:R-:W-:Y:S02]  /*5990*/  MOV R114, R116 ;  /* 0x0000007400727202 */ /* 0x000fe40000000f00 */
[----:B------:R-:W-:-:S03]  /*59a0*/  MOV R115, 0x59c0 ;  /* 0x000059c000737802 */ /* 0x000fc60000000f00 */
[----:B0-23-5:R-:W-:Y:S05]  /*59b0*/  CALL.REL.NOINC `($__internal_70_$__cuda_sm70_shflsync_idx_p) ;  /* 0x00004aa000007944 */ /* 0x02dfea0003c00000 */
.L_x_1706:
[----:B------:R-:W-:Y:S05]  /*59c0*/  BRA.DIV ~URZ, `(.L_x_1707) ;  /* 0x000042a27f007947 */ /* 0x000fea000b800000 */
[----:B-----5:R-:W4:Y:S04]  /*59d0*/  SHFL.IDX PT, R112, R112, RZ, 0x1f ;  /* 0x00001fff70707589 */ /* 0x020f2800000e0000 */
[----:B------:R-:W3:Y:S04]  /*59e0*/  SHFL.IDX PT, R113, R113, RZ, 0x1f ;  /* 0x00001fff71717589 */ /* 0x000ee800000e0000 */
[----:B------:R-:W2:Y:S04]  /*59f0*/  SHFL.UP PT, R117, R117, 0x1, RZ ;  /* 0x0420000075757989 */ /* 0x000ea800000e00ff */
[----:B------:R-:W1:Y:S02]  /*5a00*/  SHFL.UP PT, R116, R116, 0x1, RZ ;  /* 0x0420000074747989 */ /* 0x000e6400000e00ff */
.L_x_1756:
[----:B------:R-:W5:Y:S01]  /*5a10*/  LDS.64 R114, [R119+0x4250] ;  /* 0x0042500077727984 */ /* 0x000f620000000a00 */
[----:B-123--:R-:W-:-:S02]  /*5a20*/  @P1 FFMA.FTZ R113, R113, R117, R116 ;  /* 0x0000007571711223 */ /* 0x00efc40000010074 */
[----:B----4-:R-:W-:-:S05]  /*5a30*/  @P1 FMUL.FTZ R112, R112, R117 ;  /* 0x0000007570701220 */ /* 0x010fca0000410000 */
        /* <DEDUP_REMOVED lines=12> */
.L_x_1702:
[----:B------:R-:W-:Y:S05]  /*5b00*/  BSYNC B0 ;  /* 0x0000000000007941 */ /* 0x000fea0003800000 */
.L_x_1701:
[----:B------:R-:W-:Y:S01]  /*5b10*/  WARPSYNC 0xffffffff ;  /* 0xffffffff00007948 */ /* 0x000fe20003800000 */
[----:B------:R-:W-:Y:S01]  /*5b20*/  BAR.SYNC.DEFER_BLOCKING 0x0 ;  /* 0x0000000000007b1d */ /* 0x000fe20000010000 */
[----:B--23-5:R-:W-:Y:S01]  /*5b30*/  FMUL.FTZ R113, R103, R104 ;  /* 0x0000006867717220 */ /* 0x02cfe20000410000 */
        /* <DEDUP_REMOVED lines=14> */
[----:B------:R-:W1:Y:S01]  /*5c20*/  LDS R117, [R156.X8+0x4254] ;  /* 0x004254009c757984 */ /* 0x000e620000008800 */
        /* <DEDUP_REMOVED lines=14> */
[C---:B------:R-:W-:Y:S01]  /*5d10*/  FMUL.FTZ R113, R27.reuse, R112 ;  /* 0x000000701b717220 */ /* 0x040fe20000410000 */
[----:B------:R-:W-:Y:S01]  /*5d20*/  MOV R112, UR35 ;  /* 0x0000002300707c02 */ /* 0x000fe20008000f00 */
[----:B------:R-:W-:Y:S02]  /*5d30*/  FFMA.FTZ R114, R27, R114, R126 ;  /* 0x000000721b727223 */ /* 0x000fe4000001007e */
[----:B------:R-:W-:Y:S01]  /*5d40*/  FMUL.FTZ R137, R85, R3 ;  /* 0x0000000355897220 */ /* 0x000fe20000410000 */
[----:B------:R-:W-:Y:S01]  /*5d50*/  ISETP.GE.OR P0, PT, R112, c[0x0][0x174], P0 ;  /* 0x00005d0070007a0c */ /* 0x000fe20000706670 */
[C---:B------:R-:W-:Y:S01]  /*5d60*/  FMUL.FTZ R112, R26.reuse, R113 ;  /* 0x000000711a707220 */ /* 0x040fe20000410000 */
[----:B------:R-:W-:Y:S01]  /*5d70*/  MOV R113, RZ ;  /* 0x000000ff00717202 */ /* 0x000fe20000000f00 */
[----:B------:R-:W-:-:S02]  /*5d80*/  FFMA.FTZ R115, R26, R114, R127 ;  /* 0x000000721a737223 */ /* 0x000fc4000001007f */
[C---:B------:R-:W-:Y:S01]  /*5d90*/  FMUL.FTZ R114, R25.reuse, R112 ;  /* 0x0000007019727220 */ /* 0x040fe20000410000 */
[----:B------:R-:W-:Y:S01]  /*5da0*/  HFMA2.MMA R112, -RZ, RZ, 1.875, 0 ;  /* 0x3f800000ff707435 */ /* 0x000fe200000001ff */
[----:B-1----:R-:W-:Y:S02]  /*5db0*/  FFMA.FTZ R134, R118, R117, R146 ;  /* 0x0000007576867223 */ /* 0x002fe40000010092 */
[C---:B------:R-:W-:Y:S02]  /*5dc0*/  FFMA.FTZ R115, R25.reuse, R115, R128 ;  /* 0x0000007319737223 */ /* 0x040fe40000010080 */
[----:B------:R-:W-:Y:S02]  /*5dd0*/  FFMA.FTZ R135, R25, R134, R135 ;  /* 0x0000008619877223 */ /* 0x000fe40000010087 */
[----:B------:R-:W-:Y:S02]  /*5de0*/  FMUL.FTZ R139, R81, R7 ;  /* 0x00000007518b7220 */ /* 0x000fe40000410000 */
[----:B------:R-:W-:Y:S01]  /*5df0*/  FFMA.FTZ R135, R26, R135, R145 ;  /* 0x000000871a877223 */ /* 0x000fe20000010091 */
[----:B------:R-:W1:Y:S01]  /*5e00*/  @!P0 LDS.64 R112, [R119.X8+0x5660] ;  /* 0x0056600077708984 */ /* 0x000e620000008a00 */
[----:B------:R-:W-:-:S02]  /*5e10*/  ISETP.GT.U32.AND P0, PT, R0, 0x1f, PT ;  /* 0x0000001f0000780c */ /* 0x000fc40003f04070 */
[----:B------:R-:W-:Y:S01]  /*5e20*/  FFMA.FTZ R117, R27, R135, R116 ;  /* 0x000000871b757223 */ /* 0x000fe20000010074 */
[----:B------:R2:W-:Y:S03]  /*5e30*/  STS.64 [R156.X8+0x4760], R114 ;  /* 0x004760729c007388 */ /* 0x0005e60000008a00 */
[----:B------:R-:W-:-:S04]  /*5e40*/  FFMA.FTZ R136, R92, R117, R144 ;  /* 0x000000755c887223 */ /* 0x000fc80000010090 */
[----:B------:R-:W-:-:S04]  /*5e50*/  FFMA.FTZ R137, R93, R136, R137 ;  /* 0x000000885d897223 */ /* 0x000fc80000010089 */
[----:B------:R-:W-:Y:S02]  /*5e60*/  FFMA.FTZ R137, R94, R137, R143 ;  /* 0x000000895e897223 */ /* 0x000fe4000001008f */
[----:B--2---:R-:W-:-:S04]  /*5e70*/  FMUL.FTZ R114, R87, R4 ;  /* 0x0000000457727220 */ /* 0x004fc80000410000 */
        /* <DEDUP_REMOVED lines=9> */
[----:B------:R-:W-:Y:S01]  /*5f10*/  FFMA.FTZ R141, R102, R114, R131 ;  /* 0x00000072668d7223 */ /* 0x000fe20000010083 */
[----:B------:R-:W-:Y:S06]  /*5f20*/  BAR.SYNC.DEFER_BLOCKING 0x0 ;  /* 0x0000000000007b1d */ /* 0x000fec0000010000 */
[----:B------:R-:W-:Y:S05]  /*5f30*/  @P0 BRA `(.L_x_1709) ;  /* 0x0000041000000947 */ /* 0x000fea0003800000 */
[----:B-1----:R-:W-:-:S05]  /*5f40*/  IMAD R118, R0, 0x28, RZ ;  /* 0x0000002800767824 */ /* 0x002fca00078e02ff */
        /* <DEDUP_REMOVED lines=18> */
.L_x_1757:
        /* <DEDUP_REMOVED lines=26> */
.L_x_1758:
        /* <DEDUP_REMOVED lines=20> */
.L_x_1709:
[----:B-1----:R-:W-:Y:S05]  /*6350*/  BSYNC B0 ;  /* 0x0000000000007941 */ /* 0x002fea0003800000 */
.L_x_1708:
        /* <DEDUP_REMOVED lines=11> */
[----:B------:R-:W-:Y:S01]  /*6410*/  MOV R119, UR24 ;  /* 0x0000001800777c02 */ /* 0x000fe20008000f00 */
[----:B------:R-:W-:Y:S01]  /*6420*/  FMUL.FTZ R34, R34, R139 ;  /* 0x0000008b22227220 */ /* 0x000fe20000410000 */
[----:B------:R-:W-:Y:S01]  /*6430*/  UIMAD UR20, UR37, UR21, UR20 ;  /* 0x00000015251472a4 */ /* 0x000fe2000f8e0214 */
[----:B------:R-:W-:Y:S01]  /*6440*/  FMUL.FTZ R28, R28, R140 ;  /* 0x0000008c1c1c7220 */ /* 0x000fe20000410000 */
[----:B------:R-:W-:Y:S01]  /*6450*/  ULDC UR22, c[0x0][0x174] ;  /* 0x00005d0000167ab9 */ /* 0x000fe20000000800 */
[----:B------:R-:W-:Y:S01]  /*6460*/  BSSY B0, `(.L_x_1712) ;  /* 0x00000e8000007945 */ /* 0x000fe20003800000 */
[----:B------:R-:W-:-:S04]  /*6470*/  UIADD3 UR22, -UR6, UR22, URZ ;  /* 0x0000001606167290 */ /* 0x000fc8000fffe13f */
[----:B------:R-:W-:Y:S01]  /*6480*/  ULEA UR22, UR22, 0xfffff800, 0xb ;  /* 0xfffff80016167891 */ /* 0x000fe2000f8e583f */
[----:B------:R-:W1:Y:S04]  /*6490*/  LDS R156, [R156.X8+0x4764] ;  /* 0x004764009c9c7984 */ /* 0x000e680000008800 */
[----:B------:R2:W-:Y:S01]  /*64a0*/  @!P0 STS.64 [R114.X8+0x5660], R112 ;  /* 0x0056607072008388 */ /* 0x0005e20000008a00 */
[----:B-1----:R-:W-:-:S04]  /*64b0*/  FFMA.FTZ R104, R156, R104, R120 ;  /* 0x000000689c687223 */ /* 0x002fc80000010078 */
[----:B------:R-:W-:-:S04]  /*64c0*/  FFMA.FTZ R111, R103, R104, R111 ;  /* 0x00000068676f7223 */ /* 0x000fc8000001006f */
[----:B------:R-:W-:Y:S02]  /*64d0*/  FFMA.FTZ R102, R102, R111, R110 ;  /* 0x0000006f66667223 */ /* 0x000fe4000001006e */
[----:B------:R-:W-:Y:S02]  /*64e0*/  FFMA.FTZ R110, R130, R115, RZ ;  /* 0x00000073826e7223 */ /* 0x000fe400000100ff */
[----:B------:R-:W-:-:S04]  /*64f0*/  FFMA.FTZ R109, R101, R102, R109 ;  /* 0x00000066656d7223 */ /* 0x000fc8000001006d */
[----:B------:R-:W-:Y:S02]  /*6500*/  FFMA.FTZ R100, R100, R109, R108 ;  /* 0x0000006d64647223 */ /* 0x000fe4000001006c */
[----:B------:R-:W-:Y:S02]  /*6510*/  FMUL.FTZ R108, R89, R5 ;  /* 0x00000005596c7220 */ /* 0x000fe40000410000 */
[----:B------:R-:W-:Y:S02]  /*6520*/  FFMA.FTZ R107, R99, R100, R107 ;  /* 0x00000064636b7223 */ /* 0x000fe4000001006b */
[----:B------:R-:W-:Y:S02]  /*6530*/  FFMA.FTZ R40, R25, R134, R108 ;  /* 0x0000008619287223 */ /* 0x000fe4000001006c */
[----:B------:R-:W-:Y:S02]  /*6540*/  FFMA.FTZ R98, R98, R107, R106 ;  /* 0x0000006b62627223 */ /* 0x000fe4000001006a */
[----:B------:R-:W-:-:S02]  /*6550*/  FMUL.FTZ R41, R41, R40 ;  /* 0x0000002829297220 */ /* 0x000fc40000410000 */
[C---:B------:R-:W-:Y:S02]  /*6560*/  FADD.FTZ R108, R40.reuse, -R108 ;  /* 0x8000006c286c7221 */ /* 0x040fe40000010000 */
[----:B------:R-:W-:Y:S02]  /*6570*/  FFMA.FTZ R110, R129, R41, R110 ;  /* 0x00000029816e7223 */ /* 0x000fe4000001006e */
[----:B------:R-:W-:Y:S02]  /*6580*/  FMUL.FTZ R40, R40, UR23 ;  /* 0x0000001728287c20 */ /* 0x000fe40008410000 */
[----:B------:R-:W-:Y:S02]  /*6590*/  FFMA.FTZ R115, R21, R42, R110 ;  /* 0x0000002a15737223 */ /* 0x000fe4000001006e */
[----:B------:R-:W-:Y:S02]  /*65a0*/  FMUL.FTZ R42, R91, R6 ;  /* 0x000000065b2a7220 */ /* 0x000fe40000410000 */
[----:B------:R-:W-:-:S02]  /*65b0*/  FMUL.FTZ R40, R129, R40 ;  /* 0x0000002881287220 */ /* 0x000fc40000410000 */
[----:B------:R-:W-:-:S04]  /*65c0*/  FFMA.FTZ R41, R27, R135, R42 ;  /* 0x000000871b297223 */ /* 0x000fc8000001002a */
[----:B------:R-:W-:-:S04]  /*65d0*/  FMUL.FTZ R43, R43, R41 ;  /* 0x000000292b2b7220 */ /* 0x000fc80000410000 */
[----:B------:R-:W-:Y:S02]  /*65e0*/  FFMA.FTZ R110, R24, R43, R115 ;  /* 0x0000002b186e7223 */ /* 0x000fe40000010073 */
[----:B------:R-:W-:Y:S02]  /*65f0*/  FMUL.FTZ R43, R85, R3 ;  /* 0x00000003552b7220 */ /* 0x000fe40000410000 */
[----:B--2---:R-:W-:Y:S02]  /*6600*/  FFMA.FTZ R113, R11, R36, R110 ;  /* 0x000000240b717223 */ /* 0x004fe4000001006e */
[----:B------:R-:W-:-:S04]  /*6610*/  FFMA.FTZ R36, R93, R136, R43 ;  /* 0x000000885d247223 */ /* 0x000fc8000001002b */
[----:B------:R-:W-:-:S04]  /*6620*/  FMUL.FTZ R37, R37, R36 ;  /* 0x0000002425257220 */ /* 0x000fc80000410000 */
[----:B------:R-:W-:-:S04]  /*6630*/  FFMA.FTZ R110, R12, R37, R113 ;  /* 0x000000250c6e7223 */ /* 0x000fc80000010071 */
[----:B------:R-:W-:Y:S02]  /*6640*/  FFMA.FTZ R113, R13, R38, R110 ;  /* 0x000000260d717223 */ /* 0x000fe4000001006e */
[----:B------:R-:W-:-:S04]  /*6650*/  FMUL.FTZ R38, R87, R4 ;  /* 0x0000000457267220 */ /* 0x000fc80000410000 */
[----:B------:R-:W-:-:S04]  /*6660*/  FFMA.FTZ R37, R95, R137, R38 ;  /* 0x000000895f257223 */ /* 0x000fc80000010026 */
[----:B------:R-:W-:-:S04]  /*6670*/  FMUL.FTZ R39, R39, R37 ;  /* 0x0000002527277220 */ /* 0x000fc80000410000 */
[----:B------:R-:W-:Y:S02]  /*6680*/  FFMA.FTZ R110, R14, R39, R113 ;  /* 0x000000270e6e7223 */ /* 0x000fe40000010071 */
[----:B------:R-:W-:Y:S02]  /*6690*/  FMUL.FTZ R39, R81, R7 ;  /* 0x0000000751277220 */ /* 0x000fe40000410000 */
[----:B------:R-:W-:Y:S02]  /*66a0*/  FFMA.FTZ R113, R15, R32, R110 ;  /* 0x000000200f717223 */ /* 0x000fe4000001006e */
[C---:B------:R-:W-:Y:S02]  /*66b0*/  FFMA.FTZ R110, R97.reuse, R138, R39 ;  /* 0x0000008a616e7223 */ /* 0x040fe40000010027 */
[----:B------:R-:W-:Y:S02]  /*66c0*/  FFMA.FTZ R97, R97, R98, R105 ;  /* 0x0000006261617223 */ /* 0x000fe40000010069 */
[----:B------:R-:W-:-:S02]  /*66d0*/  FMUL.FTZ R33, R33, R110 ;  /* 0x0000006e21217220 */ /* 0x000fc40000410000 */
[----:B------:R-:W-:Y:S02]  /*66e0*/  FFMA.FTZ R96, R96, R97, R121 ;  /* 0x0000006160607223 */ /* 0x000fe40000010079 */
[----:B------:R-:W-:Y:S01]  /*66f0*/  FFMA.FTZ R106, R16, R33, R113 ;  /* 0x00000021106a7223 */ /* 0x000fe20000010071 */
[----:B------:R-:W-:Y:S01]  /*6700*/  SHF.L.U32 R33, R0, 0x4, RZ ;  /* 0x0000000400217819 */ /* 0x000fe200000006ff */
[----:B------:R-:W-:Y:S02]  /*6710*/  FMUL.FTZ R113, R134, UR23 ;  /* 0x0000001786717c20 */ /* 0x000fe40008410000 */
[----:B------:R-:W-:Y:S01]  /*6720*/  FFMA.FTZ R105, R17, R34, R106 ;  /* 0x0000002211697223 */ /* 0x000fe2000001006a */
[----:B------:R-:W-:Y:S01]  /*6730*/  IADD3 R112, R33, 0x1, RZ ;  /* 0x0000000121707810 */ /* 0x000fe20007ffe0ff */
[----:B------:R-:W-:Y:S01]  /*6740*/  FMUL.FTZ R34, R83, R8 ;  /* 0x0000000853227220 */ /* 0x000fe20000410000 */
[----:B------:R-:W-:Y:S01]  /*6750*/  LEA.HI.SX32 R32, R33, R33, 0x1b ;  /* 0x0000002121207211 */ /* 0x000fe200078fdaff */
[----:B------:R-:W-:Y:S01]  /*6760*/  FMUL.FTZ R113, R130, R113 ;  /* 0x0000007182717220 */ /* 0x000fe20000410000 */
[----:B------:R-:W-:Y:S01]  /*6770*/  LEA.HI.SX32 R115, R112, R33, 0x1b ;  /* 0x0000002170737211 */ /* 0x000fe200078fdaff */
[----:B------:R-:W-:Y:S01]  /*6780*/  FFMA.FTZ R99, R99, R139, R34 ;  /* 0x0000008b63637223 */ /* 0x000fe20000010022 */
[----:B------:R-:W-:Y:S01]  /*6790*/  IADD3 R114, R33, 0x2, RZ ;  /* 0x0000000221727810 */ /* 0x000fe20007ffe0ff */
[----:B------:R-:W-:Y:S01]  /*67a0*/  FFMA.FTZ R95, R95, R96, R122 ;  /* 0x000000605f5f7223 */ /* 0x000fe2000001007a */
[----:B------:R1:W-:Y:S01]  /*67b0*/  STS [R32.X4+0x2110], R113 ;  /* 0x0021107120007388 */ /* 0x0003e20000004800 */
[----:B------:R-:W-:-:S02]  /*67c0*/  FMUL.FTZ R35, R35, R99 ;  /* 0x0000006323237220 */ /* 0x000fc40000410000 */
[----:B------:R-:W-:Y:S01]  /*67d0*/  FMUL.FTZ R112, R135, UR23 ;  /* 0x0000001787707c20 */ /* 0x000fe20008410000 */
[----:B------:R2:W-:Y:S01]  /*67e0*/  STS [R115.X4+0x2114], R40 ;  /* 0x0021142873007388 */ /* 0x0005e20000004800 */
[----:B------:R-:W-:Y:S02]  /*67f0*/  FFMA.FTZ R94, R94, R95, R123 ;  /* 0x0000005f5e5e7223 */ /* 0x000fe4000001007b */
[----:B------:R-:W-:Y:S02]  /*6800*/  FMUL.FTZ R112, R21, R112 ;  /* 0x0000007015707220 */ /* 0x000fe40000410000 */
[----:B------:R-:W-:Y:S01]  /*6810*/  FFMA.FTZ R124, R93, R94, R124 ;  /* 0x0000005e5d7c7223 */ /* 0x000fe2000001007c */
[----:B-1----:R-:W-:Y:S01]  /*6820*/  LEA.HI.SX32 R113, R114, R33, 0x1b ;  /* 0x0000002172717211 */ /* 0x002fe200078fdaff */
[----:B------:R-:W-:Y:S01]  /*6830*/  FADD.FTZ R134, -R146, R134 ;  /* 0x0000008692867221 */ /* 0x000fe20000010100 */
[----:B------:R-:W-:Y:S01]  /*6840*/  IADD3 R114, R33, 0x3, RZ ;  /* 0x0000000321727810 */ /* 0x000fe20007ffe0ff */
[----:B------:R-:W-:-:S02]  /*6850*/  FFMA.FTZ R125, R92, R124, R125 ;  /* 0x0000007c5c7d7223 */ /* 0x000fc4000001007d */
[----:B--2---:R-:W-:Y:S01]  /*6860*/  FFMA.FTZ R40, R18, R35, R105 ;  /* 0x0000002312287223 */ /* 0x004fe20000010069 */
[----:B------:R-:W-:Y:S01]  /*6870*/  LEA.HI.SX32 R114, R114, R33, 0x1b ;  /* 0x0000002172727211 */ /* 0x000fe200078fdaff */
[----:B------:R-:W-:Y:S01]  /*6880*/  FMUL.FTZ R33, R41, UR23 ;  /* 0x0000001729217c20 */ /* 0x000fe20008410000 */
[----:B------:R-:W-:Y:S01]  /*6890*/  STS [R113.X4+0x2118], R112 ;  /* 0x0021187071007388 */ /* 0x000fe20000004800 */
[----:B------:R-:W-:Y:S02]  /*68a0*/  FFMA.FTZ R35, R19, R28, R40 ;  /* 0x0000001c13237223 */ /* 0x000fe40000010028 */
[----:B------:R-:W-:Y:S02]  /*68b0*/  FMUL.FTZ R28, R77, R9 ;  /* 0x000000094d1c7220 */ /* 0x000fe40000410000 */
[----:B------:R-:W-:Y:S02]  /*68c0*/  FMUL.FTZ R33, R24, R33 ;  /* 0x0000002118217220 */ /* 0x000fe40000410000 */
[----:B------:R-:W-:-:S02]  /*68d0*/  FFMA.FTZ R101, R101, R140, R28 ;  /* 0x0000008c65657223 */ /* 0x000fc4000001001c */
[----:B------:R-:W-:Y:S01]  /*68e0*/  FFMA.FTZ R105, R27, R125, R126 ;  /* 0x0000007d1b697223 */ /* 0x000fe2000001007e */
[----:B------:R1:W-:Y:S01]  /*68f0*/  STS [R114.X4+0x211c], R33 ;  /* 0x00211c2172007388 */ /* 0x0003e20000004800 */
[----:B------:R-:W-:Y:S02]  /*6900*/  FMUL.FTZ R29, R29, R101 ;  /* 0x000000651d1d7220 */ /* 0x000fe40000410000 */
[----:B------:R-:W-:Y:S02]  /*6910*/  FMUL.FTZ R40, R137, UR23 ;  /* 0x0000001789287c20 */ /* 0x000fe40008410000 */
[----:B------:R-:W-:Y:S02]  /*6920*/  FFMA.FTZ R29, R20, R29, R35 ;  /* 0x0000001d141d7223 */ /* 0x000fe40000010023 */
[----:B------:R-:W-:Y:S02]  /*6930*/  FADD.FTZ R41, R41, -R42 ;  /* 0x8000002a29297221 */ /* 0x000fe40000010000 */
[----:B------:R-:W-:-:S02]  /*6940*/  FADD.FTZ R93, R36, -R43 ;  /* 0x8000002b245d7221 */ /* 0x000fc40000010000 */
[----:B-1----:R-:W-:Y:S02]  /*6950*/  FMUL.FTZ R33, R30, R141 ;  /* 0x0000008d1e217220 */ /* 0x002fe40000410000 */
[----:B------:R-:W-:Y:S02]  /*6960*/  FMUL.FTZ R30, R136, UR23 ;  /* 0x00000017881e7c20 */ /* 0x000fe40008410000 */
[----:B------:R-:W-:Y:S02]  /*6970*/  FFMA.FTZ R33, R22, R33, R29 ;  /* 0x0000002116217223 */ /* 0x000fe4000001001d */
[----:B------:R-:W-:Y:S02]  /*6980*/  FMUL.FTZ R35, R11, R30 ;  /* 0x0000001e0b237220 */ /* 0x000fe40000410000 */
[----:B------:R-:W-:Y:S02]  /*6990*/  FFMA.FTZ R30, R26, R105, R127 ;  /* 0x000000691a1e7223 */ /* 0x000fe4000001007f */
[C---:B------:R-:W-:Y:S01]  /*69a0*/  FADD.FTZ R29, R37.reuse, -R38 ;  /* 0x80000026251d7221 */ /* 0x040fe20000010000 */
[----:B------:R1:W-:Y:S01]  /*69b0*/  STS [R32.X4+0x2120], R35 ;  /* 0x0021202320007388 */ /* 0x0003e20000004800 */
[----:B------:R-:W-:-:S02]  /*69c0*/  FMUL.FTZ R37, R37, UR23 ;  /* 0x0000001725257c20 */ /* 0x000fc40008410000 */
[----:B------:R-:W-:Y:S02]  /*69d0*/  FFMA.FTZ R25, R25, R30, R128 ;  /* 0x0000001e19197223 */ /* 0x000fe40000010080 */
[----:B------:R-:W-:Y:S02]  /*69e0*/  FMUL.FTZ R113, R14, R37 ;  /* 0x000000250e717220 */ /* 0x000fe40000410000 */
[----:B------:R-:W-:Y:S02]  /*69f0*/  FMUL.FTZ R26, R138, UR23 ;  /* 0x000000178a1a7c20 */ /* 0x000fe40008410000 */
[----:B------:R-:W-:Y:S01]  /*6a00*/  FMUL.FTZ R37, R25, R147 ;  /* 0x0000009319257220 */ /* 0x000fe20000410000 */
[----:B------:R-:W-:Y:S01]  /*6a10*/  STS [R32.X4+0x212c], R113 ;  /* 0x00212c7120007388 */ /* 0x000fe20000004800 */
[----:B------:R-:W-:Y:S02]  /*6a20*/  FMUL.FTZ R43, R36, UR23 ;  /* 0x00000017242b7c20 */ /* 0x000fe40008410000 */
[----:B------:R-:W-:-:S02]  /*6a30*/  FADD.FTZ R42, R110, -R39 ;  /* 0x800000276e2a7221 */ /* 0x000fc40000010000 */
[----:B------:R-:W-:Y:S02]  /*6a40*/  FMUL.FTZ R39, R110, UR23 ;  /* 0x000000176e277c20 */ /* 0x000fe40008410000 */
[----:B------:R-:W-:Y:S02]  /*6a50*/  FMUL.FTZ R115, R15, R26 ;  /* 0x0000001a0f737220 */ /* 0x000fe40000410000 */
[----:B------:R-:W-:Y:S02]  /*6a60*/  FMUL.FTZ R36, R125, UR41 ;  /* 0x000000297d247c20 */ /* 0x000fe40008410000 */
[----:B------:R-:W-:Y:S01]  /*6a70*/  FMUL.FTZ R27, R13, R40 ;  /* 0x000000280d1b7220 */ /* 0x000fe20000410000 */
[----:B------:R2:W-:Y:S01]  /*6a80*/  STS [R32.X4+0x2130], R115 ;  /* 0x0021307320007388 */ /* 0x0005e20000004800 */
[----:B-1----:R-:W-:Y:S02]  /*6a90*/  FMUL.FTZ R35, R30, R5 ;  /* 0x000000051e237220 */ /* 0x002fe40000410000 */
[----:B------:R-:W-:Y:S01]  /*6aa0*/  FFMA.FTZ R26, R37, R134, RZ ;  /* 0x00000086251a7223 */ /* 0x000fe200000100ff */
[----:B------:R1:W-:Y:S01]  /*6ab0*/  STS [R32.X4+0x2128], R27 ;  /* 0x0021281b20007388 */ /* 0x0003e20000004800 */
[----:B------:R-:W-:-:S02]  /*6ac0*/  FMUL.FTZ R38, R139, UR23 ;  /* 0x000000178b267c20 */ /* 0x000fc40008410000 */
[----:B------:R-:W-:Y:S02]  /*6ad0*/  FMUL.FTZ R117, R16, R39 ;  /* 0x0000002710757220 */ /* 0x000fe40000410000 */
[----:B------:R-:W-:Y:S01]  /*6ae0*/  FMUL.FTZ R36, R36, R41 ;  /* 0x0000002924247220 */ /* 0x000fe20000410000 */
[----:B--2---:R-:W-:Y:S01]  /*6af0*/  MOV R115, UR37 ;  /* 0x0000002500737c02 */ /* 0x004fe20008000f00 */
[----:B------:R-:W-:Y:S01]  /*6b00*/  FFMA.FTZ R26, R35, R108, R26 ;  /* 0x0000006c231a7223 */ /* 0x000fe2000001001a */
[----:B------:R-:W-:Y:S01]  /*6b10*/  STS [R32.X4+0x2134], R117 ;  /* 0x0021347520007388 */ /* 0x000fe20000004800 */
[----:B------:R-:W-:Y:S02]  /*6b20*/  FADD.FTZ R135, -R145, R135 ;  /* 0x0000008791877221 */ /* 0x000fe40000010100 */
[----:B------:R-:W-:Y:S02]  /*6b30*/  FMUL.FTZ R39, R105, R154 ;  /* 0x0000009a69277220 */ /* 0x000fe40000410000 */
[----:B-1----:R-:W-:-:S02]  /*6b40*/  FMUL.FTZ R27, R30, UR41 ;  /* 0x000000291e1b7c20 */ /* 0x002fc40008410000 */
[----:B------:R-:W-:Y:S02]  /*6b50*/  FMUL.FTZ R113, R17, R38 ;  /* 0x0000002611717220 */ /* 0x000fe40000410000 */
[----:B------:R-:W-:Y:S02]  /*6b60*/  FFMA.FTZ R38, R91, R125, R36 ;  /* 0x0000007d5b267223 */ /* 0x000fe40000010024 */
[----:B------:R-:W-:Y:S01]  /*6b70*/  FFMA.FTZ R26, R39, R135, R26 ;  /* 0x00000087271a7223 */ /* 0x000fe2000001001a */
[----:B------:R-:W-:Y:S01]  /*6b80*/  STS [R32.X4+0x2138], R113 ;  /* 0x0021387120007388 */ /* 0x000fe20000004800 */
[----:B------:R-:W-:Y:S02]  /*6b90*/  FMUL.FTZ R36, R125, R6 ;  /* 0x000000067d247220 */ /* 0x000fe40000410000 */
[----:B------:R-:W-:Y:S02]  /*6ba0*/  FMUL.FTZ R92, R27, R108 ;  /* 0x0000006c1b5c7220 */ /* 0x000fe40000410000 */
[----:B------:R-:W-:-:S02]  /*6bb0*/  FMUL.FTZ R108, R94, UR41 ;  /* 0x000000295e6c7c20 */ /* 0x000fc40008410000 */
[----:B------:R-:W-:Y:S02]  /*6bc0*/  FADD.FTZ R136, -R144, R136 ;  /* 0x0000008890887221 */ /* 0x000fe40000010100 */
[----:B------:R-:W-:Y:S02]  /*6bd0*/  FMUL.FTZ R27, R124, UR41 ;  /* 0x000000297c1b7c20 */ /* 0x000fe40008410000 */
[----:B------:R-:W-:Y:S01]  /*6be0*/  FFMA.FTZ R40, R36, R41, R26 ;  /* 0x0000002924287223 */ /* 0x000fe2000001001a */
[----:B------:R-:W-:Y:S01]  /*6bf0*/  MOV R26, R0 ;  /* 0x00000000001a7202 */ /* 0x000fe20000000f00 */
[----:B------:R-:W-:Y:S02]  /*6c00*/  FMUL.FTZ R41, R124, R153 ;  /* 0x000000997c297220 */ /* 0x000fe40000410000 */
[----:B------:R-:W-:Y:S02]  /*6c10*/  FMUL.FTZ R43, R12, R43 ;  /* 0x0000002b0c2b7220 */ /* 0x000fe40000410000 */
[----:B------:R-:W-:-:S02]  /*6c20*/  FMUL.FTZ R108, R108, R93 ;  /* 0x0000005d6c6c7220 */ /* 0x000fc40000410000 */
[-C--:B------:R-:W-:Y:S01]  /*6c30*/  FMUL.FTZ R27, R27, R136.reuse ;  /* 0x000000881b1b7220 */ /* 0x080fe20000410000 */
[----:B------:R1:W-:Y:S01]  /*6c40*/  STS [R32.X4+0x2124], R43 ;  /* 0x0021242b20007388 */ /* 0x0003e20000004800 */
[----:B------:R-:W-:Y:S02]  /*6c50*/  FFMA.FTZ R136, R41, R136, R40 ;  /* 0x0000008829887223 */ /* 0x000fe40000010028 */
[----:B------:R-:W-:Y:S02]  /*6c60*/  FMUL.FTZ R40, R94, R3 ;  /* 0x000000035e287220 */ /* 0x000fe40000410000 */
[----:B------:R-:W-:Y:S02]  /*6c70*/  FFMA.FTZ R94, R85, R94, R108 ;  /* 0x0000005e555e7223 */ /* 0x000fe4000001006c */
[----:B------:R-:W-:Y:S02]  /*6c80*/  FADD.FTZ R137, -R143, R137 ;  /* 0x000000898f897221 */ /* 0x000fe40000010100 */
[----:B------:R-:W-:-:S02]  /*6c90*/  FMUL.FTZ R108, R95, UR41 ;  /* 0x000000295f6c7c20 */ /* 0x000fc40008410000 */
[----:B-1----:R-:W-:Y:S01]  /*6ca0*/  FFMA.FTZ R43, R84, R124, R27 ;  /* 0x0000007c542b7223 */ /* 0x002fe2000001001b */
[----:B------:R-:W-:Y:S01]  /*6cb0*/  HFMA2.MMA R27, -RZ, RZ, 0, 0 ;  /* 0x00000000ff1b7435 */ /* 0x000fe200000001ff */
[----:B------:R-:W-:Y:S02]  /*6cc0*/  FMUL.FTZ R108, R108, R137 ;  /* 0x000000896c6c7220 */ /* 0x000fe40000410000 */
[----:B------:R-:W-:Y:S02]  /*6cd0*/  FFMA.FTZ R136, R40, R93, R136 ;  /* 0x0000005d28887223 */ /* 0x000fe40000010088 */
[----:B------:R-:W-:Y:S02]  /*6ce0*/  FMUL.FTZ R93, R95, R152 ;  /* 0x000000985f5d7220 */ /* 0x000fe40000410000 */
[----:B------:R-:W-:Y:S02]  /*6cf0*/  FFMA.FTZ R95, R86, R95, R108 ;  /* 0x0000005f565f7223 */ /* 0x000fe4000001006c */
[----:B------:R-:W-:-:S02]  /*6d00*/  FMUL.FTZ R108, R96, UR41 ;  /* 0x00000029606c7c20 */ /* 0x000fc40008410000 */
[----:B------:R-:W-:-:S04]  /*6d10*/  IMAD.WIDE.U32 R26, R115, c[0x0][0x2b8], R26 ;  /* 0x0000ae00731a7a25 */ /* 0x000fc800078e001a */
[----:B------:R-:W-:Y:S01]  /*6d20*/  FADD.FTZ R113, R99, -R34 ;  /* 0x8000002263717221 */ /* 0x000fe20000010000 */
[----:B------:R-:W-:Y:S01]  /*6d30*/  IADD3 R27, R27, UR20, RZ ;  /* 0x000000141b1b7c10 */ /* 0x000fe2000fffe0ff */
[----:B------:R-:W-:Y:S01]  /*6d40*/  FMUL.FTZ R115, R99, UR23 ;  /* 0x0000001763737c20 */ /* 0x000fe20008410000 */
[----:B------:R-:W-:Y:S01]  /*6d50*/  ULDC.64 UR20, c[0x0][0x2c0] ;  /* 0x0000b00000147ab9 */ /* 0x000fe20000000a00 */
[----:B------:R-:W-:Y:S01]  /*6d60*/  FADD.FTZ R138, -R142, R138 ;  /* 0x0000008a8e8a7221 */ /* 0x000fe20000010100 */
[----:B------:R-:W-:Y:S01]  /*6d70*/  UIMAD UR20, UR39, UR20, URZ ;  /* 0x00000014271472a4 */ /* 0x000fe2000f8e023f */
[----:B------:R-:W-:Y:S02]  /*6d80*/  FMUL.FTZ R34, R108, R29 ;  /* 0x0000001d6c227220 */ /* 0x000fe40000410000 */
[----:B------:R-:W-:Y:S01]  /*6d90*/  FMUL.FTZ R99, R97, UR41 ;  /* 0x0000002961637c20 */ /* 0x000fe20008410000 */
[----:B------:R-:W-:Y:S01]  /*6da0*/  UIMAD UR20, UR24, UR21, UR20 ;  /* 0x00000015181472a4 */ /* 0x000fe2000f8e0214 */
[----:B------:R-:W-:-:S02]  /*6db0*/  FFMA.FTZ R34, R87, R96, R34 ;  /* 0x0000006057227223 */ /* 0x000fc40000010022 */
[----:B------:R-:W-:Y:S02]  /*6dc0*/  FMUL.FTZ R99, R99, R138 ;  /* 0x0000008a63637220 */ /* 0x000fe40000410000 */
[----:B------:R-:W-:Y:S02]  /*6dd0*/  FFMA.FTZ R136, R93, R137, R136 ;  /* 0x000000895d887223 */ /* 0x000fe40000010088 */
[----:B------:R-:W-:Y:S02]  /*6de0*/  FMUL.FTZ R96, R96, R4 ;  /* 0x0000000460607220 */ /* 0x000fe40000410000 */
[----:B------:R-:W-:Y:S02]  /*6df0*/  FMUL.FTZ R106, R105, UR41 ;  /* 0x00000029696a7c20 */ /* 0x000fe40008410000 */
[----:B------:R-:W-:Y:S02]  /*6e00*/  FFMA.FTZ R99, R80, R97, R99 ;  /* 0x0000006150637223 */ /* 0x000fe40000010063 */
[----:B------:R-:W-:-:S02]  /*6e10*/  FMUL.FTZ R108, R79, R10 ;  /* 0x0000000a4f6c7220 */ /* 0x000fc40000410000 */
[----:B------:R-:W-:Y:S02]  /*6e20*/  FFMA.FTZ R136, R96, R29, R136 ;  /* 0x0000001d60887223 */ /* 0x000fe40000010088 */
[----:B------:R-:W-:Y:S02]  /*6e30*/  FMUL.FTZ R97, R97, R151 ;  /* 0x0000009761617220 */ /* 0x000fe40000410000 */
[----:B------:R-:W-:Y:S02]  /*6e40*/  FMUL.FTZ R106, R106, R135 ;  /* 0x000000876a6a7220 */ /* 0x000fe40000410000 */
[----:B------:R-:W-:Y:S02]  /*6e50*/  FMUL.FTZ R117, R18, R115 ;  /* 0x0000007312757220 */ /* 0x000fe40000410000 */
[----:B------:R-:W-:Y:S02]  /*6e60*/  FFMA.FTZ R29, R103, R141, R108 ;  /* 0x0000008d671d7223 */ /* 0x000fe4000001006c */
[----:B------:R-:W-:Y:S01]  /*6e70*/  FMUL.FTZ R115, R98, UR41 ;  /* 0x0000002962737c20 */ /* 0x000fe20008410000 */
[----:B------:R1:W-:Y:S01]  /*6e80*/  STS [R32.X4+0x213c], R117 ;  /* 0x00213c7520007388 */ /* 0x0003e20000004800 */
[----:B------:R-:W-:-:S02]  /*6e90*/  FFMA.FTZ R136, R97, R138, R136 ;  /* 0x0000008a61887223 */ /* 0x000fc40000010088 */
[----:B------:R-:W-:Y:S02]  /*6ea0*/  FMUL.FTZ R103, R98, R7 ;  /* 0x0000000762677220 */ /* 0x000fe40000410000 */
[----:B------:R-:W-:Y:S02]  /*6eb0*/  FFMA.FTZ R105, R90, R105, R106 ;  /* 0x000000695a697223 */ /* 0x000fe4000001006a */
[-C--:B------:R-:W-:Y:S02]  /*6ec0*/  FMUL.FTZ R110, R115, R42.reuse ;  /* 0x0000002a736e7220 */ /* 0x080fe40000410000 */
[----:B------:R-:W-:Y:S02]  /*6ed0*/  FMUL.FTZ R106, R31, R29 ;  /* 0x0000001d1f6a7220 */ /* 0x000fe40000410000 */
[----:B------:R-:W-:Y:S02]  /*6ee0*/  FFMA.FTZ R136, R103, R42, R136 ;  /* 0x0000002a67887223 */ /* 0x000fe40000010088 */
[----:B------:R-:W-:-:S02]  /*6ef0*/  FADD.FTZ R139, -R133, R139 ;  /* 0x0000008b858b7221 */ /* 0x000fc40000010100 */
[----:B------:R-:W-:Y:S02]  /*6f00*/  FMUL.FTZ R42, R107, UR41 ;  /* 0x000000296b2a7c20 */ /* 0x000fe40008410000 */
[C---:B------:R-:W-:Y:S02]  /*6f10*/  FADD.FTZ R31, R101.reuse, -R28 ;  /* 0x8000001c651f7221 */ /* 0x040fe40000010000 */
[----:B------:R-:W-:Y:S02]  /*6f20*/  FMUL.FTZ R28, R100, UR41 ;  /* 0x00000029641c7c20 */ /* 0x000fe40008410000 */
[----:B------:R-:W-:Y:S02]  /*6f30*/  FMUL.FTZ R101, R101, UR23 ;  /* 0x0000001765657c20 */ /* 0x000fe40008410000 */
[----:B------:R-:W-:Y:S02]  /*6f40*/  FMUL.FTZ R42, R42, R139 ;  /* 0x0000008b2a2a7220 */ /* 0x000fe40000410000 */
[----:B------:R-:W-:-:S02]  /*6f50*/  FMUL.FTZ R115, R25, UR41 ;  /* 0x0000002919737c20 */ /* 0x000fc40008410000 */
[----:B------:R-:W-:Y:S02]  /*6f60*/  FMUL.FTZ R28, R28, R113 ;  /* 0x000000711c1c7220 */ /* 0x000fe40000410000 */
[----:B------:R-:W-:-:S04]  /*6f70*/  IMAD.WIDE.U32 R26, R119, c[0x0][0x2c0], R26 ;  /* 0x0000b000771a7a25 */ /* 0x000fc800078e001a */
[----:B------:R-:W-:Y:S02]  /*6f80*/  FMUL.FTZ R119, R20, R101 ;  /* 0x0000006514777220 */ /* 0x000fe40000410000 */
[----:B------:R-:W-:Y:S02]  /*6f90*/  FFMA.FTZ R101, R82, R107, R42 ;  /* 0x0000006b52657223 */ /* 0x000fe4000001002a */
[----:B------:R-:W-:Y:S01]  /*6fa0*/  FMUL.FTZ R134, R115, R134 ;  /* 0x0000008673867220 */ /* 0x000fe20000410000 */
[----:B------:R2:W-:Y:S01]  /*6fb0*/  STS [R32.X4+0x2144], R119 ;  /* 0x0021447720007388 */ /* 0x0005e20000004800 */
[----:B------:R-:W-:Y:S02]  /*6fc0*/  FMUL.FTZ R107, R107, R150 ;  /* 0x000000966b6b7220 */ /* 0x000fe40000410000 */
[----:B------:R-:W-:Y:S02]  /*6fd0*/  FFMA.FTZ R42, R83, R100, R28 ;  /* 0x00000064532a7223 */ /* 0x000fe4000001001c */
[----:B------:R-:W-:-:S02]  /*6fe0*/  FADD.FTZ R115, -R132, R140 ;  /* 0x0000008c84737221 */ /* 0x000fc40000010100 */
[----:B------:R-:W-:Y:S02]  /*6ff0*/  FMUL.FTZ R28, R109, UR41 ;  /* 0x000000296d1c7c20 */ /* 0x000fe40008410000 */
[----:B------:R-:W-:Y:S02]  /*7000*/  FFMA.FTZ R136, R107, R139, R136 ;  /* 0x0000008b6b887223 */ /* 0x000fe40000010088 */
[----:B------:R-:W-:Y:S02]  /*7010*/  FMUL.FTZ R100, R100, R8 ;  /* 0x0000000864647220 */ /* 0x000fe40000410000 */
[----:B------:R-:W-:Y:S02]  /*7020*/  FMUL.FTZ R28, R28, R115 ;  /* 0x000000731c1c7220 */ /* 0x000fe40000410000 */
[----:B------:R-:W-:Y:S02]  /*7030*/  FFMA.FTZ R136, R100, R113, R136 ;  /* 0x0000007164887223 */ /* 0x000fe40000010088 */
[----:B------:R-:W-:-:S02]  /*7040*/  FFMA.FTZ R113, R76, R109, R28 ;  /* 0x0000006d4c717223 */ /* 0x000fc4000001001c */
[----:B------:R-:W-:Y:S02]  /*7050*/  FFMA.FTZ R98, R81, R98, R110 ;  /* 0x0000006251627223 */ /* 0x000fe4000001006e */
[C---:B------:R-:W-:Y:S02]  /*7060*/  FADD.FTZ R108, R29.reuse, -R108 ;  /* 0x8000006c1d6c7221 */ /* 0x040fe40000010000 */
[----:B------:R-:W-:Y:S01]  /*7070*/  FMUL.FTZ R28, R29, UR23 ;  /* 0x000000171d1c7c20 */ /* 0x000fe20008410000 */
[----:B------:R-:W-:Y:S01]  /*7080*/  MOV R29, UR22 ;  /* 0x00000016001d7c02 */ /* 0x000fe20008000f00 */
[----:B------:R-:W-:Y:S02]  /*7090*/  FMUL.FTZ R110, R140, UR23 ;  /* 0x000000178c6e7c20 */ /* 0x000fe40008410000 */
[----:B------:R-:W-:Y:S01]  /*70a0*/  FMUL.FTZ R109, R109, R149 ;  /* 0x000000956d6d7220 */ /* 0x000fe20000410000 */
[----:B------:R-:W-:Y:S01]  /*70b0*/  IADD3 R112, -R29, c[0x0][0x168], -R0 ;  /* 0x00005a001d707a10 */ /* 0x000fe20007ffe900 */
[----:B-1----:R-:W-:-:S02]  /*70c0*/  FMUL.FTZ R117, R19, R110 ;  /* 0x0000006e13757220 */ /* 0x002fc40000410000 */
[----:B--2---:R-:W-:Y:S01]  /*70d0*/  FMUL.FTZ R119, R23, R28 ;  /* 0x0000001c17777220 */ /* 0x004fe20000410000 */
[----:B------:R-:W-:Y:S01]  /*70e0*/  ISETP.GE.AND P0, PT, R112, 0x1, PT ;  /* 0x000000017000780c */ /* 0x000fe20003f06270 */
[----:B------:R-:W-:Y:S01]  /*70f0*/  FMUL.FTZ R28, R102, UR41 ;  /* 0x00000029661c7c20 */ /* 0x000fe20008410000 */
[----:B------:R1:W-:Y:S01]  /*7100*/  STS [R32.X4+0x2140], R117 ;  /* 0x0021407520007388 */ /* 0x0003e20000004800 */
[----:B------:R-:W-:Y:S02]  /*7110*/  FFMA.FTZ R114, R109, R115, R136 ;  /* 0x000000736d727223 */ /* 0x000fe40000010088 */
[----:B------:R-:W-:Y:S01]  /*7120*/  FMUL.FTZ R110, R28, R31 ;  /* 0x0000001f1c6e7220 */ /* 0x000fe20000410000 */
[----:B------:R-:W-:Y:S01]  /*7130*/  STS [R32.X4+0x214c], R119 ;  /* 0x00214c7720007388 */ /* 0x000fe20000004800 */
[----:B------:R-:W-:Y:S01]  /*7140*/  IADD3 R28, P1, R26, UR16, RZ ;  /* 0x000000101a1c7c10 */ /* 0x000fe2000ff3e0ff */
[----:B------:R-:W-:Y:S02]  /*7150*/  FFMA.FTZ R92, R89, R30, R92 ;  /* 0x0000001e595c7223 */ /* 0x000fe4000001005c */
[----:B------:R-:W-:-:S02]  /*7160*/  FFMA.FTZ R110, R77, R102, R110 ;  /* 0x000000664d6e7223 */ /* 0x000fc4000001006e */
[----:B-1----:R-:W-:Y:S02]  /*7170*/  FMUL.FTZ R117, R141, UR23 ;  /* 0x000000178d757c20 */ /* 0x002fe40008410000 */
[----:B------:R-:W-:Y:S02]  /*7180*/  FMUL.FTZ R102, R102, R9 ;  /* 0x0000000966667220 */ /* 0x000fe40000410000 */
[----:B------:R-:W-:Y:S01]  /*7190*/  FMUL.FTZ R115, R22, R117 ;  /* 0x0000007516737220 */ /* 0x000fe20000410000 */
[----:B------:R-:W-:Y:S01]  /*71a0*/  IADD3 R117, R27, UR20, RZ ;  /* 0x000000141b757c10 */ /* 0x000fe2000fffe0ff */
[----:B------:R-:W-:-:S03]  /*71b0*/  FFMA.FTZ R114, R102, R31, R114 ;  /* 0x0000001f66727223 */ /* 0x000fc60000010072 */
[----:B------:R1:W-:Y:S01]  /*71c0*/  STS [R32.X4+0x2148], R115 ;  /* 0x0021487320007388 */ /* 0x0003e20000004800 */
[----:B------:R-:W-:Y:S01]  /*71d0*/  IADD3.X R29, R117, UR17, RZ, P1, !PT ;  /* 0x00000011751d7c10 */ /* 0x000fe20008ffe4ff */
[----:B-1----:R-:W-:Y:S02]  /*71e0*/  FMUL.FTZ R115, R104, UR41 ;  /* 0x0000002968737c20 */ /* 0x002fe40008410000 */
[----:B------:R-:W-:Y:S01]  /*71f0*/  FMUL.FTZ R32, R111, UR41 ;  /* 0x000000296f207c20 */ /* 0x000fe20008410000 */
[----:B------:R-:W-:Y:S06]  /*7200*/  BAR.SYNC.DEFER_BLOCKING 0x0 ;  /* 0x0000000000007b1d */ /* 0x000fec0000010000 */
[----:B------:R-:W-:Y:S05]  /*7210*/  @!P0 BRA `(.L_x_1713) ;  /* 0x000000c000008947 */ /* 0x000fea0003800000 */
[----:B------:R-:W-:Y:S01]  /*7220*/  LEA.HI.SX32 R116, R0, R0, 0x1b ;  /* 0x0000000000747211 */ /* 0x000fe200078fdaff */
        /* <DEDUP_REMOVED lines=11> */
.L_x_1713:
[----:B------:R-:W-:Y:S05]  /*72e0*/  BSYNC B0 ;  /* 0x0000000000007941 */ /* 0x000fea0003800000 */
.L_x_1712:
[----:B------:R-:W-:Y:S01]  /*72f0*/  ULDC UR20, c[0x0][0x174] ;  /* 0x00005d0000147ab9 */ /* 0x000fe20000000800 */
[----:B------:R-:W-:Y:S01]  /*7300*/  FMUL.FTZ R106, R23, R106 ;  /* 0x0000006a176a7220 */ /* 0x000fe20000410000 */
[----:B------:R-:W-:Y:S01]  /*7310*/  UIADD3 UR20, UR6, -UR20, URZ ;  /* 0x8000001406147290 */ /* 0x000fe2000fffe03f */
[C---:B------:R-:W-:Y:S01]  /*7320*/  LEA R28, P0, R26.reuse, c[0x0][0x320], 0x2 ;  /* 0x0000c8001a1c7a11 */ /* 0x040fe200078010ff */
[----:B------:R-:W-:Y:S01]  /*7330*/  USHF.L.U32 UR22, UR8, 0x2, URZ ;  /* 0x0000000208167899 */ /* 0x000fe2000800063f */
[----:B------:R-:W-:Y:S01]  /*7340*/  FADD.FTZ R27, R33, R106 ;  /* 0x0000006a211b7221 */ /* 0x000fe20000010000 */
[----:B------:R-:W-:Y:S01]  /*7350*/  UIMAD UR20, UR20, -0x800, URZ ;  /* 0xfffff800141478a4 */ /* 0x000fe2000f8e023f */
[----:B------:R-:W-:Y:S01]  /*7360*/  LEA.HI.X R29, R26, c[0x0][0x324], R117, 0x2, P0 ;  /* 0x0000c9001a1d7a11 */ /* 0x000fe200000f1475 */
[----:B------:R-:W-:Y:S01]  /*7370*/  FADD.FTZ R141, -R131, R141 ;  /* 0x0000008d838d7221 */ /* 0x000fe20000010100 */
[----:B------:R-:W-:Y:S01]  /*7380*/  USHF.L.U64.HI UR23, UR8, 0x2, UR9 ;  /* 0x0000000208177899 */ /* 0x000fe20008010209 */
[----:B------:R-:W-:Y:S01]  /*7390*/  ISETP.GE.AND P0, PT, R112, 0x81, PT ;  /* 0x000000817000780c */ /* 0x000fe20003f06270 */
[----:B------:R-:W-:Y:S01]  /*73a0*/  FMUL.FTZ R26, R115, R108 ;  /* 0x0000006c731a7220 */ /* 0x000fe20000410000 */
[----:B------:R-:W-:Y:S01]  /*73b0*/  MOV R33, UR20 ;  /* 0x0000001400217c02 */ /* 0x000fe20008000f00 */
[----:B------:R-:W-:Y:S01]  /*73c0*/  ULDC.64 UR20, c[0x0][0x2d0] ;  /* 0x0000b40000147ab9 */ /* 0x000fe20000000a00 */
[----:B-1----:R-:W-:Y:S01]  /*73d0*/  FMUL.FTZ R31, R32, R141 ;  /* 0x0000008d201f7220 */ /* 0x002fe20000410000 */
[----:B------:R-:W-:Y:S01]  /*73e0*/  UIMAD UR20, UR23, UR20, URZ ;  /* 0x00000014171472a4 */ /* 0x000fe2000f8e023f */
[----:B------:R-:W-:Y:S01]  /*73f0*/  FFMA.FTZ R26, R79, R104, R26 ;  /* 0x000000684f1a7223 */ /* 0x000fe2000001001a */
[----:B------:R-:W-:Y:S01]  /*7400*/  BSSY B0, `(.L_x_1714) ;  /* 0x0000014000007945 */ /* 0x000fe20003800000 */
[----:B------:R-:W-:Y:S01]  /*7410*/  IMAD.WIDE R28, R33, 0x4, R28 ;  /* 0x00000004211c7825 */ /* 0x000fe200078e021c */
[----:B------:R-:W-:Y:S01]  /*7420*/  MOV R33, UR22 ;  /* 0x0000001600217c02 */ /* 0x000fe20008000f00 */
[----:B------:R-:W-:Y:S01]  /*7430*/  UIMAD UR20, UR22, UR21, UR20 ;  /* 0x00000015161472a4 */ /* 0x000fe2000f8e0214 */
[----:B------:R-:W-:Y:S01]  /*7440*/  IADD3 R117, R0, 0x180, RZ ;  /* 0x0000018000757810 */ /* 0x000fe20007ffe0ff */
[----:B------:R-:W-:-:S02]  /*7450*/  FFMA.FTZ R31, R78, R111, R31 ;  /* 0x0000006f4e1f7223 */ /* 0x000fc4000001001f */
[----:B------:R-:W-:Y:S01]  /*7460*/  IMAD.WIDE.U32 R28, R33, c[0x0][0x2d0], R28 ;  /* 0x0000b400211c7a25 */ /* 0x000fe200078e001c */
[----:B------:R-:W-:-:S03]  /*7470*/  IADD3 R33, R0, 0x80, RZ ;  /* 0x0000008000217810 */ /* 0x000fc60007ffe0ff */
[----:B------:R-:W-:Y:S01]  /*7480*/  FMUL.FTZ R111, R111, R148 ;  /* 0x000000946f6f7220 */ /* 0x000fe20000410000 */
[----:B------:R-:W-:Y:S01]  /*7490*/  LEA.HI.SX32 R33, R33, R0, 0x1b ;  /* 0x0000000021217211 */ /* 0x000fe200078fdaff */
[----:B------:R-:W-:Y:S01]  /*74a0*/  FMUL.FTZ R104, R104, R10 ;  /* 0x0000000a68687220 */ /* 0x000fe20000410000 */
[----:B------:R-:W-:Y:S01]  /*74b0*/  IADD3 R29, R29, UR20, RZ ;  /* 0x000000141d1d7c10 */ /* 0x000fe2000fffe0ff */
[----:B------:R-:W-:Y:S02]  /*74c0*/  FFMA.FTZ R114, R111, R141, R114 ;  /* 0x0000008d6f727223 */ /* 0x000fe40000010072 */
[----:B------:R-:W-:Y:S01]  /*74d0*/  FMUL.FTZ R115, R104, R108 ;  /* 0x0000006c68737220 */ /* 0x000fe20000410000 */
[----:B------:R-:W1:Y:S01]  /*74e0*/  LDS R33, [R33.X4+0x2310] ;  /* 0x0023100021217984 */ /* 0x000e620000004800 */
[----:B------:R-:W-:Y:S02]  /*74f0*/  FFMA.FTZ R25, R88, R25, R134 ;  /* 0x0000001958197223 */ /* 0x000fe40000010086 */
[----:B------:R-:W-:Y:S01]  /*7500*/  FADD.FTZ R30, R114, R115 ;  /* 0x00000073721e7221 */ /* 0x000fe20000010000 */
[----:B------:R-:W-:Y:S01]  /*7510*/  IADD3 R115, R0, 0x100, RZ ;  /* 0x0000010000737810 */ /* 0x000fe20007ffe0ff */
[----:B------:R-:W-:Y:S05]  /*7520*/  @!P0 BRA `(.L_x_1715) ;  /* 0x0000001000008947 */ /* 0x000fea0003800000 */
[----:B-1----:R1:W-:Y:S02]  /*7530*/  RED.E.ADD.F32.FTZ.RN.STRONG.GPU [R28.64+-0x1e00], R33 ;  /* 0xffe200211c00798e */ /* 0x0023e4000c10e7a0 */
.L_x_1715:
[----:B------:R-:W-:Y:S05]  /*7540*/  BSYNC B0 ;  /* 0x0000000000007941 */ /* 0x000fea0003800000 */
.L_x_1714:
        /* <DEDUP_REMOVED lines=14> */
.L_x_1717:
[----:B------:R-:W-:Y:S05]  /*7630*/  BSYNC B0 ;  /* 0x0000000000007941 */ /* 0x000fea0003800000 */
.L_x_1716:
[----:B------:R-:W3:Y:S01]  /*7640*/  LDS R117, [R117.X4+0x2710] ;  /* 0x0027100075757984 */ /* 0x000ee20000004800 */
[----:B------:R-:W-:Y:S01]  /*7650*/  BSSY B0, `(.L_x_1718) ;  /* 0x0000005000007945 */ /* 0x000fe20003800000 */
[----:B-1----:R-:W-:Y:S02]  /*7660*/  IADD3 R33, R0, 0x280, RZ ;  /* 0x0000028000217810 */ /* 0x002fe40007ffe0ff */
[----:B------:R-:W-:Y:S01]  /*7670*/  LEA.HI.SX32 R32, R119, R0, 0x1b ;  /* 0x0000000077207211 */ /* 0x000fe200078fdaff */
[----:B------:R-:W-:Y:S05]  /*7680*/  @!P0 BRA `(.L_x_1719) ;  /* 0x0000001000008947 */ /* 0x000fea0003800000 */
[----:B---3--:R1:W-:Y:S02]  /*7690*/  RED.E.ADD.F32.FTZ.RN.STRONG.GPU [R28.64+-0x1a00], R117 ;  /* 0xffe600751c00798e */ /* 0x0083e4000c10e7a0 */
.L_x_1719:
[----:B------:R-:W-:Y:S05]  /*76a0*/  BSYNC B0 ;  /* 0x0000000000007941 */ /* 0x000fea0003800000 */
.L_x_1718:
[----:B------:R-:W-:Y:S01]  /*76b0*/  LEA.HI.SX32 R106, R33, R0, 0x1b ;  /* 0x00000000216a7211 */ /* 0x000fe200078fdaff */
[----:B------:R-:W-:Y:S01]  /*76c0*/  BSSY B0, `(.L_x_1720) ;  /* 0x0000005000007945 */ /* 0x000fe20003800000 */
[----:B------:R4:W1:Y:S01]  /*76d0*/  LDS R33, [R32.X4+0x2910] ;  /* 0x0029100020217984 */ /* 0x0008620000004800 */
[----:B--2---:R-:W-:Y:S01]  /*76e0*/  IADD3 R115, R0, 0x300, RZ ;  /* 0x0000030000737810 */ /* 0x004fe20007ffe0ff */
[----:B------:R-:W-:Y:S05]  /*76f0*/  @!P1 BRA `(.L_x_1721) ;  /* 0x0000001000009947 */ /* 0x000fea0003800000 */
[----:B-1----:R1:W-:Y:S02]  /*7700*/  RED.E.ADD.F32.FTZ.RN.STRONG.GPU [R28.64+-0x1800], R33 ;  /* 0xffe800211c00798e */ /* 0x0023e4000c10e7a0 */
.L_x_1721:
[----:B------:R-:W-:Y:S05]  /*7710*/  BSYNC B0 ;  /* 0x0000000000007941 */ /* 0x000fea0003800000 */
.L_x_1720:
[----:B-1----:R1:W2:Y:S01]  /*7720*/  LDS R33, [R106.X4+0x2b10] ;  /* 0x002b10006a217984 */ /* 0x0022a20000004800 */
[----:B------:R-:W-:Y:S01]  /*7730*/  BSSY B0, `(.L_x_1722) ;  /* 0x0000005000007945 */ /* 0x000fe20003800000 */
[----:B---3--:R-:W-:-:S02]  /*7740*/  IADD3 R117, R0, 0x380, RZ ;  /* 0x0000038000757810 */ /* 0x008fc40007ffe0ff */
[----:B------:R-:W-:Y:S01]  /*7750*/  LEA.HI.SX32 R115, R115, R0, 0x1b ;  /* 0x0000000073737211 */ /* 0x000fe200078fdaff */
[----:B------:R-:W-:Y:S05]  /*7760*/  @!P2 BRA `(.L_x_1723) ;  /* 0x000000100000a947 */ /* 0x000fea0003800000 */
[----:B--2---:R2:W-:Y:S02]  /*7770*/  RED.E.ADD.F32.FTZ.RN.STRONG.GPU [R28.64+-0x1600], R33 ;  /* 0xffea00211c00798e */ /* 0x0045e4000c10e7a0 */
.L_x_1723:
[----:B------:R-:W-:Y:S05]  /*7780*/  BSYNC B0 ;  /* 0x0000000000007941 */ /* 0x000fea0003800000 */
.L_x_1722:
[----:B------:R-:W3:Y:S01]  /*7790*/  LDS R115, [R115.X4+0x2d10] ;  /* 0x002d100073737984 */ /* 0x000ee20000004800 */
[----:B------:R-:W-:Y:S01]  /*77a0*/  BSSY B0, `(.L_x_1724) ;  /* 0x0000005000007945 */ /* 0x000fe20003800000 */
[----:B--2---:R-:W-:Y:S02]  /*77b0*/  IADD3 R33, R0, 0x400, RZ ;  /* 0x0000040000217810 */ /* 0x004fe40007ffe0ff */
[----:B------:R-:W-:Y:S01]  /*77c0*/  LEA.HI.SX32 R117, R117, R0, 0x1b ;  /* 0x0000000075757211 */ /* 0x000fe200078fdaff */
[----:B------:R-:W-:Y:S05]  /*77d0*/  @!P3 BRA `(.L_x_1725) ;  /* 0x000000100000b947 */ /* 0x000fea0003800000 */
[----:B---3--:R2:W-:Y:S02]  /*77e0*/  RED.E.ADD.F32.FTZ.RN.STRONG.GPU [R28.64+-0x1400], R115 ;  /* 0xffec00731c00798e */ /* 0x0085e4000c10e7a0 */
.L_x_1725:
[----:B------:R-:W-:Y:S05]  /*77f0*/  BSYNC B0 ;  /* 0x0000000000007941 */ /* 0x000fea0003800000 */
.L_x_1724:
[----:B------:R-:W1:Y:S01]  /*7800*/  LDS R117, [R117.X4+0x2f10] ;  /* 0x002f100075757984 */ /* 0x000e620000004800 */
[----:B------:R-:W-:Y:S01]  /*7810*/  BSSY B0, `(.L_x_1726) ;  /* 0x0000004000007945 */ /* 0x000fe20003800000 */
[----:B------:R-:W-:Y:S01]  /*7820*/  LEA.HI.SX32 R33, R33, R0, 0x1b ;  /* 0x0000000021217211 */ /* 0x000fe200078fdaff */
[----:B------:R-:W-:Y:S05]  /*7830*/  @!P4 BRA `(.L_x_1727) ;  /* 0x000000100000c947 */ /* 0x000fea0003800000 */
[----:B-1----:R1:W-:Y:S02]  /*7840*/  RED.E.ADD.F32.FTZ.RN.STRONG.GPU [R28.64+-0x1200], R117 ;  /* 0xffee00751c00798e */ /* 0x0023e4000c10e7a0 */
.L_x_1727:
[----:B------:R-:W-:Y:S05]  /*7850*/  BSYNC B0 ;  /* 0x0000000000007941 */ /* 0x000fea0003800000 */
.L_x_1726:
[----:B------:R-:W2:Y:S01]  /*7860*/  LDS R33, [R33.X4+0x3110] ;  /* 0x0031100021217984 */ /* 0x000ea20000004800 */
[----:B------:R-:W-:Y:S01]  /*7870*/  BSSY B0, `(.L_x_1728) ;  /* 0x0000005000007945 */ /* 0x000fe20003800000 */
[----:B--23--:R-:W-:-:S02]  /*7880*/  IADD3 R115, R0, 0x480, RZ ;  /* 0x0000048000737810 */ /* 0x00cfc40007ffe0ff */
[----:B-1----:R-:W-:Y:S01]  /*7890*/  IADD3 R117, R0, 0x500, RZ ;  /* 0x0000050000757810 */ /* 0x002fe20007ffe0ff */
[----:B------:R-:W-:Y:S05]  /*78a0*/  @!P5 BRA `(.L_x_1729) ;  /* 0x000000100000d947 */ /* 0x000fea0003800000 */
[----:B------:R1:W-:Y:S02]  /*78b0*/  RED.E.ADD.F32.FTZ.RN.STRONG.GPU [R28.64+-0x1000], R33 ;  /* 0xfff000211c00798e */ /* 0x0003e4000c10e7a0 */
.L_x_1729:
[----:B------:R-:W-:Y:S05]  /*78c0*/  BSYNC B0 ;  /* 0x0000000000007941 */ /* 0x000fea0003800000 */
.L_x_1728:
        /* <DEDUP_REMOVED lines=14> */
.L_x_1731:
[----:B------:R-:W-:Y:S05]  /*79b0*/  BSYNC B0 ;  /* 0x0000000000007941 */ /* 0x000fea0003800000 */
.L_x_1730:
[----:B------:R-:W2:Y:S01]  /*79c0*/  LDS R117, [R117.X4+0x3510] ;  /* 0x0035100075757984 */ /* 0x000ea20000004800 */
[----:B------:R-:W-:Y:S01]  /*79d0*/  BSSY B0, `(.L_x_1732) ;  /* 0x0000005000007945 */ /* 0x000fe20003800000 */
[----:B-1----:R-:W-:-:S02]  /*79e0*/  IADD3 R115, R0, 0x600, RZ ;  /* 0x0000060000737810 */ /* 0x002fc40007ffe0ff */
[----:B------:R-:W-:Y:S01]  /*79f0*/  LEA.HI.SX32 R33, R33, R0, 0x1b ;  /* 0x0000000021217211 */ /* 0x000fe200078fdaff */
[----:B------:R-:W-:Y:S05]  /*7a00*/  @!P0 BRA `(.L_x_1733) ;  /* 0x0000001000008947 */ /* 0x000fea0003800000 */
[----:B--2---:R1:W-:Y:S02]  /*7a10*/  RED.E.ADD.F32.FTZ.RN.STRONG.GPU [R28.64+-0xc00], R117 ;  /* 0xfff400751c00798e */ /* 0x0043e4000c10e7a0 */
.L_x_1733:
[----:B------:R-:W-:Y:S05]  /*7a20*/  BSYNC B0 ;  /* 0x0000000000007941 */ /* 0x000fea0003800000 */
.L_x_1732:
[----:B------:R-:W3:Y:S01]  /*7a30*/  LDS R33, [R33.X4+0x3710] ;  /* 0x0037100021217984 */ /* 0x000ee20000004800 */
[----:B------:R-:W-:Y:S01]  /*7a40*/  BSSY B0, `(.L_x_1734) ;  /* 0x0000005000007945 */ /* 0x000fe20003800000 */
[----:B-12---:R-:W-:Y:S02]  /*7a50*/  IADD3 R117, R0, 0x680, RZ ;  /* 0x0000068000757810 */ /* 0x006fe40007ffe0ff */
[----:B------:R-:W-:Y:S01]  /*7a60*/  LEA.HI.SX32 R115, R115, R0, 0x1b ;  /* 0x0000000073737211 */ /* 0x000fe200078fdaff */
[----:B------:R-:W-:Y:S05]  /*7a70*/  @!P1 BRA `(.L_x_1735) ;  /* 0x0000001000009947 */ /* 0x000fea0003800000 */
[----:B---3--:R1:W-:Y:S02]  /*7a80*/  RED.E.ADD.F32.FTZ.RN.STRONG.GPU [R28.64+-0xa00], R33 ;  /* 0xfff600211c00798e */ /* 0x0083e4000c10e7a0 */
.L_x_1735:
[----:B------:R-:W-:Y:S05]  /*7a90*/  BSYNC B0 ;  /* 0x0000000000007941 */ /* 0x000fea0003800000 */
.L_x_1734:
[----:B------:R-:W2:Y:S01]  /*7aa0*/  LDS R115, [R115.X4+0x3910] ;  /* 0x0039100073737984 */ /* 0x000ea20000004800 */
[----:B------:R-:W-:Y:S01]  /*7ab0*/  BSSY B0, `(.L_x_1736) ;  /* 0x0000005000007945 */ /* 0x000fe20003800000 */
[----:B-1-3--:R-:W-:Y:S02]  /*7ac0*/  IADD3 R33, R0, 0x700, RZ ;  /* 0x0000070000217810 */ /* 0x00afe40007ffe0ff */
[----:B------:R-:W-:Y:S01]  /*7ad0*/  LEA.HI.SX32 R117, R117, R0, 0x1b ;  /* 0x0000000075757211 */ /* 0x000fe200078fdaff */
[----:B------:R-:W-:Y:S05]  /*7ae0*/  @!P2 BRA `(.L_x_1737) ;  /* 0x000000100000a947 */ /* 0x000fea0003800000 */
[----:B--2---:R1:W-:Y:S02]  /*7af0*/  RED.E.ADD.F32.FTZ.RN.STRONG.GPU [R28.64+-0x800], R115 ;  /* 0xfff800731c00798e */ /* 0x0043e4000c10e7a0 */
.L_x_1737:
[----:B------:R-:W-:Y:S05]  /*7b00*/  BSYNC B0 ;  /* 0x0000000000007941 */ /* 0x000fea0003800000 */
.L_x_1736:
[----:B------:R-:W3:Y:S01]  /*7b10*/  LDS R117, [R117.X4+0x3b10] ;  /* 0x003b100075757984 */ /* 0x000ee20000004800 */
[----:B------:R-:W-:Y:S01]  /*7b20*/  BSSY B0, `(.L_x_1738) ;  /* 0x0000006000007945 */ /* 0x000fe20003800000 */
[----:B------:R-:W-:Y:S01]  /*7b30*/  FADD.FTZ R47, R104, R47 ;  /* 0x0000002f682f7221 */ /* 0x000fe20000010000 */
[----:B-12---:R-:W-:-:S02]  /*7b40*/  IADD3 R115, R0, 0x780, RZ ;  /* 0x0000078000737810 */ /* 0x006fc40007ffe0ff */
[----:B------:R-:W-:Y:S01]  /*7b50*/  LEA.HI.SX32 R33, R33, R0, 0x1b ;  /* 0x0000000021217211 */ /* 0x000fe200078fdaff */
[----:B------:R-:W-:Y:S05]  /*7b60*/  @!P3 BRA `(.L_x_1739) ;  /* 0x000000100000b947 */ /* 0x000fea0003800000 */
[----:B---3--:R1:W-:Y:S02]  /*7b70*/  RED.E.ADD.F32.FTZ.RN.STRONG.GPU [R28.64+-0x600], R117 ;  /* 0xfffa00751c00798e */ /* 0x0083e4000c10e7a0 */
.L_x_1739:
[----:B------:R-:W-:Y:S05]  /*7b80*/  BSYNC B0 ;  /* 0x0000000000007941 */ /* 0x000fea0003800000 */
.L_x_1738:
[----:B------:R-:W2:Y:S01]  /*7b90*/  LDS R33, [R33.X4+0x3d10] ;  /* 0x003d100021217984 */ /* 0x000ea20000004800 */
[----:B------:R-:W-:Y:S01]  /*7ba0*/  BSSY B0, `(.L_x_1740) ;  /* 0x0000004000007945 */ /* 0x000fe20003800000 */
[----:B------:R-:W-:Y:S01]  /*7bb0*/  LEA.HI.SX32 R115, R115, R0, 0x1b ;  /* 0x0000000073737211 */ /* 0x000fe200078fdaff */
[----:B------:R-:W-:Y:S05]  /*7bc0*/  @!P4 BRA `(.L_x_1741) ;  /* 0x000000100000c947 */ /* 0x000fea0003800000 */
[----:B--2---:R2:W-:Y:S02]  /*7bd0*/  RED.E.ADD.F32.FTZ.RN.STRONG.GPU [R28.64+-0x400], R33 ;  /* 0xfffc00211c00798e */ /* 0x0045e4000c10e7a0 */
.L_x_1741:
[----:B------:R-:W-:Y:S05]  /*7be0*/  BSYNC B0 ;  /* 0x0000000000007941 */ /* 0x000fea0003800000 */
.L_x_1740:
[----:B------:R-:W1:Y:S01]  /*7bf0*/  LDS R115, [R115.X4+0x3f10] ;  /* 0x003f100073737984 */ /* 0x000e620000004800 */
[----:B------:R-:W-:Y:S01]  /*7c00*/  BSSY B0, `(.L_x_1742) ;  /* 0x0000003000007945 */ /* 0x000fe20003800000 */
[----:B------:R-:W-:Y:S05]  /*7c10*/  @!P5 BRA `(.L_x_1743) ;  /* 0x000000100000d947 */ /* 0x000fea0003800000 */
[----:B-1----:R1:W-:Y:S02]  /*7c20*/  RED.E.ADD.F32.FTZ.RN.STRONG.GPU [R28.64+-0x200], R115 ;  /* 0xfffe00731c00798e */ /* 0x0023e4000c10e7a0 */
.L_x_1743:
[----:B------:R-:W-:Y:S05]  /*7c30*/  BSYNC B0 ;  /* 0x0000000000007941 */ /* 0x000fea0003800000 */
.L_x_1742:
[----:B-12---:R-:W1:Y:S01]  /*7c40*/  SHFL.DOWN PT, R29, R30, 0x1, 0x1f ;  /* 0x08201f001e1d7f89 */ /* 0x006e6200000e0000 */
[----:B0-----:R-:W-:Y:S01]  /*7c50*/  ISETP.GT.AND P0, PT, R155, 0x1e, PT ;  /* 0x0000001e9b00780c */ /* 0x001fe20003f04270 */
[----:B------:R-:W-:Y:S01]  /*7c60*/  FADD.FTZ R75, R26, R75 ;  /* 0x0000004b1a4b7221 */ /* 0x000fe20000010000 */
[----:B----4-:R-:W-:Y:S01]  /*7c70*/  SHF.R.S32.HI R32, RZ, 0x1f, R0 ;  /* 0x0000001fff207819 */ /* 0x010fe20000011400 */
[----:B------:R-:W0:Y:S01]  /*7c80*/  SHFL.DOWN PT, R28, R27, 0x1, 0x1f ;  /* 0x08201f001b1c7f89 */ /* 0x000e2200000e0000 */
[----:B------:R-:W-:Y:S01]  /*7c90*/  ISETP.NE.AND P1, PT, R0, RZ, PT ;  /* 0x000000ff0000720c */ /* 0x000fe20003f25270 */
[----:B------:R-:W-:Y:S01]  /*7ca0*/  BSSY B0, `(.L_x_1744) ;  /* 0x000004e000007945 */ /* 0x000fe20003800000 */
        /* <DEDUP_REMOVED lines=10> */
[----:B-1----:R-:W-:Y:S02]  /*7d50*/  @!P0 FADD.FTZ R30, R30, R29 ;  /* 0x0000001d1e1e8221 */ /* 0x002fe40000010000 */
[----:B------:R-:W-:Y:S02]  /*7d60*/  FADD.FTZ R49, R103, R49 ;  /* 0x0000003167317221 */ /* 0x000fe40000010000 */
[----:B0-----:R-:W-:Y:S01]  /*7d70*/  @!P0 FADD.FTZ R27, R27, R28 ;  /* 0x0000001c1b1b8221 */ /* 0x001fe20000010000 */
        /* <DEDUP_REMOVED lines=42> */
[----:B------:R-:W-:-:S11]  /*8020*/  MOV R26, R30 ;  /* 0x0000001e001a7202 */ /* 0x000fd60000000f00 */
        /* <DEDUP_REMOVED lines=10> */
[----:B------:R-:W4:Y:S01]  /*80d0*/  @P0 LDS R35, [UR20+0x5e60] ;  /* 0x005e6014ff230984 */ /* 0x000f220008000800 */
[----:B-1----:R-:W-:Y:S02]  /*80e0*/  FADD.FTZ R34, R27, R29 ;  /* 0x0000001d1b227221 */ /* 0x002fe40000010000 */
[----:B------:R-:W-:Y:S02]  /*80f0*/  FADD.FTZ R25, R26, R28 ;  /* 0x0000001c1a197221 */ /* 0x000fe40000010000 */
[----:B------:R-:W-:Y:S02]  /*8100*/  FADD.FTZ R34, R31, R34 ;  /* 0x000000221f227221 */ /* 0x000fe40000010000 */
[----:B------:R-:W-:-:S02]  /*8110*/  FADD.FTZ R25, R30, R25 ;  /* 0x000000191e197221 */ /* 0x000fc40000010000 */
[----:B0-----:R-:W-:Y:S02]  /*8120*/  FADD.FTZ R27, R34, R33 ;  /* 0x00000021221b7221 */ /* 0x001fe40000010000 */
[----:B------:R-:W-:Y:S02]  /*8130*/  FADD.FTZ R26, R25, R32 ;  /* 0x00000020191a7221 */ /* 0x000fe40000010000 */
[----:B--2---:R-:W-:Y:S02]  /*8140*/  @P0 FADD.FTZ R27, R27, R36 ;  /* 0x000000241b1b0221 */ /* 0x004fe40000010000 */
[----:B----4-:R-:W-:-:S03]  /*8150*/  @P0 FADD.FTZ R26, R26, R35 ;  /* 0x000000231a1a0221 */ /* 0x010fc60000010000 */
[----:B------:R0:W-:Y:S04]  /*8160*/  STS [UR20+0x6260], R27 ;  /* 0x0062601bff007988 */ /* 0x0001e80008000814 */
[----:B------:R0:W-:Y:S02]  /*8170*/  STS [UR20+0x5e60], R26 ;  /* 0x005e601aff007988 */ /* 0x0001e40008000814 */
.L_x_1745:
[----:B------:R-:W-:Y:S05]  /*8180*/  BSYNC B0 ;  /* 0x0000000000007941 */ /* 0x000fea0003800000 */
.L_x_1744:
[----:B------:R-:W-:Y:S02]  /*8190*/  UIADD3 UR7, UR7, 0x1, URZ ;  /* 0x0000000107077890 */ /* 0x000fe4000fffe03f */
[----:B------:R-:W-:Y:S02]  /*81a0*/  ULDC UR20, c[0x0][0x16c] ;  /* 0x00005b0000147ab9 */ /* 0x000fe40000000800 */
[----:B------:R-:W-:Y:S02]  /*81b0*/  UISETP.GE.AND UP0, UPT, UR7, UR20, UPT ;  /* 0x000000140700728c */ /* 0x000fe4000bf06270 */
[----:B------:R-:W-:-:S04]  /*81c0*/  UIADD3 UR8, UP1, UR8, 0x1, URZ ;  /* 0x0000000108087890 */ /* 0x000fc8000ff3e03f */
[----:B------:R-:W-:Y:S01]  /*81d0*/  PLOP3.LUT P0, PT, PT, PT, UP0, 0x80, 0x0 ;  /* 0x000000000000781c */ /* 0x000fe20003f0f008 */
[----:B------:R-:W-:-:S12]  /*81e0*/  UIADD3.X UR9, URZ, UR9, URZ, UP1, !UPT ;  /* 0x000000093f097290 */ /* 0x000fd80008ffe43f */
[----:B0--3--:R-:W-:Y:S01]  /*81f0*/  @P0 CALL.REL.NOINC `(.L_x_1698) ;  /* 0x0000001000000944 */ /* 0x009fe20003c00000 */
[----:B------:R-:W-:Y:S05]  /*8200*/  BRA `(.L_x_1746) ;  /* 0xffffc82000007947 */ /* 0x000fea000383ffff */
.L_x_1698:
[----:B0-----:R-:W2:Y:S04]  /*8210*/  LDL.LU.64 R26, [R1+0x8] ;  /* 0x00000800011a7983 */ /* 0x001ea80000300a00 */
[----:B------:R-:W-:Y:S06]  /*8220*/  BAR.SYNC.DEFER_BLOCKING 0x0 ;  /* 0x0000000000007b1d */ /* 0x000fec0000010000 */
[----:B------:R-:W3:Y:S01]  /*8230*/  LDL.LU R34, [R1+0x14] ;  /* 0x0000140001227983 */ /* 0x000ee20000300800 */
[----:B------:R-:W-:Y:S01]  /*8240*/  IMAD R28, R155, 0x3, R2 ;  /* 0x000000039b1c7824 */ /* 0x000fe200078e0202 */
[----:B------:R-:W-:Y:S01]  /*8250*/  SHF.L.U32 R33, R0, 0x2, RZ ;  /* 0x0000000200217819 */ /* 0x000fe200000006ff */
[----:B------:R-:W-:Y:S01]  /*8260*/  ULDC.64 UR20, c[0x0][0x2d8] ;  /* 0x0000b60000147ab9 */ /* 0x000fe20000000a00 */
[----:B--2---:R-:W2:Y:S04]  /*8270*/  LDG.E.128 R4, [R26.64] ;  /* 0x000000201a047981 */ /* 0x004ea8000c1e1d00 */
[----:B------:R-:W4:Y:S04]  /*8280*/  LDG.E.128 R12, [R26.64+0x200] ;  /* 0x000200201a0c7981 */ /* 0x000f28000c1e1d00 */
[----:B------:R-:W5:Y:S04]  /*8290*/  LDG.E.128 R16, [R26.64+0x400] ;  /* 0x000400201a107981 */ /* 0x000f68000c1e1d00 */
[----:B------:R-:W3:Y:S01]  /*82a0*/  LDG.E.128 R20, [R26.64+0x600] ;  /* 0x000600201a147981 */ /* 0x000ee2000c1e1d00 */
[----:B------:R-:W-:-:S04]  /*82b0*/  LOP3.LUT R33, R33, 0xffffff80, RZ, 0xc0, !PT ;  /* 0xffffff8021217812 */ /* 0x000fc800078ec0ff */
[----:B------:R-:W-:Y:S01]  /*82c0*/  LEA R33, R155, R33, 0x2 ;  /* 0x000000219b217211 */ /* 0x000fe200078e10ff */
[----:B------:R-:W-:Y:S02]  /*82d0*/  UIMAD UR7, UR38, UR20, URZ ;  /* 0x00000014260772a4 */ /* 0x000fe4000f8e023f */
[----:B------:R-:W-:Y:S02]  /*82e0*/  UIMAD.WIDE.U32 UR8, UR37, UR20, UR16 ;  /* 0x00000014250872a5 */ /* 0x000fe4000f8e0010 */
        /* <DEDUP_REMOVED lines=8> */
[----:B------:R-:W-:Y:S01]  /*8370*/  ULEA UR7, UP0, UR8, UR20, 0x2 ;  /* 0x0000001408077291 */ /* 0x000fe2000f80103f */
[----:B------:R-:W-:-:S03]  /*8380*/  SHF.L.U32 R32, R0, 0x2, RZ ;  /* 0x0000000200207819 */ /* 0x000fc600000006ff */
[----:B------:R-:W-:Y:S01]  /*8390*/  ULEA.HI.X UR8, UR8, UR21, UR9, 0x2, UP0 ;  /* 0x0000001508087291 */ /* 0x000fe200080f1409 */
[----:B------:R-:W-:Y:S02]  /*83a0*/  LOP3.LUT R32, R32, 0xffffff80, RZ, 0xc0, !PT ;  /* 0xffffff8020207812 */ /* 0x000fe400078ec0ff */
[----:B------:R-:W-:Y:S02]  /*83b0*/  ULDC.64 UR20, c[0x0][0x300] ;  /* 0x0000c00000147ab9 */ /* 0x000fe40000000a00 */
[----:B------:R-:W-:Y:S01]  /*83c0*/  LOP3.LUT R32, R32, 0x1f, R0, 0xf8, !PT ;  /* 0x0000001f20207812 */ /* 0x000fe200078ef800 */
        /* <DEDUP_REMOVED lines=20> */
[----:B------:R-:W-:-:S03]  /*8510*/  FADD.FTZ R17, R10, UR5 ;  /* 0x000000050a117e21 */ /* 0x000fc60008010000 */
[----:B------:R-:W-:Y:S01]  /*8520*/  FSETP.GTU.FTZ.AND P0, PT, R16, 20, PT ;  /* 0x41a000001000780b */ /* 0x000fe20003f1c000 */
[----:B------:R-:W-:Y:S01]  /*8530*/  @!P2 FMUL.FTZ R3, R24, -1.4426950216293334961 ;  /* 0xbfb8aa3b1803a820 */ /* 0x000fe20000410000 */
[----:B------:R-:W-:Y:S01]  /*8540*/  FSETP.GTU.FTZ.AND P1, PT, R17, 20, PT ;  /* 0x41a000001100780b */ /* 0x000fe20003f3c000 */
[----:B------:R-:W-:Y:S02]  /*8550*/  @!P3 FMUL.FTZ R8, R25, -1.4426950216293334961 ;  /* 0xbfb8aa3b1908b820 */ /* 0x000fe40000410000 */
[----:B------:R-:W-:Y:S02]  /*8560*/  @!P4 FMUL.FTZ R12, R26, -1.4426950216293334961 ;  /* 0xbfb8aa3b1a0cc820 */ /* 0x000fe40000410000 */
[----:B------:R-:W0:Y:S01]  /*8570*/  @!P2 MUFU.EX2 R3, R3 ;  /* 0x000000030003a308 */ /* 0x000e220000000800 */
[----:B------:R-:W-:Y:S02]  /*8580*/  @!P5 FMUL.FTZ R13, R27, -1.4426950216293334961 ;  /* 0xbfb8aa3b1b0dd820 */ /* 0x000fe40000410000 */
[----:B------:R-:W-:-:S05]  /*8590*/  @!P6 FMUL.FTZ R14, R14, -1.4426950216293334961 ;  /* 0xbfb8aa3b0e0ee820 */ /* 0x000fca0000410000 */
[----:B------:R-:W1:Y:S08]  /*85a0*/  @!P3 MUFU.EX2 R8, R8 ;  /* 0x000000080008b308 */ /* 0x000e700000000800 */
[----:B------:R-:W3:Y:S01]  /*85b0*/  @!P4 MUFU.EX2 R12, R12 ;  /* 0x0000000c000cc308 */ /* 0x000ee20000000800 */
[----:B0-----:R-:W-:-:S07]  /*85c0*/  @!P2 FADD.FTZ R3, R3, 1 ;  /* 0x3f8000000303a421 */ /* 0x001fce0000010000 */
[----:B------:R-:W0:Y:S01]  /*85d0*/  @!P5 MUFU.EX2 R13, R13 ;  /* 0x0000000d000dd308 */ /* 0x000e220000000800 */
[----:B-1----:R-:W-:-:S07]  /*85e0*/  @!P3 FADD.FTZ R8, R8, 1 ;  /* 0x3f8000000808b421 */ /* 0x002fce0000010000 */
[----:B------:R1:W4:Y:S01]  /*85f0*/  @!P2 MUFU.RCP R15, R3 ;  /* 0x00000003000fa308 */ /* 0x0003220000001000 */
[----:B---3--:R-:W-:Y:S02]  /*8600*/  @!P4 FADD.FTZ R12, R12, 1 ;  /* 0x3f8000000c0cc421 */ /* 0x008fe40000010000 */
[----:B0-----:R-:W-:-:S05]  /*8610*/  @!P5 FADD.FTZ R13, R13, 1 ;  /* 0x3f8000000d0dd421 */ /* 0x001fca0000010000 */
[----:B------:R-:W0:Y:S01]  /*8620*/  @!P3 MUFU.RCP R8, R8 ;  /* 0x000000080008b308 */ /* 0x000e220000001000 */
[----:B-1----:R-:W-:Y:S02]  /*8630*/  @!P0 FMUL.FTZ R3, R16, -1.4426950216293334961 ;  /* 0xbfb8aa3b10038820 */ /* 0x002fe40000410000 */
[----:B----4-:R-:W-:-:S05]  /*8640*/  @!P2 FMUL.FTZ R64, R64, R15 ;  /* 0x0000000f4040a220 */ /* 0x010fca0000410000 */
[----:B------:R1:W3:Y:S01]  /*8650*/  @!P4 MUFU.RCP R9, R12 ;  /* 0x0000000c0009c308 */ /* 0x0002e20000001000 */
[----:B------:R-:W-:Y:S01]  /*8660*/  FSETP.GTU.FTZ.AND P2, PT, R11, 20, PT ;  /* 0x41a000000b00780b */ /* 0x000fe20003f5c000 */
[----:B--2---:R-:W-:Y:S02]  /*8670*/  FADD.FTZ R15, R4, UR5 ;  /* 0x00000005040f7e21 */ /* 0x004fe40008010000 */
[----:B------:R-:W-:-:S04]  /*8680*/  @!P1 FMUL.FTZ R4, R17, -1.4426950216293334961 ;  /* 0xbfb8aa3b11049820 */ /* 0x000fc80000410000 */
[----:B------:R2:W4:Y:S01]  /*8690*/  @!P5 MUFU.RCP R10, R13 ;  /* 0x0000000d000ad308 */ /* 0x0005220000001000 */
[----:B-1----:R-:W-:Y:S02]  /*86a0*/  FADD.FTZ R12, R5, UR5 ;  /* 0x00000005050c7e21 */ /* 0x002fe40008010000 */
[----:B0-----:R-:W-:Y:S01]  /*86b0*/  @!P3 FMUL.FTZ R65, R65, R8 ;  /* 0x000000084141b220 */ /* 0x001fe20000410000 */
[----:B------:R-:W-:Y:S02]  /*86c0*/  FSETP.GTU.FTZ.AND P3, PT, R15, 20, PT ;  /* 0x41a000000f00780b */ /* 0x000fe40003f7c000 */
[----:B------:R-:W-:Y:S02]  /*86d0*/  @!P2 FMUL.FTZ R5, R11, -1.4426950216293334961 ;  /* 0xbfb8aa3b0b05a820 */ /* 0x000fe40000410000 */
[----:B---3--:R-:W-:Y:S01]  /*86e0*/  @!P4 FMUL.FTZ R66, R66, R9 ;  /* 0x000000094242c220 */ /* 0x008fe20000410000 */
[----:B------:R-:W0:Y:S01]  /*86f0*/  @!P6 MUFU.EX2 R14, R14 ;  /* 0x0000000e000ee308 */ /* 0x000e220000000800 */
[----:B--2---:R-:W-:Y:S01]  /*8700*/  FADD.FTZ R13, R6, UR5 ;  /* 0x00000005060d7e21 */ /* 0x004fe20008010000 */
[----:B------:R-:W-:Y:S01]  /*8710*/  FSETP.GTU.FTZ.AND P4, PT, R12, 20, PT ;  /* 0x41a000000c00780b */ /* 0x000fe20003f9c000 */
[----:B----4-:R-:W-:-:S05]  /*8720*/  @!P5 FMUL.FTZ R67, R67, R10 ;  /* 0x0000000a4343d220 */ /* 0x010fca0000410000 */
[----:B------:R-:W1:Y:S01]  /*8730*/  @!P1 MUFU.EX2 R4, R4 ;  /* 0x0000000400049308 */ /* 0x000e620000000800 */
[----:B------:R-:W2:Y:S01]  /*8740*/  LDS.128 R8, [R28.X16] ;  /* 0x000000001c087984 */ /* 0x000ea2000000cc00 */
[----:B------:R-:W-:Y:S01]  /*8750*/  @!P3 FMUL.FTZ R6, R15, -1.4426950216293334961 ;  /* 0xbfb8aa3b0f06b820 */ /* 0x000fe20000410000 */
[----:B------:R-:W-:Y:S02]  /*8760*/  FSETP.GTU.FTZ.AND P5, PT, R13, 20, PT ;  /* 0x41a000000d00780b */ /* 0x000fe40003fbc000 */
[----:B------:R-:W-:Y:S06]  /*8770*/  BAR.SYNC.DEFER_BLOCKING 0x0 ;  /* 0x0000000000007b1d */ /* 0x000fec0000010000 */
[----:B------:R-:W3:Y:S01]  /*8780*/  @!P2 MUFU.EX2 R5, R5 ;  /* 0x000000050005a308 */ /* 0x000ee20000000800 */
[----:B0-----:R-:W-:-:S07]  /*8790*/  @!P6 FADD.FTZ R14, R14, 1 ;  /* 0x3f8000000e0ee421 */ /* 0x001fce0000010000 */
[----:B------:R-:W0:Y:S01]  /*87a0*/  @!P0 MUFU.EX2 R3, R3 ;  /* 0x0000000300038308 */ /* 0x000e220000000800 */
[----:B-1----:R-:W-:-:S07]  /*87b0*/  @!P1 FADD.FTZ R4, R4, 1 ;  /* 0x3f80000004049421 */ /* 0x002fce0000010000 */
[----:B------:R-:W1:Y:S01]  /*87c0*/  @!P3 MUFU.EX2 R6, R6 ;  /* 0x000000060006b308 */ /* 0x000e620000000800 */
[----:B---3--:R-:W-:-:S07]  /*87d0*/  @!P2 FADD.FTZ R5, R5, 1 ;  /* 0x3f8000000505a421 */ /* 0x008fce0000010000 */
[----:B------:R-:W3:Y:S01]  /*87e0*/  @!P6 MUFU.RCP R15, R14 ;  /* 0x0000000e000fe308 */ /* 0x000ee20000001000 */
[----:B0-----:R-:W-:-:S07]  /*87f0*/  @!P0 FADD.FTZ R3, R3, 1 ;  /* 0x3f80000003038421 */ /* 0x001fce0000010000 */
[----:B------:R-:W0:Y:S01]  /*8800*/  @!P1 MUFU.RCP R17, R4 ;  /* 0x0000000400119308 */ /* 0x000e220000001000 */
[----:B-1----:R-:W-:-:S07]  /*8810*/  @!P3 FADD.FTZ R6, R6, 1 ;  /* 0x3f8000000606b421 */ /* 0x002fce0000010000 */
[----:B------:R-:W1:Y:S01]  /*8820*/  @!P2 MUFU.RCP R18, R5 ;  /* 0x000000050012a308 */ /* 0x000e620000001000 */
[----:B---3--:R-:W-:-:S07]  /*8830*/  @!P6 FMUL.FTZ R68, R68, R15 ;  /* 0x0000000f4444e220 */ /* 0x008fce0000410000 */
[----:B------:R-:W3:Y:S01]  /*8840*/  @!P0 MUFU.RCP R16, R3 ;  /* 0x0000000300108308 */ /* 0x000ee20000001000 */
[----:B--2---:R-:W-:Y:S02]  /*8850*/  FADD.FTZ R14, R9, UR5 ;  /* 0x00000005090e7e21 */ /* 0x004fe40008010000 */
[----:B------:R-:W-:-:S05]  /*8860*/  FADD.FTZ R10, R10, UR5 ;  /* 0x000000050a0a7e21 */ /* 0x000fca0008010000 */
[----:B------:R-:W2:Y:S01]  /*8870*/  @!P3 MUFU.RCP R15, R6 ;  /* 0x00000006000fb308 */ /* 0x000ea20000001000 */
[----:B------:R-:W-:Y:S02]  /*8880*/  FADD.FTZ R8, R8, UR5 ;  /* 0x0000000508087e21 */ /* 0x000fe40008010000 */
[----:B0-----:R-:W-:Y:S01]  /*8890*/  @!P1 FMUL.FTZ R70, R70, R17 ;  /* 0x0000001146469220 */ /* 0x001fe20000410000 */
[----:B------:R-:W-:Y:S01]  /*88a0*/  FSETP.GTU.FTZ.AND P1, PT, R14, 20, PT ;  /* 0x41a000000e00780b */ /* 0x000fe20003f3c000 */
[----:B-1----:R-:W-:Y:S01]  /*88b0*/  @!P2 FMUL.FTZ R71, R71, R18 ;  /* 0x000000124747a220 */ /* 0x002fe20000410000 */
[----:B------:R-:W-:Y:S01]  /*88c0*/  FSETP.GTU.FTZ.AND P2, PT, R10, 20, PT ;  /* 0x41a000000a00780b */ /* 0x000fe20003f5c000 */
[----:B------:R-:W-:Y:S01]  /*88d0*/  STS.128 [R33.X16], R56 ;  /* 0x0000003821007388 */ /* 0x000fe2000000cc00 */
[----:B---3--:R-:W-:Y:S01]  /*88e0*/  @!P0 FMUL.FTZ R69, R69, R16 ;  /* 0x0000001045458220 */ /* 0x008fe20000410000 */
[----:B------:R-:W-:Y:S02]  /*88f0*/  FSETP.GTU.FTZ.AND P0, PT, R8, 20, PT ;  /* 0x41a000000800780b */ /* 0x000fe40003f1c000 */
[----:B------:R-:W-:Y:S01]  /*8900*/  STS.128 [R33.X16+0x10], R52 ;  /* 0x0000103421007388 */ /* 0x000fe2000000cc00 */
[----:B------:R-:W-:-:S03]  /*8910*/  FADD.FTZ R11, R11, UR5 ;  /* 0x000000050b0b7e21 */ /* 0x000fc60008010000 */
        /* <DEDUP_REMOVED lines=9> */
[----:B------:R-:W-:-:S02]  /*89b0*/  FADD.FTZ R7, R7, UR5 ;  /* 0x0000000507077e21 */ /* 0x000fc40008010000 */
[----:B------:R-:W-:Y:S02]  /*89c0*/  @!P1 FMUL.FTZ R4, R14, -1.4426950216293334961 ;  /* 0xbfb8aa3b0e049820 */ /* 0x000fe40000410000 */
[----:B------:R-:W-:Y:S01]  /*89d0*/  @!P2 FMUL.FTZ R5, R10, -1.4426950216293334961 ;  /* 0xbfb8aa3b0a05a820 */ /* 0x000fe20000410000 */
[----:B------:R-:W-:Y:S01]  /*89e0*/  FSETP.GTU.FTZ.AND P6, PT, R7, 20, PT ;  /* 0x41a000000700780b */ /* 0x000fe20003fdc000 */
[----:B------:R-:W-:Y:S02]  /*89f0*/  @!P0 FMUL.FTZ R3, R8, -1.4426950216293334961 ;  /* 0xbfb8aa3b08038820 */ /* 0x000fe40000410000 */
[----:B------:R-:W2:Y:S08]  /*8a00*/  @!P1 MUFU.EX2 R4, R4 ;  /* 0x0000000400049308 */ /* 0x000eb00000000800 */
[----:B------:R-:W-:Y:S01]  /*8a10*/  @!P2 MUFU.EX2 R5, R5 ;  /* 0x000000050005a308 */ /* 0x000fe20000000800 */
[----:B------:R-:W-:-:S07]  /*8a20*/  @!P3 FMUL.FTZ R6, R11, -1.4426950216293334961 ;  /* 0xbfb8aa3b0b06b820 */ /* 0x000fce0000410000 */
[----:B------:R-:W5:Y:S01]  /*8a30*/  @!P0 MUFU.EX2 R3, R3 ;  /* 0x0000000300038308 */ /* 0x000f620000000800 */
[----:B------:R-:W-:Y:S02]  /*8a40*/  @!P6 FMUL.FTZ R7, R7, -1.4426950216293334961 ;  /* 0xbfb8aa3b0707e820 */ /* 0x000fe40000410000 */
[----:B------:R-:W-:-:S05]  /*8a50*/  @!P4 FMUL.FTZ R12, R12, -1.4426950216293334961 ;  /* 0xbfb8aa3b0c0cc820 */ /* 0x000fca0000410000 */
[----:B------:R2:W0:Y:S01]  /*8a60*/  @!P3 MUFU.EX2 R8, R6 ;  /* 0x000000060008b308 */ /* 0x0004220000000800 */
[----:B------:R-:W-:-:S07]  /*8a70*/  @!P5 FMUL.FTZ R13, R13, -1.4426950216293334961 ;  /* 0xbfb8aa3b0d0dd820 */ /* 0x000fce0000410000 */
[----:B------:R0:W-:Y:S01]  /*8a80*/  @!P6 MUFU.EX2 R9, R7 ;  /* 0x000000070009e308 */ /* 0x0001e20000000800 */
[----:B--2---:R-:W-:Y:S01]  /*8a90*/  @!P1 FADD.FTZ R6, R4, 1 ;  /* 0x3f80000004069421 */ /* 0x004fe20000010000 */
[----:B------:R-:W-:Y:S01]  /*8aa0*/  MOV R4, UR7 ;  /* 0x0000000700047c02 */ /* 0x000fe20008000f00 */
[----:B-----5:R-:W-:Y:S02]  /*8ab0*/  @!P0 FADD.FTZ R3, R3, 1 ;  /* 0x3f80000003038421 */ /* 0x020fe40000010000 */
[----:B0-----:R-:W-:Y:S01]  /*8ac0*/  @!P2 FADD.FTZ R7, R5, 1 ;  /* 0x3f8000000507a421 */ /* 0x001fe20000010000 */
[----:B------:R-:W-:Y:S02]  /*8ad0*/  MOV R5, UR8 ;  /* 0x0000000800057c02 */ /* 0x000fe40008000f00 */
[----:B------:R-:W0:Y:S01]  /*8ae0*/  @!P4 MUFU.EX2 R12, R12 ;  /* 0x0000000c000cc308 */ /* 0x000e220000000800 */
[----:B------:R-:W-:Y:S01]  /*8af0*/  @!P3 FADD.FTZ R8, R8, 1 ;  /* 0x3f8000000808b421 */ /* 0x000fe20000010000 */
[----:B------:R-:W-:Y:S01]  /*8b00*/  ULDC.64 UR8, c[0x0][0x2f8] ;  /* 0x0000be0000087ab9 */ /* 0x000fe20000000a00 */
[----:B------:R-:W-:-:S05]  /*8b10*/  IMAD.WIDE R4, R32, 0x10, R4 ;  /* 0x0000001020047825 */ /* 0x000fca00078e0204 */
[----:B------:R-:W2:Y:S01]  /*8b20*/  @!P5 MUFU.EX2 R13, R13 ;  /* 0x0000000d000dd308 */ /* 0x000ea20000000800 */
[----:B------:R-:W-:Y:S04]  /*8b30*/  STG.E.128 [R4.64], R16 ;  /* 0x0000001004007986 */ /* 0x000fe8000c101d20 */
[----:B-1----:R-:W-:Y:S03]  /*8b40*/  STG.E.128 [R4.64+0x200], R20 ;  /* 0x0002001404007986 */ /* 0x002fe6000c101d20 */
[----:B------:R-:W1:Y:S01]  /*8b50*/  @!P0 MUFU.RCP R3, R3 ;  /* 0x0000000300038308 */ /* 0x000e620000001000 */
[----:B---3--:R-:W-:Y:S04]  /*8b60*/  STG.E.128 [R4.64+0x400], R24 ;  /* 0x0004001804007986 */ /* 0x008fe8000c101d20 */
[----:B----4-:R-:W-:Y:S03]  /*8b70*/  STG.E.128 [R4.64+0x600], R28 ;  /* 0x0006001c04007986 */ /* 0x010fe6000c101d20 */
[----:B------:R-:W3:Y:S01]  /*8b80*/  @!P1 MUFU.RCP R6, R6 ;  /* 0x0000000600069308 */ /* 0x000ee20000001000 */
[----:B0-----:R-:W-:-:S02]  /*8b90*/  @!P4 FADD.FTZ R12, R12, 1 ;  /* 0x3f8000000c0cc421 */ /* 0x001fc40000010000 */
[----:B--2---:R-:W-:-:S05]  /*8ba0*/  @!P5 FADD.FTZ R13, R13, 1 ;  /* 0x3f8000000d0dd421 */ /* 0x004fca0000010000 */
[----:B------:R-:W0:Y:S01]  /*8bb0*/  @!P2 MUFU.RCP R7, R7 ;  /* 0x000000070007a308 */ /* 0x000e220000001000 */
[----:B------:R-:W-:-:S07]  /*8bc0*/  @!P6 FADD.FTZ R9, R9, 1 ;  /* 0x3f8000000909e421 */ /* 0x000fce0000010000 */
[----:B------:R-:W2:Y:S01]  /*8bd0*/  @!P3 MUFU.RCP R8, R8 ;  /* 0x000000080008b308 */ /* 0x000ea20000001000 */
[----:B-1----:R-:W-:Y:S02]  /*8be0*/  @!P0 FMUL.FTZ R60, R60, R3 ;  /* 0x000000033c3c8220 */ /* 0x002fe40000410000 */
[----:B---3--:R-:W-:-:S05]  /*8bf0*/  @!P1 FMUL.FTZ R61, R61, R6 ;  /* 0x000000063d3d9220 */ /* 0x008fca0000410000 */
[----:B------:R-:W1:Y:S01]  /*8c00*/  @!P4 MUFU.RCP R12, R12 ;  /* 0x0000000c000cc308 */ /* 0x000e620000001000 */
[----:B------:R-:W-:-:S07]  /*8c10*/  FADD.FTZ R6, R60, R34 ;  /* 0x000000223c067221 */ /* 0x000fce0000010000 */
[----:B------:R-:W3:Y:S01]  /*8c20*/  @!P5 MUFU.RCP R13, R13 ;  /* 0x0000000d000dd308 */ /* 0x000ee20000001000 */
[----:B0-----:R-:W-:-:S07]  /*8c30*/  @!P2 FMUL.FTZ R62, R62, R7 ;  /* 0x000000073e3ea220 */ /* 0x001fce0000410000 */
[----:B------:R-:W0:Y:S01]  /*8c40*/  @!P6 MUFU.RCP R10, R9 ;  /* 0x00000009000ae308 */ /* 0x000e220000001000 */
[----:B--2---:R-:W-:Y:S01]  /*8c50*/  @!P3 FMUL.FTZ R63, R63, R8 ;  /* 0x000000083f3fb220 */ /* 0x004fe20000410000 */
[----:B------:R-:W-:Y:S01]  /*8c60*/  BAR.SYNC.DEFER_BLOCKING 0x0 ;  /* 0x0000000000007b1d */ /* 0x000fe20000010000 */
[----:B------:R-:W-:Y:S02]  /*8c70*/  FADD.FTZ R3, R6, R61 ;  /* 0x0000003d06037221 */ /* 0x000fe40000010000 */
[----:B-1----:R-:W-:Y:S02]  /*8c80*/  @!P4 FMUL.FTZ R73, R73, R12 ;  /* 0x0000000c4949c220 */ /* 0x002fe40000410000 */
[----:B---3--:R-:W-:Y:S02]  /*8c90*/  @!P5 FMUL.FTZ R74, R74, R13 ;  /* 0x0000000d4a4ad220 */ /* 0x008fe40000410000 */
[----:B0-----:R-:W-:Y:S01]  /*8ca0*/  @!P6 FMUL.FTZ R75, R75, R10 ;  /* 0x0000000a4b4be220 */ /* 0x001fe20000410000 */
[----:B------:R0:W-:Y:S04]  /*8cb0*/  STS.128 [R33.X16], R60 ;  /* 0x0000003c21007388 */ /* 0x0001e8000000cc00 */
[----:B------:R1:W-:Y:S04]  /*8cc0*/  STS.128 [R33.X16+0x10], R64 ;  /* 0x0000104021007388 */ /* 0x0003e8000000cc00 */
[----:B------:R2:W-:Y:S01]  /*8cd0*/  STS.128 [R33.X16+0x20], R68 ;  /* 0x0000204421007388 */ /* 0x0005e2000000cc00 */
[----:B0-----:R-:W-:-:S04]  /*8ce0*/  FADD.FTZ R62, R3, R62 ;  /* 0x0000003e033e7221 */ /* 0x001fc80000010000 */
[----:B------:R-:W-:Y:S01]  /*8cf0*/  FADD.FTZ R63, R62, R63 ;  /* 0x0000003f3e3f7221 */ /* 0x000fe20000010000 */
[----:B------:R-:W-:Y:S01]  /*8d00*/  STS.128 [R33.X16+0x30], R72 ;  /* 0x0000304821007388 */ /* 0x000fe2000000cc00 */
[----:B------:R-:W-:-:S06]  /*8d10*/  NOP ;  /* 0x0000000000007918 */ /* 0x000fcc0000000000 */
[----:B-1----:R-:W-:Y:S01]  /*8d20*/  FADD.FTZ R64, R63, R64 ;  /* 0x000000403f407221 */ /* 0x002fe20000010000 */
[----:B------:R-:W0:Y:S01]  /*8d30*/  LDS.128 R4, [R2.X16] ;  /* 0x0000000002047984 */ /* 0x000e22000000cc00 */
[----:B------:R-:W-:Y:S02]  /*8d40*/  UIMAD UR7, UR38, UR8, URZ ;  /* 0x00000008260772a4 */ /* 0x000fe4000f8e023f */
[----:B------:R-:W-:Y:S01]  /*8d50*/  FADD.FTZ R65, R64, R65 ;  /* 0x0000004140417221 */ /* 0x000fe20000010000 */
[----:B------:R-:W1:Y:S04]  /*8d60*/  LDS.128 R8, [R2.X16+0x200] ;  /* 0x0002000002087984 */ /* 0x000e68000000cc00 */
[----:B------:R-:W3:Y:S04]  /*8d70*/  LDS.128 R12, [R2.X16+0x400] ;  /* 0x00040000020c7984 */ /* 0x000ee8000000cc00 */
[----:B------:R4:W5:Y:S01]  /*8d80*/  LDS.128 R16, [R2.X16+0x600] ;  /* 0x0006000002107984 */ /* 0x000962000000cc00 */
[----:B------:R-:W-:Y:S01]  /*8d90*/  FADD.FTZ R66, R65, R66 ;  /* 0x0000004241427221 */ /* 0x000fe20000010000 */
[----:B------:R-:W-:-:S02]  /*8da0*/  UIMAD.WIDE.U32 UR16, UR37, UR8, UR16 ;  /* 0x00000008251072a5 */ /* 0x000fc4000f8e0010 */
[----:B------:R-:W-:Y:S01]  /*8db0*/  UIMAD UR7, UR37, UR9, UR7 ;  /* 0x00000009250772a4 */ /* 0x000fe2000f8e0207 */
[----:B------:R-:W-:-:S03]  /*8dc0*/  FADD.FTZ R67, R66, R67 ;  /* 0x0000004342437221 */ /* 0x000fc60000010000 */
[----:B------:R-:W-:Y:S02]  /*8dd0*/  UIADD3 UR9, UR17, UR7, URZ ;  /* 0x0000000711097290 */ /* 0x000fe4000fffe03f */
[----:B------:R-:W-:Y:S01]  /*8de0*/  UIMAD UR7, UR19, UR20, URZ ;  /* 0x00000014130772a4 */ /* 0x000fe2000f8e023f */
[----:B--2---:R-:W-:Y:S01]  /*8df0*/  FADD.FTZ R68, R67, R68 ;  /* 0x0000004443447221 */ /* 0x004fe20000010000 */
[----:B------:R-:W-:Y:S02]  /*8e00*/  UMOV UR8, UR16 ;  /* 0x0000001000087c82 */ /* 0x000fe40008000000 */
[----:B------:R-:W-:Y:S02]  /*8e10*/  UIMAD UR7, UR18, UR21, UR7 ;  /* 0x00000015120772a4 */ /* 0x000fe4000f8e0207 */
[----:B------:R-:W-:Y:S01]  /*8e20*/  UIMAD.WIDE.U32 UR8, UR18, UR20, UR8 ;  /* 0x00000014120872a5 */ /* 0x000fe2000f8e0008 */
[----:B------:R-:W-:Y:S01]  /*8e30*/  FADD.FTZ R69, R68, R69 ;  /* 0x0000004544457221 */ /* 0x000fe20000010000 */
[----:B------:R-:W-:-:S02]  /*8e40*/  ULDC.64 UR16, c[0x0][0x340] ;  /* 0x0000d00000107ab9 */ /* 0x000fc40000000a00 */
[----:B------:R-:W-:Y:S01]  /*8e50*/  UIADD3 UR9, UR9, UR7, URZ ;  /* 0x0000000709097290 */ /* 0x000fe2000fffe03f */
[----:B------:R-:W-:Y:S01]  /*8e60*/  FADD.FTZ R70, R69, R70 ;  /* 0x0000004645467221 */ /* 0x000fe20000010000 */
[----:B------:R-:W-:-:S03]  /*8e70*/  ULEA UR7, UP0, UR8, UR16, 0x2 ;  /* 0x0000001008077291 */ /* 0x000fc6000f80103f */
[----:B------:R-:W-:Y:S01]  /*8e80*/  FADD.FTZ R71, R70, R71 ;  /* 0x0000004746477221 */ /* 0x000fe20000010000 */
[----:B------:R-:W-:Y:S02]  /*8e90*/  ULEA.HI.X UR8, UR8, UR17, UR9, 0x2, UP0 ;  /* 0x0000001108087291 */ /* 0x000fe400080f1409 */
[----:B----4-:R-:W-:Y:S01]  /*8ea0*/  MOV R2, UR7 ;  /* 0x0000000700027c02 */ /* 0x010fe20008000f00 */
[----:B------:R-:W-:-:S03]  /*8eb0*/  FADD.FTZ R72, R71, R72 ;  /* 0x0000004847487221 */ /* 0x000fc60000010000 */
[----:B------:R-:W-:Y:S01]  /*8ec0*/  MOV R3, UR8 ;  /* 0x0000000800037c02 */ /* 0x000fe20008000f00 */
[----:B------:R-:W-:-:S04]  /*8ed0*/  FADD.FTZ R73, R72, R73 ;  /* 0x0000004948497221 */ /* 0x000fc80000010000 */
[----:B------:R-:W-:-:S04]  /*8ee0*/  IMAD.WIDE R2, R32, 0x10, R2 ;  /* 0x0000001020027825 */ /* 0x000fc800078e0202 */
[----:B------:R-:W-:Y:S01]  /*8ef0*/  FADD.FTZ R74, R73, R74 ;  /* 0x0000004a494a7221 */ /* 0x000fe20000010000 */
[----:B0-----:R-:W-:Y:S04]  /*8f00*/  STG.E.128 [R2.64], R4 ;  /* 0x0000000402007986 */ /* 0x001fe8000c101d20 */
[----:B-1----:R-:W-:Y:S04]  /*8f10*/  STG.E.128 [R2.64+0x200], R8 ;  /* 0x0002000802007986 */ /* 0x002fe8000c101d20 */
[----:B---3--:R-:W-:Y:S04]  /*8f20*/  STG.E.128 [R2.64+0x400], R12 ;  /* 0x0004000c02007986 */ /* 0x008fe8000c101d20 */
[----:B-----5:R0:W-:Y:S01]  /*8f30*/  STG.E.128 [R2.64+0x600], R16 ;  /* 0x0006001002007986 */ /* 0x0201e2000c101d20 */
[----:B------:R-:W-:-:S06]  /*8f40*/  UISETP.GT.AND UP0, UPT, UR35, 0x1, UPT ;  /* 0x000000012300788c */ /* 0x000fcc000bf04270 */
[----:B------:R-:W-:Y:S01]  /*8f50*/  PLOP3.LUT P0, PT, PT, PT, UP0, 0x80, 0x0 ;  /* 0x000000000000781c */ /* 0x000fe20003f0f008 */
[----:B0-----:R-:W-:-:S05]  /*8f60*/  FADD.FTZ R2, R74, R75 ;  /* 0x0000004b4a027221 */ /* 0x001fca0000010000 */
[----:B------:R0:W-:Y:S01]  /*8f70*/  STL [R1+0x14], R2 ;  /* 0x0000140201007387 */ /* 0x0001e20000100800 */
[----:B------:R-:W-:Y:S02]  /*8f80*/  UIADD3 UR27, UP1, UR27, -0x2000, URZ ;  /* 0xffffe0001b1b7890 */ /* 0x000fe4000ff3e03f */
[----:B------:R-:W-:Y:S02]  /*8f90*/  UIADD3 UR31, UP2, UR31, -0x2000, URZ ;  /* 0xffffe0001f1f7890 */ /* 0x000fe4000ff5e03f */
[----:B------:R-:W-:Y:S02]  /*8fa0*/  UIADD3 UR29, UP3, UR29, -0x2000, URZ ;  /* 0xffffe0001d1d7890 */ /* 0x000fe4000ff7e03f */
[----:B------:R-:W-:Y:S02]  /*8fb0*/  UIADD3 UR25, UP4, UR25, -0x2000, URZ ;  /* 0xffffe00019197890 */ /* 0x000fe4000ff9e03f */
[----:B------:R-:W-:Y:S02]  /*8fc0*/  UIADD3 UR6, UR6, 0x1, URZ ;  /* 0x0000000106067890 */ /* 0x000fe4000fffe03f */
[----:B------:R-:W-:-:S02]  /*8fd0*/  UIADD3.X UR28, UR28, -0x1, URZ, UP1, !UPT ;  /* 0xffffffff1c1c7890 */ /* 0x000fc40008ffe43f */
[----:B------:R-:W-:Y:S02]  /*8fe0*/  UIADD3.X UR34, UR34, -0x1, URZ, UP2, !UPT ;  /* 0xffffffff22227890 */ /* 0x000fe400097fe43f */
[----:B------:R-:W-:Y:S02]  /*8ff0*/  UIADD3.X UR30, UR30, -0x1, URZ, UP3, !UPT ;  /* 0xffffffff1e1e7890 */ /* 0x000fe40009ffe43f */
[----:B------:R-:W-:Y:S01]  /*9000*/  UIADD3.X UR26, UR26, -0x1, URZ, UP4, !UPT ;  /* 0xffffffff1a1a7890 */ /* 0x000fe2000a7fe43f */
[----:B0-----:R-:W-:Y:S01]  /*9010*/  @!P0 CALL.REL.NOINC `(.L_x_1664) ;  /* 0x0000001000008944 */ /* 0x001fe20003c00000 */
[----:B------:R-:W-:Y:S05]  /*9020*/  BRA `(.L_x_1747) ;  /* 0xffff7a0000007947 */ /* 0x000fea000383ffff */
.L_x_1664:
        /* <DEDUP_REMOVED lines=35> */
.L_x_1749:
[----:B-1----:R-:W-:Y:S05]  /*9260*/  BSYNC B0 ;  /* 0x0000000000007941 */ /* 0x002fea0003800000 */
.L_x_1748:
        /* <DEDUP_REMOVED lines=34> */
.L_x_1751:
[----:B------:R-:W3:Y:S02]  /*9490*/  S2R R11, SR_TID.X ;  /* 0x00000000000b7919 */ /* 0x000ee40000002100 */
.L_x_1752:
[----:B-1----:R-:W-:Y:S05]  /*94a0*/  BSYNC B0 ;  /* 0x0000000000007941 */ /* 0x002fea0003800000 */
.L_x_1750:
        /* <DEDUP_REMOVED lines=12> */
.L_x_1753:
        /* <DEDUP_REMOVED lines=30> */
.L_x_1703:
[----:B------:R-:W-:Y:S01]  /*9750*/  HFMA2.MMA R134, -RZ, RZ, 0, 5.9604644775390625e-08 ;  /* 0x00000001ff867435 */ /* 0x000fe200000001ff */
[----:B------:R-:W-:Y:S02]  /*9760*/  MOV R115, R117 ;  /* 0x0000007500737202 */ /* 0x000fe40000000f00 */
[----:B------:R-:W-:Y:S02]  /*9770*/  MOV R137, RZ ;  /* 0x000000ff00897202 */ /* 0x000fe40000000f00 */
[----:B------:R-:W-:-:S02]  /*9780*/  MOV R136, 0xffffffff ;  /* 0xffffffff00887802 */ /* 0x000fc40000000f00 */
[----:B------:R-:W-:Y:S02]  /*9790*/  MOV R114, 0x97b0 ;  /* 0x000097b000727802 */ /* 0x000fe40000000f00 */
[----:B0--3-5:R-:W-:Y:S05]  /*97a0*/  CALL.REL.NOINC `($__internal_71_$__cuda_sm70_shflsync_up) ;  /* 0x00000d4000007944 */ /* 0x029fea0003c00000 */
[----:B-1----:R-:W-:Y:S01]  /*97b0*/  MOV R135, R134 ;  /* 0x0000008600877202 */ /* 0x002fe20000000f00 */
[----:B------:R-:W-:Y:S05]  /*97c0*/  BRA `(.L_x_1754) ;  /* 0xffffbfc000007947 */ /* 0x000fea000383ffff */
.L_x_1704:
[----:B------:R-:W-:Y:S01]  /*97d0*/  HFMA2.MMA R134, -RZ, RZ, 0, 5.9604644775390625e-08 ;  /* 0x00000001ff867435 */ /* 0x000fe200000001ff */
[----:B------:R-:W-:Y:S02]  /*97e0*/  MOV R115, R116 ;  /* 0x0000007400737202 */ /* 0x000fe40000000f00 */
[----:B------:R-:W-:Y:S02]  /*97f0*/  MOV R137, RZ ;  /* 0x000000ff00897202 */ /* 0x000fe40000000f00 */
[----:B------:R-:W-:Y:S02]  /*9800*/  MOV R136, 0xffffffff ;  /* 0xffffffff00887802 */ /* 0x000fe40000000f00 */
[----:B------:R-:W-:Y:S02]  /*9810*/  MOV R114, 0x9830 ;  /* 0x0000983000727802 */ /* 0x000fe40000000f00 */
[----:B0123-5:R-:W-:Y:S05]  /*9820*/  CALL.REL.NOINC `($__internal_71_$__cuda_sm70_shflsync_up) ;  /* 0x00000cc000007944 */ /* 0x02ffea0003c00000 */
        /* <DEDUP_REMOVED lines=10> */
[----:B------:R-:W-:Y:S05]  /*98d0*/  CALL.REL.NOINC `($__internal_71_$__cuda_sm70_shflsync_up) ;  /* 0x00000c1000007944 */ /* 0x000fea0003c00000 */
[----:B-1----:R-:W-:Y:S01]  /*98e0*/  MOV R135, R134 ;  /* 0x0000008600877202 */ /* 0x002fe20000000f00 */
[----:B------:R-:W-:Y:S01]  /*98f0*/  HFMA2.MMA R134, -RZ, RZ, 0, 1.1920928955078125e-07 ;  /* 0x00000002ff867435 */ /* 0x000fe200000001ff */
[----:B------:R-:W-:-:S02]  /*9900*/  MOV R115, R116 ;  /* 0x0000007400737202 */ /* 0x000fc40000000f00 */
[----:B------:R-:W-:Y:S02]  /*9910*/  MOV R137, RZ ;  /* 0x000000ff00897202 */ /* 0x000fe40000000f00 */
[----:B------:R-:W-:Y:S02]  /*9920*/  MOV R136, 0xffffffff ;  /* 0xffffffff00887802 */ /* 0x000fe40000000f00 */
[----:B------:R-:W-:Y:S02]  /*9930*/  MOV R114, 0x9950 ;  /* 0x0000995000727802 */ /* 0x000fe40000000f00 */
[----:B------:R-:W-:Y:S05]  /*9940*/  CALL.REL.NOINC `($__internal_71_$__cuda_sm70_shflsync_up) ;  /* 0x00000ba000007944 */ /* 0x000fea0003c00000 */
        /* <DEDUP_REMOVED lines=8> */
[----:B------:R-:W-:Y:S05]  /*99d0*/  CALL.REL.NOINC `($__internal_71_$__cuda_sm70_shflsync_up) ;  /* 0x00000b1000007944 */ /* 0x000fea0003c00000 */
[----:B-1----:R-:W-:Y:S01]  /*99e0*/  MOV R135, R134 ;  /* 0x0000008600877202 */ /* 0x002fe20000000f00 */
[----:B------:R-:W-:Y:S01]  /*99f0*/  HFMA2.MMA R134, -RZ, RZ, 0, 2.384185791015625e-07 ;  /* 0x00000004ff867435 */ /* 0x000fe200000001ff */
[----:B------:R-:W-:Y:S02]  /*9a00*/  MOV R115, R116 ;  /* 0x0000007400737202 */ /* 0x000fe40000000f00 */
[----:B------:R-:W-:Y:S02]  /*9a10*/  MOV R137, RZ ;  /* 0x000000ff00897202 */ /* 0x000fe40000000f00 */
[----:B------:R-:W-:Y:S02]  /*9a20*/  MOV R136, 0xffffffff ;  /* 0xffffffff00887802 */ /* 0x000fe40000000f00 */
[----:B------:R-:W-:Y:S02]  /*9a30*/  MOV R114, 0x9a50 ;  /* 0x00009a5000727802 */ /* 0x000fe40000000f00 */
[----:B------:R-:W-:Y:S05]  /*9a40*/  CALL.REL.NOINC `($__internal_71_$__cuda_sm70_shflsync_up) ;  /* 0x00000aa000007944 */ /* 0x000fea0003c00000 */
        /* <DEDUP_REMOVED lines=8> */
[----:B------:R-:W-:Y:S05]  /*9ad0*/  CALL.REL.NOINC `($__internal_71_$__cuda_sm70_shflsync_up) ;  /* 0x00000a1000007944 */ /* 0x000fea0003c00000 */
[----:B-1----:R-:W-:Y:S01]  /*9ae0*/  MOV R135, R134 ;  /* 0x0000008600877202 */ /* 0x002fe20000000f00 */
[----:B------:R-:W-:Y:S01]  /*9af0*/  HFMA2.MMA R134, -RZ, RZ, 0, 4.76837158203125e-07 ;  /* 0x00000008ff867435 */ /* 0x000fe200000001ff */
        /* <DEDUP_REMOVED lines=13> */
[----:B------:R-:W-:Y:S05]  /*9bd0*/  CALL.REL.NOINC `($__internal_71_$__cuda_sm70_shflsync_up) ;  /* 0x0000091000007944 */ /* 0x000fea0003c00000 */
[----:B-1----:R-:W-:Y:S01]  /*9be0*/  MOV R135, R134 ;  /* 0x0000008600877202 */ /* 0x002fe20000000f00 */
[----:B------:R-:W-:Y:S01]  /*9bf0*/  HFMA2.MMA R134, -RZ, RZ, 0, 9.5367431640625e-07 ;  /* 0x00000010ff867435 */ /* 0x000fe200000001ff */
[----:B------:R-:W-:Y:S02]  /*9c00*/  MOV R115, R116 ;  /* 0x0000007400737202 */ /* 0x000fe40000000f00 */
[----:B------:R-:W-:Y:S02]  /*9c10*/  MOV R137, RZ ;  /* 0x000000ff00897202 */ /* 0x000fe40000000f00 */
[----:B------:R-:W-:Y:S02]  /*9c20*/  MOV R136, 0xffffffff ;  /* 0xffffffff00887802 */ /* 0x000fe40000000f00 */
[----:B------:R-:W-:Y:S02]  /*9c30*/  MOV R114, 0x9c50 ;  /* 0x00009c5000727802 */ /* 0x000fe40000000f00 */
[----:B------:R-:W-:Y:S05]  /*9c40*/  CALL.REL.NOINC `($__internal_71_$__cuda_sm70_shflsync_up) ;  /* 0x000008a000007944 */ /* 0x000fea0003c00000 */
[----:B-1----:R-:W-:Y:S01]  /*9c50*/  MOV R114, R134 ;  /* 0x0000008600727202 */ /* 0x002fe20000000f00 */
[----:B------:R-:W-:Y:S05]  /*9c60*/  BRA `(.L_x_1755) ;  /* 0xffffbc8000007947 */ /* 0x000fea000383ffff */
.L_x_1707:
[----:B------:R-:W-:Y:S01]  /*9c70*/  HFMA2.MMA R134, -RZ, RZ, 0, 5.9604644775390625e-08 ;  /* 0x00000001ff867435 */ /* 0x000fe200000001ff */
[----:B------:R-:W-:-:S02]  /*9c80*/  MOV R115, R117 ;  /* 0x0000007500737202 */ /* 0x000fc40000000f00 */
[----:B------:R-:W-:Y:S02]  /*9c90*/  MOV R137, RZ ;  /* 0x000000ff00897202 */ /* 0x000fe40000000f00 */
[----:B------:R-:W-:Y:S02]  /*9ca0*/  MOV R136, 0xffffffff ;  /* 0xffffffff00887802 */ /* 0x000fe40000000f00 */
[----:B------:R-:W-:Y:S02]  /*9cb0*/  MOV R114, 0x9cd0 ;  /* 0x00009cd000727802 */ /* 0x000fe40000000f00 */
[----:B0123-5:R-:W-:Y:S05]  /*9cc0*/  CALL.REL.NOINC `($__internal_71_$__cuda_sm70_shflsync_up) ;  /* 0x0000082000007944 */ /* 0x02ffea0003c00000 */
[----:B-1----:R-:W-:Y:S01]  /*9cd0*/  MOV R117, R134 ;  /* 0x0000008600757202 */ /* 0x002fe20000000f00 */
[----:B------:R-:W-:Y:S01]  /*9ce0*/  HFMA2.MMA R134, -RZ, RZ, 0, 5.9604644775390625e-08 ;  /* 0x00000001ff867435 */ /* 0x000fe200000001ff */
[----:B------:R-:W-:Y:S02]  /*9cf0*/  MOV R115, R116 ;  /* 0x0000007400737202 */ /* 0x000fe40000000f00 */
[----:B------:R-:W-:Y:S02]  /*9d00*/  MOV R137, RZ ;  /* 0x000000ff00897202 */ /* 0x000fe40000000f00 */
[----:B------:R-:W-:-:S02]  /*9d10*/  MOV R136, 0xffffffff ;  /* 0xffffffff00887802 */ /* 0x000fc40000000f00 */
[----:B------:R-:W-:Y:S02]  /*9d20*/  MOV R114, 0x9d40 ;  /* 0x00009d4000727802 */ /* 0x000fe40000000f00 */
[----:B------:R-:W-:Y:S05]  /*9d30*/  CALL.REL.NOINC `($__internal_71_$__cuda_sm70_shflsync_up) ;  /* 0x000007b000007944 */ /* 0x000fea0003c00000 */
[----:B------:R-:W-:Y:S01]  /*9d40*/  HFMA2.MMA R159, -RZ, RZ, 0, 0 ;  /* 0x00000000ff9f7435 */ /* 0x000fe200000001ff */
[----:B-1----:R-:W-:Y:S02]  /*9d50*/  MOV R116, R134 ;  /* 0x0000008600747202 */ /* 0x002fe40000000f00 */
[----:B------:R-:W-:Y:S02]  /*9d60*/  MOV R114, R112 ;  /* 0x0000007000727202 */ /* 0x000fe40000000f00 */
[----:B------:R-:W-:Y:S02]  /*9d70*/  MOV R115, 0x9d90 ;  /* 0x00009d9000737802 */ /* 0x000fe40000000f00 */
[----:B------:R-:W-:Y:S05]  /*9d80*/  CALL.REL.NOINC `($__internal_70_$__cuda_sm70_shflsync_idx_p) ;  /* 0x000006d000007944 */ /* 0x000fea0003c00000 */
[----:B-1----:R-:W-:Y:S01]  /*9d90*/  MOV R112, R159 ;  /* 0x0000009f00707202 */ /* 0x002fe20000000f00 */
[----:B------:R-:W-:Y:S01]  /*9da0*/  HFMA2.MMA R159, -RZ, RZ, 0, 0 ;  /* 0x00000000ff9f7435 */ /* 0x000fe200000001ff */
[----:B------:R-:W-:Y:S02]  /*9db0*/  MOV R114, R113 ;  /* 0x0000007100727202 */ /* 0x000fe40000000f00 */
[----:B------:R-:W-:-:S03]  /*9dc0*/  MOV R115, 0x9de0 ;  /* 0x00009de000737802 */ /* 0x000fc60000000f00 */
[----:B0-2---:R-:W-:Y:S05]  /*9dd0*/  CALL.REL.NOINC `($__internal_70_$__cuda_sm70_shflsync_idx_p) ;  /* 0x0000068000007944 */ /* 0x005fea0003c00000 */
[----:B-1----:R-:W-:Y:S01]  /*9de0*/  MOV R113, R159 ;  /* 0x0000009f00717202 */ /* 0x002fe20000000f00 */
[----:B0-2---:R-:W-:Y:S05]  /*9df0*/  BRA `(.L_x_1756) ;  /* 0xffffbc1000007947 */ /* 0x005fea000383ffff */
.L_x_1710:
[----:B------:R-:W-:Y:S01]  /*9e00*/  HFMA2.MMA R159, -RZ, RZ, 0, 5.9604644775390625e-08 ;  /* 0x00000001ff9f7435 */ /* 0x000fe200000001ff */
[----:B------:R-:W-:-:S02]  /*9e10*/  MOV R115, R118 ;  /* 0x0000007600737202 */ /* 0x000fc40000000f00 */
[----:B------:R-:W-:-:S03]  /*9e20*/  MOV R114, 0x9e40 ;  /* 0x00009e4000727802 */ /* 0x000fc60000000f00 */
[----:B0-----:R-:W-:Y:S05]  /*9e30*/  CALL.REL.NOINC `($__internal_69_$__cuda_sm70_shflsync_down) ;  /* 0x000005a000007944 */ /* 0x001fea0003c00000 */
[----:B-1----:R-:W-:Y:S01]  /*9e40*/  MOV R116, R159 ;  /* 0x0000009f00747202 */ /* 0x002fe20000000f00 */
[----:B0-2---:R-:W-:Y:S05]  /*9e50*/  BRA `(.L_x_1757) ;  /* 0xffffc21000007947 */ /* 0x005fea000383ffff */
.L_x_1711:
[----:B------:R-:W-:Y:S01]  /*9e60*/  HFMA2.MMA R159, -RZ, RZ, 0, 5.9604644775390625e-08 ;  /* 0x00000001ff9f7435 */ /* 0x000fe200000001ff */
[----:B------:R-:W-:Y:S02]  /*9e70*/  MOV R115, R119 ;  /* 0x0000007700737202 */ /* 0x000fe40000000f00 */
[----:B------:R-:W-:-:S03]  /*9e80*/  MOV R114, 0x9ea0 ;  /* 0x00009ea000727802 */ /* 0x000fc60000000f00 */
[----:B012---:R-:W-:Y:S05]  /*9e90*/  CALL.REL.NOINC `($__internal_69_$__cuda_sm70_shflsync_down) ;  /* 0x0000054000007944 */ /* 0x007fea0003c00000 */
[C---:B------:R-:W-:Y:S02]  /*9ea0*/  FMUL.FTZ R116, R118.reuse, R116 ;  /* 0x0000007476747220 */ /* 0x040fe40000410000 */
[C---:B-1----:R-:W-:Y:S01]  /*9eb0*/  FFMA.FTZ R114, R118.reuse, R159, R119 ;  /* 0x0000009f76727223 */ /* 0x042fe20000010077 */
[----:B------:R-:W-:Y:S02]  /*9ec0*/  MOV R159, 0x2 ;  /* 0x00000002009f7802 */ /* 0x000fe40000000f00 */
[----:B------:R-:W-:Y:S02]  /*9ed0*/  FSEL R118, R118, R116, !P4 ;  /* 0x0000007476767208 */ /* 0x000fe40006000000 */
[----:B------:R-:W-:-:S02]  /*9ee0*/  FSEL R119, R119, R114, !P4 ;  /* 0x0000007277777208 */ /* 0x000fc40006000000 */
[----:B------:R-:W-:Y:S02]  /*9ef0*/  MOV R115, R118 ;  /* 0x0000007600737202 */ /* 0x000fe40000000f00 */
[----:B------:R-:W-:Y:S02]  /*9f00*/  MOV R114, 0x9f20 ;  /* 0x00009f2000727802 */ /* 0x000fe40000000f00 */
[----:B0-2---:R-:W-:Y:S05]  /*9f10*/  CALL.REL.NOINC `($__internal_69_$__cuda_sm70_shflsync_down) ;  /* 0x000004c000007944 */ /* 0x005fea0003c00000 */
[----:B-1----:R-:W-:Y:S01]  /*9f20*/  MOV R116, R159 ;  /* 0x0000009f00747202 */ /* 0x002fe20000000f00 */
[----:B------:R-:W-:Y:S01]  /*9f30*/  HFMA2.MMA R159, -RZ, RZ, 0, 1.1920928955078125e-07 ;  /* 0x00000002ff9f7435 */ /* 0x000fe200000001ff */
[----:B------:R-:W-:Y:S02]  /*9f40*/  MOV R115, R119 ;  /* 0x0000007700737202 */ /* 0x000fe40000000f00 */
[----:B------:R-:W-:-:S03]  /*9f50*/  MOV R114, 0x9f70 ;  /* 0x00009f7000727802 */ /* 0x000fc60000000f00 */
[----:B0-2---:R-:W-:Y:S05]  /*9f60*/  CALL.REL.NOINC `($__internal_69_$__cuda_sm70_shflsync_down) ;  /* 0x0000047000007944 */ /* 0x005fea0003c00000 */
[----:B-1----:R-:W-:Y:S01]  /*9f70*/  @!P3 FFMA.FTZ R119, R118, R159, R119 ;  /* 0x0000009f7677b223 */ /* 0x002fe20000010077 */
[----:B------:R-:W-:Y:S01]  /*9f80*/  MOV R159, 0x4 ;  /* 0x00000004009f7802 */ /* 0x000fe20000000f00 */
[----:B------:R-:W-:Y:S01]  /*9f90*/  @!P3 FMUL.FTZ R118, R116, R118 ;  /* 0x000000767476b220 */ /* 0x000fe20000410000 */
[----:B------:R-:W-:-:S04]  /*9fa0*/  MOV R114, 0x9fd0 ;  /* 0x00009fd000727802 */ /* 0x000fc80000000f00 */
[----:B------:R-:W-:Y:S02]  /*9fb0*/  MOV R115, R118 ;  /* 0x0000007600737202 */ /* 0x000fe40000000f00 */
[----:B0-2---:R-:W-:Y:S05]  /*9fc0*/  CALL.REL.NOINC `($__internal_69_$__cuda_sm70_shflsync_down) ;  /* 0x0000041000007944 */ /* 0x005fea0003c00000 */
[----:B-1----:R-:W-:Y:S01]  /*9fd0*/  MOV R116, R159 ;  /* 0x0000009f00747202 */ /* 0x002fe20000000f00 */
[----:B------:R-:W-:Y:S01]  /*9fe0*/  HFMA2.MMA R159, -RZ, RZ, 0, 2.384185791015625e-07 ;  /* 0x00000004ff9f7435 */ /* 0x000fe200000001ff */
[----:B------:R-:W-:Y:S02]  /*9ff0*/  MOV R115, R119 ;  /* 0x0000007700737202 */ /* 0x000fe40000000f00 */
[----:B------:R-:W-:-:S03]  /*a000*/  MOV R114, 0xa020 ;  /* 0x0000a02000727802 */ /* 0x000fc60000000f00 */
[----:B0-2---:R-:W-:Y:S05]  /*a010*/  CALL.REL.NOINC `($__internal_69_$__cuda_sm70_shflsync_down) ;  /* 0x000003c000007944 */ /* 0x005fea0003c00000 */
[----:B-1----:R-:W-:Y:S01]  /*a020*/  @!P2 FFMA.FTZ R119, R118, R159, R119 ;  /* 0x0000009f7677a223 */ /* 0x002fe20000010077 */
[----:B------:R-:W-:Y:S01]  /*a030*/  HFMA2.MMA R159, -RZ, RZ, 0, 4.76837158203125e-07 ;  /* 0x00000008ff9f7435 */ /* 0x000fe200000001ff */
[----:B------:R-:W-:Y:S01]  /*a040*/  @!P2 FMUL.FTZ R118, R116, R118 ;  /* 0x000000767476a220 */ /* 0x000fe20000410000 */
[----:B------:R-:W-:Y:S02]  /*a050*/  MOV R114, 0xa0a0 ;  /* 0x0000a0a000727802 */ /* 0x000fe40000000f00 */
[----:B------:R-:W-:Y:S02]  /*a060*/  MOV R116, R119 ;  /* 0x0000007700747202 */ /* 0x000fe40000000f00 */
[----:B------:R-:W-:-:S04]  /*a070*/  MOV R119, R118 ;  /* 0x0000007600777202 */ /* 0x000fc80000000f00 */
[----:B------:R-:W-:Y:S02]  /*a080*/  MOV R115, R119 ;  /* 0x0000007700737202 */ /* 0x000fe40000000f00 */
[----:B0-2---:R-:W-:Y:S05]  /*a090*/  CALL.REL.NOINC `($__internal_69_$__cuda_sm70_shflsync_down) ;  /* 0x0000034000007944 */ /* 0x005fea0003c00000 */
[----:B-1----:R-:W-:Y:S01]  /*a0a0*/  MOV R117, R159 ;  /* 0x0000009f00757202 */ /* 0x002fe20000000f00 */
[----:B------:R-:W-:Y:S01]  /*a0b0*/  HFMA2.MMA R159, -RZ, RZ, 0, 4.76837158203125e-07 ;  /* 0x00000008ff9f7435 */ /* 0x000fe200000001ff */
[----:B------:R-:W-:Y:S02]  /*a0c0*/  MOV R115, R116 ;  /* 0x0000007400737202 */ /* 0x000fe40000000f00 */
[----:B------:R-:W-:-:S03]  /*a0d0*/  MOV R114, 0xa0f0 ;  /* 0x0000a0f000727802 */ /* 0x000fc60000000f00 */
[----:B0-2---:R-:W-:Y:S05]  /*a0e0*/  CALL.REL.NOINC `($__internal_69_$__cuda_sm70_shflsync_down) ;  /* 0x000002f000007944 */ /* 0x005fea0003c00000 */
[----:B-1----:R-:W-:Y:S01]  /*a0f0*/  @!P1 FFMA.FTZ R116, R119, R159, R116 ;  /* 0x0000009f77749223 */ /* 0x002fe20000010074 */
[----:B------:R-:W-:Y:S01]  /*a100*/  HFMA2.MMA R159, -RZ, RZ, 0, 9.5367431640625e-07 ;  /* 0x00000010ff9f7435 */ /* 0x000fe200000001ff */
[----:B------:R-:W-:Y:S01]  /*a110*/  @!P1 FMUL.FTZ R119, R117, R119 ;  /* 0x0000007775779220 */ /* 0x000fe20000410000 */
[----:B------:R-:W-:Y:S02]  /*a120*/  MOV R114, 0xa160 ;  /* 0x0000a16000727802 */ /* 0x000fe40000000f00 */
[----:B------:R-:W-:Y:S02]  /*a130*/  MOV R118, R116 ;  /* 0x0000007400767202 */ /* 0x000fe40000000f00 */
[----:B------:R-:W-:-:S02]  /*a140*/  MOV R115, R119 ;  /* 0x0000007700737202 */ /* 0x000fc40000000f00 */
[----:B0-2---:R-:W-:Y:S05]  /*a150*/  CALL.REL.NOINC `($__internal_69_$__cuda_sm70_shflsync_down) ;  /* 0x0000028000007944 */ /* 0x005fea0003c00000 */
[----:B-1----:R-:W-:Y:S01]  /*a160*/  MOV R116, R159 ;  /* 0x0000009f00747202 */ /* 0x002fe20000000f00 */
[----:B------:R-:W-:Y:S01]  /*a170*/  HFMA2.MMA R159, -RZ, RZ, 0, 9.5367431640625e-07 ;  /* 0x00000010ff9f7435 */ /* 0x000fe200000001ff */
[----:B------:R-:W-:-:S02]  /*a180*/  MOV R115, R118 ;  /* 0x0000007600737202 */ /* 0x000fc40000000f00 */
[----:B------:R-:W-:-:S03]  /*a190*/  MOV R114, 0xa1b0 ;  /* 0x0000a1b000727802 */ /* 0x000fc60000000f00 */
[----:B0-2---:R-:W-:Y:S05]  /*a1a0*/  CALL.REL.NOINC `($__internal_69_$__cuda_sm70_shflsync_down) ;  /* 0x0000023000007944 */ /* 0x005fea0003c00000 */
[----:B-1----:R-:W-:Y:S01]  /*a1b0*/  @!P0 FFMA.FTZ R118, R119, R159, R118 ;  /* 0x0000009f77768223 */ /* 0x002fe20000010076 */
[----:B------:R-:W-:Y:S01]  /*a1c0*/  MOV R159, RZ ;  /* 0x000000ff009f7202 */ /* 0x000fe20000000f00 */
[----:B------:R-:W-:Y:S01]  /*a1d0*/  @!P0 FMUL.FTZ R119, R116, R119 ;  /* 0x0000007774778220 */ /* 0x000fe20000410000 */
[----:B------:R-:W-:-:S04]  /*a1e0*/  MOV R115, 0xa210 ;  /* 0x0000a21000737802 */ /* 0x000fc80000000f00 */
[----:B------:R-:W-:Y:S02]  /*a1f0*/  MOV R114, R119 ;  /* 0x0000007700727202 */ /* 0x000fe40000000f00 */
[----:B0-2---:R-:W-:Y:S05]  /*a200*/  CALL.REL.NOINC `($__internal_70_$__cuda_sm70_shflsync_idx_p) ;  /* 0x0000025000007944 */ /* 0x005fea0003c00000 */
[----:B-1----:R-:W-:Y:S01]  /*a210*/  MOV R116, R159 ;  /* 0x0000009f00747202 */ /* 0x002fe20000000f00 */
[----:B------:R-:W-:Y:S01]  /*a220*/  HFMA2.MMA R159, -RZ, RZ, 0, 0 ;  /* 0x00000000ff9f7435 */ /* 0x000fe200000001ff */
[----:B------:R-:W-:Y:S02]  /*a230*/  MOV R114, R118 ;  /* 0x0000007600727202 */ /* 0x000fe40000000f00 */
[----:B------:R-:W-:-:S03]  /*a240*/  MOV R115, 0xa260 ;  /* 0x0000a26000737802 */ /* 0x000fc60000000f00 */
[----:B0-2---:R-:W-:Y:S05]  /*a250*/  CALL.REL.NOINC `($__internal_70_$__cuda_sm70_shflsync_idx_p) ;  /* 0x0000020000007944 */ /* 0x005fea0003c00000 */
[----:B------:R-:W-:Y:S02]  /*a260*/  MOV R117, R116 ;  /* 0x0000007400757202 */ /* 0x000fe40000000f00 */
[----:B-1----:R-:W-:Y:S01]  /*a270*/  MOV R116, R159 ;  /* 0x0000009f00747202 */ /* 0x002fe20000000f00 */
[----:B------:R-:W-:Y:S01]  /*a280*/  HFMA2.MMA R159, -RZ, RZ, 0, 5.9604644775390625e-08 ;  /* 0x00000001ff9f7435 */ /* 0x000fe200000001ff */
[----:B------:R-:W-:Y:S02]  /*a290*/  MOV R115, R119 ;  /* 0x0000007700737202 */ /* 0x000fe40000000f00 */
[----:B------:R-:W-:-:S03]  /*a2a0*/  MOV R114, 0xa2c0 ;  /* 0x0000a2c000727802 */ /* 0x000fc60000000f00 */
[----:B0-2---:R-:W-:Y:S05]  /*a2b0*/  CALL.REL.NOINC `($__internal_69_$__cuda_sm70_shflsync_down) ;  /* 0x0000012000007944 */ /* 0x005fea0003c00000 */
[----:B-1----:R-:W-:Y:S01]  /*a2c0*/  MOV R160, R159 ;  /* 0x0000009f00a07202 */ /* 0x002fe20000000f00 */
[----:B------:R-:W-:Y:S01]  /*a2d0*/  HFMA2.MMA R159, -RZ, RZ, 0, 5.9604644775390625e-08 ;  /* 0x00000001ff9f7435 */ /* 0x000fe200000001ff */
[----:B------:R-:W-:-:S02]  /*a2e0*/  MOV R115, R118 ;  /* 0x0000007600737202 */ /* 0x000fc40000000f00 */
[----:B------:R-:W-:-:S03]  /*a2f0*/  MOV R114, 0xa310 ;  /* 0x0000a31000727802 */ /* 0x000fc60000000f00 */
[----:B0-2---:R-:W-:Y:S05]  /*a300*/  CALL.REL.NOINC `($__internal_69_$__cuda_sm70_shflsync_down) ;  /* 0x000000d000007944 */ /* 0x005fea0003c00000 */
[----:B-1----:R-:W-:Y:S01]  /*a310*/  MOV R119, R159 ;  /* 0x0000009f00777202 */ /* 0x002fe20000000f00 */
[----:B------:R-:W-:Y:S01]  /*a320*/  HFMA2.MMA R159, -RZ, RZ, 0, 0 ;  /* 0x00000000ff9f7435 */ /* 0x000fe200000001ff */
[----:B------:R-:W-:Y:S02]  /*a330*/  MOV R118, R160 ;  /* 0x000000a000767202 */ /* 0x000fe40000000f00 */
[----:B------:R-:W-:Y:S02]  /*a340*/  MOV R114, R112 ;  /* 0x0000007000727202 */ /* 0x000fe40000000f00 */
[----:B------:R-:W-:Y:S02]  /*a350*/  MOV R115, 0xa370 ;  /* 0x0000a37000737802 */ /* 0x000fe40000000f00 */
[----:B0-2---:R-:W-:Y:S05]  /*a360*/  CALL.REL.NOINC `($__internal_70_$__cuda_sm70_shflsync_idx_p) ;  /* 0x000000f000007944 */ /* 0x005fea0003c00000 */
[----:B-1----:R-:W-:Y:S01]  /*a370*/  MOV R160, R159 ;  /* 0x0000009f00a07202 */ /* 0x002fe20000000f00 */
[----:B------:R-:W-:Y:S01]  /*a380*/  HFMA2.MMA R159, -RZ, RZ, 0, 0 ;  /* 0x00000000ff9f7435 */ /* 0x000fe200000001ff */
[----:B------:R-:W-:Y:S02]  /*a390*/  MOV R114, R113 ;  /* 0x0000007100727202 */ /* 0x000fe40000000f00 */
[----:B------:R-:W-:-:S03]  /*a3a0*/  MOV R115, 0xa3c0 ;  /* 0x0000a3c000737802 */ /* 0x000fc60000000f00 */
[----:B0-2---:R-:W-:Y:S05]  /*a3b0*/  CALL.REL.NOINC `($__internal_70_$__cuda_sm70_shflsync_idx_p) ;  /* 0x000000a000007944 */ /* 0x005fea0003c00000 */
[----:B-1----:R-:W-:Y:S01]  /*a3c0*/  MOV R115, R159 ;  /* 0x0000009f00737202 */ /* 0x002fe20000000f00 */
[----:B0-2---:R-:W-:Y:S05]  /*a3d0*/  BRA `(.L_x_1758) ;  /* 0xffffbe3000007947 */ /* 0x005fea000383ffff */
        .weak           $__internal_69_$__cuda_sm70_shflsync_down
        .type           $__internal_69_$__cuda_sm70_shflsync_down,@function
        .size           $__internal_69_$__cuda_sm70_shflsync_down,($__internal_70_$__cuda_sm70_shflsync_idx_p - $__internal_69_$__cuda_sm70_shflsync_down)
$__internal_69_$__cuda_sm70_shflsync_down:
[----:B------:R-:W-:Y:S01]  /*a3e0*/  HFMA2.MMA R0, -RZ, RZ, 0, 1.847743988037109375e-06 ;  /* 0x0000001fff007435 */ /* 0x000fe200000001ff */
[----:B------:R-:W-:-:S04]  /*a3f0*/  MOV R155, 0xffffffff ;  /* 0xffffffff009b7802 */ /* 0x000fc80000000f00 */
[----:B------:R-:W-:Y:S04]  /*a400*/  WARPSYNC R155 ;  /* 0x0000009b00007348 */ /* 0x000fe80003800000 */
[----:B------:R0:W1:Y:S04]  /*a410*/  SHFL.DOWN PT, R159, R115, R159, R0 ;  /* 0x0800009f739f7389 */ /* 0x00006800000e0000 */
[----:B0-----:R-:W0:Y:S01]  /*a420*/  S2R R155, SR_LANEID ;  /* 0x00000000009b7919 */ /* 0x001e220000000000 */
[----:B------:R-:W-:-:S03]  /*a430*/  MOV R115, 0x0 ;  /* 0x0000000000737802 */ /* 0x000fc60000000f00 */
[----:B------:R-:W2:Y:S01]  /*a440*/  S2R R0, SR_TID.X ;  /* 0x0000000000007919 */ /* 0x000ea20000002100 */
[----:B------:R-:W-:Y:S05]  /*a450*/  RET.REL.NODEC R114 `(_Z25selective_scan_bwd_kernelI32Selective_Scan_bwd_kernel_traitsILi128ELi16ELb1ELb0ELb1ELb1ELb1EffEEv12SSMParamsBwd) ;  /* 0xffff5ba072007950 */ /* 0x000fea0003c3ffff */
        .weak           $__internal_70_$__cuda_sm70_shflsync_idx_p
        .type           $__internal_70_$__cuda_sm70_shflsync_idx_p,@function
        .size           $__internal_70_$__cuda_sm70_shflsync_idx_p,($__internal_71_$__cuda_sm70_shflsync_up - $__internal_70_$__cuda_sm70_shflsync_idx_p)
$__internal_70_$__cuda_sm70_shflsync_idx_p:
        /* <DEDUP_REMOVED lines=8> */
[----:B------:R-:W-:Y:S05]  /*a4e0*/  RET.REL.NODEC R114 `(_Z25selective_scan_bwd_kernelI32Selective_Scan_bwd_kernel_traitsILi128ELi16ELb1ELb0ELb1ELb1ELb1EffEEv12SSMParamsBwd) ;  /* 0xffff5b1072007950 */ /* 0x000fea0003c3ffff */
        .weak           $__internal_71_$__cuda_sm70_shflsync_up
        .type           $__internal_71_$__cuda_sm70_shflsync_up,@function
        .size           $__internal_71_$__cuda_sm70_shflsync_up,(.L_x_8887 - $__internal_71_$__cuda_sm70_shflsync_up)
$__internal_71_$__cuda_sm70_shflsync_up:
[----:B------:R-:W-:Y:S04]  /*a4f0*/  WARPSYNC R136 ;  /* 0x0000008800007348 */ /* 0x000fe80003800000 */
[----:B------:R0:W1:Y:S02]  /*a500*/  SHFL.UP PT, R134, R115, R134, R137 ;  /* 0x0400008673867389 */ /* 0x00006400000e0089 */
[----:B0-----:R-:W-:-:S04]  /*a510*/  MOV R115, 0x0 ;  /* 0x0000000000737802 */ /* 0x001fc80000000f00 */
[----:B------:R-:W-:Y:S05]  /*a520*/  RET.REL.NODEC R114 `(_Z25selective_scan_bwd_kernelI32Selective_Scan_bwd_kernel_traitsILi128ELi16ELb1ELb0ELb1ELb1ELb1EffEEv12SSMParamsBwd) ;  /* 0xffff5ad072007950 */ /* 0x000fea0003c3ffff */
.L_x_1759:
        /* <DEDUP_REMOVED lines=13> */
.L_x_8887:


//--------------------- .text._Z25selective_scan_bwd_kernelI32Selective_Scan_bwd_kernel_traitsILi128ELi16ELb1ELb1ELb0ELb0ELb0EffEEv12SSMParamsBwd --------------------------
	.section	.text._Z25selective_scan_bwd_kernelI32Selective_Scan_bwd_kernel_traitsILi128ELi16ELb1ELb1ELb0ELb0ELb0EffEEv12SSMParamsBwd,"ax",@progbits
	.sectioninfo	@"SHI_REGISTERS=168"
	.align	128
        .global         _Z25selective_scan_bwd_kernelI32Selective_Scan_bwd_kernel_traitsILi128ELi16ELb1ELb1ELb0ELb0ELb0EffEEv12SSMParamsBwd
        .type           _Z25selective_scan_bwd_kernelI32Selective_Scan_bwd_kernel_traitsILi128ELi16ELb1ELb1ELb0ELb0ELb0EffEEv12SSMParamsBwd,@function
        .size           _Z25selective_scan_bwd_kernelI32Selective_Scan_bwd_kernel_traitsILi128ELi16ELb1ELb1ELb0ELb0ELb0EffEEv12SSMParamsBwd,(.L_x_8890 - _Z25selective_scan_bwd_kernelI32Selective_Scan_bwd_kernel_traitsILi128ELi16ELb1ELb1ELb0ELb0ELb0EffEEv12SSMParamsBwd)
        .other          _Z25selective_scan_bwd_kernelI32Selective_Scan_bwd_kernel_traitsILi128ELi16ELb1ELb1ELb0ELb0ELb0EffEEv12SSMParamsBwd,@"STO_CUDA_ENTRY STV_DEFAULT"
_Z25selective_scan_bwd_kernelI32Selective_Scan_bwd_kernel_traitsILi128ELi16ELb1ELb1ELb0ELb0ELb0EffEEv12SSMParamsBwd:
.text._Z25selective_scan_bwd_kernelI32Selective_Scan_bwd_kernel_traitsILi128ELi16ELb1ELb1ELb0ELb0ELb0EffEEv12SSMParamsBwd:
        /* <DEDUP_REMOVED lines=30> */
[----:B-1----:R-:W-:Y:S01]  /*01e0*/  USHF.R.S32.HI UR35, URZ, 0x1f, UR34 ;  /* 0x0000001f3f237899 */ /* 0x002fe20008011422 */
[----:B------:R-:W-:Y:S01]  /*01f0*/  HFMA2.MMA R147, -RZ, RZ, 0, 0 ;  /* 0x00000000ff937435 */ /* 0x000fe200000001ff */
[----:B------:R-:W-:Y:S01]  /*0200*/  UISETP.NE.U32.AND UP0, UPT, URZ, UR4, UPT ;  /* 0x000000043f00728c */ /* 0x000fe2000bf05070 */
[----:B------:R-:W-:Y:S01]  /*0210*/  MOV R145, RZ ;  /* 0x000000ff00917202 */ /* 0x000fe20000000f00 */
[----:B------:R-:W-:Y:S02]  /*0220*/  UIMAD UR4, UR35, UR6, URZ ;  /* 0x00000006230472a4 */ /* 0x000fe4000f8e023f */
[----:B------:R-:W-:-:S02]  /*0230*/  UIMAD.WIDE.U32 UR24, UR34, UR6, URZ ;  /* 0x00000006221872a5 */ /* 0x000fc4000f8e003f */
[----:B------:R-:W-:Y:S02]  /*0240*/  UIMAD UR4, UR34, UR7, UR4 ;  /* 0x00000007220472a4 */ /* 0x000fe4000f8e0204 */
[----:B------:R-:W-:Y:S02]  /*0250*/  UISETP.NE.AND.EX UP0, UPT, URZ, UR5, UPT, UP0 ;  /* 0x000000053f00728c */ /* 0x000fe4000bf05300 */
[----:B------:R-:W-:Y:S01]  /*0260*/  ULDC.64 UR6, c[0x0][0x1e0] ;  /* 0x0000780000067ab9 */ /* 0x000fe20000000a00 */
[----:B0-----:R-:W0:Y:S01]  /*0270*/  I2F.RP R0, UR33 ;  /* 0x0000002100007d06 */ /* 0x001e220008209400 */
[----:B------:R-:W-:Y:S02]  /*0280*/  UIMAD UR5, UR35, UR6, URZ ;  /* 0x00000006230572a4 */ /* 0x000fe4000f8e023f */
[----:B------:R-:W-:Y:S02]  /*0290*/  UISETP.NE.U32.AND UP1, UPT, URZ, UR20, UPT ;  /* 0x000000143f00728c */ /* 0x000fe4000bf25070 */
[----:B------:R-:W-:-:S02]  /*02a0*/  UIMAD UR32, UR34, UR7, UR5 ;  /* 0x00000007222072a4 */ /* 0x000fc4000f8e0205 */
[----:B------:R-:W-:Y:S02]  /*02b0*/  UISETP.NE.AND.EX UP1, UPT, URZ, UR21, UPT, UP1 ;  /* 0x000000153f00728c */ /* 0x000fe4000bf25310 */
[----:B------:R-:W-:Y:S02]  /*02c0*/  UISETP.NE.U32.AND UP2, UPT, URZ, UR26, UPT ;  /* 0x0000001a3f00728c */ /* 0x000fe4000bf45070 */
[----:B------:R-:W-:Y:S02]  /*02d0*/  UIMAD UR15, UR35, UR8, URZ ;  /* 0x00000008230f72a4 */ /* 0x000fe4000f8e023f */
[----:B------:R-:W-:Y:S02]  /*02e0*/  UISETP.NE.AND.EX UP2, UPT, URZ, UR27, UPT, UP2 ;  /* 0x0000001b3f00728c */ /* 0x000fe4000bf45320 */
[----:B------:R-:W-:Y:S01]  /*02f0*/  UIMAD.WIDE.U32 UR12, UR34, UR8, URZ ;  /* 0x00000008220c72a5 */ /* 0x000fe2000f8e003f */
[----:B0-----:R-:W2:Y:S01]  /*0300*/  MUFU.RCP R0, R0 ;  /* 0x0000000000007308 */ /* 0x001ea20000001000 */
[----:B------:R-:W-:-:S02]  /*0310*/  UIMAD.WIDE.U32 UR18, UR34, UR6, URZ ;  /* 0x00000006221272a5 */ /* 0x000fc4000f8e003f */
[----:B------:R-:W-:Y:S02]  /*0320*/  UMOV UR8, URZ ;  /* 0x0000003f00087c82 */ /* 0x000fe40008000000 */
[----:B------:R-:W-:Y:S02]  /*0330*/  @UP1 ULEA UR8, UP3, UR16, UR20, 0x2 ;  /* 0x0000001410081291 */ /* 0x000fe4000f86103f */
[----:B------:R-:W-:Y:S02]  /*0340*/  ULDC.64 UR6, c[0x0][0x190] ;  /* 0x0000640000067ab9 */ /* 0x000fe40000000a00 */
[----:B------:R-:W-:Y:S02]  /*0350*/  UIMAD UR15, UR34, UR9, UR15 ;  /* 0x00000009220f72a4 */ /* 0x000fe4000f8e020f */
[----:B------:R-:W-:Y:S02]  /*0360*/  UIMAD.WIDE.U32 UR10, UR34, UR6, URZ ;  /* 0x00000006220a72a5 */ /* 0x000fe4000f8e003f */
[----:B------:R-:W-:-:S02]  /*0370*/  UIMAD UR14, UR35, UR6, URZ ;  /* 0x00000006230e72a4 */ /* 0x000fc4000f8e023f */
[----:B------:R-:W-:Y:S01]  /*0380*/  UMOV UR9, URZ ;  /* 0x0000003f00097c82 */ /* 0x000fe20008000000 */
[----:B--2---:R-:W-:Y:S01]  /*0390*/  IADD3 R2, R0, 0xffffffe, RZ ;  /* 0x0ffffffe00027810 */ /* 0x004fe20007ffe0ff */
[----:B------:R-:W-:Y:S01]  /*03a0*/  @UP1 ULEA.HI.X UR9, UR16, UR21, UR17, 0x2, UP3 ;  /* 0x0000001510091291 */ /* 0x000fe200098f1411 */
[----:B------:R-:W-:Y:S01]  /*03b0*/  IABS R0, UR16 ;  /* 0x0000001000007c13 */ /* 0x000fe20008000000 */
[----:B------:R-:W-:Y:S02]  /*03c0*/  UMOV UR6, URZ ;  /* 0x0000003f00067c82 */ /* 0x000fe40008000000 */
[----:B------:R-:W-:Y:S01]  /*03d0*/  @UP2 ULEA UR6, UP1, UR16, UR26, 0x2 ;  /* 0x0000001a10062291 */ /* 0x000fe2000f82103f */
[----:B------:R-:W0:Y:S01]  /*03e0*/  F2I.FTZ.U32.TRUNC.NTZ R2, R2 ;  /* 0x0000000200027305 */ /* 0x000e22000021f000 */
[----:B------:R-:W1:Y:S01]  /*03f0*/  R2UR UR23, R0 ;  /* 0x00000000001773c2 */ /* 0x000e6200000e0000 */
[----:B------:R-:W-:Y:S02]  /*0400*/  UIADD3 UR25, UR25, UR4, URZ ;  /* 0x0000000419197290 */ /* 0x000fe4000fffe03f */
[----:B------:R-:W-:-:S02]  /*0410*/  UIMAD UR14, UR34, UR7, UR14 ;  /* 0x00000007220e72a4 */ /* 0x000fc4000f8e020e */
[----:B------:R-:W-:Y:S02]  /*0420*/  UMOV UR4, URZ ;  /* 0x0000003f00047c82 */ /* 0x000fe40008000000 */
[----:B------:R-:W-:Y:S02]  /*0430*/  UMOV UR7, URZ ;  /* 0x0000003f00077c82 */ /* 0x000fe40008000000 */
[----:B------:R-:W-:Y:S02]  /*0440*/  @UP2 ULEA.HI.X UR7, UR16, UR27, UR17, 0x2, UP1 ;  /* 0x0000001b10072291 */ /* 0x000fe400088f1411 */
[----:B------:R-:W-:Y:S02]  /*0450*/  ULDC.64 UR20, c[0x0][0x1e8] ;  /* 0x00007a0000147ab9 */ /* 0x000fe40000000a00 */
[----:B------:R-:W-:Y:S01]  /*0460*/  ULDC.64 UR26, c[0x0][0x1d8] ;  /* 0x00007600001a7ab9 */ /* 0x000fe20000000a00 */
[----:B0-----:R-:W0:Y:S01]  /*0470*/  R2UR UR5, R2 ;  /* 0x00000000020573c2 */ /* 0x001e2200000e0000 */
[----:B------:R-:W-:-:S02]  /*0480*/  UIMAD UR36, UR17, UR20, URZ ;  /* 0x00000014112472a4 */ /* 0x000fc4000f8e023f */
[----:B------:R-:W-:Y:S02]  /*0490*/  UIADD3 UR19, UR19, UR32, URZ ;  /* 0x0000002013137290 */ /* 0x000fe4000fffe03f */
[----:B------:R-:W-:Y:S02]  /*04a0*/  UIMAD UR22, UR17, UR26, URZ ;  /* 0x0000001a111672a4 */ /* 0x000fe4000f8e023f */
[----:B------:R-:W-:Y:S02]  /*04b0*/  ULDC UR32, c[0x0][0x174] ;  /* 0x00005d0000207ab9 */ /* 0x000fe40000000800 */
[----:B------:R-:W-:Y:S02]  /*04c0*/  UIMAD.WIDE.U32 UR18, UR16, UR20, UR18 ;  /* 0x00000014101272a5 */ /* 0x000fe4000f8e0012 */
[----:B------:R-:W-:Y:S02]  /*04d0*/  UIADD3 UR13, UR13, UR15, URZ ;  /* 0x0000000f0d0d7290 */ /* 0x000fe4000fffe03f */
[----:B------:R-:W-:-:S02]  /*04e0*/  UIMAD UR22, UR16, UR27, UR22 ;  /* 0x0000001b101672a4 */ /* 0x000fc4000f8e0216 */
[----:B------:R-:W-:Y:S02]  /*04f0*/  ULDC UR37, c[0x0][0x178] ;  /* 0x00005e0000257ab9 */ /* 0x000fe40000000800 */
[----:B------:R-:W-:Y:S02]  /*0500*/  ULOP3.LUT UR27, UR16, UR37, URZ, 0x3c, !UPT ;  /* 0x00000025101b7292 */ /* 0x000fe4000f8e3c3f */
[----:B------:R-:W-:Y:S02]  /*0510*/  UIADD3 UR11, UR11, UR14, URZ ;  /* 0x0000000e0b0b7290 */ /* 0x000fe4000fffe03f */
[----:B0-----:R-:W-:-:S04]  /*0520*/  UIADD3 UR28, URZ, -UR5, URZ ;  /* 0x800000053f1c7290 */ /* 0x001fc8000fffe03f */
[----:B------:R-:W-:-:S04]  /*0530*/  UIMAD UR28, UR28, UR33, URZ ;  /* 0x000000211c1c72a4 */ /* 0x000fc8000f8e023f */
[----:B------:R-:W-:Y:S02]  /*0540*/  UIMAD.WIDE.U32 UR28, UR5, UR28, UR4 ;  /* 0x0000001c051c72a5 */ /* 0x000fe4000f8e0004 */
[----:B------:R-:W-:Y:S02]  /*0550*/  UIMAD.WIDE.U32 UR4, UR16, UR26, UR24 ;  /* 0x0000001a100472a5 */ /* 0x000fe4000f8e0018 */
[----:B-1----:R-:W-:Y:S02]  /*0560*/  UIMAD.WIDE.U32 UR24, UR29, UR23, URZ ;  /* 0x000000171d1872a5 */ /* 0x002fe4000f8e003f */
        /* <DEDUP_REMOVED lines=64> */
[----:B---3--:R0:W1:Y:S01]  /*0970*/  @P0 R2UR UR4, R3 ;  /* 0x00000000030403c2 */ /* 0x00806200000e0000 */
[----:B------:R-:W-:-:S07]  /*0980*/  PLOP3.LUT P0, PT, PT, PT, UP1, 0x80, 0x0 ;  /* 0x000000000000781c */ /* 0x000fce0003f0f018 */
[----:B----4-:R0:W2:Y:S06]  /*0990*/  @P1 R2UR UR5, R4 ;  /* 0x00000000040513c2 */ /* 0x0100ac00000e0000 */
[----:B------:R-:W-:Y:S05]  /*09a0*/  @!P0 BRA `(.L_x_1760) ;  /* 0x0000474000008947 */ /* 0x000fea0003800000 */
[----:B------:R-:W3:Y:S01]  /*09b0*/  S2R R140, SR_TID.X ;  /* 0x00000000008c7919 */ /* 0x000ee20000002100 */
[----:B------:R-:W-:Y:S01]  /*09c0*/  MOV R145, RZ ;  /* 0x000000ff00917202 */ /* 0x000fe20000000f00 */
[----:B------:R-:W-:Y:S01]  /*09d0*/  ULDC UR19, c[0x0][0x174] ;  /* 0x00005d0000137ab9 */ /* 0x000fe20000000800 */
[----:B------:R-:W-:Y:S01]  /*09e0*/  MOV R147, RZ ;  /* 0x000000ff00937202 */ /* 0x000fe20000000f00 */
[----:B------:R-:W4:Y:S01]  /*09f0*/  S2R R138, SR_LANEID ;  /* 0x00000000008a7919 */ /* 0x000f220000000000 */
[----:B------:R-:W-:-:S02]  /*0a00*/  UMOV UR32, UR21 ;  /* 0x0000001500207c82 */ /* 0x000fc40008000000 */
[----:B------:R-:W-:Y:S01]  /*0a10*/  UMOV UR6, URZ ;  /* 0x0000003f00067c82 */ /* 0x000fe20008000000 */
[----:B0--3--:R-:W-:-:S04]  /*0a20*/  SHF.R.S32.HI R3, RZ, 0x1f, R140 ;  /* 0x0000001fff037819 */ /* 0x009fc8000001148c */
[----:B------:R-:W-:-:S04]  /*0a30*/  LEA.HI R3, R3, R140, RZ, 0x5 ;  /* 0x0000008c03037211 */ /* 0x000fc800078f28ff */
[----:B----4-:R-:W-:Y:S02]  /*0a40*/  SHF.R.S32.HI R144, RZ, 0x5, R3 ;  /* 0x00000005ff907819 */ /* 0x010fe40000011403 */
.L_x_1811:
        /* <DEDUP_REMOVED lines=15> */
[----:B------:R-:W-:Y:S01]  /*0b40*/  IMAD.WIDE R4, R142, 0x10, R4 ;  /* 0x000000108e047825 */ /* 0x000fe200078e0204 */
[----:B---3--:R0:W-:Y:S04]  /*0b50*/  STS.128 [R143.X16], R8 ;  /* 0x000000088f007388 */ /* 0x0081e8000000cc00 */
[----:B----4-:R3:W-:Y:S04]  /*0b60*/  STS.128 [R143.X16+0x200], R12 ;  /* 0x0002000c8f007388 */ /* 0x0107e8000000cc00 */
        /* <DEDUP_REMOVED lines=8> */
[----:B0-----:R-:W5:Y:S04]  /*0bf0*/  LDG.E.128 R8, [R4.64] ;  /* 0x0000001e04087981 */ /* 0x001f68000c1e1d00 */
[----:B---3--:R-:W3:Y:S04]  /*0c00*/  LDG.E.128 R12, [R4.64+0x200] ;  /* 0x0002001e040c7981 */ /* 0x008ee8000c1e1d00 */
[----:B----4-:R-:W4:Y:S04]  /*0c10*/  LDG.E.128 R16, [R4.64+0x400] ;  /* 0x0004001e04107981 */ /* 0x010f28000c1e1d00 */
[----:B--2---:R-:W2:Y:S01]  /*0c20*/  LDG.E.128 R20, [R4.64+0x600] ;  /* 0x0006001e04147981 */ /* 0x004ea2000c1e1d00 */
[----:B------:R-:W-:-:S02]  /*0c30*/  MOV R2, UR28 ;  /* 0x0000001c00027c02 */ /* 0x000fc40008000f00 */
[----:B------:R-:W-:-:S05]  /*0c40*/  MOV R3, UR29 ;  /* 0x0000001d00037c02 */ /* 0x000fca0008000f00 */
[----:B------:R-:W-:Y:S01]  /*0c50*/  IMAD.WIDE R2, R142, 0x10, R2 ;  /* 0x000000108e027825 */ /* 0x000fe200078e0202 */
[----:B-----5:R0:W-:Y:S04]  /*0c60*/  STS.128 [R143.X16], R8 ;  /* 0x000000088f007388 */ /* 0x0201e8000000cc00 */
[----:B---3--:R3:W-:Y:S04]  /*0c70*/  STS.128 [R143.X16+0x200], R12 ;  /* 0x0002000c8f007388 */ /* 0x0087e8000000cc00 */
[----:B----4-:R4:W-:Y:S04]  /*0c80*/  STS.128 [R143.X16+0x400], R16 ;  /* 0x000400108f007388 */ /* 0x0109e8000000cc00 */
        /* <DEDUP_REMOVED lines=8> */
[----:B0-----:R-:W5:Y:S04]  /*0d10*/  LDG.E.128 R8, [R2.64+0x200] ;  /* 0x0002001e02087981 */ /* 0x001f68000c1e1d00 */
[----:B---3--:R-:W3:Y:S04]  /*0d20*/  LDG.E.128 R12, [R2.64+0x400] ;  /* 0x0004001e020c7981 */ /* 0x008ee8000c1e1d00 */
[----:B----4-:R-:W4:Y:S01]  /*0d30*/  LDG.E.128 R16, [R2.64+0x600] ;  /* 0x0006001e02107981 */ /* 0x010f22000c1e1d00 */
[----:B------:R-:W-:-:S03]  /*0d40*/  ISETP.LT.AND P0, PT, RZ, c[0x0][0x16c], PT ;  /* 0x00005b00ff007a0c */ /* 0x000fc60003f01270 */
[----:B--2---:R-:W-:Y:S04]  /*0d50*/  STS.128 [R143.X16], R4 ;  /* 0x000000048f007388 */ /* 0x004fe8000000cc00 */
[----:B-----5:R-:W-:Y:S04]  /*0d60*/  STS.128 [R143.X16+0x200], R8 ;  /* 0x000200088f007388 */ /* 0x020fe8000000cc00 */
[----:B---3--:R-:W-:Y:S04]  /*0d70*/  STS.128 [R143.X16+0x400], R12 ;  /* 0x0004000c8f007388 */ /* 0x008fe8000000cc00 */
[----:B----4-:R-:W-:Y:S01]  /*0d80*/  STS.128 [R143.X16+0x600], R16 ;  /* 0x000600108f007388 */ /* 0x010fe2000000cc00 */
[----:B------:R-:W-:-:S06]  /*0d90*/  NOP ;  /* 0x0000000000007918 */ /* 0x000fcc0000000000 */
[----:B------:R-:W0:Y:S04]  /*0da0*/  LDS.128 R80, [R0.X16] ;  /* 0x0000000000507984 */ /* 0x000e28000000cc00 */
[----:B------:R-:W2:Y:S04]  /*0db0*/  LDS.128 R76, [R0.X16+0x10] ;  /* 0x00001000004c7984 */ /* 0x000ea8000000cc00 */
[----:B------:R-:W3:Y:S04]  /*0dc0*/  LDS.128 R72, [R0.X16+0x20] ;  /* 0x0000200000487984 */ /* 0x000ee8000000cc00 */
[----:B------:R4:W5:Y:S01]  /*0dd0*/  LDS.128 R68, [R0.X16+0x30] ;  /* 0x0000300000447984 */ /* 0x000962000000cc00 */
        /* <DEDUP_REMOVED lines=20> */
[----:B----4-:R-:W-:Y:S02]  /*0f20*/  FFMA.FTZ R0, R106, R74, R3 ;  /* 0x0000004a6a007223 */ /* 0x010fe40000010003 */
[----:B------:R-:W-:Y:S02]  /*0f30*/  FMUL.FTZ R58, R74, UR4 ;  /* 0x000000044a3a7c20 */ /* 0x000fe40008410000 */
[----:B------:R-:W-:Y:S02]  /*0f40*/  FFMA.FTZ R3, R107, R75, R0 ;  /* 0x0000004b6b037223 */ /* 0x000fe40000010000 */
[----:B------:R-:W-:Y:S02]  /*0f50*/  FMUL.FTZ R59, R75, UR4 ;  /* 0x000000044b3b7c20 */ /* 0x000fe40008410000 */
[----:B-----5:R-:W-:-:S02]  /*0f60*/  FFMA.FTZ R0, R100, R68, R3 ;  /* 0x0000004464007223 */ /* 0x020fc40000010003 */
        /* <DEDUP_REMOVED lines=8> */
[----:B------:R-:W-:Y:S05]  /*0ff0*/  @P0 BRA `(.L_x_1761) ;  /* 0x0000009000000947 */ /* 0x000fea0003800000 */
        /* <DEDUP_REMOVED lines=9> */
.L_x_1761:
        /* <DEDUP_REMOVED lines=8> */
[----:B------:R-:W-:-:S02]  /*1110*/  UMOV UR7, URZ ;  /* 0x0000003f00077c82 */ /* 0x000fc40008000000 */
[----:B------:R-:W-:Y:S02]  /*1120*/  UMOV UR8, URZ ;  /* 0x0000003f00087c82 */ /* 0x000fe40008000000 */
[----:B------:R-:W-:Y:S02]  /*1130*/  UMOV UR9, URZ ;  /* 0x0000003f00097c82 */ /* 0x000fe40008000000 */
.L_x_1810:
[----:B------:R-:W-:Y:S02]  /*1140*/  USHF.R.S32.HI UR37, URZ, 0x1f, UR7 ;  /* 0x0000001f3f257899 */ /* 0x000fe40008011407 */
[----:B------:R-:W-:Y:S02]  /*1150*/  ULDC.64 UR22, c[0x0][0x1a0] ;  /* 0x0000680000167ab9 */ /* 0x000fe40000000a00 */
[----:B------:R-:W-:Y:S02]  /*1160*/  UIMAD UR39, UR37, UR22, URZ ;  /* 0x00000016252772a4 */ /* 0x000fe4000f8e023f */
[----:B------:R-:W-:Y:S02]  /*1170*/  UIMAD.WIDE.U32 UR20, UR7, UR22, URZ ;  /* 0x00000016071472a5 */ /* 0x000fe4000f8e003f */
[----:B------:R-:W-:-:S02]  /*1180*/  UIMAD UR23, UR7, UR23, UR39 ;  /* 0x00000017071772a4 */ /* 0x000fc4000f8e0227 */
[----:B------:R-:W-:Y:S02]  /*1190*/  ULEA UR22, UP0, UR20, UR32, 0x2 ;  /* 0x0000002014167291 */ /* 0x000fe4000f80103f */
[----:B------:R-:W-:-:S04]  /*11a0*/  UIADD3 UR21, UR21, UR23, URZ ;  /* 0x0000001715157290 */ /* 0x000fc8000fffe03f */
[----:B------:R-:W-:Y:S01]  /*11b0*/  ULEA.HI.X UR20, UR20, UR33, UR21, 0x2, UP0 ;  /* 0x0000002114147291 */ /* 0x000fe200080f1415 */
[----:B------:R-:W-:Y:S01]  /*11c0*/  MOV R2, UR22 ;  /* 0x0000001600027c02 */ /* 0x000fe20008000f00 */
[----:B------:R-:W-:-:S04]  /*11d0*/  ULDC.64 UR22, c[0x0][0x180] ;  /* 0x0000600000167ab9 */ /* 0x000fc80000000a00 */
[----:B------:R-:W-:-:S05]  /*11e0*/  MOV R3, UR20 ;  /* 0x0000001400037c02 */ /* 0x000fca0008000f00 */
[----:B------:R-:W-:-:S05]  /*11f0*/  IMAD.WIDE R2, R142, 0x10, R2 ;  /* 0x000000108e027825 */ /* 0x000fca00078e0202 */
[----:B------:R0:W2:Y:S04]  /*1200*/  LDG.E.128 R4, [R2.64] ;  /* 0x0000001e02047981 */ /* 0x0000a8000c1e1d00 */
[----:B------:R0:W3:Y:S04]  /*1210*/  LDG.E.128 R8, [R2.64+0x200] ;  /* 0x0002001e02087981 */ /* 0x0000e8000c1e1d00 */
[----:B------:R0:W4:Y:S04]  /*1220*/  LDG.E.128 R12, [R2.64+0x400] ;  /* 0x0004001e020c7981 */ /* 0x000128000c1e1d00 */
[----:B------:R0:W4:Y:S01]  /*1230*/  LDG.E.128 R16, [R2.64+0x600] ;  /* 0x0006001e02107981 */ /* 0x000122000c1e1d00 */
        /* <DEDUP_REMOVED lines=12> */
[----:B0-----:R-:W-:Y:S01]  /*1300*/  MOV R2, UR20 ;  /* 0x0000001400027c02 */ /* 0x001fe20008000f00 */
[----:B------:R-:W-:-:S03]  /*1310*/  ULDC.64 UR22, c[0x0][0x1b8] ;  /* 0x00006e0000167ab9 */ /* 0x000fc60000000a00 */
[----:B------:R-:W-:-:S05]  /*1320*/  MOV R3, UR21 ;  /* 0x0000001500037c02 */ /* 0x000fca0008000f00 */
[----:B------:R0:W4:Y:S01]  /*1330*/  LDG.E R20, [R2.64] ;  /* 0x0000001e02147981 */ /* 0x000122000c1e1900 */
        /* <DEDUP_REMOVED lines=12> */
[----:B0-----:R-:W-:-:S04]  /*1400*/  MOV R2, UR20 ;  /* 0x0000001400027c02 */ /* 0x001fc80008000f00 */
[----:B------:R-:W-:Y:S01]  /*1410*/  MOV R3, UR21 ;  /* 0x0000001500037c02 */ /* 0x000fe20008000f00 */
[----:B--2---:R-:W-:Y:S04]  /*1420*/  STS.128 [R143.X16], R4 ;  /* 0x000000048f007388 */ /* 0x004fe8000000cc00 */
[----:B---3--:R0:W-:Y:S04]  /*1430*/  STS.128 [R143.X16+0x200], R8 ;  /* 0x000200088f007388 */ /* 0x0081e8000000cc00 */
[----:B----4-:R-:W-:Y:S04]  /*1440*/  STS.128 [R143.X16+0x400], R12 ;  /* 0x0004000c8f007388 */ /* 0x010fe8000000cc00 */
[----:B------:R1:W-:Y:S01]  /*1450*/  STS.128 [R143.X16+0x600], R16 ;  /* 0x000600108f007388 */ /* 0x0003e2000000cc00 */
[----:B------:R-:W-:-:S06]  /*1460*/  NOP ;  /* 0x0000000000007918 */ /* 0x000fcc0000000000 */
[----:B------:R2:W3:Y:S01]  /*1470*/  LDG.E R117, [R2.64] ;  /* 0x0000001e02757981 */ /* 0x0004e2000c1e1900 */
[----:B------:R-:W-:Y:S01]  /*1480*/  LOP3.LUT P0, RZ, R140, 0x1f, RZ, 0xc0, !PT ;  /* 0x0000001f8cff7812 */ /* 0x000fe2000780c0ff */
[----:B------:R-:W-:Y:S01]  /*1490*/  UIADD3 UR20, UR19, -0x1, URZ ;  /* 0xffffffff13147890 */ /* 0x000fe2000fffe03f */
[----:B------:R-:W-:Y:S01]  /*14a0*/  MOV R0, UR19 ;  /* 0x0000001300007c02 */ /* 0x000fe20008000f00 */
[----:B0-----:R-:W-:Y:S01]  /*14b0*/  FADD.FTZ R11, R96, UR5 ;  /* 0x00000005600b7e21 */ /* 0x001fe20008010000 */
[----:B------:R-:W-:Y:S01]  /*14c0*/  ISETP.NE.AND P1, PT, R140, RZ, PT ;  /* 0x000000ff8c00720c */ /* 0x000fe20003f25270 */
[----:B------:R-:W-:Y:S01]  /*14d0*/  ULEA.HI UR21, UR20, UR20, URZ, 0x1 ;  /* 0x0000001414157291 */ /* 0x000fe2000f8f083f */
[----:B------:R-:W-:Y:S01]  /*14e0*/  ISETP.LT.OR P0, PT, R0, 0x2, P0 ;  /* 0x000000020000780c */ /* 0x000fe20000701670 */
[----:B------:R-:W-:Y:S01]  /*14f0*/  HFMA2.MMA R5, -RZ, RZ, 0, 1.52587890625e-05 ;  /* 0x00000100ff057435 */ /* 0x000fe200000001ff */
[----:B------:R-:W-:Y:S01]  /*1500*/  MOV R4, UR19 ;  /* 0x0000001300047c02 */ /* 0x000fe20008000f00 */
[----:B------:R-:W-:Y:S01]  /*1510*/  ULOP3.LUT UR21, UR21, 0xfffffe, URZ, 0xc0, !UPT ;  /* 0x00fffffe15157892 */ /* 0x000fe2000f8ec03f */
[C---:B--2---:R-:W-:Y:S01]  /*1520*/  SHF.L.U32 R2, R140.reuse, 0x2, RZ ;  /* 0x000000028c027819 */ /* 0x044fe200000006ff */
[----:B------:R-:W-:Y:S01]  /*1530*/  HFMA2.MMA R126, -RZ, RZ, 1.875, 0 ;  /* 0x3f800000ff7e7435 */ /* 0x000fe200000001ff */
[----:B------:R-:W-:Y:S01]  /*1540*/  IADD3 R0, R140, 0x200, RZ ;  /* 0x000002008c007810 */ /* 0x000fe20007ffe0ff */
[----:B------:R-:W-:Y:S01]  /*1550*/  UIADD3 UR21, UR20, -UR21, URZ ;  /* 0x8000001514157290 */ /* 0x000fe2000fffe03f */
[----:B------:R-:W-:-:S02]  /*1560*/  LOP3.LUT R3, R2, 0xffffff80, RZ, 0xc0, !PT ;  /* 0xffffff8002037812 */ /* 0x000fc400078ec0ff */
[----:B------:R-:W-:Y:S02]  /*1570*/  MOV R7, c[0x0][0x16c] ;  /* 0x00005b0000077a02 */ /* 0x000fe40000000f00 */
[----:B------:R-:W-:Y:S02]  /*1580*/  IADD3 R3, R3, R138, RZ ;  /* 0x0000008a03037210 */ /* 0x000fe40007ffe0ff */
[----:B------:R-:W-:Y:S02]  /*1590*/  @!P0 IADD3 R2, R4, -0x2, RZ ;  /* 0xfffffffe04028810 */ /* 0x000fe40007ffe0ff */
[----:B------:R-:W-:Y:S01]  /*15a0*/  MOV R4, UR21 ;  /* 0x0000001500047c02 */ /* 0x000fe20008000f00 */
[----:B------:R-:W-:Y:S01]  /*15b0*/  IMAD R3, R138, 0x3, R3 ;  /* 0x000000038a037824 */ /* 0x000fe200078e0203 */
[----:B------:R-:W-:Y:S01]  /*15c0*/  MOV R127, RZ ;  /* 0x000000ff007f7202 */ /* 0x000fe20000000f00 */
[----:B------:R-:W-:Y:S01]  /*15d0*/  @!P0 IMAD R2, R2, R7, UR7 ;  /* 0x0000000702028e24 */ /* 0x000fe2000f8e0207 */
[----:B------:R-:W-:Y:S01]  /*15e0*/  HFMA2.MMA R7, -RZ, RZ, 0, 4.76837158203125e-07 ;  /* 0x00000008ff077435 */ /* 0x000fe200000001ff */
[----:B------:R-:W-:Y:S01]  /*15f0*/  @!P1 IMAD R0, R4, R5, UR7 ;  /* 0x0000000704009e24 */ /* 0x000fe2000f8e0205 */
[----:B------:R-:W0:Y:S01]  /*1600*/  LDS.128 R32, [R3.X16] ;  /* 0x0000000003207984 */ /* 0x000e22000000cc00 */
[----:B------:R2:W4:Y:S03]  /*1610*/  R2UR UR23, R20 ;  /* 0x00000000141773c2 */ /* 0x00052600000e0000 */
[----:B------:R-:W-:Y:S01]  /*1620*/  SHF.L.U32 R6, R0, 0x2, RZ ;  /* 0x0000000200067819 */ /* 0x000fe200000006ff */
[----:B------:R-:W0:Y:S01]  /*1630*/  LDS.128 R28, [R3.X16+0x10] ;  /* 0x00001000031c7984 */ /* 0x000e22000000cc00 */
[----:B-1----:R-:W-:-:S02]  /*1640*/  FADD.FTZ R16, R97, UR5 ;  /* 0x0000000561107e21 */ /* 0x002fc40008010000 */
[----:B------:R-:W-:Y:S01]  /*1650*/  FADD.FTZ R8, R98, UR5 ;  /* 0x0000000562087e21 */ /* 0x000fe20008010000 */
[----:B------:R-:W1:Y:S01]  /*1660*/  LDS.128 R24, [R3.X16+0x20] ;  /* 0x0000200003187984 */ /* 0x000e62000000cc00 */
[----:B------:R-:W-:-:S03]  /*1670*/  @!P0 IMAD.WIDE R4, R2, R7, UR10 ;  /* 0x0000000a02048e25 */ /* 0x000fc6000f8e0207 */
[----:B--2---:R2:W0:Y:S01]  /*1680*/  LDS.128 R20, [R3.X16+0x30] ;  /* 0x0000300003147984 */ /* 0x004422000000cc00 */
[----:B----4-:R-:W-:-:S05]  /*1690*/  MOV R123, UR23 ;  /* 0x00000017007b7c02 */ /* 0x010fca0008000f00 */
[----:B------:R-:W-:-:S04]  /*16a0*/  FMUL.FTZ R123, R123, 1.4426950216293334961 ;  /* 0x3fb8aa3b7b7b7820 */ /* 0x000fc80000410000 */
[----:B------:R-:W-:-:S06]  /*16b0*/  FMUL.FTZ R157, R11, R123 ;  /* 0x0000007b0b9d7220 */ /* 0x000fcc0000410000 */
[----:B------:R-:W4:Y:S01]  /*16c0*/  MUFU.EX2 R157, R157 ;  /* 0x0000009d009d7308 */ /* 0x000f220000000800 */
[-C--:B------:R-:W-:Y:S01]  /*16d0*/  FMUL.FTZ R0, R16, R123.reuse ;  /* 0x0000007b10007220 */ /* 0x080fe20000410000 */
[----:B----4-:R4:W-:Y:S04]  /*16e0*/  STS [R6+0x4c60], R157 ;  /* 0x004c609d06007388 */ /* 0x0109e80000000800 */
[----:B------:R-:W-:Y:S01]  /*16f0*/  BAR.SYNC.DEFER_BLOCKING 0x0 ;  /* 0x0000000000007b1d */ /* 0x000fe20000010000 */
[----:B------:R-:W-:Y:S02]  /*1700*/  FMUL.FTZ R2, R8, R123 ;  /* 0x0000007b08027220 */ /* 0x000fe40000410000 */
[----:B------:R-:W-:-:S03]  /*1710*/  FADD.FTZ R116, R99, UR5 ;  /* 0x0000000563747e21 */ /* 0x000fc60008010000 */
[----:B------:R-:W0:Y:S01]  /*1720*/  MUFU.EX2 R0, R0 ;  /* 0x0000000000007308 */ /* 0x000e220000000800 */
[----:B--2---:R-:W-:Y:S02]  /*1730*/  FMUL.FTZ R3, R116, R123 ;  /* 0x0000007b74037220 */ /* 0x004fe40000410000 */
[----:B------:R-:W-:Y:S02]  /*1740*/  FADD.FTZ R15, R92, UR5 ;  /* 0x000000055c0f7e21 */ /* 0x000fe40008010000 */
[----:B------:R-:W-:-:S03]  /*1750*/  FADD.FTZ R12, R93, UR5 ;  /* 0x000000055d0c7e21 */ /* 0x000fc60008010000 */
[----:B------:R-:W2:Y:S01]  /*1760*/  MUFU.EX2 R2, R2 ;  /* 0x0000000200027308 */ /* 0x000ea20000000800 */
[----:B------:R-:W-:Y:S02]  /*1770*/  FMUL.FTZ R11, R112, R11 ;  /* 0x0000000b700b7220 */ /* 0x000fe40000410000 */
[----:B------:R-:W-:Y:S02]  /*1780*/  FMUL.FTZ R134, R113, R16 ;  /* 0x0000001071867220 */ /* 0x000fe40000410000 */
[----:B------:R-:W-:Y:S01]  /*1790*/  FADD.FTZ R10, R95, UR5 ;  /* 0x000000055f0a7e21 */ /* 0x000fe20008010000 */
[----:B------:R0:W5:Y:S02]  /*17a0*/  @!P0 LDG.E.64 R126, [R4.64] ;  /* 0x0000001e047e8981 */ /* 0x000164000c1e1b00 */
[----:B------:R-:W1:Y:S01]  /*17b0*/  MUFU.EX2 R3, R3 ;  /* 0x0000000300037308 */ /* 0x000e620000000800 */
[----:B------:R-:W-:Y:S01]  /*17c0*/  FADD.FTZ R9, R94, UR5 ;  /* 0x000000055e097e21 */ /* 0x000fe20008010000 */
[----:B------:R-:W-:Y:S01]  /*17d0*/  ISETP.NE.AND P0, PT, R140, 0x7f, PT ;  /* 0x0000007f8c00780c */ /* 0x000fe20003f05270 */
[----:B------:R-:W-:Y:S01]  /*17e0*/  FADD.FTZ R13, R90, UR5 ;  /* 0x000000055a0d7e21 */ /* 0x000fe20008010000 */
[----:B------:R-:W-:Y:S01]  /*17f0*/  BSSY B0, `(.L_x_1763) ;  /* 0x000006a000007945 */ /* 0x000fe20003800000 */
[----:B------:R-:W-:Y:S01]  /*1800*/  FADD.FTZ R18, R88, UR5 ;  /* 0x0000000558127e21 */ /* 0x000fe20008010000 */
[----:B------:R-:W-:Y:S01]  /*1810*/  LEA.HI R139, R140, R140, RZ, 0x1e ;  /* 0x0000008c8c8b7211 */ /* 0x000fe200078ff0ff */
[----:B------:R-:W-:-:S02]  /*1820*/  FMUL.FTZ R121, R114, R8 ;  /* 0x0000000872797220 */ /* 0x000fc40000410000 */
[-C--:B0-----:R-:W-:Y:S02]  /*1830*/  FMUL.FTZ R4, R15, R123.reuse ;  /* 0x0000007b0f047220 */ /* 0x081fe40000410000 */
[----:B------:R-:W-:Y:S02]  /*1840*/  FMUL.FTZ R5, R12, R123 ;  /* 0x0000007b0c057220 */ /* 0x000fe40000410000 */
[----:B------:R-:W-:Y:S02]  /*1850*/  FMUL.FTZ R136, R11, R32 ;  /* 0x000000200b887220 */ /* 0x000fe40000410000 */
[----:B------:R-:W0:Y:S01]  /*1860*/  MUFU.EX2 R4, R4 ;  /* 0x0000000400047308 */ /* 0x000e220000000800 */
[----:B------:R-:W-:Y:S01]  /*1870*/  FMUL.FTZ R132, R115, R116 ;  /* 0x0000007473847220 */ /* 0x000fe20000410000 */
[----:B------:R0:W0:Y:S01]  /*1880*/  @P0 LDS R141, [R140.X4+0x5464] ;  /* 0x005464008c8d0984 */ /* 0x0000220000004800 */
[----:B------:R-:W-:Y:S02]  /*1890*/  FMUL.FTZ R11, R134, R33 ;  /* 0x00000021860b7220 */ /* 0x000fe40000410000 */
[----:B------:R-:W-:-:S02]  /*18a0*/  FMUL.FTZ R7, R10, R123 ;  /* 0x0000007b0a077220 */ /* 0x000fc40000410000 */
[----:B------:R-:W-:Y:S01]  /*18b0*/  FMUL.FTZ R116, R111, R10 ;  /* 0x0000000a6f747220 */ /* 0x000fe20000410000 */
[----:B------:R-:W0:Y:S01]  /*18c0*/  MUFU.EX2 R5, R5 ;  /* 0x0000000500057308 */ /* 0x000e220000000800 */
[----:B----4-:R-:W-:Y:S02]  /*18d0*/  FMUL.FTZ R6, R9, R123 ;  /* 0x0000007b09067220 */ /* 0x010fe40000410000 */
[----:B------:R-:W-:Y:S02]  /*18e0*/  FMUL.FTZ R119, R106, R13 ;  /* 0x0000000d6a777220 */ /* 0x000fe40000410000 */
[-C--:B------:R-:W-:Y:S02]  /*18f0*/  FMUL.FTZ R10, R13, R123.reuse ;  /* 0x0000007b0d0a7220 */ /* 0x080fe40000410000 */
[----:B------:R-:W-:Y:S01]  /*1900*/  FMUL.FTZ R129, R18, R123 ;  /* 0x0000007b12817220 */ /* 0x000fe20000410000 */
[----:B------:R-:W4:Y:S01]  /*1910*/  MUFU.EX2 R6, R6 ;  /* 0x0000000600067308 */ /* 0x000f220000000800 */
[----:B------:R-:W-:-:S02]  /*1920*/  FMUL.FTZ R19, R104, R18 ;  /* 0x0000001268137220 */ /* 0x000fc40000410000 */
[----:B------:R-:W-:Y:S02]  /*1930*/  FMUL.FTZ R13, R121, R34 ;  /* 0x00000022790d7220 */ /* 0x000fe40000410000 */
[-C--:B------:R-:W-:Y:S02]  /*1940*/  FMUL.FTZ R121, R157, R0.reuse ;  /* 0x000000009d797220 */ /* 0x080fe40000410000 */
[----:B------:R-:W-:Y:S01]  /*1950*/  FFMA.FTZ R18, R136, R0, R11 ;  /* 0x0000000088127223 */ /* 0x000fe2000001000b */
[----:B------:R1:W-:Y:S01]  /*1960*/  MUFU.EX2 R8, R129 ;  /* 0x0000008100087308 */ /* 0x0003e20000000800 */
[----:B------:R-:W-:Y:S02]  /*1970*/  FMUL.FTZ R16, R109, R12 ;  /* 0x0000000c6d107220 */ /* 0x000fe40000410000 */
[----:B------:R-:W-:Y:S02]  /*1980*/  FMUL.FTZ R12, R132, R35 ;  /* 0x00000023840c7220 */ /* 0x000fe40000410000 */
[----:B------:R-:W-:-:S02]  /*1990*/  FMUL.FTZ R15, R108, R15 ;  /* 0x0000000f6c0f7220 */ /* 0x000fc40000410000 */
[C---:B--2---:R-:W-:Y:S01]  /*19a0*/  FMUL.FTZ R132, R2.reuse, R121 ;  /* 0x0000007902847220 */ /* 0x044fe20000410000 */
[----:B------:R-:W2:Y:S01]  /*19b0*/  MUFU.EX2 R7, R7 ;  /* 0x0000000700077308 */ /* 0x000ea20000000800 */
[----:B------:R-:W-:Y:S02]  /*19c0*/  FFMA.FTZ R18, R2, R18, R13 ;  /* 0x0000001202127223 */ /* 0x000fe4000001000d */
[----:B------:R-:W-:Y:S02]  /*19d0*/  FADD.FTZ R120, R89, UR5 ;  /* 0x0000000559787e21 */ /* 0x000fe40008010000 */
[----:B------:R-:W-:Y:S02]  /*19e0*/  FMUL.FTZ R15, R15, R28 ;  /* 0x0000001c0f0f7220 */ /* 0x000fe40000410000 */
[C---:B-1----:R-:W-:Y:S01]  /*19f0*/  FMUL.FTZ R121, R3.reuse, R132 ;  /* 0x0000008403797220 */ /* 0x042fe20000410000 */
[----:B------:R-:W-:Y:S01]  /*1a00*/  MUFU.EX2 R10, R10 ;  /* 0x0000000a000a7308 */ /* 0x000fe20000000800 */
[----:B------:R-:W-:-:S02]  /*1a10*/  FFMA.FTZ R129, R3, R18, R12 ;  /* 0x0000001203817223 */ /* 0x000fc4000001000c */
[----:B------:R-:W-:Y:S02]  /*1a20*/  FADD.FTZ R17, R84, UR5 ;  /* 0x0000000554117e21 */ /* 0x000fe40008010000 */
[----:B------:R-:W-:Y:S02]  /*1a30*/  FMUL.FTZ R16, R16, R29 ;  /* 0x0000001d10107220 */ /* 0x000fe40000410000 */
[C---:B0-----:R-:W-:Y:S02]  /*1a40*/  FMUL.FTZ R132, R4.reuse, R121 ;  /* 0x0000007904847220 */ /* 0x041fe40000410000 */
[----:B------:R-:W-:Y:S02]  /*1a50*/  FFMA.FTZ R129, R4, R129, R15 ;  /* 0x0000008104817223 */ /* 0x000fe4000001000f */
[----:B------:R-:W-:Y:S02]  /*1a60*/  FADD.FTZ R14, R91, UR5 ;  /* 0x000000055b0e7e21 */ /* 0x000fe40008010000 */
[----:B------:R-:W-:-:S02]  /*1a70*/  FADD.FTZ R118, R85, UR5 ;  /* 0x0000000555767e21 */ /* 0x000fc40008010000 */
[----:B------:R-:W-:Y:S02]  /*1a80*/  FMUL.FTZ R125, R100, R17 ;  /* 0x00000011647d7220 */ /* 0x000fe40000410000 */
[----:B------:R-:W-:Y:S02]  /*1a90*/  FMUL.FTZ R18, R17, R123 ;  /* 0x0000007b11127220 */ /* 0x000fe40000410000 */
[C---:B------:R-:W-:Y:S02]  /*1aa0*/  FMUL.FTZ R121, R5.reuse, R132 ;  /* 0x0000008405797220 */ /* 0x040fe40000410000 */
[----:B------:R-:W-:Y:S02]  /*1ab0*/  FFMA.FTZ R129, R5, R129, R16 ;  /* 0x0000008105817223 */ /* 0x000fe40000010010 */
[----:B------:R-:W-:Y:S01]  /*1ac0*/  FMUL.FTZ R122, R107, R14 ;  /* 0x0000000e6b7a7220 */ /* 0x000fe20000410000 */
[----:B------:R-:W-:Y:S01]  /*1ad0*/  MUFU.EX2 R18, R18 ;  /* 0x0000001200127308 */ /* 0x000fe20000000800 */
[----:B------:R-:W-:-:S02]  /*1ae0*/  FMUL.FTZ R14, R14, R123 ;  /* 0x0000007b0e0e7220 */ /* 0x000fc40000410000 */
[----:B------:R-:W-:Y:S02]  /*1af0*/  FMUL.FTZ R130, R101, R118 ;  /* 0x0000007665827220 */ /* 0x000fe40000410000 */
[----:B------:R-:W-:Y:S02]  /*1b00*/  FMUL.FTZ R116, R116, R31 ;  /* 0x0000001f74747220 */ /* 0x000fe40000410000 */
[----:B------:R-:W-:Y:S01]  /*1b10*/  FMUL.FTZ R19, R19, R24 ;  /* 0x0000001813137220 */ /* 0x000fe20000410000 */
[----:B------:R-:W-:Y:S01]  /*1b20*/  MUFU.EX2 R14, R14 ;  /* 0x0000000e000e7308 */ /* 0x000fe20000000800 */
[----:B------:R-:W-:Y:S02]  /*1b30*/  FADD.FTZ R124, R86, UR5 ;  /* 0x00000005567c7e21 */ /* 0x000fe40008010000 */
[----:B------:R-:W-:Y:S02]  /*1b40*/  FADD.FTZ R128, R87, UR5 ;  /* 0x0000000557807e21 */ /* 0x000fe40008010000 */
[----:B------:R-:W-:Y:S01]  /*1b50*/  FMUL.FTZ R119, R119, R26 ;  /* 0x0000001a77777220 */ /* 0x000fe20000410000 */
[----:B---3--:R0:W1:Y:S02]  /*1b60*/  R2UR UR37, R117 ;  /* 0x00000000752573c2 */ /* 0x00806400000e0000 */
[----:B0-----:R-:W-:-:S02]  /*1b70*/  FMUL.FTZ R117, R110, R9 ;  /* 0x000000096e757220 */ /* 0x001fc40000410000 */
[-C--:B------:R-:W-:Y:S02]  /*1b80*/  FMUL.FTZ R9, R120, R123.reuse ;  /* 0x0000007b78097220 */ /* 0x080fe40000410000 */
[----:B------:R-:W-:Y:S02]  /*1b90*/  FMUL.FTZ R17, R117, R30 ;  /* 0x0000001e75117220 */ /* 0x000fe40000410000 */
[----:B------:R-:W-:Y:S02]  /*1ba0*/  FMUL.FTZ R117, R118, R123 ;  /* 0x0000007b76757220 */ /* 0x000fe40000410000 */
[----:B------:R-:W0:Y:S01]  /*1bb0*/  MUFU.EX2 R9, R9 ;  /* 0x0000000900097308 */ /* 0x000e220000000800 */
[C---:B----4-:R-:W-:Y:S02]  /*1bc0*/  FMUL.FTZ R118, R6.reuse, R121 ;  /* 0x0000007906767220 */ /* 0x050fe40000410000 */
[----:B------:R-:W-:Y:S02]  /*1bd0*/  FFMA.FTZ R129, R6, R129, R17 ;  /* 0x0000008106817223 */ /* 0x000fe40000010011 */
[----:B------:R-:W-:-:S02]  /*1be0*/  FMUL.FTZ R120, R105, R120 ;  /* 0x0000007869787220 */ /* 0x000fc40000410000 */
[C---:B--2---:R-:W-:Y:S01]  /*1bf0*/  FMUL.FTZ R121, R7.reuse, R118 ;  /* 0x0000007607797220 */ /* 0x044fe20000410000 */
[----:B------:R-:W2:Y:S01]  /*1c00*/  MUFU.EX2 R117, R117 ;  /* 0x0000007500757308 */ /* 0x000ea20000000800 */
[----:B------:R-:W-:Y:S02]  /*1c10*/  FFMA.FTZ R129, R7, R129, R116 ;  /* 0x0000008107817223 */ /* 0x000fe40000010074 */
[----:B------:R-:W-:Y:S02]  /*1c20*/  FMUL.FTZ R118, R120, R25 ;  /* 0x0000001978767220 */ /* 0x000fe40000410000 */
[C---:B------:R-:W-:Y:S02]  /*1c30*/  FMUL.FTZ R132, R8.reuse, R121 ;  /* 0x0000007908847220 */ /* 0x040fe40000410000 */
[----:B------:R-:W-:Y:S02]  /*1c40*/  FFMA.FTZ R129, R8, R129, R19 ;  /* 0x0000008108817223 */ /* 0x000fe40000010013 */
[----:B------:R-:W-:-:S02]  /*1c50*/  FMUL.FTZ R120, R124, R123 ;  /* 0x0000007b7c787220 */ /* 0x000fc40000410000 */
[C---:B0-----:R-:W-:Y:S02]  /*1c60*/  FMUL.FTZ R131, R9.reuse, R132 ;  /* 0x0000008409837220 */ /* 0x041fe40000410000 */
[----:B------:R-:W-:Y:S02]  /*1c70*/  FFMA.FTZ R129, R9, R129, R118 ;  /* 0x0000008109817223 */ /* 0x000fe40000010076 */
[----:B------:R-:W-:Y:S01]  /*1c80*/  FMUL.FTZ R121, R122, R27 ;  /* 0x0000001b7a797220 */ /* 0x000fe20000410000 */
[----:B------:R-:W0:Y:S01]  /*1c90*/  MUFU.EX2 R120, R120 ;  /* 0x0000007800787308 */ /* 0x000e220000000800 */
[----:B------:R-:W-:Y:S02]  /*1ca0*/  FMUL.FTZ R122, R128, R123 ;  /* 0x0000007b807a7220 */ /* 0x000fe40000410000 */
[C---:B------:R-:W-:Y:S02]  /*1cb0*/  FMUL.FTZ R131, R10.reuse, R131 ;  /* 0x000000830a837220 */ /* 0x040fe40000410000 */
[----:B------:R-:W-:-:S02]  /*1cc0*/  FFMA.FTZ R129, R10, R129, R119 ;  /* 0x000000810a817223 */ /* 0x000fc40000010077 */
[----:B------:R-:W-:Y:S01]  /*1cd0*/  FMUL.FTZ R123, R125, R20 ;  /* 0x000000147d7b7220 */ /* 0x000fe20000410000 */
[----:B------:R-:W3:Y:S01]  /*1ce0*/  MUFU.EX2 R122, R122 ;  /* 0x0000007a007a7308 */ /* 0x000ee20000000800 */
[C---:B------:R-:W-:Y:S02]  /*1cf0*/  FMUL.FTZ R131, R14.reuse, R131 ;  /* 0x000000830e837220 */ /* 0x040fe40000410000 */
[----:B------:R-:W-:Y:S02]  /*1d00*/  FFMA.FTZ R129, R14, R129, R121 ;  /* 0x000000810e817223 */ /* 0x000fe40000010079 */
[----:B------:R-:W-:Y:S02]  /*1d10*/  FMUL.FTZ R125, R102, R124 ;  /* 0x0000007c667d7220 */ /* 0x000fe40000410000 */
[----:B------:R-:W-:Y:S02]  /*1d20*/  FMUL.FTZ R124, R130, R21 ;  /* 0x00000015827c7220 */ /* 0x000fe40000410000 */
[----:B------:R-:W-:-:S02]  /*1d30*/  FMUL.FTZ R130, R18, R131 ;  /* 0x0000008312827220 */ /* 0x000fc40000410000 */
[----:B------:R-:W-:Y:S02]  /*1d40*/  FFMA.FTZ R129, R18, R129, R123 ;  /* 0x0000008112817223 */ /* 0x000fe4000001007b */
[----:B------:R-:W-:Y:S02]  /*1d50*/  FMUL.FTZ R128, R103, R128 ;  /* 0x0000008067807220 */ /* 0x000fe40000410000 */
[----:B------:R-:W-:Y:S02]  /*1d60*/  FMUL.FTZ R125, R125, R22 ;  /* 0x000000167d7d7220 */ /* 0x000fe40000410000 */
[C---:B--2---:R-:W-:Y:S02]  /*1d70*/  FMUL.FTZ R131, R117.reuse, R130 ;  /* 0x0000008275837220 */ /* 0x044fe40000410000 */
[----:B------:R-:W-:Y:S02]  /*1d80*/  FFMA.FTZ R129, R117, R129, R124 ;  /* 0x0000008175817223 */ /* 0x000fe4000001007c */
[----:B------:R-:W-:-:S02]  /*1d90*/  FMUL.FTZ R137, R128, R23 ;  /* 0x0000001780897220 */ /* 0x000fc40000410000 */
[C---:B0-----:R-:W-:Y:S02]  /*1da0*/  FMUL.FTZ R131, R120.reuse, R131 ;  /* 0x0000008378837220 */ /* 0x041fe40000410000 */
[----:B------:R-:W-:Y:S02]  /*1db0*/  FFMA.FTZ R129, R120, R129, R125 ;  /* 0x0000008178817223 */ /* 0x000fe4000001007d */
[C---:B---3--:R-:W-:Y:S02]  /*1dc0*/  FMUL.FTZ R128, R122.reuse, R131 ;  /* 0x000000837a807220 */ /* 0x048fe40000410000 */
[----:B------:R-:W-:Y:S01]  /*1dd0*/  FFMA.FTZ R129, R122, R129, R137 ;  /* 0x000000817a817223 */ /* 0x000fe20000010089 */
[----:B------:R-:W-:Y:S05]  /*1de0*/  @P0 BRA `(.L_x_1764) ;  /* 0x000000a000000947 */ /* 0x000fea0003800000 */
[----:B-1----:R-:W-:Y:S01]  /*1df0*/  ULDC UR20, c[0x0][0x174] ;  /* 0x00005d0000147ab9 */ /* 0x002fe20000000800 */
        /* <DEDUP_REMOVED lines=9> */
.L_x_1764:
[----:B-1----:R-:W-:Y:S05]  /*1e90*/  BSYNC B0 ;  /* 0x0000000000007941 */ /* 0x002fea0003800000 */
.L_x_1763:
[----:B------:R-:W-:Y:S01]  /*1ea0*/  ISETP.GT.U32.AND P0, PT, R140, 0x1f, PT ;  /* 0x0000001f8c00780c */ /* 0x000fe20003f04070 */
[----:B------:R1:W-:Y:S01]  /*1eb0*/  STS.64 [R139.X8+0x4250], R128 ;  /* 0x004250808b007388 */ /* 0x0003e20000008a00 */
[----:B------:R-:W-:Y:S03]  /*1ec0*/  BSSY B0, `(.L_x_1765) ;  /* 0x000004f000007945 */ /* 0x000fe60003800000 */
[----:B------:R-:W-:Y:S08]  /*1ed0*/  BAR.SYNC.DEFER_BLOCKING 0x0 ;  /* 0x0000000000007b1d */ /* 0x000ff00000010000 */
[----:B------:R-:W-:Y:S05]  /*1ee0*/  @P0 BRA `(.L_x_1766) ;  /* 0x000004c000000947 */ /* 0x000fea0003800000 */
[----:B-1----:R-:W-:-:S05]  /*1ef0*/  IMAD R146, R140, 0x28, RZ ;  /* 0x000000288c927824 */ /* 0x002fca00078e02ff */
[----:B------:R-:W-:Y:S04]  /*1f00*/  LDS.64 R128, [R146+0x4250] ;  /* 0x0042500092807984 */ /* 0x000fe80000000a00 */
[----:B0-----:R-:W0:Y:S04]  /*1f10*/  LDS.64 R130, [R146+0x4258] ;  /* 0x0042580092827984 */ /* 0x001e280000000a00 */
        /* <DEDUP_REMOVED lines=10> */
.L_x_1818:
        /* <DEDUP_REMOVED lines=22> */
[----:B------:R0:W2:Y:S01]  /*2120*/  SHFL.UP PT, R131, R134, 0x10, RZ ;  /* 0x0600000086837989 */ /* 0x0000a200000e00ff */
[----:B------:R-:W-:-:S03]  /*2130*/  MOV R130, R134 ;  /* 0x0000008600827202 */ /* 0x000fc60000000f00 */
.L_x_1819:
[----:B------:R-:W-:Y:S02]  /*2140*/  ISETP.GE.AND P0, PT, R138, 0x10, PT ;  /* 0x000000108a00780c */ /* 0x000fe40003f06270 */
[----:B0-----:R-:W-:-:S11]  /*2150*/  MOV R134, R130 ;  /* 0x0000008200867202 */ /* 0x001fd60000000f00 */
[-C--:B-1----:R-:W-:Y:S02]  /*2160*/  @P0 FFMA.FTZ R133, R128, R134.reuse, R133 ;  /* 0x0000008680850223 */ /* 0x082fe40000010085 */
[----:B--2---:R-:W-:Y:S01]  /*2170*/  @P0 FMUL.FTZ R134, R131, R134 ;  /* 0x0000008683860220 */ /* 0x004fe20000410000 */
[----:B------:R-:W-:Y:S05]  /*2180*/  BRA.CONV ~URZ, `(.L_x_1769) ;  /* 0x000000637f007947 */ /* 0x000fea000b800000 */
[----:B------:R-:W-:Y:S01]  /*2190*/  HFMA2.MMA R130, -RZ, RZ, 0, 1.847743988037109375e-06 ;  /* 0x0000001fff827435 */ /* 0x000fe200000001ff */
[----:B------:R-:W-:Y:S02]  /*21a0*/  MOV R131, R134 ;  /* 0x0000008600837202 */ /* 0x000fe40000000f00 */
[----:B------:R-:W-:Y:S02]  /*21b0*/  MOV R129, 0x1f ;  /* 0x0000001f00817802 */ /* 0x000fe40000000f00 */
[----:B------:R-:W-:Y:S02]  /*21c0*/  MOV R128, 0xffffffff ;  /* 0xffffffff00807802 */ /* 0x000fe40000000f00 */
[----:B------:R-:W-:-:S02]  /*21d0*/  MOV R132, 0x21f0 ;  /* 0x000021f000847802 */ /* 0x000fc40000000f00 */
[----:B-----5:R-:W-:Y:S05]  /*21e0*/  CALL.REL.NOINC `($__internal_73_$__cuda_sm70_shflsync_idx_p) ;  /* 0x0000450000007944 */ /* 0x020fea0003c00000 */
.L_x_1769:
[----:B------:R-:W-:Y:S05]  /*21f0*/  BRA.CONV ~URZ, `(.L_x_1770) ;  /* 0x000000637f007947 */ /* 0x000fea000b800000 */
[----:B------:R-:W-:Y:S01]  /*2200*/  HFMA2.MMA R130, -RZ, RZ, 0, 1.847743988037109375e-06 ;  /* 0x0000001fff827435 */ /* 0x000fe200000001ff */
[----:B------:R-:W-:-:S02]  /*2210*/  MOV R131, R133 ;  /* 0x0000008500837202 */ /* 0x000fc40000000f00 */
[----:B-1----:R-:W-:Y:S02]  /*2220*/  MOV R129, 0x1f ;  /* 0x0000001f00817802 */ /* 0x002fe40000000f00 */
[----:B------:R-:W-:Y:S02]  /*2230*/  MOV R128, 0xffffffff ;  /* 0xffffffff00807802 */ /* 0x000fe40000000f00 */
[----:B------:R-:W-:Y:S02]  /*2240*/  MOV R132, 0x2260 ;  /* 0x0000226000847802 */ /* 0x000fe40000000f00 */
[----:B-----5:R-:W-:Y:S05]  /*2250*/  CALL.REL.NOINC `($__internal_73_$__cuda_sm70_shflsync_idx_p) ;  /* 0x0000449000007944 */ /* 0x020fea0003c00000 */
.L_x_1770:
[----:B------:R-:W-:Y:S05]  /*2260*/  BRA.DIV ~URZ, `(.L_x_1771) ;  /* 0x00003ac27f007947 */ /* 0x000fea000b800000 */
[----:B-----5:R0:W2:Y:S04]  /*2270*/  SHFL.IDX PT, R148, R126, RZ, 0x1f ;  /* 0x00001fff7e947589 */ /* 0x0200a800000e0000 */
[----:B------:R0:W3:Y:S04]  /*2280*/  SHFL.IDX PT, R131, R127, RZ, 0x1f ;  /* 0x00001fff7f837589 */ /* 0x0000e800000e0000 */
[----:B------:R-:W4:Y:S04]  /*2290*/  SHFL.UP PT, R134, R134, 0x1, RZ ;  /* 0x0420000086867989 */ /* 0x000f2800000e00ff */
[----:B------:R0:W1:Y:S02]  /*22a0*/  SHFL.UP PT, R135, R133, 0x1, RZ ;  /* 0x0420000085877989 */ /* 0x00006400000e00ff */
.L_x_1820:
[----:B-1----:R-:W1:Y:S01]  /*22b0*/  LDS.64 R128, [R146+0x4250] ;  /* 0x0042500092807984 */ /* 0x002e620000000a00 */
[----:B--2---:R-:W-:Y:S01]  /*22c0*/  MOV R130, R148 ;  /* 0x0000009400827202 */ /* 0x004fe20000000f00 */
[----:B---34-:R-:W-:-:S02]  /*22d0*/  @P1 FFMA.FTZ R131, R131, R134, R135 ;  /* 0x0000008683831223 */ /* 0x018fc40000010087 */
[----:B0-----:R-:W0:Y:S02]  /*22e0*/  LDS.64 R132, [R146+0x4258] ;  /* 0x0042580092847984 */ /* 0x001e240000000a00 */
        /* <DEDUP_REMOVED lines=12> */
.L_x_1766:
[----:B-1----:R-:W-:Y:S05]  /*23b0*/  BSYNC B0 ;  /* 0x0000000000007941 */ /* 0x002fea0003800000 */
.L_x_1765:
[----:B------:R-:W-:Y:S01]  /*23c0*/  WARPSYNC 0xffffffff ;  /* 0xffffffff00007948 */ /* 0x000fe20003800000 */
[----:B------:R-:W-:Y:S01]  /*23d0*/  BAR.SYNC.DEFER_BLOCKING 0x0 ;  /* 0x0000000000007b1d */ /* 0x000fe20000010000 */
[----:B---3--:R-:W-:Y:S01]  /*23e0*/  FMUL.FTZ R129, R70, UR37 ;  /* 0x0000002546817c20 */ /* 0x008fe20008410000 */
[----:B------:R-:W-:Y:S01]  /*23f0*/  LOP3.LUT P0, RZ, R140, 0x1f, RZ, 0xc0, !PT ;  /* 0x0000001f8cff7812 */ /* 0x000fe2000780c0ff */
[----:B------:R-:W-:Y:S01]  /*2400*/  FMUL.FTZ R128, R71, UR37 ;  /* 0x0000002547807c20 */ /* 0x000fe20008410000 */
[----:B------:R-:W-:Y:S01]  /*2410*/  MOV R132, UR7 ;  /* 0x0000000700847c02 */ /* 0x000fe20008000f00 */
[----:B-----5:R-:W-:Y:S01]  /*2420*/  FMUL.FTZ R127, R69, UR37 ;  /* 0x00000025457f7c20 */ /* 0x020fe20008410000 */
[----:B------:R-:W-:Y:S01]  /*2430*/  BSSY B0, `(.L_x_1772) ;  /* 0x0000087000007945 */ /* 0x000fe20003800000 */
[----:B------:R-:W-:-:S02]  /*2440*/  FFMA.FTZ R129, R122, R128, R129 ;  /* 0x000000807a817223 */ /* 0x000fc40000010081 */
[----:B------:R-:W-:Y:S02]  /*2450*/  FMUL.FTZ R128, R68, UR37 ;  /* 0x0000002544807c20 */ /* 0x000fe40008410000 */
[----:B------:R-:W-:Y:S02]  /*2460*/  FFMA.FTZ R127, R120, R129, R127 ;  /* 0x00000081787f7223 */ /* 0x000fe4000001007f */
[----:B------:R-:W-:Y:S02]  /*2470*/  FMUL.FTZ R129, R75, UR37 ;  /* 0x000000254b817c20 */ /* 0x000fe40008410000 */
[----:B------:R-:W-:Y:S02]  /*2480*/  FFMA.FTZ R128, R117, R127, R128 ;  /* 0x0000007f75807223 */ /* 0x000fe40000010080 */
[----:B------:R-:W-:Y:S02]  /*2490*/  FMUL.FTZ R127, R74, UR37 ;  /* 0x000000254a7f7c20 */ /* 0x000fe40008410000 */
[----:B------:R-:W-:-:S02]  /*24a0*/  FFMA.FTZ R128, R18, R128, R129 ;  /* 0x0000008012807223 */ /* 0x000fc40000010081 */
[----:B------:R-:W-:Y:S02]  /*24b0*/  FMUL.FTZ R129, R122, R141 ;  /* 0x0000008d7a817220 */ /* 0x000fe40000410000 */
[----:B------:R-:W-:Y:S01]  /*24c0*/  FFMA.FTZ R128, R14, R128, R127 ;  /* 0x000000800e807223 */ /* 0x000fe2000001007f */
[----:B------:R-:W1:Y:S01]  /*24d0*/  LDS R126, [R139.X8+0x4254] ;  /* 0x004254008b7e7984 */ /* 0x000e620000008800 */
[----:B------:R-:W-:Y:S02]  /*24e0*/  FMUL.FTZ R127, R73, UR37 ;  /* 0x00000025497f7c20 */ /* 0x000fe40008410000 */
[----:B0-----:R-:W-:Y:S02]  /*24f0*/  FMUL.FTZ R130, R120, R129 ;  /* 0x0000008178827220 */ /* 0x001fe40000410000 */
        /* <DEDUP_REMOVED lines=13> */
[----:B------:R-:W-:Y:S01]  /*25d0*/  FMUL.FTZ R127, R9, R128 ;  /* 0x00000080097f7220 */ /* 0x000fe20000410000 */
[----:B------:R-:W-:-:S04]  /*25e0*/  MOV R128, UR19 ;  /* 0x0000001300807c02 */ /* 0x000fc80008000f00 */
[----:B------:R-:W-:Y:S01]  /*25f0*/  ISETP.GE.OR P0, PT, R128, c[0x0][0x174], P0 ;  /* 0x00005d0080007a0c */ /* 0x000fe20000706670 */
[----:B------:R-:W-:Y:S02]  /*2600*/  FMUL.FTZ R128, R82, UR37 ;  /* 0x0000002552807c20 */ /* 0x000fe40008410000 */
[----:B-1----:R-:W-:Y:S02]  /*2610*/  FFMA.FTZ R157, R157, R126, R136 ;  /* 0x0000007e9d9d7223 */ /* 0x002fe40000010088 */
[----:B------:R-:W-:Y:S02]  /*2620*/  FMUL.FTZ R126, R76, UR37 ;  /* 0x000000254c7e7c20 */ /* 0x000fe40008410000 */
[----:B------:R-:W-:Y:S02]  /*2630*/  FFMA.FTZ R156, R0, R157, R11 ;  /* 0x0000009d009c7223 */ /* 0x000fe4000001000b */
[----:B------:R-:W-:Y:S02]  /*2640*/  FFMA.FTZ R130, R5, R130, R126 ;  /* 0x0000008205827223 */ /* 0x000fe4000001007e */
[----:B------:R-:W-:-:S02]  /*2650*/  FFMA.FTZ R155, R2, R156, R13 ;  /* 0x0000009c029b7223 */ /* 0x000fc4000001000d */
[----:B------:R-:W-:Y:S02]  /*2660*/  FMUL.FTZ R126, R8, R127 ;  /* 0x0000007f087e7220 */ /* 0x000fe40000410000 */
[----:B------:R-:W-:Y:S02]  /*2670*/  FFMA.FTZ R154, R3, R155, R12 ;  /* 0x0000009b039a7223 */ /* 0x000fe4000001000c */
[----:B------:R-:W-:Y:S02]  /*2680*/  FMUL.FTZ R129, R7, R126 ;  /* 0x0000007e07817220 */ /* 0x000fe40000410000 */
[----:B------:R-:W-:Y:S02]  /*2690*/  FFMA.FTZ R153, R4, R154, R15 ;  /* 0x0000009a04997223 */ /* 0x000fe4000001000f */
[----:B------:R-:W-:Y:S02]  /*26a0*/  FMUL.FTZ R127, R83, UR37 ;  /* 0x00000025537f7c20 */ /* 0x000fe40008410000 */
[----:B------:R-:W-:-:S02]  /*26b0*/  FFMA.FTZ R152, R5, R153, R16 ;  /* 0x0000009905987223 */ /* 0x000fc40000010010 */
[C---:B------:R-:W-:Y:S02]  /*26c0*/  FMUL.FTZ R126, R6.reuse, R129 ;  /* 0x00000081067e7220 */ /* 0x040fe40000410000 */
[----:B------:R-:W-:Y:S02]  /*26d0*/  FFMA.FTZ R151, R6, R152, R17 ;  /* 0x0000009806977223 */ /* 0x000fe40000010011 */
[----:B------:R-:W-:Y:S01]  /*26e0*/  FFMA.FTZ R130, R4, R130, R127 ;  /* 0x0000008204827223 */ /* 0x000fe2000001007f */
[----:B------:R-:W-:Y:S01]  /*26f0*/  HFMA2.MMA R127, -RZ, RZ, 0, 0 ;  /* 0x00000000ff7f7435 */ /* 0x000fe200000001ff */
[----:B------:R-:W-:Y:S02]  /*2700*/  FFMA.FTZ R150, R7, R151, R116 ;  /* 0x0000009707967223 */ /* 0x000fe40000010074 */
[----:B------:R-:W-:Y:S01]  /*2710*/  FMUL.FTZ R129, R5, R126 ;  /* 0x0000007e05817220 */ /* 0x000fe20000410000 */
[----:B------:R-:W-:Y:S01]  /*2720*/  MOV R126, 0x3f800000 ;  /* 0x3f800000007e7802 */ /* 0x000fe20000000f00 */
[----:B------:R-:W-:-:S02]  /*2730*/  FFMA.FTZ R146, R8, R150, R19 ;  /* 0x0000009608927223 */ /* 0x000fc40000010013 */
[----:B------:R-:W-:Y:S02]  /*2740*/  FFMA.FTZ R130, R3, R130, R128 ;  /* 0x0000008203827223 */ /* 0x000fe40000010080 */
[----:B------:R-:W-:Y:S01]  /*2750*/  FFMA.FTZ R148, R9, R146, R118 ;  /* 0x0000009209947223 */ /* 0x000fe20000010076 */
[----:B------:R0:W1:Y:S01]  /*2760*/  @!P0 LDS.64 R126, [R132.X8+0x5660] ;  /* 0x00566000847e8984 */ /* 0x0000620000008a00 */
[----:B------:R-:W-:Y:S01]  /*2770*/  FMUL.FTZ R128, R4, R129 ;  /* 0x0000008104807220 */ /* 0x000fe20000410000 */
[----:B------:R-:W-:Y:S01]  /*2780*/  ISETP.GT.U32.AND P0, PT, R140, 0x1f, PT ;  /* 0x0000001f8c00780c */ /* 0x000fe20003f04070 */
[----:B------:R-:W-:Y:S02]  /*2790*/  FFMA.FTZ R149, R10, R148, R119 ;  /* 0x000000940a957223 */ /* 0x000fe40000010077 */
[----:B------:R-:W-:Y:S02]  /*27a0*/  FMUL.FTZ R129, R81, UR37 ;  /* 0x0000002551817c20 */ /* 0x000fe40008410000 */
[----:B------:R-:W-:-:S02]  /*27b0*/  FMUL.FTZ R131, R3, R128 ;  /* 0x0000008003837220 */ /* 0x000fc40000410000 */
[----:B------:R-:W-:Y:S02]  /*27c0*/  FFMA.FTZ R162, R14, R149, R121 ;  /* 0x000000950ea27223 */ /* 0x000fe40000010079 */
[----:B------:R-:W-:Y:S02]  /*27d0*/  FFMA.FTZ R130, R2, R130, R129 ;  /* 0x0000008202827223 */ /* 0x000fe40000010081 */
[----:B------:R-:W-:Y:S02]  /*27e0*/  FMUL.FTZ R129, R80, UR37 ;  /* 0x0000002550817c20 */ /* 0x000fe40008410000 */
[----:B------:R-:W-:Y:S02]  /*27f0*/  FMUL.FTZ R131, R2, R131 ;  /* 0x0000008302837220 */ /* 0x000fe40000410000 */
[----:B------:R-:W-:Y:S02]  /*2800*/  FFMA.FTZ R161, R18, R162, R123 ;  /* 0x000000a212a17223 */ /* 0x000fe4000001007b */
[----:B------:R-:W-:-:S02]  /*2810*/  FFMA.FTZ R129, R0, R130, R129 ;  /* 0x0000008200817223 */ /* 0x000fc40000010081 */
[----:B------:R-:W-:Y:S02]  /*2820*/  FMUL.FTZ R128, R0, R131 ;  /* 0x0000008300807220 */ /* 0x000fe40000410000 */
[----:B------:R-:W-:-:S03]  /*2830*/  FFMA.FTZ R160, R117, R161, R124 ;  /* 0x000000a175a07223 */ /* 0x000fc6000001007c */
[----:B------:R0:W-:Y:S01]  /*2840*/  STS.64 [R139.X8+0x4760], R128 ;  /* 0x004760808b007388 */ /* 0x0001e20000008a00 */
        /* <DEDUP_REMOVED lines=23> */
.L_x_1821:
[----:B------:R-:W-:Y:S05]  /*29c0*/  BRA.DIV ~URZ, `(.L_x_1775) ;  /* 0x000035c27f007947 */ /* 0x000fea000b800000 */
[----:B------:R-:W3:Y:S04]  /*29d0*/  SHFL.DOWN PT, R128, R135, 0x1, 0x1f ;  /* 0x08201f0087807f89 */ /* 0x000ee800000e0000 */
[----:B-1----:R-:W-:Y:S01]  /*29e0*/  SHFL.IDX PT, R163, R126, RZ, 0x1f ;  /* 0x00001fff7ea37589 */ /* 0x002fe200000e0000 */
[C---:B---3--:R-:W-:Y:S02]  /*29f0*/  @P4 FFMA.FTZ R135, R130.reuse, R128, R135 ;  /* 0x0000008082874223 */ /* 0x048fe40000010087 */
[----:B0-2---:R-:W-:-:S03]  /*2a00*/  @P4 FMUL.FTZ R130, R130, R133 ;  /* 0x0000008582824220 */ /* 0x005fc60000410000 */
        /* <DEDUP_REMOVED lines=19> */
[----:B------:R0:W4:Y:S04]  /*2b40*/  SHFL.DOWN PT, R135, R130, 0x1, 0x1f ;  /* 0x08201f0082877f89 */ /* 0x00012800000e0000 */
[----:B------:R0:W0:Y:S02]  /*2b50*/  SHFL.IDX PT, R129, R127, RZ, 0x1f ;  /* 0x00001fff7f817589 */ /* 0x00002400000e0000 */
.L_x_1822:
[C---:B------:R-:W-:Y:S01]  /*2b60*/  ISETP.NE.AND P0, PT, R140.reuse, 0x1f, PT ;  /* 0x0000001f8c00780c */ /* 0x040fe20003f05270 */
[----:B01-3--:R-:W-:Y:S01]  /*2b70*/  FFMA.FTZ R127, R127, R164, R133 ;  /* 0x000000a47f7f7223 */ /* 0x00bfe20000010085 */
[----:B------:R-:W-:Y:S01]  /*2b80*/  MOV R128, R163 ;  /* 0x000000a300807202 */ /* 0x000fe20000000f00 */
[----:B------:R-:W-:-:S02]  /*2b90*/  IMAD R163, R140, 0x28, RZ ;  /* 0x000000288ca37824 */ /* 0x000fc400078e02ff */
[----:B------:R-:W-:-:S03]  /*2ba0*/  FMUL.FTZ R126, R126, R164 ;  /* 0x000000a47e7e7220 */ /* 0x000fc60000410000 */
[----:B------:R-:W0:Y:S04]  /*2bb0*/  LDS.64 R132, [R163+0x4778] ;  /* 0x00477800a3847984 */ /* 0x000e280000000a00 */
[----:B------:R-:W1:Y:S01]  /*2bc0*/  LDS.64 R130, [R163+0x4770] ;  /* 0x00477000a3827984 */ /* 0x000e620000000a00 */
[-C--:B--2-4-:R-:W-:Y:S02]  /*2bd0*/  @P0 FFMA.FTZ R129, R129, R135.reuse, R134 ;  /* 0x0000008781810223 */ /* 0x094fe40000010086 */
[----:B------:R-:W-:Y:S02]  /*2be0*/  @P0 FMUL.FTZ R128, R128, R135 ;  /* 0x0000008780800220 */ /* 0x000fe40000410000 */
        /* <DEDUP_REMOVED lines=11> */
.L_x_1773:
[----:B0-----:R-:W-:Y:S05]  /*2ca0*/  BSYNC B0 ;  /* 0x0000000000007941 */ /* 0x001fea0003800000 */
.L_x_1772:
[----:B------:R-:W-:Y:S01]  /*2cb0*/  WARPSYNC 0xffffffff ;  /* 0xffffffff00007948 */ /* 0x000fe20003800000 */
[----:B------:R-:W-:Y:S01]  /*2cc0*/  BAR.SYNC.DEFER_BLOCKING 0x0 ;  /* 0x0000000000007b1d */ /* 0x000fe20000010000 */
[----:B---3--:R-:W-:Y:S01]  /*2cd0*/  FMUL.FTZ R129, R71, UR37 ;  /* 0x0000002547817c20 */ /* 0x008fe20008410000 */
[----:B------:R-:W-:Y:S01]  /*2ce0*/  MOV R135, UR18 ;  /* 0x0000001200877c02 */ /* 0x000fe20008000f00 */
[----:B------:R-:W-:Y:S01]  /*2cf0*/  FADD.FTZ R13, -R13, R155 ;  /* 0x0000009b0d0d7221 */ /* 0x000fe20000010100 */
[----:B------:R-:W-:Y:S01]  /*2d00*/  ISETP.NE.AND P0, PT, R140, RZ, PT ;  /* 0x000000ff8c00720c */ /* 0x000fe20003f05270 */
[----:B------:R-:W-:Y:S01]  /*2d10*/  FMUL.FTZ R131, R74, UR37 ;  /* 0x000000254a837c20 */ /* 0x000fe20008410000 */
[----:B------:R-:W-:Y:S01]  /*2d20*/  ULDC.64 UR20, c[0x0][0x298] ;  /* 0x0000a60000147ab9 */ /* 0x000fe20000000a00 */
[----:B------:R-:W-:Y:S01]  /*2d30*/  FMUL.FTZ R133, R72, UR37 ;  /* 0x0000002548857c20 */ /* 0x000fe20008410000 */
[----:B------:R-:W-:Y:S01]  /*2d40*/  UIMAD UR20, UR35, UR20, URZ ;  /* 0x00000014231472a4 */ /* 0x000fe2000f8e023f */
[----:B------:R-:W-:Y:S01]  /*2d50*/  FMUL.FTZ R130, R83, UR37 ;  /* 0x0000002553827c20 */ /* 0x000fe20008410000 */
[----:B------:R-:W-:Y:S01]  /*2d60*/  MOV R134, UR7 ;  /* 0x0000000700867c02 */ /* 0x000fe20008000f00 */
[----:B------:R-:W-:Y:S01]  /*2d70*/  FADD.FTZ R136, -R136, R157 ;  /* 0x0000009d88887221 */ /* 0x000fe20000010100 */
[----:B------:R-:W-:Y:S01]  /*2d80*/  UIMAD UR20, UR34, UR21, UR20 ;  /* 0x00000015221472a4 */ /* 0x000fe2000f8e0214 */
[----:B------:R-:W-:Y:S01]  /*2d90*/  FADD.FTZ R16, -R16, R152 ;  /* 0x0000009810107221 */ /* 0x000fe20000010100 */
[----:B------:R-:W-:Y:S01]  /*2da0*/  BSSY B0, `(.L_x_1776) ;  /* 0x00000dc000007945 */ /* 0x000fe20003800000 */
[----:B------:R-:W-:-:S02]  /*2db0*/  FADD.FTZ R11, -R11, R156 ;  /* 0x0000009c0b0b7221 */ /* 0x000fc40000010100 */
[----:B------:R-:W-:Y:S02]  /*2dc0*/  FADD.FTZ R119, -R119, R149 ;  /* 0x0000009577777221 */ /* 0x000fe40000010100 */
[----:B------:R-:W-:Y:S02]  /*2dd0*/  FADD.FTZ R19, -R19, R146 ;  /* 0x0000009213137221 */ /* 0x000fe40000010100 */
[----:B------:R-:W-:Y:S02]  /*2de0*/  FADD.FTZ R116, -R116, R150 ;  /* 0x0000009674747221 */ /* 0x000fe40000010100 */
[----:B------:R-:W-:Y:S01]  /*2df0*/  FADD.FTZ R15, -R15, R153 ;  /* 0x000000990f0f7221 */ /* 0x000fe20000010100 */
[----:B------:R0:W2:Y:S01]  /*2e00*/  LDS R128, [R139.X8+0x4764] ;  /* 0x004764008b807984 */ /* 0x0000a20000008800 */
[----:B------:R-:W-:Y:S02]  /*2e10*/  FADD.FTZ R17, -R17, R151 ;  /* 0x0000009711117221 */ /* 0x000fe40000010100 */
[----:B------:R-:W-:Y:S01]  /*2e20*/  FADD.FTZ R12, -R12, R154 ;  /* 0x0000009a0c0c7221 */ /* 0x000fe20000010100 */
[----:B-1----:R1:W-:Y:S01]  /*2e30*/  @!P0 STS.64 [R134.X8+0x5660], R126 ;  /* 0x0056607e86008388 */ /* 0x0023e20000008a00 */
[----:B------:R-:W-:-:S02]  /*2e40*/  FADD.FTZ R118, -R118, R148 ;  /* 0x0000009476767221 */ /* 0x000fc40000010100 */
[----:B------:R-:W-:Y:S01]  /*2e50*/  FADD.FTZ R121, -R121, R162 ;  /* 0x000000a279797221 */ /* 0x000fe20000010100 */
[----:B0-----:R-:W-:Y:S01]  /*2e60*/  SHF.L.U32 R139, R140, 0x4, RZ ;  /* 0x000000048c8b7819 */ /* 0x001fe200000006ff */
[----:B------:R-:W-:Y:S02]  /*2e70*/  FADD.FTZ R123, -R123, R161 ;  /* 0x000000a17b7b7221 */ /* 0x000fe40000010100 */
[----:B------:R-:W-:Y:S01]  /*2e80*/  FADD.FTZ R124, -R124, R160 ;  /* 0x000000a07c7c7221 */ /* 0x000fe20000010100 */
[----:B------:R-:W-:Y:S01]  /*2e90*/  IADD3 R132, R139, 0x2, RZ ;  /* 0x000000028b847810 */ /* 0x000fe20007ffe0ff */
[----:B------:R-:W-:Y:S02]  /*2ea0*/  FADD.FTZ R125, -R125, R159 ;  /* 0x0000009f7d7d7221 */ /* 0x000fe40000010100 */
[----:B--2---:R-:W-:Y:S01]  /*2eb0*/  FFMA.FTZ R128, R128, R141, R129 ;  /* 0x0000008d80807223 */ /* 0x004fe20000010081 */
[----:B------:R-:W-:Y:S01]  /*2ec0*/  HFMA2.MMA R141, -RZ, RZ, 0, 0 ;  /* 0x00000000ff8d7435 */ /* 0x000fe200000001ff */
[----:B------:R-:W-:-:S04]  /*2ed0*/  FFMA.FTZ R129, R80, R157, RZ ;  /* 0x0000009d50817223 */ /* 0x000fc800000100ff */
[----:B------:R-:W-:-:S04]  /*2ee0*/  FFMA.FTZ R129, R81, R156, R129 ;  /* 0x0000009c51817223 */ /* 0x000fc80000010081 */
[----:B------:R-:W-:Y:S02]  /*2ef0*/  FFMA.FTZ R155, R82, R155, R129 ;  /* 0x0000009b529b7223 */ /* 0x000fe40000010081 */
[----:B------:R-:W-:Y:S02]  /*2f00*/  FMUL.FTZ R129, R70, UR37 ;  /* 0x0000002546817c20 */ /* 0x000fe40008410000 */
[----:B------:R-:W-:Y:S02]  /*2f10*/  FFMA.FTZ R155, R83, R154, R155 ;  /* 0x0000009a539b7223 */ /* 0x000fe4000001009b */
[----:B------:R-:W-:Y:S02]  /*2f20*/  FFMA.FTZ R129, R122, R128, R129 ;  /* 0x000000807a817223 */ /* 0x000fe40000010081 */
[----:B------:R-:W-:Y:S02]  /*2f30*/  FMUL.FTZ R122, R69, UR37 ;  /* 0x00000025457a7c20 */ /* 0x000fe40008410000 */
[----:B------:R-:W-:-:S02]  /*2f40*/  FFMA.FTZ R155, R76, R153, R155 ;  /* 0x000000994c9b7223 */ /* 0x000fc4000001009b */
        /* <DEDUP_REMOVED lines=9> */
[----:B------:R-:W-:Y:S02]  /*2fe0*/  FMUL.FTZ R14, R73, UR37 ;  /* 0x00000025490e7c20 */ /* 0x000fe40008410000 */
[----:B------:R-:W-:Y:S02]  /*2ff0*/  FFMA.FTZ R155, R79, R150, R155 ;  /* 0x000000964f9b7223 */ /* 0x000fe4000001009b */
[----:B------:R-:W-:-:S02]  /*3000*/  FFMA.FTZ R10, R10, R131, R14 ;  /* 0x000000830a0a7223 */ /* 0x000fc4000001000e */
[----:B------:R-:W-:Y:S02]  /*3010*/  FMUL.FTZ R14, R79, UR37 ;  /* 0x000000254f0e7c20 */ /* 0x000fe40008410000 */
[----:B------:R-:W-:Y:S01]  /*3020*/  FFMA.FTZ R133, R9, R10, R133 ;  /* 0x0000000a09857223 */ /* 0x000fe20000010085 */
[----:B------:R-:W-:Y:S01]  /*3030*/  MOV R9, UR34 ;  /* 0x0000002200097c02 */ /* 0x000fe20008000f00 */
[----:B------:R-:W-:Y:S01]  /*3040*/  FFMA.FTZ R155, R72, R146, R155 ;  /* 0x00000092489b7223 */ /* 0x000fe2000001009b */
[----:B------:R-:W-:Y:S01]  /*3050*/  IADD3 R146, R139, 0x3, RZ ;  /* 0x000000038b927810 */ /* 0x000fe20007ffe0ff */
[----:B------:R-:W-:Y:S02]  /*3060*/  FFMA.FTZ R14, R8, R133, R14 ;  /* 0x00000085080e7223 */ /* 0x000fe4000001000e */
[----:B------:R-:W-:Y:S01]  /*3070*/  FMUL.FTZ R8, R78, UR37 ;  /* 0x000000254e087c20 */ /* 0x000fe20008410000 */
[----:B------:R-:W-:Y:S01]  /*3080*/  LEA.HI.SX32 R146, R146, R139, 0x1b ;  /* 0x0000008b92927211 */ /* 0x000fe200078fdaff */
[----:B------:R-:W-:-:S02]  /*3090*/  FFMA.FTZ R155, R73, R148, R155 ;  /* 0x00000094499b7223 */ /* 0x000fc4000001009b */
[----:B------:R-:W-:Y:S02]  /*30a0*/  FFMA.FTZ R7, R7, R14, R8 ;  /* 0x0000000e07077223 */ /* 0x000fe40000010008 */
[----:B------:R-:W-:Y:S01]  /*30b0*/  IMAD.WIDE.U32 R8, R9, c[0x0][0x298], R140 ;  /* 0x0000a60009087a25 */ /* 0x000fe200078e008c */
[----:B------:R-:W-:-:S03]  /*30c0*/  LEA.HI.SX32 R141, R132, R139, 0x1b ;  /* 0x0000008b848d7211 */ /* 0x000fc600078fdaff */
[----:B------:R-:W-:Y:S01]  /*30d0*/  FFMA.FTZ R6, R6, R7, R122 ;  /* 0x0000000706067223 */ /* 0x000fe2000001007a */
[----:B------:R-:W-:Y:S01]  /*30e0*/  IADD3 R9, R9, UR20, RZ ;  /* 0x0000001409097c10 */ /* 0x000fe2000fffe0ff */
[----:B------:R-:W-:Y:S01]  /*30f0*/  FMUL.FTZ R122, R76, UR37 ;  /* 0x000000254c7a7c20 */ /* 0x000fe20008410000 */
[----:B------:R-:W-:Y:S01]  /*3100*/  ULDC.64 UR20, c[0x0][0x2a0] ;  /* 0x0000a80000147ab9 */ /* 0x000fe20000000a00 */
[----:B------:R-:W-:Y:S01]  /*3110*/  FFMA.FTZ R155, R74, R149, R155 ;  /* 0x000000954a9b7223 */ /* 0x000fe2000001009b */
[----:B------:R-:W-:Y:S01]  /*3120*/  UIMAD UR20, UR38, UR20, URZ ;  /* 0x00000014261472a4 */ /* 0x000fe2000f8e023f */
[----:B------:R-:W-:Y:S01]  /*3130*/  FFMA.FTZ R5, R5, R6, R122 ;  /* 0x0000000605057223 */ /* 0x000fe2000001007a */
[----:B------:R-:W-:Y:S01]  /*3140*/  P2R R122, PR, RZ, 0x1 ;  /* 0x00000001ff7a7803 */ /* 0x000fe20000000000 */
[----:B------:R-:W-:Y:S01]  /*3150*/  IMAD.WIDE.U32 R8, R135, c[0x0][0x2a0], R8 ;  /* 0x0000a80087087a25 */ /* 0x000fe200078e0008 */
[----:B------:R-:W-:Y:S01]  /*3160*/  IADD3 R122, R139, 0x1, RZ ;  /* 0x000000018b7a7810 */ /* 0x000fe20007ffe0ff */
[----:B------:R-:W-:-:S02]  /*3170*/  UIMAD UR20, UR18, UR21, UR20 ;  /* 0x00000015121472a4 */ /* 0x000fc4000f8e0214 */
[----:B------:R-:W-:Y:S01]  /*3180*/  FFMA.FTZ R130, R4, R5, R130 ;  /* 0x0000000504827223 */ /* 0x000fe20000010082 */
[-C--:B------:R-:W-:Y:S01]  /*3190*/  LEA.HI.SX32 R152, R122, R139.reuse, 0x1b ;  /* 0x0000008b7a987211 */ /* 0x080fe200078fdaff */
[----:B------:R-:W-:Y:S01]  /*31a0*/  FMUL.FTZ R4, R82, UR37 ;  /* 0x0000002552047c20 */ /* 0x000fe20008410000 */
[----:B------:R-:W-:Y:S01]  /*31b0*/  LEA.HI.SX32 R139, R139, R139, 0x1b ;  /* 0x0000008b8b8b7211 */ /* 0x000fe200078fdaff */
[----:B------:R-:W-:Y:S01]  /*31c0*/  FMUL.FTZ R135, R80, UR37 ;  /* 0x0000002550877c20 */ /* 0x000fe20008410000 */
[----:B------:R-:W-:Y:S01]  /*31d0*/  ULEA UR21, UR19, 0xfffff800, 0xb ;  /* 0xfffff80013157891 */ /* 0x000fe2000f8e583f */
[----:B------:R-:W-:Y:S02]  /*31e0*/  FFMA.FTZ R3, R3, R130, R4 ;  /* 0x0000008203037223 */ /* 0x000fe40000010004 */
[----:B------:R-:W-:Y:S02]  /*31f0*/  FMUL.FTZ R4, R81, UR37 ;  /* 0x0000002551047c20 */ /* 0x000fe40008410000 */
[----:B------:R-:W-:-:S02]  /*3200*/  FMUL.FTZ R122, R31, R14 ;  /* 0x0000000e1f7a7220 */ /* 0x000fc40000410000 */
[----:B------:R-:W-:Y:S02]  /*3210*/  FFMA.FTZ R2, R2, R3, R4 ;  /* 0x0000000302027223 */ /* 0x000fe40000010004 */
[----:B------:R-:W-:Y:S02]  /*3220*/  FMUL.FTZ R31, R30, R7 ;  /* 0x000000071e1f7220 */ /* 0x000fe40000410000 */
[----:B------:R-:W-:Y:S02]  /*3230*/  FFMA.FTZ R4, R0, R2, R135 ;  /* 0x0000000200047223 */ /* 0x000fe40000010087 */
[----:B------:R-:W-:Y:S02]  /*3240*/  FADD.FTZ R135, R96, UR5 ;  /* 0x0000000560877e21 */ /* 0x000fe40008010000 */
[----:B------:R-:W-:Y:S02]  /*3250*/  FADD.FTZ R0, R97, UR5 ;  /* 0x0000000561007e21 */ /* 0x000fe40008010000 */
[----:B-1----:R-:W-:-:S02]  /*3260*/  FMUL.FTZ R127, R135, R4 ;  /* 0x00000004877f7220 */ /* 0x002fc40000410000 */
[----:B------:R-:W-:Y:S02]  /*3270*/  FMUL.FTZ R132, R0, R2 ;  /* 0x0000000200847220 */ /* 0x000fe40000410000 */
[----:B------:R-:W-:Y:S02]  /*3280*/  FMUL.FTZ R30, R29, R6 ;  /* 0x000000061d1e7220 */ /* 0x000fe40000410000 */
[----:B------:R-:W-:Y:S02]  /*3290*/  FFMA.FTZ R126, R136, R127, RZ ;  /* 0x0000007f887e7223 */ /* 0x000fe400000100ff */
[----:B------:R-:W-:Y:S02]  /*32a0*/  FMUL.FTZ R29, R28, R5 ;  /* 0x000000051c1d7220 */ /* 0x000fe40000410000 */
[----:B------:R-:W-:Y:S02]  /*32b0*/  FMUL.FTZ R134, R112, R127 ;  /* 0x0000007f70867220 */ /* 0x000fe40000410000 */
[----:B------:R-:W-:-:S02]  /*32c0*/  FADD.FTZ R28, R98, UR5 ;  /* 0x00000005621c7e21 */ /* 0x000fc40008010000 */
[-C--:B------:R-:W-:Y:S01]  /*32d0*/  FMUL.FTZ R127, R113, R132.reuse ;  /* 0x00000084717f7220 */ /* 0x080fe20000410000 */
[----:B------:R-:W-:Y:S01]  /*32e0*/  STS [R139.X4+0x2110], R134 ;  /* 0x002110868b007388 */ /* 0x000fe20000004800 */
[----:B------:R-:W-:Y:S02]  /*32f0*/  FFMA.FTZ R132, R11, R132, R126 ;  /* 0x000000840b847223 */ /* 0x000fe4000001007e */
[----:B------:R-:W-:Y:S01]  /*3300*/  FADD.FTZ R126, R99, UR5 ;  /* 0x00000005637e7e21 */ /* 0x000fe20008010000 */
[----:B------:R0:W-:Y:S01]  /*3310*/  STS [R152.X4+0x2114], R127 ;  /* 0x0021147f98007388 */ /* 0x0001e20000004800 */
[----:B------:R-:W-:Y:S02]  /*3320*/  FMUL.FTZ R149, R28, R3 ;  /* 0x000000031c957220 */ /* 0x000fe40000410000 */
[----:B------:R-:W-:Y:S02]  /*3330*/  FMUL.FTZ R150, R126, R130 ;  /* 0x000000827e967220 */ /* 0x000fe40000410000 */
[----:B------:R-:W-:-:S02]  /*3340*/  FMUL.FTZ R153, R130, UR23 ;  /* 0x0000001782997c20 */ /* 0x000fc40008410000 */
[-C--:B------:R-:W-:Y:S02]  /*3350*/  FFMA.FTZ R151, R13, R149.reuse, R132 ;  /* 0x000000950d977223 */ /* 0x080fe40000010084 */
[----:B------:R-:W-:Y:S02]  /*3360*/  FADD.FTZ R132, R92, UR5 ;  /* 0x000000055c847e21 */ /* 0x000fe40008010000 */
[----:B------:R-:W-:Y:S02]  /*3370*/  FMUL.FTZ R148, R114, R149 ;  /* 0x0000009572947220 */ /* 0x000fe40000410000 */
[----:B------:R-:W-:Y:S02]  /*3380*/  FMUL.FTZ R35, R35, R130 ;  /* 0x0000008223237220 */ /* 0x000fe40000410000 */
[----:B------:R-:W-:Y:S01]  /*3390*/  FMUL.FTZ R149, R115, R150 ;  /* 0x0000009673957220 */ /* 0x000fe20000410000 */
[----:B------:R1:W-:Y:S01]  /*33a0*/  STS [R141.X4+0x2118], R148 ;  /* 0x002118948d007388 */ /* 0x0003e20000004800 */
[----:B------:R-:W-:-:S02]  /*33b0*/  FMUL.FTZ R130, R153, R12 ;  /* 0x0000000c99827220 */ /* 0x000fc40000410000 */
[----:B------:R-:W-:Y:S01]  /*33c0*/  FFMA.FTZ R150, R12, R150, R151 ;  /* 0x000000960c967223 */ /* 0x000fe20000010097 */
[----:B------:R2:W-:Y:S01]  /*33d0*/  STS [R146.X4+0x211c], R149 ;  /* 0x00211c9592007388 */ /* 0x0005e20000004800 */
[----:B------:R-:W-:Y:S02]  /*33e0*/  FMUL.FTZ R12, R5, UR23 ;  /* 0x00000017050c7c20 */ /* 0x000fe40008410000 */
[----:B------:R-:W-:Y:S02]  /*33f0*/  FMUL.FTZ R151, R132, R5 ;  /* 0x0000000584977220 */ /* 0x000fe40000410000 */
[----:B------:R-:W-:Y:S02]  /*3400*/  FADD.FTZ R5, R93, UR5 ;  /* 0x000000055d057e21 */ /* 0x000fe40008010000 */
[----:B0-----:R-:W-:Y:S02]  /*3410*/  FFMA.FTZ R127, R15, R151, R150 ;  /* 0x000000970f7f7223 */ /* 0x001fe40000010096 */
[----:B------:R-:W-:-:S02]  /*3420*/  FMUL.FTZ R150, R5, R6 ;  /* 0x0000000605967220 */ /* 0x000fc40000410000 */
[----:B------:R-:W-:Y:S02]  /*3430*/  FADD.FTZ R134, R94, UR5 ;  /* 0x000000055e867e21 */ /* 0x000fe40008010000 */
[----:B------:R-:W-:Y:S02]  /*3440*/  FMUL.FTZ R12, R12, R15 ;  /* 0x0000000f0c0c7220 */ /* 0x000fe40000410000 */
[----:B------:R-:W-:Y:S02]  /*3450*/  FMUL.FTZ R153, R6, UR23 ;  /* 0x0000001706997c20 */ /* 0x000fe40008410000 */
[----:B------:R-:W-:Y:S02]  /*3460*/  FADD.FTZ R15, R95, UR5 ;  /* 0x000000055f0f7e21 */ /* 0x000fe40008010000 */
[----:B------:R-:W-:Y:S02]  /*3470*/  FMUL.FTZ R152, R7, UR23 ;  /* 0x0000001707987c20 */ /* 0x000fe40008410000 */
[----:B-1----:R-:W-:-:S02]  /*3480*/  FFMA.FTZ R148, R16, R150, R127 ;  /* 0x0000009610947223 */ /* 0x002fc4000001007f */
[----:B--2---:R-:W-:Y:S02]  /*3490*/  FMUL.FTZ R149, R134, R7 ;  /* 0x0000000786957220 */ /* 0x004fe40000410000 */
[----:B------:R-:W-:Y:S02]  /*34a0*/  FMUL.FTZ R127, R34, R3 ;  /* 0x00000003227f7220 */ /* 0x000fe40000410000 */
[----:B------:R-:W-:Y:S01]  /*34b0*/  FMUL.FTZ R6, R153, R16 ;  /* 0x0000001099067220 */ /* 0x000fe20000410000 */
[----:B------:R-:W-:Y:S01]  /*34c0*/  IADD3 R153, R9, UR20, RZ ;  /* 0x0000001409997c10 */ /* 0x000fe2000fffe0ff */
[----:B------:R-:W-:Y:S02]  /*34d0*/  FMUL.FTZ R34, R3, UR23 ;  /* 0x0000001703227c20 */ /* 0x000fe40008410000 */
[----:B------:R-:W-:Y:S02]  /*34e0*/  FMUL.FTZ R16, R15, R14 ;  /* 0x0000000e0f107220 */ /* 0x000fe40000410000 */
[----:B------:R-:W-:-:S02]  /*34f0*/  FADD.FTZ R141, R88, UR5 ;  /* 0x00000005588d7e21 */ /* 0x000fc40008010000 */
[----:B------:R-:W-:Y:S02]  /*3500*/  FMUL.FTZ R7, R152, R17 ;  /* 0x0000001198077220 */ /* 0x000fe40000410000 */
[----:B------:R-:W-:Y:S02]  /*3510*/  FFMA.FTZ R17, R17, R149, R148 ;  /* 0x0000009511117223 */ /* 0x000fe40000010094 */
[----:B------:R-:W-:Y:S02]  /*3520*/  FMUL.FTZ R146, R108, R151 ;  /* 0x000000976c927220 */ /* 0x000fe40000410000 */
[----:B------:R-:W-:Y:S02]  /*3530*/  FMUL.FTZ R154, R110, R149 ;  /* 0x000000956e9a7220 */ /* 0x000fe40000410000 */
[----:B------:R-:W-:Y:S01]  /*3540*/  FMUL.FTZ R13, R34, R13 ;  /* 0x0000000d220d7220 */ /* 0x000fe20000410000 */
[----:B------:R0:W-:Y:S01]  /*3550*/  STS [R139.X4+0x2120], R146 ;  /* 0x002120928b007388 */ /* 0x0001e20000004800 */
[----:B------:R-:W-:-:S02]  /*3560*/  FMUL.FTZ R156, R111, R16 ;  /* 0x000000106f9c7220 */ /* 0x000fc40000410000 */
[----:B------:R-:W-:Y:S01]  /*3570*/  FADD.FTZ R34, R89, UR5 ;  /* 0x0000000559227e21 */ /* 0x000fe20008010000 */
[----:B------:R-:W-:Y:S01]  /*3580*/  STS [R139.X4+0x2128], R154 ;  /* 0x0021289a8b007388 */ /* 0x000fe20000004800 */
[-C--:B------:R-:W-:Y:S02]  /*3590*/  FMUL.FTZ R151, R141, R133.reuse ;  /* 0x000000858d977220 */ /* 0x080fe40000410000 */
[----:B------:R-:W-:Y:S01]  /*35a0*/  FMUL.FTZ R149, R24, R133 ;  /* 0x0000008518957220 */ /* 0x000fe20000410000 */
[----:B------:R-:W-:Y:S01]  /*35b0*/  STS [R139.X4+0x212c], R156 ;  /* 0x00212c9c8b007388 */ /* 0x000fe20000004800 */
[----:B------:R-:W-:Y:S02]  /*35c0*/  FMUL.FTZ R24, R133, UR23 ;  /* 0x0000001785187c20 */ /* 0x000fe40008410000 */
[----:B------:R-:W-:Y:S02]  /*35d0*/  FFMA.FTZ R16, R116, R16, R17 ;  /* 0x0000001074107223 */ /* 0x000fe40000010011 */
[----:B------:R-:W-:-:S02]  /*35e0*/  FMUL.FTZ R150, R109, R150 ;  /* 0x000000966d967220 */ /* 0x000fc40000410000 */
[----:B------:R-:W-:Y:S02]  /*35f0*/  FMUL.FTZ R3, R14, UR23 ;  /* 0x000000170e037c20 */ /* 0x000fe40008410000 */
[----:B------:R-:W-:Y:S01]  /*3600*/  FMUL.FTZ R148, R34, R10 ;  /* 0x0000000a22947220 */ /* 0x000fe20000410000 */
[----:B------:R1:W-:Y:S01]  /*3610*/  STS [R139.X4+0x2124], R150 ;  /* 0x002124968b007388 */ /* 0x0003e20000004800 */
[----:B0-----:R-:W-:Y:S02]  /*3620*/  FMUL.FTZ R146, R104, R151 ;  /* 0x0000009768927220 */ /* 0x001fe40000410000 */
[----:B------:R-:W-:Y:S02]  /*3630*/  FMUL.FTZ R24, R24, R19 ;  /* 0x0000001318187220 */ /* 0x000fe40000410000 */
[----:B------:R-:W-:Y:S01]  /*3640*/  FFMA.FTZ R151, R19, R151, R16 ;  /* 0x0000009713977223 */ /* 0x000fe20000010010 */
[----:B------:R-:W-:Y:S01]  /*3650*/  STS [R139.X4+0x2130], R146 ;  /* 0x002130928b007388 */ /* 0x000fe20000004800 */
[----:B------:R-:W-:-:S02]  /*3660*/  FADD.FTZ R19, R90, UR5 ;  /* 0x000000055a137e21 */ /* 0x000fc40008010000 */
[----:B------:R-:W-:Y:S02]  /*3670*/  FMUL.FTZ R14, R3, R116 ;  /* 0x00000074030e7220 */ /* 0x000fe40000410000 */
[-C--:B-1----:R-:W-:Y:S02]  /*3680*/  FMUL.FTZ R150, R105, R148.reuse ;  /* 0x0000009469967220 */ /* 0x082fe40000410000 */
[----:B------:R-:W-:Y:S02]  /*3690*/  FMUL.FTZ R3, R10, UR23 ;  /* 0x000000170a037c20 */ /* 0x000fe40008410000 */
[----:B------:R-:W-:Y:S01]  /*36a0*/  FADD.FTZ R133, R91, UR5 ;  /* 0x000000055b857e21 */ /* 0x000fe20008010000 */
[----:B------:R0:W-:Y:S01]  /*36b0*/  STS [R139.X4+0x2134], R150 ;  /* 0x002134968b007388 */ /* 0x0001e20000004800 */
[----:B------:R-:W-:Y:S02]  /*36c0*/  FMUL.FTZ R17, R19, R131 ;  /* 0x0000008313117220 */ /* 0x000fe40000410000 */
[----:B------:R-:W-:-:S02]  /*36d0*/  FFMA.FTZ R148, R118, R148, R151 ;  /* 0x0000009476947223 */ /* 0x000fc40000010097 */
[----:B------:R-:W-:Y:S02]  /*36e0*/  FMUL.FTZ R116, R25, R10 ;  /* 0x0000000a19747220 */ /* 0x000fe40000410000 */
[----:B------:R-:W-:Y:S02]  /*36f0*/  FMUL.FTZ R10, R3, R118 ;  /* 0x00000076030a7220 */ /* 0x000fe40000410000 */
[----:B------:R-:W-:Y:S02]  /*3700*/  FADD.FTZ R25, R84, UR5 ;  /* 0x0000000554197e21 */ /* 0x000fe40008010000 */
[-C--:B------:R-:W-:Y:S02]  /*3710*/  FMUL.FTZ R118, R27, R18.reuse ;  /* 0x000000121b767220 */ /* 0x080fe40000410000 */
[----:B------:R-:W-:Y:S02]  /*3720*/  FMUL.FTZ R16, R131, UR23 ;  /* 0x0000001783107c20 */ /* 0x000fe40008410000 */
[----:B0-----:R-:W-:-:S02]  /*3730*/  FMUL.FTZ R150, R133, R18 ;  /* 0x0000001285967220 */ /* 0x001fc40000410000 */
[----:B------:R-:W-:Y:S02]  /*3740*/  FMUL.FTZ R27, R26, R131 ;  /* 0x000000831a1b7220 */ /* 0x000fe40000410000 */
[-C--:B------:R-:W-:Y:S02]  /*3750*/  FFMA.FTZ R148, R119, R17.reuse, R148 ;  /* 0x0000001177947223 */ /* 0x080fe40000010094 */
[----:B------:R-:W-:Y:S02]  /*3760*/  FMUL.FTZ R26, R18, UR23 ;  /* 0x00000017121a7c20 */ /* 0x000fe40008410000 */
[----:B------:R-:W-:Y:S02]  /*3770*/  FMUL.FTZ R146, R106, R17 ;  /* 0x000000116a927220 */ /* 0x000fe40000410000 */
[----:B------:R-:W-:Y:S02]  /*3780*/  FMUL.FTZ R3, R25, R117 ;  /* 0x0000007519037220 */ /* 0x000fe40000410000 */
[----:B------:R-:W-:Y:S01]  /*3790*/  FMUL.FTZ R18, R16, R119 ;  /* 0x0000007710127220 */ /* 0x000fe20000410000 */
[----:B------:R0:W-:Y:S01]  /*37a0*/  STS [R139.X4+0x2138], R146 ;  /* 0x002138928b007388 */ /* 0x0001e20000004800 */
[----:B------:R-:W-:-:S02]  /*37b0*/  FADD.FTZ R119, R85, UR5 ;  /* 0x0000000555777e21 */ /* 0x000fc40008010000 */
[----:B------:R-:W-:Y:S02]  /*37c0*/  FFMA.FTZ R148, R121, R150, R148 ;  /* 0x0000009679947223 */ /* 0x000fe40000010094 */
[----:B------:R-:W-:Y:S02]  /*37d0*/  FMUL.FTZ R26, R26, R121 ;  /* 0x000000791a1a7220 */ /* 0x000fe40000410000 */
[----:B------:R-:W-:Y:S02]  /*37e0*/  FMUL.FTZ R121, R20, R117 ;  /* 0x0000007514797220 */ /* 0x000fe40000410000 */
[----:B------:R-:W-:Y:S02]  /*37f0*/  FMUL.FTZ R16, R117, UR23 ;  /* 0x0000001775107c20 */ /* 0x000fe40008410000 */
[----:B------:R-:W-:Y:S02]  /*3800*/  FMUL.FTZ R154, R100, R3 ;  /* 0x00000003649a7220 */ /* 0x000fe40000410000 */
[----:B------:R-:W-:-:S02]  /*3810*/  FMUL.FTZ R117, R120, UR23 ;  /* 0x0000001778757c20 */ /* 0x000fc40008410000 */
[-C--:B0-----:R-:W-:Y:S01]  /*3820*/  FMUL.FTZ R146, R119, R120.reuse ;  /* 0x0000007877927220 */ /* 0x081fe20000410000 */
[----:B------:R0:W-:Y:S01]  /*3830*/  STS [R139.X4+0x2140], R154 ;  /* 0x0021409a8b007388 */ /* 0x0001e20000004800 */
[----:B------:R-:W-:Y:S02]  /*3840*/  FFMA.FTZ R3, R123, R3, R148 ;  /* 0x000000037b037223 */ /* 0x000fe40000010094 */
[----:B------:R-:W-:Y:S02]  /*3850*/  FMUL.FTZ R20, R21, R120 ;  /* 0x0000007815147220 */ /* 0x000fe40000410000 */
[----:B------:R-:W-:Y:S02]  /*3860*/  FADD.FTZ R120, R87, UR5 ;  /* 0x0000000557787e21 */ /* 0x000fe40008010000 */
[----:B------:R-:W-:Y:S02]  /*3870*/  FMUL.FTZ R152, R107, R150 ;  /* 0x000000966b987220 */ /* 0x000fe40000410000 */
[----:B------:R-:W-:-:S02]  /*3880*/  FMUL.FTZ R21, R16, R123 ;  /* 0x0000007b10157220 */ /* 0x000fc40000410000 */
[----:B------:R-:W-:Y:S01]  /*3890*/  FMUL.FTZ R117, R117, R124 ;  /* 0x0000007c75757220 */ /* 0x000fe20000410000 */
[----:B------:R1:W-:Y:S01]  /*38a0*/  STS [R139.X4+0x213c], R152 ;  /* 0x00213c988b007388 */ /* 0x0003e20000004800 */
[-C--:B------:R-:W-:Y:S02]  /*38b0*/  FMUL.FTZ R150, R101, R146.reuse ;  /* 0x0000009265967220 */ /* 0x080fe40000410000 */
[----:B------:R-:W-:Y:S01]  /*38c0*/  FFMA.FTZ R124, R124, R146, R3 ;  /* 0x000000927c7c7223 */ /* 0x000fe20000010003 */
[----:B------:R-:W-:Y:S01]  /*38d0*/  MOV R3, UR21 ;  /* 0x0000001500037c02 */ /* 0x000fe20008000f00 */
[----:B------:R-:W-:Y:S01]  /*38e0*/  FADD.FTZ R16, -R137, R158 ;  /* 0x0000009e89107221 */ /* 0x000fe20000010100 */
[----:B------:R2:W-:Y:S01]  /*38f0*/  STS [R139.X4+0x2144], R150 ;  /* 0x002144968b007388 */ /* 0x0005e20000004800 */
[----:B------:R-:W-:Y:S02]  /*3900*/  FMUL.FTZ R146, R23, R128 ;  /* 0x0000008017927220 */ /* 0x000fe40000410000 */
[----:B------:R-:W-:-:S02]  /*3910*/  FMUL.FTZ R137, R128, UR23 ;  /* 0x0000001780897c20 */ /* 0x000fc40008410000 */
[----:B------:R-:W-:Y:S02]  /*3920*/  FMUL.FTZ R128, R120, R128 ;  /* 0x0000008078807220 */ /* 0x000fe40000410000 */
[----:B------:R-:W-:Y:S02]  /*3930*/  FMUL.FTZ R137, R137, R16 ;  /* 0x0000001089897220 */ /* 0x000fe40000410000 */
[-C--:B------:R-:W-:Y:S01]  /*3940*/  FMUL.FTZ R131, R16, R128.reuse ;  /* 0x0000008010837220 */ /* 0x080fe20000410000 */
[----:B------:R-:W-:Y:S01]  /*3950*/  IADD3 R16, P0, R8, UR21, RZ ;  /* 0x0000001508107c10 */ /* 0x000fe2000ff1e0ff */
[----:B0-----:R-:W-:Y:S01]  /*3960*/  FMUL.FTZ R154, R103, R128 ;  /* 0x00000080679a7220 */ /* 0x001fe20000410000 */
[C---:B------:R-:W-:Y:S01]  /*3970*/  IADD3 R128, -R3.reuse, c[0x0][0x168], -R140 ;  /* 0x00005a0003807a10 */ /* 0x040fe20007ffe98c */
[----:B------:R-:W-:Y:S01]  /*3980*/  FADD.FTZ R123, R86, UR5 ;  /* 0x00000005567b7e21 */ /* 0x000fe20008010000 */
[----:B------:R-:W-:Y:S01]  /*3990*/  LEA.HI.X.SX32 R17, R3, R153, 0x1, P0 ;  /* 0x0000009903117211 */ /* 0x000fe200000f0eff */
[----:B------:R-:W-:Y:S01]  /*39a0*/  FFMA.FTZ R155, R75, R162, R155 ;  /* 0x000000a24b9b7223 */ /* 0x000fe2000001009b */
[----:B------:R-:W-:Y:S01]  /*39b0*/  ISETP.GE.AND P0, PT, R128, 0x1, PT ;  /* 0x000000018000780c */ /* 0x000fe20003f06270 */
[----:B------:R-:W-:Y:S01]  /*39c0*/  FMUL.FTZ R23, R123, R129 ;  /* 0x000000817b177220 */ /* 0x000fe20000410000 */
[----:B------:R0:W-:Y:S01]  /*39d0*/  STS [R139.X4+0x214c], R154 ;  /* 0x00214c9a8b007388 */ /* 0x0001e20000004800 */
[----:B------:R-:W-:-:S02]  /*39e0*/  FFMA.FTZ R155, R68, R161, R155 ;  /* 0x000000a1449b7223 */ /* 0x000fc4000001009b */
[----:B-1----:R-:W-:Y:S02]  /*39f0*/  FMUL.FTZ R152, R102, R23 ;  /* 0x0000001766987220 */ /* 0x002fe40000410000 */
[----:B------:R-:W-:Y:S02]  /*3a00*/  FFMA.FTZ R155, R69, R160, R155 ;  /* 0x000000a0459b7223 */ /* 0x000fe4000001009b */
[----:B------:R-:W-:Y:S01]  /*3a10*/  FMUL.FTZ R151, R22, R129 ;  /* 0x0000008116977220 */ /* 0x000fe20000410000 */
[----:B------:R0:W-:Y:S01]  /*3a20*/  STS [R139.X4+0x2148], R152 ;  /* 0x002148988b007388 */ /* 0x0001e20000004800 */
[----:B------:R-:W-:Y:S02]  /*3a30*/  FMUL.FTZ R22, R33, R2 ;  /* 0x0000000221167220 */ /* 0x000fe40000410000 */
[----:B------:R-:W-:Y:S02]  /*3a40*/  FFMA.FTZ R159, R70, R159, R155 ;  /* 0x0000009f469f7223 */ /* 0x000fe4000001009b */
[----:B--2---:R-:W-:-:S02]  /*3a50*/  FMUL.FTZ R150, R129, UR23 ;  /* 0x0000001781967c20 */ /* 0x004fc40008410000 */
[----:B------:R-:W-:Y:S02]  /*3a60*/  FMUL.FTZ R148, R2, UR23 ;  /* 0x0000001702947c20 */ /* 0x000fe40008410000 */
[----:B------:R-:W-:Y:S01]  /*3a70*/  FMUL.FTZ R33, R4, UR23 ;  /* 0x0000001704217c20 */ /* 0x000fe20008410000 */
[----:B------:R-:W-:Y:S06]  /*3a80*/  BAR.SYNC.DEFER_BLOCKING 0x0 ;  /* 0x0000000000007b1d */ /* 0x000fec0000010000 */
[----:B------:R-:W-:Y:S05]  /*3a90*/  @!P0 BRA `(.L_x_1777) ;  /* 0x000000c000008947 */ /* 0x000fea0003800000 */
[----:B0-----:R-:W-:Y:S01]  /*3aa0*/  LEA.HI.SX32 R129, R140, R140, 0x1b ;  /* 0x0000008c8c817211 */ /* 0x001fe200078fdaff */
        /* <DEDUP_REMOVED lines=11> */
.L_x_1777:
[----:B0-----:R-:W-:Y:S05]  /*3b60*/  BSYNC B0 ;  /* 0x0000000000007941 */ /* 0x001fea0003800000 */
.L_x_1776:
[----:B------:R-:W-:Y:S01]  /*3b70*/  IADD3 R17, R140, 0x80, RZ ;  /* 0x000000808c117810 */ /* 0x000fe20007ffe0ff */
[----:B------:R-:W-:Y:S01]  /*3b80*/  UIMAD UR20, UR6, -0x800, UR36 ;  /* 0xfffff800061478a4 */ /* 0x000fe2000f8e0224 */
[C---:B------:R-:W-:Y:S01]  /*3b90*/  LEA R2, P0, R8.reuse, c[0x0][0x318], 0x2 ;  /* 0x0000c60008027a11 */ /* 0x040fe200078010ff */
[----:B------:R-:W-:Y:S01]  /*3ba0*/  USHF.L.U32 UR22, UR8, 0x2, URZ ;  /* 0x0000000208167899 */ /* 0x000fe2000800063f */
[----:B------:R-:W-:Y:S01]  /*3bb0*/  LEA.HI.SX32 R17, R17, R140, 0x1b ;  /* 0x0000008c11117211 */ /* 0x000fe200078fdaff */
[----:B------:R-:W-:Y:S01]  /*3bc0*/  USHF.L.U64.HI UR23, UR8, 0x2, UR9 ;  /* 0x0000000208177899 */ /* 0x000fe20008010209 */
[----:B------:R-:W-:Y:S01]  /*3bd0*/  LEA.HI.X R3, R8, c[0x0][0x31c], R153, 0x2, P0 ;  /* 0x0000c70008037a11 */ /* 0x000fe200000f1499 */
[----:B------:R-:W-:Y:S01]  /*3be0*/  FMUL.FTZ R158, R71, R158 ;  /* 0x0000009e479e7220 */ /* 0x000fe20000410000 */
[----:B------:R-:W-:Y:S01]  /*3bf0*/  MOV R9, UR20 ;  /* 0x0000001400097c02 */ /* 0x000fe20008000f00 */
[----:B------:R-:W-:Y:S01]  /*3c00*/  ULDC.64 UR20, c[0x0][0x2b0] ;  /* 0x0000ac0000147ab9 */ /* 0x000fe20000000a00 */
[----:B------:R-:W0:Y:S01]  /*3c10*/  LDS R17, [R17.X4+0x2310] ;  /* 0x0023100011117984 */ /* 0x000e220000004800 */
[----:B------:R-:W-:Y:S01]  /*3c20*/  ISETP.GE.AND P0, PT, R128, 0x81, PT ;  /* 0x000000818000780c */ /* 0x000fe20003f06270 */
[----:B------:R-:W-:Y:S01]  /*3c30*/  UIMAD UR20, UR23, UR20, URZ ;  /* 0x00000014171472a4 */ /* 0x000fe2000f8e023f */
[----:B------:R-:W-:Y:S01]  /*3c40*/  IMAD.WIDE R2, R9, 0x4, R2 ;  /* 0x0000000409027825 */ /* 0x000fe200078e0202 */
[----:B------:R-:W-:Y:S01]  /*3c50*/  MOV R9, UR22 ;  /* 0x0000001600097c02 */ /* 0x000fe20008000f00 */
[----:B------:R-:W-:Y:S01]  /*3c60*/  BSSY B0, `(.L_x_1778) ;  /* 0x000000d000007945 */ /* 0x000fe20003800000 */
[----:B------:R-:W-:Y:S01]  /*3c70*/  UIMAD UR20, UR22, UR21, UR20 ;  /* 0x00000015161472a4 */ /* 0x000fe2000f8e0214 */
[----:B------:R-:W-:Y:S01]  /*3c80*/  FFMA.FTZ R124, R125, R23, R124 ;  /* 0x000000177d7c7223 */ /* 0x000fe2000001007c */
[----:B------:R-:W-:Y:S01]  /*3c90*/  IADD3 R23, R140, 0x100, RZ ;  /* 0x000001008c177810 */ /* 0x000fe20007ffe0ff */
[----:B------:R-:W-:-:S04]  /*3ca0*/  IMAD.WIDE.U32 R2, R9, c[0x0][0x2b0], R2 ;  /* 0x0000ac0009027a25 */ /* 0x000fc800078e0002 */
[----:B------:R-:W-:Y:S01]  /*3cb0*/  FMUL.FTZ R150, R150, R125 ;  /* 0x0000007d96967220 */ /* 0x000fe20000410000 */
[----:B------:R-:W-:Y:S01]  /*3cc0*/  IADD3 R3, R3, UR20, RZ ;  /* 0x0000001403037c10 */ /* 0x000fe2000fffe0ff */
[----:B------:R-:W-:Y:S01]  /*3cd0*/  FADD.FTZ R159, R159, R158 ;  /* 0x0000009e9f9f7221 */ /* 0x000fe20000010000 */
[----:B------:R-:W-:Y:S01]  /*3ce0*/  IADD3 R125, R140, 0x180, RZ ;  /* 0x000001808c7d7810 */ /* 0x000fe20007ffe0ff */
[----:B------:R-:W-:Y:S02]  /*3cf0*/  FMUL.FTZ R9, R32, R4 ;  /* 0x0000000420097220 */ /* 0x000fe40000410000 */
[----:B------:R-:W-:Y:S01]  /*3d00*/  FADD.FTZ R131, R124, R131 ;  /* 0x000000837c837221 */ /* 0x000fe20000010000 */
[----:B------:R-:W-:Y:S05]  /*3d10*/  @!P0 BRA `(.L_x_1779) ;  /* 0x0000001000008947 */ /* 0x000fea0003800000 */
[----:B0-----:R0:W-:Y:S02]  /*3d20*/  RED.E.ADD.F32.FTZ.RN.STRONG.GPU [R2.64+-0x1e00], R17 ;  /* 0xffe200110200798e */ /* 0x0011e4000c10e79e */
.L_x_1779:
[----:B------:R-:W-:Y:S05]  /*3d30*/  BSYNC B0 ;  /* 0x0000000000007941 */ /* 0x000fea0003800000 */
.L_x_1778:
[----:B------:R-:W-:Y:S01]  /*3d40*/  LEA.HI.SX32 R23, R23, R140, 0x1b ;  /* 0x0000008c17177211 */ /* 0x000fe200078fdaff */
[----:B------:R-:W-:Y:S01]  /*3d50*/  BSSY B0, `(.L_x_1780) ;  /* 0x000000d000007945 */ /* 0x000fe20003800000 */
[----:B------:R-:W-:Y:S02]  /*3d60*/  ISETP.GE.AND P6, PT, R128, 0x101, PT ;  /* 0x000001018000780c */ /* 0x000fe40003fc6270 */
[----:B------:R-:W-:-:S02]  /*3d70*/  IADD3 R129, R140, 0x200, RZ ;  /* 0x000002008c817810 */ /* 0x000fc40007ffe0ff */
[----:B------:R-:W1:Y:S01]  /*3d80*/  LDS R23, [R23.X4+0x2510] ;  /* 0x0025100017177984 */ /* 0x000e620000004800 */
[----:B------:R-:W-:Y:S02]  /*3d90*/  LEA.HI.SX32 R125, R125, R140, 0x1b ;  /* 0x0000008c7d7d7211 */ /* 0x000fe400078fdaff */
[C---:B------:R-:W-:Y:S02]  /*3da0*/  ISETP.GE.AND P0, PT, R128.reuse, 0x181, PT ;  /* 0x000001818000780c */ /* 0x040fe40003f06270 */
[C---:B------:R-:W-:Y:S02]  /*3db0*/  ISETP.GE.AND P1, PT, R128.reuse, 0x201, PT ;  /* 0x000002018000780c */ /* 0x040fe40003f26270 */
[C---:B------:R-:W-:Y:S02]  /*3dc0*/  ISETP.GE.AND P2, PT, R128.reuse, 0x281, PT ;  /* 0x000002818000780c */ /* 0x040fe40003f46270 */
[C---:B------:R-:W-:Y:S02]  /*3dd0*/  ISETP.GE.AND P3, PT, R128.reuse, 0x301, PT ;  /* 0x000003018000780c */ /* 0x040fe40003f66270 */
[----:B------:R-:W-:-:S02]  /*3de0*/  ISETP.GE.AND P4, PT, R128, 0x381, PT ;  /* 0x000003818000780c */ /* 0x000fc40003f86270 */
[----:B------:R-:W-:Y:S01]  /*3df0*/  ISETP.GE.AND P5, PT, R128, 0x401, PT ;  /* 0x000004018000780c */ /* 0x000fe20003fa6270 */
[----:B------:R-:W-:Y:S10]  /*3e00*/  @!P6 BRA `(.L_x_1781) ;  /* 0x000000100000e947 */ /* 0x000ff40003800000 */
[----:B-1----:R1:W-:Y:S02]  /*3e10*/  RED.E.ADD.F32.FTZ.RN.STRONG.GPU [R2.64+-0x1c00], R23 ;  /* 0xffe400170200798e */ /* 0x0023e4000c10e79e */
.L_x_1781:
[----:B------:R-:W-:Y:S05]  /*3e20*/  BSYNC B0 ;  /* 0x0000000000007941 */ /* 0x000fea0003800000 */
.L_x_1780:
[----:B------:R-:W2:Y:S01]  /*3e30*/  LDS R125, [R125.X4+0x2710] ;  /* 0x002710007d7d7984 */ /* 0x000ea20000004800 */
[----:B------:R-:W-:Y:S01]  /*3e40*/  BSSY B0, `(.L_x_1782) ;  /* 0x0000005000007945 */ /* 0x000fe20003800000 */
[----:B0-----:R-:W-:Y:S02]  /*3e50*/  IADD3 R17, R140, 0x280, RZ ;  /* 0x000002808c117810 */ /* 0x001fe40007ffe0ff */
[----:B------:R-:W-:Y:S01]  /*3e60*/  LEA.HI.SX32 R4, R129, R140, 0x1b ;  /* 0x0000008c81047211 */ /* 0x000fe200078fdaff */
[----:B------:R-:W-:Y:S05]  /*3e70*/  @!P0 BRA `(.L_x_1783) ;  /* 0x0000001000008947 */ /* 0x000fea0003800000 */
[----:B--2---:R0:W-:Y:S02]  /*3e80*/  RED.E.ADD.F32.FTZ.RN.STRONG.GPU [R2.64+-0x1a00], R125 ;  /* 0xffe6007d0200798e */ /* 0x0041e4000c10e79e */
.L_x_1783:
[----:B------:R-:W-:Y:S05]  /*3e90*/  BSYNC B0 ;  /* 0x0000000000007941 */ /* 0x000fea0003800000 */
.L_x_1782:
[----:B------:R-:W-:Y:S01]  /*3ea0*/  LEA.HI.SX32 R8, R17, R140, 0x1b ;  /* 0x0000008c11087211 */ /* 0x000fe200078fdaff */
[----:B------:R-:W-:Y:S01]  /*3eb0*/  BSSY B0, `(.L_x_1784) ;  /* 0x0000005000007945 */ /* 0x000fe20003800000 */
[----:B------:R3:W4:Y:S01]  /*3ec0*/  LDS R17, [R4.X4+0x2910] ;  /* 0x0029100004117984 */ /* 0x0007220000004800 */
[----:B-1----:R-:W-:Y:S01]  /*3ed0*/  IADD3 R23, R140, 0x300, RZ ;  /* 0x000003008c177810 */ /* 0x002fe20007ffe0ff */
[----:B------:R-:W-:Y:S05]  /*3ee0*/  @!P1 BRA `(.L_x_1785) ;  /* 0x0000001000009947 */ /* 0x000fea0003800000 */
[----:B----4-:R1:W-:Y:S02]  /*3ef0*/  RED.E.ADD.F32.FTZ.RN.STRONG.GPU [R2.64+-0x1800], R17 ;  /* 0xffe800110200798e */ /* 0x0103e4000c10e79e */
.L_x_1785:
[----:B------:R-:W-:Y:S05]  /*3f00*/  BSYNC B0 ;  /* 0x0000000000007941 */ /* 0x000fea0003800000 */
.L_x_1784:
[----:B-1--4-:R1:W4:Y:S01]  /*3f10*/  LDS R17, [R8.X4+0x2b10] ;  /* 0x002b100008117984 */ /* 0x0123220000004800 */
[----:B------:R-:W-:Y:S01]  /*3f20*/  BSSY B0, `(.L_x_1786) ;  /* 0x0000005000007945 */ /* 0x000fe20003800000 */
[----:B0-2---:R-:W-:-:S02]  /*3f30*/  IADD3 R125, R140, 0x380, RZ ;  /* 0x000003808c7d7810 */ /* 0x005fc40007ffe0ff */
[----:B------:R-:W-:Y:S01]  /*3f40*/  LEA.HI.SX32 R23, R23, R140, 0x1b ;  /* 0x0000008c17177211 */ /* 0x000fe200078fdaff */
[----:B------:R-:W-:Y:S05]  /*3f50*/  @!P2 BRA `(.L_x_1787) ;  /* 0x000000100000a947 */ /* 0x000fea0003800000 */
[----:B----4-:R0:W-:Y:S02]  /*3f60*/  RED.E.ADD.F32.FTZ.RN.STRONG.GPU [R2.64+-0x1600], R17 ;  /* 0xffea00110200798e */ /* 0x0101e4000c10e79e */
.L_x_1787:
[----:B------:R-:W-:Y:S05]  /*3f70*/  BSYNC B0 ;  /* 0x0000000000007941 */ /* 0x000fea0003800000 */
.L_x_1786:
[----:B------:R-:W2:Y:S01]  /*3f80*/  LDS R23, [R23.X4+0x2d10] ;  /* 0x002d100017177984 */ /* 0x000ea20000004800 */
[----:B------:R-:W-:Y:S01]  /*3f90*/  BSSY B0, `(.L_x_1788) ;  /* 0x0000005000007945 */ /* 0x000fe20003800000 */
[----:B0---4-:R-:W-:Y:S02]  /*3fa0*/  IADD3 R17, R140, 0x400, RZ ;  /* 0x000004008c117810 */ /* 0x011fe40007ffe0ff */
[----:B------:R-:W-:Y:S01]  /*3fb0*/  LEA.HI.SX32 R125, R125, R140, 0x1b ;  /* 0x0000008c7d7d7211 */ /* 0x000fe200078fdaff */
[----:B------:R-:W-:Y:S05]  /*3fc0*/  @!P3 BRA `(.L_x_1789) ;  /* 0x000000100000b947 */ /* 0x000fea0003800000 */
[----:B--2---:R0:W-:Y:S02]  /*3fd0*/  RED.E.ADD.F32.FTZ.RN.STRONG.GPU [R2.64+-0x1400], R23 ;  /* 0xffec00170200798e */ /* 0x0041e4000c10e79e */
.L_x_1789:
[----:B------:R-:W-:Y:S05]  /*3fe0*/  BSYNC B0 ;  /* 0x0000000000007941 */ /* 0x000fea0003800000 */
.L_x_1788:
[----:B------:R-:W4:Y:S01]  /*3ff0*/  LDS R125, [R125.X4+0x2f10] ;  /* 0x002f10007d7d7984 */ /* 0x000f220000004800 */
[----:B------:R-:W-:Y:S01]  /*4000*/  BSSY B0, `(.L_x_1790) ;  /* 0x0000004000007945 */ /* 0x000fe20003800000 */
[----:B------:R-:W-:Y:S01]  /*4010*/  LEA.HI.SX32 R17, R17, R140, 0x1b ;  /* 0x0000008c11117211 */ /* 0x000fe200078fdaff */
[----:B------:R-:W-:Y:S05]  /*4020*/  @!P4 BRA `(.L_x_1791) ;  /* 0x000000100000c947 */ /* 0x000fea0003800000 */
[----:B----4-:R4:W-:Y:S02]  /*4030*/  RED.E.ADD.F32.FTZ.RN.STRONG.GPU [R2.64+-0x1200], R125 ;  /* 0xffee007d0200798e */ /* 0x0109e4000c10e79e */
.L_x_1791:
[----:B------:R-:W-:Y:S05]  /*4040*/  BSYNC B0 ;  /* 0x0000000000007941 */ /* 0x000fea0003800000 */
.L_x_1790:
[----:B------:R-:W0:Y:S01]  /*4050*/  LDS R17, [R17.X4+0x3110] ;  /* 0x0031100011117984 */ /* 0x000e220000004800 */
[----:B------:R-:W-:Y:S01]  /*4060*/  BSSY B0, `(.L_x_1792) ;  /* 0x0000005000007945 */ /* 0x000fe20003800000 */
[----:B0-2---:R-:W-:-:S02]  /*4070*/  IADD3 R23, R140, 0x480, RZ ;  /* 0x000004808c177810 */ /* 0x005fc40007ffe0ff */
[----:B----4-:R-:W-:Y:S01]  /*4080*/  IADD3 R125, R140, 0x500, RZ ;  /* 0x000005008c7d7810 */ /* 0x010fe20007ffe0ff */
[----:B------:R-:W-:Y:S05]  /*4090*/  @!P5 BRA `(.L_x_1793) ;  /* 0x000000100000d947 */ /* 0x000fea0003800000 */
[----:B------:R0:W-:Y:S02]  /*40a0*/  RED.E.ADD.F32.FTZ.RN.STRONG.GPU [R2.64+-0x1000], R17 ;  /* 0xfff000110200798e */ /* 0x0001e4000c10e79e */
.L_x_1793:
[----:B------:R-:W-:Y:S05]  /*40b0*/  BSYNC B0 ;  /* 0x0000000000007941 */ /* 0x000fea0003800000 */
.L_x_1792:
        /* <DEDUP_REMOVED lines=14> */
.L_x_1795:
[----:B------:R-:W-:Y:S05]  /*41a0*/  BSYNC B0 ;  /* 0x0000000000007941 */ /* 0x000fea0003800000 */
.L_x_1794:
[----:B------:R-:W2:Y:S01]  /*41b0*/  LDS R125, [R125.X4+0x3510] ;  /* 0x003510007d7d7984 */ /* 0x000ea20000004800 */
[----:B------:R-:W-:Y:S01]  /*41c0*/  BSSY B0, `(.L_x_1796) ;  /* 0x0000005000007945 */ /* 0x000fe20003800000 */
[----:B0-----:R-:W-:-:S02]  /*41d0*/  IADD3 R23, R140, 0x600, RZ ;  /* 0x000006008c177810 */ /* 0x001fc40007ffe0ff */
[----:B------:R-:W-:Y:S01]  /*41e0*/  LEA.HI.SX32 R17, R17, R140, 0x1b ;  /* 0x0000008c11117211 */ /* 0x000fe200078fdaff */
[----:B------:R-:W-:Y:S05]  /*41f0*/  @!P0 BRA `(.L_x_1797) ;  /* 0x0000001000008947 */ /* 0x000fea0003800000 */
[----:B--2---:R0:W-:Y:S02]  /*4200*/  RED.E.ADD.F32.FTZ.RN.STRONG.GPU [R2.64+-0xc00], R125 ;  /* 0xfff4007d0200798e */ /* 0x0041e4000c10e79e */
.L_x_1797:
[----:B------:R-:W-:Y:S05]  /*4210*/  BSYNC B0 ;  /* 0x0000000000007941 */ /* 0x000fea0003800000 */
.L_x_1796:
[----:B------:R-:W4:Y:S01]  /*4220*/  LDS R17, [R17.X4+0x3710] ;  /* 0x0037100011117984 */ /* 0x000f220000004800 */
[----:B------:R-:W-:Y:S01]  /*4230*/  BSSY B0, `(.L_x_1798) ;  /* 0x0000005000007945 */ /* 0x000fe20003800000 */
[----:B0-2---:R-:W-:Y:S02]  /*4240*/  IADD3 R125, R140, 0x680, RZ ;  /* 0x000006808c7d7810 */ /* 0x005fe40007ffe0ff */
[----:B------:R-:W-:Y:S01]  /*4250*/  LEA.HI.SX32 R23, R23, R140, 0x1b ;  /* 0x0000008c17177211 */ /* 0x000fe200078fdaff */
[----:B------:R-:W-:Y:S05]  /*4260*/  @!P1 BRA `(.L_x_1799) ;  /* 0x0000001000009947 */ /* 0x000fea0003800000 */
[----:B----4-:R0:W-:Y:S02]  /*4270*/  RED.E.ADD.F32.FTZ.RN.STRONG.GPU [R2.64+-0xa00], R17 ;  /* 0xfff600110200798e */ /* 0x0101e4000c10e79e */
.L_x_1799:
[----:B------:R-:W-:Y:S05]  /*4280*/  BSYNC B0 ;  /* 0x0000000000007941 */ /* 0x000fea0003800000 */
.L_x_1798:
[----:B------:R-:W2:Y:S01]  /*4290*/  LDS R23, [R23.X4+0x3910] ;  /* 0x0039100017177984 */ /* 0x000ea20000004800 */
[----:B------:R-:W-:Y:S01]  /*42a0*/  BSSY B0, `(.L_x_1800) ;  /* 0x0000005000007945 */ /* 0x000fe20003800000 */
[----:B0---4-:R-:W-:Y:S02]  /*42b0*/  IADD3 R17, R140, 0x700, RZ ;  /* 0x000007008c117810 */ /* 0x011fe40007ffe0ff */
[----:B------:R-:W-:Y:S01]  /*42c0*/  LEA.HI.SX32 R125, R125, R140, 0x1b ;  /* 0x0000008c7d7d7211 */ /* 0x000fe200078fdaff */
[----:B------:R-:W-:Y:S05]  /*42d0*/  @!P2 BRA `(.L_x_1801) ;  /* 0x000000100000a947 */ /* 0x000fea0003800000 */
[----:B--2---:R0:W-:Y:S02]  /*42e0*/  RED.E.ADD.F32.FTZ.RN.STRONG.GPU [R2.64+-0x800], R23 ;  /* 0xfff800170200798e */ /* 0x0041e4000c10e79e */
.L_x_1801:
[----:B------:R-:W-:Y:S05]  /*42f0*/  BSYNC B0 ;  /* 0x0000000000007941 */ /* 0x000fea0003800000 */
.L_x_1800:
[----:B------:R-:W4:Y:S01]  /*4300*/  LDS R125, [R125.X4+0x3b10] ;  /* 0x003b10007d7d7984 */ /* 0x000f220000004800 */
[----:B------:R-:W-:Y:S01]  /*4310*/  BSSY B0, `(.L_x_1802) ;  /* 0x0000005000007945 */ /* 0x000fe20003800000 */
[----:B0-2---:R-:W-:-:S02]  /*4320*/  IADD3 R23, R140, 0x780, RZ ;  /* 0x000007808c177810 */ /* 0x005fc40007ffe0ff */
[----:B------:R-:W-:Y:S01]  /*4330*/  LEA.HI.SX32 R17, R17, R140, 0x1b ;  /* 0x0000008c11117211 */ /* 0x000fe200078fdaff */
[----:B------:R-:W-:Y:S05]  /*4340*/  @!P3 BRA `(.L_x_1803) ;  /* 0x000000100000b947 */ /* 0x000fea0003800000 */
[----:B----4-:R0:W-:Y:S02]  /*4350*/  RED.E.ADD.F32.FTZ.RN.STRONG.GPU [R2.64+-0x600], R125 ;  /* 0xfffa007d0200798e */ /* 0x0101e4000c10e79e */
.L_x_1803:
[----:B------:R-:W-:Y:S05]  /*4360*/  BSYNC B0 ;  /* 0x0000000000007941 */ /* 0x000fea0003800000 */
.L_x_1802:
[----:B------:R-:W2:Y:S01]  /*4370*/  LDS R17, [R17.X4+0x3d10] ;  /* 0x003d100011117984 */ /* 0x000ea20000004800 */
[----:B------:R-:W-:Y:S01]  /*4380*/  BSSY B0, `(.L_x_1804) ;  /* 0x0000004000007945 */ /* 0x000fe20003800000 */
[----:B------:R-:W-:Y:S01]  /*4390*/  LEA.HI.SX32 R23, R23, R140, 0x1b ;  /* 0x0000008c17177211 */ /* 0x000fe200078fdaff */
[----:B------:R-:W-:Y:S05]  /*43a0*/  @!P4 BRA `(.L_x_1805) ;  /* 0x000000100000c947 */ /* 0x000fea0003800000 */
[----:B--2---:R2:W-:Y:S02]  /*43b0*/  RED.E.ADD.F32.FTZ.RN.STRONG.GPU [R2.64+-0x400], R17 ;  /* 0xfffc00110200798e */ /* 0x0045e4000c10e79e */
.L_x_1805:
[----:B------:R-:W-:Y:S05]  /*43c0*/  BSYNC B0 ;  /* 0x0000000000007941 */ /* 0x000fea0003800000 */
.L_x_1804:
[----:B------:R-:W0:Y:S01]  /*43d0*/  LDS R23, [R23.X4+0x3f10] ;  /* 0x003f100017177984 */ /* 0x000e220000004800 */
[----:B------:R-:W-:Y:S01]  /*43e0*/  BSSY B0, `(.L_x_1806) ;  /* 0x0000003000007945 */ /* 0x000fe20003800000 */
[----:B------:R-:W-:Y:S05]  /*43f0*/  @!P5 BRA `(.L_x_1807) ;  /* 0x000000100000d947 */ /* 0x000fea0003800000 */
[----:B0-----:R0:W-:Y:S02]  /*4400*/  RED.E.ADD.F32.FTZ.RN.STRONG.GPU [R2.64+-0x200], R23 ;  /* 0xfffe00170200798e */ /* 0x0011e4000c10e79e */
.L_x_1807:
[----:B------:R-:W-:Y:S05]  /*4410*/  BSYNC B0 ;  /* 0x0000000000007941 */ /* 0x000fea0003800000 */
.L_x_1806:
[----:B0-2---:R-:W0:Y:S01]  /*4420*/  SHFL.DOWN PT, R2, R131, 0x1, 0x1f ;  /* 0x08201f0083027f89 */ /* 0x005e2200000e0000 */
[----:B------:R-:W-:Y:S01]  /*4430*/  ISETP.GT.AND P0, PT, R138, 0x1e, PT ;  /* 0x0000001e8a00780c */ /* 0x000fe20003f04270 */
[----:B------:R-:W-:Y:S01]  /*4440*/  FFMA.FTZ R3, R102, R151, R150 ;  /* 0x0000009766037223 */ /* 0x000fe20000010096 */
[----:B------:R-:W-:Y:S01]  /*4450*/  ISETP.NE.AND P1, PT, R140, RZ, PT ;  /* 0x000000ff8c00720c */ /* 0x000fe20003f25270 */
[----:B---3--:R-:W2:Y:S01]  /*4460*/  SHFL.DOWN PT, R4, R159, 0x1, 0x1f ;  /* 0x08201f009f047f89 */ /* 0x008ea200000e0000 */
[----:B------:R-:W-:Y:S01]  /*4470*/  FMUL.FTZ R148, R148, R11 ;  /* 0x0000000b94947220 */ /* 0x000fe20000410000 */
[----:B------:R-:W-:Y:S01]  /*4480*/  BSSY B0, `(.L_x_1808) ;  /* 0x000005e000007945 */ /* 0x000fe20003800000 */
[----:B------:R-:W-:-:S02]  /*4490*/  FADD.FTZ R50, R3, R50 ;  /* 0x0000003203327221 */ /* 0x000fc40000010000 */
[----:B------:R-:W-:Y:S02]  /*44a0*/  FFMA.FTZ R3, R104, R149, R24 ;  /* 0x0000009568037223 */ /* 0x000fe40000010018 */
[----:B------:R-:W-:Y:S02]  /*44b0*/  FMUL.FTZ R33, R33, R136 ;  /* 0x0000008821217220 */ /* 0x000fe40000410000 */
[----:B------:R-:W-:Y:S02]  /*44c0*/  FADD.FTZ R44, R3, R44 ;  /* 0x0000002c032c7221 */ /* 0x000fe40000010000 */
[----:B------:R-:W-:Y:S02]  /*44d0*/  FFMA.FTZ R21, R100, R121, R21 ;  /* 0x0000007964157223 */ /* 0x000fe40000010015 */
[----:B------:R-:W-:Y:S02]  /*44e0*/  FFMA.FTZ R26, R107, R118, R26 ;  /* 0x000000766b1a7223 */ /* 0x000fe4000001001a */
[----:B------:R-:W-:-:S02]  /*44f0*/  FFMA.FTZ R11, R106, R27, R18 ;  /* 0x0000001b6a0b7223 */ /* 0x000fc40000010012 */
[----:B------:R-:W-:Y:S02]  /*4500*/  FFMA.FTZ R10, R105, R116, R10 ;  /* 0x00000074690a7223 */ /* 0x000fe4000001000a */
[----:B------:R-:W-:Y:S02]  /*4510*/  FFMA.FTZ R14, R111, R122, R14 ;  /* 0x0000007a6f0e7223 */ /* 0x000fe4000001000e */
[----:B0-----:R-:W-:Y:S02]  /*4520*/  @!P0 FADD.FTZ R131, R131, R2 ;  /* 0x0000000283838221 */ /* 0x001fe40000010000 */
[----:B------:R-:W-:Y:S02]  /*4530*/  FFMA.FTZ R7, R110, R31, R7 ;  /* 0x0000001f6e077223 */ /* 0x000fe40000010007 */
[----:B--2---:R-:W-:Y:S01]  /*4540*/  @!P0 FADD.FTZ R159, R159, R4 ;  /* 0x000000049f9f8221 */ /* 0x004fe20000010000 */
[----:B------:R-:W0:Y:S01]  /*4550*/  SHFL.DOWN PT, R2, R131, 0x2, 0x1f ;  /* 0x08401f0083027f89 */ /* 0x000e2200000e0000 */
[----:B------:R-:W-:Y:S01]  /*4560*/  ISETP.GT.AND P0, PT, R138, 0x1d, PT ;  /* 0x0000001d8a00780c */ /* 0x000fe20003f04270 */
[----:B------:R-:W-:-:S02]  /*4570*/  FFMA.FTZ R6, R109, R30, R6 ;  /* 0x0000001e6d067223 */ /* 0x000fc40000010006 */
[----:B------:R-:W2:Y:S01]  /*4580*/  SHFL.DOWN PT, R4, R159, 0x2, 0x1f ;  /* 0x08401f009f047f89 */ /* 0x000ea200000e0000 */
        /* <DEDUP_REMOVED lines=10> */
[----:B0-----:R-:W-:Y:S02]  /*4630*/  @!P0 FADD.FTZ R131, R131, R2 ;  /* 0x0000000283838221 */ /* 0x001fe40000010000 */
[----:B------:R-:W-:-:S02]  /*4640*/  FFMA.FTZ R58, R19, R27, R58 ;  /* 0x0000001b133a7223 */ /* 0x000fc4000001003a */
[----:B--2---:R-:W-:Y:S01]  /*4650*/  @!P0 FADD.FTZ R159, R159, R4 ;  /* 0x000000049f9f8221 */ /* 0x004fe20000010000 */
[----:B------:R-:W0:Y:S01]  /*4660*/  SHFL.DOWN PT, R2, R131, 0x4, 0x1f ;  /* 0x08801f0083027f89 */ /* 0x000e2200000e0000 */
[----:B------:R-:W-:Y:S01]  /*4670*/  ISETP.GT.AND P0, PT, R138, 0x1b, PT ;  /* 0x0000001b8a00780c */ /* 0x000fe20003f04270 */
[----:B------:R-:W-:Y:S02]  /*4680*/  FADD.FTZ R48, R21, R48 ;  /* 0x0000003015307221 */ /* 0x000fe40000010000 */
[----:B------:R-:W2:Y:S01]  /*4690*/  SHFL.DOWN PT, R4, R159, 0x4, 0x1f ;  /* 0x08801f009f047f89 */ /* 0x000ea200000e0000 */
[----:B------:R-:W-:Y:S02]  /*46a0*/  FFMA.FTZ R57, R34, R116, R57 ;  /* 0x0000007422397223 */ /* 0x000fe40000010039 */
[----:B------:R-:W-:Y:S02]  /*46b0*/  FADD.FTZ R47, R26, R47 ;  /* 0x0000002f1a2f7221 */ /* 0x000fe40000010000 */
[----:B------:R-:W-:-:S02]  /*46c0*/  FFMA.FTZ R56, R141, R149, R56 ;  /* 0x000000958d387223 */ /* 0x000fc40000010038 */
[----:B------:R-:W-:Y:S02]  /*46d0*/  FADD.FTZ R46, R11, R46 ;  /* 0x0000002e0b2e7221 */ /* 0x000fe40000010000 */
[----:B------:R-:W-:Y:S02]  /*46e0*/  FFMA.FTZ R63, R15, R122, R63 ;  /* 0x0000007a0f3f7223 */ /* 0x000fe4000001003f */
[----:B------:R-:W-:Y:S02]  /*46f0*/  FADD.FTZ R45, R10, R45 ;  /* 0x0000002d0a2d7221 */ /* 0x000fe40000010000 */
[----:B------:R-:W-:Y:S02]  /*4700*/  FFMA.FTZ R62, R134, R31, R62 ;  /* 0x0000001f863e7223 */ /* 0x000fe4000001003e */
[----:B------:R-:W-:Y:S02]  /*4710*/  FFMA.FTZ R61, R5, R30, R61 ;  /* 0x0000001e053d7223 */ /* 0x000fe4000001003d */
[----:B------:R-:W-:-:S02]  /*4720*/  FADD.FTZ R43, R14, R43 ;  /* 0x0000002b0e2b7221 */ /* 0x000fc40000010000 */
[----:B------:R-:W-:Y:S02]  /*4730*/  FFMA.FTZ R60, R132, R29, R60 ;  /* 0x0000001d843c7223 */ /* 0x000fe4000001003c */
[----:B0-----:R-:W-:Y:S02]  /*4740*/  @!P0 FADD.FTZ R131, R131, R2 ;  /* 0x0000000283838221 */ /* 0x001fe40000010000 */
[----:B------:R-:W-:Y:S02]  /*4750*/  FADD.FTZ R42, R7, R42 ;  /* 0x0000002a072a7221 */ /* 0x000fe40000010000 */
[----:B--2---:R-:W-:Y:S01]  /*4760*/  @!P0 FADD.FTZ R159, R159, R4 ;  /* 0x000000049f9f8221 */ /* 0x004fe20000010000 */
[----:B------:R-:W0:Y:S01]  /*4770*/  SHFL.DOWN PT, R2, R131, 0x8, 0x1f ;  /* 0x09001f0083027f89 */ /* 0x000e2200000e0000 */
[----:B------:R-:W-:Y:S01]  /*4780*/  ISETP.GT.AND P0, PT, R138, 0x17, PT ;  /* 0x000000178a00780c */ /* 0x000fe20003f04270 */
[----:B------:R-:W-:Y:S02]  /*4790*/  FFMA.FTZ R67, R126, R35, R67 ;  /* 0x000000237e437223 */ /* 0x000fe40000010043 */
[----:B------:R-:W2:Y:S01]  /*47a0*/  SHFL.DOWN PT, R4, R159, 0x8, 0x1f ;  /* 0x09001f009f047f89 */ /* 0x000ea200000e0000 */
[----:B------:R-:W-:-:S02]  /*47b0*/  FADD.FTZ R41, R6, R41 ;  /* 0x0000002906297221 */ /* 0x000fc40000010000 */
[----:B------:R-:W-:Y:S02]  /*47c0*/  FFMA.FTZ R66, R28, R127, R66 ;  /* 0x0000007f1c427223 */ /* 0x000fe40000010042 */
[----:B------:R-:W-:Y:S02]  /*47d0*/  FADD.FTZ R40, R3, R40 ;  /* 0x0000002803287221 */ /* 0x000fe40000010000 */
[----:B------:R-:W-:Y:S02]  /*47e0*/  FFMA.FTZ R65, R0, R22, R65 ;  /* 0x0000001600417223 */ /* 0x000fe40000010041 */
[----:B------:R-:W-:Y:S02]  /*47f0*/  FADD.FTZ R39, R130, R39 ;  /* 0x0000002782277221 */ /* 0x000fe40000010000 */
[----:B------:R-:W-:Y:S02]  /*4800*/  FFMA.FTZ R64, R135, R9, R64 ;  /* 0x0000000987407223 */ /* 0x000fe40000010040 */
[----:B------:R-:W-:-:S02]  /*4810*/  FADD.FTZ R38, R13, R38 ;  /* 0x000000260d267221 */ /* 0x000fc40000010000 */
[----:B------:R-:W-:Y:S02]  /*4820*/  FADD.FTZ R37, R148, R37 ;  /* 0x0000002594257221 */ /* 0x000fe40000010000 */
[----:B------:R-:W-:Y:S02]  /*4830*/  FADD.FTZ R36, R33, R36 ;  /* 0x0000002421247221 */ /* 0x000fe40000010000 */
[----:B0-----:R-:W-:Y:S02]  /*4840*/  @!P0 FADD.FTZ R131, R131, R2 ;  /* 0x0000000283838221 */ /* 0x001fe40000010000 */
[----:B--2---:R-:W-:-:S03]  /*4850*/  @!P0 FADD.FTZ R159, R159, R4 ;  /* 0x000000049f9f8221 */ /* 0x004fc60000010000 */
[----:B------:R-:W0:Y:S01]  /*4860*/  SHFL.DOWN PT, R2, R131, 0x10, 0x1f ;  /* 0x0a001f0083027f89 */ /* 0x000e2200000e0000 */
[----:B------:R-:W-:-:S03]  /*4870*/  ISETP.GT.AND P0, PT, R138, 0xf, PT ;  /* 0x0000000f8a00780c */ /* 0x000fc60003f04270 */
[----:B------:R-:W2:Y:S10]  /*4880*/  SHFL.DOWN PT, R4, R159, 0x10, 0x1f ;  /* 0x0a001f009f047f89 */ /* 0x000eb400000e0000 */
[----:B0-----:R-:W-:-:S02]  /*4890*/  @!P0 FADD.FTZ R131, R131, R2 ;  /* 0x0000000283838221 */ /* 0x001fc40000010000 */
[----:B------:R-:W-:Y:S02]  /*48a0*/  FFMA.FTZ R2, R101, R20, R117 ;  /* 0x0000001465027223 */ /* 0x000fe40000010075 */
[----:B--2---:R-:W-:Y:S01]  /*48b0*/  @!P0 FADD.FTZ R159, R159, R4 ;  /* 0x000000049f9f8221 */ /* 0x004fe20000010000 */
[----:B------:R-:W-:Y:S01]  /*48c0*/  ISETP.NE.AND P0, PT, R138, RZ, PT ;  /* 0x000000ff8a00720c */ /* 0x000fe20003f05270 */
[----:B------:R-:W-:Y:S01]  /*48d0*/  FFMA.FTZ R4, R103, R146, R137 ;  /* 0x0000009267047223 */ /* 0x000fe20000010089 */
[----:B------:R-:W-:Y:S01]  /*48e0*/  MOV R158, R131 ;  /* 0x00000083009e7202 */ /* 0x000fe20000000f00 */
[----:B------:R-:W-:Y:S02]  /*48f0*/  FADD.FTZ R49, R2, R49 ;  /* 0x0000003102317221 */ /* 0x000fe40000010000 */
[----:B------:R-:W-:-:S08]  /*4900*/  FADD.FTZ R51, R4, R51 ;  /* 0x0000003304337221 */ /* 0x000fd00000010000 */
[----:B------:R0:W-:Y:S04]  /*4910*/  @!P0 STS.64 [R144.X8+0x4218], R158 ;  /* 0x0042189e90008388 */ /* 0x0001e80000008a00 */
[----:B------:R-:W-:Y:S06]  /*4920*/  BAR.SYNC.DEFER_BLOCKING 0x0 ;  /* 0x0000000000007b1d */ /* 0x000fec0000010000 */
[----:B------:R-:W-:Y:S05]  /*4930*/  @P1 BRA `(.L_x_1809) ;  /* 0x0000012000001947 */ /* 0x000fea0003800000 */
[----:B------:R-:W-:Y:S01]  /*4940*/  ULDC UR20, c[0x0][0x174] ;  /* 0x00005d0000147ab9 */ /* 0x000fe20000000800 */
[----:B------:R-:W2:Y:S01]  /*4950*/  LDS.128 R4, [0x4220] ;  /* 0x00422000ff047984 */ /* 0x000ea20000000c00 */
[----:B------:R-:W-:-:S02]  /*4960*/  UISETP.NE.AND UP0, UPT, UR19, UR20, UPT ;  /* 0x000000141300728c */ /* 0x000fc4000bf05270 */
[----:B------:R-:W-:Y:S01]  /*4970*/  USHF.L.U32 UR20, UR7, 0x2, URZ ;  /* 0x0000000207147899 */ /* 0x000fe2000800063f */
[----:B-1----:R-:W1:Y:S03]  /*4980*/  LDS.64 R8, [0x4230] ;  /* 0x00423000ff087984 */ /* 0x002e660000000a00 */
[----:B------:R-:W-:-:S13]  /*4990*/  PLOP3.LUT P0, PT, PT, PT, UP0, 0x80, 0x0 ;  /* 0x000000000000781c */ /* 0x000fda0003f0f008 */
[----:B------:R-:W3:Y:S04]  /*49a0*/  @P0 LDS R2, [UR20+0x6260] ;  /* 0x00626014ff020984 */ /* 0x000ee80008000800 */
[----:B------:R-:W5:Y:S01]  /*49b0*/  @P0 LDS R11, [UR20+0x5e60] ;  /* 0x005e6014ff0b0984 */ /* 0x000f620008000800 */
[----:B--2---:R-:W-:Y:S02]  /*49c0*/  FADD.FTZ R0, R159, R5 ;  /* 0x000000059f007221 */ /* 0x004fe40000010000 */
[----:B------:R-:W-:Y:S02]  /*49d0*/  FADD.FTZ R3, R158, R4 ;  /* 0x000000049e037221 */ /* 0x000fe40000010000 */
[----:B------:R-:W-:Y:S02]  /*49e0*/  FADD.FTZ R0, R7, R0 ;  /* 0x0000000007007221 */ /* 0x000fe40000010000 */
[----:B------:R-:W-:-:S02]  /*49f0*/  FADD.FTZ R3, R6, R3 ;  /* 0x0000000306037221 */ /* 0x000fc40000010000 */
[----:B01----:R-:W-:Y:S02]  /*4a00*/  FADD.FTZ R159, R0, R9 ;  /* 0x00000009009f7221 */ /* 0x003fe40000010000 */
[----:B------:R-:W-:Y:S02]  /*4a10*/  FADD.FTZ R158, R3, R8 ;  /* 0x00000008039e7221 */ /* 0x000fe40000010000 */
[----:B---3--:R-:W-:Y:S02]  /*4a20*/  @P0 FADD.FTZ R159, R159, R2 ;  /* 0x000000029f9f0221 */ /* 0x008fe40000010000 */
[----:B-----5:R-:W-:-:S03]  /*4a30*/  @P0 FADD.FTZ R158, R158, R11 ;  /* 0x0000000b9e9e0221 */ /* 0x020fc60000010000 */
[----:B------:R0:W-:Y:S04]  /*4a40*/  STS [UR20+0x6260], R159 ;  /* 0x0062609fff007988 */ /* 0x0001e80008000814 */
[----:B------:R0:W-:Y:S02]  /*4a50*/  STS [UR20+0x5e60], R158 ;  /* 0x005e609eff007988 */ /* 0x0001e40008000814 */
.L_x_1809:
[----:B------:R-:W-:Y:S05]  /*4a60*/  BSYNC B0 ;  /* 0x0000000000007941 */ /* 0x000fea0003800000 */
.L_x_1808:
        /* <DEDUP_REMOVED lines=8> */
.L_x_1762:
[----:B------:R-:W-:Y:S01]  /*4af0*/  BAR.SYNC.DEFER_BLOCKING 0x0 ;  /* 0x0000000000007b1d */ /* 0x000fe20000010000 */
[----:B------:R-:W-:Y:S01]  /*4b00*/  SHF.L.U32 R0, R140, 0x2, RZ ;  /* 0x000000028c007819 */ /* 0x000fe200000006ff */
[----:B------:R-:W-:Y:S02]  /*4b10*/  UIADD3 UR7, UR19, -0x1, URZ ;  /* 0xffffffff13077890 */ /* 0x000fe4000fffe03f */
[----:B------:R-:W-:Y:S01]  /*4b20*/  UIADD3 UR32, UP1, UR32, -0x2000, URZ ;  /* 0xffffe00020207890 */ /* 0x000fe2000ff3e03f */
[----:B------:R-:W-:Y:S01]  /*4b30*/  LOP3.LUT R3, R0, 0xffffff80, RZ, 0xc0, !PT ;  /* 0xffffff8000037812 */ /* 0x000fe200078ec0ff */
[----:B------:R-:W-:Y:S01]  /*4b40*/  USHF.L.U32 UR8, UR7, 0xb, URZ ;  /* 0x0000000b07087899 */ /* 0x000fe2000800063f */
[----:B------:R-:W-:Y:S01]  /*4b50*/  FADD.FTZ R0, R145, R36 ;  /* 0x0000002491007221 */ /* 0x000fe20000010000 */
[----:B------:R-:W-:Y:S01]  /*4b60*/  ULDC.64 UR22, c[0x0][0x2d8] ;  /* 0x0000b60000167ab9 */ /* 0x000fe20000000a00 */
[----:B------:R-:W-:Y:S01]  /*4b70*/  LEA R4, R138, R3, 0x2 ;  /* 0x000000038a047211 */ /* 0x000fe200078e10ff */
[----:B------:R-:W-:Y:S01]  /*4b80*/  UIMAD UR20, UR35, UR22, URZ ;  /* 0x00000016231472a4 */ /* 0x000fe2000f8e023f */
[----:B------:R-:W-:Y:S01]  /*4b90*/  FADD.FTZ R5, R0, R37 ;  /* 0x0000002500057221 */ /* 0x000fe20000010000 */
[----:B------:R-:W-:-:S02]  /*4ba0*/  USHF.R.S32.HI UR9, URZ, 0x1f, UR8 ;  /* 0x0000001f3f097899 */ /* 0x000fc40008011408 */
[----:B------:R-:W-:Y:S01]  /*4bb0*/  UIMAD UR37, UR34, UR23, UR20 ;  /* 0x00000017222572a4 */ /* 0x000fe2000f8e0214 */
[----:B------:R-:W-:Y:S01]  /*4bc0*/  FADD.FTZ R0, R5, R38 ;  /* 0x0000002605007221 */ /* 0x000fe20000010000 */
[----:B------:R-:W-:Y:S02]  /*4bd0*/  UIMAD.WIDE.U32 UR22, UR34, UR22, UR8 ;  /* 0x00000016221672a5 */ /* 0x000fe4000f8e0008 */
[----:B------:R-:W-:Y:S02]  /*4be0*/  ULDC.64 UR20, c[0x0][0x2e0] ;  /* 0x0000b80000147ab9 */ /* 0x000fe40000000a00 */
[----:B------:R-:W-:Y:S02]  /*4bf0*/  UIADD3 UR23, UR23, UR37, URZ ;  /* 0x0000002517177290 */ /* 0x000fe4000fffe03f */
[----:B------:R-:W-:Y:S01]  /*4c00*/  UIMAD UR37, UR17, UR20, URZ ;  /* 0x00000014112572a4 */ /* 0x000fe2000f8e023f */
[----:B------:R-:W-:Y:S01]  /*4c10*/  STS.128 [R4.X16], R64 ;  /* 0x0000004004007388 */ /* 0x000fe2000000cc00 */
[----:B------:R-:W-:-:S02]  /*4c20*/  ULDC.64 UR40, c[0x0][0x2f8] ;  /* 0x0000be0000287ab9 */ /* 0x000fc40000000a00 */
[----:B------:R-:W-:Y:S01]  /*4c30*/  UIMAD UR37, UR16, UR21, UR37 ;  /* 0x00000015102572a4 */ /* 0x000fe2000f8e0225 */
[----:B------:R-:W-:Y:S01]  /*4c40*/  STS.128 [R4.X16+0x10], R60 ;  /* 0x0000103c04007388 */ /* 0x000fe2000000cc00 */
[----:B------:R-:W-:Y:S02]  /*4c50*/  UIMAD.WIDE.U32 UR20, UR16, UR20, UR22 ;  /* 0x00000014101472a5 */ /* 0x000fe4000f8e0016 */
        /* <DEDUP_REMOVED lines=8> */
[----:B------:R-:W-:Y:S01]  /*4ce0*/  UIADD3 UR26, UP3, UR26, -0x2000, URZ ;  /* 0xffffe0001a1a7890 */ /* 0x000fe2000ff7e03f */
[----:B------:R-:W1:Y:S01]  /*4cf0*/  LDS.128 R12, [R143.X16+0x200] ;  /* 0x000200008f0c7984 */ /* 0x000e62000000cc00 */
[----:B------:R-:W-:Y:S02]  /*4d00*/  ULEA.HI.X UR23, UR20, UR23, UR21, 0x2, UP0 ;  /* 0x0000001714177291 */ /* 0x000fe400080f1415 */
[----:B------:R-:W-:Y:S01]  /*4d10*/  MOV R2, UR22 ;  /* 0x0000001600027c02 */ /* 0x000fe20008000f00 */
[----:B------:R-:W2:Y:S01]  /*4d20*/  LDS.128 R16, [R143.X16+0x400] ;  /* 0x000400008f107984 */ /* 0x000ea2000000cc00 */
[----:B------:R-:W-:Y:S02]  /*4d30*/  UIMAD UR20, UR35, UR40, URZ ;  /* 0x00000028231472a4 */ /* 0x000fe4000f8e023f */
[----:B------:R-:W-:Y:S01]  /*4d40*/  MOV R3, UR23 ;  /* 0x0000001700037c02 */ /* 0x000fe20008000f00 */
[----:B------:R-:W3:Y:S01]  /*4d50*/  LDS.128 R20, [R143.X16+0x600] ;  /* 0x000600008f147984 */ /* 0x000ee2000000cc00 */
[----:B------:R-:W-:-:S02]  /*4d60*/  UIMAD UR22, UR34, UR41, UR20 ;  /* 0x00000029221672a4 */ /* 0x000fc4000f8e0214 */
[----:B------:R-:W-:Y:S01]  /*4d70*/  UIMAD.WIDE.U32 UR20, UR34, UR40, UR8 ;  /* 0x00000028221472a5 */ /* 0x000fe2000f8e0008 */
[----:B------:R-:W-:Y:S01]  /*4d80*/  IMAD.WIDE R2, R142, 0x10, R2 ;  /* 0x000000108e027825 */ /* 0x000fe200078e0202 */
[----:B------:R-:W-:Y:S02]  /*4d90*/  UIADD3 UR24, UP4, UR24, -0x2000, URZ ;  /* 0xffffe00018187890 */ /* 0x000fe4000ff9e03f */
[----:B------:R-:W-:Y:S02]  /*4da0*/  ULDC.64 UR8, c[0x0][0x300] ;  /* 0x0000c00000087ab9 */ /* 0x000fe40000000a00 */
[----:B------:R-:W-:Y:S02]  /*4db0*/  UIADD3 UR21, UR21, UR22, URZ ;  /* 0x0000001615157290 */ /* 0x000fe4000fffe03f */
[----:B------:R-:W-:Y:S02]  /*4dc0*/  UIMAD UR22, UR17, UR8, URZ ;  /* 0x00000008111672a4 */ /* 0x000fe4000f8e023f */
[----:B------:R-:W-:-:S02]  /*4dd0*/  ULDC.64 UR40, c[0x0][0x340] ;  /* 0x0000d00000287ab9 */ /* 0x000fc40000000a00 */
[----:B------:R-:W-:Y:S02]  /*4de0*/  UIMAD UR22, UR16, UR9, UR22 ;  /* 0x00000009101672a4 */ /* 0x000fe4000f8e0216 */
[----:B------:R-:W-:Y:S02]  /*4df0*/  UIMAD.WIDE.U32 UR8, UR16, UR8, UR20 ;  /* 0x00000008100872a5 */ /* 0x000fe4000f8e0014 */
[----:B------:R-:W-:Y:S02]  /*4e00*/  UIADD3 UR6, UR6, 0x1, URZ ;  /* 0x0000000106067890 */ /* 0x000fe4000fffe03f */
[----:B------:R-:W-:Y:S02]  /*4e10*/  UIADD3 UR20, UR9, UR22, URZ ;  /* 0x0000001609147290 */ /* 0x000fe4000fffe03f */
[----:B------:R-:W-:Y:S02]  /*4e20*/  ULEA UR9, UP0, UR8, UR40, 0x2 ;  /* 0x0000002808097291 */ /* 0x000fe4000f80103f */
[----:B------:R-:W-:-:S02]  /*4e30*/  UIADD3.X UR33, UR33, -0x1, URZ, UP1, !UPT ;  /* 0xffffffff21217890 */ /* 0x000fc40008ffe43f */
[----:B------:R-:W-:Y:S01]  /*4e40*/  ULEA.HI.X UR8, UR8, UR41, UR20, 0x2, UP0 ;  /* 0x0000002908087291 */ /* 0x000fe200080f1414 */
[----:B0-----:R-:W-:Y:S01]  /*4e50*/  STG.E.128 [R2.64], R8 ;  /* 0x0000000802007986 */ /* 0x001fe2000c101d1e */
[----:B------:R-:W-:Y:S02]  /*4e60*/  UISETP.GT.AND UP0, UPT, UR19, 0x1, UPT ;  /* 0x000000011300788c */ /* 0x000fe4000bf04270 */
[----:B------:R-:W-:Y:S01]  /*4e70*/  UIADD3.X UR29, UR29, -0x1, URZ, UP2, !UPT ;  /* 0xffffffff1d1d7890 */ /* 0x000fe200097fe43f */
[----:B-1----:R-:W-:Y:S01]  /*4e80*/  STG.E.128 [R2.64+0x200], R12 ;  /* 0x0002000c02007986 */ /* 0x002fe2000c101d1e */
[----:B------:R-:W-:Y:S02]  /*4e90*/  UIADD3.X UR27, UR27, -0x1, URZ, UP3, !UPT ;  /* 0xffffffff1b1b7890 */ /* 0x000fe40009ffe43f */
[----:B------:R-:W-:Y:S01]  /*4ea0*/  PLOP3.LUT P0, PT, PT, PT, UP0, 0x80, 0x0 ;  /* 0x000000000000781c */ /* 0x000fe20003f0f008 */
[----:B--2---:R-:W-:Y:S01]  /*4eb0*/  STG.E.128 [R2.64+0x400], R16 ;  /* 0x0004001002007986 */ /* 0x004fe2000c101d1e */
[----:B------:R-:W-:-:S02]  /*4ec0*/  UIADD3.X UR25, UR25, -0x1, URZ, UP4, !UPT ;  /* 0xffffffff19197890 */ /* 0x000fc4000a7fe43f */
[----:B------:R-:W-:Y:S01]  /*4ed0*/  UMOV UR19, UR7 ;  /* 0x0000000700137c82 */ /* 0x000fe20008000000 */
[----:B---3--:R0:W-:Y:S04]  /*4ee0*/  STG.E.128 [R2.64+0x600], R20 ;  /* 0x0006001402007986 */ /* 0x0081e8000c101d1e */
[----:B------:R-:W-:Y:S01]  /*4ef0*/  BAR.SYNC.DEFER_BLOCKING 0x0 ;  /* 0x0000000000007b1d */ /* 0x000fe20000010000 */
[----:B0-----:R-:W-:Y:S02]  /*4f00*/  MOV R2, UR9 ;  /* 0x0000000900027c02 */ /* 0x001fe40008000f00 */
[----:B------:R-:W-:-:S03]  /*4f10*/  MOV R3, UR8 ;  /* 0x0000000800037c02 */ /* 0x000fc60008000f00 */
[----:B------:R0:W-:Y:S04]  /*4f20*/  STS.128 [R4.X16], R36 ;  /* 0x0000002404007388 */ /* 0x0001e8000000cc00 */
[----:B------:R1:W-:Y:S04]  /*4f30*/  STS.128 [R4.X16+0x10], R40 ;  /* 0x0000102804007388 */ /* 0x0003e8000000cc00 */
[----:B------:R-:W-:Y:S04]  /*4f40*/  STS.128 [R4.X16+0x20], R44 ;  /* 0x0000202c04007388 */ /* 0x000fe8000000cc00 */
[----:B------:R-:W-:Y:S01]  /*4f50*/  STS.128 [R4.X16+0x30], R48 ;  /* 0x0000303004007388 */ /* 0x000fe2000000cc00 */
[----:B------:R-:W-:-:S06]  /*4f60*/  NOP ;  /* 0x0000000000007918 */ /* 0x000fcc0000000000 */
[----:B------:R-:W2:Y:S01]  /*4f70*/  LDS.128 R8, [R143.X16] ;  /* 0x000000008f087984 */ /* 0x000ea2000000cc00 */
[----:B0-----:R-:W-:-:S03]  /*4f80*/  FADD.FTZ R39, R0, R39 ;  /* 0x0000002700277221 */ /* 0x001fc60000010000 */
[----:B------:R-:W0:Y:S01]  /*4f90*/  LDS.128 R12, [R143.X16+0x200] ;  /* 0x000200008f0c7984 */ /* 0x000e22000000cc00 */
[----:B-1----:R-:W-:-:S03]  /*4fa0*/  FADD.FTZ R40, R39, R40 ;  /* 0x0000002827287221 */ /* 0x002fc60000010000 */
[----:B------:R-:W1:Y:S01]  /*4fb0*/  LDS.128 R16, [R143.X16+0x400] ;  /* 0x000400008f107984 */ /* 0x000e62000000cc00 */
[----:B------:R-:W-:-:S03]  /*4fc0*/  FADD.FTZ R41, R40, R41 ;  /* 0x0000002928297221 */ /* 0x000fc60000010000 */
[----:B------:R3:W4:Y:S01]  /*4fd0*/  LDS.128 R20, [R143.X16+0x600] ;  /* 0x000600008f147984 */ /* 0x000722000000cc00 */
[----:B------:R-:W-:-:S04]  /*4fe0*/  FADD.FTZ R42, R41, R42 ;  /* 0x0000002a292a7221 */ /* 0x000fc80000010000 */
[----:B------:R-:W-:Y:S02]  /*4ff0*/  FADD.FTZ R43, R42, R43 ;  /* 0x0000002b2a2b7221 */ /* 0x000fe40000010000 */
[----:B---3--:R-:W-:-:S04]  /*5000*/  IMAD.WIDE R142, R142, 0x10, R2 ;  /* 0x000000108e8e7825 */ /* 0x008fc800078e0202 */
[----:B------:R-:W-:-:S04]  /*5010*/  FADD.FTZ R44, R43, R44 ;  /* 0x0000002c2b2c7221 */ /* 0x000fc80000010000 */
[----:B------:R-:W-:-:S04]  /*5020*/  FADD.FTZ R45, R44, R45 ;  /* 0x0000002d2c2d7221 */ /* 0x000fc80000010000 */
[----:B------:R-:W-:-:S04]  /*5030*/  FADD.FTZ R46, R45, R46 ;  /* 0x0000002e2d2e7221 */ /* 0x000fc80000010000 */
[----:B------:R-:W-:Y:S01]  /*5040*/  FADD.FTZ R47, R46, R47 ;  /* 0x0000002f2e2f7221 */ /* 0x000fe20000010000 */
[----:B--2---:R2:W-:Y:S03]  /*5050*/  STG.E.128 [R142.64], R8 ;  /* 0x000000088e007986 */ /* 0x0045e6000c101d1e */
        /* <DEDUP_REMOVED lines=9> */
.L_x_1760:
        /* <DEDUP_REMOVED lines=34> */
.L_x_1813:
[----:B0-----:R-:W-:Y:S05]  /*5310*/  BSYNC B0 ;  /* 0x0000000000007941 */ /* 0x001fea0003800000 */
.L_x_1812:
        /* <DEDUP_REMOVED lines=33> */
.L_x_1815:
[----:B------:R-:W3:Y:S02]  /*5530*/  S2R R11, SR_TID.X ;  /* 0x00000000000b7919 */ /* 0x000ee40000002100 */
.L_x_1816:
[----:B0-----:R-:W-:Y:S05]  /*5540*/  BSYNC B0 ;  /* 0x0000000000007941 */ /* 0x001fea0003800000 */
.L_x_1814:
[----:B---3--:R-:W-:-:S13]  /*5550*/  ISETP.GE.AND P0, PT, R11, c[0x0][0x16c], PT ;  /* 0x00005b000b007a0c */ /* 0x008fda0003f06270 */
[----:B------:R-:W-:Y:S05]  /*5560*/  @P0 EXIT ;  /* 0x000000000000094d */ /* 0x000fea0003800000 */
[----:B------:R-:W-:Y:S02]  /*5570*/  ULDC.64 UR6, c[0x0][0x2c8] ;  /* 0x0000b20000067ab9 */ /* 0x000fe40000000a00 */
[----:B------:R-:W-:Y:S02]  /*5580*/  ULDC.64 UR8, c[0x0][0x288] ;  /* 0x0000a20000087ab9 */ /* 0x000fe40000000a00 */
[----:B-1----:R-:W-:Y:S02]  /*5590*/  UIMAD UR4, UR17, UR6, URZ ;  /* 0x00000006110472a4 */ /* 0x002fe4000f8e023f */
[----:B------:R-:W-:Y:S02]  /*55a0*/  UIMAD UR17, UR17, UR8, URZ ;  /* 0x00000008111172a4 */ /* 0x000fe4000f8e023f */
[----:B------:R-:W-:Y:S02]  /*55b0*/  UIMAD.WIDE.U32 UR10, UR16, UR6, URZ ;  /* 0x00000006100a72a5 */ /* 0x000fe4000f8e003f */
[----:B------:R-:W-:-:S02]  /*55c0*/  UIMAD UR7, UR16, UR7, UR4 ;  /* 0x00000007100772a4 */ /* 0x000fc4000f8e0204 */
[----:B--2---:R-:W-:Y:S02]  /*55d0*/  UIMAD.WIDE.U32 UR4, UR16, UR8, URZ ;  /* 0x00000008100472a5 */ /* 0x004fe4000f8e003f */
[----:B------:R-:W-:Y:S02]  /*55e0*/  UIMAD UR6, UR16, UR9, UR17 ;  /* 0x00000009100672a4 */ /* 0x000fe4000f8e0211 */
[----:B------:R-:W-:Y:S02]  /*55f0*/  UIADD3 UR7, UR11, UR7, URZ ;  /* 0x000000070b077290 */ /* 0x000fe4000fffe03f */
[----:B------:R-:W-:Y:S02]  /*5600*/  UIADD3 UR6, UR5, UR6, URZ ;  /* 0x0000000605067290 */ /* 0x000fe4000fffe03f */
.L_x_1817:
        /* <DEDUP_REMOVED lines=30> */
.L_x_1767:
[----:B------:R-:W-:Y:S01]  /*57f0*/  HFMA2.MMA R149, -RZ, RZ, 0, 5.9604644775390625e-08 ;  /* 0x00000001ff957435 */ /* 0x000fe200000001ff */
[----:B------:R-:W-:Y:S02]  /*5800*/  MOV R132, R134 ;  /* 0x0000008600847202 */ /* 0x000fe40000000f00 */
[----:B------:R-:W-:Y:S02]  /*5810*/  MOV R148, RZ ;  /* 0x000000ff00947202 */ /* 0x000fe40000000f00 */
[----:B------:R-:W-:-:S02]  /*5820*/  MOV R151, 0xffffffff ;  /* 0xffffffff00977802 */ /* 0x000fc40000000f00 */
[----:B------:R-:W-:Y:S02]  /*5830*/  MOV R128, 0x5850 ;  /* 0x0000585000807802 */ /* 0x000fe40000000f00 */
[----:B-----5:R-:W-:Y:S05]  /*5840*/  CALL.REL.NOINC `($__internal_74_$__cuda_sm70_shflsync_up) ;  /* 0x00000ef000007944 */ /* 0x020fea0003c00000 */
[----:B-1----:R-:W-:Y:S01]  /*5850*/  MOV R131, R132 ;  /* 0x0000008400837202 */ /* 0x002fe20000000f00 */
[----:B0-----:R-:W-:Y:S05]  /*5860*/  BRA `(.L_x_1818) ;  /* 0xffffc75000007947 */ /* 0x001fea000383ffff */
.L_x_1768:
[----:B------:R-:W-:Y:S01]  /*5870*/  HFMA2.MMA R149, -RZ, RZ, 0, 5.9604644775390625e-08 ;  /* 0x00000001ff957435 */ /* 0x000fe200000001ff */
[----:B------:R-:W-:Y:S02]  /*5880*/  MOV R132, R135 ;  /* 0x0000008700847202 */ /* 0x000fe40000000f00 */
[----:B------:R-:W-:Y:S02]  /*5890*/  MOV R148, RZ ;  /* 0x000000ff00947202 */ /* 0x000fe40000000f00 */
[----:B------:R-:W-:Y:S02]  /*58a0*/  MOV R151, 0xffffffff ;  /* 0xffffffff00977802 */ /* 0x000fe40000000f00 */
[----:B------:R-:W-:Y:S02]  /*58b0*/  MOV R128, 0x58d0 ;  /* 0x000058d000807802 */ /* 0x000fe40000000f00 */
[----:B01---5:R-:W-:Y:S05]  /*58c0*/  CALL.REL.NOINC `($__internal_74_$__cuda_sm70_shflsync_up) ;  /* 0x00000e7000007944 */ /* 0x023fea0003c00000 */
        /* <DEDUP_REMOVED lines=10> */
[----:B------:R-:W-:Y:S05]  /*5970*/  CALL.REL.NOINC `($__internal_74_$__cuda_sm70_shflsync_up) ;  /* 0x00000dc000007944 */ /* 0x000fea0003c00000 */
[----:B0-----:R-:W-:Y:S01]  /*5980*/  HFMA2.MMA R149, -RZ, RZ, 0, 1.1920928955078125e-07 ;  /* 0x00000002ff957435 */ /* 0x001fe200000001ff */
[----:B-1----:R-:W-:Y:S02]  /*5990*/  MOV R130, R132 ;  /* 0x0000008400827202 */ /* 0x002fe40000000f00 */
[----:B------:R-:W-:-:S02]  /*59a0*/  MOV R132, R135 ;  /* 0x0000008700847202 */ /* 0x000fc40000000f00 */
[----:B------:R-:W-:Y:S02]  /*59b0*/  MOV R148, RZ ;  /* 0x000000ff00947202 */ /* 0x000fe40000000f00 */
[----:B------:R-:W-:Y:S02]  /*59c0*/  MOV R151, 0xffffffff ;  /* 0xffffffff00977802 */ /* 0x000fe40000000f00 */
[----:B------:R-:W-:Y:S02]  /*59d0*/  MOV R128, 0x59f0 ;  /* 0x000059f000807802 */ /* 0x000fe40000000f00 */
[----:B------:R-:W-:Y:S05]  /*59e0*/  CALL.REL.NOINC `($__internal_74_$__cuda_sm70_shflsync_up) ;  /* 0x00000d5000007944 */ /* 0x000fea0003c00000 */
[----:B------:R-:W-:Y:S01]  /*59f0*/  ISETP.GE.AND P0, PT, R138, 0x2, PT ;  /* 0x000000028a00780c */ /* 0x000fe20003f06270 */
[----:B0-----:R-:W-:Y:S01]  /*5a00*/  HFMA2.MMA R149, -RZ, RZ, 0, 2.384185791015625e-07 ;  /* 0x00000004ff957435 */ /* 0x001fe200000001ff */
[----:B------:R-:W-:Y:S02]  /*5a10*/  MOV R148, RZ ;  /* 0x000000ff00947202 */ /* 0x000fe40000000f00 */
[----:B------:R-:W-:Y:S02]  /*5a20*/  MOV R151, 0xffffffff ;  /* 0xffffffff00977802 */ /* 0x000fe40000000f00 */
[----:B------:R-:W-:-:S07]  /*5a30*/  MOV R128, 0x5a80 ;  /* 0x00005a8000807802 */ /* 0x000fce0000000f00 */
[----:B-1----:R-:W-:Y:S02]  /*5a40*/  @P0 FFMA.FTZ R135, R131, R132, R135 ;  /* 0x0000008483870223 */ /* 0x002fe40000010087 */
[----:B------:R-:W-:-:S05]  /*5a50*/  @P0 FMUL.FTZ R131, R130, R131 ;  /* 0x0000008382830220 */ /* 0x000fca0000410000 */
[----:B------:R-:W-:Y:S02]  /*5a60*/  MOV R132, R131 ;  /* 0x0000008300847202 */ /* 0x000fe40000000f00 */
[----:B------:R-:W-:Y:S05]  /*5a70*/  CALL.REL.NOINC `($__internal_74_$__cuda_sm70_shflsync_up) ;  /* 0x00000cc000007944 */ /* 0x000fea0003c00000 */
[----:B0-----:R-:W-:Y:S01]  /*5a80*/  HFMA2.MMA R149, -RZ, RZ, 0, 2.384185791015625e-07 ;  /* 0x00000004ff957435 */ /* 0x001fe200000001ff */
[----:B-1----:R-:W-:Y:S02]  /*5a90*/  MOV R130, R132 ;  /* 0x0000008400827202 */ /* 0x002fe40000000f00 */
[----:B------:R-:W-:Y:S02]  /*5aa0*/  MOV R132, R135 ;  /* 0x0000008700847202 */ /* 0x000fe40000000f00 */
[----:B------:R-:W-:Y:S02]  /*5ab0*/  MOV R148, RZ ;  /* 0x000000ff00947202 */ /* 0x000fe40000000f00 */
[----:B------:R-:W-:Y:S02]  /*5ac0*/  MOV R151, 0xffffffff ;  /* 0xffffffff00977802 */ /* 0x000fe40000000f00 */
[----:B------:R-:W-:Y:S02]  /*5ad0*/  MOV R128, 0x5af0 ;  /* 0x00005af000807802 */ /* 0x000fe40000000f00 */
[----:B------:R-:W-:Y:S05]  /*5ae0*/  CALL.REL.NOINC `($__internal_74_$__cuda_sm70_shflsync_up) ;  /* 0x00000c5000007944 */ /* 0x000fea0003c00000 */
[----:B------:R-:W-:Y:S01]  /*5af0*/  ISETP.GE.AND P0, PT, R138, 0x4, PT ;  /* 0x000000048a00780c */ /* 0x000fe20003f06270 */
[----:B0-----:R-:W-:Y:S01]  /*5b00*/  HFMA2.MMA R149, -RZ, RZ, 0, 4.76837158203125e-07 ;  /* 0x00000008ff957435 */ /* 0x001fe200000001ff */
[----:B------:R-:W-:-:S02]  /*5b10*/  MOV R148, RZ ;  /* 0x000000ff00947202 */ /* 0x000fc40000000f00 */
[----:B------:R-:W-:Y:S02]  /*5b20*/  MOV R151, 0xffffffff ;  /* 0xffffffff00977802 */ /* 0x000fe40000000f00 */
[----:B------:R-:W-:-:S07]  /*5b30*/  MOV R128, 0x5b80 ;  /* 0x00005b8000807802 */ /* 0x000fce0000000f00 */
[----:B-1----:R-:W-:Y:S02]  /*5b40*/  @P0 FFMA.FTZ R135, R131, R132, R135 ;  /* 0x0000008483870223 */ /* 0x002fe40000010087 */
[----:B------:R-:W-:-:S05]  /*5b50*/  @P0 FMUL.FTZ R131, R130, R131 ;  /* 0x0000008382830220 */ /* 0x000fca0000410000 */
[----:B------:R-:W-:Y:S02]  /*5b60*/  MOV R132, R131 ;  /* 0x0000008300847202 */ /* 0x000fe40000000f00 */
[----:B------:R-:W-:Y:S05]  /*5b70*/  CALL.REL.NOINC `($__internal_74_$__cuda_sm70_shflsync_up) ;  /* 0x00000bc000007944 */ /* 0x000fea0003c00000 */
[----:B0-----:R-:W-:Y:S01]  /*5b80*/  HFMA2.MMA R149, -RZ, RZ, 0, 4.76837158203125e-07 ;  /* 0x00000008ff957435 */ /* 0x001fe200000001ff */
[----:B-1----:R-:W-:Y:S02]  /*5b90*/  MOV R130, R132 ;  /* 0x0000008400827202 */ /* 0x002fe40000000f00 */
[----:B------:R-:W-:Y:S02]  /*5ba0*/  MOV R132, R135 ;  /* 0x0000008700847202 */ /* 0x000fe40000000f00 */
[----:B------:R-:W-:Y:S02]  /*5bb0*/  MOV R148, RZ ;  /* 0x000000ff00947202 */ /* 0x000fe40000000f00 */
[----:B------:R-:W-:Y:S02]  /*5bc0*/  MOV R151, 0xffffffff ;  /* 0xffffffff00977802 */ /* 0x000fe40000000f00 */
[----:B------:R-:W-:Y:S02]  /*5bd0*/  MOV R128, 0x5bf0 ;  /* 0x00005bf000807802 */ /* 0x000fe40000000f00 */
[----:B------:R-:W-:Y:S05]  /*5be0*/  CALL.REL.NOINC `($__internal_74_$__cuda_sm70_shflsync_up) ;  /* 0x00000b5000007944 */ /* 0x000fea0003c00000 */
[----:B------:R-:W-:Y:S01]  /*5bf0*/  ISETP.GE.AND P0, PT, R138, 0x8, PT ;  /* 0x000000088a00780c */ /* 0x000fe20003f06270 */
[----:B0-----:R-:W-:Y:S01]  /*5c00*/  HFMA2.MMA R149, -RZ, RZ, 0, 9.5367431640625e-07 ;  /* 0x00000010ff957435 */ /* 0x001fe200000001ff */
[----:B------:R-:W-:-:S02]  /*5c10*/  MOV R148, RZ ;  /* 0x000000ff00947202 */ /* 0x000fc40000000f00 */
[----:B------:R-:W-:Y:S02]  /*5c20*/  MOV R151, 0xffffffff ;  /* 0xffffffff00977802 */ /* 0x000fe40000000f00 */
[----:B------:R-:W-:-:S07]  /*5c30*/  MOV R128, 0x5ca0 ;  /* 0x00005ca000807802 */ /* 0x000fce0000000f00 */
[----:B-1----:R-:W-:Y:S02]  /*5c40*/  @P0 FFMA.FTZ R135, R131, R132, R135 ;  /* 0x0000008483870223 */ /* 0x002fe40000010087 */
[----:B------:R-:W-:-:S03]  /*5c50*/  @P0 FMUL.FTZ R131, R130, R131 ;  /* 0x0000008382830220 */ /* 0x000fc60000410000 */
[----:B------:R-:W-:Y:S02]  /*5c60*/  MOV R133, R135 ;  /* 0x0000008700857202 */ /* 0x000fe40000000f00 */
[-C--:B------:R-:W-:Y:S02]  /*5c70*/  MOV R130, R131.reuse ;  /* 0x0000008300827202 */ /* 0x080fe40000000f00 */
[----:B------:R-:W-:Y:S02]  /*5c80*/  MOV R132, R131 ;  /* 0x0000008300847202 */ /* 0x000fe40000000f00 */
[----:B------:R-:W-:Y:S05]  /*5c90*/  CALL.REL.NOINC `($__internal_74_$__cuda_sm70_shflsync_up) ;  /* 0x00000aa000007944 */ /* 0x000fea0003c00000 */
[----:B0-----:R-:W-:Y:S01]  /*5ca0*/  HFMA2.MMA R149, -RZ, RZ, 0, 9.5367431640625e-07 ;  /* 0x00000010ff957435 */ /* 0x001fe200000001ff */
[----:B-1----:R-:W-:Y:S02]  /*5cb0*/  MOV R131, R132 ;  /* 0x0000008400837202 */ /* 0x002fe40000000f00 */
[----:B------:R-:W-:Y:S02]  /*5cc0*/  MOV R132, R135 ;  /* 0x0000008700847202 */ /* 0x000fe40000000f00 */
[----:B------:R-:W-:Y:S02]  /*5cd0*/  MOV R148, RZ ;  /* 0x000000ff00947202 */ /* 0x000fe40000000f00 */
[----:B------:R-:W-:-:S02]  /*5ce0*/  MOV R151, 0xffffffff ;  /* 0xffffffff00977802 */ /* 0x000fc40000000f00 */
[----:B------:R-:W-:Y:S02]  /*5cf0*/  MOV R128, 0x5d10 ;  /* 0x00005d1000807802 */ /* 0x000fe40000000f00 */
[----:B------:R-:W-:Y:S05]  /*5d00*/  CALL.REL.NOINC `($__internal_74_$__cuda_sm70_shflsync_up) ;  /* 0x00000a3000007944 */ /* 0x000fea0003c00000 */
[----:B-1----:R-:W-:Y:S01]  /*5d10*/  MOV R128, R132 ;  /* 0x0000008400807202 */ /* 0x002fe20000000f00 */
[----:B0-----:R-:W-:Y:S05]  /*5d20*/  BRA `(.L_x_1819) ;  /* 0xffffc41000007947 */ /* 0x001fea000383ffff */
.L_x_1771:
[----:B------:R-:W-:Y:S01]  /*5d30*/  HFMA2.MMA R149, -RZ, RZ, 0, 5.9604644775390625e-08 ;  /* 0x00000001ff957435 */ /* 0x000fe200000001ff */
[----:B------:R-:W-:Y:S02]  /*5d40*/  MOV R132, R134 ;  /* 0x0000008600847202 */ /* 0x000fe40000000f00 */
[----:B------:R-:W-:Y:S02]  /*5d50*/  MOV R148, RZ ;  /* 0x000000ff00947202 */ /* 0x000fe40000000f00 */
[----:B------:R-:W-:Y:S02]  /*5d60*/  MOV R151, 0xffffffff ;  /* 0xffffffff00977802 */ /* 0x000fe40000000f00 */
[----:B------:R-:W-:Y:S02]  /*5d70*/  MOV R128, 0x5d90 ;  /* 0x00005d9000807802 */ /* 0x000fe40000000f00 */
[----:B-1---5:R-:W-:Y:S05]  /*5d80*/  CALL.REL.NOINC `($__internal_74_$__cuda_sm70_shflsync_up) ;  /* 0x000009b000007944 */ /* 0x022fea0003c00000 */
[----:B0-----:R-:W-:Y:S01]  /*5d90*/  HFMA2.MMA R149, -RZ, RZ, 0, 5.9604644775390625e-08 ;  /* 0x00000001ff957435 */ /* 0x001fe200000001ff */
[----:B-1----:R-:W-:Y:S02]  /*5da0*/  MOV R130, R132 ;  /* 0x0000008400827202 */ /* 0x002fe40000000f00 */
[----:B------:R-:W-:-:S02]  /*5db0*/  MOV R132, R133 ;  /* 0x0000008500847202 */ /* 0x000fc40000000f00 */
[----:B------:R-:W-:Y:S02]  /*5dc0*/  MOV R148, RZ ;  /* 0x000000ff00947202 */ /* 0x000fe40000000f00 */
[----:B------:R-:W-:Y:S02]  /*5dd0*/  MOV R151, 0xffffffff ;  /* 0xffffffff00977802 */ /* 0x000fe40000000f00 */
[----:B------:R-:W-:Y:S02]  /*5de0*/  MOV R128, 0x5e00 ;  /* 0x00005e0000807802 */ /* 0x000fe40000000f00 */
[----:B------:R-:W-:Y:S05]  /*5df0*/  CALL.REL.NOINC `($__internal_74_$__cuda_sm70_shflsync_up) ;  /* 0x0000094000007944 */ /* 0x000fea0003c00000 */
[----:B------:R-:W-:Y:S01]  /*5e00*/  HFMA2.MMA R129, -RZ, RZ, 0, 0 ;  /* 0x00000000ff817435 */ /* 0x000fe200000001ff */
[----:B------:R-:W-:Y:S02]  /*5e10*/  MOV R134, R130 ;  /* 0x0000008200867202 */ /* 0x000fe40000000f00 */
[----:B-1----:R-:W-:Y:S02]  /*5e20*/  MOV R135, R132 ;  /* 0x0000008400877202 */ /* 0x002fe40000000f00 */
[----:B------:R-:W-:Y:S02]  /*5e30*/  MOV R131, R126 ;  /* 0x0000007e00837202 */ /* 0x000fe40000000f00 */
[----:B------:R-:W-:-:S02]  /*5e40*/  MOV R130, 0x1f ;  /* 0x0000001f00827802 */ /* 0x000fc40000000f00 */
[----:B------:R-:W-:Y:S02]  /*5e50*/  MOV R128, 0xffffffff ;  /* 0xffffffff00807802 */ /* 0x000fe40000000f00 */
[----:B------:R-:W-:Y:S02]  /*5e60*/  MOV R132, 0x5e80 ;  /* 0x00005e8000847802 */ /* 0x000fe40000000f00 */
[----:B0-----:R-:W-:Y:S05]  /*5e70*/  CALL.REL.NOINC `($__internal_73_$__cuda_sm70_shflsync_idx_p) ;  /* 0x0000087000007944 */ /* 0x001fea0003c00000 */
[----:B-1----:R-:W-:Y:S01]  /*5e80*/  MOV R148, R129 ;  /* 0x0000008100947202 */ /* 0x002fe20000000f00 */
[----:B------:R-:W-:Y:S01]  /*5e90*/  HFMA2.MMA R129, -RZ, RZ, 0, 0 ;  /* 0x00000000ff817435 */ /* 0x000fe200000001ff */
[----:B------:R-:W-:Y:S02]  /*5ea0*/  MOV R131, R127 ;  /* 0x0000007f00837202 */ /* 0x000fe40000000f00 */
[----:B------:R-:W-:Y:S02]  /*5eb0*/  MOV R130, 0x1f ;  /* 0x0000001f00827802 */ /* 0x000fe40000000f00 */
[----:B------:R-:W-:Y:S02]  /*5ec0*/  MOV R128, 0xffffffff ;  /* 0xffffffff00807802 */ /* 0x000fe40000000f00 */
[----:B------:R-:W-:-:S02]  /*5ed0*/  MOV R132, 0x5ef0 ;  /* 0x00005ef000847802 */ /* 0x000fc40000000f00 */
[----:B------:R-:W-:Y:S05]  /*5ee0*/  CALL.REL.NOINC `($__internal_73_$__cuda_sm70_shflsync_idx_p) ;  /* 0x0000080000007944 */ /* 0x000fea0003c00000 */
[----:B-1----:R-:W-:Y:S01]  /*5ef0*/  MOV R131, R129 ;  /* 0x0000008100837202 */ /* 0x002fe20000000f00 */
[----:B------:R-:W-:Y:S05]  /*5f00*/  BRA `(.L_x_1820) ;  /* 0xffffc3a000007947 */ /* 0x000fea000383ffff */
.L_x_1774:
[----:B------:R-:W-:Y:S01]  /*5f10*/  HFMA2.MMA R132, -RZ, RZ, 0, 5.9604644775390625e-08 ;  /* 0x00000001ff847435 */ /* 0x000fe200000001ff */
[----:B------:R-:W-:-:S02]  /*5f20*/  MOV R131, R130 ;  /* 0x0000008200837202 */ /* 0x000fc40000000f00 */
[----:B------:R-:W-:Y:S02]  /*5f30*/  MOV R163, 0x1f ;  /* 0x0000001f00a37802 */ /* 0x000fe40000000f00 */
[----:B------:R-:W-:Y:S02]  /*5f40*/  MOV R165, 0xffffffff ;  /* 0xffffffff00a57802 */ /* 0x000fe40000000f00 */
[----:B------:R-:W-:Y:S02]  /*5f50*/  MOV R128, 0x5f70 ;  /* 0x00005f7000807802 */ /* 0x000fe40000000f00 */
[----:B-1----:R-:W-:Y:S05]  /*5f60*/  CALL.REL.NOINC `($__internal_72_$__cuda_sm70_shflsync_down) ;  /* 0x0000074000007944 */ /* 0x002fea0003c00000 */
[----:B-1----:R-:W-:Y:S01]  /*5f70*/  MOV R133, R132 ;  /* 0x0000008400857202 */ /* 0x002fe20000000f00 */
[----:B0-----:R-:W-:Y:S05]  /*5f80*/  BRA `(.L_x_1821) ;  /* 0xffffca3000007947 */ /* 0x001fea000383ffff */
.L_x_1775:
[----:B------:R-:W-:Y:S01]  /*5f90*/  HFMA2.MMA R132, -RZ, RZ, 0, 5.9604644775390625e-08 ;  /* 0x00000001ff847435 */ /* 0x000fe200000001ff */
[----:B------:R-:W-:Y:S02]  /*5fa0*/  MOV R131, R135 ;  /* 0x0000008700837202 */ /* 0x000fe40000000f00 */
[----:B------:R-:W-:Y:S02]  /*5fb0*/  MOV R163, 0x1f ;  /* 0x0000001f00a37802 */ /* 0x000fe40000000f00 */
[----:B------:R-:W-:-:S02]  /*5fc0*/  MOV R165, 0xffffffff ;  /* 0xffffffff00a57802 */ /* 0x000fc40000000f00 */
[----:B------:R-:W-:Y:S02]  /*5fd0*/  MOV R128, 0x5ff0 ;  /* 0x00005ff000807802 */ /* 0x000fe40000000f00 */
[----:B012---:R-:W-:Y:S05]  /*5fe0*/  CALL.REL.NOINC `($__internal_72_$__cuda_sm70_shflsync_down) ;  /* 0x000006c000007944 */ /* 0x007fea0003c00000 */
[C---:B------:R-:W-:Y:S01]  /*5ff0*/  FMUL.FTZ R133, R130.reuse, R133 ;  /* 0x0000008582857220 */ /* 0x040fe20000410000 */
[----:B0-----:R-:W-:Y:S01]  /*6000*/  MOV R163, 0x1f ;  /* 0x0000001f00a37802 */ /* 0x001fe20000000f00 */
[C---:B-1----:R-:W-:Y:S01]  /*6010*/  FFMA.FTZ R128, R130.reuse, R132, R135 ;  /* 0x0000008482807223 */ /* 0x042fe20000010087 */
[----:B------:R-:W-:Y:S01]  /*6020*/  HFMA2.MMA R132, -RZ, RZ, 0, 1.1920928955078125e-07 ;  /* 0x00000002ff847435 */ /* 0x000fe200000001ff */
[----:B------:R-:W-:Y:S02]  /*6030*/  MOV R165, 0xffffffff ;  /* 0xffffffff00a57802 */ /* 0x000fe40000000f00 */
[----:B------:R-:W-:Y:S02]  /*6040*/  FSEL R130, R130, R133, !P4 ;  /* 0x0000008582827208 */ /* 0x000fe40006000000 */
[----:B------:R-:W-:Y:S02]  /*6050*/  FSEL R135, R135, R128, !P4 ;  /* 0x0000008087877208 */ /* 0x000fe40006000000 */
[----:B------:R-:W-:-:S02]  /*6060*/  MOV R131, R130 ;  /* 0x0000008200837202 */ /* 0x000fc40000000f00 */
[----:B------:R-:W-:Y:S02]  /*6070*/  MOV R128, 0x6090 ;  /* 0x0000609000807802 */ /* 0x000fe40000000f00 */
[----:B------:R-:W-:Y:S05]  /*6080*/  CALL.REL.NOINC `($__internal_72_$__cuda_sm70_shflsync_down) ;  /* 0x0000062000007944 */ /* 0x000fea0003c00000 */
[----:B-1----:R-:W-:Y:S01]  /*6090*/  MOV R133, R132 ;  /* 0x0000008400857202 */ /* 0x002fe20000000f00 */
[----:B------:R-:W-:Y:S01]  /*60a0*/  HFMA2.MMA R132, -RZ, RZ, 0, 1.1920928955078125e-07 ;  /* 0x00000002ff847435 */ /* 0x000fe200000001ff */
[----:B0-----:R-:W-:Y:S02]  /*60b0*/  MOV R131, R135 ;  /* 0x0000008700837202 */ /* 0x001fe40000000f00 */
[----:B------:R-:W-:Y:S02]  /*60c0*/  MOV R163, 0x1f ;  /* 0x0000001f00a37802 */ /* 0x000fe40000000f00 */
[----:B------:R-:W-:Y:S02]  /*60d0*/  MOV R165, 0xffffffff ;  /* 0xffffffff00a57802 */ /* 0x000fe40000000f00 */
[----:B------:R-:W-:Y:S02]  /*60e0*/  MOV R128, 0x6100 ;  /* 0x0000610000807802 */ /* 0x000fe40000000f00 */
[----:B------:R-:W-:Y:S05]  /*60f0*/  CALL.REL.NOINC `($__internal_72_$__cuda_sm70_shflsync_down) ;  /* 0x000005b000007944 */ /* 0x000fea0003c00000 */
[----:B-1----:R-:W-:Y:S01]  /*6100*/  @!P3 FFMA.FTZ R135, R130, R132, R135 ;  /* 0x000000848287b223 */ /* 0x002fe20000010087 */
[----:B------:R-:W-:Y:S01]  /*6110*/  HFMA2.MMA R132, -RZ, RZ, 0, 2.384185791015625e-07 ;  /* 0x00000004ff847435 */ /* 0x000fe200000001ff */
[----:B------:R-:W-:Y:S01]  /*6120*/  @!P3 FMUL.FTZ R130, R133, R130 ;  /* 0x000000828582b220 */ /* 0x000fe20000410000 */
[----:B0-----:R-:W-:-:S02]  /*6130*/  MOV R163, 0x1f ;  /* 0x0000001f00a37802 */ /* 0x001fc40000000f00 */
[----:B------:R-:W-:Y:S02]  /*6140*/  MOV R165, 0xffffffff ;  /* 0xffffffff00a57802 */ /* 0x000fe40000000f00 */
[----:B------:R-:W-:Y:S02]  /*6150*/  MOV R131, R130 ;  /* 0x0000008200837202 */ /* 0x000fe40000000f00 */
[----:B------:R-:W-:Y:S02]  /*6160*/  MOV R128, 0x6180 ;  /* 0x0000618000807802 */ /* 0x000fe40000000f00 */
[----:B------:R-:W-:Y:S05]  /*6170*/  CALL.REL.NOINC `($__internal_72_$__cuda_sm70_shflsync_down) ;  /* 0x0000053000007944 */ /* 0x000fea0003c00000 */
[----:B-1----:R-:W-:Y:S01]  /*6180*/  MOV R133, R132 ;  /* 0x0000008400857202 */ /* 0x002fe20000000f00 */
[----:B------:R-:W-:Y:S01]  /*6190*/  HFMA2.MMA R132, -RZ, RZ, 0, 2.384185791015625e-07 ;  /* 0x00000004ff847435 */ /* 0x000fe200000001ff */
[----:B0-----:R-:W-:Y:S02]  /*61a0*/  MOV R131, R135 ;  /* 0x0000008700837202 */ /* 0x001fe40000000f00 */
[----:B------:R-:W-:Y:S02]  /*61b0*/  MOV R163, 0x1f ;  /* 0x0000001f00a37802 */ /* 0x000fe40000000f00 */
[----:B------:R-:W-:-:S02]  /*61c0*/  MOV R165, 0xffffffff ;  /* 0xffffffff00a57802 */ /* 0x000fc40000000f00 */
[----:B------:R-:W-:Y:S02]  /*61d0*/  MOV R128, 0x61f0 ;  /* 0x000061f000807802 */ /* 0x000fe40000000f00 */
[----:B------:R-:W-:Y:S05]  /*61e0*/  CALL.REL.NOINC `($__internal_72_$__cuda_sm70_shflsync_down) ;  /* 0x000004c000007944 */ /* 0x000fea0003c00000 */
[----:B-1----:R-:W-:Y:S01]  /*61f0*/  @!P2 FFMA.FTZ R135, R130, R132, R135 ;  /* 0x000000848287a223 */ /* 0x002fe20000010087 */
[----:B------:R-:W-:Y:S01]  /*6200*/  HFMA2.MMA R132, -RZ, RZ, 0, 4.76837158203125e-07 ;  /* 0x00000008ff847435 */ /* 0x000fe200000001ff */
[----:B------:R-:W-:Y:S01]  /*6210*/  @!P2 FMUL.FTZ R130, R133, R130 ;  /* 0x000000828582a220 */ /* 0x000fe20000410000 */
[----:B0-----:R-:W-:Y:S02]  /*6220*/  MOV R163, 0x1f ;  /* 0x0000001f00a37802 */ /* 0x001fe40000000f00 */
[----:B------:R-:W-:Y:S02]  /*6230*/  MOV R134, R135 ;  /* 0x0000008700867202 */ /* 0x000fe40000000f00 */
[----:B------:R-:W-:Y:S02]  /*6240*/  MOV R135, R130 ;  /* 0x0000008200877202 */ /* 0x000fe40000000f00 */
[----:B------:R-:W-:Y:S02]  /*6250*/  MOV R165, 0xffffffff ;  /* 0xffffffff00a57802 */ /* 0x000fe40000000f00 */
[----:B------:R-:W-:-:S02]  /*6260*/  MOV R131, R135 ;  /* 0x0000008700837202 */ /* 0x000fc40000000f00 */
[----:B------:R-:W-:Y:S02]  /*6270*/  MOV R128, 0x6290 ;  /* 0x0000629000807802 */ /* 0x000fe40000000f00 */
[----:B------:R-:W-:Y:S05]  /*6280*/  CALL.REL.NOINC `($__internal_72_$__cuda_sm70_shflsync_down) ;  /* 0x0000042000007944 */ /* 0x000fea0003c00000 */
[----:B-1----:R-:W-:Y:S01]  /*6290*/  MOV R130, R132 ;  /* 0x0000008400827202 */ /* 0x002fe20000000f00 */
[----:B------:R-:W-:Y:S01]  /*62a0*/  HFMA2.MMA R132, -RZ, RZ, 0, 4.76837158203125e-07 ;  /* 0x00000008ff847435 */ /* 0x000fe200000001ff */
[----:B0-----:R-:W-:Y:S02]  /*62b0*/  MOV R131, R134 ;  /* 0x0000008600837202 */ /* 0x001fe40000000f00 */
[----:B------:R-:W-:Y:S02]  /*62c0*/  MOV R163, 0x1f ;  /* 0x0000001f00a37802 */ /* 0x000fe40000000f00 */
[----:B------:R-:W-:Y:S02]  /*62d0*/  MOV R165, 0xffffffff ;  /* 0xffffffff00a57802 */ /* 0x000fe40000000f00 */
[----:B------:R-:W-:Y:S02]  /*62e0*/  MOV R128, 0x6300 ;  /* 0x0000630000807802 */ /* 0x000fe40000000f00 */
[----:B------:R-:W-:Y:S05]  /*62f0*/  CALL.REL.NOINC `($__internal_72_$__cuda_sm70_shflsync_down) ;  /* 0x000003b000007944 */ /* 0x000fea0003c00000 */
[----:B-1----:R-:W-:Y:S01]  /*6300*/  @!P1 FFMA.FTZ R134, R135, R132, R134 ;  /* 0x0000008487869223 */ /* 0x002fe20000010086 */
[----:B------:R-:W-:Y:S01]  /*6310*/  HFMA2.MMA R132, -RZ, RZ, 0, 9.5367431640625e-07 ;  /* 0x00000010ff847435 */ /* 0x000fe200000001ff */
[----:B------:R-:W-:Y:S01]  /*6320*/  @!P1 FMUL.FTZ R135, R130, R135 ;  /* 0x0000008782879220 */ /* 0x000fe20000410000 */
[----:B0-----:R-:W-:-:S02]  /*6330*/  MOV R163, 0x1f ;  /* 0x0000001f00a37802 */ /* 0x001fc40000000f00 */
[----:B------:R-:W-:Y:S02]  /*6340*/  MOV R165, 0xffffffff ;  /* 0xffffffff00a57802 */ /* 0x000fe40000000f00 */
[----:B------:R-:W-:Y:S02]  /*6350*/  MOV R131, R135 ;  /* 0x0000008700837202 */ /* 0x000fe40000000f00 */
[----:B------:R-:W-:Y:S02]  /*6360*/  MOV R128, 0x6380 ;  /* 0x0000638000807802 */ /* 0x000fe40000000f00 */
[----:B------:R-:W-:Y:S05]  /*6370*/  CALL.REL.NOINC `($__internal_72_$__cuda_sm70_shflsync_down) ;  /* 0x0000033000007944 */ /* 0x000fea0003c00000 */
[----:B-1----:R-:W-:Y:S01]  /*6380*/  MOV R130, R132 ;  /* 0x0000008400827202 */ /* 0x002fe20000000f00 */
[----:B------:R-:W-:Y:S01]  /*6390*/  HFMA2.MMA R132, -RZ, RZ, 0, 9.5367431640625e-07 ;  /* 0x00000010ff847435 */ /* 0x000fe200000001ff */
[----:B0-----:R-:W-:Y:S02]  /*63a0*/  MOV R131, R134 ;  /* 0x0000008600837202 */ /* 0x001fe40000000f00 */
[----:B------:R-:W-:Y:S02]  /*63b0*/  MOV R163, 0x1f ;  /* 0x0000001f00a37802 */ /* 0x000fe40000000f00 */
[----:B------:R-:W-:-:S02]  /*63c0*/  MOV R165, 0xffffffff ;  /* 0xffffffff00a57802 */ /* 0x000fc40000000f00 */
[----:B------:R-:W-:Y:S02]  /*63d0*/  MOV R128, 0x63f0 ;  /* 0x000063f000807802 */ /* 0x000fe40000000f00 */
[----:B------:R-:W-:Y:S05]  /*63e0*/  CALL.REL.NOINC `($__internal_72_$__cuda_sm70_shflsync_down) ;  /* 0x000002c000007944 */ /* 0x000fea0003c00000 */
[----:B-1----:R-:W-:Y:S01]  /*63f0*/  @!P0 FFMA.FTZ R134, R135, R132, R134 ;  /* 0x0000008487868223 */ /* 0x002fe20000010086 */
[----:B------:R-:W-:Y:S01]  /*6400*/  HFMA2.MMA R129, -RZ, RZ, 0, 0 ;  /* 0x00000000ff817435 */ /* 0x000fe200000001ff */
[----:B------:R-:W-:Y:S01]  /*6410*/  @!P0 FMUL.FTZ R135, R130, R135 ;  /* 0x0000008782878220 */ /* 0x000fe20000410000 */
[----:B------:R-:W-:Y:S02]  /*6420*/  MOV R130, 0x1f ;  /* 0x0000001f00827802 */ /* 0x000fe40000000f00 */
[----:B------:R-:W-:Y:S02]  /*6430*/  MOV R128, 0xffffffff ;  /* 0xffffffff00807802 */ /* 0x000fe40000000f00 */
[----:B0-----:R-:W-:Y:S02]  /*6440*/  MOV R131, R135 ;  /* 0x0000008700837202 */ /* 0x001fe40000000f00 */
[----:B------:R-:W-:Y:S02]  /*6450*/  MOV R132, 0x6470 ;  /* 0x0000647000847802 */ /* 0x000fe40000000f00 */
[----:B------:R-:W-:Y:S05]  /*6460*/  CALL.REL.NOINC `($__internal_73_$__cuda_sm70_shflsync_idx_p) ;  /* 0x0000028000007944 */ /* 0x000fea0003c00000 */
[----:B-1----:R-:W-:Y:S01]  /*6470*/  MOV R164, R129 ;  /* 0x0000008100a47202 */ /* 0x002fe20000000f00 */
[----:B------:R-:W-:Y:S01]  /*6480*/  HFMA2.MMA R129, -RZ, RZ, 0, 0 ;  /* 0x00000000ff817435 */ /* 0x000fe200000001ff */
[----:B------:R-:W-:-:S02]  /*6490*/  MOV R131, R134 ;  /* 0x0000008600837202 */ /* 0x000fc40000000f00 */
[----:B------:R-:W-:Y:S02]  /*64a0*/  MOV R130, 0x1f ;  /* 0x0000001f00827802 */ /* 0x000fe40000000f00 */
[----:B------:R-:W-:Y:S02]  /*64b0*/  MOV R128, 0xffffffff ;  /* 0xffffffff00807802 */ /* 0x000fe40000000f00 */
[----:B------:R-:W-:Y:S02]  /*64c0*/  MOV R132, 0x64e0 ;  /* 0x000064e000847802 */ /* 0x000fe40000000f00 */
[----:B------:R-:W-:Y:S05]  /*64d0*/  CALL.REL.NOINC `($__internal_73_$__cuda_sm70_shflsync_idx_p) ;  /* 0x0000021000007944 */ /* 0x000fea0003c00000 */
[----:B------:R-:W-:Y:S01]  /*64e0*/  HFMA2.MMA R132, -RZ, RZ, 0, 5.9604644775390625e-08 ;  /* 0x00000001ff847435 */ /* 0x000fe200000001ff */
[----:B-1----:R-:W-:Y:S02]  /*64f0*/  MOV R133, R129 ;  /* 0x0000008100857202 */ /* 0x002fe40000000f00 */
[----:B------:R-:W-:Y:S02]  /*6500*/  MOV R131, R135 ;  /* 0x0000008700837202 */ /* 0x000fe40000000f00 */
[----:B------:R-:W-:Y:S02]  /*6510*/  MOV R163, 0x1f ;  /* 0x0000001f00a37802 */ /* 0x000fe40000000f00 */
[----:B------:R-:W-:-:S02]  /*6520*/  MOV R165, 0xffffffff ;  /* 0xffffffff00a57802 */ /* 0x000fc40000000f00 */
[----:B------:R-:W-:Y:S02]  /*6530*/  MOV R128, 0x6550 ;  /* 0x0000655000807802 */ /* 0x000fe40000000f00 */
[----:B------:R-:W-:Y:S05]  /*6540*/  CALL.REL.NOINC `($__internal_72_$__cuda_sm70_shflsync_down) ;  /* 0x0000016000007944 */ /* 0x000fea0003c00000 */
[----:B-1----:R-:W-:Y:S01]  /*6550*/  MOV R135, R132 ;  /* 0x0000008400877202 */ /* 0x002fe20000000f00 */
[----:B------:R-:W-:Y:S01]  /*6560*/  HFMA2.MMA R132, -RZ, RZ, 0, 5.9604644775390625e-08 ;  /* 0x00000001ff847435 */ /* 0x000fe200000001ff */
[----:B0-----:R-:W-:Y:S02]  /*6570*/  MOV R131, R134 ;  /* 0x0000008600837202 */ /* 0x001fe40000000f00 */
[----:B------:R-:W-:Y:S02]  /*6580*/  MOV R163, 0x1f ;  /* 0x0000001f00a37802 */ /* 0x000fe40000000f00 */
[----:B------:R-:W-:Y:S02]  /*6590*/  MOV R165, 0xffffffff ;  /* 0xffffffff00a57802 */ /* 0x000fe40000000f00 */
[----:B------:R-:W-:Y:S02]  /*65a0*/  MOV R128, 0x65c0 ;  /* 0x000065c000807802 */ /* 0x000fe40000000f00 */
[----:B------:R-:W-:Y:S05]  /*65b0*/  CALL.REL.NOINC `($__internal_72_$__cuda_sm70_shflsync_down) ;  /* 0x000000f000007944 */ /* 0x000fea0003c00000 */
[----:B------:R-:W-:Y:S01]  /*65c0*/  HFMA2.MMA R129, -RZ, RZ, 0, 0 ;  /* 0x00000000ff817435 */ /* 0x000fe200000001ff */
[----:B-1----:R-:W-:Y:S02]  /*65d0*/  MOV R134, R132 ;  /* 0x0000008400867202 */ /* 0x002fe40000000f00 */
[----:B0-----:R-:W-:-:S02]  /*65e0*/  MOV R131, R126 ;  /* 0x0000007e00837202 */ /* 0x001fc40000000f00 */
[----:B------:R-:W-:Y:S02]  /*65f0*/  MOV R130, 0x1f ;  /* 0x0000001f00827802 */ /* 0x000fe40000000f00 */
[----:B------:R-:W-:Y:S02]  /*6600*/  MOV R128, 0xffffffff ;  /* 0xffffffff00807802 */ /* 0x000fe40000000f00 */
[----:B------:R-:W-:Y:S02]  /*6610*/  MOV R132, 0x6630 ;  /* 0x0000663000847802 */ /* 0x000fe40000000f00 */
[----:B------:R-:W-:Y:S05]  /*6620*/  CALL.REL.NOINC `($__internal_73_$__cuda_sm70_shflsync_idx_p) ;  /* 0x000000c000007944 */ /* 0x000fea0003c00000 */
[----:B-1----:R-:W-:Y:S01]  /*6630*/  MOV R163, R129 ;  /* 0x0000008100a37202 */ /* 0x002fe20000000f00 */
[----:B------:R-:W-:Y:S01]  /*6640*/  HFMA2.MMA R129, -RZ, RZ, 0, 0 ;  /* 0x00000000ff817435 */ /* 0x000fe200000001ff */
[----:B------:R-:W-:Y:S02]  /*6650*/  MOV R131, R127 ;  /* 0x0000007f00837202 */ /* 0x000fe40000000f00 */
[----:B------:R-:W-:Y:S02]  /*6660*/  MOV R130, 0x1f ;  /* 0x0000001f00827802 */ /* 0x000fe40000000f00 */
[----:B------:R-:W-:-:S02]  /*6670*/  MOV R128, 0xffffffff ;  /* 0xffffffff00807802 */ /* 0x000fc40000000f00 */
[----:B------:R-:W-:Y:S02]  /*6680*/  MOV R132, 0x66a0 ;  /* 0x000066a000847802 */ /* 0x000fe40000000f00 */
[----:B------:R-:W-:Y:S05]  /*6690*/  CALL.REL.NOINC `($__internal_73_$__cuda_sm70_shflsync_idx_p) ;  /* 0x0000005000007944 */ /* 0x000fea0003c00000 */
[----:B-1----:R-:W-:Y:S05]  /*66a0*/  BRA `(.L_x_1822) ;  /* 0xffffc4b000007947 */ /* 0x002fea000383ffff */
        .weak           $__internal_72_$__cuda_sm70_shflsync_down
        .type           $__internal_72_$__cuda_sm70_shflsync_down,@function
        .size           $__internal_72_$__cuda_sm70_shflsync_down,($__internal_73_$__cuda_sm70_shflsync_idx_p - $__internal_72_$__cuda_sm70_shflsync_down)
$__internal_72_$__cuda_sm70_shflsync_down:
[----:B------:R-:W-:Y:S01]  /*66b0*/  HFMA2.MMA R129, -RZ, RZ, 0, 0 ;  /* 0x00000000ff817435 */ /* 0x000fe200000001ff */
[----:B------:R-:W-:Y:S04]  /*66c0*/  WARPSYNC R165 ;  /* 0x000000a500007348 */ /* 0x000fe80003800000 */
[----:B------:R0:W1:Y:S01]  /*66d0*/  SHFL.DOWN PT, R132, R131, R132, R163 ;  /* 0x0800008483847389 */ /* 0x00006200000e00a3 */
[----:B------:R-:W-:Y:S05]  /*66e0*/  RET.REL.NODEC R128 `(_Z25selective_scan_bwd_kernelI32Selective_Scan_bwd_kernel_traitsILi128ELi16ELb1ELb1ELb0ELb0ELb0EffEEv12SSMParamsBwd) ;  /* 0xffff991080007950 */ /* 0x000fea0003c3ffff */
        .weak           $__internal_73_$__cuda_sm70_shflsync_idx_p
        .type           $__internal_73_$__cuda_sm70_shflsync_idx_p,@function
        .size           $__internal_73_$__cuda_sm70_shflsync_idx_p,($__internal_74_$__cuda_sm70_shflsync_up - $__internal_73_$__cuda_sm70_shflsync_idx_p)
$__internal_73_$__cuda_sm70_shflsync_idx_p:
[----:B------:R-:W-:Y:S04]  /*66f0*/  WARPSYNC R128 ;  /* 0x0000008000007348 */ /* 0x000fe80003800000 */
[----:B------:R0:W1:Y:S02]  /*6700*/  SHFL.IDX PT, R129, R131, R129, R130 ;  /* 0x0000008183817389 */ /* 0x00006400000e0082 */
[----:B0-----:R-:W-:Y:S01]  /*6710*/  HFMA2.MMA R131, -RZ, RZ, 0, 0 ;  /* 0x00000000ff837435 */ /* 0x001fe200000001ff */
[----:B------:R-:W-:-:S05]  /*6720*/  MOV R130, R132 ;  /* 0x0000008400827202 */ /* 0x000fca0000000f00 */
[----:B------:R-:W-:Y:S05]  /*6730*/  RET.REL.NODEC R130 `(_Z25selective_scan_bwd_kernelI32Selective_Scan_bwd_kernel_traitsILi128ELi16ELb1ELb1ELb0ELb0ELb0EffEEv12SSMParamsBwd) ;  /* 0xffff98c082007950 */ /* 0x000fea0003c3ffff */
        .weak           $__internal_74_$__cuda_sm70_shflsync_up
        .type           $__internal_74_$__cuda_sm70_shflsync_up,@function
        .size           $__internal_74_$__cuda_sm70_shflsync_up,(.L_x_8890 - $__internal_74_$__cuda_sm70_shflsync_up)
$__internal_74_$__cuda_sm70_shflsync_up:
[----:B------:R-:W-:Y:S01]  /*6740*/  MOV R129, 0x0 ;  /* 0x0000000000817802 */ /* 0x000fe20000000f00 */
[----:B------:R-:W-:Y:S04]  /*6750*/  WARPSYNC R151 ;  /* 0x0000009700007348 */ /* 0x000fe80003800000 */
[----:B------:R0:W1:Y:S01]  /*6760*/  SHFL.UP PT, R132, R132, R149, R148 ;  /* 0x0400009584847389 */ /* 0x00006200000e0094 */
[----:B------:R-:W-:Y:S05]  /*6770*/  RET.REL.NODEC R128 `(_Z25selective_scan_bwd_kernelI32Selective_Scan_bwd_kernel_traitsILi128ELi16ELb1ELb1ELb0ELb0ELb0EffEEv12SSMParamsBwd) ;  /* 0xffff988080007950 */ /* 0x000fea0003c3ffff */
.L_x_1823:
        /* <DEDUP_REMOVED lines=16> */
.L_x_8890:


//--------------------- .text._Z25selective_scan_bwd_kernelI32Selective_Scan_bwd_kernel_traitsILi128ELi16ELb1ELb1ELb0ELb0ELb1EffEEv12SSMParamsBwd --------------------------
	.section	.text._Z25selective_scan_bwd_kernelI32Selective_Scan_bwd_kernel_traitsILi128ELi16ELb1ELb1ELb0ELb0ELb1EffEEv12SSMParamsBwd,"ax",@progbits
	.sectioninfo	@"SHI_REGISTERS=168"
	.align	128
        .global         _Z25selective_scan_bwd_kernelI32Selective_Scan_bwd_kernel_traitsILi128ELi16ELb1ELb1ELb0ELb0ELb1EffEEv12SSMParamsBwd
        .type           _Z25selective_scan_bwd_kernelI32Selective_Scan_bwd_kernel_traitsILi128ELi16ELb1ELb1ELb0ELb0ELb1EffEEv12SSMParamsBwd,@function
        .size           _Z25selective_scan_bwd_kernelI32Selective_Scan_bwd_kernel_traitsILi128ELi16ELb1ELb1ELb0ELb0ELb1EffEEv12SSMParamsBwd,(.L_x_8893 - _Z25selective_scan_bwd_kernelI32Selective_Scan_bwd_kernel_traitsILi128ELi16ELb1ELb1ELb0ELb0ELb1EffEEv12SSMParamsBwd)
        .other          _Z25selective_scan_bwd_kernelI32Selective_Scan_bwd_kernel_traitsILi128ELi16ELb1ELb1ELb0ELb0ELb1EffEEv12SSMParamsBwd,@"STO_CUDA_ENTRY STV_DEFAULT"
_Z25selective_scan_bwd_kernelI32Selective_Scan_bwd_kernel_traitsILi128ELi16ELb1ELb1ELb0ELb0ELb1EffEEv12SSMParamsBwd:
.text._Z25selective_scan_bwd_kernelI32Selective_Scan_bwd_kernel_traitsILi128ELi16ELb1ELb1ELb0ELb0ELb1EffEEv12SSMParamsBwd:
        /* <DEDUP_REMOVED lines=54> */
[----:B------:R-:W-:Y:S02]  /*0360*/  UIADD3 UR13, UR13, UR4, URZ ;  /* 0x000000040d0d7290 */ /* 0x000fe4000fffe03f */
[----:B------:R-:W-:Y:S02]  /*0370*/  @UP1 ULEA UR8, UP3, UR18, UR6, 0x2 ;  /* 0x0000000612081291 */ /* 0x000fe4000f86103f */
[----:B------:R-:W-:Y:S02]  /*0380*/  UMOV UR9, URZ ;  /* 0x0000003f00097c82 */ /* 0x000fe40008000000 */
        /* <DEDUP_REMOVED lines=8> */
[----:B------:R-:W-:Y:S02]  /*0410*/  UIMAD.WIDE.U32 UR10, UR36, UR20, URZ ;  /* 0x00000014240a72a5 */ /* 0x000fe4000f8e003f */
[----:B------:R-:W-:Y:S02]  /*0420*/  UIMAD UR20, UR37, UR20, URZ ;  /* 0x00000014251472a4 */ /* 0x000fe4000f8e023f */
[----:B------:R-:W-:Y:S02]  /*0430*/  UMOV UR7, URZ ;  /* 0x0000003f00077c82 */ /* 0x000fe40008000000 */
[----:B------:R-:W-:Y:S02]  /*0440*/  @UP2 ULEA.HI.X UR7, UR18, UR29, UR19, 0x2, UP1 ;  /* 0x0000001d12072291 */ /* 0x000fe400088f1413 */
[----:B------:R-:W-:-:S02]  /*0450*/  UIMAD UR20, UR36, UR21, UR20 ;  /* 0x00000015241472a4 */ /* 0x000fc4000f8e0214 */
[----:B------:R-:W-:Y:S02]  /*0460*/  ULDC.64 UR28, c[0x0][0x1d8] ;  /* 0x00007600001c7ab9 */ /* 0x000fe40000000a00 */
[----:B------:R-:W-:Y:S01]  /*0470*/  UIMAD UR21, UR19, UR28, URZ ;  /* 0x0000001c131572a4 */ /* 0x000fe2000f8e023f */
[----:B0-----:R-:W0:Y:S01]  /*0480*/  R2UR UR5, R2 ;  /* 0x00000000020573c2 */ /* 0x001e2200000e0000 */
[----:B------:R-:W-:Y:S02]  /*0490*/  UIMAD.WIDE.U32 UR12, UR18, UR28, UR12 ;  /* 0x0000001c120c72a5 */ /* 0x000fe4000f8e000c */
[----:B------:R-:W-:Y:S02]  /*04a0*/  UIMAD UR21, UR18, UR29, UR21 ;  /* 0x0000001d121572a4 */ /* 0x000fe4000f8e0215 */
[----:B------:R-:W-:Y:S02]  /*04b0*/  UIADD3 UR15, UR15, UR24, URZ ;  /* 0x000000180f0f7290 */ /* 0x000fe4000fffe03f */
[----:B------:R-:W-:-:S02]  /*04c0*/  ULDC.64 UR28, c[0x0][0x1e8] ;  /* 0x00007a00001c7ab9 */ /* 0x000fc40000000a00 */
[----:B------:R-:W-:Y:S02]  /*04d0*/  UIMAD UR24, UR19, UR28, URZ ;  /* 0x0000001c131872a4 */ /* 0x000fe4000f8e023f */
[----:B------:R-:W-:Y:S02]  /*04e0*/  ULDC UR34, c[0x0][0x174] ;  /* 0x00005d0000227ab9 */ /* 0x000fe40000000800 */
[----:B------:R-:W-:Y:S02]  /*04f0*/  UIMAD UR26, UR18, UR29, UR24 ;  /* 0x0000001d121a72a4 */ /* 0x000fe4000f8e0218 */
[----:B------:R-:W-:Y:S02]  /*0500*/  UIMAD.WIDE.U32 UR14, UR18, UR28, UR14 ;  /* 0x0000001c120e72a5 */ /* 0x000fe4000f8e000e */
[----:B------:R-:W-:Y:S02]  /*0510*/  ULDC UR35, c[0x0][0x178] ;  /* 0x00005e0000237ab9 */ /* 0x000fe40000000800 */
[----:B------:R-:W-:-:S02]  /*0520*/  ULDC.64 UR28, c[0x0][0x240] ;  /* 0x00009000001c7ab9 */ /* 0x000fc40000000a00 */
        /* <DEDUP_REMOVED lines=22> */
[----:B------:R-:W-:Y:S02]  /*0690*/  ULOP3.LUT UR22, UR18, UR35, URZ, 0x3c, !UPT ;  /* 0x0000002312167292 */ /* 0x000fe4000f8e3c3f */
[----:B------:R-:W-:-:S02]  /*06a0*/  @!UP1 UIADD3 UR30, UR30, 0x1, URZ ;  /* 0x000000011e1e9890 */ /* 0x000fc4000fffe03f */
[----:B------:R-:W-:Y:S02]  /*06b0*/  ULEA.HI.X UR25, UR25, UR29, UR21, 0x2, UP3 ;  /* 0x0000001d19197291 */ /* 0x000fe400098f1415 */
[----:B------:R-:W-:Y:S02]  /*06c0*/  UISETP.GE.AND UP3, UPT, UR22, URZ, UPT ;  /* 0x0000003f1600728c */ /* 0x000fe4000bf66270 */
[----:B------:R-:W-:Y:S02]  /*06d0*/  UISETP.NE.AND UP1, UPT, URZ, UR35, UPT ;  /* 0x000000233f00728c */ /* 0x000fe4000bf25270 */
[----:B------:R-:W-:Y:S02]  /*06e0*/  @UP2 UIADD3 UR30, UR30, 0x1, URZ ;  /* 0x000000011e1e2890 */ /* 0x000fe4000fffe03f */
[----:B------:R-:W-:Y:S02]  /*06f0*/  UIADD3 UR27, UP4, UR17, UR14, URZ ;  /* 0x0000000e111b7290 */ /* 0x000fe4000ff9e03f */
[----:B------:R-:W-:-:S02]  /*0700*/  ULDC.64 UR12, c[0x0][0x248] ;  /* 0x00009200000c7ab9 */ /* 0x000fc40000000a00 */
[----:B------:R-:W-:Y:S02]  /*0710*/  UIADD3.X UR14, UR16, UR15, UR26, UP4, !UPT ;  /* 0x0000000f100e7290 */ /* 0x000fe4000a7fe41a */
[----:B------:R-:W-:Y:S02]  /*0720*/  UMOV UR22, UR30 ;  /* 0x0000001e00167c82 */ /* 0x000fe40008000000 */
[----:B------:R-:W-:Y:S02]  /*0730*/  @!UP3 UIADD3 UR22, -UR22, URZ, URZ ;  /* 0x0000003f1616b290 */ /* 0x000fe4000fffe13f */
[----:B------:R-:W-:Y:S02]  /*0740*/  @!UP1 ULOP3.LUT UR22, URZ, UR35, URZ, 0x33, !UPT ;  /* 0x000000233f169292 */ /* 0x000fe4000f8e333f */
[----:B------:R-:W-:Y:S02]  /*0750*/  ULEA UR26, UP4, UR27, UR12, 0x2 ;  /* 0x0000000c1b1a7291 */ /* 0x000fe4000f88103f */
[----:B------:R-:W-:-:S02]  /*0760*/  USHF.R.S32.HI UR39, URZ, 0x1f, UR22 ;  /* 0x0000001f3f277899 */ /* 0x000fc40008011416 */
[----:B------:R-:W-:Y:S02]  /*0770*/  UIADD3 UR4, UP2, UR17, UR4, URZ ;  /* 0x0000000411047290 */ /* 0x000fe4000ff5e03f */
[----:B------:R-:W-:Y:S02]  /*0780*/  ULDC.64 UR20, c[0x0][0x1a8] ;  /* 0x00006a0000147ab9 */ /* 0x000fe40000000a00 */
[----:B------:R-:W-:Y:S02]  /*0790*/  ULEA.HI.X UR27, UR27, UR13, UR14, 0x2, UP4 ;  /* 0x0000000d1b1b7291 */ /* 0x000fe4000a0f140e */
[----:B------:R-:W-:Y:S02]  /*07a0*/  ULDC.64 UR28, c[0x0][0x308] ;  /* 0x0000c200001c7ab9 */ /* 0x000fe40000000a00 */
[----:B------:R-:W-:Y:S02]  /*07b0*/  UIMAD UR14, UR39, UR20, URZ ;  /* 0x00000014270e72a4 */ /* 0x000fe4000f8e023f */
[----:B------:R-:W-:-:S02]  /*07c0*/  UIADD3.X UR5, UR16, UR5, UR31, UP2, !UPT ;  /* 0x0000000510057290 */ /* 0x000fc400097fe41f */
[----:B------:R-:W-:Y:S02]  /*07d0*/  ULEA UR28, UP1, UR4, UR28, 0x2 ;  /* 0x0000001c041c7291 */ /* 0x000fe4000f82103f */
[----:B------:R-:W-:Y:S02]  /*07e0*/  UIMAD.WIDE.U32 UR12, UR22, UR20, UR10 ;  /* 0x00000014160c72a5 */ /* 0x000fe4000f8e000a */
[----:B------:R-:W-:Y:S02]  /*07f0*/  UIMAD UR14, UR22, UR21, UR14 ;  /* 0x00000015160e72a4 */ /* 0x000fe4000f8e020e */
[----:B------:R-:W-:Y:S02]  /*0800*/  ULEA.HI.X UR29, UR4, UR29, UR5, 0x2, UP1 ;  /* 0x0000001d041d7291 */ /* 0x000fe400088f1405 */
[----:B------:R-:W-:Y:S02]  /*0810*/  UIADD3 UR17, UP1, UR17, UR12, URZ ;  /* 0x0000000c11117290 */ /* 0x000fe4000ff3e03f */
[----:B------:R-:W-:-:S02]  /*0820*/  UIADD3 UR14, UR13, UR14, URZ ;  /* 0x0000000e0d0e7290 */ /* 0x000fc4000fffe03f */
[----:B------:R-:W-:Y:S02]  /*0830*/  ULDC.64 UR10, c[0x0][0x228] ;  /* 0x00008a00000a7ab9 */ /* 0x000fe40000000a00 */
[----:B------:R-:W-:Y:S02]  /*0840*/  ULDC UR15, c[0x0][0x164] ;  /* 0x00005900000f7ab9 */ /* 0x000fe40000000800 */
[----:B------:R-:W-:Y:S02]  /*0850*/  ULEA UR30, UP2, UR17, UR10, 0x2 ;  /* 0x0000000a111e7291 */ /* 0x000fe4000f84103f */
[----:B------:R-:W-:Y:S02]  /*0860*/  UIADD3.X UR31, UR16, UR14, URZ, UP1, !UPT ;  /* 0x0000000e101f7290 */ /* 0x000fe40008ffe43f */
        /* <DEDUP_REMOVED lines=13> */
[----:B------:R-:W-:-:S02]  /*0940*/  UMOV UR14, UR6 ;  /* 0x00000006000e7c82 */ /* 0x000fc40008000000 */
        /* <DEDUP_REMOVED lines=15> */
.L_x_1875:
        /* <DEDUP_REMOVED lines=9> */
[----:B------:R-:W-:Y:S01]  /*0ad0*/  IMAD.WIDE R4, R115, 0x10, R4 ;  /* 0x0000001073047825 */ /* 0x000fe200078e0204 */
[----:B------:R-:W-:Y:S02]  /*0ae0*/  ULDC UR16, c[0x0][0x174] ;  /* 0x00005d0000107ab9 */ /* 0x000fe40000000800 */
[----:B------:R-:W-:Y:S02]  /*0af0*/  ULDC.64 UR8, c[0x0][0x1f8] ;  /* 0x00007e0000087ab9 */ /* 0x000fe40000000a00 */
[----:B------:R-:W-:Y:S01]  /*0b00*/  ULDC.64 UR20, c[0x0][0x1f0] ;  /* 0x00007c0000147ab9 */ /* 0x000fe20000000a00 */
[----:B------:R-:W3:Y:S04]  /*0b10*/  LDG.E.128 R12, [R4.64] ;  /* 0x00000020040c7981 */ /* 0x000ee8000c1e1d00 */
[----:B------:R-:W4:Y:S04]  /*0b20*/  LDG.E.128 R16, [R4.64+0x200] ;  /* 0x0002002004107981 */ /* 0x000f28000c1e1d00 */
[----:B------:R-:W5:Y:S04]  /*0b30*/  LDG.E.128 R20, [R4.64+0x400] ;  /* 0x0004002004147981 */ /* 0x000f68000c1e1d00 */
[----:B--2---:R-:W2:Y:S01]  /*0b40*/  LDG.E.128 R24, [R4.64+0x600] ;  /* 0x0006002004187981 */ /* 0x004ea2000c1e1d00 */
[----:B-1----:R-:W-:Y:S01]  /*0b50*/  IADD3 R2, R3, R110, RZ ;  /* 0x0000006e03027210 */ /* 0x002fe20007ffe0ff */
[----:B------:R-:W-:-:S04]  /*0b60*/  IMAD.WIDE R8, R115, 0x10, R8 ;  /* 0x0000001073087825 */ /* 0x000fc800078e0208 */
[----:B------:R-:W-:Y:S01]  /*0b70*/  IMAD R40, R110, 0x3, R2 ;  /* 0x000000036e287824 */ /* 0x000fe200078e0202 */
        /* <DEDUP_REMOVED lines=12> */
[----:B-1----:R-:W4:Y:S04]  /*0c40*/  LDG.E.128 R24, [R8.64+0x400] ;  /* 0x0004002008187981 */ /* 0x002f28000c1e1d00 */
[----:B------:R-:W5:Y:S01]  /*0c50*/  LDG.E.128 R36, [R8.64+0x600] ;  /* 0x0006002008247981 */ /* 0x000f62000c1e1d00 */
[----:B------:R-:W-:-:S02]  /*0c60*/  MOV R20, UR28 ;  /* 0x0000001c00147c02 */ /* 0x000fc40008000f00 */
[----:B------:R-:W-:-:S05]  /*0c70*/  MOV R21, UR29 ;  /* 0x0000001d00157c02 */ /* 0x000fca0008000f00 */
[----:B------:R-:W-:Y:S01]  /*0c80*/  IMAD.WIDE R20, R115, 0x10, R20 ;  /* 0x0000001073147825 */ /* 0x000fe200078e0214 */
[----:B--2---:R1:W-:Y:S04]  /*0c90*/  STS.128 [R2.X16], R28 ;  /* 0x0000001c02007388 */ /* 0x0043e8000000cc00 */
[----:B---3--:R2:W-:Y:S04]  /*0ca0*/  STS.128 [R2.X16+0x200], R32 ;  /* 0x0002002002007388 */ /* 0x0085e8000000cc00 */
[----:B----4-:R-:W-:Y:S04]  /*0cb0*/  STS.128 [R2.X16+0x400], R24 ;  /* 0x0004001802007388 */ /* 0x010fe8000000cc00 */
[----:B-----5:R3:W-:Y:S01]  /*0cc0*/  STS.128 [R2.X16+0x600], R36 ;  /* 0x0006002402007388 */ /* 0x0207e2000000cc00 */
[----:B------:R-:W-:-:S06]  /*0cd0*/  NOP ;  /* 0x0000000000007918 */ /* 0x000fcc0000000000 */
[----:B------:R-:W-:Y:S04]  /*0ce0*/  LDS.128 R4, [R40.X16] ;  /* 0x0000000028047984 */ /* 0x000fe8000000cc00 */
[----:B------:R-:W-:Y:S04]  /*0cf0*/  LDS.128 R16, [R40.X16+0x10] ;  /* 0x0000100028107984 */ /* 0x000fe8000000cc00 */
[----:B------:R-:W-:Y:S04]  /*0d00*/  LDS.128 R8, [R40.X16+0x20] ;  /* 0x0000200028087984 */ /* 0x000fe8000000cc00 */
[----:B------:R-:W-:Y:S04]  /*0d10*/  LDS.128 R12, [R40.X16+0x30] ;  /* 0x00003000280c7984 */ /* 0x000fe8000000cc00 */
[----:B------:R-:W-:Y:S06]  /*0d20*/  BAR.SYNC.DEFER_BLOCKING 0x0 ;  /* 0x0000000000007b1d */ /* 0x000fec0000010000 */
[----:B-1----:R-:W4:Y:S04]  /*0d30*/  LDG.E.128 R28, [R20.64] ;  /* 0x00000020141c7981 */ /* 0x002f28000c1e1d00 */
[----:B--2---:R-:W2:Y:S04]  /*0d40*/  LDG.E.128 R32, [R20.64+0x200] ;  /* 0x0002002014207981 */ /* 0x004ea8000c1e1d00 */
[----:B------:R-:W5:Y:S04]  /*0d50*/  LDG.E.128 R44, [R20.64+0x400] ;  /* 0x00040020142c7981 */ /* 0x000f68000c1e1d00 */
[----:B---3--:R-:W3:Y:S01]  /*0d60*/  LDG.E.128 R36, [R20.64+0x600] ;  /* 0x0006002014247981 */ /* 0x008ee2000c1e1d00 */
        /* <DEDUP_REMOVED lines=18> */
[----:B----4-:R1:W-:Y:S04]  /*0e90*/  STS.128 [R2.X16], R28 ;  /* 0x0000001c02007388 */ /* 0x0103e8000000cc00 */
[----:B--2---:R2:W-:Y:S04]  /*0ea0*/  STS.128 [R2.X16+0x200], R32 ;  /* 0x0002002002007388 */ /* 0x0045e8000000cc00 */
[----:B-----5:R-:W-:Y:S04]  /*0eb0*/  STS.128 [R2.X16+0x400], R44 ;  /* 0x0004002c02007388 */ /* 0x020fe8000000cc00 */
[----:B---3--:R-:W-:Y:S01]  /*0ec0*/  STS.128 [R2.X16+0x600], R36 ;  /* 0x0006002402007388 */ /* 0x008fe2000000cc00 */
[----:B------:R-:W-:-:S06]  /*0ed0*/  NOP ;  /* 0x0000000000007918 */ /* 0x000fcc0000000000 */
[----:B------:R-:W-:Y:S04]  /*0ee0*/  LDS.128 R20, [R40.X16] ;  /* 0x0000000028147984 */ /* 0x000fe8000000cc00 */
[----:B------:R-:W-:Y:S04]  /*0ef0*/  LDS.128 R68, [R40.X16+0x10] ;  /* 0x0000100028447984 */ /* 0x000fe8000000cc00 */
[----:B------:R-:W-:Y:S04]  /*0f00*/  LDS.128 R60, [R40.X16+0x20] ;  /* 0x00002000283c7984 */ /* 0x000fe8000000cc00 */
[----:B------:R-:W-:Y:S04]  /*0f10*/  LDS.128 R52, [R40.X16+0x30] ;  /* 0x0000300028347984 */ /* 0x000fe8000000cc00 */
[----:B------:R-:W-:Y:S06]  /*0f20*/  BAR.SYNC.DEFER_BLOCKING 0x0 ;  /* 0x0000000000007b1d */ /* 0x000fec0000010000 */
[----:B-1----:R-:W3:Y:S04]  /*0f30*/  LDG.E.128 R28, [R24.64+-0x2000] ;  /* 0xffe00020181c7981 */ /* 0x002ee8000c1e1d00 */
[----:B------:R-:W4:Y:S04]  /*0f40*/  LDG.E.128 R48, [R24.64+-0x1e00] ;  /* 0xffe2002018307981 */ /* 0x000f28000c1e1d00 */
        /* <DEDUP_REMOVED lines=16> */
[----:B---3--:R1:W-:Y:S04]  /*1050*/  STS.128 [R2.X16], R28 ;  /* 0x0000001c02007388 */ /* 0x0083e8000000cc00 */
[----:B------:R-:W-:Y:S01]  /*1060*/  IMAD.WIDE R32, R115, 0x10, R32 ;  /* 0x0000001073207825 */ /* 0x000fe200078e0220 */
[----:B----4-:R2:W-:Y:S04]  /*1070*/  STS.128 [R2.X16+0x200], R48 ;  /* 0x0002003002007388 */ /* 0x0105e8000000cc00 */
[----:B-----5:R-:W-:Y:S04]  /*1080*/  STS.128 [R2.X16+0x400], R92 ;  /* 0x0004005c02007388 */ /* 0x020fe8000000cc00 */
[----:B------:R-:W-:Y:S01]  /*1090*/  STS.128 [R2.X16+0x600], R96 ;  /* 0x0006006002007388 */ /* 0x000fe2000000cc00 */
[----:B------:R-:W-:-:S06]  /*10a0*/  NOP ;  /* 0x0000000000007918 */ /* 0x000fcc0000000000 */
[----:B------:R-:W3:Y:S01]  /*10b0*/  LDS.128 R24, [R40.X16] ;  /* 0x0000000028187984 */ /* 0x000ee2000000cc00 */
[----:B------:R-:W-:Y:S01]  /*10c0*/  LEA R116, R110, R3, 0x2 ;  /* 0x000000036e747211 */ /* 0x000fe200078e10ff */
[----:B------:R-:W-:Y:S02]  /*10d0*/  UIMAD UR7, UR19, UR20, URZ ;  /* 0x00000014130772a4 */ /* 0x000fe4000f8e023f */
[----:B------:R-:W4:Y:S01]  /*10e0*/  LDS.128 R72, [R40.X16+0x10] ;  /* 0x0000100028487984 */ /* 0x000f22000000cc00 */
[----:B------:R-:W-:-:S03]  /*10f0*/  ULDC.64 UR8, c[0x0][0x2e8] ;  /* 0x0000ba0000087ab9 */ /* 0x000fc60000000a00 */
[----:B------:R-:W2:Y:S04]  /*1100*/  LDS.128 R64, [R40.X16+0x20] ;  /* 0x0000200028407984 */ /* 0x000ea8000000cc00 */
[----:B------:R-:W0:Y:S04]  /*1110*/  LDS.128 R56, [R40.X16+0x30] ;  /* 0x0000300028387984 */ /* 0x000e28000000cc00 */
[----:B------:R-:W-:Y:S06]  /*1120*/  BAR.SYNC.DEFER_BLOCKING 0x0 ;  /* 0x0000000000007b1d */ /* 0x000fec0000010000 */
[----:B-1----:R1:W5:Y:S04]  /*1130*/  LDG.E.128 R28, [R32.64+-0x2000] ;  /* 0xffe00020201c7981 */ /* 0x002368000c1e1d00 */
[----:B------:R1:W5:Y:S04]  /*1140*/  LDG.E.128 R44, [R32.64+-0x1e00] ;  /* 0xffe20020202c7981 */ /* 0x000368000c1e1d00 */
[----:B------:R1:W5:Y:S04]  /*1150*/  LDG.E.128 R36, [R32.64+-0x1c00] ;  /* 0xffe4002020247981 */ /* 0x000368000c1e1d00 */
[----:B--2---:R1:W2:Y:S01]  /*1160*/  LDG.E.128 R48, [R32.64+-0x1a00] ;  /* 0xffe6002020307981 */ /* 0x0042a2000c1e1d00 */
[----:B---3--:R-:W-:-:S02]  /*1170*/  FMUL.FTZ R35, R25, -1.4426950216293334961 ;  /* 0xbfb8aa3b19237820 */ /* 0x008fc40000410000 */
[----:B------:R-:W-:Y:S02]  /*1180*/  FMUL.FTZ R42, R27, -1.4426950216293334961 ;  /* 0xbfb8aa3b1b2a7820 */ /* 0x000fe40000410000 */
[----:B------:R-:W-:Y:S02]  /*1190*/  FMUL.FTZ R41, R26, -1.4426950216293334961 ;  /* 0xbfb8aa3b1a297820 */ /* 0x000fe40000410000 */
[----:B------:R-:W3:Y:S01]  /*11a0*/  MUFU.EX2 R35, R35 ;  /* 0x0000002300237308 */ /* 0x000ee20000000800 */
[----:B----4-:R-:W-:Y:S02]  /*11b0*/  FMUL.FTZ R94, R75, -1.4426950216293334961 ;  /* 0xbfb8aa3b4b5e7820 */ /* 0x010fe40000410000 */
[----:B-1----:R-:W-:Y:S02]  /*11c0*/  FMUL.FTZ R32, R73, -1.4426950216293334961 ;  /* 0xbfb8aa3b49207820 */ /* 0x002fe40000410000 */
[----:B------:R-:W-:Y:S02]  /*11d0*/  FMUL.FTZ R97, R66, -1.4426950216293334961 ;  /* 0xbfb8aa3b42617820 */ /* 0x000fe40000410000 */
[----:B------:R-:W-:Y:S01]  /*11e0*/  FMUL.FTZ R34, R24, -1.4426950216293334961 ;  /* 0xbfb8aa3b18227820 */ /* 0x000fe20000410000 */
[----:B------:R1:W4:Y:S01]  /*11f0*/  MUFU.EX2 R98, R42 ;  /* 0x0000002a00627308 */ /* 0x0003220000000800 */
[----:B------:R-:W-:-:S02]  /*1200*/  FMUL.FTZ R95, R65, -1.4426950216293334961 ;  /* 0xbfb8aa3b415f7820 */ /* 0x000fc40000410000 */
[----:B------:R-:W-:Y:S02]  /*1210*/  FMUL.FTZ R33, R74, -1.4426950216293334961 ;  /* 0xbfb8aa3b4a217820 */ /* 0x000fe40000410000 */
[----:B------:R-:W-:Y:S02]  /*1220*/  FMUL.FTZ R43, R72, -1.4426950216293334961 ;  /* 0xbfb8aa3b482b7820 */ /* 0x000fe40000410000 */
[----:B0-----:R-:W-:Y:S01]  /*1230*/  FMUL.FTZ R92, R56, -1.4426950216293334961 ;  /* 0xbfb8aa3b385c7820 */ /* 0x001fe20000410000 */
[----:B------:R0:W4:Y:S01]  /*1240*/  MUFU.EX2 R96, R41 ;  /* 0x0000002900607308 */ /* 0x0001220000000800 */
[----:B---3--:R-:W-:Y:S02]  /*1250*/  FADD.FTZ R35, R35, 1 ;  /* 0x3f80000023237421 */ /* 0x008fe40000010000 */
[----:B------:R-:W-:Y:S02]  /*1260*/  FMUL.FTZ R93, R67, -1.4426950216293334961 ;  /* 0xbfb8aa3b435d7820 */ /* 0x000fe40000410000 */
[----:B-1----:R-:W-:-:S03]  /*1270*/  FMUL.FTZ R42, R58, -1.4426950216293334961 ;  /* 0xbfb8aa3b3a2a7820 */ /* 0x002fc60000410000 */
[----:B------:R-:W1:Y:S01]  /*1280*/  MUFU.EX2 R100, R32 ;  /* 0x0000002000647308 */ /* 0x000e620000000800 */
[----:B0-----:R-:W-:Y:S02]  /*1290*/  FMUL.FTZ R41, R64, -1.4426950216293334961 ;  /* 0xbfb8aa3b40297820 */ /* 0x001fe40000410000 */
[----:B----4-:R-:W-:-:S05]  /*12a0*/  FADD.FTZ R98, R98, 1 ;  /* 0x3f80000062627421 */ /* 0x010fca0000010000 */
[----:B------:R-:W0:Y:S01]  /*12b0*/  MUFU.EX2 R102, R94 ;  /* 0x0000005e00667308 */ /* 0x000e220000000800 */
[----:B------:R-:W-:-:S07]  /*12c0*/  FADD.FTZ R96, R96, 1 ;  /* 0x3f80000060607421 */ /* 0x000fce0000010000 */
[----:B------:R3:W4:Y:S01]  /*12d0*/  MUFU.EX2 R103, R41 ;  /* 0x0000002900677308 */ /* 0x0007220000000800 */
[----:B-1----:R-:W-:-:S07]  /*12e0*/  FADD.FTZ R100, R100, 1 ;  /* 0x3f80000064647421 */ /* 0x002fce0000010000 */
[----:B------:R-:W1:Y:S01]  /*12f0*/  MUFU.EX2 R108, R97 ;  /* 0x00000061006c7308 */ /* 0x000e620000000800 */
[----:B0-----:R-:W-:Y:S02]  /*1300*/  FADD.FTZ R102, R102, 1 ;  /* 0x3f80000066667421 */ /* 0x001fe40000010000 */
[----:B---3--:R-:W-:-:S05]  /*1310*/  FMUL.FTZ R41, R59, -1.4426950216293334961 ;  /* 0xbfb8aa3b3b297820 */ /* 0x008fca0000410000 */
[----:B------:R-:W-:Y:S01]  /*1320*/  MUFU.RCP R94, R35 ;  /* 0x00000023005e7308 */ /* 0x000fe20000001000 */
[----:B----4-:R-:W-:-:S07]  /*1330*/  FADD.FTZ R107, R103, 1 ;  /* 0x3f800000676b7421 */ /* 0x010fce0000010000 */
[----:B------:R-:W0:Y:S01]  /*1340*/  MUFU.RCP R97, R96 ;  /* 0x0000006000617308 */ /* 0x000e220000001000 */
[----:B-1----:R-:W-:-:S07]  /*1350*/  FADD.FTZ R108, R108, 1 ;  /* 0x3f8000006c6c7421 */ /* 0x002fce0000010000 */
[----:B------:R-:W1:Y:S08]  /*1360*/  MUFU.RCP R98, R98 ;  /* 0x0000006200627308 */ /* 0x000e700000001000 */
[----:B------:R3:W-:Y:S01]  /*1370*/  MUFU.RCP R96, R100 ;  /* 0x0000006400607308 */ /* 0x0007e20000001000 */
[----:B0-----:R-:W-:-:S04]  /*1380*/  FMUL.FTZ R103, R26, R97 ;  /* 0x000000611a677220 */ /* 0x001fc80000410000 */
[----:B------:R-:W-:-:S03]  /*1390*/  FMUL.FTZ R113, R22, R103 ;  /* 0x0000006716717220 */ /* 0x000fc60000410000 */
[----:B------:R1:W-:Y:S01]  /*13a0*/  MUFU.RCP R104, R102 ;  /* 0x0000006600687308 */ /* 0x0003e20000001000 */
[----:B---3--:R-:W-:-:S04]  /*13b0*/  FMUL.FTZ R100, R25, R94 ;  /* 0x0000005e19647220 */ /* 0x008fc80000410000 */
[----:B------:R-:W-:-:S03]  /*13c0*/  FMUL.FTZ R114, R21, R100 ;  /* 0x0000006415727220 */ /* 0x000fc60000410000 */
[----:B------:R-:W0:Y:S01]  /*13d0*/  MUFU.EX2 R34, R34 ;  /* 0x0000002200227308 */ /* 0x000e220000000800 */
[----:B-1----:R-:W-:Y:S01]  /*13e0*/  FMUL.FTZ R102, R27, R98 ;  /* 0x000000621b667220 */ /* 0x002fe20000410000 */
[----:B------:R-:W-:Y:S03]  /*13f0*/  STL [R1+0x8], R114 ;  /* 0x0000087201007387 */ /* 0x000fe60000100800 */
[----:B------:R-:W-:Y:S01]  /*1400*/  FMUL.FTZ R112, R23, R102 ;  /* 0x0000006617707220 */ /* 0x000fe20000410000 */
[----:B------:R-:W-:Y:S02]  /*1410*/  STL [R1+0x4], R113 ;  /* 0x0000047101007387 */ /* 0x000fe40000100800 */
[----:B------:R-:W1:Y:S02]  /*1420*/  MUFU.EX2 R105, R95 ;  /* 0x0000005f00697308 */ /* 0x000e640000000800 */
[----:B------:R-:W-:Y:S04]  /*1430*/  STL [R1], R112 ;  /* 0x0000007001007387 */ /* 0x000fe80000100800 */
[----:B------:R-:W3:Y:S01]  /*1440*/  LDL.LU R117, [R1+0x10] ;  /* 0x0000100001757983 */ /* 0x000ee20000300800 */
[----:B0-----:R-:W-:Y:S01]  /*1450*/  FADD.FTZ R34, R34, 1 ;  /* 0x3f80000022227421 */ /* 0x001fe20000010000 */
[----:B------:R0:W4:Y:S01]  /*1460*/  MUFU.EX2 R99, R43 ;  /* 0x0000002b00637308 */ /* 0x0001220000000800 */
[----:B-1----:R-:W-:-:S07]  /*1470*/  FADD.FTZ R105, R105, 1 ;  /* 0x3f80000069697421 */ /* 0x002fce0000010000 */
[----:B------:R-:W1:Y:S01]  /*1480*/  MUFU.EX2 R101, R33 ;  /* 0x0000002100657308 */ /* 0x000e620000000800 */
[----:B0-----:R-:W-:-:S07]  /*1490*/  FMUL.FTZ R43, R57, -1.4426950216293334961 ;  /* 0xbfb8aa3b392b7820 */ /* 0x001fce0000410000 */
[----:B------:R-:W0:Y:S01]  /*14a0*/  MUFU.RCP R95, R34 ;  /* 0x00000022005f7308 */ /* 0x000e220000001000 */
[----:B----4-:R-:W-:-:S07]  /*14b0*/  FADD.FTZ R99, R99, 1 ;  /* 0x3f80000063637421 */ /* 0x010fce0000010000 */
[----:B------:R-:W-:Y:S01]  /*14c0*/  MUFU.RCP R99, R99 ;  /* 0x0000006300637308 */ /* 0x000fe20000001000 */
[----:B-1----:R-:W-:-:S07]  /*14d0*/  FADD.FTZ R101, R101, 1 ;  /* 0x3f80000065657421 */ /* 0x002fce0000010000 */
[----:B------:R0:W-:Y:S08]  /*14e0*/  MUFU.RCP R111, R101 ;  /* 0x00000065006f7308 */ /* 0x0001f00000001000 */
[----:B------:R-:W-:Y:S01]  /*14f0*/  MUFU.EX2 R92, R92 ;  /* 0x0000005c005c7308 */ /* 0x000fe20000000800 */
[----:B0-----:R-:W-:-:S04]  /*1500*/  FMUL.FTZ R101, R24, R95 ;  /* 0x0000005f18657220 */ /* 0x001fc80000410000 */
[----:B------:R-:W-:-:S03]  /*1510*/  FMUL.FTZ R151, R20, R101 ;  /* 0x0000006514977220 */ /* 0x000fc60000410000 */
[----:B------:R-:W0:Y:S08]  /*1520*/  MUFU.EX2 R93, R93 ;  /* 0x0000005d005d7308 */ /* 0x000e300000000800 */
[----:B------:R-:W1:Y:S08]  /*1530*/  MUFU.EX2 R42, R42 ;  /* 0x0000002a002a7308 */ /* 0x000e700000000800 */
[----:B------:R-:W4:Y:S01]  /*1540*/  MUFU.EX2 R43, R43 ;  /* 0x0000002b002b7308 */ /* 0x000f220000000800 */
[----:B0-----:R-:W-:-:S07]  /*1550*/  FADD.FTZ R93, R93, 1 ;  /* 0x3f8000005d5d7421 */ /* 0x001fce0000010000 */
[----:B------:R-:W0:Y:S01]  /*1560*/  MUFU.EX2 R41, R41 ;  /* 0x0000002900297308 */ /* 0x000e220000000800 */
[----:B------:R-:W-:-:S07]  /*1570*/  FADD.FTZ R3, -R111, 1 ;  /* 0x3f8000006f037421 */ /* 0x000fce0000010100 */
[----:B------:R-:W0:Y:S08]  /*1580*/  MUFU.RCP R107, R107 ;  /* 0x0000006b006b7308 */ /* 0x000e300000001000 */
[----:B------:R0:W2:Y:S01]  /*1590*/  MUFU.RCP R106, R105 ;  /* 0x00000069006a7308 */ /* 0x0000a20000001000 */
[----:B-1----:R-:W-:-:S07]  /*15a0*/  FADD.FTZ R42, R42, 1 ;  /* 0x3f8000002a2a7421 */ /* 0x002fce0000010000 */
[----:B------:R-:W1:Y:S01]  /*15b0*/  MUFU.RCP R109, R108 ;  /* 0x0000006c006d7308 */ /* 0x000e620000001000 */
[----:B0-----:R-:W-:-:S07]  /*15c0*/  FMUL.FTZ R105, R72, R99 ;  /* 0x0000006348697220 */ /* 0x001fce0000410000 */
[----:B------:R-:W0:Y:S01]  /*15d0*/  MUFU.RCP R108, R93 ;  /* 0x0000005d006c7308 */ /* 0x000e220000001000 */
[----:B-----5:R-:W-:Y:S04]  /*15e0*/  STS.128 [R2.X16], R28 ;  /* 0x0000001c02007388 */ /* 0x020fe8000000cc00 */
[----:B------:R5:W-:Y:S04]  /*15f0*/  STS.128 [R2.X16+0x200], R44 ;  /* 0x0002002c02007388 */ /* 0x000be8000000cc00 */
[----:B------:R0:W-:Y:S04]  /*1600*/  STS.128 [R2.X16+0x400], R36 ;  /* 0x0004002402007388 */ /* 0x0001e8000000cc00 */
[----:B--2---:R-:W-:Y:S01]  /*1610*/  STS.128 [R2.X16+0x600], R48 ;  /* 0x0006003002007388 */ /* 0x004fe2000000cc00 */
[----:B------:R-:W-:-:S06]  /*1620*/  NOP ;  /* 0x0000000000007918 */ /* 0x000fcc0000000000 */
[----:B------:R-:W2:Y:S01]  /*1630*/  LDS.128 R32, [R40.X16] ;  /* 0x0000000028207984 */ /* 0x000ea2000000cc00 */
[----:B-----5:R-:W-:-:S03]  /*1640*/  FADD.FTZ R46, -R96, 1 ;  /* 0x3f800000602e7421 */ /* 0x020fc60000010100 */
[----:B------:R-:W5:Y:S01]  /*1650*/  LDS.128 R28, [R40.X16+0x10] ;  /* 0x00001000281c7984 */ /* 0x000f62000000cc00 */
[----:B0-----:R-:W-:Y:S01]  /*1660*/  MOV R36, c[0x0][0x16c] ;  /* 0x00005b0000247a02 */ /* 0x001fe20000000f00 */
[----:B------:R-:W-:Y:S02]  /*1670*/  FADD.FTZ R37, -R95, 1 ;  /* 0x3f8000005f257421 */ /* 0x000fe40000010100 */
[----:B------:R-:W-:Y:S01]  /*1680*/  FADD.FTZ R39, -R97, 1 ;  /* 0x3f80000061277421 */ /* 0x000fe20000010100 */
[----:B------:R-:W-:Y:S01]  /*1690*/  ISETP.GE.AND P1, PT, R36, 0x1, PT ;  /* 0x000000012400780c */ /* 0x000fe20003f26270 */
[----:B------:R-:W-:Y:S02]  /*16a0*/  FADD.FTZ R36, -R94, 1 ;  /* 0x3f8000005e247421 */ /* 0x000fe40000010100 */
[----:B------:R-:W-:Y:S02]  /*16b0*/  FFMA.FTZ R37, R24, R37, 1 ;  /* 0x3f80000018257423 */ /* 0x000fe40000010025 */
[----:B------:R-:W-:-:S02]  /*16c0*/  FFMA.FTZ R38, R25, R36, 1 ;  /* 0x3f80000019267423 */ /* 0x000fc40000010024 */
[----:B------:R-:W-:Y:S02]  /*16d0*/  FADD.FTZ R24, -R98, 1 ;  /* 0x3f80000062187421 */ /* 0x000fe40000010100 */
[----:B------:R-:W-:Y:S02]  /*16e0*/  FADD.FTZ R25, -R99, 1 ;  /* 0x3f80000063197421 */ /* 0x000fe40000010100 */
[----:B------:R-:W-:Y:S02]  /*16f0*/  FFMA.FTZ R39, R26, R39, 1 ;  /* 0x3f8000001a277423 */ /* 0x000fe40000010027 */
[----:B------:R-:W-:Y:S02]  /*1700*/  FFMA.FTZ R44, R27, R24, 1 ;  /* 0x3f8000001b2c7423 */ /* 0x000fe40000010018 */
[----:B------:R-:W-:Y:S02]  /*1710*/  FFMA.FTZ R45, R72, R25, 1 ;  /* 0x3f800000482d7423 */ /* 0x000fe40000010019 */
[----:B------:R-:W0:Y:S01]  /*1720*/  LDS.128 R24, [R40.X16+0x20] ;  /* 0x0000200028187984 */ /* 0x000e22000000cc00 */
[----:B------:R-:W-:-:S02]  /*1730*/  FFMA.FTZ R46, R73, R46, 1 ;  /* 0x3f800000492e7423 */ /* 0x000fc4000001002e */
[----:B------:R-:W-:Y:S02]  /*1740*/  FMUL.FTZ R72, R73, R96 ;  /* 0x0000006049487220 */ /* 0x000fe40000410000 */
[----:B------:R-:W-:Y:S02]  /*1750*/  FADD.FTZ R73, R92, 1 ;  /* 0x3f8000005c497421 */ /* 0x000fe40000010000 */
[----:B--2---:R-:W-:Y:S02]  /*1760*/  FMUL.FTZ R20, R20, R32 ;  /* 0x0000002014147220 */ /* 0x004fe40000410000 */
[----:B------:R-:W-:Y:S02]  /*1770*/  FMUL.FTZ R21, R21, R33 ;  /* 0x0000002115157220 */ /* 0x000fe40000410000 */
[----:B------:R-:W-:Y:S02]  /*1780*/  FMUL.FTZ R22, R22, R34 ;  /* 0x0000002216167220 */ /* 0x000fe40000410000 */
[----:B------:R-:W-:-:S02]  /*1790*/  FMUL.FTZ R23, R23, R35 ;  /* 0x0000002317177220 */ /* 0x000fc40000410000 */
[----:B-----5:R-:W-:Y:S02]  /*17a0*/  FMUL.FTZ R36, R68, R28 ;  /* 0x0000001c44247220 */ /* 0x020fe40000410000 */
        /* <DEDUP_REMOVED lines=9> */
[----:B------:R2:W5:Y:S01]  /*1840*/  LDS.128 R20, [R40.X16+0x30] ;  /* 0x0000300028147984 */ /* 0x000562000000cc00 */
[----:B------:R-:W-:Y:S02]  /*1850*/  FFMA.FTZ R51, R74, R3, 1 ;  /* 0x3f8000004a337423 */ /* 0x000fe40000010003 */
[----:B------:R-:W-:Y:S01]  /*1860*/  FADD.FTZ R50, -R104, 1 ;  /* 0x3f80000068327421 */ /* 0x000fe20000010100 */
[----:B------:R-:W-:Y:S01]  /*1870*/  BAR.SYNC.DEFER_BLOCKING 0x0 ;  /* 0x0000000000007b1d */ /* 0x000fe20000010000 */
[----:B------:R-:W-:-:S02]  /*1880*/  FMUL.FTZ R44, R70, R30 ;  /* 0x0000001e462c7220 */ /* 0x000fc40000410000 */
[----:B------:R-:W-:Y:S02]  /*1890*/  FMUL.FTZ R3, R74, R111 ;  /* 0x0000006f4a037220 */ /* 0x000fe40000410000 */
[----:B------:R-:W-:Y:S01]  /*18a0*/  FMUL.FTZ R47, R69, R29 ;  /* 0x0000001d452f7220 */ /* 0x000fe20000410000 */
[----:B------:R-:W0:Y:S01]  /*18b0*/  MUFU.RCP R73, R73 ;  /* 0x0000004900497308 */ /* 0x000e220000001000 */
[----:B------:R-:W-:Y:S02]  /*18c0*/  FMUL.FTZ R44, R111, R44 ;  /* 0x0000002c6f2c7220 */ /* 0x000fe40000410000 */
[----:B----4-:R-:W-:Y:S02]  /*18d0*/  FADD.FTZ R74, R43, 1 ;  /* 0x3f8000002b4a7421 */ /* 0x010fe40000010000 */
[----:B------:R-:W-:Y:S02]  /*18e0*/  FMUL.FTZ R43, R71, R31 ;  /* 0x0000001f472b7220 */ /* 0x000fe40000410000 */
[----:B--2---:R-:W-:Y:S01]  /*18f0*/  FFMA.FTZ R40, R75, R50, 1 ;  /* 0x3f8000004b287423 */ /* 0x004fe20000010032 */
[----:B------:R2:W-:Y:S01]  /*1900*/  MUFU.RCP R111, R42 ;  /* 0x0000002a006f7308 */ /* 0x0005e20000001000 */
[----:B------:R-:W-:-:S02]  /*1910*/  FMUL.FTZ R43, R104, R43 ;  /* 0x0000002b682b7220 */ /* 0x000fc40000410000 */
[----:B------:R-:W-:Y:S02]  /*1920*/  FMUL.FTZ R47, R96, R47 ;  /* 0x0000002f602f7220 */ /* 0x000fe40000410000 */
[----:B--2---:R-:W-:Y:S01]  /*1930*/  FADD.FTZ R42, R41, 1 ;  /* 0x3f800000292a7421 */ /* 0x004fe20000010000 */
[----:B------:R2:W-:Y:S02]  /*1940*/  STS.128 [R116.X16], R36 ;  /* 0x0000002474007388 */ /* 0x0005e4000000cc00 */
[----:B------:R-:W4:Y:S01]  /*1950*/  MUFU.RCP R74, R74 ;  /* 0x0000004a004a7308 */ /* 0x000f220000001000 */
[----:B------:R-:W-:-:S07]  /*1960*/  FMUL.FTZ R50, R44, R51 ;  /* 0x000000332c327220 */ /* 0x000fce0000410000 */
[----:B------:R-:W1:Y:S01]  /*1970*/  MUFU.RCP R110, R42 ;  /* 0x0000002a006e7308 */ /* 0x000e620000001000 */
[----:B--2---:R-:W-:Y:S02]  /*1980*/  FADD.FTZ R37, -R107, 1 ;  /* 0x3f8000006b257421 */ /* 0x004fe40000010100 */
[----:B------:R-:W-:Y:S02]  /*1990*/  FADD.FTZ R38, -R106, 1 ;  /* 0x3f8000006a267421 */ /* 0x000fe40000010100 */
[----:B0-----:R-:W-:Y:S02]  /*19a0*/  FMUL.FTZ R36, R60, R24 ;  /* 0x000000183c247220 */ /* 0x001fe40000410000 */
[----:B------:R-:W-:Y:S02]  /*19b0*/  FMUL.FTZ R39, R61, R25 ;  /* 0x000000193d277220 */ /* 0x000fe40000410000 */
[----:B------:R-:W-:Y:S02]  /*19c0*/  FFMA.FTZ R37, R64, R37, 1 ;  /* 0x3f80000040257423 */ /* 0x000fe40000010025 */
[----:B------:R-:W-:-:S02]  /*19d0*/  FFMA.FTZ R38, R65, R38, 1 ;  /* 0x3f80000041267423 */ /* 0x000fc40000010026 */
[----:B------:R-:W-:Y:S02]  /*19e0*/  FMUL.FTZ R36, R107, R36 ;  /* 0x000000246b247220 */ /* 0x000fe40000410000 */
[----:B------:R-:W-:Y:S02]  /*19f0*/  FMUL.FTZ R39, R106, R39 ;  /* 0x000000276a277220 */ /* 0x000fe40000410000 */
[----:B------:R-:W-:Y:S02]  /*1a00*/  FMUL.FTZ R51, R43, R40 ;  /* 0x000000282b337220 */ /* 0x000fe40000410000 */
[----:B------:R-:W-:Y:S02]  /*1a10*/  FMUL.FTZ R92, R36, R37 ;  /* 0x00000025245c7220 */ /* 0x000fe40000410000 */
[----:B------:R-:W-:Y:S02]  /*1a20*/  FMUL.FTZ R93, R39, R38 ;  /* 0x00000026275d7220 */ /* 0x000fe40000410000 */
[----:B-1----:R-:W-:-:S02]  /*1a30*/  FADD.FTZ R43, -R109, 1 ;  /* 0x3f8000006d2b7421 */ /* 0x002fc40000010100 */
[----:B------:R-:W-:Y:S02]  /*1a40*/  FMUL.FTZ R40, R62, R26 ;  /* 0x0000001a3e287220 */ /* 0x000fe40000410000 */
[----:B------:R-:W-:Y:S02]  /*1a50*/  FADD.FTZ R36, -R108, 1 ;  /* 0x3f8000006c247421 */ /* 0x000fe40000010100 */
[----:B------:R-:W-:Y:S02]  /*1a60*/  FADD.FTZ R39, -R73, 1 ;  /* 0x3f80000049277421 */ /* 0x000fe40000010100 */
[----:B------:R-:W-:Y:S02]  /*1a70*/  FMUL.FTZ R37, R63, R27 ;  /* 0x0000001b3f257220 */ /* 0x000fe40000410000 */
[----:B-----5:R-:W-:Y:S02]  /*1a80*/  FMUL.FTZ R38, R52, R20 ;  /* 0x0000001434267220 */ /* 0x020fe40000410000 */
[----:B------:R-:W-:-:S02]  /*1a90*/  FFMA.FTZ R43, R66, R43, 1 ;  /* 0x3f800000422b7423 */ /* 0x000fc4000001002b */
[----:B------:R-:W-:Y:S02]  /*1aa0*/  FMUL.FTZ R40, R109, R40 ;  /* 0x000000286d287220 */ /* 0x000fe40000410000 */
[----:B------:R-:W-:Y:S02]  /*1ab0*/  FFMA.FTZ R36, R67, R36, 1 ;  /* 0x3f80000043247423 */ /* 0x000fe40000010024 */
[----:B------:R-:W-:Y:S02]  /*1ac0*/  FFMA.FTZ R39, R56, R39, 1 ;  /* 0x3f80000038277423 */ /* 0x000fe40000010027 */
[----:B------:R-:W-:Y:S02]  /*1ad0*/  FMUL.FTZ R37, R108, R37 ;  /* 0x000000256c257220 */ /* 0x000fe40000410000 */
[----:B------:R-:W-:Y:S02]  /*1ae0*/  FMUL.FTZ R38, R73, R38 ;  /* 0x0000002649267220 */ /* 0x000fe40000410000 */
[----:B------:R-:W-:-:S02]  /*1af0*/  FMUL.FTZ R94, R40, R43 ;  /* 0x0000002b285e7220 */ /* 0x000fc40000410000 */
[----:B------:R-:W-:Y:S02]  /*1b00*/  FMUL.FTZ R95, R37, R36 ;  /* 0x00000024255f7220 */ /* 0x000fe40000410000 */
[----:B------:R-:W-:Y:S02]  /*1b10*/  FMUL.FTZ R96, R38, R39 ;  /* 0x0000002726607220 */ /* 0x000fe40000410000 */
[----:B----4-:R-:W-:Y:S02]  /*1b20*/  FADD.FTZ R40, -R74, 1 ;  /* 0x3f8000004a287421 */ /* 0x010fe40000010100 */
[----:B------:R-:W-:Y:S02]  /*1b30*/  FMUL.FTZ R41, R53, R21 ;  /* 0x0000001535297220 */ /* 0x000fe40000410000 */
[----:B------:R-:W-:Y:S02]  /*1b40*/  FADD.FTZ R37, -R111, 1 ;  /* 0x3f8000006f257421 */ /* 0x000fe40000010100 */
[----:B------:R-:W-:-:S02]  /*1b50*/  FMUL.FTZ R36, R54, R22 ;  /* 0x0000001636247220 */ /* 0x000fc40000410000 */
[----:B------:R-:W-:Y:S02]  /*1b60*/  FADD.FTZ R38, -R110, 1 ;  /* 0x3f8000006e267421 */ /* 0x000fe40000010100 */
[----:B------:R-:W-:Y:S02]  /*1b70*/  FMUL.FTZ R39, R55, R23 ;  /* 0x0000001737277220 */ /* 0x000fe40000410000 */
[----:B------:R-:W-:Y:S02]  /*1b80*/  FFMA.FTZ R40, R57, R40, 1 ;  /* 0x3f80000039287423 */ /* 0x000fe40000010028 */
[----:B------:R-:W-:Y:S02]  /*1b90*/  FMUL.FTZ R41, R74, R41 ;  /* 0x000000294a297220 */ /* 0x000fe40000410000 */
[----:B------:R-:W-:Y:S02]  /*1ba0*/  FFMA.FTZ R37, R58, R37, 1 ;  /* 0x3f8000003a257423 */ /* 0x000fe40000010025 */
[----:B------:R-:W-:-:S02]  /*1bb0*/  FMUL.FTZ R36, R111, R36 ;  /* 0x000000246f247220 */ /* 0x000fc40000410000 */
[----:B------:R-:W-:Y:S02]  /*1bc0*/  FFMA.FTZ R38, R59, R38, 1 ;  /* 0x3f8000003b267423 */ /* 0x000fe40000010026 */
[----:B------:R-:W-:Y:S02]  /*1bd0*/  FMUL.FTZ R39, R110, R39 ;  /* 0x000000276e277220 */ /* 0x000fe40000410000 */
[----:B------:R-:W-:Y:S02]  /*1be0*/  FMUL.FTZ R48, R48, R45 ;  /* 0x0000002d30307220 */ /* 0x000fe40000410000 */
[----:B------:R-:W-:Y:S02]  /*1bf0*/  FMUL.FTZ R49, R47, R46 ;  /* 0x0000002e2f317220 */ /* 0x000fe40000410000 */
[----:B------:R-:W-:Y:S02]  /*1c00*/  FMUL.FTZ R97, R41, R40 ;  /* 0x0000002829617220 */ /* 0x000fe40000410000 */
[----:B------:R-:W-:-:S02]  /*1c10*/  FMUL.FTZ R98, R36, R37 ;  /* 0x0000002524627220 */ /* 0x000fc40000410000 */
        /* <DEDUP_REMOVED lines=8> */
[----:B------:R-:W4:Y:S01]  /*1ca0*/  LDS.128 R48, [R2.X16+0x600] ;  /* 0x0006000002307984 */ /* 0x000f22000000cc00 */
        /* <DEDUP_REMOVED lines=19> */
[----:B----4-:R0:W-:Y:S01]  /*1de0*/  STG.E.128 [R56.64+-0x1a00], R48 ;  /* 0xffe6003038007986 */ /* 0x0101e2000c101d20 */
[----:B------:R-:W-:Y:S01]  /*1df0*/  ISETP.NE.AND.EX P0, PT, RZ, c[0x0][0x274], PT, P0 ;  /* 0x00009d00ff007a0c */ /* 0x000fe20003f05300 */
[----:B------:R-:W-:-:S02]  /*1e00*/  FMUL.FTZ R111, R58, R111 ;  /* 0x0000006f3a6f7220 */ /* 0x000fc40000410000 */
[----:B---3--:R-:W-:Y:S02]  /*1e10*/  FFMA.FTZ R58, R88, R151, R117 ;  /* 0x00000097583a7223 */ /* 0x008fe40000010075 */
[----:B------:R-:W-:Y:S02]  /*1e20*/  FMUL.FTZ R110, R59, R110 ;  /* 0x0000006e3b6e7220 */ /* 0x000fe40000410000 */
[----:B------:R-:W-:Y:S02]  /*1e30*/  FFMA.FTZ R59, R89, R114, R58 ;  /* 0x00000072593b7223 */ /* 0x000fe4000001003a */
[----:B------:R-:W-:Y:S02]  /*1e40*/  FMUL.FTZ R155, R52, R73 ;  /* 0x00000049349b7220 */ /* 0x000fe40000410000 */
[----:B------:R-:W-:Y:S02]  /*1e50*/  FMUL.FTZ R104, R75, R104 ;  /* 0x000000684b687220 */ /* 0x000fe40000410000 */
[----:B------:R-:W-:-:S02]  /*1e60*/  FMUL.FTZ R107, R64, R107 ;  /* 0x0000006b406b7220 */ /* 0x000fc40000410000 */
[----:B------:R-:W-:Y:S02]  /*1e70*/  FMUL.FTZ R106, R65, R106 ;  /* 0x0000006a416a7220 */ /* 0x000fe40000410000 */
[----:B------:R-:W-:Y:S02]  /*1e80*/  FMUL.FTZ R109, R66, R109 ;  /* 0x0000006d426d7220 */ /* 0x000fe40000410000 */
[----:B------:R-:W-:Y:S02]  /*1e90*/  FMUL.FTZ R108, R67, R108 ;  /* 0x0000006c436c7220 */ /* 0x000fe40000410000 */
[----:B------:R-:W-:Y:S02]  /*1ea0*/  FFMA.FTZ R52, R90, R113, R59 ;  /* 0x000000715a347223 */ /* 0x000fe4000001003b */
        /* <DEDUP_REMOVED lines=59> */
.L_x_1825:
        /* <DEDUP_REMOVED lines=34> */
[----:B-1----:R-:W-:Y:S02]  /*2480*/  FMUL.FTZ R44, R155, UR4 ;  /* 0x000000049b2c7c20 */ /* 0x002fe40008410000 */
        /* <DEDUP_REMOVED lines=40> */
.L_x_1874:
[----:B------:R-:W-:Y:S02]  /*2710*/  ULDC.64 UR40, c[0x0][0x180] ;  /* 0x0000600000287ab9 */ /* 0x000fe40000000a00 */
[----:B------:R-:W-:Y:S02]  /*2720*/  UIMAD UR20, UR19, UR40, URZ ;  /* 0x00000028131472a4 */ /* 0x000fe4000f8e023f */
[----:B------:R-:W-:Y:S02]  /*2730*/  UIMAD.WIDE.U32 UR34, UR18, UR40, URZ ;  /* 0x00000028122272a5 */ /* 0x000fe4000f8e003f */
[----:B------:R-:W-:-:S02]  /*2740*/  UIMAD UR40, UR18, UR41, UR20 ;  /* 0x00000029122872a4 */ /* 0x000fc4000f8e0214 */
        /* <DEDUP_REMOVED lines=11> */
[----:B------:R-:W-:Y:S02]  /*2800*/  ULDC.64 UR34, c[0x0][0x1a0] ;  /* 0x0000680000227ab9 */ /* 0x000fe40000000a00 */
[----:B------:R-:W-:Y:S01]  /*2810*/  UIMAD.WIDE.U32 UR20, UR7, UR34, URZ ;  /* 0x00000022071472a5 */ /* 0x000fe2000f8e003f */
[----:B------:R-:W-:Y:S01]  /*2820*/  MOV R27, UR41 ;  /* 0x00000029001b7c02 */ /* 0x000fe20008000f00 */
[----:B------:R-:W-:-:S04]  /*2830*/  UIMAD UR34, UR38, UR34, URZ ;  /* 0x00000022262272a4 */ /* 0x000fc8000f8e023f */
[----:B------:R0:W2:Y:S01]  /*2840*/  LDG.E R26, [R26.64] ;  /* 0x000000201a1a7981 */ /* 0x0000a2000c1e1900 */
[----:B------:R-:W-:Y:S02]  /*2850*/  UIMAD UR34, UR7, UR35, UR34 ;  /* 0x00000023072272a4 */ /* 0x000fe4000f8e0222 */
[----:B------:R-:W-:Y:S02]  /*2860*/  ULEA UR35, UP0, UR20, UR30, 0x2 ;  /* 0x0000001e14237291 */ /* 0x000fe4000f80103f */
[----:B------:R-:W-:Y:S01]  /*2870*/  UIADD3 UR21, UR21, UR34, URZ ;  /* 0x0000002215157290 */ /* 0x000fe2000fffe03f */
[----:B------:R-:W-:-:S03]  /*2880*/  SHF.L.U32 R25, R0, 0x2, RZ ;  /* 0x0000000200197819 */ /* 0x000fc600000006ff */
[----:B------:R-:W-:Y:S01]  /*2890*/  ULEA.HI.X UR20, UR20, UR31, UR21, 0x2, UP0 ;  /* 0x0000001f14147291 */ /* 0x000fe200080f1415 */
[----:B------:R-:W-:Y:S02]  /*28a0*/  LOP3.LUT R25, R25, 0xffffff80, RZ, 0xc0, !PT ;  /* 0xffffff8019197812 */ /* 0x000fe400078ec0ff */
[----:B------:R-:W-:Y:S02]  /*28b0*/  MOV R40, UR35 ;  /* 0x0000002300287c02 */ /* 0x000fe40008000f00 */
[----:B------:R-:W-:Y:S02]  /*28c0*/  LOP3.LUT R25, R25, 0x1f, R0, 0xf8, !PT ;  /* 0x0000001f19197812 */ /* 0x000fe400078ef800 */
[----:B------:R-:W-:Y:S01]  /*28d0*/  MOV R41, UR20 ;  /* 0x0000001400297c02 */ /* 0x000fe20008000f00 */
[----:B------:R-:W-:-:S04]  /*28e0*/  ULDC.64 UR20, c[0x0][0x1b8] ;  /* 0x00006e0000147ab9 */ /* 0x000fc80000000a00 */
[----:B------:R-:W-:-:S05]  /*28f0*/  IMAD.WIDE R40, R25, 0x10, R40 ;  /* 0x0000001019287825 */ /* 0x000fca00078e0228 */
[----:B------:R1:W3:Y:S04]  /*2900*/  LDG.E.128 R28, [R40.64] ;  /* 0x00000020281c7981 */ /* 0x0002e8000c1e1d00 */
[----:B------:R1:W4:Y:S04]  /*2910*/  LDG.E.128 R32, [R40.64+0x200] ;  /* 0x0002002028207981 */ /* 0x000328000c1e1d00 */
[----:B------:R1:W3:Y:S04]  /*2920*/  LDG.E.128 R36, [R40.64+0x400] ;  /* 0x0004002028247981 */ /* 0x0002e8000c1e1d00 */
[----:B-1----:R-:W4:Y:S01]  /*2930*/  LDG.E.128 R40, [R40.64+0x600] ;  /* 0x0006002028287981 */ /* 0x002f22000c1e1d00 */
[----:B------:R-:W-:-:S02]  /*2940*/  LOP3.LUT P0, RZ, R0, 0x1f, RZ, 0xc0, !PT ;  /* 0x0000001f00ff7812 */ /* 0x000fc4000780c0ff */
[----:B------:R-:W-:Y:S01]  /*2950*/  MOV R25, UR23 ;  /* 0x0000001700197c02 */ /* 0x000fe20008000f00 */
[----:B------:R-:W1:Y:S03]  /*2960*/  S2R R95, SR_LANEID ;  /* 0x00000000005f7919 */ /* 0x000e660000000000 */
[----:B------:R-:W-:Y:S01]  /*2970*/  ISETP.LT.OR P0, PT, R25, 0x2, P0 ;  /* 0x000000021900780c */ /* 0x000fe20000701670 */
[----:B------:R-:W-:Y:S01]  /*2980*/  UIMAD UR40, UR19, UR20, URZ ;  /* 0x00000014132872a4 */ /* 0x000fe2000f8e023f */
[----:B0-----:R-:W-:-:S03]  /*2990*/  MOV R27, UR23 ;  /* 0x00000017001b7c02 */ /* 0x001fc60008000f00 */
[----:B------:R-:W-:Y:S02]  /*29a0*/  UIMAD UR43, UR18, UR21, UR40 ;  /* 0x00000015122b72a4 */ /* 0x000fe4000f8e0228 */
[----:B------:R-:W-:Y:S01]  /*29b0*/  UIADD3 UR40, UR23, -0x1, URZ ;  /* 0xffffffff17287890 */ /* 0x000fe2000fffe03f */
[----:B------:R-:W-:Y:S01]  /*29c0*/  MOV R93, c[0x0][0x16c] ;  /* 0x00005b00005d7a02 */ /* 0x000fe20000000f00 */
[----:B------:R-:W-:Y:S02]  /*29d0*/  UIMAD.WIDE.U32 UR34, UR18, UR20, URZ ;  /* 0x00000014122272a5 */ /* 0x000fe4000f8e003f */
[----:B------:R-:W-:Y:S02]  /*29e0*/  ULEA.HI UR41, UR40, UR40, URZ, 0x1 ;  /* 0x0000002828297291 */ /* 0x000fe4000f8f083f */
[----:B------:R-:W-:Y:S02]  /*29f0*/  ULDC.64 UR20, c[0x0][0x1c0] ;  /* 0x0000700000147ab9 */ /* 0x000fe40000000a00 */
[----:B------:R-:W-:-:S02]  /*2a00*/  UIMAD UR38, UR38, UR20, URZ ;  /* 0x00000014262672a4 */ /* 0x000fc4000f8e023f */
[----:B------:R-:W-:Y:S02]  /*2a10*/  UIADD3 UR35, UR35, UR43, URZ ;  /* 0x0000002b23237290 */ /* 0x000fe4000fffe03f */
[----:B------:R-:W-:Y:S01]  /*2a20*/  ULOP3.LUT UR41, UR41, 0xfffffe, URZ, 0xc0, !UPT ;  /* 0x00fffffe29297892 */ /* 0x000fe2000f8ec03f */
[----:B------:R-:W-:Y:S01]  /*2a30*/  ISETP.NE.AND P1, PT, R0, RZ, PT ;  /* 0x000000ff0000720c */ /* 0x000fe20003f25270 */
[----:B------:R-:W-:Y:S02]  /*2a40*/  UIMAD UR38, UR7, UR21, UR38 ;  /* 0x00000015072672a4 */ /* 0x000fe4000f8e0226 */
[----:B------:R-:W-:Y:S02]  /*2a50*/  UIMAD.WIDE.U32 UR20, UR7, UR20, UR34 ;  /* 0x00000014071472a5 */ /* 0x000fe4000f8e0022 */
[----:B------:R-:W-:Y:S02]  /*2a60*/  UIADD3 UR41, UR40, -UR41, URZ ;  /* 0x8000002928297290 */ /* 0x000fe4000fffe03f */
[----:B------:R-:W-:-:S02]  /*2a70*/  ULDC.64 UR34, c[0x0][0x230] ;  /* 0x00008c0000227ab9 */ /* 0x000fc40000000a00 */
[----:B------:R-:W-:Y:S02]  /*2a80*/  UIADD3 UR21, UR21, UR38, URZ ;  /* 0x0000002615157290 */ /* 0x000fe4000fffe03f */
[----:B------:R-:W-:Y:S01]  /*2a90*/  ULEA UR34, UP0, UR20, UR34, 0x2 ;  /* 0x0000002214227291 */ /* 0x000fe2000f80103f */
[----:B------:R-:W-:-:S03]  /*2aa0*/  MOV R94, 0x100 ;  /* 0x00000100005e7802 */ /* 0x000fc60000000f00 */
[----:B------:R-:W-:Y:S01]  /*2ab0*/  ULEA.HI.X UR35, UR20, UR35, UR21, 0x2, UP0 ;  /* 0x0000002314237291 */ /* 0x000fe200080f1415 */
[C---:B------:R-:W-:Y:S02]  /*2ac0*/  IADD3 R25, R0.reuse, 0x200, RZ ;  /* 0x0000020000197810 */ /* 0x040fe40007ffe0ff */
[----:B------:R-:W-:Y:S02]  /*2ad0*/  MOV R113, RZ ;  /* 0x000000ff00717202 */ /* 0x000fe40000000f00 */
[----:B------:R-:W-:Y:S01]  /*2ae0*/  MOV R112, 0x3f800000 ;  /* 0x3f80000000707802 */ /* 0x000fe20000000f00 */
[----:B------:R-:W-:Y:S01]  /*2af0*/  BSSY B0, `(.L_x_1827) ;  /* 0x000007a000007945 */ /* 0x000fe20003800000 */
[----:B------:R-:W-:Y:S01]  /*2b00*/  LEA.HI R110, R0, R0, RZ, 0x1e ;  /* 0x00000000006e7211 */ /* 0x000fe200078ff0ff */
[----:B--2---:R0:W2:Y:S02]  /*2b10*/  R2UR UR42, R26 ;  /* 0x000000001a2a73c2 */ /* 0x0040a400000e0000 */
[----:B0-----:R-:W-:-:S05]  /*2b20*/  @!P0 IADD3 R26, R27, -0x2, RZ ;  /* 0xfffffffe1b1a8810 */ /* 0x001fca0007ffe0ff */
[----:B------:R-:W-:Y:S01]  /*2b30*/  @!P0 IMAD R92, R26, R93, UR7 ;  /* 0x000000071a5c8e24 */ /* 0x000fe2000f8e025d */
[----:B------:R-:W-:Y:S02]  /*2b40*/  SHF.L.U32 R26, R0, 0x2, RZ ;  /* 0x00000002001a7819 */ /* 0x000fe400000006ff */
[----:B--2---:R-:W-:-:S05]  /*2b50*/  MOV R103, UR42 ;  /* 0x0000002a00677c02 */ /* 0x004fca0008000f00 */
[----:B------:R-:W-:Y:S01]  /*2b60*/  FMUL.FTZ R103, R103, 1.4426950216293334961 ;  /* 0x3fb8aa3b67677820 */ /* 0x000fe20000410000 */
[----:B------:R-:W-:-:S03]  /*2b70*/  LOP3.LUT R93, R26, 0xffffff80, RZ, 0xc0, !PT ;  /* 0xffffff801a5d7812 */ /* 0x000fc600078ec0ff */
[----:B------:R-:W-:Y:S01]  /*2b80*/  FMUL.FTZ R130, R3, R103 ;  /* 0x0000006703827220 */ /* 0x000fe20000410000 */
[----:B-1----:R-:W-:Y:S02]  /*2b90*/  IADD3 R93, R93, R95, RZ ;  /* 0x0000005f5d5d7210 */ /* 0x002fe40007ffe0ff */
[----:B------:R-:W-:-:S03]  /*2ba0*/  MOV R27, UR41 ;  /* 0x00000029001b7c02 */ /* 0x000fc60008000f00 */
[----:B------:R-:W0:Y:S01]  /*2bb0*/  MUFU.EX2 R130, R130 ;  /* 0x0000008200827308 */ /* 0x000e220000000800 */
[----:B------:R-:W-:Y:S02]  /*2bc0*/  IMAD R96, R95, 0x3, R93 ;  /* 0x000000035f607824 */ /* 0x000fe400078e025d */
[----:B------:R-:W-:Y:S01]  /*2bd0*/  @!P1 IMAD R25, R27, R94, UR7 ;  /* 0x000000071b199e24 */ /* 0x000fe2000f8e025e */
[----:B---3--:R1:W-:Y:S01]  /*2be0*/  STS.128 [R2.X16], R28 ;  /* 0x0000001c02007388 */ /* 0x0083e2000000cc00 */
[----:B------:R-:W-:Y:S02]  /*2bf0*/  MOV R26, UR34 ;  /* 0x00000022001a7c02 */ /* 0x000fe40008000f00 */
[----:B------:R-:W-:Y:S01]  /*2c00*/  MOV R27, UR35 ;  /* 0x00000023001b7c02 */ /* 0x000fe20008000f00 */
[----:B----4-:R-:W-:Y:S01]  /*2c10*/  STS.128 [R2.X16+0x200], R32 ;  /* 0x0002002002007388 */ /* 0x010fe2000000cc00 */
[----:B------:R-:W-:-:S03]  /*2c20*/  SHF.L.U32 R93, R25, 0x2, RZ ;  /* 0x00000002195d7819 */ /* 0x000fc600000006ff */
[----:B------:R-:W-:Y:S04]  /*2c30*/  STS.128 [R2.X16+0x400], R36 ;  /* 0x0004002402007388 */ /* 0x000fe8000000cc00 */
[----:B------:R-:W-:Y:S01]  /*2c40*/  STS.128 [R2.X16+0x600], R40 ;  /* 0x0006002802007388 */ /* 0x000fe2000000cc00 */
[----:B------:R-:W-:-:S06]  /*2c50*/  NOP ;  /* 0x0000000000007918 */ /* 0x000fcc0000000000 */
[----:B-1----:R-:W-:Y:S01]  /*2c60*/  MOV R29, 0x8 ;  /* 0x00000008001d7802 */ /* 0x002fe20000000f00 */
[----:B------:R-:W1:Y:S04]  /*2c70*/  LDS.128 R40, [R96.X16] ;  /* 0x0000000060287984 */ /* 0x000e68000000cc00 */
[----:B------:R2:W5:Y:S04]  /*2c80*/  LDG.E R120, [R26.64] ;  /* 0x000000201a787981 */ /* 0x000568000c1e1900 */
[----:B------:R-:W3:Y:S04]  /*2c90*/  LDS.128 R36, [R96.X16+0x10] ;  /* 0x0000100060247984 */ /* 0x000ee8000000cc00 */
[----:B------:R-:W4:Y:S01]  /*2ca0*/  LDS.128 R32, [R96.X16+0x20] ;  /* 0x0000200060207984 */ /* 0x000f22000000cc00 */
[----:B--2---:R-:W-:-:S03]  /*2cb0*/  @!P0 IMAD.WIDE R26, R92, R29, UR10 ;  /* 0x0000000a5c1a8e25 */ /* 0x004fc6000f8e021d */
[----:B------:R-:W2:Y:S04]  /*2cc0*/  LDS.128 R28, [R96.X16+0x30] ;  /* 0x00003000601c7984 */ /* 0x000ea8000000cc00 */
[----:B0-----:R0:W-:Y:S04]  /*2cd0*/  STS [R93+0x4c60], R130 ;  /* 0x004c60825d007388 */ /* 0x0011e80000000800 */
[----:B------:R-:W-:Y:S01]  /*2ce0*/  BAR.SYNC.DEFER_BLOCKING 0x0 ;  /* 0x0000000000007b1d */ /* 0x000fe20000010000 */
[-C--:B------:R-:W-:Y:S02]  /*2cf0*/  FMUL.FTZ R25, R4, R103.reuse ;  /* 0x0000006704197220 */ /* 0x080fe40000410000 */
[----:B------:R-:W-:-:S04]  /*2d00*/  FMUL.FTZ R94, R5, R103 ;  /* 0x00000067055e7220 */ /* 0x000fc80000410000 */
[----:B------:R-:W1:Y:S01]  /*2d10*/  MUFU.EX2 R25, R25 ;  /* 0x0000001900197308 */ /* 0x000e620000000800 */
[-C--:B------:R-:W-:Y:S02]  /*2d20*/  FMUL.FTZ R95, R6, R103.reuse ;  /* 0x00000067065f7220 */ /* 0x080fe40000410000 */
[-C--:B------:R-:W-:Y:S02]  /*2d30*/  FMUL.FTZ R92, R149, R103.reuse ;  /* 0x00000067955c7220 */ /* 0x080fe40000410000 */
[----:B0-----:R-:W-:Y:S01]  /*2d40*/  FMUL.FTZ R93, R148, R103 ;  /* 0x00000067945d7220 */ /* 0x001fe20000410000 */
[----:B------:R0:W5:Y:S01]  /*2d50*/  @!P0 LDG.E.64 R112, [R26.64] ;  /* 0x000000201a708981 */ /* 0x000162000c1e1b00 */
[----:B-1----:R-:W-:Y:S01]  /*2d60*/  FMUL.FTZ R96, R10, R41 ;  /* 0x000000290a607220 */ /* 0x002fe20000410000 */
[----:B0-----:R-:W0:Y:S01]  /*2d70*/  MUFU.EX2 R26, R94 ;  /* 0x0000005e001a7308 */ /* 0x001e220000000800 */
[----:B------:R-:W-:-:S07]  /*2d80*/  FMUL.FTZ R97, R9, R40 ;  /* 0x0000002809617220 */ /* 0x000fce0000410000 */
[----:B------:R1:W1:Y:S01]  /*2d90*/  MUFU.EX2 R27, R95 ;  /* 0x0000005f001b7308 */ /* 0x0002620000000800 */
[----:B------:R-:W-:Y:S02]  /*2da0*/  FFMA.FTZ R96, R25, R97, R96 ;  /* 0x0000006119607223 */ /* 0x000fe40000010060 */
[----:B------:R-:W-:-:S05]  /*2db0*/  FMUL.FTZ R99, R11, R42 ;  /* 0x0000002a0b637220 */ /* 0x000fca0000410000 */
[----:B------:R-:W2:Y:S01]  /*2dc0*/  MUFU.EX2 R92, R92 ;  /* 0x0000005c005c7308 */ /* 0x000ea20000000800 */
[----:B------:R-:W-:Y:S02]  /*2dd0*/  FMUL.FTZ R97, R147, R103 ;  /* 0x0000006793617220 */ /* 0x000fe40000410000 */
[----:B0-----:R-:W-:Y:S02]  /*2de0*/  FFMA.FTZ R99, R26, R96, R99 ;  /* 0x000000601a637223 */ /* 0x001fe40000010063 */
[----:B------:R-:W-:-:S03]  /*2df0*/  FMUL.FTZ R96, R12, R43 ;  /* 0x0000002b0c607220 */ /* 0x000fc60000410000 */
[----:B------:R-:W0:Y:S01]  /*2e00*/  MUFU.EX2 R93, R93 ;  /* 0x0000005d005d7308 */ /* 0x000e220000000800 */
[----:B-1----:R-:W-:Y:S02]  /*2e10*/  FMUL.FTZ R95, R146, R103 ;  /* 0x00000067925f7220 */ /* 0x002fe40000410000 */
[----:B------:R-:W-:Y:S02]  /*2e20*/  FFMA.FTZ R98, R27, R99, R96 ;  /* 0x000000631b627223 */ /* 0x000fe40000010060 */
[----:B---3--:R-:W-:-:S03]  /*2e30*/  FMUL.FTZ R99, R13, R36 ;  /* 0x000000240d637220 */ /* 0x008fc60000410000 */
[----:B------:R-:W1:Y:S01]  /*2e40*/  MUFU.EX2 R94, R97 ;  /* 0x00000061005e7308 */ /* 0x000e620000000800 */
[----:B------:R-:W-:Y:S02]  /*2e50*/  FMUL.FTZ R96, R145, R103 ;  /* 0x0000006791607220 */ /* 0x000fe40000410000 */
[----:B--2---:R-:W-:Y:S02]  /*2e60*/  FFMA.FTZ R100, R92, R98, R99 ;  /* 0x000000625c647223 */ /* 0x004fe40000010063 */
[----:B------:R-:W-:-:S03]  /*2e70*/  FMUL.FTZ R98, R14, R37 ;  /* 0x000000250e627220 */ /* 0x000fc60000410000 */
[----:B------:R-:W2:Y:S01]  /*2e80*/  MUFU.EX2 R95, R95 ;  /* 0x0000005f005f7308 */ /* 0x000ea20000000800 */
[----:B0-----:R-:W-:Y:S02]  /*2e90*/  FFMA.FTZ R100, R93, R100, R98 ;  /* 0x000000645d647223 */ /* 0x001fe40000010062 */
[----:B------:R-:W-:Y:S02]  /*2ea0*/  FMUL.FTZ R101, R15, R38 ;  /* 0x000000260f657220 */ /* 0x000fe40000410000 */
[----:B------:R-:W-:-:S03]  /*2eb0*/  FMUL.FTZ R99, R144, R103 ;  /* 0x0000006790637220 */ /* 0x000fc60000410000 */
[----:B------:R-:W0:Y:S01]  /*2ec0*/  MUFU.EX2 R96, R96 ;  /* 0x0000006000607308 */ /* 0x000e220000000800 */
[----:B-1----:R-:W-:Y:S02]  /*2ed0*/  FFMA.FTZ R101, R94, R100, R101 ;  /* 0x000000645e657223 */ /* 0x002fe40000010065 */
[----:B------:R-:W-:Y:S02]  /*2ee0*/  FMUL.FTZ R98, R143, R103 ;  /* 0x000000678f627220 */ /* 0x000fe40000410000 */
[----:B------:R-:W-:Y:S02]  /*2ef0*/  FMUL.FTZ R100, R16, R39 ;  /* 0x0000002710647220 */ /* 0x000fe40000410000 */
[----:B------:R-:W-:Y:S01]  /*2f00*/  FMUL.FTZ R105, R130, R25 ;  /* 0x0000001982697220 */ /* 0x000fe20000410000 */
[----:B------:R-:W1:Y:S01]  /*2f10*/  MUFU.EX2 R97, R99 ;  /* 0x0000006300617308 */ /* 0x000e620000000800 */
[----:B--2---:R-:W-:Y:S02]  /*2f20*/  FFMA.FTZ R102, R95, R101, R100 ;  /* 0x000000655f667223 */ /* 0x004fe40000010064 */
[----:B------:R-:W-:-:S02]  /*2f30*/  FMUL.FTZ R100, R26, R105 ;  /* 0x000000691a647220 */ /* 0x000fc40000410000 */
[----:B------:R-:W-:-:S03]  /*2f40*/  FMUL.FTZ R101, R142, R103 ;  /* 0x000000678e657220 */ /* 0x000fc60000410000 */
[----:B------:R-:W2:Y:S01]  /*2f50*/  MUFU.EX2 R98, R98 ;  /* 0x0000006200627308 */ /* 0x000ea20000000800 */
[----:B----4-:R-:W-:Y:S02]  /*2f60*/  FMUL.FTZ R105, R17, R32 ;  /* 0x0000002011697220 */ /* 0x010fe40000410000 */
[----:B------:R-:W-:Y:S02]  /*2f70*/  FMUL.FTZ R107, R27, R100 ;  /* 0x000000641b6b7220 */ /* 0x000fe40000410000 */
[----:B0-----:R-:W-:-:S03]  /*2f80*/  FFMA.FTZ R105, R96, R102, R105 ;  /* 0x0000006660697223 */ /* 0x001fc60000010069 */
[----:B------:R-:W0:Y:S01]  /*2f90*/  MUFU.EX2 R99, R101 ;  /* 0x0000006500637308 */ /* 0x000e220000000800 */
[----:B------:R-:W-:Y:S02]  /*2fa0*/  FMUL.FTZ R102, R18, R33 ;  /* 0x0000002112667220 */ /* 0x000fe40000410000 */
[----:B------:R-:W-:Y:S02]  /*2fb0*/  FMUL.FTZ R104, R92, R107 ;  /* 0x0000006b5c687220 */ /* 0x000fe40000410000 */
[----:B-1----:R-:W-:Y:S02]  /*2fc0*/  FFMA.FTZ R102, R97, R105, R102 ;  /* 0x0000006961667223 */ /* 0x002fe40000010066 */
[----:B------:R-:W-:Y:S02]  /*2fd0*/  FMUL.FTZ R107, R93, R104 ;  /* 0x000000685d6b7220 */ /* 0x000fe40000410000 */
[----:B------:R-:W-:Y:S02]  /*2fe0*/  FMUL.FTZ R105, R19, R34 ;  /* 0x0000002213697220 */ /* 0x000fe40000410000 */
[----:B------:R-:W-:-:S02]  /*2ff0*/  FMUL.FTZ R100, R129, R103 ;  /* 0x0000006781647220 */ /* 0x000fc40000410000 */
[----:B------:R-:W-:Y:S02]  /*3000*/  FMUL.FTZ R106, R94, R107 ;  /* 0x0000006b5e6a7220 */ /* 0x000fe40000410000 */
[----:B--2---:R-:W-:Y:S02]  /*3010*/  FFMA.FTZ R107, R98, R102, R105 ;  /* 0x00000066626b7223 */ /* 0x004fe40000010069 */
[----:B------:R-:W-:Y:S01]  /*3020*/  FMUL.FTZ R102, R20, R35 ;  /* 0x0000002314667220 */ /* 0x000fe20000410000 */
[----:B------:R-:W1:Y:S01]  /*3030*/  MUFU.EX2 R100, R100 ;  /* 0x0000006400647308 */ /* 0x000e620000000800 */
[----:B------:R-:W-:Y:S02]  /*3040*/  FMUL.FTZ R104, R7, R103 ;  /* 0x0000006707687220 */ /* 0x000fe40000410000 */
[----:B------:R-:W-:Y:S02]  /*3050*/  FMUL.FTZ R105, R95, R106 ;  /* 0x0000006a5f697220 */ /* 0x000fe40000410000 */
[----:B0-----:R-:W-:-:S02]  /*3060*/  FFMA.FTZ R108, R99, R107, R102 ;  /* 0x0000006b636c7223 */ /* 0x001fc40000010066 */
[----:B------:R-:W-:Y:S01]  /*3070*/  FMUL.FTZ R102, R8, R103 ;  /* 0x0000006708667220 */ /* 0x000fe20000410000 */
[----:B------:R0:W2:Y:S01]  /*3080*/  MUFU.EX2 R101, R104 ;  /* 0x0000006800657308 */ /* 0x0000a20000000800 */
[----:B------:R-:W-:-:S04]  /*3090*/  FMUL.FTZ R106, R96, R105 ;  /* 0x00000069606a7220 */ /* 0x000fc80000410000 */
[----:B------:R-:W-:-:S03]  /*30a0*/  FMUL.FTZ R107, R97, R106 ;  /* 0x0000006a616b7220 */ /* 0x000fc60000410000 */
[----:B------:R-:W3:Y:S01]  /*30b0*/  MUFU.EX2 R102, R102 ;  /* 0x0000006600667308 */ /* 0x000ee20000000800 */
[----:B------:R-:W-:Y:S01]  /*30c0*/  FMUL.FTZ R105, R21, R28 ;  /* 0x0000001c15697220 */ /* 0x000fe20000410000 */
[----:B------:R-:W-:Y:S01]  /*30d0*/  ISETP.NE.AND P0, PT, R0, 0x7f, PT ;  /* 0x0000007f0000780c */ /* 0x000fe20003f05270 */
[----:B------:R-:W-:Y:S02]  /*30e0*/  FMUL.FTZ R106, R98, R107 ;  /* 0x0000006b626a7220 */ /* 0x000fe40000410000 */
[----:B-1----:R-:W-:Y:S02]  /*30f0*/  FFMA.FTZ R105, R100, R108, R105 ;  /* 0x0000006c64697223 */ /* 0x002fe40000010069 */
[----:B0-----:R-:W-:Y:S02]  /*3100*/  FMUL.FTZ R104, R22, R29 ;  /* 0x0000001d16687220 */ /* 0x001fe40000410000 */
[----:B------:R-:W-:Y:S02]  /*3110*/  FMUL.FTZ R107, R99, R106 ;  /* 0x0000006a636b7220 */ /* 0x000fe40000410000 */
[----:B--2---:R-:W-:-:S02]  /*3120*/  FFMA.FTZ R106, R101, R105, R104 ;  /* 0x00000069656a7223 */ /* 0x004fc40000010068 */
[----:B------:R-:W-:Y:S02]  /*3130*/  FMUL.FTZ R105, R23, R30 ;  /* 0x0000001e17697220 */ /* 0x000fe40000410000 */
[----:B------:R-:W-:Y:S02]  /*3140*/  FMUL.FTZ R104, R100, R107 ;  /* 0x0000006b64687220 */ /* 0x000fe40000410000 */
[----:B---3--:R-:W-:Y:S02]  /*3150*/  FFMA.FTZ R107, R102, R106, R105 ;  /* 0x0000006a666b7223 */ /* 0x008fe40000010069 */
[----:B------:R-:W-:Y:S02]  /*3160*/  FMUL.FTZ R105, R101, R104 ;  /* 0x0000006865697220 */ /* 0x000fe40000410000 */
[----:B------:R0:W1:Y:S01]  /*3170*/  @P0 LDS R104, [R0.X4+0x5464] ;  /* 0x0054640000680984 */ /* 0x0000620000004800 */
[----:B------:R-:W-:-:S06]  /*3180*/  FMUL.FTZ R103, R150, R103 ;  /* 0x0000006796677220 */ /* 0x000fcc0000410000 */
[----:B------:R-:W2:Y:S01]  /*3190*/  MUFU.EX2 R103, R103 ;  /* 0x0000006700677308 */ /* 0x000ea20000000800 */
[----:B------:R-:W-:Y:S02]  /*31a0*/  FMUL.FTZ R106, R24, R31 ;  /* 0x0000001f186a7220 */ /* 0x000fe40000410000 */
[----:B------:R-:W-:Y:S02]  /*31b0*/  FMUL.FTZ R108, R102, R105 ;  /* 0x00000069666c7220 */ /* 0x000fe40000410000 */
[C---:B--2---:R-:W-:Y:S02]  /*31c0*/  FFMA.FTZ R107, R103.reuse, R107, R106 ;  /* 0x0000006b676b7223 */ /* 0x044fe4000001006a */
[----:B------:R-:W-:Y:S01]  /*31d0*/  FMUL.FTZ R106, R103, R108 ;  /* 0x0000006c676a7220 */ /* 0x000fe20000410000 */
[----:B------:R-:W-:Y:S05]  /*31e0*/  @P0 BRA `(.L_x_1828) ;  /* 0x000000a000000947 */ /* 0x000fea0003800000 */
[----:B0-----:R-:W-:Y:S01]  /*31f0*/  ULDC UR20, c[0x0][0x174] ;  /* 0x00005d0000147ab9 */ /* 0x001fe20000000800 */
[----:B-1----:R-:W-:Y:S01]  /*3200*/  HFMA2.MMA R104, -RZ, RZ, 1.875, 0 ;  /* 0x3f800000ff687435 */ /* 0x002fe200000001ff */
        /* <DEDUP_REMOVED lines=8> */
.L_x_1828:
[----:B0-----:R-:W-:Y:S05]  /*3290*/  BSYNC B0 ;  /* 0x0000000000007941 */ /* 0x001fea0003800000 */
.L_x_1827:
[----:B------:R-:W2:Y:S04]  /*32a0*/  LDL R109, [R1+0x8] ;  /* 0x00000800016d7983 */ /* 0x000ea80000100800 */
[----:B------:R-:W3:Y:S04]  /*32b0*/  LDL R108, [R1+0x4] ;  /* 0x00000400016c7983 */ /* 0x000ee80000100800 */
[----:B------:R-:W4:Y:S01]  /*32c0*/  LDL R105, [R1] ;  /* 0x0000000001697983 */ /* 0x000f220000100800 */
[----:B------:R-:W-:Y:S01]  /*32d0*/  ISETP.GT.U32.AND P0, PT, R0, 0x1f, PT ;  /* 0x0000001f0000780c */ /* 0x000fe20003f04070 */
[----:B------:R-:W-:Y:S01]  /*32e0*/  BSSY B0, `(.L_x_1829) ;  /* 0x000005e000007945 */ /* 0x000fe20003800000 */
[-C--:B-----5:R-:W-:Y:S01]  /*32f0*/  FMUL.FTZ R128, R151, R120.reuse ;  /* 0x0000007897807220 */ /* 0x0a0fe20000410000 */
[----:B------:R0:W-:Y:S01]  /*3300*/  STS.64 [R110.X8+0x4250], R106 ;  /* 0x0042506a6e007388 */ /* 0x0001e20000008a00 */
[----:B------:R-:W-:-:S02]  /*3310*/  FMUL.FTZ R124, R165, R120 ;  /* 0x00000078a57c7220 */ /* 0x000fc40000410000 */
[-C--:B------:R-:W-:Y:S02]  /*3320*/  FMUL.FTZ R123, R164, R120.reuse ;  /* 0x00000078a47b7220 */ /* 0x080fe40000410000 */
[-C--:B------:R-:W-:Y:S02]  /*3330*/  FMUL.FTZ R122, R163, R120.reuse ;  /* 0x00000078a37a7220 */ /* 0x080fe40000410000 */
[-C--:B------:R-:W-:Y:S02]  /*3340*/  FMUL.FTZ R121, R162, R120.reuse ;  /* 0x00000078a2797220 */ /* 0x080fe40000410000 */
[-C--:B------:R-:W-:Y:S02]  /*3350*/  FMUL.FTZ R111, R153, R120.reuse ;  /* 0x00000078996f7220 */ /* 0x080fe40000410000 */
[-C--:B0-----:R-:W-:Y:S02]  /*3360*/  FMUL.FTZ R106, R158, R120.reuse ;  /* 0x000000789e6a7220 */ /* 0x081fe40000410000 */
[----:B------:R-:W-:-:S02]  /*3370*/  FMUL.FTZ R107, R157, R120 ;  /* 0x000000789d6b7220 */ /* 0x000fc40000410000 */
[-C--:B------:R-:W-:Y:S01]  /*3380*/  FMUL.FTZ R110, R154, R120.reuse ;  /* 0x000000789a6e7220 */ /* 0x080fe20000410000 */
[----:B------:R-:W-:Y:S01]  /*3390*/  BAR.SYNC.DEFER_BLOCKING 0x0 ;  /* 0x0000000000007b1d */ /* 0x000fe20000010000 */
[-C--:B--2---:R-:W-:Y:S02]  /*33a0*/  FMUL.FTZ R127, R109, R120.reuse ;  /* 0x000000786d7f7220 */ /* 0x084fe40000410000 */
[-C--:B------:R-:W-:Y:S02]  /*33b0*/  FMUL.FTZ R109, R155, R120.reuse ;  /* 0x000000789b6d7220 */ /* 0x080fe40000410000 */
[-C--:B---3--:R-:W-:Y:S02]  /*33c0*/  FMUL.FTZ R126, R108, R120.reuse ;  /* 0x000000786c7e7220 */ /* 0x088fe40000410000 */
[-C--:B------:R-:W-:Y:S02]  /*33d0*/  FMUL.FTZ R108, R156, R120.reuse ;  /* 0x000000789c6c7220 */ /* 0x080fe40000410000 */
[----:B----4-:R-:W-:-:S02]  /*33e0*/  FMUL.FTZ R125, R105, R120 ;  /* 0x00000078697d7220 */ /* 0x010fc40000410000 */
[-C--:B------:R-:W-:Y:S02]  /*33f0*/  FMUL.FTZ R105, R161, R120.reuse ;  /* 0x00000078a1697220 */ /* 0x080fe40000410000 */
[----:B------:R-:W-:Y:S01]  /*3400*/  FMUL.FTZ R120, R152, R120 ;  /* 0x0000007898787220 */ /* 0x000fe20000410000 */
[----:B------:R-:W-:Y:S05]  /*3410*/  @P0 BRA `(.L_x_1830) ;  /* 0x000004a000000947 */ /* 0x000fea0003800000 */
[----:B------:R-:W-:-:S05]  /*3420*/  IMAD R131, R0, 0x28, RZ ;  /* 0x0000002800837824 */ /* 0x000fca00078e02ff */
[----:B------:R-:W-:Y:S04]  /*3430*/  LDS.64 R114, [R131+0x4250] ;  /* 0x0042500083727984 */ /* 0x000fe80000000a00 */
[----:B------:R-:W0:Y:S04]  /*3440*/  LDS.64 R116, [R131+0x4258] ;  /* 0x0042580083747984 */ /* 0x000e280000000a00 */
[----:B------:R-:W2:Y:S01]  /*3450*/  LDS.64 R118, [R131+0x4260] ;  /* 0x0042600083767984 */ /* 0x000ea20000000a00 */
[-C--:B0-----:R-:W-:Y:S02]  /*3460*/  FFMA.FTZ R115, R115, R116.reuse, R117 ;  /* 0x0000007473737223 */ /* 0x081fe40000010075 */
[----:B------:R-:W-:-:S02]  /*3470*/  FMUL.FTZ R117, R114, R116 ;  /* 0x0000007472757220 */ /* 0x000fc40000410000 */
[C---:B--2---:R-:W-:Y:S02]  /*3480*/  FFMA.FTZ R119, R118.reuse, R115, R119 ;  /* 0x0000007376777223 */ /* 0x044fe40000010077 */
[----:B------:R-:W0:Y:S01]  /*3490*/  LDS.64 R114, [R131+0x4268] ;  /* 0x0042680083727984 */ /* 0x000e220000000a00 */
[----:B------:R-:W-:Y:S02]  /*34a0*/  FMUL.FTZ R117, R118, R117 ;  /* 0x0000007576757220 */ /* 0x000fe40000410000 */
[C---:B0-----:R-:W-:Y:S02]  /*34b0*/  FFMA.FTZ R116, R114.reuse, R119, R115 ;  /* 0x0000007772747223 */ /* 0x041fe40000010073 */
[----:B------:R-:W-:Y:S01]  /*34c0*/  FMUL.FTZ R117, R114, R117 ;  /* 0x0000007572757220 */ /* 0x000fe20000410000 */
[----:B------:R-:W-:Y:S05]  /*34d0*/  BRA.DIV ~URZ, `(.L_x_1831) ;  /* 0x000037f27f007947 */ /* 0x000fea000b800000 */
[----:B------:R0:W2:Y:S02]  /*34e0*/  SHFL.UP PT, R119, R117, 0x1, RZ ;  /* 0x0420000075777989 */ /* 0x0000a400000e00ff */
.L_x_1882:
[----:B------:R-:W-:Y:S05]  /*34f0*/  BRA.DIV ~URZ, `(.L_x_1832) ;  /* 0x000038527f007947 */ /* 0x000fea000b800000 */
[----:B------:R-:W3:Y:S04]  /*3500*/  S2R R133, SR_LANEID ;  /* 0x0000000000857919 */ /* 0x000ee80000000000 */
[----:B------:R-:W4:Y:S01]  /*3510*/  SHFL.UP PT, R114, R116, 0x1, RZ ;  /* 0x0420000074727989 */ /* 0x000f2200000e00ff */
[----:B---3--:R-:W-:-:S13]  /*3520*/  ISETP.GE.AND P0, PT, R133, 0x1, PT ;  /* 0x000000018500780c */ /* 0x008fda0003f06270 */
[C---:B----4-:R-:W-:Y:S02]  /*3530*/  @P0 FFMA.FTZ R116, R117.reuse, R114, R116 ;  /* 0x0000007275740223 */ /* 0x050fe40000010074 */
        /* <DEDUP_REMOVED lines=18> */
[----:B------:R3:W4:Y:S01]  /*3660*/  SHFL.UP PT, R119, R117, 0x10, RZ ;  /* 0x0600000075777989 */ /* 0x00072200000e00ff */
[----:B0-----:R-:W-:-:S03]  /*3670*/  MOV R116, R117 ;  /* 0x0000007500747202 */ /* 0x001fc60000000f00 */
.L_x_1883:
[----:B------:R-:W0:Y:S01]  /*3680*/  S2R R114, SR_LANEID ;  /* 0x0000000000727919 */ /* 0x000e220000000000 */
[----:B---3--:R-:W-:Y:S02]  /*3690*/  MOV R117, R132 ;  /* 0x0000008400757202 */ /* 0x008fe40000000f00 */
[----:B0-----:R-:W-:-:S13]  /*36a0*/  ISETP.GE.AND P0, PT, R114, 0x10, PT ;  /* 0x000000107200780c */ /* 0x001fda0003f06270 */
[-C--:B--2---:R-:W-:Y:S02]  /*36b0*/  @P0 FFMA.FTZ R117, R118, R116.reuse, R117 ;  /* 0x0000007476750223 */ /* 0x084fe40000010075 */
[----:B----4-:R-:W-:Y:S01]  /*36c0*/  @P0 FMUL.FTZ R116, R119, R116 ;  /* 0x0000007477740220 */ /* 0x010fe20000410000 */
[----:B------:R-:W-:Y:S05]  /*36d0*/  BRA.CONV ~URZ, `(.L_x_1833) ;  /* 0x000000437f007947 */ /* 0x000fea000b800000 */
[----:B------:R-:W-:Y:S01]  /*36e0*/  HFMA2.MMA R159, -RZ, RZ, 0, 1.847743988037109375e-06 ;  /* 0x0000001fff9f7435 */ /* 0x000fe200000001ff */
[----:B------:R-:W-:Y:S02]  /*36f0*/  MOV R114, R116 ;  /* 0x0000007400727202 */ /* 0x000fe40000000f00 */
[----:B------:R-:W-:-:S03]  /*3700*/  MOV R115, 0x3720 ;  /* 0x0000372000737802 */ /* 0x000fc60000000f00 */
[----:B-1----:R-:W-:Y:S05]  /*3710*/  CALL.REL.NOINC `($__internal_76_$__cuda_sm70_shflsync_idx_p) ;  /* 0x0000434000007944 */ /* 0x002fea0003c00000 */
.L_x_1833:
[----:B------:R-:W-:Y:S05]  /*3720*/  BRA.CONV ~URZ, `(.L_x_1834) ;  /* 0x000000437f007947 */ /* 0x000fea000b800000 */
[----:B-1----:R-:W-:Y:S01]  /*3730*/  HFMA2.MMA R159, -RZ, RZ, 0, 1.847743988037109375e-06 ;  /* 0x0000001fff9f7435 */ /* 0x002fe200000001ff */
[----:B------:R-:W-:Y:S02]  /*3740*/  MOV R114, R117 ;  /* 0x0000007500727202 */ /* 0x000fe40000000f00 */
[----:B------:R-:W-:-:S03]  /*3750*/  MOV R115, 0x3770 ;  /* 0x0000377000737802 */ /* 0x000fc60000000f00 */
[----:B--2--5:R-:W-:Y:S05]  /*3760*/  CALL.REL.NOINC `($__internal_76_$__cuda_sm70_shflsync_idx_p) ;  /* 0x000042f000007944 */ /* 0x024fea0003c00000 */
.L_x_1834:
[----:B------:R-:W-:Y:S05]  /*3770*/  BRA.DIV ~URZ, `(.L_x_1835) ;  /* 0x00003ae27f007947 */ /* 0x000fea000b800000 */
[----:B------:R0:W3:Y:S04]  /*3780*/  SHFL.IDX PT, R118, R112, RZ, 0x1f ;  /* 0x00001fff70767589 */ /* 0x0000e800000e0000 */
[----:B------:R0:W4:Y:S04]  /*3790*/  SHFL.IDX PT, R115, R113, RZ, 0x1f ;  /* 0x00001fff71737589 */ /* 0x00012800000e0000 */
[----:B------:R-:W2:Y:S04]  /*37a0*/  SHFL.UP PT, R116, R116, 0x1, RZ ;  /* 0x0420000074747989 */ /* 0x000ea800000e00ff */
[----:B------:R-:W1:Y:S02]  /*37b0*/  SHFL.UP PT, R117, R117, 0x1, RZ ;  /* 0x0420000075757989 */ /* 0x000e6400000e00ff */
.L_x_1884:
[----:B0--3--:R-:W-:Y:S01]  /*37c0*/  MOV R114, R118 ;  /* 0x0000007600727202 */ /* 0x009fe20000000f00 */
[----:B------:R-:W0:Y:S01]  /*37d0*/  LDS.64 R112, [R131+0x4250] ;  /* 0x0042500083707984 */ /* 0x000e220000000a00 */
[----:B-12-4-:R-:W-:-:S03]  /*37e0*/  @P1 FFMA.FTZ R115, R115, R116, R117 ;  /* 0x0000007473731223 */ /* 0x016fc60000010075 */
        /* <DEDUP_REMOVED lines=13> */
.L_x_1830:
[----:B------:R-:W-:Y:S05]  /*38c0*/  BSYNC B0 ;  /* 0x0000000000007941 */ /* 0x000fea0003800000 */
.L_x_1829:
[C---:B-12---:R-:W-:Y:S01]  /*38d0*/  FMUL.FTZ R113, R103.reuse, R104 ;  /* 0x0000006867717220 */ /* 0x046fe20000410000 */
[----:B------:R-:W-:Y:S01]  /*38e0*/  WARPSYNC 0xffffffff ;  /* 0xffffffff00007948 */ /* 0x000fe20003800000 */
[----:B------:R-:W-:Y:S01]  /*38f0*/  BAR.SYNC.DEFER_BLOCKING 0x0 ;  /* 0x0000000000007b1d */ /* 0x000fe20000010000 */
[----:B------:R-:W-:Y:S01]  /*3900*/  LEA.HI R116, R0, R0, RZ, 0x1e ;  /* 0x0000000000747211 */ /* 0x000fe200078ff0ff */
[----:B------:R-:W-:Y:S01]  /*3910*/  FMUL.FTZ R112, R102, R113 ;  /* 0x0000007166707220 */ /* 0x000fe20000410000 */
[----:B------:R-:W-:Y:S01]  /*3920*/  LOP3.LUT P0, RZ, R0, 0x1f, RZ, 0xc0, !PT ;  /* 0x0000001f00ff7812 */ /* 0x000fe2000780c0ff */
[----:B------:R-:W-:Y:S01]  /*3930*/  FFMA.FTZ R113, R103, R120, R111 ;  /* 0x0000007867717223 */ /* 0x000fe2000001006f */
[----:B------:R-:W-:Y:S01]  /*3940*/  MOV R118, UR7 ;  /* 0x0000000700767c02 */ /* 0x000fe20008000f00 */
[----:B------:R-:W-:Y:S01]  /*3950*/  FMUL.FTZ R131, R10, R41 ;  /* 0x000000290a837220 */ /* 0x000fe20000410000 */
[----:B------:R-:W-:Y:S01]  /*3960*/  BSSY B0, `(.L_x_1836) ;  /* 0x0000086000007945 */ /* 0x000fe20003800000 */
        /* <DEDUP_REMOVED lines=8> */
[----:B------:R-:W-:Y:S01]  /*39f0*/  FFMA.FTZ R114, R98, R115, R106 ;  /* 0x0000007362727223 */ /* 0x000fe2000001006a */
[----:B------:R-:W0:Y:S01]  /*3a00*/  LDS R117, [R116.X8+0x4254] ;  /* 0x0042540074757984 */ /* 0x000e220000008800 */
        /* <DEDUP_REMOVED lines=18> */
[----:B------:R-:W-:Y:S01]  /*3b30*/  HFMA2.MMA R113, -RZ, RZ, 0, 0 ;  /* 0x00000000ff717435 */ /* 0x000fe200000001ff */
[----:B------:R-:W-:-:S02]  /*3b40*/  FFMA.FTZ R115, R26, R114, R127 ;  /* 0x000000721a737223 */ /* 0x000fc4000001007f */
[C---:B------:R-:W-:Y:S01]  /*3b50*/  FMUL.FTZ R114, R25.reuse, R112 ;  /* 0x0000007019727220 */ /* 0x040fe20000410000 */
[----:B------:R-:W-:Y:S01]  /*3b60*/  MOV R112, 0x3f800000 ;  /* 0x3f80000000707802 */ /* 0x000fe20000000f00 */
[----:B------:R-:W-:Y:S02]  /*3b70*/  FFMA.FTZ R115, R25, R115, R128 ;  /* 0x0000007319737223 */ /* 0x000fe40000010080 */
[----:B------:R-:W-:Y:S02]  /*3b80*/  FMUL.FTZ R133, R13, R36 ;  /* 0x000000240d857220 */ /* 0x000fe40000410000 */
[----:B------:R-:W-:Y:S02]  /*3b90*/  FMUL.FTZ R134, R15, R38 ;  /* 0x000000260f867220 */ /* 0x000fe40000410000 */
[----:B------:R-:W1:Y:S01]  /*3ba0*/  @!P0 LDS.64 R112, [R118.X8+0x5660] ;  /* 0x0056600076708984 */ /* 0x000e620000008a00 */
[----:B------:R-:W-:Y:S01]  /*3bb0*/  FMUL.FTZ R135, R16, R39 ;  /* 0x0000002710877220 */ /* 0x000fe20000410000 */
[----:B------:R-:W-:Y:S01]  /*3bc0*/  ISETP.GT.U32.AND P0, PT, R0, 0x1f, PT ;  /* 0x0000001f0000780c */ /* 0x000fe20003f04070 */
[----:B------:R-:W-:Y:S01]  /*3bd0*/  FMUL.FTZ R136, R17, R32 ;  /* 0x0000002011887220 */ /* 0x000fe20000410000 */
[----:B------:R2:W-:Y:S01]  /*3be0*/  STS.64 [R116.X8+0x4760], R114 ;  /* 0x0047607274007388 */ /* 0x0005e20000008a00 */
[----:B------:R-:W-:-:S02]  /*3bf0*/  FMUL.FTZ R137, R18, R33 ;  /* 0x0000002112897220 */ /* 0x000fc40000410000 */
[----:B------:R-:W-:Y:S02]  /*3c00*/  FMUL.FTZ R138, R20, R35 ;  /* 0x00000023148a7220 */ /* 0x000fe40000410000 */
[----:B------:R-:W-:Y:S02]  /*3c10*/  FMUL.FTZ R139, R21, R28 ;  /* 0x0000001c158b7220 */ /* 0x000fe40000410000 */
[----:B------:R-:W-:Y:S02]  /*3c20*/  FMUL.FTZ R140, R22, R29 ;  /* 0x0000001d168c7220 */ /* 0x000fe40000410000 */
[----:B------:R-:W-:Y:S02]  /*3c30*/  FMUL.FTZ R141, R24, R31 ;  /* 0x0000001f188d7220 */ /* 0x000fe40000410000 */
[----:B--2---:R-:W-:Y:S02]  /*3c40*/  FMUL.FTZ R116, R9, R40 ;  /* 0x0000002809747220 */ /* 0x004fe40000410000 */
[----:B------:R-:W-:-:S02]  /*3c50*/  FMUL.FTZ R114, R14, R37 ;  /* 0x000000250e727220 */ /* 0x000fc40000410000 */
[----:B0-----:R-:W-:Y:S02]  /*3c60*/  FFMA.FTZ R130, R130, R117, R116 ;  /* 0x0000007582827223 */ /* 0x001fe40000010074 */
        /* <DEDUP_REMOVED lines=39> */
.L_x_1885:
        /* <DEDUP_REMOVED lines=26> */
.L_x_1886:
        /* <DEDUP_REMOVED lines=20> */
.L_x_1837:
[----:B-1----:R-:W-:Y:S05]  /*41c0*/  BSYNC B0 ;  /* 0x0000000000007941 */ /* 0x002fea0003800000 */
.L_x_1836:
[----:B------:R-:W2:Y:S01]  /*41d0*/  LDL R119, [R1+0x8] ;  /* 0x0000080001777983 */ /* 0x000ea20000100800 */
[----:B------:R-:W-:Y:S01]  /*41e0*/  WARPSYNC 0xffffffff ;  /* 0xffffffff00007948 */ /* 0x000fe20003800000 */
[----:B------:R-:W-:Y:S01]  /*41f0*/  LEA.HI R114, R0, R0, RZ, 0x1e ;  /* 0x0000000000727211 */ /* 0x000fe200078ff0ff */
[----:B------:R-:W-:Y:S01]  /*4200*/  ULDC.64 UR20, c[0x0][0x298] ;  /* 0x0000a60000147ab9 */ /* 0x000fe20000000a00 */
[----:B------:R-:W3:Y:S04]  /*4210*/  LDL R118, [R1+0x4] ;  /* 0x0000040001767983 */ /* 0x000ee80000100800 */
[----:B------:R-:W4:Y:S04]  /*4220*/  LDL R116, [R1] ;  /* 0x0000000001747983 */ /* 0x000f280000100800 */
[----:B------:R-:W-:Y:S06]  /*4230*/  BAR.SYNC.DEFER_BLOCKING 0x0 ;  /* 0x0000000000007b1d */ /* 0x000fec0000010000 */
[----:B------:R-:W0:Y:S02]  /*4240*/  LDS R114, [R114.X8+0x4764] ;  /* 0x0047640072727984 */ /* 0x000e240000008800 */
[----:B0-----:R-:W-:-:S04]  /*4250*/  FFMA.FTZ R104, R114, R104, R120 ;  /* 0x0000006872687223 */ /* 0x001fc80000010078 */
        /* <DEDUP_REMOVED lines=12> */
[----:B------:R-:W-:-:S03]  /*4320*/  ISETP.NE.AND P0, PT, R0, RZ, PT ;  /* 0x000000ff0000720c */ /* 0x000fc60003f05270 */
[----:B------:R-:W-:-:S04]  /*4330*/  FFMA.FTZ R126, R27, R125, R126 ;  /* 0x0000007d1b7e7223 */ /* 0x000fc8000001007e */
[----:B------:R-:W-:Y:S01]  /*4340*/  FFMA.FTZ R127, R26, R126, R127 ;  /* 0x0000007e1a7f7223 */ /* 0x000fe2000001007f */
[----:B------:R-:W-:-:S03]  /*4350*/  SHF.L.U32 R26, R0, 0x4, RZ ;  /* 0x00000004001a7819 */ /* 0x000fc600000006ff */
[-C--:B------:R-:W-:Y:S01]  /*4360*/  FFMA.FTZ R128, R25, R127.reuse, R128 ;  /* 0x0000007f19807223 */ /* 0x080fe20000010080 */
[----:B------:R-:W-:Y:S01]  /*4370*/  MOV R110, UR7 ;  /* 0x00000007006e7c02 */ /* 0x000fe20008000f00 */
[----:B------:R-:W-:Y:S01]  /*4380*/  FMUL.FTZ R106, R4, R127 ;  /* 0x0000007f046a7220 */ /* 0x000fe20000410000 */
[C---:B------:R-:W-:Y:S01]  /*4390*/  IADD3 R27, R26.reuse, 0x1, RZ ;  /* 0x000000011a1b7810 */ /* 0x040fe20007ffe0ff */
[----:B------:R-:W-:Y:S01]  /*43a0*/  FMUL.FTZ R107, R3, R128 ;  /* 0x00000080036b7220 */ /* 0x000fe20000410000 */
[----:B------:R-:W-:Y:S01]  /*43b0*/  LEA.HI.SX32 R94, R26, R26, 0x1b ;  /* 0x0000001a1a5e7211 */ /* 0x000fe200078fdaff */
[----:B------:R0:W-:Y:S01]  /*43c0*/  @!P0 STS.64 [R110.X8+0x5660], R112 ;  /* 0x005660706e008388 */ /* 0x0001e20000008a00 */
[----:B------:R-:W-:Y:S02]  /*43d0*/  FMUL.FTZ R108, R89, R106 ;  /* 0x0000006a596c7220 */ /* 0x000fe40000410000 */
[----:B------:R-:W-:-:S05]  /*43e0*/  FMUL.FTZ R111, R88, R107 ;  /* 0x0000006b586f7220 */ /* 0x000fca0000410000 */
[----:B------:R-:W-:Y:S01]  /*43f0*/  STS [R94.X4+0x2110], R111 ;  /* 0x0021106f5e007388 */ /* 0x000fe20000004800 */
[----:B0-----:R-:W-:-:S05]  /*4400*/  LEA.HI.SX32 R113, R27, R26, 0x1b ;  /* 0x0000001a1b717211 */ /* 0x001fca00078fdaff */
[----:B------:R0:W-:Y:S01]  /*4410*/  STS [R113.X4+0x2114], R108 ;  /* 0x0021146c71007388 */ /* 0x0001e20000004800 */
[C---:B------:R-:W-:Y:S02]  /*4420*/  IADD3 R115, R26.reuse, 0x2, RZ ;  /* 0x000000021a737810 */ /* 0x040fe40007ffe0ff */
[----:B------:R-:W-:Y:S01]  /*4430*/  IADD3 R117, R26, 0x3, RZ ;  /* 0x000000031a757810 */ /* 0x000fe20007ffe0ff */
[----:B0-----:R-:W-:-:S04]  /*4440*/  FMUL.FTZ R108, R10, R41 ;  /* 0x000000290a6c7220 */ /* 0x001fc80000410000 */
[-C--:B------:R-:W-:Y:S02]  /*4450*/  FFMA.FTZ R113, R25, R130.reuse, R108 ;  /* 0x0000008219717223 */ /* 0x080fe4000001006c */
[----:B------:R-:W-:Y:S01]  /*4460*/  FFMA.FTZ R25, R151, R130, RZ ;  /* 0x0000008297197223 */ /* 0x000fe200000100ff */
[-C--:B------:R-:W-:Y:S02]  /*4470*/  LEA.HI.SX32 R115, R115, R26.reuse, 0x1b ;  /* 0x0000001a73737211 */ /* 0x080fe400078fdaff */
[----:B------:R-:W-:Y:S01]  /*4480*/  LEA.HI.SX32 R117, R117, R26, 0x1b ;  /* 0x0000001a75757211 */ /* 0x000fe200078fdaff */
[----:B------:R-:W-:-:S04]  /*4490*/  FMUL.FTZ R27, R5, R126 ;  /* 0x0000007e051b7220 */ /* 0x000fc80000410000 */
[----:B------:R-:W-:Y:S02]  /*44a0*/  FMUL.FTZ R110, R90, R27 ;  /* 0x0000001b5a6e7220 */ /* 0x000fe40000410000 */
[----:B------:R-:W-:-:S03]  /*44b0*/  FFMA.FTZ R130, -R9, R40, R130 ;  /* 0x0000002809827223 */ /* 0x000fc60000010182 */
[----:B------:R0:W-:Y:S02]  /*44c0*/  STS [R115.X4+0x2118], R110 ;  /* 0x0021186e73007388 */ /* 0x0001e40000004800 */
[----:B0-----:R-:W-:Y:S02]  /*44d0*/  FMUL.FTZ R110, R18, R33 ;  /* 0x00000021126e7220 */ /* 0x001fe40000410000 */
[----:B------:R-:W-:-:S04]  /*44e0*/  FMUL.FTZ R92, R6, R125 ;  /* 0x0000007d065c7220 */ /* 0x000fc80000410000 */
[----:B------:R-:W-:Y:S01]  /*44f0*/  FMUL.FTZ R112, R91, R92 ;  /* 0x0000005c5b707220 */ /* 0x000fe20000410000 */
[----:B------:R-:W-:-:S04]  /*4500*/  UIMAD UR20, UR37, UR20, URZ ;  /* 0x00000014251472a4 */ /* 0x000fc8000f8e023f */
[----:B------:R0:W-:Y:S01]  /*4510*/  STS [R117.X4+0x211c], R112 ;  /* 0x00211c7075007388 */ /* 0x0001e20000004800 */
[----:B------:R-:W-:Y:S01]  /*4520*/  UIMAD UR20, UR36, UR21, UR20 ;  /* 0x00000015241472a4 */ /* 0x000fe2000f8e0214 */
[----:B0-----:R-:W-:Y:S01]  /*4530*/  MOV R117, UR36 ;  /* 0x0000002400757c02 */ /* 0x001fe20008000f00 */
[----:B------:R-:W-:Y:S01]  /*4540*/  FMUL.FTZ R112, R146, R96 ;  /* 0x0000006092707220 */ /* 0x000fe20000410000 */
[----:B------:R-:W-:Y:S01]  /*4550*/  MOV R121, UR22 ;  /* 0x0000001600797c02 */ /* 0x000fe20008000f00 */
[----:B--2---:R-:W-:Y:S02]  /*4560*/  FFMA.FTZ R26, R119, R113, R25 ;  /* 0x00000071771a7223 */ /* 0x004fe40000010019 */
[----:B------:R-:W-:Y:S02]  /*4570*/  FADD.FTZ R25, -R108, R113 ;  /* 0x000000716c197221 */ /* 0x000fe40000010100 */
[----:B---3--:R-:W-:Y:S02]  /*4580*/  FFMA.FTZ R111, R118, R131, R26 ;  /* 0x00000083766f7223 */ /* 0x008fe4000001001a */
[----:B------:R-:W-:-:S02]  /*4590*/  FMUL.FTZ R108, R14, R37 ;  /* 0x000000250e6c7220 */ /* 0x000fc40000410000 */
[----:B----4-:R-:W-:Y:S02]  /*45a0*/  FFMA.FTZ R26, R116, R132, R111 ;  /* 0x00000084741a7223 */ /* 0x010fe4000001006f */
[-C--:B------:R-:W-:Y:S02]  /*45b0*/  FFMA.FTZ R111, R93, R133.reuse, R108 ;  /* 0x000000855d6f7223 */ /* 0x080fe4000001006c */
[----:B------:R-:W-:-:S04]  /*45c0*/  FFMA.FTZ R93, R165, R133, R26 ;  /* 0x00000085a55d7223 */ /* 0x000fc8000001001a */
[----:B------:R-:W-:-:S04]  /*45d0*/  FFMA.FTZ R93, R164, R111, R93 ;  /* 0x0000006fa45d7223 */ /* 0x000fc8000001005d */
[----:B------:R-:W-:Y:S02]  /*45e0*/  FFMA.FTZ R93, R163, R134, R93 ;  /* 0x00000086a35d7223 */ /* 0x000fe4000001005d */
[----:B------:R-:W-:Y:S02]  /*45f0*/  FADD.FTZ R26, -R108, R111 ;  /* 0x0000006f6c1a7221 */ /* 0x000fe40000010100 */
[----:B------:R-:W-:Y:S02]  /*4600*/  FFMA.FTZ R93, R162, R135, R93 ;  /* 0x00000087a25d7223 */ /* 0x000fe4000001005d */
[-C--:B------:R-:W-:Y:S02]  /*4610*/  FFMA.FTZ R111, R97, R136.reuse, R110 ;  /* 0x00000088616f7223 */ /* 0x080fe4000001006e */
[----:B------:R-:W-:Y:S02]  /*4620*/  FFMA.FTZ R97, R161, R136, R93 ;  /* 0x00000088a1617223 */ /* 0x000fe4000001005d */
[----:B------:R-:W-:-:S02]  /*4630*/  FFMA.FTZ R93, R130, R107, RZ ;  /* 0x0000006b825d7223 */ /* 0x000fc400000100ff */
[----:B------:R-:W-:Y:S02]  /*4640*/  FFMA.FTZ R108, R158, R111, R97 ;  /* 0x0000006f9e6c7223 */ /* 0x000fe40000010061 */
[----:B------:R-:W-:Y:S02]  /*4650*/  FFMA.FTZ R106, R25, R106, R93 ;  /* 0x0000006a196a7223 */ /* 0x000fe4000001005d */
[----:B------:R-:W-:Y:S02]  /*4660*/  FFMA.FTZ R131, -R11, R42, R131 ;  /* 0x0000002a0b837223 */ /* 0x000fe40000010183 */
[----:B------:R-:W-:Y:S02]  /*4670*/  FFMA.FTZ R97, R157, R137, R108 ;  /* 0x000000899d617223 */ /* 0x000fe4000001006c */
[----:B------:R-:W-:Y:S02]  /*4680*/  FFMA.FTZ R93, R131, R27, R106 ;  /* 0x0000001b835d7223 */ /* 0x000fe4000001006a */
[----:B------:R-:W-:-:S02]  /*4690*/  FMUL.FTZ R108, R22, R29 ;  /* 0x0000001d166c7220 */ /* 0x000fc40000410000 */
[----:B------:R-:W-:Y:S02]  /*46a0*/  FFMA.FTZ R27, -R12, R43, R132 ;  /* 0x0000002b0c1b7223 */ /* 0x000fe40000010184 */
[----:B------:R-:W-:Y:S02]  /*46b0*/  FADD.FTZ R107, -R110, R111 ;  /* 0x0000006f6e6b7221 */ /* 0x000fe40000010100 */
[----:B------:R-:W-:Y:S02]  /*46c0*/  FFMA.FTZ R106, R156, R138, R97 ;  /* 0x0000008a9c6a7223 */ /* 0x000fe40000010061 */
[----:B------:R-:W-:Y:S02]  /*46d0*/  FFMA.FTZ R111, R101, R139, R108 ;  /* 0x0000008b656f7223 */ /* 0x000fe4000001006c */
[----:B------:R-:W-:Y:S02]  /*46e0*/  FFMA.FTZ R93, R27, R92, R93 ;  /* 0x0000005c1b5d7223 */ /* 0x000fe4000001005d */
[----:B------:R-:W-:-:S02]  /*46f0*/  FFMA.FTZ R133, -R13, R36, R133 ;  /* 0x000000240d857223 */ /* 0x000fc40000010185 */
[-C--:B------:R-:W-:Y:S02]  /*4700*/  FMUL.FTZ R92, R36, R124.reuse ;  /* 0x0000007c245c7220 */ /* 0x080fe40000410000 */
[----:B------:R-:W-:Y:S02]  /*4710*/  FFMA.FTZ R97, R155, R139, R106 ;  /* 0x0000008b9b617223 */ /* 0x000fe4000001006a */
[----:B------:R-:W-:Y:S02]  /*4720*/  FMUL.FTZ R36, R124, UR42 ;  /* 0x0000002a7c247c20 */ /* 0x000fe40008410000 */
[----:B------:R-:W-:Y:S02]  /*4730*/  FADD.FTZ R101, -R108, R111 ;  /* 0x0000006f6c657221 */ /* 0x000fe40000010100 */
[----:B------:R-:W-:Y:S02]  /*4740*/  FMUL.FTZ R124, R149, R124 ;  /* 0x0000007c957c7220 */ /* 0x000fe40000410000 */
[----:B------:R-:W-:-:S02]  /*4750*/  FMUL.FTZ R108, R125, UR42 ;  /* 0x0000002a7d6c7c20 */ /* 0x000fc40008410000 */
[----:B------:R-:W-:Y:S02]  /*4760*/  FFMA.FTZ R106, R154, R111, R97 ;  /* 0x0000006f9a6a7223 */ /* 0x000fe40000010061 */
[----:B------:R-:W-:Y:S02]  /*4770*/  FMUL.FTZ R36, R36, R133 ;  /* 0x0000008524247220 */ /* 0x000fe40000410000 */
[----:B------:R-:W-:Y:S02]  /*4780*/  FFMA.FTZ R133, R133, R124, R93 ;  /* 0x0000007c85857223 */ /* 0x000fe4000001005d */
[----:B------:R-:W-:Y:S02]  /*4790*/  FMUL.FTZ R97, R43, R125 ;  /* 0x0000007d2b617220 */ /* 0x000fe40000410000 */
[----:B------:R-:W-:Y:S02]  /*47a0*/  FMUL.FTZ R93, R37, R123 ;  /* 0x0000007b255d7220 */ /* 0x000fe40000410000 */
[----:B------:R-:W-:-:S02]  /*47b0*/  FMUL.FTZ R43, R108, R27 ;  /* 0x0000001b6c2b7220 */ /* 0x000fc40000410000 */
[----:B------:R-:W-:Y:S02]  /*47c0*/  FMUL.FTZ R37, R123, UR42 ;  /* 0x0000002a7b257c20 */ /* 0x000fe40008410000 */
[----:B------:R-:W-:Y:S02]  /*47d0*/  FFMA.FTZ R134, -R15, R38, R134 ;  /* 0x000000260f867223 */ /* 0x000fe40000010186 */
[----:B------:R-:W-:Y:S02]  /*47e0*/  FMUL.FTZ R27, R95, UR42 ;  /* 0x0000002a5f1b7c20 */ /* 0x000fe40008410000 */
[----:B------:R-:W-:Y:S02]  /*47f0*/  FMUL.FTZ R110, R148, R123 ;  /* 0x0000007b946e7220 */ /* 0x000fe40000410000 */
[-C--:B------:R-:W-:Y:S02]  /*4800*/  FMUL.FTZ R38, R38, R95.reuse ;  /* 0x0000005f26267220 */ /* 0x080fe40000410000 */
[----:B------:R-:W-:-:S02]  /*4810*/  FMUL.FTZ R111, R147, R95 ;  /* 0x0000005f936f7220 */ /* 0x000fc40000410000 */
[----:B------:R-:W-:Y:S02]  /*4820*/  FMUL.FTZ R37, R37, R26 ;  /* 0x0000001a25257220 */ /* 0x000fe40000410000 */
[----:B------:R-:W-:Y:S01]  /*4830*/  FMUL.FTZ R95, R27, R134 ;  /* 0x000000861b5f7220 */ /* 0x000fe20000410000 */
[----:B------:R-:W-:Y:S01]  /*4840*/  HFMA2.MMA R27, -RZ, RZ, 0, 0 ;  /* 0x00000000ff1b7435 */ /* 0x000fe200000001ff */
[----:B------:R-:W-:-:S04]  /*4850*/  FFMA.FTZ R26, R26, R110, R133 ;  /* 0x0000006e1a1a7223 */ /* 0x000fc80000010085 */
[----:B------:R-:W-:Y:S01]  /*4860*/  FFMA.FTZ R108, R134, R111, R26 ;  /* 0x0000006f866c7223 */ /* 0x000fe2000001001a */
[----:B------:R-:W-:Y:S01]  /*4870*/  MOV R26, R0 ;  /* 0x00000000001a7202 */ /* 0x000fe20000000f00 */
[----:B------:R-:W-:-:S04]  /*4880*/  FMUL.FTZ R113, R84, R124 ;  /* 0x0000007c54717220 */ /* 0x000fc80000410000 */
[----:B------:R-:W-:Y:S01]  /*4890*/  IMAD.WIDE.U32 R26, R117, c[0x0][0x298], R26 ;  /* 0x0000a600751a7a25 */ /* 0x000fe200078e001a */
[----:B------:R0:W-:Y:S03]  /*48a0*/  STS [R94.X4+0x2120], R113 ;  /* 0x002120715e007388 */ /* 0x0001e60000004800 */
[----:B------:R-:W-:Y:S01]  /*48b0*/  FMUL.FTZ R115, R85, R110 ;  /* 0x0000006e55737220 */ /* 0x000fe20000410000 */
[----:B------:R-:W-:Y:S01]  /*48c0*/  IADD3 R27, R27, UR20, RZ ;  /* 0x000000141b1b7c10 */ /* 0x000fe2000fffe0ff */
[----:B------:R-:W-:Y:S01]  /*48d0*/  FFMA.FTZ R135, -R16, R39, R135 ;  /* 0x0000002710877223 */ /* 0x000fe20000010187 */
[----:B------:R-:W-:Y:S01]  /*48e0*/  ULDC.64 UR20, c[0x0][0x2a0] ;  /* 0x0000a80000147ab9 */ /* 0x000fe20000000a00 */
[----:B------:R-:W-:Y:S01]  /*48f0*/  FFMA.FTZ R117, -R17, R32, R136 ;  /* 0x0000002011757223 */ /* 0x000fe20000010188 */
[----:B------:R-:W-:Y:S01]  /*4900*/  UIMAD UR20, UR39, UR20, URZ ;  /* 0x00000014271472a4 */ /* 0x000fe2000f8e023f */
[----:B0-----:R-:W-:-:S02]  /*4910*/  FMUL.FTZ R113, R86, R111 ;  /* 0x0000006f56717220 */ /* 0x001fc40000410000 */
[-C--:B------:R-:W-:Y:S02]  /*4920*/  FMUL.FTZ R111, R32, R105.reuse ;  /* 0x00000069206f7220 */ /* 0x080fe40000410000 */
[----:B------:R-:W-:Y:S01]  /*4930*/  FMUL.FTZ R32, R105, UR42 ;  /* 0x0000002a69207c20 */ /* 0x000fe20008410000 */
[----:B------:R0:W-:Y:S01]  /*4940*/  STS [R94.X4+0x2124], R115 ;  /* 0x002124735e007388 */ /* 0x0001e20000004800 */
[----:B------:R-:W-:Y:S02]  /*4950*/  FMUL.FTZ R110, R96, UR42 ;  /* 0x0000002a606e7c20 */ /* 0x000fe40008410000 */
[----:B------:R-:W-:Y:S02]  /*4960*/  FFMA.FTZ R108, R135, R112, R108 ;  /* 0x00000070876c7223 */ /* 0x000fe4000001006c */
[----:B------:R-:W-:Y:S01]  /*4970*/  FMUL.FTZ R119, R145, R105 ;  /* 0x0000006991777220 */ /* 0x000fe20000410000 */
[----:B------:R-:W-:Y:S01]  /*4980*/  UIMAD UR20, UR22, UR21, UR20 ;  /* 0x00000015161472a4 */ /* 0x000fe2000f8e0214 */
[----:B------:R-:W-:Y:S01]  /*4990*/  FMUL.FTZ R39, R39, R96 ;  /* 0x0000006027277220 */ /* 0x000fe20000410000 */
[----:B------:R-:W-:Y:S01]  /*49a0*/  UIADD3 UR34, UP0, UR16, -0x800, URZ ;  /* 0xfffff80010227890 */ /* 0x000fe2000ff1e03f */
[----:B------:R-:W-:-:S02]  /*49b0*/  FMUL.FTZ R105, R32, R117 ;  /* 0x0000007520697220 */ /* 0x000fc40000410000 */
[----:B0-----:R-:W-:Y:S02]  /*49c0*/  FMUL.FTZ R115, R87, R112 ;  /* 0x0000007057737220 */ /* 0x001fe40000410000 */
[----:B------:R-:W-:Y:S02]  /*49d0*/  FMUL.FTZ R96, R110, R135 ;  /* 0x000000876e607220 */ /* 0x000fe40000410000 */
[----:B------:R-:W-:Y:S01]  /*49e0*/  IMAD.WIDE.U32 R26, R121, c[0x0][0x2a0], R26 ;  /* 0x0000a800791a7a25 */ /* 0x000fe200078e001a */
[----:B------:R0:W-:Y:S03]  /*49f0*/  STS [R94.X4+0x2128], R113 ;  /* 0x002128715e007388 */ /* 0x0001e60000004800 */
[----:B------:R-:W-:Y:S02]  /*4a00*/  FFMA.FTZ R32, R117, R119, R108 ;  /* 0x0000007775207223 */ /* 0x000fe4000001006c */
[----:B------:R-:W-:-:S02]  /*4a10*/  FMUL.FTZ R112, R144, R98 ;  /* 0x0000006290707220 */ /* 0x000fc40000410000 */
[----:B------:R-:W-:Y:S01]  /*4a20*/  FMUL.FTZ R110, R98, UR42 ;  /* 0x0000002a626e7c20 */ /* 0x000fe20008410000 */
[----:B------:R1:W-:Y:S01]  /*4a30*/  STS [R94.X4+0x212c], R115 ;  /* 0x00212c735e007388 */ /* 0x0003e20000004800 */
[----:B------:R-:W-:Y:S01]  /*4a40*/  FMUL.FTZ R108, R33, R98 ;  /* 0x00000062216c7220 */ /* 0x000fe20000410000 */
[----:B------:R-:W-:Y:S01]  /*4a50*/  IADD3 R33, R27, UR20, RZ ;  /* 0x000000141b217c10 */ /* 0x000fe2000fffe0ff */
[-C--:B0-----:R-:W-:Y:S01]  /*4a60*/  FFMA.FTZ R113, R107, R112.reuse, R32 ;  /* 0x000000706b717223 */ /* 0x081fe20000010020 */
[----:B------:R-:W-:Y:S01]  /*4a70*/  PLOP3.LUT P2, PT, PT, PT, UP0, 0x80, 0x0 ;  /* 0x000000000000781c */ /* 0x000fe20003f4f008 */
[----:B------:R-:W-:Y:S01]  /*4a80*/  FMUL.FTZ R98, R110, R107 ;  /* 0x0000006b6e627220 */ /* 0x000fe20000410000 */
[----:B------:R-:W-:Y:S02]  /*4a90*/  MOV R110, UR17 ;  /* 0x00000011006e7c02 */ /* 0x000fe40008000f00 */
[C---:B------:R-:W-:Y:S01]  /*4aa0*/  IADD3 R32, P0, R26.reuse, UR34, RZ ;  /* 0x000000221a207c10 */ /* 0x040fe2000ff1e0ff */
[----:B-1----:R-:W-:Y:S01]  /*4ab0*/  FMUL.FTZ R115, R81, R112 ;  /* 0x0000007051737220 */ /* 0x002fe20000410000 */
[----:B------:R-:W-:Y:S01]  /*4ac0*/  LEA R112, P1, R26, c[0x0][0x318], 0x2 ;  /* 0x0000c6001a707a11 */ /* 0x000fe200078210ff */
[----:B------:R-:W-:-:S02]  /*4ad0*/  FFMA.FTZ R137, -R19, R34, R137 ;  /* 0x0000002213897223 */ /* 0x000fc40000010189 */
[----:B------:R-:W-:Y:S01]  /*4ae0*/  FMUL.FTZ R116, R143, R99 ;  /* 0x000000638f747220 */ /* 0x000fe20000410000 */
[----:B------:R-:W-:Y:S01]  /*4af0*/  LEA.HI.X R27, R26, c[0x0][0x31c], R33, 0x2, P1 ;  /* 0x0000c7001a1b7a11 */ /* 0x000fe200008f1421 */
[----:B------:R-:W-:Y:S01]  /*4b00*/  FFMA.FTZ R138, -R20, R35, R138 ;  /* 0x00000023148a7223 */ /* 0x000fe2000001018a */
[----:B------:R-:W-:Y:S01]  /*4b10*/  IADD3.X R33, R33, -0x1, R110, P0, P2 ;  /* 0xffffffff21217810 */ /* 0x000fe200007e446e */
[----:B------:R-:W-:Y:S02]  /*4b20*/  FMUL.FTZ R110, R35, R100 ;  /* 0x00000064236e7220 */ /* 0x000fe40000410000 */
[----:B------:R-:W-:Y:S02]  /*4b30*/  FMUL.FTZ R35, R100, UR42 ;  /* 0x0000002a64237c20 */ /* 0x000fe40008410000 */
[----:B------:R-:W-:Y:S02]  /*4b40*/  FFMA.FTZ R113, R137, R116, R113 ;  /* 0x0000007489717223 */ /* 0x000fe40000010071 */
[----:B------:R-:W-:-:S02]  /*4b50*/  FMUL.FTZ R114, R142, R100 ;  /* 0x000000648e727220 */ /* 0x000fc40000410000 */
[----:B------:R-:W-:Y:S02]  /*4b60*/  FMUL.FTZ R107, R34, R99 ;  /* 0x00000063226b7220 */ /* 0x000fe40000410000 */
[----:B------:R-:W-:Y:S02]  /*4b70*/  FMUL.FTZ R35, R35, R138 ;  /* 0x0000008a23237220 */ /* 0x000fe40000410000 */
[----:B------:R-:W-:Y:S01]  /*4b80*/  FMUL.FTZ R34, R99, UR42 ;  /* 0x0000002a63227c20 */ /* 0x000fe20008410000 */
[----:B------:R-:W-:Y:S01]  /*4b90*/  MOV R99, UR16 ;  /* 0x0000001000637c02 */ /* 0x000fe20008000f00 */
[----:B------:R-:W-:Y:S02]  /*4ba0*/  FFMA.FTZ R138, R138, R114, R113 ;  /* 0x000000728a8a7223 */ /* 0x000fe40000010071 */
[----:B------:R-:W-:Y:S01]  /*4bb0*/  FMUL.FTZ R113, R82, R116 ;  /* 0x0000007452717220 */ /* 0x000fe20000410000 */
[----:B------:R0:W-:Y:S01]  /*4bc0*/  STS [R94.X4+0x2134], R115 ;  /* 0x002134735e007388 */ /* 0x0001e20000004800 */
[----:B------:R-:W-:Y:S01]  /*4bd0*/  LEA R26, P1, R99, R112, 0x2 ;  /* 0x00000070631a7211 */ /* 0x000fe200078210ff */
[----:B------:R-:W-:-:S02]  /*4be0*/  FMUL.FTZ R99, R28, R109 ;  /* 0x0000006d1c637220 */ /* 0x000fc40000410000 */
[----:B------:R-:W-:Y:S01]  /*4bf0*/  FMUL.FTZ R100, R109, UR42 ;  /* 0x0000002a6d647c20 */ /* 0x000fe20008410000 */
[----:B------:R1:W-:Y:S01]  /*4c00*/  STS [R94.X4+0x2138], R113 ;  /* 0x002138715e007388 */ /* 0x0003e20000004800 */
[----:B------:R-:W-:Y:S02]  /*4c10*/  FFMA.FTZ R139, -R21, R28, R139 ;  /* 0x0000001c158b7223 */ /* 0x000fe4000001018b */
[----:B0-----:R-:W-:Y:S02]  /*4c20*/  FMUL.FTZ R115, R83, R114 ;  /* 0x0000007253737220 */ /* 0x001fe40000410000 */
[----:B------:R-:W-:Y:S01]  /*4c30*/  FMUL.FTZ R109, R129, R109 ;  /* 0x0000006d816d7220 */ /* 0x000fe20000410000 */
[----:B-1----:R-:W-:Y:S01]  /*4c40*/  MOV R113, UR34 ;  /* 0x0000002200717c02 */ /* 0x002fe20008000f00 */
[----:B------:R-:W-:Y:S01]  /*4c50*/  FMUL.FTZ R119, R80, R119 ;  /* 0x0000007750777220 */ /* 0x000fe20000410000 */
[----:B------:R0:W-:Y:S01]  /*4c60*/  STS [R94.X4+0x213c], R115 ;  /* 0x00213c735e007388 */ /* 0x0001e20000004800 */
[----:B------:R-:W-:-:S02]  /*4c70*/  FMUL.FTZ R28, R7, R102 ;  /* 0x00000066071c7220 */ /* 0x000fc40000410000 */
[----:B------:R-:W-:Y:S02]  /*4c80*/  FMUL.FTZ R112, R29, R102 ;  /* 0x000000661d707220 */ /* 0x000fe40000410000 */
[----:B------:R-:W-:Y:S02]  /*4c90*/  FMUL.FTZ R102, R102, UR42 ;  /* 0x0000002a66667c20 */ /* 0x000fe40008410000 */
[----:B------:R-:W-:Y:S02]  /*4ca0*/  FFMA.FTZ R138, R139, R109, R138 ;  /* 0x0000006d8b8a7223 */ /* 0x000fe4000001008a */
[----:B0-----:R-:W-:Y:S01]  /*4cb0*/  FFMA.FTZ R115, R153, R140, R106 ;  /* 0x0000008c99737223 */ /* 0x001fe2000001006a */
[----:B------:R-:W-:Y:S01]  /*4cc0*/  IADD3 R106, -R113, c[0x0][0x168], -R0 ;  /* 0x00005a00716a7a10 */ /* 0x000fe20007ffe900 */
[----:B------:R0:W-:Y:S01]  /*4cd0*/  STS [R94.X4+0x2130], R119 ;  /* 0x002130775e007388 */ /* 0x0001e20000004800 */
[----:B------:R-:W-:Y:S02]  /*4ce0*/  FMUL.FTZ R102, R102, R101 ;  /* 0x0000006566667220 */ /* 0x000fe40000410000 */
[----:B------:R-:W-:Y:S01]  /*4cf0*/  FFMA.FTZ R101, R101, R28, R138 ;  /* 0x0000001c65657223 */ /* 0x000fe2000001008a */
[----:B------:R-:W-:Y:S01]  /*4d00*/  ISETP.GE.AND P0, PT, R106, 0x1, PT ;  /* 0x000000016a00780c */ /* 0x000fe20003f06270 */
[----:B------:R-:W-:-:S02]  /*4d10*/  FMUL.FTZ R117, R76, R109 ;  /* 0x0000006d4c757220 */ /* 0x000fc40000410000 */
[----:B------:R-:W-:Y:S02]  /*4d20*/  FFMA.FTZ R29, -R24, R31, R141 ;  /* 0x0000001f181d7223 */ /* 0x000fe4000001018d */
[----:B------:R-:W-:Y:S02]  /*4d30*/  FMUL.FTZ R116, R150, R104 ;  /* 0x0000006896747220 */ /* 0x000fe40000410000 */
[----:B0-----:R-:W-:Y:S02]  /*4d40*/  FMUL.FTZ R119, R77, R28 ;  /* 0x0000001c4d777220 */ /* 0x001fe40000410000 */
[----:B------:R-:W-:Y:S02]  /*4d50*/  FMUL.FTZ R28, R104, UR42 ;  /* 0x0000002a681c7c20 */ /* 0x000fe40008410000 */
[----:B------:R-:W-:Y:S01]  /*4d60*/  FMUL.FTZ R109, R8, R103 ;  /* 0x00000067086d7220 */ /* 0x000fe20000410000 */
[----:B------:R0:W-:Y:S01]  /*4d70*/  STS [R94.X4+0x2144], R119 ;  /* 0x002144775e007388 */ /* 0x0001e20000004800 */
[----:B------:R-:W-:-:S02]  /*4d80*/  FMUL.FTZ R114, R31, R104 ;  /* 0x000000681f727220 */ /* 0x000fc40000410000 */
[----:B------:R-:W-:Y:S02]  /*4d90*/  FMUL.FTZ R104, R28, R29 ;  /* 0x0000001d1c687220 */ /* 0x000fe40000410000 */
[-C--:B------:R-:W-:Y:S02]  /*4da0*/  FMUL.FTZ R31, R29, R116.reuse ;  /* 0x000000741d1f7220 */ /* 0x080fe40000410000 */
[----:B------:R-:W-:Y:S02]  /*4db0*/  FMUL.FTZ R29, R78, R109 ;  /* 0x0000006d4e1d7220 */ /* 0x000fe40000410000 */
[----:B0-----:R-:W-:Y:S01]  /*4dc0*/  FMUL.FTZ R119, R79, R116 ;  /* 0x000000744f777220 */ /* 0x001fe20000410000 */
[----:B------:R0:W-:Y:S01]  /*4dd0*/  STS [R94.X4+0x2140], R117 ;  /* 0x002140755e007388 */ /* 0x0001e20000004800 */
[----:B------:R-:W-:Y:S01]  /*4de0*/  BSSY B0, `(.L_x_1840) ;  /* 0x000001b000007945 */ /* 0x000fe20003800000 */
[----:B------:R-:W-:Y:S02]  /*4df0*/  FFMA.FTZ R140, -R23, R30, R140 ;  /* 0x0000001e178c7223 */ /* 0x000fe4000001018c */
[----:B------:R1:W-:Y:S01]  /*4e00*/  STS [R94.X4+0x2148], R29 ;  /* 0x0021481d5e007388 */ /* 0x0003e20000004800 */
[----:B------:R-:W-:-:S03]  /*4e10*/  FMUL.FTZ R113, R30, R103 ;  /* 0x000000671e717220 */ /* 0x000fc60000410000 */
[----:B------:R1:W-:Y:S01]  /*4e20*/  STS [R94.X4+0x214c], R119 ;  /* 0x00214c775e007388 */ /* 0x0003e20000004800 */
[----:B------:R-:W-:Y:S02]  /*4e30*/  FMUL.FTZ R30, R41, R127 ;  /* 0x0000007f291e7220 */ /* 0x000fe40000410000 */
[----:B0-----:R-:W-:Y:S02]  /*4e40*/  FMUL.FTZ R117, R103, UR42 ;  /* 0x0000002a67757c20 */ /* 0x001fe40008410000 */
[----:B------:R-:W-:Y:S02]  /*4e50*/  FMUL.FTZ R103, R42, R126 ;  /* 0x0000007e2a677220 */ /* 0x000fe40000410000 */
[----:B------:R-:W-:Y:S02]  /*4e60*/  FMUL.FTZ R34, R34, R137 ;  /* 0x0000008922227220 */ /* 0x000fe40000410000 */
[----:B------:R-:W-:Y:S02]  /*4e70*/  FMUL.FTZ R100, R100, R139 ;  /* 0x0000008b64647220 */ /* 0x000fe40000410000 */
[----:B------:R-:W-:-:S02]  /*4e80*/  FMUL.FTZ R126, R126, UR42 ;  /* 0x0000002a7e7e7c20 */ /* 0x000fc40008410000 */
[----:B------:R-:W-:Y:S02]  /*4e90*/  FMUL.FTZ R42, R127, UR42 ;  /* 0x0000002a7f2a7c20 */ /* 0x000fe40008410000 */
[----:B------:R-:W-:Y:S01]  /*4ea0*/  FMUL.FTZ R41, R128, UR42 ;  /* 0x0000002a80297c20 */ /* 0x000fe20008410000 */
[----:B------:R-:W-:Y:S06]  /*4eb0*/  BAR.SYNC.DEFER_BLOCKING 0x0 ;  /* 0x0000000000007b1d */ /* 0x000fec0000010000 */
[----:B------:R-:W-:Y:S05]  /*4ec0*/  @!P0 BRA `(.L_x_1841) ;  /* 0x000000c000008947 */ /* 0x000fea0003800000 */
[----:B-1----:R-:W-:Y:S01]  /*4ed0*/  LEA.HI.SX32 R94, R0, R0, 0x1b ;  /* 0x00000000005e7211 */ /* 0x002fe200078fdaff */
[----:B------:R-:W-:Y:S01]  /*4ee0*/  USHF.R.S32.HI UR34, URZ, 0x1f, UR7 ;  /* 0x0000001f3f227899 */ /* 0x000fe20008011407 */
[----:B------:R-:W-:Y:S01]  /*4ef0*/  MOV R29, UR7 ;  /* 0x00000007001d7c02 */ /* 0x000fe20008000f00 */
[----:B------:R-:W-:-:S02]  /*4f00*/  ULDC.64 UR20, c[0x0][0x2b0] ;  /* 0x0000ac0000147ab9 */ /* 0x000fc40000000a00 */
[----:B------:R-:W0:Y:S01]  /*4f10*/  LDS R119, [R94.X4+0x2110] ;  /* 0x002110005e777984 */ /* 0x000e220000004800 */
[----:B------:R-:W-:Y:S01]  /*4f20*/  UIMAD UR20, UR34, UR20, URZ ;  /* 0x00000014221472a4 */ /* 0x000fe2000f8e023f */
[----:B------:R-:W-:-:S03]  /*4f30*/  IMAD.WIDE.U32 R32, R29, c[0x0][0x2b0], R32 ;  /* 0x0000ac001d207a25 */ /* 0x000fc600078e0020 */
[----:B------:R-:W-:Y:S02]  /*4f40*/  UIMAD UR20, UR7, UR21, UR20 ;  /* 0x00000015071472a4 */ /* 0x000fe4000f8e0214 */
[----:B------:R-:W-:-:S04]  /*4f50*/  LEA R28, P0, R32, c[0x0][0x318], 0x2 ;  /* 0x0000c600201c7a11 */ /* 0x000fc800078010ff */
[----:B------:R-:W-:-:S04]  /*4f60*/  IADD3 R29, R33, UR20, RZ ;  /* 0x00000014211d7c10 */ /* 0x000fc8000fffe0ff */
[----:B------:R-:W-:-:S05]  /*4f70*/  LEA.HI.X R29, R32, c[0x0][0x31c], R29, 0x2, P0 ;  /* 0x0000c700201d7a11 */ /* 0x000fca00000f141d */
[----:B0-----:R0:W-:Y:S02]  /*4f80*/  RED.E.ADD.F32.FTZ.RN.STRONG.GPU [R28.64], R119 ;  /* 0x000000771c00798e */ /* 0x0011e4000c10e7a0 */
.L_x_1841:
[----:B-1----:R-:W-:Y:S05]  /*4f90*/  BSYNC B0 ;  /* 0x0000000000007941 */ /* 0x002fea0003800000 */
.L_x_1840:
[----:B------:R-:W-:Y:S01]  /*4fa0*/  USHF.L.U32 UR34, UR8, 0x2, URZ ;  /* 0x0000000208227899 */ /* 0x000fe2000800063f */
[----:B0-----:R-:W-:Y:S01]  /*4fb0*/  MOV R28, UR16 ;  /* 0x00000010001c7c02 */ /* 0x001fe20008000f00 */
[----:B------:R-:W-:Y:S01]  /*4fc0*/  USHF.L.U64.HI UR35, UR8, 0x2, UR9 ;  /* 0x0000000208237899 */ /* 0x000fe20008010209 */
[----:B------:R-:W-:Y:S01]  /*4fd0*/  MOV R29, UR17 ;  /* 0x00000011001d7c02 */ /* 0x000fe20008000f00 */
[----:B------:R-:W-:Y:S01]  /*4fe0*/  ULDC.64 UR20, c[0x0][0x2b0] ;  /* 0x0000ac0000147ab9 */ /* 0x000fe20000000a00 */
[----:B------:R-:W-:Y:S01]  /*4ff0*/  ISETP.GE.AND P0, PT, R106, 0x81, PT ;  /* 0x000000816a00780c */ /* 0x000fe20003f06270 */
[----:B------:R-:W-:Y:S01]  /*5000*/  UIMAD UR20, UR35, UR20, URZ ;  /* 0x00000014231472a4 */ /* 0x000fe2000f8e023f */
[----:B------:R-:W-:Y:S01]  /*5010*/  LEA.HI.X R27, R28, R27, R29, 0x2, P1 ;  /* 0x0000001b1c1b7211 */ /* 0x000fe200008f141d */
[----:B------:R-:W-:Y:S01]  /*5020*/  FMUL.FTZ R117, R117, R140 ;  /* 0x0000008c75757220 */ /* 0x000fe20000410000 */
[----:B------:R-:W-:Y:S01]  /*5030*/  MOV R29, UR34 ;  /* 0x00000022001d7c02 */ /* 0x000fe20008000f00 */
[----:B------:R-:W-:Y:S01]  /*5040*/  UIMAD UR20, UR34, UR21, UR20 ;  /* 0x00000015221472a4 */ /* 0x000fe2000f8e0214 */
[----:B------:R-:W-:Y:S01]  /*5050*/  FMUL.FTZ R28, R152, R141 ;  /* 0x0000008d981c7220 */ /* 0x000fe20000410000 */
[----:B------:R-:W-:Y:S01]  /*5060*/  BSSY B0, `(.L_x_1842) ;  /* 0x000000e000007945 */ /* 0x000fe20003800000 */
[----:B------:R-:W-:Y:S01]  /*5070*/  FFMA.FTZ R140, R140, R109, R101 ;  /* 0x0000006d8c8c7223 */ /* 0x000fe20000010065 */
[C---:B------:R-:W-:Y:S01]  /*5080*/  IADD3 R33, R0.reuse, 0x100, RZ ;  /* 0x0000010000217810 */ /* 0x040fe20007ffe0ff */
[----:B------:R-:W-:Y:S01]  /*5090*/  IMAD.WIDE.U32 R26, R29, c[0x0][0x2b0], R26 ;  /* 0x0000ac001d1a7a25 */ /* 0x000fe200078e001a */
[----:B------:R-:W-:-:S02]  /*50a0*/  IADD3 R29, R0, 0x80, RZ ;  /* 0x00000080001d7810 */ /* 0x000fc40007ffe0ff */
[----:B------:R-:W-:Y:S01]  /*50b0*/  IADD3 R101, R0, 0x180, RZ ;  /* 0x0000018000657810 */ /* 0x000fe20007ffe0ff */
[----:B------:R-:W-:Y:S01]  /*50c0*/  FADD.FTZ R115, R115, R28 ;  /* 0x0000001c73737221 */ /* 0x000fe20000010000 */
[----:B------:R-:W-:Y:S01]  /*50d0*/  LEA.HI.SX32 R29, R29, R0, 0x1b ;  /* 0x000000001d1d7211 */ /* 0x000fe200078fdaff */
[----:B------:R-:W-:Y:S01]  /*50e0*/  FMUL.FTZ R131, R126, R131 ;  /* 0x000000837e837220 */ /* 0x000fe20000410000 */
[----:B------:R-:W-:Y:S01]  /*50f0*/  IADD3 R27, R27, UR20, RZ ;  /* 0x000000141b1b7c10 */ /* 0x000fe2000fffe0ff */
[----:B------:R-:W-:-:S03]  /*5100*/  FADD.FTZ R31, R140, R31 ;  /* 0x0000001f8c1f7221 */ /* 0x000fc60000010000 */
[----:B------:R-:W0:Y:S01]  /*5110*/  LDS R29, [R29.X4+0x2310] ;  /* 0x002310001d1d7984 */ /* 0x000e220000004800 */
[----:B------:R-:W-:Y:S05]  /*5120*/  @!P0 BRA `(.L_x_1843) ;  /* 0x0000001000008947 */ /* 0x000fea0003800000 */
[----:B0-----:R0:W-:Y:S02]  /*5130*/  RED.E.ADD.F32.FTZ.RN.STRONG.GPU [R26.64+-0x1e00], R29 ;  /* 0xffe2001d1a00798e */ /* 0x0011e4000c10e7a0 */
.L_x_1843:
[----:B------:R-:W-:Y:S05]  /*5140*/  BSYNC B0 ;  /* 0x0000000000007941 */ /* 0x000fea0003800000 */
.L_x_1842:
        /* <DEDUP_REMOVED lines=14> */
.L_x_1845:
[----:B------:R-:W-:Y:S05]  /*5230*/  BSYNC B0 ;  /* 0x0000000000007941 */ /* 0x000fea0003800000 */
.L_x_1844:
[----:B------:R-:W2:Y:S01]  /*5240*/  LDS R101, [R101.X4+0x2710] ;  /* 0x0027100065657984 */ /* 0x000ea20000004800 */
[----:B------:R-:W-:Y:S01]  /*5250*/  BSSY B0, `(.L_x_1846) ;  /* 0x0000005000007945 */ /* 0x000fe20003800000 */
[----:B0-----:R-:W-:-:S02]  /*5260*/  IADD3 R29, R0, 0x280, RZ ;  /* 0x00000280001d7810 */ /* 0x001fc40007ffe0ff */
[----:B------:R-:W-:Y:S01]  /*5270*/  LEA.HI.SX32 R28, R109, R0, 0x1b ;  /* 0x000000006d1c7211 */ /* 0x000fe200078fdaff */
[----:B------:R-:W-:Y:S05]  /*5280*/  @!P0 BRA `(.L_x_1847) ;  /* 0x0000001000008947 */ /* 0x000fea0003800000 */
[----:B--2---:R0:W-:Y:S02]  /*5290*/  RED.E.ADD.F32.FTZ.RN.STRONG.GPU [R26.64+-0x1a00], R101 ;  /* 0xffe600651a00798e */ /* 0x0041e4000c10e7a0 */
.L_x_1847:
[----:B------:R-:W-:Y:S05]  /*52a0*/  BSYNC B0 ;  /* 0x0000000000007941 */ /* 0x000fea0003800000 */
.L_x_1846:
[----:B------:R-:W-:Y:S01]  /*52b0*/  LEA.HI.SX32 R32, R29, R0, 0x1b ;  /* 0x000000001d207211 */ /* 0x000fe200078fdaff */
[----:B------:R-:W-:Y:S01]  /*52c0*/  BSSY B0, `(.L_x_1848) ;  /* 0x0000005000007945 */ /* 0x000fe20003800000 */
[----:B------:R3:W4:Y:S01]  /*52d0*/  LDS R29, [R28.X4+0x2910] ;  /* 0x002910001c1d7984 */ /* 0x0007220000004800 */
[----:B-1----:R-:W-:Y:S01]  /*52e0*/  IADD3 R33, R0, 0x300, RZ ;  /* 0x0000030000217810 */ /* 0x002fe20007ffe0ff */
[----:B------:R-:W-:Y:S05]  /*52f0*/  @!P1 BRA `(.L_x_1849) ;  /* 0x0000001000009947 */ /* 0x000fea0003800000 */
[----:B----4-:R1:W-:Y:S02]  /*5300*/  RED.E.ADD.F32.FTZ.RN.STRONG.GPU [R26.64+-0x1800], R29 ;  /* 0xffe8001d1a00798e */ /* 0x0103e4000c10e7a0 */
.L_x_1849:
[----:B------:R-:W-:Y:S05]  /*5310*/  BSYNC B0 ;  /* 0x0000000000007941 */ /* 0x000fea0003800000 */
.L_x_1848:
[----:B-1--4-:R1:W4:Y:S01]  /*5320*/  LDS R29, [R32.X4+0x2b10] ;  /* 0x002b1000201d7984 */ /* 0x0123220000004800 */
[----:B------:R-:W-:Y:S01]  /*5330*/  BSSY B0, `(.L_x_1850) ;  /* 0x0000005000007945 */ /* 0x000fe20003800000 */
[----:B0-2---:R-:W-:Y:S02]  /*5340*/  IADD3 R101, R0, 0x380, RZ ;  /* 0x0000038000657810 */ /* 0x005fe40007ffe0ff */
[----:B------:R-:W-:Y:S01]  /*5350*/  LEA.HI.SX32 R33, R33, R0, 0x1b ;  /* 0x0000000021217211 */ /* 0x000fe200078fdaff */
[----:B------:R-:W-:Y:S05]  /*5360*/  @!P2 BRA `(.L_x_1851) ;  /* 0x000000100000a947 */ /* 0x000fea0003800000 */
[----:B----4-:R0:W-:Y:S02]  /*5370*/  RED.E.ADD.F32.FTZ.RN.STRONG.GPU [R26.64+-0x1600], R29 ;  /* 0xffea001d1a00798e */ /* 0x0101e4000c10e7a0 */
.L_x_1851:
[----:B------:R-:W-:Y:S05]  /*5380*/  BSYNC B0 ;  /* 0x0000000000007941 */ /* 0x000fea0003800000 */
.L_x_1850:
[----:B------:R-:W2:Y:S01]  /*5390*/  LDS R33, [R33.X4+0x2d10] ;  /* 0x002d100021217984 */ /* 0x000ea20000004800 */
[----:B------:R-:W-:Y:S01]  /*53a0*/  BSSY B0, `(.L_x_1852) ;  /* 0x0000005000007945 */ /* 0x000fe20003800000 */
[----:B0---4-:R-:W-:-:S02]  /*53b0*/  IADD3 R29, R0, 0x400, RZ ;  /* 0x00000400001d7810 */ /* 0x011fc40007ffe0ff */
[----:B------:R-:W-:Y:S01]  /*53c0*/  LEA.HI.SX32 R101, R101, R0, 0x1b ;  /* 0x0000000065657211 */ /* 0x000fe200078fdaff */
[----:B------:R-:W-:Y:S05]  /*53d0*/  @!P3 BRA `(.L_x_1853) ;  /* 0x000000100000b947 */ /* 0x000fea0003800000 */
[----:B--2---:R0:W-:Y:S02]  /*53e0*/  RED.E.ADD.F32.FTZ.RN.STRONG.GPU [R26.64+-0x1400], R33 ;  /* 0xffec00211a00798e */ /* 0x0041e4000c10e7a0 */
.L_x_1853:
[----:B------:R-:W-:Y:S05]  /*53f0*/  BSYNC B0 ;  /* 0x0000000000007941 */ /* 0x000fea0003800000 */
.L_x_1852:
[----:B------:R-:W4:Y:S01]  /*5400*/  LDS R101, [R101.X4+0x2f10] ;  /* 0x002f100065657984 */ /* 0x000f220000004800 */
[----:B------:R-:W-:Y:S01]  /*5410*/  BSSY B0, `(.L_x_1854) ;  /* 0x0000004000007945 */ /* 0x000fe20003800000 */
[----:B------:R-:W-:Y:S01]  /*5420*/  LEA.HI.SX32 R29, R29, R0, 0x1b ;  /* 0x000000001d1d7211 */ /* 0x000fe200078fdaff */
[----:B------:R-:W-:Y:S05]  /*5430*/  @!P4 BRA `(.L_x_1855) ;  /* 0x000000100000c947 */ /* 0x000fea0003800000 */
[----:B----4-:R4:W-:Y:S02]  /*5440*/  RED.E.ADD.F32.FTZ.RN.STRONG.GPU [R26.64+-0x1200], R101 ;  /* 0xffee00651a00798e */ /* 0x0109e4000c10e7a0 */
.L_x_1855:
[----:B------:R-:W-:Y:S05]  /*5450*/  BSYNC B0 ;  /* 0x0000000000007941 */ /* 0x000fea0003800000 */
.L_x_1854:
[----:B------:R-:W0:Y:S01]  /*5460*/  LDS R29, [R29.X4+0x3110] ;  /* 0x003110001d1d7984 */ /* 0x000e220000004800 */
[----:B------:R-:W-:Y:S01]  /*5470*/  BSSY B0, `(.L_x_1856) ;  /* 0x0000005000007945 */ /* 0x000fe20003800000 */
[C---:B0-2---:R-:W-:Y:S02]  /*5480*/  IADD3 R33, R0.reuse, 0x480, RZ ;  /* 0x0000048000217810 */ /* 0x045fe40007ffe0ff */
[----:B----4-:R-:W-:Y:S01]  /*5490*/  IADD3 R101, R0, 0x500, RZ ;  /* 0x0000050000657810 */ /* 0x010fe20007ffe0ff */
[----:B------:R-:W-:Y:S05]  /*54a0*/  @!P5 BRA `(.L_x_1857) ;  /* 0x000000100000d947 */ /* 0x000fea0003800000 */
[----:B------:R0:W-:Y:S02]  /*54b0*/  RED.E.ADD.F32.FTZ.RN.STRONG.GPU [R26.64+-0x1000], R29 ;  /* 0xfff0001d1a00798e */ /* 0x0001e4000c10e7a0 */
.L_x_1857:
[----:B------:R-:W-:Y:S05]  /*54c0*/  BSYNC B0 ;  /* 0x0000000000007941 */ /* 0x000fea0003800000 */
.L_x_1856:
        /* <DEDUP_REMOVED lines=14> */
.L_x_1859:
[----:B------:R-:W-:Y:S05]  /*55b0*/  BSYNC B0 ;  /* 0x0000000000007941 */ /* 0x000fea0003800000 */
.L_x_1858:
[----:B------:R-:W2:Y:S01]  /*55c0*/  LDS R101, [R101.X4+0x3510] ;  /* 0x0035100065657984 */ /* 0x000ea20000004800 */
[----:B------:R-:W-:Y:S01]  /*55d0*/  BSSY B0, `(.L_x_1860) ;  /* 0x0000005000007945 */ /* 0x000fe20003800000 */
[----:B0-----:R-:W-:Y:S02]  /*55e0*/  IADD3 R33, R0, 0x600, RZ ;  /* 0x0000060000217810 */ /* 0x001fe40007ffe0ff */
[----:B------:R-:W-:Y:S01]  /*55f0*/  LEA.HI.SX32 R29, R29, R0, 0x1b ;  /* 0x000000001d1d7211 */ /* 0x000fe200078fdaff */
[----:B------:R-:W-:Y:S05]  /*5600*/  @!P0 BRA `(.L_x_1861) ;  /* 0x0000001000008947 */ /* 0x000fea0003800000 */
[----:B--2---:R0:W-:Y:S02]  /*5610*/  RED.E.ADD.F32.FTZ.RN.STRONG.GPU [R26.64+-0xc00], R101 ;  /* 0xfff400651a00798e */ /* 0x0041e4000c10e7a0 */
.L_x_1861:
[----:B------:R-:W-:Y:S05]  /*5620*/  BSYNC B0 ;  /* 0x0000000000007941 */ /* 0x000fea0003800000 */
.L_x_1860:
[----:B------:R-:W4:Y:S01]  /*5630*/  LDS R29, [R29.X4+0x3710] ;  /* 0x003710001d1d7984 */ /* 0x000f220000004800 */
[----:B------:R-:W-:Y:S01]  /*5640*/  BSSY B0, `(.L_x_1862) ;  /* 0x0000005000007945 */ /* 0x000fe20003800000 */
[----:B0-2---:R-:W-:-:S02]  /*5650*/  IADD3 R101, R0, 0x680, RZ ;  /* 0x0000068000657810 */ /* 0x005fc40007ffe0ff */
[----:B------:R-:W-:Y:S01]  /*5660*/  LEA.HI.SX32 R33, R33, R0, 0x1b ;  /* 0x0000000021217211 */ /* 0x000fe200078fdaff */
[----:B------:R-:W-:Y:S05]  /*5670*/  @!P1 BRA `(.L_x_1863) ;  /* 0x0000001000009947 */ /* 0x000fea0003800000 */
[----:B----4-:R0:W-:Y:S02]  /*5680*/  RED.E.ADD.F32.FTZ.RN.STRONG.GPU [R26.64+-0xa00], R29 ;  /* 0xfff6001d1a00798e */ /* 0x0101e4000c10e7a0 */
.L_x_1863:
[----:B------:R-:W-:Y:S05]  /*5690*/  BSYNC B0 ;  /* 0x0000000000007941 */ /* 0x000fea0003800000 */
.L_x_1862:
[----:B------:R-:W2:Y:S01]  /*56a0*/  LDS R33, [R33.X4+0x3910] ;  /* 0x0039100021217984 */ /* 0x000ea20000004800 */
[----:B------:R-:W-:Y:S01]  /*56b0*/  BSSY B0, `(.L_x_1864) ;  /* 0x0000005000007945 */ /* 0x000fe20003800000 */
[----:B0---4-:R-:W-:Y:S02]  /*56c0*/  IADD3 R29, R0, 0x700, RZ ;  /* 0x00000700001d7810 */ /* 0x011fe40007ffe0ff */
[----:B------:R-:W-:Y:S01]  /*56d0*/  LEA.HI.SX32 R101, R101, R0, 0x1b ;  /* 0x0000000065657211 */ /* 0x000fe200078fdaff */
[----:B------:R-:W-:Y:S05]  /*56e0*/  @!P2 BRA `(.L_x_1865) ;  /* 0x000000100000a947 */ /* 0x000fea0003800000 */
[----:B--2---:R0:W-:Y:S02]  /*56f0*/  RED.E.ADD.F32.FTZ.RN.STRONG.GPU [R26.64+-0x800], R33 ;  /* 0xfff800211a00798e */ /* 0x0041e4000c10e7a0 */
.L_x_1865:
[----:B------:R-:W-:Y:S05]  /*5700*/  BSYNC B0 ;  /* 0x0000000000007941 */ /* 0x000fea0003800000 */
.L_x_1864:
[----:B------:R-:W4:Y:S01]  /*5710*/  LDS R101, [R101.X4+0x3b10] ;  /* 0x003b100065657984 */ /* 0x000f220000004800 */
[----:B------:R-:W-:Y:S01]  /*5720*/  BSSY B0, `(.L_x_1866) ;  /* 0x0000005000007945 */ /* 0x000fe20003800000 */
[----:B0-2---:R-:W-:Y:S02]  /*5730*/  IADD3 R33, R0, 0x780, RZ ;  /* 0x0000078000217810 */ /* 0x005fe40007ffe0ff */
[----:B------:R-:W-:Y:S01]  /*5740*/  LEA.HI.SX32 R29, R29, R0, 0x1b ;  /* 0x000000001d1d7211 */ /* 0x000fe200078fdaff */
[----:B------:R-:W-:Y:S05]  /*5750*/  @!P3 BRA `(.L_x_1867) ;  /* 0x000000100000b947 */ /* 0x000fea0003800000 */
[----:B----4-:R0:W-:Y:S02]  /*5760*/  RED.E.ADD.F32.FTZ.RN.STRONG.GPU [R26.64+-0x600], R101 ;  /* 0xfffa00651a00798e */ /* 0x0101e4000c10e7a0 */
.L_x_1867:
[----:B------:R-:W-:Y:S05]  /*5770*/  BSYNC B0 ;  /* 0x0000000000007941 */ /* 0x000fea0003800000 */
.L_x_1866:
[----:B------:R-:W2:Y:S01]  /*5780*/  LDS R29, [R29.X4+0x3d10] ;  /* 0x003d10001d1d7984 */ /* 0x000ea20000004800 */
[----:B------:R-:W-:Y:S01]  /*5790*/  BSSY B0, `(.L_x_1868) ;  /* 0x0000004000007945 */ /* 0x000fe20003800000 */
[----:B------:R-:W-:Y:S01]  /*57a0*/  LEA.HI.SX32 R33, R33, R0, 0x1b ;  /* 0x0000000021217211 */ /* 0x000fe200078fdaff */
[----:B------:R-:W-:Y:S05]  /*57b0*/  @!P4 BRA `(.L_x_1869) ;  /* 0x000000100000c947 */ /* 0x000fea0003800000 */
[----:B--2---:R2:W-:Y:S02]  /*57c0*/  RED.E.ADD.F32.FTZ.RN.STRONG.GPU [R26.64+-0x400], R29 ;  /* 0xfffc001d1a00798e */ /* 0x0045e4000c10e7a0 */
.L_x_1869:
[----:B------:R-:W-:Y:S05]  /*57d0*/  BSYNC B0 ;  /* 0x0000000000007941 */ /* 0x000fea0003800000 */
.L_x_1868:
[----:B------:R-:W0:Y:S01]  /*57e0*/  LDS R33, [R33.X4+0x3f10] ;  /* 0x003f100021217984 */ /* 0x000e220000004800 */
[----:B------:R-:W-:Y:S01]  /*57f0*/  BSSY B0, `(.L_x_1870) ;  /* 0x0000003000007945 */ /* 0x000fe20003800000 */
[----:B------:R-:W-:Y:S05]  /*5800*/  @!P5 BRA `(.L_x_1871) ;  /* 0x000000100000d947 */ /* 0x000fea0003800000 */
[----:B0-----:R0:W-:Y:S02]  /*5810*/  RED.E.ADD.F32.FTZ.RN.STRONG.GPU [R26.64+-0x200], R33 ;  /* 0xfffe00211a00798e */ /* 0x0011e4000c10e7a0 */
.L_x_1871:
[----:B------:R-:W-:Y:S05]  /*5820*/  BSYNC B0 ;  /* 0x0000000000007941 */ /* 0x000fea0003800000 */
.L_x_1870:
[----:B-1----:R-:W1:Y:S01]  /*5830*/  S2R R32, SR_LANEID ;  /* 0x0000000000207919 */ /* 0x002e620000000000 */
[----:B0-----:R-:W-:Y:S01]  /*5840*/  SHF.R.S32.HI R33, RZ, 0x1f, R0 ;  /* 0x0000001fff217819 */ /* 0x001fe20000011400 */
[----:B--2---:R-:W-:Y:S01]  /*5850*/  FFMA.FTZ R27, R76, R99, R100 ;  /* 0x000000634c1b7223 */ /* 0x004fe20000010064 */
[----:B------:R-:W-:Y:S01]  /*5860*/  ISETP.NE.AND P1, PT, R0, RZ, PT ;  /* 0x000000ff0000720c */ /* 0x000fe20003f25270 */
[----:B------:R-:W0:Y:S01]  /*5870*/  SHFL.DOWN PT, R26, R31, 0x1, 0x1f ;  /* 0x08201f001f1a7f89 */ /* 0x000e2200000e0000 */
[----:B------:R-:W-:Y:S01]  /*5880*/  LEA.HI R33, R33, R0, RZ, 0x5 ;  /* 0x0000000021217211 */ /* 0x000fe200078f28ff */
[----:B------:R-:W-:Y:S01]  /*5890*/  FMUL.FTZ R42, R42, R25 ;  /* 0x000000192a2a7220 */ /* 0x000fe20000410000 */
[----:B------:R-:W-:Y:S01]  /*58a0*/  BSSY B0, `(.L_x_1872) ;  /* 0x0000063000007945 */ /* 0x000fe20003800000 */
[----:B---3--:R-:W2:Y:S01]  /*58b0*/  SHFL.DOWN PT, R28, R115, 0x1, 0x1f ;  /* 0x08201f00731c7f89 */ /* 0x008ea200000e0000 */
[----:B------:R-:W-:Y:S01]  /*58c0*/  FADD.FTZ R60, R27, R60 ;  /* 0x0000003c1b3c7221 */ /* 0x000fe20000010000 */
[----:B------:R-:W-:Y:S01]  /*58d0*/  SHF.R.S32.HI R33, RZ, 0x5, R33 ;  /* 0x00000005ff217819 */ /* 0x000fe20000011421 */
[----:B------:R-:W-:-:S02]  /*58e0*/  FFMA.FTZ R25, R82, R107, R34 ;  /* 0x0000006b52197223 */ /* 0x000fc40000010022 */
[----:B------:R-:W-:Y:S02]  /*58f0*/  FMUL.FTZ R29, R40, R128 ;  /* 0x00000080281d7220 */ /* 0x000fe40000410000 */
[----:B------:R-:W-:Y:S02]  /*5900*/  FMUL.FTZ R41, R41, R130 ;  /* 0x0000008229297220 */ /* 0x000fe40000410000 */
[----:B------:R-:W-:Y:S02]  /*5910*/  FADD.FTZ R66, R25, R66 ;  /* 0x0000004219427221 */ /* 0x000fe40000010000 */
[----:B------:R-:W-:Y:S02]  /*5920*/  FFMA.FTZ R104, R79, R114, R104 ;  /* 0x000000724f687223 */ /* 0x000fe40000010068 */
[----:B------:R-:W-:Y:S02]  /*5930*/  FFMA.FTZ R117, R78, R113, R117 ;  /* 0x000000714e757223 */ /* 0x000fe40000010075 */
[----:B------:R-:W-:Y:S01]  /*5940*/  FFMA.FTZ R102, R77, R112, R102 ;  /* 0x000000704d667223 */ /* 0x000fe20000010066 */
[----:B-1----:R-:W-:Y:S01]  /*5950*/  ISETP.GT.AND P0, PT, R32, 0x1e, PT ;  /* 0x0000001e2000780c */ /* 0x002fe20003f04270 */
[----:B------:R-:W-:-:S02]  /*5960*/  FFMA.FTZ R98, R81, R108, R98 ;  /* 0x0000006c51627223 */ /* 0x000fc40000010062 */
[----:B------:R-:W-:Y:S02]  /*5970*/  FFMA.FTZ R105, R80, R111, R105 ;  /* 0x0000006f50697223 */ /* 0x000fe40000010069 */
[----:B------:R-:W-:Y:S02]  /*5980*/  FFMA.FTZ R96, R87, R39, R96 ;  /* 0x0000002757607223 */ /* 0x000fe40000010060 */
[----:B------:R-:W-:Y:S02]  /*5990*/  FFMA.FTZ R95, R86, R38, R95 ;  /* 0x00000026565f7223 */ /* 0x000fe4000001005f */
[----:B------:R-:W-:Y:S02]  /*59a0*/  FFMA.FTZ R25, R84, R92, R36 ;  /* 0x0000005c54197223 */ /* 0x000fe40000010024 */
[----:B------:R-:W-:Y:S02]  /*59b0*/  FFMA.FTZ R131, R90, R103, R131 ;  /* 0x000000675a837223 */ /* 0x000fe40000010083 */
[----:B0-----:R-:W-:-:S02]  /*59c0*/  @!P0 FADD.FTZ R31, R31, R26 ;  /* 0x0000001a1f1f8221 */ /* 0x001fc40000010000 */
[----:B--2---:R-:W-:Y:S01]  /*59d0*/  @!P0 FADD.FTZ R115, R115, R28 ;  /* 0x0000001c73738221 */ /* 0x004fe20000010000 */
[----:B------:R-:W-:Y:S01]  /*59e0*/  ISETP.GT.AND P0, PT, R32, 0x1d, PT ;  /* 0x0000001d2000780c */ /* 0x000fe20003f04270 */
[----:B------:R-:W-:Y:S01]  /*59f0*/  FFMA.FTZ R42, R89, R30, R42 ;  /* 0x0000001e592a7223 */ /* 0x000fe2000001002a */
[----:B------:R-:W0:Y:S01]  /*5a00*/  SHFL.DOWN PT, R26, R31, 0x2, 0x1f ;  /* 0x08401f001f1a7f89 */ /* 0x000e2200000e0000 */
[----:B------:R-:W-:Y:S02]  /*5a10*/  FFMA.FTZ R41, R88, R29, R41 ;  /* 0x0000001d58297223 */ /* 0x000fe40000010029 */
[----:B------:R-:W-:Y:S01]  /*5a20*/  FFMA.FTZ R47, R150, R114, R47 ;  /* 0x00000072962f7223 */ /* 0x000fe2000001002f */
[----:B------:R-:W1:Y:S01]  /*5a30*/  SHFL.DOWN PT, R28, R115, 0x2, 0x1f ;  /* 0x08401f00731c7f89 */ /* 0x000e6200000e0000 */
[----:B------:R-:W-:Y:S02]  /*5a40*/  FFMA.FTZ R46, R8, R113, R46 ;  /* 0x00000071082e7223 */ /* 0x000fe4000001002e */
[----:B------:R-:W-:-:S02]  /*5a50*/  FFMA.FTZ R45, R7, R112, R45 ;  /* 0x00000070072d7223 */ /* 0x000fc4000001002d */
[----:B------:R-:W-:Y:S02]  /*5a60*/  FADD.FTZ R63, R104, R63 ;  /* 0x0000003f683f7221 */ /* 0x000fe40000010000 */
[----:B------:R-:W-:Y:S02]  /*5a70*/  FFMA.FTZ R44, R129, R99, R44 ;  /* 0x00000063812c7223 */ /* 0x000fe4000001002c */
[----:B------:R-:W-:Y:S02]  /*5a80*/  FADD.FTZ R62, R117, R62 ;  /* 0x0000003e753e7221 */ /* 0x000fe40000010000 */
[----:B------:R-:W-:Y:S02]  /*5a90*/  FFMA.FTZ R51, R142, R110, R51 ;  /* 0x0000006e8e337223 */ /* 0x000fe40000010033 */
[----:B------:R-:W-:Y:S02]  /*5aa0*/  FADD.FTZ R61, R102, R61 ;  /* 0x0000003d663d7221 */ /* 0x000fe40000010000 */
[----:B------:R-:W-:-:S02]  /*5ab0*/  FFMA.FTZ R50, R143, R107, R50 ;  /* 0x0000006b8f327223 */ /* 0x000fc40000010032 */
[----:B------:R-:W-:Y:S02]  /*5ac0*/  FFMA.FTZ R49, R144, R108, R49 ;  /* 0x0000006c90317223 */ /* 0x000fe40000010031 */
[----:B------:R-:W-:Y:S02]  /*5ad0*/  FFMA.FTZ R48, R145, R111, R48 ;  /* 0x0000006f91307223 */ /* 0x000fe40000010030 */
[----:B0-----:R-:W-:Y:S02]  /*5ae0*/  @!P0 FADD.FTZ R31, R31, R26 ;  /* 0x0000001a1f1f8221 */ /* 0x001fe40000010000 */
[----:B------:R-:W-:Y:S02]  /*5af0*/  FFMA.FTZ R55, R146, R39, R55 ;  /* 0x0000002792377223 */ /* 0x000fe40000010037 */
[----:B-1----:R-:W-:Y:S01]  /*5b00*/  @!P0 FADD.FTZ R115, R115, R28 ;  /* 0x0000001c73738221 */ /* 0x002fe20000010000 */
[----:B------:R-:W0:Y:S01]  /*5b10*/  SHFL.DOWN PT, R26, R31, 0x4, 0x1f ;  /* 0x08801f001f1a7f89 */ /* 0x000e2200000e0000 */
[----:B------:R-:W-:Y:S01]  /*5b20*/  ISETP.GT.AND P0, PT, R32, 0x1b, PT ;  /* 0x0000001b2000780c */ /* 0x000fe20003f04270 */
[----:B------:R-:W-:-:S02]  /*5b30*/  FADD.FTZ R65, R98, R65 ;  /* 0x0000004162417221 */ /* 0x000fc40000010000 */
[----:B------:R-:W1:Y:S01]  /*5b40*/  SHFL.DOWN PT, R28, R115, 0x4, 0x1f ;  /* 0x08801f00731c7f89 */ /* 0x000e6200000e0000 */
[----:B------:R-:W-:Y:S02]  /*5b50*/  FFMA.FTZ R54, R147, R38, R54 ;  /* 0x0000002693367223 */ /* 0x000fe40000010036 */
[----:B------:R-:W-:Y:S02]  /*5b60*/  FADD.FTZ R64, R105, R64 ;  /* 0x0000004069407221 */ /* 0x000fe40000010000 */
[----:B------:R-:W-:Y:S02]  /*5b70*/  FFMA.FTZ R53, R148, R93, R53 ;  /* 0x0000005d94357223 */ /* 0x000fe40000010035 */
[----:B------:R-:W-:Y:S02]  /*5b80*/  FADD.FTZ R71, R96, R71 ;  /* 0x0000004760477221 */ /* 0x000fe40000010000 */
[----:B------:R-:W-:Y:S02]  /*5b90*/  FFMA.FTZ R52, R149, R92, R52 ;  /* 0x0000005c95347223 */ /* 0x000fe40000010034 */
[----:B------:R-:W-:-:S02]  /*5ba0*/  FADD.FTZ R70, R95, R70 ;  /* 0x000000465f467221 */ /* 0x000fc40000010000 */
[----:B------:R-:W-:Y:S02]  /*5bb0*/  FFMA.FTZ R59, R6, R97, R59 ;  /* 0x00000061063b7223 */ /* 0x000fe4000001003b */
[----:B------:R-:W-:Y:S02]  /*5bc0*/  FFMA.FTZ R58, R5, R103, R58 ;  /* 0x00000067053a7223 */ /* 0x000fe4000001003a */
[----:B------:R-:W-:Y:S02]  /*5bd0*/  FADD.FTZ R68, R25, R68 ;  /* 0x0000004419447221 */ /* 0x000fe40000010000 */
[----:B------:R-:W-:Y:S02]  /*5be0*/  FFMA.FTZ R57, R4, R30, R57 ;  /* 0x0000001e04397223 */ /* 0x000fe40000010039 */
[----:B0-----:R-:W-:Y:S02]  /*5bf0*/  @!P0 FADD.FTZ R31, R31, R26 ;  /* 0x0000001a1f1f8221 */ /* 0x001fe40000010000 */
[----:B------:R-:W-:-:S02]  /*5c00*/  FFMA.FTZ R56, R3, R29, R56 ;  /* 0x0000001d03387223 */ /* 0x000fc40000010038 */
        /* <DEDUP_REMOVED lines=13> */
[----:B------:R-:W-:Y:S02]  /*5ce0*/  FFMA.FTZ R26, R83, R110, R35 ;  /* 0x0000006e531a7223 */ /* 0x000fe40000010023 */
[----:B-1----:R-:W-:Y:S01]  /*5cf0*/  @!P0 FADD.FTZ R115, R115, R28 ;  /* 0x0000001c73738221 */ /* 0x002fe20000010000 */
[----:B------:R-:W-:Y:S01]  /*5d00*/  ISETP.NE.AND P0, PT, R32, RZ, PT ;  /* 0x000000ff2000720c */ /* 0x000fe20003f05270 */
[----:B------:R-:W-:Y:S01]  /*5d10*/  FADD.FTZ R67, R26, R67 ;  /* 0x000000431a437221 */ /* 0x000fe20000010000 */
[----:B------:R-:W-:Y:S01]  /*5d20*/  MOV R26, R31 ;  /* 0x0000001f001a7202 */ /* 0x000fe20000000f00 */
[----:B------:R-:W-:Y:S01]  /*5d30*/  FFMA.FTZ R32, R85, R93, R37 ;  /* 0x0000005d55207223 */ /* 0x000fe20000010025 */
[----:B------:R-:W-:Y:S01]  /*5d40*/  MOV R27, R115 ;  /* 0x00000073001b7202 */ /* 0x000fe20000000f00 */
[----:B------:R-:W-:Y:S02]  /*5d50*/  FFMA.FTZ R28, R91, R97, R43 ;  /* 0x000000615b1c7223 */ /* 0x000fe4000001002b */
[----:B------:R-:W-:-:S02]  /*5d60*/  FADD.FTZ R69, R32, R69 ;  /* 0x0000004520457221 */ /* 0x000fc40000010000 */
[----:B------:R-:W-:-:S04]  /*5d70*/  FADD.FTZ R75, R28, R75 ;  /* 0x0000004b1c4b7221 */ /* 0x000fc80000010000 */
        /* <DEDUP_REMOVED lines=10> */
[----:B------:R-:W3:Y:S01]  /*5e20*/  @P0 LDS R35, [UR20+0x5e60] ;  /* 0x005e6014ff230984 */ /* 0x000ee20008000800 */
[----:B-1----:R-:W-:Y:S02]  /*5e30*/  FADD.FTZ R34, R27, R29 ;  /* 0x0000001d1b227221 */ /* 0x002fe40000010000 */
[----:B------:R-:W-:Y:S02]  /*5e40*/  FADD.FTZ R25, R26, R28 ;  /* 0x0000001c1a197221 */ /* 0x000fe40000010000 */
[----:B------:R-:W-:Y:S02]  /*5e50*/  FADD.FTZ R34, R31, R34 ;  /* 0x000000221f227221 */ /* 0x000fe40000010000 */
[----:B------:R-:W-:-:S02]  /*5e60*/  FADD.FTZ R25, R30, R25 ;  /* 0x000000191e197221 */ /* 0x000fc40000010000 */
[----:B0-----:R-:W-:Y:S02]  /*5e70*/  FADD.FTZ R27, R34, R33 ;  /* 0x00000021221b7221 */ /* 0x001fe40000010000 */
[----:B------:R-:W-:Y:S02]  /*5e80*/  FADD.FTZ R26, R25, R32 ;  /* 0x00000020191a7221 */ /* 0x000fe40000010000 */
[----:B--2---:R-:W-:Y:S02]  /*5e90*/  @P0 FADD.FTZ R27, R27, R36 ;  /* 0x000000241b1b0221 */ /* 0x004fe40000010000 */
[----:B---3--:R-:W-:-:S03]  /*5ea0*/  @P0 FADD.FTZ R26, R26, R35 ;  /* 0x000000231a1a0221 */ /* 0x008fc60000010000 */
[----:B------:R0:W-:Y:S04]  /*5eb0*/  STS [UR20+0x6260], R27 ;  /* 0x0062601bff007988 */ /* 0x0001e80008000814 */
[----:B------:R0:W-:Y:S02]  /*5ec0*/  STS [UR20+0x5e60], R26 ;  /* 0x005e601aff007988 */ /* 0x0001e40008000814 */
.L_x_1873:
[----:B------:R-:W-:Y:S05]  /*5ed0*/  BSYNC B0 ;  /* 0x0000000000007941 */ /* 0x000fea0003800000 */
.L_x_1872:
[----:B------:R-:W-:Y:S02]  /*5ee0*/  UIADD3 UR7, UR7, 0x1, URZ ;  /* 0x0000000107077890 */ /* 0x000fe4000fffe03f */
[----:B------:R-:W-:Y:S02]  /*5ef0*/  ULDC UR20, c[0x0][0x16c] ;  /* 0x00005b0000147ab9 */ /* 0x000fe40000000800 */
[----:B------:R-:W-:Y:S02]  /*5f00*/  UISETP.GE.AND UP0, UPT, UR7, UR20, UPT ;  /* 0x000000140700728c */ /* 0x000fe4000bf06270 */
[----:B------:R-:W-:-:S04]  /*5f10*/  UIADD3 UR8, UP1, UR8, 0x1, URZ ;  /* 0x0000000108087890 */ /* 0x000fc8000ff3e03f */
[----:B------:R-:W-:Y:S01]  /*5f20*/  PLOP3.LUT P0, PT, PT, PT, UP0, 0x80, 0x0 ;  /* 0x000000000000781c */ /* 0x000fe20003f0f008 */
[----:B------:R-:W-:-:S12]  /*5f30*/  UIADD3.X UR9, URZ, UR9, URZ, UP1, !UPT ;  /* 0x000000093f097290 */ /* 0x000fd80008ffe43f */
[----:B0---45:R-:W-:Y:S01]  /*5f40*/  @P0 CALL.REL.NOINC `(.L_x_1826) ;  /* 0x0000001000000944 */ /* 0x031fe20003c00000 */
[----:B------:R-:W-:Y:S05]  /*5f50*/  BRA `(.L_x_1874) ;  /* 0xffffc7b000007947 */ /* 0x000fea000383ffff */
.L_x_1826:
        /* <DEDUP_REMOVED lines=101> */
.L_x_1824:
        /* <DEDUP_REMOVED lines=35> */
.L_x_1877:
[----:B-1----:R-:W-:Y:S05]  /*67e0*/  BSYNC B0 ;  /* 0x0000000000007941 */ /* 0x002fea0003800000 */
.L_x_1876:
        /* <DEDUP_REMOVED lines=34> */
.L_x_1879:
[----:B------:R-:W3:Y:S02]  /*6a10*/  S2R R11, SR_TID.X ;  /* 0x00000000000b7919 */ /* 0x000ee40000002100 */
.L_x_1880:
[----:B-1----:R-:W-:Y:S05]  /*6a20*/  BSYNC B0 ;  /* 0x0000000000007941 */ /* 0x002fea0003800000 */
.L_x_1878:
        /* <DEDUP_REMOVED lines=12> */
.L_x_1881:
        /* <DEDUP_REMOVED lines=30> */
.L_x_1831:
[----:B------:R-:W-:Y:S01]  /*6cd0*/  HFMA2.MMA R118, -RZ, RZ, 0, 5.9604644775390625e-08 ;  /* 0x00000001ff767435 */ /* 0x000fe200000001ff */
[----:B------:R-:W-:Y:S02]  /*6ce0*/  MOV R115, R117 ;  /* 0x0000007500737202 */ /* 0x000fe40000000f00 */
[----:B------:R-:W-:Y:S02]  /*6cf0*/  MOV R134, RZ ;  /* 0x000000ff00867202 */ /* 0x000fe40000000f00 */
[----:B------:R-:W-:-:S02]  /*6d00*/  MOV R133, 0xffffffff ;  /* 0xffffffff00857802 */ /* 0x000fc40000000f00 */
[----:B------:R-:W-:Y:S02]  /*6d10*/  MOV R114, 0x6d30 ;  /* 0x00006d3000727802 */ /* 0x000fe40000000f00 */
[----:B-1----:R-:W-:Y:S05]  /*6d20*/  CALL.REL.NOINC `($__internal_77_$__cuda_sm70_shflsync_up) ;  /* 0x00000dd000007944 */ /* 0x002fea0003c00000 */
[----:B-1----:R-:W-:Y:S01]  /*6d30*/  MOV R119, R118 ;  /* 0x0000007600777202 */ /* 0x002fe20000000f00 */
[----:B------:R-:W-:Y:S05]  /*6d40*/  BRA `(.L_x_1882) ;  /* 0xffffc7a000007947 */ /* 0x000fea000383ffff */
.L_x_1832:
[----:B------:R-:W-:Y:S01]  /*6d50*/  HFMA2.MMA R118, -RZ, RZ, 0, 5.9604644775390625e-08 ;  /* 0x00000001ff767435 */ /* 0x000fe200000001ff */
[----:B------:R-:W-:Y:S02]  /*6d60*/  MOV R115, R116 ;  /* 0x0000007400737202 */ /* 0x000fe40000000f00 */
[----:B------:R-:W-:Y:S02]  /*6d70*/  MOV R134, RZ ;  /* 0x000000ff00867202 */ /* 0x000fe40000000f00 */
[----:B------:R-:W-:Y:S02]  /*6d80*/  MOV R133, 0xffffffff ;  /* 0xffffffff00857802 */ /* 0x000fe40000000f00 */
[----:B------:R-:W-:Y:S02]  /*6d90*/  MOV R114, 0x6db0 ;  /* 0x00006db000727802 */ /* 0x000fe40000000f00 */
[----:B012---:R-:W-:Y:S05]  /*6da0*/  CALL.REL.NOINC `($__internal_77_$__cuda_sm70_shflsync_up) ;  /* 0x00000d5000007944 */ /* 0x007fea0003c00000 */
        /* <DEDUP_REMOVED lines=11> */
[----:B------:R-:W-:Y:S05]  /*6e60*/  CALL.REL.NOINC `($__internal_77_$__cuda_sm70_shflsync_up) ;  /* 0x00000c9000007944 */ /* 0x000fea0003c00000 */
[----:B-1----:R-:W-:Y:S01]  /*6e70*/  MOV R119, R118 ;  /* 0x0000007600777202 */ /* 0x002fe20000000f00 */
[----:B------:R-:W-:Y:S01]  /*6e80*/  HFMA2.MMA R118, -RZ, RZ, 0, 1.1920928955078125e-07 ;  /* 0x00000002ff767435 */ /* 0x000fe200000001ff */
[----:B------:R-:W-:Y:S02]  /*6e90*/  MOV R115, R116 ;  /* 0x0000007400737202 */ /* 0x000fe40000000f00 */
[----:B------:R-:W-:-:S02]  /*6ea0*/  MOV R134, RZ ;  /* 0x000000ff00867202 */ /* 0x000fc40000000f00 */
[----:B------:R-:W-:Y:S02]  /*6eb0*/  MOV R133, 0xffffffff ;  /* 0xffffffff00857802 */ /* 0x000fe40000000f00 */
[----:B------:R-:W-:Y:S02]  /*6ec0*/  MOV R114, 0x6ee0 ;  /* 0x00006ee000727802 */ /* 0x000fe40000000f00 */
[----:B------:R-:W-:Y:S05]  /*6ed0*/  CALL.REL.NOINC `($__internal_77_$__cuda_sm70_shflsync_up) ;  /* 0x00000c2000007944 */ /* 0x000fea0003c00000 */
        /* <DEDUP_REMOVED lines=11> */
[----:B------:R-:W-:Y:S05]  /*6f90*/  CALL.REL.NOINC `($__internal_77_$__cuda_sm70_shflsync_up) ;  /* 0x00000b6000007944 */ /* 0x000fea0003c00000 */
[----:B-1----:R-:W-:Y:S01]  /*6fa0*/  MOV R117, R118 ;  /* 0x0000007600757202 */ /* 0x002fe20000000f00 */
[----:B------:R-:W-:Y:S01]  /*6fb0*/  HFMA2.MMA R118, -RZ, RZ, 0, 2.384185791015625e-07 ;  /* 0x00000004ff767435 */ /* 0x000fe200000001ff */
[----:B------:R-:W-:Y:S02]  /*6fc0*/  MOV R115, R119 ;  /* 0x0000007700737202 */ /* 0x000fe40000000f00 */
[----:B------:R-:W-:Y:S02]  /*6fd0*/  MOV R134, RZ ;  /* 0x000000ff00867202 */ /* 0x000fe40000000f00 */
[----:B------:R-:W-:Y:S02]  /*6fe0*/  MOV R133, 0xffffffff ;  /* 0xffffffff00857802 */ /* 0x000fe40000000f00 */
[----:B------:R-:W-:Y:S02]  /*6ff0*/  MOV R114, 0x7010 ;  /* 0x0000701000727802 */ /* 0x000fe40000000f00 */
[----:B------:R-:W-:Y:S05]  /*7000*/  CALL.REL.NOINC `($__internal_77_$__cuda_sm70_shflsync_up) ;  /* 0x00000af000007944 */ /* 0x000fea0003c00000 */
        /* <DEDUP_REMOVED lines=10> */
[----:B------:R-:W-:Y:S05]  /*70b0*/  CALL.REL.NOINC `($__internal_77_$__cuda_sm70_shflsync_up) ;  /* 0x00000a4000007944 */ /* 0x000fea0003c00000 */
[----:B-1----:R-:W-:Y:S01]  /*70c0*/  MOV R119, R118 ;  /* 0x0000007600777202 */ /* 0x002fe20000000f00 */
[----:B------:R-:W-:Y:S01]  /*70d0*/  HFMA2.MMA R118, -RZ, RZ, 0, 4.76837158203125e-07 ;  /* 0x00000008ff767435 */ /* 0x000fe200000001ff */
[----:B------:R-:W-:Y:S02]  /*70e0*/  MOV R115, R117 ;  /* 0x0000007500737202 */ /* 0x000fe40000000f00 */
[----:B------:R-:W-:Y:S02]  /*70f0*/  MOV R134, RZ ;  /* 0x000000ff00867202 */ /* 0x000fe40000000f00 */
[----:B------:R-:W-:Y:S02]  /*7100*/  MOV R133, 0xffffffff ;  /* 0xffffffff00857802 */ /* 0x000fe40000000f00 */
[----:B------:R-:W-:-:S02]  /*7110*/  MOV R114, 0x7130 ;  /* 0x0000713000727802 */ /* 0x000fc40000000f00 */
[----:B------:R-:W-:Y:S05]  /*7120*/  CALL.REL.NOINC `($__internal_77_$__cuda_sm70_shflsync_up) ;  /* 0x000009d000007944 */ /* 0x000fea0003c00000 */
        /* <DEDUP_REMOVED lines=10> */
[----:B------:R-:W-:Y:S05]  /*71d0*/  CALL.REL.NOINC `($__internal_77_$__cuda_sm70_shflsync_up) ;  /* 0x0000092000007944 */ /* 0x000fea0003c00000 */
[----:B-1----:R-:W-:Y:S01]  /*71e0*/  MOV R119, R118 ;  /* 0x0000007600777202 */ /* 0x002fe20000000f00 */
[----:B------:R-:W-:Y:S01]  /*71f0*/  HFMA2.MMA R118, -RZ, RZ, 0, 9.5367431640625e-07 ;  /* 0x00000010ff767435 */ /* 0x000fe200000001ff */
[----:B------:R-:W-:Y:S02]  /*7200*/  MOV R115, R117 ;  /* 0x0000007500737202 */ /* 0x000fe40000000f00 */
[----:B------:R-:W-:Y:S02]  /*7210*/  MOV R134, RZ ;  /* 0x000000ff00867202 */ /* 0x000fe40000000f00 */
[----:B------:R-:W-:Y:S02]  /*7220*/  MOV R133, 0xffffffff ;  /* 0xffffffff00857802 */ /* 0x000fe40000000f00 */
[----:B------:R-:W-:-:S02]  /*7230*/  MOV R114, 0x7250 ;  /* 0x0000725000727802 */ /* 0x000fc40000000f00 */
[----:B------:R-:W-:Y:S05]  /*7240*/  CALL.REL.NOINC `($__internal_77_$__cuda_sm70_shflsync_up) ;  /* 0x000008b000007944 */ /* 0x000fea0003c00000 */
[----:B-1----:R-:W-:Y:S05]  /*7250*/  BRA `(.L_x_1883) ;  /* 0xffffc42000007947 */ /* 0x002fea000383ffff */
.L_x_1835:
[----:B------:R-:W-:Y:S01]  /*7260*/  HFMA2.MMA R118, -RZ, RZ, 0, 5.9604644775390625e-08 ;  /* 0x00000001ff767435 */ /* 0x000fe200000001ff */
[----:B------:R-:W-:-:S02]  /*7270*/  MOV R115, R116 ;  /* 0x0000007400737202 */ /* 0x000fc40000000f00 */
[----:B------:R-:W-:Y:S02]  /*7280*/  MOV R134, RZ ;  /* 0x000000ff00867202 */ /* 0x000fe40000000f00 */
[----:B------:R-:W-:Y:S02]  /*7290*/  MOV R133, 0xffffffff ;  /* 0xffffffff00857802 */ /* 0x000fe40000000f00 */
[----:B------:R-:W-:Y:S02]  /*72a0*/  MOV R114, 0x72c0 ;  /* 0x000072c000727802 */ /* 0x000fe40000000f00 */
[----:B-12--5:R-:W-:Y:S05]  /*72b0*/  CALL.REL.NOINC `($__internal_77_$__cuda_sm70_shflsync_up) ;  /* 0x0000084000007944 */ /* 0x026fea0003c00000 */
[----:B-1----:R-:W-:Y:S01]  /*72c0*/  MOV R116, R118 ;  /* 0x0000007600747202 */ /* 0x002fe20000000f00 */
[----:B------:R-:W-:Y:S01]  /*72d0*/  HFMA2.MMA R118, -RZ, RZ, 0, 5.9604644775390625e-08 ;  /* 0x00000001ff767435 */ /* 0x000fe200000001ff */
[----:B------:R-:W-:Y:S02]  /*72e0*/  MOV R115, R117 ;  /* 0x0000007500737202 */ /* 0x000fe40000000f00 */
[----:B------:R-:W-:Y:S02]  /*72f0*/  MOV R134, RZ ;  /* 0x000000ff00867202 */ /* 0x000fe40000000f00 */
[----:B------:R-:W-:-:S02]  /*7300*/  MOV R133, 0xffffffff ;  /* 0xffffffff00857802 */ /* 0x000fc40000000f00 */
[----:B------:R-:W-:Y:S02]  /*7310*/  MOV R114, 0x7330 ;  /* 0x0000733000727802 */ /* 0x000fe40000000f00 */
[----:B------:R-:W-:Y:S05]  /*7320*/  CALL.REL.NOINC `($__internal_77_$__cuda_sm70_shflsync_up) ;  /* 0x000007d000007944 */ /* 0x000fea0003c00000 */
[----:B------:R-:W-:Y:S01]  /*7330*/  HFMA2.MMA R159, -RZ, RZ, 0, 0 ;  /* 0x00000000ff9f7435 */ /* 0x000fe200000001ff */
[----:B-1----:R-:W-:Y:S02]  /*7340*/  MOV R117, R118 ;  /* 0x0000007600757202 */ /* 0x002fe40000000f00 */
[----:B------:R-:W-:Y:S02]  /*7350*/  MOV R114, R112 ;  /* 0x0000007000727202 */ /* 0x000fe40000000f00 */
[----:B------:R-:W-:Y:S02]  /*7360*/  MOV R115, 0x7380 ;  /* 0x0000738000737802 */ /* 0x000fe40000000f00 */
[----:B------:R-:W-:Y:S05]  /*7370*/  CALL.REL.NOINC `($__internal_76_$__cuda_sm70_shflsync_idx_p) ;  /* 0x000006e000007944 */ /* 0x000fea0003c00000 */
[----:B-1----:R-:W-:Y:S01]  /*7380*/  MOV R118, R159 ;  /* 0x0000009f00767202 */ /* 0x002fe20000000f00 */
[----:B------:R-:W-:Y:S01]  /*7390*/  HFMA2.MMA R159, -RZ, RZ, 0, 0 ;  /* 0x00000000ff9f7435 */ /* 0x000fe200000001ff */
[----:B------:R-:W-:Y:S02]  /*73a0*/  MOV R114, R113 ;  /* 0x0000007100727202 */ /* 0x000fe40000000f00 */
[----:B------:R-:W-:-:S03]  /*73b0*/  MOV R115, 0x73d0 ;  /* 0x000073d000737802 */ /* 0x000fc60000000f00 */
[----:B--2--5:R-:W-:Y:S05]  /*73c0*/  CALL.REL.NOINC `($__internal_76_$__cuda_sm70_shflsync_idx_p) ;  /* 0x0000069000007944 */ /* 0x024fea0003c00000 */
[----:B-1----:R-:W-:Y:S01]  /*73d0*/  MOV R115, R159 ;  /* 0x0000009f00737202 */ /* 0x002fe20000000f00 */
[----:B--2--5:R-:W-:Y:S05]  /*73e0*/  BRA `(.L_x_1884) ;  /* 0xffffc3d000007947 */ /* 0x024fea000383ffff */
.L_x_1838:
[----:B------:R-:W-:Y:S01]  /*73f0*/  HFMA2.MMA R159, -RZ, RZ, 0, 5.9604644775390625e-08 ;  /* 0x00000001ff9f7435 */ /* 0x000fe200000001ff */
[----:B------:R-:W-:-:S02]  /*7400*/  MOV R115, R118 ;  /* 0x0000007600737202 */ /* 0x000fc40000000f00 */
[----:B------:R-:W-:-:S03]  /*7410*/  MOV R114, 0x7430 ;  /* 0x0000743000727802 */ /* 0x000fc60000000f00 */
[----:B-----5:R-:W-:Y:S05]  /*7420*/  CALL.REL.NOINC `($__internal_75_$__cuda_sm70_shflsync_down) ;  /* 0x000005a000007944 */ /* 0x020fea0003c00000 */
[----:B-1----:R-:W-:Y:S01]  /*7430*/  MOV R116, R159 ;  /* 0x0000009f00747202 */ /* 0x002fe20000000f00 */
[----:B0-2--5:R-:W-:Y:S05]  /*7440*/  BRA `(.L_x_1885) ;  /* 0xffffca9000007947 */ /* 0x025fea000383ffff */
.L_x_1839:
[----:B------:R-:W-:Y:S01]  /*7450*/  HFMA2.MMA R159, -RZ, RZ, 0, 5.9604644775390625e-08 ;  /* 0x00000001ff9f7435 */ /* 0x000fe200000001ff */
[----:B------:R-:W-:Y:S02]  /*7460*/  MOV R115, R119 ;  /* 0x0000007700737202 */ /* 0x000fe40000000f00 */
[----:B------:R-:W-:-:S03]  /*7470*/  MOV R114, 0x7490 ;  /* 0x0000749000727802 */ /* 0x000fc60000000f00 */
[----:B01---5:R-:W-:Y:S05]  /*7480*/  CALL.REL.NOINC `($__internal_75_$__cuda_sm70_shflsync_down) ;  /* 0x0000054000007944 */ /* 0x023fea0003c00000 */
[C---:B------:R-:W-:Y:S02]  /*7490*/  FMUL.FTZ R116, R118.reuse, R116 ;  /* 0x0000007476747220 */ /* 0x040fe40000410000 */
[C---:B-1----:R-:W-:Y:S01]  /*74a0*/  FFMA.FTZ R114, R118.reuse, R159, R119 ;  /* 0x0000009f76727223 */ /* 0x042fe20000010077 */
[----:B------:R-:W-:Y:S02]  /*74b0*/  MOV R159, 0x2 ;  /* 0x00000002009f7802 */ /* 0x000fe40000000f00 */
[----:B------:R-:W-:Y:S02]  /*74c0*/  FSEL R118, R118, R116, !P4 ;  /* 0x0000007476767208 */ /* 0x000fe40006000000 */
[----:B------:R-:W-:-:S02]  /*74d0*/  FSEL R119, R119, R114, !P4 ;  /* 0x0000007277777208 */ /* 0x000fc40006000000 */
[----:B------:R-:W-:Y:S02]  /*74e0*/  MOV R115, R118 ;  /* 0x0000007600737202 */ /* 0x000fe40000000f00 */
[----:B------:R-:W-:Y:S02]  /*74f0*/  MOV R114, 0x7510 ;  /* 0x0000751000727802 */ /* 0x000fe40000000f00 */
[----:B0-2--5:R-:W-:Y:S05]  /*7500*/  CALL.REL.NOINC `($__internal_75_$__cuda_sm70_shflsync_down) ;  /* 0x000004c000007944 */ /* 0x025fea0003c00000 */
[----:B-1----:R-:W-:Y:S01]  /*7510*/  MOV R116, R159 ;  /* 0x0000009f00747202 */ /* 0x002fe20000000f00 */
[----:B------:R-:W-:Y:S01]  /*7520*/  HFMA2.MMA R159, -RZ, RZ, 0, 1.1920928955078125e-07 ;  /* 0x00000002ff9f7435 */ /* 0x000fe200000001ff */
[----:B------:R-:W-:Y:S02]  /*7530*/  MOV R115, R119 ;  /* 0x0000007700737202 */ /* 0x000fe40000000f00 */
[----:B------:R-:W-:-:S03]  /*7540*/  MOV R114, 0x7560 ;  /* 0x0000756000727802 */ /* 0x000fc60000000f00 */
[----:B0-2--5:R-:W-:Y:S05]  /*7550*/  CALL.REL.NOINC `($__internal_75_$__cuda_sm70_shflsync_down) ;  /* 0x0000047000007944 */ /* 0x025fea0003c00000 */
[----:B-1----:R-:W-:Y:S01]  /*7560*/  @!P3 FFMA.FTZ R119, R118, R159, R119 ;  /* 0x0000009f7677b223 */ /* 0x002fe20000010077 */
[----:B------:R-:W-:Y:S01]  /*7570*/  MOV R159, 0x4 ;  /* 0x00000004009f7802 */ /* 0x000fe20000000f00 */
[----:B------:R-:W-:Y:S01]  /*7580*/  @!P3 FMUL.FTZ R118, R116, R118 ;  /* 0x000000767476b220 */ /* 0x000fe20000410000 */
[----:B------:R-:W-:-:S04]  /*7590*/  MOV R114, 0x75c0 ;  /* 0x000075c000727802 */ /* 0x000fc80000000f00 */
[----:B------:R-:W-:Y:S02]  /*75a0*/  MOV R115, R118 ;  /* 0x0000007600737202 */ /* 0x000fe40000000f00 */
[----:B0-2--5:R-:W-:Y:S05]  /*75b0*/  CALL.REL.NOINC `($__internal_75_$__cuda_sm70_shflsync_down) ;  /* 0x0000041000007944 */ /* 0x025fea0003c00000 */
[----:B-1----:R-:W-:Y:S01]  /*75c0*/  MOV R116, R159 ;  /* 0x0000009f00747202 */ /* 0x002fe20000000f00 */
[----:B------:R-:W-:Y:S01]  /*75d0*/  HFMA2.MMA R159, -RZ, RZ, 0, 2.384185791015625e-07 ;  /* 0x00000004ff9f7435 */ /* 0x000fe200000001ff */
[----:B------:R-:W-:Y:S02]  /*75e0*/  MOV R115, R119 ;  /* 0x0000007700737202 */ /* 0x000fe40000000f00 */
[----:B------:R-:W-:-:S03]  /*75f0*/  MOV R114, 0x7610 ;  /* 0x0000761000727802 */ /* 0x000fc60000000f00 */
[----:B0-2--5:R-:W-:Y:S05]  /*7600*/  CALL.REL.NOINC `($__internal_75_$__cuda_sm70_shflsync_down) ;  /* 0x000003c000007944 */ /* 0x025fea0003c00000 */
[----:B-1----:R-:W-:Y:S01]  /*7610*/  @!P2 FFMA.FTZ R119, R118, R159, R119 ;  /* 0x0000009f7677a223 */ /* 0x002fe20000010077 */
[----:B------:R-:W-:Y:S01]  /*7620*/  HFMA2.MMA R159, -RZ, RZ, 0, 4.76837158203125e-07 ;  /* 0x00000008ff9f7435 */ /* 0x000fe200000001ff */
[----:B------:R-:W-:Y:S01]  /*7630*/  @!P2 FMUL.FTZ R118, R116, R118 ;  /* 0x000000767476a220 */ /* 0x000fe20000410000 */
[----:B------:R-:W-:Y:S02]  /*7640*/  MOV R114, 0x7690 ;  /* 0x0000769000727802 */ /* 0x000fe40000000f00 */
[----:B------:R-:W-:Y:S02]  /*7650*/  MOV R116, R119 ;  /* 0x0000007700747202 */ /* 0x000fe40000000f00 */
[----:B------:R-:W-:-:S04]  /*7660*/  MOV R119, R118 ;  /* 0x0000007600777202 */ /* 0x000fc80000000f00 */
[----:B------:R-:W-:Y:S02]  /*7670*/  MOV R115, R119 ;  /* 0x0000007700737202 */ /* 0x000fe40000000f00 */
[----:B0-2--5:R-:W-:Y:S05]  /*7680*/  CALL.REL.NOINC `($__internal_75_$__cuda_sm70_shflsync_down) ;  /* 0x0000034000007944 */ /* 0x025fea0003c00000 */
[----:B-1----:R-:W-:Y:S01]  /*7690*/  MOV R117, R159 ;  /* 0x0000009f00757202 */ /* 0x002fe20000000f00 */
[----:B------:R-:W-:Y:S01]  /*76a0*/  HFMA2.MMA R159, -RZ, RZ, 0, 4.76837158203125e-07 ;  /* 0x00000008ff9f7435 */ /* 0x000fe200000001ff */
[----:B------:R-:W-:Y:S02]  /*76b0*/  MOV R115, R116 ;  /* 0x0000007400737202 */ /* 0x000fe40000000f00 */
[----:B------:R-:W-:-:S03]  /*76c0*/  MOV R114, 0x76e0 ;  /* 0x000076e000727802 */ /* 0x000fc60000000f00 */
[----:B0-2--5:R-:W-:Y:S05]  /*76d0*/  CALL.REL.NOINC `($__internal_75_$__cuda_sm70_shflsync_down) ;  /* 0x000002f000007944 */ /* 0x025fea0003c00000 */
[----:B-1----:R-:W-:Y:S01]  /*76e0*/  @!P1 FFMA.FTZ R116, R119, R159, R116 ;  /* 0x0000009f77749223 */ /* 0x002fe20000010074 */
[----:B------:R-:W-:Y:S01]  /*76f0*/  HFMA2.MMA R159, -RZ, RZ, 0, 9.5367431640625e-07 ;  /* 0x00000010ff9f7435 */ /* 0x000fe200000001ff */
[----:B------:R-:W-:Y:S01]  /*7700*/  @!P1 FMUL.FTZ R119, R117, R119 ;  /* 0x0000007775779220 */ /* 0x000fe20000410000 */
[----:B------:R-:W-:Y:S02]  /*7710*/  MOV R114, 0x7750 ;  /* 0x0000775000727802 */ /* 0x000fe40000000f00 */
[----:B------:R-:W-:Y:S02]  /*7720*/  MOV R118, R116 ;  /* 0x0000007400767202 */ /* 0x000fe40000000f00 */
[----:B------:R-:W-:-:S02]  /*7730*/  MOV R115, R119 ;  /* 0x0000007700737202 */ /* 0x000fc40000000f00 */
[----:B0-2--5:R-:W-:Y:S05]  /*7740*/  CALL.REL.NOINC `($__internal_75_$__cuda_sm70_shflsync_down) ;  /* 0x0000028000007944 */ /* 0x025fea0003c00000 */
[----:B-1----:R-:W-:Y:S01]  /*7750*/  MOV R116, R159 ;  /* 0x0000009f00747202 */ /* 0x002fe20000000f00 */
[----:B------:R-:W-:Y:S01]  /*7760*/  HFMA2.MMA R159, -RZ, RZ, 0, 9.5367431640625e-07 ;  /* 0x00000010ff9f7435 */ /* 0x000fe200000001ff */
[----:B------:R-:W-:-:S02]  /*7770*/  MOV R115, R118 ;  /* 0x0000007600737202 */ /* 0x000fc40000000f00 */
[----:B------:R-:W-:-:S03]  /*7780*/  MOV R114, 0x77a0 ;  /* 0x000077a000727802 */ /* 0x000fc60000000f00 */
[----:B0-2--5:R-:W-:Y:S05]  /*7790*/  CALL.REL.NOINC `($__internal_75_$__cuda_sm70_shflsync_down) ;  /* 0x0000023000007944 */ /* 0x025fea0003c00000 */
[----:B-1----:R-:W-:Y:S01]  /*77a0*/  @!P0 FFMA.FTZ R118, R119, R159, R118 ;  /* 0x0000009f77768223 */ /* 0x002fe20000010076 */
[----:B------:R-:W-:Y:S01]  /*77b0*/  MOV R159, RZ ;  /* 0x000000ff009f7202 */ /* 0x000fe20000000f00 */
[----:B------:R-:W-:Y:S01]  /*77c0*/  @!P0 FMUL.FTZ R119, R116, R119 ;  /* 0x0000007774778220 */ /* 0x000fe20000410000 */
[----:B------:R-:W-:-:S04]  /*77d0*/  MOV R115, 0x7800 ;  /* 0x0000780000737802 */ /* 0x000fc80000000f00 */
[----:B------:R-:W-:Y:S02]  /*77e0*/  MOV R114, R119 ;  /* 0x0000007700727202 */ /* 0x000fe40000000f00 */
[----:B0-2--5:R-:W-:Y:S05]  /*77f0*/  CALL.REL.NOINC `($__internal_76_$__cuda_sm70_shflsync_idx_p) ;  /* 0x0000026000007944 */ /* 0x025fea0003c00000 */
[----:B-1----:R-:W-:Y:S01]  /*7800*/  MOV R116, R159 ;  /* 0x0000009f00747202 */ /* 0x002fe20000000f00 */
[----:B------:R-:W-:Y:S01]  /*7810*/  HFMA2.MMA R159, -RZ, RZ, 0, 0 ;  /* 0x00000000ff9f7435 */ /* 0x000fe200000001ff */
[----:B------:R-:W-:Y:S02]  /*7820*/  MOV R114, R118 ;  /* 0x0000007600727202 */ /* 0x000fe40000000f00 */
[----:B------:R-:W-:-:S03]  /*7830*/  MOV R115, 0x7850 ;  /* 0x0000785000737802 */ /* 0x000fc60000000f00 */
[----:B--2--5:R-:W-:Y:S05]  /*7840*/  CALL.REL.NOINC `($__internal_76_$__cuda_sm70_shflsync_idx_p) ;  /* 0x0000021000007944 */ /* 0x024fea0003c00000 */
[----:B------:R-:W-:Y:S02]  /*7850*/  MOV R117, R116 ;  /* 0x0000007400757202 */ /* 0x000fe40000000f00 */
[----:B-1----:R-:W-:Y:S01]  /*7860*/  MOV R116, R159 ;  /* 0x0000009f00747202 */ /* 0x002fe20000000f00 */
[----:B------:R-:W-:Y:S01]  /*7870*/  HFMA2.MMA R159, -RZ, RZ, 0, 5.9604644775390625e-08 ;  /* 0x00000001ff9f7435 */ /* 0x000fe200000001ff */
[----:B------:R-:W-:Y:S02]  /*7880*/  MOV R115, R119 ;  /* 0x0000007700737202 */ /* 0x000fe40000000f00 */
[----:B------:R-:W-:-:S03]  /*7890*/  MOV R114, 0x78b0 ;  /* 0x000078b000727802 */ /* 0x000fc60000000f00 */
[----:B--2--5:R-:W-:Y:S05]  /*78a0*/  CALL.REL.NOINC `($__internal_75_$__cuda_sm70_shflsync_down) ;  /* 0x0000012000007944 */ /* 0x024fea0003c00000 */
[----:B-1----:R-:W-:Y:S01]  /*78b0*/  MOV R160, R159 ;  /* 0x0000009f00a07202 */ /* 0x002fe20000000f00 */
[----:B------:R-:W-:Y:S01]  /*78c0*/  HFMA2.MMA R159, -RZ, RZ, 0, 5.9604644775390625e-08 ;  /* 0x00000001ff9f7435 */ /* 0x000fe200000001ff */
[----:B------:R-:W-:-:S02]  /*78d0*/  MOV R115, R118 ;  /* 0x0000007600737202 */ /* 0x000fc40000000f00 */
[----:B------:R-:W-:-:S03]  /*78e0*/  MOV R114, 0x7900 ;  /* 0x0000790000727802 */ /* 0x000fc60000000f00 */
[----:B0-2--5:R-:W-:Y:S05]  /*78f0*/  CALL.REL.NOINC `($__internal_75_$__cuda_sm70_shflsync_down) ;  /* 0x000000d000007944 */ /* 0x025fea0003c00000 */
[----:B-1----:R-:W-:Y:S01]  /*7900*/  MOV R119, R159 ;  /* 0x0000009f00777202 */ /* 0x002fe20000000f00 */
[----:B------:R-:W-:Y:S01]  /*7910*/  HFMA2.MMA R159, -RZ, RZ, 0, 0 ;  /* 0x00000000ff9f7435 */ /* 0x000fe200000001ff */
[----:B------:R-:W-:Y:S02]  /*7920*/  MOV R118, R160 ;  /* 0x000000a000767202 */ /* 0x000fe40000000f00 */
[----:B------:R-:W-:Y:S02]  /*7930*/  MOV R114, R112 ;  /* 0x0000007000727202 */ /* 0x000fe40000000f00 */
[----:B------:R-:W-:Y:S02]  /*7940*/  MOV R115, 0x7960 ;  /* 0x0000796000737802 */ /* 0x000fe40000000f00 */
[----:B0-2--5:R-:W-:Y:S05]  /*7950*/  CALL.REL.NOINC `($__internal_76_$__cuda_sm70_shflsync_idx_p) ;  /* 0x0000010000007944 */ /* 0x025fea0003c00000 */
[----:B-1----:R-:W-:Y:S01]  /*7960*/  MOV R160, R159 ;  /* 0x0000009f00a07202 */ /* 0x002fe20000000f00 */
[----:B------:R-:W-:Y:S01]  /*7970*/  HFMA2.MMA R159, -RZ, RZ, 0, 0 ;  /* 0x00000000ff9f7435 */ /* 0x000fe200000001ff */
[----:B------:R-:W-:Y:S02]  /*7980*/  MOV R114, R113 ;  /* 0x0000007100727202 */ /* 0x000fe40000000f00 */
[----:B------:R-:W-:-:S03]  /*7990*/  MOV R115, 0x79b0 ;  /* 0x000079b000737802 */ /* 0x000fc60000000f00 */
[----:B--2--5:R-:W-:Y:S05]  /*79a0*/  CALL.REL.NOINC `($__internal_76_$__cuda_sm70_shflsync_idx_p) ;  /* 0x000000b000007944 */ /* 0x024fea0003c00000 */
[----:B-1----:R-:W-:Y:S01]  /*79b0*/  MOV R115, R159 ;  /* 0x0000009f00737202 */ /* 0x002fe20000000f00 */
[----:B--2--5:R-:W-:Y:S05]  /*79c0*/  BRA `(.L_x_1886) ;  /* 0xffffc6b000007947 */ /* 0x024fea000383ffff */
        .weak           $__internal_75_$__cuda_sm70_shflsync_down
        .type           $__internal_75_$__cuda_sm70_shflsync_down,@function
        .size           $__internal_75_$__cuda_sm70_shflsync_down,($__internal_76_$__cuda_sm70_shflsync_idx_p - $__internal_75_$__cuda_sm70_shflsync_down)
$__internal_75_$__cuda_sm70_shflsync_down:
        /* <DEDUP_REMOVED lines=8> */
[----:B------:R-:W-:Y:S05]  /*7a50*/  RET.REL.NODEC R114 `(_Z25selective_scan_bwd_kernelI32Selective_Scan_bwd_kernel_traitsILi128ELi16ELb1ELb1ELb0ELb0ELb1EffEEv12SSMParamsBwd) ;  /* 0xffff85a072007950 */ /* 0x000fea0003c3ffff */
        .weak           $__internal_76_$__cuda_sm70_shflsync_idx_p
        .type           $__internal_76_$__cuda_sm70_shflsync_idx_p,@function
        .size           $__internal_76_$__cuda_sm70_shflsync_idx_p,($__internal_77_$__cuda_sm70_shflsync_up - $__internal_76_$__cuda_sm70_shflsync_idx_p)
$__internal_76_$__cuda_sm70_shflsync_idx_p:
        /* <DEDUP_REMOVED lines=9> */
[----:B0-----:R-:W-:Y:S05]  /*7af0*/  RET.REL.NODEC R114 `(_Z25selective_scan_bwd_kernelI32Selective_Scan_bwd_kernel_traitsILi128ELi16ELb1ELb1ELb0ELb0ELb1EffEEv12SSMParamsBwd) ;  /* 0xffff850072007950 */ /* 0x001fea0003c3ffff */
        .weak           $__internal_77_$__cuda_sm70_shflsync_up
        .type           $__internal_77_$__cuda_sm70_shflsync_up,@function
        .size           $__internal_77_$__cuda_sm70_shflsync_up,(.L_x_8893 - $__internal_77_$__cuda_sm70_shflsync_up)
$__internal_77_$__cuda_sm70_shflsync_up:
[----:B------:R-:W-:Y:S04]  /*7b00*/  WARPSYNC R133 ;  /* 0x0000008500007348 */ /* 0x000fe80003800000 */
[----:B------:R0:W1:Y:S02]  /*7b10*/  SHFL.UP PT, R118, R115, R118, R134 ;  /* 0x0400007673767389 */ /* 0x00006400000e0086 */
[----:B0-----:R-:W-:-:S04]  /*7b20*/  MOV R115, 0x0 ;  /* 0x0000000000737802 */ /* 0x001fc80000000f00 */
[----:B------:R-:W-:Y:S05]  /*7b30*/  RET.REL.NODEC R114 `(_Z25selective_scan_bwd_kernelI32Selective_Scan_bwd_kernel_traitsILi128ELi16ELb1ELb1ELb0ELb0ELb1EffEEv12SSMParamsBwd) ;  /* 0xffff84c072007950 */ /* 0x000fea0003c3ffff */
.L_x_1887:
        /* <DEDUP_REMOVED lines=12> */
.L_x_8893:


//--------------------- .text._Z25selective_scan_bwd_kernelI32Selective_Scan_bwd_kernel_traitsILi128ELi16ELb1ELb1ELb0ELb1ELb0EffEEv12SSMParamsBwd --------------------------
	.section	.text._Z25selective_scan_bwd_kernelI32Selective_Scan_bwd_kernel_traitsILi128ELi16ELb1ELb1ELb0ELb1ELb0EffEEv12SSMParamsBwd,"ax",@progbits
	.sectioninfo	@"SHI_REGISTERS=168"
	.align	128
        .global         _Z25selective_scan_bwd_kernelI32Selective_Scan_bwd_kernel_traitsILi128ELi16ELb1ELb1ELb0ELb1ELb0EffEEv12SSMParamsBwd
        .type           _Z25selective_scan_bwd_kernelI32Selective_Scan_bwd_kernel_traitsILi128ELi16ELb1ELb1ELb0ELb1ELb0EffEEv12SSMParamsBwd,@function
        .size           _Z25selective_scan_bwd_kernelI32Selective_Scan_bwd_kernel_traitsILi128ELi16ELb1ELb1ELb0ELb1ELb0EffEEv12SSMParamsBwd,(.L_x_8896 - _Z25selective_scan_bwd_kernelI32Selective_Scan_bwd_kernel_traitsILi128ELi16ELb1ELb1ELb0ELb1ELb0EffEEv12SSMParamsBwd)
        .other          _Z25selective_scan_bwd_kernelI32Selective_Scan_bwd_kernel_traitsILi128ELi16ELb1ELb1ELb0ELb1ELb0EffEEv12SSMParamsBwd,@"STO_CUDA_ENTRY STV_DEFAULT"
_Z25selective_scan_bwd_kernelI32Selective_Scan_bwd_kernel_traitsILi128ELi16ELb1ELb1ELb0ELb1ELb0EffEEv12SSMParamsBwd:
.text._Z25selective_scan_bwd_kernelI32Selective_Scan_bwd_kernel_traitsILi128ELi16ELb1ELb1ELb0ELb1ELb0EffEEv12SSMParamsBwd:
        /* <DEDUP_REMOVED lines=162> */
[----:B------:R4:W-:Y:S01]  /*0a20*/  STL [R1+0x1c], RZ ;  /* 0x00001cff01007387 */ /* 0x0009e20000100800 */
[----:B------:R-:W-:Y:S02]  /*0a30*/  UMOV UR26, UR30 ;  /* 0x0000001e001a7c82 */ /* 0x000fe40008000000 */
[----:B------:R-:W-:Y:S02]  /*0a40*/  UMOV UR27, UR31 ;  /* 0x0000001f001b7c82 */ /* 0x000fe40008000000 */
[----:B------:R-:W-:Y:S01]  /*0a50*/  UMOV UR6, URZ ;  /* 0x0000003f00067c82 */ /* 0x000fe20008000000 */
[----:B-1-3--:R-:W-:-:S04]  /*0a60*/  SHF.R.S32.HI R3, RZ, 0x1f, R130 ;  /* 0x0000001fff037819 */ /* 0x00afc80000011482 */
[----:B------:R-:W-:-:S04]  /*0a70*/  LEA.HI R3, R3, R130, RZ, 0x5 ;  /* 0x0000008203037211 */ /* 0x000fc800078f28ff */
[----:B----4-:R-:W-:Y:S02]  /*0a80*/  SHF.R.S32.HI R0, RZ, 0x5, R3 ;  /* 0x00000005ff007819 */ /* 0x010fe40000011403 */
.L_x_1970:
        /* <DEDUP_REMOVED lines=10> */
[----:B--2---:R-:W2:Y:S04]  /*0b30*/  LDG.E.128 R20, [R2.64+0x600] ;  /* 0x0006001c02147981 */ /* 0x004ea8000c1e1d00 */
[----:B------:R-:W1:Y:S02]  /*0b40*/  S2R R6, SR_LANEID ;  /* 0x0000000000067919 */ /* 0x000e640000000000 */
[----:B-1----:R-:W-:-:S05]  /*0b50*/  IADD3 R129, R129, R6, RZ ;  /* 0x0000000681817210 */ /* 0x002fca0007ffe0ff */
[----:B------:R-:W-:Y:S01]  /*0b60*/  IMAD R0, R6, 0x3, R129 ;  /* 0x0000000306007824 */ /* 0x000fe200078e0281 */
[----:B------:R-:W-:Y:S02]  /*0b70*/  MOV R4, UR22 ;  /* 0x0000001600047c02 */ /* 0x000fe40008000f00 */
[----:B------:R-:W-:-:S05]  /*0b80*/  MOV R5, UR23 ;  /* 0x0000001700057c02 */ /* 0x000fca0008000f00 */
[----:B------:R-:W-:Y:S01]  /*0b90*/  IMAD.WIDE R26, R24, 0x10, R4 ;  /* 0x00000010181a7825 */ /* 0x000fe200078e0204 */
[----:B---3--:R1:W-:Y:S04]  /*0ba0*/  STS.128 [R129.X16], R8 ;  /* 0x0000000881007388 */ /* 0x0083e8000000cc00 */
[----:B----4-:R3:W-:Y:S04]  /*0bb0*/  STS.128 [R129.X16+0x200], R12 ;  /* 0x0002000c81007388 */ /* 0x0107e8000000cc00 */
[----:B-----5:R4:W-:Y:S04]  /*0bc0*/  STS.128 [R129.X16+0x400], R16 ;  /* 0x0004001081007388 */ /* 0x0209e8000000cc00 */
        /* <DEDUP_REMOVED lines=8> */
[----:B-1----:R-:W5:Y:S04]  /*0c50*/  LDG.E.128 R8, [R26.64+0x200] ;  /* 0x0002001c1a087981 */ /* 0x002f68000c1e1d00 */
[----:B---3--:R-:W3:Y:S04]  /*0c60*/  LDG.E.128 R12, [R26.64+0x400] ;  /* 0x0004001c1a0c7981 */ /* 0x008ee8000c1e1d00 */
[----:B----4-:R-:W4:Y:S01]  /*0c70*/  LDG.E.128 R16, [R26.64+0x600] ;  /* 0x0006001c1a107981 */ /* 0x010f22000c1e1d00 */
[----:B------:R-:W-:-:S02]  /*0c80*/  MOV R2, UR24 ;  /* 0x0000001800027c02 */ /* 0x000fc40008000f00 */
[----:B------:R-:W-:-:S05]  /*0c90*/  MOV R3, UR25 ;  /* 0x0000001900037c02 */ /* 0x000fca0008000f00 */
[----:B------:R-:W-:Y:S01]  /*0ca0*/  IMAD.WIDE R2, R24, 0x10, R2 ;  /* 0x0000001018027825 */ /* 0x000fe200078e0202 */
[----:B--2---:R1:W-:Y:S04]  /*0cb0*/  STS.128 [R129.X16], R4 ;  /* 0x0000000481007388 */ /* 0x0043e8000000cc00 */
[----:B-----5:R2:W-:Y:S04]  /*0cc0*/  STS.128 [R129.X16+0x200], R8 ;  /* 0x0002000881007388 */ /* 0x0205e8000000cc00 */
[----:B---3--:R3:W-:Y:S04]  /*0cd0*/  STS.128 [R129.X16+0x400], R12 ;  /* 0x0004000c81007388 */ /* 0x0087e8000000cc00 */
[----:B----4-:R4:W-:Y:S01]  /*0ce0*/  STS.128 [R129.X16+0x600], R16 ;  /* 0x0006001081007388 */ /* 0x0109e2000000cc00 */
[----:B------:R-:W-:-:S06]  /*0cf0*/  NOP ;  /* 0x0000000000007918 */ /* 0x000fcc0000000000 */
[----:B------:R-:W2:Y:S04]  /*0d00*/  LDS.128 R112, [R0.X16+0x10] ;  /* 0x0000100000707984 */ /* 0x000ea8000000cc00 */
[----:B------:R-:W-:Y:S04]  /*0d10*/  LDS.128 R104, [R0.X16+0x20] ;  /* 0x0000200000687984 */ /* 0x000fe8000000cc00 */
[----:B------:R-:W-:Y:S04]  /*0d20*/  LDS.128 R20, [R0.X16+0x30] ;  /* 0x0000300000147984 */ /* 0x000fe8000000cc00 */
[----:B------:R-:W0:Y:S04]  /*0d30*/  LDS.128 R108, [R0.X16] ;  /* 0x00000000006c7984 */ /* 0x000e28000000cc00 */
[----:B------:R-:W-:Y:S06]  /*0d40*/  BAR.SYNC.DEFER_BLOCKING 0x0 ;  /* 0x0000000000007b1d */ /* 0x000fec0000010000 */
[----:B-1----:R-:W5:Y:S04]  /*0d50*/  LDG.E.128 R4, [R2.64] ;  /* 0x0000001c02047981 */ /* 0x002f68000c1e1d00 */
[----:B--2---:R-:W2:Y:S04]  /*0d60*/  LDG.E.128 R8, [R2.64+0x200] ;  /* 0x0002001c02087981 */ /* 0x004ea8000c1e1d00 */
[----:B---3--:R-:W3:Y:S04]  /*0d70*/  LDG.E.128 R12, [R2.64+0x400] ;  /* 0x0004001c020c7981 */ /* 0x008ee8000c1e1d00 */
[----:B----4-:R-:W4:Y:S01]  /*0d80*/  LDG.E.128 R16, [R2.64+0x600] ;  /* 0x0006001c02107981 */ /* 0x010f22000c1e1d00 */
[----:B------:R-:W-:-:S02]  /*0d90*/  FADD.FTZ R116, R114, UR5 ;  /* 0x0000000572747e21 */ /* 0x000fc40008010000 */
[----:B0-----:R-:W-:Y:S01]  /*0da0*/  FADD.FTZ R114, R108, UR5 ;  /* 0x000000056c727e21 */ /* 0x001fe20008010000 */
[----:B------:R-:W-:Y:S04]  /*0db0*/  STL.64 [R1+0x10], R26 ;  /* 0x0000101a01007387 */ /* 0x000fe80000100a00 */
[----:B------:R-:W-:Y:S01]  /*0dc0*/  FSETP.GTU.FTZ.AND P2, PT, R114, 20, PT ;  /* 0x41a000007200780b */ /* 0x000fe20003f5c000 */
[----:B------:R-:W-:Y:S02]  /*0dd0*/  FADD.FTZ R117, R113, UR5 ;  /* 0x0000000571757e21 */ /* 0x000fe40008010000 */
[----:B------:R-:W-:Y:S02]  /*0de0*/  FADD.FTZ R128, R112, UR5 ;  /* 0x0000000570807e21 */ /* 0x000fe40008010000 */
[----:B------:R-:W-:-:S02]  /*0df0*/  FADD.FTZ R115, R115, UR5 ;  /* 0x0000000573737e21 */ /* 0x000fc40008010000 */
[----:B------:R-:W-:Y:S01]  /*0e00*/  FADD.FTZ R113, R109, UR5 ;  /* 0x000000056d717e21 */ /* 0x000fe20008010000 */
[----:B------:R-:W-:Y:S01]  /*0e10*/  BSSY B0, `(.L_x_1889) ;  /* 0x0000032000007945 */ /* 0x000fe20003800000 */
[----:B------:R-:W-:Y:S01]  /*0e20*/  FSETP.GTU.FTZ.AND P0, PT, R128, 20, PT ;  /* 0x41a000008000780b */ /* 0x000fe20003f1c000 */
[----:B------:R-:W-:Y:S01]  /*0e30*/  FADD.FTZ R112, R110, UR5 ;  /* 0x000000056e707e21 */ /* 0x000fe20008010000 */
[----:B------:R-:W-:Y:S02]  /*0e40*/  FSETP.GTU.FTZ.AND P6, PT, R117, 20, PT ;  /* 0x41a000007500780b */ /* 0x000fe40003fdc000 */
[----:B------:R-:W-:Y:S02]  /*0e50*/  FSETP.GTU.FTZ.AND P4, PT, R116, 20, PT ;  /* 0x41a000007400780b */ /* 0x000fe40003f9c000 */
[----:B------:R-:W-:Y:S02]  /*0e60*/  FSETP.GTU.FTZ.AND P3, PT, R115, 20, PT ;  /* 0x41a000007300780b */ /* 0x000fe40003f7c000 */
[----:B------:R-:W-:Y:S01]  /*0e70*/  FSETP.GTU.FTZ.AND P1, PT, R113, 20, PT ;  /* 0x41a000007100780b */ /* 0x000fe20003f3c000 */
[----:B-----5:R-:W-:Y:S04]  /*0e80*/  STS.128 [R129.X16], R4 ;  /* 0x0000000481007388 */ /* 0x020fe8000000cc00 */
[----:B--2---:R-:W-:Y:S04]  /*0e90*/  STS.128 [R129.X16+0x200], R8 ;  /* 0x0002000881007388 */ /* 0x004fe8000000cc00 */
[----:B---3--:R-:W-:Y:S04]  /*0ea0*/  STS.128 [R129.X16+0x400], R12 ;  /* 0x0004000c81007388 */ /* 0x008fe8000000cc00 */
[----:B----4-:R-:W-:Y:S01]  /*0eb0*/  STS.128 [R129.X16+0x600], R16 ;  /* 0x0006001081007388 */ /* 0x010fe2000000cc00 */
[----:B------:R-:W-:-:S06]  /*0ec0*/  NOP ;  /* 0x0000000000007918 */ /* 0x000fcc0000000000 */
[----:B------:R-:W0:Y:S04]  /*0ed0*/  LDS.128 R84, [R0.X16+0x10] ;  /* 0x0000100000547984 */ /* 0x000e28000000cc00 */
[----:B------:R-:W1:Y:S04]  /*0ee0*/  LDS.128 R80, [R0.X16+0x20] ;  /* 0x0000200000507984 */ /* 0x000e68000000cc00 */
[----:B------:R-:W2:Y:S04]  /*0ef0*/  LDS.128 R76, [R0.X16+0x30] ;  /* 0x00003000004c7984 */ /* 0x000ea8000000cc00 */
[----:B------:R3:W4:Y:S02]  /*0f00*/  LDS.128 R72, [R0.X16] ;  /* 0x0000000000487984 */ /* 0x000724000000cc00 */
[----:B---3--:R-:W-:-:S04]  /*0f10*/  MOV R0, c[0x0][0x16c] ;  /* 0x00005b0000007a02 */ /* 0x008fc80000000f00 */
[----:B------:R-:W-:Y:S01]  /*0f20*/  ISETP.GE.AND P5, PT, R0, 0x1, PT ;  /* 0x000000010000780c */ /* 0x000fe20003fa6270 */
[----:B------:R-:W-:Y:S07]  /*0f30*/  @P2 BRA `(.L_x_1890) ;  /* 0x000001f000002947 */ /* 0x000fee0003800000 */
        /* <DEDUP_REMOVED lines=31> */
.L_x_1890:
[----:B------:R-:W-:Y:S05]  /*1130*/  BSYNC B0 ;  /* 0x0000000000007941 */ /* 0x000fea0003800000 */
.L_x_1889:
        /* <DEDUP_REMOVED lines=35> */
.L_x_1892:
[----:B------:R-:W-:Y:S05]  /*1370*/  BSYNC B0 ;  /* 0x0000000000007941 */ /* 0x000fea0003800000 */
.L_x_1891:
        /* <DEDUP_REMOVED lines=35> */
.L_x_1894:
[----:B------:R-:W-:Y:S05]  /*15b0*/  BSYNC B0 ;  /* 0x0000000000007941 */ /* 0x000fea0003800000 */
.L_x_1893:
        /* <DEDUP_REMOVED lines=35> */
.L_x_1896:
[----:B------:R-:W-:Y:S05]  /*17f0*/  BSYNC B0 ;  /* 0x0000000000007941 */ /* 0x000fea0003800000 */
.L_x_1895:
        /* <DEDUP_REMOVED lines=35> */
.L_x_1898:
[----:B------:R-:W-:Y:S05]  /*1a30*/  BSYNC B0 ;  /* 0x0000000000007941 */ /* 0x000fea0003800000 */
.L_x_1897:
[----:B------:R-:W3:Y:S01]  /*1a40*/  LDL.LU R0, [R1+0x1c] ;  /* 0x00001c0001007983 */ /* 0x000ee20000300800 */
[----:B------:R-:W-:Y:S01]  /*1a50*/  BSSY B0, `(.L_x_1899) ;  /* 0x0000028000007945 */ /* 0x000fe20003800000 */
[----:B------:R-:W-:Y:S01]  /*1a60*/  FSETP.GTU.FTZ.AND P0, PT, R108, 20, PT ;  /* 0x41a000006c00780b */ /* 0x000fe20003f1c000 */
[----:B------:R-:W-:Y:S02]  /*1a70*/  FADD.FTZ R107, R107, UR5 ;  /* 0x000000056b6b7e21 */ /* 0x000fe40008010000 */
[----:B------:R-:W-:Y:S02]  /*1a80*/  FADD.FTZ R106, R20, UR5 ;  /* 0x00000005146a7e21 */ /* 0x000fe40008010000 */
[----:B------:R-:W-:Y:S02]  /*1a90*/  FADD.FTZ R105, R21, UR5 ;  /* 0x0000000515697e21 */ /* 0x000fe40008010000 */
[----:B------:R-:W-:Y:S02]  /*1aa0*/  FADD.FTZ R104, R22, UR5 ;  /* 0x0000000516687e21 */ /* 0x000fe40008010000 */
[----:B------:R-:W-:-:S02]  /*1ab0*/  FADD.FTZ R23, R23, UR5 ;  /* 0x0000000517177e21 */ /* 0x000fc40008010000 */
[----:B---34-:R-:W-:Y:S01]  /*1ac0*/  FFMA.FTZ R4, R100, R72, R0 ;  /* 0x0000004864047223 */ /* 0x018fe20000010000 */
[----:B------:R-:W-:Y:S05]  /*1ad0*/  @P6 BRA `(.L_x_1900) ;  /* 0x000001f000006947 */ /* 0x000fea0003800000 */
        /* <DEDUP_REMOVED lines=31> */
.L_x_1900:
[----:B------:R-:W-:Y:S05]  /*1cd0*/  BSYNC B0 ;  /* 0x0000000000007941 */ /* 0x000fea0003800000 */
.L_x_1899:
        /* <DEDUP_REMOVED lines=38> */
.L_x_1902:
[----:B------:R-:W-:Y:S05]  /*1f40*/  BSYNC B0 ;  /* 0x0000000000007941 */ /* 0x000fea0003800000 */
.L_x_1901:
[----:B------:R-:W-:Y:S01]  /*1f50*/  FFMA.FTZ R3, R103, R75, R4 ;  /* 0x0000004b67037223 */ /* 0x000fe20000010004 */
[----:B------:R-:W-:Y:S01]  /*1f60*/  BSSY B0, `(.L_x_1903) ;  /* 0x0000025000007945 */ /* 0x000fe20003800000 */
[----:B------:R-:W-:Y:S01]  /*1f70*/  FSETP.GTU.FTZ.AND P4, PT, R106, 20, PT ;  /* 0x41a000006a00780b */ /* 0x000fe20003f9c000 */
[----:B------:R-:W-:Y:S01]  /*1f80*/  CS2R R66, SRZ ;  /* 0x0000000000427805 */ /* 0x000fe2000001ff00 */
[----:B------:R-:W-:Y:S01]  /*1f90*/  CS2R R64, SRZ ;  /* 0x0000000000407805 */ /* 0x000fe2000001ff00 */
[----:B0-----:R-:W-:Y:S01]  /*1fa0*/  FFMA.FTZ R4, R96, R84, R3 ;  /* 0x0000005460047223 */ /* 0x001fe20000010003 */
        /* <DEDUP_REMOVED lines=32> */
.L_x_1904:
[----:B------:R-:W-:Y:S05]  /*21b0*/  BSYNC B0 ;  /* 0x0000000000007941 */ /* 0x000fea0003800000 */
.L_x_1903:
        /* <DEDUP_REMOVED lines=38> */
.L_x_1906:
[----:B------:R-:W-:Y:S05]  /*2420*/  BSYNC B0 ;  /* 0x0000000000007941 */ /* 0x000fea0003800000 */
.L_x_1905:
        /* <DEDUP_REMOVED lines=38> */
.L_x_1908:
[----:B------:R-:W-:Y:S05]  /*2690*/  BSYNC B0 ;  /* 0x0000000000007941 */ /* 0x000fea0003800000 */
.L_x_1907:
        /* <DEDUP_REMOVED lines=40> */
.L_x_1910:
[----:B------:R-:W-:Y:S05]  /*2920*/  BSYNC B0 ;  /* 0x0000000000007941 */ /* 0x000fea0003800000 */
.L_x_1909:
        /* <DEDUP_REMOVED lines=33> */
.L_x_1912:
[----:B------:R-:W-:Y:S05]  /*2b40*/  BSYNC B0 ;  /* 0x0000000000007941 */ /* 0x000fea0003800000 */
.L_x_1911:
        /* <DEDUP_REMOVED lines=33> */
.L_x_1914:
[----:B------:R-:W-:Y:S05]  /*2d60*/  BSYNC B0 ;  /* 0x0000000000007941 */ /* 0x000fea0003800000 */
.L_x_1913:
        /* <DEDUP_REMOVED lines=33> */
.L_x_1916:
[----:B------:R-:W-:Y:S05]  /*2f80*/  BSYNC B0 ;  /* 0x0000000000007941 */ /* 0x000fea0003800000 */
.L_x_1915:
        /* <DEDUP_REMOVED lines=33> */
.L_x_1918:
[----:B------:R-:W-:Y:S05]  /*31a0*/  BSYNC B0 ;  /* 0x0000000000007941 */ /* 0x000fea0003800000 */
.L_x_1917:
        /* <DEDUP_REMOVED lines=33> */
.L_x_1920:
[----:B------:R-:W-:Y:S05]  /*33c0*/  BSYNC B0 ;  /* 0x0000000000007941 */ /* 0x000fea0003800000 */
.L_x_1919:
[----:B------:R-:W-:Y:S01]  /*33d0*/  FFMA.FTZ R3, R95, R83, R0 ;  /* 0x000000535f037223 */ /* 0x000fe20000010000 */
[----:B------:R-:W-:Y:S01]  /*33e0*/  BAR.SYNC.DEFER_BLOCKING 0x0 ;  /* 0x0000000000007b1d */ /* 0x000fe20000010000 */
[----:B------:R-:W-:Y:S02]  /*33f0*/  FMUL.FTZ R48, R80, UR4 ;  /* 0x0000000450307c20 */ /* 0x000fe40008410000 */
[----:B--2---:R-:W-:Y:S02]  /*3400*/  FFMA.FTZ R0, R88, R76, R3 ;  /* 0x0000004c58007223 */ /* 0x004fe40000010003 */
        /* <DEDUP_REMOVED lines=16> */
[----:B0-----:R-:W-:Y:S01]  /*3510*/  HFMA2.MMA R71, -RZ, RZ, 0, 0 ;  /* 0x00000000ff477435 */ /* 0x001fe200000001ff */
[----:B------:R-:W-:-:S02]  /*3520*/  UMOV UR7, URZ ;  /* 0x0000003f00077c82 */ /* 0x000fc40008000000 */
[----:B------:R-:W-:Y:S02]  /*3530*/  UMOV UR8, URZ ;  /* 0x0000003f00087c82 */ /* 0x000fe40008000000 */
[----:B------:R-:W-:Y:S02]  /*3540*/  UMOV UR9, URZ ;  /* 0x0000003f00097c82 */ /* 0x000fe40008000000 */
.L_x_1969:
[----:B------:R-:W-:Y:S01]  /*3550*/  USHF.R.S32.HI UR36, URZ, 0x1f, UR7 ;  /* 0x0000001f3f247899 */ /* 0x000fe20008011407 */
[----:B------:R-:W-:Y:S01]  /*3560*/  SHF.L.U32 R0, R130, 0x2, RZ ;  /* 0x0000000282007819 */ /* 0x000fe200000006ff */
[----:B------:R-:W-:Y:S02]  /*3570*/  ULDC.64 UR38, c[0x0][0x1a0] ;  /* 0x0000680000267ab9 */ /* 0x000fe40000000a00 */
[----:B------:R-:W-:Y:S01]  /*3580*/  UIMAD UR32, UR36, UR38, URZ ;  /* 0x00000026242072a4 */ /* 0x000fe2000f8e023f */
[----:B------:R-:W-:Y:S01]  /*3590*/  LOP3.LUT R0, R0, 0xffffff80, RZ, 0xc0, !PT ;  /* 0xffffff8000007812 */ /* 0x000fe200078ec0ff */
[----:B------:R-:W-:Y:S02]  /*35a0*/  UIMAD.WIDE.U32 UR30, UR7, UR38, URZ ;  /* 0x00000026071e72a5 */ /* 0x000fe4000f8e003f */
[----:B------:R-:W-:Y:S01]  /*35b0*/  UIMAD UR32, UR7, UR39, UR32 ;  /* 0x00000027072072a4 */ /* 0x000fe2000f8e0220 */
[----:B------:R-:W-:Y:S01]  /*35c0*/  LOP3.LUT R0, R0, 0x1f, R130, 0xf8, !PT ;  /* 0x0000001f00007812 */ /* 0x000fe200078ef882 */
[----:B------:R-:W-:-:S02]  /*35d0*/  ULEA UR33, UP0, UR30, UR26, 0x2 ;  /* 0x0000001a1e217291 */ /* 0x000fc4000f80103f */
[----:B------:R-:W-:Y:S02]  /*35e0*/  UIADD3 UR31, UR31, UR32, URZ ;  /* 0x000000201f1f7290 */ /* 0x000fe4000fffe03f */
[----:B------:R-:W-:Y:S02]  /*35f0*/  ULDC.64 UR38, c[0x0][0x180] ;  /* 0x0000600000267ab9 */ /* 0x000fe40000000a00 */
[----:B------:R-:W-:Y:S01]  /*3600*/  ULEA.HI.X UR30, UR30, UR27, UR31, 0x2, UP0 ;  /* 0x0000001b1e1e7291 */ /* 0x000fe200080f141f */
[----:B------:R-:W-:-:S05]  /*3610*/  MOV R2, UR33 ;  /* 0x0000002100027c02 */ /* 0x000fca0008000f00 */
        /* <DEDUP_REMOVED lines=19> */
[----:B0-----:R-:W-:-:S04]  /*3750*/  MOV R2, UR32 ;  /* 0x0000002000027c02 */ /* 0x001fc80008000f00 */
[----:B------:R-:W-:-:S05]  /*3760*/  MOV R3, UR33 ;  /* 0x0000002100037c02 */ /* 0x000fca0008000f00 */
[----:B------:R0:W4:Y:S01]  /*3770*/  LDG.E R20, [R2.64] ;  /* 0x0000001c02147981 */ /* 0x000122000c1e1900 */
        /* <DEDUP_REMOVED lines=14> */
[----:B--2---:R0:W-:Y:S04]  /*3860*/  STS.128 [R129.X16], R4 ;  /* 0x0000000481007388 */ /* 0x0041e8000000cc00 */
[----:B---3--:R-:W-:Y:S04]  /*3870*/  STS.128 [R129.X16+0x200], R8 ;  /* 0x0002000881007388 */ /* 0x008fe8000000cc00 */
[----:B----4-:R1:W-:Y:S04]  /*3880*/  STS.128 [R129.X16+0x400], R12 ;  /* 0x0004000c81007388 */ /* 0x0103e8000000cc00 */
[----:B------:R-:W-:Y:S01]  /*3890*/  STS.128 [R129.X16+0x600], R16 ;  /* 0x0006001081007388 */ /* 0x000fe2000000cc00 */
[----:B------:R-:W-:-:S06]  /*38a0*/  NOP ;  /* 0x0000000000007918 */ /* 0x000fcc0000000000 */
[----:B------:R2:W3:Y:S01]  /*38b0*/  LDG.E R120, [R2.64] ;  /* 0x0000001c02787981 */ /* 0x0004e2000c1e1900 */
[C---:B------:R-:W-:Y:S01]  /*38c0*/  LOP3.LUT P0, RZ, R130.reuse, 0x1f, RZ, 0xc0, !PT ;  /* 0x0000001f82ff7812 */ /* 0x040fe2000780c0ff */
[----:B------:R-:W-:Y:S01]  /*38d0*/  UIADD3 UR30, UR19, -0x1, URZ ;  /* 0xffffffff131e7890 */ /* 0x000fe2000fffe03f */
[----:B------:R-:W-:Y:S01]  /*38e0*/  MOV R0, UR19 ;  /* 0x0000001300007c02 */ /* 0x000fe20008000f00 */
[----:B------:R-:W4:Y:S01]  /*38f0*/  S2R R21, SR_LANEID ;  /* 0x0000000000157919 */ /* 0x000f220000000000 */
[----:B------:R-:W-:Y:S01]  /*3900*/  ISETP.NE.AND P1, PT, R130, RZ, PT ;  /* 0x000000ff8200720c */ /* 0x000fe20003f25270 */
[----:B------:R-:W-:Y:S01]  /*3910*/  ULEA.HI UR31, UR30, UR30, URZ, 0x1 ;  /* 0x0000001e1e1f7291 */ /* 0x000fe2000f8f083f */
[----:B------:R-:W-:Y:S02]  /*3920*/  ISETP.LT.OR P0, PT, R0, 0x2, P0 ;  /* 0x000000020000780c */ /* 0x000fe40000701670 */
[----:B0-----:R-:W-:Y:S01]  /*3930*/  MOV R6, 0x100 ;  /* 0x0000010000067802 */ /* 0x001fe20000000f00 */
[----:B------:R-:W-:Y:S01]  /*3940*/  ULOP3.LUT UR31, UR31, 0xfffffe, URZ, 0xc0, !UPT ;  /* 0x00fffffe1f1f7892 */ /* 0x000fe2000f8ec03f */
[----:B------:R-:W-:-:S02]  /*3950*/  IADD3 R4, R130, 0x200, RZ ;  /* 0x0000020082047810 */ /* 0x000fc40007ffe0ff */
[----:B--2---:R-:W-:Y:S01]  /*3960*/  MOV R2, UR19 ;  /* 0x0000001300027c02 */ /* 0x004fe20008000f00 */
[----:B------:R-:W-:Y:S01]  /*3970*/  UIADD3 UR31, UR30, -UR31, URZ ;  /* 0x8000001f1e1f7290 */ /* 0x000fe2000fffe03f */
[----:B------:R-:W-:Y:S02]  /*3980*/  MOV R5, c[0x0][0x16c] ;  /* 0x00005b0000057a02 */ /* 0x000fe40000000f00 */
[----:B------:R-:W-:Y:S02]  /*3990*/  MOV R119, RZ ;  /* 0x000000ff00777202 */ /* 0x000fe40000000f00 */
[----:B------:R-:W-:Y:S02]  /*39a0*/  MOV R118, 0x3f800000 ;  /* 0x3f80000000767802 */ /* 0x000fe40000000f00 */
[----:B------:R-:W-:Y:S02]  /*39b0*/  MOV R3, UR31 ;  /* 0x0000001f00037c02 */ /* 0x000fe40008000f00 */
[----:B------:R-:W-:-:S03]  /*39c0*/  @!P0 IADD3 R2, R2, -0x2, RZ ;  /* 0xfffffffe02028810 */ /* 0x000fc60007ffe0ff */
[----:B------:R-:W-:Y:S02]  /*39d0*/  @!P1 IMAD R4, R3, R6, UR7 ;  /* 0x0000000703049e24 */ /* 0x000fe4000f8e0206 */
[----:B----4-:R-:W-:Y:S01]  /*39e0*/  IMAD R21, R21, 0x3, R129 ;  /* 0x0000000315157824 */ /* 0x010fe200078e0281 */
[----:B------:R-:W0:Y:S02]  /*39f0*/  R2UR UR33, R20 ;  /* 0x00000000142173c2 */ /* 0x000e2400000e0000 */
[----:B------:R-:W-:Y:S02]  /*3a00*/  SHF.L.U32 R4, R4, 0x2, RZ ;  /* 0x0000000204047819 */ /* 0x000fe400000006ff */
[----:B------:R-:W2:Y:S01]  /*3a10*/  LDS.128 R36, [R21.X16] ;  /* 0x0000000015247984 */ /* 0x000ea2000000cc00 */
[----:B-1----:R-:W-:Y:S02]  /*3a20*/  FMUL.FTZ R13, R100, R114 ;  /* 0x00000072640d7220 */ /* 0x002fe40000410000 */
[----:B------:R-:W-:Y:S01]  /*3a30*/  FMUL.FTZ R12, R101, R113 ;  /* 0x00000071650c7220 */ /* 0x000fe20000410000 */
[----:B------:R-:W1:Y:S01]  /*3a40*/  LDS.128 R32, [R21.X16+0x10] ;  /* 0x0000100015207984 */ /* 0x000e62000000cc00 */
[----:B------:R-:W-:Y:S01]  /*3a50*/  @!P0 IMAD R2, R2, R5, UR7 ;  /* 0x0000000702028e24 */ /* 0x000fe2000f8e0205 */
[----:B------:R-:W-:-:S02]  /*3a60*/  MOV R5, 0x8 ;  /* 0x0000000800057802 */ /* 0x000fc40000000f00 */
[----:B------:R-:W4:Y:S01]  /*3a70*/  LDS.128 R28, [R21.X16+0x20] ;  /* 0x00002000151c7984 */ /* 0x000f22000000cc00 */
[----:B------:R-:W-:Y:S02]  /*3a80*/  FMUL.FTZ R151, R102, R112 ;  /* 0x0000007066977220 */ /* 0x000fe40000410000 */
[----:B------:R-:W-:Y:S01]  /*3a90*/  FMUL.FTZ R150, R103, R111 ;  /* 0x0000006f67967220 */ /* 0x000fe20000410000 */
[----:B------:R0:W1:Y:S01]  /*3aa0*/  LDS.128 R24, [R21.X16+0x30] ;  /* 0x0000300015187984 */ /* 0x000062000000cc00 */
[----:B------:R-:W-:Y:S01]  /*3ab0*/  @!P0 IMAD.WIDE R2, R2, R5, UR10 ;  /* 0x0000000a02028e25 */ /* 0x000fe2000f8e0205 */
[----:B0-----:R-:W-:-:S05]  /*3ac0*/  MOV R0, UR33 ;  /* 0x0000002100007c02 */ /* 0x001fca0008000f00 */
[----:B------:R-:W-:-:S04]  /*3ad0*/  FMUL.FTZ R0, R0, 1.4426950216293334961 ;  /* 0x3fb8aa3b00007820 */ /* 0x000fc80000410000 */
[----:B------:R-:W-:-:S06]  /*3ae0*/  FMUL.FTZ R133, R0, R114 ;  /* 0x0000007200857220 */ /* 0x000fcc0000410000 */
[----:B------:R-:W0:Y:S01]  /*3af0*/  MUFU.EX2 R133, R133 ;  /* 0x0000008500857308 */ /* 0x000e220000000800 */
[C---:B------:R-:W-:Y:S02]  /*3b00*/  FMUL.FTZ R22, R0.reuse, R113 ;  /* 0x0000007100167220 */ /* 0x040fe40000410000 */
[C---:B------:R-:W-:Y:S02]  /*3b10*/  FMUL.FTZ R21, R0.reuse, R112 ;  /* 0x0000007000157220 */ /* 0x040fe40000410000 */
[----:B------:R-:W-:-:S03]  /*3b20*/  FMUL.FTZ R20, R0, R111 ;  /* 0x0000006f00147220 */ /* 0x000fc60000410000 */
[----:B------:R-:W1:Y:S01]  /*3b30*/  MUFU.EX2 R22, R22 ;  /* 0x0000001600167308 */ /* 0x000e620000000800 */
[----:B0-----:R0:W-:Y:S04]  /*3b40*/  STS [R4+0x4c60], R133 ;  /* 0x004c608504007388 */ /* 0x0011e80000000800 */
[----:B------:R-:W-:Y:S01]  /*3b50*/  BAR.SYNC.DEFER_BLOCKING 0x0 ;  /* 0x0000000000007b1d */ /* 0x000fe20000010000 */
[----:B------:R-:W-:-:S05]  /*3b60*/  FMUL.FTZ R19, R0, R128 ;  /* 0x0000008000137220 */ /* 0x000fca0000410000 */
[----:B------:R-:W0:Y:S01]  /*3b70*/  MUFU.EX2 R21, R21 ;  /* 0x0000001500157308 */ /* 0x000e220000000800 */
[----:B------:R-:W-:Y:S02]  /*3b80*/  FMUL.FTZ R18, R0, R117 ;  /* 0x0000007500127220 */ /* 0x000fe40000410000 */
[----:B--2---:R-:W-:-:S05]  /*3b90*/  FMUL.FTZ R13, R13, R36 ;  /* 0x000000240d0d7220 */ /* 0x004fca0000410000 */
[----:B------:R-:W2:Y:S01]  /*3ba0*/  MUFU.EX2 R20, R20 ;  /* 0x0000001400147308 */ /* 0x000ea20000000800 */
[----:B------:R-:W-:Y:S02]  /*3bb0*/  FMUL.FTZ R12, R12, R37 ;  /* 0x000000250c0c7220 */ /* 0x000fe40000410000 */
[----:B------:R-:W-:-:S05]  /*3bc0*/  FMUL.FTZ R17, R0, R116 ;  /* 0x0000007400117220 */ /* 0x000fca0000410000 */
[----:B------:R-:W2:Y:S01]  /*3bd0*/  MUFU.EX2 R19, R19 ;  /* 0x0000001300137308 */ /* 0x000ea20000000800 */
[----:B------:R-:W-:Y:S01]  /*3be0*/  FMUL.FTZ R151, R151, R38 ;  /* 0x0000002697977220 */ /* 0x000fe20000410000 */
[----:B------:R2:W5:Y:S01]  /*3bf0*/  @!P0 LDG.E.64 R118, [R2.64] ;  /* 0x0000001c02768981 */ /* 0x000562000c1e1b00 */
[----:B-1----:R-:W-:Y:S01]  /*3c00*/  FFMA.FTZ R8, R13, R22, R12 ;  /* 0x000000160d087223 */ /* 0x002fe2000001000c */
[----:B------:R-:W-:Y:S01]  /*3c10*/  ISETP.NE.AND P0, PT, R130, 0x7f, PT ;  /* 0x0000007f8200780c */ /* 0x000fe20003f05270 */
[----:B------:R-:W-:Y:S01]  /*3c20*/  FMUL.FTZ R16, R0, R115 ;  /* 0x0000007300107220 */ /* 0x000fe20000410000 */
[----:B------:R-:W-:Y:S01]  /*3c30*/  BSSY B0, `(.L_x_1922) ;  /* 0x0000058000007945 */ /* 0x000fe20003800000 */
[----:B------:R-:W-:Y:S01]  /*3c40*/  FMUL.FTZ R149, R96, R128 ;  /* 0x0000008060957220 */ /* 0x000fe20000410000 */
[----:B------:R-:W1:Y:S01]  /*3c50*/  MUFU.EX2 R18, R18 ;  /* 0x0000001200127308 */ /* 0x000e620000000800 */
[----:B------:R-:W-:Y:S01]  /*3c60*/  FMUL.FTZ R150, R150, R39 ;  /* 0x0000002796967220 */ /* 0x000fe20000410000 */
[----:B------:R-:W-:Y:S01]  /*3c70*/  LEA.HI R124, R130, R130, RZ, 0x1e ;  /* 0x00000082827c7211 */ /* 0x000fe200078ff0ff */
[----:B0-----:R-:W-:-:S02]  /*3c80*/  FFMA.FTZ R121, R21, R8, R151 ;  /* 0x0000000815797223 */ /* 0x001fc40000010097 */
[C---:B------:R-:W-:Y:S02]  /*3c90*/  FMUL.FTZ R15, R0.reuse, R110 ;  /* 0x0000006e000f7220 */ /* 0x040fe40000410000 */
[----:B------:R-:W-:Y:S01]  /*3ca0*/  FMUL.FTZ R148, R97, R117 ;  /* 0x0000007561947220 */ /* 0x000fe20000410000 */
[----:B------:R-:W0:Y:S01]  /*3cb0*/  MUFU.EX2 R17, R17 ;  /* 0x0000001100117308 */ /* 0x000e220000000800 */
[----:B------:R-:W-:Y:S02]  /*3cc0*/  FMUL.FTZ R149, R149, R32 ;  /* 0x0000002095957220 */ /* 0x000fe40000410000 */
[----:B------:R-:W-:Y:S02]  /*3cd0*/  FMUL.FTZ R14, R0, R109 ;  /* 0x0000006d000e7220 */ /* 0x000fe40000410000 */
[----:B------:R-:W-:Y:S02]  /*3ce0*/  FMUL.FTZ R147, R98, R116 ;  /* 0x0000007462937220 */ /* 0x000fe40000410000 */
[----:B------:R-:W-:Y:S01]  /*3cf0*/  FMUL.FTZ R148, R148, R33 ;  /* 0x0000002194947220 */ /* 0x000fe20000410000 */
[----:B------:R-:W0:Y:S01]  /*3d00*/  MUFU.EX2 R16, R16 ;  /* 0x0000001000107308 */ /* 0x000e220000000800 */
[----:B--2---:R-:W-:-:S02]  /*3d10*/  FMUL.FTZ R2, R95, R107 ;  /* 0x0000006b5f027220 */ /* 0x004fc40000410000 */
[C---:B------:R-:W-:Y:S02]  /*3d20*/  FMUL.FTZ R11, R0.reuse, R108 ;  /* 0x0000006c000b7220 */ /* 0x040fe40000410000 */
[----:B------:R-:W-:Y:S02]  /*3d30*/  FMUL.FTZ R6, R99, R115 ;  /* 0x0000007363067220 */ /* 0x000fe40000410000 */
[----:B------:R-:W-:Y:S01]  /*3d40*/  FMUL.FTZ R147, R147, R34 ;  /* 0x0000002293937220 */ /* 0x000fe20000410000 */
[----:B------:R-:W2:Y:S01]  /*3d50*/  MUFU.EX2 R15, R15 ;  /* 0x0000000f000f7308 */ /* 0x000ea20000000800 */
[----:B------:R-:W-:Y:S02]  /*3d60*/  FMUL.FTZ R10, R0, R107 ;  /* 0x0000006b000a7220 */ /* 0x000fe40000410000 */
[----:B----4-:R-:W-:Y:S02]  /*3d70*/  FMUL.FTZ R131, R2, R31 ;  /* 0x0000001f02837220 */ /* 0x010fe40000410000 */
[----:B------:R-:W-:Y:S01]  /*3d80*/  FMUL.FTZ R7, R92, R110 ;  /* 0x0000006e5c077220 */ /* 0x000fe20000410000 */
[----:B------:R4:W0:Y:S01]  /*3d90*/  @P0 LDS R2, [R130.X4+0x5464] ;  /* 0x0054640082020984 */ /* 0x0008220000004800 */
[----:B------:R-:W-:Y:S01]  /*3da0*/  FMUL.FTZ R153, R6, R35 ;  /* 0x0000002306997220 */ /* 0x000fe20000410000 */
[----:B------:R-:W0:Y:S01]  /*3db0*/  MUFU.EX2 R14, R14 ;  /* 0x0000000e000e7308 */ /* 0x000e220000000800 */
[----:B------:R-:W-:-:S02]  /*3dc0*/  FMUL.FTZ R146, R93, R109 ;  /* 0x0000006d5d927220 */ /* 0x000fc40000410000 */
[----:B------:R-:W-:Y:S02]  /*3dd0*/  FMUL.FTZ R152, R7, R28 ;  /* 0x0000001c07987220 */ /* 0x000fe40000410000 */
[----:B------:R-:W-:Y:S02]  /*3de0*/  FMUL.FTZ R5, R94, R108 ;  /* 0x0000006c5e057220 */ /* 0x000fe40000410000 */
[----:B------:R-:W-:Y:S01]  /*3df0*/  FMUL.FTZ R146, R146, R29 ;  /* 0x0000001d92927220 */ /* 0x000fe20000410000 */
[----:B------:R-:W0:Y:S01]  /*3e00*/  MUFU.EX2 R11, R11 ;  /* 0x0000000b000b7308 */ /* 0x000e220000000800 */
[C---:B------:R-:W-:Y:S02]  /*3e10*/  FMUL.FTZ R7, R0.reuse, R104 ;  /* 0x0000006800077220 */ /* 0x040fe40000410000 */
[----:B------:R-:W-:Y:S02]  /*3e20*/  FMUL.FTZ R132, R5, R30 ;  /* 0x0000001e05847220 */ /* 0x000fe40000410000 */
[----:B------:R-:W-:-:S02]  /*3e30*/  FMUL.FTZ R5, R0, R23 ;  /* 0x0000001700057220 */ /* 0x000fc40000410000 */
[----:B------:R-:W-:Y:S01]  /*3e40*/  FMUL.FTZ R3, R88, R106 ;  /* 0x0000006a58037220 */ /* 0x000fe20000410000 */
[----:B------:R-:W0:Y:S01]  /*3e50*/  MUFU.EX2 R10, R10 ;  /* 0x0000000a000a7308 */ /* 0x000e220000000800 */
[----:B------:R-:W-:-:S04]  /*3e60*/  FMUL.FTZ R4, R89, R105 ;  /* 0x0000006959047220 */ /* 0x000fc80000410000 */
[----:B------:R-:W-:-:S03]  /*3e70*/  FMUL.FTZ R4, R4, R25 ;  /* 0x0000001904047220 */ /* 0x000fc60000410000 */
[----:B------:R-:W-:Y:S08]  /*3e80*/  MUFU.EX2 R7, R7 ;  /* 0x0000000700077308 */ /* 0x000ff00000000800 */
[----:B------:R-:W-:Y:S01]  /*3e90*/  MUFU.EX2 R5, R5 ;  /* 0x0000000500057308 */ /* 0x000fe20000000800 */
[----:B---3--:R3:W0:Y:S02]  /*3ea0*/  R2UR UR36, R120 ;  /* 0x00000000782473c2 */ /* 0x00862400000e0000 */
[----:B---3--:R-:W-:-:S04]  /*3eb0*/  FMUL.FTZ R120, R133, R22 ;  /* 0x0000001685787220 */ /* 0x008fc80000410000 */
[----:B------:R-:W-:Y:S02]  /*3ec0*/  FMUL.FTZ R9, R21, R120 ;  /* 0x0000007815097220 */ /* 0x000fe40000410000 */
[C---:B------:R-:W-:Y:S02]  /*3ed0*/  FFMA.FTZ R120, R20.reuse, R121, R150 ;  /* 0x0000007914787223 */ /* 0x040fe40000010096 */
[----:B------:R-:W-:Y:S02]  /*3ee0*/  FMUL.FTZ R8, R20, R9 ;  /* 0x0000000914087220 */ /* 0x000fe40000410000 */
[C---:B------:R-:W-:Y:S02]  /*3ef0*/  FFMA.FTZ R123, R19.reuse, R120, R149 ;  /* 0x00000078137b7223 */ /* 0x040fe40000010095 */
[----:B------:R-:W-:Y:S02]  /*3f00*/  FMUL.FTZ R121, R19, R8 ;  /* 0x0000000813797220 */ /* 0x000fe40000410000 */
[----:B-1----:R-:W-:-:S02]  /*3f10*/  FFMA.FTZ R122, R18, R123, R148 ;  /* 0x0000007b127a7223 */ /* 0x002fc40000010094 */
[----:B------:R-:W-:Y:S02]  /*3f20*/  FMUL.FTZ R120, R18, R121 ;  /* 0x0000007912787220 */ /* 0x000fe40000410000 */
[C---:B0-----:R-:W-:Y:S02]  /*3f30*/  FFMA.FTZ R122, R17.reuse, R122, R147 ;  /* 0x0000007a117a7223 */ /* 0x041fe40000010093 */
[----:B------:R-:W-:Y:S02]  /*3f40*/  FMUL.FTZ R121, R17, R120 ;  /* 0x0000007811797220 */ /* 0x000fe40000410000 */
[----:B------:R-:W-:Y:S02]  /*3f50*/  FMUL.FTZ R9, R0, R106 ;  /* 0x0000006a00097220 */ /* 0x000fe40000410000 */
[C---:B------:R-:W-:Y:S02]  /*3f60*/  FMUL.FTZ R6, R16.reuse, R121 ;  /* 0x0000007910067220 */ /* 0x040fe40000410000 */
[----:B------:R-:W-:-:S02]  /*3f70*/  FFMA.FTZ R122, R16, R122, R153 ;  /* 0x0000007a107a7223 */ /* 0x000fc40000010099 */
[----:B------:R-:W-:Y:S01]  /*3f80*/  FMUL.FTZ R8, R0, R105 ;  /* 0x0000006900087220 */ /* 0x000fe20000410000 */
[----:B------:R-:W0:Y:S01]  /*3f90*/  MUFU.EX2 R9, R9 ;  /* 0x0000000900097308 */ /* 0x000e220000000800 */
[C---:B--2---:R-:W-:Y:S02]  /*3fa0*/  FMUL.FTZ R121, R15.reuse, R6 ;  /* 0x000000060f797220 */ /* 0x044fe40000410000 */
[----:B------:R-:W-:Y:S02]  /*3fb0*/  FFMA.FTZ R123, R15, R122, R152 ;  /* 0x0000007a0f7b7223 */ /* 0x000fe40000010098 */
[C---:B------:R-:W-:Y:S02]  /*3fc0*/  FMUL.FTZ R6, R14.reuse, R121 ;  /* 0x000000790e067220 */ /* 0x040fe40000410000 */
[----:B------:R-:W-:Y:S01]  /*3fd0*/  FFMA.FTZ R123, R14, R123, R146 ;  /* 0x0000007b0e7b7223 */ /* 0x000fe20000010092 */
[----:B------:R-:W1:Y:S01]  /*3fe0*/  MUFU.EX2 R8, R8 ;  /* 0x0000000800087308 */ /* 0x000e620000000800 */
[----:B------:R-:W-:-:S02]  /*3ff0*/  FMUL.FTZ R121, R11, R6 ;  /* 0x000000060b797220 */ /* 0x000fc40000410000 */
[----:B------:R-:W-:Y:S02]  /*4000*/  FFMA.FTZ R123, R11, R123, R132 ;  /* 0x0000007b0b7b7223 */ /* 0x000fe40000010084 */
[----:B------:R-:W-:Y:S02]  /*4010*/  FMUL.FTZ R6, R3, R24 ;  /* 0x0000001803067220 */ /* 0x000fe40000410000 */
[C---:B------:R-:W-:Y:S02]  /*4020*/  FMUL.FTZ R0, R10.reuse, R121 ;  /* 0x000000790a007220 */ /* 0x040fe40000410000 */
[----:B------:R-:W-:Y:S02]  /*4030*/  FFMA.FTZ R123, R10, R123, R131 ;  /* 0x0000007b0a7b7223 */ /* 0x000fe40000010083 */
[----:B------:R-:W-:Y:S02]  /*4040*/  FMUL.FTZ R3, R90, R104 ;  /* 0x000000685a037220 */ /* 0x000fe40000410000 */
[----:B0-----:R-:W-:-:S02]  /*4050*/  FMUL.FTZ R121, R9, R0 ;  /* 0x0000000009797220 */ /* 0x001fc40000410000 */
[----:B------:R-:W-:Y:S02]  /*4060*/  FFMA.FTZ R123, R9, R123, R6 ;  /* 0x0000007b097b7223 */ /* 0x000fe40000010006 */
[----:B------:R-:W-:Y:S02]  /*4070*/  FMUL.FTZ R0, R91, R23 ;  /* 0x000000175b007220 */ /* 0x000fe40000410000 */
[----:B------:R-:W-:Y:S02]  /*4080*/  FMUL.FTZ R3, R3, R26 ;  /* 0x0000001a03037220 */ /* 0x000fe40000410000 */
[C---:B-1----:R-:W-:Y:S02]  /*4090*/  FMUL.FTZ R120, R8.reuse, R121 ;  /* 0x0000007908787220 */ /* 0x042fe40000410000 */
[----:B------:R-:W-:Y:S02]  /*40a0*/  FFMA.FTZ R122, R8, R123, R4 ;  /* 0x0000007b087a7223 */ /* 0x000fe40000010004 */
[----:B------:R-:W-:-:S02]  /*40b0*/  FMUL.FTZ R0, R0, R27 ;  /* 0x0000001b00007220 */ /* 0x000fc40000410000 */
[C---:B------:R-:W-:Y:S02]  /*40c0*/  FMUL.FTZ R120, R7.reuse, R120 ;  /* 0x0000007807787220 */ /* 0x040fe40000410000 */
[----:B------:R-:W-:Y:S02]  /*40d0*/  FFMA.FTZ R121, R7, R122, R3 ;  /* 0x0000007a07797223 */ /* 0x000fe40000010003 */
[C---:B------:R-:W-:Y:S02]  /*40e0*/  FMUL.FTZ R120, R5.reuse, R120 ;  /* 0x0000007805787220 */ /* 0x040fe40000410000 */
        /* <DEDUP_REMOVED lines=12> */
.L_x_1923:
[----:B----4-:R-:W-:Y:S05]  /*41b0*/  BSYNC B0 ;  /* 0x0000000000007941 */ /* 0x010fea0003800000 */
.L_x_1922:
[----:B------:R2:W-:Y:S01]  /*41c0*/  STS.64 [R124.X8+0x4250], R120 ;  /* 0x004250787c007388 */ /* 0x0005e20000008a00 */
[----:B0-----:R-:W-:Y:S01]  /*41d0*/  FMUL.FTZ R122, R84, UR36 ;  /* 0x00000024547a7c20 */ /* 0x001fe20008410000 */
[----:B------:R-:W-:Y:S01]  /*41e0*/  ISETP.GT.U32.AND P0, PT, R130, 0x1f, PT ;  /* 0x0000001f8200780c */ /* 0x000fe20003f04070 */
[----:B------:R-:W-:Y:S01]  /*41f0*/  BSSY B0, `(.L_x_1924) ;  /* 0x0000059000007945 */ /* 0x000fe20003800000 */
[----:B------:R-:W-:Y:S02]  /*4200*/  FMUL.FTZ R165, R87, UR36 ;  /* 0x0000002457a57c20 */ /* 0x000fe40008410000 */
[----:B------:R0:W-:Y:S01]  /*4210*/  STL [R1+0x8], R122 ;  /* 0x0000087a01007387 */ /* 0x0001e20000100800 */
[----:B------:R-:W-:Y:S02]  /*4220*/  FMUL.FTZ R164, R80, UR36 ;  /* 0x0000002450a47c20 */ /* 0x000fe40008410000 */
[----:B------:R-:W-:Y:S02]  /*4230*/  FMUL.FTZ R163, R81, UR36 ;  /* 0x0000002451a37c20 */ /* 0x000fe40008410000 */
[----:B------:R-:W-:-:S02]  /*4240*/  FMUL.FTZ R162, R82, UR36 ;  /* 0x0000002452a27c20 */ /* 0x000fc40008410000 */
[----:B--2---:R-:W-:Y:S02]  /*4250*/  FMUL.FTZ R121, R85, UR36 ;  /* 0x0000002455797c20 */ /* 0x004fe40008410000 */
[----:B------:R-:W-:Y:S02]  /*4260*/  FMUL.FTZ R120, R86, UR36 ;  /* 0x0000002456787c20 */ /* 0x000fe40008410000 */
[----:B------:R-:W-:Y:S01]  /*4270*/  FMUL.FTZ R161, R83, UR36 ;  /* 0x0000002453a17c20 */ /* 0x000fe20008410000 */
[----:B------:R0:W-:Y:S01]  /*4280*/  STL [R1+0x4], R121 ;  /* 0x0000047901007387 */ /* 0x0001e20000100800 */
[----:B------:R-:W-:Y:S02]  /*4290*/  FMUL.FTZ R158, R76, UR36 ;  /* 0x000000244c9e7c20 */ /* 0x000fe40008410000 */
[----:B------:R-:W-:Y:S01]  /*42a0*/  FMUL.FTZ R157, R77, UR36 ;  /* 0x000000244d9d7c20 */ /* 0x000fe20008410000 */
[----:B------:R0:W-:Y:S01]  /*42b0*/  STL [R1], R120 ;  /* 0x0000007801007387 */ /* 0x0001e20000100800 */
[----:B------:R-:W-:-:S02]  /*42c0*/  FMUL.FTZ R156, R78, UR36 ;  /* 0x000000244e9c7c20 */ /* 0x000fc40008410000 */
[----:B------:R-:W-:Y:S01]  /*42d0*/  FMUL.FTZ R155, R79, UR36 ;  /* 0x000000244f9b7c20 */ /* 0x000fe20008410000 */
        /* <DEDUP_REMOVED lines=15> */
.L_x_1977:
        /* <DEDUP_REMOVED lines=23> */
[----:B------:R0:W3:Y:S04]  /*4540*/  SHFL.UP PT, R122, R126, 0x10, RZ ;  /* 0x060000007e7a7989 */ /* 0x0000e800000e00ff */
.L_x_1978:
[----:B------:R-:W4:Y:S02]  /*4550*/  S2R R120, SR_LANEID ;  /* 0x0000000000787919 */ /* 0x000f240000000000 */
[----:B----4-:R-:W-:-:S13]  /*4560*/  ISETP.GE.AND P0, PT, R120, 0x10, PT ;  /* 0x000000107800780c */ /* 0x010fda0003f06270 */
[-C--:B--2---:R-:W-:Y:S02]  /*4570*/  @P0 FFMA.FTZ R123, R124, R126.reuse, R123 ;  /* 0x0000007e7c7b0223 */ /* 0x084fe4000001007b */
[----:B0--3--:R-:W-:Y:S01]  /*4580*/  @P0 FMUL.FTZ R126, R122, R126 ;  /* 0x0000007e7a7e0220 */ /* 0x009fe20000410000 */
[----:B------:R-:W-:Y:S05]  /*4590*/  BRA.CONV ~URZ, `(.L_x_1928) ;  /* 0x000000437f007947 */ /* 0x000fea000b800000 */
[----:B------:R-:W-:Y:S01]  /*45a0*/  HFMA2.MMA R159, -RZ, RZ, 0, 1.847743988037109375e-06 ;  /* 0x0000001fff9f7435 */ /* 0x000fe200000001ff */
[----:B------:R-:W-:Y:S02]  /*45b0*/  MOV R120, R126 ;  /* 0x0000007e00787202 */ /* 0x000fe40000000f00 */
[----:B------:R-:W-:-:S03]  /*45c0*/  MOV R121, 0x45e0 ;  /* 0x000045e000797802 */ /* 0x000fc60000000f00 */
[----:B-1---5:R-:W-:Y:S05]  /*45d0*/  CALL.REL.NOINC `($__internal_79_$__cuda_sm70_shflsync_idx_p) ;  /* 0x00004a2000007944 */ /* 0x022fea0003c00000 */
.L_x_1928:
[----:B------:R-:W-:Y:S05]  /*45e0*/  BRA.CONV ~URZ, `(.L_x_1929) ;  /* 0x000000437f007947 */ /* 0x000fea000b800000 */
[----:B-1----:R-:W-:Y:S01]  /*45f0*/  HFMA2.MMA R159, -RZ, RZ, 0, 1.847743988037109375e-06 ;  /* 0x0000001fff9f7435 */ /* 0x002fe200000001ff */
[----:B------:R-:W-:Y:S02]  /*4600*/  MOV R120, R123 ;  /* 0x0000007b00787202 */ /* 0x000fe40000000f00 */
[----:B------:R-:W-:-:S03]  /*4610*/  MOV R121, 0x4630 ;  /* 0x0000463000797802 */ /* 0x000fc60000000f00 */
[----:B--2--5:R-:W-:Y:S05]  /*4620*/  CALL.REL.NOINC `($__internal_79_$__cuda_sm70_shflsync_idx_p) ;  /* 0x000049d000007944 */ /* 0x024fea0003c00000 */
.L_x_1929:
[----:B------:R-:W-:Y:S05]  /*4630*/  BRA.DIV ~URZ, `(.L_x_1930) ;  /* 0x000041d27f007947 */ /* 0x000fea000b800000 */
[----:B-----5:R0:W3:Y:S04]  /*4640*/  SHFL.IDX PT, R122, R118, RZ, 0x1f ;  /* 0x00001fff767a7589 */ /* 0x0200e800000e0000 */
[----:B-1----:R0:W1:Y:S04]  /*4650*/  SHFL.IDX PT, R159, R119, RZ, 0x1f ;  /* 0x00001fff779f7589 */ /* 0x00206800000e0000 */
[----:B------:R-:W4:Y:S04]  /*4660*/  SHFL.UP PT, R126, R126, 0x1, RZ ;  /* 0x042000007e7e7989 */ /* 0x000f2800000e00ff */
[----:B------:R0:W2:Y:S02]  /*4670*/  SHFL.UP PT, R124, R123, 0x1, RZ ;  /* 0x042000007b7c7989 */ /* 0x0000a400000e00ff */
.L_x_1979:
[----:B01----:R-:W-:Y:S01]  /*4680*/  MOV R123, R159 ;  /* 0x0000009f007b7202 */ /* 0x003fe20000000f00 */
[----:B------:R-:W-:Y:S01]  /*4690*/  LDS.64 R118, [R134+0x4258] ;  /* 0x0042580086767984 */ /* 0x000fe20000000a00 */
[----:B---34-:R-:W-:-:S03]  /*46a0*/  @P1 FMUL.FTZ R122, R122, R126 ;  /* 0x0000007e7a7a1220 */ /* 0x018fc60000410000 */
[----:B--2---:R-:W-:Y:S01]  /*46b0*/  @P1 FFMA.FTZ R123, R123, R126, R124 ;  /* 0x0000007e7b7b1223 */ /* 0x004fe2000001007c */
[----:B------:R-:W-:Y:S04]  /*46c0*/  LDS.64 R120, [R134+0x4260] ;  /* 0x0042600086787984 */ /* 0x000fe80000000a00 */
[----:B------:R-:W0:Y:S04]  /*46d0*/  LDS.64 R124, [R134+0x4250] ;  /* 0x00425000867c7984 */ /* 0x000e280000000a00 */
[----:B------:R1:W-:Y:S01]  /*46e0*/  STS.64 [R134+0x4250], R122 ;  /* 0x0042507a86007388 */ /* 0x0003e20000000a00 */
[----:B0-----:R-:W-:-:S02]  /*46f0*/  FFMA.FTZ R125, R124, R123, R125 ;  /* 0x0000007b7c7d7223 */ /* 0x001fc4000001007d */
[----:B------:R-:W-:Y:S02]  /*4700*/  FMUL.FTZ R124, R124, R122 ;  /* 0x0000007a7c7c7220 */ /* 0x000fe40000410000 */
[C---:B------:R-:W-:Y:S02]  /*4710*/  FFMA.FTZ R119, R118.reuse, R125, R119 ;  /* 0x0000007d76777223 */ /* 0x040fe40000010077 */
[----:B------:R-:W-:Y:S01]  /*4720*/  FMUL.FTZ R118, R118, R124 ;  /* 0x0000007c76767220 */ /* 0x000fe20000410000 */
[----:B------:R1:W-:Y:S01]  /*4730*/  STS.64 [R134+0x4258], R124 ;  /* 0x0042587c86007388 */ /* 0x0003e20000000a00 */
[C---:B------:R-:W-:Y:S02]  /*4740*/  FFMA.FTZ R121, R120.reuse, R119, R121 ;  /* 0x0000007778797223 */ /* 0x040fe40000010079 */
[----:B------:R-:W-:Y:S01]  /*4750*/  FMUL.FTZ R120, R120, R118 ;  /* 0x0000007678787220 */ /* 0x000fe20000410000 */
[----:B------:R1:W-:Y:S04]  /*4760*/  STS.64 [R134+0x4260], R118 ;  /* 0x0042607686007388 */ /* 0x0003e80000000a00 */
[----:B------:R1:W-:Y:S02]  /*4770*/  STS.64 [R134+0x4268], R120 ;  /* 0x0042687886007388 */ /* 0x0003e40000000a00 */
.L_x_1925:
[----:B0-----:R-:W-:Y:S05]  /*4780*/  BSYNC B0 ;  /* 0x0000000000007941 */ /* 0x001fea0003800000 */
.L_x_1924:
[----:B-1----:R-:W2:Y:S04]  /*4790*/  LDL R125, [R1] ;  /* 0x00000000017d7983 */ /* 0x002ea80000100800 */
[----:B------:R-:W3:Y:S04]  /*47a0*/  LDL R124, [R1+0x4] ;  /* 0x00000400017c7983 */ /* 0x000ee80000100800 */
[----:B------:R-:W4:Y:S01]  /*47b0*/  LDL R122, [R1+0x8] ;  /* 0x00000800017a7983 */ /* 0x000f220000100800 */
[----:B------:R-:W-:Y:S01]  /*47c0*/  WARPSYNC 0xffffffff ;  /* 0xffffffff00007948 */ /* 0x000fe20003800000 */
[C---:B------:R-:W-:Y:S01]  /*47d0*/  LEA.HI R123, R130.reuse, R130, RZ, 0x1e ;  /* 0x00000082827b7211 */ /* 0x040fe200078ff0ff */
[----:B-----5:R-:W-:Y:S01]  /*47e0*/  FFMA.FTZ R118, R5, R155, R156 ;  /* 0x0000009b05767223 */ /* 0x020fe2000001009c */
[----:B------:R-:W-:Y:S01]  /*47f0*/  BAR.SYNC.DEFER_BLOCKING 0x0 ;  /* 0x0000000000007b1d */ /* 0x000fe20000010000 */
[----:B------:R-:W-:-:S02]  /*4800*/  LOP3.LUT P0, RZ, R130, 0x1f, RZ, 0xc0, !PT ;  /* 0x0000001f82ff7812 */ /* 0x000fc4000780c0ff */
[----:B------:R-:W-:Y:S02]  /*4810*/  FFMA.FTZ R119, R7, R118, R157 ;  /* 0x0000007607777223 */ /* 0x000fe4000001009d */
[----:B------:R-:W-:Y:S01]  /*4820*/  FMUL.FTZ R118, R5, R2 ;  /* 0x0000000205767220 */ /* 0x000fe20000410000 */
[----:B------:R-:W-:Y:S01]  /*4830*/  BSSY B0, `(.L_x_1931) ;  /* 0x000007c000007945 */ /* 0x000fe20003800000 */
[C---:B------:R-:W-:Y:S02]  /*4840*/  FFMA.FTZ R120, R8.reuse, R119, R158 ;  /* 0x0000007708787223 */ /* 0x040fe4000001009e */
[----:B------:R-:W-:Y:S02]  /*4850*/  FMUL.FTZ R119, R7, R118 ;  /* 0x0000007607777220 */ /* 0x000fe40000410000 */
[----:B------:R-:W-:Y:S02]  /*4860*/  FFMA.FTZ R121, R9, R120, R161 ;  /* 0x0000007809797223 */ /* 0x000fe400000100a1 */
[----:B------:R-:W-:-:S02]  /*4870*/  FMUL.FTZ R118, R8, R119 ;  /* 0x0000007708767220 */ /* 0x000fc40000410000 */
[C---:B------:R-:W-:Y:S02]  /*4880*/  FFMA.FTZ R120, R10.reuse, R121, R162 ;  /* 0x000000790a787223 */ /* 0x040fe400000100a2 */
[----:B------:R-:W-:Y:S02]  /*4890*/  FMUL.FTZ R119, R9, R118 ;  /* 0x0000007609777220 */ /* 0x000fe40000410000 */
[C---:B------:R-:W-:Y:S02]  /*48a0*/  FFMA.FTZ R121, R11.reuse, R120, R163 ;  /* 0x000000780b797223 */ /* 0x040fe400000100a3 */
[----:B------:R-:W-:Y:S02]  /*48b0*/  FMUL.FTZ R118, R10, R119 ;  /* 0x000000770a767220 */ /* 0x000fe40000410000 */
[----:B------:R-:W-:Y:S01]  /*48c0*/  FFMA.FTZ R120, R14, R121, R164 ;  /* 0x000000790e787223 */ /* 0x000fe200000100a4 */
[----:B------:R-:W0:Y:S01]  /*48d0*/  LDS R126, [R123.X8+0x4254] ;  /* 0x004254007b7e7984 */ /* 0x000e220000008800 */
[----:B------:R-:W-:-:S02]  /*48e0*/  FMUL.FTZ R119, R11, R118 ;  /* 0x000000760b777220 */ /* 0x000fc40000410000 */
[----:B------:R-:W-:Y:S02]  /*48f0*/  FFMA.FTZ R121, R15, R120, R165 ;  /* 0x000000780f797223 */ /* 0x000fe400000100a5 */
[----:B------:R-:W-:-:S04]  /*4900*/  FMUL.FTZ R118, R14, R119 ;  /* 0x000000770e767220 */ /* 0x000fc80000410000 */
[----:B------:R-:W-:Y:S02]  /*4910*/  FMUL.FTZ R119, R15, R118 ;  /* 0x000000760f777220 */ /* 0x000fe40000410000 */
[----:B------:R-:W-:Y:S02]  /*4920*/  FMUL.FTZ R118, R75, UR36 ;  /* 0x000000244b767c20 */ /* 0x000fe40008410000 */
        /* <DEDUP_REMOVED lines=16> */
[----:B--2---:R-:W-:-:S04]  /*4a30*/  FFMA.FTZ R120, R16, R121, R125 ;  /* 0x0000007910787223 */ /* 0x004fc8000001007d */
[C---:B---3--:R-:W-:Y:S02]  /*4a40*/  FFMA.FTZ R121, R17.reuse, R120, R124 ;  /* 0x0000007811797223 */ /* 0x048fe4000001007c */
[----:B------:R-:W-:Y:S02]  /*4a50*/  FMUL.FTZ R120, R16, R119 ;  /* 0x0000007710787220 */ /* 0x000fe40000410000 */
[C---:B----4-:R-:W-:Y:S01]  /*4a60*/  FFMA.FTZ R121, R18.reuse, R121, R122 ;  /* 0x0000007912797223 */ /* 0x050fe2000001007a */
[----:B------:R-:W-:Y:S01]  /*4a70*/  MOV R122, UR7 ;  /* 0x00000007007a7c02 */ /* 0x000fe20008000f00 */
[----:B------:R-:W-:Y:S01]  /*4a80*/  FMUL.FTZ R119, R17, R120 ;  /* 0x0000007811777220 */ /* 0x000fe20000410000 */
[----:B------:R-:W-:Y:S01]  /*4a90*/  MOV R120, UR19 ;  /* 0x0000001300787c02 */ /* 0x000fe20008000f00 */
[----:B------:R-:W-:Y:S02]  /*4aa0*/  FFMA.FTZ R121, R19, R121, R118 ;  /* 0x0000007913797223 */ /* 0x000fe40000010076 */
[----:B------:R-:W-:Y:S01]  /*4ab0*/  FMUL.FTZ R118, R18, R119 ;  /* 0x0000007712767220 */ /* 0x000fe20000410000 */
[----:B------:R-:W-:Y:S01]  /*4ac0*/  ISETP.GE.OR P0, PT, R120, c[0x0][0x174], P0 ;  /* 0x00005d0078007a0c */ /* 0x000fe20000706670 */
[----:B------:R-:W-:-:S04]  /*4ad0*/  FMUL.FTZ R119, R74, UR36 ;  /* 0x000000244a777c20 */ /* 0x000fc80008410000 */
[C---:B------:R-:W-:Y:S02]  /*4ae0*/  FFMA.FTZ R121, R20.reuse, R121, R119 ;  /* 0x0000007914797223 */ /* 0x040fe40000010077 */
[----:B------:R-:W-:Y:S02]  /*4af0*/  FMUL.FTZ R119, R19, R118 ;  /* 0x0000007613777220 */ /* 0x000fe40000410000 */
[----:B------:R-:W-:Y:S02]  /*4b00*/  FMUL.FTZ R118, R73, UR36 ;  /* 0x0000002449767c20 */ /* 0x000fe40008410000 */
[----:B------:R-:W-:Y:S02]  /*4b10*/  FMUL.FTZ R120, R20, R119 ;  /* 0x0000007714787220 */ /* 0x000fe40000410000 */
[C---:B------:R-:W-:Y:S02]  /*4b20*/  FFMA.FTZ R118, R21.reuse, R121, R118 ;  /* 0x0000007915767223 */ /* 0x040fe40000010076 */
[----:B------:R-:W-:-:S02]  /*4b30*/  FMUL.FTZ R119, R21, R120 ;  /* 0x0000007815777220 */ /* 0x000fc40000410000 */
[----:B------:R-:W-:Y:S02]  /*4b40*/  FMUL.FTZ R121, R72, UR36 ;  /* 0x0000002448797c20 */ /* 0x000fe40008410000 */
[C---:B------:R-:W-:Y:S01]  /*4b50*/  FMUL.FTZ R120, R22.reuse, R119 ;  /* 0x0000007716787220 */ /* 0x040fe20000410000 */
[----:B------:R-:W-:Y:S01]  /*4b60*/  HFMA2.MMA R119, -RZ, RZ, 0, 0 ;  /* 0x00000000ff777435 */ /* 0x000fe200000001ff */
[----:B------:R-:W-:Y:S01]  /*4b70*/  FFMA.FTZ R121, R22, R118, R121 ;  /* 0x0000007616797223 */ /* 0x000fe20000010079 */
[----:B------:R-:W-:-:S08]  /*4b80*/  MOV R118, 0x3f800000 ;  /* 0x3f80000000767802 */ /* 0x000fd00000000f00 */
[----:B------:R0:W1:Y:S01]  /*4b90*/  @!P0 LDS.64 R118, [R122.X8+0x5660] ;  /* 0x005660007a768984 */ /* 0x0000620000008a00 */
[----:B------:R-:W-:-:S03]  /*4ba0*/  ISETP.GT.U32.AND P0, PT, R130, 0x1f, PT ;  /* 0x0000001f8200780c */ /* 0x000fc60003f04070 */
[----:B------:R0:W-:Y:S04]  /*4bb0*/  STS.64 [R123.X8+0x4760], R120 ;  /* 0x004760787b007388 */ /* 0x0001e80000008a00 */
[----:B------:R-:W-:Y:S06]  /*4bc0*/  BAR.SYNC.DEFER_BLOCKING 0x0 ;  /* 0x0000000000007b1d */ /* 0x000fec0000010000 */
[----:B------:R-:W-:Y:S05]  /*4bd0*/  @P0 BRA `(.L_x_1932) ;  /* 0x0000041000000947 */ /* 0x000fea0003800000 */
[----:B------:R-:W-:-:S05]  /*4be0*/  IMAD R124, R130, 0x28, RZ ;  /* 0x00000028827c7824 */ /* 0x000fca00078e02ff */
[----:B0-----:R-:W-:Y:S04]  /*4bf0*/  LDS.64 R120, [R124+0x4770] ;  /* 0x004770007c787984 */ /* 0x001fe80000000a00 */
        /* <DEDUP_REMOVED lines=17> */
.L_x_1980:
[----:B------:R-:W-:Y:S05]  /*4d10*/  BRA.DIV ~URZ, `(.L_x_1934) ;  /* 0x00003cd27f007947 */ /* 0x000fea000b800000 */
[----:B------:R-:W3:Y:S04]  /*4d20*/  SHFL.DOWN PT, R120, R125, 0x1, 0x1f ;  /* 0x08201f007d787f89 */ /* 0x000ee800000e0000 */
[----:B-1----:R-:W-:Y:S04]  /*4d30*/  SHFL.IDX PT, R160, R118, RZ, 0x1f ;  /* 0x00001fff76a07589 */ /* 0x002fe800000e0000 */
        /* <DEDUP_REMOVED lines=23> */
.L_x_1981:
        /* <DEDUP_REMOVED lines=20> */
.L_x_1932:
[----:B------:R-:W-:Y:S05]  /*4ff0*/  BSYNC B0 ;  /* 0x0000000000007941 */ /* 0x000fea0003800000 */
.L_x_1931:
[----:B-1----:R-:W2:Y:S01]  /*5000*/  LDL.LU R124, [R1] ;  /* 0x00000000017c7983 */ /* 0x002ea20000300800 */
[----:B------:R-:W-:Y:S01]  /*5010*/  WARPSYNC 0xffffffff ;  /* 0xffffffff00007948 */ /* 0x000fe20003800000 */
[----:B0-----:R-:W-:Y:S01]  /*5020*/  LEA.HI R120, R130, R130, RZ, 0x1e ;  /* 0x0000008282787211 */ /* 0x001fe200078ff0ff */
[----:B------:R-:W-:Y:S01]  /*5030*/  FADD.FTZ R13, -R13, R126 ;  /* 0x0000007e0d0d7221 */ /* 0x000fe20000010100 */
[----:B------:R-:W3:Y:S01]  /*5040*/  LDL.LU R123, [R1+0x4] ;  /* 0x00000400017b7983 */ /* 0x000ee20000300800 */
[----:B------:R-:W-:-:S03]  /*5050*/  ULDC.64 UR30, c[0x0][0x298] ;  /* 0x0000a600001e7ab9 */ /* 0x000fc60000000a00 */
[----:B------:R-:W4:Y:S04]  /*5060*/  LDL.LU R122, [R1+0x8] ;  /* 0x00000800017a7983 */ /* 0x000f280000300800 */
[----:B------:R-:W-:Y:S06]  /*5070*/  BAR.SYNC.DEFER_BLOCKING 0x0 ;  /* 0x0000000000007b1d */ /* 0x000fec0000010000 */
[----:B------:R-:W0:Y:S01]  /*5080*/  LDS R120, [R120.X8+0x4764] ;  /* 0x0047640078787984 */ /* 0x000e220000008800 */
[----:B------:R-:W-:-:S04]  /*5090*/  FFMA.FTZ R126, R72, R126, RZ ;  /* 0x0000007e487e7223 */ /* 0x000fc800000100ff */
[----:B------:R-:W-:-:S04]  /*50a0*/  FFMA.FTZ R126, R73, R127, R126 ;  /* 0x0000007f497e7223 */ /* 0x000fc8000001007e */
[----:B------:R-:W-:Y:S02]  /*50b0*/  FFMA.FTZ R126, R74, R133, R126 ;  /* 0x000000854a7e7223 */ /* 0x000fe4000001007e */
[----:B0-----:R-:W-:-:S04]  /*50c0*/  FFMA.FTZ R2, R120, R2, R155 ;  /* 0x0000000278027223 */ /* 0x001fc8000001009b */
[----:B------:R-:W-:-:S04]  /*50d0*/  FFMA.FTZ R5, R5, R2, R156 ;  /* 0x0000000205057223 */ /* 0x000fc8000001009c */
[----:B------:R-:W-:-:S04]  /*50e0*/  FFMA.FTZ R7, R7, R5, R157 ;  /* 0x0000000507077223 */ /* 0x000fc8000001009d */
[----:B------:R-:W-:-:S04]  /*50f0*/  FFMA.FTZ R158, R8, R7, R158 ;  /* 0x00000007089e7223 */ /* 0x000fc8000001009e */
[----:B------:R-:W-:-:S04]  /*5100*/  FFMA.FTZ R161, R9, R158, R161 ;  /* 0x0000009e09a17223 */ /* 0x000fc800000100a1 */
[----:B------:R-:W-:-:S04]  /*5110*/  FFMA.FTZ R10, R10, R161, R162 ;  /* 0x000000a10a0a7223 */ /* 0x000fc800000100a2 */
[----:B------:R-:W-:-:S04]  /*5120*/  FFMA.FTZ R11, R11, R10, R163 ;  /* 0x0000000a0b0b7223 */ /* 0x000fc800000100a3 */
[----:B------:R-:W-:Y:S01]  /*5130*/  FFMA.FTZ R14, R14, R11, R164 ;  /* 0x0000000b0e0e7223 */ /* 0x000fe200000100a4 */
[----:B------:R-:W-:Y:S01]  /*5140*/  HFMA2.MMA R9, -RZ, RZ, 0, 0 ;  /* 0x00000000ff097435 */ /* 0x000fe200000001ff */
[----:B------:R-:W-:Y:S02]  /*5150*/  FFMA.FTZ R126, R75, R134, R126 ;  /* 0x000000864b7e7223 */ /* 0x000fe4000001007e */
[----:B------:R-:W-:Y:S01]  /*5160*/  FFMA.FTZ R15, R15, R14, R165 ;  /* 0x0000000e0f0f7223 */ /* 0x000fe200000100a5 */
[----:B------:R-:W-:Y:S01]  /*5170*/  MOV R121, UR34 ;  /* 0x0000002200797c02 */ /* 0x000fe20008000f00 */
[----:B------:R-:W-:Y:S01]  /*5180*/  FFMA.FTZ R126, R84, R135, R126 ;  /* 0x00000087547e7223 */ /* 0x000fe2000001007e */
[----:B------:R-:W-:Y:S01]  /*5190*/  UIMAD UR30, UR35, UR30, URZ ;  /* 0x0000001e231e72a4 */ /* 0x000fe2000f8e023f */
[----:B------:R-:W-:Y:S02]  /*51a0*/  MOV R8, R130 ;  /* 0x0000008200087202 */ /* 0x000fe40000000f00 */
[----:B------:R-:W-:Y:S01]  /*51b0*/  FFMA.FTZ R126, R85, R136, R126 ;  /* 0x00000088557e7223 */ /* 0x000fe2000001007e */
[----:B------:R-:W-:-:S02]  /*51c0*/  UIMAD UR30, UR34, UR31, UR30 ;  /* 0x0000001f221e72a4 */ /* 0x000fc4000f8e021e */
[----:B------:R-:W-:Y:S01]  /*51d0*/  IMAD.WIDE.U32 R8, R121, c[0x0][0x298], R8 ;  /* 0x0000a60079087a25 */ /* 0x000fe200078e0008 */
[----:B------:R-:W-:-:S03]  /*51e0*/  MOV R121, UR18 ;  /* 0x0000001200797c02 */ /* 0x000fc60008000f00 */
[----:B------:R-:W-:Y:S02]  /*51f0*/  FFMA.FTZ R126, R86, R137, R126 ;  /* 0x00000089567e7223 */ /* 0x000fe4000001007e */
[----:B------:R-:W-:Y:S01]  /*5200*/  FMUL.FTZ R120, R75, UR36 ;  /* 0x000000244b787c20 */ /* 0x000fe20008410000 */
[----:B------:R-:W-:Y:S01]  /*5210*/  IADD3 R9, R9, UR30, RZ ;  /* 0x0000001e09097c10 */ /* 0x000fe2000fffe0ff */
[----:B------:R-:W-:Y:S01]  /*5220*/  FFMA.FTZ R126, R87, R138, R126 ;  /* 0x0000008a577e7223 */ /* 0x000fe2000001007e */
[----:B------:R-:W-:Y:S01]  /*5230*/  ISETP.NE.AND P0, PT, R130, RZ, PT ;  /* 0x000000ff8200720c */ /* 0x000fe20003f05270 */
[----:B------:R-:W-:Y:S02]  /*5240*/  FADD.FTZ R12, -R12, R127 ;  /* 0x0000007f0c0c7221 */ /* 0x000fe40000010100 */
[----:B------:R-:W-:Y:S02]  /*5250*/  FADD.FTZ R132, -R132, R141 ;  /* 0x0000008d84847221 */ /* 0x000fe40000010100 */
[----:B------:R-:W-:-:S02]  /*5260*/  FADD.FTZ R3, -R3, R145 ;  /* 0x0000009103037221 */ /* 0x000fc40000010100 */
[----:B------:R-:W-:Y:S02]  /*5270*/  FADD.FTZ R147, -R147, R137 ;  /* 0x0000008993937221 */ /* 0x000fe40000010100 */
[----:B------:R-:W-:Y:S02]  /*5280*/  FADD.FTZ R131, -R131, R142 ;  /* 0x0000008e83837221 */ /* 0x000fe40000010100 */
[----:B------:R-:W-:Y:S01]  /*5290*/  FADD.FTZ R6, -R6, R143 ;  /* 0x0000008f06067221 */ /* 0x000fe20000010100 */
[----:B------:R-:W-:Y:S01]  /*52a0*/  ULEA UR32, UR19, 0xfffff800, 0xb ;  /* 0xfffff80013207891 */ /* 0x000fe2000f8e583f */
[----:B------:R-:W-:Y:S01]  /*52b0*/  FFMA.FTZ R126, R80, R139, R126 ;  /* 0x0000008b507e7223 */ /* 0x000fe2000001007e */
[----:B------:R-:W-:Y:S01]  /*52c0*/  ULDC.64 UR30, c[0x0][0x2a0] ;  /* 0x0000a800001e7ab9 */ /* 0x000fe20000000a00 */
[----:B------:R-:W-:-:S04]  /*52d0*/  IMAD.WIDE.U32 R8, R121, c[0x0][0x2a0], R8 ;  /* 0x0000a80079087a25 */ /* 0x000fc800078e0008 */
[----:B------:R-:W-:Y:S02]  /*52e0*/  FMUL.FTZ R121, R73, UR36 ;  /* 0x0000002449797c20 */ /* 0x000fe40008410000 */
[----:B------:R-:W-:-:S04]  /*52f0*/  FFMA.FTZ R126, R81, R140, R126 ;  /* 0x0000008c517e7223 */ /* 0x000fc8000001007e */
[----:B------:R-:W-:-:S04]  /*5300*/  FFMA.FTZ R126, R82, R141, R126 ;  /* 0x0000008d527e7223 */ /* 0x000fc8000001007e */
[----:B------:R-:W-:-:S04]  /*5310*/  FFMA.FTZ R126, R83, R142, R126 ;  /* 0x0000008e537e7223 */ /* 0x000fc8000001007e */
[----:B------:R-:W-:Y:S02]  /*5320*/  FFMA.FTZ R126, R76, R143, R126 ;  /* 0x0000008f4c7e7223 */ /* 0x000fe4000001007e */
[----:B------:R-:W-:Y:S02]  /*5330*/  FADD.FTZ R133, -R151, R133 ;  /* 0x0000008597857221 */ /* 0x000fe40000010100 */
[----:B------:R-:W-:Y:S02]  /*5340*/  FFMA.FTZ R126, R77, R144, R126 ;  /* 0x000000904d7e7223 */ /* 0x000fe4000001007e */
[----:B------:R-:W-:Y:S02]  /*5350*/  FADD.FTZ R134, -R150, R134 ;  /* 0x0000008696867221 */ /* 0x000fe40000010100 */
[----:B------:R-:W-:Y:S02]  /*5360*/  FFMA.FTZ R145, R78, R145, R126 ;  /* 0x000000914e917223 */ /* 0x000fe4000001007e */
[----:B------:R-:W-:-:S02]  /*5370*/  FADD.FTZ R135, -R149, R135 ;  /* 0x0000008795877221 */ /* 0x000fc40000010100 */
[----:B------:R-:W-:Y:S02]  /*5380*/  FADD.FTZ R136, -R148, R136 ;  /* 0x0000008894887221 */ /* 0x000fe40000010100 */
[----:B------:R-:W-:Y:S02]  /*5390*/  FADD.FTZ R138, -R153, R138 ;  /* 0x0000008a998a7221 */ /* 0x000fe40000010100 */
[----:B------:R-:W-:Y:S02]  /*53a0*/  FADD.FTZ R139, -R152, R139 ;  /* 0x0000008b988b7221 */ /* 0x000fe40000010100 */
[----:B------:R-:W-:Y:S01]  /*53b0*/  FADD.FTZ R140, -R146, R140 ;  /* 0x0000008c928c7221 */ /* 0x000fe20000010100 */
[----:B------:R-:W-:Y:S01]  /*53c0*/  UIMAD UR30, UR37, UR30, URZ ;  /* 0x0000001e251e72a4 */ /* 0x000fe2000f8e023f */
[----:B------:R-:W-:Y:S02]  /*53d0*/  FMUL.FTZ R27, R27, R2 ;  /* 0x000000021b1b7220 */ /* 0x000fe40000410000 */
[----:B------:R-:W-:Y:S01]  /*53e0*/  FMUL.FTZ R25, R25, R7 ;  /* 0x0000000719197220 */ /* 0x000fe20000410000 */
[----:B------:R-:W-:Y:S01]  /*53f0*/  UIMAD UR30, UR18, UR31, UR30 ;  /* 0x0000001f121e72a4 */ /* 0x000fe2000f8e021e */
[----:B------:R-:W-:Y:S01]  /*5400*/  FADD.FTZ R4, -R4, R144 ;  /* 0x0000009004047221 */ /* 0x000fe20000010100 */
[----:B------:R-:W-:Y:S01]  /*5410*/  BSSY B0, `(.L_x_1935) ;  /* 0x0000081000007945 */ /* 0x000fe20003800000 */
[----:B------:R-:W-:-:S02]  /*5420*/  FMUL.FTZ R24, R24, R158 ;  /* 0x0000009e18187220 */ /* 0x000fc40000410000 */
[----:B------:R-:W-:Y:S02]  /*5430*/  FMUL.FTZ R31, R31, R161 ;  /* 0x000000a11f1f7220 */ /* 0x000fe40000410000 */
[----:B------:R-:W-:Y:S02]  /*5440*/  FMUL.FTZ R30, R30, R10 ;  /* 0x0000000a1e1e7220 */ /* 0x000fe40000410000 */
[----:B------:R-:W-:Y:S02]  /*5450*/  FMUL.FTZ R29, R29, R11 ;  /* 0x0000000b1d1d7220 */ /* 0x000fe40000410000 */
[----:B------:R-:W-:Y:S02]  /*5460*/  FMUL.FTZ R26, R26, R5 ;  /* 0x000000051a1a7220 */ /* 0x000fe40000410000 */
[----:B--2---:R-:W-:-:S04]  /*5470*/  FFMA.FTZ R16, R16, R15, R124 ;  /* 0x0000000f10107223 */ /* 0x004fc8000001007c */
[----:B---3--:R-:W-:-:S04]  /*5480*/  FFMA.FTZ R17, R17, R16, R123 ;  /* 0x0000001011117223 */ /* 0x008fc8000001007b */
[----:B----4-:R-:W-:-:S04]  /*5490*/  FFMA.FTZ R18, R18, R17, R122 ;  /* 0x0000001112127223 */ /* 0x010fc8000001007a */
[----:B------:R-:W-:Y:S02]  /*54a0*/  FFMA.FTZ R19, R19, R18, R120 ;  /* 0x0000001213137223 */ /* 0x000fe40000010078 */
[----:B------:R-:W-:-:S04]  /*54b0*/  FMUL.FTZ R120, R74, UR36 ;  /* 0x000000244a787c20 */ /* 0x000fc80008410000 */
[----:B------:R-:W-:Y:S02]  /*54c0*/  FFMA.FTZ R20, R20, R19, R120 ;  /* 0x0000001314147223 */ /* 0x000fe40000010078 */
[----:B------:R-:W-:Y:S02]  /*54d0*/  FMUL.FTZ R122, R72, UR36 ;  /* 0x00000024487a7c20 */ /* 0x000fe40008410000 */
[----:B------:R-:W-:Y:S01]  /*54e0*/  FFMA.FTZ R21, R21, R20, R121 ;  /* 0x0000001415157223 */ /* 0x000fe20000010079 */
[----:B------:R-:W-:-:S03]  /*54f0*/  MOV R124, UR7 ;  /* 0x00000007007c7c02 */ /* 0x000fc60008000f00 */
[----:B------:R-:W-:Y:S01]  /*5500*/  FFMA.FTZ R22, R22, R21, R122 ;  /* 0x0000001516167223 */ /* 0x000fe2000001007a */
[----:B------:R-:W-:Y:S01]  /*5510*/  SHF.L.U32 R120, R130, 0x4, RZ ;  /* 0x0000000482787819 */ /* 0x000fe200000006ff */
[----:B------:R0:W-:Y:S03]  /*5520*/  @!P0 STS.64 [R124.X8+0x5660], R118 ;  /* 0x005660767c008388 */ /* 0x0001e60000008a00 */
[C---:B------:R-:W-:Y:S02]  /*5530*/  IADD3 R121, R120.reuse, 0x1, RZ ;  /* 0x0000000178797810 */ /* 0x040fe40007ffe0ff */
[C---:B------:R-:W-:Y:S02]  /*5540*/  IADD3 R123, R120.reuse, 0x2, RZ ;  /* 0x00000002787b7810 */ /* 0x040fe40007ffe0ff */
[----:B------:R-:W-:Y:S01]  /*5550*/  IADD3 R125, R120, 0x3, RZ ;  /* 0x00000003787d7810 */ /* 0x000fe20007ffe0ff */
[----:B0-----:R-:W-:-:S02]  /*5560*/  FMUL.FTZ R118, R22, R114 ;  /* 0x0000007216767220 */ /* 0x001fc40000410000 */
[----:B------:R-:W-:Y:S02]  /*5570*/  FMUL.FTZ R124, R21, R113 ;  /* 0x00000071157c7220 */ /* 0x000fe40000410000 */
[----:B------:R-:W-:Y:S01]  /*5580*/  FFMA.FTZ R119, R13, R118, RZ ;  /* 0x000000760d777223 */ /* 0x000fe200000100ff */
[-C--:B------:R-:W-:Y:S02]  /*5590*/  LEA.HI.SX32 R141, R121, R120.reuse, 0x1b ;  /* 0x00000078798d7211 */ /* 0x080fe400078fdaff */
[----:B------:R-:W-:Y:S01]  /*55a0*/  LEA.HI.SX32 R122, R123, R120, 0x1b ;  /* 0x000000787b7a7211 */ /* 0x000fe200078fdaff */
[----:B------:R-:W-:Y:S01]  /*55b0*/  FMUL.FTZ R123, R100, R118 ;  /* 0x00000076647b7220 */ /* 0x000fe20000410000 */
[----:B------:R-:W-:Y:S01]  /*55c0*/  LEA.HI.SX32 R121, R125, R120, 0x1b ;  /* 0x000000787d797211 */ /* 0x000fe200078fdaff */
[----:B------:R-:W-:Y:S02]  /*55d0*/  FMUL.FTZ R125, R20, R112 ;  /* 0x00000070147d7220 */ /* 0x000fe40000410000 */
[----:B------:R-:W-:-:S02]  /*55e0*/  FFMA.FTZ R118, R12, R124, R119 ;  /* 0x0000007c0c767223 */ /* 0x000fc40000010077 */
[----:B------:R-:W-:Y:S02]  /*55f0*/  FMUL.FTZ R126, R19, R111 ;  /* 0x0000006f137e7220 */ /* 0x000fe40000410000 */
[----:B------:R-:W-:Y:S02]  /*5600*/  FFMA.FTZ R119, R133, R125, R118 ;  /* 0x0000007d85777223 */ /* 0x000fe40000010076 */
[----:B------:R-:W-:Y:S02]  /*5610*/  FMUL.FTZ R127, R18, R128 ;  /* 0x00000080127f7220 */ /* 0x000fe40000410000 */
[----:B------:R-:W-:Y:S01]  /*5620*/  FFMA.FTZ R118, R134, R126, R119 ;  /* 0x0000007e86767223 */ /* 0x000fe20000010077 */
[----:B------:R-:W-:Y:S01]  /*5630*/  LEA.HI.SX32 R120, R120, R120, 0x1b ;  /* 0x0000007878787211 */ /* 0x000fe200078fdaff */
[-C--:B------:R-:W-:Y:S02]  /*5640*/  FMUL.FTZ R119, R96, R127.reuse ;  /* 0x0000007f60777220 */ /* 0x080fe40000410000 */
[----:B------:R-:W-:-:S02]  /*5650*/  FFMA.FTZ R127, R135, R127, R118 ;  /* 0x0000007f877f7223 */ /* 0x000fc40000010076 */
[----:B------:R-:W-:Y:S02]  /*5660*/  FMUL.FTZ R124, R101, R124 ;  /* 0x0000007c657c7220 */ /* 0x000fe40000410000 */
[----:B------:R-:W-:Y:S02]  /*5670*/  FMUL.FTZ R118, R17, R117 ;  /* 0x0000007511767220 */ /* 0x000fe40000410000 */
[----:B------:R-:W-:Y:S01]  /*5680*/  FMUL.FTZ R125, R102, R125 ;  /* 0x0000007d667d7220 */ /* 0x000fe20000410000 */
[----:B------:R0:W-:Y:S01]  /*5690*/  STS [R120.X4+0x2110], R123 ;  /* 0x0021107b78007388 */ /* 0x0001e20000004800 */
[----:B------:R-:W-:Y:S02]  /*56a0*/  FMUL.FTZ R137, R16, R116 ;  /* 0x0000007410897220 */ /* 0x000fe40000410000 */
[-C--:B------:R-:W-:Y:S01]  /*56b0*/  FFMA.FTZ R142, R136, R118.reuse, R127 ;  /* 0x00000076888e7223 */ /* 0x080fe2000001007f */
[----:B------:R1:W-:Y:S04]  /*56c0*/  STS [R141.X4+0x2114], R124 ;  /* 0x0021147c8d007388 */ /* 0x0003e80000004800 */
[----:B------:R2:W-:Y:S01]  /*56d0*/  STS [R122.X4+0x2118], R125 ;  /* 0x0021187d7a007388 */ /* 0x0005e20000004800 */
[----:B0-----:R-:W-:-:S02]  /*56e0*/  FMUL.FTZ R123, R97, R118 ;  /* 0x00000076617b7220 */ /* 0x001fc40000410000 */
[----:B------:R-:W-:Y:S02]  /*56f0*/  FMUL.FTZ R118, R15, R115 ;  /* 0x000000730f767220 */ /* 0x000fe40000410000 */
[----:B-1----:R-:W-:Y:S02]  /*5700*/  FMUL.FTZ R141, R14, R110 ;  /* 0x0000006e0e8d7220 */ /* 0x002fe40000410000 */
[-C--:B--2---:R-:W-:Y:S02]  /*5710*/  FMUL.FTZ R125, R98, R137.reuse ;  /* 0x00000089627d7220 */ /* 0x084fe40000410000 */
[----:B------:R-:W-:Y:S02]  /*5720*/  FFMA.FTZ R137, R147, R137, R142 ;  /* 0x0000008993897223 */ /* 0x000fe4000001008e */
[-C--:B------:R-:W-:Y:S02]  /*5730*/  FMUL.FTZ R127, R99, R118.reuse ;  /* 0x00000076637f7220 */ /* 0x080fe40000410000 */
[----:B------:R-:W-:-:S02]  /*5740*/  FFMA.FTZ R118, R138, R118, R137 ;  /* 0x000000768a767223 */ /* 0x000fc40000010089 */
[----:B------:R-:W-:Y:S02]  /*5750*/  FMUL.FTZ R126, R103, R126 ;  /* 0x0000007e677e7220 */ /* 0x000fe40000410000 */
[----:B------:R-:W-:Y:S02]  /*5760*/  FMUL.FTZ R143, R92, R141 ;  /* 0x0000008d5c8f7220 */ /* 0x000fe40000410000 */
[----:B------:R-:W-:Y:S02]  /*5770*/  FMUL.FTZ R124, R11, R109 ;  /* 0x0000006d0b7c7220 */ /* 0x000fe40000410000 */
[----:B------:R-:W-:Y:S01]  /*5780*/  FFMA.FTZ R141, R139, R141, R118 ;  /* 0x0000008d8b8d7223 */ /* 0x000fe20000010076 */
[----:B------:R0:W-:Y:S01]  /*5790*/  STS [R121.X4+0x211c], R126 ;  /* 0x00211c7e79007388 */ /* 0x0001e20000004800 */
[----:B------:R-:W-:Y:S02]  /*57a0*/  FMUL.FTZ R137, R10, R108 ;  /* 0x0000006c0a897220 */ /* 0x000fe40000410000 */
[----:B------:R-:W-:Y:S01]  /*57b0*/  FFMA.FTZ R141, R140, R124, R141 ;  /* 0x0000007c8c8d7223 */ /* 0x000fe2000001008d */
[----:B------:R1:W-:Y:S01]  /*57c0*/  STS [R120.X4+0x212c], R127 ;  /* 0x00212c7f78007388 */ /* 0x0003e20000004800 */
[----:B0-----:R-:W-:-:S02]  /*57d0*/  FMUL.FTZ R121, R158, R106 ;  /* 0x0000006a9e797220 */ /* 0x001fc40000410000 */
[----:B------:R-:W-:Y:S02]  /*57e0*/  FMUL.FTZ R126, R161, R107 ;  /* 0x0000006ba17e7220 */ /* 0x000fe40000410000 */
[----:B-1----:R-:W-:Y:S02]  /*57f0*/  FMUL.FTZ R127, R88, R121 ;  /* 0x00000079587f7220 */ /* 0x002fe40000410000 */
[----:B------:R-:W-:-:S03]  /*5800*/  FFMA.FTZ R122, R132, R137, R141 ;  /* 0x00000089847a7223 */ /* 0x000fc6000001008d */
[----:B------:R0:W-:Y:S01]  /*5810*/  STS [R120.X4+0x2140], R127 ;  /* 0x0021407f78007388 */ /* 0x0001e20000004800 */
[----:B------:R-:W-:-:S04]  /*5820*/  FFMA.FTZ R122, R131, R126, R122 ;  /* 0x0000007e837a7223 */ /* 0x000fc8000001007a */
[----:B------:R-:W-:Y:S01]  /*5830*/  FFMA.FTZ R122, R6, R121, R122 ;  /* 0x00000079067a7223 */ /* 0x000fe2000001007a */
[----:B0-----:R-:W-:Y:S01]  /*5840*/  MOV R127, UR32 ;  /* 0x00000020007f7c02 */ /* 0x001fe20008000f00 */
[----:B------:R0:W-:Y:S03]  /*5850*/  STS [R120.X4+0x2128], R125 ;  /* 0x0021287d78007388 */ /* 0x0001e60000004800 */
[----:B------:R-:W-:Y:S01]  /*5860*/  IADD3 R121, -R127, c[0x0][0x168], -R130 ;  /* 0x00005a007f797a10 */ /* 0x000fe20007ffe982 */
[----:B------:R1:W-:Y:S01]  /*5870*/  STS [R120.X4+0x2120], R119 ;  /* 0x0021207778007388 */ /* 0x0003e20000004800 */
[----:B------:R-:W-:Y:S02]  /*5880*/  FMUL.FTZ R118, R2, UR33 ;  /* 0x0000002102767c20 */ /* 0x000fe40008410000 */
[----:B------:R-:W-:Y:S01]  /*5890*/  ISETP.GE.AND P0, PT, R121, 0x1, PT ;  /* 0x000000017900780c */ /* 0x000fe20003f06270 */
[----:B------:R2:W-:Y:S01]  /*58a0*/  STS [R120.X4+0x2124], R123 ;  /* 0x0021247b78007388 */ /* 0x0005e20000004800 */
[----:B0-----:R-:W-:-:S02]  /*58b0*/  FMUL.FTZ R125, R95, R126 ;  /* 0x0000007e5f7d7220 */ /* 0x001fc40000410000 */
[----:B------:R-:W-:Y:S02]  /*58c0*/  FMUL.FTZ R2, R2, R23 ;  /* 0x0000001702027220 */ /* 0x000fe40000410000 */
[C---:B-1----:R-:W-:Y:S01]  /*58d0*/  FMUL.FTZ R119, R7.reuse, R105 ;  /* 0x0000006907777220 */ /* 0x042fe20000410000 */
[----:B------:R0:W-:Y:S01]  /*58e0*/  STS [R120.X4+0x2130], R143 ;  /* 0x0021308f78007388 */ /* 0x0001e20000004800 */
[----:B------:R-:W-:Y:S02]  /*58f0*/  FMUL.FTZ R7, R7, UR33 ;  /* 0x0000002107077c20 */ /* 0x000fe40008410000 */
[----:B--2---:R-:W-:Y:S01]  /*5900*/  FMUL.FTZ R123, R5, R104 ;  /* 0x00000068057b7220 */ /* 0x004fe20000410000 */
[----:B------:R1:W-:Y:S01]  /*5910*/  STS [R120.X4+0x213c], R125 ;  /* 0x00213c7d78007388 */ /* 0x0003e20000004800 */
[----:B------:R-:W-:Y:S02]  /*5920*/  FMUL.FTZ R151, R94, R137 ;  /* 0x000000895e977220 */ /* 0x000fe40000410000 */
[----:B------:R-:W-:-:S02]  /*5930*/  FADD.FTZ R141, -R0, R154 ;  /* 0x0000009a008d7221 */ /* 0x000fc40000010100 */
[----:B------:R-:W-:Y:S02]  /*5940*/  FMUL.FTZ R149, R93, R124 ;  /* 0x0000007c5d957220 */ /* 0x000fe40000410000 */
[----:B0-----:R-:W-:Y:S02]  /*5950*/  FMUL.FTZ R143, R89, R119 ;  /* 0x00000077598f7220 */ /* 0x001fe40000410000 */
[----:B------:R-:W-:Y:S02]  /*5960*/  FMUL.FTZ R137, R90, R123 ;  /* 0x0000007b5a897220 */ /* 0x000fe40000410000 */
[----:B-1----:R-:W-:Y:S02]  /*5970*/  FMUL.FTZ R125, R91, R2 ;  /* 0x000000025b7d7220 */ /* 0x002fe40000410000 */
[----:B------:R-:W-:Y:S02]  /*5980*/  FMUL.FTZ R7, R7, R4 ;  /* 0x0000000407077220 */ /* 0x000fe40000410000 */
[----:B------:R-:W-:Y:S01]  /*5990*/  FMUL.FTZ R0, R141, R2 ;  /* 0x000000028d007220 */ /* 0x000fe20000410000 */
[----:B------:R-:W-:Y:S01]  /*59a0*/  IADD3 R2, P1, R8, UR32, RZ ;  /* 0x0000002008027c10 */ /* 0x000fe2000ff3e0ff */
[----:B------:R-:W-:Y:S01]  /*59b0*/  FFMA.FTZ R4, R4, R119, R122 ;  /* 0x0000007704047223 */ /* 0x000fe2000001007a */
[----:B------:R-:W-:Y:S01]  /*59c0*/  IADD3 R122, R9, UR30, RZ ;  /* 0x0000001e097a7c10 */ /* 0x000fe2000fffe0ff */
[----:B------:R-:W-:Y:S01]  /*59d0*/  FMUL.FTZ R124, R5, UR33 ;  /* 0x00000021057c7c20 */ /* 0x000fe20008410000 */
[----:B------:R-:W-:Y:S01]  /*59e0*/  STS [R120.X4+0x2134], R149 ;  /* 0x0021349578007388 */ /* 0x000fe20000004800 */
[----:B------:R-:W-:-:S03]  /*59f0*/  FFMA.FTZ R119, R3, R123, R4 ;  /* 0x0000007b03777223 */ /* 0x000fc60000010004 */
[----:B------:R-:W-:Y:S01]  /*5a00*/  STS [R120.X4+0x2138], R151 ;  /* 0x0021389778007388 */ /* 0x000fe20000004800 */
[----:B------:R-:W-:-:S03]  /*5a10*/  FMUL.FTZ R118, R118, R141 ;  /* 0x0000008d76767220 */ /* 0x000fc60000410000 */
[----:B------:R-:W-:Y:S04]  /*5a20*/  STS [R120.X4+0x2144], R143 ;  /* 0x0021448f78007388 */ /* 0x000fe80000004800 */
[----:B------:R-:W-:Y:S04]  /*5a30*/  STS [R120.X4+0x2148], R137 ;  /* 0x0021488978007388 */ /* 0x000fe80000004800 */
[----:B------:R0:W-:Y:S01]  /*5a40*/  STS [R120.X4+0x214c], R125 ;  /* 0x00214c7d78007388 */ /* 0x0001e20000004800 */
[----:B------:R-:W-:Y:S02]  /*5a50*/  FMUL.FTZ R158, R158, UR33 ;  /* 0x000000219e9e7c20 */ /* 0x000fe40008410000 */
[----:B------:R-:W-:-:S02]  /*5a60*/  FMUL.FTZ R161, R161, UR33 ;  /* 0x00000021a1a17c20 */ /* 0x000fc40008410000 */
[----:B------:R-:W-:Y:S02]  /*5a70*/  FMUL.FTZ R10, R10, UR33 ;  /* 0x000000210a0a7c20 */ /* 0x000fe40008410000 */
[----:B------:R-:W-:Y:S02]  /*5a80*/  FMUL.FTZ R11, R11, UR33 ;  /* 0x000000210b0b7c20 */ /* 0x000fe40008410000 */
[----:B0-----:R-:W-:Y:S01]  /*5a90*/  FMUL.FTZ R120, R124, R3 ;  /* 0x000000037c787220 */ /* 0x001fe20000410000 */
[----:B------:R-:W-:Y:S01]  /*5aa0*/  LEA.HI.X.SX32 R3, R127, R122, 0x1, P1 ;  /* 0x0000007a7f037211 */ /* 0x000fe200008f0eff */
        /* <DEDUP_REMOVED lines=23> */
.L_x_1936:
[----:B------:R-:W-:Y:S05]  /*5c20*/  BSYNC B0 ;  /* 0x0000000000007941 */ /* 0x000fea0003800000 */
.L_x_1935:
[----:B0-----:R-:W-:Y:S01]  /*5c30*/  IADD3 R149, R130, 0x80, RZ ;  /* 0x0000008082957810 */ /* 0x001fe20007ffe0ff */
[----:B------:R-:W-:Y:S01]  /*5c40*/  ULDC UR30, c[0x0][0x174] ;  /* 0x00005d00001e7ab9 */ /* 0x000fe20000000800 */
[C---:B------:R-:W-:Y:S01]  /*5c50*/  LEA R2, P0, R8.reuse, c[0x0][0x318], 0x2 ;  /* 0x0000c60008027a11 */ /* 0x040fe200078010ff */
[----:B------:R-:W-:Y:S01]  /*5c60*/  UIADD3 UR30, UR6, -UR30, URZ ;  /* 0x8000001e061e7290 */ /* 0x000fe2000fffe03f */
[----:B------:R-:W-:Y:S01]  /*5c70*/  LEA.HI.SX32 R149, R149, R130, 0x1b ;  /* 0x0000008295957211 */ /* 0x000fe200078fdaff */
[----:B------:R-:W-:Y:S01]  /*5c80*/  USHF.L.U32 UR31, UR8, 0x2, URZ ;  /* 0x00000002081f7899 */ /* 0x000fe2000800063f */
[----:B------:R-:W-:Y:S01]  /*5c90*/  LEA.HI.X R3, R8, c[0x0][0x31c], R122, 0x2, P0 ;  /* 0x0000c70008037a11 */ /* 0x000fe200000f147a */
[----:B------:R-:W-:Y:S01]  /*5ca0*/  UIMAD UR30, UR30, -0x800, URZ ;  /* 0xfffff8001e1e78a4 */ /* 0x000fe2000f8e023f */
[----:B------:R-:W-:Y:S01]  /*5cb0*/  ISETP.GE.AND P0, PT, R121, 0x81, PT ;  /* 0x000000817900780c */ /* 0x000fe20003f06270 */
[----:B------:R-:W-:Y:S01]  /*5cc0*/  ULDC.64 UR32, c[0x0][0x2b0] ;  /* 0x0000ac0000207ab9 */ /* 0x000fe20000000a00 */
[----:B------:R-:W0:Y:S01]  /*5cd0*/  LDS R149, [R149.X4+0x2310] ;  /* 0x0023100095957984 */ /* 0x000e220000004800 */
[----:B------:R-:W-:Y:S01]  /*5ce0*/  FMUL.FTZ R154, R79, R154 ;  /* 0x0000009a4f9a7220 */ /* 0x000fe20000410000 */
[----:B------:R-:W-:Y:S01]  /*5cf0*/  BSSY B0, `(.L_x_1937) ;  /* 0x0000012000007945 */ /* 0x000fe20003800000 */
[----:B------:R-:W-:Y:S01]  /*5d00*/  MOV R5, UR30 ;  /* 0x0000001e00057c02 */ /* 0x000fe20008000f00 */
[----:B------:R-:W-:Y:S01]  /*5d10*/  USHF.L.U64.HI UR30, UR8, 0x2, UR9 ;  /* 0x00000002081e7899 */ /* 0x000fe20008010209 */
[----:B------:R-:W-:Y:S01]  /*5d20*/  FMUL.FTZ R4, R161, R131 ;  /* 0x00000083a1047220 */ /* 0x000fe20000410000 */
[----:B------:R-:W-:Y:S01]  /*5d30*/  IADD3 R131, R130, 0x180, RZ ;  /* 0x0000018082837810 */ /* 0x000fe20007ffe0ff */
[----:B------:R-:W-:Y:S01]  /*5d40*/  FADD.FTZ R0, R119, R0 ;  /* 0x0000000077007221 */ /* 0x000fe20000010000 */
[----:B------:R-:W-:Y:S01]  /*5d50*/  UIMAD UR30, UR30, UR32, URZ ;  /* 0x000000201e1e72a4 */ /* 0x000fe2000f8e023f */
[----:B------:R-:W-:Y:S01]  /*5d60*/  IMAD.WIDE R2, R5, 0x4, R2 ;  /* 0x0000000405027825 */ /* 0x000fe200078e0202 */
[----:B------:R-:W-:-:S02]  /*5d70*/  MOV R5, UR31 ;  /* 0x0000001f00057c02 */ /* 0x000fc40008000f00 */
[----:B------:R-:W-:Y:S01]  /*5d80*/  UIMAD UR30, UR31, UR33, UR30 ;  /* 0x000000211f1e72a4 */ /* 0x000fe2000f8e021e */
[----:B------:R-:W-:Y:S01]  /*5d90*/  FADD.FTZ R145, R145, R154 ;  /* 0x0000009a91917221 */ /* 0x000fe20000010000 */
[----:B------:R-:W-:Y:S01]  /*5da0*/  IADD3 R119, R130, 0x100, RZ ;  /* 0x0000010082777810 */ /* 0x000fe20007ffe0ff */
[----:B------:R-:W-:-:S04]  /*5db0*/  IMAD.WIDE.U32 R2, R5, c[0x0][0x2b0], R2 ;  /* 0x0000ac0005027a25 */ /* 0x000fc800078e0002 */
[----:B------:R-:W-:Y:S01]  /*5dc0*/  FMUL.FTZ R5, R158, R6 ;  /* 0x000000069e057220 */ /* 0x000fe20000410000 */
[----:B------:R-:W-:Y:S01]  /*5dd0*/  IADD3 R3, R3, UR30, RZ ;  /* 0x0000001e03037c10 */ /* 0x000fe2000fffe0ff */
[----:B------:R-:W-:Y:S01]  /*5de0*/  FMUL.FTZ R9, R10, R132 ;  /* 0x000000840a097220 */ /* 0x000fe20000410000 */
[----:B------:R-:W-:Y:S05]  /*5df0*/  @!P0 BRA `(.L_x_1938) ;  /* 0x0000001000008947 */ /* 0x000fea0003800000 */
[----:B0-----:R0:W-:Y:S02]  /*5e00*/  RED.E.ADD.F32.FTZ.RN.STRONG.GPU [R2.64+-0x1e00], R149 ;  /* 0xffe200950200798e */ /* 0x0011e4000c10e79c */
.L_x_1938:
[----:B------:R-:W-:Y:S05]  /*5e10*/  BSYNC B0 ;  /* 0x0000000000007941 */ /* 0x000fea0003800000 */
.L_x_1937:
[-C--:B------:R-:W-:Y:S01]  /*5e20*/  LEA.HI.SX32 R119, R119, R130.reuse, 0x1b ;  /* 0x0000008277777211 */ /* 0x080fe200078fdaff */
[----:B------:R-:W-:Y:S01]  /*5e30*/  BSSY B0, `(.L_x_1939) ;  /* 0x000000d000007945 */ /* 0x000fe20003800000 */
[----:B------:R-:W-:Y:S02]  /*5e40*/  ISETP.GE.AND P6, PT, R121, 0x101, PT ;  /* 0x000001017900780c */ /* 0x000fe40003fc6270 */
[----:B0-----:R-:W-:Y:S02]  /*5e50*/  IADD3 R149, R130, 0x200, RZ ;  /* 0x0000020082957810 */ /* 0x001fe40007ffe0ff */
[----:B------:R-:W0:Y:S01]  /*5e60*/  LDS R119, [R119.X4+0x2510] ;  /* 0x0025100077777984 */ /* 0x000e220000004800 */
[----:B------:R-:W-:-:S02]  /*5e70*/  LEA.HI.SX32 R131, R131, R130, 0x1b ;  /* 0x0000008283837211 */ /* 0x000fc400078fdaff */
[C---:B------:R-:W-:Y:S02]  /*5e80*/  ISETP.GE.AND P0, PT, R121.reuse, 0x181, PT ;  /* 0x000001817900780c */ /* 0x040fe40003f06270 */
[C---:B------:R-:W-:Y:S02]  /*5e90*/  ISETP.GE.AND P1, PT, R121.reuse, 0x201, PT ;  /* 0x000002017900780c */ /* 0x040fe40003f26270 */
[C---:B------:R-:W-:Y:S02]  /*5ea0*/  ISETP.GE.AND P2, PT, R121.reuse, 0x281, PT ;  /* 0x000002817900780c */ /* 0x040fe40003f46270 */
[C---:B------:R-:W-:Y:S02]  /*5eb0*/  ISETP.GE.AND P3, PT, R121.reuse, 0x301, PT ;  /* 0x000003017900780c */ /* 0x040fe40003f66270 */
[C---:B------:R-:W-:Y:S02]  /*5ec0*/  ISETP.GE.AND P4, PT, R121.reuse, 0x381, PT ;  /* 0x000003817900780c */ /* 0x040fe40003f86270 */
[----:B------:R-:W-:Y:S01]  /*5ed0*/  ISETP.GE.AND P5, PT, R121, 0x401, PT ;  /* 0x000004017900780c */ /* 0x000fe20003fa6270 */
[----:B------:R-:W-:Y:S10]  /*5ee0*/  @!P6 BRA `(.L_x_1940) ;  /* 0x000000100000e947 */ /* 0x000ff40003800000 */
[----:B0-----:R0:W-:Y:S02]  /*5ef0*/  RED.E.ADD.F32.FTZ.RN.STRONG.GPU [R2.64+-0x1c00], R119 ;  /* 0xffe400770200798e */ /* 0x0011e4000c10e79c */
.L_x_1940:
[----:B------:R-:W-:Y:S05]  /*5f00*/  BSYNC B0 ;  /* 0x0000000000007941 */ /* 0x000fea0003800000 */
.L_x_1939:
[----:B------:R-:W1:Y:S01]  /*5f10*/  LDS R131, [R131.X4+0x2710] ;  /* 0x0027100083837984 */ /* 0x000e620000004800 */
[----:B------:R-:W-:Y:S01]  /*5f20*/  BSSY B0, `(.L_x_1941) ;  /* 0x0000005000007945 */ /* 0x000fe20003800000 */
[----:B0-----:R-:W-:-:S02]  /*5f30*/  IADD3 R119, R130, 0x280, RZ ;  /* 0x0000028082777810 */ /* 0x001fc40007ffe0ff */
[----:B------:R-:W-:Y:S01]  /*5f40*/  LEA.HI.SX32 R6, R149, R130, 0x1b ;  /* 0x0000008295067211 */ /* 0x000fe200078fdaff */
[----:B------:R-:W-:Y:S05]  /*5f50*/  @!P0 BRA `(.L_x_1942) ;  /* 0x0000001000008947 */ /* 0x000fea0003800000 */
[----:B-1----:R0:W-:Y:S02]  /*5f60*/  RED.E.ADD.F32.FTZ.RN.STRONG.GPU [R2.64+-0x1a00], R131 ;  /* 0xffe600830200798e */ /* 0x0021e4000c10e79c */
.L_x_1942:
[----:B------:R-:W-:Y:S05]  /*5f70*/  BSYNC B0 ;  /* 0x0000000000007941 */ /* 0x000fea0003800000 */
.L_x_1941:
[----:B------:R-:W-:Y:S01]  /*5f80*/  LEA.HI.SX32 R8, R119, R130, 0x1b ;  /* 0x0000008277087211 */ /* 0x000fe200078fdaff */
[----:B------:R-:W-:Y:S01]  /*5f90*/  BSSY B0, `(.L_x_1943) ;  /* 0x0000005000007945 */ /* 0x000fe20003800000 */
[----:B------:R2:W3:Y:S01]  /*5fa0*/  LDS R119, [R6.X4+0x2910] ;  /* 0x0029100006777984 */ /* 0x0004e20000004800 */
[----:B01----:R-:W-:Y:S01]  /*5fb0*/  IADD3 R131, R130, 0x300, RZ ;  /* 0x0000030082837810 */ /* 0x003fe20007ffe0ff */
[----:B------:R-:W-:Y:S05]  /*5fc0*/  @!P1 BRA `(.L_x_1944) ;  /* 0x0000001000009947 */ /* 0x000fea0003800000 */
[----:B---3--:R0:W-:Y:S02]  /*5fd0*/  RED.E.ADD.F32.FTZ.RN.STRONG.GPU [R2.64+-0x1800], R119 ;  /* 0xffe800770200798e */ /* 0x0081e4000c10e79c */
.L_x_1944:
[----:B------:R-:W-:Y:S05]  /*5fe0*/  BSYNC B0 ;  /* 0x0000000000007941 */ /* 0x000fea0003800000 */
.L_x_1943:
[----:B0--3--:R0:W1:Y:S01]  /*5ff0*/  LDS R119, [R8.X4+0x2b10] ;  /* 0x002b100008777984 */ /* 0x0090620000004800 */
[----:B------:R-:W-:Y:S01]  /*6000*/  BSSY B0, `(.L_x_1945) ;  /* 0x0000005000007945 */ /* 0x000fe20003800000 */
[----:B------:R-:W-:Y:S02]  /*6010*/  IADD3 R149, R130, 0x380, RZ ;  /* 0x0000038082957810 */ /* 0x000fe40007ffe0ff */
[----:B------:R-:W-:Y:S01]  /*6020*/  LEA.HI.SX32 R131, R131, R130, 0x1b ;  /* 0x0000008283837211 */ /* 0x000fe200078fdaff */
[----:B------:R-:W-:Y:S05]  /*6030*/  @!P2 BRA `(.L_x_1946) ;  /* 0x000000100000a947 */ /* 0x000fea0003800000 */
[----:B-1----:R1:W-:Y:S02]  /*6040*/  RED.E.ADD.F32.FTZ.RN.STRONG.GPU [R2.64+-0x1600], R119 ;  /* 0xffea00770200798e */ /* 0x0023e4000c10e79c */
.L_x_1946:
[----:B------:R-:W-:Y:S05]  /*6050*/  BSYNC B0 ;  /* 0x0000000000007941 */ /* 0x000fea0003800000 */
.L_x_1945:
[----:B------:R-:W3:Y:S01]  /*6060*/  LDS R131, [R131.X4+0x2d10] ;  /* 0x002d100083837984 */ /* 0x000ee20000004800 */
[----:B------:R-:W-:Y:S01]  /*6070*/  BSSY B0, `(.L_x_1947) ;  /* 0x0000005000007945 */ /* 0x000fe20003800000 */
[----:B-1----:R-:W-:-:S02]  /*6080*/  IADD3 R119, R130, 0x400, RZ ;  /* 0x0000040082777810 */ /* 0x002fc40007ffe0ff */
[----:B------:R-:W-:Y:S01]  /*6090*/  LEA.HI.SX32 R149, R149, R130, 0x1b ;  /* 0x0000008295957211 */ /* 0x000fe200078fdaff */
[----:B------:R-:W-:Y:S05]  /*60a0*/  @!P3 BRA `(.L_x_1948) ;  /* 0x000000100000b947 */ /* 0x000fea0003800000 */
[----:B---3--:R1:W-:Y:S02]  /*60b0*/  RED.E.ADD.F32.FTZ.RN.STRONG.GPU [R2.64+-0x1400], R131 ;  /* 0xffec00830200798e */ /* 0x0083e4000c10e79c */
.L_x_1948:
[----:B------:R-:W-:Y:S05]  /*60c0*/  BSYNC B0 ;  /* 0x0000000000007941 */ /* 0x000fea0003800000 */
.L_x_1947:
[----:B------:R-:W4:Y:S01]  /*60d0*/  LDS R149, [R149.X4+0x2f10] ;  /* 0x002f100095957984 */ /* 0x000f220000004800 */
[----:B------:R-:W-:Y:S01]  /*60e0*/  BSSY B0, `(.L_x_1949) ;  /* 0x0000004000007945 */ /* 0x000fe20003800000 */
[----:B------:R-:W-:Y:S01]  /*60f0*/  LEA.HI.SX32 R119, R119, R130, 0x1b ;  /* 0x0000008277777211 */ /* 0x000fe200078fdaff */
[----:B------:R-:W-:Y:S05]  /*6100*/  @!P4 BRA `(.L_x_1950) ;  /* 0x000000100000c947 */ /* 0x000fea0003800000 */
[----:B----4-:R4:W-:Y:S02]  /*6110*/  RED.E.ADD.F32.FTZ.RN.STRONG.GPU [R2.64+-0x1200], R149 ;  /* 0xffee00950200798e */ /* 0x0109e4000c10e79c */
.L_x_1950:
[----:B------:R-:W-:Y:S05]  /*6120*/  BSYNC B0 ;  /* 0x0000000000007941 */ /* 0x000fea0003800000 */
.L_x_1949:
[----:B------:R-:W0:Y:S01]  /*6130*/  LDS R119, [R119.X4+0x3110] ;  /* 0x0031100077777984 */ /* 0x000e220000004800 */
[----:B------:R-:W-:Y:S01]  /*6140*/  BSSY B0, `(.L_x_1951) ;  /* 0x0000005000007945 */ /* 0x000fe20003800000 */
[C---:B-1-3--:R-:W-:Y:S02]  /*6150*/  IADD3 R131, R130.reuse, 0x480, RZ ;  /* 0x0000048082837810 */ /* 0x04afe40007ffe0ff */
[----:B----4-:R-:W-:Y:S01]  /*6160*/  IADD3 R149, R130, 0x500, RZ ;  /* 0x0000050082957810 */ /* 0x010fe20007ffe0ff */
[----:B------:R-:W-:Y:S05]  /*6170*/  @!P5 BRA `(.L_x_1952) ;  /* 0x000000100000d947 */ /* 0x000fea0003800000 */
[----:B0-----:R0:W-:Y:S02]  /*6180*/  RED.E.ADD.F32.FTZ.RN.STRONG.GPU [R2.64+-0x1000], R119 ;  /* 0xfff000770200798e */ /* 0x0011e4000c10e79c */
.L_x_1952:
[----:B------:R-:W-:Y:S05]  /*6190*/  BSYNC B0 ;  /* 0x0000000000007941 */ /* 0x000fea0003800000 */
.L_x_1951:
        /* <DEDUP_REMOVED lines=14> */
.L_x_1954:
[----:B------:R-:W-:Y:S05]  /*6280*/  BSYNC B0 ;  /* 0x0000000000007941 */ /* 0x000fea0003800000 */
.L_x_1953:
[----:B------:R-:W1:Y:S01]  /*6290*/  LDS R149, [R149.X4+0x3510] ;  /* 0x0035100095957984 */ /* 0x000e620000004800 */
[----:B------:R-:W-:Y:S01]  /*62a0*/  BSSY B0, `(.L_x_1955) ;  /* 0x0000005000007945 */ /* 0x000fe20003800000 */
[----:B------:R-:W-:Y:S02]  /*62b0*/  IADD3 R121, R130, 0x600, RZ ;  /* 0x0000060082797810 */ /* 0x000fe40007ffe0ff */
[----:B------:R-:W-:Y:S01]  /*62c0*/  LEA.HI.SX32 R119, R119, R130, 0x1b ;  /* 0x0000008277777211 */ /* 0x000fe200078fdaff */
[----:B------:R-:W-:Y:S05]  /*62d0*/  @!P0 BRA `(.L_x_1956) ;  /* 0x0000001000008947 */ /* 0x000fea0003800000 */
[----:B-1----:R1:W-:Y:S02]  /*62e0*/  RED.E.ADD.F32.FTZ.RN.STRONG.GPU [R2.64+-0xc00], R149 ;  /* 0xfff400950200798e */ /* 0x0023e4000c10e79c */
.L_x_1956:
[----:B------:R-:W-:Y:S05]  /*62f0*/  BSYNC B0 ;  /* 0x0000000000007941 */ /* 0x000fea0003800000 */
.L_x_1955:
[----:B------:R-:W3:Y:S01]  /*6300*/  LDS R119, [R119.X4+0x3710] ;  /* 0x0037100077777984 */ /* 0x000ee20000004800 */
[----:B------:R-:W-:Y:S01]  /*6310*/  BSSY B0, `(.L_x_1957) ;  /* 0x0000005000007945 */ /* 0x000fe20003800000 */
[----:B0-----:R-:W-:-:S02]  /*6320*/  IADD3 R131, R130, 0x680, RZ ;  /* 0x0000068082837810 */ /* 0x001fc40007ffe0ff */
[----:B------:R-:W-:Y:S01]  /*6330*/  LEA.HI.SX32 R121, R121, R130, 0x1b ;  /* 0x0000008279797211 */ /* 0x000fe200078fdaff */
[----:B------:R-:W-:Y:S05]  /*6340*/  @!P1 BRA `(.L_x_1958) ;  /* 0x0000001000009947 */ /* 0x000fea0003800000 */
[----:B---3--:R0:W-:Y:S02]  /*6350*/  RED.E.ADD.F32.FTZ.RN.STRONG.GPU [R2.64+-0xa00], R119 ;  /* 0xfff600770200798e */ /* 0x0081e4000c10e79c */
.L_x_1958:
[----:B------:R-:W-:Y:S05]  /*6360*/  BSYNC B0 ;  /* 0x0000000000007941 */ /* 0x000fea0003800000 */
.L_x_1957:
[----:B------:R-:W4:Y:S01]  /*6370*/  LDS R121, [R121.X4+0x3910] ;  /* 0x0039100079797984 */ /* 0x000f220000004800 */
[----:B------:R-:W-:Y:S01]  /*6380*/  BSSY B0, `(.L_x_1959) ;  /* 0x0000005000007945 */ /* 0x000fe20003800000 */
[----:B0--3--:R-:W-:Y:S02]  /*6390*/  IADD3 R119, R130, 0x700, RZ ;  /* 0x0000070082777810 */ /* 0x009fe40007ffe0ff */
[----:B------:R-:W-:Y:S01]  /*63a0*/  LEA.HI.SX32 R131, R131, R130, 0x1b ;  /* 0x0000008283837211 */ /* 0x000fe200078fdaff */
[----:B------:R-:W-:Y:S05]  /*63b0*/  @!P2 BRA `(.L_x_1960) ;  /* 0x000000100000a947 */ /* 0x000fea0003800000 */
[----:B----4-:R0:W-:Y:S02]  /*63c0*/  RED.E.ADD.F32.FTZ.RN.STRONG.GPU [R2.64+-0x800], R121 ;  /* 0xfff800790200798e */ /* 0x0101e4000c10e79c */
.L_x_1960:
[----:B------:R-:W-:Y:S05]  /*63d0*/  BSYNC B0 ;  /* 0x0000000000007941 */ /* 0x000fea0003800000 */
.L_x_1959:
[----:B------:R-:W3:Y:S01]  /*63e0*/  LDS R131, [R131.X4+0x3b10] ;  /* 0x003b100083837984 */ /* 0x000ee20000004800 */
[----:B------:R-:W-:Y:S01]  /*63f0*/  BSSY B0, `(.L_x_1961) ;  /* 0x0000005000007945 */ /* 0x000fe20003800000 */
[----:B0---4-:R-:W-:Y:S02]  /*6400*/  IADD3 R121, R130, 0x780, RZ ;  /* 0x0000078082797810 */ /* 0x011fe40007ffe0ff */
[----:B------:R-:W-:Y:S01]  /*6410*/  LEA.HI.SX32 R119, R119, R130, 0x1b ;  /* 0x0000008277777211 */ /* 0x000fe200078fdaff */
[----:B------:R-:W-:Y:S05]  /*6420*/  @!P3 BRA `(.L_x_1962) ;  /* 0x000000100000b947 */ /* 0x000fea0003800000 */
[----:B---3--:R0:W-:Y:S02]  /*6430*/  RED.E.ADD.F32.FTZ.RN.STRONG.GPU [R2.64+-0x600], R131 ;  /* 0xfffa00830200798e */ /* 0x0081e4000c10e79c */
.L_x_1962:
[----:B------:R-:W-:Y:S05]  /*6440*/  BSYNC B0 ;  /* 0x0000000000007941 */ /* 0x000fea0003800000 */
.L_x_1961:
[----:B------:R-:W4:Y:S01]  /*6450*/  LDS R119, [R119.X4+0x3d10] ;  /* 0x003d100077777984 */ /* 0x000f220000004800 */
[----:B------:R-:W-:Y:S01]  /*6460*/  BSSY B0, `(.L_x_1963) ;  /* 0x0000004000007945 */ /* 0x000fe20003800000 */
[----:B------:R-:W-:Y:S01]  /*6470*/  LEA.HI.SX32 R121, R121, R130, 0x1b ;  /* 0x0000008279797211 */ /* 0x000fe200078fdaff */
[----:B------:R-:W-:Y:S05]  /*6480*/  @!P4 BRA `(.L_x_1964) ;  /* 0x000000100000c947 */ /* 0x000fea0003800000 */
[----:B----4-:R4:W-:Y:S02]  /*6490*/  RED.E.ADD.F32.FTZ.RN.STRONG.GPU [R2.64+-0x400], R119 ;  /* 0xfffc00770200798e */ /* 0x0109e4000c10e79c */
.L_x_1964:
[----:B------:R-:W-:Y:S05]  /*64a0*/  BSYNC B0 ;  /* 0x0000000000007941 */ /* 0x000fea0003800000 */
.L_x_1963:
[----:B------:R-:W0:Y:S01]  /*64b0*/  LDS R121, [R121.X4+0x3f10] ;  /* 0x003f100079797984 */ /* 0x000e220000004800 */
[----:B------:R-:W-:Y:S01]  /*64c0*/  BSSY B0, `(.L_x_1965) ;  /* 0x0000003000007945 */ /* 0x000fe20003800000 */
[----:B------:R-:W-:Y:S05]  /*64d0*/  @!P5 BRA `(.L_x_1966) ;  /* 0x000000100000d947 */ /* 0x000fea0003800000 */
[----:B0-----:R0:W-:Y:S02]  /*64e0*/  RED.E.ADD.F32.FTZ.RN.STRONG.GPU [R2.64+-0x200], R121 ;  /* 0xfffe00790200798e */ /* 0x0011e4000c10e79c */
.L_x_1966:
[----:B------:R-:W-:Y:S05]  /*64f0*/  BSYNC B0 ;  /* 0x0000000000007941 */ /* 0x000fea0003800000 */
.L_x_1965:
[----:B0-----:R-:W0:Y:S01]  /*6500*/  S2R R121, SR_LANEID ;  /* 0x0000000000797919 */ /* 0x001e220000000000 */
[----:B------:R-:W-:Y:S01]  /*6510*/  ISETP.NE.AND P1, PT, R130, RZ, PT ;  /* 0x000000ff8200720c */ /* 0x000fe20003f25270 */
[----:B------:R-:W-:Y:S01]  /*6520*/  FMUL.FTZ R140, R11, R140 ;  /* 0x0000008c0b8c7220 */ /* 0x000fe20000410000 */
[----:B------:R-:W-:Y:S01]  /*6530*/  BSSY B0, `(.L_x_1967) ;  /* 0x0000076000007945 */ /* 0x000fe20003800000 */
[----:B-1--4-:R-:W1:Y:S01]  /*6540*/  SHFL.DOWN PT, R3, R0, 0x1, 0x1f ;  /* 0x08201f0000037f89 */ /* 0x012e6200000e0000 */
[----:B------:R-:W-:-:S02]  /*6550*/  FMUL.FTZ R10, R33, R17 ;  /* 0x00000011210a7220 */ /* 0x000fc40000410000 */
[----:B------:R-:W-:Y:S01]  /*6560*/  FMUL.FTZ R123, R123, R139 ;  /* 0x0000008b7b7b7220 */ /* 0x000fe20000410000 */
[----:B------:R-:W4:Y:S01]  /*6570*/  SHFL.DOWN PT, R2, R145, 0x1, 0x1f ;  /* 0x08201f0091027f89 */ /* 0x000f2200000e0000 */
[----:B------:R-:W-:Y:S02]  /*6580*/  FMUL.FTZ R124, R124, R138 ;  /* 0x0000008a7c7c7220 */ /* 0x000fe40000410000 */
[----:B------:R-:W-:Y:S02]  /*6590*/  FMUL.FTZ R125, R125, R147 ;  /* 0x000000937d7d7220 */ /* 0x000fe40000410000 */
[----:B------:R-:W-:Y:S02]  /*65a0*/  FMUL.FTZ R17, R32, R18 ;  /* 0x0000001220117220 */ /* 0x000fe40000410000 */
[----:B------:R-:W-:Y:S02]  /*65b0*/  FMUL.FTZ R126, R126, R136 ;  /* 0x000000887e7e7220 */ /* 0x000fe40000410000 */
[----:B------:R-:W-:-:S02]  /*65c0*/  FMUL.FTZ R8, R39, R19 ;  /* 0x0000001327087220 */ /* 0x000fc40000410000 */
[----:B------:R-:W-:Y:S02]  /*65d0*/  FMUL.FTZ R127, R127, R135 ;  /* 0x000000877f7f7220 */ /* 0x000fe40000410000 */
[----:B------:R-:W-:Y:S02]  /*65e0*/  FMUL.FTZ R137, R137, R134 ;  /* 0x0000008689897220 */ /* 0x000fe40000410000 */
[----:B--2---:R-:W-:Y:S01]  /*65f0*/  FMUL.FTZ R6, R37, R21 ;  /* 0x0000001525067220 */ /* 0x004fe20000410000 */
[----:B0-----:R-:W-:Y:S01]  /*6600*/  ISETP.GT.AND P0, PT, R121, 0x1e, PT ;  /* 0x0000001e7900780c */ /* 0x001fe20003f04270 */
[----:B------:R-:W-:Y:S02]  /*6610*/  FMUL.FTZ R141, R141, R133 ;  /* 0x000000858d8d7220 */ /* 0x000fe40000410000 */
[----:B------:R-:W-:Y:S02]  /*6620*/  FMUL.FTZ R11, R36, R22 ;  /* 0x00000016240b7220 */ /* 0x000fe40000410000 */
[----:B------:R-:W-:-:S02]  /*6630*/  FMUL.FTZ R142, R142, R12 ;  /* 0x0000000c8e8e7220 */ /* 0x000fc40000410000 */
[----:B------:R-:W-:Y:S02]  /*6640*/  FMUL.FTZ R143, R143, R13 ;  /* 0x0000000d8f8f7220 */ /* 0x000fe40000410000 */
[----:B------:R-:W-:Y:S02]  /*6650*/  FFMA.FTZ R118, R91, R27, R118 ;  /* 0x0000001b5b767223 */ /* 0x000fe40000010076 */
[----:B------:R-:W-:Y:S02]  /*6660*/  FFMA.FTZ R13, R90, R26, R120 ;  /* 0x0000001a5a0d7223 */ /* 0x000fe40000010078 */
[----:B-1----:R-:W-:Y:S02]  /*6670*/  @!P0 FADD.FTZ R0, R0, R3 ;  /* 0x0000000300008221 */ /* 0x002fe40000010000 */
[----:B----4-:R-:W-:Y:S01]  /*6680*/  @!P0 FADD.FTZ R145, R145, R2 ;  /* 0x0000000291918221 */ /* 0x010fe20000010000 */
[----:B------:R-:W-:Y:S01]  /*6690*/  ISETP.GT.AND P0, PT, R121, 0x1d, PT ;  /* 0x0000001d7900780c */ /* 0x000fe20003f04270 */
[----:B------:R-:W-:Y:S01]  /*66a0*/  FFMA.FTZ R12, R89, R25, R7 ;  /* 0x00000019590c7223 */ /* 0x000fe20000010007 */
[----:B------:R-:W0:Y:S01]  /*66b0*/  SHFL.DOWN PT, R3, R0, 0x2, 0x1f ;  /* 0x08401f0000037f89 */ /* 0x000e2200000e0000 */
[----:B------:R-:W-:-:S02]  /*66c0*/  FFMA.FTZ R5, R88, R24, R5 ;  /* 0x0000001858057223 */ /* 0x000fc40000010005 */
[----:B------:R-:W-:Y:S01]  /*66d0*/  FFMA.FTZ R4, R95, R31, R4 ;  /* 0x0000001f5f047223 */ /* 0x000fe20000010004 */
[----:B------:R-:W1:Y:S01]  /*66e0*/  SHFL.DOWN PT, R2, R145, 0x2, 0x1f ;  /* 0x08401f0091027f89 */ /* 0x000e6200000e0000 */
        /* <DEDUP_REMOVED lines=9> */
[----:B------:R-:W-:Y:S02]  /*6780*/  FADD.FTZ R71, R118, R71 ;  /* 0x0000004776477221 */ /* 0x000fe40000010000 */
[----:B0-----:R-:W-:-:S02]  /*6790*/  @!P0 FADD.FTZ R0, R0, R3 ;  /* 0x0000000300008221 */ /* 0x001fc40000010000 */
[----:B------:R-:W-:Y:S02]  /*67a0*/  FFMA.FTZ R44, R24, R106, R44 ;  /* 0x0000006a182c7223 */ /* 0x000fe4000001002c */
[----:B-1----:R-:W-:Y:S01]  /*67b0*/  @!P0 FADD.FTZ R145, R145, R2 ;  /* 0x0000000291918221 */ /* 0x002fe20000010000 */
[----:B------:R-:W0:Y:S01]  /*67c0*/  SHFL.DOWN PT, R3, R0, 0x4, 0x1f ;  /* 0x08801f0000037f89 */ /* 0x000e2200000e0000 */
[----:B------:R-:W-:Y:S01]  /*67d0*/  ISETP.GT.AND P0, PT, R121, 0x1b, PT ;  /* 0x0000001b7900780c */ /* 0x000fe20003f04270 */
[----:B------:R-:W-:Y:S02]  /*67e0*/  FADD.FTZ R70, R13, R70 ;  /* 0x000000460d467221 */ /* 0x000fe40000010000 */
[----:B------:R-:W1:Y:S01]  /*67f0*/  SHFL.DOWN PT, R2, R145, 0x4, 0x1f ;  /* 0x08801f0091027f89 */ /* 0x000e6200000e0000 */
[----:B------:R-:W-:Y:S02]  /*6800*/  FFMA.FTZ R51, R31, R107, R51 ;  /* 0x0000006b1f337223 */ /* 0x000fe40000010033 */
[----:B------:R-:W-:-:S02]  /*6810*/  FADD.FTZ R69, R12, R69 ;  /* 0x000000450c457221 */ /* 0x000fc40000010000 */
[----:B------:R-:W-:Y:S02]  /*6820*/  FFMA.FTZ R50, R30, R108, R50 ;  /* 0x0000006c1e327223 */ /* 0x000fe40000010032 */
[----:B------:R-:W-:Y:S02]  /*6830*/  FADD.FTZ R68, R5, R68 ;  /* 0x0000004405447221 */ /* 0x000fe40000010000 */
[----:B------:R-:W-:Y:S02]  /*6840*/  FFMA.FTZ R49, R29, R109, R49 ;  /* 0x0000006d1d317223 */ /* 0x000fe40000010031 */
[----:B------:R-:W-:Y:S02]  /*6850*/  FADD.FTZ R67, R4, R67 ;  /* 0x0000004304437221 */ /* 0x000fe40000010000 */
[----:B------:R-:W-:Y:S02]  /*6860*/  FADD.FTZ R66, R9, R66 ;  /* 0x0000004209427221 */ /* 0x000fe40000010000 */
[----:B------:R-:W-:-:S02]  /*6870*/  FADD.FTZ R65, R140, R65 ;  /* 0x000000418c417221 */ /* 0x000fc40000010000 */
        /* <DEDUP_REMOVED lines=9> */
[----:B------:R-:W-:Y:S02]  /*6910*/  FADD.FTZ R60, R127, R60 ;  /* 0x0000003c7f3c7221 */ /* 0x000fe40000010000 */
[----:B------:R-:W-:Y:S02]  /*6920*/  FFMA.FTZ R41, R6, R113, R41 ;  /* 0x0000007106297223 */ /* 0x000fe40000010029 */
[----:B------:R-:W-:Y:S02]  /*6930*/  FFMA.FTZ R40, R11, R114, R40 ;  /* 0x000000720b287223 */ /* 0x000fe40000010028 */
[----:B------:R-:W-:Y:S02]  /*6940*/  FADD.FTZ R57, R142, R57 ;  /* 0x000000398e397221 */ /* 0x000fe40000010000 */
[----:B------:R-:W-:Y:S02]  /*6950*/  FADD.FTZ R56, R143, R56 ;  /* 0x000000388f387221 */ /* 0x000fe40000010000 */
[----:B0-----:R-:W-:-:S02]  /*6960*/  @!P0 FADD.FTZ R0, R0, R3 ;  /* 0x0000000300008221 */ /* 0x001fc40000010000 */
[----:B------:R-:W-:Y:S02]  /*6970*/  FMUL.FTZ R3, R28, R14 ;  /* 0x0000000e1c037220 */ /* 0x000fe40000410000 */
[----:B-1----:R-:W-:Y:S01]  /*6980*/  @!P0 FADD.FTZ R145, R145, R2 ;  /* 0x0000000291918221 */ /* 0x002fe20000010000 */
[----:B------:R-:W0:Y:S01]  /*6990*/  SHFL.DOWN PT, R119, R0, 0x10, 0x1f ;  /* 0x0a001f0000777f89 */ /* 0x000e2200000e0000 */
[----:B------:R-:W-:Y:S01]  /*69a0*/  ISETP.GT.AND P0, PT, R121, 0xf, PT ;  /* 0x0000000f7900780c */ /* 0x000fe20003f04270 */
[----:B------:R-:W-:Y:S02]  /*69b0*/  FMUL.FTZ R2, R35, R15 ;  /* 0x0000000f23027220 */ /* 0x000fe40000410000 */
[----:B------:R-:W1:Y:S01]  /*69c0*/  SHFL.DOWN PT, R122, R145, 0x10, 0x1f ;  /* 0x0a001f00917a7f89 */ /* 0x000e6200000e0000 */
[----:B------:R-:W-:Y:S02]  /*69d0*/  FMUL.FTZ R35, R34, R16 ;  /* 0x0000001022237220 */ /* 0x000fe40000410000 */
[----:B------:R-:W-:-:S02]  /*69e0*/  FMUL.FTZ R15, R38, R20 ;  /* 0x00000014260f7220 */ /* 0x000fc40000410000 */
[----:B------:R-:W-:Y:S02]  /*69f0*/  FFMA.FTZ R123, R92, R3, R123 ;  /* 0x000000035c7b7223 */ /* 0x000fe4000001007b */
[----:B------:R-:W-:Y:S02]  /*6a00*/  FFMA.FTZ R124, R99, R2, R124 ;  /* 0x00000002637c7223 */ /* 0x000fe4000001007c */
[----:B------:R-:W-:Y:S02]  /*6a10*/  FFMA.FTZ R125, R98, R35, R125 ;  /* 0x00000023627d7223 */ /* 0x000fe4000001007d */
[----:B------:R-:W-:Y:S02]  /*6a20*/  FFMA.FTZ R141, R102, R15, R141 ;  /* 0x0000000f668d7223 */ /* 0x000fe4000001008d */
[----:B------:R-:W-:Y:S02]  /*6a30*/  FFMA.FTZ R48, R3, R110, R48 ;  /* 0x0000006e03307223 */ /* 0x000fe40000010030 */
[----:B------:R-:W-:-:S02]  /*6a40*/  FFMA.FTZ R55, R2, R115, R55 ;  /* 0x0000007302377223 */ /* 0x000fc40000010037 */
[----:B------:R-:W-:Y:S02]  /*6a50*/  FFMA.FTZ R54, R35, R116, R54 ;  /* 0x0000007423367223 */ /* 0x000fe40000010036 */
[----:B------:R-:W-:Y:S02]  /*6a60*/  FADD.FTZ R64, R123, R64 ;  /* 0x000000407b407221 */ /* 0x000fe40000010000 */
[----:B0-----:R-:W-:Y:S02]  /*6a70*/  @!P0 FADD.FTZ R0, R0, R119 ;  /* 0x0000007700008221 */ /* 0x001fe40000010000 */
[----:B------:R-:W-:Y:S02]  /*6a80*/  FADD.FTZ R63, R124, R63 ;  /* 0x0000003f7c3f7221 */ /* 0x000fe40000010000 */
[----:B-1----:R-:W-:Y:S01]  /*6a90*/  @!P0 FADD.FTZ R145, R145, R122 ;  /* 0x0000007a91918221 */ /* 0x002fe20000010000 */
[----:B------:R-:W-:Y:S01]  /*6aa0*/  ISETP.NE.AND P0, PT, R121, RZ, PT ;  /* 0x000000ff7900720c */ /* 0x000fe20003f05270 */
[----:B------:R-:W-:Y:S01]  /*6ab0*/  FADD.FTZ R62, R125, R62 ;  /* 0x0000003e7d3e7221 */ /* 0x000fe20000010000 */
[----:B------:R-:W-:Y:S01]  /*6ac0*/  SHF.R.S32.HI R121, RZ, 0x1f, R130 ;  /* 0x0000001fff797819 */ /* 0x000fe20000011482 */
[----:B------:R-:W-:Y:S01]  /*6ad0*/  FFMA.FTZ R42, R15, R112, R42 ;  /* 0x000000700f2a7223 */ /* 0x000fe2000001002a */
[----:B------:R-:W-:Y:S01]  /*6ae0*/  MOV R144, R0 ;  /* 0x0000000000907202 */ /* 0x000fe20000000f00 */
[----:B------:R-:W-:Y:S01]  /*6af0*/  FFMA.FTZ R0, R103, R8, R137 ;  /* 0x0000000867007223 */ /* 0x000fe20000010089 */
[----:B------:R-:W-:Y:S01]  /*6b00*/  LEA.HI R121, R121, R130, RZ, 0x5 ;  /* 0x0000008279797211 */ /* 0x000fe200078f28ff */
[----:B------:R-:W-:-:S02]  /*6b10*/  FADD.FTZ R58, R141, R58 ;  /* 0x0000003a8d3a7221 */ /* 0x000fc40000010000 */
[----:B------:R-:W-:Y:S01]  /*6b20*/  FADD.FTZ R59, R0, R59 ;  /* 0x0000003b003b7221 */ /* 0x000fe20000010000 */
        /* <DEDUP_REMOVED lines=8> */
[----:B------:R-:W2:Y:S03]  /*6bb0*/  LDS.64 R8, [0x4230] ;  /* 0x00423000ff087984 */ /* 0x000ea60000000a00 */
[----:B------:R-:W-:-:S13]  /*6bc0*/  PLOP3.LUT P0, PT, PT, PT, UP0, 0x80, 0x0 ;  /* 0x000000000000781c */ /* 0x000fda0003f0f008 */
[----:B------:R-:W4:Y:S04]  /*6bd0*/  @P0 LDS R2, [UR30+0x6260] ;  /* 0x0062601eff020984 */ /* 0x000f280008000800 */
[----:B------:R-:W5:Y:S01]  /*6be0*/  @P0 LDS R11, [UR30+0x5e60] ;  /* 0x005e601eff0b0984 */ /* 0x000f620008000800 */
[----:B-1----:R-:W-:Y:S02]  /*6bf0*/  FADD.FTZ R0, R145, R5 ;  /* 0x0000000591007221 */ /* 0x002fe40000010000 */
[----:B------:R-:W-:Y:S02]  /*6c00*/  FADD.FTZ R3, R144, R4 ;  /* 0x0000000490037221 */ /* 0x000fe40000010000 */
[----:B------:R-:W-:Y:S02]  /*6c10*/  FADD.FTZ R0, R7, R0 ;  /* 0x0000000007007221 */ /* 0x000fe40000010000 */
[----:B------:R-:W-:-:S02]  /*6c20*/  FADD.FTZ R3, R6, R3 ;  /* 0x0000000306037221 */ /* 0x000fc40000010000 */
[----:B0-2---:R-:W-:Y:S02]  /*6c30*/  FADD.FTZ R145, R0, R9 ;  /* 0x0000000900917221 */ /* 0x005fe40000010000 */
[----:B------:R-:W-:Y:S02]  /*6c40*/  FADD.FTZ R144, R3, R8 ;  /* 0x0000000803907221 */ /* 0x000fe40000010000 */
[----:B----4-:R-:W-:Y:S02]  /*6c50*/  @P0 FADD.FTZ R145, R145, R2 ;  /* 0x0000000291910221 */ /* 0x010fe40000010000 */
[----:B-----5:R-:W-:-:S03]  /*6c60*/  @P0 FADD.FTZ R144, R144, R11 ;  /* 0x0000000b90900221 */ /* 0x020fc60000010000 */
[----:B------:R0:W-:Y:S04]  /*6c70*/  STS [UR30+0x6260], R145 ;  /* 0x00626091ff007988 */ /* 0x0001e8000800081e */
[----:B------:R0:W-:Y:S02]  /*6c80*/  STS [UR30+0x5e60], R144 ;  /* 0x005e6090ff007988 */ /* 0x0001e4000800081e */
.L_x_1968:
[----:B------:R-:W-:Y:S05]  /*6c90*/  BSYNC B0 ;  /* 0x0000000000007941 */ /* 0x000fea0003800000 */
.L_x_1967:
        /* <DEDUP_REMOVED lines=8> */
.L_x_1921:
[----:B0-----:R-:W2:Y:S04]  /*6d20*/  LDL.LU.64 R2, [R1+0x10] ;  /* 0x0000100001027983 */ /* 0x001ea80000300a00 */
[----:B------:R-:W-:Y:S06]  /*6d30*/  BAR.SYNC.DEFER_BLOCKING 0x0 ;  /* 0x0000000000007b1d */ /* 0x000fec0000010000 */
[----:B------:R-:W3:Y:S04]  /*6d40*/  LDL.LU R29, [R1+0x18] ;  /* 0x00001800011d7983 */ /* 0x000ee80000300800 */
[----:B------:R-:W0:Y:S01]  /*6d50*/  S2R R0, SR_LANEID ;  /* 0x0000000000007919 */ /* 0x000e220000000000 */
[----:B------:R-:W-:-:S02]  /*6d60*/  UIADD3 UR7, UR19, -0x1, URZ ;  /* 0xffffffff13077890 */ /* 0x000fc4000fffe03f */
[----:B------:R-:W-:Y:S02]  /*6d70*/  ULDC.64 UR32, c[0x0][0x2d8] ;  /* 0x0000b60000207ab9 */ /* 0x000fe40000000a00 */
[----:B------:R-:W-:Y:S01]  /*6d80*/  ULDC.64 UR38, c[0x0][0x330] ;  /* 0x0000cc0000267ab9 */ /* 0x000fe20000000a00 */
[----:B--2---:R-:W2:Y:S04]  /*6d90*/  LDG.E.128 R4, [R2.64] ;  /* 0x0000001c02047981 */ /* 0x004ea8000c1e1d00 */
[----:B------:R-:W4:Y:S04]  /*6da0*/  LDG.E.128 R12, [R2.64+0x200] ;  /* 0x0002001c020c7981 */ /* 0x000f28000c1e1d00 */
[----:B------:R-:W5:Y:S04]  /*6db0*/  LDG.E.128 R16, [R2.64+0x400] ;  /* 0x0004001c02107981 */ /* 0x000f68000c1e1d00 */
[----:B------:R-:W3:Y:S01]  /*6dc0*/  LDG.E.128 R20, [R2.64+0x600] ;  /* 0x0006001c02147981 */ /* 0x000ee2000c1e1d00 */
[----:B0-----:R-:W-:Y:S01]  /*6dd0*/  IMAD R28, R0, 0x3, R129 ;  /* 0x00000003001c7824 */ /* 0x001fe200078e0281 */
        /* <DEDUP_REMOVED lines=36> */
[----:B--2---:R-:W-:-:S02]  /*7020*/  FADD.FTZ R4, R4, UR5 ;  /* 0x0000000504047e21 */ /* 0x004fc40008010000 */
[----:B------:R-:W-:Y:S01]  /*7030*/  @!P2 FMUL.FTZ R0, R24, -1.4426950216293334961 ;  /* 0xbfb8aa3b1800a820 */ /* 0x000fe20000410000 */
[----:B------:R-:W-:Y:S01]  /*7040*/  FSETP.GTU.FTZ.AND P6, PT, R13, 20, PT ;  /* 0x41a000000d00780b */ /* 0x000fe20003fdc000 */
[----:B------:R-:W-:Y:S02]  /*7050*/  @!P3 FMUL.FTZ R2, R25, -1.4426950216293334961 ;  /* 0xbfb8aa3b1902b820 */ /* 0x000fe40000410000 */
[----:B------:R-:W-:Y:S02]  /*7060*/  @!P4 FMUL.FTZ R3, R26, -1.4426950216293334961 ;  /* 0xbfb8aa3b1a03c820 */ /* 0x000fe40000410000 */
[----:B------:R-:W0:Y:S01]  /*7070*/  @!P2 MUFU.EX2 R0, R0 ;  /* 0x000000000000a308 */ /* 0x000e220000000800 */
[----:B------:R-:W-:Y:S02]  /*7080*/  @!P5 FMUL.FTZ R8, R27, -1.4426950216293334961 ;  /* 0xbfb8aa3b1b08d820 */ /* 0x000fe40000410000 */
[----:B------:R-:W-:Y:S02]  /*7090*/  FADD.FTZ R14, R6, UR5 ;  /* 0x00000005060e7e21 */ /* 0x000fe40008010000 */
[----:B------:R-:W-:-:S02]  /*70a0*/  FADD.FTZ R16, R7, UR5 ;  /* 0x0000000507107e21 */ /* 0x000fc40008010000 */
[----:B------:R-:W-:Y:S01]  /*70b0*/  FADD.FTZ R5, R5, UR5 ;  /* 0x0000000505057e21 */ /* 0x000fe20008010000 */
[----:B------:R-:W1:Y:S01]  /*70c0*/  @!P3 MUFU.EX2 R2, R2 ;  /* 0x000000020002b308 */ /* 0x000e620000000800 */
[----:B------:R-:W-:-:S07]  /*70d0*/  @!P6 FMUL.FTZ R13, R13, -1.4426950216293334961 ;  /* 0xbfb8aa3b0d0de820 */ /* 0x000fce0000410000 */
[----:B------:R-:W2:Y:S01]  /*70e0*/  @!P4 MUFU.EX2 R3, R3 ;  /* 0x000000030003c308 */ /* 0x000ea20000000800 */
[----:B0-----:R-:W-:-:S07]  /*70f0*/  @!P2 FADD.FTZ R0, R0, 1 ;  /* 0x3f8000000000a421 */ /* 0x001fce0000010000 */
[----:B------:R-:W0:Y:S01]  /*7100*/  @!P2 MUFU.RCP R15, R0 ;  /* 0x00000000000fa308 */ /* 0x000e220000001000 */
[----:B-1----:R-:W-:Y:S02]  /*7110*/  @!P3 FADD.FTZ R2, R2, 1 ;  /* 0x3f8000000202b421 */ /* 0x002fe40000010000 */
[----:B--2---:R-:W-:-:S05]  /*7120*/  @!P4 FADD.FTZ R3, R3, 1 ;  /* 0x3f8000000303c421 */ /* 0x004fca0000010000 */
[----:B------:R-:W1:Y:S01]  /*7130*/  @!P3 MUFU.RCP R2, R2 ;  /* 0x000000020002b308 */ /* 0x000e620000001000 */
[----:B0-----:R-:W-:-:S07]  /*7140*/  @!P2 FMUL.FTZ R60, R60, R15 ;  /* 0x0000000f3c3ca220 */ /* 0x001fce0000410000 */
[----:B------:R-:W0:Y:S01]  /*7150*/  @!P4 MUFU.RCP R3, R3 ;  /* 0x000000030003c308 */ /* 0x000e220000001000 */
[----:B------:R-:W-:-:S07]  /*7160*/  FSETP.GTU.FTZ.AND P2, PT, R11, 20, PT ;  /* 0x41a000000b00780b */ /* 0x000fce0003f5c000 */
[----:B------:R2:W3:Y:S01]  /*7170*/  @!P5 MUFU.EX2 R12, R8 ;  /* 0x00000008000cd308 */ /* 0x0004e20000000800 */
[----:B-1----:R-:W-:Y:S01]  /*7180*/  @!P3 FMUL.FTZ R61, R61, R2 ;  /* 0x000000023d3db220 */ /* 0x002fe20000410000 */
[----:B------:R-:W-:Y:S01]  /*7190*/  FSETP.GTU.FTZ.AND P3, PT, R4, 20, PT ;  /* 0x41a000000400780b */ /* 0x000fe20003f7c000 */
[----:B------:R-:W-:Y:S02]  /*71a0*/  @!P1 FMUL.FTZ R2, R10, -1.4426950216293334961 ;  /* 0xbfb8aa3b0a029820 */ /* 0x000fe40000410000 */
[----:B0-----:R-:W-:-:S04]  /*71b0*/  @!P4 FMUL.FTZ R62, R62, R3 ;  /* 0x000000033e3ec220 */ /* 0x001fc80000410000 */
[----:B------:R-:W0:Y:S01]  /*71c0*/  @!P1 MUFU.EX2 R2, R2 ;  /* 0x0000000200029308 */ /* 0x000e220000000800 */
[----:B--2---:R-:W-:Y:S01]  /*71d0*/  @!P0 FMUL.FTZ R8, R9, -1.4426950216293334961 ;  /* 0xbfb8aa3b09088820 */ /* 0x004fe20000410000 */
[----:B------:R-:W-:Y:S01]  /*71e0*/  FSETP.GTU.FTZ.AND P4, PT, R5, 20, PT ;  /* 0x41a000000500780b */ /* 0x000fe20003f9c000 */
[----:B------:R-:W-:-:S03]  /*71f0*/  @!P2 FMUL.FTZ R3, R11, -1.4426950216293334961 ;  /* 0xbfb8aa3b0b03a820 */ /* 0x000fc60000410000 */
[----:B------:R-:W-:Y:S02]  /*7200*/  @!P3 FMUL.FTZ R4, R4, -1.4426950216293334961 ;  /* 0xbfb8aa3b0404b820 */ /* 0x000fe40000410000 */
[----:B------:R1:W2:Y:S01]  /*7210*/  @!P0 MUFU.EX2 R0, R8 ;  /* 0x0000000800008308 */ /* 0x0002a20000000800 */
[----:B---3--:R-:W-:-:S06]  /*7220*/  @!P5 FADD.FTZ R12, R12, 1 ;  /* 0x3f8000000c0cd421 */ /* 0x008fcc0000010000 */
[----:B------:R-:W-:Y:S01]  /*7230*/  @!P4 FMUL.FTZ R5, R5, -1.4426950216293334961 ;  /* 0xbfb8aa3b0505c820 */ /* 0x000fe20000410000 */
[----:B------:R-:W3:Y:S01]  /*7240*/  @!P6 MUFU.EX2 R13, R13 ;  /* 0x0000000d000de308 */ /* 0x000ee20000000800 */
[----:B-1----:R1:W4:Y:S01]  /*7250*/  LDS.128 R8, [R28.X16] ;  /* 0x000000001c087984 */ /* 0x002322000000cc00 */
[----:B0-----:R-:W-:-:S06]  /*7260*/  @!P1 FADD.FTZ R2, R2, 1 ;  /* 0x3f80000002029421 */ /* 0x001fcc0000010000 */
[----:B------:R-:W0:Y:S01]  /*7270*/  @!P2 MUFU.EX2 R3, R3 ;  /* 0x000000030003a308 */ /* 0x000e220000000800 */
[----:B--2---:R-:W-:Y:S01]  /*7280*/  @!P0 FADD.FTZ R0, R0, 1 ;  /* 0x3f80000000008421 */ /* 0x004fe20000010000 */
[----:B-1----:R-:W1:Y:S06]  /*7290*/  S2R R28, SR_LANEID ;  /* 0x00000000001c7919 */ /* 0x002e6c0000000000 */
[----:B------:R-:W2:Y:S01]  /*72a0*/  @!P5 MUFU.RCP R12, R12 ;  /* 0x0000000c000cd308 */ /* 0x000ea20000001000 */
[----:B---3--:R-:W-:-:S07]  /*72b0*/  @!P6 FADD.FTZ R13, R13, 1 ;  /* 0x3f8000000d0de421 */ /* 0x008fce0000010000 */
[----:B------:R-:W3:Y:S01]  /*72c0*/  @!P1 MUFU.RCP R15, R2 ;  /* 0x00000002000f9308 */ /* 0x000ee20000001000 */
[----:B0-----:R-:W-:-:S07]  /*72d0*/  @!P2 FADD.FTZ R3, R3, 1 ;  /* 0x3f8000000303a421 */ /* 0x001fce0000010000 */
[----:B------:R-:W0:Y:S01]  /*72e0*/  @!P3 MUFU.EX2 R4, R4 ;  /* 0x000000040004b308 */ /* 0x000e220000000800 */
[----:B--2---:R-:W-:Y:S01]  /*72f0*/  @!P5 FMUL.FTZ R63, R63, R12 ;  /* 0x0000000c3f3fd220 */ /* 0x004fe20000410000 */
[----:B------:R-:W-:-:S06]  /*7300*/  FSETP.GTU.FTZ.AND P5, PT, R14, 20, PT ;  /* 0x41a000000e00780b */ /* 0x000fcc0003fbc000 */
[----:B------:R-:W2:Y:S01]  /*7310*/  @!P6 MUFU.RCP R13, R13 ;  /* 0x0000000d000de308 */ /* 0x000ea20000001000 */
[----:B----4-:R-:W-:Y:S02]  /*7320*/  FADD.FTZ R9, R9, UR5 ;  /* 0x0000000509097e21 */ /* 0x010fe40008010000 */
[----:B---3--:R-:W-:Y:S02]  /*7330*/  @!P1 FMUL.FTZ R66, R66, R15 ;  /* 0x0000000f42429220 */ /* 0x008fe40000410000 */
[----:B------:R-:W-:Y:S01]  /*7340*/  FADD.FTZ R12, R8, UR5 ;  /* 0x00000005080c7e21 */ /* 0x000fe20008010000 */
[----:B------:R-:W-:Y:S01]  /*7350*/  FSETP.GTU.FTZ.AND P1, PT, R9, 20, PT ;  /* 0x41a000000900780b */ /* 0x000fe20003f3c000 */
[----:B------:R-:W-:Y:S01]  /*7360*/  @!P5 FMUL.FTZ R2, R14, -1.4426950216293334961 ;  /* 0xbfb8aa3b0e02d820 */ /* 0x000fe20000410000 */
[----:B------:R-:W3:Y:S01]  /*7370*/  @!P0 MUFU.RCP R0, R0 ;  /* 0x0000000000008308 */ /* 0x000ee20000001000 */
[----:B0-----:R-:W-:Y:S02]  /*7380*/  @!P3 FADD.FTZ R4, R4, 1 ;  /* 0x3f8000000404b421 */ /* 0x001fe40000010000 */
[----:B------:R-:W-:-:S02]  /*7390*/  FADD.FTZ R10, R10, UR5 ;  /* 0x000000050a0a7e21 */ /* 0x000fc40008010000 */
[----:B------:R-:W-:-:S03]  /*73a0*/  FADD.FTZ R11, R11, UR5 ;  /* 0x000000050b0b7e21 */ /* 0x000fc60008010000 */
[----:B------:R0:W4:Y:S01]  /*73b0*/  @!P2 MUFU.RCP R6, R3 ;  /* 0x000000030006a308 */ /* 0x0001220000001000 */
[----:B--2---:R-:W-:Y:S01]  /*73c0*/  @!P6 FMUL.FTZ R64, R64, R13 ;  /* 0x0000000d4040e220 */ /* 0x004fe20000410000 */
[----:B------:R-:W-:-:S06]  /*73d0*/  FSETP.GTU.FTZ.AND P6, PT, R16, 20, PT ;  /* 0x41a000001000780b */ /* 0x000fcc0003fdc000 */
[----:B------:R2:W5:Y:S01]  /*73e0*/  @!P3 MUFU.RCP R13, R4 ;  /* 0x00000004000db308 */ /* 0x0005620000001000 */
[----:B---3--:R-:W-:Y:S01]  /*73f0*/  @!P0 FMUL.FTZ R65, R65, R0 ;  /* 0x0000000041418220 */ /* 0x008fe20000410000 */
[----:B------:R-:W-:-:S05]  /*7400*/  FSETP.GTU.FTZ.AND P0, PT, R12, 20, PT ;  /* 0x41a000000c00780b */ /* 0x000fca0003f1c000 */
[----:B0-----:R-:W-:Y:S01]  /*7410*/  @!P6 FMUL.FTZ R3, R16, -1.4426950216293334961 ;  /* 0xbfb8aa3b1003e820 */ /* 0x001fe20000410000 */
[----:B------:R-:W-:Y:S01]  /*7420*/  BAR.SYNC.DEFER_BLOCKING 0x0 ;  /* 0x0000000000007b1d */ /* 0x000fe20000010000 */
[----:B--2---:R-:W-:Y:S01]  /*7430*/  SHF.L.U32 R4, R130, 0x2, RZ ;  /* 0x0000000282047819 */ /* 0x004fe200000006ff */
[----:B----4-:R-:W-:Y:S01]  /*7440*/  @!P2 FMUL.FTZ R67, R67, R6 ;  /* 0x000000064343a220 */ /* 0x010fe20000410000 */
[----:B------:R-:W-:Y:S02]  /*7450*/  FSETP.GTU.FTZ.AND P2, PT, R10, 20, PT ;  /* 0x41a000000a00780b */ /* 0x000fe40003f5c000 */
[----:B------:R-:W-:Y:S01]  /*7460*/  LOP3.LUT R4, R4, 0xffffff80, RZ, 0xc0, !PT ;  /* 0xffffff8004047812 */ /* 0x000fe200078ec0ff */
[----:B------:R0:W-:Y:S01]  /*7470*/  @!P5 MUFU.EX2 R7, R2 ;  /* 0x000000020007d308 */ /* 0x0001e20000000800 */
[----:B------:R-:W-:Y:S02]  /*7480*/  @!P0 FMUL.FTZ R0, R12, -1.4426950216293334961 ;  /* 0xbfb8aa3b0c008820 */ /* 0x000fe40000410000 */
[----:B-----5:R-:W-:Y:S01]  /*7490*/  @!P3 FMUL.FTZ R68, R68, R13 ;  /* 0x0000000d4444b220 */ /* 0x020fe20000410000 */
[----:B------:R-:W-:-:S04]  /*74a0*/  FSETP.GTU.FTZ.AND P3, PT, R11, 20, PT ;  /* 0x41a000000b00780b */ /* 0x000fc80003f7c000 */
[----:B------:R2:W-:Y:S01]  /*74b0*/  @!P6 MUFU.EX2 R8, R3 ;  /* 0x000000030008e308 */ /* 0x0005e20000000800 */
[----:B0-----:R-:W-:Y:S01]  /*74c0*/  @!P1 FMUL.FTZ R2, R9, -1.4426950216293334961 ;  /* 0xbfb8aa3b09029820 */ /* 0x001fe20000410000 */
[----:B-1----:R-:W-:-:S06]  /*74d0*/  LEA R9, R28, R4, 0x2 ;  /* 0x000000041c097211 */ /* 0x002fcc00078e10ff */
[----:B------:R-:W0:Y:S01]  /*74e0*/  @!P4 MUFU.EX2 R5, R5 ;  /* 0x000000050005c308 */ /* 0x000e220000000800 */
[----:B--2---:R-:W-:Y:S01]  /*74f0*/  @!P2 FMUL.FTZ R3, R10, -1.4426950216293334961 ;  /* 0xbfb8aa3b0a03a820 */ /* 0x004fe20000410000 */
[----:B------:R-:W-:Y:S04]  /*7500*/  STS.128 [R9.X16], R40 ;  /* 0x0000002809007388 */ /* 0x000fe8000000cc00 */
[----:B------:R-:W-:Y:S02]  /*7510*/  STS.128 [R9.X16+0x10], R52 ;  /* 0x0000103409007388 */ /* 0x000fe4000000cc00 */
[----:B------:R-:W1:Y:S02]  /*7520*/  @!P1 MUFU.EX2 R2, R2 ;  /* 0x0000000200029308 */ /* 0x000e640000000800 */
[----:B------:R-:W-:Y:S04]  /*7530*/  STS.128 [R9.X16+0x20], R48 ;  /* 0x0000203009007388 */ /* 0x000fe8000000cc00 */
[----:B------:R-:W-:Y:S01]  /*7540*/  STS.128 [R9.X16+0x30], R44 ;  /* 0x0000302c09007388 */ /* 0x000fe2000000cc00 */
[----:B------:R-:W-:-:S06]  /*7550*/  NOP ;  /* 0x0000000000007918 */ /* 0x000fcc0000000000 */
[----:B------:R-:W2:Y:S01]  /*7560*/  LDS.128 R12, [R129.X16] ;  /* 0x00000000810c7984 */ /* 0x000ea2000000cc00 */
[----:B------:R-:W3:Y:S03]  /*7570*/  @!P0 MUFU.EX2 R0, R0 ;  /* 0x0000000000008308 */ /* 0x000ee60000000800 */
[----:B------:R-:W4:Y:S04]  /*7580*/  LDS.128 R16, [R129.X16+0x200] ;  /* 0x0002000081107984 */ /* 0x000f28000000cc00 */
[----:B------:R-:W5:Y:S04]  /*7590*/  LDS.128 R20, [R129.X16+0x400] ;  /* 0x0004000081147984 */ /* 0x000f68000000cc00 */
[----:B------:R-:W4:Y:S01]  /*75a0*/  LDS.128 R24, [R129.X16+0x600] ;  /* 0x0006000081187984 */ /* 0x000f22000000cc00 */
[----:B------:R-:W1:Y:S01]  /*75b0*/  @!P2 MUFU.EX2 R3, R3 ;  /* 0x000000030003a308 */ /* 0x000e620000000800 */
[----:B------:R-:W-:Y:S01]  /*75c0*/  @!P3 FMUL.FTZ R4, R11, -1.4426950216293334961 ;  /* 0xbfb8aa3b0b04b820 */ /* 0x000fe20000410000 */
[----:B------:R-:W-:Y:S01]  /*75d0*/  SHF.L.U32 R28, R130, 0x2, RZ ;  /* 0x00000002821c7819 */ /* 0x000fe200000006ff */
[----:B0-----:R-:W-:-:S05]  /*75e0*/  @!P4 FADD.FTZ R5, R5, 1 ;  /* 0x3f8000000505c421 */ /* 0x001fca0000010000 */
[----:B------:R1:W0:Y:S01]  /*75f0*/  @!P3 MUFU.EX2 R6, R4 ;  /* 0x000000040006b308 */ /* 0x0002220000000800 */
[----:B------:R-:W-:-:S04]  /*7600*/  LOP3.LUT R28, R28, 0xffffff80, RZ, 0xc0, !PT ;  /* 0xffffff801c1c7812 */ /* 0x000fc800078ec0ff */
[----:B------:R-:W-:-:S03]  /*7610*/  LOP3.LUT R28, R28, 0x1f, R130, 0xf8, !PT ;  /* 0x0000001f1c1c7812 */ /* 0x000fc600078ef882 */
[----:B------:R0:W-:Y:S01]  /*7620*/  @!P4 MUFU.RCP R10, R5 ;  /* 0x00000005000ac308 */ /* 0x0001e20000001000 */
[----:B-1----:R-:W-:Y:S01]  /*7630*/  @!P1 FADD.FTZ R4, R2, 1 ;  /* 0x3f80000002049421 */ /* 0x002fe20000010000 */
[----:B------:R-:W-:Y:S01]  /*7640*/  MOV R2, UR31 ;  /* 0x0000001f00027c02 */ /* 0x000fe20008000f00 */
[----:B---3--:R-:W-:Y:S02]  /*7650*/  @!P0 FADD.FTZ R0, R0, 1 ;  /* 0x3f80000000008421 */ /* 0x008fe40000010000 */
[----:B0-----:R-:W-:Y:S01]  /*7660*/  @!P2 FADD.FTZ R5, R3, 1 ;  /* 0x3f8000000305a421 */ /* 0x001fe20000010000 */
[----:B------:R-:W-:Y:S02]  /*7670*/  MOV R3, UR30 ;  /* 0x0000001e00037c02 */ /* 0x000fe40008000f00 */
[----:B------:R-:W0:Y:S01]  /*7680*/  @!P0 MUFU.RCP R11, R0 ;  /* 0x00000000000b8308 */ /* 0x000e220000001000 */
[----:B------:R-:W-:Y:S02]  /*7690*/  @!P3 FADD.FTZ R6, R6, 1 ;  /* 0x3f8000000606b421 */ /* 0x000fe40000010000 */
[----:B------:R-:W-:-:S05]  /*76a0*/  IMAD.WIDE R2, R28, 0x10, R2 ;  /* 0x000000101c027825 */ /* 0x000fca00078e0202 */
[----:B--2---:R-:W-:Y:S01]  /*76b0*/  STG.E.128 [R2.64], R12 ;  /* 0x0000000c02007986 */ /* 0x004fe2000c101d1c */
[----:B------:R-:W1:Y:S03]  /*76c0*/  @!P1 MUFU.RCP R4, R4 ;  /* 0x0000000400049308 */ /* 0x000e660000001000 */
[----:B----4-:R-:W-:Y:S04]  /*76d0*/  STG.E.128 [R2.64+0x200], R16 ;  /* 0x0002001002007986 */ /* 0x010fe8000c101d1c */
[----:B-----5:R-:W-:Y:S04]  /*76e0*/  STG.E.128 [R2.64+0x400], R20 ;  /* 0x0004001402007986 */ /* 0x020fe8000c101d1c */
[----:B------:R2:W-:Y:S01]  /*76f0*/  STG.E.128 [R2.64+0x600], R24 ;  /* 0x0006001802007986 */ /* 0x0005e2000c101d1c */
[----:B------:R-:W3:Y:S03]  /*7700*/  @!P2 MUFU.RCP R5, R5 ;  /* 0x000000050005a308 */ /* 0x000ee60000001000 */
[----:B------:R-:W-:Y:S06]  /*7710*/  BAR.SYNC.DEFER_BLOCKING 0x0 ;  /* 0x0000000000007b1d */ /* 0x000fec0000010000 */
[----:B------:R-:W4:Y:S01]  /*7720*/  @!P3 MUFU.RCP R6, R6 ;  /* 0x000000060006b308 */ /* 0x000f220000001000 */
[----:B------:R-:W-:-:S02]  /*7730*/  @!P5 FADD.FTZ R7, R7, 1 ;  /* 0x3f8000000707d421 */ /* 0x000fc40000010000 */
[----:B------:R-:W-:Y:S02]  /*7740*/  @!P6 FADD.FTZ R8, R8, 1 ;  /* 0x3f8000000808e421 */ /* 0x000fe40000010000 */
[----:B0-----:R-:W-:Y:S02]  /*7750*/  @!P0 FMUL.FTZ R56, R56, R11 ;  /* 0x0000000b38388220 */ /* 0x001fe40000410000 */
[----:B-1----:R-:W-:Y:S02]  /*7760*/  @!P1 FMUL.FTZ R57, R57, R4 ;  /* 0x0000000439399220 */ /* 0x002fe40000410000 */
[----:B------:R-:W-:Y:S01]  /*7770*/  FADD.FTZ R0, R56, R29 ;  /* 0x0000001d38007221 */ /* 0x000fe20000010000 */
[----:B------:R-:W0:Y:S01]  /*7780*/  @!P5 MUFU.RCP R7, R7 ;  /* 0x000000070007d308 */ /* 0x000e220000001000 */
[----:B---3--:R-:W-:Y:S02]  /*7790*/  @!P2 FMUL.FTZ R58, R58, R5 ;  /* 0x000000053a3aa220 */ /* 0x008fe40000410000 */
[----:B--2---:R-:W-:-:S02]  /*77a0*/  FADD.FTZ R3, R0, R57 ;  /* 0x0000003900037221 */ /* 0x004fc40000010000 */
        /* <DEDUP_REMOVED lines=20> */
[----:B------:R-:W5:Y:S01]  /*78f0*/  LDS.128 R20, [R129.X16+0x600] ;  /* 0x0006000081147984 */ /* 0x000f62000000cc00 */
[----:B------:R-:W-:Y:S01]  /*7900*/  UIMAD UR30, UR34, UR33, UR30 ;  /* 0x00000021221e72a4 */ /* 0x000fe2000f8e021e */
[----:B0-----:R-:W-:Y:S01]  /*7910*/  FADD.FTZ R64, R63, R64 ;  /* 0x000000403f407221 */ /* 0x001fe20000010000 */
[----:B------:R-:W-:-:S03]  /*7920*/  UIMAD.WIDE.U32 UR8, UR34, UR32, UR8 ;  /* 0x00000020220872a5 */ /* 0x000fc6000f8e0008 */
[----:B------:R-:W-:Y:S01]  /*7930*/  ULDC.64 UR32, c[0x0][0x300] ;  /* 0x0000c00000207ab9 */ /* 0x000fe20000000a00 */
[----:B------:R-:W-:Y:S01]  /*7940*/  FADD.FTZ R65, R64, R65 ;  /* 0x0000004140417221 */ /* 0x000fe20000010000 */
[----:B------:R-:W-:Y:S02]  /*7950*/  UIADD3 UR9, UR9, UR30, URZ ;  /* 0x0000001e09097290 */ /* 0x000fe4000fffe03f */
[----:B------:R-:W-:Y:S01]  /*7960*/  UIMAD UR30, UR17, UR32, URZ ;  /* 0x00000020111e72a4 */ /* 0x000fe2000f8e023f */
[----:B------:R-:W-:Y:S01]  /*7970*/  FADD.FTZ R66, R65, R66 ;  /* 0x0000004241427221 */ /* 0x000fe20000010000 */
[----:B------:R-:W-:Y:S02]  /*7980*/  UIMAD.WIDE.U32 UR8, UR16, UR32, UR8 ;  /* 0x00000020100872a5 */ /* 0x000fe4000f8e0008 */
[----:B------:R-:W-:Y:S01]  /*7990*/  UIMAD UR30, UR16, UR33, UR30 ;  /* 0x00000021101e72a4 */ /* 0x000fe2000f8e021e */
[----:B------:R-:W-:Y:S02]  /*79a0*/  FADD.FTZ R67, R66, R67 ;  /* 0x0000004342437221 */ /* 0x000fe40000010000 */
[----:B------:R-:W-:-:S02]  /*79b0*/  ULDC.64 UR32, c[0x0][0x340] ;  /* 0x0000d00000207ab9 */ /* 0x000fc40000000a00 */
[----:B------:R-:W-:Y:S02]  /*79c0*/  UIADD3 UR30, UR9, UR30, URZ ;  /* 0x0000001e091e7290 */ /* 0x000fe4000fffe03f */
[----:B------:R-:W-:Y:S01]  /*79d0*/  ULEA UR9, UP0, UR8, UR32, 0x2 ;  /* 0x0000002008097291 */ /* 0x000fe2000f80103f */
[----:B-1----:R-:W-:-:S03]  /*79e0*/  FADD.FTZ R68, R67, R68 ;  /* 0x0000004443447221 */ /* 0x002fc60000010000 */
[----:B------:R-:W-:Y:S01]  /*79f0*/  ULEA.HI.X UR8, UR8, UR33, UR30, 0x2, UP0 ;  /* 0x0000002108087291 */ /* 0x000fe200080f141e */
[----:B------:R-:W-:Y:S01]  /*7a00*/  FADD.FTZ R69, R68, R69 ;  /* 0x0000004544457221 */ /* 0x000fe20000010000 */
[----:B------:R-:W-:-:S03]  /*7a10*/  MOV R2, UR9 ;  /* 0x0000000900027c02 */ /* 0x000fc60008000f00 */
[----:B------:R-:W-:Y:S01]  /*7a20*/  FADD.FTZ R70, R69, R70 ;  /* 0x0000004645467221 */ /* 0x000fe20000010000 */
[----:B------:R-:W-:-:S03]  /*7a30*/  MOV R3, UR8 ;  /* 0x0000000800037c02 */ /* 0x000fc60008000f00 */
[----:B------:R-:W-:Y:S02]  /*7a40*/  FADD.FTZ R0, R70, R71 ;  /* 0x0000004746007221 */ /* 0x000fe40000010000 */
[----:B------:R-:W-:Y:S01]  /*7a50*/  IMAD.WIDE R2, R28, 0x10, R2 ;  /* 0x000000101c027825 */ /* 0x000fe200078e0202 */
[----:B------:R-:W-:Y:S02]  /*7a60*/  UISETP.GT.AND UP0, UPT, UR19, 0x1, UPT ;  /* 0x000000011300788c */ /* 0x000fe4000bf04270 */
[----:B------:R0:W-:Y:S04]  /*7a70*/  STL [R1+0x18], R0 ;  /* 0x0000180001007387 */ /* 0x0001e80000100800 */
[----:B--2---:R0:W-:Y:S04]  /*7a80*/  STG.E.128 [R2.64], R4 ;  /* 0x0000000402007986 */ /* 0x0041e8000c101d1c */
[----:B---3--:R0:W-:Y:S04]  /*7a90*/  STG.E.128 [R2.64+0x200], R12 ;  /* 0x0002000c02007986 */ /* 0x0081e8000c101d1c */
[----:B----4-:R0:W-:Y:S04]  /*7aa0*/  STG.E.128 [R2.64+0x400], R16 ;  /* 0x0004001002007986 */ /* 0x0101e8000c101d1c */
[----:B-----5:R0:W-:Y:S01]  /*7ab0*/  STG.E.128 [R2.64+0x600], R20 ;  /* 0x0006001402007986 */ /* 0x0201e2000c101d1c */
        /* <DEDUP_REMOVED lines=13> */
.L_x_1888:
        /* <DEDUP_REMOVED lines=35> */
.L_x_1972:
[----:B-1----:R-:W-:Y:S05]  /*7dc0*/  BSYNC B0 ;  /* 0x0000000000007941 */ /* 0x002fea0003800000 */
.L_x_1971:
        /* <DEDUP_REMOVED lines=34> */
.L_x_1974:
[----:B------:R-:W3:Y:S02]  /*7ff0*/  S2R R11, SR_TID.X ;  /* 0x00000000000b7919 */ /* 0x000ee40000002100 */
.L_x_1975:
[----:B-1----:R-:W-:Y:S05]  /*8000*/  BSYNC B0 ;  /* 0x0000000000007941 */ /* 0x002fea0003800000 */
.L_x_1973:
        /* <DEDUP_REMOVED lines=12> */
.L_x_1976:
        /* <DEDUP_REMOVED lines=30> */
.L_x_1926:
[----:B------:R-:W-:Y:S01]  /*82b0*/  HFMA2.MMA R124, -RZ, RZ, 0, 5.9604644775390625e-08 ;  /* 0x00000001ff7c7435 */ /* 0x000fe200000001ff */
[----:B------:R-:W-:Y:S02]  /*82c0*/  MOV R121, R126 ;  /* 0x0000007e00797202 */ /* 0x000fe40000000f00 */
[----:B------:R-:W-:Y:S02]  /*82d0*/  MOV R135, RZ ;  /* 0x000000ff00877202 */ /* 0x000fe40000000f00 */
[----:B------:R-:W-:-:S02]  /*82e0*/  MOV R125, 0xffffffff ;  /* 0xffffffff007d7802 */ /* 0x000fc40000000f00 */
[----:B------:R-:W-:Y:S02]  /*82f0*/  MOV R120, 0x8310 ;  /* 0x0000831000787802 */ /* 0x000fe40000000f00 */
[----:B-1---5:R-:W-:Y:S05]  /*8300*/  CALL.REL.NOINC `($__internal_80_$__cuda_sm70_shflsync_up) ;  /* 0x00000d9000007944 */ /* 0x022fea0003c00000 */
[----:B-1----:R-:W-:Y:S01]  /*8310*/  MOV R122, R124 ;  /* 0x0000007c007a7202 */ /* 0x002fe20000000f00 */
[----:B------:R-:W-:Y:S05]  /*8320*/  BRA `(.L_x_1977) ;  /* 0xffffc0a000007947 */ /* 0x000fea000383ffff */
.L_x_1927:
[----:B------:R-:W-:Y:S01]  /*8330*/  HFMA2.MMA R124, -RZ, RZ, 0, 5.9604644775390625e-08 ;  /* 0x00000001ff7c7435 */ /* 0x000fe200000001ff */
[----:B------:R-:W-:Y:S02]  /*8340*/  MOV R121, R127 ;  /* 0x0000007f00797202 */ /* 0x000fe40000000f00 */
[----:B------:R-:W-:Y:S02]  /*8350*/  MOV R135, RZ ;  /* 0x000000ff00877202 */ /* 0x000fe40000000f00 */
[----:B------:R-:W-:Y:S02]  /*8360*/  MOV R125, 0xffffffff ;  /* 0xffffffff007d7802 */ /* 0x000fe40000000f00 */
[----:B------:R-:W-:Y:S02]  /*8370*/  MOV R120, 0x8390 ;  /* 0x0000839000787802 */ /* 0x000fe40000000f00 */
[----:B012--5:R-:W-:Y:S05]  /*8380*/  CALL.REL.NOINC `($__internal_80_$__cuda_sm70_shflsync_up) ;  /* 0x00000d1000007944 */ /* 0x027fea0003c00000 */
        /* <DEDUP_REMOVED lines=11> */
[----:B------:R-:W-:Y:S05]  /*8440*/  CALL.REL.NOINC `($__internal_80_$__cuda_sm70_shflsync_up) ;  /* 0x00000c5000007944 */ /* 0x000fea0003c00000 */
[----:B-1----:R-:W-:Y:S01]  /*8450*/  MOV R122, R124 ;  /* 0x0000007c007a7202 */ /* 0x002fe20000000f00 */
[----:B------:R-:W-:Y:S01]  /*8460*/  HFMA2.MMA R124, -RZ, RZ, 0, 1.1920928955078125e-07 ;  /* 0x00000002ff7c7435 */ /* 0x000fe200000001ff */
[----:B------:R-:W-:Y:S02]  /*8470*/  MOV R121, R127 ;  /* 0x0000007f00797202 */ /* 0x000fe40000000f00 */
[----:B------:R-:W-:-:S02]  /*8480*/  MOV R135, RZ ;  /* 0x000000ff00877202 */ /* 0x000fc40000000f00 */
[----:B------:R-:W-:Y:S02]  /*8490*/  MOV R125, 0xffffffff ;  /* 0xffffffff007d7802 */ /* 0x000fe40000000f00 */
[----:B------:R-:W-:Y:S02]  /*84a0*/  MOV R120, 0x84c0 ;  /* 0x000084c000787802 */ /* 0x000fe40000000f00 */
[----:B------:R-:W-:Y:S05]  /*84b0*/  CALL.REL.NOINC `($__internal_80_$__cuda_sm70_shflsync_up) ;  /* 0x00000be000007944 */ /* 0x000fea0003c00000 */
        /* <DEDUP_REMOVED lines=9> */
[----:B------:R-:W-:Y:S02]  /*8550*/  MOV R121, R126 ;  /* 0x0000007e00797202 */ /* 0x000fe40000000f00 */
[----:B------:R-:W-:Y:S05]  /*8560*/  CALL.REL.NOINC `($__internal_80_$__cuda_sm70_shflsync_up) ;  /* 0x00000b3000007944 */ /* 0x000fea0003c00000 */
[----:B-1----:R-:W-:Y:S01]  /*8570*/  MOV R122, R124 ;  /* 0x0000007c007a7202 */ /* 0x002fe20000000f00 */
[----:B------:R-:W-:Y:S01]  /*8580*/  HFMA2.MMA R124, -RZ, RZ, 0, 2.384185791015625e-07 ;  /* 0x00000004ff7c7435 */ /* 0x000fe200000001ff */
[----:B------:R-:W-:Y:S02]  /*8590*/  MOV R121, R123 ;  /* 0x0000007b00797202 */ /* 0x000fe40000000f00 */
[----:B------:R-:W-:Y:S02]  /*85a0*/  MOV R135, RZ ;  /* 0x000000ff00877202 */ /* 0x000fe40000000f00 */
[----:B------:R-:W-:Y:S02]  /*85b0*/  MOV R125, 0xffffffff ;  /* 0xffffffff007d7802 */ /* 0x000fe40000000f00 */
[----:B------:R-:W-:-:S02]  /*85c0*/  MOV R120, 0x85e0 ;  /* 0x000085e000787802 */ /* 0x000fc40000000f00 */
[----:B------:R-:W-:Y:S05]  /*85d0*/  CALL.REL.NOINC `($__internal_80_$__cuda_sm70_shflsync_up) ;  /* 0x00000ac000007944 */ /* 0x000fea0003c00000 */
[----:B------:R-:W0:Y:S01]  /*85e0*/  S2R R120, SR_LANEID ;  /* 0x0000000000787919 */ /* 0x000e220000000000 */
[----:B------:R-:W-:-:S02]  /*85f0*/  MOV R135, RZ ;  /* 0x000000ff00877202 */ /* 0x000fc40000000f00 */
[----:B------:R-:W-:Y:S02]  /*8600*/  MOV R125, 0xffffffff ;  /* 0xffffffff007d7802 */ /* 0x000fe40000000f00 */
[----:B0-----:R-:W-:Y:S02]  /*8610*/  ISETP.GE.AND P0, PT, R120, 0x4, PT ;  /* 0x000000047800780c */ /* 0x001fe40003f06270 */
[----:B------:R-:W-:-:S11]  /*8620*/  MOV R120, 0x8680 ;  /* 0x0000868000787802 */ /* 0x000fd60000000f00 */
[----:B-1----:R-:W-:Y:S01]  /*8630*/  @P0 FFMA.FTZ R123, R126, R124, R123 ;  /* 0x0000007c7e7b0223 */ /* 0x002fe2000001007b */
[----:B------:R-:W-:Y:S01]  /*8640*/  HFMA2.MMA R124, -RZ, RZ, 0, 4.76837158203125e-07 ;  /* 0x00000008ff7c7435 */ /* 0x000fe200000001ff */
[----:B------:R-:W-:-:S05]  /*8650*/  @P0 FMUL.FTZ R126, R122, R126 ;  /* 0x0000007e7a7e0220 */ /* 0x000fca0000410000 */
[----:B------:R-:W-:Y:S02]  /*8660*/  MOV R121, R126 ;  /* 0x0000007e00797202 */ /* 0x000fe40000000f00 */
[----:B------:R-:W-:Y:S05]  /*8670*/  CALL.REL.NOINC `($__internal_80_$__cuda_sm70_shflsync_up) ;  /* 0x00000a2000007944 */ /* 0x000fea0003c00000 */
[----:B-1----:R-:W-:Y:S01]  /*8680*/  MOV R122, R124 ;  /* 0x0000007c007a7202 */ /* 0x002fe20000000f00 */
[----:B------:R-:W-:Y:S01]  /*8690*/  HFMA2.MMA R124, -RZ, RZ, 0, 4.76837158203125e-07 ;  /* 0x00000008ff7c7435 */ /* 0x000fe200000001ff */
[----:B------:R-:W-:Y:S02]  /*86a0*/  MOV R121, R123 ;  /* 0x0000007b00797202 */ /* 0x000fe40000000f00 */
[----:B------:R-:W-:Y:S02]  /*86b0*/  MOV R135, RZ ;  /* 0x000000ff00877202 */ /* 0x000fe40000000f00 */
[----:B------:R-:W-:Y:S02]  /*86c0*/  MOV R125, 0xffffffff ;  /* 0xffffffff007d7802 */ /* 0x000fe40000000f00 */
[----:B------:R-:W-:Y:S02]  /*86d0*/  MOV R120, 0x86f0 ;  /* 0x000086f000787802 */ /* 0x000fe40000000f00 */
[----:B------:R-:W-:Y:S05]  /*86e0*/  CALL.REL.NOINC `($__internal_80_$__cuda_sm70_shflsync_up) ;  /* 0x000009b000007944 */ /* 0x000fea0003c00000 */
        /* <DEDUP_REMOVED lines=9> */
[----:B------:R-:W-:Y:S05]  /*8780*/  CALL.REL.NOINC `($__internal_80_$__cuda_sm70_shflsync_up) ;  /* 0x0000091000007944 */ /* 0x000fea0003c00000 */
[----:B-1----:R-:W-:Y:S01]  /*8790*/  MOV R122, R124 ;  /* 0x0000007c007a7202 */ /* 0x002fe20000000f00 */
[----:B------:R-:W-:Y:S01]  /*87a0*/  HFMA2.MMA R124, -RZ, RZ, 0, 9.5367431640625e-07 ;  /* 0x00000010ff7c7435 */ /* 0x000fe200000001ff */
[----:B------:R-:W-:Y:S02]  /*87b0*/  MOV R121, R123 ;  /* 0x0000007b00797202 */ /* 0x000fe40000000f00 */
[----:B------:R-:W-:Y:S02]  /*87c0*/  MOV R135, RZ ;  /* 0x000000ff00877202 */ /* 0x000fe40000000f00 */
[----:B------:R-:W-:Y:S02]  /*87d0*/  MOV R125, 0xffffffff ;  /* 0xffffffff007d7802 */ /* 0x000fe40000000f00 */
[----:B------:R-:W-:Y:S02]  /*87e0*/  MOV R120, 0x8800 ;  /* 0x0000880000787802 */ /* 0x000fe40000000f00 */
[----:B------:R-:W-:Y:S05]  /*87f0*/  CALL.REL.NOINC `($__internal_80_$__cuda_sm70_shflsync_up) ;  /* 0x000008a000007944 */ /* 0x000fea0003c00000 */
[----:B-1----:R-:W-:Y:S05]  /*8800*/  BRA `(.L_x_1978) ;  /* 0xffffbd4000007947 */ /* 0x002fea000383ffff */
.L_x_1930:
[----:B------:R-:W-:Y:S01]  /*8810*/  HFMA2.MMA R124, -RZ, RZ, 0, 5.9604644775390625e-08 ;  /* 0x00000001ff7c7435 */ /* 0x000fe200000001ff */
[----:B------:R-:W-:Y:S02]  /*8820*/  MOV R121, R126 ;  /* 0x0000007e00797202 */ /* 0x000fe40000000f00 */
[----:B------:R-:W-:-:S02]  /*8830*/  MOV R135, RZ ;  /* 0x000000ff00877202 */ /* 0x000fc40000000f00 */
[----:B------:R-:W-:Y:S02]  /*8840*/  MOV R125, 0xffffffff ;  /* 0xffffffff007d7802 */ /* 0x000fe40000000f00 */
[----:B------:R-:W-:Y:S02]  /*8850*/  MOV R120, 0x8870 ;  /* 0x0000887000787802 */ /* 0x000fe40000000f00 */
[----:B-12--5:R-:W-:Y:S05]  /*8860*/  CALL.REL.NOINC `($__internal_80_$__cuda_sm70_shflsync_up) ;  /* 0x0000083000007944 */ /* 0x026fea0003c00000 */
[----:B-1----:R-:W-:Y:S01]  /*8870*/  MOV R122, R124 ;  /* 0x0000007c007a7202 */ /* 0x002fe20000000f00 */
[----:B------:R-:W-:Y:S01]  /*8880*/  HFMA2.MMA R124, -RZ, RZ, 0, 5.9604644775390625e-08 ;  /* 0x00000001ff7c7435 */ /* 0x000fe200000001ff */
[----:B------:R-:W-:Y:S02]  /*8890*/  MOV R121, R123 ;  /* 0x0000007b00797202 */ /* 0x000fe40000000f00 */
[----:B------:R-:W-:Y:S02]  /*88a0*/  MOV R135, RZ ;  /* 0x000000ff00877202 */ /* 0x000fe40000000f00 */
[----:B------:R-:W-:Y:S02]  /*88b0*/  MOV R125, 0xffffffff ;  /* 0xffffffff007d7802 */ /* 0x000fe40000000f00 */
[----:B------:R-:W-:-:S02]  /*88c0*/  MOV R120, 0x88e0 ;  /* 0x000088e000787802 */ /* 0x000fc40000000f00 */
[----:B------:R-:W-:Y:S05]  /*88d0*/  CALL.REL.NOINC `($__internal_80_$__cuda_sm70_shflsync_up) ;  /* 0x000007c000007944 */ /* 0x000fea0003c00000 */
[----:B------:R-:W-:Y:S01]  /*88e0*/  HFMA2.MMA R159, -RZ, RZ, 0, 0 ;  /* 0x00000000ff9f7435 */ /* 0x000fe200000001ff */
[----:B------:R-:W-:-:S02]  /*88f0*/  MOV R126, R122 ;  /* 0x0000007a007e7202 */ /* 0x000fc40000000f00 */
[----:B------:R-:W-:Y:S02]  /*8900*/  MOV R120, R118 ;  /* 0x0000007600787202 */ /* 0x000fe40000000f00 */
[----:B------:R-:W-:Y:S02]  /*8910*/  MOV R121, 0x8930 ;  /* 0x0000893000797802 */ /* 0x000fe40000000f00 */
[----:B-1----:R-:W-:Y:S05]  /*8920*/  CALL.REL.NOINC `($__internal_79_$__cuda_sm70_shflsync_idx_p) ;  /* 0x000006d000007944 */ /* 0x002fea0003c00000 */
[----:B-1----:R-:W-:Y:S01]  /*8930*/  MOV R122, R159 ;  /* 0x0000009f007a7202 */ /* 0x002fe20000000f00 */
[----:B------:R-:W-:Y:S01]  /*8940*/  HFMA2.MMA R159, -RZ, RZ, 0, 0 ;  /* 0x00000000ff9f7435 */ /* 0x000fe200000001ff */
[----:B------:R-:W-:Y:S02]  /*8950*/  MOV R120, R119 ;  /* 0x0000007700787202 */ /* 0x000fe40000000f00 */
[----:B------:R-:W-:-:S03]  /*8960*/  MOV R121, 0x8980 ;  /* 0x0000898000797802 */ /* 0x000fc60000000f00 */
[----:B--2--5:R-:W-:Y:S05]  /*8970*/  CALL.REL.NOINC `($__internal_79_$__cuda_sm70_shflsync_idx_p) ;  /* 0x0000068000007944 */ /* 0x024fea0003c00000 */
[----:B-12--5:R-:W-:Y:S05]  /*8980*/  BRA `(.L_x_1979) ;  /* 0xffffbcf000007947 */ /* 0x026fea000383ffff */
.L_x_1933:
[----:B------:R-:W-:Y:S01]  /*8990*/  HFMA2.MMA R159, -RZ, RZ, 0, 5.9604644775390625e-08 ;  /* 0x00000001ff9f7435 */ /* 0x000fe200000001ff */
[----:B------:R-:W-:Y:S02]  /*89a0*/  MOV R121, R124 ;  /* 0x0000007c00797202 */ /* 0x000fe40000000f00 */
[----:B------:R-:W-:-:S03]  /*89b0*/  MOV R120, 0x89d0 ;  /* 0x000089d000787802 */ /* 0x000fc60000000f00 */
[----:B-1----:R-:W-:Y:S05]  /*89c0*/  CALL.REL.NOINC `($__internal_78_$__cuda_sm70_shflsync_down) ;  /* 0x000005a000007944 */ /* 0x002fea0003c00000 */
[----:B-1----:R-:W-:Y:S01]  /*89d0*/  MOV R122, R159 ;  /* 0x0000009f007a7202 */ /* 0x002fe20000000f00 */
[----:B0-2--5:R-:W-:Y:S05]  /*89e0*/  BRA `(.L_x_1980) ;  /* 0xffffc32000007947 */ /* 0x025fea000383ffff */
.L_x_1934:
[----:B------:R-:W-:Y:S01]  /*89f0*/  HFMA2.MMA R159, -RZ, RZ, 0, 5.9604644775390625e-08 ;  /* 0x00000001ff9f7435 */ /* 0x000fe200000001ff */
[----:B------:R-:W-:-:S02]  /*8a00*/  MOV R121, R125 ;  /* 0x0000007d00797202 */ /* 0x000fc40000000f00 */
[----:B------:R-:W-:-:S03]  /*8a10*/  MOV R120, 0x8a30 ;  /* 0x00008a3000787802 */ /* 0x000fc60000000f00 */
[----:B012---:R-:W-:Y:S05]  /*8a20*/  CALL.REL.NOINC `($__internal_78_$__cuda_sm70_shflsync_down) ;  /* 0x0000054000007944 */ /* 0x007fea0003c00000 */
[C---:B------:R-:W-:Y:S02]  /*8a30*/  FMUL.FTZ R122, R124.reuse, R122 ;  /* 0x0000007a7c7a7220 */ /* 0x040fe40000410000 */
[C---:B-1----:R-:W-:Y:S01]  /*8a40*/  FFMA.FTZ R120, R124.reuse, R159, R125 ;  /* 0x0000009f7c787223 */ /* 0x042fe2000001007d */
[----:B------:R-:W-:Y:S02]  /*8a50*/  MOV R159, 0x2 ;  /* 0x00000002009f7802 */ /* 0x000fe40000000f00 */
[----:B------:R-:W-:Y:S02]  /*8a60*/  FSEL R124, R124, R122, !P4 ;  /* 0x0000007a7c7c7208 */ /* 0x000fe40006000000 */
[----:B------:R-:W-:Y:S02]  /*8a70*/  FSEL R125, R125, R120, !P4 ;  /* 0x000000787d7d7208 */ /* 0x000fe40006000000 */
[----:B------:R-:W-:Y:S02]  /*8a80*/  MOV R121, R124 ;  /* 0x0000007c00797202 */ /* 0x000fe40000000f00 */
[----:B------:R-:W-:-:S02]  /*8a90*/  MOV R120, 0x8ab0 ;  /* 0x00008ab000787802 */ /* 0x000fc40000000f00 */
[----:B0-2--5:R-:W-:Y:S05]  /*8aa0*/  CALL.REL.NOINC `($__internal_78_$__cuda_sm70_shflsync_down) ;  /* 0x000004c000007944 */ /* 0x025fea0003c00000 */
[----:B-1----:R-:W-:Y:S01]  /*8ab0*/  MOV R122, R159 ;  /* 0x0000009f007a7202 */ /* 0x002fe20000000f00 */
[----:B------:R-:W-:Y:S01]  /*8ac0*/  HFMA2.MMA R159, -RZ, RZ, 0, 1.1920928955078125e-07 ;  /* 0x00000002ff9f7435 */ /* 0x000fe200000001ff */
[----:B------:R-:W-:-:S02]  /*8ad0*/  MOV R121, R125 ;  /* 0x0000007d00797202 */ /* 0x000fc40000000f00 */
[----:B------:R-:W-:-:S03]  /*8ae0*/  MOV R120, 0x8b00 ;  /* 0x00008b0000787802 */ /* 0x000fc60000000f00 */
[----:B0-2--5:R-:W-:Y:S05]  /*8af0*/  CALL.REL.NOINC `($__internal_78_$__cuda_sm70_shflsync_down) ;  /* 0x0000047000007944 */ /* 0x025fea0003c00000 */
[----:B-1----:R-:W-:Y:S01]  /*8b00*/  @!P3 FFMA.FTZ R125, R124, R159, R125 ;  /* 0x0000009f7c7db223 */ /* 0x002fe2000001007d */
[----:B------:R-:W-:Y:S01]  /*8b10*/  MOV R159, 0x4 ;  /* 0x00000004009f7802 */ /* 0x000fe20000000f00 */
[----:B------:R-:W-:Y:S01]  /*8b20*/  @!P3 FMUL.FTZ R124, R122, R124 ;  /* 0x0000007c7a7cb220 */ /* 0x000fe20000410000 */
[----:B------:R-:W-:-:S04]  /*8b30*/  MOV R120, 0x8b60 ;  /* 0x00008b6000787802 */ /* 0x000fc80000000f00 */
[----:B------:R-:W-:Y:S02]  /*8b40*/  MOV R121, R124 ;  /* 0x0000007c00797202 */ /* 0x000fe40000000f00 */
[----:B0-2--5:R-:W-:Y:S05]  /*8b50*/  CALL.REL.NOINC `($__internal_78_$__cuda_sm70_shflsync_down) ;  /* 0x0000041000007944 */ /* 0x025fea0003c00000 */
[----:B-1----:R-:W-:Y:S01]  /*8b60*/  MOV R122, R159 ;  /* 0x0000009f007a7202 */ /* 0x002fe20000000f00 */
[----:B------:R-:W-:Y:S01]  /*8b70*/  HFMA2.MMA R159, -RZ, RZ, 0, 2.384185791015625e-07 ;  /* 0x00000004ff9f7435 */ /* 0x000fe200000001ff */
[----:B------:R-:W-:Y:S02]  /*8b80*/  MOV R121, R125 ;  /* 0x0000007d00797202 */ /* 0x000fe40000000f00 */
[----:B------:R-:W-:-:S03]  /*8b90*/  MOV R120, 0x8bb0 ;  /* 0x00008bb000787802 */ /* 0x000fc60000000f00 */
[----:B0-2--5:R-:W-:Y:S05]  /*8ba0*/  CALL.REL.NOINC `($__internal_78_$__cuda_sm70_shflsync_down) ;  /* 0x000003c000007944 */ /* 0x025fea0003c00000 */
[----:B-1----:R-:W-:Y:S01]  /*8bb0*/  @!P2 FFMA.FTZ R125, R124, R159, R125 ;  /* 0x0000009f7c7da223 */ /* 0x002fe2000001007d */
[----:B------:R-:W-:Y:S01]  /*8bc0*/  HFMA2.MMA R159, -RZ, RZ, 0, 4.76837158203125e-07 ;  /* 0x00000008ff9f7435 */ /* 0x000fe200000001ff */
[----:B------:R-:W-:Y:S01]  /*8bd0*/  @!P2 FMUL.FTZ R124, R122, R124 ;  /* 0x0000007c7a7ca220 */ /* 0x000fe20000410000 */
[----:B------:R-:W-:-:S04]  /*8be0*/  MOV R120, 0x8c20 ;  /* 0x00008c2000787802 */ /* 0x000fc80000000f00 */
[----:B------:R-:W-:-:S04]  /*8bf0*/  MOV R122, R124 ;  /* 0x0000007c007a7202 */ /* 0x000fc80000000f00 */
[----:B------:R-:W-:Y:S02]  /*8c00*/  MOV R121, R122 ;  /* 0x0000007a00797202 */ /* 0x000fe40000000f00 */
[----:B0-2--5:R-:W-:Y:S05]  /*8c10*/  CALL.REL.NOINC `($__internal_78_$__cuda_sm70_shflsync_down) ;  /* 0x0000035000007944 */ /* 0x025fea0003c00000 */
[----:B-1----:R-:W-:Y:S01]  /*8c20*/  MOV R123, R159 ;  /* 0x0000009f007b7202 */ /* 0x002fe20000000f00 */
[----:B------:R-:W-:Y:S01]  /*8c30*/  HFMA2.MMA R159, -RZ, RZ, 0, 4.76837158203125e-07 ;  /* 0x00000008ff9f7435 */ /* 0x000fe200000001ff */
[----:B------:R-:W-:Y:S02]  /*8c40*/  MOV R121, R125 ;  /* 0x0000007d00797202 */ /* 0x000fe40000000f00 */
[----:B------:R-:W-:-:S03]  /*8c50*/  MOV R120, 0x8c70 ;  /* 0x00008c7000787802 */ /* 0x000fc60000000f00 */
[----:B0-2--5:R-:W-:Y:S05]  /*8c60*/  CALL.REL.NOINC `($__internal_78_$__cuda_sm70_shflsync_down) ;  /* 0x0000030000007944 */ /* 0x025fea0003c00000 */
[----:B-1----:R-:W-:Y:S01]  /*8c70*/  @!P1 FFMA.FTZ R125, R122, R159, R125 ;  /* 0x0000009f7a7d9223 */ /* 0x002fe2000001007d */
[----:B------:R-:W-:Y:S01]  /*8c80*/  HFMA2.MMA R159, -RZ, RZ, 0, 9.5367431640625e-07 ;  /* 0x00000010ff9f7435 */ /* 0x000fe200000001ff */
[----:B------:R-:W-:Y:S01]  /*8c90*/  @!P1 FMUL.FTZ R122, R123, R122 ;  /* 0x0000007a7b7a9220 */ /* 0x000fe20000410000 */
[----:B------:R-:W-:Y:S02]  /*8ca0*/  MOV R120, 0x8cf0 ;  /* 0x00008cf000787802 */ /* 0x000fe40000000f00 */
[----:B------:R-:W-:Y:S02]  /*8cb0*/  MOV R124, R125 ;  /* 0x0000007d007c7202 */ /* 0x000fe40000000f00 */
[----:B------:R-:W-:-:S04]  /*8cc0*/  MOV R125, R122 ;  /* 0x0000007a007d7202 */ /* 0x000fc80000000f00 */
[----:B------:R-:W-:Y:S02]  /*8cd0*/  MOV R121, R125 ;  /* 0x0000007d00797202 */ /* 0x000fe40000000f00 */
[----:B0-2--5:R-:W-:Y:S05]  /*8ce0*/  CALL.REL.NOINC `($__internal_78_$__cuda_sm70_shflsync_down) ;  /* 0x0000028000007944 */ /* 0x025fea0003c00000 */
[----:B-1----:R-:W-:Y:S01]  /*8cf0*/  MOV R122, R159 ;  /* 0x0000009f007a7202 */ /* 0x002fe20000000f00 */
[----:B------:R-:W-:Y:S01]  /*8d00*/  HFMA2.MMA R159, -RZ, RZ, 0, 9.5367431640625e-07 ;  /* 0x00000010ff9f7435 */ /* 0x000fe200000001ff */
[----:B------:R-:W-:Y:S02]  /*8d10*/  MOV R121, R124 ;  /* 0x0000007c00797202 */ /* 0x000fe40000000f00 */
[----:B------:R-:W-:-:S03]  /*8d20*/  MOV R120, 0x8d40 ;  /* 0x00008d4000787802 */ /* 0x000fc60000000f00 */
[----:B0-2--5:R-:W-:Y:S05]  /*8d30*/  CALL.REL.NOINC `($__internal_78_$__cuda_sm70_shflsync_down) ;  /* 0x0000023000007944 */ /* 0x025fea0003c00000 */
[----:B-1----:R-:W-:Y:S01]  /*8d40*/  @!P0 FFMA.FTZ R124, R125, R159, R124 ;  /* 0x0000009f7d7c8223 */ /* 0x002fe2000001007c */
[----:B------:R-:W-:Y:S01]  /*8d50*/  MOV R159, RZ ;  /* 0x000000ff009f7202 */ /* 0x000fe20000000f00 */
[----:B------:R-:W-:Y:S01]  /*8d60*/  @!P0 FMUL.FTZ R125, R122, R125 ;  /* 0x0000007d7a7d8220 */ /* 0x000fe20000410000 */
[----:B------:R-:W-:-:S04]  /*8d70*/  MOV R121, 0x8da0 ;  /* 0x00008da000797802 */ /* 0x000fc80000000f00 */
[----:B------:R-:W-:Y:S02]  /*8d80*/  MOV R120, R125 ;  /* 0x0000007d00787202 */ /* 0x000fe40000000f00 */
[----:B0-2--5:R-:W-:Y:S05]  /*8d90*/  CALL.REL.NOINC `($__internal_79_$__cuda_sm70_shflsync_idx_p) ;  /* 0x0000026000007944 */ /* 0x025fea0003c00000 */
[----:B-1----:R-:W-:Y:S01]  /*8da0*/  MOV R122, R159 ;  /* 0x0000009f007a7202 */ /* 0x002fe20000000f00 */
[----:B------:R-:W-:Y:S01]  /*8db0*/  HFMA2.MMA R159, -RZ, RZ, 0, 0 ;  /* 0x00000000ff9f7435 */ /* 0x000fe200000001ff */
[----:B------:R-:W-:Y:S02]  /*8dc0*/  MOV R120, R124 ;  /* 0x0000007c00787202 */ /* 0x000fe40000000f00 */
[----:B------:R-:W-:-:S03]  /*8dd0*/  MOV R121, 0x8df0 ;  /* 0x00008df000797802 */ /* 0x000fc60000000f00 */
[----:B--2--5:R-:W-:Y:S05]  /*8de0*/  CALL.REL.NOINC `($__internal_79_$__cuda_sm70_shflsync_idx_p) ;  /* 0x0000021000007944 */ /* 0x024fea0003c00000 */
[----:B------:R-:W-:Y:S02]  /*8df0*/  MOV R123, R122 ;  /* 0x0000007a007b7202 */ /* 0x000fe40000000f00 */
[----:B-1----:R-:W-:Y:S01]  /*8e00*/  MOV R122, R159 ;  /* 0x0000009f007a7202 */ /* 0x002fe20000000f00 */
[----:B------:R-:W-:Y:S01]  /*8e10*/  HFMA2.MMA R159, -RZ, RZ, 0, 5.9604644775390625e-08 ;  /* 0x00000001ff9f7435 */ /* 0x000fe200000001ff */
[----:B------:R-:W-:Y:S02]  /*8e20*/  MOV R121, R125 ;  /* 0x0000007d00797202 */ /* 0x000fe40000000f00 */
[----:B------:R-:W-:-:S03]  /*8e30*/  MOV R120, 0x8e50 ;  /* 0x00008e5000787802 */ /* 0x000fc60000000f00 */
[----:B--2--5:R-:W-:Y:S05]  /*8e40*/  CALL.REL.NOINC `($__internal_78_$__cuda_sm70_shflsync_down) ;  /* 0x0000012000007944 */ /* 0x024fea0003c00000 */
[----:B-1----:R-:W-:Y:S01]  /*8e50*/  MOV R160, R159 ;  /* 0x0000009f00a07202 */ /* 0x002fe20000000f00 */
[----:B------:R-:W-:Y:S01]  /*8e60*/  HFMA2.MMA R159, -RZ, RZ, 0, 5.9604644775390625e-08 ;  /* 0x00000001ff9f7435 */ /* 0x000fe200000001ff */
[----:B------:R-:W-:-:S02]  /*8e70*/  MOV R121, R124 ;  /* 0x0000007c00797202 */ /* 0x000fc40000000f00 */
[----:B------:R-:W-:-:S03]  /*8e80*/  MOV R120, 0x8ea0 ;  /* 0x00008ea000787802 */ /* 0x000fc60000000f00 */
[----:B0-2--5:R-:W-:Y:S05]  /*8e90*/  CALL.REL.NOINC `($__internal_78_$__cuda_sm70_shflsync_down) ;  /* 0x000000d000007944 */ /* 0x025fea0003c00000 */
[----:B-1----:R-:W-:Y:S01]  /*8ea0*/  MOV R125, R159 ;  /* 0x0000009f007d7202 */ /* 0x002fe20000000f00 */
[----:B------:R-:W-:Y:S01]  /*8eb0*/  HFMA2.MMA R159, -RZ, RZ, 0, 0 ;  /* 0x00000000ff9f7435 */ /* 0x000fe200000001ff */
[----:B------:R-:W-:Y:S02]  /*8ec0*/  MOV R124, R160 ;  /* 0x000000a0007c7202 */ /* 0x000fe40000000f00 */
[----:B------:R-:W-:Y:S02]  /*8ed0*/  MOV R120, R118 ;  /* 0x0000007600787202 */ /* 0x000fe40000000f00 */
[----:B------:R-:W-:Y:S02]  /*8ee0*/  MOV R121, 0x8f00 ;  /* 0x00008f0000797802 */ /* 0x000fe40000000f00 */
[----:B0-2--5:R-:W-:Y:S05]  /*8ef0*/  CALL.REL.NOINC `($__internal_79_$__cuda_sm70_shflsync_idx_p) ;  /* 0x0000010000007944 */ /* 0x025fea0003c00000 */
[----:B-1----:R-:W-:Y:S01]  /*8f00*/  MOV R160, R159 ;  /* 0x0000009f00a07202 */ /* 0x002fe20000000f00 */
[----:B------:R-:W-:Y:S01]  /*8f10*/  HFMA2.MMA R159, -RZ, RZ, 0, 0 ;  /* 0x00000000ff9f7435 */ /* 0x000fe200000001ff */
[----:B------:R-:W-:Y:S02]  /*8f20*/  MOV R120, R119 ;  /* 0x0000007700787202 */ /* 0x000fe40000000f00 */
[----:B------:R-:W-:-:S03]  /*8f30*/  MOV R121, 0x8f50 ;  /* 0x00008f5000797802 */ /* 0x000fc60000000f00 */
[----:B--2--5:R-:W-:Y:S05]  /*8f40*/  CALL.REL.NOINC `($__internal_79_$__cuda_sm70_shflsync_idx_p) ;  /* 0x000000b000007944 */ /* 0x024fea0003c00000 */
[----:B-1----:R-:W-:Y:S01]  /*8f50*/  MOV R121, R159 ;  /* 0x0000009f00797202 */ /* 0x002fe20000000f00 */
[----:B--2--5:R-:W-:Y:S05]  /*8f60*/  BRA `(.L_x_1981) ;  /* 0xffffbf4000007947 */ /* 0x024fea000383ffff */
        .weak           $__internal_78_$__cuda_sm70_shflsync_down
        .type           $__internal_78_$__cuda_sm70_shflsync_down,@function
        .size           $__internal_78_$__cuda_sm70_shflsync_down,($__internal_79_$__cuda_sm70_shflsync_idx_p - $__internal_78_$__cuda_sm70_shflsync_down)
$__internal_78_$__cuda_sm70_shflsync_down:
        /* <DEDUP_REMOVED lines=8> */
[----:B------:R-:W-:Y:S05]  /*8ff0*/  RET.REL.NODEC R120 `(_Z25selective_scan_bwd_kernelI32Selective_Scan_bwd_kernel_traitsILi128ELi16ELb1ELb1ELb0ELb1ELb0EffEEv12SSMParamsBwd) ;  /* 0xffff700078007950 */ /* 0x000fea0003c3ffff */
        .weak           $__internal_79_$__cuda_sm70_shflsync_idx_p
        .type           $__internal_79_$__cuda_sm70_shflsync_idx_p,@function
        .size           $__internal_79_$__cuda_sm70_shflsync_idx_p,($__internal_80_$__cuda_sm70_shflsync_up - $__internal_79_$__cuda_sm70_shflsync_idx_p)
$__internal_79_$__cuda_sm70_shflsync_idx_p:
        /* <DEDUP_REMOVED lines=9> */
[----:B0-----:R-:W-:Y:S05]  /*9090*/  RET.REL.NODEC R120 `(_Z25selective_scan_bwd_kernelI32Selective_Scan_bwd_kernel_traitsILi128ELi16ELb1ELb1ELb0ELb1ELb0EffEEv12SSMParamsBwd) ;  /* 0xffff6f6078007950 */ /* 0x001fea0003c3ffff */
        .weak           $__internal_80_$__cuda_sm70_shflsync_up
        .type           $__internal_80_$__cuda_sm70_shflsync_up,@function
        .size           $__internal_80_$__cuda_sm70_shflsync_up,(.L_x_8896 - $__internal_80_$__cuda_sm70_shflsync_up)
$__internal_80_$__cuda_sm70_shflsync_up:
[----:B------:R-:W-:Y:S04]  /*90a0*/  WARPSYNC R125 ;  /* 0x0000007d00007348 */ /* 0x000fe80003800000 */
[----:B------:R0:W1:Y:S02]  /*90b0*/  SHFL.UP PT, R124, R121, R124, R135 ;  /* 0x0400007c797c7389 */ /* 0x00006400000e0087 */
[----:B0-----:R-:W-:-:S04]  /*90c0*/  MOV R121, 0x0 ;  /* 0x0000000000797802 */ /* 0x001fc80000000f00 */
[----:B------:R-:W-:Y:S05]  /*90d0*/  RET.REL.NODEC R120 `(_Z25selective_scan_bwd_kernelI32Selective_Scan_bwd_kernel_traitsILi128ELi16ELb1ELb1ELb0ELb1ELb0EffEEv12SSMParamsBwd) ;  /* 0xffff6f2078007950 */ /* 0x000fea0003c3ffff */
.L_x_1982:
        /* <DEDUP_REMOVED lines=10> */
.L_x_8896:


//--------------------- .text._Z25selective_scan_bwd_kernelI32Selective_Scan_bwd_kernel_traitsILi128ELi16ELb1ELb1ELb0ELb1ELb1EffEEv12SSMParamsBwd --------------------------
	.section	.text._Z25selective_scan_bwd_kernelI32Selective_Scan_bwd_kernel_traitsILi128ELi16ELb1ELb1ELb0ELb1ELb1EffEEv12SSMParamsBwd,"ax",@progbits
	.sectioninfo	@"SHI_REGISTERS=168"
	.align	128
        .global         _Z25selective_scan_bwd_kernelI32Selective_Scan_bwd_kernel_traitsILi128ELi16ELb1ELb1ELb0ELb1ELb1EffEEv12SSMParamsBwd
        .type           _Z25selective_scan_bwd_kernelI32Selective_Scan_bwd_kernel_traitsILi128ELi16ELb1ELb1ELb0ELb1ELb1EffEEv12SSMParamsBwd,@function
        .size           _Z25selective_scan_bwd_kernelI32Selective_Scan_bwd_kernel_traitsILi128ELi16ELb1ELb1ELb0ELb1ELb1EffEEv12SSMParamsBwd,(.L_x_8899 - _Z25selective_scan_bwd_kernelI32Selective_Scan_bwd_kernel_traitsILi128ELi16ELb1ELb1ELb0ELb1ELb1EffEEv12SSMParamsBwd)
        .other          _Z25selective_scan_bwd_kernelI32Selective_Scan_bwd_kernel_traitsILi128ELi16ELb1ELb1ELb0ELb1ELb1EffEEv12SSMParamsBwd,@"STO_CUDA_ENTRY STV_DEFAULT"
_Z25selective_scan_bwd_kernelI32Selective_Scan_bwd_kernel_traitsILi128ELi16ELb1ELb1ELb0ELb1ELb1EffEEv12SSMParamsBwd:
.text._Z25selective_scan_bwd_kernelI32Selective_Scan_bwd_kernel_traitsILi128ELi16ELb1ELb1ELb0ELb1ELb1EffEEv12SSMParamsBwd:
        /* <DEDUP_REMOVED lines=159> */
[----:B-1-3--:R-:W-:-:S04]  /*09f0*/  SHF.R.S32.HI R3, RZ, 0x1f, R0 ;  /* 0x0000001fff037819 */ /* 0x00afc80000011400 */
[----:B------:R-:W-:-:S04]  /*0a00*/  LEA.HI R3, R3, R0, RZ, 0x5 ;  /* 0x0000000003037211 */ /* 0x000fc800078f28ff */
[----:B----4-:R-:W-:Y:S02]  /*0a10*/  SHF.R.S32.HI R2, RZ, 0x5, R3 ;  /* 0x00000005ff027819 */ /* 0x010fe40000011403 */
.L_x_2066:
        /* <DEDUP_REMOVED lines=16> */
[----:B------:R-:W-:-:S05]  /*0b20*/  IMAD.WIDE R32, R111, 0x10, R6 ;  /* 0x000000106f207825 */ /* 0x000fca00078e0206 */
[----:B------:R1:W-:Y:S04]  /*0b30*/  STL.64 [R1+0x20], R32 ;  /* 0x0000202001007387 */ /* 0x0003e80000100a00 */
        /* <DEDUP_REMOVED lines=13> */
[----:B-1----:R-:W5:Y:S01]  /*0c10*/  LDG.E.128 R32, [R32.64+0x600] ;  /* 0x0006002020207981 */ /* 0x002f62000c1e1d00 */
[----:B--2---:R-:W-:-:S02]  /*0c20*/  MOV R20, UR29 ;  /* 0x0000001d00147c02 */ /* 0x004fc40008000f00 */
[----:B------:R-:W-:-:S05]  /*0c30*/  MOV R21, UR30 ;  /* 0x0000001e00157c02 */ /* 0x000fca0008000f00 */
[----:B------:R-:W-:Y:S01]  /*0c40*/  IMAD.WIDE R20, R111, 0x10, R20 ;  /* 0x000000106f147825 */ /* 0x000fe200078e0214 */
[----:B---3--:R-:W-:Y:S04]  /*0c50*/  STS.128 [R2.X16], R4 ;  /* 0x0000000402007388 */ /* 0x008fe8000000cc00 */
[----:B----4-:R1:W-:Y:S04]  /*0c60*/  STS.128 [R2.X16+0x200], R24 ;  /* 0x0002001802007388 */ /* 0x0103e8000000cc00 */
[----:B-----5:R2:W-:Y:S04]  /*0c70*/  STS.128 [R2.X16+0x400], R28 ;  /* 0x0004001c02007388 */ /* 0x0205e8000000cc00 */
[----:B------:R3:W-:Y:S01]  /*0c80*/  STS.128 [R2.X16+0x600], R32 ;  /* 0x0006002002007388 */ /* 0x0007e2000000cc00 */
[----:B------:R-:W-:-:S06]  /*0c90*/  NOP ;  /* 0x0000000000007918 */ /* 0x000fcc0000000000 */
[----:B------:R-:W-:Y:S04]  /*0ca0*/  LDS.128 R36, [R105.X16+0x10] ;  /* 0x0000100069247984 */ /* 0x000fe8000000cc00 */
[----:B------:R-:W-:Y:S04]  /*0cb0*/  LDS.128 R12, [R105.X16+0x20] ;  /* 0x00002000690c7984 */ /* 0x000fe8000000cc00 */
[----:B------:R-:W-:Y:S04]  /*0cc0*/  LDS.128 R16, [R105.X16+0x30] ;  /* 0x0000300069107984 */ /* 0x000fe8000000cc00 */
[----:B------:R-:W4:Y:S04]  /*0cd0*/  LDS.128 R8, [R105.X16] ;  /* 0x0000000069087984 */ /* 0x000f28000000cc00 */
[----:B------:R-:W-:Y:S06]  /*0ce0*/  BAR.SYNC.DEFER_BLOCKING 0x0 ;  /* 0x0000000000007b1d */ /* 0x000fec0000010000 */
[----:B------:R-:W5:Y:S04]  /*0cf0*/  LDG.E.128 R40, [R20.64] ;  /* 0x0000002014287981 */ /* 0x000f68000c1e1d00 */
[----:B-1----:R-:W5:Y:S04]  /*0d00*/  LDG.E.128 R24, [R20.64+0x200] ;  /* 0x0002002014187981 */ /* 0x002f68000c1e1d00 */
[----:B--2---:R-:W2:Y:S04]  /*0d10*/  LDG.E.128 R28, [R20.64+0x400] ;  /* 0x00040020141c7981 */ /* 0x004ea8000c1e1d00 */
[----:B---3--:R-:W3:Y:S01]  /*0d20*/  LDG.E.128 R32, [R20.64+0x600] ;  /* 0x0006002014207981 */ /* 0x008ee2000c1e1d00 */
[----:B----4-:R-:W-:-:S05]  /*0d30*/  FADD.FTZ R8, R8, UR5 ;  /* 0x0000000508087e21 */ /* 0x010fca0008010000 */
[----:B------:R-:W-:Y:S01]  /*0d40*/  FSETP.GTU.FTZ.AND P4, PT, R8, 20, PT ;  /* 0x41a000000800780b */ /* 0x000fe20003f9c000 */
[----:B------:R-:W-:Y:S01]  /*0d50*/  FADD.FTZ R3, R36, UR5 ;  /* 0x0000000524037e21 */ /* 0x000fe20008010000 */
[----:B------:R-:W-:Y:S01]  /*0d60*/  ULDC UR35, c[0x0][0x174] ;  /* 0x00005d0000237ab9 */ /* 0x000fe20000000800 */
[----:B------:R-:W-:Y:S02]  /*0d70*/  FADD.FTZ R4, R37, UR5 ;  /* 0x0000000525047e21 */ /* 0x000fe40008010000 */
[----:B------:R-:W-:Y:S02]  /*0d80*/  FADD.FTZ R5, R38, UR5 ;  /* 0x0000000526057e21 */ /* 0x000fe40008010000 */
[----:B------:R-:W-:Y:S02]  /*0d90*/  FADD.FTZ R6, R39, UR5 ;  /* 0x0000000527067e21 */ /* 0x000fe40008010000 */
[----:B------:R-:W-:Y:S02]  /*0da0*/  FADD.FTZ R7, R12, UR5 ;  /* 0x000000050c077e21 */ /* 0x000fe40008010000 */
[----:B------:R-:W-:Y:S01]  /*0db0*/  FADD.FTZ R9, R9, UR5 ;  /* 0x0000000509097e21 */ /* 0x000fe20008010000 */
[----:B------:R-:W-:Y:S01]  /*0dc0*/  UIADD3 UR35, -UR6, UR35, URZ ;  /* 0x0000002306237290 */ /* 0x000fe2000fffe13f */
        /* <DEDUP_REMOVED lines=8> */
[----:B-----5:R1:W-:Y:S04]  /*0e50*/  STS.128 [R2.X16], R40 ;  /* 0x0000002802007388 */ /* 0x0203e8000000cc00 */
[----:B------:R1:W-:Y:S04]  /*0e60*/  STS.128 [R2.X16+0x200], R24 ;  /* 0x0002001802007388 */ /* 0x0003e8000000cc00 */
[----:B--2---:R1:W-:Y:S04]  /*0e70*/  STS.128 [R2.X16+0x400], R28 ;  /* 0x0004001c02007388 */ /* 0x0043e8000000cc00 */
[----:B---3--:R1:W-:Y:S01]  /*0e80*/  STS.128 [R2.X16+0x600], R32 ;  /* 0x0006002002007388 */ /* 0x0083e2000000cc00 */
        /* <DEDUP_REMOVED lines=33> */
.L_x_1985:
[----:B------:R-:W-:Y:S05]  /*10a0*/  BSYNC B0 ;  /* 0x0000000000007941 */ /* 0x000fea0003800000 */
.L_x_1984:
[----:B------:R-:W-:Y:S01]  /*10b0*/  BSSY B0, `(.L_x_1986) ;  /* 0x0000023000007945 */ /* 0x000fe20003800000 */
[----:B------:R-:W-:Y:S01]  /*10c0*/  FSETP.GTU.FTZ.AND P4, PT, R10, 20, PT ;  /* 0x41a000000a00780b */ /* 0x000fe20003f9c000 */
[----:B------:R-:W-:Y:S01]  /*10d0*/  FADD.FTZ R11, R11, UR5 ;  /* 0x000000050b0b7e21 */ /* 0x000fe20008010000 */
[----:B------:R-:W-:Y:S06]  /*10e0*/  @P5 BRA `(.L_x_1987) ;  /* 0x000001f000005947 */ /* 0x000fec0003800000 */
[----:B------:R-:W-:Y:S01]  /*10f0*/  FMUL.FTZ R9, R9, 1.4426950216293334961 ;  /* 0x3fb8aa3b09097820 */ /* 0x000fe20000410000 */
[----:B------:R-:W-:Y:S01]  /*1100*/  HFMA2.MMA R22, -RZ, RZ, 1.625, 0 ;  /* 0x3e800000ff167435 */ /* 0x000fe200000001ff */
[----:B-1----:R-:W-:Y:S02]  /*1110*/  MOV R25, 0x3d39bf78 ;  /* 0x3d39bf7800197802 */ /* 0x002fe40000000f00 */
        /* <DEDUP_REMOVED lines=28> */
.L_x_1987:
[----:B------:R-:W-:Y:S05]  /*12e0*/  BSYNC B0 ;  /* 0x0000000000007941 */ /* 0x000fea0003800000 */
.L_x_1986:
        /* <DEDUP_REMOVED lines=35> */
.L_x_1989:
[----:B------:R-:W-:Y:S05]  /*1520*/  BSYNC B0 ;  /* 0x0000000000007941 */ /* 0x000fea0003800000 */
.L_x_1988:
        /* <DEDUP_REMOVED lines=35> */
.L_x_1991:
[----:B------:R-:W-:Y:S05]  /*1760*/  BSYNC B0 ;  /* 0x0000000000007941 */ /* 0x000fea0003800000 */
.L_x_1990:
        /* <DEDUP_REMOVED lines=35> */
.L_x_1993:
[----:B------:R-:W-:Y:S05]  /*19a0*/  BSYNC B0 ;  /* 0x0000000000007941 */ /* 0x000fea0003800000 */
.L_x_1992:
        /* <DEDUP_REMOVED lines=35> */
.L_x_1995:
[----:B------:R-:W-:Y:S05]  /*1be0*/  BSYNC B0 ;  /* 0x0000000000007941 */ /* 0x000fea0003800000 */
.L_x_1994:
        /* <DEDUP_REMOVED lines=35> */
.L_x_1997:
[----:B------:R-:W-:Y:S05]  /*1e20*/  BSYNC B0 ;  /* 0x0000000000007941 */ /* 0x000fea0003800000 */
.L_x_1996:
        /* <DEDUP_REMOVED lines=35> */
.L_x_1999:
[----:B------:R-:W-:Y:S05]  /*2060*/  BSYNC B0 ;  /* 0x0000000000007941 */ /* 0x000fea0003800000 */
.L_x_1998:
        /* <DEDUP_REMOVED lines=35> */
.L_x_2001:
[----:B------:R-:W-:Y:S05]  /*22a0*/  BSYNC B0 ;  /* 0x0000000000007941 */ /* 0x000fea0003800000 */
.L_x_2000:
[----:B------:R-:W-:Y:S01]  /*22b0*/  BSSY B0, `(.L_x_2002) ;  /* 0x0000022000007945 */ /* 0x000fe20003800000 */
[----:B------:R-:W-:Y:S01]  /*22c0*/  FSETP.GTU.FTZ.AND P3, PT, R18, 20, PT ;  /* 0x41a000001200780b */ /* 0x000fe20003f7c000 */
[----:B------:R-:W-:Y:S07]  /*22d0*/  @P4 BRA `(.L_x_2003) ;  /* 0x000001f000004947 */ /* 0x000fee0003800000 */
        /* <DEDUP_REMOVED lines=31> */
.L_x_2003:
[----:B------:R-:W-:Y:S05]  /*24d0*/  BSYNC B0 ;  /* 0x0000000000007941 */ /* 0x000fea0003800000 */
.L_x_2002:
[----:B------:R-:W-:Y:S01]  /*24e0*/  BSSY B0, `(.L_x_2004) ;  /* 0x0000021000007945 */ /* 0x000fe20003800000 */
[----:B------:R-:W-:Y:S05]  /*24f0*/  @P5 BRA `(.L_x_2005) ;  /* 0x000001f000005947 */ /* 0x000fea0003800000 */
        /* <DEDUP_REMOVED lines=31> */
.L_x_2005:
[----:B------:R-:W-:Y:S05]  /*26f0*/  BSYNC B0 ;  /* 0x0000000000007941 */ /* 0x000fea0003800000 */
.L_x_2004:
        /* <DEDUP_REMOVED lines=33> */
.L_x_2007:
[----:B------:R-:W-:Y:S05]  /*2910*/  BSYNC B0 ;  /* 0x0000000000007941 */ /* 0x000fea0003800000 */
.L_x_2006:
        /* <DEDUP_REMOVED lines=33> */
.L_x_2009:
[----:B------:R-:W-:Y:S05]  /*2b30*/  BSYNC B0 ;  /* 0x0000000000007941 */ /* 0x000fea0003800000 */
.L_x_2008:
        /* <DEDUP_REMOVED lines=33> */
.L_x_2011:
[----:B------:R-:W-:Y:S05]  /*2d50*/  BSYNC B0 ;  /* 0x0000000000007941 */ /* 0x000fea0003800000 */
.L_x_2010:
        /* <DEDUP_REMOVED lines=33> */
.L_x_2013:
[----:B------:R-:W-:Y:S05]  /*2f70*/  BSYNC B0 ;  /* 0x0000000000007941 */ /* 0x000fea0003800000 */
.L_x_2012:
        /* <DEDUP_REMOVED lines=33> */
.L_x_2015:
[----:B------:R-:W-:Y:S05]  /*3190*/  BSYNC B0 ;  /* 0x0000000000007941 */ /* 0x000fea0003800000 */
.L_x_2014:
[----:B------:R-:W-:Y:S01]  /*31a0*/  ULEA UR16, UR35, 0xfffff800, 0xb ;  /* 0xfffff80023107891 */ /* 0x000fe2000f8e583f */
[----:B------:R-:W-:Y:S01]  /*31b0*/  LDS.128 R68, [R105.X16+0x10] ;  /* 0x0000100069447984 */ /* 0x000fe2000000cc00 */
        /* <DEDUP_REMOVED lines=10> */
[----:B------:R-:W-:Y:S01]  /*3260*/  UIMAD UR7, UR19, UR20, URZ ;  /* 0x00000014130772a4 */ /* 0x000fe2000f8e023f */
[----:B------:R-:W2:Y:S01]  /*3270*/  LDL.LU R113, [R1+0x28] ;  /* 0x0000280001717983 */ /* 0x000ea20000300800 */
        /* <DEDUP_REMOVED lines=12> */
[----:B-1----:R-:W3:Y:S04]  /*3340*/  LDG.E.128 R28, [R20.64] ;  /* 0x00000020141c7981 */ /* 0x002ee8000c1e1d00 */
[----:B------:R-:W4:Y:S04]  /*3350*/  LDG.E.128 R32, [R20.64+0x200] ;  /* 0x0002002014207981 */ /* 0x000f28000c1e1d00 */
[----:B------:R-:W5:Y:S04]  /*3360*/  LDG.E.128 R40, [R20.64+0x400] ;  /* 0x0004002014287981 */ /* 0x000f68000c1e1d00 */
[----:B------:R-:W2:Y:S01]  /*3370*/  LDG.E.128 R44, [R20.64+0x600] ;  /* 0x00060020142c7981 */ /* 0x000ea2000c1e1d00 */
        /* <DEDUP_REMOVED lines=16> */
[----:B---3--:R1:W-:Y:S04]  /*3480*/  STS.128 [R2.X16], R28 ;  /* 0x0000001c02007388 */ /* 0x0083e8000000cc00 */
[----:B----4-:R3:W-:Y:S04]  /*3490*/  STS.128 [R2.X16+0x200], R32 ;  /* 0x0002002002007388 */ /* 0x0107e8000000cc00 */
[----:B-----5:R4:W-:Y:S04]  /*34a0*/  STS.128 [R2.X16+0x400], R40 ;  /* 0x0004002802007388 */ /* 0x0209e8000000cc00 */
[----:B--2---:R2:W-:Y:S01]  /*34b0*/  STS.128 [R2.X16+0x600], R44 ;  /* 0x0006002c02007388 */ /* 0x0045e2000000cc00 */
[----:B------:R-:W-:-:S06]  /*34c0*/  NOP ;  /* 0x0000000000007918 */ /* 0x000fcc0000000000 */
[----:B------:R-:W2:Y:S04]  /*34d0*/  LDS.128 R20, [R105.X16] ;  /* 0x0000000069147984 */ /* 0x000ea8000000cc00 */
[----:B------:R-:W0:Y:S04]  /*34e0*/  LDS.128 R24, [R105.X16+0x10] ;  /* 0x0000100069187984 */ /* 0x000e28000000cc00 */
[----:B------:R-:W0:Y:S04]  /*34f0*/  LDS.128 R64, [R105.X16+0x20] ;  /* 0x0000200069407984 */ /* 0x000e28000000cc00 */
[----:B------:R-:W0:Y:S04]  /*3500*/  LDS.128 R48, [R105.X16+0x30] ;  /* 0x0000300069307984 */ /* 0x000e28000000cc00 */
[----:B------:R-:W-:Y:S06]  /*3510*/  BAR.SYNC.DEFER_BLOCKING 0x0 ;  /* 0x0000000000007b1d */ /* 0x000fec0000010000 */
[----:B-1----:R1:W5:Y:S04]  /*3520*/  LDG.E.128 R28, [R58.64] ;  /* 0x000000203a1c7981 */ /* 0x002368000c1e1d00 */
[----:B---3--:R1:W3:Y:S04]  /*3530*/  LDG.E.128 R32, [R58.64+0x200] ;  /* 0x000200203a207981 */ /* 0x0082e8000c1e1d00 */
[----:B----4-:R1:W4:Y:S04]  /*3540*/  LDG.E.128 R40, [R58.64+0x400] ;  /* 0x000400203a287981 */ /* 0x010328000c1e1d00 */
[----:B--2---:R1:W2:Y:S01]  /*3550*/  LDG.E.128 R44, [R58.64+0x600] ;  /* 0x000600203a2c7981 */ /* 0x0042a2000c1e1d00 */
[----:B------:R-:W-:Y:S01]  /*3560*/  FMUL.FTZ R19, R20, -1.4426950216293334961 ;  /* 0xbfb8aa3b14137820 */ /* 0x000fe20000410000 */
[----:B------:R-:W-:Y:S01]  /*3570*/  LEA R112, R103, R57, 0x2 ;  /* 0x0000003967707211 */ /* 0x000fe200078e10ff */
[----:B------:R-:W-:-:S02]  /*3580*/  FMUL.FTZ R56, R21, -1.4426950216293334961 ;  /* 0xbfb8aa3b15387820 */ /* 0x000fc40000410000 */
[----:B0-----:R-:W-:Y:S02]  /*3590*/  FMUL.FTZ R62, R24, -1.4426950216293334961 ;  /* 0xbfb8aa3b183e7820 */ /* 0x001fe40000410000 */
[----:B------:R-:W0:Y:S01]  /*35a0*/  MUFU.EX2 R19, R19 ;  /* 0x0000001300137308 */ /* 0x000e220000000800 */
[----:B------:R-:W-:Y:S02]  /*35b0*/  FMUL.FTZ R61, R23, -1.4426950216293334961 ;  /* 0xbfb8aa3b173d7820 */ /* 0x000fe40000410000 */
[----:B------:R-:W-:Y:S02]  /*35c0*/  FMUL.FTZ R60, R22, -1.4426950216293334961 ;  /* 0xbfb8aa3b163c7820 */ /* 0x000fe40000410000 */
[----:B-1----:R-:W-:Y:S02]  /*35d0*/  FMUL.FTZ R58, R25, -1.4426950216293334961 ;  /* 0xbfb8aa3b193a7820 */ /* 0x002fe40000410000 */
[----:B------:R-:W-:Y:S01]  /*35e0*/  FMUL.FTZ R59, R26, -1.4426950216293334961 ;  /* 0xbfb8aa3b1a3b7820 */ /* 0x000fe20000410000 */
[----:B------:R1:W-:Y:S01]  /*35f0*/  MUFU.EX2 R63, R56 ;  /* 0x00000038003f7308 */ /* 0x0003e20000000800 */
[----:B------:R-:W-:-:S02]  /*3600*/  FMUL.FTZ R72, R64, -1.4426950216293334961 ;  /* 0xbfb8aa3b40487820 */ /* 0x000fc40000410000 */
[----:B------:R-:W-:-:S05]  /*3610*/  FMUL.FTZ R96, R65, -1.4426950216293334961 ;  /* 0xbfb8aa3b41607820 */ /* 0x000fca0000410000 */
[----:B------:R0:W-:Y:S01]  /*3620*/  MUFU.EX2 R75, R62 ;  /* 0x0000003e004b7308 */ /* 0x0001e20000000800 */
[----:B-1----:R-:W-:Y:S02]  /*3630*/  FMUL.FTZ R56, R27, -1.4426950216293334961 ;  /* 0xbfb8aa3b1b387820 */ /* 0x002fe40000410000 */
[----:B0-----:R-:W-:-:S05]  /*3640*/  FADD.FTZ R19, R19, 1 ;  /* 0x3f80000013137421 */ /* 0x001fca0000010000 */
[----:B------:R0:W1:Y:S01]  /*3650*/  MUFU.EX2 R74, R61 ;  /* 0x0000003d004a7308 */ /* 0x0000620000000800 */
[----:B------:R-:W-:-:S07]  /*3660*/  FMUL.FTZ R62, R66, -1.4426950216293334961 ;  /* 0xbfb8aa3b423e7820 */ /* 0x000fce0000410000 */
[----:B------:R1:W1:Y:S01]  /*3670*/  MUFU.EX2 R73, R60 ;  /* 0x0000003c00497308 */ /* 0x0002620000000800 */
[----:B0-----:R-:W-:-:S07]  /*3680*/  FMUL.FTZ R61, R67, -1.4426950216293334961 ;  /* 0xbfb8aa3b433d7820 */ /* 0x001fce0000410000 */
[----:B------:R0:W0:Y:S01]  /*3690*/  MUFU.EX2 R92, R58 ;  /* 0x0000003a005c7308 */ /* 0x0000220000000800 */
[----:B-1----:R-:W-:Y:S02]  /*36a0*/  FADD.FTZ R74, R74, 1 ;  /* 0x3f8000004a4a7421 */ /* 0x002fe40000010000 */
[----:B------:R-:W-:-:S05]  /*36b0*/  FMUL.FTZ R60, R48, -1.4426950216293334961 ;  /* 0xbfb8aa3b303c7820 */ /* 0x000fca0000410000 */
[----:B------:R1:W1:Y:S01]  /*36c0*/  MUFU.EX2 R93, R59 ;  /* 0x0000003b005d7308 */ /* 0x0002620000000800 */
[----:B------:R-:W-:Y:S02]  /*36d0*/  FADD.FTZ R73, R73, 1 ;  /* 0x3f80000049497421 */ /* 0x000fe40000010000 */
[----:B0-----:R-:W-:-:S05]  /*36e0*/  FMUL.FTZ R58, R50, -1.4426950216293334961 ;  /* 0xbfb8aa3b323a7820 */ /* 0x001fca0000410000 */
[----:B------:R0:W0:Y:S01]  /*36f0*/  MUFU.EX2 R94, R56 ;  /* 0x00000038005e7308 */ /* 0x0000220000000800 */
[----:B------:R-:W-:Y:S02]  /*3700*/  FADD.FTZ R92, R92, 1 ;  /* 0x3f8000005c5c7421 */ /* 0x000fe40000010000 */
[----:B-1----:R-:W-:-:S05]  /*3710*/  FMUL.FTZ R59, R49, -1.4426950216293334961 ;  /* 0xbfb8aa3b313b7820 */ /* 0x002fca0000410000 */
[----:B------:R1:W1:Y:S01]  /*3720*/  MUFU.EX2 R95, R72 ;  /* 0x00000048005f7308 */ /* 0x0002620000000800 */
[----:B------:R-:W-:Y:S02]  /*3730*/  FADD.FTZ R93, R93, 1 ;  /* 0x3f8000005d5d7421 */ /* 0x000fe40000010000 */
[----:B0-----:R-:W-:-:S05]  /*3740*/  FMUL.FTZ R56, R51, -1.4426950216293334961 ;  /* 0xbfb8aa3b33387820 */ /* 0x001fca0000410000 */
[----:B------:R0:W0:Y:S01]  /*3750*/  MUFU.RCP R97, R19 ;  /* 0x0000001300617308 */ /* 0x0000220000001000 */
[----:B-1----:R-:W-:Y:S02]  /*3760*/  FADD.FTZ R72, R63, 1 ;  /* 0x3f8000003f487421 */ /* 0x002fe40000010000 */
[----:B------:R-:W-:Y:S02]  /*3770*/  FADD.FTZ R63, R75, 1 ;  /* 0x3f8000004b3f7421 */ /* 0x000fe40000010000 */
[----:B------:R-:W-:-:S03]  /*3780*/  FADD.FTZ R94, R94, 1 ;  /* 0x3f8000005e5e7421 */ /* 0x000fc60000010000 */
[----:B------:R-:W1:Y:S01]  /*3790*/  MUFU.RCP R100, R72 ;  /* 0x0000004800647308 */ /* 0x000e620000001000 */
[----:B0-----:R-:W-:Y:S01]  /*37a0*/  MOV R19, c[0x0][0x16c] ;  /* 0x00005b0000137a02 */ /* 0x001fe20000000f00 */
[----:B------:R-:W-:-:S03]  /*37b0*/  FADD.FTZ R95, R95, 1 ;  /* 0x3f8000005f5f7421 */ /* 0x000fc60000010000 */
[----:B------:R-:W-:-:S03]  /*37c0*/  ISETP.GE.AND P1, PT, R19, 0x1, PT ;  /* 0x000000011300780c */ /* 0x000fc60003f26270 */
[----:B------:R-:W-:Y:S01]  /*37d0*/  MUFU.RCP R98, R74 ;  /* 0x0000004a00627308 */ /* 0x000fe20000001000 */
[----:B------:R-:W-:-:S07]  /*37e0*/  FADD.FTZ R19, -R97, 1 ;  /* 0x3f80000061137421 */ /* 0x000fce0000010100 */
[----:B------:R-:W0:Y:S01]  /*37f0*/  MUFU.RCP R63, R63 ;  /* 0x0000003f003f7308 */ /* 0x000e220000001000 */
[----:B-1----:R-:W-:-:S07]  /*3800*/  FMUL.FTZ R72, R21, R100 ;  /* 0x0000006415487220 */ /* 0x002fce0000410000 */
[----:B------:R0:W1:Y:S08]  /*3810*/  MUFU.RCP R99, R73 ;  /* 0x0000004900637308 */ /* 0x0000700000001000 */
[----:B------:R1:W1:Y:S01]  /*3820*/  MUFU.RCP R102, R92 ;  /* 0x0000005c00667308 */ /* 0x0002620000001000 */
[----:B0-----:R-:W-:-:S07]  /*3830*/  FMUL.FTZ R73, R24, R63 ;  /* 0x0000003f18497220 */ /* 0x001fce0000410000 */
[----:B------:R0:W0:Y:S01]  /*3840*/  MUFU.RCP R101, R93 ;  /* 0x0000005d00657308 */ /* 0x0000220000001000 */
[----:B-1----:R-:W-:-:S07]  /*3850*/  FMUL.FTZ R92, R23, R98 ;  /* 0x00000062175c7220 */ /* 0x002fce0000410000 */
[----:B------:R-:W1:Y:S01]  /*3860*/  MUFU.RCP R106, R94 ;  /* 0x0000005e006a7308 */ /* 0x000e620000001000 */
[----:B0-----:R-:W-:Y:S02]  /*3870*/  FMUL.FTZ R93, R22, R99 ;  /* 0x00000063165d7220 */ /* 0x001fe40000410000 */
[----:B------:R-:W-:Y:S02]  /*3880*/  FMUL.FTZ R74, R25, R102 ;  /* 0x00000066194a7220 */ /* 0x000fe40000410000 */
[----:B------:R-:W-:-:S03]  /*3890*/  FMUL.FTZ R75, R26, R101 ;  /* 0x000000651a4b7220 */ /* 0x000fc60000410000 */
[----:B------:R-:W0:Y:S01]  /*38a0*/  MUFU.EX2 R96, R96 ;  /* 0x0000006000607308 */ /* 0x000e220000000800 */
[----:B-1----:R-:W-:-:S07]  /*38b0*/  FMUL.FTZ R94, R27, R106 ;  /* 0x0000006a1b5e7220 */ /* 0x002fce0000410000 */
[----:B------:R-:W-:Y:S08]  /*38c0*/  MUFU.EX2 R61, R61 ;  /* 0x0000003d003d7308 */ /* 0x000ff00000000800 */
[----:B------:R-:W1:Y:S01]  /*38d0*/  MUFU.EX2 R62, R62 ;  /* 0x0000003e003e7308 */ /* 0x000e620000000800 */
[----:B0-----:R-:W-:-:S07]  /*38e0*/  FADD.FTZ R96, R96, 1 ;  /* 0x3f80000060607421 */ /* 0x001fce0000010000 */
[----:B------:R-:W0:Y:S08]  /*38f0*/  MUFU.EX2 R60, R60 ;  /* 0x0000003c003c7308 */ /* 0x000e300000000800 */
[----:B------:R-:W0:Y:S01]  /*3900*/  MUFU.EX2 R59, R59 ;  /* 0x0000003b003b7308 */ /* 0x000e220000000800 */
[----:B-1----:R-:W-:-:S07]  /*3910*/  FADD.FTZ R62, R62, 1 ;  /* 0x3f8000003e3e7421 */ /* 0x002fce0000010000 */
[----:B------:R-:W1:Y:S01]  /*3920*/  MUFU.EX2 R58, R58 ;  /* 0x0000003a003a7308 */ /* 0x000e620000000800 */
[----:B0-----:R-:W-:-:S07]  /*3930*/  FADD.FTZ R60, R60, 1 ;  /* 0x3f8000003c3c7421 */ /* 0x001fce0000010000 */
[----:B------:R-:W0:Y:S08]  /*3940*/  MUFU.EX2 R56, R56 ;  /* 0x0000003800387308 */ /* 0x000e300000000800 */
[----:B------:R-:W0:Y:S01]  /*3950*/  MUFU.RCP R95, R95 ;  /* 0x0000005f005f7308 */ /* 0x000e220000001000 */
[----:B------:R-:W-:-:S07]  /*3960*/  FADD.FTZ R59, R59, 1 ;  /* 0x3f8000003b3b7421 */ /* 0x000fce0000010000 */
[----:B------:R-:W-:Y:S01]  /*3970*/  MUFU.RCP R96, R96 ;  /* 0x0000006000607308 */ /* 0x000fe20000001000 */
[----:B-----5:R-:W-:Y:S04]  /*3980*/  STS.128 [R2.X16], R28 ;  /* 0x0000001c02007388 */ /* 0x020fe8000000cc00 */
[----:B---3--:R-:W-:Y:S04]  /*3990*/  STS.128 [R2.X16+0x200], R32 ;  /* 0x0002002002007388 */ /* 0x008fe8000000cc00 */
[----:B----4-:R3:W-:Y:S04]  /*39a0*/  STS.128 [R2.X16+0x400], R40 ;  /* 0x0004002802007388 */ /* 0x0107e8000000cc00 */
[----:B--2---:R2:W-:Y:S01]  /*39b0*/  STS.128 [R2.X16+0x600], R44 ;  /* 0x0006002c02007388 */ /* 0x0045e2000000cc00 */
[----:B------:R-:W-:-:S06]  /*39c0*/  NOP ;  /* 0x0000000000007918 */ /* 0x000fcc0000000000 */
[----:B------:R-:W4:Y:S04]  /*39d0*/  LDS.128 R32, [R105.X16] ;  /* 0x0000000069207984 */ /* 0x000f28000000cc00 */
[----:B------:R-:W5:Y:S01]  /*39e0*/  LDS.128 R28, [R105.X16+0x10] ;  /* 0x00001000691c7984 */ /* 0x000f62000000cc00 */
[----:B---3--:R-:W-:Y:S02]  /*39f0*/  FADD.FTZ R40, -R100, 1 ;  /* 0x3f80000064287421 */ /* 0x008fe40000010100 */
[C---:B------:R-:W-:Y:S02]  /*3a00*/  FFMA.FTZ R41, R20.reuse, R19, 1 ;  /* 0x3f80000014297423 */ /* 0x040fe40000010013 */
[----:B------:R-:W-:Y:S02]  /*3a10*/  FMUL.FTZ R19, R20, R97 ;  /* 0x0000006114137220 */ /* 0x000fe40000410000 */
        /* <DEDUP_REMOVED lines=13> */
[----:B------:R-:W2:Y:S01]  /*3af0*/  LDS.128 R24, [R105.X16+0x20] ;  /* 0x0000200069187984 */ /* 0x000ea2000000cc00 */
[----:B----4-:R-:W-:Y:S02]  /*3b00*/  FMUL.FTZ R20, R36, R32 ;  /* 0x0000002024147220 */ /* 0x010fe40000410000 */
[----:B------:R-:W-:Y:S02]  /*3b10*/  FMUL.FTZ R21, R37, R33 ;  /* 0x0000002125157220 */ /* 0x000fe40000410000 */
[----:B------:R-:W-:Y:S02]  /*3b20*/  FMUL.FTZ R22, R38, R34 ;  /* 0x0000002226167220 */ /* 0x000fe40000410000 */
[----:B------:R-:W-:Y:S02]  /*3b30*/  FMUL.FTZ R23, R39, R35 ;  /* 0x0000002327177220 */ /* 0x000fe40000410000 */
[----:B-----5:R-:W-:Y:S02]  /*3b40*/  FMUL.FTZ R40, R68, R28 ;  /* 0x0000001c44287220 */ /* 0x020fe40000410000 */
[----:B------:R-:W-:-:S02]  /*3b50*/  FMUL.FTZ R20, R97, R20 ;  /* 0x0000001461147220 */ /* 0x000fc40000410000 */
[----:B------:R-:W-:Y:S01]  /*3b60*/  FMUL.FTZ R21, R100, R21 ;  /* 0x0000001564157220 */ /* 0x000fe20000410000 */
[----:B------:R-:W-:Y:S01]  /*3b70*/  MUFU.RCP R97, R62 ;  /* 0x0000003e00617308 */ /* 0x000fe20000001000 */
[----:B------:R-:W-:Y:S02]  /*3b80*/  FMUL.FTZ R22, R99, R22 ;  /* 0x0000001663167220 */ /* 0x000fe40000410000 */
[----:B------:R-:W-:Y:S02]  /*3b90*/  FMUL.FTZ R23, R98, R23 ;  /* 0x0000001762177220 */ /* 0x000fe40000410000 */
[----:B------:R-:W-:Y:S02]  /*3ba0*/  FMUL.FTZ R63, R63, R40 ;  /* 0x000000283f3f7220 */ /* 0x000fe40000410000 */
[----:B------:R-:W-:Y:S02]  /*3bb0*/  FMUL.FTZ R40, R20, R41 ;  /* 0x0000002914287220 */ /* 0x000fe40000410000 */
[----:B------:R-:W-:-:S02]  /*3bc0*/  FMUL.FTZ R41, R21, R42 ;  /* 0x0000002a15297220 */ /* 0x000fc40000410000 */
[----:B------:R-:W-:Y:S02]  /*3bd0*/  FMUL.FTZ R42, R22, R43 ;  /* 0x0000002b162a7220 */ /* 0x000fe40000410000 */
[----:B------:R-:W-:Y:S02]  /*3be0*/  FMUL.FTZ R43, R23, R44 ;  /* 0x0000002c172b7220 */ /* 0x000fe40000410000 */
[----:B------:R-:W3:Y:S01]  /*3bf0*/  LDS.128 R20, [R105.X16+0x30] ;  /* 0x0000300069147984 */ /* 0x000ee2000000cc00 */
[----:B------:R-:W-:Y:S02]  /*3c00*/  FADD.FTZ R98, R61, 1 ;  /* 0x3f8000003d627421 */ /* 0x000fe40000010000 */
[----:B------:R-:W-:Y:S01]  /*3c10*/  FMUL.FTZ R45, R69, R29 ;  /* 0x0000001d452d7220 */ /* 0x000fe20000410000 */
[----:B------:R-:W-:Y:S01]  /*3c20*/  BAR.SYNC.DEFER_BLOCKING 0x0 ;  /* 0x0000000000007b1d */ /* 0x000fe20000010000 */
[----:B------:R-:W-:Y:S02]  /*3c30*/  FMUL.FTZ R44, R70, R30 ;  /* 0x0000001e462c7220 */ /* 0x000fe40000410000 */
[----:B------:R-:W-:-:S02]  /*3c40*/  FMUL.FTZ R61, R71, R31 ;  /* 0x0000001f473d7220 */ /* 0x000fc40000410000 */
[----:B------:R-:W-:Y:S01]  /*3c50*/  FMUL.FTZ R45, R102, R45 ;  /* 0x0000002d662d7220 */ /* 0x000fe20000410000 */
[----:B------:R-:W4:Y:S01]  /*3c60*/  MUFU.RCP R98, R98 ;  /* 0x0000006200627308 */ /* 0x000f220000001000 */
[----:B------:R-:W-:Y:S02]  /*3c70*/  FMUL.FTZ R44, R101, R44 ;  /* 0x0000002c652c7220 */ /* 0x000fe40000410000 */
[----:B------:R-:W-:-:S05]  /*3c80*/  FMUL.FTZ R61, R106, R61 ;  /* 0x0000003d6a3d7220 */ /* 0x000fca0000410000 */
[----:B------:R-:W5:Y:S01]  /*3c90*/  MUFU.RCP R99, R60 ;  /* 0x0000003c00637308 */ /* 0x000f620000001000 */
[----:B-1----:R-:W-:Y:S02]  /*3ca0*/  FADD.FTZ R58, R58, 1 ;  /* 0x3f8000003a3a7421 */ /* 0x002fe40000010000 */
[----:B0-----:R-:W-:Y:S01]  /*3cb0*/  FADD.FTZ R56, R56, 1 ;  /* 0x3f80000038387421 */ /* 0x001fe20000010000 */
[----:B------:R0:W-:Y:S04]  /*3cc0*/  STS.128 [R112.X16], R40 ;  /* 0x0000002870007388 */ /* 0x0001e8000000cc00 */
[----:B------:R-:W1:Y:S08]  /*3cd0*/  MUFU.RCP R100, R59 ;  /* 0x0000003b00647308 */ /* 0x000e700000001000 */
[----:B------:R-:W1:Y:S01]  /*3ce0*/  MUFU.RCP R101, R58 ;  /* 0x0000003a00657308 */ /* 0x000e620000001000 */
[----:B0-----:R-:W-:-:S02]  /*3cf0*/  FMUL.FTZ R41, R45, R104 ;  /* 0x000000682d297220 */ /* 0x001fc40000410000 */
[----:B------:R-:W-:Y:S02]  /*3d00*/  FMUL.FTZ R42, R44, R47 ;  /* 0x0000002f2c2a7220 */ /* 0x000fe40000410000 */
[----:B------:R-:W-:Y:S02]  /*3d10*/  FADD.FTZ R45, -R95, 1 ;  /* 0x3f8000005f2d7421 */ /* 0x000fe40000010100 */
[----:B--2---:R-:W-:Y:S02]  /*3d20*/  FMUL.FTZ R44, R52, R24 ;  /* 0x00000018342c7220 */ /* 0x004fe40000410000 */
[----:B------:R-:W-:Y:S02]  /*3d30*/  FMUL.FTZ R40, R63, R46 ;  /* 0x0000002e3f287220 */ /* 0x000fe40000410000 */
[----:B------:R-:W-:Y:S01]  /*3d40*/  FMUL.FTZ R43, R61, R108 ;  /* 0x0000006c3d2b7220 */ /* 0x000fe20000410000 */
[----:B------:R3:W0:Y:S01]  /*3d50*/  MUFU.RCP R102, R56 ;  /* 0x0000003800667308 */ /* 0x0006220000001000 */
[----:B------:R-:W-:-:S02]  /*3d60*/  FFMA.FTZ R45, R64, R45, 1 ;  /* 0x3f800000402d7423 */ /* 0x000fc4000001002d */
[----:B------:R-:W-:Y:S01]  /*3d70*/  FMUL.FTZ R44, R95, R44 ;  /* 0x0000002c5f2c7220 */ /* 0x000fe20000410000 */
[----:B------:R2:W-:Y:S01]  /*3d80*/  STS.128 [R112.X16+0x10], R40 ;  /* 0x0000102870007388 */ /* 0x0005e2000000cc00 */
[----:B----4-:R-:W-:Y:S02]  /*3d90*/  FADD.FTZ R46, -R98, 1 ;  /* 0x3f800000622e7421 */ /* 0x010fe40000010100 */
[----:B-----5:R-:W-:Y:S02]  /*3da0*/  FADD.FTZ R47, -R99, 1 ;  /* 0x3f800000632f7421 */ /* 0x020fe40000010100 */
[----:B---3--:R-:W-:Y:S02]  /*3db0*/  FMUL.FTZ R56, R152, R20 ;  /* 0x0000001498387220 */ /* 0x008fe40000410000 */
[----:B------:R-:W-:Y:S02]  /*3dc0*/  FFMA.FTZ R46, R67, R46, 1 ;  /* 0x3f800000432e7423 */ /* 0x000fe4000001002e */
[----:B------:R-:W-:-:S02]  /*3dd0*/  FFMA.FTZ R47, R48, R47, 1 ;  /* 0x3f800000302f7423 */ /* 0x000fc4000001002f */
[----:B--2---:R-:W-:Y:S02]  /*3de0*/  FMUL.FTZ R40, R44, R45 ;  /* 0x0000002d2c287220 */ /* 0x004fe40000410000 */
[----:B------:R-:W-:Y:S02]  /*3df0*/  FADD.FTZ R44, -R96, 1 ;  /* 0x3f800000602c7421 */ /* 0x000fe40000010100 */
[----:B------:R-:W-:Y:S02]  /*3e00*/  FADD.FTZ R45, -R97, 1 ;  /* 0x3f800000612d7421 */ /* 0x000fe40000010100 */
[----:B------:R-:W-:Y:S02]  /*3e10*/  FMUL.FTZ R41, R53, R25 ;  /* 0x0000001935297220 */ /* 0x000fe40000410000 */
[----:B------:R-:W-:Y:S02]  /*3e20*/  FMUL.FTZ R42, R54, R26 ;  /* 0x0000001a362a7220 */ /* 0x000fe40000410000 */
[----:B------:R-:W-:-:S02]  /*3e30*/  FMUL.FTZ R43, R55, R27 ;  /* 0x0000001b372b7220 */ /* 0x000fc40000410000 */
[----:B------:R-:W-:Y:S02]  /*3e40*/  FFMA.FTZ R44, R65, R44, 1 ;  /* 0x3f800000412c7423 */ /* 0x000fe4000001002c */
[----:B------:R-:W-:Y:S02]  /*3e50*/  FFMA.FTZ R45, R66, R45, 1 ;  /* 0x3f800000422d7423 */ /* 0x000fe4000001002d */
        /* <DEDUP_REMOVED lines=8> */
[----:B-1----:R-:W-:Y:S02]  /*3ee0*/  FADD.FTZ R46, -R100, 1 ;  /* 0x3f800000642e7421 */ /* 0x002fe40000010100 */
[----:B------:R-:W-:-:S02]  /*3ef0*/  FMUL.FTZ R45, R153, R21 ;  /* 0x00000015992d7220 */ /* 0x000fc40000410000 */
[----:B------:R-:W-:Y:S02]  /*3f00*/  FADD.FTZ R47, -R101, 1 ;  /* 0x3f800000652f7421 */ /* 0x000fe40000010100 */
[----:B------:R-:W-:Y:S02]  /*3f10*/  FMUL.FTZ R56, R154, R22 ;  /* 0x000000169a387220 */ /* 0x000fe40000410000 */
[----:B0-----:R-:W-:Y:S02]  /*3f20*/  FADD.FTZ R58, -R102, 1 ;  /* 0x3f800000663a7421 */ /* 0x001fe40000010100 */
[----:B------:R-:W-:Y:S02]  /*3f30*/  FMUL.FTZ R57, R155, R23 ;  /* 0x000000179b397220 */ /* 0x000fe40000410000 */
[----:B------:R-:W-:Y:S02]  /*3f40*/  FFMA.FTZ R46, R49, R46, 1 ;  /* 0x3f800000312e7423 */ /* 0x000fe4000001002e */
[----:B------:R-:W-:-:S02]  /*3f50*/  FMUL.FTZ R45, R100, R45 ;  /* 0x0000002d642d7220 */ /* 0x000fc40000410000 */
[----:B------:R-:W-:Y:S02]  /*3f60*/  FFMA.FTZ R47, R50, R47, 1 ;  /* 0x3f800000322f7423 */ /* 0x000fe4000001002f */
        /* <DEDUP_REMOVED lines=24> */
[----:B------:R-:W-:Y:S02]  /*40f0*/  FMUL.FTZ R107, R68, R73 ;  /* 0x00000049446b7220 */ /* 0x000fe40000410000 */
[----:B------:R-:W-:Y:S01]  /*4100*/  FMUL.FTZ R99, R48, R99 ;  /* 0x0000006330637220 */ /* 0x000fe20000410000 */
[----:B------:R-:W-:Y:S01]  /*4110*/  MOV R48, UR7 ;  /* 0x0000000700307c02 */ /* 0x000fe20008000f00 */
[----:B------:R-:W-:Y:S01]  /*4120*/  FMUL.FTZ R100, R49, R100 ;  /* 0x0000006431647220 */ /* 0x000fe20000410000 */
[----:B------:R-:W-:Y:S01]  /*4130*/  MOV R49, UR8 ;  /* 0x0000000800317c02 */ /* 0x000fe20008000f00 */
[----:B------:R-:W-:Y:S02]  /*4140*/  FMUL.FTZ R105, R69, R74 ;  /* 0x0000004a45697220 */ /* 0x000fe40000410000 */
[----:B------:R-:W-:Y:S02]  /*4150*/  FMUL.FTZ R103, R70, R75 ;  /* 0x0000004b46677220 */ /* 0x000fe40000410000 */
[----:B------:R-:W-:Y:S01]  /*4160*/  FMUL.FTZ R110, R36, R19 ;  /* 0x00000013246e7220 */ /* 0x000fe20000410000 */
[----:B------:R4:W-:Y:S01]  /*4170*/  STL [R1+0x18], R107 ;  /* 0x0000186b01007387 */ /* 0x0009e20000100800 */
[----:B------:R-:W-:-:S02]  /*4180*/  FMUL.FTZ R109, R37, R72 ;  /* 0x00000048256d7220 */ /* 0x000fc40000410000 */
[----:B------:R-:W-:Y:S01]  /*4190*/  FMUL.FTZ R101, R50, R101 ;  /* 0x0000006532657220 */ /* 0x000fe20000410000 */
[----:B------:R4:W-:Y:S01]  /*41a0*/  STL [R1+0x14], R105 ;  /* 0x0000146901007387 */ /* 0x0009e20000100800 */
[----:B------:R-:W-:Y:S02]  /*41b0*/  FMUL.FTZ R38, R38, R93 ;  /* 0x0000005d26267220 */ /* 0x000fe40000410000 */
[----:B------:R-:W-:Y:S01]  /*41c0*/  IMAD.WIDE R48, R111, 0x10, R48 ;  /* 0x000000106f307825 */ /* 0x000fe200078e0230 */
[----:B------:R4:W-:Y:S03]  /*41d0*/  STL [R1], R103 ;  /* 0x0000006701007387 */ /* 0x0009e60000100800 */
[----:B------:R-:W-:Y:S01]  /*41e0*/  FMUL.FTZ R50, R39, R92 ;  /* 0x0000005c27327220 */ /* 0x000fe20000410000 */
[----:B------:R4:W-:Y:S01]  /*41f0*/  STL [R1+0x10], R110 ;  /* 0x0000106e01007387 */ /* 0x0009e20000100800 */
[----:B------:R-:W-:-:S03]  /*4200*/  ISETP.NE.U32.AND P0, PT, RZ, c[0x0][0x270], PT ;  /* 0x00009c00ff007a0c */ /* 0x000fc60003f05070 */
[----:B------:R4:W-:Y:S04]  /*4210*/  STL [R1+0xc], R109 ;  /* 0x00000c6d01007387 */ /* 0x0009e80000100800 */
[----:B------:R4:W-:Y:S04]  /*4220*/  STL [R1+0x8], R38 ;  /* 0x0000082601007387 */ /* 0x0009e80000100800 */
[----:B0-----:R4:W-:Y:S04]  /*4230*/  STG.E.128 [R48.64], R60 ;  /* 0x0000003c30007986 */ /* 0x0019e8000c101d20 */
[----:B-1----:R4:W-:Y:S04]  /*4240*/  STG.E.128 [R48.64+0x200], R56 ;  /* 0x0002003830007986 */ /* 0x0029e8000c101d20 */
[----:B------:R4:W-:Y:S04]  /*4250*/  STL [R1+0x4], R50 ;  /* 0x0000043201007387 */ /* 0x0009e80000100800 */
[----:B--2---:R4:W-:Y:S04]  /*4260*/  STG.E.128 [R48.64+0x400], R44 ;  /* 0x0004002c30007986 */ /* 0x0049e8000c101d20 */
[----:B---3--:R4:W-:Y:S01]  /*4270*/  STG.E.128 [R48.64+0x600], R40 ;  /* 0x0006002830007986 */ /* 0x0089e2000c101d20 */
[----:B------:R-:W-:Y:S01]  /*4280*/  ISETP.NE.AND.EX P0, PT, RZ, c[0x0][0x274], PT, P0 ;  /* 0x00009d00ff007a0c */ /* 0x000fe20003f05300 */
[----:B------:R-:W-:-:S04]  /*4290*/  FFMA.FTZ R36, R88, R110, R113 ;  /* 0x0000006e58247223 */ /* 0x000fc80000010071 */
[----:B------:R-:W-:Y:S02]  /*42a0*/  FFMA.FTZ R37, R89, R109, R36 ;  /* 0x0000006d59257223 */ /* 0x000fe40000010024 */
[----:B------:R-:W-:Y:S02]  /*42b0*/  FMUL.FTZ R95, R64, R95 ;  /* 0x0000005f405f7220 */ /* 0x000fe40000410000 */
[----:B------:R-:W-:Y:S02]  /*42c0*/  FMUL.FTZ R96, R65, R96 ;  /* 0x0000006041607220 */ /* 0x000fe40000410000 */
        /* <DEDUP_REMOVED lines=13> */
[----:B------:R-:W-:Y:S01]  /*43a0*/  FFMA.FTZ R39, R91, R50, R36 ;  /* 0x000000325b277223 */ /* 0x000fe20000010024 */
[----:B------:R-:W-:Y:S05]  /*43b0*/  @!P0 BRA `(.L_x_2016) ;  /* 0x000002e000008947 */ /* 0x000fea0003800000 */
[----:B----4-:R-:W-:Y:S01]  /*43c0*/  BAR.SYNC.DEFER_BLOCKING 0x0 ;  /* 0x0000000000007b1d */ /* 0x010fe20000010000 */
        /* <DEDUP_REMOVED lines=45> */
.L_x_2016:
[----:B0---4-:R-:W-:Y:S01]  /*46a0*/  FFMA.FTZ R20, R84, R107, R39 ;  /* 0x0000006b54147223 */ /* 0x011fe20000010027 */
[----:B------:R-:W-:Y:S01]  /*46b0*/  BAR.SYNC.DEFER_BLOCKING 0x0 ;  /* 0x0000000000007b1d */ /* 0x000fe20000010000 */
[----:B------:R-:W-:Y:S01]  /*46c0*/  FMUL.FTZ R59, R50, UR4 ;  /* 0x00000004323b7c20 */ /* 0x000fe20008410000 */
        /* <DEDUP_REMOVED lines=11> */
[----:B------:R-:W-:-:S02]  /*4780*/  FMUL.FTZ R56, R110, UR4 ;  /* 0x000000046e387c20 */ /* 0x000fc40008410000 */
[----:B------:R-:W-:Y:S02]  /*4790*/  FFMA.FTZ R20, R80, R164, R19 ;  /* 0x000000a450147223 */ /* 0x000fe40000010013 */
        /* <DEDUP_REMOVED lines=21> */
[----:B------:R-:W-:Y:S01]  /*48f0*/  FMUL.FTZ R47, R155, UR4 ;  /* 0x000000049b2f7c20 */ /* 0x000fe20008410000 */
[----:B------:R-:W-:Y:S05]  /*4900*/  @!P1 BRA `(.L_x_2017) ;  /* 0x0000382000009947 */ /* 0x000fea0003800000 */
[----:B0-----:R-:W-:Y:S01]  /*4910*/  UIADD3 UR36, UR35, -0x1, URZ ;  /* 0xffffffff23247890 */ /* 0x001fe2000fffe03f */
[----:B------:R-:W-:Y:S01]  /*4920*/  HFMA2.MMA R75, -RZ, RZ, 0, 0 ;  /* 0x00000000ff4b7435 */ /* 0x000fe200000001ff */
[----:B------:R-:W-:Y:S02]  /*4930*/  UMOV UR8, URZ ;  /* 0x0000003f00087c82 */ /* 0x000fe40008000000 */
[----:B------:R-:W-:-:S02]  /*4940*/  ULEA.HI UR7, UR36, UR36, URZ, 0x1 ;  /* 0x0000002424077291 */ /* 0x000fc4000f8f083f */
[----:B------:R-:W-:Y:S02]  /*4950*/  UMOV UR9, URZ ;  /* 0x0000003f00097c82 */ /* 0x000fe40008000000 */
[----:B------:R-:W-:-:S04]  /*4960*/  ULOP3.LUT UR7, UR7, 0xfffffe, URZ, 0xc0, !UPT ;  /* 0x00fffffe07077892 */ /* 0x000fc8000f8ec03f */
[----:B------:R-:W-:-:S03]  /*4970*/  UIADD3 UR36, UR36, -UR7, URZ ;  /* 0x8000000724247290 */ /* 0x000fc6000fffe03f */
[----:B------:R-:W-:Y:S02]  /*4980*/  UMOV UR7, URZ ;  /* 0x0000003f00077c82 */ /* 0x000fe40008000000 */
.L_x_2065:
[----:B------:R-:W-:Y:S02]  /*4990*/  ULDC.64 UR20, c[0x0][0x180] ;  /* 0x0000600000147ab9 */ /* 0x000fe40000000a00 */
[----:B------:R-:W-:Y:S02]  /*49a0*/  UIMAD UR40, UR19, UR20, URZ ;  /* 0x00000014132872a4 */ /* 0x000fe4000f8e023f */
        /* <DEDUP_REMOVED lines=14> */
[----:B------:R-:W-:Y:S01]  /*4a90*/  MOV R33, UR23 ;  /* 0x0000001700217c02 */ /* 0x000fe20008000f00 */
[----:B------:R-:W-:Y:S02]  /*4aa0*/  UIMAD.WIDE.U32 UR22, UR7, UR20, URZ ;  /* 0x00000014071672a5 */ /* 0x000fe4000f8e003f */
[----:B------:R-:W-:Y:S02]  /*4ab0*/  UIMAD UR20, UR40, UR20, URZ ;  /* 0x00000014281472a4 */ /* 0x000fe4000f8e023f */
[----:B------:R0:W2:Y:S01]  /*4ac0*/  LDG.E R19, [R32.64] ;  /* 0x0000002020137981 */ /* 0x0000a2000c1e1900 */
[----:B------:R-:W-:Y:S01]  /*4ad0*/  SHF.L.U32 R20, R0, 0x2, RZ ;  /* 0x0000000200147819 */ /* 0x000fe200000006ff */
[----:B------:R-:W-:Y:S02]  /*4ae0*/  UIMAD UR20, UR7, UR21, UR20 ;  /* 0x00000015071472a4 */ /* 0x000fe4000f8e0214 */
[----:B------:R-:W-:Y:S01]  /*4af0*/  ULEA UR21, UP0, UR22, UR31, 0x2 ;  /* 0x0000001f16157291 */ /* 0x000fe2000f80103f */
[----:B------:R-:W-:Y:S01]  /*4b00*/  LOP3.LUT R20, R20, 0xffffff80, RZ, 0xc0, !PT ;  /* 0xffffff8014147812 */ /* 0x000fe200078ec0ff */
[----:B------:R-:W-:-:S03]  /*4b10*/  UIADD3 UR20, UR23, UR20, URZ ;  /* 0x0000001417147290 */ /* 0x000fc6000fffe03f */
[----:B------:R-:W-:Y:S01]  /*4b20*/  LOP3.LUT R20, R20, 0x1f, R0, 0xf8, !PT ;  /* 0x0000001f14147812 */ /* 0x000fe200078ef800 */
[----:B------:R-:W-:Y:S01]  /*4b30*/  ULEA.HI.X UR22, UR22, UR34, UR20, 0x2, UP0 ;  /* 0x0000002216167291 */ /* 0x000fe200080f1414 */
[----:B------:R-:W-:-:S05]  /*4b40*/  MOV R36, UR21 ;  /* 0x0000001500247c02 */ /* 0x000fca0008000f00 */
[----:B------:R-:W-:Y:S01]  /*4b50*/  MOV R37, UR22 ;  /* 0x0000001600257c02 */ /* 0x000fe20008000f00 */
[----:B------:R-:W1:Y:S01]  /*4b60*/  S2R R40, SR_LANEID ;  /* 0x0000000000287919 */ /* 0x000e620000000000 */
[----:B------:R-:W-:-:S03]  /*4b70*/  ULDC.64 UR22, c[0x0][0x1b8] ;  /* 0x00006e0000167ab9 */ /* 0x000fc60000000a00 */
[----:B------:R-:W-:-:S05]  /*4b80*/  IMAD.WIDE R36, R20, 0x10, R36 ;  /* 0x0000001014247825 */ /* 0x000fca00078e0224 */
[----:B------:R3:W4:Y:S04]  /*4b90*/  LDG.E.128 R20, [R36.64] ;  /* 0x0000002024147981 */ /* 0x000728000c1e1d00 */
[----:B------:R3:W4:Y:S04]  /*4ba0*/  LDG.E.128 R24, [R36.64+0x200] ;  /* 0x0002002024187981 */ /* 0x000728000c1e1d00 */
[----:B------:R3:W4:Y:S04]  /*4bb0*/  LDG.E.128 R28, [R36.64+0x400] ;  /* 0x00040020241c7981 */ /* 0x000728000c1e1d00 */
[----:B0-----:R3:W4:Y:S01]  /*4bc0*/  LDG.E.128 R32, [R36.64+0x600] ;  /* 0x0006002024207981 */ /* 0x001722000c1e1d00 */
[----:B------:R-:W-:Y:S01]  /*4bd0*/  UIMAD UR42, UR19, UR22, URZ ;  /* 0x00000016132a72a4 */ /* 0x000fe2000f8e023f */
[C---:B------:R-:W-:Y:S01]  /*4be0*/  LOP3.LUT P0, RZ, R0.reuse, 0x1f, RZ, 0xc0, !PT ;  /* 0x0000001f00ff7812 */ /* 0x040fe2000780c0ff */
[----:B------:R-:W-:Y:S01]  /*4bf0*/  UIMAD.WIDE.U32 UR20, UR18, UR22, URZ ;  /* 0x00000016121472a5 */ /* 0x000fe2000f8e003f */
[----:B------:R-:W-:Y:S01]  /*4c00*/  MOV R38, UR35 ;  /* 0x0000002300267c02 */ /* 0x000fe20008000f00 */
[----:B------:R-:W-:Y:S01]  /*4c10*/  UIMAD UR42, UR18, UR23, UR42 ;  /* 0x00000017122a72a4 */ /* 0x000fe2000f8e022a */
[----:B------:R-:W-:-:S02]  /*4c20*/  ISETP.NE.AND P1, PT, R0, RZ, PT ;  /* 0x000000ff0000720c */ /* 0x000fc40003f25270 */
[----:B------:R-:W-:Y:S01]  /*4c30*/  ULDC.64 UR22, c[0x0][0x1c0] ;  /* 0x0000700000167ab9 */ /* 0x000fe20000000a00 */
[----:B------:R-:W-:Y:S01]  /*4c40*/  ISETP.LT.OR P0, PT, R38, 0x2, P0 ;  /* 0x000000022600780c */ /* 0x000fe20000701670 */
[----:B------:R-:W-:Y:S01]  /*4c50*/  UIADD3 UR21, UR21, UR42, URZ ;  /* 0x0000002a15157290 */ /* 0x000fe2000fffe03f */
[----:B-1----:R-:W-:Y:S01]  /*4c60*/  IMAD R92, R40, 0x3, R2 ;  /* 0x00000003285c7824 */ /* 0x002fe200078e0202 */
[----:B------:R-:W-:Y:S01]  /*4c70*/  UIMAD UR40, UR40, UR22, URZ ;  /* 0x00000016282872a4 */ /* 0x000fe2000f8e023f */
[----:B---3--:R-:W-:Y:S01]  /*4c80*/  MOV R36, UR35 ;  /* 0x0000002300247c02 */ /* 0x008fe20008000f00 */
[----:B------:R-:W-:Y:S01]  /*4c90*/  UIMAD.WIDE.U32 UR20, UR7, UR22, UR20 ;  /* 0x00000016071472a5 */ /* 0x000fe2000f8e0014 */
[----:B------:R-:W-:Y:S01]  /*4ca0*/  MOV R37, UR36 ;  /* 0x0000002400257c02 */ /* 0x000fe20008000f00 */
[----:B------:R-:W-:Y:S01]  /*4cb0*/  UIMAD UR40, UR7, UR23, UR40 ;  /* 0x00000017072872a4 */ /* 0x000fe2000f8e0228 */
[----:B------:R-:W-:Y:S02]  /*4cc0*/  MOV R38, 0x100 ;  /* 0x0000010000267802 */ /* 0x000fe40000000f00 */
[----:B------:R-:W-:Y:S01]  /*4cd0*/  ULDC.64 UR22, c[0x0][0x230] ;  /* 0x00008c0000167ab9 */ /* 0x000fe20000000a00 */
[----:B------:R-:W-:Y:S01]  /*4ce0*/  MOV R39, c[0x0][0x16c] ;  /* 0x00005b0000277a02 */ /* 0x000fe20000000f00 */
[----:B------:R-:W-:Y:S01]  /*4cf0*/  UIADD3 UR21, UR21, UR40, URZ ;  /* 0x0000002815157290 */ /* 0x000fe2000fffe03f */
[----:B------:R-:W-:Y:S01]  /*4d00*/  @!P0 IADD3 R36, R36, -0x2, RZ ;  /* 0xfffffffe24248810 */ /* 0x000fe20007ffe0ff */
[----:B------:R-:W-:-:S04]  /*4d10*/  ULEA UR22, UP0, UR20, UR22, 0x2 ;  /* 0x0000001614167291 */ /* 0x000fc8000f80103f */
[----:B------:R-:W-:Y:S01]  /*4d20*/  ULEA.HI.X UR23, UR20, UR23, UR21, 0x2, UP0 ;  /* 0x0000001714177291 */ /* 0x000fe200080f1415 */
[----:B------:R-:W-:Y:S01]  /*4d30*/  @!P0 IMAD R36, R36, R39, UR7 ;  /* 0x0000000724248e24 */ /* 0x000fe2000f8e0227 */
[----:B------:R-:W-:-:S04]  /*4d40*/  MOV R116, UR22 ;  /* 0x0000001600747c02 */ /* 0x000fc80008000f00 */
[----:B------:R-:W-:Y:S02]  /*4d50*/  MOV R117, UR23 ;  /* 0x0000001700757c02 */ /* 0x000fe40008000f00 */
[----:B------:R-:W-:Y:S02]  /*4d60*/  MOV R113, RZ ;  /* 0x000000ff00717202 */ /* 0x000fe40000000f00 */
[----:B------:R-:W-:Y:S01]  /*4d70*/  MOV R112, 0x3f800000 ;  /* 0x3f80000000707802 */ /* 0x000fe20000000f00 */
        /* <DEDUP_REMOVED lines=15> */
[----:B------:R-:W-:Y:S01]  /*4e70*/  BSSY B0, `(.L_x_2018) ;  /* 0x0000074000007945 */ /* 0x000fe20003800000 */
[C---:B------:R-:W-:Y:S01]  /*4e80*/  LEA.HI R128, R0.reuse, R0, RZ, 0x1e ;  /* 0x0000000000807211 */ /* 0x040fe200078ff0ff */
[----:B--2---:R0:W1:Y:S02]  /*4e90*/  R2UR UR41, R19 ;  /* 0x00000000132973c2 */ /* 0x00406400000e0000 */
[----:B0-----:R-:W-:Y:S01]  /*4ea0*/  IADD3 R19, R0, 0x200, RZ ;  /* 0x0000020000137810 */ /* 0x001fe20007ffe0ff */
[----:B------:R-:W-:Y:S01]  /*4eb0*/  @!P1 IMAD R19, R37, R38, UR7 ;  /* 0x0000000725139e24 */ /* 0x000fe2000f8e0226 */
[----:B------:R-:W-:-:S02]  /*4ec0*/  MOV R37, 0x8 ;  /* 0x0000000800257802 */ /* 0x000fc40000000f00 */
[----:B-1----:R-:W-:Y:S01]  /*4ed0*/  MOV R107, UR41 ;  /* 0x00000029006b7c02 */ /* 0x002fe20008000f00 */
[----:B----4-:R0:W-:Y:S04]  /*4ee0*/  STS.128 [R2.X16], R20 ;  /* 0x0000001402007388 */ /* 0x0101e8000000cc00 */
[----:B------:R-:W-:Y:S01]  /*4ef0*/  FMUL.FTZ R107, R107, 1.4426950216293334961 ;  /* 0x3fb8aa3b6b6b7820 */ /* 0x000fe20000410000 */
[----:B------:R1:W-:Y:S03]  /*4f00*/  STS.128 [R2.X16+0x200], R24 ;  /* 0x0002001802007388 */ /* 0x0003e6000000cc00 */
[----:B------:R-:W-:Y:S01]  /*4f10*/  FMUL.FTZ R126, R107, R8 ;  /* 0x000000086b7e7220 */ /* 0x000fe20000410000 */
[----:B------:R-:W-:Y:S04]  /*4f20*/  STS.128 [R2.X16+0x400], R28 ;  /* 0x0004001c02007388 */ /* 0x000fe8000000cc00 */
[----:B------:R-:W-:Y:S01]  /*4f30*/  STS.128 [R2.X16+0x600], R32 ;  /* 0x0006002002007388 */ /* 0x000fe2000000cc00 */
[----:B------:R-:W2:Y:S01]  /*4f40*/  MUFU.EX2 R126, R126 ;  /* 0x0000007e007e7308 */ /* 0x000ea20000000800 */
[----:B------:R-:W-:-:S06]  /*4f50*/  NOP ;  /* 0x0000000000007918 */ /* 0x000fcc0000000000 */
[----:B------:R-:W3:Y:S01]  /*4f60*/  LDS.128 R40, [R92.X16] ;  /* 0x000000005c287984 */ /* 0x000ee2000000cc00 */
[----:B0-----:R-:W-:Y:S01]  /*4f70*/  SHF.L.U32 R23, R19, 0x2, RZ ;  /* 0x0000000213177819 */ /* 0x001fe200000006ff */
[----:B-1----:R-:W-:Y:S02]  /*4f80*/  @!P0 IMAD.WIDE R24, R36, R37, UR10 ;  /* 0x0000000a24188e25 */ /* 0x002fe4000f8e0225 */
[----:B------:R-:W0:Y:S04]  /*4f90*/  LDS.128 R36, [R92.X16+0x10] ;  /* 0x000010005c247984 */ /* 0x000e28000000cc00 */
[----:B------:R-:W1:Y:S04]  /*4fa0*/  LDS.128 R32, [R92.X16+0x20] ;  /* 0x000020005c207984 */ /* 0x000e68000000cc00 */
[----:B------:R-:W4:Y:S04]  /*4fb0*/  LDS.128 R28, [R92.X16+0x30] ;  /* 0x000030005c1c7984 */ /* 0x000f28000000cc00 */
[----:B------:R0:W5:Y:S04]  /*4fc0*/  LDG.E R116, [R116.64] ;  /* 0x0000002074747981 */ /* 0x000168000c1e1900 */
[----:B--2---:R2:W-:Y:S04]  /*4fd0*/  STS [R23+0x4c60], R126 ;  /* 0x004c607e17007388 */ /* 0x0045e80000000800 */
[----:B------:R-:W-:Y:S01]  /*4fe0*/  BAR.SYNC.DEFER_BLOCKING 0x0 ;  /* 0x0000000000007b1d */ /* 0x000fe20000010000 */
[----:B------:R-:W-:-:S02]  /*4ff0*/  FMUL.FTZ R19, R107, R9 ;  /* 0x000000096b137220 */ /* 0x000fc40000410000 */
[C---:B------:R-:W-:Y:S02]  /*5000*/  FMUL.FTZ R20, R107.reuse, R10 ;  /* 0x0000000a6b147220 */ /* 0x040fe40000410000 */
[C---:B------:R-:W-:Y:S02]  /*5010*/  FMUL.FTZ R21, R107.reuse, R11 ;  /* 0x0000000b6b157220 */ /* 0x040fe40000410000 */
[----:B------:R-:W0:Y:S01]  /*5020*/  MUFU.EX2 R19, R19 ;  /* 0x0000001300137308 */ /* 0x000e220000000800 */
[----:B------:R-:W-:-:S07]  /*5030*/  FMUL.FTZ R22, R107, R3 ;  /* 0x000000036b167220 */ /* 0x000fce0000410000 */
[----:B------:R-:W1:Y:S01]  /*5040*/  MUFU.EX2 R20, R20 ;  /* 0x0000001400147308 */ /* 0x000e620000000800 */
[----:B--2---:R-:W-:-:S07]  /*5050*/  FMUL.FTZ R23, R107, R4 ;  /* 0x000000046b177220 */ /* 0x004fce0000410000 */
[----:B------:R-:W2:Y:S01]  /*5060*/  MUFU.EX2 R21, R21 ;  /* 0x0000001500157308 */ /* 0x000ea20000000800 */
[----:B------:R1:W5:Y:S01]  /*5070*/  @!P0 LDG.E.64 R112, [R24.64] ;  /* 0x0000002018708981 */ /* 0x000362000c1e1b00 */
[----:B---3--:R-:W-:Y:S01]  /*5080*/  FMUL.FTZ R92, R93, R40 ;  /* 0x000000285d5c7220 */ /* 0x008fe20000410000 */
[----:B------:R-:W-:Y:S01]  /*5090*/  ISETP.NE.AND P0, PT, R0, 0x7f, PT ;  /* 0x0000007f0000780c */ /* 0x000fe20003f05270 */
[----:B------:R-:W-:Y:S02]  /*50a0*/  FMUL.FTZ R93, R94, R41 ;  /* 0x000000295e5d7220 */ /* 0x000fe40000410000 */
[----:B0-----:R-:W-:Y:S02]  /*50b0*/  FMUL.FTZ R103, R126, R19 ;  /* 0x000000137e677220 */ /* 0x001fe40000410000 */
[----:B------:R-:W0:Y:S01]  /*50c0*/  MUFU.EX2 R22, R22 ;  /* 0x0000001600167308 */ /* 0x000e220000000800 */
[----:B------:R-:W-:Y:S02]  /*50d0*/  FMUL.FTZ R122, R97, R42 ;  /* 0x0000002a617a7220 */ /* 0x000fe40000410000 */
[----:B-1----:R-:W-:-:S02]  /*50e0*/  FMUL.FTZ R24, R107, R5 ;  /* 0x000000056b187220 */ /* 0x002fc40000410000 */
[C---:B------:R-:W-:Y:S02]  /*50f0*/  FMUL.FTZ R25, R107.reuse, R6 ;  /* 0x000000066b197220 */ /* 0x040fe40000410000 */
[----:B------:R-:W-:Y:S01]  /*5100*/  FFMA.FTZ R97, R92, R19, R93 ;  /* 0x000000135c617223 */ /* 0x000fe2000001005d */
[----:B------:R-:W1:Y:S01]  /*5110*/  MUFU.EX2 R23, R23 ;  /* 0x0000001700177308 */ /* 0x000e620000000800 */
[----:B------:R-:W-:Y:S02]  /*5120*/  FMUL.FTZ R108, R20, R103 ;  /* 0x00000067146c7220 */ /* 0x000fe40000410000 */
[C---:B------:R-:W-:Y:S02]  /*5130*/  FMUL.FTZ R26, R107.reuse, R7 ;  /* 0x000000076b1a7220 */ /* 0x040fe40000410000 */
[----:B------:R-:W-:Y:S02]  /*5140*/  FMUL.FTZ R102, R107, R13 ;  /* 0x0000000d6b667220 */ /* 0x000fe40000410000 */
[----:B------:R-:W-:Y:S01]  /*5150*/  FMUL.FTZ R121, R96, R43 ;  /* 0x0000002b60797220 */ /* 0x000fe20000410000 */
[----:B------:R-:W3:Y:S01]  /*5160*/  MUFU.EX2 R24, R24 ;  /* 0x0000001800187308 */ /* 0x000ee20000000800 */
[----:B------:R-:W-:-:S02]  /*5170*/  FFMA.FTZ R114, R20, R97, R122 ;  /* 0x0000006114727223 */ /* 0x000fc4000001007a */
[----:B--2---:R-:W-:Y:S02]  /*5180*/  FMUL.FTZ R111, R21, R108 ;  /* 0x0000006c156f7220 */ /* 0x004fe40000410000 */
[----:B------:R-:W-:Y:S02]  /*5190*/  FMUL.FTZ R27, R107, R12 ;  /* 0x0000000c6b1b7220 */ /* 0x000fe40000410000 */
[----:B------:R-:W-:Y:S01]  /*51a0*/  FMUL.FTZ R95, R95, R36 ;  /* 0x000000245f5f7220 */ /* 0x000fe20000410000 */
[----:B------:R-:W2:Y:S01]  /*51b0*/  MUFU.EX2 R25, R25 ;  /* 0x0000001900197308 */ /* 0x000ea20000000800 */
[----:B------:R-:W-:Y:S02]  /*51c0*/  FFMA.FTZ R114, R21, R114, R121 ;  /* 0x0000007215727223 */ /* 0x000fe40000010079 */
[----:B------:R-:W-:Y:S02]  /*51d0*/  FMUL.FTZ R97, R98, R37 ;  /* 0x0000002562617220 */ /* 0x000fe40000410000 */
[----:B0-----:R-:W-:-:S02]  /*51e0*/  FFMA.FTZ R114, R22, R114, R95 ;  /* 0x0000007216727223 */ /* 0x001fc4000001005f */
[----:B------:R-:W-:Y:S01]  /*51f0*/  FMUL.FTZ R98, R99, R38 ;  /* 0x0000002663627220 */ /* 0x000fe20000410000 */
[----:B------:R0:W-:Y:S01]  /*5200*/  MUFU.EX2 R94, R102 ;  /* 0x00000066005e7308 */ /* 0x0001e20000000800 */
[----:B-1----:R-:W-:Y:S02]  /*5210*/  FFMA.FTZ R115, R23, R114, R97 ;  /* 0x0000007217737223 */ /* 0x002fe40000010061 */
[----:B------:R-:W-:Y:S02]  /*5220*/  FMUL.FTZ R103, R107, R15 ;  /* 0x0000000f6b677220 */ /* 0x000fe40000410000 */
[----:B------:R-:W-:Y:S02]  /*5230*/  FMUL.FTZ R100, R100, R39 ;  /* 0x0000002764647220 */ /* 0x000fe40000410000 */
[----:B---3--:R-:W-:Y:S01]  /*5240*/  FFMA.FTZ R115, R24, R115, R98 ;  /* 0x0000007318737223 */ /* 0x008fe20000010062 */
[----:B------:R-:W1:Y:S01]  /*5250*/  MUFU.EX2 R26, R26 ;  /* 0x0000001a001a7308 */ /* 0x000e620000000800 */
[----:B0-----:R-:W-:-:S02]  /*5260*/  FMUL.FTZ R102, R22, R111 ;  /* 0x0000006f16667220 */ /* 0x001fc40000410000 */
[----:B------:R-:W-:Y:S02]  /*5270*/  FMUL.FTZ R101, R101, R32 ;  /* 0x0000002065657220 */ /* 0x000fe40000410000 */
[----:B------:R-:W-:Y:S02]  /*5280*/  FMUL.FTZ R111, R23, R102 ;  /* 0x00000066176f7220 */ /* 0x000fe40000410000 */
[----:B--2---:R-:W-:Y:S01]  /*5290*/  FFMA.FTZ R115, R25, R115, R100 ;  /* 0x0000007319737223 */ /* 0x004fe20000010064 */
[----:B------:R-:W0:Y:S01]  /*52a0*/  MUFU.EX2 R27, R27 ;  /* 0x0000001b001b7308 */ /* 0x000e220000000800 */
[----:B------:R-:W-:Y:S02]  /*52b0*/  FMUL.FTZ R108, R24, R111 ;  /* 0x0000006f186c7220 */ /* 0x000fe40000410000 */
[----:B------:R-:W-:Y:S02]  /*52c0*/  FMUL.FTZ R111, R107, R17 ;  /* 0x000000116b6f7220 */ /* 0x000fe40000410000 */
[----:B------:R-:W-:-:S02]  /*52d0*/  FMUL.FTZ R117, R25, R108 ;  /* 0x0000006c19757220 */ /* 0x000fc40000410000 */
[C---:B------:R-:W-:Y:S01]  /*52e0*/  FMUL.FTZ R96, R107.reuse, R14 ;  /* 0x0000000e6b607220 */ /* 0x040fe20000410000 */
[----:B------:R2:W-:Y:S01]  /*52f0*/  MUFU.EX2 R99, R103 ;  /* 0x0000006700637308 */ /* 0x0005e20000000800 */
[C---:B-1----:R-:W-:Y:S02]  /*5300*/  FMUL.FTZ R108, R26.reuse, R117 ;  /* 0x000000751a6c7220 */ /* 0x042fe40000410000 */
[----:B------:R-:W-:Y:S02]  /*5310*/  FFMA.FTZ R114, R26, R115, R101 ;  /* 0x000000731a727223 */ /* 0x000fe40000010065 */
[----:B------:R-:W-:Y:S02]  /*5320*/  FMUL.FTZ R102, R107, R16 ;  /* 0x000000106b667220 */ /* 0x000fe40000410000 */
[----:B------:R-:W-:Y:S01]  /*5330*/  FMUL.FTZ R106, R106, R35 ;  /* 0x000000236a6a7220 */ /* 0x000fe20000410000 */
[----:B------:R-:W1:Y:S01]  /*5340*/  MUFU.EX2 R96, R96 ;  /* 0x0000006000607308 */ /* 0x000e620000000800 */
[----:B--2---:R-:W-:-:S02]  /*5350*/  FMUL.FTZ R103, R104, R33 ;  /* 0x0000002168677220 */ /* 0x004fc40000410000 */
[----:B------:R-:W-:Y:S02]  /*5360*/  FMUL.FTZ R104, R105, R34 ;  /* 0x0000002269687220 */ /* 0x000fe40000410000 */
[----:B0-----:R-:W-:Y:S02]  /*5370*/  FMUL.FTZ R115, R27, R108 ;  /* 0x0000006c1b737220 */ /* 0x001fe40000410000 */
[----:B------:R-:W-:Y:S01]  /*5380*/  FMUL.FTZ R108, R107, R18 ;  /* 0x000000126b6c7220 */ /* 0x000fe20000410000 */
[----:B------:R0:W-:Y:S01]  /*5390*/  MUFU.EX2 R105, R111 ;  /* 0x0000006f00697308 */ /* 0x0001e20000000800 */
[----:B----4-:R-:W-:Y:S02]  /*53a0*/  FMUL.FTZ R107, R109, R28 ;  /* 0x0000001c6d6b7220 */ /* 0x010fe40000410000 */
[----:B------:R-:W-:Y:S02]  /*53b0*/  FMUL.FTZ R109, R110, R29 ;  /* 0x0000001d6e6d7220 */ /* 0x000fe40000410000 */
[----:B------:R-:W-:-:S02]  /*53c0*/  FFMA.FTZ R117, R27, R114, R103 ;  /* 0x000000721b757223 */ /* 0x000fc40000010067 */
[----:B------:R-:W-:Y:S01]  /*53d0*/  FMUL.FTZ R115, R94, R115 ;  /* 0x000000735e737220 */ /* 0x000fe20000410000 */
[----:B------:R-:W2:Y:S01]  /*53e0*/  MUFU.EX2 R102, R102 ;  /* 0x0000006600667308 */ /* 0x000ea20000000800 */
[----:B0-----:R-:W-:Y:S02]  /*53f0*/  FMUL.FTZ R111, R78, R17 ;  /* 0x000000114e6f7220 */ /* 0x001fe40000410000 */
[----:B------:R-:W-:Y:S02]  /*5400*/  FFMA.FTZ R117, R94, R117, R104 ;  /* 0x000000755e757223 */ /* 0x000fe40000010068 */
[----:B------:R-:W-:Y:S02]  /*5410*/  FMUL.FTZ R110, R111, R30 ;  /* 0x0000001e6f6e7220 */ /* 0x000fe40000410000 */
[----:B------:R0:W3:Y:S01]  /*5420*/  @P0 LDS R111, [R0.X4+0x5464] ;  /* 0x00546400006f0984 */ /* 0x0000e20000004800 */
[----:B------:R-:W4:Y:S01]  /*5430*/  MUFU.EX2 R108, R108 ;  /* 0x0000006c006c7308 */ /* 0x000f220000000800 */
[----:B-1----:R-:W-:-:S02]  /*5440*/  FMUL.FTZ R114, R96, R115 ;  /* 0x0000007360727220 */ /* 0x002fc40000410000 */
[----:B------:R-:W-:Y:S02]  /*5450*/  FFMA.FTZ R118, R96, R117, R106 ;  /* 0x0000007560767223 */ /* 0x000fe4000001006a */
[C---:B------:R-:W-:Y:S02]  /*5460*/  FMUL.FTZ R115, R99.reuse, R114 ;  /* 0x0000007263737220 */ /* 0x040fe40000410000 */
[----:B------:R-:W-:Y:S02]  /*5470*/  FFMA.FTZ R118, R99, R118, R107 ;  /* 0x0000007663767223 */ /* 0x000fe4000001006b */
[C---:B--2---:R-:W-:Y:S02]  /*5480*/  FMUL.FTZ R114, R102.reuse, R115 ;  /* 0x0000007366727220 */ /* 0x044fe40000410000 */
[----:B------:R-:W-:Y:S02]  /*5490*/  FFMA.FTZ R118, R102, R118, R109 ;  /* 0x0000007666767223 */ /* 0x000fe4000001006d */
[----:B------:R-:W-:-:S02]  /*54a0*/  FMUL.FTZ R115, R105, R114 ;  /* 0x0000007269737220 */ /* 0x000fc40000410000 */
[----:B------:R-:W-:Y:S02]  /*54b0*/  FMUL.FTZ R120, R120, R31 ;  /* 0x0000001f78787220 */ /* 0x000fe40000410000 */
[----:B------:R-:W-:Y:S02]  /*54c0*/  FFMA.FTZ R117, R105, R118, R110 ;  /* 0x0000007669757223 */ /* 0x000fe4000001006e */
[C---:B----4-:R-:W-:Y:S02]  /*54d0*/  FMUL.FTZ R114, R108.reuse, R115 ;  /* 0x000000736c727220 */ /* 0x050fe40000410000 */
[----:B------:R-:W-:Y:S01]  /*54e0*/  FFMA.FTZ R115, R108, R117, R120 ;  /* 0x000000756c737223 */ /* 0x000fe20000010078 */
[----:B------:R-:W-:Y:S05]  /*54f0*/  @P0 BRA `(.L_x_2019) ;  /* 0x000000b000000947 */ /* 0x000fea0003800000 */
[----:B0-----:R-:W-:Y:S01]  /*5500*/  ULDC UR21, c[0x0][0x174] ;  /* 0x00005d0000157ab9 */ /* 0x001fe20000000800 */
        /* <DEDUP_REMOVED lines=10> */
.L_x_2019:
[----:B0-----:R-:W-:Y:S05]  /*55b0*/  BSYNC B0 ;  /* 0x0000000000007941 */ /* 0x001fea0003800000 */
.L_x_2018:
[----:B------:R-:W2:Y:S04]  /*55c0*/  LDL R125, [R1+0xc] ;  /* 0x00000c00017d7983 */ /* 0x000ea80000100800 */
[----:B------:R-:W4:Y:S04]  /*55d0*/  LDL R124, [R1+0x8] ;  /* 0x00000800017c7983 */ /* 0x000f280000100800 */
[----:B---3--:R-:W3:Y:S04]  /*55e0*/  LDL R123, [R1+0x4] ;  /* 0x00000400017b7983 */ /* 0x008ee80000100800 */
[----:B------:R-:W3:Y:S04]  /*55f0*/  LDL R127, [R1+0x10] ;  /* 0x00001000017f7983 */ /* 0x000ee80000100800 */
[----:B------:R-:W3:Y:S04]  /*5600*/  LDL R119, [R1+0x18] ;  /* 0x0000180001777983 */ /* 0x000ee80000100800 */
[----:B------:R-:W3:Y:S04]  /*5610*/  LDL R118, [R1+0x14] ;  /* 0x0000140001767983 */ /* 0x000ee80000100800 */
[----:B------:R-:W3:Y:S01]  /*5620*/  LDL R117, [R1] ;  /* 0x0000000001757983 */ /* 0x000ee20000100800 */
[----:B------:R-:W-:Y:S01]  /*5630*/  ISETP.GT.U32.AND P0, PT, R0, 0x1f, PT ;  /* 0x0000001f0000780c */ /* 0x000fe20003f04070 */
[----:B------:R-:W-:Y:S02]  /*5640*/  BSSY B0, `(.L_x_2020) ;  /* 0x000005a000007945 */ /* 0x000fe40003800000 */
[----:B------:R0:W-:Y:S01]  /*5650*/  STS.64 [R128.X8+0x4250], R114 ;  /* 0x0042507280007388 */ /* 0x0001e20000008a00 */
[----:B-----5:R-:W-:-:S02]  /*5660*/  FMUL.FTZ R147, R165, R116 ;  /* 0x00000074a5937220 */ /* 0x020fc40000410000 */
[-C--:B------:R-:W-:Y:S02]  /*5670*/  FMUL.FTZ R146, R164, R116.reuse ;  /* 0x00000074a4927220 */ /* 0x080fe40000410000 */
[-C--:B------:R-:W-:Y:S02]  /*5680*/  FMUL.FTZ R145, R163, R116.reuse ;  /* 0x00000074a3917220 */ /* 0x080fe40000410000 */
[-C--:B------:R-:W-:Y:S02]  /*5690*/  FMUL.FTZ R144, R162, R116.reuse ;  /* 0x00000074a2907220 */ /* 0x080fe40000410000 */
[-C--:B------:R-:W-:Y:S02]  /*56a0*/  FMUL.FTZ R143, R161, R116.reuse ;  /* 0x00000074a18f7220 */ /* 0x080fe40000410000 */
[-C--:B------:R-:W-:Y:S01]  /*56b0*/  FMUL.FTZ R142, R158, R116.reuse ;  /* 0x000000749e8e7220 */ /* 0x080fe20000410000 */
[----:B------:R-:W-:Y:S01]  /*56c0*/  BAR.SYNC.DEFER_BLOCKING 0x0 ;  /* 0x0000000000007b1d */ /* 0x000fe20000010000 */
[----:B--2---:R-:W-:-:S02]  /*56d0*/  FMUL.FTZ R153, R125, R116 ;  /* 0x000000747d997220 */ /* 0x004fc40000410000 */
[-C--:B------:R-:W-:Y:S02]  /*56e0*/  FMUL.FTZ R125, R157, R116.reuse ;  /* 0x000000749d7d7220 */ /* 0x080fe40000410000 */
[-C--:B----4-:R-:W-:Y:S02]  /*56f0*/  FMUL.FTZ R152, R124, R116.reuse ;  /* 0x000000747c987220 */ /* 0x090fe40000410000 */
[-C--:B------:R-:W-:Y:S02]  /*5700*/  FMUL.FTZ R124, R156, R116.reuse ;  /* 0x000000749c7c7220 */ /* 0x080fe40000410000 */
[-C--:B---3--:R-:W-:Y:S02]  /*5710*/  FMUL.FTZ R151, R123, R116.reuse ;  /* 0x000000747b977220 */ /* 0x088fe40000410000 */
[-C--:B------:R-:W-:Y:S02]  /*5720*/  FMUL.FTZ R123, R155, R116.reuse ;  /* 0x000000749b7b7220 */ /* 0x080fe40000410000 */
[----:B------:R-:W-:-:S02]  /*5730*/  FMUL.FTZ R154, R127, R116 ;  /* 0x000000747f9a7220 */ /* 0x000fc40000410000 */
[-C--:B------:R-:W-:Y:S02]  /*5740*/  FMUL.FTZ R150, R119, R116.reuse ;  /* 0x0000007477967220 */ /* 0x080fe40000410000 */
[-C--:B------:R-:W-:Y:S02]  /*5750*/  FMUL.FTZ R149, R118, R116.reuse ;  /* 0x0000007476957220 */ /* 0x080fe40000410000 */
[----:B------:R-:W-:Y:S01]  /*5760*/  FMUL.FTZ R148, R117, R116 ;  /* 0x0000007475947220 */ /* 0x000fe20000410000 */
        /* <DEDUP_REMOVED lines=14> */
.L_x_2073:
        /* <DEDUP_REMOVED lines=23> */
.L_x_2074:
        /* <DEDUP_REMOVED lines=8> */
[----:B-1----:R-:W-:Y:S05]  /*5a40*/  CALL.REL.NOINC `($__internal_82_$__cuda_sm70_shflsync_idx_p) ;  /* 0x000049a000007944 */ /* 0x002fea0003c00000 */
.L_x_2024:
[----:B------:R-:W-:Y:S05]  /*5a50*/  BRA.CONV ~URZ, `(.L_x_2025) ;  /* 0x000000437f007947 */ /* 0x000fea000b800000 */
[----:B-1----:R-:W-:Y:S01]  /*5a60*/  HFMA2.MMA R159, -RZ, RZ, 0, 1.847743988037109375e-06 ;  /* 0x0000001fff9f7435 */ /* 0x002fe200000001ff */
[----:B------:R-:W-:Y:S02]  /*5a70*/  MOV R114, R116 ;  /* 0x0000007400727202 */ /* 0x000fe40000000f00 */
[----:B------:R-:W-:-:S03]  /*5a80*/  MOV R115, 0x5aa0 ;  /* 0x00005aa000737802 */ /* 0x000fc60000000f00 */
[----:B--2--5:R-:W-:Y:S05]  /*5a90*/  CALL.REL.NOINC `($__internal_82_$__cuda_sm70_shflsync_idx_p) ;  /* 0x0000495000007944 */ /* 0x024fea0003c00000 */
.L_x_2025:
[----:B------:R-:W-:Y:S05]  /*5aa0*/  BRA.DIV ~URZ, `(.L_x_2026) ;  /* 0x000041427f007947 */ /* 0x000fea000b800000 */
[----:B------:R-:W0:Y:S04]  /*5ab0*/  SHFL.IDX PT, R112, R112, RZ, 0x1f ;  /* 0x00001fff70707589 */ /* 0x000e2800000e0000 */
[----:B------:R-:W3:Y:S04]  /*5ac0*/  SHFL.IDX PT, R113, R113, RZ, 0x1f ;  /* 0x00001fff71717589 */ /* 0x000ee800000e0000 */
[----:B------:R-:W4:Y:S04]  /*5ad0*/  SHFL.UP PT, R117, R117, 0x1, RZ ;  /* 0x0420000075757989 */ /* 0x000f2800000e00ff */
[----:B------:R-:W2:Y:S02]  /*5ae0*/  SHFL.UP PT, R116, R116, 0x1, RZ ;  /* 0x0420000074747989 */ /* 0x000ea400000e00ff */
.L_x_2075:
        /* <DEDUP_REMOVED lines=15> */
.L_x_2021:
[----:B0-----:R-:W-:Y:S05]  /*5be0*/  BSYNC B0 ;  /* 0x0000000000007941 */ /* 0x001fea0003800000 */
.L_x_2020:
[----:B------:R-:W-:Y:S01]  /*5bf0*/  WARPSYNC 0xffffffff ;  /* 0xffffffff00007948 */ /* 0x000fe20003800000 */
[----:B------:R-:W-:Y:S01]  /*5c00*/  BAR.SYNC.DEFER_BLOCKING 0x0 ;  /* 0x0000000000007b1d */ /* 0x000fe20000010000 */
[----:B-12---:R-:W-:Y:S01]  /*5c10*/  FMUL.FTZ R114, R108, R111 ;  /* 0x0000006f6c727220 */ /* 0x006fe20000410000 */
[----:B------:R-:W-:Y:S01]  /*5c20*/  LEA.HI R118, R0, R0, RZ, 0x1e ;  /* 0x0000000000767211 */ /* 0x000fe200078ff0ff */
        /* <DEDUP_REMOVED lines=9> */
[----:B------:R-:W-:Y:S01]  /*5cc0*/  FFMA.FTZ R117, R99, R114, R143 ;  /* 0x0000007263757223 */ /* 0x000fe2000001008f */
[----:B------:R-:W-:Y:S01]  /*5cd0*/  MOV R114, UR35 ;  /* 0x0000002300727c02 */ /* 0x000fe20008000f00 */
[C---:B------:R-:W-:Y:S02]  /*5ce0*/  FMUL.FTZ R115, R96.reuse, R115 ;  /* 0x0000007360737220 */ /* 0x040fe40000410000 */
[----:B------:R-:W-:Y:S01]  /*5cf0*/  FFMA.FTZ R117, R96, R117, R144 ;  /* 0x0000007560757223 */ /* 0x000fe20000010090 */
[----:B------:R-:W-:Y:S01]  /*5d00*/  ISETP.GE.OR P0, PT, R114, c[0x0][0x174], P0 ;  /* 0x00005d0072007a0c */ /* 0x000fe20000706670 */
        /* <DEDUP_REMOVED lines=17> */
[----:B------:R-:W-:Y:S02]  /*5e20*/  FFMA.FTZ R117, R21, R117, R152 ;  /* 0x0000007515757223 */ /* 0x000fe40000010098 */
[C---:B------:R-:W-:Y:S02]  /*5e30*/  FMUL.FTZ R114, R20.reuse, R115 ;  /* 0x0000007314727220 */ /* 0x040fe40000410000 */
[----:B------:R-:W-:Y:S02]  /*5e40*/  FFMA.FTZ R115, R20, R117, R153 ;  /* 0x0000007514737223 */ /* 0x000fe40000010099 */
[----:B------:R-:W-:-:S02]  /*5e50*/  FMUL.FTZ R114, R19, R114 ;  /* 0x0000007213727220 */ /* 0x000fc40000410000 */
[----:B------:R-:W-:Y:S02]  /*5e60*/  FFMA.FTZ R115, R19, R115, R154 ;  /* 0x0000007313737223 */ /* 0x000fe4000001009a */
[----:B0-----:R-:W-:Y:S01]  /*5e70*/  FFMA.FTZ R126, R126, R113, R92 ;  /* 0x000000717e7e7223 */ /* 0x001fe2000001005c */
[----:B------:R-:W-:-:S03]  /*5e80*/  MOV R113, RZ ;  /* 0x000000ff00717202 */ /* 0x000fc60000000f00 */
[----:B------:R-:W-:-:S03]  /*5e90*/  FFMA.FTZ R127, R19, R126, R93 ;  /* 0x0000007e137f7223 */ /* 0x000fc6000001005d */
[----:B------:R0:W1:Y:S01]  /*5ea0*/  @!P0 LDS.64 R112, [R116.X8+0x5660] ;  /* 0x0056600074708984 */ /* 0x0000620000008a00 */
        /* <DEDUP_REMOVED lines=37> */
.L_x_2076:
        /* <DEDUP_REMOVED lines=26> */
.L_x_2077:
        /* <DEDUP_REMOVED lines=20> */
.L_x_2028:
[----:B01----:R-:W-:Y:S05]  /*63e0*/  BSYNC B0 ;  /* 0x0000000000007941 */ /* 0x003fea0003800000 */
.L_x_2027:
[----:B------:R-:W2:Y:S04]  /*63f0*/  LDL R160, [R1+0x10] ;  /* 0x0000100001a07983 */ /* 0x000ea80000100800 */
[----:B------:R-:W3:Y:S04]  /*6400*/  LDL R159, [R1+0xc] ;  /* 0x00000c00019f7983 */ /* 0x000ee80000100800 */
[----:B------:R-:W4:Y:S01]  /*6410*/  LDL R119, [R1+0x8] ;  /* 0x0000080001777983 */ /* 0x000f220000100800 */
[----:B------:R-:W-:-:S03]  /*6420*/  LEA.HI R114, R0, R0, RZ, 0x1e ;  /* 0x0000000000727211 */ /* 0x000fc600078ff0ff */
[----:B------:R-:W4:Y:S01]  /*6430*/  LDL R118, [R1+0x4] ;  /* 0x0000040001767983 */ /* 0x000f220000100800 */
[----:B------:R-:W-:Y:S03]  /*6440*/  WARPSYNC 0xffffffff ;  /* 0xffffffff00007948 */ /* 0x000fe60003800000 */
[----:B------:R-:W4:Y:S04]  /*6450*/  LDL R117, [R1+0x18] ;  /* 0x0000180001757983 */ /* 0x000f280000100800 */
[----:B------:R-:W4:Y:S04]  /*6460*/  LDL R116, [R1+0x14] ;  /* 0x0000140001747983 */ /* 0x000f280000100800 */
[----:B------:R-:W4:Y:S01]  /*6470*/  LDL R115, [R1] ;  /* 0x0000000001737983 */ /* 0x000f220000100800 */
[----:B------:R-:W-:Y:S01]  /*6480*/  FADD.FTZ R98, -R98, R132 ;  /* 0x0000008462627221 */ /* 0x000fe20000010100 */
[----:B------:R-:W-:-:S02]  /*6490*/  ULDC.64 UR20, c[0x0][0x298] ;  /* 0x0000a60000147ab9 */ /* 0x000fc40000000a00 */
[----:B------:R-:W-:Y:S06]  /*64a0*/  BAR.SYNC.DEFER_BLOCKING 0x0 ;  /* 0x0000000000007b1d */ /* 0x000fec0000010000 */
[----:B------:R-:W0:Y:S02]  /*64b0*/  LDS R114, [R114.X8+0x4764] ;  /* 0x0047640072727984 */ /* 0x000e240000008800 */
[----:B0-----:R-:W-:Y:S02]  /*64c0*/  FFMA.FTZ R111, R114, R111, R123 ;  /* 0x0000006f726f7223 */ /* 0x001fe4000001007b */
[----:B------:R-:W-:-:S02]  /*64d0*/  FADD.FTZ R114, -R92, R126 ;  /* 0x0000007e5c727221 */ /* 0x000fc40000010100 */
[----:B------:R-:W-:-:S04]  /*64e0*/  FFMA.FTZ R108, R108, R111, R124 ;  /* 0x0000006f6c6c7223 */ /* 0x000fc8000001007c */
[----:B------:R-:W-:-:S04]  /*64f0*/  FFMA.FTZ R105, R105, R108, R125 ;  /* 0x0000006c69697223 */ /* 0x000fc8000001007d */
[----:B------:R-:W-:-:S04]  /*6500*/  FFMA.FTZ R102, R102, R105, R142 ;  /* 0x0000006966667223 */ /* 0x000fc8000001008e */
[----:B------:R-:W-:-:S04]  /*6510*/  FFMA.FTZ R99, R99, R102, R143 ;  /* 0x0000006663637223 */ /* 0x000fc8000001008f */
[----:B------:R-:W-:-:S04]  /*6520*/  FFMA.FTZ R96, R96, R99, R144 ;  /* 0x0000006360607223 */ /* 0x000fc80000010090 */
[----:B------:R-:W-:-:S04]  /*6530*/  FFMA.FTZ R94, R94, R96, R145 ;  /* 0x000000605e5e7223 */ /* 0x000fc80000010091 */
[----:B------:R-:W-:Y:S01]  /*6540*/  FFMA.FTZ R27, R27, R94, R146 ;  /* 0x0000005e1b1b7223 */ /* 0x000fe20000010092 */
[----:B------:R-:W-:-:S03]  /*6550*/  MOV R92, R0 ;  /* 0x00000000005c7202 */ /* 0x000fc60000000f00 */
[----:B------:R-:W-:-:S04]  /*6560*/  FFMA.FTZ R26, R26, R27, R147 ;  /* 0x0000001b1a1a7223 */ /* 0x000fc80000010093 */
[----:B------:R-:W-:Y:S01]  /*6570*/  FFMA.FTZ R25, R25, R26, R148 ;  /* 0x0000001a19197223 */ /* 0x000fe20000010094 */
[----:B------:R-:W-:-:S03]  /*6580*/  UIMAD UR20, UR38, UR20, URZ ;  /* 0x00000014261472a4 */ /* 0x000fc6000f8e023f */
[----:B------:R-:W-:Y:S01]  /*6590*/  FFMA.FTZ R24, R24, R25, R149 ;  /* 0x0000001918187223 */ /* 0x000fe20000010095 */
[----:B------:R-:W-:-:S03]  /*65a0*/  UIMAD UR20, UR37, UR21, UR20 ;  /* 0x00000015251472a4 */ /* 0x000fc6000f8e0214 */
[----:B------:R-:W-:-:S04]  /*65b0*/  FFMA.FTZ R150, R23, R24, R150 ;  /* 0x0000001817967223 */ /* 0x000fc80000010096 */
[----:B------:R-:W-:Y:S02]  /*65c0*/  FFMA.FTZ R151, R22, R150, R151 ;  /* 0x0000009616977223 */ /* 0x000fe40000010097 */
[----:B------:R-:W-:Y:S02]  /*65d0*/  FADD.FTZ R104, -R104, R136 ;  /* 0x0000008868687221 */ /* 0x000fe40000010100 */
[----:B------:R-:W-:Y:S01]  /*65e0*/  FFMA.FTZ R152, R21, R151, R152 ;  /* 0x0000009715987223 */ /* 0x000fe20000010098 */
[C---:B------:R-:W-:Y:S02]  /*65f0*/  ISETP.NE.AND P0, PT, R0.reuse, RZ, PT ;  /* 0x000000ff0000720c */ /* 0x040fe40003f05270 */
[----:B------:R-:W-:Y:S01]  /*6600*/  SHF.L.U32 R22, R0, 0x4, RZ ;  /* 0x0000000400167819 */ /* 0x000fe200000006ff */
[----:B------:R-:W-:-:S04]  /*6610*/  FFMA.FTZ R153, R20, R152, R153 ;  /* 0x0000009814997223 */ /* 0x000fc80000010099 */
[----:B------:R-:W-:Y:S01]  /*6620*/  FFMA.FTZ R19, R19, R153, R154 ;  /* 0x0000009913137223 */ /* 0x000fe2000001009a */
[----:B------:R-:W-:Y:S01]  /*6630*/  IADD3 R23, R22, 0x1, RZ ;  /* 0x0000000116177810 */ /* 0x000fe20007ffe0ff */
[----:B------:R-:W-:-:S03]  /*6640*/  FADD.FTZ R21, -R110, R140 ;  /* 0x0000008c6e157221 */ /* 0x000fc60000010100 */
[----:B------:R-:W-:Y:S01]  /*6650*/  LEA.HI.SX32 R123, R23, R22, 0x1b ;  /* 0x00000016177b7211 */ /* 0x000fe200078fdaff */
[----:B------:R-:W-:Y:S02]  /*6660*/  FADD.FTZ R122, -R122, R128 ;  /* 0x000000807a7a7221 */ /* 0x000fe40000010100 */
[----:B------:R-:W-:Y:S02]  /*6670*/  FADD.FTZ R121, -R121, R129 ;  /* 0x0000008179797221 */ /* 0x000fe40000010100 */
[----:B------:R-:W-:Y:S02]  /*6680*/  FADD.FTZ R95, -R95, R130 ;  /* 0x000000825f5f7221 */ /* 0x000fe40000010100 */
[----:B------:R-:W-:Y:S02]  /*6690*/  FADD.FTZ R97, -R97, R131 ;  /* 0x0000008361617221 */ /* 0x000fe40000010100 */
[----:B------:R-:W-:Y:S02]  /*66a0*/  FADD.FTZ R100, -R100, R133 ;  /* 0x0000008564647221 */ /* 0x000fe40000010100 */
[----:B------:R-:W-:-:S02]  /*66b0*/  FADD.FTZ R101, -R101, R134 ;  /* 0x0000008665657221 */ /* 0x000fc40000010100 */
[----:B------:R-:W-:Y:S01]  /*66c0*/  FADD.FTZ R103, -R103, R135 ;  /* 0x0000008767677221 */ /* 0x000fe20000010100 */
[----:B------:R-:W-:Y:S01]  /*66d0*/  ULDC UR22, c[0x0][0x174] ;  /* 0x00005d0000167ab9 */ /* 0x000fe20000000800 */
[----:B------:R-:W-:Y:S01]  /*66e0*/  FADD.FTZ R106, -R106, R137 ;  /* 0x000000896a6a7221 */ /* 0x000fe20000010100 */
[----:B------:R-:W-:Y:S01]  /*66f0*/  UIADD3 UR22, -UR6, UR22, URZ ;  /* 0x0000001606167290 */ /* 0x000fe2000fffe13f */
[----:B------:R-:W-:-:S03]  /*6700*/  FADD.FTZ R107, -R107, R138 ;  /* 0x0000008a6b6b7221 */ /* 0x000fc60000010100 */
[----:B------:R-:W-:Y:S01]  /*6710*/  ULEA UR22, UR22, 0xfffff800, 0xb ;  /* 0xfffff80016167891 */ /* 0x000fe2000f8e583f */
[----:B------:R-:W-:Y:S02]  /*6720*/  FMUL.FTZ R31, R31, R111 ;  /* 0x0000006f1f1f7220 */ /* 0x000fe40000410000 */
[----:B------:R-:W-:Y:S02]  /*6730*/  FADD.FTZ R109, -R109, R139 ;  /* 0x0000008b6d6d7221 */ /* 0x000fe40000010100 */
[----:B--2---:R-:W-:-:S04]  /*6740*/  FFMA.FTZ R126, R160, R126, RZ ;  /* 0x0000007ea07e7223 */ /* 0x004fc800000100ff */
[----:B---3--:R-:W-:-:S04]  /*6750*/  FFMA.FTZ R126, R159, R127, R126 ;  /* 0x0000007f9f7e7223 */ /* 0x008fc8000001007e */
[----:B----4-:R-:W-:-:S04]  /*6760*/  FFMA.FTZ R126, R119, R128, R126 ;  /* 0x00000080777e7223 */ /* 0x010fc8000001007e */
[----:B------:R-:W-:-:S04]  /*6770*/  FFMA.FTZ R126, R118, R129, R126 ;  /* 0x00000081767e7223 */ /* 0x000fc8000001007e */
[----:B------:R-:W-:Y:S02]  /*6780*/  FFMA.FTZ R126, R117, R130, R126 ;  /* 0x00000082757e7223 */ /* 0x000fe4000001007e */
[----:B------:R-:W-:Y:S02]  /*6790*/  FADD.FTZ R127, -R93, R127 ;  /* 0x0000007f5d7f7221 */ /* 0x000fe40000010100 */
[----:B------:R-:W-:-:S04]  /*67a0*/  FFMA.FTZ R93, R116, R131, R126 ;  /* 0x00000083745d7223 */ /* 0x000fc8000001007e */
[----:B------:R-:W-:Y:S01]  /*67b0*/  FFMA.FTZ R132, R115, R132, R93 ;  /* 0x0000008473847223 */ /* 0x000fe2000001005d */
[----:B------:R-:W-:Y:S01]  /*67c0*/  HFMA2.MMA R93, -RZ, RZ, 0, 0 ;  /* 0x00000000ff5d7435 */ /* 0x000fe200000001ff */
[----:B------:R-:W-:-:S09]  /*67d0*/  MOV R115, UR37 ;  /* 0x0000002500737c02 */ /* 0x000fd20008000f00 */
[----:B------:R-:W-:-:S04]  /*67e0*/  IMAD.WIDE.U32 R92, R115, c[0x0][0x298], R92 ;  /* 0x0000a600735c7a25 */ /* 0x000fc800078e005c */
[----:B------:R-:W-:-:S04]  /*67f0*/  FFMA.FTZ R115, R165, R133, R132 ;  /* 0x00000085a5737223 */ /* 0x000fc80000010084 */
[----:B------:R-:W-:-:S04]  /*6800*/  FFMA.FTZ R116, R164, R134, R115 ;  /* 0x00000086a4747223 */ /* 0x000fc80000010073 */
[----:B------:R-:W-:Y:S01]  /*6810*/  FFMA.FTZ R115, R163, R135, R116 ;  /* 0x00000087a3737223 */ /* 0x000fe20000010074 */
[----:B------:R-:W-:Y:S01]  /*6820*/  IADD3 R93, R93, UR20, RZ ;  /* 0x000000145d5d7c10 */ /* 0x000fe2000fffe0ff */
[----:B------:R-:W-:Y:S01]  /*6830*/  FMUL.FTZ R118, R24, R4 ;  /* 0x0000000418767220 */ /* 0x000fe20000410000 */
[----:B------:R-:W-:Y:S01]  /*6840*/  MOV R116, UR7 ;  /* 0x0000000700747c02 */ /* 0x000fe20008000f00 */
[----:B------:R-:W-:Y:S01]  /*6850*/  FFMA.FTZ R136, R162, R136, R115 ;  /* 0x00000088a2887223 */ /* 0x000fe20000010073 */
[----:B------:R-:W-:Y:S01]  /*6860*/  MOV R115, UR24 ;  /* 0x0000001800737c02 */ /* 0x000fe20008000f00 */
[----:B------:R-:W-:Y:S01]  /*6870*/  FMUL.FTZ R129, R27, R7 ;  /* 0x000000071b817220 */ /* 0x000fe20000410000 */
[C---:B------:R-:W-:Y:S01]  /*6880*/  IADD3 R117, R22.reuse, 0x3, RZ ;  /* 0x0000000316757810 */ /* 0x040fe20007ffe0ff */
[----:B------:R-:W-:Y:S02]  /*6890*/  ULDC.64 UR20, c[0x0][0x2a0] ;  /* 0x0000a80000147ab9 */ /* 0x000fe40000000a00 */
[----:B------:R-:W-:Y:S01]  /*68a0*/  IMAD.WIDE.U32 R92, R115, c[0x0][0x2a0], R92 ;  /* 0x0000a800735c7a25 */ /* 0x000fe200078e005c */
[----:B------:R-:W-:-:S04]  /*68b0*/  IADD3 R115, R22, 0x2, RZ ;  /* 0x0000000216737810 */ /* 0x000fc80007ffe0ff */
[----:B------:R-:W-:Y:S01]  /*68c0*/  LEA.HI.SX32 R20, R115, R22, 0x1b ;  /* 0x0000001673147211 */ /* 0x000fe200078fdaff */
[----:B------:R-:W-:Y:S01]  /*68d0*/  FMUL.FTZ R115, R19, R8 ;  /* 0x0000000813737220 */ /* 0x000fe20000410000 */
[----:B------:R0:W-:Y:S03]  /*68e0*/  @!P0 STS.64 [R116.X8+0x5660], R112 ;  /* 0x0056607074008388 */ /* 0x0001e60000008a00 */
[----:B------:R-:W-:Y:S01]  /*68f0*/  FFMA.FTZ R110, R114, R115, RZ ;  /* 0x00000073726e7223 */ /* 0x000fe200000100ff */
[----:B------:R-:W-:Y:S01]  /*6900*/  LEA.HI.SX32 R23, R117, R22, 0x1b ;  /* 0x0000001675177211 */ /* 0x000fe200078fdaff */
[----:B------:R-:W-:Y:S02]  /*6910*/  FMUL.FTZ R117, R152, R10 ;  /* 0x0000000a98757220 */ /* 0x000fe40000410000 */
[----:B0-----:R-:W-:-:S04]  /*6920*/  FMUL.FTZ R112, R153, R9 ;  /* 0x0000000999707220 */ /* 0x001fc80000410000 */
[----:B------:R-:W-:Y:S02]  /*6930*/  FFMA.FTZ R113, R127, R112, R110 ;  /* 0x000000707f717223 */ /* 0x000fe4000001006e */
[----:B------:R-:W-:Y:S02]  /*6940*/  FMUL.FTZ R116, R151, R11 ;  /* 0x0000000b97747220 */ /* 0x000fe40000410000 */
[----:B------:R-:W-:Y:S01]  /*6950*/  FFMA.FTZ R110, R122, R117, R113 ;  /* 0x000000757a6e7223 */ /* 0x000fe20000010071 */
[----:B------:R-:W-:Y:S01]  /*6960*/  LEA.HI.SX32 R22, R22, R22, 0x1b ;  /* 0x0000001616167211 */ /* 0x000fe200078fdaff */
[----:B------:R-:W-:Y:S02]  /*6970*/  FMUL.FTZ R113, R150, R3 ;  /* 0x0000000396717220 */ /* 0x000fe40000410000 */
[----:B------:R-:W-:Y:S02]  /*6980*/  FFMA.FTZ R110, R121, R116, R110 ;  /* 0x00000074796e7223 */ /* 0x000fe4000001006e */
[----:B------:R-:W-:-:S02]  /*6990*/  FMUL.FTZ R115, R88, R115 ;  /* 0x0000007358737220 */ /* 0x000fc40000410000 */
[----:B------:R-:W-:Y:S02]  /*69a0*/  FMUL.FTZ R112, R89, R112 ;  /* 0x0000007059707220 */ /* 0x000fe40000410000 */
[----:B------:R-:W-:Y:S01]  /*69b0*/  FFMA.FTZ R110, R95, R113, R110 ;  /* 0x000000715f6e7223 */ /* 0x000fe2000001006e */
[----:B------:R0:W-:Y:S01]  /*69c0*/  STS [R22.X4+0x2110], R115 ;  /* 0x0021107316007388 */ /* 0x0001e20000004800 */
[----:B------:R-:W-:-:S03]  /*69d0*/  FMUL.FTZ R117, R90, R117 ;  /* 0x000000755a757220 */ /* 0x000fc60000410000 */
[----:B------:R1:W-:Y:S01]  /*69e0*/  STS [R123.X4+0x2114], R112 ;  /* 0x002114707b007388 */ /* 0x0003e20000004800 */
[----:B0-----:R-:W-:Y:S02]  /*69f0*/  FFMA.FTZ R115, R97, R118, R110 ;  /* 0x0000007661737223 */ /* 0x001fe4000001006e */
[----:B-1----:R-:W-:Y:S02]  /*6a00*/  FMUL.FTZ R123, R25, R5 ;  /* 0x00000005197b7220 */ /* 0x002fe40000410000 */
[----:B------:R-:W-:Y:S02]  /*6a10*/  FMUL.FTZ R110, R26, R6 ;  /* 0x000000061a6e7220 */ /* 0x000fe40000410000 */
[----:B------:R-:W-:Y:S01]  /*6a20*/  FFMA.FTZ R115, R98, R123, R115 ;  /* 0x0000007b62737223 */ /* 0x000fe20000010073 */
[----:B------:R0:W-:Y:S01]  /*6a30*/  STS [R20.X4+0x2118], R117 ;  /* 0x0021187514007388 */ /* 0x0001e20000004800 */
[----:B------:R-:W-:Y:S02]  /*6a40*/  FMUL.FTZ R116, R91, R116 ;  /* 0x000000745b747220 */ /* 0x000fe40000410000 */
[----:B------:R-:W-:-:S02]  /*6a50*/  FMUL.FTZ R113, R84, R113 ;  /* 0x0000007154717220 */ /* 0x000fc40000410000 */
[----:B------:R-:W-:Y:S02]  /*6a60*/  FMUL.FTZ R112, R94, R12 ;  /* 0x0000000c5e707220 */ /* 0x000fe40000410000 */
[-C--:B0-----:R-:W-:Y:S02]  /*6a70*/  FMUL.FTZ R117, R87, R110.reuse ;  /* 0x0000006e57757220 */ /* 0x081fe40000410000 */
[----:B------:R-:W-:Y:S01]  /*6a80*/  FFMA.FTZ R110, R100, R110, R115 ;  /* 0x0000006e646e7223 */ /* 0x000fe20000010073 */
[----:B------:R0:W-:Y:S03]  /*6a90*/  STS [R23.X4+0x211c], R116 ;  /* 0x00211c7417007388 */ /* 0x0001e60000004800 */
[----:B------:R-:W-:Y:S01]  /*6aa0*/  FFMA.FTZ R110, R101, R129, R110 ;  /* 0x00000081656e7223 */ /* 0x000fe2000001006e */
[----:B------:R1:W-:Y:S01]  /*6ab0*/  STS [R22.X4+0x2120], R113 ;  /* 0x0021207116007388 */ /* 0x0003e20000004800 */
[----:B------:R-:W-:-:S02]  /*6ac0*/  FMUL.FTZ R115, R96, R13 ;  /* 0x0000000d60737220 */ /* 0x000fc40000410000 */
[----:B------:R-:W-:Y:S02]  /*6ad0*/  FMUL.FTZ R125, R86, R123 ;  /* 0x0000007b567d7220 */ /* 0x000fe40000410000 */
[----:B0-----:R-:W-:Y:S02]  /*6ae0*/  FMUL.FTZ R116, R99, R14 ;  /* 0x0000000e63747220 */ /* 0x001fe40000410000 */
[-C--:B-1----:R-:W-:Y:S01]  /*6af0*/  FFMA.FTZ R113, R103, R112.reuse, R110 ;  /* 0x0000007067717223 */ /* 0x082fe2000001006e */
[----:B------:R0:W-:Y:S01]  /*6b00*/  STS [R22.X4+0x2128], R125 ;  /* 0x0021287d16007388 */ /* 0x0001e20000004800 */
[----:B------:R-:W-:Y:S02]  /*6b10*/  FMUL.FTZ R23, R80, R129 ;  /* 0x0000008150177220 */ /* 0x000fe40000410000 */
[----:B------:R-:W-:Y:S02]  /*6b20*/  FFMA.FTZ R113, R104, R115, R113 ;  /* 0x0000007368717223 */ /* 0x000fe40000010071 */
[----:B------:R-:W-:Y:S01]  /*6b30*/  FMUL.FTZ R129, R102, R15 ;  /* 0x0000000f66817220 */ /* 0x000fe20000410000 */
[----:B------:R-:W-:Y:S01]  /*6b40*/  UIMAD UR20, UR39, UR20, URZ ;  /* 0x00000014271472a4 */ /* 0x000fe2000f8e023f */
[----:B------:R-:W-:Y:S01]  /*6b50*/  FMUL.FTZ R123, R81, R112 ;  /* 0x00000070517b7220 */ /* 0x000fe20000410000 */
[----:B------:R1:W-:Y:S01]  /*6b60*/  STS [R22.X4+0x212c], R117 ;  /* 0x00212c7516007388 */ /* 0x0003e20000004800 */
[----:B0-----:R-:W-:-:S02]  /*6b70*/  FMUL.FTZ R125, R83, R116 ;  /* 0x00000074537d7220 */ /* 0x001fc40000410000 */
[----:B------:R-:W-:Y:S02]  /*6b80*/  FFMA.FTZ R116, R106, R116, R113 ;  /* 0x000000746a747223 */ /* 0x000fe40000010071 */
[----:B------:R-:W-:Y:S02]  /*6b90*/  FADD.FTZ R113, -R120, R141 ;  /* 0x0000008d78717221 */ /* 0x000fe40000010100 */
[----:B------:R-:W-:Y:S02]  /*6ba0*/  FMUL.FTZ R110, R111, UR41 ;  /* 0x000000296f6e7c20 */ /* 0x000fe40008410000 */
[----:B------:R-:W-:Y:S02]  /*6bb0*/  FMUL.FTZ R119, R85, R118 ;  /* 0x0000007655777220 */ /* 0x000fe40000410000 */
[----:B-1----:R-:W-:Y:S02]  /*6bc0*/  FMUL.FTZ R117, R76, R129 ;  /* 0x000000814c757220 */ /* 0x002fe40000410000 */
[----:B------:R-:W-:Y:S01]  /*6bd0*/  FMUL.FTZ R112, R111, R18 ;  /* 0x000000126f707220 */ /* 0x000fe20000410000 */
[----:B------:R-:W-:Y:S01]  /*6be0*/  UIMAD UR20, UR24, UR21, UR20 ;  /* 0x00000015181472a4 */ /* 0x000fe2000f8e0214 */
[----:B------:R-:W-:-:S02]  /*6bf0*/  FMUL.FTZ R20, R105, R16 ;  /* 0x0000001069147220 */ /* 0x000fc40000410000 */
[----:B------:R-:W-:Y:S02]  /*6c00*/  FMUL.FTZ R111, R110, R113 ;  /* 0x000000716e6f7220 */ /* 0x000fe40000410000 */
[----:B------:R-:W-:Y:S01]  /*6c10*/  FFMA.FTZ R116, R107, R129, R116 ;  /* 0x000000816b747223 */ /* 0x000fe20000010074 */
[----:B------:R0:W-:Y:S01]  /*6c20*/  STS [R22.X4+0x2124], R119 ;  /* 0x0021247716007388 */ /* 0x0001e20000004800 */
[----:B------:R-:W-:Y:S01]  /*6c30*/  FMUL.FTZ R110, R113, R112 ;  /* 0x00000070716e7220 */ /* 0x000fe20000410000 */
[----:B------:R-:W-:Y:S02]  /*6c40*/  MOV R113, UR22 ;  /* 0x0000001600717c02 */ /* 0x000fe40008000f00 */
[----:B------:R1:W-:Y:S01]  /*6c50*/  STS [R22.X4+0x2140], R117 ;  /* 0x0021407516007388 */ /* 0x0003e20000004800 */
[----:B------:R-:W-:Y:S01]  /*6c60*/  FFMA.FTZ R116, R109, R20, R116 ;  /* 0x000000146d747223 */ /* 0x000fe20000010074 */
[----:B------:R-:W-:Y:S02]  /*6c70*/  IADD3 R130, R93, UR20, RZ ;  /* 0x000000145d827c10 */ /* 0x000fe4000fffe0ff */
[----:B------:R2:W-:Y:S01]  /*6c80*/  STS [R22.X4+0x2130], R23 ;  /* 0x0021301716007388 */ /* 0x0005e20000004800 */
[----:B0-----:R-:W-:-:S02]  /*6c90*/  FMUL.FTZ R119, R82, R115 ;  /* 0x0000007352777220 */ /* 0x001fc40000410000 */
[C---:B------:R-:W-:Y:S02]  /*6ca0*/  FMUL.FTZ R115, R108.reuse, R17 ;  /* 0x000000116c737220 */ /* 0x040fe40000410000 */
[----:B-1----:R-:W-:Y:S02]  /*6cb0*/  FMUL.FTZ R117, R79, R112 ;  /* 0x000000704f757220 */ /* 0x002fe40000410000 */
[----:B------:R-:W-:Y:S02]  /*6cc0*/  FMUL.FTZ R112, R108, UR41 ;  /* 0x000000296c707c20 */ /* 0x000fe40008410000 */
[----:B--2---:R-:W-:Y:S01]  /*6cd0*/  FMUL.FTZ R23, R77, R20 ;  /* 0x000000144d177220 */ /* 0x004fe20000410000 */
[----:B------:R-:W-:Y:S01]  /*6ce0*/  IADD3 R20, P0, R92, UR16, RZ ;  /* 0x000000105c147c10 */ /* 0x000fe2000ff1e0ff */
[----:B------:R-:W-:Y:S01]  /*6cf0*/  FMUL.FTZ R30, R30, R108 ;  /* 0x0000006c1e1e7220 */ /* 0x000fe20000410000 */
[----:B------:R-:W-:Y:S01]  /*6d00*/  IADD3 R113, -R113, c[0x0][0x168], -R0 ;  /* 0x00005a0071717a10 */ /* 0x000fe20007ffe900 */
[----:B------:R-:W-:-:S02]  /*6d10*/  FMUL.FTZ R112, R112, R21 ;  /* 0x0000001570707220 */ /* 0x000fc40000410000 */
[----:B------:R-:W-:Y:S01]  /*6d20*/  FFMA.FTZ R108, R21, R115, R116 ;  /* 0x00000073156c7223 */ /* 0x000fe20000010074 */
[----:B------:R-:W-:Y:S02]  /*6d30*/  IADD3.X R21, R130, UR17, RZ, P0, !PT ;  /* 0x0000001182157c10 */ /* 0x000fe400087fe4ff */
[----:B------:R-:W-:Y:S01]  /*6d40*/  ISETP.GE.AND P0, PT, R113, 0x1, PT ;  /* 0x000000017100780c */ /* 0x000fe20003f06270 */
[----:B------:R-:W-:Y:S01]  /*6d50*/  FFMA.FTZ R137, R161, R137, R136 ;  /* 0x00000089a1897223 */ /* 0x000fe20000010088 */
[----:B------:R0:W-:Y:S03]  /*6d60*/  STS [R22.X4+0x2144], R23 ;  /* 0x0021441716007388 */ /* 0x0001e60000004800 */
[----:B------:R-:W-:Y:S01]  /*6d70*/  FFMA.FTZ R138, R158, R138, R137 ;  /* 0x0000008a9e8a7223 */ /* 0x000fe20000010089 */
[----:B------:R-:W-:Y:S01]  /*6d80*/  STS [R22.X4+0x2134], R123 ;  /* 0x0021347b16007388 */ /* 0x000fe20000004800 */
[----:B0-----:R-:W-:-:S03]  /*6d90*/  FMUL.FTZ R23, R78, R115 ;  /* 0x000000734e177220 */ /* 0x001fc60000410000 */
[----:B------:R-:W-:Y:S01]  /*6da0*/  STS [R22.X4+0x2138], R119 ;  /* 0x0021387716007388 */ /* 0x000fe20000004800 */
[----:B------:R-:W-:Y:S01]  /*6db0*/  FFMA.FTZ R139, R157, R139, R138 ;  /* 0x0000008b9d8b7223 */ /* 0x000fe2000001008a */
[----:B------:R-:W-:Y:S02]  /*6dc0*/  BSSY B0, `(.L_x_2031) ;  /* 0x0000023000007945 */ /* 0x000fe40003800000 */
[----:B------:R-:W-:Y:S01]  /*6dd0*/  STS [R22.X4+0x213c], R125 ;  /* 0x00213c7d16007388 */ /* 0x000fe20000004800 */
[----:B------:R-:W-:-:S03]  /*6de0*/  FMUL.FTZ R29, R29, R105 ;  /* 0x000000691d1d7220 */ /* 0x000fc60000410000 */
[----:B------:R-:W-:Y:S01]  /*6df0*/  STS [R22.X4+0x2148], R23 ;  /* 0x0021481716007388 */ /* 0x000fe20000004800 */
[----:B------:R-:W-:-:S03]  /*6e00*/  FMUL.FTZ R28, R28, R102 ;  /* 0x000000661c1c7220 */ /* 0x000fc60000410000 */
[----:B------:R0:W-:Y:S01]  /*6e10*/  STS [R22.X4+0x214c], R117 ;  /* 0x00214c7516007388 */ /* 0x0001e20000004800 */
[----:B------:R-:W-:Y:S02]  /*6e20*/  FMUL.FTZ R129, R105, UR41 ;  /* 0x0000002969817c20 */ /* 0x000fe40008410000 */
[----:B------:R-:W-:Y:S02]  /*6e30*/  FFMA.FTZ R140, R156, R140, R139 ;  /* 0x0000008c9c8c7223 */ /* 0x000fe4000001008b */
[----:B------:R-:W-:Y:S02]  /*6e40*/  FMUL.FTZ R102, R102, UR41 ;  /* 0x0000002966667c20 */ /* 0x000fe40008410000 */
[----:B------:R-:W-:Y:S02]  /*6e50*/  FMUL.FTZ R105, R99, UR41 ;  /* 0x0000002963697c20 */ /* 0x000fe40008410000 */
[----:B------:R-:W-:Y:S02]  /*6e60*/  FMUL.FTZ R115, R96, UR41 ;  /* 0x0000002960737c20 */ /* 0x000fe40008410000 */
[----:B------:R-:W-:-:S02]  /*6e70*/  FMUL.FTZ R116, R94, UR41 ;  /* 0x000000295e747c20 */ /* 0x000fc40008410000 */
        /* <DEDUP_REMOVED lines=23> */
.L_x_2032:
[----:B------:R-:W-:Y:S05]  /*6ff0*/  BSYNC B0 ;  /* 0x0000000000007941 */ /* 0x000fea0003800000 */
.L_x_2031:
[----:B------:R-:W-:Y:S01]  /*7000*/  ULDC UR20, c[0x0][0x174] ;  /* 0x00005d0000147ab9 */ /* 0x000fe20000000800 */
[C---:B------:R-:W-:Y:S01]  /*7010*/  LEA R20, P0, R92.reuse, c[0x0][0x318], 0x2 ;  /* 0x0000c6005c147a11 */ /* 0x040fe200078010ff */
[----:B------:R-:W-:Y:S01]  /*7020*/  UIADD3 UR20, UR6, -UR20, URZ ;  /* 0x8000001406147290 */ /* 0x000fe2000fffe03f */
[----:B------:R-:W-:Y:S01]  /*7030*/  FMUL.FTZ R141, R155, R141 ;  /* 0x0000008d9b8d7220 */ /* 0x000fe20000410000 */
[----:B------:R-:W-:Y:S01]  /*7040*/  USHF.L.U32 UR22, UR8, 0x2, URZ ;  /* 0x0000000208167899 */ /* 0x000fe2000800063f */
[----:B------:R-:W-:Y:S01]  /*7050*/  LEA.HI.X R21, R92, c[0x0][0x31c], R130, 0x2, P0 ;  /* 0x0000c7005c157a11 */ /* 0x000fe200000f1482 */
[----:B------:R-:W-:Y:S01]  /*7060*/  UIMAD UR20, UR20, -0x800, URZ ;  /* 0xfffff800141478a4 */ /* 0x000fe2000f8e023f */
[----:B------:R-:W-:Y:S01]  /*7070*/  ISETP.GE.AND P0, PT, R113, 0x81, PT ;  /* 0x000000817100780c */ /* 0x000fe20003f06270 */
[----:B------:R-:W-:Y:S01]  /*7080*/  USHF.L.U64.HI UR23, UR8, 0x2, UR9 ;  /* 0x0000000208177899 */ /* 0x000fe20008010209 */
[----:B------:R-:W-:Y:S01]  /*7090*/  BSSY B0, `(.L_x_2033) ;  /* 0x0000015000007945 */ /* 0x000fe20003800000 */
[----:B------:R-:W-:Y:S01]  /*70a0*/  FMUL.FTZ R92, R35, R99 ;  /* 0x00000063235c7220 */ /* 0x000fe20000410000 */
[----:B------:R-:W-:Y:S01]  /*70b0*/  IADD3 R35, R0, 0x100, RZ ;  /* 0x0000010000237810 */ /* 0x000fe20007ffe0ff */
[----:B------:R-:W-:Y:S01]  /*70c0*/  FADD.FTZ R140, R140, R141 ;  /* 0x0000008d8c8c7221 */ /* 0x000fe20000010000 */
[----:B0-----:R-:W-:Y:S01]  /*70d0*/  MOV R23, UR20 ;  /* 0x0000001400177c02 */ /* 0x001fe20008000f00 */
[----:B------:R-:W-:Y:S01]  /*70e0*/  ULDC.64 UR20, c[0x0][0x2b0] ;  /* 0x0000ac0000147ab9 */ /* 0x000fe20000000a00 */
[----:B------:R-:W-:Y:S01]  /*70f0*/  FMUL.FTZ R22, R129, R109 ;  /* 0x0000006d81167220 */ /* 0x000fe20000410000 */
[----:B------:R-:W-:Y:S01]  /*7100*/  UIMAD UR20, UR23, UR20, URZ ;  /* 0x00000014171472a4 */ /* 0x000fe2000f8e023f */
[----:B------:R-:W-:Y:S01]  /*7110*/  FMUL.FTZ R107, R102, R107 ;  /* 0x0000006b666b7220 */ /* 0x000fe20000410000 */
[----:B------:R-:W-:Y:S01]  /*7120*/  IADD3 R93, R0, 0x180, RZ ;  /* 0x00000180005d7810 */ /* 0x000fe20007ffe0ff */
[----:B------:R-:W-:Y:S01]  /*7130*/  IMAD.WIDE R20, R23, 0x4, R20 ;  /* 0x0000000417147825 */ /* 0x000fe200078e0214 */
[----:B------:R-:W-:Y:S01]  /*7140*/  MOV R23, UR22 ;  /* 0x0000001600177c02 */ /* 0x000fe20008000f00 */
[----:B------:R-:W-:-:S02]  /*7150*/  UIMAD UR20, UR22, UR21, UR20 ;  /* 0x00000015161472a4 */ /* 0x000fc4000f8e0214 */
[----:B------:R-:W-:Y:S02]  /*7160*/  FADD.FTZ R108, R108, R110 ;  /* 0x0000006e6c6c7221 */ /* 0x000fe40000010000 */
[----:B------:R-:W-:Y:S01]  /*7170*/  IMAD.WIDE.U32 R20, R23, c[0x0][0x2b0], R20 ;  /* 0x0000ac0017147a25 */ /* 0x000fe200078e0014 */
[----:B------:R-:W-:-:S04]  /*7180*/  IADD3 R23, R0, 0x80, RZ ;  /* 0x0000008000177810 */ /* 0x000fc80007ffe0ff */
[----:B------:R-:W-:Y:S02]  /*7190*/  LEA.HI.SX32 R23, R23, R0, 0x1b ;  /* 0x0000000017177211 */ /* 0x000fe400078fdaff */
[----:B------:R-:W-:-:S04]  /*71a0*/  IADD3 R21, R21, UR20, RZ ;  /* 0x0000001415157c10 */ /* 0x000fc8000fffe0ff */
[----:B------:R-:W0:Y:S01]  /*71b0*/  LDS R23, [R23.X4+0x2310] ;  /* 0x0023100017177984 */ /* 0x000e220000004800 */
[----:B------:R-:W-:Y:S05]  /*71c0*/  @!P0 BRA `(.L_x_2034) ;  /* 0x0000001000008947 */ /* 0x000fea0003800000 */
[----:B0-----:R0:W-:Y:S02]  /*71d0*/  RED.E.ADD.F32.FTZ.RN.STRONG.GPU [R20.64+-0x1e00], R23 ;  /* 0xffe200171400798e */ /* 0x0011e4000c10e7a0 */
.L_x_2034:
[----:B------:R-:W-:Y:S05]  /*71e0*/  BSYNC B0 ;  /* 0x0000000000007941 */ /* 0x000fea0003800000 */
.L_x_2033:
        /* <DEDUP_REMOVED lines=14> */
.L_x_2036:
[----:B------:R-:W-:Y:S05]  /*72d0*/  BSYNC B0 ;  /* 0x0000000000007941 */ /* 0x000fea0003800000 */
.L_x_2035:
[----:B------:R-:W1:Y:S01]  /*72e0*/  LDS R93, [R93.X4+0x2710] ;  /* 0x002710005d5d7984 */ /* 0x000e620000004800 */
[----:B------:R-:W-:Y:S01]  /*72f0*/  BSSY B0, `(.L_x_2037) ;  /* 0x0000005000007945 */ /* 0x000fe20003800000 */
[----:B0-----:R-:W-:-:S02]  /*7300*/  IADD3 R35, R0, 0x280, RZ ;  /* 0x0000028000237810 */ /* 0x001fc40007ffe0ff */
[----:B------:R-:W-:Y:S01]  /*7310*/  LEA.HI.SX32 R23, R23, R0, 0x1b ;  /* 0x0000000017177211 */ /* 0x000fe200078fdaff */
[----:B------:R-:W-:Y:S05]  /*7320*/  @!P0 BRA `(.L_x_2038) ;  /* 0x0000001000008947 */ /* 0x000fea0003800000 */
[----:B-1----:R0:W-:Y:S02]  /*7330*/  RED.E.ADD.F32.FTZ.RN.STRONG.GPU [R20.64+-0x1a00], R93 ;  /* 0xffe6005d1400798e */ /* 0x0021e4000c10e7a0 */
.L_x_2038:
[----:B------:R-:W-:Y:S05]  /*7340*/  BSYNC B0 ;  /* 0x0000000000007941 */ /* 0x000fea0003800000 */
.L_x_2037:
[----:B------:R-:W2:Y:S01]  /*7350*/  LDS R23, [R23.X4+0x2910] ;  /* 0x0029100017177984 */ /* 0x000ea20000004800 */
[----:B------:R-:W-:Y:S01]  /*7360*/  BSSY B0, `(.L_x_2039) ;  /* 0x0000005000007945 */ /* 0x000fe20003800000 */
[----:B01----:R-:W-:Y:S02]  /*7370*/  IADD3 R93, R0, 0x300, RZ ;  /* 0x00000300005d7810 */ /* 0x003fe40007ffe0ff */
[----:B------:R-:W-:Y:S01]  /*7380*/  LEA.HI.SX32 R35, R35, R0, 0x1b ;  /* 0x0000000023237211 */ /* 0x000fe200078fdaff */
[----:B------:R-:W-:Y:S05]  /*7390*/  @!P1 BRA `(.L_x_2040) ;  /* 0x0000001000009947 */ /* 0x000fea0003800000 */
[----:B--2---:R0:W-:Y:S02]  /*73a0*/  RED.E.ADD.F32.FTZ.RN.STRONG.GPU [R20.64+-0x1800], R23 ;  /* 0xffe800171400798e */ /* 0x0041e4000c10e7a0 */
.L_x_2040:
[----:B------:R-:W-:Y:S05]  /*73b0*/  BSYNC B0 ;  /* 0x0000000000007941 */ /* 0x000fea0003800000 */
.L_x_2039:
[----:B------:R-:W1:Y:S01]  /*73c0*/  LDS R35, [R35.X4+0x2b10] ;  /* 0x002b100023237984 */ /* 0x000e620000004800 */
[----:B------:R-:W-:Y:S01]  /*73d0*/  BSSY B0, `(.L_x_2041) ;  /* 0x0000005000007945 */ /* 0x000fe20003800000 */
[----:B0-2---:R-:W-:Y:S02]  /*73e0*/  IADD3 R23, R0, 0x380, RZ ;  /* 0x0000038000177810 */ /* 0x005fe40007ffe0ff */
[----:B------:R-:W-:Y:S01]  /*73f0*/  LEA.HI.SX32 R93, R93, R0, 0x1b ;  /* 0x000000005d5d7211 */ /* 0x000fe200078fdaff */
[----:B------:R-:W-:Y:S05]  /*7400*/  @!P2 BRA `(.L_x_2042) ;  /* 0x000000100000a947 */ /* 0x000fea0003800000 */
[----:B-1----:R0:W-:Y:S02]  /*7410*/  RED.E.ADD.F32.FTZ.RN.STRONG.GPU [R20.64+-0x1600], R35 ;  /* 0xffea00231400798e */ /* 0x0021e4000c10e7a0 */
.L_x_2042:
[----:B------:R-:W-:Y:S05]  /*7420*/  BSYNC B0 ;  /* 0x0000000000007941 */ /* 0x000fea0003800000 */
.L_x_2041:
[----:B------:R-:W2:Y:S01]  /*7430*/  LDS R93, [R93.X4+0x2d10] ;  /* 0x002d10005d5d7984 */ /* 0x000ea20000004800 */
[----:B------:R-:W-:Y:S01]  /*7440*/  BSSY B0, `(.L_x_2043) ;  /* 0x0000005000007945 */ /* 0x000fe20003800000 */
[----:B01----:R-:W-:-:S02]  /*7450*/  IADD3 R35, R0, 0x400, RZ ;  /* 0x0000040000237810 */ /* 0x003fc40007ffe0ff */
[----:B------:R-:W-:Y:S01]  /*7460*/  LEA.HI.SX32 R23, R23, R0, 0x1b ;  /* 0x0000000017177211 */ /* 0x000fe200078fdaff */
[----:B------:R-:W-:Y:S05]  /*7470*/  @!P3 BRA `(.L_x_2044) ;  /* 0x000000100000b947 */ /* 0x000fea0003800000 */
[----:B--2---:R0:W-:Y:S02]  /*7480*/  RED.E.ADD.F32.FTZ.RN.STRONG.GPU [R20.64+-0x1400], R93 ;  /* 0xffec005d1400798e */ /* 0x0041e4000c10e7a0 */
.L_x_2044:
[----:B------:R-:W-:Y:S05]  /*7490*/  BSYNC B0 ;  /* 0x0000000000007941 */ /* 0x000fea0003800000 */
.L_x_2043:
[----:B------:R-:W1:Y:S01]  /*74a0*/  LDS R23, [R23.X4+0x2f10] ;  /* 0x002f100017177984 */ /* 0x000e620000004800 */
[----:B------:R-:W-:Y:S01]  /*74b0*/  BSSY B0, `(.L_x_2045) ;  /* 0x0000004000007945 */ /* 0x000fe20003800000 */
[----:B------:R-:W-:Y:S01]  /*74c0*/  LEA.HI.SX32 R35, R35, R0, 0x1b ;  /* 0x0000000023237211 */ /* 0x000fe200078fdaff */
[----:B------:R-:W-:Y:S05]  /*74d0*/  @!P4 BRA `(.L_x_2046) ;  /* 0x000000100000c947 */ /* 0x000fea0003800000 */
[----:B-1----:R1:W-:Y:S02]  /*74e0*/  RED.E.ADD.F32.FTZ.RN.STRONG.GPU [R20.64+-0x1200], R23 ;  /* 0xffee00171400798e */ /* 0x0023e4000c10e7a0 */
.L_x_2046:
[----:B------:R-:W-:Y:S05]  /*74f0*/  BSYNC B0 ;  /* 0x0000000000007941 */ /* 0x000fea0003800000 */
.L_x_2045:
[----:B------:R-:W3:Y:S01]  /*7500*/  LDS R35, [R35.X4+0x3110] ;  /* 0x0031100023237984 */ /* 0x000ee20000004800 */
[----:B------:R-:W-:Y:S01]  /*7510*/  BSSY B0, `(.L_x_2047) ;  /* 0x0000005000007945 */ /* 0x000fe20003800000 */
[C---:B-1----:R-:W-:Y:S02]  /*7520*/  IADD3 R23, R0.reuse, 0x480, RZ ;  /* 0x0000048000177810 */ /* 0x042fe40007ffe0ff */
[----:B0-2---:R-:W-:Y:S01]  /*7530*/  IADD3 R93, R0, 0x500, RZ ;  /* 0x00000500005d7810 */ /* 0x005fe20007ffe0ff */
[----:B------:R-:W-:Y:S05]  /*7540*/  @!P5 BRA `(.L_x_2048) ;  /* 0x000000100000d947 */ /* 0x000fea0003800000 */
[----:B---3--:R0:W-:Y:S02]  /*7550*/  RED.E.ADD.F32.FTZ.RN.STRONG.GPU [R20.64+-0x1000], R35 ;  /* 0xfff000231400798e */ /* 0x0081e4000c10e7a0 */
.L_x_2048:
[----:B------:R-:W-:Y:S05]  /*7560*/  BSYNC B0 ;  /* 0x0000000000007941 */ /* 0x000fea0003800000 */
.L_x_2047:
[----:B------:R-:W-:Y:S01]  /*7570*/  LEA.HI.SX32 R23, R23, R0, 0x1b ;  /* 0x0000000017177211 */ /* 0x000fe200078fdaff */
[----:B------:R-:W-:Y:S01]  /*7580*/  BSSY B0, `(.L_x_2049) ;  /* 0x000000d000007945 */ /* 0x000fe20003800000 */
[----:B------:R-:W-:-:S02]  /*7590*/  ISETP.GE.AND P6, PT, R113, 0x481, PT ;  /* 0x000004817100780c */ /* 0x000fc40003fc6270 */
[----:B0--3--:R-:W-:Y:S02]  /*75a0*/  IADD3 R35, R0, 0x580, RZ ;  /* 0x0000058000237810 */ /* 0x009fe40007ffe0ff */
        /* <DEDUP_REMOVED lines=10> */
.L_x_2050:
[----:B------:R-:W-:Y:S05]  /*7650*/  BSYNC B0 ;  /* 0x0000000000007941 */ /* 0x000fea0003800000 */
.L_x_2049:
[----:B------:R-:W1:Y:S01]  /*7660*/  LDS R93, [R93.X4+0x3510] ;  /* 0x003510005d5d7984 */ /* 0x000e620000004800 */
[----:B------:R-:W-:Y:S01]  /*7670*/  BSSY B0, `(.L_x_2051) ;  /* 0x0000005000007945 */ /* 0x000fe20003800000 */
[----:B0-----:R-:W-:Y:S02]  /*7680*/  IADD3 R23, R0, 0x600, RZ ;  /* 0x0000060000177810 */ /* 0x001fe40007ffe0ff */
[----:B------:R-:W-:Y:S01]  /*7690*/  LEA.HI.SX32 R35, R35, R0, 0x1b ;  /* 0x0000000023237211 */ /* 0x000fe200078fdaff */
[----:B------:R-:W-:Y:S05]  /*76a0*/  @!P0 BRA `(.L_x_2052) ;  /* 0x0000001000008947 */ /* 0x000fea0003800000 */
[----:B-1----:R0:W-:Y:S02]  /*76b0*/  RED.E.ADD.F32.FTZ.RN.STRONG.GPU [R20.64+-0xc00], R93 ;  /* 0xfff4005d1400798e */ /* 0x0021e4000c10e7a0 */
.L_x_2052:
[----:B------:R-:W-:Y:S05]  /*76c0*/  BSYNC B0 ;  /* 0x0000000000007941 */ /* 0x000fea0003800000 */
.L_x_2051:
[----:B------:R-:W2:Y:S01]  /*76d0*/  LDS R35, [R35.X4+0x3710] ;  /* 0x0037100023237984 */ /* 0x000ea20000004800 */
[----:B------:R-:W-:Y:S01]  /*76e0*/  BSSY B0, `(.L_x_2053) ;  /* 0x0000005000007945 */ /* 0x000fe20003800000 */
[----:B01----:R-:W-:-:S02]  /*76f0*/  IADD3 R93, R0, 0x680, RZ ;  /* 0x00000680005d7810 */ /* 0x003fc40007ffe0ff */
[----:B------:R-:W-:Y:S01]  /*7700*/  LEA.HI.SX32 R23, R23, R0, 0x1b ;  /* 0x0000000017177211 */ /* 0x000fe200078fdaff */
[----:B------:R-:W-:Y:S05]  /*7710*/  @!P1 BRA `(.L_x_2054) ;  /* 0x0000001000009947 */ /* 0x000fea0003800000 */
[----:B--2---:R0:W-:Y:S02]  /*7720*/  RED.E.ADD.F32.FTZ.RN.STRONG.GPU [R20.64+-0xa00], R35 ;  /* 0xfff600231400798e */ /* 0x0041e4000c10e7a0 */
.L_x_2054:
[----:B------:R-:W-:Y:S05]  /*7730*/  BSYNC B0 ;  /* 0x0000000000007941 */ /* 0x000fea0003800000 */
.L_x_2053:
[----:B------:R-:W1:Y:S01]  /*7740*/  LDS R23, [R23.X4+0x3910] ;  /* 0x0039100017177984 */ /* 0x000e620000004800 */
[----:B------:R-:W-:Y:S01]  /*7750*/  BSSY B0, `(.L_x_2055) ;  /* 0x0000005000007945 */ /* 0x000fe20003800000 */
[----:B0-2---:R-:W-:Y:S02]  /*7760*/  IADD3 R35, R0, 0x700, RZ ;  /* 0x0000070000237810 */ /* 0x005fe40007ffe0ff */
[----:B------:R-:W-:Y:S01]  /*7770*/  LEA.HI.SX32 R93, R93, R0, 0x1b ;  /* 0x000000005d5d7211 */ /* 0x000fe200078fdaff */
[----:B------:R-:W-:Y:S05]  /*7780*/  @!P2 BRA `(.L_x_2056) ;  /* 0x000000100000a947 */ /* 0x000fea0003800000 */
[----:B-1----:R0:W-:Y:S02]  /*7790*/  RED.E.ADD.F32.FTZ.RN.STRONG.GPU [R20.64+-0x800], R23 ;  /* 0xfff800171400798e */ /* 0x0021e4000c10e7a0 */
.L_x_2056:
[----:B------:R-:W-:Y:S05]  /*77a0*/  BSYNC B0 ;  /* 0x0000000000007941 */ /* 0x000fea0003800000 */
.L_x_2055:
[----:B------:R-:W2:Y:S01]  /*77b0*/  LDS R93, [R93.X4+0x3b10] ;  /* 0x003b10005d5d7984 */ /* 0x000ea20000004800 */
[----:B------:R-:W-:Y:S01]  /*77c0*/  BSSY B0, `(.L_x_2057) ;  /* 0x0000005000007945 */ /* 0x000fe20003800000 */
[----:B01----:R-:W-:Y:S02]  /*77d0*/  IADD3 R23, R0, 0x780, RZ ;  /* 0x0000078000177810 */ /* 0x003fe40007ffe0ff */
[----:B------:R-:W-:Y:S01]  /*77e0*/  LEA.HI.SX32 R35, R35, R0, 0x1b ;  /* 0x0000000023237211 */ /* 0x000fe200078fdaff */
[----:B------:R-:W-:Y:S05]  /*77f0*/  @!P3 BRA `(.L_x_2058) ;  /* 0x000000100000b947 */ /* 0x000fea0003800000 */
[----:B--2---:R0:W-:Y:S02]  /*7800*/  RED.E.ADD.F32.FTZ.RN.STRONG.GPU [R20.64+-0x600], R93 ;  /* 0xfffa005d1400798e */ /* 0x0041e4000c10e7a0 */
.L_x_2058:
[----:B------:R-:W-:Y:S05]  /*7810*/  BSYNC B0 ;  /* 0x0000000000007941 */ /* 0x000fea0003800000 */
.L_x_2057:
[----:B------:R-:W1:Y:S01]  /*7820*/  LDS R35, [R35.X4+0x3d10] ;  /* 0x003d100023237984 */ /* 0x000e620000004800 */
[----:B------:R-:W-:Y:S01]  /*7830*/  BSSY B0, `(.L_x_2059) ;  /* 0x0000004000007945 */ /* 0x000fe20003800000 */
[----:B------:R-:W-:Y:S01]  /*7840*/  LEA.HI.SX32 R23, R23, R0, 0x1b ;  /* 0x0000000017177211 */ /* 0x000fe200078fdaff */
[----:B------:R-:W-:Y:S05]  /*7850*/  @!P4 BRA `(.L_x_2060) ;  /* 0x000000100000c947 */ /* 0x000fea0003800000 */
[----:B-1----:R1:W-:Y:S02]  /*7860*/  RED.E.ADD.F32.FTZ.RN.STRONG.GPU [R20.64+-0x400], R35 ;  /* 0xfffc00231400798e */ /* 0x0023e4000c10e7a0 */
.L_x_2060:
[----:B------:R-:W-:Y:S05]  /*7870*/  BSYNC B0 ;  /* 0x0000000000007941 */ /* 0x000fea0003800000 */
.L_x_2059:
[----:B------:R-:W3:Y:S01]  /*7880*/  LDS R23, [R23.X4+0x3f10] ;  /* 0x003f100017177984 */ /* 0x000ee20000004800 */
[----:B------:R-:W-:Y:S01]  /*7890*/  BSSY B0, `(.L_x_2061) ;  /* 0x0000003000007945 */ /* 0x000fe20003800000 */
[----:B------:R-:W-:Y:S05]  /*78a0*/  @!P5 BRA `(.L_x_2062) ;  /* 0x000000100000d947 */ /* 0x000fea0003800000 */
[----:B---3--:R3:W-:Y:S02]  /*78b0*/  RED.E.ADD.F32.FTZ.RN.STRONG.GPU [R20.64+-0x200], R23 ;  /* 0xfffe00171400798e */ /* 0x0087e4000c10e7a0 */
.L_x_2062:
[----:B------:R-:W-:Y:S05]  /*78c0*/  BSYNC B0 ;  /* 0x0000000000007941 */ /* 0x000fea0003800000 */
.L_x_2061:
[----:B0-2---:R-:W0:Y:S01]  /*78d0*/  S2R R93, SR_LANEID ;  /* 0x00000000005d7919 */ /* 0x005e220000000000 */
[----:B------:R-:W-:Y:S01]  /*78e0*/  ISETP.NE.AND P1, PT, R0, RZ, PT ;  /* 0x000000ff0000720c */ /* 0x000fe20003f25270 */
[----:B------:R-:W-:Y:S01]  /*78f0*/  FMUL.FTZ R27, R32, R27 ;  /* 0x0000001b201b7220 */ /* 0x000fe20000410000 */
[----:B------:R-:W-:Y:S01]  /*7900*/  BSSY B0, `(.L_x_2063) ;  /* 0x000007a000007945 */ /* 0x000fe20003800000 */
[----:B-1-3--:R-:W1:Y:S01]  /*7910*/  SHFL.DOWN PT, R21, R108, 0x1, 0x1f ;  /* 0x08201f006c157f89 */ /* 0x00ae6200000e0000 */
[----:B------:R-:W-:-:S02]  /*7920*/  FMUL.FTZ R26, R39, R26 ;  /* 0x0000001a271a7220 */ /* 0x000fc40000410000 */
[----:B------:R-:W-:Y:S01]  /*7930*/  FMUL.FTZ R94, R33, R94 ;  /* 0x0000005e215e7220 */ /* 0x000fe20000410000 */
[----:B------:R-:W2:Y:S01]  /*7940*/  SHFL.DOWN PT, R23, R140, 0x1, 0x1f ;  /* 0x08201f008c177f89 */ /* 0x000ea200000e0000 */
        /* <DEDUP_REMOVED lines=8> */
[----:B0-----:R-:W-:Y:S01]  /*79d0*/  ISETP.GT.AND P0, PT, R93, 0x1e, PT ;  /* 0x0000001e5d00780c */ /* 0x001fe20003f04270 */
[----:B------:R-:W-:Y:S02]  /*79e0*/  FMUL.FTZ R33, R36, R150 ;  /* 0x0000009624217220 */ /* 0x000fe40000410000 */
[----:B------:R-:W-:Y:S02]  /*79f0*/  FMUL.FTZ R120, R120, R97 ;  /* 0x0000006178787220 */ /* 0x000fe40000410000 */
[----:B------:R-:W-:-:S02]  /*7a00*/  FMUL.FTZ R24, R43, R151 ;  /* 0x000000972b187220 */ /* 0x000fc40000410000 */
[----:B------:R-:W-:Y:S02]  /*7a10*/  FMUL.FTZ R123, R123, R95 ;  /* 0x0000005f7b7b7220 */ /* 0x000fe40000410000 */
[----:B------:R-:W-:Y:S02]  /*7a20*/  FMUL.FTZ R25, R42, R152 ;  /* 0x000000982a197220 */ /* 0x000fe40000410000 */
[----:B------:R-:W-:Y:S02]  /*7a30*/  FMUL.FTZ R124, R124, R121 ;  /* 0x000000797c7c7220 */ /* 0x000fe40000410000 */
[----:B-1----:R-:W-:Y:S02]  /*7a40*/  @!P0 FADD.FTZ R108, R108, R21 ;  /* 0x000000156c6c8221 */ /* 0x002fe40000010000 */
[----:B--2---:R-:W-:Y:S01]  /*7a50*/  @!P0 FADD.FTZ R140, R140, R23 ;  /* 0x000000178c8c8221 */ /* 0x004fe20000010000 */
[----:B------:R-:W-:Y:S01]  /*7a60*/  ISETP.GT.AND P0, PT, R93, 0x1d, PT ;  /* 0x0000001d5d00780c */ /* 0x000fe20003f04270 */
[----:B------:R-:W-:Y:S01]  /*7a70*/  FMUL.FTZ R20, R41, R153 ;  /* 0x0000009929147220 */ /* 0x000fe20000410000 */
[----:B------:R-:W0:Y:S01]  /*7a80*/  SHFL.DOWN PT, R21, R108, 0x2, 0x1f ;  /* 0x08401f006c157f89 */ /* 0x000e2200000e0000 */
[----:B------:R-:W-:-:S02]  /*7a90*/  FMUL.FTZ R125, R125, R122 ;  /* 0x0000007a7d7d7220 */ /* 0x000fc40000410000 */
[----:B------:R-:W-:Y:S01]  /*7aa0*/  FMUL.FTZ R19, R40, R19 ;  /* 0x0000001328137220 */ /* 0x000fe20000410000 */
[----:B------:R-:W1:Y:S01]  /*7ab0*/  SHFL.DOWN PT, R23, R140, 0x2, 0x1f ;  /* 0x08401f008c177f89 */ /* 0x000e6200000e0000 */
[----:B------:R-:W-:Y:S02]  /*7ac0*/  FMUL.FTZ R126, R126, R127 ;  /* 0x0000007f7e7e7220 */ /* 0x000fe40000410000 */
[----:B------:R-:W-:Y:S02]  /*7ad0*/  FMUL.FTZ R128, R128, R114 ;  /* 0x0000007280807220 */ /* 0x000fe40000410000 */
        /* <DEDUP_REMOVED lines=8> */
[----:B0-----:R-:W-:-:S02]  /*7b60*/  @!P0 FADD.FTZ R108, R108, R21 ;  /* 0x000000156c6c8221 */ /* 0x001fc40000010000 */
[----:B------:R-:W-:Y:S02]  /*7b70*/  FFMA.FTZ R124, R91, R24, R124 ;  /* 0x000000185b7c7223 */ /* 0x000fe4000001007c */
[----:B-1----:R-:W-:Y:S01]  /*7b80*/  @!P0 FADD.FTZ R140, R140, R23 ;  /* 0x000000178c8c8221 */ /* 0x002fe20000010000 */
[----:B------:R-:W0:Y:S01]  /*7b90*/  SHFL.DOWN PT, R21, R108, 0x4, 0x1f ;  /* 0x08801f006c157f89 */ /* 0x000e2200000e0000 */
[----:B------:R-:W-:Y:S01]  /*7ba0*/  ISETP.GT.AND P0, PT, R93, 0x1b, PT ;  /* 0x0000001b5d00780c */ /* 0x000fe20003f04270 */
[----:B------:R-:W-:Y:S02]  /*7bb0*/  FFMA.FTZ R125, R90, R25, R125 ;  /* 0x000000195a7d7223 */ /* 0x000fe4000001007d */
[----:B------:R-:W1:Y:S01]  /*7bc0*/  SHFL.DOWN PT, R23, R140, 0x4, 0x1f ;  /* 0x08801f008c177f89 */ /* 0x000e6200000e0000 */
[----:B------:R-:W-:Y:S02]  /*7bd0*/  FFMA.FTZ R126, R89, R20, R126 ;  /* 0x00000014597e7223 */ /* 0x000fe4000001007e */
[----:B------:R-:W-:-:S02]  /*7be0*/  FFMA.FTZ R47, R31, R18, R47 ;  /* 0x000000121f2f7223 */ /* 0x000fc4000001002f */
[----:B------:R-:W-:Y:S02]  /*7bf0*/  FFMA.FTZ R45, R29, R16, R45 ;  /* 0x000000101d2d7223 */ /* 0x000fe4000001002d */
[----:B------:R-:W-:Y:S02]  /*7c00*/  FFMA.FTZ R44, R28, R15, R44 ;  /* 0x0000000f1c2c7223 */ /* 0x000fe4000001002c */
[----:B------:R-:W-:Y:S02]  /*7c10*/  FFMA.FTZ R51, R92, R14, R51 ;  /* 0x0000000e5c337223 */ /* 0x000fe40000010033 */
[----:B------:R-:W-:Y:S02]  /*7c20*/  FADD.FTZ R72, R107, R72 ;  /* 0x000000486b487221 */ /* 0x000fe40000010000 */
[----:B------:R-:W-:Y:S02]  /*7c30*/  FFMA.FTZ R49, R94, R12, R49 ;  /* 0x0000000c5e317223 */ /* 0x000fe40000010031 */
[----:B------:R-:W-:-:S02]  /*7c40*/  FFMA.FTZ R48, R27, R7, R48 ;  /* 0x000000071b307223 */ /* 0x000fc40000010030 */
[----:B------:R-:W-:Y:S02]  /*7c50*/  FFMA.FTZ R55, R26, R6, R55 ;  /* 0x000000061a377223 */ /* 0x000fe40000010037 */
[----:B------:R-:W-:Y:S02]  /*7c60*/  FADD.FTZ R69, R116, R69 ;  /* 0x0000004574457221 */ /* 0x000fe40000010000 */
        /* <DEDUP_REMOVED lines=14> */
[----:B------:R-:W-:Y:S02]  /*7d50*/  FADD.FTZ R64, R123, R64 ;  /* 0x000000407b407221 */ /* 0x000fe40000010000 */
[----:B------:R-:W-:Y:S02]  /*7d60*/  FFMA.FTZ R57, R20, R9, R57 ;  /* 0x0000000914397223 */ /* 0x000fe40000010039 */
[----:B------:R-:W-:Y:S02]  /*7d70*/  FADD.FTZ R63, R124, R63 ;  /* 0x0000003f7c3f7221 */ /* 0x000fe40000010000 */
[----:B0-----:R-:W-:Y:S02]  /*7d80*/  @!P0 FADD.FTZ R108, R108, R21 ;  /* 0x000000156c6c8221 */ /* 0x001fe40000010000 */
[----:B------:R-:W-:-:S02]  /*7d90*/  FMUL.FTZ R21, R34, R96 ;  /* 0x0000006022157220 */ /* 0x000fc40000410000 */
[----:B-1----:R-:W-:Y:S01]  /*7da0*/  @!P0 FADD.FTZ R140, R140, R23 ;  /* 0x000000178c8c8221 */ /* 0x002fe20000010000 */
[----:B------:R-:W-:Y:S01]  /*7db0*/  ISETP.GT.AND P0, PT, R93, 0xf, PT ;  /* 0x0000000f5d00780c */ /* 0x000fe20003f04270 */
[----:B------:R-:W0:Y:S01]  /*7dc0*/  SHFL.DOWN PT, R23, R108, 0x10, 0x1f ;  /* 0x0a001f006c177f89 */ /* 0x000e2200000e0000 */
[----:B------:R-:W-:Y:S02]  /*7dd0*/  FFMA.FTZ R115, R82, R21, R115 ;  /* 0x0000001552737223 */ /* 0x000fe40000010073 */
[----:B------:R-:W-:Y:S01]  /*7de0*/  FFMA.FTZ R50, R21, R13, R50 ;  /* 0x0000000d15327223 */ /* 0x000fe20000010032 */
[----:B------:R-:W1:Y:S01]  /*7df0*/  SHFL.DOWN PT, R35, R140, 0x10, 0x1f ;  /* 0x0a001f008c237f89 */ /* 0x000e6200000e0000 */
[----:B------:R-:W-:Y:S02]  /*7e00*/  FFMA.FTZ R34, R79, R31, R111 ;  /* 0x0000001f4f227223 */ /* 0x000fe4000001006f */
[----:B------:R-:W-:Y:S02]  /*7e10*/  FFMA.FTZ R21, R88, R19, R128 ;  /* 0x0000001358157223 */ /* 0x000fe40000010080 */
[----:B------:R-:W-:-:S02]  /*7e20*/  FADD.FTZ R75, R34, R75 ;  /* 0x0000004b224b7221 */ /* 0x000fc40000010000 */
[----:B------:R-:W-:Y:S02]  /*7e30*/  FADD.FTZ R70, R115, R70 ;  /* 0x0000004673467221 */ /* 0x000fe40000010000 */
[----:B------:R-:W-:Y:S02]  /*7e40*/  FFMA.FTZ R56, R19, R8, R56 ;  /* 0x0000000813387223 */ /* 0x000fe40000010038 */
[----:B------:R-:W-:Y:S02]  /*7e50*/  FADD.FTZ R62, R125, R62 ;  /* 0x0000003e7d3e7221 */ /* 0x000fe40000010000 */
[----:B------:R-:W-:Y:S02]  /*7e60*/  FADD.FTZ R61, R126, R61 ;  /* 0x0000003d7e3d7221 */ /* 0x000fe40000010000 */
[----:B------:R-:W-:Y:S02]  /*7e70*/  FADD.FTZ R60, R21, R60 ;  /* 0x0000003c153c7221 */ /* 0x000fe40000010000 */
[----:B0-----:R-:W-:-:S02]  /*7e80*/  @!P0 FADD.FTZ R108, R108, R23 ;  /* 0x000000176c6c8221 */ /* 0x001fc40000010000 */
[----:B------:R-:W-:Y:S02]  /*7e90*/  FFMA.FTZ R23, R78, R30, R112 ;  /* 0x0000001e4e177223 */ /* 0x000fe40000010070 */
[----:B-1----:R-:W-:Y:S01]  /*7ea0*/  @!P0 FADD.FTZ R140, R140, R35 ;  /* 0x000000238c8c8221 */ /* 0x002fe20000010000 */
[----:B------:R-:W-:Y:S01]  /*7eb0*/  ISETP.NE.AND P0, PT, R93, RZ, PT ;  /* 0x000000ff5d00720c */ /* 0x000fe20003f05270 */
[----:B------:R-:W-:Y:S01]  /*7ec0*/  FFMA.FTZ R30, R77, R29, R22 ;  /* 0x0000001d4d1e7223 */ /* 0x000fe20000010016 */
[----:B------:R-:W-:Y:S01]  /*7ed0*/  SHF.R.S32.HI R93, RZ, 0x1f, R0 ;  /* 0x0000001fff5d7819 */ /* 0x000fe20000011400 */
[----:B------:R-:W-:Y:S01]  /*7ee0*/  FFMA.FTZ R22, R83, R92, R105 ;  /* 0x0000005c53167223 */ /* 0x000fe20000010069 */
[----:B------:R-:W-:Y:S01]  /*7ef0*/  MOV R109, R140 ;  /* 0x0000008c006d7202 */ /* 0x000fe20000000f00 */
[----:B------:R-:W-:Y:S01]  /*7f00*/  FADD.FTZ R74, R23, R74 ;  /* 0x0000004a174a7221 */ /* 0x000fe20000010000 */
        /* <DEDUP_REMOVED lines=13> */
[----:B------:R-:W3:Y:S04]  /*7fe0*/  @P0 LDS R28, [UR20+0x6260] ;  /* 0x00626014ff1c0984 */ /* 0x000ee80008000800 */
[----:B------:R-:W4:Y:S01]  /*7ff0*/  @P0 LDS R25, [UR20+0x5e60] ;  /* 0x005e6014ff190984 */ /* 0x000f220008000800 */
[----:B-1----:R-:W-:Y:S02]  /*8000*/  FADD.FTZ R24, R109, R21 ;  /* 0x000000156d187221 */ /* 0x002fe40000010000 */
[----:B------:R-:W-:Y:S02]  /*8010*/  FADD.FTZ R19, R108, R20 ;  /* 0x000000146c137221 */ /* 0x000fe40000010000 */
[----:B------:R-:W-:Y:S02]  /*8020*/  FADD.FTZ R23, R23, R24 ;  /* 0x0000001817177221 */ /* 0x000fe40000010000 */
[----:B------:R-:W-:-:S02]  /*8030*/  FADD.FTZ R19, R22, R19 ;  /* 0x0000001316137221 */ /* 0x000fc40000010000 */
[----:B0-2---:R-:W-:Y:S02]  /*8040*/  FADD.FTZ R109, R23, R27 ;  /* 0x0000001b176d7221 */ /* 0x005fe40000010000 */
[----:B------:R-:W-:Y:S02]  /*8050*/  FADD.FTZ R108, R19, R26 ;  /* 0x0000001a136c7221 */ /* 0x000fe40000010000 */
[----:B---3--:R-:W-:Y:S02]  /*8060*/  @P0 FADD.FTZ R109, R109, R28 ;  /* 0x0000001c6d6d0221 */ /* 0x008fe40000010000 */
[----:B----4-:R-:W-:-:S03]  /*8070*/  @P0 FADD.FTZ R108, R108, R25 ;  /* 0x000000196c6c0221 */ /* 0x010fc60000010000 */
[----:B------:R0:W-:Y:S04]  /*8080*/  STS [UR20+0x6260], R109 ;  /* 0x0062606dff007988 */ /* 0x0001e80008000814 */
[----:B------:R0:W-:Y:S02]  /*8090*/  STS [UR20+0x5e60], R108 ;  /* 0x005e606cff007988 */ /* 0x0001e40008000814 */
.L_x_2064:
[----:B------:R-:W-:Y:S05]  /*80a0*/  BSYNC B0 ;  /* 0x0000000000007941 */ /* 0x000fea0003800000 */
.L_x_2063:
[----:B------:R-:W-:Y:S02]  /*80b0*/  UIADD3 UR7, UR7, 0x1, URZ ;  /* 0x0000000107077890 */ /* 0x000fe4000fffe03f */
[----:B------:R-:W-:Y:S02]  /*80c0*/  ULDC UR20, c[0x0][0x16c] ;  /* 0x00005b0000147ab9 */ /* 0x000fe40000000800 */
[----:B------:R-:W-:Y:S02]  /*80d0*/  UISETP.GE.AND UP0, UPT, UR7, UR20, UPT ;  /* 0x000000140700728c */ /* 0x000fe4000bf06270 */
[----:B------:R-:W-:-:S04]  /*80e0*/  UIADD3 UR8, UP1, UR8, 0x1, URZ ;  /* 0x0000000108087890 */ /* 0x000fc8000ff3e03f */
[----:B------:R-:W-:Y:S01]  /*80f0*/  PLOP3.LUT P0, PT, PT, PT, UP0, 0x80, 0x0 ;  /* 0x000000000000781c */ /* 0x000fe20003f0f008 */
[----:B------:R-:W-:-:S12]  /*8100*/  UIADD3.X UR9, URZ, UR9, URZ, UP1, !UPT ;  /* 0x000000093f097290 */ /* 0x000fd80008ffe43f */
[----:B0----5:R-:W-:Y:S01]  /*8110*/  @P0 CALL.REL.NOINC `(.L_x_2017) ;  /* 0x0000001000000944 */ /* 0x021fe20003c00000 */
[----:B------:R-:W-:Y:S05]  /*8120*/  BRA `(.L_x_2065) ;  /* 0xffffc86000007947 */ /* 0x000fea000383ffff */
.L_x_2017:
[----:B0-----:R-:W2:Y:S04]  /*8130*/  LDL.LU.64 R20, [R1+0x20] ;  /* 0x0000200001147983 */ /* 0x001ea80000300a00 */
[----:B------:R-:W-:Y:S06]  /*8140*/  BAR.SYNC.DEFER_BLOCKING 0x0 ;  /* 0x0000000000007b1d */ /* 0x000fec0000010000 */
[----:B------:R-:W0:Y:S01]  /*8150*/  S2R R24, SR_LANEID ;  /* 0x0000000000187919 */ /* 0x000e220000000000 */
[----:B------:R-:W-:Y:S01]  /*8160*/  SHF.L.U32 R33, R0, 0x2, RZ ;  /* 0x0000000200217819 */ /* 0x000fe200000006ff */
[----:B------:R-:W-:-:S02]  /*8170*/  ULDC.64 UR20, c[0x0][0x2d8] ;  /* 0x0000b60000147ab9 */ /* 0x000fc40000000a00 */
[----:B--2---:R1:W2:Y:S04]  /*8180*/  LDG.E.128 R4, [R20.64] ;  /* 0x0000002014047981 */ /* 0x0042a8000c1e1d00 */
[----:B------:R1:W3:Y:S04]  /*8190*/  LDG.E.128 R12, [R20.64+0x200] ;  /* 0x00020020140c7981 */ /* 0x0002e8000c1e1d00 */
[----:B------:R1:W4:Y:S04]  /*81a0*/  LDG.E.128 R16, [R20.64+0x400] ;  /* 0x0004002014107981 */ /* 0x000328000c1e1d00 */
[----:B-1----:R-:W5:Y:S01]  /*81b0*/  LDG.E.128 R20, [R20.64+0x600] ;  /* 0x0006002014147981 */ /* 0x002f62000c1e1d00 */
[----:B0-----:R-:W-:Y:S01]  /*81c0*/  IMAD R28, R24, 0x3, R2 ;  /* 0x00000003181c7824 */ /* 0x001fe200078e0202 */
[----:B------:R-:W-:-:S02]  /*81d0*/  LOP3.LUT R33, R33, 0xffffff80, RZ, 0xc0, !PT ;  /* 0xffffff8021217812 */ /* 0x000fc400078ec0ff */
        /* <DEDUP_REMOVED lines=21> */
[----:B------:R-:W-:Y:S01]  /*8330*/  UIMAD UR7, UR38, UR20, URZ ;  /* 0x00000014260772a4 */ /* 0x000fe2000f8e023f */
[----:B--2---:R-:W-:Y:S01]  /*8340*/  FADD.FTZ R7, R7, UR5 ;  /* 0x0000000507077e21 */ /* 0x004fe20008010000 */
[----:B------:R-:W-:Y:S01]  /*8350*/  FSETP.GTU.FTZ.AND P0, PT, R16, 20, PT ;  /* 0x41a000001000780b */ /* 0x000fe20003f1c000 */
[----:B------:R-:W-:Y:S01]  /*8360*/  @!P2 FMUL.FTZ R3, R24, -1.4426950216293334961 ;  /* 0xbfb8aa3b1803a820 */ /* 0x000fe20000410000 */
[----:B------:R-:W-:Y:S01]  /*8370*/  FSETP.GTU.FTZ.AND P1, PT, R17, 20, PT ;  /* 0x41a000001100780b */ /* 0x000fe20003f3c000 */
        /* <DEDUP_REMOVED lines=8> */
[----:B------:R-:W0:Y:S01]  /*8400*/  @!P5 MUFU.EX2 R13, R13 ;  /* 0x0000000d000dd308 */ /* 0x000e220000000800 */
[----:B-1----:R-:W-:-:S07]  /*8410*/  @!P3 FADD.FTZ R8, R8, 1 ;  /* 0x3f8000000808b421 */ /* 0x002fce0000010000 */
[----:B------:R1:W3:Y:S01]  /*8420*/  @!P2 MUFU.RCP R15, R3 ;  /* 0x00000003000fa308 */ /* 0x0002e20000001000 */
[----:B--2---:R-:W-:Y:S02]  /*8430*/  @!P4 FADD.FTZ R12, R12, 1 ;  /* 0x3f8000000c0cc421 */ /* 0x004fe40000010000 */
[----:B0-----:R-:W-:-:S05]  /*8440*/  @!P5 FADD.FTZ R13, R13, 1 ;  /* 0x3f8000000d0dd421 */ /* 0x001fca0000010000 */
[----:B------:R-:W0:Y:S01]  /*8450*/  @!P3 MUFU.RCP R8, R8 ;  /* 0x000000080008b308 */ /* 0x000e220000001000 */
[----:B-1----:R-:W-:Y:S02]  /*8460*/  @!P0 FMUL.FTZ R3, R16, -1.4426950216293334961 ;  /* 0xbfb8aa3b10038820 */ /* 0x002fe40000410000 */
[----:B---3--:R-:W-:-:S05]  /*8470*/  @!P2 FMUL.FTZ R64, R64, R15 ;  /* 0x0000000f4040a220 */ /* 0x008fca0000410000 */
[----:B------:R1:W2:Y:S01]  /*8480*/  @!P4 MUFU.RCP R9, R12 ;  /* 0x0000000c0009c308 */ /* 0x0002a20000001000 */
[----:B------:R-:W-:Y:S01]  /*8490*/  FSETP.GTU.FTZ.AND P2, PT, R11, 20, PT ;  /* 0x41a000000b00780b */ /* 0x000fe20003f5c000 */
[----:B------:R-:W-:Y:S02]  /*84a0*/  FADD.FTZ R15, R4, UR5 ;  /* 0x00000005040f7e21 */ /* 0x000fe40008010000 */
[----:B------:R-:W-:-:S04]  /*84b0*/  @!P1 FMUL.FTZ R4, R17, -1.4426950216293334961 ;  /* 0xbfb8aa3b11049820 */ /* 0x000fc80000410000 */
[----:B------:R3:W4:Y:S01]  /*84c0*/  @!P5 MUFU.RCP R10, R13 ;  /* 0x0000000d000ad308 */ /* 0x0007220000001000 */
[----:B-1----:R-:W-:Y:S02]  /*84d0*/  FADD.FTZ R12, R5, UR5 ;  /* 0x00000005050c7e21 */ /* 0x002fe40008010000 */
[----:B0-----:R-:W-:Y:S01]  /*84e0*/  @!P3 FMUL.FTZ R65, R65, R8 ;  /* 0x000000084141b220 */ /* 0x001fe20000410000 */
[----:B------:R-:W-:Y:S02]  /*84f0*/  FSETP.GTU.FTZ.AND P3, PT, R15, 20, PT ;  /* 0x41a000000f00780b */ /* 0x000fe40003f7c000 */
[----:B------:R-:W-:Y:S02]  /*8500*/  @!P2 FMUL.FTZ R5, R11, -1.4426950216293334961 ;  /* 0xbfb8aa3b0b05a820 */ /* 0x000fe40000410000 */
[----:B--2---:R-:W-:Y:S01]  /*8510*/  @!P4 FMUL.FTZ R66, R66, R9 ;  /* 0x000000094242c220 */ /* 0x004fe20000410000 */
[----:B------:R-:W0:Y:S01]  /*8520*/  @!P1 MUFU.EX2 R4, R4 ;  /* 0x0000000400049308 */ /* 0x000e220000000800 */
[----:B---3--:R-:W-:Y:S01]  /*8530*/  FADD.FTZ R13, R6, UR5 ;  /* 0x00000005060d7e21 */ /* 0x008fe20008010000 */
[----:B------:R-:W-:Y:S01]  /*8540*/  UIMAD.WIDE.U32 UR8, UR37, UR20, UR16 ;  /* 0x00000014250872a5 */ /* 0x000fe2000f8e0010 */
[----:B------:R-:W-:Y:S01]  /*8550*/  FSETP.GTU.FTZ.AND P4, PT, R12, 20, PT ;  /* 0x41a000000c00780b */ /* 0x000fe20003f9c000 */
[----:B----4-:R-:W-:-:S04]  /*8560*/  @!P5 FMUL.FTZ R67, R67, R10 ;  /* 0x0000000a4343d220 */ /* 0x010fc80000410000 */
[----:B------:R-:W1:Y:S01]  /*8570*/  @!P6 MUFU.EX2 R14, R14 ;  /* 0x0000000e000ee308 */ /* 0x000e620000000800 */
[----:B------:R2:W3:Y:S01]  /*8580*/  LDS.128 R8, [R28.X16] ;  /* 0x000000001c087984 */ /* 0x0004e2000000cc00 */
[----:B------:R-:W-:Y:S01]  /*8590*/  @!P3 FMUL.FTZ R6, R15, -1.4426950216293334961 ;  /* 0xbfb8aa3b0f06b820 */ /* 0x000fe20000410000 */
[----:B------:R-:W-:Y:S01]  /*85a0*/  UIMAD UR7, UR37, UR21, UR7 ;  /* 0x00000015250772a4 */ /* 0x000fe2000f8e0207 */
[----:B------:R-:W-:Y:S02]  /*85b0*/  FSETP.GTU.FTZ.AND P5, PT, R13, 20, PT ;  /* 0x41a000000d00780b */ /* 0x000fe40003fbc000 */
[----:B------:R-:W-:Y:S01]  /*85c0*/  ULDC.64 UR20, c[0x0][0x2e0] ;  /* 0x0000b80000147ab9 */ /* 0x000fe20000000a00 */
[----:B0-----:R-:W-:Y:S01]  /*85d0*/  @!P1 FADD.FTZ R4, R4, 1 ;  /* 0x3f80000004049421 */ /* 0x001fe20000010000 */
[----:B------:R-:W0:Y:S01]  /*85e0*/  @!P2 MUFU.EX2 R5, R5 ;  /* 0x000000050005a308 */ /* 0x000e220000000800 */
[----:B--2---:R-:W2:Y:S01]  /*85f0*/  S2R R28, SR_LANEID ;  /* 0x00000000001c7919 */ /* 0x004ea20000000000 */
[----:B------:R-:W-:Y:S01]  /*8600*/  SHF.L.U32 R32, R0, 0x2, RZ ;  /* 0x0000000200207819 */ /* 0x000fe200000006ff */
[----:B------:R-:W-:-:S02]  /*8610*/  @!P4 FMUL.FTZ R12, R12, -1.4426950216293334961 ;  /* 0xbfb8aa3b0c0cc820 */ /* 0x000fc40000410000 */
[----:B-1----:R-:W-:-:S03]  /*8620*/  @!P6 FADD.FTZ R14, R14, 1 ;  /* 0x3f8000000e0ee421 */ /* 0x002fc60000010000 */
[----:B------:R-:W1:Y:S08]  /*8630*/  @!P1 MUFU.RCP R17, R4 ;  /* 0x0000000400119308 */ /* 0x000e700000001000 */
[----:B------:R-:W4:Y:S01]  /*8640*/  @!P0 MUFU.EX2 R3, R3 ;  /* 0x0000000300038308 */ /* 0x000f220000000800 */
[----:B0-----:R-:W-:-:S07]  /*8650*/  @!P2 FADD.FTZ R5, R5, 1 ;  /* 0x3f8000000505a421 */ /* 0x001fce0000010000 */
[----:B------:R-:W0:Y:S01]  /*8660*/  @!P3 MUFU.EX2 R6, R6 ;  /* 0x000000060006b308 */ /* 0x000e220000000800 */
[----:B-1----:R-:W-:Y:S01]  /*8670*/  @!P1 FMUL.FTZ R70, R70, R17 ;  /* 0x0000001146469220 */ /* 0x002fe20000410000 */
[----:B--2---:R-:W-:Y:S01]  /*8680*/  LEA R33, R28, R33, 0x2 ;  /* 0x000000211c217211 */ /* 0x004fe200078e10ff */
[----:B------:R-:W-:Y:S01]  /*8690*/  BAR.SYNC.DEFER_BLOCKING 0x0 ;  /* 0x0000000000007b1d */ /* 0x000fe20000010000 */
[----:B---3--:R-:W-:-:S05]  /*86a0*/  FADD.FTZ R10, R10, UR5 ;  /* 0x000000050a0a7e21 */ /* 0x008fca0008010000 */
[----:B------:R1:W2:Y:S01]  /*86b0*/  @!P6 MUFU.RCP R15, R14 ;  /* 0x0000000e000fe308 */ /* 0x0002a20000001000 */
[----:B----4-:R-:W-:Y:S02]  /*86c0*/  @!P0 FADD.FTZ R3, R3, 1 ;  /* 0x3f80000003038421 */ /* 0x010fe40000010000 */
[----:B------:R-:W-:Y:S02]  /*86d0*/  FADD.FTZ R8, R8, UR5 ;  /* 0x0000000508087e21 */ /* 0x000fe40008010000 */
[----:B------:R-:W-:Y:S02]  /*86e0*/  FADD.FTZ R11, R11, UR5 ;  /* 0x000000050b0b7e21 */ /* 0x000fe40008010000 */
[----:B0-----:R-:W-:Y:S01]  /*86f0*/  @!P3 FADD.FTZ R6, R6, 1 ;  /* 0x3f8000000606b421 */ /* 0x001fe20000010000 */
[----:B------:R-:W0:Y:S01]  /*8700*/  @!P2 MUFU.RCP R18, R5 ;  /* 0x000000050012a308 */ /* 0x000e220000001000 */
[----:B-1----:R-:W-:Y:S01]  /*8710*/  FADD.FTZ R14, R9, UR5 ;  /* 0x00000005090e7e21 */ /* 0x002fe20008010000 */
[----:B------:R-:W-:Y:S01]  /*8720*/  UIADD3 UR9, UR9, UR7, URZ ;  /* 0x0000000709097290 */ /* 0x000fe2000fffe03f */
[----:B------:R-:W-:-:S03]  /*8730*/  @!P5 FMUL.FTZ R13, R13, -1.4426950216293334961 ;  /* 0xbfb8aa3b0d0dd820 */ /* 0x000fc60000410000 */
[----:B------:R-:W-:Y:S02]  /*8740*/  FSETP.GTU.FTZ.AND P1, PT, R14, 20, PT ;  /* 0x41a000000e00780b */ /* 0x000fe40003f3c000 */
[----:B------:R-:W1:Y:S01]  /*8750*/  @!P0 MUFU.RCP R16, R3 ;  /* 0x0000000300108308 */ /* 0x000e620000001000 */
[----:B--2---:R-:W-:Y:S01]  /*8760*/  @!P6 FMUL.FTZ R68, R68, R15 ;  /* 0x0000000f4444e220 */ /* 0x004fe20000410000 */
[----:B------:R-:W-:Y:S01]  /*8770*/  STS.128 [R33.X16], R56 ;  /* 0x0000003821007388 */ /* 0x000fe2000000cc00 */
[----:B------:R-:W-:-:S05]  /*8780*/  FSETP.GTU.FTZ.AND P6, PT, R7, 20, PT ;  /* 0x41a000000700780b */ /* 0x000fca0003fdc000 */
[----:B------:R-:W2:Y:S01]  /*8790*/  @!P3 MUFU.RCP R15, R6 ;  /* 0x00000006000fb308 */ /* 0x000ea20000001000 */
[----:B0-----:R-:W-:Y:S01]  /*87a0*/  @!P2 FMUL.FTZ R71, R71, R18 ;  /* 0x000000124747a220 */ /* 0x001fe20000410000 */
[----:B------:R-:W-:Y:S01]  /*87b0*/  FSETP.GTU.FTZ.AND P2, PT, R10, 20, PT ;  /* 0x41a000000a00780b */ /* 0x000fe20003f5c000 */
[----:B------:R-:W-:Y:S02]  /*87c0*/  @!P1 FMUL.FTZ R4, R14, -1.4426950216293334961 ;  /* 0xbfb8aa3b0e049820 */ /* 0x000fe40000410000 */
[----:B------:R-:W3:Y:S01]  /*87d0*/  LDL.LU R14, [R1+0x2c] ;  /* 0x00002c00010e7983 */ /* 0x000ee20000300800 */
[----:B-1----:R-:W-:-:S03]  /*87e0*/  @!P0 FMUL.FTZ R69, R69, R16 ;  /* 0x0000001045458220 */ /* 0x002fc60000410000 */
[----:B------:R-:W-:Y:S01]  /*87f0*/  STS.128 [R33.X16+0x10], R52 ;  /* 0x0000103421007388 */ /* 0x000fe2000000cc00 */
[----:B------:R-:W-:Y:S01]  /*8800*/  FSETP.GTU.FTZ.AND P0, PT, R8, 20, PT ;  /* 0x41a000000800780b */ /* 0x000fe20003f1c000 */
[----:B------:R-:W-:Y:S01]  /*8810*/  UIMAD UR7, UR19, UR20, URZ ;  /* 0x00000014130772a4 */ /* 0x000fe2000f8e023f */
[----:B------:R-:W-:Y:S01]  /*8820*/  @!P1 MUFU.EX2 R4, R4 ;  /* 0x0000000400049308 */ /* 0x000fe20000000800 */
[----:B------:R-:W-:Y:S01]  /*8830*/  STS.128 [R33.X16+0x20], R48 ;  /* 0x0000203021007388 */ /* 0x000fe2000000cc00 */
[----:B------:R-:W-:Y:S01]  /*8840*/  UIMAD.WIDE.U32 UR8, UR18, UR20, UR8 ;  /* 0x00000014120872a5 */ /* 0x000fe2000f8e0008 */
[----:B------:R-:W-:Y:S02]  /*8850*/  @!P6 FMUL.FTZ R7, R7, -1.4426950216293334961 ;  /* 0xbfb8aa3b0707e820 */ /* 0x000fe40000410000 */
[----:B------:R-:W-:Y:S01]  /*8860*/  STS.128 [R33.X16+0x30], R44 ;  /* 0x0000302c21007388 */ /* 0x000fe2000000cc00 */
[----:B------:R-:W-:-:S06]  /*8870*/  NOP ;  /* 0x0000000000007918 */ /* 0x000fcc0000000000 */
[----:B------:R-:W0:Y:S01]  /*8880*/  LDS.128 R16, [R2.X16] ;  /* 0x0000000002107984 */ /* 0x000e22000000cc00 */
[----:B--2---:R-:W-:Y:S01]  /*8890*/  @!P3 FMUL.FTZ R72, R72, R15 ;  /* 0x0000000f4848b220 */ /* 0x004fe20000410000 */
[----:B------:R-:W-:Y:S01]  /*88a0*/  FSETP.GTU.FTZ.AND P3, PT, R11, 20, PT ;  /* 0x41a000000b00780b */ /* 0x000fe20003f7c000 */
[----:B------:R-:W-:Y:S01]  /*88b0*/  @!P2 FMUL.FTZ R5, R10, -1.4426950216293334961 ;  /* 0xbfb8aa3b0a05a820 */ /* 0x000fe20000410000 */
[----:B------:R-:W1:Y:S01]  /*88c0*/  LDS.128 R20, [R2.X16+0x200] ;  /* 0x0002000002147984 */ /* 0x000e62000000cc00 */
[----:B------:R-:W-:Y:S01]  /*88d0*/  @!P0 FMUL.FTZ R3, R8, -1.4426950216293334961 ;  /* 0xbfb8aa3b08038820 */ /* 0x000fe20000410000 */
[----:B------:R-:W-:Y:S01]  /*88e0*/  UIMAD UR7, UR18, UR21, UR7 ;  /* 0x00000015120772a4 */ /* 0x000fe2000f8e0207 */
[----:B------:R-:W-:Y:S01]  /*88f0*/  LOP3.LUT R32, R32, 0xffffff80, RZ, 0xc0, !PT ;  /* 0xffffff8020207812 */ /* 0x000fe200078ec0ff */
[----:B------:R-:W2:Y:S01]  /*8900*/  LDS.128 R24, [R2.X16+0x400] ;  /* 0x0004000002187984 */ /* 0x000ea2000000cc00 */
[----:B------:R-:W-:Y:S01]  /*8910*/  @!P6 MUFU.EX2 R9, R7 ;  /* 0x000000070009e308 */ /* 0x000fe20000000800 */
[----:B------:R-:W-:-:S02]  /*8920*/  ULDC.64 UR20, c[0x0][0x330] ;  /* 0x0000cc0000147ab9 */ /* 0x000fc40000000a00 */
[----:B------:R-:W4:Y:S05]  /*8930*/  LDS.128 R28, [R2.X16+0x600] ;  /* 0x00060000021c7984 */ /* 0x000f2a000000cc00 */
[----:B------:R-:W5:Y:S01]  /*8940*/  @!P2 MUFU.EX2 R5, R5 ;  /* 0x000000050005a308 */ /* 0x000f620000000800 */
[----:B------:R-:W-:Y:S01]  /*8950*/  @!P3 FMUL.FTZ R6, R11, -1.4426950216293334961 ;  /* 0xbfb8aa3b0b06b820 */ /* 0x000fe20000410000 */
[----:B------:R-:W-:Y:S02]  /*8960*/  UIADD3 UR9, UR9, UR7, URZ ;  /* 0x0000000709097290 */ /* 0x000fe4000fffe03f */
[----:B------:R-:W-:-:S04]  /*8970*/  ULEA UR7, UP0, UR8, UR20, 0x2 ;  /* 0x0000001408077291 */ /* 0x000fc8000f80103f */
[----:B------:R-:W0:Y:S01]  /*8980*/  @!P0 MUFU.EX2 R3, R3 ;  /* 0x0000000300038308 */ /* 0x000e220000000800 */
[----:B------:R-:W-:Y:S01]  /*8990*/  ULEA.HI.X UR8, UR8, UR21, UR9, 0x2, UP0 ;  /* 0x0000001508087291 */ /* 0x000fe200080f1409 */
[----:B------:R-:W-:-:S06]  /*89a0*/  LOP3.LUT R32, R32, 0x1f, R0, 0xf8, !PT ;  /* 0x0000001f20207812 */ /* 0x000fcc00078ef800 */
[----:B------:R-:W-:Y:S01]  /*89b0*/  @!P4 MUFU.EX2 R12, R12 ;  /* 0x0000000c000cc308 */ /* 0x000fe20000000800 */
[----:B-----5:R-:W-:-:S07]  /*89c0*/  @!P2 FADD.FTZ R7, R5, 1 ;  /* 0x3f8000000507a421 */ /* 0x020fce0000010000 */
[----:B------:R5:W1:Y:S01]  /*89d0*/  @!P3 MUFU.EX2 R8, R6 ;  /* 0x000000060008b308 */ /* 0x000a620000000800 */
[----:B------:R-:W-:Y:S01]  /*89e0*/  MOV R5, UR8 ;  /* 0x0000000800057c02 */ /* 0x000fe20008000f00 */
[----:B0-----:R-:W-:Y:S01]  /*89f0*/  @!P0 FADD.FTZ R3, R3, 1 ;  /* 0x3f80000003038421 */ /* 0x001fe20000010000 */
[----:B------:R-:W-:-:S05]  /*8a00*/  ULDC.64 UR8, c[0x0][0x2f8] ;  /* 0x0000be0000087ab9 */ /* 0x000fca0000000a00 */
[----:B------:R-:W0:Y:S01]  /*8a10*/  @!P5 MUFU.EX2 R13, R13 ;  /* 0x0000000d000dd308 */ /* 0x000e220000000800 */
[----:B-----5:R-:W-:Y:S01]  /*8a20*/  @!P1 FADD.FTZ R6, R4, 1 ;  /* 0x3f80000004069421 */ /* 0x020fe20000010000 */
[----:B------:R-:W-:Y:S01]  /*8a30*/  MOV R4, UR7 ;  /* 0x0000000700047c02 */ /* 0x000fe20008000f00 */
[----:B------:R-:W-:Y:S01]  /*8a40*/  @!P6 FADD.FTZ R9, R9, 1 ;  /* 0x3f8000000909e421 */ /* 0x000fe20000010000 */
[----:B------:R-:W-:-:S03]  /*8a50*/  ULDC.64 UR20, c[0x0][0x300] ;  /* 0x0000c00000147ab9 */ /* 0x000fc60000000a00 */
[----:B------:R-:W-:Y:S01]  /*8a60*/  IMAD.WIDE R4, R32, 0x10, R4 ;  /* 0x0000001020047825 */ /* 0x000fe200078e0204 */
[----:B------:R-:W5:Y:S03]  /*8a70*/  @!P0 MUFU.RCP R3, R3 ;  /* 0x0000000300038308 */ /* 0x000f660000001000 */
[----:B-1----:R-:W-:Y:S01]  /*8a80*/  @!P3 FADD.FTZ R8, R8, 1 ;  /* 0x3f8000000808b421 */ /* 0x002fe20000010000 */
[----:B------:R-:W-:Y:S04]  /*8a90*/  STG.E.128 [R4.64], R16 ;  /* 0x0000001004007986 */ /* 0x000fe8000c101d20 */
[----:B------:R-:W-:Y:S01]  /*8aa0*/  STG.E.128 [R4.64+0x200], R20 ;  /* 0x0002001404007986 */ /* 0x000fe2000c101d20 */
[----:B------:R-:W1:Y:S03]  /*8ab0*/  @!P1 MUFU.RCP R6, R6 ;  /* 0x0000000600069308 */ /* 0x000e660000001000 */
[----:B--2---:R-:W-:Y:S04]  /*8ac0*/  STG.E.128 [R4.64+0x400], R24 ;  /* 0x0004001804007986 */ /* 0x004fe8000c101d20 */
[----:B----4-:R-:W-:Y:S01]  /*8ad0*/  STG.E.128 [R4.64+0x600], R28 ;  /* 0x0006001c04007986 */ /* 0x010fe2000c101d20 */
[----:B------:R-:W2:Y:S01]  /*8ae0*/  @!P2 MUFU.RCP R7, R7 ;  /* 0x000000070007a308 */ /* 0x000ea20000001000 */
[----:B------:R-:W-:-:S02]  /*8af0*/  @!P4 FADD.FTZ R12, R12, 1 ;  /* 0x3f8000000c0cc421 */ /* 0x000fc40000010000 */
[----:B0-----:R-:W-:-:S05]  /*8b00*/  @!P5 FADD.FTZ R13, R13, 1 ;  /* 0x3f8000000d0dd421 */ /* 0x001fca0000010000 */
[----:B------:R-:W0:Y:S01]  /*8b10*/  @!P3 MUFU.RCP R8, R8 ;  /* 0x000000080008b308 */ /* 0x000e220000001000 */
[----:B-----5:R-:W-:Y:S02]  /*8b20*/  @!P0 FMUL.FTZ R60, R60, R3 ;  /* 0x000000033c3c8220 */ /* 0x020fe40000410000 */
[----:B-1----:R-:W-:-:S05]  /*8b30*/  @!P1 FMUL.FTZ R61, R61, R6 ;  /* 0x000000063d3d9220 */ /* 0x002fca0000410000 */
[----:B------:R-:W1:Y:S01]  /*8b40*/  @!P4 MUFU.RCP R12, R12 ;  /* 0x0000000c000cc308 */ /* 0x000e620000001000 */
[----:B--2---:R-:W-:-:S07]  /*8b50*/  @!P2 FMUL.FTZ R62, R62, R7 ;  /* 0x000000073e3ea220 */ /* 0x004fce0000410000 */
[----:B------:R-:W2:Y:S01]  /*8b60*/  @!P5 MUFU.RCP R13, R13 ;  /* 0x0000000d000dd308 */ /* 0x000ea20000001000 */
[----:B0-----:R-:W-:Y:S01]  /*8b70*/  @!P3 FMUL.FTZ R63, R63, R8 ;  /* 0x000000083f3fb220 */ /* 0x001fe20000410000 */
[----:B------:R-:W-:Y:S06]  /*8b80*/  BAR.SYNC.DEFER_BLOCKING 0x0 ;  /* 0x0000000000007b1d */ /* 0x000fec0000010000 */
[----:B------:R-:W0:Y:S01]  /*8b90*/  @!P6 MUFU.RCP R10, R9 ;  /* 0x00000009000ae308 */ /* 0x000e220000001000 */
[----:B-1----:R-:W-:Y:S02]  /*8ba0*/  @!P4 FMUL.FTZ R73, R73, R12 ;  /* 0x0000000c4949c220 */ /* 0x002fe40000410000 */
[----:B--2---:R-:W-:Y:S01]  /*8bb0*/  @!P5 FMUL.FTZ R74, R74, R13 ;  /* 0x0000000d4a4ad220 */ /* 0x004fe20000410000 */
[----:B------:R1:W-:Y:S01]  /*8bc0*/  STS.128 [R33.X16], R60 ;  /* 0x0000003c21007388 */ /* 0x0003e2000000cc00 */
[----:B0-----:R-:W-:-:S03]  /*8bd0*/  @!P6 FMUL.FTZ R75, R75, R10 ;  /* 0x0000000a4b4be220 */ /* 0x001fc60000410000 */
[----:B------:R0:W-:Y:S04]  /*8be0*/  STS.128 [R33.X16+0x10], R64 ;  /* 0x0000104021007388 */ /* 0x0001e8000000cc00 */
[----:B------:R2:W-:Y:S04]  /*8bf0*/  STS.128 [R33.X16+0x20], R68 ;  /* 0x0000204421007388 */ /* 0x0005e8000000cc00 */
[----:B------:R-:W-:Y:S01]  /*8c00*/  STS.128 [R33.X16+0x30], R72 ;  /* 0x0000304821007388 */ /* 0x000fe2000000cc00 */
[----:B------:R-:W-:-:S06]  /*8c10*/  NOP ;  /* 0x0000000000007918 */ /* 0x000fcc0000000000 */
[----:B------:R-:W-:Y:S01]  /*8c20*/  LDS.128 R8, [R2.X16+0x200] ;  /* 0x0002000002087984 */ /* 0x000fe2000000cc00 */
[----:B------:R-:W-:-:S03]  /*8c30*/  UIMAD UR7, UR38, UR8, URZ ;  /* 0x00000008260772a4 */ /* 0x000fc6000f8e023f */
[----:B------:R-:W-:Y:S01]  /*8c40*/  LDS.128 R16, [R2.X16+0x600] ;  /* 0x0006000002107984 */ /* 0x000fe2000000cc00 */
[----:B------:R-:W-:Y:S02]  /*8c50*/  UIMAD.WIDE.U32 UR16, UR37, UR8, UR16 ;  /* 0x00000008251072a5 */ /* 0x000fe4000f8e0010 */
[----:B------:R-:W-:-:S04]  /*8c60*/  UIMAD UR7, UR37, UR9, UR7 ;  /* 0x00000009250772a4 */ /* 0x000fc8000f8e0207 */
[----:B------:R-:W-:Y:S02]  /*8c70*/  UIADD3 UR9, UR17, UR7, URZ ;  /* 0x0000000711097290 */ /* 0x000fe4000fffe03f */
[----:B------:R-:W-:Y:S02]  /*8c80*/  UIMAD UR7, UR19, UR20, URZ ;  /* 0x00000014130772a4 */ /* 0x000fe4000f8e023f */
[----:B------:R-:W-:Y:S02]  /*8c90*/  UMOV UR8, UR16 ;  /* 0x0000001000087c82 */ /* 0x000fe40008000000 */
[----:B------:R-:W-:Y:S02]  /*8ca0*/  UIMAD UR7, UR18, UR21, UR7 ;  /* 0x00000015120772a4 */ /* 0x000fe4000f8e0207 */
[----:B------:R-:W-:Y:S02]  /*8cb0*/  UIMAD.WIDE.U32 UR8, UR18, UR20, UR8 ;  /* 0x00000014120872a5 */ /* 0x000fe4000f8e0008 */
[----:B------:R-:W-:-:S02]  /*8cc0*/  ULDC.64 UR16, c[0x0][0x340] ;  /* 0x0000d00000107ab9 */ /* 0x000fc40000000a00 */
[----:B------:R-:W-:Y:S02]  /*8cd0*/  UIADD3 UR9, UR9, UR7, URZ ;  /* 0x0000000709097290 */ /* 0x000fe4000fffe03f */
[----:B------:R-:W-:-:S04]  /*8ce0*/  ULEA UR7, UP0, UR8, UR16, 0x2 ;  /* 0x0000001008077291 */ /* 0x000fc8000f80103f */
[----:B------:R-:W-:Y:S02]  /*8cf0*/  ULEA.HI.X UR8, UR8, UR17, UR9, 0x2, UP0 ;  /* 0x0000001108087291 */ /* 0x000fe400080f1409 */
[----:B------:R-:W-:-:S06]  /*8d00*/  UISETP.GT.AND UP0, UPT, UR35, 0x1, UPT ;  /* 0x000000012300788c */ /* 0x000fcc000bf04270 */
[----:B------:R-:W-:Y:S01]  /*8d10*/  PLOP3.LUT P0, PT, PT, PT, UP0, 0x80, 0x0 ;  /* 0x000000000000781c */ /* 0x000fe20003f0f008 */
        /* <DEDUP_REMOVED lines=9> */
[----:B---3--:R-:W-:Y:S02]  /*8db0*/  FADD.FTZ R6, R60, R14 ;  /* 0x0000000e3c067221 */ /* 0x008fe40000010000 */
[----:B------:R-:W-:Y:S02]  /*8dc0*/  LDS.128 R12, [R2.X16+0x400] ;  /* 0x00040000020c7984 */ /* 0x000fe4000000cc00 */
[----:B------:R-:W-:Y:S02]  /*8dd0*/  FADD.FTZ R3, R6, R61 ;  /* 0x0000003d06037221 */ /* 0x000fe40000010000 */
[----:B------:R3:W4:Y:S02]  /*8de0*/  LDS.128 R4, [R2.X16] ;  /* 0x0000000002047984 */ /* 0x000724000000cc00 */
[----:B-1----:R-:W-:-:S04]  /*8df0*/  FADD.FTZ R62, R3, R62 ;  /* 0x0000003e033e7221 */ /* 0x002fc80000010000 */
[----:B------:R-:W-:-:S04]  /*8e00*/  FADD.FTZ R63, R62, R63 ;  /* 0x0000003f3e3f7221 */ /* 0x000fc80000010000 */
[----:B0-----:R-:W-:-:S04]  /*8e10*/  FADD.FTZ R64, R63, R64 ;  /* 0x000000403f407221 */ /* 0x001fc80000010000 */
[----:B------:R-:W-:-:S04]  /*8e20*/  FADD.FTZ R65, R64, R65 ;  /* 0x0000004140417221 */ /* 0x000fc80000010000 */
[----:B------:R-:W-:-:S04]  /*8e30*/  FADD.FTZ R66, R65, R66 ;  /* 0x0000004241427221 */ /* 0x000fc80000010000 */
[----:B------:R-:W-:-:S04]  /*8e40*/  FADD.FTZ R67, R66, R67 ;  /* 0x0000004342437221 */ /* 0x000fc80000010000 */
[----:B--2---:R-:W-:-:S04]  /*8e50*/  FADD.FTZ R68, R67, R68 ;  /* 0x0000004443447221 */ /* 0x004fc80000010000 */
[----:B------:R-:W-:-:S04]  /*8e60*/  FADD.FTZ R69, R68, R69 ;  /* 0x0000004544457221 */ /* 0x000fc80000010000 */
[----:B------:R-:W-:-:S04]  /*8e70*/  FADD.FTZ R70, R69, R70 ;  /* 0x0000004645467221 */ /* 0x000fc80000010000 */
[----:B------:R-:W-:Y:S01]  /*8e80*/  FADD.FTZ R71, R70, R71 ;  /* 0x0000004746477221 */ /* 0x000fe20000010000 */
[----:B---3--:R-:W-:Y:S02]  /*8e90*/  MOV R2, UR7 ;  /* 0x0000000700027c02 */ /* 0x008fe40008000f00 */
[----:B------:R-:W-:Y:S01]  /*8ea0*/  MOV R3, UR8 ;  /* 0x0000000800037c02 */ /* 0x000fe20008000f00 */
[----:B------:R-:W-:-:S04]  /*8eb0*/  FADD.FTZ R72, R71, R72 ;  /* 0x0000004847487221 */ /* 0x000fc80000010000 */
[----:B------:R-:W-:Y:S02]  /*8ec0*/  FADD.FTZ R73, R72, R73 ;  /* 0x0000004948497221 */ /* 0x000fe40000010000 */
[----:B------:R-:W-:-:S04]  /*8ed0*/  IMAD.WIDE R2, R32, 0x10, R2 ;  /* 0x0000001020027825 */ /* 0x000fc800078e0202 */
[----:B------:R-:W-:Y:S01]  /*8ee0*/  FADD.FTZ R74, R73, R74 ;  /* 0x0000004a494a7221 */ /* 0x000fe20000010000 */
[----:B----4-:R-:W-:Y:S04]  /*8ef0*/  STG.E.128 [R2.64], R4 ;  /* 0x0000000402007986 */ /* 0x010fe8000c101d20 */
[----:B------:R-:W-:Y:S04]  /*8f00*/  STG.E.128 [R2.64+0x200], R8 ;  /* 0x0002000802007986 */ /* 0x000fe8000c101d20 */
[----:B------:R-:W-:Y:S04]  /*8f10*/  STG.E.128 [R2.64+0x400], R12 ;  /* 0x0004000c02007986 */ /* 0x000fe8000c101d20 */
[----:B------:R0:W-:Y:S02]  /*8f20*/  STG.E.128 [R2.64+0x600], R16 ;  /* 0x0006001002007986 */ /* 0x0001e4000c101d20 */
[----:B0-----:R-:W-:-:S05]  /*8f30*/  FADD.FTZ R2, R74, R75 ;  /* 0x0000004b4a027221 */ /* 0x001fca0000010000 */
[----:B------:R0:W-:Y:S02]  /*8f40*/  STL [R1+0x2c], R2 ;  /* 0x00002c0201007387 */ /* 0x0001e40000100800 */
[----:B0-----:R-:W-:Y:S01]  /*8f50*/  @!P0 CALL.REL.NOINC `(.L_x_1983) ;  /* 0x0000001000008944 */ /* 0x001fe20003c00000 */
[----:B------:R-:W-:Y:S05]  /*8f60*/  BRA `(.L_x_2066) ;  /* 0xffff7ab000007947 */ /* 0x000fea000383ffff */
.L_x_1983:
        /* <DEDUP_REMOVED lines=35> */
.L_x_2068:
[----:B-1----:R-:W-:Y:S05]  /*91a0*/  BSYNC B0 ;  /* 0x0000000000007941 */ /* 0x002fea0003800000 */
.L_x_2067:
        /* <DEDUP_REMOVED lines=34> */
.L_x_2070:
[----:B------:R-:W3:Y:S02]  /*93d0*/  S2R R11, SR_TID.X ;  /* 0x00000000000b7919 */ /* 0x000ee40000002100 */
.L_x_2071:
[----:B-1----:R-:W-:Y:S05]  /*93e0*/  BSYNC B0 ;  /* 0x0000000000007941 */ /* 0x002fea0003800000 */
.L_x_2069:
        /* <DEDUP_REMOVED lines=12> */
.L_x_2072:
        /* <DEDUP_REMOVED lines=30> */
.L_x_2022:
[----:B------:R-:W-:Y:S01]  /*9690*/  HFMA2.MMA R119, -RZ, RZ, 0, 5.9604644775390625e-08 ;  /* 0x00000001ff777435 */ /* 0x000fe200000001ff */
[----:B------:R-:W-:Y:S02]  /*96a0*/  MOV R115, R117 ;  /* 0x0000007500737202 */ /* 0x000fe40000000f00 */
[----:B------:R-:W-:Y:S02]  /*96b0*/  MOV R129, RZ ;  /* 0x000000ff00817202 */ /* 0x000fe40000000f00 */
[----:B------:R-:W-:-:S02]  /*96c0*/  MOV R128, 0xffffffff ;  /* 0xffffffff00807802 */ /* 0x000fc40000000f00 */
[----:B------:R-:W-:Y:S02]  /*96d0*/  MOV R114, 0x96f0 ;  /* 0x000096f000727802 */ /* 0x000fe40000000f00 */
[----:B-1----:R-:W-:Y:S05]  /*96e0*/  CALL.REL.NOINC `($__internal_83_$__cuda_sm70_shflsync_up) ;  /* 0x00000da000007944 */ /* 0x002fea0003c00000 */
[----:B-1----:R-:W-:Y:S01]  /*96f0*/  MOV R127, R119 ;  /* 0x00000077007f7202 */ /* 0x002fe20000000f00 */
[----:B------:R-:W-:Y:S05]  /*9700*/  BRA `(.L_x_2073) ;  /* 0xffffc14000007947 */ /* 0x000fea000383ffff */
.L_x_2023:
[----:B------:R-:W-:Y:S01]  /*9710*/  HFMA2.MMA R119, -RZ, RZ, 0, 5.9604644775390625e-08 ;  /* 0x00000001ff777435 */ /* 0x000fe200000001ff */
[----:B------:R-:W-:Y:S02]  /*9720*/  MOV R115, R116 ;  /* 0x0000007400737202 */ /* 0x000fe40000000f00 */
[----:B------:R-:W-:Y:S02]  /*9730*/  MOV R129, RZ ;  /* 0x000000ff00817202 */ /* 0x000fe40000000f00 */
[----:B------:R-:W-:Y:S02]  /*9740*/  MOV R128, 0xffffffff ;  /* 0xffffffff00807802 */ /* 0x000fe40000000f00 */
[----:B------:R-:W-:Y:S02]  /*9750*/  MOV R114, 0x9770 ;  /* 0x0000977000727802 */ /* 0x000fe40000000f00 */
[----:B012---:R-:W-:Y:S05]  /*9760*/  CALL.REL.NOINC `($__internal_83_$__cuda_sm70_shflsync_up) ;  /* 0x00000d2000007944 */ /* 0x007fea0003c00000 */
        /* <DEDUP_REMOVED lines=11> */
[----:B------:R-:W-:Y:S05]  /*9820*/  CALL.REL.NOINC `($__internal_83_$__cuda_sm70_shflsync_up) ;  /* 0x00000c6000007944 */ /* 0x000fea0003c00000 */
[----:B-1----:R-:W-:Y:S01]  /*9830*/  MOV R127, R119 ;  /* 0x00000077007f7202 */ /* 0x002fe20000000f00 */
[----:B------:R-:W-:Y:S01]  /*9840*/  HFMA2.MMA R119, -RZ, RZ, 0, 1.1920928955078125e-07 ;  /* 0x00000002ff777435 */ /* 0x000fe200000001ff */
[----:B------:R-:W-:-:S02]  /*9850*/  MOV R115, R116 ;  /* 0x0000007400737202 */ /* 0x000fc40000000f00 */
[----:B------:R-:W-:Y:S02]  /*9860*/  MOV R129, RZ ;  /* 0x000000ff00817202 */ /* 0x000fe40000000f00 */
[----:B------:R-:W-:Y:S02]  /*9870*/  MOV R128, 0xffffffff ;  /* 0xffffffff00807802 */ /* 0x000fe40000000f00 */
[----:B------:R-:W-:Y:S02]  /*9880*/  MOV R114, 0x98a0 ;  /* 0x000098a000727802 */ /* 0x000fe40000000f00 */
[----:B------:R-:W-:Y:S05]  /*9890*/  CALL.REL.NOINC `($__internal_83_$__cuda_sm70_shflsync_up) ;  /* 0x00000bf000007944 */ /* 0x000fea0003c00000 */
        /* <DEDUP_REMOVED lines=9> */
[----:B------:R-:W-:Y:S05]  /*9930*/  CALL.REL.NOINC `($__internal_83_$__cuda_sm70_shflsync_up) ;  /* 0x00000b5000007944 */ /* 0x000fea0003c00000 */
[----:B-1----:R-:W-:Y:S01]  /*9940*/  MOV R127, R119 ;  /* 0x00000077007f7202 */ /* 0x002fe20000000f00 */
[----:B------:R-:W-:Y:S01]  /*9950*/  HFMA2.MMA R119, -RZ, RZ, 0, 2.384185791015625e-07 ;  /* 0x00000004ff777435 */ /* 0x000fe200000001ff */
[----:B------:R-:W-:Y:S02]  /*9960*/  MOV R115, R116 ;  /* 0x0000007400737202 */ /* 0x000fe40000000f00 */
[----:B------:R-:W-:Y:S02]  /*9970*/  MOV R129, RZ ;  /* 0x000000ff00817202 */ /* 0x000fe40000000f00 */
[----:B------:R-:W-:Y:S02]  /*9980*/  MOV R128, 0xffffffff ;  /* 0xffffffff00807802 */ /* 0x000fe40000000f00 */
[----:B------:R-:W-:Y:S02]  /*9990*/  MOV R114, 0x99b0 ;  /* 0x000099b000727802 */ /* 0x000fe40000000f00 */
[----:B------:R-:W-:Y:S05]  /*99a0*/  CALL.REL.NOINC `($__internal_83_$__cuda_sm70_shflsync_up) ;  /* 0x00000ae000007944 */ /* 0x000fea0003c00000 */
        /* <DEDUP_REMOVED lines=9> */
[----:B------:R-:W-:Y:S05]  /*9a40*/  CALL.REL.NOINC `($__internal_83_$__cuda_sm70_shflsync_up) ;  /* 0x00000a4000007944 */ /* 0x000fea0003c00000 */
[----:B-1----:R-:W-:Y:S01]  /*9a50*/  MOV R127, R119 ;  /* 0x00000077007f7202 */ /* 0x002fe20000000f00 */
[----:B------:R-:W-:Y:S01]  /*9a60*/  HFMA2.MMA R119, -RZ, RZ, 0, 4.76837158203125e-07 ;  /* 0x00000008ff777435 */ /* 0x000fe200000001ff */
        /* <DEDUP_REMOVED lines=14> */
[----:B------:R-:W-:Y:S05]  /*9b50*/  CALL.REL.NOINC `($__internal_83_$__cuda_sm70_shflsync_up) ;  /* 0x0000093000007944 */ /* 0x000fea0003c00000 */
[----:B-1----:R-:W-:Y:S01]  /*9b60*/  MOV R127, R119 ;  /* 0x00000077007f7202 */ /* 0x002fe20000000f00 */
[----:B------:R-:W-:Y:S01]  /*9b70*/  HFMA2.MMA R119, -RZ, RZ, 0, 9.5367431640625e-07 ;  /* 0x00000010ff777435 */ /* 0x000fe200000001ff */
[----:B------:R-:W-:Y:S02]  /*9b80*/  MOV R115, R116 ;  /* 0x0000007400737202 */ /* 0x000fe40000000f00 */
[----:B------:R-:W-:Y:S02]  /*9b90*/  MOV R129, RZ ;  /* 0x000000ff00817202 */ /* 0x000fe40000000f00 */
[----:B------:R-:W-:Y:S02]  /*9ba0*/  MOV R128, 0xffffffff ;  /* 0xffffffff00807802 */ /* 0x000fe40000000f00 */
[----:B------:R-:W-:Y:S02]  /*9bb0*/  MOV R114, 0x9bd0 ;  /* 0x00009bd000727802 */ /* 0x000fe40000000f00 */
[----:B------:R-:W-:Y:S05]  /*9bc0*/  CALL.REL.NOINC `($__internal_83_$__cuda_sm70_shflsync_up) ;  /* 0x000008c000007944 */ /* 0x000fea0003c00000 */
[----:B-1----:R-:W-:Y:S01]  /*9bd0*/  MOV R114, R119 ;  /* 0x0000007700727202 */ /* 0x002fe20000000f00 */
[----:B------:R-:W-:Y:S05]  /*9be0*/  BRA `(.L_x_2074) ;  /* 0xffffbdd000007947 */ /* 0x000fea000383ffff */
.L_x_2026:
[----:B------:R-:W-:Y:S01]  /*9bf0*/  HFMA2.MMA R119, -RZ, RZ, 0, 5.9604644775390625e-08 ;  /* 0x00000001ff777435 */ /* 0x000fe200000001ff */
[----:B------:R-:W-:-:S02]  /*9c00*/  MOV R115, R117 ;  /* 0x0000007500737202 */ /* 0x000fc40000000f00 */
[----:B------:R-:W-:Y:S02]  /*9c10*/  MOV R129, RZ ;  /* 0x000000ff00817202 */ /* 0x000fe40000000f00 */
[----:B------:R-:W-:Y:S02]  /*9c20*/  MOV R128, 0xffffffff ;  /* 0xffffffff00807802 */ /* 0x000fe40000000f00 */
[----:B------:R-:W-:Y:S02]  /*9c30*/  MOV R114, 0x9c50 ;  /* 0x00009c5000727802 */ /* 0x000fe40000000f00 */
[----:B-12--5:R-:W-:Y:S05]  /*9c40*/  CALL.REL.NOINC `($__internal_83_$__cuda_sm70_shflsync_up) ;  /* 0x0000084000007944 */ /* 0x026fea0003c00000 */
[----:B-1----:R-:W-:Y:S01]  /*9c50*/  MOV R117, R119 ;  /* 0x0000007700757202 */ /* 0x002fe20000000f00 */
[----:B------:R-:W-:Y:S01]  /*9c60*/  HFMA2.MMA R119, -RZ, RZ, 0, 5.9604644775390625e-08 ;  /* 0x00000001ff777435 */ /* 0x000fe200000001ff */
[----:B------:R-:W-:Y:S02]  /*9c70*/  MOV R115, R116 ;  /* 0x0000007400737202 */ /* 0x000fe40000000f00 */
[----:B------:R-:W-:Y:S02]  /*9c80*/  MOV R129, RZ ;  /* 0x000000ff00817202 */ /* 0x000fe40000000f00 */
[----:B------:R-:W-:-:S02]  /*9c90*/  MOV R128, 0xffffffff ;  /* 0xffffffff00807802 */ /* 0x000fc40000000f00 */
[----:B------:R-:W-:Y:S02]  /*9ca0*/  MOV R114, 0x9cc0 ;  /* 0x00009cc000727802 */ /* 0x000fe40000000f00 */
[----:B------:R-:W-:Y:S05]  /*9cb0*/  CALL.REL.NOINC `($__internal_83_$__cuda_sm70_shflsync_up) ;  /* 0x000007d000007944 */ /* 0x000fea0003c00000 */
[----:B------:R-:W-:Y:S01]  /*9cc0*/  HFMA2.MMA R159, -RZ, RZ, 0, 0 ;  /* 0x00000000ff9f7435 */ /* 0x000fe200000001ff */
[----:B-1----:R-:W-:Y:S02]  /*9cd0*/  MOV R116, R119 ;  /* 0x0000007700747202 */ /* 0x002fe40000000f00 */
[----:B------:R-:W-:Y:S02]  /*9ce0*/  MOV R114, R112 ;  /* 0x0000007000727202 */ /* 0x000fe40000000f00 */
[----:B------:R-:W-:Y:S02]  /*9cf0*/  MOV R115, 0x9d10 ;  /* 0x00009d1000737802 */ /* 0x000fe40000000f00 */
[----:B------:R-:W-:Y:S05]  /*9d00*/  CALL.REL.NOINC `($__internal_82_$__cuda_sm70_shflsync_idx_p) ;  /* 0x000006e000007944 */ /* 0x000fea0003c00000 */
[----:B-1----:R-:W-:Y:S01]  /*9d10*/  MOV R112, R159 ;  /* 0x0000009f00707202 */ /* 0x002fe20000000f00 */
[----:B------:R-:W-:Y:S01]  /*9d20*/  HFMA2.MMA R159, -RZ, RZ, 0, 0 ;  /* 0x00000000ff9f7435 */ /* 0x000fe200000001ff */
[----:B------:R-:W-:Y:S02]  /*9d30*/  MOV R114, R113 ;  /* 0x0000007100727202 */ /* 0x000fe40000000f00 */
[----:B------:R-:W-:-:S03]  /*9d40*/  MOV R115, 0x9d60 ;  /* 0x00009d6000737802 */ /* 0x000fc60000000f00 */
[----:B--2--5:R-:W-:Y:S05]  /*9d50*/  CALL.REL.NOINC `($__internal_82_$__cuda_sm70_shflsync_idx_p) ;  /* 0x0000069000007944 */ /* 0x024fea0003c00000 */
[----:B-1----:R-:W-:Y:S01]  /*9d60*/  MOV R113, R159 ;  /* 0x0000009f00717202 */ /* 0x002fe20000000f00 */
[----:B--2--5:R-:W-:Y:S05]  /*9d70*/  BRA `(.L_x_2075) ;  /* 0xffffbd7000007947 */ /* 0x024fea000383ffff */
.L_x_2029:
[----:B------:R-:W-:Y:S01]  /*9d80*/  HFMA2.MMA R159, -RZ, RZ, 0, 5.9604644775390625e-08 ;  /* 0x00000001ff9f7435 */ /* 0x000fe200000001ff */
[----:B------:R-:W-:-:S02]  /*9d90*/  MOV R115, R118 ;  /* 0x0000007600737202 */ /* 0x000fc40000000f00 */
[----:B------:R-:W-:-:S03]  /*9da0*/  MOV R114, 0x9dc0 ;  /* 0x00009dc000727802 */ /* 0x000fc60000000f00 */
[----:B-----5:R-:W-:Y:S05]  /*9db0*/  CALL.REL.NOINC `($__internal_81_$__cuda_sm70_shflsync_down) ;  /* 0x000005a000007944 */ /* 0x020fea0003c00000 */
[----:B-1----:R-:W-:Y:S01]  /*9dc0*/  MOV R116, R159 ;  /* 0x0000009f00747202 */ /* 0x002fe20000000f00 */
[----:B0-2--5:R-:W-:Y:S05]  /*9dd0*/  BRA `(.L_x_2076) ;  /* 0xffffc32000007947 */ /* 0x025fea000383ffff */
.L_x_2030:
[----:B------:R-:W-:Y:S01]  /*9de0*/  HFMA2.MMA R159, -RZ, RZ, 0, 5.9604644775390625e-08 ;  /* 0x00000001ff9f7435 */ /* 0x000fe200000001ff */
[----:B------:R-:W-:Y:S02]  /*9df0*/  MOV R115, R119 ;  /* 0x0000007700737202 */ /* 0x000fe40000000f00 */
[----:B------:R-:W-:-:S03]  /*9e00*/  MOV R114, 0x9e20 ;  /* 0x00009e2000727802 */ /* 0x000fc60000000f00 */
[----:B01---5:R-:W-:Y:S05]  /*9e10*/  CALL.REL.NOINC `($__internal_81_$__cuda_sm70_shflsync_down) ;  /* 0x0000054000007944 */ /* 0x023fea0003c00000 */
[C---:B------:R-:W-:Y:S02]  /*9e20*/  FMUL.FTZ R116, R118.reuse, R116 ;  /* 0x0000007476747220 */ /* 0x040fe40000410000 */
[C---:B-1----:R-:W-:Y:S01]  /*9e30*/  FFMA.FTZ R114, R118.reuse, R159, R119 ;  /* 0x0000009f76727223 */ /* 0x042fe20000010077 */
[----:B------:R-:W-:Y:S02]  /*9e40*/  MOV R159, 0x2 ;  /* 0x00000002009f7802 */ /* 0x000fe40000000f00 */
[----:B------:R-:W-:Y:S02]  /*9e50*/  FSEL R118, R118, R116, !P4 ;  /* 0x0000007476767208 */ /* 0x000fe40006000000 */
[----:B------:R-:W-:-:S02]  /*9e60*/  FSEL R119, R119, R114, !P4 ;  /* 0x0000007277777208 */ /* 0x000fc40006000000 */
[----:B------:R-:W-:Y:S02]  /*9e70*/  MOV R115, R118 ;  /* 0x0000007600737202 */ /* 0x000fe40000000f00 */
[----:B------:R-:W-:Y:S02]  /*9e80*/  MOV R114, 0x9ea0 ;  /* 0x00009ea000727802 */ /* 0x000fe40000000f00 */
[----:B0-2--5:R-:W-:Y:S05]  /*9e90*/  CALL.REL.NOINC `($__internal_81_$__cuda_sm70_shflsync_down) ;  /* 0x000004c000007944 */ /* 0x025fea0003c00000 */
[----:B-1----:R-:W-:Y:S01]  /*9ea0*/  MOV R116, R159 ;  /* 0x0000009f00747202 */ /* 0x002fe20000000f00 */
[----:B------:R-:W-:Y:S01]  /*9eb0*/  HFMA2.MMA R159, -RZ, RZ, 0, 1.1920928955078125e-07 ;  /* 0x00000002ff9f7435 */ /* 0x000fe200000001ff */
[----:B------:R-:W-:Y:S02]  /*9ec0*/  MOV R115, R119 ;  /* 0x0000007700737202 */ /* 0x000fe40000000f00 */
[----:B------:R-:W-:-:S03]  /*9ed0*/  MOV R114, 0x9ef0 ;  /* 0x00009ef000727802 */ /* 0x000fc60000000f00 */
[----:B0-2--5:R-:W-:Y:S05]  /*9ee0*/  CALL.REL.NOINC `($__internal_81_$__cuda_sm70_shflsync_down) ;  /* 0x0000047000007944 */ /* 0x025fea0003c00000 */
[----:B-1----:R-:W-:Y:S01]  /*9ef0*/  @!P3 FFMA.FTZ R119, R118, R159, R119 ;  /* 0x0000009f7677b223 */ /* 0x002fe20000010077 */
[----:B------:R-:W-:Y:S01]  /*9f00*/  MOV R159, 0x4 ;  /* 0x00000004009f7802 */ /* 0x000fe20000000f00 */
[----:B------:R-:W-:Y:S01]  /*9f10*/  @!P3 FMUL.FTZ R118, R116, R118 ;  /* 0x000000767476b220 */ /* 0x000fe20000410000 */
[----:B------:R-:W-:-:S04]  /*9f20*/  MOV R114, 0x9f50 ;  /* 0x00009f5000727802 */ /* 0x000fc80000000f00 */
[----:B------:R-:W-:Y:S02]  /*9f30*/  MOV R115, R118 ;  /* 0x0000007600737202 */ /* 0x000fe40000000f00 */
[----:B0-2--5:R-:W-:Y:S05]  /*9f40*/  CALL.REL.NOINC `($__internal_81_$__cuda_sm70_shflsync_down) ;  /* 0x0000041000007944 */ /* 0x025fea0003c00000 */
[----:B-1----:R-:W-:Y:S01]  /*9f50*/  MOV R116, R159 ;  /* 0x0000009f00747202 */ /* 0x002fe20000000f00 */
[----:B------:R-:W-:Y:S01]  /*9f60*/  HFMA2.MMA R159, -RZ, RZ, 0, 2.384185791015625e-07 ;  /* 0x00000004ff9f7435 */ /* 0x000fe200000001ff */
[----:B------:R-:W-:Y:S02]  /*9f70*/  MOV R115, R119 ;  /* 0x0000007700737202 */ /* 0x000fe40000000f00 */
[----:B------:R-:W-:-:S03]  /*9f80*/  MOV R114, 0x9fa0 ;  /* 0x00009fa000727802 */ /* 0x000fc60000000f00 */
[----:B0-2--5:R-:W-:Y:S05]  /*9f90*/  CALL.REL.NOINC `($__internal_81_$__cuda_sm70_shflsync_down) ;  /* 0x000003c000007944 */ /* 0x025fea0003c00000 */
[----:B-1----:R-:W-:Y:S01]  /*9fa0*/  @!P2 FFMA.FTZ R119, R118, R159, R119 ;  /* 0x0000009f7677a223 */ /* 0x002fe20000010077 */
[----:B------:R-:W-:Y:S01]  /*9fb0*/  HFMA2.MMA R159, -RZ, RZ, 0, 4.76837158203125e-07 ;  /* 0x00000008ff9f7435 */ /* 0x000fe200000001ff */
[----:B------:R-:W-:Y:S01]  /*9fc0*/  @!P2 FMUL.FTZ R118, R116, R118 ;  /* 0x000000767476a220 */ /* 0x000fe20000410000 */
[----:B------:R-:W-:Y:S02]  /*9fd0*/  MOV R114, 0xa020 ;  /* 0x0000a02000727802 */ /* 0x000fe40000000f00 */
[----:B------:R-:W-:Y:S02]  /*9fe0*/  MOV R116, R119 ;  /* 0x0000007700747202 */ /* 0x000fe40000000f00 */
[----:B------:R-:W-:-:S04]  /*9ff0*/  MOV R119, R118 ;  /* 0x0000007600777202 */ /* 0x000fc80000000f00 */
[----:B------:R-:W-:Y:S02]  /*a000*/  MOV R115, R119 ;  /* 0x0000007700737202 */ /* 0x000fe40000000f00 */
[----:B0-2--5:R-:W-:Y:S05]  /*a010*/  CALL.REL.NOINC `($__internal_81_$__cuda_sm70_shflsync_down) ;  /* 0x0000034000007944 */ /* 0x025fea0003c00000 */
[----:B-1----:R-:W-:Y:S01]  /*a020*/  MOV R117, R159 ;  /* 0x0000009f00757202 */ /* 0x002fe20000000f00 */
[----:B------:R-:W-:Y:S01]  /*a030*/  HFMA2.MMA R159, -RZ, RZ, 0, 4.76837158203125e-07 ;  /* 0x00000008ff9f7435 */ /* 0x000fe200000001ff */
[----:B------:R-:W-:Y:S02]  /*a040*/  MOV R115, R116 ;  /* 0x0000007400737202 */ /* 0x000fe40000000f00 */
[----:B------:R-:W-:-:S03]  /*a050*/  MOV R114, 0xa070 ;  /* 0x0000a07000727802 */ /* 0x000fc60000000f00 */
[----:B0-2--5:R-:W-:Y:S05]  /*a060*/  CALL.REL.NOINC `($__internal_81_$__cuda_sm70_shflsync_down) ;  /* 0x000002f000007944 */ /* 0x025fea0003c00000 */
[----:B-1----:R-:W-:Y:S01]  /*a070*/  @!P1 FFMA.FTZ R116, R119, R159, R116 ;  /* 0x0000009f77749223 */ /* 0x002fe20000010074 */
[----:B------:R-:W-:Y:S01]  /*a080*/  HFMA2.MMA R159, -RZ, RZ, 0, 9.5367431640625e-07 ;  /* 0x00000010ff9f7435 */ /* 0x000fe200000001ff */
[----:B------:R-:W-:Y:S01]  /*a090*/  @!P1 FMUL.FTZ R119, R117, R119 ;  /* 0x0000007775779220 */ /* 0x000fe20000410000 */
[----:B------:R-:W-:Y:S02]  /*a0a0*/  MOV R114, 0xa0e0 ;  /* 0x0000a0e000727802 */ /* 0x000fe40000000f00 */
[----:B------:R-:W-:Y:S02]  /*a0b0*/  MOV R118, R116 ;  /* 0x0000007400767202 */ /* 0x000fe40000000f00 */
[----:B------:R-:W-:-:S02]  /*a0c0*/  MOV R115, R119 ;  /* 0x0000007700737202 */ /* 0x000fc40000000f00 */
[----:B0-2--5:R-:W-:Y:S05]  /*a0d0*/  CALL.REL.NOINC `($__internal_81_$__cuda_sm70_shflsync_down) ;  /* 0x0000028000007944 */ /* 0x025fea0003c00000 */
[----:B-1----:R-:W-:Y:S01]  /*a0e0*/  MOV R116, R159 ;  /* 0x0000009f00747202 */ /* 0x002fe20000000f00 */
[----:B------:R-:W-:Y:S01]  /*a0f0*/  HFMA2.MMA R159, -RZ, RZ, 0, 9.5367431640625e-07 ;  /* 0x00000010ff9f7435 */ /* 0x000fe200000001ff */
[----:B------:R-:W-:-:S02]  /*a100*/  MOV R115, R118 ;  /* 0x0000007600737202 */ /* 0x000fc40000000f00 */
[----:B------:R-:W-:-:S03]  /*a110*/  MOV R114, 0xa130 ;  /* 0x0000a13000727802 */ /* 0x000fc60000000f00 */
[----:B0-2--5:R-:W-:Y:S05]  /*a120*/  CALL.REL.NOINC `($__internal_81_$__cuda_sm70_shflsync_down) ;  /* 0x0000023000007944 */ /* 0x025fea0003c00000 */
[----:B-1----:R-:W-:Y:S01]  /*a130*/  @!P0 FFMA.FTZ R118, R119, R159, R118 ;  /* 0x0000009f77768223 */ /* 0x002fe20000010076 */
[----:B------:R-:W-:Y:S01]  /*a140*/  MOV R159, RZ ;  /* 0x000000ff009f7202 */ /* 0x000fe20000000f00 */
[----:B------:R-:W-:Y:S01]  /*a150*/  @!P0 FMUL.FTZ R119, R116, R119 ;  /* 0x0000007774778220 */ /* 0x000fe20000410000 */
[----:B------:R-:W-:-:S04]  /*a160*/  MOV R115, 0xa190 ;  /* 0x0000a19000737802 */ /* 0x000fc80000000f00 */
[----:B------:R-:W-:Y:S02]  /*a170*/  MOV R114, R119 ;  /* 0x0000007700727202 */ /* 0x000fe40000000f00 */
[----:B0-2--5:R-:W-:Y:S05]  /*a180*/  CALL.REL.NOINC `($__internal_82_$__cuda_sm70_shflsync_idx_p) ;  /* 0x0000026000007944 */ /* 0x025fea0003c00000 */
[----:B-1----:R-:W-:Y:S01]  /*a190*/  MOV R116, R159 ;  /* 0x0000009f00747202 */ /* 0x002fe20000000f00 */
[----:B------:R-:W-:Y:S01]  /*a1a0*/  HFMA2.MMA R159, -RZ, RZ, 0, 0 ;  /* 0x00000000ff9f7435 */ /* 0x000fe200000001ff */
[----:B------:R-:W-:Y:S02]  /*a1b0*/  MOV R114, R118 ;  /* 0x0000007600727202 */ /* 0x000fe40000000f00 */
[----:B------:R-:W-:-:S03]  /*a1c0*/  MOV R115, 0xa1e0 ;  /* 0x0000a1e000737802 */ /* 0x000fc60000000f00 */
[----:B--2--5:R-:W-:Y:S05]  /*a1d0*/  CALL.REL.NOINC `($__internal_82_$__cuda_sm70_shflsync_idx_p) ;  /* 0x0000021000007944 */ /* 0x024fea0003c00000 */
[----:B------:R-:W-:Y:S02]  /*a1e0*/  MOV R117, R116 ;  /* 0x0000007400757202 */ /* 0x000fe40000000f00 */
[----:B-1----:R-:W-:Y:S01]  /*a1f0*/  MOV R116, R159 ;  /* 0x0000009f00747202 */ /* 0x002fe20000000f00 */
[----:B------:R-:W-:Y:S01]  /*a200*/  HFMA2.MMA R159, -RZ, RZ, 0, 5.9604644775390625e-08 ;  /* 0x00000001ff9f7435 */ /* 0x000fe200000001ff */
[----:B------:R-:W-:Y:S02]  /*a210*/  MOV R115, R119 ;  /* 0x0000007700737202 */ /* 0x000fe40000000f00 */
[----:B------:R-:W-:-:S03]  /*a220*/  MOV R114, 0xa240 ;  /* 0x0000a24000727802 */ /* 0x000fc60000000f00 */
[----:B--2--5:R-:W-:Y:S05]  /*a230*/  CALL.REL.NOINC `($__internal_81_$__cuda_sm70_shflsync_down) ;  /* 0x0000012000007944 */ /* 0x024fea0003c00000 */
[----:B-1----:R-:W-:Y:S01]  /*a240*/  MOV R160, R159 ;  /* 0x0000009f00a07202 */ /* 0x002fe20000000f00 */
[----:B------:R-:W-:Y:S01]  /*a250*/  HFMA2.MMA R159, -RZ, RZ, 0, 5.9604644775390625e-08 ;  /* 0x00000001ff9f7435 */ /* 0x000fe200000001ff */
[----:B------:R-:W-:-:S02]  /*a260*/  MOV R115, R118 ;  /* 0x0000007600737202 */ /* 0x000fc40000000f00 */
[----:B------:R-:W-:-:S03]  /*a270*/  MOV R114, 0xa290 ;  /* 0x0000a29000727802 */ /* 0x000fc60000000f00 */
[----:B0-2--5:R-:W-:Y:S05]  /*a280*/  CALL.REL.NOINC `($__internal_81_$__cuda_sm70_shflsync_down) ;  /* 0x000000d000007944 */ /* 0x025fea0003c00000 */
[----:B-1----:R-:W-:Y:S01]  /*a290*/  MOV R119, R159 ;  /* 0x0000009f00777202 */ /* 0x002fe20000000f00 */
[----:B------:R-:W-:Y:S01]  /*a2a0*/  HFMA2.MMA R159, -RZ, RZ, 0, 0 ;  /* 0x00000000ff9f7435 */ /* 0x000fe200000001ff */
[----:B------:R-:W-:Y:S02]  /*a2b0*/  MOV R118, R160 ;  /* 0x000000a000767202 */ /* 0x000fe40000000f00 */
[----:B------:R-:W-:Y:S02]  /*a2c0*/  MOV R114, R112 ;  /* 0x0000007000727202 */ /* 0x000fe40000000f00 */
[----:B------:R-:W-:Y:S02]  /*a2d0*/  MOV R115, 0xa2f0 ;  /* 0x0000a2f000737802 */ /* 0x000fe40000000f00 */
[----:B0-2--5:R-:W-:Y:S05]  /*a2e0*/  CALL.REL.NOINC `($__internal_82_$__cuda_sm70_shflsync_idx_p) ;  /* 0x0000010000007944 */ /* 0x025fea0003c00000 */
[----:B-1----:R-:W-:Y:S01]  /*a2f0*/  MOV R160, R159 ;  /* 0x0000009f00a07202 */ /* 0x002fe20000000f00 */
[----:B------:R-:W-:Y:S01]  /*a300*/  HFMA2.MMA R159, -RZ, RZ, 0, 0 ;  /* 0x00000000ff9f7435 */ /* 0x000fe200000001ff */
[----:B------:R-:W-:Y:S02]  /*a310*/  MOV R114, R113 ;  /* 0x0000007100727202 */ /* 0x000fe40000000f00 */
[----:B------:R-:W-:-:S03]  /*a320*/  MOV R115, 0xa340 ;  /* 0x0000a34000737802 */ /* 0x000fc60000000f00 */
[----:B--2--5:R-:W-:Y:S05]  /*a330*/  CALL.REL.NOINC `($__internal_82_$__cuda_sm70_shflsync_idx_p) ;  /* 0x000000b000007944 */ /* 0x024fea0003c00000 */
[----:B-1----:R-:W-:Y:S01]  /*a340*/  MOV R115, R159 ;  /* 0x0000009f00737202 */ /* 0x002fe20000000f00 */
[----:B--2--5:R-:W-:Y:S05]  /*a350*/  BRA `(.L_x_2077) ;  /* 0xffffbf4000007947 */ /* 0x024fea000383ffff */
        .weak           $__internal_81_$__cuda_sm70_shflsync_down
        .type           $__internal_81_$__cuda_sm70_shflsync_down,@function
        .size           $__internal_81_$__cuda_sm70_shflsync_down,($__internal_82_$__cuda_sm70_shflsync_idx_p - $__internal_81_$__cuda_sm70_shflsync_down)
$__internal_81_$__cuda_sm70_shflsync_down:
        /* <DEDUP_REMOVED lines=8> */
[----:B------:R-:W-:Y:S05]  /*a3e0*/  RET.REL.NODEC R114 `(_Z25selective_scan_bwd_kernelI32Selective_Scan_bwd_kernel_traitsILi128ELi16ELb1ELb1ELb0ELb1ELb1EffEEv12SSMParamsBwd) ;  /* 0xffff5c1072007950 */ /* 0x000fea0003c3ffff */
        .weak           $__internal_82_$__cuda_sm70_shflsync_idx_p
        .type           $__internal_82_$__cuda_sm70_shflsync_idx_p,@function
        .size           $__internal_82_$__cuda_sm70_shflsync_idx_p,($__internal_83_$__cuda_sm70_shflsync_up - $__internal_82_$__cuda_sm70_shflsync_idx_p)
$__internal_82_$__cuda_sm70_shflsync_idx_p:
        /* <DEDUP_REMOVED lines=9> */
[----:B0-----:R-:W-:Y:S05]  /*a480*/  RET.REL.NODEC R114 `(_Z25selective_scan_bwd_kernelI32Selective_Scan_bwd_kernel_traitsILi128ELi16ELb1ELb1ELb0ELb1ELb1EffEEv12SSMParamsBwd) ;  /* 0xffff5b7072007950 */ /* 0x001fea0003c3ffff */
        .weak           $__internal_83_$__cuda_sm70_shflsync_up
        .type           $__internal_83_$__cuda_sm70_shflsync_up,@function
        .size           $__internal_83_$__cuda_sm70_shflsync_up,(.L_x_8899 - $__internal_83_$__cuda_sm70_shflsync_up)
$__internal_83_$__cuda_sm70_shflsync_up:
[----:B------:R-:W-:Y:S04]  /*a490*/  WARPSYNC R128 ;  /* 0x0000008000007348 */ /* 0x000fe80003800000 */
[----:B------:R0:W1:Y:S02]  /*a4a0*/  SHFL.UP PT, R119, R115, R119, R129 ;  /* 0x0400007773777389 */ /* 0x00006400000e0081 */
[----:B0-----:R-:W-:-:S04]  /*a4b0*/  MOV R115, 0x0 ;  /* 0x0000000000737802 */ /* 0x001fc80000000f00 */
[----:B------:R-:W-:Y:S05]  /*a4c0*/  RET.REL.NODEC R114 `(_Z25selective_scan_bwd_kernelI32Selective_Scan_bwd_kernel_traitsILi128ELi16ELb1ELb1ELb0ELb1ELb1EffEEv12SSMParamsBwd) ;  /* 0xffff5b3072007950 */ /* 0x000fea0003c3ffff */
.L_x_2078:
        /* <DEDUP_REMOVED lines=11> */
.L_x_8899:


//--------------------- .text._Z25selective_scan_bwd_kernelI32Selective_Scan_bwd_kernel_traitsILi128ELi16ELb1ELb1ELb1ELb0ELb0EffEEv12SSMParamsBwd --------------------------
	.section	.text._Z25selective_scan_bwd_kernelI32Selective_Scan_bwd_kernel_traitsILi128ELi16ELb1ELb1ELb1ELb0ELb0EffEEv12SSMParamsBwd,"ax",@progbits
	.sectioninfo	@"SHI_REGISTERS=168"
	.align	128
        .global         _Z25selective_scan_bwd_kernelI32Selective_Scan_bwd_kernel_traitsILi128ELi16ELb1ELb1ELb1ELb0ELb0EffEEv12SSMParamsBwd
        .type           _Z25selective_scan_bwd_kernelI32Selective_Scan_bwd_kernel_traitsILi128ELi16ELb1ELb1ELb1ELb0ELb0EffEEv12SSMParamsBwd,@function
        .size           _Z25selective_scan_bwd_kernelI32Selective_Scan_bwd_kernel_traitsILi128ELi16ELb1ELb1ELb1ELb0ELb0EffEEv12SSMParamsBwd,(.L_x_8902 - _Z25selective_scan_bwd_kernelI32Selective_Scan_bwd_kernel_traitsILi128ELi16ELb1ELb1ELb1ELb0ELb0EffEEv12SSMParamsBwd)
        .other          _Z25selective_scan_bwd_kernelI32Selective_Scan_bwd_kernel_traitsILi128ELi16ELb1ELb1ELb1ELb0ELb0EffEEv12SSMParamsBwd,@"STO_CUDA_ENTRY STV_DEFAULT"
_Z25selective_scan_bwd_kernelI32Selective_Scan_bwd_kernel_traitsILi128ELi16ELb1ELb1ELb1ELb0ELb0EffEEv12SSMParamsBwd:
.text._Z25selective_scan_bwd_kernelI32Selective_Scan_bwd_kernel_traitsILi128ELi16ELb1ELb1ELb1ELb0ELb0EffEEv12SSMParamsBwd:
        /* <DEDUP_REMOVED lines=49> */
[----:B------:R-:W-:Y:S02]  /*0310*/  UMOV UR35, URZ ;  /* 0x0000003f00237c82 */ /* 0x000fe40008000000 */
[----:B------:R-:W-:Y:S01]  /*0320*/  UMOV UR36, URZ ;  /* 0x0000003f00247c82 */ /* 0x000fe20008000000 */
[----:B0-----:R-:W0:Y:S01]  /*0330*/  MUFU.RCP R0, R0 ;  /* 0x0000000000007308 */ /* 0x001e220000001000 */
[----:B------:R-:W-:Y:S02]  /*0340*/  @UP1 ULEA UR34, UP3, UR10, UR24, 0x2 ;  /* 0x000000180a221291 */ /* 0x000fe4000f86103f */
[----:B------:R-:W-:Y:S02]  /*0350*/  UIADD3 UR15, UR15, UR4, URZ ;  /* 0x000000040f0f7290 */ /* 0x000fe4000fffe03f */
[----:B------:R-:W-:-:S02]  /*0360*/  @UP1 ULEA.HI.X UR35, UR10, UR25, UR11, 0x2, UP3 ;  /* 0x000000190a231291 */ /* 0x000fc400098f140b */
[----:B------:R-:W-:Y:S02]  /*0370*/  @UP2 ULEA UR36, UP1, UR10, UR32, 0x2 ;  /* 0x000000200a242291 */ /* 0x000fe4000f82103f */
[----:B------:R-:W-:Y:S02]  /*0380*/  ULDC.64 UR24, c[0x0][0x1d8] ;  /* 0x0000760000187ab9 */ /* 0x000fe40000000a00 */
[----:B------:R-:W-:Y:S02]  /*0390*/  UMOV UR37, URZ ;  /* 0x0000003f00257c82 */ /* 0x000fe40008000000 */
[----:B------:R-:W-:Y:S02]  /*03a0*/  UMOV UR4, URZ ;  /* 0x0000003f00047c82 */ /* 0x000fe40008000000 */
[----:B------:R-:W-:Y:S01]  /*03b0*/  @UP2 ULEA.HI.X UR37, UR10, UR33, UR11, 0x2, UP1 ;  /* 0x000000210a252291 */ /* 0x000fe200088f140b */
[----:B0-----:R-:W-:Y:S01]  /*03c0*/  IADD3 R0, R0, 0xffffffe, RZ ;  /* 0x0ffffffe00007810 */ /* 0x001fe20007ffe0ff */
[----:B------:R-:W-:-:S02]  /*03d0*/  UIMAD UR22, UR11, UR24, URZ ;  /* 0x000000180b1672a4 */ /* 0x000fc4000f8e023f */
[----:B------:R-:W-:Y:S02]  /*03e0*/  UIMAD.WIDE.U32 UR14, UR10, UR24, UR14 ;  /* 0x000000180a0e72a5 */ /* 0x000fe4000f8e000e */
[----:B------:R-:W-:Y:S01]  /*03f0*/  UIMAD UR22, UR10, UR25, UR22 ;  /* 0x000000190a1672a4 */ /* 0x000fe2000f8e0216 */
[----:B------:R-:W0:Y:S01]  /*0400*/  F2I.FTZ.U32.TRUNC.NTZ R0, R0 ;  /* 0x0000000000007305 */ /* 0x000e22000021f000 */
[----:B------:R-:W-:Y:S02]  /*0410*/  UIMAD.WIDE.U32 UR16, UR26, UR6, URZ ;  /* 0x000000061a1072a5 */ /* 0x000fe4000f8e003f */
[----:B------:R-:W-:Y:S02]  /*0420*/  UIMAD UR12, UR27, UR8, URZ ;  /* 0x000000081b0c72a4 */ /* 0x000fe4000f8e023f */
[----:B------:R-:W-:Y:S02]  /*0430*/  ULDC.64 UR6, c[0x0][0x278] ;  /* 0x00009e0000067ab9 */ /* 0x000fe40000000a00 */
[----:B------:R-:W-:-:S02]  /*0440*/  UIMAD UR23, UR27, UR6, URZ ;  /* 0x000000061b1772a4 */ /* 0x000fc4000f8e023f */
[----:B------:R-:W-:Y:S02]  /*0450*/  UIMAD UR13, UR27, UR20, URZ ;  /* 0x000000141b0d72a4 */ /* 0x000fe4000f8e023f */
[----:B------:R-:W-:Y:S02]  /*0460*/  UIMAD.WIDE.U32 UR18, UR26, UR6, URZ ;  /* 0x000000061a1272a5 */ /* 0x000fe4000f8e003f */
[----:B------:R-:W-:Y:S02]  /*0470*/  UIMAD UR23, UR26, UR7, UR23 ;  /* 0x000000071a1772a4 */ /* 0x000fe4000f8e0217 */
[----:B------:R-:W-:Y:S01]  /*0480*/  UIMAD.WIDE.U32 UR6, UR26, UR8, URZ ;  /* 0x000000081a0672a5 */ /* 0x000fe2000f8e003f */
[----:B0-----:R0:W4:Y:S01]  /*0490*/  R2UR UR5, R0 ;  /* 0x00000000000573c2 */ /* 0x00112200000e0000 */
[----:B------:R-:W-:Y:S02]  /*04a0*/  UIMAD UR12, UR26, UR9, UR12 ;  /* 0x000000091a0c72a4 */ /* 0x000fe4000f8e020c */
[----:B------:R-:W-:-:S02]  /*04b0*/  UIMAD.WIDE.U32 UR8, UR26, UR20, URZ ;  /* 0x000000141a0872a5 */ /* 0x000fc4000f8e003f */
[----:B------:R-:W-:Y:S02]  /*04c0*/  UIMAD UR13, UR26, UR21, UR13 ;  /* 0x000000151a0d72a4 */ /* 0x000fe4000f8e020d */
[----:B------:R-:W-:Y:S01]  /*04d0*/  UIADD3 UR19, UR19, UR23, URZ ;  /* 0x0000001713137290 */ /* 0x000fe2000fffe03f */
[----:B0-----:R-:W-:Y:S01]  /*04e0*/  IABS R0, UR10 ;  /* 0x0000000a00007c13 */ /* 0x001fe20008000000 */
[----:B------:R-:W-:Y:S02]  /*04f0*/  ULDC.64 UR20, c[0x0][0x1e8] ;  /* 0x00007a0000147ab9 */ /* 0x000fe40000000a00 */
[----:B------:R-:W-:Y:S01]  /*0500*/  UIMAD UR39, UR11, UR20, URZ ;  /* 0x000000140b2772a4 */ /* 0x000fe2000f8e023f */
[----:B------:R-:W0:Y:S01]  /*0510*/  R2UR UR29, R0 ;  /* 0x00000000001d73c2 */ /* 0x000e2200000e0000 */
[----:B------:R-:W-:Y:S02]  /*0520*/  ULDC UR41, c[0x0][0x178] ;  /* 0x00005e0000297ab9 */ /* 0x000fe40000000800 */
[----:B------:R-:W-:-:S02]  /*0530*/  ULOP3.LUT UR40, UR10, UR41, URZ, 0x3c, !UPT ;  /* 0x000000290a287292 */ /* 0x000fc4000f8e3c3f */
[----:B------:R-:W-:Y:S02]  /*0540*/  UIADD3 UR9, UR9, UR13, URZ ;  /* 0x0000000d09097290 */ /* 0x000fe4000fffe03f */
[----:B----4-:R-:W-:-:S04]  /*0550*/  UIADD3 UR32, URZ, -UR5, URZ ;  /* 0x800000053f207290 */ /* 0x010fc8000fffe03f */
[----:B------:R-:W-:-:S04]  /*0560*/  UIMAD UR32, UR32, UR38, URZ ;  /* 0x00000026202072a4 */ /* 0x000fc8000f8e023f */
[----:B------:R-:W-:Y:S02]  /*0570*/  UIMAD.WIDE.U32 UR32, UR5, UR32, UR4 ;  /* 0x00000020052072a5 */ /* 0x000fe4000f8e0004 */
[----:B------:R-:W-:Y:S02]  /*0580*/  UIADD3 UR5, UR17, UR28, URZ ;  /* 0x0000001c11057290 */ /* 0x000fe4000fffe03f */
[----:B0-----:R-:W-:Y:S02]  /*0590*/  UIMAD.WIDE.U32 UR24, UR33, UR29, URZ ;  /* 0x0000001d211872a5 */ /* 0x001fe4000f8e003f */
[----:B------:R-:W-:Y:S02]  /*05a0*/  UMOV UR4, UR16 ;  /* 0x0000001000047c82 */ /* 0x000fe40008000000 */
[----:B------:R-:W-:Y:S02]  /*05b0*/  UIMAD UR17, UR10, UR21, UR39 ;  /* 0x000000150a1172a4 */ /* 0x000fe4000f8e0227 */
[----:B------:R-:W-:-:S02]  /*05c0*/  ULDC UR32, c[0x0][0x174] ;  /* 0x00005d0000207ab9 */ /* 0x000fc40000000800 */
[----:B------:R-:W-:Y:S02]  /*05d0*/  UMOV UR33, UR25 ;  /* 0x0000001900217c82 */ /* 0x000fe40008000000 */
[----:B------:R-:W-:Y:S02]  /*05e0*/  UIADD3 UR16, -UR33, URZ, URZ ;  /* 0x0000003f21107290 */ /* 0x000fe4000fffe13f */
[----:B------:R-:W-:Y:S02]  /*05f0*/  UIMAD.WIDE.U32 UR20, UR10, UR20, UR4 ;  /* 0x000000140a1472a5 */ /* 0x000fe4000f8e0004 */
[----:B------:R-:W-:Y:S02]  /*0600*/  UIMAD UR29, UR38, UR16, UR29 ;  /* 0x00000010261d72a4 */ /* 0x000fe4000f8e021d */
[----:B------:R-:W-:Y:S02]  /*0610*/  ULDC.64 UR4, c[0x0][0x280] ;  /* 0x0000a00000047ab9 */ /* 0x000fe40000000a00 */
[----:B------:R-:W-:-:S02]  /*0620*/  UISETP.GT.U32.AND UP1, UPT, UR38, UR29, UPT ;  /* 0x0000001d2600728c */ /* 0x000fc4000bf24070 */
[----:B------:R-:W-:Y:S02]  /*0630*/  USHF.L.U32 UR28, UR32, 0xb, URZ ;  /* 0x0000000b201c7899 */ /* 0x000fe4000800063f */
[----:B------:R-:W-:Y:S02]  /*0640*/  UIMAD UR23, UR11, UR4, URZ ;  /* 0x000000040b1772a4 */ /* 0x000fe4000f8e023f */
[----:B------:R-:W-:Y:S02]  /*0650*/  UIADD3 UR16, UR28, -0x800, URZ ;  /* 0xfffff8001c107890 */ /* 0x000fe4000fffe03f */
[----:B------:R-:W-:Y:S02]  /*0660*/  UIMAD UR39, UR10, UR5, UR23 ;  /* 0x000000050a2772a4 */ /* 0x000fe4000f8e0217 */
[----:B------:R-:W-:Y:S02]  /*0670*/  UIMAD.WIDE.U32 UR4, UR10, UR4, UR18 ;  /* 0x000000040a0472a5 */ /* 0x000fe4000f8e0012 */
[----:B------:R-:W-:-:S02]  /*0680*/  @!UP1 UIADD3 UR29, UR29, -UR38, URZ ;  /* 0x800000261d1d9290 */ /* 0x000fc4000fffe03f */
[----:B------:R-:W-:Y:S02]  /*0690*/  USHF.R.S32.HI UR19, URZ, 0x1f, UR16 ;  /* 0x0000001f3f137899 */ /* 0x000fe40008011410 */
[----:B------:R-:W-:Y:S02]  /*06a0*/  UIADD3 UR18, UP2, UR16, UR14, URZ ;  /* 0x0000000e10127290 */ /* 0x000fe4000ff5e03f */
[----:B------:R-:W-:Y:S02]  /*06b0*/  UISETP.GE.U32.AND UP3, UPT, UR29, UR38, UPT ;  /* 0x000000261d00728c */ /* 0x000fe4000bf66070 */
[----:B------:R-:W-:Y:S02]  /*06c0*/  ULDC.64 UR24, c[0x0][0x240] ;  /* 0x0000900000187ab9 */ /* 0x000fe40000000a00 */
[----:B------:R-:W-:Y:S02]  /*06d0*/  UIADD3.X UR15, UR19, UR15, UR22, UP2, !UPT ;  /* 0x0000000f130f7290 */ /* 0x000fe400097fe416 */
[----:B------:R-:W-:-:S02]  /*06e0*/  ULEA UR14, UP2, UR18, UR24, 0x2 ;  /* 0x00000018120e7291 */ /* 0x000fc4000f84103f */
[----:B------:R-:W-:Y:S02]  /*06f0*/  UIADD3 UR20, UP4, UR16, UR20, URZ ;  /* 0x0000001410147290 */ /* 0x000fe4000ff9e03f */
[----:B------:R-:W-:Y:S02]  /*0700*/  @!UP1 UIADD3 UR33, UR33, 0x1, URZ ;  /* 0x0000000121219890 */ /* 0x000fe4000fffe03f */
[----:B------:R-:W-:Y:S02]  /*0710*/  ULEA.HI.X UR15, UR18, UR25, UR15, 0x2, UP2 ;  /* 0x00000019120f7291 */ /* 0x000fe400090f140f */
[----:B------:R-:W-:Y:S02]  /*0720*/  UISETP.GE.AND UP2, UPT, UR40, URZ, UPT ;  /* 0x0000003f2800728c */ /* 0x000fe4000bf46270 */
[----:B------:R-:W-:Y:S02]  /*0730*/  ULDC.64 UR22, c[0x0][0x248] ;  /* 0x0000920000167ab9 */ /* 0x000fe40000000a00 */
[----:B------:R-:W-:-:S02]  /*0740*/  UISETP.NE.AND UP1, UPT, URZ, UR41, UPT ;  /* 0x000000293f00728c */ /* 0x000fc4000bf25270 */
[----:B------:R-:W-:Y:S02]  /*0750*/  UIADD3.X UR17, UR19, UR21, UR17, UP4, !UPT ;  /* 0x0000001513117290 */ /* 0x000fe4000a7fe411 */
[----:B------:R-:W-:Y:S02]  /*0760*/  @UP3 UIADD3 UR33, UR33, 0x1, URZ ;  /* 0x0000000121213890 */ /* 0x000fe4000fffe03f */
[----:B------:R-:W-:-:S04]  /*0770*/  ULEA UR18, UP4, UR20, UR22, 0x2 ;  /* 0x0000001614127291 */ /* 0x000fc8000f88103f */
[----:B------:R-:W-:Y:S02]  /*0780*/  ULEA.HI.X UR17, UR20, UR23, UR17, 0x2, UP4 ;  /* 0x0000001714117291 */ /* 0x000fe4000a0f1411 */
[----:B------:R-:W-:Y:S02]  /*0790*/  UIADD3 UR23, UR7, UR12, URZ ;  /* 0x0000000c07177290 */ /* 0x000fe4000fffe03f */
[----:B------:R-:W-:Y:S02]  /*07a0*/  ULDC.64 UR20, c[0x0][0x308] ;  /* 0x0000c20000147ab9 */ /* 0x000fe40000000a00 */
[----:B------:R-:W-:Y:S02]  /*07b0*/  UMOV UR12, UR33 ;  /* 0x00000021000c7c82 */ /* 0x000fe40008000000 */
        /* <DEDUP_REMOVED lines=8> */
[----:B------:R-:W-:-:S03]  /*0840*/  ULEA.HI.X UR20, UR22, UR21, UR24, 0x2, UP1 ;  /* 0x0000001516147291 */ /* 0x000fc600088f1418 */
[----:B------:R-:W-:Y:S02]  /*0850*/  UMOV UR22, UR6 ;  /* 0x0000000600167c82 */ /* 0x000fe40008000000 */
[----:B------:R-:W-:Y:S02]  /*0860*/  UIMAD.WIDE.U32 UR22, UR12, UR4, UR22 ;  /* 0x000000040c1672a5 */ /* 0x000fe4000f8e0016 */
[----:B------:R-:W-:Y:S02]  /*0870*/  UIMAD UR6, UR12, UR5, UR25 ;  /* 0x000000050c0672a4 */ /* 0x000fe4000f8e0219 */
[----:B------:R-:W-:Y:S02]  /*0880*/  UIADD3 UR21, UP1, UR16, UR22, URZ ;  /* 0x0000001610157290 */ /* 0x000fe4000ff3e03f */
[----:B------:R-:W-:Y:S02]  /*0890*/  ULDC.64 UR24, c[0x0][0x1c8] ;  /* 0x0000720000187ab9 */ /* 0x000fe40000000a00 */
[----:B------:R-:W-:-:S02]  /*08a0*/  UIADD3 UR22, UR23, UR6, URZ ;  /* 0x0000000617167290 */ /* 0x000fc4000fffe03f */
[----:B------:R-:W-:Y:S02]  /*08b0*/  ULDC.64 UR4, c[0x0][0x228] ;  /* 0x00008a0000047ab9 */ /* 0x000fe40000000a00 */
[----:B------:R-:W-:Y:S02]  /*08c0*/  UIMAD UR13, UR29, UR24, URZ ;  /* 0x000000181d0d72a4 */ /* 0x000fe4000f8e023f */
[----:B------:R-:W-:Y:S02]  /*08d0*/  ULEA UR6, UP2, UR21, UR4, 0x2 ;  /* 0x0000000415067291 */ /* 0x000fe4000f84103f */
[----:B------:R-:W-:Y:S02]  /*08e0*/  UIADD3.X UR4, UR19, UR22, URZ, UP1, !UPT ;  /* 0x0000001613047290 */ /* 0x000fe40008ffe43f */
[----:B------:R-:W-:Y:S02]  /*08f0*/  UIMAD.WIDE.U32 UR22, UR12, UR24, UR8 ;  /* 0x000000180c1672a5 */ /* 0x000fe4000f8e0008 */
[----:B------:R-:W-:-:S02]  /*0900*/  UIMAD UR13, UR12, UR25, UR13 ;  /* 0x000000190c0d72a4 */ /* 0x000fc4000f8e020d */
[----:B------:R-:W-:Y:S02]  /*0910*/  UIADD3 UR16, UP1, UR16, UR22, URZ ;  /* 0x0000001610107290 */ /* 0x000fe4000ff3e03f */
[----:B------:R-:W-:Y:S02]  /*0920*/  UIADD3 UR23, UR23, UR13, URZ ;  /* 0x0000000d17177290 */ /* 0x000fe4000fffe03f */
[----:B------:R-:W-:Y:S02]  /*0930*/  ULDC.64 UR8, c[0x0][0x230] ;  /* 0x00008c0000087ab9 */ /* 0x000fe40000000a00 */
[----:B------:R-:W-:Y:S02]  /*0940*/  ULEA.HI.X UR21, UR21, UR5, UR4, 0x2, UP2 ;  /* 0x0000000515157291 */ /* 0x000fe400090f1404 */
[----:B------:R-:W-:Y:S02]  /*0950*/  ULDC UR24, c[0x0][0x164] ;  /* 0x0000590000187ab9 */ /* 0x000fe40000000800 */
[----:B------:R-:W-:-:S02]  /*0960*/  ULEA UR22, UP2, UR16, UR8, 0x2 ;  /* 0x0000000810167291 */ /* 0x000fc4000f84103f */
[----:B------:R-:W-:Y:S02]  /*0970*/  UIADD3.X UR23, UR19, UR23, URZ, UP1, !UPT ;  /* 0x0000001713177290 */ /* 0x000fe40008ffe43f */
[----:B------:R-:W-:Y:S02]  /*0980*/  @UP0 UIMAD UR8, UR26, UR24, UR10 ;  /* 0x000000181a0802a4 */ /* 0x000fe4000f8e020a */
[----:B------:R-:W-:Y:S02]  /*0990*/  UISETP.GE.AND UP1, UPT, UR32, 0x1, UPT ;  /* 0x000000012000788c */ /* 0x000fe4000bf26270 */
[----:B------:R-:W-:Y:S02]  /*09a0*/  UMOV UR4, URZ ;  /* 0x0000003f00047c82 */ /* 0x000fe40008000000 */
[----:B------:R-:W-:Y:S02]  /*09b0*/  @UP0 UIMAD UR8, UR8, UR32, URZ ;  /* 0x00000020080802a4 */ /* 0x000fe4000f8e023f */
[----:B------:R-:W-:-:S02]  /*09c0*/  ULEA.HI.X UR23, UR16, UR9, UR23, 0x2, UP2 ;  /* 0x0000000910177291 */ /* 0x000fc400090f1417 */
[----:B------:R-:W-:Y:S02]  /*09d0*/  ULDC.64 UR32, c[0x0][0x260] ;  /* 0x0000980000207ab9 */ /* 0x000fe40000000a00 */
[----:B------:R-:W-:Y:S02]  /*09e0*/  ULDC UR9, c[0x0][0x16c] ;  /* 0x00005b0000097ab9 */ /* 0x000fe40000000800 */
[----:B------:R-:W-:Y:S02]  /*09f0*/  @UP0 UIMAD UR8, UR8, UR9, URZ ;  /* 0x00000009080802a4 */ /* 0x000fe4000f8e023f */
[----:B------:R-:W-:Y:S02]  /*0a00*/  UMOV UR5, URZ ;  /* 0x0000003f00057c82 */ /* 0x000fe40008000000 */
        /* <DEDUP_REMOVED lines=16> */
[----:B------:R-:W-:Y:S01]  /*0b10*/  UMOV UR6, URZ ;  /* 0x0000003f00067c82 */ /* 0x000fe20008000000 */
[----:B---3--:R-:W-:-:S04]  /*0b20*/  SHF.R.S32.HI R3, RZ, 0x1f, R0 ;  /* 0x0000001fff037819 */ /* 0x008fc80000011400 */
[----:B------:R-:W-:-:S04]  /*0b30*/  LEA.HI R3, R3, R0, RZ, 0x5 ;  /* 0x0000000003037211 */ /* 0x000fc800078f28ff */
[----:B-1--4-:R-:W-:Y:S02]  /*0b40*/  SHF.R.S32.HI R2, RZ, 0x5, R3 ;  /* 0x00000005ff027819 */ /* 0x012fe40000011403 */
.L_x_2130:
        /* <DEDUP_REMOVED lines=12> */
[----:B-1----:R-:W-:-:S04]  /*0c10*/  IADD3 R3, R3, R24, RZ ;  /* 0x0000001803037210 */ /* 0x002fc80007ffe0ff */
[----:B------:R-:W-:Y:S01]  /*0c20*/  SHF.L.U32 R2, R3, 0x4, RZ ;  /* 0x0000000403027819 */ /* 0x000fe200000006ff */
[----:B------:R-:W-:Y:S01]  /*0c30*/  IMAD R3, R24, 0x3, R3 ;  /* 0x0000000318037824 */ /* 0x000fe200078e0203 */
[----:B------:R-:W-:Y:S01]  /*0c40*/  MOV R6, UR16 ;  /* 0x0000001000067c02 */ /* 0x000fe20008000f00 */
[----:B------:R-:W2:Y:S01]  /*0c50*/  LDL.LU R24, [R1+0x20] ;  /* 0x0000200001187983 */ /* 0x000ea20000300800 */
[----:B------:R-:W-:-:S05]  /*0c60*/  MOV R7, UR17 ;  /* 0x0000001100077c02 */ /* 0x000fca0008000f00 */
[----:B------:R-:W-:Y:S01]  /*0c70*/  IMAD.WIDE R6, R25, 0x10, R6 ;  /* 0x0000001019067825 */ /* 0x000fe200078e0206 */
[----:B---3--:R1:W-:Y:S04]  /*0c80*/  STS.128 [R2], R8 ;  /* 0x0000000802007388 */ /* 0x0083e80000000c00 */
[----:B----4-:R3:W-:Y:S04]  /*0c90*/  STS.128 [R2+0x200], R12 ;  /* 0x0002000c02007388 */ /* 0x0107e80000000c00 */
[----:B-----5:R4:W-:Y:S04]  /*0ca0*/  STS.128 [R2+0x400], R16 ;  /* 0x0004001002007388 */ /* 0x0209e80000000c00 */
[----:B--2---:R2:W-:Y:S01]  /*0cb0*/  STS.128 [R2+0x600], R20 ;  /* 0x0006001402007388 */ /* 0x0045e20000000c00 */
[----:B------:R-:W-:-:S06]  /*0cc0*/  NOP ;  /* 0x0000000000007918 */ /* 0x000fcc0000000000 */
[----:B------:R-:W-:Y:S04]  /*0cd0*/  LDS.128 R124, [R3.X16] ;  /* 0x00000000037c7984 */ /* 0x000fe8000000cc00 */
[----:B------:R-:W-:Y:S04]  /*0ce0*/  LDS.128 R120, [R3.X16+0x10] ;  /* 0x0000100003787984 */ /* 0x000fe8000000cc00 */
[----:B------:R-:W-:Y:S04]  /*0cf0*/  LDS.128 R116, [R3.X16+0x20] ;  /* 0x0000200003747984 */ /* 0x000fe8000000cc00 */
[----:B------:R-:W-:Y:S04]  /*0d00*/  LDS.128 R112, [R3.X16+0x30] ;  /* 0x0000300003707984 */ /* 0x000fe8000000cc00 */
[----:B------:R-:W-:Y:S06]  /*0d10*/  BAR.SYNC.DEFER_BLOCKING 0x0 ;  /* 0x0000000000007b1d */ /* 0x000fec0000010000 */
[----:B-1----:R-:W5:Y:S04]  /*0d20*/  LDG.E.128 R8, [R6.64] ;  /* 0x0000001e06087981 */ /* 0x002f68000c1e1d00 */
[----:B---3--:R-:W3:Y:S04]  /*0d30*/  LDG.E.128 R12, [R6.64+0x200] ;  /* 0x0002001e060c7981 */ /* 0x008ee8000c1e1d00 */
[----:B----4-:R-:W4:Y:S04]  /*0d40*/  LDG.E.128 R16, [R6.64+0x400] ;  /* 0x0004001e06107981 */ /* 0x010f28000c1e1d00 */
[----:B--2---:R-:W2:Y:S01]  /*0d50*/  LDG.E.128 R20, [R6.64+0x600] ;  /* 0x0006001e06147981 */ /* 0x004ea2000c1e1d00 */
[----:B------:R-:W-:-:S02]  /*0d60*/  MOV R4, UR18 ;  /* 0x0000001200047c02 */ /* 0x000fc40008000f00 */
[----:B------:R-:W-:-:S05]  /*0d70*/  MOV R5, UR19 ;  /* 0x0000001300057c02 */ /* 0x000fca0008000f00 */
[----:B------:R-:W-:Y:S01]  /*0d80*/  IMAD.WIDE R4, R25, 0x10, R4 ;  /* 0x0000001019047825 */ /* 0x000fe200078e0204 */
[----:B-----5:R1:W-:Y:S04]  /*0d90*/  STS.128 [R2], R8 ;  /* 0x0000000802007388 */ /* 0x0203e80000000c00 */
[----:B---3--:R3:W-:Y:S04]  /*0da0*/  STS.128 [R2+0x200], R12 ;  /* 0x0002000c02007388 */ /* 0x0087e80000000c00 */
[----:B----4-:R4:W-:Y:S04]  /*0db0*/  STS.128 [R2+0x400], R16 ;  /* 0x0004001002007388 */ /* 0x0109e80000000c00 */
        /* <DEDUP_REMOVED lines=11> */
[----:B------:R-:W-:-:S03]  /*0e70*/  ISETP.LT.AND P0, PT, RZ, c[0x0][0x16c], PT ;  /* 0x00005b00ff007a0c */ /* 0x000fc60003f01270 */
[----:B-----5:R-:W-:Y:S04]  /*0e80*/  STS.128 [R2], R8 ;  /* 0x0000000802007388 */ /* 0x020fe80000000c00 */
[----:B---3--:R-:W-:Y:S04]  /*0e90*/  STS.128 [R2+0x200], R12 ;  /* 0x0002000c02007388 */ /* 0x008fe80000000c00 */
[----:B----4-:R-:W-:Y:S04]  /*0ea0*/  STS.128 [R2+0x400], R16 ;  /* 0x0004001002007388 */ /* 0x010fe80000000c00 */
[----:B--2---:R-:W-:Y:S01]  /*0eb0*/  STS.128 [R2+0x600], R20 ;  /* 0x0006001402007388 */ /* 0x004fe20000000c00 */
        /* <DEDUP_REMOVED lines=15> */
[----:B------:R-:W-:-:S04]  /*0fb0*/  FFMA.FTZ R4, R118, R86, R5 ;  /* 0x0000005676047223 */ /* 0x000fc80000010005 */
[----:B----4-:R-:W-:-:S04]  /*0fc0*/  FFMA.FTZ R3, R119, R87, R4 ;  /* 0x0000005777037223 */ /* 0x010fc80000010004 */
        /* <DEDUP_REMOVED lines=32> */
.L_x_2080:
        /* <DEDUP_REMOVED lines=11> */
.L_x_2129:
        /* <DEDUP_REMOVED lines=9> */
[----:B------:R-:W-:-:S04]  /*1310*/  UIADD3 UR24, UR39, UR24, URZ ;  /* 0x0000001827187290 */ /* 0x000fc8000fffe03f */
[----:B------:R-:W-:Y:S01]  /*1320*/  ULEA.HI.X UR38, UR38, UR21, UR24, 0x2, UP0 ;  /* 0x0000001526267291 */ /* 0x000fe200080f1418 */
[----:B------:R-:W-:-:S05]  /*1330*/  MOV R4, UR25 ;  /* 0x0000001900047c02 */ /* 0x000fca0008000f00 */
[----:B------:R-:W-:Y:S01]  /*1340*/  MOV R5, UR38 ;  /* 0x0000002600057c02 */ /* 0x000fe20008000f00 */
[----:B------:R-:W-:-:S04]  /*1350*/  ULDC.64 UR38, c[0x0][0x180] ;  /* 0x0000600000267ab9 */ /* 0x000fc80000000a00 */
        /* <DEDUP_REMOVED lines=19> */
[----:B------:R-:W-:-:S04]  /*1490*/  ULDC.64 UR24, c[0x0][0x1c0] ;  /* 0x0000700000187ab9 */ /* 0x000fc80000000a00 */
[----:B------:R0:W4:Y:S01]  /*14a0*/  LDG.E R10, [R4.64] ;  /* 0x0000001e040a7981 */ /* 0x000122000c1e1900 */
[----:B------:R-:W-:Y:S02]  /*14b0*/  UIMAD UR40, UR40, UR24, URZ ;  /* 0x00000018282872a4 */ /* 0x000fe4000f8e023f */
[----:B------:R-:W-:Y:S02]  /*14c0*/  UIMAD.WIDE.U32 UR38, UR7, UR24, URZ ;  /* 0x00000018072672a5 */ /* 0x000fe4000f8e003f */
[----:B------:R-:W-:Y:S02]  /*14d0*/  UIMAD UR24, UR7, UR25, UR40 ;  /* 0x00000019071872a4 */ /* 0x000fe4000f8e0228 */
[----:B------:R-:W-:Y:S02]  /*14e0*/  ULEA UR25, UP0, UR38, UR22, 0x2 ;  /* 0x0000001626197291 */ /* 0x000fe4000f80103f */
[----:B------:R-:W-:-:S04]  /*14f0*/  UIADD3 UR24, UR39, UR24, URZ ;  /* 0x0000001827187290 */ /* 0x000fc8000fffe03f */
[----:B------:R-:W-:Y:S01]  /*1500*/  ULEA.HI.X UR38, UR38, UR23, UR24, 0x2, UP0 ;  /* 0x0000001726267291 */ /* 0x000fe200080f1418 */
[----:B------:R-:W-:-:S05]  /*1510*/  MOV R8, UR25 ;  /* 0x0000001900087c02 */ /* 0x000fca0008000f00 */
[----:B------:R-:W-:-:S05]  /*1520*/  MOV R9, UR38 ;  /* 0x0000002600097c02 */ /* 0x000fca0008000f00 */
[----:B------:R-:W-:Y:S01]  /*1530*/  IMAD.WIDE R8, R3, 0x10, R8 ;  /* 0x0000001003087825 */ /* 0x000fe200078e0208 */
[----:B--2---:R1:W-:Y:S04]  /*1540*/  STS.128 [R2], R24 ;  /* 0x0000001802007388 */ /* 0x0043e80000000c00 */
[----:B---3--:R-:W-:Y:S04]  /*1550*/  STS.128 [R2+0x200], R28 ;  /* 0x0002001c02007388 */ /* 0x008fe80000000c00 */
[----:B----4-:R-:W-:Y:S04]  /*1560*/  STS.128 [R2+0x400], R32 ;  /* 0x0004002002007388 */ /* 0x010fe80000000c00 */
[----:B------:R2:W-:Y:S01]  /*1570*/  STS.128 [R2+0x600], R36 ;  /* 0x0006002402007388 */ /* 0x0005e20000000c00 */
[----:B------:R-:W-:-:S06]  /*1580*/  NOP ;  /* 0x0000000000007918 */ /* 0x000fcc0000000000 */
[----:B------:R3:W4:Y:S04]  /*1590*/  LDG.E.128 R20, [R8.64] ;  /* 0x0000001e08147981 */ /* 0x000728000c1e1d00 */
[----:B------:R3:W4:Y:S04]  /*15a0*/  LDG.E.128 R16, [R8.64+0x200] ;  /* 0x0002001e08107981 */ /* 0x000728000c1e1d00 */
[----:B0-----:R3:W4:Y:S04]  /*15b0*/  LDG.E.128 R4, [R8.64+0x400] ;  /* 0x0004001e08047981 */ /* 0x001728000c1e1d00 */
[----:B------:R3:W4:Y:S01]  /*15c0*/  LDG.E.128 R12, [R8.64+0x600] ;  /* 0x0006001e080c7981 */ /* 0x000722000c1e1d00 */
[----:B------:R-:W-:Y:S01]  /*15d0*/  UIADD3 UR24, UR13, -0x1, URZ ;  /* 0xffffffff0d187890 */ /* 0x000fe2000fffe03f */
[C---:B------:R-:W-:Y:S01]  /*15e0*/  LOP3.LUT P0, RZ, R0.reuse, 0x1f, RZ, 0xc0, !PT ;  /* 0x0000001f00ff7812 */ /* 0x040fe2000780c0ff */
[----:B-1----:R-:W-:Y:S01]  /*15f0*/  HFMA2.MMA R25, -RZ, RZ, 0, 1.52587890625e-05 ;  /* 0x00000100ff197435 */ /* 0x002fe200000001ff */
[----:B------:R-:W0:Y:S01]  /*1600*/  S2R R40, SR_LANEID ;  /* 0x0000000000287919 */ /* 0x000e220000000000 */
[----:B------:R-:W-:Y:S01]  /*1610*/  ULEA.HI UR25, UR24, UR24, URZ, 0x1 ;  /* 0x0000001818197291 */ /* 0x000fe2000f8f083f */
[----:B------:R-:W-:Y:S01]  /*1620*/  MOV R3, UR13 ;  /* 0x0000000d00037c02 */ /* 0x000fe20008000f00 */
[----:B------:R-:W-:Y:S01]  /*1630*/  HFMA2.MMA R136, -RZ, RZ, 1.875, 0 ;  /* 0x3f800000ff887435 */ /* 0x000fe200000001ff */
[----:B------:R-:W-:Y:S01]  /*1640*/  ISETP.NE.AND P1, PT, R0, RZ, PT ;  /* 0x000000ff0000720c */ /* 0x000fe20003f25270 */
[----:B------:R-:W-:Y:S01]  /*1650*/  ULOP3.LUT UR25, UR25, 0xfffffe, URZ, 0xc0, !UPT ;  /* 0x00fffffe19197892 */ /* 0x000fe2000f8ec03f */
[----:B------:R-:W-:-:S02]  /*1660*/  ISETP.LT.OR P0, PT, R3, 0x2, P0 ;  /* 0x000000020300780c */ /* 0x000fc40000701670 */
[----:B--2---:R-:W-:Y:S01]  /*1670*/  SHF.L.U32 R2, R0, 0x2, RZ ;  /* 0x0000000200027819 */ /* 0x004fe200000006ff */
[----:B------:R-:W-:Y:S01]  /*1680*/  UIADD3 UR25, UR24, -UR25, URZ ;  /* 0x8000001918197290 */ /* 0x000fe2000fffe03f */
[----:B---3--:R-:W-:Y:S02]  /*1690*/  MOV R9, UR13 ;  /* 0x0000000d00097c02 */ /* 0x008fe40008000f00 */
[----:B------:R-:W-:Y:S02]  /*16a0*/  LOP3.LUT R8, R2, 0xffffff80, RZ, 0xc0, !PT ;  /* 0xffffff8002087812 */ /* 0x000fe400078ec0ff */
[----:B------:R-:W-:Y:S02]  /*16b0*/  IADD3 R3, R0, 0x200, RZ ;  /* 0x0000020000037810 */ /* 0x000fe40007ffe0ff */
[----:B------:R-:W-:Y:S01]  /*16c0*/  MOV R11, c[0x0][0x16c] ;  /* 0x00005b00000b7a02 */ /* 0x000fe20000000f00 */
[----:B------:R1:W2:Y:S01]  /*16d0*/  R2UR UR40, R10 ;  /* 0x000000000a2873c2 */ /* 0x0002a200000e0000 */
[----:B------:R-:W-:-:S02]  /*16e0*/  MOV R137, RZ ;  /* 0x000000ff00897202 */ /* 0x000fc40000000f00 */
[----:B------:R-:W-:Y:S02]  /*16f0*/  @!P0 IADD3 R2, R9, -0x2, RZ ;  /* 0xfffffffe09028810 */ /* 0x000fe40007ffe0ff */
[----:B0-----:R-:W-:-:S03]  /*1700*/  IADD3 R9, R8, R40, RZ ;  /* 0x0000002808097210 */ /* 0x001fc60007ffe0ff */
[----:B------:R-:W-:Y:S01]  /*1710*/  @!P0 IMAD R8, R2, R11, UR7 ;  /* 0x0000000702088e24 */ /* 0x000fe2000f8e020b */
[----:B-1----:R-:W-:Y:S02]  /*1720*/  MOV R10, UR25 ;  /* 0x00000019000a7c02 */ /* 0x002fe40008000f00 */
[----:B------:R-:W-:Y:S01]  /*1730*/  SHF.L.U32 R2, R9, 0x4, RZ ;  /* 0x0000000409027819 */ /* 0x000fe200000006ff */
[----:B------:R-:W-:Y:S01]  /*1740*/  IMAD R11, R40, 0x3, R9 ;  /* 0x00000003280b7824 */ /* 0x000fe200078e0209 */
[----:B------:R-:W-:Y:S01]  /*1750*/  HFMA2.MMA R9, -RZ, RZ, 0, 4.76837158203125e-07 ;  /* 0x00000008ff097435 */ /* 0x000fe200000001ff */
[----:B------:R-:W-:Y:S02]  /*1760*/  @!P1 IMAD R3, R10, R25, UR7 ;  /* 0x000000070a039e24 */ /* 0x000fe4000f8e0219 */
[----:B------:R-:W-:Y:S01]  /*1770*/  FADD.FTZ R10, R108, UR5 ;  /* 0x000000056c0a7e21 */ /* 0x000fe20008010000 */
[----:B------:R-:W-:Y:S02]  /*1780*/  LDS.128 R44, [R11.X16] ;  /* 0x000000000b2c7984 */ /* 0x000fe4000000cc00 */
[----:B------:R-:W-:-:S02]  /*1790*/  SHF.L.U32 R128, R3, 0x2, RZ ;  /* 0x0000000203807819 */ /* 0x000fc400000006ff */
[----:B------:R-:W0:Y:S01]  /*17a0*/  LDS.128 R40, [R11.X16+0x10] ;  /* 0x000010000b287984 */ /* 0x000e22000000cc00 */
[----:B--2---:R-:W-:-:S03]  /*17b0*/  MOV R131, UR40 ;  /* 0x0000002800837c02 */ /* 0x004fc60008000f00 */
[----:B------:R-:W1:Y:S01]  /*17c0*/  LDS.128 R36, [R11.X16+0x20] ;  /* 0x000020000b247984 */ /* 0x000e62000000cc00 */
[----:B------:R-:W-:Y:S02]  /*17d0*/  FADD.FTZ R134, R109, UR5 ;  /* 0x000000056d867e21 */ /* 0x000fe40008010000 */
[----:B------:R-:W-:Y:S01]  /*17e0*/  @!P0 IMAD.WIDE R8, R8, R9, UR32 ;  /* 0x0000002008088e25 */ /* 0x000fe2000f8e0209 */
[----:B------:R-:W2:Y:S03]  /*17f0*/  LDS.128 R32, [R11.X16+0x30] ;  /* 0x000030000b207984 */ /* 0x000ea6000000cc00 */
[----:B------:R-:W-:-:S04]  /*1800*/  FMUL.FTZ R131, R131, 1.4426950216293334961 ;  /* 0x3fb8aa3b83837820 */ /* 0x000fc80000410000 */
[----:B------:R-:W-:-:S06]  /*1810*/  FMUL.FTZ R135, R10, R131 ;  /* 0x000000830a877220 */ /* 0x000fcc0000410000 */
[----:B------:R-:W3:Y:S01]  /*1820*/  MUFU.EX2 R135, R135 ;  /* 0x0000008700877308 */ /* 0x000ee20000000800 */
[----:B------:R-:W-:-:S07]  /*1830*/  FMUL.FTZ R3, R134, R131 ;  /* 0x0000008386037220 */ /* 0x000fce0000410000 */
[----:B------:R-:W0:Y:S01]  /*1840*/  MUFU.EX2 R3, R3 ;  /* 0x0000000300037308 */ /* 0x000e220000000800 */
[----:B------:R-:W-:Y:S02]  /*1850*/  FMUL.FTZ R133, R124, R10 ;  /* 0x0000000a7c857220 */ /* 0x000fe40000410000 */
[----:B------:R-:W-:Y:S02]  /*1860*/  FMUL.FTZ R134, R125, R134 ;  /* 0x000000867d867220 */ /* 0x000fe40000410000 */
[----:B------:R-:W-:Y:S02]  /*1870*/  FADD.FTZ R129, R106, UR5 ;  /* 0x000000056a817e21 */ /* 0x000fe40008010000 */
[----:B------:R-:W-:Y:S02]  /*1880*/  FADD.FTZ R148, R107, UR5 ;  /* 0x000000056b947e21 */ /* 0x000fe40008010000 */
[----:B------:R-:W-:Y:S02]  /*1890*/  FADD.FTZ R132, R103, UR5 ;  /* 0x0000000567847e21 */ /* 0x000fe40008010000 */
[----:B------:R-:W-:-:S02]  /*18a0*/  FMUL.FTZ R149, R122, R129 ;  /* 0x000000817a957220 */ /* 0x000fc40000410000 */
[----:B------:R-:W-:Y:S02]  /*18b0*/  FADD.FTZ R147, R100, UR5 ;  /* 0x0000000564937e21 */ /* 0x000fe40008010000 */
[----:B------:R-:W-:Y:S02]  /*18c0*/  FMUL.FTZ R144, R119, R132 ;  /* 0x0000008477907220 */ /* 0x000fe40000410000 */
[----:B------:R-:W-:Y:S02]  /*18d0*/  FADD.FTZ R146, R101, UR5 ;  /* 0x0000000565927e21 */ /* 0x000fe40008010000 */
[----:B------:R-:W-:-:S06]  /*18e0*/  FMUL.FTZ R10, R147, R131 ;  /* 0x00000083930a7220 */ /* 0x000fcc0000410000 */
[----:B------:R-:W-:Y:S01]  /*18f0*/  MUFU.EX2 R10, R10 ;  /* 0x0000000a000a7308 */ /* 0x000fe20000000800 */
[----:B0-----:R-:W-:Y:S02]  /*1900*/  FMUL.FTZ R149, R149, R42 ;  /* 0x0000002a95957220 */ /* 0x001fe40000410000 */
[----:B------:R-:W-:-:S04]  /*1910*/  FMUL.FTZ R147, R116, R147 ;  /* 0x0000009374937220 */ /* 0x000fc80000410000 */
[----:B-1----:R-:W-:Y:S02]  /*1920*/  FMUL.FTZ R147, R147, R36 ;  /* 0x0000002493937220 */ /* 0x002fe40000410000 */
[----:B------:R-:W-:Y:S02]  /*1930*/  FADD.FTZ R130, R97, UR5 ;  /* 0x0000000561827e21 */ /* 0x000fe40008010000 */
[----:B------:R-:W-:Y:S02]  /*1940*/  FMUL.FTZ R144, R144, R39 ;  /* 0x0000002790907220 */ /* 0x000fe40000410000 */
[----:B------:R-:W-:-:S04]  /*1950*/  FMUL.FTZ R142, R113, R130 ;  /* 0x00000082718e7220 */ /* 0x000fc80000410000 */
[----:B--2---:R-:W-:Y:S01]  /*1960*/  FMUL.FTZ R142, R142, R33 ;  /* 0x000000218e8e7220 */ /* 0x004fe20000410000 */
[----:B------:R-:W-:Y:S01]  /*1970*/  BSSY B0, `(.L_x_2082) ;  /* 0x0000071000007945 */ /* 0x000fe20003800000 */
[----:B------:R-:W-:Y:S01]  /*1980*/  LEA.HI R154, R0, R0, RZ, 0x1e ;  /* 0x00000000009a7211 */ /* 0x000fe200078ff0ff */
[----:B----4-:R-:W-:Y:S04]  /*1990*/  STS.128 [R2+0x2100], R20 ;  /* 0x0021001402007388 */ /* 0x010fe80000000c00 */
[----:B------:R-:W-:Y:S04]  /*19a0*/  STS.128 [R2+0x2300], R16 ;  /* 0x0023001002007388 */ /* 0x000fe80000000c00 */
[----:B------:R-:W-:Y:S04]  /*19b0*/  STS.128 [R2+0x2500], R4 ;  /* 0x0025000402007388 */ /* 0x000fe80000000c00 */
[----:B------:R0:W-:Y:S01]  /*19c0*/  STS.128 [R2+0x2700], R12 ;  /* 0x0027000c02007388 */ /* 0x0001e20000000c00 */
[----:B------:R-:W-:-:S06]  /*19d0*/  NOP ;  /* 0x0000000000007918 */ /* 0x000fcc0000000000 */
[----:B------:R-:W1:Y:S04]  /*19e0*/  LDS.128 R28, [R11.X16+0x2100] ;  /* 0x002100000b1c7984 */ /* 0x000e68000000cc00 */
[----:B------:R-:W2:Y:S04]  /*19f0*/  LDS.128 R24, [R11.X16+0x2110] ;  /* 0x002110000b187984 */ /* 0x000ea8000000cc00 */
[----:B------:R-:W4:Y:S04]  /*1a00*/  LDS.128 R20, [R11.X16+0x2120] ;  /* 0x002120000b147984 */ /* 0x000f28000000cc00 */
[----:B------:R0:W1:Y:S04]  /*1a10*/  LDS.128 R16, [R11.X16+0x2130] ;  /* 0x002130000b107984 */ /* 0x000068000000cc00 */
[----:B---3--:R3:W-:Y:S04]  /*1a20*/  STS [R128+0x8e50], R135 ;  /* 0x008e508780007388 */ /* 0x0087e80000000800 */
[----:B------:R-:W-:Y:S01]  /*1a30*/  BAR.SYNC.DEFER_BLOCKING 0x0 ;  /* 0x0000000000007b1d */ /* 0x000fe20000010000 */
[----:B0-----:R-:W-:-:S02]  /*1a40*/  FADD.FTZ R15, R110, UR5 ;  /* 0x000000056e0f7e21 */ /* 0x001fc40008010000 */
[----:B------:R-:W-:Y:S02]  /*1a50*/  FADD.FTZ R14, R111, UR5 ;  /* 0x000000056f0e7e21 */ /* 0x000fe40008010000 */
[-C--:B------:R-:W-:Y:S02]  /*1a60*/  FMUL.FTZ R4, R15, R131.reuse ;  /* 0x000000830f047220 */ /* 0x080fe40000410000 */
[-C--:B------:R-:W-:Y:S02]  /*1a70*/  FMUL.FTZ R5, R14, R131.reuse ;  /* 0x000000830e057220 */ /* 0x080fe40000410000 */
[----:B------:R-:W-:Y:S02]  /*1a80*/  FADD.FTZ R11, R104, UR5 ;  /* 0x00000005680b7e21 */ /* 0x000fe40008010000 */
[----:B------:R-:W0:Y:S01]  /*1a90*/  MUFU.EX2 R4, R4 ;  /* 0x0000000400047308 */ /* 0x000e220000000800 */
[----:B------:R-:W-:Y:S02]  /*1aa0*/  FADD.FTZ R12, R105, UR5 ;  /* 0x00000005690c7e21 */ /* 0x000fe40008010000 */
[----:B------:R-:W-:-:S02]  /*1ab0*/  FMUL.FTZ R6, R11, R131 ;  /* 0x000000830b067220 */ /* 0x000fc40000410000 */
[----:B------:R-:W-:-:S03]  /*1ac0*/  FADD.FTZ R13, R102, UR5 ;  /* 0x00000005660d7e21 */ /* 0x000fc60008010000 */
[----:B------:R-:W0:Y:S01]  /*1ad0*/  MUFU.EX2 R5, R5 ;  /* 0x0000000500057308 */ /* 0x000e220000000800 */
[----:B------:R-:W-:Y:S02]  /*1ae0*/  FMUL.FTZ R7, R12, R131 ;  /* 0x000000830c077220 */ /* 0x000fe40000410000 */
[----:B------:R-:W-:Y:S02]  /*1af0*/  FMUL.FTZ R152, R127, R14 ;  /* 0x0000000e7f987220 */ /* 0x000fe40000410000 */
[----:B------:R-:W-:Y:S01]  /*1b00*/  FMUL.FTZ R150, R121, R12 ;  /* 0x0000000c79967220 */ /* 0x000fe20000410000 */
[----:B------:R0:W5:Y:S01]  /*1b10*/  @!P0 LDG.E.64 R136, [R8.64] ;  /* 0x0000001e08888981 */ /* 0x000162000c1e1b00 */
[----:B------:R-:W-:Y:S01]  /*1b20*/  FMUL.FTZ R145, R118, R13 ;  /* 0x0000000d76917220 */ /* 0x000fe20000410000 */
[----:B------:R-:W1:Y:S01]  /*1b30*/  MUFU.EX2 R6, R6 ;  /* 0x0000000600067308 */ /* 0x000e620000000800 */
[----:B------:R-:W-:Y:S01]  /*1b40*/  FMUL.FTZ R14, R13, R131 ;  /* 0x000000830d0e7220 */ /* 0x000fe20000410000 */
[----:B------:R-:W-:Y:S01]  /*1b50*/  ISETP.NE.AND P0, PT, R0, 0x7f, PT ;  /* 0x0000007f0000780c */ /* 0x000fe20003f05270 */
[----:B------:R-:W-:-:S02]  /*1b60*/  FMUL.FTZ R153, R126, R15 ;  /* 0x0000000f7e997220 */ /* 0x000fc40000410000 */
[----:B------:R-:W-:Y:S02]  /*1b70*/  FMUL.FTZ R12, R133, R44 ;  /* 0x0000002c850c7220 */ /* 0x000fe40000410000 */
[----:B------:R-:W-:Y:S01]  /*1b80*/  FMUL.FTZ R13, R134, R45 ;  /* 0x0000002d860d7220 */ /* 0x000fe20000410000 */
[----:B------:R-:W1:Y:S01]  /*1b90*/  MUFU.EX2 R7, R7 ;  /* 0x0000000700077308 */ /* 0x000e620000000800 */
[----:B0-----:R-:W-:Y:S02]  /*1ba0*/  FMUL.FTZ R8, R129, R131 ;  /* 0x0000008381087220 */ /* 0x001fe40000410000 */
[-C--:B------:R-:W-:Y:S02]  /*1bb0*/  FMUL.FTZ R133, R135, R3.reuse ;  /* 0x0000000387857220 */ /* 0x080fe40000410000 */
[----:B------:R-:W-:Y:S02]  /*1bc0*/  FMUL.FTZ R153, R153, R46 ;  /* 0x0000002e99997220 */ /* 0x000fe40000410000 */
[----:B------:R-:W-:Y:S01]  /*1bd0*/  FFMA.FTZ R129, R12, R3, R13 ;  /* 0x000000030c817223 */ /* 0x000fe2000001000d */
[----:B------:R-:W0:Y:S01]  /*1be0*/  MUFU.EX2 R8, R8 ;  /* 0x0000000800087308 */ /* 0x000e220000000800 */
[----:B------:R-:W-:-:S02]  /*1bf0*/  FMUL.FTZ R9, R148, R131 ;  /* 0x0000008394097220 */ /* 0x000fc40000410000 */
[----:B------:R-:W-:Y:S02]  /*1c00*/  FMUL.FTZ R15, R132, R131 ;  /* 0x00000083840f7220 */ /* 0x000fe40000410000 */
[----:B------:R-:W-:Y:S02]  /*1c10*/  FMUL.FTZ R132, R4, R133 ;  /* 0x0000008504847220 */ /* 0x000fe40000410000 */
[----:B------:R-:W-:Y:S01]  /*1c20*/  FMUL.FTZ R151, R120, R11 ;  /* 0x0000000b78977220 */ /* 0x000fe20000410000 */
[----:B------:R-:W0:Y:S01]  /*1c30*/  MUFU.EX2 R9, R9 ;  /* 0x0000000900097308 */ /* 0x000e220000000800 */
[----:B------:R-:W-:Y:S02]  /*1c40*/  FMUL.FTZ R152, R152, R47 ;  /* 0x0000002f98987220 */ /* 0x000fe40000410000 */
[----:B------:R-:W-:Y:S02]  /*1c50*/  FFMA.FTZ R129, R4, R129, R153 ;  /* 0x0000008104817223 */ /* 0x000fe40000010099 */
[----:B------:R-:W-:-:S02]  /*1c60*/  FMUL.FTZ R133, R5, R132 ;  /* 0x0000008405857220 */ /* 0x000fc40000410000 */
[----:B------:R-:W-:Y:S01]  /*1c70*/  FMUL.FTZ R151, R151, R40 ;  /* 0x0000002897977220 */ /* 0x000fe20000410000 */
[----:B------:R-:W-:Y:S01]  /*1c80*/  MUFU.EX2 R14, R14 ;  /* 0x0000000e000e7308 */ /* 0x000fe20000000800 */
[----:B------:R-:W-:Y:S02]  /*1c90*/  FFMA.FTZ R129, R5, R129, R152 ;  /* 0x0000008105817223 */ /* 0x000fe40000010098 */
[----:B------:R-:W-:Y:S02]  /*1ca0*/  FMUL.FTZ R11, R146, R131 ;  /* 0x00000083920b7220 */ /* 0x000fe40000410000 */
[----:B-1----:R-:W-:Y:S02]  /*1cb0*/  FMUL.FTZ R132, R6, R133 ;  /* 0x0000008506847220 */ /* 0x002fe40000410000 */
[----:B------:R-:W-:Y:S01]  /*1cc0*/  FMUL.FTZ R150, R150, R41 ;  /* 0x0000002996967220 */ /* 0x000fe20000410000 */
[----:B------:R-:W-:Y:S01]  /*1cd0*/  MUFU.EX2 R15, R15 ;  /* 0x0000000f000f7308 */ /* 0x000fe20000000800 */
[----:B------:R-:W-:-:S02]  /*1ce0*/  FFMA.FTZ R133, R6, R129, R151 ;  /* 0x0000008106857223 */ /* 0x000fc40000010097 */
[----:B------:R-:W-:Y:S02]  /*1cf0*/  FMUL.FTZ R139, R7, R132 ;  /* 0x00000084078b7220 */ /* 0x000fe40000410000 */
[----:B------:R-:W-:Y:S02]  /*1d00*/  FMUL.FTZ R148, R123, R148 ;  /* 0x000000947b947220 */ /* 0x000fe40000410000 */
[----:B------:R-:W-:Y:S01]  /*1d10*/  FFMA.FTZ R133, R7, R133, R150 ;  /* 0x0000008507857223 */ /* 0x000fe20000010096 */
[----:B------:R-:W1:Y:S01]  /*1d20*/  MUFU.EX2 R11, R11 ;  /* 0x0000000b000b7308 */ /* 0x000e620000000800 */
[----:B0-----:R-:W-:Y:S02]  /*1d30*/  FMUL.FTZ R132, R8, R139 ;  /* 0x0000008b08847220 */ /* 0x001fe40000410000 */
[----:B------:R-:W-:Y:S02]  /*1d40*/  FMUL.FTZ R148, R148, R43 ;  /* 0x0000002b94947220 */ /* 0x000fe40000410000 */
[----:B------:R-:W-:-:S02]  /*1d50*/  FFMA.FTZ R133, R8, R133, R149 ;  /* 0x0000008508857223 */ /* 0x000fc40000010095 */
[----:B------:R-:W-:Y:S02]  /*1d60*/  FMUL.FTZ R139, R9, R132 ;  /* 0x00000084098b7220 */ /* 0x000fe40000410000 */
[----:B------:R-:W-:Y:S02]  /*1d70*/  FMUL.FTZ R146, R117, R146 ;  /* 0x0000009275927220 */ /* 0x000fe40000410000 */
[----:B------:R-:W-:Y:S02]  /*1d80*/  FFMA.FTZ R132, R9, R133, R148 ;  /* 0x0000008509847223 */ /* 0x000fe40000010094 */
[----:B------:R-:W-:Y:S02]  /*1d90*/  FMUL.FTZ R134, R10, R139 ;  /* 0x0000008b0a867220 */ /* 0x000fe40000410000 */
[----:B------:R-:W-:Y:S02]  /*1da0*/  FMUL.FTZ R146, R146, R37 ;  /* 0x0000002592927220 */ /* 0x000fe40000410000 */
[----:B------:R-:W-:-:S02]  /*1db0*/  FFMA.FTZ R132, R10, R132, R147 ;  /* 0x000000840a847223 */ /* 0x000fc40000010093 */
[----:B-1----:R-:W-:Y:S02]  /*1dc0*/  FMUL.FTZ R139, R11, R134 ;  /* 0x000000860b8b7220 */ /* 0x002fe40000410000 */
[----:B------:R-:W-:Y:S02]  /*1dd0*/  FMUL.FTZ R145, R145, R38 ;  /* 0x0000002691917220 */ /* 0x000fe40000410000 */
[----:B------:R-:W-:Y:S02]  /*1de0*/  FFMA.FTZ R134, R11, R132, R146 ;  /* 0x000000840b867223 */ /* 0x000fe40000010092 */
[----:B------:R-:W-:Y:S02]  /*1df0*/  FMUL.FTZ R138, R14, R139 ;  /* 0x0000008b0e8a7220 */ /* 0x000fe40000410000 */
[----:B------:R-:W-:Y:S02]  /*1e00*/  FMUL.FTZ R129, R130, R131 ;  /* 0x0000008382817220 */ /* 0x000fe40000410000 */
[----:B------:R-:W-:-:S02]  /*1e10*/  FFMA.FTZ R134, R14, R134, R145 ;  /* 0x000000860e867223 */ /* 0x000fc40000010091 */
[----:B------:R-:W-:Y:S02]  /*1e20*/  FADD.FTZ R130, R98, UR5 ;  /* 0x0000000562827e21 */ /* 0x000fe40008010000 */
[----:B------:R-:W-:Y:S01]  /*1e30*/  FADD.FTZ R132, R99, UR5 ;  /* 0x0000000563847e21 */ /* 0x000fe20008010000 */
[----:B------:R-:W-:Y:S01]  /*1e40*/  MUFU.EX2 R129, R129 ;  /* 0x0000008100817308 */ /* 0x000fe20000000800 */
[----:B---3--:R-:W-:Y:S02]  /*1e50*/  FADD.FTZ R128, R96, UR5 ;  /* 0x0000000560807e21 */ /* 0x008fe40008010000 */
[C---:B------:R-:W-:Y:S02]  /*1e60*/  FMUL.FTZ R139, R15.reuse, R138 ;  /* 0x0000008a0f8b7220 */ /* 0x040fe40000410000 */
[----:B------:R-:W-:Y:S02]  /*1e70*/  FFMA.FTZ R138, R15, R134, R144 ;  /* 0x000000860f8a7223 */ /* 0x000fe40000010090 */
[----:B------:R-:W-:-:S02]  /*1e80*/  FMUL.FTZ R133, R114, R130 ;  /* 0x0000008272857220 */ /* 0x000fc40000410000 */
[----:B------:R-:W-:Y:S02]  /*1e90*/  FMUL.FTZ R134, R115, R132 ;  /* 0x0000008473867220 */ /* 0x000fe40000410000 */
[----:B------:R-:W-:Y:S02]  /*1ea0*/  FMUL.FTZ R143, R112, R128 ;  /* 0x00000080708f7220 */ /* 0x000fe40000410000 */
[-C--:B------:R-:W-:Y:S02]  /*1eb0*/  FMUL.FTZ R128, R128, R131.reuse ;  /* 0x0000008380807220 */ /* 0x080fe40000410000 */
[-C--:B------:R-:W-:Y:S02]  /*1ec0*/  FMUL.FTZ R130, R130, R131.reuse ;  /* 0x0000008382827220 */ /* 0x080fe40000410000 */
[----:B------:R-:W-:Y:S02]  /*1ed0*/  FMUL.FTZ R131, R132, R131 ;  /* 0x0000008384837220 */ /* 0x000fe40000410000 */
[----:B------:R-:W-:Y:S01]  /*1ee0*/  FMUL.FTZ R132, R133, R34 ;  /* 0x0000002285847220 */ /* 0x000fe20000410000 */
[----:B------:R-:W0:Y:S01]  /*1ef0*/  MUFU.EX2 R128, R128 ;  /* 0x0000008000807308 */ /* 0x000e220000000800 */
[----:B------:R-:W-:-:S02]  /*1f00*/  FMUL.FTZ R133, R134, R35 ;  /* 0x0000002386857220 */ /* 0x000fc40000410000 */
[----:B------:R1:W3:Y:S01]  /*1f10*/  @P0 LDS R134, [R0.X4+0x9654] ;  /* 0x0096540000860984 */ /* 0x0002e20000004800 */
[----:B------:R-:W-:-:S04]  /*1f20*/  FMUL.FTZ R143, R143, R32 ;  /* 0x000000208f8f7220 */ /* 0x000fc80000410000 */
[----:B------:R-:W1:Y:S08]  /*1f30*/  MUFU.EX2 R130, R130 ;  /* 0x0000008200827308 */ /* 0x000e700000000800 */
[----:B------:R-:W2:Y:S01]  /*1f40*/  MUFU.EX2 R131, R131 ;  /* 0x0000008300837308 */ /* 0x000ea20000000800 */
[C---:B0-----:R-:W-:Y:S02]  /*1f50*/  FMUL.FTZ R140, R128.reuse, R139 ;  /* 0x0000008b808c7220 */ /* 0x041fe40000410000 */
[----:B------:R-:W-:-:S02]  /*1f60*/  FFMA.FTZ R138, R128, R138, R143 ;  /* 0x0000008a808a7223 */ /* 0x000fc4000001008f */
[C---:B------:R-:W-:Y:S02]  /*1f70*/  FMUL.FTZ R139, R129.reuse, R140 ;  /* 0x0000008c818b7220 */ /* 0x040fe40000410000 */
[----:B------:R-:W-:Y:S02]  /*1f80*/  FFMA.FTZ R141, R129, R138, R142 ;  /* 0x0000008a818d7223 */ /* 0x000fe4000001008e */
[C---:B-1----:R-:W-:Y:S02]  /*1f90*/  FMUL.FTZ R138, R130.reuse, R139 ;  /* 0x0000008b828a7220 */ /* 0x042fe40000410000 */
[----:B------:R-:W-:Y:S02]  /*1fa0*/  FFMA.FTZ R140, R130, R141, R132 ;  /* 0x0000008d828c7223 */ /* 0x000fe40000010084 */
[C---:B--2---:R-:W-:Y:S02]  /*1fb0*/  FMUL.FTZ R138, R131.reuse, R138 ;  /* 0x0000008a838a7220 */ /* 0x044fe40000410000 */
[----:B------:R-:W-:Y:S01]  /*1fc0*/  FFMA.FTZ R139, R131, R140, R133 ;  /* 0x0000008c838b7223 */ /* 0x000fe20000010085 */
[----:B------:R-:W-:Y:S05]  /*1fd0*/  @P0 BRA `(.L_x_2083) ;  /* 0x000000a000000947 */ /* 0x000fea0003800000 */
[----:B----4-:R-:W-:Y:S01]  /*1fe0*/  ULDC UR24, c[0x0][0x174] ;  /* 0x00005d0000187ab9 */ /* 0x010fe20000000800 */
[----:B---3--:R-:W-:Y:S01]  /*1ff0*/  MOV R134, 0x3f800000 ;  /* 0x3f80000000867802 */ /* 0x008fe20000000f00 */
        /* <DEDUP_REMOVED lines=8> */
.L_x_2083:
[----:B----4-:R-:W-:Y:S05]  /*2080*/  BSYNC B0 ;  /* 0x0000000000007941 */ /* 0x010fea0003800000 */
.L_x_2082:
[----:B------:R2:W-:Y:S01]  /*2090*/  STS.64 [R154.X8+0x8440], R138 ;  /* 0x0084408a9a007388 */ /* 0x0005e20000008a00 */
[----:B------:R-:W-:Y:S01]  /*20a0*/  FMUL.FTZ R30, R94, R30 ;  /* 0x0000001e5e1e7220 */ /* 0x000fe20000410000 */
[----:B------:R-:W-:Y:S01]  /*20b0*/  ISETP.GT.U32.AND P0, PT, R0, 0x1f, PT ;  /* 0x0000001f0000780c */ /* 0x000fe20003f04070 */
[----:B------:R-:W-:Y:S01]  /*20c0*/  FMUL.FTZ R25, R89, R25 ;  /* 0x0000001959197220 */ /* 0x000fe20000410000 */
[----:B------:R-:W-:Y:S01]  /*20d0*/  BSSY B0, `(.L_x_2084) ;  /* 0x0000062000007945 */ /* 0x000fe20003800000 */
[----:B------:R-:W-:Y:S02]  /*20e0*/  FMUL.FTZ R165, R91, R27 ;  /* 0x0000001b5ba57220 */ /* 0x000fe40000410000 */
[----:B------:R-:W-:Y:S02]  /*20f0*/  FMUL.FTZ R164, R84, R20 ;  /* 0x0000001454a47220 */ /* 0x000fe40000410000 */
[----:B------:R-:W-:Y:S02]  /*2100*/  FMUL.FTZ R163, R85, R21 ;  /* 0x0000001555a37220 */ /* 0x000fe40000410000 */
[----:B------:R-:W-:-:S02]  /*2110*/  FMUL.FTZ R162, R86, R22 ;  /* 0x0000001656a27220 */ /* 0x000fc40000410000 */
[----:B--2---:R-:W-:Y:S02]  /*2120*/  FMUL.FTZ R138, R92, R28 ;  /* 0x0000001c5c8a7220 */ /* 0x004fe40000410000 */
[----:B------:R-:W-:Y:S02]  /*2130*/  FMUL.FTZ R28, R93, R29 ;  /* 0x0000001d5d1c7220 */ /* 0x000fe40000410000 */
[----:B------:R-:W-:Y:S01]  /*2140*/  FMUL.FTZ R29, R95, R31 ;  /* 0x0000001f5f1d7220 */ /* 0x000fe20000410000 */
[----:B------:R-:W-:Y:S01]  /*2150*/  STL [R1+0x18], R138 ;  /* 0x0000188a01007387 */ /* 0x000fe20000100800 */
[----:B------:R-:W-:Y:S02]  /*2160*/  FMUL.FTZ R161, R87, R23 ;  /* 0x0000001757a17220 */ /* 0x000fe40000410000 */
[----:B------:R-:W-:Y:S01]  /*2170*/  FMUL.FTZ R158, R80, R16 ;  /* 0x00000010509e7220 */ /* 0x000fe20000410000 */
[----:B------:R2:W-:Y:S01]  /*2180*/  STL [R1+0x14], R28 ;  /* 0x0000141c01007387 */ /* 0x0005e20000100800 */
[----:B------:R-:W-:-:S02]  /*2190*/  FMUL.FTZ R157, R81, R17 ;  /* 0x00000011519d7220 */ /* 0x000fc40000410000 */
[----:B------:R-:W-:Y:S01]  /*21a0*/  FMUL.FTZ R156, R82, R18 ;  /* 0x00000012529c7220 */ /* 0x000fe20000410000 */
[----:B------:R4:W-:Y:S01]  /*21b0*/  STL [R1+0x10], R30 ;  /* 0x0000101e01007387 */ /* 0x0009e20000100800 */
[----:B------:R-:W-:-:S03]  /*21c0*/  FMUL.FTZ R155, R83, R19 ;  /* 0x00000013539b7220 */ /* 0x000fc60000410000 */
[----:B------:R4:W-:Y:S01]  /*21d0*/  STL [R1+0xc], R29 ;  /* 0x00000c1d01007387 */ /* 0x0009e20000100800 */
[----:B--2---:R-:W-:Y:S02]  /*21e0*/  FMUL.FTZ R28, R88, R24 ;  /* 0x00000018581c7220 */ /* 0x004fe40000410000 */
[----:B------:R-:W-:-:S03]  /*21f0*/  FMUL.FTZ R24, R90, R26 ;  /* 0x0000001a5a187220 */ /* 0x000fc60000410000 */
[----:B------:R4:W-:Y:S04]  /*2200*/  STL [R1+0x8], R28 ;  /* 0x0000081c01007387 */ /* 0x0009e80000100800 */
[----:B------:R4:W-:Y:S04]  /*2210*/  STL [R1+0x4], R25 ;  /* 0x0000041901007387 */ /* 0x0009e80000100800 */
[----:B------:R4:W-:Y:S04]  /*2220*/  STL [R1], R24 ;  /* 0x0000001801007387 */ /* 0x0009e80000100800 */
[----:B------:R-:W-:Y:S06]  /*2230*/  BAR.SYNC.DEFER_BLOCKING 0x0 ;  /* 0x0000000000007b1d */ /* 0x000fec0000010000 */
[----:B------:R-:W-:Y:S05]  /*2240*/  @P0 BRA `(.L_x_2085) ;  /* 0x000004a000000947 */ /* 0x000fea0003800000 */
[----:B----4-:R-:W-:-:S05]  /*2250*/  IMAD R24, R0, 0x28, RZ ;  /* 0x0000002800187824 */ /* 0x010fca00078e02ff */
[----:B------:R-:W-:Y:S04]  /*2260*/  LDS.64 R16, [R24+0x8440] ;  /* 0x0084400018107984 */ /* 0x000fe80000000a00 */
[----:B------:R-:W2:Y:S02]  /*2270*/  LDS.64 R18, [R24+0x8448] ;  /* 0x0084480018127984 */ /* 0x000ea40000000a00 */
[-C--:B--2---:R-:W-:Y:S02]  /*2280*/  FFMA.FTZ R20, R17, R18.reuse, R19 ;  /* 0x0000001211147223 */ /* 0x084fe40000010013 */
[----:B------:R-:W-:Y:S02]  /*2290*/  FMUL.FTZ R21, R16, R18 ;  /* 0x0000001210157220 */ /* 0x000fe40000410000 */
[----:B------:R-:W2:Y:S04]  /*22a0*/  LDS.64 R16, [R24+0x8450] ;  /* 0x0084500018107984 */ /* 0x000ea80000000a00 */
[----:B------:R-:W4:Y:S01]  /*22b0*/  LDS.64 R18, [R24+0x8458] ;  /* 0x0084580018127984 */ /* 0x000f220000000a00 */
[----:B--2---:R-:W-:-:S02]  /*22c0*/  FFMA.FTZ R20, R16, R20, R17 ;  /* 0x0000001410147223 */ /* 0x004fc40000010011 */
[----:B------:R-:W-:Y:S02]  /*22d0*/  FMUL.FTZ R17, R16, R21 ;  /* 0x0000001510117220 */ /* 0x000fe40000410000 */
[C---:B----4-:R-:W-:Y:S02]  /*22e0*/  FFMA.FTZ R21, R18.reuse, R20, R19 ;  /* 0x0000001412157223 */ /* 0x050fe40000010013 */
[----:B------:R-:W-:Y:S01]  /*22f0*/  FMUL.FTZ R18, R18, R17 ;  /* 0x0000001112127220 */ /* 0x000fe20000410000 */
[----:B------:R-:W-:Y:S05]  /*2300*/  BRA.DIV ~URZ, `(.L_x_2086) ;  /* 0x00003a927f007947 */ /* 0x000fea000b800000 */
[----:B------:R2:W4:Y:S02]  /*2310*/  SHFL.UP PT, R20, R18, 0x1, RZ ;  /* 0x0420000012147989 */ /* 0x00052400000e00ff */
.L_x_2137:
[----:B------:R-:W-:Y:S05]  /*2320*/  BRA.DIV ~URZ, `(.L_x_2087) ;  /* 0x00003af27f007947 */ /* 0x000fea000b800000 */
[----:B------:R-:W0:Y:S04]  /*2330*/  S2R R23, SR_LANEID ;  /* 0x0000000000177919 */ /* 0x000e280000000000 */
[----:B------:R-:W2:Y:S01]  /*2340*/  SHFL.UP PT, R16, R21, 0x1, RZ ;  /* 0x0420000015107989 */ /* 0x000ea200000e00ff */
[----:B0-----:R-:W-:-:S13]  /*2350*/  ISETP.GE.AND P0, PT, R23, 0x1, PT ;  /* 0x000000011700780c */ /* 0x001fda0003f06270 */
[C---:B--2---:R-:W-:Y:S02]  /*2360*/  @P0 FFMA.FTZ R21, R18.reuse, R16, R21 ;  /* 0x0000001012150223 */ /* 0x044fe40000010015 */
[----:B----4-:R-:W-:Y:S01]  /*2370*/  @P0 FMUL.FTZ R18, R18, R20 ;  /* 0x0000001412120220 */ /* 0x010fe20000410000 */
        /* <DEDUP_REMOVED lines=18> */
[----:B0-----:R-:W-:-:S03]  /*24a0*/  MOV R21, R18 ;  /* 0x0000001200157202 */ /* 0x001fc60000000f00 */
.L_x_2138:
[----:B------:R-:W0:Y:S01]  /*24b0*/  S2R R16, SR_LANEID ;  /* 0x0000000000107919 */ /* 0x000e220000000000 */
[----:B----4-:R-:W-:Y:S02]  /*24c0*/  MOV R18, R22 ;  /* 0x0000001600127202 */ /* 0x010fe40000000f00 */
[----:B0-----:R-:W-:Y:S02]  /*24d0*/  ISETP.GE.AND P0, PT, R16, 0x10, PT ;  /* 0x000000101000780c */ /* 0x001fe40003f06270 */
[----:B------:R-:W-:-:S11]  /*24e0*/  MOV R16, R21 ;  /* 0x0000001500107202 */ /* 0x000fd60000000f00 */
[-C--:B--2---:R-:W-:Y:S02]  /*24f0*/  @P0 FFMA.FTZ R18, R19, R16.reuse, R18 ;  /* 0x0000001013120223 */ /* 0x084fe40000010012 */
[----:B---3--:R-:W-:Y:S01]  /*2500*/  @P0 FMUL.FTZ R16, R20, R16 ;  /* 0x0000001014100220 */ /* 0x008fe20000410000 */
[----:B------:R-:W-:Y:S05]  /*2510*/  BRA.CONV ~URZ, `(.L_x_2088) ;  /* 0x000000437f007947 */ /* 0x000fea000b800000 */
[----:B------:R-:W-:Y:S01]  /*2520*/  HFMA2.MMA R159, -RZ, RZ, 0, 1.847743988037109375e-06 ;  /* 0x0000001fff9f7435 */ /* 0x000fe200000001ff */
[----:B------:R-:W-:Y:S02]  /*2530*/  MOV R26, R16 ;  /* 0x00000010001a7202 */ /* 0x000fe40000000f00 */
[----:B------:R-:W-:-:S03]  /*2540*/  MOV R27, 0x2560 ;  /* 0x00002560001b7802 */ /* 0x000fc60000000f00 */
[----:B-1---5:R-:W-:Y:S05]  /*2550*/  CALL.REL.NOINC `($__internal_85_$__cuda_sm70_shflsync_idx_p) ;  /* 0x000045e000007944 */ /* 0x022fea0003c00000 */
.L_x_2088:
[----:B------:R-:W-:Y:S05]  /*2560*/  BRA.CONV ~URZ, `(.L_x_2089) ;  /* 0x000000437f007947 */ /* 0x000fea000b800000 */
[----:B-1----:R-:W-:Y:S01]  /*2570*/  HFMA2.MMA R159, -RZ, RZ, 0, 1.847743988037109375e-06 ;  /* 0x0000001fff9f7435 */ /* 0x002fe200000001ff */
[----:B------:R-:W-:Y:S02]  /*2580*/  MOV R26, R18 ;  /* 0x00000012001a7202 */ /* 0x000fe40000000f00 */
[----:B------:R-:W-:-:S03]  /*2590*/  MOV R27, 0x25b0 ;  /* 0x000025b0001b7802 */ /* 0x000fc60000000f00 */
[----:B--2--5:R-:W-:Y:S05]  /*25a0*/  CALL.REL.NOINC `($__internal_85_$__cuda_sm70_shflsync_idx_p) ;  /* 0x0000459000007944 */ /* 0x024fea0003c00000 */
.L_x_2089:
[----:B------:R-:W-:Y:S05]  /*25b0*/  BRA.DIV ~URZ, `(.L_x_2090) ;  /* 0x00003d727f007947 */ /* 0x000fea000b800000 */
[----:B-----5:R0:W3:Y:S04]  /*25c0*/  SHFL.IDX PT, R20, R136, RZ, 0x1f ;  /* 0x00001fff88147589 */ /* 0x0200e800000e0000 */
[----:B------:R0:W4:Y:S04]  /*25d0*/  SHFL.IDX PT, R21, R137, RZ, 0x1f ;  /* 0x00001fff89157589 */ /* 0x00012800000e0000 */
[----:B------:R-:W2:Y:S04]  /*25e0*/  SHFL.UP PT, R16, R16, 0x1, RZ ;  /* 0x0420000010107989 */ /* 0x000ea800000e00ff */
[----:B------:R-:W1:Y:S02]  /*25f0*/  SHFL.UP PT, R18, R18, 0x1, RZ ;  /* 0x0420000012127989 */ /* 0x000e6400000e00ff */
.L_x_2139:
[----:B0-----:R-:W0:Y:S01]  /*2600*/  LDS.64 R22, [R24+0x8440] ;  /* 0x0084400018167984 */ /* 0x001e220000000a00 */
[----:B-12-4-:R-:W-:-:S02]  /*2610*/  @P1 FFMA.FTZ R21, R21, R16, R18 ;  /* 0x0000001015151223 */ /* 0x016fc40000010012 */
[----:B---3--:R-:W-:Y:S01]  /*2620*/  @P1 FMUL.FTZ R20, R20, R16 ;  /* 0x0000001014141220 */ /* 0x008fe20000410000 */
        /* <DEDUP_REMOVED lines=12> */
.L_x_2085:
[----:B----4-:R-:W-:Y:S05]  /*26f0*/  BSYNC B0 ;  /* 0x0000000000007941 */ /* 0x010fea0003800000 */
.L_x_2084:
[----:B------:R-:W4:Y:S04]  /*2700*/  LDL R28, [R1] ;  /* 0x00000000011c7983 */ /* 0x000f280000100800 */
[----:B--2---:R-:W2:Y:S04]  /*2710*/  LDL R27, [R1+0x4] ;  /* 0x00000400011b7983 */ /* 0x004ea80000100800 */
[----:B---3--:R-:W3:Y:S04]  /*2720*/  LDL R26, [R1+0x8] ;  /* 0x00000800011a7983 */ /* 0x008ee80000100800 */
[----:B------:R-:W3:Y:S04]  /*2730*/  LDL R21, [R1+0xc] ;  /* 0x00000c0001157983 */ /* 0x000ee80000100800 */
[----:B------:R-:W3:Y:S04]  /*2740*/  LDL R25, [R1+0x10] ;  /* 0x0000100001197983 */ /* 0x000ee80000100800 */
[----:B------:R-:W3:Y:S04]  /*2750*/  LDL R24, [R1+0x14] ;  /* 0x0000140001187983 */ /* 0x000ee80000100800 */
[----:B------:R-:W3:Y:S01]  /*2760*/  LDL R23, [R1+0x18] ;  /* 0x0000180001177983 */ /* 0x000ee20000100800 */
[----:B------:R-:W-:Y:S01]  /*2770*/  WARPSYNC 0xffffffff ;  /* 0xffffffff00007948 */ /* 0x000fe20003800000 */
[C---:B-1----:R-:W-:Y:S01]  /*2780*/  FMUL.FTZ R17, R131.reuse, R134 ;  /* 0x0000008683117220 */ /* 0x042fe20000410000 */
[----:B------:R-:W-:Y:S01]  /*2790*/  LEA.HI R22, R0, R0, RZ, 0x1e ;  /* 0x0000000000167211 */ /* 0x000fe200078ff0ff */
[----:B------:R-:W-:Y:S01]  /*27a0*/  FFMA.FTZ R16, R131, R155, R156 ;  /* 0x0000009b83107223 */ /* 0x000fe2000001009c */
[----:B------:R-:W-:Y:S01]  /*27b0*/  BAR.SYNC.DEFER_BLOCKING 0x0 ;  /* 0x0000000000007b1d */ /* 0x000fe20000010000 */
[----:B------:R-:W-:Y:S01]  /*27c0*/  FMUL.FTZ R18, R130, R17 ;  /* 0x0000001182127220 */ /* 0x000fe20000410000 */
[----:B------:R-:W-:Y:S01]  /*27d0*/  LOP3.LUT P0, RZ, R0, 0x1f, RZ, 0xc0, !PT ;  /* 0x0000001f00ff7812 */ /* 0x000fe2000780c0ff */
[----:B------:R-:W-:-:S02]  /*27e0*/  FFMA.FTZ R16, R130, R16, R157 ;  /* 0x0000001082107223 */ /* 0x000fc4000001009d */
[C---:B------:R-:W-:Y:S01]  /*27f0*/  FMUL.FTZ R17, R129.reuse, R18 ;  /* 0x0000001281117220 */ /* 0x040fe20000410000 */
        /* <DEDUP_REMOVED lines=13> */
[----:B------:R-:W-:-:S04]  /*28d0*/  FMUL.FTZ R17, R9, R18 ;  /* 0x0000001209117220 */ /* 0x000fc80000410000 */
[----:B------:R-:W-:-:S04]  /*28e0*/  FMUL.FTZ R18, R8, R17 ;  /* 0x0000001108127220 */ /* 0x000fc80000410000 */
[----:B------:R-:W-:-:S04]  /*28f0*/  FMUL.FTZ R17, R7, R18 ;  /* 0x0000001207117220 */ /* 0x000fc80000410000 */
[----:B------:R-:W-:-:S04]  /*2900*/  FMUL.FTZ R18, R6, R17 ;  /* 0x0000001106127220 */ /* 0x000fc80000410000 */
[----:B------:R-:W-:-:S04]  /*2910*/  FMUL.FTZ R17, R5, R18 ;  /* 0x0000001205117220 */ /* 0x000fc80000410000 */
[----:B------:R-:W-:-:S04]  /*2920*/  FMUL.FTZ R18, R4, R17 ;  /* 0x0000001104127220 */ /* 0x000fc80000410000 */
[----:B------:R-:W-:Y:S02]  /*2930*/  FMUL.FTZ R18, R3, R18 ;  /* 0x0000001203127220 */ /* 0x000fe40000410000 */
[----:B-1----:R-:W-:-:S04]  /*2940*/  FFMA.FTZ R16, R135, R16, R12 ;  /* 0x0000001087107223 */ /* 0x002fc8000001000c */
[----:B------:R-:W-:Y:S02]  /*2950*/  FFMA.FTZ R17, R3, R16, R13 ;  /* 0x0000001003117223 */ /* 0x000fe4000001000d */
[----:B----4-:R-:W-:-:S04]  /*2960*/  FFMA.FTZ R19, R9, R20, R28 ;  /* 0x0000001409137223 */ /* 0x010fc8000001001c */
[----:B--2---:R-:W-:-:S04]  /*2970*/  FFMA.FTZ R20, R8, R19, R27 ;  /* 0x0000001308147223 */ /* 0x004fc8000001001b */
[----:B---3--:R-:W-:Y:S01]  /*2980*/  FFMA.FTZ R19, R7, R20, R26 ;  /* 0x0000001407137223 */ /* 0x008fe2000001001a */
[----:B------:R-:W-:-:S03]  /*2990*/  MOV R26, UR7 ;  /* 0x00000007001a7c02 */ /* 0x000fc60008000f00 */
[----:B------:R-:W-:Y:S01]  /*29a0*/  FFMA.FTZ R20, R6, R19, R21 ;  /* 0x0000001306147223 */ /* 0x000fe20000010015 */
[----:B------:R-:W-:-:S03]  /*29b0*/  MOV R21, UR13 ;  /* 0x0000000d00157c02 */ /* 0x000fc60008000f00 */
[----:B------:R-:W-:Y:S01]  /*29c0*/  FFMA.FTZ R19, R5, R20, R25 ;  /* 0x0000001405137223 */ /* 0x000fe20000010019 */
[----:B------:R-:W-:Y:S02]  /*29d0*/  ISETP.GE.OR P0, PT, R21, c[0x0][0x174], P0 ;  /* 0x00005d0015007a0c */ /* 0x000fe40000706670 */
[----:B------:R-:W-:Y:S01]  /*29e0*/  MOV R25, RZ ;  /* 0x000000ff00197202 */ /* 0x000fe20000000f00 */
[----:B------:R-:W-:Y:S01]  /*29f0*/  FFMA.FTZ R20, R4, R19, R24 ;  /* 0x0000001304147223 */ /* 0x000fe20000010018 */
[----:B------:R-:W-:-:S03]  /*2a00*/  HFMA2.MMA R24, -RZ, RZ, 1.875, 0 ;  /* 0x3f800000ff187435 */ /* 0x000fc600000001ff */
[----:B------:R-:W-:-:S07]  /*2a10*/  FFMA.FTZ R19, R3, R20, R23 ;  /* 0x0000001403137223 */ /* 0x000fce0000010017 */
[----:B------:R-:W1:Y:S01]  /*2a20*/  @!P0 LDS.64 R24, [R26.X8+0x9850] ;  /* 0x009850001a188984 */ /* 0x000e620000008a00 */
[----:B------:R-:W-:-:S03]  /*2a30*/  ISETP.GT.U32.AND P0, PT, R0, 0x1f, PT ;  /* 0x0000001f0000780c */ /* 0x000fc60003f04070 */
[----:B------:R2:W-:Y:S02]  /*2a40*/  STS.64 [R22.X8+0x8950], R18 ;  /* 0x0089501216007388 */ /* 0x0005e40000008a00 */
[----:B--2---:R-:W-:-:S04]  /*2a50*/  FFMA.FTZ R18, R4, R17, R153 ;  /* 0x0000001104127223 */ /* 0x004fc80000010099 */
[----:B------:R-:W-:-:S04]  /*2a60*/  FFMA.FTZ R19, R5, R18, R152 ;  /* 0x0000001205137223 */ /* 0x000fc80000010098 */
[----:B------:R-:W-:-:S04]  /*2a70*/  FFMA.FTZ R20, R6, R19, R151 ;  /* 0x0000001306147223 */ /* 0x000fc80000010097 */
[----:B------:R-:W-:-:S04]  /*2a80*/  FFMA.FTZ R21, R7, R20, R150 ;  /* 0x0000001407157223 */ /* 0x000fc80000010096 */
[----:B------:R-:W-:-:S04]  /*2a90*/  FFMA.FTZ R22, R8, R21, R149 ;  /* 0x0000001508167223 */ /* 0x000fc80000010095 */
[----:B------:R-:W-:-:S04]  /*2aa0*/  FFMA.FTZ R23, R9, R22, R148 ;  /* 0x0000001609177223 */ /* 0x000fc80000010094 */
[----:B------:R-:W-:-:S04]  /*2ab0*/  FFMA.FTZ R135, R10, R23, R147 ;  /* 0x000000170a877223 */ /* 0x000fc80000010093 */
[----:B-----5:R-:W-:-:S04]  /*2ac0*/  FFMA.FTZ R136, R11, R135, R146 ;  /* 0x000000870b887223 */ /* 0x020fc80000010092 */
[----:B------:R-:W-:-:S04]  /*2ad0*/  FFMA.FTZ R137, R14, R136, R145 ;  /* 0x000000880e897223 */ /* 0x000fc80000010091 */
[----:B------:R-:W-:-:S04]  /*2ae0*/  FFMA.FTZ R138, R15, R137, R144 ;  /* 0x000000890f8a7223 */ /* 0x000fc80000010090 */
[----:B------:R-:W-:-:S04]  /*2af0*/  FFMA.FTZ R139, R128, R138, R143 ;  /* 0x0000008a808b7223 */ /* 0x000fc8000001008f */
[----:B0-----:R-:W-:-:S04]  /*2b00*/  FFMA.FTZ R140, R129, R139, R142 ;  /* 0x0000008b818c7223 */ /* 0x001fc8000001008e */
        /* <DEDUP_REMOVED lines=23> */
.L_x_2140:
        /* <DEDUP_REMOVED lines=26> */
.L_x_2141:
        /* <DEDUP_REMOVED lines=20> */
.L_x_2092:
[----:B-1----:R-:W-:Y:S05]  /*2f60*/  BSYNC B0 ;  /* 0x0000000000007941 */ /* 0x002fea0003800000 */
.L_x_2091:
[----:B------:R-:W2:Y:S04]  /*2f70*/  LDL.LU R160, [R1] ;  /* 0x0000000001a07983 */ /* 0x000ea80000300800 */
[----:B------:R-:W3:Y:S04]  /*2f80*/  LDL.LU R159, [R1+0x4] ;  /* 0x00000400019f7983 */ /* 0x000ee80000300800 */
[----:B------:R-:W4:Y:S01]  /*2f90*/  LDL.LU R31, [R1+0x8] ;  /* 0x00000800011f7983 */ /* 0x000f220000300800 */
[----:B------:R-:W-:-:S03]  /*2fa0*/  LEA.HI R26, R0, R0, RZ, 0x1e ;  /* 0x00000000001a7211 */ /* 0x000fc600078ff0ff */
[----:B------:R-:W5:Y:S01]  /*2fb0*/  LDL.LU R29, [R1+0xc] ;  /* 0x00000c00011d7983 */ /* 0x000f620000300800 */
[----:B------:R-:W-:Y:S01]  /*2fc0*/  WARPSYNC 0xffffffff ;  /* 0xffffffff00007948 */ /* 0x000fe20003800000 */
[----:B------:R-:W-:Y:S01]  /*2fd0*/  ISETP.NE.AND P0, PT, R0, RZ, PT ;  /* 0x000000ff0000720c */ /* 0x000fe20003f05270 */
[----:B------:R-:W-:Y:S01]  /*2fe0*/  FADD.FTZ R12, -R12, R16 ;  /* 0x000000100c0c7221 */ /* 0x000fe20000010100 */
[----:B------:R-:W5:Y:S01]  /*2ff0*/  LDL.LU R30, [R1+0x10] ;  /* 0x00001000011e7983 */ /* 0x000f620000300800 */
[----:B------:R-:W-:Y:S01]  /*3000*/  FADD.FTZ R13, -R13, R17 ;  /* 0x000000110d0d7221 */ /* 0x000fe20000010100 */
[----:B------:R-:W-:Y:S02]  /*3010*/  ULDC.64 UR24, c[0x0][0x298] ;  /* 0x0000a60000187ab9 */ /* 0x000fe40000000a00 */
[----:B------:R-:W5:Y:S04]  /*3020*/  LDL.LU R28, [R1+0x14] ;  /* 0x00001400011c7983 */ /* 0x000f680000300800 */
[----:B------:R-:W5:Y:S04]  /*3030*/  LDL.LU R27, [R1+0x18] ;  /* 0x00001800011b7983 */ /* 0x000f680000300800 */
        /* <DEDUP_REMOVED lines=11> */
[----:B------:R-:W-:Y:S02]  /*30f0*/  FADD.FTZ R157, -R148, R23 ;  /* 0x00000017949d7221 */ /* 0x000fe40000010100 */
[----:B------:R-:W-:Y:S02]  /*3100*/  FMUL.FTZ R148, R10, UR40 ;  /* 0x000000280a947c20 */ /* 0x000fe40008410000 */
[----:B------:R-:W-:Y:S02]  /*3110*/  FMUL.FTZ R43, R43, R10 ;  /* 0x0000000a2b2b7220 */ /* 0x000fe40000410000 */
[----:B------:R-:W-:Y:S02]  /*3120*/  FADD.FTZ R161, R103, UR5 ;  /* 0x0000000567a17e21 */ /* 0x000fe40008010000 */
[----:B------:R-:W-:-:S02]  /*3130*/  FMUL.FTZ R162, R39, R128 ;  /* 0x0000008027a27220 */ /* 0x000fc40000410000 */
[----:B------:R-:W-:Y:S02]  /*3140*/  FMUL.FTZ R32, R32, R129 ;  /* 0x0000008120207220 */ /* 0x000fe40000410000 */
[----:B------:R-:W-:Y:S02]  /*3150*/  FMUL.FTZ R33, R33, R130 ;  /* 0x0000008221217220 */ /* 0x000fe40000410000 */
[----:B------:R-:W-:Y:S02]  /*3160*/  FADD.FTZ R142, -R142, R140 ;  /* 0x0000008c8e8e7221 */ /* 0x000fe40000010100 */
[----:B------:R-:W-:Y:S01]  /*3170*/  FMUL.FTZ R34, R34, R131 ;  /* 0x0000008322227220 */ /* 0x000fe20000410000 */
[----:B------:R-:W-:Y:S01]  /*3180*/  SHF.L.U32 R39, R0, 0x4, RZ ;  /* 0x0000000400277819 */ /* 0x000fe200000006ff */
[----:B------:R-:W-:Y:S02]  /*3190*/  FMUL.FTZ R35, R35, R134 ;  /* 0x0000008623237220 */ /* 0x000fe40000410000 */
[----:B------:R-:W-:-:S02]  /*31a0*/  FADD.FTZ R133, -R133, R154 ;  /* 0x0000009a85857221 */ /* 0x000fc40000010100 */
[----:B--2---:R-:W-:-:S04]  /*31b0*/  FFMA.FTZ R9, R9, R10, R160 ;  /* 0x0000000a09097223 */ /* 0x004fc800000100a0 */
[----:B---3--:R-:W-:-:S04]  /*31c0*/  FFMA.FTZ R8, R8, R9, R159 ;  /* 0x0000000908087223 */ /* 0x008fc8000001009f */
[----:B----4-:R-:W-:-:S04]  /*31d0*/  FFMA.FTZ R26, R7, R8, R31 ;  /* 0x00000008071a7223 */ /* 0x010fc8000001001f */
[----:B-----5:R-:W-:-:S04]  /*31e0*/  FFMA.FTZ R29, R6, R26, R29 ;  /* 0x0000001a061d7223 */ /* 0x020fc8000001001d */
[----:B------:R-:W-:Y:S01]  /*31f0*/  FFMA.FTZ R7, R5, R29, R30 ;  /* 0x0000001d05077223 */ /* 0x000fe2000001001e */
[----:B------:R-:W-:-:S03]  /*3200*/  MOV R5, UR7 ;  /* 0x0000000700057c02 */ /* 0x000fc60008000f00 */
[----:B------:R-:W-:-:S04]  /*3210*/  FFMA.FTZ R30, R4, R7, R28 ;  /* 0x00000007041e7223 */ /* 0x000fc8000001001c */
[-C--:B------:R-:W-:Y:S02]  /*3220*/  FFMA.FTZ R6, R3, R30.reuse, R27 ;  /* 0x0000001e03067223 */ /* 0x080fe4000001001b */
[----:B------:R-:W-:Y:S01]  /*3230*/  FADD.FTZ R3, R108, UR5 ;  /* 0x000000056c037e21 */ /* 0x000fe20008010000 */
[----:B------:R0:W-:Y:S01]  /*3240*/  @!P0 STS.64 [R5.X8+0x9850], R24 ;  /* 0x0098501805008388 */ /* 0x0001e20000008a00 */
[----:B------:R-:W-:Y:S02]  /*3250*/  FADD.FTZ R4, R109, UR5 ;  /* 0x000000056d047e21 */ /* 0x000fe40008010000 */
[----:B------:R-:W-:Y:S02]  /*3260*/  FMUL.FTZ R156, R30, UR40 ;  /* 0x000000281e9c7c20 */ /* 0x000fe40008410000 */
[----:B------:R-:W-:Y:S02]  /*3270*/  FMUL.FTZ R27, R4, R30 ;  /* 0x0000001e041b7220 */ /* 0x000fe40000410000 */
[----:B0-----:R-:W-:-:S02]  /*3280*/  FMUL.FTZ R25, R3, R6 ;  /* 0x0000000603197220 */ /* 0x001fc40000410000 */
[----:B------:R-:W-:Y:S02]  /*3290*/  FADD.FTZ R5, R110, UR5 ;  /* 0x000000056e057e21 */ /* 0x000fe40008010000 */
[----:B------:R-:W-:Y:S02]  /*32a0*/  FFMA.FTZ R28, R12, R25, RZ ;  /* 0x000000190c1c7223 */ /* 0x000fe400000100ff */
[----:B------:R-:W-:Y:S02]  /*32b0*/  FMUL.FTZ R156, R156, R13 ;  /* 0x0000000d9c9c7220 */ /* 0x000fe40000410000 */
[----:B------:R-:W-:Y:S02]  /*32c0*/  FADD.FTZ R24, -R153, R18 ;  /* 0x0000001299187221 */ /* 0x000fe40000010100 */
[----:B------:R-:W-:Y:S02]  /*32d0*/  FFMA.FTZ R13, R13, R27, R28 ;  /* 0x0000001b0d0d7223 */ /* 0x000fe4000001001c */
[----:B------:R-:W-:-:S02]  /*32e0*/  FMUL.FTZ R44, R44, R6 ;  /* 0x000000062c2c7220 */ /* 0x000fc40000410000 */
[----:B------:R-:W-:Y:S02]  /*32f0*/  FMUL.FTZ R155, R6, UR40 ;  /* 0x00000028069b7c20 */ /* 0x000fe40008410000 */
[----:B------:R-:W-:Y:S02]  /*3300*/  FMUL.FTZ R153, R7, UR40 ;  /* 0x0000002807997c20 */ /* 0x000fe40008410000 */
[-C--:B------:R-:W-:Y:S02]  /*3310*/  FMUL.FTZ R28, R5, R7.reuse ;  /* 0x00000007051c7220 */ /* 0x080fe40000410000 */
[----:B------:R-:W-:Y:S02]  /*3320*/  FADD.FTZ R6, R111, UR5 ;  /* 0x000000056f067e21 */ /* 0x000fe40008010000 */
[----:B------:R-:W-:Y:S02]  /*3330*/  FMUL.FTZ R46, R46, R7 ;  /* 0x000000072e2e7220 */ /* 0x000fe40000410000 */
[----:B------:R-:W-:-:S02]  /*3340*/  FADD.FTZ R7, -R152, R19 ;  /* 0x0000001398077221 */ /* 0x000fc40000010100 */
[----:B------:R-:W-:Y:S02]  /*3350*/  FMUL.FTZ R153, R153, R24 ;  /* 0x0000001899997220 */ /* 0x000fe40000410000 */
[-C--:B------:R-:W-:Y:S02]  /*3360*/  FMUL.FTZ R47, R47, R29.reuse ;  /* 0x0000001d2f2f7220 */ /* 0x080fe40000410000 */
[----:B------:R-:W-:Y:S02]  /*3370*/  FMUL.FTZ R152, R29, UR40 ;  /* 0x000000281d987c20 */ /* 0x000fe40008410000 */
[----:B------:R-:W-:Y:S02]  /*3380*/  FFMA.FTZ R24, R24, R28, R13 ;  /* 0x0000001c18187223 */ /* 0x000fe4000001000d */
[----:B------:R-:W-:Y:S02]  /*3390*/  FMUL.FTZ R29, R6, R29 ;  /* 0x0000001d061d7220 */ /* 0x000fe40000410000 */
[----:B------:R-:W-:-:S02]  /*33a0*/  FMUL.FTZ R152, R152, R7 ;  /* 0x0000000798987220 */ /* 0x000fc40000410000 */
[----:B------:R-:W-:Y:S02]  /*33b0*/  FFMA.FTZ R13, R7, R29, R24 ;  /* 0x0000001d070d7223 */ /* 0x000fe40000010018 */
[----:B------:R-:W-:Y:S02]  /*33c0*/  FADD.FTZ R7, R104, UR5 ;  /* 0x0000000568077e21 */ /* 0x000fe40008010000 */
[----:B------:R-:W-:Y:S02]  /*33d0*/  FMUL.FTZ R155, R155, R12 ;  /* 0x0000000c9b9b7220 */ /* 0x000fe40000410000 */
[----:B------:R-:W-:Y:S02]  /*33e0*/  FADD.FTZ R12, -R151, R20 ;  /* 0x00000014970c7221 */ /* 0x000fe40000010100 */
[----:B------:R-:W-:Y:S02]  /*33f0*/  FMUL.FTZ R40, R40, R26 ;  /* 0x0000001a28287220 */ /* 0x000fe40000410000 */
[----:B------:R-:W-:-:S02]  /*3400*/  FMUL.FTZ R151, R26, UR40 ;  /* 0x000000281a977c20 */ /* 0x000fc40008410000 */
[----:B------:R-:W-:Y:S02]  /*3410*/  FMUL.FTZ R26, R7, R26 ;  /* 0x0000001a071a7220 */ /* 0x000fe40000410000 */
[----:B------:R-:W-:Y:S02]  /*3420*/  FMUL.FTZ R151, R151, R12 ;  /* 0x0000000c97977220 */ /* 0x000fe40000410000 */
[----:B------:R-:W-:Y:S02]  /*3430*/  FFMA.FTZ R13, R12, R26, R13 ;  /* 0x0000001a0c0d7223 */ /* 0x000fe4000001000d */
[----:B------:R-:W-:Y:S02]  /*3440*/  FADD.FTZ R12, R105, UR5 ;  /* 0x00000005690c7e21 */ /* 0x000fe40008010000 */
[----:B------:R-:W-:Y:S02]  /*3450*/  FMUL.FTZ R45, R45, R30 ;  /* 0x0000001e2d2d7220 */ /* 0x000fe40000410000 */
[----:B------:R-:W-:-:S02]  /*3460*/  FADD.FTZ R31, -R150, R21 ;  /* 0x00000015961f7221 */ /* 0x000fc40000010100 */
[----:B------:R-:W-:Y:S02]  /*3470*/  FMUL.FTZ R24, R8, UR40 ;  /* 0x0000002808187c20 */ /* 0x000fe40008410000 */
[-C--:B------:R-:W-:Y:S02]  /*3480*/  FMUL.FTZ R30, R12, R8.reuse ;  /* 0x000000080c1e7220 */ /* 0x080fe40000410000 */
[----:B------:R-:W-:Y:S02]  /*3490*/  FMUL.FTZ R41, R41, R8 ;  /* 0x0000000829297220 */ /* 0x000fe40000410000 */
[----:B------:R-:W-:Y:S02]  /*34a0*/  FMUL.FTZ R8, R24, R31 ;  /* 0x0000001f18087220 */ /* 0x000fe40000410000 */
[----:B------:R-:W-:Y:S02]  /*34b0*/  FFMA.FTZ R24, R31, R30, R13 ;  /* 0x0000001e1f187223 */ /* 0x000fe4000001000d */
[----:B------:R-:W-:-:S02]  /*34c0*/  FADD.FTZ R13, R106, UR5 ;  /* 0x000000056a0d7e21 */ /* 0x000fc40008010000 */
[----:B------:R-:W-:Y:S02]  /*34d0*/  FADD.FTZ R150, -R149, R22 ;  /* 0x0000001695967221 */ /* 0x000fe40000010100 */
[----:B------:R-:W-:Y:S02]  /*34e0*/  FMUL.FTZ R149, R9, UR40 ;  /* 0x0000002809957c20 */ /* 0x000fe40008410000 */
[-C--:B------:R-:W-:Y:S02]  /*34f0*/  FMUL.FTZ R31, R13, R9.reuse ;  /* 0x000000090d1f7220 */ /* 0x080fe40000410000 */
[----:B------:R-:W-:Y:S02]  /*3500*/  FMUL.FTZ R42, R42, R9 ;  /* 0x000000092a2a7220 */ /* 0x000fe40000410000 */
[----:B------:R-:W-:Y:S02]  /*3510*/  FMUL.FTZ R9, R149, R150 ;  /* 0x0000009695097220 */ /* 0x000fe40000410000 */
[----:B------:R-:W-:-:S02]  /*3520*/  FFMA.FTZ R150, R150, R31, R24 ;  /* 0x0000001f96967223 */ /* 0x000fc40000010018 */
[----:B------:R-:W-:Y:S02]  /*3530*/  FADD.FTZ R24, R107, UR5 ;  /* 0x000000056b187e21 */ /* 0x000fe40008010000 */
[----:B------:R-:W-:Y:S02]  /*3540*/  FADD.FTZ R159, -R147, R135 ;  /* 0x00000087939f7221 */ /* 0x000fe40000010100 */
[----:B------:R-:W-:Y:S02]  /*3550*/  FMUL.FTZ R149, R24, R10 ;  /* 0x0000000a18957220 */ /* 0x000fe40000410000 */
[----:B------:R-:W-:Y:S02]  /*3560*/  FADD.FTZ R147, R100, UR5 ;  /* 0x0000000564937e21 */ /* 0x000fe40008010000 */
[----:B------:R-:W-:Y:S02]  /*3570*/  FMUL.FTZ R10, R148, R157 ;  /* 0x0000009d940a7220 */ /* 0x000fe40000410000 */
[----:B------:R-:W-:-:S02]  /*3580*/  FFMA.FTZ R157, R157, R149, R150 ;  /* 0x000000959d9d7223 */ /* 0x000fc40000010096 */
[-C--:B------:R-:W-:Y:S02]  /*3590*/  FMUL.FTZ R148, R36, R11.reuse ;  /* 0x0000000b24947220 */ /* 0x080fe40000410000 */
[----:B------:R-:W-:Y:S02]  /*35a0*/  FMUL.FTZ R150, R11, UR40 ;  /* 0x000000280b967c20 */ /* 0x000fe40008410000 */
[----:B------:R-:W-:Y:S02]  /*35b0*/  FMUL.FTZ R158, R147, R11 ;  /* 0x0000000b939e7220 */ /* 0x000fe40000410000 */
[----:B------:R-:W-:Y:S02]  /*35c0*/  FADD.FTZ R11, -R146, R136 ;  /* 0x00000088920b7221 */ /* 0x000fe40000010100 */
[----:B------:R-:W-:Y:S02]  /*35d0*/  FADD.FTZ R146, R101, UR5 ;  /* 0x0000000565927e21 */ /* 0x000fe40008010000 */
[----:B------:R-:W-:-:S02]  /*35e0*/  FMUL.FTZ R150, R150, R159 ;  /* 0x0000009f96967220 */ /* 0x000fc40000410000 */
[----:B------:R-:W-:Y:S02]  /*35f0*/  FFMA.FTZ R36, R159, R158, R157 ;  /* 0x0000009e9f247223 */ /* 0x000fe4000001009d */
[----:B------:R-:W-:Y:S02]  /*3600*/  FMUL.FTZ R160, R14, UR40 ;  /* 0x000000280ea07c20 */ /* 0x000fe40008410000 */
[-C--:B------:R-:W-:Y:S02]  /*3610*/  FMUL.FTZ R159, R146, R14.reuse ;  /* 0x0000000e929f7220 */ /* 0x080fe40000410000 */
[----:B------:R-:W-:Y:S02]  /*3620*/  FMUL.FTZ R157, R37, R14 ;  /* 0x0000000e259d7220 */ /* 0x000fe40000410000 */
[----:B------:R-:W-:Y:S02]  /*3630*/  FMUL.FTZ R14, R160, R11 ;  /* 0x0000000ba00e7220 */ /* 0x000fe40000410000 */
[----:B------:R-:W-:-:S02]  /*3640*/  FFMA.FTZ R11, R11, R159, R36 ;  /* 0x0000009f0b0b7223 */ /* 0x000fc40000010024 */
[----:B------:R-:W-:Y:S02]  /*3650*/  FADD.FTZ R36, -R145, R137 ;  /* 0x0000008991247221 */ /* 0x000fe40000010100 */
[----:B------:R-:W-:Y:S02]  /*3660*/  FADD.FTZ R145, R102, UR5 ;  /* 0x0000000566917e21 */ /* 0x000fe40008010000 */
[----:B------:R-:W-:Y:S02]  /*3670*/  FMUL.FTZ R37, R15, UR40 ;  /* 0x000000280f257c20 */ /* 0x000fe40008410000 */
[-C--:B------:R-:W-:Y:S02]  /*3680*/  FMUL.FTZ R163, R145, R15.reuse ;  /* 0x0000000f91a37220 */ /* 0x080fe40000410000 */
[----:B------:R-:W-:Y:S02]  /*3690*/  FMUL.FTZ R160, R38, R15 ;  /* 0x0000000f26a07220 */ /* 0x000fe40000410000 */
[----:B------:R-:W-:-:S02]  /*36a0*/  FMUL.FTZ R15, R37, R36 ;  /* 0x00000024250f7220 */ /* 0x000fc40000410000 */
[----:B------:R-:W-:Y:S02]  /*36b0*/  FFMA.FTZ R11, R36, R163, R11 ;  /* 0x000000a3240b7223 */ /* 0x000fe4000001000b */
[----:B------:R-:W-:Y:S02]  /*36c0*/  FADD.FTZ R36, -R144, R138 ;  /* 0x0000008a90247221 */ /* 0x000fe40000010100 */
[----:B------:R-:W-:Y:S02]  /*36d0*/  FMUL.FTZ R37, R128, UR40 ;  /* 0x0000002880257c20 */ /* 0x000fe40008410000 */
[----:B------:R-:W-:Y:S02]  /*36e0*/  FMUL.FTZ R144, R161, R128 ;  /* 0x00000080a1907220 */ /* 0x000fe40000410000 */
[----:B------:R-:W-:Y:S02]  /*36f0*/  FMUL.FTZ R128, R37, R36 ;  /* 0x0000002425807220 */ /* 0x000fe40000410000 */
[----:B------:R-:W-:-:S02]  /*3700*/  FFMA.FTZ R11, R36, R144, R11 ;  /* 0x00000090240b7223 */ /* 0x000fc4000001000b */
[----:B------:R-:W-:Y:S02]  /*3710*/  FADD.FTZ R36, -R143, R139 ;  /* 0x0000008b8f247221 */ /* 0x000fe40000010100 */
[----:B------:R-:W-:Y:S02]  /*3720*/  FADD.FTZ R143, R96, UR5 ;  /* 0x00000005608f7e21 */ /* 0x000fe40008010000 */
[----:B------:R-:W-:Y:S02]  /*3730*/  FMUL.FTZ R37, R129, UR40 ;  /* 0x0000002881257c20 */ /* 0x000fe40008410000 */
[----:B------:R-:W-:Y:S02]  /*3740*/  FMUL.FTZ R164, R143, R129 ;  /* 0x000000818fa47220 */ /* 0x000fe40000410000 */
[----:B------:R-:W-:Y:S02]  /*3750*/  FMUL.FTZ R129, R37, R36 ;  /* 0x0000002425817220 */ /* 0x000fe40000410000 */
[----:B------:R-:W-:-:S02]  /*3760*/  FFMA.FTZ R11, R36, R164, R11 ;  /* 0x000000a4240b7223 */ /* 0x000fc4000001000b */
[----:B------:R-:W-:Y:S02]  /*3770*/  FADD.FTZ R36, R97, UR5 ;  /* 0x0000000561247e21 */ /* 0x000fe40008010000 */
[----:B------:R-:W-:Y:S02]  /*3780*/  FMUL.FTZ R37, R130, UR40 ;  /* 0x0000002882257c20 */ /* 0x000fe40008410000 */
[C---:B------:R-:W-:Y:S02]  /*3790*/  FMUL.FTZ R130, R36.reuse, R130 ;  /* 0x0000008224827220 */ /* 0x040fe40000410000 */
[----:B------:R-:W-:Y:S02]  /*37a0*/  FFMA.FTZ R65, R36, R33, R65 ;  /* 0x0000002124417223 */ /* 0x000fe40000010041 */
[----:B------:R-:W-:Y:S02]  /*37b0*/  FMUL.FTZ R37, R37, R142 ;  /* 0x0000008e25257220 */ /* 0x000fe40000410000 */
[----:B------:R-:W-:-:S02]  /*37c0*/  FADD.FTZ R36, -R132, R141 ;  /* 0x0000008d84247221 */ /* 0x000fc40000010100 */
[----:B------:R-:W-:Y:S02]  /*37d0*/  FADD.FTZ R132, R98, UR5 ;  /* 0x0000000562847e21 */ /* 0x000fe40008010000 */
[----:B------:R-:W-:Y:S02]  /*37e0*/  FFMA.FTZ R33, R113, R33, R37 ;  /* 0x0000002171217223 */ /* 0x000fe40000010025 */
[----:B------:R-:W-:Y:S02]  /*37f0*/  FFMA.FTZ R11, R142, R130, R11 ;  /* 0x000000828e0b7223 */ /* 0x000fe4000001000b */
[----:B------:R-:W-:Y:S02]  /*3800*/  FMUL.FTZ R37, R131, UR40 ;  /* 0x0000002883257c20 */ /* 0x000fe40008410000 */
[----:B------:R-:W-:Y:S02]  /*3810*/  FMUL.FTZ R142, R132, R131 ;  /* 0x00000083848e7220 */ /* 0x000fe40000410000 */
[----:B------:R-:W-:-:S02]  /*3820*/  FMUL.FTZ R131, R37, R36 ;  /* 0x0000002425837220 */ /* 0x000fc40000410000 */
[----:B------:R-:W-:Y:S02]  /*3830*/  FFMA.FTZ R11, R36, R142, R11 ;  /* 0x0000008e240b7223 */ /* 0x000fe4000001000b */
[----:B------:R-:W-:Y:S02]  /*3840*/  FMUL.FTZ R37, R134, UR40 ;  /* 0x0000002886257c20 */ /* 0x000fe40008410000 */
[----:B------:R-:W-:Y:S02]  /*3850*/  FADD.FTZ R36, R99, UR5 ;  /* 0x0000000563247e21 */ /* 0x000fe40008010000 */
[----:B------:R-:W-:Y:S02]  /*3860*/  FMUL.FTZ R37, R37, R133 ;  /* 0x0000008525257220 */ /* 0x000fe40000410000 */
[C---:B------:R-:W-:Y:S02]  /*3870*/  FMUL.FTZ R134, R36.reuse, R134 ;  /* 0x0000008624867220 */ /* 0x040fe40000410000 */
[----:B------:R-:W-:Y:S01]  /*3880*/  FFMA.FTZ R67, R36, R35, R67 ;  /* 0x0000002324437223 */ /* 0x000fe20000010043 */
[----:B------:R-:W-:Y:S01]  /*3890*/  LEA.HI.SX32 R36, R39, R39, 0x1b ;  /* 0x0000002727247211 */ /* 0x000fe200078fdaff */
[----:B------:R-:W-:-:S02]  /*38a0*/  FMUL.FTZ R25, R124, R25 ;  /* 0x000000197c197220 */ /* 0x000fc40000410000 */
[----:B------:R-:W-:Y:S01]  /*38b0*/  FFMA.FTZ R35, R115, R35, R37 ;  /* 0x0000002373237223 */ /* 0x000fe20000010025 */
[C---:B------:R-:W-:Y:S02]  /*38c0*/  IADD3 R37, R39.reuse, 0x1, RZ ;  /* 0x0000000127257810 */ /* 0x040fe40007ffe0ff */
[----:B------:R0:W-:Y:S01]  /*38d0*/  STS [R36.X4+0x4200], R25 ;  /* 0x0042001924007388 */ /* 0x0001e20000004800 */
[----:B------:R-:W-:Y:S01]  /*38e0*/  IADD3 R38, R39, 0x2, RZ ;  /* 0x0000000227267810 */ /* 0x000fe20007ffe0ff */
[----:B------:R-:W-:Y:S01]  /*38f0*/  FMUL.FTZ R27, R125, R27 ;  /* 0x0000001b7d1b7220 */ /* 0x000fe20000410000 */
[-C--:B------:R-:W-:Y:S01]  /*3900*/  LEA.HI.SX32 R37, R37, R39.reuse, 0x1b ;  /* 0x0000002725257211 */ /* 0x080fe200078fdaff */
[----:B------:R-:W-:Y:S01]  /*3910*/  FMUL.FTZ R28, R126, R28 ;  /* 0x0000001c7e1c7220 */ /* 0x000fe20000410000 */
[----:B------:R-:W-:Y:S01]  /*3920*/  LEA.HI.SX32 R38, R38, R39, 0x1b ;  /* 0x0000002726267211 */ /* 0x000fe200078fdaff */
[----:B------:R-:W-:Y:S01]  /*3930*/  FMUL.FTZ R29, R127, R29 ;  /* 0x0000001d7f1d7220 */ /* 0x000fe20000410000 */
[----:B0-----:R-:W-:Y:S01]  /*3940*/  IADD3 R25, R39, 0x3, RZ ;  /* 0x0000000327197810 */ /* 0x001fe20007ffe0ff */
[----:B------:R-:W-:-:S02]  /*3950*/  FMUL.FTZ R31, R122, R31 ;  /* 0x0000001f7a1f7220 */ /* 0x000fc40000410000 */
[----:B------:R-:W-:Y:S01]  /*3960*/  FMUL.FTZ R149, R123, R149 ;  /* 0x000000957b957220 */ /* 0x000fe20000410000 */
[----:B------:R-:W-:Y:S01]  /*3970*/  LEA.HI.SX32 R39, R25, R39, 0x1b ;  /* 0x0000002719277211 */ /* 0x000fe200078fdaff */
[----:B------:R0:W-:Y:S01]  /*3980*/  STS [R37.X4+0x4204], R27 ;  /* 0x0042041b25007388 */ /* 0x0001e20000004800 */
[----:B------:R-:W-:-:S03]  /*3990*/  FMUL.FTZ R25, R133, R134 ;  /* 0x0000008685197220 */ /* 0x000fc60000410000 */
[----:B------:R-:W-:Y:S01]  /*39a0*/  STS [R38.X4+0x4208], R28 ;  /* 0x0042081c26007388 */ /* 0x000fe20000004800 */
[----:B------:R-:W-:-:S03]  /*39b0*/  FMUL.FTZ R26, R120, R26 ;  /* 0x0000001a781a7220 */ /* 0x000fc60000410000 */
[----:B------:R1:W-:Y:S01]  /*39c0*/  STS [R39.X4+0x420c], R29 ;  /* 0x00420c1d27007388 */ /* 0x0003e20000004800 */
[----:B------:R-:W-:Y:S02]  /*39d0*/  FMUL.FTZ R30, R121, R30 ;  /* 0x0000001e791e7220 */ /* 0x000fe40000410000 */
[----:B0-----:R-:W-:Y:S01]  /*39e0*/  FMUL.FTZ R27, R116, R158 ;  /* 0x0000009e741b7220 */ /* 0x001fe20000410000 */
[----:B------:R0:W-:Y:S01]  /*39f0*/  STS [R36.X4+0x4218], R31 ;  /* 0x0042181f24007388 */ /* 0x0001e20000004800 */
[----:B------:R-:W-:Y:S02]  /*3a00*/  FMUL.FTZ R159, R117, R159 ;  /* 0x0000009f759f7220 */ /* 0x000fe40000410000 */
[----:B------:R-:W-:Y:S01]  /*3a10*/  FMUL.FTZ R163, R118, R163 ;  /* 0x000000a376a37220 */ /* 0x000fe20000410000 */
[----:B------:R2:W-:Y:S01]  /*3a20*/  STS [R36.X4+0x421c], R149 ;  /* 0x00421c9524007388 */ /* 0x0005e20000004800 */
[----:B------:R-:W-:Y:S02]  /*3a30*/  FMUL.FTZ R133, R112, R164 ;  /* 0x000000a470857220 */ /* 0x000fe40000410000 */
[----:B-1----:R-:W-:-:S02]  /*3a40*/  FMUL.FTZ R29, R119, R144 ;  /* 0x00000090771d7220 */ /* 0x002fc40000410000 */
[----:B------:R-:W-:Y:S02]  /*3a50*/  FMUL.FTZ R165, R115, R134 ;  /* 0x0000008673a57220 */ /* 0x000fe40000410000 */
[----:B0-----:R-:W-:Y:S02]  /*3a60*/  FMUL.FTZ R31, R113, R130 ;  /* 0x00000082711f7220 */ /* 0x001fe40000410000 */
[C---:B--2---:R-:W-:Y:S01]  /*3a70*/  FMUL.FTZ R149, R114.reuse, R142 ;  /* 0x0000008e72957220 */ /* 0x044fe20000410000 */
[----:B------:R-:W-:Y:S04]  /*3a80*/  STS [R36.X4+0x4210], R26 ;  /* 0x0042101a24007388 */ /* 0x000fe80000004800 */
        /* <DEDUP_REMOVED lines=9> */
[----:B------:R-:W-:-:S02]  /*3b20*/  FFMA.FTZ R131, R114, R34, R131 ;  /* 0x0000002272837223 */ /* 0x000fc40000010083 */
[----:B------:R-:W-:Y:S02]  /*3b30*/  FFMA.FTZ R129, R112, R32, R129 ;  /* 0x0000002070817223 */ /* 0x000fe40000010081 */
[----:B0-----:R-:W-:Y:S02]  /*3b40*/  FFMA.FTZ R27, R118, R160, R15 ;  /* 0x000000a0761b7223 */ /* 0x001fe4000001000f */
[-C--:B------:R-:W-:Y:S02]  /*3b50*/  FFMA.FTZ R128, R119, R162.reuse, R128 ;  /* 0x000000a277807223 */ /* 0x080fe40000010080 */
[----:B------:R-:W-:Y:S01]  /*3b60*/  FFMA.FTZ R71, R161, R162, R71 ;  /* 0x000000a2a1477223 */ /* 0x000fe20000010047 */
[C---:B-1----:R-:W-:Y:S01]  /*3b70*/  IADD3 R159, R0.reuse, 0x100, RZ ;  /* 0x00000100009f7810 */ /* 0x042fe20007ffe0ff */
[----:B------:R-:W-:Y:S01]  /*3b80*/  FADD.FTZ R63, R35, R63 ;  /* 0x0000003f233f7221 */ /* 0x000fe20000010000 */
[C---:B--2---:R-:W-:Y:S01]  /*3b90*/  IADD3 R29, R0.reuse, 0x280, RZ ;  /* 0x00000280001d7810 */ /* 0x044fe20007ffe0ff */
[----:B------:R-:W-:Y:S01]  /*3ba0*/  FFMA.FTZ R64, R143, R32, R64 ;  /* 0x000000208f407223 */ /* 0x000fe20000010040 */
[C---:B---3--:R-:W-:Y:S01]  /*3bb0*/  IADD3 R149, R0.reuse, 0x300, RZ ;  /* 0x0000030000957810 */ /* 0x048fe20007ffe0ff */
[----:B------:R-:W-:Y:S01]  /*3bc0*/  FADD.FTZ R62, R131, R62 ;  /* 0x0000003e833e7221 */ /* 0x000fe20000010000 */
[C---:B------:R-:W-:Y:S01]  /*3bd0*/  IADD3 R31, R0.reuse, 0x380, RZ ;  /* 0x00000380001f7810 */ /* 0x040fe20007ffe0ff */
[----:B------:R-:W-:Y:S01]  /*3be0*/  FADD.FTZ R61, R33, R61 ;  /* 0x0000003d213d7221 */ /* 0x000fe20000010000 */
[C---:B------:R-:W-:Y:S01]  /*3bf0*/  IADD3 R33, R0.reuse, 0x500, RZ ;  /* 0x0000050000217810 */ /* 0x040fe20007ffe0ff */
[----:B------:R-:W-:Y:S01]  /*3c00*/  FFMA.FTZ R70, R145, R160, R70 ;  /* 0x000000a091467223 */ /* 0x000fe20000010046 */
[C---:B------:R-:W-:Y:S01]  /*3c10*/  IADD3 R145, R0.reuse, 0x480, RZ ;  /* 0x0000048000917810 */ /* 0x040fe20007ffe0ff */
[----:B------:R-:W-:Y:S01]  /*3c20*/  FADD.FTZ R60, R129, R60 ;  /* 0x0000003c813c7221 */ /* 0x000fe20000010000 */
[C---:B------:R-:W-:Y:S01]  /*3c30*/  IADD3 R143, R0.reuse, 0x580, RZ ;  /* 0x00000580008f7810 */ /* 0x040fe20007ffe0ff */
[-C--:B------:R-:W-:Y:S01]  /*3c40*/  FFMA.FTZ R14, R117, R157.reuse, R14 ;  /* 0x0000009d750e7223 */ /* 0x080fe2000001000e */
[----:B------:R-:W-:Y:S01]  /*3c50*/  IADD3 R35, R0, 0x600, RZ ;  /* 0x0000060000237810 */ /* 0x000fe20007ffe0ff */
[----:B------:R-:W-:Y:S01]  /*3c60*/  FFMA.FTZ R69, R146, R157, R69 ;  /* 0x0000009d92457223 */ /* 0x000fe20000010045 */
[C---:B------:R-:W-:Y:S01]  /*3c70*/  IADD3 R157, R0.reuse, 0x200, RZ ;  /* 0x00000200009d7810 */ /* 0x040fe20007ffe0ff */
[----:B------:R-:W-:Y:S01]  /*3c80*/  FFMA.FTZ R68, R147, R148, R68 ;  /* 0x0000009493447223 */ /* 0x000fe20000010044 */
[C---:B------:R-:W-:Y:S01]  /*3c90*/  IADD3 R147, R0.reuse, 0x400, RZ ;  /* 0x0000040000937810 */ /* 0x040fe20007ffe0ff */
[----:B------:R-:W-:Y:S01]  /*3ca0*/  FADD.FTZ R58, R27, R58 ;  /* 0x0000003a1b3a7221 */ /* 0x000fe20000010000 */
[C---:B------:R-:W-:Y:S01]  /*3cb0*/  IADD3 R27, R0.reuse, 0x180, RZ ;  /* 0x00000180001b7810 */ /* 0x040fe20007ffe0ff */
[----:B------:R-:W-:Y:S01]  /*3cc0*/  FMUL.FTZ R162, R93, R17 ;  /* 0x000000115da27220 */ /* 0x000fe20000410000 */
[----:B------:R-:W-:-:S02]  /*3cd0*/  IADD3 R17, R0, 0x80, RZ ;  /* 0x0000008000117810 */ /* 0x000fc40007ffe0ff */
[C---:B------:R-:W-:Y:S02]  /*3ce0*/  IADD3 R129, R0.reuse, 0x680, RZ ;  /* 0x0000068000817810 */ /* 0x040fe40007ffe0ff */
[C---:B------:R-:W-:Y:S02]  /*3cf0*/  IADD3 R133, R0.reuse, 0x700, RZ ;  /* 0x0000070000857810 */ /* 0x040fe40007ffe0ff */
[----:B------:R-:W-:Y:S01]  /*3d00*/  IADD3 R131, R0, 0x780, RZ ;  /* 0x0000078000837810 */ /* 0x000fe20007ffe0ff */
[----:B------:R-:W-:Y:S01]  /*3d10*/  FFMA.FTZ R15, R116, R148, R150 ;  /* 0x00000094740f7223 */ /* 0x000fe20000010096 */
[----:B------:R-:W-:Y:S01]  /*3d20*/  LEA.HI.SX32 R146, R0, R0, 0x1b ;  /* 0x0000000000927211 */ /* 0x000fe200078fdaff */
[----:B------:R-:W-:Y:S01]  /*3d30*/  FMUL.FTZ R161, R92, R16 ;  /* 0x000000105ca17220 */ /* 0x000fe20000410000 */
[-C--:B------:R-:W-:Y:S01]  /*3d40*/  LEA.HI.SX32 R160, R17, R0.reuse, 0x1b ;  /* 0x0000000011a07211 */ /* 0x080fe200078fdaff */
[----:B------:R-:W-:Y:S01]  /*3d50*/  BAR.SYNC.DEFER_BLOCKING 0x0 ;  /* 0x0000000000007b1d */ /* 0x000fe20000010000 */
        /* <DEDUP_REMOVED lines=12> */
[----:B------:R-:W-:Y:S01]  /*3e20*/  FMUL.FTZ R163, R94, R18 ;  /* 0x000000125ea37220 */ /* 0x000fe20000410000 */
[----:B------:R-:W-:-:S02]  /*3e30*/  LEA.HI.SX32 R133, R133, R0, 0x1b ;  /* 0x0000000085857211 */ /* 0x000fc400078fdaff */
[----:B------:R-:W-:Y:S01]  /*3e40*/  LEA.HI.SX32 R131, R131, R0, 0x1b ;  /* 0x0000000083837211 */ /* 0x000fe200078fdaff */
[----:B------:R-:W-:Y:S01]  /*3e50*/  FFMA.FTZ R66, R132, R34, R66 ;  /* 0x0000002284427223 */ /* 0x000fe20000010042 */
[----:B------:R-:W0:Y:S01]  /*3e60*/  LDS R16, [R160.X4+0x4400] ;  /* 0x00440000a0107984 */ /* 0x000e220000004800 */
[----:B------:R-:W-:Y:S02]  /*3e70*/  FADD.FTZ R59, R128, R59 ;  /* 0x0000003b803b7221 */ /* 0x000fe40000010000 */
[----:B------:R-:W-:Y:S01]  /*3e80*/  FMUL.FTZ R18, R95, R19 ;  /* 0x000000135f127220 */ /* 0x000fe20000410000 */
[----:B------:R-:W1:Y:S01]  /*3e90*/  LDS R132, [R146.X4+0x4200] ;  /* 0x0042000092847984 */ /* 0x000e620000004800 */
[----:B------:R-:W-:-:S03]  /*3ea0*/  FMUL.FTZ R21, R89, R21 ;  /* 0x0000001559157220 */ /* 0x000fc60000410000 */
[----:B------:R-:W2:Y:S04]  /*3eb0*/  LDS R17, [R159.X4+0x4600] ;  /* 0x004600009f117984 */ /* 0x000ea80000004800 */
[----:B------:R-:W3:Y:S04]  /*3ec0*/  LDS R26, [R158.X4+0x4800] ;  /* 0x004800009e1a7984 */ /* 0x000ee80000004800 */
[----:B------:R-:W4:Y:S04]  /*3ed0*/  LDS R27, [R157.X4+0x4a00] ;  /* 0x004a00009d1b7984 */ /* 0x000f280000004800 */
        /* <DEDUP_REMOVED lines=11> */
[----:B------:R-:W-:Y:S01]  /*3f90*/  STS [R36.X4+0x6300], R161 ;  /* 0x006300a124007388 */ /* 0x000fe20000004800 */
[----:B------:R-:W-:-:S03]  /*3fa0*/  FMUL.FTZ R19, R88, R20 ;  /* 0x0000001458137220 */ /* 0x000fc60000410000 */
[----:B------:R-:W-:Y:S04]  /*3fb0*/  STS [R37.X4+0x6304], R162 ;  /* 0x006304a225007388 */ /* 0x000fe80000004800 */
[----:B------:R-:W-:Y:S01]  /*3fc0*/  STS [R38.X4+0x6308], R163 ;  /* 0x006308a326007388 */ /* 0x000fe20000004800 */
[----:B------:R-:W-:-:S03]  /*3fd0*/  UIMAD UR24, UR27, UR24, URZ ;  /* 0x000000181b1872a4 */ /* 0x000fc6000f8e023f */
[----:B------:R-:W-:Y:S04]  /*3fe0*/  STS [R39.X4+0x630c], R18 ;  /* 0x00630c1227007388 */ /* 0x000fe80000004800 */
[----:B------:R5:W-:Y:S01]  /*3ff0*/  STS [R36.X4+0x6314], R21 ;  /* 0x0063141524007388 */ /* 0x000be20000004800 */
[----:B------:R-:W-:Y:S01]  /*4000*/  FMUL.FTZ R23, R91, R23 ;  /* 0x000000175b177220 */ /* 0x000fe20000410000 */
[----:B------:R-:W-:Y:S02]  /*4010*/  MOV R20, R0 ;  /* 0x0000000000147202 */ /* 0x000fe40000000f00 */
[----:B------:R1:W-:Y:S01]  /*4020*/  STS [R36.X4+0x6310], R19 ;  /* 0x0063101324007388 */ /* 0x0003e20000004800 */
[----:B-----5:R-:W-:Y:S01]  /*4030*/  HFMA2.MMA R21, -RZ, RZ, 0, 0 ;  /* 0x00000000ff157435 */ /* 0x020fe200000001ff */
[----:B------:R-:W-:Y:S01]  /*4040*/  UIMAD UR38, UR26, UR25, UR24 ;  /* 0x000000191a2672a4 */ /* 0x000fe2000f8e0218 */
[----:B-1----:R-:W-:-:S02]  /*4050*/  MOV R19, UR26 ;  /* 0x0000001a00137c02 */ /* 0x002fc40008000f00 */
[----:B------:R-:W-:Y:S01]  /*4060*/  ULDC.64 UR24, c[0x0][0x2b8] ;  /* 0x0000ae0000187ab9 */ /* 0x000fe20000000a00 */
[----:B------:R1:W-:Y:S01]  /*4070*/  STS [R36.X4+0x631c], R23 ;  /* 0x00631c1724007388 */ /* 0x0003e20000004800 */
[----:B------:R-:W-:Y:S01]  /*4080*/  FMUL.FTZ R37, R85, R136 ;  /* 0x0000008855257220 */ /* 0x000fe20000410000 */
[----:B------:R-:W-:Y:S01]  /*4090*/  UIMAD UR24, UR27, UR24, URZ ;  /* 0x000000181b1872a4 */ /* 0x000fe2000f8e023f */
[----:B------:R-:W-:Y:S01]  /*40a0*/  FMUL.FTZ R135, R84, R135 ;  /* 0x0000008754877220 */ /* 0x000fe20000410000 */
[----:B------:R-:W-:Y:S01]  /*40b0*/  ULEA UR41, UR13, 0xfffff800, 0xb ;  /* 0xfffff8000d297891 */ /* 0x000fe2000f8e583f */
[--C-:B------:R-:W-:Y:S01]  /*40c0*/  IMAD.WIDE.U32 R18, R19, c[0x0][0x298], R20.reuse ;  /* 0x0000a60013127a25 */ /* 0x100fe200078e0014 */
[----:B------:R5:W-:Y:S01]  /*40d0*/  STS [R36.X4+0x6324], R37 ;  /* 0x0063242524007388 */ /* 0x000be20000004800 */
[----:B-1----:R-:W-:Y:S01]  /*40e0*/  MOV R23, UR26 ;  /* 0x0000001a00177c02 */ /* 0x002fe20008000f00 */
[----:B------:R-:W-:Y:S02]  /*40f0*/  UIMAD UR24, UR26, UR25, UR24 ;  /* 0x000000191a1872a4 */ /* 0x000fe4000f8e0218 */
[----:B------:R-:W-:Y:S01]  /*4100*/  IADD3 R19, R19, UR38, RZ ;  /* 0x0000002613137c10 */ /* 0x000fe2000fffe0ff */
[----:B------:R1:W-:Y:S01]  /*4110*/  STS [R36.X4+0x6320], R135 ;  /* 0x0063208724007388 */ /* 0x0003e20000004800 */
[----:B------:R-:W-:Y:S01]  /*4120*/  ULDC.64 UR38, c[0x0][0x2c0] ;  /* 0x0000b00000267ab9 */ /* 0x000fe20000000a00 */
[----:B------:R-:W-:Y:S01]  /*4130*/  IMAD.WIDE.U32 R20, R23, c[0x0][0x2b8], R20 ;  /* 0x0000ae0017147a25 */ /* 0x000fe200078e0014 */
[----:B-----5:R-:W-:Y:S01]  /*4140*/  MOV R37, UR12 ;  /* 0x0000000c00257c02 */ /* 0x020fe20008000f00 */
[----:B------:R-:W-:-:S02]  /*4150*/  UIMAD UR38, UR29, UR38, URZ ;  /* 0x000000261d2672a4 */ /* 0x000fc4000f8e023f */
[----:B------:R-:W-:Y:S01]  /*4160*/  FMUL.FTZ R23, R87, R138 ;  /* 0x0000008a57177220 */ /* 0x000fe20000410000 */
[----:B------:R-:W-:Y:S02]  /*4170*/  IADD3 R21, R21, UR24, RZ ;  /* 0x0000001815157c10 */ /* 0x000fe4000fffe0ff */
[----:B-1----:R-:W-:Y:S01]  /*4180*/  MOV R135, UR41 ;  /* 0x0000002900877c02 */ /* 0x002fe20008000f00 */
[----:B------:R-:W-:Y:S01]  /*4190*/  IMAD.WIDE.U32 R18, R37, c[0x0][0x2a0], R18 ;  /* 0x0000a80025127a25 */ /* 0x000fe200078e0012 */
[----:B------:R-:W-:Y:S01]  /*41a0*/  MOV R37, UR12 ;  /* 0x0000000c00257c02 */ /* 0x000fe20008000f00 */
[----:B------:R-:W-:Y:S01]  /*41b0*/  ULDC.64 UR24, c[0x0][0x2a0] ;  /* 0x0000a80000187ab9 */ /* 0x000fe20000000a00 */
[----:B------:R-:W-:Y:S01]  /*41c0*/  IADD3 R135, -R135, c[0x0][0x168], -R0 ;  /* 0x00005a0087877a10 */ /* 0x000fe20007ffe900 */
[----:B------:R-:W-:Y:S01]  /*41d0*/  UIMAD UR24, UR29, UR24, URZ ;  /* 0x000000181d1872a4 */ /* 0x000fe2000f8e023f */
[----:B------:R1:W-:Y:S01]  /*41e0*/  STS [R36.X4+0x632c], R23 ;  /* 0x00632c1724007388 */ /* 0x0003e20000004800 */
[----:B------:R-:W-:Y:S01]  /*41f0*/  IMAD.WIDE.U32 R20, R37, c[0x0][0x2c0], R20 ;  /* 0x0000b00025147a25 */ /* 0x000fe200078e0014 */
[----:B------:R-:W-:Y:S01]  /*4200*/  ISETP.GE.AND P0, PT, R135, 0x1, PT ;  /* 0x000000018700780c */ /* 0x000fe20003f06270 */
[----:B------:R-:W-:-:S02]  /*4210*/  UIMAD UR24, UR12, UR25, UR24 ;  /* 0x000000190c1872a4 */ /* 0x000fc4000f8e0218 */
[----:B------:R-:W-:Y:S01]  /*4220*/  FMUL.FTZ R165, R90, R22 ;  /* 0x000000165aa57220 */ /* 0x000fe20000410000 */
[----:B------:R-:W-:Y:S01]  /*4230*/  UIMAD UR38, UR12, UR39, UR38 ;  /* 0x000000270c2672a4 */ /* 0x000fe2000f8e0226 */
[----:B------:R-:W-:Y:S02]  /*4240*/  FMUL.FTZ R137, R86, R137 ;  /* 0x0000008956897220 */ /* 0x000fe40000410000 */
[----:B------:R-:W-:Y:S02]  /*4250*/  FMUL.FTZ R139, R80, R139 ;  /* 0x0000008b508b7220 */ /* 0x000fe40000410000 */
[----:B------:R-:W-:Y:S02]  /*4260*/  FMUL.FTZ R37, R81, R140 ;  /* 0x0000008c51257220 */ /* 0x000fe40000410000 */
[----:B------:R-:W-:Y:S02]  /*4270*/  FMUL.FTZ R141, R82, R141 ;  /* 0x0000008d528d7220 */ /* 0x000fe40000410000 */
[----:B-1----:R-:W-:Y:S01]  /*4280*/  FMUL.FTZ R23, R83, R154 ;  /* 0x0000009a53177220 */ /* 0x002fe20000410000 */
[----:B------:R-:W-:Y:S01]  /*4290*/  USHF.R.S32.HI UR25, URZ, 0x1f, UR41 ;  /* 0x0000001f3f197899 */ /* 0x000fe20008011429 */
[----:B------:R-:W-:Y:S01]  /*42a0*/  STS [R36.X4+0x6318], R165 ;  /* 0x006318a524007388 */ /* 0x000fe20000004800 */
[----:B------:R-:W-:-:S02]  /*42b0*/  IADD3 R136, R19, UR24, RZ ;  /* 0x0000001813887c10 */ /* 0x000fc4000fffe0ff */
[----:B------:R-:W-:Y:S01]  /*42c0*/  IADD3 R38, P1, R18, UR41, RZ ;  /* 0x0000002912267c10 */ /* 0x000fe2000ff3e0ff */
[----:B------:R1:W-:Y:S04]  /*42d0*/  STS [R36.X4+0x6328], R137 ;  /* 0x0063288924007388 */ /* 0x0003e80000004800 */
[----:B------:R-:W-:Y:S04]  /*42e0*/  STS [R36.X4+0x6330], R139 ;  /* 0x0063308b24007388 */ /* 0x000fe80000004800 */
[----:B------:R-:W-:Y:S01]  /*42f0*/  STS [R36.X4+0x6334], R37 ;  /* 0x0063342524007388 */ /* 0x000fe20000004800 */
[----:B-1----:R-:W-:-:S03]  /*4300*/  IADD3 R137, R21, UR38, RZ ;  /* 0x0000002615897c10 */ /* 0x002fc6000fffe0ff */
[----:B------:R-:W-:Y:S04]  /*4310*/  STS [R36.X4+0x6338], R141 ;  /* 0x0063388d24007388 */ /* 0x000fe80000004800 */
[----:B------:R1:W-:Y:S01]  /*4320*/  STS [R36.X4+0x633c], R23 ;  /* 0x00633c1724007388 */ /* 0x0003e20000004800 */
[----:B------:R-:W-:Y:S01]  /*4330*/  IADD3.X R39, R136, UR25, RZ, P1, !PT ;  /* 0x0000001988277c10 */ /* 0x000fe20008ffe4ff */
[----:B------:R-:W-:Y:S02]  /*4340*/  BSSY B0, `(.L_x_2095) ;  /* 0x0000018000007945 */ /* 0x000fe40003800000 */
[----:B------:R-:W-:Y:S01]  /*4350*/  BAR.SYNC.DEFER_BLOCKING 0x0 ;  /* 0x0000000000007b1d */ /* 0x000fe20000010000 */
[----:B-1----:R-:W-:-:S04]  /*4360*/  IADD3 R36, P2, R20, UR41, RZ ;  /* 0x0000002914247c10 */ /* 0x002fc8000ff5e0ff */
[----:B------:R-:W-:Y:S01]  /*4370*/  IADD3.X R37, R137, UR25, RZ, P2, !PT ;  /* 0x0000001989257c10 */ /* 0x000fe200097fe4ff */
[----:B------:R-:W-:Y:S05]  /*4380*/  @!P0 BRA `(.L_x_2096) ;  /* 0x0000013000008947 */ /* 0x000fea0003800000 */
[----:B0-234-:R-:W0:Y:S01]  /*4390*/  LDS R146, [R146.X4+0x6300] ;  /* 0x0063000092927984 */ /* 0x01de220000004800 */
[----:B------:R-:W-:Y:S01]  /*43a0*/  USHF.R.S32.HI UR39, URZ, 0x1f, UR7 ;  /* 0x0000001f3f277899 */ /* 0x000fe20008011407 */
[----:B------:R-:W-:Y:S01]  /*43b0*/  MOV R23, UR7 ;  /* 0x0000000700177c02 */ /* 0x000fe20008000f00 */
[----:B------:R-:W-:Y:S02]  /*43c0*/  ULDC.64 UR24, c[0x0][0x2b0] ;  /* 0x0000ac0000187ab9 */ /* 0x000fe40000000a00 */
[----:B------:R-:W-:Y:S02]  /*43d0*/  UIMAD UR24, UR39, UR24, URZ ;  /* 0x00000018271872a4 */ /* 0x000fe4000f8e023f */
[----:B------:R-:W-:Y:S02]  /*43e0*/  IMAD.WIDE.U32 R38, R23, c[0x0][0x2b0], R38 ;  /* 0x0000ac0017267a25 */ /* 0x000fe400078e0026 */
[----:B------:R-:W-:-:S02]  /*43f0*/  UIMAD UR38, UR7, UR25, UR24 ;  /* 0x00000019072672a4 */ /* 0x000fc4000f8e0218 */
[----:B------:R-:W-:Y:S01]  /*4400*/  IMAD.WIDE.U32 R36, R23, c[0x0][0x2d0], R36 ;  /* 0x0000b40017247a25 */ /* 0x000fe200078e0024 */
[----:B------:R-:W-:Y:S01]  /*4410*/  ULDC.64 UR24, c[0x0][0x2d0] ;  /* 0x0000b40000187ab9 */ /* 0x000fe20000000a00 */
[----:B------:R-:W-:Y:S01]  /*4420*/  LEA R22, P0, R38, c[0x0][0x318], 0x2 ;  /* 0x0000c60026167a11 */ /* 0x000fe200078010ff */
[----:B------:R-:W-:Y:S01]  /*4430*/  UIMAD UR24, UR39, UR24, URZ ;  /* 0x00000018271872a4 */ /* 0x000fe2000f8e023f */
[----:B------:R-:W-:-:S03]  /*4440*/  IADD3 R23, R39, UR38, RZ ;  /* 0x0000002627177c10 */ /* 0x000fc6000fffe0ff */
[----:B------:R-:W-:Y:S01]  /*4450*/  UIMAD UR24, UR7, UR25, UR24 ;  /* 0x00000019071872a4 */ /* 0x000fe2000f8e0218 */
[----:B------:R-:W-:Y:S02]  /*4460*/  LEA.HI.X R23, R38, c[0x0][0x31c], R23, 0x2, P0 ;  /* 0x0000c70026177a11 */ /* 0x000fe400000f1417 */
[----:B------:R-:W-:-:S03]  /*4470*/  LEA R38, P0, R36, c[0x0][0x320], 0x2 ;  /* 0x0000c80024267a11 */ /* 0x000fc600078010ff */
[----:B------:R-:W-:Y:S01]  /*4480*/  IADD3 R37, R37, UR24, RZ ;  /* 0x0000001825257c10 */ /* 0x000fe2000fffe0ff */
[----:B------:R1:W-:Y:S03]  /*4490*/  RED.E.ADD.F32.FTZ.RN.STRONG.GPU [R22.64], R132 ;  /* 0x000000841600798e */ /* 0x0003e6000c10e79e */
[----:B------:R-:W-:-:S05]  /*44a0*/  LEA.HI.X R39, R36, c[0x0][0x324], R37, 0x2, P0 ;  /* 0x0000c90024277a11 */ /* 0x000fca00000f1425 */
[----:B0-----:R1:W-:Y:S02]  /*44b0*/  RED.E.ADD.F32.FTZ.RN.STRONG.GPU [R38.64], R146 ;  /* 0x000000922600798e */ /* 0x0013e4000c10e79e */
.L_x_2096:
[----:B0-234-:R-:W-:Y:S05]  /*44c0*/  BSYNC B0 ;  /* 0x0000000000007941 */ /* 0x01dfea0003800000 */
.L_x_2095:
[----:B------:R-:W-:Y:S01]  /*44d0*/  UIMAD UR24, UR6, -0x800, UR28 ;  /* 0xfffff800061878a4 */ /* 0x000fe2000f8e021c */
[----:B-1----:R-:W-:Y:S01]  /*44e0*/  LEA R22, P0, R18, c[0x0][0x318], 0x2 ;  /* 0x0000c60012167a11 */ /* 0x002fe200078010ff */
[----:B------:R-:W-:Y:S01]  /*44f0*/  USHF.L.U32 UR40, UR8, 0x2, URZ ;  /* 0x0000000208287899 */ /* 0x000fe2000800063f */
[----:B------:R-:W-:Y:S01]  /*4500*/  LEA R36, P1, R20, c[0x0][0x320], 0x2 ;  /* 0x0000c80014247a11 */ /* 0x000fe200078210ff */
[----:B------:R-:W-:Y:S01]  /*4510*/  USHF.L.U64.HI UR41, UR8, 0x2, UR9 ;  /* 0x0000000208297899 */ /* 0x000fe20008010209 */
[----:B------:R-:W-:Y:S01]  /*4520*/  LEA.HI.X R23, R18, c[0x0][0x31c], R136, 0x2, P0 ;  /* 0x0000c70012177a11 */ /* 0x000fe200000f1488 */
[----:B------:R-:W-:Y:S01]  /*4530*/  ULDC.64 UR38, c[0x0][0x2d0] ;  /* 0x0000b40000267ab9 */ /* 0x000fe20000000a00 */
[----:B------:R-:W-:Y:S01]  /*4540*/  MOV R19, UR24 ;  /* 0x0000001800137c02 */ /* 0x000fe20008000f00 */
[----:B------:R-:W-:Y:S01]  /*4550*/  UIMAD UR38, UR41, UR38, URZ ;  /* 0x00000026292672a4 */ /* 0x000fe2000f8e023f */
[----:B------:R-:W-:Y:S01]  /*4560*/  LEA.HI.X R37, R20, c[0x0][0x324], R137, 0x2, P1 ;  /* 0x0000c90014257a11 */ /* 0x000fe200008f1489 */
[----:B------:R-:W-:Y:S01]  /*4570*/  BSSY B0, `(.L_x_2097) ;  /* 0x0000014000007945 */ /* 0x000fe20003800000 */
[----:B------:R-:W-:Y:S01]  /*4580*/  MOV R21, UR24 ;  /* 0x0000001800157c02 */ /* 0x000fe20008000f00 */
[----:B------:R-:W-:Y:S01]  /*4590*/  IMAD.WIDE R22, R19, 0x4, R22 ;  /* 0x0000000413167825 */ /* 0x000fe200078e0216 */
[----:B------:R-:W-:Y:S01]  /*45a0*/  MOV R19, UR40 ;  /* 0x0000002800137c02 */ /* 0x000fe20008000f00 */
[----:B------:R-:W-:Y:S01]  /*45b0*/  ULDC.64 UR24, c[0x0][0x2b0] ;  /* 0x0000ac0000187ab9 */ /* 0x000fe20000000a00 */
[----:B------:R-:W-:Y:S01]  /*45c0*/  ISETP.GE.AND P0, PT, R135, 0x81, PT ;  /* 0x000000818700780c */ /* 0x000fe20003f06270 */
[----:B------:R-:W-:Y:S01]  /*45d0*/  IMAD.WIDE R36, R21, 0x4, R36 ;  /* 0x0000000415247825 */ /* 0x000fe200078e0224 */
[----:B------:R-:W-:Y:S01]  /*45e0*/  UIMAD UR24, UR41, UR24, URZ ;  /* 0x00000018291872a4 */ /* 0x000fe2000f8e023f */
[----:B------:R-:W-:Y:S01]  /*45f0*/  MOV R21, UR40 ;  /* 0x0000002800157c02 */ /* 0x000fe20008000f00 */
[----:B------:R-:W-:Y:S01]  /*4600*/  UIMAD UR38, UR40, UR39, UR38 ;  /* 0x00000027282672a4 */ /* 0x000fe2000f8e0226 */
[----:B------:R-:W-:Y:S01]  /*4610*/  IMAD.WIDE.U32 R22, R19, c[0x0][0x2b0], R22 ;  /* 0x0000ac0013167a25 */ /* 0x000fe200078e0016 */
[----:B------:R-:W-:Y:S01]  /*4620*/  UIMAD UR24, UR40, UR25, UR24 ;  /* 0x00000019281872a4 */ /* 0x000fe2000f8e0218 */
[----:B------:R0:W1:Y:S02]  /*4630*/  LDS R19, [R160.X4+0x6500] ;  /* 0x00650000a0137984 */ /* 0x0000640000004800 */
[----:B------:R-:W-:-:S03]  /*4640*/  IMAD.WIDE.U32 R36, R21, c[0x0][0x2d0], R36 ;  /* 0x0000b40015247a25 */ /* 0x000fc600078e0024 */
[----:B------:R-:W-:Y:S01]  /*4650*/  IADD3 R23, R23, UR24, RZ ;  /* 0x0000001817177c10 */ /* 0x000fe2000fffe0ff */
[----:B------:R-:W-:Y:S01]  /*4660*/  FADD.FTZ R11, R11, R25 ;  /* 0x000000190b0b7221 */ /* 0x000fe20000010000 */
[----:B------:R-:W-:Y:S01]  /*4670*/  IADD3 R37, R37, UR38, RZ ;  /* 0x0000002625257c10 */ /* 0x000fe2000fffe0ff */
[----:B------:R-:W-:Y:S05]  /*4680*/  @!P0 BRA `(.L_x_2098) ;  /* 0x0000002000008947 */ /* 0x000fea0003800000 */
[----:B0-----:R0:W-:Y:S04]  /*4690*/  RED.E.ADD.F32.FTZ.RN.STRONG.GPU [R22.64+-0x1e00], R16 ;  /* 0xffe200101600798e */ /* 0x0011e8000c10e79e */
[----:B-1----:R0:W-:Y:S02]  /*46a0*/  RED.E.ADD.F32.FTZ.RN.STRONG.GPU [R36.64+-0x1e00], R19 ;  /* 0xffe200132400798e */ /* 0x0021e4000c10e79e */
.L_x_2098:
[----:B0-----:R-:W-:Y:S05]  /*46b0*/  BSYNC B0 ;  /* 0x0000000000007941 */ /* 0x001fea0003800000 */
.L_x_2097:
[----:B------:R-:W0:Y:S01]  /*46c0*/  LDS R159, [R159.X4+0x6700] ;  /* 0x006700009f9f7984 */ /* 0x000e220000004800 */
        /* <DEDUP_REMOVED lines=10> */
[----:B0-----:R2:W-:Y:S02]  /*4770*/  RED.E.ADD.F32.FTZ.RN.STRONG.GPU [R36.64+-0x1c00], R159 ;  /* 0xffe4009f2400798e */ /* 0x0015e4000c10e79e */
.L_x_2100:
[----:B------:R-:W-:Y:S05]  /*4780*/  BSYNC B0 ;  /* 0x0000000000007941 */ /* 0x000fea0003800000 */
.L_x_2099:
[----:B--2---:R2:W3:Y:S01]  /*4790*/  LDS R17, [R158.X4+0x6900] ;  /* 0x006900009e117984 */ /* 0x0044e20000004800 */
[----:B------:R-:W-:Y:S01]  /*47a0*/  BSSY B0, `(.L_x_2101) ;  /* 0x0000004000007945 */ /* 0x000fe20003800000 */
[----:B------:R-:W-:Y:S05]  /*47b0*/  @!P0 BRA `(.L_x_2102) ;  /* 0x0000002000008947 */ /* 0x000fea0003800000 */
[----:B------:R4:W-:Y:S04]  /*47c0*/  RED.E.ADD.F32.FTZ.RN.STRONG.GPU [R22.64+-0x1a00], R26 ;  /* 0xffe6001a1600798e */ /* 0x0009e8000c10e79e */
[----:B---3--:R4:W-:Y:S02]  /*47d0*/  RED.E.ADD.F32.FTZ.RN.STRONG.GPU [R36.64+-0x1a00], R17 ;  /* 0xffe600112400798e */ /* 0x0089e4000c10e79e */
.L_x_2102:
[----:B------:R-:W-:Y:S05]  /*47e0*/  BSYNC B0 ;  /* 0x0000000000007941 */ /* 0x000fea0003800000 */
.L_x_2101:
[----:B------:R-:W2:Y:S01]  /*47f0*/  LDS R157, [R157.X4+0x6b00] ;  /* 0x006b00009d9d7984 */ /* 0x000ea20000004800 */
[----:B------:R-:W-:Y:S01]  /*4800*/  BSSY B0, `(.L_x_2103) ;  /* 0x0000004000007945 */ /* 0x000fe20003800000 */
[----:B------:R-:W-:Y:S05]  /*4810*/  @!P1 BRA `(.L_x_2104) ;  /* 0x0000002000009947 */ /* 0x000fea0003800000 */
[----:B------:R4:W-:Y:S04]  /*4820*/  RED.E.ADD.F32.FTZ.RN.STRONG.GPU [R22.64+-0x1800], R27 ;  /* 0xffe8001b1600798e */ /* 0x0009e8000c10e79e */
[----:B--2---:R4:W-:Y:S02]  /*4830*/  RED.E.ADD.F32.FTZ.RN.STRONG.GPU [R36.64+-0x1800], R157 ;  /* 0xffe8009d2400798e */ /* 0x0049e4000c10e79e */
.L_x_2104:
[----:B------:R-:W-:Y:S05]  /*4840*/  BSYNC B0 ;  /* 0x0000000000007941 */ /* 0x000fea0003800000 */
.L_x_2103:
[----:B---34-:R3:W4:Y:S01]  /*4850*/  LDS R17, [R150.X4+0x6d00] ;  /* 0x006d000096117984 */ /* 0x0187220000004800 */
[----:B------:R-:W-:Y:S01]  /*4860*/  BSSY B0, `(.L_x_2105) ;  /* 0x0000004000007945 */ /* 0x000fe20003800000 */
[----:B------:R-:W-:Y:S05]  /*4870*/  @!P2 BRA `(.L_x_2106) ;  /* 0x000000200000a947 */ /* 0x000fea0003800000 */
[----:B------:R3:W-:Y:S04]  /*4880*/  RED.E.ADD.F32.FTZ.RN.STRONG.GPU [R22.64+-0x1600], R28 ;  /* 0xffea001c1600798e */ /* 0x0007e8000c10e79e */
[----:B----4-:R3:W-:Y:S02]  /*4890*/  RED.E.ADD.F32.FTZ.RN.STRONG.GPU [R36.64+-0x1600], R17 ;  /* 0xffea00112400798e */ /* 0x0107e4000c10e79e */
.L_x_2106:
[----:B------:R-:W-:Y:S05]  /*48a0*/  BSYNC B0 ;  /* 0x0000000000007941 */ /* 0x000fea0003800000 */
.L_x_2105:
[----:B------:R-:W3:Y:S01]  /*48b0*/  LDS R149, [R149.X4+0x6f00] ;  /* 0x006f000095957984 */ /* 0x000ee20000004800 */
[----:B------:R-:W-:Y:S01]  /*48c0*/  BSSY B0, `(.L_x_2107) ;  /* 0x0000004000007945 */ /* 0x000fe20003800000 */
[----:B------:R-:W-:Y:S05]  /*48d0*/  @!P3 BRA `(.L_x_2108) ;  /* 0x000000200000b947 */ /* 0x000fea0003800000 */
[----:B------:R4:W-:Y:S04]  /*48e0*/  RED.E.ADD.F32.FTZ.RN.STRONG.GPU [R22.64+-0x1400], R29 ;  /* 0xffec001d1600798e */ /* 0x0009e8000c10e79e */
[----:B---3--:R4:W-:Y:S02]  /*48f0*/  RED.E.ADD.F32.FTZ.RN.STRONG.GPU [R36.64+-0x1400], R149 ;  /* 0xffec00952400798e */ /* 0x0089e4000c10e79e */
.L_x_2108:
[----:B------:R-:W-:Y:S05]  /*4900*/  BSYNC B0 ;  /* 0x0000000000007941 */ /* 0x000fea0003800000 */
.L_x_2107:
[----:B---34-:R3:W4:Y:S01]  /*4910*/  LDS R17, [R148.X4+0x7100] ;  /* 0x0071000094117984 */ /* 0x0187220000004800 */
[----:B------:R-:W-:Y:S01]  /*4920*/  BSSY B0, `(.L_x_2109) ;  /* 0x0000004000007945 */ /* 0x000fe20003800000 */
[----:B------:R-:W-:Y:S05]  /*4930*/  @!P4 BRA `(.L_x_2110) ;  /* 0x000000200000c947 */ /* 0x000fea0003800000 */
[----:B------:R3:W-:Y:S04]  /*4940*/  RED.E.ADD.F32.FTZ.RN.STRONG.GPU [R22.64+-0x1200], R30 ;  /* 0xffee001e1600798e */ /* 0x0007e8000c10e79e */
[----:B----4-:R3:W-:Y:S02]  /*4950*/  RED.E.ADD.F32.FTZ.RN.STRONG.GPU [R36.64+-0x1200], R17 ;  /* 0xffee00112400798e */ /* 0x0107e4000c10e79e */
.L_x_2110:
[----:B------:R-:W-:Y:S05]  /*4960*/  BSYNC B0 ;  /* 0x0000000000007941 */ /* 0x000fea0003800000 */
.L_x_2109:
[----:B------:R-:W3:Y:S01]  /*4970*/  LDS R147, [R147.X4+0x7300] ;  /* 0x0073000093937984 */ /* 0x000ee20000004800 */
[----:B------:R-:W-:Y:S01]  /*4980*/  BSSY B0, `(.L_x_2111) ;  /* 0x0000004000007945 */ /* 0x000fe20003800000 */
[----:B------:R-:W-:Y:S05]  /*4990*/  @!P5 BRA `(.L_x_2112) ;  /* 0x000000200000d947 */ /* 0x000fea0003800000 */
[----:B------:R4:W-:Y:S04]  /*49a0*/  RED.E.ADD.F32.FTZ.RN.STRONG.GPU [R22.64+-0x1000], R31 ;  /* 0xfff0001f1600798e */ /* 0x0009e8000c10e79e */
[----:B---3--:R4:W-:Y:S02]  /*49b0*/  RED.E.ADD.F32.FTZ.RN.STRONG.GPU [R36.64+-0x1000], R147 ;  /* 0xfff000932400798e */ /* 0x0089e4000c10e79e */
.L_x_2112:
[----:B------:R-:W-:Y:S05]  /*49c0*/  BSYNC B0 ;  /* 0x0000000000007941 */ /* 0x000fea0003800000 */
.L_x_2111:
        /* <DEDUP_REMOVED lines=12> */
.L_x_2114:
[----:B------:R-:W-:Y:S05]  /*4a90*/  BSYNC B0 ;  /* 0x0000000000007941 */ /* 0x000fea0003800000 */
.L_x_2113:
[----:B---34-:R3:W4:Y:S01]  /*4aa0*/  LDS R17, [R144.X4+0x7700] ;  /* 0x0077000090117984 */ /* 0x0187220000004800 */
[----:B------:R-:W-:Y:S01]  /*4ab0*/  BSSY B0, `(.L_x_2115) ;  /* 0x0000004000007945 */ /* 0x000fe20003800000 */
[----:B------:R-:W-:Y:S05]  /*4ac0*/  @!P0 BRA `(.L_x_2116) ;  /* 0x0000002000008947 */ /* 0x000fea0003800000 */
[----:B------:R3:W-:Y:S04]  /*4ad0*/  RED.E.ADD.F32.FTZ.RN.STRONG.GPU [R22.64+-0xc00], R33 ;  /* 0xfff400211600798e */ /* 0x0007e8000c10e79e */
[----:B----4-:R3:W-:Y:S02]  /*4ae0*/  RED.E.ADD.F32.FTZ.RN.STRONG.GPU [R36.64+-0xc00], R17 ;  /* 0xfff400112400798e */ /* 0x0107e4000c10e79e */
.L_x_2116:
[----:B------:R-:W-:Y:S05]  /*4af0*/  BSYNC B0 ;  /* 0x0000000000007941 */ /* 0x000fea0003800000 */
.L_x_2115:
[----:B------:R-:W3:Y:S01]  /*4b00*/  LDS R143, [R143.X4+0x7900] ;  /* 0x007900008f8f7984 */ /* 0x000ee20000004800 */
[----:B------:R-:W-:Y:S01]  /*4b10*/  BSSY B0, `(.L_x_2117) ;  /* 0x0000004000007945 */ /* 0x000fe20003800000 */
[----:B------:R-:W-:Y:S05]  /*4b20*/  @!P1 BRA `(.L_x_2118) ;  /* 0x0000002000009947 */ /* 0x000fea0003800000 */
[----:B------:R4:W-:Y:S04]  /*4b30*/  RED.E.ADD.F32.FTZ.RN.STRONG.GPU [R22.64+-0xa00], R34 ;  /* 0xfff600221600798e */ /* 0x0009e8000c10e79e */
[----:B---3--:R4:W-:Y:S02]  /*4b40*/  RED.E.ADD.F32.FTZ.RN.STRONG.GPU [R36.64+-0xa00], R143 ;  /* 0xfff6008f2400798e */ /* 0x0089e4000c10e79e */
.L_x_2118:
[----:B------:R-:W-:Y:S05]  /*4b50*/  BSYNC B0 ;  /* 0x0000000000007941 */ /* 0x000fea0003800000 */
.L_x_2117:
[----:B---34-:R3:W4:Y:S01]  /*4b60*/  LDS R17, [R142.X4+0x7b00] ;  /* 0x007b00008e117984 */ /* 0x0187220000004800 */
[----:B------:R-:W-:Y:S01]  /*4b70*/  BSSY B0, `(.L_x_2119) ;  /* 0x0000004000007945 */ /* 0x000fe20003800000 */
[----:B------:R-:W-:Y:S05]  /*4b80*/  @!P2 BRA `(.L_x_2120) ;  /* 0x000000200000a947 */ /* 0x000fea0003800000 */
[----:B------:R3:W-:Y:S04]  /*4b90*/  RED.E.ADD.F32.FTZ.RN.STRONG.GPU [R22.64+-0x800], R35 ;  /* 0xfff800231600798e */ /* 0x0007e8000c10e79e */
[----:B----4-:R3:W-:Y:S02]  /*4ba0*/  RED.E.ADD.F32.FTZ.RN.STRONG.GPU [R36.64+-0x800], R17 ;  /* 0xfff800112400798e */ /* 0x0107e4000c10e79e */
.L_x_2120:
[----:B------:R-:W-:Y:S05]  /*4bb0*/  BSYNC B0 ;  /* 0x0000000000007941 */ /* 0x000fea0003800000 */
.L_x_2119:
[----:B---34-:R3:W4:Y:S01]  /*4bc0*/  LDS R17, [R134.X4+0x7d00] ;  /* 0x007d000086117984 */ /* 0x0187220000004800 */
[----:B------:R-:W-:Y:S01]  /*4bd0*/  BSSY B0, `(.L_x_2121) ;  /* 0x0000004000007945 */ /* 0x000fe20003800000 */
[----:B------:R-:W-:Y:S05]  /*4be0*/  @!P3 BRA `(.L_x_2122) ;  /* 0x000000200000b947 */ /* 0x000fea0003800000 */
[----:B------:R3:W-:Y:S04]  /*4bf0*/  RED.E.ADD.F32.FTZ.RN.STRONG.GPU [R22.64+-0x600], R128 ;  /* 0xfffa00801600798e */ /* 0x0007e8000c10e79e */
[----:B----4-:R3:W-:Y:S02]  /*4c00*/  RED.E.ADD.F32.FTZ.RN.STRONG.GPU [R36.64+-0x600], R17 ;  /* 0xfffa00112400798e */ /* 0x0107e4000c10e79e */
.L_x_2122:
[----:B------:R-:W-:Y:S05]  /*4c10*/  BSYNC B0 ;  /* 0x0000000000007941 */ /* 0x000fea0003800000 */
.L_x_2121:
[----:B------:R-:W3:Y:S01]  /*4c20*/  LDS R133, [R133.X4+0x7f00] ;  /* 0x007f000085857984 */ /* 0x000ee20000004800 */
[----:B------:R-:W-:Y:S01]  /*4c30*/  BSSY B0, `(.L_x_2123) ;  /* 0x0000004000007945 */ /* 0x000fe20003800000 */
[----:B------:R-:W-:Y:S05]  /*4c40*/  @!P4 BRA `(.L_x_2124) ;  /* 0x000000200000c947 */ /* 0x000fea0003800000 */
[----:B------:R4:W-:Y:S04]  /*4c50*/  RED.E.ADD.F32.FTZ.RN.STRONG.GPU [R22.64+-0x400], R129 ;  /* 0xfffc00811600798e */ /* 0x0009e8000c10e79e */
[----:B---3--:R4:W-:Y:S02]  /*4c60*/  RED.E.ADD.F32.FTZ.RN.STRONG.GPU [R36.64+-0x400], R133 ;  /* 0xfffc00852400798e */ /* 0x0089e4000c10e79e */
.L_x_2124:
[----:B------:R-:W-:Y:S05]  /*4c70*/  BSYNC B0 ;  /* 0x0000000000007941 */ /* 0x000fea0003800000 */
.L_x_2123:
[----:B------:R-:W4:Y:S01]  /*4c80*/  LDS R131, [R131.X4+0x8100] ;  /* 0x0081000083837984 */ /* 0x000f220000004800 */
[----:B------:R-:W-:Y:S01]  /*4c90*/  BSSY B0, `(.L_x_2125) ;  /* 0x0000004000007945 */ /* 0x000fe20003800000 */
[----:B------:R-:W-:Y:S05]  /*4ca0*/  @!P5 BRA `(.L_x_2126) ;  /* 0x000000200000d947 */ /* 0x000fea0003800000 */
[----:B------:R4:W-:Y:S04]  /*4cb0*/  RED.E.ADD.F32.FTZ.RN.STRONG.GPU [R22.64+-0x200], R130 ;  /* 0xfffe00821600798e */ /* 0x0009e8000c10e79e */
[----:B----4-:R4:W-:Y:S02]  /*4cc0*/  RED.E.ADD.F32.FTZ.RN.STRONG.GPU [R36.64+-0x200], R131 ;  /* 0xfffe00832400798e */ /* 0x0109e4000c10e79e */
.L_x_2126:
[----:B------:R-:W-:Y:S05]  /*4cd0*/  BSYNC B0 ;  /* 0x0000000000007941 */ /* 0x000fea0003800000 */
.L_x_2125:
[----:B------:R-:W5:Y:S01]  /*4ce0*/  SHFL.DOWN P0, R16, R11, 0x1, 0x1f ;  /* 0x08201f000b107f89 */ /* 0x000f620000000000 */
[----:B------:R-:W-:Y:S01]  /*4cf0*/  ISETP.NE.AND P2, PT, R0, RZ, PT ;  /* 0x000000ff0000720c */ /* 0x000fe20003f45270 */
[----:B------:R-:W-:Y:S01]  /*4d00*/  FFMA.FTZ R10, R123, R43, R10 ;  /* 0x0000002b7b0a7223 */ /* 0x000fe2000001000a */
[----:B------:R-:W-:Y:S01]  /*4d10*/  BSSY B0, `(.L_x_2127) ;  /* 0x0000037000007945 */ /* 0x000fe20003800000 */
[----:B------:R-:W4:Y:S01]  /*4d20*/  S2R R21, SR_LANEID ;  /* 0x0000000000157919 */ /* 0x000f220000000000 */
        /* <DEDUP_REMOVED lines=9> */
[----:B------:R-:W-:Y:S02]  /*4dc0*/  FFMA.FTZ R74, R13, R42, R74 ;  /* 0x0000002a0d4a7223 */ /* 0x000fe4000001004a */
[----:B-----5:R-:W-:Y:S02]  /*4dd0*/  @P0 FADD R16, R11, R16 ;  /* 0x000000100b100221 */ /* 0x020fe40000000000 */
[----:B------:R-:W-:Y:S02]  /*4de0*/  FADD.FTZ R56, R15, R56 ;  /* 0x000000380f387221 */ /* 0x000fe40000010000 */
[----:B------:R-:W-:Y:S01]  /*4df0*/  FFMA.FTZ R73, R12, R41, R73 ;  /* 0x000000290c497223 */ /* 0x000fe20000010049 */
[----:B---34-:R-:W3:Y:S01]  /*4e00*/  SHFL.DOWN P0, R17, R16, 0x2, 0x1f ;  /* 0x08401f0010117f89 */ /* 0x018ee20000000000 */
[----:B------:R-:W-:-:S02]  /*4e10*/  FADD.FTZ R55, R10, R55 ;  /* 0x000000370a377221 */ /* 0x000fc40000010000 */
        /* <DEDUP_REMOVED lines=10> */
[----:B------:R-:W-:Y:S02]  /*4ec0*/  FADD.FTZ R49, R156, R49 ;  /* 0x000000319c317221 */ /* 0x000fe40000010000 */
[----:B---3--:R-:W-:-:S02]  /*4ed0*/  @P0 FADD R17, R16, R17 ;  /* 0x0000001110110221 */ /* 0x008fc40000000000 */
[----:B------:R-:W-:-:S03]  /*4ee0*/  FADD.FTZ R48, R155, R48 ;  /* 0x000000309b307221 */ /* 0x000fc60000010000 */
[----:B------:R-:W3:Y:S02]  /*4ef0*/  SHFL.DOWN P0, R18, R17, 0x4, 0x1f ;  /* 0x08801f0011127f89 */ /* 0x000ee40000000000 */
[----:B---3--:R-:W-:-:S05]  /*4f00*/  @P0 FADD R18, R17, R18 ;  /* 0x0000001211120221 */ /* 0x008fca0000000000 */
[----:B-1----:R-:W1:Y:S02]  /*4f10*/  SHFL.DOWN P0, R19, R18, 0x8, 0x1f ;  /* 0x09001f0012137f89 */ /* 0x002e640000000000 */
[----:B-1----:R-:W-:Y:S01]  /*4f20*/  @P0 FADD R19, R18, R19 ;  /* 0x0000001312130221 */ /* 0x002fe20000000000 */
[----:B------:R-:W-:Y:S02]  /*4f30*/  ISETP.NE.AND P0, PT, R21, RZ, PT ;  /* 0x000000ff1500720c */ /* 0x000fe40003f05270 */
[----:B------:R-:W-:Y:S02]  /*4f40*/  SHF.R.S32.HI R21, RZ, 0x1f, R0 ;  /* 0x0000001fff157819 */ /* 0x000fe40000011400 */
[----:B------:R-:W1:Y:S02]  /*4f50*/  SHFL.DOWN P1, R20, R19, 0x10, 0x1f ;  /* 0x0a001f0013147f89 */ /* 0x000e640000020000 */
[----:B------:R-:W-:-:S04]  /*4f60*/  LEA.HI R21, R21, R0, RZ, 0x5 ;  /* 0x0000000015157211 */ /* 0x000fc800078f28ff */
[----:B------:R-:W-:Y:S01]  /*4f70*/  SHF.R.S32.HI R21, RZ, 0x5, R21 ;  /* 0x00000005ff157819 */ /* 0x000fe20000011415 */
[----:B-1----:R-:W-:-:S05]  /*4f80*/  @P1 FADD R20, R19, R20 ;  /* 0x0000001413141221 */ /* 0x002fca0000000000 */
[----:B------:R1:W-:Y:S04]  /*4f90*/  @!P0 STS [R21.X4+0x8404], R20 ;  /* 0x0084041415008388 */ /* 0x0003e80000004800 */
[----:B------:R-:W-:Y:S06]  /*4fa0*/  BAR.SYNC.DEFER_BLOCKING 0x0 ;  /* 0x0000000000007b1d */ /* 0x000fec0000010000 */
[----:B------:R-:W-:Y:S05]  /*4fb0*/  @P2 BRA `(.L_x_2128) ;  /* 0x000000c000002947 */ /* 0x000fea0003800000 */
[----:B-1----:R-:W-:Y:S01]  /*4fc0*/  ULDC UR24, c[0x0][0x174] ;  /* 0x00005d0000187ab9 */ /* 0x002fe20000000800 */
[----:B------:R-:W1:Y:S01]  /*4fd0*/  LDS.64 R4, [0x8408] ;  /* 0x00840800ff047984 */ /* 0x000e620000000a00 */
[----:B------:R-:W-:-:S02]  /*4fe0*/  UISETP.NE.AND UP0, UPT, UR13, UR24, UPT ;  /* 0x000000180d00728c */ /* 0x000fc4000bf05270 */
[----:B------:R-:W-:Y:S01]  /*4ff0*/  USHF.L.U32 UR24, UR7, 0x2, URZ ;  /* 0x0000000207187899 */ /* 0x000fe2000800063f */
[----:B------:R-:W3:Y:S03]  /*5000*/  LDS R3, [0x8410] ;  /* 0x00841000ff037984 */ /* 0x000ee60000000800 */
[----:B------:R-:W-:-:S13]  /*5010*/  PLOP3.LUT P0, PT, PT, PT, UP0, 0x80, 0x0 ;  /* 0x000000000000781c */ /* 0x000fda0003f0f008 */
[----:B------:R-:W4:Y:S01]  /*5020*/  @P0 LDS R7, [UR24+0xa050] ;  /* 0x00a05018ff070984 */ /* 0x000f220008000800 */
[----:B-1----:R-:W-:-:S04]  /*5030*/  FADD.FTZ R4, R20, R4 ;  /* 0x0000000414047221 */ /* 0x002fc80000010000 */
[----:B------:R-:W-:-:S04]  /*5040*/  FADD.FTZ R4, R5, R4 ;  /* 0x0000000405047221 */ /* 0x000fc80000010000 */
[----:B---3--:R-:W-:-:S04]  /*5050*/  FADD.FTZ R20, R4, R3 ;  /* 0x0000000304147221 */ /* 0x008fc80000010000 */
[----:B----4-:R-:W-:-:S05]  /*5060*/  @P0 FADD.FTZ R20, R20, R7 ;  /* 0x0000000714140221 */ /* 0x010fca0000010000 */
[----:B------:R1:W-:Y:S02]  /*5070*/  STS [UR24+0xa050], R20 ;  /* 0x00a05014ff007988 */ /* 0x0003e40008000818 */
.L_x_2128:
[----:B-1----:R-:W-:Y:S05]  /*5080*/  BSYNC B0 ;  /* 0x0000000000007941 */ /* 0x002fea0003800000 */
.L_x_2127:
        /* <DEDUP_REMOVED lines=8> */
.L_x_2081:
[----:B------:R-:W2:Y:S01]  /*5110*/  LDL.LU R6, [R1+0x1c] ;  /* 0x00001c0001067983 */ /* 0x000ea20000300800 */
[C---:B------:R-:W-:Y:S01]  /*5120*/  SHF.L.U32 R3, R0.reuse, 0x2, RZ ;  /* 0x0000000200037819 */ /* 0x040fe200000006ff */
[----:B------:R-:W-:Y:S01]  /*5130*/  UIADD3 UR7, UR13, -0x1, URZ ;  /* 0xffffffff0d077890 */ /* 0x000fe2000fffe03f */
[----:B------:R-:W-:Y:S01]  /*5140*/  SHF.L.U32 R24, R0, 0x2, RZ ;  /* 0x0000000200187819 */ /* 0x000fe200000006ff */
[----:B------:R-:W0:Y:S01]  /*5150*/  S2R R4, SR_LANEID ;  /* 0x0000000000047919 */ /* 0x000e220000000000 */
[----:B------:R-:W-:Y:S01]  /*5160*/  LOP3.LUT R3, R3, 0xffffff80, RZ, 0xc0, !PT ;  /* 0xffffff8003037812 */ /* 0x000fe200078ec0ff */
[----:B------:R-:W-:Y:S01]  /*5170*/  USHF.L.U32 UR8, UR7, 0xb, URZ ;  /* 0x0000000b07087899 */ /* 0x000fe2000800063f */
[----:B------:R-:W-:Y:S01]  /*5180*/  LOP3.LUT R24, R24, 0xffffff80, RZ, 0xc0, !PT ;  /* 0xffffff8018187812 */ /* 0x000fe200078ec0ff */
[----:B------:R-:W-:Y:S02]  /*5190*/  ULDC.64 UR24, c[0x0][0x2d8] ;  /* 0x0000b60000187ab9 */ /* 0x000fe40000000a00 */
[----:B------:R-:W-:Y:S01]  /*51a0*/  UIMAD UR38, UR27, UR24, URZ ;  /* 0x000000181b2672a4 */ /* 0x000fe2000f8e023f */
[----:B------:R-:W-:Y:S01]  /*51b0*/  LOP3.LUT R24, R24, 0x1f, R0, 0xf8, !PT ;  /* 0x0000001f18187812 */ /* 0x000fe200078ef800 */
[----:B------:R-:W-:-:S02]  /*51c0*/  USHF.R.S32.HI UR9, URZ, 0x1f, UR8 ;  /* 0x0000001f3f097899 */ /* 0x000fc40008011408 */
[----:B------:R-:W-:Y:S02]  /*51d0*/  UIMAD UR40, UR26, UR25, UR38 ;  /* 0x000000191a2872a4 */ /* 0x000fe4000f8e0226 */
[----:B------:R-:W-:Y:S02]  /*51e0*/  UIMAD.WIDE.U32 UR38, UR26, UR24, UR8 ;  /* 0x000000181a2672a5 */ /* 0x000fe4000f8e0008 */
[----:B------:R-:W-:Y:S02]  /*51f0*/  UIADD3 UR20, UP1, UR20, -0x2000, URZ ;  /* 0xffffe00014147890 */ /* 0x000fe4000ff3e03f */
[----:B------:R-:W-:Y:S02]  /*5200*/  ULDC.64 UR24, c[0x0][0x2e0] ;  /* 0x0000b80000187ab9 */ /* 0x000fe40000000a00 */
[----:B------:R-:W-:Y:S02]  /*5210*/  UIADD3 UR39, UR39, UR40, URZ ;  /* 0x0000002827277290 */ /* 0x000fe4000fffe03f */
[----:B------:R-:W-:-:S02]  /*5220*/  UIMAD UR40, UR11, UR24, URZ ;  /* 0x000000180b2872a4 */ /* 0x000fc4000f8e023f */
[----:B------:R-:W-:Y:S01]  /*5230*/  UIADD3 UR22, UP2, UR22, -0x2000, URZ ;  /* 0xffffe00016167890 */ /* 0x000fe2000ff5e03f */
[----:B0-----:R-:W-:Y:S01]  /*5240*/  LEA R7, R4, R3, 0x2 ;  /* 0x0000000304077211 */ /* 0x001fe200078e10ff */
[----:B------:R-:W-:Y:S01]  /*5250*/  BAR.SYNC.DEFER_BLOCKING 0x0 ;  /* 0x0000000000007b1d */ /* 0x000fe20000010000 */
[----:B------:R-:W-:Y:S02]  /*5260*/  UIMAD UR40, UR10, UR25, UR40 ;  /* 0x000000190a2872a4 */ /* 0x000fe4000f8e0228 */
[----:B------:R-:W-:Y:S02]  /*5270*/  UIMAD.WIDE.U32 UR24, UR10, UR24, UR38 ;  /* 0x000000180a1872a5 */ /* 0x000fe4000f8e0026 */
[----:B------:R-:W-:Y:S02]  /*5280*/  UIADD3 UR18, UP3, UR18, -0x2000, URZ ;  /* 0xffffe00012127890 */ /* 0x000fe4000ff7e03f */
[----:B------:R-:W-:Y:S02]  /*5290*/  ULDC.64 UR38, c[0x0][0x330] ;  /* 0x0000cc0000267ab9 */ /* 0x000fe40000000a00 */
[----:B------:R-:W-:-:S02]  /*52a0*/  UIADD3 UR25, UR25, UR40, URZ ;  /* 0x0000002819197290 */ /* 0x000fc4000fffe03f */
[----:B------:R-:W-:Y:S02]  /*52b0*/  ULEA UR38, UP0, UR24, UR38, 0x2 ;  /* 0x0000002618267291 */ /* 0x000fe4000f80103f */
[----:B------:R-:W-:Y:S02]  /*52c0*/  UIADD3 UR16, UP4, UR16, -0x2000, URZ ;  /* 0xffffe00010107890 */ /* 0x000fe4000ff9e03f */
[----:B------:R-:W-:Y:S02]  /*52d0*/  ULEA.HI.X UR39, UR24, UR39, UR25, 0x2, UP0 ;  /* 0x0000002718277291 */ /* 0x000fe400080f1419 */
[----:B------:R-:W-:Y:S01]  /*52e0*/  MOV R4, UR38 ;  /* 0x0000002600047c02 */ /* 0x000fe20008000f00 */
[----:B------:R-:W-:Y:S02]  /*52f0*/  ULDC.64 UR24, c[0x0][0x2f8] ;  /* 0x0000be0000187ab9 */ /* 0x000fe40000000a00 */
[----:B------:R-:W-:Y:S01]  /*5300*/  UIMAD UR38, UR27, UR24, URZ ;  /* 0x000000181b2672a4 */ /* 0x000fe2000f8e023f */
[----:B------:R-:W-:Y:S01]  /*5310*/  MOV R5, UR39 ;  /* 0x0000002700057c02 */ /* 0x000fe20008000f00 */
[----:B------:R-:W-:Y:S01]  /*5320*/  UIADD3 UR14, UP5, UR14, -0x2000, URZ ;  /* 0xffffe0000e0e7890 */ /* 0x000fe2000ffbe03f */
[----:B------:R-:W-:Y:S01]  /*5330*/  STS.128 [R7.X16], R76 ;  /* 0x0000004c07007388 */ /* 0x000fe2000000cc00 */
[----:B------:R-:W-:-:S02]  /*5340*/  UIMAD UR38, UR26, UR25, UR38 ;  /* 0x000000191a2672a4 */ /* 0x000fc4000f8e0226 */
[----:B------:R-:W-:Y:S01]  /*5350*/  IMAD.WIDE R4, R24, 0x10, R4 ;  /* 0x0000001018047825 */ /* 0x000fe200078e0204 */
[----:B------:R-:W-:Y:S01]  /*5360*/  UIMAD.WIDE.U32 UR24, UR26, UR24, UR8 ;  /* 0x000000181a1872a5 */ /* 0x000fe2000f8e0008 */
[----:B------:R-:W-:Y:S01]  /*5370*/  STS.128 [R7.X16+0x10], R72 ;  /* 0x0000104807007388 */ /* 0x000fe2000000cc00 */
[----:B------:R-:W-:Y:S02]  /*5380*/  UIADD3 UR6, UR6, 0x1, URZ ;  /* 0x0000000106067890 */ /* 0x000fe4000fffe03f */
[----:B------:R-:W-:Y:S01]  /*5390*/  ULDC.64 UR8, c[0x0][0x300] ;  /* 0x0000c00000087ab9 */ /* 0x000fe20000000a00 */
[----:B------:R-:W-:Y:S01]  /*53a0*/  STS.128 [R7.X16+0x20], R68 ;  /* 0x0000204407007388 */ /* 0x000fe2000000cc00 */
[----:B------:R-:W-:Y:S02]  /*53b0*/  UIADD3 UR25, UR25, UR38, URZ ;  /* 0x0000002619197290 */ /* 0x000fe4000fffe03f */
[----:B------:R-:W-:Y:S01]  /*53c0*/  UIMAD UR38, UR11, UR8, URZ ;  /* 0x000000080b2672a4 */ /* 0x000fe2000f8e023f */
[----:B------:R-:W-:Y:S01]  /*53d0*/  STS.128 [R7.X16+0x30], R64 ;  /* 0x0000304007007388 */ /* 0x000fe2000000cc00 */
[----:B------:R-:W-:-:S06]  /*53e0*/  NOP ;  /* 0x0000000000007918 */ /* 0x000fcc0000000000 */
[----:B------:R-:W0:Y:S01]  /*53f0*/  LDS.128 R8, [R2] ;  /* 0x0000000002087984 */ /* 0x000e220000000c00 */
[----:B------:R-:W-:Y:S02]  /*5400*/  UIMAD UR38, UR10, UR9, UR38 ;  /* 0x000000090a2672a4 */ /* 0x000fe4000f8e0226 */
[----:B------:R-:W-:Y:S01]  /*5410*/  UIMAD.WIDE.U32 UR8, UR10, UR8, UR24 ;  /* 0x000000080a0872a5 */ /* 0x000fe2000f8e0018 */
[----:B------:R-:W1:Y:S01]  /*5420*/  LDS.128 R12, [R2+0x200] ;  /* 0x00020000020c7984 */ /* 0x000e620000000c00 */
[----:B------:R-:W-:Y:S02]  /*5430*/  UIADD3.X UR21, UR21, -0x1, URZ, UP1, !UPT ;  /* 0xffffffff15157890 */ /* 0x000fe40008ffe43f */
[----:B------:R-:W-:Y:S01]  /*5440*/  ULDC.64 UR24, c[0x0][0x340] ;  /* 0x0000d00000187ab9 */ /* 0x000fe20000000a00 */
[----:B------:R-:W3:Y:S01]  /*5450*/  LDS.128 R16, [R2+0x400] ;  /* 0x0004000002107984 */ /* 0x000ee20000000c00 */
[----:B------:R-:W-:Y:S02]  /*5460*/  UIADD3 UR9, UR9, UR38, URZ ;  /* 0x0000002609097290 */ /* 0x000fe4000fffe03f */
[----:B------:R-:W-:Y:S01]  /*5470*/  ULEA UR24, UP0, UR8, UR24, 0x2 ;  /* 0x0000001808187291 */ /* 0x000fe2000f80103f */
[----:B------:R-:W4:Y:S01]  /*5480*/  LDS.128 R20, [R2+0x600] ;  /* 0x0006000002147984 */ /* 0x000f220000000c00 */
[----:B------:R-:W-:-:S02]  /*5490*/  UIADD3.X UR23, UR23, -0x1, URZ, UP2, !UPT ;  /* 0xffffffff17177890 */ /* 0x000fc400097fe43f */
[----:B------:R-:W-:Y:S02]  /*54a0*/  ULEA.HI.X UR25, UR8, UR25, UR9, 0x2, UP0 ;  /* 0x0000001908197291 */ /* 0x000fe400080f1409 */
[----:B------:R-:W-:Y:S02]  /*54b0*/  UISETP.GT.AND UP0, UPT, UR13, 0x1, UPT ;  /* 0x000000010d00788c */ /* 0x000fe4000bf04270 */
[----:B------:R-:W-:Y:S02]  /*54c0*/  UIADD3.X UR19, UR19, -0x1, URZ, UP3, !UPT ;  /* 0xffffffff13137890 */ /* 0x000fe40009ffe43f */
[----:B------:R-:W-:Y:S02]  /*54d0*/  UIADD3.X UR17, UR17, -0x1, URZ, UP4, !UPT ;  /* 0xffffffff11117890 */ /* 0x000fe4000a7fe43f */
[----:B------:R-:W-:Y:S01]  /*54e0*/  PLOP3.LUT P0, PT, PT, PT, UP0, 0x80, 0x0 ;  /* 0x000000000000781c */ /* 0x000fe20003f0f008 */
[----:B------:R-:W-:Y:S02]  /*54f0*/  UIADD3.X UR15, UR15, -0x1, URZ, UP5, !UPT ;  /* 0xffffffff0f0f7890 */ /* 0x000fe4000affe43f */
[----:B------:R-:W-:Y:S01]  /*5500*/  UMOV UR13, UR7 ;  /* 0x00000007000d7c82 */ /* 0x000fe20008000000 */
[----:B0-----:R-:W-:Y:S04]  /*5510*/  STG.E.128 [R4.64], R8 ;  /* 0x0000000804007986 */ /* 0x001fe8000c101d1e */
[----:B-1----:R-:W-:Y:S04]  /*5520*/  STG.E.128 [R4.64+0x200], R12 ;  /* 0x0002000c04007986 */ /* 0x002fe8000c101d1e */
[----:B---3--:R-:W-:Y:S04]  /*5530*/  STG.E.128 [R4.64+0x400], R16 ;  /* 0x0004001004007986 */ /* 0x008fe8000c101d1e */
[----:B----4-:R-:W-:Y:S04]  /*5540*/  STG.E.128 [R4.64+0x600], R20 ;  /* 0x0006001404007986 */ /* 0x010fe8000c101d1e */
[----:B------:R-:W-:Y:S06]  /*5550*/  BAR.SYNC.DEFER_BLOCKING 0x0 ;  /* 0x0000000000007b1d */ /* 0x000fec0000010000 */
[----:B------:R-:W-:Y:S04]  /*5560*/  STS.128 [R7.X16+0x10], R52 ;  /* 0x0000103407007388 */ /* 0x000fe8000000cc00 */
[----:B------:R-:W-:Y:S04]  /*5570*/  STS.128 [R7.X16], R48 ;  /* 0x0000003007007388 */ /* 0x000fe8000000cc00 */
[----:B------:R-:W-:Y:S04]  /*5580*/  STS.128 [R7.X16+0x20], R56 ;  /* 0x0000203807007388 */ /* 0x000fe8000000cc00 */
[----:B------:R-:W-:Y:S01]  /*5590*/  STS.128 [R7.X16+0x30], R60 ;  /* 0x0000303c07007388 */ /* 0x000fe2000000cc00 */
[----:B------:R-:W-:-:S06]  /*55a0*/  NOP ;  /* 0x0000000000007918 */ /* 0x000fcc0000000000 */
[----:B------:R-:W0:Y:S04]  /*55b0*/  LDS.128 R8, [R2] ;  /* 0x0000000002087984 */ /* 0x000e280000000c00 */
[----:B------:R-:W1:Y:S04]  /*55c0*/  LDS.128 R12, [R2+0x200] ;  /* 0x00020000020c7984 */ /* 0x000e680000000c00 */
[----:B------:R-:W3:Y:S04]  /*55d0*/  LDS.128 R16, [R2+0x400] ;  /* 0x0004000002107984 */ /* 0x000ee80000000c00 */
[----:B------:R4:W5:Y:S02]  /*55e0*/  LDS.128 R20, [R2+0x600] ;  /* 0x0006000002147984 */ /* 0x0009640000000c00 */
[----:B----4-:R-:W-:Y:S01]  /*55f0*/  MOV R2, UR24 ;  /* 0x0000001800027c02 */ /* 0x010fe20008000f00 */
[----:B--2---:R-:W-:-:S04]  /*5600*/  FADD.FTZ R6, R6, R48 ;  /* 0x0000003006067221 */ /* 0x004fc80000010000 */
        /* <DEDUP_REMOVED lines=8> */
[----:B0-----:R-:W-:Y:S03]  /*5690*/  STG.E.128 [R2.64], R8 ;  /* 0x0000000802007986 */ /* 0x001fe6000c101d1e */
[----:B------:R-:W-:Y:S01]  /*56a0*/  FADD.FTZ R55, R54, R55 ;  /* 0x0000003736377221 */ /* 0x000fe20000010000 */
[----:B-1----:R-:W-:Y:S03]  /*56b0*/  STG.E.128 [R2.64+0x200], R12 ;  /* 0x0002000c02007986 */ /* 0x002fe6000c101d1e */
[----:B------:R-:W-:Y:S01]  /*56c0*/  FADD.FTZ R56, R55, R56 ;  /* 0x0000003837387221 */ /* 0x000fe20000010000 */
[----:B---3--:R-:W-:Y:S03]  /*56d0*/  STG.E.128 [R2.64+0x400], R16 ;  /* 0x0004001002007986 */ /* 0x008fe6000c101d1e */
[----:B------:R-:W-:Y:S01]  /*56e0*/  FADD.FTZ R57, R56, R57 ;  /* 0x0000003938397221 */ /* 0x000fe20000010000 */
[----:B-----5:R0:W-:Y:S03]  /*56f0*/  STG.E.128 [R2.64+0x600], R20 ;  /* 0x0006001402007986 */ /* 0x0201e6000c101d1e */
[----:B------:R-:W-:-:S04]  /*5700*/  FADD.FTZ R58, R57, R58 ;  /* 0x0000003a393a7221 */ /* 0x000fc80000010000 */
[----:B------:R-:W-:-:S04]  /*5710*/  FADD.FTZ R59, R58, R59 ;  /* 0x0000003b3a3b7221 */ /* 0x000fc80000010000 */
[----:B------:R-:W-:-:S04]  /*5720*/  FADD.FTZ R60, R59, R60 ;  /* 0x0000003c3b3c7221 */ /* 0x000fc80000010000 */
[----:B------:R-:W-:-:S04]  /*5730*/  FADD.FTZ R61, R60, R61 ;  /* 0x0000003d3c3d7221 */ /* 0x000fc80000010000 */
[----:B------:R-:W-:-:S04]  /*5740*/  FADD.FTZ R62, R61, R62 ;  /* 0x0000003e3d3e7221 */ /* 0x000fc80000010000 */
[----:B0-----:R-:W-:-:S05]  /*5750*/  FADD.FTZ R2, R62, R63 ;  /* 0x0000003f3e027221 */ /* 0x001fca0000010000 */
[----:B------:R0:W-:Y:S02]  /*5760*/  STL [R1+0x1c], R2 ;  /* 0x00001c0201007387 */ /* 0x0001e40000100800 */
[----:B0-----:R-:W-:Y:S01]  /*5770*/  @!P0 CALL.REL.NOINC `(.L_x_2079) ;  /* 0x0000001000008944 */ /* 0x001fe20003c00000 */
[----:B------:R-:W-:Y:S05]  /*5780*/  BRA `(.L_x_2130) ;  /* 0xffffb3c000007947 */ /* 0x000fea000383ffff */
.L_x_2079:
        /* <DEDUP_REMOVED lines=35> */
.L_x_2132:
[----:B-1----:R-:W-:Y:S05]  /*59c0*/  BSYNC B0 ;  /* 0x0000000000007941 */ /* 0x002fea0003800000 */
.L_x_2131:
        /* <DEDUP_REMOVED lines=34> */
.L_x_2134:
[----:B------:R-:W3:Y:S02]  /*5bf0*/  S2R R7, SR_TID.X ;  /* 0x0000000000077919 */ /* 0x000ee40000002100 */
.L_x_2135:
[----:B-1----:R-:W-:Y:S05]  /*5c00*/  BSYNC B0 ;  /* 0x0000000000007941 */ /* 0x002fea0003800000 */
.L_x_2133:
[----:B---3--:R-:W-:-:S13]  /*5c10*/  ISETP.GE.AND P0, PT, R7, c[0x0][0x16c], PT ;  /* 0x00005b0007007a0c */ /* 0x008fda0003f06270 */
[----:B------:R-:W-:Y:S05]  /*5c20*/  @P0 EXIT ;  /* 0x000000000000094d */ /* 0x000fea0003800000 */
[----:B------:R-:W-:Y:S02]  /*5c30*/  ULDC.64 UR6, c[0x0][0x288] ;  /* 0x0000a20000067ab9 */ /* 0x000fe40000000a00 */
[----:B------:R-:W-:Y:S02]  /*5c40*/  UIMAD UR11, UR11, UR6, URZ ;  /* 0x000000060b0b72a4 */ /* 0x000fe4000f8e023f */
[----:B0-2---:R-:W-:Y:S02]  /*5c50*/  UIMAD.WIDE.U32 UR4, UR10, UR6, URZ ;  /* 0x000000060a0472a5 */ /* 0x005fe4000f8e003f */
[----:B------:R-:W-:-:S04]  /*5c60*/  UIMAD UR6, UR10, UR7, UR11 ;  /* 0x000000070a0672a4 */ /* 0x000fc8000f8e020b */
[----:B------:R-:W-:Y:S02]  /*5c70*/  UIADD3 UR6, UR5, UR6, URZ ;  /* 0x0000000605067290 */ /* 0x000fe4000fffe03f */
.L_x_2136:
        /* <DEDUP_REMOVED lines=18> */
.L_x_2086:
[----:B------:R-:W-:Y:S01]  /*5da0*/  HFMA2.MMA R19, -RZ, RZ, 0, 5.9604644775390625e-08 ;  /* 0x00000001ff137435 */ /* 0x000fe200000001ff */
[----:B------:R-:W-:-:S02]  /*5db0*/  MOV R17, R18 ;  /* 0x0000001200117202 */ /* 0x000fc40000000f00 */
[----:B------:R-:W-:Y:S02]  /*5dc0*/  MOV R25, RZ ;  /* 0x000000ff00197202 */ /* 0x000fe40000000f00 */
[----:B------:R-:W-:Y:S02]  /*5dd0*/  MOV R23, 0xffffffff ;  /* 0xffffffff00177802 */ /* 0x000fe40000000f00 */
[----:B------:R-:W-:Y:S02]  /*5de0*/  MOV R16, 0x5e00 ;  /* 0x00005e0000107802 */ /* 0x000fe40000000f00 */
[----:B01-3-5:R-:W-:Y:S05]  /*5df0*/  CALL.REL.NOINC `($__internal_86_$__cuda_sm70_shflsync_up) ;  /* 0x00000de000007944 */ /* 0x02bfea0003c00000 */
[----:B-1----:R-:W-:Y:S01]  /*5e00*/  MOV R20, R19 ;  /* 0x0000001300147202 */ /* 0x002fe20000000f00 */
[----:B------:R-:W-:Y:S05]  /*5e10*/  BRA `(.L_x_2137) ;  /* 0xffffc50000007947 */ /* 0x000fea000383ffff */
.L_x_2087:
[----:B------:R-:W-:Y:S01]  /*5e20*/  HFMA2.MMA R19, -RZ, RZ, 0, 5.9604644775390625e-08 ;  /* 0x00000001ff137435 */ /* 0x000fe200000001ff */
[----:B------:R-:W-:Y:S02]  /*5e30*/  MOV R17, R21 ;  /* 0x0000001500117202 */ /* 0x000fe40000000f00 */
[----:B------:R-:W-:Y:S02]  /*5e40*/  MOV R25, RZ ;  /* 0x000000ff00197202 */ /* 0x000fe40000000f00 */
[----:B------:R-:W-:-:S02]  /*5e50*/  MOV R23, 0xffffffff ;  /* 0xffffffff00177802 */ /* 0x000fc40000000f00 */
[----:B------:R-:W-:Y:S02]  /*5e60*/  MOV R16, 0x5e80 ;  /* 0x00005e8000107802 */ /* 0x000fe40000000f00 */
[----:B012345:R-:W-:Y:S05]  /*5e70*/  CALL.REL.NOINC `($__internal_86_$__cuda_sm70_shflsync_up) ;  /* 0x00000d6000007944 */ /* 0x03ffea0003c00000 */
        /* <DEDUP_REMOVED lines=11> */
[----:B------:R-:W-:Y:S05]  /*5f30*/  CALL.REL.NOINC `($__internal_86_$__cuda_sm70_shflsync_up) ;  /* 0x00000ca000007944 */ /* 0x000fea0003c00000 */
[----:B-1----:R-:W-:Y:S01]  /*5f40*/  MOV R20, R19 ;  /* 0x0000001300147202 */ /* 0x002fe20000000f00 */
[----:B------:R-:W-:Y:S01]  /*5f50*/  HFMA2.MMA R19, -RZ, RZ, 0, 1.1920928955078125e-07 ;  /* 0x00000002ff137435 */ /* 0x000fe200000001ff */
[----:B------:R-:W-:Y:S02]  /*5f60*/  MOV R17, R21 ;  /* 0x0000001500117202 */ /* 0x000fe40000000f00 */
[----:B------:R-:W-:-:S02]  /*5f70*/  MOV R25, RZ ;  /* 0x000000ff00197202 */ /* 0x000fc40000000f00 */
[----:B------:R-:W-:Y:S02]  /*5f80*/  MOV R23, 0xffffffff ;  /* 0xffffffff00177802 */ /* 0x000fe40000000f00 */
[----:B------:R-:W-:Y:S02]  /*5f90*/  MOV R16, 0x5fb0 ;  /* 0x00005fb000107802 */ /* 0x000fe40000000f00 */
[----:B------:R-:W-:Y:S05]  /*5fa0*/  CALL.REL.NOINC `($__internal_86_$__cuda_sm70_shflsync_up) ;  /* 0x00000c3000007944 */ /* 0x000fea0003c00000 */
        /* <DEDUP_REMOVED lines=8> */
[----:B------:R-:W-:-:S04]  /*6030*/  MOV R20, R18 ;  /* 0x0000001200147202 */ /* 0x000fc80000000f00 */
[----:B------:R-:W-:Y:S02]  /*6040*/  MOV R17, R20 ;  /* 0x0000001400117202 */ /* 0x000fe40000000f00 */
[----:B------:R-:W-:Y:S05]  /*6050*/  CALL.REL.NOINC `($__internal_86_$__cuda_sm70_shflsync_up) ;  /* 0x00000b8000007944 */ /* 0x000fea0003c00000 */
[----:B-1----:R-:W-:Y:S01]  /*6060*/  MOV R18, R19 ;  /* 0x0000001300127202 */ /* 0x002fe20000000f00 */
[----:B------:R-:W-:Y:S01]  /*6070*/  HFMA2.MMA R19, -RZ, RZ, 0, 2.384185791015625e-07 ;  /* 0x00000004ff137435 */ /* 0x000fe200000001ff */
[----:B------:R-:W-:Y:S02]  /*6080*/  MOV R17, R21 ;  /* 0x0000001500117202 */ /* 0x000fe40000000f00 */
[----:B------:R-:W-:Y:S02]  /*6090*/  MOV R25, RZ ;  /* 0x000000ff00197202 */ /* 0x000fe40000000f00 */
[----:B------:R-:W-:Y:S02]  /*60a0*/  MOV R23, 0xffffffff ;  /* 0xffffffff00177802 */ /* 0x000fe40000000f00 */
[----:B------:R-:W-:Y:S02]  /*60b0*/  MOV R16, 0x60d0 ;  /* 0x000060d000107802 */ /* 0x000fe40000000f00 */
[----:B------:R-:W-:Y:S05]  /*60c0*/  CALL.REL.NOINC `($__internal_86_$__cuda_sm70_shflsync_up) ;  /* 0x00000b1000007944 */ /* 0x000fea0003c00000 */
        /* <DEDUP_REMOVED lines=10> */
[----:B------:R-:W-:Y:S05]  /*6170*/  CALL.REL.NOINC `($__internal_86_$__cuda_sm70_shflsync_up) ;  /* 0x00000a6000007944 */ /* 0x000fea0003c00000 */
[----:B-1----:R-:W-:Y:S01]  /*6180*/  MOV R21, R19 ;  /* 0x0000001300157202 */ /* 0x002fe20000000f00 */
[----:B------:R-:W-:Y:S01]  /*6190*/  HFMA2.MMA R19, -RZ, RZ, 0, 4.76837158203125e-07 ;  /* 0x00000008ff137435 */ /* 0x000fe200000001ff */
[----:B------:R-:W-:Y:S02]  /*61a0*/  MOV R17, R18 ;  /* 0x0000001200117202 */ /* 0x000fe40000000f00 */
[----:B------:R-:W-:Y:S02]  /*61b0*/  MOV R25, RZ ;  /* 0x000000ff00197202 */ /* 0x000fe40000000f00 */
[----:B------:R-:W-:Y:S02]  /*61c0*/  MOV R23, 0xffffffff ;  /* 0xffffffff00177802 */ /* 0x000fe40000000f00 */
[----:B------:R-:W-:-:S02]  /*61d0*/  MOV R16, 0x61f0 ;  /* 0x000061f000107802 */ /* 0x000fc40000000f00 */
[----:B------:R-:W-:Y:S05]  /*61e0*/  CALL.REL.NOINC `($__internal_86_$__cuda_sm70_shflsync_up) ;  /* 0x000009f000007944 */ /* 0x000fea0003c00000 */
        /* <DEDUP_REMOVED lines=9> */
[-C--:B------:R-:W-:Y:S02]  /*6280*/  MOV R21, R20.reuse ;  /* 0x0000001400157202 */ /* 0x080fe40000000f00 */
[----:B------:R-:W-:Y:S02]  /*6290*/  MOV R17, R20 ;  /* 0x0000001400117202 */ /* 0x000fe40000000f00 */
[----:B------:R-:W-:Y:S05]  /*62a0*/  CALL.REL.NOINC `($__internal_86_$__cuda_sm70_shflsync_up) ;  /* 0x0000093000007944 */ /* 0x000fea0003c00000 */
[----:B-1----:R-:W-:Y:S01]  /*62b0*/  MOV R20, R19 ;  /* 0x0000001300147202 */ /* 0x002fe20000000f00 */
[----:B------:R-:W-:Y:S01]  /*62c0*/  HFMA2.MMA R19, -RZ, RZ, 0, 9.5367431640625e-07 ;  /* 0x00000010ff137435 */ /* 0x000fe200000001ff */
[----:B------:R-:W-:Y:S02]  /*62d0*/  MOV R17, R18 ;  /* 0x0000001200117202 */ /* 0x000fe40000000f00 */
[----:B------:R-:W-:Y:S02]  /*62e0*/  MOV R25, RZ ;  /* 0x000000ff00197202 */ /* 0x000fe40000000f00 */
[----:B------:R-:W-:-:S02]  /*62f0*/  MOV R23, 0xffffffff ;  /* 0xffffffff00177802 */ /* 0x000fc40000000f00 */
[----:B------:R-:W-:Y:S02]  /*6300*/  MOV R16, 0x6320 ;  /* 0x0000632000107802 */ /* 0x000fe40000000f00 */
[----:B------:R-:W-:Y:S05]  /*6310*/  CALL.REL.NOINC `($__internal_86_$__cuda_sm70_shflsync_up) ;  /* 0x000008c000007944 */ /* 0x000fea0003c00000 */
[----:B-1----:R-:W-:Y:S05]  /*6320*/  BRA `(.L_x_2138) ;  /* 0xffffc18000007947 */ /* 0x002fea000383ffff */
.L_x_2090:
[----:B------:R-:W-:Y:S01]  /*6330*/  HFMA2.MMA R19, -RZ, RZ, 0, 5.9604644775390625e-08 ;  /* 0x00000001ff137435 */ /* 0x000fe200000001ff */
[----:B------:R-:W-:Y:S02]  /*6340*/  MOV R17, R16 ;  /* 0x0000001000117202 */ /* 0x000fe40000000f00 */
[----:B------:R-:W-:Y:S02]  /*6350*/  MOV R25, RZ ;  /* 0x000000ff00197202 */ /* 0x000fe40000000f00 */
[----:B------:R-:W-:Y:S02]  /*6360*/  MOV R23, 0xffffffff ;  /* 0xffffffff00177802 */ /* 0x000fe40000000f00 */
[----:B------:R-:W-:Y:S02]  /*6370*/  MOV R16, 0x6390 ;  /* 0x0000639000107802 */ /* 0x000fe40000000f00 */
[----:B-12--5:R-:W-:Y:S05]  /*6380*/  CALL.REL.NOINC `($__internal_86_$__cuda_sm70_shflsync_up) ;  /* 0x0000085000007944 */ /* 0x026fea0003c00000 */
[----:B-1----:R-:W-:Y:S01]  /*6390*/  MOV R20, R19 ;  /* 0x0000001300147202 */ /* 0x002fe20000000f00 */
[----:B------:R-:W-:Y:S01]  /*63a0*/  HFMA2.MMA R19, -RZ, RZ, 0, 5.9604644775390625e-08 ;  /* 0x00000001ff137435 */ /* 0x000fe200000001ff */
[----:B------:R-:W-:Y:S02]  /*63b0*/  MOV R17, R18 ;  /* 0x0000001200117202 */ /* 0x000fe40000000f00 */
[----:B------:R-:W-:-:S02]  /*63c0*/  MOV R25, RZ ;  /* 0x000000ff00197202 */ /* 0x000fc40000000f00 */
[----:B------:R-:W-:Y:S02]  /*63d0*/  MOV R23, 0xffffffff ;  /* 0xffffffff00177802 */ /* 0x000fe40000000f00 */
[----:B------:R-:W-:Y:S02]  /*63e0*/  MOV R16, 0x6400 ;  /* 0x0000640000107802 */ /* 0x000fe40000000f00 */
[----:B------:R-:W-:Y:S05]  /*63f0*/  CALL.REL.NOINC `($__internal_86_$__cuda_sm70_shflsync_up) ;  /* 0x000007e000007944 */ /* 0x000fea0003c00000 */
[----:B------:R-:W-:Y:S01]  /*6400*/  HFMA2.MMA R159, -RZ, RZ, 0, 0 ;  /* 0x00000000ff9f7435 */ /* 0x000fe200000001ff */
[----:B------:R-:W-:Y:S02]  /*6410*/  MOV R16, R20 ;  /* 0x0000001400107202 */ /* 0x000fe40000000f00 */
[----:B-1----:R-:W-:Y:S02]  /*6420*/  MOV R18, R19 ;  /* 0x0000001300127202 */ /* 0x002fe40000000f00 */
[----:B------:R-:W-:Y:S02]  /*6430*/  MOV R26, R136 ;  /* 0x00000088001a7202 */ /* 0x000fe40000000f00 */
[----:B------:R-:W-:Y:S02]  /*6440*/  MOV R27, 0x6460 ;  /* 0x00006460001b7802 */ /* 0x000fe40000000f00 */
[----:B------:R-:W-:Y:S05]  /*6450*/  CALL.REL.NOINC `($__internal_85_$__cuda_sm70_shflsync_idx_p) ;  /* 0x000006e000007944 */ /* 0x000fea0003c00000 */
[----:B-1----:R-:W-:Y:S01]  /*6460*/  MOV R20, R159 ;  /* 0x0000009f00147202 */ /* 0x002fe20000000f00 */
[----:B------:R-:W-:Y:S01]  /*6470*/  HFMA2.MMA R159, -RZ, RZ, 0, 0 ;  /* 0x00000000ff9f7435 */ /* 0x000fe200000001ff */
[----:B------:R-:W-:-:S02]  /*6480*/  MOV R26, R137 ;  /* 0x00000089001a7202 */ /* 0x000fc40000000f00 */
[----:B------:R-:W-:-:S03]  /*6490*/  MOV R27, 0x64b0 ;  /* 0x000064b0001b7802 */ /* 0x000fc60000000f00 */
[----:B--2--5:R-:W-:Y:S05]  /*64a0*/  CALL.REL.NOINC `($__internal_85_$__cuda_sm70_shflsync_idx_p) ;  /* 0x0000069000007944 */ /* 0x024fea0003c00000 */
[----:B-1----:R-:W-:Y:S01]  /*64b0*/  MOV R21, R159 ;  /* 0x0000009f00157202 */ /* 0x002fe20000000f00 */
[----:B--2--5:R-:W-:Y:S05]  /*64c0*/  BRA `(.L_x_2139) ;  /* 0xffffc13000007947 */ /* 0x024fea000383ffff */
.L_x_2093:
[----:B------:R-:W-:Y:S01]  /*64d0*/  HFMA2.MMA R159, -RZ, RZ, 0, 5.9604644775390625e-08 ;  /* 0x00000001ff9f7435 */ /* 0x000fe200000001ff */
[----:B------:R-:W-:Y:S02]  /*64e0*/  MOV R27, R30 ;  /* 0x0000001e001b7202 */ /* 0x000fe40000000f00 */
[----:B------:R-:W-:-:S03]  /*64f0*/  MOV R26, 0x6510 ;  /* 0x00006510001a7802 */ /* 0x000fc60000000f00 */
[----:B------:R-:W-:Y:S05]  /*6500*/  CALL.REL.NOINC `($__internal_84_$__cuda_sm70_shflsync_down) ;  /* 0x000005a000007944 */ /* 0x000fea0003c00000 */
[----:B-1----:R-:W-:Y:S01]  /*6510*/  MOV R28, R159 ;  /* 0x0000009f001c7202 */ /* 0x002fe20000000f00 */
[----:B0-2--5:R-:W-:Y:S05]  /*6520*/  BRA `(.L_x_2140) ;  /* 0xffffc75000007947 */ /* 0x025fea000383ffff */
.L_x_2094:
[----:B------:R-:W-:Y:S01]  /*6530*/  HFMA2.MMA R159, -RZ, RZ, 0, 5.9604644775390625e-08 ;  /* 0x00000001ff9f7435 */ /* 0x000fe200000001ff */
[----:B------:R-:W-:Y:S02]  /*6540*/  MOV R27, R31 ;  /* 0x0000001f001b7202 */ /* 0x000fe40000000f00 */
[----:B------:R-:W-:-:S03]  /*6550*/  MOV R26, 0x6570 ;  /* 0x00006570001a7802 */ /* 0x000fc60000000f00 */
[----:B01----:R-:W-:Y:S05]  /*6560*/  CALL.REL.NOINC `($__internal_84_$__cuda_sm70_shflsync_down) ;  /* 0x0000054000007944 */ /* 0x003fea0003c00000 */
[C---:B------:R-:W-:Y:S02]  /*6570*/  FMUL.FTZ R28, R30.reuse, R28 ;  /* 0x0000001c1e1c7220 */ /* 0x040fe40000410000 */
[----:B-1----:R-:W-:Y:S01]  /*6580*/  FFMA.FTZ R26, R30, R159, R31 ;  /* 0x0000009f1e1a7223 */ /* 0x002fe2000001001f */
[----:B------:R-:W-:-:S02]  /*6590*/  MOV R159, 0x2 ;  /* 0x00000002009f7802 */ /* 0x000fc40000000f00 */
[----:B------:R-:W-:Y:S02]  /*65a0*/  FSEL R30, R30, R28, !P4 ;  /* 0x0000001c1e1e7208 */ /* 0x000fe40006000000 */
[----:B------:R-:W-:Y:S02]  /*65b0*/  FSEL R31, R31, R26, !P4 ;  /* 0x0000001a1f1f7208 */ /* 0x000fe40006000000 */
[----:B------:R-:W-:Y:S02]  /*65c0*/  MOV R27, R30 ;  /* 0x0000001e001b7202 */ /* 0x000fe40000000f00 */
[----:B------:R-:W-:Y:S02]  /*65d0*/  MOV R26, 0x65f0 ;  /* 0x000065f0001a7802 */ /* 0x000fe40000000f00 */
[----:B0-2--5:R-:W-:Y:S05]  /*65e0*/  CALL.REL.NOINC `($__internal_84_$__cuda_sm70_shflsync_down) ;  /* 0x000004c000007944 */ /* 0x025fea0003c00000 */
[----:B-1----:R-:W-:Y:S01]  /*65f0*/  MOV R28, R159 ;  /* 0x0000009f001c7202 */ /* 0x002fe20000000f00 */
[----:B------:R-:W-:Y:S01]  /*6600*/  HFMA2.MMA R159, -RZ, RZ, 0, 1.1920928955078125e-07 ;  /* 0x00000002ff9f7435 */ /* 0x000fe200000001ff */
[----:B------:R-:W-:Y:S02]  /*6610*/  MOV R27, R31 ;  /* 0x0000001f001b7202 */ /* 0x000fe40000000f00 */
[----:B------:R-:W-:-:S03]  /*6620*/  MOV R26, 0x6640 ;  /* 0x00006640001a7802 */ /* 0x000fc60000000f00 */
[----:B0-2--5:R-:W-:Y:S05]  /*6630*/  CALL.REL.NOINC `($__internal_84_$__cuda_sm70_shflsync_down) ;  /* 0x0000047000007944 */ /* 0x025fea0003c00000 */
[----:B-1----:R-:W-:Y:S01]  /*6640*/  @!P3 FFMA.FTZ R31, R30, R159, R31 ;  /* 0x0000009f1e1fb223 */ /* 0x002fe2000001001f */
[----:B------:R-:W-:Y:S01]  /*6650*/  MOV R159, 0x4 ;  /* 0x00000004009f7802 */ /* 0x000fe20000000f00 */
[----:B------:R-:W-:Y:S01]  /*6660*/  @!P3 FMUL.FTZ R30, R28, R30 ;  /* 0x0000001e1c1eb220 */ /* 0x000fe20000410000 */
[----:B------:R-:W-:-:S04]  /*6670*/  MOV R26, 0x66a0 ;  /* 0x000066a0001a7802 */ /* 0x000fc80000000f00 */
[----:B------:R-:W-:Y:S02]  /*6680*/  MOV R27, R30 ;  /* 0x0000001e001b7202 */ /* 0x000fe40000000f00 */
[----:B0-2--5:R-:W-:Y:S05]  /*6690*/  CALL.REL.NOINC `($__internal_84_$__cuda_sm70_shflsync_down) ;  /* 0x0000041000007944 */ /* 0x025fea0003c00000 */
[----:B-1----:R-:W-:Y:S01]  /*66a0*/  MOV R28, R159 ;  /* 0x0000009f001c7202 */ /* 0x002fe20000000f00 */
[----:B------:R-:W-:Y:S01]  /*66b0*/  HFMA2.MMA R159, -RZ, RZ, 0, 2.384185791015625e-07 ;  /* 0x00000004ff9f7435 */ /* 0x000fe200000001ff */
[----:B------:R-:W-:Y:S02]  /*66c0*/  MOV R27, R31 ;  /* 0x0000001f001b7202 */ /* 0x000fe40000000f00 */
[----:B------:R-:W-:-:S03]  /*66d0*/  MOV R26, 0x66f0 ;  /* 0x000066f0001a7802 */ /* 0x000fc60000000f00 */
[----:B0-2--5:R-:W-:Y:S05]  /*66e0*/  CALL.REL.NOINC `($__internal_84_$__cuda_sm70_shflsync_down) ;  /* 0x000003c000007944 */ /* 0x025fea0003c00000 */
[----:B-1----:R-:W-:Y:S01]  /*66f0*/  @!P2 FFMA.FTZ R31, R30, R159, R31 ;  /* 0x0000009f1e1fa223 */ /* 0x002fe2000001001f */
[----:B------:R-:W-:Y:S01]  /*6700*/  HFMA2.MMA R159, -RZ, RZ, 0, 4.76837158203125e-07 ;  /* 0x00000008ff9f7435 */ /* 0x000fe200000001ff */
[----:B------:R-:W-:Y:S01]  /*6710*/  @!P2 FMUL.FTZ R30, R28, R30 ;  /* 0x0000001e1c1ea220 */ /* 0x000fe20000410000 */
[----:B------:R-:W-:Y:S02]  /*6720*/  MOV R26, 0x6770 ;  /* 0x00006770001a7802 */ /* 0x000fe40000000f00 */
[----:B------:R-:W-:Y:S02]  /*6730*/  MOV R28, R31 ;  /* 0x0000001f001c7202 */ /* 0x000fe40000000f00 */
[----:B------:R-:W-:-:S04]  /*6740*/  MOV R31, R30 ;  /* 0x0000001e001f7202 */ /* 0x000fc80000000f00 */
[----:B------:R-:W-:Y:S02]  /*6750*/  MOV R27, R31 ;  /* 0x0000001f001b7202 */ /* 0x000fe40000000f00 */
[----:B0-2--5:R-:W-:Y:S05]  /*6760*/  CALL.REL.NOINC `($__internal_84_$__cuda_sm70_shflsync_down) ;  /* 0x0000034000007944 */ /* 0x025fea0003c00000 */
[----:B-1----:R-:W-:Y:S01]  /*6770*/  MOV R29, R159 ;  /* 0x0000009f001d7202 */ /* 0x002fe20000000f00 */
[----:B------:R-:W-:Y:S01]  /*6780*/  HFMA2.MMA R159, -RZ, RZ, 0, 4.76837158203125e-07 ;  /* 0x00000008ff9f7435 */ /* 0x000fe200000001ff */
[----:B------:R-:W-:Y:S02]  /*6790*/  MOV R27, R28 ;  /* 0x0000001c001b7202 */ /* 0x000fe40000000f00 */
[----:B------:R-:W-:-:S03]  /*67a0*/  MOV R26, 0x67c0 ;  /* 0x000067c0001a7802 */ /* 0x000fc60000000f00 */
[----:B0-2--5:R-:W-:Y:S05]  /*67b0*/  CALL.REL.NOINC `($__internal_84_$__cuda_sm70_shflsync_down) ;  /* 0x000002f000007944 */ /* 0x025fea0003c00000 */
[----:B-1----:R-:W-:Y:S01]  /*67c0*/  @!P1 FFMA.FTZ R28, R31, R159, R28 ;  /* 0x0000009f1f1c9223 */ /* 0x002fe2000001001c */
[----:B------:R-:W-:Y:S01]  /*67d0*/  HFMA2.MMA R159, -RZ, RZ, 0, 9.5367431640625e-07 ;  /* 0x00000010ff9f7435 */ /* 0x000fe200000001ff */
[----:B------:R-:W-:Y:S01]  /*67e0*/  @!P1 FMUL.FTZ R31, R29, R31 ;  /* 0x0000001f1d1f9220 */ /* 0x000fe20000410000 */
[----:B------:R-:W-:Y:S02]  /*67f0*/  MOV R26, 0x6830 ;  /* 0x00006830001a7802 */ /* 0x000fe40000000f00 */
[----:B------:R-:W-:Y:S02]  /*6800*/  MOV R30, R28 ;  /* 0x0000001c001e7202 */ /* 0x000fe40000000f00 */
[----:B------:R-:W-:-:S02]  /*6810*/  MOV R27, R31 ;  /* 0x0000001f001b7202 */ /* 0x000fc40000000f00 */
[----:B0-2--5:R-:W-:Y:S05]  /*6820*/  CALL.REL.NOINC `($__internal_84_$__cuda_sm70_shflsync_down) ;  /* 0x0000028000007944 */ /* 0x025fea0003c00000 */
[----:B-1----:R-:W-:Y:S01]  /*6830*/  MOV R28, R159 ;  /* 0x0000009f001c7202 */ /* 0x002fe20000000f00 */
[----:B------:R-:W-:Y:S01]  /*6840*/  HFMA2.MMA R159, -RZ, RZ, 0, 9.5367431640625e-07 ;  /* 0x00000010ff9f7435 */ /* 0x000fe200000001ff */
[----:B------:R-:W-:-:S02]  /*6850*/  MOV R27, R30 ;  /* 0x0000001e001b7202 */ /* 0x000fc40000000f00 */
[----:B------:R-:W-:-:S03]  /*6860*/  MOV R26, 0x6880 ;  /* 0x00006880001a7802 */ /* 0x000fc60000000f00 */
[----:B0-2--5:R-:W-:Y:S05]  /*6870*/  CALL.REL.NOINC `($__internal_84_$__cuda_sm70_shflsync_down) ;  /* 0x0000023000007944 */ /* 0x025fea0003c00000 */
[----:B-1----:R-:W-:Y:S01]  /*6880*/  @!P0 FFMA.FTZ R30, R31, R159, R30 ;  /* 0x0000009f1f1e8223 */ /* 0x002fe2000001001e */
[----:B------:R-:W-:Y:S01]  /*6890*/  MOV R159, RZ ;  /* 0x000000ff009f7202 */ /* 0x000fe20000000f00 */
[----:B------:R-:W-:Y:S01]  /*68a0*/  @!P0 FMUL.FTZ R31, R28, R31 ;  /* 0x0000001f1c1f8220 */ /* 0x000fe20000410000 */
[----:B------:R-:W-:-:S04]  /*68b0*/  MOV R27, 0x68e0 ;  /* 0x000068e0001b7802 */ /* 0x000fc80000000f00 */
[----:B------:R-:W-:Y:S02]  /*68c0*/  MOV R26, R31 ;  /* 0x0000001f001a7202 */ /* 0x000fe40000000f00 */
[----:B0-2--5:R-:W-:Y:S05]  /*68d0*/  CALL.REL.NOINC `($__internal_85_$__cuda_sm70_shflsync_idx_p) ;  /* 0x0000026000007944 */ /* 0x025fea0003c00000 */
[----:B-1----:R-:W-:Y:S01]  /*68e0*/  MOV R28, R159 ;  /* 0x0000009f001c7202 */ /* 0x002fe20000000f00 */
[----:B------:R-:W-:Y:S01]  /*68f0*/  HFMA2.MMA R159, -RZ, RZ, 0, 0 ;  /* 0x00000000ff9f7435 */ /* 0x000fe200000001ff */
[----:B------:R-:W-:Y:S02]  /*6900*/  MOV R26, R30 ;  /* 0x0000001e001a7202 */ /* 0x000fe40000000f00 */
[----:B------:R-:W-:-:S03]  /*6910*/  MOV R27, 0x6930 ;  /* 0x00006930001b7802 */ /* 0x000fc60000000f00 */
[----:B--2--5:R-:W-:Y:S05]  /*6920*/  CALL.REL.NOINC `($__internal_85_$__cuda_sm70_shflsync_idx_p) ;  /* 0x0000021000007944 */ /* 0x024fea0003c00000 */
[----:B------:R-:W-:Y:S02]  /*6930*/  MOV R29, R28 ;  /* 0x0000001c001d7202 */ /* 0x000fe40000000f00 */
[----:B-1----:R-:W-:Y:S01]  /*6940*/  MOV R28, R159 ;  /* 0x0000009f001c7202 */ /* 0x002fe20000000f00 */
[----:B------:R-:W-:Y:S01]  /*6950*/  HFMA2.MMA R159, -RZ, RZ, 0, 5.9604644775390625e-08 ;  /* 0x00000001ff9f7435 */ /* 0x000fe200000001ff */
[----:B------:R-:W-:Y:S02]  /*6960*/  MOV R27, R31 ;  /* 0x0000001f001b7202 */ /* 0x000fe40000000f00 */
[----:B------:R-:W-:-:S03]  /*6970*/  MOV R26, 0x6990 ;  /* 0x00006990001a7802 */ /* 0x000fc60000000f00 */
[----:B--2--5:R-:W-:Y:S05]  /*6980*/  CALL.REL.NOINC `($__internal_84_$__cuda_sm70_shflsync_down) ;  /* 0x0000012000007944 */ /* 0x024fea0003c00000 */
[----:B-1----:R-:W-:Y:S01]  /*6990*/  MOV R160, R159 ;  /* 0x0000009f00a07202 */ /* 0x002fe20000000f00 */
[----:B------:R-:W-:Y:S01]  /*69a0*/  HFMA2.MMA R159, -RZ, RZ, 0, 5.9604644775390625e-08 ;  /* 0x00000001ff9f7435 */ /* 0x000fe200000001ff */
[----:B------:R-:W-:-:S02]  /*69b0*/  MOV R27, R30 ;  /* 0x0000001e001b7202 */ /* 0x000fc40000000f00 */
[----:B------:R-:W-:-:S03]  /*69c0*/  MOV R26, 0x69e0 ;  /* 0x000069e0001a7802 */ /* 0x000fc60000000f00 */
[----:B0-2--5:R-:W-:Y:S05]  /*69d0*/  CALL.REL.NOINC `($__internal_84_$__cuda_sm70_shflsync_down) ;  /* 0x000000d000007944 */ /* 0x025fea0003c00000 */
[----:B-1----:R-:W-:Y:S01]  /*69e0*/  MOV R31, R159 ;  /* 0x0000009f001f7202 */ /* 0x002fe20000000f00 */
[----:B------:R-:W-:Y:S01]  /*69f0*/  HFMA2.MMA R159, -RZ, RZ, 0, 0 ;  /* 0x00000000ff9f7435 */ /* 0x000fe200000001ff */
[----:B------:R-:W-:Y:S02]  /*6a00*/  MOV R30, R160 ;  /* 0x000000a0001e7202 */ /* 0x000fe40000000f00 */
[----:B------:R-:W-:Y:S02]  /*6a10*/  MOV R26, R24 ;  /* 0x00000018001a7202 */ /* 0x000fe40000000f00 */
[----:B------:R-:W-:Y:S02]  /*6a20*/  MOV R27, 0x6a40 ;  /* 0x00006a40001b7802 */ /* 0x000fe40000000f00 */
[----:B0-2--5:R-:W-:Y:S05]  /*6a30*/  CALL.REL.NOINC `($__internal_85_$__cuda_sm70_shflsync_idx_p) ;  /* 0x0000010000007944 */ /* 0x025fea0003c00000 */
[----:B-1----:R-:W-:Y:S01]  /*6a40*/  MOV R160, R159 ;  /* 0x0000009f00a07202 */ /* 0x002fe20000000f00 */
[----:B------:R-:W-:Y:S01]  /*6a50*/  HFMA2.MMA R159, -RZ, RZ, 0, 0 ;  /* 0x00000000ff9f7435 */ /* 0x000fe200000001ff */
[----:B------:R-:W-:Y:S02]  /*6a60*/  MOV R26, R25 ;  /* 0x00000019001a7202 */ /* 0x000fe40000000f00 */
[----:B------:R-:W-:-:S03]  /*6a70*/  MOV R27, 0x6a90 ;  /* 0x00006a90001b7802 */ /* 0x000fc60000000f00 */
[----:B--2--5:R-:W-:Y:S05]  /*6a80*/  CALL.REL.NOINC `($__internal_85_$__cuda_sm70_shflsync_idx_p) ;  /* 0x000000b000007944 */ /* 0x024fea0003c00000 */
[----:B-1----:R-:W-:Y:S01]  /*6a90*/  MOV R27, R159 ;  /* 0x0000009f001b7202 */ /* 0x002fe20000000f00 */
[----:B--2--5:R-:W-:Y:S05]  /*6aa0*/  BRA `(.L_x_2141) ;  /* 0xffffc37000007947 */ /* 0x024fea000383ffff */
        .weak           $__internal_84_$__cuda_sm70_shflsync_down
        .type           $__internal_84_$__cuda_sm70_shflsync_down,@function
        .size           $__internal_84_$__cuda_sm70_shflsync_down,($__internal_85_$__cuda_sm70_shflsync_idx_p - $__internal_84_$__cuda_sm70_shflsync_down)
$__internal_84_$__cuda_sm70_shflsync_down:
        /* <DEDUP_REMOVED lines=8> */
[----:B------:R-:W-:Y:S05]  /*6b30*/  RET.REL.NODEC R26 `(_Z25selective_scan_bwd_kernelI32Selective_Scan_bwd_kernel_traitsILi128ELi16ELb1ELb1ELb1ELb0ELb0EffEEv12SSMParamsBwd) ;  /* 0xffff94c01a007950 */ /* 0x000fea0003c3ffff */
        .weak           $__internal_85_$__cuda_sm70_shflsync_idx_p
        .type           $__internal_85_$__cuda_sm70_shflsync_idx_p,@function
        .size           $__internal_85_$__cuda_sm70_shflsync_idx_p,($__internal_86_$__cuda_sm70_shflsync_up - $__internal_85_$__cuda_sm70_shflsync_idx_p)
$__internal_85_$__cuda_sm70_shflsync_idx_p:
        /* <DEDUP_REMOVED lines=9> */
[----:B0-----:R-:W-:Y:S05]  /*6bd0*/  RET.REL.NODEC R26 `(_Z25selective_scan_bwd_kernelI32Selective_Scan_bwd_kernel_traitsILi128ELi16ELb1ELb1ELb1ELb0ELb0EffEEv12SSMParamsBwd) ;  /* 0xffff94201a007950 */ /* 0x001fea0003c3ffff */
        .weak           $__internal_86_$__cuda_sm70_shflsync_up
        .type           $__internal_86_$__cuda_sm70_shflsync_up,@function
        .size           $__internal_86_$__cuda_sm70_shflsync_up,(.L_x_8902 - $__internal_86_$__cuda_sm70_shflsync_up)
$__internal_86_$__cuda_sm70_shflsync_up:
[----:B------:R-:W-:Y:S04]  /*6be0*/  WARPSYNC R23 ;  /* 0x0000001700007348 */ /* 0x000fe80003800000 */
[----:B------:R0:W1:Y:S02]  /*6bf0*/  SHFL.UP PT, R19, R17, R19, R25 ;  /* 0x0400001311137389 */ /* 0x00006400000e0019 */
[----:B0-----:R-:W-:-:S04]  /*6c00*/  MOV R17, 0x0 ;  /* 0x0000000000117802 */ /* 0x001fc80000000f00 */
[----:B------:R-:W-:Y:S05]  /*6c10*/  RET.REL.NODEC R16 `(_Z25selective_scan_bwd_kernelI32Selective_Scan_bwd_kernel_traitsILi128ELi16ELb1ELb1ELb1ELb0ELb0EffEEv12SSMParamsBwd) ;  /* 0xffff93e010007950 */ /* 0x000fea0003c3ffff */
.L_x_2142:
        /* <DEDUP_REMOVED lines=14> */
.L_x_8902:


//--------------------- .text._Z25selective_scan_bwd_kernelI32Selective_Scan_bwd_kernel_traitsILi128ELi16ELb1ELb1ELb1ELb0ELb1EffEEv12SSMParamsBwd --------------------------
	.section	.text._Z25selective_scan_bwd_kernelI32Selective_Scan_bwd_kernel_traitsILi128ELi16ELb1ELb1ELb1ELb0ELb1EffEEv12SSMParamsBwd,"ax",@progbits
	.sectioninfo	@"SHI_REGISTERS=168"
	.align	128
        .global         _Z25selective_scan_bwd_kernelI32Selective_Scan_bwd_kernel_traitsILi128ELi16ELb1ELb1ELb1ELb0ELb1EffEEv12SSMParamsBwd
        .type           _Z25selective_scan_bwd_kernelI32Selective_Scan_bwd_kernel_traitsILi128ELi16ELb1ELb1ELb1ELb0ELb1EffEEv12SSMParamsBwd,@function
        .size           _Z25selective_scan_bwd_kernelI32Selective_Scan_bwd_kernel_traitsILi128ELi16ELb1ELb1ELb1ELb0ELb1EffEEv12SSMParamsBwd,(.L_x_8905 - _Z25selective_scan_bwd_kernelI32Selective_Scan_bwd_kernel_traitsILi128ELi16ELb1ELb1ELb1ELb0ELb1EffEEv12SSMParamsBwd)
        .other          _Z25selective_scan_bwd_kernelI32Selective_Scan_bwd_kernel_traitsILi128ELi16ELb1ELb1ELb1ELb0ELb1EffEEv12SSMParamsBwd,@"STO_CUDA_ENTRY STV_DEFAULT"
_Z25selective_scan_bwd_kernelI32Selective_Scan_bwd_kernel_traitsILi128ELi16ELb1ELb1ELb1ELb0ELb1EffEEv12SSMParamsBwd:
.text._Z25selective_scan_bwd_kernelI32Selective_Scan_bwd_kernel_traitsILi128ELi16ELb1ELb1ELb1ELb0ELb1EffEEv12SSMParamsBwd:
        /* <DEDUP_REMOVED lines=38> */
[----:B------:R-:W-:-:S02]  /*0260*/  UIMAD.WIDE.U32 UR20, UR35, UR28, URZ ;  /* 0x0000001c231472a5 */ /* 0x000fc4000f8e003f */
[----:B------:R-:W-:Y:S02]  /*0270*/  UIMAD UR29, UR35, UR29, UR5 ;  /* 0x0000001d231d72a4 */ /* 0x000fe4000f8e0205 */
[----:B------:R-:W-:Y:S01]  /*0280*/  UISETP.NE.U32.AND UP1, UPT, URZ, UR30, UPT ;  /* 0x0000001e3f00728c */ /* 0x000fe2000bf25070 */
[----:B0-----:R-:W0:Y:S01]  /*0290*/  MUFU.RCP R0, R0 ;  /* 0x0000000000007308 */ /* 0x001e220000001000 */
[----:B------:R-:W-:Y:S02]  /*02a0*/  ULDC.64 UR6, c[0x0][0x1d0] ;  /* 0x0000740000067ab9 */ /* 0x000fe40000000a00 */
[----:B------:R-:W-:Y:S02]  /*02b0*/  UIMAD UR4, UR34, UR6, URZ ;  /* 0x00000006220472a4 */ /* 0x000fe4000f8e023f */
[----:B------:R-:W-:Y:S02]  /*02c0*/  UISETP.NE.AND.EX UP1, UPT, URZ, UR31, UPT, UP1 ;  /* 0x0000001f3f00728c */ /* 0x000fe4000bf25310 */
[----:B------:R-:W-:-:S02]  /*02d0*/  UISETP.NE.U32.AND UP2, UPT, URZ, UR36, UPT ;  /* 0x000000243f00728c */ /* 0x000fc4000bf45070 */
[----:B------:R-:W-:Y:S02]  /*02e0*/  UIMAD.WIDE.U32 UR22, UR35, UR6, URZ ;  /* 0x00000006231672a5 */ /* 0x000fe4000f8e003f */
[----:B------:R-:W-:Y:S02]  /*02f0*/  UIMAD UR4, UR35, UR7, UR4 ;  /* 0x00000007230472a4 */ /* 0x000fe4000f8e0204 */
[----:B------:R-:W-:Y:S02]  /*0300*/  UISETP.NE.AND.EX UP2, UPT, URZ, UR37, UPT, UP2 ;  /* 0x000000253f00728c */ /* 0x000fe4000bf45320 */
[----:B------:R-:W-:Y:S01]  /*0310*/  ULDC.64 UR6, c[0x0][0x190] ;  /* 0x0000640000067ab9 */ /* 0x000fe20000000a00 */
[----:B0-----:R-:W-:Y:S01]  /*0320*/  IADD3 R0, R0, 0xffffffe, RZ ;  /* 0x0ffffffe00007810 */ /* 0x001fe20007ffe0ff */
[----:B------:R-:W-:Y:S02]  /*0330*/  UIMAD UR24, UR34, UR6, URZ ;  /* 0x00000006221872a4 */ /* 0x000fe4000f8e023f */
[----:B------:R-:W-:-:S02]  /*0340*/  UIMAD.WIDE.U32 UR16, UR35, UR14, URZ ;  /* 0x0000000e231072a5 */ /* 0x000fc4000f8e003f */
[----:B------:R-:W-:Y:S01]  /*0350*/  UIMAD UR14, UR34, UR14, URZ ;  /* 0x0000000e220e72a4 */ /* 0x000fe2000f8e023f */
[----:B------:R-:W0:Y:S01]  /*0360*/  F2I.FTZ.U32.TRUNC.NTZ R0, R0 ;  /* 0x0000000000007305 */ /* 0x000e22000021f000 */
[----:B------:R-:W-:Y:S02]  /*0370*/  UMOV UR8, URZ ;  /* 0x0000003f00087c82 */ /* 0x000fe40008000000 */
[----:B------:R-:W-:Y:S02]  /*0380*/  UIMAD.WIDE.U32 UR12, UR35, UR6, URZ ;  /* 0x00000006230c72a5 */ /* 0x000fe4000f8e003f */
[----:B------:R-:W-:Y:S02]  /*0390*/  UIMAD UR24, UR35, UR7, UR24 ;  /* 0x00000007231872a4 */ /* 0x000fe4000f8e0218 */
[----:B------:R-:W-:Y:S02]  /*03a0*/  @UP1 ULEA UR8, UP3, UR19, UR30, 0x2 ;  /* 0x0000001e13081291 */ /* 0x000fe4000f86103f */
[----:B------:R-:W-:-:S02]  /*03b0*/  ULDC.64 UR6, c[0x0][0x1b0] ;  /* 0x00006c0000067ab9 */ /* 0x000fc40000000a00 */
[----:B------:R-:W-:Y:S02]  /*03c0*/  UIMAD UR14, UR35, UR15, UR14 ;  /* 0x0000000f230e72a4 */ /* 0x000fe4000f8e020e */
[----:B------:R-:W-:Y:S02]  /*03d0*/  UIMAD.WIDE.U32 UR10, UR35, UR6, URZ ;  /* 0x00000006230a72a5 */ /* 0x000fe4000f8e003f */
[----:B------:R-:W-:Y:S01]  /*03e0*/  UIMAD UR15, UR34, UR6, URZ ;  /* 0x00000006220f72a4 */ /* 0x000fe2000f8e023f */
[----:B0-----:R0:W4:Y:S01]  /*03f0*/  R2UR UR5, R0 ;  /* 0x00000000000573c2 */ /* 0x00112200000e0000 */
[----:B------:R-:W-:Y:S02]  /*0400*/  UMOV UR9, URZ ;  /* 0x0000003f00097c82 */ /* 0x000fe40008000000 */
[----:B------:R-:W-:Y:S02]  /*0410*/  UIADD3 UR23, UR23, UR4, URZ ;  /* 0x0000000417177290 */ /* 0x000fe4000fffe03f */
[----:B------:R-:W-:-:S02]  /*0420*/  @UP1 ULEA.HI.X UR9, UR19, UR31, UR18, 0x2, UP3 ;  /* 0x0000001f13091291 */ /* 0x000fc400098f1412 */
[----:B------:R-:W-:Y:S01]  /*0430*/  UMOV UR6, URZ ;  /* 0x0000003f00067c82 */ /* 0x000fe20008000000 */
[----:B0-----:R-:W-:Y:S01]  /*0440*/  IABS R0, UR19 ;  /* 0x0000001300007c13 */ /* 0x001fe20008000000 */
[----:B------:R-:W-:Y:S02]  /*0450*/  UMOV UR4, URZ ;  /* 0x0000003f00047c82 */ /* 0x000fe40008000000 */
[----:B------:R-:W-:Y:S01]  /*0460*/  @UP2 ULEA UR6, UP1, UR19, UR36, 0x2 ;  /* 0x0000002413062291 */ /* 0x000fe2000f82103f */
[----:B------:R-:W0:Y:S01]  /*0470*/  R2UR UR28, R0 ;  /* 0x00000000001c73c2 */ /* 0x000e2200000e0000 */
[----:B------:R-:W-:Y:S02]  /*0480*/  UIMAD UR15, UR35, UR7, UR15 ;  /* 0x00000007230f72a4 */ /* 0x000fe4000f8e020f */
[----:B------:R-:W-:Y:S02]  /*0490*/  ULDC.64 UR30, c[0x0][0x1d8] ;  /* 0x00007600001e7ab9 */ /* 0x000fe40000000a00 */
[----:B------:R-:W-:-:S02]  /*04a0*/  UMOV UR7, URZ ;  /* 0x0000003f00077c82 */ /* 0x000fc40008000000 */
[----:B------:R-:W-:Y:S02]  /*04b0*/  @UP2 ULEA.HI.X UR7, UR19, UR37, UR18, 0x2, UP1 ;  /* 0x0000002513072291 */ /* 0x000fe400088f1412 */
[----:B------:R-:W-:Y:S02]  /*04c0*/  UIMAD UR25, UR18, UR30, URZ ;  /* 0x0000001e121972a4 */ /* 0x000fe4000f8e023f */
[----:B------:R-:W-:Y:S02]  /*04d0*/  ULDC.64 UR36, c[0x0][0x1e8] ;  /* 0x00007a0000247ab9 */ /* 0x000fe40000000a00 */
[----:B----4-:R-:W-:Y:S02]  /*04e0*/  UIADD3 UR33, URZ, -UR5, URZ ;  /* 0x800000053f217290 */ /* 0x010fe4000fffe03f */
[----:B------:R-:W-:Y:S02]  /*04f0*/  UIMAD.WIDE.U32 UR22, UR19, UR30, UR22 ;  /* 0x0000001e131672a5 */ /* 0x000fe4000f8e0016 */
[----:B------:R-:W-:-:S02]  /*0500*/  UIMAD UR33, UR33, UR32, URZ ;  /* 0x00000020212172a4 */ /* 0x000fc4000f8e023f */
[----:B------:R-:W-:Y:S02]  /*0510*/  UIMAD UR30, UR18, UR36, URZ ;  /* 0x00000024121e72a4 */ /* 0x000fe4000f8e023f */
[----:B------:R-:W-:Y:S02]  /*0520*/  UIMAD.WIDE.U32 UR4, UR5, UR33, UR4 ;  /* 0x00000021050472a5 */ /* 0x000fe4000f8e0004 */
[----:B------:R-:W-:Y:S02]  /*0530*/  UIMAD UR30, UR19, UR37, UR30 ;  /* 0x00000025131e72a4 */ /* 0x000fe4000f8e021e */
[----:B0-----:R-:W-:Y:S02]  /*0540*/  UIMAD.WIDE.U32 UR4, UR5, UR28, URZ ;  /* 0x0000001c050472a5 */ /* 0x001fe4000f8e003f */
[----:B------:R-:W-:Y:S02]  /*0550*/  UIMAD UR25, UR19, UR31, UR25 ;  /* 0x0000001f131972a4 */ /* 0x000fe4000f8e0219 */
[----:B------:R-:W-:-:S02]  /*0560*/  UIADD3 UR21, UR21, UR29, URZ ;  /* 0x0000001d15157290 */ /* 0x000fc4000fffe03f */
[----:B------:R-:W-:Y:S02]  /*0570*/  UIADD3 UR17, UR17, UR14, URZ ;  /* 0x0000000e11117290 */ /* 0x000fe4000fffe03f */
[----:B------:R-:W-:Y:S02]  /*0580*/  UMOV UR37, UR5 ;  /* 0x0000000500257c82 */ /* 0x000fe40008000000 */
[----:B------:R-:W-:Y:S02]  /*0590*/  UIADD3 UR31, -UR37, URZ, URZ ;  /* 0x0000003f251f7290 */ /* 0x000fe4000fffe13f */
[----:B------:R-:W-:Y:S02]  /*05a0*/  ULDC.64 UR4, c[0x0][0x280] ;  /* 0x0000a00000047ab9 */ /* 0x000fe40000000a00 */
[----:B------:R-:W-:Y:S02]  /*05b0*/  UIMAD UR31, UR32, UR31, UR28 ;  /* 0x0000001f201f72a4 */ /* 0x000fe4000f8e021c */
[----:B------:R-:W-:-:S02]  /*05c0*/  UIMAD.WIDE.U32 UR20, UR19, UR36, UR20 ;  /* 0x00000024131472a5 */ /* 0x000fc4000f8e0014 */
[----:B------:R-:W-:Y:S02]  /*05d0*/  UISETP.GT.U32.AND UP1, UPT, UR32, UR31, UPT ;  /* 0x0000001f2000728c */ /* 0x000fe4000bf24070 */
[----:B------:R-:W-:Y:S02]  /*05e0*/  ULDC UR36, c[0x0][0x174] ;  /* 0x00005d0000247ab9 */ /* 0x000fe40000000800 */
[----:B------:R-:W-:Y:S02]  /*05f0*/  UIMAD UR28, UR18, UR4, URZ ;  /* 0x00000004121c72a4 */ /* 0x000fe4000f8e023f */
[----:B------:R-:W-:Y:S02]  /*0600*/  ULEA UR14, UR36, 0xfffff800, 0xb ;  /* 0xfffff800240e7891 */ /* 0x000fe4000f8e583f */
[----:B------:R-:W-:Y:S02]  /*0610*/  UIMAD UR38, UR19, UR5, UR28 ;  /* 0x00000005132672a4 */ /* 0x000fe4000f8e021c */
[----:B------:R-:W-:-:S02]  /*0620*/  UIMAD.WIDE.U32 UR4, UR19, UR4, UR16 ;  /* 0x00000004130472a5 */ /* 0x000fc4000f8e0010 */
[----:B------:R-:W-:Y:S02]  /*0630*/  @!UP1 UIADD3 UR31, UR31, -UR32, URZ ;  /* 0x800000201f1f9290 */ /* 0x000fe4000fffe03f */
[----:B------:R-:W-:Y:S02]  /*0640*/  USHF.R.S32.HI UR16, URZ, 0x1f, UR14 ;  /* 0x0000001f3f107899 */ /* 0x000fe4000801140e */
[----:B------:R-:W-:Y:S02]  /*0650*/  UIADD3 UR17, UP2, UR14, UR22, URZ ;  /* 0x000000160e117290 */ /* 0x000fe4000ff5e03f */
[----:B------:R-:W-:Y:S02]  /*0660*/  UISETP.GE.U32.AND UP3, UPT, UR31, UR32, UPT ;  /* 0x000000201f00728c */ /* 0x000fe4000bf66070 */
[----:B------:R-:W-:Y:S02]  /*0670*/  ULDC.64 UR28, c[0x0][0x240] ;  /* 0x00009000001c7ab9 */ /* 0x000fe40000000a00 */
[----:B------:R-:W-:-:S02]  /*0680*/  ULDC UR39, c[0x0][0x178] ;  /* 0x00005e0000277ab9 */ /* 0x000fc40000000800 */
[----:B------:R-:W-:Y:S02]  /*0690*/  UIADD3.X UR25, UR16, UR23, UR25, UP2, !UPT ;  /* 0x0000001710197290 */ /* 0x000fe400097fe419 */
[----:B------:R-:W-:Y:S02]  /*06a0*/  ULEA UR28, UP2, UR17, UR28, 0x2 ;  /* 0x0000001c111c7291 */ /* 0x000fe4000f84103f */
[----:B------:R-:W-:Y:S02]  /*06b0*/  ULOP3.LUT UR33, UR19, UR39, URZ, 0x3c, !UPT ;  /* 0x0000002713217292 */ /* 0x000fe4000f8e3c3f */
[----:B------:R-:W-:Y:S02]  /*06c0*/  UIADD3 UR31, UP4, UR14, UR20, URZ ;  /* 0x000000140e1f7290 */ /* 0x000fe4000ff9e03f */
[----:B------:R-:W-:Y:S02]  /*06d0*/  @!UP1 UIADD3 UR37, UR37, 0x1, URZ ;  /* 0x0000000125259890 */ /* 0x000fe4000fffe03f */
[----:B------:R-:W-:-:S02]  /*06e0*/  ULEA.HI.X UR29, UR17, UR29, UR25, 0x2, UP2 ;  /* 0x0000001d111d7291 */ /* 0x000fc400090f1419 */
[----:B------:R-:W-:Y:S02]  /*06f0*/  UISETP.GE.AND UP2, UPT, UR33, URZ, UPT ;  /* 0x0000003f2100728c */ /* 0x000fe4000bf46270 */
[----:B------:R-:W-:Y:S02]  /*0700*/  UISETP.NE.AND UP1, UPT, URZ, UR39, UPT ;  /* 0x000000273f00728c */ /* 0x000fe4000bf25270 */
[----:B------:R-:W-:Y:S02]  /*0710*/  ULDC.64 UR22, c[0x0][0x248] ;  /* 0x0000920000167ab9 */ /* 0x000fe40000000a00 */
[----:B------:R-:W-:Y:S02]  /*0720*/  UIADD3.X UR20, UR16, UR21, UR30, UP4, !UPT ;  /* 0x0000001510147290 */ /* 0x000fe4000a7fe41e */
[----:B------:R-:W-:Y:S02]  /*0730*/  @UP3 UIADD3 UR37, UR37, 0x1, URZ ;  /* 0x0000000125253890 */ /* 0x000fe4000fffe03f */
[----:B------:R-:W-:-:S02]  /*0740*/  ULEA UR30, UP4, UR31, UR22, 0x2 ;  /* 0x000000161f1e7291 */ /* 0x000fc4000f88103f */
[----:B------:R-:W-:Y:S02]  /*0750*/  UIADD3 UR13, UR13, UR24, URZ ;  /* 0x000000180d0d7290 */ /* 0x000fe4000fffe03f */
[----:B------:R-:W-:Y:S02]  /*0760*/  ULEA.HI.X UR31, UR31, UR23, UR20, 0x2, UP4 ;  /* 0x000000171f1f7291 */ /* 0x000fe4000a0f1414 */
[----:B------:R-:W-:Y:S02]  /*0770*/  ULDC.64 UR32, c[0x0][0x308] ;  /* 0x0000c20000207ab9 */ /* 0x000fe40000000a00 */
[----:B------:R-:W-:Y:S02]  /*0780*/  UMOV UR20, UR37 ;  /* 0x0000002500147c82 */ /* 0x000fe40008000000 */
[----:B------:R-:W-:Y:S02]  /*0790*/  @!UP2 UIADD3 UR20, -UR20, URZ, URZ ;  /* 0x0000003f1414a290 */ /* 0x000fe4000fffe13f */
[----:B------:R-:W-:-:S02]  /*07a0*/  @!UP1 ULOP3.LUT UR20, URZ, UR39, URZ, 0x33, !UPT ;  /* 0x000000273f149292 */ /* 0x000fc4000f8e333f */
[----:B------:R-:W-:Y:S02]  /*07b0*/  UIADD3 UR17, UP2, UR14, UR4, URZ ;  /* 0x000000040e117290 */ /* 0x000fe4000ff5e03f */
[----:B------:R-:W-:Y:S02]  /*07c0*/  USHF.R.S32.HI UR37, URZ, 0x1f, UR20 ;  /* 0x0000001f3f257899 */ /* 0x000fe40008011414 */
[----:B------:R-:W-:Y:S02]  /*07d0*/  UIADD3.X UR21, UR16, UR5, UR38, UP2, !UPT ;  /* 0x0000000510157290 */ /* 0x000fe400097fe426 */
[----:B------:R-:W-:Y:S02]  /*07e0*/  ULEA UR32, UP1, UR17, UR32, 0x2 ;  /* 0x0000002011207291 */ /* 0x000fe4000f82103f */
[----:B------:R-:W-:Y:S02]  /*07f0*/  ULDC.64 UR4, c[0x0][0x1a8] ;  /* 0x00006a0000047ab9 */ /* 0x000fe40000000a00 */
[----:B------:R-:W-:-:S02]  /*0800*/  UIMAD UR22, UR37, UR4, URZ ;  /* 0x00000004251672a4 */ /* 0x000fc4000f8e023f */
[----:B------:R-:W-:Y:S02]  /*0810*/  UIMAD.WIDE.U32 UR12, UR20, UR4, UR12 ;  /* 0x00000004140c72a5 */ /* 0x000fe4000f8e000c */
[----:B------:R-:W-:Y:S02]  /*0820*/  UIMAD UR22, UR20, UR5, UR22 ;  /* 0x00000005141672a4 */ /* 0x000fe4000f8e0216 */
[----:B------:R-:W-:Y:S02]  /*0830*/  ULEA.HI.X UR33, UR17, UR33, UR21, 0x2, UP1 ;  /* 0x0000002111217291 */ /* 0x000fe400088f1415 */
[----:B------:R-:W-:Y:S02]  /*0840*/  ULDC.64 UR4, c[0x0][0x1c8] ;  /* 0x0000720000047ab9 */ /* 0x000fe40000000a00 */
[----:B------:R-:W-:Y:S02]  /*0850*/  UIADD3 UR11, UR11, UR15, URZ ;  /* 0x0000000f0b0b7290 */ /* 0x000fe4000fffe03f */
[----:B------:R-:W-:-:S02]  /*0860*/  UIADD3 UR17, UP1, UR14, UR12, URZ ;  /* 0x0000000c0e117290 */ /* 0x000fc4000ff3e03f */
[----:B------:R-:W-:Y:S02]  /*0870*/  UIADD3 UR15, UR13, UR22, URZ ;  /* 0x000000160d0f7290 */ /* 0x000fe4000fffe03f */
[----:B------:R-:W-:Y:S02]  /*0880*/  UIMAD UR21, UR37, UR4, URZ ;  /* 0x00000004251572a4 */ /* 0x000fe4000f8e023f */
[----:B------:R-:W-:Y:S02]  /*0890*/  ULDC.64 UR38, c[0x0][0x228] ;  /* 0x00008a0000267ab9 */ /* 0x000fe40000000a00 */
[----:B------:R-:W-:Y:S02]  /*08a0*/  UIADD3.X UR15, UR16, UR15, URZ, UP1, !UPT ;  /* 0x0000000f100f7290 */ /* 0x000fe40008ffe43f */
[----:B------:R-:W-:Y:S02]  /*08b0*/  UIMAD.WIDE.U32 UR12, UR20, UR4, UR10 ;  /* 0x00000004140c72a5 */ /* 0x000fe4000f8e000a */
[----:B------:R-:W-:-:S02]  /*08c0*/  UIMAD UR21, UR20, UR5, UR21 ;  /* 0x00000005141572a4 */ /* 0x000fc4000f8e0215 */
[----:B------:R-:W-:Y:S02]  /*08d0*/  ULEA UR38, UP2, UR17, UR38, 0x2 ;  /* 0x0000002611267291 */ /* 0x000fe4000f84103f */
[----:B------:R-:W-:Y:S02]  /*08e0*/  UIADD3 UR14, UP1, UR14, UR12, URZ ;  /* 0x0000000c0e0e7290 */ /* 0x000fe4000ff3e03f */
[----:B------:R-:W-:Y:S02]  /*08f0*/  UIADD3 UR21, UR13, UR21, URZ ;  /* 0x000000150d157290 */ /* 0x000fe4000fffe03f */
[----:B------:R-:W-:Y:S02]  /*0900*/  ULEA.HI.X UR17, UR17, UR39, UR15, 0x2, UP2 ;  /* 0x0000002711117291 */ /* 0x000fe400090f140f */
        /* <DEDUP_REMOVED lines=21> */
[----:B--2---:R1:W0:Y:S01]  /*0a60*/  @P0 R2UR UR5, R2 ;  /* 0x00000000020503c2 */ /* 0x00422200000e0000 */
[----:B------:R-:W-:-:S07]  /*0a70*/  PLOP3.LUT P0, PT, PT, PT, UP1, 0x80, 0x0 ;  /* 0x000000000000781c */ /* 0x000fce0003f0f018 */
[----:B---3--:R1:W2:Y:S06]  /*0a80*/  @P1 R2UR UR4, R4 ;  /* 0x00000000040413c2 */ /* 0x0082ac00000e0000 */
[----:B------:R-:W-:Y:S05]  /*0a90*/  @!P0 BRA `(.L_x_2143) ;  /* 0x00005fc000008947 */ /* 0x000fea0003800000 */
[----:B------:R-:W3:Y:S01]  /*0aa0*/  S2R R0, SR_TID.X ;  /* 0x0000000000007919 */ /* 0x000ee20000002100 */
[----:B------:R-:W-:Y:S02]  /*0ab0*/  ULDC UR21, c[0x0][0x174] ;  /* 0x00005d0000157ab9 */ /* 0x000fe40000000800 */
[----:B------:R-:W-:Y:S01]  /*0ac0*/  UMOV UR36, UR17 ;  /* 0x0000001100247c82 */ /* 0x000fe20008000000 */
[----:B------:R4:W-:Y:S01]  /*0ad0*/  STL [R1+0x10], RZ ;  /* 0x000010ff01007387 */ /* 0x0009e20000100800 */
[----:B------:R-:W-:-:S03]  /*0ae0*/  UMOV UR6, URZ ;  /* 0x0000003f00067c82 */ /* 0x000fc60008000000 */
[----:B------:R4:W-:Y:S01]  /*0af0*/  STL [R1+0x14], RZ ;  /* 0x000014ff01007387 */ /* 0x0009e20000100800 */
[----:B---3--:R-:W-:-:S04]  /*0b00*/  SHF.R.S32.HI R3, RZ, 0x1f, R0 ;  /* 0x0000001fff037819 */ /* 0x008fc80000011400 */
[----:B------:R-:W-:-:S04]  /*0b10*/  LEA.HI R3, R3, R0, RZ, 0x5 ;  /* 0x0000000003037211 */ /* 0x000fc800078f28ff */
[----:B-1--4-:R-:W-:Y:S02]  /*0b20*/  SHF.R.S32.HI R2, RZ, 0x5, R3 ;  /* 0x00000005ff027819 */ /* 0x012fe40000011403 */
.L_x_2194:
        /* <DEDUP_REMOVED lines=18> */
[----:B------:R-:W-:-:S03]  /*0c50*/  IMAD.WIDE R8, R151, 0x10, R8 ;  /* 0x0000001097087825 */ /* 0x000fc600078e0208 */
[----:B------:R-:W-:Y:S01]  /*0c60*/  SHF.L.U32 R2, R36, 0x4, RZ ;  /* 0x0000000424027819 */ /* 0x000fe200000006ff */
[----:B------:R-:W-:-:S04]  /*0c70*/  IMAD R36, R106, 0x3, R36 ;  /* 0x000000036a247824 */ /* 0x000fc800078e0224 */
[----:B---3--:R-:W-:Y:S04]  /*0c80*/  STS.128 [R2], R12 ;  /* 0x0000000c02007388 */ /* 0x008fe80000000c00 */
[----:B----4-:R-:W-:Y:S04]  /*0c90*/  STS.128 [R2+0x200], R16 ;  /* 0x0002001002007388 */ /* 0x010fe80000000c00 */
        /* <DEDUP_REMOVED lines=8> */
[----:B------:R-:W3:Y:S04]  /*0d20*/  LDG.E.128 R28, [R8.64] ;  /* 0x0000001a081c7981 */ /* 0x000ee8000c1e1d00 */
[----:B-1----:R-:W4:Y:S04]  /*0d30*/  LDG.E.128 R20, [R8.64+0x200] ;  /* 0x0002001a08147981 */ /* 0x002f28000c1e1d00 */
[----:B--2---:R-:W2:Y:S04]  /*0d40*/  LDG.E.128 R24, [R8.64+0x400] ;  /* 0x0004001a08187981 */ /* 0x004ea8000c1e1d00 */
[----:B------:R-:W5:Y:S01]  /*0d50*/  LDG.E.128 R32, [R8.64+0x600] ;  /* 0x0006001a08207981 */ /* 0x000f62000c1e1d00 */
[----:B------:R-:W-:-:S02]  /*0d60*/  MOV R16, UR32 ;  /* 0x0000002000107c02 */ /* 0x000fc40008000f00 */
[----:B------:R-:W-:-:S05]  /*0d70*/  MOV R17, UR33 ;  /* 0x0000002100117c02 */ /* 0x000fca0008000f00 */
[----:B------:R-:W-:Y:S01]  /*0d80*/  IMAD.WIDE R16, R151, 0x10, R16 ;  /* 0x0000001097107825 */ /* 0x000fe200078e0210 */
[----:B---3--:R1:W-:Y:S04]  /*0d90*/  STS.128 [R2], R28 ;  /* 0x0000001c02007388 */ /* 0x0083e80000000c00 */
[----:B----4-:R-:W-:Y:S04]  /*0da0*/  STS.128 [R2+0x200], R20 ;  /* 0x0002001402007388 */ /* 0x010fe80000000c00 */
[----:B--2---:R2:W-:Y:S04]  /*0db0*/  STS.128 [R2+0x400], R24 ;  /* 0x0004001802007388 */ /* 0x0045e80000000c00 */
[----:B-----5:R3:W-:Y:S01]  /*0dc0*/  STS.128 [R2+0x600], R32 ;  /* 0x0006002002007388 */ /* 0x0207e20000000c00 */
[----:B------:R-:W-:-:S06]  /*0dd0*/  NOP ;  /* 0x0000000000007918 */ /* 0x000fcc0000000000 */
[----:B------:R-:W-:Y:S04]  /*0de0*/  LDS.128 R12, [R36.X16] ;  /* 0x00000000240c7984 */ /* 0x000fe8000000cc00 */
[----:B------:R-:W-:Y:S04]  /*0df0*/  LDS.128 R4, [R36.X16+0x10] ;  /* 0x0000100024047984 */ /* 0x000fe8000000cc00 */
[----:B------:R-:W-:Y:S04]  /*0e00*/  LDS.128 R124, [R36.X16+0x20] ;  /* 0x00002000247c7984 */ /* 0x000fe8000000cc00 */
[----:B------:R-:W-:Y:S04]  /*0e10*/  LDS.128 R8, [R36.X16+0x30] ;  /* 0x0000300024087984 */ /* 0x000fe8000000cc00 */
[----:B------:R-:W-:Y:S06]  /*0e20*/  BAR.SYNC.DEFER_BLOCKING 0x0 ;  /* 0x0000000000007b1d */ /* 0x000fec0000010000 */
[----:B-1----:R-:W4:Y:S04]  /*0e30*/  LDG.E.128 R28, [R16.64] ;  /* 0x0000001a101c7981 */ /* 0x002f28000c1e1d00 */
[----:B------:R-:W5:Y:S04]  /*0e40*/  LDG.E.128 R40, [R16.64+0x200] ;  /* 0x0002001a10287981 */ /* 0x000f68000c1e1d00 */
[----:B--2---:R-:W2:Y:S04]  /*0e50*/  LDG.E.128 R24, [R16.64+0x400] ;  /* 0x0004001a10187981 */ /* 0x004ea8000c1e1d00 */
[----:B---3--:R-:W3:Y:S01]  /*0e60*/  LDG.E.128 R32, [R16.64+0x600] ;  /* 0x0006001a10207981 */ /* 0x008ee2000c1e1d00 */
[----:B------:R-:W-:-:S02]  /*0e70*/  ULEA UR16, UR16, UR6, 0xb ;  /* 0x0000000610107291 */ /* 0x000fc4000f8e583f */
[----:B------:R-:W-:Y:S02]  /*0e80*/  UIMAD UR7, UR18, UR22, URZ ;  /* 0x00000016120772a4 */ /* 0x000fe4000f8e023f */
[----:B------:R-:W-:Y:S02]  /*0e90*/  USHF.R.S32.HI UR17, URZ, 0x1f, UR16 ;  /* 0x0000001f3f117899 */ /* 0x000fe40008011410 */
[----:B------:R-:W-:Y:S02]  /*0ea0*/  UIMAD UR7, UR19, UR23, UR7 ;  /* 0x00000017130772a4 */ /* 0x000fe4000f8e0207 */
[----:B------:R-:W-:-:S04]  /*0eb0*/  UIMAD.WIDE.U32 UR22, UR19, UR22, UR16 ;  /* 0x00000016131672a5 */ /* 0x000fc8000f8e0010 */
        /* <DEDUP_REMOVED lines=13> */
[----:B----4-:R-:W-:Y:S04]  /*0f90*/  STS.128 [R2], R28 ;  /* 0x0000001c02007388 */ /* 0x010fe80000000c00 */
[----:B-----5:R1:W-:Y:S04]  /*0fa0*/  STS.128 [R2+0x200], R40 ;  /* 0x0002002802007388 */ /* 0x0203e80000000c00 */
[----:B--2---:R2:W-:Y:S04]  /*0fb0*/  STS.128 [R2+0x400], R24 ;  /* 0x0004001802007388 */ /* 0x0045e80000000c00 */
[----:B---3--:R-:W-:Y:S01]  /*0fc0*/  STS.128 [R2+0x600], R32 ;  /* 0x0006002002007388 */ /* 0x008fe20000000c00 */
[----:B------:R-:W-:-:S06]  /*0fd0*/  NOP ;  /* 0x0000000000007918 */ /* 0x000fcc0000000000 */
[----:B------:R-:W-:Y:S04]  /*0fe0*/  LDS.128 R16, [R36.X16] ;  /* 0x0000000024107984 */ /* 0x000fe8000000cc00 */
[----:B------:R-:W-:Y:S04]  /*0ff0*/  LDS.128 R64, [R36.X16+0x10] ;  /* 0x0000100024407984 */ /* 0x000fe8000000cc00 */
[----:B------:R-:W-:Y:S04]  /*1000*/  LDS.128 R56, [R36.X16+0x20] ;  /* 0x0000200024387984 */ /* 0x000fe8000000cc00 */
[----:B------:R-:W-:Y:S04]  /*1010*/  LDS.128 R48, [R36.X16+0x30] ;  /* 0x0000300024307984 */ /* 0x000fe8000000cc00 */
[----:B------:R-:W-:Y:S06]  /*1020*/  BAR.SYNC.DEFER_BLOCKING 0x0 ;  /* 0x0000000000007b1d */ /* 0x000fec0000010000 */
[----:B------:R-:W3:Y:S04]  /*1030*/  LDG.E.128 R44, [R20.64+-0x2000] ;  /* 0xffe0001a142c7981 */ /* 0x000ee8000c1e1d00 */
[----:B-1----:R-:W4:Y:S04]  /*1040*/  LDG.E.128 R40, [R20.64+-0x1e00] ;  /* 0xffe2001a14287981 */ /* 0x002f28000c1e1d00 */
[----:B------:R-:W5:Y:S04]  /*1050*/  LDG.E.128 R72, [R20.64+-0x1c00] ;  /* 0xffe4001a14487981 */ /* 0x000f68000c1e1d00 */
[----:B------:R-:W2:Y:S01]  /*1060*/  LDG.E.128 R76, [R20.64+-0x1a00] ;  /* 0xffe6001a144c7981 */ /* 0x000ea2000c1e1d00 */
[----:B------:R-:W-:-:S04]  /*1070*/  UIMAD UR7, UR18, UR22, URZ ;  /* 0x00000016120772a4 */ /* 0x000fc8000f8e023f */
        /* <DEDUP_REMOVED lines=15> */
[----:B---3--:R-:W-:Y:S04]  /*1170*/  STS.128 [R2], R44 ;  /* 0x0000002c02007388 */ /* 0x008fe80000000c00 */
[----:B----4-:R1:W-:Y:S04]  /*1180*/  STS.128 [R2+0x200], R40 ;  /* 0x0002002802007388 */ /* 0x0103e80000000c00 */
[----:B-----5:R-:W-:Y:S04]  /*1190*/  STS.128 [R2+0x400], R72 ;  /* 0x0004004802007388 */ /* 0x020fe80000000c00 */
[----:B--2---:R-:W-:Y:S01]  /*11a0*/  STS.128 [R2+0x600], R76 ;  /* 0x0006004c02007388 */ /* 0x004fe20000000c00 */
[----:B------:R-:W-:-:S06]  /*11b0*/  NOP ;  /* 0x0000000000007918 */ /* 0x000fcc0000000000 */
[----:B------:R-:W2:Y:S04]  /*11c0*/  LDS.128 R20, [R36.X16] ;  /* 0x0000000024147984 */ /* 0x000ea8000000cc00 */
[----:B------:R-:W3:Y:S04]  /*11d0*/  LDS.128 R68, [R36.X16+0x10] ;  /* 0x0000100024447984 */ /* 0x000ee8000000cc00 */
[----:B------:R-:W4:Y:S04]  /*11e0*/  LDS.128 R60, [R36.X16+0x20] ;  /* 0x00002000243c7984 */ /* 0x000f28000000cc00 */
[----:B------:R-:W2:Y:S04]  /*11f0*/  LDS.128 R52, [R36.X16+0x30] ;  /* 0x0000300024347984 */ /* 0x000ea8000000cc00 */
[----:B------:R-:W-:Y:S06]  /*1200*/  BAR.SYNC.DEFER_BLOCKING 0x0 ;  /* 0x0000000000007b1d */ /* 0x000fec0000010000 */
[----:B------:R0:W5:Y:S04]  /*1210*/  LDG.E.128 R24, [R28.64+-0x2000] ;  /* 0xffe0001a1c187981 */ /* 0x000168000c1e1d00 */
[----:B-1----:R0:W5:Y:S04]  /*1220*/  LDG.E.128 R40, [R28.64+-0x1e00] ;  /* 0xffe2001a1c287981 */ /* 0x002168000c1e1d00 */
[----:B------:R0:W5:Y:S04]  /*1230*/  LDG.E.128 R32, [R28.64+-0x1c00] ;  /* 0xffe4001a1c207981 */ /* 0x000168000c1e1d00 */
[----:B------:R0:W5:Y:S01]  /*1240*/  LDG.E.128 R44, [R28.64+-0x1a00] ;  /* 0xffe6001a1c2c7981 */ /* 0x000162000c1e1d00 */
[----:B--2---:R-:W-:Y:S01]  /*1250*/  FMUL.FTZ R30, R20, -1.4426950216293334961 ;  /* 0xbfb8aa3b141e7820 */ /* 0x004fe20000410000 */
[----:B------:R-:W-:Y:S01]  /*1260*/  LEA R112, R106, R3, 0x2 ;  /* 0x000000036a707211 */ /* 0x000fe200078e10ff */
[----:B------:R-:W-:-:S02]  /*1270*/  FMUL.FTZ R31, R21, -1.4426950216293334961 ;  /* 0xbfb8aa3b151f7820 */ /* 0x000fc40000410000 */
[----:B------:R-:W-:Y:S02]  /*1280*/  FMUL.FTZ R38, R23, -1.4426950216293334961 ;  /* 0xbfb8aa3b17267820 */ /* 0x000fe40000410000 */
[----:B------:R-:W-:Y:S01]  /*1290*/  FMUL.FTZ R37, R22, -1.4426950216293334961 ;  /* 0xbfb8aa3b16257820 */ /* 0x000fe20000410000 */
[----:B------:R-:W1:Y:S01]  /*12a0*/  MUFU.EX2 R30, R30 ;  /* 0x0000001e001e7308 */ /* 0x000e620000000800 */
[----:B---3--:R-:W-:Y:S02]  /*12b0*/  FMUL.FTZ R74, R71, -1.4426950216293334961 ;  /* 0xbfb8aa3b474a7820 */ /* 0x008fe40000410000 */
[----:B0-----:R-:W-:Y:S02]  /*12c0*/  FMUL.FTZ R29, R70, -1.4426950216293334961 ;  /* 0xbfb8aa3b461d7820 */ /* 0x001fe40000410000 */
[----:B------:R-:W-:Y:S02]  /*12d0*/  FMUL.FTZ R28, R69, -1.4426950216293334961 ;  /* 0xbfb8aa3b451c7820 */ /* 0x000fe40000410000 */
[----:B----4-:R-:W-:Y:S01]  /*12e0*/  FMUL.FTZ R75, R61, -1.4426950216293334961 ;  /* 0xbfb8aa3b3d4b7820 */ /* 0x010fe20000410000 */
[----:B------:R-:W0:Y:S01]  /*12f0*/  MUFU.EX2 R31, R31 ;  /* 0x0000001f001f7308 */ /* 0x000e220000000800 */
[----:B------:R-:W-:-:S02]  /*1300*/  FMUL.FTZ R77, R62, -1.4426950216293334961 ;  /* 0xbfb8aa3b3e4d7820 */ /* 0x000fc40000410000 */
[----:B------:R-:W-:Y:S02]  /*1310*/  FMUL.FTZ R39, R68, -1.4426950216293334961 ;  /* 0xbfb8aa3b44277820 */ /* 0x000fe40000410000 */
[----:B------:R-:W-:Y:S02]  /*1320*/  FMUL.FTZ R72, R52, -1.4426950216293334961 ;  /* 0xbfb8aa3b34487820 */ /* 0x000fe40000410000 */
[----:B------:R-:W-:Y:S01]  /*1330*/  FMUL.FTZ R73, R63, -1.4426950216293334961 ;  /* 0xbfb8aa3b3f497820 */ /* 0x000fe20000410000 */
[----:B------:R2:W3:Y:S01]  /*1340*/  MUFU.EX2 R78, R38 ;  /* 0x00000026004e7308 */ /* 0x0004e20000000800 */
[----:B-1----:R-:W-:-:S07]  /*1350*/  FADD.FTZ R30, R30, 1 ;  /* 0x3f8000001e1e7421 */ /* 0x002fce0000010000 */
[----:B------:R1:W4:Y:S01]  /*1360*/  MUFU.EX2 R76, R37 ;  /* 0x00000025004c7308 */ /* 0x0003220000000800 */
[----:B0-----:R-:W-:Y:S02]  /*1370*/  FADD.FTZ R31, R31, 1 ;  /* 0x3f8000001f1f7421 */ /* 0x001fe40000010000 */
[----:B--2---:R-:W-:-:S05]  /*1380*/  FMUL.FTZ R38, R54, -1.4426950216293334961 ;  /* 0xbfb8aa3b36267820 */ /* 0x004fca0000410000 */
[----:B------:R-:W0:Y:S01]  /*1390*/  MUFU.EX2 R81, R29 ;  /* 0x0000001d00517308 */ /* 0x000e220000000800 */
[----:B-1----:R-:W-:Y:S02]  /*13a0*/  FMUL.FTZ R37, R60, -1.4426950216293334961 ;  /* 0xbfb8aa3b3c257820 */ /* 0x002fe40000410000 */
[----:B---3--:R-:W-:-:S05]  /*13b0*/  FADD.FTZ R78, R78, 1 ;  /* 0x3f8000004e4e7421 */ /* 0x008fca0000010000 */
[----:B------:R-:W1:Y:S01]  /*13c0*/  MUFU.EX2 R80, R28 ;  /* 0x0000001c00507308 */ /* 0x000e620000000800 */
[----:B----4-:R-:W-:-:S07]  /*13d0*/  FADD.FTZ R76, R76, 1 ;  /* 0x3f8000004c4c7421 */ /* 0x010fce0000010000 */
[----:B------:R-:W2:Y:S01]  /*13e0*/  MUFU.EX2 R82, R74 ;  /* 0x0000004a00527308 */ /* 0x000ea20000000800 */
[----:B0-----:R-:W-:-:S07]  /*13f0*/  FADD.FTZ R81, R81, 1 ;  /* 0x3f80000051517421 */ /* 0x001fce0000010000 */
[----:B------:R-:W0:Y:S01]  /*1400*/  MUFU.EX2 R85, R75 ;  /* 0x0000004b00557308 */ /* 0x000e220000000800 */
[----:B-1----:R-:W-:-:S07]  /*1410*/  FADD.FTZ R80, R80, 1 ;  /* 0x3f80000050507421 */ /* 0x002fce0000010000 */
[----:B------:R-:W-:Y:S01]  /*1420*/  MUFU.RCP R75, R30 ;  /* 0x0000001e004b7308 */ /* 0x000fe20000001000 */
[----:B--2---:R-:W-:-:S07]  /*1430*/  FADD.FTZ R82, R82, 1 ;  /* 0x3f80000052527421 */ /* 0x004fce0000010000 */
[----:B------:R1:W2:Y:S01]  /*1440*/  MUFU.EX2 R83, R37 ;  /* 0x0000002500537308 */ /* 0x0002a20000000800 */
[----:B0-----:R-:W-:-:S07]  /*1450*/  FADD.FTZ R85, R85, 1 ;  /* 0x3f80000055557421 */ /* 0x001fce0000010000 */
[----:B------:R-:W0:Y:S01]  /*1460*/  MUFU.EX2 R104, R77 ;  /* 0x0000004d00687308 */ /* 0x000e220000000800 */
[----:B-1----:R-:W-:-:S07]  /*1470*/  FMUL.FTZ R37, R55, -1.4426950216293334961 ;  /* 0xbfb8aa3b37257820 */ /* 0x002fce0000410000 */
[----:B------:R-:W-:Y:S01]  /*1480*/  MUFU.RCP R74, R31 ;  /* 0x0000001f004a7308 */ /* 0x000fe20000001000 */
[----:B--2---:R-:W-:-:S07]  /*1490*/  FADD.FTZ R87, R83, 1 ;  /* 0x3f80000053577421 */ /* 0x004fce0000010000 */
[----:B------:R-:W1:Y:S01]  /*14a0*/  MUFU.RCP R77, R76 ;  /* 0x0000004c004d7308 */ /* 0x000e620000001000 */
[----:B0-----:R-:W-:-:S07]  /*14b0*/  FADD.FTZ R104, R104, 1 ;  /* 0x3f80000068687421 */ /* 0x001fce0000010000 */
[----:B------:R-:W0:Y:S08]  /*14c0*/  MUFU.RCP R78, R78 ;  /* 0x0000004e004e7308 */ /* 0x000e300000001000 */
[----:B------:R2:W-:Y:S01]  /*14d0*/  MUFU.RCP R107, R81 ;  /* 0x00000051006b7308 */ /* 0x0005e20000001000 */
[----:B-1----:R-:W-:-:S04]  /*14e0*/  FMUL.FTZ R83, R22, R77 ;  /* 0x0000004d16537220 */ /* 0x002fc80000410000 */
[----:B------:R-:W-:-:S03]  /*14f0*/  FMUL.FTZ R109, R18, R83 ;  /* 0x00000053126d7220 */ /* 0x000fc60000410000 */
[----:B------:R1:W-:Y:S01]  /*1500*/  MUFU.RCP R76, R80 ;  /* 0x00000050004c7308 */ /* 0x0003e20000001000 */
[----:B--2---:R-:W-:-:S04]  /*1510*/  FMUL.FTZ R81, R20, R75 ;  /* 0x0000004b14517220 */ /* 0x004fc80000410000 */
[----:B------:R-:W-:-:S03]  /*1520*/  FMUL.FTZ R111, R16, R81 ;  /* 0x00000051106f7220 */ /* 0x000fc60000410000 */
[----:B------:R0:W-:Y:S01]  /*1530*/  MUFU.RCP R84, R82 ;  /* 0x0000005200547308 */ /* 0x0001e20000001000 */
[----:B-1----:R-:W-:Y:S01]  /*1540*/  FMUL.FTZ R80, R21, R74 ;  /* 0x0000004a15507220 */ /* 0x002fe20000410000 */
[----:B------:R-:W-:Y:S03]  /*1550*/  STL [R1+0xc], R111 ;  /* 0x00000c6f01007387 */ /* 0x000fe60000100800 */
[----:B------:R-:W-:-:S03]  /*1560*/  FMUL.FTZ R110, R17, R80 ;  /* 0x00000050116e7220 */ /* 0x000fc60000410000 */
[----:B------:R1:W2:Y:S01]  /*1570*/  MUFU.EX2 R79, R39 ;  /* 0x00000027004f7308 */ /* 0x0002a20000000800 */
[----:B0-----:R-:W-:Y:S01]  /*1580*/  FMUL.FTZ R82, R23, R78 ;  /* 0x0000004e17527220 */ /* 0x001fe20000410000 */
[----:B------:R-:W-:Y:S03]  /*1590*/  STL [R1+0x8], R110 ;  /* 0x0000086e01007387 */ /* 0x000fe60000100800 */
[----:B------:R-:W-:Y:S01]  /*15a0*/  FMUL.FTZ R108, R19, R82 ;  /* 0x00000052136c7220 */ /* 0x000fe20000410000 */
[----:B------:R-:W-:Y:S02]  /*15b0*/  STL [R1+0x4], R109 ;  /* 0x0000046d01007387 */ /* 0x000fe40000100800 */
[----:B------:R-:W-:Y:S01]  /*15c0*/  MUFU.EX2 R72, R72 ;  /* 0x0000004800487308 */ /* 0x000fe20000000800 */
[----:B-1----:R-:W-:Y:S01]  /*15d0*/  FMUL.FTZ R39, R53, -1.4426950216293334961 ;  /* 0xbfb8aa3b35277820 */ /* 0x002fe20000410000 */
[----:B------:R-:W-:Y:S04]  /*15e0*/  STL [R1], R108 ;  /* 0x0000006c01007387 */ /* 0x000fe80000100800 */
[----:B------:R-:W3:Y:S01]  /*15f0*/  LDL.LU R113, [R1+0x14] ;  /* 0x0000140001717983 */ /* 0x000ee20000300800 */
[----:B--2---:R-:W-:Y:S01]  /*1600*/  FADD.FTZ R79, R79, 1 ;  /* 0x3f8000004f4f7421 */ /* 0x004fe20000010000 */
[----:B------:R-:W0:Y:S08]  /*1610*/  MUFU.EX2 R73, R73 ;  /* 0x0000004900497308 */ /* 0x000e300000000800 */
[----:B------:R-:W-:Y:S08]  /*1620*/  MUFU.RCP R79, R79 ;  /* 0x0000004f004f7308 */ /* 0x000ff00000001000 */
[----:B------:R-:W1:Y:S01]  /*1630*/  MUFU.EX2 R38, R38 ;  /* 0x0000002600267308 */ /* 0x000e620000000800 */
[----:B0-----:R-:W-:-:S07]  /*1640*/  FADD.FTZ R73, R73, 1 ;  /* 0x3f80000049497421 */ /* 0x001fce0000010000 */
[----:B------:R-:W0:Y:S08]  /*1650*/  MUFU.EX2 R39, R39 ;  /* 0x0000002700277308 */ /* 0x000e300000000800 */
[----:B------:R-:W2:Y:S01]  /*1660*/  MUFU.EX2 R37, R37 ;  /* 0x0000002500257308 */ /* 0x000ea20000000800 */
[----:B------:R-:W-:-:S07]  /*1670*/  FADD.FTZ R3, -R107, 1 ;  /* 0x3f8000006b037421 */ /* 0x000fce0000010100 */
[----:B------:R-:W4:Y:S08]  /*1680*/  MUFU.RCP R87, R87 ;  /* 0x0000005700577308 */ /* 0x000f300000001000 */
[----:B------:R0:W2:Y:S01]  /*1690*/  MUFU.RCP R86, R85 ;  /* 0x0000005500567308 */ /* 0x0000a20000001000 */
[----:B-1----:R-:W-:-:S07]  /*16a0*/  FADD.FTZ R38, R38, 1 ;  /* 0x3f80000026267421 */ /* 0x002fce0000010000 */
[----:B------:R-:W1:Y:S01]  /*16b0*/  MUFU.RCP R105, R104 ;  /* 0x0000006800697308 */ /* 0x000e620000001000 */
[----:B0-----:R-:W-:-:S07]  /*16c0*/  FMUL.FTZ R85, R68, R79 ;  /* 0x0000004f44557220 */ /* 0x001fce0000410000 */
[----:B------:R-:W0:Y:S01]  /*16d0*/  MUFU.RCP R104, R73 ;  /* 0x0000004900687308 */ /* 0x000e220000001000 */
[----:B-----5:R-:W-:Y:S04]  /*16e0*/  STS.128 [R2], R24 ;  /* 0x0000001802007388 */ /* 0x020fe80000000c00 */
[----:B------:R5:W-:Y:S04]  /*16f0*/  STS.128 [R2+0x200], R40 ;  /* 0x0002002802007388 */ /* 0x000be80000000c00 */
[----:B------:R0:W-:Y:S04]  /*1700*/  STS.128 [R2+0x400], R32 ;  /* 0x0004002002007388 */ /* 0x0001e80000000c00 */
[----:B------:R-:W-:Y:S01]  /*1710*/  STS.128 [R2+0x600], R44 ;  /* 0x0006002c02007388 */ /* 0x000fe20000000c00 */
[----:B------:R-:W-:-:S06]  /*1720*/  NOP ;  /* 0x0000000000007918 */ /* 0x000fcc0000000000 */
[----:B------:R-:W1:Y:S01]  /*1730*/  LDS.128 R28, [R36.X16] ;  /* 0x00000000241c7984 */ /* 0x000e62000000cc00 */
        /* <DEDUP_REMOVED lines=18> */
[----:B-1----:R-:W-:Y:S02]  /*1860*/  FMUL.FTZ R16, R16, R28 ;  /* 0x0000001c10107220 */ /* 0x002fe40000410000 */
        /* <DEDUP_REMOVED lines=22> */
[----:B------:R-:W-:Y:S02]  /*19d0*/  FADD.FTZ R70, R39, 1 ;  /* 0x3f80000027467421 */ /* 0x000fe40000010000 */
[----:B------:R-:W-:Y:S02]  /*19e0*/  FMUL.FTZ R39, R67, R27 ;  /* 0x0000001b43277220 */ /* 0x000fe40000410000 */
[----:B-1----:R-:W-:Y:S01]  /*19f0*/  FFMA.FTZ R36, R71, R46, 1 ;  /* 0x3f80000047247423 */ /* 0x002fe2000001002e */
[----:B------:R2:W-:Y:S01]  /*1a00*/  MUFU.RCP R107, R38 ;  /* 0x00000026006b7308 */ /* 0x0005e20000001000 */
[----:B------:R-:W-:-:S02]  /*1a10*/  FMUL.FTZ R39, R84, R39 ;  /* 0x0000002754277220 */ /* 0x000fc40000410000 */
[----:B------:R-:W-:Y:S02]  /*1a20*/  FMUL.FTZ R43, R76, R43 ;  /* 0x0000002b4c2b7220 */ /* 0x000fe40000410000 */
[----:B--2---:R-:W-:Y:S01]  /*1a30*/  FADD.FTZ R38, R37, 1 ;  /* 0x3f80000025267421 */ /* 0x004fe20000010000 */
[----:B------:R4:W-:Y:S02]  /*1a40*/  STS.128 [R112.X16], R32 ;  /* 0x0000002070007388 */ /* 0x0009e4000000cc00 */
[----:B------:R-:W1:Y:S01]  /*1a50*/  MUFU.RCP R70, R70 ;  /* 0x0000004600467308 */ /* 0x000e620000001000 */
[----:B------:R-:W-:-:S07]  /*1a60*/  FMUL.FTZ R46, R40, R47 ;  /* 0x0000002f282e7220 */ /* 0x000fce0000410000 */
[----:B------:R-:W2:Y:S01]  /*1a70*/  MUFU.RCP R106, R38 ;  /* 0x00000026006a7308 */ /* 0x000ea20000001000 */
[----:B----4-:R-:W-:Y:S02]  /*1a80*/  FADD.FTZ R33, -R87, 1 ;  /* 0x3f80000057217421 */ /* 0x010fe40000010100 */
        /* <DEDUP_REMOVED lines=10> */
[----:B------:R-:W-:-:S02]  /*1b30*/  FADD.FTZ R39, -R105, 1 ;  /* 0x3f80000069277421 */ /* 0x000fc40000010100 */
        /* <DEDUP_REMOVED lines=14> */
[----:B-1----:R-:W-:Y:S02]  /*1c20*/  FADD.FTZ R36, -R70, 1 ;  /* 0x3f80000046247421 */ /* 0x002fe40000010100 */
[----:B------:R-:W-:Y:S02]  /*1c30*/  FMUL.FTZ R37, R49, R17 ;  /* 0x0000001131257220 */ /* 0x000fe40000410000 */
[----:B------:R-:W-:Y:S02]  /*1c40*/  FADD.FTZ R33, -R107, 1 ;  /* 0x3f8000006b217421 */ /* 0x000fe40000010100 */
[----:B------:R-:W-:-:S02]  /*1c50*/  FMUL.FTZ R32, R50, R18 ;  /* 0x0000001232207220 */ /* 0x000fc40000410000 */
[----:B--2---:R-:W-:Y:S02]  /*1c60*/  FADD.FTZ R34, -R106, 1 ;  /* 0x3f8000006a227421 */ /* 0x004fe40000010100 */
        /* <DEDUP_REMOVED lines=16> */
[----:B------:R-:W0:Y:S01]  /*1d70*/  LDS.128 R32, [R2] ;  /* 0x0000000002207984 */ /* 0x000e220000000c00 */
[----:B------:R-:W-:-:S03]  /*1d80*/  UIMAD UR7, UR18, UR22, URZ ;  /* 0x00000016120772a4 */ /* 0x000fc6000f8e023f */
[----:B------:R-:W1:Y:S04]  /*1d90*/  LDS.128 R36, [R2+0x200] ;  /* 0x0002000002247984 */ /* 0x000e680000000c00 */
[----:B------:R-:W2:Y:S04]  /*1da0*/  LDS.128 R40, [R2+0x400] ;  /* 0x0004000002287984 */ /* 0x000ea80000000c00 */
[----:B------:R-:W4:Y:S01]  /*1db0*/  LDS.128 R44, [R2+0x600] ;  /* 0x00060000022c7984 */ /* 0x000f220000000c00 */
[----:B------:R-:W-:Y:S02]  /*1dc0*/  UIMAD UR7, UR19, UR23, UR7 ;  /* 0x00000017130772a4 */ /* 0x000fe4000f8e0207 */
[----:B------:R-:W-:-:S02]  /*1dd0*/  UIMAD.WIDE.U32 UR22, UR19, UR22, UR16 ;  /* 0x00000016131672a5 */ /* 0x000fc4000f8e0010 */
        /* <DEDUP_REMOVED lines=61> */
[----:B------:R-:W-:-:S02]  /*21b0*/  FMUL.FTZ R21, R21, R86 ;  /* 0x0000005615157220 */ /* 0x000fc40000410000 */
[----:B------:R-:W-:Y:S01]  /*21c0*/  FMUL.FTZ R20, R87, R20 ;  /* 0x0000001457147220 */ /* 0x000fe20000410000 */
[----:B------:R-:W-:Y:S01]  /*21d0*/  STS.128 [R112.X16], R28 ;  /* 0x0000001c70007388 */ /* 0x000fe2000000cc00 */
[----:B------:R-:W-:Y:S01]  /*21e0*/  FMUL.FTZ R19, R19, R106 ;  /* 0x0000006a13137220 */ /* 0x000fe20000410000 */
[----:B------:R-:W-:Y:S01]  /*21f0*/  UIMAD UR7, UR35, UR23, UR7 ;  /* 0x00000017230772a4 */ /* 0x000fe2000f8e0207 */
[----:B------:R-:W-:Y:S01]  /*2200*/  FMUL.FTZ R18, R18, R107 ;  /* 0x0000006b12127220 */ /* 0x000fe20000410000 */
[----:B------:R-:W-:Y:S01]  /*2210*/  STS.128 [R112.X16+0x10], R24 ;  /* 0x0000101870007388 */ /* 0x000fe2000000cc00 */
[----:B------:R-:W-:Y:S01]  /*2220*/  FMUL.FTZ R17, R17, R70 ;  /* 0x0000004611117220 */ /* 0x000fe20000410000 */
[----:B------:R-:W-:Y:S01]  /*2230*/  UIMAD.WIDE.U32 UR22, UR35, UR22, UR8 ;  /* 0x00000016231672a5 */ /* 0x000fe2000f8e0008 */
[----:B------:R-:W-:Y:S01]  /*2240*/  FMUL.FTZ R16, R69, R16 ;  /* 0x0000001045107220 */ /* 0x000fe20000410000 */
[----:B------:R-:W-:Y:S01]  /*2250*/  STS.128 [R112.X16+0x20], R20 ;  /* 0x0000201470007388 */ /* 0x000fe2000000cc00 */
[----:B------:R-:W-:-:S02]  /*2260*/  ULDC.64 UR8, c[0x0][0x270] ;  /* 0x00009c0000087ab9 */ /* 0x000fc40000000a00 */
[----:B------:R-:W-:Y:S01]  /*2270*/  UIADD3 UR7, UR23, UR7, URZ ;  /* 0x0000000717077290 */ /* 0x000fe2000fffe03f */
[----:B------:R0:W-:Y:S01]  /*2280*/  STS.128 [R112.X16+0x30], R16 ;  /* 0x0000301070007388 */ /* 0x0001e2000000cc00 */
[----:B------:R-:W-:-:S06]  /*2290*/  NOP ;  /* 0x0000000000007918 */ /* 0x000fcc0000000000 */
[----:B------:R-:W1:Y:S01]  /*22a0*/  LDS.128 R32, [R2] ;  /* 0x0000000002207984 */ /* 0x000e620000000c00 */
[----:B------:R-:W-:-:S03]  /*22b0*/  ULEA UR8, UP0, UR22, UR8, 0x2 ;  /* 0x0000000816087291 */ /* 0x000fc6000f80103f */
[----:B------:R-:W2:Y:S01]  /*22c0*/  LDS.128 R36, [R2+0x200] ;  /* 0x0002000002247984 */ /* 0x000ea20000000c00 */
[----:B------:R-:W-:-:S03]  /*22d0*/  ULEA.HI.X UR9, UR22, UR9, UR7, 0x2, UP0 ;  /* 0x0000000916097291 */ /* 0x000fc600080f1407 */
[----:B------:R-:W3:Y:S01]  /*22e0*/  LDS.128 R28, [R2+0x400] ;  /* 0x00040000021c7984 */ /* 0x000ee20000000c00 */
[----:B0-----:R-:W-:Y:S02]  /*22f0*/  MOV R16, UR8 ;  /* 0x0000000800107c02 */ /* 0x001fe40008000f00 */
[----:B------:R-:W-:Y:S01]  /*2300*/  MOV R17, UR9 ;  /* 0x0000000900117c02 */ /* 0x000fe20008000f00 */
[----:B------:R-:W0:Y:S04]  /*2310*/  LDS.128 R40, [R2+0x600] ;  /* 0x0006000002287984 */ /* 0x000e280000000c00 */
[----:B------:R-:W-:-:S05]  /*2320*/  IMAD.WIDE R16, R151, 0x10, R16 ;  /* 0x0000001097107825 */ /* 0x000fca00078e0210 */
[----:B-1----:R1:W-:Y:S04]  /*2330*/  STG.E.128 [R16.64+-0x2000], R32 ;  /* 0xffe0002010007986 */ /* 0x0023e8000c101d1a */
[----:B--2---:R1:W-:Y:S04]  /*2340*/  STG.E.128 [R16.64+-0x1e00], R36 ;  /* 0xffe2002410007986 */ /* 0x0043e8000c101d1a */
[----:B---3--:R1:W-:Y:S04]  /*2350*/  STG.E.128 [R16.64+-0x1c00], R28 ;  /* 0xffe4001c10007986 */ /* 0x0083e8000c101d1a */
[----:B0-----:R1:W-:Y:S02]  /*2360*/  STG.E.128 [R16.64+-0x1a00], R40 ;  /* 0xffe6002810007986 */ /* 0x0013e4000c101d1a */
.L_x_2144:
        /* <DEDUP_REMOVED lines=70> */
[----:B-1----:R-:W-:Y:S02]  /*27d0*/  FMUL.FTZ R16, R95, R127 ;  /* 0x0000007f5f107220 */ /* 0x002fe40000410000 */
[----:B------:R-:W-:-:S02]  /*27e0*/  FMUL.FTZ R17, R88, R126 ;  /* 0x0000007e58117220 */ /* 0x000fc40000410000 */
[----:B------:R-:W-:Y:S02]  /*27f0*/  FMUL.FTZ R18, R89, R3 ;  /* 0x0000000359127220 */ /* 0x000fe40000410000 */
[----:B------:R-:W-:Y:S02]  /*2800*/  FMUL.FTZ R19, R90, R4 ;  /* 0x000000045a137220 */ /* 0x000fe40000410000 */
[----:B------:R-:W-:Y:S02]  /*2810*/  FMUL.FTZ R20, R91, R150 ;  /* 0x000000965b147220 */ /* 0x000fe40000410000 */
.L_x_2193:
[----:B------:R-:W-:Y:S02]  /*2820*/  USHF.R.S32.HI UR41, URZ, 0x1f, UR7 ;  /* 0x0000001f3f297899 */ /* 0x000fe40008011407 */
[----:B------:R-:W-:Y:S02]  /*2830*/  ULDC.64 UR22, c[0x0][0x1a0] ;  /* 0x0000680000167ab9 */ /* 0x000fe40000000a00 */
[----:B------:R-:W-:Y:S02]  /*2840*/  UIMAD UR42, UR41, UR22, URZ ;  /* 0x00000016292a72a4 */ /* 0x000fe4000f8e023f */
[----:B------:R-:W-:-:S02]  /*2850*/  UIMAD.WIDE.U32 UR24, UR7, UR22, URZ ;  /* 0x00000016071872a5 */ /* 0x000fc4000f8e003f */
[----:B------:R-:W-:Y:S02]  /*2860*/  UIMAD UR22, UR7, UR23, UR42 ;  /* 0x00000017071672a4 */ /* 0x000fe4000f8e022a */
[----:B------:R-:W-:Y:S02]  /*2870*/  ULEA UR23, UP0, UR24, UR38, 0x2 ;  /* 0x0000002618177291 */ /* 0x000fe4000f80103f */
        /* <DEDUP_REMOVED lines=9> */
[----:B0-----:R-:W4:Y:S01]  /*2910*/  LDG.E.128 R36, [R36.64+0x600] ;  /* 0x0006001a24247981 */ /* 0x001f22000c1e1d00 */
        /* <DEDUP_REMOVED lines=14> */
[----:B------:R-:W-:-:S05]  /*2a00*/  MOV R23, UR25 ;  /* 0x0000001900177c02 */ /* 0x000fca0008000f00 */
[----:B------:R0:W4:Y:S01]  /*2a10*/  LDG.E R21, [R22.64] ;  /* 0x0000001a16157981 */ /* 0x000122000c1e1900 */
[----:B------:R-:W-:Y:S02]  /*2a20*/  UIMAD UR41, UR41, UR22, URZ ;  /* 0x00000016292972a4 */ /* 0x000fe4000f8e023f */
[----:B------:R-:W-:Y:S02]  /*2a30*/  UIMAD.WIDE.U32 UR24, UR7, UR22, URZ ;  /* 0x00000016071872a5 */ /* 0x000fe4000f8e003f */
[----:B------:R-:W-:Y:S02]  /*2a40*/  UIMAD UR22, UR7, UR23, UR41 ;  /* 0x00000017071672a4 */ /* 0x000fe4000f8e0229 */
[----:B------:R-:W-:Y:S02]  /*2a50*/  ULEA UR23, UP0, UR24, UR39, 0x2 ;  /* 0x0000002718177291 */ /* 0x000fe4000f80103f */
[----:B------:R-:W-:-:S04]  /*2a60*/  UIADD3 UR22, UR25, UR22, URZ ;  /* 0x0000001619167290 */ /* 0x000fc8000fffe03f */
[----:B------:R-:W-:Y:S01]  /*2a70*/  ULEA.HI.X UR24, UR24, UR40, UR22, 0x2, UP0 ;  /* 0x0000002818187291 */ /* 0x000fe200080f1416 */
[----:B0-----:R-:W-:-:S05]  /*2a80*/  MOV R22, UR23 ;  /* 0x0000001700167c02 */ /* 0x001fca0008000f00 */
[----:B------:R-:W-:-:S05]  /*2a90*/  MOV R23, UR24 ;  /* 0x0000001800177c02 */ /* 0x000fca0008000f00 */
[----:B------:R-:W-:Y:S01]  /*2aa0*/  IMAD.WIDE R22, R151, 0x10, R22 ;  /* 0x0000001097167825 */ /* 0x000fe200078e0216 */
[----:B--2---:R-:W-:Y:S04]  /*2ab0*/  STS.128 [R2], R24 ;  /* 0x0000001802007388 */ /* 0x004fe80000000c00 */
[----:B---3--:R0:W-:Y:S04]  /*2ac0*/  STS.128 [R2+0x200], R28 ;  /* 0x0002001c02007388 */ /* 0x0081e80000000c00 */
[----:B----4-:R1:W-:Y:S04]  /*2ad0*/  STS.128 [R2+0x400], R32 ;  /* 0x0004002002007388 */ /* 0x0103e80000000c00 */
[----:B------:R2:W-:Y:S01]  /*2ae0*/  STS.128 [R2+0x600], R36 ;  /* 0x0006002402007388 */ /* 0x0005e20000000c00 */
[----:B------:R-:W-:-:S06]  /*2af0*/  NOP ;  /* 0x0000000000007918 */ /* 0x000fcc0000000000 */
[----:B0-----:R0:W3:Y:S04]  /*2b00*/  LDG.E.128 R28, [R22.64] ;  /* 0x0000001a161c7981 */ /* 0x0010e8000c1e1d00 */
[----:B-1----:R0:W4:Y:S04]  /*2b10*/  LDG.E.128 R32, [R22.64+0x200] ;  /* 0x0002001a16207981 */ /* 0x002128000c1e1d00 */
[----:B------:R0:W4:Y:S04]  /*2b20*/  LDG.E.128 R24, [R22.64+0x600] ;  /* 0x0006001a16187981 */ /* 0x000128000c1e1d00 */
[----:B--2---:R0:W2:Y:S04]  /*2b30*/  LDG.E.128 R36, [R22.64+0x400] ;  /* 0x0004001a16247981 */ /* 0x0040a8000c1e1d00 */
[----:B------:R-:W0:Y:S01]  /*2b40*/  S2R R42, SR_LANEID ;  /* 0x00000000002a7919 */ /* 0x000e220000000000 */
[----:B------:R-:W1:Y:S01]  /*2b50*/  R2UR UR41, R21 ;  /* 0x00000000152973c2 */ /* 0x000e6200000e0000 */
[----:B------:R-:W-:Y:S01]  /*2b60*/  LOP3.LUT P0, RZ, R0, 0x1f, RZ, 0xc0, !PT ;  /* 0x0000001f00ff7812 */ /* 0x000fe2000780c0ff */
[----:B------:R-:W-:Y:S01]  /*2b70*/  UIADD3 UR22, UR21, -0x1, URZ ;  /* 0xffffffff15167890 */ /* 0x000fe2000fffe03f */
[----:B------:R-:W-:-:S03]  /*2b80*/  MOV R40, UR21 ;  /* 0x0000001500287c02 */ /* 0x000fc60008000f00 */
[----:B------:R-:W-:Y:S01]  /*2b90*/  ULEA.HI UR23, UR22, UR22, URZ, 0x1 ;  /* 0x0000001616177291 */ /* 0x000fe2000f8f083f */
[----:B------:R-:W-:Y:S02]  /*2ba0*/  ISETP.LT.OR P0, PT, R40, 0x2, P0 ;  /* 0x000000022800780c */ /* 0x000fe40000701670 */
[C---:B------:R-:W-:Y:S01]  /*2bb0*/  SHF.L.U32 R2, R0.reuse, 0x2, RZ ;  /* 0x0000000200027819 */ /* 0x040fe200000006ff */
[----:B------:R-:W-:Y:S01]  /*2bc0*/  ULOP3.LUT UR23, UR23, 0xfffffe, URZ, 0xc0, !UPT ;  /* 0x00fffffe17177892 */ /* 0x000fe2000f8ec03f */
[----:B------:R-:W-:Y:S02]  /*2bd0*/  ISETP.NE.AND P1, PT, R0, RZ, PT ;  /* 0x000000ff0000720c */ /* 0x000fe40003f25270 */
[----:B------:R-:W-:Y:S01]  /*2be0*/  LOP3.LUT R2, R2, 0xffffff80, RZ, 0xc0, !PT ;  /* 0xffffff8002027812 */ /* 0x000fe200078ec0ff */
[----:B------:R-:W-:Y:S01]  /*2bf0*/  UIADD3 UR23, UR22, -UR23, URZ ;  /* 0x8000001716177290 */ /* 0x000fe2000fffe03f */
[----:B-1----:R-:W-:-:S05]  /*2c00*/  MOV R115, UR41 ;  /* 0x0000002900737c02 */ /* 0x002fca0008000f00 */
[----:B------:R-:W-:-:S04]  /*2c10*/  FMUL.FTZ R115, R115, 1.4426950216293334961 ;  /* 0x3fb8aa3b73737820 */ /* 0x000fc80000410000 */
[----:B------:R-:W-:Y:S01]  /*2c20*/  FMUL.FTZ R121, R149, R115 ;  /* 0x0000007395797220 */ /* 0x000fe20000410000 */
[----:B0-----:R-:W-:Y:S02]  /*2c30*/  IADD3 R23, R2, R42, RZ ;  /* 0x0000002a02177210 */ /* 0x001fe40007ffe0ff */
[----:B------:R-:W-:Y:S02]  /*2c40*/  @!P0 IADD3 R2, R40, -0x2, RZ ;  /* 0xfffffffe28028810 */ /* 0x000fe40007ffe0ff */
[----:B------:R-:W-:Y:S01]  /*2c50*/  MOV R41, 0x100 ;  /* 0x0000010000297802 */ /* 0x000fe20000000f00 */
[----:B------:R-:W-:Y:S01]  /*2c60*/  MUFU.EX2 R121, R121 ;  /* 0x0000007900797308 */ /* 0x000fe20000000800 */
[----:B------:R-:W-:Y:S01]  /*2c70*/  MOV R40, UR23 ;  /* 0x0000001700287c02 */ /* 0x000fe20008000f00 */
[----:B------:R-:W-:Y:S01]  /*2c80*/  IMAD R104, R42, 0x3, R23 ;  /* 0x000000032a687824 */ /* 0x000fe200078e0217 */
[----:B------:R-:W-:Y:S02]  /*2c90*/  MOV R43, c[0x0][0x16c] ;  /* 0x00005b00002b7a02 */ /* 0x000fe40000000f00 */
[----:B------:R-:W-:Y:S01]  /*2ca0*/  IADD3 R21, R0, 0x200, RZ ;  /* 0x0000020000157810 */ /* 0x000fe20007ffe0ff */
[----:B------:R-:W-:Y:S01]  /*2cb0*/  @!P1 IMAD R21, R40, R41, UR7 ;  /* 0x0000000728159e24 */ /* 0x000fe2000f8e0229 */
[----:B------:R-:W0:Y:S01]  /*2cc0*/  LDS.128 R52, [R104.X16] ;  /* 0x0000000068347984 */ /* 0x000e22000000cc00 */
[----:B------:R-:W-:Y:S01]  /*2cd0*/  @!P0 IMAD R22, R2, R43, UR7 ;  /* 0x0000000702168e24 */ /* 0x000fe2000f8e022b */
[----:B------:R-:W-:-:S02]  /*2ce0*/  SHF.L.U32 R2, R23, 0x4, RZ ;  /* 0x0000000417027819 */ /* 0x000fc400000006ff */
[----:B------:R-:W-:Y:S01]  /*2cf0*/  SHF.L.U32 R110, R21, 0x2, RZ ;  /* 0x00000002156e7819 */ /* 0x000fe200000006ff */
[----:B------:R-:W1:Y:S04]  /*2d00*/  LDS.128 R48, [R104.X16+0x10] ;  /* 0x0000100068307984 */ /* 0x000e68000000cc00 */
[----:B------:R-:W1:Y:S04]  /*2d10*/  LDS.128 R44, [R104.X16+0x20] ;  /* 0x00002000682c7984 */ /* 0x000e68000000cc00 */
[----:B------:R-:W1:Y:S01]  /*2d20*/  LDS.128 R40, [R104.X16+0x30] ;  /* 0x0000300068287984 */ /* 0x000e62000000cc00 */
[----:B------:R-:W-:Y:S01]  /*2d30*/  FMUL.FTZ R21, R148, R115 ;  /* 0x0000007394157220 */ /* 0x000fe20000410000 */
[----:B------:R-:W-:-:S02]  /*2d40*/  MOV R23, 0x8 ;  /* 0x0000000800177802 */ /* 0x000fc40000000f00 */
[----:B------:R-:W-:Y:S02]  /*2d50*/  MOV R119, RZ ;  /* 0x000000ff00777202 */ /* 0x000fe40000000f00 */
[----:B------:R-:W-:Y:S01]  /*2d60*/  MOV R118, 0x3f800000 ;  /* 0x3f80000000767802 */ /* 0x000fe20000000f00 */
[----:B------:R-:W-:Y:S01]  /*2d70*/  @!P0 IMAD.WIDE R22, R22, R23, UR10 ;  /* 0x0000000a16168e25 */ /* 0x000fe2000f8e0217 */
[----:B------:R-:W0:Y:S03]  /*2d80*/  MUFU.EX2 R21, R21 ;  /* 0x0000001500157308 */ /* 0x000e260000000800 */
[-C--:B------:R-:W-:Y:S02]  /*2d90*/  FMUL.FTZ R106, R147, R115.reuse ;  /* 0x00000073936a7220 */ /* 0x080fe40000410000 */
[----:B------:R-:W-:Y:S02]  /*2da0*/  FMUL.FTZ R107, R146, R115 ;  /* 0x00000073926b7220 */ /* 0x000fe40000410000 */
[----:B0-----:R-:W-:-:S02]  /*2db0*/  FMUL.FTZ R108, R6, R53 ;  /* 0x00000035066c7220 */ /* 0x001fc40000410000 */
[----:B------:R-:W-:Y:S02]  /*2dc0*/  FMUL.FTZ R105, R5, R52 ;  /* 0x0000003405697220 */ /* 0x000fe40000410000 */
[----:B------:R-:W-:Y:S02]  /*2dd0*/  FMUL.FTZ R109, R7, R54 ;  /* 0x00000036076d7220 */ /* 0x000fe40000410000 */
[----:B------:R-:W-:Y:S02]  /*2de0*/  FFMA.FTZ R108, R21, R105, R108 ;  /* 0x00000069156c7223 */ /* 0x000fe4000001006c */
[----:B------:R-:W-:-:S06]  /*2df0*/  FMUL.FTZ R105, R144, R115 ;  /* 0x0000007390697220 */ /* 0x000fcc0000410000 */
[----:B------:R-:W-:Y:S01]  /*2e00*/  MUFU.EX2 R105, R105 ;  /* 0x0000006900697308 */ /* 0x000fe20000000800 */
[----:B------:R-:W-:Y:S01]  /*2e10*/  FMUL.FTZ R111, R121, R21 ;  /* 0x00000015796f7220 */ /* 0x000fe20000410000 */
[----:B------:R-:W-:Y:S01]  /*2e20*/  BSSY B0, `(.L_x_2146) ;  /* 0x000005c000007945 */ /* 0x000fe20003800000 */
[----:B------:R-:W-:Y:S01]  /*2e30*/  LEA.HI R131, R0, R0, RZ, 0x1e ;  /* 0x0000000000837211 */ /* 0x000fe200078ff0ff */
[----:B---3--:R-:W-:Y:S04]  /*2e40*/  STS.128 [R2+0x2100], R28 ;  /* 0x0021001c02007388 */ /* 0x008fe80000000c00 */
[----:B----4-:R-:W-:Y:S04]  /*2e50*/  STS.128 [R2+0x2300], R32 ;  /* 0x0023002002007388 */ /* 0x010fe80000000c00 */
[----:B------:R-:W-:Y:S04]  /*2e60*/  STS.128 [R2+0x2700], R24 ;  /* 0x0027001802007388 */ /* 0x000fe80000000c00 */
[----:B--2---:R-:W-:Y:S01]  /*2e70*/  STS.128 [R2+0x2500], R36 ;  /* 0x0025002402007388 */ /* 0x004fe20000000c00 */
[----:B------:R-:W-:-:S06]  /*2e80*/  NOP ;  /* 0x0000000000007918 */ /* 0x000fcc0000000000 */
[----:B------:R-:W0:Y:S04]  /*2e90*/  LDS.128 R36, [R104.X16+0x2100] ;  /* 0x0021000068247984 */ /* 0x000e28000000cc00 */
[----:B------:R-:W2:Y:S04]  /*2ea0*/  LDS.128 R32, [R104.X16+0x2110] ;  /* 0x0021100068207984 */ /* 0x000ea8000000cc00 */
[----:B------:R-:W3:Y:S04]  /*2eb0*/  LDS.128 R28, [R104.X16+0x2120] ;  /* 0x00212000681c7984 */ /* 0x000ee8000000cc00 */
[----:B------:R4:W0:Y:S04]  /*2ec0*/  LDS.128 R24, [R104.X16+0x2130] ;  /* 0x0021300068187984 */ /* 0x000828000000cc00 */
[----:B------:R0:W-:Y:S04]  /*2ed0*/  STS [R110+0x8e50], R121 ;  /* 0x008e50796e007388 */ /* 0x0001e80000000800 */
[----:B------:R-:W-:Y:S01]  /*2ee0*/  BAR.SYNC.DEFER_BLOCKING 0x0 ;  /* 0x0000000000007b1d */ /* 0x000fe20000010000 */
[----:B----4-:R-:W-:-:S06]  /*2ef0*/  FMUL.FTZ R104, R145, R115 ;  /* 0x0000007391687220 */ /* 0x010fcc0000410000 */
[----:B------:R-:W-:Y:S01]  /*2f00*/  MUFU.EX2 R104, R104 ;  /* 0x0000006800687308 */ /* 0x000fe20000000800 */
[----:B------:R4:W5:Y:S07]  /*2f10*/  @!P0 LDG.E.64 R118, [R22.64] ;  /* 0x0000001a16768981 */ /* 0x00096e000c1e1b00 */
[----:B----4-:R4:W0:Y:S08]  /*2f20*/  MUFU.EX2 R22, R106 ;  /* 0x0000006a00167308 */ /* 0x0108300000000800 */
[----:B------:R1:W2:Y:S01]  /*2f30*/  MUFU.EX2 R23, R107 ;  /* 0x0000006b00177308 */ /* 0x0002a20000000800 */
[----:B----4-:R-:W-:-:S02]  /*2f40*/  FMUL.FTZ R106, R143, R115 ;  /* 0x000000738f6a7220 */ /* 0x010fc40000410000 */
[----:B0-----:R-:W-:Y:S02]  /*2f50*/  FFMA.FTZ R109, R22, R108, R109 ;  /* 0x0000006c166d7223 */ /* 0x001fe4000001006d */
[----:B------:R-:W-:-:S03]  /*2f60*/  FMUL.FTZ R108, R8, R55 ;  /* 0x00000037086c7220 */ /* 0x000fc60000410000 */
[----:B------:R-:W0:Y:S01]  /*2f70*/  MUFU.EX2 R106, R106 ;  /* 0x0000006a006a7308 */ /* 0x000e220000000800 */
[----:B-1----:R-:W-:Y:S02]  /*2f80*/  FMUL.FTZ R107, R142, R115 ;  /* 0x000000738e6b7220 */ /* 0x002fe40000410000 */
[----:B--2---:R-:W-:Y:S02]  /*2f90*/  FFMA.FTZ R108, R23, R109, R108 ;  /* 0x0000006d176c7223 */ /* 0x004fe4000001006c */
[----:B------:R-:W-:-:S03]  /*2fa0*/  FMUL.FTZ R109, R9, R48 ;  /* 0x00000030096d7220 */ /* 0x000fc60000410000 */
[----:B------:R-:W1:Y:S01]  /*2fb0*/  MUFU.EX2 R107, R107 ;  /* 0x0000006b006b7308 */ /* 0x000e620000000800 */
[----:B------:R-:W-:Y:S02]  /*2fc0*/  FFMA.FTZ R109, R104, R108, R109 ;  /* 0x0000006c686d7223 */ /* 0x000fe4000001006d */
[----:B------:R-:W-:Y:S02]  /*2fd0*/  FMUL.FTZ R108, R130, R115 ;  /* 0x00000073826c7220 */ /* 0x000fe40000410000 */
[----:B------:R-:W-:-:S04]  /*2fe0*/  FMUL.FTZ R110, R10, R49 ;  /* 0x000000310a6e7220 */ /* 0x000fc80000410000 */
[----:B------:R-:W-:Y:S01]  /*2ff0*/  FFMA.FTZ R110, R105, R109, R110 ;  /* 0x0000006d696e7223 */ /* 0x000fe2000001006e */
[----:B------:R-:W2:Y:S01]  /*3000*/  MUFU.EX2 R108, R108 ;  /* 0x0000006c006c7308 */ /* 0x000ea20000000800 */
[----:B------:R-:W-:Y:S02]  /*3010*/  FMUL.FTZ R109, R11, R50 ;  /* 0x000000320b6d7220 */ /* 0x000fe40000410000 */
[----:B------:R-:W-:Y:S02]  /*3020*/  FMUL.FTZ R112, R22, R111 ;  /* 0x0000006f16707220 */ /* 0x000fe40000410000 */
[----:B0-----:R-:W-:Y:S02]  /*3030*/  FFMA.FTZ R113, R106, R110, R109 ;  /* 0x0000006e6a717223 */ /* 0x001fe4000001006d */
[----:B------:R-:W-:Y:S02]  /*3040*/  FMUL.FTZ R109, R129, R115 ;  /* 0x00000073816d7220 */ /* 0x000fe40000410000 */
[----:B------:R-:W-:-:S02]  /*3050*/  FMUL.FTZ R110, R12, R51 ;  /* 0x000000330c6e7220 */ /* 0x000fc40000410000 */
[----:B------:R-:W-:Y:S02]  /*3060*/  FMUL.FTZ R111, R23, R112 ;  /* 0x00000070176f7220 */ /* 0x000fe40000410000 */
[----:B-1----:R-:W-:Y:S01]  /*3070*/  FFMA.FTZ R113, R107, R113, R110 ;  /* 0x000000716b717223 */ /* 0x002fe2000001006e */
[----:B------:R-:W0:Y:S01]  /*3080*/  MUFU.EX2 R109, R109 ;  /* 0x0000006d006d7308 */ /* 0x000e220000000800 */
[----:B------:R-:W-:Y:S02]  /*3090*/  FMUL.FTZ R112, R104, R111 ;  /* 0x0000006f68707220 */ /* 0x000fe40000410000 */
[----:B------:R-:W-:Y:S02]  /*30a0*/  FMUL.FTZ R110, R128, R115 ;  /* 0x00000073806e7220 */ /* 0x000fe40000410000 */
[----:B------:R-:W-:-:S04]  /*30b0*/  FMUL.FTZ R111, R13, R44 ;  /* 0x0000002c0d6f7220 */ /* 0x000fc80000410000 */
[----:B--2---:R-:W-:Y:S01]  /*30c0*/  FFMA.FTZ R114, R108, R113, R111 ;  /* 0x000000716c727223 */ /* 0x004fe2000001006f */
[----:B------:R-:W1:Y:S01]  /*30d0*/  MUFU.EX2 R110, R110 ;  /* 0x0000006e006e7308 */ /* 0x000e620000000800 */
[----:B------:R-:W-:Y:S02]  /*30e0*/  FMUL.FTZ R111, R127, R115 ;  /* 0x000000737f6f7220 */ /* 0x000fe40000410000 */
[----:B------:R-:W-:Y:S02]  /*30f0*/  FMUL.FTZ R113, R105, R112 ;  /* 0x0000007069717220 */ /* 0x000fe40000410000 */
[----:B------:R-:W-:-:S03]  /*3100*/  FMUL.FTZ R112, R14, R45 ;  /* 0x0000002d0e707220 */ /* 0x000fc60000410000 */
[----:B------:R-:W2:Y:S01]  /*3110*/  MUFU.EX2 R111, R111 ;  /* 0x0000006f006f7308 */ /* 0x000ea20000000800 */
[----:B0-----:R-:W-:Y:S02]  /*3120*/  FFMA.FTZ R116, R109, R114, R112 ;  /* 0x000000726d747223 */ /* 0x001fe40000010070 */
[----:B------:R-:W-:Y:S02]  /*3130*/  FMUL.FTZ R114, R106, R113 ;  /* 0x000000716a727220 */ /* 0x000fe40000410000 */
[-C--:B------:R-:W-:Y:S02]  /*3140*/  FMUL.FTZ R112, R126, R115.reuse ;  /* 0x000000737e707220 */ /* 0x080fe40000410000 */
[----:B------:R-:W-:Y:S02]  /*3150*/  FMUL.FTZ R113, R15, R46 ;  /* 0x0000002e0f717220 */ /* 0x000fe40000410000 */
[----:B------:R-:W-:Y:S02]  /*3160*/  FMUL.FTZ R117, R107, R114 ;  /* 0x000000726b757220 */ /* 0x000fe40000410000 */
[----:B-1----:R-:W-:Y:S01]  /*3170*/  FFMA.FTZ R116, R110, R116, R113 ;  /* 0x000000746e747223 */ /* 0x002fe20000010071 */
[----:B------:R-:W0:Y:S01]  /*3180*/  MUFU.EX2 R112, R112 ;  /* 0x0000007000707308 */ /* 0x000e220000000800 */
[----:B------:R-:W-:-:S02]  /*3190*/  FMUL.FTZ R113, R3, R115 ;  /* 0x0000007303717220 */ /* 0x000fc40000410000 */
[----:B------:R-:W-:-:S04]  /*31a0*/  FMUL.FTZ R114, R16, R47 ;  /* 0x0000002f10727220 */ /* 0x000fc80000410000 */
[----:B--2---:R-:W-:Y:S01]  /*31b0*/  FFMA.FTZ R120, R111, R116, R114 ;  /* 0x000000746f787223 */ /* 0x004fe20000010072 */
[----:B------:R-:W1:Y:S01]  /*31c0*/  MUFU.EX2 R113, R113 ;  /* 0x0000007100717308 */ /* 0x000e620000000800 */
[----:B------:R-:W-:Y:S02]  /*31d0*/  FMUL.FTZ R116, R108, R117 ;  /* 0x000000756c747220 */ /* 0x000fe40000410000 */
[----:B------:R-:W-:Y:S02]  /*31e0*/  FMUL.FTZ R114, R4, R115 ;  /* 0x0000007304727220 */ /* 0x000fe40000410000 */
[----:B------:R-:W-:Y:S02]  /*31f0*/  FMUL.FTZ R123, R109, R116 ;  /* 0x000000746d7b7220 */ /* 0x000fe40000410000 */
[----:B------:R-:W-:Y:S02]  /*3200*/  FMUL.FTZ R117, R17, R40 ;  /* 0x0000002811757220 */ /* 0x000fe40000410000 */
[----:B------:R-:W2:Y:S01]  /*3210*/  MUFU.EX2 R114, R114 ;  /* 0x0000007200727308 */ /* 0x000ea20000000800 */
[----:B------:R-:W-:Y:S01]  /*3220*/  FMUL.FTZ R116, R110, R123 ;  /* 0x0000007b6e747220 */ /* 0x000fe20000410000 */
[----:B------:R-:W-:Y:S01]  /*3230*/  ISETP.NE.AND P0, PT, R0, 0x7f, PT ;  /* 0x0000007f0000780c */ /* 0x000fe20003f05270 */
[----:B0-----:R-:W-:-:S02]  /*3240*/  FFMA.FTZ R122, R112, R120, R117 ;  /* 0x00000078707a7223 */ /* 0x001fc40000010075 */
[----:B------:R-:W-:Y:S02]  /*3250*/  FMUL.FTZ R117, R111, R116 ;  /* 0x000000746f757220 */ /* 0x000fe40000410000 */
[----:B------:R-:W-:Y:S02]  /*3260*/  FMUL.FTZ R116, R18, R41 ;  /* 0x0000002912747220 */ /* 0x000fe40000410000 */
[----:B------:R-:W-:Y:S02]  /*3270*/  FMUL.FTZ R120, R112, R117 ;  /* 0x0000007570787220 */ /* 0x000fe40000410000 */
[----:B-1----:R-:W-:Y:S02]  /*3280*/  FFMA.FTZ R116, R113, R122, R116 ;  /* 0x0000007a71747223 */ /* 0x002fe40000010074 */
[----:B------:R-:W-:-:S04]  /*3290*/  FMUL.FTZ R117, R19, R42 ;  /* 0x0000002a13757220 */ /* 0x000fc80000410000 */
[----:B--2---:R-:W-:Y:S02]  /*32a0*/  FFMA.FTZ R117, R114, R116, R117 ;  /* 0x0000007472757223 */ /* 0x004fe40000010075 */
[----:B------:R0:W1:Y:S01]  /*32b0*/  @P0 LDS R116, [R0.X4+0x9654] ;  /* 0x0096540000740984 */ /* 0x0000620000004800 */
[----:B------:R-:W-:-:S06]  /*32c0*/  FMUL.FTZ R115, R150, R115 ;  /* 0x0000007396737220 */ /* 0x000fcc0000410000 */
[----:B------:R-:W2:Y:S01]  /*32d0*/  MUFU.EX2 R115, R115 ;  /* 0x0000007300737308 */ /* 0x000ea20000000800 */
[----:B------:R-:W-:Y:S02]  /*32e0*/  FMUL.FTZ R123, R113, R120 ;  /* 0x00000078717b7220 */ /* 0x000fe40000410000 */
[----:B------:R-:W-:Y:S02]  /*32f0*/  FMUL.FTZ R120, R20, R43 ;  /* 0x0000002b14787220 */ /* 0x000fe40000410000 */
[----:B------:R-:W-:Y:S02]  /*3300*/  FMUL.FTZ R122, R114, R123 ;  /* 0x0000007b727a7220 */ /* 0x000fe40000410000 */
[C---:B--2---:R-:W-:Y:S02]  /*3310*/  FFMA.FTZ R123, R115.reuse, R117, R120 ;  /* 0x00000075737b7223 */ /* 0x044fe40000010078 */
[----:B------:R-:W-:Y:S01]  /*3320*/  FMUL.FTZ R122, R115, R122 ;  /* 0x0000007a737a7220 */ /* 0x000fe20000410000 */
[----:B------:R-:W-:Y:S05]  /*3330*/  @P0 BRA `(.L_x_2147) ;  /* 0x000000a000000947 */ /* 0x000fea0003800000 */
[----:B0--3--:R-:W-:Y:S01]  /*3340*/  ULDC UR22, c[0x0][0x174] ;  /* 0x00005d0000167ab9 */ /* 0x009fe20000000800 */
        /* <DEDUP_REMOVED lines=9> */
.L_x_2147:
[----:B0--3--:R-:W-:Y:S05]  /*33e0*/  BSYNC B0 ;  /* 0x0000000000007941 */ /* 0x009fea0003800000 */
.L_x_2146:
[----:B------:R-:W2:Y:S04]  /*33f0*/  LDL R120, [R1+0x4] ;  /* 0x0000040001787983 */ /* 0x000ea80000100800 */
[----:B------:R-:W3:Y:S04]  /*3400*/  LDL R117, [R1] ;  /* 0x0000000001757983 */ /* 0x000ee80000100800 */
[----:B------:R-:W4:Y:S04]  /*3410*/  LDL R125, [R1+0xc] ;  /* 0x00000c00017d7983 */ /* 0x000f280000100800 */
[----:B------:R-:W4:Y:S01]  /*3420*/  LDL R124, [R1+0x8] ;  /* 0x00000800017c7983 */ /* 0x000f220000100800 */
[----:B------:R-:W-:Y:S01]  /*3430*/  ISETP.GT.U32.AND P0, PT, R0, 0x1f, PT ;  /* 0x0000001f0000780c */ /* 0x000fe20003f04070 */
[----:B------:R-:W-:Y:S02]  /*3440*/  BSSY B0, `(.L_x_2148) ;  /* 0x000005e000007945 */ /* 0x000fe40003800000 */
[----:B------:R2:W-:Y:S01]  /*3450*/  STS.64 [R131.X8+0x8440], R122 ;  /* 0x0084407a83007388 */ /* 0x0005e20000008a00 */
        /* <DEDUP_REMOVED lines=12> */
[----:B------:R-:W-:Y:S02]  /*3520*/  FMUL.FTZ R120, R152, R27 ;  /* 0x0000001b98787220 */ /* 0x000fe40000410000 */
[----:B---3--:R-:W-:-:S02]  /*3530*/  FMUL.FTZ R122, R117, R39 ;  /* 0x00000027757a7220 */ /* 0x008fc40000410000 */
[----:B------:R-:W-:Y:S02]  /*3540*/  FMUL.FTZ R117, R153, R26 ;  /* 0x0000001a99757220 */ /* 0x000fe40000410000 */
[----:B----4-:R-:W-:Y:S02]  /*3550*/  FMUL.FTZ R125, R125, R36 ;  /* 0x000000247d7d7220 */ /* 0x010fe40000410000 */
        /* <DEDUP_REMOVED lines=15> */
.L_x_2201:
        /* <DEDUP_REMOVED lines=25> */
.L_x_2202:
        /* <DEDUP_REMOVED lines=9> */
[----:B-1---5:R-:W-:Y:S05]  /*3870*/  CALL.REL.NOINC `($__internal_88_$__cuda_sm70_shflsync_idx_p) ;  /* 0x0000459000007944 */ /* 0x022fea0003c00000 */
.L_x_2152:
[----:B------:R-:W-:Y:S05]  /*3880*/  BRA.CONV ~URZ, `(.L_x_2153) ;  /* 0x000000437f007947 */ /* 0x000fea000b800000 */
[----:B-1----:R-:W-:Y:S01]  /*3890*/  HFMA2.MMA R159, -RZ, RZ, 0, 1.847743988037109375e-06 ;  /* 0x0000001fff9f7435 */ /* 0x002fe200000001ff */
[----:B------:R-:W-:Y:S02]  /*38a0*/  MOV R36, R39 ;  /* 0x0000002700247202 */ /* 0x000fe40000000f00 */
[----:B------:R-:W-:-:S03]  /*38b0*/  MOV R37, 0x38d0 ;  /* 0x000038d000257802 */ /* 0x000fc60000000f00 */
[----:B--2--5:R-:W-:Y:S05]  /*38c0*/  CALL.REL.NOINC `($__internal_88_$__cuda_sm70_shflsync_idx_p) ;  /* 0x0000454000007944 */ /* 0x024fea0003c00000 */
.L_x_2153:
[----:B------:R-:W-:Y:S05]  /*38d0*/  BRA.DIV ~URZ, `(.L_x_2154) ;  /* 0x00003d227f007947 */ /* 0x000fea000b800000 */
[----:B-----5:R-:W0:Y:S04]  /*38e0*/  SHFL.IDX PT, R118, R118, RZ, 0x1f ;  /* 0x00001fff76767589 */ /* 0x020e2800000e0000 */
[----:B------:R3:W4:Y:S04]  /*38f0*/  SHFL.IDX PT, R37, R119, RZ, 0x1f ;  /* 0x00001fff77257589 */ /* 0x00072800000e0000 */
[----:B------:R-:W2:Y:S04]  /*3900*/  SHFL.UP PT, R38, R38, 0x1, RZ ;  /* 0x0420000026267989 */ /* 0x000ea800000e00ff */
[----:B------:R-:W1:Y:S02]  /*3910*/  SHFL.UP PT, R39, R39, 0x1, RZ ;  /* 0x0420000027277989 */ /* 0x000e6400000e00ff */
.L_x_2203:
        /* <DEDUP_REMOVED lines=16> */
.L_x_2149:
[----:B------:R-:W-:Y:S05]  /*3a20*/  BSYNC B0 ;  /* 0x0000000000007941 */ /* 0x000fea0003800000 */
.L_x_2148:
[C---:B-12---:R-:W-:Y:S01]  /*3a30*/  FMUL.FTZ R27, R115.reuse, R116 ;  /* 0x00000074731b7220 */ /* 0x046fe20000410000 */
[----:B------:R-:W-:Y:S01]  /*3a40*/  WARPSYNC 0xffffffff ;  /* 0xffffffff00007948 */ /* 0x000fe20003800000 */
[----:B------:R-:W-:Y:S01]  /*3a50*/  FFMA.FTZ R26, R115, R120, R117 ;  /* 0x00000078731a7223 */ /* 0x000fe20000010075 */
[----:B------:R-:W-:Y:S01]  /*3a60*/  BAR.SYNC.DEFER_BLOCKING 0x0 ;  /* 0x0000000000007b1d */ /* 0x000fe20000010000 */
[----:B------:R-:W-:Y:S01]  /*3a70*/  FMUL.FTZ R36, R114, R27 ;  /* 0x0000001b72247220 */ /* 0x000fe20000410000 */
[----:B------:R-:W-:Y:S01]  /*3a80*/  LEA.HI R39, R0, R0, RZ, 0x1e ;  /* 0x0000000000277211 */ /* 0x000fe200078ff0ff */
[----:B------:R-:W-:Y:S01]  /*3a90*/  FFMA.FTZ R26, R114, R26, R25 ;  /* 0x0000001a721a7223 */ /* 0x000fe20000010019 */
[----:B------:R-:W-:Y:S01]  /*3aa0*/  LOP3.LUT P0, RZ, R0, 0x1f, RZ, 0xc0, !PT ;  /* 0x0000001f00ff7812 */ /* 0x000fe2000780c0ff */
[C---:B------:R-:W-:Y:S01]  /*3ab0*/  FMUL.FTZ R27, R113.reuse, R36 ;  /* 0x00000024711b7220 */ /* 0x040fe20000410000 */
[----:B-----5:R-:W-:Y:S01]  /*3ac0*/  MOV R118, UR7 ;  /* 0x0000000700767c02 */ /* 0x020fe20008000f00 */
        /* <DEDUP_REMOVED lines=26> */
[----:B------:R-:W-:Y:S01]  /*3c70*/  FFMA.FTZ R26, R22, R37, R124 ;  /* 0x00000025161a7223 */ /* 0x000fe2000001007c */
[----:B------:R-:W-:Y:S01]  /*3c80*/  HFMA2.MMA R27, -RZ, RZ, 0, 0 ;  /* 0x00000000ff1b7435 */ /* 0x000fe200000001ff */
[C---:B------:R-:W-:Y:S02]  /*3c90*/  FMUL.FTZ R36, R21.reuse, R36 ;  /* 0x0000002415247220 */ /* 0x040fe40000410000 */
[----:B------:R-:W-:Y:S01]  /*3ca0*/  FFMA.FTZ R37, R21, R26, R125 ;  /* 0x0000001a15257223 */ /* 0x000fe2000001007d */
[----:B------:R-:W-:Y:S01]  /*3cb0*/  MOV R26, 0x3f800000 ;  /* 0x3f800000001a7802 */ /* 0x000fe20000000f00 */
[----:B------:R-:W-:Y:S02]  /*3cc0*/  FMUL.FTZ R132, R8, R55 ;  /* 0x0000003708847220 */ /* 0x000fe40000410000 */
[----:B------:R-:W-:-:S02]  /*3cd0*/  FMUL.FTZ R133, R9, R48 ;  /* 0x0000003009857220 */ /* 0x000fc40000410000 */
[----:B------:R-:W-:Y:S02]  /*3ce0*/  FMUL.FTZ R134, R11, R50 ;  /* 0x000000320b867220 */ /* 0x000fe40000410000 */
[----:B------:R-:W1:Y:S01]  /*3cf0*/  @!P0 LDS.64 R26, [R118.X8+0x9850] ;  /* 0x00985000761a8984 */ /* 0x000e620000008a00 */
[----:B------:R-:W-:Y:S01]  /*3d00*/  FMUL.FTZ R135, R12, R51 ;  /* 0x000000330c877220 */ /* 0x000fe20000410000 */
[----:B------:R-:W-:Y:S01]  /*3d10*/  ISETP.GT.U32.AND P0, PT, R0, 0x1f, PT ;  /* 0x0000001f0000780c */ /* 0x000fe20003f04070 */
[----:B------:R-:W-:Y:S01]  /*3d20*/  FMUL.FTZ R136, R13, R44 ;  /* 0x0000002c0d887220 */ /* 0x000fe20000410000 */
[----:B------:R2:W-:Y:S01]  /*3d30*/  STS.64 [R39.X8+0x8950], R36 ;  /* 0x0089502427007388 */ /* 0x0005e20000008a00 */
[----:B------:R-:W-:Y:S02]  /*3d40*/  FMUL.FTZ R137, R14, R45 ;  /* 0x0000002d0e897220 */ /* 0x000fe40000410000 */
[----:B------:R-:W-:Y:S02]  /*3d50*/  FMUL.FTZ R138, R16, R47 ;  /* 0x0000002f108a7220 */ /* 0x000fe40000410000 */
[----:B------:R-:W-:-:S02]  /*3d60*/  FMUL.FTZ R139, R17, R40 ;  /* 0x00000028118b7220 */ /* 0x000fc40000410000 */
[----:B------:R-:W-:Y:S02]  /*3d70*/  FMUL.FTZ R140, R18, R41 ;  /* 0x00000029128c7220 */ /* 0x000fe40000410000 */
[----:B------:R-:W-:Y:S02]  /*3d80*/  FMUL.FTZ R141, R20, R43 ;  /* 0x0000002b148d7220 */ /* 0x000fe40000410000 */
[----:B--2---:R-:W-:Y:S02]  /*3d90*/  FMUL.FTZ R39, R5, R52 ;  /* 0x0000003405277220 */ /* 0x004fe40000410000 */
[----:B------:R-:W-:Y:S02]  /*3da0*/  FMUL.FTZ R36, R10, R49 ;  /* 0x000000310a247220 */ /* 0x000fe40000410000 */
[----:B0-----:R-:W-:Y:S02]  /*3db0*/  FFMA.FTZ R121, R121, R38, R39 ;  /* 0x0000002679797223 */ /* 0x001fe40000010027 */
[----:B------:R-:W-:-:S04]  /*3dc0*/  FMUL.FTZ R38, R6, R53 ;  /* 0x0000003506267220 */ /* 0x000fc80000410000 */
[----:B------:R-:W-:Y:S02]  /*3dd0*/  FFMA.FTZ R131, R21, R121, R38 ;  /* 0x0000007915837223 */ /* 0x000fe40000010026 */
[----:B------:R-:W-:-:S04]  /*3de0*/  FMUL.FTZ R38, R7, R54 ;  /* 0x0000003607267220 */ /* 0x000fc80000410000 */
        /* <DEDUP_REMOVED lines=37> */
.L_x_2204:
        /* <DEDUP_REMOVED lines=26> */
.L_x_2205:
        /* <DEDUP_REMOVED lines=20> */
.L_x_2156:
[----:B-1----:R-:W-:Y:S05]  /*4320*/  BSYNC B0 ;  /* 0x0000000000007941 */ /* 0x002fea0003800000 */
.L_x_2155:
[----:B------:R-:W-:Y:S01]  /*4330*/  WARPSYNC 0xffffffff ;  /* 0xffffffff00007948 */ /* 0x000fe20003800000 */
[----:B------:R-:W-:Y:S01]  /*4340*/  BAR.SYNC.DEFER_BLOCKING 0x0 ;  /* 0x0000000000007b1d */ /* 0x000fe20000010000 */
[C---:B------:R-:W-:Y:S02]  /*4350*/  LEA.HI R36, R0.reuse, R0, RZ, 0x1e ;  /* 0x0000000000247211 */ /* 0x040fe400078ff0ff */
[----:B------:R-:W-:Y:S01]  /*4360*/  ISETP.NE.AND P0, PT, R0, RZ, PT ;  /* 0x000000ff0000720c */ /* 0x000fe20003f05270 */
[----:B------:R-:W-:Y:S02]  /*4370*/  FFMA.FTZ R39, -R8, R55, R132 ;  /* 0x0000003708277223 */ /* 0x000fe40000010184 */
[----:B------:R-:W2:Y:S01]  /*4380*/  LDL R159, [R1+0xc] ;  /* 0x00000c00019f7983 */ /* 0x000ea20000100800 */
[----:B------:R-:W-:-:S03]  /*4390*/  ULDC.64 UR22, c[0x0][0x298] ;  /* 0x0000a60000167ab9 */ /* 0x000fc60000000a00 */
        /* <DEDUP_REMOVED lines=18> */
[C---:B------:R-:W-:Y:S02]  /*44c0*/  FFMA.FTZ R108, R21.reuse, R106, R125 ;  /* 0x0000006a156c7223 */ /* 0x040fe4000001007d */
[----:B0-----:R-:W-:Y:S02]  /*44d0*/  FMUL.FTZ R26, R6, R53 ;  /* 0x00000035061a7220 */ /* 0x001fe40000410000 */
[----:B------:R-:W-:Y:S02]  /*44e0*/  FMUL.FTZ R22, R108, UR41 ;  /* 0x000000296c167c20 */ /* 0x000fe40008410000 */
[----:B------:R-:W-:Y:S02]  /*44f0*/  FFMA.FTZ R104, R21, R121, R26 ;  /* 0x0000007915687223 */ /* 0x000fe4000001001a */
[----:B------:R-:W-:Y:S02]  /*4500*/  FFMA.FTZ R21, -R5, R52, R121 ;  /* 0x0000003405157223 */ /* 0x000fe40000010179 */
[----:B------:R-:W-:-:S02]  /*4510*/  FMUL.FTZ R52, R52, R108 ;  /* 0x0000006c34347220 */ /* 0x000fc40000410000 */
[----:B------:R-:W-:Y:S02]  /*4520*/  FMUL.FTZ R108, R149, R108 ;  /* 0x0000006c956c7220 */ /* 0x000fe40000410000 */
[----:B------:R-:W-:Y:S02]  /*4530*/  FADD.FTZ R37, -R26, R104 ;  /* 0x000000681a257221 */ /* 0x000fe40000010100 */
[-C--:B------:R-:W-:Y:S02]  /*4540*/  FMUL.FTZ R53, R53, R106.reuse ;  /* 0x0000006a35357220 */ /* 0x080fe40000410000 */
[----:B------:R-:W-:Y:S02]  /*4550*/  FMUL.FTZ R26, R106, UR41 ;  /* 0x000000296a1a7c20 */ /* 0x000fe40008410000 */
[----:B------:R-:W-:Y:S02]  /*4560*/  FMUL.FTZ R106, R148, R106 ;  /* 0x0000006a946a7220 */ /* 0x000fe40000410000 */
[----:B------:R-:W-:-:S02]  /*4570*/  FFMA.FTZ R27, R21, R108, RZ ;  /* 0x0000006c151b7223 */ /* 0x000fc400000100ff */
[----:B------:R-:W-:Y:S02]  /*4580*/  FMUL.FTZ R22, R22, R21 ;  /* 0x0000001516167220 */ /* 0x000fe40000410000 */
[----:B------:R-:W-:Y:S02]  /*4590*/  FMUL.FTZ R21, R26, R37 ;  /* 0x000000251a157220 */ /* 0x000fe40000410000 */
[----:B------:R-:W-:Y:S02]  /*45a0*/  FFMA.FTZ R26, R37, R106, R27 ;  /* 0x0000006a251a7223 */ /* 0x000fe4000001001b */
[----:B------:R-:W-:Y:S02]  /*45b0*/  FFMA.FTZ R36, -R7, R54, R131 ;  /* 0x0000003607247223 */ /* 0x000fe40000010183 */
[-C--:B------:R-:W-:Y:S02]  /*45c0*/  FMUL.FTZ R37, R147, R23.reuse ;  /* 0x0000001793257220 */ /* 0x080fe40000410000 */
[----:B------:R-:W-:-:S02]  /*45d0*/  FMUL.FTZ R54, R54, R23 ;  /* 0x0000001736367220 */ /* 0x000fc40000410000 */
[----:B------:R-:W-:Y:S02]  /*45e0*/  FMUL.FTZ R27, R23, UR41 ;  /* 0x00000029171b7c20 */ /* 0x000fe40008410000 */
[----:B------:R-:W-:Y:S02]  /*45f0*/  FFMA.FTZ R23, R36, R37, R26 ;  /* 0x0000002524177223 */ /* 0x000fe4000001001a */
[----:B------:R-:W-:Y:S02]  /*4600*/  FMUL.FTZ R26, R146, R122 ;  /* 0x0000007a921a7220 */ /* 0x000fe40000410000 */
[----:B------:R-:W-:Y:S02]  /*4610*/  FMUL.FTZ R114, R10, R49 ;  /* 0x000000310a727220 */ /* 0x000fe40000410000 */
[----:B------:R-:W-:Y:S02]  /*4620*/  FFMA.FTZ R110, R39, R26, R23 ;  /* 0x0000001a276e7223 */ /* 0x000fe40000010017 */
[----:B------:R-:W-:-:S02]  /*4630*/  FFMA.FTZ R112, -R9, R48, R133 ;  /* 0x0000003009707223 */ /* 0x000fc40000010185 */
[----:B------:R-:W-:Y:S02]  /*4640*/  FMUL.FTZ R23, R32, UR41 ;  /* 0x0000002920177c20 */ /* 0x000fe40008410000 */
[-C--:B------:R-:W-:Y:S02]  /*4650*/  FMUL.FTZ R107, R145, R32.reuse ;  /* 0x00000020916b7220 */ /* 0x080fe40000410000 */
[----:B------:R-:W-:Y:S02]  /*4660*/  FFMA.FTZ R38, R105, R133, R114 ;  /* 0x0000008569267223 */ /* 0x000fe40000010072 */
[----:B------:R-:W-:Y:S02]  /*4670*/  FMUL.FTZ R48, R48, R32 ;  /* 0x0000002030307220 */ /* 0x000fe40000410000 */
[----:B------:R-:W-:Y:S02]  /*4680*/  FMUL.FTZ R32, R23, R112 ;  /* 0x0000007017207220 */ /* 0x000fe40000410000 */
[----:B------:R-:W-:-:S02]  /*4690*/  FFMA.FTZ R110, R112, R107, R110 ;  /* 0x0000006b706e7223 */ /* 0x000fc4000001006e */
[----:B------:R-:W-:Y:S02]  /*46a0*/  FMUL.FTZ R27, R27, R36 ;  /* 0x000000241b1b7220 */ /* 0x000fe40000410000 */
[----:B------:R-:W-:Y:S02]  /*46b0*/  FADD.FTZ R112, -R114, R38 ;  /* 0x0000002672707221 */ /* 0x000fe40000010100 */
[----:B------:R-:W-:Y:S02]  /*46c0*/  FMUL.FTZ R23, R33, UR41 ;  /* 0x0000002921177c20 */ /* 0x000fe40008410000 */
[----:B------:R-:W-:Y:S02]  /*46d0*/  FMUL.FTZ R36, R122, UR41 ;  /* 0x000000297a247c20 */ /* 0x000fe40008410000 */
[-C--:B------:R-:W-:Y:S02]  /*46e0*/  FMUL.FTZ R105, R144, R33.reuse ;  /* 0x0000002190697220 */ /* 0x080fe40000410000 */
[----:B------:R-:W-:-:S02]  /*46f0*/  FMUL.FTZ R49, R49, R33 ;  /* 0x0000002131317220 */ /* 0x000fc40000410000 */
[----:B------:R-:W-:Y:S02]  /*4700*/  FMUL.FTZ R33, R23, R112 ;  /* 0x0000007017217220 */ /* 0x000fe40000410000 */
[----:B------:R-:W-:Y:S02]  /*4710*/  FMUL.FTZ R36, R36, R39 ;  /* 0x0000002724247220 */ /* 0x000fe40000410000 */
[----:B------:R-:W-:Y:S02]  /*4720*/  FFMA.FTZ R23, R112, R105, R110 ;  /* 0x0000006970177223 */ /* 0x000fe4000001006e */
[----:B------:R-:W-:Y:S02]  /*4730*/  FFMA.FTZ R112, -R11, R50, R134 ;  /* 0x000000320b707223 */ /* 0x000fe40000010186 */
[----:B------:R-:W-:Y:S02]  /*4740*/  FMUL.FTZ R39, R34, UR41 ;  /* 0x0000002922277c20 */ /* 0x000fe40008410000 */
        /* <DEDUP_REMOVED lines=11> */
[----:B------:R-:W-:Y:S02]  /*4800*/  FMUL.FTZ R111, R44, R28 ;  /* 0x0000001c2c6f7220 */ /* 0x000fe40000410000 */
[----:B------:R-:W-:-:S02]  /*4810*/  FMUL.FTZ R44, R14, R45 ;  /* 0x0000002d0e2c7220 */ /* 0x000fc40000410000 */
[----:B------:R-:W-:Y:S02]  /*4820*/  FMUL.FTZ R117, R28, UR41 ;  /* 0x000000291c757c20 */ /* 0x000fe40008410000 */
[----:B------:R-:W-:Y:S02]  /*4830*/  FFMA.FTZ R39, R109, R136, R44 ;  /* 0x000000886d277223 */ /* 0x000fe4000001002c */
[----:B------:R-:W-:Y:S02]  /*4840*/  FMUL.FTZ R109, R117, R114 ;  /* 0x00000072756d7220 */ /* 0x000fe40000410000 */
[----:B------:R-:W-:Y:S02]  /*4850*/  FADD.FTZ R44, -R44, R39 ;  /* 0x000000272c2c7221 */ /* 0x000fe40000010100 */
[----:B------:R-:W-:Y:S02]  /*4860*/  FMUL.FTZ R117, R29, UR41 ;  /* 0x000000291d757c20 */ /* 0x000fe40008410000 */
[----:B------:R-:W-:-:S02]  /*4870*/  FMUL.FTZ R28, R130, R28 ;  /* 0x0000001c821c7220 */ /* 0x000fc40000410000 */
[-C--:B------:R-:W-:Y:S02]  /*4880*/  FMUL.FTZ R45, R45, R29.reuse ;  /* 0x0000001d2d2d7220 */ /* 0x080fe40000410000 */
[----:B------:R-:W-:Y:S02]  /*4890*/  FMUL.FTZ R118, R117, R44 ;  /* 0x0000002c75767220 */ /* 0x000fe40000410000 */
[----:B------:R-:W-:Y:S02]  /*48a0*/  FFMA.FTZ R23, R114, R28, R23 ;  /* 0x0000001c72177223 */ /* 0x000fe40000010017 */
[----:B------:R-:W-:Y:S02]  /*48b0*/  FMUL.FTZ R114, R129, R29 ;  /* 0x0000001d81727220 */ /* 0x000fe40000410000 */
[-C--:B------:R-:W-:Y:S02]  /*48c0*/  FFMA.FTZ R29, R93, R45.reuse, R118 ;  /* 0x0000002d5d1d7223 */ /* 0x080fe40000010076 */
[----:B------:R-:W-:-:S02]  /*48d0*/  FFMA.FTZ R61, R129, R45, R61 ;  /* 0x0000002d813d7223 */ /* 0x000fc4000001003d */
[----:B------:R-:W-:Y:S02]  /*48e0*/  FFMA.FTZ R45, -R15, R46, R137 ;  /* 0x0000002e0f2d7223 */ /* 0x000fe40000010189 */
[----:B------:R-:W-:Y:S02]  /*48f0*/  FMUL.FTZ R117, R30, UR41 ;  /* 0x000000291e757c20 */ /* 0x000fe40008410000 */
[----:B------:R-:W-:Y:S02]  /*4900*/  FFMA.FTZ R23, R44, R114, R23 ;  /* 0x000000722c177223 */ /* 0x000fe40000010017 */
[-C--:B------:R-:W-:Y:S02]  /*4910*/  FMUL.FTZ R44, R46, R30.reuse ;  /* 0x0000001e2e2c7220 */ /* 0x080fe40000410000 */
[----:B------:R-:W-:Y:S02]  /*4920*/  FMUL.FTZ R46, R128, R30 ;  /* 0x0000001e802e7220 */ /* 0x000fe40000410000 */
[----:B------:R-:W-:-:S02]  /*4930*/  FMUL.FTZ R117, R117, R45 ;  /* 0x0000002d75757220 */ /* 0x000fc40000410000 */
[----:B------:R-:W-:Y:S02]  /*4940*/  FFMA.FTZ R23, R45, R46, R23 ;  /* 0x0000002e2d177223 */ /* 0x000fe40000010017 */
[-C--:B------:R-:W-:Y:S02]  /*4950*/  FFMA.FTZ R30, R94, R44.reuse, R117 ;  /* 0x0000002c5e1e7223 */ /* 0x080fe40000010075 */
[----:B------:R-:W-:Y:S02]  /*4960*/  FFMA.FTZ R45, -R16, R47, R138 ;  /* 0x0000002f102d7223 */ /* 0x000fe4000001018a */
[----:B------:R-:W-:Y:S02]  /*4970*/  FMUL.FTZ R117, R31, UR41 ;  /* 0x000000291f757c20 */ /* 0x000fe40008410000 */
[----:B------:R-:W-:Y:S02]  /*4980*/  FFMA.FTZ R62, R128, R44, R62 ;  /* 0x0000002c803e7223 */ /* 0x000fe4000001003e */
[----:B------:R-:W-:-:S02]  /*4990*/  FMUL.FTZ R44, R47, R31 ;  /* 0x0000001f2f2c7220 */ /* 0x000fc40000410000 */
[----:B------:R-:W-:Y:S02]  /*49a0*/  FMUL.FTZ R47, R127, R31 ;  /* 0x0000001f7f2f7220 */ /* 0x000fe40000410000 */
[----:B------:R-:W-:Y:S02]  /*49b0*/  FMUL.FTZ R31, R117, R45 ;  /* 0x0000002d751f7220 */ /* 0x000fe40000410000 */
[-C--:B------:R-:W-:Y:S02]  /*49c0*/  FFMA.FTZ R63, R127, R44.reuse, R63 ;  /* 0x0000002c7f3f7223 */ /* 0x080fe4000001003f */
[----:B------:R-:W-:Y:S02]  /*49d0*/  FFMA.FTZ R31, R95, R44, R31 ;  /* 0x0000002c5f1f7223 */ /* 0x000fe4000001001f */
[----:B------:R-:W-:Y:S02]  /*49e0*/  FFMA.FTZ R23, R45, R47, R23 ;  /* 0x0000002f2d177223 */ /* 0x000fe40000010017 */
[----:B------:R-:W-:-:S02]  /*49f0*/  FFMA.FTZ R44, -R17, R40, R139 ;  /* 0x00000028112c7223 */ /* 0x000fc4000001018b */
[-C--:B------:R-:W-:Y:S02]  /*4a00*/  FMUL.FTZ R40, R40, R24.reuse ;  /* 0x0000001828287220 */ /* 0x080fe40000410000 */
[----:B------:R-:W-:Y:S02]  /*4a10*/  FMUL.FTZ R45, R24, UR41 ;  /* 0x00000029182d7c20 */ /* 0x000fe40008410000 */
[----:B------:R-:W-:Y:S02]  /*4a20*/  FMUL.FTZ R24, R126, R24 ;  /* 0x000000187e187220 */ /* 0x000fe40000410000 */
[----:B------:R-:W-:Y:S02]  /*4a30*/  FMUL.FTZ R117, R18, R41 ;  /* 0x0000002912757220 */ /* 0x000fe40000410000 */
[----:B------:R-:W-:Y:S02]  /*4a40*/  FMUL.FTZ R45, R45, R44 ;  /* 0x0000002c2d2d7220 */ /* 0x000fe40000410000 */
[----:B------:R-:W-:-:S02]  /*4a50*/  FFMA.FTZ R23, R44, R24, R23 ;  /* 0x000000182c177223 */ /* 0x000fc40000010017 */
[----:B------:R-:W-:Y:S02]  /*4a60*/  FFMA.FTZ R44, R113, R139, R117 ;  /* 0x0000008b712c7223 */ /* 0x000fe40000010075 */
[-C--:B------:R-:W-:Y:S02]  /*4a70*/  FFMA.FTZ R113, R88, R40.reuse, R45 ;  /* 0x0000002858717223 */ /* 0x080fe4000001002d */
[----:B------:R-:W-:Y:S02]  /*4a80*/  FFMA.FTZ R56, R126, R40, R56 ;  /* 0x000000287e387223 */ /* 0x000fe40000010038 */
[----:B------:R-:W-:Y:S02]  /*4a90*/  FADD.FTZ R40, -R117, R44 ;  /* 0x0000002c75287221 */ /* 0x000fe40000010100 */
[----:B------:R-:W-:Y:S02]  /*4aa0*/  FMUL.FTZ R45, R25, UR41 ;  /* 0x00000029192d7c20 */ /* 0x000fe40008410000 */
[----:B------:R-:W-:-:S02]  /*4ab0*/  FMUL.FTZ R117, R3, R25 ;  /* 0x0000001903757220 */ /* 0x000fc40000410000 */
[----:B------:R-:W-:Y:S02]  /*4ac0*/  FMUL.FTZ R41, R41, R25 ;  /* 0x0000001929297220 */ /* 0x000fe40000410000 */
[----:B------:R-:W-:Y:S02]  /*4ad0*/  FMUL.FTZ R118, R45, R40 ;  /* 0x000000282d767220 */ /* 0x000fe40000410000 */
[----:B------:R-:W-:Y:S02]  /*4ae0*/  FFMA.FTZ R23, R40, R117, R23 ;  /* 0x0000007528177223 */ /* 0x000fe40000010017 */
[-C--:B------:R-:W-:Y:S02]  /*4af0*/  FFMA.FTZ R25, R89, R41.reuse, R118 ;  /* 0x0000002959197223 */ /* 0x080fe40000010076 */
[----:B------:R-:W-:Y:S02]  /*4b00*/  FFMA.FTZ R57, R3, R41, R57 ;  /* 0x0000002903397223 */ /* 0x000fe40000010039 */
[----:B------:R-:W-:-:S02]  /*4b10*/  FMUL.FTZ R45, R115, UR41 ;  /* 0x00000029732d7c20 */ /* 0x000fc40008410000 */
[-C--:B------:R-:W-:Y:S02]  /*4b20*/  FMUL.FTZ R40, R42, R115.reuse ;  /* 0x000000732a287220 */ /* 0x080fe40000410000 */
[----:B------:R-:W-:Y:S02]  /*4b30*/  FFMA.FTZ R41, -R19, R42, R140 ;  /* 0x0000002a13297223 */ /* 0x000fe4000001018c */
[----:B------:R-:W-:Y:S02]  /*4b40*/  FMUL.FTZ R115, R4, R115 ;  /* 0x0000007304737220 */ /* 0x000fe40000410000 */
[----:B------:R-:W-:Y:S02]  /*4b50*/  FMUL.FTZ R45, R45, R41 ;  /* 0x000000292d2d7220 */ /* 0x000fe40000410000 */
[----:B------:R-:W-:Y:S02]  /*4b60*/  FFMA.FTZ R23, R41, R115, R23 ;  /* 0x0000007329177223 */ /* 0x000fe40000010017 */
[----:B------:R-:W-:-:S02]  /*4b70*/  FFMA.FTZ R118, -R20, R43, R141 ;  /* 0x0000002b14767223 */ /* 0x000fc4000001018d */
[----:B------:R-:W-:Y:S02]  /*4b80*/  FMUL.FTZ R41, R116, UR41 ;  /* 0x0000002974297c20 */ /* 0x000fe40008410000 */
[-C--:B------:R-:W-:Y:S02]  /*4b90*/  FFMA.FTZ R42, R90, R40.reuse, R45 ;  /* 0x000000285a2a7223 */ /* 0x080fe4000001002d */
[----:B------:R-:W-:Y:S02]  /*4ba0*/  FFMA.FTZ R58, R4, R40, R58 ;  /* 0x00000028043a7223 */ /* 0x000fe4000001003a */
[----:B------:R-:W-:Y:S02]  /*4bb0*/  FMUL.FTZ R40, R43, R116 ;  /* 0x000000742b287220 */ /* 0x000fe40000410000 */
[----:B------:R-:W-:Y:S01]  /*4bc0*/  FMUL.FTZ R41, R41, R118 ;  /* 0x0000007629297220 */ /* 0x000fe20000410000 */
[----:B------:R-:W-:Y:S01]  /*4bd0*/  SHF.L.U32 R45, R0, 0x4, RZ ;  /* 0x00000004002d7819 */ /* 0x000fe200000006ff */
[----:B------:R-:W-:-:S02]  /*4be0*/  FFMA.FTZ R59, R150, R40, R59 ;  /* 0x00000028963b7223 */ /* 0x000fc4000001003b */
[----:B------:R-:W-:Y:S01]  /*4bf0*/  FFMA.FTZ R120, R91, R40, R41 ;  /* 0x000000285b787223 */ /* 0x000fe20000010029 */
[----:B------:R-:W-:Y:S01]  /*4c00*/  IADD3 R40, R45, 0x1, RZ ;  /* 0x000000012d287810 */ /* 0x000fe20007ffe0ff */
[----:B------:R-:W-:Y:S01]  /*4c10*/  FMUL.FTZ R119, R101, R106 ;  /* 0x0000006a65777220 */ /* 0x000fe20000410000 */
[C---:B------:R-:W-:Y:S01]  /*4c20*/  IADD3 R106, R45.reuse, 0x2, RZ ;  /* 0x000000022d6a7810 */ /* 0x040fe20007ffe0ff */
[----:B------:R-:W-:Y:S01]  /*4c30*/  FADD.FTZ R75, R120, R75 ;  /* 0x0000004b784b7221 */ /* 0x000fe20000010000 */
[C---:B------:R-:W-:Y:S01]  /*4c40*/  IADD3 R120, R45.reuse, 0x3, RZ ;  /* 0x000000032d787810 */ /* 0x040fe20007ffe0ff */
[----:B------:R-:W-:Y:S01]  /*4c50*/  FMUL.FTZ R108, R100, R108 ;  /* 0x0000006c646c7220 */ /* 0x000fe20000410000 */
[-C--:B------:R-:W-:Y:S02]  /*4c60*/  LEA.HI.SX32 R43, R45, R45.reuse, 0x1b ;  /* 0x0000002d2d2b7211 */ /* 0x080fe400078fdaff */
[-C--:B------:R-:W-:Y:S02]  /*4c70*/  LEA.HI.SX32 R40, R40, R45.reuse, 0x1b ;  /* 0x0000002d28287211 */ /* 0x080fe400078fdaff */
[----:B------:R-:W-:Y:S01]  /*4c80*/  LEA.HI.SX32 R41, R106, R45, 0x1b ;  /* 0x0000002d6a297211 */ /* 0x000fe200078fdaff */
[----:B------:R-:W-:Y:S01]  /*4c90*/  FMUL.FTZ R106, R102, R37 ;  /* 0x00000025666a7220 */ /* 0x000fe20000410000 */
[----:B------:R-:W-:Y:S01]  /*4ca0*/  LEA.HI.SX32 R45, R120, R45, 0x1b ;  /* 0x0000002d782d7211 */ /* 0x000fe200078fdaff */
[----:B------:R-:W-:Y:S01]  /*4cb0*/  FMUL.FTZ R26, R103, R26 ;  /* 0x0000001a671a7220 */ /* 0x000fe20000410000 */
[----:B------:R-:W-:Y:S01]  /*4cc0*/  STS [R43.X4+0x4200], R108 ;  /* 0x0042006c2b007388 */ /* 0x000fe20000004800 */
[----:B------:R-:W-:-:S02]  /*4cd0*/  FMUL.FTZ R116, R150, R116 ;  /* 0x0000007496747220 */ /* 0x000fc40000410000 */
[----:B------:R-:W-:Y:S01]  /*4ce0*/  FADD.FTZ R73, R25, R73 ;  /* 0x0000004919497221 */ /* 0x000fe20000010000 */
[----:B------:R0:W-:Y:S01]  /*4cf0*/  STS [R40.X4+0x4204], R119 ;  /* 0x0042047728007388 */ /* 0x0001e20000004800 */
[-C--:B------:R-:W-:Y:S02]  /*4d00*/  FFMA.FTZ R25, R98, R50.reuse, R34 ;  /* 0x0000003262197223 */ /* 0x080fe40000010022 */
[----:B------:R-:W-:Y:S01]  /*4d10*/  FFMA.FTZ R66, R143, R50, R66 ;  /* 0x000000328f427223 */ /* 0x000fe20000010042 */
[----:B------:R-:W-:Y:S04]  /*4d20*/  STS [R41.X4+0x4208], R106 ;  /* 0x0042086a29007388 */ /* 0x000fe80000004800 */
[----:B------:R1:W-:Y:S04]  /*4d30*/  STS [R45.X4+0x420c], R26 ;  /* 0x00420c1a2d007388 */ /* 0x0003e80000004800 */
[----:B------:R-:W3:Y:S04]  /*4d40*/  LDL R50, [R1+0x8] ;  /* 0x0000080001327983 */ /* 0x000ee80000100800 */
[----:B0-----:R-:W4:Y:S01]  /*4d50*/  LDL R119, [R1] ;  /* 0x0000000001777983 */ /* 0x001f220000100800 */
[----:B-1----:R-:W-:-:S03]  /*4d60*/  FMUL.FTZ R26, R118, R116 ;  /* 0x00000074761a7220 */ /* 0x002fc60000410000 */
[----:B------:R-:W5:Y:S01]  /*4d70*/  LDL R118, [R1+0x4] ;  /* 0x0000040001767983 */ /* 0x000f620000100800 */
[----:B------:R-:W-:Y:S02]  /*4d80*/  FMUL.FTZ R108, R96, R107 ;  /* 0x0000006b606c7220 */ /* 0x000fe40000410000 */
[----:B------:R-:W-:Y:S02]  /*4d90*/  FMUL.FTZ R110, R98, R110 ;  /* 0x0000006e626e7220 */ /* 0x000fe40000410000 */
[----:B------:R-:W-:Y:S01]  /*4da0*/  FMUL.FTZ R120, R97, R105 ;  /* 0x0000006961787220 */ /* 0x000fe20000410000 */
[----:B------:R0:W-:Y:S01]  /*4db0*/  STS [R43.X4+0x4210], R108 ;  /* 0x0042106c2b007388 */ /* 0x0001e20000004800 */
[----:B------:R-:W-:Y:S02]  /*4dc0*/  FMUL.FTZ R112, R99, R112 ;  /* 0x0000007063707220 */ /* 0x000fe40000410000 */
[----:B------:R-:W-:Y:S01]  /*4dd0*/  FMUL.FTZ R28, R92, R28 ;  /* 0x0000001c5c1c7220 */ /* 0x000fe20000410000 */
[----:B------:R1:W-:Y:S01]  /*4de0*/  STS [R43.X4+0x4218], R110 ;  /* 0x0042186e2b007388 */ /* 0x0003e20000004800 */
[----:B------:R-:W-:-:S02]  /*4df0*/  FMUL.FTZ R114, R93, R114 ;  /* 0x000000725d727220 */ /* 0x000fc40000410000 */
[----:B------:R-:W-:Y:S02]  /*4e00*/  FMUL.FTZ R46, R94, R46 ;  /* 0x0000002e5e2e7220 */ /* 0x000fe40000410000 */
[----:B------:R-:W-:Y:S02]  /*4e10*/  FMUL.FTZ R106, R95, R47 ;  /* 0x0000002f5f6a7220 */ /* 0x000fe40000410000 */
[----:B------:R-:W-:Y:S02]  /*4e20*/  FMUL.FTZ R24, R88, R24 ;  /* 0x0000001858187220 */ /* 0x000fe40000410000 */
[----:B0-----:R-:W-:Y:S02]  /*4e30*/  FMUL.FTZ R108, R89, R117 ;  /* 0x00000075596c7220 */ /* 0x001fe40000410000 */
[----:B-1----:R-:W-:Y:S02]  /*4e40*/  FMUL.FTZ R110, R90, R115 ;  /* 0x000000735a6e7220 */ /* 0x002fe40000410000 */
[----:B------:R-:W-:Y:S01]  /*4e50*/  FMUL.FTZ R116, R91, R116 ;  /* 0x000000745b747220 */ /* 0x000fe20000410000 */
        /* <DEDUP_REMOVED lines=9> */
[----:B------:R1:W-:Y:S01]  /*4ef0*/  STS [R43.X4+0x423c], R116 ;  /* 0x00423c742b007388 */ /* 0x0003e20000004800 */
[----:B0-----:R-:W-:-:S02]  /*4f00*/  FFMA.FTZ R24, R97, R49, R33 ;  /* 0x0000003161187223 */ /* 0x001fc40000010021 */
[----:B------:R-:W-:Y:S02]  /*4f10*/  FADD.FTZ R77, R29, R77 ;  /* 0x0000004d1d4d7221 */ /* 0x000fe40000010000 */
[----:B------:R-:W-:Y:S02]  /*4f20*/  FFMA.FTZ R29, R96, R48, R32 ;  /* 0x00000030601d7223 */ /* 0x000fe40000010020 */
[----:B------:R-:W-:Y:S02]  /*4f30*/  FADD.FTZ R81, R24, R81 ;  /* 0x0000005118517221 */ /* 0x000fe40000010000 */
[----:B------:R-:W-:Y:S02]  /*4f40*/  FMUL.FTZ R55, R55, R122 ;  /* 0x0000007a37377220 */ /* 0x000fe40000410000 */
[----:B------:R-:W-:Y:S02]  /*4f50*/  FFMA.FTZ R109, R92, R111, R109 ;  /* 0x0000006f5c6d7223 */ /* 0x000fe4000001006d */
[----:B------:R-:W-:Y:S01]  /*4f60*/  FFMA.FTZ R24, R102, R54, R27 ;  /* 0x0000003666187223 */ /* 0x000fe2000001001b */
[C---:B------:R-:W-:Y:S01]  /*4f70*/  IADD3 R27, R0.reuse, 0x80, RZ ;  /* 0x00000080001b7810 */ /* 0x040fe20007ffe0ff */
[----:B------:R-:W-:Y:S01]  /*4f80*/  FADD.FTZ R80, R29, R80 ;  /* 0x000000501d507221 */ /* 0x000fe20000010000 */
[C---:B------:R-:W-:Y:S01]  /*4f90*/  IADD3 R29, R0.reuse, 0x180, RZ ;  /* 0x00000180001d7810 */ /* 0x040fe20007ffe0ff */
[----:B------:R-:W-:Y:S01]  /*4fa0*/  FADD.FTZ R79, R31, R79 ;  /* 0x0000004f1f4f7221 */ /* 0x000fe20000010000 */
[C---:B------:R-:W-:Y:S01]  /*4fb0*/  IADD3 R31, R0.reuse, 0x280, RZ ;  /* 0x00000280001f7810 */ /* 0x040fe20007ffe0ff */
[----:B------:R-:W-:Y:S01]  /*4fc0*/  FFMA.FTZ R28, R99, R51, R35 ;  /* 0x00000033631c7223 */ /* 0x000fe20000010023 */
[----:B------:R-:W-:Y:S01]  /*4fd0*/  IADD3 R33, R0, 0x300, RZ ;  /* 0x0000030000217810 */ /* 0x000fe20007ffe0ff */
[----:B------:R-:W-:Y:S01]  /*4fe0*/  FFMA.FTZ R65, R144, R49, R65 ;  /* 0x0000003190417223 */ /* 0x000fe20000010041 */
[C---:B------:R-:W-:Y:S01]  /*4ff0*/  IADD3 R35, R0.reuse, 0x380, RZ ;  /* 0x0000038000237810 */ /* 0x040fe20007ffe0ff */
[----:B------:R-:W-:Y:S01]  /*5000*/  FADD.FTZ R82, R25, R82 ;  /* 0x0000005219527221 */ /* 0x000fe20000010000 */
[----:B------:R-:W-:Y:S01]  /*5010*/  IADD3 R37, R0, 0x400, RZ ;  /* 0x0000040000257810 */ /* 0x000fe20007ffe0ff */
[----:B------:R-:W-:Y:S01]  /*5020*/  FFMA.FTZ R60, R130, R111, R60 ;  /* 0x0000006f823c7223 */ /* 0x000fe2000001003c */
[----:B------:R-:W-:Y:S01]  /*5030*/  IADD3 R49, R0, 0x500, RZ ;  /* 0x0000050000317810 */ /* 0x000fe20007ffe0ff */
[----:B------:R-:W-:Y:S01]  /*5040*/  FFMA.FTZ R67, R142, R51, R67 ;  /* 0x000000338e437223 */ /* 0x000fe20000010043 */
[C---:B------:R-:W-:Y:S01]  /*5050*/  IADD3 R115, R0.reuse, 0x100, RZ ;  /* 0x0000010000737810 */ /* 0x040fe20007ffe0ff */
[----:B------:R-:W-:Y:S01]  /*5060*/  FADD.FTZ R76, R109, R76 ;  /* 0x0000004c6d4c7221 */ /* 0x000fe20000010000 */
[C---:B------:R-:W-:Y:S01]  /*5070*/  IADD3 R111, R0.reuse, 0x200, RZ ;  /* 0x00000200006f7810 */ /* 0x040fe20007ffe0ff */
[-C--:B------:R-:W-:Y:S01]  /*5080*/  FFMA.FTZ R25, R103, R55.reuse, R36 ;  /* 0x0000003767197223 */ /* 0x080fe20000010024 */
[----:B------:R-:W-:Y:S01]  /*5090*/  IADD3 R47, R0, 0x480, RZ ;  /* 0x00000480002f7810 */ /* 0x000fe20007ffe0ff */
[----:B------:R-:W-:Y:S01]  /*50a0*/  FFMA.FTZ R71, R146, R55, R71 ;  /* 0x0000003792477223 */ /* 0x000fe20000010047 */
[----:B------:R-:W-:-:S02]  /*50b0*/  IADD3 R51, R0, 0x580, RZ ;  /* 0x0000058000337810 */ /* 0x000fc40007ffe0ff */
[C---:B------:R-:W-:Y:S02]  /*50c0*/  IADD3 R55, R0.reuse, 0x600, RZ ;  /* 0x0000060000377810 */ /* 0x040fe40007ffe0ff */
[C---:B------:R-:W-:Y:S02]  /*50d0*/  IADD3 R105, R0.reuse, 0x680, RZ ;  /* 0x0000068000697810 */ /* 0x040fe40007ffe0ff */
[C---:B------:R-:W-:Y:S02]  /*50e0*/  IADD3 R107, R0.reuse, 0x700, RZ ;  /* 0x00000700006b7810 */ /* 0x040fe40007ffe0ff */
[----:B------:R-:W-:Y:S02]  /*50f0*/  IADD3 R109, R0, 0x780, RZ ;  /* 0x00000780006d7810 */ /* 0x000fe40007ffe0ff */
[-C--:B-1----:R-:W-:Y:S01]  /*5100*/  LEA.HI.SX32 R116, R27, R0.reuse, 0x1b ;  /* 0x000000001b747211 */ /* 0x082fe200078fdaff */
[----:B------:R-:W-:Y:S01]  /*5110*/  FADD.FTZ R78, R30, R78 ;  /* 0x0000004e1e4e7221 */ /* 0x000fe20000010000 */
[-C--:B------:R-:W-:Y:S01]  /*5120*/  LEA.HI.SX32 R27, R29, R0.reuse, 0x1b ;  /* 0x000000001d1b7211 */ /* 0x080fe200078fdaff */
[----:B------:R-:W-:Y:S01]  /*5130*/  FADD.FTZ R74, R42, R74 ;  /* 0x0000004a2a4a7221 */ /* 0x000fe20000010000 */
[-C--:B------:R-:W-:Y:S01]  /*5140*/  LEA.HI.SX32 R29, R31, R0.reuse, 0x1b ;  /* 0x000000001f1d7211 */ /* 0x080fe200078fdaff */
[----:B------:R-:W-:Y:S01]  /*5150*/  FADD.FTZ R83, R28, R83 ;  /* 0x000000531c537221 */ /* 0x000fe20000010000 */
[----:B------:R-:W-:Y:S01]  /*5160*/  LEA.HI.SX32 R30, R33, R0, 0x1b ;  /* 0x00000000211e7211 */ /* 0x000fe200078fdaff */
[----:B------:R-:W-:Y:S01]  /*5170*/  FFMA.FTZ R64, R145, R48, R64 ;  /* 0x0000003091407223 */ /* 0x000fe20000010040 */
[-C--:B------:R-:W-:Y:S01]  /*5180*/  LEA.HI.SX32 R31, R35, R0.reuse, 0x1b ;  /* 0x00000000231f7211 */ /* 0x080fe200078fdaff */
[----:B------:R-:W-:Y:S01]  /*5190*/  BAR.SYNC.DEFER_BLOCKING 0x0 ;  /* 0x0000000000007b1d */ /* 0x000fe20000010000 */
[----:B------:R-:W-:-:S02]  /*51a0*/  LEA.HI.SX32 R32, R37, R0, 0x1b ;  /* 0x0000000025207211 */ /* 0x000fc400078fdaff */
[-C--:B------:R-:W-:Y:S01]  /*51b0*/  LEA.HI.SX32 R34, R49, R0.reuse, 0x1b ;  /* 0x0000000031227211 */ /* 0x080fe200078fdaff */
[----:B--2---:R-:W-:Y:S01]  /*51c0*/  FMUL.FTZ R46, R159, R121 ;  /* 0x000000799f2e7220 */ /* 0x004fe20000410000 */
        /* <DEDUP_REMOVED lines=8> */
[----:B------:R-:W-:Y:S01]  /*5250*/  LEA.HI.SX32 R49, R109, R0, 0x1b ;  /* 0x000000006d317211 */ /* 0x000fe200078fdaff */
[----:B------:R-:W-:Y:S02]  /*5260*/  FADD.FTZ R72, R113, R72 ;  /* 0x0000004871487221 */ /* 0x000fe40000010000 */
[----:B------:R-:W-:Y:S01]  /*5270*/  FFMA.FTZ R70, R147, R54, R70 ;  /* 0x0000003693467223 */ /* 0x000fe20000010046 */
[----:B------:R-:W0:Y:S04]  /*5280*/  LDS R117, [R42.X4+0x4200] ;  /* 0x004200002a757984 */ /* 0x000e280000004800 */
[----:B------:R-:W1:Y:S04]  /*5290*/  LDS R51, [R115.X4+0x4600] ;  /* 0x0046000073337984 */ /* 0x000e680000004800 */
        /* <DEDUP_REMOVED lines=12> */
[----:B------:R-:W-:Y:S01]  /*5360*/  UIMAD UR22, UR34, UR22, URZ ;  /* 0x00000016221672a4 */ /* 0x000fe2000f8e023f */
[----:B------:R-:W-:-:S03]  /*5370*/  FMUL.FTZ R38, R164, R38 ;  /* 0x00000026a4267220 */ /* 0x000fc60000410000 */
[----:B------:R-:W-:-:S03]  /*5380*/  UIMAD UR24, UR35, UR23, UR22 ;  /* 0x00000017231872a4 */ /* 0x000fc6000f8e0216 */
[----:B------:R-:W-:Y:S02]  /*5390*/  ULDC.64 UR22, c[0x0][0x2b8] ;  /* 0x0000ae0000167ab9 */ /* 0x000fe40000000a00 */
[----:B------:R-:W-:-:S04]  /*53a0*/  UIMAD UR22, UR34, UR22, URZ ;  /* 0x00000016221672a4 */ /* 0x000fc8000f8e023f */
[----:B------:R-:W-:Y:S02]  /*53b0*/  UIMAD UR22, UR35, UR23, UR22 ;  /* 0x00000017231672a4 */ /* 0x000fe4000f8e0216 */
[----:B------:R-:W-:Y:S01]  /*53c0*/  UIADD3 UR42, UP0, UR16, -0x800, URZ ;  /* 0xfffff800102a7890 */ /* 0x000fe2000ff1e03f */
[----:B------:R-:W-:Y:S02]  /*53d0*/  FMUL.FTZ R120, R165, R133 ;  /* 0x00000085a5787220 */ /* 0x000fe40000410000 */
[----:B------:R-:W-:Y:S02]  /*53e0*/  FMUL.FTZ R44, R154, R44 ;  /* 0x0000002c9a2c7220 */ /* 0x000fe40000410000 */
[----:B------:R-:W-:Y:S02]  /*53f0*/  FMUL.FTZ R134, R163, R134 ;  /* 0x00000086a3867220 */ /* 0x000fe40000410000 */
[----:B------:R-:W-:Y:S02]  /*5400*/  FMUL.FTZ R122, R162, R135 ;  /* 0x00000087a27a7220 */ /* 0x000fe40000410000 */
[----:B------:R-:W-:-:S02]  /*5410*/  FMUL.FTZ R136, R161, R136 ;  /* 0x00000088a1887220 */ /* 0x000fc40000410000 */
[----:B------:R-:W-:Y:S02]  /*5420*/  FMUL.FTZ R138, R156, R138 ;  /* 0x0000008a9c8a7220 */ /* 0x000fe40000410000 */
[----:B------:R-:W-:Y:S01]  /*5430*/  FMUL.FTZ R140, R153, R140 ;  /* 0x0000008c998c7220 */ /* 0x000fe20000410000 */
[----:B------:R-:W-:Y:S01]  /*5440*/  BSSY B0, `(.L_x_2159) ;  /* 0x000004b000007945 */ /* 0x000fe20003800000 */
[----:B---3--:R-:W-:Y:S02]  /*5450*/  FMUL.FTZ R47, R50, R104 ;  /* 0x00000068322f7220 */ /* 0x008fe40000410000 */
[----:B------:R-:W3:Y:S04]  /*5460*/  LDS R50, [R116.X4+0x4400] ;  /* 0x0044000074327984 */ /* 0x000ee80000004800 */
[----:B------:R-:W0:Y:S01]  /*5470*/  LDS R104, [R29.X4+0x4c00] ;  /* 0x004c00001d687984 */ /* 0x000e220000004800 */
[----:B-----5:R-:W-:-:S03]  /*5480*/  FMUL.FTZ R118, R118, R131 ;  /* 0x0000008376767220 */ /* 0x020fc60000410000 */
[----:B------:R5:W-:Y:S04]  /*5490*/  STS [R43.X4+0x6300], R46 ;  /* 0x0063002e2b007388 */ /* 0x000be80000004800 */
[----:B------:R-:W-:Y:S04]  /*54a0*/  STS [R40.X4+0x6304], R47 ;  /* 0x0063042f28007388 */ /* 0x000fe80000004800 */
[----:B------:R1:W-:Y:S01]  /*54b0*/  STS [R41.X4+0x6308], R118 ;  /* 0x0063087629007388 */ /* 0x0003e20000004800 */
[----:B----4-:R-:W-:Y:S02]  /*54c0*/  FMUL.FTZ R132, R119, R132 ;  /* 0x0000008477847220 */ /* 0x010fe40000410000 */
[----:B-----5:R-:W-:Y:S01]  /*54d0*/  FMUL.FTZ R46, R158, R39 ;  /* 0x000000279e2e7220 */ /* 0x020fe20000410000 */
[----:B------:R-:W-:Y:S01]  /*54e0*/  MOV R39, UR35 ;  /* 0x0000002300277c02 */ /* 0x000fe20008000f00 */
[----:B-1----:R-:W-:Y:S01]  /*54f0*/  HFMA2.MMA R41, -RZ, RZ, 0, 0 ;  /* 0x00000000ff297435 */ /* 0x002fe200000001ff */
[----:B------:R-:W-:Y:S01]  /*5500*/  MOV R40, R0 ;  /* 0x0000000000287202 */ /* 0x000fe20000000f00 */
[----:B------:R1:W-:Y:S04]  /*5510*/  STS [R45.X4+0x630c], R132 ;  /* 0x00630c842d007388 */ /* 0x0003e80000004800 */
[----:B------:R4:W-:Y:S01]  /*5520*/  STS [R43.X4+0x6314], R38 ;  /* 0x006314262b007388 */ /* 0x0009e20000004800 */
[----:B-1----:R-:W-:-:S03]  /*5530*/  MOV R45, UR35 ;  /* 0x00000023002d7c02 */ /* 0x002fc60008000f00 */
[----:B----4-:R-:W-:-:S04]  /*5540*/  IMAD.WIDE.U32 R38, R39, c[0x0][0x298], R40 ;  /* 0x0000a60027267a25 */ /* 0x010fc800078e0028 */
[----:B------:R-:W-:Y:S01]  /*5550*/  IMAD.WIDE.U32 R40, R45, c[0x0][0x2b8], R40 ;  /* 0x0000ae002d287a25 */ /* 0x000fe200078e0028 */
[----:B------:R-:W-:Y:S01]  /*5560*/  IADD3 R39, R39, UR24, RZ ;  /* 0x0000001827277c10 */ /* 0x000fe2000fffe0ff */
[----:B------:R-:W-:Y:S01]  /*5570*/  ULDC.64 UR24, c[0x0][0x2c0] ;  /* 0x0000b00000187ab9 */ /* 0x000fe20000000a00 */
[----:B------:R-:W-:Y:S02]  /*5580*/  MOV R45, UR20 ;  /* 0x00000014002d7c02 */ /* 0x000fe40008000f00 */
[----:B------:R-:W-:Y:S01]  /*5590*/  IADD3 R41, R41, UR22, RZ ;  /* 0x0000001629297c10 */ /* 0x000fe2000fffe0ff */
[----:B------:R-:W-:Y:S01]  /*55a0*/  FMUL.FTZ R118, R157, R137 ;  /* 0x000000899d767220 */ /* 0x000fe20000410000 */
[----:B------:R-:W-:Y:S01]  /*55b0*/  ULDC.64 UR22, c[0x0][0x2a0] ;  /* 0x0000a80000167ab9 */ /* 0x000fe20000000a00 */
[----:B------:R-:W-:Y:S01]  /*55c0*/  IMAD.WIDE.U32 R38, R45, c[0x0][0x2a0], R38 ;  /* 0x0000a8002d267a25 */ /* 0x000fe200078e0026 */
[----:B------:R-:W-:-:S05]  /*55d0*/  MOV R45, UR20 ;  /* 0x00000014002d7c02 */ /* 0x000fca0008000f00 */
[----:B------:R-:W-:Y:S01]  /*55e0*/  IMAD.WIDE.U32 R40, R45, c[0x0][0x2c0], R40 ;  /* 0x0000b0002d287a25 */ /* 0x000fe200078e0028 */
[----:B------:R-:W-:Y:S01]  /*55f0*/  MOV R45, UR42 ;  /* 0x0000002a002d7c02 */ /* 0x000fe20008000f00 */
[----:B------:R1:W-:Y:S01]  /*5600*/  STS [R43.X4+0x6328], R118 ;  /* 0x006328762b007388 */ /* 0x0003e20000004800 */
[----:B------:R-:W-:Y:S02]  /*5610*/  UIMAD UR22, UR37, UR22, URZ ;  /* 0x00000016251672a4 */ /* 0x000fe4000f8e023f */
[----:B------:R-:W-:Y:S01]  /*5620*/  UIMAD UR24, UR37, UR24, URZ ;  /* 0x00000018251872a4 */ /* 0x000fe2000f8e023f */
[----:B------:R4:W-:Y:S01]  /*5630*/  STS [R43.X4+0x6324], R46 ;  /* 0x0063242e2b007388 */ /* 0x0009e20000004800 */
[----:B-1----:R-:W-:Y:S01]  /*5640*/  IADD3 R118, -R45, c[0x0][0x168], -R0 ;  /* 0x00005a002d767a10 */ /* 0x002fe20007ffe900 */
[----:B------:R-:W-:-:S03]  /*5650*/  UIMAD UR22, UR20, UR23, UR22 ;  /* 0x00000017141672a4 */ /* 0x000fc6000f8e0216 */
[----:B------:R-:W-:Y:S01]  /*5660*/  ISETP.GE.AND P0, PT, R118, 0x1, PT ;  /* 0x000000017600780c */ /* 0x000fe20003f06270 */
[----:B----4-:R-:W-:Y:S01]  /*5670*/  FMUL.FTZ R46, R155, R139 ;  /* 0x0000008b9b2e7220 */ /* 0x010fe20000410000 */
[----:B------:R-:W-:Y:S01]  /*5680*/  UIMAD UR24, UR20, UR25, UR24 ;  /* 0x00000019141872a4 */ /* 0x000fe2000f8e0218 */
[----:B------:R1:W-:Y:S01]  /*5690*/  STS [R43.X4+0x6310], R120 ;  /* 0x006310782b007388 */ /* 0x0003e20000004800 */
[----:B------:R-:W-:Y:S01]  /*56a0*/  UIADD3.X UR23, UR17, -0x1, URZ, UP0, !UPT ;  /* 0xffffffff11177890 */ /* 0x000fe200087fe43f */
[----:B------:R-:W-:Y:S02]  /*56b0*/  IADD3 R121, R39, UR22, RZ ;  /* 0x0000001627797c10 */ /* 0x000fe4000fffe0ff */
[----:B------:R4:W-:Y:S01]  /*56c0*/  STS [R43.X4+0x6330], R46 ;  /* 0x0063302e2b007388 */ /* 0x0009e20000004800 */
[----:B------:R-:W-:-:S03]  /*56d0*/  IADD3 R119, R41, UR24, RZ ;  /* 0x0000001829777c10 */ /* 0x000fc6000fffe0ff */
[----:B------:R5:W-:Y:S01]  /*56e0*/  STS [R43.X4+0x6334], R44 ;  /* 0x0063342c2b007388 */ /* 0x000be20000004800 */
[----:B-1----:R-:W-:Y:S01]  /*56f0*/  FMUL.FTZ R120, R152, R141 ;  /* 0x0000008d98787220 */ /* 0x002fe20000410000 */
[----:B----4-:R-:W-:Y:S02]  /*5700*/  IADD3 R46, P1, R38, UR42, RZ ;  /* 0x0000002a262e7c10 */ /* 0x010fe4000ff3e0ff */
[----:B------:R1:W-:Y:S01]  /*5710*/  STS [R43.X4+0x6318], R134 ;  /* 0x006318862b007388 */ /* 0x0003e20000004800 */
[----:B-----5:R-:W-:-:S03]  /*5720*/  IADD3 R44, P2, R40, UR42, RZ ;  /* 0x0000002a282c7c10 */ /* 0x020fc6000ff5e0ff */
[----:B------:R1:W-:Y:S01]  /*5730*/  STS [R43.X4+0x631c], R122 ;  /* 0x00631c7a2b007388 */ /* 0x0003e20000004800 */
[----:B------:R-:W-:Y:S02]  /*5740*/  IADD3.X R47, R121, UR23, RZ, P1, !PT ;  /* 0x00000017792f7c10 */ /* 0x000fe40008ffe4ff */
[----:B------:R-:W-:Y:S01]  /*5750*/  IADD3.X R45, R119, UR23, RZ, P2, !PT ;  /* 0x00000017772d7c10 */ /* 0x000fe200097fe4ff */
[----:B------:R1:W-:Y:S04]  /*5760*/  STS [R43.X4+0x6320], R136 ;  /* 0x006320882b007388 */ /* 0x0003e80000004800 */
[----:B------:R1:W-:Y:S04]  /*5770*/  STS [R43.X4+0x632c], R138 ;  /* 0x00632c8a2b007388 */ /* 0x0003e80000004800 */
[----:B------:R1:W-:Y:S04]  /*5780*/  STS [R43.X4+0x6338], R140 ;  /* 0x0063388c2b007388 */ /* 0x0003e80000004800 */
[----:B------:R1:W-:Y:S04]  /*5790*/  STS [R43.X4+0x633c], R120 ;  /* 0x00633c782b007388 */ /* 0x0003e80000004800 */
[----:B------:R-:W-:Y:S06]  /*57a0*/  BAR.SYNC.DEFER_BLOCKING 0x0 ;  /* 0x0000000000007b1d */ /* 0x000fec0000010000 */
[----:B------:R-:W-:Y:S05]  /*57b0*/  @!P0 BRA `(.L_x_2160) ;  /* 0x0000013000008947 */ /* 0x000fea0003800000 */
[----:B0123--:R0:W1:Y:S01]  /*57c0*/  LDS R123, [R42.X4+0x6300] ;  /* 0x006300002a7b7984 */ /* 0x00f0620000004800 */
[----:B------:R-:W-:Y:S01]  /*57d0*/  USHF.R.S32.HI UR25, URZ, 0x1f, UR7 ;  /* 0x0000001f3f197899 */ /* 0x000fe20008011407 */
[----:B------:R-:W-:Y:S01]  /*57e0*/  MOV R43, UR7 ;  /* 0x00000007002b7c02 */ /* 0x000fe20008000f00 */
[----:B------:R-:W-:-:S02]  /*57f0*/  ULDC.64 UR22, c[0x0][0x2b0] ;  /* 0x0000ac0000167ab9 */ /* 0x000fc40000000a00 */
[----:B------:R-:W-:Y:S02]  /*5800*/  UIMAD UR22, UR25, UR22, URZ ;  /* 0x00000016191672a4 */ /* 0x000fe4000f8e023f */
[C---:B------:R-:W-:Y:S02]  /*5810*/  IMAD.WIDE.U32 R46, R43.reuse, c[0x0][0x2b0], R46 ;  /* 0x0000ac002b2e7a25 */ /* 0x040fe400078e002e */
[----:B------:R-:W-:Y:S02]  /*5820*/  UIMAD UR24, UR7, UR23, UR22 ;  /* 0x00000017071872a4 */ /* 0x000fe4000f8e0216 */
[----:B------:R-:W-:Y:S01]  /*5830*/  IMAD.WIDE.U32 R44, R43, c[0x0][0x2d0], R44 ;  /* 0x0000b4002b2c7a25 */ /* 0x000fe200078e002c */
[----:B------:R-:W-:Y:S01]  /*5840*/  ULDC.64 UR22, c[0x0][0x2d0] ;  /* 0x0000b40000167ab9 */ /* 0x000fe20000000a00 */
[----:B0-----:R-:W-:Y:S01]  /*5850*/  LEA R42, P0, R46, c[0x0][0x318], 0x2 ;  /* 0x0000c6002e2a7a11 */ /* 0x001fe200078010ff */
        /* <DEDUP_REMOVED lines=8> */
[----:B-1----:R0:W-:Y:S02]  /*58e0*/  RED.E.ADD.F32.FTZ.RN.STRONG.GPU [R46.64], R123 ;  /* 0x0000007b2e00798e */ /* 0x0021e4000c10e79a */
.L_x_2160:
[----:B0123--:R-:W-:Y:S05]  /*58f0*/  BSYNC B0 ;  /* 0x0000000000007941 */ /* 0x00ffea0003800000 */
.L_x_2159:
[----:B------:R-:W-:Y:S01]  /*5900*/  USHF.L.U32 UR42, UR16, 0x2, URZ ;  /* 0x00000002102a7899 */ /* 0x000fe2000800063f */
[----:B------:R-:W-:Y:S01]  /*5910*/  LEA R39, P0, R38, c[0x0][0x318], 0x2 ;  /* 0x0000c60026277a11 */ /* 0x000fe200078010ff */
[----:B------:R-:W-:Y:S01]  /*5920*/  USHF.L.U32 UR24, UR8, 0x2, URZ ;  /* 0x0000000208187899 */ /* 0x000fe2000800063f */
[----:B------:R-:W-:Y:S01]  /*5930*/  LEA R41, P1, R40, c[0x0][0x320], 0x2 ;  /* 0x0000c80028297a11 */ /* 0x000fe200078210ff */
[----:B------:R-:W-:Y:S01]  /*5940*/  USHF.L.U64.HI UR43, UR16, 0x2, UR17 ;  /* 0x00000002102b7899 */ /* 0x000fe20008010211 */
[----:B------:R-:W-:Y:S01]  /*5950*/  LEA.HI.X R121, R38, c[0x0][0x31c], R121, 0x2, P0 ;  /* 0x0000c70026797a11 */ /* 0x000fe200000f1479 */
[----:B------:R-:W-:Y:S01]  /*5960*/  USHF.L.U64.HI UR25, UR8, 0x2, UR9 ;  /* 0x0000000208197899 */ /* 0x000fe20008010209 */
[----:B------:R-:W-:Y:S01]  /*5970*/  IADD3 R38, P0, R39, UR42, RZ ;  /* 0x0000002a27267c10 */ /* 0x000fe2000ff1e0ff */
[----:B------:R-:W-:Y:S01]  /*5980*/  ULDC.64 UR22, c[0x0][0x2b0] ;  /* 0x0000ac0000167ab9 */ /* 0x000fe20000000a00 */
[----:B------:R-:W-:Y:S01]  /*5990*/  MOV R43, UR24 ;  /* 0x00000018002b7c02 */ /* 0x000fe20008000f00 */
[----:B------:R-:W-:Y:S01]  /*59a0*/  UIMAD UR22, UR25, UR22, URZ ;  /* 0x00000016191672a4 */ /* 0x000fe2000f8e023f */
[----:B------:R-:W-:Y:S01]  /*59b0*/  IADD3.X R39, R121, UR43, RZ, P0, !PT ;  /* 0x0000002b79277c10 */ /* 0x000fe200087fe4ff */
[----:B------:R-:W-:Y:S01]  /*59c0*/  BSSY B0, `(.L_x_2161) ;  /* 0x0000013000007945 */ /* 0x000fe20003800000 */
[----:B------:R-:W-:Y:S01]  /*59d0*/  LEA.HI.X R119, R40, c[0x0][0x324], R119, 0x2, P1 ;  /* 0x0000c90028777a11 */ /* 0x000fe200008f1477 */
[----:B------:R-:W-:Y:S01]  /*59e0*/  UIMAD UR41, UR24, UR23, UR22 ;  /* 0x00000017182972a4 */ /* 0x000fe2000f8e0216 */
[----:B------:R-:W-:Y:S01]  /*59f0*/  IADD3 R40, P1, R41, UR42, RZ ;  /* 0x0000002a29287c10 */ /* 0x000fe2000ff3e0ff */
[----:B------:R-:W-:Y:S01]  /*5a00*/  IMAD.WIDE.U32 R38, R43, c[0x0][0x2b0], R38 ;  /* 0x0000ac002b267a25 */ /* 0x000fe200078e0026 */
[----:B------:R-:W-:Y:S01]  /*5a10*/  ULDC.64 UR22, c[0x0][0x2d0] ;  /* 0x0000b40000167ab9 */ /* 0x000fe20000000a00 */
[----:B------:R0:W1:Y:S01]  /*5a20*/  LDS R43, [R116.X4+0x6500] ;  /* 0x00650000742b7984 */ /* 0x0000620000004800 */
[----:B------:R-:W-:Y:S01]  /*5a30*/  ISETP.GE.AND P0, PT, R118, 0x81, PT ;  /* 0x000000817600780c */ /* 0x000fe20003f06270 */
[----:B------:R-:W-:Y:S01]  /*5a40*/  UIMAD UR22, UR25, UR22, URZ ;  /* 0x00000016191672a4 */ /* 0x000fe2000f8e023f */
[----:B------:R-:W-:Y:S01]  /*5a50*/  IADD3.X R41, R119, UR43, RZ, P1, !PT ;  /* 0x0000002b77297c10 */ /* 0x000fe20008ffe4ff */
[----:B------:R-:W-:Y:S01]  /*5a60*/  FADD.FTZ R23, R23, R26 ;  /* 0x0000001a17177221 */ /* 0x000fe20000010000 */
[----:B------:R-:W-:Y:S01]  /*5a70*/  MOV R45, UR24 ;  /* 0x00000018002d7c02 */ /* 0x000fe20008000f00 */
[----:B------:R-:W-:Y:S01]  /*5a80*/  UIMAD UR22, UR24, UR23, UR22 ;  /* 0x00000017181672a4 */ /* 0x000fe2000f8e0216 */
[----:B------:R-:W-:-:S03]  /*5a90*/  IADD3 R39, R39, UR41, RZ ;  /* 0x0000002927277c10 */ /* 0x000fc6000fffe0ff */
[----:B------:R-:W-:-:S05]  /*5aa0*/  IMAD.WIDE.U32 R40, R45, c[0x0][0x2d0], R40 ;  /* 0x0000b4002d287a25 */ /* 0x000fca00078e0028 */
[----:B------:R-:W-:Y:S01]  /*5ab0*/  IADD3 R41, R41, UR22, RZ ;  /* 0x0000001629297c10 */ /* 0x000fe2000fffe0ff */
[----:B------:R-:W-:Y:S05]  /*5ac0*/  @!P0 BRA `(.L_x_2162) ;  /* 0x0000002000008947 */ /* 0x000fea0003800000 */
[----:B0-----:R0:W-:Y:S04]  /*5ad0*/  RED.E.ADD.F32.FTZ.RN.STRONG.GPU [R38.64+-0x1e00], R50 ;  /* 0xffe200322600798e */ /* 0x0011e8000c10e79a */
[----:B-1----:R0:W-:Y:S02]  /*5ae0*/  RED.E.ADD.F32.FTZ.RN.STRONG.GPU [R40.64+-0x1e00], R43 ;  /* 0xffe2002b2800798e */ /* 0x0021e4000c10e79a */
.L_x_2162:
[----:B0-----:R-:W-:Y:S05]  /*5af0*/  BSYNC B0 ;  /* 0x0000000000007941 */ /* 0x001fea0003800000 */
.L_x_2161:
[----:B------:R-:W0:Y:S01]  /*5b00*/  LDS R115, [R115.X4+0x6700] ;  /* 0x0067000073737984 */ /* 0x000e220000004800 */
[C---:B------:R-:W-:Y:S01]  /*5b10*/  ISETP.GE.AND P6, PT, R118.reuse, 0x101, PT ;  /* 0x000001017600780c */ /* 0x040fe20003fc6270 */
[----:B------:R-:W-:Y:S01]  /*5b20*/  BSSY B0, `(.L_x_2163) ;  /* 0x000000a000007945 */ /* 0x000fe20003800000 */
[C---:B------:R-:W-:Y:S02]  /*5b30*/  ISETP.GE.AND P0, PT, R118.reuse, 0x181, PT ;  /* 0x000001817600780c */ /* 0x040fe40003f06270 */
[----:B------:R-:W-:-:S02]  /*5b40*/  ISETP.GE.AND P1, PT, R118, 0x201, PT ;  /* 0x000002017600780c */ /* 0x000fc40003f26270 */
[C---:B------:R-:W-:Y:S02]  /*5b50*/  ISETP.GE.AND P2, PT, R118.reuse, 0x281, PT ;  /* 0x000002817600780c */ /* 0x040fe40003f46270 */
[C---:B------:R-:W-:Y:S02]  /*5b60*/  ISETP.GE.AND P3, PT, R118.reuse, 0x301, PT ;  /* 0x000003017600780c */ /* 0x040fe40003f66270 */
[C---:B------:R-:W-:Y:S02]  /*5b70*/  ISETP.GE.AND P4, PT, R118.reuse, 0x381, PT ;  /* 0x000003817600780c */ /* 0x040fe40003f86270 */
[----:B------:R-:W-:Y:S01]  /*5b80*/  ISETP.GE.AND P5, PT, R118, 0x401, PT ;  /* 0x000004017600780c */ /* 0x000fe20003fa6270 */
[----:B------:R-:W-:Y:S07]  /*5b90*/  @!P6 BRA `(.L_x_2164) ;  /* 0x000000200000e947 */ /* 0x000fee0003800000 */
[----:B------:R2:W-:Y:S04]  /*5ba0*/  RED.E.ADD.F32.FTZ.RN.STRONG.GPU [R38.64+-0x1c00], R51 ;  /* 0xffe400332600798e */ /* 0x0005e8000c10e79a */
[----:B0-----:R2:W-:Y:S02]  /*5bb0*/  RED.E.ADD.F32.FTZ.RN.STRONG.GPU [R40.64+-0x1c00], R115 ;  /* 0xffe400732800798e */ /* 0x0015e4000c10e79a */
.L_x_2164:
[----:B------:R-:W-:Y:S05]  /*5bc0*/  BSYNC B0 ;  /* 0x0000000000007941 */ /* 0x000fea0003800000 */
.L_x_2163:
[----:B------:R-:W3:Y:S01]  /*5bd0*/  LDS R27, [R27.X4+0x6900] ;  /* 0x006900001b1b7984 */ /* 0x000ee20000004800 */
[----:B------:R-:W-:Y:S01]  /*5be0*/  BSSY B0, `(.L_x_2165) ;  /* 0x0000004000007945 */ /* 0x000fe20003800000 */
[----:B------:R-:W-:Y:S05]  /*5bf0*/  @!P0 BRA `(.L_x_2166) ;  /* 0x0000002000008947 */ /* 0x000fea0003800000 */
[----:B------:R4:W-:Y:S04]  /*5c00*/  RED.E.ADD.F32.FTZ.RN.STRONG.GPU [R38.64+-0x1a00], R54 ;  /* 0xffe600362600798e */ /* 0x0009e8000c10e79a */
[----:B---3--:R4:W-:Y:S02]  /*5c10*/  RED.E.ADD.F32.FTZ.RN.STRONG.GPU [R40.64+-0x1a00], R27 ;  /* 0xffe6001b2800798e */ /* 0x0089e4000c10e79a */
.L_x_2166:
[----:B------:R-:W-:Y:S05]  /*5c20*/  BSYNC B0 ;  /* 0x0000000000007941 */ /* 0x000fea0003800000 */
.L_x_2165:
[----:B---34-:R3:W4:Y:S01]  /*5c30*/  LDS R27, [R28.X4+0x6b00] ;  /* 0x006b00001c1b7984 */ /* 0x0187220000004800 */
[----:B------:R-:W-:Y:S01]  /*5c40*/  BSSY B0, `(.L_x_2167) ;  /* 0x0000004000007945 */ /* 0x000fe20003800000 */
[----:B------:R-:W-:Y:S05]  /*5c50*/  @!P1 BRA `(.L_x_2168) ;  /* 0x0000002000009947 */ /* 0x000fea0003800000 */
[----:B------:R2:W-:Y:S04]  /*5c60*/  RED.E.ADD.F32.FTZ.RN.STRONG.GPU [R38.64+-0x1800], R55 ;  /* 0xffe800372600798e */ /* 0x0005e8000c10e79a */
[----:B----4-:R2:W-:Y:S02]  /*5c70*/  RED.E.ADD.F32.FTZ.RN.STRONG.GPU [R40.64+-0x1800], R27 ;  /* 0xffe8001b2800798e */ /* 0x0105e4000c10e79a */
.L_x_2168:
[----:B------:R-:W-:Y:S05]  /*5c80*/  BSYNC B0 ;  /* 0x0000000000007941 */ /* 0x000fea0003800000 */
.L_x_2167:
[----:B------:R-:W2:Y:S01]  /*5c90*/  LDS R29, [R29.X4+0x6d00] ;  /* 0x006d00001d1d7984 */ /* 0x000ea20000004800 */
[----:B------:R-:W-:Y:S01]  /*5ca0*/  BSSY B0, `(.L_x_2169) ;  /* 0x0000004000007945 */ /* 0x000fe20003800000 */
[----:B------:R-:W-:Y:S05]  /*5cb0*/  @!P2 BRA `(.L_x_2170) ;  /* 0x000000200000a947 */ /* 0x000fea0003800000 */
[----:B------:R3:W-:Y:S04]  /*5cc0*/  RED.E.ADD.F32.FTZ.RN.STRONG.GPU [R38.64+-0x1600], R104 ;  /* 0xffea00682600798e */ /* 0x0007e8000c10e79a */
[----:B--2---:R3:W-:Y:S02]  /*5cd0*/  RED.E.ADD.F32.FTZ.RN.STRONG.GPU [R40.64+-0x1600], R29 ;  /* 0xffea001d2800798e */ /* 0x0047e4000c10e79a */
.L_x_2170:
[----:B------:R-:W-:Y:S05]  /*5ce0*/  BSYNC B0 ;  /* 0x0000000000007941 */ /* 0x000fea0003800000 */
.L_x_2169:
[----:B--2-4-:R2:W4:Y:S01]  /*5cf0*/  LDS R27, [R30.X4+0x6f00] ;  /* 0x006f00001e1b7984 */ /* 0x0145220000004800 */
[----:B------:R-:W-:Y:S01]  /*5d00*/  BSSY B0, `(.L_x_2171) ;  /* 0x0000004000007945 */ /* 0x000fe20003800000 */
[----:B------:R-:W-:Y:S05]  /*5d10*/  @!P3 BRA `(.L_x_2172) ;  /* 0x000000200000b947 */ /* 0x000fea0003800000 */
[----:B------:R2:W-:Y:S04]  /*5d20*/  RED.E.ADD.F32.FTZ.RN.STRONG.GPU [R38.64+-0x1400], R105 ;  /* 0xffec00692600798e */ /* 0x0005e8000c10e79a */
[----:B----4-:R2:W-:Y:S02]  /*5d30*/  RED.E.ADD.F32.FTZ.RN.STRONG.GPU [R40.64+-0x1400], R27 ;  /* 0xffec001b2800798e */ /* 0x0105e4000c10e79a */
.L_x_2172:
[----:B------:R-:W-:Y:S05]  /*5d40*/  BSYNC B0 ;  /* 0x0000000000007941 */ /* 0x000fea0003800000 */
.L_x_2171:
[----:B------:R-:W2:Y:S01]  /*5d50*/  LDS R31, [R31.X4+0x7100] ;  /* 0x007100001f1f7984 */ /* 0x000ea20000004800 */
[----:B------:R-:W-:Y:S01]  /*5d60*/  BSSY B0, `(.L_x_2173) ;  /* 0x0000004000007945 */ /* 0x000fe20003800000 */
[----:B------:R-:W-:Y:S05]  /*5d70*/  @!P4 BRA `(.L_x_2174) ;  /* 0x000000200000c947 */ /* 0x000fea0003800000 */
[----:B------:R3:W-:Y:S04]  /*5d80*/  RED.E.ADD.F32.FTZ.RN.STRONG.GPU [R38.64+-0x1200], R106 ;  /* 0xffee006a2600798e */ /* 0x0007e8000c10e79a */
[----:B--2---:R3:W-:Y:S02]  /*5d90*/  RED.E.ADD.F32.FTZ.RN.STRONG.GPU [R40.64+-0x1200], R31 ;  /* 0xffee001f2800798e */ /* 0x0047e4000c10e79a */
.L_x_2174:
[----:B------:R-:W-:Y:S05]  /*5da0*/  BSYNC B0 ;  /* 0x0000000000007941 */ /* 0x000fea0003800000 */
.L_x_2173:
[----:B--2-4-:R2:W4:Y:S01]  /*5db0*/  LDS R27, [R32.X4+0x7300] ;  /* 0x00730000201b7984 */ /* 0x0145220000004800 */
[----:B------:R-:W-:Y:S01]  /*5dc0*/  BSSY B0, `(.L_x_2175) ;  /* 0x0000004000007945 */ /* 0x000fe20003800000 */
[----:B------:R-:W-:Y:S05]  /*5dd0*/  @!P5 BRA `(.L_x_2176) ;  /* 0x000000200000d947 */ /* 0x000fea0003800000 */
[----:B------:R2:W-:Y:S04]  /*5de0*/  RED.E.ADD.F32.FTZ.RN.STRONG.GPU [R38.64+-0x1000], R107 ;  /* 0xfff0006b2600798e */ /* 0x0005e8000c10e79a */
[----:B----4-:R2:W-:Y:S02]  /*5df0*/  RED.E.ADD.F32.FTZ.RN.STRONG.GPU [R40.64+-0x1000], R27 ;  /* 0xfff0001b2800798e */ /* 0x0105e4000c10e79a */
.L_x_2176:
[----:B------:R-:W-:Y:S05]  /*5e00*/  BSYNC B0 ;  /* 0x0000000000007941 */ /* 0x000fea0003800000 */
.L_x_2175:
[----:B------:R-:W2:Y:S01]  /*5e10*/  LDS R33, [R33.X4+0x7500] ;  /* 0x0075000021217984 */ /* 0x000ea20000004800 */
        /* <DEDUP_REMOVED lines=10> */
[----:B--2---:R3:W-:Y:S02]  /*5ec0*/  RED.E.ADD.F32.FTZ.RN.STRONG.GPU [R40.64+-0xe00], R33 ;  /* 0xfff200212800798e */ /* 0x0047e4000c10e79a */
.L_x_2178:
[----:B------:R-:W-:Y:S05]  /*5ed0*/  BSYNC B0 ;  /* 0x0000000000007941 */ /* 0x000fea0003800000 */
.L_x_2177:
[----:B--2-4-:R2:W4:Y:S01]  /*5ee0*/  LDS R27, [R34.X4+0x7700] ;  /* 0x00770000221b7984 */ /* 0x0145220000004800 */
[----:B------:R-:W-:Y:S01]  /*5ef0*/  BSSY B0, `(.L_x_2179) ;  /* 0x0000004000007945 */ /* 0x000fe20003800000 */
[----:B------:R-:W-:Y:S05]  /*5f00*/  @!P0 BRA `(.L_x_2180) ;  /* 0x0000002000008947 */ /* 0x000fea0003800000 */
[----:B------:R2:W-:Y:S04]  /*5f10*/  RED.E.ADD.F32.FTZ.RN.STRONG.GPU [R38.64+-0xc00], R109 ;  /* 0xfff4006d2600798e */ /* 0x0005e8000c10e79a */
[----:B----4-:R2:W-:Y:S02]  /*5f20*/  RED.E.ADD.F32.FTZ.RN.STRONG.GPU [R40.64+-0xc00], R27 ;  /* 0xfff4001b2800798e */ /* 0x0105e4000c10e79a */
.L_x_2180:
[----:B------:R-:W-:Y:S05]  /*5f30*/  BSYNC B0 ;  /* 0x0000000000007941 */ /* 0x000fea0003800000 */
.L_x_2179:
[----:B------:R-:W2:Y:S01]  /*5f40*/  LDS R35, [R35.X4+0x7900] ;  /* 0x0079000023237984 */ /* 0x000ea20000004800 */
[----:B------:R-:W-:Y:S01]  /*5f50*/  BSSY B0, `(.L_x_2181) ;  /* 0x0000004000007945 */ /* 0x000fe20003800000 */
[----:B------:R-:W-:Y:S05]  /*5f60*/  @!P1 BRA `(.L_x_2182) ;  /* 0x0000002000009947 */ /* 0x000fea0003800000 */
[----:B------:R3:W-:Y:S04]  /*5f70*/  RED.E.ADD.F32.FTZ.RN.STRONG.GPU [R38.64+-0xa00], R110 ;  /* 0xfff6006e2600798e */ /* 0x0007e8000c10e79a */
[----:B--2---:R3:W-:Y:S02]  /*5f80*/  RED.E.ADD.F32.FTZ.RN.STRONG.GPU [R40.64+-0xa00], R35 ;  /* 0xfff600232800798e */ /* 0x0047e4000c10e79a */
.L_x_2182:
[----:B------:R-:W-:Y:S05]  /*5f90*/  BSYNC B0 ;  /* 0x0000000000007941 */ /* 0x000fea0003800000 */
.L_x_2181:
[----:B--2-4-:R2:W4:Y:S01]  /*5fa0*/  LDS R27, [R36.X4+0x7b00] ;  /* 0x007b0000241b7984 */ /* 0x0145220000004800 */
[----:B------:R-:W-:Y:S01]  /*5fb0*/  BSSY B0, `(.L_x_2183) ;  /* 0x0000004000007945 */ /* 0x000fe20003800000 */
[----:B------:R-:W-:Y:S05]  /*5fc0*/  @!P2 BRA `(.L_x_2184) ;  /* 0x000000200000a947 */ /* 0x000fea0003800000 */
[----:B------:R2:W-:Y:S04]  /*5fd0*/  RED.E.ADD.F32.FTZ.RN.STRONG.GPU [R38.64+-0x800], R111 ;  /* 0xfff8006f2600798e */ /* 0x0005e8000c10e79a */
[----:B----4-:R2:W-:Y:S02]  /*5fe0*/  RED.E.ADD.F32.FTZ.RN.STRONG.GPU [R40.64+-0x800], R27 ;  /* 0xfff8001b2800798e */ /* 0x0105e4000c10e79a */
.L_x_2184:
[----:B------:R-:W-:Y:S05]  /*5ff0*/  BSYNC B0 ;  /* 0x0000000000007941 */ /* 0x000fea0003800000 */
.L_x_2183:
[----:B------:R-:W2:Y:S01]  /*6000*/  LDS R37, [R37.X4+0x7d00] ;  /* 0x007d000025257984 */ /* 0x000ea20000004800 */
[----:B------:R-:W-:Y:S01]  /*6010*/  BSSY B0, `(.L_x_2185) ;  /* 0x0000004000007945 */ /* 0x000fe20003800000 */
[----:B------:R-:W-:Y:S05]  /*6020*/  @!P3 BRA `(.L_x_2186) ;  /* 0x000000200000b947 */ /* 0x000fea0003800000 */
[----:B------:R3:W-:Y:S04]  /*6030*/  RED.E.ADD.F32.FTZ.RN.STRONG.GPU [R38.64+-0x600], R112 ;  /* 0xfffa00702600798e */ /* 0x0007e8000c10e79a */
[----:B--2---:R3:W-:Y:S02]  /*6040*/  RED.E.ADD.F32.FTZ.RN.STRONG.GPU [R40.64+-0x600], R37 ;  /* 0xfffa00252800798e */ /* 0x0047e4000c10e79a */
.L_x_2186:
[----:B------:R-:W-:Y:S05]  /*6050*/  BSYNC B0 ;  /* 0x0000000000007941 */ /* 0x000fea0003800000 */
.L_x_2185:
[----:B--2-4-:R2:W4:Y:S01]  /*6060*/  LDS R27, [R48.X4+0x7f00] ;  /* 0x007f0000301b7984 */ /* 0x0145220000004800 */
[----:B------:R-:W-:Y:S01]  /*6070*/  BSSY B0, `(.L_x_2187) ;  /* 0x0000004000007945 */ /* 0x000fe20003800000 */
[----:B------:R-:W-:Y:S05]  /*6080*/  @!P4 BRA `(.L_x_2188) ;  /* 0x000000200000c947 */ /* 0x000fea0003800000 */
[----:B------:R2:W-:Y:S04]  /*6090*/  RED.E.ADD.F32.FTZ.RN.STRONG.GPU [R38.64+-0x400], R113 ;  /* 0xfffc00712600798e */ /* 0x0005e8000c10e79a */
[----:B----4-:R2:W-:Y:S02]  /*60a0*/  RED.E.ADD.F32.FTZ.RN.STRONG.GPU [R40.64+-0x400], R27 ;  /* 0xfffc001b2800798e */ /* 0x0105e4000c10e79a */
.L_x_2188:
[----:B------:R-:W-:Y:S05]  /*60b0*/  BSYNC B0 ;  /* 0x0000000000007941 */ /* 0x000fea0003800000 */
.L_x_2187:
[----:B------:R-:W2:Y:S01]  /*60c0*/  LDS R49, [R49.X4+0x8100] ;  /* 0x0081000031317984 */ /* 0x000ea20000004800 */
[----:B------:R-:W-:Y:S01]  /*60d0*/  BSSY B0, `(.L_x_2189) ;  /* 0x0000004000007945 */ /* 0x000fe20003800000 */
[----:B------:R-:W-:Y:S05]  /*60e0*/  @!P5 BRA `(.L_x_2190) ;  /* 0x000000200000d947 */ /* 0x000fea0003800000 */
[----:B------:R3:W-:Y:S04]  /*60f0*/  RED.E.ADD.F32.FTZ.RN.STRONG.GPU [R38.64+-0x200], R114 ;  /* 0xfffe00722600798e */ /* 0x0007e8000c10e79a */
[----:B--2---:R3:W-:Y:S02]  /*6100*/  RED.E.ADD.F32.FTZ.RN.STRONG.GPU [R40.64+-0x200], R49 ;  /* 0xfffe00312800798e */ /* 0x0047e4000c10e79a */
.L_x_2190:
[----:B------:R-:W-:Y:S05]  /*6110*/  BSYNC B0 ;  /* 0x0000000000007941 */ /* 0x000fea0003800000 */
.L_x_2189:
[----:B------:R-:W5:Y:S01]  /*6120*/  SHFL.DOWN P0, R26, R23, 0x1, 0x1f ;  /* 0x08201f00171a7f89 */ /* 0x000f620000000000 */
[----:B---3--:R-:W-:Y:S01]  /*6130*/  SHF.R.S32.HI R31, RZ, 0x1f, R0 ;  /* 0x0000001fff1f7819 */ /* 0x008fe20000011400 */
[----:B------:R-:W-:Y:S01]  /*6140*/  BSSY B0, `(.L_x_2191) ;  /* 0x0000026000007945 */ /* 0x000fe20003800000 */
[----:B------:R-:W-:Y:S01]  /*6150*/  ISETP.NE.AND P2, PT, R0, RZ, PT ;  /* 0x000000ff0000720c */ /* 0x000fe20003f45270 */
[----:B------:R-:W3:Y:S01]  /*6160*/  S2R R32, SR_LANEID ;  /* 0x0000000000207919 */ /* 0x000ee20000000000 */
[----:B------:R-:W-:Y:S01]  /*6170*/  LEA.HI R31, R31, R0, RZ, 0x5 ;  /* 0x000000001f1f7211 */ /* 0x000fe200078f28ff */
[----:B------:R-:W-:-:S02]  /*6180*/  FFMA.FTZ R69, R148, R53, R69 ;  /* 0x0000003594457223 */ /* 0x000fc40000010045 */
[----:B------:R-:W-:Y:S01]  /*6190*/  FADD.FTZ R87, R25, R87 ;  /* 0x0000005719577221 */ /* 0x000fe20000010000 */
[----:B------:R-:W-:Y:S01]  /*61a0*/  SHF.R.S32.HI R31, RZ, 0x5, R31 ;  /* 0x00000005ff1f7819 */ /* 0x000fe2000001141f */
[----:B------:R-:W-:Y:S02]  /*61b0*/  FFMA.FTZ R68, R149, R52, R68 ;  /* 0x0000003495447223 */ /* 0x000fe40000010044 */
[----:B------:R-:W-:Y:S02]  /*61c0*/  FADD.FTZ R86, R24, R86 ;  /* 0x0000005618567221 */ /* 0x000fe40000010000 */
[----:B-----5:R-:W-:-:S05]  /*61d0*/  @P0 FADD R26, R23, R26 ;  /* 0x0000001a171a0221 */ /* 0x020fca0000000000 */
[----:B--2-4-:R-:W2:Y:S02]  /*61e0*/  SHFL.DOWN P0, R27, R26, 0x2, 0x1f ;  /* 0x08401f001a1b7f89 */ /* 0x014ea40000000000 */
[----:B--2---:R-:W-:Y:S02]  /*61f0*/  @P0 FADD R27, R26, R27 ;  /* 0x0000001b1a1b0221 */ /* 0x004fe40000000000 */
[----:B------:R-:W-:Y:S02]  /*6200*/  FFMA.FTZ R26, R101, R53, R21 ;  /* 0x00000035651a7223 */ /* 0x000fe40000010015 */
[----:B------:R-:W-:Y:S01]  /*6210*/  FFMA.FTZ R21, R100, R52, R22 ;  /* 0x0000003464157223 */ /* 0x000fe20000010016 */
[----:B------:R-:W2:Y:S01]  /*6220*/  SHFL.DOWN P0, R28, R27, 0x4, 0x1f ;  /* 0x08801f001b1c7f89 */ /* 0x000ea20000000000 */
[----:B------:R-:W-:Y:S02]  /*6230*/  FADD.FTZ R85, R26, R85 ;  /* 0x000000551a557221 */ /* 0x000fe40000010000 */
[----:B------:R-:W-:-:S02]  /*6240*/  FADD.FTZ R84, R21, R84 ;  /* 0x0000005415547221 */ /* 0x000fc40000010000 */
[----:B--2---:R-:W-:-:S05]  /*6250*/  @P0 FADD R28, R27, R28 ;  /* 0x0000001c1b1c0221 */ /* 0x004fca0000000000 */
[----:B------:R-:W2:Y:S02]  /*6260*/  SHFL.DOWN P0, R29, R28, 0x8, 0x1f ;  /* 0x09001f001c1d7f89 */ /* 0x000ea40000000000 */
[----:B--2---:R-:W-:Y:S01]  /*6270*/  @P0 FADD R29, R28, R29 ;  /* 0x0000001d1c1d0221 */ /* 0x004fe20000000000 */
[----:B---3--:R-:W-:-:S04]  /*6280*/  ISETP.NE.AND P0, PT, R32, RZ, PT ;  /* 0x000000ff2000720c */ /* 0x008fc80003f05270 */
[----:B------:R-:W2:Y:S02]  /*6290*/  SHFL.DOWN P1, R30, R29, 0x10, 0x1f ;  /* 0x0a001f001d1e7f89 */ /* 0x000ea40000020000 */
[----:B--2---:R-:W-:-:S07]  /*62a0*/  @P1 FADD R30, R29, R30 ;  /* 0x0000001e1d1e1221 */ /* 0x004fce0000000000 */
[----:B------:R2:W-:Y:S04]  /*62b0*/  @!P0 STS [R31.X4+0x8404], R30 ;  /* 0x0084041e1f008388 */ /* 0x0005e80000004800 */
[----:B------:R-:W-:Y:S06]  /*62c0*/  BAR.SYNC.DEFER_BLOCKING 0x0 ;  /* 0x0000000000007b1d */ /* 0x000fec0000010000 */
[----:B------:R-:W-:Y:S05]  /*62d0*/  @P2 BRA `(.L_x_2192) ;  /* 0x000000c000002947 */ /* 0x000fea0003800000 */
[----:B--2---:R-:W-:Y:S01]  /*62e0*/  ULDC UR22, c[0x0][0x174] ;  /* 0x00005d0000167ab9 */ /* 0x004fe20000000800 */
[----:B------:R-:W2:Y:S01]  /*62f0*/  LDS.64 R22, [0x8408] ;  /* 0x00840800ff167984 */ /* 0x000ea20000000a00 */
[----:B------:R-:W-:-:S02]  /*6300*/  UISETP.NE.AND UP0, UPT, UR21, UR22, UPT ;  /* 0x000000161500728c */ /* 0x000fc4000bf05270 */
[----:B------:R-:W-:Y:S01]  /*6310*/  USHF.L.U32 UR22, UR7, 0x2, URZ ;  /* 0x0000000207167899 */ /* 0x000fe2000800063f */
[----:B------:R-:W3:Y:S03]  /*6320*/  LDS R21, [0x8410] ;  /* 0x00841000ff157984 */ /* 0x000ee60000000800 */
[----:B------:R-:W-:-:S13]  /*6330*/  PLOP3.LUT P0, PT, PT, PT, UP0, 0x80, 0x0 ;  /* 0x000000000000781c */ /* 0x000fda0003f0f008 */
[----:B------:R-:W4:Y:S01]  /*6340*/  @P0 LDS R25, [UR22+0xa050] ;  /* 0x00a05016ff190984 */ /* 0x000f220008000800 */
[----:B--2---:R-:W-:-:S04]  /*6350*/  FADD.FTZ R22, R30, R22 ;  /* 0x000000161e167221 */ /* 0x004fc80000010000 */
[----:B------:R-:W-:-:S04]  /*6360*/  FADD.FTZ R22, R23, R22 ;  /* 0x0000001617167221 */ /* 0x000fc80000010000 */
[----:B---3--:R-:W-:-:S04]  /*6370*/  FADD.FTZ R30, R22, R21 ;  /* 0x00000015161e7221 */ /* 0x008fc80000010000 */
[----:B----4-:R-:W-:-:S05]  /*6380*/  @P0 FADD.FTZ R30, R30, R25 ;  /* 0x000000191e1e0221 */ /* 0x010fca0000010000 */
[----:B------:R2:W-:Y:S02]  /*6390*/  STS [UR22+0xa050], R30 ;  /* 0x00a0501eff007988 */ /* 0x0005e40008000816 */
.L_x_2192:
[----:B--2---:R-:W-:Y:S05]  /*63a0*/  BSYNC B0 ;  /* 0x0000000000007941 */ /* 0x004fea0003800000 */
.L_x_2191:
        /* <DEDUP_REMOVED lines=8> */
.L_x_2145:
[----:B0-----:R-:W2:Y:S04]  /*6430*/  LDL.LU R25, [R1+0x10] ;  /* 0x0000100001197983 */ /* 0x001ea80000300800 */
[----:B------:R-:W0:Y:S01]  /*6440*/  S2R R21, SR_LANEID ;  /* 0x0000000000157919 */ /* 0x000e220000000000 */
[----:B------:R-:W-:Y:S01]  /*6450*/  SHF.L.U32 R24, R0, 0x2, RZ ;  /* 0x0000000200187819 */ /* 0x000fe200000006ff */
[----:B------:R-:W-:-:S03]  /*6460*/  ULDC.64 UR22, c[0x0][0x2e0] ;  /* 0x0000b80000167ab9 */ /* 0x000fc60000000a00 */
[----:B------:R-:W-:Y:S01]  /*6470*/  LOP3.LUT R24, R24, 0xffffff80, RZ, 0xc0, !PT ;  /* 0xffffff8018187812 */ /* 0x000fe200078ec0ff */
[----:B------:R-:W-:Y:S02]  /*6480*/  UIMAD UR7, UR18, UR22, URZ ;  /* 0x00000016120772a4 */ /* 0x000fe4000f8e023f */
[----:B------:R-:W-:Y:S01]  /*6490*/  UIMAD.WIDE.U32 UR8, UR19, UR22, UR16 ;  /* 0x00000016130872a5 */ /* 0x000fe2000f8e0010 */
[----:B0-----:R-:W-:Y:S01]  /*64a0*/  LEA R24, R21, R24, 0x2 ;  /* 0x0000001815187211 */ /* 0x001fe200078e10ff */
[----:B------:R-:W-:Y:S01]  /*64b0*/  BAR.SYNC.DEFER_BLOCKING 0x0 ;  /* 0x0000000000007b1d */ /* 0x000fe20000010000 */
[----:B------:R-:W-:-:S04]  /*64c0*/  UIMAD UR7, UR19, UR23, UR7 ;  /* 0x00000017130772a4 */ /* 0x000fc8000f8e0207 */
[----:B------:R-:W-:Y:S02]  /*64d0*/  UIADD3 UR9, UR9, UR7, URZ ;  /* 0x0000000709097290 */ /* 0x000fe4000fffe03f */
[----:B------:R-:W-:Y:S01]  /*64e0*/  ULDC.64 UR22, c[0x0][0x2d8] ;  /* 0x0000b60000167ab9 */ /* 0x000fe20000000a00 */
[----:B------:R-:W-:Y:S04]  /*64f0*/  STS.128 [R24.X16], R68 ;  /* 0x0000004418007388 */ /* 0x000fe8000000cc00 */
[----:B------:R-:W-:Y:S04]  /*6500*/  STS.128 [R24.X16+0x10], R64 ;  /* 0x0000104018007388 */ /* 0x000fe8000000cc00 */
[----:B------:R-:W-:Y:S04]  /*6510*/  STS.128 [R24.X16+0x20], R60 ;  /* 0x0000203c18007388 */ /* 0x000fe8000000cc00 */
[----:B------:R-:W-:Y:S01]  /*6520*/  STS.128 [R24.X16+0x30], R56 ;  /* 0x0000303818007388 */ /* 0x000fe2000000cc00 */
[----:B------:R-:W-:-:S06]  /*6530*/  NOP ;  /* 0x0000000000007918 */ /* 0x000fcc0000000000 */
[----:B------:R-:W0:Y:S04]  /*6540*/  LDS.128 R8, [R2] ;  /* 0x0000000002087984 */ /* 0x000e280000000c00 */
[----:B------:R-:W3:Y:S04]  /*6550*/  LDS.128 R12, [R2+0x200] ;  /* 0x00020000020c7984 */ /* 0x000ee80000000c00 */
[----:B-1----:R-:W1:Y:S04]  /*6560*/  LDS.128 R16, [R2+0x400] ;  /* 0x0004000002107984 */ /* 0x002e680000000c00 */
[----:B------:R-:W4:Y:S01]  /*6570*/  LDS.128 R20, [R2+0x600] ;  /* 0x0006000002147984 */ /* 0x000f220000000c00 */
        /* <DEDUP_REMOVED lines=10> */
[----:B------:R-:W-:-:S05]  /*6620*/  IMAD.WIDE R4, R151, 0x10, R4 ;  /* 0x0000001097047825 */ /* 0x000fca00078e0204 */
[----:B0-----:R-:W-:Y:S04]  /*6630*/  STG.E.128 [R4.64+-0x2000], R8 ;  /* 0xffe0000804007986 */ /* 0x001fe8000c101d1a */
[----:B---3--:R-:W-:Y:S04]  /*6640*/  STG.E.128 [R4.64+-0x1e00], R12 ;  /* 0xffe2000c04007986 */ /* 0x008fe8000c101d1a */
[----:B-1----:R-:W-:Y:S04]  /*6650*/  STG.E.128 [R4.64+-0x1c00], R16 ;  /* 0xffe4001004007986 */ /* 0x002fe8000c101d1a */
[----:B----4-:R-:W-:Y:S04]  /*6660*/  STG.E.128 [R4.64+-0x1a00], R20 ;  /* 0xffe6001404007986 */ /* 0x010fe8000c101d1a */
[----:B------:R-:W-:Y:S01]  /*6670*/  BAR.SYNC.DEFER_BLOCKING 0x0 ;  /* 0x0000000000007b1d */ /* 0x000fe20000010000 */
[----:B------:R-:W-:-:S02]  /*6680*/  UIMAD UR7, UR18, UR8, URZ ;  /* 0x00000008120772a4 */ /* 0x000fc4000f8e023f */
[----:B------:R-:W-:Y:S02]  /*6690*/  UIMAD.WIDE.U32 UR16, UR19, UR8, UR16 ;  /* 0x00000008131072a5 */ /* 0x000fe4000f8e0010 */
[----:B------:R-:W-:-:S03]  /*66a0*/  UIMAD UR7, UR19, UR9, UR7 ;  /* 0x00000009130772a4 */ /* 0x000fc6000f8e0207 */
[----:B------:R-:W-:Y:S02]  /*66b0*/  ULDC.64 UR8, c[0x0][0x2f8] ;  /* 0x0000be0000087ab9 */ /* 0x000fe40000000a00 */
[----:B------:R-:W-:Y:S01]  /*66c0*/  UIADD3 UR17, UR17, UR7, URZ ;  /* 0x0000000711117290 */ /* 0x000fe2000fffe03f */
[----:B------:R-:W-:Y:S04]  /*66d0*/  STS.128 [R24.X16], R84 ;  /* 0x0000005418007388 */ /* 0x000fe8000000cc00 */
[----:B------:R0:W-:Y:S04]  /*66e0*/  STS.128 [R24.X16+0x10], R80 ;  /* 0x0000105018007388 */ /* 0x0001e8000000cc00 */
[----:B------:R1:W-:Y:S04]  /*66f0*/  STS.128 [R24.X16+0x20], R76 ;  /* 0x0000204c18007388 */ /* 0x0003e8000000cc00 */
[----:B------:R-:W-:Y:S01]  /*6700*/  STS.128 [R24.X16+0x30], R72 ;  /* 0x0000304818007388 */ /* 0x000fe2000000cc00 */
[----:B------:R-:W-:-:S06]  /*6710*/  NOP ;  /* 0x0000000000007918 */ /* 0x000fcc0000000000 */
[----:B------:R-:W3:Y:S04]  /*6720*/  LDS.128 R8, [R2] ;  /* 0x0000000002087984 */ /* 0x000ee80000000c00 */
[----:B------:R-:W-:Y:S04]  /*6730*/  LDS.128 R12, [R2+0x400] ;  /* 0x00040000020c7984 */ /* 0x000fe80000000c00 */
[----:B------:R-:W-:Y:S01]  /*6740*/  LDS.128 R16, [R2+0x600] ;  /* 0x0006000002107984 */ /* 0x000fe20000000c00 */
[----:B------:R-:W-:-:S04]  /*6750*/  UIMAD UR7, UR34, UR8, URZ ;  /* 0x00000008220772a4 */ /* 0x000fc8000f8e023f */
[----:B------:R-:W-:Y:S02]  /*6760*/  UIMAD UR7, UR35, UR9, UR7 ;  /* 0x00000009230772a4 */ /* 0x000fe4000f8e0207 */
[----:B------:R-:W-:-:S03]  /*6770*/  UIMAD.WIDE.U32 UR8, UR35, UR8, UR16 ;  /* 0x00000008230872a5 */ /* 0x000fc6000f8e0010 */
[----:B------:R-:W-:Y:S02]  /*6780*/  ULDC.64 UR16, c[0x0][0x340] ;  /* 0x0000d00000107ab9 */ /* 0x000fe40000000a00 */
        /* <DEDUP_REMOVED lines=9> */
[----:B------:R-:W-:Y:S01]  /*6820*/  UIADD3 UR32, UP5, UR32, -0x2000, URZ ;  /* 0xffffe00020207890 */ /* 0x000fe2000ffbe03f */
[----:B--2---:R-:W-:-:S04]  /*6830*/  FADD.FTZ R6, R25, R84 ;  /* 0x0000005419067221 */ /* 0x004fc80000010000 */
[----:B------:R-:W-:-:S04]  /*6840*/  FADD.FTZ R3, R6, R85 ;  /* 0x0000005506037221 */ /* 0x000fc80000010000 */
[----:B------:R-:W-:-:S04]  /*6850*/  FADD.FTZ R6, R3, R86 ;  /* 0x0000005603067221 */ /* 0x000fc80000010000 */
[----:B------:R-:W-:Y:S02]  /*6860*/  FADD.FTZ R3, R6, R87 ;  /* 0x0000005706037221 */ /* 0x000fe40000010000 */
[----:B------:R2:W4:Y:S02]  /*6870*/  LDS.128 R4, [R2+0x200] ;  /* 0x0002000002047984 */ /* 0x0005240000000c00 */
[----:B0-----:R-:W-:-:S04]  /*6880*/  FADD.FTZ R80, R3, R80 ;  /* 0x0000005003507221 */ /* 0x001fc80000010000 */
[----:B------:R-:W-:-:S04]  /*6890*/  FADD.FTZ R81, R80, R81 ;  /* 0x0000005150517221 */ /* 0x000fc80000010000 */
[----:B------:R-:W-:-:S04]  /*68a0*/  FADD.FTZ R82, R81, R82 ;  /* 0x0000005251527221 */ /* 0x000fc80000010000 */
[----:B------:R-:W-:-:S04]  /*68b0*/  FADD.FTZ R83, R82, R83 ;  /* 0x0000005352537221 */ /* 0x000fc80000010000 */
[----:B-1----:R-:W-:-:S04]  /*68c0*/  FADD.FTZ R76, R83, R76 ;  /* 0x0000004c534c7221 */ /* 0x002fc80000010000 */
[----:B------:R-:W-:-:S04]  /*68d0*/  FADD.FTZ R77, R76, R77 ;  /* 0x0000004d4c4d7221 */ /* 0x000fc80000010000 */
[----:B------:R-:W-:-:S04]  /*68e0*/  FADD.FTZ R78, R77, R78 ;  /* 0x0000004e4d4e7221 */ /* 0x000fc80000010000 */
[----:B------:R-:W-:Y:S01]  /*68f0*/  FADD.FTZ R79, R78, R79 ;  /* 0x0000004f4e4f7221 */ /* 0x000fe20000010000 */
[----:B--2---:R-:W-:Y:S02]  /*6900*/  MOV R2, UR7 ;  /* 0x0000000700027c02 */ /* 0x004fe40008000f00 */
[----:B------:R-:W-:Y:S01]  /*6910*/  MOV R3, UR8 ;  /* 0x0000000800037c02 */ /* 0x000fe20008000f00 */
[----:B------:R-:W-:-:S04]  /*6920*/  FADD.FTZ R72, R79, R72 ;  /* 0x000000484f487221 */ /* 0x000fc80000010000 */
[----:B------:R-:W-:Y:S02]  /*6930*/  FADD.FTZ R73, R72, R73 ;  /* 0x0000004948497221 */ /* 0x000fe40000010000 */
[----:B------:R-:W-:-:S04]  /*6940*/  IMAD.WIDE R2, R151, 0x10, R2 ;  /* 0x0000001097027825 */ /* 0x000fc800078e0202 */
[----:B------:R-:W-:Y:S01]  /*6950*/  FADD.FTZ R74, R73, R74 ;  /* 0x0000004a494a7221 */ /* 0x000fe20000010000 */
[----:B---3--:R-:W-:Y:S04]  /*6960*/  STG.E.128 [R2.64+-0x2000], R8 ;  /* 0xffe0000802007986 */ /* 0x008fe8000c101d1a */
[----:B----4-:R-:W-:Y:S04]  /*6970*/  STG.E.128 [R2.64+-0x1e00], R4 ;  /* 0xffe2000402007986 */ /* 0x010fe8000c101d1a */
[----:B------:R-:W-:Y:S04]  /*6980*/  STG.E.128 [R2.64+-0x1c00], R12 ;  /* 0xffe4000c02007986 */ /* 0x000fe8000c101d1a */
[----:B------:R0:W-:Y:S01]  /*6990*/  STG.E.128 [R2.64+-0x1a00], R16 ;  /* 0xffe6001002007986 */ /* 0x0001e2000c101d1a */
[----:B------:R-:W-:Y:S01]  /*69a0*/  UIADD3 UR7, UR21, -0x1, URZ ;  /* 0xffffffff15077890 */ /* 0x000fe2000fffe03f */
[----:B0-----:R-:W-:-:S05]  /*69b0*/  FADD.FTZ R2, R74, R75 ;  /* 0x0000004b4a027221 */ /* 0x001fca0000010000 */
[----:B------:R0:W-:Y:S01]  /*69c0*/  STL [R1+0x10], R2 ;  /* 0x0000100201007387 */ /* 0x0001e20000100800 */
[----:B------:R-:W-:Y:S02]  /*69d0*/  UIADD3 UR6, UR6, -0x800, URZ ;  /* 0xfffff80006067890 */ /* 0x000fe4000fffe03f */
[----:B------:R-:W-:Y:S02]  /*69e0*/  UIADD3.X UR36, UR36, -0x1, URZ, UP1, !UPT ;  /* 0xffffffff24247890 */ /* 0x000fe40008ffe43f */
[----:B------:R-:W-:Y:S02]  /*69f0*/  UIADD3.X UR40, UR40, -0x1, URZ, UP2, !UPT ;  /* 0xffffffff28287890 */ /* 0x000fe400097fe43f */
[----:B------:R-:W-:Y:S02]  /*6a00*/  UIADD3.X UR29, UR29, -0x1, URZ, UP3, !UPT ;  /* 0xffffffff1d1d7890 */ /* 0x000fe40009ffe43f */
[----:B------:R-:W-:Y:S02]  /*6a10*/  UIADD3.X UR31, UR31, -0x1, URZ, UP4, !UPT ;  /* 0xffffffff1f1f7890 */ /* 0x000fe4000a7fe43f */
[----:B------:R-:W-:-:S02]  /*6a20*/  UIADD3.X UR33, UR33, -0x1, URZ, UP5, !UPT ;  /* 0xffffffff21217890 */ /* 0x000fc4000affe43f */
[----:B------:R-:W-:Y:S01]  /*6a30*/  UMOV UR21, UR7 ;  /* 0x0000000700157c82 */ /* 0x000fe20008000000 */
[----:B0-----:R-:W-:Y:S01]  /*6a40*/  @!P0 CALL.REL.NOINC `(.L_x_2143) ;  /* 0x0000001000008944 */ /* 0x001fe20003c00000 */
[----:B------:R-:W-:Y:S05]  /*6a50*/  BRA `(.L_x_2194) ;  /* 0xffffa0d000007947 */ /* 0x000fea000383ffff */
.L_x_2143:
        /* <DEDUP_REMOVED lines=35> */
.L_x_2196:
[----:B-1----:R-:W-:Y:S05]  /*6c90*/  BSYNC B0 ;  /* 0x0000000000007941 */ /* 0x002fea0003800000 */
.L_x_2195:
        /* <DEDUP_REMOVED lines=34> */
.L_x_2198:
[----:B------:R-:W3:Y:S02]  /*6ec0*/  S2R R7, SR_TID.X ;  /* 0x0000000000077919 */ /* 0x000ee40000002100 */
.L_x_2199:
[----:B-1----:R-:W-:Y:S05]  /*6ed0*/  BSYNC B0 ;  /* 0x0000000000007941 */ /* 0x002fea0003800000 */
.L_x_2197:
[----:B---3--:R-:W-:-:S13]  /*6ee0*/  ISETP.GE.AND P0, PT, R7, c[0x0][0x16c], PT ;  /* 0x00005b0007007a0c */ /* 0x008fda0003f06270 */
[----:B------:R-:W-:Y:S05]  /*6ef0*/  @P0 EXIT ;  /* 0x000000000000094d */ /* 0x000fea0003800000 */
[----:B------:R-:W-:Y:S02]  /*6f00*/  ULDC.64 UR6, c[0x0][0x288] ;  /* 0x0000a20000067ab9 */ /* 0x000fe40000000a00 */
[----:B------:R-:W-:Y:S02]  /*6f10*/  UIMAD UR18, UR18, UR6, URZ ;  /* 0x00000006121272a4 */ /* 0x000fe4000f8e023f */
[----:B0-2---:R-:W-:Y:S02]  /*6f20*/  UIMAD.WIDE.U32 UR4, UR19, UR6, URZ ;  /* 0x00000006130472a5 */ /* 0x005fe4000f8e003f */
[----:B------:R-:W-:-:S04]  /*6f30*/  UIMAD UR6, UR19, UR7, UR18 ;  /* 0x00000007130672a4 */ /* 0x000fc8000f8e0212 */
[----:B------:R-:W-:Y:S02]  /*6f40*/  UIADD3 UR6, UR5, UR6, URZ ;  /* 0x0000000605067290 */ /* 0x000fe4000fffe03f */
.L_x_2200:
        /* <DEDUP_REMOVED lines=18> */
.L_x_2150:
[----:B------:R-:W-:Y:S01]  /*7070*/  HFMA2.MMA R36, -RZ, RZ, 0, 5.9604644775390625e-08 ;  /* 0x00000001ff247435 */ /* 0x000fe200000001ff */
[----:B------:R-:W-:-:S02]  /*7080*/  MOV R27, R39 ;  /* 0x00000027001b7202 */ /* 0x000fc40000000f00 */
[----:B------:R-:W-:Y:S02]  /*7090*/  MOV R134, RZ ;  /* 0x000000ff00867202 */ /* 0x000fe40000000f00 */
[----:B------:R-:W-:Y:S02]  /*70a0*/  MOV R133, 0xffffffff ;  /* 0xffffffff00857802 */ /* 0x000fe40000000f00 */
[----:B------:R-:W-:Y:S02]  /*70b0*/  MOV R26, 0x70d0 ;  /* 0x000070d0001a7802 */ /* 0x000fe40000000f00 */
[----:B-1---5:R-:W-:Y:S05]  /*70c0*/  CALL.REL.NOINC `($__internal_89_$__cuda_sm70_shflsync_up) ;  /* 0x00000de000007944 */ /* 0x022fea0003c00000 */
[----:B-1----:R-:W-:Y:S01]  /*70d0*/  MOV R37, R36 ;  /* 0x0000002400257202 */ /* 0x002fe20000000f00 */
[----:B------:R-:W-:Y:S05]  /*70e0*/  BRA `(.L_x_2201) ;  /* 0xffffc56000007947 */ /* 0x000fea000383ffff */
.L_x_2151:
[----:B------:R-:W-:Y:S01]  /*70f0*/  HFMA2.MMA R36, -RZ, RZ, 0, 5.9604644775390625e-08 ;  /* 0x00000001ff247435 */ /* 0x000fe200000001ff */
[----:B------:R-:W-:Y:S02]  /*7100*/  MOV R27, R38 ;  /* 0x00000026001b7202 */ /* 0x000fe40000000f00 */
[----:B------:R-:W-:Y:S02]  /*7110*/  MOV R134, RZ ;  /* 0x000000ff00867202 */ /* 0x000fe40000000f00 */
[----:B------:R-:W-:-:S02]  /*7120*/  MOV R133, 0xffffffff ;  /* 0xffffffff00857802 */ /* 0x000fc40000000f00 */
[----:B------:R-:W-:Y:S02]  /*7130*/  MOV R26, 0x7150 ;  /* 0x00007150001a7802 */ /* 0x000fe40000000f00 */
[----:B012--5:R-:W-:Y:S05]  /*7140*/  CALL.REL.NOINC `($__internal_89_$__cuda_sm70_shflsync_up) ;  /* 0x00000d6000007944 */ /* 0x027fea0003c00000 */
        /* <DEDUP_REMOVED lines=11> */
[----:B------:R-:W-:Y:S05]  /*7200*/  CALL.REL.NOINC `($__internal_89_$__cuda_sm70_shflsync_up) ;  /* 0x00000ca000007944 */ /* 0x000fea0003c00000 */
[----:B-1----:R-:W-:Y:S01]  /*7210*/  MOV R37, R36 ;  /* 0x0000002400257202 */ /* 0x002fe20000000f00 */
[----:B------:R-:W-:Y:S01]  /*7220*/  HFMA2.MMA R36, -RZ, RZ, 0, 1.1920928955078125e-07 ;  /* 0x00000002ff247435 */ /* 0x000fe200000001ff */
[----:B------:R-:W-:Y:S02]  /*7230*/  MOV R27, R38 ;  /* 0x00000026001b7202 */ /* 0x000fe40000000f00 */
[----:B------:R-:W-:-:S02]  /*7240*/  MOV R134, RZ ;  /* 0x000000ff00867202 */ /* 0x000fc40000000f00 */
[----:B------:R-:W-:Y:S02]  /*7250*/  MOV R133, 0xffffffff ;  /* 0xffffffff00857802 */ /* 0x000fe40000000f00 */
[----:B------:R-:W-:Y:S02]  /*7260*/  MOV R26, 0x7280 ;  /* 0x00007280001a7802 */ /* 0x000fe40000000f00 */
[----:B------:R-:W-:Y:S05]  /*7270*/  CALL.REL.NOINC `($__internal_89_$__cuda_sm70_shflsync_up) ;  /* 0x00000c3000007944 */ /* 0x000fea0003c00000 */
        /* <DEDUP_REMOVED lines=10> */
[----:B------:R-:W-:Y:S05]  /*7320*/  CALL.REL.NOINC `($__internal_89_$__cuda_sm70_shflsync_up) ;  /* 0x00000b8000007944 */ /* 0x000fea0003c00000 */
[----:B-1----:R-:W-:Y:S01]  /*7330*/  MOV R39, R36 ;  /* 0x0000002400277202 */ /* 0x002fe20000000f00 */
[----:B------:R-:W-:Y:S01]  /*7340*/  HFMA2.MMA R36, -RZ, RZ, 0, 2.384185791015625e-07 ;  /* 0x00000004ff247435 */ /* 0x000fe200000001ff */
[----:B------:R-:W-:Y:S02]  /*7350*/  MOV R27, R38 ;  /* 0x00000026001b7202 */ /* 0x000fe40000000f00 */
[----:B------:R-:W-:Y:S02]  /*7360*/  MOV R134, RZ ;  /* 0x000000ff00867202 */ /* 0x000fe40000000f00 */
[----:B------:R-:W-:Y:S02]  /*7370*/  MOV R133, 0xffffffff ;  /* 0xffffffff00857802 */ /* 0x000fe40000000f00 */
[----:B------:R-:W-:Y:S02]  /*7380*/  MOV R26, 0x73a0 ;  /* 0x000073a0001a7802 */ /* 0x000fe40000000f00 */
[----:B------:R-:W-:Y:S05]  /*7390*/  CALL.REL.NOINC `($__internal_89_$__cuda_sm70_shflsync_up) ;  /* 0x00000b1000007944 */ /* 0x000fea0003c00000 */
        /* <DEDUP_REMOVED lines=10> */
[----:B------:R-:W-:Y:S05]  /*7440*/  CALL.REL.NOINC `($__internal_89_$__cuda_sm70_shflsync_up) ;  /* 0x00000a6000007944 */ /* 0x000fea0003c00000 */
[----:B-1----:R-:W-:Y:S01]  /*7450*/  MOV R38, R36 ;  /* 0x0000002400267202 */ /* 0x002fe20000000f00 */
[----:B------:R-:W-:Y:S01]  /*7460*/  HFMA2.MMA R36, -RZ, RZ, 0, 4.76837158203125e-07 ;  /* 0x00000008ff247435 */ /* 0x000fe200000001ff */
[----:B------:R-:W-:Y:S02]  /*7470*/  MOV R27, R39 ;  /* 0x00000027001b7202 */ /* 0x000fe40000000f00 */
[----:B------:R-:W-:Y:S02]  /*7480*/  MOV R134, RZ ;  /* 0x000000ff00867202 */ /* 0x000fe40000000f00 */
[----:B------:R-:W-:Y:S02]  /*7490*/  MOV R133, 0xffffffff ;  /* 0xffffffff00857802 */ /* 0x000fe40000000f00 */
[----:B------:R-:W-:-:S02]  /*74a0*/  MOV R26, 0x74c0 ;  /* 0x000074c0001a7802 */ /* 0x000fc40000000f00 */
[----:B------:R-:W-:Y:S05]  /*74b0*/  CALL.REL.NOINC `($__internal_89_$__cuda_sm70_shflsync_up) ;  /* 0x000009f000007944 */ /* 0x000fea0003c00000 */
        /* <DEDUP_REMOVED lines=11> */
[----:B------:R-:W-:Y:S05]  /*7570*/  CALL.REL.NOINC `($__internal_89_$__cuda_sm70_shflsync_up) ;  /* 0x0000093000007944 */ /* 0x000fea0003c00000 */
[----:B-1----:R-:W-:Y:S01]  /*7580*/  MOV R37, R36 ;  /* 0x0000002400257202 */ /* 0x002fe20000000f00 */
[----:B------:R-:W-:Y:S01]  /*7590*/  HFMA2.MMA R36, -RZ, RZ, 0, 9.5367431640625e-07 ;  /* 0x00000010ff247435 */ /* 0x000fe200000001ff */
[----:B------:R-:W-:Y:S02]  /*75a0*/  MOV R27, R39 ;  /* 0x00000027001b7202 */ /* 0x000fe40000000f00 */
[----:B------:R-:W-:Y:S02]  /*75b0*/  MOV R134, RZ ;  /* 0x000000ff00867202 */ /* 0x000fe40000000f00 */
[----:B------:R-:W-:-:S02]  /*75c0*/  MOV R133, 0xffffffff ;  /* 0xffffffff00857802 */ /* 0x000fc40000000f00 */
[----:B------:R-:W-:Y:S02]  /*75d0*/  MOV R26, 0x75f0 ;  /* 0x000075f0001a7802 */ /* 0x000fe40000000f00 */
[----:B------:R-:W-:Y:S05]  /*75e0*/  CALL.REL.NOINC `($__internal_89_$__cuda_sm70_shflsync_up) ;  /* 0x000008c000007944 */ /* 0x000fea0003c00000 */
[----:B-1----:R-:W-:Y:S05]  /*75f0*/  BRA `(.L_x_2202) ;  /* 0xffffc1e000007947 */ /* 0x002fea000383ffff */
.L_x_2154:
[----:B------:R-:W-:Y:S01]  /*7600*/  HFMA2.MMA R36, -RZ, RZ, 0, 5.9604644775390625e-08 ;  /* 0x00000001ff247435 */ /* 0x000fe200000001ff */
[----:B------:R-:W-:Y:S02]  /*7610*/  MOV R27, R38 ;  /* 0x00000026001b7202 */ /* 0x000fe40000000f00 */
[----:B------:R-:W-:Y:S02]  /*7620*/  MOV R134, RZ ;  /* 0x000000ff00867202 */ /* 0x000fe40000000f00 */
[----:B------:R-:W-:Y:S02]  /*7630*/  MOV R133, 0xffffffff ;  /* 0xffffffff00857802 */ /* 0x000fe40000000f00 */
[----:B------:R-:W-:Y:S02]  /*7640*/  MOV R26, 0x7660 ;  /* 0x00007660001a7802 */ /* 0x000fe40000000f00 */
[----:B-12--5:R-:W-:Y:S05]  /*7650*/  CALL.REL.NOINC `($__internal_89_$__cuda_sm70_shflsync_up) ;  /* 0x0000085000007944 */ /* 0x026fea0003c00000 */
[----:B-1----:R-:W-:Y:S01]  /*7660*/  MOV R37, R36 ;  /* 0x0000002400257202 */ /* 0x002fe20000000f00 */
[----:B------:R-:W-:Y:S01]  /*7670*/  HFMA2.MMA R36, -RZ, RZ, 0, 5.9604644775390625e-08 ;  /* 0x00000001ff247435 */ /* 0x000fe200000001ff */
[----:B------:R-:W-:Y:S02]  /*7680*/  MOV R27, R39 ;  /* 0x00000027001b7202 */ /* 0x000fe40000000f00 */
[----:B------:R-:W-:-:S02]  /*7690*/  MOV R134, RZ ;  /* 0x000000ff00867202 */ /* 0x000fc40000000f00 */
[----:B------:R-:W-:Y:S02]  /*76a0*/  MOV R133, 0xffffffff ;  /* 0xffffffff00857802 */ /* 0x000fe40000000f00 */
[----:B------:R-:W-:Y:S02]  /*76b0*/  MOV R26, 0x76d0 ;  /* 0x000076d0001a7802 */ /* 0x000fe40000000f00 */
[----:B------:R-:W-:Y:S05]  /*76c0*/  CALL.REL.NOINC `($__internal_89_$__cuda_sm70_shflsync_up) ;  /* 0x000007e000007944 */ /* 0x000fea0003c00000 */
[----:B------:R-:W-:Y:S01]  /*76d0*/  HFMA2.MMA R159, -RZ, RZ, 0, 0 ;  /* 0x00000000ff9f7435 */ /* 0x000fe200000001ff */
[----:B------:R-:W-:Y:S02]  /*76e0*/  MOV R38, R37 ;  /* 0x0000002500267202 */ /* 0x000fe40000000f00 */
[----:B-1----:R-:W-:Y:S02]  /*76f0*/  MOV R39, R36 ;  /* 0x0000002400277202 */ /* 0x002fe40000000f00 */
[----:B------:R-:W-:Y:S02]  /*7700*/  MOV R36, R118 ;  /* 0x0000007600247202 */ /* 0x000fe40000000f00 */
[----:B------:R-:W-:Y:S02]  /*7710*/  MOV R37, 0x7730 ;  /* 0x0000773000257802 */ /* 0x000fe40000000f00 */
[----:B------:R-:W-:Y:S05]  /*7720*/  CALL.REL.NOINC `($__internal_88_$__cuda_sm70_shflsync_idx_p) ;  /* 0x000006e000007944 */ /* 0x000fea0003c00000 */
[----:B-1----:R-:W-:Y:S01]  /*7730*/  MOV R118, R159 ;  /* 0x0000009f00767202 */ /* 0x002fe20000000f00 */
[----:B------:R-:W-:Y:S01]  /*7740*/  HFMA2.MMA R159, -RZ, RZ, 0, 0 ;  /* 0x00000000ff9f7435 */ /* 0x000fe200000001ff */
[----:B------:R-:W-:-:S02]  /*7750*/  MOV R36, R119 ;  /* 0x0000007700247202 */ /* 0x000fc40000000f00 */
[----:B------:R-:W-:-:S03]  /*7760*/  MOV R37, 0x7780 ;  /* 0x0000778000257802 */ /* 0x000fc60000000f00 */
[----:B--2--5:R-:W-:Y:S05]  /*7770*/  CALL.REL.NOINC `($__internal_88_$__cuda_sm70_shflsync_idx_p) ;  /* 0x0000069000007944 */ /* 0x024fea0003c00000 */
[----:B-1----:R-:W-:Y:S01]  /*7780*/  MOV R37, R159 ;  /* 0x0000009f00257202 */ /* 0x002fe20000000f00 */
[----:B--2--5:R-:W-:Y:S05]  /*7790*/  BRA `(.L_x_2203) ;  /* 0xffffc18000007947 */ /* 0x024fea000383ffff */
.L_x_2157:
[----:B------:R-:W-:Y:S01]  /*77a0*/  HFMA2.MMA R159, -RZ, RZ, 0, 5.9604644775390625e-08 ;  /* 0x00000001ff9f7435 */ /* 0x000fe200000001ff */
[----:B------:R-:W-:Y:S02]  /*77b0*/  MOV R37, R118 ;  /* 0x0000007600257202 */ /* 0x000fe40000000f00 */
[----:B------:R-:W-:-:S03]  /*77c0*/  MOV R36, 0x77e0 ;  /* 0x000077e000247802 */ /* 0x000fc60000000f00 */
[----:B------:R-:W-:Y:S05]  /*77d0*/  CALL.REL.NOINC `($__internal_87_$__cuda_sm70_shflsync_down) ;  /* 0x000005a000007944 */ /* 0x000fea0003c00000 */
[----:B-1----:R-:W-:Y:S01]  /*77e0*/  MOV R38, R159 ;  /* 0x0000009f00267202 */ /* 0x002fe20000000f00 */
[----:B0-2--5:R-:W-:Y:S05]  /*77f0*/  BRA `(.L_x_2204) ;  /* 0xffffc84000007947 */ /* 0x025fea000383ffff */
.L_x_2158:
[----:B------:R-:W-:Y:S01]  /*7800*/  HFMA2.MMA R159, -RZ, RZ, 0, 5.9604644775390625e-08 ;  /* 0x00000001ff9f7435 */ /* 0x000fe200000001ff */
[----:B------:R-:W-:Y:S02]  /*7810*/  MOV R37, R119 ;  /* 0x0000007700257202 */ /* 0x000fe40000000f00 */
[----:B------:R-:W-:-:S03]  /*7820*/  MOV R36, 0x7840 ;  /* 0x0000784000247802 */ /* 0x000fc60000000f00 */
[----:B01----:R-:W-:Y:S05]  /*7830*/  CALL.REL.NOINC `($__internal_87_$__cuda_sm70_shflsync_down) ;  /* 0x0000054000007944 */ /* 0x003fea0003c00000 */
[C---:B------:R-:W-:Y:S02]  /*7840*/  FMUL.FTZ R38, R118.reuse, R38 ;  /* 0x0000002676267220 */ /* 0x040fe40000410000 */
[----:B-1----:R-:W-:Y:S01]  /*7850*/  FFMA.FTZ R36, R118, R159, R119 ;  /* 0x0000009f76247223 */ /* 0x002fe20000010077 */
[----:B------:R-:W-:-:S02]  /*7860*/  MOV R159, 0x2 ;  /* 0x00000002009f7802 */ /* 0x000fc40000000f00 */
[----:B------:R-:W-:Y:S02]  /*7870*/  FSEL R118, R118, R38, !P4 ;  /* 0x0000002676767208 */ /* 0x000fe40006000000 */
[----:B------:R-:W-:Y:S02]  /*7880*/  FSEL R119, R119, R36, !P4 ;  /* 0x0000002477777208 */ /* 0x000fe40006000000 */
[----:B------:R-:W-:Y:S02]  /*7890*/  MOV R37, R118 ;  /* 0x0000007600257202 */ /* 0x000fe40000000f00 */
[----:B------:R-:W-:Y:S02]  /*78a0*/  MOV R36, 0x78c0 ;  /* 0x000078c000247802 */ /* 0x000fe40000000f00 */
[----:B0-2--5:R-:W-:Y:S05]  /*78b0*/  CALL.REL.NOINC `($__internal_87_$__cuda_sm70_shflsync_down) ;  /* 0x000004c000007944 */ /* 0x025fea0003c00000 */
[----:B-1----:R-:W-:Y:S01]  /*78c0*/  MOV R38, R159 ;  /* 0x0000009f00267202 */ /* 0x002fe20000000f00 */
[----:B------:R-:W-:Y:S01]  /*78d0*/  HFMA2.MMA R159, -RZ, RZ, 0, 1.1920928955078125e-07 ;  /* 0x00000002ff9f7435 */ /* 0x000fe200000001ff */
[----:B------:R-:W-:Y:S02]  /*78e0*/  MOV R37, R119 ;  /* 0x0000007700257202 */ /* 0x000fe40000000f00 */
[----:B------:R-:W-:-:S03]  /*78f0*/  MOV R36, 0x7910 ;  /* 0x0000791000247802 */ /* 0x000fc60000000f00 */
[----:B0-2--5:R-:W-:Y:S05]  /*7900*/  CALL.REL.NOINC `($__internal_87_$__cuda_sm70_shflsync_down) ;  /* 0x0000047000007944 */ /* 0x025fea0003c00000 */
[----:B-1----:R-:W-:Y:S01]  /*7910*/  @!P3 FFMA.FTZ R119, R118, R159, R119 ;  /* 0x0000009f7677b223 */ /* 0x002fe20000010077 */
[----:B------:R-:W-:Y:S01]  /*7920*/  MOV R159, 0x4 ;  /* 0x00000004009f7802 */ /* 0x000fe20000000f00 */
[----:B------:R-:W-:Y:S01]  /*7930*/  @!P3 FMUL.FTZ R118, R38, R118 ;  /* 0x000000762676b220 */ /* 0x000fe20000410000 */
[----:B------:R-:W-:-:S04]  /*7940*/  MOV R36, 0x7970 ;  /* 0x0000797000247802 */ /* 0x000fc80000000f00 */
[----:B------:R-:W-:Y:S02]  /*7950*/  MOV R37, R118 ;  /* 0x0000007600257202 */ /* 0x000fe40000000f00 */
[----:B0-2--5:R-:W-:Y:S05]  /*7960*/  CALL.REL.NOINC `($__internal_87_$__cuda_sm70_shflsync_down) ;  /* 0x0000041000007944 */ /* 0x025fea0003c00000 */
[----:B-1----:R-:W-:Y:S01]  /*7970*/  MOV R38, R159 ;  /* 0x0000009f00267202 */ /* 0x002fe20000000f00 */
[----:B------:R-:W-:Y:S01]  /*7980*/  HFMA2.MMA R159, -RZ, RZ, 0, 2.384185791015625e-07 ;  /* 0x00000004ff9f7435 */ /* 0x000fe200000001ff */
[----:B------:R-:W-:Y:S02]  /*7990*/  MOV R37, R119 ;  /* 0x0000007700257202 */ /* 0x000fe40000000f00 */
[----:B------:R-:W-:-:S03]  /*79a0*/  MOV R36, 0x79c0 ;  /* 0x000079c000247802 */ /* 0x000fc60000000f00 */
[----:B0-2--5:R-:W-:Y:S05]  /*79b0*/  CALL.REL.NOINC `($__internal_87_$__cuda_sm70_shflsync_down) ;  /* 0x000003c000007944 */ /* 0x025fea0003c00000 */
[----:B-1----:R-:W-:Y:S01]  /*79c0*/  @!P2 FFMA.FTZ R119, R118, R159, R119 ;  /* 0x0000009f7677a223 */ /* 0x002fe20000010077 */
[----:B------:R-:W-:Y:S01]  /*79d0*/  HFMA2.MMA R159, -RZ, RZ, 0, 4.76837158203125e-07 ;  /* 0x00000008ff9f7435 */ /* 0x000fe200000001ff */
[----:B------:R-:W-:Y:S01]  /*79e0*/  @!P2 FMUL.FTZ R118, R38, R118 ;  /* 0x000000762676a220 */ /* 0x000fe20000410000 */
[----:B------:R-:W-:Y:S02]  /*79f0*/  MOV R36, 0x7a40 ;  /* 0x00007a4000247802 */ /* 0x000fe40000000f00 */
[----:B------:R-:W-:Y:S02]  /*7a00*/  MOV R38, R119 ;  /* 0x0000007700267202 */ /* 0x000fe40000000f00 */
[----:B------:R-:W-:-:S04]  /*7a10*/  MOV R119, R118 ;  /* 0x0000007600777202 */ /* 0x000fc80000000f00 */
[----:B------:R-:W-:Y:S02]  /*7a20*/  MOV R37, R119 ;  /* 0x0000007700257202 */ /* 0x000fe40000000f00 */
[----:B0-2--5:R-:W-:Y:S05]  /*7a30*/  CALL.REL.NOINC `($__internal_87_$__cuda_sm70_shflsync_down) ;  /* 0x0000034000007944 */ /* 0x025fea0003c00000 */
[----:B-1----:R-:W-:Y:S01]  /*7a40*/  MOV R39, R159 ;  /* 0x0000009f00277202 */ /* 0x002fe20000000f00 */
[----:B------:R-:W-:Y:S01]  /*7a50*/  HFMA2.MMA R159, -RZ, RZ, 0, 4.76837158203125e-07 ;  /* 0x00000008ff9f7435 */ /* 0x000fe200000001ff */
[----:B------:R-:W-:Y:S02]  /*7a60*/  MOV R37, R38 ;  /* 0x0000002600257202 */ /* 0x000fe40000000f00 */
[----:B------:R-:W-:-:S03]  /*7a70*/  MOV R36, 0x7a90 ;  /* 0x00007a9000247802 */ /* 0x000fc60000000f00 */
[----:B0-2--5:R-:W-:Y:S05]  /*7a80*/  CALL.REL.NOINC `($__internal_87_$__cuda_sm70_shflsync_down) ;  /* 0x000002f000007944 */ /* 0x025fea0003c00000 */
[----:B-1----:R-:W-:Y:S01]  /*7a90*/  @!P1 FFMA.FTZ R38, R119, R159, R38 ;  /* 0x0000009f77269223 */ /* 0x002fe20000010026 */
[----:B------:R-:W-:Y:S01]  /*7aa0*/  HFMA2.MMA R159, -RZ, RZ, 0, 9.5367431640625e-07 ;  /* 0x00000010ff9f7435 */ /* 0x000fe200000001ff */
[----:B------:R-:W-:Y:S01]  /*7ab0*/  @!P1 FMUL.FTZ R119, R39, R119 ;  /* 0x0000007727779220 */ /* 0x000fe20000410000 */
[----:B------:R-:W-:Y:S02]  /*7ac0*/  MOV R36, 0x7b00 ;  /* 0x00007b0000247802 */ /* 0x000fe40000000f00 */
[----:B------:R-:W-:Y:S02]  /*7ad0*/  MOV R118, R38 ;  /* 0x0000002600767202 */ /* 0x000fe40000000f00 */
[----:B------:R-:W-:-:S02]  /*7ae0*/  MOV R37, R119 ;  /* 0x0000007700257202 */ /* 0x000fc40000000f00 */
[----:B0-2--5:R-:W-:Y:S05]  /*7af0*/  CALL.REL.NOINC `($__internal_87_$__cuda_sm70_shflsync_down) ;  /* 0x0000028000007944 */ /* 0x025fea0003c00000 */
[----:B-1----:R-:W-:Y:S01]  /*7b00*/  MOV R38, R159 ;  /* 0x0000009f00267202 */ /* 0x002fe20000000f00 */
[----:B------:R-:W-:Y:S01]  /*7b10*/  HFMA2.MMA R159, -RZ, RZ, 0, 9.5367431640625e-07 ;  /* 0x00000010ff9f7435 */ /* 0x000fe200000001ff */
[----:B------:R-:W-:-:S02]  /*7b20*/  MOV R37, R118 ;  /* 0x0000007600257202 */ /* 0x000fc40000000f00 */
[----:B------:R-:W-:-:S03]  /*7b30*/  MOV R36, 0x7b50 ;  /* 0x00007b5000247802 */ /* 0x000fc60000000f00 */
[----:B0-2--5:R-:W-:Y:S05]  /*7b40*/  CALL.REL.NOINC `($__internal_87_$__cuda_sm70_shflsync_down) ;  /* 0x0000023000007944 */ /* 0x025fea0003c00000 */
[----:B-1----:R-:W-:Y:S01]  /*7b50*/  @!P0 FFMA.FTZ R118, R119, R159, R118 ;  /* 0x0000009f77768223 */ /* 0x002fe20000010076 */
[----:B------:R-:W-:Y:S01]  /*7b60*/  MOV R159, RZ ;  /* 0x000000ff009f7202 */ /* 0x000fe20000000f00 */
[----:B------:R-:W-:Y:S01]  /*7b70*/  @!P0 FMUL.FTZ R119, R38, R119 ;  /* 0x0000007726778220 */ /* 0x000fe20000410000 */
[----:B------:R-:W-:-:S04]  /*7b80*/  MOV R37, 0x7bb0 ;  /* 0x00007bb000257802 */ /* 0x000fc80000000f00 */
[----:B------:R-:W-:Y:S02]  /*7b90*/  MOV R36, R119 ;  /* 0x0000007700247202 */ /* 0x000fe40000000f00 */
[----:B0-2--5:R-:W-:Y:S05]  /*7ba0*/  CALL.REL.NOINC `($__internal_88_$__cuda_sm70_shflsync_idx_p) ;  /* 0x0000026000007944 */ /* 0x025fea0003c00000 */
[----:B-1----:R-:W-:Y:S01]  /*7bb0*/  MOV R38, R159 ;  /* 0x0000009f00267202 */ /* 0x002fe20000000f00 */
[----:B------:R-:W-:Y:S01]  /*7bc0*/  HFMA2.MMA R159, -RZ, RZ, 0, 0 ;  /* 0x00000000ff9f7435 */ /* 0x000fe200000001ff */
[----:B------:R-:W-:Y:S02]  /*7bd0*/  MOV R36, R118 ;  /* 0x0000007600247202 */ /* 0x000fe40000000f00 */
[----:B------:R-:W-:-:S03]  /*7be0*/  MOV R37, 0x7c00 ;  /* 0x00007c0000257802 */ /* 0x000fc60000000f00 */
[----:B--2--5:R-:W-:Y:S05]  /*7bf0*/  CALL.REL.NOINC `($__internal_88_$__cuda_sm70_shflsync_idx_p) ;  /* 0x0000021000007944 */ /* 0x024fea0003c00000 */
[----:B------:R-:W-:Y:S02]  /*7c00*/  MOV R39, R38 ;  /* 0x0000002600277202 */ /* 0x000fe40000000f00 */
[----:B-1----:R-:W-:Y:S01]  /*7c10*/  MOV R38, R159 ;  /* 0x0000009f00267202 */ /* 0x002fe20000000f00 */
[----:B------:R-:W-:Y:S01]  /*7c20*/  HFMA2.MMA R159, -RZ, RZ, 0, 5.9604644775390625e-08 ;  /* 0x00000001ff9f7435 */ /* 0x000fe200000001ff */
[----:B------:R-:W-:Y:S02]  /*7c30*/  MOV R37, R119 ;  /* 0x0000007700257202 */ /* 0x000fe40000000f00 */
[----:B------:R-:W-:-:S03]  /*7c40*/  MOV R36, 0x7c60 ;  /* 0x00007c6000247802 */ /* 0x000fc60000000f00 */
[----:B--2--5:R-:W-:Y:S05]  /*7c50*/  CALL.REL.NOINC `($__internal_87_$__cuda_sm70_shflsync_down) ;  /* 0x0000012000007944 */ /* 0x024fea0003c00000 */
[----:B-1----:R-:W-:Y:S01]  /*7c60*/  MOV R160, R159 ;  /* 0x0000009f00a07202 */ /* 0x002fe20000000f00 */
[----:B------:R-:W-:Y:S01]  /*7c70*/  HFMA2.MMA R159, -RZ, RZ, 0, 5.9604644775390625e-08 ;  /* 0x00000001ff9f7435 */ /* 0x000fe200000001ff */
[----:B------:R-:W-:-:S02]  /*7c80*/  MOV R37, R118 ;  /* 0x0000007600257202 */ /* 0x000fc40000000f00 */
[----:B------:R-:W-:-:S03]  /*7c90*/  MOV R36, 0x7cb0 ;  /* 0x00007cb000247802 */ /* 0x000fc60000000f00 */
[----:B0-2--5:R-:W-:Y:S05]  /*7ca0*/  CALL.REL.NOINC `($__internal_87_$__cuda_sm70_shflsync_down) ;  /* 0x000000d000007944 */ /* 0x025fea0003c00000 */
[----:B-1----:R-:W-:Y:S01]  /*7cb0*/  MOV R119, R159 ;  /* 0x0000009f00777202 */ /* 0x002fe20000000f00 */
[----:B------:R-:W-:Y:S01]  /*7cc0*/  HFMA2.MMA R159, -RZ, RZ, 0, 0 ;  /* 0x00000000ff9f7435 */ /* 0x000fe200000001ff */
[----:B------:R-:W-:Y:S02]  /*7cd0*/  MOV R118, R160 ;  /* 0x000000a000767202 */ /* 0x000fe40000000f00 */
[----:B------:R-:W-:Y:S02]  /*7ce0*/  MOV R36, R26 ;  /* 0x0000001a00247202 */ /* 0x000fe40000000f00 */
[----:B------:R-:W-:Y:S02]  /*7cf0*/  MOV R37, 0x7d10 ;  /* 0x00007d1000257802 */ /* 0x000fe40000000f00 */
[----:B0-2--5:R-:W-:Y:S05]  /*7d00*/  CALL.REL.NOINC `($__internal_88_$__cuda_sm70_shflsync_idx_p) ;  /* 0x0000010000007944 */ /* 0x025fea0003c00000 */
[----:B-1----:R-:W-:Y:S01]  /*7d10*/  MOV R160, R159 ;  /* 0x0000009f00a07202 */ /* 0x002fe20000000f00 */
[----:B------:R-:W-:Y:S01]  /*7d20*/  HFMA2.MMA R159, -RZ, RZ, 0, 0 ;  /* 0x00000000ff9f7435 */ /* 0x000fe200000001ff */
[----:B------:R-:W-:Y:S02]  /*7d30*/  MOV R36, R27 ;  /* 0x0000001b00247202 */ /* 0x000fe40000000f00 */
[----:B------:R-:W-:-:S03]  /*7d40*/  MOV R37, 0x7d60 ;  /* 0x00007d6000257802 */ /* 0x000fc60000000f00 */
[----:B--2--5:R-:W-:Y:S05]  /*7d50*/  CALL.REL.NOINC `($__internal_88_$__cuda_sm70_shflsync_idx_p) ;  /* 0x000000b000007944 */ /* 0x024fea0003c00000 */
[----:B-1----:R-:W-:Y:S01]  /*7d60*/  MOV R37, R159 ;  /* 0x0000009f00257202 */ /* 0x002fe20000000f00 */
[----:B--2--5:R-:W-:Y:S05]  /*7d70*/  BRA `(.L_x_2205) ;  /* 0xffffc46000007947 */ /* 0x024fea000383ffff */
        .weak           $__internal_87_$__cuda_sm70_shflsync_down
        .type           $__internal_87_$__cuda_sm70_shflsync_down,@function
        .size           $__internal_87_$__cuda_sm70_shflsync_down,($__internal_88_$__cuda_sm70_shflsync_idx_p - $__internal_87_$__cuda_sm70_shflsync_down)
$__internal_87_$__cuda_sm70_shflsync_down:
        /* <DEDUP_REMOVED lines=8> */
[----:B------:R-:W-:Y:S05]  /*7e00*/  RET.REL.NODEC R36 `(_Z25selective_scan_bwd_kernelI32Selective_Scan_bwd_kernel_traitsILi128ELi16ELb1ELb1ELb1ELb0ELb1EffEEv12SSMParamsBwd) ;  /* 0xffff81f024007950 */ /* 0x000fea0003c3ffff */
        .weak           $__internal_88_$__cuda_sm70_shflsync_idx_p
        .type           $__internal_88_$__cuda_sm70_shflsync_idx_p,@function
        .size           $__internal_88_$__cuda_sm70_shflsync_idx_p,($__internal_89_$__cuda_sm70_shflsync_up - $__internal_88_$__cuda_sm70_shflsync_idx_p)
$__internal_88_$__cuda_sm70_shflsync_idx_p:
        /* <DEDUP_REMOVED lines=9> */
[----:B0-----:R-:W-:Y:S05]  /*7ea0*/  RET.REL.NODEC R36 `(_Z25selective_scan_bwd_kernelI32Selective_Scan_bwd_kernel_traitsILi128ELi16ELb1ELb1ELb1ELb0ELb1EffEEv12SSMParamsBwd) ;  /* 0xffff815024007950 */ /* 0x001fea0003c3ffff */
        .weak           $__internal_89_$__cuda_sm70_shflsync_up
        .type           $__internal_89_$__cuda_sm70_shflsync_up,@function
        .size           $__internal_89_$__cuda_sm70_shflsync_up,(.L_x_8905 - $__internal_89_$__cuda_sm70_shflsync_up)
$__internal_89_$__cuda_sm70_shflsync_up:
[----:B------:R-:W-:Y:S04]  /*7eb0*/  WARPSYNC R133 ;  /* 0x0000008500007348 */ /* 0x000fe80003800000 */
[----:B------:R0:W1:Y:S02]  /*7ec0*/  SHFL.UP PT, R36, R27, R36, R134 ;  /* 0x040000241b247389 */ /* 0x00006400000e0086 */
[----:B0-----:R-:W-:-:S04]  /*7ed0*/  MOV R27, 0x0 ;  /* 0x00000000001b7802 */ /* 0x001fc80000000f00 */
[----:B------:R-:W-:Y:S05]  /*7ee0*/  RET.REL.NODEC R26 `(_Z25selective_scan_bwd_kernelI32Selective_Scan_bwd_kernel_traitsILi128ELi16ELb1ELb1ELb1ELb0ELb1EffEEv12SSMParamsBwd) ;  /* 0xffff81101a007950 */ /* 0x000fea0003c3ffff */
.L_x_2206:
        /* <DEDUP_REMOVED lines=9> */
.L_x_8905:


//--------------------- .text._Z25selective_scan_bwd_kernelI32Selective_Scan_bwd_kernel_traitsILi128ELi16ELb1ELb1ELb1ELb1ELb0EffEEv12SSMParamsBwd --------------------------
	.section	.text._Z25selective_scan_bwd_kernelI32Selective_Scan_bwd_kernel_traitsILi128ELi16ELb1ELb1ELb1ELb1ELb0EffEEv12SSMParamsBwd,"ax",@progbits
	.sectioninfo	@"SHI_REGISTERS=168"
	.align	128
        .global         _Z25selective_scan_bwd_kernelI32Selective_Scan_bwd_kernel_traitsILi128ELi16ELb1ELb1ELb1ELb1ELb0EffEEv12SSMParamsBwd
        .type           _Z25selective_scan_bwd_kernelI32Selective_Scan_bwd_kernel_traitsILi128ELi16ELb1ELb1ELb1ELb1ELb0EffEEv12SSMParamsBwd,@function
        .size           _Z25selective_scan_bwd_kernelI32Selective_Scan_bwd_kernel_traitsILi128ELi16ELb1ELb1ELb1ELb1ELb0EffEEv12SSMParamsBwd,(.L_x_8908 - _Z25selective_scan_bwd_kernelI32Selective_Scan_bwd_kernel_traitsILi128ELi16ELb1ELb1ELb1ELb1ELb0EffEEv12SSMParamsBwd)
        .other          _Z25selective_scan_bwd_kernelI32Selective_Scan_bwd_kernel_traitsILi128ELi16ELb1ELb1ELb1ELb1ELb0EffEEv12SSMParamsBwd,@"STO_CUDA_ENTRY STV_DEFAULT"
_Z25selective_scan_bwd_kernelI32Selective_Scan_bwd_kernel_traitsILi128ELi16ELb1ELb1ELb1ELb1ELb0EffEEv12SSMParamsBwd:
.text._Z25selective_scan_bwd_kernelI32Selective_Scan_bwd_kernel_traitsILi128ELi16ELb1ELb1ELb1ELb1ELb0EffEEv12SSMParamsBwd:
        /* <DEDUP_REMOVED lines=42> */
[----:B------:R-:W-:Y:S02]  /*02a0*/  UMOV UR8, URZ ;  /* 0x0000003f00087c82 */ /* 0x000fe40008000000 */
[----:B------:R-:W-:Y:S02]  /*02b0*/  UMOV UR9, URZ ;  /* 0x0000003f00097c82 */ /* 0x000fe40008000000 */
[----:B------:R-:W-:Y:S02]  /*02c0*/  ULDC.64 UR6, c[0x0][0x1d0] ;  /* 0x0000740000067ab9 */ /* 0x000fe40000000a00 */
[----:B------:R-:W-:-:S03]  /*02d0*/  UIMAD UR4, UR36, UR6, URZ ;  /* 0x00000006240472a4 */ /* 0x000fc6000f8e023f */
[----:B------:R-:W-:Y:S02]  /*02e0*/  @UP1 ULEA UR8, UP3, UR17, UR24, 0x2 ;  /* 0x0000001811081291 */ /* 0x000fe4000f86103f */
[----:B------:R-:W-:Y:S02]  /*02f0*/  UISETP.NE.U32.AND UP2, UPT, URZ, UR26, UPT ;  /* 0x0000001a3f00728c */ /* 0x000fe4000bf45070 */
[----:B------:R-:W-:Y:S02]  /*0300*/  @UP1 ULEA.HI.X UR9, UR17, UR25, UR16, 0x2, UP3 ;  /* 0x0000001911091291 */ /* 0x000fe400098f1410 */
[----:B------:R-:W-:Y:S01]  /*0310*/  UIMAD.WIDE.U32 UR22, UR37, UR6, URZ ;  /* 0x00000006251672a5 */ /* 0x000fe2000f8e003f */
[----:B0-----:R-:W-:Y:S01]  /*0320*/  IADD3 R0, R0, 0xffffffe, RZ ;  /* 0x0ffffffe00007810 */ /* 0x001fe20007ffe0ff */
[----:B------:R-:W-:Y:S02]  /*0330*/  UIMAD UR4, UR37, UR7, UR4 ;  /* 0x00000007250472a4 */ /* 0x000fe4000f8e0204 */
[----:B------:R-:W-:-:S02]  /*0340*/  UISETP.NE.AND.EX UP2, UPT, URZ, UR27, UPT, UP2 ;  /* 0x0000001b3f00728c */ /* 0x000fc4000bf45320 */
[----:B------:R-:W-:Y:S01]  /*0350*/  ULDC.64 UR6, c[0x0][0x190] ;  /* 0x0000640000067ab9 */ /* 0x000fe20000000a00 */
[----:B------:R-:W0:Y:S01]  /*0360*/  F2I.FTZ.U32.TRUNC.NTZ R0, R0 ;  /* 0x0000000000007305 */ /* 0x000e22000021f000 */
[----:B------:R-:W-:Y:S02]  /*0370*/  UIMAD.WIDE.U32 UR20, UR37, UR28, URZ ;  /* 0x0000001c251472a5 */ /* 0x000fe4000f8e003f */
[----:B------:R-:W-:Y:S02]  /*0380*/  UIMAD UR28, UR36, UR6, URZ ;  /* 0x00000006241c72a4 */ /* 0x000fe4000f8e023f */
[----:B------:R-:W-:Y:S02]  /*0390*/  UIMAD.WIDE.U32 UR18, UR37, UR14, URZ ;  /* 0x0000000e251272a5 */ /* 0x000fe4000f8e003f */
[----:B------:R-:W-:Y:S02]  /*03a0*/  UIMAD UR14, UR36, UR14, URZ ;  /* 0x0000000e240e72a4 */ /* 0x000fe4000f8e023f */
[----:B------:R-:W-:-:S02]  /*03b0*/  UIMAD.WIDE.U32 UR12, UR37, UR6, URZ ;  /* 0x00000006250c72a5 */ /* 0x000fc4000f8e003f */
[----:B------:R-:W-:Y:S02]  /*03c0*/  UIMAD UR28, UR37, UR7, UR28 ;  /* 0x00000007251c72a4 */ /* 0x000fe4000f8e021c */
[----:B------:R-:W-:Y:S02]  /*03d0*/  UIMAD UR14, UR37, UR15, UR14 ;  /* 0x0000000f250e72a4 */ /* 0x000fe4000f8e020e */
[----:B------:R-:W-:Y:S01]  /*03e0*/  ULDC.64 UR6, c[0x0][0x1b0] ;  /* 0x00006c0000067ab9 */ /* 0x000fe20000000a00 */
[----:B0-----:R0:W4:Y:S01]  /*03f0*/  R2UR UR5, R0 ;  /* 0x00000000000573c2 */ /* 0x00112200000e0000 */
[----:B------:R-:W-:Y:S02]  /*0400*/  UIMAD.WIDE.U32 UR10, UR37, UR6, URZ ;  /* 0x00000006250a72a5 */ /* 0x000fe4000f8e003f */
[----:B------:R-:W-:Y:S02]  /*0410*/  UIMAD UR15, UR36, UR6, URZ ;  /* 0x00000006240f72a4 */ /* 0x000fe4000f8e023f */
[----:B------:R-:W-:-:S02]  /*0420*/  UIADD3 UR23, UR23, UR4, URZ ;  /* 0x0000000417177290 */ /* 0x000fc4000fffe03f */
[----:B------:R-:W-:Y:S01]  /*0430*/  UMOV UR6, URZ ;  /* 0x0000003f00067c82 */ /* 0x000fe20008000000 */
[----:B0-----:R-:W-:Y:S01]  /*0440*/  IABS R0, UR17 ;  /* 0x0000001100007c13 */ /* 0x001fe20008000000 */
[----:B------:R-:W-:Y:S02]  /*0450*/  @UP2 ULEA UR6, UP1, UR17, UR26, 0x2 ;  /* 0x0000001a11062291 */ /* 0x000fe4000f82103f */
[----:B------:R-:W-:Y:S01]  /*0460*/  UMOV UR4, URZ ;  /* 0x0000003f00047c82 */ /* 0x000fe20008000000 */
[----:B------:R-:W0:Y:S01]  /*0470*/  R2UR UR25, R0 ;  /* 0x00000000001973c2 */ /* 0x000e2200000e0000 */
[----:B------:R-:W-:Y:S02]  /*0480*/  UIMAD UR15, UR37, UR7, UR15 ;  /* 0x00000007250f72a4 */ /* 0x000fe4000f8e020f */
[----:B------:R-:W-:Y:S02]  /*0490*/  UIADD3 UR21, UR21, UR29, URZ ;  /* 0x0000001d15157290 */ /* 0x000fe4000fffe03f */
[----:B------:R-:W-:-:S02]  /*04a0*/  UMOV UR7, URZ ;  /* 0x0000003f00077c82 */ /* 0x000fc40008000000 */
[----:B------:R-:W-:Y:S02]  /*04b0*/  @UP2 ULEA.HI.X UR7, UR17, UR27, UR16, 0x2, UP1 ;  /* 0x0000001b11072291 */ /* 0x000fe400088f1410 */
[----:B------:R-:W-:Y:S02]  /*04c0*/  ULDC UR34, c[0x0][0x174] ;  /* 0x00005d0000227ab9 */ /* 0x000fe40000000800 */
[----:B------:R-:W-:Y:S02]  /*04d0*/  ULDC.64 UR26, c[0x0][0x1d8] ;  /* 0x00007600001a7ab9 */ /* 0x000fe40000000a00 */
[----:B----4-:R-:W-:Y:S02]  /*04e0*/  UIADD3 UR30, URZ, -UR5, URZ ;  /* 0x800000053f1e7290 */ /* 0x010fe4000fffe03f */
[----:B------:R-:W-:Y:S02]  /*04f0*/  UIMAD UR24, UR16, UR26, URZ ;  /* 0x0000001a101872a4 */ /* 0x000fe4000f8e023f */
[----:B------:R-:W-:-:S02]  /*0500*/  UIMAD UR30, UR30, UR31, URZ ;  /* 0x0000001f1e1e72a4 */ /* 0x000fc4000f8e023f */
[----:B------:R-:W-:Y:S02]  /*0510*/  UIMAD UR24, UR17, UR27, UR24 ;  /* 0x0000001b111872a4 */ /* 0x000fe4000f8e0218 */
[----:B------:R-:W-:Y:S02]  /*0520*/  UIMAD.WIDE.U32 UR4, UR5, UR30, UR4 ;  /* 0x0000001e050472a5 */ /* 0x000fe4000f8e0004 */
[----:B------:R-:W-:Y:S02]  /*0530*/  UIMAD.WIDE.U32 UR22, UR17, UR26, UR22 ;  /* 0x0000001a111672a5 */ /* 0x000fe4000f8e0016 */
[----:B0-----:R-:W-:Y:S02]  /*0540*/  UIMAD.WIDE.U32 UR4, UR5, UR25, URZ ;  /* 0x00000019050472a5 */ /* 0x001fe4000f8e003f */
[----:B------:R-:W-:Y:S02]  /*0550*/  ULDC.64 UR26, c[0x0][0x1e8] ;  /* 0x00007a00001a7ab9 */ /* 0x000fe40000000a00 */
[----:B------:R-:W-:-:S02]  /*0560*/  UIMAD UR30, UR16, UR26, URZ ;  /* 0x0000001a101e72a4 */ /* 0x000fc4000f8e023f */
[----:B------:R-:W-:Y:S02]  /*0570*/  UIMAD.WIDE.U32 UR20, UR17, UR26, UR20 ;  /* 0x0000001a111472a5 */ /* 0x000fe4000f8e0014 */
[----:B------:R-:W-:Y:S02]  /*0580*/  UMOV UR29, UR5 ;  /* 0x00000005001d7c82 */ /* 0x000fe40008000000 */
[----:B------:R-:W-:Y:S02]  /*0590*/  UIADD3 UR26, -UR29, URZ, URZ ;  /* 0x0000003f1d1a7290 */ /* 0x000fe4000fffe13f */
[----:B------:R-:W-:Y:S02]  /*05a0*/  ULDC.64 UR4, c[0x0][0x280] ;  /* 0x0000a00000047ab9 */ /* 0x000fe40000000a00 */
[----:B------:R-:W-:Y:S02]  /*05b0*/  UIMAD UR25, UR31, UR26, UR25 ;  /* 0x0000001a1f1972a4 */ /* 0x000fe4000f8e0219 */
[----:B------:R-:W-:-:S02]  /*05c0*/  UIMAD UR26, UR16, UR4, URZ ;  /* 0x00000004101a72a4 */ /* 0x000fc4000f8e023f */
[----:B------:R-:W-:Y:S02]  /*05d0*/  UISETP.GT.U32.AND UP1, UPT, UR31, UR25, UPT ;  /* 0x000000191f00728c */ /* 0x000fe4000bf24070 */
[----:B------:R-:W-:Y:S02]  /*05e0*/  UIADD3 UR19, UR19, UR14, URZ ;  /* 0x0000000e13137290 */ /* 0x000fe4000fffe03f */
[----:B------:R-:W-:Y:S02]  /*05f0*/  ULEA UR14, UR34, 0xfffff800, 0xb ;  /* 0xfffff800220e7891 */ /* 0x000fe4000f8e583f */
[----:B------:R-:W-:Y:S02]  /*0600*/  UIMAD UR35, UR17, UR5, UR26 ;  /* 0x00000005112372a4 */ /* 0x000fe4000f8e021a */
[----:B------:R-:W-:Y:S02]  /*0610*/  UIMAD.WIDE.U32 UR4, UR17, UR4, UR18 ;  /* 0x00000004110472a5 */ /* 0x000fe4000f8e0012 */
[----:B------:R-:W-:-:S02]  /*0620*/  USHF.R.S32.HI UR18, URZ, 0x1f, UR14 ;  /* 0x0000001f3f127899 */ /* 0x000fc4000801140e */
[----:B------:R-:W-:Y:S02]  /*0630*/  @!UP1 UIADD3 UR25, UR25, -UR31, URZ ;  /* 0x8000001f19199290 */ /* 0x000fe4000fffe03f */
[----:B------:R-:W-:Y:S02]  /*0640*/  UIADD3 UR19, UP2, UR14, UR22, URZ ;  /* 0x000000160e137290 */ /* 0x000fe4000ff5e03f */
[----:B------:R-:W-:Y:S02]  /*0650*/  UISETP.GE.U32.AND UP3, UPT, UR25, UR31, UPT ;  /* 0x0000001f1900728c */ /* 0x000fe4000bf66070 */
[----:B------:R-:W-:Y:S02]  /*0660*/  UIMAD UR30, UR17, UR27, UR30 ;  /* 0x0000001b111e72a4 */ /* 0x000fe4000f8e021e */
        /* <DEDUP_REMOVED lines=8> */
[----:B------:R-:W-:Y:S02]  /*06f0*/  UISETP.NE.AND UP1, UPT, URZ, UR39, UPT ;  /* 0x000000273f00728c */ /* 0x000fe4000bf25270 */
[----:B------:R-:W-:Y:S02]  /*0700*/  @UP3 UIADD3 UR29, UR29, 0x1, URZ ;  /* 0x000000011d1d3890 */ /* 0x000fe4000fffe03f */
[----:B------:R-:W-:Y:S02]  /*0710*/  UIADD3 UR27, UP4, UR14, UR20, URZ ;  /* 0x000000140e1b7290 */ /* 0x000fe4000ff9e03f */
[----:B------:R-:W-:Y:S02]  /*0720*/  ULDC.64 UR22, c[0x0][0x248] ;  /* 0x0000920000167ab9 */ /* 0x000fe40000000a00 */
[----:B------:R-:W-:Y:S02]  /*0730*/  UIADD3.X UR30, UR18, UR21, UR30, UP4, !UPT ;  /* 0x00000015121e7290 */ /* 0x000fe4000a7fe41e */
[----:B------:R-:W-:-:S02]  /*0740*/  ULEA UR26, UP4, UR27, UR22, 0x2 ;  /* 0x000000161b1a7291 */ /* 0x000fc4000f88103f */
[----:B------:R-:W-:Y:S02]  /*0750*/  ULDC.64 UR20, c[0x0][0x308] ;  /* 0x0000c20000147ab9 */ /* 0x000fe40000000a00 */
[----:B------:R-:W-:Y:S02]  /*0760*/  UMOV UR22, UR29 ;  /* 0x0000001d00167c82 */ /* 0x000fe40008000000 */
[----:B------:R-:W-:Y:S02]  /*0770*/  @!UP2 UIADD3 UR22, -UR22, URZ, URZ ;  /* 0x0000003f1616a290 */ /* 0x000fe4000fffe13f */
[----:B------:R-:W-:Y:S02]  /*0780*/  @!UP1 ULOP3.LUT UR22, URZ, UR39, URZ, 0x33, !UPT ;  /* 0x000000273f169292 */ /* 0x000fe4000f8e333f */
[----:B------:R-:W-:Y:S02]  /*0790*/  UIADD3 UR29, UP2, UR14, UR4, URZ ;  /* 0x000000040e1d7290 */ /* 0x000fe4000ff5e03f */
[----:B------:R-:W-:-:S02]  /*07a0*/  USHF.R.S32.HI UR38, URZ, 0x1f, UR22 ;  /* 0x0000001f3f267899 */ /* 0x000fc40008011416 */
[----:B------:R-:W-:Y:S02]  /*07b0*/  UIADD3.X UR19, UR18, UR5, UR35, UP2, !UPT ;  /* 0x0000000512137290 */ /* 0x000fe400097fe423 */
[----:B------:R-:W-:Y:S02]  /*07c0*/  UIADD3 UR13, UR13, UR28, URZ ;  /* 0x0000001c0d0d7290 */ /* 0x000fe4000fffe03f */
[----:B------:R-:W-:Y:S02]  /*07d0*/  ULDC.64 UR4, c[0x0][0x1a8] ;  /* 0x00006a0000047ab9 */ /* 0x000fe40000000a00 */
[----:B------:R-:W-:Y:S02]  /*07e0*/  ULEA UR28, UP1, UR29, UR20, 0x2 ;  /* 0x000000141d1c7291 */ /* 0x000fe4000f82103f */
[----:B------:R-:W-:Y:S02]  /*07f0*/  UIMAD UR20, UR38, UR4, URZ ;  /* 0x00000004261472a4 */ /* 0x000fe4000f8e023f */
[----:B------:R-:W-:-:S02]  /*0800*/  UIMAD.WIDE.U32 UR12, UR22, UR4, UR12 ;  /* 0x00000004160c72a5 */ /* 0x000fc4000f8e000c */
[----:B------:R-:W-:Y:S02]  /*0810*/  UIMAD UR20, UR22, UR5, UR20 ;  /* 0x00000005161472a4 */ /* 0x000fe4000f8e0214 */
[----:B------:R-:W-:Y:S02]  /*0820*/  ULEA.HI.X UR29, UR29, UR21, UR19, 0x2, UP1 ;  /* 0x000000151d1d7291 */ /* 0x000fe400088f1413 */
[----:B------:R-:W-:Y:S02]  /*0830*/  ULDC.64 UR4, c[0x0][0x1c8] ;  /* 0x0000720000047ab9 */ /* 0x000fe40000000a00 */
[----:B------:R-:W-:Y:S02]  /*0840*/  UIADD3 UR11, UR11, UR15, URZ ;  /* 0x0000000f0b0b7290 */ /* 0x000fe4000fffe03f */
[----:B------:R-:W-:Y:S02]  /*0850*/  UIADD3 UR19, UR13, UR20, URZ ;  /* 0x000000140d137290 */ /* 0x000fe4000fffe03f */
[----:B------:R-:W-:-:S02]  /*0860*/  UIMAD UR20, UR38, UR4, URZ ;  /* 0x00000004261472a4 */ /* 0x000fc4000f8e023f */
[----:B------:R-:W-:Y:S02]  /*0870*/  UIADD3 UR15, UP1, UR14, UR12, URZ ;  /* 0x0000000c0e0f7290 */ /* 0x000fe4000ff3e03f */
[----:B------:R-:W-:Y:S02]  /*0880*/  ULEA.HI.X UR27, UR27, UR23, UR30, 0x2, UP4 ;  /* 0x000000171b1b7291 */ /* 0x000fe4000a0f141e */
[----:B------:R-:W-:Y:S02]  /*0890*/  UIMAD.WIDE.U32 UR12, UR22, UR4, UR10 ;  /* 0x00000004160c72a5 */ /* 0x000fe4000f8e000a */
[----:B------:R-:W-:Y:S02]  /*08a0*/  ULDC.64 UR30, c[0x0][0x228] ;  /* 0x00008a00001e7ab9 */ /* 0x000fe40000000a00 */
[----:B------:R-:W-:Y:S02]  /*08b0*/  UIMAD UR20, UR22, UR5, UR20 ;  /* 0x00000005161472a4 */ /* 0x000fe4000f8e0214 */
[----:B------:R-:W-:-:S02]  /*08c0*/  ULEA UR30, UP2, UR15, UR30, 0x2 ;  /* 0x0000001e0f1e7291 */ /* 0x000fc4000f84103f */
[----:B------:R-:W-:Y:S02]  /*08d0*/  UIADD3.X UR19, UR18, UR19, URZ, UP1, !UPT ;  /* 0x0000001312137290 */ /* 0x000fe40008ffe43f */
        /* <DEDUP_REMOVED lines=37> */
.L_x_2289:
[----:B------:R-:W-:Y:S01]  /*0b30*/  BAR.SYNC.DEFER_BLOCKING 0x0 ;  /* 0x0000000000007b1d */ /* 0x000fe20000010000 */
[----:B------:R-:W-:Y:S02]  /*0b40*/  SHF.L.U32 R2, R0, 0x2, RZ ;  /* 0x0000000200027819 */ /* 0x000fe400000006ff */
[----:B------:R-:W-:Y:S02]  /*0b50*/  MOV R4, UR24 ;  /* 0x0000001800047c02 */ /* 0x000fe40008000f00 */
[----:B------:R-:W-:Y:S02]  /*0b60*/  LOP3.LUT R3, R2, 0xffffff80, RZ, 0xc0, !PT ;  /* 0xffffff8002037812 */ /* 0x000fe400078ec0ff */
[----:B------:R-:W-:Y:S02]  /*0b70*/  MOV R5, UR25 ;  /* 0x0000001900057c02 */ /* 0x000fe40008000f00 */
[----:B------:R-:W-:-:S05]  /*0b80*/  LOP3.LUT R52, R3, 0x1f, R0, 0xf8, !PT ;  /* 0x0000001f03347812 */ /* 0x000fca00078ef800 */
[----:B------:R-:W-:-:S05]  /*0b90*/  IMAD.WIDE R4, R52, 0x10, R4 ;  /* 0x0000001034047825 */ /* 0x000fca00078e0204 */
[----:B------:R1:W3:Y:S04]  /*0ba0*/  LDG.E.128 R8, [R4.64] ;  /* 0x0000002004087981 */ /* 0x0002e8000c1e1d00 */
[----:B------:R1:W4:Y:S04]  /*0bb0*/  LDG.E.128 R12, [R4.64+0x200] ;  /* 0x00020020040c7981 */ /* 0x000328000c1e1d00 */
[----:B------:R1:W5:Y:S04]  /*0bc0*/  LDG.E.128 R16, [R4.64+0x400] ;  /* 0x0004002004107981 */ /* 0x000368000c1e1d00 */
[----:B--2---:R1:W2:Y:S04]  /*0bd0*/  LDG.E.128 R20, [R4.64+0x600] ;  /* 0x0006002004147981 */ /* 0x0042a8000c1e1d00 */
[----:B------:R-:W0:Y:S02]  /*0be0*/  S2R R24, SR_LANEID ;  /* 0x0000000000187919 */ /* 0x000e240000000000 */
[----:B0-----:R-:W-:-:S04]  /*0bf0*/  IADD3 R3, R3, R24, RZ ;  /* 0x0000001803037210 */ /* 0x001fc80007ffe0ff */
[----:B------:R-:W-:Y:S01]  /*0c00*/  SHF.L.U32 R2, R3, 0x4, RZ ;  /* 0x0000000403027819 */ /* 0x000fe200000006ff */
[----:B------:R-:W-:-:S05]  /*0c10*/  IMAD R3, R24, 0x3, R3 ;  /* 0x0000000318037824 */ /* 0x000fca00078e0203 */
[----:B------:R-:W-:Y:S02]  /*0c20*/  SHF.L.U32 R3, R3, 0x4, RZ ;  /* 0x0000000403037819 */ /* 0x000fe400000006ff */
[----:B------:R-:W-:Y:S02]  /*0c30*/  MOV R6, UR26 ;  /* 0x0000001a00067c02 */ /* 0x000fe40008000f00 */
[----:B------:R-:W-:-:S05]  /*0c40*/  MOV R7, UR27 ;  /* 0x0000001b00077c02 */ /* 0x000fca0008000f00 */
[----:B-1----:R-:W-:Y:S01]  /*0c50*/  IMAD.WIDE R4, R52, 0x10, R6 ;  /* 0x0000001034047825 */ /* 0x002fe200078e0206 */
[----:B---3--:R-:W-:Y:S04]  /*0c60*/  STS.128 [R2], R8 ;  /* 0x0000000802007388 */ /* 0x008fe80000000c00 */
[----:B----4-:R-:W-:Y:S04]  /*0c70*/  STS.128 [R2+0x200], R12 ;  /* 0x0002000c02007388 */ /* 0x010fe80000000c00 */
[----:B-----5:R-:W-:Y:S04]  /*0c80*/  STS.128 [R2+0x400], R16 ;  /* 0x0004001002007388 */ /* 0x020fe80000000c00 */
[----:B--2---:R0:W-:Y:S01]  /*0c90*/  STS.128 [R2+0x600], R20 ;  /* 0x0006001402007388 */ /* 0x0041e20000000c00 */
[----:B------:R-:W-:-:S06]  /*0ca0*/  NOP ;  /* 0x0000000000007918 */ /* 0x000fcc0000000000 */
[----:B------:R-:W-:Y:S04]  /*0cb0*/  LDS.128 R36, [R3] ;  /* 0x0000000003247984 */ /* 0x000fe80000000c00 */
[----:B------:R-:W-:Y:S04]  /*0cc0*/  LDS.128 R40, [R3+0x10] ;  /* 0x0000100003287984 */ /* 0x000fe80000000c00 */
[----:B------:R-:W-:Y:S04]  /*0cd0*/  LDS.128 R44, [R3+0x20] ;  /* 0x00002000032c7984 */ /* 0x000fe80000000c00 */
[----:B------:R-:W-:Y:S04]  /*0ce0*/  LDS.128 R48, [R3+0x30] ;  /* 0x0000300003307984 */ /* 0x000fe80000000c00 */
[----:B------:R-:W-:Y:S06]  /*0cf0*/  BAR.SYNC.DEFER_BLOCKING 0x0 ;  /* 0x0000000000007b1d */ /* 0x000fec0000010000 */
[----:B------:R1:W2:Y:S04]  /*0d00*/  LDG.E.128 R24, [R4.64] ;  /* 0x0000002004187981 */ /* 0x0002a8000c1e1d00 */
[----:B------:R1:W3:Y:S04]  /*0d10*/  LDG.E.128 R28, [R4.64+0x200] ;  /* 0x00020020041c7981 */ /* 0x0002e8000c1e1d00 */
[----:B0-----:R1:W4:Y:S04]  /*0d20*/  LDG.E.128 R20, [R4.64+0x400] ;  /* 0x0004002004147981 */ /* 0x001328000c1e1d00 */
[----:B------:R1:W5:Y:S04]  /*0d30*/  LDG.E.128 R32, [R4.64+0x600] ;  /* 0x0006002004207981 */ /* 0x000368000c1e1d00 */
[----:B------:R1:W-:Y:S02]  /*0d40*/  STL.64 [R1+0x20], R4 ;  /* 0x0000200401007387 */ /* 0x0003e40000100a00 */
[----:B-1----:R-:W-:-:S02]  /*0d50*/  MOV R4, UR28 ;  /* 0x0000001c00047c02 */ /* 0x002fc40008000f00 */
[----:B------:R-:W-:-:S05]  /*0d60*/  MOV R5, UR29 ;  /* 0x0000001d00057c02 */ /* 0x000fca0008000f00 */
[----:B------:R-:W-:Y:S01]  /*0d70*/  IMAD.WIDE R4, R52, 0x10, R4 ;  /* 0x0000001034047825 */ /* 0x000fe200078e0204 */
[----:B--2---:R0:W-:Y:S04]  /*0d80*/  STS.128 [R2], R24 ;  /* 0x0000001802007388 */ /* 0x0041e80000000c00 */
[----:B---3--:R1:W-:Y:S04]  /*0d90*/  STS.128 [R2+0x200], R28 ;  /* 0x0002001c02007388 */ /* 0x0083e80000000c00 */
[----:B----4-:R2:W-:Y:S04]  /*0da0*/  STS.128 [R2+0x400], R20 ;  /* 0x0004001402007388 */ /* 0x0105e80000000c00 */
[----:B-----5:R3:W-:Y:S01]  /*0db0*/  STS.128 [R2+0x600], R32 ;  /* 0x0006002002007388 */ /* 0x0207e20000000c00 */
[----:B------:R-:W-:-:S06]  /*0dc0*/  NOP ;  /* 0x0000000000007918 */ /* 0x000fcc0000000000 */
[----:B------:R-:W-:Y:S04]  /*0dd0*/  LDS.128 R68, [R3+0x10] ;  /* 0x0000100003447984 */ /* 0x000fe80000000c00 */
[----:B------:R-:W-:Y:S04]  /*0de0*/  LDS.128 R12, [R3+0x20] ;  /* 0x00002000030c7984 */ /* 0x000fe80000000c00 */
[----:B------:R-:W-:Y:S04]  /*0df0*/  LDS.128 R16, [R3+0x30] ;  /* 0x0000300003107984 */ /* 0x000fe80000000c00 */
[----:B------:R-:W4:Y:S04]  /*0e00*/  LDS.128 R8, [R3] ;  /* 0x0000000003087984 */ /* 0x000f280000000c00 */
[----:B------:R-:W-:Y:S06]  /*0e10*/  BAR.SYNC.DEFER_BLOCKING 0x0 ;  /* 0x0000000000007b1d */ /* 0x000fec0000010000 */
[----:B0-----:R0:W5:Y:S04]  /*0e20*/  LDG.E.128 R24, [R4.64] ;  /* 0x0000002004187981 */ /* 0x001168000c1e1d00 */
[----:B-1----:R0:W5:Y:S04]  /*0e30*/  LDG.E.128 R28, [R4.64+0x200] ;  /* 0x00020020041c7981 */ /* 0x002168000c1e1d00 */
[----:B--2---:R0:W2:Y:S04]  /*0e40*/  LDG.E.128 R20, [R4.64+0x400] ;  /* 0x0004002004147981 */ /* 0x0040a8000c1e1d00 */
[----:B---3--:R0:W3:Y:S01]  /*0e50*/  LDG.E.128 R32, [R4.64+0x600] ;  /* 0x0006002004207981 */ /* 0x0080e2000c1e1d00 */
[----:B----4-:R-:W-:-:S05]  /*0e60*/  FADD.FTZ R8, R8, UR5 ;  /* 0x0000000508087e21 */ /* 0x010fca0008010000 */
[----:B------:R-:W-:Y:S02]  /*0e70*/  FSETP.GTU.FTZ.AND P2, PT, R8, 20, PT ;  /* 0x41a000000800780b */ /* 0x000fe40003f5c000 */
[----:B------:R-:W-:Y:S01]  /*0e80*/  MOV R6, c[0x0][0x16c] ;  /* 0x00005b0000067a02 */ /* 0x000fe20000000f00 */
[----:B------:R-:W-:Y:S02]  /*0e90*/  FADD.FTZ R7, R71, UR5 ;  /* 0x0000000547077e21 */ /* 0x000fe40008010000 */
[----:B0-----:R-:W-:Y:S01]  /*0ea0*/  FADD.FTZ R4, R68, UR5 ;  /* 0x0000000544047e21 */ /* 0x001fe20008010000 */
[----:B------:R-:W-:Y:S01]  /*0eb0*/  ISETP.GE.AND P5, PT, R6, 0x1, PT ;  /* 0x000000010600780c */ /* 0x000fe20003fa6270 */
        /* <DEDUP_REMOVED lines=10> */
[----:B-----5:R0:W-:Y:S04]  /*0f60*/  STS.128 [R2], R24 ;  /* 0x0000001802007388 */ /* 0x0201e80000000c00 */
[----:B------:R0:W-:Y:S04]  /*0f70*/  STS.128 [R2+0x200], R28 ;  /* 0x0002001c02007388 */ /* 0x0001e80000000c00 */
[----:B--2---:R0:W-:Y:S04]  /*0f80*/  STS.128 [R2+0x400], R20 ;  /* 0x0004001402007388 */ /* 0x0041e80000000c00 */
[----:B---3--:R0:W-:Y:S01]  /*0f90*/  STS.128 [R2+0x600], R32 ;  /* 0x0006002002007388 */ /* 0x0081e20000000c00 */
[----:B------:R-:W-:-:S06]  /*0fa0*/  NOP ;  /* 0x0000000000007918 */ /* 0x000fcc0000000000 */
[----:B------:R0:W1:Y:S04]  /*0fb0*/  LDS.128 R52, [R3+0x10] ;  /* 0x0000100003347984 */ /* 0x0000680000000c00 */
[----:B------:R0:W2:Y:S04]  /*0fc0*/  LDS.128 R56, [R3+0x20] ;  /* 0x0000200003387984 */ /* 0x0000a80000000c00 */
[----:B------:R0:W3:Y:S04]  /*0fd0*/  LDS.128 R60, [R3+0x30] ;  /* 0x00003000033c7984 */ /* 0x0000e80000000c00 */
[----:B------:R0:W4:Y:S01]  /*0fe0*/  LDS.128 R64, [R3] ;  /* 0x0000000003407984 */ /* 0x0001220000000c00 */
[----:B------:R-:W-:Y:S05]  /*0ff0*/  @P2 BRA `(.L_x_2209) ;  /* 0x000001f000002947 */ /* 0x000fea0003800000 */
[----:B------:R-:W-:Y:S01]  /*1000*/  FMUL.FTZ R8, R8, 1.4426950216293334961 ;  /* 0x3fb8aa3b08087820 */ /* 0x000fe20000410000 */
[----:B0-----:R-:W-:Y:S01]  /*1010*/  HFMA2.MMA R23, -RZ, RZ, 1.625, 0 ;  /* 0x3e800000ff177435 */ /* 0x001fe200000001ff */
        /* <DEDUP_REMOVED lines=29> */
.L_x_2209:
[----:B------:R-:W-:Y:S05]  /*11f0*/  BSYNC B0 ;  /* 0x0000000000007941 */ /* 0x000fea0003800000 */
.L_x_2208:
        /* <DEDUP_REMOVED lines=35> */
.L_x_2211:
[----:B------:R-:W-:Y:S05]  /*1430*/  BSYNC B0 ;  /* 0x0000000000007941 */ /* 0x000fea0003800000 */
.L_x_2210:
        /* <DEDUP_REMOVED lines=35> */
.L_x_2213:
[----:B------:R-:W-:Y:S05]  /*1670*/  BSYNC B0 ;  /* 0x0000000000007941 */ /* 0x000fea0003800000 */
.L_x_2212:
        /* <DEDUP_REMOVED lines=35> */
.L_x_2215:
[----:B------:R-:W-:Y:S05]  /*18b0*/  BSYNC B0 ;  /* 0x0000000000007941 */ /* 0x000fea0003800000 */
.L_x_2214:
        /* <DEDUP_REMOVED lines=35> */
.L_x_2217:
[----:B------:R-:W-:Y:S05]  /*1af0*/  BSYNC B0 ;  /* 0x0000000000007941 */ /* 0x000fea0003800000 */
.L_x_2216:
[----:B0-----:R-:W5:Y:S01]  /*1b00*/  LDL.LU R20, [R1+0x2c] ;  /* 0x00002c0001147983 */ /* 0x001f620000300800 */
[----:B------:R-:W-:Y:S01]  /*1b10*/  BSSY B0, `(.L_x_2218) ;  /* 0x0000028000007945 */ /* 0x000fe20003800000 */
[----:B------:R-:W-:Y:S01]  /*1b20*/  FSETP.GTU.FTZ.AND P0, PT, R14, 20, PT ;  /* 0x41a000000e00780b */ /* 0x000fe20003f1c000 */
[----:B------:R-:W-:Y:S02]  /*1b30*/  FADD.FTZ R15, R15, UR5 ;  /* 0x000000050f0f7e21 */ /* 0x000fe40008010000 */
[----:B------:R-:W-:Y:S02]  /*1b40*/  FADD.FTZ R16, R16, UR5 ;  /* 0x0000000510107e21 */ /* 0x000fe40008010000 */
[----:B------:R-:W-:Y:S02]  /*1b50*/  FADD.FTZ R17, R17, UR5 ;  /* 0x0000000511117e21 */ /* 0x000fe40008010000 */
[----:B------:R-:W-:Y:S02]  /*1b60*/  FADD.FTZ R18, R18, UR5 ;  /* 0x0000000512127e21 */ /* 0x000fe40008010000 */
[----:B------:R-:W-:-:S02]  /*1b70*/  FADD.FTZ R19, R19, UR5 ;  /* 0x0000000513137e21 */ /* 0x000fc40008010000 */
[----:B----45:R-:W-:Y:S01]  /*1b80*/  FFMA.FTZ R24, R36, R64, R20 ;  /* 0x0000004024187223 */ /* 0x030fe20000010014 */
        /* <DEDUP_REMOVED lines=32> */
.L_x_2219:
[----:B------:R-:W-:Y:S05]  /*1d90*/  BSYNC B0 ;  /* 0x0000000000007941 */ /* 0x000fea0003800000 */
.L_x_2218:
        /* <DEDUP_REMOVED lines=38> */
.L_x_2221:
[----:B------:R-:W-:Y:S05]  /*2000*/  BSYNC B0 ;  /* 0x0000000000007941 */ /* 0x000fea0003800000 */
.L_x_2220:
        /* <DEDUP_REMOVED lines=38> */
.L_x_2223:
[----:B------:R-:W-:Y:S05]  /*2270*/  BSYNC B0 ;  /* 0x0000000000007941 */ /* 0x000fea0003800000 */
.L_x_2222:
        /* <DEDUP_REMOVED lines=38> */
.L_x_2225:
[----:B------:R-:W-:Y:S05]  /*24e0*/  BSYNC B0 ;  /* 0x0000000000007941 */ /* 0x000fea0003800000 */
.L_x_2224:
        /* <DEDUP_REMOVED lines=38> */
.L_x_2227:
[----:B------:R-:W-:Y:S05]  /*2750*/  BSYNC B0 ;  /* 0x0000000000007941 */ /* 0x000fea0003800000 */
.L_x_2226:
        /* <DEDUP_REMOVED lines=40> */
.L_x_2229:
[----:B------:R-:W-:Y:S05]  /*29e0*/  BSYNC B0 ;  /* 0x0000000000007941 */ /* 0x000fea0003800000 */
.L_x_2228:
        /* <DEDUP_REMOVED lines=33> */
.L_x_2231:
[----:B------:R-:W-:Y:S05]  /*2c00*/  BSYNC B0 ;  /* 0x0000000000007941 */ /* 0x000fea0003800000 */
.L_x_2230:
        /* <DEDUP_REMOVED lines=33> */
.L_x_2233:
[----:B------:R-:W-:Y:S05]  /*2e20*/  BSYNC B0 ;  /* 0x0000000000007941 */ /* 0x000fea0003800000 */
.L_x_2232:
        /* <DEDUP_REMOVED lines=33> */
.L_x_2235:
[----:B------:R-:W-:Y:S05]  /*3040*/  BSYNC B0 ;  /* 0x0000000000007941 */ /* 0x000fea0003800000 */
.L_x_2234:
        /* <DEDUP_REMOVED lines=33> */
.L_x_2237:
[----:B------:R-:W-:Y:S05]  /*3260*/  BSYNC B0 ;  /* 0x0000000000007941 */ /* 0x000fea0003800000 */
.L_x_2236:
        /* <DEDUP_REMOVED lines=33> */
.L_x_2239:
[----:B------:R-:W-:Y:S05]  /*3480*/  BSYNC B0 ;  /* 0x0000000000007941 */ /* 0x000fea0003800000 */
.L_x_2238:
        /* <DEDUP_REMOVED lines=24> */
.L_x_2288:
        /* <DEDUP_REMOVED lines=32> */
[----:B------:R-:W-:Y:S02]  /*3810*/  ULDC.64 UR18, c[0x0][0x1c0] ;  /* 0x0000700000127ab9 */ /* 0x000fe40000000a00 */
[----:B------:R-:W-:Y:S01]  /*3820*/  UIMAD UR39, UR39, UR18, URZ ;  /* 0x00000012272772a4 */ /* 0x000fe2000f8e023f */
[----:B------:R-:W-:-:S05]  /*3830*/  MOV R101, UR21 ;  /* 0x0000001500657c02 */ /* 0x000fca0008000f00 */
[----:B------:R0:W4:Y:S01]  /*3840*/  LDG.E R119, [R100.64] ;  /* 0x0000002064777981 */ /* 0x000122000c1e1900 */
        /* <DEDUP_REMOVED lines=13> */
[----:B0-----:R0:W3:Y:S04]  /*3920*/  LDG.E.128 R100, [R116.64] ;  /* 0x0000002074647981 */ /* 0x0010e8000c1e1d00 */
[----:B------:R0:W4:Y:S04]  /*3930*/  LDG.E.128 R104, [R116.64+0x200] ;  /* 0x0002002074687981 */ /* 0x000128000c1e1d00 */
[----:B------:R0:W4:Y:S04]  /*3940*/  LDG.E.128 R108, [R116.64+0x400] ;  /* 0x00040020746c7981 */ /* 0x000128000c1e1d00 */
[----:B------:R0:W4:Y:S01]  /*3950*/  LDG.E.128 R112, [R116.64+0x600] ;  /* 0x0006002074707981 */ /* 0x000122000c1e1d00 */
[C---:B------:R-:W-:Y:S01]  /*3960*/  LOP3.LUT P0, RZ, R0.reuse, 0x1f, RZ, 0xc0, !PT ;  /* 0x0000001f00ff7812 */ /* 0x040fe2000780c0ff */
[----:B------:R-:W-:Y:S01]  /*3970*/  UIADD3 UR18, UR23, -0x1, URZ ;  /* 0xffffffff17127890 */ /* 0x000fe2000fffe03f */
[----:B-1----:R-:W-:Y:S01]  /*3980*/  MOV R20, UR23 ;  /* 0x0000001700147c02 */ /* 0x002fe20008000f00 */
[----:B------:R-:W0:Y:S01]  /*3990*/  S2R R120, SR_LANEID ;  /* 0x0000000000787919 */ /* 0x000e220000000000 */
[----:B--2---:R-:W-:Y:S01]  /*39a0*/  SHF.L.U32 R2, R0, 0x2, RZ ;  /* 0x0000000200027819 */ /* 0x004fe200000006ff */
[----:B------:R-:W-:Y:S01]  /*39b0*/  ULEA.HI UR19, UR18, UR18, URZ, 0x1 ;  /* 0x0000001212137291 */ /* 0x000fe2000f8f083f */
[----:B------:R-:W-:Y:S01]  /*39c0*/  ISETP.LT.OR P0, PT, R20, 0x2, P0 ;  /* 0x000000021400780c */ /* 0x000fe20000701670 */
[----:B------:R-:W1:Y:S01]  /*39d0*/  LDS.128 R32, [R3] ;  /* 0x0000000003207984 */ /* 0x000e620000000c00 */
[----:B------:R-:W-:Y:S01]  /*39e0*/  ISETP.NE.AND P1, PT, R0, RZ, PT ;  /* 0x000000ff0000720c */ /* 0x000fe20003f25270 */
[----:B------:R-:W-:Y:S01]  /*39f0*/  ULOP3.LUT UR19, UR19, 0xfffffe, URZ, 0xc0, !UPT ;  /* 0x00fffffe13137892 */ /* 0x000fe2000f8ec03f */
[----:B------:R-:W-:Y:S01]  /*3a00*/  MOV R21, UR23 ;  /* 0x0000001700157c02 */ /* 0x000fe20008000f00 */
[----:B------:R-:W2:Y:S01]  /*3a10*/  LDS.128 R28, [R3+0x10] ;  /* 0x00001000031c7984 */ /* 0x000ea20000000c00 */
[----:B------:R-:W-:Y:S01]  /*3a20*/  LOP3.LUT R20, R2, 0xffffff80, RZ, 0xc0, !PT ;  /* 0xffffff8002147812 */ /* 0x000fe200078ec0ff */
[----:B------:R-:W-:Y:S01]  /*3a30*/  UIADD3 UR19, UR18, -UR19, URZ ;  /* 0x8000001312137290 */ /* 0x000fe2000fffe03f */
[----:B------:R-:W-:Y:S01]  /*3a40*/  MOV R23, c[0x0][0x16c] ;  /* 0x00005b0000177a02 */ /* 0x000fe20000000f00 */
[----:B------:R-:W1:Y:S01]  /*3a50*/  LDS.128 R24, [R3+0x20] ;  /* 0x0000200003187984 */ /* 0x000e620000000c00 */
[----:B------:R-:W-:Y:S01]  /*3a60*/  MOV R22, 0x100 ;  /* 0x0000010000167802 */ /* 0x000fe20000000f00 */
[----:B------:R-:W2:Y:S02]  /*3a70*/  R2UR UR39, R119 ;  /* 0x00000000772773c2 */ /* 0x000ea400000e0000 */
[----:B------:R-:W-:-:S02]  /*3a80*/  @!P0 IADD3 R2, R21, -0x2, RZ ;  /* 0xfffffffe15028810 */ /* 0x000fc40007ffe0ff */
[----:B------:R-:W-:Y:S02]  /*3a90*/  MOV R21, UR19 ;  /* 0x0000001300157c02 */ /* 0x000fe40008000f00 */
[----:B------:R-:W-:Y:S01]  /*3aa0*/  IADD3 R118, R0, 0x200, RZ ;  /* 0x0000020000767810 */ /* 0x000fe20007ffe0ff */
[----:B------:R-:W-:Y:S01]  /*3ab0*/  @!P0 IMAD R122, R2, R23, UR7 ;  /* 0x00000007027a8e24 */ /* 0x000fe2000f8e0217 */
[----:B------:R-:W-:Y:S01]  /*3ac0*/  MOV R123, 0x8 ;  /* 0x00000008007b7802 */ /* 0x000fe20000000f00 */
[----:B------:R-:W-:Y:S01]  /*3ad0*/  @!P1 IMAD R118, R21, R22, UR7 ;  /* 0x0000000715769e24 */ /* 0x000fe2000f8e0216 */
[----:B0-----:R-:W-:Y:S02]  /*3ae0*/  IADD3 R116, R20, R120, RZ ;  /* 0x0000007814747210 */ /* 0x001fe40007ffe0ff */
[----:B------:R0:W1:Y:S01]  /*3af0*/  LDS.128 R20, [R3+0x30] ;  /* 0x0000300003147984 */ /* 0x0000620000000c00 */
[----:B------:R-:W-:Y:S01]  /*3b00*/  MOV R131, RZ ;  /* 0x000000ff00837202 */ /* 0x000fe20000000f00 */
[----:B------:R-:W-:Y:S01]  /*3b10*/  FMUL.FTZ R136, R39, R11 ;  /* 0x0000000b27887220 */ /* 0x000fe20000410000 */
[----:B------:R-:W-:Y:S01]  /*3b20*/  SHF.L.U32 R2, R116, 0x4, RZ ;  /* 0x0000000474027819 */ /* 0x000fe200000006ff */
[----:B------:R-:W-:Y:S01]  /*3b30*/  IMAD R116, R120, 0x3, R116 ;  /* 0x0000000378747824 */ /* 0x000fe200078e0274 */
[----:B------:R-:W-:Y:S01]  /*3b40*/  SHF.L.U32 R121, R118, 0x2, RZ ;  /* 0x0000000276797819 */ /* 0x000fe200000006ff */
[----:B------:R-:W-:Y:S01]  /*3b50*/  @!P0 IMAD.WIDE R122, R122, R123, UR10 ;  /* 0x0000000a7a7a8e25 */ /* 0x000fe2000f8e027b */
[----:B------:R-:W-:-:S02]  /*3b60*/  MOV R130, 0x3f800000 ;  /* 0x3f80000000827802 */ /* 0x000fc40000000f00 */
[----:B0-----:R-:W-:Y:S02]  /*3b70*/  SHF.L.U32 R3, R116, 0x4, RZ ;  /* 0x0000000474037819 */ /* 0x001fe400000006ff */
[----:B--2---:R-:W-:-:S05]  /*3b80*/  MOV R132, UR39 ;  /* 0x0000002700847c02 */ /* 0x004fca0008000f00 */
[----:B------:R-:W-:-:S04]  /*3b90*/  FMUL.FTZ R132, R132, 1.4426950216293334961 ;  /* 0x3fb8aa3b84847820 */ /* 0x000fc80000410000 */
[----:B------:R-:W-:-:S06]  /*3ba0*/  FMUL.FTZ R140, R132, R8 ;  /* 0x00000008848c7220 */ /* 0x000fcc0000410000 */
[----:B------:R-:W-:Y:S01]  /*3bb0*/  MUFU.EX2 R140, R140 ;  /* 0x0000008c008c7308 */ /* 0x000fe20000000800 */
[C---:B------:R-:W-:Y:S02]  /*3bc0*/  FMUL.FTZ R116, R132.reuse, R9 ;  /* 0x0000000984747220 */ /* 0x040fe40000410000 */
[C---:B------:R-:W-:Y:S02]  /*3bd0*/  FMUL.FTZ R117, R132.reuse, R10 ;  /* 0x0000000a84757220 */ /* 0x040fe40000410000 */
[----:B------:R-:W-:-:S03]  /*3be0*/  FMUL.FTZ R118, R132, R11 ;  /* 0x0000000b84767220 */ /* 0x000fc60000410000 */
[----:B------:R-:W0:Y:S01]  /*3bf0*/  MUFU.EX2 R116, R116 ;  /* 0x0000007400747308 */ /* 0x000e220000000800 */
[----:B------:R-:W-:-:S07]  /*3c00*/  FMUL.FTZ R119, R132, R4 ;  /* 0x0000000484777220 */ /* 0x000fce0000410000 */
[----:B------:R-:W2:Y:S01]  /*3c10*/  MUFU.EX2 R117, R117 ;  /* 0x0000007500757308 */ /* 0x000ea20000000800 */
[----:B------:R-:W-:-:S07]  /*3c20*/  FMUL.FTZ R120, R132, R5 ;  /* 0x0000000584787220 */ /* 0x000fce0000410000 */
[----:B------:R-:W2:Y:S01]  /*3c30*/  MUFU.EX2 R118, R118 ;  /* 0x0000007600767308 */ /* 0x000ea20000000800 */
[----:B-1----:R-:W-:Y:S02]  /*3c40*/  FMUL.FTZ R153, R136, R35 ;  /* 0x0000002388997220 */ /* 0x002fe40000410000 */
[----:B0-----:R-:W-:-:S05]  /*3c50*/  FMUL.FTZ R136, R140, R116 ;  /* 0x000000748c887220 */ /* 0x001fca0000410000 */
[----:B------:R-:W0:Y:S01]  /*3c60*/  MUFU.EX2 R119, R119 ;  /* 0x0000007700777308 */ /* 0x000e220000000800 */
[----:B------:R-:W-:Y:S02]  /*3c70*/  FMUL.FTZ R137, R38, R10 ;  /* 0x0000000a26897220 */ /* 0x000fe40000410000 */
[----:B------:R-:W-:-:S05]  /*3c80*/  FMUL.FTZ R134, R43, R7 ;  /* 0x000000072b867220 */ /* 0x000fca0000410000 */
[----:B------:R-:W1:Y:S01]  /*3c90*/  MUFU.EX2 R120, R120 ;  /* 0x0000007800787308 */ /* 0x000e620000000800 */
[----:B--2---:R-:W-:Y:S02]  /*3ca0*/  FMUL.FTZ R139, R117, R136 ;  /* 0x00000088758b7220 */ /* 0x004fe40000410000 */
        /* <DEDUP_REMOVED lines=12> */
[----:B------:R0:W-:Y:S01]  /*3d70*/  MUFU.EX2 R126, R137 ;  /* 0x00000089007e7308 */ /* 0x0001e20000000800 */
[----:B------:R-:W-:Y:S02]  /*3d80*/  FMUL.FTZ R152, R135, R28 ;  /* 0x0000001c87987220 */ /* 0x000fe40000410000 */
[----:B------:R-:W-:Y:S02]  /*3d90*/  FMUL.FTZ R150, R127, R30 ;  /* 0x0000001e7f967220 */ /* 0x000fe40000410000 */
[----:B------:R-:W-:Y:S02]  /*3da0*/  FFMA.FTZ R135, R124, R116, R125 ;  /* 0x000000747c877223 */ /* 0x000fe4000001007d */
[----:B------:R-:W-:Y:S02]  /*3db0*/  FMUL.FTZ R127, R132, R14 ;  /* 0x0000000e847f7220 */ /* 0x000fe40000410000 */
[----:B0-----:R-:W-:-:S02]  /*3dc0*/  FMUL.FTZ R137, R119, R134 ;  /* 0x0000008677897220 */ /* 0x001fc40000410000 */
[----:B------:R-:W-:Y:S02]  /*3dd0*/  FMUL.FTZ R133, R44, R12 ;  /* 0x0000000c2c857220 */ /* 0x000fe40000410000 */
[----:B-1----:R-:W-:Y:S02]  /*3de0*/  FMUL.FTZ R136, R120, R137 ;  /* 0x0000008978887220 */ /* 0x002fe40000410000 */
[----:B------:R-:W-:Y:S02]  /*3df0*/  FMUL.FTZ R129, R46, R14 ;  /* 0x0000000e2e817220 */ /* 0x000fe40000410000 */
[----:B------:R-:W-:Y:S02]  /*3e00*/  FMUL.FTZ R128, R45, R13 ;  /* 0x0000000d2d807220 */ /* 0x000fe40000410000 */
[----:B------:R-:W-:Y:S01]  /*3e10*/  FFMA.FTZ R135, R117, R135, R154 ;  /* 0x0000008775877223 */ /* 0x000fe2000001009a */
[----:B------:R-:W-:Y:S01]  /*3e20*/  MUFU.EX2 R127, R127 ;  /* 0x0000007f007f7308 */ /* 0x000fe20000000800 */
[----:B------:R-:W-:-:S02]  /*3e30*/  FMUL.FTZ R148, R133, R24 ;  /* 0x0000001885947220 */ /* 0x000fc40000410000 */
[----:B------:R-:W-:Y:S02]  /*3e40*/  FMUL.FTZ R133, R132, R15 ;  /* 0x0000000f84857220 */ /* 0x000fe40000410000 */
[----:B------:R-:W-:Y:S02]  /*3e50*/  FMUL.FTZ R146, R129, R26 ;  /* 0x0000001a81927220 */ /* 0x000fe40000410000 */
[----:B------:R-:W-:Y:S02]  /*3e60*/  FFMA.FTZ R135, R118, R135, R153 ;  /* 0x0000008776877223 */ /* 0x000fe40000010099 */
[----:B------:R-:W-:Y:S02]  /*3e70*/  FMUL.FTZ R129, R132, R16 ;  /* 0x0000001084817220 */ /* 0x000fe40000410000 */
[----:B------:R-:W-:Y:S02]  /*3e80*/  FMUL.FTZ R134, R47, R15 ;  /* 0x0000000f2f867220 */ /* 0x000fe40000410000 */
[----:B------:R-:W-:-:S02]  /*3e90*/  FMUL.FTZ R147, R128, R25 ;  /* 0x0000001980937220 */ /* 0x000fc40000410000 */
[----:B------:R0:W-:Y:S01]  /*3ea0*/  MUFU.EX2 R128, R133 ;  /* 0x0000008500807308 */ /* 0x0001e20000000800 */
[----:B------:R-:W-:Y:S02]  /*3eb0*/  FFMA.FTZ R135, R119, R135, R152 ;  /* 0x0000008777877223 */ /* 0x000fe40000010098 */
[----:B------:R-:W-:Y:S02]  /*3ec0*/  FMUL.FTZ R145, R134, R27 ;  /* 0x0000001b86917220 */ /* 0x000fe40000410000 */
[----:B------:R-:W-:-:S03]  /*3ed0*/  FMUL.FTZ R134, R132, R17 ;  /* 0x0000001184867220 */ /* 0x000fc60000410000 */
[----:B------:R-:W-:Y:S01]  /*3ee0*/  MUFU.EX2 R129, R129 ;  /* 0x0000008100817308 */ /* 0x000fe20000000800 */
[----:B------:R-:W-:Y:S02]  /*3ef0*/  FFMA.FTZ R135, R120, R135, R151 ;  /* 0x0000008778877223 */ /* 0x000fe40000010097 */
[----:B0-----:R-:W-:-:S05]  /*3f00*/  FMUL.FTZ R133, R48, R16 ;  /* 0x0000001030857220 */ /* 0x001fca0000410000 */
[----:B------:R-:W-:Y:S01]  /*3f10*/  MUFU.EX2 R134, R134 ;  /* 0x0000008600867308 */ /* 0x000fe20000000800 */
[----:B------:R-:W-:Y:S01]  /*3f20*/  FMUL.FTZ R144, R133, R20 ;  /* 0x0000001485907220 */ /* 0x000fe20000410000 */
[----:B------:R-:W-:Y:S01]  /*3f30*/  BSSY B0, `(.L_x_2241) ;  /* 0x000003f000007945 */ /* 0x000fe20003800000 */
[----:B---3--:R-:W-:Y:S04]  /*3f40*/  STS.128 [R2+0x2100], R100 ;  /* 0x0021006402007388 */ /* 0x008fe80000000c00 */
[----:B----4-:R-:W-:Y:S04]  /*3f50*/  STS.128 [R2+0x2300], R104 ;  /* 0x0023006802007388 */ /* 0x010fe80000000c00 */
[----:B------:R-:W-:Y:S04]  /*3f60*/  STS.128 [R2+0x2500], R108 ;  /* 0x0025006c02007388 */ /* 0x000fe80000000c00 */
[----:B------:R-:W-:Y:S01]  /*3f70*/  STS.128 [R2+0x2700], R112 ;  /* 0x0027007002007388 */ /* 0x000fe20000000c00 */
[----:B------:R-:W-:-:S06]  /*3f80*/  NOP ;  /* 0x0000000000007918 */ /* 0x000fcc0000000000 */
[----:B------:R-:W0:Y:S04]  /*3f90*/  LDS.128 R100, [R3+0x2100] ;  /* 0x0021000003647984 */ /* 0x000e280000000c00 */
[----:B------:R-:W1:Y:S04]  /*3fa0*/  LDS.128 R104, [R3+0x2110] ;  /* 0x0021100003687984 */ /* 0x000e680000000c00 */
[----:B------:R-:W2:Y:S04]  /*3fb0*/  LDS.128 R108, [R3+0x2120] ;  /* 0x00212000036c7984 */ /* 0x000ea80000000c00 */
[----:B------:R-:W3:Y:S04]  /*3fc0*/  LDS.128 R112, [R3+0x2130] ;  /* 0x0021300003707984 */ /* 0x000ee80000000c00 */
[----:B------:R4:W-:Y:S04]  /*3fd0*/  STS [R121+0x8e50], R140 ;  /* 0x008e508c79007388 */ /* 0x0009e80000000800 */
[----:B------:R-:W-:Y:S01]  /*3fe0*/  BAR.SYNC.DEFER_BLOCKING 0x0 ;  /* 0x0000000000007b1d */ /* 0x000fe20000010000 */
[----:B----4-:R-:W-:-:S06]  /*3ff0*/  FMUL.FTZ R121, R132, R6 ;  /* 0x0000000684797220 */ /* 0x010fcc0000410000 */
[----:B------:R-:W4:Y:S01]  /*4000*/  MUFU.EX2 R121, R121 ;  /* 0x0000007900797308 */ /* 0x000f220000000800 */
[----:B------:R0:W5:Y:S01]  /*4010*/  @!P0 LDG.E.64 R130, [R122.64] ;  /* 0x000000207a828981 */ /* 0x000162000c1e1b00 */
[C---:B------:R-:W-:Y:S02]  /*4020*/  ISETP.NE.AND P0, PT, R0.reuse, 0x7f, PT ;  /* 0x0000007f0000780c */ /* 0x040fe40003f05270 */
[----:B------:R-:W-:Y:S01]  /*4030*/  LEA.HI R155, R0, R0, RZ, 0x1e ;  /* 0x00000000009b7211 */ /* 0x000fe200078ff0ff */
[C---:B----4-:R-:W-:Y:S02]  /*4040*/  FMUL.FTZ R137, R121.reuse, R136 ;  /* 0x0000008879897220 */ /* 0x050fe40000410000 */
[----:B------:R-:W-:Y:S02]  /*4050*/  FFMA.FTZ R135, R121, R135, R150 ;  /* 0x0000008779877223 */ /* 0x000fe40000010096 */
[C---:B0-----:R-:W-:Y:S02]  /*4060*/  FMUL.FTZ R122, R132.reuse, R7 ;  /* 0x00000007847a7220 */ /* 0x041fe40000410000 */
[----:B------:R-:W-:-:S04]  /*4070*/  FMUL.FTZ R123, R132, R12 ;  /* 0x0000000c847b7220 */ /* 0x000fc80000410000 */
[----:B------:R-:W0:Y:S08]  /*4080*/  MUFU.EX2 R122, R122 ;  /* 0x0000007a007a7308 */ /* 0x000e300000000800 */
[----:B------:R-:W4:Y:S01]  /*4090*/  MUFU.EX2 R123, R123 ;  /* 0x0000007b007b7308 */ /* 0x000f220000000800 */
[C---:B0-----:R-:W-:Y:S02]  /*40a0*/  FMUL.FTZ R136, R122.reuse, R137 ;  /* 0x000000897a887220 */ /* 0x041fe40000410000 */
[----:B------:R-:W-:-:S02]  /*40b0*/  FFMA.FTZ R135, R122, R135, R149 ;  /* 0x000000877a877223 */ /* 0x000fc40000010095 */
[C---:B----4-:R-:W-:Y:S02]  /*40c0*/  FMUL.FTZ R137, R123.reuse, R136 ;  /* 0x000000887b897220 */ /* 0x050fe40000410000 */
[----:B------:R-:W-:Y:S02]  /*40d0*/  FFMA.FTZ R133, R123, R135, R148 ;  /* 0x000000877b857223 */ /* 0x000fe40000010094 */
[----:B------:R-:W-:Y:S02]  /*40e0*/  FMUL.FTZ R138, R126, R137 ;  /* 0x000000897e8a7220 */ /* 0x000fe40000410000 */
[C---:B------:R-:W-:Y:S02]  /*40f0*/  FMUL.FTZ R135, R132.reuse, R18 ;  /* 0x0000001284877220 */ /* 0x040fe40000410000 */
[----:B------:R-:W-:Y:S02]  /*4100*/  FMUL.FTZ R137, R127, R138 ;  /* 0x0000008a7f897220 */ /* 0x000fe40000410000 */
[----:B------:R-:W-:-:S02]  /*4110*/  FMUL.FTZ R136, R132, R19 ;  /* 0x0000001384887220 */ /* 0x000fc40000410000 */
[----:B------:R-:W-:Y:S01]  /*4120*/  FMUL.FTZ R138, R128, R137 ;  /* 0x00000089808a7220 */ /* 0x000fe20000410000 */
[----:B------:R-:W0:Y:S01]  /*4130*/  MUFU.EX2 R135, R135 ;  /* 0x0000008700877308 */ /* 0x000e220000000800 */
[----:B------:R-:W-:Y:S02]  /*4140*/  FMUL.FTZ R132, R49, R17 ;  /* 0x0000001131847220 */ /* 0x000fe40000410000 */
[----:B------:R-:W-:Y:S02]  /*4150*/  FMUL.FTZ R139, R129, R138 ;  /* 0x0000008a818b7220 */ /* 0x000fe40000410000 */
[----:B------:R-:W-:Y:S02]  /*4160*/  FMUL.FTZ R143, R132, R21 ;  /* 0x00000015848f7220 */ /* 0x000fe40000410000 */
[----:B------:R-:W-:Y:S01]  /*4170*/  FMUL.FTZ R132, R134, R139 ;  /* 0x0000008b86847220 */ /* 0x000fe20000410000 */
[----:B------:R-:W4:Y:S01]  /*4180*/  MUFU.EX2 R136, R136 ;  /* 0x0000008800887308 */ /* 0x000f220000000800 */
[----:B------:R0:W1:Y:S01]  /*4190*/  @P0 LDS R139, [R0.X4+0x9654] ;  /* 0x00965400008b0984 */ /* 0x0000620000004800 */
        /* <DEDUP_REMOVED lines=9> */
[C---:B0-----:R-:W-:Y:S02]  /*4230*/  FMUL.FTZ R133, R135.reuse, R132 ;  /* 0x0000008487857220 */ /* 0x041fe40000410000 */
[----:B------:R-:W-:Y:S02]  /*4240*/  FFMA.FTZ R141, R135, R142, R137 ;  /* 0x0000008e878d7223 */ /* 0x000fe40000010089 */
[C---:B----4-:R-:W-:Y:S02]  /*4250*/  FMUL.FTZ R132, R136.reuse, R133 ;  /* 0x0000008588847220 */ /* 0x050fe40000410000 */
[----:B------:R-:W-:Y:S01]  /*4260*/  FFMA.FTZ R133, R136, R141, R138 ;  /* 0x0000008d88857223 */ /* 0x000fe2000001008a */
[----:B------:R-:W-:Y:S05]  /*4270*/  @P0 BRA `(.L_x_2242) ;  /* 0x000000a000000947 */ /* 0x000fea0003800000 */
[----:B--23--:R-:W-:Y:S01]  /*4280*/  ULDC UR18, c[0x0][0x174] ;  /* 0x00005d0000127ab9 */ /* 0x00cfe20000000800 */
        /* <DEDUP_REMOVED lines=9> */
.L_x_2242:
[----:B--23--:R-:W-:Y:S05]  /*4320*/  BSYNC B0 ;  /* 0x0000000000007941 */ /* 0x00cfea0003800000 */
.L_x_2241:
[----:B------:R-:W-:Y:S01]  /*4330*/  FMUL.FTZ R100, R64, R100 ;  /* 0x0000006440647220 */ /* 0x000fe20000410000 */
[----:B------:R2:W-:Y:S01]  /*4340*/  STS.64 [R155.X8+0x8440], R132 ;  /* 0x008440849b007388 */ /* 0x0005e20000008a00 */
[----:B------:R-:W-:Y:S01]  /*4350*/  ISETP.GT.U32.AND P0, PT, R0, 0x1f, PT ;  /* 0x0000001f0000780c */ /* 0x000fe20003f04070 */
[----:B------:R-:W-:Y:S01]  /*4360*/  BSSY B0, `(.L_x_2243) ;  /* 0x0000061000007945 */ /* 0x000fe20003800000 */
[----:B-1----:R-:W-:Y:S01]  /*4370*/  FMUL.FTZ R165, R55, R107 ;  /* 0x0000006b37a57220 */ /* 0x002fe20000410000 */
[----:B------:R1:W-:Y:S01]  /*4380*/  STL [R1+0x18], R100 ;  /* 0x0000186401007387 */ /* 0x0003e20000100800 */
[----:B------:R-:W-:Y:S02]  /*4390*/  FMUL.FTZ R164, R56, R108 ;  /* 0x0000006c38a47220 */ /* 0x000fe40000410000 */
[----:B------:R-:W-:Y:S02]  /*43a0*/  FMUL.FTZ R163, R57, R109 ;  /* 0x0000006d39a37220 */ /* 0x000fe40000410000 */
[----:B------:R-:W-:-:S02]  /*43b0*/  FMUL.FTZ R162, R58, R110 ;  /* 0x0000006e3aa27220 */ /* 0x000fc40000410000 */
[----:B------:R-:W-:Y:S02]  /*43c0*/  FMUL.FTZ R161, R59, R111 ;  /* 0x0000006f3ba17220 */ /* 0x000fe40000410000 */
[----:B--2---:R-:W-:Y:S02]  /*43d0*/  FMUL.FTZ R132, R65, R101 ;  /* 0x0000006541847220 */ /* 0x004fe40000410000 */
[----:B------:R-:W-:Y:S02]  /*43e0*/  FMUL.FTZ R101, R66, R102 ;  /* 0x0000006642657220 */ /* 0x000fe40000410000 */
[----:B-1----:R-:W-:Y:S01]  /*43f0*/  FMUL.FTZ R100, R67, R103 ;  /* 0x0000006743647220 */ /* 0x002fe20000410000 */
        /* <DEDUP_REMOVED lines=9> */
[----:B-1----:R-:W-:Y:S02]  /*4490*/  FMUL.FTZ R101, R53, R105 ;  /* 0x0000006935657220 */ /* 0x002fe40000410000 */
[----:B--2---:R-:W-:-:S03]  /*44a0*/  FMUL.FTZ R100, R54, R106 ;  /* 0x0000006a36647220 */ /* 0x004fc60000410000 */
[----:B------:R3:W-:Y:S04]  /*44b0*/  STL [R1+0x4], R101 ;  /* 0x0000046501007387 */ /* 0x0007e80000100800 */
[----:B------:R3:W-:Y:S04]  /*44c0*/  STL [R1], R100 ;  /* 0x0000006401007387 */ /* 0x0007e80000100800 */
[----:B------:R-:W-:Y:S06]  /*44d0*/  BAR.SYNC.DEFER_BLOCKING 0x0 ;  /* 0x0000000000007b1d */ /* 0x000fec0000010000 */
[----:B------:R-:W-:Y:S05]  /*44e0*/  @P0 BRA `(.L_x_2244) ;  /* 0x0000048000000947 */ /* 0x000fea0003800000 */
[----:B---3--:R-:W-:-:S05]  /*44f0*/  IMAD R106, R0, 0x28, RZ ;  /* 0x00000028006a7824 */ /* 0x008fca00078e02ff */
[----:B------:R-:W-:Y:S04]  /*4500*/  LDS.64 R100, [R106+0x8440] ;  /* 0x008440006a647984 */ /* 0x000fe80000000a00 */
[----:B------:R-:W1:Y:S02]  /*4510*/  LDS.64 R102, [R106+0x8448] ;  /* 0x008448006a667984 */ /* 0x000e640000000a00 */
[-C--:B-1----:R-:W-:Y:S02]  /*4520*/  FFMA.FTZ R104, R101, R102.reuse, R103 ;  /* 0x0000006665687223 */ /* 0x082fe40000010067 */
[----:B------:R-:W-:Y:S02]  /*4530*/  FMUL.FTZ R103, R100, R102 ;  /* 0x0000006664677220 */ /* 0x000fe40000410000 */
[----:B------:R-:W1:Y:S02]  /*4540*/  LDS.64 R100, [R106+0x8450] ;  /* 0x008450006a647984 */ /* 0x000e640000000a00 */
[----:B-1----:R-:W-:-:S02]  /*4550*/  FFMA.FTZ R104, R100, R104, R101 ;  /* 0x0000006864687223 */ /* 0x002fc40000010065 */
[----:B------:R-:W-:Y:S02]  /*4560*/  FMUL.FTZ R103, R100, R103 ;  /* 0x0000006764677220 */ /* 0x000fe40000410000 */
[----:B------:R-:W1:Y:S02]  /*4570*/  LDS.64 R100, [R106+0x8458] ;  /* 0x008458006a647984 */ /* 0x000e640000000a00 */
[C---:B-1----:R-:W-:Y:S02]  /*4580*/  FFMA.FTZ R104, R100.reuse, R104, R101 ;  /* 0x0000006864687223 */ /* 0x042fe40000010065 */
[----:B------:R-:W-:Y:S01]  /*4590*/  FMUL.FTZ R105, R100, R103 ;  /* 0x0000006764697220 */ /* 0x000fe20000410000 */
[----:B------:R-:W-:Y:S05]  /*45a0*/  BRA.DIV ~URZ, `(.L_x_2245) ;  /* 0x000041b27f007947 */ /* 0x000fea000b800000 */
[----:B------:R1:W2:Y:S02]  /*45b0*/  SHFL.UP PT, R103, R105, 0x1, RZ ;  /* 0x0420000069677989 */ /* 0x0002a400000e00ff */
.L_x_2296:
[----:B------:R-:W-:Y:S05]  /*45c0*/  BRA.DIV ~URZ, `(.L_x_2246) ;  /* 0x000042127f007947 */ /* 0x000fea000b800000 */
[----:B------:R-:W3:Y:S04]  /*45d0*/  S2R R102, SR_LANEID ;  /* 0x0000000000667919 */ /* 0x000ee80000000000 */
[----:B------:R-:W4:Y:S01]  /*45e0*/  SHFL.UP PT, R100, R104, 0x1, RZ ;  /* 0x0420000068647989 */ /* 0x000f2200000e00ff */
[----:B---3--:R-:W-:-:S13]  /*45f0*/  ISETP.GE.AND P0, PT, R102, 0x1, PT ;  /* 0x000000016600780c */ /* 0x008fda0003f06270 */
        /* <DEDUP_REMOVED lines=15> */
[----:B------:R-:W1:Y:S04]  /*46f0*/  SHFL.UP PT, R100, R105, 0x8, RZ ;  /* 0x0500000069647989 */ /* 0x000e6800000e00ff */
[----:B------:R2:W3:Y:S01]  /*4700*/  SHFL.UP PT, R101, R104, 0x10, RZ ;  /* 0x0600000068657989 */ /* 0x0004e200000e00ff */
[----:B-1----:R-:W-:-:S05]  /*4710*/  @P0 FMUL.FTZ R105, R105, R100 ;  /* 0x0000006469690220 */ /* 0x002fca0000410000 */
[----:B------:R2:W1:Y:S02]  /*4720*/  SHFL.UP PT, R103, R105, 0x10, RZ ;  /* 0x0600000069677989 */ /* 0x00046400000e00ff */
.L_x_2297:
[----:B---3--:R-:W3:Y:S02]  /*4730*/  S2R R100, SR_LANEID ;  /* 0x0000000000647919 */ /* 0x008ee40000000000 */
[----:B---3--:R-:W-:Y:S02]  /*4740*/  ISETP.GE.AND P0, PT, R100, 0x10, PT ;  /* 0x000000106400780c */ /* 0x008fe40003f06270 */
[----:B------:R-:W-:-:S11]  /*4750*/  MOV R100, R105 ;  /* 0x0000006900647202 */ /* 0x000fd60000000f00 */
[-C--:B--2---:R-:W-:Y:S02]  /*4760*/  @P0 FFMA.FTZ R104, R101, R100.reuse, R104 ;  /* 0x0000006465680223 */ /* 0x084fe40000010068 */
[----:B-1----:R-:W-:Y:S01]  /*4770*/  @P0 FMUL.FTZ R100, R103, R100 ;  /* 0x0000006467640220 */ /* 0x002fe20000410000 */
[----:B------:R-:W-:Y:S05]  /*4780*/  BRA.CONV ~URZ, `(.L_x_2247) ;  /* 0x000000437f007947 */ /* 0x000fea000b800000 */
[----:B------:R-:W-:Y:S01]  /*4790*/  HFMA2.MMA R159, -RZ, RZ, 0, 1.847743988037109375e-06 ;  /* 0x0000001fff9f7435 */ /* 0x000fe200000001ff */
[----:B------:R-:W-:Y:S02]  /*47a0*/  MOV R102, R100 ;  /* 0x0000006400667202 */ /* 0x000fe40000000f00 */
[----:B------:R-:W-:-:S03]  /*47b0*/  MOV R103, 0x47d0 ;  /* 0x000047d000677802 */ /* 0x000fc60000000f00 */
[----:B0----5:R-:W-:Y:S05]  /*47c0*/  CALL.REL.NOINC `($__internal_91_$__cuda_sm70_shflsync_idx_p) ;  /* 0x00004d0000007944 */ /* 0x021fea0003c00000 */
.L_x_2247:
[----:B------:R-:W-:Y:S05]  /*47d0*/  BRA.CONV ~URZ, `(.L_x_2248) ;  /* 0x000000437f007947 */ /* 0x000fea000b800000 */
[----:B-1----:R-:W-:Y:S01]  /*47e0*/  HFMA2.MMA R159, -RZ, RZ, 0, 1.847743988037109375e-06 ;  /* 0x0000001fff9f7435 */ /* 0x002fe200000001ff */
[----:B------:R-:W-:Y:S02]  /*47f0*/  MOV R102, R104 ;  /* 0x0000006800667202 */ /* 0x000fe40000000f00 */
[----:B------:R-:W-:-:S03]  /*4800*/  MOV R103, 0x4820 ;  /* 0x0000482000677802 */ /* 0x000fc60000000f00 */
[----:B0-2--5:R-:W-:Y:S05]  /*4810*/  CALL.REL.NOINC `($__internal_91_$__cuda_sm70_shflsync_idx_p) ;  /* 0x00004cb000007944 */ /* 0x025fea0003c00000 */
.L_x_2248:
[----:B------:R-:W-:Y:S05]  /*4820*/  BRA.DIV ~URZ, `(.L_x_2249) ;  /* 0x000044927f007947 */ /* 0x000fea000b800000 */
[----:B-----5:R-:W3:Y:S04]  /*4830*/  SHFL.IDX PT, R130, R130, RZ, 0x1f ;  /* 0x00001fff82827589 */ /* 0x020ee800000e0000 */
[----:B------:R4:W0:Y:S04]  /*4840*/  SHFL.IDX PT, R105, R131, RZ, 0x1f ;  /* 0x00001fff83697589 */ /* 0x00082800000e0000 */
[----:B------:R-:W2:Y:S04]  /*4850*/  SHFL.UP PT, R100, R100, 0x1, RZ ;  /* 0x0420000064647989 */ /* 0x000ea800000e00ff */
[----:B------:R-:W1:Y:S02]  /*4860*/  SHFL.UP PT, R104, R104, 0x1, RZ ;  /* 0x0420000068687989 */ /* 0x000e6400000e00ff */
.L_x_2298:
[----:B----4-:R-:W4:Y:S01]  /*4870*/  LDS.64 R102, [R106+0x8440] ;  /* 0x008440006a667984 */ /* 0x010f220000000a00 */
[----:B012---:R-:W-:Y:S01]  /*4880*/  @P1 FFMA.FTZ R105, R105, R100, R104 ;  /* 0x0000006469691223 */ /* 0x007fe20000010068 */
[----:B---3--:R-:W-:-:S05]  /*4890*/  MOV R104, R130 ;  /* 0x0000008200687202 */ /* 0x008fca0000000f00 */
[----:B------:R-:W-:Y:S02]  /*48a0*/  @P1 FMUL.FTZ R104, R104, R100 ;  /* 0x0000006468681220 */ /* 0x000fe40000410000 */
[----:B------:R-:W0:Y:S04]  /*48b0*/  LDS.64 R100, [R106+0x8448] ;  /* 0x008448006a647984 */ /* 0x000e280000000a00 */
[----:B------:R-:W-:Y:S01]  /*48c0*/  STS.64 [R106+0x8440], R104 ;  /* 0x008440686a007388 */ /* 0x000fe20000000a00 */
[C---:B----4-:R-:W-:Y:S02]  /*48d0*/  FFMA.FTZ R103, R102.reuse, R105, R103 ;  /* 0x0000006966677223 */ /* 0x050fe40000010067 */
[----:B------:R-:W-:Y:S02]  /*48e0*/  FMUL.FTZ R102, R102, R104 ;  /* 0x0000006866667220 */ /* 0x000fe40000410000 */
[----:B------:R-:W1:Y:S04]  /*48f0*/  LDS.64 R104, [R106+0x8450] ;  /* 0x008450006a687984 */ /* 0x000e680000000a00 */
[----:B------:R2:W-:Y:S01]  /*4900*/  STS.64 [R106+0x8448], R102 ;  /* 0x008448666a007388 */ /* 0x0005e20000000a00 */
[----:B0-----:R-:W-:-:S02]  /*4910*/  FFMA.FTZ R101, R100, R103, R101 ;  /* 0x0000006764657223 */ /* 0x001fc40000010065 */
[----:B------:R-:W-:-:S05]  /*4920*/  FMUL.FTZ R100, R100, R102 ;  /* 0x0000006664647220 */ /* 0x000fca0000410000 */
[----:B------:R2:W-:Y:S01]  /*4930*/  STS.64 [R106+0x8450], R100 ;  /* 0x008450646a007388 */ /* 0x0005e20000000a00 */
[C---:B-1----:R-:W-:Y:S02]  /*4940*/  FFMA.FTZ R105, R104.reuse, R101, R105 ;  /* 0x0000006568697223 */ /* 0x042fe40000010069 */
[----:B------:R-:W-:-:S05]  /*4950*/  FMUL.FTZ R104, R104, R100 ;  /* 0x0000006468687220 */ /* 0x000fca0000410000 */
[----:B------:R2:W-:Y:S02]  /*4960*/  STS.64 [R106+0x8458], R104 ;  /* 0x008458686a007388 */ /* 0x0005e40000000a00 */
.L_x_2244:
[----:B---3--:R-:W-:Y:S05]  /*4970*/  BSYNC B0 ;  /* 0x0000000000007941 */ /* 0x008fea0003800000 */
.L_x_2243:
[----:B------:R-:W3:Y:S04]  /*4980*/  LDL R112, [R1] ;  /* 0x0000000001707983 */ /* 0x000ee80000100800 */
[----:B------:R-:W4:Y:S04]  /*4990*/  LDL R111, [R1+0x4] ;  /* 0x00000400016f7983 */ /* 0x000f280000100800 */
[----:B--2---:R-:W2:Y:S04]  /*49a0*/  LDL R110, [R1+0x8] ;  /* 0x00000800016e7983 */ /* 0x004ea80000100800 */
[----:B------:R-:W2:Y:S04]  /*49b0*/  LDL R104, [R1+0xc] ;  /* 0x00000c0001687983 */ /* 0x000ea80000100800 */
[----:B------:R-:W2:Y:S04]  /*49c0*/  LDL R109, [R1+0x10] ;  /* 0x00001000016d7983 */ /* 0x000ea80000100800 */
[----:B------:R-:W2:Y:S04]  /*49d0*/  LDL R108, [R1+0x14] ;  /* 0x00001400016c7983 */ /* 0x000ea80000100800 */
[----:B------:R-:W2:Y:S01]  /*49e0*/  LDL R107, [R1+0x18] ;  /* 0x00001800016b7983 */ /* 0x000ea20000100800 */
[----:B------:R-:W-:Y:S01]  /*49f0*/  WARPSYNC 0xffffffff ;  /* 0xffffffff00007948 */ /* 0x000fe20003800000 */
[----:B------:R-:W-:Y:S01]  /*4a00*/  FFMA.FTZ R100, R136, R155, R156 ;  /* 0x0000009b88647223 */ /* 0x000fe2000001009c */
[----:B------:R-:W-:Y:S01]  /*4a10*/  LEA.HI R106, R0, R0, RZ, 0x1e ;  /* 0x00000000006a7211 */ /* 0x000fe200078ff0ff */
[----:B------:R-:W-:Y:S01]  /*4a20*/  FMUL.FTZ R102, R136, R139 ;  /* 0x0000008b88667220 */ /* 0x000fe20000410000 */
[----:B------:R-:W-:Y:S01]  /*4a30*/  BAR.SYNC.DEFER_BLOCKING 0x0 ;  /* 0x0000000000007b1d */ /* 0x000fe20000010000 */
[C---:B------:R-:W-:Y:S01]  /*4a40*/  FFMA.FTZ R103, R135.reuse, R100, R157 ;  /* 0x0000006487677223 */ /* 0x040fe2000001009d */
[----:B------:R-:W-:Y:S01]  /*4a50*/  LOP3.LUT P0, RZ, R0, 0x1f, RZ, 0xc0, !PT ;  /* 0x0000001f00ff7812 */ /* 0x000fe2000780c0ff */
[----:B------:R-:W-:-:S02]  /*4a60*/  FMUL.FTZ R101, R135, R102 ;  /* 0x0000006687657220 */ /* 0x000fc40000410000 */
[C---:B------:R-:W-:Y:S01]  /*4a70*/  FFMA.FTZ R102, R134.reuse, R103, R158 ;  /* 0x0000006786667223 */ /* 0x040fe2000001009e */
[----:B------:R-:W-:Y:S01]  /*4a80*/  BSSY B0, `(.L_x_2250) ;  /* 0x0000077000007945 */ /* 0x000fe20003800000 */
[----:B------:R-:W-:Y:S02]  /*4a90*/  FMUL.FTZ R100, R134, R101 ;  /* 0x0000006586647220 */ /* 0x000fe40000410000 */
[C---:B------:R-:W-:Y:S02]  /*4aa0*/  FFMA.FTZ R105, R129.reuse, R102, R161 ;  /* 0x0000006681697223 */ /* 0x040fe400000100a1 */
[----:B------:R-:W-:Y:S02]  /*4ab0*/  FMUL.FTZ R103, R129, R100 ;  /* 0x0000006481677220 */ /* 0x000fe40000410000 */
[C---:B------:R-:W-:Y:S02]  /*4ac0*/  FFMA.FTZ R102, R128.reuse, R105, R162 ;  /* 0x0000006980667223 */ /* 0x040fe400000100a2 */
[----:B------:R-:W-:-:S02]  /*4ad0*/  FMUL.FTZ R100, R128, R103 ;  /* 0x0000006780647220 */ /* 0x000fc40000410000 */
[C---:B------:R-:W-:Y:S02]  /*4ae0*/  FFMA.FTZ R105, R127.reuse, R102, R163 ;  /* 0x000000667f697223 */ /* 0x040fe400000100a3 */
[----:B------:R-:W-:Y:S02]  /*4af0*/  FMUL.FTZ R103, R127, R100 ;  /* 0x000000647f677220 */ /* 0x000fe40000410000 */
[C---:B------:R-:W-:Y:S02]  /*4b00*/  FFMA.FTZ R102, R126.reuse, R105, R164 ;  /* 0x000000697e667223 */ /* 0x040fe400000100a4 */
[----:B------:R-:W-:Y:S01]  /*4b10*/  FMUL.FTZ R100, R126, R103 ;  /* 0x000000677e647220 */ /* 0x000fe20000410000 */
[----:B------:R-:W1:Y:S01]  /*4b20*/  LDS R101, [R106.X8+0x8444] ;  /* 0x008444006a657984 */ /* 0x000e620000008800 */
[C---:B------:R-:W-:Y:S02]  /*4b30*/  FFMA.FTZ R105, R123.reuse, R102, R165 ;  /* 0x000000667b697223 */ /* 0x040fe400000100a5 */
[----:B------:R-:W-:-:S04]  /*4b40*/  FMUL.FTZ R103, R123, R100 ;  /* 0x000000647b677220 */ /* 0x000fc80000410000 */
[----:B------:R-:W-:-:S04]  /*4b50*/  FMUL.FTZ R100, R122, R103 ;  /* 0x000000677a647220 */ /* 0x000fc80000410000 */
[----:B------:R-:W-:-:S04]  /*4b60*/  FMUL.FTZ R103, R121, R100 ;  /* 0x0000006479677220 */ /* 0x000fc80000410000 */
[----:B------:R-:W-:-:S04]  /*4b70*/  FMUL.FTZ R100, R120, R103 ;  /* 0x0000006778647220 */ /* 0x000fc80000410000 */
[----:B------:R-:W-:-:S04]  /*4b80*/  FMUL.FTZ R103, R119, R100 ;  /* 0x0000006477677220 */ /* 0x000fc80000410000 */
[----:B------:R-:W-:-:S04]  /*4b90*/  FMUL.FTZ R100, R118, R103 ;  /* 0x0000006776647220 */ /* 0x000fc80000410000 */
[----:B------:R-:W-:Y:S01]  /*4ba0*/  FMUL.FTZ R103, R117, R100 ;  /* 0x0000006475677220 */ /* 0x000fe20000410000 */
[----:B------:R-:W-:Y:S01]  /*4bb0*/  MOV R100, 0x3f800000 ;  /* 0x3f80000000647802 */ /* 0x000fe20000000f00 */
[----:B---3--:R-:W-:-:S04]  /*4bc0*/  FFMA.FTZ R102, R122, R105, R112 ;  /* 0x000000697a667223 */ /* 0x008fc80000010070 */
[----:B----4-:R-:W-:-:S04]  /*4bd0*/  FFMA.FTZ R105, R121, R102, R111 ;  /* 0x0000006679697223 */ /* 0x010fc8000001006f */
[----:B--2---:R-:W-:-:S04]  /*4be0*/  FFMA.FTZ R102, R120, R105, R110 ;  /* 0x0000006978667223 */ /* 0x004fc8000001006e */
[----:B------:R-:W-:Y:S01]  /*4bf0*/  FFMA.FTZ R105, R119, R102, R104 ;  /* 0x0000006677697223 */ /* 0x000fe20000010068 */
[----:B------:R-:W-:-:S03]  /*4c00*/  MOV R104, UR23 ;  /* 0x0000001700687c02 */ /* 0x000fc60008000f00 */
[----:B------:R-:W-:Y:S01]  /*4c10*/  FFMA.FTZ R102, R118, R105, R109 ;  /* 0x0000006976667223 */ /* 0x000fe2000001006d */
[----:B------:R-:W-:Y:S02]  /*4c20*/  ISETP.GE.OR P0, PT, R104, c[0x0][0x174], P0 ;  /* 0x00005d0068007a0c */ /* 0x000fe40000706670 */
[----:B------:R-:W-:Y:S01]  /*4c30*/  MOV R104, UR7 ;  /* 0x0000000700687c02 */ /* 0x000fe20008000f00 */
[----:B------:R-:W-:Y:S02]  /*4c40*/  FFMA.FTZ R105, R117, R102, R108 ;  /* 0x0000006675697223 */ /* 0x000fe4000001006c */
[----:B-1----:R-:W-:Y:S01]  /*4c50*/  FFMA.FTZ R108, R140, R101, R124 ;  /* 0x000000658c6c7223 */ /* 0x002fe2000001007c */
[----:B------:R-:W-:Y:S01]  /*4c60*/  HFMA2.MMA R101, -RZ, RZ, 0, 0 ;  /* 0x00000000ff657435 */ /* 0x000fe200000001ff */
[C---:B------:R-:W-:Y:S02]  /*4c70*/  FMUL.FTZ R102, R116.reuse, R103 ;  /* 0x0000006774667220 */ /* 0x040fe40000410000 */
[----:B------:R-:W-:-:S02]  /*4c80*/  FFMA.FTZ R109, R116, R108, R125 ;  /* 0x0000006c746d7223 */ /* 0x000fc4000001007d */
[----:B------:R-:W-:Y:S02]  /*4c90*/  FFMA.FTZ R103, R116, R105, R107 ;  /* 0x0000006974677223 */ /* 0x000fe4000001006b */
[----:B------:R-:W-:-:S03]  /*4ca0*/  FFMA.FTZ R110, R117, R109, R154 ;  /* 0x0000006d756e7223 */ /* 0x000fc6000001009a */
[----:B------:R-:W1:Y:S01]  /*4cb0*/  @!P0 LDS.64 R100, [R104.X8+0x9850] ;  /* 0x0098500068648984 */ /* 0x000e620000008a00 */
[----:B------:R-:W-:Y:S01]  /*4cc0*/  FFMA.FTZ R111, R118, R110, R153 ;  /* 0x0000006e766f7223 */ /* 0x000fe20000010099 */
[----:B------:R-:W-:Y:S02]  /*4cd0*/  ISETP.GT.U32.AND P0, PT, R0, 0x1f, PT ;  /* 0x0000001f0000780c */ /* 0x000fe40003f04070 */
[----:B------:R2:W-:Y:S01]  /*4ce0*/  STS.64 [R106.X8+0x8950], R102 ;  /* 0x008950666a007388 */ /* 0x0005e20000008a00 */
        /* <DEDUP_REMOVED lines=8> */
[----:B------:R-:W-:-:S04]  /*4d70*/  FFMA.FTZ R140, R129, R133, R144 ;  /* 0x00000085818c7223 */ /* 0x000fc80000010090 */
[----:B0-----:R-:W-:-:S04]  /*4d80*/  FFMA.FTZ R141, R134, R140, R143 ;  /* 0x0000008c868d7223 */ /* 0x001fc8000001008f */
[----:B------:R-:W-:-:S04]  /*4d90*/  FFMA.FTZ R142, R135, R141, R137 ;  /* 0x0000008d878e7223 */ /* 0x000fc80000010089 */
[----:B--2---:R-:W-:-:S05]  /*4da0*/  FFMA.FTZ R102, R136, R142, R138 ;  /* 0x0000008e88667223 */ /* 0x004fca000001008a */
[----:B------:R0:W-:Y:S04]  /*4db0*/  STL [R1+0x1c], R102 ;  /* 0x00001c6601007387 */ /* 0x0001e80000100800 */
        /* <DEDUP_REMOVED lines=21> */
.L_x_2299:
        /* <DEDUP_REMOVED lines=26> */
.L_x_2300:
        /* <DEDUP_REMOVED lines=20> */
.L_x_2251:
[----:B01----:R-:W-:Y:S05]  /*51f0*/  BSYNC B0 ;  /* 0x0000000000007941 */ /* 0x003fea0003800000 */
.L_x_2250:
[----:B------:R-:W-:Y:S01]  /*5200*/  WARPSYNC 0xffffffff ;  /* 0xffffffff00007948 */ /* 0x000fe20003800000 */
[----:B------:R-:W-:Y:S06]  /*5210*/  BAR.SYNC.DEFER_BLOCKING 0x0 ;  /* 0x0000000000007b1d */ /* 0x000fec0000010000 */
[----:B------:R-:W2:Y:S01]  /*5220*/  LDL.LU R160, [R1] ;  /* 0x0000000001a07983 */ /* 0x000ea20000300800 */
[C---:B------:R-:W-:Y:S02]  /*5230*/  LEA.HI R102, R0.reuse, R0, RZ, 0x1e ;  /* 0x0000000000667211 */ /* 0x040fe400078ff0ff */
[----:B------:R-:W-:Y:S01]  /*5240*/  ISETP.NE.AND P0, PT, R0, RZ, PT ;  /* 0x000000ff0000720c */ /* 0x000fe20003f05270 */
[----:B------:R-:W3:Y:S01]  /*5250*/  LDL.LU R159, [R1+0x4] ;  /* 0x00000400019f7983 */ /* 0x000ee20000300800 */
[----:B------:R-:W-:Y:S01]  /*5260*/  FADD.FTZ R124, -R124, R108 ;  /* 0x0000006c7c7c7221 */ /* 0x000fe20000010100 */
[----:B------:R-:W-:-:S02]  /*5270*/  ULDC.64 UR18, c[0x0][0x298] ;  /* 0x0000a60000127ab9 */ /* 0x000fc40000000a00 */
[----:B------:R-:W4:Y:S04]  /*5280*/  LDL.LU R105, [R1+0x8] ;  /* 0x0000080001697983 */ /* 0x000f280000300800 */
[----:B------:R-:W5:Y:S04]  /*5290*/  LDL.LU R103, [R1+0xc] ;  /* 0x00000c0001677983 */ /* 0x000f680000300800 */
[----:B------:R-:W5:Y:S04]  /*52a0*/  LDL.LU R104, [R1+0x10] ;  /* 0x0000100001687983 */ /* 0x000f680000300800 */
[----:B------:R-:W5:Y:S04]  /*52b0*/  LDL.LU R106, [R1+0x14] ;  /* 0x00001400016a7983 */ /* 0x000f680000300800 */
[----:B------:R-:W0:Y:S04]  /*52c0*/  LDS R102, [R102.X8+0x8954] ;  /* 0x0089540066667984 */ /* 0x000e280000008800 */
[----:B------:R-:W5:Y:S01]  /*52d0*/  LDL.LU R107, [R1+0x18] ;  /* 0x00001800016b7983 */ /* 0x000f620000300800 */
[----:B0-----:R-:W-:-:S04]  /*52e0*/  FFMA.FTZ R139, R102, R139, R155 ;  /* 0x0000008b668b7223 */ /* 0x001fc8000001009b */
[----:B------:R-:W-:-:S04]  /*52f0*/  FFMA.FTZ R136, R136, R139, R156 ;  /* 0x0000008b88887223 */ /* 0x000fc8000001009c */
[----:B------:R-:W-:-:S04]  /*5300*/  FFMA.FTZ R135, R135, R136, R157 ;  /* 0x0000008887877223 */ /* 0x000fc8000001009d */
[----:B------:R-:W-:-:S04]  /*5310*/  FFMA.FTZ R134, R134, R135, R158 ;  /* 0x0000008786867223 */ /* 0x000fc8000001009e */
[----:B------:R-:W-:-:S04]  /*5320*/  FFMA.FTZ R129, R129, R134, R161 ;  /* 0x0000008681817223 */ /* 0x000fc800000100a1 */
[----:B------:R-:W-:-:S04]  /*5330*/  FFMA.FTZ R128, R128, R129, R162 ;  /* 0x0000008180807223 */ /* 0x000fc800000100a2 */
[----:B------:R-:W-:-:S04]  /*5340*/  FFMA.FTZ R127, R127, R128, R163 ;  /* 0x000000807f7f7223 */ /* 0x000fc800000100a3 */
[-C--:B------:R-:W-:Y:S02]  /*5350*/  FFMA.FTZ R126, R126, R127.reuse, R164 ;  /* 0x0000007f7e7e7223 */ /* 0x080fe400000100a4 */
[----:B------:R-:W5:Y:S02]  /*5360*/  LDL.LU R164, [R1+0x1c] ;  /* 0x00001c0001a47983 */ /* 0x000f640000300800 */
[----:B------:R-:W-:Y:S02]  /*5370*/  FFMA.FTZ R123, R123, R126, R165 ;  /* 0x0000007e7b7b7223 */ /* 0x000fe400000100a5 */
[----:B------:R-:W-:Y:S02]  /*5380*/  FADD.FTZ R146, -R146, R132 ;  /* 0x0000008492927221 */ /* 0x000fe40000010100 */
[----:B------:R-:W-:Y:S02]  /*5390*/  FMUL.FTZ R25, R25, R127 ;  /* 0x0000007f19197220 */ /* 0x000fe40000410000 */
[----:B------:R-:W-:-:S02]  /*53a0*/  FADD.FTZ R145, -R145, R133 ;  /* 0x0000008591917221 */ /* 0x000fc40000010100 */
[----:B------:R-:W-:Y:S02]  /*53b0*/  FMUL.FTZ R26, R26, R128 ;  /* 0x000000801a1a7220 */ /* 0x000fe40000410000 */
[----:B------:R-:W-:Y:S02]  /*53c0*/  FADD.FTZ R144, -R144, R140 ;  /* 0x0000008c90907221 */ /* 0x000fe40000010100 */
[----:B------:R-:W-:Y:S02]  /*53d0*/  FMUL.FTZ R23, R23, R139 ;  /* 0x0000008b17177220 */ /* 0x000fe40000410000 */
[----:B------:R-:W-:Y:S02]  /*53e0*/  FMUL.FTZ R31, R31, R123 ;  /* 0x0000007b1f1f7220 */ /* 0x000fe40000410000 */
[----:B------:R-:W-:Y:S02]  /*53f0*/  FMUL.FTZ R22, R22, R136 ;  /* 0x0000008816167220 */ /* 0x000fe40000410000 */
[----:B------:R-:W-:-:S02]  /*5400*/  FADD.FTZ R137, -R137, R142 ;  /* 0x0000008e89897221 */ /* 0x000fc40000010100 */
[----:B------:R-:W-:Y:S02]  /*5410*/  FMUL.FTZ R24, R24, R126 ;  /* 0x0000007e18187220 */ /* 0x000fe40000410000 */
[----:B------:R-:W-:Y:S01]  /*5420*/  FFMA.FTZ R94, R22, R18, R94 ;  /* 0x00000012165e7223 */ /* 0x000fe2000001005e */
[----:B------:R-:W-:Y:S01]  /*5430*/  IADD3 R157, R0, 0x200, RZ ;  /* 0x00000200009d7810 */ /* 0x000fe20007ffe0ff */
[----:B------:R-:W-:Y:S02]  /*5440*/  FFMA.FTZ R95, R23, R19, R95 ;  /* 0x00000013175f7223 */ /* 0x000fe4000001005f */
[----:B------:R-:W-:Y:S01]  /*5450*/  FMUL.FTZ R162, R65, R109 ;  /* 0x0000006d41a27220 */ /* 0x000fe20000410000 */
[----:B------:R-:W-:Y:S01]  /*5460*/  LEA.HI.SX32 R157, R157, R0, 0x1b ;  /* 0x000000009d9d7211 */ /* 0x000fe200078fdaff */
[----:B------:R-:W-:Y:S02]  /*5470*/  FMUL.FTZ R161, R64, R108 ;  /* 0x0000006c40a17220 */ /* 0x000fe40000410000 */
[----:B------:R-:W-:Y:S01]  /*5480*/  FMUL.FTZ R27, R27, R129 ;  /* 0x000000811b1b7220 */ /* 0x000fe20000410000 */
[----:B------:R-:W-:Y:S01]  /*5490*/  UIMAD UR18, UR36, UR18, URZ ;  /* 0x00000012241272a4 */ /* 0x000fe2000f8e023f */
[----:B------:R-:W-:-:S03]  /*54a0*/  FMUL.FTZ R163, R52, R112 ;  /* 0x0000007034a37220 */ /* 0x000fc60000410000 */
[----:B------:R-:W-:-:S03]  /*54b0*/  UIMAD UR20, UR37, UR19, UR18 ;  /* 0x00000013251472a4 */ /* 0x000fc6000f8e0212 */
[----:B------:R-:W-:Y:S02]  /*54c0*/  ULDC.64 UR18, c[0x0][0x2b8] ;  /* 0x0000ae0000127ab9 */ /* 0x000fe40000000a00 */
[----:B------:R-:W-:-:S04]  /*54d0*/  UIMAD UR18, UR36, UR18, URZ ;  /* 0x00000012241272a4 */ /* 0x000fc8000f8e023f */
[----:B------:R-:W-:Y:S01]  /*54e0*/  UIMAD UR18, UR37, UR19, UR18 ;  /* 0x00000013251272a4 */ /* 0x000fe2000f8e0212 */
[----:B------:R-:W-:Y:S01]  /*54f0*/  FMUL.FTZ R133, R59, R133 ;  /* 0x000000853b857220 */ /* 0x000fe20000410000 */
[----:B------:R-:W-:Y:S01]  /*5500*/  ULEA UR40, UR23, 0xfffff800, 0xb ;  /* 0xfffff80017287891 */ /* 0x000fe2000f8e583f */
[----:B------:R-:W-:Y:S02]  /*5510*/  FMUL.FTZ R165, R54, R114 ;  /* 0x0000007236a57220 */ /* 0x000fe40000410000 */
[----:B--2---:R-:W-:-:S04]  /*5520*/  FFMA.FTZ R122, R122, R123, R160 ;  /* 0x0000007b7a7a7223 */ /* 0x004fc800000100a0 */
[----:B---3--:R-:W-:-:S04]  /*5530*/  FFMA.FTZ R121, R121, R122, R159 ;  /* 0x0000007a79797223 */ /* 0x008fc8000001009f */
[----:B----4-:R-:W-:-:S04]  /*5540*/  FFMA.FTZ R102, R120, R121, R105 ;  /* 0x0000007978667223 */ /* 0x010fc80000010069 */
[----:B-----5:R-:W-:-:S04]  /*5550*/  FFMA.FTZ R103, R119, R102, R103 ;  /* 0x0000006677677223 */ /* 0x020fc80000010067 */
[----:B------:R-:W-:-:S04]  /*5560*/  FFMA.FTZ R104, R118, R103, R104 ;  /* 0x0000006776687223 */ /* 0x000fc80000010068 */
[----:B------:R-:W-:Y:S01]  /*5570*/  FFMA.FTZ R106, R117, R104, R106 ;  /* 0x00000068756a7223 */ /* 0x000fe2000001006a */
[----:B------:R-:W-:-:S03]  /*5580*/  MOV R119, UR7 ;  /* 0x0000000700777c02 */ /* 0x000fc60008000f00 */
[----:B------:R-:W-:-:S04]  /*5590*/  FFMA.FTZ R105, R116, R106, R107 ;  /* 0x0000006a74697223 */ /* 0x000fc8000001006b */
[----:B------:R-:W-:Y:S02]  /*55a0*/  FMUL.FTZ R107, R105, R8 ;  /* 0x00000008696b7220 */ /* 0x000fe40000410000 */
[----:B------:R-:W-:Y:S02]  /*55b0*/  FMUL.FTZ R32, R32, R105 ;  /* 0x0000006920207220 */ /* 0x000fe40000410000 */
[----:B------:R-:W-:Y:S02]  /*55c0*/  FMUL.FTZ R33, R33, R106 ;  /* 0x0000006a21217220 */ /* 0x000fe40000410000 */
[----:B------:R-:W-:Y:S02]  /*55d0*/  FMUL.FTZ R155, R106, UR39 ;  /* 0x000000276a9b7c20 */ /* 0x000fe40008410000 */
[----:B------:R-:W-:Y:S01]  /*55e0*/  FMUL.FTZ R105, R105, UR39 ;  /* 0x0000002769697c20 */ /* 0x000fe20008410000 */
[----:B------:R-:W-:Y:S01]  /*55f0*/  SHF.L.U32 R116, R0, 0x4, RZ ;  /* 0x0000000400747819 */ /* 0x000fe200000006ff */
[----:B------:R-:W-:-:S02]  /*5600*/  FADD.FTZ R118, -R125, R109 ;  /* 0x0000006d7d767221 */ /* 0x000fc40000010100 */
[----:B------:R-:W-:Y:S02]  /*5610*/  FMUL.FTZ R106, R106, R9 ;  /* 0x000000096a6a7220 */ /* 0x000fe40000410000 */
[----:B------:R-:W-:Y:S01]  /*5620*/  FFMA.FTZ R117, R124, R107, RZ ;  /* 0x0000006b7c757223 */ /* 0x000fe200000100ff */
[----:B------:R0:W-:Y:S01]  /*5630*/  @!P0 STS.64 [R119.X8+0x9850], R100 ;  /* 0x0098506477008388 */ /* 0x0001e20000008a00 */
[----:B------:R-:W-:Y:S01]  /*5640*/  FMUL.FTZ R156, R105, R124 ;  /* 0x0000007c699c7220 */ /* 0x000fe20000410000 */
[----:B------:R-:W-:Y:S01]  /*5650*/  IADD3 R125, R116, 0x3, RZ ;  /* 0x00000003747d7810 */ /* 0x000fe20007ffe0ff */
[----:B------:R-:W-:Y:S01]  /*5660*/  FFMA.FTZ R105, R118, R106, R117 ;  /* 0x0000006a76697223 */ /* 0x000fe20000010075 */
[----:B------:R-:W-:Y:S01]  /*5670*/  IADD3 R117, R116, 0x1, RZ ;  /* 0x0000000174757810 */ /* 0x000fe20007ffe0ff */
[----:B------:R-:W-:Y:S01]  /*5680*/  FMUL.FTZ R155, R155, R118 ;  /* 0x000000769b9b7220 */ /* 0x000fe20000410000 */
[-C--:B------:R-:W-:Y:S01]  /*5690*/  LEA.HI.SX32 R120, R125, R116.reuse, 0x1b ;  /* 0x000000747d787211 */ /* 0x080fe200078fdaff */
[----:B------:R-:W-:Y:S01]  /*56a0*/  FMUL.FTZ R125, R104, UR39 ;  /* 0x00000027687d7c20 */ /* 0x000fe20008410000 */
[----:B------:R-:W-:-:S02]  /*56b0*/  LEA.HI.SX32 R118, R117, R116, 0x1b ;  /* 0x0000007475767211 */ /* 0x000fc400078fdaff */
[----:B0-----:R-:W-:Y:S01]  /*56c0*/  IADD3 R119, R116, 0x2, RZ ;  /* 0x0000000274777810 */ /* 0x001fe20007ffe0ff */
[----:B------:R-:W-:Y:S01]  /*56d0*/  FMUL.FTZ R101, R20, R134 ;  /* 0x0000008614657220 */ /* 0x000fe20000410000 */
[-C--:B------:R-:W-:Y:S01]  /*56e0*/  LEA.HI.SX32 R20, R116, R116.reuse, 0x1b ;  /* 0x0000007474147211 */ /* 0x080fe200078fdaff */
[----:B------:R-:W-:Y:S01]  /*56f0*/  FMUL.FTZ R100, R21, R135 ;  /* 0x0000008715647220 */ /* 0x000fe20000410000 */
[----:B------:R-:W-:Y:S01]  /*5700*/  LEA.HI.SX32 R119, R119, R116, 0x1b ;  /* 0x0000007477777211 */ /* 0x000fe200078fdaff */
[----:B------:R-:W-:Y:S02]  /*5710*/  FADD.FTZ R116, -R154, R110 ;  /* 0x0000006e9a747221 */ /* 0x000fe40000010100 */
[----:B------:R-:W-:Y:S02]  /*5720*/  FMUL.FTZ R21, R104, R10 ;  /* 0x0000000a68157220 */ /* 0x000fe40000410000 */
[----:B------:R-:W-:Y:S02]  /*5730*/  FMUL.FTZ R154, R125, R116 ;  /* 0x000000747d9a7220 */ /* 0x000fe40000410000 */
[----:B------:R-:W-:-:S02]  /*5740*/  FFMA.FTZ R105, R116, R21, R105 ;  /* 0x0000001574697223 */ /* 0x000fc40000010069 */
[----:B------:R-:W-:Y:S02]  /*5750*/  FADD.FTZ R116, -R153, R111 ;  /* 0x0000006f99747221 */ /* 0x000fe40000010100 */
[----:B------:R-:W-:Y:S02]  /*5760*/  FMUL.FTZ R124, R103, R11 ;  /* 0x0000000b677c7220 */ /* 0x000fe40000410000 */
[----:B------:R-:W-:Y:S02]  /*5770*/  FMUL.FTZ R117, R37, R106 ;  /* 0x0000006a25757220 */ /* 0x000fe40000410000 */
[----:B------:R-:W-:Y:S02]  /*5780*/  FMUL.FTZ R34, R34, R104 ;  /* 0x0000006822227220 */ /* 0x000fe40000410000 */
[----:B------:R-:W-:Y:S02]  /*5790*/  FMUL.FTZ R35, R35, R103 ;  /* 0x0000006723237220 */ /* 0x000fe40000410000 */
[----:B------:R-:W-:-:S02]  /*57a0*/  FMUL.FTZ R153, R103, UR39 ;  /* 0x0000002767997c20 */ /* 0x000fc40008410000 */
[----:B------:R-:W-:Y:S02]  /*57b0*/  FMUL.FTZ R106, R38, R21 ;  /* 0x00000015266a7220 */ /* 0x000fe40000410000 */
[----:B------:R-:W-:Y:S02]  /*57c0*/  FADD.FTZ R104, -R152, R112 ;  /* 0x0000007098687221 */ /* 0x000fe40000010100 */
[----:B------:R-:W-:Y:S02]  /*57d0*/  FMUL.FTZ R21, R102, UR39 ;  /* 0x0000002766157c20 */ /* 0x000fe40008410000 */
[----:B------:R-:W-:Y:S02]  /*57e0*/  FFMA.FTZ R105, R116, R124, R105 ;  /* 0x0000007c74697223 */ /* 0x000fe40000010069 */
[----:B------:R-:W-:Y:S02]  /*57f0*/  FMUL.FTZ R103, R102, R4 ;  /* 0x0000000466677220 */ /* 0x000fe40000410000 */
[----:B------:R-:W-:-:S02]  /*5800*/  FMUL.FTZ R107, R36, R107 ;  /* 0x0000006b246b7220 */ /* 0x000fc40000410000 */
[----:B------:R-:W-:Y:S02]  /*5810*/  FMUL.FTZ R28, R28, R102 ;  /* 0x000000661c1c7220 */ /* 0x000fe40000410000 */
[----:B------:R-:W-:Y:S02]  /*5820*/  FMUL.FTZ R152, R21, R104 ;  /* 0x0000006815987220 */ /* 0x000fe40000410000 */
[----:B------:R-:W-:Y:S02]  /*5830*/  FFMA.FTZ R105, R104, R103, R105 ;  /* 0x0000006768697223 */ /* 0x000fe40000010069 */
[----:B------:R-:W-:Y:S02]  /*5840*/  FADD.FTZ R102, -R151, R113 ;  /* 0x0000007197667221 */ /* 0x000fe40000010100 */
[C---:B------:R-:W-:Y:S01]  /*5850*/  FMUL.FTZ R104, R121.reuse, R5 ;  /* 0x0000000579687220 */ /* 0x040fe20000410000 */
[----:B------:R0:W-:Y:S01]  /*5860*/  STS [R20.X4+0x4200], R107 ;  /* 0x0042006b14007388 */ /* 0x0001e20000004800 */
[----:B------:R-:W-:-:S02]  /*5870*/  FMUL.FTZ R151, R121, UR39 ;  /* 0x0000002779977c20 */ /* 0x000fc40008410000 */
[----:B------:R-:W-:Y:S01]  /*5880*/  FFMA.FTZ R105, R102, R104, R105 ;  /* 0x0000006866697223 */ /* 0x000fe20000010069 */
[----:B------:R1:W-:Y:S01]  /*5890*/  STS [R118.X4+0x4204], R117 ;  /* 0x0042047576007388 */ /* 0x0003e20000004800 */
[----:B------:R-:W-:Y:S02]  /*58a0*/  FMUL.FTZ R21, R39, R124 ;  /* 0x0000007c27157220 */ /* 0x000fe40000410000 */
[----:B0-----:R-:W-:Y:S02]  /*58b0*/  FMUL.FTZ R107, R41, R104 ;  /* 0x00000068296b7220 */ /* 0x001fe40000410000 */
[----:B------:R-:W-:Y:S02]  /*58c0*/  FADD.FTZ R104, -R150, R114 ;  /* 0x0000007296687221 */ /* 0x000fe40000010100 */
[----:B-1----:R-:W-:Y:S01]  /*58d0*/  FMUL.FTZ R117, R122, R6 ;  /* 0x000000067a757220 */ /* 0x002fe20000410000 */
[----:B------:R0:W-:Y:S01]  /*58e0*/  STS [R119.X4+0x4208], R106 ;  /* 0x0042086a77007388 */ /* 0x0001e20000004800 */
[----:B------:R-:W-:-:S02]  /*58f0*/  FMUL.FTZ R151, R151, R102 ;  /* 0x0000006697977220 */ /* 0x000fc40000410000 */
[----:B------:R-:W-:Y:S02]  /*5900*/  FMUL.FTZ R102, R123, R7 ;  /* 0x000000077b667220 */ /* 0x000fe40000410000 */
[----:B------:R-:W-:Y:S01]  /*5910*/  FFMA.FTZ R105, R104, R117, R105 ;  /* 0x0000007568697223 */ /* 0x000fe20000010069 */
[----:B------:R1:W-:Y:S01]  /*5920*/  STS [R120.X4+0x420c], R21 ;  /* 0x00420c1578007388 */ /* 0x0003e20000004800 */
[----:B------:R-:W-:Y:S02]  /*5930*/  FMUL.FTZ R153, R153, R116 ;  /* 0x0000007499997220 */ /* 0x000fe40000410000 */
[----:B0-----:R-:W-:Y:S02]  /*5940*/  FADD.FTZ R106, -R149, R115 ;  /* 0x00000073956a7221 */ /* 0x001fe40000010100 */
[----:B------:R-:W-:Y:S02]  /*5950*/  FMUL.FTZ R150, R122, UR39 ;  /* 0x000000277a967c20 */ /* 0x000fe40008410000 */
[----:B------:R-:W-:-:S02]  /*5960*/  FMUL.FTZ R149, R123, UR39 ;  /* 0x000000277b957c20 */ /* 0x000fc40008410000 */
[----:B------:R-:W-:Y:S02]  /*5970*/  FMUL.FTZ R116, R126, R12 ;  /* 0x0000000c7e747220 */ /* 0x000fe40000410000 */
[----:B-1----:R-:W-:Y:S02]  /*5980*/  FADD.FTZ R21, -R148, R130 ;  /* 0x0000008294157221 */ /* 0x002fe40000010100 */
[----:B------:R-:W-:Y:S02]  /*5990*/  FFMA.FTZ R105, R106, R102, R105 ;  /* 0x000000666a697223 */ /* 0x000fe40000010069 */
[----:B------:R-:W-:Y:S02]  /*59a0*/  FMUL.FTZ R150, R150, R104 ;  /* 0x0000006896967220 */ /* 0x000fe40000410000 */
[----:B------:R-:W-:Y:S02]  /*59b0*/  FMUL.FTZ R149, R149, R106 ;  /* 0x0000006a95957220 */ /* 0x000fe40000410000 */
[----:B------:R-:W-:-:S02]  /*59c0*/  FMUL.FTZ R104, R127, R13 ;  /* 0x0000000d7f687220 */ /* 0x000fc40000410000 */
[----:B------:R-:W-:Y:S02]  /*59d0*/  FFMA.FTZ R105, R21, R116, R105 ;  /* 0x0000007415697223 */ /* 0x000fe40000010069 */
[----:B------:R-:W-:Y:S02]  /*59e0*/  FADD.FTZ R106, -R147, R131 ;  /* 0x00000083936a7221 */ /* 0x000fe40000010100 */
[----:B------:R-:W-:Y:S02]  /*59f0*/  FMUL.FTZ R29, R29, R121 ;  /* 0x000000791d1d7220 */ /* 0x000fe40000410000 */
[----:B------:R-:W-:Y:S02]  /*5a00*/  FMUL.FTZ R148, R126, UR39 ;  /* 0x000000277e947c20 */ /* 0x000fe40008410000 */
[----:B------:R-:W-:Y:S02]  /*5a10*/  FMUL.FTZ R121, R42, R117 ;  /* 0x000000752a797220 */ /* 0x000fe40000410000 */
[----:B------:R-:W-:-:S02]  /*5a20*/  FMUL.FTZ R103, R40, R103 ;  /* 0x0000006728677220 */ /* 0x000fc40000410000 */
[----:B------:R-:W-:Y:S02]  /*5a30*/  FMUL.FTZ R117, R128, R14 ;  /* 0x0000000e80757220 */ /* 0x000fe40000410000 */
[----:B------:R-:W-:Y:S02]  /*5a40*/  FFMA.FTZ R105, R106, R104, R105 ;  /* 0x000000686a697223 */ /* 0x000fe40000010069 */
[----:B------:R-:W-:Y:S02]  /*5a50*/  FMUL.FTZ R148, R148, R21 ;  /* 0x0000001594947220 */ /* 0x000fe40000410000 */
[----:B------:R-:W-:Y:S02]  /*5a60*/  FMUL.FTZ R127, R127, UR39 ;  /* 0x000000277f7f7c20 */ /* 0x000fe40008410000 */
[----:B------:R-:W-:Y:S02]  /*5a70*/  FMUL.FTZ R125, R43, R102 ;  /* 0x000000662b7d7220 */ /* 0x000fe40000410000 */
[----:B------:R-:W-:Y:S01]  /*5a80*/  FMUL.FTZ R21, R128, UR39 ;  /* 0x0000002780157c20 */ /* 0x000fe20008410000 */
[----:B------:R0:W-:Y:S01]  /*5a90*/  STS [R20.X4+0x4210], R103 ;  /* 0x0042106714007388 */ /* 0x0001e20000004800 */
[----:B------:R-:W-:-:S02]  /*5aa0*/  FMUL.FTZ R102, R129, R15 ;  /* 0x0000000f81667220 */ /* 0x000fc40000410000 */
[----:B------:R-:W-:Y:S01]  /*5ab0*/  FFMA.FTZ R105, R146, R117, R105 ;  /* 0x0000007592697223 */ /* 0x000fe20000010069 */
[----:B------:R1:W-:Y:S01]  /*5ac0*/  STS [R20.X4+0x4214], R107 ;  /* 0x0042146b14007388 */ /* 0x0003e20000004800 */
[----:B------:R-:W-:Y:S02]  /*5ad0*/  FMUL.FTZ R128, R127, R106 ;  /* 0x0000006a7f807220 */ /* 0x000fe40000410000 */
[----:B------:R-:W-:Y:S02]  /*5ae0*/  FMUL.FTZ R127, R21, R146 ;  /* 0x00000092157f7220 */ /* 0x000fe40000410000 */
[----:B0-----:R-:W-:Y:S02]  /*5af0*/  FMUL.FTZ R103, R44, R116 ;  /* 0x000000742c677220 */ /* 0x001fe40000410000 */
[----:B------:R-:W-:Y:S02]  /*5b00*/  FMUL.FTZ R21, R134, R16 ;  /* 0x0000001086157220 */ /* 0x000fe40000410000 */
[----:B-1----:R-:W-:-:S02]  /*5b10*/  FMUL.FTZ R107, R45, R104 ;  /* 0x000000682d6b7220 */ /* 0x002fc40000410000 */
[----:B------:R-:W-:Y:S02]  /*5b20*/  FFMA.FTZ R105, R145, R102, R105 ;  /* 0x0000006691697223 */ /* 0x000fe40000010069 */
[----:B------:R-:W-:Y:S01]  /*5b30*/  FMUL.FTZ R104, R135, R17 ;  /* 0x0000001187687220 */ /* 0x000fe20000410000 */
[----:B------:R0:W-:Y:S01]  /*5b40*/  STS [R20.X4+0x4220], R103 ;  /* 0x0042206714007388 */ /* 0x0001e20000004800 */
[----:B------:R-:W-:-:S03]  /*5b50*/  FFMA.FTZ R105, R144, R21, R105 ;  /* 0x0000001590697223 */ /* 0x000fc60000010069 */
[----:B------:R1:W-:Y:S01]  /*5b60*/  STS [R20.X4+0x4224], R107 ;  /* 0x0042246b14007388 */ /* 0x0003e20000004800 */
[----:B------:R-:W-:Y:S02]  /*5b70*/  FADD.FTZ R138, -R138, R164 ;  /* 0x000000a48a8a7221 */ /* 0x000fe40000010100 */
[----:B------:R-:W-:Y:S02]  /*5b80*/  FMUL.FTZ R106, R136, R18 ;  /* 0x00000012886a7220 */ /* 0x000fe40000410000 */
[----:B0-----:R-:W-:Y:S02]  /*5b90*/  FMUL.FTZ R103, R48, R21 ;  /* 0x0000001530677220 */ /* 0x001fe40000410000 */
[----:B------:R-:W-:Y:S02]  /*5ba0*/  FMUL.FTZ R21, R139, UR39 ;  /* 0x000000278b157c20 */ /* 0x000fe40008410000 */
[----:B-1----:R-:W-:Y:S02]  /*5bb0*/  FMUL.FTZ R107, R49, R104 ;  /* 0x00000068316b7220 */ /* 0x002fe40000410000 */
[----:B------:R-:W-:Y:S01]  /*5bc0*/  FMUL.FTZ R139, R139, R19 ;  /* 0x000000138b8b7220 */ /* 0x000fe20000410000 */
[----:B------:R0:W-:Y:S01]  /*5bd0*/  STS [R20.X4+0x421c], R125 ;  /* 0x00421c7d14007388 */ /* 0x0001e20000004800 */
[----:B------:R-:W-:-:S03]  /*5be0*/  FMUL.FTZ R123, R47, R102 ;  /* 0x000000662f7b7220 */ /* 0x000fc60000410000 */
[----:B------:R1:W-:Y:S04]  /*5bf0*/  STS [R20.X4+0x4218], R121 ;  /* 0x0042187914007388 */ /* 0x0003e80000004800 */
[----:B------:R2:W-:Y:S01]  /*5c00*/  STS [R20.X4+0x4234], R107 ;  /* 0x0042346b14007388 */ /* 0x0005e20000004800 */
[-C--:B0-----:R-:W-:Y:S02]  /*5c10*/  FMUL.FTZ R125, R138, R139.reuse ;  /* 0x0000008b8a7d7220 */ /* 0x081fe40000410000 */
[----:B------:R-:W-:Y:S02]  /*5c20*/  FMUL.FTZ R139, R51, R139 ;  /* 0x0000008b338b7220 */ /* 0x000fe40000410000 */
[----:B-1----:R-:W-:Y:S02]  /*5c30*/  FMUL.FTZ R121, R46, R117 ;  /* 0x000000752e797220 */ /* 0x002fe40000410000 */
[----:B--2---:R-:W-:-:S03]  /*5c40*/  FMUL.FTZ R107, R50, R106 ;  /* 0x0000006a326b7220 */ /* 0x004fc60000410000 */
[----:B------:R-:W-:Y:S01]  /*5c50*/  STS [R20.X4+0x4228], R121 ;  /* 0x0042287914007388 */ /* 0x000fe20000004800 */
[----:B------:R-:W-:-:S03]  /*5c60*/  FMUL.FTZ R136, R136, UR39 ;  /* 0x0000002788887c20 */ /* 0x000fc60008410000 */
[----:B------:R-:W-:Y:S04]  /*5c70*/  STS [R20.X4+0x422c], R123 ;  /* 0x00422c7b14007388 */ /* 0x000fe80000004800 */
[----:B------:R0:W-:Y:S04]  /*5c80*/  STS [R20.X4+0x4230], R103 ;  /* 0x0042306714007388 */ /* 0x0001e80000004800 */
[----:B------:R1:W-:Y:S04]  /*5c90*/  STS [R20.X4+0x4238], R107 ;  /* 0x0042386b14007388 */ /* 0x0003e80000004800 */
[----:B------:R2:W-:Y:S01]  /*5ca0*/  STS [R20.X4+0x423c], R139 ;  /* 0x00423c8b14007388 */ /* 0x0005e20000004800 */
[----:B------:R-:W-:-:S02]  /*5cb0*/  FMUL.FTZ R124, R134, UR39 ;  /* 0x00000027867c7c20 */ /* 0x000fc40008410000 */
[----:B------:R-:W-:Y:S02]  /*5cc0*/  FADD.FTZ R102, -R143, R141 ;  /* 0x0000008d8f667221 */ /* 0x000fe40000010100 */
[----:B------:R-:W-:Y:S02]  /*5cd0*/  FMUL.FTZ R135, R135, UR39 ;  /* 0x0000002787877c20 */ /* 0x000fe40008410000 */
[----:B0-----:R-:W-:Y:S02]  /*5ce0*/  FMUL.FTZ R103, R136, R137 ;  /* 0x0000008988677220 */ /* 0x001fe40000410000 */
[----:B------:R-:W-:Y:S02]  /*5cf0*/  FMUL.FTZ R116, R21, R138 ;  /* 0x0000008a15747220 */ /* 0x000fe40000410000 */
[----:B------:R-:W-:Y:S02]  /*5d00*/  FMUL.FTZ R126, R129, UR39 ;  /* 0x00000027817e7c20 */ /* 0x000fe40008410000 */
[----:B------:R-:W-:-:S02]  /*5d10*/  FMUL.FTZ R124, R124, R144 ;  /* 0x000000907c7c7220 */ /* 0x000fc40000410000 */
[----:B------:R-:W-:Y:S02]  /*5d20*/  FMUL.FTZ R135, R135, R102 ;  /* 0x0000006687877220 */ /* 0x000fe40000410000 */
[----:B------:R-:W-:Y:S02]  /*5d30*/  FFMA.FTZ R21, R102, R104, R105 ;  /* 0x0000006866157223 */ /* 0x000fe40000010069 */
[----:B------:R-:W-:Y:S01]  /*5d40*/  FFMA.FTZ R103, R50, R22, R103 ;  /* 0x0000001632677223 */ /* 0x000fe20000010067 */
[----:B------:R-:W-:Y:S01]  /*5d50*/  IADD3 R159, R0, 0x100, RZ ;  /* 0x00000100009f7810 */ /* 0x000fe20007ffe0ff */
[----:B------:R-:W-:Y:S01]  /*5d60*/  FMUL.FTZ R126, R126, R145 ;  /* 0x000000917e7e7220 */ /* 0x000fe20000410000 */
[C---:B------:R-:W-:Y:S01]  /*5d70*/  IADD3 R105, R0.reuse, 0x180, RZ ;  /* 0x0000018000697810 */ /* 0x040fe20007ffe0ff */
[----:B------:R-:W-:Y:S01]  /*5d80*/  FFMA.FTZ R21, R137, R106, R21 ;  /* 0x0000006a89157223 */ /* 0x000fe20000010015 */
[C---:B------:R-:W-:Y:S01]  /*5d90*/  IADD3 R147, R0.reuse, 0x280, RZ ;  /* 0x0000028000937810 */ /* 0x040fe20007ffe0ff */
[----:B------:R-:W-:Y:S01]  /*5da0*/  FFMA.FTZ R116, R51, R23, R116 ;  /* 0x0000001733747223 */ /* 0x000fe20000010074 */
[C---:B-1----:R-:W-:Y:S01]  /*5db0*/  IADD3 R107, R0.reuse, 0x300, RZ ;  /* 0x00000300006b7810 */ /* 0x042fe20007ffe0ff */
[----:B------:R-:W-:Y:S01]  /*5dc0*/  FFMA.FTZ R22, R49, R100, R135 ;  /* 0x0000006431167223 */ /* 0x000fe20000010087 */
[----:B------:R-:W-:Y:S01]  /*5dd0*/  IADD3 R145, R0, 0x380, RZ ;  /* 0x0000038000917810 */ /* 0x000fe20007ffe0ff */
[----:B------:R-:W-:Y:S01]  /*5de0*/  FFMA.FTZ R124, R48, R101, R124 ;  /* 0x00000065307c7223 */ /* 0x000fe2000001007c */
[C---:B------:R-:W-:Y:S01]  /*5df0*/  IADD3 R109, R0.reuse, 0x400, RZ ;  /* 0x00000400006d7810 */ /* 0x040fe20007ffe0ff */
[----:B------:R-:W-:Y:S01]  /*5e00*/  FFMA.FTZ R92, R101, R16, R92 ;  /* 0x00000010655c7223 */ /* 0x000fe2000001005c */
[C---:B------:R-:W-:Y:S01]  /*5e10*/  IADD3 R143, R0.reuse, 0x480, RZ ;  /* 0x00000480008f7810 */ /* 0x040fe20007ffe0ff */
[----:B------:R-:W-:Y:S01]  /*5e20*/  FADD.FTZ R70, R103, R70 ;  /* 0x0000004667467221 */ /* 0x000fe20000010000 */
[----:B------:R-:W-:-:S02]  /*5e30*/  IADD3 R103, R0, 0x80, RZ ;  /* 0x0000008000677810 */ /* 0x000fc40007ffe0ff */
[C---:B--2---:R-:W-:Y:S02]  /*5e40*/  IADD3 R139, R0.reuse, 0x500, RZ ;  /* 0x00000500008b7810 */ /* 0x044fe40007ffe0ff */
        /* <DEDUP_REMOVED lines=18> */
[----:B------:R-:W-:Y:S01]  /*5f70*/  LEA.HI.SX32 R136, R101, R0, 0x1b ;  /* 0x0000000065887211 */ /* 0x000fe200078fdaff */
[----:B------:R-:W-:Y:S01]  /*5f80*/  FMUL.FTZ R110, R66, R110 ;  /* 0x0000006e426e7220 */ /* 0x000fe20000410000 */
[----:B------:R-:W-:Y:S01]  /*5f90*/  LEA.HI.SX32 R135, R135, R0, 0x1b ;  /* 0x0000000087877211 */ /* 0x000fe200078fdaff */
[----:B------:R-:W-:Y:S01]  /*5fa0*/  FMUL.FTZ R30, R30, R122 ;  /* 0x0000007a1e1e7220 */ /* 0x000fe20000410000 */
        /* <DEDUP_REMOVED lines=21> */
[----:B------:R-:W-:Y:S04]  /*6100*/  STS [R20.X4+0x6300], R161 ;  /* 0x006300a114007388 */ /* 0x000fe80000004800 */
[----:B------:R-:W-:Y:S04]  /*6110*/  STS [R118.X4+0x6304], R162 ;  /* 0x006304a276007388 */ /* 0x000fe80000004800 */
[----:B------:R-:W-:Y:S01]  /*6120*/  STS [R119.X4+0x6308], R110 ;  /* 0x0063086e77007388 */ /* 0x000fe20000004800 */
[----:B------:R-:W-:-:S03]  /*6130*/  FMUL.FTZ R115, R55, R115 ;  /* 0x0000007337737220 */ /* 0x000fc60000410000 */
[----:B------:R-:W-:Y:S04]  /*6140*/  STS [R120.X4+0x630c], R111 ;  /* 0x00630c6f78007388 */ /* 0x000fe80000004800 */
[----:B------:R5:W-:Y:S01]  /*6150*/  STS [R20.X4+0x6314], R113 ;  /* 0x0063147114007388 */ /* 0x000be20000004800 */
[----:B------:R-:W-:-:S03]  /*6160*/  MOV R112, R0 ;  /* 0x0000000000707202 */ /* 0x000fc60000000f00 */
[----:B------:R1:W-:Y:S01]  /*6170*/  STS [R20.X4+0x631c], R115 ;  /* 0x00631c7314007388 */ /* 0x0003e20000004800 */
[----:B-----5:R-:W-:Y:S01]  /*6180*/  HFMA2.MMA R113, -RZ, RZ, 0, 0 ;  /* 0x00000000ff717435 */ /* 0x020fe200000001ff */
[----:B------:R-:W-:Y:S02]  /*6190*/  MOV R111, UR37 ;  /* 0x00000025006f7c02 */ /* 0x000fe40008000f00 */
[----:B-1----:R-:W-:Y:S01]  /*61a0*/  MOV R115, UR37 ;  /* 0x0000002500737c02 */ /* 0x002fe20008000f00 */
[----:B------:R-:W-:-:S06]  /*61b0*/  FMUL.FTZ R119, R56, R130 ;  /* 0x0000008238777220 */ /* 0x000fcc0000410000 */
[----:B------:R-:W-:-:S04]  /*61c0*/  IMAD.WIDE.U32 R110, R111, c[0x0][0x298], R112 ;  /* 0x0000a6006f6e7a25 */ /* 0x000fc800078e0070 */
[----:B------:R-:W-:Y:S01]  /*61d0*/  IMAD.WIDE.U32 R112, R115, c[0x0][0x2b8], R112 ;  /* 0x0000ae0073707a25 */ /* 0x000fe200078e0070 */
[----:B------:R-:W-:Y:S01]  /*61e0*/  IADD3 R111, R111, UR20, RZ ;  /* 0x000000146f6f7c10 */ /* 0x000fe2000fffe0ff */
[----:B------:R1:W-:Y:S01]  /*61f0*/  STS [R20.X4+0x6320], R119 ;  /* 0x0063207714007388 */ /* 0x0003e20000004800 */
[----:B------:R-:W-:Y:S01]  /*6200*/  MOV R115, UR22 ;  /* 0x0000001600737c02 */ /* 0x000fe20008000f00 */
[----:B------:R-:W-:Y:S01]  /*6210*/  FMUL.FTZ R161, R58, R132 ;  /* 0x000000843aa17220 */ /* 0x000fe20000410000 */
[----:B------:R-:W-:Y:S01]  /*6220*/  IADD3 R113, R113, UR18, RZ ;  /* 0x0000001271717c10 */ /* 0x000fe2000fffe0ff */
[----:B------:R5:W-:Y:S01]  /*6230*/  STS [R20.X4+0x632c], R133 ;  /* 0x00632c8514007388 */ /* 0x000be20000004800 */
[----:B------:R-:W-:Y:S01]  /*6240*/  FMUL.FTZ R131, R57, R131 ;  /* 0x0000008339837220 */ /* 0x000fe20000410000 */
[----:B------:R-:W-:Y:S01]  /*6250*/  ULDC.64 UR18, c[0x0][0x2a0] ;  /* 0x0000a80000127ab9 */ /* 0x000fe20000000a00 */
[----:B------:R-:W-:-:S04]  /*6260*/  IMAD.WIDE.U32 R110, R115, c[0x0][0x2a0], R110 ;  /* 0x0000a800736e7a25 */ /* 0x000fc800078e006e */
[----:B------:R-:W-:Y:S01]  /*6270*/  FMUL.FTZ R141, R61, R141 ;  /* 0x0000008d3d8d7220 */ /* 0x000fe20000410000 */
[----:B-1----:R-:W-:Y:S01]  /*6280*/  MOV R119, UR22 ;  /* 0x0000001600777c02 */ /* 0x002fe20008000f00 */
[----:B------:R1:W-:Y:S01]  /*6290*/  STS [R20.X4+0x6328], R161 ;  /* 0x006328a114007388 */ /* 0x0003e20000004800 */
[----:B------:R-:W-:Y:S01]  /*62a0*/  FMUL.FTZ R115, R60, R140 ;  /* 0x0000008c3c737220 */ /* 0x000fe20000410000 */
[----:B------:R-:W-:Y:S01]  /*62b0*/  ULDC.64 UR20, c[0x0][0x2c0] ;  /* 0x0000b00000147ab9 */ /* 0x000fe20000000a00 */
[----:B-----5:R-:W-:Y:S02]  /*62c0*/  FMUL.FTZ R133, R62, R142 ;  /* 0x0000008e3e857220 */ /* 0x020fe40000410000 */
[----:B------:R-:W-:Y:S01]  /*62d0*/  IMAD.WIDE.U32 R112, R119, c[0x0][0x2c0], R112 ;  /* 0x0000b00077707a25 */ /* 0x000fe200078e0070 */
[----:B------:R-:W-:-:S03]  /*62e0*/  MOV R119, UR40 ;  /* 0x0000002800777c02 */ /* 0x000fc60008000f00 */
[----:B-1----:R-:W-:Y:S01]  /*62f0*/  FMUL.FTZ R161, R63, R164 ;  /* 0x000000a43fa17220 */ /* 0x002fe20000410000 */
[----:B------:R-:W-:Y:S01]  /*6300*/  STS [R20.X4+0x6310], R163 ;  /* 0x006310a314007388 */ /* 0x000fe20000004800 */
[----:B------:R-:W-:-:S03]  /*6310*/  UIMAD UR18, UR38, UR18, URZ ;  /* 0x00000012261272a4 */ /* 0x000fc6000f8e023f */
[----:B------:R-:W-:Y:S01]  /*6320*/  STS [R20.X4+0x6318], R165 ;  /* 0x006318a514007388 */ /* 0x000fe20000004800 */
[----:B------:R-:W-:-:S03]  /*6330*/  UIMAD UR20, UR38, UR20, URZ ;  /* 0x00000014261472a4 */ /* 0x000fc6000f8e023f */
[----:B------:R-:W-:Y:S04]  /*6340*/  STS [R20.X4+0x6324], R131 ;  /* 0x0063248314007388 */ /* 0x000fe80000004800 */
[----:B------:R-:W-:Y:S04]  /*6350*/  STS [R20.X4+0x6330], R115 ;  /* 0x0063307314007388 */ /* 0x000fe80000004800 */
[----:B------:R-:W-:Y:S04]  /*6360*/  STS [R20.X4+0x6334], R141 ;  /* 0x0063348d14007388 */ /* 0x000fe80000004800 */
[----:B------:R-:W-:Y:S04]  /*6370*/  STS [R20.X4+0x6338], R133 ;  /* 0x0063388514007388 */ /* 0x000fe80000004800 */
[----:B------:R1:W-:Y:S01]  /*6380*/  STS [R20.X4+0x633c], R161 ;  /* 0x00633ca114007388 */ /* 0x0003e20000004800 */
[----:B------:R-:W-:-:S02]  /*6390*/  UIMAD UR18, UR22, UR19, UR18 ;  /* 0x00000013161272a4 */ /* 0x000fc4000f8e0212 */
[----:B------:R-:W-:Y:S01]  /*63a0*/  UIMAD UR20, UR22, UR21, UR20 ;  /* 0x00000015161472a4 */ /* 0x000fe2000f8e0214 */
[----:B-1----:R-:W-:Y:S01]  /*63b0*/  IADD3 R20, -R119, c[0x0][0x168], -R0 ;  /* 0x00005a0077147a10 */ /* 0x002fe20007ffe900 */
[----:B------:R-:W-:Y:S03]  /*63c0*/  BAR.SYNC.DEFER_BLOCKING 0x0 ;  /* 0x0000000000007b1d */ /* 0x000fe60000010000 */
[----:B------:R-:W-:Y:S01]  /*63d0*/  ISETP.GE.AND P0, PT, R20, 0x1, PT ;  /* 0x000000011400780c */ /* 0x000fe20003f06270 */
[----:B------:R-:W-:Y:S01]  /*63e0*/  USHF.R.S32.HI UR19, URZ, 0x1f, UR40 ;  /* 0x0000001f3f137899 */ /* 0x000fe20008011428 */
[----:B------:R-:W-:Y:S02]  /*63f0*/  IADD3 R130, R111, UR18, RZ ;  /* 0x000000126f827c10 */ /* 0x000fe4000fffe0ff */
[----:B------:R-:W-:Y:S02]  /*6400*/  IADD3 R118, P1, R110, UR40, RZ ;  /* 0x000000286e767c10 */ /* 0x000fe4000ff3e0ff */
[----:B------:R-:W-:-:S02]  /*6410*/  IADD3 R131, R113, UR20, RZ ;  /* 0x0000001471837c10 */ /* 0x000fc4000fffe0ff */
[----:B------:R-:W-:Y:S01]  /*6420*/  IADD3 R114, P2, R112, UR40, RZ ;  /* 0x0000002870727c10 */ /* 0x000fe2000ff5e0ff */
[----:B------:R-:W-:Y:S01]  /*6430*/  BSSY B0, `(.L_x_2254) ;  /* 0x0000018000007945 */ /* 0x000fe20003800000 */
[----:B------:R-:W-:Y:S02]  /*6440*/  IADD3.X R119, R130, UR19, RZ, P1, !PT ;  /* 0x0000001382777c10 */ /* 0x000fe40008ffe4ff */
[----:B------:R-:W-:Y:S01]  /*6450*/  IADD3.X R115, R131, UR19, RZ, P2, !PT ;  /* 0x0000001383737c10 */ /* 0x000fe200097fe4ff */
[----:B------:R-:W-:Y:S05]  /*6460*/  @!P0 BRA `(.L_x_2255) ;  /* 0x0000014000008947 */ /* 0x000fea0003800000 */
[----:B0-234-:R0:W1:Y:S01]  /*6470*/  LDS R132, [R121.X4+0x6300] ;  /* 0x0063000079847984 */ /* 0x01d0620000004800 */
[----:B------:R-:W-:Y:S01]  /*6480*/  USHF.R.S32.HI UR20, URZ, 0x1f, UR7 ;  /* 0x0000001f3f147899 */ /* 0x000fe20008011407 */
[----:B------:R-:W-:Y:S01]  /*6490*/  MOV R133, UR7 ;  /* 0x0000000700857c02 */ /* 0x000fe20008000f00 */
[----:B------:R-:W-:Y:S02]  /*64a0*/  ULDC.64 UR18, c[0x0][0x2b0] ;  /* 0x0000ac0000127ab9 */ /* 0x000fe40000000a00 */
[----:B------:R-:W-:-:S02]  /*64b0*/  UIMAD UR18, UR20, UR18, URZ ;  /* 0x00000012141272a4 */ /* 0x000fc4000f8e023f */
[----:B------:R-:W-:Y:S02]  /*64c0*/  IMAD.WIDE.U32 R118, R133, c[0x0][0x2b0], R118 ;  /* 0x0000ac0085767a25 */ /* 0x000fe400078e0076 */
[----:B------:R-:W-:-:S03]  /*64d0*/  UIMAD UR18, UR7, UR19, UR18 ;  /* 0x00000013071272a4 */ /* 0x000fc6000f8e0212 */
[----:B------:R-:W-:-:S03]  /*64e0*/  LEA R120, P0, R118, c[0x0][0x318], 0x2 ;  /* 0x0000c60076787a11 */ /* 0x000fc600078010ff */
[----:B------:R-:W-:Y:S01]  /*64f0*/  IADD3 R119, R119, UR18, RZ ;  /* 0x0000001277777c10 */ /* 0x000fe2000fffe0ff */
[----:B------:R-:W-:Y:S02]  /*6500*/  ULDC.64 UR18, c[0x0][0x2d0] ;  /* 0x0000b40000127ab9 */ /* 0x000fe40000000a00 */
[----:B------:R-:W-:Y:S01]  /*6510*/  UIMAD UR18, UR20, UR18, URZ ;  /* 0x00000012141272a4 */ /* 0x000fe2000f8e023f */
[----:B0-----:R-:W-:Y:S02]  /*6520*/  LEA.HI.X R121, R118, c[0x0][0x31c], R119, 0x2, P0 ;  /* 0x0000c70076797a11 */ /* 0x001fe400000f1477 */
        /* <DEDUP_REMOVED lines=8> */
.L_x_2255:
[----:B0-234-:R-:W-:Y:S05]  /*65b0*/  BSYNC B0 ;  /* 0x0000000000007941 */ /* 0x01dfea0003800000 */
.L_x_2254:
[----:B------:R-:W-:Y:S01]  /*65c0*/  ULDC UR18, c[0x0][0x174] ;  /* 0x00005d0000127ab9 */ /* 0x000fe20000000800 */
[----:B------:R-:W-:Y:S01]  /*65d0*/  LEA R114, P0, R110, c[0x0][0x318], 0x2 ;  /* 0x0000c6006e727a11 */ /* 0x000fe200078010ff */
[----:B------:R-:W-:Y:S01]  /*65e0*/  UIADD3 UR18, UR6, -UR18, URZ ;  /* 0x8000001206127290 */ /* 0x000fe2000fffe03f */
[----:B------:R-:W-:Y:S01]  /*65f0*/  LEA R118, P1, R112, c[0x0][0x320], 0x2 ;  /* 0x0000c80070767a11 */ /* 0x000fe200078210ff */
[----:B------:R-:W-:Y:S01]  /*6600*/  USHF.L.U32 UR39, UR8, 0x2, URZ ;  /* 0x0000000208277899 */ /* 0x000fe2000800063f */
[----:B------:R-:W-:Y:S01]  /*6610*/  LEA.HI.X R115, R110, c[0x0][0x31c], R130, 0x2, P0 ;  /* 0x0000c7006e737a11 */ /* 0x000fe200000f1482 */
[----:B------:R-:W-:Y:S01]  /*6620*/  UIMAD UR18, UR18, -0x800, URZ ;  /* 0xfffff800121278a4 */ /* 0x000fe2000f8e023f */
[----:B------:R-:W-:Y:S01]  /*6630*/  LEA.HI.X R119, R112, c[0x0][0x324], R131, 0x2, P1 ;  /* 0x0000c90070777a11 */ /* 0x000fe200008f1483 */
[----:B------:R-:W-:Y:S01]  /*6640*/  USHF.L.U64.HI UR40, UR8, 0x2, UR9 ;  /* 0x0000000208287899 */ /* 0x000fe20008010209 */
[----:B------:R-:W-:Y:S01]  /*6650*/  ISETP.GE.AND P0, PT, R20, 0x81, PT ;  /* 0x000000811400780c */ /* 0x000fe20003f06270 */
[----:B------:R-:W-:Y:S01]  /*6660*/  ULDC.64 UR20, c[0x0][0x2d0] ;  /* 0x0000b40000147ab9 */ /* 0x000fe20000000a00 */
[----:B------:R-:W-:Y:S01]  /*6670*/  BSSY B0, `(.L_x_2256) ;  /* 0x0000015000007945 */ /* 0x000fe20003800000 */
[----:B------:R-:W-:Y:S01]  /*6680*/  MOV R111, UR18 ;  /* 0x00000012006f7c02 */ /* 0x000fe20008000f00 */
[----:B------:R-:W-:Y:S01]  /*6690*/  UIMAD UR20, UR40, UR20, URZ ;  /* 0x00000014281472a4 */ /* 0x000fe2000f8e023f */
[----:B------:R-:W-:Y:S01]  /*66a0*/  MOV R113, UR18 ;  /* 0x0000001200717c02 */ /* 0x000fe20008000f00 */
[----:B------:R-:W-:Y:S01]  /*66b0*/  ULDC.64 UR18, c[0x0][0x2b0] ;  /* 0x0000ac0000127ab9 */ /* 0x000fe20000000a00 */
[----:B------:R-:W-:Y:S01]  /*66c0*/  FADD.FTZ R21, R21, R125 ;  /* 0x0000007d15157221 */ /* 0x000fe20000010000 */
[----:B------:R-:W-:Y:S01]  /*66d0*/  UIMAD UR18, UR40, UR18, URZ ;  /* 0x00000012281272a4 */ /* 0x000fe2000f8e023f */
[----:B------:R-:W-:Y:S01]  /*66e0*/  IMAD.WIDE R114, R111, 0x4, R114 ;  /* 0x000000046f727825 */ /* 0x000fe200078e0272 */
[----:B------:R-:W-:Y:S01]  /*66f0*/  MOV R111, UR39 ;  /* 0x00000027006f7c02 */ /* 0x000fe20008000f00 */
[----:B------:R-:W-:-:S02]  /*6700*/  UIMAD UR20, UR39, UR21, UR20 ;  /* 0x00000015271472a4 */ /* 0x000fc4000f8e0214 */
[----:B------:R-:W-:Y:S01]  /*6710*/  IMAD.WIDE R118, R113, 0x4, R118 ;  /* 0x0000000471767825 */ /* 0x000fe200078e0276 */
[----:B------:R-:W-:Y:S01]  /*6720*/  MOV R113, UR39 ;  /* 0x0000002700717c02 */ /* 0x000fe20008000f00 */
[----:B------:R-:W-:Y:S02]  /*6730*/  UIMAD UR18, UR39, UR19, UR18 ;  /* 0x00000013271272a4 */ /* 0x000fe4000f8e0212 */
[----:B------:R-:W-:Y:S02]  /*6740*/  IMAD.WIDE.U32 R114, R111, c[0x0][0x2b0], R114 ;  /* 0x0000ac006f727a25 */ /* 0x000fe400078e0072 */
[----:B------:R0:W1:Y:S02]  /*6750*/  LDS R111, [R160.X4+0x6500] ;  /* 0x00650000a06f7984 */ /* 0x0000640000004800 */
[----:B------:R-:W-:Y:S01]  /*6760*/  IMAD.WIDE.U32 R118, R113, c[0x0][0x2d0], R118 ;  /* 0x0000b40071767a25 */ /* 0x000fe200078e0076 */
[----:B------:R-:W-:-:S04]  /*6770*/  IADD3 R115, R115, UR18, RZ ;  /* 0x0000001273737c10 */ /* 0x000fc8000fffe0ff */
[----:B------:R-:W-:Y:S01]  /*6780*/  IADD3 R119, R119, UR20, RZ ;  /* 0x0000001477777c10 */ /* 0x000fe2000fffe0ff */
[----:B------:R-:W-:Y:S05]  /*6790*/  @!P0 BRA `(.L_x_2257) ;  /* 0x0000002000008947 */ /* 0x000fea0003800000 */
[----:B0-----:R0:W-:Y:S04]  /*67a0*/  RED.E.ADD.F32.FTZ.RN.STRONG.GPU [R114.64+-0x1e00], R123 ;  /* 0xffe2007b7200798e */ /* 0x0011e8000c10e7a0 */
[----:B-1----:R0:W-:Y:S02]  /*67b0*/  RED.E.ADD.F32.FTZ.RN.STRONG.GPU [R118.64+-0x1e00], R111 ;  /* 0xffe2006f7600798e */ /* 0x0021e4000c10e7a0 */
.L_x_2257:
[----:B0-----:R-:W-:Y:S05]  /*67c0*/  BSYNC B0 ;  /* 0x0000000000007941 */ /* 0x001fea0003800000 */
.L_x_2256:
        /* <DEDUP_REMOVED lines=12> */
.L_x_2259:
[----:B------:R-:W-:Y:S05]  /*6890*/  BSYNC B0 ;  /* 0x0000000000007941 */ /* 0x000fea0003800000 */
.L_x_2258:
[----:B-1----:R1:W3:Y:S01]  /*68a0*/  LDS R111, [R158.X4+0x6900] ;  /* 0x006900009e6f7984 */ /* 0x0022e20000004800 */
[----:B------:R-:W-:Y:S01]  /*68b0*/  BSSY B0, `(.L_x_2260) ;  /* 0x0000004000007945 */ /* 0x000fe20003800000 */
[----:B------:R-:W-:Y:S05]  /*68c0*/  @!P0 BRA `(.L_x_2261) ;  /* 0x0000002000008947 */ /* 0x000fea0003800000 */
[----:B------:R4:W-:Y:S04]  /*68d0*/  RED.E.ADD.F32.FTZ.RN.STRONG.GPU [R114.64+-0x1a00], R117 ;  /* 0xffe600757200798e */ /* 0x0009e8000c10e7a0 */
[----:B---3--:R4:W-:Y:S02]  /*68e0*/  RED.E.ADD.F32.FTZ.RN.STRONG.GPU [R118.64+-0x1a00], R111 ;  /* 0xffe6006f7600798e */ /* 0x0089e4000c10e7a0 */
.L_x_2261:
[----:B------:R-:W-:Y:S05]  /*68f0*/  BSYNC B0 ;  /* 0x0000000000007941 */ /* 0x000fea0003800000 */
.L_x_2260:
[----:B------:R-:W1:Y:S01]  /*6900*/  LDS R157, [R157.X4+0x6b00] ;  /* 0x006b00009d9d7984 */ /* 0x000e620000004800 */
[----:B------:R-:W-:Y:S01]  /*6910*/  BSSY B0, `(.L_x_2262) ;  /* 0x0000004000007945 */ /* 0x000fe20003800000 */
[----:B------:R-:W-:Y:S05]  /*6920*/  @!P1 BRA `(.L_x_2263) ;  /* 0x0000002000009947 */ /* 0x000fea0003800000 */
[----:B------:R2:W-:Y:S04]  /*6930*/  RED.E.ADD.F32.FTZ.RN.STRONG.GPU [R114.64+-0x1800], R116 ;  /* 0xffe800747200798e */ /* 0x0005e8000c10e7a0 */
[----:B-1----:R2:W-:Y:S02]  /*6940*/  RED.E.ADD.F32.FTZ.RN.STRONG.GPU [R118.64+-0x1800], R157 ;  /* 0xffe8009d7600798e */ /* 0x0025e4000c10e7a0 */
.L_x_2263:
[----:B------:R-:W-:Y:S05]  /*6950*/  BSYNC B0 ;  /* 0x0000000000007941 */ /* 0x000fea0003800000 */
.L_x_2262:
[----:B------:R-:W2:Y:S01]  /*6960*/  LDS R147, [R147.X4+0x6d00] ;  /* 0x006d000093937984 */ /* 0x000ea20000004800 */
[----:B------:R-:W-:Y:S01]  /*6970*/  BSSY B0, `(.L_x_2264) ;  /* 0x0000004000007945 */ /* 0x000fe20003800000 */
[----:B------:R-:W-:Y:S05]  /*6980*/  @!P2 BRA `(.L_x_2265) ;  /* 0x000000200000a947 */ /* 0x000fea0003800000 */
[----:B------:R4:W-:Y:S04]  /*6990*/  RED.E.ADD.F32.FTZ.RN.STRONG.GPU [R114.64+-0x1600], R109 ;  /* 0xffea006d7200798e */ /* 0x0009e8000c10e7a0 */
[----:B--2---:R4:W-:Y:S02]  /*69a0*/  RED.E.ADD.F32.FTZ.RN.STRONG.GPU [R118.64+-0x1600], R147 ;  /* 0xffea00937600798e */ /* 0x0049e4000c10e7a0 */
.L_x_2265:
[----:B------:R-:W-:Y:S05]  /*69b0*/  BSYNC B0 ;  /* 0x0000000000007941 */ /* 0x000fea0003800000 */
.L_x_2264:
[----:B----4-:R4:W3:Y:S01]  /*69c0*/  LDS R109, [R146.X4+0x6f00] ;  /* 0x006f0000926d7984 */ /* 0x0108e20000004800 */
[----:B------:R-:W-:Y:S01]  /*69d0*/  BSSY B0, `(.L_x_2266) ;  /* 0x0000004000007945 */ /* 0x000fe20003800000 */
[----:B------:R-:W-:Y:S05]  /*69e0*/  @!P3 BRA `(.L_x_2267) ;  /* 0x000000200000b947 */ /* 0x000fea0003800000 */
[----:B------:R4:W-:Y:S04]  /*69f0*/  RED.E.ADD.F32.FTZ.RN.STRONG.GPU [R114.64+-0x1400], R108 ;  /* 0xffec006c7200798e */ /* 0x0009e8000c10e7a0 */
[----:B---3--:R4:W-:Y:S02]  /*6a00*/  RED.E.ADD.F32.FTZ.RN.STRONG.GPU [R118.64+-0x1400], R109 ;  /* 0xffec006d7600798e */ /* 0x0089e4000c10e7a0 */
.L_x_2267:
[----:B------:R-:W-:Y:S05]  /*6a10*/  BSYNC B0 ;  /* 0x0000000000007941 */ /* 0x000fea0003800000 */
.L_x_2266:
[----:B------:R-:W4:Y:S01]  /*6a20*/  LDS R145, [R145.X4+0x7100] ;  /* 0x0071000091917984 */ /* 0x000f220000004800 */
[----:B------:R-:W-:Y:S01]  /*6a30*/  BSSY B0, `(.L_x_2268) ;  /* 0x0000004000007945 */ /* 0x000fe20003800000 */
[----:B------:R-:W-:Y:S05]  /*6a40*/  @!P4 BRA `(.L_x_2269) ;  /* 0x000000200000c947 */ /* 0x000fea0003800000 */
[----:B------:R4:W-:Y:S04]  /*6a50*/  RED.E.ADD.F32.FTZ.RN.STRONG.GPU [R114.64+-0x1200], R107 ;  /* 0xffee006b7200798e */ /* 0x0009e8000c10e7a0 */
[----:B----4-:R4:W-:Y:S02]  /*6a60*/  RED.E.ADD.F32.FTZ.RN.STRONG.GPU [R118.64+-0x1200], R145 ;  /* 0xffee00917600798e */ /* 0x0109e4000c10e7a0 */
.L_x_2269:
[----:B------:R-:W-:Y:S05]  /*6a70*/  BSYNC B0 ;  /* 0x0000000000007941 */ /* 0x000fea0003800000 */
.L_x_2268:
[----:B------:R4:W3:Y:S01]  /*6a80*/  LDS R107, [R144.X4+0x7300] ;  /* 0x00730000906b7984 */ /* 0x0008e20000004800 */
[----:B------:R-:W-:Y:S01]  /*6a90*/  BSSY B0, `(.L_x_2270) ;  /* 0x0000004000007945 */ /* 0x000fe20003800000 */
[----:B------:R-:W-:Y:S05]  /*6aa0*/  @!P5 BRA `(.L_x_2271) ;  /* 0x000000200000d947 */ /* 0x000fea0003800000 */
[----:B------:R4:W-:Y:S04]  /*6ab0*/  RED.E.ADD.F32.FTZ.RN.STRONG.GPU [R114.64+-0x1000], R106 ;  /* 0xfff0006a7200798e */ /* 0x0009e8000c10e7a0 */
[----:B---3--:R4:W-:Y:S02]  /*6ac0*/  RED.E.ADD.F32.FTZ.RN.STRONG.GPU [R118.64+-0x1000], R107 ;  /* 0xfff0006b7600798e */ /* 0x0089e4000c10e7a0 */
.L_x_2271:
[----:B------:R-:W-:Y:S05]  /*6ad0*/  BSYNC B0 ;  /* 0x0000000000007941 */ /* 0x000fea0003800000 */
.L_x_2270:
        /* <DEDUP_REMOVED lines=12> */
.L_x_2273:
[----:B------:R-:W-:Y:S05]  /*6ba0*/  BSYNC B0 ;  /* 0x0000000000007941 */ /* 0x000fea0003800000 */
.L_x_2272:
[----:B------:R-:W4:Y:S01]  /*6bb0*/  LDS R139, [R139.X4+0x7700] ;  /* 0x007700008b8b7984 */ /* 0x000f220000004800 */
[----:B------:R-:W-:Y:S01]  /*6bc0*/  BSSY B0, `(.L_x_2274) ;  /* 0x0000004000007945 */ /* 0x000fe20003800000 */
[----:B------:R-:W-:Y:S05]  /*6bd0*/  @!P0 BRA `(.L_x_2275) ;  /* 0x0000002000008947 */ /* 0x000fea0003800000 */
[----:B------:R4:W-:Y:S04]  /*6be0*/  RED.E.ADD.F32.FTZ.RN.STRONG.GPU [R114.64+-0xc00], R104 ;  /* 0xfff400687200798e */ /* 0x0009e8000c10e7a0 */
[----:B----4-:R4:W-:Y:S02]  /*6bf0*/  RED.E.ADD.F32.FTZ.RN.STRONG.GPU [R118.64+-0xc00], R139 ;  /* 0xfff4008b7600798e */ /* 0x0109e4000c10e7a0 */
.L_x_2275:
[----:B------:R-:W-:Y:S05]  /*6c00*/  BSYNC B0 ;  /* 0x0000000000007941 */ /* 0x000fea0003800000 */
.L_x_2274:
[----:B------:R4:W3:Y:S01]  /*6c10*/  LDS R105, [R138.X4+0x7900] ;  /* 0x007900008a697984 */ /* 0x0008e20000004800 */
[----:B------:R-:W-:Y:S01]  /*6c20*/  BSSY B0, `(.L_x_2276) ;  /* 0x0000004000007945 */ /* 0x000fe20003800000 */
[----:B------:R-:W-:Y:S05]  /*6c30*/  @!P1 BRA `(.L_x_2277) ;  /* 0x0000002000009947 */ /* 0x000fea0003800000 */
[----:B------:R4:W-:Y:S04]  /*6c40*/  RED.E.ADD.F32.FTZ.RN.STRONG.GPU [R114.64+-0xa00], R103 ;  /* 0xfff600677200798e */ /* 0x0009e8000c10e7a0 */
[----:B---3--:R4:W-:Y:S02]  /*6c50*/  RED.E.ADD.F32.FTZ.RN.STRONG.GPU [R118.64+-0xa00], R105 ;  /* 0xfff600697600798e */ /* 0x0089e4000c10e7a0 */
.L_x_2277:
[----:B------:R-:W-:Y:S05]  /*6c60*/  BSYNC B0 ;  /* 0x0000000000007941 */ /* 0x000fea0003800000 */
.L_x_2276:
[----:B------:R-:W4:Y:S01]  /*6c70*/  LDS R137, [R137.X4+0x7b00] ;  /* 0x007b000089897984 */ /* 0x000f220000004800 */
[----:B------:R-:W-:Y:S01]  /*6c80*/  BSSY B0, `(.L_x_2278) ;  /* 0x0000004000007945 */ /* 0x000fe20003800000 */
[----:B------:R-:W-:Y:S05]  /*6c90*/  @!P2 BRA `(.L_x_2279) ;  /* 0x000000200000a947 */ /* 0x000fea0003800000 */
[----:B------:R4:W-:Y:S04]  /*6ca0*/  RED.E.ADD.F32.FTZ.RN.STRONG.GPU [R114.64+-0x800], R102 ;  /* 0xfff800667200798e */ /* 0x0009e8000c10e7a0 */
[----:B----4-:R4:W-:Y:S02]  /*6cb0*/  RED.E.ADD.F32.FTZ.RN.STRONG.GPU [R118.64+-0x800], R137 ;  /* 0xfff800897600798e */ /* 0x0109e4000c10e7a0 */
.L_x_2279:
[----:B------:R-:W-:Y:S05]  /*6cc0*/  BSYNC B0 ;  /* 0x0000000000007941 */ /* 0x000fea0003800000 */
.L_x_2278:
[----:B----4-:R4:W3:Y:S01]  /*6cd0*/  LDS R103, [R136.X4+0x7d00] ;  /* 0x007d000088677984 */ /* 0x0108e20000004800 */
[----:B------:R-:W-:Y:S01]  /*6ce0*/  BSSY B0, `(.L_x_2280) ;  /* 0x0000004000007945 */ /* 0x000fe20003800000 */
[----:B------:R-:W-:Y:S05]  /*6cf0*/  @!P3 BRA `(.L_x_2281) ;  /* 0x000000200000b947 */ /* 0x000fea0003800000 */
[----:B------:R4:W-:Y:S04]  /*6d00*/  RED.E.ADD.F32.FTZ.RN.STRONG.GPU [R114.64+-0x600], R101 ;  /* 0xfffa00657200798e */ /* 0x0009e8000c10e7a0 */
[----:B---3--:R4:W-:Y:S02]  /*6d10*/  RED.E.ADD.F32.FTZ.RN.STRONG.GPU [R118.64+-0x600], R103 ;  /* 0xfffa00677600798e */ /* 0x0089e4000c10e7a0 */
.L_x_2281:
[----:B------:R-:W-:Y:S05]  /*6d20*/  BSYNC B0 ;  /* 0x0000000000007941 */ /* 0x000fea0003800000 */
.L_x_2280:
[----:B------:R-:W4:Y:S01]  /*6d30*/  LDS R135, [R135.X4+0x7f00] ;  /* 0x007f000087877984 */ /* 0x000f220000004800 */
[----:B------:R-:W-:Y:S01]  /*6d40*/  BSSY B0, `(.L_x_2282) ;  /* 0x0000004000007945 */ /* 0x000fe20003800000 */
[----:B------:R-:W-:Y:S05]  /*6d50*/  @!P4 BRA `(.L_x_2283) ;  /* 0x000000200000c947 */ /* 0x000fea0003800000 */
[----:B------:R4:W-:Y:S04]  /*6d60*/  RED.E.ADD.F32.FTZ.RN.STRONG.GPU [R114.64+-0x400], R100 ;  /* 0xfffc00647200798e */ /* 0x0009e8000c10e7a0 */
[----:B----4-:R4:W-:Y:S02]  /*6d70*/  RED.E.ADD.F32.FTZ.RN.STRONG.GPU [R118.64+-0x400], R135 ;  /* 0xfffc00877600798e */ /* 0x0109e4000c10e7a0 */
.L_x_2283:
[----:B------:R-:W-:Y:S05]  /*6d80*/  BSYNC B0 ;  /* 0x0000000000007941 */ /* 0x000fea0003800000 */
.L_x_2282:
[----:B----4-:R4:W3:Y:S01]  /*6d90*/  LDS R101, [R134.X4+0x8100] ;  /* 0x0081000086657984 */ /* 0x0108e20000004800 */
[----:B------:R-:W-:Y:S01]  /*6da0*/  BSSY B0, `(.L_x_2284) ;  /* 0x0000004000007945 */ /* 0x000fe20003800000 */
[----:B------:R-:W-:Y:S05]  /*6db0*/  @!P5 BRA `(.L_x_2285) ;  /* 0x000000200000d947 */ /* 0x000fea0003800000 */
[----:B------:R4:W-:Y:S04]  /*6dc0*/  RED.E.ADD.F32.FTZ.RN.STRONG.GPU [R114.64+-0x200], R23 ;  /* 0xfffe00177200798e */ /* 0x0009e8000c10e7a0 */
[----:B---3--:R4:W-:Y:S02]  /*6dd0*/  RED.E.ADD.F32.FTZ.RN.STRONG.GPU [R118.64+-0x200], R101 ;  /* 0xfffe00657600798e */ /* 0x0089e4000c10e7a0 */
.L_x_2285:
[----:B------:R-:W-:Y:S05]  /*6de0*/  BSYNC B0 ;  /* 0x0000000000007941 */ /* 0x000fea0003800000 */
.L_x_2284:
[----:B------:R-:W5:Y:S01]  /*6df0*/  SHFL.DOWN P0, R20, R21, 0x1, 0x1f ;  /* 0x08201f0015147f89 */ /* 0x000f620000000000 */
[----:B------:R-:W-:Y:S01]  /*6e00*/  ISETP.NE.AND P1, PT, R0, RZ, PT ;  /* 0x000000ff0000720c */ /* 0x000fe20003f25270 */
[----:B------:R-:W-:Y:S01]  /*6e10*/  FADD.FTZ R69, R22, R69 ;  /* 0x0000004516457221 */ /* 0x000fe20000010000 */
[----:B------:R-:W-:Y:S01]  /*6e20*/  BSSY B0, `(.L_x_2286) ;  /* 0x0000043000007945 */ /* 0x000fe20003800000 */
[----:B---3--:R-:W3:Y:S01]  /*6e30*/  S2R R103, SR_LANEID ;  /* 0x0000000000677919 */ /* 0x008ee20000000000 */
[----:B------:R-:W-:-:S02]  /*6e40*/  FFMA.FTZ R22, R43, R31, R149 ;  /* 0x0000001f2b167223 */ /* 0x000fc40000010095 */
[----:B------:R-:W-:Y:S02]  /*6e50*/  FFMA.FTZ R126, R47, R27, R126 ;  /* 0x0000001b2f7e7223 */ /* 0x000fe4000001007e */
[----:B------:R-:W-:Y:S02]  /*6e60*/  FADD.FTZ R79, R22, R79 ;  /* 0x0000004f164f7221 */ /* 0x000fe40000010000 */
        /* <DEDUP_REMOVED lines=8> */
[----:B------:R-:W-:Y:S02]  /*6ef0*/  FFMA.FTZ R21, R44, R24, R148 ;  /* 0x000000182c157223 */ /* 0x000fe40000010094 */
[----:B------:R-:W-:Y:S01]  /*6f00*/  FADD.FTZ R75, R126, R75 ;  /* 0x0000004b7e4b7221 */ /* 0x000fe20000010000 */
[----:B----4-:R-:W4:Y:S01]  /*6f10*/  SHFL.DOWN P0, R23, R20, 0x2, 0x1f ;  /* 0x08401f0014177f89 */ /* 0x010f220000000000 */
[----:B------:R-:W-:-:S02]  /*6f20*/  FADD.FTZ R72, R21, R72 ;  /* 0x0000004815487221 */ /* 0x000fc40000010000 */
        /* <DEDUP_REMOVED lines=9> */
[----:B------:R-:W-:Y:S02]  /*6fc0*/  FFMA.FTZ R84, R28, R4, R84 ;  /* 0x000000041c547223 */ /* 0x000fe40000010054 */
[----:B------:R-:W-:Y:S02]  /*6fd0*/  FFMA.FTZ R99, R35, R11, R99 ;  /* 0x0000000b23637223 */ /* 0x000fe40000010063 */
[----:B----4-:R-:W-:-:S02]  /*6fe0*/  @P0 FADD R23, R20, R23 ;  /* 0x0000001714170221 */ /* 0x010fc40000000000 */
[----:B------:R-:W-:Y:S02]  /*6ff0*/  FFMA.FTZ R20, R41, R29, R151 ;  /* 0x0000001d29147223 */ /* 0x000fe40000010097 */
[----:B------:R-:W-:Y:S01]  /*7000*/  FFMA.FTZ R98, R34, R10, R98 ;  /* 0x0000000a22627223 */ /* 0x000fe20000010062 */
[----:B------:R-:W4:Y:S01]  /*7010*/  SHFL.DOWN P0, R100, R23, 0x4, 0x1f ;  /* 0x08801f0017647f89 */ /* 0x000f220000000000 */
[----:B------:R-:W-:Y:S02]  /*7020*/  FADD.FTZ R77, R20, R77 ;  /* 0x0000004d144d7221 */ /* 0x000fe40000010000 */
[----:B------:R-:W-:Y:S02]  /*7030*/  FFMA.FTZ R20, R37, R33, R155 ;  /* 0x0000002125147223 */ /* 0x000fe4000001009b */
[----:B------:R-:W-:Y:S02]  /*7040*/  FFMA.FTZ R97, R33, R9, R97 ;  /* 0x0000000921617223 */ /* 0x000fe40000010061 */
[----:B------:R-:W-:-:S02]  /*7050*/  FADD.FTZ R83, R22, R83 ;  /* 0x0000005316537221 */ /* 0x000fc40000010000 */
[----:B------:R-:W-:Y:S02]  /*7060*/  FFMA.FTZ R96, R32, R8, R96 ;  /* 0x0000000820607223 */ /* 0x000fe40000010060 */
[----:B------:R-:W-:Y:S02]  /*7070*/  FADD.FTZ R81, R20, R81 ;  /* 0x0000005114517221 */ /* 0x000fe40000010000 */
[----:B------:R-:W-:Y:S02]  /*7080*/  FADD.FTZ R80, R21, R80 ;  /* 0x0000005015507221 */ /* 0x000fe40000010000 */
[----:B----4-:R-:W-:Y:S02]  /*7090*/  @P0 FADD R100, R23, R100 ;  /* 0x0000006417640221 */ /* 0x010fe40000000000 */
[----:B------:R-:W-:-:S03]  /*70a0*/  FFMA.FTZ R23, R42, R30, R150 ;  /* 0x0000001e2a177223 */ /* 0x000fc60000010096 */
[----:B------:R-:W4:Y:S01]  /*70b0*/  SHFL.DOWN P0, R101, R100, 0x8, 0x1f ;  /* 0x09001f0064657f89 */ /* 0x000f220000000000 */
[----:B------:R-:W-:Y:S02]  /*70c0*/  FADD.FTZ R78, R23, R78 ;  /* 0x0000004e174e7221 */ /* 0x000fe40000010000 */
[----:B------:R-:W-:-:S04]  /*70d0*/  FFMA.FTZ R23, R38, R34, R154 ;  /* 0x0000002226177223 */ /* 0x000fc8000001009a */
[----:B------:R-:W-:Y:S02]  /*70e0*/  FADD.FTZ R82, R23, R82 ;  /* 0x0000005217527221 */ /* 0x000fe40000010000 */
[----:B----4-:R-:W-:-:S05]  /*70f0*/  @P0 FADD R101, R100, R101 ;  /* 0x0000006564650221 */ /* 0x010fca0000000000 */
[----:B------:R-:W4:Y:S02]  /*7100*/  SHFL.DOWN P0, R102, R101, 0x10, 0x1f ;  /* 0x0a001f0065667f89 */ /* 0x000f240000000000 */
[----:B----4-:R-:W-:Y:S01]  /*7110*/  @P0 FADD R102, R101, R102 ;  /* 0x0000006665660221 */ /* 0x010fe20000000000 */
[----:B---3--:R-:W-:Y:S02]  /*7120*/  ISETP.NE.AND P0, PT, R103, RZ, PT ;  /* 0x000000ff6700720c */ /* 0x008fe40003f05270 */
[----:B------:R-:W-:-:S04]  /*7130*/  SHF.R.S32.HI R103, RZ, 0x1f, R0 ;  /* 0x0000001fff677819 */ /* 0x000fc80000011400 */
[----:B------:R-:W-:-:S04]  /*7140*/  LEA.HI R103, R103, R0, RZ, 0x5 ;  /* 0x0000000067677211 */ /* 0x000fc800078f28ff */
[----:B------:R-:W-:-:S05]  /*7150*/  SHF.R.S32.HI R103, RZ, 0x5, R103 ;  /* 0x00000005ff677819 */ /* 0x000fca0000011467 */
[----:B------:R3:W-:Y:S04]  /*7160*/  @!P0 STS [R103.X4+0x8404], R102 ;  /* 0x0084046667008388 */ /* 0x0007e80000004800 */
[----:B------:R-:W-:Y:S06]  /*7170*/  BAR.SYNC.DEFER_BLOCKING 0x0 ;  /* 0x0000000000007b1d */ /* 0x000fec0000010000 */
[----:B------:R-:W-:Y:S05]  /*7180*/  @P1 BRA `(.L_x_2287) ;  /* 0x000000c000001947 */ /* 0x000fea0003800000 */
[----:B---3--:R-:W-:Y:S01]  /*7190*/  ULDC UR18, c[0x0][0x174] ;  /* 0x00005d0000127ab9 */ /* 0x008fe20000000800 */
[----:B------:R-:W3:Y:S01]  /*71a0*/  LDS.64 R20, [0x8408] ;  /* 0x00840800ff147984 */ /* 0x000ee20000000a00 */
[----:B------:R-:W-:-:S02]  /*71b0*/  UISETP.NE.AND UP0, UPT, UR23, UR18, UPT ;  /* 0x000000121700728c */ /* 0x000fc4000bf05270 */
[----:B------:R-:W-:Y:S01]  /*71c0*/  USHF.L.U32 UR18, UR7, 0x2, URZ ;  /* 0x0000000207127899 */ /* 0x000fe2000800063f */
[----:B------:R-:W4:Y:S03]  /*71d0*/  LDS R23, [0x8410] ;  /* 0x00841000ff177984 */ /* 0x000f260000000800 */
[----:B------:R-:W-:-:S13]  /*71e0*/  PLOP3.LUT P0, PT, PT, PT, UP0, 0x80, 0x0 ;  /* 0x000000000000781c */ /* 0x000fda0003f0f008 */
[----:B------:R-:W5:Y:S01]  /*71f0*/  @P0 LDS R25, [UR18+0xa050] ;  /* 0x00a05012ff190984 */ /* 0x000f620008000800 */
[----:B---3--:R-:W-:-:S04]  /*7200*/  FADD.FTZ R20, R102, R20 ;  /* 0x0000001466147221 */ /* 0x008fc80000010000 */
[----:B------:R-:W-:-:S04]  /*7210*/  FADD.FTZ R20, R21, R20 ;  /* 0x0000001415147221 */ /* 0x000fc80000010000 */
[----:B----4-:R-:W-:-:S04]  /*7220*/  FADD.FTZ R102, R20, R23 ;  /* 0x0000001714667221 */ /* 0x010fc80000010000 */
[----:B-----5:R-:W-:-:S05]  /*7230*/  @P0 FADD.FTZ R102, R102, R25 ;  /* 0x0000001966660221 */ /* 0x020fca0000010000 */
[----:B------:R3:W-:Y:S02]  /*7240*/  STS [UR18+0xa050], R102 ;  /* 0x00a05066ff007988 */ /* 0x0007e40008000812 */
.L_x_2287:
[----:B---3--:R-:W-:Y:S05]  /*7250*/  BSYNC B0 ;  /* 0x0000000000007941 */ /* 0x008fea0003800000 */
.L_x_2286:
[----:B------:R-:W-:Y:S02]  /*7260*/  UIADD3 UR7, UR7, 0x1, URZ ;  /* 0x0000000107077890 */ /* 0x000fe4000fffe03f */
[----:B------:R-:W-:Y:S02]  /*7270*/  ULDC UR18, c[0x0][0x16c] ;  /* 0x00005b0000127ab9 */ /* 0x000fe40000000800 */
[----:B------:R-:W-:Y:S02]  /*7280*/  UISETP.GE.AND UP0, UPT, UR7, UR18, UPT ;  /* 0x000000120700728c */ /* 0x000fe4000bf06270 */
[----:B------:R-:W-:-:S04]  /*7290*/  UIADD3 UR8, UP1, UR8, 0x1, URZ ;  /* 0x0000000108087890 */ /* 0x000fc8000ff3e03f */
[----:B------:R-:W-:Y:S01]  /*72a0*/  PLOP3.LUT P0, PT, PT, PT, UP0, 0x80, 0x0 ;  /* 0x000000000000781c */ /* 0x000fe20003f0f008 */
[----:B------:R-:W-:-:S12]  /*72b0*/  UIADD3.X UR9, URZ, UR9, URZ, UP1, !UPT ;  /* 0x000000093f097290 */ /* 0x000fd80008ffe43f */
[----:B012---:R-:W-:Y:S01]  /*72c0*/  @P0 CALL.REL.NOINC `(.L_x_2240) ;  /* 0x0000001000000944 */ /* 0x007fe20003c00000 */
[----:B------:R-:W-:Y:S05]  /*72d0*/  BRA `(.L_x_2288) ;  /* 0xffffc33000007947 */ /* 0x000fea000383ffff */
.L_x_2240:
[----:B0-----:R-:W2:Y:S04]  /*72e0*/  LDL.LU.64 R20, [R1+0x20] ;  /* 0x0000200001147983 */ /* 0x001ea80000300a00 */
[----:B------:R-:W-:Y:S06]  /*72f0*/  BAR.SYNC.DEFER_BLOCKING 0x0 ;  /* 0x0000000000007b1d */ /* 0x000fec0000010000 */
[----:B------:R-:W0:Y:S01]  /*7300*/  S2R R28, SR_LANEID ;  /* 0x00000000001c7919 */ /* 0x000e220000000000 */
[----:B------:R-:W-:-:S02]  /*7310*/  UIADD3 UR7, UR23, -0x1, URZ ;  /* 0xffffffff17077890 */ /* 0x000fc4000fffe03f */
[----:B------:R-:W-:Y:S01]  /*7320*/  ULDC.64 UR20, c[0x0][0x2d8] ;  /* 0x0000b60000147ab9 */ /* 0x000fe20000000a00 */
[----:B------:R-:W-:Y:S01]  /*7330*/  SHF.L.U32 R32, R0, 0x2, RZ ;  /* 0x0000000200207819 */ /* 0x000fe200000006ff */
[----:B------:R-:W-:Y:S01]  /*7340*/  ULDC.64 UR40, c[0x0][0x2f8] ;  /* 0x0000be0000287ab9 */ /* 0x000fe20000000a00 */
[----:B--2---:R1:W2:Y:S04]  /*7350*/  LDG.E.128 R4, [R20.64] ;  /* 0x0000002014047981 */ /* 0x0042a8000c1e1d00 */
[----:B------:R1:W3:Y:S04]  /*7360*/  LDG.E.128 R12, [R20.64+0x200] ;  /* 0x00020020140c7981 */ /* 0x0002e8000c1e1d00 */
[----:B------:R1:W4:Y:S04]  /*7370*/  LDG.E.128 R16, [R20.64+0x400] ;  /* 0x0004002014107981 */ /* 0x000328000c1e1d00 */
[----:B-1----:R-:W5:Y:S04]  /*7380*/  LDG.E.128 R20, [R20.64+0x600] ;  /* 0x0006002014147981 */ /* 0x002f68000c1e1d00 */
[----:B--2---:R-:W-:Y:S04]  /*7390*/  STS.128 [R2], R4 ;  /* 0x0000000402007388 */ /* 0x004fe80000000c00 */
[----:B---3--:R-:W-:Y:S04]  /*73a0*/  STS.128 [R2+0x200], R12 ;  /* 0x0002000c02007388 */ /* 0x008fe80000000c00 */
[----:B----4-:R-:W-:Y:S04]  /*73b0*/  STS.128 [R2+0x400], R16 ;  /* 0x0004001002007388 */ /* 0x010fe80000000c00 */
[----:B-----5:R-:W-:Y:S01]  /*73c0*/  STS.128 [R2+0x600], R20 ;  /* 0x0006001402007388 */ /* 0x020fe20000000c00 */
[----:B------:R-:W-:-:S06]  /*73d0*/  NOP ;  /* 0x0000000000007918 */ /* 0x000fcc0000000000 */
[----:B------:R-:W1:Y:S04]  /*73e0*/  LDS.128 R24, [R3+0x10] ;  /* 0x0000100003187984 */ /* 0x000e680000000c00 */
[----:B------:R-:W2:Y:S04]  /*73f0*/  LDS.128 R8, [R3+0x20] ;  /* 0x0000200003087984 */ /* 0x000ea80000000c00 */
[----:B------:R-:W3:Y:S01]  /*7400*/  LDS.128 R4, [R3+0x30] ;  /* 0x0000300003047984 */ /* 0x000ee20000000c00 */
[----:B-1----:R-:W-:Y:S02]  /*7410*/  FADD.FTZ R25, R25, UR5 ;  /* 0x0000000519197e21 */ /* 0x002fe40008010000 */
[----:B------:R-:W-:-:S02]  /*7420*/  FADD.FTZ R24, R24, UR5 ;  /* 0x0000000518187e21 */ /* 0x000fc40008010000 */
[----:B--2---:R-:W-:Y:S01]  /*7430*/  FADD.FTZ R15, R8, UR5 ;  /* 0x00000005080f7e21 */ /* 0x004fe20008010000 */
[----:B------:R-:W-:Y:S01]  /*7440*/  FSETP.GTU.FTZ.AND P3, PT, R25, 20, PT ;  /* 0x41a000001900780b */ /* 0x000fe20003f7c000 */
[----:B------:R-:W-:Y:S01]  /*7450*/  FADD.FTZ R9, R9, UR5 ;  /* 0x0000000509097e21 */ /* 0x000fe20008010000 */
[----:B------:R-:W-:Y:S01]  /*7460*/  FSETP.GTU.FTZ.AND P2, PT, R24, 20, PT ;  /* 0x41a000001800780b */ /* 0x000fe20003f5c000 */
[----:B---3--:R-:W-:Y:S01]  /*7470*/  FADD.FTZ R16, R4, UR5 ;  /* 0x0000000504107e21 */ /* 0x008fe20008010000 */
[----:B------:R-:W-:Y:S01]  /*7480*/  FSETP.GTU.FTZ.AND P6, PT, R15, 20, PT ;  /* 0x41a000000f00780b */ /* 0x000fe20003fdc000 */
[----:B------:R-:W-:Y:S01]  /*7490*/  FADD.FTZ R18, R6, UR5 ;  /* 0x0000000506127e21 */ /* 0x000fe20008010000 */
[----:B------:R-:W-:Y:S01]  /*74a0*/  FSETP.GTU.FTZ.AND P0, PT, R9, 20, PT ;  /* 0x41a000000900780b */ /* 0x000fe20003f1c000 */
[----:B------:R-:W-:Y:S02]  /*74b0*/  FADD.FTZ R10, R10, UR5 ;  /* 0x000000050a0a7e21 */ /* 0x000fe40008010000 */
[----:B------:R-:W-:-:S02]  /*74c0*/  FADD.FTZ R11, R11, UR5 ;  /* 0x000000050b0b7e21 */ /* 0x000fc40008010000 */
[----:B------:R-:W-:Y:S01]  /*74d0*/  FADD.FTZ R26, R26, UR5 ;  /* 0x000000051a1a7e21 */ /* 0x000fe20008010000 */
[----:B------:R-:W-:Y:S01]  /*74e0*/  FSETP.GTU.FTZ.AND P1, PT, R10, 20, PT ;  /* 0x41a000000a00780b */ /* 0x000fe20003f3c000 */
[----:B------:R-:W-:Y:S02]  /*74f0*/  @!P3 FMUL.FTZ R8, R25, -1.4426950216293334961 ;  /* 0xbfb8aa3b1908b820 */ /* 0x000fe40000410000 */
[----:B------:R-:W-:Y:S01]  /*7500*/  @!P2 FMUL.FTZ R12, R24, -1.4426950216293334961 ;  /* 0xbfb8aa3b180ca820 */ /* 0x000fe20000410000 */
[----:B------:R-:W-:Y:S01]  /*7510*/  FSETP.GTU.FTZ.AND P4, PT, R26, 20, PT ;  /* 0x41a000001a00780b */ /* 0x000fe20003f9c000 */
[----:B------:R-:W-:Y:S02]  /*7520*/  @!P6 FMUL.FTZ R15, R15, -1.4426950216293334961 ;  /* 0xbfb8aa3b0f0fe820 */ /* 0x000fe40000410000 */
[----:B------:R-:W1:Y:S01]  /*7530*/  @!P3 MUFU.EX2 R8, R8 ;  /* 0x000000080008b308 */ /* 0x000e620000000800 */
[----:B------:R-:W-:Y:S02]  /*7540*/  FADD.FTZ R27, R27, UR5 ;  /* 0x000000051b1b7e21 */ /* 0x000fe40008010000 */
[----:B------:R-:W-:Y:S01]  /*7550*/  @!P0 FMUL.FTZ R9, R9, -1.4426950216293334961 ;  /* 0xbfb8aa3b09098820 */ /* 0x000fe20000410000 */
[----:B------:R-:W-:Y:S01]  /*7560*/  USHF.L.U32 UR8, UR7, 0xb, URZ ;  /* 0x0000000b07087899 */ /* 0x000fe2000800063f */
[----:B------:R-:W-:Y:S01]  /*7570*/  FADD.FTZ R7, R7, UR5 ;  /* 0x0000000507077e21 */ /* 0x000fe20008010000 */
[----:B------:R-:W-:Y:S01]  /*7580*/  FSETP.GTU.FTZ.AND P5, PT, R27, 20, PT ;  /* 0x41a000001b00780b */ /* 0x000fe20003fbc000 */
[----:B------:R-:W-:Y:S01]  /*7590*/  @!P1 FMUL.FTZ R4, R10, -1.4426950216293334961 ;  /* 0xbfb8aa3b0a049820 */ /* 0x000fe20000410000 */
[----:B------:R-:W2:Y:S02]  /*75a0*/  @!P6 MUFU.EX2 R15, R15 ;  /* 0x0000000f000fe308 */ /* 0x000ea40000000800 */
[----:B------:R-:W-:-:S02]  /*75b0*/  @!P4 FMUL.FTZ R13, R26, -1.4426950216293334961 ;  /* 0xbfb8aa3b1a0dc820 */ /* 0x000fc40000410000 */
[----:B-1----:R-:W-:-:S04]  /*75c0*/  @!P3 FADD.FTZ R8, R8, 1 ;  /* 0x3f8000000808b421 */ /* 0x002fc80000010000 */
[----:B------:R-:W1:Y:S03]  /*75d0*/  @!P2 MUFU.EX2 R12, R12 ;  /* 0x0000000c000ca308 */ /* 0x000e660000000800 */
[----:B------:R-:W-:Y:S02]  /*75e0*/  @!P5 FMUL.FTZ R14, R27, -1.4426950216293334961 ;  /* 0xbfb8aa3b1b0ed820 */ /* 0x000fe40000410000 */
[----:B--2---:R-:W-:-:S03]  /*75f0*/  @!P6 FADD.FTZ R15, R15, 1 ;  /* 0x3f8000000f0fe421 */ /* 0x004fc60000010000 */
[----:B------:R-:W2:Y:S08]  /*7600*/  @!P3 MUFU.RCP R8, R8 ;  /* 0x000000080008b308 */ /* 0x000eb00000001000 */
[----:B------:R-:W3:Y:S01]  /*7610*/  @!P6 MUFU.RCP R15, R15 ;  /* 0x0000000f000fe308 */ /* 0x000ee20000001000 */
[----:B-1----:R-:W-:Y:S02]  /*7620*/  @!P2 FADD.FTZ R12, R12, 1 ;  /* 0x3f8000000c0ca421 */ /* 0x002fe40000010000 */
[----:B--2---:R-:W-:Y:S01]  /*7630*/  @!P3 FMUL.FTZ R77, R77, R8 ;  /* 0x000000084d4db220 */ /* 0x004fe20000410000 */
[----:B------:R-:W-:-:S04]  /*7640*/  FSETP.GTU.FTZ.AND P3, PT, R16, 20, PT ;  /* 0x41a000001000780b */ /* 0x000fc80003f7c000 */
[----:B------:R-:W1:Y:S01]  /*7650*/  @!P2 MUFU.RCP R17, R12 ;  /* 0x0000000c0011a308 */ /* 0x000e620000001000 */
[----:B---3--:R-:W-:Y:S01]  /*7660*/  @!P6 FMUL.FTZ R72, R72, R15 ;  /* 0x0000000f4848e220 */ /* 0x008fe20000410000 */
[----:B------:R-:W-:-:S06]  /*7670*/  UIMAD UR18, UR36, UR20, URZ ;  /* 0x00000014241272a4 */ /* 0x000fcc000f8e023f */
[----:B------:R-:W2:Y:S01]  /*7680*/  @!P0 MUFU.EX2 R12, R9 ;  /* 0x00000009000c8308 */ /* 0x000ea20000000800 */
[----:B------:R-:W-:Y:S01]  /*7690*/  USHF.R.S32.HI UR9, URZ, 0x1f, UR8 ;  /* 0x0000001f3f097899 */ /* 0x000fe20008011408 */
[----:B------:R-:W-:Y:S01]  /*76a0*/  FSETP.GTU.FTZ.AND P6, PT, R7, 20, PT ;  /* 0x41a000000700780b */ /* 0x000fe20003fdc000 */
[----:B------:R-:W-:Y:S02]  /*76b0*/  @!P3 FMUL.FTZ R6, R16, -1.4426950216293334961 ;  /* 0xbfb8aa3b1006b820 */ /* 0x000fe40000410000 */
[----:B-1----:R-:W-:Y:S01]  /*76c0*/  @!P2 FMUL.FTZ R76, R76, R17 ;  /* 0x000000114c4ca220 */ /* 0x002fe20000410000 */
[----:B------:R-:W-:-:S03]  /*76d0*/  FSETP.GTU.FTZ.AND P2, PT, R11, 20, PT ;  /* 0x41a000000b00780b */ /* 0x000fc60003f5c000 */
[----:B------:R-:W1:Y:S01]  /*76e0*/  @!P3 MUFU.EX2 R6, R6 ;  /* 0x000000060006b308 */ /* 0x000e620000000800 */
[----:B------:R-:W-:-:S07]  /*76f0*/  FADD.FTZ R17, R5, UR5 ;  /* 0x0000000505117e21 */ /* 0x000fce0008010000 */
[----:B------:R-:W3:Y:S01]  /*7700*/  @!P4 MUFU.EX2 R13, R13 ;  /* 0x0000000d000dc308 */ /* 0x000ee20000000800 */
[----:B--2---:R-:W-:-:S07]  /*7710*/  @!P0 FADD.FTZ R12, R12, 1 ;  /* 0x3f8000000c0c8421 */ /* 0x004fce0000010000 */
[----:B------:R-:W2:Y:S01]  /*7720*/  @!P5 MUFU.EX2 R14, R14 ;  /* 0x0000000e000ed308 */ /* 0x000ea20000000800 */
[----:B-1----:R-:W-:Y:S02]  /*7730*/  @!P3 FADD.FTZ R6, R6, 1 ;  /* 0x3f8000000606b421 */ /* 0x002fe40000010000 */
[----:B------:R-:W-:Y:S02]  /*7740*/  @!P2 FMUL.FTZ R5, R11, -1.4426950216293334961 ;  /* 0xbfb8aa3b0b05a820 */ /* 0x000fe40000410000 */
[----:B------:R-:W1:Y:S03]  /*7750*/  LDS.128 R8, [R3] ;  /* 0x0000000003087984 */ /* 0x000e660000000c00 */
[----:B------:R-:W4:Y:S01]  /*7760*/  @!P1 MUFU.EX2 R4, R4 ;  /* 0x0000000400049308 */ /* 0x000f220000000800 */
[----:B---3--:R-:W-:Y:S01]  /*7770*/  @!P4 FADD.FTZ R13, R13, 1 ;  /* 0x3f8000000d0dc421 */ /* 0x008fe20000010000 */
[----:B------:R-:W-:Y:S01]  /*7780*/  UIMAD UR39, UR37, UR21, UR18 ;  /* 0x00000015252772a4 */ /* 0x000fe2000f8e0212 */
[----:B------:R-:W-:-:S05]  /*7790*/  @!P6 FMUL.FTZ R7, R7, -1.4426950216293334961 ;  /* 0xbfb8aa3b0707e820 */ /* 0x000fca0000410000 */
[----:B------:R-:W3:Y:S01]  /*77a0*/  @!P3 MUFU.RCP R15, R6 ;  /* 0x00000006000fb308 */ /* 0x000ee20000001000 */
[----:B--2---:R-:W-:-:S07]  /*77b0*/  @!P5 FADD.FTZ R14, R14, 1 ;  /* 0x3f8000000e0ed421 */ /* 0x004fce0000010000 */
[----:B------:R-:W2:Y:S01]  /*77c0*/  @!P2 MUFU.EX2 R5, R5 ;  /* 0x000000050005a308 */ /* 0x000ea20000000800 */
[----:B----4-:R-:W-:-:S07]  /*77d0*/  @!P1 FADD.FTZ R4, R4, 1 ;  /* 0x3f80000004049421 */ /* 0x010fce0000010000 */
[----:B------:R-:W4:Y:S01]  /*77e0*/  @!P4 MUFU.RCP R13, R13 ;  /* 0x0000000d000dc308 */ /* 0x000f220000001000 */
[----:B---3--:R-:W-:-:S07]  /*77f0*/  @!P3 FMUL.FTZ R68, R68, R15 ;  /* 0x0000000f4444b220 */ /* 0x008fce0000410000 */
[----:B------:R-:W3:Y:S01]  /*7800*/  @!P0 MUFU.RCP R12, R12 ;  /* 0x0000000c000c8308 */ /* 0x000ee20000001000 */
[----:B------:R-:W5:Y:S01]  /*7810*/  LDL.LU R15, [R1+0x28] ;  /* 0x00002800010f7983 */ /* 0x000f620000300800 */
[----:B--2---:R-:W-:Y:S02]  /*7820*/  @!P2 FADD.FTZ R5, R5, 1 ;  /* 0x3f8000000505a421 */ /* 0x004fe40000010000 */
[----:B-1----:R-:W-:Y:S02]  /*7830*/  FADD.FTZ R10, R10, UR5 ;  /* 0x000000050a0a7e21 */ /* 0x002fe40008010000 */
[----:B------:R-:W-:Y:S02]  /*7840*/  FADD.FTZ R8, R8, UR5 ;  /* 0x0000000508087e21 */ /* 0x000fe40008010000 */
[----:B------:R1:W2:Y:S01]  /*7850*/  @!P2 MUFU.RCP R16, R5 ;  /* 0x000000050010a308 */ /* 0x0002a20000001000 */
[----:B----4-:R-:W-:Y:S01]  /*7860*/  @!P4 FMUL.FTZ R78, R78, R13 ;  /* 0x0000000d4e4ec220 */ /* 0x010fe20000410000 */
[----:B------:R-:W-:Y:S01]  /*7870*/  FSETP.GTU.FTZ.AND P4, PT, R17, 20, PT ;  /* 0x41a000001100780b */ /* 0x000fe20003f9c000 */
[----:B------:R-:W-:Y:S01]  /*7880*/  FADD.FTZ R11, R11, UR5 ;  /* 0x000000050b0b7e21 */ /* 0x000fe20008010000 */
[----:B------:R-:W-:-:S02]  /*7890*/  UIMAD.WIDE.U32 UR20, UR37, UR20, UR8 ;  /* 0x00000014251472a5 */ /* 0x000fc4000f8e0008 */
[----:B------:R-:W-:Y:S02]  /*78a0*/  ULDC.64 UR18, c[0x0][0x2e0] ;  /* 0x0000b80000127ab9 */ /* 0x000fe40000000a00 */
[----:B------:R-:W4:Y:S01]  /*78b0*/  @!P5 MUFU.RCP R14, R14 ;  /* 0x0000000e000ed308 */ /* 0x000f220000001000 */
[----:B-1----:R-:W-:Y:S01]  /*78c0*/  SHF.L.U32 R5, R0, 0x2, RZ ;  /* 0x0000000200057819 */ /* 0x002fe200000006ff */
[----:B---3--:R-:W-:Y:S01]  /*78d0*/  @!P0 FMUL.FTZ R73, R73, R12 ;  /* 0x0000000c49498220 */ /* 0x008fe20000410000 */
[----:B------:R-:W-:Y:S02]  /*78e0*/  FSETP.GTU.FTZ.AND P0, PT, R8, 20, PT ;  /* 0x41a000000800780b */ /* 0x000fe40003f1c000 */
[----:B------:R-:W-:Y:S02]  /*78f0*/  LOP3.LUT R6, R5, 0xffffff80, RZ, 0xc0, !PT ;  /* 0xffffff8005067812 */ /* 0x000fe400078ec0ff */
[----:B------:R-:W-:Y:S01]  /*7900*/  @!P4 FMUL.FTZ R13, R17, -1.4426950216293334961 ;  /* 0xbfb8aa3b110dc820 */ /* 0x000fe20000410000 */
[----:B------:R1:W3:Y:S01]  /*7910*/  @!P1 MUFU.RCP R3, R4 ;  /* 0x0000000400039308 */ /* 0x0002e20000001000 */
[----:B--2---:R-:W-:Y:S01]  /*7920*/  @!P2 FMUL.FTZ R75, R75, R16 ;  /* 0x000000104b4ba220 */ /* 0x004fe20000410000 */
[----:B------:R-:W-:-:S02]  /*7930*/  FSETP.GTU.FTZ.AND P2, PT, R10, 20, PT ;  /* 0x41a000000a00780b */ /* 0x000fc40003f5c000 */
[----:B------:R-:W-:Y:S01]  /*7940*/  FSETP.GTU.FTZ.AND P3, PT, R11, 20, PT ;  /* 0x41a000000b00780b */ /* 0x000fe20003f7c000 */
[----:B----4-:R-:W-:Y:S01]  /*7950*/  @!P5 FMUL.FTZ R79, R79, R14 ;  /* 0x0000000e4f4fd220 */ /* 0x010fe20000410000 */
[----:B------:R-:W-:Y:S01]  /*7960*/  FSETP.GTU.FTZ.AND P5, PT, R18, 20, PT ;  /* 0x41a000001200780b */ /* 0x000fe20003fbc000 */
[----:B-1----:R-:W-:Y:S01]  /*7970*/  FADD.FTZ R4, R9, UR5 ;  /* 0x0000000509047e21 */ /* 0x002fe20008010000 */
[----:B------:R-:W-:Y:S01]  /*7980*/  UIADD3 UR21, UR21, UR39, URZ ;  /* 0x0000002715157290 */ /* 0x000fe2000fffe03f */
[----:B------:R-:W-:Y:S01]  /*7990*/  LOP3.LUT R32, R32, 0xffffff80, RZ, 0xc0, !PT ;  /* 0xffffff8020207812 */ /* 0x000fe200078ec0ff */
[----:B------:R-:W-:Y:S05]  /*79a0*/  @!P4 MUFU.EX2 R13, R13 ;  /* 0x0000000d000dc308 */ /* 0x000fea0000000800 */
[----:B------:R-:W-:Y:S01]  /*79b0*/  @!P2 FMUL.FTZ R5, R10, -1.4426950216293334961 ;  /* 0xbfb8aa3b0a05a820 */ /* 0x000fe20000410000 */
[----:B0-----:R-:W-:Y:S01]  /*79c0*/  LEA R10, R28, R6, 0x2 ;  /* 0x000000061c0a7211 */ /* 0x001fe200078e10ff */
[----:B------:R-:W-:Y:S01]  /*79d0*/  BAR.SYNC.DEFER_BLOCKING 0x0 ;  /* 0x0000000000007b1d */ /* 0x000fe20000010000 */
[----:B---3--:R-:W-:Y:S01]  /*79e0*/  @!P1 FMUL.FTZ R74, R74, R3 ;  /* 0x000000034a4a9220 */ /* 0x008fe20000410000 */
[----:B------:R-:W-:Y:S01]  /*79f0*/  FSETP.GTU.FTZ.AND P1, PT, R4, 20, PT ;  /* 0x41a000000400780b */ /* 0x000fe20003f3c000 */
[----:B------:R-:W-:-:S02]  /*7a00*/  @!P0 FMUL.FTZ R3, R8, -1.4426950216293334961 ;  /* 0xbfb8aa3b08038820 */ /* 0x000fc40000410000 */
[----:B------:R-:W-:Y:S01]  /*7a10*/  @!P5 FMUL.FTZ R14, R18, -1.4426950216293334961 ;  /* 0xbfb8aa3b120ed820 */ /* 0x000fe20000410000 */
[----:B------:R-:W-:Y:S01]  /*7a20*/  UIMAD UR39, UR16, UR18, URZ ;  /* 0x00000012102772a4 */ /* 0x000fe2000f8e023f */
[----:B------:R-:W-:Y:S08]  /*7a30*/  @!P2 MUFU.EX2 R5, R5 ;  /* 0x000000050005a308 */ /* 0x000ff00000000800 */
[----:B------:R-:W-:Y:S01]  /*7a40*/  @!P1 FMUL.FTZ R4, R4, -1.4426950216293334961 ;  /* 0xbfb8aa3b04049820 */ /* 0x000fe20000410000 */
[----:B------:R-:W0:Y:S01]  /*7a50*/  @!P0 MUFU.EX2 R3, R3 ;  /* 0x0000000300038308 */ /* 0x000e220000000800 */
[----:B------:R-:W-:Y:S07]  /*7a60*/  STS.128 [R10.X16], R96 ;  /* 0x000000600a007388 */ /* 0x000fee000000cc00 */
[----:B------:R-:W1:Y:S01]  /*7a70*/  @!P1 MUFU.EX2 R4, R4 ;  /* 0x0000000400049308 */ /* 0x000e620000000800 */
[----:B------:R-:W-:Y:S04]  /*7a80*/  STS.128 [R10.X16+0x10], R84 ;  /* 0x000010540a007388 */ /* 0x000fe8000000cc00 */
[----:B------:R-:W-:Y:S03]  /*7a90*/  STS.128 [R10.X16+0x20], R88 ;  /* 0x000020580a007388 */ /* 0x000fe6000000cc00 */
[----:B------:R2:W-:Y:S01]  /*7aa0*/  @!P6 MUFU.EX2 R9, R7 ;  /* 0x000000070009e308 */ /* 0x0005e20000000800 */
[----:B------:R-:W-:Y:S01]  /*7ab0*/  STS.128 [R10.X16+0x30], R92 ;  /* 0x0000305c0a007388 */ /* 0x000fe2000000cc00 */
[----:B------:R-:W-:-:S06]  /*7ac0*/  NOP ;  /* 0x0000000000007918 */ /* 0x000fcc0000000000 */
[----:B------:R-:W3:Y:S01]  /*7ad0*/  LDS.128 R16, [R2] ;  /* 0x0000000002107984 */ /* 0x000ee20000000c00 */
[----:B------:R-:W-:Y:S01]  /*7ae0*/  @!P3 FMUL.FTZ R6, R11, -1.4426950216293334961 ;  /* 0xbfb8aa3b0b06b820 */ /* 0x000fe20000410000 */
[----:B------:R-:W-:Y:S02]  /*7af0*/  @!P5 MUFU.EX2 R14, R14 ;  /* 0x0000000e000ed308 */ /* 0x000fe40000000800 */
[----:B------:R-:W4:Y:S04]  /*7b00*/  LDS.128 R20, [R2+0x200] ;  /* 0x0002000002147984 */ /* 0x000f280000000c00 */
[----:B------:R-:W4:Y:S04]  /*7b10*/  LDS.128 R24, [R2+0x400] ;  /* 0x0004000002187984 */ /* 0x000f280000000c00 */
[----:B------:R-:W4:Y:S01]  /*7b20*/  LDS.128 R28, [R2+0x600] ;  /* 0x00060000021c7984 */ /* 0x000f220000000c00 */
[----:B------:R-:W-:-:S02]  /*7b30*/  UIMAD UR39, UR17, UR19, UR39 ;  /* 0x00000013112772a4 */ /* 0x000fc4000f8e0227 */
[----:B------:R-:W-:-:S03]  /*7b40*/  UIMAD.WIDE.U32 UR18, UR17, UR18, UR20 ;  /* 0x00000012111272a5 */ /* 0x000fc6000f8e0014 */
[----:B------:R-:W-:Y:S02]  /*7b50*/  ULDC.64 UR20, c[0x0][0x330] ;  /* 0x0000cc0000147ab9 */ /* 0x000fe40000000a00 */
[----:B------:R-:W-:Y:S02]  /*7b60*/  UIADD3 UR19, UR19, UR39, URZ ;  /* 0x0000002713137290 */ /* 0x000fe4000fffe03f */
[----:B------:R-:W-:Y:S01]  /*7b70*/  ULEA UR20, UP0, UR18, UR20, 0x2 ;  /* 0x0000001412147291 */ /* 0x000fe2000f80103f */
[----:B------:R1:W3:Y:S03]  /*7b80*/  @!P3 MUFU.EX2 R8, R6 ;  /* 0x000000060008b308 */ /* 0x0002e60000000800 */
[----:B------:R-:W-:Y:S01]  /*7b90*/  ULEA.HI.X UR21, UR18, UR21, UR19, 0x2, UP0 ;  /* 0x0000001512157291 */ /* 0x000fe200080f1413 */
[----:B0-----:R-:W-:Y:S01]  /*7ba0*/  @!P0 FADD.FTZ R3, R3, 1 ;  /* 0x3f80000003038421 */ /* 0x001fe20000010000 */
[----:B------:R-:W-:Y:S01]  /*7bb0*/  LOP3.LUT R32, R32, 0x1f, R0, 0xf8, !PT ;  /* 0x0000001f20207812 */ /* 0x000fe200078ef800 */
[----:B--2---:R-:W-:-:S02]  /*7bc0*/  @!P2 FADD.FTZ R7, R5, 1 ;  /* 0x3f8000000507a421 */ /* 0x004fc40000010000 */
[----:B-1----:R-:W-:Y:S01]  /*7bd0*/  @!P1 FADD.FTZ R6, R4, 1 ;  /* 0x3f80000004069421 */ /* 0x002fe20000010000 */
[----:B------:R-:W-:Y:S02]  /*7be0*/  MOV R4, UR20 ;  /* 0x0000001400047c02 */ /* 0x000fe40008000f00 */
[----:B------:R-:W-:Y:S01]  /*7bf0*/  MOV R5, UR21 ;  /* 0x0000001500057c02 */ /* 0x000fe20008000f00 */
[----:B------:R-:W0:Y:S04]  /*7c00*/  @!P0 MUFU.RCP R3, R3 ;  /* 0x0000000300038308 */ /* 0x000e280000001000 */
[----:B------:R-:W-:-:S04]  /*7c10*/  IMAD.WIDE R4, R32, 0x10, R4 ;  /* 0x0000001020047825 */ /* 0x000fc800078e0204 */
[----:B------:R-:W1:Y:S01]  /*7c20*/  @!P1 MUFU.RCP R6, R6 ;  /* 0x0000000600069308 */ /* 0x000e620000001000 */
[----:B---3--:R-:W-:Y:S01]  /*7c30*/  @!P3 FADD.FTZ R8, R8, 1 ;  /* 0x3f8000000808b421 */ /* 0x008fe20000010000 */
[----:B------:R-:W-:Y:S04]  /*7c40*/  STG.E.128 [R4.64], R16 ;  /* 0x0000001004007986 */ /* 0x000fe8000c101d20 */
[----:B----4-:R-:W-:Y:S02]  /*7c50*/  STG.E.128 [R4.64+0x200], R20 ;  /* 0x0002001404007986 */ /* 0x010fe4000c101d20 */
[----:B------:R-:W2:Y:S02]  /*7c60*/  @!P2 MUFU.RCP R7, R7 ;  /* 0x000000070007a308 */ /* 0x000ea40000001000 */
[----:B------:R-:W-:Y:S04]  /*7c70*/  STG.E.128 [R4.64+0x400], R24 ;  /* 0x0004001804007986 */ /* 0x000fe8000c101d20 */
[----:B------:R3:W-:Y:S01]  /*7c80*/  STG.E.128 [R4.64+0x600], R28 ;  /* 0x0006001c04007986 */ /* 0x0007e2000c101d20 */
[----:B------:R-:W-:-:S03]  /*7c90*/  @!P5 FADD.FTZ R14, R14, 1 ;  /* 0x3f8000000e0ed421 */ /* 0x000fc60000010000 */
[----:B------:R-:W-:Y:S01]  /*7ca0*/  BAR.SYNC.DEFER_BLOCKING 0x0 ;  /* 0x0000000000007b1d */ /* 0x000fe20000010000 */
[----:B------:R-:W-:Y:S02]  /*7cb0*/  @!P4 FADD.FTZ R13, R13, 1 ;  /* 0x3f8000000d0dc421 */ /* 0x000fe40000010000 */
[----:B------:R-:W-:-:S03]  /*7cc0*/  @!P6 FADD.FTZ R9, R9, 1 ;  /* 0x3f8000000909e421 */ /* 0x000fc60000010000 */
[----:B------:R-:W4:Y:S01]  /*7cd0*/  @!P3 MUFU.RCP R8, R8 ;  /* 0x000000080008b308 */ /* 0x000f220000001000 */
[----:B0-----:R-:W-:Y:S02]  /*7ce0*/  @!P0 FMUL.FTZ R80, R80, R3 ;  /* 0x0000000350508220 */ /* 0x001fe40000410000 */
[----:B-1----:R-:W-:-:S05]  /*7cf0*/  @!P1 FMUL.FTZ R81, R81, R6 ;  /* 0x0000000651519220 */ /* 0x002fca0000410000 */
[----:B------:R-:W0:Y:S08]  /*7d00*/  @!P5 MUFU.RCP R11, R14 ;  /* 0x0000000e000bd308 */ /* 0x000e300000001000 */
[----:B------:R-:W1:Y:S08]  /*7d10*/  @!P4 MUFU.RCP R12, R13 ;  /* 0x0000000d000cc308 */ /* 0x000e700000001000 */
[----:B------:R-:W3:Y:S01]  /*7d20*/  @!P6 MUFU.RCP R14, R9 ;  /* 0x00000009000ee308 */ /* 0x000ee20000001000 */
[----:B--2---:R-:W-:-:S02]  /*7d30*/  @!P2 FMUL.FTZ R82, R82, R7 ;  /* 0x000000075252a220 */ /* 0x004fc40000410000 */
[----:B----4-:R-:W-:Y:S02]  /*7d40*/  @!P3 FMUL.FTZ R83, R83, R8 ;  /* 0x000000085353b220 */ /* 0x010fe40000410000 */
[----:B0-----:R-:W-:-:S03]  /*7d50*/  @!P5 FMUL.FTZ R70, R70, R11 ;  /* 0x0000000b4646d220 */ /* 0x001fc60000410000 */
[----:B------:R0:W-:Y:S01]  /*7d60*/  STS.128 [R10.X16], R80 ;  /* 0x000000500a007388 */ /* 0x0001e2000000cc00 */
[----:B-1----:R-:W-:-:S03]  /*7d70*/  @!P4 FMUL.FTZ R69, R69, R12 ;  /* 0x0000000c4545c220 */ /* 0x002fc60000410000 */
[----:B------:R1:W-:Y:S01]  /*7d80*/  STS.128 [R10.X16+0x10], R76 ;  /* 0x0000104c0a007388 */ /* 0x0003e2000000cc00 */
[----:B---3--:R-:W-:-:S03]  /*7d90*/  @!P6 FMUL.FTZ R71, R71, R14 ;  /* 0x0000000e4747e220 */ /* 0x008fc60000410000 */
[----:B------:R2:W-:Y:S04]  /*7da0*/  STS.128 [R10.X16+0x20], R72 ;  /* 0x000020480a007388 */ /* 0x0005e8000000cc00 */
[----:B------:R-:W-:Y:S01]  /*7db0*/  STS.128 [R10.X16+0x30], R68 ;  /* 0x000030440a007388 */ /* 0x000fe2000000cc00 */
[----:B------:R-:W-:-:S06]  /*7dc0*/  NOP ;  /* 0x0000000000007918 */ /* 0x000fcc0000000000 */
[----:B------:R-:W-:Y:S01]  /*7dd0*/  LDS.128 R16, [R2+0x200] ;  /* 0x0002000002107984 */ /* 0x000fe20000000c00 */
[----:B------:R-:W-:-:S03]  /*7de0*/  UIMAD UR18, UR36, UR40, URZ ;  /* 0x00000028241272a4 */ /* 0x000fc6000f8e023f */
[----:B------:R-:W-:Y:S04]  /*7df0*/  LDS.128 R20, [R2+0x400] ;  /* 0x0004000002147984 */ /* 0x000fe80000000c00 */
[----:B------:R-:W-:Y:S01]  /*7e00*/  LDS.128 R24, [R2+0x600] ;  /* 0x0006000002187984 */ /* 0x000fe20000000c00 */
[----:B------:R-:W-:Y:S02]  /*7e10*/  UIMAD UR20, UR37, UR41, UR18 ;  /* 0x00000029251472a4 */ /* 0x000fe4000f8e0212 */
[----:B------:R-:W-:-:S03]  /*7e20*/  UIMAD.WIDE.U32 UR18, UR37, UR40, UR8 ;  /* 0x00000028251272a5 */ /* 0x000fc6000f8e0008 */
        /* <DEDUP_REMOVED lines=9> */
[----:B-----5:R-:W-:Y:S02]  /*7ec0*/  FADD.FTZ R6, R80, R15 ;  /* 0x0000000f50067221 */ /* 0x020fe40000010000 */
[----:B------:R3:W4:Y:S02]  /*7ed0*/  LDS.128 R12, [R2] ;  /* 0x00000000020c7984 */ /* 0x0007240000000c00 */
[----:B------:R-:W-:-:S04]  /*7ee0*/  FADD.FTZ R3, R6, R81 ;  /* 0x0000005106037221 */ /* 0x000fc80000010000 */
[----:B------:R-:W-:-:S04]  /*7ef0*/  FADD.FTZ R4, R3, R82 ;  /* 0x0000005203047221 */ /* 0x000fc80000010000 */
[----:B0-----:R-:W-:-:S04]  /*7f00*/  FADD.FTZ R83, R4, R83 ;  /* 0x0000005304537221 */ /* 0x001fc80000010000 */
[----:B-1----:R-:W-:-:S04]  /*7f10*/  FADD.FTZ R76, R83, R76 ;  /* 0x0000004c534c7221 */ /* 0x002fc80000010000 */
        /* <DEDUP_REMOVED lines=16> */
[----:B------:R0:W-:Y:S01]  /*8020*/  STG.E.128 [R2.64+0x600], R24 ;  /* 0x0006001802007986 */ /* 0x0001e2000c101d20 */
        /* <DEDUP_REMOVED lines=8> */
[----:B------:R-:W-:Y:S02]  /*80b0*/  UIADD3 UR28, UP5, UR28, -0x2000, URZ ;  /* 0xffffe0001c1c7890 */ /* 0x000fe4000ffbe03f */
[----:B------:R-:W-:-:S02]  /*80c0*/  UIADD3 UR6, UR6, 0x1, URZ ;  /* 0x0000000106067890 */ /* 0x000fc4000fffe03f */
[----:B------:R-:W-:Y:S02]  /*80d0*/  UIADD3.X UR27, UR27, -0x1, URZ, UP1, !UPT ;  /* 0xffffffff1b1b7890 */ /* 0x000fe40008ffe43f */
[----:B------:R-:W-:Y:S02]  /*80e0*/  UIADD3.X UR31, UR31, -0x1, URZ, UP2, !UPT ;  /* 0xffffffff1f1f7890 */ /* 0x000fe400097fe43f */
[----:B------:R-:W-:Y:S02]  /*80f0*/  UIADD3.X UR35, UR35, -0x1, URZ, UP3, !UPT ;  /* 0xffffffff23237890 */ /* 0x000fe40009ffe43f */
[----:B------:R-:W-:Y:S02]  /*8100*/  UIADD3.X UR25, UR25, -0x1, URZ, UP4, !UPT ;  /* 0xffffffff19197890 */ /* 0x000fe4000a7fe43f */
[----:B------:R-:W-:Y:S02]  /*8110*/  UIADD3.X UR29, UR29, -0x1, URZ, UP5, !UPT ;  /* 0xffffffff1d1d7890 */ /* 0x000fe4000affe43f */
[----:B------:R-:W-:Y:S01]  /*8120*/  UMOV UR23, UR7 ;  /* 0x0000000700177c82 */ /* 0x000fe20008000000 */
[----:B0-----:R-:W-:Y:S01]  /*8130*/  @!P0 CALL.REL.NOINC `(.L_x_2207) ;  /* 0x0000001000008944 */ /* 0x001fe20003c00000 */
[----:B------:R-:W-:Y:S05]  /*8140*/  BRA `(.L_x_2289) ;  /* 0xffff89e000007947 */ /* 0x000fea000383ffff */
.L_x_2207:
[----:B------:R-:W-:Y:S02]  /*8150*/  ISETP.NE.U32.AND P0, PT, RZ, c[0x0][0x328], PT ;  /* 0x0000ca00ff007a0c */ /* 0x000fe40003f05070 */
[----:B------:R-:W-:-:S02]  /*8160*/  ISETP.NE.U32.AND P2, PT, RZ, c[0x0][0x348], PT ;  /* 0x0000d200ff007a0c */ /* 0x000fc40003f45070 */
        /* <DEDUP_REMOVED lines=33> */
.L_x_2291:
[----:B-1----:R-:W-:Y:S05]  /*8380*/  BSYNC B0 ;  /* 0x0000000000007941 */ /* 0x002fea0003800000 */
.L_x_2290:
        /* <DEDUP_REMOVED lines=34> */
.L_x_2293:
[----:B------:R-:W3:Y:S02]  /*85b0*/  S2R R7, SR_TID.X ;  /* 0x0000000000077919 */ /* 0x000ee40000002100 */
.L_x_2294:
[----:B-1----:R-:W-:Y:S05]  /*85c0*/  BSYNC B0 ;  /* 0x0000000000007941 */ /* 0x002fea0003800000 */
.L_x_2292:
[----:B---3--:R-:W-:-:S13]  /*85d0*/  ISETP.GE.AND P0, PT, R7, c[0x0][0x16c], PT ;  /* 0x00005b0007007a0c */ /* 0x008fda0003f06270 */
[----:B------:R-:W-:Y:S05]  /*85e0*/  @P0 EXIT ;  /* 0x000000000000094d */ /* 0x000fea0003800000 */
[----:B------:R-:W-:Y:S02]  /*85f0*/  ULDC.64 UR6, c[0x0][0x288] ;  /* 0x0000a20000067ab9 */ /* 0x000fe40000000a00 */
[----:B------:R-:W-:Y:S02]  /*8600*/  UIMAD UR16, UR16, UR6, URZ ;  /* 0x00000006101072a4 */ /* 0x000fe4000f8e023f */
[----:B0-2---:R-:W-:Y:S02]  /*8610*/  UIMAD.WIDE.U32 UR4, UR17, UR6, URZ ;  /* 0x00000006110472a5 */ /* 0x005fe4000f8e003f */
[----:B------:R-:W-:-:S04]  /*8620*/  UIMAD UR6, UR17, UR7, UR16 ;  /* 0x00000007110672a4 */ /* 0x000fc8000f8e0210 */
[----:B------:R-:W-:Y:S02]  /*8630*/  UIADD3 UR6, UR5, UR6, URZ ;  /* 0x0000000605067290 */ /* 0x000fe4000fffe03f */
.L_x_2295:
        /* <DEDUP_REMOVED lines=18> */
.L_x_2245:
[----:B------:R-:W-:Y:S01]  /*8760*/  HFMA2.MMA R102, -RZ, RZ, 0, 5.9604644775390625e-08 ;  /* 0x00000001ff667435 */ /* 0x000fe200000001ff */
[----:B------:R-:W-:-:S02]  /*8770*/  MOV R101, R105 ;  /* 0x0000006900657202 */ /* 0x000fc40000000f00 */
[----:B------:R-:W-:Y:S02]  /*8780*/  MOV R108, RZ ;  /* 0x000000ff006c7202 */ /* 0x000fe40000000f00 */
[----:B------:R-:W-:Y:S02]  /*8790*/  MOV R107, 0xffffffff ;  /* 0xffffffff006b7802 */ /* 0x000fe40000000f00 */
[----:B------:R-:W-:Y:S02]  /*87a0*/  MOV R100, 0x87c0 ;  /* 0x000087c000647802 */ /* 0x000fe40000000f00 */
[----:B0----5:R-:W-:Y:S05]  /*87b0*/  CALL.REL.NOINC `($__internal_92_$__cuda_sm70_shflsync_up) ;  /* 0x00000db000007944 */ /* 0x021fea0003c00000 */
[----:B-1----:R-:W-:Y:S01]  /*87c0*/  MOV R103, R102 ;  /* 0x0000006600677202 */ /* 0x002fe20000000f00 */
[----:B------:R-:W-:Y:S05]  /*87d0*/  BRA `(.L_x_2296) ;  /* 0xffffbde000007947 */ /* 0x000fea000383ffff */
.L_x_2246:
[----:B------:R-:W-:Y:S01]  /*87e0*/  HFMA2.MMA R102, -RZ, RZ, 0, 5.9604644775390625e-08 ;  /* 0x00000001ff667435 */ /* 0x000fe200000001ff */
[----:B------:R-:W-:Y:S02]  /*87f0*/  MOV R101, R104 ;  /* 0x0000006800657202 */ /* 0x000fe40000000f00 */
[----:B------:R-:W-:Y:S02]  /*8800*/  MOV R108, RZ ;  /* 0x000000ff006c7202 */ /* 0x000fe40000000f00 */
[----:B------:R-:W-:-:S02]  /*8810*/  MOV R107, 0xffffffff ;  /* 0xffffffff006b7802 */ /* 0x000fc40000000f00 */
[----:B------:R-:W-:Y:S02]  /*8820*/  MOV R100, 0x8840 ;  /* 0x0000884000647802 */ /* 0x000fe40000000f00 */
[----:B012--5:R-:W-:Y:S05]  /*8830*/  CALL.REL.NOINC `($__internal_92_$__cuda_sm70_shflsync_up) ;  /* 0x00000d3000007944 */ /* 0x027fea0003c00000 */
[----:B------:R-:W0:Y:S01]  /*8840*/  S2R R107, SR_LANEID ;  /* 0x00000000006b7919 */ /* 0x000e220000000000 */
[C---:B------:R-:W-:Y:S01]  /*8850*/  FMUL.FTZ R100, R105.reuse, R103 ;  /* 0x0000006769647220 */ /* 0x040fe20000410000 */
[----:B------:R-:W-:Y:S01]  /*8860*/  MOV R108, RZ ;  /* 0x000000ff006c7202 */ /* 0x000fe20000000f00 */
[----:B-1----:R-:W-:Y:S01]  /*8870*/  FFMA.FTZ R101, R105, R102, R104 ;  /* 0x0000006669657223 */ /* 0x002fe20000010068 */
[----:B------:R-:W-:Y:S01]  /*8880*/  HFMA2.MMA R102, -RZ, RZ, 0, 1.1920928955078125e-07 ;  /* 0x00000002ff667435 */ /* 0x000fe200000001ff */
[----:B0-----:R-:W-:Y:S02]  /*8890*/  ISETP.GE.AND P0, PT, R107, 0x1, PT ;  /* 0x000000016b00780c */ /* 0x001fe40003f06270 */
[----:B------:R-:W-:Y:S02]  /*88a0*/  MOV R107, 0xffffffff ;  /* 0xffffffff006b7802 */ /* 0x000fe40000000f00 */
[----:B------:R-:W-:Y:S02]  /*88b0*/  FSEL R105, R105, R100, !P0 ;  /* 0x0000006469697208 */ /* 0x000fe40004000000 */
[----:B------:R-:W-:-:S02]  /*88c0*/  FSEL R104, R104, R101, !P0 ;  /* 0x0000006568687208 */ /* 0x000fc40004000000 */
[----:B------:R-:W-:Y:S02]  /*88d0*/  MOV R101, R105 ;  /* 0x0000006900657202 */ /* 0x000fe40000000f00 */
[----:B------:R-:W-:Y:S02]  /*88e0*/  MOV R100, 0x8900 ;  /* 0x0000890000647802 */ /* 0x000fe40000000f00 */
[----:B------:R-:W-:Y:S05]  /*88f0*/  CALL.REL.NOINC `($__internal_92_$__cuda_sm70_shflsync_up) ;  /* 0x00000c7000007944 */ /* 0x000fea0003c00000 */
[----:B-1----:R-:W-:Y:S01]  /*8900*/  MOV R103, R102 ;  /* 0x0000006600677202 */ /* 0x002fe20000000f00 */
[----:B------:R-:W-:Y:S01]  /*8910*/  HFMA2.MMA R102, -RZ, RZ, 0, 1.1920928955078125e-07 ;  /* 0x00000002ff667435 */ /* 0x000fe200000001ff */
[----:B------:R-:W-:Y:S02]  /*8920*/  MOV R101, R104 ;  /* 0x0000006800657202 */ /* 0x000fe40000000f00 */
[----:B------:R-:W-:Y:S02]  /*8930*/  MOV R108, RZ ;  /* 0x000000ff006c7202 */ /* 0x000fe40000000f00 */
[----:B------:R-:W-:Y:S02]  /*8940*/  MOV R107, 0xffffffff ;  /* 0xffffffff006b7802 */ /* 0x000fe40000000f00 */
[----:B------:R-:W-:-:S02]  /*8950*/  MOV R100, 0x8970 ;  /* 0x0000897000647802 */ /* 0x000fc40000000f00 */
[----:B------:R-:W-:Y:S05]  /*8960*/  CALL.REL.NOINC `($__internal_92_$__cuda_sm70_shflsync_up) ;  /* 0x00000c0000007944 */ /* 0x000fea0003c00000 */
        /* <DEDUP_REMOVED lines=9> */
[----:B------:R-:W-:Y:S05]  /*8a00*/  CALL.REL.NOINC `($__internal_92_$__cuda_sm70_shflsync_up) ;  /* 0x00000b6000007944 */ /* 0x000fea0003c00000 */
[----:B-1----:R-:W-:Y:S01]  /*8a10*/  MOV R103, R102 ;  /* 0x0000006600677202 */ /* 0x002fe20000000f00 */
[----:B------:R-:W-:Y:S01]  /*8a20*/  HFMA2.MMA R102, -RZ, RZ, 0, 2.384185791015625e-07 ;  /* 0x00000004ff667435 */ /* 0x000fe200000001ff */
[----:B------:R-:W-:Y:S02]  /*8a30*/  MOV R101, R104 ;  /* 0x0000006800657202 */ /* 0x000fe40000000f00 */
[----:B------:R-:W-:Y:S02]  /*8a40*/  MOV R108, RZ ;  /* 0x000000ff006c7202 */ /* 0x000fe40000000f00 */
[----:B------:R-:W-:Y:S02]  /*8a50*/  MOV R107, 0xffffffff ;  /* 0xffffffff006b7802 */ /* 0x000fe40000000f00 */
[----:B------:R-:W-:Y:S02]  /*8a60*/  MOV R100, 0x8a80 ;  /* 0x00008a8000647802 */ /* 0x000fe40000000f00 */
[----:B------:R-:W-:Y:S05]  /*8a70*/  CALL.REL.NOINC `($__internal_92_$__cuda_sm70_shflsync_up) ;  /* 0x00000af000007944 */ /* 0x000fea0003c00000 */
        /* <DEDUP_REMOVED lines=9> */
[----:B------:R-:W-:Y:S05]  /*8b10*/  CALL.REL.NOINC `($__internal_92_$__cuda_sm70_shflsync_up) ;  /* 0x00000a5000007944 */ /* 0x000fea0003c00000 */
[----:B-1----:R-:W-:Y:S01]  /*8b20*/  MOV R103, R102 ;  /* 0x0000006600677202 */ /* 0x002fe20000000f00 */
[----:B------:R-:W-:Y:S01]  /*8b30*/  HFMA2.MMA R102, -RZ, RZ, 0, 4.76837158203125e-07 ;  /* 0x00000008ff667435 */ /* 0x000fe200000001ff */
        /* <DEDUP_REMOVED lines=14> */
[----:B------:R-:W-:Y:S05]  /*8c20*/  CALL.REL.NOINC `($__internal_92_$__cuda_sm70_shflsync_up) ;  /* 0x0000094000007944 */ /* 0x000fea0003c00000 */
[----:B-1----:R-:W-:Y:S01]  /*8c30*/  MOV R103, R102 ;  /* 0x0000006600677202 */ /* 0x002fe20000000f00 */
[----:B------:R-:W-:Y:S01]  /*8c40*/  HFMA2.MMA R102, -RZ, RZ, 0, 9.5367431640625e-07 ;  /* 0x00000010ff667435 */ /* 0x000fe200000001ff */
[----:B------:R-:W-:Y:S02]  /*8c50*/  MOV R101, R104 ;  /* 0x0000006800657202 */ /* 0x000fe40000000f00 */
[----:B------:R-:W-:Y:S02]  /*8c60*/  MOV R108, RZ ;  /* 0x000000ff006c7202 */ /* 0x000fe40000000f00 */
[----:B------:R-:W-:Y:S02]  /*8c70*/  MOV R107, 0xffffffff ;  /* 0xffffffff006b7802 */ /* 0x000fe40000000f00 */
[----:B------:R-:W-:Y:S02]  /*8c80*/  MOV R100, 0x8ca0 ;  /* 0x00008ca000647802 */ /* 0x000fe40000000f00 */
[----:B------:R-:W-:Y:S05]  /*8c90*/  CALL.REL.NOINC `($__internal_92_$__cuda_sm70_shflsync_up) ;  /* 0x000008d000007944 */ /* 0x000fea0003c00000 */
[----:B-1----:R-:W-:Y:S01]  /*8ca0*/  MOV R101, R102 ;  /* 0x0000006600657202 */ /* 0x002fe20000000f00 */
[----:B------:R-:W-:Y:S05]  /*8cb0*/  BRA `(.L_x_2297) ;  /* 0xffffba7000007947 */ /* 0x000fea000383ffff */
.L_x_2249:
[----:B------:R-:W-:Y:S01]  /*8cc0*/  HFMA2.MMA R102, -RZ, RZ, 0, 5.9604644775390625e-08 ;  /* 0x00000001ff667435 */ /* 0x000fe200000001ff */
[----:B------:R-:W-:-:S02]  /*8cd0*/  MOV R101, R100 ;  /* 0x0000006400657202 */ /* 0x000fc40000000f00 */
[----:B------:R-:W-:Y:S02]  /*8ce0*/  MOV R108, RZ ;  /* 0x000000ff006c7202 */ /* 0x000fe40000000f00 */
[----:B------:R-:W-:Y:S02]  /*8cf0*/  MOV R107, 0xffffffff ;  /* 0xffffffff006b7802 */ /* 0x000fe40000000f00 */
[----:B------:R-:W-:Y:S02]  /*8d00*/  MOV R100, 0x8d20 ;  /* 0x00008d2000647802 */ /* 0x000fe40000000f00 */
[----:B012--5:R-:W-:Y:S05]  /*8d10*/  CALL.REL.NOINC `($__internal_92_$__cuda_sm70_shflsync_up) ;  /* 0x0000085000007944 */ /* 0x027fea0003c00000 */
[----:B-1----:R-:W-:Y:S01]  /*8d20*/  MOV R103, R102 ;  /* 0x0000006600677202 */ /* 0x002fe20000000f00 */
[----:B------:R-:W-:Y:S01]  /*8d30*/  HFMA2.MMA R102, -RZ, RZ, 0, 5.9604644775390625e-08 ;  /* 0x00000001ff667435 */ /* 0x000fe200000001ff */
[----:B------:R-:W-:Y:S02]  /*8d40*/  MOV R101, R104 ;  /* 0x0000006800657202 */ /* 0x000fe40000000f00 */
[----:B------:R-:W-:Y:S02]  /*8d50*/  MOV R108, RZ ;  /* 0x000000ff006c7202 */ /* 0x000fe40000000f00 */
[----:B------:R-:W-:-:S02]  /*8d60*/  MOV R107, 0xffffffff ;  /* 0xffffffff006b7802 */ /* 0x000fc40000000f00 */
[----:B------:R-:W-:Y:S02]  /*8d70*/  MOV R100, 0x8d90 ;  /* 0x00008d9000647802 */ /* 0x000fe40000000f00 */
[----:B------:R-:W-:Y:S05]  /*8d80*/  CALL.REL.NOINC `($__internal_92_$__cuda_sm70_shflsync_up) ;  /* 0x000007e000007944 */ /* 0x000fea0003c00000 */
[----:B------:R-:W-:Y:S01]  /*8d90*/  HFMA2.MMA R159, -RZ, RZ, 0, 0 ;  /* 0x00000000ff9f7435 */ /* 0x000fe200000001ff */
[----:B------:R-:W-:Y:S02]  /*8da0*/  MOV R100, R103 ;  /* 0x0000006700647202 */ /* 0x000fe40000000f00 */
[----:B-1----:R-:W-:Y:S02]  /*8db0*/  MOV R104, R102 ;  /* 0x0000006600687202 */ /* 0x002fe40000000f00 */
[----:B------:R-:W-:Y:S02]  /*8dc0*/  MOV R102, R130 ;  /* 0x0000008200667202 */ /* 0x000fe40000000f00 */
[----:B------:R-:W-:Y:S02]  /*8dd0*/  MOV R103, 0x8df0 ;  /* 0x00008df000677802 */ /* 0x000fe40000000f00 */
[----:B------:R-:W-:Y:S05]  /*8de0*/  CALL.REL.NOINC `($__internal_91_$__cuda_sm70_shflsync_idx_p) ;  /* 0x000006e000007944 */ /* 0x000fea0003c00000 */
[----:B-1----:R-:W-:Y:S01]  /*8df0*/  MOV R130, R159 ;  /* 0x0000009f00827202 */ /* 0x002fe20000000f00 */
[----:B------:R-:W-:Y:S01]  /*8e00*/  HFMA2.MMA R159, -RZ, RZ, 0, 0 ;  /* 0x00000000ff9f7435 */ /* 0x000fe200000001ff */
[----:B------:R-:W-:Y:S02]  /*8e10*/  MOV R102, R131 ;  /* 0x0000008300667202 */ /* 0x000fe40000000f00 */
[----:B------:R-:W-:-:S03]  /*8e20*/  MOV R103, 0x8e40 ;  /* 0x00008e4000677802 */ /* 0x000fc60000000f00 */
[----:B--2--5:R-:W-:Y:S05]  /*8e30*/  CALL.REL.NOINC `($__internal_91_$__cuda_sm70_shflsync_idx_p) ;  /* 0x0000069000007944 */ /* 0x024fea0003c00000 */
[----:B-1----:R-:W-:Y:S01]  /*8e40*/  MOV R105, R159 ;  /* 0x0000009f00697202 */ /* 0x002fe20000000f00 */
[----:B--2--5:R-:W-:Y:S05]  /*8e50*/  BRA `(.L_x_2298) ;  /* 0xffffba1000007947 */ /* 0x024fea000383ffff */
.L_x_2252:
[----:B------:R-:W-:Y:S01]  /*8e60*/  HFMA2.MMA R159, -RZ, RZ, 0, 5.9604644775390625e-08 ;  /* 0x00000001ff9f7435 */ /* 0x000fe200000001ff */
[----:B------:R-:W-:-:S02]  /*8e70*/  MOV R103, R106 ;  /* 0x0000006a00677202 */ /* 0x000fc40000000f00 */
[----:B------:R-:W-:-:S03]  /*8e80*/  MOV R102, 0x8ea0 ;  /* 0x00008ea000667802 */ /* 0x000fc60000000f00 */
[----:B------:R-:W-:Y:S05]  /*8e90*/  CALL.REL.NOINC `($__internal_90_$__cuda_sm70_shflsync_down) ;  /* 0x000005a000007944 */ /* 0x000fea0003c00000 */
[----:B-1----:R-:W-:Y:S01]  /*8ea0*/  MOV R104, R159 ;  /* 0x0000009f00687202 */ /* 0x002fe20000000f00 */
[----:B0-2--5:R-:W-:Y:S05]  /*8eb0*/  BRA `(.L_x_2299) ;  /* 0xffffc05000007947 */ /* 0x025fea000383ffff */
.L_x_2253:
[----:B------:R-:W-:Y:S01]  /*8ec0*/  HFMA2.MMA R159, -RZ, RZ, 0, 5.9604644775390625e-08 ;  /* 0x00000001ff9f7435 */ /* 0x000fe200000001ff */
[----:B------:R-:W-:Y:S02]  /*8ed0*/  MOV R103, R107 ;  /* 0x0000006b00677202 */ /* 0x000fe40000000f00 */
[----:B------:R-:W-:-:S03]  /*8ee0*/  MOV R102, 0x8f00 ;  /* 0x00008f0000667802 */ /* 0x000fc60000000f00 */
[----:B01----:R-:W-:Y:S05]  /*8ef0*/  CALL.REL.NOINC `($__internal_90_$__cuda_sm70_shflsync_down) ;  /* 0x0000054000007944 */ /* 0x003fea0003c00000 */
[C---:B------:R-:W-:Y:S02]  /*8f00*/  FMUL.FTZ R104, R106.reuse, R104 ;  /* 0x000000686a687220 */ /* 0x040fe40000410000 */
[C---:B-1----:R-:W-:Y:S01]  /*8f10*/  FFMA.FTZ R102, R106.reuse, R159, R107 ;  /* 0x0000009f6a667223 */ /* 0x042fe2000001006b */
[----:B------:R-:W-:Y:S02]  /*8f20*/  MOV R159, 0x2 ;  /* 0x00000002009f7802 */ /* 0x000fe40000000f00 */
[----:B------:R-:W-:Y:S02]  /*8f30*/  FSEL R106, R106, R104, !P4 ;  /* 0x000000686a6a7208 */ /* 0x000fe40006000000 */
[----:B------:R-:W-:-:S02]  /*8f40*/  FSEL R107, R107, R102, !P4 ;  /* 0x000000666b6b7208 */ /* 0x000fc40006000000 */
[----:B------:R-:W-:Y:S02]  /*8f50*/  MOV R103, R106 ;  /* 0x0000006a00677202 */ /* 0x000fe40000000f00 */
[----:B------:R-:W-:Y:S02]  /*8f60*/  MOV R102, 0x8f80 ;  /* 0x00008f8000667802 */ /* 0x000fe40000000f00 */
[----:B0-2--5:R-:W-:Y:S05]  /*8f70*/  CALL.REL.NOINC `($__internal_90_$__cuda_sm70_shflsync_down) ;  /* 0x000004c000007944 */ /* 0x025fea0003c00000 */
[----:B-1----:R-:W-:Y:S01]  /*8f80*/  MOV R104, R159 ;  /* 0x0000009f00687202 */ /* 0x002fe20000000f00 */
[----:B------:R-:W-:Y:S01]  /*8f90*/  HFMA2.MMA R159, -RZ, RZ, 0, 1.1920928955078125e-07 ;  /* 0x00000002ff9f7435 */ /* 0x000fe200000001ff */
[----:B------:R-:W-:Y:S02]  /*8fa0*/  MOV R103, R107 ;  /* 0x0000006b00677202 */ /* 0x000fe40000000f00 */
[----:B------:R-:W-:-:S03]  /*8fb0*/  MOV R102, 0x8fd0 ;  /* 0x00008fd000667802 */ /* 0x000fc60000000f00 */
[----:B0-2--5:R-:W-:Y:S05]  /*8fc0*/  CALL.REL.NOINC `($__internal_90_$__cuda_sm70_shflsync_down) ;  /* 0x0000047000007944 */ /* 0x025fea0003c00000 */
[----:B-1----:R-:W-:Y:S01]  /*8fd0*/  @!P3 FFMA.FTZ R107, R106, R159, R107 ;  /* 0x0000009f6a6bb223 */ /* 0x002fe2000001006b */
[----:B------:R-:W-:Y:S01]  /*8fe0*/  MOV R159, 0x4 ;  /* 0x00000004009f7802 */ /* 0x000fe20000000f00 */
[----:B------:R-:W-:Y:S01]  /*8ff0*/  @!P3 FMUL.FTZ R106, R104, R106 ;  /* 0x0000006a686ab220 */ /* 0x000fe20000410000 */
[----:B------:R-:W-:-:S04]  /*9000*/  MOV R102, 0x9030 ;  /* 0x0000903000667802 */ /* 0x000fc80000000f00 */
[----:B------:R-:W-:Y:S02]  /*9010*/  MOV R103, R106 ;  /* 0x0000006a00677202 */ /* 0x000fe40000000f00 */
[----:B0-2--5:R-:W-:Y:S05]  /*9020*/  CALL.REL.NOINC `($__internal_90_$__cuda_sm70_shflsync_down) ;  /* 0x0000041000007944 */ /* 0x025fea0003c00000 */
[----:B-1----:R-:W-:Y:S01]  /*9030*/  MOV R104, R159 ;  /* 0x0000009f00687202 */ /* 0x002fe20000000f00 */
[----:B------:R-:W-:Y:S01]  /*9040*/  HFMA2.MMA R159, -RZ, RZ, 0, 2.384185791015625e-07 ;  /* 0x00000004ff9f7435 */ /* 0x000fe200000001ff */
[----:B------:R-:W-:Y:S02]  /*9050*/  MOV R103, R107 ;  /* 0x0000006b00677202 */ /* 0x000fe40000000f00 */
[----:B------:R-:W-:-:S03]  /*9060*/  MOV R102, 0x9080 ;  /* 0x0000908000667802 */ /* 0x000fc60000000f00 */
[----:B0-2--5:R-:W-:Y:S05]  /*9070*/  CALL.REL.NOINC `($__internal_90_$__cuda_sm70_shflsync_down) ;  /* 0x000003c000007944 */ /* 0x025fea0003c00000 */
[----:B-1----:R-:W-:Y:S01]  /*9080*/  @!P2 FFMA.FTZ R107, R106, R159, R107 ;  /* 0x0000009f6a6ba223 */ /* 0x002fe2000001006b */
[----:B------:R-:W-:Y:S01]  /*9090*/  HFMA2.MMA R159, -RZ, RZ, 0, 4.76837158203125e-07 ;  /* 0x00000008ff9f7435 */ /* 0x000fe200000001ff */
[----:B------:R-:W-:Y:S01]  /*90a0*/  @!P2 FMUL.FTZ R106, R104, R106 ;  /* 0x0000006a686aa220 */ /* 0x000fe20000410000 */
[----:B------:R-:W-:Y:S02]  /*90b0*/  MOV R102, 0x9100 ;  /* 0x0000910000667802 */ /* 0x000fe40000000f00 */
[----:B------:R-:W-:Y:S02]  /*90c0*/  MOV R104, R107 ;  /* 0x0000006b00687202 */ /* 0x000fe40000000f00 */
[----:B------:R-:W-:-:S04]  /*90d0*/  MOV R107, R106 ;  /* 0x0000006a006b7202 */ /* 0x000fc80000000f00 */
[----:B------:R-:W-:Y:S02]  /*90e0*/  MOV R103, R107 ;  /* 0x0000006b00677202 */ /* 0x000fe40000000f00 */
[----:B0-2--5:R-:W-:Y:S05]  /*90f0*/  CALL.REL.NOINC `($__internal_90_$__cuda_sm70_shflsync_down) ;  /* 0x0000034000007944 */ /* 0x025fea0003c00000 */
[----:B-1----:R-:W-:Y:S01]  /*9100*/  MOV R105, R159 ;  /* 0x0000009f00697202 */ /* 0x002fe20000000f00 */
[----:B------:R-:W-:Y:S01]  /*9110*/  HFMA2.MMA R159, -RZ, RZ, 0, 4.76837158203125e-07 ;  /* 0x00000008ff9f7435 */ /* 0x000fe200000001ff */
[----:B------:R-:W-:Y:S02]  /*9120*/  MOV R103, R104 ;  /* 0x0000006800677202 */ /* 0x000fe40000000f00 */
[----:B------:R-:W-:-:S03]  /*9130*/  MOV R102, 0x9150 ;  /* 0x0000915000667802 */ /* 0x000fc60000000f00 */
[----:B0-2--5:R-:W-:Y:S05]  /*9140*/  CALL.REL.NOINC `($__internal_90_$__cuda_sm70_shflsync_down) ;  /* 0x000002f000007944 */ /* 0x025fea0003c00000 */
[----:B-1----:R-:W-:Y:S01]  /*9150*/  @!P1 FFMA.FTZ R104, R107, R159, R104 ;  /* 0x0000009f6b689223 */ /* 0x002fe20000010068 */
[----:B------:R-:W-:Y:S01]  /*9160*/  HFMA2.MMA R159, -RZ, RZ, 0, 9.5367431640625e-07 ;  /* 0x00000010ff9f7435 */ /* 0x000fe200000001ff */
[----:B------:R-:W-:Y:S01]  /*9170*/  @!P1 FMUL.FTZ R107, R105, R107 ;  /* 0x0000006b696b9220 */ /* 0x000fe20000410000 */
[----:B------:R-:W-:Y:S02]  /*9180*/  MOV R102, 0x91c0 ;  /* 0x000091c000667802 */ /* 0x000fe40000000f00 */
[----:B------:R-:W-:Y:S02]  /*9190*/  MOV R106, R104 ;  /* 0x00000068006a7202 */ /* 0x000fe40000000f00 */
[----:B------:R-:W-:-:S02]  /*91a0*/  MOV R103, R107 ;  /* 0x0000006b00677202 */ /* 0x000fc40000000f00 */
[----:B0-2--5:R-:W-:Y:S05]  /*91b0*/  CALL.REL.NOINC `($__internal_90_$__cuda_sm70_shflsync_down) ;  /* 0x0000028000007944 */ /* 0x025fea0003c00000 */
[----:B-1----:R-:W-:Y:S01]  /*91c0*/  MOV R104, R159 ;  /* 0x0000009f00687202 */ /* 0x002fe20000000f00 */
[----:B------:R-:W-:Y:S01]  /*91d0*/  HFMA2.MMA R159, -RZ, RZ, 0, 9.5367431640625e-07 ;  /* 0x00000010ff9f7435 */ /* 0x000fe200000001ff */
[----:B------:R-:W-:-:S02]  /*91e0*/  MOV R103, R106 ;  /* 0x0000006a00677202 */ /* 0x000fc40000000f00 */
[----:B------:R-:W-:-:S03]  /*91f0*/  MOV R102, 0x9210 ;  /* 0x0000921000667802 */ /* 0x000fc60000000f00 */
[----:B0-2--5:R-:W-:Y:S05]  /*9200*/  CALL.REL.NOINC `($__internal_90_$__cuda_sm70_shflsync_down) ;  /* 0x0000023000007944 */ /* 0x025fea0003c00000 */
[----:B-1----:R-:W-:Y:S01]  /*9210*/  @!P0 FFMA.FTZ R106, R107, R159, R106 ;  /* 0x0000009f6b6a8223 */ /* 0x002fe2000001006a */
[----:B------:R-:W-:Y:S01]  /*9220*/  MOV R159, RZ ;  /* 0x000000ff009f7202 */ /* 0x000fe20000000f00 */
[----:B------:R-:W-:Y:S01]  /*9230*/  @!P0 FMUL.FTZ R107, R104, R107 ;  /* 0x0000006b686b8220 */ /* 0x000fe20000410000 */
[----:B------:R-:W-:-:S04]  /*9240*/  MOV R103, 0x9270 ;  /* 0x0000927000677802 */ /* 0x000fc80000000f00 */
[----:B------:R-:W-:Y:S02]  /*9250*/  MOV R102, R107 ;  /* 0x0000006b00667202 */ /* 0x000fe40000000f00 */
[----:B0-2--5:R-:W-:Y:S05]  /*9260*/  CALL.REL.NOINC `($__internal_91_$__cuda_sm70_shflsync_idx_p) ;  /* 0x0000026000007944 */ /* 0x025fea0003c00000 */
[----:B-1----:R-:W-:Y:S01]  /*9270*/  MOV R104, R159 ;  /* 0x0000009f00687202 */ /* 0x002fe20000000f00 */
[----:B------:R-:W-:Y:S01]  /*9280*/  HFMA2.MMA R159, -RZ, RZ, 0, 0 ;  /* 0x00000000ff9f7435 */ /* 0x000fe200000001ff */
[----:B------:R-:W-:Y:S02]  /*9290*/  MOV R102, R106 ;  /* 0x0000006a00667202 */ /* 0x000fe40000000f00 */
[----:B------:R-:W-:-:S03]  /*92a0*/  MOV R103, 0x92c0 ;  /* 0x000092c000677802 */ /* 0x000fc60000000f00 */
[----:B--2--5:R-:W-:Y:S05]  /*92b0*/  CALL.REL.NOINC `($__internal_91_$__cuda_sm70_shflsync_idx_p) ;  /* 0x0000021000007944 */ /* 0x024fea0003c00000 */
[----:B------:R-:W-:Y:S02]  /*92c0*/  MOV R105, R104 ;  /* 0x0000006800697202 */ /* 0x000fe40000000f00 */
[----:B-1----:R-:W-:Y:S01]  /*92d0*/  MOV R104, R159 ;  /* 0x0000009f00687202 */ /* 0x002fe20000000f00 */
[----:B------:R-:W-:Y:S01]  /*92e0*/  HFMA2.MMA R159, -RZ, RZ, 0, 5.9604644775390625e-08 ;  /* 0x00000001ff9f7435 */ /* 0x000fe200000001ff */
[----:B------:R-:W-:Y:S02]  /*92f0*/  MOV R103, R107 ;  /* 0x0000006b00677202 */ /* 0x000fe40000000f00 */
[----:B------:R-:W-:-:S03]  /*9300*/  MOV R102, 0x9320 ;  /* 0x0000932000667802 */ /* 0x000fc60000000f00 */
[----:B--2--5:R-:W-:Y:S05]  /*9310*/  CALL.REL.NOINC `($__internal_90_$__cuda_sm70_shflsync_down) ;  /* 0x0000012000007944 */ /* 0x024fea0003c00000 */
[----:B-1----:R-:W-:Y:S01]  /*9320*/  MOV R160, R159 ;  /* 0x0000009f00a07202 */ /* 0x002fe20000000f00 */
[----:B------:R-:W-:Y:S01]  /*9330*/  HFMA2.MMA R159, -RZ, RZ, 0, 5.9604644775390625e-08 ;  /* 0x00000001ff9f7435 */ /* 0x000fe200000001ff */
[----:B------:R-:W-:-:S02]  /*9340*/  MOV R103, R106 ;  /* 0x0000006a00677202 */ /* 0x000fc40000000f00 */
[----:B------:R-:W-:-:S03]  /*9350*/  MOV R102, 0x9370 ;  /* 0x0000937000667802 */ /* 0x000fc60000000f00 */
[----:B0-2--5:R-:W-:Y:S05]  /*9360*/  CALL.REL.NOINC `($__internal_90_$__cuda_sm70_shflsync_down) ;  /* 0x000000d000007944 */ /* 0x025fea0003c00000 */
[----:B-1----:R-:W-:Y:S01]  /*9370*/  MOV R107, R159 ;  /* 0x0000009f006b7202 */ /* 0x002fe20000000f00 */
[----:B------:R-:W-:Y:S01]  /*9380*/  HFMA2.MMA R159, -RZ, RZ, 0, 0 ;  /* 0x00000000ff9f7435 */ /* 0x000fe200000001ff */
[----:B------:R-:W-:Y:S02]  /*9390*/  MOV R106, R160 ;  /* 0x000000a0006a7202 */ /* 0x000fe40000000f00 */
[----:B------:R-:W-:Y:S02]  /*93a0*/  MOV R102, R100 ;  /* 0x0000006400667202 */ /* 0x000fe40000000f00 */
[----:B------:R-:W-:Y:S02]  /*93b0*/  MOV R103, 0x93d0 ;  /* 0x000093d000677802 */ /* 0x000fe40000000f00 */
[----:B0-2--5:R-:W-:Y:S05]  /*93c0*/  CALL.REL.NOINC `($__internal_91_$__cuda_sm70_shflsync_idx_p) ;  /* 0x0000010000007944 */ /* 0x025fea0003c00000 */
[----:B-1----:R-:W-:Y:S01]  /*93d0*/  MOV R160, R159 ;  /* 0x0000009f00a07202 */ /* 0x002fe20000000f00 */
[----:B------:R-:W-:Y:S01]  /*93e0*/  HFMA2.MMA R159, -RZ, RZ, 0, 0 ;  /* 0x00000000ff9f7435 */ /* 0x000fe200000001ff */
[----:B------:R-:W-:Y:S02]  /*93f0*/  MOV R102, R101 ;  /* 0x0000006500667202 */ /* 0x000fe40000000f00 */
[----:B------:R-:W-:-:S03]  /*9400*/  MOV R103, 0x9420 ;  /* 0x0000942000677802 */ /* 0x000fc60000000f00 */
[----:B--2--5:R-:W-:Y:S05]  /*9410*/  CALL.REL.NOINC `($__internal_91_$__cuda_sm70_shflsync_idx_p) ;  /* 0x000000b000007944 */ /* 0x024fea0003c00000 */
[----:B-1----:R-:W-:Y:S01]  /*9420*/  MOV R103, R159 ;  /* 0x0000009f00677202 */ /* 0x002fe20000000f00 */
[----:B--2--5:R-:W-:Y:S05]  /*9430*/  BRA `(.L_x_2300) ;  /* 0xffffbc7000007947 */ /* 0x024fea000383ffff */
        .weak           $__internal_90_$__cuda_sm70_shflsync_down
        .type           $__internal_90_$__cuda_sm70_shflsync_down,@function
        .size           $__internal_90_$__cuda_sm70_shflsync_down,($__internal_91_$__cuda_sm70_shflsync_idx_p - $__internal_90_$__cuda_sm70_shflsync_down)
$__internal_90_$__cuda_sm70_shflsync_down:
        /* <DEDUP_REMOVED lines=8> */
[----:B------:R-:W-:Y:S05]  /*94c0*/  RET.REL.NODEC R102 `(_Z25selective_scan_bwd_kernelI32Selective_Scan_bwd_kernel_traitsILi128ELi16ELb1ELb1ELb1ELb1ELb0EffEEv12SSMParamsBwd) ;  /* 0xffff6b3066007950 */ /* 0x000fea0003c3ffff */
        .weak           $__internal_91_$__cuda_sm70_shflsync_idx_p
        .type           $__internal_91_$__cuda_sm70_shflsync_idx_p,@function
        .size           $__internal_91_$__cuda_sm70_shflsync_idx_p,($__internal_92_$__cuda_sm70_shflsync_up - $__internal_91_$__cuda_sm70_shflsync_idx_p)
$__internal_91_$__cuda_sm70_shflsync_idx_p:
        /* <DEDUP_REMOVED lines=9> */
[----:B0-----:R-:W-:Y:S05]  /*9560*/  RET.REL.NODEC R102 `(_Z25selective_scan_bwd_kernelI32Selective_Scan_bwd_kernel_traitsILi128ELi16ELb1ELb1ELb1ELb1ELb0EffEEv12SSMParamsBwd) ;  /* 0xffff6a9066007950 */ /* 0x001fea0003c3ffff */
        .weak           $__internal_92_$__cuda_sm70_shflsync_up
        .type           $__internal_92_$__cuda_sm70_shflsync_up,@function
        .size           $__internal_92_$__cuda_sm70_shflsync_up,(.L_x_8908 - $__internal_92_$__cuda_sm70_shflsync_up)
$__internal_92_$__cuda_sm70_shflsync_up:
[----:B------:R-:W-:Y:S04]  /*9570*/  WARPSYNC R107 ;  /* 0x0000006b00007348 */ /* 0x000fe80003800000 */
[----:B------:R0:W1:Y:S02]  /*9580*/  SHFL.UP PT, R102, R101, R102, R108 ;  /* 0x0400006665667389 */ /* 0x00006400000e006c */
[----:B0-----:R-:W-:-:S04]  /*9590*/  MOV R101, 0x0 ;  /* 0x0000000000657802 */ /* 0x001fc80000000f00 */
[----:B------:R-:W-:Y:S05]  /*95a0*/  RET.REL.NODEC R100 `(_Z25selective_scan_bwd_kernelI32Selective_Scan_bwd_kernel_traitsILi128ELi16ELb1ELb1ELb1ELb1ELb0EffEEv12SSMParamsBwd) ;  /* 0xffff6a5064007950 */ /* 0x000fea0003c3ffff */
.L_x_2301:
        /* <DEDUP_REMOVED lines=13> */
.L_x_8908:


//--------------------- .text._Z25selective_scan_bwd_kernelI32Selective_Scan_bwd_kernel_traitsILi128ELi16ELb1ELb1ELb1ELb1ELb1EffEEv12SSMParamsBwd --------------------------
	.section	.text._Z25selective_scan_bwd_kernelI32Selective_Scan_bwd_kernel_traitsILi128ELi16ELb1ELb1ELb1ELb1ELb1EffEEv12SSMParamsBwd,"ax",@progbits
	.sectioninfo	@"SHI_REGISTERS=168"
	.align	128
        .global         _Z25selective_scan_bwd_kernelI32Selective_Scan_bwd_kernel_traitsILi128ELi16ELb1ELb1ELb1ELb1ELb1EffEEv12SSMParamsBwd
        .type           _Z25selective_scan_bwd_kernelI32Selective_Scan_bwd_kernel_traitsILi128ELi16ELb1ELb1ELb1ELb1ELb1EffEEv12SSMParamsBwd,@function
        .size           _Z25selective_scan_bwd_kernelI32Selective_Scan_bwd_kernel_traitsILi128ELi16ELb1ELb1ELb1ELb1ELb1EffEEv12SSMParamsBwd,(.L_x_8911 - _Z25selective_scan_bwd_kernelI32Selective_Scan_bwd_kernel_traitsILi128ELi16ELb1ELb1ELb1ELb1ELb1EffEEv12SSMParamsBwd)
        .other          _Z25selective_scan_bwd_kernelI32Selective_Scan_bwd_kernel_traitsILi128ELi16ELb1ELb1ELb1ELb1ELb1EffEEv12SSMParamsBwd,@"STO_CUDA_ENTRY STV_DEFAULT"
_Z25selective_scan_bwd_kernelI32Selective_Scan_bwd_kernel_traitsILi128ELi16ELb1ELb1ELb1ELb1ELb1EffEEv12SSMParamsBwd:
.text._Z25selective_scan_bwd_kernelI32Selective_Scan_bwd_kernel_traitsILi128ELi16ELb1ELb1ELb1ELb1ELb1EffEEv12SSMParamsBwd:
        /* <DEDUP_REMOVED lines=101> */
[----:B------:R-:W-:Y:S02]  /*0650*/  UIMAD.WIDE.U32 UR4, UR15, UR4, UR10 ;  /* 0x000000040f0472a5 */ /* 0x000fe4000f8e000a */
[----:B------:R-:W-:Y:S02]  /*0660*/  UISETP.GE.U32.AND UP3, UPT, UR26, UR36, UPT ;  /* 0x000000241a00728c */ /* 0x000fe4000bf66070 */
[----:B------:R-:W-:Y:S02]  /*0670*/  ULDC.64 UR10, c[0x0][0x240] ;  /* 0x00009000000a7ab9 */ /* 0x000fe40000000a00 */
[----:B------:R-:W-:-:S02]  /*0680*/  UIADD3.X UR19, UR22, UR21, UR19, UP2, !UPT ;  /* 0x0000001516137290 */ /* 0x000fc400097fe413 */
[----:B------:R-:W-:Y:S02]  /*0690*/  ULDC UR39, c[0x0][0x178] ;  /* 0x00005e0000277ab9 */ /* 0x000fe40000000800 */
[----:B------:R-:W-:Y:S02]  /*06a0*/  ULEA UR20, UP2, UR17, UR10, 0x2 ;  /* 0x0000000a11147291 */ /* 0x000fe4000f84103f */
[----:B------:R-:W-:Y:S02]  /*06b0*/  ULOP3.LUT UR38, UR15, UR39, URZ, 0x3c, !UPT ;  /* 0x000000270f267292 */ /* 0x000fe4000f8e3c3f */
[----:B------:R-:W-:Y:S02]  /*06c0*/  ULEA.HI.X UR17, UR17, UR11, UR19, 0x2, UP2 ;  /* 0x0000000b11117291 */ /* 0x000fe400090f1413 */
[----:B------:R-:W-:Y:S02]  /*06d0*/  @!UP1 UIADD3 UR35, UR35, 0x1, URZ ;  /* 0x0000000123239890 */ /* 0x000fe4000fffe03f */
[----:B------:R-:W-:-:S02]  /*06e0*/  UIADD3 UR19, UP4, UR16, UR24, URZ ;  /* 0x0000001810137290 */ /* 0x000fc4000ff9e03f */
[----:B------:R-:W-:Y:S02]  /*06f0*/  UISETP.GE.AND UP2, UPT, UR38, URZ, UPT ;  /* 0x0000003f2600728c */ /* 0x000fe4000bf46270 */
[----:B------:R-:W-:Y:S02]  /*0700*/  ULDC.64 UR10, c[0x0][0x248] ;  /* 0x00009200000a7ab9 */ /* 0x000fe40000000a00 */
[----:B------:R-:W-:Y:S02]  /*0710*/  @UP3 UIADD3 UR35, UR35, 0x1, URZ ;  /* 0x0000000123233890 */ /* 0x000fe4000fffe03f */
[----:B------:R-:W-:Y:S02]  /*0720*/  UIADD3.X UR27, UR22, UR25, UR27, UP4, !UPT ;  /* 0x00000019161b7290 */ /* 0x000fe4000a7fe41b */
[----:B------:R-:W-:Y:S02]  /*0730*/  UISETP.NE.AND UP1, UPT, URZ, UR39, UPT ;  /* 0x000000273f00728c */ /* 0x000fe4000bf25270 */
[----:B------:R-:W-:-:S02]  /*0740*/  ULEA UR21, UP4, UR19, UR10, 0x2 ;  /* 0x0000000a13157291 */ /* 0x000fc4000f88103f */
[----:B------:R-:W-:Y:S02]  /*0750*/  ULDC.64 UR24, c[0x0][0x308] ;  /* 0x0000c20000187ab9 */ /* 0x000fe40000000a00 */
[----:B------:R-:W-:Y:S02]  /*0760*/  ULEA.HI.X UR19, UR19, UR11, UR27, 0x2, UP4 ;  /* 0x0000000b13137291 */ /* 0x000fe4000a0f141b */
[----:B------:R-:W-:Y:S02]  /*0770*/  UIADD3 UR27, UR9, UR23, URZ ;  /* 0x00000017091b7290 */ /* 0x000fe4000fffe03f */
        /* <DEDUP_REMOVED lines=57> */
[----:B---3--:R-:W-:-:S04]  /*0b10*/  SHF.R.S32.HI R3, RZ, 0x1f, R0 ;  /* 0x0000001fff037819 */ /* 0x008fc80000011400 */
[----:B------:R-:W-:-:S04]  /*0b20*/  LEA.HI R3, R3, R0, RZ, 0x5 ;  /* 0x0000000003037211 */ /* 0x000fc800078f28ff */
[----:B-1--4-:R-:W-:Y:S02]  /*0b30*/  SHF.R.S32.HI R2, RZ, 0x5, R3 ;  /* 0x00000005ff027819 */ /* 0x012fe40000011403 */
.L_x_2385:
        /* <DEDUP_REMOVED lines=14> */
[----:B------:R-:W-:-:S05]  /*0c20*/  IMAD R3, R111, 0x3, R3 ;  /* 0x000000036f037824 */ /* 0x000fca00078e0203 */
[----:B------:R-:W-:Y:S02]  /*0c30*/  SHF.L.U32 R3, R3, 0x4, RZ ;  /* 0x0000000403037819 */ /* 0x000fe400000006ff */
[----:B------:R-:W-:Y:S02]  /*0c40*/  MOV R6, UR18 ;  /* 0x0000001200067c02 */ /* 0x000fe40008000f00 */
[----:B------:R-:W-:-:S05]  /*0c50*/  MOV R7, UR19 ;  /* 0x0000001300077c02 */ /* 0x000fca0008000f00 */
[----:B------:R-:W-:-:S05]  /*0c60*/  IMAD.WIDE R32, R156, 0x10, R6 ;  /* 0x000000109c207825 */ /* 0x000fca00078e0206 */
[----:B------:R1:W-:Y:S04]  /*0c70*/  STL.64 [R1+0x28], R32 ;  /* 0x0000282001007387 */ /* 0x0003e80000100a00 */
[----:B---3--:R3:W-:Y:S04]  /*0c80*/  STS.128 [R2], R8 ;  /* 0x0000000802007388 */ /* 0x0087e80000000c00 */
[----:B----4-:R-:W-:Y:S04]  /*0c90*/  STS.128 [R2+0x200], R12 ;  /* 0x0002000c02007388 */ /* 0x010fe80000000c00 */
[----:B-----5:R-:W-:Y:S04]  /*0ca0*/  STS.128 [R2+0x400], R16 ;  /* 0x0004001002007388 */ /* 0x020fe80000000c00 */
[----:B--2---:R-:W-:Y:S01]  /*0cb0*/  STS.128 [R2+0x600], R20 ;  /* 0x0006001402007388 */ /* 0x004fe20000000c00 */
[----:B------:R-:W-:-:S06]  /*0cc0*/  NOP ;  /* 0x0000000000007918 */ /* 0x000fcc0000000000 */
[----:B------:R-:W-:Y:S04]  /*0cd0*/  LDS.128 R40, [R3] ;  /* 0x0000000003287984 */ /* 0x000fe80000000c00 */
[----:B------:R-:W-:Y:S04]  /*0ce0*/  LDS.128 R44, [R3+0x10] ;  /* 0x00001000032c7984 */ /* 0x000fe80000000c00 */
[----:B------:R-:W-:Y:S04]  /*0cf0*/  LDS.128 R48, [R3+0x20] ;  /* 0x0000200003307984 */ /* 0x000fe80000000c00 */
[----:B------:R-:W-:Y:S04]  /*0d00*/  LDS.128 R52, [R3+0x30] ;  /* 0x0000300003347984 */ /* 0x000fe80000000c00 */
[----:B------:R-:W-:Y:S06]  /*0d10*/  BAR.SYNC.DEFER_BLOCKING 0x0 ;  /* 0x0000000000007b1d */ /* 0x000fec0000010000 */
[----:B------:R1:W2:Y:S04]  /*0d20*/  LDG.E.128 R4, [R32.64] ;  /* 0x0000001c20047981 */ /* 0x0002a8000c1e1d00 */
[----:B------:R1:W4:Y:S04]  /*0d30*/  LDG.E.128 R24, [R32.64+0x200] ;  /* 0x0002001c20187981 */ /* 0x000328000c1e1d00 */
[----:B------:R1:W5:Y:S04]  /*0d40*/  LDG.E.128 R28, [R32.64+0x400] ;  /* 0x0004001c201c7981 */ /* 0x000368000c1e1d00 */
[----:B-1----:R-:W5:Y:S01]  /*0d50*/  LDG.E.128 R32, [R32.64+0x600] ;  /* 0x0006001c20207981 */ /* 0x002f62000c1e1d00 */
[----:B---3--:R-:W-:-:S02]  /*0d60*/  MOV R8, UR20 ;  /* 0x0000001400087c02 */ /* 0x008fc40008000f00 */
[----:B------:R-:W-:-:S05]  /*0d70*/  MOV R9, UR21 ;  /* 0x0000001500097c02 */ /* 0x000fca0008000f00 */
[----:B------:R-:W-:Y:S01]  /*0d80*/  IMAD.WIDE R8, R156, 0x10, R8 ;  /* 0x000000109c087825 */ /* 0x000fe200078e0208 */
[----:B--2---:R-:W-:Y:S04]  /*0d90*/  STS.128 [R2], R4 ;  /* 0x0000000402007388 */ /* 0x004fe80000000c00 */
[----:B----4-:R1:W-:Y:S04]  /*0da0*/  STS.128 [R2+0x200], R24 ;  /* 0x0002001802007388 */ /* 0x0103e80000000c00 */
[----:B-----5:R2:W-:Y:S04]  /*0db0*/  STS.128 [R2+0x400], R28 ;  /* 0x0004001c02007388 */ /* 0x0205e80000000c00 */
[----:B------:R3:W-:Y:S01]  /*0dc0*/  STS.128 [R2+0x600], R32 ;  /* 0x0006002002007388 */ /* 0x0007e20000000c00 */
[----:B------:R-:W-:-:S06]  /*0dd0*/  NOP ;  /* 0x0000000000007918 */ /* 0x000fcc0000000000 */
[----:B------:R-:W-:Y:S04]  /*0de0*/  LDS.128 R36, [R3+0x10] ;  /* 0x0000100003247984 */ /* 0x000fe80000000c00 */
[----:B------:R-:W-:Y:S04]  /*0df0*/  LDS.128 R12, [R3+0x20] ;  /* 0x00002000030c7984 */ /* 0x000fe80000000c00 */
[----:B------:R-:W-:Y:S04]  /*0e00*/  LDS.128 R16, [R3+0x30] ;  /* 0x0000300003107984 */ /* 0x000fe80000000c00 */
[----:B------:R-:W4:Y:S04]  /*0e10*/  LDS.128 R20, [R3] ;  /* 0x0000000003147984 */ /* 0x000f280000000c00 */
[----:B------:R-:W-:Y:S06]  /*0e20*/  BAR.SYNC.DEFER_BLOCKING 0x0 ;  /* 0x0000000000007b1d */ /* 0x000fec0000010000 */
[----:B------:R4:W5:Y:S04]  /*0e30*/  LDG.E.128 R56, [R8.64] ;  /* 0x0000001c08387981 */ /* 0x000968000c1e1d00 */
[----:B-1----:R4:W5:Y:S04]  /*0e40*/  LDG.E.128 R24, [R8.64+0x200] ;  /* 0x0002001c08187981 */ /* 0x002968000c1e1d00 */
[----:B--2---:R4:W2:Y:S04]  /*0e50*/  LDG.E.128 R28, [R8.64+0x400] ;  /* 0x0004001c081c7981 */ /* 0x0048a8000c1e1d00 */
[----:B---3--:R4:W3:Y:S02]  /*0e60*/  LDG.E.128 R32, [R8.64+0x600] ;  /* 0x0006001c08207981 */ /* 0x0088e4000c1e1d00 */
        /* <DEDUP_REMOVED lines=23> */
[----:B------:R-:W-:Y:S05]  /*0fe0*/  @P4 BRA `(.L_x_2304) ;  /* 0x000001f000004947 */ /* 0x000fea0003800000 */
        /* <DEDUP_REMOVED lines=31> */
.L_x_2304:
[----:B------:R-:W-:Y:S05]  /*11e0*/  BSYNC B0 ;  /* 0x0000000000007941 */ /* 0x000fea0003800000 */
.L_x_2303:
        /* <DEDUP_REMOVED lines=35> */
.L_x_2306:
[----:B------:R-:W-:Y:S05]  /*1420*/  BSYNC B0 ;  /* 0x0000000000007941 */ /* 0x000fea0003800000 */
.L_x_2305:
        /* <DEDUP_REMOVED lines=35> */
.L_x_2308:
[----:B------:R-:W-:Y:S05]  /*1660*/  BSYNC B0 ;  /* 0x0000000000007941 */ /* 0x000fea0003800000 */
.L_x_2307:
        /* <DEDUP_REMOVED lines=35> */
.L_x_2310:
[----:B------:R-:W-:Y:S05]  /*18a0*/  BSYNC B0 ;  /* 0x0000000000007941 */ /* 0x000fea0003800000 */
.L_x_2309:
        /* <DEDUP_REMOVED lines=35> */
.L_x_2312:
[----:B------:R-:W-:Y:S05]  /*1ae0*/  BSYNC B0 ;  /* 0x0000000000007941 */ /* 0x000fea0003800000 */
.L_x_2311:
        /* <DEDUP_REMOVED lines=35> */
.L_x_2314:
[----:B------:R-:W-:Y:S05]  /*1d20*/  BSYNC B0 ;  /* 0x0000000000007941 */ /* 0x000fea0003800000 */
.L_x_2313:
        /* <DEDUP_REMOVED lines=35> */
.L_x_2316:
[----:B------:R-:W-:Y:S05]  /*1f60*/  BSYNC B0 ;  /* 0x0000000000007941 */ /* 0x000fea0003800000 */
.L_x_2315:
        /* <DEDUP_REMOVED lines=35> */
.L_x_2318:
[----:B------:R-:W-:Y:S05]  /*21a0*/  BSYNC B0 ;  /* 0x0000000000007941 */ /* 0x000fea0003800000 */
.L_x_2317:
        /* <DEDUP_REMOVED lines=35> */
.L_x_2320:
[----:B------:R-:W-:Y:S05]  /*23e0*/  BSYNC B0 ;  /* 0x0000000000007941 */ /* 0x000fea0003800000 */
.L_x_2319:
        /* <DEDUP_REMOVED lines=34> */
.L_x_2322:
[----:B------:R-:W-:Y:S05]  /*2610*/  BSYNC B0 ;  /* 0x0000000000007941 */ /* 0x000fea0003800000 */
.L_x_2321:
        /* <DEDUP_REMOVED lines=33> */
.L_x_2324:
[----:B------:R-:W-:Y:S05]  /*2830*/  BSYNC B0 ;  /* 0x0000000000007941 */ /* 0x000fea0003800000 */
.L_x_2323:
        /* <DEDUP_REMOVED lines=33> */
.L_x_2326:
[----:B------:R-:W-:Y:S05]  /*2a50*/  BSYNC B0 ;  /* 0x0000000000007941 */ /* 0x000fea0003800000 */
.L_x_2325:
        /* <DEDUP_REMOVED lines=33> */
.L_x_2328:
[----:B------:R-:W-:Y:S05]  /*2c70*/  BSYNC B0 ;  /* 0x0000000000007941 */ /* 0x000fea0003800000 */
.L_x_2327:
        /* <DEDUP_REMOVED lines=33> */
.L_x_2330:
[----:B------:R-:W-:Y:S05]  /*2e90*/  BSYNC B0 ;  /* 0x0000000000007941 */ /* 0x000fea0003800000 */
.L_x_2329:
        /* <DEDUP_REMOVED lines=33> */
.L_x_2332:
[----:B------:R-:W-:Y:S05]  /*30b0*/  BSYNC B0 ;  /* 0x0000000000007941 */ /* 0x000fea0003800000 */
.L_x_2331:
        /* <DEDUP_REMOVED lines=33> */
.L_x_2334:
[----:B------:R-:W-:Y:S05]  /*32d0*/  BSYNC B0 ;  /* 0x0000000000007941 */ /* 0x000fea0003800000 */
.L_x_2333:
[----:B------:R-:W-:Y:S01]  /*32e0*/  ULEA UR34, UR26, 0xfffff800, 0xb ;  /* 0xfffff8001a227891 */ /* 0x000fe2000f8e583f */
[----:B------:R-:W-:Y:S01]  /*32f0*/  LDS.128 R88, [R3+0x10] ;  /* 0x0000100003587984 */ /* 0x000fe20000000c00 */
[----:B------:R-:W-:Y:S02]  /*3300*/  ULDC.64 UR36, c[0x0][0x1f0] ;  /* 0x00007c0000247ab9 */ /* 0x000fe40000000a00 */
[----:B------:R-:W-:Y:S01]  /*3310*/  UIMAD UR7, UR12, UR36, URZ ;  /* 0x000000240c0772a4 */ /* 0x000fe2000f8e023f */
[----:B------:R-:W-:Y:S01]  /*3320*/  LDS.128 R80, [R3+0x20] ;  /* 0x0000200003507984 */ /* 0x000fe20000000c00 */
[----:B------:R-:W-:Y:S02]  /*3330*/  USHF.R.S32.HI UR35, URZ, 0x1f, UR34 ;  /* 0x0000001f3f237899 */ /* 0x000fe40008011422 */
[----:B------:R-:W-:Y:S01]  /*3340*/  UIMAD UR7, UR13, UR37, UR7 ;  /* 0x000000250d0772a4 */ /* 0x000fe2000f8e0207 */
[----:B------:R-:W-:Y:S01]  /*3350*/  LDS.128 R72, [R3+0x30] ;  /* 0x0000300003487984 */ /* 0x000fe20000000c00 */
[----:B------:R-:W-:-:S02]  /*3360*/  UIMAD.WIDE.U32 UR36, UR13, UR36, UR34 ;  /* 0x000000240d2472a5 */ /* 0x000fc4000f8e0022 */
[----:B------:R-:W-:Y:S01]  /*3370*/  ULDC.64 UR8, c[0x0][0x1f8] ;  /* 0x00007e0000087ab9 */ /* 0x000fe20000000a00 */
[----:B------:R-:W-:Y:S01]  /*3380*/  LDS.128 R68, [R3] ;  /* 0x0000000003447984 */ /* 0x000fe20000000c00 */
[----:B------:R-:W-:Y:S02]  /*3390*/  UIADD3 UR37, UR37, UR7, URZ ;  /* 0x0000000725257290 */ /* 0x000fe4000fffe03f */
[----:B------:R-:W-:Y:S01]  /*33a0*/  UIMAD UR7, UR14, UR8, URZ ;  /* 0x000000080e0772a4 */ /* 0x000fe2000f8e023f */
[----:B------:R-:W2:Y:S03]  /*33b0*/  LDL.LU R117, [R1+0x30] ;  /* 0x0000300001757983 */ /* 0x000ea60000300800 */
        /* <DEDUP_REMOVED lines=32> */
[----:B---3--:R1:W-:Y:S04]  /*35c0*/  STS.128 [R2], R28 ;  /* 0x0000001c02007388 */ /* 0x0083e80000000c00 */
[----:B----4-:R3:W-:Y:S04]  /*35d0*/  STS.128 [R2+0x200], R32 ;  /* 0x0002002002007388 */ /* 0x0107e80000000c00 */
[----:B-----5:R4:W-:Y:S04]  /*35e0*/  STS.128 [R2+0x400], R36 ;  /* 0x0004002402007388 */ /* 0x0209e80000000c00 */
[----:B--2---:R2:W-:Y:S01]  /*35f0*/  STS.128 [R2+0x600], R56 ;  /* 0x0006003802007388 */ /* 0x0045e20000000c00 */
[----:B------:R-:W-:-:S06]  /*3600*/  NOP ;  /* 0x0000000000007918 */ /* 0x000fcc0000000000 */
[----:B------:R-:W2:Y:S04]  /*3610*/  LDS.128 R20, [R3] ;  /* 0x0000000003147984 */ /* 0x000ea80000000c00 */
[----:B------:R-:W0:Y:S04]  /*3620*/  LDS.128 R24, [R3+0x10] ;  /* 0x0000100003187984 */ /* 0x000e280000000c00 */
[----:B------:R-:W0:Y:S04]  /*3630*/  LDS.128 R84, [R3+0x20] ;  /* 0x0000200003547984 */ /* 0x000e280000000c00 */
[----:B------:R-:W0:Y:S04]  /*3640*/  LDS.128 R76, [R3+0x30] ;  /* 0x00003000034c7984 */ /* 0x000e280000000c00 */
        /* <DEDUP_REMOVED lines=8> */
[----:B------:R1:W1:Y:S01]  /*36d0*/  MUFU.EX2 R67, R60 ;  /* 0x0000003c00437308 */ /* 0x0002620000000800 */
[----:B0-----:R-:W-:Y:S02]  /*36e0*/  FMUL.FTZ R92, R24, -1.4426950216293334961 ;  /* 0xbfb8aa3b185c7820 */ /* 0x001fe40000410000 */
[----:B------:R-:W-:Y:S02]  /*36f0*/  FMUL.FTZ R66, R23, -1.4426950216293334961 ;  /* 0xbfb8aa3b17427820 */ /* 0x000fe40000410000 */
[----:B------:R-:W-:Y:S02]  /*3700*/  FMUL.FTZ R65, R22, -1.4426950216293334961 ;  /* 0xbfb8aa3b16417820 */ /* 0x000fe40000410000 */
[----:B-1----:R-:W-:Y:S01]  /*3710*/  FMUL.FTZ R62, R25, -1.4426950216293334961 ;  /* 0xbfb8aa3b193e7820 */ /* 0x002fe20000410000 */
[----:B------:R0:W1:Y:S01]  /*3720*/  MUFU.EX2 R93, R64 ;  /* 0x00000040005d7308 */ /* 0x0000620000000800 */
[----:B------:R-:W-:Y:S02]  /*3730*/  FMUL.FTZ R60, R26, -1.4426950216293334961 ;  /* 0xbfb8aa3b1a3c7820 */ /* 0x000fe40000410000 */
[----:B------:R-:W-:-:S02]  /*3740*/  FMUL.FTZ R63, R27, -1.4426950216293334961 ;  /* 0xbfb8aa3b1b3f7820 */ /* 0x000fc40000410000 */
[----:B------:R-:W-:Y:S02]  /*3750*/  FMUL.FTZ R100, R84, -1.4426950216293334961 ;  /* 0xbfb8aa3b54647820 */ /* 0x000fe40000410000 */
[----:B------:R-:W-:Y:S01]  /*3760*/  FMUL.FTZ R101, R85, -1.4426950216293334961 ;  /* 0xbfb8aa3b55657820 */ /* 0x000fe20000410000 */
[----:B------:R1:W1:Y:S01]  /*3770*/  MUFU.EX2 R96, R92 ;  /* 0x0000005c00607308 */ /* 0x0002620000000800 */
[----:B0-----:R-:W-:-:S07]  /*3780*/  FMUL.FTZ R64, R76, -1.4426950216293334961 ;  /* 0xbfb8aa3b4c407820 */ /* 0x001fce0000410000 */
[----:B------:R0:W0:Y:S01]  /*3790*/  MUFU.EX2 R95, R66 ;  /* 0x00000042005f7308 */ /* 0x0000220000000800 */
[----:B-1----:R-:W-:Y:S02]  /*37a0*/  FADD.FTZ R92, R67, 1 ;  /* 0x3f800000435c7421 */ /* 0x002fe40000010000 */
[----:B------:R-:W-:-:S05]  /*37b0*/  FADD.FTZ R93, R93, 1 ;  /* 0x3f8000005d5d7421 */ /* 0x000fca0000010000 */
        /* <DEDUP_REMOVED lines=9> */
[----:B------:R0:W-:Y:S01]  /*3850*/  MUFU.EX2 R99, R63 ;  /* 0x0000003f00637308 */ /* 0x0001e20000000800 */
[----:B------:R-:W-:Y:S02]  /*3860*/  FADD.FTZ R97, R97, 1 ;  /* 0x3f80000061617421 */ /* 0x000fe40000010000 */
[----:B-1----:R-:W-:-:S05]  /*3870*/  FMUL.FTZ R60, R79, -1.4426950216293334961 ;  /* 0xbfb8aa3b4f3c7820 */ /* 0x002fca0000410000 */
[----:B------:R1:W1:Y:S01]  /*3880*/  MUFU.RCP R103, R92 ;  /* 0x0000005c00677308 */ /* 0x0002620000001000 */
[----:B------:R-:W-:Y:S02]  /*3890*/  FADD.FTZ R98, R98, 1 ;  /* 0x3f80000062627421 */ /* 0x000fe40000010000 */
[----:B0-----:R-:W-:-:S05]  /*38a0*/  FMUL.FTZ R63, R77, -1.4426950216293334961 ;  /* 0xbfb8aa3b4d3f7820 */ /* 0x001fca0000410000 */
[----:B------:R0:W0:Y:S01]  /*38b0*/  MUFU.RCP R104, R93 ;  /* 0x0000005d00687308 */ /* 0x0000220000001000 */
[----:B-1----:R-:W-:-:S04]  /*38c0*/  MOV R92, c[0x0][0x16c] ;  /* 0x00005b00005c7a02 */ /* 0x002fc80000000f00 */
[----:B------:R-:W-:-:S03]  /*38d0*/  ISETP.GE.AND P1, PT, R92, 0x1, PT ;  /* 0x000000015c00780c */ /* 0x000fc60003f26270 */
[----:B------:R-:W1:Y:S01]  /*38e0*/  MUFU.RCP R102, R95 ;  /* 0x0000005f00667308 */ /* 0x000e620000001000 */
[----:B0-----:R-:W-:-:S07]  /*38f0*/  FMUL.FTZ R93, R20, R103 ;  /* 0x00000067145d7220 */ /* 0x001fce0000410000 */
[----:B------:R-:W0:Y:S01]  /*3900*/  MUFU.RCP R67, R67 ;  /* 0x0000004300437308 */ /* 0x000e220000001000 */
[----:B------:R-:W-:-:S07]  /*3910*/  FMUL.FTZ R92, R21, R104 ;  /* 0x00000068155c7220 */ /* 0x000fce0000410000 */
[----:B------:R0:W0:Y:S01]  /*3920*/  MUFU.RCP R105, R94 ;  /* 0x0000005e00697308 */ /* 0x0000220000001000 */
[----:B-1----:R-:W-:-:S07]  /*3930*/  FMUL.FTZ R96, R23, R102 ;  /* 0x0000006617607220 */ /* 0x002fce0000410000 */
[----:B------:R-:W-:Y:S01]  /*3940*/  MUFU.RCP R106, R97 ;  /* 0x00000061006a7308 */ /* 0x000fe20000001000 */
[----:B0-----:R-:W-:Y:S02]  /*3950*/  FADD.FTZ R94, R99, 1 ;  /* 0x3f800000635e7421 */ /* 0x001fe40000010000 */
        /* <DEDUP_REMOVED lines=13> */
[----:B------:R-:W2:Y:S01]  /*3a30*/  MUFU.EX2 R63, R63 ;  /* 0x0000003f003f7308 */ /* 0x000ea20000000800 */
[----:B0-----:R-:W-:-:S07]  /*3a40*/  FADD.FTZ R66, R66, 1 ;  /* 0x3f80000042427421 */ /* 0x001fce0000010000 */
[----:B------:R-:W0:Y:S01]  /*3a50*/  MUFU.EX2 R62, R62 ;  /* 0x0000003e003e7308 */ /* 0x000e220000000800 */
[----:B-1----:R-:W-:-:S07]  /*3a60*/  FADD.FTZ R64, R64, 1 ;  /* 0x3f80000040407421 */ /* 0x002fce0000010000 */
[----:B------:R-:W1:Y:S08]  /*3a70*/  MUFU.EX2 R60, R60 ;  /* 0x0000003c003c7308 */ /* 0x000e700000000800 */
[----:B------:R0:W1:Y:S02]  /*3a80*/  MUFU.RCP R101, R100 ;  /* 0x0000006400657308 */ /* 0x0000640000001000 */
[----:B0-----:R-:W-:-:S06]  /*3a90*/  FADD.FTZ R100, R109, 1 ;  /* 0x3f8000006d647421 */ /* 0x001fcc0000010000 */
[----:B------:R-:W-:Y:S01]  /*3aa0*/  MUFU.RCP R100, R100 ;  /* 0x0000006400647308 */ /* 0x000fe20000001000 */
[----:B-----5:R-:W-:Y:S04]  /*3ab0*/  STS.128 [R2], R28 ;  /* 0x0000001c02007388 */ /* 0x020fe80000000c00 */
[----:B---3--:R-:W-:Y:S04]  /*3ac0*/  STS.128 [R2+0x200], R32 ;  /* 0x0002002002007388 */ /* 0x008fe80000000c00 */
[----:B----4-:R0:W-:Y:S04]  /*3ad0*/  STS.128 [R2+0x400], R36 ;  /* 0x0004002402007388 */ /* 0x0101e80000000c00 */
[----:B--2---:R2:W-:Y:S01]  /*3ae0*/  STS.128 [R2+0x600], R56 ;  /* 0x0006003802007388 */ /* 0x0045e20000000c00 */
[----:B------:R-:W-:-:S06]  /*3af0*/  NOP ;  /* 0x0000000000007918 */ /* 0x000fcc0000000000 */
[----:B------:R-:W3:Y:S04]  /*3b00*/  LDS.128 R32, [R3] ;  /* 0x0000000003207984 */ /* 0x000ee80000000c00 */
[----:B------:R-:W4:Y:S01]  /*3b10*/  LDS.128 R28, [R3+0x10] ;  /* 0x00001000031c7984 */ /* 0x000f220000000c00 */
        /* <DEDUP_REMOVED lines=16> */
[----:B------:R-:W0:Y:S01]  /*3c20*/  LDS.128 R24, [R3+0x20] ;  /* 0x0000200003187984 */ /* 0x000e220000000c00 */
[----:B---3--:R-:W-:Y:S02]  /*3c30*/  FMUL.FTZ R20, R68, R32 ;  /* 0x0000002044147220 */ /* 0x008fe40000410000 */
[----:B------:R-:W-:Y:S02]  /*3c40*/  FMUL.FTZ R21, R69, R33 ;  /* 0x0000002145157220 */ /* 0x000fe40000410000 */
[----:B------:R-:W-:Y:S02]  /*3c50*/  FMUL.FTZ R22, R70, R34 ;  /* 0x0000002246167220 */ /* 0x000fe40000410000 */
[----:B------:R-:W-:Y:S02]  /*3c60*/  FMUL.FTZ R23, R71, R35 ;  /* 0x0000002347177220 */ /* 0x000fe40000410000 */
[----:B----4-:R-:W-:Y:S02]  /*3c70*/  FMUL.FTZ R36, R88, R28 ;  /* 0x0000001c58247220 */ /* 0x010fe40000410000 */
        /* <DEDUP_REMOVED lines=10> */
[----:B------:R-:W2:Y:S01]  /*3d20*/  LDS.128 R20, [R3+0x30] ;  /* 0x0000300003147984 */ /* 0x000ea20000000c00 */
[----:B------:R-:W-:Y:S02]  /*3d30*/  FADD.FTZ R102, R65, 1 ;  /* 0x3f80000041667421 */ /* 0x000fe40000010000 */
[----:B------:R-:W-:Y:S01]  /*3d40*/  FMUL.FTZ R57, R89, R29 ;  /* 0x0000001d59397220 */ /* 0x000fe20000410000 */
[----:B------:R-:W-:Y:S01]  /*3d50*/  BAR.SYNC.DEFER_BLOCKING 0x0 ;  /* 0x0000000000007b1d */ /* 0x000fe20000010000 */
[----:B------:R-:W-:Y:S02]  /*3d60*/  FMUL.FTZ R56, R90, R30 ;  /* 0x0000001e5a387220 */ /* 0x000fe40000410000 */
[----:B------:R-:W-:-:S02]  /*3d70*/  FMUL.FTZ R65, R91, R31 ;  /* 0x0000001f5b417220 */ /* 0x000fc40000410000 */
[----:B------:R-:W-:Y:S01]  /*3d80*/  FMUL.FTZ R57, R106, R57 ;  /* 0x000000396a397220 */ /* 0x000fe20000410000 */
[----:B------:R-:W3:Y:S01]  /*3d90*/  MUFU.RCP R102, R102 ;  /* 0x0000006600667308 */ /* 0x000ee20000001000 */
[----:B------:R-:W-:Y:S02]  /*3da0*/  FMUL.FTZ R56, R107, R56 ;  /* 0x000000386b387220 */ /* 0x000fe40000410000 */
[----:B------:R-:W-:-:S05]  /*3db0*/  FMUL.FTZ R65, R110, R65 ;  /* 0x000000416e417220 */ /* 0x000fca0000410000 */
[----:B------:R-:W4:Y:S01]  /*3dc0*/  MUFU.RCP R105, R64 ;  /* 0x0000004000697308 */ /* 0x000f220000001000 */
[----:B------:R-:W-:Y:S02]  /*3dd0*/  FADD.FTZ R63, R63, 1 ;  /* 0x3f8000003f3f7421 */ /* 0x000fe40000010000 */
[----:B------:R-:W-:Y:S02]  /*3de0*/  FADD.FTZ R62, R62, 1 ;  /* 0x3f8000003e3e7421 */ /* 0x000fe40000010000 */
[----:B-1----:R-:W-:Y:S01]  /*3df0*/  FADD.FTZ R60, R60, 1 ;  /* 0x3f8000003c3c7421 */ /* 0x002fe20000010000 */
[----:B------:R1:W-:Y:S02]  /*3e00*/  STS.128 [R116.X16], R36 ;  /* 0x0000002474007388 */ /* 0x0003e4000000cc00 */
[----:B------:R-:W5:Y:S08]  /*3e10*/  MUFU.RCP R104, R63 ;  /* 0x0000003f00687308 */ /* 0x000f700000001000 */
[----:B------:R-:W2:Y:S01]  /*3e20*/  MUFU.RCP R107, R62 ;  /* 0x0000003e006b7308 */ /* 0x000ea20000001000 */
[----:B-1----:R-:W-:-:S02]  /*3e30*/  FMUL.FTZ R37, R57, R108 ;  /* 0x0000006c39257220 */ /* 0x002fc40000410000 */
[----:B------:R-:W-:Y:S02]  /*3e40*/  FMUL.FTZ R38, R56, R59 ;  /* 0x0000003b38267220 */ /* 0x000fe40000410000 */
[----:B------:R-:W-:Y:S02]  /*3e50*/  FADD.FTZ R57, -R101, 1 ;  /* 0x3f80000065397421 */ /* 0x000fe40000010100 */
[----:B0-----:R-:W-:Y:S02]  /*3e60*/  FMUL.FTZ R56, R80, R24 ;  /* 0x0000001850387220 */ /* 0x001fe40000410000 */
[----:B------:R-:W-:Y:S02]  /*3e70*/  FMUL.FTZ R36, R67, R58 ;  /* 0x0000003a43247220 */ /* 0x000fe40000410000 */
[----:B------:R-:W-:Y:S01]  /*3e80*/  FMUL.FTZ R39, R65, R112 ;  /* 0x0000007041277220 */ /* 0x000fe20000410000 */
[----:B------:R2:W0:Y:S01]  /*3e90*/  MUFU.RCP R106, R60 ;  /* 0x0000003c006a7308 */ /* 0x0004220000001000 */
[----:B------:R-:W-:-:S02]  /*3ea0*/  FFMA.FTZ R57, R84, R57, 1 ;  /* 0x3f80000054397423 */ /* 0x000fc40000010039 */
[----:B------:R-:W-:Y:S01]  /*3eb0*/  FMUL.FTZ R56, R101, R56 ;  /* 0x0000003865387220 */ /* 0x000fe20000410000 */
[----:B------:R1:W-:Y:S01]  /*3ec0*/  STS.128 [R116.X16+0x10], R36 ;  /* 0x0000102474007388 */ /* 0x0003e2000000cc00 */
[----:B---3--:R-:W-:Y:S02]  /*3ed0*/  FADD.FTZ R58, -R102, 1 ;  /* 0x3f800000663a7421 */ /* 0x008fe40000010100 */
[----:B----4-:R-:W-:Y:S02]  /*3ee0*/  FADD.FTZ R59, -R105, 1 ;  /* 0x3f800000693b7421 */ /* 0x010fe40000010100 */
[----:B--2---:R-:W-:Y:S02]  /*3ef0*/  FMUL.FTZ R60, R72, R20 ;  /* 0x00000014483c7220 */ /* 0x004fe40000410000 */
[----:B------:R-:W-:Y:S02]  /*3f00*/  FFMA.FTZ R58, R87, R58, 1 ;  /* 0x3f800000573a7423 */ /* 0x000fe4000001003a */
[----:B------:R-:W-:-:S02]  /*3f10*/  FFMA.FTZ R59, R76, R59, 1 ;  /* 0x3f8000004c3b7423 */ /* 0x000fc4000001003b */
[----:B-1----:R-:W-:Y:S02]  /*3f20*/  FMUL.FTZ R36, R56, R57 ;  /* 0x0000003938247220 */ /* 0x002fe40000410000 */
        /* <DEDUP_REMOVED lines=15> */
[----:B-----5:R-:W-:Y:S02]  /*4020*/  FADD.FTZ R58, -R104, 1 ;  /* 0x3f800000683a7421 */ /* 0x020fe40000010100 */
        /* <DEDUP_REMOVED lines=18> */
[----:B------:R-:W0:Y:S04]  /*4150*/  LDS.128 R36, [R2] ;  /* 0x0000000002247984 */ /* 0x000e280000000c00 */
[----:B------:R-:W1:Y:S04]  /*4160*/  LDS.128 R56, [R2+0x200] ;  /* 0x0002000002387984 */ /* 0x000e680000000c00 */
[----:B------:R-:W2:Y:S04]  /*4170*/  LDS.128 R60, [R2+0x400] ;  /* 0x00040000023c7984 */ /* 0x000ea80000000c00 */
[----:B------:R-:W3:Y:S01]  /*4180*/  LDS.128 R64, [R2+0x600] ;  /* 0x0006000002407984 */ /* 0x000ee20000000c00 */
[----:B------:R-:W-:-:S02]  /*4190*/  UIMAD UR7, UR13, UR37, UR7 ;  /* 0x000000250d0772a4 */ /* 0x000fc4000f8e0207 */
[----:B------:R-:W-:-:S04]  /*41a0*/  UIMAD.WIDE.U32 UR36, UR13, UR36, UR34 ;  /* 0x000000240d2472a5 */ /* 0x000fc8000f8e0022 */
[----:B------:R-:W-:Y:S02]  /*41b0*/  UIADD3 UR37, UR37, UR7, URZ ;  /* 0x0000000725257290 */ /* 0x000fe4000fffe03f */
[----:B------:R-:W-:-:S04]  /*41c0*/  UIMAD UR7, UR14, UR8, URZ ;  /* 0x000000080e0772a4 */ /* 0x000fc8000f8e023f */
[----:B------:R-:W-:Y:S02]  /*41d0*/  UIMAD UR7, UR15, UR9, UR7 ;  /* 0x000000090f0772a4 */ /* 0x000fe4000f8e0207 */
[----:B------:R-:W-:-:S03]  /*41e0*/  UIMAD.WIDE.U32 UR8, UR15, UR8, UR36 ;  /* 0x000000080f0872a5 */ /* 0x000fc6000f8e0024 */
[----:B------:R-:W-:Y:S02]  /*41f0*/  ULDC.64 UR36, c[0x0][0x338] ;  /* 0x0000ce0000247ab9 */ /* 0x000fe40000000a00 */
[----:B------:R-:W-:Y:S02]  /*4200*/  UIADD3 UR7, UR9, UR7, URZ ;  /* 0x0000000709077290 */ /* 0x000fe4000fffe03f */
[----:B------:R-:W-:Y:S01]  /*4210*/  ULEA UR36, UP0, UR8, UR36, 0x2 ;  /* 0x0000002408247291 */ /* 0x000fe2000f80103f */
[----:B------:R-:W-:-:S03]  /*4220*/  FMUL.FTZ R88, R88, R95 ;  /* 0x0000005f58587220 */ /* 0x000fc60000410000 */
[----:B------:R-:W-:Y:S01]  /*4230*/  ULEA.HI.X UR37, UR8, UR37, UR7, 0x2, UP0 ;  /* 0x0000002508257291 */ /* 0x000fe200080f1407 */
[----:B------:R-:W-:Y:S02]  /*4240*/  FMUL.FTZ R101, R84, R101 ;  /* 0x0000006554657220 */ /* 0x000fe40000410000 */
[----:B------:R-:W-:Y:S02]  /*4250*/  FMUL.FTZ R89, R89, R94 ;  /* 0x0000005e59597220 */ /* 0x000fe40000410000 */
[----:B------:R-:W-:Y:S02]  /*4260*/  FMUL.FTZ R100, R85, R100 ;  /* 0x0000006455647220 */ /* 0x000fe40000410000 */
[----:B------:R-:W-:Y:S02]  /*4270*/  FMUL.FTZ R90, R90, R97 ;  /* 0x000000615a5a7220 */ /* 0x000fe40000410000 */
[----:B------:R-:W-:Y:S02]  /*4280*/  FMUL.FTZ R103, R86, R103 ;  /* 0x0000006756677220 */ /* 0x000fe40000410000 */
[----:B------:R-:W-:Y:S01]  /*4290*/  FMUL.FTZ R105, R76, R105 ;  /* 0x000000694c697220 */ /* 0x000fe20000410000 */
[----:B------:R-:W-:Y:S01]  /*42a0*/  MOV R76, UR36 ;  /* 0x00000024004c7c02 */ /* 0x000fe20008000f00 */
[----:B------:R-:W-:Y:S01]  /*42b0*/  FMUL.FTZ R104, R77, R104 ;  /* 0x000000684d687220 */ /* 0x000fe20000410000 */
[----:B------:R-:W-:Y:S01]  /*42c0*/  MOV R77, UR37 ;  /* 0x00000025004d7c02 */ /* 0x000fe20008000f00 */
[----:B------:R-:W-:-:S02]  /*42d0*/  FMUL.FTZ R91, R91, R98 ;  /* 0x000000625b5b7220 */ /* 0x000fc40000410000 */
        /* <DEDUP_REMOVED lines=9> */
[----:B------:R-:W-:Y:S01]  /*4370*/  IMAD.WIDE R76, R156, 0x10, R76 ;  /* 0x000000109c4c7825 */ /* 0x000fe200078e024c */
[----:B------:R4:W-:Y:S04]  /*4380*/  STL [R1+0x14], R91 ;  /* 0x0000145b01007387 */ /* 0x0009e80000100800 */
[----:B------:R4:W-:Y:S04]  /*4390*/  STL [R1+0x10], R114 ;  /* 0x0000107201007387 */ /* 0x0009e80000100800 */
[----:B------:R4:W-:Y:S01]  /*43a0*/  STL [R1+0xc], R113 ;  /* 0x00000c7101007387 */ /* 0x0009e20000100800 */
[----:B------:R-:W-:-:S03]  /*43b0*/  ISETP.NE.U32.AND P0, PT, RZ, c[0x0][0x270], PT ;  /* 0x00009c00ff007a0c */ /* 0x000fc60003f05070 */
[----:B------:R4:W-:Y:S04]  /*43c0*/  STL [R1+0x8], R111 ;  /* 0x0000086f01007387 */ /* 0x0009e80000100800 */
[----:B------:R4:W-:Y:S04]  /*43d0*/  STL [R1+0x4], R109 ;  /* 0x0000046d01007387 */ /* 0x0009e80000100800 */
[----:B------:R4:W-:Y:S04]  /*43e0*/  STL [R1], R115 ;  /* 0x0000007301007387 */ /* 0x0009e80000100800 */
[----:B0-----:R4:W-:Y:S04]  /*43f0*/  STG.E.128 [R76.64], R36 ;  /* 0x000000244c007986 */ /* 0x0019e8000c101d1c */
[----:B-1----:R4:W-:Y:S04]  /*4400*/  STG.E.128 [R76.64+0x200], R56 ;  /* 0x000200384c007986 */ /* 0x0029e8000c101d1c */
[----:B--2---:R4:W-:Y:S04]  /*4410*/  STG.E.128 [R76.64+0x400], R60 ;  /* 0x0004003c4c007986 */ /* 0x0049e8000c101d1c */
[----:B---3--:R4:W-:Y:S01]  /*4420*/  STG.E.128 [R76.64+0x600], R64 ;  /* 0x000600404c007986 */ /* 0x0089e2000c101d1c */
[----:B------:R-:W-:Y:S01]  /*4430*/  ISETP.NE.AND.EX P0, PT, RZ, c[0x0][0x274], PT, P0 ;  /* 0x00009d00ff007a0c */ /* 0x000fe20003f05300 */
[----:B------:R-:W-:-:S02]  /*4440*/  FMUL.FTZ R165, R69, R92 ;  /* 0x0000005c45a57220 */ /* 0x000fc40000410000 */
[----:B------:R-:W-:Y:S02]  /*4450*/  FFMA.FTZ R68, R40, R115, R117 ;  /* 0x0000007328447223 */ /* 0x000fe40000010075 */
[----:B------:R-:W-:Y:S02]  /*4460*/  FMUL.FTZ R164, R70, R99 ;  /* 0x0000006346a47220 */ /* 0x000fe40000410000 */
[----:B------:R-:W-:Y:S02]  /*4470*/  FFMA.FTZ R69, R41, R165, R68 ;  /* 0x000000a529457223 */ /* 0x000fe40000010044 */
        /* <DEDUP_REMOVED lines=28> */
[----:B------:R-:W-:Y:S02]  /*4640*/  FMUL.FTZ R25, R25, R100 ;  /* 0x0000006419197220 */ /* 0x000fe40000410000 */
        /* <DEDUP_REMOVED lines=12> */
[----:B------:R-:W-:Y:S01]  /*4710*/  STS.128 [R116.X16+0x30], R20 ;  /* 0x0000301474007388 */ /* 0x000fe2000000cc00 */
[----:B------:R-:W-:-:S06]  /*4720*/  NOP ;  /* 0x0000000000007918 */ /* 0x000fcc0000000000 */
[----:B------:R-:W0:Y:S01]  /*4730*/  LDS.128 R20, [R2] ;  /* 0x0000000002147984 */ /* 0x000e220000000c00 */
[----:B------:R-:W-:-:S03]  /*4740*/  ULEA UR8, UP0, UR36, UR8, 0x2 ;  /* 0x0000000824087291 */ /* 0x000fc6000f80103f */
[----:B------:R-:W1:Y:S01]  /*4750*/  LDS.128 R24, [R2+0x200] ;  /* 0x0002000002187984 */ /* 0x000e620000000c00 */
[----:B------:R-:W-:Y:S02]  /*4760*/  ULEA.HI.X UR9, UR36, UR9, UR7, 0x2, UP0 ;  /* 0x0000000924097291 */ /* 0x000fe400080f1407 */
[----:B------:R-:W-:Y:S01]  /*4770*/  MOV R36, UR8 ;  /* 0x0000000800247c02 */ /* 0x000fe20008000f00 */
[----:B------:R-:W2:Y:S03]  /*4780*/  LDS.128 R28, [R2+0x400] ;  /* 0x00040000021c7984 */ /* 0x000ea60000000c00 */
[----:B------:R-:W-:Y:S01]  /*4790*/  MOV R37, UR9 ;  /* 0x0000000900257c02 */ /* 0x000fe20008000f00 */
[----:B------:R-:W3:Y:S04]  /*47a0*/  LDS.128 R32, [R2+0x600] ;  /* 0x0006000002207984 */ /* 0x000ee80000000c00 */
[----:B------:R-:W-:-:S05]  /*47b0*/  IMAD.WIDE R36, R156, 0x10, R36 ;  /* 0x000000109c247825 */ /* 0x000fca00078e0224 */
[----:B0-----:R0:W-:Y:S04]  /*47c0*/  STG.E.128 [R36.64], R20 ;  /* 0x0000001424007986 */ /* 0x0011e8000c101d1c */
[----:B-1----:R0:W-:Y:S04]  /*47d0*/  STG.E.128 [R36.64+0x200], R24 ;  /* 0x0002001824007986 */ /* 0x0021e8000c101d1c */
[----:B--2---:R0:W-:Y:S04]  /*47e0*/  STG.E.128 [R36.64+0x400], R28 ;  /* 0x0004001c24007986 */ /* 0x0041e8000c101d1c */
[----:B---3--:R0:W-:Y:S02]  /*47f0*/  STG.E.128 [R36.64+0x600], R32 ;  /* 0x0006002024007986 */ /* 0x0081e4000c101d1c */
.L_x_2335:
[----:B0---4-:R-:W-:Y:S01]  /*4800*/  FFMA.FTZ R20, R44, R88, R69 ;  /* 0x000000582c147223 */ /* 0x011fe20000010045 */
        /* <DEDUP_REMOVED lines=38> */
[----:B0-----:R-:W-:Y:S01]  /*4a70*/  UIADD3 UR27, UR26, -0x1, URZ ;  /* 0xffffffff1a1b7890 */ /* 0x001fe2000fffe03f */
[----:B------:R-:W-:Y:S01]  /*4a80*/  HFMA2.MMA R59, -RZ, RZ, 0, 0 ;  /* 0x00000000ff3b7435 */ /* 0x000fe200000001ff */
[----:B------:R-:W-:-:S02]  /*4a90*/  UMOV UR8, URZ ;  /* 0x0000003f00087c82 */ /* 0x000fc40008000000 */
[----:B------:R-:W-:Y:S02]  /*4aa0*/  ULEA.HI UR7, UR27, UR27, URZ, 0x1 ;  /* 0x0000001b1b077291 */ /* 0x000fe4000f8f083f */
[----:B------:R-:W-:Y:S02]  /*4ab0*/  UMOV UR9, URZ ;  /* 0x0000003f00097c82 */ /* 0x000fe40008000000 */
[----:B------:R-:W-:-:S04]  /*4ac0*/  ULOP3.LUT UR7, UR7, 0xfffffe, URZ, 0xc0, !UPT ;  /* 0x00fffffe07077892 */ /* 0x000fc8000f8ec03f */
[----:B------:R-:W-:-:S03]  /*4ad0*/  UIADD3 UR27, UR27, -UR7, URZ ;  /* 0x800000071b1b7290 */ /* 0x000fc6000fffe03f */
[----:B------:R-:W-:Y:S02]  /*4ae0*/  UMOV UR7, URZ ;  /* 0x0000003f00077c82 */ /* 0x000fe40008000000 */
.L_x_2384:
[----:B------:R-:W-:Y:S02]  /*4af0*/  USHF.R.S32.HI UR42, URZ, 0x1f, UR7 ;  /* 0x0000001f3f2a7899 */ /* 0x000fe40008011407 */
[----:B------:R-:W-:Y:S02]  /*4b00*/  ULDC.64 UR36, c[0x0][0x1a0] ;  /* 0x0000680000247ab9 */ /* 0x000fe40000000a00 */
[----:B------:R-:W-:Y:S02]  /*4b10*/  UIMAD UR43, UR42, UR36, URZ ;  /* 0x000000242a2b72a4 */ /* 0x000fe4000f8e023f */
[----:B------:R-:W-:Y:S02]  /*4b20*/  UIMAD.WIDE.U32 UR38, UR7, UR36, URZ ;  /* 0x00000024072672a5 */ /* 0x000fe4000f8e003f */
[----:B------:R-:W-:Y:S02]  /*4b30*/  UIMAD UR36, UR7, UR37, UR43 ;  /* 0x00000025072472a4 */ /* 0x000fe4000f8e022b */
[----:B------:R-:W-:-:S02]  /*4b40*/  ULEA UR37, UP0, UR38, UR22, 0x2 ;  /* 0x0000001626257291 */ /* 0x000fc4000f80103f */
[----:B------:R-:W-:-:S04]  /*4b50*/  UIADD3 UR36, UR39, UR36, URZ ;  /* 0x0000002427247290 */ /* 0x000fc8000fffe03f */
[----:B------:R-:W-:Y:S01]  /*4b60*/  ULEA.HI.X UR38, UR38, UR23, UR36, 0x2, UP0 ;  /* 0x0000001726267291 */ /* 0x000fe200080f1424 */
[----:B------:R-:W-:Y:S02]  /*4b70*/  MOV R36, UR37 ;  /* 0x0000002500247c02 */ /* 0x000fe40008000f00 */
[----:B------:R-:W-:-:S03]  /*4b80*/  ULDC.64 UR36, c[0x0][0x180] ;  /* 0x0000600000247ab9 */ /* 0x000fc60000000a00 */
[----:B------:R-:W-:-:S05]  /*4b90*/  MOV R37, UR38 ;  /* 0x0000002600257c02 */ /* 0x000fca0008000f00 */
[----:B------:R-:W-:-:S05]  /*4ba0*/  IMAD.WIDE R36, R156, 0x10, R36 ;  /* 0x000000109c247825 */ /* 0x000fca00078e0224 */
[----:B------:R0:W2:Y:S04]  /*4bb0*/  LDG.E.128 R20, [R36.64] ;  /* 0x0000001c24147981 */ /* 0x0000a8000c1e1d00 */
[----:B------:R0:W3:Y:S04]  /*4bc0*/  LDG.E.128 R24, [R36.64+0x200] ;  /* 0x0002001c24187981 */ /* 0x0000e8000c1e1d00 */
[----:B------:R0:W4:Y:S04]  /*4bd0*/  LDG.E.128 R28, [R36.64+0x400] ;  /* 0x0004001c241c7981 */ /* 0x000128000c1e1d00 */
[----:B------:R0:W5:Y:S01]  /*4be0*/  LDG.E.128 R32, [R36.64+0x600] ;  /* 0x0006001c24207981 */ /* 0x000162000c1e1d00 */
        /* <DEDUP_REMOVED lines=15> */
[----:B------:R0:W5:Y:S01]  /*4ce0*/  LDG.E R105, [R36.64] ;  /* 0x0000001c24697981 */ /* 0x000162000c1e1900 */
        /* <DEDUP_REMOVED lines=8> */
[----:B0-----:R-:W-:Y:S01]  /*4d70*/  IMAD.WIDE R36, R156, 0x10, R38 ;  /* 0x000000109c247825 */ /* 0x001fe200078e0226 */
[----:B--2---:R-:W-:Y:S04]  /*4d80*/  STS.128 [R2], R20 ;  /* 0x0000001402007388 */ /* 0x004fe80000000c00 */
[----:B---3--:R-:W-:Y:S04]  /*4d90*/  STS.128 [R2+0x200], R24 ;  /* 0x0002001802007388 */ /* 0x008fe80000000c00 */
[----:B----4-:R-:W-:Y:S04]  /*4da0*/  STS.128 [R2+0x400], R28 ;  /* 0x0004001c02007388 */ /* 0x010fe80000000c00 */
[----:B-----5:R0:W-:Y:S01]  /*4db0*/  STS.128 [R2+0x600], R32 ;  /* 0x0006002002007388 */ /* 0x0201e20000000c00 */
[----:B------:R-:W-:-:S06]  /*4dc0*/  NOP ;  /* 0x0000000000007918 */ /* 0x000fcc0000000000 */
[----:B------:R1:W2:Y:S04]  /*4dd0*/  LDG.E.128 R88, [R36.64] ;  /* 0x0000001c24587981 */ /* 0x0002a8000c1e1d00 */
[----:B------:R1:W3:Y:S04]  /*4de0*/  LDG.E.128 R92, [R36.64+0x200] ;  /* 0x0002001c245c7981 */ /* 0x0002e8000c1e1d00 */
[----:B------:R1:W4:Y:S04]  /*4df0*/  LDG.E.128 R96, [R36.64+0x400] ;  /* 0x0004001c24607981 */ /* 0x000328000c1e1d00 */
[----:B------:R1:W5:Y:S01]  /*4e00*/  LDG.E.128 R100, [R36.64+0x600] ;  /* 0x0006001c24647981 */ /* 0x000362000c1e1d00 */
[----:B0-----:R-:W-:Y:S01]  /*4e10*/  SHF.L.U32 R2, R0, 0x2, RZ ;  /* 0x0000000200027819 */ /* 0x001fe200000006ff */
[----:B------:R-:W-:Y:S01]  /*4e20*/  FMUL.FTZ R109, R40, R9 ;  /* 0x00000009286d7220 */ /* 0x000fe20000410000 */
[----:B------:R-:W-:Y:S01]  /*4e30*/  ISETP.NE.AND P1, PT, R0, RZ, PT ;  /* 0x000000ff0000720c */ /* 0x000fe20003f25270 */
[----:B------:R-:W0:Y:S01]  /*4e40*/  S2R R108, SR_LANEID ;  /* 0x00000000006c7919 */ /* 0x000e220000000000 */
[----:B------:R-:W-:Y:S01]  /*4e50*/  LOP3.LUT R2, R2, 0xffffff80, RZ, 0xc0, !PT ;  /* 0xffffff8002027812 */ /* 0x000fe200078ec0ff */
[----:B------:R-:W-:Y:S01]  /*4e60*/  FMUL.FTZ R120, R41, R10 ;  /* 0x0000000a29787220 */ /* 0x000fe20000410000 */
[----:B------:R-:W-:Y:S01]  /*4e70*/  MOV R24, UR27 ;  /* 0x0000001b00187c02 */ /* 0x000fe20008000f00 */
[----:B------:R-:W0:Y:S01]  /*4e80*/  LDS.128 R32, [R3+0x10] ;  /* 0x0000100003207984 */ /* 0x000e220000000c00 */
[----:B------:R-:W-:Y:S01]  /*4e90*/  MOV R25, 0x100 ;  /* 0x0000010000197802 */ /* 0x000fe20000000f00 */
[----:B------:R-:W-:Y:S01]  /*4ea0*/  FMUL.FTZ R116, R43, R12 ;  /* 0x0000000c2b747220 */ /* 0x000fe20000410000 */
[----:B------:R-:W-:Y:S01]  /*4eb0*/  MOV R26, UR26 ;  /* 0x0000001a001a7c02 */ /* 0x000fe20008000f00 */
[----:B-1----:R-:W1:Y:S01]  /*4ec0*/  LDS.128 R36, [R3] ;  /* 0x0000000003247984 */ /* 0x002e620000000c00 */
[----:B------:R-:W-:Y:S01]  /*4ed0*/  LOP3.LUT P0, RZ, R0, 0x1f, RZ, 0xc0, !PT ;  /* 0x0000001f00ff7812 */ /* 0x000fe2000780c0ff */
[----:B------:R-:W-:Y:S01]  /*4ee0*/  FMUL.FTZ R121, R42, R11 ;  /* 0x0000000b2a797220 */ /* 0x000fe20000410000 */
[----:B------:R-:W-:Y:S01]  /*4ef0*/  IADD3 R106, R0, 0x200, RZ ;  /* 0x00000200006a7810 */ /* 0x000fe20007ffe0ff */
[----:B------:R-:W1:Y:S01]  /*4f00*/  LDS.128 R28, [R3+0x20] ;  /* 0x00002000031c7984 */ /* 0x000e620000000c00 */
[----:B------:R-:W-:Y:S01]  /*4f10*/  @!P1 IMAD R106, R24, R25, UR7 ;  /* 0x00000007186a9e24 */ /* 0x000fe2000f8e0219 */
[----:B------:R-:W-:Y:S01]  /*4f20*/  ISETP.LT.OR P0, PT, R26, 0x2, P0 ;  /* 0x000000021a00780c */ /* 0x000fe20000701670 */
[----:B------:R-:W0:Y:S01]  /*4f30*/  R2UR UR42, R105 ;  /* 0x00000000692a73c2 */ /* 0x000e2200000e0000 */
[----:B------:R0:W1:Y:S01]  /*4f40*/  LDS.128 R24, [R3+0x30] ;  /* 0x0000300003187984 */ /* 0x0000620000000c00 */
[----:B------:R-:W-:Y:S01]  /*4f50*/  FMUL.FTZ R115, R44, R4 ;  /* 0x000000042c737220 */ /* 0x000fe20000410000 */
[----:B------:R-:W-:Y:S01]  /*4f60*/  SHF.L.U32 R111, R106, 0x2, RZ ;  /* 0x000000026a6f7819 */ /* 0x000fe200000006ff */
[----:B------:R-:W-:Y:S01]  /*4f70*/  FMUL.FTZ R112, R45, R5 ;  /* 0x000000052d707220 */ /* 0x000fe20000410000 */
[----:B------:R-:W-:Y:S01]  /*4f80*/  ISETP.NE.AND P2, PT, R0, 0x7f, PT ;  /* 0x0000007f0000780c */ /* 0x000fe20003f45270 */
[----:B------:R-:W-:Y:S01]  /*4f90*/  FMUL.FTZ R113, R46, R6 ;  /* 0x000000062e717220 */ /* 0x000fe20000410000 */
[----:B------:R-:W-:Y:S01]  /*4fa0*/  BSSY B0, `(.L_x_2337) ;  /* 0x0000077000007945 */ /* 0x000fe20003800000 */
[----:B------:R-:W-:Y:S01]  /*4fb0*/  FMUL.FTZ R114, R47, R7 ;  /* 0x000000072f727220 */ /* 0x000fe20000410000 */
[----:B0-----:R-:W-:Y:S01]  /*4fc0*/  IADD3 R107, R2, R108, RZ ;  /* 0x0000006c026b7210 */ /* 0x001fe20007ffe0ff */
[----:B------:R-:W-:Y:S01]  /*4fd0*/  FMUL.FTZ R117, R48, R8 ;  /* 0x0000000830757220 */ /* 0x000fe20000410000 */
[----:B------:R-:W-:Y:S01]  /*4fe0*/  LEA.HI R146, R0, R0, RZ, 0x1e ;  /* 0x0000000000927211 */ /* 0x000fe200078ff0ff */
[----:B------:R-:W-:Y:S01]  /*4ff0*/  FMUL.FTZ R118, R49, R13 ;  /* 0x0000000d31767220 */ /* 0x000fe20000410000 */
[----:B------:R-:W-:Y:S01]  /*5000*/  SHF.L.U32 R2, R107, 0x4, RZ ;  /* 0x000000046b027819 */ /* 0x000fe200000006ff */
[----:B------:R-:W-:-:S02]  /*5010*/  IMAD R107, R108, 0x3, R107 ;  /* 0x000000036c6b7824 */ /* 0x000fc400078e026b */
[----:B------:R-:W-:-:S03]  /*5020*/  FMUL.FTZ R119, R50, R14 ;  /* 0x0000000e32777220 */ /* 0x000fc60000410000 */
[----:B------:R-:W-:Y:S02]  /*5030*/  SHF.L.U32 R3, R107, 0x4, RZ ;  /* 0x000000046b037819 */ /* 0x000fe400000006ff */
[----:B------:R-:W-:-:S05]  /*5040*/  MOV R122, UR42 ;  /* 0x0000002a007a7c02 */ /* 0x000fca0008000f00 */
[----:B------:R-:W-:Y:S02]  /*5050*/  FMUL.FTZ R122, R122, 1.4426950216293334961 ;  /* 0x3fb8aa3b7a7a7820 */ /* 0x000fe40000410000 */
[----:B------:R-:W-:Y:S02]  /*5060*/  FMUL.FTZ R134, R115, R32 ;  /* 0x0000002073867220 */ /* 0x000fe40000410000 */
[C---:B------:R-:W-:Y:S02]  /*5070*/  FMUL.FTZ R104, R122.reuse, R9 ;  /* 0x000000097a687220 */ /* 0x040fe40000410000 */
[C---:B------:R-:W-:Y:S02]  /*5080*/  FMUL.FTZ R20, R122.reuse, R10 ;  /* 0x0000000a7a147220 */ /* 0x040fe40000410000 */
[C---:B------:R-:W-:Y:S02]  /*5090*/  FMUL.FTZ R21, R122.reuse, R11 ;  /* 0x0000000b7a157220 */ /* 0x040fe40000410000 */
[----:B------:R-:W-:Y:S01]  /*50a0*/  MUFU.EX2 R104, R104 ;  /* 0x0000006800687308 */ /* 0x000fe20000000800 */
[----:B------:R-:W-:-:S02]  /*50b0*/  FMUL.FTZ R22, R122, R12 ;  /* 0x0000000c7a167220 */ /* 0x000fc40000410000 */
[C---:B------:R-:W-:Y:S02]  /*50c0*/  FMUL.FTZ R23, R122.reuse, R4 ;  /* 0x000000047a177220 */ /* 0x040fe40000410000 */
[C---:B------:R-:W-:Y:S02]  /*50d0*/  FMUL.FTZ R105, R122.reuse, R5 ;  /* 0x000000057a697220 */ /* 0x040fe40000410000 */
[----:B-1----:R-:W-:Y:S01]  /*50e0*/  FMUL.FTZ R109, R109, R36 ;  /* 0x000000246d6d7220 */ /* 0x002fe20000410000 */
[----:B------:R-:W0:Y:S01]  /*50f0*/  MUFU.EX2 R20, R20 ;  /* 0x0000001400147308 */ /* 0x000e220000000800 */
[----:B------:R-:W-:Y:S02]  /*5100*/  FMUL.FTZ R108, R122, R6 ;  /* 0x000000067a6c7220 */ /* 0x000fe40000410000 */
[----:B------:R-:W-:Y:S02]  /*5110*/  FMUL.FTZ R135, R116, R39 ;  /* 0x0000002774877220 */ /* 0x000fe40000410000 */
[----:B------:R-:W-:-:S02]  /*5120*/  FMUL.FTZ R136, R121, R38 ;  /* 0x0000002679887220 */ /* 0x000fc40000410000 */
[C---:B------:R-:W-:Y:S01]  /*5130*/  FMUL.FTZ R107, R122.reuse, R7 ;  /* 0x000000077a6b7220 */ /* 0x040fe20000410000 */
[----:B------:R-:W1:Y:S01]  /*5140*/  MUFU.EX2 R21, R21 ;  /* 0x0000001500157308 */ /* 0x000e620000000800 */
[----:B------:R-:W-:Y:S02]  /*5150*/  FMUL.FTZ R110, R122, R13 ;  /* 0x0000000d7a6e7220 */ /* 0x000fe40000410000 */
[----:B------:R-:W-:Y:S02]  /*5160*/  FMUL.FTZ R133, R112, R33 ;  /* 0x0000002170857220 */ /* 0x000fe40000410000 */
[----:B------:R-:W-:Y:S02]  /*5170*/  FMUL.FTZ R113, R113, R34 ;  /* 0x0000002271717220 */ /* 0x000fe40000410000 */
[----:B------:R-:W-:Y:S01]  /*5180*/  FMUL.FTZ R115, R122, R15 ;  /* 0x0000000f7a737220 */ /* 0x000fe20000410000 */
[----:B------:R-:W1:Y:S01]  /*5190*/  MUFU.EX2 R22, R22 ;  /* 0x0000001600167308 */ /* 0x000e620000000800 */
[----:B0-----:R-:W-:-:S02]  /*51a0*/  FMUL.FTZ R124, R104, R20 ;  /* 0x00000014687c7220 */ /* 0x001fc40000410000 */
[----:B------:R-:W-:Y:S02]  /*51b0*/  FMUL.FTZ R114, R114, R35 ;  /* 0x0000002372727220 */ /* 0x000fe40000410000 */
[----:B------:R-:W-:Y:S02]  /*51c0*/  FMUL.FTZ R119, R119, R30 ;  /* 0x0000001e77777220 */ /* 0x000fe40000410000 */
[----:B------:R-:W-:Y:S01]  /*51d0*/  FMUL.FTZ R128, R122, R19 ;  /* 0x000000137a807220 */ /* 0x000fe20000410000 */
[----:B------:R-:W0:Y:S01]  /*51e0*/  MUFU.EX2 R23, R23 ;  /* 0x0000001700177308 */ /* 0x000e220000000800 */
[----:B-1----:R-:W-:-:S07]  /*51f0*/  FMUL.FTZ R121, R21, R124 ;  /* 0x0000007c15797220 */ /* 0x002fce0000410000 */
[----:B------:R-:W1:Y:S01]  /*5200*/  MUFU.EX2 R105, R105 ;  /* 0x0000006900697308 */ /* 0x000e620000000800 */
[----:B------:R-:W-:-:S07]  /*5210*/  FMUL.FTZ R124, R22, R121 ;  /* 0x00000079167c7220 */ /* 0x000fce0000410000 */
[----:B------:R1:W2:Y:S01]  /*5220*/  MUFU.EX2 R106, R108 ;  /* 0x0000006c006a7308 */ /* 0x0002a20000000800 */
[----:B0-----:R-:W-:-:S07]  /*5230*/  FMUL.FTZ R124, R23, R124 ;  /* 0x0000007c177c7220 */ /* 0x001fce0000410000 */
[----:B------:R-:W0:Y:S01]  /*5240*/  MUFU.EX2 R107, R107 ;  /* 0x0000006b006b7308 */ /* 0x000e220000000800 */
[----:B-1----:R-:W-:-:S07]  /*5250*/  FMUL.FTZ R108, R122, R8 ;  /* 0x000000087a6c7220 */ /* 0x002fce0000410000 */
[----:B------:R-:W1:Y:S08]  /*5260*/  MUFU.EX2 R108, R108 ;  /* 0x0000006c006c7308 */ /* 0x000e700000000800 */
[----:B------:R-:W0:Y:S08]  /*5270*/  MUFU.EX2 R110, R110 ;  /* 0x0000006e006e7308 */ /* 0x000e300000000800 */
[----:B------:R-:W-:Y:S08]  /*5280*/  MUFU.EX2 R115, R115 ;  /* 0x0000007300737308 */ /* 0x000ff00000000800 */
[----:B------:R-:W-:Y:S01]  /*5290*/  MUFU.EX2 R128, R128 ;  /* 0x0000008000807308 */ /* 0x000fe20000000800 */
[----:B--2---:R-:W-:Y:S04]  /*52a0*/  STS.128 [R2+0x2100], R88 ;  /* 0x0021005802007388 */ /* 0x004fe80000000c00 */
[----:B---3--:R-:W-:Y:S04]  /*52b0*/  STS.128 [R2+0x2300], R92 ;  /* 0x0023005c02007388 */ /* 0x008fe80000000c00 */
[----:B----4-:R-:W-:Y:S04]  /*52c0*/  STS.128 [R2+0x2500], R96 ;  /* 0x0025006002007388 */ /* 0x010fe80000000c00 */
[----:B-----5:R-:W-:Y:S01]  /*52d0*/  STS.128 [R2+0x2700], R100 ;  /* 0x0027006402007388 */ /* 0x020fe20000000c00 */
[----:B------:R-:W-:-:S06]  /*52e0*/  NOP ;  /* 0x0000000000007918 */ /* 0x000fcc0000000000 */
[----:B------:R-:W2:Y:S04]  /*52f0*/  LDS.128 R88, [R3+0x2100] ;  /* 0x0021000003587984 */ /* 0x000ea80000000c00 */
[----:B------:R-:W3:Y:S04]  /*5300*/  LDS.128 R92, [R3+0x2110] ;  /* 0x00211000035c7984 */ /* 0x000ee80000000c00 */
[----:B------:R-:W4:Y:S04]  /*5310*/  LDS.128 R96, [R3+0x2120] ;  /* 0x0021200003607984 */ /* 0x000f280000000c00 */
[----:B------:R-:W0:Y:S04]  /*5320*/  LDS.128 R100, [R3+0x2130] ;  /* 0x0021300003647984 */ /* 0x000e280000000c00 */
[----:B------:R5:W-:Y:S04]  /*5330*/  STS [R111+0x8e50], R104 ;  /* 0x008e50686f007388 */ /* 0x000be80000000800 */
[----:B------:R-:W-:Y:S01]  /*5340*/  BAR.SYNC.DEFER_BLOCKING 0x0 ;  /* 0x0000000000007b1d */ /* 0x000fe20000010000 */
[----:B-----5:R-:W-:-:S02]  /*5350*/  FMUL.FTZ R111, R120, R37 ;  /* 0x00000025786f7220 */ /* 0x020fc40000410000 */
[----:B------:R-:W-:Y:S02]  /*5360*/  FMUL.FTZ R120, R122, R14 ;  /* 0x0000000e7a787220 */ /* 0x000fe40000410000 */
[----:B------:R-:W-:Y:S02]  /*5370*/  FFMA.FTZ R116, R109, R20, R111 ;  /* 0x000000146d747223 */ /* 0x000fe4000001006f */
[----:B------:R5:W0:Y:S02]  /*5380*/  MUFU.EX2 R112, R120 ;  /* 0x0000007800707308 */ /* 0x000a240000000800 */
[----:B------:R-:W-:Y:S02]  /*5390*/  FFMA.FTZ R123, R21, R116, R136 ;  /* 0x00000074157b7223 */ /* 0x000fe40000010088 */
[----:B------:R-:W-:Y:S02]  /*53a0*/  FMUL.FTZ R116, R117, R28 ;  /* 0x0000001c75747220 */ /* 0x000fe40000410000 */
[----:B------:R-:W-:-:S02]  /*53b0*/  FFMA.FTZ R121, R22, R123, R135 ;  /* 0x0000007b16797223 */ /* 0x000fc40000010087 */
[----:B------:R-:W-:Y:S02]  /*53c0*/  FMUL.FTZ R123, R122, R16 ;  /* 0x000000107a7b7220 */ /* 0x000fe40000410000 */
[----:B-----5:R-:W-:Y:S02]  /*53d0*/  FFMA.FTZ R120, R23, R121, R134 ;  /* 0x0000007917787223 */ /* 0x020fe40000010086 */
[C---:B------:R-:W-:Y:S01]  /*53e0*/  FMUL.FTZ R121, R105.reuse, R124 ;  /* 0x0000007c69797220 */ /* 0x040fe20000410000 */
[----:B------:R1:W2:Y:S01]  /*53f0*/  @P2 LDS R132, [R0.X4+0x9654] ;  /* 0x0096540000842984 */ /* 0x0002a20000004800 */
[----:B------:R-:W-:Y:S02]  /*5400*/  FFMA.FTZ R125, R105, R120, R133 ;  /* 0x00000078697d7223 */ /* 0x000fe40000010085 */
[C---:B------:R-:W-:Y:S02]  /*5410*/  FMUL.FTZ R126, R106.reuse, R121 ;  /* 0x000000796a7e7220 */ /* 0x040fe40000410000 */
[----:B------:R-:W-:-:S02]  /*5420*/  FFMA.FTZ R125, R106, R125, R113 ;  /* 0x0000007d6a7d7223 */ /* 0x000fc40000010071 */
[C---:B0-----:R-:W-:Y:S02]  /*5430*/  FMUL.FTZ R127, R107.reuse, R126 ;  /* 0x0000007e6b7f7220 */ /* 0x041fe40000410000 */
[----:B------:R-:W-:Y:S02]  /*5440*/  FFMA.FTZ R125, R107, R125, R114 ;  /* 0x0000007d6b7d7223 */ /* 0x000fe40000010072 */
[----:B------:R-:W-:Y:S02]  /*5450*/  FMUL.FTZ R120, R122, R17 ;  /* 0x000000117a787220 */ /* 0x000fe40000410000 */
[----:B------:R-:W-:Y:S02]  /*5460*/  FMUL.FTZ R117, R118, R29 ;  /* 0x0000001d76757220 */ /* 0x000fe40000410000 */
[C---:B-1----:R-:W-:Y:S01]  /*5470*/  FMUL.FTZ R127, R108.reuse, R127 ;  /* 0x0000007f6c7f7220 */ /* 0x042fe20000410000 */
[----:B------:R0:W1:Y:S01]  /*5480*/  MUFU.EX2 R118, R123 ;  /* 0x0000007b00767308 */ /* 0x0000620000000800 */
[----:B------:R-:W-:-:S02]  /*5490*/  FFMA.FTZ R125, R108, R125, R116 ;  /* 0x0000007d6c7d7223 */ /* 0x000fc40000010074 */
[----:B------:R-:W-:Y:S02]  /*54a0*/  FMUL.FTZ R126, R122, R18 ;  /* 0x000000127a7e7220 */ /* 0x000fe40000410000 */
[----:B------:R-:W-:Y:S02]  /*54b0*/  FMUL.FTZ R124, R51, R15 ;  /* 0x0000000f337c7220 */ /* 0x000fe40000410000 */
[C---:B------:R-:W-:Y:S01]  /*54c0*/  FFMA.FTZ R125, R110.reuse, R125, R117 ;  /* 0x0000007d6e7d7223 */ /* 0x040fe20000010075 */
[----:B------:R-:W5:Y:S01]  /*54d0*/  MUFU.EX2 R120, R120 ;  /* 0x0000007800787308 */ /* 0x000f620000000800 */
[----:B0-----:R-:W-:Y:S02]  /*54e0*/  FMUL.FTZ R123, R110, R127 ;  /* 0x0000007f6e7b7220 */ /* 0x001fe40000410000 */
[----:B------:R-:W-:Y:S02]  /*54f0*/  FMUL.FTZ R121, R124, R31 ;  /* 0x0000001f7c797220 */ /* 0x000fe40000410000 */
[----:B------:R-:W-:-:S02]  /*5500*/  FMUL.FTZ R122, R112, R123 ;  /* 0x0000007b707a7220 */ /* 0x000fc40000410000 */
[----:B------:R-:W-:Y:S01]  /*5510*/  FMUL.FTZ R127, R52, R16 ;  /* 0x00000010347f7220 */ /* 0x000fe20000410000 */
[----:B------:R-:W0:Y:S01]  /*5520*/  MUFU.EX2 R126, R126 ;  /* 0x0000007e007e7308 */ /* 0x000e220000000800 */
[----:B------:R-:W-:Y:S02]  /*5530*/  FFMA.FTZ R124, R112, R125, R119 ;  /* 0x0000007d707c7223 */ /* 0x000fe40000010077 */
[----:B------:R-:W-:Y:S02]  /*5540*/  FMUL.FTZ R125, R115, R122 ;  /* 0x0000007a737d7220 */ /* 0x000fe40000410000 */
[----:B------:R-:W-:Y:S02]  /*5550*/  FMUL.FTZ R127, R127, R24 ;  /* 0x000000187f7f7220 */ /* 0x000fe40000410000 */
[----:B------:R-:W-:Y:S02]  /*5560*/  FFMA.FTZ R124, R115, R124, R121 ;  /* 0x0000007c737c7223 */ /* 0x000fe40000010079 */
[----:B------:R-:W-:-:S02]  /*5570*/  FMUL.FTZ R122, R53, R17 ;  /* 0x00000011357a7220 */ /* 0x000fc40000410000 */
[----:B------:R-:W-:Y:S02]  /*5580*/  FMUL.FTZ R123, R54, R18 ;  /* 0x00000012367b7220 */ /* 0x000fe40000410000 */
[----:B-1----:R-:W-:Y:S02]  /*5590*/  FMUL.FTZ R125, R118, R125 ;  /* 0x0000007d767d7220 */ /* 0x002fe40000410000 */
[----:B------:R-:W-:Y:S02]  /*55a0*/  FMUL.FTZ R129, R122, R25 ;  /* 0x000000197a817220 */ /* 0x000fe40000410000 */
[----:B------:R-:W-:Y:S02]  /*55b0*/  FFMA.FTZ R124, R118, R124, R127 ;  /* 0x0000007c767c7223 */ /* 0x000fe4000001007f */
[----:B------:R-:W-:Y:S02]  /*55c0*/  FMUL.FTZ R130, R123, R26 ;  /* 0x0000001a7b827220 */ /* 0x000fe40000410000 */
[----:B-----5:R-:W-:-:S02]  /*55d0*/  FMUL.FTZ R125, R120, R125 ;  /* 0x0000007d787d7220 */ /* 0x020fc40000410000 */
[----:B------:R-:W-:Y:S02]  /*55e0*/  FMUL.FTZ R122, R55, R19 ;  /* 0x00000013377a7220 */ /* 0x000fe40000410000 */
[----:B------:R-:W-:Y:S02]  /*55f0*/  FFMA.FTZ R123, R120, R124, R129 ;  /* 0x0000007c787b7223 */ /* 0x000fe40000010081 */
[----:B------:R-:W-:Y:S02]  /*5600*/  FMUL.FTZ R131, R122, R27 ;  /* 0x0000001b7a837220 */ /* 0x000fe40000410000 */
[C---:B0-----:R-:W-:Y:S02]  /*5610*/  FMUL.FTZ R125, R126.reuse, R125 ;  /* 0x0000007d7e7d7220 */ /* 0x041fe40000410000 */
[----:B------:R-:W-:Y:S02]  /*5620*/  FFMA.FTZ R123, R126, R123, R130 ;  /* 0x0000007b7e7b7223 */ /* 0x000fe40000010082 */
[----:B------:R-:W-:-:S02]  /*5630*/  FMUL.FTZ R122, R128, R125 ;  /* 0x0000007d807a7220 */ /* 0x000fc40000410000 */
[----:B------:R-:W-:Y:S01]  /*5640*/  FFMA.FTZ R123, R128, R123, R131 ;  /* 0x0000007b807b7223 */ /* 0x000fe20000010083 */
[----:B------:R-:W-:Y:S05]  /*5650*/  @P2 BRA `(.L_x_2338) ;  /* 0x000000b000002947 */ /* 0x000fea0003800000 */
[----:B--234-:R-:W-:Y:S01]  /*5660*/  ULDC UR37, c[0x0][0x174] ;  /* 0x00005d0000257ab9 */ /* 0x01cfe20000000800 */
        /* <DEDUP_REMOVED lines=10> */
.L_x_2338:
[----:B--234-:R-:W-:Y:S05]  /*5710*/  BSYNC B0 ;  /* 0x0000000000007941 */ /* 0x01cfea0003800000 */
.L_x_2337:
[----:B------:R-:W2:Y:S04]  /*5720*/  LDL R145, [R1] ;  /* 0x0000000001917983 */ /* 0x000ea80000100800 */
[----:B------:R-:W3:Y:S04]  /*5730*/  LDL R144, [R1+0x20] ;  /* 0x0000200001907983 */ /* 0x000ee80000100800 */
[----:B------:R-:W4:Y:S04]  /*5740*/  LDL R143, [R1+0x1c] ;  /* 0x00001c00018f7983 */ /* 0x000f280000100800 */
[----:B------:R-:W4:Y:S04]  /*5750*/  LDL R142, [R1+0x18] ;  /* 0x00001800018e7983 */ /* 0x000f280000100800 */
[----:B------:R-:W4:Y:S04]  /*5760*/  LDL R141, [R1+0x14] ;  /* 0x00001400018d7983 */ /* 0x000f280000100800 */
[----:B------:R-:W4:Y:S04]  /*5770*/  LDL R140, [R1+0x10] ;  /* 0x00001000018c7983 */ /* 0x000f280000100800 */
[----:B------:R-:W4:Y:S04]  /*5780*/  LDL R139, [R1+0xc] ;  /* 0x00000c00018b7983 */ /* 0x000f280000100800 */
[----:B------:R-:W4:Y:S04]  /*5790*/  LDL R138, [R1+0x8] ;  /* 0x00000800018a7983 */ /* 0x000f280000100800 */
[----:B------:R-:W4:Y:S01]  /*57a0*/  LDL R137, [R1+0x4] ;  /* 0x0000040001897983 */ /* 0x000f220000100800 */
[----:B0-----:R-:W-:-:S02]  /*57b0*/  MOV R124, UR26 ;  /* 0x0000001a007c7c02 */ /* 0x001fc40008000f00 */
[----:B------:R-:W-:Y:S01]  /*57c0*/  MOV R125, c[0x0][0x16c] ;  /* 0x00005b00007d7a02 */ /* 0x000fe20000000f00 */
[----:B------:R0:W-:Y:S01]  /*57d0*/  STS.64 [R146.X8+0x8440], R122 ;  /* 0x0084407a92007388 */ /* 0x0001e20000008a00 */
[----:B------:R-:W-:-:S05]  /*57e0*/  @!P0 IADD3 R124, R124, -0x2, RZ ;  /* 0xfffffffe7c7c8810 */ /* 0x000fca0007ffe0ff */
[----:B------:R-:W-:Y:S01]  /*57f0*/  @!P0 IMAD R124, R124, R125, UR7 ;  /* 0x000000077c7c8e24 */ /* 0x000fe2000f8e027d */
[----:B------:R-:W-:Y:S02]  /*5800*/  HFMA2.MMA R125, -RZ, RZ, 0, 4.76837158203125e-07 ;  /* 0x00000008ff7d7435 */ /* 0x000fe400000001ff */
[----:B0-----:R-:W-:Y:S01]  /*5810*/  HFMA2.MMA R122, -RZ, RZ, 1.875, 0 ;  /* 0x3f800000ff7a7435 */ /* 0x001fe200000001ff */
[----:B------:R-:W-:-:S07]  /*5820*/  MOV R123, RZ ;  /* 0x000000ff007b7202 */ /* 0x000fce0000000f00 */
[----:B------:R-:W-:-:S05]  /*5830*/  @!P0 IMAD.WIDE R124, R124, R125, UR40 ;  /* 0x000000287c7c8e25 */ /* 0x000fca000f8e027d */
[----:B------:R0:W5:Y:S01]  /*5840*/  @!P0 LDG.E.64 R122, [R124.64] ;  /* 0x0000001c7c7a8981 */ /* 0x000162000c1e1b00 */
[----:B------:R-:W-:Y:S01]  /*5850*/  ISETP.GT.U32.AND P0, PT, R0, 0x1f, PT ;  /* 0x0000001f0000780c */ /* 0x000fe20003f04070 */
[----:B------:R-:W-:Y:S01]  /*5860*/  BSSY B0, `(.L_x_2339) ;  /* 0x0000059000007945 */ /* 0x000fe20003800000 */
[----:B------:R-:W-:Y:S02]  /*5870*/  FMUL.FTZ R154, R165, R89 ;  /* 0x00000059a59a7220 */ /* 0x000fe40000410000 */
[----:B------:R-:W-:Y:S02]  /*5880*/  FMUL.FTZ R153, R164, R90 ;  /* 0x0000005aa4997220 */ /* 0x000fe40000410000 */
[----:B------:R-:W-:Y:S02]  /*5890*/  FMUL.FTZ R152, R163, R91 ;  /* 0x0000005ba3987220 */ /* 0x000fe40000410000 */
[----:B------:R-:W-:Y:S02]  /*58a0*/  FMUL.FTZ R102, R158, R102 ;  /* 0x000000669e667220 */ /* 0x000fe40000410000 */
[----:B------:R-:W-:Y:S01]  /*58b0*/  FMUL.FTZ R103, R157, R103 ;  /* 0x000000679d677220 */ /* 0x000fe20000410000 */
[----:B------:R-:W-:Y:S01]  /*58c0*/  BAR.SYNC.DEFER_BLOCKING 0x0 ;  /* 0x0000000000007b1d */ /* 0x000fe20000010000 */
[----:B--2---:R-:W-:-:S02]  /*58d0*/  FMUL.FTZ R155, R145, R88 ;  /* 0x00000058919b7220 */ /* 0x004fc40000410000 */
[----:B---3--:R-:W-:Y:S02]  /*58e0*/  FMUL.FTZ R151, R144, R92 ;  /* 0x0000005c90977220 */ /* 0x008fe40000410000 */
[----:B----4-:R-:W-:Y:S02]  /*58f0*/  FMUL.FTZ R150, R143, R93 ;  /* 0x0000005d8f967220 */ /* 0x010fe40000410000 */
[----:B------:R-:W-:Y:S02]  /*5900*/  FMUL.FTZ R143, R162, R100 ;  /* 0x00000064a28f7220 */ /* 0x000fe40000410000 */
[----:B------:R-:W-:Y:S02]  /*5910*/  FMUL.FTZ R149, R142, R94 ;  /* 0x0000005e8e957220 */ /* 0x000fe40000410000 */
[----:B------:R-:W-:Y:S02]  /*5920*/  FMUL.FTZ R142, R161, R101 ;  /* 0x00000065a18e7220 */ /* 0x000fe40000410000 */
[----:B------:R-:W-:-:S02]  /*5930*/  FMUL.FTZ R148, R141, R95 ;  /* 0x0000005f8d947220 */ /* 0x000fc40000410000 */
[----:B------:R-:W-:Y:S02]  /*5940*/  FMUL.FTZ R147, R140, R96 ;  /* 0x000000608c937220 */ /* 0x000fe40000410000 */
[----:B------:R-:W-:Y:S02]  /*5950*/  FMUL.FTZ R146, R139, R97 ;  /* 0x000000618b927220 */ /* 0x000fe40000410000 */
[----:B------:R-:W-:Y:S02]  /*5960*/  FMUL.FTZ R145, R138, R98 ;  /* 0x000000628a917220 */ /* 0x000fe40000410000 */
        /* <DEDUP_REMOVED lines=15> */
.L_x_2392:
        /* <DEDUP_REMOVED lines=21> */
[----:B------:R0:W2:Y:S04]  /*5bb0*/  SHFL.UP PT, R88, R93, 0x10, RZ ;  /* 0x060000005d587989 */ /* 0x0000a800000e00ff */
[----:B------:R0:W3:Y:S02]  /*5bc0*/  SHFL.UP PT, R91, R94, 0x10, RZ ;  /* 0x060000005e5b7989 */ /* 0x0000e400000e00ff */
.L_x_2393:
        /* <DEDUP_REMOVED lines=8> */
[----:B-1---5:R-:W-:Y:S05]  /*5c50*/  CALL.REL.NOINC `($__internal_94_$__cuda_sm70_shflsync_idx_p) ;  /* 0x00004c2000007944 */ /* 0x022fea0003c00000 */
.L_x_2343:
[----:B------:R-:W-:Y:S05]  /*5c60*/  BRA.CONV ~URZ, `(.L_x_2344) ;  /* 0x000000437f007947 */ /* 0x000fea000b800000 */
[----:B-1----:R-:W-:Y:S01]  /*5c70*/  HFMA2.MMA R159, -RZ, RZ, 0, 1.847743988037109375e-06 ;  /* 0x0000001fff9f7435 */ /* 0x002fe200000001ff */
[----:B------:R-:W-:Y:S02]  /*5c80*/  MOV R90, R93 ;  /* 0x0000005d005a7202 */ /* 0x000fe40000000f00 */
[----:B------:R-:W-:-:S03]  /*5c90*/  MOV R91, 0x5cb0 ;  /* 0x00005cb0005b7802 */ /* 0x000fc60000000f00 */
[----:B--2--5:R-:W-:Y:S05]  /*5ca0*/  CALL.REL.NOINC `($__internal_94_$__cuda_sm70_shflsync_idx_p) ;  /* 0x00004bd000007944 */ /* 0x024fea0003c00000 */
.L_x_2344:
[----:B------:R-:W-:Y:S05]  /*5cb0*/  BRA.DIV ~URZ, `(.L_x_2345) ;  /* 0x000043b27f007947 */ /* 0x000fea000b800000 */
[----:B-----5:R0:W3:Y:S04]  /*5cc0*/  SHFL.IDX PT, R88, R122, RZ, 0x1f ;  /* 0x00001fff7a587589 */ /* 0x0200e800000e0000 */
[----:B------:R0:W4:Y:S04]  /*5cd0*/  SHFL.IDX PT, R89, R123, RZ, 0x1f ;  /* 0x00001fff7b597589 */ /* 0x00012800000e0000 */
[----:B------:R-:W2:Y:S04]  /*5ce0*/  SHFL.UP PT, R94, R94, 0x1, RZ ;  /* 0x042000005e5e7989 */ /* 0x000ea800000e00ff */
[----:B------:R-:W1:Y:S02]  /*5cf0*/  SHFL.UP PT, R93, R93, 0x1, RZ ;  /* 0x042000005d5d7989 */ /* 0x000e6400000e00ff */
.L_x_2394:
[----:B0-----:R-:W0:Y:S01]  /*5d00*/  LDS.64 R90, [R92+0x8440] ;  /* 0x008440005c5a7984 */ /* 0x001e220000000a00 */
[----:B-12-4-:R-:W-:-:S02]  /*5d10*/  @P1 FFMA.FTZ R89, R89, R94, R93 ;  /* 0x0000005e59591223 */ /* 0x016fc4000001005d */
[----:B---3--:R-:W-:-:S05]  /*5d20*/  @P1 FMUL.FTZ R88, R88, R94 ;  /* 0x0000005e58581220 */ /* 0x008fca0000410000 */
[----:B------:R-:W-:Y:S01]  /*5d30*/  STS.64 [R92+0x8440], R88 ;  /* 0x008440585c007388 */ /* 0x000fe20000000a00 */
[C---:B0-----:R-:W-:Y:S02]  /*5d40*/  FFMA.FTZ R91, R90.reuse, R89, R91 ;  /* 0x000000595a5b7223 */ /* 0x041fe4000001005b */
        /* <DEDUP_REMOVED lines=10> */
.L_x_2340:
[----:B0-----:R-:W-:Y:S05]  /*5df0*/  BSYNC B0 ;  /* 0x0000000000007941 */ /* 0x001fea0003800000 */
.L_x_2339:
[----:B------:R-:W-:Y:S01]  /*5e00*/  WARPSYNC 0xffffffff ;  /* 0xffffffff00007948 */ /* 0x000fe20003800000 */
[----:B------:R-:W-:Y:S01]  /*5e10*/  BAR.SYNC.DEFER_BLOCKING 0x0 ;  /* 0x0000000000007b1d */ /* 0x000fe20000010000 */
[----:B------:R-:W-:Y:S01]  /*5e20*/  LEA.HI R93, R0, R0, RZ, 0x1e ;  /* 0x00000000005d7211 */ /* 0x000fe200078ff0ff */
[----:B-1----:R-:W-:Y:S01]  /*5e30*/  FMUL.FTZ R91, R128, R132 ;  /* 0x00000084805b7220 */ /* 0x002fe20000410000 */
[----:B------:R-:W-:Y:S01]  /*5e40*/  LOP3.LUT P0, RZ, R0, 0x1f, RZ, 0xc0, !PT ;  /* 0x0000001f00ff7812 */ /* 0x000fe2000780c0ff */
[----:B------:R-:W-:Y:S02]  /*5e50*/  FFMA.FTZ R89, R128, R103, R102 ;  /* 0x0000006780597223 */ /* 0x000fe40000010066 */
[C---:B------:R-:W-:Y:S01]  /*5e60*/  FMUL.FTZ R91, R126.reuse, R91 ;  /* 0x0000005b7e5b7220 */ /* 0x040fe20000410000 */
        /* <DEDUP_REMOVED lines=19> */
[----:B------:R-:W-:Y:S01]  /*5fa0*/  MOV R91, UR26 ;  /* 0x0000001a005b7c02 */ /* 0x000fe20008000f00 */
[C---:B------:R-:W-:Y:S02]  /*5fb0*/  FMUL.FTZ R90, R105.reuse, R90 ;  /* 0x0000005a695a7220 */ /* 0x040fe40000410000 */
[----:B------:R-:W-:Y:S01]  /*5fc0*/  FFMA.FTZ R92, R105, R92, R151 ;  /* 0x0000005c695c7223 */ /* 0x000fe20000010097 */
[----:B------:R-:W-:Y:S01]  /*5fd0*/  ISETP.GE.OR P0, PT, R91, c[0x0][0x174], P0 ;  /* 0x00005d005b007a0c */ /* 0x000fe20000706670 */
[C---:B------:R-:W-:Y:S02]  /*5fe0*/  FMUL.FTZ R89, R23.reuse, R90 ;  /* 0x0000005a17597220 */ /* 0x040fe40000410000 */
[----:B------:R-:W-:-:S02]  /*5ff0*/  FFMA.FTZ R92, R23, R92, R152 ;  /* 0x0000005c175c7223 */ /* 0x000fc40000010098 */
[C---:B------:R-:W-:Y:S02]  /*6000*/  FMUL.FTZ R90, R22.reuse, R89 ;  /* 0x00000059165a7220 */ /* 0x040fe40000410000 */
[----:B------:R-:W-:Y:S02]  /*6010*/  FFMA.FTZ R92, R22, R92, R153 ;  /* 0x0000005c165c7223 */ /* 0x000fe40000010099 */
[C---:B------:R-:W-:Y:S02]  /*6020*/  FMUL.FTZ R89, R21.reuse, R90 ;  /* 0x0000005a15597220 */ /* 0x040fe40000410000 */
[----:B------:R-:W-:Y:S01]  /*6030*/  FFMA.FTZ R91, R21, R92, R154 ;  /* 0x0000005c155b7223 */ /* 0x000fe2000001009a */
[----:B------:R-:W-:Y:S01]  /*6040*/  MOV R92, UR7 ;  /* 0x00000007005c7c02 */ /* 0x000fe20008000f00 */
[C---:B------:R-:W-:Y:S01]  /*6050*/  FMUL.FTZ R90, R20.reuse, R89 ;  /* 0x00000059145a7220 */ /* 0x040fe20000410000 */
[----:B------:R-:W-:Y:S01]  /*6060*/  MOV R89, RZ ;  /* 0x000000ff00597202 */ /* 0x000fe20000000f00 */
[----:B------:R-:W-:-:S02]  /*6070*/  FFMA.FTZ R91, R20, R91, R155 ;  /* 0x0000005b145b7223 */ /* 0x000fc4000001009b */
[----:B0-----:R-:W-:Y:S01]  /*6080*/  FFMA.FTZ R104, R104, R88, R109 ;  /* 0x0000005868687223 */ /* 0x001fe2000001006d */
[----:B------:R-:W-:-:S03]  /*6090*/  HFMA2.MMA R88, -RZ, RZ, 1.875, 0 ;  /* 0x3f800000ff587435 */ /* 0x000fc600000001ff */
[----:B------:R-:W-:-:S04]  /*60a0*/  FFMA.FTZ R96, R20, R104, R111 ;  /* 0x0000006814607223 */ /* 0x000fc8000001006f */
        /* <DEDUP_REMOVED lines=38> */
.L_x_2395:
        /* <DEDUP_REMOVED lines=26> */
.L_x_2396:
        /* <DEDUP_REMOVED lines=20> */
.L_x_2347:
[----:B01----:R-:W-:Y:S05]  /*65f0*/  BSYNC B0 ;  /* 0x0000000000007941 */ /* 0x003fea0003800000 */
.L_x_2346:
[----:B------:R-:W-:Y:S01]  /*6600*/  WARPSYNC 0xffffffff ;  /* 0xffffffff00007948 */ /* 0x000fe20003800000 */
[----:B------:R-:W-:Y:S01]  /*6610*/  BAR.SYNC.DEFER_BLOCKING 0x0 ;  /* 0x0000000000007b1d */ /* 0x000fe20000010000 */
[C---:B------:R-:W-:Y:S02]  /*6620*/  LEA.HI R90, R0.reuse, R0, RZ, 0x1e ;  /* 0x00000000005a7211 */ /* 0x040fe400078ff0ff */
[----:B------:R-:W-:Y:S02]  /*6630*/  ISETP.NE.AND P0, PT, R0, RZ, PT ;  /* 0x000000ff0000720c */ /* 0x000fe40003f05270 */
[----:B------:R-:W-:Y:S01]  /*6640*/  MOV R95, UR7 ;  /* 0x00000007005f7c02 */ /* 0x000fe20008000f00 */
[----:B------:R-:W2:Y:S01]  /*6650*/  LDL R159, [R1] ;  /* 0x00000000019f7983 */ /* 0x000ea20000100800 */
[----:B------:R-:W-:Y:S01]  /*6660*/  FADD.FTZ R111, -R111, R96 ;  /* 0x000000606f6f7221 */ /* 0x000fe20000010100 */
[----:B------:R-:W-:Y:S02]  /*6670*/  ULDC.64 UR36, c[0x0][0x298] ;  /* 0x0000a60000247ab9 */ /* 0x000fe40000000a00 */
        /* <DEDUP_REMOVED lines=11> */
[----:B------:R-:W-:Y:S01]  /*6730*/  FADD.FTZ R90, -R109, R104 ;  /* 0x000000686d5a7221 */ /* 0x000fe20000010100 */
[----:B------:R0:W-:Y:S01]  /*6740*/  @!P0 STS.64 [R95.X8+0x9850], R88 ;  /* 0x009850585f008388 */ /* 0x0001e20000008a00 */
[----:B------:R-:W-:Y:S02]  /*6750*/  FFMA.FTZ R106, R106, R107, R150 ;  /* 0x0000006b6a6a7223 */ /* 0x000fe40000010096 */
[----:B------:R-:W-:Y:S01]  /*6760*/  FADD.FTZ R136, -R136, R97 ;  /* 0x0000006188887221 */ /* 0x000fe20000010100 */
[----:B------:R-:W3:Y:S01]  /*6770*/  LDL R149, [R1+0x1c] ;  /* 0x00001c0001957983 */ /* 0x000ee20000100800 */
[----:B------:R-:W-:Y:S02]  /*6780*/  FFMA.FTZ R105, R105, R106, R151 ;  /* 0x0000006a69697223 */ /* 0x000fe40000010097 */
[----:B------:R-:W-:Y:S01]  /*6790*/  FMUL.FTZ R128, R24, R120 ;  /* 0x0000007818807220 */ /* 0x000fe20000410000 */
[----:B------:R-:W4:Y:S01]  /*67a0*/  LDL R151, [R1+0x14] ;  /* 0x0000140001977983 */ /* 0x000f220000100800 */
[----:B------:R-:W-:-:S02]  /*67b0*/  FFMA.FTZ R152, R23, R105, R152 ;  /* 0x0000006917987223 */ /* 0x000fc40000010098 */
[----:B------:R-:W-:Y:S01]  /*67c0*/  FADD.FTZ R135, -R135, R98 ;  /* 0x0000006287877221 */ /* 0x000fe20000010100 */
[----:B------:R-:W5:Y:S01]  /*67d0*/  LDL R150, [R1+0x8] ;  /* 0x0000080001967983 */ /* 0x000f620000100800 */
[----:B------:R-:W-:-:S04]  /*67e0*/  FFMA.FTZ R153, R22, R152, R153 ;  /* 0x0000009816997223 */ /* 0x000fc80000010099 */
[----:B------:R-:W-:Y:S01]  /*67f0*/  FFMA.FTZ R21, R21, R153, R154 ;  /* 0x0000009915157223 */ /* 0x000fe2000001009a */
[----:B------:R-:W-:Y:S01]  /*6800*/  SHF.L.U32 R22, R0, 0x4, RZ ;  /* 0x0000000400167819 */ /* 0x000fe200000006ff */
[----:B------:R-:W3:Y:S02]  /*6810*/  LDL R154, [R1+0x18] ;  /* 0x00001800019a7983 */ /* 0x000ee40000100800 */
[----:B------:R-:W-:Y:S02]  /*6820*/  FFMA.FTZ R20, R20, R21, R155 ;  /* 0x0000001514147223 */ /* 0x000fe4000001009b */
[----:B------:R-:W-:Y:S01]  /*6830*/  FMUL.FTZ R94, R21, UR42 ;  /* 0x0000002a155e7c20 */ /* 0x000fe20008410000 */
[----:B------:R-:W-:Y:S01]  /*6840*/  IADD3 R109, R22, 0x2, RZ ;  /* 0x00000002166d7810 */ /* 0x000fe20007ffe0ff */
[----:B------:R-:W-:Y:S01]  /*6850*/  FMUL.FTZ R93, R20, UR42 ;  /* 0x0000002a145d7c20 */ /* 0x000fe20008410000 */
[----:B0-----:R-:W-:Y:S01]  /*6860*/  IADD3 R89, R22, 0x3, RZ ;  /* 0x0000000316597810 */ /* 0x001fe20007ffe0ff */
[----:B------:R-:W-:Y:S01]  /*6870*/  FMUL.FTZ R91, R20, R9 ;  /* 0x00000009145b7220 */ /* 0x000fe20000410000 */
[----:B------:R-:W4:Y:S01]  /*6880*/  LDL R155, [R1+0x20] ;  /* 0x00002000019b7983 */ /* 0x000f220000100800 */
[----:B------:R-:W-:-:S02]  /*6890*/  FMUL.FTZ R36, R36, R20 ;  /* 0x0000001424247220 */ /* 0x000fc40000410000 */
[----:B------:R-:W-:Y:S01]  /*68a0*/  FMUL.FTZ R20, R93, R90 ;  /* 0x0000005a5d147220 */ /* 0x000fe20000410000 */
[----:B------:R-:W-:Y:S01]  /*68b0*/  IADD3 R93, R22, 0x1, RZ ;  /* 0x00000001165d7810 */ /* 0x000fe20007ffe0ff */
[----:B------:R-:W-:Y:S02]  /*68c0*/  FMUL.FTZ R37, R37, R21 ;  /* 0x0000001525257220 */ /* 0x000fe40000410000 */
[----:B------:R-:W-:Y:S02]  /*68d0*/  FMUL.FTZ R23, R21, R10 ;  /* 0x0000000a15177220 */ /* 0x000fe40000410000 */
[----:B------:R-:W-:Y:S02]  /*68e0*/  FFMA.FTZ R92, R90, R91, RZ ;  /* 0x0000005b5a5c7223 */ /* 0x000fe400000100ff */
[----:B------:R-:W-:Y:S02]  /*68f0*/  FMUL.FTZ R21, R94, R111 ;  /* 0x0000006f5e157220 */ /* 0x000fe40000410000 */
[----:B------:R-:W-:Y:S01]  /*6900*/  FMUL.FTZ R94, R27, R103 ;  /* 0x000000671b5e7220 */ /* 0x000fe20000410000 */
[-C--:B------:R-:W-:Y:S01]  /*6910*/  LEA.HI.SX32 R108, R93, R22.reuse, 0x1b ;  /* 0x000000165d6c7211 */ /* 0x080fe200078fdaff */
[----:B------:R-:W-:Y:S01]  /*6920*/  FMUL.FTZ R38, R38, R153 ;  /* 0x0000009926267220 */ /* 0x000fe20000410000 */
[-C--:B------:R-:W-:Y:S01]  /*6930*/  LEA.HI.SX32 R109, R109, R22.reuse, 0x1b ;  /* 0x000000166d6d7211 */ /* 0x080fe200078fdaff */
[----:B------:R-:W-:Y:S01]  /*6940*/  FMUL.FTZ R27, R153, UR42 ;  /* 0x0000002a991b7c20 */ /* 0x000fe20008410000 */
[-C--:B------:R-:W-:Y:S01]  /*6950*/  LEA.HI.SX32 R110, R89, R22.reuse, 0x1b ;  /* 0x00000016596e7211 */ /* 0x080fe200078fdaff */
[----:B------:R-:W-:Y:S01]  /*6960*/  FFMA.FTZ R88, R111, R23, R92 ;  /* 0x000000176f587223 */ /* 0x000fe2000001005c */
[----:B------:R-:W-:Y:S01]  /*6970*/  LEA.HI.SX32 R22, R22, R22, 0x1b ;  /* 0x0000001616167211 */ /* 0x000fe200078fdaff */
[----:B------:R-:W-:-:S02]  /*6980*/  FMUL.FTZ R153, R153, R11 ;  /* 0x0000000b99997220 */ /* 0x000fc40000410000 */
[----:B------:R-:W-:Y:S02]  /*6990*/  FMUL.FTZ R111, R25, R126 ;  /* 0x0000007e196f7220 */ /* 0x000fe40000410000 */
[----:B------:R-:W-:Y:S02]  /*69a0*/  FMUL.FTZ R91, R40, R91 ;  /* 0x0000005b285b7220 */ /* 0x000fe40000410000 */
[----:B------:R-:W-:Y:S02]  /*69b0*/  FMUL.FTZ R25, R41, R23 ;  /* 0x0000001729197220 */ /* 0x000fe40000410000 */
[----:B------:R-:W-:Y:S02]  /*69c0*/  FMUL.FTZ R39, R39, R152 ;  /* 0x0000009827277220 */ /* 0x000fe40000410000 */
[----:B------:R-:W-:Y:S02]  /*69d0*/  FMUL.FTZ R23, R27, R136 ;  /* 0x000000881b177220 */ /* 0x000fe40000410000 */
[----:B------:R-:W-:-:S02]  /*69e0*/  FMUL.FTZ R24, R152, UR42 ;  /* 0x0000002a98187c20 */ /* 0x000fc40008410000 */
[----:B------:R-:W-:Y:S02]  /*69f0*/  FFMA.FTZ R88, R136, R153, R88 ;  /* 0x0000009988587223 */ /* 0x000fe40000010058 */
[----:B------:R-:W-:Y:S02]  /*6a00*/  FADD.FTZ R134, -R134, R99 ;  /* 0x0000006386867221 */ /* 0x000fe40000010100 */
[----:B------:R-:W-:Y:S02]  /*6a10*/  FMUL.FTZ R152, R152, R12 ;  /* 0x0000000c98987220 */ /* 0x000fe40000410000 */
[----:B------:R-:W-:Y:S01]  /*6a20*/  FMUL.FTZ R27, R105, UR42 ;  /* 0x0000002a691b7c20 */ /* 0x000fe20008410000 */
[----:B------:R-:W-:Y:S01]  /*6a30*/  STS [R22.X4+0x4200], R91 ;  /* 0x0042005b16007388 */ /* 0x000fe20000004800 */
[----:B------:R-:W-:Y:S02]  /*6a40*/  FMUL.FTZ R32, R32, R105 ;  /* 0x0000006920207220 */ /* 0x000fe40000410000 */
[----:B------:R-:W-:Y:S01]  /*6a50*/  FMUL.FTZ R24, R24, R135 ;  /* 0x0000008718187220 */ /* 0x000fe20000410000 */
[----:B------:R0:W-:Y:S01]  /*6a60*/  STS [R108.X4+0x4204], R25 ;  /* 0x004204196c007388 */ /* 0x0001e20000004800 */
[----:B------:R-:W-:-:S02]  /*6a70*/  FFMA.FTZ R135, R135, R152, R88 ;  /* 0x0000009887877223 */ /* 0x000fc40000010058 */
[----:B------:R-:W-:Y:S02]  /*6a80*/  FMUL.FTZ R105, R105, R4 ;  /* 0x0000000469697220 */ /* 0x000fe40000410000 */
[----:B------:R-:W-:Y:S02]  /*6a90*/  FMUL.FTZ R90, R42, R153 ;  /* 0x000000992a5a7220 */ /* 0x000fe40000410000 */
[----:B------:R-:W-:Y:S01]  /*6aa0*/  FMUL.FTZ R95, R26, R102 ;  /* 0x000000661a5f7220 */ /* 0x000fe20000410000 */
[----:B------:R-:W4:Y:S01]  /*6ab0*/  LDL R153, [R1+0x10] ;  /* 0x0000100001997983 */ /* 0x000f220000100800 */
[----:B0-----:R-:W-:Y:S02]  /*6ac0*/  FMUL.FTZ R25, R27, R134 ;  /* 0x000000861b197220 */ /* 0x001fe40000410000 */
[----:B------:R-:W-:Y:S02]  /*6ad0*/  FMUL.FTZ R27, R43, R152 ;  /* 0x000000982b1b7220 */ /* 0x000fe40000410000 */
[----:B------:R-:W5:Y:S01]  /*6ae0*/  LDL R152, [R1+0xc] ;  /* 0x00000c0001987983 */ /* 0x000f620000100800 */
[----:B------:R-:W-:-:S02]  /*6af0*/  FMUL.FTZ R33, R33, R106 ;  /* 0x0000006a21217220 */ /* 0x000fc40000410000 */
[----:B------:R-:W-:Y:S02]  /*6b00*/  FMUL.FTZ R26, R106, UR42 ;  /* 0x0000002a6a1a7c20 */ /* 0x000fe40008410000 */
[----:B------:R-:W-:Y:S02]  /*6b10*/  FFMA.FTZ R135, R134, R105, R135 ;  /* 0x0000006986877223 */ /* 0x000fe40000010087 */
[----:B------:R-:W-:Y:S02]  /*6b20*/  FADD.FTZ R133, -R133, R100 ;  /* 0x0000006485857221 */ /* 0x000fe40000010100 */
[----:B------:R-:W-:Y:S01]  /*6b30*/  FMUL.FTZ R106, R106, R5 ;  /* 0x000000056a6a7220 */ /* 0x000fe20000410000 */
[----:B------:R-:W-:Y:S01]  /*6b40*/  STS [R109.X4+0x4208], R90 ;  /* 0x0042085a6d007388 */ /* 0x000fe20000004800 */
[----:B------:R-:W-:Y:S02]  /*6b50*/  FMUL.FTZ R91, R107, R6 ;  /* 0x000000066b5b7220 */ /* 0x000fe40000410000 */
[----:B------:R-:W-:Y:S01]  /*6b60*/  FFMA.FTZ R135, R133, R106, R135 ;  /* 0x0000006a85877223 */ /* 0x000fe20000010087 */
[----:B------:R0:W-:Y:S01]  /*6b70*/  STS [R110.X4+0x420c], R27 ;  /* 0x00420c1b6e007388 */ /* 0x0001e20000004800 */
[----:B------:R-:W-:-:S02]  /*6b80*/  FADD.FTZ R88, -R113, R101 ;  /* 0x0000006571587221 */ /* 0x000fc40000010100 */
[----:B------:R-:W-:Y:S02]  /*6b90*/  FMUL.FTZ R35, R35, R148 ;  /* 0x0000009423237220 */ /* 0x000fe40000410000 */
[----:B------:R-:W-:Y:S02]  /*6ba0*/  FFMA.FTZ R135, R88, R91, R135 ;  /* 0x0000005b58877223 */ /* 0x000fe40000010087 */
[----:B0-----:R-:W-:Y:S02]  /*6bb0*/  FMUL.FTZ R27, R107, UR42 ;  /* 0x0000002a6b1b7c20 */ /* 0x001fe40008410000 */
[C---:B------:R-:W-:Y:S02]  /*6bc0*/  FMUL.FTZ R90, R148.reuse, R7 ;  /* 0x00000007945a7220 */ /* 0x040fe40000410000 */
[----:B------:R-:W-:Y:S02]  /*6bd0*/  FMUL.FTZ R27, R27, R88 ;  /* 0x000000581b1b7220 */ /* 0x000fe40000410000 */
[----:B------:R-:W-:-:S02]  /*6be0*/  FMUL.FTZ R88, R148, UR42 ;  /* 0x0000002a94587c20 */ /* 0x000fc40008410000 */
[----:B------:R-:W5:Y:S01]  /*6bf0*/  LDL R148, [R1+0x4] ;  /* 0x0000040001947983 */ /* 0x000f620000100800 */
[----:B------:R-:W-:Y:S02]  /*6c00*/  FMUL.FTZ R105, R44, R105 ;  /* 0x000000692c697220 */ /* 0x000fe40000410000 */
[----:B------:R-:W-:Y:S02]  /*6c10*/  FMUL.FTZ R93, R46, R91 ;  /* 0x0000005b2e5d7220 */ /* 0x000fe40000410000 */
[----:B------:R-:W-:Y:S01]  /*6c20*/  FADD.FTZ R91, -R114, R122 ;  /* 0x0000007a725b7221 */ /* 0x000fe20000010100 */
[----:B------:R0:W-:Y:S01]  /*6c30*/  STS [R22.X4+0x4210], R105 ;  /* 0x0042106916007388 */ /* 0x0001e20000004800 */
[----:B------:R-:W-:Y:S02]  /*6c40*/  FADD.FTZ R116, -R116, R123 ;  /* 0x0000007b74747221 */ /* 0x000fe40000010100 */
[----:B------:R-:W-:Y:S02]  /*6c50*/  FFMA.FTZ R135, R91, R90, R135 ;  /* 0x0000005a5b877223 */ /* 0x000fe40000010087 */
[----:B------:R-:W-:-:S02]  /*6c60*/  FMUL.FTZ R92, R112, R13 ;  /* 0x0000000d705c7220 */ /* 0x000fc40000410000 */
[----:B0-----:R-:W-:Y:S02]  /*6c70*/  FMUL.FTZ R105, R147, R8 ;  /* 0x0000000893697220 */ /* 0x001fe40000410000 */
[----:B------:R-:W-:Y:S02]  /*6c80*/  FADD.FTZ R117, -R117, R124 ;  /* 0x0000007c75757221 */ /* 0x000fe40000010100 */
[----:B------:R-:W-:Y:S01]  /*6c90*/  FFMA.FTZ R135, R116, R105, R135 ;  /* 0x0000006974877223 */ /* 0x000fe20000010087 */
[----:B------:R0:W-:Y:S01]  /*6ca0*/  STS [R22.X4+0x4218], R93 ;  /* 0x0042185d16007388 */ /* 0x0001e20000004800 */
[----:B------:R-:W-:Y:S02]  /*6cb0*/  FADD.FTZ R114, -R119, R125 ;  /* 0x0000007d77727221 */ /* 0x000fe40000010100 */
[----:B------:R-:W-:Y:S02]  /*6cc0*/  FFMA.FTZ R135, R117, R92, R135 ;  /* 0x0000005c75877223 */ /* 0x000fe40000010087 */
[----:B------:R-:W-:-:S02]  /*6cd0*/  FMUL.FTZ R88, R88, R91 ;  /* 0x0000005b58587220 */ /* 0x000fc40000410000 */
[----:B------:R-:W-:Y:S02]  /*6ce0*/  FMUL.FTZ R89, R45, R106 ;  /* 0x0000006a2d597220 */ /* 0x000fe40000410000 */
[C---:B0-----:R-:W-:Y:S02]  /*6cf0*/  FMUL.FTZ R93, R115.reuse, R14 ;  /* 0x0000000e735d7220 */ /* 0x041fe40000410000 */
[----:B------:R-:W-:Y:S02]  /*6d00*/  FMUL.FTZ R91, R115, UR42 ;  /* 0x0000002a735b7c20 */ /* 0x000fe40008410000 */
[----:B------:R-:W-:Y:S02]  /*6d10*/  FMUL.FTZ R106, R118, R15 ;  /* 0x0000000f766a7220 */ /* 0x000fe40000410000 */
[----:B------:R-:W-:Y:S02]  /*6d20*/  FFMA.FTZ R135, R114, R93, R135 ;  /* 0x0000005d72877223 */ /* 0x000fe40000010087 */
[----:B------:R-:W-:-:S02]  /*6d30*/  FADD.FTZ R121, -R121, R137 ;  /* 0x0000008979797221 */ /* 0x000fc40000010100 */
[----:B------:R-:W-:Y:S02]  /*6d40*/  FMUL.FTZ R34, R34, R107 ;  /* 0x0000006b22227220 */ /* 0x000fe40000410000 */
[----:B------:R-:W-:Y:S02]  /*6d50*/  FMUL.FTZ R26, R26, R133 ;  /* 0x000000851a1a7220 */ /* 0x000fe40000410000 */
[----:B------:R-:W-:Y:S02]  /*6d60*/  FMUL.FTZ R133, R47, R90 ;  /* 0x0000005a2f857220 */ /* 0x000fe40000410000 */
[----:B------:R-:W-:Y:S02]  /*6d70*/  FMUL.FTZ R107, R48, R105 ;  /* 0x00000069306b7220 */ /* 0x000fe40000410000 */
[----:B------:R-:W-:Y:S02]  /*6d80*/  FMUL.FTZ R113, R49, R92 ;  /* 0x0000005c31717220 */ /* 0x000fe40000410000 */
[----:B------:R-:W-:-:S02]  /*6d90*/  FMUL.FTZ R29, R29, R112 ;  /* 0x000000701d1d7220 */ /* 0x000fc40000410000 */
[----:B------:R-:W-:Y:S02]  /*6da0*/  FMUL.FTZ R90, R112, UR42 ;  /* 0x0000002a705a7c20 */ /* 0x000fe40008410000 */
[----:B------:R-:W-:Y:S02]  /*6db0*/  FMUL.FTZ R105, R50, R93 ;  /* 0x0000005d32697220 */ /* 0x000fe40000410000 */
[----:B------:R-:W-:Y:S02]  /*6dc0*/  FMUL.FTZ R91, R91, R114 ;  /* 0x000000725b5b7220 */ /* 0x000fe40000410000 */
[----:B------:R-:W-:Y:S02]  /*6dd0*/  FMUL.FTZ R93, R120, R16 ;  /* 0x00000010785d7220 */ /* 0x000fe40000410000 */
[----:B------:R-:W-:Y:S02]  /*6de0*/  FMUL.FTZ R112, R126, R17 ;  /* 0x000000117e707220 */ /* 0x000fe40000410000 */
[----:B------:R-:W-:-:S02]  /*6df0*/  FADD.FTZ R114, -R127, R138 ;  /* 0x0000008a7f727221 */ /* 0x000fc40000010100 */
[----:B------:R-:W-:Y:S01]  /*6e00*/  FFMA.FTZ R135, R121, R106, R135 ;  /* 0x0000006a79877223 */ /* 0x000fe20000010087 */
[----:B------:R0:W-:Y:S01]  /*6e10*/  STS [R22.X4+0x4220], R107 ;  /* 0x0042206b16007388 */ /* 0x0001e20000004800 */
[----:B------:R-:W-:Y:S02]  /*6e20*/  FMUL.FTZ R30, R30, R115 ;  /* 0x000000731e1e7220 */ /* 0x000fe40000410000 */
[-C--:B------:R-:W-:Y:S01]  /*6e30*/  FFMA.FTZ R135, R114, R93.reuse, R135 ;  /* 0x0000005d72877223 */ /* 0x080fe20000010087 */
[----:B------:R1:W-:Y:S01]  /*6e40*/  STS [R22.X4+0x4224], R113 ;  /* 0x0042247116007388 */ /* 0x0003e20000004800 */
[----:B------:R-:W-:Y:S02]  /*6e50*/  FMUL.FTZ R115, R102, R18 ;  /* 0x0000001266737220 */ /* 0x000fe40000410000 */
[----:B0-----:R-:W-:Y:S02]  /*6e60*/  FMUL.FTZ R107, R52, R93 ;  /* 0x0000005d346b7220 */ /* 0x001fe40000410000 */
[----:B------:R-:W-:-:S02]  /*6e70*/  FMUL.FTZ R93, R103, UR42 ;  /* 0x0000002a675d7c20 */ /* 0x000fc40008410000 */
[----:B-1----:R-:W-:Y:S02]  /*6e80*/  FMUL.FTZ R113, R53, R112 ;  /* 0x0000007035717220 */ /* 0x002fe40000410000 */
[----:B------:R-:W-:Y:S01]  /*6e90*/  FMUL.FTZ R103, R103, R19 ;  /* 0x0000001367677220 */ /* 0x000fe20000410000 */
[----:B------:R0:W-:Y:S01]  /*6ea0*/  STS [R22.X4+0x4230], R107 ;  /* 0x0042306b16007388 */ /* 0x0001e20000004800 */
[----:B------:R-:W-:-:S03]  /*6eb0*/  FMUL.FTZ R119, R51, R106 ;  /* 0x0000006a33777220 */ /* 0x000fc60000410000 */
[----:B------:R1:W-:Y:S01]  /*6ec0*/  STS [R22.X4+0x4234], R113 ;  /* 0x0042347116007388 */ /* 0x0003e20000004800 */
[----:B------:R-:W-:-:S03]  /*6ed0*/  FADD.FTZ R106, -R131, R141 ;  /* 0x0000008d836a7221 */ /* 0x000fc60000010100 */
[----:B------:R2:W-:Y:S01]  /*6ee0*/  STS [R22.X4+0x4228], R105 ;  /* 0x0042286916007388 */ /* 0x0005e20000004800 */
[----:B0-----:R-:W-:Y:S02]  /*6ef0*/  FMUL.FTZ R107, R54, R115 ;  /* 0x00000073366b7220 */ /* 0x001fe40000410000 */
[----:B-1----:R-:W-:Y:S02]  /*6f00*/  FMUL.FTZ R113, R55, R103 ;  /* 0x0000006737717220 */ /* 0x002fe40000410000 */
[----:B--2---:R-:W-:Y:S01]  /*6f10*/  FMUL.FTZ R105, R120, UR42 ;  /* 0x0000002a78697c20 */ /* 0x004fe20008410000 */
[----:B------:R-:W-:Y:S03]  /*6f20*/  STS [R22.X4+0x4214], R89 ;  /* 0x0042145916007388 */ /* 0x000fe60000004800 */
[----:B------:R-:W-:Y:S01]  /*6f30*/  FMUL.FTZ R105, R105, R114 ;  /* 0x0000007269697220 */ /* 0x000fe20000410000 */
[----:B------:R-:W-:Y:S01]  /*6f40*/  STS [R22.X4+0x421c], R133 ;  /* 0x00421c8516007388 */ /* 0x000fe20000004800 */
[----:B------:R-:W-:-:S03]  /*6f50*/  FMUL.FTZ R114, R93, R106 ;  /* 0x0000006a5d727220 */ /* 0x000fc60000410000 */
[----:B------:R-:W-:Y:S01]  /*6f60*/  STS [R22.X4+0x422c], R119 ;  /* 0x00422c7716007388 */ /* 0x000fe20000004800 */
[----:B------:R-:W-:-:S03]  /*6f70*/  FMUL.FTZ R93, R106, R103 ;  /* 0x000000676a5d7220 */ /* 0x000fc60000410000 */
[----:B------:R0:W-:Y:S01]  /*6f80*/  STS [R22.X4+0x4238], R107 ;  /* 0x0042386b16007388 */ /* 0x0001e20000004800 */
[----:B------:R-:W-:-:S03]  /*6f90*/  FADD.FTZ R130, -R130, R140 ;  /* 0x0000008c82827221 */ /* 0x000fc60000010100 */
[----:B------:R1:W-:Y:S01]  /*6fa0*/  STS [R22.X4+0x423c], R113 ;  /* 0x00423c7116007388 */ /* 0x0003e20000004800 */
[----:B------:R-:W-:Y:S02]  /*6fb0*/  FMUL.FTZ R103, R102, UR42 ;  /* 0x0000002a66677c20 */ /* 0x000fe40008410000 */
[----:B------:R-:W-:Y:S02]  /*6fc0*/  FADD.FTZ R129, -R129, R139 ;  /* 0x0000008b81817221 */ /* 0x000fe40000010100 */
[----:B------:R-:W-:Y:S02]  /*6fd0*/  FMUL.FTZ R103, R103, R130 ;  /* 0x0000008267677220 */ /* 0x000fe40000410000 */
[----:B------:R-:W-:Y:S02]  /*6fe0*/  FMUL.FTZ R92, R118, UR42 ;  /* 0x0000002a765c7c20 */ /* 0x000fe40008410000 */
[----:B------:R-:W-:Y:S02]  /*6ff0*/  FMUL.FTZ R126, R126, UR42 ;  /* 0x0000002a7e7e7c20 */ /* 0x000fe40008410000 */
[----:B------:R-:W-:-:S02]  /*7000*/  FFMA.FTZ R102, R129, R112, R135 ;  /* 0x0000007081667223 */ /* 0x000fc40000010087 */
[----:B------:R-:W-:Y:S01]  /*7010*/  FFMA.FTZ R103, R54, R95, R103 ;  /* 0x0000005f36677223 */ /* 0x000fe20000010067 */
[----:B------:R-:W-:Y:S01]  /*7020*/  IADD3 R131, R0, 0x500, RZ ;  /* 0x0000050000837810 */ /* 0x000fe20007ffe0ff */
[----:B------:R-:W-:Y:S02]  /*7030*/  FFMA.FTZ R114, R55, R94, R114 ;  /* 0x0000005e37727223 */ /* 0x000fe40000010072 */
[----:B------:R-:W-:Y:S01]  /*7040*/  FFMA.FTZ R87, R94, R19, R87 ;  /* 0x000000135e577223 */ /* 0x000fe20000010057 */
[----:B0-----:R-:W-:Y:S01]  /*7050*/  IADD3 R107, R0, 0x80, RZ ;  /* 0x00000080006b7810 */ /* 0x001fe20007ffe0ff */
[----:B------:R-:W-:Y:S01]  /*7060*/  FMUL.FTZ R28, R28, R147 ;  /* 0x000000931c1c7220 */ /* 0x000fe20000410000 */
[C---:B------:R-:W-:Y:S01]  /*7070*/  IADD3 R145, R0.reuse, 0x100, RZ ;  /* 0x0000010000917810 */ /* 0x040fe20007ffe0ff */
[----:B------:R-:W-:Y:S01]  /*7080*/  FMUL.FTZ R89, R147, UR42 ;  /* 0x0000002a93597c20 */ /* 0x000fe20008410000 */
[----:B------:R-:W-:Y:S01]  /*7090*/  IADD3 R143, R0, 0x200, RZ ;  /* 0x00000200008f7810 */ /* 0x000fe20007ffe0ff */
[----:B------:R-:W-:Y:S01]  /*70a0*/  FMUL.FTZ R90, R90, R117 ;  /* 0x000000755a5a7220 */ /* 0x000fe20000410000 */
[----:B------:R-:W-:Y:S01]  /*70b0*/  IADD3 R117, R0, 0x280, RZ ;  /* 0x0000028000757810 */ /* 0x000fe20007ffe0ff */
[----:B------:R-:W-:Y:S01]  /*70c0*/  FMUL.FTZ R92, R92, R121 ;  /* 0x000000795c5c7220 */ /* 0x000fe20000410000 */
[----:B------:R-:W-:Y:S01]  /*70d0*/  IADD3 R119, R0, 0x300, RZ ;  /* 0x0000030000777810 */ /* 0x000fe20007ffe0ff */
[----:B------:R-:W-:Y:S01]  /*70e0*/  FMUL.FTZ R126, R126, R129 ;  /* 0x000000817e7e7220 */ /* 0x000fe20000410000 */
[----:B------:R-:W-:Y:S01]  /*70f0*/  IADD3 R135, R0, 0x380, RZ ;  /* 0x0000038000877810 */ /* 0x000fe20007ffe0ff */
[----:B------:R-:W-:Y:S01]  /*7100*/  FFMA.FTZ R102, R130, R115, R102 ;  /* 0x0000007382667223 */ /* 0x000fe20000010066 */
[----:B------:R-:W-:Y:S01]  /*7110*/  IADD3 R115, R0, 0x180, RZ ;  /* 0x0000018000737810 */ /* 0x000fe20007ffe0ff */
[----:B------:R-:W-:Y:S01]  /*7120*/  FFMA.FTZ R94, R52, R128, R105 ;  /* 0x00000080345e7223 */ /* 0x000fe20000010069 */
[C---:B------:R-:W-:Y:S01]  /*7130*/  IADD3 R121, R0.reuse, 0x400, RZ ;  /* 0x0000040000797810 */ /* 0x040fe20007ffe0ff */
[----:B------:R-:W-:Y:S01]  /*7140*/  FADD.FTZ R58, R103, R58 ;  /* 0x0000003a673a7221 */ /* 0x000fe20000010000 */
[----:B------:R-:W-:-:S02]  /*7150*/  IADD3 R133, R0, 0x480, RZ ;  /* 0x0000048000857810 */ /* 0x000fc40007ffe0ff */
[C---:B------:R-:W-:Y:S02]  /*7160*/  IADD3 R147, R0.reuse, 0x580, RZ ;  /* 0x0000058000937810 */ /* 0x040fe40007ffe0ff */
[C---:B------:R-:W-:Y:S02]  /*7170*/  IADD3 R105, R0.reuse, 0x600, RZ ;  /* 0x0000060000697810 */ /* 0x040fe40007ffe0ff */
[C---:B------:R-:W-:Y:S02]  /*7180*/  IADD3 R129, R0.reuse, 0x680, RZ ;  /* 0x0000068000817810 */ /* 0x040fe40007ffe0ff */
[C---:B------:R-:W-:Y:S02]  /*7190*/  IADD3 R103, R0.reuse, 0x700, RZ ;  /* 0x0000070000677810 */ /* 0x040fe40007ffe0ff */
[----:B------:R-:W-:Y:S01]  /*71a0*/  IADD3 R127, R0, 0x780, RZ ;  /* 0x00000780007f7810 */ /* 0x000fe20007ffe0ff */
[----:B------:R-:W-:Y:S01]  /*71b0*/  FFMA.FTZ R86, R95, R18, R86 ;  /* 0x000000125f567223 */ /* 0x000fe20000010056 */
[----:B------:R-:W-:Y:S01]  /*71c0*/  LEA.HI.SX32 R132, R131, R0, 0x1b ;  /* 0x0000000083847211 */ /* 0x000fe200078fdaff */
[----:B------:R-:W-:Y:S01]  /*71d0*/  FFMA.FTZ R84, R128, R16, R84 ;  /* 0x0000001080547223 */ /* 0x000fe20000010054 */
[-C--:B------:R-:W-:Y:S01]  /*71e0*/  LEA.HI.SX32 R112, R0, R0.reuse, 0x1b ;  /* 0x0000000000707211 */ /* 0x080fe200078fdaff */
[----:B------:R-:W-:Y:S01]  /*71f0*/  FFMA.FTZ R95, R53, R111, R126 ;  /* 0x0000006f355f7223 */ /* 0x000fe2000001007e */
[-C--:B------:R-:W-:Y:S01]  /*7200*/  LEA.HI.SX32 R146, R107, R0.reuse, 0x1b ;  /* 0x000000006b927211 */ /* 0x080fe200078fdaff */
        /* <DEDUP_REMOVED lines=16> */
[----:B-1----:R-:W-:Y:S02]  /*7310*/  FMUL.FTZ R113, R165, R96 ;  /* 0x00000060a5717220 */ /* 0x002fe40000410000 */
[----:B------:R-:W-:Y:S01]  /*7320*/  FMUL.FTZ R97, R164, R97 ;  /* 0x00000061a4617220 */ /* 0x000fe20000410000 */
[----:B------:R-:W0:Y:S01]  /*7330*/  LDS R147, [R112.X4+0x4200] ;  /* 0x0042000070937984 */ /* 0x000e220000004800 */
[----:B------:R-:W-:-:S02]  /*7340*/  FMUL.FTZ R31, R31, R118 ;  /* 0x000000761f1f7220 */ /* 0x000fc40000410000 */
[----:B------:R-:W-:Y:S01]  /*7350*/  FMUL.FTZ R89, R89, R116 ;  /* 0x0000007459597220 */ /* 0x000fe20000410000 */
[----:B------:R-:W1:Y:S01]  /*7360*/  LDS R96, [R146.X4+0x4400] ;  /* 0x0044000092607984 */ /* 0x000e620000004800 */
[----:B------:R-:W-:Y:S02]  /*7370*/  FADD.FTZ R59, R114, R59 ;  /* 0x0000003b723b7221 */ /* 0x000fe40000010000 */
[----:B------:R-:W-:Y:S01]  /*7380*/  FMUL.FTZ R98, R163, R98 ;  /* 0x00000062a3627220 */ /* 0x000fe20000410000 */
[----:B------:R-:W2:Y:S01]  /*7390*/  LDS R103, [R145.X4+0x4600] ;  /* 0x0046000091677984 */ /* 0x000ea20000004800 */
[----:B---3--:R-:W-:-:S03]  /*73a0*/  FMUL.FTZ R101, R154, R101 ;  /* 0x000000659a657220 */ /* 0x008fc60000410000 */
        /* <DEDUP_REMOVED lines=13> */
[----:B------:R-:W-:-:S03]  /*7480*/  UIMAD UR36, UR12, UR36, URZ ;  /* 0x000000240c2472a4 */ /* 0x000fc6000f8e023f */
[----:B------:R-:W-:Y:S01]  /*7490*/  STS [R22.X4+0x6300], R111 ;  /* 0x0063006f16007388 */ /* 0x000fe20000004800 */
[----:B----4-:R-:W-:-:S03]  /*74a0*/  FMUL.FTZ R99, R155, R99 ;  /* 0x000000639b637220 */ /* 0x010fc60000410000 */
[----:B------:R-:W-:Y:S04]  /*74b0*/  STS [R108.X4+0x6304], R113 ;  /* 0x006304716c007388 */ /* 0x000fe80000004800 */
[----:B------:R-:W-:Y:S04]  /*74c0*/  STS [R109.X4+0x6308], R97 ;  /* 0x006308616d007388 */ /* 0x000fe80000004800 */
[----:B------:R-:W-:Y:S04]  /*74d0*/  STS [R110.X4+0x630c], R98 ;  /* 0x00630c626e007388 */ /* 0x000fe80000004800 */
[----:B------:R4:W-:Y:S01]  /*74e0*/  STS [R22.X4+0x6318], R101 ;  /* 0x0063186516007388 */ /* 0x0009e20000004800 */
[----:B------:R-:W-:Y:S01]  /*74f0*/  FMUL.FTZ R149, R149, R100 ;  /* 0x0000006495957220 */ /* 0x000fe20000410000 */
[----:B------:R-:W-:Y:S01]  /*7500*/  UIMAD UR38, UR13, UR37, UR36 ;  /* 0x000000250d2672a4 */ /* 0x000fe2000f8e0224 */
[----:B------:R-:W-:Y:S01]  /*7510*/  MOV R100, R0 ;  /* 0x0000000000647202 */ /* 0x000fe20000000f00 */
[----:B------:R1:W-:Y:S01]  /*7520*/  STS [R22.X4+0x6310], R99 ;  /* 0x0063106316007388 */ /* 0x0003e20000004800 */
[----:B------:R-:W-:Y:S01]  /*7530*/  ULDC.64 UR36, c[0x0][0x2b8] ;  /* 0x0000ae0000247ab9 */ /* 0x000fe20000000a00 */
[----:B----4-:R-:W-:Y:S01]  /*7540*/  HFMA2.MMA R101, -RZ, RZ, 0, 0 ;  /* 0x00000000ff657435 */ /* 0x010fe200000001ff */
[----:B------:R-:W-:Y:S01]  /*7550*/  MOV R109, UR13 ;  /* 0x0000000d006d7c02 */ /* 0x000fe20008000f00 */
[----:B------:R-:W-:Y:S01]  /*7560*/  UIMAD UR36, UR12, UR36, URZ ;  /* 0x000000240c2472a4 */ /* 0x000fe2000f8e023f */
[----:B-1----:R-:W-:Y:S01]  /*7570*/  MOV R99, UR13 ;  /* 0x0000000d00637c02 */ /* 0x002fe20008000f00 */
[----:B-----5:R-:W-:-:S02]  /*7580*/  FMUL.FTZ R97, R152, R124 ;  /* 0x0000007c98617220 */ /* 0x020fc40000410000 */
[----:B------:R-:W-:Y:S02]  /*7590*/  UIMAD UR36, UR13, UR37, UR36 ;  /* 0x000000250d2472a4 */ /* 0x000fe4000f8e0224 */
[----:B------:R-:W-:Y:S02]  /*75a0*/  ULDC UR43, c[0x0][0x174] ;  /* 0x00005d00002b7ab9 */ /* 0x000fe40000000800 */
[--C-:B------:R-:W-:Y:S01]  /*75b0*/  IMAD.WIDE.U32 R98, R99, c[0x0][0x298], R100.reuse ;  /* 0x0000a60063627a25 */ /* 0x100fe200078e0064 */
[----:B------:R-:W-:Y:S01]  /*75c0*/  UIADD3 UR43, -UR6, UR43, URZ ;  /* 0x0000002b062b7290 */ /* 0x000fe2000fffe13f */
[----:B------:R1:W-:Y:S02]  /*75d0*/  STS [R22.X4+0x6324], R97 ;  /* 0x0063246116007388 */ /* 0x0003e40000004800 */
[----:B------:R-:W-:Y:S01]  /*75e0*/  IMAD.WIDE.U32 R100, R109, c[0x0][0x2b8], R100 ;  /* 0x0000ae006d647a25 */ /* 0x000fe200078e0064 */
[----:B------:R-:W-:Y:S01]  /*75f0*/  IADD3 R99, R99, UR38, RZ ;  /* 0x0000002663637c10 */ /* 0x000fe2000fffe0ff */
[----:B------:R-:W-:Y:S01]  /*7600*/  ULEA UR43, UR43, 0xfffff800, 0xb ;  /* 0xfffff8002b2b7891 */ /* 0x000fe2000f8e583f */
[----:B------:R-:W-:Y:S01]  /*7610*/  MOV R109, UR11 ;  /* 0x0000000b006d7c02 */ /* 0x000fe20008000f00 */
[----:B------:R-:W-:Y:S01]  /*7620*/  FMUL.FTZ R151, R151, R122 ;  /* 0x0000007a97977220 */ /* 0x000fe20000410000 */
[----:B------:R-:W-:Y:S01]  /*7630*/  IADD3 R101, R101, UR36, RZ ;  /* 0x0000002465657c10 */ /* 0x000fe2000fffe0ff */
[----:B------:R-:W-:-:S02]  /*7640*/  FMUL.FTZ R123, R153, R123 ;  /* 0x0000007b997b7220 */ /* 0x000fc40000410000 */
[----:B------:R-:W-:Y:S01]  /*7650*/  FMUL.FTZ R125, R150, R125 ;  /* 0x0000007d967d7220 */ /* 0x000fe20000410000 */
[----:B-1----:R-:W-:Y:S01]  /*7660*/  MOV R97, UR11 ;  /* 0x0000000b00617c02 */ /* 0x002fe20008000f00 */
[----:B------:R-:W-:Y:S02]  /*7670*/  FMUL.FTZ R137, R148, R137 ;  /* 0x0000008994897220 */ /* 0x000fe40000410000 */
[----:B------:R-:W-:Y:S02]  /*7680*/  FMUL.FTZ R139, R161, R139 ;  /* 0x0000008ba18b7220 */ /* 0x000fe40000410000 */
[----:B------:R-:W-:Y:S02]  /*7690*/  FMUL.FTZ R113, R158, R140 ;  /* 0x0000008c9e717220 */ /* 0x000fe40000410000 */
[----:B------:R-:W-:Y:S01]  /*76a0*/  FMUL.FTZ R141, R157, R141 ;  /* 0x0000008d9d8d7220 */ /* 0x000fe20000410000 */
[----:B------:R-:W-:Y:S01]  /*76b0*/  STS [R22.X4+0x6314], R149 ;  /* 0x0063149516007388 */ /* 0x000fe20000004800 */
[----:B------:R-:W-:Y:S01]  /*76c0*/  IMAD.WIDE.U32 R98, R97, c[0x0][0x2a0], R98 ;  /* 0x0000a80061627a25 */ /* 0x000fe200078e0062 */
[----:B------:R-:W-:-:S02]  /*76d0*/  ULDC.64 UR36, c[0x0][0x2a0] ;  /* 0x0000a80000247ab9 */ /* 0x000fc40000000a00 */
[----:B------:R-:W-:Y:S01]  /*76e0*/  ULDC.64 UR38, c[0x0][0x2c0] ;  /* 0x0000b00000267ab9 */ /* 0x000fe20000000a00 */
[----:B------:R-:W-:Y:S02]  /*76f0*/  FMUL.FTZ R97, R162, R138 ;  /* 0x0000008aa2617220 */ /* 0x000fe40000410000 */
[----:B------:R-:W-:Y:S01]  /*7700*/  IMAD.WIDE.U32 R100, R109, c[0x0][0x2c0], R100 ;  /* 0x0000b0006d647a25 */ /* 0x000fe200078e0064 */
[----:B------:R-:W-:Y:S01]  /*7710*/  MOV R109, UR43 ;  /* 0x0000002b006d7c02 */ /* 0x000fe20008000f00 */
        /* <DEDUP_REMOVED lines=8> */
[----:B------:R-:W-:-:S02]  /*77a0*/  UIMAD UR36, UR10, UR36, URZ ;  /* 0x000000240a2472a4 */ /* 0x000fc4000f8e023f */
[----:B------:R-:W-:Y:S01]  /*77b0*/  UIMAD UR38, UR10, UR38, URZ ;  /* 0x000000260a2672a4 */ /* 0x000fe2000f8e023f */
[----:B-1----:R-:W-:Y:S01]  /*77c0*/  IADD3 R22, -R109, c[0x0][0x168], -R0 ;  /* 0x00005a006d167a10 */ /* 0x002fe20007ffe900 */
[----:B------:R-:W-:Y:S03]  /*77d0*/  BAR.SYNC.DEFER_BLOCKING 0x0 ;  /* 0x0000000000007b1d */ /* 0x000fe60000010000 */
[----:B------:R-:W-:Y:S01]  /*77e0*/  ISETP.GE.AND P0, PT, R22, 0x1, PT ;  /* 0x000000011600780c */ /* 0x000fe20003f06270 */
[----:B------:R-:W-:Y:S02]  /*77f0*/  UIMAD UR36, UR11, UR37, UR36 ;  /* 0x000000250b2472a4 */ /* 0x000fe4000f8e0224 */
[----:B------:R-:W-:Y:S01]  /*7800*/  UIMAD UR38, UR11, UR39, UR38 ;  /* 0x000000270b2672a4 */ /* 0x000fe2000f8e0226 */
[----:B------:R-:W-:Y:S01]  /*7810*/  IADD3 R110, P1, R98, UR34, RZ ;  /* 0x00000022626e7c10 */ /* 0x000fe2000ff3e0ff */
[----:B------:R-:W-:Y:S01]  /*7820*/  BSSY B0, `(.L_x_2350) ;  /* 0x000001b000007945 */ /* 0x000fe20003800000 */
[----:B------:R-:W-:-:S02]  /*7830*/  IADD3 R108, P2, R100, UR34, RZ ;  /* 0x00000022646c7c10 */ /* 0x000fc4000ff5e0ff */
[----:B------:R-:W-:Y:S02]  /*7840*/  IADD3 R97, R99, UR36, RZ ;  /* 0x0000002463617c10 */ /* 0x000fe4000fffe0ff */
[----:B------:R-:W-:Y:S02]  /*7850*/  IADD3 R122, R101, UR38, RZ ;  /* 0x00000026657a7c10 */ /* 0x000fe4000fffe0ff */
[----:B------:R-:W-:Y:S02]  /*7860*/  IADD3.X R111, R97, UR35, RZ, P1, !PT ;  /* 0x00000023616f7c10 */ /* 0x000fe40008ffe4ff */
[----:B------:R-:W-:Y:S01]  /*7870*/  IADD3.X R109, R122, UR35, RZ, P2, !PT ;  /* 0x000000237a6d7c10 */ /* 0x000fe200097fe4ff */
[----:B------:R-:W-:Y:S05]  /*7880*/  @!P0 BRA `(.L_x_2351) ;  /* 0x0000014000008947 */ /* 0x000fea0003800000 */
[----:B0-23--:R0:W1:Y:S01]  /*7890*/  LDS R123, [R112.X4+0x6300] ;  /* 0x00630000707b7984 */ /* 0x00d0620000004800 */
[----:B------:R-:W-:Y:S01]  /*78a0*/  USHF.R.S32.HI UR38, URZ, 0x1f, UR7 ;  /* 0x0000001f3f267899 */ /* 0x000fe20008011407 */
[----:B------:R-:W-:Y:S01]  /*78b0*/  MOV R113, UR7 ;  /* 0x0000000700717c02 */ /* 0x000fe20008000f00 */
[----:B------:R-:W-:-:S02]  /*78c0*/  ULDC.64 UR36, c[0x0][0x2b0] ;  /* 0x0000ac0000247ab9 */ /* 0x000fc40000000a00 */
[----:B------:R-:W-:Y:S02]  /*78d0*/  UIMAD UR36, UR38, UR36, URZ ;  /* 0x00000024262472a4 */ /* 0x000fe4000f8e023f */
[----:B------:R-:W-:Y:S02]  /*78e0*/  IMAD.WIDE.U32 R110, R113, c[0x0][0x2b0], R110 ;  /* 0x0000ac00716e7a25 */ /* 0x000fe400078e006e */
[----:B------:R-:W-:-:S03]  /*78f0*/  UIMAD UR36, UR7, UR37, UR36 ;  /* 0x00000025072472a4 */ /* 0x000fc6000f8e0224 */
[----:B0-----:R-:W-:-:S03]  /*7900*/  LEA R112, P0, R110, c[0x0][0x318], 0x2 ;  /* 0x0000c6006e707a11 */ /* 0x001fc600078010ff */
        /* <DEDUP_REMOVED lines=12> */
.L_x_2351:
[----:B0-23--:R-:W-:Y:S05]  /*79d0*/  BSYNC B0 ;  /* 0x0000000000007941 */ /* 0x00dfea0003800000 */
.L_x_2350:
        /* <DEDUP_REMOVED lines=32> */
.L_x_2353:
[----:B0-----:R-:W-:Y:S05]  /*7be0*/  BSYNC B0 ;  /* 0x0000000000007941 */ /* 0x001fea0003800000 */
.L_x_2352:
        /* <DEDUP_REMOVED lines=12> */
.L_x_2355:
[----:B------:R-:W-:Y:S05]  /*7cb0*/  BSYNC B0 ;  /* 0x0000000000007941 */ /* 0x000fea0003800000 */
.L_x_2354:
[----:B-1----:R1:W3:Y:S01]  /*7cc0*/  LDS R97, [R144.X4+0x6900] ;  /* 0x0069000090617984 */ /* 0x0022e20000004800 */
[----:B------:R-:W-:Y:S01]  /*7cd0*/  BSSY B0, `(.L_x_2356) ;  /* 0x0000004000007945 */ /* 0x000fe20003800000 */
[----:B------:R-:W-:Y:S05]  /*7ce0*/  @!P0 BRA `(.L_x_2357) ;  /* 0x0000002000008947 */ /* 0x000fea0003800000 */
[----:B------:R4:W-:Y:S04]  /*7cf0*/  RED.E.ADD.F32.FTZ.RN.STRONG.GPU [R108.64+-0x1a00], R104 ;  /* 0xffe600686c00798e */ /* 0x0009e8000c10e79c */
[----:B---3--:R4:W-:Y:S02]  /*7d00*/  RED.E.ADD.F32.FTZ.RN.STRONG.GPU [R110.64+-0x1a00], R97 ;  /* 0xffe600616e00798e */ /* 0x0089e4000c10e79c */
.L_x_2357:
[----:B------:R-:W-:Y:S05]  /*7d10*/  BSYNC B0 ;  /* 0x0000000000007941 */ /* 0x000fea0003800000 */
.L_x_2356:
[----:B------:R-:W1:Y:S01]  /*7d20*/  LDS R143, [R143.X4+0x6b00] ;  /* 0x006b00008f8f7984 */ /* 0x000e620000004800 */
[----:B------:R-:W-:Y:S01]  /*7d30*/  BSSY B0, `(.L_x_2358) ;  /* 0x0000004000007945 */ /* 0x000fe20003800000 */
[----:B------:R-:W-:Y:S05]  /*7d40*/  @!P1 BRA `(.L_x_2359) ;  /* 0x0000002000009947 */ /* 0x000fea0003800000 */
[----:B------:R2:W-:Y:S04]  /*7d50*/  RED.E.ADD.F32.FTZ.RN.STRONG.GPU [R108.64+-0x1800], R105 ;  /* 0xffe800696c00798e */ /* 0x0005e8000c10e79c */
[----:B-1----:R2:W-:Y:S02]  /*7d60*/  RED.E.ADD.F32.FTZ.RN.STRONG.GPU [R110.64+-0x1800], R143 ;  /* 0xffe8008f6e00798e */ /* 0x0025e4000c10e79c */
.L_x_2359:
[----:B------:R-:W-:Y:S05]  /*7d70*/  BSYNC B0 ;  /* 0x0000000000007941 */ /* 0x000fea0003800000 */
.L_x_2358:
[----:B---34-:R3:W4:Y:S01]  /*7d80*/  LDS R97, [R142.X4+0x6d00] ;  /* 0x006d00008e617984 */ /* 0x0187220000004800 */
[----:B------:R-:W-:Y:S01]  /*7d90*/  BSSY B0, `(.L_x_2360) ;  /* 0x0000004000007945 */ /* 0x000fe20003800000 */
[----:B------:R-:W-:Y:S05]  /*7da0*/  @!P2 BRA `(.L_x_2361) ;  /* 0x000000200000a947 */ /* 0x000fea0003800000 */
[----:B------:R2:W-:Y:S04]  /*7db0*/  RED.E.ADD.F32.FTZ.RN.STRONG.GPU [R108.64+-0x1600], R106 ;  /* 0xffea006a6c00798e */ /* 0x0005e8000c10e79c */
[----:B----4-:R2:W-:Y:S02]  /*7dc0*/  RED.E.ADD.F32.FTZ.RN.STRONG.GPU [R110.64+-0x1600], R97 ;  /* 0xffea00616e00798e */ /* 0x0105e4000c10e79c */
.L_x_2361:
[----:B------:R-:W-:Y:S05]  /*7dd0*/  BSYNC B0 ;  /* 0x0000000000007941 */ /* 0x000fea0003800000 */
.L_x_2360:
[----:B--2-4-:R2:W4:Y:S01]  /*7de0*/  LDS R97, [R136.X4+0x6f00] ;  /* 0x006f000088617984 */ /* 0x0145220000004800 */
[----:B------:R-:W-:Y:S01]  /*7df0*/  BSSY B0, `(.L_x_2362) ;  /* 0x0000004000007945 */ /* 0x000fe20003800000 */
[----:B------:R-:W-:Y:S05]  /*7e00*/  @!P3 BRA `(.L_x_2363) ;  /* 0x000000200000b947 */ /* 0x000fea0003800000 */
[----:B------:R2:W-:Y:S04]  /*7e10*/  RED.E.ADD.F32.FTZ.RN.STRONG.GPU [R108.64+-0x1400], R107 ;  /* 0xffec006b6c00798e */ /* 0x0005e8000c10e79c */
[----:B----4-:R2:W-:Y:S02]  /*7e20*/  RED.E.ADD.F32.FTZ.RN.STRONG.GPU [R110.64+-0x1400], R97 ;  /* 0xffec00616e00798e */ /* 0x0105e4000c10e79c */
.L_x_2363:
[----:B------:R-:W-:Y:S05]  /*7e30*/  BSYNC B0 ;  /* 0x0000000000007941 */ /* 0x000fea0003800000 */
.L_x_2362:
[----:B------:R-:W2:Y:S01]  /*7e40*/  LDS R135, [R135.X4+0x7100] ;  /* 0x0071000087877984 */ /* 0x000ea20000004800 */
[----:B------:R-:W-:Y:S01]  /*7e50*/  BSSY B0, `(.L_x_2364) ;  /* 0x0000004000007945 */ /* 0x000fe20003800000 */
[----:B------:R-:W-:Y:S05]  /*7e60*/  @!P4 BRA `(.L_x_2365) ;  /* 0x000000200000c947 */ /* 0x000fea0003800000 */
[----:B------:R3:W-:Y:S04]  /*7e70*/  RED.E.ADD.F32.FTZ.RN.STRONG.GPU [R108.64+-0x1200], R114 ;  /* 0xffee00726c00798e */ /* 0x0007e8000c10e79c */
[----:B--2---:R3:W-:Y:S02]  /*7e80*/  RED.E.ADD.F32.FTZ.RN.STRONG.GPU [R110.64+-0x1200], R135 ;  /* 0xffee00876e00798e */ /* 0x0047e4000c10e79c */
.L_x_2365:
[----:B------:R-:W-:Y:S05]  /*7e90*/  BSYNC B0 ;  /* 0x0000000000007941 */ /* 0x000fea0003800000 */
.L_x_2364:
[----:B--2-4-:R2:W4:Y:S01]  /*7ea0*/  LDS R97, [R134.X4+0x7300] ;  /* 0x0073000086617984 */ /* 0x0145220000004800 */
[----:B------:R-:W-:Y:S01]  /*7eb0*/  BSSY B0, `(.L_x_2366) ;  /* 0x0000004000007945 */ /* 0x000fe20003800000 */
[----:B------:R-:W-:Y:S05]  /*7ec0*/  @!P5 BRA `(.L_x_2367) ;  /* 0x000000200000d947 */ /* 0x000fea0003800000 */
[----:B------:R2:W-:Y:S04]  /*7ed0*/  RED.E.ADD.F32.FTZ.RN.STRONG.GPU [R108.64+-0x1000], R115 ;  /* 0xfff000736c00798e */ /* 0x0005e8000c10e79c */
[----:B----4-:R2:W-:Y:S02]  /*7ee0*/  RED.E.ADD.F32.FTZ.RN.STRONG.GPU [R110.64+-0x1000], R97 ;  /* 0xfff000616e00798e */ /* 0x0105e4000c10e79c */
.L_x_2367:
[----:B------:R-:W-:Y:S05]  /*7ef0*/  BSYNC B0 ;  /* 0x0000000000007941 */ /* 0x000fea0003800000 */
.L_x_2366:
        /* <DEDUP_REMOVED lines=12> */
.L_x_2369:
[----:B------:R-:W-:Y:S05]  /*7fc0*/  BSYNC B0 ;  /* 0x0000000000007941 */ /* 0x000fea0003800000 */
.L_x_2368:
[----:B--2-4-:R2:W4:Y:S01]  /*7fd0*/  LDS R97, [R132.X4+0x7700] ;  /* 0x0077000084617984 */ /* 0x0145220000004800 */
[----:B------:R-:W-:Y:S01]  /*7fe0*/  BSSY B0, `(.L_x_2370) ;  /* 0x0000004000007945 */ /* 0x000fe20003800000 */
[----:B------:R-:W-:Y:S05]  /*7ff0*/  @!P0 BRA `(.L_x_2371) ;  /* 0x0000002000008947 */ /* 0x000fea0003800000 */
[----:B------:R2:W-:Y:S04]  /*8000*/  RED.E.ADD.F32.FTZ.RN.STRONG.GPU [R108.64+-0xc00], R117 ;  /* 0xfff400756c00798e */ /* 0x0005e8000c10e79c */
[----:B----4-:R2:W-:Y:S02]  /*8010*/  RED.E.ADD.F32.FTZ.RN.STRONG.GPU [R110.64+-0xc00], R97 ;  /* 0xfff400616e00798e */ /* 0x0105e4000c10e79c */
.L_x_2371:
[----:B------:R-:W-:Y:S05]  /*8020*/  BSYNC B0 ;  /* 0x0000000000007941 */ /* 0x000fea0003800000 */
.L_x_2370:
[----:B------:R-:W2:Y:S01]  /*8030*/  LDS R131, [R131.X4+0x7900] ;  /* 0x0079000083837984 */ /* 0x000ea20000004800 */
[----:B------:R-:W-:Y:S01]  /*8040*/  BSSY B0, `(.L_x_2372) ;  /* 0x0000004000007945 */ /* 0x000fe20003800000 */
[----:B------:R-:W-:Y:S05]  /*8050*/  @!P1 BRA `(.L_x_2373) ;  /* 0x0000002000009947 */ /* 0x000fea0003800000 */
[----:B------:R3:W-:Y:S04]  /*8060*/  RED.E.ADD.F32.FTZ.RN.STRONG.GPU [R108.64+-0xa00], R118 ;  /* 0xfff600766c00798e */ /* 0x0007e8000c10e79c */
[----:B--2---:R3:W-:Y:S02]  /*8070*/  RED.E.ADD.F32.FTZ.RN.STRONG.GPU [R110.64+-0xa00], R131 ;  /* 0xfff600836e00798e */ /* 0x0047e4000c10e79c */
.L_x_2373:
[----:B------:R-:W-:Y:S05]  /*8080*/  BSYNC B0 ;  /* 0x0000000000007941 */ /* 0x000fea0003800000 */
.L_x_2372:
[----:B--2-4-:R2:W4:Y:S01]  /*8090*/  LDS R97, [R130.X4+0x7b00] ;  /* 0x007b000082617984 */ /* 0x0145220000004800 */
[----:B------:R-:W-:Y:S01]  /*80a0*/  BSSY B0, `(.L_x_2374) ;  /* 0x0000004000007945 */ /* 0x000fe20003800000 */
[----:B------:R-:W-:Y:S05]  /*80b0*/  @!P2 BRA `(.L_x_2375) ;  /* 0x000000200000a947 */ /* 0x000fea0003800000 */
[----:B------:R2:W-:Y:S04]  /*80c0*/  RED.E.ADD.F32.FTZ.RN.STRONG.GPU [R108.64+-0x800], R119 ;  /* 0xfff800776c00798e */ /* 0x0005e8000c10e79c */
[----:B----4-:R2:W-:Y:S02]  /*80d0*/  RED.E.ADD.F32.FTZ.RN.STRONG.GPU [R110.64+-0x800], R97 ;  /* 0xfff800616e00798e */ /* 0x0105e4000c10e79c */
.L_x_2375:
[----:B------:R-:W-:Y:S05]  /*80e0*/  BSYNC B0 ;  /* 0x0000000000007941 */ /* 0x000fea0003800000 */
.L_x_2374:
[----:B------:R-:W2:Y:S01]  /*80f0*/  LDS R129, [R129.X4+0x7d00] ;  /* 0x007d000081817984 */ /* 0x000ea20000004800 */
[----:B------:R-:W-:Y:S01]  /*8100*/  BSSY B0, `(.L_x_2376) ;  /* 0x0000004000007945 */ /* 0x000fe20003800000 */
[----:B------:R-:W-:Y:S05]  /*8110*/  @!P3 BRA `(.L_x_2377) ;  /* 0x000000200000b947 */ /* 0x000fea0003800000 */
[----:B------:R3:W-:Y:S04]  /*8120*/  RED.E.ADD.F32.FTZ.RN.STRONG.GPU [R108.64+-0x600], R120 ;  /* 0xfffa00786c00798e */ /* 0x0007e8000c10e79c */
[----:B--2---:R3:W-:Y:S02]  /*8130*/  RED.E.ADD.F32.FTZ.RN.STRONG.GPU [R110.64+-0x600], R129 ;  /* 0xfffa00816e00798e */ /* 0x0047e4000c10e79c */
.L_x_2377:
[----:B------:R-:W-:Y:S05]  /*8140*/  BSYNC B0 ;  /* 0x0000000000007941 */ /* 0x000fea0003800000 */
.L_x_2376:
[----:B--2-4-:R2:W4:Y:S01]  /*8150*/  LDS R97, [R128.X4+0x7f00] ;  /* 0x007f000080617984 */ /* 0x0145220000004800 */
[----:B------:R-:W-:Y:S01]  /*8160*/  BSSY B0, `(.L_x_2378) ;  /* 0x0000004000007945 */ /* 0x000fe20003800000 */
[----:B------:R-:W-:Y:S05]  /*8170*/  @!P4 BRA `(.L_x_2379) ;  /* 0x000000200000c947 */ /* 0x000fea0003800000 */
[----:B------:R2:W-:Y:S04]  /*8180*/  RED.E.ADD.F32.FTZ.RN.STRONG.GPU [R108.64+-0x400], R121 ;  /* 0xfffc00796c00798e */ /* 0x0005e8000c10e79c */
[----:B----4-:R2:W-:Y:S02]  /*8190*/  RED.E.ADD.F32.FTZ.RN.STRONG.GPU [R110.64+-0x400], R97 ;  /* 0xfffc00616e00798e */ /* 0x0105e4000c10e79c */
.L_x_2379:
[----:B------:R-:W-:Y:S05]  /*81a0*/  BSYNC B0 ;  /* 0x0000000000007941 */ /* 0x000fea0003800000 */
.L_x_2378:
[----:B------:R-:W2:Y:S01]  /*81b0*/  LDS R127, [R127.X4+0x8100] ;  /* 0x008100007f7f7984 */ /* 0x000ea20000004800 */
[----:B------:R-:W-:Y:S01]  /*81c0*/  BSSY B0, `(.L_x_2380) ;  /* 0x0000004000007945 */ /* 0x000fe20003800000 */
[----:B------:R-:W-:Y:S05]  /*81d0*/  @!P5 BRA `(.L_x_2381) ;  /* 0x000000200000d947 */ /* 0x000fea0003800000 */
[----:B------:R3:W-:Y:S04]  /*81e0*/  RED.E.ADD.F32.FTZ.RN.STRONG.GPU [R108.64+-0x200], R126 ;  /* 0xfffe007e6c00798e */ /* 0x0007e8000c10e79c */
[----:B--2---:R3:W-:Y:S02]  /*81f0*/  RED.E.ADD.F32.FTZ.RN.STRONG.GPU [R110.64+-0x200], R127 ;  /* 0xfffe007f6e00798e */ /* 0x0047e4000c10e79c */
.L_x_2381:
[----:B------:R-:W-:Y:S05]  /*8200*/  BSYNC B0 ;  /* 0x0000000000007941 */ /* 0x000fea0003800000 */
.L_x_2380:
[----:B------:R-:W5:Y:S01]  /*8210*/  SHFL.DOWN P0, R22, R93, 0x1, 0x1f ;  /* 0x08201f005d167f89 */ /* 0x000f620000000000 */
[----:B------:R-:W-:Y:S01]  /*8220*/  ISETP.NE.AND P1, PT, R0, RZ, PT ;  /* 0x000000ff0000720c */ /* 0x000fe20003f25270 */
[----:B------:R-:W-:Y:S01]  /*8230*/  FFMA.FTZ R92, R51, R31, R92 ;  /* 0x0000001f335c7223 */ /* 0x000fe2000001005c */
[----:B------:R-:W-:Y:S01]  /*8240*/  BSSY B0, `(.L_x_2382) ;  /* 0x0000043000007945 */ /* 0x000fe20003800000 */
[----:B------:R-:W3:Y:S01]  /*8250*/  S2R R100, SR_LANEID ;  /* 0x0000000000647919 */ /* 0x000ee20000000000 */
        /* <DEDUP_REMOVED lines=10> */
[----:B-----5:R-:W-:Y:S02]  /*8300*/  @P0 FADD R22, R93, R22 ;  /* 0x000000165d160221 */ /* 0x020fe40000000000 */
[----:B------:R-:W-:Y:S02]  /*8310*/  FADD.FTZ R57, R95, R57 ;  /* 0x000000395f397221 */ /* 0x000fe40000010000 */
[----:B------:R-:W-:Y:S01]  /*8320*/  FFMA.FTZ R82, R30, R14, R82 ;  /* 0x0000000e1e527223 */ /* 0x000fe20000010052 */
[----:B--2-4-:R-:W2:Y:S01]  /*8330*/  SHFL.DOWN P0, R97, R22, 0x2, 0x1f ;  /* 0x08401f0016617f89 */ /* 0x014ea20000000000 */
        /* <DEDUP_REMOVED lines=11> */
[----:B------:R-:W-:Y:S02]  /*83f0*/  FFMA.FTZ R76, R32, R4, R76 ;  /* 0x00000004204c7223 */ /* 0x000fe4000001004c */
[----:B--2---:R-:W-:-:S02]  /*8400*/  @P0 FADD R97, R22, R97 ;  /* 0x0000006116610221 */ /* 0x004fc40000000000 */
[----:B------:R-:W-:Y:S02]  /*8410*/  FFMA.FTZ R22, R41, R37, R21 ;  /* 0x0000002529167223 */ /* 0x000fe40000010015 */
[----:B------:R-:W-:Y:S01]  /*8420*/  FFMA.FTZ R21, R40, R36, R20 ;  /* 0x0000002428157223 */ /* 0x000fe20000010014 */
[----:B------:R-:W2:Y:S01]  /*8430*/  SHFL.DOWN P0, R96, R97, 0x4, 0x1f ;  /* 0x08801f0061607f89 */ /* 0x000ea20000000000 */
        /* <DEDUP_REMOVED lines=9> */
[----:B------:R-:W-:-:S02]  /*84d0*/  FADD.FTZ R69, R22, R69 ;  /* 0x0000004516457221 */ /* 0x000fc40000010000 */
[----:B------:R-:W-:Y:S02]  /*84e0*/  FADD.FTZ R68, R21, R68 ;  /* 0x0000004415447221 */ /* 0x000fe40000010000 */
[----:B--2---:R-:W-:-:S05]  /*84f0*/  @P0 FADD R96, R97, R96 ;  /* 0x0000006061600221 */ /* 0x004fca0000000000 */
[----:B------:R-:W2:Y:S02]  /*8500*/  SHFL.DOWN P0, R99, R96, 0x8, 0x1f ;  /* 0x09001f0060637f89 */ /* 0x000ea40000000000 */
[----:B--2---:R-:W-:-:S05]  /*8510*/  @P0 FADD R99, R96, R99 ;  /* 0x0000006360630221 */ /* 0x004fca0000000000 */
[----:B------:R-:W2:Y:S02]  /*8520*/  SHFL.DOWN P0, R98, R99, 0x10, 0x1f ;  /* 0x0a001f0063627f89 */ /* 0x000ea40000000000 */
[----:B--2---:R-:W-:Y:S01]  /*8530*/  @P0 FADD R98, R99, R98 ;  /* 0x0000006263620221 */ /* 0x004fe20000000000 */
[----:B---3--:R-:W-:Y:S02]  /*8540*/  ISETP.NE.AND P0, PT, R100, RZ, PT ;  /* 0x000000ff6400720c */ /* 0x008fe40003f05270 */
[----:B------:R-:W-:-:S04]  /*8550*/  SHF.R.S32.HI R100, RZ, 0x1f, R0 ;  /* 0x0000001fff647819 */ /* 0x000fc80000011400 */
[----:B------:R-:W-:-:S04]  /*8560*/  LEA.HI R100, R100, R0, RZ, 0x5 ;  /* 0x0000000064647211 */ /* 0x000fc800078f28ff */
[----:B------:R-:W-:-:S05]  /*8570*/  SHF.R.S32.HI R100, RZ, 0x5, R100 ;  /* 0x00000005ff647819 */ /* 0x000fca0000011464 */
        /* <DEDUP_REMOVED lines=15> */
.L_x_2383:
[----:B--2---:R-:W-:Y:S05]  /*8670*/  BSYNC B0 ;  /* 0x0000000000007941 */ /* 0x004fea0003800000 */
.L_x_2382:
        /* <DEDUP_REMOVED lines=8> */
.L_x_2336:
        /* <DEDUP_REMOVED lines=9> */
[----:B------:R-:W-:-:S04]  /*8790*/  LOP3.LUT R32, R32, 0xffffff80, RZ, 0xc0, !PT ;  /* 0xffffff8020207812 */ /* 0x000fc800078ec0ff */
[----:B0-----:R-:W-:Y:S01]  /*87a0*/  LEA R32, R28, R32, 0x2 ;  /* 0x000000201c207211 */ /* 0x001fe200078e10ff */
[----:B--2---:R-:W-:Y:S04]  /*87b0*/  STS.128 [R2], R4 ;  /* 0x0000000402007388 */ /* 0x004fe80000000c00 */
[----:B---3--:R-:W-:Y:S04]  /*87c0*/  STS.128 [R2+0x200], R12 ;  /* 0x0002000c02007388 */ /* 0x008fe80000000c00 */
[----:B----4-:R-:W-:Y:S04]  /*87d0*/  STS.128 [R2+0x400], R16 ;  /* 0x0004001002007388 */ /* 0x010fe80000000c00 */
[----:B-----5:R-:W-:Y:S01]  /*87e0*/  STS.128 [R2+0x600], R20 ;  /* 0x0006001402007388 */ /* 0x020fe20000000c00 */
[----:B------:R-:W-:-:S06]  /*87f0*/  NOP ;  /* 0x0000000000007918 */ /* 0x000fcc0000000000 */
[----:B------:R-:W0:Y:S04]  /*8800*/  LDS.128 R24, [R3+0x10] ;  /* 0x0000100003187984 */ /* 0x000e280000000c00 */
[----:B------:R-:W1:Y:S04]  /*8810*/  LDS.128 R8, [R3+0x20] ;  /* 0x0000200003087984 */ /* 0x000e680000000c00 */
[----:B------:R-:W2:Y:S01]  /*8820*/  LDS.128 R4, [R3+0x30] ;  /* 0x0000300003047984 */ /* 0x000ea20000000c00 */
[----:B0-----:R-:W-:Y:S02]  /*8830*/  FADD.FTZ R25, R25, UR4 ;  /* 0x0000000419197e21 */ /* 0x001fe40008010000 */
[----:B------:R-:W-:-:S02]  /*8840*/  FADD.FTZ R24, R24, UR4 ;  /* 0x0000000418187e21 */ /* 0x000fc40008010000 */
[----:B-1----:R-:W-:Y:S01]  /*8850*/  FADD.FTZ R15, R8, UR4 ;  /* 0x00000004080f7e21 */ /* 0x002fe20008010000 */
[----:B------:R-:W-:Y:S01]  /*8860*/  FSETP.GTU.FTZ.AND P3, PT, R25, 20, PT ;  /* 0x41a000001900780b */ /* 0x000fe20003f7c000 */
[----:B------:R-:W-:Y:S01]  /*8870*/  FADD.FTZ R26, R26, UR4 ;  /* 0x000000041a1a7e21 */ /* 0x000fe20008010000 */
[----:B------:R-:W-:Y:S01]  /*8880*/  FSETP.GTU.FTZ.AND P2, PT, R24, 20, PT ;  /* 0x41a000001800780b */ /* 0x000fe20003f5c000 */
[----:B--2---:R-:W-:Y:S01]  /*8890*/  FADD.FTZ R16, R4, UR4 ;  /* 0x0000000404107e21 */ /* 0x004fe20008010000 */
[----:B------:R-:W-:Y:S01]  /*88a0*/  FSETP.GTU.FTZ.AND P6, PT, R15, 20, PT ;  /* 0x41a000000f00780b */ /* 0x000fe20003fdc000 */
[----:B------:R-:W-:Y:S01]  /*88b0*/  FADD.FTZ R18, R6, UR4 ;  /* 0x0000000406127e21 */ /* 0x000fe20008010000 */
[----:B------:R-:W-:Y:S01]  /*88c0*/  FSETP.GTU.FTZ.AND P4, PT, R26, 20, PT ;  /* 0x41a000001a00780b */ /* 0x000fe20003f9c000 */
[----:B------:R-:W-:Y:S02]  /*88d0*/  FADD.FTZ R27, R27, UR4 ;  /* 0x000000041b1b7e21 */ /* 0x000fe40008010000 */
[----:B------:R-:W-:-:S02]  /*88e0*/  FADD.FTZ R9, R9, UR4 ;  /* 0x0000000409097e21 */ /* 0x000fc40008010000 */
[----:B------:R-:W-:Y:S01]  /*88f0*/  FADD.FTZ R10, R10, UR4 ;  /* 0x000000040a0a7e21 */ /* 0x000fe20008010000 */
[----:B------:R-:W-:Y:S01]  /*8900*/  FSETP.GTU.FTZ.AND P5, PT, R27, 20, PT ;  /* 0x41a000001b00780b */ /* 0x000fe20003fbc000 */
[----:B------:R-:W-:Y:S01]  /*8910*/  @!P3 FMUL.FTZ R8, R25, -1.4426950216293334961 ;  /* 0xbfb8aa3b1908b820 */ /* 0x000fe20000410000 */
[----:B------:R-:W-:Y:S01]  /*8920*/  FSETP.GTU.FTZ.AND P0, PT, R9, 20, PT ;  /* 0x41a000000900780b */ /* 0x000fe20003f1c000 */
[----:B------:R-:W-:Y:S01]  /*8930*/  @!P2 FMUL.FTZ R12, R24, -1.4426950216293334961 ;  /* 0xbfb8aa3b180ca820 */ /* 0x000fe20000410000 */
[----:B------:R-:W-:Y:S01]  /*8940*/  FSETP.GTU.FTZ.AND P1, PT, R10, 20, PT ;  /* 0x41a000000a00780b */ /* 0x000fe20003f3c000 */
[----:B------:R-:W-:Y:S02]  /*8950*/  @!P6 FMUL.FTZ R15, R15, -1.4426950216293334961 ;  /* 0xbfb8aa3b0f0fe820 */ /* 0x000fe40000410000 */
[----:B------:R-:W0:Y:S01]  /*8960*/  @!P3 MUFU.EX2 R8, R8 ;  /* 0x000000080008b308 */ /* 0x000e220000000800 */
[----:B------:R-:W-:Y:S02]  /*8970*/  FADD.FTZ R11, R11, UR4 ;  /* 0x000000040b0b7e21 */ /* 0x000fe40008010000 */
[----:B------:R-:W-:Y:S01]  /*8980*/  @!P4 FMUL.FTZ R13, R26, -1.4426950216293334961 ;  /* 0xbfb8aa3b1a0dc820 */ /* 0x000fe20000410000 */
[----:B------:R-:W-:Y:S01]  /*8990*/  UIMAD UR7, UR12, UR36, URZ ;  /* 0x000000240c0772a4 */ /* 0x000fe2000f8e023f */
[----:B------:R-:W-:-:S02]  /*89a0*/  FADD.FTZ R7, R7, UR4 ;  /* 0x0000000407077e21 */ /* 0x000fc40008010000 */
[----:B------:R-:W-:Y:S01]  /*89b0*/  @!P5 FMUL.FTZ R14, R27, -1.4426950216293334961 ;  /* 0xbfb8aa3b1b0ed820 */ /* 0x000fe20000410000 */
[----:B------:R-:W1:Y:S01]  /*89c0*/  @!P6 MUFU.EX2 R15, R15 ;  /* 0x0000000f000fe308 */ /* 0x000e620000000800 */
[----:B------:R-:W-:Y:S02]  /*89d0*/  @!P0 FMUL.FTZ R9, R9, -1.4426950216293334961 ;  /* 0xbfb8aa3b09098820 */ /* 0x000fe40000410000 */
[----:B------:R-:W-:Y:S02]  /*89e0*/  @!P1 FMUL.FTZ R4, R10, -1.4426950216293334961 ;  /* 0xbfb8aa3b0a049820 */ /* 0x000fe40000410000 */
[----:B0-----:R-:W-:-:S03]  /*89f0*/  @!P3 FADD.FTZ R8, R8, 1 ;  /* 0x3f8000000808b421 */ /* 0x001fc60000010000 */
        /* <DEDUP_REMOVED lines=8> */
[----:B--2---:R-:W-:-:S07]  /*8a80*/  @!P6 FMUL.FTZ R60, R60, R15 ;  /* 0x0000000f3c3ce220 */ /* 0x004fce0000410000 */
[----:B------:R-:W1:Y:S01]  /*8a90*/  @!P4 MUFU.EX2 R13, R13 ;  /* 0x0000000d000dc308 */ /* 0x000e620000000800 */
[----:B------:R-:W-:Y:S01]  /*8aa0*/  UIMAD.WIDE.U32 UR8, UR13, UR36, UR34 ;  /* 0x000000240d0872a5 */ /* 0x000fe2000f8e0022 */
[----:B------:R-:W-:Y:S01]  /*8ab0*/  FSETP.GTU.FTZ.AND P6, PT, R7, 20, PT ;  /* 0x41a000000700780b */ /* 0x000fe20003fdc000 */
[----:B------:R-:W-:Y:S02]  /*8ac0*/  @!P3 FMUL.FTZ R6, R16, -1.4426950216293334961 ;  /* 0xbfb8aa3b1006b820 */ /* 0x000fe40000410000 */
[----:B0-----:R-:W-:Y:S01]  /*8ad0*/  @!P2 FMUL.FTZ R64, R64, R17 ;  /* 0x000000114040a220 */ /* 0x001fe20000410000 */
[----:B------:R-:W-:-:S03]  /*8ae0*/  FSETP.GTU.FTZ.AND P2, PT, R11, 20, PT ;  /* 0x41a000000b00780b */ /* 0x000fc60003f5c000 */
[----:B------:R-:W0:Y:S01]  /*8af0*/  @!P3 MUFU.EX2 R6, R6 ;  /* 0x000000060006b308 */ /* 0x000e220000000800 */
[----:B------:R-:W-:Y:S01]  /*8b00*/  FADD.FTZ R17, R5, UR4 ;  /* 0x0000000405117e21 */ /* 0x000fe20008010000 */
[----:B------:R-:W-:-:S03]  /*8b10*/  UIMAD UR7, UR13, UR37, UR7 ;  /* 0x000000250d0772a4 */ /* 0x000fc6000f8e0207 */
[----:B------:R-:W-:Y:S01]  /*8b20*/  ULDC.64 UR36, c[0x0][0x2e0] ;  /* 0x0000b80000247ab9 */ /* 0x000fe20000000a00 */
[----:B-1----:R-:W-:Y:S02]  /*8b30*/  @!P4 FADD.FTZ R13, R13, 1 ;  /* 0x3f8000000d0dc421 */ /* 0x002fe40000010000 */
[----:B------:R-:W1:Y:S01]  /*8b40*/  @!P5 MUFU.EX2 R14, R14 ;  /* 0x0000000e000ed308 */ /* 0x000e620000000800 */
[----:B------:R-:W-:Y:S02]  /*8b50*/  @!P6 FMUL.FTZ R7, R7, -1.4426950216293334961 ;  /* 0xbfb8aa3b0707e820 */ /* 0x000fe40000410000 */
[----:B------:R-:W-:Y:S02]  /*8b60*/  @!P2 FMUL.FTZ R5, R11, -1.4426950216293334961 ;  /* 0xbfb8aa3b0b05a820 */ /* 0x000fe40000410000 */
[----:B0-----:R-:W-:-:S03]  /*8b70*/  @!P3 FADD.FTZ R6, R6, 1 ;  /* 0x3f8000000606b421 */ /* 0x001fc60000010000 */
[----:B------:R0:W2:Y:S01]  /*8b80*/  @!P0 MUFU.EX2 R12, R9 ;  /* 0x00000009000c8308 */ /* 0x0000a20000000800 */
[----:B-1----:R-:W-:-:S07]  /*8b90*/  @!P5 FADD.FTZ R14, R14, 1 ;  /* 0x3f8000000e0ed421 */ /* 0x002fce0000010000 */
[----:B------:R-:W1:Y:S01]  /*8ba0*/  @!P3 MUFU.RCP R15, R6 ;  /* 0x00000006000fb308 */ /* 0x000e620000001000 */
[----:B0-----:R-:W0:Y:S04]  /*8bb0*/  LDS.128 R8, [R3] ;  /* 0x0000000003087984 */ /* 0x001e280000000c00 */
[----:B------:R-:W-:Y:S01]  /*8bc0*/  BAR.SYNC.DEFER_BLOCKING 0x0 ;  /* 0x0000000000007b1d */ /* 0x000fe20000010000 */
[----:B--2---:R-:W-:-:S05]  /*8bd0*/  @!P0 FADD.FTZ R12, R12, 1 ;  /* 0x3f8000000c0c8421 */ /* 0x004fca0000010000 */
[----:B------:R-:W2:Y:S01]  /*8be0*/  @!P1 MUFU.EX2 R4, R4 ;  /* 0x0000000400049308 */ /* 0x000ea20000000800 */
[----:B-1----:R-:W-:Y:S02]  /*8bf0*/  @!P3 FMUL.FTZ R56, R56, R15 ;  /* 0x0000000f3838b220 */ /* 0x002fe40000410000 */
[----:B------:R-:W3:Y:S05]  /*8c00*/  LDL.LU R15, [R1+0x34] ;  /* 0x00003400010f7983 */ /* 0x000eea0000300800 */
[----:B------:R-:W1:Y:S08]  /*8c10*/  @!P2 MUFU.EX2 R5, R5 ;  /* 0x000000050005a308 */ /* 0x000e700000000800 */
[----:B------:R-:W4:Y:S01]  /*8c20*/  @!P4 MUFU.RCP R13, R13 ;  /* 0x0000000d000dc308 */ /* 0x000f220000001000 */
[----:B--2---:R-:W-:-:S07]  /*8c30*/  @!P1 FADD.FTZ R4, R4, 1 ;  /* 0x3f80000004049421 */ /* 0x004fce0000010000 */
[----:B------:R-:W2:Y:S01]  /*8c40*/  @!P5 MUFU.RCP R14, R14 ;  /* 0x0000000e000ed308 */ /* 0x000ea20000001000 */
[----:B-1----:R-:W-:Y:S02]  /*8c50*/  @!P2 FADD.FTZ R5, R5, 1 ;  /* 0x3f8000000505a421 */ /* 0x002fe40000010000 */
[----:B0-----:R-:W-:-:S05]  /*8c60*/  FADD.FTZ R8, R8, UR4 ;  /* 0x0000000408087e21 */ /* 0x001fca0008010000 */
[----:B------:R-:W0:Y:S01]  /*8c70*/  @!P0 MUFU.RCP R12, R12 ;  /* 0x0000000c000c8308 */ /* 0x000e220000001000 */
[----:B----4-:R-:W-:Y:S01]  /*8c80*/  @!P4 FMUL.FTZ R66, R66, R13 ;  /* 0x0000000d4242c220 */ /* 0x010fe20000410000 */
[----:B------:R-:W-:Y:S01]  /*8c90*/  FSETP.GTU.FTZ.AND P4, PT, R17, 20, PT ;  /* 0x41a000001100780b */ /* 0x000fe20003f9c000 */
[----:B------:R-:W-:Y:S02]  /*8ca0*/  FADD.FTZ R10, R10, UR4 ;  /* 0x000000040a0a7e21 */ /* 0x000fe40008010000 */
[----:B------:R-:W-:-:S03]  /*8cb0*/  FADD.FTZ R11, R11, UR4 ;  /* 0x000000040b0b7e21 */ /* 0x000fc60008010000 */
[----:B------:R-:W1:Y:S01]  /*8cc0*/  @!P1 MUFU.RCP R3, R4 ;  /* 0x0000000400039308 */ /* 0x000e620000001000 */
[----:B--2---:R-:W-:Y:S01]  /*8cd0*/  @!P5 FMUL.FTZ R67, R67, R14 ;  /* 0x0000000e4343d220 */ /* 0x004fe20000410000 */
[----:B------:R-:W-:Y:S01]  /*8ce0*/  FSETP.GTU.FTZ.AND P5, PT, R18, 20, PT ;  /* 0x41a000001200780b */ /* 0x000fe20003fbc000 */
[----:B------:R-:W-:Y:S01]  /*8cf0*/  STS.128 [R32.X16], R72 ;  /* 0x0000004820007388 */ /* 0x000fe2000000cc00 */
[----:B------:R-:W-:-:S04]  /*8d00*/  FSETP.GTU.FTZ.AND P3, PT, R11, 20, PT ;  /* 0x41a000000b00780b */ /* 0x000fc80003f7c000 */
[----:B------:R-:W2:Y:S01]  /*8d10*/  @!P2 MUFU.RCP R16, R5 ;  /* 0x000000050010a308 */ /* 0x000ea20000001000 */
[----:B0-----:R-:W-:Y:S01]  /*8d20*/  @!P0 FMUL.FTZ R61, R61, R12 ;  /* 0x0000000c3d3d8220 */ /* 0x001fe20000410000 */
[----:B------:R-:W-:Y:S01]  /*8d30*/  FSETP.GTU.FTZ.AND P0, PT, R8, 20, PT ;  /* 0x41a000000800780b */ /* 0x000fe20003f1c000 */
[----:B------:R-:W-:Y:S01]  /*8d40*/  FADD.FTZ R12, R9, UR4 ;  /* 0x00000004090c7e21 */ /* 0x000fe20008010000 */
[----:B------:R-:W-:Y:S01]  /*8d50*/  STS.128 [R32.X16+0x10], R76 ;  /* 0x0000104c20007388 */ /* 0x000fe2000000cc00 */
[----:B------:R-:W-:Y:S02]  /*8d60*/  @!P4 FMUL.FTZ R13, R17, -1.4426950216293334961 ;  /* 0xbfb8aa3b110dc820 */ /* 0x000fe40000410000 */
[----:B------:R-:W-:Y:S02]  /*8d70*/  @!P5 FMUL.FTZ R14, R18, -1.4426950216293334961 ;  /* 0xbfb8aa3b120ed820 */ /* 0x000fe40000410000 */
[----:B-1----:R-:W-:Y:S01]  /*8d80*/  @!P1 FMUL.FTZ R62, R62, R3 ;  /* 0x000000033e3e9220 */ /* 0x002fe20000410000 */
[----:B------:R-:W-:Y:S01]  /*8d90*/  FSETP.GTU.FTZ.AND P1, PT, R12, 20, PT ;  /* 0x41a000000c00780b */ /* 0x000fe20003f3c000 */
[----:B------:R-:W-:Y:S01]  /*8da0*/  STS.128 [R32.X16+0x20], R80 ;  /* 0x0000205020007388 */ /* 0x000fe2000000cc00 */
[----:B------:R-:W-:Y:S01]  /*8db0*/  UIADD3 UR9, UR9, UR7, URZ ;  /* 0x0000000709097290 */ /* 0x000fe2000fffe03f */
[----:B------:R-:W-:Y:S01]  /*8dc0*/  @!P3 FMUL.FTZ R6, R11, -1.4426950216293334961 ;  /* 0xbfb8aa3b0b06b820 */ /* 0x000fe20000410000 */
[----:B------:R-:W-:Y:S01]  /*8dd0*/  @!P6 MUFU.EX2 R9, R7 ;  /* 0x000000070009e308 */ /* 0x000fe20000000800 */
[----:B--2---:R-:W-:Y:S01]  /*8de0*/  @!P2 FMUL.FTZ R63, R63, R16 ;  /* 0x000000103f3fa220 */ /* 0x004fe20000410000 */
[----:B------:R-:W-:Y:S01]  /*8df0*/  FSETP.GTU.FTZ.AND P2, PT, R10, 20, PT ;  /* 0x41a000000a00780b */ /* 0x000fe20003f5c000 */
[----:B------:R-:W-:Y:S01]  /*8e00*/  STS.128 [R32.X16+0x30], R84 ;  /* 0x0000305420007388 */ /* 0x000fe2000000cc00 */
[----:B------:R-:W-:-:S06]  /*8e10*/  NOP ;  /* 0x0000000000007918 */ /* 0x000fcc0000000000 */
[----:B------:R-:W0:Y:S01]  /*8e20*/  LDS.128 R16, [R2] ;  /* 0x0000000002107984 */ /* 0x000e220000000c00 */
[----:B------:R-:W-:Y:S01]  /*8e30*/  @!P0 FMUL.FTZ R3, R8, -1.4426950216293334961 ;  /* 0xbfb8aa3b08038820 */ /* 0x000fe20000410000 */
[----:B------:R-:W-:Y:S01]  /*8e40*/  @!P4 MUFU.EX2 R13, R13 ;  /* 0x0000000d000dc308 */ /* 0x000fe20000000800 */
[----:B------:R-:W-:Y:S01]  /*8e50*/  @!P1 FMUL.FTZ R4, R12, -1.4426950216293334961 ;  /* 0xbfb8aa3b0c049820 */ /* 0x000fe20000410000 */
[----:B------:R-:W1:Y:S04]  /*8e60*/  LDS.128 R20, [R2+0x200] ;  /* 0x0002000002147984 */ /* 0x000e680000000c00 */
[----:B------:R-:W2:Y:S01]  /*8e70*/  LDS.128 R24, [R2+0x400] ;  /* 0x0004000002187984 */ /* 0x000ea20000000c00 */
[----:B------:R-:W-:Y:S01]  /*8e80*/  @!P2 FMUL.FTZ R5, R10, -1.4426950216293334961 ;  /* 0xbfb8aa3b0a05a820 */ /* 0x000fe20000410000 */
[----:B------:R-:W-:Y:S01]  /*8e90*/  UIMAD UR7, UR14, UR36, URZ ;  /* 0x000000240e0772a4 */ /* 0x000fe2000f8e023f */
[----:B------:R-:W4:Y:S01]  /*8ea0*/  @!P0 MUFU.EX2 R3, R3 ;  /* 0x0000000300038308 */ /* 0x000f220000000800 */
[----:B------:R-:W5:Y:S02]  /*8eb0*/  LDS.128 R28, [R2+0x600] ;  /* 0x00060000021c7984 */ /* 0x000f640000000c00 */
[----:B------:R-:W-:-:S02]  /*8ec0*/  UIMAD UR7, UR15, UR37, UR7 ;  /* 0x000000250f0772a4 */ /* 0x000fc4000f8e0207 */
[----:B------:R-:W-:-:S03]  /*8ed0*/  UIMAD.WIDE.U32 UR36, UR15, UR36, UR8 ;  /* 0x000000240f2472a5 */ /* 0x000fc6000f8e0008 */
[----:B------:R-:W-:Y:S01]  /*8ee0*/  @!P1 MUFU.EX2 R4, R4 ;  /* 0x0000000400049308 */ /* 0x000fe20000000800 */
[----:B------:R-:W-:-:S07]  /*8ef0*/  ULDC.64 UR8, c[0x0][0x330] ;  /* 0x0000cc0000087ab9 */ /* 0x000fce0000000a00 */
[----:B------:R-:W0:Y:S01]  /*8f00*/  @!P2 MUFU.EX2 R5, R5 ;  /* 0x000000050005a308 */ /* 0x000e220000000800 */
[----:B------:R-:W-:Y:S02]  /*8f10*/  UIADD3 UR7, UR37, UR7, URZ ;  /* 0x0000000725077290 */ /* 0x000fe4000fffe03f */
[----:B------:R-:W-:-:S05]  /*8f20*/  ULEA UR8, UP0, UR36, UR8, 0x2 ;  /* 0x0000000824087291 */ /* 0x000fca000f80103f */
[----:B------:R1:W2:Y:S01]  /*8f30*/  @!P3 MUFU.EX2 R8, R6 ;  /* 0x000000060008b308 */ /* 0x0002a20000000800 */
[----:B------:R-:W-:Y:S01]  /*8f40*/  ULEA.HI.X UR9, UR36, UR9, UR7, 0x2, UP0 ;  /* 0x0000000924097291 */ /* 0x000fe200080f1407 */
[----:B----4-:R-:W-:Y:S02]  /*8f50*/  @!P0 FADD.FTZ R3, R3, 1 ;  /* 0x3f80000003038421 */ /* 0x010fe40000010000 */
[----:B0-----:R-:W-:-:S03]  /*8f60*/  @!P2 FADD.FTZ R7, R5, 1 ;  /* 0x3f8000000507a421 */ /* 0x001fc60000010000 */
[----:B------:R-:W-:Y:S01]  /*8f70*/  MOV R5, UR9 ;  /* 0x0000000900057c02 */ /* 0x000fe20008000f00 */
[----:B-1----:R-:W-:Y:S01]  /*8f80*/  @!P1 FADD.FTZ R6, R4, 1 ;  /* 0x3f80000004069421 */ /* 0x002fe20000010000 */
[----:B------:R-:W-:Y:S01]  /*8f90*/  MOV R4, UR8 ;  /* 0x0000000800047c02 */ /* 0x000fe20008000f00 */
[----:B------:R-:W0:Y:S08]  /*8fa0*/  @!P0 MUFU.RCP R3, R3 ;  /* 0x0000000300038308 */ /* 0x000e300000001000 */
[----:B------:R-:W1:Y:S01]  /*8fb0*/  @!P5 MUFU.EX2 R14, R14 ;  /* 0x0000000e000ed308 */ /* 0x000e620000000800 */
[----:B------:R-:W-:Y:S01]  /*8fc0*/  IMAD.WIDE R4, R156, 0x10, R4 ;  /* 0x000000109c047825 */ /* 0x000fe200078e0204 */
[----:B------:R-:W-:-:S03]  /*8fd0*/  ULDC.64 UR8, c[0x0][0x2f8] ;  /* 0x0000be0000087ab9 */ /* 0x000fc60000000a00 */
[----:B--2---:R-:W-:-:S03]  /*8fe0*/  @!P3 FADD.FTZ R8, R8, 1 ;  /* 0x3f8000000808b421 */ /* 0x004fc60000010000 */
[----:B------:R-:W2:Y:S01]  /*8ff0*/  @!P1 MUFU.RCP R6, R6 ;  /* 0x0000000600069308 */ /* 0x000ea20000001000 */
[----:B------:R-:W-:Y:S04]  /*9000*/  STG.E.128 [R4.64], R16 ;  /* 0x0000001004007986 */ /* 0x000fe8000c101d1c */
[----:B------:R-:W-:Y:S04]  /*9010*/  STG.E.128 [R4.64+0x200], R20 ;  /* 0x0002001404007986 */ /* 0x000fe8000c101d1c */
[----:B------:R-:W-:Y:S01]  /*9020*/  STG.E.128 [R4.64+0x400], R24 ;  /* 0x0004001804007986 */ /* 0x000fe2000c101d1c */
[----:B------:R-:W4:Y:S03]  /*9030*/  @!P2 MUFU.RCP R7, R7 ;  /* 0x000000070007a308 */ /* 0x000f260000001000 */
[----:B-----5:R5:W-:Y:S05]  /*9040*/  STG.E.128 [R4.64+0x600], R28 ;  /* 0x0006001c04007986 */ /* 0x020bea000c101d1c */
[----:B------:R-:W5:Y:S01]  /*9050*/  @!P3 MUFU.RCP R8, R8 ;  /* 0x000000080008b308 */ /* 0x000f620000001000 */
[----:B0-----:R-:W-:-:S02]  /*9060*/  @!P0 FMUL.FTZ R68, R68, R3 ;  /* 0x0000000344448220 */ /* 0x001fc40000410000 */
[----:B------:R-:W-:Y:S02]  /*9070*/  @!P4 FADD.FTZ R13, R13, 1 ;  /* 0x3f8000000d0dc421 */ /* 0x000fe40000010000 */
[----:B-1----:R-:W-:Y:S02]  /*9080*/  @!P5 FADD.FTZ R14, R14, 1 ;  /* 0x3f8000000e0ed421 */ /* 0x002fe40000010000 */
[----:B------:R-:W-:Y:S02]  /*9090*/  @!P6 FADD.FTZ R9, R9, 1 ;  /* 0x3f8000000909e421 */ /* 0x000fe40000010000 */
[----:B--2---:R-:W-:Y:S01]  /*90a0*/  @!P1 FMUL.FTZ R69, R69, R6 ;  /* 0x0000000645459220 */ /* 0x004fe20000410000 */
[----:B------:R-:W0:Y:S01]  /*90b0*/  @!P4 MUFU.RCP R10, R13 ;  /* 0x0000000d000ac308 */ /* 0x000e220000001000 */
[----:B----4-:R-:W-:-:S07]  /*90c0*/  @!P2 FMUL.FTZ R70, R70, R7 ;  /* 0x000000074646a220 */ /* 0x010fce0000410000 */
[----:B------:R-:W1:Y:S01]  /*90d0*/  @!P5 MUFU.RCP R11, R14 ;  /* 0x0000000e000bd308 */ /* 0x000e620000001000 */
[----:B-----5:R-:W-:Y:S01]  /*90e0*/  @!P3 FMUL.FTZ R71, R71, R8 ;  /* 0x000000084747b220 */ /* 0x020fe20000410000 */
[----:B------:R-:W-:Y:S06]  /*90f0*/  BAR.SYNC.DEFER_BLOCKING 0x0 ;  /* 0x0000000000007b1d */ /* 0x000fec0000010000 */
[----:B------:R-:W2:Y:S01]  /*9100*/  @!P6 MUFU.RCP R12, R9 ;  /* 0x00000009000ce308 */ /* 0x000ea20000001000 */
[----:B0-----:R-:W-:Y:S02]  /*9110*/  @!P4 FMUL.FTZ R57, R57, R10 ;  /* 0x0000000a3939c220 */ /* 0x001fe40000410000 */
[----:B-1----:R-:W-:Y:S01]  /*9120*/  @!P5 FMUL.FTZ R58, R58, R11 ;  /* 0x0000000b3a3ad220 */ /* 0x002fe20000410000 */
[----:B------:R0:W-:Y:S01]  /*9130*/  STS.128 [R32.X16], R68 ;  /* 0x0000004420007388 */ /* 0x0001e2000000cc00 */
[----:B--2---:R-:W-:-:S03]  /*9140*/  @!P6 FMUL.FTZ R59, R59, R12 ;  /* 0x0000000c3b3be220 */ /* 0x004fc60000410000 */
[----:B------:R1:W-:Y:S04]  /*9150*/  STS.128 [R32.X16+0x10], R64 ;  /* 0x0000104020007388 */ /* 0x0003e8000000cc00 */
[----:B------:R2:W-:Y:S04]  /*9160*/  STS.128 [R32.X16+0x20], R60 ;  /* 0x0000203c20007388 */ /* 0x0005e8000000cc00 */
[----:B------:R4:W-:Y:S01]  /*9170*/  STS.128 [R32.X16+0x30], R56 ;  /* 0x0000303820007388 */ /* 0x0009e2000000cc00 */
[----:B------:R-:W-:-:S06]  /*9180*/  NOP ;  /* 0x0000000000007918 */ /* 0x000fcc0000000000 */
[----:B------:R-:W5:Y:S01]  /*9190*/  LDS.128 R8, [R2] ;  /* 0x0000000002087984 */ /* 0x000f620000000c00 */
[----:B------:R-:W-:-:S03]  /*91a0*/  UIMAD UR7, UR12, UR8, URZ ;  /* 0x000000080c0772a4 */ /* 0x000fc6000f8e023f */
[----:B------:R-:W-:Y:S04]  /*91b0*/  LDS.128 R16, [R2+0x400] ;  /* 0x0004000002107984 */ /* 0x000fe80000000c00 */
[----:B------:R-:W-:Y:S01]  /*91c0*/  LDS.128 R20, [R2+0x600] ;  /* 0x0006000002147984 */ /* 0x000fe20000000c00 */
[----:B------:R-:W-:Y:S02]  /*91d0*/  UIMAD.WIDE.U32 UR34, UR13, UR8, UR34 ;  /* 0x000000080d2272a5 */ /* 0x000fe4000f8e0022 */
        /* <DEDUP_REMOVED lines=10> */
[----:B---3--:R-:W-:Y:S02]  /*9280*/  FADD.FTZ R6, R68, R15 ;  /* 0x0000000f44067221 */ /* 0x008fe40000010000 */
[----:B------:R3:W3:Y:S02]  /*9290*/  LDS.128 R12, [R2+0x200] ;  /* 0x00020000020c7984 */ /* 0x0006e40000000c00 */
        /* <DEDUP_REMOVED lines=10> */
[----:B------:R-:W-:-:S04]  /*9340*/  FADD.FTZ R63, R62, R63 ;  /* 0x0000003f3e3f7221 */ /* 0x000fc80000010000 */
[----:B----4-:R-:W-:Y:S01]  /*9350*/  FADD.FTZ R56, R63, R56 ;  /* 0x000000383f387221 */ /* 0x010fe20000010000 */
[----:B---3--:R-:W-:-:S03]  /*9360*/  MOV R2, UR7 ;  /* 0x0000000700027c02 */ /* 0x008fc60008000f00 */
[----:B------:R-:W-:Y:S01]  /*9370*/  FADD.FTZ R57, R56, R57 ;  /* 0x0000003938397221 */ /* 0x000fe20000010000 */
[----:B------:R-:W-:-:S03]  /*9380*/  MOV R3, UR8 ;  /* 0x0000000800037c02 */ /* 0x000fc60008000f00 */
[----:B------:R-:W-:Y:S02]  /*9390*/  FADD.FTZ R58, R57, R58 ;  /* 0x0000003a393a7221 */ /* 0x000fe40000010000 */
[----:B------:R-:W-:-:S04]  /*93a0*/  IMAD.WIDE R156, R156, 0x10, R2 ;  /* 0x000000109c9c7825 */ /* 0x000fc800078e0202 */
[----:B------:R-:W-:Y:S01]  /*93b0*/  FADD.FTZ R2, R58, R59 ;  /* 0x0000003b3a027221 */ /* 0x000fe20000010000 */
[----:B------:R-:W-:Y:S01]  /*93c0*/  UISETP.GT.AND UP0, UPT, UR26, 0x1, UPT ;  /* 0x000000011a00788c */ /* 0x000fe2000bf04270 */
[----:B-----5:R0:W-:Y:S04]  /*93d0*/  STG.E.128 [R156.64], R8 ;  /* 0x000000089c007986 */ /* 0x0201e8000c101d1c */
[----:B------:R0:W-:Y:S04]  /*93e0*/  STG.E.128 [R156.64+0x200], R12 ;  /* 0x0002000c9c007986 */ /* 0x0001e8000c101d1c */
[----:B------:R0:W-:Y:S04]  /*93f0*/  STG.E.128 [R156.64+0x400], R16 ;  /* 0x000400109c007986 */ /* 0x0001e8000c101d1c */
[----:B------:R0:W-:Y:S04]  /*9400*/  STG.E.128 [R156.64+0x600], R20 ;  /* 0x000600149c007986 */ /* 0x0001e8000c101d1c */
[----:B------:R0:W-:Y:S01]  /*9410*/  STL [R1+0x34], R2 ;  /* 0x0000340201007387 */ /* 0x0001e20000100800 */
[----:B------:R-:W-:Y:S01]  /*9420*/  PLOP3.LUT P0, PT, PT, PT, UP0, 0x80, 0x0 ;  /* 0x000000000000781c */ /* 0x000fe20003f0f008 */
[----:B------:R-:W-:-:S02]  /*9430*/  UIADD3 UR18, UP1, UR18, -0x2000, URZ ;  /* 0xffffe00012127890 */ /* 0x000fc4000ff3e03f */
        /* <DEDUP_REMOVED lines=8> */
[----:B------:R-:W-:Y:S02]  /*94c0*/  UIADD3.X UR21, UR21, -0x1, URZ, UP4, !UPT ;  /* 0xffffffff15157890 */ /* 0x000fe4000a7fe43f */
[----:B------:R-:W-:Y:S01]  /*94d0*/  UIADD3.X UR17, UR17, -0x1, URZ, UP5, !UPT ;  /* 0xffffffff11117890 */ /* 0x000fe2000affe43f */
[----:B0-----:R-:W-:Y:S01]  /*94e0*/  @!P0 CALL.REL.NOINC `(.L_x_2302) ;  /* 0x0000001000008944 */ /* 0x001fe20003c00000 */
[----:B------:R-:W-:Y:S05]  /*94f0*/  BRA `(.L_x_2385) ;  /* 0xffff764000007947 */ /* 0x000fea000383ffff */
.L_x_2302:
[----:B------:R-:W-:Y:S02]  /*9500*/  ISETP.NE.U32.AND P0, PT, RZ, c[0x0][0x328], PT ;  /* 0x0000ca00ff007a0c */ /* 0x000fe40003f05070 */
[----:B------:R-:W-:Y:S02]  /*9510*/  ISETP.NE.U32.AND P2, PT, RZ, c[0x0][0x348], PT ;  /* 0x0000d200ff007a0c */ /* 0x000fe40003f45070 */
[----:B------:R-:W-:-:S02]  /*9520*/  ISETP.NE.AND.EX P1, PT, RZ, c[0x0][0x32c], PT, P0 ;  /* 0x0000cb00ff007a0c */ /* 0x000fc40003f25300 */
        /* <DEDUP_REMOVED lines=32> */
.L_x_2387:
[----:B-1----:R-:W-:Y:S05]  /*9730*/  BSYNC B0 ;  /* 0x0000000000007941 */ /* 0x002fea0003800000 */
.L_x_2386:
        /* <DEDUP_REMOVED lines=34> */
.L_x_2389:
[----:B------:R-:W3:Y:S02]  /*9960*/  S2R R7, SR_TID.X ;  /* 0x0000000000077919 */ /* 0x000ee40000002100 */
.L_x_2390:
[----:B-1----:R-:W-:Y:S05]  /*9970*/  BSYNC B0 ;  /* 0x0000000000007941 */ /* 0x002fea0003800000 */
.L_x_2388:
[----:B---3--:R-:W-:-:S13]  /*9980*/  ISETP.GE.AND P0, PT, R7, c[0x0][0x16c], PT ;  /* 0x00005b0007007a0c */ /* 0x008fda0003f06270 */
[----:B------:R-:W-:Y:S05]  /*9990*/  @P0 EXIT ;  /* 0x000000000000094d */ /* 0x000fea0003800000 */
[----:B------:R-:W-:Y:S02]  /*99a0*/  ULDC.64 UR6, c[0x0][0x288] ;  /* 0x0000a20000067ab9 */ /* 0x000fe40000000a00 */
[----:B------:R-:W-:Y:S02]  /*99b0*/  UIMAD UR14, UR14, UR6, URZ ;  /* 0x000000060e0e72a4 */ /* 0x000fe4000f8e023f */
[----:B0-2---:R-:W-:Y:S02]  /*99c0*/  UIMAD.WIDE.U32 UR4, UR15, UR6, URZ ;  /* 0x000000060f0472a5 */ /* 0x005fe4000f8e003f */
[----:B------:R-:W-:-:S04]  /*99d0*/  UIMAD UR6, UR15, UR7, UR14 ;  /* 0x000000070f0672a4 */ /* 0x000fc8000f8e020e */
[----:B------:R-:W-:Y:S02]  /*99e0*/  UIADD3 UR6, UR5, UR6, URZ ;  /* 0x0000000605067290 */ /* 0x000fe4000fffe03f */
.L_x_2391:
        /* <DEDUP_REMOVED lines=18> */
.L_x_2341:
[----:B------:R-:W-:Y:S01]  /*9b10*/  HFMA2.MMA R90, -RZ, RZ, 0, 5.9604644775390625e-08 ;  /* 0x00000001ff5a7435 */ /* 0x000fe200000001ff */
[----:B------:R-:W-:-:S02]  /*9b20*/  MOV R89, R94 ;  /* 0x0000005e00597202 */ /* 0x000fc40000000f00 */
[----:B------:R-:W-:Y:S02]  /*9b30*/  MOV R96, RZ ;  /* 0x000000ff00607202 */ /* 0x000fe40000000f00 */
[----:B------:R-:W-:Y:S02]  /*9b40*/  MOV R95, 0xffffffff ;  /* 0xffffffff005f7802 */ /* 0x000fe40000000f00 */
[----:B------:R-:W-:Y:S02]  /*9b50*/  MOV R88, 0x9b70 ;  /* 0x00009b7000587802 */ /* 0x000fe40000000f00 */
[----:B-1---5:R-:W-:Y:S05]  /*9b60*/  CALL.REL.NOINC `($__internal_95_$__cuda_sm70_shflsync_up) ;  /* 0x00000db000007944 */ /* 0x022fea0003c00000 */
[----:B-1----:R-:W-:Y:S01]  /*9b70*/  MOV R91, R90 ;  /* 0x0000005a005b7202 */ /* 0x002fe20000000f00 */
[----:B------:R-:W-:Y:S05]  /*9b80*/  BRA `(.L_x_2392) ;  /* 0xffffbed000007947 */ /* 0x000fea000383ffff */
.L_x_2342:
[----:B------:R-:W-:Y:S01]  /*9b90*/  HFMA2.MMA R90, -RZ, RZ, 0, 5.9604644775390625e-08 ;  /* 0x00000001ff5a7435 */ /* 0x000fe200000001ff */
[----:B------:R-:W-:Y:S02]  /*9ba0*/  MOV R89, R93 ;  /* 0x0000005d00597202 */ /* 0x000fe40000000f00 */
[----:B------:R-:W-:Y:S02]  /*9bb0*/  MOV R96, RZ ;  /* 0x000000ff00607202 */ /* 0x000fe40000000f00 */
[----:B------:R-:W-:-:S02]  /*9bc0*/  MOV R95, 0xffffffff ;  /* 0xffffffff005f7802 */ /* 0x000fc40000000f00 */
[----:B------:R-:W-:Y:S02]  /*9bd0*/  MOV R88, 0x9bf0 ;  /* 0x00009bf000587802 */ /* 0x000fe40000000f00 */
[----:B012--5:R-:W-:Y:S05]  /*9be0*/  CALL.REL.NOINC `($__internal_95_$__cuda_sm70_shflsync_up) ;  /* 0x00000d3000007944 */ /* 0x027fea0003c00000 */
        /* <DEDUP_REMOVED lines=11> */
[----:B------:R-:W-:Y:S05]  /*9ca0*/  CALL.REL.NOINC `($__internal_95_$__cuda_sm70_shflsync_up) ;  /* 0x00000c7000007944 */ /* 0x000fea0003c00000 */
[----:B-1----:R-:W-:Y:S01]  /*9cb0*/  MOV R91, R90 ;  /* 0x0000005a005b7202 */ /* 0x002fe20000000f00 */
[----:B------:R-:W-:Y:S01]  /*9cc0*/  HFMA2.MMA R90, -RZ, RZ, 0, 1.1920928955078125e-07 ;  /* 0x00000002ff5a7435 */ /* 0x000fe200000001ff */
[----:B------:R-:W-:Y:S02]  /*9cd0*/  MOV R89, R93 ;  /* 0x0000005d00597202 */ /* 0x000fe40000000f00 */
[----:B------:R-:W-:-:S02]  /*9ce0*/  MOV R96, RZ ;  /* 0x000000ff00607202 */ /* 0x000fc40000000f00 */
[----:B------:R-:W-:Y:S02]  /*9cf0*/  MOV R95, 0xffffffff ;  /* 0xffffffff005f7802 */ /* 0x000fe40000000f00 */
[----:B------:R-:W-:Y:S02]  /*9d00*/  MOV R88, 0x9d20 ;  /* 0x00009d2000587802 */ /* 0x000fe40000000f00 */
[----:B------:R-:W-:Y:S05]  /*9d10*/  CALL.REL.NOINC `($__internal_95_$__cuda_sm70_shflsync_up) ;  /* 0x00000c0000007944 */ /* 0x000fea0003c00000 */
        /* <DEDUP_REMOVED lines=9> */
[----:B------:R-:W-:Y:S05]  /*9db0*/  CALL.REL.NOINC `($__internal_95_$__cuda_sm70_shflsync_up) ;  /* 0x00000b6000007944 */ /* 0x000fea0003c00000 */
[----:B-1----:R-:W-:Y:S01]  /*9dc0*/  MOV R91, R90 ;  /* 0x0000005a005b7202 */ /* 0x002fe20000000f00 */
[----:B------:R-:W-:Y:S01]  /*9dd0*/  HFMA2.MMA R90, -RZ, RZ, 0, 2.384185791015625e-07 ;  /* 0x00000004ff5a7435 */ /* 0x000fe200000001ff */
[----:B------:R-:W-:Y:S02]  /*9de0*/  MOV R89, R93 ;  /* 0x0000005d00597202 */ /* 0x000fe40000000f00 */
[----:B------:R-:W-:Y:S02]  /*9df0*/  MOV R96, RZ ;  /* 0x000000ff00607202 */ /* 0x000fe40000000f00 */
[----:B------:R-:W-:Y:S02]  /*9e00*/  MOV R95, 0xffffffff ;  /* 0xffffffff005f7802 */ /* 0x000fe40000000f00 */
[----:B------:R-:W-:Y:S02]  /*9e10*/  MOV R88, 0x9e30 ;  /* 0x00009e3000587802 */ /* 0x000fe40000000f00 */
[----:B------:R-:W-:Y:S05]  /*9e20*/  CALL.REL.NOINC `($__internal_95_$__cuda_sm70_shflsync_up) ;  /* 0x00000af000007944 */ /* 0x000fea0003c00000 */
        /* <DEDUP_REMOVED lines=9> */
[----:B------:R-:W-:Y:S05]  /*9ec0*/  CALL.REL.NOINC `($__internal_95_$__cuda_sm70_shflsync_up) ;  /* 0x00000a5000007944 */ /* 0x000fea0003c00000 */
[----:B-1----:R-:W-:Y:S01]  /*9ed0*/  MOV R91, R90 ;  /* 0x0000005a005b7202 */ /* 0x002fe20000000f00 */
[----:B------:R-:W-:Y:S01]  /*9ee0*/  HFMA2.MMA R90, -RZ, RZ, 0, 4.76837158203125e-07 ;  /* 0x00000008ff5a7435 */ /* 0x000fe200000001ff */
        /* <DEDUP_REMOVED lines=14> */
[----:B------:R-:W-:Y:S05]  /*9fd0*/  CALL.REL.NOINC `($__internal_95_$__cuda_sm70_shflsync_up) ;  /* 0x0000094000007944 */ /* 0x000fea0003c00000 */
[----:B-1----:R-:W-:Y:S01]  /*9fe0*/  MOV R91, R90 ;  /* 0x0000005a005b7202 */ /* 0x002fe20000000f00 */
[----:B------:R-:W-:Y:S01]  /*9ff0*/  HFMA2.MMA R90, -RZ, RZ, 0, 9.5367431640625e-07 ;  /* 0x00000010ff5a7435 */ /* 0x000fe200000001ff */
[----:B------:R-:W-:Y:S02]  /*a000*/  MOV R89, R93 ;  /* 0x0000005d00597202 */ /* 0x000fe40000000f00 */
[----:B------:R-:W-:Y:S02]  /*a010*/  MOV R96, RZ ;  /* 0x000000ff00607202 */ /* 0x000fe40000000f00 */
[----:B------:R-:W-:Y:S02]  /*a020*/  MOV R95, 0xffffffff ;  /* 0xffffffff005f7802 */ /* 0x000fe40000000f00 */
[----:B------:R-:W-:Y:S02]  /*a030*/  MOV R88, 0xa050 ;  /* 0x0000a05000587802 */ /* 0x000fe40000000f00 */
[----:B------:R-:W-:Y:S05]  /*a040*/  CALL.REL.NOINC `($__internal_95_$__cuda_sm70_shflsync_up) ;  /* 0x000008d000007944 */ /* 0x000fea0003c00000 */
[----:B-1----:R-:W-:Y:S01]  /*a050*/  MOV R88, R90 ;  /* 0x0000005a00587202 */ /* 0x002fe20000000f00 */
[----:B------:R-:W-:Y:S05]  /*a060*/  BRA `(.L_x_2393) ;  /* 0xffffbb6000007947 */ /* 0x000fea000383ffff */
.L_x_2345:
[----:B------:R-:W-:Y:S01]  /*a070*/  HFMA2.MMA R90, -RZ, RZ, 0, 5.9604644775390625e-08 ;  /* 0x00000001ff5a7435 */ /* 0x000fe200000001ff */
[----:B------:R-:W-:-:S02]  /*a080*/  MOV R89, R94 ;  /* 0x0000005e00597202 */ /* 0x000fc40000000f00 */
[----:B------:R-:W-:Y:S02]  /*a090*/  MOV R96, RZ ;  /* 0x000000ff00607202 */ /* 0x000fe40000000f00 */
[----:B------:R-:W-:Y:S02]  /*a0a0*/  MOV R95, 0xffffffff ;  /* 0xffffffff005f7802 */ /* 0x000fe40000000f00 */
[----:B------:R-:W-:Y:S02]  /*a0b0*/  MOV R88, 0xa0d0 ;  /* 0x0000a0d000587802 */ /* 0x000fe40000000f00 */
[----:B-12--5:R-:W-:Y:S05]  /*a0c0*/  CALL.REL.NOINC `($__internal_95_$__cuda_sm70_shflsync_up) ;  /* 0x0000085000007944 */ /* 0x026fea0003c00000 */
[----:B-1----:R-:W-:Y:S01]  /*a0d0*/  MOV R91, R90 ;  /* 0x0000005a005b7202 */ /* 0x002fe20000000f00 */
[----:B------:R-:W-:Y:S01]  /*a0e0*/  HFMA2.MMA R90, -RZ, RZ, 0, 5.9604644775390625e-08 ;  /* 0x00000001ff5a7435 */ /* 0x000fe200000001ff */
[----:B------:R-:W-:Y:S02]  /*a0f0*/  MOV R89, R93 ;  /* 0x0000005d00597202 */ /* 0x000fe40000000f00 */
[----:B------:R-:W-:Y:S02]  /*a100*/  MOV R96, RZ ;  /* 0x000000ff00607202 */ /* 0x000fe40000000f00 */
[----:B------:R-:W-:-:S02]  /*a110*/  MOV R95, 0xffffffff ;  /* 0xffffffff005f7802 */ /* 0x000fc40000000f00 */
[----:B------:R-:W-:Y:S02]  /*a120*/  MOV R88, 0xa140 ;  /* 0x0000a14000587802 */ /* 0x000fe40000000f00 */
[----:B------:R-:W-:Y:S05]  /*a130*/  CALL.REL.NOINC `($__internal_95_$__cuda_sm70_shflsync_up) ;  /* 0x000007e000007944 */ /* 0x000fea0003c00000 */
[----:B------:R-:W-:Y:S01]  /*a140*/  HFMA2.MMA R159, -RZ, RZ, 0, 0 ;  /* 0x00000000ff9f7435 */ /* 0x000fe200000001ff */
[----:B------:R-:W-:Y:S02]  /*a150*/  MOV R94, R91 ;  /* 0x0000005b005e7202 */ /* 0x000fe40000000f00 */
[----:B-1----:R-:W-:Y:S02]  /*a160*/  MOV R93, R90 ;  /* 0x0000005a005d7202 */ /* 0x002fe40000000f00 */
[----:B------:R-:W-:Y:S02]  /*a170*/  MOV R90, R122 ;  /* 0x0000007a005a7202 */ /* 0x000fe40000000f00 */
[----:B------:R-:W-:Y:S02]  /*a180*/  MOV R91, 0xa1a0 ;  /* 0x0000a1a0005b7802 */ /* 0x000fe40000000f00 */
[----:B------:R-:W-:Y:S05]  /*a190*/  CALL.REL.NOINC `($__internal_94_$__cuda_sm70_shflsync_idx_p) ;  /* 0x000006e000007944 */ /* 0x000fea0003c00000 */
[----:B-1----:R-:W-:Y:S01]  /*a1a0*/  MOV R88, R159 ;  /* 0x0000009f00587202 */ /* 0x002fe20000000f00 */
[----:B------:R-:W-:Y:S01]  /*a1b0*/  HFMA2.MMA R159, -RZ, RZ, 0, 0 ;  /* 0x00000000ff9f7435 */ /* 0x000fe200000001ff */
[----:B------:R-:W-:Y:S02]  /*a1c0*/  MOV R90, R123 ;  /* 0x0000007b005a7202 */ /* 0x000fe40000000f00 */
[----:B------:R-:W-:-:S03]  /*a1d0*/  MOV R91, 0xa1f0 ;  /* 0x0000a1f0005b7802 */ /* 0x000fc60000000f00 */
[----:B--2--5:R-:W-:Y:S05]  /*a1e0*/  CALL.REL.NOINC `($__internal_94_$__cuda_sm70_shflsync_idx_p) ;  /* 0x0000069000007944 */ /* 0x024fea0003c00000 */
[----:B-1----:R-:W-:Y:S01]  /*a1f0*/  MOV R89, R159 ;  /* 0x0000009f00597202 */ /* 0x002fe20000000f00 */
[----:B--2--5:R-:W-:Y:S05]  /*a200*/  BRA `(.L_x_2394) ;  /* 0xffffbaf000007947 */ /* 0x024fea000383ffff */
.L_x_2348:
[----:B------:R-:W-:Y:S01]  /*a210*/  HFMA2.MMA R159, -RZ, RZ, 0, 5.9604644775390625e-08 ;  /* 0x00000001ff9f7435 */ /* 0x000fe200000001ff */
[----:B------:R-:W-:-:S02]  /*a220*/  MOV R91, R94 ;  /* 0x0000005e005b7202 */ /* 0x000fc40000000f00 */
[----:B------:R-:W-:-:S03]  /*a230*/  MOV R90, 0xa250 ;  /* 0x0000a250005a7802 */ /* 0x000fc60000000f00 */
[----:B------:R-:W-:Y:S05]  /*a240*/  CALL.REL.NOINC `($__internal_93_$__cuda_sm70_shflsync_down) ;  /* 0x000005a000007944 */ /* 0x000fea0003c00000 */
[----:B-1----:R-:W-:Y:S01]  /*a250*/  MOV R92, R159 ;  /* 0x0000009f005c7202 */ /* 0x002fe20000000f00 */
[----:B0-2--5:R-:W-:Y:S05]  /*a260*/  BRA `(.L_x_2395) ;  /* 0xffffc0a000007947 */ /* 0x025fea000383ffff */
.L_x_2349:
[----:B------:R-:W-:Y:S01]  /*a270*/  HFMA2.MMA R159, -RZ, RZ, 0, 5.9604644775390625e-08 ;  /* 0x00000001ff9f7435 */ /* 0x000fe200000001ff */
[----:B------:R-:W-:Y:S02]  /*a280*/  MOV R91, R95 ;  /* 0x0000005f005b7202 */ /* 0x000fe40000000f00 */
[----:B------:R-:W-:-:S03]  /*a290*/  MOV R90, 0xa2b0 ;  /* 0x0000a2b0005a7802 */ /* 0x000fc60000000f00 */
[----:B01----:R-:W-:Y:S05]  /*a2a0*/  CALL.REL.NOINC `($__internal_93_$__cuda_sm70_shflsync_down) ;  /* 0x0000054000007944 */ /* 0x003fea0003c00000 */
[C---:B------:R-:W-:Y:S02]  /*a2b0*/  FMUL.FTZ R92, R94.reuse, R92 ;  /* 0x0000005c5e5c7220 */ /* 0x040fe40000410000 */
[C---:B-1----:R-:W-:Y:S01]  /*a2c0*/  FFMA.FTZ R90, R94.reuse, R159, R95 ;  /* 0x0000009f5e5a7223 */ /* 0x042fe2000001005f */
[----:B------:R-:W-:Y:S02]  /*a2d0*/  MOV R159, 0x2 ;  /* 0x00000002009f7802 */ /* 0x000fe40000000f00 */
[----:B------:R-:W-:Y:S02]  /*a2e0*/  FSEL R94, R94, R92, !P4 ;  /* 0x0000005c5e5e7208 */ /* 0x000fe40006000000 */
[----:B------:R-:W-:-:S02]  /*a2f0*/  FSEL R95, R95, R90, !P4 ;  /* 0x0000005a5f5f7208 */ /* 0x000fc40006000000 */
[----:B------:R-:W-:Y:S02]  /*a300*/  MOV R91, R94 ;  /* 0x0000005e005b7202 */ /* 0x000fe40000000f00 */
[----:B------:R-:W-:Y:S02]  /*a310*/  MOV R90, 0xa330 ;  /* 0x0000a330005a7802 */ /* 0x000fe40000000f00 */
[----:B0-2--5:R-:W-:Y:S05]  /*a320*/  CALL.REL.NOINC `($__internal_93_$__cuda_sm70_shflsync_down) ;  /* 0x000004c000007944 */ /* 0x025fea0003c00000 */
[----:B-1----:R-:W-:Y:S01]  /*a330*/  MOV R92, R159 ;  /* 0x0000009f005c7202 */ /* 0x002fe20000000f00 */
[----:B------:R-:W-:Y:S01]  /*a340*/  HFMA2.MMA R159, -RZ, RZ, 0, 1.1920928955078125e-07 ;  /* 0x00000002ff9f7435 */ /* 0x000fe200000001ff */
[----:B------:R-:W-:Y:S02]  /*a350*/  MOV R91, R95 ;  /* 0x0000005f005b7202 */ /* 0x000fe40000000f00 */
[----:B------:R-:W-:-:S03]  /*a360*/  MOV R90, 0xa380 ;  /* 0x0000a380005a7802 */ /* 0x000fc60000000f00 */
[----:B0-2--5:R-:W-:Y:S05]  /*a370*/  CALL.REL.NOINC `($__internal_93_$__cuda_sm70_shflsync_down) ;  /* 0x0000047000007944 */ /* 0x025fea0003c00000 */
[----:B-1----:R-:W-:Y:S01]  /*a380*/  @!P3 FFMA.FTZ R95, R94, R159, R95 ;  /* 0x0000009f5e5fb223 */ /* 0x002fe2000001005f */
[----:B------:R-:W-:Y:S01]  /*a390*/  MOV R159, 0x4 ;  /* 0x00000004009f7802 */ /* 0x000fe20000000f00 */
[----:B------:R-:W-:Y:S01]  /*a3a0*/  @!P3 FMUL.FTZ R94, R92, R94 ;  /* 0x0000005e5c5eb220 */ /* 0x000fe20000410000 */
[----:B------:R-:W-:-:S04]  /*a3b0*/  MOV R90, 0xa3e0 ;  /* 0x0000a3e0005a7802 */ /* 0x000fc80000000f00 */
[----:B------:R-:W-:Y:S02]  /*a3c0*/  MOV R91, R94 ;  /* 0x0000005e005b7202 */ /* 0x000fe40000000f00 */
[----:B0-2--5:R-:W-:Y:S05]  /*a3d0*/  CALL.REL.NOINC `($__internal_93_$__cuda_sm70_shflsync_down) ;  /* 0x0000041000007944 */ /* 0x025fea0003c00000 */
[----:B-1----:R-:W-:Y:S01]  /*a3e0*/  MOV R92, R159 ;  /* 0x0000009f005c7202 */ /* 0x002fe20000000f00 */
[----:B------:R-:W-:Y:S01]  /*a3f0*/  HFMA2.MMA R159, -RZ, RZ, 0, 2.384185791015625e-07 ;  /* 0x00000004ff9f7435 */ /* 0x000fe200000001ff */
[----:B------:R-:W-:Y:S02]  /*a400*/  MOV R91, R95 ;  /* 0x0000005f005b7202 */ /* 0x000fe40000000f00 */
[----:B------:R-:W-:-:S03]  /*a410*/  MOV R90, 0xa430 ;  /* 0x0000a430005a7802 */ /* 0x000fc60000000f00 */
[----:B0-2--5:R-:W-:Y:S05]  /*a420*/  CALL.REL.NOINC `($__internal_93_$__cuda_sm70_shflsync_down) ;  /* 0x000003c000007944 */ /* 0x025fea0003c00000 */
[----:B-1----:R-:W-:Y:S01]  /*a430*/  @!P2 FFMA.FTZ R95, R94, R159, R95 ;  /* 0x0000009f5e5fa223 */ /* 0x002fe2000001005f */
[----:B------:R-:W-:Y:S01]  /*a440*/  HFMA2.MMA R159, -RZ, RZ, 0, 4.76837158203125e-07 ;  /* 0x00000008ff9f7435 */ /* 0x000fe200000001ff */
[----:B------:R-:W-:Y:S01]  /*a450*/  @!P2 FMUL.FTZ R94, R92, R94 ;  /* 0x0000005e5c5ea220 */ /* 0x000fe20000410000 */
[----:B------:R-:W-:Y:S02]  /*a460*/  MOV R90, 0xa4b0 ;  /* 0x0000a4b0005a7802 */ /* 0x000fe40000000f00 */
[----:B------:R-:W-:Y:S02]  /*a470*/  MOV R92, R95 ;  /* 0x0000005f005c7202 */ /* 0x000fe40000000f00 */
[----:B------:R-:W-:-:S04]  /*a480*/  MOV R95, R94 ;  /* 0x0000005e005f7202 */ /* 0x000fc80000000f00 */
[----:B------:R-:W-:Y:S02]  /*a490*/  MOV R91, R95 ;  /* 0x0000005f005b7202 */ /* 0x000fe40000000f00 */
[----:B0-2--5:R-:W-:Y:S05]  /*a4a0*/  CALL.REL.NOINC `($__internal_93_$__cuda_sm70_shflsync_down) ;  /* 0x0000034000007944 */ /* 0x025fea0003c00000 */
[----:B-1----:R-:W-:Y:S01]  /*a4b0*/  MOV R93, R159 ;  /* 0x0000009f005d7202 */ /* 0x002fe20000000f00 */
[----:B------:R-:W-:Y:S01]  /*a4c0*/  HFMA2.MMA R159, -RZ, RZ, 0, 4.76837158203125e-07 ;  /* 0x00000008ff9f7435 */ /* 0x000fe200000001ff */
[----:B------:R-:W-:Y:S02]  /*a4d0*/  MOV R91, R92 ;  /* 0x0000005c005b7202 */ /* 0x000fe40000000f00 */
[----:B------:R-:W-:-:S03]  /*a4e0*/  MOV R90, 0xa500 ;  /* 0x0000a500005a7802 */ /* 0x000fc60000000f00 */
[----:B0-2--5:R-:W-:Y:S05]  /*a4f0*/  CALL.REL.NOINC `($__internal_93_$__cuda_sm70_shflsync_down) ;  /* 0x000002f000007944 */ /* 0x025fea0003c00000 */
[----:B-1----:R-:W-:Y:S01]  /*a500*/  @!P1 FFMA.FTZ R92, R95, R159, R92 ;  /* 0x0000009f5f5c9223 */ /* 0x002fe2000001005c */
[----:B------:R-:W-:Y:S01]  /*a510*/  HFMA2.MMA R159, -RZ, RZ, 0, 9.5367431640625e-07 ;  /* 0x00000010ff9f7435 */ /* 0x000fe200000001ff */
[----:B------:R-:W-:Y:S01]  /*a520*/  @!P1 FMUL.FTZ R95, R93, R95 ;  /* 0x0000005f5d5f9220 */ /* 0x000fe20000410000 */
[----:B------:R-:W-:Y:S02]  /*a530*/  MOV R90, 0xa570 ;  /* 0x0000a570005a7802 */ /* 0x000fe40000000f00 */
[----:B------:R-:W-:Y:S02]  /*a540*/  MOV R94, R92 ;  /* 0x0000005c005e7202 */ /* 0x000fe40000000f00 */
[----:B------:R-:W-:-:S02]  /*a550*/  MOV R91, R95 ;  /* 0x0000005f005b7202 */ /* 0x000fc40000000f00 */
[----:B0-2--5:R-:W-:Y:S05]  /*a560*/  CALL.REL.NOINC `($__internal_93_$__cuda_sm70_shflsync_down) ;  /* 0x0000028000007944 */ /* 0x025fea0003c00000 */
[----:B-1----:R-:W-:Y:S01]  /*a570*/  MOV R92, R159 ;  /* 0x0000009f005c7202 */ /* 0x002fe20000000f00 */
[----:B------:R-:W-:Y:S01]  /*a580*/  HFMA2.MMA R159, -RZ, RZ, 0, 9.5367431640625e-07 ;  /* 0x00000010ff9f7435 */ /* 0x000fe200000001ff */
[----:B------:R-:W-:-:S02]  /*a590*/  MOV R91, R94 ;  /* 0x0000005e005b7202 */ /* 0x000fc40000000f00 */
[----:B------:R-:W-:-:S03]  /*a5a0*/  MOV R90, 0xa5c0 ;  /* 0x0000a5c0005a7802 */ /* 0x000fc60000000f00 */
[----:B0-2--5:R-:W-:Y:S05]  /*a5b0*/  CALL.REL.NOINC `($__internal_93_$__cuda_sm70_shflsync_down) ;  /* 0x0000023000007944 */ /* 0x025fea0003c00000 */
[----:B-1----:R-:W-:Y:S01]  /*a5c0*/  @!P0 FFMA.FTZ R94, R95, R159, R94 ;  /* 0x0000009f5f5e8223 */ /* 0x002fe2000001005e */
[----:B------:R-:W-:Y:S01]  /*a5d0*/  MOV R159, RZ ;  /* 0x000000ff009f7202 */ /* 0x000fe20000000f00 */
[----:B------:R-:W-:Y:S01]  /*a5e0*/  @!P0 FMUL.FTZ R95, R92, R95 ;  /* 0x0000005f5c5f8220 */ /* 0x000fe20000410000 */
[----:B------:R-:W-:-:S04]  /*a5f0*/  MOV R91, 0xa620 ;  /* 0x0000a620005b7802 */ /* 0x000fc80000000f00 */
[----:B------:R-:W-:Y:S02]  /*a600*/  MOV R90, R95 ;  /* 0x0000005f005a7202 */ /* 0x000fe40000000f00 */
[----:B0-2--5:R-:W-:Y:S05]  /*a610*/  CALL.REL.NOINC `($__internal_94_$__cuda_sm70_shflsync_idx_p) ;  /* 0x0000026000007944 */ /* 0x025fea0003c00000 */
[----:B-1----:R-:W-:Y:S01]  /*a620*/  MOV R92, R159 ;  /* 0x0000009f005c7202 */ /* 0x002fe20000000f00 */
[----:B------:R-:W-:Y:S01]  /*a630*/  HFMA2.MMA R159, -RZ, RZ, 0, 0 ;  /* 0x00000000ff9f7435 */ /* 0x000fe200000001ff */
[----:B------:R-:W-:Y:S02]  /*a640*/  MOV R90, R94 ;  /* 0x0000005e005a7202 */ /* 0x000fe40000000f00 */
[----:B------:R-:W-:-:S03]  /*a650*/  MOV R91, 0xa670 ;  /* 0x0000a670005b7802 */ /* 0x000fc60000000f00 */
[----:B--2--5:R-:W-:Y:S05]  /*a660*/  CALL.REL.NOINC `($__internal_94_$__cuda_sm70_shflsync_idx_p) ;  /* 0x0000021000007944 */ /* 0x024fea0003c00000 */
[----:B------:R-:W-:Y:S02]  /*a670*/  MOV R93, R92 ;  /* 0x0000005c005d7202 */ /* 0x000fe40000000f00 */
[----:B-1----:R-:W-:Y:S01]  /*a680*/  MOV R92, R159 ;  /* 0x0000009f005c7202 */ /* 0x002fe20000000f00 */
[----:B------:R-:W-:Y:S01]  /*a690*/  HFMA2.MMA R159, -RZ, RZ, 0, 5.9604644775390625e-08 ;  /* 0x00000001ff9f7435 */ /* 0x000fe200000001ff */
[----:B------:R-:W-:Y:S02]  /*a6a0*/  MOV R91, R95 ;  /* 0x0000005f005b7202 */ /* 0x000fe40000000f00 */
[----:B------:R-:W-:-:S03]  /*a6b0*/  MOV R90, 0xa6d0 ;  /* 0x0000a6d0005a7802 */ /* 0x000fc60000000f00 */
[----:B--2--5:R-:W-:Y:S05]  /*a6c0*/  CALL.REL.NOINC `($__internal_93_$__cuda_sm70_shflsync_down) ;  /* 0x0000012000007944 */ /* 0x024fea0003c00000 */
[----:B-1----:R-:W-:Y:S01]  /*a6d0*/  MOV R160, R159 ;  /* 0x0000009f00a07202 */ /* 0x002fe20000000f00 */
[----:B------:R-:W-:Y:S01]  /*a6e0*/  HFMA2.MMA R159, -RZ, RZ, 0, 5.9604644775390625e-08 ;  /* 0x00000001ff9f7435 */ /* 0x000fe200000001ff */
[----:B------:R-:W-:-:S02]  /*a6f0*/  MOV R91, R94 ;  /* 0x0000005e005b7202 */ /* 0x000fc40000000f00 */
[----:B------:R-:W-:-:S03]  /*a700*/  MOV R90, 0xa720 ;  /* 0x0000a720005a7802 */ /* 0x000fc60000000f00 */
[----:B0-2--5:R-:W-:Y:S05]  /*a710*/  CALL.REL.NOINC `($__internal_93_$__cuda_sm70_shflsync_down) ;  /* 0x000000d000007944 */ /* 0x025fea0003c00000 */
[----:B-1----:R-:W-:Y:S01]  /*a720*/  MOV R95, R159 ;  /* 0x0000009f005f7202 */ /* 0x002fe20000000f00 */
[----:B------:R-:W-:Y:S01]  /*a730*/  HFMA2.MMA R159, -RZ, RZ, 0, 0 ;  /* 0x00000000ff9f7435 */ /* 0x000fe200000001ff */
[----:B------:R-:W-:Y:S02]  /*a740*/  MOV R94, R160 ;  /* 0x000000a0005e7202 */ /* 0x000fe40000000f00 */
[----:B------:R-:W-:Y:S02]  /*a750*/  MOV R90, R88 ;  /* 0x00000058005a7202 */ /* 0x000fe40000000f00 */
[----:B------:R-:W-:Y:S02]  /*a760*/  MOV R91, 0xa780 ;  /* 0x0000a780005b7802 */ /* 0x000fe40000000f00 */
[----:B0-2--5:R-:W-:Y:S05]  /*a770*/  CALL.REL.NOINC `($__internal_94_$__cuda_sm70_shflsync_idx_p) ;  /* 0x0000010000007944 */ /* 0x025fea0003c00000 */
[----:B-1----:R-:W-:Y:S01]  /*a780*/  MOV R160, R159 ;  /* 0x0000009f00a07202 */ /* 0x002fe20000000f00 */
[----:B------:R-:W-:Y:S01]  /*a790*/  HFMA2.MMA R159, -RZ, RZ, 0, 0 ;  /* 0x00000000ff9f7435 */ /* 0x000fe200000001ff */
[----:B------:R-:W-:Y:S02]  /*a7a0*/  MOV R90, R89 ;  /* 0x00000059005a7202 */ /* 0x000fe40000000f00 */
[----:B------:R-:W-:-:S03]  /*a7b0*/  MOV R91, 0xa7d0 ;  /* 0x0000a7d0005b7802 */ /* 0x000fc60000000f00 */
[----:B--2--5:R-:W-:Y:S05]  /*a7c0*/  CALL.REL.NOINC `($__internal_94_$__cuda_sm70_shflsync_idx_p) ;  /* 0x000000b000007944 */ /* 0x024fea0003c00000 */
[----:B-1----:R-:W-:Y:S01]  /*a7d0*/  MOV R91, R159 ;  /* 0x0000009f005b7202 */ /* 0x002fe20000000f00 */
[----:B--2--5:R-:W-:Y:S05]  /*a7e0*/  BRA `(.L_x_2396) ;  /* 0xffffbcc000007947 */ /* 0x024fea000383ffff */
        .weak           $__internal_93_$__cuda_sm70_shflsync_down
        .type           $__internal_93_$__cuda_sm70_shflsync_down,@function
        .size           $__internal_93_$__cuda_sm70_shflsync_down,($__internal_94_$__cuda_sm70_shflsync_idx_p - $__internal_93_$__cuda_sm70_shflsync_down)
$__internal_93_$__cuda_sm70_shflsync_down:
        /* <DEDUP_REMOVED lines=8> */
[----:B------:R-:W-:Y:S05]  /*a870*/  RET.REL.NODEC R90 `(_Z25selective_scan_bwd_kernelI32Selective_Scan_bwd_kernel_traitsILi128ELi16ELb1ELb1ELb1ELb1ELb1EffEEv12SSMParamsBwd) ;  /* 0xffff57805a007950 */ /* 0x000fea0003c3ffff */
        .weak           $__internal_94_$__cuda_sm70_shflsync_idx_p
        .type           $__internal_94_$__cuda_sm70_shflsync_idx_p,@function
        .size           $__internal_94_$__cuda_sm70_shflsync_idx_p,($__internal_95_$__cuda_sm70_shflsync_up - $__internal_94_$__cuda_sm70_shflsync_idx_p)
$__internal_94_$__cuda_sm70_shflsync_idx_p:
        /* <DEDUP_REMOVED lines=9> */
[----:B0-----:R-:W-:Y:S05]  /*a910*/  RET.REL.NODEC R90 `(_Z25selective_scan_bwd_kernelI32Selective_Scan_bwd_kernel_traitsILi128ELi16ELb1ELb1ELb1ELb1ELb1EffEEv12SSMParamsBwd) ;  /* 0xffff56e05a007950 */ /* 0x001fea0003c3ffff */
        .weak           $__internal_95_$__cuda_sm70_shflsync_up
        .type           $__internal_95_$__cuda_sm70_shflsync_up,@function
        .size           $__internal_95_$__cuda_sm70_shflsync_up,(.L_x_8911 - $__internal_95_$__cuda_sm70_shflsync_up)
$__internal_95_$__cuda_sm70_shflsync_up:
[----:B------:R-:W-:Y:S04]  /*a920*/  WARPSYNC R95 ;  /* 0x0000005f00007348 */ /* 0x000fe80003800000 */
[----:B------:R0:W1:Y:S02]  /*a930*/  SHFL.UP PT, R90, R89, R90, R96 ;  /* 0x0400005a595a7389 */ /* 0x00006400000e0060 */
[----:B0-----:R-:W-:-:S04]  /*a940*/  MOV R89, 0x0 ;  /* 0x0000000000597802 */ /* 0x001fc80000000f00 */
[----:B------:R-:W-:Y:S05]  /*a950*/  RET.REL.NODEC R88 `(_Z25selective_scan_bwd_kernelI32Selective_Scan_bwd_kernel_traitsILi128ELi16ELb1ELb1ELb1ELb1ELb1EffEEv12SSMParamsBwd) ;  /* 0xffff56a058007950 */ /* 0x000fea0003c3ffff */
.L_x_2397:
        /* <DEDUP_REMOVED lines=10> */
.L_x_8911:


//--------------------- .text._Z25selective_scan_bwd_kernelI32Selective_Scan_bwd_kernel_traitsILi64ELi16ELb0ELb0ELb0ELb0ELb0EffEEv12SSMParamsBwd --------------------------
	.section	.text._Z25selective_scan_bwd_kernelI32Selective_Scan_bwd_kernel_traitsILi64ELi16ELb0ELb0ELb0ELb0ELb0EffEEv12SSMParamsBwd,"ax",@progbits
	.sectioninfo	@"SHI_REGISTERS=215"
	.align	128
        .global         _Z25selective_scan_bwd_kernelI32Selective_Scan_bwd_kernel_traitsILi64ELi16ELb0ELb0ELb0ELb0ELb0EffEEv12SSMParamsBwd
        .type           _Z25selective_scan_bwd_kernelI32Selective_Scan_bwd_kernel_traitsILi64ELi16ELb0ELb0ELb0ELb0ELb0EffEEv12SSMParamsBwd,@function
        .size           _Z25selective_scan_bwd_kernelI32Selective_Scan_bwd_kernel_traitsILi64ELi16ELb0ELb0ELb0ELb0ELb0EffEEv12SSMParamsBwd,(.L_x_8914 - _Z25selective_scan_bwd_kernelI32Selective_Scan_bwd_kernel_traitsILi64ELi16ELb0ELb0ELb0ELb0ELb0EffEEv12SSMParamsBwd)
        .other          _Z25selective_scan_bwd_kernelI32Selective_Scan_bwd_kernel_traitsILi64ELi16ELb0ELb0ELb0ELb0ELb0EffEEv12SSMParamsBwd,@"STO_CUDA_ENTRY STV_DEFAULT"
_Z25selective_scan_bwd_kernelI32Selective_Scan_bwd_kernel_traitsILi64ELi16ELb0ELb0ELb0ELb0ELb0EffEEv12SSMParamsBwd:
.text._Z25selective_scan_bwd_kernelI32Selective_Scan_bwd_kernel_traitsILi64ELi16ELb0ELb0ELb0ELb0ELb0EffEEv12SSMParamsBwd:
[----:B------:R-:W-:Y:S02]  /*0000*/  MOV R1, c[0x0][0x28] ;  /* 0x00000a0000017a02 */ /* 0x000fe40000000f00 */
[----:B------:R-:W0:Y:S01]  /*0010*/  S2R R157, SR_CTAID.X ;  /* 0x00000000009d7919 */ /* 0x000e220000002500 */
[----:B------:R-:W-:Y:S01]  /*0020*/  ISETP.NE.U32.AND P0, PT, RZ, c[0x0][0x238], PT ;  /* 0x00008e00ff007a0c */ /* 0x000fe20003f05070 */
[----:B------:R-:W-:Y:S01]  /*0030*/  CS2R R158, SRZ ;  /* 0x00000000009e7805 */ /* 0x000fe2000001ff00 */
[----:B------:R-:W-:Y:S01]  /*0040*/  ISETP.NE.U32.AND P1, PT, RZ, c[0x0][0x250], PT ;  /* 0x00009400ff007a0c */ /* 0x000fe20003f25070 */
[----:B------:R-:W1:Y:S01]  /*0050*/  S2R R161, SR_CTAID.Y ;  /* 0x0000000000a17919 */ /* 0x000e620000002600 */
[----:B------:R-:W-:Y:S01]  /*0060*/  ISETP.NE.AND.EX P0, PT, RZ, c[0x0][0x23c], PT, P0 ;  /* 0x00008f00ff007a0c */ /* 0x000fe20003f05300 */
[----:B------:R-:W-:Y:S01]  /*0070*/  ULDC.64 UR4, c[0x0][0x118] ;  /* 0x0000460000047ab9 */ /* 0x000fe20000000a00 */
[----:B------:R-:W-:Y:S02]  /*0080*/  ISETP.NE.AND.EX P1, PT, RZ, c[0x0][0x254], PT, P1 ;  /* 0x00009500ff007a0c */ /* 0x000fe40003f25310 */
[----:B0-----:R-:W-:Y:S02]  /*0090*/  SHF.R.S32.HI R156, RZ, 0x1f, R157 ;  /* 0x0000001fff9c7819 */ /* 0x001fe4000001149d */
[----:B-1----:R-:W-:-:S07]  /*00a0*/  SHF.R.S32.HI R160, RZ, 0x1f, R161 ;  /* 0x0000001fffa07819 */ /* 0x002fce00000114a1 */
[C---:B------:R-:W-:Y:S01]  /*00b0*/  @P0 LEA R8, P2, R161.reuse, c[0x0][0x238], 0x2 ;  /* 0x00008e00a1080a11 */ /* 0x040fe200078410ff */
[C---:B------:R-:W-:Y:S01]  /*00c0*/  IMAD R0, R156.reuse, c[0x0][0x1d0], RZ ;  /* 0x000074009c007a24 */ /* 0x040fe200078e02ff */
[C---:B------:R-:W-:Y:S02]  /*00d0*/  @P1 LEA R10, P3, R161.reuse, c[0x0][0x250], 0x2 ;  /* 0x00009400a10a1a11 */ /* 0x040fe400078610ff */
[C-C-:B------:R-:W-:Y:S01]  /*00e0*/  @P0 LEA.HI.X R9, R161.reuse, c[0x0][0x23c], R160.reuse, 0x2, P2 ;  /* 0x00008f00a1090a11 */ /* 0x140fe200010f14a0 */
[----:B------:R-:W-:Y:S01]  /*00f0*/  IMAD R12, R156, c[0x0][0x1e0], RZ ;  /* 0x000078009c0c7a24 */ /* 0x000fe200078e02ff */
[----:B------:R-:W-:Y:S01]  /*0100*/  @P1 LEA.HI.X R11, R161, c[0x0][0x254], R160, 0x2, P3 ;  /* 0x00009500a10b1a11 */ /* 0x000fe200018f14a0 */
[C---:B------:R-:W-:Y:S02]  /*0110*/  IMAD.WIDE.U32 R2, R157.reuse, c[0x0][0x1d0], RZ ;  /* 0x000074009d027a25 */ /* 0x040fe400078e00ff */
[----:B------:R0:W5:Y:S02]  /*0120*/  @P0 LDG.E R159, [R8.64] ;  /* 0x00000004089f0981 */ /* 0x000164000c1e1900 */
[----:B------:R-:W-:-:S02]  /*0130*/  IMAD R13, R157, c[0x0][0x1d4], R0 ;  /* 0x000075009d0d7a24 */ /* 0x000fc400078e0200 */
[----:B------:R-:W-:Y:S01]  /*0140*/  IMAD.WIDE.U32 R4, R157, c[0x0][0x1e0], RZ ;  /* 0x000078009d047a25 */ /* 0x000fe200078e00ff */
[----:B------:R1:W5:Y:S01]  /*0150*/  @P1 LDG.E R158, [R10.64] ;  /* 0x000000040a9e1981 */ /* 0x000362000c1e1900 */
[----:B------:R-:W-:Y:S01]  /*0160*/  ISETP.NE.U32.AND P0, PT, RZ, c[0x0][0x260], PT ;  /* 0x00009800ff007a0c */ /* 0x000fe20003f05070 */
[----:B------:R-:W-:Y:S01]  /*0170*/  HFMA2.MMA R154, -RZ, RZ, 0, 0 ;  /* 0x00000000ff9a7435 */ /* 0x000fe200000001ff */
[----:B------:R-:W-:Y:S01]  /*0180*/  IMAD R14, R156, c[0x0][0x278], RZ ;  /* 0x00009e009c0e7a24 */ /* 0x000fe200078e02ff */
[----:B------:R-:W-:Y:S01]  /*0190*/  IADD3 R3, R3, R13, RZ ;  /* 0x0000000d03037210 */ /* 0x000fe20007ffe0ff */
[C---:B0-----:R-:W-:Y:S01]  /*01a0*/  IMAD R9, R157.reuse, c[0x0][0x1e4], R12 ;  /* 0x000079009d097a24 */ /* 0x041fe200078e020c */
[----:B------:R-:W-:Y:S01]  /*01b0*/  MOV R12, c[0x0][0x174] ;  /* 0x00005d00000c7a02 */ /* 0x000fe20000000f00 */
[C---:B------:R-:W-:Y:S01]  /*01c0*/  IMAD.WIDE.U32 R6, R157.reuse, c[0x0][0x278], RZ ;  /* 0x00009e009d067a25 */ /* 0x040fe200078e00ff */
[----:B------:R-:W-:Y:S02]  /*01d0*/  ISETP.NE.AND.EX P0, PT, RZ, c[0x0][0x264], PT, P0 ;  /* 0x00009900ff007a0c */ /* 0x000fe40003f05300 */
[----:B------:R-:W-:Y:S01]  /*01e0*/  SHF.L.U32 R155, R12, 0xa, RZ ;  /* 0x0000000a0c9b7819 */ /* 0x000fe200000006ff */
[----:B-1----:R-:W-:Y:S01]  /*01f0*/  IMAD R11, R157, c[0x0][0x27c], R14 ;  /* 0x00009f009d0b7a24 */ /* 0x002fe200078e020e */
[----:B------:R-:W-:Y:S01]  /*0200*/  IADD3 R5, R5, R9, RZ ;  /* 0x0000000905057210 */ /* 0x000fe20007ffe0ff */
[----:B------:R-:W-:Y:S01]  /*0210*/  IMAD R0, R160, c[0x0][0x1d8], RZ ;  /* 0x00007600a0007a24 */ /* 0x000fe200078e02ff */
[----:B------:R-:W-:Y:S01]  /*0220*/  IADD3 R9, R155, -0x400, RZ ;  /* 0xfffffc009b097810 */ /* 0x000fe20007ffe0ff */
[----:B------:R-:W-:Y:S01]  /*0230*/  IMAD.WIDE.U32 R2, R161, c[0x0][0x1d8], R2 ;  /* 0x00007600a1027a25 */ /* 0x000fe200078e0002 */
[----:B------:R-:W-:-:S02]  /*0240*/  IADD3 R7, R7, R11, RZ ;  /* 0x0000000b07077210 */ /* 0x000fc40007ffe0ff */
[----:B------:R-:W-:Y:S01]  /*0250*/  SHF.R.S32.HI R11, RZ, 0x1f, R9 ;  /* 0x0000001fff0b7819 */ /* 0x000fe20000011409 */
[----:B------:R-:W-:Y:S01]  /*0260*/  IMAD R8, R160, c[0x0][0x1e8], RZ ;  /* 0x00007a00a0087a24 */ /* 0x000fe200078e02ff */
[----:B------:R-:W-:Y:S01]  /*0270*/  IADD3 R149, P1, R9, R2, RZ ;  /* 0x0000000209957210 */ /* 0x000fe20007f3e0ff */
[C---:B------:R-:W-:Y:S01]  /*0280*/  IMAD R0, R161.reuse, c[0x0][0x1dc], R0 ;  /* 0x00007700a1007a24 */ /* 0x040fe200078e0200 */
[----:B------:R-:W-:Y:S01]  /*0290*/  ISETP.GE.AND P3, PT, R12, 0x1, PT ;  /* 0x000000010c00780c */ /* 0x000fe20003f66270 */
[----:B------:R-:W-:-:S03]  /*02a0*/  IMAD.WIDE.U32 R4, R161, c[0x0][0x1e8], R4 ;  /* 0x00007a00a1047a25 */ /* 0x000fc600078e0004 */
[----:B------:R-:W-:Y:S01]  /*02b0*/  IADD3.X R2, R11, R3, R0, P1, !PT ;  /* 0x000000030b027210 */ /* 0x000fe20000ffe400 */
[----:B------:R-:W-:Y:S01]  /*02c0*/  IMAD R8, R161, c[0x0][0x1ec], R8 ;  /* 0x00007b00a1087a24 */ /* 0x000fe200078e0208 */
[----:B------:R-:W-:Y:S01]  /*02d0*/  IADD3 R147, P2, R9, R4, RZ ;  /* 0x0000000409937210 */ /* 0x000fe20007f5e0ff */
[----:B------:R-:W-:Y:S01]  /*02e0*/  IMAD R10, R160, c[0x0][0x280], RZ ;  /* 0x0000a000a00a7a24 */ /* 0x000fe200078e02ff */
[----:B------:R-:W-:Y:S01]  /*02f0*/  ISETP.NE.U32.AND P1, PT, RZ, c[0x0][0x328], PT ;  /* 0x0000ca00ff007a0c */ /* 0x000fe20003f25070 */
[----:B------:R-:W-:Y:S01]  /*0300*/  IMAD.WIDE.U32 R6, R161, c[0x0][0x280], R6 ;  /* 0x0000a000a1067a25 */ /* 0x000fe200078e0006 */
[----:B------:R-:W-:Y:S01]  /*0310*/  IADD3.X R4, R11, R5, R8, P2, !PT ;  /* 0x000000050b047210 */ /* 0x000fe200017fe408 */
[----:B------:R-:W-:Y:S01]  /*0320*/  HFMA2.MMA R8, -RZ, RZ, 0, 0 ;  /* 0x00000000ff087435 */ /* 0x000fe200000001ff */
[----:B------:R-:W-:Y:S01]  /*0330*/  ISETP.NE.U32.AND P2, PT, RZ, c[0x0][0x348], PT ;  /* 0x0000d200ff007a0c */ /* 0x000fe20003f45070 */
[----:B------:R-:W-:Y:S01]  /*0340*/  IMAD R10, R161, c[0x0][0x284], R10 ;  /* 0x0000a100a10a7a24 */ /* 0x000fe200078e020a */
[----:B------:R-:W-:Y:S01]  /*0350*/  ISETP.NE.AND.EX P1, PT, RZ, c[0x0][0x32c], PT, P1 ;  /* 0x0000cb00ff007a0c */ /* 0x000fe20003f25310 */
[----:B------:R-:W-:Y:S01]  /*0360*/  @P0 IMAD R0, R157, c[0x0][0x164], R161 ;  /* 0x000059009d000a24 */ /* 0x000fe200078e02a1 */
[----:B------:R-:W-:Y:S01]  /*0370*/  IADD3 R9, P4, R9, R6, RZ ;  /* 0x0000000609097210 */ /* 0x000fe20007f9e0ff */
[----:B------:R-:W-:Y:S01]  /*0380*/  IMAD.MOV.U32 R153, RZ, RZ, RZ ;  /* 0x000000ffff997224 */ /* 0x000fe200078e00ff */
[----:B------:R-:W-:Y:S01]  /*0390*/  ISETP.NE.AND.EX P2, PT, RZ, c[0x0][0x34c], PT, P2 ;  /* 0x0000d300ff007a0c */ /* 0x000fe20003f45320 */
[----:B------:R-:W-:Y:S01]  /*03a0*/  @P0 IMAD R0, R0, c[0x0][0x174], RZ ;  /* 0x00005d0000000a24 */ /* 0x000fe200078e02ff */
[----:B------:R-:W-:-:S02]  /*03b0*/  IADD3.X R6, R11, R7, R10, P4, !PT ;  /* 0x000000070b067210 */ /* 0x000fc400027fe40a */
[----:B------:R-:W-:Y:S01]  /*03c0*/  LEA R150, P4, R149, c[0x0][0x240], 0x2 ;  /* 0x0000900095967a11 */ /* 0x000fe200078810ff */
[----:B------:R-:W-:Y:S01]  /*03d0*/  @P0 IMAD R0, R0, c[0x0][0x16c], RZ ;  /* 0x00005b0000000a24 */ /* 0x000fe200078e02ff */
[----:B------:R-:W-:Y:S02]  /*03e0*/  LEA R148, P5, R147, c[0x0][0x248], 0x2 ;  /* 0x0000920093947a11 */ /* 0x000fe400078a10ff */
[----:B------:R-:W-:Y:S02]  /*03f0*/  LEA.HI.X R149, R149, c[0x0][0x244], R2, 0x2, P4 ;  /* 0x0000910095957a11 */ /* 0x000fe400020f1402 */
[----:B------:R-:W-:Y:S01]  /*0400*/  @P1 LEA R8, P4, R161, c[0x0][0x328], 0x2 ;  /* 0x0000ca00a1081a11 */ /* 0x000fe200078810ff */
[----:B------:R-:W-:Y:S01]  /*0410*/  CS2R R2, SRZ ;  /* 0x0000000000027805 */ /* 0x000fe2000001ff00 */
[----:B------:R-:W-:Y:S02]  /*0420*/  @P0 MOV R11, 0x8 ;  /* 0x00000008000b0802 */ /* 0x000fe40000000f00 */
[----:B------:R-:W-:-:S02]  /*0430*/  LEA.HI.X R147, R147, c[0x0][0x24c], R4, 0x2, P5 ;  /* 0x0000930093937a11 */ /* 0x000fc400028f1404 */
[----:B------:R-:W-:Y:S01]  /*0440*/  MOV R5, RZ ;  /* 0x000000ff00057202 */ /* 0x000fe20000000f00 */
[----:B------:R-:W-:Y:S01]  /*0450*/  @P0 IMAD.WIDE R10, R0, R11, c[0x0][0x260] ;  /* 0x00009800000a0625 */ /* 0x000fe200078e020b */
[----:B------:R-:W-:Y:S01]  /*0460*/  LEA R146, P6, R9, c[0x0][0x308], 0x2 ;  /* 0x0000c20009927a11 */ /* 0x000fe200078c10ff */
[----:B------:R-:W-:Y:S01]  /*0470*/  @!P0 CS2R R10, SRZ ;  /* 0x00000000000a8805 */ /* 0x000fe2000001ff00 */
[C---:B------:R-:W-:Y:S02]  /*0480*/  @P2 LEA R2, P5, R161.reuse, c[0x0][0x348], 0x2 ;  /* 0x0000d200a1022a11 */ /* 0x040fe400078a10ff */
[----:B------:R-:W-:Y:S02]  /*0490*/  @P1 LEA.HI.X R5, R161, c[0x0][0x32c], R160, 0x2, P4 ;  /* 0x0000cb00a1051a11 */ /* 0x000fe400020f14a0 */
[----:B------:R-:W-:Y:S02]  /*04a0*/  LEA.HI.X R145, R9, c[0x0][0x30c], R6, 0x2, P6 ;  /* 0x0000c30009917a11 */ /* 0x000fe400030f1406 */
[----:B------:R-:W-:-:S02]  /*04b0*/  @P2 LEA.HI.X R3, R161, c[0x0][0x34c], R160, 0x2, P5 ;  /* 0x0000d300a1032a11 */ /* 0x000fc400028f14a0 */
[----:B------:R-:W-:Y:S01]  /*04c0*/  MOV R9, R5 ;  /* 0x0000000500097202 */ /* 0x000fe20000000f00 */
[----:B------:R-:W-:Y:S05]  /*04d0*/  @!P3 BRA `(.L_x_2398) ;  /* 0x00004e400000b947 */ /* 0x000fea0003800000 */
[----:B------:R-:W0:Y:S01]  /*04e0*/  S2R R152, SR_TID.X ;  /* 0x0000000000987919 */ /* 0x000e220000002100 */
[----:B------:R-:W-:Y:S02]  /*04f0*/  MOV R154, RZ ;  /* 0x000000ff009a7202 */ /* 0x000fe40000000f00 */
[----:B------:R-:W-:Y:S01]  /*0500*/  MOV R144, RZ ;  /* 0x000000ff00907202 */ /* 0x000fe20000000f00 */
[----:B------:R-:W1:Y:S01]  /*0510*/  S2R R151, SR_LANEID ;  /* 0x0000000000977919 */ /* 0x000e620000000000 */
[----:B------:R-:W-:Y:S02]  /*0520*/  MOV R153, RZ ;  /* 0x000000ff00997202 */ /* 0x000fe40000000f00 */
[----:B0-----:R-:W-:-:S04]  /*0530*/  SHF.R.S32.HI R5, RZ, 0x1f, R152 ;  /* 0x0000001fff057819 */ /* 0x001fc80000011498 */
[----:B------:R-:W-:-:S04]  /*0540*/  LEA.HI R5, R5, R152, RZ, 0x5 ;  /* 0x0000009805057211 */ /* 0x000fc800078f28ff */
[----:B-1----:R-:W-:Y:S02]  /*0550*/  SHF.R.S32.HI R143, RZ, 0x5, R5 ;  /* 0x00000005ff8f7819 */ /* 0x002fe40000011405 */
.L_x_2420:
[----:B------:R-:W-:Y:S01]  /*0560*/  SHF.L.U32 R0, R152, 0x4, RZ ;  /* 0x0000000498007819 */ /* 0x000fe200000006ff */
[----:B------:R-:W-:Y:S01]  /*0570*/  BAR.SYNC.DEFER_BLOCKING 0x0 ;  /* 0x0000000000007b1d */ /* 0x000fe20000010000 */
[----:B------:R-:W-:Y:S01]  /*0580*/  IADD3 R142, -R144, c[0x0][0x174], RZ ;  /* 0x00005d00908e7a10 */ /* 0x000fe20007ffe1ff */
[----:B------:R-:W-:Y:S01]  /*0590*/  HFMA2.MMA R6, -RZ, RZ, 0, 0 ;  /* 0x00000000ff067435 */ /* 0x000fe200000001ff */
[----:B------:R-:W-:Y:S01]  /*05a0*/  LOP3.LUT R0, R0, 0xfffffe00, RZ, 0xc0, !PT ;  /* 0xfffffe0000007812 */ /* 0x000fe200078ec0ff */
[----:B------:R-:W-:Y:S01]  /*05b0*/  IMAD.MOV.U32 R4, RZ, RZ, R150 ;  /* 0x000000ffff047224 */ /* 0x000fe200078e0096 */
[----:B------:R-:W-:Y:S01]  /*05c0*/  LEA R141, R142, 0xfffffc00, 0xa ;  /* 0xfffffc008e8d7811 */ /* 0x000fe200078e50ff */
[----:B------:R-:W-:Y:S01]  /*05d0*/  CS2R R12, SRZ ;  /* 0x00000000000c7805 */ /* 0x000fe2000001ff00 */
[----:B------:R-:W-:Y:S01]  /*05e0*/  LOP3.LUT R140, R0, 0x1f, R152, 0xf8, !PT ;  /* 0x0000001f008c7812 */ /* 0x000fe200078ef898 */
[----:B------:R-:W-:Y:S01]  /*05f0*/  CS2R R16, SRZ ;  /* 0x0000000000107805 */ /* 0x000fe2000001ff00 */
[----:B------:R-:W-:Y:S01]  /*0600*/  IADD3 R63, -R141, c[0x0][0x168], RZ ;  /* 0x00005a008d3f7a10 */ /* 0x000fe20007ffe1ff */
[----:B------:R-:W-:Y:S01]  /*0610*/  CS2R R20, SRZ ;  /* 0x0000000000147805 */ /* 0x000fe2000001ff00 */
[C---:B------:R-:W-:Y:S01]  /*0620*/  LOP3.LUT R7, R140.reuse, 0x20, RZ, 0xfc, !PT ;  /* 0x000000208c077812 */ /* 0x040fe200078efcff */
[----:B------:R-:W-:Y:S01]  /*0630*/  CS2R R24, SRZ ;  /* 0x0000000000187805 */ /* 0x000fe2000001ff00 */
[-C--:B------:R-:W-:Y:S01]  /*0640*/  ISETP.GE.AND P2, PT, R140, R63.reuse, PT ;  /* 0x0000003f8c00720c */ /* 0x080fe20003f46270 */
[----:B------:R-:W-:Y:S01]  /*0650*/  HFMA2.MMA R29, -RZ, RZ, 0, 0 ;  /* 0x00000000ff1d7435 */ /* 0x000fe200000001ff */
[----:B------:R-:W-:-:S02]  /*0660*/  ISETP.GE.AND P1, PT, R7, R63, PT ;  /* 0x0000003f0700720c */ /* 0x000fc40003f26270 */
[----:B------:R-:W-:Y:S02]  /*0670*/  MOV R5, R149 ;  /* 0x0000009500057202 */ /* 0x000fe40000000f00 */
[C---:B------:R-:W-:Y:S02]  /*0680*/  LOP3.LUT R14, R140.reuse, 0x40, RZ, 0xfc, !PT ;  /* 0x000000408c0e7812 */ /* 0x040fe400078efcff */
[C---:B------:R-:W-:Y:S01]  /*0690*/  LOP3.LUT R15, R140.reuse, 0x60, RZ, 0xfc, !PT ;  /* 0x000000608c0f7812 */ /* 0x040fe200078efcff */
[C---:B------:R-:W-:Y:S01]  /*06a0*/  IMAD.WIDE R4, R140.reuse, 0x4, R4 ;  /* 0x000000048c047825 */ /* 0x040fe200078e0204 */
[C---:B------:R-:W-:Y:S02]  /*06b0*/  LOP3.LUT R18, R140.reuse, 0x80, RZ, 0xfc, !PT ;  /* 0x000000808c127812 */ /* 0x040fe400078efcff */
[C---:B------:R-:W-:Y:S02]  /*06c0*/  LOP3.LUT R19, R140.reuse, 0xa0, RZ, 0xfc, !PT ;  /* 0x000000a08c137812 */ /* 0x040fe400078efcff */
[----:B------:R-:W-:Y:S01]  /*06d0*/  LOP3.LUT R22, R140, 0xc0, RZ, 0xfc, !PT ;  /* 0x000000c08c167812 */ /* 0x000fe200078efcff */
[----:B------:R0:W2:Y:S01]  /*06e0*/  @!P2 LDG.E R6, [R4.64] ;  /* 0x000000040406a981 */ /* 0x0000a2000c1e1900 */
[----:B------:R-:W-:-:S02]  /*06f0*/  ISETP.GE.AND P0, PT, R14, R63, PT ;  /* 0x0000003f0e00720c */ /* 0x000fc40003f06270 */
[C---:B------:R-:W-:Y:S01]  /*0700*/  LOP3.LUT R23, R140.reuse, 0xe0, RZ, 0xfc, !PT ;  /* 0x000000e08c177812 */ /* 0x040fe200078efcff */
[----:B------:R0:W3:Y:S01]  /*0710*/  @!P1 LDG.E R13, [R4.64+0x80] ;  /* 0x00008004040d9981 */ /* 0x0000e2000c1e1900 */
[-C--:B------:R-:W-:Y:S02]  /*0720*/  ISETP.GE.AND P4, PT, R15, R63.reuse, PT ;  /* 0x0000003f0f00720c */ /* 0x080fe40003f86270 */
[----:B------:R-:W-:Y:S02]  /*0730*/  LOP3.LUT R26, R140, 0x100, RZ, 0xfc, !PT ;  /* 0x000001008c1a7812 */ /* 0x000fe400078efcff */
[-C--:B------:R-:W-:Y:S02]  /*0740*/  ISETP.GE.AND P6, PT, R18, R63.reuse, PT ;  /* 0x0000003f1200720c */ /* 0x080fe40003fc6270 */
[-C--:B------:R-:W-:Y:S02]  /*0750*/  ISETP.GE.AND P5, PT, R19, R63.reuse, PT ;  /* 0x0000003f1300720c */ /* 0x080fe40003fa6270 */
[-C--:B------:R-:W-:Y:S01]  /*0760*/  ISETP.GE.AND P3, PT, R22, R63.reuse, PT ;  /* 0x0000003f1600720c */ /* 0x080fe20003f66270 */
[----:B------:R0:W4:Y:S01]  /*0770*/  @!P0 LDG.E R12, [R4.64+0x100] ;  /* 0x00010004040c8981 */ /* 0x000122000c1e1900 */
[----:B------:R-:W-:-:S02]  /*0780*/  ISETP.GE.AND P2, PT, R23, R63, PT ;  /* 0x0000003f1700720c */ /* 0x000fc40003f46270 */
[----:B------:R-:W-:Y:S01]  /*0790*/  ISETP.GE.AND P1, PT, R26, R63, PT ;  /* 0x0000003f1a00720c */ /* 0x000fe20003f26270 */
[----:B------:R0:W4:Y:S01]  /*07a0*/  @!P4 LDG.E R17, [R4.64+0x180] ;  /* 0x000180040411c981 */ /* 0x000122000c1e1900 */
[C---:B------:R-:W-:Y:S02]  /*07b0*/  LOP3.LUT R27, R140.reuse, 0x120, RZ, 0xfc, !PT ;  /* 0x000001208c1b7812 */ /* 0x040fe400078efcff */
[C---:B------:R-:W-:Y:S01]  /*07c0*/  LOP3.LUT R28, R140.reuse, 0x140, RZ, 0xfc, !PT ;  /* 0x000001408c1c7812 */ /* 0x040fe200078efcff */
[----:B------:R0:W4:Y:S01]  /*07d0*/  @!P6 LDG.E R16, [R4.64+0x200] ;  /* 0x000200040410e981 */ /* 0x000122000c1e1900 */
[C---:B------:R-:W-:Y:S02]  /*07e0*/  LOP3.LUT R30, R140.reuse, 0x160, RZ, 0xfc, !PT ;  /* 0x000001608c1e7812 */ /* 0x040fe400078efcff */
[C---:B------:R-:W-:Y:S01]  /*07f0*/  LOP3.LUT R32, R140.reuse, 0x180, RZ, 0xfc, !PT ;  /* 0x000001808c207812 */ /* 0x040fe200078efcff */
[----:B------:R0:W4:Y:S01]  /*0800*/  @!P5 LDG.E R21, [R4.64+0x280] ;  /* 0x000280040415d981 */ /* 0x000122000c1e1900 */
[----:B------:R-:W-:-:S02]  /*0810*/  LOP3.LUT R34, R140, 0x1a0, RZ, 0xfc, !PT ;  /* 0x000001a08c227812 */ /* 0x000fc400078efcff */
[-C--:B------:R-:W-:Y:S01]  /*0820*/  ISETP.GE.AND P0, PT, R27, R63.reuse, PT ;  /* 0x0000003f1b00720c */ /* 0x080fe20003f06270 */
[----:B------:R0:W4:Y:S01]  /*0830*/  @!P3 LDG.E R20, [R4.64+0x300] ;  /* 0x000300040414b981 */ /* 0x000122000c1e1900 */
[----:B------:R-:W-:Y:S02]  /*0840*/  LOP3.LUT R36, R140, 0x1c0, RZ, 0xfc, !PT ;  /* 0x000001c08c247812 */ /* 0x000fe400078efcff */
[-C--:B------:R-:W-:Y:S01]  /*0850*/  ISETP.GE.AND P4, PT, R28, R63.reuse, PT ;  /* 0x0000003f1c00720c */ /* 0x080fe20003f86270 */
[----:B------:R0:W4:Y:S01]  /*0860*/  @!P2 LDG.E R25, [R4.64+0x380] ;  /* 0x000380040419a981 */ /* 0x000122000c1e1900 */
[----:B------:R-:W-:Y:S02]  /*0870*/  LOP3.LUT R38, R140, 0x1e0, RZ, 0xfc, !PT ;  /* 0x000001e08c267812 */ /* 0x000fe400078efcff */
[-C--:B------:R-:W-:Y:S01]  /*0880*/  ISETP.GE.AND P6, PT, R30, R63.reuse, PT ;  /* 0x0000003f1e00720c */ /* 0x080fe20003fc6270 */
[----:B------:R-:W-:Y:S01]  /*0890*/  HFMA2.MMA R35, -RZ, RZ, 0, 0 ;  /* 0x00000000ff237435 */ /* 0x000fe200000001ff */
[-C--:B------:R-:W-:Y:S01]  /*08a0*/  ISETP.GE.AND P5, PT, R32, R63.reuse, PT ;  /* 0x0000003f2000720c */ /* 0x080fe20003fa6270 */
[----:B------:R0:W4:Y:S01]  /*08b0*/  @!P1 LDG.E R24, [R4.64+0x400] ;  /* 0x0004000404189981 */ /* 0x000122000c1e1900 */
[----:B------:R-:W-:-:S02]  /*08c0*/  ISETP.GE.AND P3, PT, R34, R63, PT ;  /* 0x0000003f2200720c */ /* 0x000fc40003f66270 */
[-C--:B------:R-:W-:Y:S01]  /*08d0*/  ISETP.GE.AND P2, PT, R36, R63.reuse, PT ;  /* 0x0000003f2400720c */ /* 0x080fe20003f46270 */
[----:B------:R-:W-:Y:S01]  /*08e0*/  HFMA2.MMA R39, -RZ, RZ, 0, 0 ;  /* 0x00000000ff277435 */ /* 0x000fe200000001ff */
[----:B------:R-:W-:Y:S02]  /*08f0*/  ISETP.GE.AND P1, PT, R38, R63, PT ;  /* 0x0000003f2600720c */ /* 0x000fe40003f26270 */
[----:B------:R-:W-:Y:S01]  /*0900*/  MOV R31, RZ ;  /* 0x000000ff001f7202 */ /* 0x000fe20000000f00 */
[----:B------:R-:W-:Y:S01]  /*0910*/  HFMA2.MMA R41, -RZ, RZ, 0, 0 ;  /* 0x00000000ff297435 */ /* 0x000fe200000001ff */
        /* <DEDUP_REMOVED lines=43> */
[-C--:B------:R-:W-:Y:S02]  /*0bd0*/  ISETP.GE.AND P2, PT, R140, R63.reuse, PT ;  /* 0x0000003f8c00720c */ /* 0x080fe40003f46270 */
[----:B------:R-:W-:Y:S02]  /*0be0*/  ISETP.GE.AND P1, PT, R7, R63, PT ;  /* 0x0000003f0700720c */ /* 0x000fe40003f26270 */
[----:B------:R-:W-:-:S02]  /*0bf0*/  MOV R4, R148 ;  /* 0x0000009400047202 */ /* 0x000fc40000000f00 */
[----:B------:R-:W-:Y:S02]  /*0c00*/  MOV R5, R147 ;  /* 0x0000009300057202 */ /* 0x000fe40000000f00 */
[----:B------:R-:W-:-:S03]  /*0c10*/  ISETP.GE.AND P0, PT, R14, R63, PT ;  /* 0x0000003f0e00720c */ /* 0x000fc60003f06270 */
[----:B------:R-:W-:Y:S01]  /*0c20*/  IMAD.WIDE R4, R140, 0x4, R4 ;  /* 0x000000048c047825 */ /* 0x000fe200078e0204 */
[-C--:B------:R-:W-:Y:S02]  /*0c30*/  ISETP.GE.AND P4, PT, R15, R63.reuse, PT ;  /* 0x0000003f0f00720c */ /* 0x080fe40003f86270 */
[-C--:B------:R-:W-:Y:S02]  /*0c40*/  ISETP.GE.AND P6, PT, R18, R63.reuse, PT ;  /* 0x0000003f1200720c */ /* 0x080fe40003fc6270 */
[-C--:B------:R-:W-:Y:S02]  /*0c50*/  ISETP.GE.AND P5, PT, R19, R63.reuse, PT ;  /* 0x0000003f1300720c */ /* 0x080fe40003fa6270 */
[----:B------:R-:W-:Y:S01]  /*0c60*/  ISETP.GE.AND P3, PT, R22, R63, PT ;  /* 0x0000003f1600720c */ /* 0x000fe20003f66270 */
[----:B--2---:R0:W-:Y:S04]  /*0c70*/  STS [R139.X4], R6 ;  /* 0x000000068b007388 */ /* 0x0041e80000004800 */
[----:B---3--:R-:W-:Y:S04]  /*0c80*/  STS [R138.X4+0x80], R13 ;  /* 0x0000800d8a007388 */ /* 0x008fe80000004800 */
[----:B----4-:R1:W-:Y:S04]  /*0c90*/  STS [R137.X4+0x100], R12 ;  /* 0x0001000c89007388 */ /* 0x0103e80000004800 */
        /* <DEDUP_REMOVED lines=30> */
[----:B0-----:R-:W-:-:S03]  /*0e80*/  MOV R6, RZ ;  /* 0x000000ff00067202 */ /* 0x001fc60000000f00 */
[----:B------:R-:W-:Y:S01]  /*0e90*/  BAR.SYNC.DEFER_BLOCKING 0x0 ;  /* 0x0000000000007b1d */ /* 0x000fe20000010000 */
[----:B-1----:R-:W-:Y:S01]  /*0ea0*/  CS2R R12, SRZ ;  /* 0x00000000000c7805 */ /* 0x002fe2000001ff00 */
[----:B--2---:R-:W-:Y:S01]  /*0eb0*/  CS2R R16, SRZ ;  /* 0x0000000000107805 */ /* 0x004fe2000001ff00 */
[----:B---3--:R-:W-:Y:S01]  /*0ec0*/  CS2R R20, SRZ ;  /* 0x0000000000147805 */ /* 0x008fe2000001ff00 */
[----:B----4-:R-:W-:Y:S01]  /*0ed0*/  CS2R R24, SRZ ;  /* 0x0000000000187805 */ /* 0x010fe2000001ff00 */
[----:B------:R-:W-:Y:S01]  /*0ee0*/  HFMA2.MMA R29, -RZ, RZ, 0, 0 ;  /* 0x00000000ff1d7435 */ /* 0x000fe200000001ff */
[----:B------:R-:W-:Y:S01]  /*0ef0*/  IMAD.MOV.U32 R31, RZ, RZ, RZ ;  /* 0x000000ffff1f7224 */ /* 0x000fe200078e00ff */
[----:B------:R-:W-:Y:S01]  /*0f00*/  HFMA2.MMA R33, -RZ, RZ, 0, 0 ;  /* 0x00000000ff217435 */ /* 0x000fe200000001ff */
[----:B------:R0:W2:Y:S01]  /*0f10*/  @!P2 LDG.E R6, [R4.64] ;  /* 0x000000040406a981 */ /* 0x0000a2000c1e1900 */
[----:B------:R-:W-:-:S03]  /*0f20*/  ISETP.GE.AND P2, PT, R23, R63, PT ;  /* 0x0000003f1700720c */ /* 0x000fc60003f46270 */
[----:B------:R0:W3:Y:S01]  /*0f30*/  @!P1 LDG.E R13, [R4.64+0x80] ;  /* 0x00008004040d9981 */ /* 0x0000e2000c1e1900 */
[----:B------:R-:W-:-:S03]  /*0f40*/  ISETP.GE.AND P1, PT, R26, R63, PT ;  /* 0x0000003f1a00720c */ /* 0x000fc60003f26270 */
[----:B------:R0:W4:Y:S01]  /*0f50*/  @!P0 LDG.E R12, [R4.64+0x100] ;  /* 0x00010004040c8981 */ /* 0x000122000c1e1900 */
        /* <DEDUP_REMOVED lines=12> */
[-C--:B------:R-:W-:Y:S01]  /*1020*/  ISETP.GE.AND P1, PT, R38, R63.reuse, PT ;  /* 0x0000003f2600720c */ /* 0x080fe20003f26270 */
[----:B------:R-:W-:Y:S01]  /*1030*/  HFMA2.MMA R37, -RZ, RZ, 0, 0 ;  /* 0x00000000ff257435 */ /* 0x000fe200000001ff */
[----:B------:R-:W-:Y:S01]  /*1040*/  MOV R35, RZ ;  /* 0x000000ff00237202 */ /* 0x000fe20000000f00 */
[----:B------:R0:W4:Y:S01]  /*1050*/  @!P0 LDG.E R31, [R4.64+0x480] ;  /* 0x00048004041f8981 */ /* 0x000122000c1e1900 */
[----:B------:R-:W-:Y:S02]  /*1060*/  MOV R39, RZ ;  /* 0x000000ff00277202 */ /* 0x000fe40000000f00 */
[----:B------:R-:W-:Y:S01]  /*1070*/  MOV R41, RZ ;  /* 0x000000ff00297202 */ /* 0x000fe20000000f00 */
[----:B------:R0:W4:Y:S04]  /*1080*/  @!P4 LDG.E R29, [R4.64+0x500] ;  /* 0x00050004041dc981 */ /* 0x000128000c1e1900 */
[----:B------:R0:W4:Y:S04]  /*1090*/  @!P6 LDG.E R35, [R4.64+0x580] ;  /* 0x000580040423e981 */ /* 0x000128000c1e1900 */
[----:B------:R0:W4:Y:S04]  /*10a0*/  @!P5 LDG.E R33, [R4.64+0x600] ;  /* 0x000600040421d981 */ /* 0x000128000c1e1900 */
[----:B------:R0:W4:Y:S04]  /*10b0*/  @!P3 LDG.E R39, [R4.64+0x680] ;  /* 0x000680040427b981 */ /* 0x000128000c1e1900 */
[----:B------:R0:W4:Y:S04]  /*10c0*/  @!P2 LDG.E R37, [R4.64+0x700] ;  /* 0x000700040425a981 */ /* 0x000128000c1e1900 */
[----:B------:R0:W4:Y:S01]  /*10d0*/  @!P1 LDG.E R41, [R4.64+0x780] ;  /* 0x0007800404299981 */ /* 0x000122000c1e1900 */
[----:B------:R-:W-:-:S02]  /*10e0*/  ISETP.GE.AND P2, PT, R14, R63, PT ;  /* 0x0000003f0e00720c */ /* 0x000fc40003f46270 */
[-C--:B------:R-:W-:Y:S01]  /*10f0*/  ISETP.GE.AND P1, PT, R140, R63.reuse, PT ;  /* 0x0000003f8c00720c */ /* 0x080fe20003f26270 */
[----:B------:R-:W-:Y:S01]  /*1100*/  HFMA2.MMA R0, -RZ, RZ, 0, 0 ;  /* 0x00000000ff007435 */ /* 0x000fe200000001ff */
[----:B------:R-:W-:Y:S02]  /*1110*/  ISETP.GE.AND P0, PT, R7, R63, PT ;  /* 0x0000003f0700720c */ /* 0x000fe40003f06270 */
[----:B0-----:R-:W-:Y:S01]  /*1120*/  MOV R5, R145 ;  /* 0x0000009100057202 */ /* 0x001fe20000000f00 */
[----:B------:R-:W-:Y:S01]  /*1130*/  IMAD.MOV.U32 R4, RZ, RZ, R146 ;  /* 0x000000ffff047224 */ /* 0x000fe200078e0092 */
[----:B------:R-:W-:-:S03]  /*1140*/  ISETP.GE.AND P4, PT, R18, R63, PT ;  /* 0x0000003f1200720c */ /* 0x000fc60003f86270 */
[----:B------:R-:W-:Y:S01]  /*1150*/  IMAD.WIDE R4, R140, 0x4, R4 ;  /* 0x000000048c047825 */ /* 0x000fe200078e0204 */
[-C--:B------:R-:W-:Y:S02]  /*1160*/  ISETP.GE.AND P6, PT, R15, R63.reuse, PT ;  /* 0x0000003f0f00720c */ /* 0x080fe40003fc6270 */
[-C--:B------:R-:W-:Y:S02]  /*1170*/  ISETP.GE.AND P5, PT, R22, R63.reuse, PT ;  /* 0x0000003f1600720c */ /* 0x080fe40003fa6270 */
[----:B------:R-:W-:Y:S01]  /*1180*/  ISETP.GE.AND P3, PT, R19, R63, PT ;  /* 0x0000003f1300720c */ /* 0x000fe20003f66270 */
[----:B------:R-:W-:Y:S01]  /*1190*/  CS2R R14, SRZ ;  /* 0x00000000000e7805 */ /* 0x000fe2000001ff00 */
[----:B------:R-:W-:Y:S01]  /*11a0*/  HFMA2.MMA R19, -RZ, RZ, 0, 0 ;  /* 0x00000000ff137435 */ /* 0x000fe200000001ff */
[----:B--2---:R0:W-:Y:S04]  /*11b0*/  STS [R139.X4], R6 ;  /* 0x000000068b007388 */ /* 0x0041e80000004800 */
[----:B---3--:R-:W-:Y:S04]  /*11c0*/  STS [R138.X4+0x80], R13 ;  /* 0x0000800d8a007388 */ /* 0x008fe80000004800 */
[----:B----4-:R1:W-:Y:S04]  /*11d0*/  STS [R137.X4+0x100], R12 ;  /* 0x0001000c89007388 */ /* 0x0103e80000004800 */
[----:B------:R-:W-:Y:S04]  /*11e0*/  STS [R136.X4+0x180], R17 ;  /* 0x0001801188007388 */ /* 0x000fe80000004800 */
[----:B------:R2:W-:Y:S04]  /*11f0*/  STS [R135.X4+0x200], R16 ;  /* 0x0002001087007388 */ /* 0x0005e80000004800 */
[----:B------:R3:W-:Y:S04]  /*1200*/  STS [R134.X4+0x280], R21 ;  /* 0x0002801586007388 */ /* 0x0007e80000004800 */
[----:B------:R-:W-:Y:S04]  /*1210*/  STS [R133.X4+0x300], R20 ;  /* 0x0003001485007388 */ /* 0x000fe80000004800 */
[----:B------:R-:W-:Y:S04]  /*1220*/  STS [R132.X4+0x380], R25 ;  /* 0x0003801984007388 */ /* 0x000fe80000004800 */
[----:B------:R-:W-:Y:S04]  /*1230*/  STS [R131.X4+0x400], R24 ;  /* 0x0004001883007388 */ /* 0x000fe80000004800 */
[----:B------:R4:W-:Y:S04]  /*1240*/  STS [R130.X4+0x480], R31 ;  /* 0x0004801f82007388 */ /* 0x0009e80000004800 */
[----:B------:R0:W-:Y:S04]  /*1250*/  STS [R128.X4+0x500], R29 ;  /* 0x0005001d80007388 */ /* 0x0001e80000004800 */
        /* <DEDUP_REMOVED lines=26> */
[----:B---3--:R-:W-:Y:S01]  /*1400*/  MOV R21, RZ ;  /* 0x000000ff00157202 */ /* 0x008fe20000000f00 */
[----:B----4-:R-:W-:-:S02]  /*1410*/  HFMA2.MMA R31, -RZ, RZ, 0, 0 ;  /* 0x00000000ff1f7435 */ /* 0x010fc400000001ff */
[----:B------:R0:W2:Y:S01]  /*1420*/  @!P2 LDG.E R6, [R4.64+0x100] ;  /* 0x000100040406a981 */ /* 0x0000a2000c1e1900 */
[----:B------:R-:W-:-:S03]  /*1430*/  ISETP.GE.AND P2, PT, R26, R63, PT ;  /* 0x0000003f1a00720c */ /* 0x000fc60003f46270 */
[----:B------:R0:W3:Y:S01]  /*1440*/  @!P1 LDG.E R0, [R4.64] ;  /* 0x0000000404009981 */ /* 0x0000e2000c1e1900 */
[----:B------:R-:W-:-:S03]  /*1450*/  ISETP.GE.AND P1, PT, R23, R63, PT ;  /* 0x0000003f1700720c */ /* 0x000fc60003f26270 */
[----:B------:R0:W4:Y:S01]  /*1460*/  @!P0 LDG.E R7, [R4.64+0x80] ;  /* 0x0000800404078981 */ /* 0x000122000c1e1900 */
[----:B------:R-:W-:-:S03]  /*1470*/  ISETP.GE.AND P0, PT, R27, R63, PT ;  /* 0x0000003f1b00720c */ /* 0x000fc60003f06270 */
[----:B------:R0:W2:Y:S01]  /*1480*/  @!P4 LDG.E R12, [R4.64+0x200] ;  /* 0x00020004040cc981 */ /* 0x0000a2000c1e1900 */
[----:B------:R-:W-:-:S03]  /*1490*/  ISETP.GE.AND P4, PT, R28, R63, PT ;  /* 0x0000003f1c00720c */ /* 0x000fc60003f86270 */
[----:B------:R0:W2:Y:S01]  /*14a0*/  @!P6 LDG.E R13, [R4.64+0x180] ;  /* 0x00018004040de981 */ /* 0x0000a2000c1e1900 */
[----:B------:R-:W-:-:S03]  /*14b0*/  ISETP.GE.AND P6, PT, R30, R63, PT ;  /* 0x0000003f1e00720c */ /* 0x000fc60003fc6270 */
[----:B------:R0:W2:Y:S01]  /*14c0*/  @!P5 LDG.E R14, [R4.64+0x300] ;  /* 0x00030004040ed981 */ /* 0x0000a2000c1e1900 */
[----:B------:R-:W-:-:S03]  /*14d0*/  ISETP.GE.AND P5, PT, R32, R63, PT ;  /* 0x0000003f2000720c */ /* 0x000fc60003fa6270 */
[----:B------:R0:W2:Y:S01]  /*14e0*/  @!P3 LDG.E R15, [R4.64+0x280] ;  /* 0x00028004040fb981 */ /* 0x0000a2000c1e1900 */
[-C--:B------:R-:W-:Y:S01]  /*14f0*/  ISETP.GE.AND P3, PT, R34, R63.reuse, PT ;  /* 0x0000003f2200720c */ /* 0x080fe20003f66270 */
[----:B------:R-:W-:Y:S02]  /*1500*/  HFMA2.MMA R23, -RZ, RZ, 0, 0 ;  /* 0x00000000ff177435 */ /* 0x000fe400000001ff */
[----:B------:R0:W2:Y:S01]  /*1510*/  @!P2 LDG.E R16, [R4.64+0x400] ;  /* 0x000400040410a981 */ /* 0x0000a2000c1e1900 */
[----:B------:R-:W-:-:S03]  /*1520*/  ISETP.GE.AND P2, PT, R36, R63, PT ;  /* 0x0000003f2400720c */ /* 0x000fc60003f46270 */
[----:B------:R0:W2:Y:S01]  /*1530*/  @!P1 LDG.E R17, [R4.64+0x380] ;  /* 0x0003800404119981 */ /* 0x0000a2000c1e1900 */
[----:B------:R-:W-:Y:S01]  /*1540*/  ISETP.GE.AND P1, PT, R38, R63, PT ;  /* 0x0000003f2600720c */ /* 0x000fe20003f26270 */
[----:B------:R-:W-:Y:S01]  /*1550*/  HFMA2.MMA R27, -RZ, RZ, 0, 0 ;  /* 0x00000000ff1b7435 */ /* 0x000fe200000001ff */
[----:B------:R-:W-:Y:S01]  /*1560*/  MOV R25, RZ ;  /* 0x000000ff00197202 */ /* 0x000fe20000000f00 */
[----:B------:R0:W2:Y:S01]  /*1570*/  @!P0 LDG.E R21, [R4.64+0x480] ;  /* 0x0004800404158981 */ /* 0x0000a2000c1e1900 */
[----:B------:R-:W-:-:S03]  /*1580*/  MOV R29, RZ ;  /* 0x000000ff001d7202 */ /* 0x000fc60000000f00 */
[----:B------:R0:W2:Y:S04]  /*1590*/  @!P4 LDG.E R19, [R4.64+0x500] ;  /* 0x000500040413c981 */ /* 0x0000a8000c1e1900 */
[----:B------:R0:W2:Y:S04]  /*15a0*/  @!P6 LDG.E R25, [R4.64+0x580] ;  /* 0x000580040419e981 */ /* 0x0000a8000c1e1900 */
[----:B------:R0:W2:Y:S04]  /*15b0*/  @!P5 LDG.E R23, [R4.64+0x600] ;  /* 0x000600040417d981 */ /* 0x0000a8000c1e1900 */
[----:B------:R0:W2:Y:S04]  /*15c0*/  @!P3 LDG.E R29, [R4.64+0x680] ;  /* 0x00068004041db981 */ /* 0x0000a8000c1e1900 */
[----:B------:R0:W2:Y:S04]  /*15d0*/  @!P2 LDG.E R27, [R4.64+0x700] ;  /* 0x00070004041ba981 */ /* 0x0000a8000c1e1900 */
[----:B------:R0:W2:Y:S02]  /*15e0*/  @!P1 LDG.E R31, [R4.64+0x780] ;  /* 0x00078004041f9981 */ /* 0x0000a4000c1e1900 */
[----:B0-----:R-:W-:-:S04]  /*15f0*/  MOV R4, c[0x0][0x16c] ;  /* 0x00005b0000047a02 */ /* 0x001fc80000000f00 */
[----:B------:R-:W-:Y:S01]  /*1600*/  ISETP.GE.AND P0, PT, R4, 0x1, PT ;  /* 0x000000010400780c */ /* 0x000fe20003f06270 */
[----:B------:R-:W-:Y:S02]  /*1610*/  HFMA2.MMA R74, -RZ, RZ, 0, 0 ;  /* 0x00000000ff4a7435 */ /* 0x000fe400000001ff */
[----:B------:R-:W-:Y:S01]  /*1620*/  HFMA2.MMA R59, -RZ, RZ, 0, 0 ;  /* 0x00000000ff3b7435 */ /* 0x000fe200000001ff */
[----:B------:R-:W-:Y:S01]  /*1630*/  IMAD.MOV.U32 R76, RZ, RZ, RZ ;  /* 0x000000ffff4c7224 */ /* 0x000fe200078e00ff */
[----:B------:R-:W-:Y:S01]  /*1640*/  MOV R73, RZ ;  /* 0x000000ff00497202 */ /* 0x000fe20000000f00 */
[----:B------:R-:W-:Y:S01]  /*1650*/  CS2R R70, SRZ ;  /* 0x0000000000467805 */ /* 0x000fe2000001ff00 */
[----:B------:R-:W-:Y:S01]  /*1660*/  CS2R R68, SRZ ;  /* 0x0000000000447805 */ /* 0x000fe2000001ff00 */
[----:B------:R-:W-:Y:S01]  /*1670*/  CS2R R66, SRZ ;  /* 0x0000000000427805 */ /* 0x000fe2000001ff00 */
[----:B------:R-:W-:Y:S01]  /*1680*/  CS2R R64, SRZ ;  /* 0x0000000000407805 */ /* 0x000fe2000001ff00 */
[----:B------:R-:W-:Y:S01]  /*1690*/  CS2R R62, SRZ ;  /* 0x00000000003e7805 */ /* 0x000fe2000001ff00 */
[----:B------:R-:W-:Y:S01]  /*16a0*/  CS2R R60, SRZ ;  /* 0x00000000003c7805 */ /* 0x000fe2000001ff00 */
[----:B---3--:R-:W-:Y:S04]  /*16b0*/  STS [R139.X4], R0 ;  /* 0x000000008b007388 */ /* 0x008fe80000004800 */
[----:B----4-:R-:W-:Y:S04]  /*16c0*/  STS [R138.X4+0x80], R7 ;  /* 0x000080078a007388 */ /* 0x010fe80000004800 */
        /* <DEDUP_REMOVED lines=20> */
[----:B------:R-:W4:Y:S04]  /*1810*/  LDS R85, [R116.X4+0x14] ;  /* 0x0000140074557984 */ /* 0x000f280000004800 */
[----:B------:R-:W4:Y:S04]  /*1820*/  LDS R84, [R116.X4+0x18] ;  /* 0x0000180074547984 */ /* 0x000f280000004800 */
[----:B------:R-:W4:Y:S04]  /*1830*/  LDS R83, [R116.X4+0x1c] ;  /* 0x00001c0074537984 */ /* 0x000f280000004800 */
[----:B------:R-:W4:Y:S04]  /*1840*/  LDS R82, [R116.X4+0x20] ;  /* 0x0000200074527984 */ /* 0x000f280000004800 */
[----:B------:R-:W4:Y:S04]  /*1850*/  LDS R81, [R116.X4+0x24] ;  /* 0x0000240074517984 */ /* 0x000f280000004800 */
[----:B------:R-:W4:Y:S01]  /*1860*/  LDS R80, [R116.X4+0x28] ;  /* 0x0000280074507984 */ /* 0x000f220000004800 */
        /* <DEDUP_REMOVED lines=10> */
[----:B------:R-:W-:-:S04]  /*1910*/  FFMA.FTZ R0, R114, R85, R0 ;  /* 0x0000005572007223 */ /* 0x000fc80000010000 */
        /* <DEDUP_REMOVED lines=8> */
[----:B---3--:R-:W-:Y:S02]  /*19a0*/  FFMA.FTZ R0, R108, R75, R0 ;  /* 0x0000004b6c007223 */ /* 0x008fe40000010000 */
[-C--:B-----5:R-:W-:Y:S02]  /*19b0*/  FMUL.FTZ R58, R90, R159.reuse ;  /* 0x0000009f5a3a7220 */ /* 0x0a0fe40000410000 */
        /* <DEDUP_REMOVED lines=14> */
[----:B----4-:R-:W-:Y:S02]  /*1aa0*/  FMUL.FTZ R43, R72, R159 ;  /* 0x0000009f482b7220 */ /* 0x010fe40000410000 */
[----:B------:R-:W-:Y:S01]  /*1ab0*/  FFMA.FTZ R153, R107, R72, R0 ;  /* 0x000000486b997223 */ /* 0x000fe20000010000 */
[----:B------:R-:W-:Y:S06]  /*1ac0*/  BAR.SYNC.DEFER_BLOCKING 0x0 ;  /* 0x0000000000007b1d */ /* 0x000fec0000010000 */
[----:B------:R-:W-:Y:S05]  /*1ad0*/  @!P0 BRA `(.L_x_2399) ;  /* 0x0000275000008947 */ /* 0x000fea0003800000 */
[----:B------:R-:W-:Y:S01]  /*1ae0*/  IADD3 R42, R142, -0x1, RZ ;  /* 0xffffffff8e2a7810 */ /* 0x000fe20007ffe0ff */
[--C-:B------:R-:W-:Y:S01]  /*1af0*/  FADD.FTZ R14, R106, R158.reuse ;  /* 0x0000009e6a0e7221 */ /* 0x100fe20000010000 */
[----:B------:R-:W-:Y:S01]  /*1b00*/  LEA.HI R7, R142, R142, RZ, 0x1 ;  /* 0x0000008e8e077211 */ /* 0x000fe200078f08ff */
[--C-:B------:R-:W-:Y:S01]  /*1b10*/  FADD.FTZ R32, R104, R158.reuse ;  /* 0x0000009e68207221 */ /* 0x100fe20000010000 */
[----:B------:R-:W-:Y:S01]  /*1b20*/  LEA.HI R0, R42, R42, RZ, 0x1 ;  /* 0x0000002a2a007211 */ /* 0x000fe200078f08ff */
[--C-:B------:R-:W-:Y:S01]  /*1b30*/  FADD.FTZ R12, R102, R158.reuse ;  /* 0x0000009e660c7221 */ /* 0x100fe20000010000 */
[----:B------:R-:W-:Y:S01]  /*1b40*/  LOP3.LUT R7, R7, 0xfffffe, RZ, 0xc0, !PT ;  /* 0x00fffffe07077812 */ /* 0x000fe200078ec0ff */
[--C-:B------:R-:W-:Y:S01]  /*1b50*/  FADD.FTZ R30, R100, R158.reuse ;  /* 0x0000009e641e7221 */ /* 0x100fe20000010000 */
[----:B------:R-:W-:Y:S01]  /*1b60*/  LOP3.LUT R5, R0, 0xfffffe, RZ, 0xc0, !PT ;  /* 0x00fffffe00057812 */ /* 0x000fe200078ec0ff */
[--C-:B------:R-:W-:Y:S01]  /*1b70*/  FADD.FTZ R0, R91, R158.reuse ;  /* 0x0000009e5b007221 */ /* 0x100fe20000010000 */
[----:B------:R-:W-:Y:S01]  /*1b80*/  MOV R35, RZ ;  /* 0x000000ff00237202 */ /* 0x000fe20000000f00 */
[--C-:B------:R-:W-:Y:S01]  /*1b90*/  FADD.FTZ R6, R98, R158.reuse ;  /* 0x0000009e62067221 */ /* 0x100fe20000010000 */
[----:B------:R-:W-:Y:S01]  /*1ba0*/  IADD3 R42, R42, -R5, RZ ;  /* 0x800000052a2a7210 */ /* 0x000fe20007ffe0ff */
[--C-:B------:R-:W-:Y:S01]  /*1bb0*/  FADD.FTZ R28, R96, R158.reuse ;  /* 0x0000009e601c7221 */ /* 0x100fe20000010000 */
[----:B------:R-:W-:Y:S01]  /*1bc0*/  MOV R76, RZ ;  /* 0x000000ff004c7202 */ /* 0x000fe20000000f00 */
[--C-:B------:R-:W-:Y:S01]  /*1bd0*/  FADD.FTZ R4, R94, R158.reuse ;  /* 0x0000009e5e047221 */ /* 0x100fe20000010000 */
[----:B------:R-:W-:Y:S01]  /*1be0*/  MOV R74, RZ ;  /* 0x000000ff004a7202 */ /* 0x000fe20000000f00 */
[--C-:B------:R-:W-:Y:S01]  /*1bf0*/  FADD.FTZ R5, R92, R158.reuse ;  /* 0x0000009e5c057221 */ /* 0x100fe20000010000 */
[----:B------:R-:W-:Y:S01]  /*1c00*/  MOV R73, RZ ;  /* 0x000000ff00497202 */ /* 0x000fe20000000f00 */
[--C-:B------:R-:W-:Y:S01]  /*1c10*/  FADD.FTZ R41, R93, R158.reuse ;  /* 0x0000009e5d297221 */ /* 0x100fe20000010000 */
[----:B------:R-:W-:Y:S01]  /*1c20*/  CS2R R70, SRZ ;  /* 0x0000000000467805 */ /* 0x000fe2000001ff00 */
        /* <DEDUP_REMOVED lines=10> */
[----:B------:R-:W-:Y:S01]  /*1cd0*/  FADD.FTZ R34, R105, R158 ;  /* 0x0000009e69227221 */ /* 0x000fe20000010000 */
[----:B------:R-:W-:Y:S01]  /*1ce0*/  MOV R59, RZ ;  /* 0x000000ff003b7202 */ /* 0x000fe20000000f00 */
        /* <DEDUP_REMOVED lines=16> */
[----:B------:R-:W-:Y:S02]  /*1df0*/  IMAD.IADD R0, R142, 0x1, -R7 ;  /* 0x000000018e007824 */ /* 0x000fe400078e0a07 */
.L_x_2415:
[----:B------:R-:W-:Y:S01]  /*1e00*/  IMAD R6, R160, c[0x0][0x180], RZ ;  /* 0x00006000a0067a24 */ /* 0x000fe200078e02ff */
[----:B------:R-:W-:Y:S01]  /*1e10*/  SHF.R.S32.HI R16, RZ, 0x1f, R35 ;  /* 0x0000001fff107819 */ /* 0x000fe20000011423 */
[----:B------:R-:W-:-:S04]  /*1e20*/  IMAD.WIDE.U32 R4, R161, c[0x0][0x180], RZ ;  /* 0x00006000a1047a25 */ /* 0x000fc800078e00ff */
[----:B------:R-:W-:Y:S02]  /*1e30*/  IMAD R7, R161, c[0x0][0x184], R6 ;  /* 0x00006100a1077a24 */ /* 0x000fe400078e0206 */
[----:B------:R-:W-:-:S03]  /*1e40*/  IMAD R6, R16, c[0x0][0x188], RZ ;  /* 0x0000620010067a24 */ /* 0x000fc600078e02ff */
[----:B------:R-:W-:Y:S01]  /*1e50*/  IADD3 R5, R5, R7, RZ ;  /* 0x0000000705057210 */ /* 0x000fe20007ffe0ff */
[----:B------:R-:W-:-:S04]  /*1e60*/  IMAD R7, R35, c[0x0][0x18c], R6 ;  /* 0x0000630023077a24 */ /* 0x000fc800078e0206 */
[----:B------:R-:W-:-:S05]  /*1e70*/  IMAD.WIDE.U32 R4, R35, c[0x0][0x188], R4 ;  /* 0x0000620023047a25 */ /* 0x000fca00078e0004 */
[----:B------:R-:W-:Y:S02]  /*1e80*/  IADD3 R5, R5, R7, RZ ;  /* 0x0000000705057210 */ /* 0x000fe40007ffe0ff */
[----:B------:R-:W-:-:S04]  /*1e90*/  LEA R14, P0, R4, c[0x0][0x220], 0x2 ;  /* 0x00008800040e7a11 */ /* 0x000fc800078010ff */
[----:B------:R-:W-:-:S05]  /*1ea0*/  LEA.HI.X R15, R4, c[0x0][0x224], R5, 0x2, P0 ;  /* 0x00008900040f7a11 */ /* 0x000fca00000f1405 */
[----:B------:R0:W2:Y:S01]  /*1eb0*/  LDG.E R162, [R14.64] ;  /* 0x000000040ea27981 */ /* 0x0000a2000c1e1900 */
[----:B------:R-:W-:Y:S01]  /*1ec0*/  IMAD R12, R160, c[0x0][0x198], RZ ;  /* 0x00006600a00c7a24 */ /* 0x000fe200078e02ff */
[----:B------:R-:W-:Y:S01]  /*1ed0*/  ISETP.NE.AND P1, PT, R152, RZ, PT ;  /* 0x000000ff9800720c */ /* 0x000fe20003f25270 */
[----:B------:R-:W-:Y:S01]  /*1ee0*/  IMAD R164, R160, c[0x0][0x1b8], RZ ;  /* 0x00006e00a0a47a24 */ /* 0x000fe200078e02ff */
[----:B------:R-:W-:Y:S01]  /*1ef0*/  LOP3.LUT P0, RZ, R152, 0x1f, RZ, 0xc0, !PT ;  /* 0x0000001f98ff7812 */ /* 0x000fe2000780c0ff */
[----:B------:R-:W-:-:S03]  /*1f00*/  IMAD.WIDE.U32 R4, R161, c[0x0][0x1b8], RZ ;  /* 0x00006e00a1047a25 */ /* 0x000fc600078e00ff */
[----:B------:R-:W-:Y:S01]  /*1f10*/  ISETP.LT.OR P0, PT, R142, 0x2, P0 ;  /* 0x000000028e00780c */ /* 0x000fe20000701670 */
[----:B------:R-:W-:-:S04]  /*1f20*/  IMAD.WIDE.U32 R6, R161, c[0x0][0x198], RZ ;  /* 0x00006600a1067a25 */ /* 0x000fc800078e00ff */
[C---:B------:R-:W-:Y:S01]  /*1f30*/  IMAD R13, R161.reuse, c[0x0][0x19c], R12 ;  /* 0x00006700a10d7a24 */ /* 0x040fe200078e020c */
[----:B------:R-:W-:Y:S01]  /*1f40*/  MOV R12, R4 ;  /* 0x00000004000c7202 */ /* 0x000fe20000000f00 */
[----:B------:R-:W-:Y:S02]  /*1f50*/  IMAD R17, R161, c[0x0][0x1bc], R164 ;  /* 0x00006f00a1117a24 */ /* 0x000fe400078e02a4 */
[C---:B------:R-:W-:Y:S01]  /*1f60*/  IMAD R4, R16.reuse, c[0x0][0x1a0], RZ ;  /* 0x0000680010047a24 */ /* 0x040fe200078e02ff */
[----:B------:R-:W-:Y:S01]  /*1f70*/  IADD3 R7, R7, R13, RZ ;  /* 0x0000000d07077210 */ /* 0x000fe20007ffe0ff */
[----:B------:R-:W-:Y:S01]  /*1f80*/  IMAD R16, R16, c[0x0][0x1c0], RZ ;  /* 0x0000700010107a24 */ /* 0x000fe200078e02ff */
[----:B------:R-:W-:Y:S01]  /*1f90*/  IADD3 R13, R5, R17, RZ ;  /* 0x00000011050d7210 */ /* 0x000fe20007ffe0ff */
[C---:B0-----:R-:W-:Y:S02]  /*1fa0*/  IMAD R15, R35.reuse, c[0x0][0x1a4], R4 ;  /* 0x00006900230f7a24 */ /* 0x041fe400078e0204 */
[----:B------:R-:W-:-:S04]  /*1fb0*/  IMAD.WIDE.U32 R4, R35, c[0x0][0x1a0], R6 ;  /* 0x0000680023047a25 */ /* 0x000fc800078e0006 */
[C---:B------:R-:W-:Y:S01]  /*1fc0*/  IMAD R17, R35.reuse, c[0x0][0x1c4], R16 ;  /* 0x0000710023117a24 */ /* 0x040fe200078e0210 */
[----:B------:R-:W-:Y:S01]  /*1fd0*/  LEA R14, P2, R4, c[0x0][0x228], 0x2 ;  /* 0x00008a00040e7a11 */ /* 0x000fe200078410ff */
[----:B------:R-:W-:Y:S01]  /*1fe0*/  IMAD.WIDE.U32 R6, R35, c[0x0][0x1c0], R12 ;  /* 0x0000700023067a25 */ /* 0x000fe200078e000c */
[----:B------:R-:W-:Y:S02]  /*1ff0*/  IADD3 R13, R5, R15, RZ ;  /* 0x0000000f050d7210 */ /* 0x000fe40007ffe0ff */
[----:B------:R-:W-:Y:S01]  /*2000*/  @!P0 IADD3 R12, R142, -0x2, RZ ;  /* 0xfffffffe8e0c8810 */ /* 0x000fe20007ffe0ff */
[----:B------:R-:W-:Y:S01]  /*2010*/  FADD.FTZ R164, R106, R158 ;  /* 0x0000009e6aa47221 */ /* 0x000fe20000010000 */
[----:B------:R-:W-:Y:S02]  /*2020*/  IADD3 R5, R7, R17, RZ ;  /* 0x0000001107057210 */ /* 0x000fe40007ffe0ff */
[----:B------:R-:W-:Y:S02]  /*2030*/  LEA R16, P3, R6, c[0x0][0x230], 0x2 ;  /* 0x00008c0006107a11 */ /* 0x000fe400078610ff */
[----:B------:R-:W-:-:S02]  /*2040*/  LEA.HI.X R15, R4, c[0x0][0x22c], R13, 0x2, P2 ;  /* 0x00008b00040f7a11 */ /* 0x000fc400010f140d */
[----:B------:R-:W-:Y:S02]  /*2050*/  LEA.HI.X R17, R6, c[0x0][0x234], R5, 0x2, P3 ;  /* 0x00008d0006117a11 */ /* 0x000fe400018f1405 */
[----:B------:R-:W-:Y:S01]  /*2060*/  IADD3 R4, R152, 0x200, RZ ;  /* 0x0000020098047810 */ /* 0x000fe20007ffe0ff */
[----:B------:R0:W3:Y:S04]  /*2070*/  LDG.E R6, [R14.64] ;  /* 0x000000040e067981 */ /* 0x0000e8000c1e1900 */
[----:B------:R1:W3:Y:S01]  /*2080*/  LDG.E R17, [R16.64] ;  /* 0x0000000410117981 */ /* 0x0002e2000c1e1900 */
[----:B------:R-:W-:-:S05]  /*2090*/  @!P1 IMAD R4, R42, 0x100, R35 ;  /* 0x000001002a049824 */ /* 0x000fca00078e0223 */
[----:B------:R-:W-:Y:S01]  /*20a0*/  SHF.L.U32 R166, R4, 0x2, RZ ;  /* 0x0000000204a67819 */ /* 0x000fe200000006ff */
[----:B------:R-:W-:Y:S01]  /*20b0*/  HFMA2.MMA R13, -RZ, RZ, 0, 0 ;  /* 0x00000000ff0d7435 */ /* 0x000fe200000001ff */
[----:B------:R-:W-:Y:S02]  /*20c0*/  @!P0 IMAD R5, R12, c[0x0][0x16c], R35 ;  /* 0x00005b000c058a24 */ /* 0x000fe400078e0223 */
[----:B------:R-:W-:Y:S02]  /*20d0*/  IMAD.MOV.U32 R12, RZ, RZ, 0x3f800000 ;  /* 0x3f800000ff0c7424 */ /* 0x000fe400078e00ff */
[----:B0-----:R-:W-:Y:S02]  /*20e0*/  FADD.FTZ R14, R105, R158 ;  /* 0x0000009e690e7221 */ /* 0x001fe40000010000 */
[----:B------:R-:W-:-:S04]  /*20f0*/  @!P0 IMAD.WIDE R4, R5, 0x8, R10 ;  /* 0x0000000805048825 */ /* 0x000fc800078e020a */
[--C-:B-1----:R-:W-:Y:S02]  /*2100*/  FADD.FTZ R16, R104, R158.reuse ;  /* 0x0000009e68107221 */ /* 0x102fe40000010000 */
[--C-:B------:R-:W-:Y:S02]  /*2110*/  FADD.FTZ R168, R102, R158.reuse ;  /* 0x0000009e66a87221 */ /* 0x100fe40000010000 */
[--C-:B------:R-:W-:Y:S02]  /*2120*/  FADD.FTZ R180, R99, R158.reuse ;  /* 0x0000009e63b47221 */ /* 0x100fe40000010000 */
[--C-:B------:R-:W-:Y:S02]  /*2130*/  FADD.FTZ R184, R98, R158.reuse ;  /* 0x0000009e62b87221 */ /* 0x100fe40000010000 */
[--C-:B------:R-:W-:Y:S02]  /*2140*/  FADD.FTZ R170, R95, R158.reuse ;  /* 0x0000009e5faa7221 */ /* 0x100fe40000010000 */
[----:B------:R-:W-:-:S02]  /*2150*/  FADD.FTZ R186, R94, R158 ;  /* 0x0000009e5eba7221 */ /* 0x000fc40000010000 */
[----:B------:R-:W-:Y:S01]  /*2160*/  FADD.FTZ R172, R91, R158 ;  /* 0x0000009e5bac7221 */ /* 0x000fe20000010000 */
[----:B------:R-:W-:Y:S01]  /*2170*/  BSSY B0, `(.L_x_2400) ;  /* 0x0000052000007945 */ /* 0x000fe20003800000 */
[----:B--2---:R-:W-:-:S04]  /*2180*/  FMUL.FTZ R165, R162, 1.4426950216293334961 ;  /* 0x3fb8aa3ba2a57820 */ /* 0x004fc80000410000 */
[----:B------:R-:W-:-:S06]  /*2190*/  FMUL.FTZ R185, R164, R165 ;  /* 0x000000a5a4b97220 */ /* 0x000fcc0000410000 */
[----:B------:R-:W0:Y:S02]  /*21a0*/  MUFU.EX2 R185, R185 ;  /* 0x000000b900b97308 */ /* 0x000e240000000800 */
[----:B0-----:R0:W-:Y:S04]  /*21b0*/  STS [R166+0x14d0], R185 ;  /* 0x0014d0b9a6007388 */ /* 0x0011e80000000800 */
[----:B------:R-:W-:Y:S01]  /*21c0*/  BAR.SYNC.DEFER_BLOCKING 0x0 ;  /* 0x0000000000007b1d */ /* 0x000fe20000010000 */
[----:B------:R-:W-:Y:S02]  /*21d0*/  FMUL.FTZ R14, R165, R14 ;  /* 0x0000000ea50e7220 */ /* 0x000fe40000410000 */
[----:B------:R-:W-:Y:S02]  /*21e0*/  FMUL.FTZ R15, R16, R165 ;  /* 0x000000a5100f7220 */ /* 0x000fe40000410000 */
[----:B------:R-:W-:-:S02]  /*21f0*/  FADD.FTZ R164, R103, R158 ;  /* 0x0000009e67a47221 */ /* 0x000fc40000010000 */
[----:B------:R-:W1:Y:S02]  /*2200*/  MUFU.EX2 R14, R14 ;  /* 0x0000000e000e7308 */ /* 0x000e640000000800 */
[----:B------:R-:W-:Y:S02]  /*2210*/  FMUL.FTZ R164, R165, R164 ;  /* 0x000000a4a5a47220 */ /* 0x000fe40000410000 */
[----:B------:R-:W-:-:S04]  /*2220*/  FMUL.FTZ R168, R168, R165 ;  /* 0x000000a5a8a87220 */ /* 0x000fc80000410000 */
[----:B------:R-:W2:Y:S01]  /*2230*/  MUFU.EX2 R15, R15 ;  /* 0x0000000f000f7308 */ /* 0x000ea20000000800 */
[----:B------:R4:W5:Y:S02]  /*2240*/  @!P0 LDG.E.64 R12, [R4.64] ;  /* 0x00000004040c8981 */ /* 0x000964000c1e1b00 */
[----:B----4-:R-:W-:-:S04]  /*2250*/  FADD.FTZ R4, R101, R158 ;  /* 0x0000009e65047221 */ /* 0x010fc80000010000 */
[----:B------:R-:W-:Y:S02]  /*2260*/  FMUL.FTZ R167, R165, R4 ;  /* 0x00000004a5a77220 */ /* 0x000fe40000410000 */
[--C-:B------:R-:W-:Y:S01]  /*2270*/  FADD.FTZ R4, R100, R158.reuse ;  /* 0x0000009e64047221 */ /* 0x100fe20000010000 */
[----:B------:R-:W4:Y:S03]  /*2280*/  MUFU.EX2 R164, R164 ;  /* 0x000000a400a47308 */ /* 0x000f260000000800 */
[----:B------:R-:W-:Y:S02]  /*2290*/  FMUL.FTZ R177, R4, R165 ;  /* 0x000000a504b17220 */ /* 0x000fe40000410000 */
[----:B------:R-:W-:-:S03]  /*22a0*/  FADD.FTZ R4, R97, R158 ;  /* 0x0000009e61047221 */ /* 0x000fc60000010000 */
[----:B------:R-:W0:Y:S01]  /*22b0*/  MUFU.EX2 R168, R168 ;  /* 0x000000a800a87308 */ /* 0x000e220000000800 */
[----:B------:R-:W-:Y:S02]  /*22c0*/  FMUL.FTZ R179, R165, R4 ;  /* 0x00000004a5b37220 */ /* 0x000fe40000410000 */
[----:B------:R-:W-:Y:S02]  /*22d0*/  FADD.FTZ R4, R96, R158 ;  /* 0x0000009e60047221 */ /* 0x000fe40000010000 */
[-C--:B-1----:R-:W-:Y:S02]  /*22e0*/  FMUL.FTZ R16, R185, R14.reuse ;  /* 0x0000000eb9107220 */ /* 0x082fe40000410000 */
[----:B------:R-:W-:Y:S01]  /*22f0*/  FMUL.FTZ R187, R4, R165 ;  /* 0x000000a504bb7220 */ /* 0x000fe20000410000 */
[----:B------:R-:W1:Y:S01]  /*2300*/  MUFU.EX2 R167, R167 ;  /* 0x000000a700a77308 */ /* 0x000e620000000800 */
[----:B------:R-:W-:Y:S02]  /*2310*/  FFMA.FTZ R4, R33, R14, R24 ;  /* 0x0000000e21047223 */ /* 0x000fe40000010018 */
[----:B------:R-:W-:-:S02]  /*2320*/  FMUL.FTZ R180, R165, R180 ;  /* 0x000000b4a5b47220 */ /* 0x000fc40000410000 */
[C---:B--2---:R-:W-:Y:S02]  /*2330*/  FMUL.FTZ R5, R15.reuse, R16 ;  /* 0x000000100f057220 */ /* 0x044fe40000410000 */
[----:B------:R-:W-:Y:S01]  /*2340*/  FFMA.FTZ R4, R15, R4, R32 ;  /* 0x000000040f047223 */ /* 0x000fe20000010020 */
[----:B------:R-:W2:Y:S01]  /*2350*/  MUFU.EX2 R177, R177 ;  /* 0x000000b100b17308 */ /* 0x000ea20000000800 */
[----:B------:R-:W-:Y:S01]  /*2360*/  FMUL.FTZ R184, R184, R165 ;  /* 0x000000a5b8b87220 */ /* 0x000fe20000410000 */
[----:B------:R-:W-:Y:S01]  /*2370*/  ISETP.NE.AND P0, PT, R152, 0x3f, PT ;  /* 0x0000003f9800780c */ /* 0x000fe20003f05270 */
[C---:B----4-:R-:W-:Y:S02]  /*2380*/  FMUL.FTZ R5, R164.reuse, R5 ;  /* 0x00000005a4057220 */ /* 0x050fe40000410000 */
[----:B------:R-:W-:-:S03]  /*2390*/  FFMA.FTZ R4, R164, R4, R23 ;  /* 0x00000004a4047223 */ /* 0x000fc60000010017 */
[----:B------:R-:W4:Y:S01]  /*23a0*/  MUFU.EX2 R180, R180 ;  /* 0x000000b400b47308 */ /* 0x000f220000000800 */
[C---:B0-----:R-:W-:Y:S02]  /*23b0*/  FMUL.FTZ R16, R168.reuse, R5 ;  /* 0x00000005a8107220 */ /* 0x041fe40000410000 */
[----:B------:R-:W-:-:S05]  /*23c0*/  FFMA.FTZ R4, R168, R4, R31 ;  /* 0x00000004a8047223 */ /* 0x000fca000001001f */
[----:B------:R-:W0:Y:S01]  /*23d0*/  MUFU.EX2 R184, R184 ;  /* 0x000000b800b87308 */ /* 0x000e220000000800 */
[C---:B-1----:R-:W-:Y:S01]  /*23e0*/  FMUL.FTZ R16, R167.reuse, R16 ;  /* 0x00000010a7107220 */ /* 0x042fe20000410000 */
[----:B------:R1:W1:Y:S01]  /*23f0*/  @P0 LDS R197, [R152.X4+0x1cd4] ;  /* 0x001cd40098c50984 */ /* 0x0002620000004800 */
[----:B------:R-:W-:Y:S02]  /*2400*/  FFMA.FTZ R4, R167, R4, R22 ;  /* 0x00000004a7047223 */ /* 0x000fe40000010016 */
[----:B------:R-:W-:-:S03]  /*2410*/  FMUL.FTZ R170, R165, R170 ;  /* 0x000000aaa5aa7220 */ /* 0x000fc60000410000 */
[----:B------:R-:W0:Y:S01]  /*2420*/  MUFU.EX2 R179, R179 ;  /* 0x000000b300b37308 */ /* 0x000e220000000800 */
[C---:B--2---:R-:W-:Y:S02]  /*2430*/  FMUL.FTZ R5, R177.reuse, R16 ;  /* 0x00000010b1057220 */ /* 0x044fe40000410000 */
[----:B------:R-:W-:Y:S02]  /*2440*/  FFMA.FTZ R4, R177, R4, R30 ;  /* 0x00000004b1047223 */ /* 0x000fe4000001001e */
[----:B------:R-:W-:-:S03]  /*2450*/  FMUL.FTZ R186, R186, R165 ;  /* 0x000000a5baba7220 */ /* 0x000fc60000410000 */
[----:B------:R-:W2:Y:S01]  /*2460*/  MUFU.EX2 R187, R187 ;  /* 0x000000bb00bb7308 */ /* 0x000ea20000000800 */
[--C-:B------:R-:W-:Y:S02]  /*2470*/  FADD.FTZ R166, R93, R158.reuse ;  /* 0x0000009e5da67221 */ /* 0x100fe40000010000 */
[----:B------:R-:W-:Y:S02]  /*2480*/  FADD.FTZ R16, R92, R158 ;  /* 0x0000009e5c107221 */ /* 0x000fe40000010000 */
[C---:B----4-:R-:W-:Y:S02]  /*2490*/  FMUL.FTZ R5, R180.reuse, R5 ;  /* 0x00000005b4057220 */ /* 0x050fe40000410000 */
[----:B------:R-:W-:Y:S01]  /*24a0*/  FFMA.FTZ R4, R180, R4, R21 ;  /* 0x00000004b4047223 */ /* 0x000fe20000010015 */
[----:B------:R-:W4:Y:S01]  /*24b0*/  MUFU.EX2 R170, R170 ;  /* 0x000000aa00aa7308 */ /* 0x000f220000000800 */
[----:B------:R-:W-:Y:S02]  /*24c0*/  FMUL.FTZ R163, R165, R166 ;  /* 0x000000a6a5a37220 */ /* 0x000fe40000410000 */
[----:B------:R-:W-:-:S02]  /*24d0*/  FMUL.FTZ R191, R16, R165 ;  /* 0x000000a510bf7220 */ /* 0x000fc40000410000 */
[C---:B0-----:R-:W-:Y:S02]  /*24e0*/  FMUL.FTZ R16, R184.reuse, R5 ;  /* 0x00000005b8107220 */ /* 0x041fe40000410000 */
[----:B------:R-:W-:Y:S01]  /*24f0*/  FFMA.FTZ R4, R184, R4, R29 ;  /* 0x00000004b8047223 */ /* 0x000fe2000001001d */
[----:B------:R-:W0:Y:S01]  /*2500*/  MUFU.EX2 R186, R186 ;  /* 0x000000ba00ba7308 */ /* 0x000e220000000800 */
[C---:B------:R-:W-:Y:S02]  /*2510*/  FMUL.FTZ R166, R179.reuse, R16 ;  /* 0x00000010b3a67220 */ /* 0x040fe40000410000 */
[----:B------:R-:W-:Y:S02]  /*2520*/  FFMA.FTZ R4, R179, R4, R20 ;  /* 0x00000004b3047223 */ /* 0x000fe40000010014 */
[----:B------:R-:W-:-:S03]  /*2530*/  FMUL.FTZ R16, R172, R165 ;  /* 0x000000a5ac107220 */ /* 0x000fc60000410000 */
[----:B------:R-:W0:Y:S01]  /*2540*/  MUFU.EX2 R163, R163 ;  /* 0x000000a300a37308 */ /* 0x000e220000000800 */
[C---:B--2---:R-:W-:Y:S02]  /*2550*/  FMUL.FTZ R5, R187.reuse, R166 ;  /* 0x000000a6bb057220 */ /* 0x044fe40000410000 */
[----:B------:R-:W-:-:S05]  /*2560*/  FFMA.FTZ R4, R187, R4, R28 ;  /* 0x00000004bb047223 */ /* 0x000fca000001001c */
[----:B------:R-:W2:Y:S01]  /*2570*/  MUFU.EX2 R191, R191 ;  /* 0x000000bf00bf7308 */ /* 0x000ea20000000800 */
[C---:B----4-:R-:W-:Y:S02]  /*2580*/  FMUL.FTZ R5, R170.reuse, R5 ;  /* 0x00000005aa057220 */ /* 0x050fe40000410000 */
[----:B------:R-:W-:-:S05]  /*2590*/  FFMA.FTZ R4, R170, R4, R19 ;  /* 0x00000004aa047223 */ /* 0x000fca0000010013 */
[----:B------:R-:W4:Y:S01]  /*25a0*/  MUFU.EX2 R16, R16 ;  /* 0x0000001000107308 */ /* 0x000f220000000800 */
[C---:B0-----:R-:W-:Y:S02]  /*25b0*/  FMUL.FTZ R166, R186.reuse, R5 ;  /* 0x00000005baa67220 */ /* 0x041fe40000410000 */
[----:B------:R-:W-:Y:S02]  /*25c0*/  FFMA.FTZ R4, R186, R4, R27 ;  /* 0x00000004ba047223 */ /* 0x000fe4000001001b */
[C---:B------:R-:W-:Y:S02]  /*25d0*/  FMUL.FTZ R166, R163.reuse, R166 ;  /* 0x000000a6a3a67220 */ /* 0x040fe40000410000 */
[----:B------:R-:W-:Y:S02]  /*25e0*/  FFMA.FTZ R4, R163, R4, R18 ;  /* 0x00000004a3047223 */ /* 0x000fe40000010012 */
[C---:B--2---:R-:W-:Y:S02]  /*25f0*/  FMUL.FTZ R5, R191.reuse, R166 ;  /* 0x000000a6bf057220 */ /* 0x044fe40000410000 */
[----:B------:R-:W-:-:S02]  /*2600*/  FFMA.FTZ R7, R191, R4, R26 ;  /* 0x00000004bf077223 */ /* 0x000fc4000001001a */
[----:B---3--:R-:W-:Y:S02]  /*2610*/  FMUL.FTZ R6, R6, R17 ;  /* 0x0000001106067220 */ /* 0x008fe40000410000 */
[C---:B----4-:R-:W-:Y:S02]  /*2620*/  FMUL.FTZ R4, R16.reuse, R5 ;  /* 0x0000000510047220 */ /* 0x050fe40000410000 */
[----:B------:R-:W-:Y:S01]  /*2630*/  FFMA.FTZ R5, R16, R7, R25 ;  /* 0x0000000710057223 */ /* 0x000fe20000010019 */
[----:B------:R-:W-:Y:S05]  /*2640*/  @P0 BRA `(.L_x_2401) ;  /* 0x0000004000000947 */ /* 0x000fea0003800000 */
[----:B-1----:R-:W-:Y:S02]  /*2650*/  ISETP.NE.AND P0, PT, R142, c[0x0][0x174], PT ;  /* 0x00005d008e007a0c */ /* 0x002fe40003f05270 */
[----:B------:R-:W-:-:S11]  /*2660*/  MOV R197, 0x3f800000 ;  /* 0x3f80000000c57802 */ /* 0x000fd60000000f00 */
[----:B------:R-:W-:-:S05]  /*2670*/  @P0 LEA R7, R0, R35, 0x8 ;  /* 0x0000002300070211 */ /* 0x000fca00078e40ff */
[----:B------:R0:W1:Y:S02]  /*2680*/  @P0 LDS R197, [R7.X4+0x14d0] ;  /* 0x0014d00007c50984 */ /* 0x0000640000004800 */
.L_x_2401:
[----:B-1----:R-:W-:Y:S05]  /*2690*/  BSYNC B0 ;  /* 0x0000000000007941 */ /* 0x002fea0003800000 */
.L_x_2400:
        /* <DEDUP_REMOVED lines=21> */
[----:B01----:R-:W0:Y:S02]  /*27f0*/  LDS.128 R4, [R152.X16+0x10c0] ;  /* 0x0010c00098047984 */ /* 0x003e24000000cc00 */
[----:B0-----:R-:W-:-:S02]  /*2800*/  FFMA.FTZ R7, R5, R6, R7 ;  /* 0x0000000605077223 */ /* 0x001fc40000010007 */
[----:B------:R-:W-:Y:S01]  /*2810*/  FMUL.FTZ R6, R4, R6 ;  /* 0x0000000604067220 */ /* 0x000fe20000410000 */
[----:B------:R-:W-:Y:S05]  /*2820*/  BRA.DIV ~URZ, `(.L_x_2404) ;  /* 0x000033827f007947 */ /* 0x000fea000b800000 */
[----:B------:R0:W1:Y:S02]  /*2830*/  SHFL.UP PT, R171, R6, 0x1, RZ ;  /* 0x0420000006ab7989 */ /* 0x00006400000e00ff */
.L_x_2427:
        /* <DEDUP_REMOVED lines=24> */
.L_x_2428:
[----:B------:R-:W-:Y:S02]  /*29c0*/  ISETP.GE.AND P0, PT, R151, 0x10, PT ;  /* 0x000000109700780c */ /* 0x000fe40003f06270 */
[----:B0-----:R-:W-:Y:S02]  /*29d0*/  MOV R7, R171 ;  /* 0x000000ab00077202 */ /* 0x001fe40000000f00 */
[----:B------:R-:W-:-:S09]  /*29e0*/  MOV R171, R172 ;  /* 0x000000ac00ab7202 */ /* 0x000fd20000000f00 */
[-C--:B-1----:R-:W-:Y:S02]  /*29f0*/  @P0 FFMA.FTZ R7, R4, R171.reuse, R7 ;  /* 0x000000ab04070223 */ /* 0x082fe40000010007 */
[----:B--2---:R-:W-:Y:S01]  /*2a00*/  @P0 FMUL.FTZ R171, R173, R171 ;  /* 0x000000abadab0220 */ /* 0x004fe20000410000 */
[----:B------:R-:W-:Y:S05]  /*2a10*/  BRA.CONV ~URZ, `(.L_x_2406) ;  /* 0x000000637f007947 */ /* 0x000fea000b800000 */
[----:B------:R-:W-:Y:S01]  /*2a20*/  HFMA2.MMA R206, -RZ, RZ, 0, 1.847743988037109375e-06 ;  /* 0x0000001fffce7435 */ /* 0x000fe200000001ff */
[----:B------:R-:W-:Y:S01]  /*2a30*/  MOV R205, R171 ;  /* 0x000000ab00cd7202 */ /* 0x000fe20000000f00 */
[----:B------:R-:W-:Y:S01]  /*2a40*/  IMAD.MOV.U32 R207, RZ, RZ, -0x1 ;  /* 0xffffffffffcf7424 */ /* 0x000fe200078e00ff */
[----:B------:R-:W-:Y:S02]  /*2a50*/  MOV R204, 0x1f ;  /* 0x0000001f00cc7802 */ /* 0x000fe40000000f00 */
[----:B------:R-:W-:Y:S02]  /*2a60*/  MOV R4, 0x2a80 ;  /* 0x00002a8000047802 */ /* 0x000fe40000000f00 */
[----:B-----5:R-:W-:Y:S05]  /*2a70*/  CALL.REL.NOINC `($__internal_97_$__cuda_sm70_shflsync_idx_p) ;  /* 0x0000402000007944 */ /* 0x020fea0003c00000 */
.L_x_2406:
[----:B------:R-:W-:Y:S05]  /*2a80*/  BRA.CONV ~URZ, `(.L_x_2407) ;  /* 0x000000637f007947 */ /* 0x000fea000b800000 */
[----:B0-----:R-:W-:Y:S01]  /*2a90*/  HFMA2.MMA R206, -RZ, RZ, 0, 1.847743988037109375e-06 ;  /* 0x0000001fffce7435 */ /* 0x001fe200000001ff */
[----:B------:R-:W-:Y:S02]  /*2aa0*/  MOV R205, R7 ;  /* 0x0000000700cd7202 */ /* 0x000fe40000000f00 */
[----:B-1----:R-:W-:-:S02]  /*2ab0*/  MOV R204, 0x1f ;  /* 0x0000001f00cc7802 */ /* 0x002fc40000000f00 */
[----:B------:R-:W-:Y:S02]  /*2ac0*/  MOV R207, 0xffffffff ;  /* 0xffffffff00cf7802 */ /* 0x000fe40000000f00 */
[----:B------:R-:W-:Y:S02]  /*2ad0*/  MOV R4, 0x2af0 ;  /* 0x00002af000047802 */ /* 0x000fe40000000f00 */
[----:B-----5:R-:W-:Y:S05]  /*2ae0*/  CALL.REL.NOINC `($__internal_97_$__cuda_sm70_shflsync_idx_p) ;  /* 0x00003fb000007944 */ /* 0x020fea0003c00000 */
.L_x_2407:
[----:B------:R-:W-:Y:S05]  /*2af0*/  BRA.DIV ~URZ, `(.L_x_2408) ;  /* 0x000035f27f007947 */ /* 0x000fea000b800000 */
[----:B-----5:R-:W2:Y:S04]  /*2b00*/  SHFL.IDX PT, R12, R12, RZ, 0x1f ;  /* 0x00001fff0c0c7589 */ /* 0x020ea800000e0000 */
[----:B------:R3:W4:Y:S04]  /*2b10*/  SHFL.IDX PT, R5, R13, RZ, 0x1f ;  /* 0x00001fff0d057589 */ /* 0x00072800000e0000 */
[----:B------:R-:W0:Y:S04]  /*2b20*/  SHFL.UP PT, R171, R171, 0x1, RZ ;  /* 0x04200000abab7989 */ /* 0x000e2800000e00ff */
[----:B------:R3:W1:Y:S02]  /*2b30*/  SHFL.UP PT, R172, R7, 0x1, RZ ;  /* 0x0420000007ac7989 */ /* 0x00066400000e00ff */
.L_x_2429:
[----:B---3--:R-:W3:Y:S01]  /*2b40*/  LDS.64 R6, [R152.X16+0x10c0] ;  /* 0x0010c00098067984 */ /* 0x008ee2000000ca00 */
[----:B--2---:R-:W-:Y:S01]  /*2b50*/  MOV R4, R12 ;  /* 0x0000000c00047202 */ /* 0x004fe20000000f00 */
[----:B01--4-:R-:W-:-:S04]  /*2b60*/  @P1 FFMA.FTZ R5, R5, R171, R172 ;  /* 0x000000ab05051223 */ /* 0x013fc800000100ac */
[----:B------:R-:W-:Y:S02]  /*2b70*/  @P1 FMUL.FTZ R4, R4, R171 ;  /* 0x000000ab04041220 */ /* 0x000fe40000410000 */
[C---:B---3--:R-:W-:Y:S02]  /*2b80*/  FFMA.FTZ R7, R6.reuse, R5, R7 ;  /* 0x0000000506077223 */ /* 0x048fe40000010007 */
[----:B------:R-:W-:-:S05]  /*2b90*/  FMUL.FTZ R6, R6, R4 ;  /* 0x0000000406067220 */ /* 0x000fca0000410000 */
[----:B------:R0:W-:Y:S02]  /*2ba0*/  STS.128 [R152.X16+0x10c0], R4 ;  /* 0x0010c00498007388 */ /* 0x0001e4000000cc00 */
.L_x_2403:
[----:B-1----:R-:W-:Y:S05]  /*2bb0*/  BSYNC B0 ;  /* 0x0000000000007941 */ /* 0x002fea0003800000 */
.L_x_2402:
[----:B------:R-:W-:Y:S01]  /*2bc0*/  WARPSYNC 0xffffffff ;  /* 0xffffffff00007948 */ /* 0x000fe20003800000 */
[----:B------:R-:W-:Y:S01]  /*2bd0*/  BAR.SYNC.DEFER_BLOCKING 0x0 ;  /* 0x0000000000007b1d */ /* 0x000fe20000010000 */
[----:B0-----:R-:W-:Y:S01]  /*2be0*/  FMUL.FTZ R6, R16, R197 ;  /* 0x000000c510067220 */ /* 0x001fe20000410000 */
[----:B------:R-:W-:Y:S01]  /*2bf0*/  LOP3.LUT P0, RZ, R152, 0x1f, RZ, 0xc0, !PT ;  /* 0x0000001f98ff7812 */ /* 0x000fe2000780c0ff */
[----:B------:R-:W-:Y:S01]  /*2c00*/  FFMA.FTZ R5, R16, R196, R199 ;  /* 0x000000c410057223 */ /* 0x000fe200000100c7 */
[----:B-----5:R-:W-:Y:S01]  /*2c10*/  HFMA2.MMA R13, -RZ, RZ, 0, 0 ;  /* 0x00000000ff0d7435 */ /* 0x020fe200000001ff */
[C---:B------:R-:W-:Y:S01]  /*2c20*/  FMUL.FTZ R6, R191.reuse, R6 ;  /* 0x00000006bf067220 */ /* 0x040fe20000410000 */
[----:B------:R-:W-:Y:S01]  /*2c30*/  ISETP.GE.OR P0, PT, R142, c[0x0][0x174], P0 ;  /* 0x00005d008e007a0c */ /* 0x000fe20000706670 */
[----:B------:R-:W-:Y:S01]  /*2c40*/  FFMA.FTZ R5, R191, R5, R194 ;  /* 0x00000005bf057223 */ /* 0x000fe200000100c2 */
[----:B------:R-:W-:Y:S01]  /*2c50*/  MOV R12, 0x3f800000 ;  /* 0x3f800000000c7802 */ /* 0x000fe20000000f00 */
        /* <DEDUP_REMOVED lines=11> */
[----:B------:R-:W-:Y:S01]  /*2d10*/  FFMA.FTZ R5, R187, R5, R190 ;  /* 0x00000005bb057223 */ /* 0x000fe200000100be */
[----:B------:R1:W2:Y:S01]  /*2d20*/  @!P0 LDS.64 R12, [R35.X8+0x1dd0] ;  /* 0x001dd000230c8984 */ /* 0x0002a20000008a00 */
[C---:B------:R-:W-:Y:S01]  /*2d30*/  FMUL.FTZ R7, R179.reuse, R6 ;  /* 0x00000006b3077220 */ /* 0x040fe20000410000 */
[----:B------:R-:W-:Y:S01]  /*2d40*/  ISETP.GT.U32.AND P0, PT, R152, 0x1f, PT ;  /* 0x0000001f9800780c */ /* 0x000fe20003f04070 */
[----:B------:R-:W-:Y:S02]  /*2d50*/  FFMA.FTZ R5, R179, R5, R188 ;  /* 0x00000005b3057223 */ /* 0x000fe400000100bc */
[----:B------:R-:W-:Y:S02]  /*2d60*/  FMUL.FTZ R171, R114, R37 ;  /* 0x0000002572ab7220 */ /* 0x000fe40000410000 */
[C---:B------:R-:W-:Y:S02]  /*2d70*/  FMUL.FTZ R7, R184.reuse, R7 ;  /* 0x00000007b8077220 */ /* 0x040fe40000410000 */
        /* <DEDUP_REMOVED lines=8> */
[----:B------:R-:W-:-:S04]  /*2e00*/  FFMA.FTZ R5, R168, R5, R169 ;  /* 0x00000005a8057223 */ /* 0x000fc800000100a9 */
[----:B------:R-:W-:-:S04]  /*2e10*/  FFMA.FTZ R5, R164, R5, R165 ;  /* 0x00000005a4057223 */ /* 0x000fc800000100a5 */
[----:B------:R-:W-:Y:S02]  /*2e20*/  FFMA.FTZ R5, R15, R5, R166 ;  /* 0x000000050f057223 */ /* 0x000fe400000100a6 */
[----:B0-----:R-:W-:Y:S02]  /*2e30*/  FFMA.FTZ R185, R185, R4, R33 ;  /* 0x00000004b9b97223 */ /* 0x001fe40000010021 */
[----:B------:R-:W-:Y:S02]  /*2e40*/  FMUL.FTZ R4, R180, R7 ;  /* 0x00000007b4047220 */ /* 0x000fe40000410000 */
[----:B------:R-:W-:Y:S02]  /*2e50*/  FFMA.FTZ R181, R14, R185, R181 ;  /* 0x000000b90eb57223 */ /* 0x000fe400000100b5 */
[----:B------:R-:W-:Y:S02]  /*2e60*/  FMUL.FTZ R4, R177, R4 ;  /* 0x00000004b1047220 */ /* 0x000fe40000410000 */
[----:B------:R-:W-:-:S02]  /*2e70*/  FFMA.FTZ R181, R15, R181, R32 ;  /* 0x000000b50fb57223 */ /* 0x000fc40000010020 */
[C---:B------:R-:W-:Y:S02]  /*2e80*/  FMUL.FTZ R7, R167.reuse, R4 ;  /* 0x00000004a7077220 */ /* 0x040fe40000410000 */
[----:B------:R-:W-:Y:S02]  /*2e90*/  FFMA.FTZ R178, R164, R181, R178 ;  /* 0x000000b5a4b27223 */ /* 0x000fe400000100b2 */
[C---:B------:R-:W-:Y:S02]  /*2ea0*/  FMUL.FTZ R7, R168.reuse, R7 ;  /* 0x00000007a8077220 */ /* 0x040fe40000410000 */
[----:B------:R-:W-:Y:S02]  /*2eb0*/  FFMA.FTZ R178, R168, R178, R31 ;  /* 0x000000b2a8b27223 */ /* 0x000fe4000001001f */
[----:B------:R-:W-:Y:S02]  /*2ec0*/  FMUL.FTZ R4, R164, R7 ;  /* 0x00000007a4047220 */ /* 0x000fe40000410000 */
[----:B------:R-:W-:-:S02]  /*2ed0*/  FFMA.FTZ R171, R167, R178, R171 ;  /* 0x000000b2a7ab7223 */ /* 0x000fc400000100ab */
[----:B------:R-:W-:Y:S02]  /*2ee0*/  FMUL.FTZ R7, R15, R4 ;  /* 0x000000040f077220 */ /* 0x000fe40000410000 */
[----:B------:R-:W-:Y:S02]  /*2ef0*/  FFMA.FTZ R171, R177, R171, R30 ;  /* 0x000000abb1ab7223 */ /* 0x000fe4000001001e */
[----:B------:R-:W-:Y:S02]  /*2f00*/  FMUL.FTZ R4, R14, R7 ;  /* 0x000000070e047220 */ /* 0x000fe40000410000 */
        /* <DEDUP_REMOVED lines=12> */
[----:B-12---:R-:W0:Y:S01]  /*2fd0*/  LDS.128 R4, [R152.X16+0x12d0] ;  /* 0x0012d00098047984 */ /* 0x006e22000000cc00 */
[----:B------:R-:W-:-:S04]  /*2fe0*/  LOP3.LUT R198, R152, 0x1f, RZ, 0xc0, !PT ;  /* 0x0000001f98c67812 */ /* 0x000fc800078ec0ff */
[C---:B------:R-:W-:Y:S02]  /*2ff0*/  ISETP.GE.U32.AND P0, PT, R198.reuse, 0x10, PT ;  /* 0x00000010c600780c */ /* 0x040fe40003f06070 */
[C---:B------:R-:W-:Y:S02]  /*3000*/  ISETP.GE.U32.AND P1, PT, R198.reuse, 0x18, PT ;  /* 0x00000018c600780c */ /* 0x040fe40003f26070 */
[C---:B------:R-:W-:Y:S02]  /*3010*/  ISETP.GE.U32.AND P2, PT, R198.reuse, 0x1c, PT ;  /* 0x0000001cc600780c */ /* 0x040fe40003f46070 */
[C---:B------:R-:W-:Y:S02]  /*3020*/  ISETP.GE.U32.AND P3, PT, R198.reuse, 0x1e, PT ;  /* 0x0000001ec600780c */ /* 0x040fe40003f66070 */
[----:B------:R-:W-:Y:S01]  /*3030*/  ISETP.NE.AND P4, PT, R198, 0x1f, PT ;  /* 0x0000001fc600780c */ /* 0x000fe20003f85270 */
[C---:B0-----:R-:W-:Y:S02]  /*3040*/  FFMA.FTZ R7, R4.reuse, R7, R5 ;  /* 0x0000000704077223 */ /* 0x041fe40000010005 */
[----:B------:R-:W-:Y:S01]  /*3050*/  FMUL.FTZ R6, R4, R6 ;  /* 0x0000000604067220 */ /* 0x000fe20000410000 */
[----:B------:R-:W-:Y:S07]  /*3060*/  BRA.DIV ~URZ, `(.L_x_2411) ;  /* 0x000032627f007947 */ /* 0x000fee000b800000 */
[----:B------:R0:W1:Y:S02]  /*3070*/  SHFL.DOWN PT, R201, R6, 0x1, 0x1f ;  /* 0x08201f0006c97f89 */ /* 0x00006400000e0000 */
.L_x_2430:
        /* <DEDUP_REMOVED lines=26> */
.L_x_2431:
[----:B------:R-:W5:Y:S01]  /*3220*/  LDS.64 R4, [R152.X16+0x12d8] ;  /* 0x0012d80098047984 */ /* 0x000f62000000ca00 */
[----:B------:R-:W-:Y:S01]  /*3230*/  ISETP.NE.AND P0, PT, R152, 0x1f, PT ;  /* 0x0000001f9800780c */ /* 0x000fe20003f05270 */
[----:B-1-3--:R-:W-:Y:S01]  /*3240*/  FFMA.FTZ R13, R13, R198, R200 ;  /* 0x000000c60d0d7223 */ /* 0x00afe200000100c8 */
[----:B0-----:R-:W-:Y:S01]  /*3250*/  MOV R7, R204 ;  /* 0x000000cc00077202 */ /* 0x001fe20000000f00 */
[----:B------:R-:W-:Y:S01]  /*3260*/  FMUL.FTZ R12, R12, R198 ;  /* 0x000000c60c0c7220 */ /* 0x000fe20000410000 */
[----:B------:R-:W-:-:S09]  /*3270*/  MOV R6, R203 ;  /* 0x000000cb00067202 */ /* 0x000fd20000000f00 */
[-C--:B--2-4-:R-:W-:Y:S02]  /*3280*/  @P0 FFMA.FTZ R7, R7, R201.reuse, R202 ;  /* 0x000000c907070223 */ /* 0x094fe400000100ca */
[----:B------:R-:W-:Y:S02]  /*3290*/  @P0 FMUL.FTZ R6, R6, R201 ;  /* 0x000000c906060220 */ /* 0x000fe40000410000 */
[C---:B-----5:R-:W-:Y:S02]  /*32a0*/  FFMA.FTZ R5, R4.reuse, R7, R5 ;  /* 0x0000000704057223 */ /* 0x060fe40000010005 */
[----:B------:R-:W-:-:S05]  /*32b0*/  FMUL.FTZ R4, R4, R6 ;  /* 0x0000000604047220 */ /* 0x000fca0000410000 */
[----:B------:R0:W-:Y:S02]  /*32c0*/  STS.128 [R152.X16+0x12d0], R4 ;  /* 0x0012d00498007388 */ /* 0x0001e4000000cc00 */
.L_x_2410:
[----:B-12---:R-:W-:Y:S05]  /*32d0*/  BSYNC B0 ;  /* 0x0000000000007941 */ /* 0x006fea0003800000 */
.L_x_2409:
[----:B------:R-:W-:Y:S01]  /*32e0*/  WARPSYNC 0xffffffff ;  /* 0xffffffff00007948 */ /* 0x000fe20003800000 */
[----:B------:R-:W-:Y:S01]  /*32f0*/  BAR.SYNC.DEFER_BLOCKING 0x0 ;  /* 0x0000000000007b1d */ /* 0x000fe20000010000 */
[----:B------:R-:W-:Y:S01]  /*3300*/  FADD.FTZ R202, R105, R158 ;  /* 0x0000009e69ca7221 */ /* 0x000fe20000010000 */
[C---:B------:R-:W-:Y:S02]  /*3310*/  ISETP.GT.AND P0, PT, R151.reuse, 0x1e, PT ;  /* 0x0000001e9700780c */ /* 0x040fe40003f04270 */
[----:B------:R-:W-:Y:S01]  /*3320*/  ISETP.GT.AND P1, PT, R151, 0x1d, PT ;  /* 0x0000001d9700780c */ /* 0x000fe20003f24270 */
[----:B------:R-:W-:Y:S01]  /*3330*/  FMUL.FTZ R201, R127, R202 ;  /* 0x000000ca7fc97220 */ /* 0x000fe20000410000 */
[----:B------:R-:W-:Y:S01]  /*3340*/  ISETP.GT.AND P2, PT, R151, 0x1b, PT ;  /* 0x0000001b9700780c */ /* 0x000fe20003f44270 */
[----:B------:R-:W-:Y:S01]  /*3350*/  BSSY B0, `(.L_x_2413) ;  /* 0x00000e9000007945 */ /* 0x000fe20003800000 */
[----:B------:R-:W-:Y:S01]  /*3360*/  ISETP.NE.AND P3, PT, R152, RZ, PT ;  /* 0x000000ff9800720c */ /* 0x000fe20003f65270 */
[----:B------:R-:W-:Y:S01]  /*3370*/  FFMA.FTZ R212, R14, R185, R201 ;  /* 0x000000b90ed47223 */ /* 0x000fe200000100c9 */
[----:B0-----:R-:W0:Y:S11]  /*3380*/  LDS R4, [R152.X8+0x12d4] ;  /* 0x0012d40098047984 */ /* 0x001e360000008800 */
[----:B------:R-:W-:Y:S01]  /*3390*/  @!P3 STS.64 [R35.X8+0x1dd0], R12 ;  /* 0x001dd00c2300b388 */ /* 0x000fe20000008a00 */
[----:B0-----:R-:W-:-:S02]  /*33a0*/  FFMA.FTZ R196, R4, R197, R196 ;  /* 0x000000c504c47223 */ /* 0x001fc400000100c4 */
[----:B------:R-:W-:Y:S02]  /*33b0*/  FFMA.FTZ R4, R90, R185, RZ ;  /* 0x000000b95a047223 */ /* 0x000fe400000100ff */
[----:B------:R-:W-:Y:S02]  /*33c0*/  FFMA.FTZ R199, R16, R196, R199 ;  /* 0x000000c410c77223 */ /* 0x000fe400000100c7 */
[----:B------:R-:W-:Y:S02]  /*33d0*/  FADD.FTZ R197, R103, R158 ;  /* 0x0000009e67c57221 */ /* 0x000fe40000010000 */
[----:B------:R-:W-:Y:S02]  /*33e0*/  FFMA.FTZ R191, R191, R199, R194 ;  /* 0x000000c7bfbf7223 */ /* 0x000fe400000100c2 */
[----:B------:R-:W-:Y:S02]  /*33f0*/  FMUL.FTZ R200, R123, R197 ;  /* 0x000000c57bc87220 */ /* 0x000fe40000410000 */
[----:B------:R-:W-:-:S02]  /*3400*/  FFMA.FTZ R4, R89, R212, R4 ;  /* 0x000000d459047223 */ /* 0x000fc40000010004 */
[----:B------:R-:W-:Y:S02]  /*3410*/  FFMA.FTZ R192, R163, R191, R192 ;  /* 0x000000bfa3c07223 */ /* 0x000fe400000100c0 */
[----:B------:R-:W-:Y:S02]  /*3420*/  FADD.FTZ R194, R101, R158 ;  /* 0x0000009e65c27221 */ /* 0x000fe40000010000 */
[-C--:B------:R-:W-:Y:S02]  /*3430*/  FFMA.FTZ R205, R164, R181.reuse, R200 ;  /* 0x000000b5a4cd7223 */ /* 0x080fe400000100c8 */
[----:B------:R-:W-:Y:S02]  /*3440*/  FFMA.FTZ R4, R88, R181, R4 ;  /* 0x000000b558047223 */ /* 0x000fe40000010004 */
[----:B------:R-:W-:Y:S02]  /*3450*/  FFMA.FTZ R186, R186, R192, R195 ;  /* 0x000000c0baba7223 */ /* 0x000fe400000100c3 */
[----:B------:R-:W-:-:S02]  /*3460*/  FMUL.FTZ R198, R114, R194 ;  /* 0x000000c272c67220 */ /* 0x000fc40000410000 */
[----:B------:R-:W-:Y:S02]  /*3470*/  FFMA.FTZ R5, R87, R205, R4 ;  /* 0x000000cd57057223 */ /* 0x000fe40000010004 */
[----:B------:R-:W-:Y:S02]  /*3480*/  FFMA.FTZ R193, R170, R186, R193 ;  /* 0x000000baaac17223 */ /* 0x000fe400000100c1 */
[----:B------:R-:W-:Y:S02]  /*3490*/  FADD.FTZ R4, R99, R158 ;  /* 0x0000009e63047221 */ /* 0x000fe40000010000 */
[-C--:B------:R-:W-:Y:S02]  /*34a0*/  FFMA.FTZ R204, R167, R178.reuse, R198 ;  /* 0x000000b2a7cc7223 */ /* 0x080fe400000100c6 */
[----:B------:R-:W-:Y:S02]  /*34b0*/  FFMA.FTZ R5, R86, R178, R5 ;  /* 0x000000b256057223 */ /* 0x000fe40000010005 */
[----:B------:R-:W-:-:S02]  /*34c0*/  FFMA.FTZ R187, R187, R193, R190 ;  /* 0x000000c1bbbb7223 */ /* 0x000fc400000100be */
[----:B------:R-:W-:Y:S02]  /*34d0*/  FMUL.FTZ R195, R117, R4 ;  /* 0x0000000475c37220 */ /* 0x000fe40000410000 */
[----:B------:R-:W-:Y:S02]  /*34e0*/  FFMA.FTZ R6, R85, R204, R5 ;  /* 0x000000cc55067223 */ /* 0x000fe40000010005 */
[----:B------:R-:W-:Y:S02]  /*34f0*/  FFMA.FTZ R188, R179, R187, R188 ;  /* 0x000000bbb3bc7223 */ /* 0x000fe400000100bc */
[----:B------:R-:W-:Y:S02]  /*3500*/  FADD.FTZ R5, R97, R158 ;  /* 0x0000009e61057221 */ /* 0x000fe40000010000 */
[-C--:B------:R-:W-:Y:S02]  /*3510*/  FFMA.FTZ R208, R180, R171.reuse, R195 ;  /* 0x000000abb4d07223 */ /* 0x080fe400000100c3 */
[----:B------:R-:W-:-:S02]  /*3520*/  FFMA.FTZ R6, R84, R171, R6 ;  /* 0x000000ab54067223 */ /* 0x000fc40000010006 */
[----:B------:R-:W-:Y:S02]  /*3530*/  FFMA.FTZ R189, R184, R188, R189 ;  /* 0x000000bcb8bd7223 */ /* 0x000fe400000100bd */
[----:B------:R-:W-:Y:S02]  /*3540*/  FMUL.FTZ R203, R112, R5 ;  /* 0x0000000570cb7220 */ /* 0x000fe40000410000 */
[----:B------:R-:W-:Y:S02]  /*3550*/  FFMA.FTZ R7, R83, R208, R6 ;  /* 0x000000d053077223 */ /* 0x000fe40000010006 */
[----:B------:R-:W-:Y:S02]  /*3560*/  FFMA.FTZ R180, R180, R189, R183 ;  /* 0x000000bdb4b47223 */ /* 0x000fe400000100b7 */
[----:B------:R-:W-:Y:S02]  /*3570*/  FADD.FTZ R184, R95, R158 ;  /* 0x0000009e5fb87221 */ /* 0x000fe40000010000 */
[----:B------:R-:W-:-:S02]  /*3580*/  FFMA.FTZ R210, R179, R172, R203 ;  /* 0x000000acb3d27223 */ /* 0x000fc400000100cb */
[----:B------:R-:W-:Y:S02]  /*3590*/  FFMA.FTZ R7, R82, R172, R7 ;  /* 0x000000ac52077223 */ /* 0x000fe40000010007 */
[----:B------:R-:W-:Y:S02]  /*35a0*/  FFMA.FTZ R177, R177, R180, R182 ;  /* 0x000000b4b1b17223 */ /* 0x000fe400000100b6 */
[----:B------:R-:W-:Y:S02]  /*35b0*/  FMUL.FTZ R179, R111, R184 ;  /* 0x000000b86fb37220 */ /* 0x000fe40000410000 */
[----:B------:R-:W-:Y:S02]  /*35c0*/  FFMA.FTZ R7, R81, R210, R7 ;  /* 0x000000d251077223 */ /* 0x000fe40000010007 */
[----:B------:R-:W-:Y:S02]  /*35d0*/  FFMA.FTZ R167, R167, R177, R176 ;  /* 0x000000b1a7a77223 */ /* 0x000fe400000100b0 */
[----:B------:R-:W-:-:S02]  /*35e0*/  FADD.FTZ R182, R93, R158 ;  /* 0x0000009e5db67221 */ /* 0x000fc40000010000 */
[-C--:B------:R-:W-:Y:S02]  /*35f0*/  FFMA.FTZ R206, R170, R175.reuse, R179 ;  /* 0x000000afaace7223 */ /* 0x080fe400000100b3 */
[----:B------:R-:W-:Y:S02]  /*3600*/  FFMA.FTZ R7, R80, R175, R7 ;  /* 0x000000af50077223 */ /* 0x000fe40000010007 */
[----:B------:R-:W-:Y:S02]  /*3610*/  FFMA.FTZ R168, R168, R167, R169 ;  /* 0x000000a7a8a87223 */ /* 0x000fe400000100a9 */
[----:B------:R-:W-:Y:S02]  /*3620*/  FMUL.FTZ R176, R110, R182 ;  /* 0x000000b66eb07220 */ /* 0x000fe40000410000 */
[----:B------:R-:W-:Y:S02]  /*3630*/  FFMA.FTZ R7, R79, R206, R7 ;  /* 0x000000ce4f077223 */ /* 0x000fe40000010007 */
[----:B------:R-:W-:-:S02]  /*3640*/  FFMA.FTZ R164, R164, R168, R165 ;  /* 0x000000a8a4a47223 */ /* 0x000fc400000100a5 */
[-C--:B------:R-:W-:Y:S02]  /*3650*/  FFMA.FTZ R207, R163, R174.reuse, R176 ;  /* 0x000000aea3cf7223 */ /* 0x080fe400000100b0 */
[----:B------:R-:W-:Y:S02]  /*3660*/  FFMA.FTZ R6, R78, R174, R7 ;  /* 0x000000ae4e067223 */ /* 0x000fe40000010007 */
[----:B------:R-:W-:Y:S02]  /*3670*/  FFMA.FTZ R15, R15, R164, R166 ;  /* 0x000000a40f0f7223 */ /* 0x000fe400000100a6 */
[----:B------:R-:W-:Y:S02]  /*3680*/  FADD.FTZ R183, R91, R158 ;  /* 0x0000009e5bb77221 */ /* 0x000fe40000010000 */
[----:B------:R-:W-:Y:S02]  /*3690*/  FFMA.FTZ R6, R77, R207, R6 ;  /* 0x000000cf4d067223 */ /* 0x000fe40000010006 */
[----:B------:R-:W-:-:S02]  /*36a0*/  FFMA.FTZ R14, R14, R15, R17 ;  /* 0x0000000f0e0e7223 */ /* 0x000fc40000010011 */
[----:B------:R-:W-:Y:S02]  /*36b0*/  FADD.FTZ R7, R106, R158 ;  /* 0x0000009e6a077221 */ /* 0x000fe40000010000 */
[----:B------:R-:W-:Y:S02]  /*36c0*/  FMUL.FTZ R190, R107, R183 ;  /* 0x000000b76bbe7220 */ /* 0x000fe40000410000 */
[-C--:B------:R-:W-:Y:S02]  /*36d0*/  FFMA.FTZ R165, R75, R173.reuse, R6 ;  /* 0x000000ad4ba57223 */ /* 0x080fe40000010006 */
[----:B------:R-:W-:Y:S02]  /*36e0*/  FADD.FTZ R6, -R33, R185 ;  /* 0x000000b921067221 */ /* 0x000fe40000010100 */
[----:B------:R-:W-:Y:S02]  /*36f0*/  FMUL.FTZ R7, R7, R14 ;  /* 0x0000000e07077220 */ /* 0x000fe40000410000 */
[----:B------:R-:W-:-:S02]  /*3700*/  FFMA.FTZ R209, R16, R173, R190 ;  /* 0x000000ad10d17223 */ /* 0x000fc400000100be */
[----:B------:R-:W-:Y:S02]  /*3710*/  FADD.FTZ R16, -R201, R212 ;  /* 0x000000d4c9107221 */ /* 0x000fe40000010100 */
[----:B------:R-:W-:Y:S02]  /*3720*/  FADD.FTZ R163, R104, R158 ;  /* 0x0000009e68a37221 */ /* 0x000fe40000010000 */
[----:B------:R-:W-:Y:S02]  /*3730*/  FMUL.FTZ R17, R15, R202 ;  /* 0x000000ca0f117220 */ /* 0x000fe40000410000 */
[----:B------:R-:W-:Y:S02]  /*3740*/  FFMA.FTZ R169, R7, R6, RZ ;  /* 0x0000000607a97223 */ /* 0x000fe400000100ff */
[----:B------:R-:W-:Y:S02]  /*3750*/  FADD.FTZ R166, -R32, R181 ;  /* 0x000000b520a67221 */ /* 0x000fe40000010100 */
[----:B------:R-:W-:-:S02]  /*3760*/  FMUL.FTZ R163, R163, R164 ;  /* 0x000000a4a3a37220 */ /* 0x000fc40000410000 */
[----:B------:R-:W-:Y:S02]  /*3770*/  FFMA.FTZ R181, R17, R16, R169 ;  /* 0x0000001011b57223 */ /* 0x000fe400000100a9 */
[----:B------:R-:W-:Y:S02]  /*3780*/  FFMA.FTZ R165, R72, R209, R165 ;  /* 0x000000d148a57223 */ /* 0x000fe400000100a5 */
[----:B------:R-:W-:Y:S02]  /*3790*/  FADD.FTZ R169, -R200, R205 ;  /* 0x000000cdc8a97221 */ /* 0x000fe40000010100 */
[----:B------:R-:W-:Y:S01]  /*37a0*/  FADD.FTZ R200, R102, R158 ;  /* 0x0000009e66c87221 */ /* 0x000fe20000010000 */
[----:B------:R-:W0:Y:S01]  /*37b0*/  SHFL.DOWN PT, R202, R165, 0x1, 0x1f ;  /* 0x08201f00a5ca7f89 */ /* 0x000e2200000e0000 */
[----:B------:R-:W-:Y:S02]  /*37c0*/  FMUL.FTZ R170, R168, R197 ;  /* 0x000000c5a8aa7220 */ /* 0x000fe40000410000 */
[----:B------:R-:W-:-:S02]  /*37d0*/  FFMA.FTZ R185, R163, R166, R181 ;  /* 0x000000a6a3b97223 */ /* 0x000fc400000100b5 */
[----:B------:R-:W-:Y:S02]  /*37e0*/  FADD.FTZ R178, -R31, R178 ;  /* 0x000000b21fb27221 */ /* 0x000fe40000010100 */
[----:B------:R-:W-:Y:S02]  /*37f0*/  FMUL.FTZ R181, R200, R167 ;  /* 0x000000a7c8b57220 */ /* 0x000fe40000410000 */
[----:B------:R-:W-:Y:S02]  /*3800*/  FFMA.FTZ R185, R170, R169, R185 ;  /* 0x000000a9aab97223 */ /* 0x000fe400000100b9 */
[----:B------:R-:W-:Y:S02]  /*3810*/  FADD.FTZ R198, -R198, R204 ;  /* 0x000000ccc6c67221 */ /* 0x000fe40000010100 */
[----:B------:R-:W-:Y:S02]  /*3820*/  FADD.FTZ R201, R100, R158 ;  /* 0x0000009e64c97221 */ /* 0x000fe40000010000 */
[----:B------:R-:W-:-:S02]  /*3830*/  FMUL.FTZ R194, R177, R194 ;  /* 0x000000c2b1c27220 */ /* 0x000fc40000410000 */
[----:B------:R-:W-:Y:S02]  /*3840*/  FFMA.FTZ R197, R181, R178, R185 ;  /* 0x000000b2b5c57223 */ /* 0x000fe400000100b9 */
[----:B------:R-:W-:Y:S02]  /*3850*/  FADD.FTZ R171, -R30, R171 ;  /* 0x000000ab1eab7221 */ /* 0x000fe40000010100 */
[----:B------:R-:W-:Y:S02]  /*3860*/  FMUL.FTZ R185, R201, R180 ;  /* 0x000000b4c9b97220 */ /* 0x000fe40000410000 */
[----:B------:R-:W-:Y:S02]  /*3870*/  FFMA.FTZ R200, R194, R198, R197 ;  /* 0x000000c6c2c87223 */ /* 0x000fe400000100c5 */
[----:B------:R-:W-:Y:S02]  /*3880*/  FADD.FTZ R195, -R195, R208 ;  /* 0x000000d0c3c37221 */ /* 0x000fe40000010100 */
[----:B------:R-:W-:-:S02]  /*3890*/  FADD.FTZ R197, R98, R158 ;  /* 0x0000009e62c57221 */ /* 0x000fc40000010000 */
[----:B------:R-:W-:Y:S02]  /*38a0*/  FMUL.FTZ R4, R189, R4 ;  /* 0x00000004bd047220 */ /* 0x000fe40000410000 */
[----:B------:R-:W-:Y:S02]  /*38b0*/  FFMA.FTZ R200, R185, R171, R200 ;  /* 0x000000abb9c87223 */ /* 0x000fe400000100c8 */
[----:B------:R-:W-:Y:S02]  /*38c0*/  FADD.FTZ R172, -R29, R172 ;  /* 0x000000ac1dac7221 */ /* 0x000fe40000010100 */
[----:B------:R-:W-:Y:S02]  /*38d0*/  FMUL.FTZ R197, R197, R188 ;  /* 0x000000bcc5c57220 */ /* 0x000fe40000410000 */
[----:B------:R-:W-:Y:S02]  /*38e0*/  FFMA.FTZ R201, R4, R195, R200 ;  /* 0x000000c304c97223 */ /* 0x000fe400000100c8 */
[----:B------:R-:W-:-:S02]  /*38f0*/  FADD.FTZ R203, -R203, R210 ;  /* 0x000000d2cbcb7221 */ /* 0x000fc40000010100 */
[----:B------:R-:W-:Y:S02]  /*3900*/  FADD.FTZ R204, R96, R158 ;  /* 0x0000009e60cc7221 */ /* 0x000fe40000010000 */
[----:B------:R-:W-:Y:S02]  /*3910*/  FMUL.FTZ R200, R187, R5 ;  /* 0x00000005bbc87220 */ /* 0x000fe40000410000 */
[----:B------:R-:W-:Y:S02]  /*3920*/  FFMA.FTZ R201, R197, R172, R201 ;  /* 0x000000acc5c97223 */ /* 0x000fe400000100c9 */
[----:B0-----:R-:W-:Y:S02]  /*3930*/  @!P0 FADD.FTZ R165, R165, R202 ;  /* 0x000000caa5a58221 */ /* 0x001fe40000010000 */
[----:B------:R-:W-:Y:S02]  /*3940*/  FADD.FTZ R202, -R28, R175 ;  /* 0x000000af1cca7221 */ /* 0x000fe40000010100 */
[----:B------:R-:W-:Y:S01]  /*3950*/  FMUL.FTZ R5, R204, R193 ;  /* 0x000000c1cc057220 */ /* 0x000fe20000410000 */
[----:B------:R-:W0:Y:S01]  /*3960*/  SHFL.DOWN PT, R208, R165, 0x2, 0x1f ;  /* 0x08401f00a5d07f89 */ /* 0x000e2200000e0000 */
[----:B------:R-:W-:-:S02]  /*3970*/  FFMA.FTZ R201, R200, R203, R201 ;  /* 0x000000cbc8c97223 */ /* 0x000fc400000100c9 */
[----:B------:R-:W-:Y:S02]  /*3980*/  FADD.FTZ R179, -R179, R206 ;  /* 0x000000ceb3b37221 */ /* 0x000fe40000010100 */
[----:B------:R-:W-:Y:S02]  /*3990*/  FADD.FTZ R205, R94, R158 ;  /* 0x0000009e5ecd7221 */ /* 0x000fe40000010000 */
[----:B------:R-:W-:Y:S02]  /*39a0*/  FMUL.FTZ R184, R186, R184 ;  /* 0x000000b8bab87220 */ /* 0x000fe40000410000 */
[----:B------:R-:W-:Y:S02]  /*39b0*/  FFMA.FTZ R201, R5, R202, R201 ;  /* 0x000000ca05c97223 */ /* 0x000fe400000100c9 */
[----:B------:R-:W-:Y:S02]  /*39c0*/  FADD.FTZ R175, -R27, R174 ;  /* 0x000000ae1baf7221 */ /* 0x000fe40000010100 */
[----:B------:R-:W-:-:S02]  /*39d0*/  FMUL.FTZ R174, R205, R192 ;  /* 0x000000c0cdae7220 */ /* 0x000fc40000410000 */
[----:B------:R-:W-:Y:S02]  /*39e0*/  FFMA.FTZ R201, R184, R179, R201 ;  /* 0x000000b3b8c97223 */ /* 0x000fe400000100c9 */
[----:B------:R-:W-:Y:S02]  /*39f0*/  FADD.FTZ R176, -R176, R207 ;  /* 0x000000cfb0b07221 */ /* 0x000fe40000010100 */
[----:B------:R-:W-:Y:S02]  /*3a00*/  FADD.FTZ R206, R92, R158 ;  /* 0x0000009e5cce7221 */ /* 0x000fe40000010000 */
[----:B------:R-:W-:Y:S02]  /*3a10*/  FMUL.FTZ R182, R191, R182 ;  /* 0x000000b6bfb67220 */ /* 0x000fe40000410000 */
[----:B------:R-:W-:Y:S02]  /*3a20*/  FFMA.FTZ R201, R174, R175, R201 ;  /* 0x000000afaec97223 */ /* 0x000fe400000100c9 */
[----:B------:R-:W-:-:S02]  /*3a30*/  FADD.FTZ R204, -R26, R173 ;  /* 0x000000ad1acc7221 */ /* 0x000fc40000010100 */
[----:B------:R-:W-:Y:S02]  /*3a40*/  FMUL.FTZ R173, R206, R199 ;  /* 0x000000c7cead7220 */ /* 0x000fe40000410000 */
[----:B------:R-:W-:Y:S02]  /*3a50*/  FFMA.FTZ R201, R182, R176, R201 ;  /* 0x000000b0b6c97223 */ /* 0x000fe400000100c9 */
[----:B------:R-:W-:Y:S02]  /*3a60*/  FADD.FTZ R206, R209, -R190 ;  /* 0x800000bed1ce7221 */ /* 0x000fe40000010000 */
[----:B------:R-:W-:Y:S02]  /*3a70*/  FMUL.FTZ R190, R183, R196 ;  /* 0x000000c4b7be7220 */ /* 0x000fe40000410000 */
[----:B------:R-:W-:Y:S02]  /*3a80*/  FFMA.FTZ R201, R173, R204, R201 ;  /* 0x000000ccadc97223 */ /* 0x000fe400000100c9 */
[----:B0-----:R-:W-:-:S02]  /*3a90*/  @!P1 FADD.FTZ R165, R165, R208 ;  /* 0x000000d0a5a59221 */ /* 0x001fc40000010000 */
[C---:B------:R-:W-:Y:S02]  /*3aa0*/  FFMA.FTZ R205, R190.reuse, R206, R201 ;  /* 0x000000cebecd7223 */ /* 0x040fe400000100c9 */
[----:B------:R-:W-:Y:S01]  /*3ab0*/  FADD.FTZ R43, R190, R43 ;  /* 0x0000002bbe2b7221 */ /* 0x000fe20000010000 */
[----:B------:R-:W0:Y:S01]  /*3ac0*/  SHFL.DOWN PT, R210, R165, 0x4, 0x1f ;  /* 0x08801f00a5d27f89 */ /* 0x000e2200000e0000 */
[----:B------:R-:W-:Y:S02]  /*3ad0*/  FADD.FTZ R44, R173, R44 ;  /* 0x0000002cad2c7221 */ /* 0x000fe40000010000 */
[----:B------:R-:W-:Y:S01]  /*3ae0*/  FMUL.FTZ R173, R162, R191 ;  /* 0x000000bfa2ad7220 */ /* 0x000fe20000410000 */
[----:B------:R-:W1:Y:S01]  /*3af0*/  SHFL.DOWN PT, R208, R205, 0x1, 0x1f ;  /* 0x08201f00cdd07f89 */ /* 0x000e6200000e0000 */
[----:B------:R-:W-:Y:S02]  /*3b00*/  FADD.FTZ R46, R174, R46 ;  /* 0x0000002eae2e7221 */ /* 0x000fe40000010000 */
[----:B------:R-:W-:-:S02]  /*3b10*/  FMUL.FTZ R173, R173, R176 ;  /* 0x000000b0adad7220 */ /* 0x000fc40000410000 */
[----:B------:R-:W-:Y:S02]  /*3b20*/  FMUL.FTZ R12, R162, R192 ;  /* 0x000000c0a20c7220 */ /* 0x000fe40000410000 */
[----:B------:R-:W-:Y:S02]  /*3b30*/  FFMA.FTZ R174, R110, R191, R173 ;  /* 0x000000bf6eae7223 */ /* 0x000fe400000100ad */
[----:B------:R-:W-:Y:S02]  /*3b40*/  FMUL.FTZ R175, R12, R175 ;  /* 0x000000af0caf7220 */ /* 0x000fe40000410000 */
[----:B------:R-:W-:Y:S02]  /*3b50*/  FADD.FTZ R73, R174, R73 ;  /* 0x00000049ae497221 */ /* 0x000fe40000010000 */
[----:B------:R-:W-:Y:S02]  /*3b60*/  FMUL.FTZ R12, R162, R186 ;  /* 0x000000baa20c7220 */ /* 0x000fe40000410000 */
[----:B------:R-:W-:-:S02]  /*3b70*/  FADD.FTZ R48, R5, R48 ;  /* 0x0000003005307221 */ /* 0x000fc40000010000 */
[----:B------:R-:W-:Y:S02]  /*3b80*/  FMUL.FTZ R179, R12, R179 ;  /* 0x000000b30cb37220 */ /* 0x000fe40000410000 */
[C---:B------:R-:W-:Y:S02]  /*3b90*/  FMUL.FTZ R12, R162.reuse, R193 ;  /* 0x000000c1a20c7220 */ /* 0x040fe40000410000 */
[----:B0-----:R-:W-:Y:S02]  /*3ba0*/  @!P2 FADD.FTZ R165, R165, R210 ;  /* 0x000000d2a5a5a221 */ /* 0x001fe40000010000 */
[----:B------:R-:W-:Y:S02]  /*3bb0*/  FMUL.FTZ R5, R162, R188 ;  /* 0x000000bca2057220 */ /* 0x000fe40000410000 */
[----:B-1----:R-:W-:Y:S01]  /*3bc0*/  @!P0 FADD.FTZ R205, R205, R208 ;  /* 0x000000d0cdcd8221 */ /* 0x002fe20000010000 */
[----:B------:R-:W0:Y:S01]  /*3bd0*/  SHFL.DOWN PT, R210, R165, 0x8, 0x1f ;  /* 0x09001f00a5d27f89 */ /* 0x000e2200000e0000 */
[----:B------:R-:W-:Y:S01]  /*3be0*/  ISETP.GT.AND P0, PT, R151, 0x17, PT ;  /* 0x000000179700780c */ /* 0x000fe20003f04270 */
[----:B------:R-:W-:-:S02]  /*3bf0*/  FMUL.FTZ R202, R12, R202 ;  /* 0x000000ca0cca7220 */ /* 0x000fc40000410000 */
[----:B------:R-:W1:Y:S01]  /*3c00*/  SHFL.DOWN PT, R208, R205, 0x2, 0x1f ;  /* 0x08401f00cdd07f89 */ /* 0x000e6200000e0000 */
[----:B------:R-:W-:Y:S02]  /*3c10*/  FMUL.FTZ R12, R162, R187 ;  /* 0x000000bba20c7220 */ /* 0x000fe40000410000 */
[----:B------:R-:W-:Y:S02]  /*3c20*/  FMUL.FTZ R5, R5, R172 ;  /* 0x000000ac05057220 */ /* 0x000fe40000410000 */
[----:B------:R-:W-:Y:S02]  /*3c30*/  FADD.FTZ R51, R4, R51 ;  /* 0x0000003304337221 */ /* 0x000fe40000010000 */
[----:B------:R-:W-:Y:S02]  /*3c40*/  FMUL.FTZ R203, R12, R203 ;  /* 0x000000cb0ccb7220 */ /* 0x000fe40000410000 */
[C---:B------:R-:W-:Y:S02]  /*3c50*/  FMUL.FTZ R4, R162.reuse, R180 ;  /* 0x000000b4a2047220 */ /* 0x040fe40000410000 */
[----:B------:R-:W-:-:S02]  /*3c60*/  FMUL.FTZ R12, R162, R189 ;  /* 0x000000bda20c7220 */ /* 0x000fc40000410000 */
[----:B------:R-:W-:Y:S02]  /*3c70*/  FFMA.FTZ R188, R115, R188, R5 ;  /* 0x000000bc73bc7223 */ /* 0x000fe40000010005 */
[----:B------:R-:W-:Y:S02]  /*3c80*/  FMUL.FTZ R5, R162, R177 ;  /* 0x000000b1a2057220 */ /* 0x000fe40000410000 */
[----:B------:R-:W-:Y:S02]  /*3c90*/  FMUL.FTZ R4, R4, R171 ;  /* 0x000000ab04047220 */ /* 0x000fe40000410000 */
[----:B------:R-:W-:Y:S02]  /*3ca0*/  FMUL.FTZ R183, R162, R196 ;  /* 0x000000c4a2b77220 */ /* 0x000fe40000410000 */
[----:B0-----:R-:W-:Y:S02]  /*3cb0*/  @!P0 FADD.FTZ R165, R165, R210 ;  /* 0x000000d2a5a58221 */ /* 0x001fe40000010000 */
[----:B------:R-:W-:-:S02]  /*3cc0*/  FMUL.FTZ R12, R12, R195 ;  /* 0x000000c30c0c7220 */ /* 0x000fc40000410000 */
[----:B-1----:R-:W-:Y:S01]  /*3cd0*/  @!P1 FADD.FTZ R205, R205, R208 ;  /* 0x000000d0cdcd9221 */ /* 0x002fe20000010000 */
[----:B------:R-:W0:Y:S01]  /*3ce0*/  SHFL.DOWN PT, R210, R165, 0x10, 0x1f ;  /* 0x0a001f00a5d27f89 */ /* 0x000e2200000e0000 */
[----:B------:R-:W-:Y:S01]  /*3cf0*/  ISETP.GT.AND P1, PT, R151, 0xf, PT ;  /* 0x0000000f9700780c */ /* 0x000fe20003f24270 */
[C---:B------:R-:W-:Y:S02]  /*3d00*/  FMUL.FTZ R13, R162.reuse, R164 ;  /* 0x000000a4a20d7220 */ /* 0x040fe40000410000 */
[----:B------:R-:W1:Y:S01]  /*3d10*/  SHFL.DOWN PT, R208, R205, 0x4, 0x1f ;  /* 0x08801f00cdd07f89 */ /* 0x000e6200000e0000 */
[----:B------:R-:W-:Y:S02]  /*3d20*/  FMUL.FTZ R198, R5, R198 ;  /* 0x000000c605c67220 */ /* 0x000fe40000410000 */
[----:B------:R-:W-:Y:S02]  /*3d30*/  FFMA.FTZ R4, R119, R180, R4 ;  /* 0x000000b477047223 */ /* 0x000fe40000010004 */
[----:B------:R-:W-:-:S02]  /*3d40*/  FMUL.FTZ R5, R162, R167 ;  /* 0x000000a7a2057220 */ /* 0x000fc40000410000 */
[----:B------:R-:W-:Y:S02]  /*3d50*/  FMUL.FTZ R206, R183, R206 ;  /* 0x000000ceb7ce7220 */ /* 0x000fe40000410000 */
[----:B------:R-:W-:Y:S02]  /*3d60*/  FFMA.FTZ R189, R117, R189, R12 ;  /* 0x000000bd75bd7223 */ /* 0x000fe4000001000c */
[----:B------:R-:W-:Y:S02]  /*3d70*/  FADD.FTZ R56, R163, R56 ;  /* 0x00000038a3387221 */ /* 0x000fe40000010000 */
[----:B------:R-:W-:Y:S02]  /*3d80*/  FMUL.FTZ R166, R13, R166 ;  /* 0x000000a60da67220 */ /* 0x000fe40000410000 */
[C---:B------:R-:W-:Y:S02]  /*3d90*/  FMUL.FTZ R183, R162.reuse, R199 ;  /* 0x000000c7a2b77220 */ /* 0x040fe40000410000 */
[----:B------:R-:W-:-:S02]  /*3da0*/  FMUL.FTZ R12, R162, R168 ;  /* 0x000000a8a20c7220 */ /* 0x000fc40000410000 */
[C---:B------:R-:W-:Y:S02]  /*3db0*/  FMUL.FTZ R163, R162.reuse, R15 ;  /* 0x0000000fa2a37220 */ /* 0x040fe40000410000 */
[----:B0-----:R-:W-:Y:S02]  /*3dc0*/  @!P1 FADD.FTZ R165, R165, R210 ;  /* 0x000000d2a5a59221 */ /* 0x001fe40000010000 */
[----:B------:R-:W-:Y:S02]  /*3dd0*/  FMUL.FTZ R13, R162, R14 ;  /* 0x0000000ea20d7220 */ /* 0x000fe40000410000 */
[----:B-1----:R-:W-:Y:S02]  /*3de0*/  @!P2 FADD.FTZ R205, R205, R208 ;  /* 0x000000d0cdcda221 */ /* 0x002fe40000010000 */
[----:B------:R-:W-:Y:S02]  /*3df0*/  FMUL.FTZ R178, R5, R178 ;  /* 0x000000b205b27220 */ /* 0x000fe40000410000 */
[----:B------:R-:W-:Y:S01]  /*3e00*/  FADD.FTZ R65, R4, R65 ;  /* 0x0000004104417221 */ /* 0x000fe20000010000 */
[----:B------:R-:W0:Y:S01]  /*3e10*/  SHFL.DOWN PT, R190, R205, 0x8, 0x1f ;  /* 0x09001f00cdbe7f89 */ /* 0x000e2200000e0000 */
[----:B------:R-:W-:-:S02]  /*3e20*/  IMAD.MOV.U32 R5, RZ, RZ, R165 ;  /* 0x000000ffff057224 */ /* 0x000fc400078e00a5 */
[----:B------:R-:W-:Y:S02]  /*3e30*/  FMUL.FTZ R183, R183, R204 ;  /* 0x000000ccb7b77220 */ /* 0x000fe40000410000 */
[----:B------:R-:W-:Y:S02]  /*3e40*/  FMUL.FTZ R12, R12, R169 ;  /* 0x000000a90c0c7220 */ /* 0x000fe40000410000 */
[----:B------:R-:W-:Y:S02]  /*3e50*/  FMUL.FTZ R16, R163, R16 ;  /* 0x00000010a3107220 */ /* 0x000fe40000410000 */
        /* <DEDUP_REMOVED lines=8> */
[----:B0-----:R-:W-:Y:S01]  /*3ee0*/  @!P0 FADD.FTZ R205, R205, R190 ;  /* 0x000000becdcd8221 */ /* 0x001fe20000010000 */
[----:B------:R-:W-:Y:S01]  /*3ef0*/  ISETP.NE.AND P0, PT, R151, RZ, PT ;  /* 0x000000ff9700720c */ /* 0x000fe20003f05270 */
[----:B------:R-:W-:-:S02]  /*3f00*/  FFMA.FTZ R178, R121, R167, R178 ;  /* 0x000000a779b27223 */ /* 0x000fc400000100b2 */
[----:B------:R-:W-:Y:S01]  /*3f10*/  FFMA.FTZ R165, R123, R168, R12 ;  /* 0x000000a87ba57223 */ /* 0x000fe2000001000c */
[----:B------:R-:W0:Y:S01]  /*3f20*/  SHFL.DOWN PT, R174, R205, 0x10, 0x1f ;  /* 0x0a001f00cdae7f89 */ /* 0x000e2200000e0000 */
[----:B------:R-:W-:Y:S02]  /*3f30*/  FFMA.FTZ R166, R125, R164, R166 ;  /* 0x000000a47da67223 */ /* 0x000fe400000100a6 */
        /* <DEDUP_REMOVED lines=31> */
[----:B0-----:R-:W-:Y:S01]  /*4130*/  ISETP.NE.AND P0, PT, R142, c[0x0][0x174], PT ;  /* 0x00005d008e007a0c */ /* 0x001fe20003f05270 */
[----:B------:R-:W0:Y:S01]  /*4140*/  LDS.64 R6, [0x10a0] ;  /* 0x0010a000ff067984 */ /* 0x000e220000000a00 */
[----:B------:R-:W-:-:S11]  /*4150*/  SHF.L.U32 R14, R35, 0x2, RZ ;  /* 0x00000002230e7819 */ /* 0x000fd600000006ff */
[----:B------:R-:W1:Y:S04]  /*4160*/  @P0 LDS R12, [R14+0x29d0] ;  /* 0x0029d0000e0c0984 */ /* 0x000e680000000800 */
[----:B------:R-:W2:Y:S01]  /*4170*/  @P0 LDS R13, [R14+0x25d0] ;  /* 0x0025d0000e0d0984 */ /* 0x000ea20000000800 */
[----:B0-----:R-:W-:Y:S02]  /*4180*/  FADD.FTZ R5, R5, R7 ;  /* 0x0000000705057221 */ /* 0x001fe40000010000 */
[----:B------:R-:W-:Y:S02]  /*4190*/  FADD.FTZ R4, R4, R6 ;  /* 0x0000000604047221 */ /* 0x000fe40000010000 */
[----:B-1----:R-:W-:Y:S02]  /*41a0*/  @P0 FADD.FTZ R5, R5, R12 ;  /* 0x0000000c05050221 */ /* 0x002fe40000010000 */
[----:B--2---:R-:W-:-:S03]  /*41b0*/  @P0 FADD.FTZ R4, R4, R13 ;  /* 0x0000000d04040221 */ /* 0x004fc60000010000 */
[----:B------:R0:W-:Y:S04]  /*41c0*/  STS [R14+0x29d0], R5 ;  /* 0x0029d0050e007388 */ /* 0x0001e80000000800 */
[----:B------:R0:W-:Y:S02]  /*41d0*/  STS [R14+0x25d0], R4 ;  /* 0x0025d0040e007388 */ /* 0x0001e40000000800 */
.L_x_2414:
[----:B0-----:R-:W-:Y:S05]  /*41e0*/  BSYNC B0 ;  /* 0x0000000000007941 */ /* 0x001fea0003800000 */
.L_x_2413:
[----:B------:R-:W-:-:S04]  /*41f0*/  IADD3 R35, R35, 0x1, RZ ;  /* 0x0000000123237810 */ /* 0x000fc80007ffe0ff */
[----:B------:R-:W-:-:S13]  /*4200*/  ISETP.GE.AND P0, PT, R35, c[0x0][0x16c], PT ;  /* 0x00005b0023007a0c */ /* 0x000fda0003f06270 */
[----:B------:R-:W-:Y:S01]  /*4210*/  @P0 CALL.REL.NOINC `(.L_x_2399) ;  /* 0x0000001000000944 */ /* 0x000fe20003c00000 */
[----:B------:R-:W-:Y:S05]  /*4220*/  BRA `(.L_x_2415) ;  /* 0xffffdbd000007947 */ /* 0x000fea000383ffff */
.L_x_2399:
[----:B------:R-:W-:Y:S01]  /*4230*/  BAR.SYNC.DEFER_BLOCKING 0x0 ;  /* 0x0000000000007b1d */ /* 0x000fe20000010000 */
[----:B------:R-:W-:Y:S01]  /*4240*/  ISETP.NE.AND P0, PT, R152, RZ, PT ;  /* 0x000000ff9800720c */ /* 0x000fe20003f05270 */
[----:B------:R-:W-:Y:S01]  /*4250*/  IMAD R0, R156, c[0x0][0x2d8], RZ ;  /* 0x0000b6009c007a24 */ /* 0x000fe200078e02ff */
[----:B------:R-:W-:Y:S01]  /*4260*/  IADD3 R32, -R141, c[0x0][0x168], RZ ;  /* 0x00005a008d207a10 */ /* 0x000fe20007ffe1ff */
[C---:B------:R-:W-:Y:S01]  /*4270*/  IMAD.WIDE.U32 R4, R157.reuse, c[0x0][0x2d8], RZ ;  /* 0x0000b6009d047a25 */ /* 0x040fe200078e00ff */
[----:B------:R-:W-:Y:S01]  /*4280*/  SHF.R.S32.HI R30, RZ, 0x1f, R140 ;  /* 0x0000001fff1e7819 */ /* 0x000fe2000001148c */
[----:B------:R-:W-:Y:S01]  /*4290*/  BSSY B0, `(.L_x_2416) ;  /* 0x0000045000007945 */ /* 0x000fe20003800000 */
[C---:B------:R-:W-:Y:S01]  /*42a0*/  LEA R7, P5, R140.reuse, c[0x0][0x330], 0x2 ;  /* 0x0000cc008c077a11 */ /* 0x040fe200078a10ff */
[----:B------:R-:W-:Y:S01]  /*42b0*/  IMAD R15, R157, c[0x0][0x2dc], R0 ;  /* 0x0000b7009d0f7a24 */ /* 0x000fe200078e0200 */
[----:B------:R-:W-:Y:S01]  /*42c0*/  LOP3.LUT R34, R140, 0x20, RZ, 0xfc, !PT ;  /* 0x000000208c227812 */ /* 0x000fe200078efcff */
[----:B------:R-:W-:Y:S01]  /*42d0*/  IMAD R0, R160, c[0x0][0x2e0], RZ ;  /* 0x0000b800a0007a24 */ /* 0x000fe200078e02ff */
[----:B------:R-:W-:-:S02]  /*42e0*/  LEA.HI.X R12, R140, c[0x0][0x334], R30, 0x2, P5 ;  /* 0x0000cd008c0c7a11 */ /* 0x000fc400028f141e */
[----:B------:R-:W-:Y:S01]  /*42f0*/  IADD3 R5, R5, R15, RZ ;  /* 0x0000000f05057210 */ /* 0x000fe20007ffe0ff */
[C---:B------:R-:W-:Y:S01]  /*4300*/  IMAD R6, R161.reuse, c[0x0][0x2e4], R0 ;  /* 0x0000b900a1067a24 */ /* 0x040fe200078e0200 */
[C---:B------:R-:W-:Y:S02]  /*4310*/  LOP3.LUT R36, R140.reuse, 0x40, RZ, 0xfc, !PT ;  /* 0x000000408c247812 */ /* 0x040fe400078efcff */
[----:B------:R-:W-:Y:S01]  /*4320*/  LOP3.LUT R38, R140, 0x60, RZ, 0xfc, !PT ;  /* 0x000000608c267812 */ /* 0x000fe200078efcff */
[----:B------:R-:W-:Y:S01]  /*4330*/  IMAD.WIDE.U32 R4, R161, c[0x0][0x2e0], R4 ;  /* 0x0000b800a1047a25 */ /* 0x000fe200078e0004 */
[----:B------:R-:W-:Y:S04]  /*4340*/  STS [R116.X4], R58 ;  /* 0x0000003a74007388 */ /* 0x000fe80000004800 */
        /* <DEDUP_REMOVED lines=9> */
[----:B0-----:R-:W-:-:S03]  /*43e0*/  IMAD R51, R144, -0x400, R155 ;  /* 0xfffffc0090337824 */ /* 0x001fc600078e029b */
[----:B------:R-:W-:Y:S02]  /*43f0*/  STS [R116.X4+0x28], R48 ;  /* 0x0000283074007388 */ /* 0x000fe40000004800 */
[----:B------:R-:W-:Y:S02]  /*4400*/  SHF.R.S32.HI R53, RZ, 0x1f, R51 ;  /* 0x0000001fff357819 */ /* 0x000fe40000011433 */
[----:B------:R-:W-:Y:S01]  /*4410*/  STS [R116.X4+0x2c], R47 ;  /* 0x00002c2f74007388 */ /* 0x000fe20000004800 */
[----:B------:R-:W-:Y:S02]  /*4420*/  IADD3 R0, P1, R51, R4, RZ ;  /* 0x0000000433007210 */ /* 0x000fe40007f3e0ff */
[----:B------:R-:W-:Y:S01]  /*4430*/  IADD3 R4, P5, R140, R141, RZ ;  /* 0x0000008d8c047210 */ /* 0x000fe20007fbe0ff */
[----:B------:R-:W-:Y:S01]  /*4440*/  STS [R116.X4+0x30], R46 ;  /* 0x0000302e74007388 */ /* 0x000fe20000004800 */
[----:B------:R-:W-:Y:S02]  /*4450*/  IADD3.X R5, R53, R6, R5, P1, !PT ;  /* 0x0000000635057210 */ /* 0x000fe40000ffe405 */
[C---:B------:R-:W-:Y:S01]  /*4460*/  LEA R6, P6, R0.reuse, R7, 0x2 ;  /* 0x0000000700067211 */ /* 0x040fe200078c10ff */
[----:B------:R-:W-:Y:S03]  /*4470*/  STS [R116.X4+0x34], R45 ;  /* 0x0000342d74007388 */ /* 0x000fe60000004800 */
[----:B------:R-:W-:Y:S01]  /*4480*/  LEA.HI.X R7, R0, R12, R5, 0x2, P6 ;  /* 0x0000000c00077211 */ /* 0x000fe200030f1405 */
[----:B------:R-:W-:Y:S01]  /*4490*/  STS [R116.X4+0x38], R44 ;  /* 0x0000382c74007388 */ /* 0x000fe20000004800 */
[----:B------:R-:W-:-:S03]  /*44a0*/  LEA.HI.X.SX32 R5, R141, R30, 0x1, P5 ;  /* 0x0000001e8d057211 */ /* 0x000fc600028f0eff */
        /* <DEDUP_REMOVED lines=21> */
[----:B0-----:R-:W-:-:S02]  /*4600*/  ISETP.GE.AND P4, PT, R140, R49, PT ;  /* 0x000000318c00720c */ /* 0x001fc40003f86270 */
[-C--:B------:R-:W-:Y:S02]  /*4610*/  ISETP.GE.AND P3, PT, R34, R49.reuse, PT ;  /* 0x000000312200720c */ /* 0x080fe40003f66270 */
[-C--:B------:R-:W-:Y:S02]  /*4620*/  ISETP.GE.AND P2, PT, R36, R49.reuse, PT ;  /* 0x000000312400720c */ /* 0x080fe40003f46270 */
[----:B------:R-:W-:-:S07]  /*4630*/  ISETP.GE.AND P1, PT, R38, R49, PT ;  /* 0x000000312600720c */ /* 0x000fce0003f26270 */
[----:B------:R-:W-:Y:S05]  /*4640*/  @P4 BRA `(.L_x_2417) ;  /* 0x0000009000004947 */ /* 0x000fea0003800000 */
[----:B------:R-:W-:-:S04]  /*4650*/  IMAD.WIDE.U32 R12, R157, c[0x0][0x2d8], R4 ;  /* 0x0000b6009d0c7a25 */ /* 0x000fc800078e0004 */
[----:B------:R-:W-:Y:S01]  /*4660*/  IMAD R0, R160, c[0x0][0x2e0], RZ ;  /* 0x0000b800a0007a24 */ /* 0x000fe200078e02ff */
[----:B------:R-:W-:-:S03]  /*4670*/  IADD3 R13, R15, R13, RZ ;  /* 0x0000000d0f0d7210 */ /* 0x000fc60007ffe0ff */
[C---:B------:R-:W-:Y:S02]  /*4680*/  IMAD R15, R161.reuse, c[0x0][0x2e4], R0 ;  /* 0x0000b900a10f7a24 */ /* 0x040fe400078e0200 */
[----:B------:R-:W-:-:S05]  /*4690*/  IMAD.WIDE.U32 R12, R161, c[0x0][0x2e0], R12 ;  /* 0x0000b800a10c7a25 */ /* 0x000fca00078e000c */
[----:B------:R-:W-:Y:S02]  /*46a0*/  IADD3 R13, R13, R15, RZ ;  /* 0x0000000f0d0d7210 */ /* 0x000fe40007ffe0ff */
[----:B------:R-:W-:-:S04]  /*46b0*/  LEA R14, P4, R12, c[0x0][0x330], 0x2 ;  /* 0x0000cc000c0e7a11 */ /* 0x000fc800078810ff */
[----:B------:R-:W-:-:S05]  /*46c0*/  LEA.HI.X R15, R12, c[0x0][0x334], R13, 0x2, P4 ;  /* 0x0000cd000c0f7a11 */ /* 0x000fca00020f140d */
[----:B------:R0:W-:Y:S04]  /*46d0*/  STG.E [R14.64], R17 ;  /* 0x000000110e007986 */ /* 0x0001e8000c101904 */
.L_x_2417:
[----:B------:R-:W-:Y:S05]  /*46e0*/  BSYNC B0 ;  /* 0x0000000000007941 */ /* 0x000fea0003800000 */
.L_x_2416:
[C---:B------:R-:W-:Y:S01]  /*46f0*/  LOP3.LUT R40, R140.reuse, 0x80, RZ, 0xfc, !PT ;  /* 0x000000808c287812 */ /* 0x040fe200078efcff */
[----:B------:R-:W-:Y:S01]  /*4700*/  @!P3 STG.E [R6.64+-0xf80], R19 ;  /* 0xfff080130600b986 */ /* 0x000fe2000c101904 */
[C---:B------:R-:W-:Y:S01]  /*4710*/  LOP3.LUT R42, R140.reuse, 0xa0, RZ, 0xfc, !PT ;  /* 0x000000a08c2a7812 */ /* 0x040fe200078efcff */
[----:B------:R-:W-:Y:S01]  /*4720*/  FADD.FTZ R13, R59, R154 ;  /* 0x0000009a3b0d7221 */ /* 0x000fe20000010000 */
[C---:B------:R-:W-:Y:S01]  /*4730*/  LOP3.LUT R44, R140.reuse, 0xc0, RZ, 0xfc, !PT ;  /* 0x000000c08c2c7812 */ /* 0x040fe200078efcff */
[----:B------:R-:W-:Y:S01]  /*4740*/  @!P2 STG.E [R6.64+-0xf00], R21 ;  /* 0xfff100150600a986 */ /* 0x000fe2000c101904 */
[C---:B------:R-:W-:Y:S01]  /*4750*/  LOP3.LUT R46, R140.reuse, 0xe0, RZ, 0xfc, !PT ;  /* 0x000000e08c2e7812 */ /* 0x040fe200078efcff */
[----:B------:R-:W-:Y:S01]  /*4760*/  BSSY B0, `(.L_x_2418) ;  /* 0x0000088000007945 */ /* 0x000fe20003800000 */
[C---:B------:R-:W-:Y:S01]  /*4770*/  LOP3.LUT R48, R140.reuse, 0x100, RZ, 0xfc, !PT ;  /* 0x000001008c307812 */ /* 0x040fe200078efcff */
[----:B------:R-:W-:Y:S01]  /*4780*/  @!P1 STG.E [R6.64+-0xe80], R23 ;  /* 0xfff1801706009986 */ /* 0x000fe2000c101904 */
[----:B------:R-:W-:-:S02]  /*4790*/  LOP3.LUT R50, R140, 0x120, RZ, 0xfc, !PT ;  /* 0x000001208c327812 */ /* 0x000fc400078efcff */
[-C--:B------:R-:W-:Y:S02]  /*47a0*/  ISETP.GE.AND P1, PT, R40, R49.reuse, PT ;  /* 0x000000312800720c */ /* 0x080fe40003f26270 */
[-C--:B------:R-:W-:Y:S02]  /*47b0*/  ISETP.GE.AND P2, PT, R42, R49.reuse, PT ;  /* 0x000000312a00720c */ /* 0x080fe40003f46270 */
[-C--:B------:R-:W-:Y:S02]  /*47c0*/  ISETP.GE.AND P3, PT, R44, R49.reuse, PT ;  /* 0x000000312c00720c */ /* 0x080fe40003f66270 */
[-C--:B------:R-:W-:Y:S02]  /*47d0*/  ISETP.GE.AND P4, PT, R46, R49.reuse, PT ;  /* 0x000000312e00720c */ /* 0x080fe40003f86270 */
[-C--:B------:R-:W-:Y:S02]  /*47e0*/  ISETP.GE.AND P5, PT, R48, R49.reuse, PT ;  /* 0x000000313000720c */ /* 0x080fe40003fa6270 */
[----:B------:R-:W-:-:S02]  /*47f0*/  ISETP.GE.AND P6, PT, R50, R49, PT ;  /* 0x000000313200720c */ /* 0x000fc40003fc6270 */
[C---:B------:R-:W-:Y:S01]  /*4800*/  LOP3.LUT R52, R140.reuse, 0x140, RZ, 0xfc, !PT ;  /* 0x000001408c347812 */ /* 0x040fe200078efcff */
[----:B------:R-:W-:Y:S01]  /*4810*/  @!P1 STG.E [R6.64+-0xe00], R25 ;  /* 0xfff2001906009986 */ /* 0x000fe2000c101904 */
[C---:B------:R-:W-:Y:S02]  /*4820*/  LOP3.LUT R54, R140.reuse, 0x160, RZ, 0xfc, !PT ;  /* 0x000001608c367812 */ /* 0x040fe400078efcff */
[C---:B------:R-:W-:Y:S01]  /*4830*/  LOP3.LUT R56, R140.reuse, 0x180, RZ, 0xfc, !PT ;  /* 0x000001808c387812 */ /* 0x040fe200078efcff */
[----:B------:R-:W-:Y:S01]  /*4840*/  @!P2 STG.E [R6.64+-0xd80], R27 ;  /* 0xfff2801b0600a986 */ /* 0x000fe2000c101904 */
[C---:B------:R-:W-:Y:S02]  /*4850*/  LOP3.LUT R58, R140.reuse, 0x1a0, RZ, 0xfc, !PT ;  /* 0x000001a08c3a7812 */ /* 0x040fe400078efcff */
[C---:B------:R-:W-:Y:S01]  /*4860*/  LOP3.LUT R72, R140.reuse, 0x1c0, RZ, 0xfc, !PT ;  /* 0x000001c08c487812 */ /* 0x040fe200078efcff */
[----:B------:R-:W-:Y:S01]  /*4870*/  @!P3 STG.E [R6.64+-0xd00], R29 ;  /* 0xfff3001d0600b986 */ /* 0x000fe2000c101904 */
        /* <DEDUP_REMOVED lines=14> */
[----:B-1----:R-:W-:Y:S01]  /*4960*/  LEA R31, R151, R0, 0x4 ;  /* 0x00000000971f7211 */ /* 0x002fe200078e20ff */
[----:B------:R-:W-:Y:S03]  /*4970*/  @!P3 STG.E [R6.64+-0xa00], R41 ;  /* 0xfff600290600b986 */ /* 0x000fe6000c101904 */
[C---:B------:R-:W-:Y:S01]  /*4980*/  IADD3 R0, R31.reuse, 0x1, RZ ;  /* 0x000000011f007810 */ /* 0x040fe20007ffe0ff */
[----:B------:R-:W-:Y:S01]  /*4990*/  @!P4 STG.E [R6.64+-0x980], R43 ;  /* 0xfff6802b0600c986 */ /* 0x000fe2000c101904 */
[----:B------:R-:W-:-:S02]  /*49a0*/  IADD3 R12, R31, 0x2, RZ ;  /* 0x000000021f0c7810 */ /* 0x000fc40007ffe0ff */
[C---:B0-----:R-:W-:Y:S01]  /*49b0*/  IADD3 R14, R31.reuse, 0x3, RZ ;  /* 0x000000031f0e7810 */ /* 0x041fe20007ffe0ff */
[----:B------:R-:W-:Y:S01]  /*49c0*/  @!P5 STG.E [R6.64+-0x900], R45 ;  /* 0xfff7002d0600d986 */ /* 0x000fe2000c101904 */
[C---:B------:R-:W-:Y:S02]  /*49d0*/  IADD3 R16, R31.reuse, 0x4, RZ ;  /* 0x000000041f107810 */ /* 0x040fe40007ffe0ff */
[----:B------:R-:W-:Y:S01]  /*49e0*/  IADD3 R18, R31, 0x5, RZ ;  /* 0x000000051f127810 */ /* 0x000fe20007ffe0ff */
[----:B------:R0:W-:Y:S01]  /*49f0*/  @!P6 STG.E [R6.64+-0x880], R47 ;  /* 0xfff7802f0600e986 */ /* 0x0001e2000c101904 */
[-C--:B------:R-:W-:Y:S01]  /*4a00*/  LEA.HI.SX32 R15, R0, R31.reuse, 0x1b ;  /* 0x0000001f000f7211 */ /* 0x080fe200078fdaff */
[----:B------:R-:W-:Y:S01]  /*4a10*/  FADD.FTZ R0, R13, R60 ;  /* 0x0000003c0d007221 */ /* 0x000fe20000010000 */
[C---:B------:R-:W-:Y:S01]  /*4a20*/  IADD3 R20, R31.reuse, 0x6, RZ ;  /* 0x000000061f147810 */ /* 0x040fe20007ffe0ff */
[----:B------:R-:W-:Y:S01]  /*4a30*/  BAR.SYNC.DEFER_BLOCKING 0x0 ;  /* 0x0000000000007b1d */ /* 0x000fe20000010000 */
[----:B------:R-:W-:Y:S01]  /*4a40*/  LEA.HI.SX32 R12, R12, R31, 0x1b ;  /* 0x0000001f0c0c7211 */ /* 0x000fe200078fdaff */
[----:B------:R-:W-:Y:S01]  /*4a50*/  FADD.FTZ R13, R0, R61 ;  /* 0x0000003d000d7221 */ /* 0x000fe20000010000 */
[----:B------:R-:W-:-:S02]  /*4a60*/  IADD3 R21, R31, 0x7, RZ ;  /* 0x000000071f157810 */ /* 0x000fc40007ffe0ff */
[-C--:B------:R-:W-:Y:S01]  /*4a70*/  LEA.HI.SX32 R17, R14, R31.reuse, 0x1b ;  /* 0x0000001f0e117211 */ /* 0x080fe200078fdaff */
[----:B------:R-:W-:Y:S01]  /*4a80*/  FADD.FTZ R0, R13, R62 ;  /* 0x0000003e0d007221 */ /* 0x000fe20000010000 */
[----:B------:R-:W-:Y:S01]  /*4a90*/  IADD3 R22, R31, 0x8, RZ ;  /* 0x000000081f167810 */ /* 0x000fe20007ffe0ff */
[----:B0-----:R-:W-:Y:S01]  /*4aa0*/  IMAD.WIDE.U32 R6, R157, c[0x0][0x2f8], RZ ;  /* 0x0000be009d067a25 */ /* 0x001fe200078e00ff */
[-C--:B------:R-:W-:Y:S02]  /*4ab0*/  LEA.HI.SX32 R16, R16, R31.reuse, 0x1b ;  /* 0x0000001f10107211 */ /* 0x080fe400078fdaff */
[C---:B------:R-:W-:Y:S01]  /*4ac0*/  IADD3 R23, R31.reuse, 0x9, RZ ;  /* 0x000000091f177810 */ /* 0x040fe20007ffe0ff */
[----:B------:R-:W-:Y:S01]  /*4ad0*/  FADD.FTZ R13, R0, R63 ;  /* 0x0000003f000d7221 */ /* 0x000fe20000010000 */
[----:B------:R-:W-:Y:S01]  /*4ae0*/  LEA.HI.SX32 R19, R18, R31, 0x1b ;  /* 0x0000001f12137211 */ /* 0x000fe200078fdaff */
[----:B------:R-:W-:Y:S01]  /*4af0*/  IMAD R0, R156, c[0x0][0x2f8], RZ ;  /* 0x0000be009c007a24 */ /* 0x000fe200078e02ff */
[----:B------:R-:W-:-:S02]  /*4b00*/  IADD3 R24, R31, 0xa, RZ ;  /* 0x0000000a1f187810 */ /* 0x000fc40007ffe0ff */
[-C--:B------:R-:W-:Y:S02]  /*4b10*/  LEA.HI.SX32 R20, R20, R31.reuse, 0x1b ;  /* 0x0000001f14147211 */ /* 0x080fe400078fdaff */
[----:B------:R-:W-:Y:S02]  /*4b20*/  IADD3 R25, R31, 0xb, RZ ;  /* 0x0000000b1f197810 */ /* 0x000fe40007ffe0ff */
[-C--:B------:R-:W-:Y:S02]  /*4b30*/  LEA.HI.SX32 R21, R21, R31.reuse, 0x1b ;  /* 0x0000001f15157211 */ /* 0x080fe400078fdaff */
[C---:B------:R-:W-:Y:S01]  /*4b40*/  IADD3 R26, R31.reuse, 0xc, RZ ;  /* 0x0000000c1f1a7810 */ /* 0x040fe20007ffe0ff */
[----:B------:R-:W-:Y:S01]  /*4b50*/  STS [R116.X4], R59 ;  /* 0x0000003b74007388 */ /* 0x000fe20000004800 */
[-C--:B------:R-:W-:Y:S02]  /*4b60*/  LEA.HI.SX32 R22, R22, R31.reuse, 0x1b ;  /* 0x0000001f16167211 */ /* 0x080fe400078fdaff */
[----:B------:R-:W-:Y:S01]  /*4b70*/  IADD3 R27, R31, 0xd, RZ ;  /* 0x0000000d1f1b7810 */ /* 0x000fe20007ffe0ff */
[----:B------:R-:W-:Y:S01]  /*4b80*/  STS [R15.X4+0x4], R60 ;  /* 0x0000043c0f007388 */ /* 0x000fe20000004800 */
[----:B------:R-:W-:-:S02]  /*4b90*/  LEA.HI.SX32 R23, R23, R31, 0x1b ;  /* 0x0000001f17177211 */ /* 0x000fc400078fdaff */
[C---:B------:R-:W-:Y:S01]  /*4ba0*/  IADD3 R28, R31.reuse, 0xe, RZ ;  /* 0x0000000e1f1c7810 */ /* 0x040fe20007ffe0ff */
[----:B------:R-:W-:Y:S01]  /*4bb0*/  STS [R12.X4+0x8], R61 ;  /* 0x0000083d0c007388 */ /* 0x000fe20000004800 */
[-C--:B------:R-:W-:Y:S02]  /*4bc0*/  LEA.HI.SX32 R24, R24, R31.reuse, 0x1b ;  /* 0x0000001f18187211 */ /* 0x080fe400078fdaff */
[----:B------:R-:W-:Y:S01]  /*4bd0*/  IADD3 R29, R31, 0xf, RZ ;  /* 0x0000000f1f1d7810 */ /* 0x000fe20007ffe0ff */
[----:B------:R-:W-:Y:S01]  /*4be0*/  STS [R17.X4+0xc], R62 ;  /* 0x00000c3e11007388 */ /* 0x000fe20000004800 */
[-C--:B------:R-:W-:Y:S02]  /*4bf0*/  LEA.HI.SX32 R25, R25, R31.reuse, 0x1b ;  /* 0x0000001f19197211 */ /* 0x080fe400078fdaff */
[-C--:B------:R-:W-:Y:S01]  /*4c00*/  LEA.HI.SX32 R26, R26, R31.reuse, 0x1b ;  /* 0x0000001f1a1a7211 */ /* 0x080fe200078fdaff */
[----:B------:R-:W-:Y:S01]  /*4c10*/  STS [R16.X4+0x10], R63 ;  /* 0x0000103f10007388 */ /* 0x000fe20000004800 */
[----:B------:R-:W-:-:S02]  /*4c20*/  LEA.HI.SX32 R14, R27, R31, 0x1b ;  /* 0x0000001f1b0e7211 */ /* 0x000fc400078fdaff */
[-C--:B------:R-:W-:Y:S01]  /*4c30*/  LEA.HI.SX32 R27, R28, R31.reuse, 0x1b ;  /* 0x0000001f1c1b7211 */ /* 0x080fe200078fdaff */
[----:B------:R0:W-:Y:S01]  /*4c40*/  STS [R19.X4+0x14], R64 ;  /* 0x0000144013007388 */ /* 0x0001e20000004800 */
[----:B------:R-:W-:-:S03]  /*4c50*/  LEA.HI.SX32 R29, R29, R31, 0x1b ;  /* 0x0000001f1d1d7211 */ /* 0x000fc600078fdaff */
[----:B------:R1:W-:Y:S04]  /*4c60*/  STS [R20.X4+0x18], R65 ;  /* 0x0000184114007388 */ /* 0x0003e80000004800 */
[----:B------:R2:W-:Y:S01]  /*4c70*/  STS [R21.X4+0x1c], R66 ;  /* 0x00001c4215007388 */ /* 0x0005e20000004800 */
[----:B0-----:R-:W-:-:S03]  /*4c80*/  FADD.FTZ R64, R13, R64 ;  /* 0x000000400d407221 */ /* 0x001fc60000010000 */
[----:B------:R0:W-:Y:S01]  /*4c90*/  STS [R22.X4+0x20], R67 ;  /* 0x0000204316007388 */ /* 0x0001e20000004800 */
[----:B------:R-:W-:Y:S02]  /*4ca0*/  IMAD R13, R157, c[0x0][0x2fc], R0 ;  /* 0x0000bf009d0d7a24 */ /* 0x000fe400078e0200 */
[----:B-1----:R-:W-:Y:S01]  /*4cb0*/  FADD.FTZ R65, R64, R65 ;  /* 0x0000004140417221 */ /* 0x002fe20000010000 */
[----:B------:R1:W-:Y:S02]  /*4cc0*/  STS [R23.X4+0x24], R68 ;  /* 0x0000244417007388 */ /* 0x0003e40000004800 */
[----:B------:R-:W-:Y:S01]  /*4cd0*/  IADD3 R41, R7, R13, RZ ;  /* 0x0000000d07297210 */ /* 0x000fe20007ffe0ff */
[----:B--2---:R-:W-:Y:S01]  /*4ce0*/  FADD.FTZ R66, R65, R66 ;  /* 0x0000004241427221 */ /* 0x004fe20000010000 */
[----:B------:R2:W-:Y:S03]  /*4cf0*/  STS [R24.X4+0x28], R69 ;  /* 0x0000284518007388 */ /* 0x0005e60000004800 */
[----:B0-----:R-:W-:Y:S01]  /*4d00*/  FADD.FTZ R67, R66, R67 ;  /* 0x0000004342437221 */ /* 0x001fe20000010000 */
[----:B------:R0:W-:Y:S03]  /*4d10*/  STS [R25.X4+0x2c], R70 ;  /* 0x00002c4619007388 */ /* 0x0001e60000004800 */
[----:B-1----:R-:W-:Y:S01]  /*4d20*/  FADD.FTZ R68, R67, R68 ;  /* 0x0000004443447221 */ /* 0x002fe20000010000 */
[----:B------:R-:W-:Y:S03]  /*4d30*/  STS [R26.X4+0x30], R71 ;  /* 0x000030471a007388 */ /* 0x000fe60000004800 */
[----:B--2---:R-:W-:Y:S01]  /*4d40*/  FADD.FTZ R69, R68, R69 ;  /* 0x0000004544457221 */ /* 0x004fe20000010000 */
[----:B------:R1:W-:Y:S03]  /*4d50*/  STS [R14.X4+0x34], R73 ;  /* 0x000034490e007388 */ /* 0x0003e60000004800 */
[----:B0-----:R-:W-:Y:S01]  /*4d60*/  FADD.FTZ R70, R69, R70 ;  /* 0x0000004645467221 */ /* 0x001fe20000010000 */
[----:B------:R-:W-:Y:S03]  /*4d70*/  STS [R27.X4+0x38], R74 ;  /* 0x0000384a1b007388 */ /* 0x000fe60000004800 */
[----:B------:R-:W-:Y:S01]  /*4d80*/  FADD.FTZ R70, R70, R71 ;  /* 0x0000004746467221 */ /* 0x000fe20000010000 */
        /* <DEDUP_REMOVED lines=25> */
[----:B------:R-:W-:-:S04]  /*4f20*/  IADD3 R140, P1, R140, -0x3e0, RZ ;  /* 0xfffffc208c8c7810 */ /* 0x000fc80007f3e0ff */
[----:B------:R-:W-:-:S07]  /*4f30*/  IADD3.X R39, R30, -0x1, RZ, P1, !PT ;  /* 0xffffffff1e277810 */ /* 0x000fce0000ffe4ff */
[----:B------:R-:W-:Y:S05]  /*4f40*/  @P0 BRA `(.L_x_2419) ;  /* 0x0000009000000947 */ /* 0x000fea0003800000 */
[----:B------:R-:W-:-:S04]  /*4f50*/  IMAD.WIDE.U32 R4, R157, c[0x0][0x2f8], R4 ;  /* 0x0000be009d047a25 */ /* 0x000fc800078e0004 */
[----:B------:R-:W-:Y:S01]  /*4f60*/  IMAD R0, R160, c[0x0][0x300], RZ ;  /* 0x0000c000a0007a24 */ /* 0x000fe200078e02ff */
[----:B------:R-:W-:-:S03]  /*4f70*/  IADD3 R5, R13, R5, RZ ;  /* 0x000000050d057210 */ /* 0x000fc60007ffe0ff */
[C---:B------:R-:W-:Y:S02]  /*4f80*/  IMAD R13, R161.reuse, c[0x0][0x304], R0 ;  /* 0x0000c100a10d7a24 */ /* 0x040fe400078e0200 */
[----:B------:R-:W-:-:S04]  /*4f90*/  IMAD.WIDE.U32 R4, R161, c[0x0][0x300], R4 ;  /* 0x0000c000a1047a25 */ /* 0x000fc800078e0004 */
[----:B------:R-:W-:Y:S01]  /*4fa0*/  IMAD.IADD R5, R5, 0x1, R13 ;  /* 0x0000000105057824 */ /* 0x000fe200078e020d */
[----:B------:R-:W-:-:S04]  /*4fb0*/  LEA R12, P0, R4, c[0x0][0x340], 0x2 ;  /* 0x0000d000040c7a11 */ /* 0x000fc800078010ff */
[----:B------:R-:W-:-:S05]  /*4fc0*/  LEA.HI.X R13, R4, c[0x0][0x344], R5, 0x2, P0 ;  /* 0x0000d100040d7a11 */ /* 0x000fca00000f1405 */
[----:B------:R0:W-:Y:S04]  /*4fd0*/  STG.E [R12.64], R139 ;  /* 0x0000008b0c007986 */ /* 0x0001e8000c101904 */
.L_x_2419:
[----:B------:R-:W-:Y:S05]  /*4fe0*/  BSYNC B0 ;  /* 0x0000000000007941 */ /* 0x000fea0003800000 */
.L_x_2418:
[----:B------:R-:W-:Y:S01]  /*4ff0*/  MOV R4, R6 ;  /* 0x0000000600047202 */ /* 0x000fe20000000f00 */
[----:B------:R-:W-:Y:S01]  /*5000*/  IMAD R6, R160, c[0x0][0x300], RZ ;  /* 0x0000c000a0067a24 */ /* 0x000fe200078e02ff */
[----:B------:R-:W-:Y:S02]  /*5010*/  MOV R5, R41 ;  /* 0x0000002900057202 */ /* 0x000fe40000000f00 */
[----:B------:R-:W-:Y:S01]  /*5020*/  LEA R0, P1, R140, c[0x0][0x340], 0x2 ;  /* 0x0000d0008c007a11 */ /* 0x000fe200078210ff */
[C---:B0-----:R-:W-:Y:S01]  /*5030*/  IMAD R12, R161.reuse, c[0x0][0x304], R6 ;  /* 0x0000c100a10c7a24 */ /* 0x041fe200078e0206 */
[-C--:B------:R-:W-:Y:S01]  /*5040*/  ISETP.GE.AND P4, PT, R36, R37.reuse, PT ;  /* 0x000000252400720c */ /* 0x080fe20003f86270 */
[----:B------:R-:W-:Y:S01]  /*5050*/  IMAD.WIDE.U32 R4, R161, c[0x0][0x300], R4 ;  /* 0x0000c000a1047a25 */ /* 0x000fe200078e0004 */
[----:B------:R-:W-:Y:S02]  /*5060*/  LEA.HI.X R6, R140, c[0x0][0x344], R39, 0x2, P1 ;  /* 0x0000d1008c067a11 */ /* 0x000fe400008f1427 */
[----:B------:R-:W-:-:S02]  /*5070*/  ISETP.GE.AND P5, PT, R38, R37, PT ;  /* 0x000000252600720c */ /* 0x000fc40003fa6270 */
[----:B------:R-:W-:Y:S02]  /*5080*/  IADD3 R7, P0, R51, R4, RZ ;  /* 0x0000000433077210 */ /* 0x000fe40007f1e0ff */
[-C--:B------:R-:W-:Y:S02]  /*5090*/  ISETP.GE.AND P6, PT, R40, R37.reuse, PT ;  /* 0x000000252800720c */ /* 0x080fe40003fc6270 */
[----:B------:R-:W-:Y:S02]  /*50a0*/  IADD3.X R5, R53, R12, R5, P0, !PT ;  /* 0x0000000c35057210 */ /* 0x000fe400007fe405 */
[C---:B------:R-:W-:Y:S02]  /*50b0*/  LEA R4, P0, R7.reuse, R0, 0x2 ;  /* 0x0000000007047211 */ /* 0x040fe400078010ff */
[----:B------:R-:W-:Y:S02]  /*50c0*/  ISETP.GE.AND P3, PT, R34, R37, PT ;  /* 0x000000252200720c */ /* 0x000fe40003f66270 */
[----:B------:R-:W-:-:S02]  /*50d0*/  LEA.HI.X R5, R7, R6, R5, 0x2, P0 ;  /* 0x0000000607057211 */ /* 0x000fc400000f1405 */
[-C--:B------:R-:W-:Y:S02]  /*50e0*/  ISETP.GE.AND P0, PT, R42, R37.reuse, PT ;  /* 0x000000252a00720c */ /* 0x080fe40003f06270 */
[-C--:B------:R-:W-:Y:S01]  /*50f0*/  ISETP.GE.AND P1, PT, R44, R37.reuse, PT ;  /* 0x000000252c00720c */ /* 0x080fe20003f26270 */
[----:B------:R0:W-:Y:S01]  /*5100*/  @!P4 STG.E [R4.64+0x80], R137 ;  /* 0x000080890400c986 */ /* 0x0001e2000c101904 */
[-C--:B------:R-:W-:Y:S02]  /*5110*/  ISETP.GE.AND P4, PT, R50, R37.reuse, PT ;  /* 0x000000253200720c */ /* 0x080fe40003f86270 */
[-C--:B------:R-:W-:Y:S01]  /*5120*/  ISETP.GE.AND P2, PT, R46, R37.reuse, PT ;  /* 0x000000252e00720c */ /* 0x080fe20003f46270 */
[----:B------:R0:W-:Y:S01]  /*5130*/  @!P5 STG.E [R4.64+0x100], R17 ;  /* 0x000100110400d986 */ /* 0x0001e2000c101904 */
[-C--:B------:R-:W-:Y:S02]  /*5140*/  ISETP.GE.AND P5, PT, R52, R37.reuse, PT ;  /* 0x000000253400720c */ /* 0x080fe40003fa6270 */
[----:B------:R-:W-:Y:S01]  /*5150*/  IADD3 R144, R144, 0x1, RZ ;  /* 0x0000000190907810 */ /* 0x000fe20007ffe0ff */
[----:B------:R0:W-:Y:S01]  /*5160*/  @!P6 STG.E [R4.64+0x180], R135 ;  /* 0x000180870400e986 */ /* 0x0001e2000c101904 */
[----:B------:R-:W-:-:S03]  /*5170*/  ISETP.GE.AND P6, PT, R54, R37, PT ;  /* 0x000000253600720c */ /* 0x000fc60003fc6270 */
[----:B------:R0:W-:Y:S01]  /*5180*/  @!P3 STG.E [R4.64], R15 ;  /* 0x0000000f0400b986 */ /* 0x0001e2000c101904 */
[----:B------:R-:W-:-:S03]  /*5190*/  ISETP.GE.AND P3, PT, R48, R37, PT ;  /* 0x000000253000720c */ /* 0x000fc60003f66270 */
[----:B------:R0:W-:Y:S01]  /*51a0*/  @!P0 STG.E [R4.64+0x200], R19 ;  /* 0x0002001304008986 */ /* 0x0001e2000c101904 */
[----:B------:R-:W-:-:S03]  /*51b0*/  ISETP.GE.AND P0, PT, R56, R37, PT ;  /* 0x000000253800720c */ /* 0x000fc60003f06270 */
[----:B------:R0:W-:Y:S04]  /*51c0*/  @!P4 STG.E [R4.64+0x400], R23 ;  /* 0x000400170400c986 */ /* 0x0001e8000c101904 */
[----:B------:R0:W-:Y:S04]  /*51d0*/  @!P5 STG.E [R4.64+0x480], R25 ;  /* 0x000480190400d986 */ /* 0x0001e8000c101904 */
[----:B------:R0:W-:Y:S04]  /*51e0*/  @!P6 STG.E [R4.64+0x500], R27 ;  /* 0x0005001b0400e986 */ /* 0x0001e8000c101904 */
[----:B------:R0:W-:Y:S01]  /*51f0*/  @!P1 STG.E [R4.64+0x280], R133 ;  /* 0x0002808504009986 */ /* 0x0001e2000c101904 */
[----:B------:R-:W-:-:S03]  /*5200*/  ISETP.GE.AND P1, PT, R58, R37, PT ;  /* 0x000000253a00720c */ /* 0x000fc60003f26270 */
[----:B------:R0:W-:Y:S01]  /*5210*/  @!P2 STG.E [R4.64+0x300], R21 ;  /* 0x000300150400a986 */ /* 0x0001e2000c101904 */
[----:B------:R-:W-:-:S03]  /*5220*/  ISETP.GE.AND P2, PT, R72, R37, PT ;  /* 0x000000254800720c */ /* 0x000fc60003f46270 */
[----:B------:R0:W-:Y:S01]  /*5230*/  @!P3 STG.E [R4.64+0x380], R131 ;  /* 0x000380830400b986 */ /* 0x0001e2000c101904 */
[----:B------:R-:W-:-:S03]  /*5240*/  ISETP.GE.AND P3, PT, R78, R37, PT ;  /* 0x000000254e00720c */ /* 0x000fc60003f66270 */
[----:B------:R0:W-:Y:S01]  /*5250*/  @!P0 STG.E [R4.64+0x580], R29 ;  /* 0x0005801d04008986 */ /* 0x0001e2000c101904 */
[----:B------:R-:W-:-:S03]  /*5260*/  ISETP.GT.AND P0, PT, R142, 0x1, PT ;  /* 0x000000018e00780c */ /* 0x000fc60003f04270 */
[----:B------:R0:W-:Y:S01]  /*5270*/  @!P1 STG.E [R4.64+0x600], R31 ;  /* 0x0006001f04009986 */ /* 0x0001e2000c101904 */
[----:B------:R-:W-:-:S03]  /*5280*/  IADD3 R150, P1, R150, -0x1000, RZ ;  /* 0xfffff00096967810 */ /* 0x000fc60007f3e0ff */
[----:B------:R0:W-:Y:S01]  /*5290*/  @!P2 STG.E [R4.64+0x680], R33 ;  /* 0x000680210400a986 */ /* 0x0001e2000c101904 */
[----:B------:R-:W-:Y:S02]  /*52a0*/  IADD3 R146, P2, R146, -0x1000, RZ ;  /* 0xfffff00092927810 */ /* 0x000fe40007f5e0ff */
[----:B------:R-:W-:Y:S01]  /*52b0*/  IADD3.X R149, R149, -0x1, RZ, P1, !PT ;  /* 0xffffffff95957810 */ /* 0x000fe20000ffe4ff */
[----:B------:R0:W-:Y:S01]  /*52c0*/  @!P3 STG.E [R4.64+0x700], R35 ;  /* 0x000700230400b986 */ /* 0x0001e2000c101904 */
[----:B------:R-:W-:Y:S02]  /*52d0*/  IADD3 R148, P3, R148, -0x1000, RZ ;  /* 0xfffff00094947810 */ /* 0x000fe40007f7e0ff */
[----:B------:R-:W-:Y:S02]  /*52e0*/  IADD3.X R145, R145, -0x1, RZ, P2, !PT ;  /* 0xffffffff91917810 */ /* 0x000fe400017fe4ff */
[----:B------:R-:W-:Y:S01]  /*52f0*/  IADD3.X R147, R147, -0x1, RZ, P3, !PT ;  /* 0xffffffff93937810 */ /* 0x000fe20001ffe4ff */
[----:B0-----:R-:W-:Y:S01]  /*5300*/  @!P0 CALL.REL.NOINC `(.L_x_2398) ;  /* 0x0000001000008944 */ /* 0x001fe20003c00000 */
[----:B------:R-:W-:Y:S05]  /*5310*/  BRA `(.L_x_2420) ;  /* 0xffffb24000007947 */ /* 0x000fea000383ffff */
.L_x_2398:
[----:B------:R-:W-:Y:S02]  /*5320*/  ISETP.NE.U32.AND P0, PT, RZ, c[0x0][0x328], PT ;  /* 0x0000ca00ff007a0c */ /* 0x000fe40003f05070 */
[----:B------:R-:W-:-:S02]  /*5330*/  ISETP.NE.U32.AND P2, PT, RZ, c[0x0][0x348], PT ;  /* 0x0000d200ff007a0c */ /* 0x000fc40003f45070 */
[----:B------:R-:W-:Y:S02]  /*5340*/  ISETP.NE.AND.EX P1, PT, RZ, c[0x0][0x32c], PT, P0 ;  /* 0x0000cb00ff007a0c */ /* 0x000fe40003f25300 */
[----:B------:R-:W-:-:S11]  /*5350*/  ISETP.NE.AND.EX P0, PT, RZ, c[0x0][0x34c], PT, P2 ;  /* 0x0000d300ff007a0c */ /* 0x000fd60003f05320 */
[----:B------:R-:W-:Y:S05]  /*5360*/  @!P1 BRA `(.L_x_2421) ;  /* 0x0000019000009947 */ /* 0x000fea0003800000 */
[----:B------:R-:W0:Y:S01]  /*5370*/  SHFL.DOWN P1, R0, R153, 0x1, 0x1f ;  /* 0x08201f0099007f89 */ /* 0x000e220000020000 */
[----:B------:R-:W-:Y:S03]  /*5380*/  BSSY B0, `(.L_x_2421) ;  /* 0x0000017000007945 */ /* 0x000fe60003800000 */
[----:B------:R-:W1:Y:S04]  /*5390*/  S2R R10, SR_LANEID ;  /* 0x00000000000a7919 */ /* 0x000e680000000000 */
[----:B------:R-:W2:Y:S01]  /*53a0*/  S2R R11, SR_TID.X ;  /* 0x00000000000b7919 */ /* 0x000ea20000002100 */
[----:B0-----:R-:W-:Y:S01]  /*53b0*/  @P1 FADD R0, R0, R153 ;  /* 0x0000009900001221 */ /* 0x001fe20000000000 */
[----:B-1----:R-:W-:-:S04]  /*53c0*/  ISETP.NE.AND P2, PT, R10, RZ, PT ;  /* 0x000000ff0a00720c */ /* 0x002fc80003f45270 */
[----:B------:R-:W0:Y:S01]  /*53d0*/  SHFL.DOWN P1, R5, R0, 0x2, 0x1f ;  /* 0x08401f0000057f89 */ /* 0x000e220000020000 */
[----:B--2---:R-:W-:-:S08]  /*53e0*/  ISETP.NE.AND P3, PT, R11, RZ, PT ;  /* 0x000000ff0b00720c */ /* 0x004fd00003f65270 */
[----:B------:R-:W-:-:S04]  /*53f0*/  @!P2 SHF.R.S32.HI R10, RZ, 0x1f, R11 ;  /* 0x0000001fff0aa819 */ /* 0x000fc8000001140b */
        /* <DEDUP_REMOVED lines=8> */
[----:B0-----:R-:W-:-:S05]  /*5480*/  @P1 FADD R6, R7, R6 ;  /* 0x0000000607061221 */ /* 0x001fca0000000000 */
[----:B------:R-:W-:Y:S04]  /*5490*/  @!P2 STS [R11.X4+0x1094], R6 ;  /* 0x001094060b00a388 */ /* 0x000fe80000004800 */
[----:B------:R-:W-:Y:S06]  /*54a0*/  BAR.SYNC.DEFER_BLOCKING 0x0 ;  /* 0x0000000000007b1d */ /* 0x000fec0000010000 */
[----:B------:R-:W0:Y:S02]  /*54b0*/  @!P3 LDS R5, [0x1098] ;  /* 0x00109800ff05b984 */ /* 0x000e240000000800 */
[----:B0-----:R-:W-:Y:S01]  /*54c0*/  @!P3 FADD.FTZ R6, R6, R5 ;  /* 0x000000050606b221 */ /* 0x001fe20000010000 */
[----:B------:R-:W-:Y:S05]  /*54d0*/  @P3 BRA `(.L_x_2422) ;  /* 0x0000001000003947 */ /* 0x000fea0003800000 */
[----:B------:R0:W-:Y:S02]  /*54e0*/  RED.E.ADD.F32.FTZ.RN.STRONG.GPU [R8.64], R6 ;  /* 0x000000060800798e */ /* 0x0001e4000c10e784 */
.L_x_2422:
[----:B------:R-:W-:Y:S05]  /*54f0*/  BSYNC B0 ;  /* 0x0000000000007941 */ /* 0x000fea0003800000 */
.L_x_2421:
[----:B------:R-:W-:Y:S01]  /*5500*/  BSSY B0, `(.L_x_2423) ;  /* 0x000001d000007945 */ /* 0x000fe20003800000 */
[----:B------:R-:W-:Y:S05]  /*5510*/  @!P0 BRA `(.L_x_2424) ;  /* 0x000001a000008947 */ /* 0x000fea0003800000 */
[----:B------:R-:W-:Y:S06]  /*5520*/  BAR.SYNC.DEFER_BLOCKING 0x0 ;  /* 0x0000000000007b1d */ /* 0x000fec0000010000 */
[----:B------:R-:W1:Y:S04]  /*5530*/  SHFL.DOWN P0, R5, R154, 0x1, 0x1f ;  /* 0x08201f009a057f89 */ /* 0x000e680000000000 */
[----:B0-----:R-:W0:Y:S04]  /*5540*/  S2R R6, SR_LANEID ;  /* 0x0000000000067919 */ /* 0x001e280000000000 */
[----:B------:R-:W2:Y:S01]  /*5550*/  S2R R21, SR_TID.X ;  /* 0x0000000000157919 */ /* 0x000ea20000002100 */
[----:B-1----:R-:W-:Y:S01]  /*5560*/  @P0 FADD R5, R5, R154 ;  /* 0x0000009a05050221 */ /* 0x002fe20000000000 */
[----:B0-----:R-:W-:-:S04]  /*5570*/  ISETP.NE.AND P2, PT, R6, RZ, PT ;  /* 0x000000ff0600720c */ /* 0x001fc80003f45270 */
        /* <DEDUP_REMOVED lines=17> */
[----:B------:R0:W-:Y:S01]  /*5690*/  RED.E.ADD.F32.FTZ.RN.STRONG.GPU [R2.64], R9 ;  /* 0x000000090200798e */ /* 0x0001e2000c10e784 */
[----:B------:R-:W-:Y:S01]  /*56a0*/  HFMA2.MMA R21, -RZ, RZ, 0, 0 ;  /* 0x00000000ff157435 */ /* 0x000fe200000001ff */
[----:B------:R-:W-:Y:S05]  /*56b0*/  BRA `(.L_x_2425) ;  /* 0x0000001000007947 */ /* 0x000fea0003800000 */
.L_x_2424:
[----:B------:R-:W1:Y:S02]  /*56c0*/  S2R R21, SR_TID.X ;  /* 0x0000000000157919 */ /* 0x000e640000002100 */
.L_x_2425:
[----:B------:R-:W-:Y:S05]  /*56d0*/  BSYNC B0 ;  /* 0x0000000000007941 */ /* 0x000fea0003800000 */
.L_x_2423:
[----:B-1----:R-:W-:-:S13]  /*56e0*/  ISETP.GE.AND P0, PT, R21, c[0x0][0x16c], PT ;  /* 0x00005b0015007a0c */ /* 0x002fda0003f06270 */
[----:B------:R-:W-:Y:S05]  /*56f0*/  @P0 EXIT ;  /* 0x000000000000094d */ /* 0x000fea0003800000 */
[C---:B------:R-:W-:Y:S02]  /*5700*/  IMAD R0, R160.reuse, c[0x0][0x2c8], RZ ;  /* 0x0000b200a0007a24 */ /* 0x040fe400078e02ff */
[C---:B0-----:R-:W-:Y:S02]  /*5710*/  IMAD R8, R160.reuse, c[0x0][0x2a8], RZ ;  /* 0x0000aa00a0087a24 */ /* 0x041fe400078e02ff */
[C---:B------:R-:W-:Y:S02]  /*5720*/  IMAD R10, R160.reuse, c[0x0][0x288], RZ ;  /* 0x0000a200a00a7a24 */ /* 0x040fe400078e02ff */
[C---:B------:R-:W-:Y:S02]  /*5730*/  IMAD R12, R160.reuse, c[0x0][0x198], RZ ;  /* 0x00006600a00c7a24 */ /* 0x040fe400078e02ff */
[----:B------:R-:W-:Y:S02]  /*5740*/  IMAD R160, R160, c[0x0][0x1b8], RZ ;  /* 0x00006e00a0a07a24 */ /* 0x000fe400078e02ff */
[----:B------:R-:W-:-:S04]  /*5750*/  IMAD.WIDE.U32 R2, R161, c[0x0][0x2c8], RZ ;  /* 0x0000b200a1027a25 */ /* 0x000fc800078e00ff */
[----:B------:R-:W-:-:S04]  /*5760*/  IMAD.WIDE.U32 R4, R161, c[0x0][0x2a8], RZ ;  /* 0x0000aa00a1047a25 */ /* 0x000fc800078e00ff */
[----:B------:R-:W-:-:S04]  /*5770*/  IMAD.WIDE.U32 R6, R161, c[0x0][0x288], RZ ;  /* 0x0000a200a1067a25 */ /* 0x000fc800078e00ff */
[----:B------:R-:W-:-:S04]  /*5780*/  IMAD.WIDE.U32 R16, R161, c[0x0][0x198], RZ ;  /* 0x00006600a1107a25 */ /* 0x000fc800078e00ff */
[C---:B------:R-:W-:Y:S02]  /*5790*/  IMAD R31, R161.reuse, c[0x0][0x2cc], R0 ;  /* 0x0000b300a11f7a24 */ /* 0x040fe400078e0200 */
[C---:B------:R-:W-:Y:S02]  /*57a0*/  IMAD R29, R161.reuse, c[0x0][0x2ac], R8 ;  /* 0x0000ab00a11d7a24 */ /* 0x040fe400078e0208 */
[----:B------:R-:W-:Y:S01]  /*57b0*/  IMAD R27, R161, c[0x0][0x28c], R10 ;  /* 0x0000a300a11b7a24 */ /* 0x000fe200078e020a */
[----:B------:R-:W-:Y:S01]  /*57c0*/  IADD3 R31, R3, R31, RZ ;  /* 0x0000001f031f7210 */ /* 0x000fe20007ffe0ff */
[----:B------:R-:W-:Y:S01]  /*57d0*/  IMAD R9, R161, c[0x0][0x19c], R12 ;  /* 0x00006700a1097a24 */ /* 0x000fe200078e020c */
[----:B------:R-:W-:Y:S01]  /*57e0*/  IADD3 R29, R5, R29, RZ ;  /* 0x0000001d051d7210 */ /* 0x000fe20007ffe0ff */
[----:B------:R-:W-:Y:S01]  /*57f0*/  IMAD R11, R161, c[0x0][0x1bc], R160 ;  /* 0x00006f00a10b7a24 */ /* 0x000fe200078e02a0 */
[----:B------:R-:W-:Y:S01]  /*5800*/  IADD3 R27, R7, R27, RZ ;  /* 0x0000001b071b7210 */ /* 0x000fe20007ffe0ff */
[----:B------:R-:W-:Y:S01]  /*5810*/  IMAD.WIDE.U32 R18, R161, c[0x0][0x1b8], RZ ;  /* 0x00006e00a1127a25 */ /* 0x000fe200078e00ff */
[----:B------:R-:W-:-:S04]  /*5820*/  IADD3 R37, R17, R9, RZ ;  /* 0x0000000911257210 */ /* 0x000fc80007ffe0ff */
[----:B------:R-:W-:Y:S02]  /*5830*/  IADD3 R39, R19, R11, RZ ;  /* 0x0000000b13277210 */ /* 0x000fe40007ffe0ff */
.L_x_2426:
[----:B0-----:R-:W0:Y:S01]  /*5840*/  LDS R23, [R21.X4+0x25d0] ;  /* 0x0025d00015177984 */ /* 0x001e220000004800 */
[----:B------:R-:W-:Y:S01]  /*5850*/  SHF.R.S32.HI R20, RZ, 0x1f, R21 ;  /* 0x0000001fff147819 */ /* 0x000fe20000011415 */
[----:B------:R-:W-:Y:S01]  /*5860*/  IMAD.MOV.U32 R9, RZ, RZ, R27 ;  /* 0x000000ffff097224 */ /* 0x000fe200078e001b */
[----:B------:R-:W-:Y:S01]  /*5870*/  MOV R10, R18 ;  /* 0x00000012000a7202 */ /* 0x000fe20000000f00 */
[----:B------:R-:W-:Y:S01]  /*5880*/  YIELD ;  /* 0x0000000000007946 */ /* 0x000fe20003800000 */
[----:B------:R-:W-:Y:S01]  /*5890*/  MOV R11, R39 ;  /* 0x00000027000b7202 */ /* 0x000fe20000000f00 */
[C---:B------:R-:W-:Y:S01]  /*58a0*/  IMAD R0, R20.reuse, c[0x0][0x290], RZ ;  /* 0x0000a40014007a24 */ /* 0x040fe200078e02ff */
[----:B------:R-:W-:Y:S01]  /*58b0*/  MOV R8, R6 ;  /* 0x0000000600087202 */ /* 0x000fe20000000f00 */
[----:B------:R-:W-:Y:S01]  /*58c0*/  IMAD R14, R20, c[0x0][0x1c0], RZ ;  /* 0x00007000140e7a24 */ /* 0x000fe200078e02ff */
[----:B------:R-:W1:Y:S01]  /*58d0*/  LDS R25, [R21.X4+0x29d0] ;  /* 0x0029d00015197984 */ /* 0x000e620000004800 */
[----:B------:R-:W-:-:S04]  /*58e0*/  IMAD.WIDE.U32 R12, R21, c[0x0][0x1c0], R10 ;  /* 0x00007000150c7a25 */ /* 0x000fc800078e000a */
[----:B------:R-:W-:-:S04]  /*58f0*/  IMAD.WIDE.U32 R8, R21, c[0x0][0x290], R8 ;  /* 0x0000a40015087a25 */ /* 0x000fc800078e0008 */
[C---:B------:R-:W-:Y:S01]  /*5900*/  IMAD R11, R21.reuse, c[0x0][0x294], R0 ;  /* 0x0000a500150b7a24 */ /* 0x040fe200078e0200 */
[----:B------:R-:W-:Y:S01]  /*5910*/  LEA R10, P0, R8, c[0x0][0x310], 0x2 ;  /* 0x0000c400080a7a11 */ /* 0x000fe200078010ff */
[----:B------:R-:W-:Y:S01]  /*5920*/  IMAD R15, R21, c[0x0][0x1c4], R14 ;  /* 0x00007100150f7a24 */ /* 0x000fe200078e020e */
[----:B------:R-:W-:Y:S02]  /*5930*/  LEA R14, P1, R12, c[0x0][0x230], 0x2 ;  /* 0x00008c000c0e7a11 */ /* 0x000fe400078210ff */
[----:B------:R-:W-:Y:S02]  /*5940*/  IADD3 R11, R9, R11, RZ ;  /* 0x0000000b090b7210 */ /* 0x000fe40007ffe0ff */
[----:B------:R-:W-:Y:S02]  /*5950*/  IADD3 R9, R13, R15, RZ ;  /* 0x0000000f0d097210 */ /* 0x000fe40007ffe0ff */
[----:B------:R-:W-:Y:S02]  /*5960*/  LEA.HI.X R11, R8, c[0x0][0x314], R11, 0x2, P0 ;  /* 0x0000c500080b7a11 */ /* 0x000fe400000f140b */
[----:B------:R-:W-:-:S03]  /*5970*/  LEA.HI.X R15, R12, c[0x0][0x234], R9, 0x2, P1 ;  /* 0x00008d000c0f7a11 */ /* 0x000fc600008f1409 */
[----:B0-----:R0:W-:Y:S04]  /*5980*/  RED.E.ADD.F32.FTZ.RN.STRONG.GPU [R10.64], R23 ;  /* 0x000000170a00798e */ /* 0x0011e8000c10e784 */
[----:B------:R2:W1:Y:S01]  /*5990*/  LDG.E R0, [R14.64] ;  /* 0x000000040e007981 */ /* 0x000462000c1e1900 */
[----:B------:R-:W-:Y:S01]  /*59a0*/  MOV R8, R4 ;  /* 0x0000000400087202 */ /* 0x000fe20000000f00 */
[C---:B------:R-:W-:Y:S01]  /*59b0*/  IMAD R22, R20.reuse, c[0x0][0x2b0], RZ ;  /* 0x0000ac0014167a24 */ /* 0x040fe200078e02ff */
[----:B------:R-:W-:Y:S01]  /*59c0*/  MOV R9, R29 ;  /* 0x0000001d00097202 */ /* 0x000fe20000000f00 */
[----:B------:R-:W-:Y:S02]  /*59d0*/  IMAD R24, R20, c[0x0][0x1a0], RZ ;  /* 0x0000680014187a24 */ /* 0x000fe400078e02ff */
[C---:B------:R-:W-:Y:S01]  /*59e0*/  IMAD R33, R21.reuse, c[0x0][0x2b4], R22 ;  /* 0x0000ad0015217a24 */ /* 0x040fe200078e0216 */
[----:B0-----:R-:W-:Y:S01]  /*59f0*/  MOV R10, R16 ;  /* 0x00000010000a7202 */ /* 0x001fe20000000f00 */
[----:B------:R-:W-:Y:S01]  /*5a00*/  IMAD.WIDE.U32 R8, R21, c[0x0][0x2b0], R8 ;  /* 0x0000ac0015087a25 */ /* 0x000fe200078e0008 */
[----:B------:R-:W-:-:S03]  /*5a10*/  MOV R11, R37 ;  /* 0x00000025000b7202 */ /* 0x000fc60000000f00 */
[C---:B------:R-:W-:Y:S02]  /*5a20*/  IMAD R35, R21.reuse, c[0x0][0x1a4], R24 ;  /* 0x0000690015237a24 */ /* 0x040fe400078e0218 */
[----:B------:R-:W-:Y:S01]  /*5a30*/  IMAD.WIDE.U32 R12, R21, c[0x0][0x1a0], R10 ;  /* 0x00006800150c7a25 */ /* 0x000fe200078e000a */
[----:B------:R-:W-:Y:S02]  /*5a40*/  IADD3 R11, R9, R33, RZ ;  /* 0x00000021090b7210 */ /* 0x000fe40007ffe0ff */
[----:B------:R-:W-:Y:S01]  /*5a50*/  LEA R10, P0, R8, c[0x0][0x318], 0x2 ;  /* 0x0000c600080a7a11 */ /* 0x000fe200078010ff */
[----:B------:R-:W-:Y:S01]  /*5a60*/  IMAD.IADD R9, R13, 0x1, R35 ;  /* 0x000000010d097824 */ /* 0x000fe200078e0223 */
[----:B--2---:R-:W-:Y:S02]  /*5a70*/  LEA R14, P1, R12, c[0x0][0x228], 0x2 ;  /* 0x00008a000c0e7a11 */ /* 0x004fe400078210ff */
[----:B------:R-:W-:Y:S02]  /*5a80*/  LEA.HI.X R11, R8, c[0x0][0x31c], R11, 0x2, P0 ;  /* 0x0000c700080b7a11 */ /* 0x000fe400000f140b */
[----:B------:R-:W-:Y:S01]  /*5a90*/  LEA.HI.X R15, R12, c[0x0][0x22c], R9, 0x2, P1 ;  /* 0x00008b000c0f7a11 */ /* 0x000fe200008f1409 */
[----:B-1----:R-:W-:-:S05]  /*5aa0*/  FMUL.FTZ R23, R0, R25 ;  /* 0x0000001900177220 */ /* 0x002fca0000410000 */
[----:B------:R0:W-:Y:S04]  /*5ab0*/  RED.E.ADD.F32.FTZ.RN.STRONG.GPU [R10.64], R23 ;  /* 0x000000170a00798e */ /* 0x0001e8000c10e784 */
[----:B------:R-:W2:Y:S01]  /*5ac0*/  LDG.E R14, [R14.64] ;  /* 0x000000040e0e7981 */ /* 0x000ea2000c1e1900 */
[----:B------:R-:W-:Y:S01]  /*5ad0*/  MOV R8, R2 ;  /* 0x0000000200087202 */ /* 0x000fe20000000f00 */
[----:B------:R-:W-:Y:S01]  /*5ae0*/  IMAD R20, R20, c[0x0][0x2d0], RZ ;  /* 0x0000b40014147a24 */ /* 0x000fe200078e02ff */
[----:B------:R-:W-:-:S03]  /*5af0*/  MOV R9, R31 ;  /* 0x0000001f00097202 */ /* 0x000fc60000000f00 */
[C---:B------:R-:W-:Y:S02]  /*5b00*/  IMAD R13, R21.reuse, c[0x0][0x2d4], R20 ;  /* 0x0000b500150d7a24 */ /* 0x040fe400078e0214 */
[C---:B------:R-:W-:Y:S01]  /*5b10*/  IMAD.WIDE.U32 R8, R21.reuse, c[0x0][0x2d0], R8 ;  /* 0x0000b40015087a25 */ /* 0x040fe200078e0008 */
[----:B------:R-:W-:-:S04]  /*5b20*/  IADD3 R21, R21, c[0x0][0x0], RZ ;  /* 0x0000000015157a10 */ /* 0x000fc80007ffe0ff */
[----:B------:R-:W-:Y:S02]  /*5b30*/  LEA R12, P0, R8, c[0x0][0x320], 0x2 ;  /* 0x0000c800080c7a11 */ /* 0x000fe400078010ff */
[----:B------:R-:W-:-:S04]  /*5b40*/  IADD3 R9, R9, R13, RZ ;  /* 0x0000000d09097210 */ /* 0x000fc80007ffe0ff */
[----:B------:R-:W-:Y:S02]  /*5b50*/  LEA.HI.X R13, R8, c[0x0][0x324], R9, 0x2, P0 ;  /* 0x0000c900080d7a11 */ /* 0x000fe400000f1409 */
[----:B------:R-:W-:Y:S01]  /*5b60*/  ISETP.GE.AND P0, PT, R21, c[0x0][0x16c], PT ;  /* 0x00005b0015007a0c */ /* 0x000fe20003f06270 */
[----:B--2---:R-:W-:-:S05]  /*5b70*/  FMUL.FTZ R25, R25, R14 ;  /* 0x0000000e19197220 */ /* 0x004fca0000410000 */
[----:B------:R0:W-:Y:S07]  /*5b80*/  RED.E.ADD.F32.FTZ.RN.STRONG.GPU [R12.64], R25 ;  /* 0x000000190c00798e */ /* 0x0001ee000c10e784 */
[----:B------:R-:W-:Y:S05]  /*5b90*/  @!P0 BRA `(.L_x_2426) ;  /* 0xfffffca000008947 */ /* 0x000fea000383ffff */
[----:B------:R-:W-:Y:S05]  /*5ba0*/  EXIT ;  /* 0x000000000000794d */ /* 0x000fea0003800000 */
.L_x_2404:
[----:B------:R-:W-:Y:S01]  /*5bb0*/  HFMA2.MMA R175, -RZ, RZ, 0, 5.9604644775390625e-08 ;  /* 0x00000001ffaf7435 */ /* 0x000fe200000001ff */
[----:B------:R-:W-:Y:S02]  /*5bc0*/  MOV R174, R6 ;  /* 0x0000000600ae7202 */ /* 0x000fe40000000f00 */
[----:B------:R-:W-:-:S02]  /*5bd0*/  MOV R178, RZ ;  /* 0x000000ff00b27202 */ /* 0x000fc40000000f00 */
[----:B------:R-:W-:Y:S02]  /*5be0*/  MOV R181, 0xffffffff ;  /* 0xffffffff00b57802 */ /* 0x000fe40000000f00 */
[----:B------:R-:W-:Y:S02]  /*5bf0*/  MOV R4, 0x5c10 ;  /* 0x00005c1000047802 */ /* 0x000fe40000000f00 */
[----:B-----5:R-:W-:Y:S05]  /*5c00*/  CALL.REL.NOINC `($__internal_98_$__cuda_sm70_shflsync_up) ;  /* 0x00000ed000007944 */ /* 0x020fea0003c00000 */
[----:B-1----:R-:W-:Y:S01]  /*5c10*/  MOV R171, R174 ;  /* 0x000000ae00ab7202 */ /* 0x002fe20000000f00 */
[----:B0-----:R-:W-:Y:S05]  /*5c20*/  BRA `(.L_x_2427) ;  /* 0xffffcc1000007947 */ /* 0x001fea000383ffff */
.L_x_2405:
[----:B------:R-:W-:Y:S01]  /*5c30*/  HFMA2.MMA R178, -RZ, RZ, 0, 0 ;  /* 0x00000000ffb27435 */ /* 0x000fe200000001ff */
[----:B------:R-:W-:Y:S01]  /*5c40*/  MOV R174, R7 ;  /* 0x0000000700ae7202 */ /* 0x000fe20000000f00 */
[----:B------:R-:W-:Y:S01]  /*5c50*/  IMAD.MOV.U32 R175, RZ, RZ, 0x1 ;  /* 0x00000001ffaf7424 */ /* 0x000fe200078e00ff */
[----:B------:R-:W-:Y:S02]  /*5c60*/  MOV R181, 0xffffffff ;  /* 0xffffffff00b57802 */ /* 0x000fe40000000f00 */
[----:B------:R-:W-:Y:S02]  /*5c70*/  MOV R4, 0x5c90 ;  /* 0x00005c9000047802 */ /* 0x000fe40000000f00 */
[----:B01---5:R-:W-:Y:S05]  /*5c80*/  CALL.REL.NOINC `($__internal_98_$__cuda_sm70_shflsync_up) ;  /* 0x00000e5000007944 */ /* 0x023fea0003c00000 */
        /* <DEDUP_REMOVED lines=10> */
[----:B------:R-:W-:Y:S05]  /*5d30*/  CALL.REL.NOINC `($__internal_98_$__cuda_sm70_shflsync_up) ;  /* 0x00000da000007944 */ /* 0x000fea0003c00000 */
[----:B0-----:R-:W-:Y:S01]  /*5d40*/  HFMA2.MMA R175, -RZ, RZ, 0, 1.1920928955078125e-07 ;  /* 0x00000002ffaf7435 */ /* 0x001fe200000001ff */
[----:B-1----:R-:W-:Y:S01]  /*5d50*/  MOV R6, R174 ;  /* 0x000000ae00067202 */ /* 0x002fe20000000f00 */
[----:B------:R-:W-:Y:S01]  /*5d60*/  IMAD.MOV.U32 R178, RZ, RZ, RZ ;  /* 0x000000ffffb27224 */ /* 0x000fe200078e00ff */
[----:B------:R-:W-:-:S02]  /*5d70*/  MOV R174, R7 ;  /* 0x0000000700ae7202 */ /* 0x000fc40000000f00 */
[----:B------:R-:W-:Y:S02]  /*5d80*/  MOV R181, 0xffffffff ;  /* 0xffffffff00b57802 */ /* 0x000fe40000000f00 */
[----:B------:R-:W-:Y:S02]  /*5d90*/  MOV R4, 0x5db0 ;  /* 0x00005db000047802 */ /* 0x000fe40000000f00 */
[----:B------:R-:W-:Y:S05]  /*5da0*/  CALL.REL.NOINC `($__internal_98_$__cuda_sm70_shflsync_up) ;  /* 0x00000d3000007944 */ /* 0x000fea0003c00000 */
        /* <DEDUP_REMOVED lines=8> */
[----:B------:R-:W-:Y:S05]  /*5e30*/  CALL.REL.NOINC `($__internal_98_$__cuda_sm70_shflsync_up) ;  /* 0x00000ca000007944 */ /* 0x000fea0003c00000 */
[----:B0-----:R-:W-:Y:S01]  /*5e40*/  HFMA2.MMA R175, -RZ, RZ, 0, 2.384185791015625e-07 ;  /* 0x00000004ffaf7435 */ /* 0x001fe200000001ff */
[----:B-1----:R-:W-:Y:S01]  /*5e50*/  MOV R6, R174 ;  /* 0x000000ae00067202 */ /* 0x002fe20000000f00 */
[----:B------:R-:W-:Y:S01]  /*5e60*/  IMAD.MOV.U32 R181, RZ, RZ, -0x1 ;  /* 0xffffffffffb57424 */ /* 0x000fe200078e00ff */
[----:B------:R-:W-:Y:S02]  /*5e70*/  MOV R174, R7 ;  /* 0x0000000700ae7202 */ /* 0x000fe40000000f00 */
[----:B------:R-:W-:Y:S02]  /*5e80*/  MOV R178, RZ ;  /* 0x000000ff00b27202 */ /* 0x000fe40000000f00 */
[----:B------:R-:W-:Y:S02]  /*5e90*/  MOV R4, 0x5eb0 ;  /* 0x00005eb000047802 */ /* 0x000fe40000000f00 */
[----:B------:R-:W-:Y:S05]  /*5ea0*/  CALL.REL.NOINC `($__internal_98_$__cuda_sm70_shflsync_up) ;  /* 0x00000c3000007944 */ /* 0x000fea0003c00000 */
[----:B------:R-:W-:Y:S01]  /*5eb0*/  ISETP.GE.AND P0, PT, R151, 0x4, PT ;  /* 0x000000049700780c */ /* 0x000fe20003f06270 */
[----:B0-----:R-:W-:Y:S01]  /*5ec0*/  HFMA2.MMA R175, -RZ, RZ, 0, 4.76837158203125e-07 ;  /* 0x00000008ffaf7435 */ /* 0x001fe200000001ff */
[----:B------:R-:W-:Y:S01]  /*5ed0*/  MOV R181, 0xffffffff ;  /* 0xffffffff00b57802 */ /* 0x000fe20000000f00 */
[----:B------:R-:W-:Y:S01]  /*5ee0*/  HFMA2.MMA R178, -RZ, RZ, 0, 0 ;  /* 0x00000000ffb27435 */ /* 0x000fe200000001ff */
[----:B------:R-:W-:-:S09]  /*5ef0*/  MOV R4, 0x5f50 ;  /* 0x00005f5000047802 */ /* 0x000fd20000000f00 */
[----:B-1----:R-:W-:Y:S02]  /*5f00*/  @P0 FFMA.FTZ R7, R171, R174, R7 ;  /* 0x000000aeab070223 */ /* 0x002fe40000010007 */
[----:B------:R-:W-:-:S05]  /*5f10*/  @P0 FMUL.FTZ R171, R6, R171 ;  /* 0x000000ab06ab0220 */ /* 0x000fca0000410000 */
[----:B------:R-:W-:-:S04]  /*5f20*/  MOV R172, R171 ;  /* 0x000000ab00ac7202 */ /* 0x000fc80000000f00 */
[----:B------:R-:W-:Y:S02]  /*5f30*/  MOV R174, R172 ;  /* 0x000000ac00ae7202 */ /* 0x000fe40000000f00 */
[----:B------:R-:W-:Y:S05]  /*5f40*/  CALL.REL.NOINC `($__internal_98_$__cuda_sm70_shflsync_up) ;  /* 0x00000b9000007944 */ /* 0x000fea0003c00000 */
[----:B0-----:R-:W-:Y:S01]  /*5f50*/  HFMA2.MMA R175, -RZ, RZ, 0, 4.76837158203125e-07 ;  /* 0x00000008ffaf7435 */ /* 0x001fe200000001ff */
[----:B-1----:R-:W-:Y:S02]  /*5f60*/  MOV R6, R174 ;  /* 0x000000ae00067202 */ /* 0x002fe40000000f00 */
[----:B------:R-:W-:Y:S02]  /*5f70*/  MOV R174, R7 ;  /* 0x0000000700ae7202 */ /* 0x000fe40000000f00 */
[----:B------:R-:W-:Y:S02]  /*5f80*/  MOV R178, RZ ;  /* 0x000000ff00b27202 */ /* 0x000fe40000000f00 */
[----:B------:R-:W-:Y:S02]  /*5f90*/  MOV R181, 0xffffffff ;  /* 0xffffffff00b57802 */ /* 0x000fe40000000f00 */
[----:B------:R-:W-:Y:S02]  /*5fa0*/  MOV R4, 0x5fc0 ;  /* 0x00005fc000047802 */ /* 0x000fe40000000f00 */
[----:B------:R-:W-:Y:S05]  /*5fb0*/  CALL.REL.NOINC `($__internal_98_$__cuda_sm70_shflsync_up) ;  /* 0x00000b2000007944 */ /* 0x000fea0003c00000 */
[----:B------:R-:W-:Y:S01]  /*5fc0*/  ISETP.GE.AND P0, PT, R151, 0x8, PT ;  /* 0x000000089700780c */ /* 0x000fe20003f06270 */
[----:B0-----:R-:W-:Y:S01]  /*5fd0*/  HFMA2.MMA R178, -RZ, RZ, 0, 0 ;  /* 0x00000000ffb27435 */ /* 0x001fe200000001ff */
[----:B------:R-:W-:Y:S01]  /*5fe0*/  IMAD.MOV.U32 R175, RZ, RZ, 0x10 ;  /* 0x00000010ffaf7424 */ /* 0x000fe200078e00ff */
[----:B------:R-:W-:-:S02]  /*5ff0*/  MOV R181, 0xffffffff ;  /* 0xffffffff00b57802 */ /* 0x000fc40000000f00 */
[----:B------:R-:W-:-:S08]  /*6000*/  MOV R4, 0x6060 ;  /* 0x0000606000047802 */ /* 0x000fd00000000f00 */
[----:B-1----:R-:W-:Y:S02]  /*6010*/  @P0 FFMA.FTZ R7, R172, R174, R7 ;  /* 0x000000aeac070223 */ /* 0x002fe40000010007 */
[----:B------:R-:W-:-:S03]  /*6020*/  @P0 FMUL.FTZ R172, R6, R172 ;  /* 0x000000ac06ac0220 */ /* 0x000fc60000410000 */
[----:B------:R-:W-:Y:S02]  /*6030*/  MOV R171, R7 ;  /* 0x0000000700ab7202 */ /* 0x000fe40000000f00 */
[----:B------:R-:W-:Y:S02]  /*6040*/  MOV R174, R172 ;  /* 0x000000ac00ae7202 */ /* 0x000fe40000000f00 */
[----:B------:R-:W-:Y:S05]  /*6050*/  CALL.REL.NOINC `($__internal_98_$__cuda_sm70_shflsync_up) ;  /* 0x00000a8000007944 */ /* 0x000fea0003c00000 */
[----:B0-----:R-:W-:Y:S01]  /*6060*/  HFMA2.MMA R175, -RZ, RZ, 0, 9.5367431640625e-07 ;  /* 0x00000010ffaf7435 */ /* 0x001fe200000001ff */
[----:B-1----:R-:W-:Y:S02]  /*6070*/  MOV R173, R174 ;  /* 0x000000ae00ad7202 */ /* 0x002fe40000000f00 */
[----:B------:R-:W-:Y:S02]  /*6080*/  MOV R174, R7 ;  /* 0x0000000700ae7202 */ /* 0x000fe40000000f00 */
[----:B------:R-:W-:Y:S02]  /*6090*/  MOV R178, RZ ;  /* 0x000000ff00b27202 */ /* 0x000fe40000000f00 */
[----:B------:R-:W-:Y:S02]  /*60a0*/  MOV R181, 0xffffffff ;  /* 0xffffffff00b57802 */ /* 0x000fe40000000f00 */
[----:B------:R-:W-:-:S02]  /*60b0*/  MOV R4, 0x60d0 ;  /* 0x000060d000047802 */ /* 0x000fc40000000f00 */
[----:B------:R-:W-:Y:S05]  /*60c0*/  CALL.REL.NOINC `($__internal_98_$__cuda_sm70_shflsync_up) ;  /* 0x00000a1000007944 */ /* 0x000fea0003c00000 */
[----:B-1----:R-:W-:Y:S01]  /*60d0*/  MOV R4, R174 ;  /* 0x000000ae00047202 */ /* 0x002fe20000000f00 */
[----:B0-----:R-:W-:Y:S05]  /*60e0*/  BRA `(.L_x_2428) ;  /* 0xffffc8d000007947 */ /* 0x001fea000383ffff */
.L_x_2408:
[----:B------:R-:W-:Y:S01]  /*60f0*/  HFMA2.MMA R175, -RZ, RZ, 0, 5.9604644775390625e-08 ;  /* 0x00000001ffaf7435 */ /* 0x000fe200000001ff */
[----:B------:R-:W-:Y:S01]  /*6100*/  IMAD.MOV.U32 R174, RZ, RZ, R171 ;  /* 0x000000ffffae7224 */ /* 0x000fe200078e00ab */
[----:B------:R-:W-:-:S02]  /*6110*/  MOV R178, RZ ;  /* 0x000000ff00b27202 */ /* 0x000fc40000000f00 */
[----:B------:R-:W-:Y:S02]  /*6120*/  MOV R181, 0xffffffff ;  /* 0xffffffff00b57802 */ /* 0x000fe40000000f00 */
[----:B------:R-:W-:Y:S02]  /*6130*/  MOV R4, 0x6150 ;  /* 0x0000615000047802 */ /* 0x000fe40000000f00 */
[----:B01---5:R-:W-:Y:S05]  /*6140*/  CALL.REL.NOINC `($__internal_98_$__cuda_sm70_shflsync_up) ;  /* 0x0000099000007944 */ /* 0x023fea0003c00000 */
[----:B0-----:R-:W-:Y:S01]  /*6150*/  HFMA2.MMA R175, -RZ, RZ, 0, 5.9604644775390625e-08 ;  /* 0x00000001ffaf7435 */ /* 0x001fe200000001ff */
[----:B-1----:R-:W-:Y:S02]  /*6160*/  MOV R6, R174 ;  /* 0x000000ae00067202 */ /* 0x002fe40000000f00 */
[----:B------:R-:W-:Y:S02]  /*6170*/  MOV R174, R7 ;  /* 0x0000000700ae7202 */ /* 0x000fe40000000f00 */
[----:B------:R-:W-:Y:S02]  /*6180*/  MOV R178, RZ ;  /* 0x000000ff00b27202 */ /* 0x000fe40000000f00 */
[----:B------:R-:W-:Y:S02]  /*6190*/  MOV R181, 0xffffffff ;  /* 0xffffffff00b57802 */ /* 0x000fe40000000f00 */
[----:B------:R-:W-:-:S02]  /*61a0*/  MOV R4, 0x61c0 ;  /* 0x000061c000047802 */ /* 0x000fc40000000f00 */
[----:B------:R-:W-:Y:S05]  /*61b0*/  CALL.REL.NOINC `($__internal_98_$__cuda_sm70_shflsync_up) ;  /* 0x0000092000007944 */ /* 0x000fea0003c00000 */
[----:B------:R-:W-:Y:S01]  /*61c0*/  HFMA2.MMA R204, -RZ, RZ, 0, 0 ;  /* 0x00000000ffcc7435 */ /* 0x000fe200000001ff */
[----:B------:R-:W-:Y:S01]  /*61d0*/  MOV R171, R6 ;  /* 0x0000000600ab7202 */ /* 0x000fe20000000f00 */
[----:B------:R-:W-:Y:S01]  /*61e0*/  IMAD.MOV.U32 R205, RZ, RZ, R12 ;  /* 0x000000ffffcd7224 */ /* 0x000fe200078e000c */
[----:B-1----:R-:W-:-:S02]  /*61f0*/  MOV R172, R174 ;  /* 0x000000ae00ac7202 */ /* 0x002fc40000000f00 */
[----:B------:R-:W-:Y:S02]  /*6200*/  MOV R206, 0x1f ;  /* 0x0000001f00ce7802 */ /* 0x000fe40000000f00 */
[----:B------:R-:W-:Y:S02]  /*6210*/  MOV R207, 0xffffffff ;  /* 0xffffffff00cf7802 */ /* 0x000fe40000000f00 */
[----:B------:R-:W-:Y:S02]  /*6220*/  MOV R4, 0x6240 ;  /* 0x0000624000047802 */ /* 0x000fe40000000f00 */
[----:B0-----:R-:W-:Y:S05]  /*6230*/  CALL.REL.NOINC `($__internal_97_$__cuda_sm70_shflsync_idx_p) ;  /* 0x0000086000007944 */ /* 0x001fea0003c00000 */
[----:B-1----:R-:W-:Y:S01]  /*6240*/  MOV R12, R204 ;  /* 0x000000cc000c7202 */ /* 0x002fe20000000f00 */
[----:B------:R-:W-:Y:S01]  /*6250*/  HFMA2.MMA R204, -RZ, RZ, 0, 0 ;  /* 0x00000000ffcc7435 */ /* 0x000fe200000001ff */
[----:B0-----:R-:W-:Y:S02]  /*6260*/  MOV R205, R13 ;  /* 0x0000000d00cd7202 */ /* 0x001fe40000000f00 */
[----:B------:R-:W-:Y:S02]  /*6270*/  MOV R206, 0x1f ;  /* 0x0000001f00ce7802 */ /* 0x000fe40000000f00 */
[----:B------:R-:W-:-:S02]  /*6280*/  MOV R207, 0xffffffff ;  /* 0xffffffff00cf7802 */ /* 0x000fc40000000f00 */
[----:B------:R-:W-:Y:S02]  /*6290*/  MOV R4, 0x62b0 ;  /* 0x000062b000047802 */ /* 0x000fe40000000f00 */
[----:B------:R-:W-:Y:S05]  /*62a0*/  CALL.REL.NOINC `($__internal_97_$__cuda_sm70_shflsync_idx_p) ;  /* 0x000007f000007944 */ /* 0x000fea0003c00000 */
[----:B-1----:R-:W-:Y:S01]  /*62b0*/  MOV R5, R204 ;  /* 0x000000cc00057202 */ /* 0x002fe20000000f00 */
[----:B0-----:R-:W-:Y:S05]  /*62c0*/  BRA `(.L_x_2429) ;  /* 0xffffc87000007947 */ /* 0x001fea000383ffff */
.L_x_2411:
[----:B------:R-:W-:Y:S01]  /*62d0*/  HFMA2.MMA R204, -RZ, RZ, 0, 1.847743988037109375e-06 ;  /* 0x0000001fffcc7435 */ /* 0x000fe200000001ff */
[----:B------:R-:W-:Y:S01]  /*62e0*/  MOV R202, R6 ;  /* 0x0000000600ca7202 */ /* 0x000fe20000000f00 */
[----:B------:R-:W-:Y:S01]  /*62f0*/  IMAD.MOV.U32 R203, RZ, RZ, 0x1 ;  /* 0x00000001ffcb7424 */ /* 0x000fe200078e00ff */
[----:B------:R-:W-:Y:S02]  /*6300*/  MOV R205, 0xffffffff ;  /* 0xffffffff00cd7802 */ /* 0x000fe40000000f00 */
[----:B------:R-:W-:Y:S02]  /*6310*/  MOV R4, 0x6330 ;  /* 0x0000633000047802 */ /* 0x000fe40000000f00 */
[----:B------:R-:W-:Y:S05]  /*6320*/  CALL.REL.NOINC `($__internal_96_$__cuda_sm70_shflsync_down) ;  /* 0x0000073000007944 */ /* 0x000fea0003c00000 */
[----:B-1----:R-:W-:Y:S01]  /*6330*/  MOV R201, R202 ;  /* 0x000000ca00c97202 */ /* 0x002fe20000000f00 */
[----:B0-----:R-:W-:Y:S05]  /*6340*/  BRA `(.L_x_2430) ;  /* 0xffffcd3000007947 */ /* 0x001fea000383ffff */
.L_x_2412:
[----:B------:R-:W-:Y:S01]  /*6350*/  HFMA2.MMA R203, -RZ, RZ, 0, 5.9604644775390625e-08 ;  /* 0x00000001ffcb7435 */ /* 0x000fe200000001ff */
[----:B------:R-:W-:Y:S02]  /*6360*/  MOV R202, R7 ;  /* 0x0000000700ca7202 */ /* 0x000fe40000000f00 */
[----:B------:R-:W-:-:S02]  /*6370*/  MOV R204, 0x1f ;  /* 0x0000001f00cc7802 */ /* 0x000fc40000000f00 */
[----:B------:R-:W-:Y:S02]  /*6380*/  MOV R205, 0xffffffff ;  /* 0xffffffff00cd7802 */ /* 0x000fe40000000f00 */
[----:B------:R-:W-:Y:S02]  /*6390*/  MOV R4, 0x63b0 ;  /* 0x000063b000047802 */ /* 0x000fe40000000f00 */
[----:B01----:R-:W-:Y:S05]  /*63a0*/  CALL.REL.NOINC `($__internal_96_$__cuda_sm70_shflsync_down) ;  /* 0x000006b000007944 */ /* 0x003fea0003c00000 */
[C---:B------:R-:W-:Y:S01]  /*63b0*/  FMUL.FTZ R5, R6.reuse, R201 ;  /* 0x000000c906057220 */ /* 0x040fe20000410000 */
[----:B0-----:R-:W-:Y:S01]  /*63c0*/  HFMA2.MMA R203, -RZ, RZ, 0, 1.1920928955078125e-07 ;  /* 0x00000002ffcb7435 */ /* 0x001fe200000001ff */
[C---:B-1----:R-:W-:Y:S01]  /*63d0*/  FFMA.FTZ R202, R6.reuse, R202, R7 ;  /* 0x000000ca06ca7223 */ /* 0x042fe20000010007 */
[----:B------:R-:W-:Y:S02]  /*63e0*/  MOV R204, 0x1f ;  /* 0x0000001f00cc7802 */ /* 0x000fe40000000f00 */
[----:B------:R-:W-:Y:S02]  /*63f0*/  FSEL R201, R6, R5, !P4 ;  /* 0x0000000506c97208 */ /* 0x000fe40006000000 */
[----:B------:R-:W-:Y:S02]  /*6400*/  FSEL R7, R7, R202, !P4 ;  /* 0x000000ca07077208 */ /* 0x000fe40006000000 */
[----:B------:R-:W-:Y:S01]  /*6410*/  MOV R205, 0xffffffff ;  /* 0xffffffff00cd7802 */ /* 0x000fe20000000f00 */
[----:B------:R-:W-:Y:S01]  /*6420*/  IMAD.MOV.U32 R202, RZ, RZ, R201 ;  /* 0x000000ffffca7224 */ /* 0x000fe200078e00c9 */
[----:B------:R-:W-:-:S02]  /*6430*/  MOV R4, 0x6450 ;  /* 0x0000645000047802 */ /* 0x000fc40000000f00 */
[----:B------:R-:W-:Y:S05]  /*6440*/  CALL.REL.NOINC `($__internal_96_$__cuda_sm70_shflsync_down) ;  /* 0x0000061000007944 */ /* 0x000fea0003c00000 */
[----:B0-----:R-:W-:Y:S01]  /*6450*/  HFMA2.MMA R203, -RZ, RZ, 0, 1.1920928955078125e-07 ;  /* 0x00000002ffcb7435 */ /* 0x001fe200000001ff */
[----:B-1----:R-:W-:-:S02]  /*6460*/  MOV R6, R202 ;  /* 0x000000ca00067202 */ /* 0x002fc40000000f00 */
[----:B------:R-:W-:Y:S02]  /*6470*/  MOV R202, R7 ;  /* 0x0000000700ca7202 */ /* 0x000fe40000000f00 */
[----:B------:R-:W-:Y:S02]  /*6480*/  MOV R204, 0x1f ;  /* 0x0000001f00cc7802 */ /* 0x000fe40000000f00 */
[----:B------:R-:W-:Y:S02]  /*6490*/  MOV R205, 0xffffffff ;  /* 0xffffffff00cd7802 */ /* 0x000fe40000000f00 */
[----:B------:R-:W-:Y:S02]  /*64a0*/  MOV R4, 0x64c0 ;  /* 0x000064c000047802 */ /* 0x000fe40000000f00 */
[----:B------:R-:W-:Y:S05]  /*64b0*/  CALL.REL.NOINC `($__internal_96_$__cuda_sm70_shflsync_down) ;  /* 0x000005a000007944 */ /* 0x000fea0003c00000 */
[----:B-1----:R-:W-:Y:S01]  /*64c0*/  @!P3 FFMA.FTZ R7, R201, R202, R7 ;  /* 0x000000cac907b223 */ /* 0x002fe20000010007 */
[----:B0-----:R-:W-:Y:S01]  /*64d0*/  HFMA2.MMA R203, -RZ, RZ, 0, 2.384185791015625e-07 ;  /* 0x00000004ffcb7435 */ /* 0x001fe200000001ff */
[----:B------:R-:W-:Y:S01]  /*64e0*/  @!P3 FMUL.FTZ R201, R6, R201 ;  /* 0x000000c906c9b220 */ /* 0x000fe20000410000 */
[----:B------:R-:W-:Y:S02]  /*64f0*/  MOV R204, 0x1f ;  /* 0x0000001f00cc7802 */ /* 0x000fe40000000f00 */
[----:B------:R-:W-:-:S02]  /*6500*/  MOV R205, 0xffffffff ;  /* 0xffffffff00cd7802 */ /* 0x000fc40000000f00 */
[----:B------:R-:W-:Y:S02]  /*6510*/  MOV R202, R201 ;  /* 0x000000c900ca7202 */ /* 0x000fe40000000f00 */
[----:B------:R-:W-:Y:S02]  /*6520*/  MOV R4, 0x6540 ;  /* 0x0000654000047802 */ /* 0x000fe40000000f00 */
[----:B------:R-:W-:Y:S05]  /*6530*/  CALL.REL.NOINC `($__internal_96_$__cuda_sm70_shflsync_down) ;  /* 0x0000052000007944 */ /* 0x000fea0003c00000 */
[----:B0-----:R-:W-:Y:S01]  /*6540*/  HFMA2.MMA R203, -RZ, RZ, 0, 2.384185791015625e-07 ;  /* 0x00000004ffcb7435 */ /* 0x001fe200000001ff */
[----:B-1----:R-:W-:Y:S01]  /*6550*/  MOV R6, R202 ;  /* 0x000000ca00067202 */ /* 0x002fe20000000f00 */
[----:B------:R-:W-:Y:S01]  /*6560*/  IMAD.MOV.U32 R202, RZ, RZ, R7 ;  /* 0x000000ffffca7224 */ /* 0x000fe200078e0007 */
[----:B------:R-:W-:Y:S02]  /*6570*/  MOV R204, 0x1f ;  /* 0x0000001f00cc7802 */ /* 0x000fe40000000f00 */
[----:B------:R-:W-:Y:S02]  /*6580*/  MOV R205, 0xffffffff ;  /* 0xffffffff00cd7802 */ /* 0x000fe40000000f00 */
[----:B------:R-:W-:Y:S02]  /*6590*/  MOV R4, 0x65b0 ;  /* 0x000065b000047802 */ /* 0x000fe40000000f00 */
[----:B------:R-:W-:Y:S05]  /*65a0*/  CALL.REL.NOINC `($__internal_96_$__cuda_sm70_shflsync_down) ;  /* 0x000004b000007944 */ /* 0x000fea0003c00000 */
[----:B-1----:R-:W-:Y:S01]  /*65b0*/  @!P2 FFMA.FTZ R7, R201, R202, R7 ;  /* 0x000000cac907a223 */ /* 0x002fe20000010007 */
[----:B0-----:R-:W-:Y:S01]  /*65c0*/  HFMA2.MMA R203, -RZ, RZ, 0, 4.76837158203125e-07 ;  /* 0x00000008ffcb7435 */ /* 0x001fe200000001ff */
[----:B------:R-:W-:Y:S01]  /*65d0*/  @!P2 FMUL.FTZ R201, R6, R201 ;  /* 0x000000c906c9a220 */ /* 0x000fe20000410000 */
[----:B------:R-:W-:-:S02]  /*65e0*/  MOV R204, 0x1f ;  /* 0x0000001f00cc7802 */ /* 0x000fc40000000f00 */
[----:B------:R-:W-:Y:S02]  /*65f0*/  MOV R205, 0xffffffff ;  /* 0xffffffff00cd7802 */ /* 0x000fe40000000f00 */
[----:B------:R-:W-:Y:S02]  /*6600*/  MOV R202, R201 ;  /* 0x000000c900ca7202 */ /* 0x000fe40000000f00 */
[----:B------:R-:W-:Y:S02]  /*6610*/  MOV R4, 0x6630 ;  /* 0x0000663000047802 */ /* 0x000fe40000000f00 */
[----:B------:R-:W-:Y:S05]  /*6620*/  CALL.REL.NOINC `($__internal_96_$__cuda_sm70_shflsync_down) ;  /* 0x0000043000007944 */ /* 0x000fea0003c00000 */
[----:B0-----:R-:W-:Y:S01]  /*6630*/  HFMA2.MMA R203, -RZ, RZ, 0, 4.76837158203125e-07 ;  /* 0x00000008ffcb7435 */ /* 0x001fe200000001ff */
[----:B-1----:R-:W-:Y:S01]  /*6640*/  MOV R6, R202 ;  /* 0x000000ca00067202 */ /* 0x002fe20000000f00 */
[----:B------:R-:W-:Y:S01]  /*6650*/  IMAD.MOV.U32 R204, RZ, RZ, 0x1f ;  /* 0x0000001fffcc7424 */ /* 0x000fe200078e00ff */
[----:B------:R-:W-:Y:S02]  /*6660*/  MOV R202, R7 ;  /* 0x0000000700ca7202 */ /* 0x000fe40000000f00 */
[----:B------:R-:W-:Y:S02]  /*6670*/  MOV R205, 0xffffffff ;  /* 0xffffffff00cd7802 */ /* 0x000fe40000000f00 */
[----:B------:R-:W-:-:S02]  /*6680*/  MOV R4, 0x66a0 ;  /* 0x000066a000047802 */ /* 0x000fc40000000f00 */
[----:B------:R-:W-:Y:S05]  /*6690*/  CALL.REL.NOINC `($__internal_96_$__cuda_sm70_shflsync_down) ;  /* 0x000003c000007944 */ /* 0x000fea0003c00000 */
[----:B-1----:R-:W-:Y:S01]  /*66a0*/  @!P1 FFMA.FTZ R7, R201, R202, R7 ;  /* 0x000000cac9079223 */ /* 0x002fe20000010007 */
[----:B0-----:R-:W-:Y:S01]  /*66b0*/  HFMA2.MMA R203, -RZ, RZ, 0, 9.5367431640625e-07 ;  /* 0x00000010ffcb7435 */ /* 0x001fe200000001ff */
[----:B------:R-:W-:Y:S01]  /*66c0*/  @!P1 FMUL.FTZ R201, R6, R201 ;  /* 0x000000c906c99220 */ /* 0x000fe20000410000 */
[----:B------:R-:W-:-:S02]  /*66d0*/  MOV R204, 0x1f ;  /* 0x0000001f00cc7802 */ /* 0x000fc40000000f00 */
[----:B------:R-:W-:Y:S02]  /*66e0*/  MOV R205, 0xffffffff ;  /* 0xffffffff00cd7802 */ /* 0x000fe40000000f00 */
[----:B------:R-:W-:Y:S02]  /*66f0*/  MOV R202, R201 ;  /* 0x000000c900ca7202 */ /* 0x000fe40000000f00 */
[----:B------:R-:W-:Y:S02]  /*6700*/  MOV R4, 0x6720 ;  /* 0x0000672000047802 */ /* 0x000fe40000000f00 */
[----:B------:R-:W-:Y:S05]  /*6710*/  CALL.REL.NOINC `($__internal_96_$__cuda_sm70_shflsync_down) ;  /* 0x0000034000007944 */ /* 0x000fea0003c00000 */
[----:B0-----:R-:W-:Y:S01]  /*6720*/  HFMA2.MMA R203, -RZ, RZ, 0, 9.5367431640625e-07 ;  /* 0x00000010ffcb7435 */ /* 0x001fe200000001ff */
[----:B-1----:R-:W-:Y:S02]  /*6730*/  MOV R6, R202 ;  /* 0x000000ca00067202 */ /* 0x002fe40000000f00 */
[----:B------:R-:W-:Y:S02]  /*6740*/  MOV R202, R7 ;  /* 0x0000000700ca7202 */ /* 0x000fe40000000f00 */
[----:B------:R-:W-:Y:S02]  /*6750*/  MOV R204, 0x1f ;  /* 0x0000001f00cc7802 */ /* 0x000fe40000000f00 */
[----:B------:R-:W-:-:S02]  /*6760*/  MOV R205, 0xffffffff ;  /* 0xffffffff00cd7802 */ /* 0x000fc40000000f00 */
[----:B------:R-:W-:Y:S02]  /*6770*/  MOV R4, 0x6790 ;  /* 0x0000679000047802 */ /* 0x000fe40000000f00 */
[----:B------:R-:W-:Y:S05]  /*6780*/  CALL.REL.NOINC `($__internal_96_$__cuda_sm70_shflsync_down) ;  /* 0x000002d000007944 */ /* 0x000fea0003c00000 */
[----:B-1----:R-:W-:Y:S01]  /*6790*/  @!P0 FFMA.FTZ R7, R201, R202, R7 ;  /* 0x000000cac9078223 */ /* 0x002fe20000010007 */
[----:B------:R-:W-:Y:S01]  /*67a0*/  HFMA2.MMA R206, -RZ, RZ, 0, 1.847743988037109375e-06 ;  /* 0x0000001fffce7435 */ /* 0x000fe200000001ff */
[----:B------:R-:W-:Y:S01]  /*67b0*/  @!P0 FMUL.FTZ R201, R6, R201 ;  /* 0x000000c906c98220 */ /* 0x000fe20000410000 */
[----:B------:R-:W-:Y:S01]  /*67c0*/  MOV R207, 0xffffffff ;  /* 0xffffffff00cf7802 */ /* 0x000fe20000000f00 */
[----:B0-----:R-:W-:Y:S01]  /*67d0*/  IMAD.MOV.U32 R204, RZ, RZ, RZ ;  /* 0x000000ffffcc7224 */ /* 0x001fe200078e00ff */
[----:B------:R-:W-:Y:S02]  /*67e0*/  MOV R4, 0x6810 ;  /* 0x0000681000047802 */ /* 0x000fe40000000f00 */
[----:B------:R-:W-:Y:S02]  /*67f0*/  MOV R205, R201 ;  /* 0x000000c900cd7202 */ /* 0x000fe40000000f00 */
[----:B------:R-:W-:Y:S05]  /*6800*/  CALL.REL.NOINC `($__internal_97_$__cuda_sm70_shflsync_idx_p) ;  /* 0x0000029000007944 */ /* 0x000fea0003c00000 */
[----:B-1----:R-:W-:Y:S01]  /*6810*/  MOV R6, R204 ;  /* 0x000000cc00067202 */ /* 0x002fe20000000f00 */
[----:B------:R-:W-:Y:S01]  /*6820*/  HFMA2.MMA R204, -RZ, RZ, 0, 0 ;  /* 0x00000000ffcc7435 */ /* 0x000fe200000001ff */
[----:B0-----:R-:W-:Y:S02]  /*6830*/  MOV R205, R7 ;  /* 0x0000000700cd7202 */ /* 0x001fe40000000f00 */
[----:B------:R-:W-:-:S02]  /*6840*/  MOV R206, 0x1f ;  /* 0x0000001f00ce7802 */ /* 0x000fc40000000f00 */
[----:B------:R-:W-:Y:S02]  /*6850*/  MOV R207, 0xffffffff ;  /* 0xffffffff00cf7802 */ /* 0x000fe40000000f00 */
[----:B------:R-:W-:Y:S02]  /*6860*/  MOV R4, 0x6880 ;  /* 0x0000688000047802 */ /* 0x000fe40000000f00 */
[----:B------:R-:W-:Y:S05]  /*6870*/  CALL.REL.NOINC `($__internal_97_$__cuda_sm70_shflsync_idx_p) ;  /* 0x0000022000007944 */ /* 0x000fea0003c00000 */
[----:B------:R-:W-:Y:S01]  /*6880*/  HFMA2.MMA R203, -RZ, RZ, 0, 5.9604644775390625e-08 ;  /* 0x00000001ffcb7435 */ /* 0x000fe200000001ff */
[----:B-1----:R-:W-:Y:S01]  /*6890*/  MOV R200, R204 ;  /* 0x000000cc00c87202 */ /* 0x002fe20000000f00 */
[----:B------:R-:W-:Y:S01]  /*68a0*/  IMAD.MOV.U32 R202, RZ, RZ, R201 ;  /* 0x000000ffffca7224 */ /* 0x000fe200078e00c9 */
[----:B------:R-:W-:Y:S02]  /*68b0*/  MOV R198, R6 ;  /* 0x0000000600c67202 */ /* 0x000fe40000000f00 */
[----:B------:R-:W-:Y:S02]  /*68c0*/  MOV R204, 0x1f ;  /* 0x0000001f00cc7802 */ /* 0x000fe40000000f00 */
[----:B0-----:R-:W-:Y:S02]  /*68d0*/  MOV R205, 0xffffffff ;  /* 0xffffffff00cd7802 */ /* 0x001fe40000000f00 */
[----:B------:R-:W-:-:S02]  /*68e0*/  MOV R4, 0x6900 ;  /* 0x0000690000047802 */ /* 0x000fc40000000f00 */
[----:B------:R-:W-:Y:S05]  /*68f0*/  CALL.REL.NOINC `($__internal_96_$__cuda_sm70_shflsync_down) ;  /* 0x0000016000007944 */ /* 0x000fea0003c00000 */
[----:B0-----:R-:W-:Y:S01]  /*6900*/  HFMA2.MMA R203, -RZ, RZ, 0, 5.9604644775390625e-08 ;  /* 0x00000001ffcb7435 */ /* 0x001fe200000001ff */
[----:B-1----:R-:W-:-:S02]  /*6910*/  MOV R6, R202 ;  /* 0x000000ca00067202 */ /* 0x002fc40000000f00 */
[----:B------:R-:W-:Y:S02]  /*6920*/  MOV R202, R7 ;  /* 0x0000000700ca7202 */ /* 0x000fe40000000f00 */
[----:B------:R-:W-:Y:S02]  /*6930*/  MOV R204, 0x1f ;  /* 0x0000001f00cc7802 */ /* 0x000fe40000000f00 */
[----:B------:R-:W-:Y:S02]  /*6940*/  MOV R205, 0xffffffff ;  /* 0xffffffff00cd7802 */ /* 0x000fe40000000f00 */
[----:B------:R-:W-:Y:S02]  /*6950*/  MOV R4, 0x6970 ;  /* 0x0000697000047802 */ /* 0x000fe40000000f00 */
[----:B------:R-:W-:Y:S05]  /*6960*/  CALL.REL.NOINC `($__internal_96_$__cuda_sm70_shflsync_down) ;  /* 0x000000f000007944 */ /* 0x000fea0003c00000 */
[----:B------:R-:W-:Y:S01]  /*6970*/  HFMA2.MMA R206, -RZ, RZ, 0, 1.847743988037109375e-06 ;  /* 0x0000001fffce7435 */ /* 0x000fe200000001ff */
[----:B------:R-:W-:Y:S01]  /*6980*/  MOV R201, R6 ;  /* 0x0000000600c97202 */ /* 0x000fe20000000f00 */
[----:B0-----:R-:W-:Y:S01]  /*6990*/  IMAD.MOV.U32 R204, RZ, RZ, RZ ;  /* 0x000000ffffcc7224 */ /* 0x001fe200078e00ff */
[----:B------:R-:W-:Y:S02]  /*69a0*/  MOV R205, R12 ;  /* 0x0000000c00cd7202 */ /* 0x000fe40000000f00 */
[----:B------:R-:W-:-:S02]  /*69b0*/  MOV R207, 0xffffffff ;  /* 0xffffffff00cf7802 */ /* 0x000fc40000000f00 */
[----:B------:R-:W-:Y:S02]  /*69c0*/  MOV R4, 0x69e0 ;  /* 0x000069e000047802 */ /* 0x000fe40000000f00 */
[----:B-1----:R-:W-:Y:S05]  /*69d0*/  CALL.REL.NOINC `($__internal_97_$__cuda_sm70_shflsync_idx_p) ;  /* 0x000000c000007944 */ /* 0x002fea0003c00000 */
[----:B-1----:R-:W-:Y:S01]  /*69e0*/  MOV R203, R204 ;  /* 0x000000cc00cb7202 */ /* 0x002fe20000000f00 */
[----:B------:R-:W-:Y:S01]  /*69f0*/  HFMA2.MMA R204, -RZ, RZ, 0, 0 ;  /* 0x00000000ffcc7435 */ /* 0x000fe200000001ff */
[----:B0-----:R-:W-:Y:S02]  /*6a00*/  MOV R205, R13 ;  /* 0x0000000d00cd7202 */ /* 0x001fe40000000f00 */
[----:B------:R-:W-:Y:S02]  /*6a10*/  MOV R206, 0x1f ;  /* 0x0000001f00ce7802 */ /* 0x000fe40000000f00 */
[----:B------:R-:W-:Y:S02]  /*6a20*/  MOV R207, 0xffffffff ;  /* 0xffffffff00cf7802 */ /* 0x000fe40000000f00 */
[----:B------:R-:W-:Y:S02]  /*6a30*/  MOV R4, 0x6a50 ;  /* 0x00006a5000047802 */ /* 0x000fe40000000f00 */
[----:B------:R-:W-:Y:S05]  /*6a40*/  CALL.REL.NOINC `($__internal_97_$__cuda_sm70_shflsync_idx_p) ;  /* 0x0000005000007944 */ /* 0x000fea0003c00000 */
[----:B01----:R-:W-:Y:S05]  /*6a50*/  BRA `(.L_x_2431) ;  /* 0xffffc7c000007947 */ /* 0x003fea000383ffff */
        .weak           $__internal_96_$__cuda_sm70_shflsync_down
        .type           $__internal_96_$__cuda_sm70_shflsync_down,@function
        .size           $__internal_96_$__cuda_sm70_shflsync_down,($__internal_97_$__cuda_sm70_shflsync_idx_p - $__internal_96_$__cuda_sm70_shflsync_down)
$__internal_96_$__cuda_sm70_shflsync_down:
[----:B------:R-:W-:Y:S01]  /*6a60*/  HFMA2.MMA R5, -RZ, RZ, 0, 0 ;  /* 0x00000000ff057435 */ /* 0x000fe200000001ff */
[----:B------:R-:W-:Y:S04]  /*6a70*/  WARPSYNC R205 ;  /* 0x000000cd00007348 */ /* 0x000fe80003800000 */
[----:B------:R0:W1:Y:S01]  /*6a80*/  SHFL.DOWN PT, R202, R202, R203, R204 ;  /* 0x080000cbcaca7389 */ /* 0x00006200000e00cc */
[----:B------:R-:W-:Y:S05]  /*6a90*/  RET.REL.NODEC R4 `(_Z25selective_scan_bwd_kernelI32Selective_Scan_bwd_kernel_traitsILi64ELi16ELb0ELb0ELb0ELb0ELb0EffEEv12SSMParamsBwd) ;  /* 0xffff956004007950 */ /* 0x000fea0003c3ffff */
        .weak           $__internal_97_$__cuda_sm70_shflsync_idx_p
        .type           $__internal_97_$__cuda_sm70_shflsync_idx_p,@function
        .size           $__internal_97_$__cuda_sm70_shflsync_idx_p,($__internal_98_$__cuda_sm70_shflsync_up - $__internal_97_$__cuda_sm70_shflsync_idx_p)
$__internal_97_$__cuda_sm70_shflsync_idx_p:
[----:B------:R-:W-:Y:S01]  /*6aa0*/  MOV R5, 0x0 ;  /* 0x0000000000057802 */ /* 0x000fe20000000f00 */
[----:B------:R-:W-:Y:S04]  /*6ab0*/  WARPSYNC R207 ;  /* 0x000000cf00007348 */ /* 0x000fe80003800000 */
[----:B------:R0:W1:Y:S01]  /*6ac0*/  SHFL.IDX PT, R204, R205, R204, R206 ;  /* 0x000000cccdcc7389 */ /* 0x00006200000e00ce */
[----:B------:R-:W-:Y:S05]  /*6ad0*/  RET.REL.NODEC R4 `(_Z25selective_scan_bwd_kernelI32Selective_Scan_bwd_kernel_traitsILi64ELi16ELb0ELb0ELb0ELb0ELb0EffEEv12SSMParamsBwd) ;  /* 0xffff952004007950 */ /* 0x000fea0003c3ffff */
        .weak           $__internal_98_$__cuda_sm70_shflsync_up
        .type           $__internal_98_$__cuda_sm70_shflsync_up,@function
        .size           $__internal_98_$__cuda_sm70_shflsync_up,(.L_x_8914 - $__internal_98_$__cuda_sm70_shflsync_up)
$__internal_98_$__cuda_sm70_shflsync_up:
[----:B------:R-:W-:Y:S01]  /*6ae0*/  HFMA2.MMA R5, -RZ, RZ, 0, 0 ;  /* 0x00000000ff057435 */ /* 0x000fe200000001ff */
[----:B------:R-:W-:Y:S04]  /*6af0*/  WARPSYNC R181 ;  /* 0x000000b500007348 */ /* 0x000fe80003800000 */
[----:B------:R0:W1:Y:S01]  /*6b00*/  SHFL.UP PT, R174, R174, R175, R178 ;  /* 0x040000afaeae7389 */ /* 0x00006200000e00b2 */
[----:B------:R-:W-:Y:S05]  /*6b10*/  RET.REL.NODEC R4 `(_Z25selective_scan_bwd_kernelI32Selective_Scan_bwd_kernel_traitsILi64ELi16ELb0ELb0ELb0ELb0ELb0EffEEv12SSMParamsBwd) ;  /* 0xffff94e004007950 */ /* 0x000fea0003c3ffff */
.L_x_2432:
        /* <DEDUP_REMOVED lines=14> */
.L_x_8914:


//--------------------- .text._Z25selective_scan_bwd_kernelI32Selective_Scan_bwd_kernel_traitsILi64ELi16ELb0ELb0ELb0ELb0ELb1EffEEv12SSMParamsBwd --------------------------
	.section	.text._Z25selective_scan_bwd_kernelI32Selective_Scan_bwd_kernel_traitsILi64ELi16ELb0ELb0ELb0ELb0ELb1EffEEv12SSMParamsBwd,"ax",@progbits
	.sectioninfo	@"SHI_REGISTERS=229"
	.align	128
        .global         _Z25selective_scan_bwd_kernelI32Selective_Scan_bwd_kernel_traitsILi64ELi16ELb0ELb0ELb0ELb0ELb1EffEEv12SSMParamsBwd
        .type           _Z25selective_scan_bwd_kernelI32Selective_Scan_bwd_kernel_traitsILi64ELi16ELb0ELb0ELb0ELb0ELb1EffEEv12SSMParamsBwd,@function
        .size           _Z25selective_scan_bwd_kernelI32Selective_Scan_bwd_kernel_traitsILi64ELi16ELb0ELb0ELb0ELb0ELb1EffEEv12SSMParamsBwd,(.L_x_8917 - _Z25selective_scan_bwd_kernelI32Selective_Scan_bwd_kernel_traitsILi64ELi16ELb0ELb0ELb0ELb0ELb1EffEEv12SSMParamsBwd)
        .other          _Z25selective_scan_bwd_kernelI32Selective_Scan_bwd_kernel_traitsILi64ELi16ELb0ELb0ELb0ELb0ELb1EffEEv12SSMParamsBwd,@"STO_CUDA_ENTRY STV_DEFAULT"
_Z25selective_scan_bwd_kernelI32Selective_Scan_bwd_kernel_traitsILi64ELi16ELb0ELb0ELb0ELb0ELb1EffEEv12SSMParamsBwd:
.text._Z25selective_scan_bwd_kernelI32Selective_Scan_bwd_kernel_traitsILi64ELi16ELb0ELb0ELb0ELb0ELb1EffEEv12SSMParamsBwd:
        /* <DEDUP_REMOVED lines=10> */
[----:B-1----:R-:W-:-:S03]  /*00a0*/  SHF.R.S32.HI R92, RZ, 0x1f, R93 ;  /* 0x0000001fff5c7819 */ /* 0x002fc6000001145d */
[----:B------:R-:W-:-:S04]  /*00b0*/  IMAD R0, R88, c[0x0][0x1d0], RZ ;  /* 0x0000740058007a24 */ /* 0x000fc800078e02ff */
[C---:B------:R-:W-:Y:S01]  /*00c0*/  @P0 LEA R6, P2, R93.reuse, c[0x0][0x238], 0x2 ;  /* 0x00008e005d060a11 */ /* 0x040fe200078410ff */
[C---:B------:R-:W-:Y:S01]  /*00d0*/  IMAD R10, R88.reuse, c[0x0][0x1e0], RZ ;  /* 0x00007800580a7a24 */ /* 0x040fe200078e02ff */
[----:B------:R-:W-:Y:S01]  /*00e0*/  @P1 LEA R8, P3, R93, c[0x0][0x250], 0x2 ;  /* 0x000094005d081a11 */ /* 0x000fe200078610ff */
[----:B------:R-:W-:Y:S01]  /*00f0*/  IMAD.WIDE.U32 R2, R89, c[0x0][0x1d0], RZ ;  /* 0x0000740059027a25 */ /* 0x000fe200078e00ff */
[C-C-:B------:R-:W-:Y:S02]  /*0100*/  @P0 LEA.HI.X R7, R93.reuse, c[0x0][0x23c], R92.reuse, 0x2, P2 ;  /* 0x00008f005d070a11 */ /* 0x140fe400010f145c */
[----:B------:R-:W-:Y:S01]  /*0110*/  @P1 LEA.HI.X R9, R93, c[0x0][0x254], R92, 0x2, P3 ;  /* 0x000095005d091a11 */ /* 0x000fe200018f145c */
[C---:B------:R-:W-:Y:S02]  /*0120*/  IMAD R11, R89.reuse, c[0x0][0x1d4], R0 ;  /* 0x00007500590b7a24 */ /* 0x040fe400078e0200 */
[C---:B------:R-:W-:Y:S01]  /*0130*/  IMAD.WIDE.U32 R4, R89.reuse, c[0x0][0x1e0], RZ ;  /* 0x0000780059047a25 */ /* 0x040fe200078e00ff */
[----:B------:R0:W5:Y:S03]  /*0140*/  @P0 LDG.E R91, [R6.64] ;  /* 0x00000004065b0981 */ /* 0x000166000c1e1900 */
[----:B------:R-:W-:Y:S01]  /*0150*/  IMAD R13, R89, c[0x0][0x1e4], R10 ;  /* 0x00007900590d7a24 */ /* 0x000fe200078e020a */
[----:B------:R1:W5:Y:S01]  /*0160*/  @P1 LDG.E R90, [R8.64] ;  /* 0x00000004085a1981 */ /* 0x000362000c1e1900 */
[----:B------:R-:W-:Y:S01]  /*0170*/  IMAD R12, R88, c[0x0][0x278], RZ ;  /* 0x00009e00580c7a24 */ /* 0x000fe200078e02ff */
[----:B------:R-:W-:Y:S01]  /*0180*/  IADD3 R3, R3, R11, RZ ;  /* 0x0000000b03037210 */ /* 0x000fe20007ffe0ff */
[C---:B------:R-:W-:Y:S01]  /*0190*/  IMAD R0, R92.reuse, c[0x0][0x1d8], RZ ;  /* 0x000076005c007a24 */ /* 0x040fe200078e02ff */
[----:B------:R-:W-:Y:S01]  /*01a0*/  IADD3 R5, R5, R13, RZ ;  /* 0x0000000d05057210 */ /* 0x000fe20007ffe0ff */
[----:B------:R-:W-:Y:S01]  /*01b0*/  IMAD R10, R92, c[0x0][0x280], RZ ;  /* 0x0000a0005c0a7a24 */ /* 0x000fe200078e02ff */
[----:B------:R-:W-:Y:S01]  /*01c0*/  ISETP.NE.U32.AND P0, PT, RZ, c[0x0][0x260], PT ;  /* 0x00009800ff007a0c */ /* 0x000fe20003f05070 */
[----:B0-----:R-:W-:Y:S01]  /*01d0*/  IMAD.WIDE.U32 R6, R89, c[0x0][0x278], RZ ;  /* 0x00009e0059067a25 */ /* 0x001fe200078e00ff */
[----:B------:R-:W-:-:S02]  /*01e0*/  CS2R R86, SRZ ;  /* 0x0000000000567805 */ /* 0x000fc4000001ff00 */
[----:B------:R-:W-:Y:S01]  /*01f0*/  ISETP.NE.AND.EX P0, PT, RZ, c[0x0][0x264], PT, P0 ;  /* 0x00009900ff007a0c */ /* 0x000fe20003f05300 */
[----:B-1----:R-:W-:Y:S01]  /*0200*/  IMAD R9, R89, c[0x0][0x27c], R12 ;  /* 0x00009f0059097a24 */ /* 0x002fe200078e020c */
[----:B------:R-:W-:Y:S01]  /*0210*/  MOV R12, c[0x0][0x174] ;  /* 0x00005d00000c7a02 */ /* 0x000fe20000000f00 */
[----:B------:R-:W-:Y:S02]  /*0220*/  IMAD R8, R92, c[0x0][0x1e8], RZ ;  /* 0x00007a005c087a24 */ /* 0x000fe400078e02ff */
[----:B------:R-:W-:Y:S01]  /*0230*/  IMAD.WIDE.U32 R2, R93, c[0x0][0x1d8], R2 ;  /* 0x000076005d027a25 */ /* 0x000fe200078e0002 */
[----:B------:R-:W-:Y:S02]  /*0240*/  IADD3 R7, R7, R9, RZ ;  /* 0x0000000907077210 */ /* 0x000fe40007ffe0ff */
[C---:B------:R-:W-:Y:S01]  /*0250*/  LEA R9, R12.reuse, 0xfffffc00, 0xa ;  /* 0xfffffc000c097811 */ /* 0x040fe200078e50ff */
[----:B------:R-:W-:Y:S01]  /*0260*/  IMAD.WIDE.U32 R4, R93, c[0x0][0x1e8], R4 ;  /* 0x00007a005d047a25 */ /* 0x000fe200078e0004 */
[----:B------:R-:W-:-:S02]  /*0270*/  ISETP.GE.AND P3, PT, R12, 0x1, PT ;  /* 0x000000010c00780c */ /* 0x000fc40003f66270 */
[----:B------:R-:W-:Y:S01]  /*0280*/  SHF.R.S32.HI R11, RZ, 0x1f, R9 ;  /* 0x0000001fff0b7819 */ /* 0x000fe20000011409 */
[----:B------:R-:W-:Y:S01]  /*0290*/  IMAD R0, R93, c[0x0][0x1dc], R0 ;  /* 0x000077005d007a24 */ /* 0x000fe200078e0200 */
[----:B------:R-:W-:Y:S01]  /*02a0*/  IADD3 R82, P1, R9, R2, RZ ;  /* 0x0000000209527210 */ /* 0x000fe20007f3e0ff */
[----:B------:R-:W-:Y:S01]  /*02b0*/  IMAD R8, R93, c[0x0][0x1ec], R8 ;  /* 0x00007b005d087a24 */ /* 0x000fe200078e0208 */
[----:B------:R-:W-:Y:S01]  /*02c0*/  IADD3 R80, P2, R9, R4, RZ ;  /* 0x0000000409507210 */ /* 0x000fe20007f5e0ff */
[----:B------:R-:W-:Y:S01]  /*02d0*/  IMAD.WIDE.U32 R6, R93, c[0x0][0x280], R6 ;  /* 0x0000a0005d067a25 */ /* 0x000fe200078e0006 */
[C---:B------:R-:W-:Y:S01]  /*02e0*/  IADD3.X R3, R11.reuse, R3, R0, P1, !PT ;  /* 0x000000030b037210 */ /* 0x040fe20000ffe400 */
[----:B------:R-:W-:Y:S01]  /*02f0*/  CS2R R12, SRZ ;  /* 0x00000000000c7805 */ /* 0x000fe2000001ff00 */
[----:B------:R-:W-:Y:S01]  /*0300*/  IADD3.X R5, R11, R5, R8, P2, !PT ;  /* 0x000000050b057210 */ /* 0x000fe200017fe408 */
[----:B------:R-:W-:Y:S01]  /*0310*/  IMAD R10, R93, c[0x0][0x284], R10 ;  /* 0x0000a1005d0a7a24 */ /* 0x000fe200078e020a */
[----:B------:R-:W-:Y:S01]  /*0320*/  ISETP.NE.U32.AND P1, PT, RZ, c[0x0][0x328], PT ;  /* 0x0000ca00ff007a0c */ /* 0x000fe20003f25070 */
[----:B------:R-:W-:Y:S01]  /*0330*/  @P0 IMAD R0, R89, c[0x0][0x164], R93 ;  /* 0x0000590059000a24 */ /* 0x000fe200078e025d */
[----:B------:R-:W-:-:S02]  /*0340*/  ISETP.NE.U32.AND P2, PT, RZ, c[0x0][0x348], PT ;  /* 0x0000d200ff007a0c */ /* 0x000fc40003f45070 */
[----:B------:R-:W-:Y:S01]  /*0350*/  ISETP.NE.AND.EX P1, PT, RZ, c[0x0][0x32c], PT, P1 ;  /* 0x0000cb00ff007a0c */ /* 0x000fe20003f25310 */
[----:B------:R-:W-:Y:S01]  /*0360*/  @P0 IMAD R0, R0, c[0x0][0x174], RZ ;  /* 0x00005d0000000a24 */ /* 0x000fe200078e02ff */
[----:B------:R-:W-:Y:S02]  /*0370*/  ISETP.NE.AND.EX P2, PT, RZ, c[0x0][0x34c], PT, P2 ;  /* 0x0000d300ff007a0c */ /* 0x000fe40003f45320 */
[----:B------:R-:W-:Y:S01]  /*0380*/  IADD3 R9, P4, R9, R6, RZ ;  /* 0x0000000609097210 */ /* 0x000fe20007f9e0ff */
[----:B------:R-:W-:Y:S01]  /*0390*/  @P0 IMAD R0, R0, c[0x0][0x16c], RZ ;  /* 0x00005b0000000a24 */ /* 0x000fe200078e02ff */
[----:B------:R-:W-:Y:S02]  /*03a0*/  LEA R81, P5, R80, c[0x0][0x248], 0x2 ;  /* 0x0000920050517a11 */ /* 0x000fe400078a10ff */
[----:B------:R-:W-:Y:S02]  /*03b0*/  IADD3.X R78, R11, R7, R10, P4, !PT ;  /* 0x000000070b4e7210 */ /* 0x000fe400027fe40a */
[----:B------:R-:W-:Y:S01]  /*03c0*/  LEA R83, P4, R82, c[0x0][0x240], 0x2 ;  /* 0x0000900052537a11 */ /* 0x000fe200078810ff */
[----:B------:R-:W-:Y:S01]  /*03d0*/  CS2R R10, SRZ ;  /* 0x00000000000a7805 */ /* 0x000fe2000001ff00 */
[----:B------:R-:W-:-:S02]  /*03e0*/  @P0 MOV R15, 0x8 ;  /* 0x00000008000f0802 */ /* 0x000fc40000000f00 */
[----:B------:R-:W-:Y:S02]  /*03f0*/  LEA.HI.X R82, R82, c[0x0][0x244], R3, 0x2, P4 ;  /* 0x0000910052527a11 */ /* 0x000fe400020f1403 */
[----:B------:R-:W-:Y:S01]  /*0400*/  LEA.HI.X R80, R80, c[0x0][0x24c], R5, 0x2, P5 ;  /* 0x0000930050507a11 */ /* 0x000fe200028f1405 */
[----:B------:R-:W-:Y:S01]  /*0410*/  @P0 IMAD.WIDE R14, R0, R15, c[0x0][0x260] ;  /* 0x00009800000e0625 */ /* 0x000fe200078e020f */
[----:B------:R-:W-:Y:S01]  /*0420*/  LEA R79, P6, R9, c[0x0][0x308], 0x2 ;  /* 0x0000c200094f7a11 */ /* 0x000fe200078c10ff */
[----:B------:R-:W-:Y:S01]  /*0430*/  @!P0 CS2R R14, SRZ ;  /* 0x00000000000e8805 */ /* 0x000fe2000001ff00 */
[C---:B------:R-:W-:Y:S02]  /*0440*/  @P1 LEA R12, P4, R93.reuse, c[0x0][0x328], 0x2 ;  /* 0x0000ca005d0c1a11 */ /* 0x040fe400078810ff */
[----:B------:R-:W-:Y:S02]  /*0450*/  @P2 LEA R10, P5, R93, c[0x0][0x348], 0x2 ;  /* 0x0000d2005d0a2a11 */ /* 0x000fe400078a10ff */
[----:B------:R-:W-:-:S02]  /*0460*/  LEA.HI.X R78, R9, c[0x0][0x30c], R78, 0x2, P6 ;  /* 0x0000c300094e7a11 */ /* 0x000fc400030f144e */
[C-C-:B------:R-:W-:Y:S02]  /*0470*/  @P1 LEA.HI.X R13, R93.reuse, c[0x0][0x32c], R92.reuse, 0x2, P4 ;  /* 0x0000cb005d0d1a11 */ /* 0x140fe400020f145c */
[----:B------:R-:W-:Y:S01]  /*0480*/  @P2 LEA.HI.X R11, R93, c[0x0][0x34c], R92, 0x2, P5 ;  /* 0x0000d3005d0b2a11 */ /* 0x000fe200028f145c */
[----:B------:R-:W-:Y:S05]  /*0490*/  @!P3 BRA `(.L_x_2433) ;  /* 0x000071200000b947 */ /* 0x000fea0003800000 */
[----:B------:R-:W0:Y:S01]  /*04a0*/  S2R R85, SR_TID.X ;  /* 0x0000000000557919 */ /* 0x000e220000002100 */
[----:B------:R-:W-:Y:S01]  /*04b0*/  HFMA2.MMA R77, -RZ, RZ, 0, 0 ;  /* 0x00000000ff4d7435 */ /* 0x000fe200000001ff */
[----:B------:R-:W-:Y:S02]  /*04c0*/  CS2R R86, SRZ ;  /* 0x0000000000567805 */ /* 0x000fe4000001ff00 */
[----:B------:R-:W1:Y:S01]  /*04d0*/  S2R R84, SR_LANEID ;  /* 0x0000000000547919 */ /* 0x000e620000000000 */
[----:B0-----:R-:W-:Y:S02]  /*04e0*/  SHF.L.U32 R155, R85, 0x4, RZ ;  /* 0x00000004559b7819 */ /* 0x001fe400000006ff */
[----:B------:R-:W-:-:S02]  /*04f0*/  SHF.R.S32.HI R0, RZ, 0x1f, R85 ;  /* 0x0000001fff007819 */ /* 0x000fc40000011455 */
[----:B------:R-:W-:Y:S02]  /*0500*/  LOP3.LUT R76, R155, 0xfffffe00, RZ, 0xc0, !PT ;  /* 0xfffffe009b4c7812 */ /* 0x000fe400078ec0ff */
[----:B------:R-:W-:Y:S02]  /*0510*/  LEA.HI R0, R0, R85, RZ, 0x5 ;  /* 0x0000005500007211 */ /* 0x000fe400078f28ff */
[----:B------:R-:W-:Y:S02]  /*0520*/  LOP3.LUT R76, R76, 0x1f, R85, 0xf8, !PT ;  /* 0x0000001f4c4c7812 */ /* 0x000fe400078ef855 */
[----:B------:R-:W-:Y:S02]  /*0530*/  LOP3.LUT R153, R85, 0x1f, RZ, 0xc0, !PT ;  /* 0x0000001f55997812 */ /* 0x000fe400078ec0ff */
[----:B------:R-:W-:Y:S02]  /*0540*/  SHF.R.S32.HI R74, RZ, 0x5, R0 ;  /* 0x00000005ff4a7819 */ /* 0x000fe40000011400 */
[----:B-1----:R-:W-:-:S02]  /*0550*/  SHF.R.S32.HI R75, RZ, 0x1f, R76 ;  /* 0x0000001fff4b7819 */ /* 0x002fc4000001144c */
.L_x_2460:
[----:B------:R-:W-:Y:S01]  /*0560*/  IADD3 R151, -R77, c[0x0][0x174], RZ ;  /* 0x00005d004d977a10 */ /* 0x000fe20007ffe1ff */
[----:B------:R-:W-:Y:S01]  /*0570*/  BAR.SYNC.DEFER_BLOCKING 0x0 ;  /* 0x0000000000007b1d */ /* 0x000fe20000010000 */
[C---:B------:R-:W-:Y:S01]  /*0580*/  LOP3.LUT R100, R76.reuse, 0x20, RZ, 0xfc, !PT ;  /* 0x000000204c647812 */ /* 0x040fe200078efcff */
[----:B------:R-:W-:Y:S01]  /*0590*/  CS2R R4, SRZ ;  /* 0x0000000000047805 */ /* 0x000fe2000001ff00 */
[----:B------:R-:W-:Y:S01]  /*05a0*/  LEA R8, R151, 0xfffffc00, 0xa ;  /* 0xfffffc0097087811 */ /* 0x000fe200078e50ff */
[----:B------:R-:W-:Y:S01]  /*05b0*/  CS2R R6, SRZ ;  /* 0x0000000000067805 */ /* 0x000fe2000001ff00 */
[----:B------:R-:W-:Y:S01]  /*05c0*/  LEA R2, P3, R76, R83, 0x2 ;  /* 0x000000534c027211 */ /* 0x000fe200078610ff */
[----:B------:R-:W-:Y:S01]  /*05d0*/  CS2R R16, SRZ ;  /* 0x0000000000107805 */ /* 0x000fe2000001ff00 */
[----:B------:R-:W-:Y:S01]  /*05e0*/  IADD3 R105, -R8, c[0x0][0x168], RZ ;  /* 0x00005a0008697a10 */ /* 0x000fe20007ffe1ff */
[----:B------:R-:W-:Y:S01]  /*05f0*/  CS2R R22, SRZ ;  /* 0x0000000000167805 */ /* 0x000fe2000001ff00 */
[C---:B------:R-:W-:Y:S01]  /*0600*/  LOP3.LUT R101, R76.reuse, 0x40, RZ, 0xfc, !PT ;  /* 0x000000404c657812 */ /* 0x040fe200078efcff */
[----:B------:R-:W-:Y:S01]  /*0610*/  CS2R R24, SRZ ;  /* 0x0000000000187805 */ /* 0x000fe2000001ff00 */
[----:B------:R-:W-:-:S02]  /*0620*/  ISETP.GE.AND P2, PT, R76, R105, PT ;  /* 0x000000694c00720c */ /* 0x000fc40003f46270 */
[----:B------:R-:W-:Y:S02]  /*0630*/  ISETP.GE.AND P1, PT, R100, R105, PT ;  /* 0x000000696400720c */ /* 0x000fe40003f26270 */
[C---:B------:R-:W-:Y:S02]  /*0640*/  LOP3.LUT R102, R76.reuse, 0x60, RZ, 0xfc, !PT ;  /* 0x000000604c667812 */ /* 0x040fe400078efcff */
[----:B------:R-:W-:Y:S02]  /*0650*/  MOV R0, RZ ;  /* 0x000000ff00007202 */ /* 0x000fe40000000f00 */
[C---:B------:R-:W-:Y:S02]  /*0660*/  LOP3.LUT R103, R76.reuse, 0x80, RZ, 0xfc, !PT ;  /* 0x000000804c677812 */ /* 0x040fe400078efcff */
[C---:B------:R-:W-:Y:S02]  /*0670*/  LOP3.LUT R104, R76.reuse, 0xa0, RZ, 0xfc, !PT ;  /* 0x000000a04c687812 */ /* 0x040fe400078efcff */
[----:B------:R-:W-:-:S02]  /*0680*/  LEA.HI.X R3, R76, R82, R75, 0x2, P3 ;  /* 0x000000524c037211 */ /* 0x000fc400018f144b */
[C---:B------:R-:W-:Y:S02]  /*0690*/  LOP3.LUT R18, R76.reuse, 0xc0, RZ, 0xfc, !PT ;  /* 0x000000c04c127812 */ /* 0x040fe400078efcff */
[-C--:B------:R-:W-:Y:S01]  /*06a0*/  ISETP.GE.AND P0, PT, R101, R105.reuse, PT ;  /* 0x000000696500720c */ /* 0x080fe20003f06270 */
[----:B------:R0:W2:Y:S01]  /*06b0*/  @!P2 LDG.E R0, [R2.64] ;  /* 0x000000040200a981 */ /* 0x0000a2000c1e1900 */
[----:B------:R-:W-:Y:S02]  /*06c0*/  LOP3.LUT R19, R76, 0xe0, RZ, 0xfc, !PT ;  /* 0x000000e04c137812 */ /* 0x000fe400078efcff */
[-C--:B------:R-:W-:Y:S01]  /*06d0*/  ISETP.GE.AND P4, PT, R102, R105.reuse, PT ;  /* 0x000000696600720c */ /* 0x080fe20003f86270 */
[----:B------:R0:W3:Y:S01]  /*06e0*/  @!P1 LDG.E R5, [R2.64+0x80] ;  /* 0x0000800402059981 */ /* 0x0000e2000c1e1900 */
[----:B------:R-:W-:Y:S02]  /*06f0*/  LOP3.LUT R20, R76, 0x100, RZ, 0xfc, !PT ;  /* 0x000001004c147812 */ /* 0x000fe400078efcff */
[----:B------:R-:W-:-:S02]  /*0700*/  ISETP.GE.AND P6, PT, R103, R105, PT ;  /* 0x000000696700720c */ /* 0x000fc40003fc6270 */
[-C--:B------:R-:W-:Y:S02]  /*0710*/  ISETP.GE.AND P5, PT, R104, R105.reuse, PT ;  /* 0x000000696800720c */ /* 0x080fe40003fa6270 */
[-C--:B------:R-:W-:Y:S01]  /*0720*/  ISETP.GE.AND P3, PT, R18, R105.reuse, PT ;  /* 0x000000691200720c */ /* 0x080fe20003f66270 */
[----:B------:R0:W4:Y:S01]  /*0730*/  @!P0 LDG.E R4, [R2.64+0x100] ;  /* 0x0001000402048981 */ /* 0x000122000c1e1900 */
[-C--:B------:R-:W-:Y:S02]  /*0740*/  ISETP.GE.AND P2, PT, R19, R105.reuse, PT ;  /* 0x000000691300720c */ /* 0x080fe40003f46270 */
[----:B------:R-:W-:Y:S01]  /*0750*/  ISETP.GE.AND P1, PT, R20, R105, PT ;  /* 0x000000691400720c */ /* 0x000fe20003f26270 */
[----:B------:R0:W4:Y:S01]  /*0760*/  @!P4 LDG.E R7, [R2.64+0x180] ;  /* 0x000180040207c981 */ /* 0x000122000c1e1900 */
[----:B------:R-:W-:Y:S02]  /*0770*/  MOV R9, RZ ;  /* 0x000000ff00097202 */ /* 0x000fe40000000f00 */
[C---:B------:R-:W-:Y:S01]  /*0780*/  LOP3.LUT R21, R76.reuse, 0x120, RZ, 0xfc, !PT ;  /* 0x000001204c157812 */ /* 0x040fe200078efcff */
[----:B------:R0:W4:Y:S01]  /*0790*/  @!P6 LDG.E R6, [R2.64+0x200] ;  /* 0x000200040206e981 */ /* 0x000122000c1e1900 */
[----:B------:R-:W-:-:S02]  /*07a0*/  LOP3.LUT R94, R76, 0x140, RZ, 0xfc, !PT ;  /* 0x000001404c5e7812 */ /* 0x000fc400078efcff */
[C---:B------:R-:W-:Y:S01]  /*07b0*/  LOP3.LUT R95, R76.reuse, 0x160, RZ, 0xfc, !PT ;  /* 0x000001604c5f7812 */ /* 0x040fe200078efcff */
[----:B------:R0:W4:Y:S01]  /*07c0*/  @!P5 LDG.E R9, [R2.64+0x280] ;  /* 0x000280040209d981 */ /* 0x000122000c1e1900 */
[C---:B------:R-:W-:Y:S02]  /*07d0*/  LOP3.LUT R96, R76.reuse, 0x180, RZ, 0xfc, !PT ;  /* 0x000001804c607812 */ /* 0x040fe400078efcff */
[C---:B------:R-:W-:Y:S01]  /*07e0*/  LOP3.LUT R97, R76.reuse, 0x1a0, RZ, 0xfc, !PT ;  /* 0x000001a04c617812 */ /* 0x040fe200078efcff */
[----:B------:R0:W4:Y:S01]  /*07f0*/  @!P3 LDG.E R16, [R2.64+0x300] ;  /* 0x000300040210b981 */ /* 0x000122000c1e1900 */
[-C--:B------:R-:W-:Y:S02]  /*0800*/  ISETP.GE.AND P0, PT, R21, R105.reuse, PT ;  /* 0x000000691500720c */ /* 0x080fe40003f06270 */
[----:B------:R-:W-:Y:S01]  /*0810*/  LOP3.LUT R98, R76, 0x1c0, RZ, 0xfc, !PT ;  /* 0x000001c04c627812 */ /* 0x000fe200078efcff */
[----:B------:R0:W4:Y:S01]  /*0820*/  @!P2 LDG.E R17, [R2.64+0x380] ;  /* 0x000380040211a981 */ /* 0x000122000c1e1900 */
[----:B------:R-:W-:-:S02]  /*0830*/  ISETP.GE.AND P4, PT, R94, R105, PT ;  /* 0x000000695e00720c */ /* 0x000fc40003f86270 */
[----:B------:R-:W-:Y:S01]  /*0840*/  LOP3.LUT R99, R76, 0x1e0, RZ, 0xfc, !PT ;  /* 0x000001e04c637812 */ /* 0x000fe200078efcff */
[----:B------:R0:W4:Y:S01]  /*0850*/  @!P1 LDG.E R22, [R2.64+0x400] ;  /* 0x0004000402169981 */ /* 0x000122000c1e1900 */
[-C--:B------:R-:W-:Y:S02]  /*0860*/  ISETP.GE.AND P6, PT, R95, R105.reuse, PT ;  /* 0x000000695f00720c */ /* 0x080fe40003fc6270 */
[-C--:B------:R-:W-:Y:S02]  /*0870*/  ISETP.GE.AND P5, PT, R96, R105.reuse, PT ;  /* 0x000000696000720c */ /* 0x080fe40003fa6270 */
[-C--:B------:R-:W-:Y:S01]  /*0880*/  ISETP.GE.AND P3, PT, R97, R105.reuse, PT ;  /* 0x000000696100720c */ /* 0x080fe20003f66270 */
[----:B------:R-:W-:Y:S01]  /*0890*/  CS2R R26, SRZ ;  /* 0x00000000001a7805 */ /* 0x000fe2000001ff00 */
[-C--:B------:R-:W-:Y:S01]  /*08a0*/  ISETP.GE.AND P2, PT, R98, R105.reuse, PT ;  /* 0x000000696200720c */ /* 0x080fe20003f46270 */
[----:B------:R-:W-:Y:S01]  /*08b0*/  CS2R R28, SRZ ;  /* 0x00000000001c7805 */ /* 0x000fe2000001ff00 */
[----:B------:R-:W-:Y:S01]  /*08c0*/  ISETP.GE.AND P1, PT, R99, R105, PT ;  /* 0x000000696300720c */ /* 0x000fe20003f26270 */
[----:B------:R0:W4:Y:S04]  /*08d0*/  @!P0 LDG.E R23, [R2.64+0x480] ;  /* 0x0004800402178981 */ /* 0x000128000c1e1900 */
[----:B------:R0:W4:Y:S04]  /*08e0*/  @!P4 LDG.E R24, [R2.64+0x500] ;  /* 0x000500040218c981 */ /* 0x000128000c1e1900 */
[----:B------:R0:W4:Y:S04]  /*08f0*/  @!P6 LDG.E R25, [R2.64+0x580] ;  /* 0x000580040219e981 */ /* 0x000128000c1e1900 */
[----:B------:R0:W4:Y:S04]  /*0900*/  @!P5 LDG.E R26, [R2.64+0x600] ;  /* 0x00060004021ad981 */ /* 0x000128000c1e1900 */
[----:B------:R0:W4:Y:S04]  /*0910*/  @!P3 LDG.E R27, [R2.64+0x680] ;  /* 0x00068004021bb981 */ /* 0x000128000c1e1900 */
[----:B------:R0:W4:Y:S04]  /*0920*/  @!P2 LDG.E R28, [R2.64+0x700] ;  /* 0x00070004021ca981 */ /* 0x000128000c1e1900 */
[----:B------:R0:W4:Y:S01]  /*0930*/  @!P1 LDG.E R29, [R2.64+0x780] ;  /* 0x00078004021d9981 */ /* 0x000122000c1e1900 */
        /* <DEDUP_REMOVED lines=36> */
[-C--:B------:R-:W-:Y:S02]  /*0b80*/  ISETP.GE.AND P2, PT, R76, R105.reuse, PT ;  /* 0x000000694c00720c */ /* 0x080fe40003f46270 */
[----:B------:R-:W-:-:S02]  /*0b90*/  ISETP.GE.AND P1, PT, R100, R105, PT ;  /* 0x000000696400720c */ /* 0x000fc40003f26270 */
[----:B------:R-:W-:Y:S02]  /*0ba0*/  SHF.L.U64.HI R57, R76, 0x2, R75 ;  /* 0x000000024c397819 */ /* 0x000fe4000001024b */
[----:B------:R-:W-:Y:S02]  /*0bb0*/  IADD3 R2, P0, R81, R56, RZ ;  /* 0x0000003851027210 */ /* 0x000fe40007f1e0ff */
[----:B------:R-:W-:Y:S02]  /*0bc0*/  ISETP.GE.AND P4, PT, R102, R105, PT ;  /* 0x000000696600720c */ /* 0x000fe40003f86270 */
[----:B------:R-:W-:Y:S02]  /*0bd0*/  IADD3.X R3, R80, R57, RZ, P0, !PT ;  /* 0x0000003950037210 */ /* 0x000fe400007fe4ff */
[-C--:B------:R-:W-:Y:S02]  /*0be0*/  ISETP.GE.AND P0, PT, R101, R105.reuse, PT ;  /* 0x000000696500720c */ /* 0x080fe40003f06270 */
[----:B------:R-:W-:-:S02]  /*0bf0*/  ISETP.GE.AND P6, PT, R103, R105, PT ;  /* 0x000000696700720c */ /* 0x000fc40003fc6270 */
[-C--:B------:R-:W-:Y:S02]  /*0c00*/  ISETP.GE.AND P5, PT, R104, R105.reuse, PT ;  /* 0x000000696800720c */ /* 0x080fe40003fa6270 */
[----:B------:R-:W-:Y:S02]  /*0c10*/  ISETP.GE.AND P3, PT, R18, R105, PT ;  /* 0x000000691200720c */ /* 0x000fe40003f66270 */
[----:B------:R-:W-:Y:S01]  /*0c20*/  MOV R30, RZ ;  /* 0x000000ff001e7202 */ /* 0x000fe20000000f00 */
[----:B--2---:R0:W-:Y:S04]  /*0c30*/  STS [R73.X4], R0 ;  /* 0x0000000049007388 */ /* 0x0041e80000004800 */
[----:B---3--:R-:W-:Y:S04]  /*0c40*/  STS [R72.X4+0x80], R5 ;  /* 0x0000800548007388 */ /* 0x008fe80000004800 */
[----:B----4-:R1:W-:Y:S04]  /*0c50*/  STS [R71.X4+0x100], R4 ;  /* 0x0001000447007388 */ /* 0x0103e80000004800 */
        /* <DEDUP_REMOVED lines=33> */
[----:B--2---:R-:W-:Y:S01]  /*0e70*/  MOV R7, RZ ;  /* 0x000000ff00077202 */ /* 0x004fe20000000f00 */
[----:B---3--:R-:W-:Y:S01]  /*0e80*/  CS2R R16, SRZ ;  /* 0x0000000000107805 */ /* 0x008fe2000001ff00 */
[----:B------:R-:W-:Y:S01]  /*0e90*/  MOV R9, RZ ;  /* 0x000000ff00097202 */ /* 0x000fe20000000f00 */
[----:B----4-:R-:W-:Y:S01]  /*0ea0*/  CS2R R22, SRZ ;  /* 0x0000000000167805 */ /* 0x010fe2000001ff00 */
[----:B------:R-:W-:Y:S01]  /*0eb0*/  CS2R R24, SRZ ;  /* 0x0000000000187805 */ /* 0x000fe2000001ff00 */
[----:B------:R-:W2:Y:S01]  /*0ec0*/  @!P2 LDG.E R0, [R2.64] ;  /* 0x000000040200a981 */ /* 0x000ea2000c1e1900 */
[----:B------:R-:W-:-:S03]  /*0ed0*/  ISETP.GE.AND P2, PT, R19, R105, PT ;  /* 0x000000691300720c */ /* 0x000fc60003f46270 */
[----:B------:R-:W3:Y:S01]  /*0ee0*/  @!P1 LDG.E R5, [R2.64+0x80] ;  /* 0x0000800402059981 */ /* 0x000ee2000c1e1900 */
[----:B------:R-:W-:-:S03]  /*0ef0*/  ISETP.GE.AND P1, PT, R20, R105, PT ;  /* 0x000000691400720c */ /* 0x000fc60003f26270 */
[----:B------:R-:W4:Y:S01]  /*0f00*/  @!P0 LDG.E R4, [R2.64+0x100] ;  /* 0x0001000402048981 */ /* 0x000f22000c1e1900 */
        /* <DEDUP_REMOVED lines=12> */
[-C--:B------:R-:W-:Y:S01]  /*0fd0*/  ISETP.GE.AND P1, PT, R99, R105.reuse, PT ;  /* 0x000000696300720c */ /* 0x080fe20003f26270 */
[----:B------:R-:W-:Y:S01]  /*0fe0*/  CS2R R26, SRZ ;  /* 0x00000000001a7805 */ /* 0x000fe2000001ff00 */
[----:B------:R-:W-:Y:S01]  /*0ff0*/  CS2R R28, SRZ ;  /* 0x00000000001c7805 */ /* 0x000fe2000001ff00 */
[----:B------:R-:W4:Y:S04]  /*1000*/  @!P0 LDG.E R23, [R2.64+0x480] ;  /* 0x0004800402178981 */ /* 0x000f28000c1e1900 */
[----:B------:R-:W4:Y:S04]  /*1010*/  @!P4 LDG.E R26, [R2.64+0x500] ;  /* 0x00050004021ac981 */ /* 0x000f28000c1e1900 */
[----:B------:R-:W4:Y:S04]  /*1020*/  @!P6 LDG.E R25, [R2.64+0x580] ;  /* 0x000580040219e981 */ /* 0x000f28000c1e1900 */
[----:B------:R-:W4:Y:S04]  /*1030*/  @!P5 LDG.E R28, [R2.64+0x600] ;  /* 0x00060004021cd981 */ /* 0x000f28000c1e1900 */
[----:B------:R-:W4:Y:S04]  /*1040*/  @!P3 LDG.E R27, [R2.64+0x680] ;  /* 0x00068004021bb981 */ /* 0x000f28000c1e1900 */
[----:B------:R-:W4:Y:S04]  /*1050*/  @!P2 LDG.E R30, [R2.64+0x700] ;  /* 0x00070004021ea981 */ /* 0x000f28000c1e1900 */
[----:B------:R-:W4:Y:S01]  /*1060*/  @!P1 LDG.E R29, [R2.64+0x780] ;  /* 0x00078004021d9981 */ /* 0x000f22000c1e1900 */
[----:B------:R-:W-:-:S02]  /*1070*/  ISETP.GE.AND P2, PT, R76, R105, PT ;  /* 0x000000694c00720c */ /* 0x000fc40003f46270 */
[----:B------:R-:W-:Y:S02]  /*1080*/  ISETP.GE.AND P1, PT, R100, R105, PT ;  /* 0x000000696400720c */ /* 0x000fe40003f26270 */
[----:B------:R-:W-:Y:S01]  /*1090*/  LEA R6, P0, R76, R79, 0x2 ;  /* 0x0000004f4c067211 */ /* 0x000fe200078010ff */
[----:B------:R-:W-:Y:S01]  /*10a0*/  CS2R R108, SRZ ;  /* 0x00000000006c7805 */ /* 0x000fe2000001ff00 */
[-C--:B------:R-:W-:Y:S02]  /*10b0*/  ISETP.GE.AND P4, PT, R102, R105.reuse, PT ;  /* 0x000000696600720c */ /* 0x080fe40003f86270 */
[-C--:B------:R-:W-:Y:S02]  /*10c0*/  ISETP.GE.AND P6, PT, R103, R105.reuse, PT ;  /* 0x000000696700720c */ /* 0x080fe40003fc6270 */
[-C--:B------:R-:W-:Y:S02]  /*10d0*/  ISETP.GE.AND P5, PT, R104, R105.reuse, PT ;  /* 0x000000696800720c */ /* 0x080fe40003fa6270 */
[----:B------:R-:W-:Y:S01]  /*10e0*/  ISETP.GE.AND P3, PT, R18, R105, PT ;  /* 0x000000691200720c */ /* 0x000fe20003f66270 */
[----:B------:R-:W-:Y:S01]  /*10f0*/  CS2R R110, SRZ ;  /* 0x00000000006e7805 */ /* 0x000fe2000001ff00 */
[----:B------:R-:W-:Y:S01]  /*1100*/  CS2R R112, SRZ ;  /* 0x0000000000707805 */ /* 0x000fe2000001ff00 */
[----:B------:R-:W-:Y:S01]  /*1110*/  CS2R R114, SRZ ;  /* 0x0000000000727805 */ /* 0x000fe2000001ff00 */
[----:B------:R-:W-:Y:S01]  /*1120*/  CS2R R116, SRZ ;  /* 0x0000000000747805 */ /* 0x000fe2000001ff00 */
[----:B------:R-:W-:Y:S01]  /*1130*/  CS2R R118, SRZ ;  /* 0x0000000000767805 */ /* 0x000fe2000001ff00 */
[----:B------:R-:W-:Y:S01]  /*1140*/  CS2R R120, SRZ ;  /* 0x0000000000787805 */ /* 0x000fe2000001ff00 */
[----:B------:R-:W-:Y:S01]  /*1150*/  CS2R R122, SRZ ;  /* 0x00000000007a7805 */ /* 0x000fe2000001ff00 */
[----:B--2---:R-:W-:Y:S04]  /*1160*/  STS [R73.X4], R0 ;  /* 0x0000000049007388 */ /* 0x004fe80000004800 */
[----:B---3--:R-:W-:Y:S04]  /*1170*/  STS [R72.X4+0x80], R5 ;  /* 0x0000800548007388 */ /* 0x008fe80000004800 */
[----:B----4-:R-:W-:Y:S04]  /*1180*/  STS [R71.X4+0x100], R4 ;  /* 0x0001000447007388 */ /* 0x010fe80000004800 */
[----:B------:R0:W-:Y:S04]  /*1190*/  STS [R70.X4+0x180], R7 ;  /* 0x0001800746007388 */ /* 0x0001e80000004800 */
[----:B------:R-:W-:Y:S04]  /*11a0*/  STS [R69.X4+0x200], R16 ;  /* 0x0002001045007388 */ /* 0x000fe80000004800 */
[----:B------:R1:W-:Y:S04]  /*11b0*/  STS [R68.X4+0x280], R9 ;  /* 0x0002800944007388 */ /* 0x0003e80000004800 */
[----:B------:R2:W-:Y:S04]  /*11c0*/  STS [R67.X4+0x300], R22 ;  /* 0x0003001643007388 */ /* 0x0005e80000004800 */
        /* <DEDUP_REMOVED lines=26> */
[----:B0-----:R-:W-:-:S03]  /*1370*/  LEA.HI.X R7, R76, R78, R75, 0x2, P0 ;  /* 0x0000004e4c077211 */ /* 0x001fc600000f144b */
[----:B------:R-:W-:Y:S01]  /*1380*/  BAR.SYNC.DEFER_BLOCKING 0x0 ;  /* 0x0000000000007b1d */ /* 0x000fe20000010000 */
[----:B------:R-:W-:-:S05]  /*1390*/  ISETP.GE.AND P0, PT, R101, R105, PT ;  /* 0x000000696500720c */ /* 0x000fca0003f06270 */
[----:B------:R0:W4:Y:S01]  /*13a0*/  @!P2 LDG.E R108, [R6.64] ;  /* 0x00000004066ca981 */ /* 0x000122000c1e1900 */
        /* <DEDUP_REMOVED lines=17> */
[----:B------:R0:W4:Y:S04]  /*14c0*/  @!P0 LDG.E R117, [R6.64+0x480] ;  /* 0x0004800406758981 */ /* 0x000128000c1e1900 */
[----:B------:R0:W4:Y:S04]  /*14d0*/  @!P4 LDG.E R118, [R6.64+0x500] ;  /* 0x000500040676c981 */ /* 0x000128000c1e1900 */
[----:B------:R0:W4:Y:S04]  /*14e0*/  @!P6 LDG.E R119, [R6.64+0x580] ;  /* 0x000580040677e981 */ /* 0x000128000c1e1900 */
[----:B------:R0:W4:Y:S04]  /*14f0*/  @!P5 LDG.E R120, [R6.64+0x600] ;  /* 0x000600040678d981 */ /* 0x000128000c1e1900 */
[----:B------:R0:W4:Y:S04]  /*1500*/  @!P3 LDG.E R121, [R6.64+0x680] ;  /* 0x000680040679b981 */ /* 0x000128000c1e1900 */
[----:B------:R0:W4:Y:S04]  /*1510*/  @!P2 LDG.E R122, [R6.64+0x700] ;  /* 0x00070004067aa981 */ /* 0x000128000c1e1900 */
[----:B------:R0:W4:Y:S01]  /*1520*/  @!P1 LDG.E R123, [R6.64+0x780] ;  /* 0x00078004067b9981 */ /* 0x000122000c1e1900 */
[----:B------:R-:W-:Y:S01]  /*1530*/  ISETP.GE.AND P0, PT, R76, R105, PT ;  /* 0x000000694c00720c */ /* 0x000fe20003f06270 */
[C---:B------:R-:W-:Y:S01]  /*1540*/  IMAD R0, R88.reuse, c[0x0][0x1f0], RZ ;  /* 0x00007c0058007a24 */ /* 0x040fe200078e02ff */
[----:B-1----:R-:W-:Y:S01]  /*1550*/  SHF.R.S32.HI R9, RZ, 0x1f, R8 ;  /* 0x0000001fff097819 */ /* 0x002fe20000011408 */
[----:B------:R-:W-:-:S02]  /*1560*/  IMAD R4, R88, c[0x0][0x200], RZ ;  /* 0x0000800058047a24 */ /* 0x000fc400078e02ff */
[----:B------:R-:W-:-:S04]  /*1570*/  IMAD.WIDE.U32 R2, R89, c[0x0][0x1f0], RZ ;  /* 0x00007c0059027a25 */ /* 0x000fc800078e00ff */
[C---:B------:R-:W-:Y:S01]  /*1580*/  IMAD R125, R89.reuse, c[0x0][0x1f4], R0 ;  /* 0x00007d00597d7a24 */ /* 0x040fe200078e0200 */
[----:B0-----:R-:W-:Y:S01]  /*1590*/  MOV R6, R2 ;  /* 0x0000000200067202 */ /* 0x001fe20000000f00 */
[----:B------:R-:W-:Y:S01]  /*15a0*/  IMAD R127, R89, c[0x0][0x204], R4 ;  /* 0x00008100597f7a24 */ /* 0x000fe200078e0204 */
[----:B--2---:R-:W-:Y:S01]  /*15b0*/  IADD3 R22, R77, -c[0x0][0x174], RZ ;  /* 0x80005d004d167a10 */ /* 0x004fe20007ffe0ff */
[----:B------:R-:W-:Y:S01]  /*15c0*/  @!P0 IMAD.WIDE.U32 R4, R89, c[0x0][0x1f0], R8 ;  /* 0x00007c0059048a25 */ /* 0x000fe200078e0008 */
[----:B------:R-:W-:Y:S02]  /*15d0*/  IADD3 R7, R3, R125, RZ ;  /* 0x0000007d03077210 */ /* 0x000fe40007ffe0ff */
[----:B------:R-:W-:Y:S01]  /*15e0*/  @!P0 MOV R106, R8 ;  /* 0x00000008006a8202 */ /* 0x000fe20000000f00 */
[----:B---3--:R-:W-:Y:S01]  /*15f0*/  IMAD.WIDE.U32 R16, R89, c[0x0][0x200], RZ ;  /* 0x0000800059107a25 */ /* 0x008fe200078e00ff */
[----:B------:R-:W-:Y:S02]  /*1600*/  @!P0 MOV R107, R9 ;  /* 0x00000009006b8202 */ /* 0x000fe40000000f00 */
[----:B------:R-:W-:Y:S01]  /*1610*/  @!P0 IADD3 R3, R125, R5, RZ ;  /* 0x000000057d038210 */ /* 0x000fe20007ffe0ff */
[----:B------:R-:W-:Y:S01]  /*1620*/  IMAD R0, R92, c[0x0][0x1f8], RZ ;  /* 0x00007e005c007a24 */ /* 0x000fe200078e02ff */
[----:B------:R-:W-:Y:S01]  /*1630*/  @!P0 MOV R2, R4 ;  /* 0x0000000400028202 */ /* 0x000fe20000000f00 */
[----:B------:R-:W-:-:S02]  /*1640*/  IMAD R22, R22, -0x400, RZ ;  /* 0xfffffc0016167824 */ /* 0x000fc400078e02ff */
[----:B------:R-:W-:Y:S01]  /*1650*/  IMAD.WIDE.U32 R6, R93, c[0x0][0x1f8], R6 ;  /* 0x00007e005d067a25 */ /* 0x000fe200078e0006 */
[----:B------:R-:W-:-:S03]  /*1660*/  IADD3 R17, R17, R127, RZ ;  /* 0x0000007f11117210 */ /* 0x000fc60007ffe0ff */
[----:B------:R-:W-:Y:S01]  /*1670*/  @!P0 IMAD.WIDE.U32 R106, R89, c[0x0][0x200], R106 ;  /* 0x00008000596a8a25 */ /* 0x000fe200078e006a */
[----:B------:R-:W-:-:S03]  /*1680*/  IADD3 R125, P1, R22, R6, RZ ;  /* 0x00000006167d7210 */ /* 0x000fc60007f3e0ff */
[C---:B------:R-:W-:Y:S01]  /*1690*/  IMAD R129, R93.reuse, c[0x0][0x1fc], R0 ;  /* 0x00007f005d817a24 */ /* 0x040fe200078e0200 */
[----:B------:R-:W-:Y:S01]  /*16a0*/  SHF.R.S32.HI R0, RZ, 0x1f, R22 ;  /* 0x0000001fff007819 */ /* 0x000fe20000011416 */
[----:B------:R-:W-:Y:S01]  /*16b0*/  @!P0 IMAD.WIDE.U32 R2, R93, c[0x0][0x1f8], R2 ;  /* 0x00007e005d028a25 */ /* 0x000fe200078e0002 */
[----:B------:R-:W-:-:S03]  /*16c0*/  @!P0 MOV R4, R106 ;  /* 0x0000006a00048202 */ /* 0x000fc60000000f00 */
[----:B------:R-:W-:Y:S02]  /*16d0*/  IMAD R106, R92, c[0x0][0x208], RZ ;  /* 0x000082005c6a7a24 */ /* 0x000fe400078e02ff */
[----:B------:R-:W-:Y:S01]  /*16e0*/  IMAD.WIDE.U32 R16, R93, c[0x0][0x208], R16 ;  /* 0x000082005d107a25 */ /* 0x000fe200078e0010 */
[----:B------:R-:W-:Y:S02]  /*16f0*/  @!P0 IADD3 R5, R127, R107, RZ ;  /* 0x0000006b7f058210 */ /* 0x000fe40007ffe0ff */
[----:B------:R-:W-:Y:S01]  /*1700*/  IADD3.X R126, R0, R129, R7, P1, !PT ;  /* 0x00000081007e7210 */ /* 0x000fe20000ffe407 */
[C---:B------:R-:W-:Y:S01]  /*1710*/  IMAD R131, R93.reuse, c[0x0][0x20c], R106 ;  /* 0x000083005d837a24 */ /* 0x040fe200078e026a */
[C---:B------:R-:W-:Y:S02]  /*1720*/  @!P0 IADD3 R127, P1, R76.reuse, R2, RZ ;  /* 0x000000024c7f8210 */ /* 0x040fe40007f3e0ff */
[----:B------:R-:W-:Y:S02]  /*1730*/  LEA R7, P4, R76, c[0x0][0x258], 0x2 ;  /* 0x000096004c077a11 */ /* 0x000fe400078810ff */
[----:B------:R-:W-:Y:S01]  /*1740*/  IADD3 R106, P2, R22, R16, RZ ;  /* 0x00000010166a7210 */ /* 0x000fe20007f5e0ff */
[----:B------:R-:W-:Y:S01]  /*1750*/  @!P0 IMAD.WIDE.U32 R4, R93, c[0x0][0x208], R4 ;  /* 0x000082005d048a25 */ /* 0x000fe200078e0004 */
[----:B------:R-:W-:-:S02]  /*1760*/  @!P0 IADD3.X R128, R75, R3, R129, P1, !PT ;  /* 0x000000034b808210 */ /* 0x000fc40000ffe481 */
[----:B------:R-:W-:Y:S02]  /*1770*/  LEA.HI.X R3, R76, c[0x0][0x25c], R75, 0x2, P4 ;  /* 0x000097004c037a11 */ /* 0x000fe400020f144b */
[----:B------:R-:W-:Y:S02]  /*1780*/  IADD3.X R17, R0, R131, R17, P2, !PT ;  /* 0x0000008300117210 */ /* 0x000fe400017fe411 */
[----:B------:R-:W-:Y:S02]  /*1790*/  LEA R2, P4, R106, R7, 0x2 ;  /* 0x000000076a027211 */ /* 0x000fe400078810ff */
[----:B------:R-:W-:Y:S02]  /*17a0*/  @!P0 LEA R16, P1, R127, c[0x0][0x268], 0x2 ;  /* 0x00009a007f108a11 */ /* 0x000fe400078210ff */
[----:B------:R-:W-:Y:S02]  /*17b0*/  @!P0 IADD3 R107, P3, R76, R4, RZ ;  /* 0x000000044c6b8210 */ /* 0x000fe40007f7e0ff */
[----:B------:R-:W-:-:S02]  /*17c0*/  LEA.HI.X R3, R106, R3, R17, 0x2, P4 ;  /* 0x000000036a037211 */ /* 0x000fc400020f1411 */
[C---:B------:R-:W-:Y:S02]  /*17d0*/  LEA R6, P2, R76.reuse, c[0x0][0x268], 0x2 ;  /* 0x00009a004c067a11 */ /* 0x040fe400078410ff */
[----:B------:R-:W-:Y:S02]  /*17e0*/  @!P0 LEA.HI.X R17, R127, c[0x0][0x26c], R128, 0x2, P1 ;  /* 0x00009b007f118a11 */ /* 0x000fe400008f1480 */
[----:B------:R-:W-:Y:S02]  /*17f0*/  ISETP.GE.AND P1, PT, R101, R105, PT ;  /* 0x000000696500720c */ /* 0x000fe40003f26270 */
[----:B------:R-:W-:Y:S02]  /*1800*/  @!P0 IADD3.X R124, R75, R5, R131, P3, !PT ;  /* 0x000000054b7c8210 */ /* 0x000fe40001ffe483 */
[----:B------:R-:W-:Y:S02]  /*1810*/  LEA.HI.X R5, R76, c[0x0][0x26c], R75, 0x2, P2 ;  /* 0x00009b004c057a11 */ /* 0x000fe400010f144b */
[----:B------:R-:W-:-:S04]  /*1820*/  LEA R6, P2, R125, R6, 0x2 ;  /* 0x000000067d067211 */ /* 0x000fc800078410ff */
[----:B------:R-:W-:Y:S02]  /*1830*/  LEA.HI.X R7, R125, R5, R126, 0x2, P2 ;  /* 0x000000057d077211 */ /* 0x000fe400010f147e */
[----:B------:R-:W-:Y:S02]  /*1840*/  @!P0 LEA R4, P3, R107, c[0x0][0x258], 0x2 ;  /* 0x000096006b048a11 */ /* 0x000fe400078610ff */
[-C--:B------:R-:W-:Y:S02]  /*1850*/  ISETP.GE.AND P2, PT, R103, R105.reuse, PT ;  /* 0x000000696700720c */ /* 0x080fe40003f46270 */
[----:B------:R-:W-:Y:S02]  /*1860*/  @!P0 LEA.HI.X R5, R107, c[0x0][0x25c], R124, 0x2, P3 ;  /* 0x000097006b058a11 */ /* 0x000fe400018f147c */
[-C--:B------:R-:W-:Y:S02]  /*1870*/  ISETP.GE.AND P3, PT, R100, R105.reuse, PT ;  /* 0x000000696400720c */ /* 0x080fe40003f66270 */
[----:B------:R-:W-:-:S02]  /*1880*/  ISETP.GE.AND P4, PT, R102, R105, PT ;  /* 0x000000696600720c */ /* 0x000fc40003f86270 */
[-C--:B------:R-:W-:Y:S02]  /*1890*/  ISETP.GE.AND P5, PT, R104, R105.reuse, PT ;  /* 0x000000696800720c */ /* 0x080fe40003fa6270 */
[----:B------:R-:W-:Y:S01]  /*18a0*/  ISETP.GE.AND P6, PT, R18, R105, PT ;  /* 0x000000691200720c */ /* 0x000fe20003fc6270 */
[----:B------:R-:W-:Y:S01]  /*18b0*/  CS2R R106, SRZ ;  /* 0x00000000006a7805 */ /* 0x000fe2000001ff00 */
[----:B----4-:R-:W-:Y:S04]  /*18c0*/  STS [R73.X4], R108 ;  /* 0x0000006c49007388 */ /* 0x010fe80000004800 */
        /* <DEDUP_REMOVED lines=35> */
[----:B------:R-:W4:Y:S01]  /*1b00*/  @!P1 LDG.E R108, [R6.64+-0xf00] ;  /* 0xfff10004066c9981 */ /* 0x000f22000c1e1900 */
[-C--:B------:R-:W-:Y:S01]  /*1b10*/  ISETP.GE.AND P1, PT, R19, R105.reuse, PT ;  /* 0x000000691300720c */ /* 0x080fe20003f26270 */
[----:B--2---:R-:W-:Y:S01]  /*1b20*/  CS2R R114, SRZ ;  /* 0x0000000000727805 */ /* 0x004fe2000001ff00 */
[----:B------:R-:W-:Y:S01]  /*1b30*/  CS2R R110, SRZ ;  /* 0x00000000006e7805 */ /* 0x000fe2000001ff00 */
[----:B------:R-:W2:Y:S04]  /*1b40*/  @!P3 LDG.E R107, [R6.64+-0xf80] ;  /* 0xfff08004066bb981 */ /* 0x000ea8000c1e1900 */
[----:B------:R-:W2:Y:S04]  /*1b50*/  @!P4 LDG.E R109, [R6.64+-0xe80] ;  /* 0xfff18004066dc981 */ /* 0x000ea8000c1e1900 */
[----:B------:R-:W2:Y:S04]  /*1b60*/  @!P0 LDG.E R106, [R16.64] ;  /* 0x00000004106a8981 */ /* 0x000ea8000c1e1900 */
[----:B------:R-:W4:Y:S01]  /*1b70*/  @!P1 LDG.E R113, [R6.64+-0xc80] ;  /* 0xfff3800406719981 */ /* 0x000f22000c1e1900 */
[----:B------:R-:W-:-:S03]  /*1b80*/  ISETP.GE.AND P1, PT, R20, R105, PT ;  /* 0x000000691400720c */ /* 0x000fc60003f26270 */
[----:B------:R-:W4:Y:S04]  /*1b90*/  @!P2 LDG.E R110, [R6.64+-0xe00] ;  /* 0xfff20004066ea981 */ /* 0x000f28000c1e1900 */
[----:B------:R-:W4:Y:S01]  /*1ba0*/  @!P5 LDG.E R111, [R6.64+-0xd80] ;  /* 0xfff28004066fd981 */ /* 0x000f22000c1e1900 */
[----:B---3--:R-:W-:-:S03]  /*1bb0*/  CS2R R116, SRZ ;  /* 0x0000000000747805 */ /* 0x008fc6000001ff00 */
[----:B------:R-:W3:Y:S04]  /*1bc0*/  @!P6 LDG.E R112, [R6.64+-0xd00] ;  /* 0xfff300040670e981 */ /* 0x000ee8000c1e1900 */
[----:B------:R-:W3:Y:S01]  /*1bd0*/  @!P1 LDG.E R114, [R6.64+-0xc00] ;  /* 0xfff4000406729981 */ /* 0x000ee2000c1e1900 */
[-C--:B------:R-:W-:Y:S02]  /*1be0*/  ISETP.GE.AND P1, PT, R21, R105.reuse, PT ;  /* 0x000000691500720c */ /* 0x080fe40003f26270 */
[-C--:B------:R-:W-:Y:S02]  /*1bf0*/  ISETP.GE.AND P2, PT, R95, R105.reuse, PT ;  /* 0x000000695f00720c */ /* 0x080fe40003f46270 */
[-C--:B------:R-:W-:Y:S02]  /*1c00*/  ISETP.GE.AND P3, PT, R96, R105.reuse, PT ;  /* 0x000000696000720c */ /* 0x080fe40003f66270 */
[----:B------:R-:W-:-:S02]  /*1c10*/  ISETP.GE.AND P4, PT, R97, R105, PT ;  /* 0x000000696100720c */ /* 0x000fc40003f86270 */
[----:B------:R-:W-:-:S05]  /*1c20*/  ISETP.GE.AND P5, PT, R98, R105, PT ;  /* 0x000000696200720c */ /* 0x000fca0003fa6270 */
[----:B------:R-:W3:Y:S01]  /*1c30*/  @!P1 LDG.E R115, [R6.64+-0xb80] ;  /* 0xfff4800406739981 */ /* 0x000ee2000c1e1900 */
[-C--:B------:R-:W-:Y:S02]  /*1c40*/  ISETP.GE.AND P1, PT, R94, R105.reuse, PT ;  /* 0x000000695e00720c */ /* 0x080fe40003f26270 */
[----:B------:R-:W-:Y:S01]  /*1c50*/  ISETP.GE.AND P6, PT, R99, R105, PT ;  /* 0x000000696300720c */ /* 0x000fe20003fc6270 */
[----:B------:R-:W-:Y:S01]  /*1c60*/  CS2R R118, SRZ ;  /* 0x0000000000767805 */ /* 0x000fe2000001ff00 */
[----:B------:R-:W-:Y:S01]  /*1c70*/  CS2R R120, SRZ ;  /* 0x0000000000787805 */ /* 0x000fe2000001ff00 */
[----:B------:R-:W3:Y:S04]  /*1c80*/  @!P2 LDG.E R117, [R6.64+-0xa80] ;  /* 0xfff580040675a981 */ /* 0x000ee8000c1e1900 */
[----:B------:R-:W3:Y:S04]  /*1c90*/  @!P3 LDG.E R118, [R6.64+-0xa00] ;  /* 0xfff600040676b981 */ /* 0x000ee8000c1e1900 */
[----:B------:R-:W3:Y:S04]  /*1ca0*/  @!P1 LDG.E R116, [R6.64+-0xb00] ;  /* 0xfff5000406749981 */ /* 0x000ee8000c1e1900 */
[----:B------:R-:W3:Y:S04]  /*1cb0*/  @!P4 LDG.E R119, [R6.64+-0x980] ;  /* 0xfff680040677c981 */ /* 0x000ee8000c1e1900 */
[----:B------:R-:W3:Y:S04]  /*1cc0*/  @!P5 LDG.E R120, [R6.64+-0x900] ;  /* 0xfff700040678d981 */ /* 0x000ee8000c1e1900 */
[----:B------:R-:W3:Y:S01]  /*1cd0*/  @!P6 LDG.E R121, [R6.64+-0x880] ;  /* 0xfff780040679e981 */ /* 0x000ee2000c1e1900 */
[----:B------:R-:W-:-:S02]  /*1ce0*/  P2R R123, PR, RZ, 0x2 ;  /* 0x00000002ff7b7803 */ /* 0x000fc40000000000 */
[----:B------:R-:W-:Y:S02]  /*1cf0*/  ISETP.GE.AND P1, PT, R101, R105, PT ;  /* 0x000000696500720c */ /* 0x000fe40003f26270 */
[----:B------:R-:W-:Y:S01]  /*1d00*/  MOV R122, RZ ;  /* 0x000000ff007a7202 */ /* 0x000fe20000000f00 */
[----:B------:R-:W-:Y:S01]  /*1d10*/  CS2R R128, SRZ ;  /* 0x0000000000807805 */ /* 0x000fe2000001ff00 */
[----:B------:R-:W-:Y:S01]  /*1d20*/  MOV R127, RZ ;  /* 0x000000ff007f7202 */ /* 0x000fe20000000f00 */
[----:B------:R-:W-:Y:S01]  /*1d30*/  CS2R R130, SRZ ;  /* 0x0000000000827805 */ /* 0x000fe2000001ff00 */
[----:B------:R-:W-:Y:S01]  /*1d40*/  CS2R R132, SRZ ;  /* 0x0000000000847805 */ /* 0x000fe2000001ff00 */
[----:B------:R-:W-:Y:S01]  /*1d50*/  MOV R134, RZ ;  /* 0x000000ff00867202 */ /* 0x000fe20000000f00 */
[----:B--2---:R-:W-:Y:S04]  /*1d60*/  STS [R73.X4], R106 ;  /* 0x0000006a49007388 */ /* 0x004fe80000004800 */
[----:B------:R-:W-:Y:S04]  /*1d70*/  STS [R72.X4+0x80], R107 ;  /* 0x0000806b48007388 */ /* 0x000fe80000004800 */
[----:B----4-:R-:W-:Y:S04]  /*1d80*/  STS [R71.X4+0x100], R108 ;  /* 0x0001006c47007388 */ /* 0x010fe80000004800 */
[----:B------:R-:W-:Y:S04]  /*1d90*/  STS [R70.X4+0x180], R109 ;  /* 0x0001806d46007388 */ /* 0x000fe80000004800 */
[----:B------:R-:W-:Y:S04]  /*1da0*/  STS [R69.X4+0x200], R110 ;  /* 0x0002006e45007388 */ /* 0x000fe80000004800 */
        /* <DEDUP_REMOVED lines=13> */
[----:B------:R-:W2:Y:S04]  /*1e80*/  LDS R16, [R55.X4+0x4] ;  /* 0x0000040037107984 */ /* 0x000ea80000004800 */
[----:B------:R-:W-:Y:S04]  /*1e90*/  LDS R7, [R55.X4+0x8] ;  /* 0x0000080037077984 */ /* 0x000fe80000004800 */
[----:B------:R-:W3:Y:S04]  /*1ea0*/  LDS R6, [R55.X4+0xc] ;  /* 0x00000c0037067984 */ /* 0x000ee80000004800 */
[----:B------:R-:W-:Y:S04]  /*1eb0*/  LDS R117, [R55.X4+0x10] ;  /* 0x0000100037757984 */ /* 0x000fe80000004800 */
[----:B------:R-:W-:Y:S04]  /*1ec0*/  LDS R116, [R55.X4+0x14] ;  /* 0x0000140037747984 */ /* 0x000fe80000004800 */
[----:B------:R-:W2:Y:S04]  /*1ed0*/  LDS R106, [R55.X4+0x18] ;  /* 0x00001800376a7984 */ /* 0x000ea80000004800 */
[----:B------:R-:W2:Y:S04]  /*1ee0*/  LDS R107, [R55.X4+0x1c] ;  /* 0x00001c00376b7984 */ /* 0x000ea80000004800 */
[----:B------:R-:W-:Y:S04]  /*1ef0*/  LDS R108, [R55.X4+0x20] ;  /* 0x00002000376c7984 */ /* 0x000fe80000004800 */
[----:B------:R-:W-:Y:S04]  /*1f00*/  LDS R109, [R55.X4+0x24] ;  /* 0x00002400376d7984 */ /* 0x000fe80000004800 */
[----:B------:R-:W2:Y:S04]  /*1f10*/  LDS R110, [R55.X4+0x28] ;  /* 0x00002800376e7984 */ /* 0x000ea80000004800 */
[----:B------:R-:W-:Y:S04]  /*1f20*/  LDS R111, [R55.X4+0x2c] ;  /* 0x00002c00376f7984 */ /* 0x000fe80000004800 */
[----:B------:R-:W2:Y:S04]  /*1f30*/  LDS R112, [R55.X4+0x30] ;  /* 0x0000300037707984 */ /* 0x000ea80000004800 */
[----:B------:R-:W2:Y:S04]  /*1f40*/  LDS R113, [R55.X4+0x34] ;  /* 0x0000340037717984 */ /* 0x000ea80000004800 */
[----:B------:R-:W2:Y:S04]  /*1f50*/  LDS R114, [R55.X4+0x38] ;  /* 0x0000380037727984 */ /* 0x000ea80000004800 */
[----:B------:R-:W-:Y:S04]  /*1f60*/  LDS R115, [R55.X4+0x3c] ;  /* 0x00003c0037737984 */ /* 0x000fe80000004800 */
[----:B------:R-:W-:Y:S01]  /*1f70*/  BAR.SYNC.DEFER_BLOCKING 0x0 ;  /* 0x0000000000007b1d */ /* 0x000fe20000010000 */
[----:B0-----:R-:W-:Y:S01]  /*1f80*/  CS2R R118, SRZ ;  /* 0x0000000000767805 */ /* 0x001fe2000001ff00 */
[----:B-1----:R-:W-:-:S04]  /*1f90*/  CS2R R120, SRZ ;  /* 0x0000000000787805 */ /* 0x002fc8000001ff00 */
[----:B------:R0:W4:Y:S01]  /*1fa0*/  @!P0 LDG.E R122, [R4.64] ;  /* 0x00000004047a8981 */ /* 0x000122000c1e1900 */
[----:B------:R-:W-:-:S03]  /*1fb0*/  ISETP.GE.AND P0, PT, R100, R105, PT ;  /* 0x000000696400720c */ /* 0x000fc60003f06270 */
[----:B------:R1:W4:Y:S01]  /*1fc0*/  @!P1 LDG.E R118, [R2.64+-0xf00] ;  /* 0xfff1000402769981 */ /* 0x000322000c1e1900 */
[----:B------:R-:W-:-:S03]  /*1fd0*/  ISETP.GE.AND P1, PT, R103, R105, PT ;  /* 0x000000696700720c */ /* 0x000fc60003f26270 */
[----:B------:R1:W4:Y:S04]  /*1fe0*/  @!P2 LDG.E R129, [R2.64+-0xa80] ;  /* 0xfff580040281a981 */ /* 0x000328000c1e1900 */
[----:B------:R1:W4:Y:S04]  /*1ff0*/  @!P3 LDG.E R132, [R2.64+-0xa00] ;  /* 0xfff600040284b981 */ /* 0x000328000c1e1900 */
[----:B------:R1:W4:Y:S01]  /*2000*/  @!P0 LDG.E R119, [R2.64+-0xf80] ;  /* 0xfff0800402778981 */ /* 0x000322000c1e1900 */
[----:B------:R-:W-:-:S03]  /*2010*/  ISETP.GE.AND P0, PT, R102, R105, PT ;  /* 0x000000696600720c */ /* 0x000fc60003f06270 */
[----:B------:R1:W4:Y:S01]  /*2020*/  @!P1 LDG.E R120, [R2.64+-0xe00] ;  /* 0xfff2000402789981 */ /* 0x000322000c1e1900 */
[-C--:B------:R-:W-:Y:S01]  /*2030*/  ISETP.GE.AND P1, PT, R18, R105.reuse, PT ;  /* 0x000000691200720c */ /* 0x080fe20003f26270 */
[----:B0-----:R-:W-:Y:S02]  /*2040*/  CS2R R4, SRZ ;  /* 0x0000000000047805 */ /* 0x001fe4000001ff00 */
[----:B------:R1:W4:Y:S04]  /*2050*/  @!P4 LDG.E R131, [R2.64+-0x980] ;  /* 0xfff680040283c981 */ /* 0x000328000c1e1900 */
[----:B------:R1:W4:Y:S04]  /*2060*/  @!P5 LDG.E R134, [R2.64+-0x900] ;  /* 0xfff700040286d981 */ /* 0x000328000c1e1900 */
[----:B------:R1:W4:Y:S01]  /*2070*/  @!P0 LDG.E R121, [R2.64+-0xe80] ;  /* 0xfff1800402798981 */ /* 0x000322000c1e1900 */
[----:B------:R-:W-:-:S03]  /*2080*/  ISETP.GE.AND P0, PT, R104, R105, PT ;  /* 0x000000696800720c */ /* 0x000fc60003f06270 */
[----:B------:R1:W4:Y:S01]  /*2090*/  @!P1 LDG.E R128, [R2.64+-0xd00] ;  /* 0xfff3000402809981 */ /* 0x000322000c1e1900 */
[----:B------:R-:W-:-:S03]  /*20a0*/  ISETP.GE.AND P1, PT, R20, R105, PT ;  /* 0x000000691400720c */ /* 0x000fc60003f26270 */
[----:B------:R1:W4:Y:S06]  /*20b0*/  @!P6 LDG.E R133, [R2.64+-0x880] ;  /* 0xfff780040285e981 */ /* 0x00032c000c1e1900 */
[----:B------:R1:W4:Y:S01]  /*20c0*/  @!P0 LDG.E R5, [R2.64+-0xd80] ;  /* 0xfff2800402058981 */ /* 0x000322000c1e1900 */
[----:B------:R-:W-:-:S03]  /*20d0*/  ISETP.GE.AND P0, PT, R19, R105, PT ;  /* 0x000000691300720c */ /* 0x000fc60003f06270 */
[----:B------:R1:W4:Y:S01]  /*20e0*/  @!P1 LDG.E R4, [R2.64+-0xc00] ;  /* 0xfff4000402049981 */ /* 0x000322000c1e1900 */
[----:B------:R-:W-:Y:S02]  /*20f0*/  ISETP.NE.AND P1, PT, R123, RZ, PT ;  /* 0x000000ff7b00720c */ /* 0x000fe40003f25270 */
[----:B------:R-:W-:-:S07]  /*2100*/  MOV R123, RZ ;  /* 0x000000ff007b7202 */ /* 0x000fce0000000f00 */
[----:B------:R1:W4:Y:S01]  /*2110*/  @!P0 LDG.E R123, [R2.64+-0xc80] ;  /* 0xfff38004027b8981 */ /* 0x000322000c1e1900 */
[----:B------:R-:W-:-:S03]  /*2120*/  ISETP.GE.AND P0, PT, R21, R105, PT ;  /* 0x000000691500720c */ /* 0x000fc60003f06270 */
[----:B------:R1:W4:Y:S10]  /*2130*/  @!P1 LDG.E R130, [R2.64+-0xb00] ;  /* 0xfff5000402829981 */ /* 0x000334000c1e1900 */
[----:B------:R1:W4:Y:S01]  /*2140*/  @!P0 LDG.E R127, [R2.64+-0xb80] ;  /* 0xfff48004027f8981 */ /* 0x000322000c1e1900 */
[----:B--2---:R-:W-:-:S02]  /*2150*/  FMUL.FTZ R125, R16, -1.4426950216293334961 ;  /* 0xbfb8aa3b107d7820 */ /* 0x004fc40000410000 */
[----:B------:R-:W-:-:S04]  /*2160*/  FMUL.FTZ R124, R17, -1.4426950216293334961 ;  /* 0xbfb8aa3b117c7820 */ /* 0x000fc80000410000 */
[----:B------:R-:W0:Y:S01]  /*2170*/  MUFU.EX2 R125, R125 ;  /* 0x0000007d007d7308 */ /* 0x000e220000000800 */
[----:B---3--:R-:W-:-:S07]  /*2180*/  FMUL.FTZ R136, R6, -1.4426950216293334961 ;  /* 0xbfb8aa3b06887820 */ /* 0x008fce0000410000 */
[----:B------:R-:W2:Y:S01]  /*2190*/  MUFU.EX2 R124, R124 ;  /* 0x0000007c007c7308 */ /* 0x000ea20000000800 */
[----:B-1----:R-:W-:Y:S02]  /*21a0*/  FMUL.FTZ R3, R106, -1.4426950216293334961 ;  /* 0xbfb8aa3b6a037820 */ /* 0x002fe40000410000 */
[----:B------:R-:W-:Y:S02]  /*21b0*/  FMUL.FTZ R126, R7, -1.4426950216293334961 ;  /* 0xbfb8aa3b077e7820 */ /* 0x000fe40000410000 */
[----:B------:R-:W-:Y:S02]  /*21c0*/  FMUL.FTZ R138, R117, -1.4426950216293334961 ;  /* 0xbfb8aa3b758a7820 */ /* 0x000fe40000410000 */
[----:B------:R-:W-:Y:S01]  /*21d0*/  FMUL.FTZ R2, R116, -1.4426950216293334961 ;  /* 0xbfb8aa3b74027820 */ /* 0x000fe20000410000 */
[----:B------:R-:W1:Y:S01]  /*21e0*/  MUFU.EX2 R136, R136 ;  /* 0x0000008800887308 */ /* 0x000e620000000800 */
[----:B0-----:R-:W-:-:S07]  /*21f0*/  FADD.FTZ R125, R125, 1 ;  /* 0x3f8000007d7d7421 */ /* 0x001fce0000010000 */
[----:B------:R-:W0:Y:S01]  /*2200*/  MUFU.EX2 R3, R3 ;  /* 0x0000000300037308 */ /* 0x000e220000000800 */
[----:B--2---:R-:W-:Y:S02]  /*2210*/  FADD.FTZ R124, R124, 1 ;  /* 0x3f8000007c7c7421 */ /* 0x004fe40000010000 */
[----:B------:R-:W-:-:S05]  /*2220*/  FMUL.FTZ R140, R107, -1.4426950216293334961 ;  /* 0xbfb8aa3b6b8c7820 */ /* 0x000fca0000410000 */
[----:B------:R-:W2:Y:S08]  /*2230*/  MUFU.EX2 R126, R126 ;  /* 0x0000007e007e7308 */ /* 0x000eb00000000800 */
[----:B------:R-:W3:Y:S08]  /*2240*/  MUFU.EX2 R138, R138 ;  /* 0x0000008a008a7308 */ /* 0x000ef00000000800 */
[----:B------:R-:W0:Y:S08]  /*2250*/  MUFU.EX2 R2, R2 ;  /* 0x0000000200027308 */ /* 0x000e300000000800 */
[----:B------:R-:W-:Y:S01]  /*2260*/  MUFU.RCP R125, R125 ;  /* 0x0000007d007d7308 */ /* 0x000fe20000001000 */
[----:B-1----:R-:W-:-:S07]  /*2270*/  FADD.FTZ R136, R136, 1 ;  /* 0x3f80000088887421 */ /* 0x002fce0000010000 */
[----:B------:R-:W-:Y:S01]  /*2280*/  MUFU.RCP R124, R124 ;  /* 0x0000007c007c7308 */ /* 0x000fe20000001000 */
[----:B0-----:R-:W-:Y:S02]  /*2290*/  FADD.FTZ R3, R3, 1 ;  /* 0x3f80000003037421 */ /* 0x001fe40000010000 */
[----:B------:R-:W-:-:S05]  /*22a0*/  FMUL.FTZ R146, R110, -1.4426950216293334961 ;  /* 0xbfb8aa3b6e927820 */ /* 0x000fca0000410000 */
[----:B------:R-:W0:Y:S01]  /*22b0*/  MUFU.EX2 R140, R140 ;  /* 0x0000008c008c7308 */ /* 0x000e220000000800 */
[----:B------:R-:W-:Y:S02]  /*22c0*/  FMUL.FTZ R142, R108, -1.4426950216293334961 ;  /* 0xbfb8aa3b6c8e7820 */ /* 0x000fe40000410000 */
[----:B--2---:R-:W-:Y:S02]  /*22d0*/  FADD.FTZ R126, R126, 1 ;  /* 0x3f8000007e7e7421 */ /* 0x004fe40000010000 */
[----:B------:R-:W-:Y:S02]  /*22e0*/  FMUL.FTZ R149, R112, -1.4426950216293334961 ;  /* 0xbfb8aa3b70957820 */ /* 0x000fe40000410000 */
[----:B---3--:R-:W-:Y:S01]  /*22f0*/  FADD.FTZ R138, R138, 1 ;  /* 0x3f8000008a8a7421 */ /* 0x008fe20000010000 */
[----:B------:R-:W-:Y:S01]  /*2300*/  MUFU.RCP R157, R136 ;  /* 0x00000088009d7308 */ /* 0x000fe20000001000 */
[----:B------:R-:W-:Y:S02]  /*2310*/  FADD.FTZ R2, R2, 1 ;  /* 0x3f80000002027421 */ /* 0x000fe40000010000 */
[----:B------:R-:W-:-:S05]  /*2320*/  FMUL.FTZ R148, R111, -1.4426950216293334961 ;  /* 0xbfb8aa3b6f947820 */ /* 0x000fca0000410000 */
[----:B------:R1:W-:Y:S01]  /*2330*/  MUFU.RCP R159, R3 ;  /* 0x00000003009f7308 */ /* 0x0003e20000001000 */
[----:B0-----:R-:W-:Y:S02]  /*2340*/  FADD.FTZ R140, R140, 1 ;  /* 0x3f8000008c8c7421 */ /* 0x001fe40000010000 */
[----:B-1----:R-:W-:-:S05]  /*2350*/  FADD.FTZ R3, -R125, 1 ;  /* 0x3f8000007d037421 */ /* 0x002fca0000010100 */
[----:B------:R-:W0:Y:S01]  /*2360*/  MUFU.EX2 R146, R146 ;  /* 0x0000009200927308 */ /* 0x000e220000000800 */
[----:B------:R-:W-:-:S07]  /*2370*/  FMUL.FTZ R144, R109, -1.4426950216293334961 ;  /* 0xbfb8aa3b6d907820 */ /* 0x000fce0000410000 */
[----:B------:R-:W1:Y:S01]  /*2380*/  MUFU.EX2 R142, R142 ;  /* 0x0000008e008e7308 */ /* 0x000e620000000800 */
[----:B------:R-:W-:-:S07]  /*2390*/  FMUL.FTZ R152, R113, -1.4426950216293334961 ;  /* 0xbfb8aa3b71987820 */ /* 0x000fce0000410000 */
[----:B------:R-:W-:Y:S08]  /*23a0*/  MUFU.EX2 R150, R149 ;  /* 0x0000009500967308 */ /* 0x000ff00000000800 */
[----:B------:R-:W2:Y:S08]  /*23b0*/  MUFU.RCP R126, R126 ;  /* 0x0000007e007e7308 */ /* 0x000eb00000001000 */
[----:B------:R3:W-:Y:S02]  /*23c0*/  MUFU.RCP R149, R2 ;  /* 0x0000000200957308 */ /* 0x0007e40000001000 */
[----:B---3--:R-:W-:-:S06]  /*23d0*/  FADD.FTZ R2, -R124, 1 ;  /* 0x3f8000007c027421 */ /* 0x008fcc0000010100 */
[----:B------:R-:W-:Y:S01]  /*23e0*/  MUFU.EX2 R148, R148 ;  /* 0x0000009400947308 */ /* 0x000fe20000000800 */
[----:B------:R-:W-:Y:S02]  /*23f0*/  FFMA.FTZ R2, R17, R2, 1 ;  /* 0x3f80000011027423 */ /* 0x000fe40000010002 */
[----:B0-----:R-:W-:-:S05]  /*2400*/  FADD.FTZ R146, R146, 1 ;  /* 0x3f80000092927421 */ /* 0x001fca0000010000 */
[----:B------:R-:W-:Y:S01]  /*2410*/  MUFU.EX2 R144, R144 ;  /* 0x0000009000907308 */ /* 0x000fe20000000800 */
[----:B----4-:R-:W-:Y:S04]  /*2420*/  STS [R73.X4], R122 ;  /* 0x0000007a49007388 */ /* 0x010fe80000004800 */
        /* <DEDUP_REMOVED lines=14> */
[----:B------:R-:W-:Y:S01]  /*2510*/  STS [R58.X4+0x780], R133 ;  /* 0x000780853a007388 */ /* 0x000fe20000004800 */
[----:B------:R-:W-:-:S06]  /*2520*/  NOP ;  /* 0x0000000000007918 */ /* 0x000fcc0000000000 */
[----:B------:R-:W4:Y:S04]  /*2530*/  LDS R121, [R55.X4] ;  /* 0x0000000037797984 */ /* 0x000f280000004800 */
[----:B------:R-:W4:Y:S04]  /*2540*/  LDS R119, [R55.X4+0x4] ;  /* 0x0000040037777984 */ /* 0x000f280000004800 */
[----:B------:R-:W4:Y:S04]  /*2550*/  LDS R120, [R55.X4+0x8] ;  /* 0x0000080037787984 */ /* 0x000f280000004800 */
[----:B------:R-:W-:Y:S04]  /*2560*/  LDS R123, [R55.X4+0xc] ;  /* 0x00000c00377b7984 */ /* 0x000fe80000004800 */
[----:B------:R-:W4:Y:S01]  /*2570*/  LDS R118, [R55.X4+0x10] ;  /* 0x0000100037767984 */ /* 0x000f220000004800 */
[----:B0-----:R-:W0:Y:S01]  /*2580*/  MUFU.RCP R128, R138 ;  /* 0x0000008a00807308 */ /* 0x001e220000001000 */
[----:B------:R-:W-:-:S02]  /*2590*/  FFMA.FTZ R5, R16, R3, 1 ;  /* 0x3f80000010057423 */ /* 0x000fc40000010003 */
[----:B------:R-:W0:Y:S04]  /*25a0*/  LDS R127, [R55.X4+0x14] ;  /* 0x00001400377f7984 */ /* 0x000e280000004800 */
[----:B------:R-:W0:Y:S01]  /*25b0*/  LDS R122, [R55.X4+0x18] ;  /* 0x00001800377a7984 */ /* 0x000e220000004800 */
[----:B---3--:R3:W0:Y:S03]  /*25c0*/  MUFU.RCP R134, R140 ;  /* 0x0000008c00867308 */ /* 0x0086260000001000 */
[----:B------:R-:W0:Y:S01]  /*25d0*/  LDS R129, [R55.X4+0x1c] ;  /* 0x00001c0037817984 */ /* 0x000e220000004800 */
[----:B-1----:R-:W-:-:S04]  /*25e0*/  FADD.FTZ R142, R142, 1 ;  /* 0x3f8000008e8e7421 */ /* 0x002fc80000010000 */
[----:B------:R-:W1:Y:S01]  /*25f0*/  MUFU.EX2 R152, R152 ;  /* 0x0000009800987308 */ /* 0x000e620000000800 */
[----:B--2---:R-:W-:Y:S01]  /*2600*/  FADD.FTZ R130, -R126, 1 ;  /* 0x3f8000007e827421 */ /* 0x004fe20000010100 */
[----:B------:R-:W2:Y:S01]  /*2610*/  LDS R131, [R55.X4+0x24] ;  /* 0x0000240037837984 */ /* 0x000ea20000004800 */
[----:B------:R-:W-:-:S03]  /*2620*/  FMUL.FTZ R154, R114, -1.4426950216293334961 ;  /* 0xbfb8aa3b729a7820 */ /* 0x000fc60000410000 */
[----:B------:R-:W-:Y:S01]  /*2630*/  LDS R133, [R55.X4+0x2c] ;  /* 0x00002c0037857984 */ /* 0x000fe20000004800 */
[----:B----4-:R-:W-:Y:S01]  /*2640*/  FMUL.FTZ R3, R184, R121 ;  /* 0x00000079b8037220 */ /* 0x010fe20000410000 */
[----:B------:R4:W-:Y:S01]  /*2650*/  MUFU.RCP R163, R146 ;  /* 0x0000009200a37308 */ /* 0x0009e20000001000 */
[----:B------:R-:W-:Y:S01]  /*2660*/  FADD.FTZ R150, R150, 1 ;  /* 0x3f80000096967421 */ /* 0x000fe20000010000 */
[----:B------:R-:W-:Y:S01]  /*2670*/  LDS R167, [R55.X4+0x3c] ;  /* 0x00003c0037a77984 */ /* 0x000fe20000004800 */
[----:B------:R-:W-:Y:S02]  /*2680*/  FMUL.FTZ R4, R182, R119 ;  /* 0x00000077b6047220 */ /* 0x000fe40000410000 */
[----:B------:R-:W-:Y:S02]  /*2690*/  FMUL.FTZ R3, R124, R3 ;  /* 0x000000037c037220 */ /* 0x000fe40000410000 */
[----:B------:R-:W-:Y:S02]  /*26a0*/  FMUL.FTZ R4, R125, R4 ;  /* 0x000000047d047220 */ /* 0x000fe40000410000 */
[----:B------:R-:W-:-:S02]  /*26b0*/  FMUL.FTZ R2, R3, R2 ;  /* 0x0000000203027220 */ /* 0x000fc40000410000 */
[----:B------:R-:W-:Y:S02]  /*26c0*/  FADD.FTZ R3, -R157, 1 ;  /* 0x3f8000009d037421 */ /* 0x000fe40000010100 */
[----:B------:R-:W-:Y:S02]  /*26d0*/  FMUL.FTZ R4, R4, R5 ;  /* 0x0000000504047220 */ /* 0x000fe40000410000 */
[----:B0-----:R-:W-:Y:S02]  /*26e0*/  FADD.FTZ R132, -R128, 1 ;  /* 0x3f80000080847421 */ /* 0x001fe40000010100 */
[----:B------:R-:W-:Y:S02]  /*26f0*/  FFMA.FTZ R5, R6, R3, 1 ;  /* 0x3f80000006057423 */ /* 0x000fe40000010003 */
[----:B------:R-:W-:Y:S01]  /*2700*/  FMUL.FTZ R3, R147, R120 ;  /* 0x0000007893037220 */ /* 0x000fe20000410000 */
[----:B------:R0:W-:Y:S01]  /*2710*/  MUFU.RCP R161, R142 ;  /* 0x0000008e00a17308 */ /* 0x0001e20000001000 */
[----:B---3--:R-:W-:-:S02]  /*2720*/  FFMA.FTZ R140, R7, R130, 1 ;  /* 0x3f800000078c7423 */ /* 0x008fc40000010082 */
[----:B----4-:R-:W-:Y:S01]  /*2730*/  FFMA.FTZ R146, R117, R132, 1 ;  /* 0x3f80000075927423 */ /* 0x010fe20000010084 */
[----:B------:R-:W-:Y:S01]  /*2740*/  LDS R130, [R55.X4+0x20] ;  /* 0x0000200037827984 */ /* 0x000fe20000004800 */
[----:B------:R-:W-:Y:S02]  /*2750*/  FMUL.FTZ R3, R126, R3 ;  /* 0x000000037e037220 */ /* 0x000fe40000410000 */
[----:B------:R-:W-:Y:S01]  /*2760*/  FMUL.FTZ R165, R145, R118 ;  /* 0x0000007691a57220 */ /* 0x000fe20000410000 */
[----:B------:R-:W3:Y:S01]  /*2770*/  LDS R132, [R55.X4+0x28] ;  /* 0x0000280037847984 */ /* 0x000ee20000004800 */
[----:B0-----:R-:W-:Y:S02]  /*2780*/  FMUL.FTZ R142, R180, R123 ;  /* 0x0000007bb48e7220 */ /* 0x001fe40000410000 */
[----:B------:R-:W-:Y:S02]  /*2790*/  FADD.FTZ R138, R148, 1 ;  /* 0x3f800000948a7421 */ /* 0x000fe40000010000 */
[----:B------:R-:W-:Y:S01]  /*27a0*/  FMUL.FTZ R148, R3, R140 ;  /* 0x0000008c03947220 */ /* 0x000fe20000410000 */
[----:B------:R-:W0:Y:S01]  /*27b0*/  MUFU.EX2 R154, R154 ;  /* 0x0000009a009a7308 */ /* 0x000e220000000800 */
[----:B------:R-:W-:-:S02]  /*27c0*/  FMUL.FTZ R142, R157, R142 ;  /* 0x0000008e9d8e7220 */ /* 0x000fc40000410000 */
[----:B------:R-:W-:Y:S02]  /*27d0*/  FMUL.FTZ R165, R128, R165 ;  /* 0x000000a580a57220 */ /* 0x000fe40000410000 */
[----:B------:R-:W-:Y:S02]  /*27e0*/  FADD.FTZ R140, -R134, 1 ;  /* 0x3f800000868c7421 */ /* 0x000fe40000010100 */
[----:B------:R-:W-:Y:S01]  /*27f0*/  FMUL.FTZ R156, R115, -1.4426950216293334961 ;  /* 0xbfb8aa3b739c7820 */ /* 0x000fe20000410000 */
[----:B------:R4:W-:Y:S01]  /*2800*/  MUFU.RCP R169, R150 ;  /* 0x0000009600a97308 */ /* 0x0009e20000001000 */
[----:B------:R-:W-:Y:S02]  /*2810*/  FADD.FTZ R136, R144, 1 ;  /* 0x3f80000090887421 */ /* 0x000fe40000010000 */
[----:B-1----:R-:W-:Y:S02]  /*2820*/  FADD.FTZ R144, R152, 1 ;  /* 0x3f80000098907421 */ /* 0x002fe40000010000 */
[----:B------:R-:W-:-:S02]  /*2830*/  FMUL.FTZ R152, R165, R146 ;  /* 0x00000092a5987220 */ /* 0x000fc40000410000 */
[----:B------:R-:W-:Y:S01]  /*2840*/  FFMA.FTZ R158, R107, R140, 1 ;  /* 0x3f8000006b9e7423 */ /* 0x000fe2000001008c */
[----:B------:R1:W0:Y:S01]  /*2850*/  MUFU.EX2 R160, R156 ;  /* 0x0000009c00a07308 */ /* 0x0002220000000800 */
[----:B----4-:R-:W-:Y:S01]  /*2860*/  FMUL.FTZ R150, R142, R5 ;  /* 0x000000058e967220 */ /* 0x010fe20000410000 */
[----:B------:R-:W4:Y:S04]  /*2870*/  LDS R140, [R55.X4+0x30] ;  /* 0x00003000378c7984 */ /* 0x000f280000004800 */
[----:B------:R-:W2:Y:S04]  /*2880*/  LDS R165, [R55.X4+0x34] ;  /* 0x0000340037a57984 */ /* 0x000ea80000004800 */
[----:B------:R-:W2:Y:S01]  /*2890*/  LDS R142, [R55.X4+0x38] ;  /* 0x00003800378e7984 */ /* 0x000ea20000004800 */
[----:B------:R-:W1:Y:S01]  /*28a0*/  MUFU.RCP R138, R138 ;  /* 0x0000008a008a7308 */ /* 0x000e620000001000 */
[----:B------:R-:W-:-:S02]  /*28b0*/  FMUL.FTZ R146, R178, R127 ;  /* 0x0000007fb2927220 */ /* 0x000fc40000410000 */
[----:B------:R-:W-:Y:S01]  /*28c0*/  FADD.FTZ R3, -R149, 1 ;  /* 0x3f80000095037421 */ /* 0x000fe20000010100 */
[----:B------:R-:W-:Y:S01]  /*28d0*/  BAR.SYNC.DEFER_BLOCKING 0x0 ;  /* 0x0000000000007b1d */ /* 0x000fe20000010000 */
[----:B0-----:R-:W-:Y:S02]  /*28e0*/  FADD.FTZ R171, R154, 1 ;  /* 0x3f8000009aab7421 */ /* 0x001fe40000010000 */
[----:B------:R-:W-:-:S03]  /*28f0*/  FADD.FTZ R5, -R159, 1 ;  /* 0x3f8000009f057421 */ /* 0x000fc60000010100 */
[----:B------:R-:W0:Y:S01]  /*2900*/  MUFU.RCP R136, R136 ;  /* 0x0000008800887308 */ /* 0x000e220000001000 */
[----:B------:R-:W-:Y:S02]  /*2910*/  FMUL.FTZ R154, R143, R122 ;  /* 0x0000007a8f9a7220 */ /* 0x000fe40000410000 */
[----:B------:R-:W-:Y:S02]  /*2920*/  FMUL.FTZ R146, R149, R146 ;  /* 0x0000009295927220 */ /* 0x000fe40000410000 */
[----:B------:R-:W-:Y:S02]  /*2930*/  FFMA.FTZ R3, R116, R3, 1 ;  /* 0x3f80000074037423 */ /* 0x000fe40000010003 */
[----:B-1----:R-:W-:Y:S02]  /*2940*/  FFMA.FTZ R156, R106, R5, 1 ;  /* 0x3f8000006a9c7423 */ /* 0x002fe40000010005 */
[----:B------:R-:W-:Y:S02]  /*2950*/  FADD.FTZ R175, R160, 1 ;  /* 0x3f800000a0af7421 */ /* 0x000fe40000010000 */
[----:B------:R-:W-:-:S02]  /*2960*/  FMUL.FTZ R173, R176, R129 ;  /* 0x00000081b0ad7220 */ /* 0x000fc40000410000 */
[----:B------:R-:W-:Y:S01]  /*2970*/  FMUL.FTZ R5, R159, R154 ;  /* 0x0000009a9f057220 */ /* 0x000fe20000410000 */
[----:B------:R-:W1:Y:S01]  /*2980*/  MUFU.RCP R144, R144 ;  /* 0x0000009000907308 */ /* 0x000e620000001000 */
[----:B------:R-:W-:Y:S02]  /*2990*/  FMUL.FTZ R154, R146, R3 ;  /* 0x00000003929a7220 */ /* 0x000fe40000410000 */
[----:B------:R-:W-:Y:S02]  /*29a0*/  FMUL.FTZ R173, R134, R173 ;  /* 0x000000ad86ad7220 */ /* 0x000fe40000410000 */
[----:B------:R-:W-:-:S03]  /*29b0*/  FMUL.FTZ R156, R5, R156 ;  /* 0x0000009c059c7220 */ /* 0x000fc60000410000 */
[----:B------:R-:W1:Y:S01]  /*29c0*/  MUFU.RCP R171, R171 ;  /* 0x000000ab00ab7308 */ /* 0x000e620000001000 */
[----:B------:R-:W-:Y:S02]  /*29d0*/  FADD.FTZ R5, -R163, 1 ;  /* 0x3f800000a3057421 */ /* 0x000fe40000010100 */
[----:B------:R-:W-:-:S05]  /*29e0*/  FMUL.FTZ R158, R173, R158 ;  /* 0x0000009ead9e7220 */ /* 0x000fca0000410000 */
[----:B------:R1:W1:Y:S01]  /*29f0*/  MUFU.RCP R146, R175 ;  /* 0x000000af00927308 */ /* 0x0002620000001000 */
[----:B------:R-:W-:Y:S02]  /*2a00*/  FADD.FTZ R164, -R138, 1 ;  /* 0x3f8000008aa47421 */ /* 0x000fe40000010100 */
[----:B------:R-:W-:Y:S02]  /*2a10*/  FFMA.FTZ R173, R110, R5, 1 ;  /* 0x3f8000006ead7423 */ /* 0x000fe40000010005 */
[----:B0-----:R-:W-:Y:S02]  /*2a20*/  FADD.FTZ R160, -R136, 1 ;  /* 0x3f80000088a07421 */ /* 0x001fe40000010100 */
[----:B--2---:R-:W-:Y:S02]  /*2a30*/  FMUL.FTZ R5, R174, R131 ;  /* 0x00000083ae057220 */ /* 0x004fe40000410000 */
[----:B------:R-:W-:Y:S02]  /*2a40*/  FFMA.FTZ R166, R111, R164, 1 ;  /* 0x3f8000006fa67423 */ /* 0x000fe400000100a4 */
[----:B------:R-:W-:-:S02]  /*2a50*/  FFMA.FTZ R162, R109, R160, 1 ;  /* 0x3f8000006da27423 */ /* 0x000fc400000100a0 */
[----:B---3--:R-:W-:Y:S02]  /*2a60*/  FMUL.FTZ R164, R139, R132 ;  /* 0x000000848ba47220 */ /* 0x008fe40000410000 */
[----:B------:R-:W-:Y:S02]  /*2a70*/  FMUL.FTZ R5, R136, R5 ;  /* 0x0000000588057220 */ /* 0x000fe40000410000 */
[----:B------:R-:W-:Y:S02]  /*2a80*/  FADD.FTZ R3, -R161, 1 ;  /* 0x3f800000a1037421 */ /* 0x000fe40000010100 */
[----:B------:R-:W-:Y:S02]  /*2a90*/  FMUL.FTZ R160, R141, R130 ;  /* 0x000000828da07220 */ /* 0x000fe40000410000 */
[----:B-1----:R-:W-:Y:S02]  /*2aa0*/  FMUL.FTZ R175, R172, R133 ;  /* 0x00000085acaf7220 */ /* 0x002fe40000410000 */
[----:B------:R-:W-:-:S02]  /*2ab0*/  FMUL.FTZ R164, R163, R164 ;  /* 0x000000a4a3a47220 */ /* 0x000fc40000410000 */
[----:B------:R-:W-:Y:S02]  /*2ac0*/  FMUL.FTZ R162, R5, R162 ;  /* 0x000000a205a27220 */ /* 0x000fe40000410000 */
[----:B------:R-:W-:Y:S02]  /*2ad0*/  FFMA.FTZ R3, R108, R3, 1 ;  /* 0x3f8000006c037423 */ /* 0x000fe40000010003 */
[----:B------:R-:W-:Y:S02]  /*2ae0*/  FMUL.FTZ R160, R161, R160 ;  /* 0x000000a0a1a07220 */ /* 0x000fe40000410000 */
[----:B------:R-:W-:Y:S02]  /*2af0*/  FMUL.FTZ R175, R138, R175 ;  /* 0x000000af8aaf7220 */ /* 0x000fe40000410000 */
[----:B------:R-:W-:Y:S02]  /*2b00*/  FADD.FTZ R186, -R144, 1 ;  /* 0x3f80000090ba7421 */ /* 0x000fe40000010100 */
[----:B------:R-:W-:-:S02]  /*2b10*/  FADD.FTZ R5, -R171, 1 ;  /* 0x3f800000ab057421 */ /* 0x000fc40000010100 */
[----:B------:R-:W-:Y:S02]  /*2b20*/  FADD.FTZ R190, -R146, 1 ;  /* 0x3f80000092be7421 */ /* 0x000fe40000010100 */
[----:B------:R-:W-:Y:S02]  /*2b30*/  FMUL.FTZ R164, R164, R173 ;  /* 0x000000ada4a47220 */ /* 0x000fe40000410000 */
[----:B------:R-:W-:Y:S02]  /*2b40*/  FMUL.FTZ R160, R160, R3 ;  /* 0x00000003a0a07220 */ /* 0x000fe40000410000 */
[----:B------:R-:W-:Y:S02]  /*2b50*/  FMUL.FTZ R166, R175, R166 ;  /* 0x000000a6afa67220 */ /* 0x000fe40000410000 */
[----:B------:R-:W-:Y:S02]  /*2b60*/  FFMA.FTZ R188, R113, R186, 1 ;  /* 0x3f80000071bc7423 */ /* 0x000fe400000100ba */
[----:B------:R-:W-:-:S02]  /*2b70*/  FFMA.FTZ R173, R114, R5, 1 ;  /* 0x3f80000072ad7423 */ /* 0x000fc40000010005 */
[----:B------:R-:W-:Y:S02]  /*2b80*/  FFMA.FTZ R192, R115, R190, 1 ;  /* 0x3f80000073c07423 */ /* 0x000fe400000100be */
[----:B------:R-:W-:Y:S02]  /*2b90*/  FADD.FTZ R3, -R169, 1 ;  /* 0x3f800000a9037421 */ /* 0x000fe40000010100 */
[----:B----4-:R-:W-:Y:S02]  /*2ba0*/  FMUL.FTZ R186, R137, R140 ;  /* 0x0000008c89ba7220 */ /* 0x010fe40000410000 */
[----:B------:R-:W-:Y:S02]  /*2bb0*/  FMUL.FTZ R5, R170, R165 ;  /* 0x000000a5aa057220 */ /* 0x000fe40000410000 */
[----:B------:R-:W-:Y:S02]  /*2bc0*/  FMUL.FTZ R190, R135, R142 ;  /* 0x0000008e87be7220 */ /* 0x000fe40000410000 */
[----:B------:R-:W-:Y:S01]  /*2bd0*/  FMUL.FTZ R175, R168, R167 ;  /* 0x000000a7a8af7220 */ /* 0x000fe20000410000 */
[----:B------:R-:W-:Y:S01]  /*2be0*/  ISETP.NE.AND P1, PT, R85, RZ, PT ;  /* 0x000000ff5500720c */ /* 0x000fe20003f25270 */
[----:B------:R-:W-:-:S02]  /*2bf0*/  FFMA.FTZ R3, R112, R3, 1 ;  /* 0x3f80000070037423 */ /* 0x000fc40000010003 */
        /* <DEDUP_REMOVED lines=8> */
[----:B------:R-:W-:Y:S04]  /*2c80*/  STS [R55.X4], R2 ;  /* 0x0000000237007388 */ /* 0x000fe80000004800 */
        /* <DEDUP_REMOVED lines=34> */
[----:B0-----:R-:W-:-:S05]  /*2eb0*/  IMAD R4, R88, c[0x0][0x2e8], RZ ;  /* 0x0000ba0058047a24 */ /* 0x001fca00078e02ff */
[----:B------:R-:W0:Y:S01]  /*2ec0*/  LDS R205, [0x1080] ;  /* 0x00108000ffcd7984 */ /* 0x000e220000000800 */
[----:B------:R-:W-:-:S04]  /*2ed0*/  IMAD.WIDE.U32 R2, R89, c[0x0][0x2e8], RZ ;  /* 0x0000ba0059027a25 */ /* 0x000fc800078e00ff */
[----:B------:R-:W-:-:S05]  /*2ee0*/  IMAD R207, R89, c[0x0][0x2ec], R4 ;  /* 0x0000bb0059cf7a24 */ /* 0x000fca00078e0204 */
[----:B------:R-:W-:Y:S01]  /*2ef0*/  IADD3 R3, R3, R207, RZ ;  /* 0x000000cf03037210 */ /* 0x000fe20007ffe0ff */
[----:B------:R-:W-:-:S04]  /*2f00*/  IMAD R4, R92, c[0x0][0x2f0], RZ ;  /* 0x0000bc005c047a24 */ /* 0x000fc800078e02ff */
[----:B------:R-:W-:Y:S01]  /*2f10*/  IMAD.WIDE.U32 R2, R93, c[0x0][0x2f0], R2 ;  /* 0x0000bc005d027a25 */ /* 0x000fe200078e0002 */
[----:B------:R-:W-:-:S03]  /*2f20*/  LEA R5, P0, R76, c[0x0][0x338], 0x2 ;  /* 0x0000ce004c057a11 */ /* 0x000fc600078010ff */
[----:B------:R-:W-:Y:S01]  /*2f30*/  IMAD R209, R93, c[0x0][0x2f4], R4 ;  /* 0x0000bd005dd17a24 */ /* 0x000fe200078e0204 */
[----:B------:R-:W-:Y:S02]  /*2f40*/  IADD3 R2, P2, R22, R2, RZ ;  /* 0x0000000216027210 */ /* 0x000fe40007f5e0ff */
[----:B-1----:R-:W-:Y:S02]  /*2f50*/  LEA.HI.X R148, R76, c[0x0][0x33c], R75, 0x2, P0 ;  /* 0x0000cf004c947a11 */ /* 0x002fe400000f144b */
[----:B------:R-:W-:Y:S02]  /*2f60*/  IADD3.X R3, R0, R209, R3, P2, !PT ;  /* 0x000000d100037210 */ /* 0x000fe400017fe403 */
[C---:B------:R-:W-:Y:S01]  /*2f70*/  LEA R4, P5, R2.reuse, R5, 0x2 ;  /* 0x0000000502047211 */ /* 0x040fe200078a10ff */
[----:B------:R-:W-:Y:S03]  /*2f80*/  BSSY B0, `(.L_x_2434) ;  /* 0x0000016000007945 */ /* 0x000fe60003800000 */
[----:B------:R-:W-:-:S02]  /*2f90*/  LEA.HI.X R5, R2, R148, R3, 0x2, P5 ;  /* 0x0000009402057211 */ /* 0x000fc400028f1403 */
[CC--:B0-----:R-:W-:Y:S02]  /*2fa0*/  ISETP.GE.AND P4, PT, R76.reuse, R205.reuse, PT ;  /* 0x000000cd4c00720c */ /* 0x0c1fe40003f86270 */
[----:B------:R-:W-:Y:S01]  /*2fb0*/  IADD3 R2, P5, R76, R8, RZ ;  /* 0x000000084c027210 */ /* 0x000fe20007fbe0ff */
[----:B------:R-:W-:Y:S01]  /*2fc0*/  FMUL.FTZ R124, R17, R124 ;  /* 0x0000007c117c7220 */ /* 0x000fe20000410000 */
[----:B------:R-:W-:Y:S01]  /*2fd0*/  ISETP.GE.AND P3, PT, R101, R205, PT ;  /* 0x000000cd6500720c */ /* 0x000fe20003f66270 */
[----:B------:R-:W-:Y:S01]  /*2fe0*/  FMUL.FTZ R125, R16, R125 ;  /* 0x0000007d107d7220 */ /* 0x000fe20000410000 */
[-C--:B------:R-:W-:Y:S01]  /*2ff0*/  ISETP.GE.AND P0, PT, R102, R205.reuse, PT ;  /* 0x000000cd6600720c */ /* 0x080fe20003f06270 */
[----:B------:R-:W-:Y:S01]  /*3000*/  FMUL.FTZ R126, R7, R126 ;  /* 0x0000007e077e7220 */ /* 0x000fe20000410000 */
[----:B------:R-:W-:Y:S01]  /*3010*/  ISETP.GE.AND P2, PT, R103, R205, PT ;  /* 0x000000cd6700720c */ /* 0x000fe20003f46270 */
[----:B------:R-:W-:Y:S01]  /*3020*/  FMUL.FTZ R157, R6, R157 ;  /* 0x0000009d069d7220 */ /* 0x000fe20000410000 */
[----:B------:R-:W-:-:S03]  /*3030*/  IADD3.X R3, R75, R9, RZ, P5, !PT ;  /* 0x000000094b037210 */ /* 0x000fc60002ffe4ff */
        /* <DEDUP_REMOVED lines=10> */
.L_x_2435:
[----:B------:R-:W-:Y:S05]  /*30e0*/  BSYNC B0 ;  /* 0x0000000000007941 */ /* 0x000fea0003800000 */
.L_x_2434:
[----:B------:R1:W-:Y:S01]  /*30f0*/  @!P3 STG.E [R4.64+-0xf00], R177 ;  /* 0xfff100b10400b986 */ /* 0x0003e2000c101904 */
[-C--:B------:R-:W-:Y:S01]  /*3100*/  ISETP.GE.AND P3, PT, R18, R205.reuse, PT ;  /* 0x000000cd1200720c */ /* 0x080fe20003f66270 */
[----:B------:R-:W-:Y:S01]  /*3110*/  FMUL.FTZ R117, R117, R128 ;  /* 0x0000008075757220 */ /* 0x000fe20000410000 */
[-C--:B------:R-:W-:Y:S01]  /*3120*/  ISETP.GE.AND P4, PT, R19, R205.reuse, PT ;  /* 0x000000cd1300720c */ /* 0x080fe20003f86270 */
[----:B------:R1:W-:Y:S01]  /*3130*/  @!P0 STG.E [R4.64+-0xe80], R179 ;  /* 0xfff180b304008986 */ /* 0x0003e2000c101904 */
[----:B------:R-:W-:Y:S01]  /*3140*/  ISETP.GE.AND P0, PT, R104, R205, PT ;  /* 0x000000cd6800720c */ /* 0x000fe20003f06270 */
[----:B------:R-:W-:Y:S01]  /*3150*/  FMUL.FTZ R116, R116, R149 ;  /* 0x0000009574747220 */ /* 0x000fe20000410000 */
[-C--:B------:R-:W-:Y:S01]  /*3160*/  ISETP.GE.AND P5, PT, R20, R205.reuse, PT ;  /* 0x000000cd1400720c */ /* 0x080fe20003fa6270 */
[----:B------:R1:W-:Y:S01]  /*3170*/  @!P2 STG.E [R4.64+-0xe00], R181 ;  /* 0xfff200b50400a986 */ /* 0x0003e2000c101904 */
[----:B------:R-:W-:Y:S01]  /*3180*/  ISETP.GE.AND P6, PT, R21, R205, PT ;  /* 0x000000cd1500720c */ /* 0x000fe20003fc6270 */
        /* <DEDUP_REMOVED lines=47> */
[----:B------:R-:W-:Y:S05]  /*3480*/  @!P0 BRA `(.L_x_2436) ;  /* 0x000006f000008947 */ /* 0x000fea0003800000 */
[----:B-1----:R-:W-:Y:S01]  /*3490*/  BAR.SYNC.DEFER_BLOCKING 0x0 ;  /* 0x0000000000007b1d */ /* 0x002fe20000010000 */
[----:B------:R-:W-:Y:S01]  /*34a0*/  FMUL.FTZ R120, R126, R120 ;  /* 0x000000787e787220 */ /* 0x000fe20000410000 */
[----:B------:R-:W-:Y:S01]  /*34b0*/  LEA R7, P0, R76, c[0x0][0x270], 0x2 ;  /* 0x00009c004c077a11 */ /* 0x000fe200078010ff */
[----:B------:R-:W-:Y:S02]  /*34c0*/  FMUL.FTZ R106, R106, R122 ;  /* 0x0000007a6a6a7220 */ /* 0x000fe40000410000 */
[----:B------:R-:W-:Y:S01]  /*34d0*/  FMUL.FTZ R108, R108, R130 ;  /* 0x000000826c6c7220 */ /* 0x000fe20000410000 */
[----:B------:R-:W-:Y:S01]  /*34e0*/  BSSY B0, `(.L_x_2437) ;  /* 0x0000050000007945 */ /* 0x000fe20003800000 */
[----:B------:R-:W-:Y:S02]  /*34f0*/  FMUL.FTZ R124, R124, R121 ;  /* 0x000000797c7c7220 */ /* 0x000fe40000410000 */
[----:B------:R-:W-:-:S02]  /*3500*/  FMUL.FTZ R4, R125, R119 ;  /* 0x000000777d047220 */ /* 0x000fc40000410000 */
[----:B------:R-:W-:Y:S02]  /*3510*/  FMUL.FTZ R6, R157, R123 ;  /* 0x0000007b9d067220 */ /* 0x000fe40000410000 */
[----:B------:R-:W-:Y:S02]  /*3520*/  FMUL.FTZ R118, R117, R118 ;  /* 0x0000007675767220 */ /* 0x000fe40000410000 */
[----:B------:R-:W-:Y:S02]  /*3530*/  FMUL.FTZ R116, R116, R127 ;  /* 0x0000007f74747220 */ /* 0x000fe40000410000 */
[----:B0-----:R-:W-:Y:S02]  /*3540*/  FMUL.FTZ R16, R107, R129 ;  /* 0x000000816b107220 */ /* 0x001fe40000410000 */
[----:B------:R-:W-:Y:S02]  /*3550*/  FMUL.FTZ R122, R109, R131 ;  /* 0x000000836d7a7220 */ /* 0x000fe40000410000 */
[----:B------:R-:W-:-:S02]  /*3560*/  FMUL.FTZ R110, R110, R132 ;  /* 0x000000846e6e7220 */ /* 0x000fc40000410000 */
[----:B------:R-:W-:Y:S01]  /*3570*/  FMUL.FTZ R126, R111, R133 ;  /* 0x000000856f7e7220 */ /* 0x000fe20000410000 */
[----:B------:R-:W-:Y:S01]  /*3580*/  STS [R55.X4], R124 ;  /* 0x0000007c37007388 */ /* 0x000fe20000004800 */
[----:B------:R-:W-:Y:S02]  /*3590*/  FMUL.FTZ R112, R112, R140 ;  /* 0x0000008c70707220 */ /* 0x000fe40000410000 */
[----:B------:R-:W-:Y:S01]  /*35a0*/  FMUL.FTZ R128, R113, R165 ;  /* 0x000000a571807220 */ /* 0x000fe20000410000 */
[----:B------:R0:W-:Y:S01]  /*35b0*/  STS [R55.X4+0x4], R4 ;  /* 0x0000040437007388 */ /* 0x0001e20000004800 */
[----:B------:R-:W-:Y:S02]  /*35c0*/  FMUL.FTZ R114, R114, R142 ;  /* 0x0000008e72727220 */ /* 0x000fe40000410000 */
[----:B------:R-:W-:Y:S01]  /*35d0*/  FMUL.FTZ R130, R115, R167 ;  /* 0x000000a773827220 */ /* 0x000fe20000410000 */
[----:B------:R-:W-:Y:S04]  /*35e0*/  STS [R55.X4+0x8], R120 ;  /* 0x0000087837007388 */ /* 0x000fe80000004800 */
[----:B------:R1:W-:Y:S01]  /*35f0*/  STS [R55.X4+0xc], R6 ;  /* 0x00000c0637007388 */ /* 0x0003e20000004800 */
[----:B0-----:R-:W-:-:S03]  /*3600*/  IMAD.WIDE.U32 R4, R89, c[0x0][0x210], RZ ;  /* 0x0000840059047a25 */ /* 0x001fc600078e00ff */
[----:B------:R-:W-:Y:S04]  /*3610*/  STS [R55.X4+0x10], R118 ;  /* 0x0000107637007388 */ /* 0x000fe80000004800 */
[----:B------:R-:W-:Y:S01]  /*3620*/  STS [R55.X4+0x14], R116 ;  /* 0x0000147437007388 */ /* 0x000fe20000004800 */
[----:B-1----:R-:W-:-:S03]  /*3630*/  IMAD R6, R88, c[0x0][0x210], RZ ;  /* 0x0000840058067a24 */ /* 0x002fc600078e02ff */
[----:B------:R-:W-:Y:S01]  /*3640*/  STS [R55.X4+0x18], R106 ;  /* 0x0000186a37007388 */ /* 0x000fe20000004800 */
[----:B------:R-:W-:-:S03]  /*3650*/  IMAD R17, R89, c[0x0][0x214], R6 ;  /* 0x0000850059117a24 */ /* 0x000fc600078e0206 */
[----:B------:R0:W-:Y:S01]  /*3660*/  STS [R55.X4+0x1c], R16 ;  /* 0x00001c1037007388 */ /* 0x0001e20000004800 */
[----:B------:R-:W-:Y:S01]  /*3670*/  IMAD R6, R92, c[0x0][0x218], RZ ;  /* 0x000086005c067a24 */ /* 0x000fe200078e02ff */
[----:B------:R-:W-:Y:S02]  /*3680*/  IADD3 R5, R5, R17, RZ ;  /* 0x0000001105057210 */ /* 0x000fe40007ffe0ff */
[----:B------:R-:W-:Y:S04]  /*3690*/  STS [R55.X4+0x20], R108 ;  /* 0x0000206c37007388 */ /* 0x000fe80000004800 */
[----:B------:R-:W-:Y:S01]  /*36a0*/  STS [R55.X4+0x24], R122 ;  /* 0x0000247a37007388 */ /* 0x000fe20000004800 */
[----:B------:R-:W-:Y:S01]  /*36b0*/  IMAD.WIDE.U32 R4, R93, c[0x0][0x218], R4 ;  /* 0x000086005d047a25 */ /* 0x000fe200078e0004 */
[----:B0-----:R-:W-:-:S02]  /*36c0*/  LEA.HI.X R16, R76, c[0x0][0x274], R75, 0x2, P0 ;  /* 0x00009d004c107a11 */ /* 0x001fc400000f144b */
        /* <DEDUP_REMOVED lines=23> */
[----:B------:R0:W-:Y:S04]  /*3840*/  @!P1 STS [0x1080], R105 ;  /* 0x00108069ff009388 */ /* 0x0001e80000000800 */
[----:B------:R-:W-:Y:S01]  /*3850*/  BAR.SYNC.DEFER_BLOCKING 0x0 ;  /* 0x0000000000007b1d */ /* 0x000fe20000010000 */
[----:B0-----:R-:W-:Y:S01]  /*3860*/  IMAD R105, R93, c[0x0][0x21c], R6 ;  /* 0x000087005d697a24 */ /* 0x001fe200078e0206 */
[----:B------:R-:W-:-:S04]  /*3870*/  IADD3 R6, P2, R22, R4, RZ ;  /* 0x0000000416067210 */ /* 0x000fc80007f5e0ff */
[----:B------:R-:W-:Y:S02]  /*3880*/  IADD3.X R5, R0, R105, R5, P2, !PT ;  /* 0x0000006900057210 */ /* 0x000fe400017fe405 */
[----:B------:R-:W-:-:S04]  /*3890*/  LEA R4, P0, R6, R7, 0x2 ;  /* 0x0000000706047211 */ /* 0x000fc800078010ff */
[----:B------:R-:W-:Y:S01]  /*38a0*/  LEA.HI.X R5, R6, R16, R5, 0x2, P0 ;  /* 0x0000001006057211 */ /* 0x000fe200000f1405 */
[----:B------:R-:W0:Y:S02]  /*38b0*/  LDS R159, [0x1080] ;  /* 0x00108000ff9f7984 */ /* 0x000e240000000800 */
[-C--:B0-----:R-:W-:Y:S02]  /*38c0*/  ISETP.GE.AND P2, PT, R76, R159.reuse, PT ;  /* 0x0000009f4c00720c */ /* 0x081fe40003f46270 */
[-C--:B------:R-:W-:Y:S02]  /*38d0*/  ISETP.GE.AND P3, PT, R100, R159.reuse, PT ;  /* 0x0000009f6400720c */ /* 0x080fe40003f66270 */
[-C--:B------:R-:W-:Y:S02]  /*38e0*/  ISETP.GE.AND P4, PT, R101, R159.reuse, PT ;  /* 0x0000009f6500720c */ /* 0x080fe40003f86270 */
[-C--:B------:R-:W-:Y:S02]  /*38f0*/  ISETP.GE.AND P5, PT, R102, R159.reuse, PT ;  /* 0x0000009f6600720c */ /* 0x080fe40003fa6270 */
[----:B------:R-:W-:-:S02]  /*3900*/  ISETP.GE.AND P6, PT, R103, R159, PT ;  /* 0x0000009f6700720c */ /* 0x000fc40003fc6270 */
[----:B------:R-:W-:-:S03]  /*3910*/  ISETP.GE.AND P0, PT, R104, R159, PT ;  /* 0x0000009f6800720c */ /* 0x000fc60003f06270 */
[----:B------:R-:W-:Y:S05]  /*3920*/  @P2 BRA `(.L_x_2438) ;  /* 0x000000b000002947 */ /* 0x000fea0003800000 */
[----:B------:R-:W-:Y:S01]  /*3930*/  MOV R6, R2 ;  /* 0x0000000200067202 */ /* 0x000fe20000000f00 */
[----:B------:R-:W-:Y:S01]  /*3940*/  IMAD R16, R92, c[0x0][0x218], RZ ;  /* 0x000086005c107a24 */ /* 0x000fe200078e02ff */
[----:B------:R-:W-:-:S05]  /*3950*/  MOV R7, R3 ;  /* 0x0000000300077202 */ /* 0x000fca0000000f00 */
[----:B------:R-:W-:-:S05]  /*3960*/  IMAD.WIDE.U32 R6, R89, c[0x0][0x210], R6 ;  /* 0x0000840059067a25 */ /* 0x000fca00078e0006 */
[----:B------:R-:W-:Y:S01]  /*3970*/  IADD3 R7, R17, R7, RZ ;  /* 0x0000000711077210 */ /* 0x000fe20007ffe0ff */
[----:B------:R-:W-:-:S04]  /*3980*/  IMAD R17, R93, c[0x0][0x21c], R16 ;  /* 0x000087005d117a24 */ /* 0x000fc800078e0210 */
[----:B------:R-:W-:-:S05]  /*3990*/  IMAD.WIDE.U32 R6, R93, c[0x0][0x218], R6 ;  /* 0x000086005d067a25 */ /* 0x000fca00078e0006 */
[----:B------:R-:W-:Y:S02]  /*39a0*/  IADD3 R7, R7, R17, RZ ;  /* 0x0000001107077210 */ /* 0x000fe40007ffe0ff */
[----:B------:R-:W-:-:S04]  /*39b0*/  LEA R16, P2, R6, c[0x0][0x270], 0x2 ;  /* 0x00009c0006107a11 */ /* 0x000fc800078410ff */
[----:B------:R-:W-:-:S05]  /*39c0*/  LEA.HI.X R17, R6, c[0x0][0x274], R7, 0x2, P2 ;  /* 0x00009d0006117a11 */ /* 0x000fca00010f1407 */
[----:B------:R0:W-:Y:S04]  /*39d0*/  STG.E [R16.64], R107 ;  /* 0x0000006b10007986 */ /* 0x0001e8000c101904 */
.L_x_2438:
[----:B------:R-:W-:Y:S05]  /*39e0*/  BSYNC B0 ;  /* 0x0000000000007941 */ /* 0x000fea0003800000 */
.L_x_2437:
[----:B------:R1:W-:Y:S01]  /*39f0*/  @!P3 STG.E [R4.64+-0xf80], R109 ;  /* 0xfff0806d0400b986 */ /* 0x0003e2000c101904 */
[-C--:B------:R-:W-:Y:S02]  /*3a00*/  ISETP.GE.AND P2, PT, R18, R159.reuse, PT ;  /* 0x0000009f1200720c */ /* 0x080fe40003f46270 */
[-C--:B------:R-:W-:Y:S01]  /*3a10*/  ISETP.GE.AND P3, PT, R19, R159.reuse, PT ;  /* 0x0000009f1300720c */ /* 0x080fe20003f66270 */
        /* <DEDUP_REMOVED lines=22> */
.L_x_2436:
[----:B-1----:R-:W-:Y:S01]  /*3b80*/  FFMA.FTZ R87, R54, R184, R87 ;  /* 0x000000b836577223 */ /* 0x002fe20000010057 */
[----:B------:R-:W-:Y:S01]  /*3b90*/  MOV R4, c[0x0][0x16c] ;  /* 0x00005b0000047a02 */ /* 0x000fe20000000f00 */
[----:B------:R-:W-:Y:S01]  /*3ba0*/  BAR.SYNC.DEFER_BLOCKING 0x0 ;  /* 0x0000000000007b1d */ /* 0x000fe20000010000 */
[----:B------:R-:W-:Y:S01]  /*3bb0*/  HFMA2.MMA R134, -RZ, RZ, 0, 0 ;  /* 0x00000000ff867435 */ /* 0x000fe200000001ff */
[----:B------:R-:W-:Y:S01]  /*3bc0*/  FFMA.FTZ R87, R53, R182, R87 ;  /* 0x000000b635577223 */ /* 0x000fe20000010057 */
[----:B------:R-:W-:Y:S01]  /*3bd0*/  ISETP.GE.AND P0, PT, R4, 0x1, PT ;  /* 0x000000010400780c */ /* 0x000fe20003f06270 */
[----:B------:R-:W-:Y:S01]  /*3be0*/  HFMA2.MMA R123, -RZ, RZ, 0, 0 ;  /* 0x00000000ff7b7435 */ /* 0x000fe200000001ff */
[----:B-----5:R-:W-:Y:S01]  /*3bf0*/  FMUL.FTZ R166, R184, R91 ;  /* 0x0000005bb8a67220 */ /* 0x020fe20000410000 */
[----:B------:R-:W-:Y:S01]  /*3c00*/  HFMA2.MMA R119, -RZ, RZ, 0, 0 ;  /* 0x00000000ff777435 */ /* 0x000fe200000001ff */
[----:B------:R-:W-:Y:S01]  /*3c10*/  FFMA.FTZ R87, R52, R147, R87 ;  /* 0x0000009334577223 */ /* 0x000fe20000010057 */
[----:B------:R-:W-:Y:S01]  /*3c20*/  HFMA2.MMA R115, -RZ, RZ, 0, 0 ;  /* 0x00000000ff737435 */ /* 0x000fe200000001ff */
[-C--:B------:R-:W-:Y:S01]  /*3c30*/  FMUL.FTZ R164, R182, R91.reuse ;  /* 0x0000005bb6a47220 */ /* 0x080fe20000410000 */
[----:B------:R-:W-:Y:S01]  /*3c40*/  CS2R R132, SRZ ;  /* 0x0000000000847805 */ /* 0x000fe2000001ff00 */
[----:B------:R-:W-:Y:S01]  /*3c50*/  FFMA.FTZ R87, R51, R180, R87 ;  /* 0x000000b433577223 */ /* 0x000fe20000010057 */
[----:B------:R-:W-:Y:S01]  /*3c60*/  CS2R R130, SRZ ;  /* 0x0000000000827805 */ /* 0x000fe2000001ff00 */
[----:B------:R-:W-:Y:S01]  /*3c70*/  FMUL.FTZ R162, R147, R91 ;  /* 0x0000005b93a27220 */ /* 0x000fe20000410000 */
[----:B------:R-:W-:Y:S01]  /*3c80*/  CS2R R128, SRZ ;  /* 0x0000000000807805 */ /* 0x000fe2000001ff00 */
[----:B------:R-:W-:Y:S01]  /*3c90*/  FFMA.FTZ R87, R50, R145, R87 ;  /* 0x0000009132577223 */ /* 0x000fe20000010057 */
[----:B------:R-:W-:Y:S01]  /*3ca0*/  CS2R R126, SRZ ;  /* 0x00000000007e7805 */ /* 0x000fe2000001ff00 */
[-C--:B------:R-:W-:Y:S01]  /*3cb0*/  FMUL.FTZ R160, R180, R91.reuse ;  /* 0x0000005bb4a07220 */ /* 0x080fe20000410000 */
[----:B------:R-:W-:Y:S01]  /*3cc0*/  MOV R125, RZ ;  /* 0x000000ff007d7202 */ /* 0x000fe20000000f00 */
[----:B------:R-:W-:Y:S01]  /*3cd0*/  FFMA.FTZ R87, R49, R178, R87 ;  /* 0x000000b231577223 */ /* 0x000fe20000010057 */
[----:B------:R-:W-:Y:S01]  /*3ce0*/  MOV R121, RZ ;  /* 0x000000ff00797202 */ /* 0x000fe20000000f00 */
[----:B------:R-:W-:Y:S01]  /*3cf0*/  FMUL.FTZ R158, R145, R91 ;  /* 0x0000005b919e7220 */ /* 0x000fe20000410000 */
[----:B------:R-:W-:Y:S01]  /*3d00*/  MOV R117, RZ ;  /* 0x000000ff00757202 */ /* 0x000fe20000000f00 */
[----:B------:R-:W-:Y:S01]  /*3d10*/  FFMA.FTZ R87, R48, R143, R87 ;  /* 0x0000008f30577223 */ /* 0x000fe20000010057 */
[----:B------:R-:W-:Y:S01]  /*3d20*/  MOV R113, RZ ;  /* 0x000000ff00717202 */ /* 0x000fe20000000f00 */
[----:B------:R-:W-:-:S02]  /*3d30*/  FMUL.FTZ R156, R178, R91 ;  /* 0x0000005bb29c7220 */ /* 0x000fc40000410000 */
[----:B------:R-:W-:Y:S02]  /*3d40*/  FFMA.FTZ R87, R47, R176, R87 ;  /* 0x000000b02f577223 */ /* 0x000fe40000010057 */
[----:B------:R-:W-:Y:S02]  /*3d50*/  FMUL.FTZ R154, R143, R91 ;  /* 0x0000005b8f9a7220 */ /* 0x000fe40000410000 */
[----:B------:R-:W-:Y:S02]  /*3d60*/  FFMA.FTZ R87, R46, R141, R87 ;  /* 0x0000008d2e577223 */ /* 0x000fe40000010057 */
[-C--:B------:R-:W-:Y:S02]  /*3d70*/  FMUL.FTZ R152, R176, R91.reuse ;  /* 0x0000005bb0987220 */ /* 0x080fe40000410000 */
[----:B------:R-:W-:Y:S02]  /*3d80*/  FFMA.FTZ R87, R45, R174, R87 ;  /* 0x000000ae2d577223 */ /* 0x000fe40000010057 */
[----:B------:R-:W-:-:S02]  /*3d90*/  FMUL.FTZ R150, R141, R91 ;  /* 0x0000005b8d967220 */ /* 0x000fc40000410000 */
[----:B------:R-:W-:Y:S02]  /*3da0*/  FFMA.FTZ R87, R44, R139, R87 ;  /* 0x0000008b2c577223 */ /* 0x000fe40000010057 */
[-C--:B------:R-:W-:Y:S02]  /*3db0*/  FMUL.FTZ R148, R174, R91.reuse ;  /* 0x0000005bae947220 */ /* 0x080fe40000410000 */
[----:B------:R-:W-:Y:S02]  /*3dc0*/  FFMA.FTZ R87, R43, R172, R87 ;  /* 0x000000ac2b577223 */ /* 0x000fe40000010057 */
[----:B------:R-:W-:Y:S02]  /*3dd0*/  FMUL.FTZ R146, R139, R91 ;  /* 0x0000005b8b927220 */ /* 0x000fe40000410000 */
[----:B------:R-:W-:Y:S02]  /*3de0*/  FFMA.FTZ R87, R42, R137, R87 ;  /* 0x000000892a577223 */ /* 0x000fe40000010057 */
[----:B------:R-:W-:-:S02]  /*3df0*/  FMUL.FTZ R144, R172, R91 ;  /* 0x0000005bac907220 */ /* 0x000fc40000410000 */
[----:B------:R-:W-:Y:S02]  /*3e00*/  FFMA.FTZ R87, R41, R170, R87 ;  /* 0x000000aa29577223 */ /* 0x000fe40000010057 */
[----:B------:R-:W-:Y:S02]  /*3e10*/  FMUL.FTZ R142, R137, R91 ;  /* 0x0000005b898e7220 */ /* 0x000fe40000410000 */
[----:B------:R-:W-:Y:S02]  /*3e20*/  FFMA.FTZ R87, R40, R135, R87 ;  /* 0x0000008728577223 */ /* 0x000fe40000010057 */
[-C--:B------:R-:W-:Y:S02]  /*3e30*/  FMUL.FTZ R140, R170, R91.reuse ;  /* 0x0000005baa8c7220 */ /* 0x080fe40000410000 */
[-C--:B------:R-:W-:Y:S02]  /*3e40*/  FMUL.FTZ R138, R135, R91.reuse ;  /* 0x0000005b878a7220 */ /* 0x080fe40000410000 */
[----:B------:R-:W-:-:S02]  /*3e50*/  FMUL.FTZ R136, R168, R91 ;  /* 0x0000005ba8887220 */ /* 0x000fc40000410000 */
[----:B------:R-:W-:Y:S01]  /*3e60*/  FFMA.FTZ R87, R39, R168, R87 ;  /* 0x000000a827577223 */ /* 0x000fe20000010057 */
[----:B------:R-:W-:Y:S05]  /*3e70*/  @!P0 BRA `(.L_x_2439) ;  /* 0x000026a000008947 */ /* 0x000fea0003800000 */
[----:B------:R-:W-:Y:S01]  /*3e80*/  IADD3 R124, R151, -0x1, RZ ;  /* 0xffffffff977c7810 */ /* 0x000fe20007ffe0ff */
[--C-:B------:R-:W-:Y:S01]  /*3e90*/  FADD.FTZ R109, R38, R90.reuse ;  /* 0x0000005a266d7221 */ /* 0x100fe20000010000 */
[----:B------:R-:W-:Y:S01]  /*3ea0*/  MOV R111, RZ ;  /* 0x000000ff006f7202 */ /* 0x000fe20000000f00 */
[--C-:B------:R-:W-:Y:S01]  /*3eb0*/  FADD.FTZ R19, R36, R90.reuse ;  /* 0x0000005a24137221 */ /* 0x100fe20000010000 */
[----:B------:R-:W-:Y:S01]  /*3ec0*/  LEA.HI R4, R124, R124, RZ, 0x1 ;  /* 0x0000007c7c047211 */ /* 0x000fe200078f08ff */
[--C-:B0-----:R-:W-:Y:S01]  /*3ed0*/  FADD.FTZ R107, R34, R90.reuse ;  /* 0x0000005a226b7221 */ /* 0x101fe20000010000 */
[----:B------:R-:W-:Y:S01]  /*3ee0*/  MOV R134, RZ ;  /* 0x000000ff00867202 */ /* 0x000fe20000000f00 */
[--C-:B------:R-:W-:Y:S01]  /*3ef0*/  FADD.FTZ R17, R32, R90.reuse ;  /* 0x0000005a20117221 */ /* 0x100fe20000010000 */
[----:B------:R-:W-:Y:S01]  /*3f00*/  LOP3.LUT R5, R4, 0xfffffe, RZ, 0xc0, !PT ;  /* 0x00fffffe04057812 */ /* 0x000fe200078ec0ff */
[----:B------:R-:W-:-:S02]  /*3f10*/  FADD.FTZ R105, R30, R90 ;  /* 0x0000005a1e697221 */ /* 0x000fc40000010000 */
[--C-:B------:R-:W-:Y:S01]  /*3f20*/  FADD.FTZ R7, R28, R90.reuse ;  /* 0x0000005a1c077221 */ /* 0x100fe20000010000 */
[----:B------:R-:W-:Y:S01]  /*3f30*/  IADD3 R124, R124, -R5, RZ ;  /* 0x800000057c7c7210 */ /* 0x000fe20007ffe0ff */
[--C-:B------:R-:W-:Y:S02]  /*3f40*/  FADD.FTZ R103, R26, R90.reuse ;  /* 0x0000005a1a677221 */ /* 0x100fe40000010000 */
[--C-:B------:R-:W-:Y:S02]  /*3f50*/  FADD.FTZ R5, R24, R90.reuse ;  /* 0x0000005a18057221 */ /* 0x100fe40000010000 */
[--C-:B------:R-:W-:Y:S02]  /*3f60*/  FADD.FTZ R4, R23, R90.reuse ;  /* 0x0000005a17047221 */ /* 0x100fe40000010000 */
[--C-:B------:R-:W-:Y:S02]  /*3f70*/  FADD.FTZ R122, R25, R90.reuse ;  /* 0x0000005a197a7221 */ /* 0x100fe40000010000 */
[----:B------:R-:W-:-:S02]  /*3f80*/  FADD.FTZ R120, R27, R90 ;  /* 0x0000005a1b787221 */ /* 0x000fc40000010000 */
[--C-:B------:R-:W-:Y:S02]  /*3f90*/  FADD.FTZ R118, R29, R90.reuse ;  /* 0x0000005a1d767221 */ /* 0x100fe40000010000 */
[--C-:B------:R-:W-:Y:S02]  /*3fa0*/  FADD.FTZ R116, R31, R90.reuse ;  /* 0x0000005a1f747221 */ /* 0x100fe40000010000 */
[--C-:B------:R-:W-:Y:S02]  /*3fb0*/  FADD.FTZ R114, R33, R90.reuse ;  /* 0x0000005a21727221 */ /* 0x100fe40000010000 */
[--C-:B------:R-:W-:Y:S02]  /*3fc0*/  FADD.FTZ R112, R35, R90.reuse ;  /* 0x0000005a23707221 */ /* 0x100fe40000010000 */
[----:B------:R-:W-:Y:S02]  /*3fd0*/  FADD.FTZ R110, R37, R90 ;  /* 0x0000005a256e7221 */ /* 0x000fe40000010000 */
        /* <DEDUP_REMOVED lines=16> */
.L_x_2455:
        /* <DEDUP_REMOVED lines=12> */
[C---:B------:R-:W-:Y:S01]  /*41a0*/  IMAD R16, R92.reuse, c[0x0][0x198], RZ ;  /* 0x000066005c107a24 */ /* 0x040fe200078e02ff */
[----:B------:R-:W-:Y:S01]  /*41b0*/  ISETP.NE.AND P2, PT, R85, RZ, PT ;  /* 0x000000ff5500720c */ /* 0x000fe20003f45270 */
[----:B------:R-:W-:Y:S01]  /*41c0*/  IMAD R186, R92, c[0x0][0x1b8], RZ ;  /* 0x00006e005cba7a24 */ /* 0x000fe200078e02ff */
[----:B------:R-:W-:Y:S01]  /*41d0*/  ISETP.GE.AND P0, PT, R151, 0x2, PT ;  /* 0x000000029700780c */ /* 0x000fe20003f06270 */
[----:B------:R-:W-:-:S03]  /*41e0*/  IMAD.WIDE.U32 R4, R93, c[0x0][0x1b8], RZ ;  /* 0x00006e005d047a25 */ /* 0x000fc600078e00ff */
[----:B------:R-:W-:Y:S01]  /*41f0*/  ISETP.NE.OR P0, PT, R153, RZ, !P0 ;  /* 0x000000ff9900720c */ /* 0x000fe20004705670 */
        /* <DEDUP_REMOVED lines=23> */
[----:B------:R-:W-:Y:S01]  /*4370*/  @!P2 LEA R4, R124, R111, 0x8 ;  /* 0x0000006f7c04a211 */ /* 0x000fe200078e40ff */
[----:B------:R-:W-:Y:S01]  /*4380*/  HFMA2.MMA R17, -RZ, RZ, 0, 0 ;  /* 0x00000000ff117435 */ /* 0x000fe200000001ff */
[----:B------:R-:W-:Y:S01]  /*4390*/  @!P0 IMAD R5, R16, c[0x0][0x16c], R111 ;  /* 0x00005b0010058a24 */ /* 0x000fe200078e026f */
[----:B------:R-:W-:Y:S01]  /*43a0*/  MOV R16, 0x3f800000 ;  /* 0x3f80000000107802 */ /* 0x000fe20000000f00 */
[----:B0-----:R-:W-:-:S02]  /*43b0*/  FADD.FTZ R18, R37, R90 ;  /* 0x0000005a25127221 */ /* 0x001fc40000010000 */
[--C-:B------:R-:W-:Y:S02]  /*43c0*/  FADD.FTZ R188, R36, R90.reuse ;  /* 0x0000005a24bc7221 */ /* 0x100fe40000010000 */
        /* <DEDUP_REMOVED lines=9> */
[----:B------:R-:W0:Y:S01]  /*4460*/  MUFU.EX2 R183, R183 ;  /* 0x000000b700b77308 */ /* 0x000e220000000800 */
[----:B------:R-:W-:-:S05]  /*4470*/  SHF.L.U32 R186, R4, 0x2, RZ ;  /* 0x0000000204ba7819 */ /* 0x000fca00000006ff */
[----:B0-----:R0:W-:Y:S01]  /*4480*/  STS [R186+0x14d0], R183 ;  /* 0x0014d0b7ba007388 */ /* 0x0011e20000000800 */
[----:B------:R-:W-:-:S03]  /*4490*/  @!P0 IMAD.WIDE R4, R5, 0x8, R14 ;  /* 0x0000000805048825 */ /* 0x000fc600078e020e */
[----:B------:R-:W-:Y:S01]  /*44a0*/  BAR.SYNC.DEFER_BLOCKING 0x0 ;  /* 0x0000000000007b1d */ /* 0x000fe20000010000 */
[----:B------:R-:W-:Y:S02]  /*44b0*/  FMUL.FTZ R18, R163, R18 ;  /* 0x00000012a3127220 */ /* 0x000fe40000410000 */
[----:B-1----:R-:W-:-:S03]  /*44c0*/  FMUL.FTZ R21, R188, R163 ;  /* 0x000000a3bc157220 */ /* 0x002fc60000410000 */
[----:B------:R-:W1:Y:S01]  /*44d0*/  MUFU.EX2 R20, R18 ;  /* 0x0000001200147308 */ /* 0x000e620000000800 */
[----:B------:R-:W-:Y:S02]  /*44e0*/  FMUL.FTZ R190, R163, R190 ;  /* 0x000000bea3be7220 */ /* 0x000fe40000410000 */
[----:B------:R-:W-:-:S05]  /*44f0*/  FMUL.FTZ R192, R192, R163 ;  /* 0x000000a3c0c07220 */ /* 0x000fca0000410000 */
        /* <DEDUP_REMOVED lines=8> */
[----:B------:R-:W3:Y:S01]  /*4580*/  MUFU.EX2 R192, R192 ;  /* 0x000000c000c07308 */ /* 0x000ee20000000800 */
[----:B------:R-:W-:Y:S02]  /*4590*/  FMUL.FTZ R19, R163, R4 ;  /* 0x00000004a3137220 */ /* 0x000fe40000410000 */
[--C-:B------:R-:W-:Y:S02]  /*45a0*/  FADD.FTZ R4, R28, R90.reuse ;  /* 0x0000005a1c047221 */ /* 0x100fe40000010000 */
[----:B0-----:R-:W-:Y:S02]  /*45b0*/  FADD.FTZ R186, R31, R90 ;  /* 0x0000005a1fba7221 */ /* 0x001fe40000010000 */
[----:B------:R-:W-:Y:S01]  /*45c0*/  FMUL.FTZ R173, R4, R163 ;  /* 0x000000a304ad7220 */ /* 0x000fe20000410000 */
[----:B------:R-:W0:Y:S01]  /*45d0*/  MUFU.EX2 R157, R157 ;  /* 0x0000009d009d7308 */ /* 0x000e220000000800 */
[-C--:B-1----:R-:W-:Y:S02]  /*45e0*/  FMUL.FTZ R188, R183, R20.reuse ;  /* 0x00000014b7bc7220 */ /* 0x082fe40000410000 */
[----:B------:R-:W-:-:S02]  /*45f0*/  FFMA.FTZ R4, R109, R20, R100 ;  /* 0x000000146d047223 */ /* 0x000fc40000010064 */
[----:B------:R-:W-:Y:S02]  /*4600*/  FMUL.FTZ R186, R163, R186 ;  /* 0x000000baa3ba7220 */ /* 0x000fe40000410000 */
[C---:B--2---:R-:W-:Y:S01]  /*4610*/  FMUL.FTZ R5, R21.reuse, R188 ;  /* 0x000000bc15057220 */ /* 0x044fe20000410000 */
[----:B------:R-:W1:Y:S01]  /*4620*/  MUFU.EX2 R159, R159 ;  /* 0x0000009f009f7308 */ /* 0x000e620000000800 */
[----:B------:R-:W-:Y:S02]  /*4630*/  FFMA.FTZ R4, R21, R4, R108 ;  /* 0x0000000415047223 */ /* 0x000fe4000001006c */
[----:B------:R-:W-:Y:S01]  /*4640*/  FMUL.FTZ R198, R198, R163 ;  /* 0x000000a3c6c67220 */ /* 0x000fe20000410000 */
[----:B------:R-:W-:Y:S01]  /*4650*/  ISETP.NE.AND P0, PT, R85, 0x3f, PT ;  /* 0x0000003f5500780c */ /* 0x000fe20003f05270 */
[C---:B----4-:R-:W-:Y:S02]  /*4660*/  FMUL.FTZ R5, R190.reuse, R5 ;  /* 0x00000005be057220 */ /* 0x050fe40000410000 */
[----:B------:R-:W-:Y:S01]  /*4670*/  FFMA.FTZ R4, R190, R4, R99 ;  /* 0x00000004be047223 */ /* 0x000fe20000010063 */
[----:B------:R-:W2:Y:S01]  /*4680*/  MUFU.EX2 R186, R186 ;  /* 0x000000ba00ba7308 */ /* 0x000ea20000000800 */
[----:B---3--:R-:W-:-:S02]  /*4690*/  FMUL.FTZ R188, R192, R5 ;  /* 0x00000005c0bc7220 */ /* 0x008fc40000410000 */
[----:B------:R-:W-:Y:S02]  /*46a0*/  FFMA.FTZ R4, R192, R4, R107 ;  /* 0x00000004c0047223 */ /* 0x000fe4000001006b */
[----:B------:R-:W-:-:S03]  /*46b0*/  FADD.FTZ R18, R27, R90 ;  /* 0x0000005a1b127221 */ /* 0x000fc60000010000 */
[----:B------:R-:W3:Y:S01]  /*46c0*/  MUFU.EX2 R198, R198 ;  /* 0x000000c600c67308 */ /* 0x000ee20000000800 */
[C---:B0-----:R-:W-:Y:S01]  /*46d0*/  FMUL.FTZ R188, R157.reuse, R188 ;  /* 0x000000bc9dbc7220 */ /* 0x041fe20000410000 */
[----:B------:R0:W4:Y:S01]  /*46e0*/  @P0 LDS R191, [R85.X4+0x1cd4] ;  /* 0x001cd40055bf0984 */ /* 0x0001220000004800 */
[----:B------:R-:W-:Y:S02]  /*46f0*/  FFMA.FTZ R4, R157, R4, R98 ;  /* 0x000000049d047223 */ /* 0x000fe40000010062 */
[----:B------:R-:W-:-:S03]  /*4700*/  FMUL.FTZ R18, R163, R18 ;  /* 0x00000012a3127220 */ /* 0x000fc60000410000 */
[----:B------:R-:W0:Y:S01]  /*4710*/  MUFU.EX2 R19, R19 ;  /* 0x0000001300137308 */ /* 0x000e220000000800 */
[C---:B-1----:R-:W-:Y:S02]  /*4720*/  FMUL.FTZ R5, R159.reuse, R188 ;  /* 0x000000bc9f057220 */ /* 0x042fe40000410000 */
[----:B------:R-:W-:Y:S02]  /*4730*/  FFMA.FTZ R4, R159, R4, R106 ;  /* 0x000000049f047223 */ /* 0x000fe4000001006a */
[----:B------:R-:W-:-:S03]  /*4740*/  FMUL.FTZ R212, R212, R163 ;  /* 0x000000a3d4d47220 */ /* 0x000fc60000410000 */
[----:B------:R-:W1:Y:S01]  /*4750*/  MUFU.EX2 R173, R173 ;  /* 0x000000ad00ad7308 */ /* 0x000e620000000800 */
[----:B------:R-:W-:Y:S02]  /*4760*/  FADD.FTZ R188, R24, R90 ;  /* 0x0000005a18bc7221 */ /* 0x000fe40000010000 */
[C---:B--2---:R-:W-:Y:S02]  /*4770*/  FMUL.FTZ R5, R186.reuse, R5 ;  /* 0x00000005ba057220 */ /* 0x044fe40000410000 */
[----:B------:R-:W-:-:S03]  /*4780*/  FFMA.FTZ R4, R186, R4, R97 ;  /* 0x00000004ba047223 */ /* 0x000fc60000010061 */
[----:B------:R-:W2:Y:S01]  /*4790*/  MUFU.EX2 R18, R18 ;  /* 0x0000001200127308 */ /* 0x000ea20000000800 */
[----:B------:R-:W-:Y:S02]  /*47a0*/  FMUL.FTZ R161, R163, R194 ;  /* 0x000000c2a3a17220 */ /* 0x000fe40000410000 */
[----:B------:R-:W-:Y:S02]  /*47b0*/  FMUL.FTZ R187, R188, R163 ;  /* 0x000000a3bcbb7220 */ /* 0x000fe40000410000 */
[C---:B---3--:R-:W-:Y:S02]  /*47c0*/  FMUL.FTZ R188, R198.reuse, R5 ;  /* 0x00000005c6bc7220 */ /* 0x048fe40000410000 */
[----:B------:R-:W-:Y:S01]  /*47d0*/  FFMA.FTZ R4, R198, R4, R105 ;  /* 0x00000004c6047223 */ /* 0x000fe20000010069 */
[----:B------:R-:W3:Y:S01]  /*47e0*/  MUFU.EX2 R212, R212 ;  /* 0x000000d400d47308 */ /* 0x000ee20000000800 */
[C---:B0-----:R-:W-:Y:S02]  /*47f0*/  FMUL.FTZ R194, R19.reuse, R188 ;  /* 0x000000bc13c27220 */ /* 0x041fe40000410000 */
[----:B------:R-:W-:-:S02]  /*4800*/  FFMA.FTZ R4, R19, R4, R96 ;  /* 0x0000000413047223 */ /* 0x000fc40000010060 */
        /* <DEDUP_REMOVED lines=8> */
[C---:B---3--:R-:W-:Y:S02]  /*4890*/  FMUL.FTZ R194, R212.reuse, R5 ;  /* 0x00000005d4c27220 */ /* 0x048fe40000410000 */
[----:B------:R-:W-:Y:S02]  /*48a0*/  FFMA.FTZ R4, R212, R4, R103 ;  /* 0x00000004d4047223 */ /* 0x000fe40000010067 */
[C---:B0-----:R-:W-:Y:S02]  /*48b0*/  FMUL.FTZ R194, R161.reuse, R194 ;  /* 0x000000c2a1c27220 */ /* 0x041fe40000410000 */
[----:B------:R-:W-:Y:S02]  /*48c0*/  FFMA.FTZ R4, R161, R4, R94 ;  /* 0x00000004a1047223 */ /* 0x000fe4000001005e */
[C---:B-1----:R-:W-:Y:S02]  /*48d0*/  FMUL.FTZ R5, R187.reuse, R194 ;  /* 0x000000c2bb057220 */ /* 0x042fe40000410000 */
[----:B------:R-:W-:-:S02]  /*48e0*/  FFMA.FTZ R163, R187, R4, R102 ;  /* 0x00000004bba37223 */ /* 0x000fc40000010066 */
[----:B------:R-:W-:Y:S02]  /*48f0*/  FMUL.FTZ R7, R6, R7 ;  /* 0x0000000706077220 */ /* 0x000fe40000410000 */
[C---:B--2---:R-:W-:Y:S02]  /*4900*/  FMUL.FTZ R4, R188.reuse, R5 ;  /* 0x00000005bc047220 */ /* 0x044fe40000410000 */
[----:B------:R-:W-:Y:S01]  /*4910*/  FFMA.FTZ R5, R188, R163, R101 ;  /* 0x000000a3bc057223 */ /* 0x000fe20000010065 */
[----:B------:R-:W-:Y:S05]  /*4920*/  @P0 BRA `(.L_x_2441) ;  /* 0x0000008000000947 */ /* 0x000fea0003800000 */
[----:B----4-:R-:W-:Y:S02]  /*4930*/  ISETP.NE.AND P0, PT, R151, c[0x0][0x174], PT ;  /* 0x00005d0097007a0c */ /* 0x010fe40003f05270 */
[----:B------:R-:W-:-:S11]  /*4940*/  MOV R191, 0x3f800000 ;  /* 0x3f80000000bf7802 */ /* 0x000fd60000000f00 */
[----:B------:R-:W-:-:S04]  /*4950*/  @P0 IADD3 R163, -R77, c[0x0][0x174], RZ ;  /* 0x00005d004da30a10 */ /* 0x000fc80007ffe1ff */
[----:B------:R-:W-:-:S04]  /*4960*/  @P0 LEA.HI R6, R163, R163, RZ, 0x1 ;  /* 0x000000a3a3060211 */ /* 0x000fc800078f08ff */
[----:B------:R-:W-:-:S04]  /*4970*/  @P0 LOP3.LUT R6, R6, 0xfffffe, RZ, 0xc0, !PT ;  /* 0x00fffffe06060812 */ /* 0x000fc800078ec0ff */
[----:B------:R-:W-:-:S04]  /*4980*/  @P0 IADD3 R6, -R6, R163, RZ ;  /* 0x000000a306060210 */ /* 0x000fc80007ffe1ff */
[----:B------:R-:W-:-:S05]  /*4990*/  @P0 LEA R6, R6, R111, 0x8 ;  /* 0x0000006f06060211 */ /* 0x000fca00078e40ff */
[----:B------:R0:W1:Y:S02]  /*49a0*/  @P0 LDS R191, [R6.X4+0x14d0] ;  /* 0x0014d00006bf0984 */ /* 0x0000640000004800 */
.L_x_2441:
[----:B----4-:R-:W-:Y:S05]  /*49b0*/  BSYNC B0 ;  /* 0x0000000000007941 */ /* 0x010fea0003800000 */
.L_x_2440:
        /* <DEDUP_REMOVED lines=21> */
[----:B0-2---:R-:W0:Y:S02]  /*4b10*/  LDS.128 R4, [R85.X16+0x10c0] ;  /* 0x0010c00055047984 */ /* 0x005e24000000cc00 */
[----:B0-----:R-:W-:-:S02]  /*4b20*/  FFMA.FTZ R7, R5, R6, R7 ;  /* 0x0000000605077223 */ /* 0x001fc40000010007 */
[----:B------:R-:W-:Y:S01]  /*4b30*/  FMUL.FTZ R6, R4, R6 ;  /* 0x0000000604067220 */ /* 0x000fe20000410000 */
[----:B------:R-:W-:Y:S05]  /*4b40*/  BRA.DIV ~URZ, `(.L_x_2444) ;  /* 0x000033027f007947 */ /* 0x000fea000b800000 */
[----:B------:R0:W2:Y:S02]  /*4b50*/  SHFL.UP PT, R175, R6, 0x1, RZ ;  /* 0x0420000006af7989 */ /* 0x0000a400000e00ff */
.L_x_2467:
        /* <DEDUP_REMOVED lines=24> */
.L_x_2468:
[----:B------:R-:W-:Y:S02]  /*4ce0*/  ISETP.GE.AND P0, PT, R84, 0x10, PT ;  /* 0x000000105400780c */ /* 0x000fe40003f06270 */
[----:B0-----:R-:W-:-:S11]  /*4cf0*/  MOV R7, R175 ;  /* 0x000000af00077202 */ /* 0x001fd60000000f00 */
        /* <DEDUP_REMOVED lines=8> */
[----:B-1---5:R-:W-:Y:S05]  /*4d80*/  CALL.REL.NOINC `($__internal_100_$__cuda_sm70_shflsync_idx_p) ;  /* 0x00003fb000007944 */ /* 0x022fea0003c00000 */
.L_x_2446:
[----:B------:R-:W-:Y:S05]  /*4d90*/  BRA.CONV ~URZ, `(.L_x_2447) ;  /* 0x000000637f007947 */ /* 0x000fea000b800000 */
[----:B-1----:R-:W-:Y:S01]  /*4da0*/  HFMA2.MMA R201, -RZ, RZ, 0, 1.847743988037109375e-06 ;  /* 0x0000001fffc97435 */ /* 0x002fe200000001ff */
[----:B0-----:R-:W-:-:S02]  /*4db0*/  MOV R203, R7 ;  /* 0x0000000700cb7202 */ /* 0x001fc40000000f00 */
[----:B------:R-:W-:Y:S02]  /*4dc0*/  MOV R224, 0x1f ;  /* 0x0000001f00e07802 */ /* 0x000fe40000000f00 */
[----:B------:R-:W-:Y:S02]  /*4dd0*/  MOV R226, 0xffffffff ;  /* 0xffffffff00e27802 */ /* 0x000fe40000000f00 */
[----:B------:R-:W-:Y:S02]  /*4de0*/  MOV R4, 0x4e00 ;  /* 0x00004e0000047802 */ /* 0x000fe40000000f00 */
[----:B-----5:R-:W-:Y:S05]  /*4df0*/  CALL.REL.NOINC `($__internal_100_$__cuda_sm70_shflsync_idx_p) ;  /* 0x00003f4000007944 */ /* 0x020fea0003c00000 */
.L_x_2447:
[----:B------:R-:W-:Y:S05]  /*4e00*/  BRA.DIV ~URZ, `(.L_x_2448) ;  /* 0x000035827f007947 */ /* 0x000fea000b800000 */
[----:B-----5:R-:W2:Y:S04]  /*4e10*/  SHFL.IDX PT, R16, R16, RZ, 0x1f ;  /* 0x00001fff10107589 */ /* 0x020ea800000e0000 */
[----:B------:R3:W4:Y:S04]  /*4e20*/  SHFL.IDX PT, R5, R17, RZ, 0x1f ;  /* 0x00001fff11057589 */ /* 0x00072800000e0000 */
[----:B------:R3:W0:Y:S04]  /*4e30*/  SHFL.UP PT, R175, R177, 0x1, RZ ;  /* 0x04200000b1af7989 */ /* 0x00062800000e00ff */
[----:B------:R3:W1:Y:S02]  /*4e40*/  SHFL.UP PT, R204, R7, 0x1, RZ ;  /* 0x0420000007cc7989 */ /* 0x00066400000e00ff */
.L_x_2469:
[----:B---3--:R-:W3:Y:S01]  /*4e50*/  LDS.64 R6, [R85.X16+0x10c0] ;  /* 0x0010c00055067984 */ /* 0x008ee2000000ca00 */
[----:B--2---:R-:W-:Y:S01]  /*4e60*/  MOV R4, R16 ;  /* 0x0000001000047202 */ /* 0x004fe20000000f00 */
[----:B01--4-:R-:W-:-:S04]  /*4e70*/  @P2 FFMA.FTZ R5, R5, R175, R204 ;  /* 0x000000af05052223 */ /* 0x013fc800000100cc */
[----:B------:R-:W-:Y:S02]  /*4e80*/  @P2 FMUL.FTZ R4, R4, R175 ;  /* 0x000000af04042220 */ /* 0x000fe40000410000 */
[C---:B---3--:R-:W-:Y:S02]  /*4e90*/  FFMA.FTZ R7, R6.reuse, R5, R7 ;  /* 0x0000000506077223 */ /* 0x048fe40000010007 */
[----:B------:R-:W-:-:S05]  /*4ea0*/  FMUL.FTZ R6, R6, R4 ;  /* 0x0000000406067220 */ /* 0x000fca0000410000 */
[----:B------:R0:W-:Y:S02]  /*4eb0*/  STS.128 [R85.X16+0x10c0], R4 ;  /* 0x0010c00455007388 */ /* 0x0001e4000000cc00 */
.L_x_2443:
[----:B--2---:R-:W-:Y:S05]  /*4ec0*/  BSYNC B0 ;  /* 0x0000000000007941 */ /* 0x004fea0003800000 */
.L_x_2442:
[----:B------:R-:W-:Y:S01]  /*4ed0*/  WARPSYNC 0xffffffff ;  /* 0xffffffff00007948 */ /* 0x000fe20003800000 */
[----:B------:R-:W-:Y:S01]  /*4ee0*/  BAR.SYNC.DEFER_BLOCKING 0x0 ;  /* 0x0000000000007b1d */ /* 0x000fe20000010000 */
[C---:B01----:R-:W-:Y:S01]  /*4ef0*/  FMUL.FTZ R6, R188.reuse, R191 ;  /* 0x000000bfbc067220 */ /* 0x043fe20000410000 */
[----:B------:R-:W-:Y:S01]  /*4f00*/  ISETP.GE.AND P0, PT, R151, c[0x0][0x174], PT ;  /* 0x00005d0097007a0c */ /* 0x000fe20003f06270 */
[----:B------:R-:W-:Y:S01]  /*4f10*/  FFMA.FTZ R5, R188, R218, R193 ;  /* 0x000000dabc057223 */ /* 0x000fe200000100c1 */
[----:B-----5:R-:W-:Y:S01]  /*4f20*/  HFMA2.MMA R17, -RZ, RZ, 0, 0 ;  /* 0x00000000ff117435 */ /* 0x020fe200000001ff */
[----:B------:R-:W-:Y:S01]  /*4f30*/  FMUL.FTZ R6, R187, R6 ;  /* 0x00000006bb067220 */ /* 0x000fe20000410000 */
[----:B------:R-:W-:Y:S01]  /*4f40*/  ISETP.NE.OR P0, PT, R153, RZ, P0 ;  /* 0x000000ff9900720c */ /* 0x000fe20000705670 */
        /* <DEDUP_REMOVED lines=15> */
[----:B------:R-:W-:Y:S01]  /*5040*/  FMUL.FTZ R7, R19, R6 ;  /* 0x0000000613077220 */ /* 0x000fe20000410000 */
        /* <DEDUP_REMOVED lines=42> */
[C---:B------:R-:W-:Y:S02]  /*52f0*/  ISETP.GE.U32.AND P0, PT, R153.reuse, 0x10, PT ;  /* 0x000000109900780c */ /* 0x040fe40003f06070 */
[----:B------:R-:W-:-:S02]  /*5300*/  ISETP.GE.U32.AND P2, PT, R153, 0x18, PT ;  /* 0x000000189900780c */ /* 0x000fc40003f46070 */
[C---:B------:R-:W-:Y:S02]  /*5310*/  ISETP.GE.U32.AND P3, PT, R153.reuse, 0x1c, PT ;  /* 0x0000001c9900780c */ /* 0x040fe40003f66070 */
[C---:B------:R-:W-:Y:S02]  /*5320*/  ISETP.GE.U32.AND P4, PT, R153.reuse, 0x1e, PT ;  /* 0x0000001e9900780c */ /* 0x040fe40003f86070 */
[----:B------:R-:W-:Y:S01]  /*5330*/  ISETP.NE.AND P5, PT, R153, 0x1f, PT ;  /* 0x0000001f9900780c */ /* 0x000fe20003fa5270 */
[C---:B0-----:R-:W-:Y:S02]  /*5340*/  FFMA.FTZ R7, R4.reuse, R7, R5 ;  /* 0x0000000704077223 */ /* 0x041fe40000010005 */
[----:B------:R-:W-:Y:S01]  /*5350*/  FMUL.FTZ R6, R4, R6 ;  /* 0x0000000604067220 */ /* 0x000fe20000410000 */
[----:B------:R-:W-:Y:S07]  /*5360*/  BRA.DIV ~URZ, `(.L_x_2451) ;  /* 0x000031f27f007947 */ /* 0x000fee000b800000 */
[----:B------:R0:W1:Y:S02]  /*5370*/  SHFL.DOWN PT, R195, R6, 0x1, 0x1f ;  /* 0x08201f0006c37f89 */ /* 0x00006400000e0000 */
.L_x_2470:
        /* <DEDUP_REMOVED lines=26> */
.L_x_2471:
        /* <DEDUP_REMOVED lines=11> */
.L_x_2450:
[----:B-12---:R-:W-:Y:S05]  /*55d0*/  BSYNC B0 ;  /* 0x0000000000007941 */ /* 0x006fea0003800000 */
.L_x_2449:
[----:B------:R-:W-:Y:S01]  /*55e0*/  WARPSYNC 0xffffffff ;  /* 0xffffffff00007948 */ /* 0x000fe20003800000 */
[----:B------:R-:W-:Y:S01]  /*55f0*/  BAR.SYNC.DEFER_BLOCKING 0x0 ;  /* 0x0000000000007b1d */ /* 0x000fe20000010000 */
[--C-:B------:R-:W-:Y:S01]  /*5600*/  FADD.FTZ R195, R37, R90.reuse ;  /* 0x0000005a25c37221 */ /* 0x100fe20000010000 */
[----:B------:R-:W-:Y:S01]  /*5610*/  ISETP.GT.AND P0, PT, R84, 0x1e, PT ;  /* 0x0000001e5400780c */ /* 0x000fe20003f04270 */
[----:B0-----:R-:W-:Y:S01]  /*5620*/  FFMA.FTZ R6, R184, R183, RZ ;  /* 0x000000b7b8067223 */ /* 0x001fe200000100ff */
[C---:B------:R-:W-:Y:S01]  /*5630*/  ISETP.GT.AND P2, PT, R84.reuse, 0x1d, PT ;  /* 0x0000001d5400780c */ /* 0x040fe20003f44270 */
[----:B------:R-:W-:Y:S01]  /*5640*/  FMUL.FTZ R197, R53, R195 ;  /* 0x000000c335c57220 */ /* 0x000fe20000410000 */
[----:B------:R-:W-:Y:S01]  /*5650*/  ISETP.GT.AND P3, PT, R84, 0x1b, PT ;  /* 0x0000001b5400780c */ /* 0x000fe20003f64270 */
[----:B------:R-:W-:Y:S01]  /*5660*/  FADD.FTZ R213, R23, R90 ;  /* 0x0000005a17d57221 */ /* 0x000fe20000010000 */
[----:B------:R-:W-:Y:S01]  /*5670*/  BSSY B0, `(.L_x_2453) ;  /* 0x00000e6000007945 */ /* 0x000fe20003800000 */
[----:B------:R-:W-:-:S02]  /*5680*/  FFMA.FTZ R209, R20, R183, R197 ;  /* 0x000000b714d17223 */ /* 0x000fc400000100c5 */
[----:B------:R-:W-:Y:S02]  /*5690*/  FADD.FTZ R222, R28, R90 ;  /* 0x0000005a1cde7221 */ /* 0x000fe40000010000 */
[----:B------:R-:W-:-:S04]  /*56a0*/  FFMA.FTZ R220, R182, R209, R6 ;  /* 0x000000d1b6dc7223 */ /* 0x000fc80000010006 */
[----:B------:R-:W-:Y:S01]  /*56b0*/  FFMA.FTZ R220, R147, R177, R220 ;  /* 0x000000b193dc7223 */ /* 0x000fe200000100dc */
[----:B------:R-:W0:Y:S04]  /*56c0*/  LDS R4, [R85.X8+0x12d4] ;  /* 0x0012d40055047984 */ /* 0x000e280000008800 */
[----:B------:R-:W-:Y:S01]  /*56d0*/  @!P1 STS.64 [R111.X8+0x1dd0], R16 ;  /* 0x001dd0106f009388 */ /* 0x000fe20000008a00 */
[----:B0-----:R-:W-:Y:S02]  /*56e0*/  FFMA.FTZ R4, R4, R191, R218 ;  /* 0x000000bf04047223 */ /* 0x001fe400000100da */
[----:B------:R-:W-:Y:S02]  /*56f0*/  FADD.FTZ R218, R35, R90 ;  /* 0x0000005a23da7221 */ /* 0x000fe40000010000 */
[----:B------:R-:W-:-:S02]  /*5700*/  FFMA.FTZ R5, R188, R4, R193 ;  /* 0x00000004bc057223 */ /* 0x000fc400000100c1 */
[----:B------:R-:W-:Y:S02]  /*5710*/  FMUL.FTZ R193, R51, R218 ;  /* 0x000000da33c17220 */ /* 0x000fe40000410000 */
[----:B------:R-:W-:Y:S02]  /*5720*/  FFMA.FTZ R6, R187, R5, R216 ;  /* 0x00000005bb067223 */ /* 0x000fe400000100d8 */
[----:B------:R-:W-:Y:S02]  /*5730*/  FADD.FTZ R216, R33, R90 ;  /* 0x0000005a21d87221 */ /* 0x000fe40000010000 */
[----:B------:R-:W-:Y:S02]  /*5740*/  FFMA.FTZ R7, R161, R6, R214 ;  /* 0x00000006a1077223 */ /* 0x000fe400000100d6 */
        /* <DEDUP_REMOVED lines=26> */
[----:B------:R-:W-:Y:S02]  /*58f0*/  FADD.FTZ R159, R25, R90 ;  /* 0x0000005a199f7221 */ /* 0x000fe40000010000 */
[-C--:B------:R-:W-:Y:S02]  /*5900*/  FFMA.FTZ R203, R18, R179.reuse, R186 ;  /* 0x000000b312cb7223 */ /* 0x080fe400000100ba */
[----:B------:R-:W-:Y:S02]  /*5910*/  FFMA.FTZ R220, R139, R179, R220 ;  /* 0x000000b38bdc7223 */ /* 0x000fe400000100dc */
[----:B------:R-:W-:Y:S02]  /*5920*/  FFMA.FTZ R192, R192, R157, R169 ;  /* 0x0000009dc0c07223 */ /* 0x000fe400000100a9 */
[----:B------:R-:W-:Y:S02]  /*5930*/  FMUL.FTZ R194, R41, R159 ;  /* 0x0000009f29c27220 */ /* 0x000fe40000410000 */
[----:B------:R-:W-:-:S02]  /*5940*/  FFMA.FTZ R220, R172, R203, R220 ;  /* 0x000000cbacdc7223 */ /* 0x000fc400000100dc */
[----:B------:R-:W-:Y:S02]  /*5950*/  FFMA.FTZ R167, R190, R192, R167 ;  /* 0x000000c0bea77223 */ /* 0x000fe400000100a7 */
[-C--:B------:R-:W-:Y:S02]  /*5960*/  FFMA.FTZ R215, R161, R210.reuse, R194 ;  /* 0x000000d2a1d77223 */ /* 0x080fe400000100c2 */
[----:B------:R-:W-:Y:S02]  /*5970*/  FFMA.FTZ R220, R137, R210, R220 ;  /* 0x000000d289dc7223 */ /* 0x000fe400000100dc */
[----:B------:R-:W-:Y:S02]  /*5980*/  FFMA.FTZ R196, R21, R167, R196 ;  /* 0x000000a715c47223 */ /* 0x000fe400000100c4 */
[----:B------:R-:W-:Y:S02]  /*5990*/  FMUL.FTZ R190, R39, R213 ;  /* 0x000000d527be7220 */ /* 0x000fe40000410000 */
[----:B------:R-:W-:-:S02]  /*59a0*/  FFMA.FTZ R220, R170, R215, R220 ;  /* 0x000000d7aadc7223 */ /* 0x000fc400000100dc */
[----:B------:R-:W-:Y:S02]  /*59b0*/  FFMA.FTZ R20, R20, R196, R165 ;  /* 0x000000c414147223 */ /* 0x000fe400000100a5 */
[----:B------:R-:W-:Y:S02]  /*59c0*/  FADD.FTZ R19, R38, R90 ;  /* 0x0000005a26137221 */ /* 0x000fe40000010000 */
[-C--:B------:R-:W-:Y:S02]  /*59d0*/  FFMA.FTZ R217, R188, R181.reuse, R190 ;  /* 0x000000b5bcd97223 */ /* 0x080fe400000100be */
[----:B------:R-:W-:Y:S02]  /*59e0*/  FFMA.FTZ R220, R135, R181, R220 ;  /* 0x000000b587dc7223 */ /* 0x000fe400000100dc */
[----:B------:R-:W-:Y:S02]  /*59f0*/  FADD.FTZ R18, -R109, R183 ;  /* 0x000000b76d127221 */ /* 0x000fe40000010100 */
[----:B------:R-:W-:-:S02]  /*5a00*/  FMUL.FTZ R19, R19, R20 ;  /* 0x0000001413137220 */ /* 0x000fc40000410000 */
[----:B------:R-:W-:Y:S02]  /*5a10*/  FFMA.FTZ R165, R168, R217, R220 ;  /* 0x000000d9a8a57223 */ /* 0x000fe400000100dc */
[----:B------:R-:W-:Y:S02]  /*5a20*/  FADD.FTZ R21, -R197, R209 ;  /* 0x000000d1c5157221 */ /* 0x000fe40000010100 */
[----:B------:R-:W-:Y:S01]  /*5a30*/  FADD.FTZ R220, R36, R90 ;  /* 0x0000005a24dc7221 */ /* 0x000fe20000010000 */
[----:B------:R-:W0:Y:S01]  /*5a40*/  SHFL.DOWN PT, R214, R165, 0x1, 0x1f ;  /* 0x08201f00a5d67f89 */ /* 0x000e2200000e0000 */
[----:B------:R-:W-:Y:S02]  /*5a50*/  FMUL.FTZ R195, R196, R195 ;  /* 0x000000c3c4c37220 */ /* 0x000fe40000410000 */
[----:B------:R-:W-:Y:S02]  /*5a60*/  FFMA.FTZ R188, R19, R18, RZ ;  /* 0x0000001213bc7223 */ /* 0x000fe400000100ff */
[----:B------:R-:W-:-:S02]  /*5a70*/  FADD.FTZ R177, -R108, R177 ;  /* 0x000000b16cb17221 */ /* 0x000fc40000010100 */
[----:B------:R-:W-:Y:S02]  /*5a80*/  FMUL.FTZ R161, R220, R167 ;  /* 0x000000a7dca17220 */ /* 0x000fe40000410000 */
[----:B------:R-:W-:Y:S02]  /*5a90*/  FFMA.FTZ R188, R195, R21, R188 ;  /* 0x00000015c3bc7223 */ /* 0x000fe400000100bc */
[----:B------:R-:W-:Y:S02]  /*5aa0*/  FADD.FTZ R193, -R193, R205 ;  /* 0x000000cdc1c17221 */ /* 0x000fe40000010100 */
[----:B------:R-:W-:Y:S02]  /*5ab0*/  FADD.FTZ R220, R34, R90 ;  /* 0x0000005a22dc7221 */ /* 0x000fe40000010000 */
        /* <DEDUP_REMOVED lines=19> */
[----:B0-----:R-:W-:-:S02]  /*5bf0*/  @!P0 FADD.FTZ R165, R165, R214 ;  /* 0x000000d6a5a58221 */ /* 0x001fc40000010000 */
[----:B------:R-:W-:Y:S02]  /*5c00*/  FADD.FTZ R201, -R201, R211 ;  /* 0x000000d3c9c97221 */ /* 0x000fe40000010100 */
[----:B------:R-:W-:Y:S01]  /*5c10*/  FMUL.FTZ R173, R208, R173 ;  /* 0x000000add0ad7220 */ /* 0x000fe20000410000 */
[----:B------:R-:W0:Y:S01]  /*5c20*/  SHFL.DOWN PT, R220, R165, 0x2, 0x1f ;  /* 0x08401f00a5dc7f89 */ /* 0x000e2200000e0000 */
[----:B------:R-:W-:Y:S02]  /*5c30*/  FFMA.FTZ R214, R197, R204, R188 ;  /* 0x000000ccc5d67223 */ /* 0x000fe400000100bc */
[----:B------:R-:W-:Y:S02]  /*5c40*/  FADD.FTZ R179, -R104, R179 ;  /* 0x000000b368b37221 */ /* 0x000fe40000010100 */
[----:B------:R-:W-:Y:S02]  /*5c50*/  FMUL.FTZ R188, R222, R185 ;  /* 0x000000b9debc7220 */ /* 0x000fe40000410000 */
        /* <DEDUP_REMOVED lines=19> */
[----:B------:R-:W-:Y:S02]  /*5d90*/  FFMA.FTZ R159, R213, R217, R214 ;  /* 0x000000d9d59f7223 */ /* 0x000fe400000100d6 */
[----:B------:R-:W-:Y:S01]  /*5da0*/  FADD.FTZ R138, R181, R138 ;  /* 0x0000008ab58a7221 */ /* 0x000fe20000010000 */
[----:B------:R-:W0:Y:S01]  /*5db0*/  SHFL.DOWN PT, R190, R165, 0x4, 0x1f ;  /* 0x08801f00a5be7f89 */ /* 0x000e2200000e0000 */
[----:B------:R-:W-:Y:S02]  /*5dc0*/  FMUL.FTZ R181, R149, R6 ;  /* 0x0000000695b57220 */ /* 0x000fe40000410000 */
[----:B------:R-:W-:Y:S01]  /*5dd0*/  FADD.FTZ R136, R213, R136 ;  /* 0x00000088d5887221 */ /* 0x000fe20000010000 */
[----:B------:R-:W1:Y:S01]  /*5de0*/  SHFL.DOWN PT, R186, R159, 0x1, 0x1f ;  /* 0x08201f009fba7f89 */ /* 0x000e6200000e0000 */
[----:B------:R-:W-:Y:S02]  /*5df0*/  FMUL.FTZ R181, R181, R194 ;  /* 0x000000c2b5b57220 */ /* 0x000fe40000410000 */
[----:B------:R-:W-:-:S02]  /*5e00*/  FADD.FTZ R140, R207, R140 ;  /* 0x0000008ccf8c7221 */ /* 0x000fc40000010000 */
[----:B------:R-:W-:Y:S02]  /*5e10*/  FFMA.FTZ R181, R41, R6, R181 ;  /* 0x0000000629b57223 */ /* 0x000fe400000100b5 */
        /* <DEDUP_REMOVED lines=19> */
[----:B0-----:R-:W-:-:S02]  /*5f50*/  @!P0 FADD.FTZ R165, R165, R190 ;  /* 0x000000bea5a58221 */ /* 0x001fc40000010000 */
[----:B-1----:R-:W-:-:S03]  /*5f60*/  @!P2 FADD.FTZ R159, R159, R186 ;  /* 0x000000ba9f9fa221 */ /* 0x002fc60000010000 */
[----:B------:R-:W-:Y:S01]  /*5f70*/  SHFL.DOWN PT, R210, R165, 0x10, 0x1f ;  /* 0x0a001f00a5d27f89 */ /* 0x000fe200000e0000 */
[CC--:B------:R-:W-:Y:S01]  /*5f80*/  FMUL.FTZ R186, R149.reuse, R4.reuse ;  /* 0x0000000495ba7220 */ /* 0x0c0fe20000410000 */
[----:B------:R-:W-:Y:S02]  /*5f90*/  ISETP.GT.AND P2, PT, R84, 0xf, PT ;  /* 0x0000000f5400780c */ /* 0x000fe40003f44270 */
[----:B------:R-:W0:Y:S01]  /*5fa0*/  SHFL.DOWN PT, R190, R159, 0x4, 0x1f ;  /* 0x08801f009fbe7f89 */ /* 0x000e2200000e0000 */
[----:B------:R-:W-:Y:S02]  /*5fb0*/  FMUL.FTZ R217, R186, R217 ;  /* 0x000000d9bad97220 */ /* 0x000fe40000410000 */
[----:B------:R-:W-:Y:S02]  /*5fc0*/  FMUL.FTZ R186, R149, R5 ;  /* 0x0000000595ba7220 */ /* 0x000fe40000410000 */
[----:B------:R-:W-:Y:S02]  /*5fd0*/  FFMA.FTZ R217, R39, R4, R217 ;  /* 0x0000000427d97223 */ /* 0x000fe400000100d9 */
[----:B------:R-:W-:-:S02]  /*5fe0*/  FMUL.FTZ R4, R149, R7 ;  /* 0x0000000795047220 */ /* 0x000fc40000410000 */
[----:B------:R-:W-:Y:S02]  /*5ff0*/  FMUL.FTZ R186, R186, R209 ;  /* 0x000000d1baba7220 */ /* 0x000fe40000410000 */
[----:B------:R-:W-:Y:S02]  /*6000*/  FMUL.FTZ R205, R4, R205 ;  /* 0x000000cd04cd7220 */ /* 0x000fe40000410000 */
[C---:B------:R-:W-:Y:S02]  /*6010*/  FMUL.FTZ R4, R149.reuse, R212 ;  /* 0x000000d495047220 */ /* 0x040fe40000410000 */
[----:B------:R-:W-:Y:S02]  /*6020*/  FFMA.FTZ R6, R42, R7, R205 ;  /* 0x000000072a067223 */ /* 0x000fe400000100cd */
[----:B------:R-:W-:Y:S02]  /*6030*/  FMUL.FTZ R203, R4, R203 ;  /* 0x000000cb04cb7220 */ /* 0x000fe40000410000 */
[----:B------:R-:W-:-:S02]  /*6040*/  FMUL.FTZ R4, R149, R185 ;  /* 0x000000b995047220 */ /* 0x000fc40000410000 */
[----:B------:R-:W-:Y:S02]  /*6050*/  FADD.FTZ R131, R6, R131 ;  /* 0x0000008306837221 */ /* 0x000fe40000010000 */
[----:B------:R-:W-:Y:S02]  /*6060*/  FMUL.FTZ R179, R4, R179 ;  /* 0x000000b304b37220 */ /* 0x000fe40000410000 */
[----:B0-----:R-:W-:Y:S02]  /*6070*/  @!P3 FADD.FTZ R159, R159, R190 ;  /* 0x000000be9f9fb221 */ /* 0x001fe40000010000 */
[----:B------:R-:W-:Y:S02]  /*6080*/  FMUL.FTZ R4, R149, R208 ;  /* 0x000000d095047220 */ /* 0x000fe40000410000 */
[----:B------:R-:W-:Y:S01]  /*6090*/  FFMA.FTZ R6, R44, R185, R179 ;  /* 0x000000b92c067223 */ /* 0x000fe200000100b3 */
[----:B------:R-:W0:Y:S01]  /*60a0*/  SHFL.DOWN PT, R190, R159, 0x8, 0x1f ;  /* 0x09001f009fbe7f89 */ /* 0x000e2200000e0000 */
[----:B------:R-:W-:-:S02]  /*60b0*/  FMUL.FTZ R201, R4, R201 ;  /* 0x000000c904c97220 */ /* 0x000fc40000410000 */
[C---:B------:R-:W-:Y:S02]  /*60c0*/  FMUL.FTZ R4, R149.reuse, R198 ;  /* 0x000000c695047220 */ /* 0x040fe40000410000 */
[----:B------:R-:W-:Y:S02]  /*60d0*/  FADD.FTZ R129, R6, R129 ;  /* 0x0000008106817221 */ /* 0x000fe40000010000 */
[----:B------:R-:W-:Y:S02]  /*60e0*/  FMUL.FTZ R189, R4, R189 ;  /* 0x000000bd04bd7220 */ /* 0x000fe40000410000 */
[----:B------:R-:W-:Y:S02]  /*60f0*/  FMUL.FTZ R4, R149, R163 ;  /* 0x000000a395047220 */ /* 0x000fe40000410000 */
[----:B------:R-:W-:Y:S02]  /*6100*/  FFMA.FTZ R186, R40, R5, R186 ;  /* 0x0000000528ba7223 */ /* 0x000fe400000100ba */
[----:B------:R-:W-:-:S02]  /*6110*/  FMUL.FTZ R175, R4, R175 ;  /* 0x000000af04af7220 */ /* 0x000fc40000410000 */
[----:B------:R-:W-:Y:S02]  /*6120*/  FMUL.FTZ R5, R149, R202 ;  /* 0x000000ca95057220 */ /* 0x000fe40000410000 */
[----:B------:R-:W-:Y:S02]  /*6130*/  FFMA.FTZ R6, R48, R163, R175 ;  /* 0x000000a330067223 */ /* 0x000fe400000100af */
[----:B------:R-:W-:Y:S02]  /*6140*/  FMUL.FTZ R5, R5, R204 ;  /* 0x000000cc05057220 */ /* 0x000fe40000410000 */
[----:B------:R-:W-:Y:S02]  /*6150*/  FADD.FTZ R125, R6, R125 ;  /* 0x0000007d067d7221 */ /* 0x000fe40000010000 */
[----:B------:R-:W-:Y:S02]  /*6160*/  FMUL.FTZ R6, R149, R192 ;  /* 0x000000c095067220 */ /* 0x000fe40000410000 */
[----:B0-----:R-:W-:Y:S01]  /*6170*/  @!P0 FADD.FTZ R159, R159, R190 ;  /* 0x000000be9f9f8221 */ /* 0x001fe20000010000 */
[----:B------:R-:W-:Y:S01]  /*6180*/  ISETP.NE.AND P0, PT, R84, RZ, PT ;  /* 0x000000ff5400720c */ /* 0x000fe20003f05270 */
[----:B------:R-:W-:-:S02]  /*6190*/  FMUL.FTZ R193, R6, R193 ;  /* 0x000000c106c17220 */ /* 0x000fc40000410000 */
[C---:B------:R-:W-:Y:S01]  /*61a0*/  FMUL.FTZ R4, R149.reuse, R200 ;  /* 0x000000c895047220 */ /* 0x040fe20000410000 */
[----:B------:R-:W0:Y:S01]  /*61b0*/  SHFL.DOWN PT, R16, R159, 0x10, 0x1f ;  /* 0x0a001f009f107f89 */ /* 0x000e2200000e0000 */
[----:B------:R-:W-:Y:S02]  /*61c0*/  FMUL.FTZ R6, R149, R167 ;  /* 0x000000a795067220 */ /* 0x000fe40000410000 */
[----:B------:R-:W-:Y:S02]  /*61d0*/  FFMA.FTZ R202, R46, R202, R5 ;  /* 0x000000ca2eca7223 */ /* 0x000fe40000010005 */
[----:B------:R-:W-:Y:S02]  /*61e0*/  @!P2 FADD.FTZ R165, R165, R210 ;  /* 0x000000d2a5a5a221 */ /* 0x000fe40000010000 */
[----:B------:R-:W-:Y:S02]  /*61f0*/  FMUL.FTZ R4, R4, R191 ;  /* 0x000000bf04047220 */ /* 0x000fe40000410000 */
[----:B------:R-:W-:-:S02]  /*6200*/  FMUL.FTZ R5, R149, R157 ;  /* 0x0000009d95057220 */ /* 0x000fc40000410000 */
[----:B------:R-:W-:Y:S02]  /*6210*/  FMUL.FTZ R177, R6, R177 ;  /* 0x000000b106b17220 */ /* 0x000fe40000410000 */
[C---:B------:R-:W-:Y:S02]  /*6220*/  FMUL.FTZ R6, R149.reuse, R196 ;  /* 0x000000c495067220 */ /* 0x040fe40000410000 */
[----:B------:R-:W-:Y:S02]  /*6230*/  FMUL.FTZ R149, R149, R20 ;  /* 0x0000001495957220 */ /* 0x000fe40000410000 */
[----:B------:R-:W-:Y:S01]  /*6240*/  FMUL.FTZ R206, R5, R206 ;  /* 0x000000ce05ce7220 */ /* 0x000fe20000410000 */
[----:B------:R-:W-:Y:S01]  /*6250*/  MOV R5, R165 ;  /* 0x000000a500057202 */ /* 0x000fe20000000f00 */
[----:B------:R-:W-:Y:S02]  /*6260*/  FFMA.FTZ R200, R49, R200, R4 ;  /* 0x000000c831c87223 */ /* 0x000fe40000010004 */
[----:B------:R-:W-:-:S02]  /*6270*/  FMUL.FTZ R6, R6, R21 ;  /* 0x0000001506067220 */ /* 0x000fc40000410000 */
[----:B------:R-:W-:Y:S02]  /*6280*/  FMUL.FTZ R149, R149, R18 ;  /* 0x0000001295957220 */ /* 0x000fe40000410000 */
[----:B0-----:R-:W-:Y:S02]  /*6290*/  @!P2 FADD.FTZ R159, R159, R16 ;  /* 0x000000109f9fa221 */ /* 0x001fe40000010000 */
[----:B------:R-:W-:Y:S02]  /*62a0*/  FFMA.FTZ R203, R43, R212, R203 ;  /* 0x000000d42bcb7223 */ /* 0x000fe400000100cb */
[----:B------:R-:W-:Y:S01]  /*62b0*/  FFMA.FTZ R201, R45, R208, R201 ;  /* 0x000000d02dc97223 */ /* 0x000fe200000100c9 */
[----:B------:R-:W-:Y:S01]  /*62c0*/  MOV R4, R159 ;  /* 0x0000009f00047202 */ /* 0x000fe20000000f00 */
[----:B------:R-:W-:Y:S02]  /*62d0*/  FFMA.FTZ R189, R47, R198, R189 ;  /* 0x000000c62fbd7223 */ /* 0x000fe400000100bd */
[----:B------:R-:W-:-:S02]  /*62e0*/  FFMA.FTZ R206, R50, R157, R206 ;  /* 0x0000009d32ce7223 */ /* 0x000fc400000100ce */
[----:B------:R0:W-:Y:S01]  /*62f0*/  @!P0 STS.64 [R74.X8+0x1098], R4 ;  /* 0x001098044a008388 */ /* 0x0001e20000008a00 */
[----:B------:R-:W-:Y:S02]  /*6300*/  FFMA.FTZ R192, R51, R192, R193 ;  /* 0x000000c033c07223 */ /* 0x000fe400000100c1 */
        /* <DEDUP_REMOVED lines=28> */
.L_x_2454:
[----:B0-----:R-:W-:Y:S05]  /*64d0*/  BSYNC B0 ;  /* 0x0000000000007941 */ /* 0x001fea0003800000 */
.L_x_2453:
[----:B------:R-:W-:-:S04]  /*64e0*/  IADD3 R111, R111, 0x1, RZ ;  /* 0x000000016f6f7810 */ /* 0x000fc80007ffe0ff */
[----:B------:R-:W-:-:S13]  /*64f0*/  ISETP.GE.AND P0, PT, R111, c[0x0][0x16c], PT ;  /* 0x00005b006f007a0c */ /* 0x000fda0003f06270 */
[----:B------:R-:W-:Y:S01]  /*6500*/  @P0 CALL.REL.NOINC `(.L_x_2439) ;  /* 0x0000001000000944 */ /* 0x000fe20003c00000 */
[----:B------:R-:W-:Y:S05]  /*6510*/  BRA `(.L_x_2455) ;  /* 0xffffdbc000007947 */ /* 0x000fea000383ffff */
.L_x_2439:
[----:B------:R-:W-:Y:S01]  /*6520*/  BAR.SYNC.DEFER_BLOCKING 0x0 ;  /* 0x0000000000007b1d */ /* 0x000fe20000010000 */
[----:B------:R-:W-:Y:S01]  /*6530*/  IADD3 R34, -R8, c[0x0][0x168], RZ ;  /* 0x00005a0008227a10 */ /* 0x000fe20007ffe1ff */
[----:B------:R-:W-:Y:S01]  /*6540*/  IMAD R6, R88, c[0x0][0x2d8], RZ ;  /* 0x0000b60058067a24 */ /* 0x000fe200078e02ff */
[C---:B------:R-:W-:Y:S01]  /*6550*/  LEA R7, P5, R76.reuse, c[0x0][0x330], 0x2 ;  /* 0x0000cc004c077a11 */ /* 0x040fe200078a10ff */
[C---:B------:R-:W-:Y:S01]  /*6560*/  IMAD.WIDE.U32 R4, R89.reuse, c[0x0][0x2d8], RZ ;  /* 0x0000b60059047a25 */ /* 0x040fe200078e00ff */
[C---:B------:R-:W-:Y:S01]  /*6570*/  LOP3.LUT R36, R76.reuse, 0x20, RZ, 0xfc, !PT ;  /* 0x000000204c247812 */ /* 0x040fe200078efcff */
[----:B------:R-:W-:Y:S01]  /*6580*/  BSSY B0, `(.L_x_2456) ;  /* 0x0000041000007945 */ /* 0x000fe20003800000 */
[C---:B------:R-:W-:Y:S01]  /*6590*/  LEA.HI.X R8, R76.reuse, c[0x0][0x334], R75, 0x2, P5 ;  /* 0x0000cd004c087a11 */ /* 0x040fe200028f144b */
[----:B------:R-:W-:Y:S01]  /*65a0*/  IMAD R9, R89, c[0x0][0x2dc], R6 ;  /* 0x0000b70059097a24 */ /* 0x000fe200078e0206 */
[----:B------:R-:W-:Y:S01]  /*65b0*/  LOP3.LUT R38, R76, 0x40, RZ, 0xfc, !PT ;  /* 0x000000404c267812 */ /* 0x000fe200078efcff */
[----:B------:R-:W-:Y:S01]  /*65c0*/  IMAD R6, R92, c[0x0][0x2e0], RZ ;  /* 0x0000b8005c067a24 */ /* 0x000fe200078e02ff */
[----:B------:R-:W-:-:S02]  /*65d0*/  LOP3.LUT R40, R76, 0x60, RZ, 0xfc, !PT ;  /* 0x000000604c287812 */ /* 0x000fc400078efcff */
[----:B------:R-:W-:Y:S01]  /*65e0*/  IADD3 R5, R5, R9, RZ ;  /* 0x0000000905057210 */ /* 0x000fe20007ffe0ff */
[----:B------:R-:W-:-:S04]  /*65f0*/  IMAD R51, R93, c[0x0][0x2e4], R6 ;  /* 0x0000b9005d337a24 */ /* 0x000fc800078e0206 */
[----:B------:R-:W-:-:S05]  /*6600*/  IMAD.WIDE.U32 R4, R93, c[0x0][0x2e0], R4 ;  /* 0x0000b8005d047a25 */ /* 0x000fca00078e0004 */
[----:B------:R-:W-:Y:S01]  /*6610*/  IADD3 R6, P0, R22, R4, RZ ;  /* 0x0000000416067210 */ /* 0x000fe20007f1e0ff */
[----:B------:R-:W-:Y:S03]  /*6620*/  STS [R55.X4], R166 ;  /* 0x000000a637007388 */ /* 0x000fe60000004800 */
[----:B------:R-:W-:Y:S01]  /*6630*/  IADD3.X R5, R0, R51, R5, P0, !PT ;  /* 0x0000003300057210 */ /* 0x000fe200007fe405 */
[----:B------:R-:W-:Y:S01]  /*6640*/  STS [R55.X4+0x4], R164 ;  /* 0x000004a437007388 */ /* 0x000fe20000004800 */
[----:B------:R-:W-:-:S03]  /*6650*/  LEA R4, P5, R6, R7, 0x2 ;  /* 0x0000000706047211 */ /* 0x000fc600078a10ff */
[----:B------:R-:W-:Y:S01]  /*6660*/  STS [R55.X4+0x8], R162 ;  /* 0x000008a237007388 */ /* 0x000fe20000004800 */
[----:B------:R-:W-:-:S03]  /*6670*/  LEA.HI.X R5, R6, R8, R5, 0x2, P5 ;  /* 0x0000000806057211 */ /* 0x000fc600028f1405 */
        /* <DEDUP_REMOVED lines=14> */
[----:B0-----:R-:W-:Y:S04]  /*6760*/  LDS R17, [R73.X4] ;  /* 0x0000000049117984 */ /* 0x001fe80000004800 */
        /* <DEDUP_REMOVED lines=34> */
.L_x_2457:
[----:B------:R-:W-:Y:S05]  /*6990*/  BSYNC B0 ;  /* 0x0000000000007941 */ /* 0x000fea0003800000 */
.L_x_2456:
[C---:B------:R-:W-:Y:S01]  /*69a0*/  LOP3.LUT R42, R76.reuse, 0x80, RZ, 0xfc, !PT ;  /* 0x000000804c2a7812 */ /* 0x040fe200078efcff */
[----:B------:R1:W-:Y:S01]  /*69b0*/  @!P0 STG.E [R4.64+-0xf80], R19 ;  /* 0xfff0801304008986 */ /* 0x0003e2000c101904 */
[C---:B------:R-:W-:Y:S01]  /*69c0*/  LOP3.LUT R44, R76.reuse, 0xa0, RZ, 0xfc, !PT ;  /* 0x000000a04c2c7812 */ /* 0x040fe200078efcff */
[----:B------:R-:W-:Y:S01]  /*69d0*/  FADD.FTZ R86, R113, R86 ;  /* 0x0000005671567221 */ /* 0x000fe20000010000 */
[C---:B------:R-:W-:Y:S01]  /*69e0*/  LOP3.LUT R46, R76.reuse, 0xc0, RZ, 0xfc, !PT ;  /* 0x000000c04c2e7812 */ /* 0x040fe200078efcff */
[----:B------:R2:W-:Y:S01]  /*69f0*/  @!P2 STG.E [R4.64+-0xf00], R21 ;  /* 0xfff100150400a986 */ /* 0x0005e2000c101904 */
[----:B------:R-:W-:Y:S01]  /*6a00*/  LOP3.LUT R48, R76, 0xe0, RZ, 0xfc, !PT ;  /* 0x000000e04c307812 */ /* 0x000fe200078efcff */
[----:B------:R-:W-:Y:S01]  /*6a10*/  FADD.FTZ R86, R86, R115 ;  /* 0x0000007356567221 */ /* 0x000fe20000010000 */
[C---:B------:R-:W-:Y:S01]  /*6a20*/  LOP3.LUT R50, R76.reuse, 0x100, RZ, 0xfc, !PT ;  /* 0x000001004c327812 */ /* 0x040fe200078efcff */
[----:B------:R3:W-:Y:S01]  /*6a30*/  @!P3 STG.E [R4.64+-0xe80], R23 ;  /* 0xfff180170400b986 */ /* 0x0007e2000c101904 */
[----:B------:R-:W-:Y:S01]  /*6a40*/  LOP3.LUT R52, R76, 0x120, RZ, 0xfc, !PT ;  /* 0x000001204c347812 */ /* 0x000fe200078efcff */
[----:B------:R-:W-:Y:S01]  /*6a50*/  FADD.FTZ R86, R86, R117 ;  /* 0x0000007556567221 */ /* 0x000fe20000010000 */
[-C--:B------:R-:W-:Y:S01]  /*6a60*/  ISETP.GE.AND P0, PT, R42, R49.reuse, PT ;  /* 0x000000312a00720c */ /* 0x080fe20003f06270 */
[----:B------:R-:W-:Y:S01]  /*6a70*/  BSSY B0, `(.L_x_2458) ;  /* 0x000007f000007945 */ /* 0x000fe20003800000 */
[-C--:B------:R-:W-:Y:S01]  /*6a80*/  ISETP.GE.AND P2, PT, R44, R49.reuse, PT ;  /* 0x000000312c00720c */ /* 0x080fe20003f46270 */
[----:B------:R-:W-:Y:S01]  /*6a90*/  FADD.FTZ R86, R86, R119 ;  /* 0x0000007756567221 */ /* 0x000fe20000010000 */
[----:B------:R-:W-:-:S02]  /*6aa0*/  ISETP.GE.AND P3, PT, R46, R49, PT ;  /* 0x000000312e00720c */ /* 0x000fc40003f66270 */
[-C--:B------:R-:W-:Y:S01]  /*6ab0*/  ISETP.GE.AND P4, PT, R48, R49.reuse, PT ;  /* 0x000000313000720c */ /* 0x080fe20003f86270 */
[----:B------:R-:W-:Y:S01]  /*6ac0*/  FADD.FTZ R86, R86, R121 ;  /* 0x0000007956567221 */ /* 0x000fe20000010000 */
[-C--:B------:R-:W-:Y:S02]  /*6ad0*/  ISETP.GE.AND P5, PT, R50, R49.reuse, PT ;  /* 0x000000313200720c */ /* 0x080fe40003fa6270 */
[----:B------:R-:W-:Y:S01]  /*6ae0*/  ISETP.GE.AND P6, PT, R52, R49, PT ;  /* 0x000000313400720c */ /* 0x000fe20003fc6270 */
[----:B------:R-:W-:Y:S01]  /*6af0*/  FADD.FTZ R86, R86, R123 ;  /* 0x0000007b56567221 */ /* 0x000fe20000010000 */
[C---:B------:R-:W-:Y:S01]  /*6b00*/  LOP3.LUT R54, R76.reuse, 0x140, RZ, 0xfc, !PT ;  /* 0x000001404c367812 */ /* 0x040fe200078efcff */
[----:B------:R4:W-:Y:S01]  /*6b10*/  @!P0 STG.E [R4.64+-0xe00], R25 ;  /* 0xfff2001904008986 */ /* 0x0009e2000c101904 */
[C---:B------:R-:W-:Y:S02]  /*6b20*/  LOP3.LUT R94, R76.reuse, 0x160, RZ, 0xfc, !PT ;  /* 0x000001604c5e7812 */ /* 0x040fe400078efcff */
[C---:B------:R-:W-:Y:S01]  /*6b30*/  LOP3.LUT R96, R76.reuse, 0x180, RZ, 0xfc, !PT ;  /* 0x000001804c607812 */ /* 0x040fe200078efcff */
[----:B------:R5:W-:Y:S01]  /*6b40*/  @!P2 STG.E [R4.64+-0xd80], R27 ;  /* 0xfff2801b0400a986 */ /* 0x000be2000c101904 */
[----:B------:R-:W-:-:S02]  /*6b50*/  LOP3.LUT R98, R76, 0x1a0, RZ, 0xfc, !PT ;  /* 0x000001a04c627812 */ /* 0x000fc400078efcff */
[C---:B------:R-:W-:Y:S01]  /*6b60*/  LOP3.LUT R100, R76.reuse, 0x1c0, RZ, 0xfc, !PT ;  /* 0x000001c04c647812 */ /* 0x040fe200078efcff */
[----:B------:R-:W-:Y:S01]  /*6b70*/  @!P3 STG.E [R4.64+-0xd00], R29 ;  /* 0xfff3001d0400b986 */ /* 0x000fe2000c101904 */
[----:B------:R-:W-:Y:S02]  /*6b80*/  LOP3.LUT R102, R76, 0x1e0, RZ, 0xfc, !PT ;  /* 0x000001e04c667812 */ /* 0x000fe400078efcff */
[-C--:B------:R-:W-:Y:S01]  /*6b90*/  ISETP.GE.AND P0, PT, R54, R49.reuse, PT ;  /* 0x000000313600720c */ /* 0x080fe20003f06270 */
[----:B------:R-:W-:Y:S01]  /*6ba0*/  @!P4 STG.E [R4.64+-0xc80], R31 ;  /* 0xfff3801f0400c986 */ /* 0x000fe2000c101904 */
[-C--:B------:R-:W-:Y:S02]  /*6bb0*/  ISETP.GE.AND P2, PT, R94, R49.reuse, PT ;  /* 0x000000315e00720c */ /* 0x080fe40003f46270 */
[-C--:B------:R-:W-:Y:S01]  /*6bc0*/  ISETP.GE.AND P3, PT, R96, R49.reuse, PT ;  /* 0x000000316000720c */ /* 0x080fe20003f66270 */
[----:B------:R-:W-:Y:S01]  /*6bd0*/  @!P5 STG.E [R4.64+-0xc00], R33 ;  /* 0xfff400210400d986 */ /* 0x000fe2000c101904 */
[----:B------:R-:W-:-:S02]  /*6be0*/  ISETP.GE.AND P4, PT, R98, R49, PT ;  /* 0x000000316200720c */ /* 0x000fc40003f86270 */
[-C--:B------:R-:W-:Y:S01]  /*6bf0*/  ISETP.GE.AND P5, PT, R100, R49.reuse, PT ;  /* 0x000000316400720c */ /* 0x080fe20003fa6270 */
[----:B------:R-:W-:Y:S01]  /*6c00*/  @!P6 STG.E [R4.64+-0xb80], R35 ;  /* 0xfff480230400e986 */ /* 0x000fe2000c101904 */
[----:B------:R-:W-:Y:S02]  /*6c10*/  ISETP.GE.AND P6, PT, R102, R49, PT ;  /* 0x000000316600720c */ /* 0x000fe40003fc6270 */
[----:B------:R-:W-:Y:S01]  /*6c20*/  LOP3.LUT R7, R155, 0xfffffe00, RZ, 0xc0, !PT ;  /* 0xfffffe009b077812 */ /* 0x000fe200078ec0ff */
[----:B------:R-:W-:Y:S03]  /*6c30*/  @!P0 STG.E [R4.64+-0xb00], R37 ;  /* 0xfff5002504008986 */ /* 0x000fe6000c101904 */
[----:B------:R-:W-:Y:S01]  /*6c40*/  LEA R104, R84, R7, 0x4 ;  /* 0x0000000754687211 */ /* 0x000fe200078e20ff */
[----:B------:R-:W-:Y:S03]  /*6c50*/  @!P2 STG.E [R4.64+-0xa80], R39 ;  /* 0xfff580270400a986 */ /* 0x000fe6000c101904 */
[C---:B------:R-:W-:Y:S01]  /*6c60*/  IADD3 R6, R104.reuse, 0x1, RZ ;  /* 0x0000000168067810 */ /* 0x040fe20007ffe0ff */
[----:B------:R-:W-:Y:S01]  /*6c70*/  @!P3 STG.E [R4.64+-0xa00], R41 ;  /* 0xfff600290400b986 */ /* 0x000fe2000c101904 */
[----:B------:R-:W-:-:S02]  /*6c80*/  IADD3 R7, R104, 0x2, RZ ;  /* 0x0000000268077810 */ /* 0x000fc40007ffe0ff */
[C---:B0-----:R-:W-:Y:S01]  /*6c90*/  IADD3 R9, R104.reuse, 0x3, RZ ;  /* 0x0000000368097810 */ /* 0x041fe20007ffe0ff */
[----:B------:R-:W-:Y:S01]  /*6ca0*/  @!P4 STG.E [R4.64+-0x980], R43 ;  /* 0xfff6802b0400c986 */ /* 0x000fe2000c101904 */
[C---:B------:R-:W-:Y:S02]  /*6cb0*/  IADD3 R17, R104.reuse, 0x4, RZ ;  /* 0x0000000468117810 */ /* 0x040fe40007ffe0ff */
[----:B-1----:R-:W-:Y:S01]  /*6cc0*/  IADD3 R19, R104, 0x5, RZ ;  /* 0x0000000568137810 */ /* 0x002fe20007ffe0ff */
[----:B------:R-:W-:Y:S01]  /*6cd0*/  @!P5 STG.E [R4.64+-0x900], R45 ;  /* 0xfff7002d0400d986 */ /* 0x000fe2000c101904 */
[-C--:B------:R-:W-:Y:S02]  /*6ce0*/  LEA.HI.SX32 R6, R6, R104.reuse, 0x1b ;  /* 0x0000006806067211 */ /* 0x080fe400078fdaff */
[----:B--2---:R-:W-:Y:S01]  /*6cf0*/  IADD3 R21, R104, 0x6, RZ ;  /* 0x0000000668157810 */ /* 0x004fe20007ffe0ff */
[----:B------:R0:W-:Y:S01]  /*6d00*/  @!P6 STG.E [R4.64+-0x880], R47 ;  /* 0xfff7802f0400e986 */ /* 0x0001e2000c101904 */
[----:B------:R-:W-:-:S02]  /*6d10*/  LEA.HI.SX32 R8, R7, R104, 0x1b ;  /* 0x0000006807087211 */ /* 0x000fc400078fdaff */
[C---:B---3--:R-:W-:Y:S01]  /*6d20*/  IADD3 R23, R104.reuse, 0x7, RZ ;  /* 0x0000000768177810 */ /* 0x048fe20007ffe0ff */
[----:B------:R-:W-:Y:S01]  /*6d30*/  BAR.SYNC.DEFER_BLOCKING 0x0 ;  /* 0x0000000000007b1d */ /* 0x000fe20000010000 */
[-C--:B------:R-:W-:Y:S02]  /*6d40*/  LEA.HI.SX32 R16, R9, R104.reuse, 0x1b ;  /* 0x0000006809107211 */ /* 0x080fe400078fdaff */
[C---:B----4-:R-:W-:Y:S02]  /*6d50*/  IADD3 R25, R104.reuse, 0x8, RZ ;  /* 0x0000000868197810 */ /* 0x050fe40007ffe0ff */
[-C--:B------:R-:W-:Y:S02]  /*6d60*/  LEA.HI.SX32 R18, R17, R104.reuse, 0x1b ;  /* 0x0000006811127211 */ /* 0x080fe400078fdaff */
[----:B-----5:R-:W-:Y:S01]  /*6d70*/  IADD3 R27, R104, 0x9, RZ ;  /* 0x00000009681b7810 */ /* 0x020fe20007ffe0ff */
[----:B0-----:R-:W-:Y:S01]  /*6d80*/  IMAD.WIDE.U32 R4, R89, c[0x0][0x2f8], RZ ;  /* 0x0000be0059047a25 */ /* 0x001fe200078e00ff */
[----:B------:R-:W-:-:S02]  /*6d90*/  LEA.HI.SX32 R20, R19, R104, 0x1b ;  /* 0x0000006813147211 */ /* 0x000fc400078fdaff */
[C---:B------:R-:W-:Y:S02]  /*6da0*/  IADD3 R28, R104.reuse, 0xa, RZ ;  /* 0x0000000a681c7810 */ /* 0x040fe40007ffe0ff */
[-C--:B------:R-:W-:Y:S02]  /*6db0*/  LEA.HI.SX32 R24, R21, R104.reuse, 0x1b ;  /* 0x0000006815187211 */ /* 0x080fe400078fdaff */
[C---:B------:R-:W-:Y:S02]  /*6dc0*/  IADD3 R29, R104.reuse, 0xb, RZ ;  /* 0x0000000b681d7810 */ /* 0x040fe40007ffe0ff */
[-C--:B------:R-:W-:Y:S02]  /*6dd0*/  LEA.HI.SX32 R23, R23, R104.reuse, 0x1b ;  /* 0x0000006817177211 */ /* 0x080fe400078fdaff */
[----:B------:R-:W-:Y:S02]  /*6de0*/  IADD3 R30, R104, 0xc, RZ ;  /* 0x0000000c681e7810 */ /* 0x000fe40007ffe0ff */
[----:B------:R-:W-:-:S02]  /*6df0*/  LEA.HI.SX32 R26, R25, R104, 0x1b ;  /* 0x00000068191a7211 */ /* 0x000fc400078fdaff */
[C---:B------:R-:W-:Y:S01]  /*6e00*/  IADD3 R31, R104.reuse, 0xd, RZ ;  /* 0x0000000d681f7810 */ /* 0x040fe20007ffe0ff */
[----:B------:R-:W-:Y:S01]  /*6e10*/  STS [R55.X4], R113 ;  /* 0x0000007137007388 */ /* 0x000fe20000004800 */
[-C--:B------:R-:W-:Y:S02]  /*6e20*/  LEA.HI.SX32 R27, R27, R104.reuse, 0x1b ;  /* 0x000000681b1b7211 */ /* 0x080fe400078fdaff */
[----:B------:R-:W-:Y:S01]  /*6e30*/  IADD3 R32, R104, 0xe, RZ ;  /* 0x0000000e68207810 */ /* 0x000fe20007ffe0ff */
[----:B------:R0:W-:Y:S01]  /*6e40*/  STS [R6.X4+0x4], R115 ;  /* 0x0000047306007388 */ /* 0x0001e20000004800 */
[-C--:B------:R-:W-:Y:S02]  /*6e50*/  LEA.HI.SX32 R28, R28, R104.reuse, 0x1b ;  /* 0x000000681c1c7211 */ /* 0x080fe400078fdaff */
[----:B------:R-:W-:Y:S01]  /*6e60*/  IADD3 R33, R104, 0xf, RZ ;  /* 0x0000000f68217810 */ /* 0x000fe20007ffe0ff */
[----:B------:R-:W-:Y:S01]  /*6e70*/  STS [R8.X4+0x8], R117 ;  /* 0x0000087508007388 */ /* 0x000fe20000004800 */
[----:B------:R-:W-:-:S02]  /*6e80*/  LEA.HI.SX32 R29, R29, R104, 0x1b ;  /* 0x000000681d1d7211 */ /* 0x000fc400078fdaff */
[-C--:B------:R-:W-:Y:S01]  /*6e90*/  LEA.HI.SX32 R30, R30, R104.reuse, 0x1b ;  /* 0x000000681e1e7211 */ /* 0x080fe200078fdaff */
[----:B------:R-:W-:Y:S01]  /*6ea0*/  STS [R16.X4+0xc], R119 ;  /* 0x00000c7710007388 */ /* 0x000fe20000004800 */
[-C--:B------:R-:W-:Y:S01]  /*6eb0*/  LEA.HI.SX32 R31, R31, R104.reuse, 0x1b ;  /* 0x000000681f1f7211 */ /* 0x080fe200078fdaff */
[----:B0-----:R-:W-:Y:S01]  /*6ec0*/  IMAD R6, R88, c[0x0][0x2f8], RZ ;  /* 0x0000be0058067a24 */ /* 0x001fe200078e02ff */
[-C--:B------:R-:W-:Y:S01]  /*6ed0*/  LEA.HI.SX32 R32, R32, R104.reuse, 0x1b ;  /* 0x0000006820207211 */ /* 0x080fe200078fdaff */
[----:B------:R-:W-:Y:S01]  /*6ee0*/  STS [R18.X4+0x10], R121 ;  /* 0x0000107912007388 */ /* 0x000fe20000004800 */
[----:B------:R-:W-:Y:S01]  /*6ef0*/  LEA.HI.SX32 R33, R33, R104, 0x1b ;  /* 0x0000006821217211 */ /* 0x000fe200078fdaff */
[----:B------:R-:W-:Y:S02]  /*6f00*/  IMAD R7, R89, c[0x0][0x2fc], R6 ;  /* 0x0000bf0059077a24 */ /* 0x000fe400078e0206 */
        /* <DEDUP_REMOVED lines=16> */
[----:B0-----:R-:W-:-:S03]  /*7010*/  FADD.FTZ R131, R130, R131 ;  /* 0x0000008382837221 */ /* 0x001fc60000010000 */
[----:B------:R0:W-:Y:S01]  /*7020*/  STS [R33.X4+0x3c], R134 ;  /* 0x00003c8621007388 */ /* 0x0001e20000004800 */
[----:B------:R-:W-:-:S06]  /*7030*/  NOP ;  /* 0x0000000000007918 */ /* 0x000fcc0000000000 */
[----:B------:R-:W-:Y:S01]  /*7040*/  LDS R73, [R73.X4] ;  /* 0x0000000049497984 */ /* 0x000fe20000004800 */
[----:B-1----:R-:W-:Y:S01]  /*7050*/  FADD.FTZ R132, R131, R132 ;  /* 0x0000008483847221 */ /* 0x002fe20000010000 */
[----:B0-----:R-:W-:Y:S02]  /*7060*/  IADD3 R33, R5, R7, RZ ;  /* 0x0000000705217210 */ /* 0x001fe40007ffe0ff */
        /* <DEDUP_REMOVED lines=31> */
.L_x_2459:
[----:B------:R-:W-:Y:S05]  /*7260*/  BSYNC B0 ;  /* 0x0000000000007941 */ /* 0x000fea0003800000 */
.L_x_2458:
[----:B------:R-:W-:Y:S01]  /*7270*/  MOV R2, R4 ;  /* 0x0000000400027202 */ /* 0x000fe20000000f00 */
[----:B------:R-:W-:Y:S01]  /*7280*/  IMAD R4, R92, c[0x0][0x300], RZ ;  /* 0x0000c0005c047a24 */ /* 0x000fe200078e02ff */
[----:B------:R-:W-:Y:S02]  /*7290*/  MOV R3, R33 ;  /* 0x0000002100037202 */ /* 0x000fe40000000f00 */
[----:B------:R-:W-:Y:S01]  /*72a0*/  IADD3 R56, P0, R56, -0xf80, RZ ;  /* 0xfffff08038387810 */ /* 0x000fe20007f1e0ff */
[C---:B0-----:R-:W-:Y:S01]  /*72b0*/  IMAD R7, R93.reuse, c[0x0][0x304], R4 ;  /* 0x0000c1005d077a24 */ /* 0x041fe200078e0204 */
[-C--:B------:R-:W-:Y:S01]  /*72c0*/  ISETP.GE.AND P4, PT, R38, R31.reuse, PT ;  /* 0x0000001f2600720c */ /* 0x080fe20003f86270 */
[----:B------:R-:W-:Y:S01]  /*72d0*/  IMAD.WIDE.U32 R2, R93, c[0x0][0x300], R2 ;  /* 0x0000c0005d027a25 */ /* 0x000fe200078e0002 */
[----:B------:R-:W-:Y:S02]  /*72e0*/  IADD3.X R57, R57, -0x1, RZ, P0, !PT ;  /* 0xffffffff39397810 */ /* 0x000fe400007fe4ff */
[----:B------:R-:W-:-:S02]  /*72f0*/  ISETP.GE.AND P5, PT, R40, R31, PT ;  /* 0x0000001f2800720c */ /* 0x000fc40003fa6270 */
[----:B------:R-:W-:Y:S02]  /*7300*/  IADD3 R5, P0, R22, R2, RZ ;  /* 0x0000000216057210 */ /* 0x000fe40007f1e0ff */
[----:B------:R-:W-:Y:S02]  /*7310*/  IADD3 R2, P1, R56, c[0x0][0x340], RZ ;  /* 0x0000d00038027a10 */ /* 0x000fe40007f3e0ff */
[----:B------:R-:W-:Y:S02]  /*7320*/  IADD3.X R3, R0, R7, R3, P0, !PT ;  /* 0x0000000700037210 */ /* 0x000fe400007fe403 */
[----:B------:R-:W-:Y:S02]  /*7330*/  IADD3.X R0, R57, c[0x0][0x344], RZ, P1, !PT ;  /* 0x0000d10039007a10 */ /* 0x000fe40000ffe4ff */
[----:B------:R-:W-:Y:S02]  /*7340*/  LEA R2, P0, R5, R2, 0x2 ;  /* 0x0000000205027211 */ /* 0x000fe400078010ff */
[----:B------:R-:W-:-:S02]  /*7350*/  ISETP.GE.AND P6, PT, R42, R31, PT ;  /* 0x0000001f2a00720c */ /* 0x000fc40003fc6270 */
[-C--:B------:R-:W-:Y:S02]  /*7360*/  ISETP.GE.AND P3, PT, R36, R31.reuse, PT ;  /* 0x0000001f2400720c */ /* 0x080fe40003f66270 */
[----:B------:R-:W-:Y:S02]  /*7370*/  LEA.HI.X R3, R5, R0, R3, 0x2, P0 ;  /* 0x0000000005037211 */ /* 0x000fe400000f1403 */
[-C--:B------:R-:W-:Y:S02]  /*7380*/  ISETP.GE.AND P0, PT, R44, R31.reuse, PT ;  /* 0x0000001f2c00720c */ /* 0x080fe40003f06270 */
[-C--:B------:R-:W-:Y:S01]  /*7390*/  ISETP.GE.AND P1, PT, R46, R31.reuse, PT ;  /* 0x0000001f2e00720c */ /* 0x080fe20003f26270 */
[----:B------:R0:W-:Y:S01]  /*73a0*/  @!P4 STG.E [R2.64+0x80], R71 ;  /* 0x000080470200c986 */ /* 0x0001e2000c101904 */
[-C--:B------:R-:W-:Y:S02]  /*73b0*/  ISETP.GE.AND P4, PT, R52, R31.reuse, PT ;  /* 0x0000001f3400720c */ /* 0x080fe40003f86270 */
[-C--:B------:R-:W-:Y:S01]  /*73c0*/  ISETP.GE.AND P2, PT, R48, R31.reuse, PT ;  /* 0x0000001f3000720c */ /* 0x080fe20003f46270 */
[----:B------:R0:W-:Y:S01]  /*73d0*/  @!P5 STG.E [R2.64+0x100], R17 ;  /* 0x000100110200d986 */ /* 0x0001e2000c101904 */
[----:B------:R-:W-:-:S02]  /*73e0*/  ISETP.GE.AND P5, PT, R54, R31, PT ;  /* 0x0000001f3600720c */ /* 0x000fc40003fa6270 */
        /* <DEDUP_REMOVED lines=29> */
.L_x_2433:
        /* <DEDUP_REMOVED lines=29> */
.L_x_2462:
[----:B------:R-:W-:Y:S05]  /*7790*/  BSYNC B0 ;  /* 0x0000000000007941 */ /* 0x000fea0003800000 */
.L_x_2461:
        /* <DEDUP_REMOVED lines=28> */
.L_x_2464:
[----:B------:R-:W1:Y:S02]  /*7960*/  S2R R21, SR_TID.X ;  /* 0x0000000000157919 */ /* 0x000e640000002100 */
.L_x_2465:
[----:B------:R-:W-:Y:S05]  /*7970*/  BSYNC B0 ;  /* 0x0000000000007941 */ /* 0x000fea0003800000 */
.L_x_2463:
[----:B-1----:R-:W-:-:S13]  /*7980*/  ISETP.GE.AND P0, PT, R21, c[0x0][0x16c], PT ;  /* 0x00005b0015007a0c */ /* 0x002fda0003f06270 */
[----:B------:R-:W-:Y:S05]  /*7990*/  @P0 EXIT ;  /* 0x000000000000094d */ /* 0x000fea0003800000 */
[C---:B------:R-:W-:Y:S02]  /*79a0*/  IMAD R0, R92.reuse, c[0x0][0x2c8], RZ ;  /* 0x0000b2005c007a24 */ /* 0x040fe400078e02ff */
[C---:B------:R-:W-:Y:S02]  /*79b0*/  IMAD R8, R92.reuse, c[0x0][0x2a8], RZ ;  /* 0x0000aa005c087a24 */ /* 0x040fe400078e02ff */
[C---:B0-----:R-:W-:Y:S02]  /*79c0*/  IMAD R10, R92.reuse, c[0x0][0x288], RZ ;  /* 0x0000a2005c0a7a24 */ /* 0x041fe400078e02ff */
        /* <DEDUP_REMOVED lines=17> */
.L_x_2466:
[----:B0-----:R-:W0:Y:S01]  /*7ae0*/  LDS R23, [R21.X4+0x25d0] ;  /* 0x0025d00015177984 */ /* 0x001e220000004800 */
[----:B------:R-:W-:Y:S01]  /*7af0*/  SHF.R.S32.HI R20, RZ, 0x1f, R21 ;  /* 0x0000001fff147819 */ /* 0x000fe20000011415 */
[----:B------:R-:W-:Y:S01]  /*7b00*/  YIELD ;  /* 0x0000000000007946 */ /* 0x000fe20003800000 */
[----:B------:R-:W-:Y:S01]  /*7b10*/  MOV R10, R18 ;  /* 0x00000012000a7202 */ /* 0x000fe20000000f00 */
[----:B------:R-:W1:Y:S01]  /*7b20*/  LDS R25, [R21.X4+0x29d0] ;  /* 0x0029d00015197984 */ /* 0x000e620000004800 */
[----:B------:R-:W-:Y:S01]  /*7b30*/  MOV R11, R39 ;  /* 0x00000027000b7202 */ /* 0x000fe20000000f00 */
[C---:B------:R-:W-:Y:S01]  /*7b40*/  IMAD R0, R20.reuse, c[0x0][0x290], RZ ;  /* 0x0000a40014007a24 */ /* 0x040fe200078e02ff */
[----:B------:R-:W-:Y:S01]  /*7b50*/  MOV R8, R6 ;  /* 0x0000000600087202 */ /* 0x000fe20000000f00 */
[----:B------:R-:W-:Y:S01]  /*7b60*/  IMAD R14, R20, c[0x0][0x1c0], RZ ;  /* 0x00007000140e7a24 */ /* 0x000fe200078e02ff */
[----:B------:R-:W-:Y:S01]  /*7b70*/  MOV R9, R27 ;  /* 0x0000001b00097202 */ /* 0x000fe20000000f00 */
        /* <DEDUP_REMOVED lines=22> */
[----:B------:R-:W-:Y:S02]  /*7ce0*/  LEA R10, P0, R8, c[0x0][0x318], 0x2 ;  /* 0x0000c600080a7a11 */ /* 0x000fe400078010ff */
[----:B------:R-:W-:Y:S02]  /*7cf0*/  IADD3 R11, R9, R33, RZ ;  /* 0x00000021090b7210 */ /* 0x000fe40007ffe0ff */
[----:B--2---:R-:W-:Y:S02]  /*7d00*/  LEA R14, P1, R12, c[0x0][0x228], 0x2 ;  /* 0x00008a000c0e7a11 */ /* 0x004fe400078210ff */
[----:B------:R-:W-:Y:S02]  /*7d10*/  IADD3 R9, R13, R35, RZ ;  /* 0x000000230d097210 */ /* 0x000fe40007ffe0ff */
[----:B------:R-:W-:-:S02]  /*7d20*/  LEA.HI.X R11, R8, c[0x0][0x31c], R11, 0x2, P0 ;  /* 0x0000c700080b7a11 */ /* 0x000fc400000f140b */
        /* <DEDUP_REMOVED lines=18> */
.L_x_2444:
[----:B------:R-:W-:Y:S01]  /*7e50*/  HFMA2.MMA R204, -RZ, RZ, 0, 5.9604644775390625e-08 ;  /* 0x00000001ffcc7435 */ /* 0x000fe200000001ff */
[----:B------:R-:W-:Y:S02]  /*7e60*/  MOV R181, R6 ;  /* 0x0000000600b57202 */ /* 0x000fe40000000f00 */
[----:B------:R-:W-:-:S02]  /*7e70*/  MOV R195, RZ ;  /* 0x000000ff00c37202 */ /* 0x000fc40000000f00 */
[----:B------:R-:W-:Y:S02]  /*7e80*/  MOV R206, 0xffffffff ;  /* 0xffffffff00ce7802 */ /* 0x000fe40000000f00 */
[----:B------:R-:W-:Y:S02]  /*7e90*/  MOV R4, 0x7eb0 ;  /* 0x00007eb000047802 */ /* 0x000fe40000000f00 */
[----:B-1---5:R-:W-:Y:S05]  /*7ea0*/  CALL.REL.NOINC `($__internal_101_$__cuda_sm70_shflsync_up) ;  /* 0x00000ed000007944 */ /* 0x022fea0003c00000 */
[----:B-1----:R-:W-:Y:S01]  /*7eb0*/  MOV R175, R204 ;  /* 0x000000cc00af7202 */ /* 0x002fe20000000f00 */
[----:B0-----:R-:W-:Y:S05]  /*7ec0*/  BRA `(.L_x_2467) ;  /* 0xffffcc9000007947 */ /* 0x001fea000383ffff */
.L_x_2445:
[----:B------:R-:W-:Y:S01]  /*7ed0*/  HFMA2.MMA R204, -RZ, RZ, 0, 5.9604644775390625e-08 ;  /* 0x00000001ffcc7435 */ /* 0x000fe200000001ff */
[----:B------:R-:W-:Y:S02]  /*7ee0*/  MOV R181, R7 ;  /* 0x0000000700b57202 */ /* 0x000fe40000000f00 */
[----:B------:R-:W-:Y:S02]  /*7ef0*/  MOV R195, RZ ;  /* 0x000000ff00c37202 */ /* 0x000fe40000000f00 */
[----:B------:R-:W-:Y:S02]  /*7f00*/  MOV R206, 0xffffffff ;  /* 0xffffffff00ce7802 */ /* 0x000fe40000000f00 */
[----:B------:R-:W-:-:S02]  /*7f10*/  MOV R4, 0x7f30 ;  /* 0x00007f3000047802 */ /* 0x000fc40000000f00 */
[----:B012--5:R-:W-:Y:S05]  /*7f20*/  CALL.REL.NOINC `($__internal_101_$__cuda_sm70_shflsync_up) ;  /* 0x00000e5000007944 */ /* 0x027fea0003c00000 */
        /* <DEDUP_REMOVED lines=10> */
[----:B------:R-:W-:Y:S05]  /*7fd0*/  CALL.REL.NOINC `($__internal_101_$__cuda_sm70_shflsync_up) ;  /* 0x00000da000007944 */ /* 0x000fea0003c00000 */
[----:B-1----:R-:W-:Y:S01]  /*7fe0*/  MOV R6, R204 ;  /* 0x000000cc00067202 */ /* 0x002fe20000000f00 */
[----:B------:R-:W-:Y:S01]  /*7ff0*/  HFMA2.MMA R204, -RZ, RZ, 0, 1.1920928955078125e-07 ;  /* 0x00000002ffcc7435 */ /* 0x000fe200000001ff */
[----:B0-----:R-:W-:-:S02]  /*8000*/  MOV R181, R7 ;  /* 0x0000000700b57202 */ /* 0x001fc40000000f00 */
[----:B------:R-:W-:Y:S02]  /*8010*/  MOV R195, RZ ;  /* 0x000000ff00c37202 */ /* 0x000fe40000000f00 */
[----:B------:R-:W-:Y:S02]  /*8020*/  MOV R206, 0xffffffff ;  /* 0xffffffff00ce7802 */ /* 0x000fe40000000f00 */
[----:B------:R-:W-:Y:S02]  /*8030*/  MOV R4, 0x8050 ;  /* 0x0000805000047802 */ /* 0x000fe40000000f00 */
[----:B------:R-:W-:Y:S05]  /*8040*/  CALL.REL.NOINC `($__internal_101_$__cuda_sm70_shflsync_up) ;  /* 0x00000d3000007944 */ /* 0x000fea0003c00000 */
        /* <DEDUP_REMOVED lines=8> */
[----:B------:R-:W-:Y:S05]  /*80d0*/  CALL.REL.NOINC `($__internal_101_$__cuda_sm70_shflsync_up) ;  /* 0x00000ca000007944 */ /* 0x000fea0003c00000 */
[----:B-1----:R-:W-:Y:S01]  /*80e0*/  MOV R6, R204 ;  /* 0x000000cc00067202 */ /* 0x002fe20000000f00 */
[----:B------:R-:W-:Y:S01]  /*80f0*/  HFMA2.MMA R204, -RZ, RZ, 0, 2.384185791015625e-07 ;  /* 0x00000004ffcc7435 */ /* 0x000fe200000001ff */
[----:B0-----:R-:W-:Y:S02]  /*8100*/  MOV R181, R7 ;  /* 0x0000000700b57202 */ /* 0x001fe40000000f00 */
[----:B------:R-:W-:Y:S02]  /*8110*/  MOV R195, RZ ;  /* 0x000000ff00c37202 */ /* 0x000fe40000000f00 */
[----:B------:R-:W-:Y:S02]  /*8120*/  MOV R206, 0xffffffff ;  /* 0xffffffff00ce7802 */ /* 0x000fe40000000f00 */
[----:B------:R-:W-:Y:S02]  /*8130*/  MOV R4, 0x8150 ;  /* 0x0000815000047802 */ /* 0x000fe40000000f00 */
[----:B------:R-:W-:Y:S05]  /*8140*/  CALL.REL.NOINC `($__internal_101_$__cuda_sm70_shflsync_up) ;  /* 0x00000c3000007944 */ /* 0x000fea0003c00000 */
[----:B------:R-:W-:Y:S01]  /*8150*/  ISETP.GE.AND P0, PT, R84, 0x4, PT ;  /* 0x000000045400780c */ /* 0x000fe20003f06270 */
[----:B0-----:R-:W-:Y:S01]  /*8160*/  HFMA2.MMA R195, -RZ, RZ, 0, 0 ;  /* 0x00000000ffc37435 */ /* 0x001fe200000001ff */
[----:B------:R-:W-:-:S02]  /*8170*/  MOV R206, 0xffffffff ;  /* 0xffffffff00ce7802 */ /* 0x000fc40000000f00 */
[----:B------:R-:W-:-:S09]  /*8180*/  MOV R4, 0x81f0 ;  /* 0x000081f000047802 */ /* 0x000fd20000000f00 */
[----:B-1----:R-:W-:Y:S01]  /*8190*/  @P0 FFMA.FTZ R7, R175, R204, R7 ;  /* 0x000000ccaf070223 */ /* 0x002fe20000010007 */
[----:B------:R-:W-:Y:S01]  /*81a0*/  HFMA2.MMA R204, -RZ, RZ, 0, 4.76837158203125e-07 ;  /* 0x00000008ffcc7435 */ /* 0x000fe200000001ff */
[----:B------:R-:W-:-:S05]  /*81b0*/  @P0 FMUL.FTZ R175, R6, R175 ;  /* 0x000000af06af0220 */ /* 0x000fca0000410000 */
[----:B------:R-:W-:-:S04]  /*81c0*/  MOV R177, R175 ;  /* 0x000000af00b17202 */ /* 0x000fc80000000f00 */
[----:B------:R-:W-:Y:S02]  /*81d0*/  MOV R181, R177 ;  /* 0x000000b100b57202 */ /* 0x000fe40000000f00 */
[----:B------:R-:W-:Y:S05]  /*81e0*/  CALL.REL.NOINC `($__internal_101_$__cuda_sm70_shflsync_up) ;  /* 0x00000b9000007944 */ /* 0x000fea0003c00000 */
[----:B-1----:R-:W-:Y:S01]  /*81f0*/  MOV R6, R204 ;  /* 0x000000cc00067202 */ /* 0x002fe20000000f00 */
[----:B------:R-:W-:Y:S01]  /*8200*/  HFMA2.MMA R204, -RZ, RZ, 0, 4.76837158203125e-07 ;  /* 0x00000008ffcc7435 */ /* 0x000fe200000001ff */
[----:B0-----:R-:W-:Y:S02]  /*8210*/  MOV R181, R7 ;  /* 0x0000000700b57202 */ /* 0x001fe40000000f00 */
[----:B------:R-:W-:Y:S02]  /*8220*/  MOV R195, RZ ;  /* 0x000000ff00c37202 */ /* 0x000fe40000000f00 */
[----:B------:R-:W-:Y:S02]  /*8230*/  MOV R206, 0xffffffff ;  /* 0xffffffff00ce7802 */ /* 0x000fe40000000f00 */
[----:B------:R-:W-:Y:S02]  /*8240*/  MOV R4, 0x8260 ;  /* 0x0000826000047802 */ /* 0x000fe40000000f00 */
[----:B------:R-:W-:Y:S05]  /*8250*/  CALL.REL.NOINC `($__internal_101_$__cuda_sm70_shflsync_up) ;  /* 0x00000b2000007944 */ /* 0x000fea0003c00000 */
        /* <DEDUP_REMOVED lines=9> */
[----:B------:R-:W-:Y:S05]  /*82f0*/  CALL.REL.NOINC `($__internal_101_$__cuda_sm70_shflsync_up) ;  /* 0x00000a8000007944 */ /* 0x000fea0003c00000 */
[----:B-1----:R-:W-:Y:S01]  /*8300*/  MOV R179, R204 ;  /* 0x000000cc00b37202 */ /* 0x002fe20000000f00 */
[----:B------:R-:W-:Y:S01]  /*8310*/  HFMA2.MMA R204, -RZ, RZ, 0, 9.5367431640625e-07 ;  /* 0x00000010ffcc7435 */ /* 0x000fe200000001ff */
[----:B0-----:R-:W-:Y:S02]  /*8320*/  MOV R181, R7 ;  /* 0x0000000700b57202 */ /* 0x001fe40000000f00 */
[----:B------:R-:W-:Y:S02]  /*8330*/  MOV R195, RZ ;  /* 0x000000ff00c37202 */ /* 0x000fe40000000f00 */
[----:B------:R-:W-:Y:S02]  /*8340*/  MOV R206, 0xffffffff ;  /* 0xffffffff00ce7802 */ /* 0x000fe40000000f00 */
[----:B------:R-:W-:-:S02]  /*8350*/  MOV R4, 0x8370 ;  /* 0x0000837000047802 */ /* 0x000fc40000000f00 */
[----:B------:R-:W-:Y:S05]  /*8360*/  CALL.REL.NOINC `($__internal_101_$__cuda_sm70_shflsync_up) ;  /* 0x00000a1000007944 */ /* 0x000fea0003c00000 */
[----:B-1----:R-:W-:Y:S01]  /*8370*/  MOV R4, R204 ;  /* 0x000000cc00047202 */ /* 0x002fe20000000f00 */
[----:B0-----:R-:W-:Y:S05]  /*8380*/  BRA `(.L_x_2468) ;  /* 0xffffc95000007947 */ /* 0x001fea000383ffff */
.L_x_2448:
[----:B------:R-:W-:Y:S01]  /*8390*/  HFMA2.MMA R204, -RZ, RZ, 0, 5.9604644775390625e-08 ;  /* 0x00000001ffcc7435 */ /* 0x000fe200000001ff */
[----:B------:R-:W-:-:S02]  /*83a0*/  MOV R181, R177 ;  /* 0x000000b100b57202 */ /* 0x000fc40000000f00 */
[----:B------:R-:W-:Y:S02]  /*83b0*/  MOV R195, RZ ;  /* 0x000000ff00c37202 */ /* 0x000fe40000000f00 */
[----:B------:R-:W-:Y:S02]  /*83c0*/  MOV R206, 0xffffffff ;  /* 0xffffffff00ce7802 */ /* 0x000fe40000000f00 */
[----:B------:R-:W-:Y:S02]  /*83d0*/  MOV R4, 0x83f0 ;  /* 0x000083f000047802 */ /* 0x000fe40000000f00 */
[----:B01---5:R-:W-:Y:S05]  /*83e0*/  CALL.REL.NOINC `($__internal_101_$__cuda_sm70_shflsync_up) ;  /* 0x0000099000007944 */ /* 0x023fea0003c00000 */
[----:B-1----:R-:W-:Y:S01]  /*83f0*/  MOV R6, R204 ;  /* 0x000000cc00067202 */ /* 0x002fe20000000f00 */
[----:B------:R-:W-:Y:S01]  /*8400*/  HFMA2.MMA R204, -RZ, RZ, 0, 5.9604644775390625e-08 ;  /* 0x00000001ffcc7435 */ /* 0x000fe200000001ff */
[----:B0-----:R-:W-:Y:S02]  /*8410*/  MOV R181, R7 ;  /* 0x0000000700b57202 */ /* 0x001fe40000000f00 */
[----:B------:R-:W-:Y:S02]  /*8420*/  MOV R195, RZ ;  /* 0x000000ff00c37202 */ /* 0x000fe40000000f00 */
[----:B------:R-:W-:-:S02]  /*8430*/  MOV R206, 0xffffffff ;  /* 0xffffffff00ce7802 */ /* 0x000fc40000000f00 */
[----:B------:R-:W-:Y:S02]  /*8440*/  MOV R4, 0x8460 ;  /* 0x0000846000047802 */ /* 0x000fe40000000f00 */
[----:B------:R-:W-:Y:S05]  /*8450*/  CALL.REL.NOINC `($__internal_101_$__cuda_sm70_shflsync_up) ;  /* 0x0000092000007944 */ /* 0x000fea0003c00000 */
[----:B------:R-:W-:Y:S01]  /*8460*/  HFMA2.MMA R224, -RZ, RZ, 0, 0 ;  /* 0x00000000ffe07435 */ /* 0x000fe200000001ff */
[----:B------:R-:W-:Y:S02]  /*8470*/  MOV R175, R6 ;  /* 0x0000000600af7202 */ /* 0x000fe40000000f00 */
[----:B------:R-:W-:Y:S02]  /*8480*/  MOV R203, R16 ;  /* 0x0000001000cb7202 */ /* 0x000fe40000000f00 */
[----:B------:R-:W-:Y:S02]  /*8490*/  MOV R201, 0x1f ;  /* 0x0000001f00c97802 */ /* 0x000fe40000000f00 */
[----:B------:R-:W-:Y:S02]  /*84a0*/  MOV R226, 0xffffffff ;  /* 0xffffffff00e27802 */ /* 0x000fe40000000f00 */
[----:B------:R-:W-:Y:S02]  /*84b0*/  MOV R4, 0x84d0 ;  /* 0x000084d000047802 */ /* 0x000fe40000000f00 */
[----:B01----:R-:W-:Y:S05]  /*84c0*/  CALL.REL.NOINC `($__internal_100_$__cuda_sm70_shflsync_idx_p) ;  /* 0x0000087000007944 */ /* 0x003fea0003c00000 */
[----:B0-----:R-:W-:Y:S01]  /*84d0*/  HFMA2.MMA R224, -RZ, RZ, 0, 0 ;  /* 0x00000000ffe07435 */ /* 0x001fe200000001ff */
[----:B-1----:R-:W-:-:S02]  /*84e0*/  MOV R16, R201 ;  /* 0x000000c900107202 */ /* 0x002fc40000000f00 */
[----:B------:R-:W-:Y:S02]  /*84f0*/  MOV R203, R17 ;  /* 0x0000001100cb7202 */ /* 0x000fe40000000f00 */
[----:B------:R-:W-:Y:S02]  /*8500*/  MOV R201, 0x1f ;  /* 0x0000001f00c97802 */ /* 0x000fe40000000f00 */
[----:B------:R-:W-:Y:S02]  /*8510*/  MOV R226, 0xffffffff ;  /* 0xffffffff00e27802 */ /* 0x000fe40000000f00 */
[----:B------:R-:W-:Y:S02]  /*8520*/  MOV R4, 0x8540 ;  /* 0x0000854000047802 */ /* 0x000fe40000000f00 */
[----:B------:R-:W-:Y:S05]  /*8530*/  CALL.REL.NOINC `($__internal_100_$__cuda_sm70_shflsync_idx_p) ;  /* 0x0000080000007944 */ /* 0x000fea0003c00000 */
[----:B-1----:R-:W-:Y:S01]  /*8540*/  MOV R5, R201 ;  /* 0x000000c900057202 */ /* 0x002fe20000000f00 */
[----:B0-----:R-:W-:Y:S05]  /*8550*/  BRA `(.L_x_2469) ;  /* 0xffffc8f000007947 */ /* 0x001fea000383ffff */
.L_x_2451:
[----:B------:R-:W-:Y:S01]  /*8560*/  HFMA2.MMA R224, -RZ, RZ, 0, 5.9604644775390625e-08 ;  /* 0x00000001ffe07435 */ /* 0x000fe200000001ff */
[----:B------:R-:W-:Y:S02]  /*8570*/  MOV R199, R6 ;  /* 0x0000000600c77202 */ /* 0x000fe40000000f00 */
[----:B------:R-:W-:-:S02]  /*8580*/  MOV R222, 0x1f ;  /* 0x0000001f00de7802 */ /* 0x000fc40000000f00 */
[----:B------:R-:W-:Y:S02]  /*8590*/  MOV R201, 0xffffffff ;  /* 0xffffffff00c97802 */ /* 0x000fe40000000f00 */
[----:B------:R-:W-:Y:S02]  /*85a0*/  MOV R4, 0x85c0 ;  /* 0x000085c000047802 */ /* 0x000fe40000000f00 */
[----:B------:R-:W-:Y:S05]  /*85b0*/  CALL.REL.NOINC `($__internal_99_$__cuda_sm70_shflsync_down) ;  /* 0x0000074000007944 */ /* 0x000fea0003c00000 */
[----:B-1----:R-:W-:Y:S01]  /*85c0*/  MOV R195, R222 ;  /* 0x000000de00c37202 */ /* 0x002fe20000000f00 */
[----:B0-----:R-:W-:Y:S05]  /*85d0*/  BRA `(.L_x_2470) ;  /* 0xffffcda000007947 */ /* 0x001fea000383ffff */
.L_x_2452:
[----:B------:R-:W-:Y:S01]  /*85e0*/  HFMA2.MMA R224, -RZ, RZ, 0, 5.9604644775390625e-08 ;  /* 0x00000001ffe07435 */ /* 0x000fe200000001ff */
[----:B------:R-:W-:Y:S02]  /*85f0*/  MOV R199, R7 ;  /* 0x0000000700c77202 */ /* 0x000fe40000000f00 */
[----:B------:R-:W-:Y:S02]  /*8600*/  MOV R222, 0x1f ;  /* 0x0000001f00de7802 */ /* 0x000fe40000000f00 */
[----:B------:R-:W-:Y:S02]  /*8610*/  MOV R201, 0xffffffff ;  /* 0xffffffff00c97802 */ /* 0x000fe40000000f00 */
[----:B------:R-:W-:-:S02]  /*8620*/  MOV R4, 0x8640 ;  /* 0x0000864000047802 */ /* 0x000fc40000000f00 */
[----:B01----:R-:W-:Y:S05]  /*8630*/  CALL.REL.NOINC `($__internal_99_$__cuda_sm70_shflsync_down) ;  /* 0x000006c000007944 */ /* 0x003fea0003c00000 */
        /* <DEDUP_REMOVED lines=9> */
[----:B------:R-:W-:Y:S05]  /*86d0*/  CALL.REL.NOINC `($__internal_99_$__cuda_sm70_shflsync_down) ;  /* 0x0000062000007944 */ /* 0x000fea0003c00000 */
[----:B0-----:R-:W-:Y:S01]  /*86e0*/  HFMA2.MMA R224, -RZ, RZ, 0, 1.1920928955078125e-07 ;  /* 0x00000002ffe07435 */ /* 0x001fe200000001ff */
[----:B-1----:R-:W-:Y:S02]  /*86f0*/  MOV R6, R222 ;  /* 0x000000de00067202 */ /* 0x002fe40000000f00 */
[----:B------:R-:W-:-:S02]  /*8700*/  MOV R199, R7 ;  /* 0x0000000700c77202 */ /* 0x000fc40000000f00 */
[----:B------:R-:W-:Y:S02]  /*8710*/  MOV R222, 0x1f ;  /* 0x0000001f00de7802 */ /* 0x000fe40000000f00 */
[----:B------:R-:W-:Y:S02]  /*8720*/  MOV R201, 0xffffffff ;  /* 0xffffffff00c97802 */ /* 0x000fe40000000f00 */
[----:B------:R-:W-:Y:S02]  /*8730*/  MOV R4, 0x8750 ;  /* 0x0000875000047802 */ /* 0x000fe40000000f00 */
[----:B------:R-:W-:Y:S05]  /*8740*/  CALL.REL.NOINC `($__internal_99_$__cuda_sm70_shflsync_down) ;  /* 0x000005b000007944 */ /* 0x000fea0003c00000 */
[----:B-1----:R-:W-:Y:S01]  /*8750*/  @!P4 FFMA.FTZ R7, R195, R222, R7 ;  /* 0x000000dec307c223 */ /* 0x002fe20000010007 */
[----:B0-----:R-:W-:Y:S01]  /*8760*/  HFMA2.MMA R224, -RZ, RZ, 0, 2.384185791015625e-07 ;  /* 0x00000004ffe07435 */ /* 0x001fe200000001ff */
[----:B------:R-:W-:Y:S01]  /*8770*/  @!P4 FMUL.FTZ R195, R6, R195 ;  /* 0x000000c306c3c220 */ /* 0x000fe20000410000 */
[----:B------:R-:W-:Y:S02]  /*8780*/  MOV R222, 0x1f ;  /* 0x0000001f00de7802 */ /* 0x000fe40000000f00 */
[----:B------:R-:W-:Y:S02]  /*8790*/  MOV R201, 0xffffffff ;  /* 0xffffffff00c97802 */ /* 0x000fe40000000f00 */
[----:B------:R-:W-:-:S02]  /*87a0*/  MOV R199, R195 ;  /* 0x000000c300c77202 */ /* 0x000fc40000000f00 */
[----:B------:R-:W-:Y:S02]  /*87b0*/  MOV R4, 0x87d0 ;  /* 0x000087d000047802 */ /* 0x000fe40000000f00 */
[----:B------:R-:W-:Y:S05]  /*87c0*/  CALL.REL.NOINC `($__internal_99_$__cuda_sm70_shflsync_down) ;  /* 0x0000053000007944 */ /* 0x000fea0003c00000 */
[----:B0-----:R-:W-:Y:S01]  /*87d0*/  HFMA2.MMA R224, -RZ, RZ, 0, 2.384185791015625e-07 ;  /* 0x00000004ffe07435 */ /* 0x001fe200000001ff */
[----:B-1----:R-:W-:Y:S02]  /*87e0*/  MOV R6, R222 ;  /* 0x000000de00067202 */ /* 0x002fe40000000f00 */
[----:B------:R-:W-:Y:S02]  /*87f0*/  MOV R199, R7 ;  /* 0x0000000700c77202 */ /* 0x000fe40000000f00 */
[----:B------:R-:W-:Y:S02]  /*8800*/  MOV R222, 0x1f ;  /* 0x0000001f00de7802 */ /* 0x000fe40000000f00 */
[----:B------:R-:W-:Y:S02]  /*8810*/  MOV R201, 0xffffffff ;  /* 0xffffffff00c97802 */ /* 0x000fe40000000f00 */
[----:B------:R-:W-:Y:S02]  /*8820*/  MOV R4, 0x8840 ;  /* 0x0000884000047802 */ /* 0x000fe40000000f00 */
[----:B------:R-:W-:Y:S05]  /*8830*/  CALL.REL.NOINC `($__internal_99_$__cuda_sm70_shflsync_down) ;  /* 0x000004c000007944 */ /* 0x000fea0003c00000 */
[----:B-1----:R-:W-:Y:S01]  /*8840*/  @!P3 FFMA.FTZ R7, R195, R222, R7 ;  /* 0x000000dec307b223 */ /* 0x002fe20000010007 */
[----:B0-----:R-:W-:Y:S01]  /*8850*/  HFMA2.MMA R224, -RZ, RZ, 0, 4.76837158203125e-07 ;  /* 0x00000008ffe07435 */ /* 0x001fe200000001ff */
[----:B------:R-:W-:Y:S01]  /*8860*/  @!P3 FMUL.FTZ R195, R6, R195 ;  /* 0x000000c306c3b220 */ /* 0x000fe20000410000 */
[----:B------:R-:W-:-:S02]  /*8870*/  MOV R222, 0x1f ;  /* 0x0000001f00de7802 */ /* 0x000fc40000000f00 */
[----:B------:R-:W-:Y:S02]  /*8880*/  MOV R201, 0xffffffff ;  /* 0xffffffff00c97802 */ /* 0x000fe40000000f00 */
[----:B------:R-:W-:Y:S02]  /*8890*/  MOV R199, R195 ;  /* 0x000000c300c77202 */ /* 0x000fe40000000f00 */
[----:B------:R-:W-:Y:S02]  /*88a0*/  MOV R4, 0x88c0 ;  /* 0x000088c000047802 */ /* 0x000fe40000000f00 */
[----:B------:R-:W-:Y:S05]  /*88b0*/  CALL.REL.NOINC `($__internal_99_$__cuda_sm70_shflsync_down) ;  /* 0x0000044000007944 */ /* 0x000fea0003c00000 */
[----:B0-----:R-:W-:Y:S01]  /*88c0*/  HFMA2.MMA R224, -RZ, RZ, 0, 4.76837158203125e-07 ;  /* 0x00000008ffe07435 */ /* 0x001fe200000001ff */
[----:B-1----:R-:W-:Y:S02]  /*88d0*/  MOV R6, R222 ;  /* 0x000000de00067202 */ /* 0x002fe40000000f00 */
[----:B------:R-:W-:Y:S02]  /*88e0*/  MOV R199, R7 ;  /* 0x0000000700c77202 */ /* 0x000fe40000000f00 */
[----:B------:R-:W-:Y:S02]  /*88f0*/  MOV R222, 0x1f ;  /* 0x0000001f00de7802 */ /* 0x000fe40000000f00 */
[----:B------:R-:W-:-:S02]  /*8900*/  MOV R201, 0xffffffff ;  /* 0xffffffff00c97802 */ /* 0x000fc40000000f00 */
[----:B------:R-:W-:Y:S02]  /*8910*/  MOV R4, 0x8930 ;  /* 0x0000893000047802 */ /* 0x000fe40000000f00 */
[----:B------:R-:W-:Y:S05]  /*8920*/  CALL.REL.NOINC `($__internal_99_$__cuda_sm70_shflsync_down) ;  /* 0x000003d000007944 */ /* 0x000fea0003c00000 */
        /* <DEDUP_REMOVED lines=8> */
[----:B------:R-:W-:Y:S05]  /*89b0*/  CALL.REL.NOINC `($__internal_99_$__cuda_sm70_shflsync_down) ;  /* 0x0000034000007944 */ /* 0x000fea0003c00000 */
[----:B0-----:R-:W-:Y:S01]  /*89c0*/  HFMA2.MMA R224, -RZ, RZ, 0, 9.5367431640625e-07 ;  /* 0x00000010ffe07435 */ /* 0x001fe200000001ff */
[----:B-1----:R-:W-:Y:S02]  /*89d0*/  MOV R6, R222 ;  /* 0x000000de00067202 */ /* 0x002fe40000000f00 */
[----:B------:R-:W-:Y:S02]  /*89e0*/  MOV R199, R7 ;  /* 0x0000000700c77202 */ /* 0x000fe40000000f00 */
[----:B------:R-:W-:Y:S02]  /*89f0*/  MOV R222, 0x1f ;  /* 0x0000001f00de7802 */ /* 0x000fe40000000f00 */
[----:B------:R-:W-:Y:S02]  /*8a00*/  MOV R201, 0xffffffff ;  /* 0xffffffff00c97802 */ /* 0x000fe40000000f00 */
[----:B------:R-:W-:Y:S02]  /*8a10*/  MOV R4, 0x8a30 ;  /* 0x00008a3000047802 */ /* 0x000fe40000000f00 */
[----:B------:R-:W-:Y:S05]  /*8a20*/  CALL.REL.NOINC `($__internal_99_$__cuda_sm70_shflsync_down) ;  /* 0x000002d000007944 */ /* 0x000fea0003c00000 */
[----:B-1----:R-:W-:Y:S01]  /*8a30*/  @!P0 FFMA.FTZ R7, R197, R222, R7 ;  /* 0x000000dec5078223 */ /* 0x002fe20000010007 */
[----:B0-----:R-:W-:Y:S01]  /*8a40*/  HFMA2.MMA R224, -RZ, RZ, 0, 0 ;  /* 0x00000000ffe07435 */ /* 0x001fe200000001ff */
[----:B------:R-:W-:Y:S01]  /*8a50*/  @!P0 FMUL.FTZ R197, R6, R197 ;  /* 0x000000c506c58220 */ /* 0x000fe20000410000 */
[----:B------:R-:W-:-:S02]  /*8a60*/  MOV R201, 0x1f ;  /* 0x0000001f00c97802 */ /* 0x000fc40000000f00 */
[----:B------:R-:W-:Y:S02]  /*8a70*/  MOV R226, 0xffffffff ;  /* 0xffffffff00e27802 */ /* 0x000fe40000000f00 */
[----:B------:R-:W-:Y:S02]  /*8a80*/  MOV R203, R197 ;  /* 0x000000c500cb7202 */ /* 0x000fe40000000f00 */
[----:B------:R-:W-:Y:S02]  /*8a90*/  MOV R4, 0x8ab0 ;  /* 0x00008ab000047802 */ /* 0x000fe40000000f00 */
[----:B------:R-:W-:Y:S05]  /*8aa0*/  CALL.REL.NOINC `($__internal_100_$__cuda_sm70_shflsync_idx_p) ;  /* 0x0000029000007944 */ /* 0x000fea0003c00000 */
[----:B0-----:R-:W-:Y:S01]  /*8ab0*/  HFMA2.MMA R224, -RZ, RZ, 0, 0 ;  /* 0x00000000ffe07435 */ /* 0x001fe200000001ff */
[----:B-1----:R-:W-:Y:S02]  /*8ac0*/  MOV R6, R201 ;  /* 0x000000c900067202 */ /* 0x002fe40000000f00 */
[----:B------:R-:W-:Y:S02]  /*8ad0*/  MOV R203, R7 ;  /* 0x0000000700cb7202 */ /* 0x000fe40000000f00 */
[----:B------:R-:W-:Y:S02]  /*8ae0*/  MOV R201, 0x1f ;  /* 0x0000001f00c97802 */ /* 0x000fe40000000f00 */
[----:B------:R-:W-:-:S02]  /*8af0*/  MOV R226, 0xffffffff ;  /* 0xffffffff00e27802 */ /* 0x000fc40000000f00 */
[----:B------:R-:W-:Y:S02]  /*8b00*/  MOV R4, 0x8b20 ;  /* 0x00008b2000047802 */ /* 0x000fe40000000f00 */
[----:B------:R-:W-:Y:S05]  /*8b10*/  CALL.REL.NOINC `($__internal_100_$__cuda_sm70_shflsync_idx_p) ;  /* 0x0000022000007944 */ /* 0x000fea0003c00000 */
[----:B0-----:R-:W-:Y:S01]  /*8b20*/  HFMA2.MMA R224, -RZ, RZ, 0, 5.9604644775390625e-08 ;  /* 0x00000001ffe07435 */ /* 0x001fe200000001ff */
[----:B-1----:R-:W-:Y:S02]  /*8b30*/  MOV R220, R201 ;  /* 0x000000c900dc7202 */ /* 0x002fe40000000f00 */
[----:B------:R-:W-:Y:S02]  /*8b40*/  MOV R195, R6 ;  /* 0x0000000600c37202 */ /* 0x000fe40000000f00 */
[----:B------:R-:W-:Y:S02]  /*8b50*/  MOV R199, R197 ;  /* 0x000000c500c77202 */ /* 0x000fe40000000f00 */
[----:B------:R-:W-:Y:S02]  /*8b60*/  MOV R222, 0x1f ;  /* 0x0000001f00de7802 */ /* 0x000fe40000000f00 */
[----:B------:R-:W-:Y:S02]  /*8b70*/  MOV R201, 0xffffffff ;  /* 0xffffffff00c97802 */ /* 0x000fe40000000f00 */
[----:B------:R-:W-:-:S02]  /*8b80*/  MOV R4, 0x8ba0 ;  /* 0x00008ba000047802 */ /* 0x000fc40000000f00 */
[----:B------:R-:W-:Y:S05]  /*8b90*/  CALL.REL.NOINC `($__internal_99_$__cuda_sm70_shflsync_down) ;  /* 0x0000016000007944 */ /* 0x000fea0003c00000 */
[----:B0-----:R-:W-:Y:S01]  /*8ba0*/  HFMA2.MMA R224, -RZ, RZ, 0, 5.9604644775390625e-08 ;  /* 0x00000001ffe07435 */ /* 0x001fe200000001ff */
[----:B-1----:R-:W-:-:S02]  /*8bb0*/  MOV R6, R222 ;  /* 0x000000de00067202 */ /* 0x002fc40000000f00 */
[----:B------:R-:W-:Y:S02]  /*8bc0*/  MOV R199, R7 ;  /* 0x0000000700c77202 */ /* 0x000fe40000000f00 */
[----:B------:R-:W-:Y:S02]  /*8bd0*/  MOV R222, 0x1f ;  /* 0x0000001f00de7802 */ /* 0x000fe40000000f00 */
[----:B------:R-:W-:Y:S02]  /*8be0*/  MOV R201, 0xffffffff ;  /* 0xffffffff00c97802 */ /* 0x000fe40000000f00 */
[----:B------:R-:W-:Y:S02]  /*8bf0*/  MOV R4, 0x8c10 ;  /* 0x00008c1000047802 */ /* 0x000fe40000000f00 */
[----:B------:R-:W-:Y:S05]  /*8c00*/  CALL.REL.NOINC `($__internal_99_$__cuda_sm70_shflsync_down) ;  /* 0x000000f000007944 */ /* 0x000fea0003c00000 */
[----:B0-----:R-:W-:Y:S01]  /*8c10*/  HFMA2.MMA R224, -RZ, RZ, 0, 0 ;  /* 0x00000000ffe07435 */ /* 0x001fe200000001ff */
[----:B------:R-:W-:Y:S02]  /*8c20*/  MOV R197, R6 ;  /* 0x0000000600c57202 */ /* 0x000fe40000000f00 */
[----:B------:R-:W-:Y:S02]  /*8c30*/  MOV R203, R16 ;  /* 0x0000001000cb7202 */ /* 0x000fe40000000f00 */
[----:B------:R-:W-:-:S02]  /*8c40*/  MOV R201, 0x1f ;  /* 0x0000001f00c97802 */ /* 0x000fc40000000f00 */
[----:B------:R-:W-:Y:S02]  /*8c50*/  MOV R226, 0xffffffff ;  /* 0xffffffff00e27802 */ /* 0x000fe40000000f00 */
[----:B------:R-:W-:Y:S02]  /*8c60*/  MOV R4, 0x8c80 ;  /* 0x00008c8000047802 */ /* 0x000fe40000000f00 */
[----:B-1----:R-:W-:Y:S05]  /*8c70*/  CALL.REL.NOINC `($__internal_100_$__cuda_sm70_shflsync_idx_p) ;  /* 0x000000c000007944 */ /* 0x002fea0003c00000 */
[----:B0-----:R-:W-:Y:S01]  /*8c80*/  HFMA2.MMA R224, -RZ, RZ, 0, 0 ;  /* 0x00000000ffe07435 */ /* 0x001fe200000001ff */
[----:B-1----:R-:W-:Y:S02]  /*8c90*/  MOV R199, R201 ;  /* 0x000000c900c77202 */ /* 0x002fe40000000f00 */
[----:B------:R-:W-:Y:S02]  /*8ca0*/  MOV R203, R17 ;  /* 0x0000001100cb7202 */ /* 0x000fe40000000f00 */
[----:B------:R-:W-:Y:S02]  /*8cb0*/  MOV R201, 0x1f ;  /* 0x0000001f00c97802 */ /* 0x000fe40000000f00 */
[----:B------:R-:W-:Y:S02]  /*8cc0*/  MOV R226, 0xffffffff ;  /* 0xffffffff00e27802 */ /* 0x000fe40000000f00 */
[----:B------:R-:W-:-:S02]  /*8cd0*/  MOV R4, 0x8cf0 ;  /* 0x00008cf000047802 */ /* 0x000fc40000000f00 */
[----:B------:R-:W-:Y:S05]  /*8ce0*/  CALL.REL.NOINC `($__internal_100_$__cuda_sm70_shflsync_idx_p) ;  /* 0x0000005000007944 */ /* 0x000fea0003c00000 */
[----:B01----:R-:W-:Y:S05]  /*8cf0*/  BRA `(.L_x_2471) ;  /* 0xffffc82000007947 */ /* 0x003fea000383ffff */
        .weak           $__internal_99_$__cuda_sm70_shflsync_down
        .type           $__internal_99_$__cuda_sm70_shflsync_down,@function
        .size           $__internal_99_$__cuda_sm70_shflsync_down,($__internal_100_$__cuda_sm70_shflsync_idx_p - $__internal_99_$__cuda_sm70_shflsync_down)
$__internal_99_$__cuda_sm70_shflsync_down:
[----:B------:R-:W-:Y:S01]  /*8d00*/  HFMA2.MMA R5, -RZ, RZ, 0, 0 ;  /* 0x00000000ff057435 */ /* 0x000fe200000001ff */
[----:B------:R-:W-:Y:S04]  /*8d10*/  WARPSYNC R201 ;  /* 0x000000c900007348 */ /* 0x000fe80003800000 */
[----:B------:R0:W1:Y:S01]  /*8d20*/  SHFL.DOWN PT, R222, R199, R224, R222 ;  /* 0x080000e0c7de7389 */ /* 0x00006200000e00de */
[----:B------:R-:W-:Y:S05]  /*8d30*/  RET.REL.NODEC R4 `(_Z25selective_scan_bwd_kernelI32Selective_Scan_bwd_kernel_traitsILi64ELi16ELb0ELb0ELb0ELb0ELb1EffEEv12SSMParamsBwd) ;  /* 0xffff72c004007950 */ /* 0x000fea0003c3ffff */
        .weak           $__internal_100_$__cuda_sm70_shflsync_idx_p
        .type           $__internal_100_$__cuda_sm70_shflsync_idx_p,@function
        .size           $__internal_100_$__cuda_sm70_shflsync_idx_p,($__internal_101_$__cuda_sm70_shflsync_up - $__internal_100_$__cuda_sm70_shflsync_idx_p)
$__internal_100_$__cuda_sm70_shflsync_idx_p:
[----:B------:R-:W-:Y:S01]  /*8d40*/  MOV R5, 0x0 ;  /* 0x0000000000057802 */ /* 0x000fe20000000f00 */
[----:B------:R-:W-:Y:S04]  /*8d50*/  WARPSYNC R226 ;  /* 0x000000e200007348 */ /* 0x000fe80003800000 */
[----:B------:R0:W1:Y:S01]  /*8d60*/  SHFL.IDX PT, R201, R203, R224, R201 ;  /* 0x000000e0cbc97389 */ /* 0x00006200000e00c9 */
[----:B------:R-:W-:Y:S05]  /*8d70*/  RET.REL.NODEC R4 `(_Z25selective_scan_bwd_kernelI32Selective_Scan_bwd_kernel_traitsILi64ELi16ELb0ELb0ELb0ELb0ELb1EffEEv12SSMParamsBwd) ;  /* 0xffff728004007950 */ /* 0x000fea0003c3ffff */
        .weak           $__internal_101_$__cuda_sm70_shflsync_up
        .type           $__internal_101_$__cuda_sm70_shflsync_up,@function
        .size           $__internal_101_$__cuda_sm70_shflsync_up,(.L_x_8917 - $__internal_101_$__cuda_sm70_shflsync_up)
$__internal_101_$__cuda_sm70_shflsync_up:
[----:B------:R-:W-:Y:S01]  /*8d80*/  HFMA2.MMA R5, -RZ, RZ, 0, 0 ;  /* 0x00000000ff057435 */ /* 0x000fe200000001ff */
[----:B------:R-:W-:Y:S04]  /*8d90*/  WARPSYNC R206 ;  /* 0x000000ce00007348 */ /* 0x000fe80003800000 */
[----:B------:R0:W1:Y:S01]  /*8da0*/  SHFL.UP PT, R204, R181, R204, R195 ;  /* 0x040000ccb5cc7389 */ /* 0x00006200000e00c3 */
[----:B------:R-:W-:Y:S05]  /*8db0*/  RET.REL.NODEC R4 `(_Z25selective_scan_bwd_kernelI32Selective_Scan_bwd_kernel_traitsILi64ELi16ELb0ELb0ELb0ELb0ELb1EffEEv12SSMParamsBwd) ;  /* 0xffff724004007950 */ /* 0x000fea0003c3ffff */
.L_x_2472:
        /* <DEDUP_REMOVED lines=12> */
.L_x_8917:


//--------------------- .text._Z25selective_scan_bwd_kernelI32Selective_Scan_bwd_kernel_traitsILi64ELi16ELb0ELb0ELb0ELb1ELb0EffEEv12SSMParamsBwd --------------------------
	.section	.text._Z25selective_scan_bwd_kernelI32Selective_Scan_bwd_kernel_traitsILi64ELi16ELb0ELb0ELb0ELb1ELb0EffEEv12SSMParamsBwd,"ax",@progbits
	.sectioninfo	@"SHI_REGISTERS=196"
	.align	128
        .global         _Z25selective_scan_bwd_kernelI32Selective_Scan_bwd_kernel_traitsILi64ELi16ELb0ELb0ELb0ELb1ELb0EffEEv12SSMParamsBwd
        .type           _Z25selective_scan_bwd_kernelI32Selective_Scan_bwd_kernel_traitsILi64ELi16ELb0ELb0ELb0ELb1ELb0EffEEv12SSMParamsBwd,@function
        .size           _Z25selective_scan_bwd_kernelI32Selective_Scan_bwd_kernel_traitsILi64ELi16ELb0ELb0ELb0ELb1ELb0EffEEv12SSMParamsBwd,(.L_x_8920 - _Z25selective_scan_bwd_kernelI32Selective_Scan_bwd_kernel_traitsILi64ELi16ELb0ELb0ELb0ELb1ELb0EffEEv12SSMParamsBwd)
        .other          _Z25selective_scan_bwd_kernelI32Selective_Scan_bwd_kernel_traitsILi64ELi16ELb0ELb0ELb0ELb1ELb0EffEEv12SSMParamsBwd,@"STO_CUDA_ENTRY STV_DEFAULT"
_Z25selective_scan_bwd_kernelI32Selective_Scan_bwd_kernel_traitsILi64ELi16ELb0ELb0ELb0ELb1ELb0EffEEv12SSMParamsBwd:
.text._Z25selective_scan_bwd_kernelI32Selective_Scan_bwd_kernel_traitsILi64ELi16ELb0ELb0ELb0ELb1ELb0EffEEv12SSMParamsBwd:
[----:B------:R-:W-:Y:S02]  /*0000*/  MOV R1, c[0x0][0x28] ;  /* 0x00000a0000017a02 */ /* 0x000fe40000000f00 */
[----:B------:R-:W0:Y:S01]  /*0010*/  S2R R26, SR_CTAID.Y ;  /* 0x00000000001a7919 */ /* 0x000e220000002600 */
[----:B------:R-:W-:Y:S01]  /*0020*/  ISETP.NE.U32.AND P0, PT, RZ, c[0x0][0x238], PT ;  /* 0x00008e00ff007a0c */ /* 0x000fe20003f05070 */
[----:B------:R-:W-:Y:S01]  /*0030*/  CS2R R28, SRZ ;  /* 0x00000000001c7805 */ /* 0x000fe2000001ff00 */
[----:B------:R-:W-:Y:S01]  /*0040*/  ISETP.NE.U32.AND P1, PT, RZ, c[0x0][0x250], PT ;  /* 0x00009400ff007a0c */ /* 0x000fe20003f25070 */
[----:B------:R-:W1:Y:S01]  /*0050*/  S2R R31, SR_CTAID.X ;  /* 0x00000000001f7919 */ /* 0x000e620000002500 */
[----:B------:R-:W-:Y:S01]  /*0060*/  ISETP.NE.AND.EX P0, PT, RZ, c[0x0][0x23c], PT, P0 ;  /* 0x00008f00ff007a0c */ /* 0x000fe20003f05300 */
[----:B------:R-:W-:Y:S01]  /*0070*/  ULDC.64 UR4, c[0x0][0x118] ;  /* 0x0000460000047ab9 */ /* 0x000fe20000000a00 */
[----:B------:R-:W-:Y:S02]  /*0080*/  ISETP.NE.AND.EX P1, PT, RZ, c[0x0][0x254], PT, P1 ;  /* 0x00009500ff007a0c */ /* 0x000fe40003f25310 */
[----:B0-----:R-:W-:-:S09]  /*0090*/  SHF.R.S32.HI R27, RZ, 0x1f, R26 ;  /* 0x0000001fff1b7819 */ /* 0x001fd2000001141a */
[C---:B------:R-:W-:Y:S02]  /*00a0*/  @P0 LEA R8, P2, R26.reuse, c[0x0][0x238], 0x2 ;  /* 0x00008e001a080a11 */ /* 0x040fe400078410ff */
[----:B-1----:R-:W-:Y:S02]  /*00b0*/  SHF.R.S32.HI R30, RZ, 0x1f, R31 ;  /* 0x0000001fff1e7819 */ /* 0x002fe4000001141f */
[C---:B------:R-:W-:Y:S02]  /*00c0*/  @P1 LEA R10, P3, R26.reuse, c[0x0][0x250], 0x2 ;  /* 0x000094001a0a1a11 */ /* 0x040fe400078610ff */
[--C-:B------:R-:W-:Y:S01]  /*00d0*/  @P0 LEA.HI.X R9, R26, c[0x0][0x23c], R27.reuse, 0x2, P2 ;  /* 0x00008f001a090a11 */ /* 0x100fe200010f141b */
[----:B------:R-:W-:Y:S01]  /*00e0*/  IMAD R12, R30, c[0x0][0x1e0], RZ ;  /* 0x000078001e0c7a24 */ /* 0x000fe200078e02ff */
[----:B------:R-:W-:Y:S01]  /*00f0*/  @P1 LEA.HI.X R11, R26, c[0x0][0x254], R27, 0x2, P3 ;  /* 0x000095001a0b1a11 */ /* 0x000fe200018f141b */
[C---:B------:R-:W-:Y:S02]  /*0100*/  IMAD R0, R30.reuse, c[0x0][0x1d0], RZ ;  /* 0x000074001e007a24 */ /* 0x040fe400078e02ff */
[----:B------:R0:W5:Y:S01]  /*0110*/  @P0 LDG.E R28, [R8.64] ;  /* 0x00000004081c0981 */ /* 0x000162000c1e1900 */
[----:B------:R-:W-:-:S02]  /*0120*/  IMAD R14, R30, c[0x0][0x278], RZ ;  /* 0x00009e001e0e7a24 */ /* 0x000fc400078e02ff */
[C---:B------:R-:W-:Y:S01]  /*0130*/  IMAD.WIDE.U32 R4, R31.reuse, c[0x0][0x1e0], RZ ;  /* 0x000078001f047a25 */ /* 0x040fe200078e00ff */
[----:B------:R1:W5:Y:S01]  /*0140*/  @P1 LDG.E R29, [R10.64] ;  /* 0x000000040a1d1981 */ /* 0x000362000c1e1900 */
[----:B------:R-:W-:Y:S01]  /*0150*/  ISETP.NE.U32.AND P0, PT, RZ, c[0x0][0x260], PT ;  /* 0x00009800ff007a0c */ /* 0x000fe20003f05070 */
[----:B------:R-:W-:Y:S01]  /*0160*/  HFMA2.MMA R33, -RZ, RZ, 0, 0 ;  /* 0x00000000ff217435 */ /* 0x000fe200000001ff */
[C---:B------:R-:W-:Y:S01]  /*0170*/  IMAD.WIDE.U32 R2, R31.reuse, c[0x0][0x1d0], RZ ;  /* 0x000074001f027a25 */ /* 0x040fe200078e00ff */
[----:B------:R-:W-:Y:S02]  /*0180*/  MOV R34, RZ ;  /* 0x000000ff00227202 */ /* 0x000fe40000000f00 */
[----:B0-----:R-:W-:Y:S01]  /*0190*/  MOV R8, c[0x0][0x174] ;  /* 0x00005d0000087a02 */ /* 0x001fe20000000f00 */
[C---:B------:R-:W-:Y:S01]  /*01a0*/  IMAD R9, R31.reuse, c[0x0][0x1e4], R12 ;  /* 0x000079001f097a24 */ /* 0x040fe200078e020c */
[----:B------:R-:W-:Y:S01]  /*01b0*/  ISETP.NE.AND.EX P0, PT, RZ, c[0x0][0x264], PT, P0 ;  /* 0x00009900ff007a0c */ /* 0x000fe20003f05300 */
[C---:B------:R-:W-:Y:S01]  /*01c0*/  IMAD R13, R31.reuse, c[0x0][0x1d4], R0 ;  /* 0x000075001f0d7a24 */ /* 0x040fe200078e0200 */
[----:B------:R-:W-:Y:S01]  /*01d0*/  SHF.L.U32 R32, R8, 0xa, RZ ;  /* 0x0000000a08207819 */ /* 0x000fe200000006ff */
[----:B------:R-:W-:Y:S01]  /*01e0*/  IMAD.WIDE.U32 R6, R31, c[0x0][0x278], RZ ;  /* 0x00009e001f067a25 */ /* 0x000fe200078e00ff */
[----:B------:R-:W-:-:S02]  /*01f0*/  IADD3 R5, R5, R9, RZ ;  /* 0x0000000905057210 */ /* 0x000fc40007ffe0ff */
[----:B------:R-:W-:Y:S01]  /*0200*/  IADD3 R3, R3, R13, RZ ;  /* 0x0000000d03037210 */ /* 0x000fe20007ffe0ff */
[----:B-1----:R-:W-:Y:S01]  /*0210*/  IMAD R11, R31, c[0x0][0x27c], R14 ;  /* 0x00009f001f0b7a24 */ /* 0x002fe200078e020e */
[----:B------:R-:W-:Y:S01]  /*0220*/  IADD3 R9, R32, -0x400, RZ ;  /* 0xfffffc0020097810 */ /* 0x000fe20007ffe0ff */
[----:B------:R-:W-:Y:S01]  /*0230*/  IMAD R13, R27, c[0x0][0x1e8], RZ ;  /* 0x00007a001b0d7a24 */ /* 0x000fe200078e02ff */
[----:B------:R-:W-:Y:S01]  /*0240*/  ISETP.GE.AND P3, PT, R8, 0x1, PT ;  /* 0x000000010800780c */ /* 0x000fe20003f66270 */
[C---:B------:R-:W-:Y:S01]  /*0250*/  IMAD.WIDE.U32 R4, R26.reuse, c[0x0][0x1e8], R4 ;  /* 0x00007a001a047a25 */ /* 0x040fe200078e0004 */
[----:B------:R-:W-:Y:S01]  /*0260*/  IADD3 R7, R7, R11, RZ ;  /* 0x0000000b07077210 */ /* 0x000fe20007ffe0ff */
[----:B------:R-:W-:Y:S02]  /*0270*/  HFMA2.MMA R8, -RZ, RZ, 0, 0 ;  /* 0x00000000ff087435 */ /* 0x000fe400000001ff */
[----:B------:R-:W-:Y:S01]  /*0280*/  IMAD R11, R27, c[0x0][0x1d8], RZ ;  /* 0x000076001b0b7a24 */ /* 0x000fe200078e02ff */
[----:B------:R-:W-:Y:S01]  /*0290*/  IADD3 R41, P2, R9, R4, RZ ;  /* 0x0000000409297210 */ /* 0x000fe20007f5e0ff */
[----:B------:R-:W-:-:S02]  /*02a0*/  IMAD R13, R26, c[0x0][0x1ec], R13 ;  /* 0x00007b001a0d7a24 */ /* 0x000fc400078e020d */
[C---:B------:R-:W-:Y:S01]  /*02b0*/  IMAD R0, R26.reuse, c[0x0][0x1dc], R11 ;  /* 0x000077001a007a24 */ /* 0x040fe200078e020b */
[----:B------:R-:W-:Y:S01]  /*02c0*/  SHF.R.S32.HI R11, RZ, 0x1f, R9 ;  /* 0x0000001fff0b7819 */ /* 0x000fe20000011409 */
[C---:B------:R-:W-:Y:S01]  /*02d0*/  IMAD.WIDE.U32 R2, R26.reuse, c[0x0][0x1d8], R2 ;  /* 0x000076001a027a25 */ /* 0x040fe200078e0002 */
[----:B------:R-:W-:Y:S02]  /*02e0*/  LEA R40, P5, R41, c[0x0][0x248], 0x2 ;  /* 0x0000920029287a11 */ /* 0x000fe400078a10ff */
[----:B------:R-:W-:Y:S01]  /*02f0*/  IADD3.X R4, R11, R5, R13, P2, !PT ;  /* 0x000000050b047210 */ /* 0x000fe200017fe40d */
[----:B------:R-:W-:Y:S01]  /*0300*/  IMAD R15, R27, c[0x0][0x280], RZ ;  /* 0x0000a0001b0f7a24 */ /* 0x000fe200078e02ff */
[----:B------:R-:W-:Y:S01]  /*0310*/  IADD3 R39, P1, R9, R2, RZ ;  /* 0x0000000209277210 */ /* 0x000fe20007f3e0ff */
[C---:B------:R-:W-:Y:S01]  /*0320*/  IMAD.WIDE.U32 R6, R26.reuse, c[0x0][0x280], R6 ;  /* 0x0000a0001a067a25 */ /* 0x040fe200078e0006 */
[----:B------:R-:W-:Y:S02]  /*0330*/  ISETP.NE.U32.AND P2, PT, RZ, c[0x0][0x348], PT ;  /* 0x0000d200ff007a0c */ /* 0x000fe40003f45070 */
[----:B------:R-:W-:Y:S01]  /*0340*/  IADD3.X R2, R11, R3, R0, P1, !PT ;  /* 0x000000030b027210 */ /* 0x000fe20000ffe400 */
[----:B------:R-:W-:Y:S01]  /*0350*/  IMAD R15, R26, c[0x0][0x284], R15 ;  /* 0x0000a1001a0f7a24 */ /* 0x000fe200078e020f */
[----:B------:R-:W-:Y:S01]  /*0360*/  ISETP.NE.U32.AND P1, PT, RZ, c[0x0][0x328], PT ;  /* 0x0000ca00ff007a0c */ /* 0x000fe20003f25070 */
[----:B------:R-:W-:Y:S01]  /*0370*/  @P0 IMAD R0, R31, c[0x0][0x164], R26 ;  /* 0x000059001f000a24 */ /* 0x000fe200078e021a */
[----:B------:R-:W-:-:S02]  /*0380*/  ISETP.NE.AND.EX P2, PT, RZ, c[0x0][0x34c], PT, P2 ;  /* 0x0000d300ff007a0c */ /* 0x000fc40003f45320 */
[----:B------:R-:W-:Y:S01]  /*0390*/  ISETP.NE.AND.EX P1, PT, RZ, c[0x0][0x32c], PT, P1 ;  /* 0x0000cb00ff007a0c */ /* 0x000fe20003f25310 */
[----:B------:R-:W-:Y:S01]  /*03a0*/  @P0 IMAD R0, R0, c[0x0][0x174], RZ ;  /* 0x00005d0000000a24 */ /* 0x000fe200078e02ff */
[----:B------:R-:W-:Y:S02]  /*03b0*/  IADD3 R9, P4, R9, R6, RZ ;  /* 0x0000000609097210 */ /* 0x000fe40007f9e0ff */
[----:B------:R-:W-:Y:S01]  /*03c0*/  LEA.HI.X R41, R41, c[0x0][0x24c], R4, 0x2, P5 ;  /* 0x0000930029297a11 */ /* 0x000fe200028f1404 */
[----:B------:R-:W-:Y:S01]  /*03d0*/  @P0 IMAD R0, R0, c[0x0][0x16c], RZ ;  /* 0x00005b0000000a24 */ /* 0x000fe200078e02ff */
[----:B------:R-:W-:Y:S02]  /*03e0*/  IADD3.X R6, R11, R7, R15, P4, !PT ;  /* 0x000000070b067210 */ /* 0x000fe400027fe40f */
[----:B------:R-:W-:Y:S01]  /*03f0*/  LEA R38, P4, R39, c[0x0][0x240], 0x2 ;  /* 0x0000900027267a11 */ /* 0x000fe200078810ff */
[----:B------:R-:W-:Y:S01]  /*0400*/  CS2R R10, SRZ ;  /* 0x00000000000a7805 */ /* 0x000fe2000001ff00 */
[----:B------:R-:W-:-:S02]  /*0410*/  @P0 MOV R13, 0x8 ;  /* 0x00000008000d0802 */ /* 0x000fc40000000f00 */
[----:B------:R-:W-:Y:S02]  /*0420*/  @P2 LEA R8, P5, R26, c[0x0][0x348], 0x2 ;  /* 0x0000d2001a082a11 */ /* 0x000fe400078a10ff */
[----:B------:R-:W-:Y:S01]  /*0430*/  LEA.HI.X R39, R39, c[0x0][0x244], R2, 0x2, P4 ;  /* 0x0000910027277a11 */ /* 0x000fe200020f1402 */
[----:B------:R-:W-:Y:S01]  /*0440*/  @P0 IMAD.WIDE R12, R0, R13, c[0x0][0x260] ;  /* 0x00009800000c0625 */ /* 0x000fe200078e020d */
[----:B------:R-:W-:Y:S01]  /*0450*/  MOV R3, RZ ;  /* 0x000000ff00037202 */ /* 0x000fe20000000f00 */
[----:B------:R-:W-:Y:S01]  /*0460*/  @!P0 CS2R R12, SRZ ;  /* 0x00000000000c8805 */ /* 0x000fe2000001ff00 */
[----:B------:R-:W-:Y:S02]  /*0470*/  LEA R42, P6, R9, c[0x0][0x308], 0x2 ;  /* 0x0000c200092a7a11 */ /* 0x000fe400078c10ff */
[C---:B------:R-:W-:Y:S02]  /*0480*/  @P1 LEA R10, P4, R26.reuse, c[0x0][0x328], 0x2 ;  /* 0x0000ca001a0a1a11 */ /* 0x040fe400078810ff */
[----:B------:R-:W-:-:S02]  /*0490*/  @P2 LEA.HI.X R3, R26, c[0x0][0x34c], R27, 0x2, P5 ;  /* 0x0000d3001a032a11 */ /* 0x000fc400028f141b */
[----:B------:R-:W-:Y:S02]  /*04a0*/  LEA.HI.X R43, R9, c[0x0][0x30c], R6, 0x2, P6 ;  /* 0x0000c300092b7a11 */ /* 0x000fe400030f1406 */
[----:B------:R-:W-:Y:S02]  /*04b0*/  @P1 LEA.HI.X R11, R26, c[0x0][0x32c], R27, 0x2, P4 ;  /* 0x0000cb001a0b1a11 */ /* 0x000fe400020f141b */
[----:B------:R-:W-:Y:S01]  /*04c0*/  MOV R9, R3 ;  /* 0x0000000300097202 */ /* 0x000fe20000000f00 */
[----:B------:R-:W-:Y:S05]  /*04d0*/  @!P3 BRA `(.L_x_2473) ;  /* 0x00007bf00000b947 */ /* 0x000fea0003800000 */
[----:B------:R-:W0:Y:S01]  /*04e0*/  S2R R35, SR_TID.X ;  /* 0x0000000000237919 */ /* 0x000e220000002100 */
[----:B------:R-:W-:Y:S02]  /*04f0*/  MOV R34, RZ ;  /* 0x000000ff00227202 */ /* 0x000fe40000000f00 */
[----:B------:R-:W-:Y:S01]  /*0500*/  MOV R37, RZ ;  /* 0x000000ff00257202 */ /* 0x000fe20000000f00 */
[----:B------:R-:W1:Y:S01]  /*0510*/  S2R R36, SR_LANEID ;  /* 0x0000000000247919 */ /* 0x000e620000000000 */
[----:B------:R-:W-:-:S02]  /*0520*/  MOV R33, RZ ;  /* 0x000000ff00217202 */ /* 0x000fc40000000f00 */
[----:B0-----:R-:W-:-:S04]  /*0530*/  SHF.R.S32.HI R0, RZ, 0x1f, R35 ;  /* 0x0000001fff007819 */ /* 0x001fc80000011423 */
[----:B------:R-:W-:-:S04]  /*0540*/  LEA.HI R0, R0, R35, RZ, 0x5 ;  /* 0x0000002300007211 */ /* 0x000fc800078f28ff */
[----:B-1----:R-:W-:Y:S02]  /*0550*/  SHF.R.S32.HI R44, RZ, 0x5, R0 ;  /* 0x00000005ff2c7819 */ /* 0x002fe40000011400 */
.L_x_2527:
[----:B------:R-:W-:Y:S01]  /*0560*/  SHF.L.U32 R0, R35, 0x4, RZ ;  /* 0x0000000423007819 */ /* 0x000fe200000006ff */
[----:B------:R-:W-:Y:S01]  /*0570*/  BAR.SYNC.DEFER_BLOCKING 0x0 ;  /* 0x0000000000007b1d */ /* 0x000fe20000010000 */
[----:B------:R-:W-:Y:S01]  /*0580*/  IADD3 R45, -R37, c[0x0][0x174], RZ ;  /* 0x00005d00252d7a10 */ /* 0x000fe20007ffe1ff */
[----:B------:R-:W-:Y:S01]  /*0590*/  HFMA2.MMA R7, -RZ, RZ, 0, 0 ;  /* 0x00000000ff077435 */ /* 0x000fe200000001ff */
[----:B------:R-:W-:Y:S01]  /*05a0*/  LOP3.LUT R5, R0, 0xfffffe00, RZ, 0xc0, !PT ;  /* 0xfffffe0000057812 */ /* 0x000fe200078ec0ff */
[----:B------:R-:W-:Y:S01]  /*05b0*/  HFMA2.MMA R15, -RZ, RZ, 0, 0 ;  /* 0x00000000ff0f7435 */ /* 0x000fe200000001ff */
[----:B------:R-:W-:Y:S01]  /*05c0*/  LEA R46, R45, 0xfffffc00, 0xa ;  /* 0xfffffc002d2e7811 */ /* 0x000fe200078e50ff */
[----:B------:R-:W-:Y:S01]  /*05d0*/  CS2R R16, SRZ ;  /* 0x0000000000107805 */ /* 0x000fe2000001ff00 */
[----:B------:R-:W-:Y:S01]  /*05e0*/  LOP3.LUT R47, R5, 0x1f, R35, 0xf8, !PT ;  /* 0x0000001f052f7812 */ /* 0x000fe200078ef823 */
[----:B------:R-:W-:Y:S01]  /*05f0*/  CS2R R20, SRZ ;  /* 0x0000000000147805 */ /* 0x000fe2000001ff00 */
[----:B------:R-:W-:Y:S01]  /*0600*/  IADD3 R93, -R46, c[0x0][0x168], RZ ;  /* 0x00005a002e5d7a10 */ /* 0x000fe20007ffe1ff */
[----:B------:R-:W-:Y:S01]  /*0610*/  CS2R R24, SRZ ;  /* 0x0000000000187805 */ /* 0x000fe2000001ff00 */
[C---:B------:R-:W-:Y:S01]  /*0620*/  LOP3.LUT R0, R47.reuse, 0x20, RZ, 0xfc, !PT ;  /* 0x000000202f007812 */ /* 0x040fe200078efcff */
[C---:B------:R-:W-:Y:S01]  /*0630*/  IMAD.WIDE R2, R47.reuse, 0x4, R38 ;  /* 0x000000042f027825 */ /* 0x040fe200078e0226 */
[-C--:B------:R-:W-:Y:S01]  /*0640*/  ISETP.GE.AND P2, PT, R47, R93.reuse, PT ;  /* 0x0000005d2f00720c */ /* 0x080fe20003f46270 */
[----:B------:R-:W-:Y:S01]  /*0650*/  CS2R R64, SRZ ;  /* 0x0000000000407805 */ /* 0x000fe2000001ff00 */
[----:B------:R-:W-:-:S02]  /*0660*/  ISETP.GE.AND P1, PT, R0, R93, PT ;  /* 0x0000005d0000720c */ /* 0x000fc40003f26270 */
[C---:B------:R-:W-:Y:S02]  /*0670*/  LOP3.LUT R6, R47.reuse, 0x40, RZ, 0xfc, !PT ;  /* 0x000000402f067812 */ /* 0x040fe400078efcff */
[C---:B------:R-:W-:Y:S02]  /*0680*/  LOP3.LUT R14, R47.reuse, 0x60, RZ, 0xfc, !PT ;  /* 0x000000602f0e7812 */ /* 0x040fe400078efcff */
[C---:B------:R-:W-:Y:S02]  /*0690*/  LOP3.LUT R18, R47.reuse, 0x80, RZ, 0xfc, !PT ;  /* 0x000000802f127812 */ /* 0x040fe400078efcff */
[----:B------:R-:W-:Y:S02]  /*06a0*/  MOV R4, RZ ;  /* 0x000000ff00047202 */ /* 0x000fe40000000f00 */
[C---:B------:R-:W-:Y:S01]  /*06b0*/  LOP3.LUT R19, R47.reuse, 0xa0, RZ, 0xfc, !PT ;  /* 0x000000a02f137812 */ /* 0x040fe200078efcff */
[----:B------:R0:W2:Y:S01]  /*06c0*/  @!P2 LDG.E R7, [R2.64] ;  /* 0x000000040207a981 */ /* 0x0000a2000c1e1900 */
[----:B------:R-:W-:-:S02]  /*06d0*/  LOP3.LUT R22, R47, 0xc0, RZ, 0xfc, !PT ;  /* 0x000000c02f167812 */ /* 0x000fc400078efcff */
[-C--:B------:R-:W-:Y:S01]  /*06e0*/  ISETP.GE.AND P0, PT, R6, R93.reuse, PT ;  /* 0x0000005d0600720c */ /* 0x080fe20003f06270 */
[----:B------:R0:W3:Y:S01]  /*06f0*/  @!P1 LDG.E R4, [R2.64+0x80] ;  /* 0x0000800402049981 */ /* 0x0000e2000c1e1900 */
[C---:B------:R-:W-:Y:S02]  /*0700*/  LOP3.LUT R23, R47.reuse, 0xe0, RZ, 0xfc, !PT ;  /* 0x000000e02f177812 */ /* 0x040fe400078efcff */
[-C--:B------:R-:W-:Y:S02]  /*0710*/  ISETP.GE.AND P4, PT, R14, R93.reuse, PT ;  /* 0x0000005d0e00720c */ /* 0x080fe40003f86270 */
[----:B------:R-:W-:Y:S02]  /*0720*/  LOP3.LUT R81, R47, 0x100, RZ, 0xfc, !PT ;  /* 0x000001002f517812 */ /* 0x000fe400078efcff */
[-C--:B------:R-:W-:Y:S02]  /*0730*/  ISETP.GE.AND P6, PT, R18, R93.reuse, PT ;  /* 0x0000005d1200720c */ /* 0x080fe40003fc6270 */
[----:B------:R-:W-:-:S02]  /*0740*/  ISETP.GE.AND P5, PT, R19, R93, PT ;  /* 0x0000005d1300720c */ /* 0x000fc40003fa6270 */
[-C--:B------:R-:W-:Y:S01]  /*0750*/  ISETP.GE.AND P3, PT, R22, R93.reuse, PT ;  /* 0x0000005d1600720c */ /* 0x080fe20003f66270 */
[----:B------:R0:W4:Y:S01]  /*0760*/  @!P0 LDG.E R15, [R2.64+0x100] ;  /* 0x00010004020f8981 */ /* 0x000122000c1e1900 */
[-C--:B------:R-:W-:Y:S02]  /*0770*/  ISETP.GE.AND P2, PT, R23, R93.reuse, PT ;  /* 0x0000005d1700720c */ /* 0x080fe40003f46270 */
[----:B------:R-:W-:Y:S01]  /*0780*/  ISETP.GE.AND P1, PT, R81, R93, PT ;  /* 0x0000005d5100720c */ /* 0x000fe20003f26270 */
[----:B------:R0:W4:Y:S01]  /*0790*/  @!P4 LDG.E R16, [R2.64+0x180] ;  /* 0x000180040210c981 */ /* 0x000122000c1e1900 */
[C---:B------:R-:W-:Y:S02]  /*07a0*/  LOP3.LUT R82, R47.reuse, 0x120, RZ, 0xfc, !PT ;  /* 0x000001202f527812 */ /* 0x040fe400078efcff */
[C---:B------:R-:W-:Y:S01]  /*07b0*/  LOP3.LUT R83, R47.reuse, 0x140, RZ, 0xfc, !PT ;  /* 0x000001402f537812 */ /* 0x040fe200078efcff */
[----:B------:R0:W4:Y:S01]  /*07c0*/  @!P6 LDG.E R17, [R2.64+0x200] ;  /* 0x000200040211e981 */ /* 0x000122000c1e1900 */
[----:B------:R-:W-:-:S02]  /*07d0*/  LOP3.LUT R84, R47, 0x160, RZ, 0xfc, !PT ;  /* 0x000001602f547812 */ /* 0x000fc400078efcff */
[C---:B------:R-:W-:Y:S01]  /*07e0*/  LOP3.LUT R85, R47.reuse, 0x180, RZ, 0xfc, !PT ;  /* 0x000001802f557812 */ /* 0x040fe200078efcff */
[----:B------:R0:W4:Y:S01]  /*07f0*/  @!P5 LDG.E R20, [R2.64+0x280] ;  /* 0x000280040214d981 */ /* 0x000122000c1e1900 */
[C---:B------:R-:W-:Y:S02]  /*0800*/  LOP3.LUT R86, R47.reuse, 0x1a0, RZ, 0xfc, !PT ;  /* 0x000001a02f567812 */ /* 0x040fe400078efcff */
[-C--:B------:R-:W-:Y:S01]  /*0810*/  ISETP.GE.AND P0, PT, R82, R93.reuse, PT ;  /* 0x0000005d5200720c */ /* 0x080fe20003f06270 */
[----:B------:R0:W4:Y:S01]  /*0820*/  @!P3 LDG.E R21, [R2.64+0x300] ;  /* 0x000300040215b981 */ /* 0x000122000c1e1900 */
[----:B------:R-:W-:Y:S02]  /*0830*/  LOP3.LUT R87, R47, 0x1c0, RZ, 0xfc, !PT ;  /* 0x000001c02f577812 */ /* 0x000fe400078efcff */
[----:B------:R-:W-:Y:S01]  /*0840*/  ISETP.GE.AND P4, PT, R83, R93, PT ;  /* 0x0000005d5300720c */ /* 0x000fe20003f86270 */
[----:B------:R0:W4:Y:S01]  /*0850*/  @!P2 LDG.E R24, [R2.64+0x380] ;  /* 0x000380040218a981 */ /* 0x000122000c1e1900 */
[----:B------:R-:W-:-:S02]  /*0860*/  LOP3.LUT R88, R47, 0x1e0, RZ, 0xfc, !PT ;  /* 0x000001e02f587812 */ /* 0x000fc400078efcff */
[-C--:B------:R-:W-:Y:S01]  /*0870*/  ISETP.GE.AND P6, PT, R84, R93.reuse, PT ;  /* 0x0000005d5400720c */ /* 0x080fe20003fc6270 */
[----:B------:R0:W4:Y:S01]  /*0880*/  @!P1 LDG.E R25, [R2.64+0x400] ;  /* 0x0004000402199981 */ /* 0x000122000c1e1900 */
[-C--:B------:R-:W-:Y:S02]  /*0890*/  ISETP.GE.AND P5, PT, R85, R93.reuse, PT ;  /* 0x0000005d5500720c */ /* 0x080fe40003fa6270 */
[-C--:B------:R-:W-:Y:S01]  /*08a0*/  ISETP.GE.AND P3, PT, R86, R93.reuse, PT ;  /* 0x0000005d5600720c */ /* 0x080fe20003f66270 */
[----:B------:R-:W-:Y:S01]  /*08b0*/  CS2R R66, SRZ ;  /* 0x0000000000427805 */ /* 0x000fe2000001ff00 */
[-C--:B------:R-:W-:Y:S01]  /*08c0*/  ISETP.GE.AND P2, PT, R87, R93.reuse, PT ;  /* 0x0000005d5700720c */ /* 0x080fe20003f46270 */
[----:B------:R-:W-:Y:S01]  /*08d0*/  CS2R R68, SRZ ;  /* 0x0000000000447805 */ /* 0x000fe2000001ff00 */
[----:B------:R-:W-:Y:S01]  /*08e0*/  ISETP.GE.AND P1, PT, R88, R93, PT ;  /* 0x0000005d5800720c */ /* 0x000fe20003f26270 */
        /* <DEDUP_REMOVED lines=8> */
[----:B------:R-:W-:-:S02]  /*0970*/  IADD3 R63, R5, R36, RZ ;  /* 0x00000024053f7210 */ /* 0x000fc40007ffe0ff */
[-C--:B------:R-:W-:Y:S02]  /*0980*/  ISETP.GE.AND P2, PT, R0, R93.reuse, PT ;  /* 0x0000005d0000720c */ /* 0x080fe40003f46270 */
[C---:B------:R-:W-:Y:S02]  /*0990*/  IADD3 R0, R63.reuse, 0x20, RZ ;  /* 0x000000203f007810 */ /* 0x040fe40007ffe0ff */
[C---:B------:R-:W-:Y:S02]  /*09a0*/  IADD3 R50, R63.reuse, 0x40, RZ ;  /* 0x000000403f327810 */ /* 0x040fe40007ffe0ff */
[----:B------:R-:W-:Y:S02]  /*09b0*/  ISETP.GE.AND P3, PT, R6, R93, PT ;  /* 0x0000005d0600720c */ /* 0x000fe40003f66270 */
[C---:B0-----:R-:W-:Y:S02]  /*09c0*/  IADD3 R2, R63.reuse, 0x60, RZ ;  /* 0x000000603f027810 */ /* 0x041fe40007ffe0ff */
[----:B------:R-:W-:-:S02]  /*09d0*/  LEA.HI.SX32 R48, R63, R63, 0x1b ;  /* 0x0000003f3f307211 */ /* 0x000fc400078fdaff */
[C---:B------:R-:W-:Y:S02]  /*09e0*/  IADD3 R52, R63.reuse, 0x80, RZ ;  /* 0x000000803f347810 */ /* 0x040fe40007ffe0ff */
[C---:B------:R-:W-:Y:S02]  /*09f0*/  IADD3 R6, R63.reuse, 0xa0, RZ ;  /* 0x000000a03f067810 */ /* 0x040fe40007ffe0ff */
[----:B------:R-:W-:Y:S02]  /*0a00*/  LEA.HI.SX32 R49, R0, R63, 0x1b ;  /* 0x0000003f00317211 */ /* 0x000fe400078fdaff */
[----:B------:R-:W-:Y:S02]  /*0a10*/  ISETP.GE.AND P5, PT, R14, R93, PT ;  /* 0x0000005d0e00720c */ /* 0x000fe40003fa6270 */
[----:B------:R-:W-:Y:S02]  /*0a20*/  IADD3 R54, R63, 0xc0, RZ ;  /* 0x000000c03f367810 */ /* 0x000fe40007ffe0ff */
[----:B------:R-:W-:-:S02]  /*0a30*/  LEA.HI.SX32 R50, R50, R63, 0x1b ;  /* 0x0000003f32327211 */ /* 0x000fc400078fdaff */
[C---:B------:R-:W-:Y:S02]  /*0a40*/  IADD3 R14, R63.reuse, 0xe0, RZ ;  /* 0x000000e03f0e7810 */ /* 0x040fe40007ffe0ff */
[----:B------:R-:W-:Y:S02]  /*0a50*/  LEA.HI.SX32 R51, R2, R63, 0x1b ;  /* 0x0000003f02337211 */ /* 0x000fe400078fdaff */
[----:B------:R-:W-:Y:S02]  /*0a60*/  ISETP.GE.AND P6, PT, R18, R93, PT ;  /* 0x0000005d1200720c */ /* 0x000fe40003fc6270 */
[C---:B------:R-:W-:Y:S02]  /*0a70*/  IADD3 R56, R63.reuse, 0x100, RZ ;  /* 0x000001003f387810 */ /* 0x040fe40007ffe0ff */
[----:B------:R-:W-:Y:S02]  /*0a80*/  LEA.HI.SX32 R52, R52, R63, 0x1b ;  /* 0x0000003f34347211 */ /* 0x000fe400078fdaff */
[----:B------:R-:W-:-:S02]  /*0a90*/  IADD3 R18, R63, 0x120, RZ ;  /* 0x000001203f127810 */ /* 0x000fc40007ffe0ff */
[----:B------:R-:W-:Y:S02]  /*0aa0*/  LEA.HI.SX32 R53, R6, R63, 0x1b ;  /* 0x0000003f06357211 */ /* 0x000fe400078fdaff */
[----:B------:R-:W-:Y:S02]  /*0ab0*/  ISETP.GE.AND P0, PT, R22, R93, PT ;  /* 0x0000005d1600720c */ /* 0x000fe40003f06270 */
[C---:B------:R-:W-:Y:S02]  /*0ac0*/  IADD3 R58, R63.reuse, 0x140, RZ ;  /* 0x000001403f3a7810 */ /* 0x040fe40007ffe0ff */
[-C--:B------:R-:W-:Y:S02]  /*0ad0*/  LEA.HI.SX32 R54, R54, R63.reuse, 0x1b ;  /* 0x0000003f36367211 */ /* 0x080fe400078fdaff */
[----:B------:R-:W-:Y:S02]  /*0ae0*/  IADD3 R22, R63, 0x160, RZ ;  /* 0x000001603f167810 */ /* 0x000fe40007ffe0ff */
[----:B------:R-:W-:-:S02]  /*0af0*/  LEA.HI.SX32 R55, R14, R63, 0x1b ;  /* 0x0000003f0e377211 */ /* 0x000fc400078fdaff */
[C---:B------:R-:W-:Y:S02]  /*0b00*/  IADD3 R60, R63.reuse, 0x180, RZ ;  /* 0x000001803f3c7810 */ /* 0x040fe40007ffe0ff */
[-C--:B------:R-:W-:Y:S02]  /*0b10*/  LEA.HI.SX32 R56, R56, R63.reuse, 0x1b ;  /* 0x0000003f38387211 */ /* 0x080fe400078fdaff */
[C---:B------:R-:W-:Y:S02]  /*0b20*/  IADD3 R62, R63.reuse, 0x1a0, RZ ;  /* 0x000001a03f3e7810 */ /* 0x040fe40007ffe0ff */
[-C--:B------:R-:W-:Y:S02]  /*0b30*/  LEA.HI.SX32 R57, R18, R63.reuse, 0x1b ;  /* 0x0000003f12397211 */ /* 0x080fe400078fdaff */
[----:B------:R-:W-:Y:S02]  /*0b40*/  IADD3 R72, R63, 0x1c0, RZ ;  /* 0x000001c03f487810 */ /* 0x000fe40007ffe0ff */
[----:B------:R-:W-:-:S02]  /*0b50*/  LEA.HI.SX32 R58, R58, R63, 0x1b ;  /* 0x0000003f3a3a7211 */ /* 0x000fc400078fdaff */
[----:B------:R-:W-:Y:S02]  /*0b60*/  IADD3 R74, R63, 0x1e0, RZ ;  /* 0x000001e03f4a7810 */ /* 0x000fe40007ffe0ff */
[-C--:B------:R-:W-:Y:S02]  /*0b70*/  LEA.HI.SX32 R59, R22, R63.reuse, 0x1b ;  /* 0x0000003f163b7211 */ /* 0x080fe400078fdaff */
[-C--:B------:R-:W-:Y:S02]  /*0b80*/  LEA.HI.SX32 R60, R60, R63.reuse, 0x1b ;  /* 0x0000003f3c3c7211 */ /* 0x080fe400078fdaff */
[----:B------:R-:W-:Y:S02]  /*0b90*/  LEA.HI.SX32 R61, R62, R63, 0x1b ;  /* 0x0000003f3e3d7211 */ /* 0x000fe400078fdaff */
[----:B------:R-:W-:Y:S02]  /*0ba0*/  LEA R5, R36, R5, 0x4 ;  /* 0x0000000524057211 */ /* 0x000fe400078e20ff */
[----:B------:R-:W-:-:S02]  /*0bb0*/  LEA.HI.SX32 R62, R72, R63, 0x1b ;  /* 0x0000003f483e7211 */ /* 0x000fc400078fdaff */
[----:B------:R-:W-:Y:S02]  /*0bc0*/  LEA.HI.SX32 R63, R74, R63, 0x1b ;  /* 0x0000003f4a3f7211 */ /* 0x000fe400078fdaff */
[-C--:B------:R-:W-:Y:S01]  /*0bd0*/  ISETP.GE.AND P4, PT, R19, R93.reuse, PT ;  /* 0x0000005d1300720c */ /* 0x080fe20003f86270 */
[C---:B------:R-:W-:Y:S01]  /*0be0*/  IMAD.WIDE R2, R47.reuse, 0x4, R40 ;  /* 0x000000042f027825 */ /* 0x040fe200078e0228 */
[----:B------:R-:W-:Y:S01]  /*0bf0*/  CS2R R18, SRZ ;  /* 0x0000000000127805 */ /* 0x000fe2000001ff00 */
[----:B------:R-:W-:Y:S02]  /*0c00*/  P2R R94, PR, RZ, 0x1 ;  /* 0x00000001ff5e7803 */ /* 0x000fe40000000000 */
[----:B------:R-:W-:Y:S01]  /*0c10*/  ISETP.GE.AND P1, PT, R47, R93, PT ;  /* 0x0000005d2f00720c */ /* 0x000fe20003f26270 */
[----:B------:R-:W-:Y:S01]  /*0c20*/  HFMA2.MMA R0, -RZ, RZ, 0, 0 ;  /* 0x00000000ff007435 */ /* 0x000fe200000001ff */
[----:B------:R-:W-:Y:S02]  /*0c30*/  P2R R96, PR, RZ, 0x4 ;  /* 0x00000004ff607803 */ /* 0x000fe40000000000 */
[----:B------:R-:W-:-:S02]  /*0c40*/  P2R R98, PR, RZ, 0x8 ;  /* 0x00000008ff627803 */ /* 0x000fc40000000000 */
[----:B------:R-:W-:Y:S02]  /*0c50*/  P2R R92, PR, RZ, 0x10 ;  /* 0x00000010ff5c7803 */ /* 0x000fe40000000000 */
[----:B------:R-:W-:Y:S02]  /*0c60*/  P2R R90, PR, RZ, 0x20 ;  /* 0x00000020ff5a7803 */ /* 0x000fe40000000000 */
[----:B------:R-:W-:Y:S01]  /*0c70*/  P2R R100, PR, RZ, 0x40 ;  /* 0x00000040ff647803 */ /* 0x000fe20000000000 */
[----:B------:R-:W-:Y:S01]  /*0c80*/  HFMA2.MMA R22, -RZ, RZ, 0, 0 ;  /* 0x00000000ff167435 */ /* 0x000fe200000001ff */
[----:B------:R-:W-:Y:S02]  /*0c90*/  MOV R89, RZ ;  /* 0x000000ff00597202 */ /* 0x000fe40000000f00 */
[----:B------:R-:W-:Y:S01]  /*0ca0*/  MOV R91, RZ ;  /* 0x000000ff005b7202 */ /* 0x000fe20000000f00 */
        /* <DEDUP_REMOVED lines=12> */
[----:B0-----:R-:W-:-:S03]  /*0d70*/  LEA.HI.SX32 R64, R5, R5, 0x1b ;  /* 0x0000000505407211 */ /* 0x001fc600078fdaff */
        /* <DEDUP_REMOVED lines=22> */
[----:B------:R-:W-:Y:S01]  /*0ee0*/  CS2R R16, SRZ ;  /* 0x0000000000107805 */ /* 0x000fe2000001ff00 */
[----:B------:R-:W-:-:S04]  /*0ef0*/  CS2R R20, SRZ ;  /* 0x0000000000147805 */ /* 0x000fc8000001ff00 */
[----:B------:R-:W2:Y:S01]  /*0f00*/  @!P0 LDG.E R19, [R2.64+0x300] ;  /* 0x0003000402138981 */ /* 0x000ea2000c1e1900 */
[----:B------:R-:W-:Y:S01]  /*0f10*/  ISETP.GE.AND P0, PT, R23, R93, PT ;  /* 0x0000005d1700720c */ /* 0x000fe20003f06270 */
[----:B------:R-:W-:Y:S01]  /*0f20*/  CS2R R6, SRZ ;  /* 0x0000000000067805 */ /* 0x000fe2000001ff00 */
[----:B------:R-:W-:Y:S01]  /*0f30*/  HFMA2.MMA R4, -RZ, RZ, 0, 0 ;  /* 0x00000000ff047435 */ /* 0x000fe200000001ff */
[----:B------:R-:W-:Y:S01]  /*0f40*/  MOV R15, RZ ;  /* 0x000000ff000f7202 */ /* 0x000fe20000000f00 */
[----:B------:R-:W3:Y:S01]  /*0f50*/  @!P2 LDG.E R0, [R2.64+0x80] ;  /* 0x000080040200a981 */ /* 0x000ee2000c1e1900 */
[----:B------:R-:W-:-:S03]  /*0f60*/  P2R R5, PR, RZ, 0x1 ;  /* 0x00000001ff057803 */ /* 0x000fc60000000000 */
[----:B------:R-:W4:Y:S01]  /*0f70*/  @!P1 LDG.E R7, [R2.64] ;  /* 0x0000000402079981 */ /* 0x000f22000c1e1900 */
[----:B------:R-:W-:-:S03]  /*0f80*/  CS2R R24, SRZ ;  /* 0x0000000000187805 */ /* 0x000fc6000001ff00 */
[----:B------:R-:W2:Y:S04]  /*0f90*/  @!P6 LDG.E R17, [R2.64+0x200] ;  /* 0x000200040211e981 */ /* 0x000ea8000c1e1900 */
[----:B------:R-:W2:Y:S01]  /*0fa0*/  @!P0 LDG.E R16, [R2.64+0x380] ;  /* 0x0003800402108981 */ /* 0x000ea2000c1e1900 */
[-C--:B------:R-:W-:Y:S02]  /*0fb0*/  ISETP.GE.AND P0, PT, R81, R93.reuse, PT ;  /* 0x0000005d5100720c */ /* 0x080fe40003f06270 */
[-C--:B------:R-:W-:Y:S01]  /*0fc0*/  ISETP.GE.AND P1, PT, R83, R93.reuse, PT ;  /* 0x0000005d5300720c */ /* 0x080fe20003f26270 */
[----:B------:R-:W2:Y:S01]  /*0fd0*/  @!P3 LDG.E R15, [R2.64+0x100] ;  /* 0x00010004020fb981 */ /* 0x000ea2000c1e1900 */
[----:B------:R-:W-:Y:S02]  /*0fe0*/  P2R R14, PR, RZ, 0x1 ;  /* 0x00000001ff0e7803 */ /* 0x000fe40000000000 */
[-C--:B------:R-:W-:Y:S01]  /*0ff0*/  ISETP.GE.AND P2, PT, R84, R93.reuse, PT ;  /* 0x0000005d5400720c */ /* 0x080fe20003f46270 */
[----:B------:R-:W2:Y:S01]  /*1000*/  @!P4 LDG.E R6, [R2.64+0x280] ;  /* 0x000280040206c981 */ /* 0x000ea2000c1e1900 */
[----:B------:R-:W-:-:S03]  /*1010*/  ISETP.GE.AND P3, PT, R85, R93, PT ;  /* 0x0000005d5500720c */ /* 0x000fc60003f66270 */
[----:B------:R-:W2:Y:S04]  /*1020*/  @!P5 LDG.E R4, [R2.64+0x180] ;  /* 0x000180040204d981 */ /* 0x000ea8000c1e1900 */
[----:B------:R-:W2:Y:S01]  /*1030*/  @!P0 LDG.E R21, [R2.64+0x400] ;  /* 0x0004000402158981 */ /* 0x000ea2000c1e1900 */
[-C--:B------:R-:W-:Y:S02]  /*1040*/  ISETP.GE.AND P0, PT, R82, R93.reuse, PT ;  /* 0x0000005d5200720c */ /* 0x080fe40003f06270 */
[-C--:B------:R-:W-:Y:S01]  /*1050*/  ISETP.GE.AND P4, PT, R86, R93.reuse, PT ;  /* 0x0000005d5600720c */ /* 0x080fe20003f86270 */
[----:B------:R-:W2:Y:S01]  /*1060*/  @!P1 LDG.E R25, [R2.64+0x500] ;  /* 0x0005000402199981 */ /* 0x000ea2000c1e1900 */
[-C--:B------:R-:W-:Y:S02]  /*1070*/  ISETP.GE.AND P5, PT, R87, R93.reuse, PT ;  /* 0x0000005d5700720c */ /* 0x080fe40003fa6270 */
[----:B------:R-:W-:Y:S01]  /*1080*/  ISETP.GE.AND P6, PT, R88, R93, PT ;  /* 0x0000005d5800720c */ /* 0x000fe20003fc6270 */
[----:B------:R-:W2:Y:S04]  /*1090*/  @!P2 LDG.E R20, [R2.64+0x580] ;  /* 0x000580040214a981 */ /* 0x000ea8000c1e1900 */
[----:B------:R-:W2:Y:S04]  /*10a0*/  @!P3 LDG.E R89, [R2.64+0x600] ;  /* 0x000600040259b981 */ /* 0x000ea8000c1e1900 */
[----:B------:R-:W2:Y:S04]  /*10b0*/  @!P0 LDG.E R18, [R2.64+0x480] ;  /* 0x0004800402128981 */ /* 0x000ea8000c1e1900 */
[----:B------:R-:W2:Y:S04]  /*10c0*/  @!P4 LDG.E R22, [R2.64+0x680] ;  /* 0x000680040216c981 */ /* 0x000ea8000c1e1900 */
[----:B------:R-:W2:Y:S04]  /*10d0*/  @!P5 LDG.E R91, [R2.64+0x700] ;  /* 0x00070004025bd981 */ /* 0x000ea8000c1e1900 */
[----:B------:R-:W2:Y:S01]  /*10e0*/  @!P6 LDG.E R24, [R2.64+0x780] ;  /* 0x000780040218e981 */ /* 0x000ea2000c1e1900 */
[----:B------:R-:W-:-:S02]  /*10f0*/  P2R R101, PR, RZ, 0x1 ;  /* 0x00000001ff657803 */ /* 0x000fc40000000000 */
[----:B------:R-:W-:-:S04]  /*1100*/  ISETP.NE.AND P0, PT, R5, RZ, PT ;  /* 0x000000ff0500720c */ /* 0x000fc80003f05270 */
[----:B------:R-:W-:Y:S02]  /*1110*/  P2R R99, PR, RZ, 0x1 ;  /* 0x00000001ff637803 */ /* 0x000fe40000000000 */
        /* <DEDUP_REMOVED lines=14> */
[----:B------:R-:W-:Y:S01]  /*1200*/  ISETP.GE.AND P0, PT, R47, R93, PT ;  /* 0x0000005d2f00720c */ /* 0x000fe20003f06270 */
[----:B------:R-:W-:Y:S02]  /*1210*/  HFMA2.MMA R5, -RZ, RZ, 0, 0 ;  /* 0x00000000ff057435 */ /* 0x000fe400000001ff */
[----:B------:R-:W-:Y:S02]  /*1220*/  HFMA2.MMA R82, -RZ, RZ, 0, 0 ;  /* 0x00000000ff527435 */ /* 0x000fe400000001ff */
[----:B------:R-:W-:Y:S02]  /*1230*/  HFMA2.MMA R84, -RZ, RZ, 0, 0 ;  /* 0x00000000ff547435 */ /* 0x000fe400000001ff */
[----:B------:R-:W-:Y:S02]  /*1240*/  HFMA2.MMA R86, -RZ, RZ, 0, 0 ;  /* 0x00000000ff567435 */ /* 0x000fe400000001ff */
[----:B------:R-:W-:Y:S01]  /*1250*/  HFMA2.MMA R88, -RZ, RZ, 0, 0 ;  /* 0x00000000ff587435 */ /* 0x000fe200000001ff */
[----:B------:R-:W-:Y:S01]  /*1260*/  MOV R110, RZ ;  /* 0x000000ff006e7202 */ /* 0x000fe20000000f00 */
[----:B----4-:R-:W-:Y:S04]  /*1270*/  STS [R48.X4], R7 ;  /* 0x0000000730007388 */ /* 0x010fe80000004800 */
[----:B---3--:R-:W-:Y:S04]  /*1280*/  STS [R49.X4+0x80], R0 ;  /* 0x0000800031007388 */ /* 0x008fe80000004800 */
        /* <DEDUP_REMOVED lines=29> */
[----:B------:R-:W2:Y:S04]  /*1460*/  LDS R118, [R64.X4+0x38] ;  /* 0x0000380040767984 */ /* 0x000ea80000004800 */
[----:B------:R-:W2:Y:S01]  /*1470*/  LDS R4, [R64.X4+0x3c] ;  /* 0x00003c0040047984 */ /* 0x000ea20000004800 */
[----:B0-----:R-:W-:-:S03]  /*1480*/  IMAD.WIDE R14, R47, 0x4, R42 ;  /* 0x000000042f0e7825 */ /* 0x001fc600078e022a */
[----:B------:R-:W-:Y:S01]  /*1490*/  BAR.SYNC.DEFER_BLOCKING 0x0 ;  /* 0x0000000000007b1d */ /* 0x000fe20000010000 */
[----:B------:R-:W-:-:S05]  /*14a0*/  MOV R7, RZ ;  /* 0x000000ff00077202 */ /* 0x000fca0000000f00 */
[----:B------:R-:W4:Y:S01]  /*14b0*/  @!P0 LDG.E R5, [R14.64] ;  /* 0x000000040e058981 */ /* 0x000f22000c1e1900 */
[----:B------:R-:W-:Y:S02]  /*14c0*/  ISETP.NE.AND P0, PT, R23, RZ, PT ;  /* 0x000000ff1700720c */ /* 0x000fe40003f05270 */
[----:B-1----:R-:W-:Y:S01]  /*14d0*/  MOV R17, RZ ;  /* 0x000000ff00117202 */ /* 0x002fe20000000f00 */
[----:B------:R-:W4:Y:S10]  /*14e0*/  @!P6 LDG.E R110, [R14.64+0x780] ;  /* 0x000780040e6ee981 */ /* 0x000f34000c1e1900 */
[----:B------:R-:W4:Y:S01]  /*14f0*/  @!P0 LDG.E R7, [R14.64+0x100] ;  /* 0x000100040e078981 */ /* 0x000f22000c1e1900 */
[----:B------:R-:W-:-:S13]  /*1500*/  ISETP.NE.AND P0, PT, R81, RZ, PT ;  /* 0x000000ff5100720c */ /* 0x000fda0003f05270 */
[----:B------:R-:W4:Y:S01]  /*1510*/  @!P0 LDG.E R82, [R14.64+0x80] ;  /* 0x000080040e528981 */ /* 0x000f22000c1e1900 */
[----:B------:R-:W-:-:S13]  /*1520*/  ISETP.NE.AND P0, PT, R90, RZ, PT ;  /* 0x000000ff5a00720c */ /* 0x000fda0003f05270 */
[----:B------:R-:W4:Y:S01]  /*1530*/  @!P0 LDG.E R17, [R14.64+0x200] ;  /* 0x000200040e118981 */ /* 0x000f22000c1e1900 */
[----:B------:R-:W-:Y:S02]  /*1540*/  ISETP.NE.AND P0, PT, R92, RZ, PT ;  /* 0x000000ff5c00720c */ /* 0x000fe40003f05270 */
[----:B--2---:R-:W-:-:S11]  /*1550*/  MOV R19, RZ ;  /* 0x000000ff00137202 */ /* 0x004fd60000000f00 */
[----:B------:R-:W2:Y:S01]  /*1560*/  @!P0 LDG.E R84, [R14.64+0x180] ;  /* 0x000180040e548981 */ /* 0x000ea2000c1e1900 */
[----:B------:R-:W-:-:S13]  /*1570*/  ISETP.NE.AND P0, PT, R94, RZ, PT ;  /* 0x000000ff5e00720c */ /* 0x000fda0003f05270 */
[----:B------:R-:W2:Y:S01]  /*1580*/  @!P0 LDG.E R19, [R14.64+0x300] ;  /* 0x000300040e138981 */ /* 0x000ea2000c1e1900 */
[----:B------:R-:W-:Y:S02]  /*1590*/  ISETP.NE.AND P0, PT, R95, RZ, PT ;  /* 0x000000ff5f00720c */ /* 0x000fe40003f05270 */
[----:B---3--:R-:W-:-:S11]  /*15a0*/  MOV R21, RZ ;  /* 0x000000ff00157202 */ /* 0x008fd60000000f00 */
[----:B------:R-:W3:Y:S01]  /*15b0*/  @!P0 LDG.E R86, [R14.64+0x280] ;  /* 0x000280040e568981 */ /* 0x000ee2000c1e1900 */
[----:B------:R-:W-:-:S13]  /*15c0*/  ISETP.NE.AND P0, PT, R97, RZ, PT ;  /* 0x000000ff6100720c */ /* 0x000fda0003f05270 */
[----:B------:R-:W3:Y:S01]  /*15d0*/  @!P0 LDG.E R21, [R14.64+0x400] ;  /* 0x000400040e158981 */ /* 0x000ee2000c1e1900 */
[----:B------:R-:W-:Y:S01]  /*15e0*/  ISETP.NE.AND P0, PT, R99, RZ, PT ;  /* 0x000000ff6300720c */ /* 0x000fe20003f05270 */
[----:B------:R-:W-:Y:S02]  /*15f0*/  HFMA2.MMA R90, -RZ, RZ, 0, 0 ;  /* 0x00000000ff5a7435 */ /* 0x000fe400000001ff */
[----:B------:R-:W-:Y:S01]  /*1600*/  HFMA2.MMA R92, -RZ, RZ, 0, 0 ;  /* 0x00000000ff5c7435 */ /* 0x000fe200000001ff */
[----:B------:R-:W-:Y:S01]  /*1610*/  MOV R23, RZ ;  /* 0x000000ff00177202 */ /* 0x000fe20000000f00 */
[----:B------:R-:W-:Y:S01]  /*1620*/  HFMA2.MMA R94, -RZ, RZ, 0, 0 ;  /* 0x00000000ff5e7435 */ /* 0x000fe200000001ff */
[----:B------:R-:W-:Y:S02]  /*1630*/  MOV R25, RZ ;  /* 0x000000ff00197202 */ /* 0x000fe40000000f00 */
[----:B------:R-:W-:Y:S02]  /*1640*/  MOV R91, RZ ;  /* 0x000000ff005b7202 */ /* 0x000fe40000000f00 */
[----:B------:R-:W3:Y:S04]  /*1650*/  @!P1 LDG.E R23, [R14.64+0x500] ;  /* 0x000500040e179981 */ /* 0x000ee8000c1e1900 */
[----:B------:R-:W3:Y:S01]  /*1660*/  @!P0 LDG.E R88, [R14.64+0x380] ;  /* 0x000380040e588981 */ /* 0x000ee2000c1e1900 */
[----:B------:R-:W-:-:S03]  /*1670*/  ISETP.NE.AND P0, PT, R101, RZ, PT ;  /* 0x000000ff6500720c */ /* 0x000fc60003f05270 */
[----:B------:R-:W3:Y:S04]  /*1680*/  @!P2 LDG.E R92, [R14.64+0x580] ;  /* 0x000580040e5ca981 */ /* 0x000ee8000c1e1900 */
[----:B------:R-:W3:Y:S04]  /*1690*/  @!P3 LDG.E R25, [R14.64+0x600] ;  /* 0x000600040e19b981 */ /* 0x000ee8000c1e1900 */
[----:B------:R-:W3:Y:S04]  /*16a0*/  @!P4 LDG.E R94, [R14.64+0x680] ;  /* 0x000680040e5ec981 */ /* 0x000ee8000c1e1900 */
[----:B------:R-:W3:Y:S04]  /*16b0*/  @!P0 LDG.E R90, [R14.64+0x480] ;  /* 0x000480040e5a8981 */ /* 0x000ee8000c1e1900 */
[----:B------:R-:W3:Y:S01]  /*16c0*/  @!P5 LDG.E R91, [R14.64+0x700] ;  /* 0x000700040e5bd981 */ /* 0x000ee2000c1e1900 */
[----:B-----5:R-:W-:-:S05]  /*16d0*/  FADD.FTZ R99, R16, R29 ;  /* 0x0000001d10637221 */ /* 0x020fca0000010000 */
[----:B------:R-:W-:Y:S01]  /*16e0*/  FSETP.GTU.FTZ.AND P4, PT, R99, 20, PT ;  /* 0x41a000006300780b */ /* 0x000fe20003f9c000 */
[--C-:B------:R-:W-:Y:S02]  /*16f0*/  FADD.FTZ R96, R96, R29.reuse ;  /* 0x0000001d60607221 */ /* 0x100fe40000010000 */
[--C-:B------:R-:W-:Y:S02]  /*1700*/  FADD.FTZ R98, R98, R29.reuse ;  /* 0x0000001d62627221 */ /* 0x100fe40000010000 */
[--C-:B------:R-:W-:Y:S02]  /*1710*/  FADD.FTZ R101, R18, R29.reuse ;  /* 0x0000001d12657221 */ /* 0x100fe40000010000 */
[--C-:B------:R-:W-:Y:S02]  /*1720*/  FADD.FTZ R100, R100, R29.reuse ;  /* 0x0000001d64647221 */ /* 0x100fe40000010000 */
[--C-:B------:R-:W-:Y:S01]  /*1730*/  FADD.FTZ R103, R20, R29.reuse ;  /* 0x0000001d14677221 */ /* 0x100fe20000010000 */
[----:B------:R-:W-:Y:S01]  /*1740*/  BSSY B0, `(.L_x_2474) ;  /* 0x000004a000007945 */ /* 0x000fe20003800000 */
[----:B------:R-:W-:Y:S01]  /*1750*/  FSETP.GTU.FTZ.AND P3, PT, R96, 20, PT ;  /* 0x41a000006000780b */ /* 0x000fe20003f7c000 */
[----:B------:R-:W-:Y:S01]  /*1760*/  FADD.FTZ R102, R102, R29 ;  /* 0x0000001d66667221 */ /* 0x000fe20000010000 */
[----:B------:R-:W-:-:S02]  /*1770*/  FSETP.GTU.FTZ.AND P2, PT, R98, 20, PT ;  /* 0x41a000006200780b */ /* 0x000fc40003f5c000 */
[----:B------:R-:W-:Y:S02]  /*1780*/  FSETP.GTU.FTZ.AND P1, PT, R101, 20, PT ;  /* 0x41a000006500780b */ /* 0x000fe40003f3c000 */
[----:B------:R-:W-:Y:S02]  /*1790*/  FSETP.GTU.FTZ.AND P0, PT, R100, 20, PT ;  /* 0x41a000006400780b */ /* 0x000fe40003f1c000 */
[----:B------:R-:W-:Y:S01]  /*17a0*/  FSETP.GTU.FTZ.AND P6, PT, R103, 20, PT ;  /* 0x41a000006700780b */ /* 0x000fe20003fdc000 */
[----:B----4-:R0:W-:Y:S04]  /*17b0*/  STS [R48.X4], R5 ;  /* 0x0000000530007388 */ /* 0x0101e80000004800 */
        /* <DEDUP_REMOVED lines=44> */
[----:B-1----:R-:W-:Y:S02]  /*1a80*/  IADD3 R7, R18, -R5, RZ ;  /* 0x8000000512077210 */ /* 0x002fe40007ffe0ff */
        /* <DEDUP_REMOVED lines=21> */
.L_x_2475:
[----:B--234-:R-:W-:Y:S05]  /*1be0*/  BSYNC B0 ;  /* 0x0000000000007941 */ /* 0x01cfea0003800000 */
.L_x_2474:
[----:B------:R-:W-:Y:S01]  /*1bf0*/  BSSY B0, `(.L_x_2476) ;  /* 0x0000023000007945 */ /* 0x000fe20003800000 */
[----:B------:R-:W-:Y:S01]  /*1c00*/  FSETP.GTU.FTZ.AND P4, PT, R102, 20, PT ;  /* 0x41a000006600780b */ /* 0x000fe20003f9c000 */
[----:B------:R-:W-:Y:S01]  /*1c10*/  FADD.FTZ R105, R22, R29 ;  /* 0x0000001d16697221 */ /* 0x000fe20000010000 */
        /* <DEDUP_REMOVED lines=32> */
.L_x_2477:
[----:B------:R-:W-:Y:S05]  /*1e20*/  BSYNC B0 ;  /* 0x0000000000007941 */ /* 0x000fea0003800000 */
.L_x_2476:
        /* <DEDUP_REMOVED lines=35> */
.L_x_2479:
[----:B------:R-:W-:Y:S05]  /*2060*/  BSYNC B0 ;  /* 0x0000000000007941 */ /* 0x000fea0003800000 */
.L_x_2478:
        /* <DEDUP_REMOVED lines=35> */
.L_x_2481:
[----:B------:R-:W-:Y:S05]  /*22a0*/  BSYNC B0 ;  /* 0x0000000000007941 */ /* 0x000fea0003800000 */
.L_x_2480:
[----:B------:R-:W-:Y:S01]  /*22b0*/  BSSY B0, `(.L_x_2482) ;  /* 0x0000024000007945 */ /* 0x000fe20003800000 */
[----:B------:R-:W-:Y:S01]  /*22c0*/  HFMA2.MMA R109, -RZ, RZ, 0, 0 ;  /* 0x00000000ff6d7435 */ /* 0x000fe200000001ff */
[----:B------:R-:W-:Y:S01]  /*22d0*/  FSETP.GTU.FTZ.AND P1, PT, R107, 20, PT ;  /* 0x41a000006b00780b */ /* 0x000fe20003f3c000 */
[----:B------:R-:W-:Y:S01]  /*22e0*/  FADD.FTZ R106, R106, R29 ;  /* 0x0000001d6a6a7221 */ /* 0x000fe20000010000 */
[----:B------:R-:W-:Y:S06]  /*22f0*/  @P0 BRA `(.L_x_2483) ;  /* 0x000001f000000947 */ /* 0x000fec0003800000 */
        /* <DEDUP_REMOVED lines=31> */
.L_x_2483:
[----:B------:R-:W-:Y:S05]  /*24f0*/  BSYNC B0 ;  /* 0x0000000000007941 */ /* 0x000fea0003800000 */
.L_x_2482:
[----:B------:R-:W-:Y:S01]  /*2500*/  BSSY B0, `(.L_x_2484) ;  /* 0x0000026000007945 */ /* 0x000fe20003800000 */
[----:B------:R-:W-:Y:S01]  /*2510*/  FSETP.GTU.FTZ.AND P0, PT, R106, 20, PT ;  /* 0x41a000006a00780b */ /* 0x000fe20003f1c000 */
[----:B-1----:R-:W-:Y:S01]  /*2520*/  CS2R R24, SRZ ;  /* 0x0000000000187805 */ /* 0x002fe2000001ff00 */
[----:B------:R-:W-:Y:S01]  /*2530*/  CS2R R22, SRZ ;  /* 0x0000000000167805 */ /* 0x000fe2000001ff00 */
[----:B------:R-:W-:Y:S02]  /*2540*/  FADD.FTZ R111, R0, R29 ;  /* 0x0000001d006f7221 */ /* 0x000fe40000010000 */
        /* <DEDUP_REMOVED lines=33> */
.L_x_2485:
[----:B------:R-:W-:Y:S05]  /*2760*/  BSYNC B0 ;  /* 0x0000000000007941 */ /* 0x000fea0003800000 */
.L_x_2484:
[----:B------:R-:W-:Y:S01]  /*2770*/  FFMA.FTZ R14, R65, R82, R33 ;  /* 0x00000052410e7223 */ /* 0x000fe20000010021 */
[----:B------:R-:W-:Y:S01]  /*2780*/  BSSY B0, `(.L_x_2486) ;  /* 0x0000026000007945 */ /* 0x000fe20003800000 */
[----:B------:R-:W-:Y:S01]  /*2790*/  HFMA2.MMA R0, -RZ, RZ, 0, 0 ;  /* 0x00000000ff007435 */ /* 0x000fe200000001ff */
[----:B------:R-:W-:Y:S01]  /*27a0*/  FSETP.GTU.FTZ.AND P6, PT, R111, 20, PT ;  /* 0x41a000006f00780b */ /* 0x000fe20003fdc000 */
[----:B------:R-:W-:Y:S01]  /*27b0*/  CS2R R20, SRZ ;  /* 0x0000000000147805 */ /* 0x000fe2000001ff00 */
[----:B------:R-:W-:Y:S02]  /*27c0*/  FADD.FTZ R108, R108, R29 ;  /* 0x0000001d6c6c7221 */ /* 0x000fe40000010000 */
        /* <DEDUP_REMOVED lines=33> */
.L_x_2487:
[----:B------:R-:W-:Y:S05]  /*29e0*/  BSYNC B0 ;  /* 0x0000000000007941 */ /* 0x000fea0003800000 */
.L_x_2486:
        /* <DEDUP_REMOVED lines=39> */
.L_x_2489:
[----:B------:R-:W-:Y:S05]  /*2c60*/  BSYNC B0 ;  /* 0x0000000000007941 */ /* 0x000fea0003800000 */
.L_x_2488:
        /* <DEDUP_REMOVED lines=39> */
.L_x_2491:
[----:B------:R-:W-:Y:S05]  /*2ee0*/  BSYNC B0 ;  /* 0x0000000000007941 */ /* 0x000fea0003800000 */
.L_x_2490:
        /* <DEDUP_REMOVED lines=39> */
.L_x_2493:
[----:B------:R-:W-:Y:S05]  /*3160*/  BSYNC B0 ;  /* 0x0000000000007941 */ /* 0x000fea0003800000 */
.L_x_2492:
[----:B------:R-:W-:Y:S01]  /*3170*/  FFMA.FTZ R4, R74, R91, R15 ;  /* 0x0000005b4a047223 */ /* 0x000fe2000001000f */
[----:B------:R-:W-:Y:S01]  /*3180*/  BSSY B0, `(.L_x_2494) ;  /* 0x0000027000007945 */ /* 0x000fe20003800000 */
[----:B------:R-:W-:Y:S01]  /*3190*/  FSETP.GTU.FTZ.AND P1, PT, R137, 20, PT ;  /* 0x41a000008900780b */ /* 0x000fe20003f3c000 */
[-C--:B------:R-:W-:Y:S02]  /*31a0*/  FMUL.FTZ R141, R81, R28.reuse ;  /* 0x0000001c518d7220 */ /* 0x080fe40000410000 */
[-C--:B------:R-:W-:Y:S02]  /*31b0*/  FMUL.FTZ R122, R82, R28.reuse ;  /* 0x0000001c527a7220 */ /* 0x080fe40000410000 */
[-C--:B------:R-:W-:Y:S02]  /*31c0*/  FMUL.FTZ R123, R83, R28.reuse ;  /* 0x0000001c537b7220 */ /* 0x080fe40000410000 */
[----:B------:R-:W-:Y:S02]  /*31d0*/  FMUL.FTZ R124, R85, R28 ;  /* 0x0000001c557c7220 */ /* 0x000fe40000410000 */
        /* <DEDUP_REMOVED lines=33> */
.L_x_2495:
[----:B------:R-:W-:Y:S05]  /*33f0*/  BSYNC B0 ;  /* 0x0000000000007941 */ /* 0x000fea0003800000 */
.L_x_2494:
        /* <DEDUP_REMOVED lines=33> */
.L_x_2497:
[----:B------:R-:W-:Y:S05]  /*3610*/  BSYNC B0 ;  /* 0x0000000000007941 */ /* 0x000fea0003800000 */
.L_x_2496:
        /* <DEDUP_REMOVED lines=33> */
.L_x_2499:
[----:B------:R-:W-:Y:S05]  /*3830*/  BSYNC B0 ;  /* 0x0000000000007941 */ /* 0x000fea0003800000 */
.L_x_2498:
        /* <DEDUP_REMOVED lines=33> */
.L_x_2501:
[----:B------:R-:W-:Y:S05]  /*3a50*/  BSYNC B0 ;  /* 0x0000000000007941 */ /* 0x000fea0003800000 */
.L_x_2500:
        /* <DEDUP_REMOVED lines=33> */
.L_x_2503:
[----:B------:R-:W-:Y:S05]  /*3c70*/  BSYNC B0 ;  /* 0x0000000000007941 */ /* 0x000fea0003800000 */
.L_x_2502:
        /* <DEDUP_REMOVED lines=33> */
.L_x_2505:
[----:B------:R-:W-:Y:S05]  /*3e90*/  BSYNC B0 ;  /* 0x0000000000007941 */ /* 0x000fea0003800000 */
.L_x_2504:
[----:B------:R-:W-:Y:S01]  /*3ea0*/  FFMA.FTZ R4, R76, R93, R4 ;  /* 0x0000005d4c047223 */ /* 0x000fe20000010004 */
[----:B------:R-:W-:Y:S01]  /*3eb0*/  BAR.SYNC.DEFER_BLOCKING 0x0 ;  /* 0x0000000000007b1d */ /* 0x000fe20000010000 */
[----:B------:R-:W-:Y:S02]  /*3ec0*/  FMUL.FTZ R125, R84, R28 ;  /* 0x0000001c547d7220 */ /* 0x000fe40000410000 */
[----:B------:R-:W-:Y:S02]  /*3ed0*/  FFMA.FTZ R4, R77, R92, R4 ;  /* 0x0000005c4d047223 */ /* 0x000fe40000010004 */
[-C--:B------:R-:W-:Y:S02]  /*3ee0*/  FMUL.FTZ R126, R87, R28.reuse ;  /* 0x0000001c577e7220 */ /* 0x080fe40000410000 */
[----:B------:R-:W-:Y:S02]  /*3ef0*/  FFMA.FTZ R4, R78, R95, R4 ;  /* 0x0000005f4e047223 */ /* 0x000fe40000010004 */
[----:B------:R-:W-:-:S02]  /*3f00*/  FMUL.FTZ R127, R86, R28 ;  /* 0x0000001c567f7220 */ /* 0x000fc40000410000 */
[----:B------:R-:W-:Y:S02]  /*3f10*/  FFMA.FTZ R4, R79, R94, R4 ;  /* 0x0000005e4f047223 */ /* 0x000fe40000010004 */
        /* <DEDUP_REMOVED lines=8> */
[----:B------:R-:W-:Y:S02]  /*3fa0*/  FMUL.FTZ R136, R97, R28 ;  /* 0x0000001c61887220 */ /* 0x000fe40000410000 */
[----:B------:R-:W-:Y:S01]  /*3fb0*/  FFMA.FTZ R33, R80, R97, R4 ;  /* 0x0000006150217223 */ /* 0x000fe20000010004 */
[----:B------:R-:W-:Y:S05]  /*3fc0*/  @!P5 BRA `(.L_x_2506) ;  /* 0x000024600000d947 */ /* 0x000fea0003800000 */
[C---:B------:R-:W-:Y:S01]  /*3fd0*/  IADD3 R138, R45.reuse, -0x1, RZ ;  /* 0xffffffff2d8a7810 */ /* 0x040fe20007ffe0ff */
[----:B------:R-:W-:Y:S01]  /*3fe0*/  HFMA2.MMA R139, -RZ, RZ, 0, 0 ;  /* 0x00000000ff8b7435 */ /* 0x000fe200000001ff */
[C---:B------:R-:W-:Y:S01]  /*3ff0*/  LEA.HI R4, R45.reuse, R45, RZ, 0x1 ;  /* 0x0000002d2d047211 */ /* 0x040fe200078f08ff */
[----:B------:R-:W-:Y:S01]  /*4000*/  HFMA2.MMA R110, -RZ, RZ, 0, 0 ;  /* 0x00000000ff6e7435 */ /* 0x000fe200000001ff */
[----:B------:R-:W-:Y:S01]  /*4010*/  LEA.HI R0, R138, R138, RZ, 0x1 ;  /* 0x0000008a8a007211 */ /* 0x000fe200078f08ff */
[----:B------:R-:W-:Y:S01]  /*4020*/  HFMA2.MMA R119, -RZ, RZ, 0, 0 ;  /* 0x00000000ff777435 */ /* 0x000fe200000001ff */
[----:B------:R-:W-:Y:S01]  /*4030*/  LOP3.LUT R4, R4, 0xfffffe, RZ, 0xc0, !PT ;  /* 0x00fffffe04047812 */ /* 0x000fe200078ec0ff */
[----:B------:R-:W-:Y:S01]  /*4040*/  CS2R R24, SRZ ;  /* 0x0000000000187805 */ /* 0x000fe2000001ff00 */
[----:B------:R-:W-:Y:S01]  /*4050*/  LOP3.LUT R5, R0, 0xfffffe, RZ, 0xc0, !PT ;  /* 0x00fffffe00057812 */ /* 0x000fe200078ec0ff */
[----:B------:R-:W-:Y:S01]  /*4060*/  CS2R R22, SRZ ;  /* 0x0000000000167805 */ /* 0x000fe2000001ff00 */
[----:B------:R-:W-:Y:S01]  /*4070*/  CS2R R20, SRZ ;  /* 0x0000000000147805 */ /* 0x000fe2000001ff00 */
[----:B------:R-:W-:Y:S01]  /*4080*/  MOV R0, RZ ;  /* 0x000000ff00007202 */ /* 0x000fe20000000f00 */
[----:B------:R-:W-:Y:S01]  /*4090*/  CS2R R112, SRZ ;  /* 0x0000000000707805 */ /* 0x000fe2000001ff00 */
[----:B------:R-:W-:Y:S01]  /*40a0*/  IADD3 R138, R138, -R5, RZ ;  /* 0x800000058a8a7210 */ /* 0x000fe20007ffe0ff */
[----:B------:R-:W-:Y:S01]  /*40b0*/  CS2R R116, SRZ ;  /* 0x0000000000747805 */ /* 0x000fe2000001ff00 */
[----:B------:R-:W-:Y:S01]  /*40c0*/  MOV R114, RZ ;  /* 0x000000ff00727202 */ /* 0x000fe20000000f00 */
[----:B------:R-:W-:Y:S01]  /*40d0*/  CS2R R120, SRZ ;  /* 0x0000000000787805 */ /* 0x000fe2000001ff00 */
[----:B------:R-:W-:-:S02]  /*40e0*/  IADD3 R140, R45, -R4, RZ ;  /* 0x800000042d8c7210 */ /* 0x000fc40007ffe0ff */
.L_x_2522:
        /* <DEDUP_REMOVED lines=18> */
[C---:B------:R-:W-:Y:S02]  /*4210*/  IMAD R15, R26.reuse, c[0x0][0x19c], R5 ;  /* 0x000067001a0f7a24 */ /* 0x040fe400078e0205 */
[----:B------:R-:W-:-:S03]  /*4220*/  IMAD.WIDE.U32 R4, R26, c[0x0][0x1b8], RZ ;  /* 0x00006e001a047a25 */ /* 0x000fc600078e00ff */
[----:B------:R-:W-:Y:S01]  /*4230*/  IADD3 R7, R7, R15, RZ ;  /* 0x0000000f07077210 */ /* 0x000fe20007ffe0ff */
[----:B------:R-:W-:Y:S01]  /*4240*/  IMAD R19, R26, c[0x0][0x1bc], R19 ;  /* 0x00006f001a137a24 */ /* 0x000fe200078e0213 */
[----:B------:R-:W-:Y:S01]  /*4250*/  MOV R14, R4 ;  /* 0x00000004000e7202 */ /* 0x000fe20000000f00 */
[C---:B0-----:R-:W-:Y:S02]  /*4260*/  IMAD R16, R18.reuse, c[0x0][0x1a0], RZ ;  /* 0x0000680012107a24 */ /* 0x041fe400078e02ff */
[----:B------:R-:W-:Y:S01]  /*4270*/  IMAD R18, R18, c[0x0][0x1c0], RZ ;  /* 0x0000700012127a24 */ /* 0x000fe200078e02ff */
[----:B------:R-:W-:Y:S01]  /*4280*/  IADD3 R15, R5, R19, RZ ;  /* 0x00000013050f7210 */ /* 0x000fe20007ffe0ff */
[C---:B------:R-:W-:Y:S02]  /*4290*/  IMAD R17, R139.reuse, c[0x0][0x1a4], R16 ;  /* 0x000069008b117a24 */ /* 0x040fe400078e0210 */
[----:B------:R-:W-:-:S04]  /*42a0*/  IMAD.WIDE.U32 R4, R139, c[0x0][0x1a0], R6 ;  /* 0x000068008b047a25 */ /* 0x000fc800078e0006 */
[C---:B------:R-:W-:Y:S01]  /*42b0*/  IMAD R19, R139.reuse, c[0x0][0x1c4], R18 ;  /* 0x000071008b137a24 */ /* 0x040fe200078e0212 */
[----:B------:R-:W-:Y:S01]  /*42c0*/  LEA R16, P2, R4, c[0x0][0x228], 0x2 ;  /* 0x00008a0004107a11 */ /* 0x000fe200078410ff */
[----:B------:R-:W-:Y:S01]  /*42d0*/  IMAD.WIDE.U32 R6, R139, c[0x0][0x1c0], R14 ;  /* 0x000070008b067a25 */ /* 0x000fe200078e000e */
[----:B------:R-:W-:Y:S02]  /*42e0*/  IADD3 R15, R5, R17, RZ ;  /* 0x00000011050f7210 */ /* 0x000fe40007ffe0ff */
[----:B------:R-:W-:Y:S02]  /*42f0*/  @!P0 IADD3 R14, R45, -0x2, RZ ;  /* 0xfffffffe2d0e8810 */ /* 0x000fe40007ffe0ff */
[----:B------:R-:W-:Y:S02]  /*4300*/  IADD3 R5, R7, R19, RZ ;  /* 0x0000001307057210 */ /* 0x000fe40007ffe0ff */
[----:B------:R-:W-:Y:S02]  /*4310*/  LEA R18, P3, R6, c[0x0][0x230], 0x2 ;  /* 0x00008c0006127a11 */ /* 0x000fe400078610ff */
[----:B------:R-:W-:-:S02]  /*4320*/  LEA.HI.X R17, R4, c[0x0][0x22c], R15, 0x2, P2 ;  /* 0x00008b0004117a11 */ /* 0x000fc400010f140f */
[----:B------:R-:W-:Y:S02]  /*4330*/  LEA.HI.X R19, R6, c[0x0][0x234], R5, 0x2, P3 ;  /* 0x00008d0006137a11 */ /* 0x000fe400018f1405 */
[----:B------:R-:W-:Y:S01]  /*4340*/  IADD3 R4, R35, 0x200, RZ ;  /* 0x0000020023047810 */ /* 0x000fe20007ffe0ff */
[----:B------:R0:W3:Y:S04]  /*4350*/  LDG.E R6, [R16.64] ;  /* 0x0000000410067981 */ /* 0x0000e8000c1e1900 */
[----:B------:R1:W3:Y:S01]  /*4360*/  LDG.E R7, [R18.64] ;  /* 0x0000000412077981 */ /* 0x0002e2000c1e1900 */
[----:B------:R-:W-:-:S04]  /*4370*/  @!P1 LEA R4, R138, R139, 0x8 ;  /* 0x0000008b8a049211 */ /* 0x000fc800078e40ff */
[----:B------:R-:W-:Y:S01]  /*4380*/  SHF.L.U32 R144, R4, 0x2, RZ ;  /* 0x0000000204907819 */ /* 0x000fe200000006ff */
[----:B------:R-:W-:Y:S01]  /*4390*/  @!P0 IMAD R5, R14, c[0x0][0x16c], R139 ;  /* 0x00005b000e058a24 */ /* 0x000fe200078e028b */
[----:B------:R-:W-:Y:S02]  /*43a0*/  MOV R15, RZ ;  /* 0x000000ff000f7202 */ /* 0x000fe40000000f00 */
[----:B------:R-:W-:Y:S01]  /*43b0*/  MOV R14, 0x3f800000 ;  /* 0x3f800000000e7802 */ /* 0x000fe20000000f00 */
[----:B------:R-:W-:Y:S01]  /*43c0*/  @!P0 IMAD.WIDE R4, R5, 0x8, R12 ;  /* 0x0000000805048825 */ /* 0x000fe200078e020c */
[----:B------:R-:W-:Y:S03]  /*43d0*/  BSSY B0, `(.L_x_2507) ;  /* 0x000005b000007945 */ /* 0x000fe60003800000 */
[----:B--2---:R-:W-:-:S04]  /*43e0*/  FMUL.FTZ R154, R142, 1.4426950216293334961 ;  /* 0x3fb8aa3b8e9a7820 */ /* 0x004fc80000410000 */
[----:B------:R-:W-:-:S06]  /*43f0*/  FMUL.FTZ R149, R154, R99 ;  /* 0x000000639a957220 */ /* 0x000fcc0000410000 */
[----:B------:R-:W2:Y:S01]  /*4400*/  MUFU.EX2 R149, R149 ;  /* 0x0000009500957308 */ /* 0x000ea20000000800 */
[C---:B0-----:R-:W-:Y:S02]  /*4410*/  FMUL.FTZ R16, R154.reuse, R96 ;  /* 0x000000609a107220 */ /* 0x041fe40000410000 */
[C---:B------:R-:W-:Y:S01]  /*4420*/  FMUL.FTZ R17, R154.reuse, R98 ;  /* 0x000000629a117220 */ /* 0x040fe20000410000 */
[----:B--2---:R0:W-:Y:S04]  /*4430*/  STS [R144+0x14d0], R149 ;  /* 0x0014d09590007388 */ /* 0x0041e80000000800 */
[----:B------:R-:W-:Y:S01]  /*4440*/  BAR.SYNC.DEFER_BLOCKING 0x0 ;  /* 0x0000000000007b1d */ /* 0x000fe20000010000 */
[----:B-1----:R-:W-:-:S05]  /*4450*/  FMUL.FTZ R18, R154, R101 ;  /* 0x000000659a127220 */ /* 0x002fca0000410000 */
[----:B------:R-:W1:Y:S01]  /*4460*/  MUFU.EX2 R16, R16 ;  /* 0x0000001000107308 */ /* 0x000e620000000800 */
[----:B------:R-:W-:-:S07]  /*4470*/  FMUL.FTZ R19, R154, R100 ;  /* 0x000000649a137220 */ /* 0x000fce0000410000 */
[----:B------:R-:W2:Y:S01]  /*4480*/  MUFU.EX2 R17, R17 ;  /* 0x0000001100117308 */ /* 0x000ea20000000800 */
[----:B------:R-:W-:-:S07]  /*4490*/  FMUL.FTZ R143, R154, R103 ;  /* 0x000000679a8f7220 */ /* 0x000fce0000410000 */
[----:B------:R-:W4:Y:S01]  /*44a0*/  MUFU.EX2 R18, R18 ;  /* 0x0000001200127308 */ /* 0x000f220000000800 */
[----:B------:R1:W5:Y:S01]  /*44b0*/  @!P0 LDG.E.64 R14, [R4.64] ;  /* 0x00000004040e8981 */ /* 0x000362000c1e1b00 */
[----:B0-----:R-:W-:-:S06]  /*44c0*/  FMUL.FTZ R144, R154, R102 ;  /* 0x000000669a907220 */ /* 0x001fcc0000410000 */
[----:B------:R-:W0:Y:S01]  /*44d0*/  MUFU.EX2 R19, R19 ;  /* 0x0000001300137308 */ /* 0x000e220000000800 */
[----:B-1----:R-:W-:Y:S02]  /*44e0*/  FMUL.FTZ R5, R65, R96 ;  /* 0x0000006041057220 */ /* 0x002fe40000410000 */
[----:B------:R-:W-:-:S04]  /*44f0*/  FMUL.FTZ R4, R66, R99 ;  /* 0x0000006342047220 */ /* 0x000fc80000410000 */
[----:B------:R-:W-:Y:S02]  /*4500*/  FFMA.FTZ R5, R16, R4, R5 ;  /* 0x0000000410057223 */ /* 0x000fe40000010005 */
[----:B------:R-:W-:Y:S01]  /*4510*/  FMUL.FTZ R4, R67, R98 ;  /* 0x0000006243047220 */ /* 0x000fe20000410000 */
[----:B------:R-:W1:Y:S03]  /*4520*/  MUFU.EX2 R143, R143 ;  /* 0x0000008f008f7308 */ /* 0x000e660000000800 */
[----:B--2---:R-:W-:Y:S02]  /*4530*/  FFMA.FTZ R4, R17, R5, R4 ;  /* 0x0000000511047223 */ /* 0x004fe40000010004 */
[----:B------:R-:W-:Y:S02]  /*4540*/  FMUL.FTZ R5, R68, R101 ;  /* 0x0000006544057220 */ /* 0x000fe40000410000 */
[----:B------:R-:W-:Y:S01]  /*4550*/  FMUL.FTZ R145, R154, R105 ;  /* 0x000000699a917220 */ /* 0x000fe20000410000 */
[----:B------:R-:W2:Y:S01]  /*4560*/  MUFU.EX2 R144, R144 ;  /* 0x0000009000907308 */ /* 0x000ea20000000800 */
[----:B----4-:R-:W-:-:S02]  /*4570*/  FFMA.FTZ R5, R18, R4, R5 ;  /* 0x0000000412057223 */ /* 0x010fc40000010005 */
[----:B------:R-:W-:Y:S02]  /*4580*/  FMUL.FTZ R4, R69, R100 ;  /* 0x0000006445047220 */ /* 0x000fe40000410000 */
[----:B------:R-:W-:Y:S02]  /*4590*/  FMUL.FTZ R146, R154, R104 ;  /* 0x000000689a927220 */ /* 0x000fe40000410000 */
[----:B0-----:R-:W-:Y:S01]  /*45a0*/  FFMA.FTZ R5, R19, R5, R4 ;  /* 0x0000000513057223 */ /* 0x001fe20000010004 */
[----:B------:R-:W0:Y:S01]  /*45b0*/  MUFU.EX2 R145, R145 ;  /* 0x0000009100917308 */ /* 0x000e220000000800 */
[----:B------:R-:W-:Y:S02]  /*45c0*/  FMUL.FTZ R4, R70, R103 ;  /* 0x0000006746047220 */ /* 0x000fe40000410000 */
[----:B------:R-:W-:Y:S02]  /*45d0*/  FMUL.FTZ R147, R154, R107 ;  /* 0x0000006b9a937220 */ /* 0x000fe40000410000 */
[----:B-1----:R-:W-:-:S02]  /*45e0*/  FFMA.FTZ R4, R143, R5, R4 ;  /* 0x000000058f047223 */ /* 0x002fc40000010004 */
[----:B------:R-:W-:Y:S01]  /*45f0*/  FMUL.FTZ R5, R71, R102 ;  /* 0x0000006647057220 */ /* 0x000fe20000410000 */
[----:B------:R-:W1:Y:S01]  /*4600*/  MUFU.EX2 R146, R146 ;  /* 0x0000009200927308 */ /* 0x000e620000000800 */
[----:B------:R-:W-:Y:S02]  /*4610*/  FMUL.FTZ R152, R149, R16 ;  /* 0x0000001095987220 */ /* 0x000fe40000410000 */
[----:B--2---:R-:W-:Y:S02]  /*4620*/  FFMA.FTZ R151, R144, R4, R5 ;  /* 0x0000000490977223 */ /* 0x004fe40000010005 */
[----:B------:R-:W-:Y:S02]  /*4630*/  FMUL.FTZ R4, R72, R105 ;  /* 0x0000006948047220 */ /* 0x000fe40000410000 */
[----:B------:R-:W-:Y:S01]  /*4640*/  FMUL.FTZ R5, R17, R152 ;  /* 0x0000009811057220 */ /* 0x000fe20000410000 */
[----:B------:R-:W2:Y:S01]  /*4650*/  MUFU.EX2 R147, R147 ;  /* 0x0000009300937308 */ /* 0x000ea20000000800 */
[----:B------:R-:W-:Y:S01]  /*4660*/  FMUL.FTZ R148, R154, R106 ;  /* 0x0000006a9a947220 */ /* 0x000fe20000410000 */
[----:B------:R-:W-:Y:S01]  /*4670*/  ISETP.NE.AND P0, PT, R35, 0x3f, PT ;  /* 0x0000003f2300780c */ /* 0x000fe20003f05270 */
[----:B0-----:R-:W-:-:S02]  /*4680*/  FFMA.FTZ R151, R145, R151, R4 ;  /* 0x0000009791977223 */ /* 0x001fc40000010004 */
[----:B------:R-:W-:Y:S02]  /*4690*/  FMUL.FTZ R4, R18, R5 ;  /* 0x0000000512047220 */ /* 0x000fe40000410000 */
[----:B------:R-:W-:Y:S01]  /*46a0*/  FMUL.FTZ R5, R73, R104 ;  /* 0x0000006849057220 */ /* 0x000fe20000410000 */
[----:B------:R-:W0:Y:S01]  /*46b0*/  MUFU.EX2 R148, R148 ;  /* 0x0000009400947308 */ /* 0x000e220000000800 */
[----:B------:R-:W-:Y:S02]  /*46c0*/  FMUL.FTZ R156, R19, R4 ;  /* 0x00000004139c7220 */ /* 0x000fe40000410000 */
[----:B------:R-:W-:Y:S02]  /*46d0*/  FMUL.FTZ R150, R154, R111 ;  /* 0x0000006f9a967220 */ /* 0x000fe40000410000 */
[----:B-1----:R-:W-:Y:S02]  /*46e0*/  FFMA.FTZ R151, R146, R151, R5 ;  /* 0x0000009792977223 */ /* 0x002fe40000010005 */
[----:B------:R-:W-:Y:S01]  /*46f0*/  FMUL.FTZ R4, R74, R107 ;  /* 0x0000006b4a047220 */ /* 0x000fe20000410000 */
[----:B------:R1:W4:Y:S01]  /*4700*/  @P0 LDS R159, [R35.X4+0x1cd4] ;  /* 0x001cd400239f0984 */ /* 0x0003220000004800 */
[----:B------:R-:W-:Y:S01]  /*4710*/  FMUL.FTZ R5, R143, R156 ;  /* 0x0000009c8f057220 */ /* 0x000fe20000410000 */
[----:B------:R-:W1:Y:S01]  /*4720*/  MUFU.EX2 R150, R150 ;  /* 0x0000009600967308 */ /* 0x000e620000000800 */
[----:B------:R-:W-:-:S02]  /*4730*/  FMUL.FTZ R152, R154, R108 ;  /* 0x0000006c9a987220 */ /* 0x000fc40000410000 */
[----:B--2---:R-:W-:Y:S02]  /*4740*/  FFMA.FTZ R153, R147, R151, R4 ;  /* 0x0000009793997223 */ /* 0x004fe40000010004 */
[----:B------:R-:W-:Y:S02]  /*4750*/  FMUL.FTZ R4, R144, R5 ;  /* 0x0000000590047220 */ /* 0x000fe40000410000 */
[----:B------:R-:W-:Y:S02]  /*4760*/  FMUL.FTZ R151, R154, R115 ;  /* 0x000000739a977220 */ /* 0x000fe40000410000 */
[----:B------:R-:W-:Y:S01]  /*4770*/  FMUL.FTZ R5, R75, R106 ;  /* 0x0000006a4b057220 */ /* 0x000fe20000410000 */
[----:B------:R-:W2:Y:S01]  /*4780*/  MUFU.EX2 R152, R152 ;  /* 0x0000009800987308 */ /* 0x000ea20000000800 */
[----:B------:R-:W-:Y:S02]  /*4790*/  FMUL.FTZ R155, R145, R4 ;  /* 0x00000004919b7220 */ /* 0x000fe40000410000 */
[----:B0-----:R-:W-:-:S02]  /*47a0*/  FFMA.FTZ R156, R148, R153, R5 ;  /* 0x00000099949c7223 */ /* 0x001fc40000010005 */
[----:B------:R-:W-:Y:S02]  /*47b0*/  FMUL.FTZ R153, R154, R118 ;  /* 0x000000769a997220 */ /* 0x000fe40000410000 */
[----:B------:R-:W-:Y:S01]  /*47c0*/  FMUL.FTZ R4, R146, R155 ;  /* 0x0000009b92047220 */ /* 0x000fe20000410000 */
[----:B------:R-:W0:Y:S01]  /*47d0*/  MUFU.EX2 R151, R151 ;  /* 0x0000009700977308 */ /* 0x000e220000000800 */
[----:B------:R-:W-:Y:S02]  /*47e0*/  FMUL.FTZ R5, R76, R111 ;  /* 0x0000006f4c057220 */ /* 0x000fe40000410000 */
[----:B------:R-:W-:Y:S02]  /*47f0*/  FMUL.FTZ R155, R147, R4 ;  /* 0x00000004939b7220 */ /* 0x000fe40000410000 */
[----:B------:R-:W-:-:S03]  /*4800*/  FMUL.FTZ R154, R154, R137 ;  /* 0x000000899a9a7220 */ /* 0x000fc60000410000 */
[----:B------:R-:W3:Y:S01]  /*4810*/  MUFU.EX2 R153, R153 ;  /* 0x0000009900997308 */ /* 0x000ee20000000800 */
[----:B-1----:R-:W-:Y:S02]  /*4820*/  FFMA.FTZ R156, R150, R156, R5 ;  /* 0x0000009c969c7223 */ /* 0x002fe40000010005 */
[----:B------:R-:W-:Y:S02]  /*4830*/  FMUL.FTZ R155, R148, R155 ;  /* 0x0000009b949b7220 */ /* 0x000fe40000410000 */
[----:B------:R-:W-:Y:S02]  /*4840*/  FMUL.FTZ R5, R77, R108 ;  /* 0x0000006c4d057220 */ /* 0x000fe40000410000 */
[----:B------:R-:W-:Y:S01]  /*4850*/  FMUL.FTZ R155, R150, R155 ;  /* 0x0000009b969b7220 */ /* 0x000fe20000410000 */
[----:B------:R-:W1:Y:S01]  /*4860*/  MUFU.EX2 R154, R154 ;  /* 0x0000009a009a7308 */ /* 0x000e620000000800 */
[----:B--2---:R-:W-:Y:S02]  /*4870*/  FFMA.FTZ R5, R152, R156, R5 ;  /* 0x0000009c98057223 */ /* 0x004fe40000010005 */
[----:B------:R-:W-:-:S02]  /*4880*/  FMUL.FTZ R4, R78, R115 ;  /* 0x000000734e047220 */ /* 0x000fc40000410000 */
[----:B------:R-:W-:Y:S02]  /*4890*/  FMUL.FTZ R156, R152, R155 ;  /* 0x0000009b989c7220 */ /* 0x000fe40000410000 */
[----:B0-----:R-:W-:Y:S02]  /*48a0*/  FFMA.FTZ R5, R151, R5, R4 ;  /* 0x0000000597057223 */ /* 0x001fe40000010004 */
[----:B------:R-:W-:Y:S02]  /*48b0*/  FMUL.FTZ R4, R79, R118 ;  /* 0x000000764f047220 */ /* 0x000fe40000410000 */
[----:B------:R-:W-:Y:S02]  /*48c0*/  FMUL.FTZ R156, R151, R156 ;  /* 0x0000009c979c7220 */ /* 0x000fe40000410000 */
[----:B---3--:R-:W-:Y:S02]  /*48d0*/  FFMA.FTZ R4, R153, R5, R4 ;  /* 0x0000000599047223 */ /* 0x008fe40000010004 */
[----:B------:R-:W-:-:S02]  /*48e0*/  FMUL.FTZ R5, R80, R137 ;  /* 0x0000008950057220 */ /* 0x000fc40000410000 */
[----:B------:R-:W-:Y:S02]  /*48f0*/  FMUL.FTZ R155, R153, R156 ;  /* 0x0000009c999b7220 */ /* 0x000fe40000410000 */
[----:B-1----:R-:W-:Y:S02]  /*4900*/  FFMA.FTZ R5, R154, R4, R5 ;  /* 0x000000049a057223 */ /* 0x002fe40000010005 */
[----:B------:R-:W-:Y:S02]  /*4910*/  FMUL.FTZ R6, R6, R7 ;  /* 0x0000000706067220 */ /* 0x000fe40000410000 */
[----:B------:R-:W-:Y:S01]  /*4920*/  FMUL.FTZ R4, R154, R155 ;  /* 0x0000009b9a047220 */ /* 0x000fe20000410000 */
[----:B------:R-:W-:Y:S05]  /*4930*/  @P0 BRA `(.L_x_2508) ;  /* 0x0000004000000947 */ /* 0x000fea0003800000 */
[----:B----4-:R-:W-:Y:S02]  /*4940*/  ISETP.NE.AND P0, PT, R45, c[0x0][0x174], PT ;  /* 0x00005d002d007a0c */ /* 0x010fe40003f05270 */
[----:B------:R-:W-:-:S11]  /*4950*/  MOV R159, 0x3f800000 ;  /* 0x3f800000009f7802 */ /* 0x000fd60000000f00 */
[----:B------:R-:W-:-:S05]  /*4960*/  @P0 LEA R7, R140, R139, 0x8 ;  /* 0x0000008b8c070211 */ /* 0x000fca00078e40ff */
[----:B------:R0:W1:Y:S02]  /*4970*/  @P0 LDS R159, [R7.X4+0x14d0] ;  /* 0x0014d000079f0984 */ /* 0x0000640000004800 */
.L_x_2508:
[----:B----4-:R-:W-:Y:S05]  /*4980*/  BSYNC B0 ;  /* 0x0000000000007941 */ /* 0x010fea0003800000 */
.L_x_2507:
        /* <DEDUP_REMOVED lines=26> */
.L_x_2534:
        /* <DEDUP_REMOVED lines=24> */
.L_x_2535:
        /* <DEDUP_REMOVED lines=10> */
[----:B-1---5:R-:W-:Y:S05]  /*4d50*/  CALL.REL.NOINC `($__internal_103_$__cuda_sm70_shflsync_idx_p) ;  /* 0x00004ae000007944 */ /* 0x022fea0003c00000 */
.L_x_2513:
[----:B------:R-:W-:Y:S05]  /*4d60*/  BRA.CONV ~URZ, `(.L_x_2514) ;  /* 0x000000637f007947 */ /* 0x000fea000b800000 */
[----:B0-----:R-:W-:Y:S01]  /*4d70*/  HFMA2.MMA R190, -RZ, RZ, 0, 1.847743988037109375e-06 ;  /* 0x0000001fffbe7435 */ /* 0x001fe200000001ff */
[----:B------:R-:W-:-:S02]  /*4d80*/  MOV R189, R7 ;  /* 0x0000000700bd7202 */ /* 0x000fc40000000f00 */
[----:B-1----:R-:W-:Y:S02]  /*4d90*/  MOV R188, 0x1f ;  /* 0x0000001f00bc7802 */ /* 0x002fe40000000f00 */
[----:B------:R-:W-:Y:S02]  /*4da0*/  MOV R191, 0xffffffff ;  /* 0xffffffff00bf7802 */ /* 0x000fe40000000f00 */
[----:B------:R-:W-:Y:S02]  /*4db0*/  MOV R4, 0x4dd0 ;  /* 0x00004dd000047802 */ /* 0x000fe40000000f00 */
[----:B-----5:R-:W-:Y:S05]  /*4dc0*/  CALL.REL.NOINC `($__internal_103_$__cuda_sm70_shflsync_idx_p) ;  /* 0x00004a7000007944 */ /* 0x020fea0003c00000 */
.L_x_2514:
[----:B------:R-:W-:Y:S05]  /*4dd0*/  BRA.DIV ~URZ, `(.L_x_2515) ;  /* 0x000040a27f007947 */ /* 0x000fea000b800000 */
[----:B------:R2:W3:Y:S04]  /*4de0*/  SHFL.UP PT, R172, R173, 0x1, RZ ;  /* 0x04200000adac7989 */ /* 0x0004e800000e00ff */
[----:B-----5:R-:W4:Y:S04]  /*4df0*/  SHFL.IDX PT, R14, R14, RZ, 0x1f ;  /* 0x00001fff0e0e7589 */ /* 0x020f2800000e0000 */
[----:B------:R2:W0:Y:S04]  /*4e00*/  SHFL.IDX PT, R5, R15, RZ, 0x1f ;  /* 0x00001fff0f057589 */ /* 0x00042800000e0000 */
[----:B------:R2:W1:Y:S02]  /*4e10*/  SHFL.UP PT, R173, R7, 0x1, RZ ;  /* 0x0420000007ad7989 */ /* 0x00046400000e00ff */
.L_x_2536:
[----:B--2---:R-:W2:Y:S01]  /*4e20*/  LDS.64 R6, [R35.X16+0x10c0] ;  /* 0x0010c00023067984 */ /* 0x004ea2000000ca00 */
[----:B----4-:R-:W-:Y:S01]  /*4e30*/  MOV R4, R14 ;  /* 0x0000000e00047202 */ /* 0x010fe20000000f00 */
[----:B01-3--:R-:W-:-:S04]  /*4e40*/  @P1 FFMA.FTZ R5, R5, R172, R173 ;  /* 0x000000ac05051223 */ /* 0x00bfc800000100ad */
[----:B------:R-:W-:Y:S02]  /*4e50*/  @P1 FMUL.FTZ R4, R4, R172 ;  /* 0x000000ac04041220 */ /* 0x000fe40000410000 */
[C---:B--2---:R-:W-:Y:S02]  /*4e60*/  FFMA.FTZ R7, R6.reuse, R5, R7 ;  /* 0x0000000506077223 */ /* 0x044fe40000010007 */
[----:B------:R-:W-:-:S05]  /*4e70*/  FMUL.FTZ R6, R6, R4 ;  /* 0x0000000406067220 */ /* 0x000fca0000410000 */
[----:B------:R0:W-:Y:S02]  /*4e80*/  STS.128 [R35.X16+0x10c0], R4 ;  /* 0x0010c00423007388 */ /* 0x0001e4000000cc00 */
.L_x_2510:
[----:B--2---:R-:W-:Y:S05]  /*4e90*/  BSYNC B0 ;  /* 0x0000000000007941 */ /* 0x004fea0003800000 */
.L_x_2509:
[----:B------:R-:W-:Y:S01]  /*4ea0*/  WARPSYNC 0xffffffff ;  /* 0xffffffff00007948 */ /* 0x000fe20003800000 */
[----:B------:R-:W-:Y:S01]  /*4eb0*/  BAR.SYNC.DEFER_BLOCKING 0x0 ;  /* 0x0000000000007b1d */ /* 0x000fe20000010000 */
[----:B0-----:R-:W-:Y:S01]  /*4ec0*/  FMUL.FTZ R7, R66, R99 ;  /* 0x0000006342077220 */ /* 0x001fe20000410000 */
[----:B------:R-:W-:Y:S01]  /*4ed0*/  LOP3.LUT P0, RZ, R35, 0x1f, RZ, 0xc0, !PT ;  /* 0x0000001f23ff7812 */ /* 0x000fe2000780c0ff */
[C---:B-1----:R-:W-:Y:S01]  /*4ee0*/  FMUL.FTZ R6, R154.reuse, R159 ;  /* 0x0000009f9a067220 */ /* 0x042fe20000410000 */
[----:B-----5:R-:W-:Y:S01]  /*4ef0*/  MOV R14, 0x3f800000 ;  /* 0x3f800000000e7802 */ /* 0x020fe20000000f00 */
[----:B------:R-:W-:Y:S01]  /*4f00*/  FFMA.FTZ R5, R154, R170, R171 ;  /* 0x000000aa9a057223 */ /* 0x000fe200000100ab */
[----:B------:R-:W-:Y:S01]  /*4f10*/  ISETP.GE.OR P0, PT, R45, c[0x0][0x174], P0 ;  /* 0x00005d002d007a0c */ /* 0x000fe20000706670 */
[----:B------:R-:W-:Y:S01]  /*4f20*/  FMUL.FTZ R172, R65, R96 ;  /* 0x0000006041ac7220 */ /* 0x000fe20000410000 */
[----:B------:R-:W-:Y:S01]  /*4f30*/  BSSY B0, `(.L_x_2516) ;  /* 0x0000072000007945 */ /* 0x000fe20003800000 */
[----:B------:R-:W-:-:S02]  /*4f40*/  FMUL.FTZ R6, R153, R6 ;  /* 0x0000000699067220 */ /* 0x000fc40000410000 */
[----:B------:R-:W-:Y:S02]  /*4f50*/  FFMA.FTZ R5, R153, R5, R168 ;  /* 0x0000000599057223 */ /* 0x000fe400000100a8 */
[----:B------:R-:W-:Y:S02]  /*4f60*/  FMUL.FTZ R15, R68, R101 ;  /* 0x00000065440f7220 */ /* 0x000fe40000410000 */
[----:B------:R-:W-:Y:S02]  /*4f70*/  FFMA.FTZ R5, R151, R5, R166 ;  /* 0x0000000597057223 */ /* 0x000fe400000100a6 */
[----:B------:R-:W-:Y:S02]  /*4f80*/  FMUL.FTZ R176, R69, R100 ;  /* 0x0000006445b07220 */ /* 0x000fe40000410000 */
[----:B------:R-:W-:Y:S02]  /*4f90*/  FFMA.FTZ R5, R152, R5, R169 ;  /* 0x0000000598057223 */ /* 0x000fe400000100a9 */
[----:B------:R-:W-:-:S02]  /*4fa0*/  FMUL.FTZ R173, R70, R103 ;  /* 0x0000006746ad7220 */ /* 0x000fc40000410000 */
[----:B------:R-:W-:Y:S01]  /*4fb0*/  FFMA.FTZ R5, R150, R5, R167 ;  /* 0x0000000596057223 */ /* 0x000fe200000100a7 */
[----:B------:R-:W0:Y:S01]  /*4fc0*/  LDS R4, [R35.X8+0x10c4] ;  /* 0x0010c40023047984 */ /* 0x000e220000008800 */
        /* <DEDUP_REMOVED lines=11> */
[----:B------:R-:W-:-:S04]  /*5080*/  FFMA.FTZ R5, R143, R5, R160 ;  /* 0x000000058f057223 */ /* 0x000fc800000100a0 */
[----:B------:R-:W-:-:S04]  /*5090*/  FFMA.FTZ R5, R19, R5, R158 ;  /* 0x0000000513057223 */ /* 0x000fc8000001009e */
[----:B------:R-:W-:-:S04]  /*50a0*/  FFMA.FTZ R5, R18, R5, R157 ;  /* 0x0000000512057223 */ /* 0x000fc8000001009d */
[----:B------:R-:W-:-:S04]  /*50b0*/  FFMA.FTZ R5, R17, R5, R156 ;  /* 0x0000000511057223 */ /* 0x000fc8000001009c */
[C---:B------:R-:W-:Y:S02]  /*50c0*/  FFMA.FTZ R5, R16.reuse, R5, R155 ;  /* 0x0000000510057223 */ /* 0x040fe4000001009b */
[----:B0-----:R-:W-:Y:S02]  /*50d0*/  FFMA.FTZ R149, R149, R4, R7 ;  /* 0x0000000495957223 */ /* 0x001fe40000010007 */
[----:B------:R-:W-:Y:S02]  /*50e0*/  FMUL.FTZ R4, R67, R98 ;  /* 0x0000006243047220 */ /* 0x000fe40000410000 */
[----:B------:R-:W-:Y:S02]  /*50f0*/  FFMA.FTZ R172, R16, R149, R172 ;  /* 0x0000009510ac7223 */ /* 0x000fe400000100ac */
[----:B------:R-:W-:Y:S02]  /*5100*/  FMUL.FTZ R7, R151, R6 ;  /* 0x0000000697077220 */ /* 0x000fe40000410000 */
[----:B------:R-:W-:-:S02]  /*5110*/  FFMA.FTZ R172, R17, R172, R4 ;  /* 0x000000ac11ac7223 */ /* 0x000fc40000010004 */
[----:B------:R-:W-:Y:S02]  /*5120*/  FMUL.FTZ R7, R152, R7 ;  /* 0x0000000798077220 */ /* 0x000fe40000410000 */
[----:B------:R-:W-:Y:S01]  /*5130*/  FFMA.FTZ R174, R18, R172, R15 ;  /* 0x000000ac12ae7223 */ /* 0x000fe2000001000f */
[----:B------:R-:W-:Y:S01]  /*5140*/  HFMA2.MMA R15, -RZ, RZ, 0, 0 ;  /* 0x00000000ff0f7435 */ /* 0x000fe200000001ff */
[----:B------:R-:W-:Y:S02]  /*5150*/  FMUL.FTZ R7, R150, R7 ;  /* 0x0000000796077220 */ /* 0x000fe40000410000 */
[----:B------:R-:W-:Y:S02]  /*5160*/  FFMA.FTZ R176, R19, R174, R176 ;  /* 0x000000ae13b07223 */ /* 0x000fe400000100b0 */
[----:B------:R-:W-:Y:S02]  /*5170*/  FMUL.FTZ R4, R148, R7 ;  /* 0x0000000794047220 */ /* 0x000fe40000410000 */
[----:B------:R-:W-:-:S02]  /*5180*/  FMUL.FTZ R6, R71, R102 ;  /* 0x0000006647067220 */ /* 0x000fc40000410000 */
[----:B------:R-:W-:Y:S01]  /*5190*/  FFMA.FTZ R173, R143, R176, R173 ;  /* 0x000000b08fad7223 */ /* 0x000fe200000100ad */
[----:B------:R0:W1:Y:S01]  /*51a0*/  @!P0 LDS.64 R14, [R139.X8+0x1dd0] ;  /* 0x001dd0008b0e8984 */ /* 0x0000620000008a00 */
[----:B------:R-:W-:Y:S01]  /*51b0*/  FMUL.FTZ R7, R147, R4 ;  /* 0x0000000493077220 */ /* 0x000fe20000410000 */
[----:B------:R-:W-:Y:S01]  /*51c0*/  ISETP.GT.U32.AND P0, PT, R35, 0x1f, PT ;  /* 0x0000001f2300780c */ /* 0x000fe20003f04070 */
[----:B------:R-:W-:Y:S02]  /*51d0*/  FFMA.FTZ R173, R144, R173, R6 ;  /* 0x000000ad90ad7223 */ /* 0x000fe40000010006 */
[----:B------:R-:W-:Y:S02]  /*51e0*/  FMUL.FTZ R4, R146, R7 ;  /* 0x0000000792047220 */ /* 0x000fe40000410000 */
[----:B------:R-:W-:Y:S02]  /*51f0*/  FMUL.FTZ R6, R72, R105 ;  /* 0x0000006948067220 */ /* 0x000fe40000410000 */
[----:B------:R-:W-:-:S02]  /*5200*/  FMUL.FTZ R7, R145, R4 ;  /* 0x0000000491077220 */ /* 0x000fc40000410000 */
[----:B------:R-:W-:Y:S02]  /*5210*/  FFMA.FTZ R175, R145, R173, R6 ;  /* 0x000000ad91af7223 */ /* 0x000fe40000010006 */
[----:B------:R-:W-:Y:S02]  /*5220*/  FMUL.FTZ R4, R144, R7 ;  /* 0x0000000790047220 */ /* 0x000fe40000410000 */
[----:B------:R-:W-:Y:S02]  /*5230*/  FFMA.FTZ R178, R146, R175, R178 ;  /* 0x000000af92b27223 */ /* 0x000fe400000100b2 */
[----:B------:R-:W-:Y:S02]  /*5240*/  FMUL.FTZ R4, R143, R4 ;  /* 0x000000048f047220 */ /* 0x000fe40000410000 */
[----:B------:R-:W-:Y:S02]  /*5250*/  FMUL.FTZ R6, R75, R106 ;  /* 0x0000006a4b067220 */ /* 0x000fe40000410000 */
[----:B------:R-:W-:-:S02]  /*5260*/  FFMA.FTZ R177, R147, R178, R177 ;  /* 0x000000b293b17223 */ /* 0x000fc400000100b1 */
[----:B------:R-:W-:Y:S02]  /*5270*/  FMUL.FTZ R7, R19, R4 ;  /* 0x0000000413077220 */ /* 0x000fe40000410000 */
[----:B------:R-:W-:Y:S02]  /*5280*/  FFMA.FTZ R177, R148, R177, R6 ;  /* 0x000000b194b17223 */ /* 0x000fe40000010006 */
[----:B------:R-:W-:Y:S02]  /*5290*/  FMUL.FTZ R4, R18, R7 ;  /* 0x0000000712047220 */ /* 0x000fe40000410000 */
[----:B------:R-:W-:Y:S02]  /*52a0*/  FFMA.FTZ R179, R150, R177, R179 ;  /* 0x000000b196b37223 */ /* 0x000fe400000100b3 */
[----:B------:R-:W-:Y:S02]  /*52b0*/  FMUL.FTZ R7, R17, R4 ;  /* 0x0000000411077220 */ /* 0x000fe40000410000 */
[----:B------:R-:W-:-:S02]  /*52c0*/  FMUL.FTZ R6, R78, R115 ;  /* 0x000000734e067220 */ /* 0x000fc40000410000 */
[----:B------:R-:W-:Y:S02]  /*52d0*/  FFMA.FTZ R180, R152, R179, R180 ;  /* 0x000000b398b47223 */ /* 0x000fe400000100b4 */
[----:B------:R-:W-:Y:S02]  /*52e0*/  FMUL.FTZ R4, R16, R7 ;  /* 0x0000000710047220 */ /* 0x000fe40000410000 */
[----:B------:R-:W-:-:S03]  /*52f0*/  FFMA.FTZ R6, R151, R180, R6 ;  /* 0x000000b497067223 */ /* 0x000fc60000010006 */
[----:B------:R0:W-:Y:S01]  /*5300*/  STS.64 [R35.X8+0x12d0], R4 ;  /* 0x0012d00423007388 */ /* 0x0001e20000008a00 */
[----:B------:R-:W-:-:S04]  /*5310*/  FFMA.FTZ R181, R153, R6, R181 ;  /* 0x0000000699b57223 */ /* 0x000fc800000100b5 */
[----:B------:R-:W-:Y:S01]  /*5320*/  FFMA.FTZ R182, R154, R181, R182 ;  /* 0x000000b59ab67223 */ /* 0x000fe200000100b6 */
[----:B------:R-:W-:Y:S06]  /*5330*/  BAR.SYNC.DEFER_BLOCKING 0x0 ;  /* 0x0000000000007b1d */ /* 0x000fec0000010000 */
[----:B------:R-:W-:Y:S05]  /*5340*/  @P0 BRA `(.L_x_2517) ;  /* 0x0000030000000947 */ /* 0x000fea0003800000 */
[----:B01----:R-:W0:Y:S01]  /*5350*/  LDS.128 R4, [R35.X16+0x12d0] ;  /* 0x0012d00023047984 */ /* 0x003e22000000cc00 */
        /* <DEDUP_REMOVED lines=10> */
.L_x_2537:
        /* <DEDUP_REMOVED lines=26> */
.L_x_2538:
[----:B------:R-:W5:Y:S01]  /*55a0*/  LDS.64 R4, [R35.X16+0x12d8] ;  /* 0x0012d80023047984 */ /* 0x000f62000000ca00 */
[----:B------:R-:W-:Y:S01]  /*55b0*/  ISETP.NE.AND P0, PT, R35, 0x1f, PT ;  /* 0x0000001f2300780c */ /* 0x000fe20003f05270 */
[-C--:B-1-3--:R-:W-:Y:S01]  /*55c0*/  FFMA.FTZ R15, R15, R183.reuse, R184 ;  /* 0x000000b70f0f7223 */ /* 0x08afe200000100b8 */
        /* <DEDUP_REMOVED lines=8> */
.L_x_2517:
[----:B01----:R-:W-:Y:S05]  /*5650*/  BSYNC B0 ;  /* 0x0000000000007941 */ /* 0x003fea0003800000 */
.L_x_2516:
[----:B------:R-:W-:Y:S01]  /*5660*/  WARPSYNC 0xffffffff ;  /* 0xffffffff00007948 */ /* 0x000fe20003800000 */
[----:B------:R-:W-:Y:S01]  /*5670*/  BAR.SYNC.DEFER_BLOCKING 0x0 ;  /* 0x0000000000007b1d */ /* 0x000fe20000010000 */
[----:B------:R-:W-:Y:S01]  /*5680*/  FMUL.FTZ R184, R65, R96 ;  /* 0x0000006041b87220 */ /* 0x000fe20000410000 */
[C---:B------:R-:W-:Y:S01]  /*5690*/  ISETP.GT.AND P0, PT, R36.reuse, 0x1e, PT ;  /* 0x0000001e2400780c */ /* 0x040fe20003f04270 */
[-C--:B------:R-:W-:Y:S01]  /*56a0*/  FFMA.FTZ R5, R81, R149.reuse, RZ ;  /* 0x0000009551057223 */ /* 0x080fe200000100ff */
[----:B------:R-:W-:Y:S01]  /*56b0*/  ISETP.GT.AND P1, PT, R36, 0x1d, PT ;  /* 0x0000001d2400780c */ /* 0x000fe20003f24270 */
[----:B------:R-:W-:Y:S01]  /*56c0*/  FFMA.FTZ R185, R16, R149, R184 ;  /* 0x0000009510b97223 */ /* 0x000fe200000100b8 */
[----:B------:R-:W-:Y:S01]  /*56d0*/  ISETP.GT.AND P2, PT, R36, 0x1b, PT ;  /* 0x0000001b2400780c */ /* 0x000fe20003f44270 */
[----:B------:R-:W-:Y:S01]  /*56e0*/  FFMA.FTZ R149, R66, -R99, R149 ;  /* 0x8000006342957223 */ /* 0x000fe20000010095 */
[----:B------:R-:W-:Y:S01]  /*56f0*/  ISETP.NE.AND P3, PT, R35, RZ, PT ;  /* 0x000000ff2300720c */ /* 0x000fe20003f65270 */
[----:B------:R-:W-:Y:S01]  /*5700*/  FFMA.FTZ R5, R82, R185, R5 ;  /* 0x000000b952057223 */ /* 0x000fe20000010005 */
[----:B------:R-:W-:Y:S03]  /*5710*/  BSSY B0, `(.L_x_2520) ;  /* 0x00000cd000007945 */ /* 0x000fe60003800000 */
[----:B------:R-:W-:-:S04]  /*5720*/  FFMA.FTZ R5, R83, R172, R5 ;  /* 0x000000ac53057223 */ /* 0x000fc80000010005 */
[----:B------:R-:W-:Y:S02]  /*5730*/  FFMA.FTZ R5, R85, R174, R5 ;  /* 0x000000ae55057223 */ /* 0x000fe40000010005 */
[----:B------:R-:W-:Y:S01]  /*5740*/  FFMA.FTZ R174, R68, -R101, R174 ;  /* 0x8000006544ae7223 */ /* 0x000fe200000100ae */
[----:B------:R-:W0:Y:S04]  /*5750*/  LDS R4, [R35.X8+0x12d4] ;  /* 0x0012d40023047984 */ /* 0x000e280000008800 */
[----:B------:R-:W-:Y:S01]  /*5760*/  @!P3 STS.64 [R139.X8+0x1dd0], R14 ;  /* 0x001dd00e8b00b388 */ /* 0x000fe20000008a00 */
[----:B0-----:R-:W-:Y:S02]  /*5770*/  FFMA.FTZ R159, R4, R159, R170 ;  /* 0x0000009f049f7223 */ /* 0x001fe400000100aa */
        /* <DEDUP_REMOVED lines=10> */
[----:B------:R-:W-:Y:S02]  /*5820*/  FMUL.FTZ R166, R74, R107 ;  /* 0x0000006b4aa67220 */ /* 0x000fe40000410000 */
[----:B------:R-:W-:Y:S02]  /*5830*/  FFMA.FTZ R165, R148, R167, R165 ;  /* 0x000000a794a57223 */ /* 0x000fe400000100a5 */
[----:B------:R-:W-:-:S02]  /*5840*/  FFMA.FTZ R183, R89, R175, R4 ;  /* 0x000000af59b77223 */ /* 0x000fc40000010004 */
[C---:B------:R-:W-:Y:S02]  /*5850*/  FFMA.FTZ R5, R147.reuse, R165, R164 ;  /* 0x000000a593057223 */ /* 0x040fe400000100a4 */
        /* <DEDUP_REMOVED lines=11> */
[----:B------:R-:W-:Y:S02]  /*5910*/  FFMA.FTZ R157, R18, R19, R157 ;  /* 0x00000013129d7223 */ /* 0x000fe4000001009d */
[-C--:B------:R-:W-:Y:S02]  /*5920*/  FFMA.FTZ R189, R151, R180.reuse, R170 ;  /* 0x000000b497bd7223 */ /* 0x080fe400000100aa */
[----:B------:R-:W-:Y:S02]  /*5930*/  FFMA.FTZ R4, R92, R180, R147 ;  /* 0x000000b45c047223 */ /* 0x000fe40000010093 */
[----:B------:R-:W-:Y:S02]  /*5940*/  FFMA.FTZ R17, R17, R157, R156 ;  /* 0x0000009d11117223 */ /* 0x000fe4000001009c */
[----:B------:R-:W-:Y:S02]  /*5950*/  FFMA.FTZ R4, R95, R189, R4 ;  /* 0x000000bd5f047223 */ /* 0x000fe40000010004 */
[----:B------:R-:W-:-:S02]  /*5960*/  FFMA.FTZ R155, R16, R17, R155 ;  /* 0x00000011109b7223 */ /* 0x000fc4000001009b */
[----:B------:R-:W-:Y:S02]  /*5970*/  FFMA.FTZ R4, R94, R181, R4 ;  /* 0x000000b55e047223 */ /* 0x000fe40000010004 */
[----:B------:R-:W-:Y:S02]  /*5980*/  FMUL.FTZ R6, R155, R99 ;  /* 0x000000639b067220 */ /* 0x000fe40000410000 */
[----:B------:R-:W-:Y:S02]  /*5990*/  FFMA.FTZ R4, R97, R182, R4 ;  /* 0x000000b661047223 */ /* 0x000fe40000010004 */
[----:B------:R-:W-:Y:S02]  /*59a0*/  FADD.FTZ R16, -R184, R185 ;  /* 0x000000b9b8107221 */ /* 0x000fe40000010100 */
[----:B------:R-:W-:Y:S01]  /*59b0*/  FMUL.FTZ R147, R17, R96 ;  /* 0x0000006011937220 */ /* 0x000fe20000410000 */
[----:B------:R-:W0:Y:S01]  /*59c0*/  SHFL.DOWN PT, R187, R4, 0x1, 0x1f ;  /* 0x08201f0004bb7f89 */ /* 0x000e2200000e0000 */
[----:B------:R-:W-:-:S02]  /*59d0*/  FFMA.FTZ R144, R6, R149, RZ ;  /* 0x0000009506907223 */ /* 0x000fc400000100ff */
[-C--:B------:R-:W-:Y:S02]  /*59e0*/  FFMA.FTZ R151, R67, -R98.reuse, R172 ;  /* 0x8000006243977223 */ /* 0x080fe400000100ac */
[----:B------:R-:W-:Y:S02]  /*59f0*/  FMUL.FTZ R18, R157, R98 ;  /* 0x000000629d127220 */ /* 0x000fe40000410000 */
[----:B------:R-:W-:Y:S02]  /*5a00*/  FFMA.FTZ R144, R147, R16, R144 ;  /* 0x0000001093907223 */ /* 0x000fe40000010090 */
[----:B------:R-:W-:Y:S02]  /*5a10*/  FMUL.FTZ R183, R19, R101 ;  /* 0x0000006513b77220 */ /* 0x000fe40000410000 */
[----:B------:R-:W-:Y:S02]  /*5a20*/  FFMA.FTZ R146, R18, R151, R144 ;  /* 0x0000009712927223 */ /* 0x000fe40000010090 */
[----:B------:R-:W-:-:S02]  /*5a30*/  FFMA.FTZ R176, R69, -R100, R176 ;  /* 0x8000006445b07223 */ /* 0x000fc400000100b0 */
[----:B------:R-:W-:Y:S02]  /*5a40*/  FMUL.FTZ R144, R143, R100 ;  /* 0x000000648f907220 */ /* 0x000fe40000410000 */
[----:B------:R-:W-:Y:S02]  /*5a50*/  FFMA.FTZ R185, R183, R174, R146 ;  /* 0x000000aeb7b97223 */ /* 0x000fe40000010092 */
[----:B------:R-:W-:Y:S02]  /*5a60*/  FADD.FTZ R148, -R154, R193 ;  /* 0x000000c19a947221 */ /* 0x000fe40000010100 */
[----:B------:R-:W-:Y:S02]  /*5a70*/  FMUL.FTZ R146, R161, R103 ;  /* 0x00000067a1927220 */ /* 0x000fe40000410000 */
[----:B------:R-:W-:Y:S02]  /*5a80*/  FFMA.FTZ R185, R144, R176, R185 ;  /* 0x000000b090b97223 */ /* 0x000fe400000100b9 */
[----:B------:R-:W-:-:S02]  /*5a90*/  FFMA.FTZ R152, R71, -R102, R173 ;  /* 0x8000006647987223 */ /* 0x000fc400000100ad */
[----:B------:R-:W-:Y:S02]  /*5aa0*/  FMUL.FTZ R150, R145, R102 ;  /* 0x0000006691967220 */ /* 0x000fe40000410000 */
[----:B------:R-:W-:Y:S02]  /*5ab0*/  FFMA.FTZ R185, R146, R148, R185 ;  /* 0x0000009492b97223 */ /* 0x000fe400000100b9 */
[-C--:B------:R-:W-:Y:S02]  /*5ac0*/  FFMA.FTZ R156, R72, -R105.reuse, R175 ;  /* 0x80000069489c7223 */ /* 0x080fe400000100af */
[----:B------:R-:W-:Y:S02]  /*5ad0*/  FMUL.FTZ R154, R163, R105 ;  /* 0x00000069a39a7220 */ /* 0x000fe40000410000 */
[----:B------:R-:W-:Y:S02]  /*5ae0*/  FFMA.FTZ R185, R150, R152, R185 ;  /* 0x0000009896b97223 */ /* 0x000fe400000100b9 */
[----:B0-----:R-:W-:-:S02]  /*5af0*/  @!P0 FADD.FTZ R4, R4, R187 ;  /* 0x000000bb04048221 */ /* 0x001fc40000010000 */
[-C--:B------:R-:W-:Y:S02]  /*5b00*/  FFMA.FTZ R178, R73, -R104.reuse, R178 ;  /* 0x8000006849b27223 */ /* 0x080fe400000100b2 */
[----:B------:R-:W-:Y:S01]  /*5b10*/  FMUL.FTZ R158, R5, R104 ;  /* 0x00000068059e7220 */ /* 0x000fe20000410000 */
[----:B------:R-:W0:Y:S01]  /*5b20*/  SHFL.DOWN PT, R187, R4, 0x2, 0x1f ;  /* 0x08401f0004bb7f89 */ /* 0x000e2200000e0000 */
[----:B------:R-:W-:Y:S02]  /*5b30*/  FFMA.FTZ R185, R154, R156, R185 ;  /* 0x0000009c9ab97223 */ /* 0x000fe400000100b9 */
[----:B------:R-:W-:Y:S02]  /*5b40*/  FADD.FTZ R162, -R166, R191 ;  /* 0x000000bfa6a27221 */ /* 0x000fe40000010100 */
[----:B------:R-:W-:Y:S02]  /*5b50*/  FMUL.FTZ R160, R165, R107 ;  /* 0x0000006ba5a07220 */ /* 0x000fe40000410000 */
[----:B------:R-:W-:-:S02]  /*5b60*/  FFMA.FTZ R185, R158, R178, R185 ;  /* 0x000000b29eb97223 */ /* 0x000fc400000100b9 */
[-C--:B------:R-:W-:Y:S02]  /*5b70*/  FFMA.FTZ R177, R75, -R106.reuse, R177 ;  /* 0x8000006a4bb17223 */ /* 0x080fe400000100b1 */
[----:B------:R-:W-:Y:S02]  /*5b80*/  FMUL.FTZ R164, R167, R106 ;  /* 0x0000006aa7a47220 */ /* 0x000fe40000410000 */
[----:B------:R-:W-:Y:S02]  /*5b90*/  FFMA.FTZ R185, R160, R162, R185 ;  /* 0x000000a2a0b97223 */ /* 0x000fe400000100b9 */
[-C--:B------:R-:W-:Y:S02]  /*5ba0*/  FFMA.FTZ R179, R76, -R111.reuse, R179 ;  /* 0x8000006f4cb37223 */ /* 0x080fe400000100b3 */
[----:B------:R-:W-:Y:S02]  /*5bb0*/  FMUL.FTZ R166, R169, R111 ;  /* 0x0000006fa9a67220 */ /* 0x000fe40000410000 */
[----:B------:R-:W-:-:S02]  /*5bc0*/  FFMA.FTZ R185, R164, R177, R185 ;  /* 0x000000b1a4b97223 */ /* 0x000fc400000100b9 */
[-C--:B------:R-:W-:Y:S02]  /*5bd0*/  FFMA.FTZ R173, R77, -R108.reuse, R180 ;  /* 0x8000006c4dad7223 */ /* 0x080fe400000100b4 */
[----:B------:R-:W-:Y:S02]  /*5be0*/  FMUL.FTZ R168, R7, R108 ;  /* 0x0000006c07a87220 */ /* 0x000fe40000410000 */
[----:B------:R-:W-:Y:S02]  /*5bf0*/  FFMA.FTZ R185, R166, R179, R185 ;  /* 0x000000b3a6b97223 */ /* 0x000fe400000100b9 */
[----:B------:R-:W-:Y:S02]  /*5c00*/  FADD.FTZ R175, -R170, R189 ;  /* 0x000000bdaaaf7221 */ /* 0x000fe40000010100 */
[----:B------:R-:W-:Y:S02]  /*5c10*/  FMUL.FTZ R170, R153, R115 ;  /* 0x0000007399aa7220 */ /* 0x000fe40000410000 */
[----:B------:R-:W-:-:S02]  /*5c20*/  FFMA.FTZ R185, R168, R173, R185 ;  /* 0x000000ada8b97223 */ /* 0x000fc400000100b9 */
[-C--:B------:R-:W-:Y:S02]  /*5c30*/  FFMA.FTZ R181, R79, -R118.reuse, R181 ;  /* 0x800000764fb57223 */ /* 0x080fe400000100b5 */
[----:B------:R-:W-:Y:S02]  /*5c40*/  FMUL.FTZ R172, R171, R118 ;  /* 0x00000076abac7220 */ /* 0x000fe40000410000 */
[----:B------:R-:W-:Y:S02]  /*5c50*/  FFMA.FTZ R185, R170, R175, R185 ;  /* 0x000000afaab97223 */ /* 0x000fe400000100b9 */
[----:B0-----:R-:W-:Y:S02]  /*5c60*/  @!P1 FADD.FTZ R4, R4, R187 ;  /* 0x000000bb04049221 */ /* 0x001fe40000010000 */
[-C--:B------:R-:W-:Y:S02]  /*5c70*/  FFMA.FTZ R187, R80, -R137.reuse, R182 ;  /* 0x8000008950bb7223 */ /* 0x080fe400000100b6 */
[----:B------:R-:W-:Y:S01]  /*5c80*/  FMUL.FTZ R180, R159, R137 ;  /* 0x000000899fb47220 */ /* 0x000fe20000410000 */
[----:B------:R-:W0:Y:S01]  /*5c90*/  SHFL.DOWN PT, R189, R4, 0x4, 0x1f ;  /* 0x08801f0004bd7f89 */ /* 0x000e2200000e0000 */
[----:B------:R-:W-:-:S02]  /*5ca0*/  FFMA.FTZ R185, R172, R181, R185 ;  /* 0x000000b5acb97223 */ /* 0x000fc400000100b9 */
[----:B------:R-:W-:Y:S02]  /*5cb0*/  FMUL.FTZ R14, R142, R7 ;  /* 0x000000078e0e7220 */ /* 0x000fe40000410000 */
[----:B------:R-:W-:Y:S02]  /*5cc0*/  FFMA.FTZ R185, R180, R187, R185 ;  /* 0x000000bbb4b97223 */ /* 0x000fe400000100b9 */
[----:B------:R-:W-:Y:S02]  /*5cd0*/  FADD.FTZ R133, R168, R133 ;  /* 0x00000085a8857221 */ /* 0x000fe40000010000 */
[----:B------:R-:W-:Y:S01]  /*5ce0*/  FMUL.FTZ R168, R14, R173 ;  /* 0x000000ad0ea87220 */ /* 0x000fe20000410000 */
[----:B------:R-:W1:Y:S01]  /*5cf0*/  SHFL.DOWN PT, R182, R185, 0x1, 0x1f ;  /* 0x08201f00b9b67f89 */ /* 0x000e6200000e0000 */
[----:B------:R-:W-:Y:S02]  /*5d00*/  FMUL.FTZ R14, R142, R169 ;  /* 0x000000a98e0e7220 */ /* 0x000fe40000410000 */
[----:B------:R-:W-:-:S02]  /*5d10*/  FFMA.FTZ R15, R77, R7, R168 ;  /* 0x000000074d0f7223 */ /* 0x000fc400000100a8 */
[----:B------:R-:W-:Y:S02]  /*5d20*/  FMUL.FTZ R179, R14, R179 ;  /* 0x000000b30eb37220 */ /* 0x000fe40000410000 */
[C---:B------:R-:W-:Y:S02]  /*5d30*/  FMUL.FTZ R14, R142.reuse, R167 ;  /* 0x000000a78e0e7220 */ /* 0x040fe40000410000 */
[----:B------:R-:W-:Y:S02]  /*5d40*/  FMUL.FTZ R7, R142, R165 ;  /* 0x000000a58e077220 */ /* 0x000fe40000410000 */
[----:B------:R-:W-:Y:S02]  /*5d50*/  FMUL.FTZ R14, R14, R177 ;  /* 0x000000b10e0e7220 */ /* 0x000fe40000410000 */
[----:B------:R-:W-:Y:S02]  /*5d60*/  FMUL.FTZ R162, R7, R162 ;  /* 0x000000a207a27220 */ /* 0x000fe40000410000 */
[----:B0-----:R-:W-:-:S02]  /*5d70*/  @!P2 FADD.FTZ R4, R4, R189 ;  /* 0x000000bd0404a221 */ /* 0x001fc40000010000 */
[----:B------:R-:W-:Y:S02]  /*5d80*/  FFMA.FTZ R167, R75, R167, R14 ;  /* 0x000000a74ba77223 */ /* 0x000fe4000001000e */
[----:B------:R-:W-:Y:S01]  /*5d90*/  FMUL.FTZ R7, R142, R5 ;  /* 0x000000058e077220 */ /* 0x000fe20000410000 */
[----:B------:R-:W0:Y:S01]  /*5da0*/  SHFL.DOWN PT, R189, R4, 0x8, 0x1f ;  /* 0x09001f0004bd7f89 */ /* 0x000e2200000e0000 */
[----:B------:R-:W-:Y:S02]  /*5db0*/  FADD.FTZ R22, R15, R22 ;  /* 0x000000160f167221 */ /* 0x000fe40000010000 */
[----:B------:R-:W-:Y:S02]  /*5dc0*/  FMUL.FTZ R178, R7, R178 ;  /* 0x000000b207b27220 */ /* 0x000fe40000410000 */
[----:B-1----:R-:W-:Y:S01]  /*5dd0*/  @!P0 FADD.FTZ R185, R185, R182 ;  /* 0x000000b6b9b98221 */ /* 0x002fe20000010000 */
[----:B------:R-:W-:Y:S01]  /*5de0*/  ISETP.GT.AND P0, PT, R36, 0x17, PT ;  /* 0x000000172400780c */ /* 0x000fe20003f04270 */
[----:B------:R-:W-:-:S02]  /*5df0*/  FMUL.FTZ R7, R142, R163 ;  /* 0x000000a38e077220 */ /* 0x000fc40000410000 */
[----:B------:R-:W-:Y:S01]  /*5e00*/  FFMA.FTZ R15, R73, R5, R178 ;  /* 0x00000005490f7223 */ /* 0x000fe200000100b2 */
[----:B------:R-:W1:Y:S01]  /*5e10*/  SHFL.DOWN PT, R182, R185, 0x2, 0x1f ;  /* 0x08401f00b9b67f89 */ /* 0x000e6200000e0000 */
[----:B------:R-:W-:Y:S02]  /*5e20*/  FMUL.FTZ R156, R7, R156 ;  /* 0x0000009c079c7220 */ /* 0x000fe40000410000 */
[C---:B------:R-:W-:Y:S02]  /*5e30*/  FMUL.FTZ R7, R142.reuse, R145 ;  /* 0x000000918e077220 */ /* 0x040fe40000410000 */
[C---:B------:R-:W-:Y:S02]  /*5e40*/  FMUL.FTZ R5, R142.reuse, R161 ;  /* 0x000000a18e057220 */ /* 0x040fe40000410000 */
[----:B------:R-:W-:Y:S02]  /*5e50*/  FMUL.FTZ R152, R7, R152 ;  /* 0x0000009807987220 */ /* 0x000fe40000410000 */
[----:B------:R-:W-:-:S02]  /*5e60*/  FMUL.FTZ R7, R142, R19 ;  /* 0x000000138e077220 */ /* 0x000fc40000410000 */
[----:B------:R-:W-:Y:S02]  /*5e70*/  FMUL.FTZ R148, R5, R148 ;  /* 0x0000009405947220 */ /* 0x000fe40000410000 */
[----:B------:R-:W-:Y:S02]  /*5e80*/  FMUL.FTZ R7, R7, R174 ;  /* 0x000000ae07077220 */ /* 0x000fe40000410000 */
[----:B0-----:R-:W-:Y:S02]  /*5e90*/  @!P0 FADD.FTZ R4, R4, R189 ;  /* 0x000000bd04048221 */ /* 0x001fe40000010000 */
[----:B------:R-:W-:Y:S02]  /*5ea0*/  FMUL.FTZ R5, R142, R143 ;  /* 0x0000008f8e057220 */ /* 0x000fe40000410000 */
[----:B------:R-:W-:Y:S01]  /*5eb0*/  FADD.FTZ R136, R180, R136 ;  /* 0x00000088b4887221 */ /* 0x000fe20000010000 */
[----:B------:R-:W0:Y:S01]  /*5ec0*/  SHFL.DOWN PT, R189, R4, 0x10, 0x1f ;  /* 0x0a001f0004bd7f89 */ /* 0x000e2200000e0000 */
[----:B------:R-:W-:-:S02]  /*5ed0*/  FADD.FTZ R135, R172, R135 ;  /* 0x00000087ac877221 */ /* 0x000fc40000010000 */
[----:B------:R-:W-:Y:S02]  /*5ee0*/  FFMA.FTZ R19, R68, R19, R7 ;  /* 0x0000001344137223 */ /* 0x000fe40000010007 */
[----:B-1----:R-:W-:Y:S01]  /*5ef0*/  @!P1 FADD.FTZ R185, R185, R182 ;  /* 0x000000b6b9b99221 */ /* 0x002fe20000010000 */
[----:B------:R-:W-:Y:S01]  /*5f00*/  ISETP.GT.AND P1, PT, R36, 0xf, PT ;  /* 0x0000000f2400780c */ /* 0x000fe20003f24270 */
[C---:B------:R-:W-:Y:S02]  /*5f10*/  FMUL.FTZ R182, R142.reuse, R159 ;  /* 0x0000009f8eb67220 */ /* 0x040fe40000410000 */
[C---:B------:R-:W-:Y:S01]  /*5f20*/  FMUL.FTZ R180, R142.reuse, R171 ;  /* 0x000000ab8eb47220 */ /* 0x040fe20000410000 */
[----:B------:R-:W1:Y:S01]  /*5f30*/  SHFL.DOWN PT, R184, R185, 0x4, 0x1f ;  /* 0x08801f00b9b87f89 */ /* 0x000e6200000e0000 */
[C---:B------:R-:W-:Y:S02]  /*5f40*/  FMUL.FTZ R172, R142.reuse, R153 ;  /* 0x000000998eac7220 */ /* 0x040fe40000410000 */
[----:B------:R-:W-:-:S02]  /*5f50*/  FMUL.FTZ R7, R142, R17 ;  /* 0x000000118e077220 */ /* 0x000fc40000410000 */
[----:B------:R-:W-:Y:S02]  /*5f60*/  FMUL.FTZ R176, R5, R176 ;  /* 0x000000b005b07220 */ /* 0x000fe40000410000 */
[----:B------:R-:W-:Y:S02]  /*5f70*/  FMUL.FTZ R182, R182, R187 ;  /* 0x000000bbb6b67220 */ /* 0x000fe40000410000 */
[----:B------:R-:W-:Y:S02]  /*5f80*/  FMUL.FTZ R180, R180, R181 ;  /* 0x000000b5b4b47220 */ /* 0x000fe40000410000 */
[----:B------:R-:W-:Y:S02]  /*5f90*/  FMUL.FTZ R172, R172, R175 ;  /* 0x000000afacac7220 */ /* 0x000fe40000410000 */
[----:B------:R-:W-:Y:S02]  /*5fa0*/  FMUL.FTZ R16, R7, R16 ;  /* 0x0000001007107220 */ /* 0x000fe40000410000 */
[----:B0-----:R-:W-:-:S02]  /*5fb0*/  @!P1 FADD.FTZ R4, R4, R189 ;  /* 0x000000bd04049221 */ /* 0x001fc40000010000 */
[----:B------:R-:W-:Y:S02]  /*5fc0*/  FADD.FTZ R131, R164, R131 ;  /* 0x00000083a4837221 */ /* 0x000fe40000010000 */
[----:B------:R-:W-:Y:S01]  /*5fd0*/  FFMA.FTZ R182, R80, R159, R182 ;  /* 0x0000009f50b67223 */ /* 0x000fe200000100b6 */
[----:B------:R-:W-:Y:S01]  /*5fe0*/  MOV R5, R4 ;  /* 0x0000000400057202 */ /* 0x000fe20000000f00 */
[----:B------:R-:W-:Y:S02]  /*5ff0*/  FFMA.FTZ R171, R79, R171, R180 ;  /* 0x000000ab4fab7223 */ /* 0x000fe400000100b4 */
[----:B------:R-:W-:Y:S02]  /*6000*/  FFMA.FTZ R172, R78, R153, R172 ;  /* 0x000000994eac7223 */ /* 0x000fe400000100ac */
[----:B-1----:R-:W-:Y:S02]  /*6010*/  @!P2 FADD.FTZ R185, R185, R184 ;  /* 0x000000b8b9b9a221 */ /* 0x002fe40000010000 */
[----:B------:R-:W-:-:S02]  /*6020*/  FFMA.FTZ R164, R76, R169, R179 ;  /* 0x000000a94ca47223 */ /* 0x000fc400000100b3 */
[----:B------:R-:W-:Y:S01]  /*6030*/  FFMA.FTZ R165, R74, R165, R162 ;  /* 0x000000a54aa57223 */ /* 0x000fe200000100a2 */
[----:B------:R-:W0:Y:S01]  /*6040*/  SHFL.DOWN PT, R184, R185, 0x8, 0x1f ;  /* 0x09001f00b9b87f89 */ /* 0x000e2200000e0000 */
[----:B------:R-:W-:Y:S02]  /*6050*/  FFMA.FTZ R156, R72, R163, R156 ;  /* 0x000000a3489c7223 */ /* 0x000fe4000001009c */
[----:B------:R-:W-:Y:S02]  /*6060*/  FFMA.FTZ R145, R71, R145, R152 ;  /* 0x0000009147917223 */ /* 0x000fe40000010098 */
[----:B------:R-:W-:Y:S02]  /*6070*/  FFMA.FTZ R161, R70, R161, R148 ;  /* 0x000000a146a17223 */ /* 0x000fe40000010094 */
[----:B------:R-:W-:Y:S02]  /*6080*/  FFMA.FTZ R176, R69, R143, R176 ;  /* 0x0000008f45b07223 */ /* 0x000fe400000100b0 */
[----:B------:R-:W-:-:S02]  /*6090*/  FFMA.FTZ R16, R65, R17, R16 ;  /* 0x0000001141107223 */ /* 0x000fc40000010010 */
        /* <DEDUP_REMOVED lines=25> */
[----:B------:R-:W-:-:S02]  /*6230*/  FMUL.FTZ R14, R142, R157 ;  /* 0x0000009d8e0e7220 */ /* 0x000fc40000410000 */
[----:B------:R-:W-:Y:S01]  /*6240*/  FMUL.FTZ R142, R142, R155 ;  /* 0x0000009b8e8e7220 */ /* 0x000fe20000410000 */
[----:B------:R-:W-:Y:S01]  /*6250*/  MOV R4, R185 ;  /* 0x000000b900047202 */ /* 0x000fe20000000f00 */
[----:B------:R-:W-:Y:S02]  /*6260*/  FMUL.FTZ R14, R14, R151 ;  /* 0x000000970e0e7220 */ /* 0x000fe40000410000 */
[----:B------:R-:W-:Y:S02]  /*6270*/  FMUL.FTZ R142, R142, R149 ;  /* 0x000000958e8e7220 */ /* 0x000fe40000410000 */
[----:B------:R0:W-:Y:S01]  /*6280*/  @!P0 STS.64 [R44.X8+0x1098], R4 ;  /* 0x001098042c008388 */ /* 0x0001e20000008a00 */
[----:B------:R-:W-:Y:S02]  /*6290*/  FFMA.FTZ R157, R67, R157, R14 ;  /* 0x0000009d439d7223 */ /* 0x000fe4000001000e */
[----:B------:R-:W-:Y:S02]  /*62a0*/  FFMA.FTZ R142, R66, R155, R142 ;  /* 0x0000009b428e7223 */ /* 0x000fe4000001008e */
        /* <DEDUP_REMOVED lines=19> */
.L_x_2521:
[----:B0-----:R-:W-:Y:S05]  /*63e0*/  BSYNC B0 ;  /* 0x0000000000007941 */ /* 0x001fea0003800000 */
.L_x_2520:
[----:B------:R-:W-:-:S04]  /*63f0*/  IADD3 R139, R139, 0x1, RZ ;  /* 0x000000018b8b7810 */ /* 0x000fc80007ffe0ff */
[----:B------:R-:W-:-:S13]  /*6400*/  ISETP.GE.AND P0, PT, R139, c[0x0][0x16c], PT ;  /* 0x00005b008b007a0c */ /* 0x000fda0003f06270 */
[----:B------:R-:W-:Y:S01]  /*6410*/  @P0 CALL.REL.NOINC `(.L_x_2506) ;  /* 0x0000001000000944 */ /* 0x000fe20003c00000 */
[----:B------:R-:W-:Y:S05]  /*6420*/  BRA `(.L_x_2522) ;  /* 0xffffdcc000007947 */ /* 0x000fea000383ffff */
.L_x_2506:
[----:B------:R-:W-:Y:S01]  /*6430*/  BAR.SYNC.DEFER_BLOCKING 0x0 ;  /* 0x0000000000007b1d */ /* 0x000fe20000010000 */
[----:B------:R-:W-:Y:S01]  /*6440*/  IADD3 R70, -R46, c[0x0][0x168], RZ ;  /* 0x00005a002e467a10 */ /* 0x000fe20007ffe1ff */
[----:B------:R-:W-:Y:S01]  /*6450*/  CS2R R72, SRZ ;  /* 0x0000000000487805 */ /* 0x000fe2000001ff00 */
[C---:B------:R-:W-:Y:S01]  /*6460*/  LOP3.LUT R68, R47.reuse, 0x20, RZ, 0xfc, !PT ;  /* 0x000000202f447812 */ /* 0x040fe200078efcff */
[----:B------:R-:W-:Y:S01]  /*6470*/  HFMA2.MMA R71, -RZ, RZ, 0, 0 ;  /* 0x00000000ff477435 */ /* 0x000fe200000001ff */
[CC--:B------:R-:W-:Y:S01]  /*6480*/  ISETP.GE.AND P2, PT, R47.reuse, R70.reuse, PT ;  /* 0x000000462f00720c */ /* 0x0c0fe20003f46270 */
[----:B------:R-:W-:Y:S01]  /*6490*/  CS2R R74, SRZ ;  /* 0x00000000004a7805 */ /* 0x000fe2000001ff00 */
[----:B------:R-:W-:Y:S01]  /*64a0*/  ISETP.GE.AND P1, PT, R68, R70, PT ;  /* 0x000000464400720c */ /* 0x000fe20003f26270 */
[----:B------:R-:W-:Y:S01]  /*64b0*/  CS2R R76, SRZ ;  /* 0x00000000004c7805 */ /* 0x000fe2000001ff00 */
[C---:B------:R-:W-:Y:S01]  /*64c0*/  LOP3.LUT R69, R47.reuse, 0x40, RZ, 0xfc, !PT ;  /* 0x000000402f457812 */ /* 0x040fe200078efcff */
[----:B------:R-:W-:Y:S01]  /*64d0*/  CS2R R78, SRZ ;  /* 0x00000000004e7805 */ /* 0x000fe2000001ff00 */
[C---:B------:R-:W-:Y:S01]  /*64e0*/  LOP3.LUT R4, R47.reuse, 0x60, RZ, 0xfc, !PT ;  /* 0x000000602f047812 */ /* 0x040fe200078efcff */
[----:B------:R-:W-:Y:S01]  /*64f0*/  CS2R R80, SRZ ;  /* 0x0000000000507805 */ /* 0x000fe2000001ff00 */
[----:B------:R-:W-:-:S02]  /*6500*/  LOP3.LUT R5, R47, 0x80, RZ, 0xfc, !PT ;  /* 0x000000802f057812 */ /* 0x000fc400078efcff */
[C---:B------:R-:W-:Y:S02]  /*6510*/  LOP3.LUT R6, R47.reuse, 0xa0, RZ, 0xfc, !PT ;  /* 0x000000a02f067812 */ /* 0x040fe400078efcff */
[----:B------:R-:W-:Y:S02]  /*6520*/  LOP3.LUT R7, R47, 0xc0, RZ, 0xfc, !PT ;  /* 0x000000c02f077812 */ /* 0x000fe400078efcff */
[-C--:B------:R-:W-:Y:S02]  /*6530*/  ISETP.GE.AND P0, PT, R69, R70.reuse, PT ;  /* 0x000000464500720c */ /* 0x080fe40003f06270 */
[C---:B------:R-:W-:Y:S02]  /*6540*/  LOP3.LUT R14, R47.reuse, 0xe0, RZ, 0xfc, !PT ;  /* 0x000000e02f0e7812 */ /* 0x040fe400078efcff */
[----:B------:R-:W-:Y:S01]  /*6550*/  ISETP.GE.AND P4, PT, R4, R70, PT ;  /* 0x000000460400720c */ /* 0x000fe20003f86270 */
[----:B------:R-:W2:Y:S01]  /*6560*/  @!P2 LDG.E R109, [R2.64] ;  /* 0x00000004026da981 */ /* 0x000ea2000c1e1900 */
[----:B------:R-:W-:-:S02]  /*6570*/  LOP3.LUT R15, R47, 0x100, RZ, 0xfc, !PT ;  /* 0x000001002f0f7812 */ /* 0x000fc400078efcff */
[-C--:B------:R-:W-:Y:S01]  /*6580*/  ISETP.GE.AND P6, PT, R5, R70.reuse, PT ;  /* 0x000000460500720c */ /* 0x080fe20003fc6270 */
[----:B------:R-:W3:Y:S01]  /*6590*/  @!P1 LDG.E R72, [R2.64+0x80] ;  /* 0x0000800402489981 */ /* 0x000ee2000c1e1900 */
[-C--:B------:R-:W-:Y:S02]  /*65a0*/  ISETP.GE.AND P5, PT, R6, R70.reuse, PT ;  /* 0x000000460600720c */ /* 0x080fe40003fa6270 */
[-C--:B------:R-:W-:Y:S01]  /*65b0*/  ISETP.GE.AND P3, PT, R7, R70.reuse, PT ;  /* 0x000000460700720c */ /* 0x080fe20003f66270 */
[----:B------:R-:W4:Y:S01]  /*65c0*/  @!P0 LDG.E R71, [R2.64+0x100] ;  /* 0x0001000402478981 */ /* 0x000f22000c1e1900 */
[-C--:B------:R-:W-:Y:S02]  /*65d0*/  ISETP.GE.AND P2, PT, R14, R70.reuse, PT ;  /* 0x000000460e00720c */ /* 0x080fe40003f46270 */
[----:B------:R-:W-:Y:S01]  /*65e0*/  ISETP.GE.AND P1, PT, R15, R70, PT ;  /* 0x000000460f00720c */ /* 0x000fe20003f26270 */
[----:B------:R-:W5:Y:S01]  /*65f0*/  @!P4 LDG.E R74, [R2.64+0x180] ;  /* 0x00018004024ac981 */ /* 0x000f62000c1e1900 */
[----:B------:R-:W-:-:S02]  /*6600*/  LOP3.LUT R16, R47, 0x120, RZ, 0xfc, !PT ;  /* 0x000001202f107812 */ /* 0x000fc400078efcff */
[C---:B------:R-:W-:Y:S01]  /*6610*/  LOP3.LUT R17, R47.reuse, 0x140, RZ, 0xfc, !PT ;  /* 0x000001402f117812 */ /* 0x040fe200078efcff */
[----:B------:R-:W5:Y:S01]  /*6620*/  @!P6 LDG.E R73, [R2.64+0x200] ;  /* 0x000200040249e981 */ /* 0x000f62000c1e1900 */
[C---:B------:R-:W-:Y:S02]  /*6630*/  LOP3.LUT R18, R47.reuse, 0x160, RZ, 0xfc, !PT ;  /* 0x000001602f127812 */ /* 0x040fe400078efcff */
[C---:B------:R-:W-:Y:S01]  /*6640*/  LOP3.LUT R19, R47.reuse, 0x180, RZ, 0xfc, !PT ;  /* 0x000001802f137812 */ /* 0x040fe200078efcff */
[----:B------:R-:W5:Y:S01]  /*6650*/  @!P5 LDG.E R76, [R2.64+0x280] ;  /* 0x00028004024cd981 */ /* 0x000f62000c1e1900 */
[C---:B------:R-:W-:Y:S02]  /*6660*/  LOP3.LUT R65, R47.reuse, 0x1a0, RZ, 0xfc, !PT ;  /* 0x000001a02f417812 */ /* 0x040fe400078efcff */
[----:B------:R-:W-:Y:S01]  /*6670*/  ISETP.GE.AND P0, PT, R16, R70, PT ;  /* 0x000000461000720c */ /* 0x000fe20003f06270 */
[----:B------:R-:W5:Y:S01]  /*6680*/  @!P3 LDG.E R75, [R2.64+0x300] ;  /* 0x00030004024bb981 */ /* 0x000f62000c1e1900 */
[----:B------:R-:W-:-:S02]  /*6690*/  LOP3.LUT R66, R47, 0x1c0, RZ, 0xfc, !PT ;  /* 0x000001c02f427812 */ /* 0x000fc400078efcff */
[-C--:B------:R-:W-:Y:S01]  /*66a0*/  ISETP.GE.AND P4, PT, R17, R70.reuse, PT ;  /* 0x000000461100720c */ /* 0x080fe20003f86270 */
[----:B------:R-:W5:Y:S01]  /*66b0*/  @!P2 LDG.E R78, [R2.64+0x380] ;  /* 0x00038004024ea981 */ /* 0x000f62000c1e1900 */
[----:B------:R-:W-:Y:S02]  /*66c0*/  LOP3.LUT R67, R47, 0x1e0, RZ, 0xfc, !PT ;  /* 0x000001e02f437812 */ /* 0x000fe400078efcff */
[-C--:B------:R-:W-:Y:S01]  /*66d0*/  ISETP.GE.AND P6, PT, R18, R70.reuse, PT ;  /* 0x000000461200720c */ /* 0x080fe20003fc6270 */
[----:B------:R-:W5:Y:S01]  /*66e0*/  @!P1 LDG.E R77, [R2.64+0x400] ;  /* 0x00040004024d9981 */ /* 0x000f62000c1e1900 */
[-C--:B------:R-:W-:Y:S02]  /*66f0*/  ISETP.GE.AND P5, PT, R19, R70.reuse, PT ;  /* 0x000000461300720c */ /* 0x080fe40003fa6270 */
[-C--:B------:R-:W-:Y:S01]  /*6700*/  ISETP.GE.AND P3, PT, R65, R70.reuse, PT ;  /* 0x000000464100720c */ /* 0x080fe20003f66270 */
[----:B------:R-:W-:Y:S01]  /*6710*/  CS2R R82, SRZ ;  /* 0x0000000000527805 */ /* 0x000fe2000001ff00 */
[-C--:B------:R-:W-:Y:S01]  /*6720*/  ISETP.GE.AND P2, PT, R66, R70.reuse, PT ;  /* 0x000000464200720c */ /* 0x080fe20003f46270 */
[----:B------:R-:W-:Y:S01]  /*6730*/  HFMA2.MMA R86, -RZ, RZ, 0, 0 ;  /* 0x00000000ff567435 */ /* 0x000fe200000001ff */
[----:B------:R-:W-:Y:S01]  /*6740*/  ISETP.GE.AND P1, PT, R67, R70, PT ;  /* 0x000000464300720c */ /* 0x000fe20003f26270 */
        /* <DEDUP_REMOVED lines=30> */
[----:B0-----:R-:W-:-:S03]  /*6930*/  FADD.FTZ R3, R2, R29 ;  /* 0x0000001d02037221 */ /* 0x001fc60000010000 */
[----:B------:R-:W0:Y:S02]  /*6940*/  LDS R2, [R64.X4+0x14] ;  /* 0x0000140040027984 */ /* 0x000e240000004800 */
[C---:B------:R-:W-:Y:S01]  /*6950*/  FSETP.GTU.FTZ.AND P2, PT, R3.reuse, 20, PT ;  /* 0x41a000000300780b */ /* 0x040fe20003f5c000 */
[--C-:B-1----:R-:W-:Y:S02]  /*6960*/  FADD.FTZ R71, R72, R29.reuse ;  /* 0x0000001d48477221 */ /* 0x102fe40000010000 */
[--C-:B--2---:R-:W-:Y:S01]  /*6970*/  FADD.FTZ R73, R74, R29.reuse ;  /* 0x0000001d4a497221 */ /* 0x104fe20000010000 */
[----:B------:R-:W1:Y:S09]  /*6980*/  LDS R72, [R64.X4+0x1c] ;  /* 0x00001c0040487984 */ /* 0x000e720000004800 */
[----:B------:R-:W-:Y:S01]  /*6990*/  @!P2 FMUL.FTZ R3, R3, -1.4426950216293334961 ;  /* 0xbfb8aa3b0303a820 */ /* 0x000fe20000410000 */
[----:B------:R-:W-:Y:S01]  /*69a0*/  FSETP.GTU.FTZ.AND P3, PT, R71, 20, PT ;  /* 0x41a000004700780b */ /* 0x000fe20003f7c000 */
[----:B------:R-:W2:Y:S04]  /*69b0*/  LDS R74, [R64.X4+0x20] ;  /* 0x00002000404a7984 */ /* 0x000ea80000004800 */
[----:B------:R-:W4:Y:S01]  /*69c0*/  @!P2 MUFU.EX2 R3, R3 ;  /* 0x000000030003a308 */ /* 0x000f220000000800 */
[----:B---3--:R-:W-:Y:S01]  /*69d0*/  FADD.FTZ R75, R76, R29 ;  /* 0x0000001d4c4b7221 */ /* 0x008fe20000010000 */
[----:B------:R-:W-:Y:S01]  /*69e0*/  FSETP.GTU.FTZ.AND P6, PT, R73, 20, PT ;  /* 0x41a000004900780b */ /* 0x000fe20003fdc000 */
[----:B------:R-:W3:Y:S05]  /*69f0*/  LDS R76, [R64.X4+0x24] ;  /* 0x00002400404c7984 */ /* 0x000eea0000004800 */
[----:B------:R-:W-:-:S02]  /*6a00*/  @!P3 FMUL.FTZ R71, R71, -1.4426950216293334961 ;  /* 0xbfb8aa3b4747b820 */ /* 0x000fc40000410000 */
[----:B0-----:R-:W-:Y:S02]  /*6a10*/  FADD.FTZ R77, R2, R29 ;  /* 0x0000001d024d7221 */ /* 0x001fe40000010000 */
[----:B----4-:R-:W-:-:S06]  /*6a20*/  @!P2 FADD.FTZ R2, R3, 1 ;  /* 0x3f8000000302a421 */ /* 0x010fcc0000010000 */
[----:B------:R-:W0:Y:S08]  /*6a30*/  @!P2 MUFU.RCP R2, R2 ;  /* 0x000000020002a308 */ /* 0x000e300000001000 */
[----:B------:R-:W4:Y:S01]  /*6a40*/  @!P3 MUFU.EX2 R71, R71 ;  /* 0x000000470047b308 */ /* 0x000f220000000800 */
[----:B------:R-:W-:Y:S02]  /*6a50*/  @!P6 FMUL.FTZ R73, R73, -1.4426950216293334961 ;  /* 0xbfb8aa3b4949e820 */ /* 0x000fe40000410000 */
[----:B0-----:R-:W-:-:S02]  /*6a60*/  @!P2 FMUL.FTZ R119, R119, R2 ;  /* 0x000000027777a220 */ /* 0x001fc40000410000 */
[----:B------:R-:W0:Y:S03]  /*6a70*/  LDS R2, [R64.X4+0x28] ;  /* 0x0000280040027984 */ /* 0x000e260000004800 */
[----:B------:R-:W5:Y:S01]  /*6a80*/  @!P6 MUFU.EX2 R73, R73 ;  /* 0x000000490049e308 */ /* 0x000f620000000800 */
[--C-:B------:R-:W-:Y:S02]  /*6a90*/  FADD.FTZ R78, R78, R29.reuse ;  /* 0x0000001d4e4e7221 */ /* 0x100fe40000010000 */
[----:B----4-:R-:W-:Y:S02]  /*6aa0*/  @!P3 FADD.FTZ R3, R71, 1 ;  /* 0x3f8000004703b421 */ /* 0x010fe40000010000 */
[--C-:B-1----:R-:W-:Y:S02]  /*6ab0*/  FADD.FTZ R72, R72, R29.reuse ;  /* 0x0000001d48487221 */ /* 0x102fe40000010000 */
[----:B--2---:R-:W-:Y:S01]  /*6ac0*/  FADD.FTZ R79, R74, R29 ;  /* 0x0000001d4a4f7221 */ /* 0x004fe20000010000 */
[----:B------:R-:W-:Y:S01]  /*6ad0*/  FSETP.GTU.FTZ.AND P1, PT, R78, 20, PT ;  /* 0x41a000004e00780b */ /* 0x000fe20003f3c000 */
[----:B------:R-:W1:Y:S01]  /*6ae0*/  @!P3 MUFU.RCP R3, R3 ;  /* 0x000000030003b308 */ /* 0x000e620000001000 */
[----:B------:R-:W-:-:S02]  /*6af0*/  FSETP.GTU.FTZ.AND P4, PT, R72, 20, PT ;  /* 0x41a000004800780b */ /* 0x000fc40003f9c000 */
[----:B------:R-:W-:Y:S02]  /*6b00*/  FSETP.GTU.FTZ.AND P2, PT, R79, 20, PT ;  /* 0x41a000004f00780b */ /* 0x000fe40003f5c000 */
[----:B------:R-:W-:Y:S02]  /*6b10*/  FSETP.GTU.FTZ.AND P5, PT, R77, 20, PT ;  /* 0x41a000004d00780b */ /* 0x000fe40003fbc000 */
[----:B------:R-:W-:Y:S01]  /*6b20*/  FSETP.GTU.FTZ.AND P0, PT, R75, 20, PT ;  /* 0x41a000004b00780b */ /* 0x000fe20003f1c000 */
[----:B-----5:R-:W-:-:S04]  /*6b30*/  @!P6 FADD.FTZ R73, R73, 1 ;  /* 0x3f8000004949e421 */ /* 0x020fc80000010000 */
[----:B------:R-:W-:Y:S02]  /*6b40*/  @!P1 FMUL.FTZ R74, R78, -1.4426950216293334961 ;  /* 0xbfb8aa3b4e4a9820 */ /* 0x000fe40000410000 */
[--C-:B---3--:R-:W-:Y:S01]  /*6b50*/  FADD.FTZ R78, R76, R29.reuse ;  /* 0x0000001d4c4e7221 */ /* 0x108fe20000010000 */
[----:B------:R-:W2:Y:S01]  /*6b60*/  @!P6 MUFU.RCP R73, R73 ;  /* 0x000000490049e308 */ /* 0x000ea20000001000 */
[----:B-1----:R-:W-:Y:S02]  /*6b70*/  @!P3 FMUL.FTZ R120, R120, R3 ;  /* 0x000000037878b220 */ /* 0x002fe40000410000 */
[----:B------:R-:W-:Y:S02]  /*6b80*/  @!P4 FMUL.FTZ R3, R72, -1.4426950216293334961 ;  /* 0xbfb8aa3b4803c820 */ /* 0x000fe40000410000 */
[----:B------:R-:W-:Y:S01]  /*6b90*/  @!P2 FMUL.FTZ R76, R79, -1.4426950216293334961 ;  /* 0xbfb8aa3b4f4ca820 */ /* 0x000fe20000410000 */
[----:B------:R-:W1:Y:S01]  /*6ba0*/  LDS R72, [R64.X4+0x2c] ;  /* 0x00002c0040487984 */ /* 0x000e620000004800 */
[----:B------:R-:W-:Y:S01]  /*6bb0*/  @!P5 FMUL.FTZ R71, R77, -1.4426950216293334961 ;  /* 0xbfb8aa3b4d47d820 */ /* 0x000fe20000410000 */
[----:B------:R-:W-:Y:S01]  /*6bc0*/  FSETP.GTU.FTZ.AND P3, PT, R78, 20, PT ;  /* 0x41a000004e00780b */ /* 0x000fe20003f7c000 */
[----:B------:R-:W-:Y:S01]  /*6bd0*/  @!P0 FMUL.FTZ R75, R75, -1.4426950216293334961 ;  /* 0xbfb8aa3b4b4b8820 */ /* 0x000fe20000410000 */
[----:B------:R3:W-:Y:S01]  /*6be0*/  @!P2 MUFU.EX2 R79, R76 ;  /* 0x0000004c004fa308 */ /* 0x0007e20000000800 */
[----:B0-----:R-:W-:-:S02]  /*6bf0*/  FADD.FTZ R81, R2, R29 ;  /* 0x0000001d02517221 */ /* 0x001fc40000010000 */
[----:B------:R-:W-:Y:S04]  /*6c00*/  LDS R2, [R64.X4+0x3c] ;  /* 0x00003c0040027984 */ /* 0x000fe80000004800 */
[----:B---3--:R-:W0:Y:S01]  /*6c10*/  LDS R76, [R64.X4+0x34] ;  /* 0x00003400404c7984 */ /* 0x008e220000004800 */
[----:B------:R-:W3:Y:S01]  /*6c20*/  @!P5 MUFU.EX2 R71, R71 ;  /* 0x000000470047d308 */ /* 0x000ee20000000800 */
[----:B--2---:R-:W-:-:S07]  /*6c30*/  @!P6 FMUL.FTZ R114, R114, R73 ;  /* 0x000000497272e220 */ /* 0x004fce0000410000 */
[----:B------:R-:W2:Y:S01]  /*6c40*/  @!P4 MUFU.EX2 R3, R3 ;  /* 0x000000030003c308 */ /* 0x000ea20000000800 */
[----:B------:R-:W-:-:S07]  /*6c50*/  @!P3 FMUL.FTZ R78, R78, -1.4426950216293334961 ;  /* 0xbfb8aa3b4e4eb820 */ /* 0x000fce0000410000 */
[----:B------:R-:W4:Y:S01]  /*6c60*/  @!P0 MUFU.EX2 R75, R75 ;  /* 0x0000004b004b8308 */ /* 0x000f220000000800 */
[----:B------:R-:W-:Y:S01]  /*6c70*/  FSETP.GTU.FTZ.AND P6, PT, R81, 20, PT ;  /* 0x41a000005100780b */ /* 0x000fe20003fdc000 */
[----:B---3--:R-:W-:-:S06]  /*6c80*/  @!P5 FADD.FTZ R71, R71, 1 ;  /* 0x3f8000004747d421 */ /* 0x008fcc0000010000 */
[----:B------:R3:W5:Y:S01]  /*6c90*/  @!P1 MUFU.EX2 R77, R74 ;  /* 0x0000004a004d9308 */ /* 0x0007620000000800 */
[----:B--2---:R-:W-:-:S07]  /*6ca0*/  @!P4 FADD.FTZ R3, R3, 1 ;  /* 0x3f8000000303c421 */ /* 0x004fce0000010000 */
[----:B------:R2:W0:Y:S01]  /*6cb0*/  @!P3 MUFU.EX2 R80, R78 ;  /* 0x0000004e0050b308 */ /* 0x0004220000000800 */
[----:B----4-:R-:W-:Y:S01]  /*6cc0*/  @!P0 FADD.FTZ R75, R75, 1 ;  /* 0x3f8000004b4b8421 */ /* 0x010fe20000010000 */
[----:B---3--:R-:W-:Y:S01]  /*6cd0*/  LDS R74, [R64.X4+0x30] ;  /* 0x00003000404a7984 */ /* 0x008fe20000004800 */
[----:B------:R-:W-:-:S03]  /*6ce0*/  @!P2 FADD.FTZ R79, R79, 1 ;  /* 0x3f8000004f4fa421 */ /* 0x000fc60000010000 */
[----:B--2---:R-:W2:Y:S02]  /*6cf0*/  LDS R78, [R64.X4+0x38] ;  /* 0x00003800404e7984 */ /* 0x004ea40000004800 */
[----:B------:R3:W-:Y:S08]  /*6d00*/  @!P4 MUFU.RCP R84, R3 ;  /* 0x000000030054c308 */ /* 0x0007f00000001000 */
[----:B------:R1:W4:Y:S01]  /*6d10*/  @!P0 MUFU.RCP R82, R75 ;  /* 0x0000004b00528308 */ /* 0x0003220000001000 */
[----:B---3--:R-:W-:-:S07]  /*6d20*/  @!P6 FMUL.FTZ R3, R81, -1.4426950216293334961 ;  /* 0xbfb8aa3b5103e820 */ /* 0x008fce0000410000 */
[----:B------:R-:W3:Y:S01]  /*6d30*/  @!P5 MUFU.RCP R71, R71 ;  /* 0x000000470047d308 */ /* 0x000ee20000001000 */
[----:B-----5:R-:W-:-:S07]  /*6d40*/  @!P1 FADD.FTZ R77, R77, 1 ;  /* 0x3f8000004d4d9421 */ /* 0x020fce0000010000 */
[----:B------:R-:W5:Y:S01]  /*6d50*/  @!P2 MUFU.RCP R79, R79 ;  /* 0x0000004f004fa308 */ /* 0x000f620000001000 */
[----:B-1----:R-:W-:Y:S02]  /*6d60*/  FADD.FTZ R75, R72, R29 ;  /* 0x0000001d484b7221 */ /* 0x002fe40000010000 */
[----:B0-----:R-:W-:Y:S01]  /*6d70*/  @!P3 FADD.FTZ R80, R80, 1 ;  /* 0x3f8000005050b421 */ /* 0x001fe20000010000 */
[----:B------:R-:W0:Y:S04]  /*6d80*/  LDS R72, [R64.X4] ;  /* 0x0000000040487984 */ /* 0x000e280000004800 */
[----:B------:R-:W1:Y:S01]  /*6d90*/  @!P6 MUFU.EX2 R3, R3 ;  /* 0x000000030003e308 */ /* 0x000e620000000800 */
[----:B------:R-:W-:Y:S01]  /*6da0*/  BAR.SYNC.DEFER_BLOCKING 0x0 ;  /* 0x0000000000007b1d */ /* 0x000fe20000010000 */
[----:B----4-:R-:W-:Y:S01]  /*6db0*/  @!P0 FMUL.FTZ R117, R117, R82 ;  /* 0x0000005275758220 */ /* 0x010fe20000410000 */
[----:B------:R-:W-:Y:S01]  /*6dc0*/  FSETP.GTU.FTZ.AND P0, PT, R75, 20, PT ;  /* 0x41a000004b00780b */ /* 0x000fe20003f1c000 */
[----:B---3--:R-:W-:-:S04]  /*6dd0*/  @!P5 FMUL.FTZ R116, R116, R71 ;  /* 0x000000477474d220 */ /* 0x008fc80000410000 */
[----:B------:R-:W3:Y:S01]  /*6de0*/  @!P1 MUFU.RCP R77, R77 ;  /* 0x0000004d004d9308 */ /* 0x000ee20000001000 */
[----:B------:R-:W-:Y:S01]  /*6df0*/  FADD.FTZ R81, R76, R29 ;  /* 0x0000001d4c517221 */ /* 0x000fe20000010000 */
[----:B------:R-:W-:Y:S01]  /*6e00*/  SHF.L.U32 R71, R35, 0x4, RZ ;  /* 0x0000000423477819 */ /* 0x000fe200000006ff */
[----:B-----5:R-:W-:-:S05]  /*6e10*/  @!P2 FMUL.FTZ R110, R110, R79 ;  /* 0x0000004f6e6ea220 */ /* 0x020fca0000410000 */
[----:B------:R4:W5:Y:S01]  /*6e20*/  @!P3 MUFU.RCP R73, R80 ;  /* 0x000000500049b308 */ /* 0x0009620000001000 */
[----:B------:R-:W-:Y:S01]  /*6e30*/  LOP3.LUT R71, R71, 0xfffffe00, RZ, 0xc0, !PT ;  /* 0xfffffe0047477812 */ /* 0x000fe200078ec0ff */
[----:B-1----:R-:W-:Y:S01]  /*6e40*/  @!P6 FADD.FTZ R3, R3, 1 ;  /* 0x3f8000000303e421 */ /* 0x002fe20000010000 */
[----:B------:R-:W-:Y:S02]  /*6e50*/  FSETP.GTU.FTZ.AND P2, PT, R81, 20, PT ;  /* 0x41a000005100780b */ /* 0x000fe40003f5c000 */
[----:B------:R-:W-:-:S03]  /*6e60*/  LEA R99, R36, R71, 0x4 ;  /* 0x0000004724637211 */ /* 0x000fc600078e20ff */
[----:B------:R-:W1:Y:S01]  /*6e70*/  @!P6 MUFU.RCP R95, R3 ;  /* 0x00000003005fe308 */ /* 0x000e620000001000 */
[----:B---3--:R-:W-:Y:S01]  /*6e80*/  @!P1 FMUL.FTZ R112, R112, R77 ;  /* 0x0000004d70709220 */ /* 0x008fe20000410000 */
[----:B------:R-:W-:Y:S01]  /*6e90*/  IADD3 R76, R99, 0x1, RZ ;  /* 0x00000001634c7810 */ /* 0x000fe20007ffe0ff */
[----:B------:R-:W-:Y:S01]  /*6ea0*/  @!P0 FMUL.FTZ R71, R75, -1.4426950216293334961 ;  /* 0xbfb8aa3b4b478820 */ /* 0x000fe20000410000 */
[C---:B------:R-:W-:Y:S01]  /*6eb0*/  IADD3 R77, R99.reuse, 0x2, RZ ;  /* 0x00000002634d7810 */ /* 0x040fe20007ffe0ff */
[--C-:B--2---:R-:W-:Y:S01]  /*6ec0*/  FADD.FTZ R96, R78, R29.reuse ;  /* 0x0000001d4e607221 */ /* 0x104fe20000010000 */
[----:B----4-:R-:W-:Y:S01]  /*6ed0*/  IADD3 R80, R99, 0x3, RZ ;  /* 0x0000000363507810 */ /* 0x010fe20007ffe0ff */
[----:B------:R-:W-:Y:S01]  /*6ee0*/  @!P4 FMUL.FTZ R113, R113, R84 ;  /* 0x000000547171c220 */ /* 0x000fe20000410000 */
[C---:B------:R-:W-:Y:S01]  /*6ef0*/  IADD3 R82, R99.reuse, 0x4, RZ ;  /* 0x0000000463527810 */ /* 0x040fe20007ffe0ff */
[----:B-----5:R-:W-:Y:S01]  /*6f00*/  @!P3 FMUL.FTZ R0, R0, R73 ;  /* 0x000000490000b220 */ /* 0x020fe20000410000 */
[C---:B------:R-:W-:Y:S01]  /*6f10*/  IADD3 R83, R99.reuse, 0x5, RZ ;  /* 0x0000000563537810 */ /* 0x040fe20007ffe0ff */
[----:B------:R2:W3:Y:S01]  /*6f20*/  @!P0 MUFU.EX2 R73, R71 ;  /* 0x0000004700498308 */ /* 0x0004e20000000800 */
[----:B------:R-:W-:Y:S01]  /*6f30*/  LEA.HI.SX32 R78, R76, R99, 0x1b ;  /* 0x000000634c4e7211 */ /* 0x000fe200078fdaff */
[----:B------:R-:W-:Y:S01]  /*6f40*/  FADD.FTZ R97, R2, R29 ;  /* 0x0000001d02617221 */ /* 0x000fe20000010000 */
[----:B------:R-:W-:-:S02]  /*6f50*/  IADD3 R84, R99, 0x6, RZ ;  /* 0x0000000663547810 */ /* 0x000fc40007ffe0ff */
[-C--:B------:R-:W-:Y:S02]  /*6f60*/  LEA.HI.SX32 R79, R77, R99.reuse, 0x1b ;  /* 0x000000634d4f7211 */ /* 0x080fe400078fdaff */
[----:B------:R-:W-:Y:S01]  /*6f70*/  IADD3 R85, R99, 0x7, RZ ;  /* 0x0000000763557810 */ /* 0x000fe20007ffe0ff */
[----:B--2---:R-:W-:Y:S01]  /*6f80*/  @!P2 FMUL.FTZ R71, R81, -1.4426950216293334961 ;  /* 0xbfb8aa3b5147a820 */ /* 0x004fe20000410000 */
[-C--:B------:R-:W-:Y:S01]  /*6f90*/  LEA.HI.SX32 R81, R80, R99.reuse, 0x1b ;  /* 0x0000006350517211 */ /* 0x080fe200078fdaff */
        /* <DEDUP_REMOVED lines=12> */
[----:B-1----:R-:W-:Y:S01]  /*7060*/  @!P6 FMUL.FTZ R20, R20, R95 ;  /* 0x0000005f1414e220 */ /* 0x002fe20000410000 */
[----:B------:R-:W-:Y:S01]  /*7070*/  IADD3 R90, R99, 0xc, RZ ;  /* 0x0000000c635a7810 */ /* 0x000fe20007ffe0ff */
[----:B------:R-:W-:Y:S01]  /*7080*/  STS [R82.X4+0x10], R125 ;  /* 0x0000107d52007388 */ /* 0x000fe20000004800 */
[----:B------:R-:W-:-:S02]  /*7090*/  FSETP.GTU.FTZ.AND P4, PT, R97, 20, PT ;  /* 0x41a000006100780b */ /* 0x000fc40003f9c000 */
[-C--:B------:R-:W-:Y:S01]  /*70a0*/  LEA.HI.SX32 R86, R86, R99.reuse, 0x1b ;  /* 0x0000006356567211 */ /* 0x080fe200078fdaff */
[----:B------:R-:W-:Y:S01]  /*70b0*/  STS [R83.X4+0x14], R126 ;  /* 0x0000147e53007388 */ /* 0x000fe20000004800 */
[----:B------:R-:W-:Y:S02]  /*70c0*/  IADD3 R91, R99, 0xd, RZ ;  /* 0x0000000d635b7810 */ /* 0x000fe40007ffe0ff */
[-C--:B------:R-:W-:Y:S01]  /*70d0*/  LEA.HI.SX32 R87, R87, R99.reuse, 0x1b ;  /* 0x0000006357577211 */ /* 0x080fe200078fdaff */
[----:B------:R-:W-:Y:S01]  /*70e0*/  STS [R84.X4+0x18], R127 ;  /* 0x0000187f54007388 */ /* 0x000fe20000004800 */
[----:B------:R-:W-:Y:S02]  /*70f0*/  IADD3 R92, R99, 0xe, RZ ;  /* 0x0000000e635c7810 */ /* 0x000fe40007ffe0ff */
[----:B------:R-:W-:Y:S02]  /*7100*/  LEA.HI.SX32 R88, R88, R99, 0x1b ;  /* 0x0000006358587211 */ /* 0x000fe400078fdaff */
[----:B------:R-:W-:Y:S01]  /*7110*/  ISETP.NE.AND P6, PT, R35, RZ, PT ;  /* 0x000000ff2300720c */ /* 0x000fe20003fc5270 */
[----:B------:R-:W-:Y:S01]  /*7120*/  STS [R85.X4+0x1c], R128 ;  /* 0x00001c8055007388 */ /* 0x000fe20000004800 */
[----:B------:R-:W-:-:S02]  /*7130*/  IADD3 R93, R99, 0xf, RZ ;  /* 0x0000000f635d7810 */ /* 0x000fc40007ffe0ff */
[-C--:B------:R-:W-:Y:S01]  /*7140*/  LEA.HI.SX32 R89, R89, R99.reuse, 0x1b ;  /* 0x0000006359597211 */ /* 0x080fe200078fdaff */
[----:B------:R-:W-:Y:S01]  /*7150*/  STS [R86.X4+0x20], R129 ;  /* 0x0000208156007388 */ /* 0x000fe20000004800 */
[-C--:B------:R-:W-:Y:S02]  /*7160*/  LEA.HI.SX32 R90, R90, R99.reuse, 0x1b ;  /* 0x000000635a5a7211 */ /* 0x080fe400078fdaff */
[-C--:B------:R-:W-:Y:S01]  /*7170*/  LEA.HI.SX32 R91, R91, R99.reuse, 0x1b ;  /* 0x000000635b5b7211 */ /* 0x080fe200078fdaff */
[----:B------:R-:W-:Y:S01]  /*7180*/  STS [R87.X4+0x24], R130 ;  /* 0x0000248257007388 */ /* 0x000fe20000004800 */
[-C--:B------:R-:W-:Y:S02]  /*7190*/  LEA.HI.SX32 R92, R92, R99.reuse, 0x1b ;  /* 0x000000635c5c7211 */ /* 0x080fe400078fdaff */
[----:B------:R-:W-:Y:S01]  /*71a0*/  LEA.HI.SX32 R93, R93, R99, 0x1b ;  /* 0x000000635d5d7211 */ /* 0x000fe200078fdaff */
[----:B------:R-:W-:Y:S04]  /*71b0*/  STS [R88.X4+0x28], R131 ;  /* 0x0000288358007388 */ /* 0x000fe80000004800 */
[----:B------:R-:W-:Y:S04]  /*71c0*/  STS [R89.X4+0x2c], R132 ;  /* 0x00002c8459007388 */ /* 0x000fe80000004800 */
[----:B------:R-:W-:Y:S01]  /*71d0*/  STS [R90.X4+0x30], R133 ;  /* 0x000030855a007388 */ /* 0x000fe20000004800 */
[----:B------:R-:W-:-:S03]  /*71e0*/  @!P4 FMUL.FTZ R3, R97, -1.4426950216293334961 ;  /* 0xbfb8aa3b6103c820 */ /* 0x000fc60000410000 */
[----:B------:R-:W-:Y:S04]  /*71f0*/  STS [R91.X4+0x34], R134 ;  /* 0x000034865b007388 */ /* 0x000fe80000004800 */
[----:B------:R1:W-:Y:S04]  /*7200*/  STS [R92.X4+0x38], R135 ;  /* 0x000038875c007388 */ /* 0x0003e80000004800 */
[----:B------:R-:W-:Y:S01]  /*7210*/  STS [R93.X4+0x3c], R136 ;  /* 0x00003c885d007388 */ /* 0x000fe20000004800 */
[----:B------:R-:W-:-:S06]  /*7220*/  NOP ;  /* 0x0000000000007918 */ /* 0x000fcc0000000000 */
[----:B------:R-:W-:Y:S01]  /*7230*/  LDS R95, [R48.X4] ;  /* 0x00000000305f7984 */ /* 0x000fe20000004800 */
        /* <DEDUP_REMOVED lines=18> */
[----:B------:R-:W-:Y:S01]  /*7360*/  FSETP.GTU.FTZ.AND P1, PT, R74, 20, PT ;  /* 0x41a000004a00780b */ /* 0x000fe20003f3c000 */
[----:B0-----:R-:W-:Y:S01]  /*7370*/  FADD.FTZ R94, R72, R29 ;  /* 0x0000001d485e7221 */ /* 0x001fe20000010000 */
[----:B------:R-:W-:-:S04]  /*7380*/  FSETP.GTU.FTZ.AND P3, PT, R96, 20, PT ;  /* 0x41a000006000780b */ /* 0x000fc80003f7c000 */
[----:B------:R-:W-:-:S07]  /*7390*/  FSETP.GTU.FTZ.AND P5, PT, R94, 20, PT ;  /* 0x41a000005e00780b */ /* 0x000fce0003fbc000 */
[----:B------:R-:W-:Y:S01]  /*73a0*/  @!P1 FMUL.FTZ R74, R74, -1.4426950216293334961 ;  /* 0xbfb8aa3b4a4a9820 */ /* 0x000fe20000410000 */
[----:B------:R-:W-:Y:S08]  /*73b0*/  @!P2 MUFU.EX2 R75, R71 ;  /* 0x00000047004ba308 */ /* 0x000ff00000000800 */
[----:B------:R-:W0:Y:S01]  /*73c0*/  @!P1 MUFU.EX2 R74, R74 ;  /* 0x0000004a004a9308 */ /* 0x000e220000000800 */
[----:B------:R-:W2:Y:S01]  /*73d0*/  LDS R80, [0x1080] ;  /* 0x00108000ff507984 */ /* 0x000ea20000000800 */
[----:B------:R-:W-:-:S06]  /*73e0*/  @!P3 FMUL.FTZ R2, R96, -1.4426950216293334961 ;  /* 0xbfb8aa3b6002b820 */ /* 0x000fcc0000410000 */
[----:B------:R-:W4:Y:S01]  /*73f0*/  @!P4 MUFU.EX2 R76, R3 ;  /* 0x00000003004cc308 */ /* 0x000f220000000800 */
[----:B---3--:R-:W-:-:S07]  /*7400*/  @!P0 FADD.FTZ R73, R73, 1 ;  /* 0x3f80000049498421 */ /* 0x008fce0000010000 */
[----:B------:R3:W5:Y:S01]  /*7410*/  @!P3 MUFU.EX2 R72, R2 ;  /* 0x000000020048b308 */ /* 0x0007620000000800 */
[----:B0-----:R-:W-:Y:S02]  /*7420*/  @!P1 FADD.FTZ R74, R74, 1 ;  /* 0x3f8000004a4a9421 */ /* 0x001fe40000010000 */
[----:B---3--:R-:W-:-:S05]  /*7430*/  @!P5 FMUL.FTZ R2, R94, -1.4426950216293334961 ;  /* 0xbfb8aa3b5e02d820 */ /* 0x008fca0000410000 */
[----:B------:R0:W-:Y:S01]  /*7440*/  @!P1 MUFU.RCP R77, R74 ;  /* 0x0000004a004d9308 */ /* 0x0001e20000001000 */
[----:B------:R-:W-:-:S07]  /*7450*/  @!P2 FADD.FTZ R75, R75, 1 ;  /* 0x3f8000004b4ba421 */ /* 0x000fce0000010000 */
[----:B------:R3:W1:Y:S01]  /*7460*/  @!P5 MUFU.EX2 R71, R2 ;  /* 0x000000020047d308 */ /* 0x0006620000000800 */
[----:B0-----:R-:W-:Y:S02]  /*7470*/  IMAD R74, R30, c[0x0][0x2d8], RZ ;  /* 0x0000b6001e4a7a24 */ /* 0x001fe400078e02ff */
[----:B----4-:R-:W-:-:S05]  /*7480*/  @!P4 FADD.FTZ R76, R76, 1 ;  /* 0x3f8000004c4cc421 */ /* 0x010fca0000010000 */
[----:B------:R-:W0:Y:S01]  /*7490*/  @!P0 MUFU.RCP R94, R73 ;  /* 0x00000049005e8308 */ /* 0x000e220000001000 */
[----:B---3--:R-:W-:-:S07]  /*74a0*/  IMAD.WIDE.U32 R2, R31, c[0x0][0x2d8], RZ ;  /* 0x0000b6001f027a25 */ /* 0x008fce00078e00ff */
[----:B------:R3:W4:Y:S01]  /*74b0*/  @!P2 MUFU.RCP R96, R75 ;  /* 0x0000004b0060a308 */ /* 0x0007220000001000 */
[----:B-----5:R-:W-:Y:S02]  /*74c0*/  @!P3 FADD.FTZ R72, R72, 1 ;  /* 0x3f8000004848b421 */ /* 0x020fe40000010000 */
[----:B---3--:R-:W-:-:S05]  /*74d0*/  IMAD R75, R31, c[0x0][0x2dc], R74 ;  /* 0x0000b7001f4b7a24 */ /* 0x008fca00078e024a */
[----:B------:R3:W5:Y:S01]  /*74e0*/  @!P3 MUFU.RCP R73, R72 ;  /* 0x000000480049b308 */ /* 0x0007620000001000 */
[----:B-1----:R-:W-:Y:S01]  /*74f0*/  @!P5 FADD.FTZ R71, R71, 1 ;  /* 0x3f8000004747d421 */ /* 0x002fe20000010000 */
[----:B------:R-:W-:Y:S01]  /*7500*/  IADD3 R3, R3, R75, RZ ;  /* 0x0000004b03037210 */ /* 0x000fe20007ffe0ff */
[----:B------:R-:W-:-:S05]  /*7510*/  IMAD R137, R27, c[0x0][0x2e0], RZ ;  /* 0x0000b8001b897a24 */ /* 0x000fca00078e02ff */
[----:B------:R-:W1:Y:S01]  /*7520*/  @!P4 MUFU.RCP R76, R76 ;  /* 0x0000004c004cc308 */ /* 0x000e620000001000 */
[----:B------:R-:W-:Y:S02]  /*7530*/  IMAD R135, R37, -0x400, R32 ;  /* 0xfffffc0025877824 */ /* 0x000fe400078e0220 */
[----:B------:R-:W-:-:S04]  /*7540*/  IMAD.WIDE.U32 R2, R26, c[0x0][0x2e0], R2 ;  /* 0x0000b8001a027a25 */ /* 0x000fc800078e0002 */
[----:B0-----:R-:W-:Y:S01]  /*7550*/  @!P0 FMUL.FTZ R21, R21, R94 ;  /* 0x0000005e15158220 */ /* 0x001fe20000410000 */
[----:B------:R0:W0:Y:S01]  /*7560*/  @!P5 MUFU.RCP R74, R71 ;  /* 0x00000047004ad308 */ /* 0x0000220000001000 */
[----:B------:R-:W-:Y:S01]  /*7570*/  @!P1 FMUL.FTZ R22, R22, R77 ;  /* 0x0000004d16169220 */ /* 0x000fe20000410000 */
[----:B--2---:R-:W-:Y:S01]  /*7580*/  ISETP.GE.AND P1, PT, R47, R80, PT ;  /* 0x000000502f00720c */ /* 0x004fe20003f26270 */
[----:B------:R-:W-:Y:S01]  /*7590*/  IMAD R94, R26, c[0x0][0x2e4], R137 ;  /* 0x0000b9001a5e7a24 */ /* 0x000fe200078e0289 */
[----:B------:R-:W-:Y:S02]  /*75a0*/  SHF.R.S32.HI R137, RZ, 0x1f, R135 ;  /* 0x0000001fff897819 */ /* 0x000fe40000011487 */
[----:B---3--:R-:W-:Y:S01]  /*75b0*/  IADD3 R72, P0, R135, R2, RZ ;  /* 0x0000000287487210 */ /* 0x008fe20007f1e0ff */
[----:B----4-:R-:W-:Y:S01]  /*75c0*/  @!P2 FMUL.FTZ R23, R23, R96 ;  /* 0x000000601717a220 */ /* 0x010fe20000410000 */
[----:B------:R-:W-:Y:S02]  /*75d0*/  LEA R77, P2, R47, c[0x0][0x330], 0x2 ;  /* 0x0000cc002f4d7a11 */ /* 0x000fe400078410ff */
[----:B------:R-:W-:-:S02]  /*75e0*/  IADD3.X R3, R137, R94, R3, P0, !PT ;  /* 0x0000005e89037210 */ /* 0x000fc400007fe403 */
[----:B------:R-:W-:Y:S01]  /*75f0*/  SHF.R.S32.HI R94, RZ, 0x1f, R47 ;  /* 0x0000001fff5e7819 */ /* 0x000fe2000001142f */
[----:B-----5:R-:W-:Y:S02]  /*7600*/  @!P3 FMUL.FTZ R24, R24, R73 ;  /* 0x000000491818b220 */ /* 0x020fe40000410000 */
[----:B-1----:R-:W-:Y:S01]  /*7610*/  @!P4 FMUL.FTZ R25, R25, R76 ;  /* 0x0000004c1919c220 */ /* 0x002fe20000410000 */
[C---:B0-----:R-:W-:Y:S02]  /*7620*/  LEA.HI.X R71, R47.reuse, c[0x0][0x334], R94, 0x2, P2 ;  /* 0x0000cd002f477a11 */ /* 0x041fe400010f145e */
[C---:B------:R-:W-:Y:S01]  /*7630*/  LEA R76, P3, R72.reuse, R77, 0x2 ;  /* 0x0000004d484c7211 */ /* 0x040fe200078610ff */
[----:B------:R-:W-:Y:S01]  /*7640*/  BSSY B0, `(.L_x_2523) ;  /* 0x0000012000007945 */ /* 0x000fe20003800000 */
[----:B------:R-:W-:Y:S01]  /*7650*/  IADD3 R2, P2, R47, R46, RZ ;  /* 0x0000002e2f027210 */ /* 0x000fe20007f5e0ff */
[----:B------:R-:W-:Y:S01]  /*7660*/  @!P5 FMUL.FTZ R121, R121, R74 ;  /* 0x0000004a7979d220 */ /* 0x000fe20000410000 */
[----:B------:R-:W-:-:S02]  /*7670*/  LEA.HI.X R77, R72, R71, R3, 0x2, P3 ;  /* 0x00000047484d7211 */ /* 0x000fc400018f1403 */
[-C--:B------:R-:W-:Y:S02]  /*7680*/  ISETP.GE.AND P0, PT, R69, R80.reuse, PT ;  /* 0x000000504500720c */ /* 0x080fe40003f06270 */
[-C--:B------:R-:W-:Y:S02]  /*7690*/  ISETP.GE.AND P4, PT, R4, R80.reuse, PT ;  /* 0x000000500400720c */ /* 0x080fe40003f86270 */
[----:B------:R-:W-:Y:S02]  /*76a0*/  ISETP.GE.AND P5, PT, R5, R80, PT ;  /* 0x000000500500720c */ /* 0x000fe40003fa6270 */
[----:B------:R-:W-:Y:S01]  /*76b0*/  LEA.HI.X.SX32 R3, R46, R94, 0x1, P2 ;  /* 0x0000005e2e037211 */ /* 0x000fe200010f0eff */
        /* <DEDUP_REMOVED lines=10> */
.L_x_2524:
[----:B------:R-:W-:Y:S05]  /*7760*/  BSYNC B0 ;  /* 0x0000000000007941 */ /* 0x000fea0003800000 */
.L_x_2523:
[----:B------:R-:W-:Y:S01]  /*7770*/  @!P0 STG.E [R76.64+-0xf00], R99 ;  /* 0xfff100634c008986 */ /* 0x000fe2000c101904 */
[-C--:B------:R-:W-:Y:S01]  /*7780*/  ISETP.GE.AND P0, PT, R6, R80.reuse, PT ;  /* 0x000000500600720c */ /* 0x080fe20003f06270 */
[----:B------:R-:W-:Y:S01]  /*7790*/  FADD.FTZ R34, R121, R34 ;  /* 0x0000002279227221 */ /* 0x000fe20000010000 */
        /* <DEDUP_REMOVED lines=9> */
[----:B------:R-:W-:Y:S02]  /*7830*/  BSSY B0, `(.L_x_2525) ;  /* 0x0000056000007945 */ /* 0x000fe40003800000 */
        /* <DEDUP_REMOVED lines=31> */
[----:B-1----:R-:W-:-:S03]  /*7a30*/  FADD.FTZ R112, R71, R112 ;  /* 0x0000007047707221 */ /* 0x002fc60000010000 */
[----:B------:R1:W-:Y:S01]  /*7a40*/  STS [R87.X4+0x24], R0 ;  /* 0x0000240057007388 */ /* 0x0003e20000004800 */
[----:B--2---:R-:W-:-:S03]  /*7a50*/  FADD.FTZ R113, R112, R113 ;  /* 0x0000007170717221 */ /* 0x004fc60000010000 */
[----:B------:R2:W-:Y:S01]  /*7a60*/  STS [R88.X4+0x28], R20 ;  /* 0x0000281458007388 */ /* 0x0005e20000004800 */
[----:B------:R-:W-:-:S03]  /*7a70*/  FADD.FTZ R113, R113, R110 ;  /* 0x0000006e71717221 */ /* 0x000fc60000010000 */
[----:B------:R3:W-:Y:S01]  /*7a80*/  STS [R89.X4+0x2c], R21 ;  /* 0x00002c1559007388 */ /* 0x0007e20000004800 */
[----:B------:R-:W-:-:S03]  /*7a90*/  FADD.FTZ R113, R113, R0 ;  /* 0x0000000071717221 */ /* 0x000fc60000010000 */
[----:B------:R4:W-:Y:S01]  /*7aa0*/  STS [R90.X4+0x30], R22 ;  /* 0x000030165a007388 */ /* 0x0009e20000004800 */
[----:B-1----:R-:W-:Y:S02]  /*7ab0*/  IMAD R0, R30, c[0x0][0x2f8], RZ ;  /* 0x0000be001e007a24 */ /* 0x002fe400078e02ff */
[----:B--2---:R-:W-:Y:S01]  /*7ac0*/  FADD.FTZ R20, R113, R20 ;  /* 0x0000001471147221 */ /* 0x004fe20000010000 */
[----:B------:R1:W-:Y:S03]  /*7ad0*/  STS [R91.X4+0x34], R23 ;  /* 0x000034175b007388 */ /* 0x0003e60000004800 */
[----:B---3--:R-:W-:Y:S01]  /*7ae0*/  FADD.FTZ R21, R20, R21 ;  /* 0x0000001514157221 */ /* 0x008fe20000010000 */
[----:B------:R2:W-:Y:S03]  /*7af0*/  STS [R92.X4+0x38], R24 ;  /* 0x000038185c007388 */ /* 0x0005e60000004800 */
[----:B----4-:R-:W-:Y:S01]  /*7b00*/  FADD.FTZ R22, R21, R22 ;  /* 0x0000001615167221 */ /* 0x010fe20000010000 */
[----:B------:R3:W-:Y:S01]  /*7b10*/  STS [R93.X4+0x3c], R25 ;  /* 0x00003c195d007388 */ /* 0x0007e20000004800 */
[----:B------:R-:W-:-:S06]  /*7b20*/  NOP ;  /* 0x0000000000007918 */ /* 0x000fcc0000000000 */
[----:B------:R-:W-:Y:S01]  /*7b30*/  LDS R73, [R48.X4] ;  /* 0x0000000030497984 */ /* 0x000fe20000004800 */
[----:B-1----:R-:W-:Y:S02]  /*7b40*/  FADD.FTZ R23, R22, R23 ;  /* 0x0000001716177221 */ /* 0x002fe40000010000 */
[----:B------:R-:W-:Y:S01]  /*7b50*/  IMAD.WIDE.U32 R20, R31, c[0x0][0x2f8], RZ ;  /* 0x0000be001f147a25 */ /* 0x000fe200078e00ff */
[----:B------:R-:W-:Y:S03]  /*7b60*/  LDS R49, [R49.X4+0x80] ;  /* 0x0000800031317984 */ /* 0x000fe60000004800 */
[----:B--2---:R-:W-:Y:S01]  /*7b70*/  FADD.FTZ R24, R23, R24 ;  /* 0x0000001817187221 */ /* 0x004fe20000010000 */
[----:B0-----:R-:W-:Y:S01]  /*7b80*/  LDS R75, [R50.X4+0x100] ;  /* 0x00010000324b7984 */ /* 0x001fe20000004800 */
[----:B------:R-:W-:Y:S02]  /*7b90*/  IMAD R23, R31, c[0x0][0x2fc], R0 ;  /* 0x0000bf001f177a24 */ /* 0x000fe400078e0200 */
[----:B------:R-:W-:Y:S01]  /*7ba0*/  FADD.FTZ R34, R24, R25 ;  /* 0x0000001918227221 */ /* 0x000fe20000010000 */
[----:B------:R-:W-:Y:S02]  /*7bb0*/  LDS R51, [R51.X4+0x180] ;  /* 0x0001800033337984 */ /* 0x000fe40000004800 */
[----:B---3--:R-:W-:-:S02]  /*7bc0*/  IADD3 R25, R21, R23, RZ ;  /* 0x0000001715197210 */ /* 0x008fc40007ffe0ff */
        /* <DEDUP_REMOVED lines=28> */
.L_x_2526:
[----:B------:R-:W-:Y:S05]  /*7d90*/  BSYNC B0 ;  /* 0x0000000000007941 */ /* 0x000fea0003800000 */
.L_x_2525:
        /* <DEDUP_REMOVED lines=10> */
[----:B------:R-:W-:Y:S02]  /*7e40*/  ISETP.GE.AND P6, PT, R5, R46, PT ;  /* 0x0000002e0500720c */ /* 0x000fe40003fc6270 */
        /* <DEDUP_REMOVED lines=40> */
.L_x_2473:
        /* <DEDUP_REMOVED lines=29> */
.L_x_2529:
[----:B------:R-:W-:Y:S05]  /*82a0*/  BSYNC B0 ;  /* 0x0000000000007941 */ /* 0x000fea0003800000 */
.L_x_2528:
        /* <DEDUP_REMOVED lines=28> */
.L_x_2531:
[----:B------:R-:W1:Y:S02]  /*8470*/  S2R R19, SR_TID.X ;  /* 0x0000000000137919 */ /* 0x000e640000002100 */
.L_x_2532:
[----:B------:R-:W-:Y:S05]  /*8480*/  BSYNC B0 ;  /* 0x0000000000007941 */ /* 0x000fea0003800000 */
.L_x_2530:
[----:B-1----:R-:W-:-:S13]  /*8490*/  ISETP.GE.AND P0, PT, R19, c[0x0][0x16c], PT ;  /* 0x00005b0013007a0c */ /* 0x002fda0003f06270 */
[----:B------:R-:W-:Y:S05]  /*84a0*/  @P0 EXIT ;  /* 0x000000000000094d */ /* 0x000fea0003800000 */
[C---:B0-----:R-:W-:Y:S02]  /*84b0*/  IMAD R9, R27.reuse, c[0x0][0x2c8], RZ ;  /* 0x0000b2001b097a24 */ /* 0x041fe400078e02ff */
[C---:B------:R-:W-:Y:S02]  /*84c0*/  IMAD R11, R27.reuse, c[0x0][0x2a8], RZ ;  /* 0x0000aa001b0b7a24 */ /* 0x040fe400078e02ff */
        /* <DEDUP_REMOVED lines=9> */
[C---:B------:R-:W-:Y:S01]  /*8560*/  IMAD R13, R26.reuse, c[0x0][0x28c], R13 ;  /* 0x0000a3001a0d7a24 */ /* 0x040fe200078e020d */
[----:B------:R-:W-:Y:S01]  /*8570*/  IADD3 R31, R3, R9, RZ ;  /* 0x00000009031f7210 */ /* 0x000fe20007ffe0ff */
[C---:B------:R-:W-:Y:S01]  /*8580*/  IMAD R15, R26.reuse, c[0x0][0x19c], R15 ;  /* 0x000067001a0f7a24 */ /* 0x040fe200078e020f */
[----:B-----5:R-:W-:Y:S01]  /*8590*/  IADD3 R29, R5, R11, RZ ;  /* 0x0000000b051d7210 */ /* 0x020fe20007ffe0ff */
[C---:B------:R-:W-:Y:S01]  /*85a0*/  IMAD R21, R26.reuse, c[0x0][0x1bc], R27 ;  /* 0x00006f001a157a24 */ /* 0x040fe200078e021b */
[----:B------:R-:W-:Y:S01]  /*85b0*/  IADD3 R25, R7, R13, RZ ;  /* 0x0000000d07197210 */ /* 0x000fe20007ffe0ff */
[----:B------:R-:W-:Y:S01]  /*85c0*/  IMAD.WIDE.U32 R26, R26, c[0x0][0x1b8], RZ ;  /* 0x00006e001a1a7a25 */ /* 0x000fe200078e00ff */
[----:B------:R-:W-:-:S04]  /*85d0*/  IADD3 R37, R17, R15, RZ ;  /* 0x0000000f11257210 */ /* 0x000fc80007ffe0ff */
[----:B------:R-:W-:Y:S02]  /*85e0*/  IADD3 R39, R27, R21, RZ ;  /* 0x000000151b277210 */ /* 0x000fe40007ffe0ff */
.L_x_2533:
        /* <DEDUP_REMOVED lines=55> */
.L_x_2511:
[----:B------:R-:W-:Y:S01]  /*8960*/  HFMA2.MMA R176, -RZ, RZ, 0, 5.9604644775390625e-08 ;  /* 0x00000001ffb07435 */ /* 0x000fe200000001ff */
[----:B------:R-:W-:Y:S02]  /*8970*/  MOV R175, R6 ;  /* 0x0000000600af7202 */ /* 0x000fe40000000f00 */
[----:B------:R-:W-:-:S02]  /*8980*/  MOV R177, RZ ;  /* 0x000000ff00b17202 */ /* 0x000fc40000000f00 */
[----:B------:R-:W-:Y:S02]  /*8990*/  MOV R178, 0xffffffff ;  /* 0xffffffff00b27802 */ /* 0x000fe40000000f00 */
[----:B------:R-:W-:Y:S02]  /*89a0*/  MOV R4, 0x89c0 ;  /* 0x000089c000047802 */ /* 0x000fe40000000f00 */
[----:B-1---5:R-:W-:Y:S05]  /*89b0*/  CALL.REL.NOINC `($__internal_104_$__cuda_sm70_shflsync_up) ;  /* 0x00000ec000007944 */ /* 0x022fea0003c00000 */
[----:B-1----:R-:W-:Y:S01]  /*89c0*/  MOV R173, R175 ;  /* 0x000000af00ad7202 */ /* 0x002fe20000000f00 */
[----:B0-----:R-:W-:Y:S05]  /*89d0*/  BRA `(.L_x_2534) ;  /* 0xffffc15000007947 */ /* 0x001fea000383ffff */
.L_x_2512:
[----:B------:R-:W-:Y:S01]  /*89e0*/  HFMA2.MMA R176, -RZ, RZ, 0, 5.9604644775390625e-08 ;  /* 0x00000001ffb07435 */ /* 0x000fe200000001ff */
[----:B------:R-:W-:Y:S02]  /*89f0*/  MOV R175, R7 ;  /* 0x0000000700af7202 */ /* 0x000fe40000000f00 */
[----:B------:R-:W-:Y:S02]  /*8a00*/  MOV R177, RZ ;  /* 0x000000ff00b17202 */ /* 0x000fe40000000f00 */
[----:B------:R-:W-:Y:S02]  /*8a10*/  MOV R178, 0xffffffff ;  /* 0xffffffff00b27802 */ /* 0x000fe40000000f00 */
[----:B------:R-:W-:-:S02]  /*8a20*/  MOV R4, 0x8a40 ;  /* 0x00008a4000047802 */ /* 0x000fc40000000f00 */
[----:B012--5:R-:W-:Y:S05]  /*8a30*/  CALL.REL.NOINC `($__internal_104_$__cuda_sm70_shflsync_up) ;  /* 0x00000e4000007944 */ /* 0x027fea0003c00000 */
        /* <DEDUP_REMOVED lines=10> */
[----:B------:R-:W-:Y:S05]  /*8ae0*/  CALL.REL.NOINC `($__internal_104_$__cuda_sm70_shflsync_up) ;  /* 0x00000d9000007944 */ /* 0x000fea0003c00000 */
[----:B0-----:R-:W-:Y:S01]  /*8af0*/  HFMA2.MMA R176, -RZ, RZ, 0, 1.1920928955078125e-07 ;  /* 0x00000002ffb07435 */ /* 0x001fe200000001ff */
[----:B-1----:R-:W-:Y:S02]  /*8b00*/  MOV R6, R175 ;  /* 0x000000af00067202 */ /* 0x002fe40000000f00 */
[----:B------:R-:W-:-:S02]  /*8b10*/  MOV R175, R172 ;  /* 0x000000ac00af7202 */ /* 0x000fc40000000f00 */
[----:B------:R-:W-:Y:S02]  /*8b20*/  MOV R177, RZ ;  /* 0x000000ff00b17202 */ /* 0x000fe40000000f00 */
[----:B------:R-:W-:Y:S02]  /*8b30*/  MOV R178, 0xffffffff ;  /* 0xffffffff00b27802 */ /* 0x000fe40000000f00 */
[----:B------:R-:W-:Y:S02]  /*8b40*/  MOV R4, 0x8b60 ;  /* 0x00008b6000047802 */ /* 0x000fe40000000f00 */
[----:B------:R-:W-:Y:S05]  /*8b50*/  CALL.REL.NOINC `($__internal_104_$__cuda_sm70_shflsync_up) ;  /* 0x00000d2000007944 */ /* 0x000fea0003c00000 */
        /* <DEDUP_REMOVED lines=8> */
[----:B------:R-:W-:Y:S05]  /*8be0*/  CALL.REL.NOINC `($__internal_104_$__cuda_sm70_shflsync_up) ;  /* 0x00000c9000007944 */ /* 0x000fea0003c00000 */
[----:B0-----:R-:W-:Y:S01]  /*8bf0*/  HFMA2.MMA R176, -RZ, RZ, 0, 2.384185791015625e-07 ;  /* 0x00000004ffb07435 */ /* 0x001fe200000001ff */
[----:B-1----:R-:W-:Y:S02]  /*8c00*/  MOV R6, R175 ;  /* 0x000000af00067202 */ /* 0x002fe40000000f00 */
[----:B------:R-:W-:Y:S02]  /*8c10*/  MOV R175, R172 ;  /* 0x000000ac00af7202 */ /* 0x000fe40000000f00 */
[----:B------:R-:W-:Y:S02]  /*8c20*/  MOV R177, RZ ;  /* 0x000000ff00b17202 */ /* 0x000fe40000000f00 */
[----:B------:R-:W-:Y:S02]  /*8c30*/  MOV R178, 0xffffffff ;  /* 0xffffffff00b27802 */ /* 0x000fe40000000f00 */
[----:B------:R-:W-:Y:S02]  /*8c40*/  MOV R4, 0x8c60 ;  /* 0x00008c6000047802 */ /* 0x000fe40000000f00 */
[----:B------:R-:W-:Y:S05]  /*8c50*/  CALL.REL.NOINC `($__internal_104_$__cuda_sm70_shflsync_up) ;  /* 0x00000c2000007944 */ /* 0x000fea0003c00000 */
        /* <DEDUP_REMOVED lines=8> */
[----:B------:R-:W-:Y:S05]  /*8ce0*/  CALL.REL.NOINC `($__internal_104_$__cuda_sm70_shflsync_up) ;  /* 0x00000b9000007944 */ /* 0x000fea0003c00000 */
[----:B0-----:R-:W-:Y:S01]  /*8cf0*/  HFMA2.MMA R176, -RZ, RZ, 0, 4.76837158203125e-07 ;  /* 0x00000008ffb07435 */ /* 0x001fe200000001ff */
[----:B-1----:R-:W-:Y:S02]  /*8d00*/  MOV R6, R175 ;  /* 0x000000af00067202 */ /* 0x002fe40000000f00 */
[----:B------:R-:W-:Y:S02]  /*8d10*/  MOV R175, R172 ;  /* 0x000000ac00af7202 */ /* 0x000fe40000000f00 */
[----:B------:R-:W-:Y:S02]  /*8d20*/  MOV R177, RZ ;  /* 0x000000ff00b17202 */ /* 0x000fe40000000f00 */
[----:B------:R-:W-:Y:S02]  /*8d30*/  MOV R178, 0xffffffff ;  /* 0xffffffff00b27802 */ /* 0x000fe40000000f00 */
[----:B------:R-:W-:Y:S02]  /*8d40*/  MOV R4, 0x8d60 ;  /* 0x00008d6000047802 */ /* 0x000fe40000000f00 */
[----:B------:R-:W-:Y:S05]  /*8d50*/  CALL.REL.NOINC `($__internal_104_$__cuda_sm70_shflsync_up) ;  /* 0x00000b2000007944 */ /* 0x000fea0003c00000 */
[----:B------:R-:W-:Y:S01]  /*8d60*/  ISETP.GE.AND P0, PT, R36, 0x8, PT ;  /* 0x000000082400780c */ /* 0x000fe20003f06270 */
[----:B0-----:R-:W-:Y:S01]  /*8d70*/  HFMA2.MMA R176, -RZ, RZ, 0, 9.5367431640625e-07 ;  /* 0x00000010ffb07435 */ /* 0x001fe200000001ff */
[----:B------:R-:W-:-:S02]  /*8d80*/  MOV R177, RZ ;  /* 0x000000ff00b17202 */ /* 0x000fc40000000f00 */
[----:B------:R-:W-:Y:S02]  /*8d90*/  MOV R178, 0xffffffff ;  /* 0xffffffff00b27802 */ /* 0x000fe40000000f00 */
[----:B------:R-:W-:-:S07]  /*8da0*/  MOV R4, 0x8df0 ;  /* 0x00008df000047802 */ /* 0x000fce0000000f00 */
[----:B-1----:R-:W-:Y:S02]  /*8db0*/  @P0 FFMA.FTZ R172, R173, R175, R172 ;  /* 0x000000afadac0223 */ /* 0x002fe400000100ac */
[----:B------:R-:W-:-:S05]  /*8dc0*/  @P0 FMUL.FTZ R173, R6, R173 ;  /* 0x000000ad06ad0220 */ /* 0x000fca0000410000 */
[----:B------:R-:W-:Y:S02]  /*8dd0*/  MOV R175, R173 ;  /* 0x000000ad00af7202 */ /* 0x000fe40000000f00 */
[----:B------:R-:W-:Y:S05]  /*8de0*/  CALL.REL.NOINC `($__internal_104_$__cuda_sm70_shflsync_up) ;  /* 0x00000a9000007944 */ /* 0x000fea0003c00000 */
[----:B0-----:R-:W-:Y:S01]  /*8df0*/  HFMA2.MMA R176, -RZ, RZ, 0, 9.5367431640625e-07 ;  /* 0x00000010ffb07435 */ /* 0x001fe200000001ff */
[----:B-1----:R-:W-:Y:S02]  /*8e00*/  MOV R174, R175 ;  /* 0x000000af00ae7202 */ /* 0x002fe40000000f00 */
[----:B------:R-:W-:Y:S02]  /*8e10*/  MOV R175, R172 ;  /* 0x000000ac00af7202 */ /* 0x000fe40000000f00 */
[----:B------:R-:W-:Y:S02]  /*8e20*/  MOV R177, RZ ;  /* 0x000000ff00b17202 */ /* 0x000fe40000000f00 */
[----:B------:R-:W-:Y:S02]  /*8e30*/  MOV R178, 0xffffffff ;  /* 0xffffffff00b27802 */ /* 0x000fe40000000f00 */
[----:B------:R-:W-:Y:S02]  /*8e40*/  MOV R4, 0x8e60 ;  /* 0x00008e6000047802 */ /* 0x000fe40000000f00 */
[----:B------:R-:W-:Y:S05]  /*8e50*/  CALL.REL.NOINC `($__internal_104_$__cuda_sm70_shflsync_up) ;  /* 0x00000a2000007944 */ /* 0x000fea0003c00000 */
[----:B-1----:R-:W-:Y:S01]  /*8e60*/  MOV R4, R175 ;  /* 0x000000af00047202 */ /* 0x002fe20000000f00 */
[----:B0-----:R-:W-:Y:S05]  /*8e70*/  BRA `(.L_x_2535) ;  /* 0xffffbe3000007947 */ /* 0x001fea000383ffff */
.L_x_2515:
[----:B------:R-:W-:Y:S01]  /*8e80*/  HFMA2.MMA R176, -RZ, RZ, 0, 5.9604644775390625e-08 ;  /* 0x00000001ffb07435 */ /* 0x000fe200000001ff */
[----:B------:R-:W-:-:S02]  /*8e90*/  MOV R175, R173 ;  /* 0x000000ad00af7202 */ /* 0x000fc40000000f00 */
[----:B------:R-:W-:Y:S02]  /*8ea0*/  MOV R177, RZ ;  /* 0x000000ff00b17202 */ /* 0x000fe40000000f00 */
[----:B------:R-:W-:Y:S02]  /*8eb0*/  MOV R178, 0xffffffff ;  /* 0xffffffff00b27802 */ /* 0x000fe40000000f00 */
[----:B------:R-:W-:Y:S02]  /*8ec0*/  MOV R4, 0x8ee0 ;  /* 0x00008ee000047802 */ /* 0x000fe40000000f00 */
[----:B01---5:R-:W-:Y:S05]  /*8ed0*/  CALL.REL.NOINC `($__internal_104_$__cuda_sm70_shflsync_up) ;  /* 0x000009a000007944 */ /* 0x023fea0003c00000 */
[----:B0-----:R-:W-:Y:S01]  /*8ee0*/  HFMA2.MMA R176, -RZ, RZ, 0, 5.9604644775390625e-08 ;  /* 0x00000001ffb07435 */ /* 0x001fe200000001ff */
[----:B-1----:R-:W-:Y:S02]  /*8ef0*/  MOV R6, R175 ;  /* 0x000000af00067202 */ /* 0x002fe40000000f00 */
[----:B------:R-:W-:Y:S02]  /*8f00*/  MOV R175, R7 ;  /* 0x0000000700af7202 */ /* 0x000fe40000000f00 */
[----:B------:R-:W-:Y:S02]  /*8f10*/  MOV R177, RZ ;  /* 0x000000ff00b17202 */ /* 0x000fe40000000f00 */
[----:B------:R-:W-:-:S02]  /*8f20*/  MOV R178, 0xffffffff ;  /* 0xffffffff00b27802 */ /* 0x000fc40000000f00 */
[----:B------:R-:W-:Y:S02]  /*8f30*/  MOV R4, 0x8f50 ;  /* 0x00008f5000047802 */ /* 0x000fe40000000f00 */
[----:B------:R-:W-:Y:S05]  /*8f40*/  CALL.REL.NOINC `($__internal_104_$__cuda_sm70_shflsync_up) ;  /* 0x0000093000007944 */ /* 0x000fea0003c00000 */
[----:B------:R-:W-:Y:S01]  /*8f50*/  HFMA2.MMA R188, -RZ, RZ, 0, 0 ;  /* 0x00000000ffbc7435 */ /* 0x000fe200000001ff */
[----:B------:R-:W-:Y:S02]  /*8f60*/  MOV R172, R6 ;  /* 0x0000000600ac7202 */ /* 0x000fe40000000f00 */
[----:B-1----:R-:W-:Y:S02]  /*8f70*/  MOV R173, R175 ;  /* 0x000000af00ad7202 */ /* 0x002fe40000000f00 */
[----:B------:R-:W-:Y:S02]  /*8f80*/  MOV R189, R14 ;  /* 0x0000000e00bd7202 */ /* 0x000fe40000000f00 */
[----:B------:R-:W-:Y:S02]  /*8f90*/  MOV R190, 0x1f ;  /* 0x0000001f00be7802 */ /* 0x000fe40000000f00 */
[----:B------:R-:W-:Y:S02]  /*8fa0*/  MOV R191, 0xffffffff ;  /* 0xffffffff00bf7802 */ /* 0x000fe40000000f00 */
[----:B------:R-:W-:-:S02]  /*8fb0*/  MOV R4, 0x8fd0 ;  /* 0x00008fd000047802 */ /* 0x000fc40000000f00 */
[----:B0-----:R-:W-:Y:S05]  /*8fc0*/  CALL.REL.NOINC `($__internal_103_$__cuda_sm70_shflsync_idx_p) ;  /* 0x0000087000007944 */ /* 0x001fea0003c00000 */
[----:B-1----:R-:W-:Y:S01]  /*8fd0*/  MOV R14, R188 ;  /* 0x000000bc000e7202 */ /* 0x002fe20000000f00 */
[----:B------:R-:W-:Y:S01]  /*8fe0*/  HFMA2.MMA R188, -RZ, RZ, 0, 0 ;  /* 0x00000000ffbc7435 */ /* 0x000fe200000001ff */
[----:B0-----:R-:W-:-:S02]  /*8ff0*/  MOV R189, R15 ;  /* 0x0000000f00bd7202 */ /* 0x001fc40000000f00 */
[----:B------:R-:W-:Y:S02]  /*9000*/  MOV R190, 0x1f ;  /* 0x0000001f00be7802 */ /* 0x000fe40000000f00 */
[----:B------:R-:W-:Y:S02]  /*9010*/  MOV R191, 0xffffffff ;  /* 0xffffffff00bf7802 */ /* 0x000fe40000000f00 */
[----:B------:R-:W-:Y:S02]  /*9020*/  MOV R4, 0x9040 ;  /* 0x0000904000047802 */ /* 0x000fe40000000f00 */
[----:B------:R-:W-:Y:S05]  /*9030*/  CALL.REL.NOINC `($__internal_103_$__cuda_sm70_shflsync_idx_p) ;  /* 0x0000080000007944 */ /* 0x000fea0003c00000 */
[----:B-1----:R-:W-:Y:S01]  /*9040*/  MOV R5, R188 ;  /* 0x000000bc00057202 */ /* 0x002fe20000000f00 */
[----:B0-----:R-:W-:Y:S05]  /*9050*/  BRA `(.L_x_2536) ;  /* 0xffffbdc000007947 */ /* 0x001fea000383ffff */
.L_x_2518:
[----:B------:R-:W-:Y:S01]  /*9060*/  HFMA2.MMA R187, -RZ, RZ, 0, 5.9604644775390625e-08 ;  /* 0x00000001ffbb7435 */ /* 0x000fe200000001ff */
[----:B------:R-:W-:Y:S02]  /*9070*/  MOV R186, R6 ;  /* 0x0000000600ba7202 */ /* 0x000fe40000000f00 */
[----:B------:R-:W-:Y:S02]  /*9080*/  MOV R188, 0x1f ;  /* 0x0000001f00bc7802 */ /* 0x000fe40000000f00 */
[----:B------:R-:W-:-:S02]  /*9090*/  MOV R189, 0xffffffff ;  /* 0xffffffff00bd7802 */ /* 0x000fc40000000f00 */
[----:B------:R-:W-:Y:S02]  /*90a0*/  MOV R4, 0x90c0 ;  /* 0x000090c000047802 */ /* 0x000fe40000000f00 */
[----:B------:R-:W-:Y:S05]  /*90b0*/  CALL.REL.NOINC `($__internal_102_$__cuda_sm70_shflsync_down) ;  /* 0x0000074000007944 */ /* 0x000fea0003c00000 */
[----:B-1----:R-:W-:Y:S01]  /*90c0*/  MOV R183, R186 ;  /* 0x000000ba00b77202 */ /* 0x002fe20000000f00 */
[----:B0-----:R-:W-:Y:S05]  /*90d0*/  BRA `(.L_x_2537) ;  /* 0xffffc32000007947 */ /* 0x001fea000383ffff */
.L_x_2519:
[----:B------:R-:W-:Y:S01]  /*90e0*/  HFMA2.MMA R187, -RZ, RZ, 0, 5.9604644775390625e-08 ;  /* 0x00000001ffbb7435 */ /* 0x000fe200000001ff */
[----:B------:R-:W-:Y:S02]  /*90f0*/  MOV R186, R7 ;  /* 0x0000000700ba7202 */ /* 0x000fe40000000f00 */
[----:B------:R-:W-:Y:S02]  /*9100*/  MOV R188, 0x1f ;  /* 0x0000001f00bc7802 */ /* 0x000fe40000000f00 */
[----:B------:R-:W-:Y:S02]  /*9110*/  MOV R189, 0xffffffff ;  /* 0xffffffff00bd7802 */ /* 0x000fe40000000f00 */
[----:B------:R-:W-:Y:S02]  /*9120*/  MOV R4, 0x9140 ;  /* 0x0000914000047802 */ /* 0x000fe40000000f00 */
[----:B01----:R-:W-:Y:S05]  /*9130*/  CALL.REL.NOINC `($__internal_102_$__cuda_sm70_shflsync_down) ;  /* 0x000006c000007944 */ /* 0x003fea0003c00000 */
        /* <DEDUP_REMOVED lines=9> */
[----:B------:R-:W-:Y:S05]  /*91d0*/  CALL.REL.NOINC `($__internal_102_$__cuda_sm70_shflsync_down) ;  /* 0x0000062000007944 */ /* 0x000fea0003c00000 */
[----:B0-----:R-:W-:Y:S01]  /*91e0*/  HFMA2.MMA R187, -RZ, RZ, 0, 1.1920928955078125e-07 ;  /* 0x00000002ffbb7435 */ /* 0x001fe200000001ff */
[----:B-1----:R-:W-:Y:S02]  /*91f0*/  MOV R6, R186 ;  /* 0x000000ba00067202 */ /* 0x002fe40000000f00 */
[----:B------:R-:W-:-:S02]  /*9200*/  MOV R186, R7 ;  /* 0x0000000700ba7202 */ /* 0x000fc40000000f00 */
[----:B------:R-:W-:Y:S02]  /*9210*/  MOV R188, 0x1f ;  /* 0x0000001f00bc7802 */ /* 0x000fe40000000f00 */
[----:B------:R-:W-:Y:S02]  /*9220*/  MOV R189, 0xffffffff ;  /* 0xffffffff00bd7802 */ /* 0x000fe40000000f00 */
[----:B------:R-:W-:Y:S02]  /*9230*/  MOV R4, 0x9250 ;  /* 0x0000925000047802 */ /* 0x000fe40000000f00 */
[----:B------:R-:W-:Y:S05]  /*9240*/  CALL.REL.NOINC `($__internal_102_$__cuda_sm70_shflsync_down) ;  /* 0x000005b000007944 */ /* 0x000fea0003c00000 */
[----:B-1----:R-:W-:Y:S01]  /*9250*/  @!P3 FFMA.FTZ R7, R183, R186, R7 ;  /* 0x000000bab707b223 */ /* 0x002fe20000010007 */
[----:B0-----:R-:W-:Y:S01]  /*9260*/  HFMA2.MMA R187, -RZ, RZ, 0, 2.384185791015625e-07 ;  /* 0x00000004ffbb7435 */ /* 0x001fe200000001ff */
[----:B------:R-:W-:Y:S01]  /*9270*/  @!P3 FMUL.FTZ R183, R6, R183 ;  /* 0x000000b706b7b220 */ /* 0x000fe20000410000 */
[----:B------:R-:W-:Y:S02]  /*9280*/  MOV R188, 0x1f ;  /* 0x0000001f00bc7802 */ /* 0x000fe40000000f00 */
[----:B------:R-:W-:Y:S02]  /*9290*/  MOV R189, 0xffffffff ;  /* 0xffffffff00bd7802 */ /* 0x000fe40000000f00 */
[----:B------:R-:W-:-:S02]  /*92a0*/  MOV R186, R183 ;  /* 0x000000b700ba7202 */ /* 0x000fc40000000f00 */
[----:B------:R-:W-:Y:S02]  /*92b0*/  MOV R4, 0x92d0 ;  /* 0x000092d000047802 */ /* 0x000fe40000000f00 */
[----:B------:R-:W-:Y:S05]  /*92c0*/  CALL.REL.NOINC `($__internal_102_$__cuda_sm70_shflsync_down) ;  /* 0x0000053000007944 */ /* 0x000fea0003c00000 */
[----:B0-----:R-:W-:Y:S01]  /*92d0*/  HFMA2.MMA R187, -RZ, RZ, 0, 2.384185791015625e-07 ;  /* 0x00000004ffbb7435 */ /* 0x001fe200000001ff */
[----:B-1----:R-:W-:Y:S02]  /*92e0*/  MOV R6, R186 ;  /* 0x000000ba00067202 */ /* 0x002fe40000000f00 */
[----:B------:R-:W-:Y:S02]  /*92f0*/  MOV R186, R7 ;  /* 0x0000000700ba7202 */ /* 0x000fe40000000f00 */
[----:B------:R-:W-:Y:S02]  /*9300*/  MOV R188, 0x1f ;  /* 0x0000001f00bc7802 */ /* 0x000fe40000000f00 */
[----:B------:R-:W-:Y:S02]  /*9310*/  MOV R189, 0xffffffff ;  /* 0xffffffff00bd7802 */ /* 0x000fe40000000f00 */
[----:B------:R-:W-:Y:S02]  /*9320*/  MOV R4, 0x9340 ;  /* 0x0000934000047802 */ /* 0x000fe40000000f00 */
[----:B------:R-:W-:Y:S05]  /*9330*/  CALL.REL.NOINC `($__internal_102_$__cuda_sm70_shflsync_down) ;  /* 0x000004c000007944 */ /* 0x000fea0003c00000 */
[----:B-1----:R-:W-:Y:S01]  /*9340*/  @!P2 FFMA.FTZ R7, R183, R186, R7 ;  /* 0x000000bab707a223 */ /* 0x002fe20000010007 */
[----:B0-----:R-:W-:Y:S01]  /*9350*/  HFMA2.MMA R187, -RZ, RZ, 0, 4.76837158203125e-07 ;  /* 0x00000008ffbb7435 */ /* 0x001fe200000001ff */
[----:B------:R-:W-:Y:S01]  /*9360*/  @!P2 FMUL.FTZ R183, R6, R183 ;  /* 0x000000b706b7a220 */ /* 0x000fe20000410000 */
[----:B------:R-:W-:-:S02]  /*9370*/  MOV R188, 0x1f ;  /* 0x0000001f00bc7802 */ /* 0x000fc40000000f00 */
[----:B------:R-:W-:Y:S02]  /*9380*/  MOV R189, 0xffffffff ;  /* 0xffffffff00bd7802 */ /* 0x000fe40000000f00 */
[----:B------:R-:W-:Y:S02]  /*9390*/  MOV R186, R183 ;  /* 0x000000b700ba7202 */ /* 0x000fe40000000f00 */
[----:B------:R-:W-:Y:S02]  /*93a0*/  MOV R4, 0x93c0 ;  /* 0x000093c000047802 */ /* 0x000fe40000000f00 */
[----:B------:R-:W-:Y:S05]  /*93b0*/  CALL.REL.NOINC `($__internal_102_$__cuda_sm70_shflsync_down) ;  /* 0x0000044000007944 */ /* 0x000fea0003c00000 */
[----:B0-----:R-:W-:Y:S01]  /*93c0*/  HFMA2.MMA R187, -RZ, RZ, 0, 4.76837158203125e-07 ;  /* 0x00000008ffbb7435 */ /* 0x001fe200000001ff */
[----:B-1----:R-:W-:Y:S02]  /*93d0*/  MOV R6, R186 ;  /* 0x000000ba00067202 */ /* 0x002fe40000000f00 */
[----:B------:R-:W-:Y:S02]  /*93e0*/  MOV R186, R7 ;  /* 0x0000000700ba7202 */ /* 0x000fe40000000f00 */
[----:B------:R-:W-:Y:S02]  /*93f0*/  MOV R188, 0x1f ;  /* 0x0000001f00bc7802 */ /* 0x000fe40000000f00 */
[----:B------:R-:W-:-:S02]  /*9400*/  MOV R189, 0xffffffff ;  /* 0xffffffff00bd7802 */ /* 0x000fc40000000f00 */
[----:B------:R-:W-:Y:S02]  /*9410*/  MOV R4, 0x9430 ;  /* 0x0000943000047802 */ /* 0x000fe40000000f00 */
[----:B------:R-:W-:Y:S05]  /*9420*/  CALL.REL.NOINC `($__internal_102_$__cuda_sm70_shflsync_down) ;  /* 0x000003d000007944 */ /* 0x000fea0003c00000 */
        /* <DEDUP_REMOVED lines=8> */
[----:B------:R-:W-:Y:S05]  /*94b0*/  CALL.REL.NOINC `($__internal_102_$__cuda_sm70_shflsync_down) ;  /* 0x0000034000007944 */ /* 0x000fea0003c00000 */
[----:B0-----:R-:W-:Y:S01]  /*94c0*/  HFMA2.MMA R187, -RZ, RZ, 0, 9.5367431640625e-07 ;  /* 0x00000010ffbb7435 */ /* 0x001fe200000001ff */
[----:B-1----:R-:W-:Y:S02]  /*94d0*/  MOV R6, R186 ;  /* 0x000000ba00067202 */ /* 0x002fe40000000f00 */
[----:B------:R-:W-:Y:S02]  /*94e0*/  MOV R186, R7 ;  /* 0x0000000700ba7202 */ /* 0x000fe40000000f00 */
[----:B------:R-:W-:Y:S02]  /*94f0*/  MOV R188, 0x1f ;  /* 0x0000001f00bc7802 */ /* 0x000fe40000000f00 */
[----:B------:R-:W-:Y:S02]  /*9500*/  MOV R189, 0xffffffff ;  /* 0xffffffff00bd7802 */ /* 0x000fe40000000f00 */
[----:B------:R-:W-:Y:S02]  /*9510*/  MOV R4, 0x9530 ;  /* 0x0000953000047802 */ /* 0x000fe40000000f00 */
[----:B------:R-:W-:Y:S05]  /*9520*/  CALL.REL.NOINC `($__internal_102_$__cuda_sm70_shflsync_down) ;  /* 0x000002d000007944 */ /* 0x000fea0003c00000 */
[----:B-1----:R-:W-:Y:S01]  /*9530*/  @!P0 FFMA.FTZ R7, R185, R186, R7 ;  /* 0x000000bab9078223 */ /* 0x002fe20000010007 */
[----:B0-----:R-:W-:Y:S01]  /*9540*/  HFMA2.MMA R188, -RZ, RZ, 0, 0 ;  /* 0x00000000ffbc7435 */ /* 0x001fe200000001ff */
[----:B------:R-:W-:Y:S01]  /*9550*/  @!P0 FMUL.FTZ R185, R6, R185 ;  /* 0x000000b906b98220 */ /* 0x000fe20000410000 */
[----:B------:R-:W-:-:S02]  /*9560*/  MOV R190, 0x1f ;  /* 0x0000001f00be7802 */ /* 0x000fc40000000f00 */
[----:B------:R-:W-:Y:S02]  /*9570*/  MOV R191, 0xffffffff ;  /* 0xffffffff00bf7802 */ /* 0x000fe40000000f00 */
[----:B------:R-:W-:Y:S02]  /*9580*/  MOV R189, R185 ;  /* 0x000000b900bd7202 */ /* 0x000fe40000000f00 */
[----:B------:R-:W-:Y:S02]  /*9590*/  MOV R4, 0x95b0 ;  /* 0x000095b000047802 */ /* 0x000fe40000000f00 */
[----:B------:R-:W-:Y:S05]  /*95a0*/  CALL.REL.NOINC `($__internal_103_$__cuda_sm70_shflsync_idx_p) ;  /* 0x0000029000007944 */ /* 0x000fea0003c00000 */
[----:B-1----:R-:W-:Y:S01]  /*95b0*/  MOV R6, R188 ;  /* 0x000000bc00067202 */ /* 0x002fe20000000f00 */
[----:B------:R-:W-:Y:S01]  /*95c0*/  HFMA2.MMA R188, -RZ, RZ, 0, 0 ;  /* 0x00000000ffbc7435 */ /* 0x000fe200000001ff */
[----:B0-----:R-:W-:Y:S02]  /*95d0*/  MOV R189, R7 ;  /* 0x0000000700bd7202 */ /* 0x001fe40000000f00 */
[----:B------:R-:W-:Y:S02]  /*95e0*/  MOV R190, 0x1f ;  /* 0x0000001f00be7802 */ /* 0x000fe40000000f00 */
[----:B------:R-:W-:-:S02]  /*95f0*/  MOV R191, 0xffffffff ;  /* 0xffffffff00bf7802 */ /* 0x000fc40000000f00 */
[----:B------:R-:W-:Y:S02]  /*9600*/  MOV R4, 0x9620 ;  /* 0x0000962000047802 */ /* 0x000fe40000000f00 */
[----:B------:R-:W-:Y:S05]  /*9610*/  CALL.REL.NOINC `($__internal_103_$__cuda_sm70_shflsync_idx_p) ;  /* 0x0000022000007944 */ /* 0x000fea0003c00000 */
[----:B------:R-:W-:Y:S01]  /*9620*/  HFMA2.MMA R187, -RZ, RZ, 0, 5.9604644775390625e-08 ;  /* 0x00000001ffbb7435 */ /* 0x000fe200000001ff */
[----:B-1----:R-:W-:Y:S02]  /*9630*/  MOV R184, R188 ;  /* 0x000000bc00b87202 */ /* 0x002fe40000000f00 */
[----:B------:R-:W-:Y:S02]  /*9640*/  MOV R183, R6 ;  /* 0x0000000600b77202 */ /* 0x000fe40000000f00 */
[----:B------:R-:W-:Y:S02]  /*9650*/  MOV R186, R185 ;  /* 0x000000b900ba7202 */ /* 0x000fe40000000f00 */
[----:B------:R-:W-:Y:S02]  /*9660*/  MOV R188, 0x1f ;  /* 0x0000001f00bc7802 */ /* 0x000fe40000000f00 */
[----:B0-----:R-:W-:Y:S02]  /*9670*/  MOV R189, 0xffffffff ;  /* 0xffffffff00bd7802 */ /* 0x001fe40000000f00 */
[----:B------:R-:W-:-:S02]  /*9680*/  MOV R4, 0x96a0 ;  /* 0x000096a000047802 */ /* 0x000fc40000000f00 */
[----:B------:R-:W-:Y:S05]  /*9690*/  CALL.REL.NOINC `($__internal_102_$__cuda_sm70_shflsync_down) ;  /* 0x0000016000007944 */ /* 0x000fea0003c00000 */
[----:B0-----:R-:W-:Y:S01]  /*96a0*/  HFMA2.MMA R187, -RZ, RZ, 0, 5.9604644775390625e-08 ;  /* 0x00000001ffbb7435 */ /* 0x001fe200000001ff */
[----:B-1----:R-:W-:-:S02]  /*96b0*/  MOV R6, R186 ;  /* 0x000000ba00067202 */ /* 0x002fc40000000f00 */
[----:B------:R-:W-:Y:S02]  /*96c0*/  MOV R186, R7 ;  /* 0x0000000700ba7202 */ /* 0x000fe40000000f00 */
[----:B------:R-:W-:Y:S02]  /*96d0*/  MOV R188, 0x1f ;  /* 0x0000001f00bc7802 */ /* 0x000fe40000000f00 */
[----:B------:R-:W-:Y:S02]  /*96e0*/  MOV R189, 0xffffffff ;  /* 0xffffffff00bd7802 */ /* 0x000fe40000000f00 */
[----:B------:R-:W-:Y:S02]  /*96f0*/  MOV R4, 0x9710 ;  /* 0x0000971000047802 */ /* 0x000fe40000000f00 */
[----:B------:R-:W-:Y:S05]  /*9700*/  CALL.REL.NOINC `($__internal_102_$__cuda_sm70_shflsync_down) ;  /* 0x000000f000007944 */ /* 0x000fea0003c00000 */
[----:B0-----:R-:W-:Y:S01]  /*9710*/  HFMA2.MMA R188, -RZ, RZ, 0, 0 ;  /* 0x00000000ffbc7435 */ /* 0x001fe200000001ff */
[----:B------:R-:W-:Y:S02]  /*9720*/  MOV R185, R6 ;  /* 0x0000000600b97202 */ /* 0x000fe40000000f00 */
[----:B------:R-:W-:Y:S02]  /*9730*/  MOV R189, R14 ;  /* 0x0000000e00bd7202 */ /* 0x000fe40000000f00 */
[----:B------:R-:W-:-:S02]  /*9740*/  MOV R190, 0x1f ;  /* 0x0000001f00be7802 */ /* 0x000fc40000000f00 */
[----:B------:R-:W-:Y:S02]  /*9750*/  MOV R191, 0xffffffff ;  /* 0xffffffff00bf7802 */ /* 0x000fe40000000f00 */
[----:B------:R-:W-:Y:S02]  /*9760*/  MOV R4, 0x9780 ;  /* 0x0000978000047802 */ /* 0x000fe40000000f00 */
[----:B-1----:R-:W-:Y:S05]  /*9770*/  CALL.REL.NOINC `($__internal_103_$__cuda_sm70_shflsync_idx_p) ;  /* 0x000000c000007944 */ /* 0x002fea0003c00000 */
[----:B-1----:R-:W-:Y:S01]  /*9780*/  MOV R187, R188 ;  /* 0x000000bc00bb7202 */ /* 0x002fe20000000f00 */
[----:B------:R-:W-:Y:S01]  /*9790*/  HFMA2.MMA R188, -RZ, RZ, 0, 0 ;  /* 0x00000000ffbc7435 */ /* 0x000fe200000001ff */
[----:B0-----:R-:W-:Y:S02]  /*97a0*/  MOV R189, R15 ;  /* 0x0000000f00bd7202 */ /* 0x001fe40000000f00 */
[----:B------:R-:W-:Y:S02]  /*97b0*/  MOV R190, 0x1f ;  /* 0x0000001f00be7802 */ /* 0x000fe40000000f00 */
[----:B------:R-:W-:Y:S02]  /*97c0*/  MOV R191, 0xffffffff ;  /* 0xffffffff00bf7802 */ /* 0x000fe40000000f00 */
[----:B------:R-:W-:-:S02]  /*97d0*/  MOV R4, 0x97f0 ;  /* 0x000097f000047802 */ /* 0x000fc40000000f00 */
[----:B------:R-:W-:Y:S05]  /*97e0*/  CALL.REL.NOINC `($__internal_103_$__cuda_sm70_shflsync_idx_p) ;  /* 0x0000005000007944 */ /* 0x000fea0003c00000 */
[----:B01----:R-:W-:Y:S05]  /*97f0*/  BRA `(.L_x_2538) ;  /* 0xffffbda000007947 */ /* 0x003fea000383ffff */
        .weak           $__internal_102_$__cuda_sm70_shflsync_down
        .type           $__internal_102_$__cuda_sm70_shflsync_down,@function
        .size           $__internal_102_$__cuda_sm70_shflsync_down,($__internal_103_$__cuda_sm70_shflsync_idx_p - $__internal_102_$__cuda_sm70_shflsync_down)
$__internal_102_$__cuda_sm70_shflsync_down:
[----:B------:R-:W-:Y:S01]  /*9800*/  HFMA2.MMA R5, -RZ, RZ, 0, 0 ;  /* 0x00000000ff057435 */ /* 0x000fe200000001ff */
[----:B------:R-:W-:Y:S04]  /*9810*/  WARPSYNC R189 ;  /* 0x000000bd00007348 */ /* 0x000fe80003800000 */
[----:B------:R0:W1:Y:S01]  /*9820*/  SHFL.DOWN PT, R186, R186, R187, R188 ;  /* 0x080000bbbaba7389 */ /* 0x00006200000e00bc */
[----:B------:R-:W-:Y:S05]  /*9830*/  RET.REL.NODEC R4 `(_Z25selective_scan_bwd_kernelI32Selective_Scan_bwd_kernel_traitsILi64ELi16ELb0ELb0ELb0ELb1ELb0EffEEv12SSMParamsBwd) ;  /* 0xffff67c004007950 */ /* 0x000fea0003c3ffff */
        .weak           $__internal_103_$__cuda_sm70_shflsync_idx_p
        .type           $__internal_103_$__cuda_sm70_shflsync_idx_p,@function
        .size           $__internal_103_$__cuda_sm70_shflsync_idx_p,($__internal_104_$__cuda_sm70_shflsync_up - $__internal_103_$__cuda_sm70_shflsync_idx_p)
$__internal_103_$__cuda_sm70_shflsync_idx_p:
[----:B------:R-:W-:Y:S01]  /*9840*/  MOV R5, 0x0 ;  /* 0x0000000000057802 */ /* 0x000fe20000000f00 */
[----:B------:R-:W-:Y:S04]  /*9850*/  WARPSYNC R191 ;  /* 0x000000bf00007348 */ /* 0x000fe80003800000 */
[----:B------:R0:W1:Y:S01]  /*9860*/  SHFL.IDX PT, R188, R189, R188, R190 ;  /* 0x000000bcbdbc7389 */ /* 0x00006200000e00be */
[----:B------:R-:W-:Y:S05]  /*9870*/  RET.REL.NODEC R4 `(_Z25selective_scan_bwd_kernelI32Selective_Scan_bwd_kernel_traitsILi64ELi16ELb0ELb0ELb0ELb1ELb0EffEEv12SSMParamsBwd) ;  /* 0xffff678004007950 */ /* 0x000fea0003c3ffff */
        .weak           $__internal_104_$__cuda_sm70_shflsync_up
        .type           $__internal_104_$__cuda_sm70_shflsync_up,@function
        .size           $__internal_104_$__cuda_sm70_shflsync_up,(.L_x_8920 - $__internal_104_$__cuda_sm70_shflsync_up)
$__internal_104_$__cuda_sm70_shflsync_up:
[----:B------:R-:W-:Y:S01]  /*9880*/  HFMA2.MMA R5, -RZ, RZ, 0, 0 ;  /* 0x00000000ff057435 */ /* 0x000fe200000001ff */
[----:B------:R-:W-:Y:S04]  /*9890*/  WARPSYNC R178 ;  /* 0x000000b200007348 */ /* 0x000fe80003800000 */
[----:B------:R0:W1:Y:S01]  /*98a0*/  SHFL.UP PT, R175, R175, R176, R177 ;  /* 0x040000b0afaf7389 */ /* 0x00006200000e00b1 */
[----:B------:R-:W-:Y:S05]  /*98b0*/  RET.REL.NODEC R4 `(_Z25selective_scan_bwd_kernelI32Selective_Scan_bwd_kernel_traitsILi64ELi16ELb0ELb0ELb0ELb1ELb0EffEEv12SSMParamsBwd) ;  /* 0xffff674004007950 */ /* 0x000fea0003c3ffff */
.L_x_2539:
        /* <DEDUP_REMOVED lines=12> */
.L_x_8920:


//--------------------- .text._Z25selective_scan_bwd_kernelI32Selective_Scan_bwd_kernel_traitsILi64ELi16ELb0ELb0ELb0ELb1ELb1EffEEv12SSMParamsBwd --------------------------
	.section	.text._Z25selective_scan_bwd_kernelI32Selective_Scan_bwd_kernel_traitsILi64ELi16ELb0ELb0ELb0ELb1ELb1EffEEv12SSMParamsBwd,"ax",@progbits
	.sectioninfo	@"SHI_REGISTERS=215"
	.align	128
        .global         _Z25selective_scan_bwd_kernelI32Selective_Scan_bwd_kernel_traitsILi64ELi16ELb0ELb0ELb0ELb1ELb1EffEEv12SSMParamsBwd
        .type           _Z25selective_scan_bwd_kernelI32Selective_Scan_bwd_kernel_traitsILi64ELi16ELb0ELb0ELb0ELb1ELb1EffEEv12SSMParamsBwd,@function
        .size           _Z25selective_scan_bwd_kernelI32Selective_Scan_bwd_kernel_traitsILi64ELi16ELb0ELb0ELb0ELb1ELb1EffEEv12SSMParamsBwd,(.L_x_8923 - _Z25selective_scan_bwd_kernelI32Selective_Scan_bwd_kernel_traitsILi64ELi16ELb0ELb0ELb0ELb1ELb1EffEEv12SSMParamsBwd)
        .other          _Z25selective_scan_bwd_kernelI32Selective_Scan_bwd_kernel_traitsILi64ELi16ELb0ELb0ELb0ELb1ELb1EffEEv12SSMParamsBwd,@"STO_CUDA_ENTRY STV_DEFAULT"
_Z25selective_scan_bwd_kernelI32Selective_Scan_bwd_kernel_traitsILi64ELi16ELb0ELb0ELb0ELb1ELb1EffEEv12SSMParamsBwd:
.text._Z25selective_scan_bwd_kernelI32Selective_Scan_bwd_kernel_traitsILi64ELi16ELb0ELb0ELb0ELb1ELb1EffEEv12SSMParamsBwd:
        /* <DEDUP_REMOVED lines=86> */
.L_x_2599:
[----:B------:R-:W-:Y:S01]  /*0560*/  IADD3 R148, -R61, c[0x0][0x174], RZ ;  /* 0x00005d003d947a10 */ /* 0x000fe20007ffe1ff */
[----:B------:R-:W-:Y:S01]  /*0570*/  BAR.SYNC.DEFER_BLOCKING 0x0 ;  /* 0x0000000000007b1d */ /* 0x000fe20000010000 */
[----:B------:R-:W-:Y:S01]  /*0580*/  LOP3.LUT R118, R60, 0x20, RZ, 0xfc, !PT ;  /* 0x000000203c767812 */ /* 0x000fe200078efcff */
        /* <DEDUP_REMOVED lines=96> */
[----:B------:R-:W-:-:S04]  /*0b90*/  IADD3 R2, P0, R65, R40, RZ ;  /* 0x0000002841027210 */ /* 0x000fc80007f1e0ff */
[----:B------:R-:W-:Y:S02]  /*0ba0*/  IADD3.X R3, R64, R41, RZ, P0, !PT ;  /* 0x0000002940037210 */ /* 0x000fe400007fe4ff */
[-C--:B------:R-:W-:Y:S02]  /*0bb0*/  ISETP.GE.AND P0, PT, R118, R123.reuse, PT ;  /* 0x0000007b7600720c */ /* 0x080fe40003f06270 */
[-C--:B------:R-:W-:Y:S02]  /*0bc0*/  ISETP.GE.AND P2, PT, R119, R123.reuse, PT ;  /* 0x0000007b7700720c */ /* 0x080fe40003f46270 */
[-C--:B------:R-:W-:Y:S02]  /*0bd0*/  ISETP.GE.AND P3, PT, R120, R123.reuse, PT ;  /* 0x0000007b7800720c */ /* 0x080fe40003f66270 */
[-C--:B------:R-:W-:Y:S02]  /*0be0*/  ISETP.GE.AND P4, PT, R20, R123.reuse, PT ;  /* 0x0000007b1400720c */ /* 0x080fe40003f86270 */
[-C--:B------:R-:W-:Y:S01]  /*0bf0*/  ISETP.GE.AND P5, PT, R121, R123.reuse, PT ;  /* 0x0000007b7900720c */ /* 0x080fe20003fa6270 */
[----:B------:R-:W-:Y:S01]  /*0c00*/  CS2R R80, SRZ ;  /* 0x0000000000507805 */ /* 0x000fe2000001ff00 */
[----:B------:R-:W-:Y:S01]  /*0c10*/  ISETP.GE.AND P6, PT, R122, R123, PT ;  /* 0x0000007b7a00720c */ /* 0x000fe20003fc6270 */
[----:B------:R-:W-:Y:S01]  /*0c20*/  CS2R R78, SRZ ;  /* 0x00000000004e7805 */ /* 0x000fe2000001ff00 */
[----:B------:R-:W-:Y:S01]  /*0c30*/  CS2R R82, SRZ ;  /* 0x0000000000527805 */ /* 0x000fe2000001ff00 */
[----:B------:R-:W-:Y:S01]  /*0c40*/  CS2R R84, SRZ ;  /* 0x0000000000547805 */ /* 0x000fe2000001ff00 */
[----:B------:R-:W-:Y:S01]  /*0c50*/  MOV R86, RZ ;  /* 0x000000ff00567202 */ /* 0x000fe20000000f00 */
[----:B--2---:R-:W-:Y:S04]  /*0c60*/  STS [R57.X4], R0 ;  /* 0x0000000039007388 */ /* 0x004fe80000004800 */
[----:B---3--:R-:W-:Y:S04]  /*0c70*/  STS [R56.X4+0x80], R5 ;  /* 0x0000800538007388 */ /* 0x008fe80000004800 */
[----:B----4-:R-:W-:Y:S04]  /*0c80*/  STS [R55.X4+0x100], R4 ;  /* 0x0001000437007388 */ /* 0x010fe80000004800 */
[----:B------:R-:W-:Y:S04]  /*0c90*/  STS [R54.X4+0x180], R7 ;  /* 0x0001800736007388 */ /* 0x000fe80000004800 */
[----:B------:R0:W-:Y:S04]  /*0ca0*/  STS [R53.X4+0x200], R6 ;  /* 0x0002000635007388 */ /* 0x0001e80000004800 */
        /* <DEDUP_REMOVED lines=31> */
[----:B------:R-:W-:-:S04]  /*0ea0*/  LEA R4, P1, R60, R63, 0x2 ;  /* 0x0000003f3c047211 */ /* 0x000fc800078210ff */
[C---:B------:R-:W-:Y:S01]  /*0eb0*/  LEA.HI.X R5, R60.reuse, R62, R59, 0x2, P1 ;  /* 0x0000003e3c057211 */ /* 0x040fe200008f143b */
[----:B------:R-:W2:Y:S01]  /*0ec0*/  @!P0 LDG.E R7, [R2.64+0x80] ;  /* 0x0000800402078981 */ /* 0x000ea2000c1e1900 */
[-C--:B------:R-:W-:Y:S02]  /*0ed0*/  ISETP.GE.AND P0, PT, R21, R123.reuse, PT ;  /* 0x0000007b1500720c */ /* 0x080fe40003f06270 */
[-C--:B------:R-:W-:Y:S01]  /*0ee0*/  ISETP.GE.AND P1, PT, R60, R123.reuse, PT ;  /* 0x0000007b3c00720c */ /* 0x080fe20003f26270 */
[----:B------:R-:W-:Y:S01]  /*0ef0*/  CS2R R16, SRZ ;  /* 0x0000000000107805 */ /* 0x000fe2000001ff00 */
[----:B------:R-:W-:Y:S01]  /*0f00*/  MOV R9, RZ ;  /* 0x000000ff00097202 */ /* 0x000fe20000000f00 */
[----:B------:R-:W3:Y:S04]  /*0f10*/  @!P4 LDG.E R78, [R2.64+0x300] ;  /* 0x00030004024ec981 */ /* 0x000ee8000c1e1900 */
[----:B------:R-:W4:Y:S04]  /*0f20*/  @!P5 LDG.E R18, [R2.64+0x200] ;  /* 0x000200040212d981 */ /* 0x000f28000c1e1900 */
[----:B------:R-:W2:Y:S01]  /*0f30*/  @!P0 LDG.E R19, [R2.64+0x380] ;  /* 0x0003800402138981 */ /* 0x000ea2000c1e1900 */
[----:B------:R-:W-:-:S03]  /*0f40*/  ISETP.GE.AND P0, PT, R22, R123, PT ;  /* 0x0000007b1600720c */ /* 0x000fc60003f06270 */
[----:B------:R-:W2:Y:S01]  /*0f50*/  @!P1 LDG.E R6, [R2.64] ;  /* 0x0000000402069981 */ /* 0x000ea2000c1e1900 */
[----:B------:R-:W-:-:S03]  /*0f60*/  ISETP.GE.AND P1, PT, R112, R123, PT ;  /* 0x0000007b7000720c */ /* 0x000fc60003f26270 */
[----:B------:R-:W3:Y:S01]  /*0f70*/  @!P2 LDG.E R16, [R2.64+0x100] ;  /* 0x000100040210a981 */ /* 0x000ee2000c1e1900 */
[----:B------:R-:W-:-:S03]  /*0f80*/  ISETP.GE.AND P2, PT, R113, R123, PT ;  /* 0x0000007b7100720c */ /* 0x000fc60003f46270 */
[----:B------:R-:W3:Y:S04]  /*0f90*/  @!P3 LDG.E R9, [R2.64+0x180] ;  /* 0x000180040209b981 */ /* 0x000ee8000c1e1900 */
[----:B------:R-:W4:Y:S01]  /*0fa0*/  @!P0 LDG.E R80, [R2.64+0x400] ;  /* 0x0004000402508981 */ /* 0x000f22000c1e1900 */
[-C--:B------:R-:W-:Y:S02]  /*0fb0*/  ISETP.GE.AND P0, PT, R23, R123.reuse, PT ;  /* 0x0000007b1700720c */ /* 0x080fe40003f06270 */
[-C--:B------:R-:W-:Y:S01]  /*0fc0*/  ISETP.GE.AND P3, PT, R114, R123.reuse, PT ;  /* 0x0000007b7200720c */ /* 0x080fe20003f66270 */
[----:B------:R-:W4:Y:S01]  /*0fd0*/  @!P6 LDG.E R17, [R2.64+0x280] ;  /* 0x000280040211e981 */ /* 0x000f22000c1e1900 */
[-C--:B------:R-:W-:Y:S02]  /*0fe0*/  ISETP.GE.AND P4, PT, R115, R123.reuse, PT ;  /* 0x0000007b7300720c */ /* 0x080fe40003f86270 */
[-C--:B------:R-:W-:Y:S01]  /*0ff0*/  ISETP.GE.AND P5, PT, R116, R123.reuse, PT ;  /* 0x0000007b7400720c */ /* 0x080fe20003fa6270 */
[----:B------:R-:W4:Y:S01]  /*1000*/  @!P1 LDG.E R82, [R2.64+0x500] ;  /* 0x0005000402529981 */ /* 0x000f22000c1e1900 */
[----:B------:R-:W-:-:S03]  /*1010*/  ISETP.GE.AND P6, PT, R117, R123, PT ;  /* 0x0000007b7500720c */ /* 0x000fc60003fc6270 */
[----:B------:R-:W4:Y:S04]  /*1020*/  @!P2 LDG.E R81, [R2.64+0x580] ;  /* 0x000580040251a981 */ /* 0x000f28000c1e1900 */
[----:B------:R-:W4:Y:S04]  /*1030*/  @!P0 LDG.E R79, [R2.64+0x480] ;  /* 0x00048004024f8981 */ /* 0x000f28000c1e1900 */
[----:B------:R-:W4:Y:S04]  /*1040*/  @!P3 LDG.E R84, [R2.64+0x600] ;  /* 0x000600040254b981 */ /* 0x000f28000c1e1900 */
[----:B------:R-:W4:Y:S04]  /*1050*/  @!P4 LDG.E R83, [R2.64+0x680] ;  /* 0x000680040253c981 */ /* 0x000f28000c1e1900 */
[----:B------:R-:W4:Y:S04]  /*1060*/  @!P5 LDG.E R86, [R2.64+0x700] ;  /* 0x000700040256d981 */ /* 0x000f28000c1e1900 */
[----:B------:R-:W4:Y:S01]  /*1070*/  @!P6 LDG.E R85, [R2.64+0x780] ;  /* 0x000780040255e981 */ /* 0x000f22000c1e1900 */
[----:B------:R-:W-:-:S02]  /*1080*/  P2R R92, PR, RZ, 0x1 ;  /* 0x00000001ff5c7803 */ /* 0x000fc40000000000 */
[-C--:B------:R-:W-:Y:S02]  /*1090*/  ISETP.GE.AND P0, PT, R60, R123.reuse, PT ;  /* 0x0000007b3c00720c */ /* 0x080fe40003f06270 */
[----:B------:R-:W-:Y:S02]  /*10a0*/  MOV R88, RZ ;  /* 0x000000ff00587202 */ /* 0x000fe40000000f00 */
[----:B------:R-:W-:Y:S02]  /*10b0*/  P2R R90, PR, RZ, 0x2 ;  /* 0x00000002ff5a7803 */ /* 0x000fe40000000000 */
[----:B------:R-:W-:Y:S02]  /*10c0*/  ISETP.GE.AND P1, PT, R119, R123, PT ;  /* 0x0000007b7700720c */ /* 0x000fe40003f26270 */
[----:B------:R-:W-:Y:S02]  /*10d0*/  MOV R99, RZ ;  /* 0x000000ff00637202 */ /* 0x000fe40000000f00 */
[----:B------:R-:W-:-:S02]  /*10e0*/  MOV R101, RZ ;  /* 0x000000ff00657202 */ /* 0x000fc40000000f00 */
[----:B------:R-:W-:Y:S01]  /*10f0*/  MOV R103, RZ ;  /* 0x000000ff00677202 */ /* 0x000fe20000000f00 */
[----:B------:R-:W-:Y:S01]  /*1100*/  CS2R R104, SRZ ;  /* 0x0000000000687805 */ /* 0x000fe2000001ff00 */
[----:B------:R-:W-:Y:S01]  /*1110*/  MOV R107, RZ ;  /* 0x000000ff006b7202 */ /* 0x000fe20000000f00 */
[----:B--2---:R-:W-:Y:S04]  /*1120*/  STS [R57.X4], R6 ;  /* 0x0000000639007388 */ /* 0x004fe80000004800 */
[----:B------:R-:W-:Y:S04]  /*1130*/  STS [R56.X4+0x80], R7 ;  /* 0x0000800738007388 */ /* 0x000fe80000004800 */
[----:B---3--:R-:W-:Y:S04]  /*1140*/  STS [R55.X4+0x100], R16 ;  /* 0x0001001037007388 */ /* 0x008fe80000004800 */
[----:B------:R-:W-:Y:S04]  /*1150*/  STS [R54.X4+0x180], R9 ;  /* 0x0001800936007388 */ /* 0x000fe80000004800 */
        /* <DEDUP_REMOVED lines=13> */
[----:B------:R-:W3:Y:S04]  /*1230*/  LDS R87, [R39.X4] ;  /* 0x0000000027577984 */ /* 0x000ee80000004800 */
[----:B------:R-:W4:Y:S04]  /*1240*/  LDS R89, [R39.X4+0x4] ;  /* 0x0000040027597984 */ /* 0x000f280000004800 */
[----:B------:R-:W-:Y:S04]  /*1250*/  LDS R131, [R39.X4+0x8] ;  /* 0x0000080027837984 */ /* 0x000fe80000004800 */
[----:B------:R-:W-:Y:S04]  /*1260*/  LDS R133, [R39.X4+0xc] ;  /* 0x00000c0027857984 */ /* 0x000fe80000004800 */
        /* <DEDUP_REMOVED lines=10> */
[----:B------:R-:W3:Y:S04]  /*1310*/  LDS R95, [R39.X4+0x38] ;  /* 0x00003800275f7984 */ /* 0x000ee80000004800 */
[----:B------:R-:W3:Y:S04]  /*1320*/  LDS R97, [R39.X4+0x3c] ;  /* 0x00003c0027617984 */ /* 0x000ee80000004800 */
[----:B------:R-:W-:Y:S01]  /*1330*/  BAR.SYNC.DEFER_BLOCKING 0x0 ;  /* 0x0000000000007b1d */ /* 0x000fe20000010000 */
[----:B0-----:R-:W-:Y:S01]  /*1340*/  CS2R R80, SRZ ;  /* 0x0000000000507805 */ /* 0x001fe2000001ff00 */
[----:B-1----:R-:W-:-:S04]  /*1350*/  CS2R R82, SRZ ;  /* 0x0000000000527805 */ /* 0x002fc8000001ff00 */
[----:B------:R0:W3:Y:S01]  /*1360*/  @!P0 LDG.E R88, [R4.64] ;  /* 0x0000000404588981 */ /* 0x0000e2000c1e1900 */
[----:B------:R-:W-:-:S03]  /*1370*/  ISETP.GE.AND P0, PT, R118, R123, PT ;  /* 0x0000007b7600720c */ /* 0x000fc60003f06270 */
[----:B------:R0:W4:Y:S01]  /*1380*/  @!P1 LDG.E R80, [R4.64+0x100] ;  /* 0x0001000404509981 */ /* 0x000122000c1e1900 */
[-C--:B------:R-:W-:Y:S01]  /*1390*/  ISETP.GE.AND P1, PT, R121, R123.reuse, PT ;  /* 0x0000007b7900720c */ /* 0x080fe20003f26270 */
[----:B--2---:R-:W-:Y:S01]  /*13a0*/  CS2R R84, SRZ ;  /* 0x0000000000547805 */ /* 0x004fe2000001ff00 */
[----:B------:R-:W-:Y:S01]  /*13b0*/  MOV R86, RZ ;  /* 0x000000ff00567202 */ /* 0x000fe20000000f00 */
[----:B------:R0:W2:Y:S04]  /*13c0*/  @!P2 LDG.E R103, [R4.64+0x580] ;  /* 0x000580040467a981 */ /* 0x0000a8000c1e1900 */
[----:B------:R0:W2:Y:S04]  /*13d0*/  @!P4 LDG.E R105, [R4.64+0x680] ;  /* 0x000680040469c981 */ /* 0x0000a8000c1e1900 */
[----:B------:R0:W2:Y:S01]  /*13e0*/  @!P0 LDG.E R81, [R4.64+0x80] ;  /* 0x0000800404518981 */ /* 0x0000a2000c1e1900 */
[----:B------:R-:W-:-:S03]  /*13f0*/  ISETP.GE.AND P0, PT, R120, R123, PT ;  /* 0x0000007b7800720c */ /* 0x000fc60003f06270 */
[----:B------:R0:W4:Y:S01]  /*1400*/  @!P1 LDG.E R82, [R4.64+0x200] ;  /* 0x0002000404529981 */ /* 0x000122000c1e1900 */
[----:B------:R-:W-:-:S03]  /*1410*/  ISETP.GE.AND P1, PT, R20, R123, PT ;  /* 0x0000007b1400720c */ /* 0x000fc60003f26270 */
[----:B------:R0:W4:Y:S04]  /*1420*/  @!P5 LDG.E R104, [R4.64+0x700] ;  /* 0x000700040468d981 */ /* 0x000128000c1e1900 */
[----:B------:R0:W4:Y:S04]  /*1430*/  @!P6 LDG.E R107, [R4.64+0x780] ;  /* 0x00078004046be981 */ /* 0x000128000c1e1900 */
[----:B------:R0:W4:Y:S01]  /*1440*/  @!P0 LDG.E R83, [R4.64+0x180] ;  /* 0x0001800404538981 */ /* 0x000122000c1e1900 */
[----:B------:R-:W-:-:S03]  /*1450*/  ISETP.GE.AND P0, PT, R122, R123, PT ;  /* 0x0000007b7a00720c */ /* 0x000fc60003f06270 */
[----:B------:R0:W4:Y:S01]  /*1460*/  @!P1 LDG.E R84, [R4.64+0x300] ;  /* 0x0003000404549981 */ /* 0x000122000c1e1900 */
[----:B------:R-:W-:-:S09]  /*1470*/  ISETP.GE.AND P1, PT, R22, R123, PT ;  /* 0x0000007b1600720c */ /* 0x000fd20003f26270 */
[----:B------:R0:W4:Y:S01]  /*1480*/  @!P0 LDG.E R85, [R4.64+0x280] ;  /* 0x0002800404558981 */ /* 0x000122000c1e1900 */
[----:B------:R-:W-:-:S03]  /*1490*/  ISETP.GE.AND P0, PT, R21, R123, PT ;  /* 0x0000007b1500720c */ /* 0x000fc60003f06270 */
[----:B------:R0:W4:Y:S01]  /*14a0*/  @!P1 LDG.E R86, [R4.64+0x400] ;  /* 0x0004000404569981 */ /* 0x000122000c1e1900 */
[----:B------:R-:W-:-:S09]  /*14b0*/  ISETP.NE.AND P1, PT, R90, RZ, PT ;  /* 0x000000ff5a00720c */ /* 0x000fd20003f25270 */
[----:B------:R0:W4:Y:S01]  /*14c0*/  @!P0 LDG.E R99, [R4.64+0x380] ;  /* 0x0003800404638981 */ /* 0x000122000c1e1900 */
[----:B------:R-:W-:Y:S02]  /*14d0*/  ISETP.NE.AND P0, PT, R92, RZ, PT ;  /* 0x000000ff5c00720c */ /* 0x000fe40003f05270 */
[----:B------:R-:W-:Y:S02]  /*14e0*/  MOV R90, RZ ;  /* 0x000000ff005a7202 */ /* 0x000fe40000000f00 */
[----:B------:R-:W-:-:S04]  /*14f0*/  MOV R92, RZ ;  /* 0x000000ff005c7202 */ /* 0x000fc80000000f00 */
[----:B------:R0:W4:Y:S04]  /*1500*/  @!P1 LDG.E R90, [R4.64+0x500] ;  /* 0x00050004045a9981 */ /* 0x000128000c1e1900 */
[----:B------:R0:W4:Y:S04]  /*1510*/  @!P3 LDG.E R92, [R4.64+0x600] ;  /* 0x00060004045cb981 */ /* 0x000128000c1e1900 */
[----:B------:R0:W4:Y:S01]  /*1520*/  @!P0 LDG.E R101, [R4.64+0x480] ;  /* 0x0004800404658981 */ /* 0x000122000c1e1900 */
[----:B------:R-:W-:Y:S01]  /*1530*/  ISETP.GE.AND P0, PT, R60, R123, PT ;  /* 0x0000007b3c00720c */ /* 0x000fe20003f06270 */
[----:B------:R-:W-:-:S02]  /*1540*/  IMAD R16, R72, c[0x0][0x1f0], RZ ;  /* 0x00007c0048107a24 */ /* 0x000fc400078e02ff */
[----:B------:R-:W-:Y:S02]  /*1550*/  IMAD R18, R72, c[0x0][0x200], RZ ;  /* 0x0000800048127a24 */ /* 0x000fe400078e02ff */
[----:B------:R-:W-:Y:S01]  /*1560*/  IMAD.WIDE.U32 R6, R73, c[0x0][0x1f0], RZ ;  /* 0x00007c0049067a25 */ /* 0x000fe200078e00ff */
[----:B------:R-:W-:-:S03]  /*1570*/  SHF.R.S32.HI R9, RZ, 0x1f, R8 ;  /* 0x0000001fff097819 */ /* 0x000fc60000011408 */
[C---:B------:R-:W-:Y:S02]  /*1580*/  IMAD R109, R73.reuse, c[0x0][0x1f4], R16 ;  /* 0x00007d00496d7a24 */ /* 0x040fe400078e0210 */
[C---:B------:R-:W-:Y:S02]  /*1590*/  IMAD R111, R73.reuse, c[0x0][0x204], R18 ;  /* 0x00008100496f7a24 */ /* 0x040fe400078e0212 */
[----:B------:R-:W-:-:S04]  /*15a0*/  IMAD.WIDE.U32 R16, R73, c[0x0][0x200], RZ ;  /* 0x0000800049107a25 */ /* 0x000fc800078e00ff */
[C---:B------:R-:W-:Y:S01]  /*15b0*/  IMAD R18, R76.reuse, c[0x0][0x208], RZ ;  /* 0x000082004c127a24 */ /* 0x040fe200078e02ff */
[----:B------:R-:W-:Y:S01]  /*15c0*/  IADD3 R7, R7, R109, RZ ;  /* 0x0000006d07077210 */ /* 0x000fe20007ffe0ff */
[----:B0-----:R-:W-:Y:S01]  /*15d0*/  IMAD R4, R76, c[0x0][0x1f8], RZ ;  /* 0x00007e004c047a24 */ /* 0x001fe200078e02ff */
[----:B------:R-:W-:Y:S01]  /*15e0*/  IADD3 R17, R17, R111, RZ ;  /* 0x0000006f11117210 */ /* 0x000fe20007ffe0ff */
[----:B------:R-:W-:Y:S01]  /*15f0*/  IMAD R153, R77, c[0x0][0x20c], R18 ;  /* 0x000083004d997a24 */ /* 0x000fe200078e0212 */
[----:B------:R-:W-:Y:S02]  /*1600*/  IADD3 R79, R61, -c[0x0][0x174], RZ ;  /* 0x80005d003d4f7a10 */ /* 0x000fe40007ffe0ff */
[----:B------:R-:W-:Y:S02]  /*1610*/  @!P0 MOV R18, R8 ;  /* 0x0000000800128202 */ /* 0x000fe40000000f00 */
[----:B------:R-:W-:Y:S01]  /*1620*/  @!P0 MOV R19, R9 ;  /* 0x0000000900138202 */ /* 0x000fe20000000f00 */
[----:B------:R-:W-:-:S02]  /*1630*/  IMAD R151, R77, c[0x0][0x1fc], R4 ;  /* 0x00007f004d977a24 */ /* 0x000fc400078e0204 */
[----:B------:R-:W-:-:S04]  /*1640*/  IMAD.WIDE.U32 R4, R77, c[0x0][0x1f8], R6 ;  /* 0x00007e004d047a25 */ /* 0x000fc800078e0006 */
[----:B------:R-:W-:Y:S02]  /*1650*/  IMAD R79, R79, -0x400, RZ ;  /* 0xfffffc004f4f7824 */ /* 0x000fe400078e02ff */
[----:B------:R-:W-:-:S04]  /*1660*/  IMAD.WIDE.U32 R6, R77, c[0x0][0x208], R16 ;  /* 0x000082004d067a25 */ /* 0x000fc800078e0010 */
[----:B------:R-:W-:-:S04]  /*1670*/  @!P0 IMAD.WIDE.U32 R18, R73, c[0x0][0x200], R18 ;  /* 0x0000800049128a25 */ /* 0x000fc800078e0012 */
[----:B------:R-:W-:Y:S01]  /*1680*/  @!P0 IMAD.WIDE.U32 R16, R73, c[0x0][0x1f0], R8 ;  /* 0x00007c0049108a25 */ /* 0x000fe200078e0008 */
[----:B------:R-:W-:Y:S02]  /*1690*/  SHF.R.S32.HI R78, RZ, 0x1f, R79 ;  /* 0x0000001fff4e7819 */ /* 0x000fe4000001144f */
[----:B------:R-:W-:Y:S02]  /*16a0*/  IADD3 R124, P2, R79, R6, RZ ;  /* 0x000000064f7c7210 */ /* 0x000fe40007f5e0ff */
[----:B------:R-:W-:Y:S02]  /*16b0*/  @!P0 IADD3 R19, R111, R19, RZ ;  /* 0x000000136f138210 */ /* 0x000fe40007ffe0ff */
[----:B------:R-:W-:Y:S02]  /*16c0*/  IADD3 R126, P1, R79, R4, RZ ;  /* 0x000000044f7e7210 */ /* 0x000fe40007f3e0ff */
[----:B------:R-:W-:Y:S02]  /*16d0*/  @!P0 IADD3 R17, R109, R17, RZ ;  /* 0x000000116d118210 */ /* 0x000fe40007ffe0ff */
[C---:B------:R-:W-:Y:S01]  /*16e0*/  IADD3.X R145, R78.reuse, R153, R7, P2, !PT ;  /* 0x000000994e917210 */ /* 0x040fe200017fe407 */
[----:B------:R-:W-:Y:S01]  /*16f0*/  @!P0 IMAD.WIDE.U32 R6, R77, c[0x0][0x208], R18 ;  /* 0x000082004d068a25 */ /* 0x000fe200078e0012 */
[----:B------:R-:W-:-:S03]  /*1700*/  IADD3.X R147, R78, R151, R5, P1, !PT ;  /* 0x000000974e937210 */ /* 0x000fc60000ffe405 */
[----:B------:R-:W-:Y:S01]  /*1710*/  @!P0 IMAD.WIDE.U32 R4, R77, c[0x0][0x1f8], R16 ;  /* 0x00007e004d048a25 */ /* 0x000fe200078e0010 */
[C---:B------:R-:W-:Y:S02]  /*1720*/  LEA R19, P2, R60.reuse, c[0x0][0x268], 0x2 ;  /* 0x00009a003c137a11 */ /* 0x040fe400078410ff */
[C---:B------:R-:W-:Y:S01]  /*1730*/  LEA R17, P4, R60.reuse, c[0x0][0x258], 0x2 ;  /* 0x000096003c117a11 */ /* 0x040fe200078810ff */
[----:B------:R-:W-:Y:S01]  /*1740*/  BSSY B0, `(.L_x_2541) ;  /* 0x000005d000007945 */ /* 0x000fe20003800000 */
[----:B---3--:R-:W-:Y:S04]  /*1750*/  STS [R57.X4], R88 ;  /* 0x0000005839007388 */ /* 0x008fe80000004800 */
[----:B--2---:R-:W-:Y:S04]  /*1760*/  STS [R56.X4+0x80], R81 ;  /* 0x0000805138007388 */ /* 0x004fe80000004800 */
[----:B----4-:R0:W-:Y:S04]  /*1770*/  STS [R55.X4+0x100], R80 ;  /* 0x0001005037007388 */ /* 0x0101e80000004800 */
[----:B------:R-:W-:Y:S04]  /*1780*/  STS [R54.X4+0x180], R83 ;  /* 0x0001805336007388 */ /* 0x000fe80000004800 */
[----:B------:R1:W-:Y:S04]  /*1790*/  STS [R53.X4+0x200], R82 ;  /* 0x0002005235007388 */ /* 0x0003e80000004800 */
[----:B------:R2:W-:Y:S04]  /*17a0*/  STS [R52.X4+0x280], R85 ;  /* 0x0002805534007388 */ /* 0x0005e80000004800 */
[----:B------:R3:W-:Y:S04]  /*17b0*/  STS [R51.X4+0x300], R84 ;  /* 0x0003005433007388 */ /* 0x0007e80000004800 */
[----:B------:R4:W-:Y:S04]  /*17c0*/  STS [R50.X4+0x380], R99 ;  /* 0x0003806332007388 */ /* 0x0009e80000004800 */
[----:B------:R4:W-:Y:S01]  /*17d0*/  STS [R49.X4+0x400], R86 ;  /* 0x0004005631007388 */ /* 0x0009e20000004800 */
[----:B0-----:R-:W-:-:S03]  /*17e0*/  @!P0 IADD3 R80, P3, R60, R6, RZ ;  /* 0x000000063c508210 */ /* 0x001fc60007f7e0ff */
        /* <DEDUP_REMOVED lines=8> */
[----:B------:R4:W0:Y:S04]  /*1870*/  LDS R94, [R39.X4] ;  /* 0x00000000275e7984 */ /* 0x0008280000004800 */
        /* <DEDUP_REMOVED lines=14> */
[----:B------:R4:W0:Y:S01]  /*1960*/  LDS R111, [R39.X4+0x3c] ;  /* 0x00003c00276f7984 */ /* 0x0008220000004800 */
[----:B-1----:R-:W-:-:S02]  /*1970*/  @!P0 IADD3 R82, P1, R60, R4, RZ ;  /* 0x000000043c528210 */ /* 0x002fc40007f3e0ff */
[C---:B------:R-:W-:Y:S02]  /*1980*/  @!P0 IADD3.X R81, R59.reuse, R7, R153, P3, !PT ;  /* 0x000000073b518210 */ /* 0x040fe40001ffe499 */
[----:B------:R-:W-:Y:S02]  /*1990*/  @!P0 IADD3.X R83, R59, R5, R151, P1, !PT ;  /* 0x000000053b538210 */ /* 0x000fe40000ffe497 */
[C-C-:B------:R-:W-:Y:S02]  /*19a0*/  LEA.HI.X R7, R60.reuse, c[0x0][0x26c], R59.reuse, 0x2, P2 ;  /* 0x00009b003c077a11 */ /* 0x140fe400010f143b */
[----:B------:R-:W-:Y:S02]  /*19b0*/  LEA.HI.X R5, R60, c[0x0][0x25c], R59, 0x2, P4 ;  /* 0x000097003c057a11 */ /* 0x000fe400020f143b */
[----:B------:R-:W-:Y:S02]  /*19c0*/  LEA R18, P2, R126, R19, 0x2 ;  /* 0x000000137e127211 */ /* 0x000fe400078410ff */
[----:B------:R-:W-:-:S02]  /*19d0*/  LEA R6, P4, R124, R17, 0x2 ;  /* 0x000000117c067211 */ /* 0x000fc400078810ff */
[----:B------:R-:W-:Y:S02]  /*19e0*/  @!P0 LEA R4, P3, R80, c[0x0][0x258], 0x2 ;  /* 0x0000960050048a11 */ /* 0x000fe400078610ff */
[----:B------:R-:W-:Y:S02]  /*19f0*/  LEA.HI.X R19, R126, R7, R147, 0x2, P2 ;  /* 0x000000077e137211 */ /* 0x000fe400010f1493 */
[----:B------:R-:W-:Y:S02]  /*1a00*/  LEA.HI.X R7, R124, R5, R145, 0x2, P4 ;  /* 0x000000057c077211 */ /* 0x000fe400020f1491 */
[----:B------:R-:W-:Y:S01]  /*1a10*/  @!P0 LEA.HI.X R5, R80, c[0x0][0x25c], R81, 0x2, P3 ;  /* 0x0000970050058a11 */ /* 0x000fe200018f1451 */
[----:B-----5:R-:W-:-:S05]  /*1a20*/  FADD.FTZ R81, R87, R74 ;  /* 0x0000004a57517221 */ /* 0x020fca0000010000 */
[----:B------:R-:W-:Y:S02]  /*1a30*/  FSETP.GTU.FTZ.AND P5, PT, R81, 20, PT ;  /* 0x41a000005100780b */ /* 0x000fe40003fbc000 */
[C---:B------:R-:W-:Y:S01]  /*1a40*/  @!P0 LEA R16, P1, R82.reuse, c[0x0][0x268], 0x2 ;  /* 0x00009a0052108a11 */ /* 0x040fe200078210ff */
[--C-:B------:R-:W-:Y:S02]  /*1a50*/  FADD.FTZ R80, R89, R74.reuse ;  /* 0x0000004a59507221 */ /* 0x100fe40000010000 */
[--C-:B--2---:R-:W-:Y:S01]  /*1a60*/  FADD.FTZ R85, R135, R74.reuse ;  /* 0x0000004a87557221 */ /* 0x104fe20000010000 */
[----:B------:R-:W-:Y:S01]  /*1a70*/  @!P0 LEA.HI.X R17, R82, c[0x0][0x26c], R83, 0x2, P1 ;  /* 0x00009b0052118a11 */ /* 0x000fe200008f1453 */
[--C-:B------:R-:W-:Y:S02]  /*1a80*/  FADD.FTZ R83, R131, R74.reuse ;  /* 0x0000004a83537221 */ /* 0x100fe40000010000 */
[--C-:B------:R-:W-:Y:S02]  /*1a90*/  FADD.FTZ R82, R133, R74.reuse ;  /* 0x0000004a85527221 */ /* 0x100fe40000010000 */
[--C-:B---3--:R-:W-:Y:S01]  /*1aa0*/  FADD.FTZ R84, R137, R74.reuse ;  /* 0x0000004a89547221 */ /* 0x108fe20000010000 */
[----:B------:R-:W-:Y:S01]  /*1ab0*/  FSETP.GTU.FTZ.AND P4, PT, R80, 20, PT ;  /* 0x41a000005000780b */ /* 0x000fe20003f9c000 */
[----:B------:R-:W-:Y:S01]  /*1ac0*/  FADD.FTZ R87, R139, R74 ;  /* 0x0000004a8b577221 */ /* 0x000fe20000010000 */
[----:B------:R-:W-:-:S02]  /*1ad0*/  FSETP.GTU.FTZ.AND P3, PT, R83, 20, PT ;  /* 0x41a000005300780b */ /* 0x000fc40003f7c000 */
[----:B------:R-:W-:Y:S02]  /*1ae0*/  FSETP.GTU.FTZ.AND P2, PT, R82, 20, PT ;  /* 0x41a000005200780b */ /* 0x000fe40003f5c000 */
[----:B------:R-:W-:Y:S02]  /*1af0*/  FSETP.GTU.FTZ.AND P1, PT, R85, 20, PT ;  /* 0x41a000005500780b */ /* 0x000fe40003f3c000 */
[----:B------:R-:W-:Y:S01]  /*1b00*/  FSETP.GTU.FTZ.AND P6, PT, R84, 20, PT ;  /* 0x41a000005400780b */ /* 0x000fe20003fdc000 */
[----:B------:R-:W-:Y:S07]  /*1b10*/  @P5 BRA `(.L_x_2542) ;  /* 0x000001f000005947 */ /* 0x000fee0003800000 */
[----:B0---4-:R-:W-:Y:S01]  /*1b20*/  FMUL.FTZ R81, R81, 1.4426950216293334961 ;  /* 0x3fb8aa3b51517820 */ /* 0x011fe20000410000 */
[----:B------:R-:W-:Y:S01]  /*1b30*/  MOV R90, 0x3e800000 ;  /* 0x3e800000005a7802 */ /* 0x000fe20000000f00 */
        /* <DEDUP_REMOVED lines=29> */
.L_x_2542:
[----:B0---4-:R-:W-:Y:S05]  /*1d10*/  BSYNC B0 ;  /* 0x0000000000007941 */ /* 0x011fea0003800000 */
.L_x_2541:
[----:B------:R-:W-:Y:S01]  /*1d20*/  BSSY B0, `(.L_x_2543) ;  /* 0x0000023000007945 */ /* 0x000fe20003800000 */
[----:B------:R-:W-:Y:S01]  /*1d30*/  FSETP.GTU.FTZ.AND P5, PT, R87, 20, PT ;  /* 0x41a000005700780b */ /* 0x000fe20003fbc000 */
[----:B------:R-:W-:Y:S01]  /*1d40*/  FADD.FTZ R86, R141, R74 ;  /* 0x0000004a8d567221 */ /* 0x000fe20000010000 */
[----:B------:R-:W-:Y:S06]  /*1d50*/  @P4 BRA `(.L_x_2544) ;  /* 0x000001f000004947 */ /* 0x000fec0003800000 */
[----:B------:R-:W-:Y:S01]  /*1d60*/  FMUL.FTZ R80, R80, 1.4426950216293334961 ;  /* 0x3fb8aa3b50507820 */ /* 0x000fe20000410000 */
        /* <DEDUP_REMOVED lines=30> */
.L_x_2544:
[----:B------:R-:W-:Y:S05]  /*1f50*/  BSYNC B0 ;  /* 0x0000000000007941 */ /* 0x000fea0003800000 */
.L_x_2543:
        /* <DEDUP_REMOVED lines=35> */
.L_x_2546:
[----:B------:R-:W-:Y:S05]  /*2190*/  BSYNC B0 ;  /* 0x0000000000007941 */ /* 0x000fea0003800000 */
.L_x_2545:
        /* <DEDUP_REMOVED lines=35> */
.L_x_2548:
[----:B------:R-:W-:Y:S05]  /*23d0*/  BSYNC B0 ;  /* 0x0000000000007941 */ /* 0x000fea0003800000 */
.L_x_2547:
        /* <DEDUP_REMOVED lines=35> */
.L_x_2550:
[----:B------:R-:W-:Y:S05]  /*2610*/  BSYNC B0 ;  /* 0x0000000000007941 */ /* 0x000fea0003800000 */
.L_x_2549:
        /* <DEDUP_REMOVED lines=35> */
.L_x_2552:
[----:B------:R-:W-:Y:S05]  /*2850*/  BSYNC B0 ;  /* 0x0000000000007941 */ /* 0x000fea0003800000 */
.L_x_2551:
        /* <DEDUP_REMOVED lines=35> */
.L_x_2554:
[----:B------:R-:W-:Y:S05]  /*2a90*/  BSYNC B0 ;  /* 0x0000000000007941 */ /* 0x000fea0003800000 */
.L_x_2553:
        /* <DEDUP_REMOVED lines=35> */
.L_x_2556:
[----:B------:R-:W-:Y:S05]  /*2cd0*/  BSYNC B0 ;  /* 0x0000000000007941 */ /* 0x000fea0003800000 */
.L_x_2555:
        /* <DEDUP_REMOVED lines=35> */
.L_x_2558:
[----:B------:R-:W-:Y:S05]  /*2f10*/  BSYNC B0 ;  /* 0x0000000000007941 */ /* 0x000fea0003800000 */
.L_x_2557:
        /* <DEDUP_REMOVED lines=35> */
.L_x_2560:
[----:B------:R-:W-:Y:S05]  /*3150*/  BSYNC B0 ;  /* 0x0000000000007941 */ /* 0x000fea0003800000 */
.L_x_2559:
[----:B------:R-:W-:Y:S01]  /*3160*/  BSSY B0, `(.L_x_2561) ;  /* 0x0000023000007945 */ /* 0x000fe20003800000 */
[----:B------:R-:W-:Y:S02]  /*3170*/  FSETP.GTU.FTZ.AND P2, PT, R97, 20, PT ;  /* 0x41a000006100780b */ /* 0x000fe40003f5c000 */
[----:B------:R-:W-:Y:S01]  /*3180*/  MOV R124, RZ ;  /* 0x000000ff007c7202 */ /* 0x000fe20000000f00 */
        /* <DEDUP_REMOVED lines=32> */
.L_x_2562:
[----:B------:R-:W-:Y:S05]  /*3390*/  BSYNC B0 ;  /* 0x0000000000007941 */ /* 0x000fea0003800000 */
.L_x_2561:
        /* <DEDUP_REMOVED lines=33> */
.L_x_2564:
[----:B------:R-:W-:Y:S05]  /*35b0*/  BSYNC B0 ;  /* 0x0000000000007941 */ /* 0x000fea0003800000 */
.L_x_2563:
        /* <DEDUP_REMOVED lines=33> */
.L_x_2566:
[----:B------:R-:W-:Y:S05]  /*37d0*/  BSYNC B0 ;  /* 0x0000000000007941 */ /* 0x000fea0003800000 */
.L_x_2565:
        /* <DEDUP_REMOVED lines=33> */
.L_x_2568:
[----:B------:R-:W-:Y:S05]  /*39f0*/  BSYNC B0 ;  /* 0x0000000000007941 */ /* 0x000fea0003800000 */
.L_x_2567:
        /* <DEDUP_REMOVED lines=33> */
.L_x_2570:
[----:B------:R-:W-:Y:S05]  /*3c10*/  BSYNC B0 ;  /* 0x0000000000007941 */ /* 0x000fea0003800000 */
.L_x_2569:
        /* <DEDUP_REMOVED lines=33> */
.L_x_2572:
[----:B------:R-:W-:Y:S05]  /*3e30*/  BSYNC B0 ;  /* 0x0000000000007941 */ /* 0x000fea0003800000 */
.L_x_2571:
[----:B------:R-:W-:Y:S01]  /*3e40*/  BAR.SYNC.DEFER_BLOCKING 0x0 ;  /* 0x0000000000007b1d */ /* 0x000fe20000010000 */
[----:B------:R-:W-:Y:S01]  /*3e50*/  ISETP.GE.AND P1, PT, R20, R123, PT ;  /* 0x0000007b1400720c */ /* 0x000fe20003f26270 */
[----:B------:R-:W-:-:S12]  /*3e60*/  CS2R R130, SRZ ;  /* 0x0000000000827805 */ /* 0x000fd8000001ff00 */
[----:B------:R-:W2:Y:S01]  /*3e70*/  @!P1 LDG.E R130, [R18.64+-0xd00] ;  /* 0xfff3000412829981 */ /* 0x000ea2000c1e1900 */
[-C--:B------:R-:W-:Y:S01]  /*3e80*/  ISETP.GE.AND P1, PT, R21, R123.reuse, PT ;  /* 0x0000007b1500720c */ /* 0x080fe20003f26270 */
[----:B------:R-:W-:Y:S01]  /*3e90*/  CS2R R132, SRZ ;  /* 0x0000000000847805 */ /* 0x000fe2000001ff00 */
[-C--:B------:R-:W-:Y:S01]  /*3ea0*/  ISETP.GE.AND P2, PT, R122, R123.reuse, PT ;  /* 0x0000007b7a00720c */ /* 0x080fe20003f46270 */
[----:B------:R-:W-:Y:S01]  /*3eb0*/  HFMA2.MMA R125, -RZ, RZ, 0, 0 ;  /* 0x00000000ff7d7435 */ /* 0x000fe200000001ff */
[-C--:B------:R-:W-:Y:S01]  /*3ec0*/  ISETP.GE.AND P3, PT, R121, R123.reuse, PT ;  /* 0x0000007b7900720c */ /* 0x080fe20003f66270 */
[----:B------:R-:W-:Y:S01]  /*3ed0*/  CS2R R128, SRZ ;  /* 0x0000000000807805 */ /* 0x000fe2000001ff00 */
[-C--:B------:R-:W-:Y:S01]  /*3ee0*/  ISETP.GE.AND P4, PT, R120, R123.reuse, PT ;  /* 0x0000007b7800720c */ /* 0x080fe20003f86270 */
[----:B------:R-:W-:Y:S01]  /*3ef0*/  CS2R R126, SRZ ;  /* 0x00000000007e7805 */ /* 0x000fe2000001ff00 */
[-C--:B------:R-:W-:Y:S01]  /*3f00*/  ISETP.GE.AND P5, PT, R119, R123.reuse, PT ;  /* 0x0000007b7700720c */ /* 0x080fe20003fa6270 */
[----:B------:R-:W3:Y:S01]  /*3f10*/  @!P0 LDG.E R124, [R16.64] ;  /* 0x00000004107c8981 */ /* 0x000ee2000c1e1900 */
[-C--:B------:R-:W-:Y:S01]  /*3f20*/  ISETP.GE.AND P6, PT, R118, R123.reuse, PT ;  /* 0x0000007b7600720c */ /* 0x080fe20003fc6270 */
[----:B------:R-:W-:Y:S01]  /*3f30*/  CS2R R134, SRZ ;  /* 0x0000000000867805 */ /* 0x000fe2000001ff00 */
[----:B------:R-:W-:Y:S01]  /*3f40*/  CS2R R136, SRZ ;  /* 0x0000000000887805 */ /* 0x000fe2000001ff00 */
[----:B------:R-:W4:Y:S01]  /*3f50*/  @!P1 LDG.E R131, [R18.64+-0xc80] ;  /* 0xfff3800412839981 */ /* 0x000f22000c1e1900 */
[----:B------:R-:W-:Y:S01]  /*3f60*/  ISETP.GE.AND P1, PT, R22, R123, PT ;  /* 0x0000007b1600720c */ /* 0x000fe20003f26270 */
[----:B------:R-:W-:-:S02]  /*3f70*/  CS2R R138, SRZ ;  /* 0x00000000008a7805 */ /* 0x000fc4000001ff00 */
[----:B------:R-:W5:Y:S04]  /*3f80*/  @!P2 LDG.E R129, [R18.64+-0xd80] ;  /* 0xfff280041281a981 */ /* 0x000f68000c1e1900 */
[----:B------:R-:W2:Y:S04]  /*3f90*/  @!P3 LDG.E R128, [R18.64+-0xe00] ;  /* 0xfff200041280b981 */ /* 0x000ea8000c1e1900 */
[----:B------:R-:W2:Y:S04]  /*3fa0*/  @!P4 LDG.E R127, [R18.64+-0xe80] ;  /* 0xfff18004127fc981 */ /* 0x000ea8000c1e1900 */
[----:B------:R-:W2:Y:S01]  /*3fb0*/  @!P1 LDG.E R132, [R18.64+-0xc00] ;  /* 0xfff4000412849981 */ /* 0x000ea2000c1e1900 */
[----:B------:R-:W-:-:S02]  /*3fc0*/  ISETP.GE.AND P1, PT, R23, R123, PT ;  /* 0x0000007b1700720c */ /* 0x000fc40003f26270 */
[-C--:B------:R-:W-:Y:S01]  /*3fd0*/  ISETP.GE.AND P2, PT, R113, R123.reuse, PT ;  /* 0x0000007b7100720c */ /* 0x080fe20003f46270 */
[----:B------:R-:W2:Y:S01]  /*3fe0*/  @!P5 LDG.E R126, [R18.64+-0xf00] ;  /* 0xfff10004127ed981 */ /* 0x000ea2000c1e1900 */
[-C--:B------:R-:W-:Y:S02]  /*3ff0*/  ISETP.GE.AND P3, PT, R114, R123.reuse, PT ;  /* 0x0000007b7200720c */ /* 0x080fe40003f66270 */
[-C--:B------:R-:W-:Y:S01]  /*4000*/  ISETP.GE.AND P4, PT, R115, R123.reuse, PT ;  /* 0x0000007b7300720c */ /* 0x080fe20003f86270 */
[----:B------:R-:W2:Y:S01]  /*4010*/  @!P6 LDG.E R125, [R18.64+-0xf80] ;  /* 0xfff08004127de981 */ /* 0x000ea2000c1e1900 */
[----:B------:R-:W-:-:S05]  /*4020*/  ISETP.GE.AND P5, PT, R116, R123, PT ;  /* 0x0000007b7400720c */ /* 0x000fca0003fa6270 */
[----:B------:R-:W4:Y:S01]  /*4030*/  @!P1 LDG.E R133, [R18.64+-0xb80] ;  /* 0xfff4800412859981 */ /* 0x000f22000c1e1900 */
[-C--:B------:R-:W-:Y:S02]  /*4040*/  ISETP.GE.AND P1, PT, R112, R123.reuse, PT ;  /* 0x0000007b7000720c */ /* 0x080fe40003f26270 */
[-C--:B------:R-:W-:Y:S01]  /*4050*/  ISETP.GE.AND P6, PT, R117, R123.reuse, PT ;  /* 0x0000007b7500720c */ /* 0x080fe20003fc6270 */
[----:B------:R-:W4:Y:S04]  /*4060*/  @!P2 LDG.E R135, [R18.64+-0xa80] ;  /* 0xfff580041287a981 */ /* 0x000f28000c1e1900 */
[----:B------:R-:W4:Y:S04]  /*4070*/  @!P3 LDG.E R136, [R18.64+-0xa00] ;  /* 0xfff600041288b981 */ /* 0x000f28000c1e1900 */
[----:B------:R-:W4:Y:S04]  /*4080*/  @!P4 LDG.E R137, [R18.64+-0x980] ;  /* 0xfff680041289c981 */ /* 0x000f28000c1e1900 */
[----:B------:R-:W4:Y:S04]  /*4090*/  @!P1 LDG.E R134, [R18.64+-0xb00] ;  /* 0xfff5000412869981 */ /* 0x000f28000c1e1900 */
[----:B------:R-:W4:Y:S04]  /*40a0*/  @!P5 LDG.E R138, [R18.64+-0x900] ;  /* 0xfff70004128ad981 */ /* 0x000f28000c1e1900 */
[----:B------:R-:W4:Y:S01]  /*40b0*/  @!P6 LDG.E R139, [R18.64+-0x880] ;  /* 0xfff78004128be981 */ /* 0x000f22000c1e1900 */
[----:B------:R-:W-:Y:S01]  /*40c0*/  P2R R142, PR, RZ, 0x2 ;  /* 0x00000002ff8e7803 */ /* 0x000fe20000000000 */
[----:B------:R-:W-:Y:S01]  /*40d0*/  CS2R R140, SRZ ;  /* 0x00000000008c7805 */ /* 0x000fe2000001ff00 */
[----:B------:R-:W-:Y:S01]  /*40e0*/  ISETP.GE.AND P1, PT, R118, R123, PT ;  /* 0x0000007b7600720c */ /* 0x000fe20003f26270 */
[----:B------:R-:W-:Y:S01]  /*40f0*/  CS2R R144, SRZ ;  /* 0x0000000000907805 */ /* 0x000fe2000001ff00 */
[----:B------:R-:W-:Y:S01]  /*4100*/  HFMA2.MMA R154, -RZ, RZ, 0, 0 ;  /* 0x00000000ff9a7435 */ /* 0x000fe200000001ff */
[----:B------:R-:W-:Y:S01]  /*4110*/  CS2R R152, SRZ ;  /* 0x0000000000987805 */ /* 0x000fe2000001ff00 */
[----:B------:R-:W-:Y:S01]  /*4120*/  MOV R147, RZ ;  /* 0x000000ff00937202 */ /* 0x000fe20000000f00 */
[----:B---3--:R-:W-:Y:S04]  /*4130*/  STS [R57.X4], R124 ;  /* 0x0000007c39007388 */ /* 0x008fe80000004800 */
[----:B--2---:R-:W-:Y:S04]  /*4140*/  STS [R56.X4+0x80], R125 ;  /* 0x0000807d38007388 */ /* 0x004fe80000004800 */
[----:B------:R-:W-:Y:S04]  /*4150*/  STS [R55.X4+0x100], R126 ;  /* 0x0001007e37007388 */ /* 0x000fe80000004800 */
[----:B------:R-:W-:Y:S04]  /*4160*/  STS [R54.X4+0x180], R127 ;  /* 0x0001807f36007388 */ /* 0x000fe80000004800 */
[----:B------:R-:W-:Y:S04]  /*4170*/  STS [R53.X4+0x200], R128 ;  /* 0x0002008035007388 */ /* 0x000fe80000004800 */
[----:B-----5:R-:W-:Y:S04]  /*4180*/  STS [R52.X4+0x280], R129 ;  /* 0x0002808134007388 */ /* 0x020fe80000004800 */
[----:B------:R-:W-:Y:S04]  /*4190*/  STS [R51.X4+0x300], R130 ;  /* 0x0003008233007388 */ /* 0x000fe80000004800 */
[----:B----4-:R-:W-:Y:S04]  /*41a0*/  STS [R50.X4+0x380], R131 ;  /* 0x0003808332007388 */ /* 0x010fe80000004800 */
        /* <DEDUP_REMOVED lines=13> */
[----:B------:R-:W4:Y:S04]  /*4280*/  LDS R135, [R39.X4+0x10] ;  /* 0x0000100027877984 */ /* 0x000f280000004800 */
[----:B------:R-:W2:Y:S04]  /*4290*/  LDS R134, [R39.X4+0x14] ;  /* 0x0000140027867984 */ /* 0x000ea80000004800 */
[----:B------:R-:W0:Y:S04]  /*42a0*/  LDS R133, [R39.X4+0x18] ;  /* 0x0000180027857984 */ /* 0x000e280000004800 */
[----:B------:R-:W2:Y:S04]  /*42b0*/  LDS R132, [R39.X4+0x1c] ;  /* 0x00001c0027847984 */ /* 0x000ea80000004800 */
[----:B------:R-:W-:Y:S04]  /*42c0*/  LDS R131, [R39.X4+0x20] ;  /* 0x0000200027837984 */ /* 0x000fe80000004800 */
[----:B------:R-:W-:Y:S04]  /*42d0*/  LDS R130, [R39.X4+0x24] ;  /* 0x0000240027827984 */ /* 0x000fe80000004800 */
[----:B------:R-:W-:Y:S04]  /*42e0*/  LDS R129, [R39.X4+0x28] ;  /* 0x0000280027817984 */ /* 0x000fe80000004800 */
[----:B------:R-:W2:Y:S04]  /*42f0*/  LDS R128, [R39.X4+0x2c] ;  /* 0x00002c0027807984 */ /* 0x000ea80000004800 */
[----:B------:R-:W2:Y:S04]  /*4300*/  LDS R127, [R39.X4+0x30] ;  /* 0x00003000277f7984 */ /* 0x000ea80000004800 */
[----:B------:R-:W2:Y:S04]  /*4310*/  LDS R126, [R39.X4+0x34] ;  /* 0x00003400277e7984 */ /* 0x000ea80000004800 */
[----:B------:R-:W-:Y:S04]  /*4320*/  LDS R125, [R39.X4+0x38] ;  /* 0x00003800277d7984 */ /* 0x000fe80000004800 */
[----:B------:R-:W2:Y:S04]  /*4330*/  LDS R124, [R39.X4+0x3c] ;  /* 0x00003c00277c7984 */ /* 0x000ea80000004800 */
[----:B------:R-:W-:Y:S01]  /*4340*/  BAR.SYNC.DEFER_BLOCKING 0x0 ;  /* 0x0000000000007b1d */ /* 0x000fe20000010000 */
[----:B0-----:R-:W-:Y:S01]  /*4350*/  CS2R R136, SRZ ;  /* 0x0000000000887805 */ /* 0x001fe2000001ff00 */
[----:B-1----:R-:W-:-:S04]  /*4360*/  CS2R R138, SRZ ;  /* 0x00000000008a7805 */ /* 0x002fc8000001ff00 */
[----:B------:R0:W5:Y:S01]  /*4370*/  @!P0 LDG.E R140, [R4.64] ;  /* 0x00000004048c8981 */ /* 0x000162000c1e1900 */
[----:B------:R-:W-:-:S03]  /*4380*/  ISETP.GE.AND P0, PT, R120, R123, PT ;  /* 0x0000007b7800720c */ /* 0x000fc60003f06270 */
[----:B------:R1:W5:Y:S01]  /*4390*/  @!P1 LDG.E R137, [R6.64+-0xf80] ;  /* 0xfff0800406899981 */ /* 0x000362000c1e1900 */
[----:B------:R-:W-:-:S03]  /*43a0*/  ISETP.GE.AND P1, PT, R119, R123, PT ;  /* 0x0000007b7700720c */ /* 0x000fc60003f26270 */
[----:B------:R1:W5:Y:S04]  /*43b0*/  @!P2 LDG.E R145, [R6.64+-0xa80] ;  /* 0xfff580040691a981 */ /* 0x000368000c1e1900 */
[----:B------:R1:W5:Y:S04]  /*43c0*/  @!P3 LDG.E R152, [R6.64+-0xa00] ;  /* 0xfff600040698b981 */ /* 0x000368000c1e1900 */
[----:B------:R1:W5:Y:S01]  /*43d0*/  @!P0 LDG.E R139, [R6.64+-0xe80] ;  /* 0xfff18004068b8981 */ /* 0x000362000c1e1900 */
[----:B------:R-:W-:-:S03]  /*43e0*/  ISETP.GE.AND P0, PT, R122, R123, PT ;  /* 0x0000007b7a00720c */ /* 0x000fc60003f06270 */
[----:B------:R1:W5:Y:S01]  /*43f0*/  @!P1 LDG.E R136, [R6.64+-0xf00] ;  /* 0xfff1000406889981 */ /* 0x000362000c1e1900 */
[-C--:B------:R-:W-:Y:S01]  /*4400*/  ISETP.GE.AND P1, PT, R121, R123.reuse, PT ;  /* 0x0000007b7900720c */ /* 0x080fe20003f26270 */
[----:B0-----:R-:W-:Y:S02]  /*4410*/  CS2R R4, SRZ ;  /* 0x0000000000047805 */ /* 0x001fe4000001ff00 */
[----:B------:R1:W5:Y:S04]  /*4420*/  @!P4 LDG.E R147, [R6.64+-0x980] ;  /* 0xfff680040693c981 */ /* 0x000368000c1e1900 */
[----:B------:R1:W5:Y:S04]  /*4430*/  @!P5 LDG.E R154, [R6.64+-0x900] ;  /* 0xfff70004069ad981 */ /* 0x000368000c1e1900 */
[----:B------:R1:W5:Y:S01]  /*4440*/  @!P0 LDG.E R141, [R6.64+-0xd80] ;  /* 0xfff28004068d8981 */ /* 0x000362000c1e1900 */
[----:B------:R-:W-:-:S03]  /*4450*/  ISETP.GE.AND P0, PT, R21, R123, PT ;  /* 0x0000007b1500720c */ /* 0x000fc60003f06270 */
[----:B------:R1:W5:Y:S01]  /*4460*/  @!P1 LDG.E R138, [R6.64+-0xe00] ;  /* 0xfff20004068a9981 */ /* 0x000362000c1e1900 */
[----:B------:R-:W-:-:S03]  /*4470*/  ISETP.GE.AND P1, PT, R20, R123, PT ;  /* 0x0000007b1400720c */ /* 0x000fc60003f26270 */
[----:B------:R1:W5:Y:S06]  /*4480*/  @!P6 LDG.E R153, [R6.64+-0x880] ;  /* 0xfff780040699e981 */ /* 0x00036c000c1e1900 */
[----:B------:R1:W5:Y:S01]  /*4490*/  @!P0 LDG.E R5, [R6.64+-0xc80] ;  /* 0xfff3800406058981 */ /* 0x000362000c1e1900 */
[----:B------:R-:W-:-:S03]  /*44a0*/  ISETP.GE.AND P0, PT, R23, R123, PT ;  /* 0x0000007b1700720c */ /* 0x000fc60003f06270 */
[----:B------:R1:W5:Y:S01]  /*44b0*/  @!P1 LDG.E R4, [R6.64+-0xd00] ;  /* 0xfff3000406049981 */ /* 0x000362000c1e1900 */
[----:B------:R-:W-:Y:S02]  /*44c0*/  ISETP.NE.AND P1, PT, R142, RZ, PT ;  /* 0x000000ff8e00720c */ /* 0x000fe40003f25270 */
[----:B------:R-:W-:-:S07]  /*44d0*/  CS2R R142, SRZ ;  /* 0x00000000008e7805 */ /* 0x000fce000001ff00 */
[----:B------:R1:W5:Y:S01]  /*44e0*/  @!P0 LDG.E R143, [R6.64+-0xb80] ;  /* 0xfff48004068f8981 */ /* 0x000362000c1e1900 */
[----:B------:R-:W-:-:S03]  /*44f0*/  ISETP.GE.AND P0, PT, R22, R123, PT ;  /* 0x0000007b1600720c */ /* 0x000fc60003f06270 */
[----:B------:R1:W5:Y:S10]  /*4500*/  @!P1 LDG.E R144, [R6.64+-0xb00] ;  /* 0xfff5000406909981 */ /* 0x000374000c1e1900 */
[----:B------:R1:W5:Y:S01]  /*4510*/  @!P0 LDG.E R142, [R6.64+-0xc00] ;  /* 0xfff40004068e8981 */ /* 0x000362000c1e1900 */
[----:B--2---:R-:W-:-:S02]  /*4520*/  FMUL.FTZ R151, R19, -1.4426950216293334961 ;  /* 0xbfb8aa3b13977820 */ /* 0x004fc40000410000 */
[----:B------:R-:W-:-:S04]  /*4530*/  FMUL.FTZ R146, R16, -1.4426950216293334961 ;  /* 0xbfb8aa3b10927820 */ /* 0x000fc80000410000 */
[----:B------:R-:W0:Y:S01]  /*4540*/  MUFU.EX2 R151, R151 ;  /* 0x0000009700977308 */ /* 0x000e220000000800 */
[----:B---3--:R-:W-:Y:S02]  /*4550*/  FMUL.FTZ R156, R17, -1.4426950216293334961 ;  /* 0xbfb8aa3b119c7820 */ /* 0x008fe40000410000 */
[----:B----4-:R-:W-:Y:S02]  /*4560*/  FMUL.FTZ R157, R135, -1.4426950216293334961 ;  /* 0xbfb8aa3b879d7820 */ /* 0x010fe40000410000 */
[----:B-1----:R-:W-:-:S03]  /*4570*/  FMUL.FTZ R6, R134, -1.4426950216293334961 ;  /* 0xbfb8aa3b86067820 */ /* 0x002fc60000410000 */
[----:B------:R-:W1:Y:S01]  /*4580*/  MUFU.EX2 R146, R146 ;  /* 0x0000009200927308 */ /* 0x000e620000000800 */
[----:B------:R-:W-:-:S07]  /*4590*/  FMUL.FTZ R155, R18, -1.4426950216293334961 ;  /* 0xbfb8aa3b129b7820 */ /* 0x000fce0000410000 */
[----:B------:R-:W2:Y:S01]  /*45a0*/  MUFU.EX2 R156, R156 ;  /* 0x0000009c009c7308 */ /* 0x000ea20000000800 */
[----:B------:R-:W-:-:S07]  /*45b0*/  FMUL.FTZ R7, R133, -1.4426950216293334961 ;  /* 0xbfb8aa3b85077820 */ /* 0x000fce0000410000 */
[----:B------:R-:W-:Y:S01]  /*45c0*/  MUFU.EX2 R157, R157 ;  /* 0x0000009d009d7308 */ /* 0x000fe20000000800 */
[----:B------:R-:W-:-:S07]  /*45d0*/  FMUL.FTZ R160, R132, -1.4426950216293334961 ;  /* 0xbfb8aa3b84a07820 */ /* 0x000fce0000410000 */
[----:B------:R3:W-:Y:S02]  /*45e0*/  MUFU.EX2 R158, R6 ;  /* 0x00000006009e7308 */ /* 0x0007e40000000800 */
[----:B---3--:R-:W-:-:S06]  /*45f0*/  FMUL.FTZ R6, R128, -1.4426950216293334961 ;  /* 0xbfb8aa3b80067820 */ /* 0x008fcc0000410000 */
[----:B------:R-:W3:Y:S08]  /*4600*/  MUFU.EX2 R155, R155 ;  /* 0x0000009b009b7308 */ /* 0x000ef00000000800 */
[----:B------:R0:W-:Y:S02]  /*4610*/  MUFU.EX2 R164, R6 ;  /* 0x0000000600a47308 */ /* 0x0001e40000000800 */
[----:B0-----:R-:W-:-:S06]  /*4620*/  FADD.FTZ R6, R151, 1 ;  /* 0x3f80000097067421 */ /* 0x001fcc0000010000 */
[----:B------:R1:W-:Y:S01]  /*4630*/  MUFU.EX2 R159, R7 ;  /* 0x00000007009f7308 */ /* 0x0003e20000000800 */
[----:B------:R-:W-:-:S07]  /*4640*/  FMUL.FTZ R163, R129, -1.4426950216293334961 ;  /* 0xbfb8aa3b81a37820 */ /* 0x000fce0000410000 */
[----:B------:R-:W-:Y:S01]  /*4650*/  MUFU.RCP R6, R6 ;  /* 0x0000000600067308 */ /* 0x000fe20000001000 */
[----:B-1----:R-:W-:Y:S02]  /*4660*/  FADD.FTZ R7, R146, 1 ;  /* 0x3f80000092077421 */ /* 0x002fe40000010000 */
[----:B--2---:R-:W-:-:S05]  /*4670*/  FADD.FTZ R146, R156, 1 ;  /* 0x3f8000009c927421 */ /* 0x004fca0000010000 */
[----:B------:R-:W-:Y:S01]  /*4680*/  MUFU.EX2 R160, R160 ;  /* 0x000000a000a07308 */ /* 0x000fe20000000800 */
[----:B------:R-:W-:Y:S02]  /*4690*/  FMUL.FTZ R165, R127, -1.4426950216293334961 ;  /* 0xbfb8aa3b7fa57820 */ /* 0x000fe40000410000 */
[----:B---3--:R-:W-:-:S05]  /*46a0*/  FADD.FTZ R151, R155, 1 ;  /* 0x3f8000009b977421 */ /* 0x008fca0000010000 */
[----:B------:R-:W-:Y:S01]  /*46b0*/  MUFU.RCP R7, R7 ;  /* 0x0000000700077308 */ /* 0x000fe20000001000 */
[----:B------:R-:W-:-:S07]  /*46c0*/  FMUL.FTZ R161, R131, -1.4426950216293334961 ;  /* 0xbfb8aa3b83a17820 */ /* 0x000fce0000410000 */
[----:B------:R-:W-:Y:S01]  /*46d0*/  MUFU.RCP R146, R146 ;  /* 0x0000009200927308 */ /* 0x000fe20000001000 */
[----:B------:R-:W-:-:S07]  /*46e0*/  FMUL.FTZ R162, R130, -1.4426950216293334961 ;  /* 0xbfb8aa3b82a27820 */ /* 0x000fce0000410000 */
[----:B------:R-:W0:Y:S01]  /*46f0*/  MUFU.EX2 R163, R163 ;  /* 0x000000a300a37308 */ /* 0x000e220000000800 */
[----:B------:R-:W-:-:S07]  /*4700*/  FMUL.FTZ R166, R126, -1.4426950216293334961 ;  /* 0xbfb8aa3b7ea67820 */ /* 0x000fce0000410000 */
[----:B------:R-:W1:Y:S01]  /*4710*/  MUFU.EX2 R165, R165 ;  /* 0x000000a500a57308 */ /* 0x000e620000000800 */
[----:B------:R-:W-:-:S07]  /*4720*/  FMUL.FTZ R168, R124, -1.4426950216293334961 ;  /* 0xbfb8aa3b7ca87820 */ /* 0x000fce0000410000 */
[----:B------:R-:W-:Y:S01]  /*4730*/  MUFU.RCP R151, R151 ;  /* 0x0000009700977308 */ /* 0x000fe20000001000 */
[----:B0-----:R-:W-:-:S07]  /*4740*/  FADD.FTZ R156, R163, 1 ;  /* 0x3f800000a39c7421 */ /* 0x001fce0000010000 */
[----:B------:R-:W-:Y:S01]  /*4750*/  MUFU.EX2 R161, R161 ;  /* 0x000000a100a17308 */ /* 0x000fe20000000800 */
[----:B------:R-:W-:-:S07]  /*4760*/  FADD.FTZ R163, R164, 1 ;  /* 0x3f800000a4a37421 */ /* 0x000fce0000010000 */
[----:B------:R-:W-:Y:S01]  /*4770*/  MUFU.EX2 R162, R162 ;  /* 0x000000a200a27308 */ /* 0x000fe20000000800 */
[----:B-1----:R-:W-:-:S07]  /*4780*/  FADD.FTZ R164, R165, 1 ;  /* 0x3f800000a5a47421 */ /* 0x002fce0000010000 */
[----:B------:R-:W-:Y:S01]  /*4790*/  MUFU.EX2 R166, R166 ;  /* 0x000000a600a67308 */ /* 0x000fe20000000800 */
[----:B------:R-:W-:-:S07]  /*47a0*/  FMUL.FTZ R167, R125, -1.4426950216293334961 ;  /* 0xbfb8aa3b7da77820 */ /* 0x000fce0000410000 */
[----:B------:R0:W-:Y:S01]  /*47b0*/  MUFU.EX2 R175, R168 ;  /* 0x000000a800af7308 */ /* 0x0001e20000000800 */
        /* <DEDUP_REMOVED lines=16> */
[----:B------:R-:W-:-:S06]  /*48c0*/  NOP ;  /* 0x0000000000007918 */ /* 0x000fcc0000000000 */
[----:B------:R-:W4:Y:S04]  /*48d0*/  LDS R139, [R39.X4+0x4] ;  /* 0x00000400278b7984 */ /* 0x000f280000004800 */
[----:B------:R-:W5:Y:S04]  /*48e0*/  LDS R137, [R39.X4] ;  /* 0x0000000027897984 */ /* 0x000f680000004800 */
[----:B------:R-:W0:Y:S04]  /*48f0*/  LDS R141, [R39.X4+0x8] ;  /* 0x00000800278d7984 */ /* 0x000e280000004800 */
[----:B------:R-:W0:Y:S04]  /*4900*/  LDS R143, [R39.X4+0xc] ;  /* 0x00000c00278f7984 */ /* 0x000e280000004800 */
[----:B------:R-:W0:Y:S01]  /*4910*/  LDS R136, [R39.X4+0x10] ;  /* 0x0000100027887984 */ /* 0x000e220000004800 */
[----:B-1----:R-:W-:-:S03]  /*4920*/  FADD.FTZ R140, R157, 1 ;  /* 0x3f8000009d8c7421 */ /* 0x002fc60000010000 */
[----:B------:R-:W1:Y:S03]  /*4930*/  LDS R138, [R39.X4+0x18] ;  /* 0x00001800278a7984 */ /* 0x000e660000004800 */
[----:B------:R-:W0:Y:S01]  /*4940*/  MUFU.RCP R140, R140 ;  /* 0x0000008c008c7308 */ /* 0x000e220000001000 */
[----:B--2---:R-:W-:Y:S01]  /*4950*/  FADD.FTZ R152, R159, 1 ;  /* 0x3f8000009f987421 */ /* 0x004fe20000010000 */
[----:B------:R-:W2:Y:S01]  /*4960*/  LDS R145, [R39.X4+0x14] ;  /* 0x0000140027917984 */ /* 0x000ea20000004800 */
[----:B------:R-:W-:Y:S02]  /*4970*/  FADD.FTZ R4, -R6, 1 ;  /* 0x3f80000006047421 */ /* 0x000fe40000010100 */
[----:B------:R-:W-:Y:S01]  /*4980*/  FADD.FTZ R159, R160, 1 ;  /* 0x3f800000a09f7421 */ /* 0x000fe20000010000 */
[----:B------:R-:W-:Y:S01]  /*4990*/  LDS R155, [R39.X4+0x2c] ;  /* 0x00002c00279b7984 */ /* 0x000fe20000004800 */
[----:B---3--:R-:W-:-:S02]  /*49a0*/  FFMA.FTZ R153, R19, R4, 1 ;  /* 0x3f80000013997423 */ /* 0x008fc40000010004 */
[C---:B------:R-:W-:Y:S02]  /*49b0*/  FADD.FTZ R5, -R7.reuse, 1 ;  /* 0x3f80000007057421 */ /* 0x040fe40000010100 */
[----:B----4-:R-:W-:Y:S01]  /*49c0*/  FMUL.FTZ R147, R96, R139 ;  /* 0x0000008b60937220 */ /* 0x010fe20000410000 */
[----:B------:R-:W3:Y:S03]  /*49d0*/  MUFU.RCP R152, R152 ;  /* 0x0000009800987308 */ /* 0x000ee60000001000 */
[----:B------:R-:W-:Y:S02]  /*49e0*/  FMUL.FTZ R142, R6, R147 ;  /* 0x00000093068e7220 */ /* 0x000fe40000410000 */
[----:B-----5:R-:W-:Y:S01]  /*49f0*/  FMUL.FTZ R4, R94, R137 ;  /* 0x000000895e047220 */ /* 0x020fe20000410000 */
[----:B------:R-:W4:Y:S01]  /*4a00*/  LDS R147, [R39.X4+0x1c] ;  /* 0x00001c0027937984 */ /* 0x000f220000004800 */
[----:B0-----:R-:W-:Y:S01]  /*4a10*/  FMUL.FTZ R168, R142, R153 ;  /* 0x000000998ea87220 */ /* 0x001fe20000410000 */
[----:B------:R-:W0:Y:S01]  /*4a20*/  MUFU.RCP R159, R159 ;  /* 0x0000009f009f7308 */ /* 0x000e220000001000 */
[----:B------:R-:W-:Y:S01]  /*4a30*/  FFMA.FTZ R5, R16, R5, 1 ;  /* 0x3f80000010057423 */ /* 0x000fe20000010005 */
[----:B------:R-:W-:Y:S01]  /*4a40*/  LDS R153, [R39.X4+0x24] ;  /* 0x0000240027997984 */ /* 0x000fe20000004800 */
[----:B------:R-:W-:-:S02]  /*4a50*/  FMUL.FTZ R4, R7, R4 ;  /* 0x0000000407047220 */ /* 0x000fc40000410000 */
[----:B------:R-:W-:Y:S02]  /*4a60*/  FADD.FTZ R142, -R146, 1 ;  /* 0x3f800000928e7421 */ /* 0x000fe40000010100 */
[----:B------:R-:W-:Y:S02]  /*4a70*/  FADD.FTZ R144, -R140, 1 ;  /* 0x3f8000008c907421 */ /* 0x000fe40000010100 */
[----:B------:R-:W-:Y:S02]  /*4a80*/  FADD.FTZ R157, R158, 1 ;  /* 0x3f8000009e9d7421 */ /* 0x000fe40000010000 */
[----:B------:R-:W-:Y:S02]  /*4a90*/  FMUL.FTZ R4, R4, R5 ;  /* 0x0000000504047220 */ /* 0x000fe40000410000 */
[----:B------:R-:W-:Y:S02]  /*4aa0*/  FADD.FTZ R5, -R151, 1 ;  /* 0x3f80000097057421 */ /* 0x000fe40000010100 */
[----:B------:R-:W-:-:S02]  /*4ab0*/  FFMA.FTZ R160, R17, R142, 1 ;  /* 0x3f80000011a07423 */ /* 0x000fc4000001008e */
[----:B------:R-:W-:Y:S01]  /*4ac0*/  FFMA.FTZ R169, R135, R144, 1 ;  /* 0x3f80000087a97423 */ /* 0x000fe20000010090 */
[----:B------:R-:W5:Y:S01]  /*4ad0*/  LDS R142, [R39.X4+0x20] ;  /* 0x00002000278e7984 */ /* 0x000f620000004800 */
[----:B------:R-:W-:Y:S02]  /*4ae0*/  FMUL.FTZ R158, R98, R141 ;  /* 0x0000008d629e7220 */ /* 0x000fe40000410000 */
[----:B------:R-:W-:Y:S01]  /*4af0*/  FMUL.FTZ R165, R100, R143 ;  /* 0x0000008f64a57220 */ /* 0x000fe20000410000 */
[----:B------:R-:W1:Y:S01]  /*4b00*/  LDS R144, [R39.X4+0x28] ;  /* 0x0000280027907984 */ /* 0x000e620000004800 */
[----:B------:R0:W-:Y:S01]  /*4b10*/  MUFU.EX2 R173, R167 ;  /* 0x000000a700ad7308 */ /* 0x0001e20000000800 */
[----:B------:R-:W-:Y:S02]  /*4b20*/  FFMA.FTZ R5, R18, R5, 1 ;  /* 0x3f80000012057423 */ /* 0x000fe40000010005 */
[----:B------:R-:W-:Y:S02]  /*4b30*/  FMUL.FTZ R158, R151, R158 ;  /* 0x0000009e979e7220 */ /* 0x000fe40000410000 */
[----:B------:R-:W-:-:S02]  /*4b40*/  FMUL.FTZ R165, R146, R165 ;  /* 0x000000a592a57220 */ /* 0x000fc40000410000 */
[----:B------:R-:W-:Y:S02]  /*4b50*/  FADD.FTZ R154, R161, 1 ;  /* 0x3f800000a19a7421 */ /* 0x000fe40000010000 */
[----:B0-----:R-:W-:Y:S02]  /*4b60*/  FMUL.FTZ R167, R99, R136 ;  /* 0x0000008863a77220 */ /* 0x001fe40000410000 */
[----:B------:R-:W-:Y:S02]  /*4b70*/  FADD.FTZ R161, R162, 1 ;  /* 0x3f800000a2a17421 */ /* 0x000fe40000010000 */
[----:B------:R-:W-:Y:S02]  /*4b80*/  FMUL.FTZ R170, R158, R5 ;  /* 0x000000059eaa7220 */ /* 0x000fe40000410000 */
[----:B------:R-:W-:Y:S02]  /*4b90*/  FMUL.FTZ R172, R165, R160 ;  /* 0x000000a0a5ac7220 */ /* 0x000fe40000410000 */
[----:B------:R-:W-:Y:S01]  /*4ba0*/  FADD.FTZ R171, R166, 1 ;  /* 0x3f800000a6ab7421 */ /* 0x000fe20000010000 */
[----:B------:R-:W0:Y:S01]  /*4bb0*/  MUFU.RCP R157, R157 ;  /* 0x0000009d009d7308 */ /* 0x000e220000001000 */
[----:B------:R-:W-:Y:S01]  /*4bc0*/  FMUL.FTZ R162, R140, R167 ;  /* 0x000000a78ca27220 */ /* 0x000fe20000410000 */
[----:B------:R-:W-:Y:S01]  /*4bd0*/  LDS R160, [R39.X4+0x38] ;  /* 0x0000380027a07984 */ /* 0x000fe20000004800 */
[----:B---3--:R-:W-:-:S02]  /*4be0*/  FADD.FTZ R158, -R152, 1 ;  /* 0x3f800000989e7421 */ /* 0x008fc40000010100 */
[----:B------:R-:W-:Y:S02]  /*4bf0*/  FADD.FTZ R165, -R159, 1 ;  /* 0x3f8000009fa57421 */ /* 0x000fe40000010100 */
[----:B------:R-:W-:Y:S01]  /*4c00*/  FMUL.FTZ R174, R162, R169 ;  /* 0x000000a9a2ae7220 */ /* 0x000fe20000410000 */
[----:B------:R3:W-:Y:S01]  /*4c10*/  MUFU.RCP R167, R171 ;  /* 0x000000ab00a77308 */ /* 0x0007e20000001000 */
[----:B------:R-:W-:Y:S01]  /*4c20*/  FFMA.FTZ R178, R133, R158, 1 ;  /* 0x3f80000085b27423 */ /* 0x000fe2000001009e */
[----:B------:R-:W-:Y:S04]  /*4c30*/  LDS R162, [R39.X4+0x3c] ;  /* 0x00003c0027a27984 */ /* 0x000fe80000004800 */
[----:B------:R-:W5:Y:S01]  /*4c40*/  LDS R158, [R39.X4+0x30] ;  /* 0x00003000279e7984 */ /* 0x000f620000004800 */
[----:B---3--:R-:W-:-:S03]  /*4c50*/  FFMA.FTZ R171, R132, R165, 1 ;  /* 0x3f80000084ab7423 */ /* 0x008fc600000100a5 */
[----:B------:R-:W3:Y:S01]  /*4c60*/  LDS R165, [R39.X4+0x34] ;  /* 0x0000340027a57984 */ /* 0x000ee20000004800 */
[----:B------:R-:W3:Y:S01]  /*4c70*/  MUFU.RCP R161, R161 ;  /* 0x000000a100a17308 */ /* 0x000ee20000001000 */
[----:B-1----:R-:W-:-:S07]  /*4c80*/  FMUL.FTZ R169, R101, R138 ;  /* 0x0000008a65a97220 */ /* 0x002fce0000410000 */
[----:B------:R-:W1:Y:S01]  /*4c90*/  MUFU.RCP R163, R163 ;  /* 0x000000a300a37308 */ /* 0x000e620000001000 */
[----:B0-----:R-:W-:Y:S01]  /*4ca0*/  FADD.FTZ R5, -R157, 1 ;  /* 0x3f8000009d057421 */ /* 0x001fe20000010100 */
[----:B------:R-:W-:Y:S01]  /*4cb0*/  BAR.SYNC.DEFER_BLOCKING 0x0 ;  /* 0x0000000000007b1d */ /* 0x000fe20000010000 */
[----:B--2---:R-:W-:-:S05]  /*4cc0*/  FMUL.FTZ R176, R102, R145 ;  /* 0x0000009166b07220 */ /* 0x004fca0000410000 */
[----:B------:R-:W0:Y:S01]  /*4cd0*/  MUFU.RCP R156, R156 ;  /* 0x0000009c009c7308 */ /* 0x000e220000001000 */
[----:B------:R-:W-:Y:S02]  /*4ce0*/  FADD.FTZ R166, R173, 1 ;  /* 0x3f800000ada67421 */ /* 0x000fe40000010000 */
[----:B------:R-:W-:-:S05]  /*4cf0*/  FMUL.FTZ R169, R152, R169 ;  /* 0x000000a998a97220 */ /* 0x000fca0000410000 */
[----:B------:R-:W2:Y:S01]  /*4d00*/  MUFU.RCP R154, R154 ;  /* 0x0000009a009a7308 */ /* 0x000ea20000001000 */
[----:B------:R-:W-:Y:S02]  /*4d10*/  FADD.FTZ R177, R175, 1 ;  /* 0x3f800000afb17421 */ /* 0x000fe40000010000 */
[----:B------:R-:W-:Y:S02]  /*4d20*/  FFMA.FTZ R5, R134, R5, 1 ;  /* 0x3f80000086057423 */ /* 0x000fe40000010005 */
[----:B----4-:R-:W-:Y:S02]  /*4d30*/  FMUL.FTZ R180, R104, R147 ;  /* 0x0000009368b47220 */ /* 0x010fe40000410000 */
[----:B------:R-:W-:Y:S01]  /*4d40*/  FMUL.FTZ R176, R157, R176 ;  /* 0x000000b09db07220 */ /* 0x000fe20000410000 */
[----:B------:R-:W4:Y:S01]  /*4d50*/  MUFU.RCP R166, R166 ;  /* 0x000000a600a67308 */ /* 0x000f220000001000 */
[----:B------:R-:W-:Y:S02]  /*4d60*/  FMUL.FTZ R178, R169, R178 ;  /* 0x000000b2a9b27220 */ /* 0x000fe40000410000 */
[----:B------:R-:W-:-:S02]  /*4d70*/  FMUL.FTZ R180, R159, R180 ;  /* 0x000000b49fb47220 */ /* 0x000fc40000410000 */
[----:B------:R-:W-:-:S03]  /*4d80*/  FMUL.FTZ R176, R176, R5 ;  /* 0x00000005b0b07220 */ /* 0x000fc60000410000 */
[----:B------:R-:W4:Y:S01]  /*4d90*/  MUFU.RCP R169, R177 ;  /* 0x000000b100a97308 */ /* 0x000f220000001000 */
[----:B---3--:R-:W-:Y:S02]  /*4da0*/  FADD.FTZ R5, -R161, 1 ;  /* 0x3f800000a1057421 */ /* 0x008fe40000010100 */
[----:B-1----:R-:W-:Y:S02]  /*4db0*/  FADD.FTZ R173, -R163, 1 ;  /* 0x3f800000a3ad7421 */ /* 0x002fe40000010100 */
[----:B------:R-:W-:Y:S02]  /*4dc0*/  FMUL.FTZ R180, R180, R171 ;  /* 0x000000abb4b47220 */ /* 0x000fe40000410000 */
[----:B0-----:R-:W-:Y:S01]  /*4dd0*/  FADD.FTZ R184, -R156, 1 ;  /* 0x3f8000009cb87421 */ /* 0x001fe20000010100 */
[----:B------:R-:W0:Y:S01]  /*4de0*/  MUFU.RCP R164, R164 ;  /* 0x000000a400a47308 */ /* 0x000e220000001000 */
[----:B------:R-:W-:Y:S02]  /*4df0*/  FFMA.FTZ R171, R130, R5, 1 ;  /* 0x3f80000082ab7423 */ /* 0x000fe40000010005 */
[----:B------:R-:W-:-:S02]  /*4e00*/  FFMA.FTZ R175, R128, R173, 1 ;  /* 0x3f80000080af7423 */ /* 0x000fc400000100ad */
[----:B--2---:R-:W-:Y:S02]  /*4e10*/  FADD.FTZ R182, -R154, 1 ;  /* 0x3f8000009ab67421 */ /* 0x004fe40000010100 */
[----:B-----5:R-:W-:Y:S02]  /*4e20*/  FMUL.FTZ R5, R103, R142 ;  /* 0x0000008e67057220 */ /* 0x020fe40000410000 */
[----:B------:R-:W-:Y:S02]  /*4e30*/  FMUL.FTZ R173, R105, R144 ;  /* 0x0000009069ad7220 */ /* 0x000fe40000410000 */
[----:B------:R-:W-:Y:S02]  /*4e40*/  FFMA.FTZ R186, R129, R184, 1 ;  /* 0x3f80000081ba7423 */ /* 0x000fe400000100b8 */
[----:B------:R-:W-:Y:S02]  /*4e50*/  FFMA.FTZ R182, R131, R182, 1 ;  /* 0x3f80000083b67423 */ /* 0x000fe400000100b6 */
        /* <DEDUP_REMOVED lines=8> */
[----:B------:R-:W-:Y:S02]  /*4ee0*/  FADD.FTZ R5, -R167, 1 ;  /* 0x3f800000a7057421 */ /* 0x000fe40000010100 */
[----:B----4-:R-:W-:Y:S02]  /*4ef0*/  FADD.FTZ R192, -R166, 1 ;  /* 0x3f800000a6c07421 */ /* 0x010fe40000010100 */
[----:B------:R-:W-:Y:S02]  /*4f00*/  FADD.FTZ R173, -R169, 1 ;  /* 0x3f800000a9ad7421 */ /* 0x000fe40000010100 */
[----:B------:R-:W-:Y:S02]  /*4f10*/  FMUL.FTZ R184, R184, R171 ;  /* 0x000000abb8b87220 */ /* 0x000fe40000410000 */
[----:B------:R-:W-:-:S02]  /*4f20*/  FMUL.FTZ R188, R188, R175 ;  /* 0x000000afbcbc7220 */ /* 0x000fc40000410000 */
[----:B------:R-:W-:Y:S02]  /*4f30*/  FFMA.FTZ R171, R126, R5, 1 ;  /* 0x3f8000007eab7423 */ /* 0x000fe40000010005 */
[----:B------:R-:W-:Y:S02]  /*4f40*/  FFMA.FTZ R194, R125, R192, 1 ;  /* 0x3f8000007dc27423 */ /* 0x000fe400000100c0 */
[----:B------:R-:W-:Y:S02]  /*4f50*/  FFMA.FTZ R175, R124, R173, 1 ;  /* 0x3f8000007caf7423 */ /* 0x000fe400000100ad */
[----:B0-----:R-:W-:Y:S02]  /*4f60*/  FADD.FTZ R190, -R164, 1 ;  /* 0x3f800000a4be7421 */ /* 0x001fe40000010100 */
[----:B------:R-:W-:Y:S02]  /*4f70*/  FMUL.FTZ R5, R107, R158 ;  /* 0x0000009e6b057220 */ /* 0x000fe40000410000 */
[----:B------:R-:W-:-:S02]  /*4f80*/  FMUL.FTZ R192, R110, R165 ;  /* 0x000000a56ec07220 */ /* 0x000fc40000410000 */
[----:B------:R-:W-:Y:S02]  /*4f90*/  FMUL.FTZ R173, R109, R160 ;  /* 0x000000a06dad7220 */ /* 0x000fe40000410000 */
[----:B------:R-:W-:Y:S01]  /*4fa0*/  FMUL.FTZ R196, R111, R162 ;  /* 0x000000a26fc47220 */ /* 0x000fe20000410000 */
[----:B------:R-:W-:Y:S01]  /*4fb0*/  ISETP.NE.AND P1, PT, R69, RZ, PT ;  /* 0x000000ff4500720c */ /* 0x000fe20003f25270 */
[----:B------:R-:W-:Y:S02]  /*4fc0*/  FFMA.FTZ R190, R127, R190, 1 ;  /* 0x3f8000007fbe7423 */ /* 0x000fe400000100be */
        /* <DEDUP_REMOVED lines=58> */
[----:B0-----:R-:W-:Y:S01]  /*5370*/  ISETP.GE.AND P4, PT, R60, R203, PT ;  /* 0x000000cb3c00720c */ /* 0x001fe20003f86270 */
[----:B------:R-:W-:Y:S01]  /*5380*/  FMUL.FTZ R168, R16, R7 ;  /* 0x0000000710a87220 */ /* 0x000fe20000410000 */
[----:B------:R-:W-:Y:S01]  /*5390*/  IADD3 R16, P5, R60, R8, RZ ;  /* 0x000000083c107210 */ /* 0x000fe20007fbe0ff */
[----:B------:R-:W-:Y:S01]  /*53a0*/  FMUL.FTZ R146, R17, R146 ;  /* 0x0000009211927220 */ /* 0x000fe20000410000 */
[-C--:B------:R-:W-:Y:S01]  /*53b0*/  ISETP.GE.AND P3, PT, R119, R203.reuse, PT ;  /* 0x000000cb7700720c */ /* 0x080fe20003f66270 */
[----:B------:R-:W-:Y:S01]  /*53c0*/  FMUL.FTZ R170, R19, R6 ;  /* 0x0000000613aa7220 */ /* 0x000fe20000410000 */
[----:B------:R-:W-:Y:S01]  /*53d0*/  ISETP.GE.AND P0, PT, R120, R203, PT ;  /* 0x000000cb7800720c */ /* 0x000fe20003f06270 */
[----:B------:R-:W-:Y:S01]  /*53e0*/  FMUL.FTZ R151, R18, R151 ;  /* 0x0000009712977220 */ /* 0x000fe20000410000 */
[----:B------:R-:W-:Y:S02]  /*53f0*/  ISETP.GE.AND P2, PT, R121, R203, PT ;  /* 0x000000cb7900720c */ /* 0x000fe40003f46270 */
        /* <DEDUP_REMOVED lines=11> */
.L_x_2574:
[----:B------:R-:W-:Y:S05]  /*54b0*/  BSYNC B0 ;  /* 0x0000000000007941 */ /* 0x000fea0003800000 */
.L_x_2573:
        /* <DEDUP_REMOVED lines=9> */
[-C--:B------:R-:W-:Y:S01]  /*5550*/  ISETP.GE.AND P6, PT, R23, R203.reuse, PT ;  /* 0x000000cb1700720c */ /* 0x080fe20003fc6270 */
        /* <DEDUP_REMOVED lines=53> */
[----:B0-----:R-:W-:Y:S01]  /*58b0*/  LEA.HI.X R18, R60, c[0x0][0x274], R59, 0x2, P0 ;  /* 0x00009d003c127a11 */ /* 0x001fe200000f143b */
        /* <DEDUP_REMOVED lines=10> */
[----:B------:R-:W-:Y:S01]  /*5960*/  STS [R39.X4], R168 ;  /* 0x000000a827007388 */ /* 0x000fe20000004800 */
[----:B------:R-:W-:Y:S02]  /*5970*/  FMUL.FTZ R158, R127, R158 ;  /* 0x0000009e7f9e7220 */ /* 0x000fe40000410000 */
[----:B------:R-:W-:Y:S01]  /*5980*/  FMUL.FTZ R126, R126, R165 ;  /* 0x000000a57e7e7220 */ /* 0x000fe20000410000 */
[----:B------:R-:W-:Y:S01]  /*5990*/  STS [R39.X4+0x4], R170 ;  /* 0x000004aa27007388 */ /* 0x000fe20000004800 */
[----:B------:R-:W-:Y:S02]  /*59a0*/  FMUL.FTZ R160, R125, R160 ;  /* 0x000000a07da07220 */ /* 0x000fe40000410000 */
[----:B------:R-:W-:Y:S01]  /*59b0*/  FMUL.FTZ R124, R124, R162 ;  /* 0x000000a27c7c7220 */ /* 0x000fe20000410000 */
[----:B------:R0:W-:Y:S01]  /*59c0*/  STS [R39.X4+0x8], R4 ;  /* 0x0000080427007388 */ /* 0x0001e20000004800 */
[----:B------:R-:W-:-:S03]  /*59d0*/  IMAD R6, R72, c[0x0][0x210], RZ ;  /* 0x0000840048067a24 */ /* 0x000fc600078e02ff */
[----:B------:R-:W-:Y:S01]  /*59e0*/  STS [R39.X4+0xc], R146 ;  /* 0x00000c9227007388 */ /* 0x000fe20000004800 */
[C---:B------:R-:W-:Y:S02]  /*59f0*/  IMAD R19, R73.reuse, c[0x0][0x214], R6 ;  /* 0x0000850049137a24 */ /* 0x040fe400078e0206 */
[----:B------:R-:W-:Y:S01]  /*5a00*/  IMAD R6, R76, c[0x0][0x218], RZ ;  /* 0x000086004c067a24 */ /* 0x000fe200078e02ff */
[----:B------:R-:W-:Y:S01]  /*5a10*/  STS [R39.X4+0x10], R136 ;  /* 0x0000108827007388 */ /* 0x000fe20000004800 */
[----:B0-----:R-:W-:-:S03]  /*5a20*/  IMAD.WIDE.U32 R4, R73, c[0x0][0x210], RZ ;  /* 0x0000840049047a25 */ /* 0x001fc600078e00ff */
[----:B------:R-:W-:Y:S02]  /*5a30*/  STS [R39.X4+0x14], R134 ;  /* 0x0000148627007388 */ /* 0x000fe40000004800 */
[----:B------:R-:W-:Y:S02]  /*5a40*/  IADD3 R5, R5, R19, RZ ;  /* 0x0000001305057210 */ /* 0x000fe40007ffe0ff */
[----:B------:R-:W-:Y:S04]  /*5a50*/  STS [R39.X4+0x18], R138 ;  /* 0x0000188a27007388 */ /* 0x000fe80000004800 */
[----:B------:R-:W-:Y:S01]  /*5a60*/  STS [R39.X4+0x1c], R132 ;  /* 0x00001c8427007388 */ /* 0x000fe20000004800 */
[----:B------:R-:W-:-:S03]  /*5a70*/  IMAD.WIDE.U32 R4, R77, c[0x0][0x218], R4 ;  /* 0x000086004d047a25 */ /* 0x000fc600078e0004 */
        /* <DEDUP_REMOVED lines=51> */
.L_x_2577:
[----:B------:R-:W-:Y:S05]  /*5db0*/  BSYNC B0 ;  /* 0x0000000000007941 */ /* 0x000fea0003800000 */
.L_x_2576:
        /* <DEDUP_REMOVED lines=25> */
.L_x_2575:
[----:B-1----:R-:W-:Y:S01]  /*5f50*/  FFMA.FTZ R71, R38, R94, R71 ;  /* 0x0000005e26477223 */ /* 0x002fe20000010047 */
[----:B------:R-:W-:Y:S01]  /*5f60*/  MOV R4, c[0x0][0x16c] ;  /* 0x00005b0000047a02 */ /* 0x000fe20000000f00 */
[----:B------:R-:W-:Y:S01]  /*5f70*/  BAR.SYNC.DEFER_BLOCKING 0x0 ;  /* 0x0000000000007b1d */ /* 0x000fe20000010000 */
[----:B------:R-:W-:Y:S01]  /*5f80*/  HFMA2.MMA R130, -RZ, RZ, 0, 0 ;  /* 0x00000000ff827435 */ /* 0x000fe200000001ff */
[----:B------:R-:W-:Y:S01]  /*5f90*/  FFMA.FTZ R71, R37, R96, R71 ;  /* 0x0000006025477223 */ /* 0x000fe20000010047 */
[----:B------:R-:W-:Y:S01]  /*5fa0*/  ISETP.GE.AND P0, PT, R4, 0x1, PT ;  /* 0x000000010400780c */ /* 0x000fe20003f06270 */
[-C--:B------:R-:W-:Y:S01]  /*5fb0*/  FMUL.FTZ R146, R94, R75.reuse ;  /* 0x0000004b5e927220 */ /* 0x080fe20000410000 */
[----:B------:R-:W-:Y:S01]  /*5fc0*/  CS2R R128, SRZ ;  /* 0x0000000000807805 */ /* 0x000fe2000001ff00 */
[----:B------:R-:W-:Y:S01]  /*5fd0*/  FFMA.FTZ R71, R36, R98, R71 ;  /* 0x0000006224477223 */ /* 0x000fe20000010047 */
[----:B------:R-:W-:Y:S01]  /*5fe0*/  CS2R R126, SRZ ;  /* 0x00000000007e7805 */ /* 0x000fe2000001ff00 */
[-C--:B------:R-:W-:Y:S01]  /*5ff0*/  FMUL.FTZ R145, R96, R75.reuse ;  /* 0x0000004b60917220 */ /* 0x080fe20000410000 */
[----:B0-----:R-:W-:Y:S01]  /*6000*/  CS2R R124, SRZ ;  /* 0x00000000007c7805 */ /* 0x001fe2000001ff00 */
[----:B------:R-:W-:Y:S01]  /*6010*/  FFMA.FTZ R71, R35, R100, R71 ;  /* 0x0000006423477223 */ /* 0x000fe20000010047 */
[----:B------:R-:W-:Y:S01]  /*6020*/  CS2R R122, SRZ ;  /* 0x00000000007a7805 */ /* 0x000fe2000001ff00 */
[----:B------:R-:W-:Y:S01]  /*6030*/  FMUL.FTZ R144, R98, R75 ;  /* 0x0000004b62907220 */ /* 0x000fe20000410000 */
[----:B------:R-:W-:Y:S01]  /*6040*/  CS2R R120, SRZ ;  /* 0x0000000000787805 */ /* 0x000fe2000001ff00 */
[----:B------:R-:W-:Y:S01]  /*6050*/  FFMA.FTZ R71, R34, R99, R71 ;  /* 0x0000006322477223 */ /* 0x000fe20000010047 */
[----:B------:R-:W-:Y:S01]  /*6060*/  CS2R R118, SRZ ;  /* 0x0000000000767805 */ /* 0x000fe2000001ff00 */
[-C--:B------:R-:W-:Y:S01]  /*6070*/  FMUL.FTZ R143, R100, R75.reuse ;  /* 0x0000004b648f7220 */ /* 0x080fe20000410000 */
[----:B------:R-:W-:Y:S01]  /*6080*/  CS2R R116, SRZ ;  /* 0x0000000000747805 */ /* 0x000fe2000001ff00 */
[----:B------:R-:W-:Y:S01]  /*6090*/  FFMA.FTZ R71, R33, R102, R71 ;  /* 0x0000006621477223 */ /* 0x000fe20000010047 */
[----:B------:R-:W-:Y:S01]  /*60a0*/  CS2R R114, SRZ ;  /* 0x0000000000727805 */ /* 0x000fe2000001ff00 */
        /* <DEDUP_REMOVED lines=19> */
[-C--:B------:R-:W-:Y:S02]  /*61e0*/  FMUL.FTZ R132, R109, R75.reuse ;  /* 0x0000004b6d847220 */ /* 0x080fe40000410000 */
[----:B------:R-:W-:Y:S02]  /*61f0*/  FMUL.FTZ R131, R111, R75 ;  /* 0x0000004b6f837220 */ /* 0x000fe40000410000 */
[----:B------:R-:W-:Y:S01]  /*6200*/  FFMA.FTZ R71, R0, R111, R71 ;  /* 0x0000006f00477223 */ /* 0x000fe20000010047 */
[----:B------:R-:W-:Y:S05]  /*6210*/  @!P0 BRA `(.L_x_2578) ;  /* 0x0000242000008947 */ /* 0x000fea0003800000 */
[----:B------:R-:W-:Y:S01]  /*6220*/  IADD3 R112, R148, -0x1, RZ ;  /* 0xffffffff94707810 */ /* 0x000fe20007ffe0ff */
[----:B------:R-:W-:Y:S01]  /*6230*/  CS2R R128, SRZ ;  /* 0x0000000000807805 */ /* 0x000fe2000001ff00 */
[----:B------:R-:W-:Y:S01]  /*6240*/  MOV R113, RZ ;  /* 0x000000ff00717202 */ /* 0x000fe20000000f00 */
[----:B------:R-:W-:Y:S01]  /*6250*/  CS2R R126, SRZ ;  /* 0x00000000007e7805 */ /* 0x000fe2000001ff00 */
[----:B------:R-:W-:Y:S01]  /*6260*/  LEA.HI R4, R112, R112, RZ, 0x1 ;  /* 0x0000007070047211 */ /* 0x000fe200078f08ff */
[----:B------:R-:W-:Y:S01]  /*6270*/  CS2R R124, SRZ ;  /* 0x00000000007c7805 */ /* 0x000fe2000001ff00 */
[----:B------:R-:W-:Y:S01]  /*6280*/  CS2R R122, SRZ ;  /* 0x00000000007a7805 */ /* 0x000fe2000001ff00 */
[----:B------:R-:W-:Y:S01]  /*6290*/  CS2R R120, SRZ ;  /* 0x0000000000787805 */ /* 0x000fe2000001ff00 */
[----:B------:R-:W-:Y:S01]  /*62a0*/  LOP3.LUT R5, R4, 0xfffffe, RZ, 0xc0, !PT ;  /* 0x00fffffe04057812 */ /* 0x000fe200078ec0ff */
[----:B------:R-:W-:Y:S01]  /*62b0*/  CS2R R118, SRZ ;  /* 0x0000000000767805 */ /* 0x000fe2000001ff00 */
[----:B------:R-:W-:Y:S01]  /*62c0*/  CS2R R116, SRZ ;  /* 0x0000000000747805 */ /* 0x000fe2000001ff00 */
[----:B------:R-:W-:Y:S01]  /*62d0*/  CS2R R114, SRZ ;  /* 0x0000000000727805 */ /* 0x000fe2000001ff00 */
[----:B------:R-:W-:-:S02]  /*62e0*/  IADD3 R112, R112, -R5, RZ ;  /* 0x8000000570707210 */ /* 0x000fc40007ffe0ff */
.L_x_2594:
        /* <DEDUP_REMOVED lines=42> */
[----:B------:R-:W-:Y:S01]  /*6590*/  HFMA2.MMA R19, -RZ, RZ, 0, 0 ;  /* 0x00000000ff137435 */ /* 0x000fe200000001ff */
[----:B------:R-:W-:Y:S01]  /*65a0*/  @!P0 IMAD R5, R18, c[0x0][0x16c], R113 ;  /* 0x00005b0012058a24 */ /* 0x000fe200078e0271 */
[----:B------:R-:W-:-:S03]  /*65b0*/  MOV R18, 0x3f800000 ;  /* 0x3f80000000127802 */ /* 0x000fc60000000f00 */
        /* <DEDUP_REMOVED lines=28> */
[----:B------:R-:W-:-:S04]  /*6780*/  FMUL.FTZ R4, R34, R85 ;  /* 0x0000005522047220 */ /* 0x000fc80000410000 */
[----:B0-----:R-:W-:Y:S01]  /*6790*/  FFMA.FTZ R5, R23, R5, R4 ;  /* 0x0000000517057223 */ /* 0x001fe20000010004 */
[----:B------:R-:W0:Y:S01]  /*67a0*/  MUFU.EX2 R153, R153 ;  /* 0x0000009900997308 */ /* 0x000e220000000800 */
[----:B------:R-:W-:Y:S02]  /*67b0*/  FMUL.FTZ R4, R33, R84 ;  /* 0x0000005421047220 */ /* 0x000fe40000410000 */
[----:B------:R-:W-:Y:S02]  /*67c0*/  FMUL.FTZ R154, R162, R89 ;  /* 0x00000059a29a7220 */ /* 0x000fe40000410000 */
[----:B-1----:R-:W-:Y:S02]  /*67d0*/  FFMA.FTZ R4, R151, R5, R4 ;  /* 0x0000000597047223 */ /* 0x002fe40000010004 */
[----:B------:R-:W-:Y:S02]  /*67e0*/  FMUL.FTZ R5, R32, R87 ;  /* 0x0000005720057220 */ /* 0x000fe40000410000 */
        /* <DEDUP_REMOVED lines=8> */
[----:B0-----:R-:W-:Y:S01]  /*6870*/  FFMA.FTZ R155, R153, R155, R4 ;  /* 0x0000009b999b7223 */ /* 0x001fe20000010004 */
[----:B------:R-:W-:Y:S01]  /*6880*/  ISETP.NE.AND P0, PT, R69, 0x3f, PT ;  /* 0x0000003f4500780c */ /* 0x000fe20003f05270 */
[----:B------:R-:W-:-:S02]  /*6890*/  FMUL.FTZ R4, R22, R5 ;  /* 0x0000000516047220 */ /* 0x000fc40000410000 */
[----:B------:R-:W-:-:S03]  /*68a0*/  FMUL.FTZ R158, R162, R90 ;  /* 0x0000005aa29e7220 */ /* 0x000fc60000410000 */
[----:B------:R-:W0:Y:S01]  /*68b0*/  MUFU.EX2 R157, R157 ;  /* 0x0000009d009d7308 */ /* 0x000e220000000800 */
[----:B------:R-:W-:Y:S02]  /*68c0*/  FMUL.FTZ R4, R23, R4 ;  /* 0x0000000417047220 */ /* 0x000fe40000410000 */
[----:B------:R-:W-:Y:S02]  /*68d0*/  FMUL.FTZ R5, R30, R89 ;  /* 0x000000591e057220 */ /* 0x000fe40000410000 */
[----:B------:R-:W-:Y:S02]  /*68e0*/  FMUL.FTZ R161, R151, R4 ;  /* 0x0000000497a17220 */ /* 0x000fe40000410000 */
[----:B------:R-:W-:Y:S01]  /*68f0*/  FMUL.FTZ R160, R162, R93 ;  /* 0x0000005da2a07220 */ /* 0x000fe20000410000 */
[----:B------:R-:W4:Y:S01]  /*6900*/  MUFU.EX2 R158, R158 ;  /* 0x0000009e009e7308 */ /* 0x000f220000000800 */
[----:B-1----:R-:W-:Y:S01]  /*6910*/  FFMA.FTZ R155, R154, R155, R5 ;  /* 0x0000009b9a9b7223 */ /* 0x002fe20000010005 */
[----:B------:R1:W1:Y:S01]  /*6920*/  @P0 LDS R167, [R69.X4+0x1cd4] ;  /* 0x001cd40045a70984 */ /* 0x0002620000004800 */
[----:B------:R-:W-:-:S02]  /*6930*/  FMUL.FTZ R5, R29, R88 ;  /* 0x000000581d057220 */ /* 0x000fc40000410000 */
[----:B------:R-:W-:Y:S02]  /*6940*/  FMUL.FTZ R164, R152, R161 ;  /* 0x000000a198a47220 */ /* 0x000fe40000410000 */
[----:B--2---:R-:W-:Y:S02]  /*6950*/  FFMA.FTZ R5, R156, R155, R5 ;  /* 0x0000009b9c057223 */ /* 0x004fe40000010005 */
        /* <DEDUP_REMOVED lines=9> */
[----:B----4-:R-:W-:Y:S02]  /*69f0*/  FFMA.FTZ R164, R158, R4, R5 ;  /* 0x000000049ea47223 */ /* 0x010fe40000010005 */
[----:B------:R-:W-:Y:S02]  /*6a00*/  FMUL.FTZ R4, R156, R163 ;  /* 0x000000a39c047220 */ /* 0x000fe40000410000 */
[----:B------:R-:W-:Y:S01]  /*6a10*/  FMUL.FTZ R162, R162, R97 ;  /* 0x00000061a2a27220 */ /* 0x000fe20000410000 */
[----:B------:R-:W4:Y:S01]  /*6a20*/  MUFU.EX2 R161, R161 ;  /* 0x000000a100a17308 */ /* 0x000f220000000800 */
[----:B------:R-:W-:-:S02]  /*6a30*/  FMUL.FTZ R163, R157, R4 ;  /* 0x000000049da37220 */ /* 0x000fc40000410000 */
[----:B------:R-:W-:Y:S02]  /*6a40*/  FMUL.FTZ R5, R26, R93 ;  /* 0x0000005d1a057220 */ /* 0x000fe40000410000 */
[----:B------:R-:W-:-:S03]  /*6a50*/  FMUL.FTZ R163, R158, R163 ;  /* 0x000000a39ea37220 */ /* 0x000fc60000410000 */
[----:B------:R-:W1:Y:S01]  /*6a60*/  MUFU.EX2 R162, R162 ;  /* 0x000000a200a27308 */ /* 0x000e620000000800 */
[C---:B--2---:R-:W-:Y:S02]  /*6a70*/  FFMA.FTZ R5, R160.reuse, R164, R5 ;  /* 0x000000a4a0057223 */ /* 0x044fe40000010005 */
[----:B------:R-:W-:Y:S02]  /*6a80*/  FMUL.FTZ R4, R25, R92 ;  /* 0x0000005c19047220 */ /* 0x000fe40000410000 */
[----:B------:R-:W-:Y:S02]  /*6a90*/  FMUL.FTZ R164, R160, R163 ;  /* 0x000000a3a0a47220 */ /* 0x000fe40000410000 */
[C---:B0-----:R-:W-:Y:S02]  /*6aa0*/  FFMA.FTZ R5, R155.reuse, R5, R4 ;  /* 0x000000059b057223 */ /* 0x041fe40000010004 */
[----:B------:R-:W-:Y:S02]  /*6ab0*/  FMUL.FTZ R4, R24, R95 ;  /* 0x0000005f18047220 */ /* 0x000fe40000410000 */
[----:B------:R-:W-:-:S02]  /*6ac0*/  FMUL.FTZ R164, R155, R164 ;  /* 0x000000a49ba47220 */ /* 0x000fc40000410000 */
[C---:B----4-:R-:W-:Y:S02]  /*6ad0*/  FFMA.FTZ R4, R161.reuse, R5, R4 ;  /* 0x00000005a1047223 */ /* 0x050fe40000010004 */
[----:B------:R-:W-:Y:S02]  /*6ae0*/  FMUL.FTZ R5, R0, R97 ;  /* 0x0000006100057220 */ /* 0x000fe40000410000 */
[----:B------:R-:W-:Y:S02]  /*6af0*/  FMUL.FTZ R163, R161, R164 ;  /* 0x000000a4a1a37220 */ /* 0x000fe40000410000 */
[----:B-1----:R-:W-:Y:S02]  /*6b00*/  FFMA.FTZ R5, R162, R4, R5 ;  /* 0x00000004a2057223 */ /* 0x002fe40000010005 */
[----:B---3--:R-:W-:Y:S02]  /*6b10*/  FMUL.FTZ R7, R6, R7 ;  /* 0x0000000706077220 */ /* 0x008fe40000410000 */
[----:B------:R-:W-:Y:S01]  /*6b20*/  FMUL.FTZ R4, R162, R163 ;  /* 0x000000a3a2047220 */ /* 0x000fe20000410000 */
[----:B------:R-:W-:Y:S05]  /*6b30*/  @P0 BRA `(.L_x_2580) ;  /* 0x0000008000000947 */ /* 0x000fea0003800000 */
[----:B------:R-:W-:Y:S02]  /*6b40*/  ISETP.NE.AND P0, PT, R148, c[0x0][0x174], PT ;  /* 0x00005d0094007a0c */ /* 0x000fe40003f05270 */
[----:B------:R-:W-:-:S11]  /*6b50*/  MOV R167, 0x3f800000 ;  /* 0x3f80000000a77802 */ /* 0x000fd60000000f00 */
[----:B------:R-:W-:-:S04]  /*6b60*/  @P0 IADD3 R163, -R61, c[0x0][0x174], RZ ;  /* 0x00005d003da30a10 */ /* 0x000fc80007ffe1ff */
[----:B------:R-:W-:-:S04]  /*6b70*/  @P0 LEA.HI R6, R163, R163, RZ, 0x1 ;  /* 0x000000a3a3060211 */ /* 0x000fc800078f08ff */
[----:B------:R-:W-:-:S04]  /*6b80*/  @P0 LOP3.LUT R6, R6, 0xfffffe, RZ, 0xc0, !PT ;  /* 0x00fffffe06060812 */ /* 0x000fc800078ec0ff */
[----:B------:R-:W-:-:S04]  /*6b90*/  @P0 IADD3 R6, -R6, R163, RZ ;  /* 0x000000a306060210 */ /* 0x000fc80007ffe1ff */
[----:B------:R-:W-:-:S05]  /*6ba0*/  @P0 LEA R6, R6, R113, 0x8 ;  /* 0x0000007106060211 */ /* 0x000fca00078e40ff */
[----:B------:R0:W1:Y:S02]  /*6bb0*/  @P0 LDS R167, [R6.X4+0x14d0] ;  /* 0x0014d00006a70984 */ /* 0x0000640000004800 */
.L_x_2580:
[----:B------:R-:W-:Y:S05]  /*6bc0*/  BSYNC B0 ;  /* 0x0000000000007941 */ /* 0x000fea0003800000 */
.L_x_2579:
        /* <DEDUP_REMOVED lines=26> */
.L_x_2606:
        /* <DEDUP_REMOVED lines=24> */
.L_x_2607:
        /* <DEDUP_REMOVED lines=10> */
[----:B-1---5:R-:W-:Y:S05]  /*6f90*/  CALL.REL.NOINC `($__internal_106_$__cuda_sm70_shflsync_idx_p) ;  /* 0x00004a6000007944 */ /* 0x022fea0003c00000 */
.L_x_2585:
[----:B------:R-:W-:Y:S05]  /*6fa0*/  BRA.CONV ~URZ, `(.L_x_2586) ;  /* 0x000000637f007947 */ /* 0x000fea000b800000 */
[----:B0-----:R-:W-:Y:S01]  /*6fb0*/  HFMA2.MMA R198, -RZ, RZ, 0, 1.847743988037109375e-06 ;  /* 0x0000001fffc67435 */ /* 0x001fe200000001ff */
[----:B------:R-:W-:-:S02]  /*6fc0*/  MOV R197, R7 ;  /* 0x0000000700c57202 */ /* 0x000fc40000000f00 */
[----:B-1----:R-:W-:Y:S02]  /*6fd0*/  MOV R196, 0x1f ;  /* 0x0000001f00c47802 */ /* 0x002fe40000000f00 */
[----:B------:R-:W-:Y:S02]  /*6fe0*/  MOV R199, 0xffffffff ;  /* 0xffffffff00c77802 */ /* 0x000fe40000000f00 */
[----:B------:R-:W-:Y:S02]  /*6ff0*/  MOV R4, 0x7010 ;  /* 0x0000701000047802 */ /* 0x000fe40000000f00 */
[----:B-----5:R-:W-:Y:S05]  /*7000*/  CALL.REL.NOINC `($__internal_106_$__cuda_sm70_shflsync_idx_p) ;  /* 0x000049f000007944 */ /* 0x020fea0003c00000 */
.L_x_2586:
[----:B------:R-:W-:Y:S05]  /*7010*/  BRA.DIV ~URZ, `(.L_x_2587) ;  /* 0x000040227f007947 */ /* 0x000fea000b800000 */
[----:B------:R2:W3:Y:S04]  /*7020*/  SHFL.UP PT, R180, R181, 0x1, RZ ;  /* 0x04200000b5b47989 */ /* 0x0004e800000e00ff */
[----:B-----5:R-:W4:Y:S04]  /*7030*/  SHFL.IDX PT, R18, R18, RZ, 0x1f ;  /* 0x00001fff12127589 */ /* 0x020f2800000e0000 */
[----:B------:R2:W0:Y:S04]  /*7040*/  SHFL.IDX PT, R5, R19, RZ, 0x1f ;  /* 0x00001fff13057589 */ /* 0x00042800000e0000 */
[----:B------:R2:W1:Y:S02]  /*7050*/  SHFL.UP PT, R181, R7, 0x1, RZ ;  /* 0x0420000007b57989 */ /* 0x00046400000e00ff */
.L_x_2608:
[----:B--2---:R-:W2:Y:S01]  /*7060*/  LDS.64 R6, [R69.X16+0x10c0] ;  /* 0x0010c00045067984 */ /* 0x004ea2000000ca00 */
[----:B----4-:R-:W-:Y:S01]  /*7070*/  MOV R4, R18 ;  /* 0x0000001200047202 */ /* 0x010fe20000000f00 */
[----:B01-3--:R-:W-:-:S04]  /*7080*/  @P2 FFMA.FTZ R5, R5, R180, R181 ;  /* 0x000000b405052223 */ /* 0x00bfc800000100b5 */
[----:B------:R-:W-:Y:S02]  /*7090*/  @P2 FMUL.FTZ R4, R4, R180 ;  /* 0x000000b404042220 */ /* 0x000fe40000410000 */
[C---:B--2---:R-:W-:Y:S02]  /*70a0*/  FFMA.FTZ R7, R6.reuse, R5, R7 ;  /* 0x0000000506077223 */ /* 0x044fe40000010007 */
[----:B------:R-:W-:-:S05]  /*70b0*/  FMUL.FTZ R6, R6, R4 ;  /* 0x0000000406067220 */ /* 0x000fca0000410000 */
[----:B------:R0:W-:Y:S02]  /*70c0*/  STS.128 [R69.X16+0x10c0], R4 ;  /* 0x0010c00445007388 */ /* 0x0001e4000000cc00 */
.L_x_2582:
[----:B--2---:R-:W-:Y:S05]  /*70d0*/  BSYNC B0 ;  /* 0x0000000000007941 */ /* 0x004fea0003800000 */
.L_x_2581:
[----:B------:R-:W-:Y:S01]  /*70e0*/  WARPSYNC 0xffffffff ;  /* 0xffffffff00007948 */ /* 0x000fe20003800000 */
[----:B------:R-:W-:Y:S01]  /*70f0*/  BAR.SYNC.DEFER_BLOCKING 0x0 ;  /* 0x0000000000007b1d */ /* 0x000fe20000010000 */
[----:B01----:R-:W-:Y:S01]  /*7100*/  FMUL.FTZ R6, R162, R167 ;  /* 0x000000a7a2067220 */ /* 0x003fe20000410000 */
[----:B------:R-:W-:Y:S01]  /*7110*/  ISETP.GE.AND P0, PT, R148, c[0x0][0x174], PT ;  /* 0x00005d0094007a0c */ /* 0x000fe20003f06270 */
[----:B------:R-:W-:Y:S01]  /*7120*/  FFMA.FTZ R5, R162, R178, R179 ;  /* 0x000000b2a2057223 */ /* 0x000fe200000100b3 */
[----:B-----5:R-:W-:Y:S01]  /*7130*/  HFMA2.MMA R19, -RZ, RZ, 0, 0 ;  /* 0x00000000ff137435 */ /* 0x020fe200000001ff */
[----:B------:R-:W-:Y:S01]  /*7140*/  FMUL.FTZ R7, R38, R81 ;  /* 0x0000005126077220 */ /* 0x000fe20000410000 */
[----:B------:R-:W-:Y:S01]  /*7150*/  ISETP.NE.OR P0, PT, R149, RZ, P0 ;  /* 0x000000ff9500720c */ /* 0x000fe20000705670 */
[C---:B------:R-:W-:Y:S01]  /*7160*/  FMUL.FTZ R6, R161.reuse, R6 ;  /* 0x00000006a1067220 */ /* 0x040fe20000410000 */
[----:B------:R-:W-:Y:S01]  /*7170*/  MOV R18, 0x3f800000 ;  /* 0x3f80000000127802 */ /* 0x000fe20000000f00 */
[----:B------:R-:W-:Y:S01]  /*7180*/  FFMA.FTZ R5, R161, R5, R176 ;  /* 0x00000005a1057223 */ /* 0x000fe200000100b0 */
[----:B------:R-:W-:Y:S01]  /*7190*/  BSSY B0, `(.L_x_2588) ;  /* 0x000006f000007945 */ /* 0x000fe20003800000 */
[----:B------:R-:W-:-:S02]  /*71a0*/  FMUL.FTZ R181, R36, R83 ;  /* 0x0000005324b57220 */ /* 0x000fc40000410000 */
[----:B------:R-:W-:Y:S02]  /*71b0*/  FFMA.FTZ R5, R155, R5, R174 ;  /* 0x000000059b057223 */ /* 0x000fe400000100ae */
[----:B------:R-:W-:Y:S02]  /*71c0*/  FMUL.FTZ R180, R35, R82 ;  /* 0x0000005223b47220 */ /* 0x000fe40000410000 */
[----:B------:R-:W-:Y:S02]  /*71d0*/  FFMA.FTZ R5, R160, R5, R177 ;  /* 0x00000005a0057223 */ /* 0x000fe400000100b1 */
[----:B------:R-:W-:Y:S02]  /*71e0*/  FMUL.FTZ R182, R34, R85 ;  /* 0x0000005522b67220 */ /* 0x000fe40000410000 */
[----:B------:R-:W-:Y:S02]  /*71f0*/  FFMA.FTZ R5, R158, R5, R175 ;  /* 0x000000059e057223 */ /* 0x000fe400000100af */
[----:B------:R-:W-:Y:S01]  /*7200*/  FMUL.FTZ R184, R32, R87 ;  /* 0x0000005720b87220 */ /* 0x000fe20000410000 */
[----:B------:R-:W0:Y:S01]  /*7210*/  LDS R4, [R69.X8+0x10c4] ;  /* 0x0010c40045047984 */ /* 0x000e220000008800 */
[----:B------:R-:W-:-:S02]  /*7220*/  FMUL.FTZ R183, R31, R86 ;  /* 0x000000561fb77220 */ /* 0x000fc40000410000 */
[----:B------:R-:W-:Y:S01]  /*7230*/  FMUL.FTZ R185, R30, R89 ;  /* 0x000000591eb97220 */ /* 0x000fe20000410000 */
[----:B------:R1:W2:Y:S01]  /*7240*/  @!P0 LDS.64 R18, [R113.X8+0x1dd0] ;  /* 0x001dd00071128984 */ /* 0x0002a20000008a00 */
[----:B------:R-:W-:Y:S01]  /*7250*/  FMUL.FTZ R186, R29, R88 ;  /* 0x000000581dba7220 */ /* 0x000fe20000410000 */
[----:B------:R-:W-:Y:S01]  /*7260*/  ISETP.GT.U32.AND P0, PT, R69, 0x1f, PT ;  /* 0x0000001f4500780c */ /* 0x000fe20003f04070 */
[----:B------:R-:W-:Y:S02]  /*7270*/  FMUL.FTZ R187, R27, R90 ;  /* 0x0000005a1bbb7220 */ /* 0x000fe40000410000 */
[----:B------:R-:W-:Y:S02]  /*7280*/  FMUL.FTZ R188, R26, R93 ;  /* 0x0000005d1abc7220 */ /* 0x000fe40000410000 */
[----:B------:R-:W-:Y:S02]  /*7290*/  FMUL.FTZ R189, R24, R95 ;  /* 0x0000005f18bd7220 */ /* 0x000fe40000410000 */
[----:B------:R-:W-:-:S02]  /*72a0*/  FMUL.FTZ R190, R0, R97 ;  /* 0x0000006100be7220 */ /* 0x000fc40000410000 */
[----:B0-----:R-:W-:Y:S02]  /*72b0*/  FFMA.FTZ R159, R159, R4, R7 ;  /* 0x000000049f9f7223 */ /* 0x001fe40000010007 */
[----:B------:R-:W-:Y:S02]  /*72c0*/  FMUL.FTZ R4, R37, R80 ;  /* 0x0000005025047220 */ /* 0x000fe40000410000 */
[----:B------:R-:W-:Y:S02]  /*72d0*/  FMUL.FTZ R7, R155, R6 ;  /* 0x000000069b077220 */ /* 0x000fe40000410000 */
[----:B------:R-:W-:Y:S02]  /*72e0*/  FFMA.FTZ R4, R20, R159, R4 ;  /* 0x0000009f14047223 */ /* 0x000fe40000010004 */
[----:B------:R-:W-:Y:S02]  /*72f0*/  FMUL.FTZ R7, R160, R7 ;  /* 0x00000007a0077220 */ /* 0x000fe40000410000 */
[----:B------:R-:W-:-:S02]  /*7300*/  FFMA.FTZ R181, R21, R4, R181 ;  /* 0x0000000415b57223 */ /* 0x000fc400000100b5 */
[----:B------:R-:W-:Y:S02]  /*7310*/  FMUL.FTZ R4, R158, R7 ;  /* 0x000000079e047220 */ /* 0x000fe40000410000 */
[----:B------:R-:W-:Y:S02]  /*7320*/  FFMA.FTZ R180, R22, R181, R180 ;  /* 0x000000b516b47223 */ /* 0x000fe400000100b4 */
[C---:B------:R-:W-:Y:S02]  /*7330*/  FMUL.FTZ R7, R157.reuse, R4 ;  /* 0x000000049d077220 */ /* 0x040fe40000410000 */
[----:B------:R-:W-:Y:S02]  /*7340*/  FFMA.FTZ R4, R157, R5, R172 ;  /* 0x000000059d047223 */ /* 0x000fe400000100ac */
[----:B------:R-:W-:Y:S02]  /*7350*/  FMUL.FTZ R6, R33, R84 ;  /* 0x0000005421067220 */ /* 0x000fe40000410000 */
[----:B------:R-:W-:-:S02]  /*7360*/  FFMA.FTZ R182, R23, R180, R182 ;  /* 0x000000b417b67223 */ /* 0x000fc400000100b6 */
[C---:B------:R-:W-:Y:S02]  /*7370*/  FMUL.FTZ R7, R156.reuse, R7 ;  /* 0x000000079c077220 */ /* 0x040fe40000410000 */
[----:B------:R-:W-:Y:S02]  /*7380*/  FFMA.FTZ R4, R156, R4, R173 ;  /* 0x000000049c047223 */ /* 0x000fe400000100ad */
[----:B------:R-:W-:Y:S02]  /*7390*/  FFMA.FTZ R5, R151, R182, R6 ;  /* 0x000000b697057223 */ /* 0x000fe40000010006 */
[C---:B------:R-:W-:Y:S02]  /*73a0*/  FMUL.FTZ R6, R154.reuse, R7 ;  /* 0x000000079a067220 */ /* 0x040fe40000410000 */
[----:B------:R-:W-:Y:S02]  /*73b0*/  FFMA.FTZ R4, R154, R4, R171 ;  /* 0x000000049a047223 */ /* 0x000fe400000100ab */
[----:B------:R-:W-:-:S02]  /*73c0*/  FFMA.FTZ R184, R152, R5, R184 ;  /* 0x0000000598b87223 */ /* 0x000fc400000100b8 */
[C---:B------:R-:W-:Y:S02]  /*73d0*/  FMUL.FTZ R5, R153.reuse, R6 ;  /* 0x0000000699057220 */ /* 0x040fe40000410000 */
[C---:B------:R-:W-:Y:S02]  /*73e0*/  FFMA.FTZ R4, R153.reuse, R4, R170 ;  /* 0x0000000499047223 */ /* 0x040fe400000100aa */
[C---:B------:R-:W-:Y:S02]  /*73f0*/  FMUL.FTZ R6, R152.reuse, R5 ;  /* 0x0000000598067220 */ /* 0x040fe40000410000 */
[----:B------:R-:W-:Y:S02]  /*7400*/  FFMA.FTZ R4, R152, R4, R169 ;  /* 0x0000000498047223 */ /* 0x000fe400000100a9 */
[----:B------:R-:W-:Y:S02]  /*7410*/  FFMA.FTZ R183, R153, R184, R183 ;  /* 0x000000b899b77223 */ /* 0x000fe400000100b7 */
[----:B------:R-:W-:-:S02]  /*7420*/  FMUL.FTZ R6, R151, R6 ;  /* 0x0000000697067220 */ /* 0x000fc40000410000 */
[----:B------:R-:W-:Y:S02]  /*7430*/  FFMA.FTZ R4, R151, R4, R168 ;  /* 0x0000000497047223 */ /* 0x000fe400000100a8 */
        /* <DEDUP_REMOVED lines=12> */
[----:B------:R-:W-:Y:S02]  /*7500*/  FFMA.FTZ R5, R20, R6, R163 ;  /* 0x0000000614057223 */ /* 0x000fe400000100a3 */
[----:B------:R-:W-:Y:S02]  /*7510*/  FMUL.FTZ R6, R25, R92 ;  /* 0x0000005c19067220 */ /* 0x000fe40000410000 */
[----:B------:R-:W-:Y:S01]  /*7520*/  FFMA.FTZ R188, R160, R187, R188 ;  /* 0x000000bba0bc7223 */ /* 0x000fe200000100bc */
[----:B------:R1:W-:Y:S03]  /*7530*/  STS.64 [R69.X8+0x12d0], R4 ;  /* 0x0012d00445007388 */ /* 0x0003e60000008a00 */
        /* <DEDUP_REMOVED lines=15> */
.L_x_2609:
        /* <DEDUP_REMOVED lines=26> */
.L_x_2610:
        /* <DEDUP_REMOVED lines=11> */
.L_x_2589:
[----:B-12---:R-:W-:Y:S05]  /*7880*/  BSYNC B0 ;  /* 0x0000000000007941 */ /* 0x006fea0003800000 */
.L_x_2588:
[----:B------:R-:W-:Y:S01]  /*7890*/  WARPSYNC 0xffffffff ;  /* 0xffffffff00007948 */ /* 0x000fe20003800000 */
[----:B------:R-:W-:Y:S01]  /*78a0*/  BAR.SYNC.DEFER_BLOCKING 0x0 ;  /* 0x0000000000007b1d */ /* 0x000fe20000010000 */
[----:B------:R-:W-:Y:S01]  /*78b0*/  FMUL.FTZ R191, R37, R80 ;  /* 0x0000005025bf7220 */ /* 0x000fe20000410000 */
[----:B------:R-:W-:Y:S01]  /*78c0*/  ISETP.GT.AND P0, PT, R68, 0x1e, PT ;  /* 0x0000001e4400780c */ /* 0x000fe20003f04270 */
[-C--:B0-----:R-:W-:Y:S01]  /*78d0*/  FFMA.FTZ R5, R94, R159.reuse, RZ ;  /* 0x0000009f5e057223 */ /* 0x081fe200000100ff */
[----:B------:R-:W-:Y:S01]  /*78e0*/  ISETP.GT.AND P2, PT, R68, 0x1d, PT ;  /* 0x0000001d4400780c */ /* 0x000fe20003f44270 */
[----:B------:R-:W-:Y:S01]  /*78f0*/  FFMA.FTZ R192, R20, R159, R191 ;  /* 0x0000009f14c07223 */ /* 0x000fe200000100bf */
[----:B------:R-:W-:Y:S01]  /*7900*/  ISETP.GT.AND P3, PT, R68, 0x1b, PT ;  /* 0x0000001b4400780c */ /* 0x000fe20003f64270 */
[----:B------:R-:W-:Y:S01]  /*7910*/  FMUL.FTZ R204, R25, R92 ;  /* 0x0000005c19cc7220 */ /* 0x000fe20000410000 */
[----:B------:R-:W-:Y:S01]  /*7920*/  BSSY B0, `(.L_x_2592) ;  /* 0x00000cd000007945 */ /* 0x000fe20003800000 */
[----:B------:R-:W-:-:S02]  /*7930*/  FFMA.FTZ R5, R96, R192, R5 ;  /* 0x000000c060057223 */ /* 0x000fc40000010005 */
[----:B------:R-:W-:Y:S02]  /*7940*/  FFMA.FTZ R206, R24, -R95, R189 ;  /* 0x8000005f18ce7223 */ /* 0x000fe400000100bd */
[----:B------:R-:W-:Y:S02]  /*7950*/  FFMA.FTZ R5, R98, R181, R5 ;  /* 0x000000b562057223 */ /* 0x000fe40000010005 */
[----:B------:R-:W-:Y:S02]  /*7960*/  FFMA.FTZ R181, R36, -R83, R181 ;  /* 0x8000005324b57223 */ /* 0x000fe400000100b5 */
[----:B------:R-:W-:Y:S02]  /*7970*/  FFMA.FTZ R5, R100, R180, R5 ;  /* 0x000000b464057223 */ /* 0x000fe40000010005 */
[----:B------:R-:W-:Y:S02]  /*7980*/  FFMA.FTZ R180, R35, -R82, R180 ;  /* 0x8000005223b47223 */ /* 0x000fe400000100b4 */
[----:B------:R-:W-:Y:S01]  /*7990*/  FFMA.FTZ R5, R99, R182, R5 ;  /* 0x000000b663057223 */ /* 0x000fe20000010005 */
[----:B------:R-:W0:Y:S04]  /*79a0*/  LDS R4, [R69.X8+0x12d4] ;  /* 0x0012d40045047984 */ /* 0x000e280000008800 */
[----:B------:R-:W-:Y:S01]  /*79b0*/  @!P1 STS.64 [R113.X8+0x1dd0], R18 ;  /* 0x001dd01271009388 */ /* 0x000fe20000008a00 */
[----:B0-----:R-:W-:-:S02]  /*79c0*/  FFMA.FTZ R178, R4, R167, R178 ;  /* 0x000000a704b27223 */ /* 0x001fc400000100b2 */
[----:B------:R-:W-:Y:S02]  /*79d0*/  FMUL.FTZ R167, R29, R88 ;  /* 0x000000581da77220 */ /* 0x000fe40000410000 */
[----:B------:R-:W-:Y:S02]  /*79e0*/  FFMA.FTZ R162, R162, R178, R179 ;  /* 0x000000b2a2a27223 */ /* 0x000fe400000100b3 */
[----:B------:R-:W-:Y:S02]  /*79f0*/  FFMA.FTZ R198, R156, R185, R167 ;  /* 0x000000b99cc67223 */ /* 0x000fe400000100a7 */
[----:B------:R-:W-:Y:S02]  /*7a00*/  FFMA.FTZ R176, R161, R162, R176 ;  /* 0x000000a2a1b07223 */ /* 0x000fe400000100b0 */
[----:B------:R-:W-:Y:S02]  /*7a10*/  FMUL.FTZ R161, R33, R84 ;  /* 0x0000005421a17220 */ /* 0x000fe40000410000 */
        /* <DEDUP_REMOVED lines=26> */
[-C--:B------:R-:W-:Y:S02]  /*7bc0*/  FFMA.FTZ R6, R38, -R81.reuse, R159 ;  /* 0x8000005126067223 */ /* 0x080fe4000001009f */
[----:B------:R-:W-:Y:S01]  /*7bd0*/  FMUL.FTZ R7, R20, R81 ;  /* 0x0000005114077220 */ /* 0x000fe20000410000 */
[----:B------:R-:W0:Y:S01]  /*7be0*/  SHFL.DOWN PT, R194, R5, 0x1, 0x1f ;  /* 0x08201f0005c27f89 */ /* 0x000e2200000e0000 */
[----:B------:R-:W-:Y:S02]  /*7bf0*/  FADD.FTZ R21, -R191, R192 ;  /* 0x000000c0bf157221 */ /* 0x000fe40000010100 */
[----:B------:R-:W-:Y:S02]  /*7c00*/  FMUL.FTZ R156, R164, R80 ;  /* 0x00000050a49c7220 */ /* 0x000fe40000410000 */
[----:B------:R-:W-:-:S02]  /*7c10*/  FFMA.FTZ R151, R7, R6, RZ ;  /* 0x0000000607977223 */ /* 0x000fc400000100ff */
[----:B------:R-:W-:Y:S02]  /*7c20*/  FMUL.FTZ R23, R22, R83 ;  /* 0x0000005316177220 */ /* 0x000fe40000410000 */
[----:B------:R-:W-:Y:S02]  /*7c30*/  FFMA.FTZ R192, R156, R21, R151 ;  /* 0x000000159cc07223 */ /* 0x000fe40000010097 */
[----:B------:R-:W-:Y:S02]  /*7c40*/  FMUL.FTZ R151, R166, R82 ;  /* 0x00000052a6977220 */ /* 0x000fe40000410000 */
[----:B------:R-:W-:Y:S02]  /*7c50*/  FFMA.FTZ R192, R23, R181, R192 ;  /* 0x000000b517c07223 */ /* 0x000fe400000100c0 */
[-C--:B------:R-:W-:Y:S02]  /*7c60*/  FFMA.FTZ R182, R34, -R85.reuse, R182 ;  /* 0x8000005522b67223 */ /* 0x080fe400000100b6 */
[----:B------:R-:W-:-:S02]  /*7c70*/  FMUL.FTZ R153, R168, R85 ;  /* 0x00000055a8997220 */ /* 0x000fc40000410000 */
[----:B------:R-:W-:Y:S02]  /*7c80*/  FFMA.FTZ R157, R151, R180, R192 ;  /* 0x000000b4979d7223 */ /* 0x000fe400000100c0 */
[----:B------:R-:W-:Y:S02]  /*7c90*/  FADD.FTZ R155, -R161, R196 ;  /* 0x000000c4a19b7221 */ /* 0x000fe40000010100 */
[----:B------:R-:W-:Y:S02]  /*7ca0*/  FMUL.FTZ R192, R152, R84 ;  /* 0x0000005498c07220 */ /* 0x000fe40000410000 */
[----:B------:R-:W-:Y:S02]  /*7cb0*/  FFMA.FTZ R157, R153, R182, R157 ;  /* 0x000000b6999d7223 */ /* 0x000fe4000001009d */
[-C--:B------:R-:W-:Y:S02]  /*7cc0*/  FFMA.FTZ R184, R32, -R87.reuse, R184 ;  /* 0x8000005720b87223 */ /* 0x080fe400000100b8 */
[----:B------:R-:W-:-:S02]  /*7cd0*/  FMUL.FTZ R159, R170, R87 ;  /* 0x00000057aa9f7220 */ /* 0x000fc40000410000 */
[----:B------:R-:W-:Y:S02]  /*7ce0*/  FFMA.FTZ R157, R192, R155, R157 ;  /* 0x0000009bc09d7223 */ /* 0x000fe4000001009d */
[----:B0-----:R-:W-:Y:S02]  /*7cf0*/  @!P0 FADD.FTZ R5, R5, R194 ;  /* 0x000000c205058221 */ /* 0x001fe40000010000 */
[-C--:B------:R-:W-:Y:S02]  /*7d00*/  FFMA.FTZ R183, R31, -R86.reuse, R183 ;  /* 0x800000561fb77223 */ /* 0x080fe400000100b7 */
[----:B------:R-:W-:Y:S01]  /*7d10*/  FMUL.FTZ R194, R154, R86 ;  /* 0x000000569ac27220 */ /* 0x000fe20000410000 */
[----:B------:R-:W0:Y:S01]  /*7d20*/  SHFL.DOWN PT, R208, R5, 0x2, 0x1f ;  /* 0x08401f0005d07f89 */ /* 0x000e2200000e0000 */
        /* <DEDUP_REMOVED lines=19> */
[----:B------:R-:W-:-:S02]  /*7e60*/  FMUL.FTZ R169, R162, R95 ;  /* 0x0000005fa2a97220 */ /* 0x000fc40000410000 */
[----:B------:R-:W-:Y:S02]  /*7e70*/  FFMA.FTZ R157, R202, R204, R157 ;  /* 0x000000ccca9d7223 */ /* 0x000fe4000001009d */
[----:B0-----:R-:W-:Y:S02]  /*7e80*/  @!P2 FADD.FTZ R5, R5, R208 ;  /* 0x000000d00505a221 */ /* 0x001fe40000010000 */
[-C--:B------:R-:W-:Y:S02]  /*7e90*/  FFMA.FTZ R208, R0, -R97.reuse, R190 ;  /* 0x8000006100d07223 */ /* 0x080fe400000100be */
[----:B------:R-:W-:Y:S01]  /*7ea0*/  FMUL.FTZ R190, R178, R97 ;  /* 0x00000061b2be7220 */ /* 0x000fe20000410000 */
[----:B------:R-:W0:Y:S01]  /*7eb0*/  SHFL.DOWN PT, R212, R5, 0x4, 0x1f ;  /* 0x08801f0005d47f89 */ /* 0x000e2200000e0000 */
[----:B------:R-:W-:Y:S02]  /*7ec0*/  FFMA.FTZ R157, R169, R206, R157 ;  /* 0x000000cea99d7223 */ /* 0x000fe4000001009d */
[----:B------:R-:W-:-:S02]  /*7ed0*/  FADD.FTZ R131, R190, R131 ;  /* 0x00000083be837221 */ /* 0x000fc40000010000 */
[----:B------:R-:W-:Y:S02]  /*7ee0*/  FFMA.FTZ R173, R190, R208, R157 ;  /* 0x000000d0bead7223 */ /* 0x000fe4000001009d */
[C---:B------:R-:W-:Y:S02]  /*7ef0*/  FMUL.FTZ R157, R147.reuse, R162 ;  /* 0x000000a2939d7220 */ /* 0x040fe40000410000 */
[----:B------:R-:W-:Y:S01]  /*7f00*/  FMUL.FTZ R18, R147, R174 ;  /* 0x000000ae93127220 */ /* 0x000fe20000410000 */
[----:B------:R-:W1:Y:S01]  /*7f10*/  SHFL.DOWN PT, R210, R173, 0x1, 0x1f ;  /* 0x08201f00add27f89 */ /* 0x000e6200000e0000 */
[----:B------:R-:W-:Y:S02]  /*7f20*/  FADD.FTZ R132, R169, R132 ;  /* 0x00000084a9847221 */ /* 0x000fe40000010000 */
[----:B------:R-:W-:Y:S02]  /*7f30*/  FMUL.FTZ R169, R157, R206 ;  /* 0x000000ce9da97220 */ /* 0x000fe40000410000 */
[----:B------:R-:W-:-:S02]  /*7f40*/  FMUL.FTZ R157, R147, R176 ;  /* 0x000000b0939d7220 */ /* 0x000fc40000410000 */
[----:B------:R-:W-:Y:S02]  /*7f50*/  FMUL.FTZ R19, R18, R188 ;  /* 0x000000bc12137220 */ /* 0x000fe40000410000 */
[----:B------:R-:W-:Y:S02]  /*7f60*/  FMUL.FTZ R18, R147, R160 ;  /* 0x000000a093127220 */ /* 0x000fe40000410000 */
[----:B------:R-:W-:Y:S02]  /*7f70*/  FMUL.FTZ R157, R157, R204 ;  /* 0x000000cc9d9d7220 */ /* 0x000fe40000410000 */
[----:B------:R-:W-:Y:S02]  /*7f80*/  FMUL.FTZ R187, R18, R187 ;  /* 0x000000bb12bb7220 */ /* 0x000fe40000410000 */
[----:B0-----:R-:W-:Y:S02]  /*7f90*/  @!P3 FADD.FTZ R5, R5, R212 ;  /* 0x000000d40505b221 */ /* 0x001fe40000010000 */
[----:B------:R-:W-:-:S02]  /*7fa0*/  FMUL.FTZ R18, R147, R158 ;  /* 0x0000009e93127220 */ /* 0x000fc40000410000 */
[----:B------:R-:W-:Y:S01]  /*7fb0*/  FFMA.FTZ R176, R25, R176, R157 ;  /* 0x000000b019b07223 */ /* 0x000fe2000001009d */
[----:B------:R-:W0:Y:S01]  /*7fc0*/  SHFL.DOWN PT, R212, R5, 0x8, 0x1f ;  /* 0x09001f0005d47f89 */ /* 0x000e2200000e0000 */
[----:B------:R-:W-:Y:S02]  /*7fd0*/  FFMA.FTZ R157, R26, R174, R19 ;  /* 0x000000ae1a9d7223 */ /* 0x000fe40000010013 */
[----:B------:R-:W-:Y:S02]  /*7fe0*/  FMUL.FTZ R19, R18, R186 ;  /* 0x000000ba12137220 */ /* 0x000fe40000410000 */
[----:B-1----:R-:W-:Y:S01]  /*7ff0*/  @!P0 FADD.FTZ R173, R173, R210 ;  /* 0x000000d2adad8221 */ /* 0x002fe20000010000 */
[----:B------:R-:W-:Y:S01]  /*8000*/  ISETP.GT.AND P0, PT, R68, 0x17, PT ;  /* 0x000000174400780c */ /* 0x000fe20003f04270 */
[----:B------:R-:W-:Y:S02]  /*8010*/  FMUL.FTZ R18, R147, R172 ;  /* 0x000000ac93127220 */ /* 0x000fe40000410000 */
[----:B------:R-:W-:Y:S01]  /*8020*/  FADD.FTZ R126, R157, R126 ;  /* 0x0000007e9d7e7221 */ /* 0x000fe20000010000 */
[----:B------:R-:W1:Y:S01]  /*8030*/  SHFL.DOWN PT, R210, R173, 0x2, 0x1f ;  /* 0x08401f00add27f89 */ /* 0x000e6200000e0000 */
[----:B------:R-:W-:-:S02]  /*8040*/  FFMA.FTZ R157, R28, R158, R19 ;  /* 0x0000009e1c9d7223 */ /* 0x000fc40000010013 */
[----:B------:R-:W-:Y:S02]  /*8050*/  FMUL.FTZ R163, R18, R163 ;  /* 0x000000a312a37220 */ /* 0x000fe40000410000 */
[----:B------:R-:W-:Y:S02]  /*8060*/  FMUL.FTZ R18, R147, R4 ;  /* 0x0000000493127220 */ /* 0x000fe40000410000 */
[----:B------:R-:W-:Y:S02]  /*8070*/  FADD.FTZ R124, R157, R124 ;  /* 0x0000007c9d7c7221 */ /* 0x000fe40000010000 */
        /* <DEDUP_REMOVED lines=9> */
[----:B-1----:R-:W-:Y:S01]  /*8110*/  @!P2 FADD.FTZ R173, R173, R210 ;  /* 0x000000d2adada221 */ /* 0x002fe20000010000 */
[----:B------:R-:W-:Y:S01]  /*8120*/  ISETP.GT.AND P2, PT, R68, 0xf, PT ;  /* 0x0000000f4400780c */ /* 0x000fe20003f44270 */
[----:B------:R-:W-:-:S02]  /*8130*/  FMUL.FTZ R4, R4, R155 ;  /* 0x0000009b04047220 */ /* 0x000fc40000410000 */
[----:B------:R-:W-:Y:S01]  /*8140*/  FFMA.FTZ R155, R32, R170, R19 ;  /* 0x000000aa209b7223 */ /* 0x000fe20000010013 */
[----:B------:R-:W1:Y:S01]  /*8150*/  SHFL.DOWN PT, R210, R173, 0x4, 0x1f ;  /* 0x08801f00add27f89 */ /* 0x000e6200000e0000 */
[C---:B------:R-:W-:Y:S02]  /*8160*/  FMUL.FTZ R19, R147.reuse, R168 ;  /* 0x000000a893137220 */ /* 0x040fe40000410000 */
[----:B------:R-:W-:Y:S02]  /*8170*/  FMUL.FTZ R18, R147, R22 ;  /* 0x0000001693127220 */ /* 0x000fe40000410000 */
[----:B------:R-:W-:Y:S02]  /*8180*/  FADD.FTZ R142, R153, R142 ;  /* 0x0000008e998e7221 */ /* 0x000fe40000010000 */
[----:B------:R-:W-:Y:S02]  /*8190*/  FMUL.FTZ R153, R19, R182 ;  /* 0x000000b613997220 */ /* 0x000fe40000410000 */
[----:B------:R-:W-:-:S02]  /*81a0*/  FMUL.FTZ R181, R18, R181 ;  /* 0x000000b512b57220 */ /* 0x000fc40000410000 */
[C---:B------:R-:W-:Y:S02]  /*81b0*/  FMUL.FTZ R171, R147.reuse, R178 ;  /* 0x000000b293ab7220 */ /* 0x040fe40000410000 */
[C---:B------:R-:W-:Y:S02]  /*81c0*/  FMUL.FTZ R19, R147.reuse, R166 ;  /* 0x000000a693137220 */ /* 0x040fe40000410000 */
[C---:B------:R-:W-:Y:S02]  /*81d0*/  FMUL.FTZ R18, R147.reuse, R164 ;  /* 0x000000a493127220 */ /* 0x040fe40000410000 */
[----:B------:R-:W-:Y:S02]  /*81e0*/  FMUL.FTZ R147, R147, R20 ;  /* 0x0000001493937220 */ /* 0x000fe40000410000 */
[----:B------:R-:W-:Y:S02]  /*81f0*/  FFMA.FTZ R152, R33, R152, R4 ;  /* 0x0000009821987223 */ /* 0x000fe40000010004 */
[----:B0-----:R-:W-:-:S02]  /*8200*/  @!P2 FADD.FTZ R5, R5, R212 ;  /* 0x000000d40505a221 */ /* 0x001fc40000010000 */
[----:B------:R-:W-:Y:S02]  /*8210*/  FMUL.FTZ R171, R171, R208 ;  /* 0x000000d0abab7220 */ /* 0x000fe40000410000 */
[----:B-1----:R-:W-:Y:S02]  /*8220*/  @!P3 FADD.FTZ R173, R173, R210 ;  /* 0x000000d2adadb221 */ /* 0x002fe40000010000 */
[----:B------:R-:W-:Y:S02]  /*8230*/  FMUL.FTZ R19, R19, R180 ;  /* 0x000000b413137220 */ /* 0x000fe40000410000 */
[----:B------:R-:W-:Y:S01]  /*8240*/  FMUL.FTZ R18, R18, R21 ;  /* 0x0000001512127220 */ /* 0x000fe20000410000 */
[----:B------:R-:W0:Y:S01]  /*8250*/  SHFL.DOWN PT, R190, R173, 0x8, 0x1f ;  /* 0x09001f00adbe7f89 */ /* 0x000e2200000e0000 */
        /* <DEDUP_REMOVED lines=11> */
[----:B------:R-:W-:Y:S02]  /*8310*/  FADD.FTZ R133, R202, R133 ;  /* 0x00000085ca857221 */ /* 0x000fe40000010000 */
[----:B0-----:R-:W-:Y:S01]  /*8320*/  @!P0 FADD.FTZ R173, R173, R190 ;  /* 0x000000beadad8221 */ /* 0x001fe20000010000 */
        /* <DEDUP_REMOVED lines=44> */
.L_x_2593:
[----:B0-----:R-:W-:Y:S05]  /*85f0*/  BSYNC B0 ;  /* 0x0000000000007941 */ /* 0x001fea0003800000 */
.L_x_2592:
[----:B------:R-:W-:-:S04]  /*8600*/  IADD3 R113, R113, 0x1, RZ ;  /* 0x0000000171717810 */ /* 0x000fc80007ffe0ff */
[----:B------:R-:W-:-:S13]  /*8610*/  ISETP.GE.AND P0, PT, R113, c[0x0][0x16c], PT ;  /* 0x00005b0071007a0c */ /* 0x000fda0003f06270 */
[----:B------:R-:W-:Y:S01]  /*8620*/  @P0 CALL.REL.NOINC `(.L_x_2578) ;  /* 0x0000001000000944 */ /* 0x000fe20003c00000 */
[----:B------:R-:W-:Y:S05]  /*8630*/  BRA `(.L_x_2594) ;  /* 0xffffdcb000007947 */ /* 0x000fea000383ffff */
.L_x_2578:
[----:B------:R-:W-:Y:S01]  /*8640*/  BAR.SYNC.DEFER_BLOCKING 0x0 ;  /* 0x0000000000007b1d */ /* 0x000fe20000010000 */
[----:B------:R-:W-:Y:S01]  /*8650*/  IADD3 R27, -R8, c[0x0][0x168], RZ ;  /* 0x00005a00081b7a10 */ /* 0x000fe20007ffe1ff */
[----:B------:R-:W-:Y:S01]  /*8660*/  CS2R R28, SRZ ;  /* 0x00000000001c7805 */ /* 0x000fe2000001ff00 */
[C---:B------:R-:W-:Y:S01]  /*8670*/  LOP3.LUT R25, R60.reuse, 0x20, RZ, 0xfc, !PT ;  /* 0x000000203c197812 */ /* 0x040fe200078efcff */
[----:B------:R-:W-:Y:S01]  /*8680*/  CS2R R30, SRZ ;  /* 0x00000000001e7805 */ /* 0x000fe2000001ff00 */
[C---:B------:R-:W-:Y:S01]  /*8690*/  LOP3.LUT R24, R60.reuse, 0x40, RZ, 0xfc, !PT ;  /* 0x000000403c187812 */ /* 0x040fe200078efcff */
[----:B------:R-:W-:Y:S01]  /*86a0*/  CS2R R32, SRZ ;  /* 0x0000000000207805 */ /* 0x000fe2000001ff00 */
[C---:B------:R-:W-:Y:S01]  /*86b0*/  LOP3.LUT R23, R60.reuse, 0x60, RZ, 0xfc, !PT ;  /* 0x000000603c177812 */ /* 0x040fe200078efcff */
[----:B------:R-:W-:Y:S01]  /*86c0*/  CS2R R34, SRZ ;  /* 0x0000000000227805 */ /* 0x000fe2000001ff00 */
[-C--:B------:R-:W-:Y:S01]  /*86d0*/  ISETP.GE.AND P2, PT, R60, R27.reuse, PT ;  /* 0x0000001b3c00720c */ /* 0x080fe20003f46270 */
[----:B------:R-:W-:Y:S01]  /*86e0*/  CS2R R36, SRZ ;  /* 0x0000000000247805 */ /* 0x000fe2000001ff00 */
[----:B------:R-:W-:-:S02]  /*86f0*/  ISETP.GE.AND P3, PT, R25, R27, PT ;  /* 0x0000001b1900720c */ /* 0x000fc40003f66270 */
[-C--:B------:R-:W-:Y:S02]  /*8700*/  ISETP.GE.AND P4, PT, R24, R27.reuse, PT ;  /* 0x0000001b1800720c */ /* 0x080fe40003f86270 */
[----:B------:R-:W-:Y:S02]  /*8710*/  ISETP.GE.AND P5, PT, R23, R27, PT ;  /* 0x0000001b1700720c */ /* 0x000fe40003fa6270 */
[C---:B------:R-:W-:Y:S02]  /*8720*/  LOP3.LUT R22, R60.reuse, 0x80, RZ, 0xfc, !PT ;  /* 0x000000803c167812 */ /* 0x040fe400078efcff */
[----:B------:R-:W-:Y:S02]  /*8730*/  MOV R26, RZ ;  /* 0x000000ff001a7202 */ /* 0x000fe40000000f00 */
[C---:B------:R-:W-:Y:S02]  /*8740*/  LOP3.LUT R21, R60.reuse, 0xa0, RZ, 0xfc, !PT ;  /* 0x000000a03c157812 */ /* 0x040fe400078efcff */
[C---:B------:R-:W-:Y:S01]  /*8750*/  LOP3.LUT R20, R60.reuse, 0xc0, RZ, 0xfc, !PT ;  /* 0x000000c03c147812 */ /* 0x040fe200078efcff */
[----:B------:R-:W2:Y:S01]  /*8760*/  @!P2 LDG.E R130, [R2.64] ;  /* 0x000000040282a981 */ /* 0x000ea2000c1e1900 */
[----:B------:R-:W-:-:S02]  /*8770*/  LOP3.LUT R19, R60, 0xe0, RZ, 0xfc, !PT ;  /* 0x000000e03c137812 */ /* 0x000fc400078efcff */
[----:B------:R-:W-:Y:S01]  /*8780*/  LOP3.LUT R18, R60, 0x100, RZ, 0xfc, !PT ;  /* 0x000001003c127812 */ /* 0x000fe200078efcff */
[----:B------:R-:W3:Y:S01]  /*8790*/  @!P3 LDG.E R29, [R2.64+0x80] ;  /* 0x00008004021db981 */ /* 0x000ee2000c1e1900 */
[-C--:B------:R-:W-:Y:S02]  /*87a0*/  ISETP.GE.AND P6, PT, R22, R27.reuse, PT ;  /* 0x0000001b1600720c */ /* 0x080fe40003fc6270 */
[----:B------:R-:W-:Y:S01]  /*87b0*/  LOP3.LUT R9, R60, 0x120, RZ, 0xfc, !PT ;  /* 0x000001203c097812 */ /* 0x000fe200078efcff */
[----:B------:R-:W4:Y:S01]  /*87c0*/  @!P4 LDG.E R26, [R2.64+0x100] ;  /* 0x00010004021ac981 */ /* 0x000f22000c1e1900 */
[-C--:B------:R-:W-:Y:S02]  /*87d0*/  ISETP.GE.AND P0, PT, R21, R27.reuse, PT ;  /* 0x0000001b1500720c */ /* 0x080fe40003f06270 */
[-C--:B------:R-:W-:Y:S01]  /*87e0*/  ISETP.GE.AND P2, PT, R20, R27.reuse, PT ;  /* 0x0000001b1400720c */ /* 0x080fe20003f46270 */
[----:B------:R-:W5:Y:S01]  /*87f0*/  @!P5 LDG.E R31, [R2.64+0x180] ;  /* 0x00018004021fd981 */ /* 0x000f62000c1e1900 */
[----:B------:R-:W-:-:S02]  /*8800*/  ISETP.GE.AND P3, PT, R19, R27, PT ;  /* 0x0000001b1300720c */ /* 0x000fc40003f66270 */
[-C--:B------:R-:W-:Y:S02]  /*8810*/  ISETP.GE.AND P4, PT, R18, R27.reuse, PT ;  /* 0x0000001b1200720c */ /* 0x080fe40003f86270 */
[----:B------:R-:W-:Y:S01]  /*8820*/  ISETP.GE.AND P5, PT, R9, R27, PT ;  /* 0x0000001b0900720c */ /* 0x000fe20003fa6270 */
[----:B------:R-:W5:Y:S01]  /*8830*/  @!P6 LDG.E R28, [R2.64+0x200] ;  /* 0x00020004021ce981 */ /* 0x000f62000c1e1900 */
[C---:B------:R-:W-:Y:S02]  /*8840*/  LOP3.LUT R8, R60.reuse, 0x140, RZ, 0xfc, !PT ;  /* 0x000001403c087812 */ /* 0x040fe400078efcff */
[C---:B------:R-:W-:Y:S01]  /*8850*/  LOP3.LUT R7, R60.reuse, 0x160, RZ, 0xfc, !PT ;  /* 0x000001603c077812 */ /* 0x040fe200078efcff */
[----:B------:R-:W5:Y:S01]  /*8860*/  @!P0 LDG.E R33, [R2.64+0x280] ;  /* 0x0002800402218981 */ /* 0x000f62000c1e1900 */
[C---:B------:R-:W-:Y:S02]  /*8870*/  LOP3.LUT R6, R60.reuse, 0x180, RZ, 0xfc, !PT ;  /* 0x000001803c067812 */ /* 0x040fe400078efcff */
[C---:B------:R-:W-:Y:S01]  /*8880*/  LOP3.LUT R5, R60.reuse, 0x1a0, RZ, 0xfc, !PT ;  /* 0x000001a03c057812 */ /* 0x040fe200078efcff */
        /* <DEDUP_REMOVED lines=9> */
[----:B------:R-:W5:Y:S01]  /*8920*/  @!P5 LDG.E R37, [R2.64+0x480] ;  /* 0x000480040225d981 */ /* 0x000f62000c1e1900 */
[----:B------:R-:W-:-:S02]  /*8930*/  ISETP.GE.AND P4, PT, R4, R27, PT ;  /* 0x0000001b0400720c */ /* 0x000fc40003f86270 */
[----:B------:R-:W-:Y:S01]  /*8940*/  ISETP.GE.AND P5, PT, R0, R27, PT ;  /* 0x0000001b0000720c */ /* 0x000fe20003fa6270 */
[----:B------:R-:W5:Y:S01]  /*8950*/  @!P6 LDG.E R34, [R2.64+0x500] ;  /* 0x000500040222e981 */ /* 0x000f62000c1e1900 */
[----:B------:R-:W-:Y:S02]  /*8960*/  MOV R81, RZ ;  /* 0x000000ff00517202 */ /* 0x000fe40000000f00 */
[----:B------:R-:W-:Y:S02]  /*8970*/  MOV R83, RZ ;  /* 0x000000ff00537202 */ /* 0x000fe40000000f00 */
[----:B------:R-:W-:Y:S01]  /*8980*/  MOV R38, RZ ;  /* 0x000000ff00267202 */ /* 0x000fe20000000f00 */
[----:B------:R-:W5:Y:S01]  /*8990*/  @!P2 LDG.E R36, [R2.64+0x600] ;  /* 0x000600040224a981 */ /* 0x000f62000c1e1900 */
[----:B------:R-:W-:-:S03]  /*89a0*/  MOV R85, RZ ;  /* 0x000000ff00557202 */ /* 0x000fc60000000f00 */
        /* <DEDUP_REMOVED lines=25> */
[----:B------:R-:W-:Y:S04]  /*8b40*/  LDS R35, [R39.X4+0x24] ;  /* 0x0000240027237984 */ /* 0x000fe80000004800 */
[----:B------:R-:W-:Y:S01]  /*8b50*/  LDS R37, [R39.X4+0x28] ;  /* 0x0000280027257984 */ /* 0x000fe20000004800 */
[----:B0-----:R-:W-:-:S03]  /*8b60*/  FADD.FTZ R2, R3, R74 ;  /* 0x0000004a03027221 */ /* 0x001fc60000010000 */
[----:B------:R-:W0:Y:S01]  /*8b70*/  LDS R3, [R39.X4+0x14] ;  /* 0x0000140027037984 */ /* 0x000e220000004800 */
[----:B-1----:R-:W-:-:S03]  /*8b80*/  FADD.FTZ R26, R29, R74 ;  /* 0x0000004a1d1a7221 */ /* 0x002fc60000010000 */
[----:B------:R-:W1:Y:S01]  /*8b90*/  LDS R29, [R39.X4+0x18] ;  /* 0x00001800271d7984 */ /* 0x000e620000004800 */
[--C-:B--2---:R-:W-:Y:S01]  /*8ba0*/  FADD.FTZ R28, R31, R74.reuse ;  /* 0x0000004a1f1c7221 */ /* 0x104fe20000010000 */
[----:B------:R-:W-:Y:S02]  /*8bb0*/  FSETP.GTU.FTZ.AND P5, PT, R2, 20, PT ;  /* 0x41a000000200780b */ /* 0x000fe40003fbc000 */
[----:B------:R-:W2:Y:S01]  /*8bc0*/  LDS R31, [R39.X4+0x1c] ;  /* 0x00001c00271f7984 */ /* 0x000ea20000004800 */
[----:B---3--:R-:W-:Y:S01]  /*8bd0*/  FADD.FTZ R33, R33, R74 ;  /* 0x0000004a21217221 */ /* 0x008fe20000010000 */
[----:B------:R-:W-:-:S04]  /*8be0*/  FSETP.GTU.FTZ.AND P0, PT, R28, 20, PT ;  /* 0x41a000001c00780b */ /* 0x000fc80003f1c000 */
[----:B------:R-:W-:Y:S02]  /*8bf0*/  FSETP.GTU.FTZ.AND P2, PT, R33, 20, PT ;  /* 0x41a000002100780b */ /* 0x000fe40003f5c000 */
[----:B------:R-:W-:-:S03]  /*8c00*/  FSETP.GTU.FTZ.AND P6, PT, R26, 20, PT ;  /* 0x41a000001a00780b */ /* 0x000fc60003fdc000 */
[----:B------:R-:W-:-:S04]  /*8c10*/  @!P5 FMUL.FTZ R2, R2, -1.4426950216293334961 ;  /* 0xbfb8aa3b0202d820 */ /* 0x000fc80000410000 */
[----:B------:R-:W-:-:S04]  /*8c20*/  @!P0 FMUL.FTZ R28, R28, -1.4426950216293334961 ;  /* 0xbfb8aa3b1c1c8820 */ /* 0x000fc80000410000 */
[----:B------:R-:W-:Y:S02]  /*8c30*/  @!P2 FMUL.FTZ R30, R33, -1.4426950216293334961 ;  /* 0xbfb8aa3b211ea820 */ /* 0x000fe40000410000 */
[----:B------:R-:W3:Y:S01]  /*8c40*/  LDS R33, [R39.X4+0x20] ;  /* 0x0000200027217984 */ /* 0x000ee20000004800 */
[----:B------:R-:W4:Y:S01]  /*8c50*/  @!P0 MUFU.EX2 R28, R28 ;  /* 0x0000001c001c8308 */ /* 0x000f220000000800 */
[----:B------:R-:W-:-:S07]  /*8c60*/  @!P6 FMUL.FTZ R26, R26, -1.4426950216293334961 ;  /* 0xbfb8aa3b1a1ae820 */ /* 0x000fce0000410000 */
[----:B------:R-:W5:Y:S01]  /*8c70*/  @!P5 MUFU.EX2 R2, R2 ;  /* 0x000000020002d308 */ /* 0x000f620000000800 */
[----:B0-----:R-:W-:-:S07]  /*8c80*/  FADD.FTZ R3, R3, R74 ;  /* 0x0000004a03037221 */ /* 0x001fce0000010000 */
[----:B------:R-:W0:Y:S01]  /*8c90*/  @!P6 MUFU.EX2 R26, R26 ;  /* 0x0000001a001ae308 */ /* 0x000e220000000800 */
[----:B-1----:R-:W-:-:S07]  /*8ca0*/  FADD.FTZ R34, R29, R74 ;  /* 0x0000004a1d227221 */ /* 0x002fce0000010000 */
[----:B------:R-:W1:Y:S01]  /*8cb0*/  @!P2 MUFU.EX2 R30, R30 ;  /* 0x0000001e001ea308 */ /* 0x000e620000000800 */
[----:B----4-:R-:W-:Y:S01]  /*8cc0*/  @!P0 FADD.FTZ R28, R28, 1 ;  /* 0x3f8000001c1c8421 */ /* 0x010fe20000010000 */
[----:B------:R-:W-:Y:S01]  /*8cd0*/  FSETP.GTU.FTZ.AND P3, PT, R3, 20, PT ;  /* 0x41a000000300780b */ /* 0x000fe20003f7c000 */
[----:B-----5:R-:W-:Y:S01]  /*8ce0*/  @!P5 FADD.FTZ R2, R2, 1 ;  /* 0x3f8000000202d421 */ /* 0x020fe20000010000 */
[----:B------:R-:W-:-:S04]  /*8cf0*/  FSETP.GTU.FTZ.AND P4, PT, R34, 20, PT ;  /* 0x41a000002200780b */ /* 0x000fc80003f9c000 */
[----:B------:R4:W5:Y:S01]  /*8d00*/  @!P5 MUFU.RCP R32, R2 ;  /* 0x000000020020d308 */ /* 0x0009620000001000 */
[----:B0-----:R-:W-:-:S07]  /*8d10*/  @!P6 FADD.FTZ R26, R26, 1 ;  /* 0x3f8000001a1ae421 */ /* 0x001fce0000010000 */
[----:B------:R-:W0:Y:S01]  /*8d20*/  @!P0 MUFU.RCP R28, R28 ;  /* 0x0000001c001c8308 */ /* 0x000e220000001000 */
[----:B-1----:R-:W-:Y:S02]  /*8d30*/  @!P2 FADD.FTZ R30, R30, 1 ;  /* 0x3f8000001e1ea421 */ /* 0x002fe40000010000 */
[----:B----4-:R-:W-:Y:S02]  /*8d40*/  @!P3 FMUL.FTZ R2, R3, -1.4426950216293334961 ;  /* 0xbfb8aa3b0302b820 */ /* 0x010fe40000410000 */
[----:B------:R-:W-:-:S03]  /*8d50*/  @!P4 FMUL.FTZ R3, R34, -1.4426950216293334961 ;  /* 0xbfb8aa3b2203c820 */ /* 0x000fc60000410000 */
[----:B------:R-:W1:Y:S01]  /*8d60*/  @!P6 MUFU.RCP R81, R26 ;  /* 0x0000001a0051e308 */ /* 0x000e620000001000 */
[--C-:B--2---:R-:W-:Y:S02]  /*8d70*/  FADD.FTZ R31, R31, R74.reuse ;  /* 0x0000004a1f1f7221 */ /* 0x104fe40000010000 */
[----:B------:R-:W-:-:S05]  /*8d80*/  FADD.FTZ R35, R35, R74 ;  /* 0x0000004a23237221 */ /* 0x000fca0000010000 */
[----:B------:R-:W2:Y:S01]  /*8d90*/  @!P2 MUFU.RCP R29, R30 ;  /* 0x0000001e001da308 */ /* 0x000ea20000001000 */
[----:B-----5:R-:W-:Y:S01]  /*8da0*/  @!P5 FMUL.FTZ R115, R115, R32 ;  /* 0x000000207373d220 */ /* 0x020fe20000410000 */
[----:B------:R-:W-:Y:S01]  /*8db0*/  FSETP.GTU.FTZ.AND P5, PT, R31, 20, PT ;  /* 0x41a000001f00780b */ /* 0x000fe20003fbc000 */
[----:B0-----:R-:W-:Y:S01]  /*8dc0*/  @!P0 FMUL.FTZ R117, R117, R28 ;  /* 0x0000001c75758220 */ /* 0x001fe20000410000 */
[----:B------:R-:W-:Y:S01]  /*8dd0*/  FSETP.GTU.FTZ.AND P0, PT, R35, 20, PT ;  /* 0x41a000002300780b */ /* 0x000fe20003f1c000 */
[----:B---3--:R-:W-:-:S03]  /*8de0*/  FADD.FTZ R33, R33, R74 ;  /* 0x0000004a21217221 */ /* 0x008fc60000010000 */
[----:B------:R-:W0:Y:S01]  /*8df0*/  @!P4 MUFU.EX2 R3, R3 ;  /* 0x000000030003c308 */ /* 0x000e220000000800 */
[----:B------:R-:W-:Y:S02]  /*8e00*/  FADD.FTZ R37, R37, R74 ;  /* 0x0000004a25257221 */ /* 0x000fe40000010000 */
[----:B-1----:R-:W-:Y:S01]  /*8e10*/  @!P6 FMUL.FTZ R116, R116, R81 ;  /* 0x000000517474e220 */ /* 0x002fe20000410000 */
[----:B------:R-:W-:Y:S01]  /*8e20*/  FSETP.GTU.FTZ.AND P6, PT, R33, 20, PT ;  /* 0x41a000002100780b */ /* 0x000fe20003fdc000 */
[----:B--2---:R-:W-:Y:S01]  /*8e30*/  @!P2 FMUL.FTZ R118, R118, R29 ;  /* 0x0000001d7676a220 */ /* 0x004fe20000410000 */
[----:B------:R-:W-:Y:S01]  /*8e40*/  FSETP.GTU.FTZ.AND P2, PT, R37, 20, PT ;  /* 0x41a000002500780b */ /* 0x000fe20003f5c000 */
[----:B------:R-:W-:Y:S02]  /*8e50*/  @!P5 FMUL.FTZ R28, R31, -1.4426950216293334961 ;  /* 0xbfb8aa3b1f1cd820 */ /* 0x000fe40000410000 */
[----:B------:R-:W-:Y:S01]  /*8e60*/  @!P0 FMUL.FTZ R31, R35, -1.4426950216293334961 ;  /* 0xbfb8aa3b231f8820 */ /* 0x000fe20000410000 */
[----:B------:R-:W-:Y:S01]  /*8e70*/  @!P3 MUFU.EX2 R2, R2 ;  /* 0x000000020002b308 */ /* 0x000fe20000000800 */
[----:B------:R-:W-:Y:S01]  /*8e80*/  LDS R35, [R39.X4+0x3c] ;  /* 0x00003c0027237984 */ /* 0x000fe20000004800 */
[----:B0-----:R-:W-:-:S03]  /*8e90*/  @!P4 FADD.FTZ R26, R3, 1 ;  /* 0x3f800000031ac421 */ /* 0x001fc60000010000 */
[----:B------:R-:W0:Y:S02]  /*8ea0*/  LDS R3, [R39.X4+0x2c] ;  /* 0x00002c0027037984 */ /* 0x000e240000004800 */
[----:B------:R-:W-:Y:S01]  /*8eb0*/  @!P6 FMUL.FTZ R29, R33, -1.4426950216293334961 ;  /* 0xbfb8aa3b211de820 */ /* 0x000fe20000410000 */
[----:B------:R1:W-:Y:S01]  /*8ec0*/  @!P0 MUFU.EX2 R32, R31 ;  /* 0x0000001f00208308 */ /* 0x0003e20000000800 */
[----:B------:R-:W-:Y:S01]  /*8ed0*/  @!P2 FMUL.FTZ R33, R37, -1.4426950216293334961 ;  /* 0xbfb8aa3b2521a820 */ /* 0x000fe20000410000 */
[----:B-1----:R-:W1:Y:S06]  /*8ee0*/  LDS R31, [R39.X4+0x34] ;  /* 0x00003400271f7984 */ /* 0x002e6c0000004800 */
[----:B------:R-:W2:Y:S08]  /*8ef0*/  @!P4 MUFU.RCP R37, R26 ;  /* 0x0000001a0025c308 */ /* 0x000eb00000001000 */
[----:B------:R3:W4:Y:S02]  /*8f00*/  @!P6 MUFU.EX2 R30, R29 ;  /* 0x0000001d001ee308 */ /* 0x0007240000000800 */
[----:B---3--:R-:W3:Y:S06]  /*8f10*/  LDS R29, [R39.X4+0x30] ;  /* 0x00003000271d7984 */ /* 0x008eec0000004800 */
[----:B------:R5:W1:Y:S01]  /*8f20*/  @!P2 MUFU.EX2 R34, R33 ;  /* 0x000000210022a308 */ /* 0x000a620000000800 */
[----:B--2---:R-:W-:-:S02]  /*8f30*/  @!P4 FMUL.FTZ R120, R120, R37 ;  /* 0x000000257878c220 */ /* 0x004fc40000410000 */
[----:B------:R-:W-:Y:S01]  /*8f40*/  LDS R37, [R39.X4] ;  /* 0x0000000027257984 */ /* 0x000fe20000004800 */
[----:B----4-:R-:W-:-:S03]  /*8f50*/  @!P6 FADD.FTZ R30, R30, 1 ;  /* 0x3f8000001e1ee421 */ /* 0x010fc60000010000 */
[----:B-----5:R-:W2:Y:S01]  /*8f60*/  LDS R33, [R39.X4+0x38] ;  /* 0x0000380027217984 */ /* 0x020ea20000004800 */
[----:B------:R-:W4:Y:S01]  /*8f70*/  @!P6 MUFU.RCP R81, R30 ;  /* 0x0000001e0051e308 */ /* 0x000f220000001000 */
[----:B------:R-:W-:Y:S02]  /*8f80*/  @!P3 FADD.FTZ R2, R2, 1 ;  /* 0x3f8000000202b421 */ /* 0x000fe40000010000 */
[----:B------:R-:W-:Y:S01]  /*8f90*/  @!P0 FADD.FTZ R32, R32, 1 ;  /* 0x3f80000020208421 */ /* 0x000fe20000010000 */
[----:B------:R-:W-:Y:S01]  /*8fa0*/  BAR.SYNC.DEFER_BLOCKING 0x0 ;  /* 0x0000000000007b1d */ /* 0x000fe20000010000 */
[----:B0-----:R-:W-:-:S05]  /*8fb0*/  FADD.FTZ R3, R3, R74 ;  /* 0x0000004a03037221 */ /* 0x001fca0000010000 */
[----:B------:R-:W0:Y:S01]  /*8fc0*/  @!P3 MUFU.RCP R2, R2 ;  /* 0x000000020002b308 */ /* 0x000e220000001000 */
[----:B-1----:R-:W-:Y:S02]  /*8fd0*/  FADD.FTZ R89, R31, R74 ;  /* 0x0000004a1f597221 */ /* 0x002fe40000010000 */
[----:B------:R-:W-:Y:S02]  /*8fe0*/  @!P2 FADD.FTZ R34, R34, 1 ;  /* 0x3f8000002222a421 */ /* 0x000fe40000010000 */
[----:B----4-:R-:W-:Y:S01]  /*8ff0*/  @!P6 FMUL.FTZ R122, R122, R81 ;  /* 0x000000517a7ae220 */ /* 0x010fe20000410000 */
[----:B------:R-:W-:Y:S02]  /*9000*/  FSETP.GTU.FTZ.AND P6, PT, R3, 20, PT ;  /* 0x41a000000300780b */ /* 0x000fe40003fdc000 */
[----:B------:R-:W1:Y:S01]  /*9010*/  @!P0 MUFU.RCP R32, R32 ;  /* 0x0000002000208308 */ /* 0x000e620000001000 */
[----:B------:R-:W-:Y:S02]  /*9020*/  LOP3.LUT R85, R150, 0xfffffe00, RZ, 0xc0, !PT ;  /* 0xfffffe0096557812 */ /* 0x000fe400078ec0ff */
[----:B------:R-:W-:-:S05]  /*9030*/  FSETP.GTU.FTZ.AND P4, PT, R89, 20, PT ;  /* 0x41a000005900780b */ /* 0x000fca0003f9c000 */
[----:B------:R4:W5:Y:S01]  /*9040*/  @!P2 MUFU.RCP R83, R34 ;  /* 0x000000220053a308 */ /* 0x0009620000001000 */
[----:B------:R-:W-:Y:S01]  /*9050*/  LEA R93, R68, R85, 0x4 ;  /* 0x00000055445d7211 */ /* 0x000fe200078e20ff */
[----:B0-----:R-:W-:Y:S02]  /*9060*/  @!P3 FMUL.FTZ R119, R119, R2 ;  /* 0x000000027777b220 */ /* 0x001fe40000410000 */
[----:B------:R-:W-:-:S04]  /*9070*/  @!P6 FMUL.FTZ R2, R3, -1.4426950216293334961 ;  /* 0xbfb8aa3b0302e820 */ /* 0x000fc80000410000 */
[----:B------:R-:W0:Y:S01]  /*9080*/  @!P5 MUFU.EX2 R28, R28 ;  /* 0x0000001c001cd308 */ /* 0x000e220000000800 */
[----:B------:R-:W-:Y:S01]  /*9090*/  IADD3 R30, R93, 0x1, RZ ;  /* 0x000000015d1e7810 */ /* 0x000fe20007ffe0ff */
[--C-:B---3--:R-:W-:Y:S01]  /*90a0*/  FADD.FTZ R26, R29, R74.reuse ;  /* 0x0000004a1d1a7221 */ /* 0x108fe20000010000 */
[----:B----4-:R-:W-:Y:S01]  /*90b0*/  IADD3 R34, R93, 0x2, RZ ;  /* 0x000000025d227810 */ /* 0x010fe20007ffe0ff */
[----:B-1----:R-:W-:Y:S01]  /*90c0*/  @!P0 FMUL.FTZ R123, R123, R32 ;  /* 0x000000207b7b8220 */ /* 0x002fe20000410000 */
[----:B------:R-:W-:Y:S01]  /*90d0*/  IADD3 R29, R93, 0x3, RZ ;  /* 0x000000035d1d7810 */ /* 0x000fe20007ffe0ff */
[--C-:B--2---:R-:W-:Y:S01]  /*90e0*/  FADD.FTZ R90, R33, R74.reuse ;  /* 0x0000004a215a7221 */ /* 0x104fe20000010000 */
[C---:B------:R-:W-:Y:S01]  /*90f0*/  IADD3 R36, R93.reuse, 0x4, RZ ;  /* 0x000000045d247810 */ /* 0x040fe20007ffe0ff */
[----:B------:R1:W-:Y:S01]  /*9100*/  @!P6 MUFU.EX2 R3, R2 ;  /* 0x000000020003e308 */ /* 0x0003e20000000800 */
[----:B------:R-:W-:Y:S02]  /*9110*/  IADD3 R38, R93, 0x5, RZ ;  /* 0x000000055d267810 */ /* 0x000fe40007ffe0ff */
[----:B------:R-:W-:Y:S01]  /*9120*/  LEA.HI.SX32 R32, R30, R93, 0x1b ;  /* 0x0000005d1e207211 */ /* 0x000fe200078fdaff */
[----:B------:R-:W-:Y:S01]  /*9130*/  FADD.FTZ R91, R35, R74 ;  /* 0x0000004a235b7221 */ /* 0x000fe20000010000 */
[----:B------:R-:W-:-:S02]  /*9140*/  IADD3 R80, R93, 0x6, RZ ;  /* 0x000000065d507810 */ /* 0x000fc40007ffe0ff */
[-C--:B------:R-:W-:Y:S01]  /*9150*/  LEA.HI.SX32 R33, R34, R93.reuse, 0x1b ;  /* 0x0000005d22217211 */ /* 0x080fe200078fdaff */
[----:B-1----:R-:W-:Y:S01]  /*9160*/  @!P4 FMUL.FTZ R2, R89, -1.4426950216293334961 ;  /* 0xbfb8aa3b5902c820 */ /* 0x002fe20000410000 */
[----:B------:R-:W-:Y:S01]  /*9170*/  IADD3 R81, R93, 0x7, RZ ;  /* 0x000000075d517810 */ /* 0x000fe20007ffe0ff */
[----:B------:R-:W-:Y:S01]  /*9180*/  FADD.FTZ R89, R37, R74 ;  /* 0x0000004a25597221 */ /* 0x000fe20000010000 */
[----:B------:R-:W-:Y:S01]  /*9190*/  LEA.HI.SX32 R34, R29, R93, 0x1b ;  /* 0x0000005d1d227211 */ /* 0x000fe200078fdaff */
[----:B-----5:R-:W-:Y:S01]  /*91a0*/  @!P2 FMUL.FTZ R124, R124, R83 ;  /* 0x000000537c7ca220 */ /* 0x020fe20000410000 */
        /* <DEDUP_REMOVED lines=10> */
[----:B------:R1:W-:Y:S01]  /*9250*/  STS [R34.X4+0xc], R143 ;  /* 0x00000c8f22007388 */ /* 0x0003e20000004800 */
[----:B------:R-:W-:Y:S01]  /*9260*/  LEA.HI.SX32 R36, R81, R93, 0x1b ;  /* 0x0000005d51247211 */ /* 0x000fe200078fdaff */
[----:B0-----:R-:W-:Y:S01]  /*9270*/  @!P5 FADD.FTZ R28, R28, 1 ;  /* 0x3f8000001c1cd421 */ /* 0x001fe20000010000 */
[----:B------:R-:W-:Y:S01]  /*9280*/  IADD3 R85, R93, 0xc, RZ ;  /* 0x0000000c5d557810 */ /* 0x000fe20007ffe0ff */
[----:B------:R-:W-:Y:S01]  /*9290*/  STS [R35.X4+0x10], R142 ;  /* 0x0000108e23007388 */ /* 0x000fe20000004800 */
[----:B------:R-:W-:-:S02]  /*92a0*/  FSETP.GTU.FTZ.AND P2, PT, R91, 20, PT ;  /* 0x41a000005b00780b */ /* 0x000fc40003f5c000 */
[-C--:B------:R-:W-:Y:S02]  /*92b0*/  LEA.HI.SX32 R81, R82, R93.reuse, 0x1b ;  /* 0x0000005d52517211 */ /* 0x080fe400078fdaff */
        /* <DEDUP_REMOVED lines=8> */
[----:B------:R-:W-:-:S02]  /*9340*/  IADD3 R88, R93, 0xf, RZ ;  /* 0x0000000f5d587810 */ /* 0x000fc40007ffe0ff */
[-C--:B------:R-:W-:Y:S01]  /*9350*/  LEA.HI.SX32 R84, R84, R93.reuse, 0x1b ;  /* 0x0000005d54547211 */ /* 0x080fe200078fdaff */
[----:B------:R-:W-:Y:S01]  /*9360*/  STS [R81.X4+0x20], R138 ;  /* 0x0000208a51007388 */ /* 0x000fe20000004800 */
[-C--:B------:R-:W-:Y:S02]  /*9370*/  LEA.HI.SX32 R85, R85, R93.reuse, 0x1b ;  /* 0x0000005d55557211 */ /* 0x080fe400078fdaff */
[-C--:B------:R-:W-:Y:S01]  /*9380*/  LEA.HI.SX32 R86, R86, R93.reuse, 0x1b ;  /* 0x0000005d56567211 */ /* 0x080fe200078fdaff */
[----:B------:R-:W-:Y:S01]  /*9390*/  STS [R80.X4+0x24], R137 ;  /* 0x0000248950007388 */ /* 0x000fe20000004800 */
[-C--:B------:R-:W-:Y:S01]  /*93a0*/  LEA.HI.SX32 R87, R87, R93.reuse, 0x1b ;  /* 0x0000005d57577211 */ /* 0x080fe200078fdaff */
[----:B------:R-:W2:Y:S01]  /*93b0*/  @!P5 MUFU.RCP R28, R28 ;  /* 0x0000001c001cd308 */ /* 0x000ea20000001000 */
[----:B------:R-:W-:Y:S01]  /*93c0*/  LEA.HI.SX32 R88, R88, R93, 0x1b ;  /* 0x0000005d58587211 */ /* 0x000fe200078fdaff */
[----:B------:R-:W-:Y:S04]  /*93d0*/  STS [R83.X4+0x28], R136 ;  /* 0x0000288853007388 */ /* 0x000fe80000004800 */
[----:B------:R-:W-:Y:S04]  /*93e0*/  STS [R84.X4+0x2c], R135 ;  /* 0x00002c8754007388 */ /* 0x000fe80000004800 */
[----:B------:R-:W-:Y:S01]  /*93f0*/  STS [R85.X4+0x30], R134 ;  /* 0x0000308655007388 */ /* 0x000fe20000004800 */
[----:B------:R3:W4:Y:S03]  /*9400*/  @!P4 MUFU.EX2 R29, R2 ;  /* 0x00000002001dc308 */ /* 0x0007260000000800 */
[----:B------:R-:W-:Y:S01]  /*9410*/  STS [R86.X4+0x34], R133 ;  /* 0x0000348556007388 */ /* 0x000fe20000004800 */
[----:B------:R-:W-:-:S03]  /*9420*/  @!P2 FMUL.FTZ R31, R91, -1.4426950216293334961 ;  /* 0xbfb8aa3b5b1fa820 */ /* 0x000fc60000410000 */
[----:B------:R-:W-:Y:S01]  /*9430*/  STS [R87.X4+0x38], R132 ;  /* 0x0000388457007388 */ /* 0x000fe20000004800 */
[----:B---3--:R-:W-:-:S03]  /*9440*/  @!P0 FMUL.FTZ R2, R89, -1.4426950216293334961 ;  /* 0xbfb8aa3b59028820 */ /* 0x008fc60000410000 */
        /* <DEDUP_REMOVED lines=20> */
[----:B--2---:R-:W-:Y:S01]  /*9590*/  @!P5 FMUL.FTZ R121, R121, R28 ;  /* 0x0000001c7979d220 */ /* 0x004fe20000410000 */
[----:B------:R-:W-:-:S02]  /*95a0*/  FSETP.GTU.FTZ.AND P5, PT, R26, 20, PT ;  /* 0x41a000001a00780b */ /* 0x000fc40003fbc000 */
[----:B------:R-:W-:-:S11]  /*95b0*/  FSETP.GTU.FTZ.AND P3, PT, R90, 20, PT ;  /* 0x41a000005a00780b */ /* 0x000fd60003f7c000 */
[----:B------:R-:W-:-:S04]  /*95c0*/  @!P5 FMUL.FTZ R26, R26, -1.4426950216293334961 ;  /* 0xbfb8aa3b1a1ad820 */ /* 0x000fc80000410000 */
[----:B------:R2:W3:Y:S01]  /*95d0*/  @!P5 MUFU.EX2 R28, R26 ;  /* 0x0000001a001cd308 */ /* 0x0004e20000000800 */
[----:B------:R-:W5:Y:S01]  /*95e0*/  LDS R137, [0x1080] ;  /* 0x00108000ff897984 */ /* 0x000f620000000800 */
[----:B------:R-:W-:Y:S02]  /*95f0*/  @!P6 FADD.FTZ R3, R3, 1 ;  /* 0x3f8000000303e421 */ /* 0x000fe40000010000 */
[----:B--2---:R-:W-:Y:S02]  /*9600*/  @!P3 FMUL.FTZ R26, R90, -1.4426950216293334961 ;  /* 0xbfb8aa3b5a1ab820 */ /* 0x004fe40000410000 */
[----:B------:R-:W-:Y:S02]  /*9610*/  IMAD R90, R72, c[0x0][0x2d8], RZ ;  /* 0x0000b600485a7a24 */ /* 0x000fe400078e02ff */
[----:B------:R-:W2:Y:S01]  /*9620*/  @!P6 MUFU.RCP R82, R3 ;  /* 0x000000030052e308 */ /* 0x000ea20000001000 */
[----:B----4-:R-:W-:Y:S02]  /*9630*/  @!P4 FADD.FTZ R29, R29, 1 ;  /* 0x3f8000001d1dc421 */ /* 0x010fe40000010000 */
[----:B---3--:R-:W-:-:S02]  /*9640*/  @!P5 FADD.FTZ R28, R28, 1 ;  /* 0x3f8000001c1cd421 */ /* 0x008fc40000010000 */
[----:B-1----:R-:W-:-:S03]  /*9650*/  IMAD R143, R73, c[0x0][0x2dc], R90 ;  /* 0x0000b700498f7a24 */ /* 0x002fc600078e025a */
[----:B------:R-:W1:Y:S08]  /*9660*/  @!P3 MUFU.EX2 R30, R26 ;  /* 0x0000001a001eb308 */ /* 0x000e700000000800 */
[----:B------:R-:W3:Y:S08]  /*9670*/  @!P2 MUFU.EX2 R31, R31 ;  /* 0x0000001f001fa308 */ /* 0x000ef00000000800 */
[----:B------:R4:W1:Y:S02]  /*9680*/  @!P0 MUFU.EX2 R26, R2 ;  /* 0x00000002001a8308 */ /* 0x0008640000000800 */
[----:B----4-:R-:W-:-:S06]  /*9690*/  IMAD.WIDE.U32 R2, R73, c[0x0][0x2d8], RZ ;  /* 0x0000b60049027a25 */ /* 0x010fcc00078e00ff */
[----:B0-----:R-:W-:Y:S01]  /*96a0*/  @!P5 MUFU.RCP R139, R28 ;  /* 0x0000001c008bd308 */ /* 0x001fe20000001000 */
[----:B------:R-:W-:-:S07]  /*96b0*/  IADD3 R3, R3, R143, RZ ;  /* 0x0000008f03037210 */ /* 0x000fce0007ffe0ff */
[----:B------:R0:W4:Y:S01]  /*96c0*/  @!P4 MUFU.RCP R28, R29 ;  /* 0x0000001d001cc308 */ /* 0x0001220000001000 */
[----:B------:R-:W-:Y:S02]  /*96d0*/  IMAD R92, R76, c[0x0][0x2e0], RZ ;  /* 0x0000b8004c5c7a24 */ /* 0x000fe400078e02ff */
[----:B------:R-:W-:-:S04]  /*96e0*/  IMAD.WIDE.U32 R2, R77, c[0x0][0x2e0], R2 ;  /* 0x0000b8004d027a25 */ /* 0x000fc800078e0002 */
[----:B--2---:R-:W-:Y:S01]  /*96f0*/  @!P6 FMUL.FTZ R125, R125, R82 ;  /* 0x000000527d7de220 */ /* 0x004fe20000410000 */
[----:B------:R-:W-:Y:S01]  /*9700*/  IADD3 R82, P6, R79, R2, RZ ;  /* 0x000000024f527210 */ /* 0x000fe20007fde0ff */
[----:B0-----:R-:W-:Y:S02]  /*9710*/  IMAD R29, R77, c[0x0][0x2e4], R92 ;  /* 0x0000b9004d1d7a24 */ /* 0x001fe400078e025c */
[----:B-1----:R-:W-:Y:S02]  /*9720*/  @!P3 FADD.FTZ R30, R30, 1 ;  /* 0x3f8000001e1eb421 */ /* 0x002fe40000010000 */
[----:B---3--:R-:W-:Y:S02]  /*9730*/  @!P2 FADD.FTZ R31, R31, 1 ;  /* 0x3f8000001f1fa421 */ /* 0x008fe40000010000 */
[----:B------:R-:W-:Y:S01]  /*9740*/  @!P0 FADD.FTZ R26, R26, 1 ;  /* 0x3f8000001a1a8421 */ /* 0x000fe20000010000 */
[----:B------:R-:W0:Y:S01]  /*9750*/  @!P3 MUFU.RCP R141, R30 ;  /* 0x0000001e008db308 */ /* 0x000e220000001000 */
[----:B------:R-:W-:Y:S01]  /*9760*/  IADD3.X R3, R78, R29, R3, P6, !PT ;  /* 0x0000001d4e037210 */ /* 0x000fe200037fe403 */
[----:B----4-:R-:W-:Y:S01]  /*9770*/  @!P4 FMUL.FTZ R127, R127, R28 ;  /* 0x0000001c7f7fc220 */ /* 0x010fe20000410000 */
[----:B-----5:R-:W-:-:S05]  /*9780*/  ISETP.GE.AND P4, PT, R60, R137, PT ;  /* 0x000000893c00720c */ /* 0x020fca0003f86270 */
[----:B------:R-:W1:Y:S01]  /*9790*/  @!P2 MUFU.RCP R90, R31 ;  /* 0x0000001f005aa308 */ /* 0x000e620000001000 */
[----:B------:R-:W-:-:S07]  /*97a0*/  @!P5 FMUL.FTZ R126, R126, R139 ;  /* 0x0000008b7e7ed220 */ /* 0x000fce0000410000 */
[----:B------:R-:W2:Y:S01]  /*97b0*/  @!P0 MUFU.RCP R29, R26 ;  /* 0x0000001a001d8308 */ /* 0x000ea20000001000 */
[C---:B------:R-:W-:Y:S01]  /*97c0*/  LEA R139, P5, R60.reuse, c[0x0][0x330], 0x2 ;  /* 0x0000cc003c8b7a11 */ /* 0x040fe200078a10ff */
[----:B------:R-:W-:Y:S03]  /*97d0*/  BSSY B0, `(.L_x_2595) ;  /* 0x0000016000007945 */ /* 0x000fe60003800000 */
[----:B------:R-:W-:Y:S02]  /*97e0*/  LEA.HI.X R28, R60, c[0x0][0x334], R59, 0x2, P5 ;  /* 0x0000cd003c1c7a11 */ /* 0x000fe400028f143b */
[----:B------:R-:W-:Y:S01]  /*97f0*/  LEA R2, P5, R82, R139, 0x2 ;  /* 0x0000008b52027211 */ /* 0x000fe200078a10ff */
[----:B0-----:R-:W-:Y:S01]  /*9800*/  @!P3 FMUL.FTZ R128, R128, R141 ;  /* 0x0000008d8080b220 */ /* 0x001fe20000410000 */
[-C--:B------:R-:W-:Y:S01]  /*9810*/  ISETP.GE.AND P3, PT, R23, R137.reuse, PT ;  /* 0x000000891700720c */ /* 0x080fe20003f66270 */
[----:B-1----:R-:W-:Y:S01]  /*9820*/  @!P2 FMUL.FTZ R129, R129, R90 ;  /* 0x0000005a8181a220 */ /* 0x002fe20000410000 */
[----:B------:R-:W-:-:S02]  /*9830*/  ISETP.GE.AND P2, PT, R24, R137, PT ;  /* 0x000000891800720c */ /* 0x000fc40003f46270 */
[----:B------:R-:W-:Y:S02]  /*9840*/  ISETP.GE.AND P6, PT, R22, R137, PT ;  /* 0x000000891600720c */ /* 0x000fe40003fc6270 */
[----:B------:R-:W-:Y:S01]  /*9850*/  LEA.HI.X R3, R82, R28, R3, 0x2, P5 ;  /* 0x0000001c52037211 */ /* 0x000fe200028f1403 */
[----:B--2---:R-:W-:Y:S01]  /*9860*/  @!P0 FMUL.FTZ R114, R114, R29 ;  /* 0x0000001d72728220 */ /* 0x004fe20000410000 */
[----:B------:R-:W-:Y:S05]  /*9870*/  @P4 BRA `(.L_x_2596) ;  /* 0x000000b000004947 */ /* 0x000fea0003800000 */
[----:B------:R-:W-:Y:S01]  /*9880*/  MOV R28, R16 ;  /* 0x00000010001c7202 */ /* 0x000fe20000000f00 */
[----:B------:R-:W-:Y:S01]  /*9890*/  IMAD R26, R76, c[0x0][0x2e0], RZ ;  /* 0x0000b8004c1a7a24 */ /* 0x000fe200078e02ff */
[----:B------:R-:W-:-:S03]  /*98a0*/  MOV R29, R17 ;  /* 0x00000011001d7202 */ /* 0x000fc60000000f00 */
[----:B------:R-:W-:Y:S02]  /*98b0*/  IMAD R31, R77, c[0x0][0x2e4], R26 ;  /* 0x0000b9004d1f7a24 */ /* 0x000fe400078e021a */
[----:B------:R-:W-:-:S05]  /*98c0*/  IMAD.WIDE.U32 R28, R73, c[0x0][0x2d8], R28 ;  /* 0x0000b600491c7a25 */ /* 0x000fca00078e001c */
[----:B------:R-:W-:-:S05]  /*98d0*/  IADD3 R29, R143, R29, RZ ;  /* 0x0000001d8f1d7210 */ /* 0x000fca0007ffe0ff */
[----:B------:R-:W-:-:S05]  /*98e0*/  IMAD.WIDE.U32 R28, R77, c[0x0][0x2e0], R28 ;  /* 0x0000b8004d1c7a25 */ /* 0x000fca00078e001c */
[----:B------:R-:W-:Y:S02]  /*98f0*/  IADD3 R29, R29, R31, RZ ;  /* 0x0000001f1d1d7210 */ /* 0x000fe40007ffe0ff */
[----:B------:R-:W-:-:S04]  /*9900*/  LEA R30, P0, R28, c[0x0][0x330], 0x2 ;  /* 0x0000cc001c1e7a11 */ /* 0x000fc800078010ff */
[----:B------:R-:W-:-:S05]  /*9910*/  LEA.HI.X R31, R28, c[0x0][0x334], R29, 0x2, P0 ;  /* 0x0000cd001c1f7a11 */ /* 0x000fca00000f141d */
[----:B------:R0:W-:Y:S04]  /*9920*/  STG.E [R30.64], R89 ;  /* 0x000000591e007986 */ /* 0x0001e8000c101904 */
.L_x_2596:
[----:B------:R-:W-:Y:S05]  /*9930*/  BSYNC B0 ;  /* 0x0000000000007941 */ /* 0x000fea0003800000 */
.L_x_2595:
        /* <DEDUP_REMOVED lines=18> */
[----:B------:R-:W-:Y:S02]  /*9a60*/  IMAD R26, R72, c[0x0][0x2f8], RZ ;  /* 0x0000be00481a7a24 */ /* 0x000fe400078e02ff */
        /* <DEDUP_REMOVED lines=13> */
[----:B------:R1:W-:Y:S04]  /*9b40*/  @!P6 STG.E [R2.64+-0x880], R135 ;  /* 0xfff780870200e986 */ /* 0x0003e8000c101904 */
[----:B------:R-:W-:Y:S01]  /*9b50*/  BAR.SYNC.DEFER_BLOCKING 0x0 ;  /* 0x0000000000007b1d */ /* 0x000fe20000010000 */
[----:B-1----:R-:W-:-:S05]  /*9b60*/  IMAD.WIDE.U32 R2, R73, c[0x0][0x2f8], RZ ;  /* 0x0000be0049027a25 */ /* 0x002fca00078e00ff */
[----:B------:R-:W-:Y:S04]  /*9b70*/  STS [R39.X4], R114 ;  /* 0x0000007227007388 */ /* 0x000fe80000004800 */
[----:B------:R-:W-:Y:S04]  /*9b80*/  STS [R32.X4+0x4], R115 ;  /* 0x0000047320007388 */ /* 0x000fe80000004800 */
[----:B------:R-:W-:Y:S04]  /*9b90*/  STS [R33.X4+0x8], R116 ;  /* 0x0000087421007388 */ /* 0x000fe80000004800 */
[----:B------:R-:W-:Y:S04]  /*9ba0*/  STS [R34.X4+0xc], R117 ;  /* 0x00000c7522007388 */ /* 0x000fe80000004800 */
[----:B------:R1:W-:Y:S04]  /*9bb0*/  STS [R35.X4+0x10], R118 ;  /* 0x0000107623007388 */ /* 0x0003e80000004800 */
[----:B------:R2:W-:Y:S04]  /*9bc0*/  STS [R38.X4+0x14], R119 ;  /* 0x0000147726007388 */ /* 0x0005e80000004800 */
[----:B------:R3:W-:Y:S01]  /*9bd0*/  STS [R37.X4+0x18], R120 ;  /* 0x0000187825007388 */ /* 0x0007e20000004800 */
[----:B-1----:R-:W-:-:S03]  /*9be0*/  FADD.FTZ R118, R29, R118 ;  /* 0x000000761d767221 */ /* 0x002fc60000010000 */
[----:B------:R1:W-:Y:S01]  /*9bf0*/  STS [R36.X4+0x1c], R121 ;  /* 0x00001c7924007388 */ /* 0x0003e20000004800 */
[----:B--2---:R-:W-:-:S03]  /*9c00*/  FADD.FTZ R119, R118, R119 ;  /* 0x0000007776777221 */ /* 0x004fc60000010000 */
[----:B------:R2:W-:Y:S01]  /*9c10*/  STS [R81.X4+0x20], R122 ;  /* 0x0000207a51007388 */ /* 0x0005e20000004800 */
[----:B---3--:R-:W-:-:S03]  /*9c20*/  FADD.FTZ R120, R119, R120 ;  /* 0x0000007877787221 */ /* 0x008fc60000010000 */
        /* <DEDUP_REMOVED lines=10> */
[----:B------:R-:W-:Y:S01]  /*9cd0*/  STS [R87.X4+0x38], R128 ;  /* 0x0000388057007388 */ /* 0x000fe20000004800 */
[----:B---3--:R-:W-:-:S03]  /*9ce0*/  FADD.FTZ R126, R125, R126 ;  /* 0x0000007e7d7e7221 */ /* 0x008fc60000010000 */
[----:B------:R-:W-:Y:S01]  /*9cf0*/  STS [R88.X4+0x3c], R129 ;  /* 0x00003c8158007388 */ /* 0x000fe20000004800 */
[----:B------:R-:W-:-:S06]  /*9d00*/  NOP ;  /* 0x0000000000007918 */ /* 0x000fcc0000000000 */
[----:B------:R-:W-:Y:S01]  /*9d10*/  LDS R57, [R57.X4] ;  /* 0x0000000039397984 */ /* 0x000fe20000004800 */
[----:B-1----:R-:W-:-:S03]  /*9d20*/  FADD.FTZ R127, R126, R127 ;  /* 0x0000007f7e7f7221 */ /* 0x002fc60000010000 */
[----:B0-----:R-:W-:Y:S01]  /*9d30*/  LDS R31, [R56.X4+0x80] ;  /* 0x00008000381f7984 */ /* 0x001fe20000004800 */
        /* <DEDUP_REMOVED lines=18> */
[----:B0-----:R-:W-:-:S05]  /*9e60*/  IMAD R27, R73, c[0x0][0x2fc], R26 ;  /* 0x0000bf00491b7a24 */ /* 0x001fca00078e021a */
[----:B------:R-:W-:Y:S01]  /*9e70*/  IADD3 R29, R3, R27, RZ ;  /* 0x0000001b031d7210 */ /* 0x000fe20007ffe0ff */
        /* <DEDUP_REMOVED lines=12> */
.L_x_2598:
[----:B------:R-:W-:Y:S05]  /*9f40*/  BSYNC B0 ;  /* 0x0000000000007941 */ /* 0x000fea0003800000 */
.L_x_2597:
[----:B------:R-:W-:Y:S01]  /*9f50*/  MOV R3, R29 ;  /* 0x0000001d00037202 */ /* 0x000fe20000000f00 */
[----:B------:R-:W-:Y:S01]  /*9f60*/  IMAD R16, R76, c[0x0][0x300], RZ ;  /* 0x0000c0004c107a24 */ /* 0x000fe200078e02ff */
[----:B------:R-:W-:Y:S02]  /*9f70*/  IADD3 R40, P0, R40, -0xf80, RZ ;  /* 0xfffff08028287810 */ /* 0x000fe40007f1e0ff */
[-C--:B------:R-:W-:Y:S01]  /*9f80*/  ISETP.GE.AND P4, PT, R24, R87.reuse, PT ;  /* 0x000000571800720c */ /* 0x080fe20003f86270 */
[----:B------:R-:W-:Y:S01]  /*9f90*/  IMAD.WIDE.U32 R2, R77, c[0x0][0x300], R2 ;  /* 0x0000c0004d027a25 */ /* 0x000fe200078e0002 */
[----:B------:R-:W-:Y:S02]  /*9fa0*/  IADD3.X R41, R41, -0x1, RZ, P0, !PT ;  /* 0xffffffff29297810 */ /* 0x000fe400007fe4ff */
[----:B------:R-:W-:Y:S01]  /*9fb0*/  ISETP.GE.AND P5, PT, R23, R87, PT ;  /* 0x000000571700720c */ /* 0x000fe20003fa6270 */
[----:B------:R-:W-:Y:S01]  /*9fc0*/  IMAD R17, R77, c[0x0][0x304], R16 ;  /* 0x0000c1004d117a24 */ /* 0x000fe200078e0210 */
[----:B------:R-:W-:-:S02]  /*9fd0*/  IADD3 R79, P0, R79, R2, RZ ;  /* 0x000000024f4f7210 */ /* 0x000fc40007f1e0ff */
[----:B------:R-:W-:Y:S02]  /*9fe0*/  IADD3 R2, P1, R40, c[0x0][0x340], RZ ;  /* 0x0000d00028027a10 */ /* 0x000fe40007f3e0ff */
[----:B------:R-:W-:Y:S02]  /*9ff0*/  IADD3.X R78, R78, R17, R3, P0, !PT ;  /* 0x000000114e4e7210 */ /* 0x000fe400007fe403 */
[----:B------:R-:W-:Y:S02]  /*a000*/  IADD3.X R3, R41, c[0x0][0x344], RZ, P1, !PT ;  /* 0x0000d10029037a10 */ /* 0x000fe40000ffe4ff */
[----:B------:R-:W-:Y:S02]  /*a010*/  LEA R2, P0, R79, R2, 0x2 ;  /* 0x000000024f027211 */ /* 0x000fe400078010ff */
[-C--:B------:R-:W-:Y:S02]  /*a020*/  ISETP.GE.AND P6, PT, R22, R87.reuse, PT ;  /* 0x000000571600720c */ /* 0x080fe40003fc6270 */
[----:B------:R-:W-:-:S02]  /*a030*/  ISETP.GE.AND P3, PT, R25, R87, PT ;  /* 0x000000571900720c */ /* 0x000fc40003f66270 */
        /* <DEDUP_REMOVED lines=35> */
[----:B01----:R-:W-:Y:S01]  /*a270*/  @!P0 CALL.REL.NOINC `(.L_x_2540) ;  /* 0x0000001000008944 */ /* 0x003fe20003c00000 */
[----:B------:R-:W-:Y:S05]  /*a280*/  BRA `(.L_x_2599) ;  /* 0xffff62d000007947 */ /* 0x000fea000383ffff */
.L_x_2540:
        /* <DEDUP_REMOVED lines=29> */
.L_x_2601:
[----:B------:R-:W-:Y:S05]  /*a460*/  BSYNC B0 ;  /* 0x0000000000007941 */ /* 0x000fea0003800000 */
.L_x_2600:
        /* <DEDUP_REMOVED lines=28> */
.L_x_2603:
[----:B------:R-:W1:Y:S02]  /*a630*/  S2R R21, SR_TID.X ;  /* 0x0000000000157919 */ /* 0x000e640000002100 */
.L_x_2604:
[----:B------:R-:W-:Y:S05]  /*a640*/  BSYNC B0 ;  /* 0x0000000000007941 */ /* 0x000fea0003800000 */
.L_x_2602:
        /* <DEDUP_REMOVED lines=22> */
.L_x_2605:
        /* <DEDUP_REMOVED lines=55> */
.L_x_2583:
[----:B------:R-:W-:Y:S01]  /*ab20*/  HFMA2.MMA R184, -RZ, RZ, 0, 5.9604644775390625e-08 ;  /* 0x00000001ffb87435 */ /* 0x000fe200000001ff */
[----:B------:R-:W-:Y:S02]  /*ab30*/  MOV R183, R6 ;  /* 0x0000000600b77202 */ /* 0x000fe40000000f00 */
[----:B------:R-:W-:-:S02]  /*ab40*/  MOV R185, RZ ;  /* 0x000000ff00b97202 */ /* 0x000fc40000000f00 */
[----:B------:R-:W-:Y:S02]  /*ab50*/  MOV R186, 0xffffffff ;  /* 0xffffffff00ba7802 */ /* 0x000fe40000000f00 */
[----:B------:R-:W-:Y:S02]  /*ab60*/  MOV R4, 0xab80 ;  /* 0x0000ab8000047802 */ /* 0x000fe40000000f00 */
[----:B-1---5:R-:W-:Y:S05]  /*ab70*/  CALL.REL.NOINC `($__internal_107_$__cuda_sm70_shflsync_up) ;  /* 0x00000ec000007944 */ /* 0x022fea0003c00000 */
[----:B-1----:R-:W-:Y:S01]  /*ab80*/  MOV R181, R183 ;  /* 0x000000b700b57202 */ /* 0x002fe20000000f00 */
[----:B0-----:R-:W-:Y:S05]  /*ab90*/  BRA `(.L_x_2606) ;  /* 0xffffc1d000007947 */ /* 0x001fea000383ffff */
.L_x_2584:
[----:B------:R-:W-:Y:S01]  /*aba0*/  HFMA2.MMA R184, -RZ, RZ, 0, 5.9604644775390625e-08 ;  /* 0x00000001ffb87435 */ /* 0x000fe200000001ff */
[----:B------:R-:W-:Y:S02]  /*abb0*/  MOV R183, R7 ;  /* 0x0000000700b77202 */ /* 0x000fe40000000f00 */
[----:B------:R-:W-:Y:S02]  /*abc0*/  MOV R185, RZ ;  /* 0x000000ff00b97202 */ /* 0x000fe40000000f00 */
[----:B------:R-:W-:Y:S02]  /*abd0*/  MOV R186, 0xffffffff ;  /* 0xffffffff00ba7802 */ /* 0x000fe40000000f00 */
[----:B------:R-:W-:-:S02]  /*abe0*/  MOV R4, 0xac00 ;  /* 0x0000ac0000047802 */ /* 0x000fc40000000f00 */
[----:B012--5:R-:W-:Y:S05]  /*abf0*/  CALL.REL.NOINC `($__internal_107_$__cuda_sm70_shflsync_up) ;  /* 0x00000e4000007944 */ /* 0x027fea0003c00000 */
        /* <DEDUP_REMOVED lines=10> */
[----:B------:R-:W-:Y:S05]  /*aca0*/  CALL.REL.NOINC `($__internal_107_$__cuda_sm70_shflsync_up) ;  /* 0x00000d9000007944 */ /* 0x000fea0003c00000 */
[----:B0-----:R-:W-:Y:S01]  /*acb0*/  HFMA2.MMA R184, -RZ, RZ, 0, 1.1920928955078125e-07 ;  /* 0x00000002ffb87435 */ /* 0x001fe200000001ff */
[----:B-1----:R-:W-:Y:S02]  /*acc0*/  MOV R6, R183 ;  /* 0x000000b700067202 */ /* 0x002fe40000000f00 */
[----:B------:R-:W-:-:S02]  /*acd0*/  MOV R183, R180 ;  /* 0x000000b400b77202 */ /* 0x000fc40000000f00 */
[----:B------:R-:W-:Y:S02]  /*ace0*/  MOV R185, RZ ;  /* 0x000000ff00b97202 */ /* 0x000fe40000000f00 */
[----:B------:R-:W-:Y:S02]  /*acf0*/  MOV R186, 0xffffffff ;  /* 0xffffffff00ba7802 */ /* 0x000fe40000000f00 */
[----:B------:R-:W-:Y:S02]  /*ad00*/  MOV R4, 0xad20 ;  /* 0x0000ad2000047802 */ /* 0x000fe40000000f00 */
[----:B------:R-:W-:Y:S05]  /*ad10*/  CALL.REL.NOINC `($__internal_107_$__cuda_sm70_shflsync_up) ;  /* 0x00000d2000007944 */ /* 0x000fea0003c00000 */
        /* <DEDUP_REMOVED lines=8> */
[----:B------:R-:W-:Y:S05]  /*ada0*/  CALL.REL.NOINC `($__internal_107_$__cuda_sm70_shflsync_up) ;  /* 0x00000c9000007944 */ /* 0x000fea0003c00000 */
[----:B0-----:R-:W-:Y:S01]  /*adb0*/  HFMA2.MMA R184, -RZ, RZ, 0, 2.384185791015625e-07 ;  /* 0x00000004ffb87435 */ /* 0x001fe200000001ff */
[----:B-1----:R-:W-:Y:S02]  /*adc0*/  MOV R6, R183 ;  /* 0x000000b700067202 */ /* 0x002fe40000000f00 */
[----:B------:R-:W-:Y:S02]  /*add0*/  MOV R183, R180 ;  /* 0x000000b400b77202 */ /* 0x000fe40000000f00 */
[----:B------:R-:W-:Y:S02]  /*ade0*/  MOV R185, RZ ;  /* 0x000000ff00b97202 */ /* 0x000fe40000000f00 */
[----:B------:R-:W-:Y:S02]  /*adf0*/  MOV R186, 0xffffffff ;  /* 0xffffffff00ba7802 */ /* 0x000fe40000000f00 */
[----:B------:R-:W-:Y:S02]  /*ae00*/  MOV R4, 0xae20 ;  /* 0x0000ae2000047802 */ /* 0x000fe40000000f00 */
[----:B------:R-:W-:Y:S05]  /*ae10*/  CALL.REL.NOINC `($__internal_107_$__cuda_sm70_shflsync_up) ;  /* 0x00000c2000007944 */ /* 0x000fea0003c00000 */
        /* <DEDUP_REMOVED lines=8> */
[----:B------:R-:W-:Y:S05]  /*aea0*/  CALL.REL.NOINC `($__internal_107_$__cuda_sm70_shflsync_up) ;  /* 0x00000b9000007944 */ /* 0x000fea0003c00000 */
[----:B0-----:R-:W-:Y:S01]  /*aeb0*/  HFMA2.MMA R184, -RZ, RZ, 0, 4.76837158203125e-07 ;  /* 0x00000008ffb87435 */ /* 0x001fe200000001ff */
[----:B-1----:R-:W-:Y:S02]  /*aec0*/  MOV R6, R183 ;  /* 0x000000b700067202 */ /* 0x002fe40000000f00 */
[----:B------:R-:W-:Y:S02]  /*aed0*/  MOV R183, R180 ;  /* 0x000000b400b77202 */ /* 0x000fe40000000f00 */
[----:B------:R-:W-:Y:S02]  /*aee0*/  MOV R185, RZ ;  /* 0x000000ff00b97202 */ /* 0x000fe40000000f00 */
[----:B------:R-:W-:Y:S02]  /*aef0*/  MOV R186, 0xffffffff ;  /* 0xffffffff00ba7802 */ /* 0x000fe40000000f00 */
[----:B------:R-:W-:Y:S02]  /*af00*/  MOV R4, 0xaf20 ;  /* 0x0000af2000047802 */ /* 0x000fe40000000f00 */
[----:B------:R-:W-:Y:S05]  /*af10*/  CALL.REL.NOINC `($__internal_107_$__cuda_sm70_shflsync_up) ;  /* 0x00000b2000007944 */ /* 0x000fea0003c00000 */
        /* <DEDUP_REMOVED lines=8> */
[----:B------:R-:W-:Y:S05]  /*afa0*/  CALL.REL.NOINC `($__internal_107_$__cuda_sm70_shflsync_up) ;  /* 0x00000a9000007944 */ /* 0x000fea0003c00000 */
[----:B0-----:R-:W-:Y:S01]  /*afb0*/  HFMA2.MMA R184, -RZ, RZ, 0, 9.5367431640625e-07 ;  /* 0x00000010ffb87435 */ /* 0x001fe200000001ff */
[----:B-1----:R-:W-:Y:S02]  /*afc0*/  MOV R182, R183 ;  /* 0x000000b700b67202 */ /* 0x002fe40000000f00 */
[----:B------:R-:W-:Y:S02]  /*afd0*/  MOV R183, R180 ;  /* 0x000000b400b77202 */ /* 0x000fe40000000f00 */
[----:B------:R-:W-:Y:S02]  /*afe0*/  MOV R185, RZ ;  /* 0x000000ff00b97202 */ /* 0x000fe40000000f00 */
[----:B------:R-:W-:Y:S02]  /*aff0*/  MOV R186, 0xffffffff ;  /* 0xffffffff00ba7802 */ /* 0x000fe40000000f00 */
[----:B------:R-:W-:Y:S02]  /*b000*/  MOV R4, 0xb020 ;  /* 0x0000b02000047802 */ /* 0x000fe40000000f00 */
[----:B------:R-:W-:Y:S05]  /*b010*/  CALL.REL.NOINC `($__internal_107_$__cuda_sm70_shflsync_up) ;  /* 0x00000a2000007944 */ /* 0x000fea0003c00000 */
[----:B-1----:R-:W-:Y:S01]  /*b020*/  MOV R4, R183 ;  /* 0x000000b700047202 */ /* 0x002fe20000000f00 */
[----:B0-----:R-:W-:Y:S05]  /*b030*/  BRA `(.L_x_2607) ;  /* 0xffffbeb000007947 */ /* 0x001fea000383ffff */
.L_x_2587:
[----:B------:R-:W-:Y:S01]  /*b040*/  HFMA2.MMA R184, -RZ, RZ, 0, 5.9604644775390625e-08 ;  /* 0x00000001ffb87435 */ /* 0x000fe200000001ff */
[----:B------:R-:W-:-:S02]  /*b050*/  MOV R183, R181 ;  /* 0x000000b500b77202 */ /* 0x000fc40000000f00 */
[----:B------:R-:W-:Y:S02]  /*b060*/  MOV R185, RZ ;  /* 0x000000ff00b97202 */ /* 0x000fe40000000f00 */
[----:B------:R-:W-:Y:S02]  /*b070*/  MOV R186, 0xffffffff ;  /* 0xffffffff00ba7802 */ /* 0x000fe40000000f00 */
[----:B------:R-:W-:Y:S02]  /*b080*/  MOV R4, 0xb0a0 ;  /* 0x0000b0a000047802 */ /* 0x000fe40000000f00 */
[----:B01---5:R-:W-:Y:S05]  /*b090*/  CALL.REL.NOINC `($__internal_107_$__cuda_sm70_shflsync_up) ;  /* 0x000009a000007944 */ /* 0x023fea0003c00000 */
[----:B0-----:R-:W-:Y:S01]  /*b0a0*/  HFMA2.MMA R184, -RZ, RZ, 0, 5.9604644775390625e-08 ;  /* 0x00000001ffb87435 */ /* 0x001fe200000001ff */
[----:B-1----:R-:W-:Y:S02]  /*b0b0*/  MOV R6, R183 ;  /* 0x000000b700067202 */ /* 0x002fe40000000f00 */
[----:B------:R-:W-:Y:S02]  /*b0c0*/  MOV R183, R7 ;  /* 0x0000000700b77202 */ /* 0x000fe40000000f00 */
[----:B------:R-:W-:Y:S02]  /*b0d0*/  MOV R185, RZ ;  /* 0x000000ff00b97202 */ /* 0x000fe40000000f00 */
[----:B------:R-:W-:-:S02]  /*b0e0*/  MOV R186, 0xffffffff ;  /* 0xffffffff00ba7802 */ /* 0x000fc40000000f00 */
[----:B------:R-:W-:Y:S02]  /*b0f0*/  MOV R4, 0xb110 ;  /* 0x0000b11000047802 */ /* 0x000fe40000000f00 */
[----:B------:R-:W-:Y:S05]  /*b100*/  CALL.REL.NOINC `($__internal_107_$__cuda_sm70_shflsync_up) ;  /* 0x0000093000007944 */ /* 0x000fea0003c00000 */
[----:B------:R-:W-:Y:S01]  /*b110*/  HFMA2.MMA R196, -RZ, RZ, 0, 0 ;  /* 0x00000000ffc47435 */ /* 0x000fe200000001ff */
[----:B------:R-:W-:Y:S02]  /*b120*/  MOV R180, R6 ;  /* 0x0000000600b47202 */ /* 0x000fe40000000f00 */
[----:B-1----:R-:W-:Y:S02]  /*b130*/  MOV R181, R183 ;  /* 0x000000b700b57202 */ /* 0x002fe40000000f00 */
[----:B------:R-:W-:Y:S02]  /*b140*/  MOV R197, R18 ;  /* 0x0000001200c57202 */ /* 0x000fe40000000f00 */
[----:B------:R-:W-:Y:S02]  /*b150*/  MOV R198, 0x1f ;  /* 0x0000001f00c67802 */ /* 0x000fe40000000f00 */
[----:B------:R-:W-:Y:S02]  /*b160*/  MOV R199, 0xffffffff ;  /* 0xffffffff00c77802 */ /* 0x000fe40000000f00 */
[----:B------:R-:W-:-:S02]  /*b170*/  MOV R4, 0xb190 ;  /* 0x0000b19000047802 */ /* 0x000fc40000000f00 */
[----:B0-----:R-:W-:Y:S05]  /*b180*/  CALL.REL.NOINC `($__internal_106_$__cuda_sm70_shflsync_idx_p) ;  /* 0x0000087000007944 */ /* 0x001fea0003c00000 */
[----:B-1----:R-:W-:Y:S01]  /*b190*/  MOV R18, R196 ;  /* 0x000000c400127202 */ /* 0x002fe20000000f00 */
[----:B------:R-:W-:Y:S01]  /*b1a0*/  HFMA2.MMA R196, -RZ, RZ, 0, 0 ;  /* 0x00000000ffc47435 */ /* 0x000fe200000001ff */
[----:B0-----:R-:W-:-:S02]  /*b1b0*/  MOV R197, R19 ;  /* 0x0000001300c57202 */ /* 0x001fc40000000f00 */
[----:B------:R-:W-:Y:S02]  /*b1c0*/  MOV R198, 0x1f ;  /* 0x0000001f00c67802 */ /* 0x000fe40000000f00 */
[----:B------:R-:W-:Y:S02]  /*b1d0*/  MOV R199, 0xffffffff ;  /* 0xffffffff00c77802 */ /* 0x000fe40000000f00 */
[----:B------:R-:W-:Y:S02]  /*b1e0*/  MOV R4, 0xb200 ;  /* 0x0000b20000047802 */ /* 0x000fe40000000f00 */
[----:B------:R-:W-:Y:S05]  /*b1f0*/  CALL.REL.NOINC `($__internal_106_$__cuda_sm70_shflsync_idx_p) ;  /* 0x0000080000007944 */ /* 0x000fea0003c00000 */
[----:B-1----:R-:W-:Y:S01]  /*b200*/  MOV R5, R196 ;  /* 0x000000c400057202 */ /* 0x002fe20000000f00 */
[----:B0-----:R-:W-:Y:S05]  /*b210*/  BRA `(.L_x_2608) ;  /* 0xffffbe4000007947 */ /* 0x001fea000383ffff */
.L_x_2590:
[----:B------:R-:W-:Y:S01]  /*b220*/  HFMA2.MMA R195, -RZ, RZ, 0, 5.9604644775390625e-08 ;  /* 0x00000001ffc37435 */ /* 0x000fe200000001ff */
[----:B------:R-:W-:Y:S02]  /*b230*/  MOV R194, R6 ;  /* 0x0000000600c27202 */ /* 0x000fe40000000f00 */
[----:B------:R-:W-:Y:S02]  /*b240*/  MOV R196, 0x1f ;  /* 0x0000001f00c47802 */ /* 0x000fe40000000f00 */
[----:B------:R-:W-:-:S02]  /*b250*/  MOV R197, 0xffffffff ;  /* 0xffffffff00c57802 */ /* 0x000fc40000000f00 */
[----:B------:R-:W-:Y:S02]  /*b260*/  MOV R4, 0xb280 ;  /* 0x0000b28000047802 */ /* 0x000fe40000000f00 */
[----:B------:R-:W-:Y:S05]  /*b270*/  CALL.REL.NOINC `($__internal_105_$__cuda_sm70_shflsync_down) ;  /* 0x0000074000007944 */ /* 0x000fea0003c00000 */
[----:B-1----:R-:W-:Y:S01]  /*b280*/  MOV R191, R194 ;  /* 0x000000c200bf7202 */ /* 0x002fe20000000f00 */
[----:B0-----:R-:W-:Y:S05]  /*b290*/  BRA `(.L_x_2609) ;  /* 0xffffc39000007947 */ /* 0x001fea000383ffff */
.L_x_2591:
[----:B------:R-:W-:Y:S01]  /*b2a0*/  HFMA2.MMA R195, -RZ, RZ, 0, 5.9604644775390625e-08 ;  /* 0x00000001ffc37435 */ /* 0x000fe200000001ff */
[----:B------:R-:W-:Y:S02]  /*b2b0*/  MOV R194, R7 ;  /* 0x0000000700c27202 */ /* 0x000fe40000000f00 */
[----:B------:R-:W-:Y:S02]  /*b2c0*/  MOV R196, 0x1f ;  /* 0x0000001f00c47802 */ /* 0x000fe40000000f00 */
[----:B------:R-:W-:Y:S02]  /*b2d0*/  MOV R197, 0xffffffff ;  /* 0xffffffff00c57802 */ /* 0x000fe40000000f00 */
[----:B------:R-:W-:Y:S02]  /*b2e0*/  MOV R4, 0xb300 ;  /* 0x0000b30000047802 */ /* 0x000fe40000000f00 */
[----:B01----:R-:W-:Y:S05]  /*b2f0*/  CALL.REL.NOINC `($__internal_105_$__cuda_sm70_shflsync_down) ;  /* 0x000006c000007944 */ /* 0x003fea0003c00000 */
        /* <DEDUP_REMOVED lines=9> */
[----:B------:R-:W-:Y:S05]  /*b390*/  CALL.REL.NOINC `($__internal_105_$__cuda_sm70_shflsync_down) ;  /* 0x0000062000007944 */ /* 0x000fea0003c00000 */
[----:B0-----:R-:W-:Y:S01]  /*b3a0*/  HFMA2.MMA R195, -RZ, RZ, 0, 1.1920928955078125e-07 ;  /* 0x00000002ffc37435 */ /* 0x001fe200000001ff */
[----:B-1----:R-:W-:Y:S02]  /*b3b0*/  MOV R6, R194 ;  /* 0x000000c200067202 */ /* 0x002fe40000000f00 */
[----:B------:R-:W-:-:S02]  /*b3c0*/  MOV R194, R7 ;  /* 0x0000000700c27202 */ /* 0x000fc40000000f00 */
[----:B------:R-:W-:Y:S02]  /*b3d0*/  MOV R196, 0x1f ;  /* 0x0000001f00c47802 */ /* 0x000fe40000000f00 */
[----:B------:R-:W-:Y:S02]  /*b3e0*/  MOV R197, 0xffffffff ;  /* 0xffffffff00c57802 */ /* 0x000fe40000000f00 */
[----:B------:R-:W-:Y:S02]  /*b3f0*/  MOV R4, 0xb410 ;  /* 0x0000b41000047802 */ /* 0x000fe40000000f00 */
[----:B------:R-:W-:Y:S05]  /*b400*/  CALL.REL.NOINC `($__internal_105_$__cuda_sm70_shflsync_down) ;  /* 0x000005b000007944 */ /* 0x000fea0003c00000 */
[----:B-1----:R-:W-:Y:S01]  /*b410*/  @!P4 FFMA.FTZ R7, R191, R194, R7 ;  /* 0x000000c2bf07c223 */ /* 0x002fe20000010007 */
[----:B0-----:R-:W-:Y:S01]  /*b420*/  HFMA2.MMA R195, -RZ, RZ, 0, 2.384185791015625e-07 ;  /* 0x00000004ffc37435 */ /* 0x001fe200000001ff */
[----:B------:R-:W-:Y:S01]  /*b430*/  @!P4 FMUL.FTZ R191, R6, R191 ;  /* 0x000000bf06bfc220 */ /* 0x000fe20000410000 */
[----:B------:R-:W-:Y:S02]  /*b440*/  MOV R196, 0x1f ;  /* 0x0000001f00c47802 */ /* 0x000fe40000000f00 */
[----:B------:R-:W-:Y:S02]  /*b450*/  MOV R197, 0xffffffff ;  /* 0xffffffff00c57802 */ /* 0x000fe40000000f00 */
[----:B------:R-:W-:-:S02]  /*b460*/  MOV R194, R191 ;  /* 0x000000bf00c27202 */ /* 0x000fc40000000f00 */
[----:B------:R-:W-:Y:S02]  /*b470*/  MOV R4, 0xb490 ;  /* 0x0000b49000047802 */ /* 0x000fe40000000f00 */
[----:B------:R-:W-:Y:S05]  /*b480*/  CALL.REL.NOINC `($__internal_105_$__cuda_sm70_shflsync_down) ;  /* 0x0000053000007944 */ /* 0x000fea0003c00000 */
[----:B0-----:R-:W-:Y:S01]  /*b490*/  HFMA2.MMA R195, -RZ, RZ, 0, 2.384185791015625e-07 ;  /* 0x00000004ffc37435 */ /* 0x001fe200000001ff */
[----:B-1----:R-:W-:Y:S02]  /*b4a0*/  MOV R6, R194 ;  /* 0x000000c200067202 */ /* 0x002fe40000000f00 */
[----:B------:R-:W-:Y:S02]  /*b4b0*/  MOV R194, R7 ;  /* 0x0000000700c27202 */ /* 0x000fe40000000f00 */
[----:B------:R-:W-:Y:S02]  /*b4c0*/  MOV R196, 0x1f ;  /* 0x0000001f00c47802 */ /* 0x000fe40000000f00 */
[----:B------:R-:W-:Y:S02]  /*b4d0*/  MOV R197, 0xffffffff ;  /* 0xffffffff00c57802 */ /* 0x000fe40000000f00 */
[----:B------:R-:W-:Y:S02]  /*b4e0*/  MOV R4, 0xb500 ;  /* 0x0000b50000047802 */ /* 0x000fe40000000f00 */
[----:B------:R-:W-:Y:S05]  /*b4f0*/  CALL.REL.NOINC `($__internal_105_$__cuda_sm70_shflsync_down) ;  /* 0x000004c000007944 */ /* 0x000fea0003c00000 */
[----:B-1----:R-:W-:Y:S01]  /*b500*/  @!P3 FFMA.FTZ R7, R191, R194, R7 ;  /* 0x000000c2bf07b223 */ /* 0x002fe20000010007 */
[----:B0-----:R-:W-:Y:S01]  /*b510*/  HFMA2.MMA R195, -RZ, RZ, 0, 4.76837158203125e-07 ;  /* 0x00000008ffc37435 */ /* 0x001fe200000001ff */
[----:B------:R-:W-:Y:S01]  /*b520*/  @!P3 FMUL.FTZ R191, R6, R191 ;  /* 0x000000bf06bfb220 */ /* 0x000fe20000410000 */
[----:B------:R-:W-:-:S02]  /*b530*/  MOV R196, 0x1f ;  /* 0x0000001f00c47802 */ /* 0x000fc40000000f00 */
[----:B------:R-:W-:Y:S02]  /*b540*/  MOV R197, 0xffffffff ;  /* 0xffffffff00c57802 */ /* 0x000fe40000000f00 */
[----:B------:R-:W-:Y:S02]  /*b550*/  MOV R194, R191 ;  /* 0x000000bf00c27202 */ /* 0x000fe40000000f00 */
[----:B------:R-:W-:Y:S02]  /*b560*/  MOV R4, 0xb580 ;  /* 0x0000b58000047802 */ /* 0x000fe40000000f00 */
[----:B------:R-:W-:Y:S05]  /*b570*/  CALL.REL.NOINC `($__internal_105_$__cuda_sm70_shflsync_down) ;  /* 0x0000044000007944 */ /* 0x000fea0003c00000 */
[----:B0-----:R-:W-:Y:S01]  /*b580*/  HFMA2.MMA R195, -RZ, RZ, 0, 4.76837158203125e-07 ;  /* 0x00000008ffc37435 */ /* 0x001fe200000001ff */
[----:B-1----:R-:W-:Y:S02]  /*b590*/  MOV R6, R194 ;  /* 0x000000c200067202 */ /* 0x002fe40000000f00 */
[----:B------:R-:W-:Y:S02]  /*b5a0*/  MOV R194, R7 ;  /* 0x0000000700c27202 */ /* 0x000fe40000000f00 */
[----:B------:R-:W-:Y:S02]  /*b5b0*/  MOV R196, 0x1f ;  /* 0x0000001f00c47802 */ /* 0x000fe40000000f00 */
[----:B------:R-:W-:-:S02]  /*b5c0*/  MOV R197, 0xffffffff ;  /* 0xffffffff00c57802 */ /* 0x000fc40000000f00 */
[----:B------:R-:W-:Y:S02]  /*b5d0*/  MOV R4, 0xb5f0 ;  /* 0x0000b5f000047802 */ /* 0x000fe40000000f00 */
[----:B------:R-:W-:Y:S05]  /*b5e0*/  CALL.REL.NOINC `($__internal_105_$__cuda_sm70_shflsync_down) ;  /* 0x000003d000007944 */ /* 0x000fea0003c00000 */
        /* <DEDUP_REMOVED lines=8> */
[----:B------:R-:W-:Y:S05]  /*b670*/  CALL.REL.NOINC `($__internal_105_$__cuda_sm70_shflsync_down) ;  /* 0x0000034000007944 */ /* 0x000fea0003c00000 */
[----:B0-----:R-:W-:Y:S01]  /*b680*/  HFMA2.MMA R195, -RZ, RZ, 0, 9.5367431640625e-07 ;  /* 0x00000010ffc37435 */ /* 0x001fe200000001ff */
[----:B-1----:R-:W-:Y:S02]  /*b690*/  MOV R6, R194 ;  /* 0x000000c200067202 */ /* 0x002fe40000000f00 */
[----:B------:R-:W-:Y:S02]  /*b6a0*/  MOV R194, R7 ;  /* 0x0000000700c27202 */ /* 0x000fe40000000f00 */
[----:B------:R-:W-:Y:S02]  /*b6b0*/  MOV R196, 0x1f ;  /* 0x0000001f00c47802 */ /* 0x000fe40000000f00 */
[----:B------:R-:W-:Y:S02]  /*b6c0*/  MOV R197, 0xffffffff ;  /* 0xffffffff00c57802 */ /* 0x000fe40000000f00 */
[----:B------:R-:W-:Y:S02]  /*b6d0*/  MOV R4, 0xb6f0 ;  /* 0x0000b6f000047802 */ /* 0x000fe40000000f00 */
[----:B------:R-:W-:Y:S05]  /*b6e0*/  CALL.REL.NOINC `($__internal_105_$__cuda_sm70_shflsync_down) ;  /* 0x000002d000007944 */ /* 0x000fea0003c00000 */
[----:B-1----:R-:W-:Y:S01]  /*b6f0*/  @!P0 FFMA.FTZ R7, R193, R194, R7 ;  /* 0x000000c2c1078223 */ /* 0x002fe20000010007 */
[----:B0-----:R-:W-:Y:S01]  /*b700*/  HFMA2.MMA R196, -RZ, RZ, 0, 0 ;  /* 0x00000000ffc47435 */ /* 0x001fe200000001ff */
[----:B------:R-:W-:Y:S01]  /*b710*/  @!P0 FMUL.FTZ R193, R6, R193 ;  /* 0x000000c106c18220 */ /* 0x000fe20000410000 */
[----:B------:R-:W-:-:S02]  /*b720*/  MOV R198, 0x1f ;  /* 0x0000001f00c67802 */ /* 0x000fc40000000f00 */
[----:B------:R-:W-:Y:S02]  /*b730*/  MOV R199, 0xffffffff ;  /* 0xffffffff00c77802 */ /* 0x000fe40000000f00 */
[----:B------:R-:W-:Y:S02]  /*b740*/  MOV R197, R193 ;  /* 0x000000c100c57202 */ /* 0x000fe40000000f00 */
[----:B------:R-:W-:Y:S02]  /*b750*/  MOV R4, 0xb770 ;  /* 0x0000b77000047802 */ /* 0x000fe40000000f00 */
[----:B------:R-:W-:Y:S05]  /*b760*/  CALL.REL.NOINC `($__internal_106_$__cuda_sm70_shflsync_idx_p) ;  /* 0x0000029000007944 */ /* 0x000fea0003c00000 */
[----:B-1----:R-:W-:Y:S01]  /*b770*/  MOV R6, R196 ;  /* 0x000000c400067202 */ /* 0x002fe20000000f00 */
[----:B------:R-:W-:Y:S01]  /*b780*/  HFMA2.MMA R196, -RZ, RZ, 0, 0 ;  /* 0x00000000ffc47435 */ /* 0x000fe200000001ff */
[----:B0-----:R-:W-:Y:S02]  /*b790*/  MOV R197, R7 ;  /* 0x0000000700c57202 */ /* 0x001fe40000000f00 */
[----:B------:R-:W-:Y:S02]  /*b7a0*/  MOV R198, 0x1f ;  /* 0x0000001f00c67802 */ /* 0x000fe40000000f00 */
[----:B------:R-:W-:-:S02]  /*b7b0*/  MOV R199, 0xffffffff ;  /* 0xffffffff00c77802 */ /* 0x000fc40000000f00 */
[----:B------:R-:W-:Y:S02]  /*b7c0*/  MOV R4, 0xb7e0 ;  /* 0x0000b7e000047802 */ /* 0x000fe40000000f00 */
[----:B------:R-:W-:Y:S05]  /*b7d0*/  CALL.REL.NOINC `($__internal_106_$__cuda_sm70_shflsync_idx_p) ;  /* 0x0000022000007944 */ /* 0x000fea0003c00000 */
[----:B------:R-:W-:Y:S01]  /*b7e0*/  HFMA2.MMA R195, -RZ, RZ, 0, 5.9604644775390625e-08 ;  /* 0x00000001ffc37435 */ /* 0x000fe200000001ff */
[----:B-1----:R-:W-:Y:S02]  /*b7f0*/  MOV R192, R196 ;  /* 0x000000c400c07202 */ /* 0x002fe40000000f00 */
[----:B------:R-:W-:Y:S02]  /*b800*/  MOV R191, R6 ;  /* 0x0000000600bf7202 */ /* 0x000fe40000000f00 */
[----:B------:R-:W-:Y:S02]  /*b810*/  MOV R194, R193 ;  /* 0x000000c100c27202 */ /* 0x000fe40000000f00 */
[----:B------:R-:W-:Y:S02]  /*b820*/  MOV R196, 0x1f ;  /* 0x0000001f00c47802 */ /* 0x000fe40000000f00 */
[----:B0-----:R-:W-:Y:S02]  /*b830*/  MOV R197, 0xffffffff ;  /* 0xffffffff00c57802 */ /* 0x001fe40000000f00 */
[----:B------:R-:W-:-:S02]  /*b840*/  MOV R4, 0xb860 ;  /* 0x0000b86000047802 */ /* 0x000fc40000000f00 */
[----:B------:R-:W-:Y:S05]  /*b850*/  CALL.REL.NOINC `($__internal_105_$__cuda_sm70_shflsync_down) ;  /* 0x0000016000007944 */ /* 0x000fea0003c00000 */
[----:B0-----:R-:W-:Y:S01]  /*b860*/  HFMA2.MMA R195, -RZ, RZ, 0, 5.9604644775390625e-08 ;  /* 0x00000001ffc37435 */ /* 0x001fe200000001ff */
[----:B-1----:R-:W-:-:S02]  /*b870*/  MOV R6, R194 ;  /* 0x000000c200067202 */ /* 0x002fc40000000f00 */
[----:B------:R-:W-:Y:S02]  /*b880*/  MOV R194, R7 ;  /* 0x0000000700c27202 */ /* 0x000fe40000000f00 */
[----:B------:R-:W-:Y:S02]  /*b890*/  MOV R196, 0x1f ;  /* 0x0000001f00c47802 */ /* 0x000fe40000000f00 */
[----:B------:R-:W-:Y:S02]  /*b8a0*/  MOV R197, 0xffffffff ;  /* 0xffffffff00c57802 */ /* 0x000fe40000000f00 */
[----:B------:R-:W-:Y:S02]  /*b8b0*/  MOV R4, 0xb8d0 ;  /* 0x0000b8d000047802 */ /* 0x000fe40000000f00 */
[----:B------:R-:W-:Y:S05]  /*b8c0*/  CALL.REL.NOINC `($__internal_105_$__cuda_sm70_shflsync_down) ;  /* 0x000000f000007944 */ /* 0x000fea0003c00000 */
[----:B0-----:R-:W-:Y:S01]  /*b8d0*/  HFMA2.MMA R196, -RZ, RZ, 0, 0 ;  /* 0x00000000ffc47435 */ /* 0x001fe200000001ff */
[----:B------:R-:W-:Y:S02]  /*b8e0*/  MOV R193, R6 ;  /* 0x0000000600c17202 */ /* 0x000fe40000000f00 */
[----:B------:R-:W-:Y:S02]  /*b8f0*/  MOV R197, R18 ;  /* 0x0000001200c57202 */ /* 0x000fe40000000f00 */
[----:B------:R-:W-:-:S02]  /*b900*/  MOV R198, 0x1f ;  /* 0x0000001f00c67802 */ /* 0x000fc40000000f00 */
[----:B------:R-:W-:Y:S02]  /*b910*/  MOV R199, 0xffffffff ;  /* 0xffffffff00c77802 */ /* 0x000fe40000000f00 */
[----:B------:R-:W-:Y:S02]  /*b920*/  MOV R4, 0xb940 ;  /* 0x0000b94000047802 */ /* 0x000fe40000000f00 */
[----:B-1----:R-:W-:Y:S05]  /*b930*/  CALL.REL.NOINC `($__internal_106_$__cuda_sm70_shflsync_idx_p) ;  /* 0x000000c000007944 */ /* 0x002fea0003c00000 */
[----:B-1----:R-:W-:Y:S01]  /*b940*/  MOV R195, R196 ;  /* 0x000000c400c37202 */ /* 0x002fe20000000f00 */
[----:B------:R-:W-:Y:S01]  /*b950*/  HFMA2.MMA R196, -RZ, RZ, 0, 0 ;  /* 0x00000000ffc47435 */ /* 0x000fe200000001ff */
[----:B0-----:R-:W-:Y:S02]  /*b960*/  MOV R197, R19 ;  /* 0x0000001300c57202 */ /* 0x001fe40000000f00 */
[----:B------:R-:W-:Y:S02]  /*b970*/  MOV R198, 0x1f ;  /* 0x0000001f00c67802 */ /* 0x000fe40000000f00 */
[----:B------:R-:W-:Y:S02]  /*b980*/  MOV R199, 0xffffffff ;  /* 0xffffffff00c77802 */ /* 0x000fe40000000f00 */
[----:B------:R-:W-:-:S02]  /*b990*/  MOV R4, 0xb9b0 ;  /* 0x0000b9b000047802 */ /* 0x000fc40000000f00 */
[----:B------:R-:W-:Y:S05]  /*b9a0*/  CALL.REL.NOINC `($__internal_106_$__cuda_sm70_shflsync_idx_p) ;  /* 0x0000005000007944 */ /* 0x000fea0003c00000 */
[----:B01----:R-:W-:Y:S05]  /*b9b0*/  BRA `(.L_x_2610) ;  /* 0xffffbe1000007947 */ /* 0x003fea000383ffff */
        .weak           $__internal_105_$__cuda_sm70_shflsync_down
        .type           $__internal_105_$__cuda_sm70_shflsync_down,@function
        .size           $__internal_105_$__cuda_sm70_shflsync_down,($__internal_106_$__cuda_sm70_shflsync_idx_p - $__internal_105_$__cuda_sm70_shflsync_down)
$__internal_105_$__cuda_sm70_shflsync_down:
[----:B------:R-:W-:Y:S01]  /*b9c0*/  HFMA2.MMA R5, -RZ, RZ, 0, 0 ;  /* 0x00000000ff057435 */ /* 0x000fe200000001ff */
[----:B------:R-:W-:Y:S04]  /*b9d0*/  WARPSYNC R197 ;  /* 0x000000c500007348 */ /* 0x000fe80003800000 */
[----:B------:R0:W1:Y:S01]  /*b9e0*/  SHFL.DOWN PT, R194, R194, R195, R196 ;  /* 0x080000c3c2c27389 */ /* 0x00006200000e00c4 */
[----:B------:R-:W-:Y:S05]  /*b9f0*/  RET.REL.NODEC R4 `(_Z25selective_scan_bwd_kernelI32Selective_Scan_bwd_kernel_traitsILi64ELi16ELb0ELb0ELb0ELb1ELb1EffEEv12SSMParamsBwd) ;  /* 0xffff460004007950 */ /* 0x000fea0003c3ffff */
        .weak           $__internal_106_$__cuda_sm70_shflsync_idx_p
        .type           $__internal_106_$__cuda_sm70_shflsync_idx_p,@function
        .size           $__internal_106_$__cuda_sm70_shflsync_idx_p,($__internal_107_$__cuda_sm70_shflsync_up - $__internal_106_$__cuda_sm70_shflsync_idx_p)
$__internal_106_$__cuda_sm70_shflsync_idx_p:
[----:B------:R-:W-:Y:S01]  /*ba00*/  MOV R5, 0x0 ;  /* 0x0000000000057802 */ /* 0x000fe20000000f00 */
[----:B------:R-:W-:Y:S04]  /*ba10*/  WARPSYNC R199 ;  /* 0x000000c700007348 */ /* 0x000fe80003800000 */
[----:B------:R0:W1:Y:S01]  /*ba20*/  SHFL.IDX PT, R196, R197, R196, R198 ;  /* 0x000000c4c5c47389 */ /* 0x00006200000e00c6 */
[----:B------:R-:W-:Y:S05]  /*ba30*/  RET.REL.NODEC R4 `(_Z25selective_scan_bwd_kernelI32Selective_Scan_bwd_kernel_traitsILi64ELi16ELb0ELb0ELb0ELb1ELb1EffEEv12SSMParamsBwd) ;  /* 0xffff45c004007950 */ /* 0x000fea0003c3ffff */
        .weak           $__internal_107_$__cuda_sm70_shflsync_up
        .type           $__internal_107_$__cuda_sm70_shflsync_up,@function
        .size           $__internal_107_$__cuda_sm70_shflsync_up,(.L_x_8923 - $__internal_107_$__cuda_sm70_shflsync_up)
$__internal_107_$__cuda_sm70_shflsync_up:
[----:B------:R-:W-:Y:S01]  /*ba40*/  HFMA2.MMA R5, -RZ, RZ, 0, 0 ;  /* 0x00000000ff057435 */ /* 0x000fe200000001ff */
[----:B------:R-:W-:Y:S04]  /*ba50*/  WARPSYNC R186 ;  /* 0x000000ba00007348 */ /* 0x000fe80003800000 */
[----:B------:R0:W1:Y:S01]  /*ba60*/  SHFL.UP PT, R183, R183, R184, R185 ;  /* 0x040000b8b7b77389 */ /* 0x00006200000e00b9 */
[----:B------:R-:W-:Y:S05]  /*ba70*/  RET.REL.NODEC R4 `(_Z25selective_scan_bwd_kernelI32Selective_Scan_bwd_kernel_traitsILi64ELi16ELb0ELb0ELb0ELb1ELb1EffEEv12SSMParamsBwd) ;  /* 0xffff458004007950 */ /* 0x000fea0003c3ffff */
.L_x_2611:
        /* <DEDUP_REMOVED lines=16> */
.L_x_8923:


//--------------------- .text._Z25selective_scan_bwd_kernelI32Selective_Scan_bwd_kernel_traitsILi64ELi16ELb0ELb0ELb1ELb0ELb0EffEEv12SSMParamsBwd --------------------------
	.section	.text._Z25selective_scan_bwd_kernelI32Selective_Scan_bwd_kernel_traitsILi64ELi16ELb0ELb0ELb1ELb0ELb0EffEEv12SSMParamsBwd,"ax",@progbits
	.sectioninfo	@"SHI_REGISTERS=245"
	.align	128
        .global         _Z25selective_scan_bwd_kernelI32Selective_Scan_bwd_kernel_traitsILi64ELi16ELb0ELb0ELb1ELb0ELb0EffEEv12SSMParamsBwd
        .type           _Z25selective_scan_bwd_kernelI32Selective_Scan_bwd_kernel_traitsILi64ELi16ELb0ELb0ELb1ELb0ELb0EffEEv12SSMParamsBwd,@function
        .size           _Z25selective_scan_bwd_kernelI32Selective_Scan_bwd_kernel_traitsILi64ELi16ELb0ELb0ELb1ELb0ELb0EffEEv12SSMParamsBwd,(.L_x_8926 - _Z25selective_scan_bwd_kernelI32Selective_Scan_bwd_kernel_traitsILi64ELi16ELb0ELb0ELb1ELb0ELb0EffEEv12SSMParamsBwd)
        .other          _Z25selective_scan_bwd_kernelI32Selective_Scan_bwd_kernel_traitsILi64ELi16ELb0ELb0ELb1ELb0ELb0EffEEv12SSMParamsBwd,@"STO_CUDA_ENTRY STV_DEFAULT"
_Z25selective_scan_bwd_kernelI32Selective_Scan_bwd_kernel_traitsILi64ELi16ELb0ELb0ELb1ELb0ELb0EffEEv12SSMParamsBwd:
.text._Z25selective_scan_bwd_kernelI32Selective_Scan_bwd_kernel_traitsILi64ELi16ELb0ELb0ELb1ELb0ELb0EffEEv12SSMParamsBwd:
[----:B------:R-:W-:Y:S02]  /*0000*/  MOV R1, c[0x0][0x28] ;  /* 0x00000a0000017a02 */ /* 0x000fe40000000f00 */
[----:B------:R-:W-:Y:S01]  /*0010*/  IABS R11, c[0x0][0x178] ;  /* 0x00005e00000b7a13 */ /* 0x000fe20000000000 */
[----:B------:R-:W0:Y:S01]  /*0020*/  S2R R156, SR_CTAID.Y ;  /* 0x00000000009c7919 */ /* 0x000e220000002600 */
[----:B------:R-:W-:Y:S01]  /*0030*/  ISETP.NE.U32.AND P0, PT, RZ, c[0x0][0x238], PT ;  /* 0x00008e00ff007a0c */ /* 0x000fe20003f05070 */
[----:B------:R-:W-:Y:S01]  /*0040*/  HFMA2.MMA R154, -RZ, RZ, 0, 0 ;  /* 0x00000000ff9a7435 */ /* 0x000fe200000001ff */
[----:B------:R-:W1:Y:S01]  /*0050*/  I2F.RP R0, R11 ;  /* 0x0000000b00007306 */ /* 0x000e620000209400 */
[----:B------:R-:W-:Y:S01]  /*0060*/  ULDC.64 UR4, c[0x0][0x118] ;  /* 0x0000460000047ab9 */ /* 0x000fe20000000a00 */
[----:B------:R-:W-:Y:S02]  /*0070*/  ISETP.NE.AND.EX P0, PT, RZ, c[0x0][0x23c], PT, P0 ;  /* 0x00008f00ff007a0c */ /* 0x000fe40003f05300 */
[----:B------:R-:W-:Y:S01]  /*0080*/  ISETP.NE.U32.AND P1, PT, RZ, c[0x0][0x250], PT ;  /* 0x00009400ff007a0c */ /* 0x000fe20003f25070 */
[----:B------:R-:W2:Y:S01]  /*0090*/  S2R R153, SR_CTAID.X ;  /* 0x0000000000997919 */ /* 0x000ea20000002500 */
[----:B------:R-:W-:-:S02]  /*00a0*/  MOV R152, RZ ;  /* 0x000000ff00987202 */ /* 0x000fc40000000f00 */
[----:B------:R-:W-:Y:S01]  /*00b0*/  ISETP.NE.AND.EX P1, PT, RZ, c[0x0][0x254], PT, P1 ;  /* 0x00009500ff007a0c */ /* 0x000fe20003f25310 */
[----:B-1----:R-:W1:Y:S01]  /*00c0*/  MUFU.RCP R0, R0 ;  /* 0x0000000000007308 */ /* 0x002e620000001000 */
[----:B0-----:R-:W-:-:S05]  /*00d0*/  SHF.R.S32.HI R155, RZ, 0x1f, R156 ;  /* 0x0000001fff9b7819 */ /* 0x001fca000001149c */
[----:B------:R-:W-:-:S06]  /*00e0*/  @P0 LEA R2, P2, R156, c[0x0][0x238], 0x2 ;  /* 0x00008e009c020a11 */ /* 0x000fcc00078410ff */
[C---:B------:R-:W-:Y:S02]  /*00f0*/  @P1 LEA R4, P3, R156.reuse, c[0x0][0x250], 0x2 ;  /* 0x000094009c041a11 */ /* 0x040fe400078610ff */
[C-C-:B------:R-:W-:Y:S02]  /*0100*/  @P0 LEA.HI.X R3, R156.reuse, c[0x0][0x23c], R155.reuse, 0x2, P2 ;  /* 0x00008f009c030a11 */ /* 0x140fe400010f149b */
[----:B------:R-:W-:Y:S02]  /*0110*/  @P1 LEA.HI.X R5, R156, c[0x0][0x254], R155, 0x2, P3 ;  /* 0x000095009c051a11 */ /* 0x000fe400018f149b */
[----:B-1----:R-:W-:Y:S01]  /*0120*/  IADD3 R6, R0, 0xffffffe, RZ ;  /* 0x0ffffffe00067810 */ /* 0x002fe20007ffe0ff */
[----:B------:R0:W5:Y:S03]  /*0130*/  @P0 LDG.E R154, [R2.64] ;  /* 0x00000004029a0981 */ /* 0x000166000c1e1900 */
[----:B------:R1:W3:Y:S01]  /*0140*/  F2I.FTZ.U32.TRUNC.NTZ R7, R6 ;  /* 0x0000000600077305 */ /* 0x0002e2000021f000 */
[----:B--2---:R-:W-:Y:S01]  /*0150*/  SHF.R.S32.HI R166, RZ, 0x1f, R153 ;  /* 0x0000001fffa67819 */ /* 0x004fe20000011499 */
[----:B------:R2:W5:Y:S01]  /*0160*/  @P1 LDG.E R152, [R4.64] ;  /* 0x0000000404981981 */ /* 0x000562000c1e1900 */
[----:B------:R-:W-:Y:S01]  /*0170*/  MOV R150, c[0x0][0x174] ;  /* 0x00005d0000967a02 */ /* 0x000fe20000000f00 */
[C---:B------:R-:W-:Y:S01]  /*0180*/  IMAD R13, R155.reuse, c[0x0][0x1d8], RZ ;  /* 0x000076009b0d7a24 */ /* 0x040fe200078e02ff */
[----:B------:R-:W-:Y:S01]  /*0190*/  CS2R R148, SRZ ;  /* 0x0000000000947805 */ /* 0x000fe2000001ff00 */
[----:B------:R-:W-:Y:S01]  /*01a0*/  IMAD R17, R155, c[0x0][0x1e8], RZ ;  /* 0x00007a009b117a24 */ /* 0x000fe200078e02ff */
[----:B0-----:R-:W-:Y:S01]  /*01b0*/  IABS R2, R156 ;  /* 0x0000009c00027213 */ /* 0x001fe20000000000 */
[----:B------:R-:W-:Y:S01]  /*01c0*/  IMAD R10, R156, c[0x0][0x1dc], R13 ;  /* 0x000077009c0a7a24 */ /* 0x000fe200078e020d */
[C---:B------:R-:W-:Y:S01]  /*01d0*/  ISETP.GE.AND P3, PT, R150.reuse, 0x1, PT ;  /* 0x000000019600780c */ /* 0x040fe20003f66270 */
[----:B-1----:R-:W-:Y:S01]  /*01e0*/  IMAD.MOV.U32 R6, RZ, RZ, RZ ;  /* 0x000000ffff067224 */ /* 0x002fe200078e00ff */
[----:B------:R-:W-:Y:S01]  /*01f0*/  SHF.L.U32 R150, R150, 0xa, RZ ;  /* 0x0000000a96967819 */ /* 0x000fe200000006ff */
[----:B--2---:R-:W-:-:S02]  /*0200*/  IMAD R4, R166, c[0x0][0x1d0], RZ ;  /* 0x00007400a6047a24 */ /* 0x004fc400078e02ff */
[----:B------:R-:W-:Y:S01]  /*0210*/  IMAD R19, R155, c[0x0][0x280], RZ ;  /* 0x0000a0009b137a24 */ /* 0x000fe200078e02ff */
[----:B---3--:R-:W-:Y:S01]  /*0220*/  IADD3 R8, RZ, -R7, RZ ;  /* 0x80000007ff087210 */ /* 0x008fe20007ffe0ff */
[----:B------:R-:W-:Y:S02]  /*0230*/  IMAD R5, R153, c[0x0][0x1d4], R4 ;  /* 0x0000750099057a24 */ /* 0x000fe400078e0204 */
[----:B------:R-:W-:Y:S02]  /*0240*/  IMAD R17, R156, c[0x0][0x1ec], R17 ;  /* 0x00007b009c117a24 */ /* 0x000fe400078e0211 */
[----:B------:R-:W-:Y:S01]  /*0250*/  IMAD R3, R8, R11, RZ ;  /* 0x0000000b08037224 */ /* 0x000fe200078e02ff */
[C---:B------:R-:W-:Y:S01]  /*0260*/  LOP3.LUT R8, R156.reuse, c[0x0][0x178], RZ, 0x3c, !PT ;  /* 0x00005e009c087a12 */ /* 0x040fe200078e3cff */
[----:B------:R-:W-:Y:S02]  /*0270*/  IMAD R19, R156, c[0x0][0x284], R19 ;  /* 0x0000a1009c137a24 */ /* 0x000fe400078e0213 */
[----:B------:R-:W-:Y:S01]  /*0280*/  IMAD.HI.U32 R7, R7, R3, R6 ;  /* 0x0000000307077227 */ /* 0x000fe200078e0006 */
[----:B------:R-:W-:-:S03]  /*0290*/  ISETP.GE.AND P2, PT, R8, RZ, PT ;  /* 0x000000ff0800720c */ /* 0x000fc60003f46270 */
[----:B------:R-:W-:Y:S02]  /*02a0*/  IMAD R6, R166, c[0x0][0x1e0], RZ ;  /* 0x00007800a6067a24 */ /* 0x000fe400078e02ff */
[----:B------:R-:W-:-:S04]  /*02b0*/  IMAD.HI.U32 R151, R7, R2, RZ ;  /* 0x0000000207977227 */ /* 0x000fc800078e00ff */
[----:B------:R-:W-:Y:S01]  /*02c0*/  IMAD R7, R153, c[0x0][0x1e4], R6 ;  /* 0x0000790099077a24 */ /* 0x000fe200078e0206 */
[----:B------:R-:W-:Y:S01]  /*02d0*/  IADD3 R0, -R151, RZ, RZ ;  /* 0x000000ff97007210 */ /* 0x000fe20007ffe1ff */
[----:B------:R-:W-:-:S04]  /*02e0*/  IMAD R8, R166, c[0x0][0x278], RZ ;  /* 0x00009e00a6087a24 */ /* 0x000fc800078e02ff */
[----:B------:R-:W-:Y:S02]  /*02f0*/  IMAD R0, R11, R0, R2 ;  /* 0x000000000b007224 */ /* 0x000fe400078e0202 */
[----:B------:R-:W-:-:S03]  /*0300*/  IMAD.WIDE.U32 R2, R153, c[0x0][0x1d0], RZ ;  /* 0x0000740099027a25 */ /* 0x000fc600078e00ff */
[----:B------:R-:W-:Y:S01]  /*0310*/  ISETP.GT.U32.AND P1, PT, R11, R0, PT ;  /* 0x000000000b00720c */ /* 0x000fe20003f24070 */
[----:B------:R-:W-:Y:S01]  /*0320*/  IMAD R9, R153, c[0x0][0x27c], R8 ;  /* 0x00009f0099097a24 */ /* 0x000fe200078e0208 */
[----:B------:R-:W-:Y:S01]  /*0330*/  IADD3 R3, R3, R5, RZ ;  /* 0x0000000503037210 */ /* 0x000fe20007ffe0ff */
[----:B------:R-:W-:-:S04]  /*0340*/  IMAD.WIDE.U32 R4, R153, c[0x0][0x1e0], RZ ;  /* 0x0000780099047a25 */ /* 0x000fc800078e00ff */
[----:B------:R-:W-:Y:S01]  /*0350*/  IMAD.WIDE.U32 R2, R156, c[0x0][0x1d8], R2 ;  /* 0x000076009c027a25 */ /* 0x000fe200078e0002 */
[----:B------:R-:W-:-:S03]  /*0360*/  IADD3 R5, R5, R7, RZ ;  /* 0x0000000705057210 */ /* 0x000fc60007ffe0ff */
[----:B------:R-:W-:Y:S02]  /*0370*/  IMAD.WIDE.U32 R6, R153, c[0x0][0x278], RZ ;  /* 0x00009e0099067a25 */ /* 0x000fe400078e00ff */
[----:B------:R-:W-:Y:S02]  /*0380*/  @!P1 IADD3 R151, R151, 0x1, RZ ;  /* 0x0000000197979810 */ /* 0x000fe40007ffe0ff */
[----:B------:R-:W-:Y:S01]  /*0390*/  @!P1 IMAD.IADD R0, R0, 0x1, -R11 ;  /* 0x0000000100009824 */ /* 0x000fe200078e0a0b */
[----:B------:R-:W-:Y:S01]  /*03a0*/  IADD3 R7, R7, R9, RZ ;  /* 0x0000000907077210 */ /* 0x000fe20007ffe0ff */
[----:B------:R-:W-:Y:S01]  /*03b0*/  IMAD.WIDE.U32 R8, R153, c[0x0][0x1b0], RZ ;  /* 0x00006c0099087a25 */ /* 0x000fe200078e00ff */
[----:B------:R-:W-:Y:S02]  /*03c0*/  ISETP.NE.AND P1, PT, RZ, c[0x0][0x178], PT ;  /* 0x00005e00ff007a0c */ /* 0x000fe40003f25270 */
[----:B------:R-:W-:Y:S01]  /*03d0*/  ISETP.GE.U32.AND P0, PT, R0, R11, PT ;  /* 0x0000000b0000720c */ /* 0x000fe20003f06070 */
[----:B------:R-:W-:Y:S01]  /*03e0*/  IMAD R0, R166, c[0x0][0x1b0], RZ ;  /* 0x00006c00a6007a24 */ /* 0x000fe200078e02ff */
[----:B------:R-:W-:-:S03]  /*03f0*/  IADD3 R11, R150, -0x400, RZ ;  /* 0xfffffc00960b7810 */ /* 0x000fc60007ffe0ff */
[----:B------:R-:W-:Y:S01]  /*0400*/  IMAD R15, R153, c[0x0][0x1b4], R0 ;  /* 0x00006d00990f7a24 */ /* 0x000fe200078e0200 */
[----:B------:R-:W-:-:S04]  /*0410*/  SHF.R.S32.HI R13, RZ, 0x1f, R11 ;  /* 0x0000001fff0d7819 */ /* 0x000fc8000001140b */
[----:B------:R-:W-:Y:S02]  /*0420*/  IADD3 R9, R9, R15, RZ ;  /* 0x0000000f09097210 */ /* 0x000fe40007ffe0ff */
[----:B------:R-:W-:Y:S02]  /*0430*/  IADD3 R15, P4, R11, R2, RZ ;  /* 0x000000020b0f7210 */ /* 0x000fe40007f9e0ff */
[----:B------:R-:W-:Y:S02]  /*0440*/  @P0 IADD3 R151, R151, 0x1, RZ ;  /* 0x0000000197970810 */ /* 0x000fe40007ffe0ff */
[----:B------:R-:W-:Y:S01]  /*0450*/  IADD3.X R10, R13, R3, R10, P4, !PT ;  /* 0x000000030d0a7210 */ /* 0x000fe200027fe40a */
[C---:B------:R-:W-:Y:S01]  /*0460*/  IMAD.WIDE.U32 R2, R156.reuse, c[0x0][0x1e8], R4 ;  /* 0x00007a009c027a25 */ /* 0x040fe200078e0004 */
[----:B------:R-:W-:Y:S02]  /*0470*/  @!P2 IADD3 R151, -R151, RZ, RZ ;  /* 0x000000ff9797a210 */ /* 0x000fe40007ffe1ff */
[----:B------:R-:W-:Y:S01]  /*0480*/  @!P1 LOP3.LUT R151, RZ, c[0x0][0x178], RZ, 0x33, !PT ;  /* 0x00005e00ff979a12 */ /* 0x000fe200078e33ff */
[----:B------:R-:W-:Y:S01]  /*0490*/  IMAD.WIDE.U32 R4, R156, c[0x0][0x280], R6 ;  /* 0x0000a0009c047a25 */ /* 0x000fe200078e0006 */
[----:B------:R-:W-:-:S02]  /*04a0*/  IADD3 R7, P0, R11, R2, RZ ;  /* 0x000000020b077210 */ /* 0x000fc40007f1e0ff */
[----:B------:R-:W-:Y:S01]  /*04b0*/  LEA R14, P1, R15, c[0x0][0x240], 0x2 ;  /* 0x000090000f0e7a11 */ /* 0x000fe200078210ff */
[----:B------:R-:W-:Y:S01]  /*04c0*/  IMAD.WIDE.U32 R8, R151, c[0x0][0x1c8], R8 ;  /* 0x0000720097087a25 */ /* 0x000fe200078e0008 */
[----:B------:R-:W-:Y:S02]  /*04d0*/  IADD3 R0, P2, R11, R4, RZ ;  /* 0x000000040b007210 */ /* 0x000fe40007f5e0ff */
[C---:B------:R-:W-:Y:S02]  /*04e0*/  IADD3.X R2, R13.reuse, R3, R17, P0, !PT ;  /* 0x000000030d027210 */ /* 0x040fe400007fe411 */
[----:B------:R-:W-:Y:S02]  /*04f0*/  ISETP.NE.U32.AND P0, PT, RZ, c[0x0][0x260], PT ;  /* 0x00009800ff007a0c */ /* 0x000fe40003f05070 */
[----:B------:R-:W-:Y:S02]  /*0500*/  SHF.R.S32.HI R165, RZ, 0x1f, R151 ;  /* 0x0000001fffa57819 */ /* 0x000fe40000011497 */
[----:B------:R-:W-:-:S02]  /*0510*/  IADD3.X R5, R13, R5, R19, P2, !PT ;  /* 0x000000050d057210 */ /* 0x000fc400017fe413 */
[----:B------:R-:W-:Y:S01]  /*0520*/  LEA.HI.X R15, R15, c[0x0][0x244], R10, 0x2, P1 ;  /* 0x000091000f0f7a11 */ /* 0x000fe200008f140a */
[----:B------:R-:W-:Y:S01]  /*0530*/  IMAD R4, R165, c[0x0][0x1c8], RZ ;  /* 0x00007200a5047a24 */ /* 0x000fe200078e02ff */
[----:B------:R-:W-:Y:S01]  /*0540*/  LEA R6, P2, R7, c[0x0][0x248], 0x2 ;  /* 0x0000920007067a11 */ /* 0x000fe200078410ff */
[----:B------:R-:W-:Y:S01]  /*0550*/  HFMA2.MMA R10, -RZ, RZ, 0, 0 ;  /* 0x00000000ff0a7435 */ /* 0x000fe200000001ff */
[----:B------:R-:W-:Y:S01]  /*0560*/  ISETP.NE.AND.EX P0, PT, RZ, c[0x0][0x264], PT, P0 ;  /* 0x00009900ff007a0c */ /* 0x000fe20003f05300 */
[----:B------:R-:W-:Y:S01]  /*0570*/  IMAD R3, R151, c[0x0][0x1cc], R4 ;  /* 0x0000730097037a24 */ /* 0x000fe200078e0204 */
[----:B------:R-:W-:Y:S02]  /*0580*/  ISETP.NE.U32.AND P1, PT, RZ, c[0x0][0x328], PT ;  /* 0x0000ca00ff007a0c */ /* 0x000fe40003f25070 */
[----:B------:R-:W-:Y:S01]  /*0590*/  LEA.HI.X R7, R7, c[0x0][0x24c], R2, 0x2, P2 ;  /* 0x0000930007077a11 */ /* 0x000fe200010f1402 */
[----:B------:R-:W-:Y:S01]  /*05a0*/  IMAD.IADD R2, R9, 0x1, R3 ;  /* 0x0000000109027824 */ /* 0x000fe200078e0203 */
[----:B------:R-:W-:-:S02]  /*05b0*/  ISETP.NE.AND.EX P1, PT, RZ, c[0x0][0x32c], PT, P1 ;  /* 0x0000cb00ff007a0c */ /* 0x000fc40003f25310 */
[----:B------:R-:W-:Y:S02]  /*05c0*/  ISETP.NE.U32.AND P2, PT, RZ, c[0x0][0x348], PT ;  /* 0x0000d200ff007a0c */ /* 0x000fe40003f45070 */
[C---:B------:R-:W-:Y:S02]  /*05d0*/  LEA R4, P4, R0.reuse, c[0x0][0x308], 0x2 ;  /* 0x0000c20000047a11 */ /* 0x040fe400078810ff */
[----:B------:R-:W-:Y:S02]  /*05e0*/  ISETP.NE.AND.EX P2, PT, RZ, c[0x0][0x34c], PT, P2 ;  /* 0x0000d300ff007a0c */ /* 0x000fe40003f45320 */
[----:B------:R-:W-:Y:S01]  /*05f0*/  LEA.HI.X R5, R0, c[0x0][0x30c], R5, 0x2, P4 ;  /* 0x0000c30000057a11 */ /* 0x000fe200020f1405 */
[----:B------:R-:W-:Y:S01]  /*0600*/  @P0 IMAD R0, R153, c[0x0][0x164], R156 ;  /* 0x0000590099000a24 */ /* 0x000fe200078e029c */
[----:B------:R-:W-:Y:S02]  /*0610*/  IADD3 R11, P5, R11, R8, RZ ;  /* 0x000000080b0b7210 */ /* 0x000fe40007fbe0ff */
[----:B------:R-:W-:Y:S01]  /*0620*/  MOV R3, RZ ;  /* 0x000000ff00037202 */ /* 0x000fe20000000f00 */
[----:B------:R-:W-:Y:S01]  /*0630*/  @P0 IMAD R0, R0, c[0x0][0x174], RZ ;  /* 0x00005d0000000a24 */ /* 0x000fe200078e02ff */
[----:B------:R-:W-:Y:S01]  /*0640*/  @P1 LEA R10, P4, R156, c[0x0][0x328], 0x2 ;  /* 0x0000ca009c0a1a11 */ /* 0x000fe200078810ff */
[----:B------:R-:W-:Y:S01]  /*0650*/  CS2R R8, SRZ ;  /* 0x0000000000087805 */ /* 0x000fe2000001ff00 */
[----:B------:R-:W-:Y:S01]  /*0660*/  IADD3.X R2, R13, R2, RZ, P5, !PT ;  /* 0x000000020d027210 */ /* 0x000fe20002ffe4ff */
[----:B------:R-:W-:Y:S01]  /*0670*/  @P0 IMAD R0, R0, c[0x0][0x16c], RZ ;  /* 0x00005b0000000a24 */ /* 0x000fe200078e02ff */
[----:B------:R-:W-:-:S02]  /*0680*/  @P0 MOV R13, 0x8 ;  /* 0x00000008000d0802 */ /* 0x000fc40000000f00 */
[C---:B------:R-:W-:Y:S02]  /*0690*/  LEA R147, P6, R11.reuse, c[0x0][0x230], 0x2 ;  /* 0x00008c000b937a11 */ /* 0x040fe400078c10ff */
[----:B------:R-:W-:Y:S01]  /*06a0*/  @P1 LEA.HI.X R3, R156, c[0x0][0x32c], R155, 0x2, P4 ;  /* 0x0000cb009c031a11 */ /* 0x000fe200020f149b */
[----:B------:R-:W-:Y:S01]  /*06b0*/  @P0 IMAD.WIDE R12, R0, R13, c[0x0][0x260] ;  /* 0x00009800000c0625 */ /* 0x000fe200078e020d */
[C---:B------:R-:W-:Y:S01]  /*06c0*/  @P2 LEA R8, P5, R156.reuse, c[0x0][0x348], 0x2 ;  /* 0x0000d2009c082a11 */ /* 0x040fe200078a10ff */
[----:B------:R-:W-:Y:S01]  /*06d0*/  @!P0 CS2R R12, SRZ ;  /* 0x00000000000c8805 */ /* 0x000fe2000001ff00 */
[----:B------:R-:W-:Y:S01]  /*06e0*/  LEA.HI.X R145, R11, c[0x0][0x234], R2, 0x2, P6 ;  /* 0x00008d000b917a11 */ /* 0x000fe200030f1402 */
[----:B------:R-:W-:Y:S01]  /*06f0*/  IMAD.MOV.U32 R11, RZ, RZ, R3 ;  /* 0x000000ffff0b7224 */ /* 0x000fe200078e0003 */
[----:B------:R-:W-:Y:S01]  /*0700*/  @P2 LEA.HI.X R9, R156, c[0x0][0x34c], R155, 0x2, P5 ;  /* 0x0000d3009c092a11 */ /* 0x000fe200028f149b */
[----:B------:R-:W-:Y:S05]  /*0710*/  @!P3 BRA `(.L_x_2612) ;  /* 0x000064200000b947 */ /* 0x000fea0003800000 */
[----:B------:R-:W0:Y:S01]  /*0720*/  S2R R146, SR_TID.X ;  /* 0x0000000000927919 */ /* 0x000e220000002100 */
[----:B------:R1:W2:Y:S01]  /*0730*/  R2UR UR10, R14 ;  /* 0x000000000e0a73c2 */ /* 0x0002a200000e0000 */
[----:B------:R-:W-:Y:S01]  /*0740*/  CS2R R148, SRZ ;  /* 0x0000000000947805 */ /* 0x000fe2000001ff00 */
[----:B------:R-:W-:Y:S01]  /*0750*/  MOV R143, RZ ;  /* 0x000000ff008f7202 */ /* 0x000fe20000000f00 */
[----:B------:R-:W3:Y:S05]  /*0760*/  S2R R144, SR_LANEID ;  /* 0x0000000000907919 */ /* 0x000eea0000000000 */
[----:B------:R1:W4:Y:S08]  /*0770*/  R2UR UR11, R15 ;  /* 0x000000000f0b73c2 */ /* 0x00033000000e0000 */
[----:B------:R1:W1:Y:S01]  /*0780*/  R2UR UR8, R6 ;  /* 0x00000000060873c2 */ /* 0x00026200000e0000 */
[----:B0-----:R-:W-:-:S07]  /*0790*/  SHF.R.S32.HI R3, RZ, 0x1f, R146 ;  /* 0x0000001fff037819 */ /* 0x001fce0000011492 */
[----:B------:R0:W0:Y:S01]  /*07a0*/  R2UR UR9, R7 ;  /* 0x00000000070973c2 */ /* 0x00002200000e0000 */
[----:B------:R-:W-:-:S04]  /*07b0*/  LEA.HI R3, R3, R146, RZ, 0x5 ;  /* 0x0000009203037211 */ /* 0x000fc800078f28ff */
[----:B------:R-:W-:-:S03]  /*07c0*/  SHF.R.S32.HI R142, RZ, 0x5, R3 ;  /* 0x00000005ff8e7819 */ /* 0x000fc60000011403 */
[----:B------:R0:W0:Y:S08]  /*07d0*/  R2UR UR6, R4 ;  /* 0x00000000040673c2 */ /* 0x00003000000e0000 */
[----:B-1234-:R0:W0:Y:S02]  /*07e0*/  R2UR UR7, R5 ;  /* 0x00000000050773c2 */ /* 0x01e02400000e0000 */
.L_x_2667:
[----:B------:R-:W-:Y:S01]  /*07f0*/  SHF.L.U32 R169, R146, 0x4, RZ ;  /* 0x0000000492a97819 */ /* 0x000fe200000006ff */
[----:B------:R-:W-:Y:S01]  /*0800*/  BAR.SYNC.DEFER_BLOCKING 0x0 ;  /* 0x0000000000007b1d */ /* 0x000fe20000010000 */
[----:B------:R-:W-:Y:S01]  /*0810*/  IADD3 R164, -R143, c[0x0][0x174], RZ ;  /* 0x00005d008fa47a10 */ /* 0x000fe20007ffe1ff */
[----:B0-----:R-:W-:Y:S01]  /*0820*/  CS2R R6, SRZ ;  /* 0x0000000000067805 */ /* 0x001fe2000001ff00 */
[----:B------:R-:W-:Y:S01]  /*0830*/  LOP3.LUT R3, R169, 0xfffffe00, RZ, 0xc0, !PT ;  /* 0xfffffe00a9037812 */ /* 0x000fe200078ec0ff */
[----:B------:R-:W-:Y:S01]  /*0840*/  HFMA2.MMA R18, -RZ, RZ, 0, 0 ;  /* 0x00000000ff127435 */ /* 0x000fe200000001ff */
[----:B------:R-:W-:Y:S01]  /*0850*/  LEA R141, R164, 0xfffffc00, 0xa ;  /* 0xfffffc00a48d7811 */ /* 0x000fe200078e50ff */
[----:B------:R-:W-:Y:S01]  /*0860*/  HFMA2.MMA R22, -RZ, RZ, 0, 0 ;  /* 0x00000000ff167435 */ /* 0x000fe200000001ff */
[----:B------:R-:W-:Y:S01]  /*0870*/  LOP3.LUT R2, R3, 0x1f, R146, 0xf8, !PT ;  /* 0x0000001f03027812 */ /* 0x000fe200078ef892 */
[----:B------:R-:W-:Y:S01]  /*0880*/  IMAD.MOV.U32 R15, RZ, RZ, RZ ;  /* 0x000000ffff0f7224 */ /* 0x000fe200078e00ff */
[----:B------:R-:W-:Y:S01]  /*0890*/  IADD3 R64, -R141, c[0x0][0x168], RZ ;  /* 0x00005a008d407a10 */ /* 0x000fe20007ffe1ff */
[----:B------:R-:W-:Y:S01]  /*08a0*/  HFMA2.MMA R25, -RZ, RZ, 0, 0 ;  /* 0x00000000ff197435 */ /* 0x000fe200000001ff */
[C---:B------:R-:W-:Y:S01]  /*08b0*/  LOP3.LUT R0, R2.reuse, 0x20, RZ, 0xfc, !PT ;  /* 0x0000002002007812 */ /* 0x040fe200078efcff */
[----:B------:R-:W-:Y:S01]  /*08c0*/  IMAD.MOV.U32 R26, RZ, RZ, RZ ;  /* 0x000000ffff1a7224 */ /* 0x000fe200078e00ff */
[-C--:B------:R-:W-:Y:S01]  /*08d0*/  ISETP.GE.AND P2, PT, R2, R64.reuse, PT ;  /* 0x000000400200720c */ /* 0x080fe20003f46270 */
[----:B------:R-:W-:Y:S01]  /*08e0*/  HFMA2.MMA R30, -RZ, RZ, 0, 0 ;  /* 0x00000000ff1e7435 */ /* 0x000fe200000001ff */
[----:B------:R-:W-:-:S02]  /*08f0*/  ISETP.GE.AND P1, PT, R0, R64, PT ;  /* 0x000000400000720c */ /* 0x000fc40003f26270 */
[----:B------:R-:W-:Y:S02]  /*0900*/  MOV R4, UR10 ;  /* 0x0000000a00047c02 */ /* 0x000fe40008000f00 */
[----:B------:R-:W-:Y:S02]  /*0910*/  MOV R5, UR11 ;  /* 0x0000000b00057c02 */ /* 0x000fe40008000f00 */
[C---:B------:R-:W-:Y:S02]  /*0920*/  LOP3.LUT R14, R2.reuse, 0x40, RZ, 0xfc, !PT ;  /* 0x00000040020e7812 */ /* 0x040fe400078efcff */
[C---:B------:R-:W-:Y:S01]  /*0930*/  LOP3.LUT R16, R2.reuse, 0x60, RZ, 0xfc, !PT ;  /* 0x0000006002107812 */ /* 0x040fe200078efcff */
[C---:B------:R-:W-:Y:S01]  /*0940*/  IMAD.WIDE R4, R2.reuse, 0x4, R4 ;  /* 0x0000000402047825 */ /* 0x040fe200078e0204 */
[C---:B------:R-:W-:Y:S02]  /*0950*/  LOP3.LUT R19, R2.reuse, 0x80, RZ, 0xfc, !PT ;  /* 0x0000008002137812 */ /* 0x040fe400078efcff */
[----:B------:R-:W-:-:S02]  /*0960*/  LOP3.LUT R20, R2, 0xa0, RZ, 0xfc, !PT ;  /* 0x000000a002147812 */ /* 0x000fc400078efcff */
[----:B------:R-:W-:Y:S01]  /*0970*/  LOP3.LUT R23, R2, 0xc0, RZ, 0xfc, !PT ;  /* 0x000000c002177812 */ /* 0x000fe200078efcff */
[----:B------:R0:W2:Y:S01]  /*0980*/  @!P2 LDG.E R7, [R4.64] ;  /* 0x000000040407a981 */ /* 0x0000a2000c1e1900 */
[-C--:B------:R-:W-:Y:S02]  /*0990*/  ISETP.GE.AND P0, PT, R14, R64.reuse, PT ;  /* 0x000000400e00720c */ /* 0x080fe40003f06270 */
[----:B------:R-:W-:Y:S01]  /*09a0*/  LOP3.LUT R24, R2, 0xe0, RZ, 0xfc, !PT ;  /* 0x000000e002187812 */ /* 0x000fe200078efcff */
[----:B------:R0:W3:Y:S01]  /*09b0*/  @!P1 LDG.E R6, [R4.64+0x80] ;  /* 0x0000800404069981 */ /* 0x0000e2000c1e1900 */
[-C--:B------:R-:W-:Y:S02]  /*09c0*/  ISETP.GE.AND P4, PT, R16, R64.reuse, PT ;  /* 0x000000401000720c */ /* 0x080fe40003f86270 */
        /* <DEDUP_REMOVED lines=9> */
[----:B------:R-:W-:-:S02]  /*0a60*/  LOP3.LUT R28, R2, 0x120, RZ, 0xfc, !PT ;  /* 0x00000120021c7812 */ /* 0x000fc400078efcff */
[----:B------:R-:W-:Y:S01]  /*0a70*/  MOV R21, RZ ;  /* 0x000000ff00157202 */ /* 0x000fe20000000f00 */
[----:B------:R0:W4:Y:S01]  /*0a80*/  @!P5 LDG.E R22, [R4.64+0x280] ;  /* 0x000280040416d981 */ /* 0x000122000c1e1900 */
[C---:B------:R-:W-:Y:S02]  /*0a90*/  LOP3.LUT R29, R2.reuse, 0x140, RZ, 0xfc, !PT ;  /* 0x00000140021d7812 */ /* 0x040fe400078efcff */
[C---:B------:R-:W-:Y:S01]  /*0aa0*/  LOP3.LUT R31, R2.reuse, 0x160, RZ, 0xfc, !PT ;  /* 0x00000160021f7812 */ /* 0x040fe200078efcff */
[----:B------:R0:W4:Y:S01]  /*0ab0*/  @!P6 LDG.E R17, [R4.64+0x200] ;  /* 0x000200040411e981 */ /* 0x000122000c1e1900 */
[C---:B------:R-:W-:Y:S02]  /*0ac0*/  LOP3.LUT R33, R2.reuse, 0x180, RZ, 0xfc, !PT ;  /* 0x0000018002217812 */ /* 0x040fe400078efcff */
[----:B------:R-:W-:Y:S01]  /*0ad0*/  LOP3.LUT R35, R2, 0x1a0, RZ, 0xfc, !PT ;  /* 0x000001a002237812 */ /* 0x000fe200078efcff */
[----:B------:R0:W4:Y:S01]  /*0ae0*/  @!P3 LDG.E R21, [R4.64+0x300] ;  /* 0x000300040415b981 */ /* 0x000122000c1e1900 */
[----:B------:R-:W-:-:S02]  /*0af0*/  ISETP.GE.AND P0, PT, R28, R64, PT ;  /* 0x000000401c00720c */ /* 0x000fc40003f06270 */
[C---:B------:R-:W-:Y:S01]  /*0b00*/  LOP3.LUT R37, R2.reuse, 0x1c0, RZ, 0xfc, !PT ;  /* 0x000001c002257812 */ /* 0x040fe200078efcff */
[----:B------:R0:W4:Y:S01]  /*0b10*/  @!P2 LDG.E R26, [R4.64+0x380] ;  /* 0x00038004041aa981 */ /* 0x000122000c1e1900 */
[-C--:B------:R-:W-:Y:S02]  /*0b20*/  ISETP.GE.AND P4, PT, R29, R64.reuse, PT ;  /* 0x000000401d00720c */ /* 0x080fe40003f86270 */
[----:B------:R-:W-:Y:S01]  /*0b30*/  LOP3.LUT R39, R2, 0x1e0, RZ, 0xfc, !PT ;  /* 0x000001e002277812 */ /* 0x000fe200078efcff */
[----:B------:R0:W4:Y:S01]  /*0b40*/  @!P1 LDG.E R25, [R4.64+0x400] ;  /* 0x0004000404199981 */ /* 0x000122000c1e1900 */
[-C--:B------:R-:W-:Y:S02]  /*0b50*/  ISETP.GE.AND P6, PT, R31, R64.reuse, PT ;  /* 0x000000401f00720c */ /* 0x080fe40003fc6270 */
[-C--:B------:R-:W-:Y:S02]  /*0b60*/  ISETP.GE.AND P5, PT, R33, R64.reuse, PT ;  /* 0x000000402100720c */ /* 0x080fe40003fa6270 */
[----:B------:R-:W-:-:S02]  /*0b70*/  ISETP.GE.AND P3, PT, R35, R64, PT ;  /* 0x000000402300720c */ /* 0x000fc40003f66270 */
[-C--:B------:R-:W-:Y:S01]  /*0b80*/  ISETP.GE.AND P2, PT, R37, R64.reuse, PT ;  /* 0x000000402500720c */ /* 0x080fe20003f46270 */
[----:B------:R-:W-:Y:S01]  /*0b90*/  HFMA2.MMA R40, -RZ, RZ, 0, 0 ;  /* 0x00000000ff287435 */ /* 0x000fe200000001ff */
[----:B------:R-:W-:Y:S02]  /*0ba0*/  ISETP.GE.AND P1, PT, R39, R64, PT ;  /* 0x000000402700720c */ /* 0x000fe40003f26270 */
[----:B------:R-:W-:Y:S01]  /*0bb0*/  MOV R32, RZ ;  /* 0x000000ff00207202 */ /* 0x000fe20000000f00 */
[----:B------:R-:W-:Y:S01]  /*0bc0*/  HFMA2.MMA R42, -RZ, RZ, 0, 0 ;  /* 0x00000000ff2a7435 */ /* 0x000fe200000001ff */
[----:B------:R-:W-:Y:S01]  /*0bd0*/  MOV R36, RZ ;  /* 0x000000ff00247202 */ /* 0x000fe20000000f00 */
[----:B------:R-:W-:Y:S01]  /*0be0*/  IMAD.MOV.U32 R34, RZ, RZ, RZ ;  /* 0x000000ffff227224 */ /* 0x000fe200078e00ff */
[----:B------:R-:W-:Y:S01]  /*0bf0*/  MOV R38, RZ ;  /* 0x000000ff00267202 */ /* 0x000fe20000000f00 */
[----:B------:R0:W4:Y:S04]  /*0c00*/  @!P4 LDG.E R30, [R4.64+0x500] ;  /* 0x00050004041ec981 */ /* 0x000128000c1e1900 */
        /* <DEDUP_REMOVED lines=31> */
[-C--:B------:R-:W-:Y:S01]  /*0e00*/  LEA.HI.SX32 R129, R52, R119.reuse, 0x1b ;  /* 0x0000007734817211 */ /* 0x080fe200078fdaff */
[----:B------:R-:W-:Y:S01]  /*0e10*/  IMAD R130, R144, 0x10, R3 ;  /* 0x0000001090827824 */ /* 0x000fe200078e0203 */
[----:B------:R-:W-:Y:S02]  /*0e20*/  IADD3 R62, R119, 0x1e0, RZ ;  /* 0x000001e0773e7810 */ /* 0x000fe40007ffe0ff */
[-C--:B------:R-:W-:Y:S02]  /*0e30*/  LEA.HI.SX32 R127, R54, R119.reuse, 0x1b ;  /* 0x00000077367f7211 */ /* 0x080fe400078fdaff */
[-C--:B------:R-:W-:Y:S02]  /*0e40*/  LEA.HI.SX32 R125, R56, R119.reuse, 0x1b ;  /* 0x00000077387d7211 */ /* 0x080fe400078fdaff */
[-C--:B------:R-:W-:Y:S02]  /*0e50*/  LEA.HI.SX32 R123, R58, R119.reuse, 0x1b ;  /* 0x000000773a7b7211 */ /* 0x080fe400078fdaff */
[----:B------:R-:W-:-:S02]  /*0e60*/  LEA.HI.SX32 R121, R60, R119, 0x1b ;  /* 0x000000773c797211 */ /* 0x000fc400078fdaff */
[----:B------:R-:W-:Y:S02]  /*0e70*/  LEA.HI.SX32 R119, R62, R119, 0x1b ;  /* 0x000000773e777211 */ /* 0x000fe400078fdaff */
[----:B------:R-:W-:Y:S02]  /*0e80*/  LEA.HI.SX32 R130, R130, R130, 0x1b ;  /* 0x0000008282827211 */ /* 0x000fe400078fdaff */
[-C--:B------:R-:W-:Y:S02]  /*0e90*/  ISETP.GE.AND P2, PT, R2, R64.reuse, PT ;  /* 0x000000400200720c */ /* 0x080fe40003f46270 */
[-C--:B------:R-:W-:Y:S01]  /*0ea0*/  ISETP.GE.AND P1, PT, R0, R64.reuse, PT ;  /* 0x000000400000720c */ /* 0x080fe20003f26270 */
[----:B------:R-:W-:Y:S01]  /*0eb0*/  IMAD.U32 R4, RZ, RZ, UR8 ;  /* 0x00000008ff047e24 */ /* 0x000fe2000f8e00ff */
[----:B------:R-:W-:Y:S02]  /*0ec0*/  MOV R5, UR9 ;  /* 0x0000000900057c02 */ /* 0x000fe40008000f00 */
[----:B------:R-:W-:-:S03]  /*0ed0*/  ISETP.GE.AND P0, PT, R14, R64, PT ;  /* 0x000000400e00720c */ /* 0x000fc60003f06270 */
[----:B------:R-:W-:Y:S01]  /*0ee0*/  IMAD.WIDE R4, R2, 0x4, R4 ;  /* 0x0000000402047825 */ /* 0x000fe200078e0204 */
[-C--:B------:R-:W-:Y:S02]  /*0ef0*/  ISETP.GE.AND P4, PT, R16, R64.reuse, PT ;  /* 0x000000401000720c */ /* 0x080fe40003f86270 */
[-C--:B------:R-:W-:Y:S02]  /*0f00*/  ISETP.GE.AND P6, PT, R19, R64.reuse, PT ;  /* 0x000000401300720c */ /* 0x080fe40003fc6270 */
[-C--:B------:R-:W-:Y:S02]  /*0f10*/  ISETP.GE.AND P5, PT, R20, R64.reuse, PT ;  /* 0x000000401400720c */ /* 0x080fe40003fa6270 */
[----:B------:R-:W-:Y:S01]  /*0f20*/  ISETP.GE.AND P3, PT, R23, R64, PT ;  /* 0x000000401700720c */ /* 0x000fe20003f66270 */
[----:B--2---:R-:W-:Y:S04]  /*0f30*/  STS [R140.X4], R7 ;  /* 0x000000078c007388 */ /* 0x004fe80000004800 */
[----:B---3--:R0:W-:Y:S04]  /*0f40*/  STS [R139.X4+0x80], R6 ;  /* 0x000080068b007388 */ /* 0x0081e80000004800 */
[----:B----4-:R-:W-:Y:S04]  /*0f50*/  STS [R138.X4+0x100], R15 ;  /* 0x0001000f8a007388 */ /* 0x010fe80000004800 */
        /* <DEDUP_REMOVED lines=33> */
[----:B------:R-:W-:Y:S01]  /*1170*/  MOV R15, RZ ;  /* 0x000000ff000f7202 */ /* 0x000fe20000000f00 */
[----:B--2---:R-:W-:Y:S01]  /*1180*/  HFMA2.MMA R21, -RZ, RZ, 0, 0 ;  /* 0x00000000ff157435 */ /* 0x004fe200000001ff */
[----:B------:R-:W-:Y:S01]  /*1190*/  MOV R17, RZ ;  /* 0x000000ff00117202 */ /* 0x000fe20000000f00 */
[----:B---3--:R-:W-:Y:S01]  /*11a0*/  HFMA2.MMA R25, -RZ, RZ, 0, 0 ;  /* 0x00000000ff197435 */ /* 0x008fe200000001ff */
[----:B------:R-:W-:Y:S01]  /*11b0*/  IMAD.MOV.U32 R22, RZ, RZ, RZ ;  /* 0x000000ffff167224 */ /* 0x000fe200078e00ff */
[----:B------:R-:W-:Y:S01]  /*11c0*/  MOV R26, RZ ;  /* 0x000000ff001a7202 */ /* 0x000fe20000000f00 */
[----:B----4-:R-:W-:Y:S01]  /*11d0*/  HFMA2.MMA R30, -RZ, RZ, 0, 0 ;  /* 0x00000000ff1e7435 */ /* 0x010fe200000001ff */
        /* <DEDUP_REMOVED lines=14> */
[----:B------:R-:W-:Y:S02]  /*12c0*/  HFMA2.MMA R34, -RZ, RZ, 0, 0 ;  /* 0x00000000ff227435 */ /* 0x000fe400000001ff */
[----:B------:R0:W4:Y:S01]  /*12d0*/  @!P2 LDG.E R26, [R4.64+0x380] ;  /* 0x00038004041aa981 */ /* 0x000122000c1e1900 */
[----:B------:R-:W-:-:S03]  /*12e0*/  ISETP.GE.AND P2, PT, R37, R64, PT ;  /* 0x000000402500720c */ /* 0x000fc60003f46270 */
[----:B------:R0:W4:Y:S01]  /*12f0*/  @!P1 LDG.E R25, [R4.64+0x400] ;  /* 0x0004000404199981 */ /* 0x000122000c1e1900 */
[-C--:B------:R-:W-:Y:S02]  /*1300*/  ISETP.GE.AND P1, PT, R39, R64.reuse, PT ;  /* 0x000000402700720c */ /* 0x080fe40003f26270 */
        /* <DEDUP_REMOVED lines=12> */
[----:B------:R-:W-:-:S02]  /*13d0*/  ISETP.GE.AND P2, PT, R14, R64, PT ;  /* 0x000000400e00720c */ /* 0x000fc40003f46270 */
[-C--:B------:R-:W-:Y:S02]  /*13e0*/  ISETP.GE.AND P1, PT, R2, R64.reuse, PT ;  /* 0x000000400200720c */ /* 0x080fe40003f26270 */
[----:B0-----:R-:W-:Y:S02]  /*13f0*/  MOV R4, UR6 ;  /* 0x0000000600047c02 */ /* 0x001fe40008000f00 */
[----:B------:R-:W-:Y:S02]  /*1400*/  MOV R5, UR7 ;  /* 0x0000000700057c02 */ /* 0x000fe40008000f00 */
[----:B------:R-:W-:-:S03]  /*1410*/  ISETP.GE.AND P0, PT, R0, R64, PT ;  /* 0x000000400000720c */ /* 0x000fc60003f06270 */
[----:B------:R-:W-:Y:S01]  /*1420*/  IMAD.WIDE R4, R2, 0x4, R4 ;  /* 0x0000000402047825 */ /* 0x000fe200078e0204 */
[-C--:B------:R-:W-:Y:S02]  /*1430*/  ISETP.GE.AND P4, PT, R19, R64.reuse, PT ;  /* 0x000000401300720c */ /* 0x080fe40003f86270 */
[-C--:B------:R-:W-:Y:S02]  /*1440*/  ISETP.GE.AND P6, PT, R16, R64.reuse, PT ;  /* 0x000000401000720c */ /* 0x080fe40003fc6270 */
[-C--:B------:R-:W-:Y:S02]  /*1450*/  ISETP.GE.AND P5, PT, R23, R64.reuse, PT ;  /* 0x000000401700720c */ /* 0x080fe40003fa6270 */
[----:B------:R-:W-:Y:S02]  /*1460*/  ISETP.GE.AND P3, PT, R20, R64, PT ;  /* 0x000000401400720c */ /* 0x000fe40003f66270 */
[----:B------:R-:W-:Y:S01]  /*1470*/  MOV R0, RZ ;  /* 0x000000ff00007202 */ /* 0x000fe20000000f00 */
[----:B------:R-:W-:Y:S01]  /*1480*/  IMAD.MOV.U32 R19, RZ, RZ, RZ ;  /* 0x000000ffff137224 */ /* 0x000fe200078e00ff */
[----:B--2---:R-:W-:Y:S04]  /*1490*/  STS [R140.X4], R7 ;  /* 0x000000078c007388 */ /* 0x004fe80000004800 */
[----:B---3--:R-:W-:Y:S04]  /*14a0*/  STS [R139.X4+0x80], R6 ;  /* 0x000080068b007388 */ /* 0x008fe80000004800 */
[----:B----4-:R0:W-:Y:S04]  /*14b0*/  STS [R138.X4+0x100], R15 ;  /* 0x0001000f8a007388 */ /* 0x0101e80000004800 */
        /* <DEDUP_REMOVED lines=32> */
[----:B------:R-:W-:Y:S01]  /*16c0*/  CS2R R6, SRZ ;  /* 0x0000000000067805 */ /* 0x000fe2000001ff00 */
[----:B-1----:R-:W-:Y:S01]  /*16d0*/  CS2R R16, SRZ ;  /* 0x0000000000107805 */ /* 0x002fe2000001ff00 */
[----:B--2---:R-:W-:Y:S01]  /*16e0*/  CS2R R20, SRZ ;  /* 0x0000000000147805 */ /* 0x004fe2000001ff00 */
[----:B------:R-:W-:-:S02]  /*16f0*/  HFMA2.MMA R18, -RZ, RZ, 0, 0 ;  /* 0x00000000ff127435 */ /* 0x000fc400000001ff */
[----:B------:R-:W2:Y:S01]  /*1700*/  @!P2 LDG.E R15, [R4.64+0x100] ;  /* 0x00010004040fa981 */ /* 0x000ea2000c1e1900 */
[----:B------:R-:W-:-:S03]  /*1710*/  ISETP.GE.AND P2, PT, R27, R64, PT ;  /* 0x000000401b00720c */ /* 0x000fc60003f46270 */
[----:B------:R-:W4:Y:S01]  /*1720*/  @!P1 LDG.E R7, [R4.64] ;  /* 0x0000000404079981 */ /* 0x000f22000c1e1900 */
[----:B------:R-:W-:-:S03]  /*1730*/  ISETP.GE.AND P1, PT, R24, R64, PT ;  /* 0x000000401800720c */ /* 0x000fc60003f26270 */
[----:B------:R-:W2:Y:S01]  /*1740*/  @!P0 LDG.E R0, [R4.64+0x80] ;  /* 0x0000800404008981 */ /* 0x000ea2000c1e1900 */
[----:B------:R-:W-:-:S03]  /*1750*/  ISETP.GE.AND P0, PT, R28, R64, PT ;  /* 0x000000401c00720c */ /* 0x000fc60003f06270 */
[----:B------:R-:W2:Y:S01]  /*1760*/  @!P4 LDG.E R17, [R4.64+0x200] ;  /* 0x000200040411c981 */ /* 0x000ea2000c1e1900 */
[----:B------:R-:W-:-:S03]  /*1770*/  ISETP.GE.AND P4, PT, R29, R64, PT ;  /* 0x000000401d00720c */ /* 0x000fc60003f86270 */
[----:B------:R-:W2:Y:S01]  /*1780*/  @!P6 LDG.E R6, [R4.64+0x180] ;  /* 0x000180040406e981 */ /* 0x000ea2000c1e1900 */
[----:B------:R-:W-:-:S03]  /*1790*/  ISETP.GE.AND P6, PT, R31, R64, PT ;  /* 0x000000401f00720c */ /* 0x000fc60003fc6270 */
[----:B------:R-:W2:Y:S01]  /*17a0*/  @!P5 LDG.E R19, [R4.64+0x300] ;  /* 0x000300040413d981 */ /* 0x000ea2000c1e1900 */
[-C--:B------:R-:W-:Y:S01]  /*17b0*/  ISETP.GE.AND P5, PT, R33, R64.reuse, PT ;  /* 0x000000402100720c */ /* 0x080fe20003fa6270 */
[----:B------:R-:W-:Y:S02]  /*17c0*/  HFMA2.MMA R24, -RZ, RZ, 0, 0 ;  /* 0x00000000ff187435 */ /* 0x000fe400000001ff */
[----:B------:R-:W2:Y:S01]  /*17d0*/  @!P3 LDG.E R14, [R4.64+0x280] ;  /* 0x00028004040eb981 */ /* 0x000ea2000c1e1900 */
[----:B------:R-:W-:-:S03]  /*17e0*/  ISETP.GE.AND P3, PT, R35, R64, PT ;  /* 0x000000402300720c */ /* 0x000fc60003f66270 */
[----:B------:R-:W2:Y:S01]  /*17f0*/  @!P2 LDG.E R21, [R4.64+0x400] ;  /* 0x000400040415a981 */ /* 0x000ea2000c1e1900 */
[----:B------:R-:W-:-:S03]  /*1800*/  ISETP.GE.AND P2, PT, R37, R64, PT ;  /* 0x000000402500720c */ /* 0x000fc60003f46270 */
[----:B------:R-:W2:Y:S01]  /*1810*/  @!P1 LDG.E R16, [R4.64+0x380] ;  /* 0x0003800404109981 */ /* 0x000ea2000c1e1900 */
[----:B------:R-:W-:Y:S01]  /*1820*/  ISETP.GE.AND P1, PT, R39, R64, PT ;  /* 0x000000402700720c */ /* 0x000fe20003f26270 */
[----:B---3--:R-:W-:Y:S01]  /*1830*/  HFMA2.MMA R30, -RZ, RZ, 0, 0 ;  /* 0x00000000ff1e7435 */ /* 0x008fe200000001ff */
[----:B------:R-:W-:Y:S01]  /*1840*/  MOV R22, RZ ;  /* 0x000000ff00167202 */ /* 0x000fe20000000f00 */
[----:B------:R-:W-:Y:S01]  /*1850*/  IMAD.MOV.U32 R28, RZ, RZ, RZ ;  /* 0x000000ffff1c7224 */ /* 0x000fe200078e00ff */
        /* <DEDUP_REMOVED lines=8> */
[----:B------:R-:W-:-:S03]  /*18e0*/  ISETP.LT.AND P0, PT, RZ, c[0x0][0x16c], PT ;  /* 0x00005b00ff007a0c */ /* 0x000fc60003f01270 */
[----:B----4-:R-:W-:Y:S04]  /*18f0*/  STS [R140.X4], R7 ;  /* 0x000000078c007388 */ /* 0x010fe80000004800 */
        /* <DEDUP_REMOVED lines=73> */
[----:B------:R-:W-:-:S02]  /*1d90*/  MOV R45, RZ ;  /* 0x000000ff002d7202 */ /* 0x000fc40000000f00 */
[----:B------:R-:W-:Y:S01]  /*1da0*/  MOV R43, RZ ;  /* 0x000000ff002b7202 */ /* 0x000fe20000000f00 */
[----:B------:R-:W-:Y:S05]  /*1db0*/  BRA `(.L_x_2614) ;  /* 0x00003c9000007947 */ /* 0x000fea0003800000 */
.L_x_2613:
[----:B------:R-:W-:Y:S01]  /*1dc0*/  IADD3 R44, R164, -0x1, RZ ;  /* 0xffffffffa42c7810 */ /* 0x000fe20007ffe0ff */
[--C-:B------:R-:W-:Y:S01]  /*1dd0*/  FADD.FTZ R17, R107, R152.reuse ;  /* 0x000000986b117221 */ /* 0x100fe20000010000 */
[----:B------:R-:W-:Y:S01]  /*1de0*/  CS2R R34, SRZ ;  /* 0x0000000000227805 */ /* 0x000fe2000001ff00 */
[--C-:B------:R-:W-:Y:S01]  /*1df0*/  FADD.FTZ R31, R105, R152.reuse ;  /* 0x00000098691f7221 */ /* 0x100fe20000010000 */
[----:B------:R-:W-:Y:S01]  /*1e00*/  LEA.HI R0, R44, R44, RZ, 0x1 ;  /* 0x0000002c2c007211 */ /* 0x000fe200078f08ff */
[--C-:B------:R-:W-:Y:S01]  /*1e10*/  FADD.FTZ R15, R103, R152.reuse ;  /* 0x00000098670f7221 */ /* 0x100fe20000010000 */
[----:B------:R-:W-:Y:S01]  /*1e20*/  CS2R R58, SRZ ;  /* 0x00000000003a7805 */ /* 0x000fe2000001ff00 */
[--C-:B------:R-:W-:Y:S01]  /*1e30*/  FADD.FTZ R29, R101, R152.reuse ;  /* 0x00000098651d7221 */ /* 0x100fe20000010000 */
[----:B------:R-:W-:Y:S01]  /*1e40*/  LOP3.LUT R5, R0, 0xfffffe, RZ, 0xc0, !PT ;  /* 0x00fffffe00057812 */ /* 0x000fe200078ec0ff */
[--C-:B------:R-:W-:Y:S01]  /*1e50*/  FADD.FTZ R7, R99, R152.reuse ;  /* 0x0000009863077221 */ /* 0x100fe20000010000 */
[----:B------:R-:W-:Y:S01]  /*1e60*/  CS2R R56, SRZ ;  /* 0x0000000000387805 */ /* 0x000fe2000001ff00 */
[--C-:B------:R-:W-:Y:S01]  /*1e70*/  FADD.FTZ R27, R97, R152.reuse ;  /* 0x00000098611b7221 */ /* 0x100fe20000010000 */
[----:B------:R-:W-:Y:S01]  /*1e80*/  IADD3 R44, R44, -R5, RZ ;  /* 0x800000052c2c7210 */ /* 0x000fe20007ffe0ff */
        /* <DEDUP_REMOVED lines=11> */
[----:B------:R-:W-:Y:S01]  /*1f40*/  MOV R45, RZ ;  /* 0x000000ff002d7202 */ /* 0x000fe20000000f00 */
[--C-:B------:R-:W-:Y:S01]  /*1f50*/  FADD.FTZ R39, R100, R152.reuse ;  /* 0x0000009864277221 */ /* 0x100fe20000010000 */
[----:B------:R-:W-:Y:S01]  /*1f60*/  MOV R43, RZ ;  /* 0x000000ff002b7202 */ /* 0x000fe20000000f00 */
[----:B------:R-:W-:-:S02]  /*1f70*/  FADD.FTZ R38, R102, R152 ;  /* 0x0000009866267221 */ /* 0x000fc40000010000 */
[--C-:B------:R-:W-:Y:S02]  /*1f80*/  FADD.FTZ R37, R104, R152.reuse ;  /* 0x0000009868257221 */ /* 0x100fe40000010000 */
[----:B------:R-:W-:Y:S02]  /*1f90*/  FADD.FTZ R36, R106, R152 ;  /* 0x000000986a247221 */ /* 0x000fe40000010000 */
[----:B------:R-:W-:Y:S02]  /*1fa0*/  IMAD.MOV.U32 R33, RZ, RZ, RZ ;  /* 0x000000ffff217224 */ /* 0x000fe400078e00ff */
        /* <DEDUP_REMOVED lines=16> */
.L_x_2662:
[----:B------:R-:W-:Y:S01]  /*20b0*/  IADD3 R157, -R141, c[0x0][0x168], RZ ;  /* 0x00005a008d9d7a10 */ /* 0x000fe20007ffe1ff */
[----:B------:R-:W-:Y:S01]  /*20c0*/  IMAD R3, R155, c[0x0][0x180], RZ ;  /* 0x000060009b037a24 */ /* 0x000fe200078e02ff */
[C---:B------:R-:W-:Y:S02]  /*20d0*/  LOP3.LUT R4, R2.reuse, 0x20, RZ, 0xfc, !PT ;  /* 0x0000002002047812 */ /* 0x040fe400078efcff */
[----:B------:R-:W-:Y:S01]  /*20e0*/  LOP3.LUT R6, R2, 0x40, RZ, 0xfc, !PT ;  /* 0x0000004002067812 */ /* 0x000fe200078efcff */
[----:B------:R-:W-:Y:S01]  /*20f0*/  IMAD R3, R156, c[0x0][0x184], R3 ;  /* 0x000061009c037a24 */ /* 0x000fe200078e0203 */
[-C--:B------:R-:W-:Y:S01]  /*2100*/  ISETP.GE.AND P4, PT, R4, R157.reuse, PT ;  /* 0x0000009d0400720c */ /* 0x080fe20003f86270 */
[----:B------:R-:W-:Y:S01]  /*2110*/  IMAD.WIDE.U32 R4, R156, c[0x0][0x180], RZ ;  /* 0x000060009c047a25 */ /* 0x000fe200078e00ff */
[----:B------:R-:W-:Y:S02]  /*2120*/  ISETP.GE.AND P5, PT, R6, R157, PT ;  /* 0x0000009d0600720c */ /* 0x000fe40003fa6270 */
[----:B------:R-:W-:-:S02]  /*2130*/  LOP3.LUT R6, R2, 0x60, RZ, 0xfc, !PT ;  /* 0x0000006002067812 */ /* 0x000fc400078efcff */
[----:B------:R-:W-:Y:S02]  /*2140*/  SHF.R.S32.HI R158, RZ, 0x1f, R35 ;  /* 0x0000001fff9e7819 */ /* 0x000fe40000011423 */
[----:B------:R-:W-:Y:S02]  /*2150*/  LOP3.LUT R14, R2, 0x80, RZ, 0xfc, !PT ;  /* 0x00000080020e7812 */ /* 0x000fe400078efcff */
[----:B------:R-:W-:Y:S02]  /*2160*/  IADD3 R5, R5, R3, RZ ;  /* 0x0000000305057210 */ /* 0x000fe40007ffe0ff */
[-C--:B------:R-:W-:Y:S01]  /*2170*/  ISETP.GE.AND P6, PT, R6, R157.reuse, PT ;  /* 0x0000009d0600720c */ /* 0x080fe20003fc6270 */
[----:B------:R-:W-:Y:S01]  /*2180*/  IMAD R6, R158, c[0x0][0x188], RZ ;  /* 0x000062009e067a24 */ /* 0x000fe200078e02ff */
[----:B------:R-:W-:Y:S01]  /*2190*/  SHF.R.S32.HI R3, RZ, 0x1f, R2 ;  /* 0x0000001fff037819 */ /* 0x000fe20000011402 */
[----:B------:R-:W-:Y:S01]  /*21a0*/  IMAD.WIDE.U32 R4, R35, c[0x0][0x188], R4 ;  /* 0x0000620023047a25 */ /* 0x000fe200078e0004 */
[----:B------:R-:W-:-:S02]  /*21b0*/  ISETP.GE.AND P0, PT, R14, R157, PT ;  /* 0x0000009d0e00720c */ /* 0x000fc40003f06270 */
[----:B------:R-:W-:Y:S01]  /*21c0*/  ISETP.GE.AND P3, PT, R2, R157, PT ;  /* 0x0000009d0200720c */ /* 0x000fe20003f66270 */
[----:B------:R-:W-:Y:S01]  /*21d0*/  IMAD R14, R158, c[0x0][0x1c0], RZ ;  /* 0x000070009e0e7a24 */ /* 0x000fe200078e02ff */
[----:B------:R-:W-:Y:S01]  /*21e0*/  LOP3.LUT R160, R2, 0xa0, RZ, 0xfc, !PT ;  /* 0x000000a002a07812 */ /* 0x000fe200078efcff */
[C---:B------:R-:W-:Y:S01]  /*21f0*/  IMAD R15, R35.reuse, c[0x0][0x18c], R6 ;  /* 0x00006300230f7a24 */ /* 0x040fe200078e0206 */
[----:B------:R-:W-:Y:S01]  /*2200*/  MOV R159, RZ ;  /* 0x000000ff009f7202 */ /* 0x000fe20000000f00 */
[C---:B------:R-:W-:Y:S01]  /*2210*/  IMAD R17, R35.reuse, c[0x0][0x1c4], R14 ;  /* 0x0000710023117a24 */ /* 0x040fe200078e020e */
[----:B------:R-:W-:Y:S01]  /*2220*/  LEA R14, P1, R4, c[0x0][0x220], 0x2 ;  /* 0x00008800040e7a11 */ /* 0x000fe200078210ff */
[----:B------:R-:W-:Y:S01]  /*2230*/  IMAD.WIDE.U32 R6, R35, c[0x0][0x1c0], R2 ;  /* 0x0000700023067a25 */ /* 0x000fe200078e0002 */
[----:B------:R-:W-:Y:S02]  /*2240*/  IADD3 R15, R5, R15, RZ ;  /* 0x0000000f050f7210 */ /* 0x000fe40007ffe0ff */
[----:B------:R-:W-:Y:S01]  /*2250*/  LOP3.LUT R162, R2, 0xc0, RZ, 0xfc, !PT ;  /* 0x000000c002a27812 */ /* 0x000fe200078efcff */
[----:B------:R-:W-:Y:S01]  /*2260*/  IMAD.IADD R5, R7, 0x1, R17 ;  /* 0x0000000107057824 */ /* 0x000fe200078e0211 */
[----:B------:R-:W-:-:S02]  /*2270*/  LEA R16, P2, R6, R147, 0x2 ;  /* 0x0000009306107211 */ /* 0x000fc400078410ff */
[----:B------:R-:W-:Y:S02]  /*2280*/  LEA.HI.X R15, R4, c[0x0][0x224], R15, 0x2, P1 ;  /* 0x00008900040f7a11 */ /* 0x000fe400008f140f */
[----:B------:R-:W-:Y:S02]  /*2290*/  LEA.HI.X R17, R6, R145, R5, 0x2, P2 ;  /* 0x0000009106117211 */ /* 0x000fe400010f1405 */
[----:B------:R-:W-:Y:S02]  /*22a0*/  LOP3.LUT R4, R2, 0xe0, RZ, 0xfc, !PT ;  /* 0x000000e002047812 */ /* 0x000fe400078efcff */
[-C--:B------:R-:W-:Y:S01]  /*22b0*/  ISETP.GE.AND P1, PT, R160, R157.reuse, PT ;  /* 0x0000009da000720c */ /* 0x080fe20003f26270 */
[----:B------:R-:W2:Y:S01]  /*22c0*/  @!P3 LDG.E R159, [R16.64] ;  /* 0x00000004109fb981 */ /* 0x000ea2000c1e1900 */
[----:B------:R-:W-:Y:S01]  /*22d0*/  CS2R R160, SRZ ;  /* 0x0000000000a07805 */ /* 0x000fe2000001ff00 */
[----:B------:R-:W-:Y:S02]  /*22e0*/  ISETP.GE.AND P3, PT, R4, R157, PT ;  /* 0x0000009d0400720c */ /* 0x000fe40003f66270 */
[----:B------:R-:W-:-:S02]  /*22f0*/  LOP3.LUT R4, R2, 0x120, RZ, 0xfc, !PT ;  /* 0x0000012002047812 */ /* 0x000fc400078efcff */
[-C--:B------:R-:W-:Y:S01]  /*2300*/  ISETP.GE.AND P2, PT, R162, R157.reuse, PT ;  /* 0x0000009da200720c */ /* 0x080fe20003f46270 */
[----:B------:R-:W3:Y:S01]  /*2310*/  @!P5 LDG.E R161, [R16.64+0x100] ;  /* 0x0001000410a1d981 */ /* 0x000ee2000c1e1900 */
[----:B------:R-:W-:Y:S01]  /*2320*/  CS2R R162, SRZ ;  /* 0x0000000000a27805 */ /* 0x000fe2000001ff00 */
[-C--:B------:R-:W-:Y:S02]  /*2330*/  ISETP.GE.AND P5, PT, R4, R157.reuse, PT ;  /* 0x0000009d0400720c */ /* 0x080fe40003fa6270 */
[C---:B------:R-:W-:Y:S01]  /*2340*/  LOP3.LUT R4, R2.reuse, 0x140, RZ, 0xfc, !PT ;  /* 0x0000014002047812 */ /* 0x040fe200078efcff */
[----:B------:R-:W-:Y:S01]  /*2350*/  CS2R R168, SRZ ;  /* 0x0000000000a87805 */ /* 0x000fe2000001ff00 */
[----:B------:R-:W-:Y:S01]  /*2360*/  LOP3.LUT R6, R2, 0x100, RZ, 0xfc, !PT ;  /* 0x0000010002067812 */ /* 0x000fe200078efcff */
[----:B------:R-:W4:Y:S01]  /*2370*/  @!P6 LDG.E R162, [R16.64+0x180] ;  /* 0x0001800410a2e981 */ /* 0x000f22000c1e1900 */
[----:B------:R-:W-:Y:S01]  /*2380*/  HFMA2.MMA R167, -RZ, RZ, 0, 0 ;  /* 0x00000000ffa77435 */ /* 0x000fe200000001ff */
[----:B------:R-:W-:-:S02]  /*2390*/  ISETP.GE.AND P6, PT, R4, R157, PT ;  /* 0x0000009d0400720c */ /* 0x000fc40003fc6270 */
[----:B------:R-:W3:Y:S01]  /*23a0*/  @!P4 LDG.E R160, [R16.64+0x80] ;  /* 0x0000800410a0c981 */ /* 0x000ee2000c1e1900 */
[-C--:B------:R-:W-:Y:S02]  /*23b0*/  ISETP.GE.AND P4, PT, R6, R157.reuse, PT ;  /* 0x0000009d0600720c */ /* 0x080fe40003f86270 */
[C---:B------:R-:W-:Y:S01]  /*23c0*/  LOP3.LUT R4, R2.reuse, 0x180, RZ, 0xfc, !PT ;  /* 0x0000018002047812 */ /* 0x040fe200078efcff */
[----:B------:R-:W4:Y:S01]  /*23d0*/  @!P1 LDG.E R168, [R16.64+0x280] ;  /* 0x0002800410a89981 */ /* 0x000f22000c1e1900 */
[----:B------:R-:W-:Y:S02]  /*23e0*/  LOP3.LUT R6, R2, 0x160, RZ, 0xfc, !PT ;  /* 0x0000016002067812 */ /* 0x000fe400078efcff */
[-C--:B------:R-:W-:Y:S01]  /*23f0*/  ISETP.GE.AND P1, PT, R4, R157.reuse, PT ;  /* 0x0000009d0400720c */ /* 0x080fe20003f26270 */
[----:B------:R-:W4:Y:S01]  /*2400*/  @!P0 LDG.E R163, [R16.64+0x200] ;  /* 0x0002000410a38981 */ /* 0x000f22000c1e1900 */
[----:B------:R-:W-:Y:S02]  /*2410*/  LOP3.LUT R4, R2, 0x1a0, RZ, 0xfc, !PT ;  /* 0x000001a002047812 */ /* 0x000fe400078efcff */
[----:B------:R-:W-:Y:S01]  /*2420*/  MOV R170, RZ ;  /* 0x000000ff00aa7202 */ /* 0x000fe20000000f00 */
[----:B------:R-:W4:Y:S01]  /*2430*/  @!P2 LDG.E R167, [R16.64+0x300] ;  /* 0x0003000410a7a981 */ /* 0x000f22000c1e1900 */
[----:B------:R-:W-:-:S02]  /*2440*/  ISETP.GE.AND P0, PT, R6, R157, PT ;  /* 0x0000009d0600720c */ /* 0x000fc40003f06270 */
[-C--:B------:R-:W-:Y:S01]  /*2450*/  ISETP.GE.AND P2, PT, R4, R157.reuse, PT ;  /* 0x0000009d0400720c */ /* 0x080fe20003f46270 */
[----:B------:R-:W4:Y:S01]  /*2460*/  @!P4 LDG.E R169, [R16.64+0x400] ;  /* 0x0004000410a9c981 */ /* 0x000f22000c1e1900 */
[C---:B------:R-:W-:Y:S02]  /*2470*/  LOP3.LUT R6, R2.reuse, 0x1c0, RZ, 0xfc, !PT ;  /* 0x000001c002067812 */ /* 0x040fe400078efcff */
[----:B------:R-:W-:Y:S01]  /*2480*/  LOP3.LUT R4, R2, 0x1e0, RZ, 0xfc, !PT ;  /* 0x000001e002047812 */ /* 0x000fe200078efcff */
[----:B------:R-:W4:Y:S01]  /*2490*/  @!P3 LDG.E R170, [R16.64+0x380] ;  /* 0x0003800410aab981 */ /* 0x000f22000c1e1900 */
[-C--:B------:R-:W-:Y:S02]  /*24a0*/  ISETP.GE.AND P3, PT, R6, R157.reuse, PT ;  /* 0x0000009d0600720c */ /* 0x080fe40003f66270 */
[----:B------:R-:W-:Y:S02]  /*24b0*/  ISETP.GE.AND P4, PT, R4, R157, PT ;  /* 0x0000009d0400720c */ /* 0x000fe40003f86270 */
[----:B------:R0:W4:Y:S01]  /*24c0*/  LDG.E R157, [R14.64] ;  /* 0x000000040e9d7981 */ /* 0x000122000c1e1900 */
[----:B------:R-:W-:-:S02]  /*24d0*/  HFMA2.MMA R174, -RZ, RZ, 0, 0 ;  /* 0x00000000ffae7435 */ /* 0x000fc400000001ff */
[----:B------:R-:W-:Y:S01]  /*24e0*/  HFMA2.MMA R176, -RZ, RZ, 0, 0 ;  /* 0x00000000ffb07435 */ /* 0x000fe200000001ff */
[----:B------:R-:W-:Y:S01]  /*24f0*/  IMAD.MOV.U32 R172, RZ, RZ, RZ ;  /* 0x000000ffffac7224 */ /* 0x000fe200078e00ff */
[----:B------:R-:W-:Y:S01]  /*2500*/  HFMA2.MMA R180, -RZ, RZ, 0, 0 ;  /* 0x00000000ffb47435 */ /* 0x000fe200000001ff */
[----:B------:R-:W-:Y:S02]  /*2510*/  MOV R178, RZ ;  /* 0x000000ff00b27202 */ /* 0x000fe40000000f00 */
[----:B------:R-:W-:Y:S01]  /*2520*/  MOV R182, RZ ;  /* 0x000000ff00b67202 */ /* 0x000fe20000000f00 */
[----:B------:R-:W-:Y:S01]  /*2530*/  IMAD.MOV.U32 R184, RZ, RZ, RZ ;  /* 0x000000ffffb87224 */ /* 0x000fe200078e00ff */
[----:B------:R-:W4:Y:S04]  /*2540*/  @!P6 LDG.E R172, [R16.64+0x500] ;  /* 0x0005000410ace981 */ /* 0x000f28000c1e1900 */
[----:B------:R-:W4:Y:S04]  /*2550*/  @!P5 LDG.E R174, [R16.64+0x480] ;  /* 0x0004800410aed981 */ /* 0x000f28000c1e1900 */
[----:B------:R-:W4:Y:S04]  /*2560*/  @!P0 LDG.E R178, [R16.64+0x580] ;  /* 0x0005800410b28981 */ /* 0x000f28000c1e1900 */
[----:B------:R-:W4:Y:S04]  /*2570*/  @!P1 LDG.E R176, [R16.64+0x600] ;  /* 0x0006000410b09981 */ /* 0x000f28000c1e1900 */
[----:B------:R-:W4:Y:S04]  /*2580*/  @!P2 LDG.E R182, [R16.64+0x680] ;  /* 0x0006800410b6a981 */ /* 0x000f28000c1e1900 */
[----:B------:R-:W4:Y:S04]  /*2590*/  @!P3 LDG.E R180, [R16.64+0x700] ;  /* 0x0007000410b4b981 */ /* 0x000f28000c1e1900 */
[----:B------:R-:W4:Y:S01]  /*25a0*/  @!P4 LDG.E R184, [R16.64+0x780] ;  /* 0x0007800410b8c981 */ /* 0x000f22000c1e1900 */
[----:B------:R-:W-:-:S02]  /*25b0*/  IMAD R7, R155, c[0x0][0x198], RZ ;  /* 0x000066009b077a24 */ /* 0x000fc400078e02ff */
        /* <DEDUP_REMOVED lines=9> */
[----:B------:R1:W5:Y:S01]  /*2650*/  LDG.E R158, [R6.64] ;  /* 0x00000004069e7981 */ /* 0x000362000c1e1900 */
[----:B------:R-:W-:Y:S01]  /*2660*/  ISETP.NE.AND P1, PT, R146, RZ, PT ;  /* 0x000000ff9200720c */ /* 0x000fe20003f25270 */
[----:B-1----:R-:W-:Y:S01]  /*2670*/  FADD.FTZ R7, R107, R152 ;  /* 0x000000986b077221 */ /* 0x002fe20000010000 */
[----:B------:R-:W-:-:S11]  /*2680*/  LEA R4, R44, R35, 0x8 ;  /* 0x000000232c047211 */ /* 0x000fd600078e40ff */
[C---:B------:R-:W-:Y:S02]  /*2690*/  @P1 IADD3 R4, R146.reuse, 0x200, RZ ;  /* 0x0000020092041810 */ /* 0x040fe40007ffe0ff */
[----:B------:R-:W-:-:S04]  /*26a0*/  LOP3.LUT P0, RZ, R146, 0x1f, RZ, 0xc0, !PT ;  /* 0x0000001f92ff7812 */ /* 0x000fc8000780c0ff */
[----:B------:R-:W-:Y:S02]  /*26b0*/  ISETP.LT.OR P0, PT, R164, 0x2, P0 ;  /* 0x00000002a400780c */ /* 0x000fe40000701670 */
[----:B0-----:R-:W-:-:S11]  /*26c0*/  MOV R15, RZ ;  /* 0x000000ff000f7202 */ /* 0x001fd60000000f00 */
[----:B------:R-:W-:-:S05]  /*26d0*/  @!P0 IADD3 R14, R164, -0x2, RZ ;  /* 0xfffffffea40e8810 */ /* 0x000fca0007ffe0ff */
[----:B------:R-:W-:Y:S02]  /*26e0*/  @!P0 IMAD R5, R14, c[0x0][0x16c], R35 ;  /* 0x00005b000e058a24 */ /* 0x000fe400078e0223 */
[----:B------:R-:W-:Y:S02]  /*26f0*/  IMAD.MOV.U32 R14, RZ, RZ, 0x3f800000 ;  /* 0x3f800000ff0e7424 */ /* 0x000fe400078e00ff */
[--C-:B------:R-:W-:Y:S02]  /*2700*/  FADD.FTZ R193, R96, R152.reuse ;  /* 0x0000009860c17221 */ /* 0x100fe40000010000 */
[--C-:B------:R-:W-:Y:S02]  /*2710*/  FADD.FTZ R191, R95, R152.reuse ;  /* 0x000000985fbf7221 */ /* 0x100fe40000010000 */
[--C-:B------:R-:W-:Y:S02]  /*2720*/  FADD.FTZ R189, R94, R152.reuse ;  /* 0x000000985ebd7221 */ /* 0x100fe40000010000 */
[----:B------:R-:W-:Y:S01]  /*2730*/  FADD.FTZ R187, R92, R152 ;  /* 0x000000985cbb7221 */ /* 0x000fe20000010000 */
[----:B------:R-:W-:Y:S01]  /*2740*/  BSSY B0, `(.L_x_2615) ;  /* 0x000007d000007945 */ /* 0x000fe20003800000 */
[----:B------:R-:W-:Y:S01]  /*2750*/  ISETP.GT.U32.AND P2, PT, R146, 0x1f, PT ;  /* 0x0000001f9200780c */ /* 0x000fe20003f44070 */
[----:B--2---:R0:W-:Y:S04]  /*2760*/  STS [R140.X4], R159 ;  /* 0x0000009f8c007388 */ /* 0x0041e80000004800 */
[----:B---3--:R-:W-:Y:S04]  /*2770*/  STS [R139.X4+0x80], R160 ;  /* 0x000080a08b007388 */ /* 0x008fe80000004800 */
[----:B------:R1:W-:Y:S04]  /*2780*/  STS [R138.X4+0x100], R161 ;  /* 0x000100a18a007388 */ /* 0x0003e80000004800 */
[----:B----4-:R-:W-:Y:S04]  /*2790*/  STS [R137.X4+0x180], R162 ;  /* 0x000180a289007388 */ /* 0x010fe80000004800 */
[----:B------:R2:W-:Y:S01]  /*27a0*/  STS [R136.X4+0x200], R163 ;  /* 0x000200a388007388 */ /* 0x0005e20000004800 */
[----:B------:R-:W-:-:S04]  /*27b0*/  FMUL.FTZ R6, R157, 1.4426950216293334961 ;  /* 0x3fb8aa3b9d067820 */ /* 0x000fc80000410000 */
[----:B------:R-:W-:Y:S01]  /*27c0*/  FMUL.FTZ R194, R7, R6 ;  /* 0x0000000607c27220 */ /* 0x000fe20000410000 */
[----:B------:R3:W-:Y:S05]  /*27d0*/  STS [R135.X4+0x280], R168 ;  /* 0x000280a887007388 */ /* 0x0007ea0000004800 */
[----:B------:R-:W4:Y:S01]  /*27e0*/  MUFU.EX2 R194, R194 ;  /* 0x000000c200c27308 */ /* 0x000f220000000800 */
[----:B------:R-:W-:Y:S04]  /*27f0*/  STS [R134.X4+0x300], R167 ;  /* 0x000300a786007388 */ /* 0x000fe80000004800 */
[----:B------:R0:W-:Y:S04]  /*2800*/  STS [R133.X4+0x380], R170 ;  /* 0x000380aa85007388 */ /* 0x0001e80000004800 */
[----:B------:R-:W-:Y:S04]  /*2810*/  STS [R132.X4+0x400], R169 ;  /* 0x000400a984007388 */ /* 0x000fe80000004800 */
[----:B------:R-:W-:Y:S01]  /*2820*/  STS [R131.X4+0x480], R174 ;  /* 0x000480ae83007388 */ /* 0x000fe20000004800 */
[----:B------:R-:W-:-:S03]  /*2830*/  SHF.L.U32 R7, R4, 0x2, RZ ;  /* 0x0000000204077819 */ /* 0x000fc600000006ff */
[----:B------:R-:W-:Y:S04]  /*2840*/  STS [R129.X4+0x500], R172 ;  /* 0x000500ac81007388 */ /* 0x000fe80000004800 */
[----:B------:R-:W-:Y:S04]  /*2850*/  STS [R127.X4+0x580], R178 ;  /* 0x000580b27f007388 */ /* 0x000fe80000004800 */
[----:B------:R-:W-:Y:S04]  /*2860*/  STS [R125.X4+0x600], R176 ;  /* 0x000600b07d007388 */ /* 0x000fe80000004800 */
        /* <DEDUP_REMOVED lines=12> */
[----:B------:R0:W2:Y:S04]  /*2930*/  LDS R197, [R130.X4+0x20] ;  /* 0x0000200082c57984 */ /* 0x0000a80000004800 */
[----:B------:R0:W2:Y:S04]  /*2940*/  LDS R201, [R130.X4+0x24] ;  /* 0x0000240082c97984 */ /* 0x0000a80000004800 */
[----:B------:R0:W2:Y:S04]  /*2950*/  LDS R199, [R130.X4+0x28] ;  /* 0x0000280082c77984 */ /* 0x0000a80000004800 */
[----:B------:R0:W3:Y:S04]  /*2960*/  LDS R195, [R130.X4+0x2c] ;  /* 0x00002c0082c37984 */ /* 0x0000e80000004800 */
[----:B------:R0:W3:Y:S04]  /*2970*/  LDS R17, [R130.X4+0x30] ;  /* 0x0000300082117984 */ /* 0x0000e80000004800 */
[----:B------:R0:W3:Y:S04]  /*2980*/  LDS R183, [R130.X4+0x34] ;  /* 0x0000340082b77984 */ /* 0x0000e80000004800 */
[----:B------:R0:W3:Y:S04]  /*2990*/  LDS R181, [R130.X4+0x38] ;  /* 0x0000380082b57984 */ /* 0x0000e80000004800 */
[----:B------:R0:W3:Y:S04]  /*29a0*/  LDS R179, [R130.X4+0x3c] ;  /* 0x00003c0082b37984 */ /* 0x0000e80000004800 */
[----:B----4-:R4:W-:Y:S01]  /*29b0*/  STS [R7+0x2550], R194 ;  /* 0x002550c207007388 */ /* 0x0109e20000000800 */
[----:B------:R-:W-:-:S03]  /*29c0*/  @!P0 IMAD.WIDE R4, R5, 0x8, R12 ;  /* 0x0000000805048825 */ /* 0x000fc600078e020c */
[----:B------:R-:W-:Y:S01]  /*29d0*/  BAR.SYNC.DEFER_BLOCKING 0x0 ;  /* 0x0000000000007b1d */ /* 0x000fe20000010000 */
[--C-:B0-----:R-:W-:Y:S02]  /*29e0*/  FADD.FTZ R159, R106, R152.reuse ;  /* 0x000000986a9f7221 */ /* 0x101fe40000010000 */
[--C-:B-1----:R-:W-:Y:S02]  /*29f0*/  FADD.FTZ R161, R105, R152.reuse ;  /* 0x0000009869a17221 */ /* 0x102fe40000010000 */
[----:B------:R-:W-:Y:S02]  /*2a00*/  FMUL.FTZ R159, R6, R159 ;  /* 0x0000009f069f7220 */ /* 0x000fe40000410000 */
[----:B------:R-:W-:Y:S02]  /*2a10*/  FMUL.FTZ R160, R161, R6 ;  /* 0x00000006a1a07220 */ /* 0x000fe40000410000 */
[--C-:B------:R-:W-:Y:S02]  /*2a20*/  FADD.FTZ R161, R104, R152.reuse ;  /* 0x0000009868a17221 */ /* 0x100fe40000010000 */
[----:B------:R-:W0:Y:S01]  /*2a30*/  MUFU.EX2 R159, R159 ;  /* 0x0000009f009f7308 */ /* 0x000e220000000800 */
[----:B--2---:R-:W-:-:S02]  /*2a40*/  FADD.FTZ R163, R103, R152 ;  /* 0x0000009867a37221 */ /* 0x004fc40000010000 */
[----:B------:R-:W-:Y:S01]  /*2a50*/  FMUL.FTZ R161, R6, R161 ;  /* 0x000000a106a17220 */ /* 0x000fe20000410000 */
[----:B------:R1:W5:Y:S04]  /*2a60*/  @!P0 LDG.E.64 R14, [R4.64] ;  /* 0x00000004040e8981 */ /* 0x000368000c1e1b00 */
[----:B------:R-:W2:Y:S01]  /*2a70*/  MUFU.EX2 R160, R160 ;  /* 0x000000a000a07308 */ /* 0x000ea20000000800 */
[----:B-1----:R-:W-:-:S04]  /*2a80*/  FADD.FTZ R5, R102, R152 ;  /* 0x0000009866057221 */ /* 0x002fc80000010000 */
[----:B------:R-:W-:Y:S02]  /*2a90*/  FMUL.FTZ R162, R6, R5 ;  /* 0x0000000506a27220 */ /* 0x000fe40000410000 */
[--C-:B------:R-:W-:Y:S02]  /*2aa0*/  FADD.FTZ R5, R101, R152.reuse ;  /* 0x0000009865057221 */ /* 0x100fe40000010000 */
[-C--:B------:R-:W-:Y:S02]  /*2ab0*/  FMUL.FTZ R163, R163, R6.reuse ;  /* 0x00000006a3a37220 */ /* 0x080fe40000410000 */
[----:B---3--:R-:W-:Y:S02]  /*2ac0*/  FMUL.FTZ R168, R5, R6 ;  /* 0x0000000605a87220 */ /* 0x008fe40000410000 */
[----:B------:R-:W-:Y:S01]  /*2ad0*/  FADD.FTZ R5, R98, R152 ;  /* 0x0000009862057221 */ /* 0x000fe20000010000 */
[----:B------:R-:W1:Y:S03]  /*2ae0*/  MUFU.EX2 R161, R161 ;  /* 0x000000a100a17308 */ /* 0x000e660000000800 */
[----:B------:R-:W-:-:S02]  /*2af0*/  FMUL.FTZ R170, R6, R5 ;  /* 0x0000000506aa7220 */ /* 0x000fc40000410000 */
[----:B------:R-:W-:-:S03]  /*2b00*/  FADD.FTZ R5, R97, R152 ;  /* 0x0000009861057221 */ /* 0x000fc60000010000 */
[----:B------:R-:W3:Y:S01]  /*2b10*/  MUFU.EX2 R163, R163 ;  /* 0x000000a300a37308 */ /* 0x000ee20000000800 */
[--C-:B------:R-:W-:Y:S02]  /*2b20*/  FADD.FTZ R167, R100, R152.reuse ;  /* 0x0000009864a77221 */ /* 0x100fe40000010000 */
[----:B------:R-:W-:Y:S02]  /*2b30*/  FMUL.FTZ R182, R5, R6 ;  /* 0x0000000605b67220 */ /* 0x000fe40000410000 */
[-C--:B0-----:R-:W-:Y:S02]  /*2b40*/  FMUL.FTZ R5, R194, R159.reuse ;  /* 0x0000009fc2057220 */ /* 0x081fe40000410000 */
[----:B------:R-:W-:Y:S01]  /*2b50*/  FFMA.FTZ R4, R32, R159, R23 ;  /* 0x0000009f20047223 */ /* 0x000fe20000010017 */
[----:B------:R-:W0:Y:S01]  /*2b60*/  MUFU.EX2 R162, R162 ;  /* 0x000000a200a27308 */ /* 0x000e220000000800 */
[----:B------:R-:W-:Y:S02]  /*2b70*/  FMUL.FTZ R167, R6, R167 ;  /* 0x000000a706a77220 */ /* 0x000fe40000410000 */
[----:B------:R-:W-:-:S02]  /*2b80*/  FADD.FTZ R169, R99, R152 ;  /* 0x0000009863a97221 */ /* 0x000fc40000010000 */
[C---:B--2---:R-:W-:Y:S02]  /*2b90*/  FMUL.FTZ R16, R160.reuse, R5 ;  /* 0x00000005a0107220 */ /* 0x044fe40000410000 */
[----:B------:R-:W-:Y:S01]  /*2ba0*/  FFMA.FTZ R4, R160, R4, R31 ;  /* 0x00000004a0047223 */ /* 0x000fe2000001001f */
[----:B------:R-:W2:Y:S01]  /*2bb0*/  MUFU.EX2 R168, R168 ;  /* 0x000000a800a87308 */ /* 0x000ea20000000800 */
[----:B------:R-:W-:Y:S01]  /*2bc0*/  FMUL.FTZ R169, R169, R6 ;  /* 0x00000006a9a97220 */ /* 0x000fe20000410000 */
[----:B------:R-:W-:Y:S01]  /*2bd0*/  ISETP.NE.AND P0, PT, R146, 0x3f, PT ;  /* 0x0000003f9200780c */ /* 0x000fe20003f05270 */
[C---:B-1----:R-:W-:Y:S02]  /*2be0*/  FMUL.FTZ R16, R161.reuse, R16 ;  /* 0x00000010a1107220 */ /* 0x042fe40000410000 */
[----:B------:R-:W-:-:S03]  /*2bf0*/  FFMA.FTZ R4, R161, R4, R22 ;  /* 0x00000004a1047223 */ /* 0x000fc60000010016 */
[----:B------:R-:W1:Y:S01]  /*2c00*/  MUFU.EX2 R167, R167 ;  /* 0x000000a700a77308 */ /* 0x000e620000000800 */
[C---:B---3--:R-:W-:Y:S02]  /*2c10*/  FMUL.FTZ R5, R163.reuse, R16 ;  /* 0x00000010a3057220 */ /* 0x048fe40000410000 */
[----:B------:R-:W-:-:S05]  /*2c20*/  FFMA.FTZ R4, R163, R4, R30 ;  /* 0x00000004a3047223 */ /* 0x000fca000001001e */
[----:B------:R-:W3:Y:S01]  /*2c30*/  MUFU.EX2 R169, R169 ;  /* 0x000000a900a97308 */ /* 0x000ee20000000800 */
[C---:B0-----:R-:W-:Y:S01]  /*2c40*/  FMUL.FTZ R5, R162.reuse, R5 ;  /* 0x00000005a2057220 */ /* 0x041fe20000410000 */
[----:B------:R4:W0:Y:S01]  /*2c50*/  @P0 LDS R196, [R146.X4+0x2d54] ;  /* 0x002d540092c40984 */ /* 0x0008220000004800 */
[----:B------:R-:W-:Y:S02]  /*2c60*/  FFMA.FTZ R4, R162, R4, R21 ;  /* 0x00000004a2047223 */ /* 0x000fe40000010015 */
[----:B------:R-:W-:-:S03]  /*2c70*/  FMUL.FTZ R193, R6, R193 ;  /* 0x000000c106c17220 */ /* 0x000fc60000410000 */
[----:B------:R-:W3:Y:S01]  /*2c80*/  MUFU.EX2 R170, R170 ;  /* 0x000000aa00aa7308 */ /* 0x000ee20000000800 */
[C---:B--2---:R-:W-:Y:S02]  /*2c90*/  FMUL.FTZ R16, R168.reuse, R5 ;  /* 0x00000005a8107220 */ /* 0x044fe40000410000 */
[----:B------:R-:W-:Y:S02]  /*2ca0*/  FFMA.FTZ R4, R168, R4, R29 ;  /* 0x00000004a8047223 */ /* 0x000fe4000001001d */
[----:B------:R-:W-:-:S03]  /*2cb0*/  FMUL.FTZ R191, R191, R6 ;  /* 0x00000006bfbf7220 */ /* 0x000fc60000410000 */
[----:B------:R-:W2:Y:S01]  /*2cc0*/  MUFU.EX2 R182, R182 ;  /* 0x000000b600b67308 */ /* 0x000ea20000000800 */
[----:B------:R-:W-:Y:S02]  /*2cd0*/  FADD.FTZ R5, R93, R152 ;  /* 0x000000985d057221 */ /* 0x000fe40000010000 */
[C---:B-1----:R-:W-:Y:S02]  /*2ce0*/  FMUL.FTZ R16, R167.reuse, R16 ;  /* 0x00000010a7107220 */ /* 0x042fe40000410000 */
[----:B------:R-:W-:-:S03]  /*2cf0*/  FFMA.FTZ R4, R167, R4, R20 ;  /* 0x00000004a7047223 */ /* 0x000fc60000010014 */
[----:B------:R-:W1:Y:S01]  /*2d00*/  MUFU.EX2 R193, R193 ;  /* 0x000000c100c17308 */ /* 0x000e620000000800 */
[----:B------:R-:W-:Y:S02]  /*2d10*/  FMUL.FTZ R189, R6, R189 ;  /* 0x000000bd06bd7220 */ /* 0x000fe40000410000 */
[----:B------:R-:W-:Y:S02]  /*2d20*/  FMUL.FTZ R190, R5, R6 ;  /* 0x0000000605be7220 */ /* 0x000fe40000410000 */
[C---:B---3--:R-:W-:Y:S02]  /*2d30*/  FMUL.FTZ R5, R169.reuse, R16 ;  /* 0x00000010a9057220 */ /* 0x048fe40000410000 */
[----:B------:R-:W-:Y:S01]  /*2d40*/  FFMA.FTZ R4, R169, R4, R28 ;  /* 0x00000004a9047223 */ /* 0x000fe2000001001c */
[----:B------:R-:W3:Y:S01]  /*2d50*/  MUFU.EX2 R191, R191 ;  /* 0x000000bf00bf7308 */ /* 0x000ee20000000800 */
[C---:B------:R-:W-:Y:S02]  /*2d60*/  FMUL.FTZ R5, R170.reuse, R5 ;  /* 0x00000005aa057220 */ /* 0x040fe40000410000 */
[----:B------:R-:W-:-:S02]  /*2d70*/  FFMA.FTZ R4, R170, R4, R19 ;  /* 0x00000004aa047223 */ /* 0x000fc40000010013 */
[----:B------:R-:W-:-:S03]  /*2d80*/  FMUL.FTZ R187, R187, R6 ;  /* 0x00000006bbbb7220 */ /* 0x000fc60000410000 */
[----:B------:R-:W0:Y:S01]  /*2d90*/  MUFU.EX2 R189, R189 ;  /* 0x000000bd00bd7308 */ /* 0x000e220000000800 */
[C---:B--2---:R-:W-:Y:S02]  /*2da0*/  FMUL.FTZ R6, R182.reuse, R5 ;  /* 0x00000005b6067220 */ /* 0x044fe40000410000 */
[----:B------:R-:W-:-:S05]  /*2db0*/  FFMA.FTZ R4, R182, R4, R27 ;  /* 0x00000004b6047223 */ /* 0x000fca000001001b */
[----:B------:R-:W2:Y:S01]  /*2dc0*/  MUFU.EX2 R190, R190 ;  /* 0x000000be00be7308 */ /* 0x000ea20000000800 */
[C---:B-1----:R-:W-:Y:S02]  /*2dd0*/  FMUL.FTZ R6, R193.reuse, R6 ;  /* 0x00000006c1067220 */ /* 0x042fe40000410000 */
[----:B------:R-:W-:Y:S02]  /*2de0*/  FFMA.FTZ R4, R193, R4, R18 ;  /* 0x00000004c1047223 */ /* 0x000fe40000010012 */
[----:B---3--:R-:W-:-:S03]  /*2df0*/  FMUL.FTZ R6, R191, R6 ;  /* 0x00000006bf067220 */ /* 0x008fc60000410000 */
[----:B------:R-:W1:Y:S01]  /*2e00*/  MUFU.EX2 R187, R187 ;  /* 0x000000bb00bb7308 */ /* 0x000e620000000800 */
[----:B------:R-:W-:Y:S02]  /*2e10*/  FFMA.FTZ R4, R191, R4, R26 ;  /* 0x00000004bf047223 */ /* 0x000fe4000001001a */
[C---:B0-----:R-:W-:Y:S02]  /*2e20*/  FMUL.FTZ R5, R189.reuse, R6 ;  /* 0x00000006bd057220 */ /* 0x041fe40000410000 */
[----:B------:R-:W-:Y:S02]  /*2e30*/  FFMA.FTZ R4, R189, R4, R0 ;  /* 0x00000004bd047223 */ /* 0x000fe40000010000 */
[C---:B--2---:R-:W-:Y:S02]  /*2e40*/  FMUL.FTZ R6, R190.reuse, R5 ;  /* 0x00000005be067220 */ /* 0x044fe40000410000 */
[----:B------:R-:W-:Y:S02]  /*2e50*/  FFMA.FTZ R5, R190, R4, R25 ;  /* 0x00000004be057223 */ /* 0x000fe40000010019 */
[----:B-1----:R-:W-:-:S02]  /*2e60*/  FMUL.FTZ R4, R187, R6 ;  /* 0x00000006bb047220 */ /* 0x002fc40000410000 */
        /* <DEDUP_REMOVED lines=10> */
.L_x_2616:
[----:B----4-:R-:W-:Y:S05]  /*2f10*/  BSYNC B0 ;  /* 0x0000000000007941 */ /* 0x010fea0003800000 */
.L_x_2615:
[C---:B-----5:R-:W-:Y:S01]  /*2f20*/  FMUL.FTZ R171, R158.reuse, R215 ;  /* 0x000000d79eab7220 */ /* 0x060fe20000410000 */
[----:B------:R2:W-:Y:S01]  /*2f30*/  STS.64 [R146.X8+0x2140], R4 ;  /* 0x0021400492007388 */ /* 0x0005e20000008a00 */
[C---:B------:R-:W-:Y:S01]  /*2f40*/  FMUL.FTZ R16, R158.reuse, R197 ;  /* 0x000000c59e107220 */ /* 0x040fe20000410000 */
[----:B------:R-:W-:Y:S01]  /*2f50*/  BSSY B0, `(.L_x_2617) ;  /* 0x000005d000007945 */ /* 0x000fe20003800000 */
[C---:B------:R-:W-:Y:S02]  /*2f60*/  FMUL.FTZ R180, R158.reuse, R217 ;  /* 0x000000d99eb47220 */ /* 0x040fe40000410000 */
[C---:B------:R-:W-:Y:S02]  /*2f70*/  FMUL.FTZ R177, R158.reuse, R203 ;  /* 0x000000cb9eb17220 */ /* 0x040fe40000410000 */
[C---:B------:R-:W-:Y:S02]  /*2f80*/  FMUL.FTZ R178, R158.reuse, R205 ;  /* 0x000000cd9eb27220 */ /* 0x040fe40000410000 */
[----:B------:R-:W-:-:S02]  /*2f90*/  FMUL.FTZ R7, R158, R211 ;  /* 0x000000d39e077220 */ /* 0x000fc40000410000 */
[C---:B0-----:R-:W-:Y:S02]  /*2fa0*/  FMUL.FTZ R6, R158.reuse, R207 ;  /* 0x000000cf9e067220 */ /* 0x041fe40000410000 */
[C---:B------:R-:W-:Y:S02]  /*2fb0*/  FMUL.FTZ R173, R158.reuse, R213 ;  /* 0x000000d59ead7220 */ /* 0x040fe40000410000 */
[C---:B------:R-:W-:Y:S02]  /*2fc0*/  FMUL.FTZ R174, R158.reuse, R209 ;  /* 0x000000d19eae7220 */ /* 0x040fe40000410000 */
[C---:B------:R-:W-:Y:S02]  /*2fd0*/  FMUL.FTZ R185, R158.reuse, R201 ;  /* 0x000000c99eb97220 */ /* 0x040fe40000410000 */
[C---:B------:R-:W-:Y:S02]  /*2fe0*/  FMUL.FTZ R184, R158.reuse, R199 ;  /* 0x000000c79eb87220 */ /* 0x040fe40000410000 */
[----:B--2---:R-:W-:-:S02]  /*2ff0*/  FMUL.FTZ R5, R158, R195 ;  /* 0x000000c39e057220 */ /* 0x004fc40000410000 */
[C---:B------:R-:W-:Y:S02]  /*3000*/  FMUL.FTZ R186, R158.reuse, R17 ;  /* 0x000000119eba7220 */ /* 0x040fe40000410000 */
[C---:B------:R-:W-:Y:S02]  /*3010*/  FMUL.FTZ R223, R158.reuse, R183 ;  /* 0x000000b79edf7220 */ /* 0x040fe40000410000 */
[C---:B------:R-:W-:Y:S02]  /*3020*/  FMUL.FTZ R204, R158.reuse, R181 ;  /* 0x000000b59ecc7220 */ /* 0x040fe40000410000 */
        /* <DEDUP_REMOVED lines=19> */
[----:B------:R-:W0:Y:S02]  /*3160*/  LDS.128 R4, [R146.X16+0x2140] ;  /* 0x0021400092047984 */ /* 0x000e24000000cc00 */
[----:B0-----:R-:W-:-:S02]  /*3170*/  FFMA.FTZ R7, R5, R6, R7 ;  /* 0x0000000605077223 */ /* 0x001fc40000010007 */
[----:B------:R-:W-:Y:S01]  /*3180*/  FMUL.FTZ R6, R4, R6 ;  /* 0x0000000604067220 */ /* 0x000fe20000410000 */
[----:B------:R-:W-:Y:S05]  /*3190*/  BRA.DIV ~URZ, `(.L_x_2619) ;  /* 0x00003fa27f007947 */ /* 0x000fea000b800000 */
[----:B------:R0:W2:Y:S02]  /*31a0*/  SHFL.UP PT, R219, R6, 0x1, RZ ;  /* 0x0420000006db7989 */ /* 0x0000a400000e00ff */
.L_x_2674:
        /* <DEDUP_REMOVED lines=21> */
[----:B------:R-:W-:-:S03]  /*3300*/  IMAD.MOV.U32 R188, RZ, RZ, R7 ;  /* 0x000000ffffbc7224 */ /* 0x000fc600078e0007 */
[----:B------:R0:W3:Y:S01]  /*3310*/  SHFL.UP PT, R198, R6, 0x10, RZ ;  /* 0x0600000006c67989 */ /* 0x0000e200000e00ff */
[----:B------:R-:W-:-:S03]  /*3320*/  MOV R192, R6 ;  /* 0x0000000600c07202 */ /* 0x000fc60000000f00 */
.L_x_2675:
[----:B------:R-:W-:Y:S02]  /*3330*/  ISETP.GE.AND P0, PT, R144, 0x10, PT ;  /* 0x000000109000780c */ /* 0x000fe40003f06270 */
[----:B------:R-:W-:Y:S02]  /*3340*/  MOV R202, R188 ;  /* 0x000000bc00ca7202 */ /* 0x000fe40000000f00 */
[----:B0-----:R-:W-:-:S09]  /*3350*/  MOV R7, R192 ;  /* 0x000000c000077202 */ /* 0x001fd20000000f00 */
[-C--:B--2---:R-:W-:Y:S02]  /*3360*/  @P0 FFMA.FTZ R202, R4, R7.reuse, R202 ;  /* 0x0000000704ca0223 */ /* 0x084fe400000100ca */
[----:B---3--:R-:W-:Y:S01]  /*3370*/  @P0 FMUL.FTZ R7, R198, R7 ;  /* 0x00000007c6070220 */ /* 0x008fe20000410000 */
[----:B------:R-:W-:Y:S05]  /*3380*/  BRA.CONV ~URZ, `(.L_x_2621) ;  /* 0x000000637f007947 */ /* 0x000fea000b800000 */
[----:B------:R-:W-:Y:S01]  /*3390*/  HFMA2.MMA R229, -RZ, RZ, 0, 1.847743988037109375e-06 ;  /* 0x0000001fffe57435 */ /* 0x000fe200000001ff */
[----:B------:R-:W-:Y:S01]  /*33a0*/  MOV R216, R7 ;  /* 0x0000000700d87202 */ /* 0x000fe20000000f00 */
[----:B------:R-:W-:Y:S01]  /*33b0*/  IMAD.MOV.U32 R214, RZ, RZ, 0x1f ;  /* 0x0000001fffd67424 */ /* 0x000fe200078e00ff */
[----:B------:R-:W-:Y:S02]  /*33c0*/  MOV R231, 0xffffffff ;  /* 0xffffffff00e77802 */ /* 0x000fe40000000f00 */
[----:B------:R-:W-:Y:S02]  /*33d0*/  MOV R4, 0x33f0 ;  /* 0x000033f000047802 */ /* 0x000fe40000000f00 */
[----:B-1----:R-:W-:Y:S05]  /*33e0*/  CALL.REL.NOINC `($__internal_109_$__cuda_sm70_shflsync_idx_p) ;  /* 0x00004c4000007944 */ /* 0x002fea0003c00000 */
.L_x_2621:
[----:B------:R-:W-:Y:S05]  /*33f0*/  BRA.CONV ~URZ, `(.L_x_2622) ;  /* 0x000000637f007947 */ /* 0x000fea000b800000 */
[----:B-1----:R-:W-:Y:S01]  /*3400*/  HFMA2.MMA R214, -RZ, RZ, 0, 1.847743988037109375e-06 ;  /* 0x0000001fffd67435 */ /* 0x002fe200000001ff */
[----:B0-----:R-:W-:Y:S01]  /*3410*/  MOV R216, R202 ;  /* 0x000000ca00d87202 */ /* 0x001fe20000000f00 */
[----:B------:R-:W-:Y:S01]  /*3420*/  IMAD.MOV.U32 R229, RZ, RZ, 0x1f ;  /* 0x0000001fffe57424 */ /* 0x000fe200078e00ff */
[----:B------:R-:W-:-:S02]  /*3430*/  MOV R231, 0xffffffff ;  /* 0xffffffff00e77802 */ /* 0x000fc40000000f00 */
[----:B------:R-:W-:Y:S02]  /*3440*/  MOV R4, 0x3460 ;  /* 0x0000346000047802 */ /* 0x000fe40000000f00 */
[----:B------:R-:W-:Y:S05]  /*3450*/  CALL.REL.NOINC `($__internal_109_$__cuda_sm70_shflsync_idx_p) ;  /* 0x00004bd000007944 */ /* 0x000fea0003c00000 */
.L_x_2622:
[----:B------:R-:W-:Y:S05]  /*3460*/  BRA.DIV ~URZ, `(.L_x_2623) ;  /* 0x000042127f007947 */ /* 0x000fea000b800000 */
[----:B------:R-:W2:Y:S04]  /*3470*/  SHFL.IDX PT, R14, R14, RZ, 0x1f ;  /* 0x00001fff0e0e7589 */ /* 0x000ea800000e0000 */
[----:B------:R3:W4:Y:S04]  /*3480*/  SHFL.IDX PT, R5, R15, RZ, 0x1f ;  /* 0x00001fff0f057589 */ /* 0x00072800000e0000 */
[----:B------:R3:W0:Y:S04]  /*3490*/  SHFL.UP PT, R188, R7, 0x1, RZ ;  /* 0x0420000007bc7989 */ /* 0x00062800000e00ff */
[----:B------:R3:W1:Y:S02]  /*34a0*/  SHFL.UP PT, R192, R202, 0x1, RZ ;  /* 0x04200000cac07989 */ /* 0x00066400000e00ff */
.L_x_2676:
[----:B---3--:R-:W3:Y:S01]  /*34b0*/  LDS.64 R6, [R146.X16+0x2140] ;  /* 0x0021400092067984 */ /* 0x008ee2000000ca00 */
[----:B--2---:R-:W-:Y:S01]  /*34c0*/  MOV R4, R14 ;  /* 0x0000000e00047202 */ /* 0x004fe20000000f00 */
[----:B01--4-:R-:W-:-:S04]  /*34d0*/  @P1 FFMA.FTZ R5, R5, R188, R192 ;  /* 0x000000bc05051223 */ /* 0x013fc800000100c0 */
[----:B------:R-:W-:Y:S02]  /*34e0*/  @P1 FMUL.FTZ R4, R4, R188 ;  /* 0x000000bc04041220 */ /* 0x000fe40000410000 */
[C---:B---3--:R-:W-:Y:S02]  /*34f0*/  FFMA.FTZ R7, R6.reuse, R5, R7 ;  /* 0x0000000506077223 */ /* 0x048fe40000010007 */
[----:B------:R-:W-:-:S05]  /*3500*/  FMUL.FTZ R6, R6, R4 ;  /* 0x0000000406067220 */ /* 0x000fca0000410000 */
[----:B------:R0:W-:Y:S02]  /*3510*/  STS.128 [R146.X16+0x2140], R4 ;  /* 0x0021400492007388 */ /* 0x0001e4000000cc00 */
.L_x_2618:
[----:B------:R-:W-:Y:S05]  /*3520*/  BSYNC B0 ;  /* 0x0000000000007941 */ /* 0x000fea0003800000 */
.L_x_2617:
[----:B------:R-:W-:Y:S01]  /*3530*/  WARPSYNC 0xffffffff ;  /* 0xffffffff00007948 */ /* 0x000fe20003800000 */
[----:B------:R-:W-:Y:S01]  /*3540*/  BAR.SYNC.DEFER_BLOCKING 0x0 ;  /* 0x0000000000007b1d */ /* 0x000fe20000010000 */
[C---:B01----:R-:W-:Y:S01]  /*3550*/  FMUL.FTZ R7, R187.reuse, R196 ;  /* 0x000000c4bb077220 */ /* 0x043fe20000410000 */
[----:B------:R-:W-:Y:S01]  /*3560*/  LOP3.LUT P0, RZ, R146, 0x1f, RZ, 0xc0, !PT ;  /* 0x0000001f92ff7812 */ /* 0x000fe2000780c0ff */
[----:B------:R-:W-:Y:S01]  /*3570*/  FFMA.FTZ R4, R187, R225, R204 ;  /* 0x000000e1bb047223 */ /* 0x000fe200000100cc */
[----:B------:R-:W-:Y:S01]  /*3580*/  HFMA2.MMA R15, -RZ, RZ, 0, 0 ;  /* 0x00000000ff0f7435 */ /* 0x000fe200000001ff */
[----:B------:R-:W-:Y:S01]  /*3590*/  FMUL.FTZ R6, R190, R7 ;  /* 0x00000007be067220 */ /* 0x000fe20000410000 */
        /* <DEDUP_REMOVED lines=44> */
[----:B------:R-:W-:Y:S02]  /*3860*/  FFMA.FTZ R5, R160, R4, R177 ;  /* 0x00000004a0057223 */ /* 0x000fe400000100b1 */
[----:B------:R-:W-:Y:S02]  /*3870*/  FFMA.FTZ R219, R167, R192, R219 ;  /* 0x000000c0a7db7223 */ /* 0x000fe400000100db */
[----:B------:R-:W-:Y:S02]  /*3880*/  FMUL.FTZ R4, R159, R6 ;  /* 0x000000069f047220 */ /* 0x000fe40000410000 */
[----:B------:R-:W-:-:S02]  /*3890*/  FFMA.FTZ R219, R169, R219, R28 ;  /* 0x000000dba9db7223 */ /* 0x000fc4000001001c */
        /* <DEDUP_REMOVED lines=21> */
.L_x_2677:
        /* <DEDUP_REMOVED lines=26> */
.L_x_2678:
[----:B------:R-:W5:Y:S01]  /*3b90*/  LDS.64 R4, [R146.X16+0x2358] ;  /* 0x0023580092047984 */ /* 0x000f62000000ca00 */
[----:B------:R-:W-:Y:S01]  /*3ba0*/  ISETP.NE.AND P0, PT, R146, 0x1f, PT ;  /* 0x0000001f9200780c */ /* 0x000fe20003f05270 */
[----:B0-----:R-:W-:Y:S01]  /*3bb0*/  IMAD.MOV.U32 R7, RZ, RZ, R214 ;  /* 0x000000ffff077224 */ /* 0x001fe200078e00d6 */
[----:B------:R-:W-:Y:S01]  /*3bc0*/  MOV R6, R212 ;  /* 0x000000d400067202 */ /* 0x000fe20000000f00 */
[----:B-1-3--:R-:W-:-:S02]  /*3bd0*/  FFMA.FTZ R15, R15, R206, R208 ;  /* 0x000000ce0f0f7223 */ /* 0x00afc400000100d0 */
[----:B------:R-:W-:-:S08]  /*3be0*/  FMUL.FTZ R14, R14, R206 ;  /* 0x000000ce0e0e7220 */ /* 0x000fd00000410000 */
[-C--:B--2-4-:R-:W-:Y:S02]  /*3bf0*/  @P0 FFMA.FTZ R7, R7, R227.reuse, R210 ;  /* 0x000000e307070223 */ /* 0x094fe400000100d2 */
[----:B------:R-:W-:Y:S02]  /*3c00*/  @P0 FMUL.FTZ R6, R6, R227 ;  /* 0x000000e306060220 */ /* 0x000fe40000410000 */
[C---:B-----5:R-:W-:Y:S02]  /*3c10*/  FFMA.FTZ R5, R4.reuse, R7, R5 ;  /* 0x0000000704057223 */ /* 0x060fe40000010005 */
[----:B------:R-:W-:-:S05]  /*3c20*/  FMUL.FTZ R4, R4, R6 ;  /* 0x0000000604047220 */ /* 0x000fca0000410000 */
[----:B------:R0:W-:Y:S02]  /*3c30*/  STS.128 [R146.X16+0x2350], R4 ;  /* 0x0023500492007388 */ /* 0x0001e4000000cc00 */
.L_x_2625:
[----:B-12---:R-:W-:Y:S05]  /*3c40*/  BSYNC B0 ;  /* 0x0000000000007941 */ /* 0x006fea0003800000 */
.L_x_2624:
[----:B------:R-:W-:Y:S01]  /*3c50*/  WARPSYNC 0xffffffff ;  /* 0xffffffff00007948 */ /* 0x000fe20003800000 */
[----:B------:R-:W-:Y:S01]  /*3c60*/  BAR.SYNC.DEFER_BLOCKING 0x0 ;  /* 0x0000000000007b1d */ /* 0x000fe20000010000 */
[--C-:B------:R-:W-:Y:S01]  /*3c70*/  FADD.FTZ R206, R106, R152.reuse ;  /* 0x000000986ace7221 */ /* 0x100fe20000010000 */
[----:B------:R-:W-:Y:S01]  /*3c80*/  SHF.L.U64.HI R230, R34, 0x2, R33 ;  /* 0x0000000222e67819 */ /* 0x000fe20000010221 */
[----:B0-----:R-:W-:Y:S01]  /*3c90*/  FMUL.FTZ R6, R217, R194 ;  /* 0x000000c2d9067220 */ /* 0x001fe20000410000 */
[----:B------:R-:W-:Y:S01]  /*3ca0*/  ISETP.NE.AND P1, PT, R146, RZ, PT ;  /* 0x000000ff9200720c */ /* 0x000fe20003f25270 */
[----:B------:R-:W-:Y:S01]  /*3cb0*/  FMUL.FTZ R208, R117, R206 ;  /* 0x000000ce75d07220 */ /* 0x000fe20000410000 */
[----:B------:R-:W-:Y:S01]  /*3cc0*/  BSSY B0, `(.L_x_2628) ;  /* 0x00000dc000007945 */ /* 0x000fe20003800000 */
[----:B------:R-:W-:Y:S02]  /*3cd0*/  FADD.FTZ R227, R104, R152 ;  /* 0x0000009868e37221 */ /* 0x000fe40000010000 */
[----:B------:R-:W-:-:S02]  /*3ce0*/  FFMA.FTZ R217, R159, R194, R208 ;  /* 0x000000c29fd97223 */ /* 0x000fc400000100d0 */
[----:B------:R-:W-:Y:S02]  /*3cf0*/  FFMA.FTZ R5, R91, R6, RZ ;  /* 0x000000065b057223 */ /* 0x000fe400000100ff */
[----:B------:R-:W-:Y:S02]  /*3d00*/  FMUL.FTZ R6, R203, R217 ;  /* 0x000000d9cb067220 */ /* 0x000fe40000410000 */
[----:B------:R-:W-:Y:S02]  /*3d10*/  FMUL.FTZ R203, R124, R227 ;  /* 0x000000e37ccb7220 */ /* 0x000fe40000410000 */
[----:B------:R-:W-:Y:S02]  /*3d20*/  FFMA.FTZ R6, R90, R6, R5 ;  /* 0x000000065a067223 */ /* 0x000fe40000010005 */
[-C--:B------:R-:W-:Y:S02]  /*3d30*/  FMUL.FTZ R205, R205, R188.reuse ;  /* 0x000000bccdcd7220 */ /* 0x080fe40000410000 */
[----:B------:R-:W-:-:S02]  /*3d40*/  FFMA.FTZ R210, R161, R188, R203 ;  /* 0x000000bca1d27223 */ /* 0x000fc400000100cb */
[----:B------:R-:W-:Y:S01]  /*3d50*/  FFMA.FTZ R5, R89, R205, R6 ;  /* 0x000000cd59057223 */ /* 0x000fe20000010006 */
[----:B------:R-:W0:Y:S01]  /*3d60*/  LDS R4, [R146.X8+0x2354] ;  /* 0x0023540092047984 */ /* 0x000e220000008800 */
[----:B------:R-:W-:Y:S02]  /*3d70*/  FMUL.FTZ R211, R211, R210 ;  /* 0x000000d2d3d37220 */ /* 0x000fe40000410000 */
[----:B------:R-:W-:Y:S01]  /*3d80*/  FADD.FTZ R212, R102, R152 ;  /* 0x0000009866d47221 */ /* 0x000fe20000010000 */
[----:B------:R1:W-:Y:S01]  /*3d90*/  @!P1 STS.64 [R35.X8+0x2e50], R14 ;  /* 0x002e500e23009388 */ /* 0x0003e20000008a00 */
[----:B------:R-:W-:Y:S02]  /*3da0*/  FFMA.FTZ R6, R88, R211, R5 ;  /* 0x000000d358067223 */ /* 0x000fe40000010005 */
[----:B------:R-:W-:Y:S02]  /*3db0*/  FMUL.FTZ R207, R207, R221 ;  /* 0x000000ddcfcf7220 */ /* 0x000fe40000410000 */
[----:B------:R-:W-:-:S02]  /*3dc0*/  FMUL.FTZ R205, R115, R212 ;  /* 0x000000d473cd7220 */ /* 0x000fc40000410000 */
[----:B------:R-:W-:Y:S02]  /*3dd0*/  FFMA.FTZ R5, R87, R207, R6 ;  /* 0x000000cf57057223 */ /* 0x000fe40000010006 */
[----:B------:R-:W-:Y:S02]  /*3de0*/  FFMA.FTZ R214, R162, R221, R205 ;  /* 0x000000dda2d67223 */ /* 0x000fe400000100cd */
[----:B------:R-:W-:Y:S02]  /*3df0*/  FADD.FTZ R207, R100, R152 ;  /* 0x0000009864cf7221 */ /* 0x000fe40000010000 */
[----:B------:R-:W-:Y:S02]  /*3e00*/  FMUL.FTZ R213, R213, R214 ;  /* 0x000000d6d5d57220 */ /* 0x000fe40000410000 */
[----:B------:R-:W-:Y:S02]  /*3e10*/  FMUL.FTZ R211, R118, R207 ;  /* 0x000000cf76d37220 */ /* 0x000fe40000410000 */
[----:B------:R-:W-:-:S02]  /*3e20*/  FFMA.FTZ R6, R86, R213, R5 ;  /* 0x000000d556067223 */ /* 0x000fc40000010005 */
[-C--:B------:R-:W-:Y:S02]  /*3e30*/  FMUL.FTZ R209, R209, R192.reuse ;  /* 0x000000c0d1d17220 */ /* 0x080fe40000410000 */
[----:B------:R-:W-:Y:S02]  /*3e40*/  FFMA.FTZ R216, R167, R192, R211 ;  /* 0x000000c0a7d87223 */ /* 0x000fe400000100d3 */
[----:B------:R-:W-:Y:S02]  /*3e50*/  FFMA.FTZ R5, R85, R209, R6 ;  /* 0x000000d155057223 */ /* 0x000fe40000010006 */
[----:B------:R-:W-:Y:S02]  /*3e60*/  FADD.FTZ R218, R98, R152 ;  /* 0x0000009862da7221 */ /* 0x000fe40000010000 */
[----:B------:R-:W-:Y:S02]  /*3e70*/  FMUL.FTZ R215, R215, R216 ;  /* 0x000000d8d7d77220 */ /* 0x000fe40000410000 */
[----:B------:R-:W-:-:S02]  /*3e80*/  FMUL.FTZ R209, R113, R218 ;  /* 0x000000da71d17220 */ /* 0x000fc40000410000 */
[-C--:B------:R-:W-:Y:S02]  /*3e90*/  FMUL.FTZ R197, R197, R219.reuse ;  /* 0x000000dbc5c57220 */ /* 0x080fe40000410000 */
[----:B------:R-:W-:Y:S02]  /*3ea0*/  FFMA.FTZ R220, R170, R219, R209 ;  /* 0x000000dbaadc7223 */ /* 0x000fe400000100d1 */
[----:B------:R-:W-:Y:S02]  /*3eb0*/  IMAD R222, R166, c[0x0][0x2b8], RZ ;  /* 0x0000ae00a6de7a24 */ /* 0x000fe400078e02ff */
[----:B0-----:R-:W-:Y:S02]  /*3ec0*/  FFMA.FTZ R196, R4, R196, R225 ;  /* 0x000000c404c47223 */ /* 0x001fe400000100e1 */
[----:B------:R-:W-:Y:S02]  /*3ed0*/  FFMA.FTZ R4, R84, R215, R5 ;  /* 0x000000d754047223 */ /* 0x000fe40000010005 */
[----:B------:R-:W-:-:S02]  /*3ee0*/  FFMA.FTZ R204, R187, R196, R204 ;  /* 0x000000c4bbcc7223 */ /* 0x000fc400000100cc */
[----:B------:R-:W-:Y:S02]  /*3ef0*/  FFMA.FTZ R5, R83, R197, R4 ;  /* 0x000000c553057223 */ /* 0x000fe40000010004 */
[----:B------:R-:W-:Y:S01]  /*3f00*/  FFMA.FTZ R190, R190, R204, R223 ;  /* 0x000000ccbebe7223 */ /* 0x000fe200000100df */
[----:B------:R-:W-:Y:S01]  /*3f10*/  P2R R223, PR, RZ, 0x2 ;  /* 0x00000002ffdf7803 */ /* 0x000fe20000000000 */
[----:B------:R-:W-:Y:S02]  /*3f20*/  FADD.FTZ R197, R96, R152 ;  /* 0x0000009860c57221 */ /* 0x000fe40000010000 */
[----:B------:R-:W-:Y:S02]  /*3f30*/  FFMA.FTZ R186, R189, R190, R186 ;  /* 0x000000bebdba7223 */ /* 0x000fe400000100ba */
[----:B------:R-:W-:Y:S02]  /*3f40*/  FMUL.FTZ R4, R201, R220 ;  /* 0x000000dcc9047220 */ /* 0x000fe40000410000 */
[----:B------:R-:W-:-:S02]  /*3f50*/  FMUL.FTZ R201, R112, R197 ;  /* 0x000000c570c97220 */ /* 0x000fc40000410000 */
[----:B------:R-:W-:Y:S02]  /*3f60*/  IMAD R7, R153, c[0x0][0x2bc], R222 ;  /* 0x0000af0099077a24 */ /* 0x000fe400078e02de */
[----:B------:R-:W-:Y:S01]  /*3f70*/  FFMA.FTZ R222, R191, R186, R16 ;  /* 0x000000babfde7223 */ /* 0x000fe20000010010 */
[----:B------:R-:W-:Y:S01]  /*3f80*/  SHF.L.U32 R191, R34, 0x2, RZ ;  /* 0x0000000222bf7819 */ /* 0x000fe200000006ff */
[----:B------:R-:W-:Y:S01]  /*3f90*/  FFMA.FTZ R6, R82, R4, R5 ;  /* 0x0000000452067223 */ /* 0x000fe20000010005 */
[----:B------:R-:W-:Y:S01]  /*3fa0*/  HFMA2.MMA R5, -RZ, RZ, 0, 0 ;  /* 0x00000000ff057435 */ /* 0x000fe200000001ff */
[----:B------:R-:W-:Y:S01]  /*3fb0*/  FMUL.FTZ R199, R199, R202 ;  /* 0x000000cac7c77220 */ /* 0x000fe20000410000 */
[----:B------:R-:W-:Y:S01]  /*3fc0*/  MOV R4, R146 ;  /* 0x0000009200047202 */ /* 0x000fe20000000f00 */
[C---:B------:R-:W-:Y:S02]  /*3fd0*/  FFMA.FTZ R224, R193.reuse, R202, R201 ;  /* 0x000000cac1e07223 */ /* 0x040fe400000100c9 */
[----:B------:R-:W-:-:S02]  /*3fe0*/  FFMA.FTZ R184, R193, R222, R184 ;  /* 0x000000dec1b87223 */ /* 0x000fc400000100b8 */
[----:B------:R-:W-:Y:S02]  /*3ff0*/  FFMA.FTZ R199, R81, R199, R6 ;  /* 0x000000c751c77223 */ /* 0x000fe40000010006 */
[----:B------:R-:W-:Y:S02]  /*4000*/  FMUL.FTZ R195, R195, R224 ;  /* 0x000000e0c3c37220 */ /* 0x000fe40000410000 */
[----:B------:R-:W-:Y:S02]  /*4010*/  FFMA.FTZ R182, R182, R184, R185 ;  /* 0x000000b8b6b67223 */ /* 0x000fe400000100b9 */
[----:B------:R-:W-:Y:S02]  /*4020*/  FFMA.FTZ R6, R80, R195, R199 ;  /* 0x000000c350067223 */ /* 0x000fe400000100c7 */
[----:B------:R-:W-:Y:S02]  /*4030*/  FADD.FTZ R195, R94, R152 ;  /* 0x000000985ec37221 */ /* 0x000fe40000010000 */
[----:B------:R-:W-:-:S02]  /*4040*/  FFMA.FTZ R170, R170, R182, R171 ;  /* 0x000000b6aaaa7223 */ /* 0x000fc400000100ab */
[----:B------:R-:W-:Y:S02]  /*4050*/  FADD.FTZ R199, R92, R152 ;  /* 0x000000985cc77221 */ /* 0x000fe40000010000 */
[----:B------:R-:W-:Y:S02]  /*4060*/  FMUL.FTZ R228, R111, R195 ;  /* 0x000000c36fe47220 */ /* 0x000fe40000410000 */
[----:B------:R-:W-:Y:S01]  /*4070*/  FFMA.FTZ R172, R169, R170, R172 ;  /* 0x000000aaa9ac7223 */ /* 0x000fe200000100ac */
[----:B------:R-:W-:Y:S01]  /*4080*/  SHF.L.U32 R169, R146, 0x4, RZ ;  /* 0x0000000492a97819 */ /* 0x000fe200000006ff */
[----:B------:R-:W-:Y:S02]  /*4090*/  FMUL.FTZ R213, R109, R199 ;  /* 0x000000c76dd57220 */ /* 0x000fe40000410000 */
[-C--:B------:R-:W-:Y:S02]  /*40a0*/  FMUL.FTZ R17, R17, R200.reuse ;  /* 0x000000c811117220 */ /* 0x080fe40000410000 */
[----:B------:R-:W-:-:S02]  /*40b0*/  FFMA.FTZ R189, R189, R200, R228 ;  /* 0x000000c8bdbd7223 */ /* 0x000fc400000100e4 */
[----:B------:R-:W-:Y:S02]  /*40c0*/  FFMA.FTZ R167, R167, R172, R174 ;  /* 0x000000aca7a77223 */ /* 0x000fe400000100ae */
[----:B------:R-:W-:Y:S02]  /*40d0*/  IMAD R230, R230, c[0x0][0x2d0], RZ ;  /* 0x0000b400e6e67a24 */ /* 0x000fe400078e02ff */
[----:B------:R-:W-:Y:S02]  /*40e0*/  FFMA.FTZ R226, R187, R198, R213 ;  /* 0x000000c6bbe27223 */ /* 0x000fe400000100d5 */
[----:B------:R-:W-:Y:S02]  /*40f0*/  FFMA.FTZ R215, R79, R17, R6 ;  /* 0x000000114fd77223 */ /* 0x000fe40000010006 */
[----:B------:R-:W-:Y:S02]  /*4100*/  FMUL.FTZ R187, R183, R189 ;  /* 0x000000bdb7bb7220 */ /* 0x000fe40000410000 */
[----:B------:R-:W-:-:S02]  /*4110*/  FFMA.FTZ R168, R168, R167, R173 ;  /* 0x000000a7a8a87223 */ /* 0x000fc400000100ad */
[----:B------:R-:W-:Y:S02]  /*4120*/  IMAD R183, R191, c[0x0][0x2d4], R230 ;  /* 0x0000b500bfb77a24 */ /* 0x000fe400078e02e6 */
[----:B------:R-:W-:Y:S02]  /*4130*/  FFMA.FTZ R230, R78, R187, R215 ;  /* 0x000000bb4ee67223 */ /* 0x000fe400000100d7 */
[----:B------:R-:W-:Y:S02]  /*4140*/  FMUL.FTZ R181, R181, R198 ;  /* 0x000000c6b5b57220 */ /* 0x000fe40000410000 */
[----:B------:R-:W-:Y:S02]  /*4150*/  FFMA.FTZ R162, R162, R168, R175 ;  /* 0x000000a8a2a27223 */ /* 0x000fe400000100af */
[----:B------:R-:W-:Y:S02]  /*4160*/  FMUL.FTZ R179, R179, R226 ;  /* 0x000000e2b3b37220 */ /* 0x000fe40000410000 */
[----:B------:R-:W-:-:S02]  /*4170*/  FFMA.FTZ R181, R77, R181, R230 ;  /* 0x000000b54db57223 */ /* 0x000fc400000100e6 */
[----:B------:R-:W-:Y:S02]  /*4180*/  FFMA.FTZ R176, R163, R162, R176 ;  /* 0x000000a2a3b07223 */ /* 0x000fe400000100b0 */
[----:B------:R-:W-:Y:S01]  /*4190*/  FMUL.FTZ R230, R76, R179 ;  /* 0x000000b34ce67220 */ /* 0x000fe20000410000 */
[----:B------:R-:W-:Y:S01]  /*41a0*/  LEA.HI.SX32 R179, R169, R169, 0x1b ;  /* 0x000000a9a9b37211 */ /* 0x000fe200078fdaff */
[----:B------:R-:W-:Y:S02]  /*41b0*/  FFMA.FTZ R161, R161, R176, R178 ;  /* 0x000000b0a1a17223 */ /* 0x000fe400000100b2 */
[----:B------:R-:W-:Y:S02]  /*41c0*/  FADD.FTZ R171, R181, R230 ;  /* 0x000000e6b5ab7221 */ /* 0x000fe40000010000 */
[----:B------:R-:W-:Y:S02]  /*41d0*/  FADD.FTZ R208, -R208, R217 ;  /* 0x000000d9d0d07221 */ /* 0x000fe40000010100 */
[----:B------:R-:W-:-:S02]  /*41e0*/  FADD.FTZ R173, -R228, R189 ;  /* 0x000000bde4ad7221 */ /* 0x000fc40000010100 */
[C---:B------:R-:W-:Y:S02]  /*41f0*/  FMUL.FTZ R230, R158.reuse, R194 ;  /* 0x000000c29ee67220 */ /* 0x040fe40000410000 */
[C---:B------:R-:W-:Y:S02]  /*4200*/  FMUL.FTZ R232, R158.reuse, R188 ;  /* 0x000000bc9ee87220 */ /* 0x040fe40000410000 */
[C---:B------:R-:W-:Y:S02]  /*4210*/  FMUL.FTZ R234, R158.reuse, R221 ;  /* 0x000000dd9eea7220 */ /* 0x040fe40000410000 */
[C---:B------:R-:W-:Y:S02]  /*4220*/  FMUL.FTZ R236, R158.reuse, R192 ;  /* 0x000000c09eec7220 */ /* 0x040fe40000410000 */
[C---:B-1----:R-:W-:Y:S02]  /*4230*/  FMUL.FTZ R14, R158.reuse, R219 ;  /* 0x000000db9e0e7220 */ /* 0x042fe40000410000 */
[----:B------:R-:W-:-:S02]  /*4240*/  FMUL.FTZ R240, R158, R202 ;  /* 0x000000ca9ef07220 */ /* 0x000fc40000410000 */
[C---:B------:R-:W-:Y:S02]  /*4250*/  FMUL.FTZ R242, R158.reuse, R200 ;  /* 0x000000c89ef27220 */ /* 0x040fe40000410000 */
[C---:B------:R-:W-:Y:S02]  /*4260*/  FMUL.FTZ R217, R158.reuse, R217 ;  /* 0x000000d99ed97220 */ /* 0x040fe40000410000 */
        /* <DEDUP_REMOVED lines=8> */
[----:B------:R-:W-:Y:S02]  /*42f0*/  FFMA.FTZ R160, R160, R161, R177 ;  /* 0x000000a1a0a07223 */ /* 0x000fe400000100b1 */
[----:B------:R-:W-:-:S02]  /*4300*/  FMUL.FTZ R158, R77, R158 ;  /* 0x0000009e4d9e7220 */ /* 0x000fc40000410000 */
[----:B------:R-:W-:Y:S02]  /*4310*/  FFMA.FTZ R159, R159, R160, R180 ;  /* 0x000000a09f9f7223 */ /* 0x000fe400000100b4 */
[----:B------:R-:W-:Y:S01]  /*4320*/  FADD.FTZ R180, R107, R152 ;  /* 0x000000986bb47221 */ /* 0x000fe20000010000 */
[----:B------:R0:W-:Y:S01]  /*4330*/  STS [R179.X4+0x10c8], R158 ;  /* 0x0010c89eb3007388 */ /* 0x0001e20000004800 */
[----:B------:R-:W-:Y:S02]  /*4340*/  FMUL.FTZ R238, R83, R14 ;  /* 0x0000000e53ee7220 */ /* 0x000fe40000410000 */
[----:B------:R-:W-:Y:S02]  /*4350*/  FMUL.FTZ R14, R90, R217 ;  /* 0x000000d95a0e7220 */ /* 0x000fe40000410000 */
[----:B------:R-:W-:Y:S01]  /*4360*/  FADD.FTZ R163, -R32, R194 ;  /* 0x000000c220a37221 */ /* 0x000fe20000010100 */
[----:B------:R-:W-:Y:S01]  /*4370*/  STS [R179.X4+0x10b0], R238 ;  /* 0x0010b0eeb3007388 */ /* 0x000fe20000004800 */
[----:B------:R-:W-:-:S02]  /*4380*/  FADD.FTZ R211, -R211, R216 ;  /* 0x000000d8d3d37221 */ /* 0x000fc40000010100 */
[----:B------:R-:W-:Y:S01]  /*4390*/  FMUL.FTZ R178, R88, R175 ;  /* 0x000000af58b27220 */ /* 0x000fe20000410000 */
[----:B------:R1:W-:Y:S01]  /*43a0*/  STS [R179.X4+0x1094], R14 ;  /* 0x0010940eb3007388 */ /* 0x0003e20000004800 */
[----:B0-----:R-:W-:Y:S02]  /*43b0*/  FMUL.FTZ R158, R180, R159 ;  /* 0x0000009fb49e7220 */ /* 0x001fe40000410000 */
[----:B------:R-:W-:Y:S01]  /*43c0*/  FADD.FTZ R216, R105, R152 ;  /* 0x0000009869d87221 */ /* 0x000fe20000010000 */
[----:B------:R0:W-:Y:S01]  /*43d0*/  STS [R179.X4+0x109c], R178 ;  /* 0x00109cb2b3007388 */ /* 0x0001e20000004800 */
[----:B------:R-:W-:Y:S02]  /*43e0*/  FMUL.FTZ R175, R160, R206 ;  /* 0x000000cea0af7220 */ /* 0x000fe40000410000 */
[----:B------:R-:W-:Y:S02]  /*43f0*/  FADD.FTZ R188, -R31, R188 ;  /* 0x000000bc1fbc7221 */ /* 0x000fe40000010100 */
[----:B------:R-:W-:-:S02]  /*4400*/  FMUL.FTZ R177, R216, R161 ;  /* 0x000000a1d8b17220 */ /* 0x000fc40000410000 */
[----:B-1----:R-:W-:Y:S02]  /*4410*/  FFMA.FTZ R14, R158, R163, RZ ;  /* 0x000000a39e0e7223 */ /* 0x002fe400000100ff */
[----:B------:R-:W-:Y:S02]  /*4420*/  FADD.FTZ R203, -R203, R210 ;  /* 0x000000d2cbcb7221 */ /* 0x000fe40000010100 */
[----:B------:R-:W-:Y:S02]  /*4430*/  FFMA.FTZ R14, R175, R208, R14 ;  /* 0x000000d0af0e7223 */ /* 0x000fe4000001000e */
[----:B------:R-:W-:Y:S02]  /*4440*/  FMUL.FTZ R210, R86, R181 ;  /* 0x000000b556d27220 */ /* 0x000fe40000410000 */
[----:B------:R-:W-:Y:S02]  /*4450*/  FADD.FTZ R181, R103, R152 ;  /* 0x0000009867b57221 */ /* 0x000fe40000010000 */
[----:B------:R-:W-:Y:S01]  /*4460*/  FMUL.FTZ R227, R176, R227 ;  /* 0x000000e3b0e37220 */ /* 0x000fe20000410000 */
[----:B------:R-:W-:Y:S01]  /*4470*/  STS [R179.X4+0x10a4], R210 ;  /* 0x0010a4d2b3007388 */ /* 0x000fe20000004800 */
[----:B------:R-:W-:-:S02]  /*4480*/  FFMA.FTZ R14, R177, R188, R14 ;  /* 0x000000bcb10e7223 */ /* 0x000fc4000001000e */
[----:B------:R-:W-:Y:S02]  /*4490*/  FADD.FTZ R205, -R205, R214 ;  /* 0x000000d6cdcd7221 */ /* 0x000fe40000010100 */
[----:B------:R-:W-:Y:S02]  /*44a0*/  FMUL.FTZ R214, R84, R185 ;  /* 0x000000b954d67220 */ /* 0x000fe40000410000 */
[----:B------:R-:W-:Y:S02]  /*44b0*/  FADD.FTZ R221, -R30, R221 ;  /* 0x000000dd1edd7221 */ /* 0x000fe40000010100 */
[----:B0-----:R-:W-:Y:S01]  /*44c0*/  FMUL.FTZ R178, R181, R162 ;  /* 0x000000a2b5b27220 */ /* 0x001fe20000410000 */
[----:B------:R0:W-:Y:S01]  /*44d0*/  STS [R179.X4+0x10ac], R214 ;  /* 0x0010acd6b3007388 */ /* 0x0001e20000004800 */
[----:B------:R-:W-:Y:S02]  /*44e0*/  FFMA.FTZ R14, R227, R203, R14 ;  /* 0x000000cbe30e7223 */ /* 0x000fe4000001000e */
[----:B------:R-:W-:-:S02]  /*44f0*/  FMUL.FTZ R180, R82, R187 ;  /* 0x000000bb52b47220 */ /* 0x000fc40000410000 */
[----:B------:R-:W-:-:S03]  /*4500*/  IMAD.WIDE.U32 R4, R153, c[0x0][0x2b8], R4 ;  /* 0x0000ae0099047a25 */ /* 0x000fc600078e0004 */
[----:B------:R1:W-:Y:S01]  /*4510*/  STS [R179.X4+0x10b4], R180 ;  /* 0x0010b4b4b3007388 */ /* 0x0003e20000004800 */
[----:B------:R-:W-:Y:S01]  /*4520*/  FMUL.FTZ R212, R168, R212 ;  /* 0x000000d4a8d47220 */ /* 0x000fe20000410000 */
[----:B------:R-:W-:Y:S01]  /*4530*/  IADD3 R5, R5, R7, RZ ;  /* 0x0000000705057210 */ /* 0x000fe20007ffe0ff */
[----:B0-----:R-:W-:Y:S02]  /*4540*/  FADD.FTZ R214, R101, R152 ;  /* 0x0000009865d67221 */ /* 0x001fe40000010000 */
[----:B------:R-:W-:Y:S02]  /*4550*/  FFMA.FTZ R14, R178, R221, R14 ;  /* 0x000000ddb20e7223 */ /* 0x000fe4000001000e */
[----:B------:R-:W-:Y:S02]  /*4560*/  FMUL.FTZ R210, R76, R15 ;  /* 0x0000000f4cd27220 */ /* 0x000fe40000410000 */
[----:B------:R-:W-:Y:S02]  /*4570*/  FADD.FTZ R192, -R29, R192 ;  /* 0x000000c01dc07221 */ /* 0x000fe40000010100 */
[----:B-1----:R-:W-:Y:S01]  /*4580*/  FMUL.FTZ R180, R214, R167 ;  /* 0x000000a7d6b47220 */ /* 0x002fe20000410000 */
[----:B------:R-:W-:Y:S01]  /*4590*/  STS [R179.X4+0x10cc], R210 ;  /* 0x0010ccd2b3007388 */ /* 0x000fe20000004800 */
[----:B------:R-:W-:-:S02]  /*45a0*/  FFMA.FTZ R15, R212, R205, R14 ;  /* 0x000000cdd40f7223 */ /* 0x000fc4000001000e */
[----:B------:R-:W-:Y:S02]  /*45b0*/  IMAD R16, R165, c[0x0][0x2c0], RZ ;  /* 0x0000b000a5107a24 */ /* 0x000fe400078e02ff */
[----:B------:R-:W-:Y:S02]  /*45c0*/  FMUL.FTZ R194, R80, R215 ;  /* 0x000000d750c27220 */ /* 0x000fe40000410000 */
[----:B------:R-:W-:Y:S02]  /*45d0*/  FADD.FTZ R181, R99, R152 ;  /* 0x0000009863b57221 */ /* 0x000fe40000010000 */
[----:B------:R-:W-:Y:S01]  /*45e0*/  FMUL.FTZ R207, R172, R207 ;  /* 0x000000cfaccf7220 */ /* 0x000fe20000410000 */
[----:B------:R0:W-:Y:S01]  /*45f0*/  STS [R179.X4+0x10bc], R194 ;  /* 0x0010bcc2b3007388 */ /* 0x0001e20000004800 */
[----:B------:R-:W-:Y:S01]  /*4600*/  FFMA.FTZ R14, R180, R192, R15 ;  /* 0x000000c0b40e7223 */ /* 0x000fe2000001000f */
[----:B------:R-:W-:Y:S01]  /*4610*/  IADD3 R15, R146, 0x40, RZ ;  /* 0x00000040920f7810 */ /* 0x000fe20007ffe0ff */
[----:B------:R-:W-:-:S02]  /*4620*/  IMAD R7, R151, c[0x0][0x2c4], R16 ;  /* 0x0000b10097077a24 */ /* 0x000fc400078e0210 */
[----:B------:R-:W-:Y:S01]  /*4630*/  IMAD.WIDE.U32 R16, R151, c[0x0][0x2c0], R4 ;  /* 0x0000b00097107a25 */ /* 0x000fe200078e0004 */
[----:B------:R-:W-:-:S03]  /*4640*/  LEA.HI.SX32 R187, R15, R146, 0x1b ;  /* 0x000000920fbb7211 */ /* 0x000fc600078fdaff */
[----:B------:R-:W-:Y:S01]  /*4650*/  FADD.FTZ R219, -R28, R219 ;  /* 0x000000db1cdb7221 */ /* 0x000fe20000010100 */
[C---:B------:R-:W-:Y:S01]  /*4660*/  LEA R4, P0, R16.reuse, c[0x0][0x320], 0x2 ;  /* 0x0000c80010047a11 */ /* 0x040fe200078010ff */
[----:B0-----:R-:W-:Y:S02]  /*4670*/  FMUL.FTZ R194, R181, R170 ;  /* 0x000000aab5c27220 */ /* 0x001fe40000410000 */
[----:B------:R-:W-:Y:S02]  /*4680*/  FFMA.FTZ R14, R207, R211, R14 ;  /* 0x000000d3cf0e7223 */ /* 0x000fe4000001000e */
[----:B------:R-:W-:Y:S02]  /*4690*/  IMAD.IADD R17, R17, 0x1, R7 ;  /* 0x0000000111117824 */ /* 0x000fe400078e0207 */
[----:B------:R-:W-:Y:S02]  /*46a0*/  IMAD R193, R143, -0x400, R150 ;  /* 0xfffffc008fc17824 */ /* 0x000fe400078e0296 */
[----:B------:R-:W-:Y:S01]  /*46b0*/  FADD.FTZ R209, -R209, R220 ;  /* 0x000000dcd1d17221 */ /* 0x000fe20000010100 */
[----:B------:R-:W-:Y:S01]  /*46c0*/  LEA.HI.X R5, R16, c[0x0][0x324], R17, 0x2, P0 ;  /* 0x0000c90010057a11 */ /* 0x000fe200000f1411 */
[----:B------:R-:W-:Y:S01]  /*46d0*/  FADD.FTZ R181, R97, R152 ;  /* 0x0000009861b57221 */ /* 0x000fe20000010000 */
[----:B------:R-:W-:Y:S01]  /*46e0*/  SHF.R.S32.HI R7, RZ, 0x1f, R193 ;  /* 0x0000001fff077819 */ /* 0x000fe200000114c1 */
[----:B------:R-:W-:Y:S01]  /*46f0*/  FMUL.FTZ R218, R182, R218 ;  /* 0x000000dab6da7220 */ /* 0x000fe20000410000 */
[----:B------:R-:W-:Y:S01]  /*4700*/  LEA R6, P0, R193, R4, 0x2 ;  /* 0x00000004c1067211 */ /* 0x000fe200078010ff */
[----:B------:R-:W-:Y:S01]  /*4710*/  FFMA.FTZ R14, R194, R219, R14 ;  /* 0x000000dbc20e7223 */ /* 0x000fe2000001000e */
[----:B------:R-:W-:Y:S01]  /*4720*/  IADD3 R16, P2, R141, R16, RZ ;  /* 0x000000108d107210 */ /* 0x000fe20007f5e0ff */
[----:B------:R-:W-:Y:S01]  /*4730*/  FMUL.FTZ R230, R91, R230 ;  /* 0x000000e65be67220 */ /* 0x000fe20000410000 */
[----:B------:R-:W-:Y:S01]  /*4740*/  LEA.HI.X R7, R193, R5, R7, 0x2, P0 ;  /* 0x00000005c1077211 */ /* 0x000fe200000f1407 */
[----:B------:R-:W-:Y:S01]  /*4750*/  FMUL.FTZ R232, R89, R232 ;  /* 0x000000e859e87220 */ /* 0x000fe20000410000 */
[----:B------:R-:W-:Y:S01]  /*4760*/  LEA.HI.X.SX32 R17, R141, R17, 0x1, P2 ;  /* 0x000000118d117211 */ /* 0x000fe200010f0eff */
[----:B------:R-:W-:Y:S01]  /*4770*/  FMUL.FTZ R234, R87, R234 ;  /* 0x000000ea57ea7220 */ /* 0x000fe20000410000 */
[----:B------:R-:W-:Y:S01]  /*4780*/  STS [R179.X4+0x1090], R230 ;  /* 0x001090e6b3007388 */ /* 0x000fe20000004800 */
[----:B------:R-:W-:-:S02]  /*4790*/  FMUL.FTZ R236, R85, R236 ;  /* 0x000000ec55ec7220 */ /* 0x000fc40000410000 */
[----:B------:R-:W-:Y:S01]  /*47a0*/  FMUL.FTZ R240, R81, R240 ;  /* 0x000000f051f07220 */ /* 0x000fe20000410000 */
[----:B------:R-:W-:Y:S01]  /*47b0*/  STS [R179.X4+0x1098], R232 ;  /* 0x001098e8b3007388 */ /* 0x000fe20000004800 */
[----:B------:R-:W-:Y:S02]  /*47c0*/  FMUL.FTZ R242, R79, R242 ;  /* 0x000000f24ff27220 */ /* 0x000fe40000410000 */
[----:B------:R-:W-:Y:S01]  /*47d0*/  FMUL.FTZ R206, R78, R189 ;  /* 0x000000bd4ece7220 */ /* 0x000fe20000410000 */
[----:B------:R-:W-:Y:S01]  /*47e0*/  IADD3 R189, -R141, c[0x0][0x168], -R146 ;  /* 0x00005a008dbd7a10 */ /* 0x000fe20007ffe992 */
[----:B------:R-:W-:Y:S01]  /*47f0*/  FADD.FTZ R202, -R27, R202 ;  /* 0x000000ca1bca7221 */ /* 0x000fe20000010100 */
[----:B------:R-:W-:Y:S01]  /*4800*/  STS [R179.X4+0x10a0], R234 ;  /* 0x0010a0eab3007388 */ /* 0x000fe20000004800 */
[----:B------:R-:W-:Y:S01]  /*4810*/  FMUL.FTZ R181, R181, R184 ;  /* 0x000000b8b5b57220 */ /* 0x000fe20000410000 */
[----:B------:R-:W-:Y:S01]  /*4820*/  ISETP.GE.AND P0, PT, R189, 0x1, PT ;  /* 0x00000001bd00780c */ /* 0x000fe20003f06270 */
[----:B------:R-:W-:Y:S01]  /*4830*/  FFMA.FTZ R14, R218, R209, R14 ;  /* 0x000000d1da0e7223 */ /* 0x000fe2000001000e */
[----:B------:R-:W-:Y:S01]  /*4840*/  STS [R179.X4+0x10a8], R236 ;  /* 0x0010a8ecb3007388 */ /* 0x000fe20000004800 */
[----:B------:R-:W-:Y:S01]  /*4850*/  FADD.FTZ R201, -R201, R224 ;  /* 0x000000e0c9c97221 */ /* 0x000fe20000010100 */
[----:B------:R-:W-:Y:S01]  /*4860*/  ISETP.GE.AND P1, PT, R189, 0x41, PT ;  /* 0x00000041bd00780c */ /* 0x000fe20003f26270 */
[----:B------:R-:W-:Y:S01]  /*4870*/  FMUL.FTZ R197, R222, R197 ;  /* 0x000000c5dec57220 */ /* 0x000fe20000410000 */
[----:B------:R-:W-:Y:S01]  /*4880*/  STS [R179.X4+0x10b8], R240 ;  /* 0x0010b8f0b3007388 */ /* 0x000fe20000004800 */
[----:B------:R-:W-:-:S02]  /*4890*/  FFMA.FTZ R14, R181, R202, R14 ;  /* 0x000000cab50e7223 */ /* 0x000fc4000001000e */
[----:B------:R-:W-:Y:S01]  /*48a0*/  FADD.FTZ R200, -R26, R200 ;  /* 0x000000c81ac87221 */ /* 0x000fe20000010100 */
[----:B------:R-:W-:Y:S01]  /*48b0*/  STS [R179.X4+0x10c0], R242 ;  /* 0x0010c0f2b3007388 */ /* 0x000fe20000004800 */
[----:B------:R-:W-:Y:S02]  /*48c0*/  FFMA.FTZ R14, R197, R201, R14 ;  /* 0x000000c9c50e7223 */ /* 0x000fe4000001000e */
[----:B------:R-:W-:Y:S01]  /*48d0*/  FADD.FTZ R185, R93, R152 ;  /* 0x000000985db97221 */ /* 0x000fe20000010000 */
[----:B------:R0:W-:Y:S01]  /*48e0*/  STS [R179.X4+0x10c4], R206 ;  /* 0x0010c4ceb3007388 */ /* 0x0001e20000004800 */
[----:B------:R-:W-:Y:S02]  /*48f0*/  FMUL.FTZ R195, R190, R195 ;  /* 0x000000c3bec37220 */ /* 0x000fe40000410000 */
[----:B------:R-:W-:-:S04]  /*4900*/  IMAD.WIDE.U32 R6, R191, c[0x0][0x2d0], R6 ;  /* 0x0000b400bf067a25 */ /* 0x000fc800078e0006 */
[----:B------:R-:W-:Y:S01]  /*4910*/  FADD.FTZ R174, R226, -R213 ;  /* 0x800000d5e2ae7221 */ /* 0x000fe20000010000 */
[----:B------:R-:W-:Y:S01]  /*4920*/  IADD3 R7, R183, R7, RZ ;  /* 0x00000007b7077210 */ /* 0x000fe20007ffe0ff */
[----:B------:R-:W-:Y:S02]  /*4930*/  FADD.FTZ R198, -R25, R198 ;  /* 0x000000c619c67221 */ /* 0x000fe40000010100 */
[----:B0-----:R-:W-:Y:S02]  /*4940*/  FADD.FTZ R179, R95, R152 ;  /* 0x000000985fb37221 */ /* 0x001fe40000010000 */
[----:B------:R-:W-:Y:S02]  /*4950*/  FMUL.FTZ R199, R199, R196 ;  /* 0x000000c4c7c77220 */ /* 0x000fe40000410000 */
[----:B------:R-:W-:Y:S02]  /*4960*/  FMUL.FTZ R179, R179, R186 ;  /* 0x000000bab3b37220 */ /* 0x000fe40000410000 */
[----:B------:R-:W-:-:S02]  /*4970*/  FMUL.FTZ R185, R185, R204 ;  /* 0x000000ccb9b97220 */ /* 0x000fc40000410000 */
[----:B------:R-:W-:Y:S02]  /*4980*/  FFMA.FTZ R14, R179, R200, R14 ;  /* 0x000000c8b30e7223 */ /* 0x000fe4000001000e */
[----:B------:R-:W-:Y:S02]  /*4990*/  FMUL.FTZ R215, R199, R174 ;  /* 0x000000aec7d77220 */ /* 0x000fe40000410000 */
[----:B------:R-:W-:-:S04]  /*49a0*/  FFMA.FTZ R14, R195, R173, R14 ;  /* 0x000000adc30e7223 */ /* 0x000fc8000001000e */
[----:B------:R-:W-:Y:S01]  /*49b0*/  FFMA.FTZ R210, R185, R198, R14 ;  /* 0x000000c6b9d27223 */ /* 0x000fe2000001000e */
[----:B------:R-:W-:Y:S06]  /*49c0*/  BAR.SYNC.DEFER_BLOCKING 0x0 ;  /* 0x0000000000007b1d */ /* 0x000fec0000010000 */
[----:B------:R-:W-:Y:S05]  /*49d0*/  @!P0 BRA `(.L_x_2629) ;  /* 0x000000a000008947 */ /* 0x000fea0003800000 */
[----:B------:R-:W-:Y:S01]  /*49e0*/  LEA.HI.SX32 R206, R146, R146, 0x1b ;  /* 0x0000009292ce7211 */ /* 0x000fe200078fdaff */
[----:B------:R-:W-:Y:S01]  /*49f0*/  IMAD.WIDE.U32 R16, R35, c[0x0][0x2d0], R16 ;  /* 0x0000b40023107a25 */ /* 0x000fe200078e0010 */
[----:B------:R-:W-:-:S03]  /*4a00*/  SHF.R.S32.HI R14, RZ, 0x1f, R35 ;  /* 0x0000001fff0e7819 */ /* 0x000fc60000011423 */
[----:B------:R-:W0:Y:S02]  /*4a10*/  LDS R213, [R206.X4+0x1090] ;  /* 0x00109000ced57984 */ /* 0x000e240000004800 */
[----:B------:R-:W-:-:S04]  /*4a20*/  IMAD R14, R14, c[0x0][0x2d0], RZ ;  /* 0x0000b4000e0e7a24 */ /* 0x000fc800078e02ff */
[----:B------:R-:W-:Y:S01]  /*4a30*/  IMAD R15, R35, c[0x0][0x2d4], R14 ;  /* 0x0000b500230f7a24 */ /* 0x000fe200078e020e */
[----:B------:R-:W-:-:S04]  /*4a40*/  LEA R14, P0, R16, c[0x0][0x320], 0x2 ;  /* 0x0000c800100e7a11 */ /* 0x000fc800078010ff */
[----:B------:R-:W-:-:S04]  /*4a50*/  IADD3 R15, R17, R15, RZ ;  /* 0x0000000f110f7210 */ /* 0x000fc80007ffe0ff */
[----:B------:R-:W-:-:S05]  /*4a60*/  LEA.HI.X R15, R16, c[0x0][0x324], R15, 0x2, P0 ;  /* 0x0000c900100f7a11 */ /* 0x000fca00000f140f */
[----:B0-----:R0:W-:Y:S02]  /*4a70*/  RED.E.ADD.F32.FTZ.RN.STRONG.GPU [R14.64], R213 ;  /* 0x000000d50e00798e */ /* 0x0011e4000c10e784 */
.L_x_2629:
[----:B------:R-:W-:Y:S05]  /*4a80*/  BSYNC B0 ;  /* 0x0000000000007941 */ /* 0x000fea0003800000 */
.L_x_2628:
[----:B------:R-:W1:Y:S01]  /*4a90*/  LDS R187, [R187.X4+0x1190] ;  /* 0x00119000bbbb7984 */ /* 0x000e620000004800 */
[----:B------:R-:W-:Y:S01]  /*4aa0*/  BSSY B0, `(.L_x_2630) ;  /* 0x0000009000007945 */ /* 0x000fe20003800000 */
[----:B0-----:R-:W-:Y:S01]  /*4ab0*/  FADD.FTZ R14, R210, R215 ;  /* 0x000000d7d20e7221 */ /* 0x001fe20000010000 */
[C---:B------:R-:W-:Y:S02]  /*4ac0*/  IADD3 R15, R146.reuse, 0x80, RZ ;  /* 0x00000080920f7810 */ /* 0x040fe40007ffe0ff */
[----:B------:R-:W-:Y:S01]  /*4ad0*/  IADD3 R17, R146, 0xc0, RZ ;  /* 0x000000c092117810 */ /* 0x000fe20007ffe0ff */
[----:B------:R-:W-:Y:S05]  /*4ae0*/  @!P1 BRA `(.L_x_2631) ;  /* 0x0000004000009947 */ /* 0x000fea0003800000 */
[----:B------:R-:W-:-:S06]  /*4af0*/  IMAD.WIDE R4, R193, 0x4, R4 ;  /* 0x00000004c1047825 */ /* 0x000fcc00078e0204 */
[----:B------:R-:W-:-:S04]  /*4b00*/  IMAD.WIDE.U32 R4, R191, c[0x0][0x2d0], R4 ;  /* 0x0000b400bf047a25 */ /* 0x000fc800078e0004 */
[----:B------:R-:W-:-:S05]  /*4b10*/  IMAD.IADD R5, R5, 0x1, R183 ;  /* 0x0000000105057824 */ /* 0x000fca00078e02b7 */
[----:B-1----:R0:W-:Y:S02]  /*4b20*/  RED.E.ADD.F32.FTZ.RN.STRONG.GPU [R4.64+-0xf00], R187 ;  /* 0xfff100bb0400798e */ /* 0x0021e4000c10e784 */
.L_x_2631:
[----:B------:R-:W-:Y:S05]  /*4b30*/  BSYNC B0 ;  /* 0x0000000000007941 */ /* 0x000fea0003800000 */
.L_x_2630:
        /* <DEDUP_REMOVED lines=14> */
.L_x_2633:
[----:B------:R-:W-:Y:S05]  /*4c20*/  BSYNC B0 ;  /* 0x0000000000007941 */ /* 0x000fea0003800000 */
.L_x_2632:
[----:B------:R-:W2:Y:S01]  /*4c30*/  LDS R17, [R17.X4+0x1390] ;  /* 0x0013900011117984 */ /* 0x000ea20000004800 */
[----:B------:R-:W-:Y:S01]  /*4c40*/  BSSY B0, `(.L_x_2634) ;  /* 0x0000005000007945 */ /* 0x000fe20003800000 */
[----:B0-----:R-:W-:Y:S02]  /*4c50*/  IADD3 R15, R146, 0x140, RZ ;  /* 0x00000140920f7810 */ /* 0x001fe40007ffe0ff */
[----:B------:R-:W-:Y:S01]  /*4c60*/  LEA.HI.SX32 R5, R5, R146, 0x1b ;  /* 0x0000009205057211 */ /* 0x000fe200078fdaff */
[----:B------:R-:W-:Y:S05]  /*4c70*/  @!P0 BRA `(.L_x_2635) ;  /* 0x0000001000008947 */ /* 0x000fea0003800000 */
[----:B--2---:R0:W-:Y:S02]  /*4c80*/  RED.E.ADD.F32.FTZ.RN.STRONG.GPU [R6.64+-0xd00], R17 ;  /* 0xfff300110600798e */ /* 0x0041e4000c10e784 */
.L_x_2635:
[----:B------:R-:W-:Y:S05]  /*4c90*/  BSYNC B0 ;  /* 0x0000000000007941 */ /* 0x000fea0003800000 */
.L_x_2634:
[----:B------:R-:W3:Y:S01]  /*4ca0*/  LDS R5, [R5.X4+0x1490] ;  /* 0x0014900005057984 */ /* 0x000ee20000004800 */
[----:B------:R-:W-:Y:S01]  /*4cb0*/  BSSY B0, `(.L_x_2636) ;  /* 0x0000005000007945 */ /* 0x000fe20003800000 */
[----:B0-2---:R-:W-:-:S02]  /*4cc0*/  IADD3 R17, R146, 0x180, RZ ;  /* 0x0000018092117810 */ /* 0x005fc40007ffe0ff */
[----:B------:R-:W-:Y:S01]  /*4cd0*/  LEA.HI.SX32 R15, R15, R146, 0x1b ;  /* 0x000000920f0f7211 */ /* 0x000fe200078fdaff */
[----:B------:R-:W-:Y:S05]  /*4ce0*/  @!P1 BRA `(.L_x_2637) ;  /* 0x0000001000009947 */ /* 0x000fea0003800000 */
[----:B---3--:R0:W-:Y:S02]  /*4cf0*/  RED.E.ADD.F32.FTZ.RN.STRONG.GPU [R6.64+-0xc00], R5 ;  /* 0xfff400050600798e */ /* 0x0081e4000c10e784 */
.L_x_2637:
[----:B------:R-:W-:Y:S05]  /*4d00*/  BSYNC B0 ;  /* 0x0000000000007941 */ /* 0x000fea0003800000 */
.L_x_2636:
[----:B------:R-:W2:Y:S01]  /*4d10*/  LDS R15, [R15.X4+0x1590] ;  /* 0x001590000f0f7984 */ /* 0x000ea20000004800 */
[----:B------:R-:W-:Y:S01]  /*4d20*/  BSSY B0, `(.L_x_2638) ;  /* 0x0000005000007945 */ /* 0x000fe20003800000 */
[----:B0--3--:R-:W-:Y:S02]  /*4d30*/  IADD3 R5, R146, 0x1c0, RZ ;  /* 0x000001c092057810 */ /* 0x009fe40007ffe0ff */
[----:B------:R-:W-:Y:S01]  /*4d40*/  LEA.HI.SX32 R17, R17, R146, 0x1b ;  /* 0x0000009211117211 */ /* 0x000fe200078fdaff */
[----:B------:R-:W-:Y:S05]  /*4d50*/  @!P2 BRA `(.L_x_2639) ;  /* 0x000000100000a947 */ /* 0x000fea0003800000 */
[----:B--2---:R0:W-:Y:S02]  /*4d60*/  RED.E.ADD.F32.FTZ.RN.STRONG.GPU [R6.64+-0xb00], R15 ;  /* 0xfff5000f0600798e */ /* 0x0041e4000c10e784 */
.L_x_2639:
[----:B------:R-:W-:Y:S05]  /*4d70*/  BSYNC B0 ;  /* 0x0000000000007941 */ /* 0x000fea0003800000 */
.L_x_2638:
[----:B------:R-:W3:Y:S01]  /*4d80*/  LDS R17, [R17.X4+0x1690] ;  /* 0x0016900011117984 */ /* 0x000ee20000004800 */
[----:B------:R-:W-:Y:S01]  /*4d90*/  BSSY B0, `(.L_x_2640) ;  /* 0x0000005000007945 */ /* 0x000fe20003800000 */
[----:B0-2---:R-:W-:Y:S02]  /*4da0*/  IADD3 R15, R146, 0x200, RZ ;  /* 0x00000200920f7810 */ /* 0x005fe40007ffe0ff */
[----:B------:R-:W-:Y:S01]  /*4db0*/  LEA.HI.SX32 R5, R5, R146, 0x1b ;  /* 0x0000009205057211 */ /* 0x000fe200078fdaff */
[----:B------:R-:W-:Y:S05]  /*4dc0*/  @!P3 BRA `(.L_x_2641) ;  /* 0x000000100000b947 */ /* 0x000fea0003800000 */
[----:B---3--:R0:W-:Y:S02]  /*4dd0*/  RED.E.ADD.F32.FTZ.RN.STRONG.GPU [R6.64+-0xa00], R17 ;  /* 0xfff600110600798e */ /* 0x0081e4000c10e784 */
.L_x_2641:
[----:B------:R-:W-:Y:S05]  /*4de0*/  BSYNC B0 ;  /* 0x0000000000007941 */ /* 0x000fea0003800000 */
.L_x_2640:
[----:B------:R-:W2:Y:S01]  /*4df0*/  LDS R5, [R5.X4+0x1790] ;  /* 0x0017900005057984 */ /* 0x000ea20000004800 */
[----:B------:R-:W-:Y:S01]  /*4e00*/  BSSY B0, `(.L_x_2642) ;  /* 0x0000004000007945 */ /* 0x000fe20003800000 */
[----:B------:R-:W-:Y:S01]  /*4e10*/  LEA.HI.SX32 R4, R15, R146, 0x1b ;  /* 0x000000920f047211 */ /* 0x000fe200078fdaff */
[----:B------:R-:W-:Y:S05]  /*4e20*/  @!P4 BRA `(.L_x_2643) ;  /* 0x000000100000c947 */ /* 0x000fea0003800000 */
[----:B--2---:R2:W-:Y:S02]  /*4e30*/  RED.E.ADD.F32.FTZ.RN.STRONG.GPU [R6.64+-0x900], R5 ;  /* 0xfff700050600798e */ /* 0x0045e4000c10e784 */
.L_x_2643:
[----:B------:R-:W-:Y:S05]  /*4e40*/  BSYNC B0 ;  /* 0x0000000000007941 */ /* 0x000fea0003800000 */
.L_x_2642:
[----:B--2---:R2:W4:Y:S01]  /*4e50*/  LDS R5, [R4.X4+0x1890] ;  /* 0x0018900004057984 */ /* 0x0045220000004800 */
[----:B------:R-:W-:Y:S01]  /*4e60*/  BSSY B0, `(.L_x_2644) ;  /* 0x0000005000007945 */ /* 0x000fe20003800000 */
[----:B------:R-:W-:-:S02]  /*4e70*/  IADD3 R15, R146, 0x240, RZ ;  /* 0x00000240920f7810 */ /* 0x000fc40007ffe0ff */
[----:B0--3--:R-:W-:Y:S01]  /*4e80*/  IADD3 R17, R146, 0x280, RZ ;  /* 0x0000028092117810 */ /* 0x009fe20007ffe0ff */
[----:B------:R-:W-:Y:S05]  /*4e90*/  @!P5 BRA `(.L_x_2645) ;  /* 0x000000100000d947 */ /* 0x000fea0003800000 */
[----:B----4-:R0:W-:Y:S02]  /*4ea0*/  RED.E.ADD.F32.FTZ.RN.STRONG.GPU [R6.64+-0x800], R5 ;  /* 0xfff800050600798e */ /* 0x0101e4000c10e784 */
.L_x_2645:
[----:B------:R-:W-:Y:S05]  /*4eb0*/  BSYNC B0 ;  /* 0x0000000000007941 */ /* 0x000fea0003800000 */
.L_x_2644:
[-C--:B------:R-:W-:Y:S01]  /*4ec0*/  LEA.HI.SX32 R15, R15, R146.reuse, 0x1b ;  /* 0x000000920f0f7211 */ /* 0x080fe200078fdaff */
[----:B------:R-:W-:Y:S01]  /*4ed0*/  BSSY B0, `(.L_x_2646) ;  /* 0x000000d000007945 */ /* 0x000fe20003800000 */
[----:B------:R-:W-:Y:S02]  /*4ee0*/  ISETP.GE.AND P6, PT, R189, 0x241, PT ;  /* 0x00000241bd00780c */ /* 0x000fe40003fc6270 */
[----:B0---4-:R-:W-:Y:S02]  /*4ef0*/  IADD3 R5, R146, 0x2c0, RZ ;  /* 0x000002c092057810 */ /* 0x011fe40007ffe0ff */
        /* <DEDUP_REMOVED lines=10> */
.L_x_2647:
[----:B------:R-:W-:Y:S05]  /*4fa0*/  BSYNC B0 ;  /* 0x0000000000007941 */ /* 0x000fea0003800000 */
.L_x_2646:
[----:B------:R-:W3:Y:S01]  /*4fb0*/  LDS R17, [R17.X4+0x1a90] ;  /* 0x001a900011117984 */ /* 0x000ee20000004800 */
[----:B------:R-:W-:Y:S01]  /*4fc0*/  BSSY B0, `(.L_x_2648) ;  /* 0x0000005000007945 */ /* 0x000fe20003800000 */
[----:B0-----:R-:W-:-:S02]  /*4fd0*/  IADD3 R15, R146, 0x300, RZ ;  /* 0x00000300920f7810 */ /* 0x001fc40007ffe0ff */
[----:B------:R-:W-:Y:S01]  /*4fe0*/  LEA.HI.SX32 R5, R5, R146, 0x1b ;  /* 0x0000009205057211 */ /* 0x000fe200078fdaff */
[----:B------:R-:W-:Y:S05]  /*4ff0*/  @!P0 BRA `(.L_x_2649) ;  /* 0x0000001000008947 */ /* 0x000fea0003800000 */
[----:B---3--:R0:W-:Y:S02]  /*5000*/  RED.E.ADD.F32.FTZ.RN.STRONG.GPU [R6.64+-0x600], R17 ;  /* 0xfffa00110600798e */ /* 0x0081e4000c10e784 */
.L_x_2649:
[----:B------:R-:W-:Y:S05]  /*5010*/  BSYNC B0 ;  /* 0x0000000000007941 */ /* 0x000fea0003800000 */
.L_x_2648:
[----:B------:R-:W4:Y:S01]  /*5020*/  LDS R5, [R5.X4+0x1b90] ;  /* 0x001b900005057984 */ /* 0x000f220000004800 */
[----:B------:R-:W-:Y:S01]  /*5030*/  BSSY B0, `(.L_x_2650) ;  /* 0x0000005000007945 */ /* 0x000fe20003800000 */
[----:B0--3--:R-:W-:Y:S02]  /*5040*/  IADD3 R17, R146, 0x340, RZ ;  /* 0x0000034092117810 */ /* 0x009fe40007ffe0ff */
[----:B------:R-:W-:Y:S01]  /*5050*/  LEA.HI.SX32 R15, R15, R146, 0x1b ;  /* 0x000000920f0f7211 */ /* 0x000fe200078fdaff */
[----:B------:R-:W-:Y:S05]  /*5060*/  @!P1 BRA `(.L_x_2651) ;  /* 0x0000001000009947 */ /* 0x000fea0003800000 */
[----:B----4-:R0:W-:Y:S02]  /*5070*/  RED.E.ADD.F32.FTZ.RN.STRONG.GPU [R6.64+-0x500], R5 ;  /* 0xfffb00050600798e */ /* 0x0101e4000c10e784 */
.L_x_2651:
[----:B------:R-:W-:Y:S05]  /*5080*/  BSYNC B0 ;  /* 0x0000000000007941 */ /* 0x000fea0003800000 */
.L_x_2650:
[----:B------:R-:W3:Y:S01]  /*5090*/  LDS R15, [R15.X4+0x1c90] ;  /* 0x001c90000f0f7984 */ /* 0x000ee20000004800 */
[----:B------:R-:W-:Y:S01]  /*50a0*/  BSSY B0, `(.L_x_2652) ;  /* 0x0000005000007945 */ /* 0x000fe20003800000 */
[----:B0---4-:R-:W-:Y:S02]  /*50b0*/  IADD3 R5, R146, 0x380, RZ ;  /* 0x0000038092057810 */ /* 0x011fe40007ffe0ff */
[----:B------:R-:W-:Y:S01]  /*50c0*/  LEA.HI.SX32 R17, R17, R146, 0x1b ;  /* 0x0000009211117211 */ /* 0x000fe200078fdaff */
[----:B------:R-:W-:Y:S05]  /*50d0*/  @!P2 BRA `(.L_x_2653) ;  /* 0x000000100000a947 */ /* 0x000fea0003800000 */
[----:B---3--:R0:W-:Y:S02]  /*50e0*/  RED.E.ADD.F32.FTZ.RN.STRONG.GPU [R6.64+-0x400], R15 ;  /* 0xfffc000f0600798e */ /* 0x0081e4000c10e784 */
.L_x_2653:
[----:B------:R-:W-:Y:S05]  /*50f0*/  BSYNC B0 ;  /* 0x0000000000007941 */ /* 0x000fea0003800000 */
.L_x_2652:
[----:B------:R-:W4:Y:S01]  /*5100*/  LDS R17, [R17.X4+0x1d90] ;  /* 0x001d900011117984 */ /* 0x000f220000004800 */
[----:B------:R-:W-:Y:S01]  /*5110*/  BSSY B0, `(.L_x_2654) ;  /* 0x0000005000007945 */ /* 0x000fe20003800000 */
[----:B0--3--:R-:W-:-:S02]  /*5120*/  IADD3 R15, R146, 0x3c0, RZ ;  /* 0x000003c0920f7810 */ /* 0x009fc40007ffe0ff */
[----:B------:R-:W-:Y:S01]  /*5130*/  LEA.HI.SX32 R5, R5, R146, 0x1b ;  /* 0x0000009205057211 */ /* 0x000fe200078fdaff */
[----:B------:R-:W-:Y:S05]  /*5140*/  @!P3 BRA `(.L_x_2655) ;  /* 0x000000100000b947 */ /* 0x000fea0003800000 */
[----:B----4-:R0:W-:Y:S02]  /*5150*/  RED.E.ADD.F32.FTZ.RN.STRONG.GPU [R6.64+-0x300], R17 ;  /* 0xfffd00110600798e */ /* 0x0101e4000c10e784 */
.L_x_2655:
[----:B------:R-:W-:Y:S05]  /*5160*/  BSYNC B0 ;  /* 0x0000000000007941 */ /* 0x000fea0003800000 */
.L_x_2654:
[----:B------:R-:W3:Y:S01]  /*5170*/  LDS R5, [R5.X4+0x1e90] ;  /* 0x001e900005057984 */ /* 0x000ee20000004800 */
[----:B------:R-:W-:Y:S01]  /*5180*/  BSSY B0, `(.L_x_2656) ;  /* 0x0000004000007945 */ /* 0x000fe20003800000 */
[----:B------:R-:W-:Y:S01]  /*5190*/  LEA.HI.SX32 R15, R15, R146, 0x1b ;  /* 0x000000920f0f7211 */ /* 0x000fe200078fdaff */
[----:B------:R-:W-:Y:S05]  /*51a0*/  @!P4 BRA `(.L_x_2657) ;  /* 0x000000100000c947 */ /* 0x000fea0003800000 */
[----:B---3--:R3:W-:Y:S02]  /*51b0*/  RED.E.ADD.F32.FTZ.RN.STRONG.GPU [R6.64+-0x200], R5 ;  /* 0xfffe00050600798e */ /* 0x0087e4000c10e784 */
.L_x_2657:
[----:B------:R-:W-:Y:S05]  /*51c0*/  BSYNC B0 ;  /* 0x0000000000007941 */ /* 0x000fea0003800000 */
.L_x_2656:
[----:B------:R-:W0:Y:S01]  /*51d0*/  LDS R15, [R15.X4+0x1f90] ;  /* 0x001f90000f0f7984 */ /* 0x000e220000004800 */
[----:B------:R-:W-:Y:S01]  /*51e0*/  BSSY B0, `(.L_x_2658) ;  /* 0x0000003000007945 */ /* 0x000fe20003800000 */
[----:B------:R-:W-:Y:S05]  /*51f0*/  @!P5 BRA `(.L_x_2659) ;  /* 0x000000100000d947 */ /* 0x000fea0003800000 */
[----:B0-----:R0:W-:Y:S02]  /*5200*/  RED.E.ADD.F32.FTZ.RN.STRONG.GPU [R6.64+-0x100], R15 ;  /* 0xffff000f0600798e */ /* 0x0011e4000c10e784 */
.L_x_2659:
[----:B------:R-:W-:Y:S05]  /*5210*/  BSYNC B0 ;  /* 0x0000000000007941 */ /* 0x000fea0003800000 */
.L_x_2658:
[----:B---3--:R-:W3:Y:S01]  /*5220*/  SHFL.DOWN PT, R5, R14, 0x1, 0x1f ;  /* 0x08201f000e057f89 */ /* 0x008ee200000e0000 */
[C---:B------:R-:W-:Y:S01]  /*5230*/  ISETP.GT.AND P0, PT, R144.reuse, 0x1e, PT ;  /* 0x0000001e9000780c */ /* 0x040fe20003f04270 */
[----:B0-----:R-:W-:Y:S01]  /*5240*/  FMUL.FTZ R7, R157, R196 ;  /* 0x000000c49d077220 */ /* 0x001fe20000410000 */
[----:B------:R-:W-:Y:S01]  /*5250*/  ISETP.NE.AND P1, PT, R144, RZ, PT ;  /* 0x000000ff9000720c */ /* 0x000fe20003f25270 */
[----:B--2---:R-:W0:Y:S01]  /*5260*/  SHFL.DOWN PT, R4, R171, 0x1, 0x1f ;  /* 0x08201f00ab047f89 */ /* 0x004e2200000e0000 */
[----:B------:R-:W-:Y:S01]  /*5270*/  ISETP.NE.AND P2, PT, R146, RZ, PT ;  /* 0x000000ff9200720c */ /* 0x000fe20003f45270 */
[----:B------:R-:W-:Y:S01]  /*5280*/  FMUL.FTZ R7, R7, R174 ;  /* 0x000000ae07077220 */ /* 0x000fe20000410000 */
[----:B------:R-:W-:Y:S01]  /*5290*/  BSSY B0, `(.L_x_2660) ;  /* 0x0000075000007945 */ /* 0x000fe20003800000 */
        /* <DEDUP_REMOVED lines=8> */
[----:B---3--:R-:W-:Y:S02]  /*5320*/  @!P0 FADD.FTZ R14, R14, R5 ;  /* 0x000000050e0e8221 */ /* 0x008fe40000010000 */
[----:B------:R-:W-:Y:S02]  /*5330*/  FADD.FTZ R66, R218, R66 ;  /* 0x00000042da427221 */ /* 0x000fe40000010000 */
[----:B0-----:R-:W-:Y:S01]  /*5340*/  @!P0 FADD.FTZ R171, R171, R4 ;  /* 0x00000004abab8221 */ /* 0x001fe20000010000 */
[----:B------:R-:W0:Y:S01]  /*5350*/  SHFL.DOWN PT, R5, R14, 0x2, 0x1f ;  /* 0x08401f000e057f89 */ /* 0x000e2200000e0000 */
[----:B------:R-:W-:Y:S01]  /*5360*/  ISETP.GT.AND P0, PT, R144, 0x1d, PT ;  /* 0x0000001d9000780c */ /* 0x000fe20003f04270 */
[----:B------:R-:W-:Y:S02]  /*5370*/  FADD.FTZ R67, R194, R67 ;  /* 0x00000043c2437221 */ /* 0x000fe40000010000 */
[----:B------:R-:W2:Y:S01]  /*5380*/  SHFL.DOWN PT, R4, R171, 0x2, 0x1f ;  /* 0x08401f00ab047f89 */ /* 0x000ea200000e0000 */
        /* <DEDUP_REMOVED lines=9> */
[----:B------:R-:W-:Y:S02]  /*5420*/  FMUL.FTZ R5, R157, R204 ;  /* 0x000000cc9d057220 */ /* 0x000fe40000410000 */
[----:B--2---:R-:W-:Y:S01]  /*5430*/  @!P0 FADD.FTZ R171, R171, R4 ;  /* 0x00000004abab8221 */ /* 0x004fe20000010000 */
[----:B------:R-:W0:Y:S01]  /*5440*/  SHFL.DOWN PT, R15, R14, 0x4, 0x1f ;  /* 0x08801f000e0f7f89 */ /* 0x000e2200000e0000 */
[----:B------:R-:W-:Y:S01]  /*5450*/  ISETP.GT.AND P0, PT, R144, 0x1b, PT ;  /* 0x0000001b9000780c */ /* 0x000fe20003f04270 */
[----:B------:R-:W-:Y:S02]  /*5460*/  FMUL.FTZ R5, R5, R198 ;  /* 0x000000c605057220 */ /* 0x000fe40000410000 */
[----:B------:R-:W2:Y:S01]  /*5470*/  SHFL.DOWN PT, R6, R171, 0x4, 0x1f ;  /* 0x08801f00ab067f89 */ /* 0x000ea200000e0000 */
[----:B------:R-:W-:-:S04]  /*5480*/  FMUL.FTZ R4, R157, R190 ;  /* 0x000000be9d047220 */ /* 0x000fc80000410000 */
[----:B------:R-:W-:Y:S02]  /*5490*/  FMUL.FTZ R173, R4, R173 ;  /* 0x000000ad04ad7220 */ /* 0x000fe40000410000 */
[----:B------:R-:W-:Y:S02]  /*54a0*/  FMUL.FTZ R4, R157, R222 ;  /* 0x000000de9d047220 */ /* 0x000fe40000410000 */
[----:B------:R-:W-:Y:S02]  /*54b0*/  FFMA.FTZ R190, R111, R190, R173 ;  /* 0x000000be6fbe7223 */ /* 0x000fe400000100ad */
[----:B------:R-:W-:Y:S02]  /*54c0*/  FMUL.FTZ R201, R4, R201 ;  /* 0x000000c904c97220 */ /* 0x000fe40000410000 */
[----:B------:R-:W-:Y:S02]  /*54d0*/  FMUL.FTZ R4, R157, R182 ;  /* 0x000000b69d047220 */ /* 0x000fe40000410000 */
[----:B------:R-:W-:-:S02]  /*54e0*/  FFMA.FTZ R222, R112, R222, R201 ;  /* 0x000000de70de7223 */ /* 0x000fc400000100c9 */
[----:B------:R-:W-:Y:S02]  /*54f0*/  FMUL.FTZ R209, R4, R209 ;  /* 0x000000d104d17220 */ /* 0x000fe40000410000 */
[----:B------:R-:W-:Y:S02]  /*5500*/  FMUL.FTZ R4, R157, R170 ;  /* 0x000000aa9d047220 */ /* 0x000fe40000410000 */
[----:B0-----:R-:W-:Y:S02]  /*5510*/  @!P0 FADD.FTZ R14, R14, R15 ;  /* 0x0000000f0e0e8221 */ /* 0x001fe40000010000 */
[----:B------:R-:W-:Y:S02]  /*5520*/  FFMA.FTZ R15, R108, R204, R5 ;  /* 0x000000cc6c0f7223 */ /* 0x000fe40000010005 */
[----:B--2---:R-:W-:Y:S01]  /*5530*/  @!P0 FADD.FTZ R171, R171, R6 ;  /* 0x00000006abab8221 */ /* 0x004fe20000010000 */
[----:B----4-:R-:W0:Y:S01]  /*5540*/  SHFL.DOWN PT, R17, R14, 0x8, 0x1f ;  /* 0x09001f000e117f89 */ /* 0x010e2200000e0000 */
[----:B------:R-:W-:Y:S01]  /*5550*/  ISETP.GT.AND P0, PT, R144, 0x17, PT ;  /* 0x000000179000780c */ /* 0x000fe20003f04270 */
[----:B------:R-:W-:-:S02]  /*5560*/  FMUL.FTZ R5, R157, R186 ;  /* 0x000000ba9d057220 */ /* 0x000fc40000410000 */
[----:B------:R-:W2:Y:S01]  /*5570*/  SHFL.DOWN PT, R6, R171, 0x8, 0x1f ;  /* 0x09001f00ab067f89 */ /* 0x000ea200000e0000 */
[----:B------:R-:W-:Y:S02]  /*5580*/  FMUL.FTZ R219, R4, R219 ;  /* 0x000000db04db7220 */ /* 0x000fe40000410000 */
[----:B------:R-:W-:Y:S02]  /*5590*/  FMUL.FTZ R7, R5, R200 ;  /* 0x000000c805077220 */ /* 0x000fe40000410000 */
[----:B------:R-:W-:Y:S02]  /*55a0*/  FMUL.FTZ R5, R157, R184 ;  /* 0x000000b89d057220 */ /* 0x000fe40000410000 */
[----:B------:R-:W-:Y:S02]  /*55b0*/  FFMA.FTZ R7, R110, R186, R7 ;  /* 0x000000ba6e077223 */ /* 0x000fe40000010007 */
[----:B------:R-:W-:Y:S02]  /*55c0*/  FMUL.FTZ R5, R5, R202 ;  /* 0x000000ca05057220 */ /* 0x000fe40000410000 */
[----:B------:R-:W-:-:S02]  /*55d0*/  FADD.FTZ R56, R7, R56 ;  /* 0x0000003807387221 */ /* 0x000fc40000010000 */
[----:B------:R-:W-:Y:S02]  /*55e0*/  FFMA.FTZ R5, R114, R184, R5 ;  /* 0x000000b872057223 */ /* 0x000fe40000010005 */
[----:B------:R-:W-:Y:S02]  /*55f0*/  FMUL.FTZ R4, R157, R172 ;  /* 0x000000ac9d047220 */ /* 0x000fe40000410000 */
[----:B------:R-:W-:Y:S02]  /*5600*/  FADD.FTZ R54, R5, R54 ;  /* 0x0000003605367221 */ /* 0x000fe40000010000 */
[----:B------:R-:W-:Y:S02]  /*5610*/  FMUL.FTZ R5, R157, R167 ;  /* 0x000000a79d057220 */ /* 0x000fe40000410000 */
[----:B0-----:R-:W-:Y:S02]  /*5620*/  @!P0 FADD.FTZ R14, R14, R17 ;  /* 0x000000110e0e8221 */ /* 0x001fe40000010000 */
[----:B------:R-:W-:-:S02]  /*5630*/  FMUL.FTZ R211, R4, R211 ;  /* 0x000000d304d37220 */ /* 0x000fc40000410000 */
[----:B--2---:R-:W-:Y:S01]  /*5640*/  @!P0 FADD.FTZ R171, R171, R6 ;  /* 0x00000006abab8221 */ /* 0x004fe20000010000 */
[----:B------:R-:W0:Y:S01]  /*5650*/  SHFL.DOWN PT, R7, R14, 0x10, 0x1f ;  /* 0x0a001f000e077f89 */ /* 0x000e2200000e0000 */
[----:B------:R-:W-:Y:S01]  /*5660*/  ISETP.GT.AND P0, PT, R144, 0xf, PT ;  /* 0x0000000f9000780c */ /* 0x000fe20003f04270 */
[----:B------:R-:W-:Y:S02]  /*5670*/  FMUL.FTZ R4, R157, R168 ;  /* 0x000000a89d047220 */ /* 0x000fe40000410000 */
[----:B------:R-:W2:Y:S01]  /*5680*/  SHFL.DOWN PT, R6, R171, 0x10, 0x1f ;  /* 0x0a001f00ab067f89 */ /* 0x000ea200000e0000 */
[----:B------:R-:W-:Y:S02]  /*5690*/  FMUL.FTZ R5, R5, R192 ;  /* 0x000000c005057220 */ /* 0x000fe40000410000 */
[----:B------:R-:W-:Y:S02]  /*56a0*/  FMUL.FTZ R205, R4, R205 ;  /* 0x000000cd04cd7220 */ /* 0x000fe40000410000 */
[----:B------:R-:W-:-:S02]  /*56b0*/  FMUL.FTZ R4, R157, R162 ;  /* 0x000000a29d047220 */ /* 0x000fc40000410000 */
[----:B------:R-:W-:Y:S02]  /*56c0*/  FFMA.FTZ R5, R120, R167, R5 ;  /* 0x000000a778057223 */ /* 0x000fe40000010005 */
[----:B------:R-:W-:Y:S02]  /*56d0*/  FMUL.FTZ R221, R4, R221 ;  /* 0x000000dd04dd7220 */ /* 0x000fe40000410000 */
[----:B------:R-:W-:Y:S02]  /*56e0*/  FADD.FTZ R50, R5, R50 ;  /* 0x0000003205327221 */ /* 0x000fe40000010000 */
[----:B------:R-:W-:Y:S02]  /*56f0*/  FFMA.FTZ R182, R113, R182, R209 ;  /* 0x000000b671b67223 */ /* 0x000fe400000100d1 */
[----:B------:R-:W-:Y:S02]  /*5700*/  FFMA.FTZ R219, R116, R170, R219 ;  /* 0x000000aa74db7223 */ /* 0x000fe400000100db */
[----:B------:R-:W-:-:S02]  /*5710*/  FFMA.FTZ R172, R118, R172, R211 ;  /* 0x000000ac76ac7223 */ /* 0x000fc400000100d3 */
[----:B------:R-:W-:Y:S02]  /*5720*/  FFMA.FTZ R168, R115, R168, R205 ;  /* 0x000000a873a87223 */ /* 0x000fe400000100cd */
[----:B0-----:R-:W-:Y:S02]  /*5730*/  @!P0 FADD.FTZ R14, R14, R7 ;  /* 0x000000070e0e8221 */ /* 0x001fe40000010000 */
[----:B------:R-:W-:Y:S02]  /*5740*/  FMUL.FTZ R7, R157, R161 ;  /* 0x000000a19d077220 */ /* 0x000fe40000410000 */
[----:B--2---:R-:W-:Y:S01]  /*5750*/  @!P0 FADD.FTZ R171, R171, R6 ;  /* 0x00000006abab8221 */ /* 0x004fe20000010000 */
[----:B------:R-:W-:Y:S01]  /*5760*/  MOV R4, R14 ;  /* 0x0000000e00047202 */ /* 0x000fe20000000f00 */
[----:B------:R-:W-:Y:S02]  /*5770*/  FMUL.FTZ R6, R157, R176 ;  /* 0x000000b09d067220 */ /* 0x000fe40000410000 */
[----:B------:R-:W-:Y:S01]  /*5780*/  FMUL.FTZ R188, R7, R188 ;  /* 0x000000bc07bc7220 */ /* 0x000fe20000410000 */
[----:B------:R-:W-:Y:S01]  /*5790*/  MOV R5, R171 ;  /* 0x000000ab00057202 */ /* 0x000fe20000000f00 */
[----:B------:R-:W-:-:S02]  /*57a0*/  FMUL.FTZ R203, R6, R203 ;  /* 0x000000cb06cb7220 */ /* 0x000fc40000410000 */
[C---:B------:R-:W-:Y:S02]  /*57b0*/  FMUL.FTZ R7, R157.reuse, R160 ;  /* 0x000000a09d077220 */ /* 0x040fe40000410000 */
[----:B------:R-:W-:Y:S01]  /*57c0*/  FMUL.FTZ R6, R157, R159 ;  /* 0x0000009f9d067220 */ /* 0x000fe20000410000 */
[----:B------:R0:W-:Y:S01]  /*57d0*/  @!P1 STS.64 [R142.X8+0x2118], R4 ;  /* 0x002118048e009388 */ /* 0x0001e20000008a00 */
[----:B------:R-:W-:Y:S02]  /*57e0*/  FMUL.FTZ R7, R7, R208 ;  /* 0x000000d007077220 */ /* 0x000fe40000410000 */
[----:B------:R-:W-:Y:S02]  /*57f0*/  FMUL.FTZ R6, R6, R163 ;  /* 0x000000a306067220 */ /* 0x000fe40000410000 */
[----:B------:R-:W-:Y:S02]  /*5800*/  FFMA.FTZ R221, R122, R162, R221 ;  /* 0x000000a27add7223 */ /* 0x000fe400000100dd */
[----:B------:R-:W-:-:S02]  /*5810*/  FFMA.FTZ R176, R124, R176, R203 ;  /* 0x000000b07cb07223 */ /* 0x000fc400000100cb */
[----:B------:R-:W-:Y:S02]  /*5820*/  FFMA.FTZ R161, R126, R161, R188 ;  /* 0x000000a17ea17223 */ /* 0x000fe400000100bc */
        /* <DEDUP_REMOVED lines=19> */
[----:B------:R-:W2:Y:S04]  /*5960*/  @P0 LDS R14, [R16+0x3a50] ;  /* 0x003a5000100e0984 */ /* 0x000ea80000000800 */
[----:B------:R-:W3:Y:S01]  /*5970*/  @P0 LDS R15, [R16+0x3650] ;  /* 0x00365000100f0984 */ /* 0x000ee20000000800 */
[----:B0-----:R-:W-:Y:S02]  /*5980*/  FADD.FTZ R5, R5, R7 ;  /* 0x0000000705057221 */ /* 0x001fe40000010000 */
[----:B------:R-:W-:Y:S02]  /*5990*/  FADD.FTZ R4, R4, R6 ;  /* 0x0000000604047221 */ /* 0x000fe40000010000 */
[----:B--2---:R-:W-:Y:S02]  /*59a0*/  @P0 FADD.FTZ R5, R5, R14 ;  /* 0x0000000e05050221 */ /* 0x004fe40000010000 */
[----:B---3--:R-:W-:-:S03]  /*59b0*/  @P0 FADD.FTZ R4, R4, R15 ;  /* 0x0000000f04040221 */ /* 0x008fc60000010000 */
[----:B------:R0:W-:Y:S04]  /*59c0*/  STS [R16+0x3a50], R5 ;  /* 0x003a500510007388 */ /* 0x0001e80000000800 */
[----:B------:R0:W-:Y:S02]  /*59d0*/  STS [R16+0x3650], R4 ;  /* 0x0036500410007388 */ /* 0x0001e40000000800 */
.L_x_2661:
[----:B0-----:R-:W-:Y:S05]  /*59e0*/  BSYNC B0 ;  /* 0x0000000000007941 */ /* 0x001fea0003800000 */
.L_x_2660:
[----:B------:R-:W-:Y:S02]  /*59f0*/  IADD3 R35, R35, 0x1, RZ ;  /* 0x0000000123237810 */ /* 0x000fe40007ffe0ff */
[----:B------:R-:W-:Y:S02]  /*5a00*/  IADD3 R34, P1, R34, 0x1, RZ ;  /* 0x0000000122227810 */ /* 0x000fe40007f3e0ff */
[----:B------:R-:W-:Y:S02]  /*5a10*/  ISETP.GE.AND P0, PT, R35, c[0x0][0x16c], PT ;  /* 0x00005b0023007a0c */ /* 0x000fe40003f06270 */
[----:B------:R-:W-:-:S11]  /*5a20*/  IADD3.X R33, RZ, R33, RZ, P1, !PT ;  /* 0x00000021ff217210 */ /* 0x000fd60000ffe4ff */
[----:B-1----:R-:W-:Y:S01]  /*5a30*/  @P0 CALL.REL.NOINC `(.L_x_2614) ;  /* 0x0000001000000944 */ /* 0x002fe20003c00000 */
[----:B------:R-:W-:Y:S05]  /*5a40*/  BRA `(.L_x_2662) ;  /* 0xffffc66000007947 */ /* 0x000fea000383ffff */
.L_x_2614:
[----:B------:R-:W-:Y:S01]  /*5a50*/  BAR.SYNC.DEFER_BLOCKING 0x0 ;  /* 0x0000000000007b1d */ /* 0x000fe20000010000 */
[----:B------:R-:W-:Y:S01]  /*5a60*/  ISETP.NE.AND P0, PT, R146, RZ, PT ;  /* 0x000000ff9200720c */ /* 0x000fe20003f05270 */
[----:B------:R-:W-:Y:S01]  /*5a70*/  IMAD R0, R166, c[0x0][0x2d8], RZ ;  /* 0x0000b600a6007a24 */ /* 0x000fe200078e02ff */
[----:B------:R-:W-:Y:S01]  /*5a80*/  IADD3 R30, -R141, c[0x0][0x168], RZ ;  /* 0x00005a008d1e7a10 */ /* 0x000fe20007ffe1ff */
[C---:B------:R-:W-:Y:S01]  /*5a90*/  IMAD.WIDE.U32 R4, R153.reuse, c[0x0][0x2d8], RZ ;  /* 0x0000b60099047a25 */ /* 0x040fe200078e00ff */
[----:B------:R-:W-:Y:S01]  /*5aa0*/  SHF.R.S32.HI R32, RZ, 0x1f, R2 ;  /* 0x0000001fff207819 */ /* 0x000fe20000011402 */
[----:B------:R-:W-:Y:S01]  /*5ab0*/  BSSY B0, `(.L_x_2663) ;  /* 0x0000045000007945 */ /* 0x000fe20003800000 */
[C---:B------:R-:W-:Y:S01]  /*5ac0*/  LOP3.LUT R34, R2.reuse, 0x20, RZ, 0xfc, !PT ;  /* 0x0000002002227812 */ /* 0x040fe200078efcff */
[----:B------:R-:W-:Y:S01]  /*5ad0*/  IMAD R17, R153, c[0x0][0x2dc], R0 ;  /* 0x0000b70099117a24 */ /* 0x000fe200078e0200 */
[C---:B------:R-:W-:Y:S01]  /*5ae0*/  LOP3.LUT R36, R2.reuse, 0x40, RZ, 0xfc, !PT ;  /* 0x0000004002247812 */ /* 0x040fe200078efcff */
[----:B------:R-:W-:Y:S01]  /*5af0*/  IMAD R7, R155, c[0x0][0x2e0], RZ ;  /* 0x0000b8009b077a24 */ /* 0x000fe200078e02ff */
[----:B------:R-:W-:Y:S01]  /*5b00*/  LOP3.LUT R38, R2, 0x60, RZ, 0xfc, !PT ;  /* 0x0000006002267812 */ /* 0x000fe200078efcff */
[----:B------:R-:W-:-:S02]  /*5b10*/  IMAD.IADD R5, R5, 0x1, R17 ;  /* 0x0000000105057824 */ /* 0x000fc400078e0211 */
[C---:B------:R-:W-:Y:S02]  /*5b20*/  IMAD R7, R156.reuse, c[0x0][0x2e4], R7 ;  /* 0x0000b9009c077a24 */ /* 0x040fe400078e0207 */
[----:B------:R-:W-:Y:S01]  /*5b30*/  IMAD.WIDE.U32 R4, R156, c[0x0][0x2e0], R4 ;  /* 0x0000b8009c047a25 */ /* 0x000fe200078e0004 */
[----:B------:R0:W-:Y:S04]  /*5b40*/  STS [R130.X4], R75 ;  /* 0x0000004b82007388 */ /* 0x0001e80000004800 */
[----:B------:R-:W-:Y:S04]  /*5b50*/  STS [R130.X4+0x4], R74 ;  /* 0x0000044a82007388 */ /* 0x000fe80000004800 */
[----:B------:R1:W-:Y:S01]  /*5b60*/  STS [R130.X4+0x8], R73 ;  /* 0x0000084982007388 */ /* 0x0003e20000004800 */
[----:B0-----:R-:W-:-:S03]  /*5b70*/  IMAD R75, R143, -0x400, R150 ;  /* 0xfffffc008f4b7824 */ /* 0x001fc600078e0296 */
[----:B------:R-:W-:Y:S02]  /*5b80*/  STS [R130.X4+0xc], R72 ;  /* 0x00000c4882007388 */ /* 0x000fe40000004800 */
[----:B------:R-:W-:Y:S02]  /*5b90*/  IADD3 R0, P1, R75, R4, RZ ;  /* 0x000000044b007210 */ /* 0x000fe40007f3e0ff */
[----:B------:R-:W-:Y:S01]  /*5ba0*/  STS [R130.X4+0x10], R71 ;  /* 0x0000104782007388 */ /* 0x000fe20000004800 */
[----:B-1----:R-:W-:-:S03]  /*5bb0*/  SHF.R.S32.HI R73, RZ, 0x1f, R75 ;  /* 0x0000001fff497819 */ /* 0x002fc6000001144b */
[----:B------:R-:W-:Y:S01]  /*5bc0*/  STS [R130.X4+0x14], R70 ;  /* 0x0000144682007388 */ /* 0x000fe20000004800 */
[----:B------:R-:W-:-:S03]  /*5bd0*/  IADD3.X R5, R73, R7, R5, P1, !PT ;  /* 0x0000000749057210 */ /* 0x000fc60000ffe405 */
[----:B------:R-:W-:Y:S01]  /*5be0*/  STS [R130.X4+0x18], R69 ;  /* 0x0000184582007388 */ /* 0x000fe20000004800 */
[----:B------:R-:W-:-:S03]  /*5bf0*/  LEA R7, P5, R2, c[0x0][0x330], 0x2 ;  /* 0x0000cc0002077a11 */ /* 0x000fc600078a10ff */
[----:B------:R-:W-:Y:S01]  /*5c00*/  STS [R130.X4+0x1c], R68 ;  /* 0x00001c4482007388 */ /* 0x000fe20000004800 */
[----:B------:R-:W-:Y:S02]  /*5c10*/  LEA.HI.X R14, R2, c[0x0][0x334], R32, 0x2, P5 ;  /* 0x0000cd00020e7a11 */ /* 0x000fe400028f1420 */
[----:B------:R-:W-:Y:S01]  /*5c20*/  LEA R6, P6, R0, R7, 0x2 ;  /* 0x0000000700067211 */ /* 0x000fe200078c10ff */
[----:B------:R-:W-:Y:S01]  /*5c30*/  STS [R130.X4+0x20], R67 ;  /* 0x0000204382007388 */ /* 0x000fe20000004800 */
[----:B------:R-:W-:Y:S02]  /*5c40*/  IADD3 R4, P5, R2, R141, RZ ;  /* 0x0000008d02047210 */ /* 0x000fe40007fbe0ff */
[----:B------:R-:W-:Y:S01]  /*5c50*/  LEA.HI.X R7, R0, R14, R5, 0x2, P6 ;  /* 0x0000000e00077211 */ /* 0x000fe200030f1405 */
[----:B------:R-:W-:Y:S01]  /*5c60*/  STS [R130.X4+0x24], R66 ;  /* 0x0000244282007388 */ /* 0x000fe20000004800 */
[----:B------:R-:W-:-:S03]  /*5c70*/  LEA.HI.X.SX32 R5, R141, R32, 0x1, P5 ;  /* 0x000000208d057211 */ /* 0x000fc600028f0eff */
        /* <DEDUP_REMOVED lines=40> */
.L_x_2664:
[----:B------:R-:W-:Y:S05]  /*5f00*/  BSYNC B0 ;  /* 0x0000000000007941 */ /* 0x000fea0003800000 */
.L_x_2663:
[C---:B------:R-:W-:Y:S01]  /*5f10*/  LOP3.LUT R40, R2.reuse, 0x80, RZ, 0xfc, !PT ;  /* 0x0000008002287812 */ /* 0x040fe200078efcff */
[----:B------:R1:W-:Y:S01]  /*5f20*/  @!P3 STG.E [R6.64+-0xf80], R21 ;  /* 0xfff080150600b986 */ /* 0x0003e2000c101904 */
[C---:B------:R-:W-:Y:S01]  /*5f30*/  LOP3.LUT R42, R2.reuse, 0xa0, RZ, 0xfc, !PT ;  /* 0x000000a0022a7812 */ /* 0x040fe200078efcff */
[----:B------:R-:W-:Y:S01]  /*5f40*/  FADD.FTZ R148, R43, R148 ;  /* 0x000000942b947221 */ /* 0x000fe20000010000 */
[C---:B------:R-:W-:Y:S01]  /*5f50*/  LOP3.LUT R44, R2.reuse, 0xc0, RZ, 0xfc, !PT ;  /* 0x000000c0022c7812 */ /* 0x040fe200078efcff */
[----:B------:R2:W-:Y:S01]  /*5f60*/  @!P2 STG.E [R6.64+-0xf00], R23 ;  /* 0xfff100170600a986 */ /* 0x0005e2000c101904 */
[C---:B------:R-:W-:Y:S01]  /*5f70*/  LOP3.LUT R60, R2.reuse, 0xe0, RZ, 0xfc, !PT ;  /* 0x000000e0023c7812 */ /* 0x040fe200078efcff */
[----:B------:R-:W-:Y:S01]  /*5f80*/  BSSY B0, `(.L_x_2665) ;  /* 0x0000087000007945 */ /* 0x000fe20003800000 */
[C---:B------:R-:W-:Y:S01]  /*5f90*/  LOP3.LUT R62, R2.reuse, 0x100, RZ, 0xfc, !PT ;  /* 0x00000100023e7812 */ /* 0x040fe200078efcff */
[----:B------:R3:W-:Y:S01]  /*5fa0*/  @!P1 STG.E [R6.64+-0xe80], R25 ;  /* 0xfff1801906009986 */ /* 0x0007e2000c101904 */
        /* <DEDUP_REMOVED lines=8> */
[----:B------:R4:W-:Y:S01]  /*6030*/  @!P1 STG.E [R6.64+-0xe00], R27 ;  /* 0xfff2001b06009986 */ /* 0x0009e2000c101904 */
        /* <DEDUP_REMOVED lines=26> */
[C---:B------:R-:W-:Y:S01]  /*61e0*/  IADD3 R18, R169.reuse, 0x5, RZ ;  /* 0x00000005a9127810 */ /* 0x040fe20007ffe0ff */
[----:B------:R-:W-:Y:S01]  /*61f0*/  @!P5 STG.E [R6.64+-0x900], R65 ;  /* 0xfff700410600d986 */ /* 0x000fe2000c101904 */
[-C--:B------:R-:W-:Y:S02]  /*6200*/  LEA.HI.SX32 R14, R0, R169.reuse, 0x1b ;  /* 0x000000a9000e7211 */ /* 0x080fe400078fdaff */
[----:B------:R-:W-:Y:S01]  /*6210*/  IADD3 R19, R169, 0x6, RZ ;  /* 0x00000006a9137810 */ /* 0x000fe20007ffe0ff */
[----:B------:R-:W-:Y:S01]  /*6220*/  @!P6 STG.E [R6.64+-0x880], R67 ;  /* 0xfff780430600e986 */ /* 0x000fe2000c101904 */
[-C--:B------:R-:W-:Y:S01]  /*6230*/  LEA.HI.SX32 R15, R3, R169.reuse, 0x1b ;  /* 0x000000a9030f7211 */ /* 0x080fe200078fdaff */
[----:B------:R-:W-:Y:S01]  /*6240*/  FADD.FTZ R3, R148, R45 ;  /* 0x0000002d94037221 */ /* 0x000fe20000010000 */
[----:B------:R-:W-:Y:S01]  /*6250*/  IADD3 R20, R169, 0x7, RZ ;  /* 0x00000007a9147810 */ /* 0x000fe20007ffe0ff */
[----:B------:R-:W-:Y:S01]  /*6260*/  BAR.SYNC.DEFER_BLOCKING 0x0 ;  /* 0x0000000000007b1d */ /* 0x000fe20000010000 */
[----:B------:R-:W-:Y:S01]  /*6270*/  LEA.HI.SX32 R16, R16, R169, 0x1b ;  /* 0x000000a910107211 */ /* 0x000fe200078fdaff */
[----:B------:R-:W-:Y:S01]  /*6280*/  FADD.FTZ R0, R3, R46 ;  /* 0x0000002e03007221 */ /* 0x000fe20000010000 */
[----:B-1----:R-:W-:-:S02]  /*6290*/  IADD3 R21, R169, 0x8, RZ ;  /* 0x00000008a9157810 */ /* 0x002fc40007ffe0ff */
[-C--:B------:R-:W-:Y:S01]  /*62a0*/  LEA.HI.SX32 R17, R17, R169.reuse, 0x1b ;  /* 0x000000a911117211 */ /* 0x080fe200078fdaff */
[----:B------:R-:W-:Y:S01]  /*62b0*/  FADD.FTZ R3, R0, R47 ;  /* 0x0000002f00037221 */ /* 0x000fe20000010000 */
[----:B------:R-:W-:Y:S02]  /*62c0*/  IADD3 R22, R169, 0x9, RZ ;  /* 0x00000009a9167810 */ /* 0x000fe40007ffe0ff */
[-C--:B------:R-:W-:Y:S01]  /*62d0*/  LEA.HI.SX32 R18, R18, R169.reuse, 0x1b ;  /* 0x000000a912127211 */ /* 0x080fe200078fdaff */
[----:B------:R-:W-:Y:S01]  /*62e0*/  FADD.FTZ R0, R3, R48 ;  /* 0x0000003003007221 */ /* 0x000fe20000010000 */
[----:B--2---:R-:W-:Y:S02]  /*62f0*/  IADD3 R23, R169, 0xa, RZ ;  /* 0x0000000aa9177810 */ /* 0x004fe40007ffe0ff */
[----:B------:R-:W-:Y:S02]  /*6300*/  LEA.HI.SX32 R19, R19, R169, 0x1b ;  /* 0x000000a913137211 */ /* 0x000fe400078fdaff */
[----:B------:R-:W-:-:S02]  /*6310*/  IADD3 R24, R169, 0xb, RZ ;  /* 0x0000000ba9187810 */ /* 0x000fc40007ffe0ff */
[-C--:B------:R-:W-:Y:S02]  /*6320*/  LEA.HI.SX32 R20, R20, R169.reuse, 0x1b ;  /* 0x000000a914147211 */ /* 0x080fe400078fdaff */
[----:B---3--:R-:W-:Y:S02]  /*6330*/  IADD3 R25, R169, 0xc, RZ ;  /* 0x0000000ca9197810 */ /* 0x008fe40007ffe0ff */
[-C--:B------:R-:W-:Y:S02]  /*6340*/  LEA.HI.SX32 R21, R21, R169.reuse, 0x1b ;  /* 0x000000a915157211 */ /* 0x080fe400078fdaff */
[C---:B------:R-:W-:Y:S01]  /*6350*/  IADD3 R26, R169.reuse, 0xd, RZ ;  /* 0x0000000da91a7810 */ /* 0x040fe20007ffe0ff */
[----:B------:R-:W-:Y:S01]  /*6360*/  STS [R130.X4], R43 ;  /* 0x0000002b82007388 */ /* 0x000fe20000004800 */
[-C--:B------:R-:W-:Y:S02]  /*6370*/  LEA.HI.SX32 R22, R22, R169.reuse, 0x1b ;  /* 0x000000a916167211 */ /* 0x080fe400078fdaff */
[----:B----4-:R-:W-:Y:S01]  /*6380*/  IADD3 R27, R169, 0xe, RZ ;  /* 0x0000000ea91b7810 */ /* 0x010fe20007ffe0ff */
[----:B------:R0:W-:Y:S01]  /*6390*/  STS [R14.X4+0x4], R45 ;  /* 0x0000042d0e007388 */ /* 0x0001e20000004800 */
[----:B------:R-:W-:-:S02]  /*63a0*/  LEA.HI.SX32 R23, R23, R169, 0x1b ;  /* 0x000000a917177211 */ /* 0x000fc400078fdaff */
[----:B------:R-:W-:Y:S01]  /*63b0*/  IADD3 R28, R169, 0xf, RZ ;  /* 0x0000000fa91c7810 */ /* 0x000fe20007ffe0ff */
[----:B------:R-:W-:Y:S01]  /*63c0*/  STS [R15.X4+0x8], R46 ;  /* 0x0000082e0f007388 */ /* 0x000fe20000004800 */
[-C--:B------:R-:W-:Y:S02]  /*63d0*/  LEA.HI.SX32 R24, R24, R169.reuse, 0x1b ;  /* 0x000000a918187211 */ /* 0x080fe400078fdaff */
[-C--:B------:R-:W-:Y:S01]  /*63e0*/  LEA.HI.SX32 R25, R25, R169.reuse, 0x1b ;  /* 0x000000a919197211 */ /* 0x080fe200078fdaff */
[----:B------:R-:W-:Y:S01]  /*63f0*/  STS [R16.X4+0xc], R47 ;  /* 0x00000c2f10007388 */ /* 0x000fe20000004800 */
[-C--:B------:R-:W-:Y:S02]  /*6400*/  LEA.HI.SX32 R26, R26, R169.reuse, 0x1b ;  /* 0x000000a91a1a7211 */ /* 0x080fe400078fdaff */
[-C--:B------:R-:W-:Y:S01]  /*6410*/  LEA.HI.SX32 R27, R27, R169.reuse, 0x1b ;  /* 0x000000a91b1b7211 */ /* 0x080fe200078fdaff */
[----:B------:R-:W-:Y:S01]  /*6420*/  STS [R17.X4+0x10], R48 ;  /* 0x0000103011007388 */ /* 0x000fe20000004800 */
[----:B------:R-:W-:-:S02]  /*6430*/  LEA.HI.SX32 R28, R28, R169, 0x1b ;  /* 0x000000a91c1c7211 */ /* 0x000fc400078fdaff */
[----:B0-----:R-:W-:Y:S01]  /*6440*/  IADD3 R14, P1, R2, -0x3e0, RZ ;  /* 0xfffffc20020e7810 */ /* 0x001fe20007f3e0ff */
[----:B------:R0:W-:Y:S04]  /*6450*/  STS [R18.X4+0x14], R49 ;  /* 0x0000143112007388 */ /* 0x0001e80000004800 */
[----:B------:R1:W-:Y:S04]  /*6460*/  STS [R19.X4+0x18], R50 ;  /* 0x0000183213007388 */ /* 0x0003e80000004800 */
[----:B------:R2:W-:Y:S01]  /*6470*/  STS [R20.X4+0x1c], R51 ;  /* 0x00001c3314007388 */ /* 0x0005e20000004800 */
[----:B0-----:R-:W-:-:S03]  /*6480*/  FADD.FTZ R49, R0, R49 ;  /* 0x0000003100317221 */ /* 0x001fc60000010000 */
[----:B------:R0:W-:Y:S01]  /*6490*/  STS [R21.X4+0x20], R52 ;  /* 0x0000203415007388 */ /* 0x0001e20000004800 */
[----:B------:R-:W-:Y:S02]  /*64a0*/  IMAD R0, R166, c[0x0][0x2f8], RZ ;  /* 0x0000be00a6007a24 */ /* 0x000fe400078e02ff */
[----:B-1----:R-:W-:Y:S01]  /*64b0*/  FADD.FTZ R50, R49, R50 ;  /* 0x0000003231327221 */ /* 0x002fe20000010000 */
[----:B------:R1:W-:Y:S01]  /*64c0*/  STS [R22.X4+0x24], R53 ;  /* 0x0000243516007388 */ /* 0x0003e20000004800 */
[----:B------:R-:W-:Y:S02]  /*64d0*/  IMAD R7, R153, c[0x0][0x2fc], R0 ;  /* 0x0000bf0099077a24 */ /* 0x000fe400078e0200 */
[----:B--2---:R-:W-:Y:S01]  /*64e0*/  FADD.FTZ R51, R50, R51 ;  /* 0x0000003332337221 */ /* 0x004fe20000010000 */
[----:B------:R2:W-:Y:S03]  /*64f0*/  STS [R23.X4+0x28], R54 ;  /* 0x0000283617007388 */ /* 0x0005e60000004800 */
[----:B0-----:R-:W-:Y:S01]  /*6500*/  FADD.FTZ R52, R51, R52 ;  /* 0x0000003433347221 */ /* 0x001fe20000010000 */
[----:B------:R0:W-:Y:S03]  /*6510*/  STS [R24.X4+0x2c], R55 ;  /* 0x00002c3718007388 */ /* 0x0001e60000004800 */
[----:B-1----:R-:W-:Y:S01]  /*6520*/  FADD.FTZ R53, R52, R53 ;  /* 0x0000003534357221 */ /* 0x002fe20000010000 */
[----:B------:R1:W-:Y:S03]  /*6530*/  STS [R25.X4+0x30], R56 ;  /* 0x0000303819007388 */ /* 0x0003e60000004800 */
[----:B--2---:R-:W-:Y:S01]  /*6540*/  FADD.FTZ R54, R53, R54 ;  /* 0x0000003635367221 */ /* 0x004fe20000010000 */
[----:B------:R2:W-:Y:S03]  /*6550*/  STS [R26.X4+0x34], R57 ;  /* 0x000034391a007388 */ /* 0x0005e60000004800 */
[----:B0-----:R-:W-:Y:S01]  /*6560*/  FADD.FTZ R55, R54, R55 ;  /* 0x0000003736377221 */ /* 0x001fe20000010000 */
[----:B------:R0:W-:Y:S03]  /*6570*/  STS [R27.X4+0x38], R58 ;  /* 0x0000383a1b007388 */ /* 0x0001e60000004800 */
[----:B-1----:R-:W-:Y:S01]  /*6580*/  FADD.FTZ R56, R55, R56 ;  /* 0x0000003837387221 */ /* 0x002fe20000010000 */
[----:B------:R-:W-:Y:S01]  /*6590*/  STS [R28.X4+0x3c], R59 ;  /* 0x00003c3b1c007388 */ /* 0x000fe20000004800 */
[----:B------:R-:W-:-:S06]  /*65a0*/  NOP ;  /* 0x0000000000007918 */ /* 0x000fcc0000000000 */
[----:B------:R-:W-:Y:S01]  /*65b0*/  LDS R15, [R140.X4] ;  /* 0x000000008c0f7984 */ /* 0x000fe20000004800 */
[----:B--2---:R-:W-:Y:S01]  /*65c0*/  FADD.FTZ R57, R56, R57 ;  /* 0x0000003938397221 */ /* 0x004fe20000010000 */
[----:B0-----:R-:W-:Y:S02]  /*65d0*/  IADD3.X R27, R32, -0x1, RZ, P1, !PT ;  /* 0xffffffff201b7810 */ /* 0x001fe40000ffe4ff */
        /* <DEDUP_REMOVED lines=20> */
[----:B0-----:R-:W-:Y:S01]  /*6720*/  ISETP.GE.AND P0, PT, R2, R25, PT ;  /* 0x000000190200720c */ /* 0x001fe20003f06270 */
[----:B------:R-:W-:-:S05]  /*6730*/  IMAD.WIDE.U32 R2, R153, c[0x0][0x2f8], RZ ;  /* 0x0000be0099027a25 */ /* 0x000fca00078e00ff */
[----:B------:R-:W-:-:S07]  /*6740*/  IADD3 R29, R3, R7, RZ ;  /* 0x00000007031d7210 */ /* 0x000fce0007ffe0ff */
[----:B------:R-:W-:Y:S05]  /*6750*/  @P0 BRA `(.L_x_2666) ;  /* 0x0000009000000947 */ /* 0x000fea0003800000 */
[----:B------:R-:W-:-:S04]  /*6760*/  IMAD.WIDE.U32 R4, R153, c[0x0][0x2f8], R4 ;  /* 0x0000be0099047a25 */ /* 0x000fc800078e0004 */
[----:B------:R-:W-:Y:S02]  /*6770*/  IMAD R31, R155, c[0x0][0x300], RZ ;  /* 0x0000c0009b1f7a24 */ /* 0x000fe400078e02ff */
[----:B------:R-:W-:Y:S02]  /*6780*/  IMAD.IADD R5, R7, 0x1, R5 ;  /* 0x0000000107057824 */ /* 0x000fe400078e0205 */
[C---:B------:R-:W-:Y:S02]  /*6790*/  IMAD R31, R156.reuse, c[0x0][0x304], R31 ;  /* 0x0000c1009c1f7a24 */ /* 0x040fe400078e021f */
[----:B------:R-:W-:-:S05]  /*67a0*/  IMAD.WIDE.U32 R4, R156, c[0x0][0x300], R4 ;  /* 0x0000c0009c047a25 */ /* 0x000fca00078e0004 */
[----:B------:R-:W-:Y:S02]  /*67b0*/  IADD3 R5, R5, R31, RZ ;  /* 0x0000001f05057210 */ /* 0x000fe40007ffe0ff */
[----:B------:R-:W-:-:S04]  /*67c0*/  LEA R6, P0, R4, c[0x0][0x340], 0x2 ;  /* 0x0000d00004067a11 */ /* 0x000fc800078010ff */
[----:B------:R-:W-:-:S05]  /*67d0*/  LEA.HI.X R7, R4, c[0x0][0x344], R5, 0x2, P0 ;  /* 0x0000d10004077a11 */ /* 0x000fca00000f1405 */
[----:B------:R0:W-:Y:S04]  /*67e0*/  STG.E [R6.64], R15 ;  /* 0x0000000f06007986 */ /* 0x0001e8000c101904 */
.L_x_2666:
[----:B------:R-:W-:Y:S05]  /*67f0*/  BSYNC B0 ;  /* 0x0000000000007941 */ /* 0x000fea0003800000 */
.L_x_2665:
[----:B------:R-:W-:Y:S01]  /*6800*/  MOV R3, R29 ;  /* 0x0000001d00037202 */ /* 0x000fe20000000f00 */
[----:B------:R-:W-:Y:S01]  /*6810*/  IMAD R5, R155, c[0x0][0x300], RZ ;  /* 0x0000c0009b057a24 */ /* 0x000fe200078e02ff */
[----:B------:R-:W-:Y:S01]  /*6820*/  LEA R0, P1, R14, c[0x0][0x340], 0x2 ;  /* 0x0000d0000e007a11 */ /* 0x000fe200078210ff */
[----:B------:R-:W-:Y:S01]  /*6830*/  UIADD3 UR10, UP0, UR10, -0x1000, URZ ;  /* 0xfffff0000a0a7890 */ /* 0x000fe2000ff1e03f */
[-C--:B------:R-:W-:Y:S01]  /*6840*/  ISETP.GE.AND P3, PT, R34, R25.reuse, PT ;  /* 0x000000192200720c */ /* 0x080fe20003f66270 */
[----:B------:R-:W-:Y:S01]  /*6850*/  IMAD.WIDE.U32 R2, R156, c[0x0][0x300], R2 ;  /* 0x0000c0009c027a25 */ /* 0x000fe200078e0002 */
[----:B------:R-:W-:Y:S01]  /*6860*/  LEA.HI.X R4, R14, c[0x0][0x344], R27, 0x2, P1 ;  /* 0x0000d1000e047a11 */ /* 0x000fe200008f141b */
[----:B------:R-:W-:Y:S01]  /*6870*/  UIADD3 UR6, UP1, UR6, -0x1000, URZ ;  /* 0xfffff00006067890 */ /* 0x000fe2000ff3e03f */
[-C--:B------:R-:W-:Y:S01]  /*6880*/  ISETP.GE.AND P4, PT, R36, R25.reuse, PT ;  /* 0x000000192400720c */ /* 0x080fe20003f86270 */
[----:B0-----:R-:W-:Y:S01]  /*6890*/  IMAD R6, R156, c[0x0][0x304], R5 ;  /* 0x0000c1009c067a24 */ /* 0x001fe200078e0205 */
[----:B------:R-:W-:Y:S01]  /*68a0*/  IADD3 R5, P0, R75, R2, RZ ;  /* 0x000000024b057210 */ /* 0x000fe20007f1e0ff */
[----:B------:R-:W-:Y:S01]  /*68b0*/  UIADD3 UR8, UP2, UR8, -0x1000, URZ ;  /* 0xfffff00008087890 */ /* 0x000fe2000ff5e03f */
[-C--:B------:R-:W-:Y:S01]  /*68c0*/  ISETP.GE.AND P5, PT, R38, R25.reuse, PT ;  /* 0x000000192600720c */ /* 0x080fe20003fa6270 */
[----:B------:R-:W-:Y:S01]  /*68d0*/  UIADD3.X UR11, UR11, -0x1, URZ, UP0, !UPT ;  /* 0xffffffff0b0b7890 */ /* 0x000fe200087fe43f */
[----:B------:R-:W-:Y:S01]  /*68e0*/  IADD3.X R3, R73, R6, R3, P0, !PT ;  /* 0x0000000649037210 */ /* 0x000fe200007fe403 */
[----:B------:R-:W-:Y:S01]  /*68f0*/  UIADD3.X UR7, UR7, -0x1, URZ, UP1, !UPT ;  /* 0xffffffff07077890 */ /* 0x000fe20008ffe43f */
[----:B------:R-:W-:Y:S01]  /*6900*/  LEA R2, P0, R5, R0, 0x2 ;  /* 0x0000000005027211 */ /* 0x000fe200078010ff */
[----:B------:R-:W-:Y:S01]  /*6910*/  UIADD3.X UR9, UR9, -0x1, URZ, UP2, !UPT ;  /* 0xffffffff09097890 */ /* 0x000fe200097fe43f */
[----:B------:R-:W-:-:S02]  /*6920*/  ISETP.GE.AND P6, PT, R40, R25, PT ;  /* 0x000000192800720c */ /* 0x000fc40003fc6270 */
[----:B------:R-:W-:Y:S02]  /*6930*/  LEA.HI.X R3, R5, R4, R3, 0x2, P0 ;  /* 0x0000000405037211 */ /* 0x000fe400000f1403 */
[-C--:B------:R-:W-:Y:S02]  /*6940*/  ISETP.GE.AND P2, PT, R60, R25.reuse, PT ;  /* 0x000000193c00720c */ /* 0x080fe40003f46270 */
[-C--:B------:R-:W-:Y:S01]  /*6950*/  ISETP.GE.AND P0, PT, R42, R25.reuse, PT ;  /* 0x000000192a00720c */ /* 0x080fe20003f06270 */
[----:B------:R0:W-:Y:S01]  /*6960*/  @!P3 STG.E [R2.64], R139 ;  /* 0x0000008b0200b986 */ /* 0x0001e2000c101904 */
[-C--:B------:R-:W-:Y:S02]  /*6970*/  ISETP.GE.AND P3, PT, R62, R25.reuse, PT ;  /* 0x000000193e00720c */ /* 0x080fe40003f66270 */
[-C--:B------:R-:W-:Y:S01]  /*6980*/  ISETP.GE.AND P1, PT, R44, R25.reuse, PT ;  /* 0x000000192c00720c */ /* 0x080fe20003f26270 */
[----:B------:R0:W-:Y:S01]  /*6990*/  @!P4 STG.E [R2.64+0x80], R17 ;  /* 0x000080110200c986 */ /* 0x0001e2000c101904 */
[----:B------:R-:W-:-:S02]  /*69a0*/  ISETP.GE.AND P4, PT, R64, R25, PT ;  /* 0x000000194000720c */ /* 0x000fc40003f86270 */
[----:B------:R-:W-:Y:S01]  /*69b0*/  IADD3 R143, R143, 0x1, RZ ;  /* 0x000000018f8f7810 */ /* 0x000fe20007ffe0ff */
        /* <DEDUP_REMOVED lines=15> */
[----:B------:R0:W-:Y:S01]  /*6ab0*/  @!P1 STG.E [R2.64+0x280], R21 ;  /* 0x0002801502009986 */ /* 0x0001e2000c101904 */
[----:B------:R-:W-:-:S03]  /*6ac0*/  ISETP.GE.AND P1, PT, R72, R25, PT ;  /* 0x000000194800720c */ /* 0x000fc60003f26270 */
[----:B------:R0:W-:Y:S01]  /*6ad0*/  @!P0 STG.E [R2.64+0x580], R125 ;  /* 0x0005807d02008986 */ /* 0x0001e2000c101904 */
[----:B------:R-:W-:-:S09]  /*6ae0*/  ISETP.GT.AND P0, PT, R164, 0x1, PT ;  /* 0x00000001a400780c */ /* 0x000fd20003f04270 */
[----:B------:R0:W-:Y:S01]  /*6af0*/  @!P1 STG.E [R2.64+0x600], R123 ;  /* 0x0006007b02009986 */ /* 0x0001e2000c101904 */
[----:B------:R-:W-:-:S04]  /*6b00*/  IADD3 R147, P1, R147, -0x1000, RZ ;  /* 0xfffff00093937810 */ /* 0x000fc80007f3e0ff */
[----:B------:R-:W-:Y:S01]  /*6b10*/  IADD3.X R145, R145, -0x1, RZ, P1, !PT ;  /* 0xffffffff91917810 */ /* 0x000fe20000ffe4ff */
[----:B0-----:R-:W-:Y:S01]  /*6b20*/  @!P0 CALL.REL.NOINC `(.L_x_2612) ;  /* 0x0000001000008944 */ /* 0x001fe20003c00000 */
[----:B------:R-:W-:Y:S05]  /*6b30*/  BRA `(.L_x_2667) ;  /* 0xffff9cb000007947 */ /* 0x000fea000383ffff */
.L_x_2612:
[----:B------:R-:W-:Y:S02]  /*6b40*/  ISETP.NE.U32.AND P0, PT, RZ, c[0x0][0x328], PT ;  /* 0x0000ca00ff007a0c */ /* 0x000fe40003f05070 */
[----:B------:R-:W-:Y:S02]  /*6b50*/  ISETP.NE.U32.AND P2, PT, RZ, c[0x0][0x348], PT ;  /* 0x0000d200ff007a0c */ /* 0x000fe40003f45070 */
        /* <DEDUP_REMOVED lines=27> */
.L_x_2669:
[----:B------:R-:W-:Y:S05]  /*6d10*/  BSYNC B0 ;  /* 0x0000000000007941 */ /* 0x000fea0003800000 */
.L_x_2668:
        /* <DEDUP_REMOVED lines=28> */
.L_x_2671:
[----:B------:R-:W1:Y:S02]  /*6ee0*/  S2R R13, SR_TID.X ;  /* 0x00000000000d7919 */ /* 0x000e640000002100 */
.L_x_2672:
[----:B------:R-:W-:Y:S05]  /*6ef0*/  BSYNC B0 ;  /* 0x0000000000007941 */ /* 0x000fea0003800000 */
.L_x_2670:
[----:B-1----:R-:W-:-:S13]  /*6f00*/  ISETP.GE.AND P0, PT, R13, c[0x0][0x16c], PT ;  /* 0x00005b000d007a0c */ /* 0x002fda0003f06270 */
[----:B------:R-:W-:Y:S05]  /*6f10*/  @P0 EXIT ;  /* 0x000000000000094d */ /* 0x000fea0003800000 */
[C---:B------:R-:W-:Y:S02]  /*6f20*/  IMAD R5, R155.reuse, c[0x0][0x2a8], RZ ;  /* 0x0000aa009b057a24 */ /* 0x040fe400078e02ff */
[----:B------:R-:W-:Y:S02]  /*6f30*/  IMAD R155, R155, c[0x0][0x288], RZ ;  /* 0x0000a2009b9b7a24 */ /* 0x000fe400078e02ff */
[----:B------:R-:W-:-:S04]  /*6f40*/  IMAD.WIDE.U32 R2, R156, c[0x0][0x2a8], RZ ;  /* 0x0000aa009c027a25 */ /* 0x000fc800078e00ff */
[C---:B------:R-:W-:Y:S02]  /*6f50*/  IMAD R5, R156.reuse, c[0x0][0x2ac], R5 ;  /* 0x0000ab009c057a24 */ /* 0x040fe400078e0205 */
[C---:B------:R-:W-:Y:S02]  /*6f60*/  IMAD R19, R156.reuse, c[0x0][0x28c], R155 ;  /* 0x0000a3009c137a24 */ /* 0x040fe400078e029b */
[----:B------:R-:W-:Y:S01]  /*6f70*/  IMAD.WIDE.U32 R156, R156, c[0x0][0x288], RZ ;  /* 0x0000a2009c9c7a25 */ /* 0x000fe200078e00ff */
[----:B------:R-:W-:-:S03]  /*6f80*/  IADD3 R21, R3, R5, RZ ;  /* 0x0000000503157210 */ /* 0x000fc60007ffe0ff */
[----:B------:R-:W-:Y:S02]  /*6f90*/  IMAD.IADD R19, R157, 0x1, R19 ;  /* 0x000000019d137824 */ /* 0x000fe400078e0213 */
.L_x_2673:
[----:B0-----:R-:W1:Y:S01]  /*6fa0*/  LDS R15, [R13.X4+0x3650] ;  /* 0x003650000d0f7984 */ /* 0x001e620000004800 */
[----:B------:R-:W-:Y:S01]  /*6fb0*/  SHF.R.S32.HI R0, RZ, 0x1f, R13 ;  /* 0x0000001fff007819 */ /* 0x000fe2000001140d */
[----:B------:R-:W-:Y:S01]  /*6fc0*/  YIELD ;  /* 0x0000000000007946 */ /* 0x000fe20003800000 */
[----:B------:R-:W-:Y:S01]  /*6fd0*/  MOV R6, R2 ;  /* 0x0000000200067202 */ /* 0x000fe20000000f00 */
[----:B------:R2:W3:Y:S01]  /*6fe0*/  LDS R17, [R13.X4+0x3a50] ;  /* 0x003a50000d117984 */ /* 0x0004e20000004800 */
[----:B0-----:R-:W-:Y:S01]  /*6ff0*/  MOV R7, R21 ;  /* 0x0000001500077202 */ /* 0x001fe20000000f00 */
        /* <DEDUP_REMOVED lines=9> */
[----:B------:R-:W-:Y:S01]  /*7090*/  LEA R10, P1, R8, c[0x0][0x318], 0x2 ;  /* 0x0000c600080a7a11 */ /* 0x000fe200078210ff */
[----:B------:R-:W-:Y:S01]  /*70a0*/  IMAD.IADD R7, R5, 0x1, R7 ;  /* 0x0000000105077824 */ /* 0x000fe200078e0207 */
[----:B--2---:R-:W-:Y:S02]  /*70b0*/  IADD3 R13, R13, c[0x0][0x0], RZ ;  /* 0x000000000d0d7a10 */ /* 0x004fe40007ffe0ff */
[----:B------:R-:W-:Y:S02]  /*70c0*/  IADD3 R5, R9, R11, RZ ;  /* 0x0000000b09057210 */ /* 0x000fe40007ffe0ff */
[----:B------:R-:W-:Y:S02]  /*70d0*/  LEA.HI.X R7, R4, c[0x0][0x314], R7, 0x2, P0 ;  /* 0x0000c50004077a11 */ /* 0x000fe400000f1407 */
[----:B------:R-:W-:-:S02]  /*70e0*/  ISETP.GE.AND P0, PT, R13, c[0x0][0x16c], PT ;  /* 0x00005b000d007a0c */ /* 0x000fc40003f06270 */
[----:B------:R-:W-:Y:S01]  /*70f0*/  LEA.HI.X R11, R8, c[0x0][0x31c], R5, 0x2, P1 ;  /* 0x0000c700080b7a11 */ /* 0x000fe200008f1405 */
[----:B-1----:R0:W-:Y:S04]  /*7100*/  RED.E.ADD.F32.FTZ.RN.STRONG.GPU [R6.64], R15 ;  /* 0x0000000f0600798e */ /* 0x0021e8000c10e784 */
[----:B---3--:R0:W-:Y:S06]  /*7110*/  RED.E.ADD.F32.FTZ.RN.STRONG.GPU [R10.64], R17 ;  /* 0x000000110a00798e */ /* 0x0081ec000c10e784 */
[----:B------:R-:W-:Y:S05]  /*7120*/  @!P0 BRA `(.L_x_2673) ;  /* 0xfffffe7000008947 */ /* 0x000fea000383ffff */
[----:B------:R-:W-:Y:S05]  /*7130*/  EXIT ;  /* 0x000000000000794d */ /* 0x000fea0003800000 */
.L_x_2619:
[----:B------:R-:W-:Y:S01]  /*7140*/  HFMA2.MMA R221, -RZ, RZ, 0, 5.9604644775390625e-08 ;  /* 0x00000001ffdd7435 */ /* 0x000fe200000001ff */
[----:B------:R-:W-:Y:S01]  /*7150*/  MOV R200, R6 ;  /* 0x0000000600c87202 */ /* 0x000fe20000000f00 */
[----:B------:R-:W-:Y:S01]  /*7160*/  IMAD.MOV.U32 R227, RZ, RZ, -0x1 ;  /* 0xffffffffffe37424 */ /* 0x000fe200078e00ff */
[----:B------:R-:W-:-:S02]  /*7170*/  MOV R206, RZ ;  /* 0x000000ff00ce7202 */ /* 0x000fc40000000f00 */
[----:B------:R-:W-:Y:S02]  /*7180*/  MOV R4, 0x71a0 ;  /* 0x000071a000047802 */ /* 0x000fe40000000f00 */
[----:B-1----:R-:W-:Y:S05]  /*7190*/  CALL.REL.NOINC `($__internal_110_$__cuda_sm70_shflsync_up) ;  /* 0x00000ed000007944 */ /* 0x002fea0003c00000 */
[----:B-1----:R-:W-:Y:S01]  /*71a0*/  MOV R219, R200 ;  /* 0x000000c800db7202 */ /* 0x002fe20000000f00 */
[----:B0-----:R-:W-:Y:S05]  /*71b0*/  BRA `(.L_x_2674) ;  /* 0xffffbff000007947 */ /* 0x001fea000383ffff */
.L_x_2620:
[----:B------:R-:W-:Y:S01]  /*71c0*/  HFMA2.MMA R221, -RZ, RZ, 0, 5.9604644775390625e-08 ;  /* 0x00000001ffdd7435 */ /* 0x000fe200000001ff */
[----:B------:R-:W-:Y:S02]  /*71d0*/  MOV R200, R7 ;  /* 0x0000000700c87202 */ /* 0x000fe40000000f00 */
[----:B------:R-:W-:Y:S02]  /*71e0*/  MOV R206, RZ ;  /* 0x000000ff00ce7202 */ /* 0x000fe40000000f00 */
[----:B------:R-:W-:Y:S02]  /*71f0*/  MOV R227, 0xffffffff ;  /* 0xffffffff00e37802 */ /* 0x000fe40000000f00 */
[----:B------:R-:W-:Y:S02]  /*7200*/  MOV R4, 0x7220 ;  /* 0x0000722000047802 */ /* 0x000fe40000000f00 */
[----:B012---:R-:W-:Y:S05]  /*7210*/  CALL.REL.NOINC `($__internal_110_$__cuda_sm70_shflsync_up) ;  /* 0x00000e5000007944 */ /* 0x007fea0003c00000 */
[----:B------:R-:W-:Y:S01]  /*7220*/  FMUL.FTZ R219, R6, R219 ;  /* 0x000000db06db7220 */ /* 0x000fe20000410000 */
[----:B------:R-:W-:Y:S01]  /*7230*/  ISETP.GE.AND P0, PT, R144, 0x1, PT ;  /* 0x000000019000780c */ /* 0x000fe20003f06270 */
[C---:B-1----:R-:W-:Y:S01]  /*7240*/  FFMA.FTZ R4, R6.reuse, R200, R7 ;  /* 0x000000c806047223 */ /* 0x042fe20000010007 */
[----:B0-----:R-:W-:Y:S01]  /*7250*/  HFMA2.MMA R206, -RZ, RZ, 0, 0 ;  /* 0x00000000ffce7435 */ /* 0x001fe200000001ff */
[----:B------:R-:W-:Y:S01]  /*7260*/  IMAD.MOV.U32 R221, RZ, RZ, 0x2 ;  /* 0x00000002ffdd7424 */ /* 0x000fe200078e00ff */
[----:B------:R-:W-:-:S02]  /*7270*/  FSEL R219, R6, R219, !P0 ;  /* 0x000000db06db7208 */ /* 0x000fc40004000000 */
[----:B------:R-:W-:Y:S02]  /*7280*/  FSEL R7, R7, R4, !P0 ;  /* 0x0000000407077208 */ /* 0x000fe40004000000 */
[----:B------:R-:W-:Y:S02]  /*7290*/  MOV R227, 0xffffffff ;  /* 0xffffffff00e37802 */ /* 0x000fe40000000f00 */
[----:B------:R-:W-:Y:S02]  /*72a0*/  MOV R200, R219 ;  /* 0x000000db00c87202 */ /* 0x000fe40000000f00 */
[----:B------:R-:W-:Y:S02]  /*72b0*/  MOV R4, 0x72d0 ;  /* 0x000072d000047802 */ /* 0x000fe40000000f00 */
[----:B------:R-:W-:Y:S05]  /*72c0*/  CALL.REL.NOINC `($__internal_110_$__cuda_sm70_shflsync_up) ;  /* 0x00000da000007944 */ /* 0x000fea0003c00000 */
[----:B0-----:R-:W-:Y:S01]  /*72d0*/  HFMA2.MMA R206, -RZ, RZ, 0, 0 ;  /* 0x00000000ffce7435 */ /* 0x001fe200000001ff */
[----:B-1----:R-:W-:Y:S01]  /*72e0*/  MOV R6, R200 ;  /* 0x000000c800067202 */ /* 0x002fe20000000f00 */
[----:B------:R-:W-:Y:S01]  /*72f0*/  IMAD.MOV.U32 R221, RZ, RZ, 0x2 ;  /* 0x00000002ffdd7424 */ /* 0x000fe200078e00ff */
[----:B------:R-:W-:Y:S02]  /*7300*/  MOV R200, R7 ;  /* 0x0000000700c87202 */ /* 0x000fe40000000f00 */
[----:B------:R-:W-:-:S02]  /*7310*/  MOV R227, 0xffffffff ;  /* 0xffffffff00e37802 */ /* 0x000fc40000000f00 */
[----:B------:R-:W-:Y:S02]  /*7320*/  MOV R4, 0x7340 ;  /* 0x0000734000047802 */ /* 0x000fe40000000f00 */
[----:B------:R-:W-:Y:S05]  /*7330*/  CALL.REL.NOINC `($__internal_110_$__cuda_sm70_shflsync_up) ;  /* 0x00000d3000007944 */ /* 0x000fea0003c00000 */
[----:B------:R-:W-:Y:S01]  /*7340*/  ISETP.GE.AND P0, PT, R144, 0x2, PT ;  /* 0x000000029000780c */ /* 0x000fe20003f06270 */
[----:B0-----:R-:W-:Y:S01]  /*7350*/  HFMA2.MMA R221, -RZ, RZ, 0, 2.384185791015625e-07 ;  /* 0x00000004ffdd7435 */ /* 0x001fe200000001ff */
[----:B------:R-:W-:Y:S02]  /*7360*/  MOV R206, RZ ;  /* 0x000000ff00ce7202 */ /* 0x000fe40000000f00 */
[----:B------:R-:W-:Y:S02]  /*7370*/  MOV R227, 0xffffffff ;  /* 0xffffffff00e37802 */ /* 0x000fe40000000f00 */
[----:B------:R-:W-:-:S07]  /*7380*/  MOV R4, 0x73d0 ;  /* 0x000073d000047802 */ /* 0x000fce0000000f00 */
[----:B-1----:R-:W-:Y:S02]  /*7390*/  @P0 FFMA.FTZ R7, R219, R200, R7 ;  /* 0x000000c8db070223 */ /* 0x002fe40000010007 */
[----:B------:R-:W-:-:S04]  /*73a0*/  @P0 FMUL.FTZ R219, R6, R219 ;  /* 0x000000db06db0220 */ /* 0x000fc80000410000 */
[----:B------:R-:W-:Y:S02]  /*73b0*/  IMAD.MOV.U32 R200, RZ, RZ, R219 ;  /* 0x000000ffffc87224 */ /* 0x000fe400078e00db */
[----:B------:R-:W-:Y:S05]  /*73c0*/  CALL.REL.NOINC `($__internal_110_$__cuda_sm70_shflsync_up) ;  /* 0x00000ca000007944 */ /* 0x000fea0003c00000 */
[----:B0-----:R-:W-:Y:S01]  /*73d0*/  HFMA2.MMA R221, -RZ, RZ, 0, 2.384185791015625e-07 ;  /* 0x00000004ffdd7435 */ /* 0x001fe200000001ff */
[----:B-1----:R-:W-:Y:S02]  /*73e0*/  MOV R6, R200 ;  /* 0x000000c800067202 */ /* 0x002fe40000000f00 */
[----:B------:R-:W-:Y:S02]  /*73f0*/  MOV R200, R7 ;  /* 0x0000000700c87202 */ /* 0x000fe40000000f00 */
[----:B------:R-:W-:Y:S02]  /*7400*/  MOV R206, RZ ;  /* 0x000000ff00ce7202 */ /* 0x000fe40000000f00 */
[----:B------:R-:W-:Y:S02]  /*7410*/  MOV R227, 0xffffffff ;  /* 0xffffffff00e37802 */ /* 0x000fe40000000f00 */
[----:B------:R-:W-:Y:S02]  /*7420*/  MOV R4, 0x7440 ;  /* 0x0000744000047802 */ /* 0x000fe40000000f00 */
[----:B------:R-:W-:Y:S05]  /*7430*/  CALL.REL.NOINC `($__internal_110_$__cuda_sm70_shflsync_up) ;  /* 0x00000c3000007944 */ /* 0x000fea0003c00000 */
[----:B------:R-:W-:Y:S01]  /*7440*/  ISETP.GE.AND P0, PT, R144, 0x4, PT ;  /* 0x000000049000780c */ /* 0x000fe20003f06270 */
[----:B0-----:R-:W-:Y:S01]  /*7450*/  HFMA2.MMA R206, -RZ, RZ, 0, 0 ;  /* 0x00000000ffce7435 */ /* 0x001fe200000001ff */
[----:B------:R-:W-:Y:S01]  /*7460*/  IMAD.MOV.U32 R221, RZ, RZ, 0x8 ;  /* 0x00000008ffdd7424 */ /* 0x000fe200078e00ff */
[----:B------:R-:W-:-:S02]  /*7470*/  MOV R227, 0xffffffff ;  /* 0xffffffff00e37802 */ /* 0x000fc40000000f00 */
[----:B------:R-:W-:-:S08]  /*7480*/  MOV R4, 0x74d0 ;  /* 0x000074d000047802 */ /* 0x000fd00000000f00 */
[----:B-1----:R-:W-:Y:S02]  /*7490*/  @P0 FFMA.FTZ R7, R219, R200, R7 ;  /* 0x000000c8db070223 */ /* 0x002fe40000010007 */
[----:B------:R-:W-:-:S05]  /*74a0*/  @P0 FMUL.FTZ R219, R6, R219 ;  /* 0x000000db06db0220 */ /* 0x000fca0000410000 */
[----:B------:R-:W-:Y:S02]  /*74b0*/  MOV R200, R219 ;  /* 0x000000db00c87202 */ /* 0x000fe40000000f00 */
[----:B------:R-:W-:Y:S05]  /*74c0*/  CALL.REL.NOINC `($__internal_110_$__cuda_sm70_shflsync_up) ;  /* 0x00000ba000007944 */ /* 0x000fea0003c00000 */
[----:B0-----:R-:W-:Y:S01]  /*74d0*/  HFMA2.MMA R206, -RZ, RZ, 0, 0 ;  /* 0x00000000ffce7435 */ /* 0x001fe200000001ff */
[----:B-1----:R-:W-:Y:S01]  /*74e0*/  MOV R6, R200 ;  /* 0x000000c800067202 */ /* 0x002fe20000000f00 */
[----:B------:R-:W-:Y:S01]  /*74f0*/  IMAD.MOV.U32 R221, RZ, RZ, 0x8 ;  /* 0x00000008ffdd7424 */ /* 0x000fe200078e00ff */
[----:B------:R-:W-:Y:S02]  /*7500*/  MOV R200, R7 ;  /* 0x0000000700c87202 */ /* 0x000fe40000000f00 */
[----:B------:R-:W-:Y:S02]  /*7510*/  MOV R227, 0xffffffff ;  /* 0xffffffff00e37802 */ /* 0x000fe40000000f00 */
[----:B------:R-:W-:Y:S02]  /*7520*/  MOV R4, 0x7540 ;  /* 0x0000754000047802 */ /* 0x000fe40000000f00 */
[----:B------:R-:W-:Y:S05]  /*7530*/  CALL.REL.NOINC `($__internal_110_$__cuda_sm70_shflsync_up) ;  /* 0x00000b3000007944 */ /* 0x000fea0003c00000 */
[----:B------:R-:W-:Y:S01]  /*7540*/  ISETP.GE.AND P0, PT, R144, 0x8, PT ;  /* 0x000000089000780c */ /* 0x000fe20003f06270 */
[----:B0-----:R-:W-:Y:S01]  /*7550*/  HFMA2.MMA R221, -RZ, RZ, 0, 9.5367431640625e-07 ;  /* 0x00000010ffdd7435 */ /* 0x001fe200000001ff */
[----:B------:R-:W-:Y:S02]  /*7560*/  MOV R206, RZ ;  /* 0x000000ff00ce7202 */ /* 0x000fe40000000f00 */
[----:B------:R-:W-:-:S02]  /*7570*/  MOV R227, 0xffffffff ;  /* 0xffffffff00e37802 */ /* 0x000fc40000000f00 */
[----:B------:R-:W-:-:S07]  /*7580*/  MOV R4, 0x75f0 ;  /* 0x000075f000047802 */ /* 0x000fce0000000f00 */
[----:B-1----:R-:W-:Y:S02]  /*7590*/  @P0 FFMA.FTZ R7, R219, R200, R7 ;  /* 0x000000c8db070223 */ /* 0x002fe40000010007 */
[----:B------:R-:W-:Y:S02]  /*75a0*/  @P0 FMUL.FTZ R219, R6, R219 ;  /* 0x000000db06db0220 */ /* 0x000fe40000410000 */
[----:B------:R-:W-:-:S03]  /*75b0*/  IMAD.MOV.U32 R188, RZ, RZ, R7 ;  /* 0x000000ffffbc7224 */ /* 0x000fc600078e0007 */
[-C--:B------:R-:W-:Y:S02]  /*75c0*/  MOV R192, R219.reuse ;  /* 0x000000db00c07202 */ /* 0x080fe40000000f00 */
[----:B------:R-:W-:Y:S02]  /*75d0*/  MOV R200, R219 ;  /* 0x000000db00c87202 */ /* 0x000fe40000000f00 */
[----:B------:R-:W-:Y:S05]  /*75e0*/  CALL.REL.NOINC `($__internal_110_$__cuda_sm70_shflsync_up) ;  /* 0x00000a8000007944 */ /* 0x000fea0003c00000 */
[----:B0-----:R-:W-:Y:S01]  /*75f0*/  HFMA2.MMA R221, -RZ, RZ, 0, 9.5367431640625e-07 ;  /* 0x00000010ffdd7435 */ /* 0x001fe200000001ff */
[----:B-1----:R-:W-:Y:S01]  /*7600*/  MOV R198, R200 ;  /* 0x000000c800c67202 */ /* 0x002fe20000000f00 */
[----:B------:R-:W-:Y:S01]  /*7610*/  IMAD.MOV.U32 R206, RZ, RZ, RZ ;  /* 0x000000ffffce7224 */ /* 0x000fe200078e00ff */
[----:B------:R-:W-:Y:S02]  /*7620*/  MOV R200, R7 ;  /* 0x0000000700c87202 */ /* 0x000fe40000000f00 */
[----:B------:R-:W-:Y:S02]  /*7630*/  MOV R227, 0xffffffff ;  /* 0xffffffff00e37802 */ /* 0x000fe40000000f00 */
[----:B------:R-:W-:Y:S02]  /*7640*/  MOV R4, 0x7660 ;  /* 0x0000766000047802 */ /* 0x000fe40000000f00 */
[----:B------:R-:W-:Y:S05]  /*7650*/  CALL.REL.NOINC `($__internal_110_$__cuda_sm70_shflsync_up) ;  /* 0x00000a1000007944 */ /* 0x000fea0003c00000 */
[----:B-1----:R-:W-:Y:S01]  /*7660*/  MOV R4, R200 ;  /* 0x000000c800047202 */ /* 0x002fe20000000f00 */
[----:B0-----:R-:W-:Y:S05]  /*7670*/  BRA `(.L_x_2675) ;  /* 0xffffbcb000007947 */ /* 0x001fea000383ffff */
.L_x_2623:
[----:B------:R-:W-:Y:S01]  /*7680*/  HFMA2.MMA R221, -RZ, RZ, 0, 5.9604644775390625e-08 ;  /* 0x00000001ffdd7435 */ /* 0x000fe200000001ff */
[----:B------:R-:W-:Y:S01]  /*7690*/  MOV R200, R7 ;  /* 0x0000000700c87202 */ /* 0x000fe20000000f00 */
[----:B------:R-:W-:Y:S01]  /*76a0*/  IMAD.MOV.U32 R227, RZ, RZ, -0x1 ;  /* 0xffffffffffe37424 */ /* 0x000fe200078e00ff */
[----:B------:R-:W-:-:S02]  /*76b0*/  MOV R206, RZ ;  /* 0x000000ff00ce7202 */ /* 0x000fc40000000f00 */
[----:B------:R-:W-:Y:S02]  /*76c0*/  MOV R4, 0x76e0 ;  /* 0x000076e000047802 */ /* 0x000fe40000000f00 */
[----:B01----:R-:W-:Y:S05]  /*76d0*/  CALL.REL.NOINC `($__internal_110_$__cuda_sm70_shflsync_up) ;  /* 0x0000099000007944 */ /* 0x003fea0003c00000 */
[----:B0-----:R-:W-:Y:S01]  /*76e0*/  HFMA2.MMA R221, -RZ, RZ, 0, 5.9604644775390625e-08 ;  /* 0x00000001ffdd7435 */ /* 0x001fe200000001ff */
[----:B-1----:R-:W-:Y:S02]  /*76f0*/  MOV R6, R200 ;  /* 0x000000c800067202 */ /* 0x002fe40000000f00 */
[----:B------:R-:W-:Y:S02]  /*7700*/  MOV R200, R202 ;  /* 0x000000ca00c87202 */ /* 0x000fe40000000f00 */
[----:B------:R-:W-:Y:S02]  /*7710*/  MOV R206, RZ ;  /* 0x000000ff00ce7202 */ /* 0x000fe40000000f00 */
[----:B------:R-:W-:Y:S02]  /*7720*/  MOV R227, 0xffffffff ;  /* 0xffffffff00e37802 */ /* 0x000fe40000000f00 */
[----:B------:R-:W-:Y:S02]  /*7730*/  MOV R4, 0x7750 ;  /* 0x0000775000047802 */ /* 0x000fe40000000f00 */
[----:B------:R-:W-:Y:S05]  /*7740*/  CALL.REL.NOINC `($__internal_110_$__cuda_sm70_shflsync_up) ;  /* 0x0000092000007944 */ /* 0x000fea0003c00000 */
[----:B------:R-:W-:Y:S01]  /*7750*/  HFMA2.MMA R229, -RZ, RZ, 0, 0 ;  /* 0x00000000ffe57435 */ /* 0x000fe200000001ff */
[----:B------:R-:W-:Y:S01]  /*7760*/  IMAD.MOV.U32 R188, RZ, RZ, R6 ;  /* 0x000000ffffbc7224 */ /* 0x000fe200078e0006 */
[----:B-1----:R-:W-:-:S02]  /*7770*/  MOV R192, R200 ;  /* 0x000000c800c07202 */ /* 0x002fc40000000f00 */
[----:B------:R-:W-:Y:S02]  /*7780*/  MOV R216, R14 ;  /* 0x0000000e00d87202 */ /* 0x000fe40000000f00 */
[----:B------:R-:W-:Y:S02]  /*7790*/  MOV R214, 0x1f ;  /* 0x0000001f00d67802 */ /* 0x000fe40000000f00 */
[----:B------:R-:W-:Y:S02]  /*77a0*/  MOV R231, 0xffffffff ;  /* 0xffffffff00e77802 */ /* 0x000fe40000000f00 */
[----:B------:R-:W-:Y:S02]  /*77b0*/  MOV R4, 0x77d0 ;  /* 0x000077d000047802 */ /* 0x000fe40000000f00 */
[----:B0-----:R-:W-:Y:S05]  /*77c0*/  CALL.REL.NOINC `($__internal_109_$__cuda_sm70_shflsync_idx_p) ;  /* 0x0000086000007944 */ /* 0x001fea0003c00000 */
[----:B0-----:R-:W-:Y:S01]  /*77d0*/  HFMA2.MMA R229, -RZ, RZ, 0, 0 ;  /* 0x00000000ffe57435 */ /* 0x001fe200000001ff */
[----:B-1----:R-:W-:Y:S01]  /*77e0*/  MOV R14, R214 ;  /* 0x000000d6000e7202 */ /* 0x002fe20000000f00 */
[----:B------:R-:W-:Y:S01]  /*77f0*/  IMAD.MOV.U32 R216, RZ, RZ, R15 ;  /* 0x000000ffffd87224 */ /* 0x000fe200078e000f */
[----:B------:R-:W-:Y:S02]  /*7800*/  MOV R214, 0x1f ;  /* 0x0000001f00d67802 */ /* 0x000fe40000000f00 */
[----:B------:R-:W-:-:S02]  /*7810*/  MOV R231, 0xffffffff ;  /* 0xffffffff00e77802 */ /* 0x000fc40000000f00 */
[----:B------:R-:W-:Y:S02]  /*7820*/  MOV R4, 0x7840 ;  /* 0x0000784000047802 */ /* 0x000fe40000000f00 */
[----:B------:R-:W-:Y:S05]  /*7830*/  CALL.REL.NOINC `($__internal_109_$__cuda_sm70_shflsync_idx_p) ;  /* 0x000007f000007944 */ /* 0x000fea0003c00000 */
[----:B-1----:R-:W-:Y:S01]  /*7840*/  MOV R5, R214 ;  /* 0x000000d600057202 */ /* 0x002fe20000000f00 */
[----:B0-----:R-:W-:Y:S05]  /*7850*/  BRA `(.L_x_2676) ;  /* 0xffffbc5000007947 */ /* 0x001fea000383ffff */
.L_x_2626:
[----:B------:R-:W-:Y:S01]  /*7860*/  HFMA2.MMA R229, -RZ, RZ, 0, 5.9604644775390625e-08 ;  /* 0x00000001ffe57435 */ /* 0x000fe200000001ff */
[----:B------:R-:W-:Y:S01]  /*7870*/  IMAD.MOV.U32 R210, RZ, RZ, R6 ;  /* 0x000000ffffd27224 */ /* 0x000fe200078e0006 */
[----:B------:R-:W-:Y:S02]  /*7880*/  MOV R212, 0x1f ;  /* 0x0000001f00d47802 */ /* 0x000fe40000000f00 */
[----:B------:R-:W-:Y:S02]  /*7890*/  MOV R231, 0xffffffff ;  /* 0xffffffff00e77802 */ /* 0x000fe40000000f00 */
[----:B------:R-:W-:Y:S02]  /*78a0*/  MOV R4, 0x78c0 ;  /* 0x000078c000047802 */ /* 0x000fe40000000f00 */
[----:B------:R-:W-:Y:S05]  /*78b0*/  CALL.REL.NOINC `($__internal_108_$__cuda_sm70_shflsync_down) ;  /* 0x0000073000007944 */ /* 0x000fea0003c00000 */
[----:B-1----:R-:W-:Y:S01]  /*78c0*/  MOV R227, R210 ;  /* 0x000000d200e37202 */ /* 0x002fe20000000f00 */
[----:B0-----:R-:W-:Y:S05]  /*78d0*/  BRA `(.L_x_2677) ;  /* 0xffffc11000007947 */ /* 0x001fea000383ffff */
.L_x_2627:
[----:B------:R-:W-:Y:S01]  /*78e0*/  HFMA2.MMA R212, -RZ, RZ, 0, 1.847743988037109375e-06 ;  /* 0x0000001fffd47435 */ /* 0x000fe200000001ff */
[----:B------:R-:W-:Y:S01]  /*78f0*/  MOV R210, R7 ;  /* 0x0000000700d27202 */ /* 0x000fe20000000f00 */
[----:B------:R-:W-:Y:S01]  /*7900*/  IMAD.MOV.U32 R229, RZ, RZ, 0x1 ;  /* 0x00000001ffe57424 */ /* 0x000fe200078e00ff */
[----:B------:R-:W-:-:S02]  /*7910*/  MOV R231, 0xffffffff ;  /* 0xffffffff00e77802 */ /* 0x000fc40000000f00 */
[----:B------:R-:W-:Y:S02]  /*7920*/  MOV R4, 0x7940 ;  /* 0x0000794000047802 */ /* 0x000fe40000000f00 */
[----:B01----:R-:W-:Y:S05]  /*7930*/  CALL.REL.NOINC `($__internal_108_$__cuda_sm70_shflsync_down) ;  /* 0x000006b000007944 */ /* 0x003fea0003c00000 */
        /* <DEDUP_REMOVED lines=9> */
[----:B------:R-:W-:Y:S05]  /*79d0*/  CALL.REL.NOINC `($__internal_108_$__cuda_sm70_shflsync_down) ;  /* 0x0000061000007944 */ /* 0x000fea0003c00000 */
[----:B0-----:R-:W-:Y:S01]  /*79e0*/  HFMA2.MMA R229, -RZ, RZ, 0, 1.1920928955078125e-07 ;  /* 0x00000002ffe57435 */ /* 0x001fe200000001ff */
[----:B-1----:R-:W-:-:S02]  /*79f0*/  MOV R6, R210 ;  /* 0x000000d200067202 */ /* 0x002fc40000000f00 */
[----:B------:R-:W-:Y:S02]  /*7a00*/  MOV R210, R7 ;  /* 0x0000000700d27202 */ /* 0x000fe40000000f00 */
[----:B------:R-:W-:Y:S02]  /*7a10*/  MOV R212, 0x1f ;  /* 0x0000001f00d47802 */ /* 0x000fe40000000f00 */
[----:B------:R-:W-:Y:S02]  /*7a20*/  MOV R231, 0xffffffff ;  /* 0xffffffff00e77802 */ /* 0x000fe40000000f00 */
[----:B------:R-:W-:Y:S02]  /*7a30*/  MOV R4, 0x7a50 ;  /* 0x00007a5000047802 */ /* 0x000fe40000000f00 */
[----:B------:R-:W-:Y:S05]  /*7a40*/  CALL.REL.NOINC `($__internal_108_$__cuda_sm70_shflsync_down) ;  /* 0x000005a000007944 */ /* 0x000fea0003c00000 */
[----:B-1----:R-:W-:Y:S01]  /*7a50*/  @!P3 FFMA.FTZ R7, R227, R210, R7 ;  /* 0x000000d2e307b223 */ /* 0x002fe20000010007 */
[----:B0-----:R-:W-:Y:S01]  /*7a60*/  HFMA2.MMA R212, -RZ, RZ, 0, 1.847743988037109375e-06 ;  /* 0x0000001fffd47435 */ /* 0x001fe200000001ff */
[----:B------:R-:W-:Y:S01]  /*7a70*/  @!P3 FMUL.FTZ R227, R6, R227 ;  /* 0x000000e306e3b220 */ /* 0x000fe20000410000 */
[----:B------:R-:W-:Y:S01]  /*7a80*/  MOV R231, 0xffffffff ;  /* 0xffffffff00e77802 */ /* 0x000fe20000000f00 */
[----:B------:R-:W-:Y:S01]  /*7a90*/  IMAD.MOV.U32 R229, RZ, RZ, 0x4 ;  /* 0x00000004ffe57424 */ /* 0x000fe200078e00ff */
[----:B------:R-:W-:-:S02]  /*7aa0*/  MOV R4, 0x7ad0 ;  /* 0x00007ad000047802 */ /* 0x000fc40000000f00 */
[----:B------:R-:W-:Y:S02]  /*7ab0*/  MOV R210, R227 ;  /* 0x000000e300d27202 */ /* 0x000fe40000000f00 */
[----:B------:R-:W-:Y:S05]  /*7ac0*/  CALL.REL.NOINC `($__internal_108_$__cuda_sm70_shflsync_down) ;  /* 0x0000052000007944 */ /* 0x000fea0003c00000 */
[----:B0-----:R-:W-:Y:S01]  /*7ad0*/  HFMA2.MMA R212, -RZ, RZ, 0, 1.847743988037109375e-06 ;  /* 0x0000001fffd47435 */ /* 0x001fe200000001ff */
[----:B-1----:R-:W-:Y:S01]  /*7ae0*/  MOV R6, R210 ;  /* 0x000000d200067202 */ /* 0x002fe20000000f00 */
[----:B------:R-:W-:Y:S01]  /*7af0*/  IMAD.MOV.U32 R229, RZ, RZ, 0x4 ;  /* 0x00000004ffe57424 */ /* 0x000fe200078e00ff */
[----:B------:R-:W-:Y:S02]  /*7b00*/  MOV R210, R7 ;  /* 0x0000000700d27202 */ /* 0x000fe40000000f00 */
[----:B------:R-:W-:Y:S02]  /*7b10*/  MOV R231, 0xffffffff ;  /* 0xffffffff00e77802 */ /* 0x000fe40000000f00 */
[----:B------:R-:W-:Y:S02]  /*7b20*/  MOV R4, 0x7b40 ;  /* 0x00007b4000047802 */ /* 0x000fe40000000f00 */
[----:B------:R-:W-:Y:S05]  /*7b30*/  CALL.REL.NOINC `($__internal_108_$__cuda_sm70_shflsync_down) ;  /* 0x000004b000007944 */ /* 0x000fea0003c00000 */
[----:B-1----:R-:W-:Y:S01]  /*7b40*/  @!P2 FFMA.FTZ R7, R227, R210, R7 ;  /* 0x000000d2e307a223 */ /* 0x002fe20000010007 */
[----:B0-----:R-:W-:Y:S01]  /*7b50*/  HFMA2.MMA R229, -RZ, RZ, 0, 4.76837158203125e-07 ;  /* 0x00000008ffe57435 */ /* 0x001fe200000001ff */
[----:B------:R-:W-:Y:S01]  /*7b60*/  @!P2 FMUL.FTZ R227, R6, R227 ;  /* 0x000000e306e3a220 */ /* 0x000fe20000410000 */
[----:B------:R-:W-:-:S02]  /*7b70*/  MOV R212, 0x1f ;  /* 0x0000001f00d47802 */ /* 0x000fc40000000f00 */
[----:B------:R-:W-:Y:S01]  /*7b80*/  MOV R231, 0xffffffff ;  /* 0xffffffff00e77802 */ /* 0x000fe20000000f00 */
[----:B------:R-:W-:Y:S01]  /*7b90*/  IMAD.MOV.U32 R210, RZ, RZ, R227 ;  /* 0x000000ffffd27224 */ /* 0x000fe200078e00e3 */
[----:B------:R-:W-:Y:S02]  /*7ba0*/  MOV R4, 0x7bc0 ;  /* 0x00007bc000047802 */ /* 0x000fe40000000f00 */
[----:B------:R-:W-:Y:S05]  /*7bb0*/  CALL.REL.NOINC `($__internal_108_$__cuda_sm70_shflsync_down) ;  /* 0x0000043000007944 */ /* 0x000fea0003c00000 */
[----:B0-----:R-:W-:Y:S01]  /*7bc0*/  HFMA2.MMA R229, -RZ, RZ, 0, 4.76837158203125e-07 ;  /* 0x00000008ffe57435 */ /* 0x001fe200000001ff */
[----:B-1----:R-:W-:Y:S02]  /*7bd0*/  MOV R6, R210 ;  /* 0x000000d200067202 */ /* 0x002fe40000000f00 */
[----:B------:R-:W-:Y:S02]  /*7be0*/  MOV R210, R7 ;  /* 0x0000000700d27202 */ /* 0x000fe40000000f00 */
[----:B------:R-:W-:Y:S02]  /*7bf0*/  MOV R212, 0x1f ;  /* 0x0000001f00d47802 */ /* 0x000fe40000000f00 */
[----:B------:R-:W-:Y:S02]  /*7c00*/  MOV R231, 0xffffffff ;  /* 0xffffffff00e77802 */ /* 0x000fe40000000f00 */
[----:B------:R-:W-:-:S02]  /*7c10*/  MOV R4, 0x7c30 ;  /* 0x00007c3000047802 */ /* 0x000fc40000000f00 */
        /* <DEDUP_REMOVED lines=17> */
[----:B0-----:R-:W-:Y:S01]  /*7d30*/  HFMA2.MMA R229, -RZ, RZ, 0, 0 ;  /* 0x00000000ffe57435 */ /* 0x001fe200000001ff */
[----:B------:R-:W-:Y:S01]  /*7d40*/  @!P0 FMUL.FTZ R227, R6, R227 ;  /* 0x000000e306e38220 */ /* 0x000fe20000410000 */
[----:B------:R-:W-:-:S02]  /*7d50*/  MOV R214, 0x1f ;  /* 0x0000001f00d67802 */ /* 0x000fc40000000f00 */
[----:B------:R-:W-:Y:S01]  /*7d60*/  MOV R231, 0xffffffff ;  /* 0xffffffff00e77802 */ /* 0x000fe20000000f00 */
[----:B------:R-:W-:Y:S01]  /*7d70*/  IMAD.MOV.U32 R216, RZ, RZ, R227 ;  /* 0x000000ffffd87224 */ /* 0x000fe200078e00e3 */
[----:B------:R-:W-:Y:S02]  /*7d80*/  MOV R4, 0x7da0 ;  /* 0x00007da000047802 */ /* 0x000fe40000000f00 */
[----:B------:R-:W-:Y:S05]  /*7d90*/  CALL.REL.NOINC `($__internal_109_$__cuda_sm70_shflsync_idx_p) ;  /* 0x0000029000007944 */ /* 0x000fea0003c00000 */
[----:B0-----:R-:W-:Y:S01]  /*7da0*/  HFMA2.MMA R229, -RZ, RZ, 0, 0 ;  /* 0x00000000ffe57435 */ /* 0x001fe200000001ff */
[----:B-1----:R-:W-:Y:S02]  /*7db0*/  MOV R6, R214 ;  /* 0x000000d600067202 */ /* 0x002fe40000000f00 */
[----:B------:R-:W-:Y:S02]  /*7dc0*/  MOV R216, R7 ;  /* 0x0000000700d87202 */ /* 0x000fe40000000f00 */
[----:B------:R-:W-:Y:S02]  /*7dd0*/  MOV R214, 0x1f ;  /* 0x0000001f00d67802 */ /* 0x000fe40000000f00 */
[----:B------:R-:W-:Y:S02]  /*7de0*/  MOV R231, 0xffffffff ;  /* 0xffffffff00e77802 */ /* 0x000fe40000000f00 */
[----:B------:R-:W-:-:S02]  /*7df0*/  MOV R4, 0x7e10 ;  /* 0x00007e1000047802 */ /* 0x000fc40000000f00 */
[----:B------:R-:W-:Y:S05]  /*7e00*/  CALL.REL.NOINC `($__internal_109_$__cuda_sm70_shflsync_idx_p) ;  /* 0x0000022000007944 */ /* 0x000fea0003c00000 */
[----:B0-----:R-:W-:Y:S01]  /*7e10*/  HFMA2.MMA R229, -RZ, RZ, 0, 5.9604644775390625e-08 ;  /* 0x00000001ffe57435 */ /* 0x001fe200000001ff */
[----:B------:R-:W-:Y:S01]  /*7e20*/  IMAD.MOV.U32 R206, RZ, RZ, R6 ;  /* 0x000000ffffce7224 */ /* 0x000fe200078e0006 */
[----:B-1----:R-:W-:-:S02]  /*7e30*/  MOV R208, R214 ;  /* 0x000000d600d07202 */ /* 0x002fc40000000f00 */
[----:B------:R-:W-:Y:S02]  /*7e40*/  MOV R210, R227 ;  /* 0x000000e300d27202 */ /* 0x000fe40000000f00 */
[----:B------:R-:W-:Y:S02]  /*7e50*/  MOV R212, 0x1f ;  /* 0x0000001f00d47802 */ /* 0x000fe40000000f00 */
[----:B------:R-:W-:Y:S02]  /*7e60*/  MOV R231, 0xffffffff ;  /* 0xffffffff00e77802 */ /* 0x000fe40000000f00 */
[----:B------:R-:W-:Y:S02]  /*7e70*/  MOV R4, 0x7e90 ;  /* 0x00007e9000047802 */ /* 0x000fe40000000f00 */
[----:B------:R-:W-:Y:S05]  /*7e80*/  CALL.REL.NOINC `($__internal_108_$__cuda_sm70_shflsync_down) ;  /* 0x0000016000007944 */ /* 0x000fea0003c00000 */
[----:B0-----:R-:W-:Y:S01]  /*7e90*/  HFMA2.MMA R229, -RZ, RZ, 0, 5.9604644775390625e-08 ;  /* 0x00000001ffe57435 */ /* 0x001fe200000001ff */
[----:B-1----:R-:W-:Y:S01]  /*7ea0*/  IMAD.MOV.U32 R6, RZ, RZ, R210 ;  /* 0x000000ffff067224 */ /* 0x002fe200078e00d2 */
[----:B------:R-:W-:Y:S02]  /*7eb0*/  MOV R210, R7 ;  /* 0x0000000700d27202 */ /* 0x000fe40000000f00 */
[----:B------:R-:W-:-:S02]  /*7ec0*/  MOV R212, 0x1f ;  /* 0x0000001f00d47802 */ /* 0x000fc40000000f00 */
[----:B------:R-:W-:Y:S02]  /*7ed0*/  MOV R231, 0xffffffff ;  /* 0xffffffff00e77802 */ /* 0x000fe40000000f00 */
[----:B------:R-:W-:Y:S02]  /*7ee0*/  MOV R4, 0x7f00 ;  /* 0x00007f0000047802 */ /* 0x000fe40000000f00 */
[----:B------:R-:W-:Y:S05]  /*7ef0*/  CALL.REL.NOINC `($__internal_108_$__cuda_sm70_shflsync_down) ;  /* 0x000000f000007944 */ /* 0x000fea0003c00000 */
[----:B0-----:R-:W-:Y:S01]  /*7f00*/  HFMA2.MMA R229, -RZ, RZ, 0, 0 ;  /* 0x00000000ffe57435 */ /* 0x001fe200000001ff */
[----:B------:R-:W-:Y:S01]  /*7f10*/  MOV R227, R6 ;  /* 0x0000000600e37202 */ /* 0x000fe20000000f00 */
[----:B------:R-:W-:Y:S01]  /*7f20*/  IMAD.MOV.U32 R216, RZ, RZ, R14 ;  /* 0x000000ffffd87224 */ /* 0x000fe200078e000e */
[----:B------:R-:W-:Y:S02]  /*7f30*/  MOV R214, 0x1f ;  /* 0x0000001f00d67802 */ /* 0x000fe40000000f00 */
[----:B------:R-:W-:Y:S02]  /*7f40*/  MOV R231, 0xffffffff ;  /* 0xffffffff00e77802 */ /* 0x000fe40000000f00 */
[----:B------:R-:W-:Y:S02]  /*7f50*/  MOV R4, 0x7f70 ;  /* 0x00007f7000047802 */ /* 0x000fe40000000f00 */
[----:B-1----:R-:W-:Y:S05]  /*7f60*/  CALL.REL.NOINC `($__internal_109_$__cuda_sm70_shflsync_idx_p) ;  /* 0x000000c000007944 */ /* 0x002fea0003c00000 */
[----:B-1----:R-:W-:Y:S01]  /*7f70*/  MOV R212, R214 ;  /* 0x000000d600d47202 */ /* 0x002fe20000000f00 */
[----:B------:R-:W-:Y:S01]  /*7f80*/  HFMA2.MMA R214, -RZ, RZ, 0, 1.847743988037109375e-06 ;  /* 0x0000001fffd67435 */ /* 0x000fe200000001ff */
[----:B0-----:R-:W-:Y:S01]  /*7f90*/  MOV R216, R15 ;  /* 0x0000000f00d87202 */ /* 0x001fe20000000f00 */
[----:B------:R-:W-:Y:S01]  /*7fa0*/  IMAD.MOV.U32 R229, RZ, RZ, RZ ;  /* 0x000000ffffe57224 */ /* 0x000fe200078e00ff */
[----:B------:R-:W-:-:S02]  /*7fb0*/  MOV R231, 0xffffffff ;  /* 0xffffffff00e77802 */ /* 0x000fc40000000f00 */
[----:B------:R-:W-:Y:S02]  /*7fc0*/  MOV R4, 0x7fe0 ;  /* 0x00007fe000047802 */ /* 0x000fe40000000f00 */
[----:B------:R-:W-:Y:S05]  /*7fd0*/  CALL.REL.NOINC `($__internal_109_$__cuda_sm70_shflsync_idx_p) ;  /* 0x0000005000007944 */ /* 0x000fea0003c00000 */
[----:B01----:R-:W-:Y:S05]  /*7fe0*/  BRA `(.L_x_2678) ;  /* 0xffffbba000007947 */ /* 0x003fea000383ffff */
        .weak           $__internal_108_$__cuda_sm70_shflsync_down
        .type           $__internal_108_$__cuda_sm70_shflsync_down,@function
        .size           $__internal_108_$__cuda_sm70_shflsync_down,($__internal_109_$__cuda_sm70_shflsync_idx_p - $__internal_108_$__cuda_sm70_shflsync_down)
$__internal_108_$__cuda_sm70_shflsync_down:
[----:B------:R-:W-:Y:S01]  /*7ff0*/  HFMA2.MMA R5, -RZ, RZ, 0, 0 ;  /* 0x00000000ff057435 */ /* 0x000fe200000001ff */
[----:B------:R-:W-:Y:S04]  /*8000*/  WARPSYNC R231 ;  /* 0x000000e700007348 */ /* 0x000fe80003800000 */
[----:B------:R0:W1:Y:S01]  /*8010*/  SHFL.DOWN PT, R210, R210, R229, R212 ;  /* 0x080000e5d2d27389 */ /* 0x00006200000e00d4 */
[----:B------:R-:W-:Y:S05]  /*8020*/  RET.REL.NODEC R4 `(_Z25selective_scan_bwd_kernelI32Selective_Scan_bwd_kernel_traitsILi64ELi16ELb0ELb0ELb1ELb0ELb0EffEEv12SSMParamsBwd) ;  /* 0xffff7fd004007950 */ /* 0x000fea0003c3ffff */
        .weak           $__internal_109_$__cuda_sm70_shflsync_idx_p
        .type           $__internal_109_$__cuda_sm70_shflsync_idx_p,@function
        .size           $__internal_109_$__cuda_sm70_shflsync_idx_p,($__internal_110_$__cuda_sm70_shflsync_up - $__internal_109_$__cuda_sm70_shflsync_idx_p)
$__internal_109_$__cuda_sm70_shflsync_idx_p:
[----:B------:R-:W-:Y:S01]  /*8030*/  MOV R5, 0x0 ;  /* 0x0000000000057802 */ /* 0x000fe20000000f00 */
[----:B------:R-:W-:Y:S04]  /*8040*/  WARPSYNC R231 ;  /* 0x000000e700007348 */ /* 0x000fe80003800000 */
[----:B------:R0:W1:Y:S01]  /*8050*/  SHFL.IDX PT, R214, R216, R229, R214 ;  /* 0x000000e5d8d67389 */ /* 0x00006200000e00d6 */
[----:B------:R-:W-:Y:S05]  /*8060*/  RET.REL.NODEC R4 `(_Z25selective_scan_bwd_kernelI32Selective_Scan_bwd_kernel_traitsILi64ELi16ELb0ELb0ELb1ELb0ELb0EffEEv12SSMParamsBwd) ;  /* 0xffff7f9004007950 */ /* 0x000fea0003c3ffff */
        .weak           $__internal_110_$__cuda_sm70_shflsync_up
        .type           $__internal_110_$__cuda_sm70_shflsync_up,@function
        .size           $__internal_110_$__cuda_sm70_shflsync_up,(.L_x_8926 - $__internal_110_$__cuda_sm70_shflsync_up)
$__internal_110_$__cuda_sm70_shflsync_up:
[----:B------:R-:W-:Y:S01]  /*8070*/  HFMA2.MMA R5, -RZ, RZ, 0, 0 ;  /* 0x00000000ff057435 */ /* 0x000fe200000001ff */
[----:B------:R-:W-:Y:S04]  /*8080*/  WARPSYNC R227 ;  /* 0x000000e300007348 */ /* 0x000fe80003800000 */
[----:B------:R0:W1:Y:S01]  /*8090*/  SHFL.UP PT, R200, R200, R221, R206 ;  /* 0x040000ddc8c87389 */ /* 0x00006200000e00ce */
[----:B------:R-:W-:Y:S05]  /*80a0*/  RET.REL.NODEC R4 `(_Z25selective_scan_bwd_kernelI32Selective_Scan_bwd_kernel_traitsILi64ELi16ELb0ELb0ELb1ELb0ELb0EffEEv12SSMParamsBwd) ;  /* 0xffff7f5004007950 */ /* 0x000fea0003c3ffff */
.L_x_2679:
        /* <DEDUP_REMOVED lines=13> */
.L_x_8926:


//--------------------- .text._Z25selective_scan_bwd_kernelI32Selective_Scan_bwd_kernel_traitsILi64ELi16ELb0ELb0ELb1ELb0ELb1EffEEv12SSMParamsBwd --------------------------
	.section	.text._Z25selective_scan_bwd_kernelI32Selective_Scan_bwd_kernel_traitsILi64ELi16ELb0ELb0ELb1ELb0ELb1EffEEv12SSMParamsBwd,"ax",@progbits
	.sectioninfo	@"SHI_REGISTERS=238"
	.align	128
        .global         _Z25selective_scan_bwd_kernelI32Selective_Scan_bwd_kernel_traitsILi64ELi16ELb0ELb0ELb1ELb0ELb1EffEEv12SSMParamsBwd
        .type           _Z25selective_scan_bwd_kernelI32Selective_Scan_bwd_kernel_traitsILi64ELi16ELb0ELb0ELb1ELb0ELb1EffEEv12SSMParamsBwd,@function
        .size           _Z25selective_scan_bwd_kernelI32Selective_Scan_bwd_kernel_traitsILi64ELi16ELb0ELb0ELb1ELb0ELb1EffEEv12SSMParamsBwd,(.L_x_8929 - _Z25selective_scan_bwd_kernelI32Selective_Scan_bwd_kernel_traitsILi64ELi16ELb0ELb0ELb1ELb0ELb1EffEEv12SSMParamsBwd)
        .other          _Z25selective_scan_bwd_kernelI32Selective_Scan_bwd_kernel_traitsILi64ELi16ELb0ELb0ELb1ELb0ELb1EffEEv12SSMParamsBwd,@"STO_CUDA_ENTRY STV_DEFAULT"
_Z25selective_scan_bwd_kernelI32Selective_Scan_bwd_kernel_traitsILi64ELi16ELb0ELb0ELb1ELb0ELb1EffEEv12SSMParamsBwd:
.text._Z25selective_scan_bwd_kernelI32Selective_Scan_bwd_kernel_traitsILi64ELi16ELb0ELb0ELb1ELb0ELb1EffEEv12SSMParamsBwd:
[----:B------:R-:W-:Y:S02]  /*0000*/  MOV R1, c[0x0][0x28] ;  /* 0x00000a0000017a02 */ /* 0x000fe40000000f00 */
[----:B------:R-:W0:Y:S01]  /*0010*/  S2R R159, SR_CTAID.Y ;  /* 0x00000000009f7919 */ /* 0x000e220000002600 */
[----:B------:R-:W-:Y:S01]  /*0020*/  ISETP.NE.U32.AND P1, PT, RZ, c[0x0][0x238], PT ;  /* 0x00008e00ff007a0c */ /* 0x000fe20003f25070 */
[----:B------:R-:W-:Y:S01]  /*0030*/  ULDC.64 UR12, c[0x0][0x118] ;  /* 0x00004600000c7ab9 */ /* 0x000fe20000000a00 */
[----:B------:R-:W-:Y:S02]  /*0040*/  ISETP.NE.U32.AND P2, PT, RZ, c[0x0][0x250], PT ;  /* 0x00009400ff007a0c */ /* 0x000fe40003f45070 */
[----:B------:R-:W-:Y:S02]  /*0050*/  ISETP.NE.AND.EX P1, PT, RZ, c[0x0][0x23c], PT, P1 ;  /* 0x00008f00ff007a0c */ /* 0x000fe40003f25310 */
[----:B------:R-:W-:Y:S02]  /*0060*/  ISETP.NE.AND.EX P2, PT, RZ, c[0x0][0x254], PT, P2 ;  /* 0x00009500ff007a0c */ /* 0x000fe40003f45320 */
[----:B0-----:R-:W-:-:S09]  /*0070*/  SHF.R.S32.HI R156, RZ, 0x1f, R159 ;  /* 0x0000001fff9c7819 */ /* 0x001fd2000001149f */
[C---:B------:R-:W-:Y:S02]  /*0080*/  @P1 LEA R2, P0, R159.reuse, c[0x0][0x238], 0x2 ;  /* 0x00008e009f021a11 */ /* 0x040fe400078010ff */
[C---:B------:R-:W-:Y:S02]  /*0090*/  @P2 LEA R4, P3, R159.reuse, c[0x0][0x250], 0x2 ;  /* 0x000094009f042a11 */ /* 0x040fe400078610ff */
[C-C-:B------:R-:W-:Y:S02]  /*00a0*/  @P1 LEA.HI.X R3, R159.reuse, c[0x0][0x23c], R156.reuse, 0x2, P0 ;  /* 0x00008f009f031a11 */ /* 0x140fe400000f149c */
[----:B------:R-:W-:-:S03]  /*00b0*/  @P2 LEA.HI.X R5, R159, c[0x0][0x254], R156, 0x2, P3 ;  /* 0x000095009f052a11 */ /* 0x000fc600018f149c */
[----:B------:R0:W2:Y:S04]  /*00c0*/  @P1 LDG.E R10, [R2.64] ;  /* 0x0000000c020a1981 */ /* 0x0000a8000c1e1900 */
[----:B------:R1:W3:Y:S01]  /*00d0*/  @P2 LDG.E R11, [R4.64] ;  /* 0x0000000c040b2981 */ /* 0x0002e2000c1e1900 */
[----:B------:R-:W-:Y:S01]  /*00e0*/  IABS R17, c[0x0][0x178] ;  /* 0x00005e0000117a13 */ /* 0x000fe20000000000 */
[----:B------:R-:W-:Y:S01]  /*00f0*/  IMAD R14, R156, c[0x0][0x280], RZ ;  /* 0x0000a0009c0e7a24 */ /* 0x000fe200078e02ff */
[----:B------:R-:W-:Y:S01]  /*0100*/  UMOV UR4, URZ ;  /* 0x0000003f00047c82 */ /* 0x000fe20008000000 */
[----:B------:R-:W4:Y:S01]  /*0110*/  S2R R157, SR_CTAID.X ;  /* 0x00000000009d7919 */ /* 0x000f220000002500 */
[----:B------:R-:W5:Y:S01]  /*0120*/  I2F.RP R0, R17 ;  /* 0x0000001100007306 */ /* 0x000f620000209400 */
[----:B0-----:R-:W-:Y:S01]  /*0130*/  IABS R2, R159 ;  /* 0x0000009f00027213 */ /* 0x001fe20000000000 */
[----:B------:R-:W-:Y:S01]  /*0140*/  IMAD R14, R159, c[0x0][0x284], R14 ;  /* 0x0000a1009f0e7a24 */ /* 0x000fe200078e020e */
[----:B------:R-:W-:Y:S01]  /*0150*/  UMOV UR5, URZ ;  /* 0x0000003f00057c82 */ /* 0x000fe20008000000 */
[----:B------:R-:W-:Y:S01]  /*0160*/  HFMA2.MMA R154, -RZ, RZ, 0, 0 ;  /* 0x00000000ff9a7435 */ /* 0x000fe200000001ff */
[----:B------:R-:W-:-:S03]  /*0170*/  MOV R152, RZ ;  /* 0x000000ff00987202 */ /* 0x000fc60000000f00 */
[----:B-----5:R-:W0:Y:S01]  /*0180*/  MUFU.RCP R0, R0 ;  /* 0x0000000000007308 */ /* 0x020e220000001000 */
[----:B----4-:R-:W-:Y:S01]  /*0190*/  SHF.R.S32.HI R165, RZ, 0x1f, R157 ;  /* 0x0000001fffa57819 */ /* 0x010fe2000001149d */
[----:B-1----:R-:W-:-:S04]  /*01a0*/  IMAD.WIDE.U32 R4, R157, c[0x0][0x1e0], RZ ;  /* 0x000078009d047a25 */ /* 0x002fc800078e00ff */
[----:B------:R-:W-:Y:S01]  /*01b0*/  IMAD R12, R165, c[0x0][0x278], RZ ;  /* 0x00009e00a50c7a24 */ /* 0x000fe200078e02ff */
[----:B0-----:R-:W-:-:S03]  /*01c0*/  IADD3 R6, R0, 0xffffffe, RZ ;  /* 0x0ffffffe00067810 */ /* 0x001fc60007ffe0ff */
[----:B------:R-:W-:Y:S02]  /*01d0*/  IMAD R15, R157, c[0x0][0x27c], R12 ;  /* 0x00009f009d0f7a24 */ /* 0x000fe400078e020c */
[----:B------:R-:W-:Y:S01]  /*01e0*/  IMAD R12, R156, c[0x0][0x1e8], RZ ;  /* 0x00007a009c0c7a24 */ /* 0x000fe200078e02ff */
[----:B------:R0:W1:Y:S03]  /*01f0*/  F2I.FTZ.U32.TRUNC.NTZ R7, R6 ;  /* 0x0000000600077305 */ /* 0x000066000021f000 */
[----:B------:R-:W-:Y:S01]  /*0200*/  IMAD R12, R159, c[0x0][0x1ec], R12 ;  /* 0x00007b009f0c7a24 */ /* 0x000fe200078e020c */
[----:B0-----:R-:W-:Y:S01]  /*0210*/  HFMA2.MMA R6, -RZ, RZ, 0, 0 ;  /* 0x00000000ff067435 */ /* 0x001fe200000001ff */
[----:B-1----:R-:W-:-:S05]  /*0220*/  IADD3 R8, RZ, -R7, RZ ;  /* 0x80000007ff087210 */ /* 0x002fca0007ffe0ff */
[----:B------:R-:W-:Y:S02]  /*0230*/  IMAD R9, R8, R17, RZ ;  /* 0x0000001108097224 */ /* 0x000fe400078e02ff */
[----:B------:R-:W-:Y:S02]  /*0240*/  IMAD R8, R165, c[0x0][0x1e0], RZ ;  /* 0x00007800a5087a24 */ /* 0x000fe400078e02ff */
[----:B------:R-:W-:-:S04]  /*0250*/  IMAD.HI.U32 R7, R7, R9, R6 ;  /* 0x0000000907077227 */ /* 0x000fc800078e0006 */
[----:B------:R-:W-:Y:S02]  /*0260*/  IMAD R6, R165, c[0x0][0x1d0], RZ ;  /* 0x00007400a5067a24 */ /* 0x000fe400078e02ff */
[----:B------:R-:W-:-:S04]  /*0270*/  IMAD.HI.U32 R155, R7, R2, RZ ;  /* 0x00000002079b7227 */ /* 0x000fc800078e00ff */
[----:B------:R-:W-:Y:S01]  /*0280*/  IMAD R9, R157, c[0x0][0x1d4], R6 ;  /* 0x000075009d097a24 */ /* 0x000fe200078e0206 */
[----:B------:R-:W-:Y:S01]  /*0290*/  IADD3 R0, -R155, RZ, RZ ;  /* 0x000000ff9b007210 */ /* 0x000fe20007ffe1ff */
[C---:B------:R-:W-:Y:S02]  /*02a0*/  IMAD R13, R157.reuse, c[0x0][0x1e4], R8 ;  /* 0x000079009d0d7a24 */ /* 0x040fe400078e0208 */
[----:B------:R-:W-:-:S03]  /*02b0*/  IMAD.WIDE.U32 R6, R157, c[0x0][0x278], RZ ;  /* 0x00009e009d067a25 */ /* 0x000fc600078e00ff */
[----:B------:R-:W-:Y:S01]  /*02c0*/  IADD3 R5, R5, R13, RZ ;  /* 0x0000000d05057210 */ /* 0x000fe20007ffe0ff */
[----:B------:R-:W-:Y:S01]  /*02d0*/  IMAD R0, R17, R0, R2 ;  /* 0x0000000011007224 */ /* 0x000fe200078e0202 */
[----:B------:R-:W-:Y:S02]  /*02e0*/  LOP3.LUT R2, R159, c[0x0][0x178], RZ, 0x3c, !PT ;  /* 0x00005e009f027a12 */ /* 0x000fe400078e3cff */
[----:B------:R-:W-:Y:S01]  /*02f0*/  IADD3 R7, R7, R15, RZ ;  /* 0x0000000f07077210 */ /* 0x000fe20007ffe0ff */
[----:B------:R-:W-:Y:S01]  /*0300*/  IMAD.WIDE.U32 R4, R159, c[0x0][0x1e8], R4 ;  /* 0x00007a009f047a25 */ /* 0x000fe200078e0004 */
[----:B------:R-:W-:Y:S02]  /*0310*/  ISETP.GT.U32.AND P3, PT, R17, R0, PT ;  /* 0x000000001100720c */ /* 0x000fe40003f64070 */
[----:B------:R-:W-:Y:S01]  /*0320*/  ISETP.GE.AND P4, PT, R2, RZ, PT ;  /* 0x000000ff0200720c */ /* 0x000fe20003f86270 */
[----:B------:R-:W-:-:S04]  /*0330*/  IMAD.WIDE.U32 R2, R157, c[0x0][0x1d0], RZ ;  /* 0x000074009d027a25 */ /* 0x000fc800078e00ff */
[----:B------:R-:W-:Y:S01]  /*0340*/  IMAD.WIDE.U32 R6, R159, c[0x0][0x280], R6 ;  /* 0x0000a0009f067a25 */ /* 0x000fe200078e0006 */
[----:B------:R-:W-:-:S03]  /*0350*/  IADD3 R3, R3, R9, RZ ;  /* 0x0000000903037210 */ /* 0x000fc60007ffe0ff */
[----:B------:R-:W-:Y:S02]  /*0360*/  IMAD.WIDE.U32 R8, R157, c[0x0][0x1b0], RZ ;  /* 0x00006c009d087a25 */ /* 0x000fe400078e00ff */
[-C--:B------:R-:W-:Y:S02]  /*0370*/  @!P3 IADD3 R0, R0, -R17.reuse, RZ ;  /* 0x800000110000b210 */ /* 0x080fe40007ffe0ff */
[----:B------:R-:W-:Y:S01]  /*0380*/  @!P3 IADD3 R155, R155, 0x1, RZ ;  /* 0x000000019b9bb810 */ /* 0x000fe20007ffe0ff */
[----:B------:R-:W-:Y:S01]  /*0390*/  IMAD.WIDE.U32 R2, R159, c[0x0][0x1d8], R2 ;  /* 0x000076009f027a25 */ /* 0x000fe200078e0002 */
[----:B------:R-:W-:Y:S02]  /*03a0*/  ISETP.GE.U32.AND P0, PT, R0, R17, PT ;  /* 0x000000110000720c */ /* 0x000fe40003f06070 */
[----:B------:R-:W-:Y:S01]  /*03b0*/  ISETP.NE.AND P3, PT, RZ, c[0x0][0x178], PT ;  /* 0x00005e00ff007a0c */ /* 0x000fe20003f65270 */
[----:B------:R-:W-:-:S04]  /*03c0*/  IMAD R0, R165, c[0x0][0x1b0], RZ ;  /* 0x00006c00a5007a24 */ /* 0x000fc800078e02ff */
[----:B------:R-:W-:Y:S01]  /*03d0*/  IMAD R13, R157, c[0x0][0x1b4], R0 ;  /* 0x00006d009d0d7a24 */ /* 0x000fe200078e0200 */
[----:B------:R-:W-:-:S04]  /*03e0*/  MOV R0, c[0x0][0x174] ;  /* 0x00005d0000007a02 */ /* 0x000fc80000000f00 */
[----:B------:R-:W-:Y:S02]  /*03f0*/  IADD3 R9, R9, R13, RZ ;  /* 0x0000000d09097210 */ /* 0x000fe40007ffe0ff */
[----:B------:R-:W-:Y:S02]  /*0400*/  @P0 IADD3 R155, R155, 0x1, RZ ;  /* 0x000000019b9b0810 */ /* 0x000fe40007ffe0ff */
[C---:B------:R-:W-:Y:S02]  /*0410*/  ISETP.GE.AND P5, PT, R0.reuse, 0x1, PT ;  /* 0x000000010000780c */ /* 0x040fe40003fa6270 */
[----:B------:R-:W-:Y:S02]  /*0420*/  @!P4 IADD3 R155, -R155, RZ, RZ ;  /* 0x000000ff9b9bc210 */ /* 0x000fe40007ffe1ff */
[----:B------:R-:W-:Y:S02]  /*0430*/  @!P3 LOP3.LUT R155, RZ, c[0x0][0x178], RZ, 0x33, !PT ;  /* 0x00005e00ff9bba12 */ /* 0x000fe400078e33ff */
[----:B------:R-:W-:Y:S01]  /*0440*/  LEA R13, R0, 0xfffffc00, 0xa ;  /* 0xfffffc00000d7811 */ /* 0x000fe200078e50ff */
[----:B------:R-:W-:Y:S01]  /*0450*/  IMAD R0, R156, c[0x0][0x1d8], RZ ;  /* 0x000076009c007a24 */ /* 0x000fe200078e02ff */
[----:B------:R-:W-:Y:S01]  /*0460*/  SHF.R.S32.HI R164, RZ, 0x1f, R155 ;  /* 0x0000001fffa47819 */ /* 0x000fe2000001149b */
[----:B------:R-:W-:Y:S01]  /*0470*/  IMAD.WIDE.U32 R8, R155, c[0x0][0x1c8], R8 ;  /* 0x000072009b087a25 */ /* 0x000fe200078e0008 */
[----:B------:R-:W-:-:S02]  /*0480*/  SHF.R.S32.HI R15, RZ, 0x1f, R13 ;  /* 0x0000001fff0f7819 */ /* 0x000fc4000001140d */
[----:B------:R-:W-:Y:S01]  /*0490*/  IADD3 R2, P0, R13, R2, RZ ;  /* 0x000000020d027210 */ /* 0x000fe20007f1e0ff */
[----:B------:R-:W-:Y:S01]  /*04a0*/  IMAD R17, R159, c[0x0][0x1dc], R0 ;  /* 0x000077009f117a24 */ /* 0x000fe200078e0200 */
[C---:B------:R-:W-:Y:S02]  /*04b0*/  IADD3 R0, P3, R13.reuse, R4, RZ ;  /* 0x000000040d007210 */ /* 0x040fe40007f7e0ff */
[----:B------:R-:W-:Y:S01]  /*04c0*/  IADD3 R4, P4, R13, R6, RZ ;  /* 0x000000060d047210 */ /* 0x000fe20007f9e0ff */
[----:B------:R-:W-:Y:S01]  /*04d0*/  IMAD R6, R164, c[0x0][0x1c8], RZ ;  /* 0x00007200a4067a24 */ /* 0x000fe200078e02ff */
[C---:B------:R-:W-:Y:S02]  /*04e0*/  IADD3.X R17, R15.reuse, R3, R17, P0, !PT ;  /* 0x000000030f117210 */ /* 0x040fe400007fe411 */
[----:B------:R-:W-:Y:S01]  /*04f0*/  IADD3.X R3, R15, R5, R12, P3, !PT ;  /* 0x000000050f037210 */ /* 0x000fe20001ffe40c */
[----:B------:R-:W-:Y:S01]  /*0500*/  IMAD R19, R155, c[0x0][0x1cc], R6 ;  /* 0x000073009b137a24 */ /* 0x000fe200078e0206 */
[----:B------:R-:W-:Y:S01]  /*0510*/  ISETP.NE.U32.AND P0, PT, RZ, c[0x0][0x260], PT ;  /* 0x00009800ff007a0c */ /* 0x000fe20003f05070 */
[----:B------:R-:W-:Y:S01]  /*0520*/  HFMA2.MMA R12, -RZ, RZ, 0, 0 ;  /* 0x00000000ff0c7435 */ /* 0x000fe200000001ff */
[----:B------:R-:W-:-:S02]  /*0530*/  LEA R5, P3, R0, c[0x0][0x248], 0x2 ;  /* 0x0000920000057a11 */ /* 0x000fc400078610ff */
[----:B------:R-:W-:Y:S02]  /*0540*/  IADD3.X R7, R15, R7, R14, P4, !PT ;  /* 0x000000070f077210 */ /* 0x000fe400027fe40e */
[----:B------:R-:W-:Y:S02]  /*0550*/  LEA R16, P6, R2, c[0x0][0x240], 0x2 ;  /* 0x0000900002107a11 */ /* 0x000fe400078c10ff */
[----:B------:R-:W-:Y:S02]  /*0560*/  IADD3 R13, P4, R13, R8, RZ ;  /* 0x000000080d0d7210 */ /* 0x000fe40007f9e0ff */
[----:B------:R-:W-:Y:S02]  /*0570*/  IADD3 R8, R9, R19, RZ ;  /* 0x0000001309087210 */ /* 0x000fe40007ffe0ff */
[----:B------:R-:W-:Y:S02]  /*0580*/  ISETP.NE.AND.EX P0, PT, RZ, c[0x0][0x264], PT, P0 ;  /* 0x00009900ff007a0c */ /* 0x000fe40003f05300 */
[----:B------:R-:W-:-:S02]  /*0590*/  LEA.HI.X R6, R0, c[0x0][0x24c], R3, 0x2, P3 ;  /* 0x0000930000067a11 */ /* 0x000fc400018f1403 */
[----:B------:R-:W-:Y:S02]  /*05a0*/  ISETP.NE.U32.AND P3, PT, RZ, c[0x0][0x328], PT ;  /* 0x0000ca00ff007a0c */ /* 0x000fe40003f65070 */
[----:B------:R-:W-:Y:S02]  /*05b0*/  LEA.HI.X R9, R2, c[0x0][0x244], R17, 0x2, P6 ;  /* 0x0000910002097a11 */ /* 0x000fe400030f1411 */
[----:B------:R-:W-:Y:S02]  /*05c0*/  IADD3.X R2, R15, R8, RZ, P4, !PT ;  /* 0x000000080f027210 */ /* 0x000fe400027fe4ff */
[----:B------:R-:W-:Y:S02]  /*05d0*/  ISETP.NE.U32.AND P4, PT, RZ, c[0x0][0x348], PT ;  /* 0x0000d200ff007a0c */ /* 0x000fe40003f85070 */
[----:B------:R-:W-:Y:S01]  /*05e0*/  ISETP.NE.AND.EX P3, PT, RZ, c[0x0][0x32c], PT, P3 ;  /* 0x0000cb00ff007a0c */ /* 0x000fe20003f65330 */
[----:B------:R-:W-:Y:S01]  /*05f0*/  @P0 IMAD R0, R157, c[0x0][0x164], R159 ;  /* 0x000059009d000a24 */ /* 0x000fe200078e029f */
[----:B------:R-:W-:Y:S01]  /*0600*/  ISETP.NE.AND.EX P4, PT, RZ, c[0x0][0x34c], PT, P4 ;  /* 0x0000d300ff007a0c */ /* 0x000fe20003f85340 */
[----:B------:R-:W-:Y:S01]  /*0610*/  @P0 IMAD.MOV.U32 R15, RZ, RZ, 0x8 ;  /* 0x00000008ff0f0424 */ /* 0x000fe200078e00ff */
[----:B------:R-:W-:Y:S01]  /*0620*/  LEA R3, P6, R4, c[0x0][0x308], 0x2 ;  /* 0x0000c20004037a11 */ /* 0x000fe200078c10ff */
[----:B------:R-:W-:-:S03]  /*0630*/  @P0 IMAD R0, R0, c[0x0][0x174], RZ ;  /* 0x00005d0000000a24 */ /* 0x000fc600078e02ff */
[----:B------:R-:W-:Y:S01]  /*0640*/  LEA.HI.X R4, R4, c[0x0][0x30c], R7, 0x2, P6 ;  /* 0x0000c30004047a11 */ /* 0x000fe200030f1407 */
[----:B------:R-:W-:Y:S01]  /*0650*/  @P0 IMAD R0, R0, c[0x0][0x16c], RZ ;  /* 0x00005b0000000a24 */ /* 0x000fe200078e02ff */
[----:B------:R-:W-:Y:S02]  /*0660*/  MOV R7, RZ ;  /* 0x000000ff00077202 */ /* 0x000fe40000000f00 */
[C---:B------:R-:W-:Y:S01]  /*0670*/  LEA R151, P6, R13.reuse, c[0x0][0x230], 0x2 ;  /* 0x00008c000d977a11 */ /* 0x040fe200078c10ff */
[----:B------:R-:W-:Y:S02]  /*0680*/  @P0 IMAD.WIDE R14, R0, R15, c[0x0][0x260] ;  /* 0x00009800000e0625 */ /* 0x000fe400078e020f */
[----:B------:R-:W-:Y:S01]  /*0690*/  @!P0 CS2R R14, SRZ ;  /* 0x00000000000e8805 */ /* 0x000fe2000001ff00 */
[----:B------:R-:W-:Y:S01]  /*06a0*/  LEA.HI.X R149, R13, c[0x0][0x234], R2, 0x2, P6 ;  /* 0x00008d000d957a11 */ /* 0x000fe200030f1402 */
[----:B--2---:R0:W1:Y:S01]  /*06b0*/  @P1 R2UR UR4, R10 ;  /* 0x000000000a0413c2 */ /* 0x00406200000e0000 */
[----:B------:R-:W-:-:S04]  /*06c0*/  @P3 LEA R12, P1, R159, c[0x0][0x328], 0x2 ;  /* 0x0000ca009f0c3a11 */ /* 0x000fc800078210ff */
[----:B------:R-:W-:-:S03]  /*06d0*/  @P3 LEA.HI.X R7, R159, c[0x0][0x32c], R156, 0x2, P1 ;  /* 0x0000cb009f073a11 */ /* 0x000fc600008f149c */
[----:B---3--:R0:W2:Y:S01]  /*06e0*/  @P2 R2UR UR5, R11 ;  /* 0x000000000b0523c2 */ /* 0x0080a200000e0000 */
[----:B------:R-:W-:Y:S01]  /*06f0*/  MOV R13, R7 ;  /* 0x00000007000d7202 */ /* 0x000fe20000000f00 */
[----:B0-----:R-:W-:Y:S02]  /*0700*/  CS2R R10, SRZ ;  /* 0x00000000000a7805 */ /* 0x001fe4000001ff00 */
[----:B------:R-:W-:-:S04]  /*0710*/  @P4 LEA R10, P2, R159, c[0x0][0x348], 0x2 ;  /* 0x0000d2009f0a4a11 */ /* 0x000fc800078410ff */
[----:B------:R-:W-:Y:S01]  /*0720*/  @P4 LEA.HI.X R11, R159, c[0x0][0x34c], R156, 0x2, P2 ;  /* 0x0000d3009f0b4a11 */ /* 0x000fe200010f149c */
[----:B------:R-:W-:Y:S05]  /*0730*/  @!P5 BRA `(.L_x_2680) ;  /* 0x000087f00000d947 */ /* 0x000fea0003800000 */
[----:B------:R-:W0:Y:S01]  /*0740*/  S2R R153, SR_TID.X ;  /* 0x0000000000997919 */ /* 0x000e220000002100 */
[----:B------:R3:W4:Y:S01]  /*0750*/  R2UR UR17, R16 ;  /* 0x00000000101173c2 */ /* 0x00072200000e0000 */
[----:B------:R-:W-:Y:S02]  /*0760*/  MOV R152, RZ ;  /* 0x000000ff00987202 */ /* 0x000fe40000000f00 */
[----:B------:R-:W2:Y:S01]  /*0770*/  S2R R150, SR_LANEID ;  /* 0x0000000000967919 */ /* 0x000ea20000000000 */
[----:B------:R-:W-:Y:S02]  /*0780*/  MOV R147, RZ ;  /* 0x000000ff00937202 */ /* 0x000fe40000000f00 */
[----:B------:R-:W-:Y:S02]  /*0790*/  MOV R154, RZ ;  /* 0x000000ff009a7202 */ /* 0x000fe40000000f00 */
[----:B------:R3:W1:Y:S08]  /*07a0*/  R2UR UR15, R5 ;  /* 0x00000000050f73c2 */ /* 0x00067000000e0000 */
[----:B------:R3:W1:Y:S01]  /*07b0*/  R2UR UR16, R6 ;  /* 0x00000000061073c2 */ /* 0x00066200000e0000 */
[----:B0-----:R-:W-:-:S07]  /*07c0*/  SHF.L.U32 R148, R153, 0x4, RZ ;  /* 0x0000000499947819 */ /* 0x001fce00000006ff */
[----:B------:R3:W0:Y:S01]  /*07d0*/  R2UR UR9, R3 ;  /* 0x00000000030973c2 */ /* 0x00062200000e0000 */
[--C-:B------:R-:W-:Y:S02]  /*07e0*/  SHF.R.S32.HI R0, RZ, 0x1f, R153.reuse ;  /* 0x0000001fff007819 */ /* 0x100fe40000011499 */
[----:B------:R-:W-:Y:S02]  /*07f0*/  LOP3.LUT R8, R148, 0xfffffe00, RZ, 0xc0, !PT ;  /* 0xfffffe0094087812 */ /* 0x000fe400078ec0ff */
[----:B------:R-:W-:Y:S02]  /*0800*/  LEA.HI R0, R0, R153, RZ, 0x5 ;  /* 0x0000009900007211 */ /* 0x000fe400078f28ff */
[----:B------:R-:W-:Y:S01]  /*0810*/  LOP3.LUT R8, R8, 0x1f, R153, 0xf8, !PT ;  /* 0x0000001f08087812 */ /* 0x000fe200078ef899 */
[----:B------:R3:W0:Y:S01]  /*0820*/  R2UR UR14, R4 ;  /* 0x00000000040e73c2 */ /* 0x00062200000e0000 */
[----:B------:R-:W-:Y:S02]  /*0830*/  LOP3.LUT R163, R153, 0x1f, RZ, 0xc0, !PT ;  /* 0x0000001f99a37812 */ /* 0x000fe400078ec0ff */
[----:B------:R-:W-:-:S05]  /*0840*/  SHF.R.S32.HI R146, RZ, 0x5, R0 ;  /* 0x00000005ff927819 */ /* 0x000fca0000011400 */
[----:B------:R5:W0:Y:S02]  /*0850*/  R2UR UR18, R9 ;  /* 0x00000000091273c2 */ /* 0x000a2400000e0000 */
[----:B-12345:R-:W-:-:S06]  /*0860*/  SHF.R.S32.HI R9, RZ, 0x1f, R8 ;  /* 0x0000001fff097819 */ /* 0x03efcc0000011408 */
.L_x_2739:
[----:B------:R-:W-:Y:S01]  /*0870*/  IADD3 R162, -R147, c[0x0][0x174], RZ ;  /* 0x00005d0093a27a10 */ /* 0x000fe20007ffe1ff */
[----:B------:R-:W-:Y:S01]  /*0880*/  BAR.SYNC.DEFER_BLOCKING 0x0 ;  /* 0x0000000000007b1d */ /* 0x000fe20000010000 */
[----:B------:R-:W-:Y:S01]  /*0890*/  LOP3.LUT R29, R8, 0x20, RZ, 0xfc, !PT ;  /* 0x00000020081d7812 */ /* 0x000fe200078efcff */
[----:B------:R-:W-:Y:S01]  /*08a0*/  HFMA2.MMA R3, -RZ, RZ, 0, 0 ;  /* 0x00000000ff037435 */ /* 0x000fe200000001ff */
[----:B------:R-:W-:Y:S01]  /*08b0*/  LEA R2, R162, 0xfffffc00, 0xa ;  /* 0xfffffc00a2027811 */ /* 0x000fe200078e50ff */
[----:B------:R-:W-:Y:S01]  /*08c0*/  CS2R R6, SRZ ;  /* 0x0000000000067805 */ /* 0x000fe2000001ff00 */
[----:B------:R-:W-:Y:S01]  /*08d0*/  LEA R4, P3, R8, UR17, 0x2 ;  /* 0x0000001108047c11 */ /* 0x000fe2000f8610ff */
        /* <DEDUP_REMOVED lines=8> */
[C---:B------:R-:W-:Y:S02]  /*0960*/  LOP3.LUT R31, R8.reuse, 0x60, RZ, 0xfc, !PT ;  /* 0x00000060081f7812 */ /* 0x040fe400078efcff */
[C---:B------:R-:W-:Y:S02]  /*0970*/  LOP3.LUT R32, R8.reuse, 0x80, RZ, 0xfc, !PT ;  /* 0x0000008008207812 */ /* 0x040fe400078efcff */
[C---:B------:R-:W-:Y:S02]  /*0980*/  LOP3.LUT R33, R8.reuse, 0xa0, RZ, 0xfc, !PT ;  /* 0x000000a008217812 */ /* 0x040fe400078efcff */
[C---:B0-----:R-:W-:Y:S02]  /*0990*/  LEA.HI.X R5, R8.reuse, UR18, R9, 0x2, P3 ;  /* 0x0000001208057c11 */ /* 0x041fe400098f1409 */
[----:B------:R-:W-:Y:S02]  /*09a0*/  LOP3.LUT R0, R8, 0xc0, RZ, 0xfc, !PT ;  /* 0x000000c008007812 */ /* 0x000fe400078efcff */
[----:B------:R-:W-:Y:S01]  /*09b0*/  ISETP.GE.AND P0, PT, R30, R35, PT ;  /* 0x000000231e00720c */ /* 0x000fe20003f06270 */
[----:B------:R0:W2:Y:S01]  /*09c0*/  @!P2 LDG.E R6, [R4.64] ;  /* 0x0000000c0406a981 */ /* 0x0000a2000c1e1900 */
[----:B------:R-:W-:-:S02]  /*09d0*/  LOP3.LUT R20, R8, 0xe0, RZ, 0xfc, !PT ;  /* 0x000000e008147812 */ /* 0x000fc400078efcff */
[-C--:B------:R-:W-:Y:S01]  /*09e0*/  ISETP.GE.AND P4, PT, R31, R35.reuse, PT ;  /* 0x000000231f00720c */ /* 0x080fe20003f86270 */
[----:B------:R0:W3:Y:S01]  /*09f0*/  @!P1 LDG.E R3, [R4.64+0x80] ;  /* 0x0000800c04039981 */ /* 0x0000e2000c1e1900 */
[----:B------:R-:W-:Y:S02]  /*0a00*/  LOP3.LUT R21, R8, 0x100, RZ, 0xfc, !PT ;  /* 0x0000010008157812 */ /* 0x000fe400078efcff */
[-C--:B------:R-:W-:Y:S02]  /*0a10*/  ISETP.GE.AND P6, PT, R32, R35.reuse, PT ;  /* 0x000000232000720c */ /* 0x080fe40003fc6270 */
[-C--:B------:R-:W-:Y:S02]  /*0a20*/  ISETP.GE.AND P5, PT, R33, R35.reuse, PT ;  /* 0x000000232100720c */ /* 0x080fe40003fa6270 */
[-C--:B------:R-:W-:Y:S01]  /*0a30*/  ISETP.GE.AND P3, PT, R0, R35.reuse, PT ;  /* 0x000000230000720c */ /* 0x080fe20003f66270 */
[----:B------:R0:W4:Y:S01]  /*0a40*/  @!P0 LDG.E R16, [R4.64+0x100] ;  /* 0x0001000c04108981 */ /* 0x000122000c1e1900 */
[----:B------:R-:W-:-:S02]  /*0a50*/  ISETP.GE.AND P2, PT, R20, R35, PT ;  /* 0x000000231400720c */ /* 0x000fc40003f46270 */
[----:B------:R-:W-:Y:S01]  /*0a60*/  ISETP.GE.AND P1, PT, R21, R35, PT ;  /* 0x000000231500720c */ /* 0x000fe20003f26270 */
[----:B------:R0:W5:Y:S01]  /*0a70*/  @!P4 LDG.E R7, [R4.64+0x180] ;  /* 0x0001800c0407c981 */ /* 0x000162000c1e1900 */
[C---:B------:R-:W-:Y:S02]  /*0a80*/  LOP3.LUT R22, R8.reuse, 0x120, RZ, 0xfc, !PT ;  /* 0x0000012008167812 */ /* 0x040fe400078efcff */
[----:B------:R-:W-:Y:S01]  /*0a90*/  MOV R34, RZ ;  /* 0x000000ff00227202 */ /* 0x000fe20000000f00 */
[----:B------:R0:W5:Y:S01]  /*0aa0*/  @!P6 LDG.E R18, [R4.64+0x200] ;  /* 0x0002000c0412e981 */ /* 0x000162000c1e1900 */
[C---:B------:R-:W-:Y:S02]  /*0ab0*/  LOP3.LUT R23, R8.reuse, 0x140, RZ, 0xfc, !PT ;  /* 0x0000014008177812 */ /* 0x040fe400078efcff */
[C---:B------:R-:W-:Y:S01]  /*0ac0*/  LOP3.LUT R24, R8.reuse, 0x160, RZ, 0xfc, !PT ;  /* 0x0000016008187812 */ /* 0x040fe200078efcff */
[----:B------:R0:W5:Y:S01]  /*0ad0*/  @!P5 LDG.E R17, [R4.64+0x280] ;  /* 0x0002800c0411d981 */ /* 0x000162000c1e1900 */
[----:B------:R-:W-:-:S02]  /*0ae0*/  LOP3.LUT R25, R8, 0x180, RZ, 0xfc, !PT ;  /* 0x0000018008197812 */ /* 0x000fc400078efcff */
[----:B------:R-:W-:Y:S01]  /*0af0*/  LOP3.LUT R26, R8, 0x1a0, RZ, 0xfc, !PT ;  /* 0x000001a0081a7812 */ /* 0x000fe200078efcff */
[----:B------:R0:W5:Y:S01]  /*0b00*/  @!P3 LDG.E R34, [R4.64+0x300] ;  /* 0x0003000c0422b981 */ /* 0x000162000c1e1900 */
[-C--:B------:R-:W-:Y:S02]  /*0b10*/  ISETP.GE.AND P0, PT, R22, R35.reuse, PT ;  /* 0x000000231600720c */ /* 0x080fe40003f06270 */
[C---:B------:R-:W-:Y:S01]  /*0b20*/  LOP3.LUT R27, R8.reuse, 0x1c0, RZ, 0xfc, !PT ;  /* 0x000001c0081b7812 */ /* 0x040fe200078efcff */
[----:B------:R0:W5:Y:S01]  /*0b30*/  @!P2 LDG.E R19, [R4.64+0x380] ;  /* 0x0003800c0413a981 */ /* 0x000162000c1e1900 */
[-C--:B------:R-:W-:Y:S02]  /*0b40*/  ISETP.GE.AND P4, PT, R23, R35.reuse, PT ;  /* 0x000000231700720c */ /* 0x080fe40003f86270 */
[----:B------:R-:W-:Y:S01]  /*0b50*/  LOP3.LUT R28, R8, 0x1e0, RZ, 0xfc, !PT ;  /* 0x000001e0081c7812 */ /* 0x000fe200078efcff */
[----:B------:R0:W5:Y:S01]  /*0b60*/  @!P1 LDG.E R36, [R4.64+0x400] ;  /* 0x0004000c04249981 */ /* 0x000162000c1e1900 */
[----:B------:R-:W-:-:S02]  /*0b70*/  ISETP.GE.AND P6, PT, R24, R35, PT ;  /* 0x000000231800720c */ /* 0x000fc40003fc6270 */
[-C--:B------:R-:W-:Y:S02]  /*0b80*/  ISETP.GE.AND P5, PT, R25, R35.reuse, PT ;  /* 0x000000231900720c */ /* 0x080fe40003fa6270 */
[-C--:B------:R-:W-:Y:S01]  /*0b90*/  ISETP.GE.AND P3, PT, R26, R35.reuse, PT ;  /* 0x000000231a00720c */ /* 0x080fe20003f66270 */
[----:B------:R-:W-:Y:S01]  /*0ba0*/  HFMA2.MMA R40, -RZ, RZ, 0, 0 ;  /* 0x00000000ff287435 */ /* 0x000fe200000001ff */
[-C--:B------:R-:W-:Y:S01]  /*0bb0*/  ISETP.GE.AND P2, PT, R27, R35.reuse, PT ;  /* 0x000000231b00720c */ /* 0x080fe20003f46270 */
[----:B------:R-:W-:Y:S01]  /*0bc0*/  HFMA2.MMA R44, -RZ, RZ, 0, 0 ;  /* 0x00000000ff2c7435 */ /* 0x000fe200000001ff */
[----:B------:R-:W-:Y:S01]  /*0bd0*/  ISETP.GE.AND P1, PT, R28, R35, PT ;  /* 0x000000231c00720c */ /* 0x000fe20003f26270 */
[----:B------:R0:W5:Y:S01]  /*0be0*/  @!P0 LDG.E R37, [R4.64+0x480] ;  /* 0x0004800c04258981 */ /* 0x000162000c1e1900 */
[----:B------:R-:W-:Y:S02]  /*0bf0*/  MOV R42, RZ ;  /* 0x000000ff002a7202 */ /* 0x000fe40000000f00 */
[----:B------:R-:W-:Y:S01]  /*0c00*/  MOV R46, RZ ;  /* 0x000000ff002e7202 */ /* 0x000fe20000000f00 */
[----:B------:R0:W5:Y:S01]  /*0c10*/  @!P4 LDG.E R38, [R4.64+0x500] ;  /* 0x0005000c0426c981 */ /* 0x000162000c1e1900 */
[----:B------:R-:W-:-:S03]  /*0c20*/  MOV R48, RZ ;  /* 0x000000ff00307202 */ /* 0x000fc60000000f00 */
[----:B------:R0:W5:Y:S04]  /*0c30*/  @!P6 LDG.E R42, [R4.64+0x580] ;  /* 0x0005800c042ae981 */ /* 0x000168000c1e1900 */
[----:B------:R0:W5:Y:S04]  /*0c40*/  @!P5 LDG.E R40, [R4.64+0x600] ;  /* 0x0006000c0428d981 */ /* 0x000168000c1e1900 */
[----:B------:R0:W5:Y:S04]  /*0c50*/  @!P3 LDG.E R46, [R4.64+0x680] ;  /* 0x0006800c042eb981 */ /* 0x000168000c1e1900 */
[----:B------:R0:W5:Y:S04]  /*0c60*/  @!P2 LDG.E R44, [R4.64+0x700] ;  /* 0x0007000c042ca981 */ /* 0x000168000c1e1900 */
[----:B------:R0:W5:Y:S01]  /*0c70*/  @!P1 LDG.E R48, [R4.64+0x780] ;  /* 0x0007800c04309981 */ /* 0x000162000c1e1900 */
[----:B------:R-:W-:-:S05]  /*0c80*/  LOP3.LUT R39, R148, 0xfffffe00, RZ, 0xc0, !PT ;  /* 0xfffffe0094277812 */ /* 0x000fca00078ec0ff */
[----:B------:R-:W-:-:S05]  /*0c90*/  IMAD.IADD R125, R39, 0x1, R150 ;  /* 0x00000001277d7824 */ /* 0x000fca00078e0296 */
        /* <DEDUP_REMOVED lines=11> */
[----:B0-----:R-:W-:-:S02]  /*0d50*/  IADD3 R4, R125, 0x100, RZ ;  /* 0x000001007d047810 */ /* 0x001fc40007ffe0ff */
        /* <DEDUP_REMOVED lines=25> */
[----:B------:R-:W-:Y:S02]  /*0ef0*/  IADD3 R4, P0, R121, UR15, RZ ;  /* 0x0000000f79047c10 */ /* 0x000fe4000ff1e0ff */
[-C--:B------:R-:W-:Y:S02]  /*0f00*/  ISETP.GE.AND P4, PT, R31, R35.reuse, PT ;  /* 0x000000231f00720c */ /* 0x080fe40003f86270 */
[----:B------:R-:W-:Y:S02]  /*0f10*/  IADD3.X R5, R123, UR16, RZ, P0, !PT ;  /* 0x000000107b057c10 */ /* 0x000fe400087fe4ff */
[-C--:B------:R-:W-:Y:S02]  /*0f20*/  ISETP.GE.AND P0, PT, R30, R35.reuse, PT ;  /* 0x000000231e00720c */ /* 0x080fe40003f06270 */
[----:B------:R-:W-:-:S02]  /*0f30*/  ISETP.GE.AND P6, PT, R32, R35, PT ;  /* 0x000000232000720c */ /* 0x000fc40003fc6270 */
[-C--:B------:R-:W-:Y:S02]  /*0f40*/  ISETP.GE.AND P5, PT, R33, R35.reuse, PT ;  /* 0x000000232100720c */ /* 0x080fe40003fa6270 */
[----:B------:R-:W-:Y:S02]  /*0f50*/  ISETP.GE.AND P3, PT, R0, R35, PT ;  /* 0x000000230000720c */ /* 0x000fe40003f66270 */
[----:B------:R-:W-:Y:S01]  /*0f60*/  MOV R50, RZ ;  /* 0x000000ff00327202 */ /* 0x000fe20000000f00 */
[----:B--2---:R-:W-:Y:S04]  /*0f70*/  STS [R145.X4], R6 ;  /* 0x0000000691007388 */ /* 0x004fe80000004800 */
[----:B---3--:R0:W-:Y:S04]  /*0f80*/  STS [R144.X4+0x80], R3 ;  /* 0x0000800390007388 */ /* 0x0081e80000004800 */
[----:B----4-:R-:W-:Y:S04]  /*0f90*/  STS [R143.X4+0x100], R16 ;  /* 0x000100108f007388 */ /* 0x010fe80000004800 */
[----:B-----5:R1:W-:Y:S04]  /*0fa0*/  STS [R142.X4+0x180], R7 ;  /* 0x000180078e007388 */ /* 0x0203e80000004800 */
[----:B------:R-:W-:Y:S04]  /*0fb0*/  STS [R141.X4+0x200], R18 ;  /* 0x000200128d007388 */ /* 0x000fe80000004800 */
[----:B------:R2:W-:Y:S04]  /*0fc0*/  STS [R140.X4+0x280], R17 ;  /* 0x000280118c007388 */ /* 0x0005e80000004800 */
[----:B------:R3:W-:Y:S04]  /*0fd0*/  STS [R139.X4+0x300], R34 ;  /* 0x000300228b007388 */ /* 0x0007e80000004800 */
        /* <DEDUP_REMOVED lines=26> */
[----:B0-----:R-:W-:-:S03]  /*1180*/  HFMA2.MMA R3, -RZ, RZ, 0, 0 ;  /* 0x00000000ff037435 */ /* 0x001fc600000001ff */
[----:B------:R-:W-:Y:S01]  /*1190*/  BAR.SYNC.DEFER_BLOCKING 0x0 ;  /* 0x0000000000007b1d */ /* 0x000fe20000010000 */
[----:B-1----:R-:W-:Y:S01]  /*11a0*/  CS2R R6, SRZ ;  /* 0x0000000000067805 */ /* 0x002fe2000001ff00 */
[----:B--2---:R-:W-:Y:S01]  /*11b0*/  CS2R R16, SRZ ;  /* 0x0000000000107805 */ /* 0x004fe2000001ff00 */
[----:B---3--:R-:W-:Y:S01]  /*11c0*/  MOV R34, RZ ;  /* 0x000000ff00227202 */ /* 0x008fe20000000f00 */
[----:B----4-:R-:W-:Y:S01]  /*11d0*/  CS2R R36, SRZ ;  /* 0x0000000000247805 */ /* 0x010fe2000001ff00 */
[----:B-----5:R-:W-:Y:S01]  /*11e0*/  CS2R R38, SRZ ;  /* 0x0000000000267805 */ /* 0x020fe2000001ff00 */
[----:B------:R-:W-:Y:S01]  /*11f0*/  HFMA2.MMA R48, -RZ, RZ, 0, 0 ;  /* 0x00000000ff307435 */ /* 0x000fe200000001ff */
[----:B------:R-:W2:Y:S01]  /*1200*/  @!P2 LDG.E R6, [R4.64] ;  /* 0x0000000c0406a981 */ /* 0x000ea2000c1e1900 */
[----:B------:R-:W-:-:S03]  /*1210*/  ISETP.GE.AND P2, PT, R20, R35, PT ;  /* 0x000000231400720c */ /* 0x000fc60003f46270 */
[----:B------:R-:W3:Y:S01]  /*1220*/  @!P1 LDG.E R3, [R4.64+0x80] ;  /* 0x0000800c04039981 */ /* 0x000ee2000c1e1900 */
[----:B------:R-:W-:-:S03]  /*1230*/  ISETP.GE.AND P1, PT, R21, R35, PT ;  /* 0x000000231500720c */ /* 0x000fc60003f26270 */
[----:B------:R-:W4:Y:S01]  /*1240*/  @!P0 LDG.E R16, [R4.64+0x100] ;  /* 0x0001000c04108981 */ /* 0x000f22000c1e1900 */
[----:B------:R-:W-:-:S03]  /*1250*/  ISETP.GE.AND P0, PT, R22, R35, PT ;  /* 0x000000231600720c */ /* 0x000fc60003f06270 */
[----:B------:R-:W5:Y:S01]  /*1260*/  @!P4 LDG.E R7, [R4.64+0x180] ;  /* 0x0001800c0407c981 */ /* 0x000f62000c1e1900 */
        /* <DEDUP_REMOVED lines=10> */
[-C--:B------:R-:W-:Y:S01]  /*1310*/  ISETP.GE.AND P1, PT, R28, R35.reuse, PT ;  /* 0x000000231c00720c */ /* 0x080fe20003f26270 */
[----:B------:R-:W-:Y:S01]  /*1320*/  CS2R R40, SRZ ;  /* 0x0000000000287805 */ /* 0x000fe2000001ff00 */
[----:B------:R-:W-:Y:S01]  /*1330*/  CS2R R44, SRZ ;  /* 0x00000000002c7805 */ /* 0x000fe2000001ff00 */
[----:B------:R-:W-:Y:S01]  /*1340*/  CS2R R42, SRZ ;  /* 0x00000000002a7805 */ /* 0x000fe2000001ff00 */
        /* <DEDUP_REMOVED lines=8> */
[----:B------:R-:W-:-:S02]  /*13d0*/  ISETP.GE.AND P2, PT, R8, R35, PT ;  /* 0x000000230800720c */ /* 0x000fc40003f46270 */
[-C--:B------:R-:W-:Y:S02]  /*13e0*/  ISETP.GE.AND P1, PT, R29, R35.reuse, PT ;  /* 0x000000231d00720c */ /* 0x080fe40003f26270 */
[C---:B------:R-:W-:Y:S02]  /*13f0*/  LEA R18, P0, R8.reuse, UR9, 0x2 ;  /* 0x0000000908127c11 */ /* 0x040fe4000f8010ff */
[-C--:B------:R-:W-:Y:S02]  /*1400*/  ISETP.GE.AND P4, PT, R31, R35.reuse, PT ;  /* 0x000000231f00720c */ /* 0x080fe40003f86270 */
[----:B------:R-:W-:Y:S02]  /*1410*/  LEA.HI.X R19, R8, UR14, R9, 0x2, P0 ;  /* 0x0000000e08137c11 */ /* 0x000fe400080f1409 */
[-C--:B------:R-:W-:Y:S02]  /*1420*/  ISETP.GE.AND P0, PT, R30, R35.reuse, PT ;  /* 0x000000231e00720c */ /* 0x080fe40003f06270 */
[----:B------:R-:W-:-:S02]  /*1430*/  ISETP.GE.AND P6, PT, R32, R35, PT ;  /* 0x000000232000720c */ /* 0x000fc40003fc6270 */
[-C--:B------:R-:W-:Y:S02]  /*1440*/  ISETP.GE.AND P5, PT, R33, R35.reuse, PT ;  /* 0x000000232100720c */ /* 0x080fe40003fa6270 */
[----:B------:R-:W-:Y:S01]  /*1450*/  ISETP.GE.AND P3, PT, R0, R35, PT ;  /* 0x000000230000720c */ /* 0x000fe20003f66270 */
[----:B------:R-:W-:Y:S01]  /*1460*/  HFMA2.MMA R52, -RZ, RZ, 0, 0 ;  /* 0x00000000ff347435 */ /* 0x000fe200000001ff */
[----:B------:R-:W-:Y:S01]  /*1470*/  MOV R54, RZ ;  /* 0x000000ff00367202 */ /* 0x000fe20000000f00 */
[----:B------:R-:W-:Y:S01]  /*1480*/  IMAD.MOV.U32 R56, RZ, RZ, RZ ;  /* 0x000000ffff387224 */ /* 0x000fe200078e00ff */
[----:B--2---:R-:W-:Y:S04]  /*1490*/  STS [R145.X4], R6 ;  /* 0x0000000691007388 */ /* 0x004fe80000004800 */
[----:B---3--:R-:W-:Y:S04]  /*14a0*/  STS [R144.X4+0x80], R3 ;  /* 0x0000800390007388 */ /* 0x008fe80000004800 */
[----:B----4-:R-:W-:Y:S04]  /*14b0*/  STS [R143.X4+0x100], R16 ;  /* 0x000100108f007388 */ /* 0x010fe80000004800 */
[----:B-----5:R-:W-:Y:S04]  /*14c0*/  STS [R142.X4+0x180], R7 ;  /* 0x000180078e007388 */ /* 0x020fe80000004800 */
        /* <DEDUP_REMOVED lines=30> */
[----:B0-----:R-:W-:Y:S01]  /*16b0*/  HFMA2.MMA R34, -RZ, RZ, 0, 0 ;  /* 0x00000000ff227435 */ /* 0x001fe200000001ff */
[----:B-1----:R-:W-:Y:S01]  /*16c0*/  CS2R R38, SRZ ;  /* 0x0000000000267805 */ /* 0x002fe2000001ff00 */
[----:B--2---:R-:W-:Y:S01]  /*16d0*/  HFMA2.MMA R42, -RZ, RZ, 0, 0 ;  /* 0x00000000ff2a7435 */ /* 0x004fe200000001ff */
[----:B------:R-:W-:-:S02]  /*16e0*/  MOV R40, RZ ;  /* 0x000000ff00287202 */ /* 0x000fc40000000f00 */
[----:B------:R-:W-:Y:S01]  /*16f0*/  MOV R44, RZ ;  /* 0x000000ff002c7202 */ /* 0x000fe20000000f00 */
[----:B---3--:R-:W-:-:S04]  /*1700*/  HFMA2.MMA R46, -RZ, RZ, 0, 0 ;  /* 0x00000000ff2e7435 */ /* 0x008fc800000001ff */
[----:B------:R0:W2:Y:S01]  /*1710*/  @!P2 LDG.E R34, [R18.64] ;  /* 0x0000000c1222a981 */ /* 0x0000a2000c1e1900 */
[----:B------:R-:W-:-:S03]  /*1720*/  ISETP.GE.AND P2, PT, R20, R35, PT ;  /* 0x000000231400720c */ /* 0x000fc60003f46270 */
[----:B------:R0:W3:Y:S01]  /*1730*/  @!P1 LDG.E R41, [R18.64+0x80] ;  /* 0x0000800c12299981 */ /* 0x0000e2000c1e1900 */
[----:B------:R-:W-:-:S03]  /*1740*/  ISETP.GE.AND P1, PT, R21, R35, PT ;  /* 0x000000231500720c */ /* 0x000fc60003f26270 */
[----:B------:R0:W5:Y:S01]  /*1750*/  @!P0 LDG.E R38, [R18.64+0x100] ;  /* 0x0001000c12268981 */ /* 0x000162000c1e1900 */
        /* <DEDUP_REMOVED lines=8> */
[-C--:B------:R-:W-:Y:S01]  /*17e0*/  ISETP.GE.AND P3, PT, R26, R35.reuse, PT ;  /* 0x000000231a00720c */ /* 0x080fe20003f66270 */
[----:B------:R-:W-:Y:S02]  /*17f0*/  HFMA2.MMA R48, -RZ, RZ, 0, 0 ;  /* 0x00000000ff307435 */ /* 0x000fe400000001ff */
[----:B------:R0:W5:Y:S01]  /*1800*/  @!P2 LDG.E R45, [R18.64+0x380] ;  /* 0x0003800c122da981 */ /* 0x000162000c1e1900 */
[----:B------:R-:W-:-:S03]  /*1810*/  ISETP.GE.AND P2, PT, R27, R35, PT ;  /* 0x000000231b00720c */ /* 0x000fc60003f46270 */
[----:B------:R0:W5:Y:S01]  /*1820*/  @!P1 LDG.E R44, [R18.64+0x400] ;  /* 0x0004000c122c9981 */ /* 0x000162000c1e1900 */
[-C--:B------:R-:W-:Y:S02]  /*1830*/  ISETP.GE.AND P1, PT, R28, R35.reuse, PT ;  /* 0x000000231c00720c */ /* 0x080fe40003f26270 */
[----:B----4-:R-:W-:Y:S01]  /*1840*/  MOV R50, RZ ;  /* 0x000000ff00327202 */ /* 0x010fe20000000f00 */
        /* <DEDUP_REMOVED lines=9> */
[----:B------:R-:W-:Y:S01]  /*18e0*/  SHF.R.S32.HI R3, RZ, 0x1f, R2 ;  /* 0x0000001fff037819 */ /* 0x000fe20000011402 */
[----:B------:R-:W-:-:S02]  /*18f0*/  IMAD R36, R165, c[0x0][0x200], RZ ;  /* 0x00008000a5247a24 */ /* 0x000fc400078e02ff */
[----:B------:R-:W-:-:S04]  /*1900*/  IMAD.WIDE.U32 R4, R157, c[0x0][0x1f0], RZ ;  /* 0x00007c009d047a25 */ /* 0x000fc800078e00ff */
[----:B------:R-:W-:Y:S01]  /*1910*/  IMAD R49, R157, c[0x0][0x1f4], R6 ;  /* 0x00007d009d317a24 */ /* 0x000fe200078e0206 */
[----:B------:R-:W-:Y:S01]  /*1920*/  IADD3 R97, R147, -c[0x0][0x174], RZ ;  /* 0x80005d0093617a10 */ /* 0x000fe20007ffe0ff */
[C---:B------:R-:W-:Y:S02]  /*1930*/  IMAD.WIDE.U32 R16, R157.reuse, c[0x0][0x200], RZ ;  /* 0x000080009d107a25 */ /* 0x040fe400078e00ff */
[----:B0-----:R-:W-:Y:S02]  /*1940*/  @!P0 MOV R18, R2 ;  /* 0x0000000200128202 */ /* 0x001fe40000000f00 */
[C---:B------:R-:W-:Y:S01]  /*1950*/  IMAD R51, R157.reuse, c[0x0][0x204], R36 ;  /* 0x000081009d337a24 */ /* 0x040fe200078e0224 */
[----:B------:R-:W-:Y:S01]  /*1960*/  @!P0 MOV R19, R3 ;  /* 0x0000000300138202 */ /* 0x000fe20000000f00 */
[----:B------:R-:W-:Y:S01]  /*1970*/  @!P0 IMAD.WIDE.U32 R6, R157, c[0x0][0x1f0], R2 ;  /* 0x00007c009d068a25 */ /* 0x000fe200078e0002 */
[----:B------:R-:W-:Y:S02]  /*1980*/  IADD3 R5, R5, R49, RZ ;  /* 0x0000003105057210 */ /* 0x000fe40007ffe0ff */
[----:B------:R-:W-:Y:S01]  /*1990*/  IADD3 R37, R17, R51, RZ ;  /* 0x0000003311257210 */ /* 0x000fe20007ffe0ff */
[----:B------:R-:W-:Y:S01]  /*19a0*/  @!P0 IMAD.WIDE.U32 R18, R157, c[0x0][0x200], R18 ;  /* 0x000080009d128a25 */ /* 0x000fe200078e0012 */
[----:B------:R-:W-:-:S02]  /*19b0*/  MOV R36, R16 ;  /* 0x0000001000247202 */ /* 0x000fc40000000f00 */
[----:B------:R-:W-:Y:S01]  /*19c0*/  @!P0 IADD3 R7, R49, R7, RZ ;  /* 0x0000000731078210 */ /* 0x000fe20007ffe0ff */
[C---:B------:R-:W-:Y:S02]  /*19d0*/  IMAD R58, R156.reuse, c[0x0][0x1f8], RZ ;  /* 0x00007e009c3a7a24 */ /* 0x040fe400078e02ff */
[----:B------:R-:W-:Y:S02]  /*19e0*/  IMAD R97, R97, -0x400, RZ ;  /* 0xfffffc0061617824 */ /* 0x000fe400078e02ff */
[----:B------:R-:W-:Y:S01]  /*19f0*/  IMAD.WIDE.U32 R16, R159, c[0x0][0x1f8], R4 ;  /* 0x00007e009f107a25 */ /* 0x000fe200078e0004 */
[----:B------:R-:W-:Y:S02]  /*1a00*/  @!P0 IADD3 R19, R51, R19, RZ ;  /* 0x0000001333138210 */ /* 0x000fe40007ffe0ff */
[----:B------:R-:W-:Y:S01]  /*1a10*/  SHF.R.S32.HI R95, RZ, 0x1f, R97 ;  /* 0x0000001fff5f7819 */ /* 0x000fe20000011461 */
[----:B------:R-:W-:Y:S01]  /*1a20*/  IMAD R60, R156, c[0x0][0x208], RZ ;  /* 0x000082009c3c7a24 */ /* 0x000fe200078e02ff */
[----:B------:R-:W-:Y:S01]  /*1a30*/  IADD3 R51, P1, R97, R16, RZ ;  /* 0x0000001061337210 */ /* 0x000fe20007f3e0ff */
[----:B------:R-:W-:-:S02]  /*1a40*/  IMAD R53, R159, c[0x0][0x1fc], R58 ;  /* 0x00007f009f357a24 */ /* 0x000fc400078e023a */
[----:B------:R-:W-:-:S04]  /*1a50*/  @!P0 IMAD.WIDE.U32 R4, R159, c[0x0][0x1f8], R6 ;  /* 0x00007e009f048a25 */ /* 0x000fc800078e0006 */
[----:B------:R-:W-:-:S04]  /*1a60*/  IMAD.WIDE.U32 R36, R159, c[0x0][0x208], R36 ;  /* 0x000082009f247a25 */ /* 0x000fc800078e0024 */
[----:B------:R-:W-:Y:S01]  /*1a70*/  IMAD R55, R159, c[0x0][0x20c], R60 ;  /* 0x000083009f377a24 */ /* 0x000fe200078e023c */
[----:B------:R-:W-:Y:S01]  /*1a80*/  IADD3.X R60, R95, R53, R17, P1, !PT ;  /* 0x000000355f3c7210 */ /* 0x000fe20000ffe411 */
[----:B------:R-:W-:Y:S01]  /*1a90*/  @!P0 IMAD.WIDE.U32 R6, R159, c[0x0][0x208], R18 ;  /* 0x000082009f068a25 */ /* 0x000fe200078e0012 */
[C---:B------:R-:W-:Y:S02]  /*1aa0*/  @!P0 IADD3 R19, P1, R8.reuse, R4, RZ ;  /* 0x0000000408138210 */ /* 0x040fe40007f3e0ff */
[----:B------:R-:W-:Y:S02]  /*1ab0*/  IADD3 R36, P2, R97, R36, RZ ;  /* 0x0000002461247210 */ /* 0x000fe40007f5e0ff */
[----:B------:R-:W-:Y:S02]  /*1ac0*/  @!P0 IADD3.X R62, R9, R5, R53, P1, !PT ;  /* 0x00000005093e8210 */ /* 0x000fe40000ffe435 */
[----:B------:R-:W-:Y:S02]  /*1ad0*/  IADD3.X R37, R95, R55, R37, P2, !PT ;  /* 0x000000375f257210 */ /* 0x000fe400017fe425 */
[----:B------:R-:W-:-:S02]  /*1ae0*/  @!P0 IADD3 R49, P3, R8, R6, RZ ;  /* 0x0000000608318210 */ /* 0x000fc40007f7e0ff */
[----:B------:R-:W-:Y:S02]  /*1af0*/  @!P0 LEA R18, P1, R19, c[0x0][0x268], 0x2 ;  /* 0x00009a0013128a11 */ /* 0x000fe400078210ff */
[C---:B------:R-:W-:Y:S02]  /*1b00*/  LEA R16, P2, R8.reuse, c[0x0][0x268], 0x2 ;  /* 0x00009a0008107a11 */ /* 0x040fe400078410ff */
[C---:B------:R-:W-:Y:S02]  /*1b10*/  LEA R17, P4, R8.reuse, c[0x0][0x258], 0x2 ;  /* 0x0000960008117a11 */ /* 0x040fe400078810ff */
[----:B------:R-:W-:Y:S02]  /*1b20*/  @!P0 IADD3.X R58, R9, R7, R55, P3, !PT ;  /* 0x00000007093a8210 */ /* 0x000fe40001ffe437 */
[----:B------:R-:W-:Y:S02]  /*1b30*/  @!P0 LEA.HI.X R19, R19, c[0x0][0x26c], R62, 0x2, P1 ;  /* 0x00009b0013138a11 */ /* 0x000fe400008f143e */
[----:B------:R-:W-:-:S02]  /*1b40*/  LEA.HI.X R7, R8, c[0x0][0x26c], R9, 0x2, P2 ;  /* 0x00009b0008077a11 */ /* 0x000fc400010f1409 */
[----:B------:R-:W-:Y:S02]  /*1b50*/  ISETP.GE.AND P1, PT, R30, R35, PT ;  /* 0x000000231e00720c */ /* 0x000fe40003f26270 */
[----:B------:R-:W-:Y:S02]  /*1b60*/  LEA.HI.X R5, R8, c[0x0][0x25c], R9, 0x2, P4 ;  /* 0x0000970008057a11 */ /* 0x000fe400020f1409 */
[C---:B------:R-:W-:Y:S02]  /*1b70*/  LEA R16, P2, R51.reuse, R16, 0x2 ;  /* 0x0000001033107211 */ /* 0x040fe400078410ff */
[C---:B------:R-:W-:Y:S02]  /*1b80*/  LEA R6, P4, R36.reuse, R17, 0x2 ;  /* 0x0000001124067211 */ /* 0x040fe400078810ff */
[----:B------:R-:W-:Y:S02]  /*1b90*/  LEA.HI.X R17, R51, R7, R60, 0x2, P2 ;  /* 0x0000000733117211 */ /* 0x000fe400010f143c */
[----:B------:R-:W-:-:S02]  /*1ba0*/  LEA.HI.X R7, R36, R5, R37, 0x2, P4 ;  /* 0x0000000524077211 */ /* 0x000fc400020f1425 */
[----:B------:R-:W-:Y:S01]  /*1bb0*/  CS2R R36, SRZ ;  /* 0x0000000000247805 */ /* 0x000fe2000001ff00 */
[C---:B------:R-:W-:Y:S02]  /*1bc0*/  @!P0 LEA R4, P3, R49.reuse, c[0x0][0x258], 0x2 ;  /* 0x0000960031048a11 */ /* 0x040fe400078610ff */
[-C--:B------:R-:W-:Y:S02]  /*1bd0*/  ISETP.GE.AND P2, PT, R32, R35.reuse, PT ;  /* 0x000000232000720c */ /* 0x080fe40003f46270 */
[----:B------:R-:W-:Y:S02]  /*1be0*/  @!P0 LEA.HI.X R5, R49, c[0x0][0x25c], R58, 0x2, P3 ;  /* 0x0000970031058a11 */ /* 0x000fe400018f143a */
[-C--:B------:R-:W-:Y:S02]  /*1bf0*/  ISETP.GE.AND P3, PT, R29, R35.reuse, PT ;  /* 0x000000231d00720c */ /* 0x080fe40003f66270 */
[-C--:B------:R-:W-:Y:S02]  /*1c00*/  ISETP.GE.AND P4, PT, R31, R35.reuse, PT ;  /* 0x000000231f00720c */ /* 0x080fe40003f86270 */
[----:B------:R-:W-:-:S02]  /*1c10*/  ISETP.GE.AND P5, PT, R33, R35, PT ;  /* 0x000000232100720c */ /* 0x000fc40003fa6270 */
[----:B------:R-:W-:Y:S01]  /*1c20*/  ISETP.GE.AND P6, PT, R0, R35, PT ;  /* 0x000000230000720c */ /* 0x000fe20003fc6270 */
[----:B--2---:R-:W-:Y:S04]  /*1c30*/  STS [R145.X4], R34 ;  /* 0x0000002291007388 */ /* 0x004fe80000004800 */
[----:B---3--:R-:W-:Y:S04]  /*1c40*/  STS [R144.X4+0x80], R41 ;  /* 0x0000802990007388 */ /* 0x008fe80000004800 */
[----:B-----5:R-:W-:Y:S04]  /*1c50*/  STS [R143.X4+0x100], R38 ;  /* 0x000100268f007388 */ /* 0x020fe80000004800 */
[----:B------:R-:W-:Y:S04]  /*1c60*/  STS [R142.X4+0x180], R39 ;  /* 0x000180278e007388 */ /* 0x000fe80000004800 */
[----:B------:R-:W-:Y:S04]  /*1c70*/  STS [R141.X4+0x200], R40 ;  /* 0x000200288d007388 */ /* 0x000fe80000004800 */
[----:B------:R0:W-:Y:S04]  /*1c80*/  STS [R140.X4+0x280], R43 ;  /* 0x0002802b8c007388 */ /* 0x0001e80000004800 */
[----:B------:R1:W-:Y:S04]  /*1c90*/  STS [R139.X4+0x300], R42 ;  /* 0x0003002a8b007388 */ /* 0x0003e80000004800 */
[----:B------:R2:W-:Y:S04]  /*1ca0*/  STS [R138.X4+0x380], R45 ;  /* 0x0003802d8a007388 */ /* 0x0005e80000004800 */
[----:B------:R3:W-:Y:S04]  /*1cb0*/  STS [R137.X4+0x400], R44 ;  /* 0x0004002c89007388 */ /* 0x0007e80000004800 */
[----:B----4-:R-:W-:Y:S04]  /*1cc0*/  STS [R136.X4+0x480], R47 ;  /* 0x0004802f88007388 */ /* 0x010fe80000004800 */
[----:B------:R-:W-:Y:S04]  /*1cd0*/  STS [R135.X4+0x500], R46 ;  /* 0x0005002e87007388 */ /* 0x000fe80000004800 */
[----:B------:R4:W-:Y:S04]  /*1ce0*/  STS [R133.X4+0x580], R50 ;  /* 0x0005803285007388 */ /* 0x0009e80000004800 */
        /* <DEDUP_REMOVED lines=23> */
[----:B-1----:R-:W-:-:S04]  /*1e60*/  HFMA2.MMA R42, -RZ, RZ, 0, 0 ;  /* 0x00000000ff2a7435 */ /* 0x002fc800000001ff */
[----:B------:R-:W5:Y:S01]  /*1e70*/  @!P1 LDG.E R36, [R16.64+-0xf00] ;  /* 0xfff1000c10249981 */ /* 0x000f62000c1e1900 */
[-C--:B------:R-:W-:Y:S01]  /*1e80*/  ISETP.GE.AND P1, PT, R20, R35.reuse, PT ;  /* 0x000000231400720c */ /* 0x080fe20003f26270 */
[----:B------:R-:W-:Y:S01]  /*1e90*/  HFMA2.MMA R34, -RZ, RZ, 0, 0 ;  /* 0x00000000ff227435 */ /* 0x000fe200000001ff */
[----:B--2---:R-:W-:Y:S01]  /*1ea0*/  MOV R45, RZ ;  /* 0x000000ff002d7202 */ /* 0x004fe20000000f00 */
[----:B------:R-:W-:Y:S01]  /*1eb0*/  CS2R R38, SRZ ;  /* 0x0000000000267805 */ /* 0x000fe2000001ff00 */
[----:B------:R-:W-:Y:S01]  /*1ec0*/  HFMA2.MMA R40, -RZ, RZ, 0, 0 ;  /* 0x00000000ff287435 */ /* 0x000fe200000001ff */
[----:B------:R-:W-:Y:S01]  /*1ed0*/  MOV R41, RZ ;  /* 0x000000ff00297202 */ /* 0x000fe20000000f00 */
[----:B------:R-:W2:Y:S07]  /*1ee0*/  @!P3 LDG.E R37, [R16.64+-0xf80] ;  /* 0xfff0800c1025b981 */ /* 0x000eae000c1e1900 */
[----:B------:R-:W2:Y:S01]  /*1ef0*/  @!P1 LDG.E R43, [R16.64+-0xc80] ;  /* 0xfff3800c102b9981 */ /* 0x000ea2000c1e1900 */
[----:B------:R-:W-:-:S03]  /*1f00*/  ISETP.GE.AND P1, PT, R21, R35, PT ;  /* 0x000000231500720c */ /* 0x000fc60003f26270 */
[----:B------:R-:W2:Y:S01]  /*1f10*/  @!P2 LDG.E R38, [R16.64+-0xe00] ;  /* 0xfff2000c1026a981 */ /* 0x000ea2000c1e1900 */
[----:B---3--:R-:W-:-:S03]  /*1f20*/  HFMA2.MMA R44, -RZ, RZ, 0, 0 ;  /* 0x00000000ff2c7435 */ /* 0x008fc600000001ff */
[----:B------:R-:W3:Y:S04]  /*1f30*/  @!P4 LDG.E R39, [R16.64+-0xe80] ;  /* 0xfff1800c1027c981 */ /* 0x000ee8000c1e1900 */
[----:B------:R-:W2:Y:S04]  /*1f40*/  @!P0 LDG.E R34, [R18.64] ;  /* 0x0000000c12228981 */ /* 0x000ea8000c1e1900 */
[----:B------:R-:W3:Y:S01]  /*1f50*/  @!P1 LDG.E R42, [R16.64+-0xc00] ;  /* 0xfff4000c102a9981 */ /* 0x000ee2000c1e1900 */
[-C--:B------:R-:W-:Y:S02]  /*1f60*/  ISETP.GE.AND P1, PT, R22, R35.reuse, PT ;  /* 0x000000231600720c */ /* 0x080fe40003f26270 */
[-C--:B------:R-:W-:Y:S01]  /*1f70*/  ISETP.GE.AND P2, PT, R24, R35.reuse, PT ;  /* 0x000000231800720c */ /* 0x080fe20003f46270 */
[----:B------:R-:W3:Y:S01]  /*1f80*/  @!P5 LDG.E R41, [R16.64+-0xd80] ;  /* 0xfff2800c1029d981 */ /* 0x000ee2000c1e1900 */
[----:B------:R-:W-:-:S02]  /*1f90*/  ISETP.GE.AND P3, PT, R25, R35, PT ;  /* 0x000000231900720c */ /* 0x000fc40003f66270 */
[-C--:B------:R-:W-:Y:S01]  /*1fa0*/  ISETP.GE.AND P4, PT, R26, R35.reuse, PT ;  /* 0x000000231a00720c */ /* 0x080fe20003f86270 */
[----:B------:R-:W3:Y:S01]  /*1fb0*/  @!P6 LDG.E R40, [R16.64+-0xd00] ;  /* 0xfff3000c1028e981 */ /* 0x000ee2000c1e1900 */
[----:B------:R-:W-:-:S05]  /*1fc0*/  ISETP.GE.AND P5, PT, R27, R35, PT ;  /* 0x000000231b00720c */ /* 0x000fca0003fa6270 */
[----:B------:R-:W3:Y:S01]  /*1fd0*/  @!P1 LDG.E R45, [R16.64+-0xb80] ;  /* 0xfff4800c102d9981 */ /* 0x000ee2000c1e1900 */
[-C--:B------:R-:W-:Y:S02]  /*1fe0*/  ISETP.GE.AND P1, PT, R23, R35.reuse, PT ;  /* 0x000000231700720c */ /* 0x080fe40003f26270 */
[----:B------:R-:W-:Y:S01]  /*1ff0*/  ISETP.GE.AND P6, PT, R28, R35, PT ;  /* 0x000000231c00720c */ /* 0x000fe20003fc6270 */
[----:B----4-:R-:W-:Y:S01]  /*2000*/  HFMA2.MMA R50, -RZ, RZ, 0, 0 ;  /* 0x00000000ff327435 */ /* 0x010fe200000001ff */
[----:B------:R-:W-:Y:S01]  /*2010*/  CS2R R46, SRZ ;  /* 0x00000000002e7805 */ /* 0x000fe2000001ff00 */
[----:B------:R-:W-:Y:S01]  /*2020*/  MOV R48, RZ ;  /* 0x000000ff00307202 */ /* 0x000fe20000000f00 */
[----:B------:R-:W-:Y:S01]  /*2030*/  IMAD.MOV.U32 R52, RZ, RZ, RZ ;  /* 0x000000ffff347224 */ /* 0x000fe200078e00ff */
[----:B------:R-:W-:-:S03]  /*2040*/  MOV R56, RZ ;  /* 0x000000ff00387202 */ /* 0x000fc60000000f00 */
[----:B------:R-:W4:Y:S04]  /*2050*/  @!P2 LDG.E R46, [R16.64+-0xa80] ;  /* 0xfff5800c102ea981 */ /* 0x000f28000c1e1900 */
[----:B------:R-:W4:Y:S04]  /*2060*/  @!P1 LDG.E R44, [R16.64+-0xb00] ;  /* 0xfff5000c102c9981 */ /* 0x000f28000c1e1900 */
[----:B------:R-:W4:Y:S04]  /*2070*/  @!P3 LDG.E R48, [R16.64+-0xa00] ;  /* 0xfff6000c1030b981 */ /* 0x000f28000c1e1900 */
[----:B------:R-:W4:Y:S04]  /*2080*/  @!P4 LDG.E R52, [R16.64+-0x980] ;  /* 0xfff6800c1034c981 */ /* 0x000f28000c1e1900 */
[----:B------:R-:W4:Y:S04]  /*2090*/  @!P5 LDG.E R50, [R16.64+-0x900] ;  /* 0xfff7000c1032d981 */ /* 0x000f28000c1e1900 */
[----:B------:R-:W4:Y:S01]  /*20a0*/  @!P6 LDG.E R56, [R16.64+-0x880] ;  /* 0xfff7800c1038e981 */ /* 0x000f22000c1e1900 */
[----:B------:R-:W-:Y:S01]  /*20b0*/  P2R R51, PR, RZ, 0x2 ;  /* 0x00000002ff337803 */ /* 0x000fe20000000000 */
[----:B------:R-:W-:Y:S01]  /*20c0*/  HFMA2.MMA R54, -RZ, RZ, 0, 0 ;  /* 0x00000000ff367435 */ /* 0x000fe200000001ff */
[----:B------:R-:W-:Y:S01]  /*20d0*/  ISETP.GE.AND P1, PT, R30, R35, PT ;  /* 0x000000231e00720c */ /* 0x000fe20003f26270 */
[----:B------:R-:W-:Y:S01]  /*20e0*/  HFMA2.MMA R58, -RZ, RZ, 0, 0 ;  /* 0x00000000ff3a7435 */ /* 0x000fe200000001ff */
[----:B------:R-:W-:Y:S01]  /*20f0*/  MOV R60, RZ ;  /* 0x000000ff003c7202 */ /* 0x000fe20000000f00 */
[----:B------:R-:W-:-:S02]  /*2100*/  HFMA2.MMA R64, -RZ, RZ, 0, 0 ;  /* 0x00000000ff407435 */ /* 0x000fc400000001ff */
[----:B------:R-:W-:Y:S01]  /*2110*/  HFMA2.MMA R68, -RZ, RZ, 0, 0 ;  /* 0x00000000ff447435 */ /* 0x000fe200000001ff */
[----:B------:R-:W-:Y:S01]  /*2120*/  MOV R66, RZ ;  /* 0x000000ff00427202 */ /* 0x000fe20000000f00 */
[----:B--2---:R-:W-:Y:S04]  /*2130*/  STS [R145.X4], R34 ;  /* 0x0000002291007388 */ /* 0x004fe80000004800 */
[----:B------:R-:W-:Y:S04]  /*2140*/  STS [R144.X4+0x80], R37 ;  /* 0x0000802590007388 */ /* 0x000fe80000004800 */
        /* <DEDUP_REMOVED lines=8> */
[----:B----4-:R-:W-:Y:S04]  /*21d0*/  STS [R135.X4+0x500], R44 ;  /* 0x0005002c87007388 */ /* 0x010fe80000004800 */
[----:B------:R-:W-:Y:S04]  /*21e0*/  STS [R133.X4+0x580], R46 ;  /* 0x0005802e85007388 */ /* 0x000fe80000004800 */
[----:B------:R0:W-:Y:S04]  /*21f0*/  STS [R131.X4+0x600], R48 ;  /* 0x0006003083007388 */ /* 0x0001e80000004800 */
[----:B------:R-:W-:Y:S04]  /*2200*/  STS [R129.X4+0x680], R52 ;  /* 0x0006803481007388 */ /* 0x000fe80000004800 */
[----:B------:R1:W-:Y:S04]  /*2210*/  STS [R127.X4+0x700], R50 ;  /* 0x000700327f007388 */ /* 0x0003e80000004800 */
[----:B------:R2:W-:Y:S01]  /*2220*/  STS [R125.X4+0x780], R56 ;  /* 0x000780387d007388 */ /* 0x0005e20000004800 */
[----:B------:R-:W-:-:S06]  /*2230*/  NOP ;  /* 0x0000000000007918 */ /* 0x000fcc0000000000 */
[----:B------:R-:W-:Y:S04]  /*2240*/  LDS R16, [R134.X4] ;  /* 0x0000000086107984 */ /* 0x000fe80000004800 */
[----:B------:R-:W3:Y:S04]  /*2250*/  LDS R19, [R134.X4+0x4] ;  /* 0x0000040086137984 */ /* 0x000ee80000004800 */
[----:B------:R-:W4:Y:S04]  /*2260*/  LDS R18, [R134.X4+0x8] ;  /* 0x0000080086127984 */ /* 0x000f280000004800 */
[----:B------:R-:W-:Y:S04]  /*2270*/  LDS R17, [R134.X4+0xc] ;  /* 0x00000c0086117984 */ /* 0x000fe80000004800 */
[----:B------:R-:W-:Y:S04]  /*2280*/  LDS R46, [R134.X4+0x10] ;  /* 0x00001000862e7984 */ /* 0x000fe80000004800 */
[----:B------:R-:W2:Y:S04]  /*2290*/  LDS R45, [R134.X4+0x14] ;  /* 0x00001400862d7984 */ /* 0x000ea80000004800 */
[----:B------:R-:W0:Y:S04]  /*22a0*/  LDS R34, [R134.X4+0x18] ;  /* 0x0000180086227984 */ /* 0x000e280000004800 */
[----:B------:R-:W-:Y:S04]  /*22b0*/  LDS R36, [R134.X4+0x1c] ;  /* 0x00001c0086247984 */ /* 0x000fe80000004800 */
[----:B------:R-:W-:Y:S04]  /*22c0*/  LDS R37, [R134.X4+0x20] ;  /* 0x0000200086257984 */ /* 0x000fe80000004800 */
[----:B------:R-:W-:Y:S04]  /*22d0*/  LDS R38, [R134.X4+0x24] ;  /* 0x0000240086267984 */ /* 0x000fe80000004800 */
[----:B------:R-:W-:Y:S04]  /*22e0*/  LDS R39, [R134.X4+0x28] ;  /* 0x0000280086277984 */ /* 0x000fe80000004800 */
[----:B------:R-:W2:Y:S04]  /*22f0*/  LDS R40, [R134.X4+0x2c] ;  /* 0x00002c0086287984 */ /* 0x000ea80000004800 */
[----:B------:R-:W-:Y:S04]  /*2300*/  LDS R41, [R134.X4+0x30] ;  /* 0x0000300086297984 */ /* 0x000fe80000004800 */
[----:B------:R-:W-:Y:S04]  /*2310*/  LDS R42, [R134.X4+0x34] ;  /* 0x00003400862a7984 */ /* 0x000fe80000004800 */
[----:B------:R-:W-:Y:S04]  /*2320*/  LDS R43, [R134.X4+0x38] ;  /* 0x00003800862b7984 */ /* 0x000fe80000004800 */
[----:B------:R-:W3:Y:S04]  /*2330*/  LDS R44, [R134.X4+0x3c] ;  /* 0x00003c00862c7984 */ /* 0x000ee80000004800 */
[----:B------:R-:W-:Y:S01]  /*2340*/  BAR.SYNC.DEFER_BLOCKING 0x0 ;  /* 0x0000000000007b1d */ /* 0x000fe20000010000 */
[----:B0-----:R-:W-:Y:S01]  /*2350*/  CS2R R48, SRZ ;  /* 0x0000000000307805 */ /* 0x001fe2000001ff00 */
[----:B-1----:R-:W-:-:S04]  /*2360*/  MOV R50, RZ ;  /* 0x000000ff00327202 */ /* 0x002fc80000000f00 */
[----:B------:R0:W5:Y:S01]  /*2370*/  @!P0 LDG.E R54, [R4.64] ;  /* 0x0000000c04368981 */ /* 0x000162000c1e1900 */
[----:B------:R-:W-:-:S03]  /*2380*/  ISETP.GE.AND P0, PT, R29, R35, PT ;  /* 0x000000231d00720c */ /* 0x000fc60003f06270 */
[----:B------:R1:W5:Y:S01]  /*2390*/  @!P1 LDG.E R48, [R6.64+-0xf00] ;  /* 0xfff1000c06309981 */ /* 0x000362000c1e1900 */
[-C--:B------:R-:W-:Y:S01]  /*23a0*/  ISETP.GE.AND P1, PT, R32, R35.reuse, PT ;  /* 0x000000232000720c */ /* 0x080fe20003f26270 */
[----:B------:R-:W-:Y:S01]  /*23b0*/  CS2R R52, SRZ ;  /* 0x0000000000347805 */ /* 0x000fe2000001ff00 */
[----:B--2---:R-:W-:Y:S01]  /*23c0*/  MOV R56, RZ ;  /* 0x000000ff00387202 */ /* 0x004fe20000000f00 */
[----:B------:R1:W2:Y:S04]  /*23d0*/  @!P2 LDG.E R60, [R6.64+-0xa80] ;  /* 0xfff5800c063ca981 */ /* 0x0002a8000c1e1900 */
[----:B------:R1:W2:Y:S04]  /*23e0*/  @!P3 LDG.E R58, [R6.64+-0xa00] ;  /* 0xfff6000c063ab981 */ /* 0x0002a8000c1e1900 */
[----:B------:R1:W2:Y:S01]  /*23f0*/  @!P0 LDG.E R47, [R6.64+-0xf80] ;  /* 0xfff0800c062f8981 */ /* 0x0002a2000c1e1900 */
[----:B------:R-:W-:-:S03]  /*2400*/  ISETP.GE.AND P0, PT, R31, R35, PT ;  /* 0x000000231f00720c */ /* 0x000fc60003f06270 */
[----:B------:R1:W2:Y:S01]  /*2410*/  @!P1 LDG.E R50, [R6.64+-0xe00] ;  /* 0xfff2000c06329981 */ /* 0x0002a2000c1e1900 */
[-C--:B------:R-:W-:Y:S01]  /*2420*/  ISETP.GE.AND P1, PT, R0, R35.reuse, PT ;  /* 0x000000230000720c */ /* 0x080fe20003f26270 */
[----:B0-----:R-:W-:Y:S02]  /*2430*/  CS2R R4, SRZ ;  /* 0x0000000000047805 */ /* 0x001fe4000001ff00 */
[----:B------:R1:W2:Y:S04]  /*2440*/  @!P4 LDG.E R66, [R6.64+-0x980] ;  /* 0xfff6800c0642c981 */ /* 0x0002a8000c1e1900 */
[----:B------:R1:W2:Y:S04]  /*2450*/  @!P5 LDG.E R64, [R6.64+-0x900] ;  /* 0xfff7000c0640d981 */ /* 0x0002a8000c1e1900 */
[----:B------:R1:W2:Y:S01]  /*2460*/  @!P0 LDG.E R49, [R6.64+-0xe80] ;  /* 0xfff1800c06318981 */ /* 0x0002a2000c1e1900 */
[----:B------:R-:W-:-:S03]  /*2470*/  ISETP.GE.AND P0, PT, R33, R35, PT ;  /* 0x000000232100720c */ /* 0x000fc60003f06270 */
[----:B------:R1:W2:Y:S01]  /*2480*/  @!P1 LDG.E R52, [R6.64+-0xd00] ;  /* 0xfff3000c06349981 */ /* 0x0002a2000c1e1900 */
[----:B------:R-:W-:-:S03]  /*2490*/  ISETP.GE.AND P1, PT, R21, R35, PT ;  /* 0x000000231500720c */ /* 0x000fc60003f26270 */
[----:B------:R1:W2:Y:S06]  /*24a0*/  @!P6 LDG.E R68, [R6.64+-0x880] ;  /* 0xfff7800c0644e981 */ /* 0x0002ac000c1e1900 */
[----:B------:R1:W2:Y:S01]  /*24b0*/  @!P0 LDG.E R5, [R6.64+-0xd80] ;  /* 0xfff2800c06058981 */ /* 0x0002a2000c1e1900 */
[----:B------:R-:W-:-:S03]  /*24c0*/  ISETP.GE.AND P0, PT, R20, R35, PT ;  /* 0x000000231400720c */ /* 0x000fc60003f06270 */
[----:B------:R1:W2:Y:S01]  /*24d0*/  @!P1 LDG.E R4, [R6.64+-0xc00] ;  /* 0xfff4000c06049981 */ /* 0x0002a2000c1e1900 */
[----:B------:R-:W-:Y:S01]  /*24e0*/  ISETP.NE.AND P1, PT, R51, RZ, PT ;  /* 0x000000ff3300720c */ /* 0x000fe20003f25270 */
[----:B------:R-:W-:-:S10]  /*24f0*/  HFMA2.MMA R51, -RZ, RZ, 0, 0 ;  /* 0x00000000ff337435 */ /* 0x000fd400000001ff */
[----:B------:R1:W2:Y:S01]  /*2500*/  @!P0 LDG.E R51, [R6.64+-0xc80] ;  /* 0xfff3800c06338981 */ /* 0x0002a2000c1e1900 */
[----:B------:R-:W-:-:S03]  /*2510*/  ISETP.GE.AND P0, PT, R22, R35, PT ;  /* 0x000000231600720c */ /* 0x000fc60003f06270 */
[----:B------:R1:W2:Y:S10]  /*2520*/  @!P1 LDG.E R56, [R6.64+-0xb00] ;  /* 0xfff5000c06389981 */ /* 0x0002b4000c1e1900 */
[----:B------:R1:W2:Y:S01]  /*2530*/  @!P0 LDG.E R53, [R6.64+-0xb80] ;  /* 0xfff4800c06358981 */ /* 0x0002a2000c1e1900 */
[----:B---3--:R-:W-:-:S02]  /*2540*/  FMUL.FTZ R57, R19, -1.4426950216293334961 ;  /* 0xbfb8aa3b13397820 */ /* 0x008fc40000410000 */
[----:B------:R-:W-:-:S04]  /*2550*/  FMUL.FTZ R55, R16, -1.4426950216293334961 ;  /* 0xbfb8aa3b10377820 */ /* 0x000fc80000410000 */
[----:B------:R-:W0:Y:S01]  /*2560*/  MUFU.EX2 R57, R57 ;  /* 0x0000003900397308 */ /* 0x000e220000000800 */
[----:B----4-:R-:W-:Y:S02]  /*2570*/  FMUL.FTZ R59, R18, -1.4426950216293334961 ;  /* 0xbfb8aa3b123b7820 */ /* 0x010fe40000410000 */
[----:B-1----:R-:W-:-:S05]  /*2580*/  FMUL.FTZ R6, R45, -1.4426950216293334961 ;  /* 0xbfb8aa3b2d067820 */ /* 0x002fca0000410000 */
[----:B------:R-:W1:Y:S01]  /*2590*/  MUFU.EX2 R55, R55 ;  /* 0x0000003700377308 */ /* 0x000e620000000800 */
[----:B------:R-:W-:Y:S02]  /*25a0*/  FMUL.FTZ R61, R17, -1.4426950216293334961 ;  /* 0xbfb8aa3b113d7820 */ /* 0x000fe40000410000 */
[----:B------:R-:W-:-:S05]  /*25b0*/  FMUL.FTZ R62, R46, -1.4426950216293334961 ;  /* 0xbfb8aa3b2e3e7820 */ /* 0x000fca0000410000 */
[----:B------:R3:W-:Y:S01]  /*25c0*/  MUFU.EX2 R65, R6 ;  /* 0x0000000600417308 */ /* 0x0007e20000000800 */
[----:B------:R-:W-:Y:S02]  /*25d0*/  FMUL.FTZ R7, R34, -1.4426950216293334961 ;  /* 0xbfb8aa3b22077820 */ /* 0x000fe40000410000 */
[----:B---3--:R-:W-:-:S05]  /*25e0*/  FMUL.FTZ R6, R40, -1.4426950216293334961 ;  /* 0xbfb8aa3b28067820 */ /* 0x008fca0000410000 */
[----:B------:R-:W3:Y:S01]  /*25f0*/  MUFU.EX2 R59, R59 ;  /* 0x0000003b003b7308 */ /* 0x000ee20000000800 */
[----:B------:R-:W-:-:S07]  /*2600*/  FMUL.FTZ R69, R36, -1.4426950216293334961 ;  /* 0xbfb8aa3b24457820 */ /* 0x000fce0000410000 */
[----:B------:R0:W-:Y:S08]  /*2610*/  MUFU.EX2 R73, R6 ;  /* 0x0000000600497308 */ /* 0x0001f00000000800 */
[----:B------:R-:W4:Y:S01]  /*2620*/  MUFU.EX2 R61, R61 ;  /* 0x0000003d003d7308 */ /* 0x000f220000000800 */
[----:B0-----:R-:W-:-:S07]  /*2630*/  FADD.FTZ R6, R57, 1 ;  /* 0x3f80000039067421 */ /* 0x001fce0000010000 */
[----:B------:R-:W0:Y:S08]  /*2640*/  MUFU.EX2 R63, R62 ;  /* 0x0000003e003f7308 */ /* 0x000e300000000800 */
[----:B------:R1:W0:Y:S08]  /*2650*/  MUFU.EX2 R67, R7 ;  /* 0x0000000700437308 */ /* 0x0002300000000800 */
[----:B------:R-:W-:Y:S01]  /*2660*/  MUFU.RCP R6, R6 ;  /* 0x0000000600067308 */ /* 0x000fe20000001000 */
[----:B-1----:R-:W-:-:S02]  /*2670*/  FADD.FTZ R7, R55, 1 ;  /* 0x3f80000037077421 */ /* 0x002fc40000010000 */
[----:B------:R-:W-:Y:S02]  /*2680*/  FMUL.FTZ R62, R39, -1.4426950216293334961 ;  /* 0xbfb8aa3b273e7820 */ /* 0x000fe40000410000 */
[----:B---3--:R-:W-:-:S03]  /*2690*/  FADD.FTZ R55, R59, 1 ;  /* 0x3f8000003b377421 */ /* 0x008fc60000010000 */
[----:B------:R-:W-:Y:S01]  /*26a0*/  MUFU.RCP R7, R7 ;  /* 0x0000000700077308 */ /* 0x000fe20000001000 */
[----:B----4-:R-:W-:-:S07]  /*26b0*/  FADD.FTZ R61, R61, 1 ;  /* 0x3f8000003d3d7421 */ /* 0x010fce0000010000 */
[----:B------:R-:W-:Y:S01]  /*26c0*/  MUFU.EX2 R69, R69 ;  /* 0x0000004500457308 */ /* 0x000fe20000000800 */
[----:B------:R-:W-:Y:S02]  /*26d0*/  FMUL.FTZ R71, R38, -1.4426950216293334961 ;  /* 0xbfb8aa3b26477820 */ /* 0x000fe40000410000 */
[----:B0-----:R-:W-:-:S05]  /*26e0*/  FADD.FTZ R57, R63, 1 ;  /* 0x3f8000003f397421 */ /* 0x001fca0000010000 */
[----:B------:R-:W-:Y:S01]  /*26f0*/  MUFU.EX2 R72, R62 ;  /* 0x0000003e00487308 */ /* 0x000fe20000000800 */
[----:B------:R-:W-:-:S07]  /*2700*/  FMUL.FTZ R70, R37, -1.4426950216293334961 ;  /* 0xbfb8aa3b25467820 */ /* 0x000fce0000410000 */
[----:B------:R-:W-:Y:S08]  /*2710*/  MUFU.RCP R55, R55 ;  /* 0x0000003700377308 */ /* 0x000ff00000001000 */
[----:B------:R-:W-:Y:S01]  /*2720*/  MUFU.RCP R62, R61 ;  /* 0x0000003d003e7308 */ /* 0x000fe20000001000 */
[----:B------:R-:W-:-:S07]  /*2730*/  FADD.FTZ R63, R67, 1 ;  /* 0x3f800000433f7421 */ /* 0x000fce0000010000 */
[----:B------:R-:W0:Y:S08]  /*2740*/  MUFU.EX2 R71, R71 ;  /* 0x0000004700477308 */ /* 0x000e300000000800 */
[----:B------:R-:W1:Y:S08]  /*2750*/  MUFU.RCP R57, R57 ;  /* 0x0000003900397308 */ /* 0x000e700000001000 */
[----:B------:R-:W3:Y:S01]  /*2760*/  MUFU.EX2 R70, R70 ;  /* 0x0000004600467308 */ /* 0x000ee20000000800 */
[----:B0-----:R-:W-:-:S07]  /*2770*/  FADD.FTZ R67, R71, 1 ;  /* 0x3f80000047437421 */ /* 0x001fce0000010000 */
[----:B------:R-:W0:Y:S01]  /*2780*/  MUFU.RCP R63, R63 ;  /* 0x0000003f003f7308 */ /* 0x000e220000001000 */
[----:B------:R-:W-:Y:S02]  /*2790*/  FMUL.FTZ R77, R44, -1.4426950216293334961 ;  /* 0xbfb8aa3b2c4d7820 */ /* 0x000fe40000410000 */
[----:B-1----:R-:W-:Y:S01]  /*27a0*/  FADD.FTZ R61, -R57, 1 ;  /* 0x3f800000393d7421 */ /* 0x002fe20000010100 */
[----:B-----5:R-:W-:Y:S04]  /*27b0*/  STS [R145.X4], R54 ;  /* 0x0000003691007388 */ /* 0x020fe80000004800 */
[----:B--2---:R-:W-:Y:S04]  /*27c0*/  STS [R144.X4+0x80], R47 ;  /* 0x0000802f90007388 */ /* 0x004fe80000004800 */
        /* <DEDUP_REMOVED lines=15> */
[----:B------:R-:W4:Y:S04]  /*28c0*/  LDS R47, [R134.X4+0x4] ;  /* 0x00000400862f7984 */ /* 0x000f280000004800 */
[----:B------:R-:W5:Y:S04]  /*28d0*/  LDS R48, [R134.X4] ;  /* 0x0000000086307984 */ /* 0x000f680000004800 */
[----:B------:R-:W0:Y:S04]  /*28e0*/  LDS R50, [R134.X4+0x8] ;  /* 0x0000080086327984 */ /* 0x000e280000004800 */
[----:B------:R-:W0:Y:S04]  /*28f0*/  LDS R49, [R134.X4+0xc] ;  /* 0x00000c0086317984 */ /* 0x000e280000004800 */
[----:B------:R-:W0:Y:S01]  /*2900*/  LDS R52, [R134.X4+0x10] ;  /* 0x0000100086347984 */ /* 0x000e220000004800 */
[----:B-1----:R-:W-:-:S03]  /*2910*/  FADD.FTZ R4, -R6, 1 ;  /* 0x3f80000006047421 */ /* 0x002fc60000010100 */
[----:B------:R-:W1:Y:S01]  /*2920*/  LDS R51, [R134.X4+0x14] ;  /* 0x0000140086337984 */ /* 0x000e620000004800 */
[----:B------:R-:W-:Y:S02]  /*2930*/  FFMA.FTZ R59, R19, R4, 1 ;  /* 0x3f800000133b7423 */ /* 0x000fe40000010004 */
[----:B--2---:R-:W-:Y:S01]  /*2940*/  FADD.FTZ R56, R65, 1 ;  /* 0x3f80000041387421 */ /* 0x004fe20000010000 */
[----:B------:R-:W2:Y:S01]  /*2950*/  LDS R54, [R134.X4+0x18] ;  /* 0x0000180086367984 */ /* 0x000ea20000004800 */
[----:B------:R-:W-:Y:S02]  /*2960*/  FADD.FTZ R5, -R7, 1 ;  /* 0x3f80000007057421 */ /* 0x000fe40000010100 */
[----:B------:R-:W-:Y:S01]  /*2970*/  FADD.FTZ R65, R69, 1 ;  /* 0x3f80000045417421 */ /* 0x000fe20000010000 */
[----:B------:R0:W-:Y:S01]  /*2980*/  MUFU.EX2 R160, R77 ;  /* 0x0000004d00a07308 */ /* 0x0001e20000000800 */
[----:B------:R-:W-:Y:S01]  /*2990*/  FFMA.FTZ R5, R16, R5, 1 ;  /* 0x3f80000010057423 */ /* 0x000fe20000010005 */
[----:B------:R-:W-:Y:S01]  /*29a0*/  LDS R60, [R134.X4+0x28] ;  /* 0x00002800863c7984 */ /* 0x000fe20000004800 */
[----:B----4-:R-:W-:-:S02]  /*29b0*/  FMUL.FTZ R53, R92, R47 ;  /* 0x0000002f5c357220 */ /* 0x010fc40000410000 */
[----:B-----5:R-:W-:Y:S02]  /*29c0*/  FMUL.FTZ R4, R93, R48 ;  /* 0x000000305d047220 */ /* 0x020fe40000410000 */
[----:B------:R-:W-:Y:S02]  /*29d0*/  FMUL.FTZ R58, R6, R53 ;  /* 0x00000035063a7220 */ /* 0x000fe40000410000 */
[----:B------:R-:W-:Y:S01]  /*29e0*/  FMUL.FTZ R4, R7, R4 ;  /* 0x0000000407047220 */ /* 0x000fe20000410000 */
[----:B------:R-:W4:Y:S01]  /*29f0*/  LDS R53, [R134.X4+0x1c] ;  /* 0x00001c0086357984 */ /* 0x000f220000004800 */
[----:B------:R-:W5:Y:S01]  /*2a00*/  MUFU.RCP R65, R65 ;  /* 0x0000004100417308 */ /* 0x000f620000001000 */
[----:B------:R-:W-:Y:S02]  /*2a10*/  FMUL.FTZ R167, R58, R59 ;  /* 0x0000003b3aa77220 */ /* 0x000fe40000410000 */
[----:B------:R-:W-:Y:S01]  /*2a20*/  FMUL.FTZ R5, R4, R5 ;  /* 0x0000000504057220 */ /* 0x000fe20000410000 */
[----:B------:R-:W-:Y:S01]  /*2a30*/  LDS R58, [R134.X4+0x20] ;  /* 0x00002000863a7984 */ /* 0x000fe20000004800 */
[----:B------:R-:W-:-:S02]  /*2a40*/  FADD.FTZ R59, -R55, 1 ;  /* 0x3f800000373b7421 */ /* 0x000fc40000010100 */
[----:B------:R-:W-:Y:S02]  /*2a50*/  FADD.FTZ R4, -R62, 1 ;  /* 0x3f8000003e047421 */ /* 0x000fe40000010100 */
[----:B------:R-:W-:Y:S02]  /*2a60*/  FADD.FTZ R69, R73, 1 ;  /* 0x3f80000049457421 */ /* 0x000fe40000010000 */
[----:B------:R-:W-:Y:S02]  /*2a70*/  FFMA.FTZ R68, R17, R4, 1 ;  /* 0x3f80000011447423 */ /* 0x000fe40000010004 */
[----:B------:R-:W-:Y:S02]  /*2a80*/  FFMA.FTZ R71, R18, R59, 1 ;  /* 0x3f80000012477423 */ /* 0x000fe4000001003b */
[----:B0-----:R-:W-:Y:S01]  /*2a90*/  FMUL.FTZ R4, R91, R50 ;  /* 0x000000325b047220 */ /* 0x001fe20000410000 */
[----:B------:R-:W0:Y:S01]  /*2aa0*/  LDS R59, [R134.X4+0x24] ;  /* 0x00002400863b7984 */ /* 0x000e220000004800 */
[----:B------:R-:W-:-:S02]  /*2ab0*/  FMUL.FTZ R73, R90, R49 ;  /* 0x000000315a497220 */ /* 0x000fc40000410000 */
[----:B------:R-:W-:Y:S02]  /*2ac0*/  FMUL.FTZ R74, R41, -1.4426950216293334961 ;  /* 0xbfb8aa3b294a7820 */ /* 0x000fe40000410000 */
[----:B------:R-:W-:Y:S02]  /*2ad0*/  FMUL.FTZ R76, R43, -1.4426950216293334961 ;  /* 0xbfb8aa3b2b4c7820 */ /* 0x000fe40000410000 */
[----:B---3--:R-:W-:Y:S02]  /*2ae0*/  FADD.FTZ R64, R70, 1 ;  /* 0x3f80000046407421 */ /* 0x008fe40000010000 */
[----:B------:R-:W-:Y:S02]  /*2af0*/  FMUL.FTZ R4, R55, R4 ;  /* 0x0000000437047220 */ /* 0x000fe40000410000 */
[----:B------:R-:W-:Y:S02]  /*2b00*/  FMUL.FTZ R73, R62, R73 ;  /* 0x000000493e497220 */ /* 0x000fe40000410000 */
[----:B------:R-:W-:-:S02]  /*2b10*/  FFMA.FTZ R77, R46, R61, 1 ;  /* 0x3f8000002e4d7423 */ /* 0x000fc4000001003d */
[----:B------:R-:W-:Y:S01]  /*2b20*/  FMUL.FTZ R70, R89, R52 ;  /* 0x0000003459467220 */ /* 0x000fe20000410000 */
[----:B------:R-:W3:Y:S01]  /*2b30*/  LDS R61, [R134.X4+0x2c] ;  /* 0x00002c00863d7984 */ /* 0x000ee20000004800 */
[----:B------:R-:W-:Y:S01]  /*2b40*/  FMUL.FTZ R75, R42, -1.4426950216293334961 ;  /* 0xbfb8aa3b2a4b7820 */ /* 0x000fe20000410000 */
[----:B------:R-:W0:Y:S01]  /*2b50*/  MUFU.EX2 R74, R74 ;  /* 0x0000004a004a7308 */ /* 0x000e220000000800 */
[----:B------:R-:W-:Y:S02]  /*2b60*/  FMUL.FTZ R169, R4, R71 ;  /* 0x0000004704a97220 */ /* 0x000fe40000410000 */
[----:B------:R-:W-:Y:S02]  /*2b70*/  FMUL.FTZ R171, R73, R68 ;  /* 0x0000004449ab7220 */ /* 0x000fe40000410000 */
[----:B------:R-:W-:Y:S01]  /*2b80*/  FMUL.FTZ R70, R57, R70 ;  /* 0x0000004639467220 */ /* 0x000fe20000410000 */
[----:B------:R-:W3:Y:S01]  /*2b90*/  LDS R68, [R134.X4+0x30] ;  /* 0x0000300086447984 */ /* 0x000ee20000004800 */
[----:B------:R-:W-:Y:S01]  /*2ba0*/  FADD.FTZ R71, -R63, 1 ;  /* 0x3f8000003f477421 */ /* 0x000fe20000010100 */
[----:B------:R-:W0:Y:S01]  /*2bb0*/  MUFU.RCP R56, R56 ;  /* 0x0000003800387308 */ /* 0x000e220000001000 */
[----:B-----5:R-:W-:-:S02]  /*2bc0*/  FADD.FTZ R73, -R65, 1 ;  /* 0x3f80000041497421 */ /* 0x020fc40000010100 */
[----:B------:R-:W-:-:S05]  /*2bd0*/  FADD.FTZ R66, R72, 1 ;  /* 0x3f80000048427421 */ /* 0x000fca0000010000 */
[----:B------:R-:W5:Y:S01]  /*2be0*/  MUFU.EX2 R76, R76 ;  /* 0x0000004c004c7308 */ /* 0x000f620000000800 */
[----:B------:R-:W-:Y:S02]  /*2bf0*/  FMUL.FTZ R173, R70, R77 ;  /* 0x0000004d46ad7220 */ /* 0x000fe40000410000 */
[----:B------:R-:W-:Y:S01]  /*2c00*/  FFMA.FTZ R177, R34, R71, 1 ;  /* 0x3f80000022b17423 */ /* 0x000fe20000010047 */
[----:B------:R-:W-:Y:S01]  /*2c10*/  LDS R70, [R134.X4+0x38] ;  /* 0x0000380086467984 */ /* 0x000fe20000004800 */
[----:B------:R-:W-:-:S03]  /*2c20*/  FFMA.FTZ R179, R36, R73, 1 ;  /* 0x3f80000024b37423 */ /* 0x000fc60000010049 */
[----:B------:R-:W2:Y:S01]  /*2c30*/  MUFU.EX2 R75, R75 ;  /* 0x0000004b004b7308 */ /* 0x000ea20000000800 */
[----:B------:R-:W3:Y:S04]  /*2c40*/  LDS R71, [R134.X4+0x34] ;  /* 0x0000340086477984 */ /* 0x000ee80000004800 */
[----:B------:R-:W3:Y:S03]  /*2c50*/  LDS R73, [R134.X4+0x3c] ;  /* 0x00003c0086497984 */ /* 0x000ee60000004800 */
[----:B------:R-:W4:Y:S01]  /*2c60*/  MUFU.RCP R66, R66 ;  /* 0x0000004200427308 */ /* 0x000f220000001000 */
[----:B-1----:R-:W-:Y:S01]  /*2c70*/  FMUL.FTZ R77, R88, R51 ;  /* 0x00000033584d7220 */ /* 0x002fe20000410000 */
[----:B------:R-:W-:Y:S01]  /*2c80*/  BAR.SYNC.DEFER_BLOCKING 0x0 ;  /* 0x0000000000007b1d */ /* 0x000fe20000010000 */
[----:B0-----:R-:W-:-:S02]  /*2c90*/  FADD.FTZ R72, R74, 1 ;  /* 0x3f8000004a487421 */ /* 0x001fc40000010000 */
[----:B------:R-:W-:-:S03]  /*2ca0*/  FADD.FTZ R4, -R56, 1 ;  /* 0x3f80000038047421 */ /* 0x000fc60000010100 */
[----:B------:R-:W0:Y:S01]  /*2cb0*/  MUFU.RCP R69, R69 ;  /* 0x0000004500457308 */ /* 0x000e220000001000 */
[----:B-----5:R-:W-:Y:S02]  /*2cc0*/  FADD.FTZ R74, R76, 1 ;  /* 0x3f8000004c4a7421 */ /* 0x020fe40000010000 */
[----:B--2---:R-:W-:Y:S02]  /*2cd0*/  FMUL.FTZ R76, R87, R54 ;  /* 0x00000036574c7220 */ /* 0x004fe40000410000 */
[----:B------:R-:W-:-:S03]  /*2ce0*/  FADD.FTZ R75, R75, 1 ;  /* 0x3f8000004b4b7421 */ /* 0x000fc60000010000 */
[----:B------:R-:W1:Y:S01]  /*2cf0*/  MUFU.RCP R67, R67 ;  /* 0x0000004300437308 */ /* 0x000e620000001000 */
[----:B------:R-:W-:Y:S02]  /*2d00*/  FMUL.FTZ R77, R56, R77 ;  /* 0x0000004d384d7220 */ /* 0x000fe40000410000 */
[----:B------:R-:W-:Y:S02]  /*2d10*/  FFMA.FTZ R4, R45, R4, 1 ;  /* 0x3f8000002d047423 */ /* 0x000fe40000010004 */
[----:B------:R-:W-:Y:S02]  /*2d20*/  FADD.FTZ R160, R160, 1 ;  /* 0x3f800000a0a07421 */ /* 0x000fe40000010000 */
[----:B----4-:R-:W-:Y:S01]  /*2d30*/  FMUL.FTZ R158, R86, R53 ;  /* 0x00000035569e7220 */ /* 0x010fe20000410000 */
[----:B------:R-:W2:Y:S01]  /*2d40*/  MUFU.RCP R64, R64 ;  /* 0x0000004000407308 */ /* 0x000ea20000001000 */
[----:B------:R-:W-:Y:S02]  /*2d50*/  FMUL.FTZ R76, R63, R76 ;  /* 0x0000004c3f4c7220 */ /* 0x000fe40000410000 */
[----:B------:R-:W-:-:S02]  /*2d60*/  FMUL.FTZ R175, R77, R4 ;  /* 0x000000044daf7220 */ /* 0x000fc40000410000 */
[----:B------:R-:W-:Y:S02]  /*2d70*/  FMUL.FTZ R158, R65, R158 ;  /* 0x0000009e419e7220 */ /* 0x000fe40000410000 */
[----:B------:R-:W-:Y:S01]  /*2d80*/  FMUL.FTZ R177, R76, R177 ;  /* 0x000000b14cb17220 */ /* 0x000fe20000410000 */
[----:B------:R-:W4:Y:S01]  /*2d90*/  MUFU.RCP R75, R75 ;  /* 0x0000004b004b7308 */ /* 0x000f220000001000 */
[----:B------:R-:W-:Y:S02]  /*2da0*/  FADD.FTZ R76, -R66, 1 ;  /* 0x3f800000424c7421 */ /* 0x000fe40000010100 */
[----:B------:R-:W-:-:S05]  /*2db0*/  FMUL.FTZ R179, R158, R179 ;  /* 0x000000b39eb37220 */ /* 0x000fca0000410000 */
[----:B------:R-:W5:Y:S01]  /*2dc0*/  MUFU.RCP R74, R74 ;  /* 0x0000004a004a7308 */ /* 0x000f620000001000 */
[----:B0-----:R-:W-:-:S07]  /*2dd0*/  FADD.FTZ R185, -R69, 1 ;  /* 0x3f80000045b97421 */ /* 0x001fce0000010100 */
[----:B------:R3:W0:Y:S01]  /*2de0*/  MUFU.RCP R77, R160 ;  /* 0x000000a0004d7308 */ /* 0x0006220000001000 */
[----:B------:R-:W-:Y:S02]  /*2df0*/  FFMA.FTZ R158, R39, R76, 1 ;  /* 0x3f800000279e7423 */ /* 0x000fe4000001004c */
[----:B-1----:R-:W-:Y:S02]  /*2e00*/  FADD.FTZ R181, -R67, 1 ;  /* 0x3f80000043b57421 */ /* 0x002fe40000010100 */
[----:B------:R-:W-:-:S03]  /*2e10*/  FMUL.FTZ R76, R84, R59 ;  /* 0x0000003b544c7220 */ /* 0x000fc60000410000 */
[----:B------:R-:W1:Y:S01]  /*2e20*/  MUFU.RCP R72, R72 ;  /* 0x0000004800487308 */ /* 0x000e620000001000 */
[----:B------:R-:W-:Y:S02]  /*2e30*/  FFMA.FTZ R187, R40, R185, 1 ;  /* 0x3f80000028bb7423 */ /* 0x000fe400000100b9 */
[----:B------:R-:W-:Y:S02]  /*2e40*/  FFMA.FTZ R183, R38, R181, 1 ;  /* 0x3f80000026b77423 */ /* 0x000fe400000100b5 */
[----:B------:R-:W-:Y:S02]  /*2e50*/  FMUL.FTZ R185, R83, R60 ;  /* 0x0000003c53b97220 */ /* 0x000fe40000410000 */
[----:B------:R-:W-:Y:S02]  /*2e60*/  FMUL.FTZ R76, R67, R76 ;  /* 0x0000004c434c7220 */ /* 0x000fe40000410000 */
[----:B--2---:R-:W-:Y:S02]  /*2e70*/  FADD.FTZ R4, -R64, 1 ;  /* 0x3f80000040047421 */ /* 0x004fe40000010100 */
[----:B------:R-:W-:-:S02]  /*2e80*/  FMUL.FTZ R181, R85, R58 ;  /* 0x0000003a55b57220 */ /* 0x000fc40000410000 */
[----:B---3--:R-:W-:Y:S02]  /*2e90*/  FMUL.FTZ R160, R82, R61 ;  /* 0x0000003d52a07220 */ /* 0x008fe40000410000 */
[----:B------:R-:W-:Y:S02]  /*2ea0*/  FMUL.FTZ R185, R66, R185 ;  /* 0x000000b942b97220 */ /* 0x000fe40000410000 */
[----:B------:R-:W-:Y:S02]  /*2eb0*/  FMUL.FTZ R183, R76, R183 ;  /* 0x000000b74cb77220 */ /* 0x000fe40000410000 */
[----:B------:R-:W-:Y:S02]  /*2ec0*/  FFMA.FTZ R4, R37, R4, 1 ;  /* 0x3f80000025047423 */ /* 0x000fe40000010004 */
[----:B------:R-:W-:Y:S02]  /*2ed0*/  FMUL.FTZ R181, R64, R181 ;  /* 0x000000b540b57220 */ /* 0x000fe40000410000 */
[----:B------:R-:W-:-:S02]  /*2ee0*/  FMUL.FTZ R160, R69, R160 ;  /* 0x000000a045a07220 */ /* 0x000fc40000410000 */
[----:B----4-:R-:W-:Y:S02]  /*2ef0*/  FADD.FTZ R189, -R75, 1 ;  /* 0x3f8000004bbd7421 */ /* 0x010fe40000010100 */
[----:B-----5:R-:W-:Y:S02]  /*2f00*/  FADD.FTZ R76, -R74, 1 ;  /* 0x3f8000004a4c7421 */ /* 0x020fe40000010100 */
[----:B0-----:R-:W-:Y:S02]  /*2f10*/  FADD.FTZ R193, -R77, 1 ;  /* 0x3f8000004dc17421 */ /* 0x001fe40000010100 */
[----:B------:R-:W-:Y:S02]  /*2f20*/  FMUL.FTZ R185, R185, R158 ;  /* 0x0000009eb9b97220 */ /* 0x000fe40000410000 */
[----:B------:R-:W-:Y:S02]  /*2f30*/  FMUL.FTZ R181, R181, R4 ;  /* 0x00000004b5b57220 */ /* 0x000fe40000410000 */
[----:B------:R-:W-:-:S02]  /*2f40*/  FMUL.FTZ R187, R160, R187 ;  /* 0x000000bba0bb7220 */ /* 0x000fc40000410000 */
[----:B------:R-:W-:Y:S02]  /*2f50*/  FFMA.FTZ R191, R42, R189, 1 ;  /* 0x3f8000002abf7423 */ /* 0x000fe400000100bd */
[----:B------:R-:W-:Y:S02]  /*2f60*/  FFMA.FTZ R158, R43, R76, 1 ;  /* 0x3f8000002b9e7423 */ /* 0x000fe4000001004c */
[----:B------:R-:W-:Y:S02]  /*2f70*/  FFMA.FTZ R195, R44, R193, 1 ;  /* 0x3f8000002cc37423 */ /* 0x000fe400000100c1 */
[----:B-1----:R-:W-:Y:S02]  /*2f80*/  FADD.FTZ R4, -R72, 1 ;  /* 0x3f80000048047421 */ /* 0x002fe40000010100 */
        /* <DEDUP_REMOVED lines=14> */
[----:B------:R0:W-:Y:S04]  /*3070*/  STS [R134.X4], R5 ;  /* 0x0000000586007388 */ /* 0x0001e80000004800 */
        /* <DEDUP_REMOVED lines=34> */
[----:B------:R-:W-:-:S05]  /*32a0*/  IMAD R76, R165, c[0x0][0x2e8], RZ ;  /* 0x0000ba00a54c7a24 */ /* 0x000fca00078e02ff */
[----:B------:R-:W1:Y:S01]  /*32b0*/  LDS R199, [0x1080] ;  /* 0x00108000ffc77984 */ /* 0x000e620000000800 */
[----:B------:R-:W-:Y:S01]  /*32c0*/  P2R R4, PR, RZ, 0x40 ;  /* 0x00000040ff047803 */ /* 0x000fe20000000000 */
[C---:B------:R-:W-:Y:S02]  /*32d0*/  IMAD R203, R157.reuse, c[0x0][0x2ec], R76 ;  /* 0x0000bb009dcb7a24 */ /* 0x040fe400078e024c */
[----:B0-----:R-:W-:-:S05]  /*32e0*/  IMAD.WIDE.U32 R4, R157, c[0x0][0x2e8], RZ ;  /* 0x0000ba009d047a25 */ /* 0x001fca00078e00ff */
[----:B------:R-:W-:Y:S01]  /*32f0*/  IADD3 R5, R5, R203, RZ ;  /* 0x000000cb05057210 */ /* 0x000fe20007ffe0ff */
[----:B------:R-:W-:-:S04]  /*3300*/  IMAD R76, R156, c[0x0][0x2f0], RZ ;  /* 0x0000bc009c4c7a24 */ /* 0x000fc800078e02ff */
[----:B------:R-:W-:Y:S01]  /*3310*/  IMAD.WIDE.U32 R4, R159, c[0x0][0x2f0], R4 ;  /* 0x0000bc009f047a25 */ /* 0x000fe200078e0004 */
[----:B------:R-:W-:-:S03]  /*3320*/  LEA R201, P0, R8, c[0x0][0x338], 0x2 ;  /* 0x0000ce0008c97a11 */ /* 0x000fc600078010ff */
[----:B------:R-:W-:Y:S01]  /*3330*/  IMAD R160, R159, c[0x0][0x2f4], R76 ;  /* 0x0000bd009fa07a24 */ /* 0x000fe200078e024c */
[----:B------:R-:W-:Y:S02]  /*3340*/  IADD3 R76, P1, R97, R4, RZ ;  /* 0x00000004614c7210 */ /* 0x000fe40007f3e0ff */
[----:B------:R-:W-:Y:S02]  /*3350*/  LEA.HI.X R158, R8, c[0x0][0x33c], R9, 0x2, P0 ;  /* 0x0000cf00089e7a11 */ /* 0x000fe400000f1409 */
[----:B------:R-:W-:Y:S02]  /*3360*/  IADD3.X R5, R95, R160, R5, P1, !PT ;  /* 0x000000a05f057210 */ /* 0x000fe40000ffe405 */
[C---:B------:R-:W-:Y:S01]  /*3370*/  LEA R4, P4, R76.reuse, R201, 0x2 ;  /* 0x000000c94c047211 */ /* 0x040fe200078810ff */
[----:B------:R-:W-:Y:S03]  /*3380*/  BSSY B0, `(.L_x_2681) ;  /* 0x0000016000007945 */ /* 0x000fe60003800000 */
[----:B------:R-:W-:Y:S01]  /*3390*/  LEA.HI.X R5, R76, R158, R5, 0x2, P4 ;  /* 0x0000009e4c057211 */ /* 0x000fe200020f1405 */
[----:B------:R-:W-:Y:S01]  /*33a0*/  FMUL.FTZ R76, R16, R7 ;  /* 0x00000007104c7220 */ /* 0x000fe20000410000 */
[----:B-1----:R-:W-:-:S02]  /*33b0*/  ISETP.GE.AND P3, PT, R8, R199, PT ;  /* 0x000000c70800720c */ /* 0x002fc40003f66270 */
        /* <DEDUP_REMOVED lines=18> */
.L_x_2682:
[----:B------:R-:W-:Y:S05]  /*34e0*/  BSYNC B0 ;  /* 0x0000000000007941 */ /* 0x000fea0003800000 */
.L_x_2681:
[----:B------:R1:W-:Y:S01]  /*34f0*/  @!P2 STG.E [R4.64+-0xf00], R171 ;  /* 0xfff100ab0400a986 */ /* 0x0003e2000c10190c */
[----:B------:R-:W-:Y:S01]  /*3500*/  ISETP.GE.AND P2, PT, R0, R199, PT ;  /* 0x000000c70000720c */ /* 0x000fe20003f46270 */
[----:B------:R-:W-:Y:S01]  /*3510*/  FMUL.FTZ R46, R46, R57 ;  /* 0x000000392e2e7220 */ /* 0x000fe20000410000 */
[-C--:B------:R-:W-:Y:S01]  /*3520*/  ISETP.GE.AND P3, PT, R20, R199.reuse, PT ;  /* 0x000000c71400720c */ /* 0x080fe20003f66270 */
[----:B------:R1:W-:Y:S01]  /*3530*/  @!P0 STG.E [R4.64+-0xe80], R173 ;  /* 0xfff180ad04008986 */ /* 0x0003e2000c10190c */
[-C--:B------:R-:W-:Y:S01]  /*3540*/  ISETP.GE.AND P0, PT, R33, R199.reuse, PT ;  /* 0x000000c72100720c */ /* 0x080fe20003f06270 */
        /* <DEDUP_REMOVED lines=53> */
[----:B------:R-:W-:Y:S02]  /*38a0*/  FMUL.FTZ R5, R76, R48 ;  /* 0x000000304c057220 */ /* 0x000fe40000410000 */
[----:B------:R-:W-:Y:S02]  /*38b0*/  FMUL.FTZ R47, R158, R47 ;  /* 0x0000002f9e2f7220 */ /* 0x000fe40000410000 */
[----:B------:R-:W-:Y:S01]  /*38c0*/  FMUL.FTZ R55, R55, R50 ;  /* 0x0000003237377220 */ /* 0x000fe20000410000 */
[----:B------:R-:W-:Y:S01]  /*38d0*/  BSSY B0, `(.L_x_2684) ;  /* 0x0000051000007945 */ /* 0x000fe20003800000 */
[----:B------:R-:W-:Y:S02]  /*38e0*/  FMUL.FTZ R49, R62, R49 ;  /* 0x000000313e317220 */ /* 0x000fe40000410000 */
[----:B------:R-:W-:-:S02]  /*38f0*/  FMUL.FTZ R7, R46, R52 ;  /* 0x000000342e077220 */ /* 0x000fc40000410000 */
[----:B------:R-:W-:Y:S02]  /*3900*/  FMUL.FTZ R45, R45, R51 ;  /* 0x000000332d2d7220 */ /* 0x000fe40000410000 */
[----:B0-----:R-:W-:Y:S02]  /*3910*/  FMUL.FTZ R19, R34, R54 ;  /* 0x0000003622137220 */ /* 0x001fe40000410000 */
[----:B------:R-:W-:Y:S02]  /*3920*/  FMUL.FTZ R53, R36, R53 ;  /* 0x0000003524357220 */ /* 0x000fe40000410000 */
[----:B------:R-:W-:Y:S02]  /*3930*/  FMUL.FTZ R37, R37, R58 ;  /* 0x0000003a25257220 */ /* 0x000fe40000410000 */
[----:B------:R-:W-:Y:S02]  /*3940*/  FMUL.FTZ R59, R38, R59 ;  /* 0x0000003b263b7220 */ /* 0x000fe40000410000 */
[----:B------:R-:W-:-:S02]  /*3950*/  FMUL.FTZ R39, R39, R60 ;  /* 0x0000003c27277220 */ /* 0x000fc40000410000 */
[----:B------:R-:W-:Y:S01]  /*3960*/  FMUL.FTZ R61, R40, R61 ;  /* 0x0000003d283d7220 */ /* 0x000fe20000410000 */
[----:B------:R0:W-:Y:S01]  /*3970*/  STS [R134.X4], R5 ;  /* 0x0000000586007388 */ /* 0x0001e20000004800 */
[----:B------:R-:W-:Y:S02]  /*3980*/  FMUL.FTZ R41, R41, R68 ;  /* 0x0000004429297220 */ /* 0x000fe40000410000 */
[----:B------:R-:W-:Y:S01]  /*3990*/  FMUL.FTZ R71, R42, R71 ;  /* 0x000000472a477220 */ /* 0x000fe20000410000 */
[----:B------:R-:W-:Y:S01]  /*39a0*/  STS [R134.X4+0x4], R47 ;  /* 0x0000042f86007388 */ /* 0x000fe20000004800 */
[----:B------:R-:W-:Y:S02]  /*39b0*/  FMUL.FTZ R43, R43, R70 ;  /* 0x000000462b2b7220 */ /* 0x000fe40000410000 */
[----:B------:R-:W-:Y:S01]  /*39c0*/  FMUL.FTZ R73, R44, R73 ;  /* 0x000000492c497220 */ /* 0x000fe20000410000 */
[----:B------:R-:W-:Y:S01]  /*39d0*/  STS [R134.X4+0x8], R55 ;  /* 0x0000083786007388 */ /* 0x000fe20000004800 */
[----:B------:R-:W-:-:S02]  /*39e0*/  IMAD R6, R165, c[0x0][0x210], RZ ;  /* 0x00008400a5067a24 */ /* 0x000fc400078e02ff */
[----:B0-----:R-:W-:Y:S01]  /*39f0*/  IMAD.WIDE.U32 R4, R157, c[0x0][0x210], RZ ;  /* 0x000084009d047a25 */ /* 0x001fe200078e00ff */
[----:B------:R-:W-:Y:S04]  /*3a00*/  STS [R134.X4+0xc], R49 ;  /* 0x00000c3186007388 */ /* 0x000fe80000004800 */
[----:B------:R0:W-:Y:S04]  /*3a10*/  STS [R134.X4+0x10], R7 ;  /* 0x0000100786007388 */ /* 0x0001e80000004800 */
[----:B------:R-:W-:Y:S04]  /*3a20*/  STS [R134.X4+0x14], R45 ;  /* 0x0000142d86007388 */ /* 0x000fe80000004800 */
[----:B------:R1:W-:Y:S01]  /*3a30*/  STS [R134.X4+0x18], R19 ;  /* 0x0000181386007388 */ /* 0x0003e20000004800 */
[----:B0-----:R-:W-:-:S03]  /*3a40*/  LEA R7, P0, R8, c[0x0][0x270], 0x2 ;  /* 0x00009c0008077a11 */ /* 0x001fc600078010ff */
[----:B------:R-:W-:Y:S01]  /*3a50*/  STS [R134.X4+0x1c], R53 ;  /* 0x00001c3586007388 */ /* 0x000fe20000004800 */
[----:B------:R-:W-:-:S03]  /*3a60*/  LEA.HI.X R18, R8, c[0x0][0x274], R9, 0x2, P0 ;  /* 0x00009d0008127a11 */ /* 0x000fc600000f1409 */
[----:B------:R-:W-:Y:S01]  /*3a70*/  STS [R134.X4+0x20], R37 ;  /* 0x0000202586007388 */ /* 0x000fe20000004800 */
[----:B-1----:R-:W-:-:S03]  /*3a80*/  IMAD R19, R157, c[0x0][0x214], R6 ;  /* 0x000085009d137a24 */ /* 0x002fc600078e0206 */
[----:B------:R-:W-:Y:S01]  /*3a90*/  STS [R134.X4+0x24], R59 ;  /* 0x0000243b86007388 */ /* 0x000fe20000004800 */
[----:B------:R-:W-:Y:S02]  /*3aa0*/  IMAD R6, R156, c[0x0][0x218], RZ ;  /* 0x000086009c067a24 */ /* 0x000fe400078e02ff */
[----:B------:R-:W-:Y:S01]  /*3ab0*/  IMAD.IADD R5, R5, 0x1, R19 ;  /* 0x0000000105057824 */ /* 0x000fe200078e0213 */
[----:B------:R-:W-:Y:S01]  /*3ac0*/  STS [R134.X4+0x28], R39 ;  /* 0x0000282786007388 */ /* 0x000fe20000004800 */
[C---:B------:R-:W-:Y:S02]  /*3ad0*/  IMAD R34, R159.reuse, c[0x0][0x21c], R6 ;  /* 0x000087009f227a24 */ /* 0x040fe400078e0206 */
[----:B------:R-:W-:Y:S01]  /*3ae0*/  IMAD.WIDE.U32 R4, R159, c[0x0][0x218], R4 ;  /* 0x000086009f047a25 */ /* 0x000fe200078e0004 */
[----:B------:R-:W-:Y:S04]  /*3af0*/  STS [R134.X4+0x2c], R61 ;  /* 0x00002c3d86007388 */ /* 0x000fe80000004800 */
[----:B------:R-:W-:Y:S01]  /*3b00*/  STS [R134.X4+0x30], R41 ;  /* 0x0000302986007388 */ /* 0x000fe20000004800 */
[----:B------:R-:W-:-:S03]  /*3b10*/  IADD3 R6, P1, R97, R4, RZ ;  /* 0x0000000461067210 */ /* 0x000fc60007f3e0ff */
[----:B------:R-:W-:Y:S01]  /*3b20*/  STS [R134.X4+0x34], R71 ;  /* 0x0000344786007388 */ /* 0x000fe20000004800 */
[----:B------:R-:W-:Y:S02]  /*3b30*/  IADD3.X R5, R95, R34, R5, P1, !PT ;  /* 0x000000225f057210 */ /* 0x000fe40000ffe405 */
[C---:B------:R-:W-:Y:S01]  /*3b40*/  LEA R4, P0, R6.reuse, R7, 0x2 ;  /* 0x0000000706047211 */ /* 0x040fe200078010ff */
[----:B------:R-:W-:Y:S03]  /*3b50*/  STS [R134.X4+0x38], R43 ;  /* 0x0000382b86007388 */ /* 0x000fe60000004800 */
[----:B------:R-:W-:Y:S01]  /*3b60*/  LEA.HI.X R5, R6, R18, R5, 0x2, P0 ;  /* 0x0000001206057211 */ /* 0x000fe200000f1405 */
        /* <DEDUP_REMOVED lines=24> */
[-C--:B------:R-:W-:Y:S02]  /*3cf0*/  ISETP.GE.AND P4, PT, R31, R69.reuse, PT ;  /* 0x000000451f00720c */ /* 0x080fe40003f86270 */
[-C--:B------:R-:W-:Y:S02]  /*3d00*/  ISETP.GE.AND P5, PT, R32, R69.reuse, PT ;  /* 0x000000452000720c */ /* 0x080fe40003fa6270 */
        /* <DEDUP_REMOVED lines=13> */
.L_x_2685:
[----:B------:R-:W-:Y:S05]  /*3de0*/  BSYNC B0 ;  /* 0x0000000000007941 */ /* 0x000fea0003800000 */
.L_x_2684:
        /* <DEDUP_REMOVED lines=25> */
.L_x_2683:
[----:B-1----:R-:W-:Y:S01]  /*3f80*/  FFMA.FTZ R154, R132, R93, R154 ;  /* 0x0000005d849a7223 */ /* 0x002fe2000001009a */
[----:B------:R-:W-:Y:S01]  /*3f90*/  MOV R0, c[0x0][0x16c] ;  /* 0x00005b0000007a02 */ /* 0x000fe20000000f00 */
[----:B------:R-:W-:Y:S01]  /*3fa0*/  BAR.SYNC.DEFER_BLOCKING 0x0 ;  /* 0x0000000000007b1d */ /* 0x000fe20000010000 */
[----:B------:R-:W-:Y:S01]  /*3fb0*/  HFMA2.MMA R47, -RZ, RZ, 0, 0 ;  /* 0x00000000ff2f7435 */ /* 0x000fe200000001ff */
[----:B------:R-:W-:Y:S01]  /*3fc0*/  FFMA.FTZ R154, R119, R92, R154 ;  /* 0x0000005c779a7223 */ /* 0x000fe2000001009a */
[----:B------:R-:W-:Y:S01]  /*3fd0*/  ISETP.GE.AND P0, PT, R0, 0x1, PT ;  /* 0x000000010000780c */ /* 0x000fe20003f06270 */
        /* <DEDUP_REMOVED lines=15> */
[----:B0-----:R-:W-:Y:S01]  /*40d0*/  MOV R45, RZ ;  /* 0x000000ff002d7202 */ /* 0x001fe20000000f00 */
        /* <DEDUP_REMOVED lines=19> */
[----:B------:R-:W-:Y:S02]  /*4210*/  FMUL.FTZ R63, R79, UR4 ;  /* 0x000000044f3f7c20 */ /* 0x000fe40008410000 */
[----:B------:R-:W-:Y:S02]  /*4220*/  FMUL.FTZ R62, R78, UR4 ;  /* 0x000000044e3e7c20 */ /* 0x000fe40008410000 */
[----:B------:R-:W-:Y:S01]  /*4230*/  FFMA.FTZ R154, R111, R78, R5 ;  /* 0x0000004e6f9a7223 */ /* 0x000fe20000010005 */
[----:B------:R-:W-:Y:S05]  /*4240*/  @!P0 BRA `(.L_x_2686) ;  /* 0x00003c0000008947 */ /* 0x000fea0003800000 */
[----:B------:R-:W-:Y:S01]  /*4250*/  IADD3 R46, R162, -0x1, RZ ;  /* 0xffffffffa22e7810 */ /* 0x000fe20007ffe0ff */
[----:B------:R-:W-:Y:S01]  /*4260*/  FADD.FTZ R21, R161, UR5 ;  /* 0x00000005a1157e21 */ /* 0x000fe20008010000 */
[----:B------:R-:W-:Y:S01]  /*4270*/  MOV R37, RZ ;  /* 0x000000ff00257202 */ /* 0x000fe20000000f00 */
[----:B------:R-:W-:Y:S01]  /*4280*/  FADD.FTZ R35, R109, UR5 ;  /* 0x000000056d237e21 */ /* 0x000fe20008010000 */
[----:B------:R-:W-:Y:S01]  /*4290*/  LEA.HI R0, R46, R46, RZ, 0x1 ;  /* 0x0000002e2e007211 */ /* 0x000fe200078f08ff */
[----:B------:R-:W-:Y:S01]  /*42a0*/  FADD.FTZ R19, R107, UR5 ;  /* 0x000000056b137e21 */ /* 0x000fe20008010000 */
[----:B------:R-:W-:Y:S01]  /*42b0*/  MOV R61, RZ ;  /* 0x000000ff003d7202 */ /* 0x000fe20000000f00 */
[----:B------:R-:W-:Y:S01]  /*42c0*/  FADD.FTZ R33, R105, UR5 ;  /* 0x0000000569217e21 */ /* 0x000fe20008010000 */
[----:B------:R-:W-:Y:S01]  /*42d0*/  LOP3.LUT R5, R0, 0xfffffe, RZ, 0xc0, !PT ;  /* 0x00fffffe00057812 */ /* 0x000fe200078ec0ff */
[----:B------:R-:W-:Y:S01]  /*42e0*/  FADD.FTZ R7, R103, UR5 ;  /* 0x0000000567077e21 */ /* 0x000fe20008010000 */
[----:B------:R-:W-:Y:S01]  /*42f0*/  UMOV UR6, URZ ;  /* 0x0000003f00067c82 */ /* 0x000fe20008000000 */
[----:B------:R-:W-:Y:S01]  /*4300*/  FADD.FTZ R31, R101, UR5 ;  /* 0x00000005651f7e21 */ /* 0x000fe20008010000 */
[----:B------:R-:W-:Y:S01]  /*4310*/  IADD3 R46, R46, -R5, RZ ;  /* 0x800000052e2e7210 */ /* 0x000fe20007ffe0ff */
        /* <DEDUP_REMOVED lines=27> */
.L_x_2734:
[----:B------:R-:W-:Y:S01]  /*44d0*/  IMAD R4, R156, c[0x0][0x180], RZ ;  /* 0x000060009c047a24 */ /* 0x000fe200078e02ff */
[----:B------:R-:W-:Y:S01]  /*44e0*/  SHF.R.S32.HI R177, RZ, 0x1f, R37 ;  /* 0x0000001fffb17819 */ /* 0x000fe20000011425 */
[C---:B------:R-:W-:Y:S01]  /*44f0*/  IMAD.WIDE.U32 R6, R159.reuse, c[0x0][0x180], RZ ;  /* 0x000060009f067a25 */ /* 0x040fe200078e00ff */
[----:B------:R-:W-:Y:S01]  /*4500*/  IADD3 R179, -R2, c[0x0][0x168], RZ ;  /* 0x00005a0002b37a10 */ /* 0x000fe20007ffe1ff */
[----:B------:R-:W-:Y:S01]  /*4510*/  HFMA2.MMA R160, -RZ, RZ, 0, 0 ;  /* 0x00000000ffa07435 */ /* 0x000fe200000001ff */
[C---:B------:R-:W-:Y:S01]  /*4520*/  LOP3.LUT R18, R8.reuse, 0x40, RZ, 0xfc, !PT ;  /* 0x0000004008127812 */ /* 0x040fe200078efcff */
[----:B------:R-:W-:Y:S01]  /*4530*/  IMAD R5, R159, c[0x0][0x184], R4 ;  /* 0x000061009f057a24 */ /* 0x000fe200078e0204 */
[----:B------:R-:W-:Y:S01]  /*4540*/  LOP3.LUT R4, R8, 0x20, RZ, 0xfc, !PT ;  /* 0x0000002008047812 */ /* 0x000fe200078efcff */
[C---:B------:R-:W-:Y:S01]  /*4550*/  IMAD R20, R177.reuse, c[0x0][0x1c0], RZ ;  /* 0x00007000b1147a24 */ /* 0x040fe200078e02ff */
[----:B------:R-:W-:Y:S01]  /*4560*/  ISETP.GE.AND P3, PT, R18, R179, PT ;  /* 0x000000b31200720c */ /* 0x000fe20003f66270 */
[----:B------:R-:W-:Y:S01]  /*4570*/  IMAD R18, R177, c[0x0][0x188], RZ ;  /* 0x00006200b1127a24 */ /* 0x000fe200078e02ff */
[----:B------:R-:W-:Y:S01]  /*4580*/  IADD3 R7, R7, R5, RZ ;  /* 0x0000000507077210 */ /* 0x000fe20007ffe0ff */
[C---:B------:R-:W-:Y:S01]  /*4590*/  IMAD R21, R37.reuse, c[0x0][0x1c4], R20 ;  /* 0x0000710025157a24 */ /* 0x040fe200078e0214 */
[-C--:B------:R-:W-:Y:S01]  /*45a0*/  ISETP.GE.AND P2, PT, R4, R179.reuse, PT ;  /* 0x000000b30400720c */ /* 0x080fe20003f46270 */
[----:B------:R-:W-:Y:S01]  /*45b0*/  IMAD.WIDE.U32 R4, R37, c[0x0][0x1c0], R8 ;  /* 0x0000700025047a25 */ /* 0x000fe200078e0008 */
[----:B------:R-:W-:-:S02]  /*45c0*/  ISETP.GE.AND P1, PT, R8, R179, PT ;  /* 0x000000b30800720c */ /* 0x000fc40003f26270 */
[----:B------:R-:W-:Y:S01]  /*45d0*/  LOP3.LUT R158, R8, 0x60, RZ, 0xfc, !PT ;  /* 0x00000060089e7812 */ /* 0x000fe200078efcff */
[C---:B------:R-:W-:Y:S01]  /*45e0*/  IMAD R19, R37.reuse, c[0x0][0x18c], R18 ;  /* 0x0000630025137a24 */ /* 0x040fe200078e0212 */
[----:B------:R-:W-:Y:S01]  /*45f0*/  LEA R18, P5, R4, R151, 0x2 ;  /* 0x0000009704127211 */ /* 0x000fe200078a10ff */
[----:B------:R-:W-:Y:S01]  /*4600*/  IMAD.WIDE.U32 R6, R37, c[0x0][0x188], R6 ;  /* 0x0000620025067a25 */ /* 0x000fe200078e0006 */
[----:B------:R-:W-:Y:S02]  /*4610*/  IADD3 R5, R5, R21, RZ ;  /* 0x0000001505057210 */ /* 0x000fe40007ffe0ff */
[----:B------:R-:W-:Y:S02]  /*4620*/  ISETP.GE.AND P4, PT, R158, R179, PT ;  /* 0x000000b39e00720c */ /* 0x000fe40003f86270 */
[----:B------:R-:W-:Y:S02]  /*4630*/  IADD3 R7, R7, R19, RZ ;  /* 0x0000001307077210 */ /* 0x000fe40007ffe0ff */
[----:B------:R-:W-:-:S02]  /*4640*/  LEA.HI.X R19, R4, R149, R5, 0x2, P5 ;  /* 0x0000009504137211 */ /* 0x000fc400028f1405 */
[----:B------:R-:W-:Y:S01]  /*4650*/  LOP3.LUT R4, R8, 0x80, RZ, 0xfc, !PT ;  /* 0x0000008008047812 */ /* 0x000fe200078efcff */
[----:B------:R-:W-:Y:S01]  /*4660*/  CS2R R166, SRZ ;  /* 0x0000000000a67805 */ /* 0x000fe2000001ff00 */
[----:B------:R-:W-:Y:S01]  /*4670*/  LEA R20, P0, R6, c[0x0][0x220], 0x2 ;  /* 0x0000880006147a11 */ /* 0x000fe200078010ff */
[----:B------:R0:W2:Y:S01]  /*4680*/  @!P1 LDG.E R160, [R18.64] ;  /* 0x0000000c12a09981 */ /* 0x0000a2000c1e1900 */
[-C--:B------:R-:W-:Y:S02]  /*4690*/  ISETP.GE.AND P5, PT, R4, R179.reuse, PT ;  /* 0x000000b30400720c */ /* 0x080fe40003fa6270 */
[----:B------:R-:W-:Y:S01]  /*46a0*/  LOP3.LUT R4, R8, 0xc0, RZ, 0xfc, !PT ;  /* 0x000000c008047812 */ /* 0x000fe200078efcff */
[----:B------:R-:W-:Y:S01]  /*46b0*/  CS2R R168, SRZ ;  /* 0x0000000000a87805 */ /* 0x000fe2000001ff00 */
[----:B------:R0:W3:Y:S01]  /*46c0*/  @!P2 LDG.E R167, [R18.64+0x80] ;  /* 0x0000800c12a7a981 */ /* 0x0000e2000c1e1900 */
[----:B------:R-:W-:Y:S02]  /*46d0*/  LEA.HI.X R21, R6, c[0x0][0x224], R7, 0x2, P0 ;  /* 0x0000890006157a11 */ /* 0x000fe400000f1407 */
[----:B------:R-:W-:Y:S01]  /*46e0*/  ISETP.GE.AND P1, PT, R4, R179, PT ;  /* 0x000000b30400720c */ /* 0x000fe20003f26270 */
[----:B------:R-:W-:Y:S01]  /*46f0*/  CS2R R170, SRZ ;  /* 0x0000000000aa7805 */ /* 0x000fe2000001ff00 */
        /* <DEDUP_REMOVED lines=8> */
[-C--:B------:R-:W-:Y:S02]  /*4780*/  ISETP.GE.AND P4, PT, R4, R179.reuse, PT ;  /* 0x000000b30400720c */ /* 0x080fe40003f86270 */
[C---:B------:R-:W-:Y:S01]  /*4790*/  LOP3.LUT R6, R8.reuse, 0x100, RZ, 0xfc, !PT ;  /* 0x0000010008067812 */ /* 0x040fe200078efcff */
[----:B------:R-:W-:Y:S01]  /*47a0*/  CS2R R172, SRZ ;  /* 0x0000000000ac7805 */ /* 0x000fe2000001ff00 */
[----:B------:R-:W-:Y:S01]  /*47b0*/  LOP3.LUT R4, R8, 0x140, RZ, 0xfc, !PT ;  /* 0x0000014008047812 */ /* 0x000fe200078efcff */
[----:B------:R0:W4:Y:S01]  /*47c0*/  @!P1 LDG.E R170, [R18.64+0x300] ;  /* 0x0003000c12aa9981 */ /* 0x000122000c1e1900 */
[----:B------:R-:W-:-:S02]  /*47d0*/  ISETP.GE.AND P3, PT, R6, R179, PT ;  /* 0x000000b30600720c */ /* 0x000fc40003f66270 */
[-C--:B------:R-:W-:Y:S01]  /*47e0*/  ISETP.GE.AND P5, PT, R4, R179.reuse, PT ;  /* 0x000000b30400720c */ /* 0x080fe20003fa6270 */
[----:B------:R1:W4:Y:S01]  /*47f0*/  LDG.E R158, [R20.64] ;  /* 0x0000000c149e7981 */ /* 0x000322000c1e1900 */
[C---:B------:R-:W-:Y:S02]  /*4800*/  LOP3.LUT R4, R8.reuse, 0x180, RZ, 0xfc, !PT ;  /* 0x0000018008047812 */ /* 0x040fe400078efcff */
[----:B------:R-:W-:Y:S01]  /*4810*/  LOP3.LUT R6, R8, 0x160, RZ, 0xfc, !PT ;  /* 0x0000016008067812 */ /* 0x000fe200078efcff */
[----:B------:R0:W4:Y:S01]  /*4820*/  @!P0 LDG.E R171, [R18.64+0x280] ;  /* 0x0002800c12ab8981 */ /* 0x000122000c1e1900 */
[-C--:B------:R-:W-:Y:S02]  /*4830*/  ISETP.GE.AND P1, PT, R4, R179.reuse, PT ;  /* 0x000000b30400720c */ /* 0x080fe40003f26270 */
[----:B------:R-:W-:Y:S01]  /*4840*/  LOP3.LUT R4, R8, 0x1a0, RZ, 0xfc, !PT ;  /* 0x000001a008047812 */ /* 0x000fe200078efcff */
[----:B------:R-:W-:Y:S01]  /*4850*/  CS2R R174, SRZ ;  /* 0x0000000000ae7805 */ /* 0x000fe2000001ff00 */
[----:B------:R-:W-:Y:S01]  /*4860*/  ISETP.GE.AND P0, PT, R6, R179, PT ;  /* 0x000000b30600720c */ /* 0x000fe20003f06270 */
[----:B------:R0:W4:Y:S01]  /*4870*/  @!P2 LDG.E R173, [R18.64+0x380] ;  /* 0x0003800c12ada981 */ /* 0x000122000c1e1900 */
[----:B------:R-:W-:-:S02]  /*4880*/  LOP3.LUT R6, R8, 0x1c0, RZ, 0xfc, !PT ;  /* 0x000001c008067812 */ /* 0x000fc400078efcff */
[-C--:B------:R-:W-:Y:S01]  /*4890*/  ISETP.GE.AND P2, PT, R4, R179.reuse, PT ;  /* 0x000000b30400720c */ /* 0x080fe20003f46270 */
[----:B------:R0:W4:Y:S01]  /*48a0*/  @!P3 LDG.E R172, [R18.64+0x400] ;  /* 0x0004000c12acb981 */ /* 0x000122000c1e1900 */
[----:B------:R-:W-:Y:S02]  /*48b0*/  LOP3.LUT R4, R8, 0x1e0, RZ, 0xfc, !PT ;  /* 0x000001e008047812 */ /* 0x000fe400078efcff */
[-C--:B------:R-:W-:Y:S01]  /*48c0*/  ISETP.GE.AND P3, PT, R6, R179.reuse, PT ;  /* 0x000000b30600720c */ /* 0x080fe20003f66270 */
[----:B------:R0:W4:Y:S01]  /*48d0*/  @!P4 LDG.E R175, [R18.64+0x480] ;  /* 0x0004800c12afc981 */ /* 0x000122000c1e1900 */
[----:B------:R-:W-:Y:S01]  /*48e0*/  ISETP.GE.AND P4, PT, R4, R179, PT ;  /* 0x000000b30400720c */ /* 0x000fe20003f86270 */
[----:B------:R-:W-:Y:S01]  /*48f0*/  HFMA2.MMA R182, -RZ, RZ, 0, 0 ;  /* 0x00000000ffb67435 */ /* 0x000fe200000001ff */
[----:B------:R-:W-:Y:S01]  /*4900*/  MOV R178, RZ ;  /* 0x000000ff00b27202 */ /* 0x000fe20000000f00 */
[----:B------:R-:W-:Y:S01]  /*4910*/  HFMA2.MMA R184, -RZ, RZ, 0, 0 ;  /* 0x00000000ffb87435 */ /* 0x000fe200000001ff */
[----:B------:R-:W-:Y:S01]  /*4920*/  IMAD.MOV.U32 R176, RZ, RZ, RZ ;  /* 0x000000ffffb07224 */ /* 0x000fe200078e00ff */
[----:B------:R-:W-:Y:S01]  /*4930*/  MOV R180, RZ ;  /* 0x000000ff00b47202 */ /* 0x000fe20000000f00 */
[----:B------:R0:W4:Y:S04]  /*4940*/  @!P5 LDG.E R174, [R18.64+0x500] ;  /* 0x0005000c12aed981 */ /* 0x000128000c1e1900 */
[----:B------:R0:W4:Y:S04]  /*4950*/  @!P0 LDG.E R178, [R18.64+0x580] ;  /* 0x0005800c12b28981 */ /* 0x000128000c1e1900 */
[----:B------:R0:W4:Y:S04]  /*4960*/  @!P1 LDG.E R176, [R18.64+0x600] ;  /* 0x0006000c12b09981 */ /* 0x000128000c1e1900 */
[----:B------:R0:W4:Y:S04]  /*4970*/  @!P2 LDG.E R182, [R18.64+0x680] ;  /* 0x0006800c12b6a981 */ /* 0x000128000c1e1900 */
[----:B------:R0:W4:Y:S04]  /*4980*/  @!P3 LDG.E R180, [R18.64+0x700] ;  /* 0x0007000c12b4b981 */ /* 0x000128000c1e1900 */
[----:B------:R0:W4:Y:S01]  /*4990*/  @!P4 LDG.E R184, [R18.64+0x780] ;  /* 0x0007800c12b8c981 */ /* 0x000122000c1e1900 */
        /* <DEDUP_REMOVED lines=10> */
[----:B------:R0:W4:Y:S01]  /*4a40*/  LDG.E R6, [R6.64] ;  /* 0x0000000c06067981 */ /* 0x000122000c1e1900 */
[----:B-1----:R-:W-:Y:S01]  /*4a50*/  FADD.FTZ R20, R161, UR5 ;  /* 0x00000005a1147e21 */ /* 0x002fe20008010000 */
[----:B------:R-:W-:Y:S02]  /*4a60*/  ISETP.NE.AND P1, PT, R153, RZ, PT ;  /* 0x000000ff9900720c */ /* 0x000fe40003f25270 */
[----:B------:R-:W-:Y:S02]  /*4a70*/  LEA R4, R46, R37, 0x8 ;  /* 0x000000252e047211 */ /* 0x000fe400078e40ff */
[----:B------:R-:W-:-:S04]  /*4a80*/  ISETP.GE.AND P0, PT, R162, 0x2, PT ;  /* 0x00000002a200780c */ /* 0x000fc80003f06270 */
[----:B------:R-:W-:-:S05]  /*4a90*/  ISETP.NE.OR P0, PT, R163, RZ, !P0 ;  /* 0x000000ffa300720c */ /* 0x000fca0004705670 */
[----:B------:R-:W-:-:S08]  /*4aa0*/  @P1 IADD3 R4, R153, 0x200, RZ ;  /* 0x0000020099041810 */ /* 0x000fd00007ffe0ff */
[----:B0-----:R-:W-:-:S05]  /*4ab0*/  @!P0 IADD3 R18, R162, -0x2, RZ ;  /* 0xfffffffea2128810 */ /* 0x001fca0007ffe0ff */
[----:B------:R-:W-:Y:S01]  /*4ac0*/  @!P0 IMAD R5, R18, c[0x0][0x16c], R37 ;  /* 0x00005b0012058a24 */ /* 0x000fe200078e0225 */
[----:B------:R-:W-:Y:S01]  /*4ad0*/  HFMA2.MMA R18, -RZ, RZ, 1.875, 0 ;  /* 0x3f800000ff127435 */ /* 0x000fe200000001ff */
[----:B------:R-:W-:Y:S01]  /*4ae0*/  MOV R19, RZ ;  /* 0x000000ff00137202 */ /* 0x000fe20000000f00 */
[----:B------:R-:W-:Y:S01]  /*4af0*/  BSSY B0, `(.L_x_2687) ;  /* 0x0000081000007945 */ /* 0x000fe20003800000 */
[----:B--2---:R-:W-:Y:S04]  /*4b00*/  STS [R145.X4], R160 ;  /* 0x000000a091007388 */ /* 0x004fe80000004800 */
[----:B---3--:R-:W-:Y:S04]  /*4b10*/  STS [R144.X4+0x80], R167 ;  /* 0x000080a790007388 */ /* 0x008fe80000004800 */
[----:B----4-:R-:W-:Y:S01]  /*4b20*/  STS [R143.X4+0x100], R166 ;  /* 0x000100a68f007388 */ /* 0x010fe20000004800 */
[----:B------:R-:W-:-:S04]  /*4b30*/  FMUL.FTZ R7, R158, 1.4426950216293334961 ;  /* 0x3fb8aa3b9e077820 */ /* 0x000fc80000410000 */
[----:B------:R-:W-:Y:S01]  /*4b40*/  FMUL.FTZ R215, R20, R7 ;  /* 0x0000000714d77220 */ /* 0x000fe20000410000 */
[----:B------:R-:W-:Y:S05]  /*4b50*/  STS [R142.X4+0x180], R169 ;  /* 0x000180a98e007388 */ /* 0x000fea0000004800 */
[----:B------:R-:W0:Y:S01]  /*4b60*/  MUFU.EX2 R215, R215 ;  /* 0x000000d700d77308 */ /* 0x000e220000000800 */
[----:B------:R-:W-:Y:S04]  /*4b70*/  STS [R141.X4+0x200], R168 ;  /* 0x000200a88d007388 */ /* 0x000fe80000004800 */
[----:B------:R-:W-:Y:S04]  /*4b80*/  STS [R140.X4+0x280], R171 ;  /* 0x000280ab8c007388 */ /* 0x000fe80000004800 */
[----:B------:R1:W-:Y:S04]  /*4b90*/  STS [R139.X4+0x300], R170 ;  /* 0x000300aa8b007388 */ /* 0x0003e80000004800 */
[----:B------:R-:W-:Y:S04]  /*4ba0*/  STS [R138.X4+0x380], R173 ;  /* 0x000380ad8a007388 */ /* 0x000fe80000004800 */
[----:B------:R2:W-:Y:S04]  /*4bb0*/  STS [R137.X4+0x400], R172 ;  /* 0x000400ac89007388 */ /* 0x0005e80000004800 */
[----:B------:R-:W-:Y:S01]  /*4bc0*/  STS [R136.X4+0x480], R175 ;  /* 0x000480af88007388 */ /* 0x000fe20000004800 */
[----:B-1----:R-:W-:-:S03]  /*4bd0*/  SHF.L.U32 R170, R4, 0x2, RZ ;  /* 0x0000000204aa7819 */ /* 0x002fc600000006ff */
[----:B------:R-:W-:Y:S04]  /*4be0*/  STS [R135.X4+0x500], R174 ;  /* 0x000500ae87007388 */ /* 0x000fe80000004800 */
[----:B------:R-:W-:Y:S04]  /*4bf0*/  STS [R133.X4+0x580], R178 ;  /* 0x000580b285007388 */ /* 0x000fe80000004800 */
[----:B------:R-:W-:Y:S04]  /*4c00*/  STS [R131.X4+0x600], R176 ;  /* 0x000600b083007388 */ /* 0x000fe80000004800 */
[----:B------:R-:W-:Y:S04]  /*4c10*/  STS [R129.X4+0x680], R182 ;  /* 0x000680b681007388 */ /* 0x000fe80000004800 */
[----:B------:R-:W-:Y:S04]  /*4c20*/  STS [R127.X4+0x700], R180 ;  /* 0x000700b47f007388 */ /* 0x000fe80000004800 */
[----:B------:R-:W-:Y:S01]  /*4c30*/  STS [R125.X4+0x780], R184 ;  /* 0x000780b87d007388 */ /* 0x000fe20000004800 */
[----:B------:R-:W-:-:S06]  /*4c40*/  NOP ;  /* 0x0000000000007918 */ /* 0x000fcc0000000000 */
[----:B------:R-:W1:Y:S04]  /*4c50*/  LDS R211, [R134.X4] ;  /* 0x0000000086d37984 */ /* 0x000e680000004800 */
[----:B------:R-:W3:Y:S04]  /*4c60*/  LDS R210, [R134.X4+0x4] ;  /* 0x0000040086d27984 */ /* 0x000ee80000004800 */
[----:B------:R-:W4:Y:S04]  /*4c70*/  LDS R209, [R134.X4+0x8] ;  /* 0x0000080086d17984 */ /* 0x000f280000004800 */
        /* <DEDUP_REMOVED lines=13> */
[----:B0-----:R0:W-:Y:S01]  /*4d50*/  STS [R170+0x2550], R215 ;  /* 0x002550d7aa007388 */ /* 0x0011e20000000800 */
[----:B------:R-:W-:-:S02]  /*4d60*/  FADD.FTZ R166, R110, UR5 ;  /* 0x000000056ea67e21 */ /* 0x000fc40008010000 */
[----:B------:R-:W-:Y:S02]  /*4d70*/  FADD.FTZ R168, R109, UR5 ;  /* 0x000000056da87e21 */ /* 0x000fe40008010000 */
[----:B------:R-:W-:Y:S02]  /*4d80*/  FMUL.FTZ R166, R7, R166 ;  /* 0x000000a607a67220 */ /* 0x000fe40000410000 */
[----:B------:R-:W-:Y:S02]  /*4d90*/  FMUL.FTZ R168, R168, R7 ;  /* 0x00000007a8a87220 */ /* 0x000fe40000410000 */
[----:B--2---:R-:W-:Y:S02]  /*4da0*/  FADD.FTZ R172, R108, UR5 ;  /* 0x000000056cac7e21 */ /* 0x004fe40008010000 */
[----:B------:R-:W2:Y:S01]  /*4db0*/  MUFU.EX2 R166, R166 ;  /* 0x000000a600a67308 */ /* 0x000ea20000000800 */
[----:B0-----:R-:W-:Y:S02]  /*4dc0*/  FADD.FTZ R170, R107, UR5 ;  /* 0x000000056baa7e21 */ /* 0x001fe40008010000 */
[----:B------:R-:W-:-:S02]  /*4dd0*/  FMUL.FTZ R167, R7, R172 ;  /* 0x000000ac07a77220 */ /* 0x000fc40000410000 */
[----:B------:R-:W-:Y:S01]  /*4de0*/  @!P0 IMAD.WIDE R4, R5, 0x8, R14 ;  /* 0x0000000805048825 */ /* 0x000fe200078e020e */
[----:B------:R-:W-:Y:S03]  /*4df0*/  BAR.SYNC.DEFER_BLOCKING 0x0 ;  /* 0x0000000000007b1d */ /* 0x000fe60000010000 */
[----:B------:R-:W-:-:S03]  /*4e00*/  FMUL.FTZ R169, R170, R7 ;  /* 0x00000007aaa97220 */ /* 0x000fc60000410000 */
[----:B------:R-:W0:Y:S01]  /*4e10*/  MUFU.EX2 R168, R168 ;  /* 0x000000a800a87308 */ /* 0x000e220000000800 */
[----:B------:R-:W-:Y:S02]  /*4e20*/  FADD.FTZ R170, R106, UR5 ;  /* 0x000000056aaa7e21 */ /* 0x000fe40008010000 */
[----:B------:R-:W-:Y:S02]  /*4e30*/  FADD.FTZ R172, R105, UR5 ;  /* 0x0000000569ac7e21 */ /* 0x000fe40008010000 */
[----:B------:R-:W-:-:S03]  /*4e40*/  FMUL.FTZ R170, R7, R170 ;  /* 0x000000aa07aa7220 */ /* 0x000fc60000410000 */
[----:B------:R-:W0:Y:S01]  /*4e50*/  MUFU.EX2 R167, R167 ;  /* 0x000000a700a77308 */ /* 0x000e220000000800 */
[----:B------:R-:W-:Y:S02]  /*4e60*/  FMUL.FTZ R172, R172, R7 ;  /* 0x00000007acac7220 */ /* 0x000fe40000410000 */
[----:B------:R-:W-:Y:S01]  /*4e70*/  FADD.FTZ R178, R100, UR5 ;  /* 0x0000000564b27e21 */ /* 0x000fe20008010000 */
[----:B------:R0:W5:Y:S04]  /*4e80*/  @!P0 LDG.E.64 R18, [R4.64] ;  /* 0x0000000c04128981 */ /* 0x000168000c1e1b00 */
[----:B------:R-:W1:Y:S01]  /*4e90*/  MUFU.EX2 R169, R169 ;  /* 0x000000a900a97308 */ /* 0x000e620000000800 */
[----:B0-----:R-:W-:-:S07]  /*4ea0*/  FADD.FTZ R4, R104, UR5 ;  /* 0x0000000568047e21 */ /* 0x001fce0008010000 */
[----:B------:R-:W0:Y:S01]  /*4eb0*/  MUFU.EX2 R170, R170 ;  /* 0x000000aa00aa7308 */ /* 0x000e220000000800 */
[----:B--2---:R-:W-:Y:S02]  /*4ec0*/  FMUL.FTZ R5, R215, R166 ;  /* 0x000000a6d7057220 */ /* 0x004fe40000410000 */
[----:B------:R-:W-:Y:S02]  /*4ed0*/  FMUL.FTZ R171, R7, R4 ;  /* 0x0000000407ab7220 */ /* 0x000fe40000410000 */
[----:B------:R-:W-:Y:S02]  /*4ee0*/  FADD.FTZ R4, R103, UR5 ;  /* 0x0000000567047e21 */ /* 0x000fe40008010000 */
[----:B------:R-:W-:Y:S01]  /*4ef0*/  FMUL.FTZ R175, R7, R178 ;  /* 0x000000b207af7220 */ /* 0x000fe20000410000 */
[----:B------:R-:W2:Y:S01]  /*4f00*/  MUFU.EX2 R172, R172 ;  /* 0x000000ac00ac7308 */ /* 0x000ea20000000800 */
[----:B------:R-:W-:Y:S02]  /*4f10*/  FMUL.FTZ R173, R4, R7 ;  /* 0x0000000704ad7220 */ /* 0x000fe40000410000 */
[----:B------:R-:W-:-:S02]  /*4f20*/  FFMA.FTZ R4, R36, R166, R27 ;  /* 0x000000a624047223 */ /* 0x000fc4000001001b */
[----:B------:R-:W-:Y:S02]  /*4f30*/  FMUL.FTZ R178, R168, R5 ;  /* 0x00000005a8b27220 */ /* 0x000fe40000410000 */
[----:B------:R-:W-:Y:S01]  /*4f40*/  FADD.FTZ R174, R102, UR5 ;  /* 0x0000000566ae7e21 */ /* 0x000fe20008010000 */
[----:B------:R-:W0:Y:S01]  /*4f50*/  MUFU.EX2 R171, R171 ;  /* 0x000000ab00ab7308 */ /* 0x000e220000000800 */
[----:B------:R-:W-:Y:S02]  /*4f60*/  FFMA.FTZ R4, R168, R4, R35 ;  /* 0x00000004a8047223 */ /* 0x000fe40000010023 */
[----:B------:R-:W-:Y:S02]  /*4f70*/  FMUL.FTZ R178, R167, R178 ;  /* 0x000000b2a7b27220 */ /* 0x000fe40000410000 */
[----:B------:R-:W-:Y:S02]  /*4f80*/  FMUL.FTZ R174, R7, R174 ;  /* 0x000000ae07ae7220 */ /* 0x000fe40000410000 */
[----:B------:R-:W-:Y:S01]  /*4f90*/  FADD.FTZ R176, R101, UR5 ;  /* 0x0000000565b07e21 */ /* 0x000fe20008010000 */
[----:B------:R-:W2:Y:S01]  /*4fa0*/  MUFU.EX2 R173, R173 ;  /* 0x000000ad00ad7308 */ /* 0x000ea20000000800 */
[----:B------:R-:W-:-:S02]  /*4fb0*/  FFMA.FTZ R4, R167, R4, R26 ;  /* 0x00000004a7047223 */ /* 0x000fc4000001001a */
[C---:B-1----:R-:W-:Y:S02]  /*4fc0*/  FMUL.FTZ R5, R169.reuse, R178 ;  /* 0x000000b2a9057220 */ /* 0x042fe40000410000 */
[----:B------:R-:W-:Y:S02]  /*4fd0*/  FMUL.FTZ R176, R176, R7 ;  /* 0x00000007b0b07220 */ /* 0x000fe40000410000 */
[----:B------:R-:W-:Y:S01]  /*4fe0*/  FADD.FTZ R178, R98, UR5 ;  /* 0x0000000562b27e21 */ /* 0x000fe20008010000 */
[----:B------:R-:W1:Y:S01]  /*4ff0*/  MUFU.EX2 R174, R174 ;  /* 0x000000ae00ae7308 */ /* 0x000e620000000800 */
[----:B------:R-:W-:Y:S02]  /*5000*/  FFMA.FTZ R4, R169, R4, R34 ;  /* 0x00000004a9047223 */ /* 0x000fe40000010022 */
[----:B0-----:R-:W-:Y:S02]  /*5010*/  FMUL.FTZ R5, R170, R5 ;  /* 0x00000005aa057220 */ /* 0x001fe40000410000 */
[----:B------:R-:W-:-:S02]  /*5020*/  FADD.FTZ R180, R99, UR5 ;  /* 0x0000000563b47e21 */ /* 0x000fc40008010000 */
[----:B------:R-:W-:Y:S01]  /*5030*/  FMUL.FTZ R179, R7, R178 ;  /* 0x000000b207b37220 */ /* 0x000fe20000410000 */
[----:B------:R-:W0:Y:S01]  /*5040*/  MUFU.EX2 R176, R176 ;  /* 0x000000b000b07308 */ /* 0x000e220000000800 */
[----:B------:R-:W-:Y:S02]  /*5050*/  FFMA.FTZ R4, R170, R4, R25 ;  /* 0x00000004aa047223 */ /* 0x000fe40000010019 */
[----:B--2---:R-:W-:Y:S02]  /*5060*/  FMUL.FTZ R178, R172, R5 ;  /* 0x00000005acb27220 */ /* 0x004fe40000410000 */
[----:B------:R-:W-:Y:S02]  /*5070*/  FMUL.FTZ R177, R180, R7 ;  /* 0x00000007b4b17220 */ /* 0x000fe40000410000 */
[----:B------:R-:W-:Y:S01]  /*5080*/  FFMA.FTZ R4, R172, R4, R33 ;  /* 0x00000004ac047223 */ /* 0x000fe20000010021 */
[----:B------:R-:W2:Y:S01]  /*5090*/  MUFU.EX2 R175, R175 ;  /* 0x000000af00af7308 */ /* 0x000ea20000000800 */
[----:B------:R-:W-:-:S02]  /*50a0*/  FMUL.FTZ R180, R171, R178 ;  /* 0x000000b2abb47220 */ /* 0x000fc40000410000 */
[----:B------:R-:W-:Y:S02]  /*50b0*/  FADD.FTZ R182, R96, UR5 ;  /* 0x0000000560b67e21 */ /* 0x000fe40008010000 */
[----:B------:R-:W-:Y:S02]  /*50c0*/  FFMA.FTZ R4, R171, R4, R24 ;  /* 0x00000004ab047223 */ /* 0x000fe40000010018 */
[C---:B------:R-:W-:Y:S01]  /*50d0*/  FMUL.FTZ R5, R173.reuse, R180 ;  /* 0x000000b4ad057220 */ /* 0x040fe20000410000 */
[----:B------:R-:W2:Y:S01]  /*50e0*/  MUFU.EX2 R177, R177 ;  /* 0x000000b100b17308 */ /* 0x000ea20000000800 */
[----:B------:R-:W-:Y:S02]  /*50f0*/  FMUL.FTZ R178, R182, R7 ;  /* 0x00000007b6b27220 */ /* 0x000fe40000410000 */
[----:B------:R-:W-:Y:S02]  /*5100*/  FADD.FTZ R180, R94, UR5 ;  /* 0x000000055eb47e21 */ /* 0x000fe40008010000 */
[----:B------:R-:W-:-:S02]  /*5110*/  FFMA.FTZ R4, R173, R4, R32 ;  /* 0x00000004ad047223 */ /* 0x000fc40000010020 */
[----:B-1----:R-:W-:Y:S01]  /*5120*/  FMUL.FTZ R5, R174, R5 ;  /* 0x00000005ae057220 */ /* 0x002fe20000410000 */
[----:B------:R-:W1:Y:S01]  /*5130*/  MUFU.EX2 R179, R179 ;  /* 0x000000b300b37308 */ /* 0x000e620000000800 */
[----:B------:R-:W-:Y:S02]  /*5140*/  FMUL.FTZ R181, R180, R7 ;  /* 0x00000007b4b57220 */ /* 0x000fe40000410000 */
[----:B------:R-:W-:Y:S02]  /*5150*/  FFMA.FTZ R4, R174, R4, R23 ;  /* 0x00000004ae047223 */ /* 0x000fe40000010017 */
[----:B0-----:R-:W-:-:S03]  /*5160*/  FMUL.FTZ R180, R176, R5 ;  /* 0x00000005b0b47220 */ /* 0x001fc60000410000 */
[----:B------:R-:W0:Y:S01]  /*5170*/  MUFU.EX2 R178, R178 ;  /* 0x000000b200b27308 */ /* 0x000e220000000800 */
[----:B------:R-:W-:Y:S02]  /*5180*/  FFMA.FTZ R4, R176, R4, R31 ;  /* 0x00000004b0047223 */ /* 0x000fe4000001001f */
[----:B--2---:R-:W-:Y:S01]  /*5190*/  FMUL.FTZ R180, R175, R180 ;  /* 0x000000b4afb47220 */ /* 0x004fe20000410000 */
[----:B------:R-:W-:Y:S01]  /*51a0*/  ISETP.NE.AND P0, PT, R153, 0x3f, PT ;  /* 0x0000003f9900780c */ /* 0x000fe20003f05270 */
[----:B------:R-:W-:-:S03]  /*51b0*/  FFMA.FTZ R4, R175, R4, R22 ;  /* 0x00000004af047223 */ /* 0x000fc60000010016 */
[----:B------:R-:W2:Y:S01]  /*51c0*/  MUFU.EX2 R181, R181 ;  /* 0x000000b500b57308 */ /* 0x000ea20000000800 */
[C---:B------:R-:W-:Y:S02]  /*51d0*/  FMUL.FTZ R180, R177.reuse, R180 ;  /* 0x000000b4b1b47220 */ /* 0x040fe40000410000 */
[----:B------:R-:W-:Y:S02]  /*51e0*/  FFMA.FTZ R4, R177, R4, R30 ;  /* 0x00000004b1047223 */ /* 0x000fe4000001001e */
[C---:B-1----:R-:W-:Y:S02]  /*51f0*/  FMUL.FTZ R5, R179.reuse, R180 ;  /* 0x000000b4b3057220 */ /* 0x042fe40000410000 */
[----:B------:R-:W-:Y:S02]  /*5200*/  FFMA.FTZ R4, R179, R4, R0 ;  /* 0x00000004b3047223 */ /* 0x000fe40000010000 */
[C---:B0-----:R-:W-:Y:S02]  /*5210*/  FMUL.FTZ R180, R178.reuse, R5 ;  /* 0x00000005b2b47220 */ /* 0x041fe40000410000 */
[----:B------:R-:W-:-:S02]  /*5220*/  FFMA.FTZ R5, R178, R4, R29 ;  /* 0x00000004b2057223 */ /* 0x000fc4000001001d */
[C---:B--2---:R-:W-:Y:S02]  /*5230*/  FMUL.FTZ R4, R181.reuse, R180 ;  /* 0x000000b4b5047220 */ /* 0x044fe40000410000 */
[----:B------:R0:W1:Y:S01]  /*5240*/  @P0 LDS R180, [R153.X4+0x2d54] ;  /* 0x002d540099b40984 */ /* 0x0000620000004800 */
[----:B------:R0:W2:Y:S01]  /*5250*/  R2UR UR8, R6 ;  /* 0x00000000060873c2 */ /* 0x0000a200000e0000 */
[----:B------:R-:W-:Y:S01]  /*5260*/  FFMA.FTZ R5, R181, R5, R28 ;  /* 0x00000005b5057223 */ /* 0x000fe2000001001c */
[----:B------:R-:W-:Y:S06]  /*5270*/  @P0 BRA `(.L_x_2688) ;  /* 0x0000008000000947 */ /* 0x000fec0003800000 */
[----:B---34-:R-:W-:Y:S02]  /*5280*/  ISETP.NE.AND P0, PT, R162, c[0x0][0x174], PT ;  /* 0x00005d00a2007a0c */ /* 0x018fe40003f05270 */
[----:B-1----:R-:W-:-:S11]  /*5290*/  MOV R180, 0x3f800000 ;  /* 0x3f80000000b47802 */ /* 0x002fd60000000f00 */
[----:B------:R-:W-:-:S04]  /*52a0*/  @P0 IADD3 R7, -R147, c[0x0][0x174], RZ ;  /* 0x00005d0093070a10 */ /* 0x000fc80007ffe1ff */
[----:B0-----:R-:W-:-:S04]  /*52b0*/  @P0 LEA.HI R6, R7, R7, RZ, 0x1 ;  /* 0x0000000707060211 */ /* 0x001fc800078f08ff */
[----:B------:R-:W-:-:S04]  /*52c0*/  @P0 LOP3.LUT R6, R6, 0xfffffe, RZ, 0xc0, !PT ;  /* 0x00fffffe06060812 */ /* 0x000fc800078ec0ff */
[----:B------:R-:W-:-:S04]  /*52d0*/  @P0 IADD3 R6, -R6, R7, RZ ;  /* 0x0000000706060210 */ /* 0x000fc80007ffe1ff */
[----:B------:R-:W-:-:S05]  /*52e0*/  @P0 LEA R6, R6, R37, 0x8 ;  /* 0x0000002506060211 */ /* 0x000fca00078e40ff */
[----:B------:R0:W1:Y:S02]  /*52f0*/  @P0 LDS R180, [R6.X4+0x2550] ;  /* 0x0025500006b40984 */ /* 0x0000640000004800 */
.L_x_2688:
[----:B---34-:R-:W-:Y:S05]  /*5300*/  BSYNC B0 ;  /* 0x0000000000007941 */ /* 0x018fea0003800000 */
.L_x_2687:
[----:B------:R-:W-:Y:S01]  /*5310*/  ISETP.GT.U32.AND P0, PT, R153, 0x1f, PT ;  /* 0x0000001f9900780c */ /* 0x000fe20003f04070 */
[----:B--2---:R-:W-:Y:S01]  /*5320*/  FMUL.FTZ R186, R207, UR8 ;  /* 0x00000008cfba7c20 */ /* 0x004fe20008410000 */
[----:B------:R2:W-:Y:S01]  /*5330*/  STS.64 [R153.X8+0x2140], R4 ;  /* 0x0021400499007388 */ /* 0x0005e20000008a00 */
[----:B------:R-:W-:Y:S01]  /*5340*/  FMUL.FTZ R188, R205, UR8 ;  /* 0x00000008cdbc7c20 */ /* 0x000fe20008410000 */
[----:B------:R-:W-:Y:S01]  /*5350*/  BSSY B0, `(.L_x_2689) ;  /* 0x000005d000007945 */ /* 0x000fe20003800000 */
[----:B------:R-:W-:Y:S02]  /*5360*/  FMUL.FTZ R191, R204, UR8 ;  /* 0x00000008ccbf7c20 */ /* 0x000fe40008410000 */
[----:B------:R-:W-:Y:S02]  /*5370*/  FMUL.FTZ R190, R202, UR8 ;  /* 0x00000008cabe7c20 */ /* 0x000fe40008410000 */
[----:B0-----:R-:W-:Y:S02]  /*5380*/  FMUL.FTZ R6, R211, UR8 ;  /* 0x00000008d3067c20 */ /* 0x001fe40008410000 */
[----:B------:R-:W-:-:S02]  /*5390*/  FMUL.FTZ R185, R210, UR8 ;  /* 0x00000008d2b97c20 */ /* 0x000fc40008410000 */
[----:B------:R-:W-:Y:S02]  /*53a0*/  FMUL.FTZ R182, R209, UR8 ;  /* 0x00000008d1b67c20 */ /* 0x000fe40008410000 */
[----:B------:R-:W-:Y:S02]  /*53b0*/  FMUL.FTZ R7, R208, UR8 ;  /* 0x00000008d0077c20 */ /* 0x000fe40008410000 */
[----:B------:R-:W-:Y:S02]  /*53c0*/  FMUL.FTZ R189, R206, UR8 ;  /* 0x00000008cebd7c20 */ /* 0x000fe40008410000 */
[----:B------:R-:W-:Y:S02]  /*53d0*/  FMUL.FTZ R193, R201, UR8 ;  /* 0x00000008c9c17c20 */ /* 0x000fe40008410000 */
[----:B--2---:R-:W-:Y:S02]  /*53e0*/  FMUL.FTZ R4, R200, UR8 ;  /* 0x00000008c8047c20 */ /* 0x004fe40008410000 */
        /* <DEDUP_REMOVED lines=28> */
.L_x_2746:
        /* <DEDUP_REMOVED lines=24> */
.L_x_2747:
[----:B------:R-:W-:Y:S02]  /*5730*/  ISETP.GE.AND P0, PT, R150, 0x10, PT ;  /* 0x000000109600780c */ /* 0x000fe40003f06270 */
[----:B0-----:R-:W-:Y:S01]  /*5740*/  MOV R7, R203 ;  /* 0x000000cb00077202 */ /* 0x001fe20000000f00 */
[----:B------:R-:W-:-:S10]  /*5750*/  IMAD.MOV.U32 R203, RZ, RZ, R212 ;  /* 0x000000ffffcb7224 */ /* 0x000fd400078e00d4 */
        /* <DEDUP_REMOVED lines=8> */
[----:B-1---5:R-:W-:Y:S05]  /*57e0*/  CALL.REL.NOINC `($__internal_112_$__cuda_sm70_shflsync_idx_p) ;  /* 0x00004c4000007944 */ /* 0x022fea0003c00000 */
.L_x_2693:
[----:B------:R-:W-:Y:S05]  /*57f0*/  BRA.CONV ~URZ, `(.L_x_2694) ;  /* 0x000000637f007947 */ /* 0x000fea000b800000 */
[----:B-1----:R-:W-:Y:S01]  /*5800*/  HFMA2.MMA R223, -RZ, RZ, 0, 1.847743988037109375e-06 ;  /* 0x0000001fffdf7435 */ /* 0x002fe200000001ff */
[----:B0-----:R-:W-:-:S02]  /*5810*/  MOV R225, R7 ;  /* 0x0000000700e17202 */ /* 0x001fc40000000f00 */
[----:B------:R-:W-:Y:S02]  /*5820*/  MOV R226, 0x1f ;  /* 0x0000001f00e27802 */ /* 0x000fe40000000f00 */
[----:B------:R-:W-:Y:S02]  /*5830*/  MOV R228, 0xffffffff ;  /* 0xffffffff00e47802 */ /* 0x000fe40000000f00 */
[----:B------:R-:W-:Y:S02]  /*5840*/  MOV R4, 0x5860 ;  /* 0x0000586000047802 */ /* 0x000fe40000000f00 */
[----:B-----5:R-:W-:Y:S05]  /*5850*/  CALL.REL.NOINC `($__internal_112_$__cuda_sm70_shflsync_idx_p) ;  /* 0x00004bd000007944 */ /* 0x020fea0003c00000 */
.L_x_2694:
[----:B------:R-:W-:Y:S05]  /*5860*/  BRA.DIV ~URZ, `(.L_x_2695) ;  /* 0x000042027f007947 */ /* 0x000fea000b800000 */
[----:B-----5:R-:W2:Y:S04]  /*5870*/  SHFL.IDX PT, R18, R18, RZ, 0x1f ;  /* 0x00001fff12127589 */ /* 0x020ea800000e0000 */
[----:B------:R3:W4:Y:S04]  /*5880*/  SHFL.IDX PT, R5, R19, RZ, 0x1f ;  /* 0x00001fff13057589 */ /* 0x00072800000e0000 */
[----:B------:R-:W0:Y:S04]  /*5890*/  SHFL.UP PT, R203, R203, 0x1, RZ ;  /* 0x04200000cbcb7989 */ /* 0x000e2800000e00ff */
[----:B------:R3:W1:Y:S02]  /*58a0*/  SHFL.UP PT, R212, R7, 0x1, RZ ;  /* 0x0420000007d47989 */ /* 0x00066400000e00ff */
.L_x_2748:
[----:B---3--:R-:W3:Y:S01]  /*58b0*/  LDS.64 R6, [R153.X16+0x2140] ;  /* 0x0021400099067984 */ /* 0x008ee2000000ca00 */
[----:B--2---:R-:W-:Y:S01]  /*58c0*/  MOV R4, R18 ;  /* 0x0000001200047202 */ /* 0x004fe20000000f00 */
[----:B01--4-:R-:W-:-:S04]  /*58d0*/  @P1 FFMA.FTZ R5, R5, R203, R212 ;  /* 0x000000cb05051223 */ /* 0x013fc800000100d4 */
[----:B------:R-:W-:Y:S02]  /*58e0*/  @P1 FMUL.FTZ R4, R4, R203 ;  /* 0x000000cb04041220 */ /* 0x000fe40000410000 */
[C---:B---3--:R-:W-:Y:S02]  /*58f0*/  FFMA.FTZ R7, R6.reuse, R5, R7 ;  /* 0x0000000506077223 */ /* 0x048fe40000010007 */
[----:B------:R-:W-:-:S05]  /*5900*/  FMUL.FTZ R6, R6, R4 ;  /* 0x0000000406067220 */ /* 0x000fca0000410000 */
[----:B------:R0:W-:Y:S02]  /*5910*/  STS.128 [R153.X16+0x2140], R4 ;  /* 0x0021400499007388 */ /* 0x0001e4000000cc00 */
.L_x_2690:
[----:B------:R-:W-:Y:S05]  /*5920*/  BSYNC B0 ;  /* 0x0000000000007941 */ /* 0x000fea0003800000 */
.L_x_2689:
[----:B------:R-:W-:Y:S01]  /*5930*/  WARPSYNC 0xffffffff ;  /* 0xffffffff00007948 */ /* 0x000fe20003800000 */
[----:B------:R-:W-:Y:S01]  /*5940*/  BAR.SYNC.DEFER_BLOCKING 0x0 ;  /* 0x0000000000007b1d */ /* 0x000fe20000010000 */
[C---:B01----:R-:W-:Y:S01]  /*5950*/  FMUL.FTZ R7, R181.reuse, R180 ;  /* 0x000000b4b5077220 */ /* 0x043fe20000410000 */
[----:B------:R-:W-:Y:S01]  /*5960*/  ISETP.GE.AND P0, PT, R162, c[0x0][0x174], PT ;  /* 0x00005d00a2007a0c */ /* 0x000fe20003f06270 */
[----:B------:R-:W-:Y:S01]  /*5970*/  FFMA.FTZ R5, R181, R197, R196 ;  /* 0x000000c5b5057223 */ /* 0x000fe200000100c4 */
[----:B-----5:R-:W-:Y:S01]  /*5980*/  HFMA2.MMA R19, -RZ, RZ, 0, 0 ;  /* 0x00000000ff137435 */ /* 0x020fe200000001ff */
[C---:B------:R-:W-:Y:S01]  /*5990*/  FMUL.FTZ R6, R178.reuse, R7 ;  /* 0x00000007b2067220 */ /* 0x040fe20000410000 */
        /* <DEDUP_REMOVED lines=26> */
[----:B------:R-:W-:-:S04]  /*5b40*/  FFMA.FTZ R5, R170, R5, R187 ;  /* 0x00000005aa057223 */ /* 0x000fc800000100bb */
[----:B------:R-:W-:-:S04]  /*5b50*/  FFMA.FTZ R5, R169, R5, R184 ;  /* 0x00000005a9057223 */ /* 0x000fc800000100b8 */
        /* <DEDUP_REMOVED lines=40> */
.L_x_2749:
        /* <DEDUP_REMOVED lines=26> */
.L_x_2750:
        /* <DEDUP_REMOVED lines=11> */
.L_x_2697:
[----:B-12---:R-:W-:Y:S05]  /*6030*/  BSYNC B0 ;  /* 0x0000000000007941 */ /* 0x006fea0003800000 */
.L_x_2696:
[----:B------:R-:W-:Y:S01]  /*6040*/  WARPSYNC 0xffffffff ;  /* 0xffffffff00007948 */ /* 0x000fe20003800000 */
[----:B------:R-:W-:Y:S01]  /*6050*/  BAR.SYNC.DEFER_BLOCKING 0x0 ;  /* 0x0000000000007b1d */ /* 0x000fe20000010000 */
[----:B------:R-:W-:Y:S01]  /*6060*/  FADD.FTZ R222, R110, UR5 ;  /* 0x000000056ede7e21 */ /* 0x000fe20008010000 */
[----:B------:R-:W-:Y:S01]  /*6070*/  ISETP.NE.AND P2, PT, R153, RZ, PT ;  /* 0x000000ff9900720c */ /* 0x000fe20003f45270 */
[-C--:B0-----:R-:W-:Y:S02]  /*6080*/  FMUL.FTZ R4, R211, R215.reuse ;  /* 0x000000d7d3047220 */ /* 0x081fe40000410000 */
[----:B------:R-:W-:Y:S01]  /*6090*/  FMUL.FTZ R217, R119, R222 ;  /* 0x000000de77d97220 */ /* 0x000fe20000410000 */
[----:B------:R-:W-:Y:S01]  /*60a0*/  BSSY B0, `(.L_x_2700) ;  /* 0x00000a2000007945 */ /* 0x000fe20003800000 */
[----:B------:R-:W-:Y:S02]  /*60b0*/  FADD.FTZ R211, R108, UR5 ;  /* 0x000000056cd37e21 */ /* 0x000fe40008010000 */
[----:B------:R-:W-:-:S02]  /*60c0*/  FFMA.FTZ R219, R166, R215, R217 ;  /* 0x000000d7a6db7223 */ /* 0x000fc400000100d9 */
[----:B------:R-:W-:Y:S02]  /*60d0*/  FFMA.FTZ R5, R93, R4, RZ ;  /* 0x000000045d057223 */ /* 0x000fe400000100ff */
[----:B------:R-:W-:Y:S02]  /*60e0*/  FMUL.FTZ R4, R210, R219 ;  /* 0x000000dbd2047220 */ /* 0x000fe40000410000 */
[----:B------:R-:W-:Y:S02]  /*60f0*/  FMUL.FTZ R221, R128, R211 ;  /* 0x000000d380dd7220 */ /* 0x000fe40000410000 */
[----:B------:R-:W-:Y:S02]  /*6100*/  FADD.FTZ R210, R106, UR5 ;  /* 0x000000056ad27e21 */ /* 0x000fe40008010000 */
[----:B------:R-:W-:Y:S02]  /*6110*/  FFMA.FTZ R4, R92, R4, R5 ;  /* 0x000000045c047223 */ /* 0x000fe40000010005 */
[----:B------:R-:W-:-:S02]  /*6120*/  FMUL.FTZ R209, R209, R220 ;  /* 0x000000dcd1d17220 */ /* 0x000fc40000410000 */
[----:B------:R-:W-:Y:S01]  /*6130*/  FFMA.FTZ R223, R167, R220, R221 ;  /* 0x000000dca7df7223 */ /* 0x000fe200000100dd */
[----:B------:R-:W0:Y:S01]  /*6140*/  LDS R228, [R153.X8+0x2354] ;  /* 0x0023540099e47984 */ /* 0x000e220000008800 */
[----:B------:R-:W-:Y:S02]  /*6150*/  FMUL.FTZ R224, R117, R210 ;  /* 0x000000d275e07220 */ /* 0x000fe40000410000 */
[----:B------:R-:W-:Y:S01]  /*6160*/  FFMA.FTZ R5, R91, R209, R4 ;  /* 0x000000d15b057223 */ /* 0x000fe20000010004 */
[----:B------:R1:W-:Y:S01]  /*6170*/  @!P2 STS.64 [R37.X8+0x2e50], R18 ;  /* 0x002e50122500a388 */ /* 0x0003e20000008a00 */
[----:B------:R-:W-:Y:S02]  /*6180*/  FADD.FTZ R209, R104, UR5 ;  /* 0x0000000568d17e21 */ /* 0x000fe40008010000 */
[----:B------:R-:W-:Y:S02]  /*6190*/  FMUL.FTZ R208, R208, R223 ;  /* 0x000000dfd0d07220 */ /* 0x000fe40000410000 */
[----:B------:R-:W-:-:S02]  /*61a0*/  FFMA.FTZ R225, R170, R213, R224 ;  /* 0x000000d5aae17223 */ /* 0x000fc400000100e0 */
[----:B------:R-:W-:Y:S02]  /*61b0*/  FMUL.FTZ R4, R207, R213 ;  /* 0x000000d5cf047220 */ /* 0x000fe40000410000 */
[----:B------:R-:W-:Y:S02]  /*61c0*/  FMUL.FTZ R207, R122, R209 ;  /* 0x000000d17acf7220 */ /* 0x000fe40000410000 */
[----:B------:R-:W-:Y:S02]  /*61d0*/  FFMA.FTZ R208, R90, R208, R5 ;  /* 0x000000d05ad07223 */ /* 0x000fe40000010005 */
[----:B------:R-:W-:Y:S02]  /*61e0*/  FMUL.FTZ R6, R206, R225 ;  /* 0x000000e1ce067220 */ /* 0x000fe40000410000 */
[----:B------:R-:W-:Y:S02]  /*61f0*/  FFMA.FTZ R206, R171, R212, R207 ;  /* 0x000000d4abce7223 */ /* 0x000fe400000100cf */
[----:B------:R-:W-:-:S02]  /*6200*/  FFMA.FTZ R5, R89, R4, R208 ;  /* 0x0000000459057223 */ /* 0x000fc400000100d0 */
[----:B------:R-:W-:Y:S02]  /*6210*/  FMUL.FTZ R4, R204, R206 ;  /* 0x000000cecc047220 */ /* 0x000fe40000410000 */
[----:B------:R-:W-:Y:S02]  /*6220*/  FMUL.FTZ R205, R205, R212 ;  /* 0x000000d4cdcd7220 */ /* 0x000fe40000410000 */
[----:B------:R-:W-:Y:S02]  /*6230*/  FFMA.FTZ R6, R88, R6, R5 ;  /* 0x0000000658067223 */ /* 0x000fe40000010005 */
[----:B------:R-:W-:Y:S02]  /*6240*/  FADD.FTZ R204, R102, UR5 ;  /* 0x0000000566cc7e21 */ /* 0x000fe40008010000 */
[----:B------:R-:W-:Y:S02]  /*6250*/  FMUL.FTZ R5, R202, R203 ;  /* 0x000000cbca057220 */ /* 0x000fe40000410000 */
[----:B------:R-:W-:-:S02]  /*6260*/  FFMA.FTZ R205, R87, R205, R6 ;  /* 0x000000cd57cd7223 */ /* 0x000fc40000010006 */
[----:B------:R-:W-:Y:S02]  /*6270*/  FMUL.FTZ R202, R115, R204 ;  /* 0x000000cc73ca7220 */ /* 0x000fe40000410000 */
[----:B------:R-:W-:Y:S02]  /*6280*/  FFMA.FTZ R4, R86, R4, R205 ;  /* 0x0000000456047223 */ /* 0x000fe400000100cd */
[----:B------:R-:W-:Y:S02]  /*6290*/  FFMA.FTZ R208, R174, R203, R202 ;  /* 0x000000cbaed07223 */ /* 0x000fe400000100ca */
[----:B------:R-:W-:Y:S02]  /*62a0*/  FADD.FTZ R205, R100, UR5 ;  /* 0x0000000564cd7e21 */ /* 0x000fe40008010000 */
[----:B------:R-:W-:Y:S01]  /*62b0*/  FFMA.FTZ R7, R85, R5, R4 ;  /* 0x0000000555077223 */ /* 0x000fe20000010004 */
[----:B------:R-:W-:Y:S01]  /*62c0*/  HFMA2.MMA R5, -RZ, RZ, 0, 0 ;  /* 0x00000000ff057435 */ /* 0x000fe200000001ff */
[----:B------:R-:W-:Y:S01]  /*62d0*/  FMUL.FTZ R6, R201, R208 ;  /* 0x000000d0c9067220 */ /* 0x000fe20000410000 */
[----:B------:R-:W-:Y:S01]  /*62e0*/  MOV R4, R153 ;  /* 0x0000009900047202 */ /* 0x000fe20000000f00 */
[----:B------:R-:W-:-:S02]  /*62f0*/  FMUL.FTZ R201, R116, R205 ;  /* 0x000000cd74c97220 */ /* 0x000fc40000410000 */
[----:B------:R-:W-:Y:S02]  /*6300*/  FFMA.FTZ R6, R84, R6, R7 ;  /* 0x0000000654067223 */ /* 0x000fe40000010007 */
[-C--:B------:R-:W-:Y:S02]  /*6310*/  FMUL.FTZ R7, R200, R214.reuse ;  /* 0x000000d6c8077220 */ /* 0x080fe40000410000 */
[----:B------:R-:W-:Y:S02]  /*6320*/  FFMA.FTZ R200, R175, R214, R201 ;  /* 0x000000d6afc87223 */ /* 0x000fe400000100c9 */
[----:B------:R-:W-:Y:S02]  /*6330*/  FFMA.FTZ R7, R83, R7, R6 ;  /* 0x0000000753077223 */ /* 0x000fe40000010006 */
[----:B0-----:R-:W-:Y:S01]  /*6340*/  FFMA.FTZ R180, R228, R180, R197 ;  /* 0x000000b4e4b47223 */ /* 0x001fe200000100c5 */
[----:B------:R-:W-:Y:S01]  /*6350*/  LEA.HI.SX32 R228, R148, R148, 0x1b ;  /* 0x0000009494e47211 */ /* 0x000fe200078fdaff */
[----:B------:R-:W-:-:S02]  /*6360*/  IMAD R226, R165, c[0x0][0x2b8], RZ ;  /* 0x0000ae00a5e27a24 */ /* 0x000fc400078e02ff */
[----:B------:R-:W-:Y:S02]  /*6370*/  FMUL.FTZ R6, R198, R200 ;  /* 0x000000c8c6067220 */ /* 0x000fe40000410000 */
[----:B------:R-:W-:Y:S02]  /*6380*/  FADD.FTZ R198, R98, UR5 ;  /* 0x0000000562c67e21 */ /* 0x000fe40008010000 */
[----:B------:R-:W-:Y:S02]  /*6390*/  FFMA.FTZ R197, R181, R180, R196 ;  /* 0x000000b4b5c57223 */ /* 0x000fe400000100c4 */
[----:B------:R-:W-:-:S04]  /*63a0*/  IMAD.WIDE.U32 R4, R157, c[0x0][0x2b8], R4 ;  /* 0x0000ae009d047a25 */ /* 0x000fc800078e0004 */
[----:B------:R-:W-:Y:S02]  /*63b0*/  IMAD R227, R157, c[0x0][0x2bc], R226 ;  /* 0x0000af009de37a24 */ /* 0x000fe400078e02e2 */
[----:B------:R-:W-:Y:S02]  /*63c0*/  FFMA.FTZ R6, R82, R6, R7 ;  /* 0x0000000652067223 */ /* 0x000fe40000010007 */
[----:B------:R-:W-:Y:S02]  /*63d0*/  IMAD R226, R164, c[0x0][0x2c0], RZ ;  /* 0x0000b000a4e27a24 */ /* 0x000fe400078e02ff */
[----:B------:R-:W-:Y:S02]  /*63e0*/  FMUL.FTZ R7, R199, R216 ;  /* 0x000000d8c7077220 */ /* 0x000fe40000410000 */
[----:B------:R-:W-:Y:S02]  /*63f0*/  FMUL.FTZ R199, R113, R198 ;  /* 0x000000c671c77220 */ /* 0x000fe40000410000 */
[----:B------:R-:W-:-:S02]  /*6400*/  FFMA.FTZ R195, R178, R197, R195 ;  /* 0x000000c5b2c37223 */ /* 0x000fc400000100c3 */
[----:B------:R-:W-:Y:S02]  /*6410*/  IMAD.IADD R5, R5, 0x1, R227 ;  /* 0x0000000105057824 */ /* 0x000fe400078e02e3 */
[----:B------:R-:W-:Y:S02]  /*6420*/  IMAD R227, R155, c[0x0][0x2c4], R226 ;  /* 0x0000b1009be37a24 */ /* 0x000fe400078e02e2 */
[C---:B------:R-:W-:Y:S02]  /*6430*/  FFMA.FTZ R226, R179.reuse, R216, R199 ;  /* 0x000000d8b3e27223 */ /* 0x040fe400000100c7 */
[----:B------:R-:W-:Y:S02]  /*6440*/  FFMA.FTZ R179, R179, R195, R194 ;  /* 0x000000c3b3b37223 */ /* 0x000fe400000100c2 */
[----:B------:R-:W-:-:S04]  /*6450*/  IMAD.WIDE.U32 R4, R155, c[0x0][0x2c0], R4 ;  /* 0x0000b0009b047a25 */ /* 0x000fc800078e0004 */
[----:B------:R-:W-:Y:S01]  /*6460*/  FFMA.FTZ R177, R177, R179, R192 ;  /* 0x000000b3b1b17223 */ /* 0x000fe200000100c0 */
[----:B------:R-:W-:Y:S01]  /*6470*/  IADD3 R227, R5, R227, RZ ;  /* 0x000000e305e37210 */ /* 0x000fe20007ffe0ff */
[----:B------:R-:W-:Y:S01]  /*6480*/  FFMA.FTZ R229, R81, R7, R6 ;  /* 0x0000000751e57223 */ /* 0x000fe20000010006 */
[----:B------:R-:W-:Y:S01]  /*6490*/  LEA R6, P0, R4, c[0x0][0x320], 0x2 ;  /* 0x0000c80004067a11 */ /* 0x000fe200078010ff */
[----:B------:R-:W-:Y:S02]  /*64a0*/  FFMA.FTZ R175, R175, R177, R190 ;  /* 0x000000b1afaf7223 */ /* 0x000fe400000100be */
[----:B------:R-:W-:Y:S01]  /*64b0*/  FMUL.FTZ R5, R20, R226 ;  /* 0x000000e214057220 */ /* 0x000fe20000410000 */
[----:B------:R-:W-:Y:S01]  /*64c0*/  IADD3 R20, P1, R2, R4, RZ ;  /* 0x0000000402147210 */ /* 0x000fe20007f3e0ff */
[----:B------:R-:W-:Y:S01]  /*64d0*/  FFMA.FTZ R193, R176, R175, R193 ;  /* 0x000000afb0c17223 */ /* 0x000fe200000100c1 */
[----:B------:R-:W-:Y:S01]  /*64e0*/  LEA.HI.X R7, R4, c[0x0][0x324], R227, 0x2, P0 ;  /* 0x0000c90004077a11 */ /* 0x000fe200000f14e3 */
[----:B------:R-:W-:Y:S01]  /*64f0*/  FFMA.FTZ R230, R80, R5, R229 ;  /* 0x0000000550e67223 */ /* 0x000fe200000100e5 */
[----:B------:R-:W-:Y:S01]  /*6500*/  IADD3 R5, R147, -c[0x0][0x174], RZ ;  /* 0x80005d0093057a10 */ /* 0x000fe20007ffe0ff */
[----:B------:R-:W-:-:S02]  /*6510*/  FMUL.FTZ R160, R160, R218 ;  /* 0x000000daa0a07220 */ /* 0x000fc40000410000 */
[----:B------:R-:W-:Y:S01]  /*6520*/  FFMA.FTZ R191, R174, R193, R191 ;  /* 0x000000c1aebf7223 */ /* 0x000fe200000100bf */
[----:B------:R-:W-:Y:S01]  /*6530*/  IADD3 R174, -R2, c[0x0][0x168], -R153 ;  /* 0x00005a0002ae7a10 */ /* 0x000fe20007ffe999 */
[----:B------:R-:W-:Y:S02]  /*6540*/  FMUL.FTZ R178, R220, UR8 ;  /* 0x00000008dcb27c20 */ /* 0x000fe40008410000 */
[----:B------:R-:W-:Y:S01]  /*6550*/  FFMA.FTZ R160, R79, R160, R230 ;  /* 0x000000a04fa07223 */ /* 0x000fe200000100e6 */
[----:B------:R-:W-:Y:S01]  /*6560*/  ISETP.GE.AND P0, PT, R174, 0x1, PT ;  /* 0x00000001ae00780c */ /* 0x000fe20003f06270 */
[----:B------:R-:W-:Y:S02]  /*6570*/  FFMA.FTZ R173, R173, R191, R188 ;  /* 0x000000bfadad7223 */ /* 0x000fe400000100bc */
[----:B------:R-:W-:Y:S02]  /*6580*/  FMUL.FTZ R230, R203, UR8 ;  /* 0x00000008cbe67c20 */ /* 0x000fe40008410000 */
[----:B------:R-:W-:-:S02]  /*6590*/  FMUL.FTZ R231, R91, R178 ;  /* 0x000000b25be77220 */ /* 0x000fc40000410000 */
[----:B------:R-:W-:Y:S02]  /*65a0*/  FMUL.FTZ R176, R216, UR8 ;  /* 0x00000008d8b07c20 */ /* 0x000fe40008410000 */
[----:B------:R-:W-:Y:S01]  /*65b0*/  FFMA.FTZ R171, R171, R173, R186 ;  /* 0x000000adabab7223 */ /* 0x000fe200000100ba */
[----:B------:R0:W-:Y:S01]  /*65c0*/  STS [R228.X4+0x1098], R231 ;  /* 0x001098e7e4007388 */ /* 0x0001e20000004800 */
[----:B------:R-:W-:Y:S02]  /*65d0*/  FMUL.FTZ R4, R215, UR8 ;  /* 0x00000008d7047c20 */ /* 0x000fe40008410000 */
[----:B-1----:R-:W-:Y:S02]  /*65e0*/  FMUL.FTZ R19, R85, R230 ;  /* 0x000000e655137220 */ /* 0x002fe40000410000 */
[----:B------:R-:W-:Y:S02]  /*65f0*/  FFMA.FTZ R189, R172, R171, R189 ;  /* 0x000000abacbd7223 */ /* 0x000fe400000100bd */
[----:B------:R-:W-:Y:S01]  /*6600*/  FMUL.FTZ R229, R93, R4 ;  /* 0x000000045de57220 */ /* 0x000fe20000410000 */
[----:B------:R1:W-:Y:S01]  /*6610*/  STS [R228.X4+0x10b0], R19 ;  /* 0x0010b013e4007388 */ /* 0x0003e20000004800 */
[----:B------:R-:W-:-:S02]  /*6620*/  FADD.FTZ R172, R94, UR5 ;  /* 0x000000055eac7e21 */ /* 0x000fc40008010000 */
[----:B0-----:R-:W-:Y:S01]  /*6630*/  FMUL.FTZ R231, R81, R176 ;  /* 0x000000b051e77220 */ /* 0x001fe20000410000 */
[----:B------:R-:W-:Y:S01]  /*6640*/  STS [R228.X4+0x1090], R229 ;  /* 0x001090e5e4007388 */ /* 0x000fe20000004800 */
[----:B------:R-:W-:Y:S02]  /*6650*/  FADD.FTZ R221, -R221, R223 ;  /* 0x000000dfdddd7221 */ /* 0x000fe40000010100 */
[----:B------:R-:W-:Y:S01]  /*6660*/  FMUL.FTZ R18, R214, UR8 ;  /* 0x00000008d6127c20 */ /* 0x000fe20008410000 */
[----:B------:R0:W-:Y:S01]  /*6670*/  STS [R228.X4+0x10c0], R231 ;  /* 0x0010c0e7e4007388 */ /* 0x0001e20000004800 */
[----:B------:R-:W-:Y:S02]  /*6680*/  FMUL.FTZ R223, R223, UR8 ;  /* 0x00000008dfdf7c20 */ /* 0x000fe40008410000 */
[----:B-1----:R-:W-:Y:S02]  /*6690*/  FMUL.FTZ R19, R206, UR8 ;  /* 0x00000008ce137c20 */ /* 0x002fe40008410000 */
[----:B------:R-:W-:-:S02]  /*66a0*/  FFMA.FTZ R187, R170, R189, R187 ;  /* 0x000000bdaabb7223 */ /* 0x000fc400000100bb */
[----:B------:R-:W-:Y:S02]  /*66b0*/  FADD.FTZ R217, -R217, R219 ;  /* 0x000000dbd9d97221 */ /* 0x000fe40000010100 */
[----:B------:R-:W-:Y:S02]  /*66c0*/  FMUL.FTZ R194, R213, UR8 ;  /* 0x00000008d5c27c20 */ /* 0x000fe40008410000 */
[----:B0-----:R-:W-:Y:S02]  /*66d0*/  FMUL.FTZ R231, R111, R172 ;  /* 0x000000ac6fe77220 */ /* 0x001fe40000410000 */
[----:B------:R-:W-:Y:S02]  /*66e0*/  FMUL.FTZ R229, R83, R18 ;  /* 0x0000001253e57220 */ /* 0x000fe40000410000 */
[----:B------:R-:W-:Y:S02]  /*66f0*/  FMUL.FTZ R219, R219, UR8 ;  /* 0x00000008dbdb7c20 */ /* 0x000fe40008410000 */
[----:B------:R-:W-:Y:S01]  /*6700*/  FMUL.FTZ R223, R90, R223 ;  /* 0x000000df5adf7220 */ /* 0x000fe20000410000 */
[----:B------:R0:W-:Y:S01]  /*6710*/  STS [R228.X4+0x10b8], R229 ;  /* 0x0010b8e5e4007388 */ /* 0x0001e20000004800 */
[----:B------:R-:W-:-:S02]  /*6720*/  FMUL.FTZ R19, R86, R19 ;  /* 0x0000001356137220 */ /* 0x000fc40000410000 */
[----:B------:R-:W-:Y:S01]  /*6730*/  FFMA.FTZ R169, R169, R187, R184 ;  /* 0x000000bba9a97223 */ /* 0x000fe200000100b8 */
[----:B------:R1:W-:Y:S01]  /*6740*/  STS [R228.X4+0x109c], R223 ;  /* 0x00109cdfe4007388 */ /* 0x0003e20000004800 */
[----:B------:R-:W-:Y:S02]  /*6750*/  FFMA.FTZ R18, R181, R218, R231 ;  /* 0x000000dab5127223 */ /* 0x000fe400000100e7 */
[----:B------:R-:W-:Y:S01]  /*6760*/  FMUL.FTZ R233, R89, R194 ;  /* 0x000000c259e97220 */ /* 0x000fe20000410000 */
[----:B------:R2:W-:Y:S01]  /*6770*/  STS [R228.X4+0x10ac], R19 ;  /* 0x0010ac13e4007388 */ /* 0x0005e20000004800 */
[----:B------:R-:W-:Y:S02]  /*6780*/  FMUL.FTZ R219, R92, R219 ;  /* 0x000000db5cdb7220 */ /* 0x000fe40000410000 */
[----:B------:R-:W-:Y:S01]  /*6790*/  FADD.FTZ R224, -R224, R225 ;  /* 0x000000e1e0e07221 */ /* 0x000fe20000010100 */
[----:B------:R3:W-:Y:S01]  /*67a0*/  STS [R228.X4+0x10a0], R233 ;  /* 0x0010a0e9e4007388 */ /* 0x0007e20000004800 */
[----:B------:R-:W-:-:S02]  /*67b0*/  FMUL.FTZ R196, R212, UR8 ;  /* 0x00000008d4c47c20 */ /* 0x000fc40008410000 */
[----:B------:R-:W-:Y:S01]  /*67c0*/  FMUL.FTZ R178, R218, UR8 ;  /* 0x00000008dab27c20 */ /* 0x000fe20008410000 */
[----:B------:R4:W-:Y:S01]  /*67d0*/  STS [R228.X4+0x1094], R219 ;  /* 0x001094dbe4007388 */ /* 0x0009e20000004800 */
[----:B------:R-:W-:Y:S02]  /*67e0*/  FMUL.FTZ R225, R225, UR8 ;  /* 0x00000008e1e17c20 */ /* 0x000fe40008410000 */
[----:B------:R-:W-:Y:S02]  /*67f0*/  FMUL.FTZ R181, R208, UR8 ;  /* 0x00000008d0b57c20 */ /* 0x000fe40008410000 */
[----:B0-----:R-:W-:Y:S02]  /*6800*/  FMUL.FTZ R229, R200, UR8 ;  /* 0x00000008c8e57c20 */ /* 0x001fe40008410000 */
[----:B-1----:R-:W-:Y:S02]  /*6810*/  FMUL.FTZ R223, R226, UR8 ;  /* 0x00000008e2df7c20 */ /* 0x002fe40008410000 */
[----:B--2---:R-:W-:-:S02]  /*6820*/  FMUL.FTZ R19, R18, UR8 ;  /* 0x0000000812137c20 */ /* 0x004fc40008410000 */
[----:B------:R-:W-:Y:S02]  /*6830*/  FFMA.FTZ R167, R167, R169, R182 ;  /* 0x000000a9a7a77223 */ /* 0x000fe400000100b6 */
[----:B------:R-:W-:Y:S02]  /*6840*/  FMUL.FTZ R235, R87, R196 ;  /* 0x000000c457eb7220 */ /* 0x000fe40000410000 */
[----:B---3--:R-:W-:Y:S02]  /*6850*/  FMUL.FTZ R233, R79, R178 ;  /* 0x000000b24fe97220 */ /* 0x008fe40000410000 */
[----:B------:R-:W-:Y:S01]  /*6860*/  FMUL.FTZ R225, R88, R225 ;  /* 0x000000e158e17220 */ /* 0x000fe20000410000 */
[----:B------:R0:W-:Y:S01]  /*6870*/  STS [R228.X4+0x10a8], R235 ;  /* 0x0010a8ebe4007388 */ /* 0x0001e20000004800 */
[----:B----4-:R-:W-:Y:S02]  /*6880*/  FMUL.FTZ R219, R84, R181 ;  /* 0x000000b554db7220 */ /* 0x010fe40000410000 */
[----:B------:R-:W-:Y:S01]  /*6890*/  FMUL.FTZ R229, R82, R229 ;  /* 0x000000e552e57220 */ /* 0x000fe20000410000 */
[----:B------:R0:W-:Y:S01]  /*68a0*/  STS [R228.X4+0x10c8], R233 ;  /* 0x0010c8e9e4007388 */ /* 0x0001e20000004800 */
[----:B------:R-:W-:-:S02]  /*68b0*/  FMUL.FTZ R223, R80, R223 ;  /* 0x000000df50df7220 */ /* 0x000fc40000410000 */
[----:B------:R-:W-:Y:S01]  /*68c0*/  FMUL.FTZ R19, R78, R19 ;  /* 0x000000134e137220 */ /* 0x000fe20000410000 */
[----:B------:R0:W-:Y:S01]  /*68d0*/  STS [R228.X4+0x10a4], R225 ;  /* 0x0010a4e1e4007388 */ /* 0x0001e20000004800 */
[----:B------:R-:W-:Y:S02]  /*68e0*/  FFMA.FTZ R185, R168, R167, R185 ;  /* 0x000000a7a8b97223 */ /* 0x000fe400000100b9 */
[----:B------:R-:W-:Y:S01]  /*68f0*/  IMAD R5, R5, -0x400, RZ ;  /* 0xfffffc0005057824 */ /* 0x000fe200078e02ff */
[----:B------:R0:W-:Y:S01]  /*6900*/  STS [R228.X4+0x10b4], R219 ;  /* 0x0010b4dbe4007388 */ /* 0x0001e20000004800 */
[----:B------:R-:W-:Y:S02]  /*6910*/  FFMA.FTZ R183, R166, R185, R183 ;  /* 0x000000b9a6b77223 */ /* 0x000fe400000100b7 */
[----:B------:R-:W-:Y:S01]  /*6920*/  FADD.FTZ R166, R161, UR5 ;  /* 0x00000005a1a67e21 */ /* 0x000fe20008010000 */
[----:B------:R0:W-:Y:S01]  /*6930*/  STS [R228.X4+0x10bc], R229 ;  /* 0x0010bce5e4007388 */ /* 0x0001e20000004800 */
[----:B------:R-:W-:Y:S01]  /*6940*/  FMUL.FTZ R181, R21, R18 ;  /* 0x0000001215b57220 */ /* 0x000fe20000410000 */
[----:B------:R-:W-:Y:S01]  /*6950*/  IADD3.X R21, R3, R227, RZ, P1, !PT ;  /* 0x000000e303157210 */ /* 0x000fe20000ffe4ff */
[----:B------:R-:W-:Y:S01]  /*6960*/  IMAD.WIDE R4, R5, 0x4, R6 ;  /* 0x0000000405047825 */ /* 0x000fe200078e0206 */
[----:B------:R0:W-:Y:S03]  /*6970*/  STS [R228.X4+0x10c4], R223 ;  /* 0x0010c4dfe4007388 */ /* 0x0001e60000004800 */
[----:B------:R-:W-:Y:S01]  /*6980*/  FADD.FTZ R207, -R207, R206 ;  /* 0x000000cecfcf7221 */ /* 0x000fe20000010100 */
[----:B------:R0:W-:Y:S01]  /*6990*/  STS [R228.X4+0x10cc], R19 ;  /* 0x0010cc13e4007388 */ /* 0x0001e20000004800 */
[----:B------:R-:W-:-:S02]  /*69a0*/  FADD.FTZ R202, -R202, R208 ;  /* 0x000000d0caca7221 */ /* 0x000fc40000010100 */
[----:B------:R-:W-:Y:S02]  /*69b0*/  FADD.FTZ R201, -R201, R200 ;  /* 0x000000c8c9c97221 */ /* 0x000fe40000010100 */
[----:B------:R-:W-:Y:S02]  /*69c0*/  FADD.FTZ R199, -R199, R226 ;  /* 0x000000e2c7c77221 */ /* 0x000fe40000010100 */
[----:B------:R-:W-:Y:S02]  /*69d0*/  FADD.FTZ R170, R18, -R231 ;  /* 0x800000e712aa7221 */ /* 0x000fe40000010000 */
[----:B------:R-:W-:Y:S02]  /*69e0*/  FADD.FTZ R215, -R36, R215 ;  /* 0x000000d724d77221 */ /* 0x000fe40000010100 */
[----:B------:R-:W-:Y:S01]  /*69f0*/  FMUL.FTZ R166, R166, R183 ;  /* 0x000000b7a6a67220 */ /* 0x000fe20000410000 */
[----:B------:R-:W-:Y:S06]  /*6a00*/  BAR.SYNC.DEFER_BLOCKING 0x0 ;  /* 0x0000000000007b1d */ /* 0x000fec0000010000 */
[----:B------:R-:W-:Y:S05]  /*6a10*/  @!P0 BRA `(.L_x_2701) ;  /* 0x000000a000008947 */ /* 0x000fea0003800000 */
[----:B0-----:R-:W-:Y:S01]  /*6a20*/  LEA.HI.SX32 R168, R153, R153, 0x1b ;  /* 0x0000009999a87211 */ /* 0x001fe200078fdaff */
        /* <DEDUP_REMOVED lines=9> */
.L_x_2701:
[----:B0-----:R-:W-:Y:S05]  /*6ac0*/  BSYNC B0 ;  /* 0x0000000000007941 */ /* 0x001fea0003800000 */
.L_x_2700:
[----:B------:R-:W-:Y:S01]  /*6ad0*/  FADD.FTZ R18, R109, UR5 ;  /* 0x000000056d127e21 */ /* 0x000fe20008010000 */
[----:B------:R-:W-:Y:S01]  /*6ae0*/  IADD3 R186, R153, 0x40, RZ ;  /* 0x0000004099ba7810 */ /* 0x000fe20007ffe0ff */
[----:B------:R-:W-:Y:S01]  /*6af0*/  FMUL.FTZ R222, R185, R222 ;  /* 0x000000deb9de7220 */ /* 0x000fe20000410000 */
[----:B------:R-:W-:Y:S01]  /*6b00*/  USHF.L.U32 UR19, UR6, 0x2, URZ ;  /* 0x0000000206137899 */ /* 0x000fe2000800063f */
[----:B------:R-:W-:Y:S01]  /*6b10*/  FFMA.FTZ R19, R166, R215, RZ ;  /* 0x000000d7a6137223 */ /* 0x000fe200000100ff */
[----:B------:R-:W-:Y:S01]  /*6b20*/  LEA.HI.SX32 R186, R186, R153, 0x1b ;  /* 0x00000099baba7211 */ /* 0x000fe200078fdaff */
[----:B------:R-:W-:Y:S01]  /*6b30*/  FADD.FTZ R220, -R35, R220 ;  /* 0x000000dc23dc7221 */ /* 0x000fe20000010100 */
[C---:B------:R-:W-:Y:S01]  /*6b40*/  LEA R6, P0, R97.reuse, R6, 0x2 ;  /* 0x0000000661067211 */ /* 0x040fe200078010ff */
[----:B------:R-:W-:Y:S01]  /*6b50*/  FMUL.FTZ R18, R18, R167 ;  /* 0x000000a712127220 */ /* 0x000fe20000410000 */
[----:B------:R-:W-:Y:S01]  /*6b60*/  MOV R219, UR19 ;  /* 0x0000001300db7c02 */ /* 0x000fe20008000f00 */
[----:B------:R-:W-:Y:S01]  /*6b70*/  FFMA.FTZ R19, R222, R217, R19 ;  /* 0x000000d9de137223 */ /* 0x000fe20000010013 */
[----:B------:R-:W-:Y:S01]  /*6b80*/  LEA.HI.X R7, R97, R7, R95, 0x2, P0 ;  /* 0x0000000761077211 */ /* 0x000fe200000f145f */
[----:B------:R-:W-:Y:S01]  /*6b90*/  FADD.FTZ R20, R107, UR5 ;  /* 0x000000056b147e21 */ /* 0x000fe20008010000 */
[----:B------:R-:W-:Y:S01]  /*6ba0*/  ISETP.GE.AND P0, PT, R174, 0x41, PT ;  /* 0x00000041ae00780c */ /* 0x000fe20003f06270 */
[----:B------:R-:W-:Y:S01]  /*6bb0*/  FMUL.FTZ R211, R169, R211 ;  /* 0x000000d3a9d37220 */ /* 0x000fe20000410000 */
[----:B------:R-:W-:Y:S01]  /*6bc0*/  USHF.L.U64.HI UR8, UR6, 0x2, UR7 ;  /* 0x0000000206087899 */ /* 0x000fe20008010207 */
[----:B------:R-:W-:Y:S01]  /*6bd0*/  FFMA.FTZ R168, R18, R220, R19 ;  /* 0x000000dc12a87223 */ /* 0x000fe20000010013 */
[----:B------:R-:W-:Y:S01]  /*6be0*/  ULDC.64 UR10, c[0x0][0x2d0] ;  /* 0x0000b400000a7ab9 */ /* 0x000fe20000000a00 */
[----:B------:R-:W-:Y:S01]  /*6bf0*/  FADD.FTZ R213, -R34, R213 ;  /* 0x000000d522d57221 */ /* 0x000fe20000010100 */
[----:B------:R-:W-:Y:S01]  /*6c00*/  UIMAD UR8, UR8, UR10, URZ ;  /* 0x0000000a080872a4 */ /* 0x000fe2000f8e023f */
[----:B------:R-:W-:Y:S01]  /*6c10*/  FMUL.FTZ R20, R20, R187 ;  /* 0x000000bb14147220 */ /* 0x000fe20000410000 */
[----:B------:R-:W-:Y:S01]  /*6c20*/  BSSY B0, `(.L_x_2702) ;  /* 0x0000031000007945 */ /* 0x000fe20003800000 */
[----:B------:R-:W-:Y:S01]  /*6c30*/  FFMA.FTZ R168, R211, R221, R168 ;  /* 0x000000ddd3a87223 */ /* 0x000fe200000100a8 */
[----:B------:R-:W-:Y:S01]  /*6c40*/  UIMAD UR8, UR19, UR11, UR8 ;  /* 0x0000000b130872a4 */ /* 0x000fe2000f8e0208 */
[----:B------:R-:W-:Y:S01]  /*6c50*/  FADD.FTZ R176, R105, UR5 ;  /* 0x0000000569b07e21 */ /* 0x000fe20008010000 */
[----:B------:R-:W-:Y:S01]  /*6c60*/  IADD3 R188, R153, 0xc0, RZ ;  /* 0x000000c099bc7810 */ /* 0x000fe20007ffe0ff */
[----:B------:R-:W-:-:S02]  /*6c70*/  FMUL.FTZ R19, R189, R210 ;  /* 0x000000d2bd137220 */ /* 0x000fc40000410000 */
[----:B------:R-:W-:Y:S02]  /*6c80*/  FFMA.FTZ R168, R20, R213, R168 ;  /* 0x000000d514a87223 */ /* 0x000fe400000100a8 */
[----:B------:R-:W-:Y:S02]  /*6c90*/  FMUL.FTZ R181, R78, R181 ;  /* 0x000000b54eb57220 */ /* 0x000fe40000410000 */
[----:B------:R-:W-:Y:S02]  /*6ca0*/  FADD.FTZ R212, -R33, R212 ;  /* 0x000000d421d47221 */ /* 0x000fe40000010100 */
[----:B------:R-:W-:Y:S02]  /*6cb0*/  FMUL.FTZ R21, R176, R171 ;  /* 0x000000abb0157220 */ /* 0x000fe40000410000 */
[----:B------:R-:W-:Y:S02]  /*6cc0*/  FFMA.FTZ R168, R19, R224, R168 ;  /* 0x000000e013a87223 */ /* 0x000fe400000100a8 */
[----:B------:R-:W-:-:S02]  /*6cd0*/  FADD.FTZ R160, R160, R181 ;  /* 0x000000b5a0a07221 */ /* 0x000fc40000010000 */
[----:B------:R-:W-:Y:S01]  /*6ce0*/  FADD.FTZ R178, R103, UR5 ;  /* 0x0000000567b27e21 */ /* 0x000fe20008010000 */
[----:B------:R0:W1:Y:S01]  /*6cf0*/  LDS R181, [R186.X4+0x1190] ;  /* 0x00119000bab57984 */ /* 0x0000620000004800 */
[----:B------:R-:W-:Y:S02]  /*6d00*/  FMUL.FTZ R209, R173, R209 ;  /* 0x000000d1add17220 */ /* 0x000fe40000410000 */
[----:B------:R-:W-:Y:S02]  /*6d10*/  FFMA.FTZ R176, R21, R212, R168 ;  /* 0x000000d415b07223 */ /* 0x000fe400000100a8 */
[----:B------:R-:W-:Y:S02]  /*6d20*/  FADD.FTZ R203, -R32, R203 ;  /* 0x000000cb20cb7221 */ /* 0x000fe40000010100 */
[----:B------:R-:W-:Y:S02]  /*6d30*/  FMUL.FTZ R168, R178, R191 ;  /* 0x000000bfb2a87220 */ /* 0x000fe40000410000 */
[----:B------:R-:W-:-:S02]  /*6d40*/  FFMA.FTZ R176, R209, R207, R176 ;  /* 0x000000cfd1b07223 */ /* 0x000fc400000100b0 */
[----:B------:R-:W-:-:S04]  /*6d50*/  IMAD.WIDE.U32 R6, R219, c[0x0][0x2d0], R6 ;  /* 0x0000b400db067a25 */ /* 0x000fc800078e0006 */
[----:B------:R-:W-:Y:S01]  /*6d60*/  FADD.FTZ R182, R101, UR5 ;  /* 0x0000000565b67e21 */ /* 0x000fe20008010000 */
[----:B------:R-:W-:Y:S01]  /*6d70*/  IADD3 R7, R7, UR8, RZ ;  /* 0x0000000807077c10 */ /* 0x000fe2000fffe0ff */
[----:B------:R-:W-:Y:S02]  /*6d80*/  FMUL.FTZ R219, R193, R204 ;  /* 0x000000ccc1db7220 */ /* 0x000fe40000410000 */
[----:B------:R-:W-:Y:S02]  /*6d90*/  FFMA.FTZ R178, R168, R203, R176 ;  /* 0x000000cba8b27223 */ /* 0x000fe400000100b0 */
[----:B------:R-:W-:Y:S02]  /*6da0*/  FADD.FTZ R223, -R31, R214 ;  /* 0x000000d61fdf7221 */ /* 0x000fe40000010100 */
[----:B------:R-:W-:Y:S02]  /*6db0*/  FMUL.FTZ R176, R182, R175 ;  /* 0x000000afb6b07220 */ /* 0x000fe40000410000 */
[----:B------:R-:W-:-:S02]  /*6dc0*/  FFMA.FTZ R178, R219, R202, R178 ;  /* 0x000000cadbb27223 */ /* 0x000fc400000100b2 */
[----:B------:R-:W-:Y:S02]  /*6dd0*/  FADD.FTZ R184, R99, UR5 ;  /* 0x0000000563b87e21 */ /* 0x000fe40008010000 */
        /* <DEDUP_REMOVED lines=10> */
[----:B------:R-:W-:-:S02]  /*6e80*/  FMUL.FTZ R182, R182, R197 ;  /* 0x000000c5b6b67220 */ /* 0x000fc40000410000 */
[----:B------:R-:W-:Y:S01]  /*6e90*/  FFMA.FTZ R227, R198, R199, R184 ;  /* 0x000000c7c6e37223 */ /* 0x000fe200000100b8 */
[----:B------:R-:W-:Y:S01]  /*6ea0*/  IADD3 R184, R153, 0x80, RZ ;  /* 0x0000008099b87810 */ /* 0x000fe20007ffe0ff */
[----:B------:R-:W-:Y:S02]  /*6eb0*/  FMUL.FTZ R172, R225, R170 ;  /* 0x000000aae1ac7220 */ /* 0x000fe40000410000 */
[----:B------:R-:W-:-:S04]  /*6ec0*/  FFMA.FTZ R227, R182, R218, R227 ;  /* 0x000000dab6e37223 */ /* 0x000fc800000100e3 */
[----:B------:R-:W-:Y:S01]  /*6ed0*/  FADD.FTZ R172, R227, R172 ;  /* 0x000000ace3ac7221 */ /* 0x000fe20000010000 */
[----:B------:R-:W-:Y:S05]  /*6ee0*/  @!P0 BRA `(.L_x_2703) ;  /* 0x0000004000008947 */ /* 0x000fea0003800000 */
[----:B01----:R-:W-:-:S05]  /*6ef0*/  MOV R227, UR19 ;  /* 0x0000001300e37c02 */ /* 0x003fca0008000f00 */
[----:B------:R-:W-:-:S05]  /*6f00*/  IMAD.WIDE.U32 R4, R227, c[0x0][0x2d0], R4 ;  /* 0x0000b400e3047a25 */ /* 0x000fca00078e0004 */
[----:B------:R-:W-:-:S05]  /*6f10*/  IADD3 R5, R5, UR8, RZ ;  /* 0x0000000805057c10 */ /* 0x000fca000fffe0ff */
[----:B------:R0:W-:Y:S02]  /*6f20*/  RED.E.ADD.F32.FTZ.RN.STRONG.GPU [R4.64+-0xf00], R181 ;  /* 0xfff100b50400798e */ /* 0x0001e4000c10e78c */
.L_x_2703:
[----:B01----:R-:W-:Y:S05]  /*6f30*/  BSYNC B0 ;  /* 0x0000000000007941 */ /* 0x003fea0003800000 */
.L_x_2702:
[-C--:B------:R-:W-:Y:S01]  /*6f40*/  LEA.HI.SX32 R184, R184, R153.reuse, 0x1b ;  /* 0x00000099b8b87211 */ /* 0x080fe200078fdaff */
[----:B------:R-:W-:Y:S01]  /*6f50*/  BSSY B0, `(.L_x_2704) ;  /* 0x000000d000007945 */ /* 0x000fe20003800000 */
[----:B------:R-:W-:Y:S02]  /*6f60*/  ISETP.GE.AND P6, PT, R174, 0x81, PT ;  /* 0x00000081ae00780c */ /* 0x000fe40003fc6270 */
[----:B------:R-:W-:Y:S01]  /*6f70*/  IADD3 R4, R153, 0x100, RZ ;  /* 0x0000010099047810 */ /* 0x000fe20007ffe0ff */
[----:B------:R0:W1:Y:S01]  /*6f80*/  LDS R5, [R184.X4+0x1290] ;  /* 0x00129000b8057984 */ /* 0x0000620000004800 */
        /* <DEDUP_REMOVED lines=8> */
[----:B01----:R0:W-:Y:S02]  /*7010*/  RED.E.ADD.F32.FTZ.RN.STRONG.GPU [R6.64+-0xe00], R5 ;  /* 0xfff200050600798e */ /* 0x0031e4000c10e78c */
.L_x_2705:
[----:B0-----:R-:W-:Y:S05]  /*7020*/  BSYNC B0 ;  /* 0x0000000000007941 */ /* 0x001fea0003800000 */
.L_x_2704:
[----:B-1----:R0:W1:Y:S01]  /*7030*/  LDS R5, [R188.X4+0x1390] ;  /* 0x00139000bc057984 */ /* 0x0020620000004800 */
[----:B------:R-:W-:Y:S01]  /*7040*/  BSSY B0, `(.L_x_2706) ;  /* 0x0000005000007945 */ /* 0x000fe20003800000 */
[----:B------:R-:W-:Y:S02]  /*7050*/  IADD3 R184, R153, 0x140, RZ ;  /* 0x0000014099b87810 */ /* 0x000fe40007ffe0ff */
[----:B------:R-:W-:Y:S01]  /*7060*/  LEA.HI.SX32 R4, R4, R153, 0x1b ;  /* 0x0000009904047211 */ /* 0x000fe200078fdaff */
[----:B------:R-:W-:Y:S05]  /*7070*/  @!P0 BRA `(.L_x_2707) ;  /* 0x0000001000008947 */ /* 0x000fea0003800000 */
[----:B-1----:R1:W-:Y:S02]  /*7080*/  RED.E.ADD.F32.FTZ.RN.STRONG.GPU [R6.64+-0xd00], R5 ;  /* 0xfff300050600798e */ /* 0x0023e4000c10e78c */
.L_x_2707:
[----:B------:R-:W-:Y:S05]  /*7090*/  BSYNC B0 ;  /* 0x0000000000007941 */ /* 0x000fea0003800000 */
.L_x_2706:
[----:B-1----:R1:W2:Y:S01]  /*70a0*/  LDS R5, [R4.X4+0x1490] ;  /* 0x0014900004057984 */ /* 0x0022a20000004800 */
[----:B------:R-:W-:Y:S01]  /*70b0*/  BSSY B0, `(.L_x_2708) ;  /* 0x0000005000007945 */ /* 0x000fe20003800000 */
[----:B------:R-:W-:-:S02]  /*70c0*/  IADD3 R186, R153, 0x180, RZ ;  /* 0x0000018099ba7810 */ /* 0x000fc40007ffe0ff */
[----:B------:R-:W-:Y:S01]  /*70d0*/  LEA.HI.SX32 R184, R184, R153, 0x1b ;  /* 0x00000099b8b87211 */ /* 0x000fe200078fdaff */
[----:B------:R-:W-:Y:S05]  /*70e0*/  @!P1 BRA `(.L_x_2709) ;  /* 0x0000001000009947 */ /* 0x000fea0003800000 */
[----:B--2---:R2:W-:Y:S02]  /*70f0*/  RED.E.ADD.F32.FTZ.RN.STRONG.GPU [R6.64+-0xc00], R5 ;  /* 0xfff400050600798e */ /* 0x0045e4000c10e78c */
.L_x_2709:
[----:B------:R-:W-:Y:S05]  /*7100*/  BSYNC B0 ;  /* 0x0000000000007941 */ /* 0x000fea0003800000 */
.L_x_2708:
[----:B--2---:R2:W3:Y:S01]  /*7110*/  LDS R5, [R184.X4+0x1590] ;  /* 0x00159000b8057984 */ /* 0x0044e20000004800 */
[----:B------:R-:W-:Y:S01]  /*7120*/  BSSY B0, `(.L_x_2710) ;  /* 0x0000005000007945 */ /* 0x000fe20003800000 */
[----:B-1----:R-:W-:Y:S02]  /*7130*/  IADD3 R4, R153, 0x1c0, RZ ;  /* 0x000001c099047810 */ /* 0x002fe40007ffe0ff */
[----:B------:R-:W-:Y:S01]  /*7140*/  LEA.HI.SX32 R186, R186, R153, 0x1b ;  /* 0x00000099baba7211 */ /* 0x000fe200078fdaff */
[----:B------:R-:W-:Y:S05]  /*7150*/  @!P2 BRA `(.L_x_2711) ;  /* 0x000000100000a947 */ /* 0x000fea0003800000 */
[----:B---3--:R1:W-:Y:S02]  /*7160*/  RED.E.ADD.F32.FTZ.RN.STRONG.GPU [R6.64+-0xb00], R5 ;  /* 0xfff500050600798e */ /* 0x0083e4000c10e78c */
.L_x_2711:
[----:B------:R-:W-:Y:S05]  /*7170*/  BSYNC B0 ;  /* 0x0000000000007941 */ /* 0x000fea0003800000 */
.L_x_2710:
[----:B-1-3--:R1:W3:Y:S01]  /*7180*/  LDS R5, [R186.X4+0x1690] ;  /* 0x00169000ba057984 */ /* 0x00a2e20000004800 */
[----:B------:R-:W-:Y:S01]  /*7190*/  BSSY B0, `(.L_x_2712) ;  /* 0x0000005000007945 */ /* 0x000fe20003800000 */
[----:B--2---:R-:W-:Y:S02]  /*71a0*/  IADD3 R184, R153, 0x200, RZ ;  /* 0x0000020099b87810 */ /* 0x004fe40007ffe0ff */
[----:B------:R-:W-:Y:S01]  /*71b0*/  LEA.HI.SX32 R4, R4, R153, 0x1b ;  /* 0x0000009904047211 */ /* 0x000fe200078fdaff */
[----:B------:R-:W-:Y:S05]  /*71c0*/  @!P3 BRA `(.L_x_2713) ;  /* 0x000000100000b947 */ /* 0x000fea0003800000 */
[----:B---3--:R2:W-:Y:S02]  /*71d0*/  RED.E.ADD.F32.FTZ.RN.STRONG.GPU [R6.64+-0xa00], R5 ;  /* 0xfff600050600798e */ /* 0x0085e4000c10e78c */
.L_x_2713:
[----:B------:R-:W-:Y:S05]  /*71e0*/  BSYNC B0 ;  /* 0x0000000000007941 */ /* 0x000fea0003800000 */
.L_x_2712:
[----:B--23--:R2:W3:Y:S01]  /*71f0*/  LDS R5, [R4.X4+0x1790] ;  /* 0x0017900004057984 */ /* 0x00c4e20000004800 */
[----:B------:R-:W-:Y:S01]  /*7200*/  BSSY B0, `(.L_x_2714) ;  /* 0x0000004000007945 */ /* 0x000fe20003800000 */
[----:B------:R-:W-:Y:S01]  /*7210*/  LEA.HI.SX32 R181, R184, R153, 0x1b ;  /* 0x00000099b8b57211 */ /* 0x000fe200078fdaff */
[----:B------:R-:W-:Y:S05]  /*7220*/  @!P4 BRA `(.L_x_2715) ;  /* 0x000000100000c947 */ /* 0x000fea0003800000 */
[----:B---3--:R3:W-:Y:S02]  /*7230*/  RED.E.ADD.F32.FTZ.RN.STRONG.GPU [R6.64+-0x900], R5 ;  /* 0xfff700050600798e */ /* 0x0087e4000c10e78c */
.L_x_2715:
[----:B------:R-:W-:Y:S05]  /*7240*/  BSYNC B0 ;  /* 0x0000000000007941 */ /* 0x000fea0003800000 */
.L_x_2714:
[----:B------:R-:W4:Y:S01]  /*7250*/  LDS R181, [R181.X4+0x1890] ;  /* 0x00189000b5b57984 */ /* 0x000f220000004800 */
[----:B------:R-:W-:Y:S01]  /*7260*/  BSSY B0, `(.L_x_2716) ;  /* 0x0000005000007945 */ /* 0x000fe20003800000 */
[----:B--2---:R-:W-:-:S02]  /*7270*/  IADD3 R4, R153, 0x240, RZ ;  /* 0x0000024099047810 */ /* 0x004fc40007ffe0ff */
[----:B------:R-:W-:Y:S01]  /*7280*/  IADD3 R184, R153, 0x280, RZ ;  /* 0x0000028099b87810 */ /* 0x000fe20007ffe0ff */
[----:B------:R-:W-:Y:S05]  /*7290*/  @!P5 BRA `(.L_x_2717) ;  /* 0x000000100000d947 */ /* 0x000fea0003800000 */
[----:B----4-:R2:W-:Y:S02]  /*72a0*/  RED.E.ADD.F32.FTZ.RN.STRONG.GPU [R6.64+-0x800], R181 ;  /* 0xfff800b50600798e */ /* 0x0105e4000c10e78c */
.L_x_2717:
[----:B------:R-:W-:Y:S05]  /*72b0*/  BSYNC B0 ;  /* 0x0000000000007941 */ /* 0x000fea0003800000 */
.L_x_2716:
[-C--:B------:R-:W-:Y:S01]  /*72c0*/  LEA.HI.SX32 R4, R4, R153.reuse, 0x1b ;  /* 0x0000009904047211 */ /* 0x080fe200078fdaff */
[----:B------:R-:W-:Y:S01]  /*72d0*/  BSSY B0, `(.L_x_2718) ;  /* 0x000000d000007945 */ /* 0x000fe20003800000 */
[----:B------:R-:W-:Y:S02]  /*72e0*/  ISETP.GE.AND P6, PT, R174, 0x241, PT ;  /* 0x00000241ae00780c */ /* 0x000fe40003fc6270 */
[----:B-1----:R-:W-:Y:S01]  /*72f0*/  IADD3 R186, R153, 0x2c0, RZ ;  /* 0x000002c099ba7810 */ /* 0x002fe20007ffe0ff */
[----:B---3--:R1:W3:Y:S01]  /*7300*/  LDS R5, [R4.X4+0x1990] ;  /* 0x0019900004057984 */ /* 0x0082e20000004800 */
        /* <DEDUP_REMOVED lines=8> */
[----:B-1-3--:R1:W-:Y:S02]  /*7390*/  RED.E.ADD.F32.FTZ.RN.STRONG.GPU [R6.64+-0x700], R5 ;  /* 0xfff900050600798e */ /* 0x00a3e4000c10e78c */
.L_x_2719:
[----:B-1----:R-:W-:Y:S05]  /*73a0*/  BSYNC B0 ;  /* 0x0000000000007941 */ /* 0x002fea0003800000 */
.L_x_2718:
[----:B---3--:R1:W3:Y:S01]  /*73b0*/  LDS R5, [R184.X4+0x1a90] ;  /* 0x001a9000b8057984 */ /* 0x0082e20000004800 */
[----:B------:R-:W-:Y:S01]  /*73c0*/  BSSY B0, `(.L_x_2720) ;  /* 0x0000005000007945 */ /* 0x000fe20003800000 */
[----:B------:R-:W-:Y:S02]  /*73d0*/  IADD3 R4, R153, 0x300, RZ ;  /* 0x0000030099047810 */ /* 0x000fe40007ffe0ff */
[----:B------:R-:W-:Y:S01]  /*73e0*/  LEA.HI.SX32 R186, R186, R153, 0x1b ;  /* 0x00000099baba7211 */ /* 0x000fe200078fdaff */
[----:B------:R-:W-:Y:S05]  /*73f0*/  @!P0 BRA `(.L_x_2721) ;  /* 0x0000001000008947 */ /* 0x000fea0003800000 */
[----:B---3--:R3:W-:Y:S02]  /*7400*/  RED.E.ADD.F32.FTZ.RN.STRONG.GPU [R6.64+-0x600], R5 ;  /* 0xfffa00050600798e */ /* 0x0087e4000c10e78c */
.L_x_2721:
[----:B------:R-:W-:Y:S05]  /*7410*/  BSYNC B0 ;  /* 0x0000000000007941 */ /* 0x000fea0003800000 */
.L_x_2720:
[----:B---3--:R3:W0:Y:S01]  /*7420*/  LDS R5, [R186.X4+0x1b90] ;  /* 0x001b9000ba057984 */ /* 0x0086220000004800 */
[----:B------:R-:W-:Y:S01]  /*7430*/  BSSY B0, `(.L_x_2722) ;  /* 0x0000005000007945 */ /* 0x000fe20003800000 */
[----:B------:R-:W-:-:S02]  /*7440*/  IADD3 R174, R153, 0x340, RZ ;  /* 0x0000034099ae7810 */ /* 0x000fc40007ffe0ff */
[----:B------:R-:W-:Y:S01]  /*7450*/  LEA.HI.SX32 R4, R4, R153, 0x1b ;  /* 0x0000009904047211 */ /* 0x000fe200078fdaff */
[----:B------:R-:W-:Y:S05]  /*7460*/  @!P1 BRA `(.L_x_2723) ;  /* 0x0000001000009947 */ /* 0x000fea0003800000 */
[----:B0-----:R0:W-:Y:S02]  /*7470*/  RED.E.ADD.F32.FTZ.RN.STRONG.GPU [R6.64+-0x500], R5 ;  /* 0xfffb00050600798e */ /* 0x0011e4000c10e78c */
.L_x_2723:
[----:B------:R-:W-:Y:S05]  /*7480*/  BSYNC B0 ;  /* 0x0000000000007941 */ /* 0x000fea0003800000 */
.L_x_2722:
[----:B0-----:R0:W1:Y:S01]  /*7490*/  LDS R5, [R4.X4+0x1c90] ;  /* 0x001c900004057984 */ /* 0x0010620000004800 */
[----:B------:R-:W-:Y:S01]  /*74a0*/  BSSY B0, `(.L_x_2724) ;  /* 0x0000005000007945 */ /* 0x000fe20003800000 */
[----:B-1----:R-:W-:Y:S02]  /*74b0*/  IADD3 R184, R153, 0x380, RZ ;  /* 0x0000038099b87810 */ /* 0x002fe40007ffe0ff */
[----:B------:R-:W-:Y:S01]  /*74c0*/  LEA.HI.SX32 R174, R174, R153, 0x1b ;  /* 0x00000099aeae7211 */ /* 0x000fe200078fdaff */
[----:B------:R-:W-:Y:S05]  /*74d0*/  @!P2 BRA `(.L_x_2725) ;  /* 0x000000100000a947 */ /* 0x000fea0003800000 */
[----:B------:R1:W-:Y:S02]  /*74e0*/  RED.E.ADD.F32.FTZ.RN.STRONG.GPU [R6.64+-0x400], R5 ;  /* 0xfffc00050600798e */ /* 0x0003e4000c10e78c */
.L_x_2725:
[----:B------:R-:W-:Y:S05]  /*74f0*/  BSYNC B0 ;  /* 0x0000000000007941 */ /* 0x000fea0003800000 */
.L_x_2724:
[----:B-1----:R1:W0:Y:S01]  /*7500*/  LDS R5, [R174.X4+0x1d90] ;  /* 0x001d9000ae057984 */ /* 0x0022220000004800 */
[----:B------:R-:W-:Y:S01]  /*7510*/  BSSY B0, `(.L_x_2726) ;  /* 0x0000005000007945 */ /* 0x000fe20003800000 */
[----:B0-----:R-:W-:Y:S02]  /*7520*/  IADD3 R4, R153, 0x3c0, RZ ;  /* 0x000003c099047810 */ /* 0x001fe40007ffe0ff */
[----:B------:R-:W-:Y:S01]  /*7530*/  LEA.HI.SX32 R184, R184, R153, 0x1b ;  /* 0x00000099b8b87211 */ /* 0x000fe200078fdaff */
[----:B------:R-:W-:Y:S05]  /*7540*/  @!P3 BRA `(.L_x_2727) ;  /* 0x000000100000b947 */ /* 0x000fea0003800000 */
[----:B------:R0:W-:Y:S02]  /*7550*/  RED.E.ADD.F32.FTZ.RN.STRONG.GPU [R6.64+-0x300], R5 ;  /* 0xfffd00050600798e */ /* 0x0001e4000c10e78c */
.L_x_2727:
[----:B------:R-:W-:Y:S05]  /*7560*/  BSYNC B0 ;  /* 0x0000000000007941 */ /* 0x000fea0003800000 */
.L_x_2726:
[----:B0-----:R0:W1:Y:S01]  /*7570*/  LDS R5, [R184.X4+0x1e90] ;  /* 0x001e9000b8057984 */ /* 0x0010620000004800 */
[----:B------:R-:W-:Y:S01]  /*7580*/  BSSY B0, `(.L_x_2728) ;  /* 0x0000004000007945 */ /* 0x000fe20003800000 */
[----:B------:R-:W-:Y:S01]  /*7590*/  LEA.HI.SX32 R4, R4, R153, 0x1b ;  /* 0x0000009904047211 */ /* 0x000fe200078fdaff */
[----:B------:R-:W-:Y:S05]  /*75a0*/  @!P4 BRA `(.L_x_2729) ;  /* 0x000000100000c947 */ /* 0x000fea0003800000 */
[----:B-1----:R1:W-:Y:S02]  /*75b0*/  RED.E.ADD.F32.FTZ.RN.STRONG.GPU [R6.64+-0x200], R5 ;  /* 0xfffe00050600798e */ /* 0x0023e4000c10e78c */
.L_x_2729:
[----:B------:R-:W-:Y:S05]  /*75c0*/  BSYNC B0 ;  /* 0x0000000000007941 */ /* 0x000fea0003800000 */
.L_x_2728:
[----:B-1----:R1:W0:Y:S01]  /*75d0*/  LDS R5, [R4.X4+0x1f90] ;  /* 0x001f900004057984 */ /* 0x0022220000004800 */
[----:B------:R-:W-:Y:S01]  /*75e0*/  BSSY B0, `(.L_x_2730) ;  /* 0x0000003000007945 */ /* 0x000fe20003800000 */
[----:B------:R-:W-:Y:S05]  /*75f0*/  @!P5 BRA `(.L_x_2731) ;  /* 0x000000100000d947 */ /* 0x000fea0003800000 */
[----:B0-----:R0:W-:Y:S02]  /*7600*/  RED.E.ADD.F32.FTZ.RN.STRONG.GPU [R6.64+-0x100], R5 ;  /* 0xffff00050600798e */ /* 0x0011e4000c10e78c */
.L_x_2731:
[----:B------:R-:W-:Y:S05]  /*7610*/  BSYNC B0 ;  /* 0x0000000000007941 */ /* 0x000fea0003800000 */
.L_x_2730:
[----:B0-----:R-:W0:Y:S01]  /*7620*/  SHFL.DOWN PT, R5, R172, 0x1, 0x1f ;  /* 0x08201f00ac057f89 */ /* 0x001e2200000e0000 */
[----:B------:R-:W-:Y:S01]  /*7630*/  ISETP.GT.AND P0, PT, R150, 0x1e, PT ;  /* 0x0000001e9600780c */ /* 0x000fe20003f04270 */
[----:B-1----:R-:W-:Y:S01]  /*7640*/  FMUL.FTZ R4, R158, R195 ;  /* 0x000000c39e047220 */ /* 0x002fe20000410000 */
[----:B------:R-:W-:Y:S01]  /*7650*/  ISETP.NE.AND P1, PT, R150, RZ, PT ;  /* 0x000000ff9600720c */ /* 0x000fe20003f25270 */
[----:B--2---:R-:W1:Y:S01]  /*7660*/  SHFL.DOWN PT, R7, R160, 0x1, 0x1f ;  /* 0x08201f00a0077f89 */ /* 0x004e6200000e0000 */
[----:B------:R-:W-:Y:S01]  /*7670*/  FADD.FTZ R75, R18, R75 ;  /* 0x0000004b124b7221 */ /* 0x000fe20000010000 */
[----:B------:R-:W-:Y:S01]  /*7680*/  ISETP.NE.AND P2, PT, R153, RZ, PT ;  /* 0x000000ff9900720c */ /* 0x000fe20003f45270 */
[----:B------:R-:W-:Y:S01]  /*7690*/  FMUL.FTZ R6, R4, R199 ;  /* 0x000000c704067220 */ /* 0x000fe20000410000 */
[----:B------:R-:W-:Y:S01]  /*76a0*/  BSSY B0, `(.L_x_2732) ;  /* 0x0000074000007945 */ /* 0x000fe20003800000 */
[----:B------:R-:W-:-:S02]  /*76b0*/  FMUL.FTZ R4, R158, R177 ;  /* 0x000000b19e047220 */ /* 0x000fc40000410000 */
[----:B------:R-:W-:Y:S02]  /*76c0*/  FFMA.FTZ R6, R113, R195, R6 ;  /* 0x000000c371067223 */ /* 0x000fe40000010006 */
[----:B------:R-:W-:Y:S02]  /*76d0*/  FMUL.FTZ R201, R4, R201 ;  /* 0x000000c904c97220 */ /* 0x000fe40000410000 */
[----:B------:R-:W-:Y:S02]  /*76e0*/  FMUL.FTZ R4, R158, R175 ;  /* 0x000000af9e047220 */ /* 0x000fe40000410000 */
[----:B------:R-:W-:Y:S02]  /*76f0*/  FADD.FTZ R59, R6, R59 ;  /* 0x0000003b063b7221 */ /* 0x000fe40000010000 */
[----:B------:R-:W-:Y:S02]  /*7700*/  FMUL.FTZ R4, R4, R223 ;  /* 0x000000df04047220 */ /* 0x000fe40000410000 */
[----:B------:R-:W-:-:S02]  /*7710*/  FFMA.FTZ R6, R116, R177, R201 ;  /* 0x000000b174067223 */ /* 0x000fc400000100c9 */
[----:B------:R-:W-:Y:S02]  /*7720*/  FFMA.FTZ R175, R118, R175, R4 ;  /* 0x000000af76af7223 */ /* 0x000fe40000010004 */
[----:B0-----:R-:W-:Y:S02]  /*7730*/  @!P0 FADD.FTZ R172, R172, R5 ;  /* 0x00000005acac8221 */ /* 0x001fe40000010000 */
[----:B------:R-:W-:Y:S02]  /*7740*/  FMUL.FTZ R4, R158, R191 ;  /* 0x000000bf9e047220 */ /* 0x000fe40000410000 */
[----:B-1----:R-:W-:Y:S01]  /*7750*/  @!P0 FADD.FTZ R160, R160, R7 ;  /* 0x00000007a0a08221 */ /* 0x002fe20000010000 */
[----:B------:R-:W0:Y:S01]  /*7760*/  SHFL.DOWN PT, R5, R172, 0x2, 0x1f ;  /* 0x08401f00ac057f89 */ /* 0x000e2200000e0000 */
[----:B------:R-:W-:Y:S01]  /*7770*/  ISETP.GT.AND P0, PT, R150, 0x1d, PT ;  /* 0x0000001d9600780c */ /* 0x000fe20003f04270 */
[----:B------:R-:W-:Y:S02]  /*7780*/  FMUL.FTZ R203, R4, R203 ;  /* 0x000000cb04cb7220 */ /* 0x000fe40000410000 */
[----:B------:R-:W1:Y:S01]  /*7790*/  SHFL.DOWN PT, R7, R160, 0x2, 0x1f ;  /* 0x08401f00a0077f89 */ /* 0x000e6200000e0000 */
[----:B------:R-:W-:-:S02]  /*77a0*/  FMUL.FTZ R4, R158, R173 ;  /* 0x000000ad9e047220 */ /* 0x000fc40000410000 */
[----:B------:R-:W-:Y:S02]  /*77b0*/  FADD.FTZ R57, R6, R57 ;  /* 0x0000003906397221 */ /* 0x000fe40000010000 */
[----:B------:R-:W-:Y:S02]  /*77c0*/  FMUL.FTZ R4, R4, R207 ;  /* 0x000000cf04047220 */ /* 0x000fe40000410000 */
[----:B------:R-:W-:Y:S02]  /*77d0*/  FFMA.FTZ R203, R120, R191, R203 ;  /* 0x000000bf78cb7223 */ /* 0x000fe400000100cb */
[----:B------:R-:W-:Y:S02]  /*77e0*/  FFMA.FTZ R6, R122, R173, R4 ;  /* 0x000000ad7a067223 */ /* 0x000fe40000010004 */
[----:B------:R-:W-:Y:S02]  /*77f0*/  FMUL.FTZ R4, R158, R187 ;  /* 0x000000bb9e047220 */ /* 0x000fe40000410000 */
[----:B------:R-:W-:-:S02]  /*7800*/  FADD.FTZ R53, R6, R53 ;  /* 0x0000003506357221 */ /* 0x000fc40000010000 */
[----:B------:R-:W-:Y:S02]  /*7810*/  FMUL.FTZ R6, R158, R169 ;  /* 0x000000a99e067220 */ /* 0x000fe40000410000 */
[----:B------:R-:W-:Y:S02]  /*7820*/  FMUL.FTZ R213, R4, R213 ;  /* 0x000000d504d57220 */ /* 0x000fe40000410000 */
[----:B------:R-:W-:Y:S02]  /*7830*/  FMUL.FTZ R6, R6, R221 ;  /* 0x000000dd06067220 */ /* 0x000fe40000410000 */
[----:B0-----:R-:W-:Y:S02]  /*7840*/  @!P0 FADD.FTZ R172, R172, R5 ;  /* 0x00000005acac8221 */ /* 0x001fe40000010000 */
[----:B------:R-:W-:Y:S02]  /*7850*/  FMUL.FTZ R5, R158, R197 ;  /* 0x000000c59e057220 */ /* 0x000fe40000410000 */
[----:B-1----:R-:W-:Y:S01]  /*7860*/  @!P0 FADD.FTZ R160, R160, R7 ;  /* 0x00000007a0a08221 */ /* 0x002fe20000010000 */
[----:B----4-:R-:W0:Y:S01]  /*7870*/  SHFL.DOWN PT, R181, R172, 0x4, 0x1f ;  /* 0x08801f00acb57f89 */ /* 0x010e2200000e0000 */
[----:B------:R-:W-:Y:S01]  /*7880*/  ISETP.GT.AND P0, PT, R150, 0x1b, PT ;  /* 0x0000001b9600780c */ /* 0x000fe20003f04270 */
[----:B------:R-:W-:-:S02]  /*7890*/  FMUL.FTZ R7, R158, R180 ;  /* 0x000000b49e077220 */ /* 0x000fc40000410000 */
[----:B------:R-:W1:Y:S01]  /*78a0*/  SHFL.DOWN PT, R227, R160, 0x4, 0x1f ;  /* 0x08801f00a0e37f89 */ /* 0x000e6200000e0000 */
[----:B------:R-:W-:Y:S02]  /*78b0*/  FMUL.FTZ R5, R5, R218 ;  /* 0x000000da05057220 */ /* 0x000fe40000410000 */
[----:B------:R-:W-:Y:S02]  /*78c0*/  FMUL.FTZ R7, R7, R170 ;  /* 0x000000aa07077220 */ /* 0x000fe40000410000 */
[----:B------:R-:W-:Y:S02]  /*78d0*/  FFMA.FTZ R197, R112, R197, R5 ;  /* 0x000000c570c57223 */ /* 0x000fe40000010005 */
[----:B------:R-:W-:Y:S02]  /*78e0*/  FFMA.FTZ R180, R111, R180, R7 ;  /* 0x000000b46fb47223 */ /* 0x000fe40000010007 */
[----:B------:R-:W-:Y:S02]  /*78f0*/  FMUL.FTZ R5, R158, R179 ;  /* 0x000000b39e057220 */ /* 0x000fe40000410000 */
[----:B------:R-:W-:-:S02]  /*7900*/  FFMA.FTZ R18, R128, R169, R6 ;  /* 0x000000a980127223 */ /* 0x000fc40000010006 */
[----:B------:R-:W-:Y:S02]  /*7910*/  FMUL.FTZ R5, R5, R216 ;  /* 0x000000d805057220 */ /* 0x000fe40000410000 */
[----:B------:R-:W-:Y:S02]  /*7920*/  FMUL.FTZ R6, R158, R185 ;  /* 0x000000b99e067220 */ /* 0x000fe40000410000 */
[----:B------:R-:W-:Y:S02]  /*7930*/  FFMA.FTZ R179, R114, R179, R5 ;  /* 0x000000b372b37223 */ /* 0x000fe40000010005 */
[----:B------:R-:W-:Y:S02]  /*7940*/  FMUL.FTZ R5, R158, R193 ;  /* 0x000000c19e057220 */ /* 0x000fe40000410000 */
[----:B0-----:R-:W-:Y:S02]  /*7950*/  @!P0 FADD.FTZ R172, R172, R181 ;  /* 0x000000b5acac8221 */ /* 0x001fe40000010000 */
[----:B------:R-:W-:-:S02]  /*7960*/  FMUL.FTZ R202, R5, R202 ;  /* 0x000000ca05ca7220 */ /* 0x000fc40000410000 */
[----:B-1----:R-:W-:Y:S01]  /*7970*/  @!P0 FADD.FTZ R160, R160, R227 ;  /* 0x000000e3a0a08221 */ /* 0x002fe20000010000 */
[----:B------:R-:W0:Y:S01]  /*7980*/  SHFL.DOWN PT, R7, R172, 0x8, 0x1f ;  /* 0x09001f00ac077f89 */ /* 0x000e2200000e0000 */
[----:B------:R-:W-:Y:S01]  /*7990*/  ISETP.GT.AND P0, PT, R150, 0x17, PT ;  /* 0x000000179600780c */ /* 0x000fe20003f04270 */
[----:B------:R-:W-:Y:S02]  /*79a0*/  FMUL.FTZ R5, R158, R171 ;  /* 0x000000ab9e057220 */ /* 0x000fe40000410000 */
[----:B------:R-:W1:Y:S01]  /*79b0*/  SHFL.DOWN PT, R181, R160, 0x8, 0x1f ;  /* 0x09001f00a0b57f89 */ /* 0x000e6200000e0000 */
[----:B------:R-:W-:Y:S02]  /*79c0*/  FMUL.FTZ R6, R6, R217 ;  /* 0x000000d906067220 */ /* 0x000fe40000410000 */
[----:B------:R-:W-:Y:S02]  /*79d0*/  FMUL.FTZ R212, R5, R212 ;  /* 0x000000d405d47220 */ /* 0x000fe40000410000 */
[----:B------:R-:W-:-:S02]  /*79e0*/  FMUL.FTZ R5, R158, R189 ;  /* 0x000000bd9e057220 */ /* 0x000fc40000410000 */
[----:B------:R-:W-:Y:S02]  /*79f0*/  FFMA.FTZ R202, R115, R193, R202 ;  /* 0x000000c173ca7223 */ /* 0x000fe400000100ca */
[----:B------:R-:W-:Y:S02]  /*7a00*/  FMUL.FTZ R224, R5, R224 ;  /* 0x000000e005e07220 */ /* 0x000fe40000410000 */
[----:B------:R-:W-:Y:S02]  /*7a10*/  FFMA.FTZ R171, R124, R171, R212 ;  /* 0x000000ab7cab7223 */ /* 0x000fe400000100d4 */
[----:B------:R-:W-:Y:S02]  /*7a20*/  FFMA.FTZ R224, R117, R189, R224 ;  /* 0x000000bd75e07223 */ /* 0x000fe400000100e0 */
[----:B------:R-:W-:Y:S02]  /*7a30*/  FFMA.FTZ R213, R126, R187, R213 ;  /* 0x000000bb7ed57223 */ /* 0x000fe400000100d5 */
[----:B------:R-:W-:-:S02]  /*7a40*/  FFMA.FTZ R6, R119, R185, R6 ;  /* 0x000000b977067223 */ /* 0x000fc40000010006 */
        /* <DEDUP_REMOVED lines=19> */
[----:B------:R-:W-:Y:S02]  /*7b80*/  FMUL.FTZ R7, R158, R167 ;  /* 0x000000a79e077220 */ /* 0x000fe40000410000 */
[----:B-1----:R-:W-:Y:S01]  /*7b90*/  @!P0 FADD.FTZ R160, R160, R177 ;  /* 0x000000b1a0a08221 */ /* 0x002fe20000010000 */
[----:B------:R-:W-:Y:S01]  /*7ba0*/  MOV R4, R172 ;  /* 0x000000ac00047202 */ /* 0x000fe20000000f00 */
[----:B------:R-:W-:-:S02]  /*7bb0*/  FMUL.FTZ R158, R158, R183 ;  /* 0x000000b79e9e7220 */ /* 0x000fc40000410000 */
[----:B------:R-:W-:Y:S01]  /*7bc0*/  FMUL.FTZ R7, R7, R220 ;  /* 0x000000dc07077220 */ /* 0x000fe20000410000 */
[----:B------:R-:W-:Y:S01]  /*7bd0*/  MOV R5, R160 ;  /* 0x000000a000057202 */ /* 0x000fe20000000f00 */
[----:B------:R-:W-:Y:S02]  /*7be0*/  FMUL.FTZ R158, R158, R215 ;  /* 0x000000d79e9e7220 */ /* 0x000fe40000410000 */
[----:B------:R-:W-:Y:S02]  /*7bf0*/  FFMA.FTZ R7, R130, R167, R7 ;  /* 0x000000a782077223 */ /* 0x000fe40000010007 */
[----:B------:R0:W-:Y:S01]  /*7c00*/  @!P1 STS.64 [R146.X8+0x2118], R4 ;  /* 0x0021180492009388 */ /* 0x0001e20000008a00 */
        /* <DEDUP_REMOVED lines=29> */
.L_x_2733:
[----:B0-----:R-:W-:Y:S05]  /*7de0*/  BSYNC B0 ;  /* 0x0000000000007941 */ /* 0x001fea0003800000 */
.L_x_2732:
[----:B------:R-:W-:Y:S01]  /*7df0*/  IADD3 R37, R37, 0x1, RZ ;  /* 0x0000000125257810 */ /* 0x000fe20007ffe0ff */
[----:B------:R-:W-:-:S03]  /*7e00*/  UIADD3 UR6, UP0, UR6, 0x1, URZ ;  /* 0x0000000106067890 */ /* 0x000fc6000ff1e03f */
[----:B------:R-:W-:Y:S01]  /*7e10*/  ISETP.GE.AND P0, PT, R37, c[0x0][0x16c], PT ;  /* 0x00005b0025007a0c */ /* 0x000fe20003f06270 */
[----:B------:R-:W-:-:S12]  /*7e20*/  UIADD3.X UR7, URZ, UR7, URZ, UP0, !UPT ;  /* 0x000000073f077290 */ /* 0x000fd800087fe43f */
[----:B---3--:R-:W-:Y:S01]  /*7e30*/  @P0 CALL.REL.NOINC `(.L_x_2686) ;  /* 0x0000001000000944 */ /* 0x008fe20003c00000 */
[----:B------:R-:W-:Y:S05]  /*7e40*/  BRA `(.L_x_2734) ;  /* 0xffffc68000007947 */ /* 0x000fea000383ffff */
.L_x_2686:
[----:B------:R-:W-:Y:S01]  /*7e50*/  BAR.SYNC.DEFER_BLOCKING 0x0 ;  /* 0x0000000000007b1d */ /* 0x000fe20000010000 */
[----:B------:R-:W-:Y:S01]  /*7e60*/  ISETP.NE.AND P6, PT, R153, RZ, PT ;  /* 0x000000ff9900720c */ /* 0x000fe20003fc5270 */
[----:B------:R-:W-:Y:S01]  /*7e70*/  IMAD R0, R165, c[0x0][0x2d8], RZ ;  /* 0x0000b600a5007a24 */ /* 0x000fe200078e02ff */
[----:B------:R-:W-:Y:S01]  /*7e80*/  IADD3 R32, -R2, c[0x0][0x168], RZ ;  /* 0x00005a0002207a10 */ /* 0x000fe20007ffe1ff */
[C---:B------:R-:W-:Y:S01]  /*7e90*/  IMAD.WIDE.U32 R2, R157.reuse, c[0x0][0x2d8], RZ ;  /* 0x0000b6009d027a25 */ /* 0x040fe200078e00ff */
[C---:B------:R-:W-:Y:S01]  /*7ea0*/  LEA R5, P4, R8.reuse, c[0x0][0x330], 0x2 ;  /* 0x0000cc0008057a11 */ /* 0x040fe200078810ff */
[----:B------:R-:W-:Y:S01]  /*7eb0*/  BSSY B0, `(.L_x_2735) ;  /* 0x0000042000007945 */ /* 0x000fe20003800000 */
[C---:B------:R-:W-:Y:S01]  /*7ec0*/  LOP3.LUT R34, R8.reuse, 0x20, RZ, 0xfc, !PT ;  /* 0x0000002008227812 */ /* 0x040fe200078efcff */
        /* <DEDUP_REMOVED lines=11> */
[----:B------:R-:W-:Y:S02]  /*7f80*/  LEA.HI.X R4, R8, c[0x0][0x334], R9, 0x2, P4 ;  /* 0x0000cd0008047a11 */ /* 0x000fe400020f1409 */
[C---:B------:R-:W-:Y:S01]  /*7f90*/  LEA R2, P4, R0.reuse, R5, 0x2 ;  /* 0x0000000500027211 */ /* 0x040fe200078810ff */
[----:B------:R-:W-:Y:S03]  /*7fa0*/  STS [R134.X4+0x8], R75 ;  /* 0x0000084b86007388 */ /* 0x000fe60000004800 */
[----:B------:R-:W-:Y:S01]  /*7fb0*/  LEA.HI.X R3, R0, R4, R3, 0x2, P4 ;  /* 0x0000000400037211 */ /* 0x000fe200020f1403 */
        /* <DEDUP_REMOVED lines=49> */
.L_x_2736:
[----:B------:R-:W-:Y:S05]  /*82d0*/  BSYNC B0 ;  /* 0x0000000000007941 */ /* 0x000fea0003800000 */
.L_x_2735:
        /* <DEDUP_REMOVED lines=49> */
[----:B------:R0:W-:Y:S01]  /*85f0*/  @!P5 STG.E [R2.64+-0x880], R67 ;  /* 0xfff780430200d986 */ /* 0x0001e2000c10190c */
[-C--:B------:R-:W-:Y:S01]  /*8600*/  LEA.HI.SX32 R7, R5, R31.reuse, 0x1b ;  /* 0x0000001f05077211 */ /* 0x080fe200078fdaff */
[----:B------:R-:W-:Y:S01]  /*8610*/  FADD.FTZ R5, R152, R47 ;  /* 0x0000002f98057221 */ /* 0x000fe20000010000 */
[----:B------:R-:W-:Y:S01]  /*8620*/  IADD3 R22, R31, 0x7, RZ ;  /* 0x000000071f167810 */ /* 0x000fe20007ffe0ff */
[----:B------:R-:W-:Y:S01]  /*8630*/  BAR.SYNC.DEFER_BLOCKING 0x0 ;  /* 0x0000000000007b1d */ /* 0x000fe20000010000 */
[----:B------:R-:W-:Y:S01]  /*8640*/  LEA.HI.SX32 R6, R6, R31, 0x1b ;  /* 0x0000001f06067211 */ /* 0x000fe200078fdaff */
[----:B------:R-:W-:Y:S01]  /*8650*/  FADD.FTZ R0, R5, R48 ;  /* 0x0000003005007221 */ /* 0x000fe20000010000 */
[----:B------:R-:W-:-:S02]  /*8660*/  IADD3 R23, R31, 0x8, RZ ;  /* 0x000000081f177810 */ /* 0x000fc40007ffe0ff */
[-C--:B------:R-:W-:Y:S01]  /*8670*/  LEA.HI.SX32 R19, R18, R31.reuse, 0x1b ;  /* 0x0000001f12137211 */ /* 0x080fe200078fdaff */
[----:B------:R-:W-:Y:S01]  /*8680*/  FADD.FTZ R5, R0, R49 ;  /* 0x0000003100057221 */ /* 0x000fe20000010000 */
[----:B------:R-:W-:Y:S01]  /*8690*/  IADD3 R24, R31, 0x9, RZ ;  /* 0x000000091f187810 */ /* 0x000fe20007ffe0ff */
[----:B------:R-:W-:Y:S01]  /*86a0*/  IMAD R0, R165, c[0x0][0x2f8], RZ ;  /* 0x0000be00a5007a24 */ /* 0x000fe200078e02ff */
[-C--:B------:R-:W-:Y:S01]  /*86b0*/  LEA.HI.SX32 R20, R20, R31.reuse, 0x1b ;  /* 0x0000001f14147211 */ /* 0x080fe200078fdaff */
[----:B0-----:R-:W-:Y:S01]  /*86c0*/  IMAD.WIDE.U32 R2, R157, c[0x0][0x2f8], RZ ;  /* 0x0000be009d027a25 */ /* 0x001fe200078e00ff */
[----:B------:R-:W-:Y:S02]  /*86d0*/  IADD3 R25, R31, 0xa, RZ ;  /* 0x0000000a1f197810 */ /* 0x000fe40007ffe0ff */
[----:B------:R-:W-:Y:S02]  /*86e0*/  LEA.HI.SX32 R21, R21, R31, 0x1b ;  /* 0x0000001f15157211 */ /* 0x000fe400078fdaff */
        /* <DEDUP_REMOVED lines=10> */
[----:B------:R-:W-:Y:S01]  /*8790*/  IADD3 R30, R31, 0xf, RZ ;  /* 0x0000000f1f1e7810 */ /* 0x000fe20007ffe0ff */
[----:B------:R0:W-:Y:S01]  /*87a0*/  STS [R7.X4+0x8], R48 ;  /* 0x0000083007007388 */ /* 0x0001e20000004800 */
[-C--:B------:R-:W-:Y:S02]  /*87b0*/  LEA.HI.SX32 R26, R26, R31.reuse, 0x1b ;  /* 0x0000001f1a1a7211 */ /* 0x080fe400078fdaff */
[-C--:B------:R-:W-:Y:S01]  /*87c0*/  LEA.HI.SX32 R27, R27, R31.reuse, 0x1b ;  /* 0x0000001f1b1b7211 */ /* 0x080fe200078fdaff */
[----:B------:R-:W-:Y:S01]  /*87d0*/  STS [R6.X4+0xc], R49 ;  /* 0x00000c3106007388 */ /* 0x000fe20000004800 */
[-C--:B------:R-:W-:Y:S02]  /*87e0*/  LEA.HI.SX32 R28, R28, R31.reuse, 0x1b ;  /* 0x0000001f1c1c7211 */ /* 0x080fe400078fdaff */
[-C--:B------:R-:W-:Y:S01]  /*87f0*/  LEA.HI.SX32 R29, R29, R31.reuse, 0x1b ;  /* 0x0000001f1d1d7211 */ /* 0x080fe200078fdaff */
[----:B------:R1:W-:Y:S01]  /*8800*/  STS [R19.X4+0x10], R50 ;  /* 0x0000103213007388 */ /* 0x0003e20000004800 */
[----:B------:R-:W-:Y:S01]  /*8810*/  LEA.HI.SX32 R30, R30, R31, 0x1b ;  /* 0x0000001f1e1e7211 */ /* 0x000fe200078fdaff */
[----:B0-----:R-:W-:-:S02]  /*8820*/  IMAD R7, R157, c[0x0][0x2fc], R0 ;  /* 0x0000bf009d077a24 */ /* 0x001fc400078e0200 */
[----:B------:R0:W-:Y:S03]  /*8830*/  STS [R20.X4+0x14], R51 ;  /* 0x0000143314007388 */ /* 0x0001e60000004800 */
[----:B------:R-:W-:Y:S01]  /*8840*/  IADD3 R31, R3, R7, RZ ;  /* 0x00000007031f7210 */ /* 0x000fe20007ffe0ff */
[----:B------:R2:W-:Y:S01]  /*8850*/  STS [R21.X4+0x18], R52 ;  /* 0x0000183415007388 */ /* 0x0005e20000004800 */
[----:B-1----:R-:W-:-:S03]  /*8860*/  FADD.FTZ R50, R5, R50 ;  /* 0x0000003205327221 */ /* 0x002fc60000010000 */
[----:B------:R1:W-:Y:S01]  /*8870*/  STS [R22.X4+0x1c], R53 ;  /* 0x00001c3516007388 */ /* 0x0003e20000004800 */
[----:B0-----:R-:W-:-:S03]  /*8880*/  FADD.FTZ R51, R50, R51 ;  /* 0x0000003332337221 */ /* 0x001fc60000010000 */
[----:B------:R0:W-:Y:S01]  /*8890*/  STS [R23.X4+0x20], R54 ;  /* 0x0000203617007388 */ /* 0x0001e20000004800 */
[----:B--2---:R-:W-:-:S03]  /*88a0*/  FADD.FTZ R52, R51, R52 ;  /* 0x0000003433347221 */ /* 0x004fc60000010000 */
        /* <DEDUP_REMOVED lines=12> */
[----:B------:R-:W-:Y:S01]  /*8970*/  STS [R30.X4+0x3c], R61 ;  /* 0x00003c3d1e007388 */ /* 0x000fe20000004800 */
[----:B------:R-:W-:-:S06]  /*8980*/  NOP ;  /* 0x0000000000007918 */ /* 0x000fcc0000000000 */
[----:B------:R-:W-:Y:S01]  /*8990*/  LDS R145, [R145.X4] ;  /* 0x0000000091917984 */ /* 0x000fe20000004800 */
[----:B-1----:R-:W-:-:S03]  /*89a0*/  FADD.FTZ R59, R58, R59 ;  /* 0x0000003b3a3b7221 */ /* 0x002fc60000010000 */
        /* <DEDUP_REMOVED lines=22> */
[----:B------:R-:W-:Y:S01]  /*8b10*/  MOV R5, R17 ;  /* 0x0000001100057202 */ /* 0x000fe20000000f00 */
[----:B------:R-:W-:Y:S02]  /*8b20*/  IMAD.MOV.U32 R4, RZ, RZ, R16 ;  /* 0x000000ffff047224 */ /* 0x000fe400078e0010 */
[----:B------:R-:W-:Y:S02]  /*8b30*/  IMAD R0, R156, c[0x0][0x300], RZ ;  /* 0x0000c0009c007a24 */ /* 0x000fe400078e02ff */
        /* <DEDUP_REMOVED lines=8> */
.L_x_2738:
[----:B------:R-:W-:Y:S05]  /*8bc0*/  BSYNC B0 ;  /* 0x0000000000007941 */ /* 0x000fea0003800000 */
.L_x_2737:
[----:B------:R-:W-:Y:S01]  /*8bd0*/  MOV R3, R31 ;  /* 0x0000001f00037202 */ /* 0x000fe20000000f00 */
[----:B------:R-:W-:Y:S01]  /*8be0*/  IMAD R0, R156, c[0x0][0x300], RZ ;  /* 0x0000c0009c007a24 */ /* 0x000fe200078e02ff */
[----:B------:R-:W-:Y:S01]  /*8bf0*/  IADD3 R121, P0, R121, -0xf80, RZ ;  /* 0xfffff08079797810 */ /* 0x000fe20007f1e0ff */
[----:B------:R-:W-:Y:S01]  /*8c00*/  UIADD3 UR17, UP0, UR17, -0x1000, URZ ;  /* 0xfffff00011117890 */ /* 0x000fe2000ff1e03f */
[-C--:B------:R-:W-:Y:S01]  /*8c10*/  ISETP.GE.AND P3, PT, R34, R29.reuse, PT ;  /* 0x0000001d2200720c */ /* 0x080fe20003f66270 */
[C---:B------:R-:W-:Y:S01]  /*8c20*/  IMAD.WIDE.U32 R2, R159.reuse, c[0x0][0x300], R2 ;  /* 0x0000c0009f027a25 */ /* 0x040fe200078e0002 */
[-C--:B------:R-:W-:Y:S01]  /*8c30*/  ISETP.GE.AND P4, PT, R36, R29.reuse, PT ;  /* 0x0000001d2400720c */ /* 0x080fe20003f86270 */
[----:B------:R-:W-:Y:S01]  /*8c40*/  UIADD3 UR15, UP1, UR15, -0x1000, URZ ;  /* 0xfffff0000f0f7890 */ /* 0x000fe2000ff3e03f */
[----:B------:R-:W-:Y:S01]  /*8c50*/  ISETP.GE.AND P5, PT, R38, R29, PT ;  /* 0x0000001d2600720c */ /* 0x000fe20003fa6270 */
[----:B------:R-:W-:Y:S01]  /*8c60*/  IMAD R4, R159, c[0x0][0x304], R0 ;  /* 0x0000c1009f047a24 */ /* 0x000fe200078e0200 */
[----:B------:R-:W-:Y:S01]  /*8c70*/  IADD3.X R0, R123, -0x1, RZ, P0, !PT ;  /* 0xffffffff7b007810 */ /* 0x000fe200007fe4ff */
[----:B------:R-:W-:Y:S01]  /*8c80*/  UIADD3 UR9, UP2, UR9, -0x1000, URZ ;  /* 0xfffff00009097890 */ /* 0x000fe2000ff5e03f */
[----:B------:R-:W-:Y:S01]  /*8c90*/  IADD3 R97, P0, R97, R2, RZ ;  /* 0x0000000261617210 */ /* 0x000fe20007f1e0ff */
[----:B------:R-:W-:Y:S01]  /*8ca0*/  UIADD3.X UR18, UR18, -0x1, URZ, UP0, !UPT ;  /* 0xffffffff12127890 */ /* 0x000fe200087fe43f */
[----:B------:R-:W-:Y:S01]  /*8cb0*/  IADD3 R2, P1, R121, c[0x0][0x340], RZ ;  /* 0x0000d00079027a10 */ /* 0x000fe20007f3e0ff */
[----:B------:R-:W-:Y:S01]  /*8cc0*/  UIADD3.X UR16, UR16, -0x1, URZ, UP1, !UPT ;  /* 0xffffffff10107890 */ /* 0x000fe20008ffe43f */
[----:B------:R-:W-:Y:S01]  /*8cd0*/  IADD3.X R3, R95, R4, R3, P0, !PT ;  /* 0x000000045f037210 */ /* 0x000fe200007fe403 */
[----:B------:R-:W-:Y:S01]  /*8ce0*/  UIADD3.X UR14, UR14, -0x1, URZ, UP2, !UPT ;  /* 0xffffffff0e0e7890 */ /* 0x000fe200097fe43f */
[----:B------:R-:W-:-:S02]  /*8cf0*/  IADD3.X R0, R0, c[0x0][0x344], RZ, P1, !PT ;  /* 0x0000d10000007a10 */ /* 0x000fc40000ffe4ff */
[C---:B------:R-:W-:Y:S02]  /*8d00*/  LEA R2, P0, R97.reuse, R2, 0x2 ;  /* 0x0000000261027211 */ /* 0x040fe400078010ff */
[-C--:B------:R-:W-:Y:S02]  /*8d10*/  ISETP.GE.AND P6, PT, R40, R29.reuse, PT ;  /* 0x0000001d2800720c */ /* 0x080fe40003fc6270 */
[----:B------:R-:W-:Y:S02]  /*8d20*/  LEA.HI.X R3, R97, R0, R3, 0x2, P0 ;  /* 0x0000000061037211 */ /* 0x000fe400000f1403 */
[-C--:B------:R-:W-:Y:S02]  /*8d30*/  ISETP.GE.AND P2, PT, R46, R29.reuse, PT ;  /* 0x0000001d2e00720c */ /* 0x080fe40003f46270 */
[-C--:B------:R-:W-:Y:S01]  /*8d40*/  ISETP.GE.AND P0, PT, R42, R29.reuse, PT ;  /* 0x0000001d2a00720c */ /* 0x080fe20003f06270 */
[----:B------:R1:W-:Y:S01]  /*8d50*/  @!P3 STG.E [R2.64], R19 ;  /* 0x000000130200b986 */ /* 0x0003e2000c10190c */
[----:B------:R-:W-:-:S02]  /*8d60*/  ISETP.GE.AND P3, PT, R62, R29, PT ;  /* 0x0000001d3e00720c */ /* 0x000fc40003f66270 */
[-C--:B------:R-:W-:Y:S01]  /*8d70*/  ISETP.GE.AND P1, PT, R44, R29.reuse, PT ;  /* 0x0000001d2c00720c */ /* 0x080fe20003f26270 */
[----:B------:R1:W-:Y:S01]  /*8d80*/  @!P4 STG.E [R2.64+0x80], R143 ;  /* 0x0000808f0200c986 */ /* 0x0003e2000c10190c */
[-C--:B------:R-:W-:Y:S02]  /*8d90*/  ISETP.GE.AND P4, PT, R64, R29.reuse, PT ;  /* 0x0000001d4000720c */ /* 0x080fe40003f86270 */
        /* <DEDUP_REMOVED lines=23> */
[----:B01----:R-:W-:Y:S01]  /*8f10*/  @!P0 CALL.REL.NOINC `(.L_x_2680) ;  /* 0x0000001000008944 */ /* 0x003fe20003c00000 */
[----:B------:R-:W-:Y:S05]  /*8f20*/  BRA `(.L_x_2739) ;  /* 0xffff794000007947 */ /* 0x000fea000383ffff */
.L_x_2680:
[----:B------:R-:W-:Y:S02]  /*8f30*/  ISETP.NE.U32.AND P0, PT, RZ, c[0x0][0x328], PT ;  /* 0x0000ca00ff007a0c */ /* 0x000fe40003f05070 */
[----:B------:R-:W-:Y:S02]  /*8f40*/  ISETP.NE.U32.AND P2, PT, RZ, c[0x0][0x348], PT ;  /* 0x0000d200ff007a0c */ /* 0x000fe40003f45070 */
[----:B------:R-:W-:Y:S02]  /*8f50*/  ISETP.NE.AND.EX P1, PT, RZ, c[0x0][0x32c], PT, P0 ;  /* 0x0000cb00ff007a0c */ /* 0x000fe40003f25300 */
[----:B------:R-:W-:-:S11]  /*8f60*/  ISETP.NE.AND.EX P0, PT, RZ, c[0x0][0x34c], PT, P2 ;  /* 0x0000d300ff007a0c */ /* 0x000fd60003f05320 */
[----:B------:R-:W-:Y:S05]  /*8f70*/  @!P1 BRA `(.L_x_2740) ;  /* 0x0000019000009947 */ /* 0x000fea0003800000 */
[----:B------:R-:W0:Y:S01]  /*8f80*/  SHFL.DOWN P1, R3, R154, 0x1, 0x1f ;  /* 0x08201f009a037f89 */ /* 0x000e220000020000 */
[----:B------:R-:W-:Y:S03]  /*8f90*/  BSSY B0, `(.L_x_2740) ;  /* 0x0000017000007945 */ /* 0x000fe60003800000 */
[----:B------:R-:W3:Y:S04]  /*8fa0*/  S2R R4, SR_LANEID ;  /* 0x0000000000047919 */ /* 0x000ee80000000000 */
[----:B------:R-:W4:Y:S01]  /*8fb0*/  S2R R6, SR_TID.X ;  /* 0x0000000000067919 */ /* 0x000f220000002100 */
[----:B0-----:R-:W-:Y:S01]  /*8fc0*/  @P1 FADD R3, R3, R154 ;  /* 0x0000009a03031221 */ /* 0x001fe20000000000 */
[----:B---3--:R-:W-:-:S04]  /*8fd0*/  ISETP.NE.AND P2, PT, R4, RZ, PT ;  /* 0x000000ff0400720c */ /* 0x008fc80003f45270 */
[----:B------:R-:W0:Y:S01]  /*8fe0*/  SHFL.DOWN P1, R0, R3, 0x2, 0x1f ;  /* 0x08401f0003007f89 */ /* 0x000e220000020000 */
[----:B----4-:R-:W-:-:S08]  /*8ff0*/  ISETP.NE.AND P3, PT, R6, RZ, PT ;  /* 0x000000ff0600720c */ /* 0x010fd00003f65270 */
        /* <DEDUP_REMOVED lines=16> */
.L_x_2741:
[----:B------:R-:W-:Y:S05]  /*9100*/  BSYNC B0 ;  /* 0x0000000000007941 */ /* 0x000fea0003800000 */
.L_x_2740:
        /* <DEDUP_REMOVED lines=8> */
[----:B------:R-:W3:Y:S01]  /*9190*/  SHFL.DOWN P0, R0, R3, 0x2, 0x1f ;  /* 0x08401f0003007f89 */ /* 0x000ee20000000000 */
[----:B-----5:R-:W-:-:S08]  /*91a0*/  ISETP.NE.AND P1, PT, R15, RZ, PT ;  /* 0x000000ff0f00720c */ /* 0x020fd00003f25270 */
[----:B------:R-:W-:-:S04]  /*91b0*/  @!P2 SHF.R.S32.HI R4, RZ, 0x1f, R15 ;  /* 0x0000001fff04a819 */ /* 0x000fc8000001140f */
[----:B------:R-:W-:-:S04]  /*91c0*/  @!P2 LEA.HI R4, R4, R15, RZ, 0x5 ;  /* 0x0000000f0404a211 */ /* 0x000fc800078f28ff */
[----:B------:R-:W-:Y:S01]  /*91d0*/  @!P2 SHF.R.S32.HI R4, RZ, 0x5, R4 ;  /* 0x00000005ff04a819 */ /* 0x000fe20000011404 */
[----:B---3--:R-:W-:-:S05]  /*91e0*/  @P0 FADD R0, R3, R0 ;  /* 0x0000000003000221 */ /* 0x008fca0000000000 */
[----:B------:R-:W3:Y:S02]  /*91f0*/  SHFL.DOWN P0, R5, R0, 0x4, 0x1f ;  /* 0x08801f0000057f89 */ /* 0x000ee40000000000 */
[----:B---3--:R-:W-:-:S05]  /*9200*/  @P0 FADD R5, R0, R5 ;  /* 0x0000000500050221 */ /* 0x008fca0000000000 */
[----:B------:R-:W3:Y:S02]  /*9210*/  SHFL.DOWN P0, R2, R5, 0x8, 0x1f ;  /* 0x09001f0005027f89 */ /* 0x000ee40000000000 */
[----:B---3--:R-:W-:-:S05]  /*9220*/  @P0 FADD R2, R5, R2 ;  /* 0x0000000205020221 */ /* 0x008fca0000000000 */
[----:B0-----:R-:W0:Y:S02]  /*9230*/  SHFL.DOWN P0, R7, R2, 0x10, 0x1f ;  /* 0x0a001f0002077f89 */ /* 0x001e240000000000 */
        /* <DEDUP_REMOVED lines=9> */
.L_x_2743:
[----:B------:R-:W3:Y:S02]  /*92d0*/  S2R R15, SR_TID.X ;  /* 0x00000000000f7919 */ /* 0x000ee40000002100 */
.L_x_2744:
[----:B------:R-:W-:Y:S05]  /*92e0*/  BSYNC B0 ;  /* 0x0000000000007941 */ /* 0x000fea0003800000 */
.L_x_2742:
[----:B---3--:R-:W-:-:S13]  /*92f0*/  ISETP.GE.AND P0, PT, R15, c[0x0][0x16c], PT ;  /* 0x00005b000f007a0c */ /* 0x008fda0003f06270 */
[----:B------:R-:W-:Y:S05]  /*9300*/  @P0 EXIT ;  /* 0x000000000000094d */ /* 0x000fea0003800000 */
[C---:B------:R-:W-:Y:S02]  /*9310*/  IMAD R0, R156.reuse, c[0x0][0x2a8], RZ ;  /* 0x0000aa009c007a24 */ /* 0x040fe400078e02ff */
[----:B------:R-:W-:Y:S02]  /*9320*/  IMAD R156, R156, c[0x0][0x288], RZ ;  /* 0x0000a2009c9c7a24 */ /* 0x000fe400078e02ff */
[----:B------:R-:W-:-:S04]  /*9330*/  IMAD.WIDE.U32 R2, R159, c[0x0][0x2a8], RZ ;  /* 0x0000aa009f027a25 */ /* 0x000fc800078e00ff */
[C---:B------:R-:W-:Y:S02]  /*9340*/  IMAD R23, R159.reuse, c[0x0][0x2ac], R0 ;  /* 0x0000ab009f177a24 */ /* 0x040fe400078e0200 */
[C---:B------:R-:W-:Y:S02]  /*9350*/  IMAD R21, R159.reuse, c[0x0][0x28c], R156 ;  /* 0x0000a3009f157a24 */ /* 0x040fe400078e029c */
[----:B------:R-:W-:Y:S01]  /*9360*/  IMAD.WIDE.U32 R4, R159, c[0x0][0x288], RZ ;  /* 0x0000a2009f047a25 */ /* 0x000fe200078e00ff */
[----:B------:R-:W-:-:S04]  /*9370*/  IADD3 R23, R3, R23, RZ ;  /* 0x0000001703177210 */ /* 0x000fc80007ffe0ff */
[----:B------:R-:W-:Y:S02]  /*9380*/  IADD3 R21, R5, R21, RZ ;  /* 0x0000001505157210 */ /* 0x000fe40007ffe0ff */
.L_x_2745:
[----:B0-----:R-:W3:Y:S01]  /*9390*/  LDS R17, [R15.X4+0x3650] ;  /* 0x003650000f117984 */ /* 0x001ee20000004800 */
[----:B------:R-:W-:Y:S01]  /*93a0*/  SHF.R.S32.HI R0, RZ, 0x1f, R15 ;  /* 0x0000001fff007819 */ /* 0x000fe2000001140f */
[----:B------:R-:W-:Y:S01]  /*93b0*/  YIELD ;  /* 0x0000000000007946 */ /* 0x000fe20003800000 */
[----:B------:R-:W-:Y:S01]  /*93c0*/  MOV R8, R2 ;  /* 0x0000000200087202 */ /* 0x000fe20000000f00 */
[----:B------:R4:W5:Y:S01]  /*93d0*/  LDS R19, [R15.X4+0x3a50] ;  /* 0x003a50000f137984 */ /* 0x0009620000004800 */
[----:B------:R-:W-:Y:S01]  /*93e0*/  MOV R9, R23 ;  /* 0x0000001700097202 */ /* 0x000fe20000000f00 */
[C---:B0-----:R-:W-:Y:S01]  /*93f0*/  IMAD R12, R0.reuse, c[0x0][0x290], RZ ;  /* 0x0000a400000c7a24 */ /* 0x041fe200078e02ff */
[----:B------:R-:W-:Y:S01]  /*9400*/  MOV R6, R4 ;  /* 0x0000000400067202 */ /* 0x000fe20000000f00 */
[----:B------:R-:W-:Y:S01]  /*9410*/  IMAD R0, R0, c[0x0][0x2b0], RZ ;  /* 0x0000ac0000007a24 */ /* 0x000fe200078e02ff */
[----:B------:R-:W-:Y:S01]  /*9420*/  MOV R7, R21 ;  /* 0x0000001500077202 */ /* 0x000fe20000000f00 */
[----:B------:R-:W-:-:S04]  /*9430*/  IMAD.WIDE.U32 R10, R15, c[0x0][0x2b0], R8 ;  /* 0x0000ac000f0a7a25 */ /* 0x000fc800078e0008 */
[----:B------:R-:W-:-:S04]  /*9440*/  IMAD.WIDE.U32 R6, R15, c[0x0][0x290], R6 ;  /* 0x0000a4000f067a25 */ /* 0x000fc800078e0006 */
[C---:B------:R-:W-:Y:S01]  /*9450*/  IMAD R9, R15.reuse, c[0x0][0x294], R12 ;  /* 0x0000a5000f097a24 */ /* 0x040fe200078e020c */
[----:B------:R-:W-:Y:S01]  /*9460*/  LEA R8, P0, R6, c[0x0][0x310], 0x2 ;  /* 0x0000c40006087a11 */ /* 0x000fe200078010ff */
[C---:B------:R-:W-:Y:S01]  /*9470*/  IMAD R13, R15.reuse, c[0x0][0x2b4], R0 ;  /* 0x0000ad000f0d7a24 */ /* 0x040fe200078e0200 */
[----:B----4-:R-:W-:Y:S02]  /*9480*/  IADD3 R15, R15, c[0x0][0x0], RZ ;  /* 0x000000000f0f7a10 */ /* 0x010fe40007ffe0ff */
[----:B------:R-:W-:Y:S02]  /*9490*/  IADD3 R9, R7, R9, RZ ;  /* 0x0000000907097210 */ /* 0x000fe40007ffe0ff */
[----:B------:R-:W-:Y:S02]  /*94a0*/  LEA R12, P1, R10, c[0x0][0x318], 0x2 ;  /* 0x0000c6000a0c7a11 */ /* 0x000fe400078210ff */
[----:B------:R-:W-:Y:S02]  /*94b0*/  LEA.HI.X R9, R6, c[0x0][0x314], R9, 0x2, P0 ;  /* 0x0000c50006097a11 */ /* 0x000fe400000f1409 */
[----:B------:R-:W-:-:S02]  /*94c0*/  ISETP.GE.AND P0, PT, R15, c[0x0][0x16c], PT ;  /* 0x00005b000f007a0c */ /* 0x000fc40003f06270 */
[----:B------:R-:W-:-:S04]  /*94d0*/  IADD3 R7, R11, R13, RZ ;  /* 0x0000000d0b077210 */ /* 0x000fc80007ffe0ff */
[----:B------:R-:W-:Y:S01]  /*94e0*/  LEA.HI.X R13, R10, c[0x0][0x31c], R7, 0x2, P1 ;  /* 0x0000c7000a0d7a11 */ /* 0x000fe200008f1407 */
[----:B---3--:R0:W-:Y:S04]  /*94f0*/  RED.E.ADD.F32.FTZ.RN.STRONG.GPU [R8.64], R17 ;  /* 0x000000110800798e */ /* 0x0081e8000c10e78c */
[----:B-----5:R0:W-:Y:S02]  /*9500*/  RED.E.ADD.F32.FTZ.RN.STRONG.GPU [R12.64], R19 ;  /* 0x000000130c00798e */ /* 0x0201e4000c10e78c */
[----:B------:R-:W-:Y:S05]  /*9510*/  @!P0 BRA `(.L_x_2745) ;  /* 0xfffffe7000008947 */ /* 0x000fea000383ffff */
[----:B------:R-:W-:Y:S05]  /*9520*/  EXIT ;  /* 0x000000000000794d */ /* 0x000fea0003800000 */
.L_x_2691:
[----:B------:R-:W-:Y:S01]  /*9530*/  HFMA2.MMA R217, -RZ, RZ, 0, 5.9604644775390625e-08 ;  /* 0x00000001ffd97435 */ /* 0x000fe200000001ff */
[----:B------:R-:W-:Y:S01]  /*9540*/  MOV R214, R6 ;  /* 0x0000000600d67202 */ /* 0x000fe20000000f00 */
[----:B------:R-:W-:Y:S01]  /*9550*/  IMAD.MOV.U32 R216, RZ, RZ, RZ ;  /* 0x000000ffffd87224 */ /* 0x000fe200078e00ff */
[----:B------:R-:W-:-:S02]  /*9560*/  MOV R219, 0xffffffff ;  /* 0xffffffff00db7802 */ /* 0x000fc40000000f00 */
[----:B------:R-:W-:Y:S02]  /*9570*/  MOV R4, 0x9590 ;  /* 0x0000959000047802 */ /* 0x000fe40000000f00 */
[----:B-1---5:R-:W-:Y:S05]  /*9580*/  CALL.REL.NOINC `($__internal_113_$__cuda_sm70_shflsync_up) ;  /* 0x00000ee000007944 */ /* 0x022fea0003c00000 */
[----:B-1----:R-:W-:Y:S01]  /*9590*/  MOV R203, R214 ;  /* 0x000000d600cb7202 */ /* 0x002fe20000000f00 */
[----:B0-----:R-:W-:Y:S05]  /*95a0*/  BRA `(.L_x_2746) ;  /* 0xffffc00000007947 */ /* 0x001fea000383ffff */
.L_x_2692:
[----:B------:R-:W-:Y:S01]  /*95b0*/  HFMA2.MMA R217, -RZ, RZ, 0, 5.9604644775390625e-08 ;  /* 0x00000001ffd97435 */ /* 0x000fe200000001ff */
[----:B------:R-:W-:Y:S02]  /*95c0*/  MOV R214, R7 ;  /* 0x0000000700d67202 */ /* 0x000fe40000000f00 */
[----:B------:R-:W-:Y:S02]  /*95d0*/  MOV R216, RZ ;  /* 0x000000ff00d87202 */ /* 0x000fe40000000f00 */
[----:B------:R-:W-:Y:S02]  /*95e0*/  MOV R219, 0xffffffff ;  /* 0xffffffff00db7802 */ /* 0x000fe40000000f00 */
[----:B------:R-:W-:Y:S02]  /*95f0*/  MOV R4, 0x9610 ;  /* 0x0000961000047802 */ /* 0x000fe40000000f00 */
[----:B012--5:R-:W-:Y:S05]  /*9600*/  CALL.REL.NOINC `($__internal_113_$__cuda_sm70_shflsync_up) ;  /* 0x00000e6000007944 */ /* 0x027fea0003c00000 */
        /* <DEDUP_REMOVED lines=10> */
[----:B------:R-:W-:Y:S05]  /*96b0*/  CALL.REL.NOINC `($__internal_113_$__cuda_sm70_shflsync_up) ;  /* 0x00000db000007944 */ /* 0x000fea0003c00000 */
[----:B0-----:R-:W-:Y:S01]  /*96c0*/  HFMA2.MMA R217, -RZ, RZ, 0, 1.1920928955078125e-07 ;  /* 0x00000002ffd97435 */ /* 0x001fe200000001ff */
[----:B-1----:R-:W-:Y:S02]  /*96d0*/  MOV R6, R214 ;  /* 0x000000d600067202 */ /* 0x002fe40000000f00 */
[----:B------:R-:W-:-:S02]  /*96e0*/  MOV R214, R7 ;  /* 0x0000000700d67202 */ /* 0x000fc40000000f00 */
[----:B------:R-:W-:Y:S02]  /*96f0*/  MOV R216, RZ ;  /* 0x000000ff00d87202 */ /* 0x000fe40000000f00 */
[----:B------:R-:W-:Y:S02]  /*9700*/  MOV R219, 0xffffffff ;  /* 0xffffffff00db7802 */ /* 0x000fe40000000f00 */
[----:B------:R-:W-:Y:S02]  /*9710*/  MOV R4, 0x9730 ;  /* 0x0000973000047802 */ /* 0x000fe40000000f00 */
[----:B------:R-:W-:Y:S05]  /*9720*/  CALL.REL.NOINC `($__internal_113_$__cuda_sm70_shflsync_up) ;  /* 0x00000d4000007944 */ /* 0x000fea0003c00000 */
[----:B------:R-:W-:Y:S01]  /*9730*/  ISETP.GE.AND P0, PT, R150, 0x2, PT ;  /* 0x000000029600780c */ /* 0x000fe20003f06270 */
[----:B0-----:R-:W-:Y:S01]  /*9740*/  HFMA2.MMA R216, -RZ, RZ, 0, 0 ;  /* 0x00000000ffd87435 */ /* 0x001fe200000001ff */
[----:B------:R-:W-:Y:S01]  /*9750*/  IMAD.MOV.U32 R217, RZ, RZ, 0x4 ;  /* 0x00000004ffd97424 */ /* 0x000fe200078e00ff */
[----:B------:R-:W-:Y:S02]  /*9760*/  MOV R219, 0xffffffff ;  /* 0xffffffff00db7802 */ /* 0x000fe40000000f00 */
[----:B------:R-:W-:-:S08]  /*9770*/  MOV R4, 0x97c0 ;  /* 0x000097c000047802 */ /* 0x000fd00000000f00 */
[----:B-1----:R-:W-:Y:S02]  /*9780*/  @P0 FFMA.FTZ R7, R203, R214, R7 ;  /* 0x000000d6cb070223 */ /* 0x002fe40000010007 */
[----:B------:R-:W-:-:S05]  /*9790*/  @P0 FMUL.FTZ R203, R6, R203 ;  /* 0x000000cb06cb0220 */ /* 0x000fca0000410000 */
[----:B------:R-:W-:Y:S02]  /*97a0*/  MOV R214, R203 ;  /* 0x000000cb00d67202 */ /* 0x000fe40000000f00 */
[----:B------:R-:W-:Y:S05]  /*97b0*/  CALL.REL.NOINC `($__internal_113_$__cuda_sm70_shflsync_up) ;  /* 0x00000cb000007944 */ /* 0x000fea0003c00000 */
[----:B0-----:R-:W-:Y:S01]  /*97c0*/  HFMA2.MMA R217, -RZ, RZ, 0, 2.384185791015625e-07 ;  /* 0x00000004ffd97435 */ /* 0x001fe200000001ff */
[----:B-1----:R-:W-:Y:S02]  /*97d0*/  MOV R6, R214 ;  /* 0x000000d600067202 */ /* 0x002fe40000000f00 */
[----:B------:R-:W-:Y:S02]  /*97e0*/  MOV R214, R7 ;  /* 0x0000000700d67202 */ /* 0x000fe40000000f00 */
[----:B------:R-:W-:Y:S02]  /*97f0*/  MOV R216, RZ ;  /* 0x000000ff00d87202 */ /* 0x000fe40000000f00 */
[----:B------:R-:W-:Y:S02]  /*9800*/  MOV R219, 0xffffffff ;  /* 0xffffffff00db7802 */ /* 0x000fe40000000f00 */
[----:B------:R-:W-:Y:S02]  /*9810*/  MOV R4, 0x9830 ;  /* 0x0000983000047802 */ /* 0x000fe40000000f00 */
[----:B------:R-:W-:Y:S05]  /*9820*/  CALL.REL.NOINC `($__internal_113_$__cuda_sm70_shflsync_up) ;  /* 0x00000c4000007944 */ /* 0x000fea0003c00000 */
        /* <DEDUP_REMOVED lines=9> */
[----:B------:R-:W-:Y:S05]  /*98c0*/  CALL.REL.NOINC `($__internal_113_$__cuda_sm70_shflsync_up) ;  /* 0x00000ba000007944 */ /* 0x000fea0003c00000 */
[----:B0-----:R-:W-:Y:S01]  /*98d0*/  HFMA2.MMA R216, -RZ, RZ, 0, 0 ;  /* 0x00000000ffd87435 */ /* 0x001fe200000001ff */
[----:B-1----:R-:W-:Y:S01]  /*98e0*/  MOV R6, R214 ;  /* 0x000000d600067202 */ /* 0x002fe20000000f00 */
[----:B------:R-:W-:Y:S01]  /*98f0*/  IMAD.MOV.U32 R217, RZ, RZ, 0x8 ;  /* 0x00000008ffd97424 */ /* 0x000fe200078e00ff */
[----:B------:R-:W-:Y:S02]  /*9900*/  MOV R214, R7 ;  /* 0x0000000700d67202 */ /* 0x000fe40000000f00 */
[----:B------:R-:W-:Y:S02]  /*9910*/  MOV R219, 0xffffffff ;  /* 0xffffffff00db7802 */ /* 0x000fe40000000f00 */
[----:B------:R-:W-:Y:S02]  /*9920*/  MOV R4, 0x9940 ;  /* 0x0000994000047802 */ /* 0x000fe40000000f00 */
[----:B------:R-:W-:Y:S05]  /*9930*/  CALL.REL.NOINC `($__internal_113_$__cuda_sm70_shflsync_up) ;  /* 0x00000b3000007944 */ /* 0x000fea0003c00000 */
[----:B------:R-:W-:Y:S01]  /*9940*/  ISETP.GE.AND P0, PT, R150, 0x8, PT ;  /* 0x000000089600780c */ /* 0x000fe20003f06270 */
[----:B0-----:R-:W-:Y:S01]  /*9950*/  HFMA2.MMA R217, -RZ, RZ, 0, 9.5367431640625e-07 ;  /* 0x00000010ffd97435 */ /* 0x001fe200000001ff */
[----:B------:R-:W-:Y:S02]  /*9960*/  MOV R216, RZ ;  /* 0x000000ff00d87202 */ /* 0x000fe40000000f00 */
[----:B------:R-:W-:-:S02]  /*9970*/  MOV R219, 0xffffffff ;  /* 0xffffffff00db7802 */ /* 0x000fc40000000f00 */
[----:B------:R-:W-:-:S07]  /*9980*/  MOV R4, 0x99e0 ;  /* 0x000099e000047802 */ /* 0x000fce0000000f00 */
[----:B-1----:R-:W-:Y:S02]  /*9990*/  @P0 FFMA.FTZ R7, R212, R214, R7 ;  /* 0x000000d6d4070223 */ /* 0x002fe40000010007 */
[----:B------:R-:W-:-:S03]  /*99a0*/  @P0 FMUL.FTZ R212, R6, R212 ;  /* 0x000000d406d40220 */ /* 0x000fc60000410000 */
[----:B------:R-:W-:Y:S02]  /*99b0*/  MOV R203, R7 ;  /* 0x0000000700cb7202 */ /* 0x000fe40000000f00 */
[----:B------:R-:W-:Y:S02]  /*99c0*/  MOV R214, R212 ;  /* 0x000000d400d67202 */ /* 0x000fe40000000f00 */
[----:B------:R-:W-:Y:S05]  /*99d0*/  CALL.REL.NOINC `($__internal_113_$__cuda_sm70_shflsync_up) ;  /* 0x00000a9000007944 */ /* 0x000fea0003c00000 */
[----:B0-----:R-:W-:Y:S01]  /*99e0*/  HFMA2.MMA R217, -RZ, RZ, 0, 9.5367431640625e-07 ;  /* 0x00000010ffd97435 */ /* 0x001fe200000001ff */
[----:B-1----:R-:W-:Y:S02]  /*99f0*/  MOV R213, R214 ;  /* 0x000000d600d57202 */ /* 0x002fe40000000f00 */
[----:B------:R-:W-:Y:S02]  /*9a00*/  MOV R214, R7 ;  /* 0x0000000700d67202 */ /* 0x000fe40000000f00 */
[----:B------:R-:W-:Y:S02]  /*9a10*/  MOV R216, RZ ;  /* 0x000000ff00d87202 */ /* 0x000fe40000000f00 */
[----:B------:R-:W-:Y:S02]  /*9a20*/  MOV R219, 0xffffffff ;  /* 0xffffffff00db7802 */ /* 0x000fe40000000f00 */
[----:B------:R-:W-:-:S02]  /*9a30*/  MOV R4, 0x9a50 ;  /* 0x00009a5000047802 */ /* 0x000fc40000000f00 */
[----:B------:R-:W-:Y:S05]  /*9a40*/  CALL.REL.NOINC `($__internal_113_$__cuda_sm70_shflsync_up) ;  /* 0x00000a2000007944 */ /* 0x000fea0003c00000 */
[----:B-1----:R-:W-:Y:S01]  /*9a50*/  MOV R4, R214 ;  /* 0x000000d600047202 */ /* 0x002fe20000000f00 */
[----:B0-----:R-:W-:Y:S05]  /*9a60*/  BRA `(.L_x_2747) ;  /* 0xffffbcc000007947 */ /* 0x001fea000383ffff */
.L_x_2695:
[----:B------:R-:W-:Y:S01]  /*9a70*/  HFMA2.MMA R217, -RZ, RZ, 0, 5.9604644775390625e-08 ;  /* 0x00000001ffd97435 */ /* 0x000fe200000001ff */
[----:B------:R-:W-:Y:S01]  /*9a80*/  MOV R214, R203 ;  /* 0x000000cb00d67202 */ /* 0x000fe20000000f00 */
[----:B------:R-:W-:Y:S01]  /*9a90*/  IMAD.MOV.U32 R216, RZ, RZ, RZ ;  /* 0x000000ffffd87224 */ /* 0x000fe200078e00ff */
[----:B------:R-:W-:-:S02]  /*9aa0*/  MOV R219, 0xffffffff ;  /* 0xffffffff00db7802 */ /* 0x000fc40000000f00 */
[----:B------:R-:W-:Y:S02]  /*9ab0*/  MOV R4, 0x9ad0 ;  /* 0x00009ad000047802 */ /* 0x000fe40000000f00 */
[----:B01---5:R-:W-:Y:S05]  /*9ac0*/  CALL.REL.NOINC `($__internal_113_$__cuda_sm70_shflsync_up) ;  /* 0x000009a000007944 */ /* 0x023fea0003c00000 */
[----:B0-----:R-:W-:Y:S01]  /*9ad0*/  HFMA2.MMA R217, -RZ, RZ, 0, 5.9604644775390625e-08 ;  /* 0x00000001ffd97435 */ /* 0x001fe200000001ff */
[----:B-1----:R-:W-:Y:S02]  /*9ae0*/  MOV R6, R214 ;  /* 0x000000d600067202 */ /* 0x002fe40000000f00 */
[----:B------:R-:W-:Y:S02]  /*9af0*/  MOV R214, R7 ;  /* 0x0000000700d67202 */ /* 0x000fe40000000f00 */
[----:B------:R-:W-:Y:S02]  /*9b00*/  MOV R216, RZ ;  /* 0x000000ff00d87202 */ /* 0x000fe40000000f00 */
[----:B------:R-:W-:Y:S02]  /*9b10*/  MOV R219, 0xffffffff ;  /* 0xffffffff00db7802 */ /* 0x000fe40000000f00 */
[----:B------:R-:W-:Y:S02]  /*9b20*/  MOV R4, 0x9b40 ;  /* 0x00009b4000047802 */ /* 0x000fe40000000f00 */
[----:B------:R-:W-:Y:S05]  /*9b30*/  CALL.REL.NOINC `($__internal_113_$__cuda_sm70_shflsync_up) ;  /* 0x0000093000007944 */ /* 0x000fea0003c00000 */
[----:B------:R-:W-:Y:S01]  /*9b40*/  HFMA2.MMA R226, -RZ, RZ, 0, 0 ;  /* 0x00000000ffe27435 */ /* 0x000fe200000001ff */
[----:B------:R-:W-:-:S02]  /*9b50*/  MOV R203, R6 ;  /* 0x0000000600cb7202 */ /* 0x000fc40000000f00 */
[----:B-1----:R-:W-:Y:S02]  /*9b60*/  MOV R212, R214 ;  /* 0x000000d600d47202 */ /* 0x002fe40000000f00 */
[----:B------:R-:W-:Y:S02]  /*9b70*/  MOV R225, R18 ;  /* 0x0000001200e17202 */ /* 0x000fe40000000f00 */
[----:B------:R-:W-:Y:S02]  /*9b80*/  MOV R223, 0x1f ;  /* 0x0000001f00df7802 */ /* 0x000fe40000000f00 */
[----:B------:R-:W-:Y:S02]  /*9b90*/  MOV R228, 0xffffffff ;  /* 0xffffffff00e47802 */ /* 0x000fe40000000f00 */
[----:B------:R-:W-:Y:S02]  /*9ba0*/  MOV R4, 0x9bc0 ;  /* 0x00009bc000047802 */ /* 0x000fe40000000f00 */
[----:B0-----:R-:W-:Y:S05]  /*9bb0*/  CALL.REL.NOINC `($__internal_112_$__cuda_sm70_shflsync_idx_p) ;  /* 0x0000087000007944 */ /* 0x001fea0003c00000 */
[----:B0-----:R-:W-:Y:S01]  /*9bc0*/  HFMA2.MMA R226, -RZ, RZ, 0, 0 ;  /* 0x00000000ffe27435 */ /* 0x001fe200000001ff */
[----:B-1----:R-:W-:Y:S01]  /*9bd0*/  MOV R18, R223 ;  /* 0x000000df00127202 */ /* 0x002fe20000000f00 */
[----:B------:R-:W-:Y:S01]  /*9be0*/  IMAD.MOV.U32 R223, RZ, RZ, 0x1f ;  /* 0x0000001fffdf7424 */ /* 0x000fe200078e00ff */
[----:B------:R-:W-:-:S02]  /*9bf0*/  MOV R225, R19 ;  /* 0x0000001300e17202 */ /* 0x000fc40000000f00 */
[----:B------:R-:W-:Y:S02]  /*9c00*/  MOV R228, 0xffffffff ;  /* 0xffffffff00e47802 */ /* 0x000fe40000000f00 */
[----:B------:R-:W-:Y:S02]  /*9c10*/  MOV R4, 0x9c30 ;  /* 0x00009c3000047802 */ /* 0x000fe40000000f00 */
[----:B------:R-:W-:Y:S05]  /*9c20*/  CALL.REL.NOINC `($__internal_112_$__cuda_sm70_shflsync_idx_p) ;  /* 0x0000080000007944 */ /* 0x000fea0003c00000 */
[----:B-1----:R-:W-:Y:S01]  /*9c30*/  MOV R5, R223 ;  /* 0x000000df00057202 */ /* 0x002fe20000000f00 */
[----:B0-----:R-:W-:Y:S05]  /*9c40*/  BRA `(.L_x_2748) ;  /* 0xffffbc6000007947 */ /* 0x001fea000383ffff */
.L_x_2698:
[----:B------:R-:W-:Y:S01]  /*9c50*/  HFMA2.MMA R226, -RZ, RZ, 0, 5.9604644775390625e-08 ;  /* 0x00000001ffe27435 */ /* 0x000fe200000001ff */
[----:B------:R-:W-:Y:S02]  /*9c60*/  MOV R221, R6 ;  /* 0x0000000600dd7202 */ /* 0x000fe40000000f00 */
[----:B------:R-:W-:Y:S02]  /*9c70*/  MOV R224, 0x1f ;  /* 0x0000001f00e07802 */ /* 0x000fe40000000f00 */
[----:B------:R-:W-:Y:S02]  /*9c80*/  MOV R223, 0xffffffff ;  /* 0xffffffff00df7802 */ /* 0x000fe40000000f00 */
[----:B------:R-:W-:-:S02]  /*9c90*/  MOV R4, 0x9cb0 ;  /* 0x00009cb000047802 */ /* 0x000fc40000000f00 */
[----:B------:R-:W-:Y:S05]  /*9ca0*/  CALL.REL.NOINC `($__internal_111_$__cuda_sm70_shflsync_down) ;  /* 0x0000074000007944 */ /* 0x000fea0003c00000 */
[----:B-1----:R-:W-:Y:S01]  /*9cb0*/  MOV R217, R224 ;  /* 0x000000e000d97202 */ /* 0x002fe20000000f00 */
[----:B0-----:R-:W-:Y:S05]  /*9cc0*/  BRA `(.L_x_2749) ;  /* 0xffffc11000007947 */ /* 0x001fea000383ffff */
.L_x_2699:
[----:B------:R-:W-:Y:S01]  /*9cd0*/  HFMA2.MMA R226, -RZ, RZ, 0, 5.9604644775390625e-08 ;  /* 0x00000001ffe27435 */ /* 0x000fe200000001ff */
[----:B------:R-:W-:-:S02]  /*9ce0*/  MOV R221, R7 ;  /* 0x0000000700dd7202 */ /* 0x000fc40000000f00 */
[----:B------:R-:W-:Y:S02]  /*9cf0*/  MOV R224, 0x1f ;  /* 0x0000001f00e07802 */ /* 0x000fe40000000f00 */
[----:B------:R-:W-:Y:S02]  /*9d00*/  MOV R223, 0xffffffff ;  /* 0xffffffff00df7802 */ /* 0x000fe40000000f00 */
[----:B------:R-:W-:Y:S02]  /*9d10*/  MOV R4, 0x9d30 ;  /* 0x00009d3000047802 */ /* 0x000fe40000000f00 */
[----:B01----:R-:W-:Y:S05]  /*9d20*/  CALL.REL.NOINC `($__internal_111_$__cuda_sm70_shflsync_down) ;  /* 0x000006c000007944 */ /* 0x003fea0003c00000 */
        /* <DEDUP_REMOVED lines=9> */
[----:B------:R-:W-:Y:S05]  /*9dc0*/  CALL.REL.NOINC `($__internal_111_$__cuda_sm70_shflsync_down) ;  /* 0x0000062000007944 */ /* 0x000fea0003c00000 */
[----:B0-----:R-:W-:Y:S01]  /*9dd0*/  HFMA2.MMA R226, -RZ, RZ, 0, 1.1920928955078125e-07 ;  /* 0x00000002ffe27435 */ /* 0x001fe200000001ff */
[----:B-1----:R-:W-:Y:S01]  /*9de0*/  IMAD.MOV.U32 R6, RZ, RZ, R224 ;  /* 0x000000ffff067224 */ /* 0x002fe200078e00e0 */
[----:B------:R-:W-:Y:S02]  /*9df0*/  MOV R221, R7 ;  /* 0x0000000700dd7202 */ /* 0x000fe40000000f00 */
[----:B------:R-:W-:Y:S02]  /*9e00*/  MOV R224, 0x1f ;  /* 0x0000001f00e07802 */ /* 0x000fe40000000f00 */
[----:B------:R-:W-:-:S02]  /*9e10*/  MOV R223, 0xffffffff ;  /* 0xffffffff00df7802 */ /* 0x000fc40000000f00 */
[----:B------:R-:W-:Y:S02]  /*9e20*/  MOV R4, 0x9e40 ;  /* 0x00009e4000047802 */ /* 0x000fe40000000f00 */
[----:B------:R-:W-:Y:S05]  /*9e30*/  CALL.REL.NOINC `($__internal_111_$__cuda_sm70_shflsync_down) ;  /* 0x000005b000007944 */ /* 0x000fea0003c00000 */
[----:B-1----:R-:W-:Y:S01]  /*9e40*/  @!P3 FFMA.FTZ R7, R217, R224, R7 ;  /* 0x000000e0d907b223 */ /* 0x002fe20000010007 */
[----:B0-----:R-:W-:Y:S01]  /*9e50*/  HFMA2.MMA R226, -RZ, RZ, 0, 2.384185791015625e-07 ;  /* 0x00000004ffe27435 */ /* 0x001fe200000001ff */
[----:B------:R-:W-:Y:S01]  /*9e60*/  @!P3 FMUL.FTZ R217, R6, R217 ;  /* 0x000000d906d9b220 */ /* 0x000fe20000410000 */
[----:B------:R-:W-:Y:S02]  /*9e70*/  MOV R224, 0x1f ;  /* 0x0000001f00e07802 */ /* 0x000fe40000000f00 */
[----:B------:R-:W-:Y:S02]  /*9e80*/  MOV R223, 0xffffffff ;  /* 0xffffffff00df7802 */ /* 0x000fe40000000f00 */
[----:B------:R-:W-:Y:S02]  /*9e90*/  MOV R221, R217 ;  /* 0x000000d900dd7202 */ /* 0x000fe40000000f00 */
[----:B------:R-:W-:Y:S02]  /*9ea0*/  MOV R4, 0x9ec0 ;  /* 0x00009ec000047802 */ /* 0x000fe40000000f00 */
[----:B------:R-:W-:Y:S05]  /*9eb0*/  CALL.REL.NOINC `($__internal_111_$__cuda_sm70_shflsync_down) ;  /* 0x0000053000007944 */ /* 0x000fea0003c00000 */
[----:B0-----:R-:W-:Y:S01]  /*9ec0*/  HFMA2.MMA R226, -RZ, RZ, 0, 2.384185791015625e-07 ;  /* 0x00000004ffe27435 */ /* 0x001fe200000001ff */
[----:B-1----:R-:W-:-:S02]  /*9ed0*/  MOV R6, R224 ;  /* 0x000000e000067202 */ /* 0x002fc40000000f00 */
[----:B------:R-:W-:Y:S02]  /*9ee0*/  MOV R221, R7 ;  /* 0x0000000700dd7202 */ /* 0x000fe40000000f00 */
[----:B------:R-:W-:Y:S02]  /*9ef0*/  MOV R224, 0x1f ;  /* 0x0000001f00e07802 */ /* 0x000fe40000000f00 */
[----:B------:R-:W-:Y:S02]  /*9f00*/  MOV R223, 0xffffffff ;  /* 0xffffffff00df7802 */ /* 0x000fe40000000f00 */
[----:B------:R-:W-:Y:S02]  /*9f10*/  MOV R4, 0x9f30 ;  /* 0x00009f3000047802 */ /* 0x000fe40000000f00 */
[----:B------:R-:W-:Y:S05]  /*9f20*/  CALL.REL.NOINC `($__internal_111_$__cuda_sm70_shflsync_down) ;  /* 0x000004c000007944 */ /* 0x000fea0003c00000 */
[----:B-1----:R-:W-:Y:S01]  /*9f30*/  @!P2 FFMA.FTZ R7, R217, R224, R7 ;  /* 0x000000e0d907a223 */ /* 0x002fe20000010007 */
[----:B0-----:R-:W-:Y:S01]  /*9f40*/  HFMA2.MMA R226, -RZ, RZ, 0, 4.76837158203125e-07 ;  /* 0x00000008ffe27435 */ /* 0x001fe200000001ff */
[----:B------:R-:W-:Y:S01]  /*9f50*/  @!P2 FMUL.FTZ R217, R6, R217 ;  /* 0x000000d906d9a220 */ /* 0x000fe20000410000 */
[----:B------:R-:W-:Y:S01]  /*9f60*/  MOV R224, 0x1f ;  /* 0x0000001f00e07802 */ /* 0x000fe20000000f00 */
[----:B------:R-:W-:Y:S01]  /*9f70*/  IMAD.MOV.U32 R223, RZ, RZ, -0x1 ;  /* 0xffffffffffdf7424 */ /* 0x000fe200078e00ff */
[----:B------:R-:W-:-:S02]  /*9f80*/  MOV R4, 0x9fb0 ;  /* 0x00009fb000047802 */ /* 0x000fc40000000f00 */
[----:B------:R-:W-:Y:S02]  /*9f90*/  MOV R221, R217 ;  /* 0x000000d900dd7202 */ /* 0x000fe40000000f00 */
[----:B------:R-:W-:Y:S05]  /*9fa0*/  CALL.REL.NOINC `($__internal_111_$__cuda_sm70_shflsync_down) ;  /* 0x0000044000007944 */ /* 0x000fea0003c00000 */
[----:B0-----:R-:W-:Y:S01]  /*9fb0*/  HFMA2.MMA R226, -RZ, RZ, 0, 4.76837158203125e-07 ;  /* 0x00000008ffe27435 */ /* 0x001fe200000001ff */
[----:B-1----:R-:W-:Y:S02]  /*9fc0*/  MOV R6, R224 ;  /* 0x000000e000067202 */ /* 0x002fe40000000f00 */
[----:B------:R-:W-:Y:S02]  /*9fd0*/  MOV R221, R7 ;  /* 0x0000000700dd7202 */ /* 0x000fe40000000f00 */
[----:B------:R-:W-:Y:S02]  /*9fe0*/  MOV R224, 0x1f ;  /* 0x0000001f00e07802 */ /* 0x000fe40000000f00 */
[----:B------:R-:W-:Y:S02]  /*9ff0*/  MOV R223, 0xffffffff ;  /* 0xffffffff00df7802 */ /* 0x000fe40000000f00 */
[----:B------:R-:W-:Y:S02]  /*a000*/  MOV R4, 0xa020 ;  /* 0x0000a02000047802 */ /* 0x000fe40000000f00 */
[----:B------:R-:W-:Y:S05]  /*a010*/  CALL.REL.NOINC `($__internal_111_$__cuda_sm70_shflsync_down) ;  /* 0x000003d000007944 */ /* 0x000fea0003c00000 */
[----:B-1----:R-:W-:Y:S01]  /*a020*/  @!P1 FFMA.FTZ R7, R217, R224, R7 ;  /* 0x000000e0d9079223 */ /* 0x002fe20000010007 */
[----:B0-----:R-:W-:Y:S01]  /*a030*/  HFMA2.MMA R226, -RZ, RZ, 0, 9.5367431640625e-07 ;  /* 0x00000010ffe27435 */ /* 0x001fe200000001ff */
[----:B------:R-:W-:Y:S01]  /*a040*/  @!P1 FMUL.FTZ R217, R6, R217 ;  /* 0x000000d906d99220 */ /* 0x000fe20000410000 */
[----:B------:R-:W-:Y:S01]  /*a050*/  HFMA2.MMA R224, -RZ, RZ, 0, 1.847743988037109375e-06 ;  /* 0x0000001fffe07435 */ /* 0x000fe200000001ff */
[----:B------:R-:W-:-:S02]  /*a060*/  MOV R223, 0xffffffff ;  /* 0xffffffff00df7802 */ /* 0x000fc40000000f00 */
[----:B------:R-:W-:Y:S02]  /*a070*/  MOV R4, 0xa0b0 ;  /* 0x0000a0b000047802 */ /* 0x000fe40000000f00 */
[----:B------:R-:W-:-:S04]  /*a080*/  MOV R219, R217 ;  /* 0x000000d900db7202 */ /* 0x000fc80000000f00 */
[----:B------:R-:W-:Y:S02]  /*a090*/  MOV R221, R219 ;  /* 0x000000db00dd7202 */ /* 0x000fe40000000f00 */
[----:B------:R-:W-:Y:S05]  /*a0a0*/  CALL.REL.NOINC `($__internal_111_$__cuda_sm70_shflsync_down) ;  /* 0x0000034000007944 */ /* 0x000fea0003c00000 */
[----:B0-----:R-:W-:Y:S01]  /*a0b0*/  HFMA2.MMA R226, -RZ, RZ, 0, 9.5367431640625e-07 ;  /* 0x00000010ffe27435 */ /* 0x001fe200000001ff */
[----:B-1----:R-:W-:Y:S01]  /*a0c0*/  MOV R6, R224 ;  /* 0x000000e000067202 */ /* 0x002fe20000000f00 */
[----:B------:R-:W-:Y:S01]  /*a0d0*/  IMAD.MOV.U32 R223, RZ, RZ, -0x1 ;  /* 0xffffffffffdf7424 */ /* 0x000fe200078e00ff */
[----:B------:R-:W-:Y:S02]  /*a0e0*/  MOV R221, R7 ;  /* 0x0000000700dd7202 */ /* 0x000fe40000000f00 */
[----:B------:R-:W-:Y:S02]  /*a0f0*/  MOV R224, 0x1f ;  /* 0x0000001f00e07802 */ /* 0x000fe40000000f00 */
[----:B------:R-:W-:Y:S02]  /*a100*/  MOV R4, 0xa120 ;  /* 0x0000a12000047802 */ /* 0x000fe40000000f00 */
[----:B------:R-:W-:Y:S05]  /*a110*/  CALL.REL.NOINC `($__internal_111_$__cuda_sm70_shflsync_down) ;  /* 0x000002d000007944 */ /* 0x000fea0003c00000 */
[----:B-1----:R-:W-:Y:S01]  /*a120*/  @!P0 FFMA.FTZ R7, R219, R224, R7 ;  /* 0x000000e0db078223 */ /* 0x002fe20000010007 */
[----:B0-----:R-:W-:Y:S01]  /*a130*/  HFMA2.MMA R226, -RZ, RZ, 0, 0 ;  /* 0x00000000ffe27435 */ /* 0x001fe200000001ff */
[----:B------:R-:W-:Y:S01]  /*a140*/  @!P0 FMUL.FTZ R219, R6, R219 ;  /* 0x000000db06db8220 */ /* 0x000fe20000410000 */
[----:B------:R-:W-:-:S02]  /*a150*/  MOV R223, 0x1f ;  /* 0x0000001f00df7802 */ /* 0x000fc40000000f00 */
[----:B------:R-:W-:Y:S02]  /*a160*/  MOV R228, 0xffffffff ;  /* 0xffffffff00e47802 */ /* 0x000fe40000000f00 */
[----:B------:R-:W-:Y:S02]  /*a170*/  MOV R225, R219 ;  /* 0x000000db00e17202 */ /* 0x000fe40000000f00 */
[----:B------:R-:W-:Y:S02]  /*a180*/  MOV R4, 0xa1a0 ;  /* 0x0000a1a000047802 */ /* 0x000fe40000000f00 */
[----:B------:R-:W-:Y:S05]  /*a190*/  CALL.REL.NOINC `($__internal_112_$__cuda_sm70_shflsync_idx_p) ;  /* 0x0000029000007944 */ /* 0x000fea0003c00000 */
[----:B0-----:R-:W-:Y:S01]  /*a1a0*/  HFMA2.MMA R226, -RZ, RZ, 0, 0 ;  /* 0x00000000ffe27435 */ /* 0x001fe200000001ff */
[----:B-1----:R-:W-:Y:S02]  /*a1b0*/  MOV R6, R223 ;  /* 0x000000df00067202 */ /* 0x002fe40000000f00 */
[----:B------:R-:W-:Y:S02]  /*a1c0*/  MOV R225, R7 ;  /* 0x0000000700e17202 */ /* 0x000fe40000000f00 */
[----:B------:R-:W-:Y:S02]  /*a1d0*/  MOV R223, 0x1f ;  /* 0x0000001f00df7802 */ /* 0x000fe40000000f00 */
[----:B------:R-:W-:-:S02]  /*a1e0*/  MOV R228, 0xffffffff ;  /* 0xffffffff00e47802 */ /* 0x000fc40000000f00 */
[----:B------:R-:W-:Y:S02]  /*a1f0*/  MOV R4, 0xa210 ;  /* 0x0000a21000047802 */ /* 0x000fe40000000f00 */
[----:B------:R-:W-:Y:S05]  /*a200*/  CALL.REL.NOINC `($__internal_112_$__cuda_sm70_shflsync_idx_p) ;  /* 0x0000022000007944 */ /* 0x000fea0003c00000 */
[----:B0-----:R-:W-:Y:S01]  /*a210*/  HFMA2.MMA R226, -RZ, RZ, 0, 5.9604644775390625e-08 ;  /* 0x00000001ffe27435 */ /* 0x001fe200000001ff */
[----:B-1----:R-:W-:Y:S02]  /*a220*/  MOV R222, R223 ;  /* 0x000000df00de7202 */ /* 0x002fe40000000f00 */
[----:B------:R-:W-:Y:S02]  /*a230*/  MOV R217, R6 ;  /* 0x0000000600d97202 */ /* 0x000fe40000000f00 */
[----:B------:R-:W-:Y:S02]  /*a240*/  MOV R221, R219 ;  /* 0x000000db00dd7202 */ /* 0x000fe40000000f00 */
[----:B------:R-:W-:Y:S02]  /*a250*/  MOV R224, 0x1f ;  /* 0x0000001f00e07802 */ /* 0x000fe40000000f00 */
[----:B------:R-:W-:Y:S02]  /*a260*/  MOV R223, 0xffffffff ;  /* 0xffffffff00df7802 */ /* 0x000fe40000000f00 */
[----:B------:R-:W-:-:S02]  /*a270*/  MOV R4, 0xa290 ;  /* 0x0000a29000047802 */ /* 0x000fc40000000f00 */
[----:B------:R-:W-:Y:S05]  /*a280*/  CALL.REL.NOINC `($__internal_111_$__cuda_sm70_shflsync_down) ;  /* 0x0000016000007944 */ /* 0x000fea0003c00000 */
[----:B0-----:R-:W-:Y:S01]  /*a290*/  HFMA2.MMA R226, -RZ, RZ, 0, 5.9604644775390625e-08 ;  /* 0x00000001ffe27435 */ /* 0x001fe200000001ff */
[----:B-1----:R-:W-:Y:S01]  /*a2a0*/  MOV R6, R224 ;  /* 0x000000e000067202 */ /* 0x002fe20000000f00 */
[----:B------:R-:W-:Y:S01]  /*a2b0*/  IMAD.MOV.U32 R221, RZ, RZ, R7 ;  /* 0x000000ffffdd7224 */ /* 0x000fe200078e0007 */
[----:B------:R-:W-:-:S02]  /*a2c0*/  MOV R224, 0x1f ;  /* 0x0000001f00e07802 */ /* 0x000fc40000000f00 */
[----:B------:R-:W-:Y:S02]  /*a2d0*/  MOV R223, 0xffffffff ;  /* 0xffffffff00df7802 */ /* 0x000fe40000000f00 */
[----:B------:R-:W-:Y:S02]  /*a2e0*/  MOV R4, 0xa300 ;  /* 0x0000a30000047802 */ /* 0x000fe40000000f00 */
[----:B------:R-:W-:Y:S05]  /*a2f0*/  CALL.REL.NOINC `($__internal_111_$__cuda_sm70_shflsync_down) ;  /* 0x000000f000007944 */ /* 0x000fea0003c00000 */
[----:B0-----:R-:W-:Y:S01]  /*a300*/  HFMA2.MMA R226, -RZ, RZ, 0, 0 ;  /* 0x00000000ffe27435 */ /* 0x001fe200000001ff */
[----:B------:R-:W-:Y:S02]  /*a310*/  MOV R219, R6 ;  /* 0x0000000600db7202 */ /* 0x000fe40000000f00 */
[----:B------:R-:W-:Y:S02]  /*a320*/  MOV R225, R18 ;  /* 0x0000001200e17202 */ /* 0x000fe40000000f00 */
[----:B------:R-:W-:Y:S02]  /*a330*/  MOV R223, 0x1f ;  /* 0x0000001f00df7802 */ /* 0x000fe40000000f00 */
[----:B------:R-:W-:Y:S02]  /*a340*/  MOV R228, 0xffffffff ;  /* 0xffffffff00e47802 */ /* 0x000fe40000000f00 */
[----:B------:R-:W-:-:S02]  /*a350*/  MOV R4, 0xa370 ;  /* 0x0000a37000047802 */ /* 0x000fc40000000f00 */
[----:B-1----:R-:W-:Y:S05]  /*a360*/  CALL.REL.NOINC `($__internal_112_$__cuda_sm70_shflsync_idx_p) ;  /* 0x000000c000007944 */ /* 0x002fea0003c00000 */
[----:B0-----:R-:W-:Y:S01]  /*a370*/  HFMA2.MMA R226, -RZ, RZ, 0, 0 ;  /* 0x00000000ffe27435 */ /* 0x001fe200000001ff */
[----:B-1----:R-:W-:-:S02]  /*a380*/  MOV R221, R223 ;  /* 0x000000df00dd7202 */ /* 0x002fc40000000f00 */
[----:B------:R-:W-:Y:S02]  /*a390*/  MOV R225, R19 ;  /* 0x0000001300e17202 */ /* 0x000fe40000000f00 */
[----:B------:R-:W-:Y:S02]  /*a3a0*/  MOV R223, 0x1f ;  /* 0x0000001f00df7802 */ /* 0x000fe40000000f00 */
[----:B------:R-:W-:Y:S02]  /*a3b0*/  MOV R228, 0xffffffff ;  /* 0xffffffff00e47802 */ /* 0x000fe40000000f00 */
[----:B------:R-:W-:Y:S02]  /*a3c0*/  MOV R4, 0xa3e0 ;  /* 0x0000a3e000047802 */ /* 0x000fe40000000f00 */
[----:B------:R-:W-:Y:S05]  /*a3d0*/  CALL.REL.NOINC `($__internal_112_$__cuda_sm70_shflsync_idx_p) ;  /* 0x0000005000007944 */ /* 0x000fea0003c00000 */
[----:B01----:R-:W-:Y:S05]  /*a3e0*/  BRA `(.L_x_2750) ;  /* 0xffffbb9000007947 */ /* 0x003fea000383ffff */
        .weak           $__internal_111_$__cuda_sm70_shflsync_down
        .type           $__internal_111_$__cuda_sm70_shflsync_down,@function
        .size           $__internal_111_$__cuda_sm70_shflsync_down,($__internal_112_$__cuda_sm70_shflsync_idx_p - $__internal_111_$__cuda_sm70_shflsync_down)
$__internal_111_$__cuda_sm70_shflsync_down:
[----:B------:R-:W-:Y:S01]  /*a3f0*/  HFMA2.MMA R5, -RZ, RZ, 0, 0 ;  /* 0x00000000ff057435 */ /* 0x000fe200000001ff */
[----:B------:R-:W-:Y:S04]  /*a400*/  WARPSYNC R223 ;  /* 0x000000df00007348 */ /* 0x000fe80003800000 */
[----:B------:R0:W1:Y:S01]  /*a410*/  SHFL.DOWN PT, R224, R221, R226, R224 ;  /* 0x080000e2dde07389 */ /* 0x00006200000e00e0 */
[----:B------:R-:W-:Y:S05]  /*a420*/  RET.REL.NODEC R4 `(_Z25selective_scan_bwd_kernelI32Selective_Scan_bwd_kernel_traitsILi64ELi16ELb0ELb0ELb1ELb0ELb1EffEEv12SSMParamsBwd) ;  /* 0xffff5bd004007950 */ /* 0x000fea0003c3ffff */
        .weak           $__internal_112_$__cuda_sm70_shflsync_idx_p
        .type           $__internal_112_$__cuda_sm70_shflsync_idx_p,@function
        .size           $__internal_112_$__cuda_sm70_shflsync_idx_p,($__internal_113_$__cuda_sm70_shflsync_up - $__internal_112_$__cuda_sm70_shflsync_idx_p)
$__internal_112_$__cuda_sm70_shflsync_idx_p:
[----:B------:R-:W-:Y:S01]  /*a430*/  MOV R5, 0x0 ;  /* 0x0000000000057802 */ /* 0x000fe20000000f00 */
[----:B------:R-:W-:Y:S04]  /*a440*/  WARPSYNC R228 ;  /* 0x000000e400007348 */ /* 0x000fe80003800000 */
[----:B------:R0:W1:Y:S01]  /*a450*/  SHFL.IDX PT, R223, R225, R226, R223 ;  /* 0x000000e2e1df7389 */ /* 0x00006200000e00df */
[----:B------:R-:W-:Y:S05]  /*a460*/  RET.REL.NODEC R4 `(_Z25selective_scan_bwd_kernelI32Selective_Scan_bwd_kernel_traitsILi64ELi16ELb0ELb0ELb1ELb0ELb1EffEEv12SSMParamsBwd) ;  /* 0xffff5b9004007950 */ /* 0x000fea0003c3ffff */
        .weak           $__internal_113_$__cuda_sm70_shflsync_up
        .type           $__internal_113_$__cuda_sm70_shflsync_up,@function
        .size           $__internal_113_$__cuda_sm70_shflsync_up,(.L_x_8929 - $__internal_113_$__cuda_sm70_shflsync_up)
$__internal_113_$__cuda_sm70_shflsync_up:
[----:B------:R-:W-:Y:S01]  /*a470*/  HFMA2.MMA R5, -RZ, RZ, 0, 0 ;  /* 0x00000000ff057435 */ /* 0x000fe200000001ff */
[----:B------:R-:W-:Y:S04]  /*a480*/  WARPSYNC R219 ;  /* 0x000000db00007348 */ /* 0x000fe80003800000 */
[----:B------:R0:W1:Y:S01]  /*a490*/  SHFL.UP PT, R214, R214, R217, R216 ;  /* 0x040000d9d6d67389 */ /* 0x00006200000e00d8 */
[----:B------:R-:W-:Y:S05]  /*a4a0*/  RET.REL.NODEC R4 `(_Z25selective_scan_bwd_kernelI32Selective_Scan_bwd_kernel_traitsILi64ELi16ELb0ELb0ELb1ELb0ELb1EffEEv12SSMParamsBwd) ;  /* 0xffff5b5004007950 */ /* 0x000fea0003c3ffff */
.L_x_2751:
        /* <DEDUP_REMOVED lines=13> */
.L_x_8929:


//--------------------- .text._Z25selective_scan_bwd_kernelI32Selective_Scan_bwd_kernel_traitsILi64ELi16ELb0ELb0ELb1ELb1ELb0EffEEv12SSMParamsBwd --------------------------
	.section	.text._Z25selective_scan_bwd_kernelI32Selective_Scan_bwd_kernel_traitsILi64ELi16ELb0ELb0ELb1ELb1ELb0EffEEv12SSMParamsBwd,"ax",@progbits
	.sectioninfo	@"SHI_REGISTERS=220"
	.align	128
        .global         _Z25selective_scan_bwd_kernelI32Selective_Scan_bwd_kernel_traitsILi64ELi16ELb0ELb0ELb1ELb1ELb0EffEEv12SSMParamsBwd
        .type           _Z25selective_scan_bwd_kernelI32Selective_Scan_bwd_kernel_traitsILi64ELi16ELb0ELb0ELb1ELb1ELb0EffEEv12SSMParamsBwd,@function
        .size           _Z25selective_scan_bwd_kernelI32Selective_Scan_bwd_kernel_traitsILi64ELi16ELb0ELb0ELb1ELb1ELb0EffEEv12SSMParamsBwd,(.L_x_8932 - _Z25selective_scan_bwd_kernelI32Selective_Scan_bwd_kernel_traitsILi64ELi16ELb0ELb0ELb1ELb1ELb0EffEEv12SSMParamsBwd)
        .other          _Z25selective_scan_bwd_kernelI32Selective_Scan_bwd_kernel_traitsILi64ELi16ELb0ELb0ELb1ELb1ELb0EffEEv12SSMParamsBwd,@"STO_CUDA_ENTRY STV_DEFAULT"
_Z25selective_scan_bwd_kernelI32Selective_Scan_bwd_kernel_traitsILi64ELi16ELb0ELb0ELb1ELb1ELb0EffEEv12SSMParamsBwd:
.text._Z25selective_scan_bwd_kernelI32Selective_Scan_bwd_kernel_traitsILi64ELi16ELb0ELb0ELb1ELb1ELb0EffEEv12SSMParamsBwd:
        /* <DEDUP_REMOVED lines=25> */
[----:B------:R-:W-:Y:S01]  /*0190*/  HFMA2.MMA R10, -RZ, RZ, 0, 0 ;  /* 0x00000000ff0a7435 */ /* 0x000fe200000001ff */
[----:B------:R-:W-:Y:S01]  /*01a0*/  IMAD R17, R141, c[0x0][0x280], RZ ;  /* 0x0000a0008d117a24 */ /* 0x000fe200078e02ff */
[----:B0-----:R-:W-:Y:S01]  /*01b0*/  IABS R2, R142 ;  /* 0x0000008e00027213 */ /* 0x001fe20000000000 */
[----:B------:R-:W-:Y:S01]  /*01c0*/  CS2R R134, SRZ ;  /* 0x0000000000867805 */ /* 0x000fe2000001ff00 */
[----:B-1----:R-:W-:Y:S01]  /*01d0*/  HFMA2.MMA R6, -RZ, RZ, 0, 0 ;  /* 0x00000000ff067435 */ /* 0x002fe200000001ff */
[----:B------:R-:W-:Y:S01]  /*01e0*/  ISETP.GE.AND P3, PT, R136, 0x1, PT ;  /* 0x000000018800780c */ /* 0x000fe20003f66270 */
[----:B------:R-:W-:Y:S01]  /*01f0*/  IMAD R17, R142, c[0x0][0x284], R17 ;  /* 0x0000a1008e117a24 */ /* 0x000fe200078e0211 */
[----:B------:R-:W-:Y:S01]  /*0200*/  SHF.L.U32 R136, R136, 0xa, RZ ;  /* 0x0000000a88887819 */ /* 0x000fe200000006ff */
[----:B--2---:R-:W-:Y:S01]  /*0210*/  IMAD R4, R166, c[0x0][0x1d0], RZ ;  /* 0x00007400a6047a24 */ /* 0x004fe200078e02ff */
[----:B---3--:R-:W-:-:S03]  /*0220*/  IADD3 R8, RZ, -R7, RZ ;  /* 0x80000007ff087210 */ /* 0x008fc60007ffe0ff */
[----:B------:R-:W-:Y:S02]  /*0230*/  IMAD R5, R139, c[0x0][0x1d4], R4 ;  /* 0x000075008b057a24 */ /* 0x000fe400078e0204 */
[----:B------:R-:W-:Y:S01]  /*0240*/  IMAD R3, R8, R11, RZ ;  /* 0x0000000b08037224 */ /* 0x000fe200078e02ff */
[----:B------:R-:W-:-:S03]  /*0250*/  LOP3.LUT R8, R142, c[0x0][0x178], RZ, 0x3c, !PT ;  /* 0x00005e008e087a12 */ /* 0x000fc600078e3cff */
        /* <DEDUP_REMOVED lines=16> */
[-C--:B------:R-:W-:Y:S02]  /*0360*/  @!P1 IADD3 R0, R0, -R11.reuse, RZ ;  /* 0x8000000b00009210 */ /* 0x080fe40007ffe0ff */
[----:B------:R-:W-:Y:S02]  /*0370*/  @!P1 IADD3 R137, R137, 0x1, RZ ;  /* 0x0000000189899810 */ /* 0x000fe40007ffe0ff */
[----:B------:R-:W-:Y:S01]  /*0380*/  ISETP.GE.U32.AND P0, PT, R0, R11, PT ;  /* 0x0000000b0000720c */ /* 0x000fe20003f06070 */
[----:B------:R-:W-:Y:S01]  /*0390*/  IMAD R0, R166, c[0x0][0x1b0], RZ ;  /* 0x00006c00a6007a24 */ /* 0x000fe200078e02ff */
[----:B------:R-:W-:Y:S02]  /*03a0*/  IADD3 R11, R136, -0x400, RZ ;  /* 0xfffffc00880b7810 */ /* 0x000fe40007ffe0ff */
[----:B------:R-:W-:Y:S01]  /*03b0*/  IADD3 R7, R7, R9, RZ ;  /* 0x0000000907077210 */ /* 0x000fe20007ffe0ff */
[----:B------:R-:W-:Y:S01]  /*03c0*/  IMAD R15, R139, c[0x0][0x1b4], R0 ;  /* 0x00006d008b0f7a24 */ /* 0x000fe200078e0200 */
[----:B------:R-:W-:Y:S01]  /*03d0*/  IADD3 R133, P4, R11, R2, RZ ;  /* 0x000000020b857210 */ /* 0x000fe20007f9e0ff */
[----:B------:R-:W-:Y:S01]  /*03e0*/  IMAD R0, R142, c[0x0][0x1dc], R13 ;  /* 0x000077008e007a24 */ /* 0x000fe200078e020d */
[----:B------:R-:W-:Y:S01]  /*03f0*/  SHF.R.S32.HI R13, RZ, 0x1f, R11 ;  /* 0x0000001fff0d7819 */ /* 0x000fe2000001140b */
[----:B------:R-:W-:Y:S01]  /*0400*/  IMAD.WIDE.U32 R8, R139, c[0x0][0x1b0], RZ ;  /* 0x00006c008b087a25 */ /* 0x000fe200078e00ff */
[----:B------:R-:W-:-:S02]  /*0410*/  ISETP.NE.AND P1, PT, RZ, c[0x0][0x178], PT ;  /* 0x00005e00ff007a0c */ /* 0x000fc40003f25270 */
[----:B------:R-:W-:Y:S01]  /*0420*/  IADD3.X R0, R13, R3, R0, P4, !PT ;  /* 0x000000030d007210 */ /* 0x000fe200027fe400 */
[C---:B------:R-:W-:Y:S01]  /*0430*/  IMAD.WIDE.U32 R2, R142.reuse, c[0x0][0x1e8], R4 ;  /* 0x00007a008e027a25 */ /* 0x040fe200078e0004 */
[----:B------:R-:W-:Y:S02]  /*0440*/  IADD3 R9, R9, R15, RZ ;  /* 0x0000000f09097210 */ /* 0x000fe40007ffe0ff */
[----:B------:R-:W-:Y:S01]  /*0450*/  @P0 IADD3 R137, R137, 0x1, RZ ;  /* 0x0000000189890810 */ /* 0x000fe20007ffe0ff */
[----:B------:R-:W-:Y:S01]  /*0460*/  IMAD R15, R141, c[0x0][0x1e8], RZ ;  /* 0x00007a008d0f7a24 */ /* 0x000fe200078e02ff */
[----:B------:R-:W-:Y:S01]  /*0470*/  IADD3 R131, P0, R11, R2, RZ ;  /* 0x000000020b837210 */ /* 0x000fe20007f1e0ff */
[----:B------:R-:W-:Y:S01]  /*0480*/  IMAD.WIDE.U32 R4, R142, c[0x0][0x280], R6 ;  /* 0x0000a0008e047a25 */ /* 0x000fe200078e0006 */
[----:B------:R-:W-:-:S03]  /*0490*/  @!P2 IADD3 R137, -R137, RZ, RZ ;  /* 0x000000ff8989a210 */ /* 0x000fc60007ffe1ff */
[----:B------:R-:W-:Y:S01]  /*04a0*/  IMAD R15, R142, c[0x0][0x1ec], R15 ;  /* 0x00007b008e0f7a24 */ /* 0x000fe200078e020f */
[----:B------:R-:W-:Y:S02]  /*04b0*/  IADD3 R129, P2, R11, R4, RZ ;  /* 0x000000040b817210 */ /* 0x000fe40007f5e0ff */
[----:B------:R-:W-:Y:S02]  /*04c0*/  @!P1 LOP3.LUT R137, RZ, c[0x0][0x178], RZ, 0x33, !PT ;  /* 0x00005e00ff899a12 */ /* 0x000fe400078e33ff */
[C---:B------:R-:W-:Y:S02]  /*04d0*/  IADD3.X R2, R13.reuse, R3, R15, P0, !PT ;  /* 0x000000030d027210 */ /* 0x040fe400007fe40f */
[----:B------:R-:W-:Y:S01]  /*04e0*/  IADD3.X R4, R13, R5, R17, P2, !PT ;  /* 0x000000050d047210 */ /* 0x000fe200017fe411 */
[----:B------:R-:W-:Y:S01]  /*04f0*/  IMAD.WIDE.U32 R8, R137, c[0x0][0x1c8], R8 ;  /* 0x0000720089087a25 */ /* 0x000fe200078e0008 */
[----:B------:R-:W-:Y:S02]  /*0500*/  ISETP.NE.U32.AND P0, PT, RZ, c[0x0][0x260], PT ;  /* 0x00009800ff007a0c */ /* 0x000fe40003f05070 */
[----:B------:R-:W-:-:S02]  /*0510*/  LEA R130, P2, R131, c[0x0][0x248], 0x2 ;  /* 0x0000920083827a11 */ /* 0x000fc400078410ff */
[----:B------:R-:W-:Y:S02]  /*0520*/  LEA R132, P1, R133, c[0x0][0x240], 0x2 ;  /* 0x0000900085847a11 */ /* 0x000fe400078210ff */
[----:B------:R-:W-:Y:S02]  /*0530*/  SHF.R.S32.HI R165, RZ, 0x1f, R137 ;  /* 0x0000001fffa57819 */ /* 0x000fe40000011489 */
[----:B------:R-:W-:Y:S02]  /*0540*/  ISETP.NE.AND.EX P0, PT, RZ, c[0x0][0x264], PT, P0 ;  /* 0x00009900ff007a0c */ /* 0x000fe40003f05300 */
[----:B------:R-:W-:Y:S02]  /*0550*/  LEA.HI.X R131, R131, c[0x0][0x24c], R2, 0x2, P2 ;  /* 0x0000930083837a11 */ /* 0x000fe400010f1402 */
[----:B------:R-:W-:Y:S02]  /*0560*/  ISETP.NE.U32.AND P2, PT, RZ, c[0x0][0x348], PT ;  /* 0x0000d200ff007a0c */ /* 0x000fe40003f45070 */
[----:B------:R-:W-:Y:S01]  /*0570*/  LEA.HI.X R133, R133, c[0x0][0x244], R0, 0x2, P1 ;  /* 0x0000910085857a11 */ /* 0x000fe200008f1400 */
[----:B------:R-:W-:Y:S01]  /*0580*/  IMAD R0, R165, c[0x0][0x1c8], RZ ;  /* 0x00007200a5007a24 */ /* 0x000fe200078e02ff */
[----:B------:R-:W-:-:S02]  /*0590*/  ISETP.NE.U32.AND P1, PT, RZ, c[0x0][0x328], PT ;  /* 0x0000ca00ff007a0c */ /* 0x000fc40003f25070 */
[----:B------:R-:W-:Y:S01]  /*05a0*/  ISETP.NE.AND.EX P2, PT, RZ, c[0x0][0x34c], PT, P2 ;  /* 0x0000d300ff007a0c */ /* 0x000fe20003f45320 */
[----:B------:R-:W-:Y:S01]  /*05b0*/  IMAD R3, R137, c[0x0][0x1cc], R0 ;  /* 0x0000730089037a24 */ /* 0x000fe200078e0200 */
[----:B------:R-:W-:Y:S01]  /*05c0*/  ISETP.NE.AND.EX P1, PT, RZ, c[0x0][0x32c], PT, P1 ;  /* 0x0000cb00ff007a0c */ /* 0x000fe20003f25310 */
[----:B------:R-:W-:Y:S01]  /*05d0*/  @P0 IMAD R0, R139, c[0x0][0x164], R142 ;  /* 0x000059008b000a24 */ /* 0x000fe200078e028e */
[----:B------:R-:W-:Y:S02]  /*05e0*/  IADD3 R11, P5, R11, R8, RZ ;  /* 0x000000080b0b7210 */ /* 0x000fe40007fbe0ff */
[----:B------:R-:W-:Y:S01]  /*05f0*/  IADD3 R2, R9, R3, RZ ;  /* 0x0000000309027210 */ /* 0x000fe20007ffe0ff */
[----:B------:R-:W-:Y:S01]  /*0600*/  @P0 IMAD R0, R0, c[0x0][0x174], RZ ;  /* 0x00005d0000000a24 */ /* 0x000fe200078e02ff */
[----:B------:R-:W-:Y:S01]  /*0610*/  LEA R128, P4, R129, c[0x0][0x308], 0x2 ;  /* 0x0000c20081807a11 */ /* 0x000fe200078810ff */
[----:B------:R-:W-:Y:S01]  /*0620*/  IMAD.MOV.U32 R3, RZ, RZ, RZ ;  /* 0x000000ffff037224 */ /* 0x000fe200078e00ff */
[----:B------:R-:W-:Y:S01]  /*0630*/  IADD3.X R2, R13, R2, RZ, P5, !PT ;  /* 0x000000020d027210 */ /* 0x000fe20002ffe4ff */
[----:B------:R-:W-:Y:S01]  /*0640*/  @P0 IMAD R0, R0, c[0x0][0x16c], RZ ;  /* 0x00005b0000000a24 */ /* 0x000fe200078e02ff */
[----:B------:R-:W-:Y:S01]  /*0650*/  CS2R R12, SRZ ;  /* 0x00000000000c7805 */ /* 0x000fe2000001ff00 */
[----:B------:R-:W-:-:S02]  /*0660*/  @P2 LEA R10, P5, R142, c[0x0][0x348], 0x2 ;  /* 0x0000d2008e0a2a11 */ /* 0x000fc400078a10ff */
[----:B------:R-:W-:Y:S02]  /*0670*/  @P0 MOV R15, 0x8 ;  /* 0x00000008000f0802 */ /* 0x000fe40000000f00 */
[----:B------:R-:W-:Y:S02]  /*0680*/  LEA.HI.X R129, R129, c[0x0][0x30c], R4, 0x2, P4 ;  /* 0x0000c30081817a11 */ /* 0x000fe400020f1404 */
[C---:B------:R-:W-:Y:S01]  /*0690*/  LEA R127, P6, R11.reuse, c[0x0][0x230], 0x2 ;  /* 0x00008c000b7f7a11 */ /* 0x040fe200078c10ff */
[----:B------:R-:W-:Y:S01]  /*06a0*/  @P0 IMAD.WIDE R14, R0, R15, c[0x0][0x260] ;  /* 0x00009800000e0625 */ /* 0x000fe200078e020f */
[C---:B------:R-:W-:Y:S01]  /*06b0*/  @P1 LEA R12, P4, R142.reuse, c[0x0][0x328], 0x2 ;  /* 0x0000ca008e0c1a11 */ /* 0x040fe200078810ff */
[----:B------:R-:W-:Y:S01]  /*06c0*/  @!P0 CS2R R14, SRZ ;  /* 0x00000000000e8805 */ /* 0x000fe2000001ff00 */
[----:B------:R-:W-:Y:S02]  /*06d0*/  @P2 LEA.HI.X R3, R142, c[0x0][0x34c], R141, 0x2, P5 ;  /* 0x0000d3008e032a11 */ /* 0x000fe400028f148d */
[----:B------:R-:W-:-:S02]  /*06e0*/  LEA.HI.X R125, R11, c[0x0][0x234], R2, 0x2, P6 ;  /* 0x00008d000b7d7a11 */ /* 0x000fc400030f1402 */
[----:B------:R-:W-:Y:S02]  /*06f0*/  @P1 LEA.HI.X R13, R142, c[0x0][0x32c], R141, 0x2, P4 ;  /* 0x0000cb008e0d1a11 */ /* 0x000fe400020f148d */
[----:B------:R-:W-:Y:S01]  /*0700*/  MOV R11, R3 ;  /* 0x00000003000b7202 */ /* 0x000fe20000000f00 */
[----:B------:R-:W-:Y:S05]  /*0710*/  @!P3 BRA `(.L_x_2752) ;  /* 0x000091300000b947 */ /* 0x000fea0003800000 */
[----:B------:R-:W0:Y:S01]  /*0720*/  S2R R126, SR_TID.X ;  /* 0x00000000007e7919 */ /* 0x000e220000002100 */
[----:B------:R-:W-:Y:S01]  /*0730*/  CS2R R134, SRZ ;  /* 0x0000000000867805 */ /* 0x000fe2000001ff00 */
[----:B------:R-:W-:Y:S02]  /*0740*/  MOV R123, RZ ;  /* 0x000000ff007b7202 */ /* 0x000fe40000000f00 */
[----:B------:R-:W1:Y:S01]  /*0750*/  S2R R124, SR_LANEID ;  /* 0x00000000007c7919 */ /* 0x000e620000000000 */
[----:B0-----:R-:W-:-:S04]  /*0760*/  SHF.R.S32.HI R3, RZ, 0x1f, R126 ;  /* 0x0000001fff037819 */ /* 0x001fc8000001147e */
[----:B------:R-:W-:-:S04]  /*0770*/  LEA.HI R3, R3, R126, RZ, 0x5 ;  /* 0x0000007e03037211 */ /* 0x000fc800078f28ff */
[----:B-1----:R-:W-:Y:S02]  /*0780*/  SHF.R.S32.HI R122, RZ, 0x5, R3 ;  /* 0x00000005ff7a7819 */ /* 0x002fe40000011403 */
.L_x_2838:
        /* <DEDUP_REMOVED lines=26> */
[----:B------:R-:W-:Y:S02]  /*0930*/  LOP3.LUT R25, R8, 0xe0, RZ, 0xfc, !PT ;  /* 0x000000e008197812 */ /* 0x000fe400078efcff */
        /* <DEDUP_REMOVED lines=26> */
[----:B------:R-:W-:Y:S01]  /*0ae0*/  HFMA2.MMA R38, -RZ, RZ, 0, 0 ;  /* 0x00000000ff267435 */ /* 0x000fe200000001ff */
[-C--:B------:R-:W-:Y:S01]  /*0af0*/  ISETP.GE.AND P2, PT, R39, R43.reuse, PT ;  /* 0x0000002b2700720c */ /* 0x080fe20003f46270 */
[----:B------:R-:W-:Y:S01]  /*0b00*/  CS2R R34, SRZ ;  /* 0x0000000000227805 */ /* 0x000fe2000001ff00 */
[----:B------:R-:W-:Y:S01]  /*0b10*/  ISETP.GE.AND P1, PT, R41, R43, PT ;  /* 0x0000002b2900720c */ /* 0x000fe20003f26270 */
[----:B------:R0:W4:Y:S01]  /*0b20*/  @!P0 LDG.E R30, [R2.64+0x480] ;  /* 0x00048004021e8981 */ /* 0x000122000c1e1900 */
[----:B------:R-:W-:-:S02]  /*0b30*/  MOV R40, RZ ;  /* 0x000000ff00287202 */ /* 0x000fc40000000f00 */
[----:B------:R-:W-:Y:S01]  /*0b40*/  MOV R42, RZ ;  /* 0x000000ff002a7202 */ /* 0x000fe20000000f00 */
        /* <DEDUP_REMOVED lines=44> */
[----:B------:R-:W-:Y:S02]  /*0e10*/  LEA.HI.SX32 R101, R5, R5, 0x1b ;  /* 0x0000000505657211 */ /* 0x000fe400078fdaff */
[-C--:B------:R-:W-:Y:S01]  /*0e20*/  ISETP.GE.AND P4, PT, R21, R43.reuse, PT ;  /* 0x0000002b1500720c */ /* 0x080fe20003f86270 */
[C---:B------:R-:W-:Y:S01]  /*0e30*/  IMAD.WIDE R2, R8.reuse, 0x4, R130 ;  /* 0x0000000408027825 */ /* 0x040fe200078e0282 */
[----:B------:R-:W-:Y:S01]  /*0e40*/  CS2R R20, SRZ ;  /* 0x0000000000147805 */ /* 0x000fe2000001ff00 */
[----:B------:R-:W-:Y:S02]  /*0e50*/  P2R R53, PR, RZ, 0x1 ;  /* 0x00000001ff357803 */ /* 0x000fe40000000000 */
[----:B------:R-:W-:Y:S01]  /*0e60*/  ISETP.GE.AND P1, PT, R8, R43, PT ;  /* 0x0000002b0800720c */ /* 0x000fe20003f26270 */
[----:B------:R-:W-:Y:S01]  /*0e70*/  HFMA2.MMA R0, -RZ, RZ, 0, 0 ;  /* 0x00000000ff007435 */ /* 0x000fe200000001ff */
[----:B------:R-:W-:-:S02]  /*0e80*/  P2R R47, PR, RZ, 0x4 ;  /* 0x00000004ff2f7803 */ /* 0x000fc40000000000 */
[----:B------:R-:W-:Y:S02]  /*0e90*/  P2R R49, PR, RZ, 0x8 ;  /* 0x00000008ff317803 */ /* 0x000fe40000000000 */
[----:B------:R-:W-:Y:S02]  /*0ea0*/  P2R R52, PR, RZ, 0x10 ;  /* 0x00000010ff347803 */ /* 0x000fe40000000000 */
[----:B------:R-:W-:Y:S02]  /*0eb0*/  P2R R50, PR, RZ, 0x20 ;  /* 0x00000020ff327803 */ /* 0x000fe40000000000 */
[----:B------:R-:W-:Y:S02]  /*0ec0*/  P2R R51, PR, RZ, 0x40 ;  /* 0x00000040ff337803 */ /* 0x000fe40000000000 */
[----:B------:R-:W-:Y:S01]  /*0ed0*/  MOV R24, RZ ;  /* 0x000000ff00187202 */ /* 0x000fe20000000f00 */
[----:B--2---:R-:W-:Y:S04]  /*0ee0*/  STS [R120.X4], R7 ;  /* 0x0000000778007388 */ /* 0x004fe80000004800 */
[----:B---3--:R-:W-:Y:S04]  /*0ef0*/  STS [R119.X4+0x80], R4 ;  /* 0x0000800477007388 */ /* 0x008fe80000004800 */
[----:B----4-:R0:W-:Y:S04]  /*0f00*/  STS [R118.X4+0x100], R17 ;  /* 0x0001001176007388 */ /* 0x0101e80000004800 */
        /* <DEDUP_REMOVED lines=32> */
[----:B-1----:R-:W-:-:S04]  /*1110*/  CS2R R22, SRZ ;  /* 0x0000000000167805 */ /* 0x002fc8000001ff00 */
[----:B------:R-:W4:Y:S01]  /*1120*/  @!P0 LDG.E R21, [R2.64+0x300] ;  /* 0x0003000402158981 */ /* 0x000f22000c1e1900 */
[-C--:B------:R-:W-:Y:S01]  /*1130*/  ISETP.GE.AND P0, PT, R25, R43.reuse, PT ;  /* 0x0000002b1900720c */ /* 0x080fe20003f06270 */
[----:B------:R-:W-:Y:S01]  /*1140*/  CS2R R6, SRZ ;  /* 0x0000000000067805 */ /* 0x000fe2000001ff00 */
[----:B------:R-:W-:Y:S01]  /*1150*/  MOV R4, RZ ;  /* 0x000000ff00047202 */ /* 0x000fe20000000f00 */
[----:B------:R-:W-:Y:S01]  /*1160*/  CS2R R18, SRZ ;  /* 0x0000000000127805 */ /* 0x000fe2000001ff00 */
[----:B------:R-:W-:Y:S01]  /*1170*/  P2R R5, PR, RZ, 0x1 ;  /* 0x00000001ff057803 */ /* 0x000fe20000000000 */
[----:B------:R-:W4:Y:S04]  /*1180*/  @!P2 LDG.E R0, [R2.64+0x80] ;  /* 0x000080040200a981 */ /* 0x000f28000c1e1900 */
[----:B------:R-:W4:Y:S04]  /*1190*/  @!P3 LDG.E R17, [R2.64+0x100] ;  /* 0x000100040211b981 */ /* 0x000f28000c1e1900 */
[----:B------:R-:W4:Y:S01]  /*11a0*/  @!P0 LDG.E R16, [R2.64+0x380] ;  /* 0x0003800402108981 */ /* 0x000f22000c1e1900 */
[----:B------:R-:W-:-:S03]  /*11b0*/  ISETP.GE.AND P0, PT, R28, R43, PT ;  /* 0x0000002b1c00720c */ /* 0x000fc60003f06270 */
[----:B------:R-:W4:Y:S01]  /*11c0*/  @!P1 LDG.E R7, [R2.64] ;  /* 0x0000000402079981 */ /* 0x000f22000c1e1900 */
[----:B------:R-:W-:Y:S02]  /*11d0*/  P2R R25, PR, RZ, 0x1 ;  /* 0x00000001ff197803 */ /* 0x000fe40000000000 */
[-C--:B------:R-:W-:Y:S01]  /*11e0*/  ISETP.GE.AND P1, PT, R32, R43.reuse, PT ;  /* 0x0000002b2000720c */ /* 0x080fe20003f26270 */
[----:B------:R-:W4:Y:S01]  /*11f0*/  @!P4 LDG.E R6, [R2.64+0x280] ;  /* 0x000280040206c981 */ /* 0x000f22000c1e1900 */
[-C--:B------:R-:W-:Y:S01]  /*1200*/  ISETP.GE.AND P2, PT, R33, R43.reuse, PT ;  /* 0x0000002b2100720c */ /* 0x080fe20003f46270 */
[----:B--2---:R-:W-:Y:S02]  /*1210*/  HFMA2.MMA R31, -RZ, RZ, 0, 0 ;  /* 0x00000000ff1f7435 */ /* 0x004fe400000001ff */
[----:B------:R-:W2:Y:S04]  /*1220*/  @!P5 LDG.E R4, [R2.64+0x180] ;  /* 0x000180040204d981 */ /* 0x000ea8000c1e1900 */
[----:B------:R-:W2:Y:S01]  /*1230*/  @!P0 LDG.E R23, [R2.64+0x400] ;  /* 0x0004000402178981 */ /* 0x000ea2000c1e1900 */
[----:B------:R-:W-:-:S02]  /*1240*/  ISETP.GE.AND P0, PT, R29, R43, PT ;  /* 0x0000002b1d00720c */ /* 0x000fc40003f06270 */
[-C--:B------:R-:W-:Y:S01]  /*1250*/  ISETP.GE.AND P3, PT, R36, R43.reuse, PT ;  /* 0x0000002b2400720c */ /* 0x080fe20003f66270 */
[----:B------:R-:W2:Y:S01]  /*1260*/  @!P6 LDG.E R19, [R2.64+0x200] ;  /* 0x000200040213e981 */ /* 0x000ea2000c1e1900 */
[-C--:B------:R-:W-:Y:S02]  /*1270*/  ISETP.GE.AND P4, PT, R37, R43.reuse, PT ;  /* 0x0000002b2500720c */ /* 0x080fe40003f86270 */
[-C--:B------:R-:W-:Y:S01]  /*1280*/  ISETP.GE.AND P5, PT, R39, R43.reuse, PT ;  /* 0x0000002b2700720c */ /* 0x080fe20003fa6270 */
[----:B------:R-:W-:Y:S01]  /*1290*/  CS2R R26, SRZ ;  /* 0x00000000001a7805 */ /* 0x000fe2000001ff00 */
[----:B------:R-:W-:Y:S01]  /*12a0*/  ISETP.GE.AND P6, PT, R41, R43, PT ;  /* 0x0000002b2900720c */ /* 0x000fe20003fc6270 */
[----:B------:R-:W2:Y:S04]  /*12b0*/  @!P2 LDG.E R20, [R2.64+0x580] ;  /* 0x000580040214a981 */ /* 0x000ea8000c1e1900 */
        /* <DEDUP_REMOVED lines=10> */
[----:B---3--:R-:W-:Y:S02]  /*1360*/  P2R R42, PR, RZ, 0x1 ;  /* 0x00000001ff2a7803 */ /* 0x008fe40000000000 */
        /* <DEDUP_REMOVED lines=12> */
[----:B------:R-:W-:Y:S02]  /*1430*/  ISETP.GE.AND P0, PT, R8, R43, PT ;  /* 0x0000002b0800720c */ /* 0x000fe40003f06270 */
[----:B------:R-:W-:Y:S02]  /*1440*/  MOV R33, RZ ;  /* 0x000000ff00217202 */ /* 0x000fe40000000f00 */
[----:B------:R-:W-:Y:S02]  /*1450*/  MOV R37, RZ ;  /* 0x000000ff00257202 */ /* 0x000fe40000000f00 */
[----:B------:R-:W-:Y:S01]  /*1460*/  MOV R41, RZ ;  /* 0x000000ff00297202 */ /* 0x000fe20000000f00 */
[----:B----4-:R-:W-:Y:S04]  /*1470*/  STS [R120.X4], R7 ;  /* 0x0000000778007388 */ /* 0x010fe80000004800 */
[----:B------:R-:W-:Y:S04]  /*1480*/  STS [R119.X4+0x80], R0 ;  /* 0x0000800077007388 */ /* 0x000fe80000004800 */
[----:B------:R-:W-:Y:S04]  /*1490*/  STS [R118.X4+0x100], R17 ;  /* 0x0001001176007388 */ /* 0x000fe80000004800 */
[----:B--2---:R-:W-:Y:S04]  /*14a0*/  STS [R117.X4+0x180], R4 ;  /* 0x0001800475007388 */ /* 0x004fe80000004800 */
        /* <DEDUP_REMOVED lines=28> */
[----:B------:R-:W3:Y:S01]  /*1670*/  LDS R39, [R101.X4+0x3c] ;  /* 0x00003c0065277984 */ /* 0x000ee20000004800 */
[----:B0-----:R-:W-:Y:S01]  /*1680*/  CS2R R6, SRZ ;  /* 0x0000000000067805 */ /* 0x001fe2000001ff00 */
[----:B------:R-:W-:-:S02]  /*1690*/  IMAD.WIDE R4, R8, 0x4, R128 ;  /* 0x0000000408047825 */ /* 0x000fc400078e0280 */
[----:B------:R-:W-:Y:S02]  /*16a0*/  BAR.SYNC.DEFER_BLOCKING 0x0 ;  /* 0x0000000000007b1d */ /* 0x000fe40000010000 */
[----:B------:R-:W-:-:S04]  /*16b0*/  IMAD.MOV.U32 R0, RZ, RZ, RZ ;  /* 0x000000ffff007224 */ /* 0x000fc800078e00ff */
[----:B------:R-:W4:Y:S01]  /*16c0*/  @!P0 LDG.E R7, [R4.64] ;  /* 0x0000000404078981 */ /* 0x000f22000c1e1900 */
[----:B------:R-:W-:Y:S02]  /*16d0*/  ISETP.NE.AND P0, PT, R28, RZ, PT ;  /* 0x000000ff1c00720c */ /* 0x000fe40003f05270 */
[----:B------:R-:W-:Y:S01]  /*16e0*/  CS2R R28, SRZ ;  /* 0x00000000001c7805 */ /* 0x000fe2000001ff00 */
[----:B-1----:R-:W-:Y:S02]  /*16f0*/  HFMA2.MMA R31, -RZ, RZ, 0, 0 ;  /* 0x00000000ff1f7435 */ /* 0x002fe400000001ff */
[----:B------:R-:W-:Y:S02]  /*1700*/  HFMA2.MMA R16, -RZ, RZ, 0, 0 ;  /* 0x00000000ff107435 */ /* 0x000fe400000001ff */
[----:B------:R-:W-:Y:S02]  /*1710*/  HFMA2.MMA R18, -RZ, RZ, 0, 0 ;  /* 0x00000000ff127435 */ /* 0x000fe400000001ff */
[----:B------:R-:W-:Y:S01]  /*1720*/  HFMA2.MMA R20, -RZ, RZ, 0, 0 ;  /* 0x00000000ff147435 */ /* 0x000fe200000001ff */
[----:B--2---:R-:W-:Y:S01]  /*1730*/  MOV R24, RZ ;  /* 0x000000ff00187202 */ /* 0x004fe20000000f00 */
[----:B---3--:R-:W-:Y:S01]  /*1740*/  HFMA2.MMA R22, -RZ, RZ, 0, 0 ;  /* 0x00000000ff167435 */ /* 0x008fe200000001ff */
[----:B------:R-:W2:Y:S04]  /*1750*/  @!P1 LDG.E R37, [R4.64+0x500] ;  /* 0x0005000404259981 */ /* 0x000ea8000c1e1900 */
[----:B------:R-:W3:Y:S01]  /*1760*/  @!P0 LDG.E R29, [R4.64+0x100] ;  /* 0x00010004041d8981 */ /* 0x000ee2000c1e1900 */
[----:B------:R-:W-:Y:S01]  /*1770*/  ISETP.NE.AND P0, PT, R30, RZ, PT ;  /* 0x000000ff1e00720c */ /* 0x000fe20003f05270 */
[----:B------:R-:W-:-:S02]  /*1780*/  HFMA2.MMA R26, -RZ, RZ, 0, 0 ;  /* 0x00000000ff1a7435 */ /* 0x000fc400000001ff */
[----:B------:R-:W2:Y:S04]  /*1790*/  @!P3 LDG.E R41, [R4.64+0x600] ;  /* 0x000600040429b981 */ /* 0x000ea8000c1e1900 */
[----:B------:R-:W2:Y:S04]  /*17a0*/  @!P2 LDG.E R22, [R4.64+0x580] ;  /* 0x000580040416a981 */ /* 0x000ea8000c1e1900 */
[----:B------:R-:W2:Y:S04]  /*17b0*/  @!P4 LDG.E R26, [R4.64+0x680] ;  /* 0x00068004041ac981 */ /* 0x000ea8000c1e1900 */
[----:B------:R-:W2:Y:S01]  /*17c0*/  @!P0 LDG.E R0, [R4.64+0x80] ;  /* 0x0000800404008981 */ /* 0x000ea2000c1e1900 */
[----:B------:R-:W-:-:S03]  /*17d0*/  ISETP.NE.AND P0, PT, R34, RZ, PT ;  /* 0x000000ff2200720c */ /* 0x000fc60003f05270 */
[----:B------:R-:W3:Y:S04]  /*17e0*/  @!P5 LDG.E R24, [R4.64+0x700] ;  /* 0x000700040418d981 */ /* 0x000ee8000c1e1900 */
[----:B------:R-:W3:Y:S06]  /*17f0*/  @!P6 LDG.E R28, [R4.64+0x780] ;  /* 0x00078004041ce981 */ /* 0x000eec000c1e1900 */
[----:B------:R-:W3:Y:S01]  /*1800*/  @!P0 LDG.E R31, [R4.64+0x200] ;  /* 0x00020004041f8981 */ /* 0x000ee2000c1e1900 */
[----:B------:R-:W-:-:S13]  /*1810*/  ISETP.NE.AND P0, PT, R35, RZ, PT ;  /* 0x000000ff2300720c */ /* 0x000fda0003f05270 */
[----:B------:R-:W3:Y:S01]  /*1820*/  @!P0 LDG.E R6, [R4.64+0x180] ;  /* 0x0001800404068981 */ /* 0x000ee2000c1e1900 */
[----:B------:R-:W-:-:S13]  /*1830*/  ISETP.NE.AND P0, PT, R38, RZ, PT ;  /* 0x000000ff2600720c */ /* 0x000fda0003f05270 */
[----:B------:R-:W3:Y:S01]  /*1840*/  @!P0 LDG.E R33, [R4.64+0x300] ;  /* 0x0003000404218981 */ /* 0x000ee2000c1e1900 */
[----:B------:R-:W-:Y:S02]  /*1850*/  ISETP.NE.AND P0, PT, R40, RZ, PT ;  /* 0x000000ff2800720c */ /* 0x000fe40003f05270 */
[----:B------:R-:W-:-:S11]  /*1860*/  MOV R35, RZ ;  /* 0x000000ff00237202 */ /* 0x000fd60000000f00 */
[----:B------:R-:W3:Y:S01]  /*1870*/  @!P0 LDG.E R16, [R4.64+0x280] ;  /* 0x0002800404108981 */ /* 0x000ee2000c1e1900 */
[----:B------:R-:W-:-:S13]  /*1880*/  ISETP.NE.AND P0, PT, R42, RZ, PT ;  /* 0x000000ff2a00720c */ /* 0x000fda0003f05270 */
[----:B------:R-:W3:Y:S01]  /*1890*/  @!P0 LDG.E R35, [R4.64+0x400] ;  /* 0x0004000404238981 */ /* 0x000ee2000c1e1900 */
[----:B------:R-:W-:-:S13]  /*18a0*/  ISETP.NE.AND P0, PT, R44, RZ, PT ;  /* 0x000000ff2c00720c */ /* 0x000fda0003f05270 */
[----:B------:R-:W3:Y:S01]  /*18b0*/  @!P0 LDG.E R18, [R4.64+0x380] ;  /* 0x0003800404128981 */ /* 0x000ee2000c1e1900 */
[----:B------:R-:W-:-:S13]  /*18c0*/  ISETP.NE.AND P0, PT, R45, RZ, PT ;  /* 0x000000ff2d00720c */ /* 0x000fda0003f05270 */
        /* <DEDUP_REMOVED lines=15> */
[----:B----4-:R-:W-:Y:S04]  /*19c0*/  STS [R120.X4], R7 ;  /* 0x0000000778007388 */ /* 0x010fe80000004800 */
[----:B--2---:R0:W-:Y:S04]  /*19d0*/  STS [R119.X4+0x80], R0 ;  /* 0x0000800077007388 */ /* 0x0041e80000004800 */
        /* <DEDUP_REMOVED lines=65> */
.L_x_2754:
[----:B--234-:R-:W-:Y:S05]  /*1df0*/  BSYNC B0 ;  /* 0x0000000000007941 */ /* 0x01cfea0003800000 */
.L_x_2753:
[----:B------:R-:W-:Y:S01]  /*1e00*/  BSSY B0, `(.L_x_2755) ;  /* 0x0000023000007945 */ /* 0x000fe20003800000 */
[----:B------:R-:W-:Y:S01]  /*1e10*/  FSETP.GTU.FTZ.AND P4, PT, R65, 20, PT ;  /* 0x41a000004100780b */ /* 0x000fe20003f9c000 */
[----:B------:R-:W-:Y:S01]  /*1e20*/  FADD.FTZ R64, R23, R138 ;  /* 0x0000008a17407221 */ /* 0x000fe20000010000 */
[----:B------:R-:W-:Y:S06]  /*1e30*/  @P3 BRA `(.L_x_2756) ;  /* 0x000001f000003947 */ /* 0x000fec0003800000 */
[----:B------:R-:W-:Y:S01]  /*1e40*/  FMUL.FTZ R70, R70, 1.4426950216293334961 ;  /* 0x3fb8aa3b46467820 */ /* 0x000fe20000410000 */
[----:B------:R-:W-:Y:S01]  /*1e50*/  HFMA2.MMA R17, -RZ, RZ, 1.3056640625, -1.8671875 ;  /* 0x3d39bf78ff117435 */ /* 0x000fe200000001ff */
[----:B-1----:R-:W-:Y:S02]  /*1e60*/  IMAD.MOV.U32 R6, RZ, RZ, 0x3e800000 ;  /* 0x3e800000ff067424 */ /* 0x002fe400078e00ff */
        /* <DEDUP_REMOVED lines=28> */
.L_x_2756:
[----:B------:R-:W-:Y:S05]  /*2030*/  BSYNC B0 ;  /* 0x0000000000007941 */ /* 0x000fea0003800000 */
.L_x_2755:
[----:B------:R-:W-:Y:S01]  /*2040*/  BSSY B0, `(.L_x_2757) ;  /* 0x0000023000007945 */ /* 0x000fe20003800000 */
[----:B------:R-:W-:Y:S01]  /*2050*/  FSETP.GTU.FTZ.AND P3, PT, R64, 20, PT ;  /* 0x41a000004000780b */ /* 0x000fe20003f7c000 */
[----:B------:R-:W-:Y:S01]  /*2060*/  FADD.FTZ R63, R63, R138 ;  /* 0x0000008a3f3f7221 */ /* 0x000fe20000010000 */
[----:B------:R-:W-:Y:S06]  /*2070*/  @P2 BRA `(.L_x_2758) ;  /* 0x000001f000002947 */ /* 0x000fec0003800000 */
[----:B------:R-:W-:Y:S01]  /*2080*/  FMUL.FTZ R69, R69, 1.4426950216293334961 ;  /* 0x3fb8aa3b45457820 */ /* 0x000fe20000410000 */
[----:B-1----:R-:W-:Y:S01]  /*2090*/  MOV R6, 0x3e800000 ;  /* 0x3e80000000067802 */ /* 0x002fe20000000f00 */
        /* <DEDUP_REMOVED lines=29> */
.L_x_2758:
[----:B------:R-:W-:Y:S05]  /*2270*/  BSYNC B0 ;  /* 0x0000000000007941 */ /* 0x000fea0003800000 */
.L_x_2757:
        /* <DEDUP_REMOVED lines=35> */
.L_x_2760:
[----:B------:R-:W-:Y:S05]  /*24b0*/  BSYNC B0 ;  /* 0x0000000000007941 */ /* 0x000fea0003800000 */
.L_x_2759:
[----:B------:R-:W-:Y:S01]  /*24c0*/  BSSY B0, `(.L_x_2761) ;  /* 0x0000024000007945 */ /* 0x000fe20003800000 */
[----:B------:R-:W-:Y:S01]  /*24d0*/  FSETP.GTU.FTZ.AND P1, PT, R62, 20, PT ;  /* 0x41a000003e00780b */ /* 0x000fe20003f3c000 */
[----:B------:R-:W-:Y:S01]  /*24e0*/  FADD.FTZ R60, R27, R138 ;  /* 0x0000008a1b3c7221 */ /* 0x000fe20000010000 */
[----:B------:R-:W-:Y:S01]  /*24f0*/  MOV R61, RZ ;  /* 0x000000ff003d7202 */ /* 0x000fe20000000f00 */
        /* <DEDUP_REMOVED lines=32> */
.L_x_2762:
[----:B------:R-:W-:Y:S05]  /*2700*/  BSYNC B0 ;  /* 0x0000000000007941 */ /* 0x000fea0003800000 */
.L_x_2761:
[----:B------:R-:W-:Y:S01]  /*2710*/  BSSY B0, `(.L_x_2763) ;  /* 0x0000026000007945 */ /* 0x000fe20003800000 */
[----:B------:R-:W-:Y:S01]  /*2720*/  FSETP.GTU.FTZ.AND P0, PT, R60, 20, PT ;  /* 0x41a000003c00780b */ /* 0x000fe20003f1c000 */
[----:B------:R-:W-:Y:S01]  /*2730*/  CS2R R58, SRZ ;  /* 0x00000000003a7805 */ /* 0x000fe2000001ff00 */
[----:B------:R-:W-:Y:S01]  /*2740*/  CS2R R56, SRZ ;  /* 0x0000000000387805 */ /* 0x000fe2000001ff00 */
[----:B------:R-:W-:Y:S02]  /*2750*/  FADD.FTZ R55, R55, R138 ;  /* 0x0000008a37377221 */ /* 0x000fe40000010000 */
[----:B------:R-:W-:Y:S01]  /*2760*/  FFMA.FTZ R134, R106, R87, R134 ;  /* 0x000000576a867223 */ /* 0x000fe20000010086 */
[----:B------:R-:W-:Y:S05]  /*2770*/  @P6 BRA `(.L_x_2764) ;  /* 0x000001f000006947 */ /* 0x000fea0003800000 */
        /* <DEDUP_REMOVED lines=31> */
.L_x_2764:
[----:B------:R-:W-:Y:S05]  /*2970*/  BSYNC B0 ;  /* 0x0000000000007941 */ /* 0x000fea0003800000 */
.L_x_2763:
[----:B------:R-:W-:Y:S01]  /*2980*/  FFMA.FTZ R134, R99, R86, R134 ;  /* 0x0000005663867223 */ /* 0x000fe20000010086 */
[----:B------:R-:W-:Y:S01]  /*2990*/  BSSY B0, `(.L_x_2765) ;  /* 0x0000026000007945 */ /* 0x000fe20003800000 */
[----:B------:R-:W-:Y:S01]  /*29a0*/  FSETP.GTU.FTZ.AND P6, PT, R55, 20, PT ;  /* 0x41a000003700780b */ /* 0x000fe20003fdc000 */
[----:B------:R-:W-:Y:S01]  /*29b0*/  CS2R R52, SRZ ;  /* 0x0000000000347805 */ /* 0x000fe2000001ff00 */
[----:B------:R-:W-:Y:S01]  /*29c0*/  MOV R54, RZ ;  /* 0x000000ff00367202 */ /* 0x000fe20000000f00 */
[----:B------:R-:W-:Y:S02]  /*29d0*/  FADD.FTZ R51, R51, R138 ;  /* 0x0000008a33337221 */ /* 0x000fe40000010000 */
[----:B------:R-:W-:Y:S01]  /*29e0*/  FFMA.FTZ R134, R104, R85, R134 ;  /* 0x0000005568867223 */ /* 0x000fe20000010086 */
[----:B------:R-:W-:Y:S05]  /*29f0*/  @P4 BRA `(.L_x_2766) ;  /* 0x000001f000004947 */ /* 0x000fea0003800000 */
[----:B------:R-:W-:Y:S01]  /*2a00*/  FMUL.FTZ R65, R65, 1.4426950216293334961 ;  /* 0x3fb8aa3b41417820 */ /* 0x000fe20000410000 */
[----:B-1----:R-:W-:Y:S01]  /*2a10*/  HFMA2.MMA R6, -RZ, RZ, 1.625, 0 ;  /* 0x3e800000ff067435 */ /* 0x002fe200000001ff */
        /* <DEDUP_REMOVED lines=29> */
.L_x_2766:
[----:B------:R-:W-:Y:S05]  /*2bf0*/  BSYNC B0 ;  /* 0x0000000000007941 */ /* 0x000fea0003800000 */
.L_x_2765:
        /* <DEDUP_REMOVED lines=39> */
.L_x_2768:
[----:B------:R-:W-:Y:S05]  /*2e70*/  BSYNC B0 ;  /* 0x0000000000007941 */ /* 0x000fea0003800000 */
.L_x_2767:
[----:B------:R-:W-:Y:S01]  /*2e80*/  FFMA.FTZ R134, R95, R82, R134 ;  /* 0x000000525f867223 */ /* 0x000fe20000010086 */
[----:B------:R-:W-:Y:S01]  /*2e90*/  BSSY B0, `(.L_x_2769) ;  /* 0x0000026000007945 */ /* 0x000fe20003800000 */
[----:B------:R-:W-:Y:S01]  /*2ea0*/  HFMA2.MMA R46, -RZ, RZ, 0, 0 ;  /* 0x00000000ff2e7435 */ /* 0x000fe200000001ff */
[----:B------:R-:W-:Y:S01]  /*2eb0*/  FSETP.GTU.FTZ.AND P3, PT, R47, 20, PT ;  /* 0x41a000002f00780b */ /* 0x000fe20003f7c000 */
[----:B------:R-:W-:Y:S01]  /*2ec0*/  CS2R R44, SRZ ;  /* 0x00000000002c7805 */ /* 0x000fe2000001ff00 */
[----:B------:R-:W-:Y:S02]  /*2ed0*/  FADD.FTZ R43, R43, R138 ;  /* 0x0000008a2b2b7221 */ /* 0x000fe40000010000 */
[----:B-1----:R-:W-:Y:S01]  /*2ee0*/  FFMA.FTZ R134, R100, R81, R134 ;  /* 0x0000005164867223 */ /* 0x002fe20000010086 */
[----:B------:R-:W-:Y:S05]  /*2ef0*/  @P2 BRA `(.L_x_2770) ;  /* 0x000001f000002947 */ /* 0x000fea0003800000 */
[----:B------:R-:W-:Y:S01]  /*2f00*/  FMUL.FTZ R63, R63, 1.4426950216293334961 ;  /* 0x3fb8aa3b3f3f7820 */ /* 0x000fe20000410000 */
[----:B------:R-:W-:Y:S01]  /*2f10*/  MOV R6, 0x3e800000 ;  /* 0x3e80000000067802 */ /* 0x000fe20000000f00 */
[----:B------:R-:W-:-:S02]  /*2f20*/  IMAD.MOV.U32 R17, RZ, RZ, 0x3d39bf78 ;  /* 0x3d39bf78ff117424 */ /* 0x000fc400078e00ff */
        /* <DEDUP_REMOVED lines=28> */
.L_x_2770:
[----:B------:R-:W-:Y:S05]  /*30f0*/  BSYNC B0 ;  /* 0x0000000000007941 */ /* 0x000fea0003800000 */
.L_x_2769:
        /* <DEDUP_REMOVED lines=39> */
.L_x_2772:
[----:B------:R-:W-:Y:S05]  /*3370*/  BSYNC B0 ;  /* 0x0000000000007941 */ /* 0x000fea0003800000 */
.L_x_2771:
        /* <DEDUP_REMOVED lines=40> */
.L_x_2774:
[----:B------:R-:W-:Y:S05]  /*3600*/  BSYNC B0 ;  /* 0x0000000000007941 */ /* 0x000fea0003800000 */
.L_x_2773:
        /* <DEDUP_REMOVED lines=33> */
.L_x_2776:
[----:B------:R-:W-:Y:S05]  /*3820*/  BSYNC B0 ;  /* 0x0000000000007941 */ /* 0x000fea0003800000 */
.L_x_2775:
[----:B------:R-:W-:Y:S01]  /*3830*/  BSSY B0, `(.L_x_2777) ;  /* 0x0000021000007945 */ /* 0x000fe20003800000 */
[----:B------:R-:W-:Y:S05]  /*3840*/  @P4 BRA `(.L_x_2778) ;  /* 0x000001f000004947 */ /* 0x000fea0003800000 */
[----:B------:R-:W-:Y:S01]  /*3850*/  FMUL.FTZ R51, R51, 1.4426950216293334961 ;  /* 0x3fb8aa3b33337820 */ /* 0x000fe20000410000 */
[----:B------:R-:W-:Y:S01]  /*3860*/  HFMA2.MMA R7, -RZ, RZ, 1.625, 0 ;  /* 0x3e800000ff077435 */ /* 0x000fe200000001ff */
        /* <DEDUP_REMOVED lines=29> */
.L_x_2778:
[----:B------:R-:W-:Y:S05]  /*3a40*/  BSYNC B0 ;  /* 0x0000000000007941 */ /* 0x000fea0003800000 */
.L_x_2777:
[----:B------:R-:W-:Y:S01]  /*3a50*/  BSSY B0, `(.L_x_2779) ;  /* 0x0000021000007945 */ /* 0x000fe20003800000 */
[----:B------:R-:W-:Y:S05]  /*3a60*/  @P3 BRA `(.L_x_2780) ;  /* 0x000001f000003947 */ /* 0x000fea0003800000 */
        /* <DEDUP_REMOVED lines=31> */
.L_x_2780:
[----:B------:R-:W-:Y:S05]  /*3c60*/  BSYNC B0 ;  /* 0x0000000000007941 */ /* 0x000fea0003800000 */
.L_x_2779:
        /* <DEDUP_REMOVED lines=33> */
.L_x_2782:
[----:B------:R-:W-:Y:S05]  /*3e80*/  BSYNC B0 ;  /* 0x0000000000007941 */ /* 0x000fea0003800000 */
.L_x_2781:
        /* <DEDUP_REMOVED lines=33> */
.L_x_2784:
[----:B------:R-:W-:Y:S05]  /*40a0*/  BSYNC B0 ;  /* 0x0000000000007941 */ /* 0x000fea0003800000 */
.L_x_2783:
[----:B------:R-:W-:Y:S01]  /*40b0*/  FFMA.FTZ R5, R96, R76, R5 ;  /* 0x0000004c60057223 */ /* 0x000fe20000010005 */
[----:B------:R-:W-:Y:S01]  /*40c0*/  BAR.SYNC.DEFER_BLOCKING 0x0 ;  /* 0x0000000000007b1d */ /* 0x000fe20000010000 */
[-C--:B------:R-:W-:Y:S02]  /*40d0*/  FMUL.FTZ R34, R83, R140.reuse ;  /* 0x0000008c53227220 */ /* 0x080fe40000410000 */
[----:B------:R-:W-:Y:S02]  /*40e0*/  FFMA.FTZ R5, R94, R75, R5 ;  /* 0x0000004b5e057223 */ /* 0x000fe40000010005 */
[----:B------:R-:W-:Y:S02]  /*40f0*/  FMUL.FTZ R33, R82, R140 ;  /* 0x0000008c52217220 */ /* 0x000fe40000410000 */
        /* <DEDUP_REMOVED lines=14> */
[----:B------:R-:W-:Y:S01]  /*41e0*/  IADD3 R20, R163, -0x1, RZ ;  /* 0xffffffffa3147810 */ /* 0x000fe20007ffe0ff */
[----:B------:R-:W-:Y:S01]  /*41f0*/  HFMA2.MMA R21, -RZ, RZ, 0, 0 ;  /* 0x00000000ff157435 */ /* 0x000fe200000001ff */
[----:B------:R-:W-:Y:S01]  /*4200*/  MOV R23, RZ ;  /* 0x000000ff00177202 */ /* 0x000fe20000000f00 */
[----:B------:R-:W-:Y:S01]  /*4210*/  HFMA2.MMA R50, -RZ, RZ, 0, 0 ;  /* 0x00000000ff327435 */ /* 0x000fe200000001ff */
[----:B------:R-:W-:Y:S01]  /*4220*/  LEA.HI R0, R20, R20, RZ, 0x1 ;  /* 0x0000001414007211 */ /* 0x000fe200078f08ff */
[----:B------:R-:W-:Y:S01]  /*4230*/  HFMA2.MMA R42, -RZ, RZ, 0, 0 ;  /* 0x00000000ff2a7435 */ /* 0x000fe200000001ff */
[----:B------:R-:W-:Y:S01]  /*4240*/  CS2R R58, SRZ ;  /* 0x00000000003a7805 */ /* 0x000fe2000001ff00 */
[----:B------:R-:W-:Y:S01]  /*4250*/  CS2R R56, SRZ ;  /* 0x0000000000387805 */ /* 0x000fe2000001ff00 */
[----:B------:R-:W-:Y:S01]  /*4260*/  LOP3.LUT R5, R0, 0xfffffe, RZ, 0xc0, !PT ;  /* 0x00fffffe00057812 */ /* 0x000fe200078ec0ff */
[----:B------:R-:W-:Y:S01]  /*4270*/  IMAD.MOV.U32 R0, RZ, RZ, RZ ;  /* 0x000000ffff007224 */ /* 0x000fe200078e00ff */
[----:B------:R-:W-:Y:S01]  /*4280*/  MOV R54, RZ ;  /* 0x000000ff00367202 */ /* 0x000fe20000000f00 */
[----:B------:R-:W-:Y:S01]  /*4290*/  CS2R R52, SRZ ;  /* 0x0000000000347805 */ /* 0x000fe2000001ff00 */
[----:B------:R-:W-:Y:S01]  /*42a0*/  IADD3 R20, R20, -R5, RZ ;  /* 0x8000000514147210 */ /* 0x000fe20007ffe0ff */
[----:B------:R-:W-:Y:S01]  /*42b0*/  CS2R R48, SRZ ;  /* 0x0000000000307805 */ /* 0x000fe2000001ff00 */
[----:B------:R-:W-:Y:S01]  /*42c0*/  MOV R46, RZ ;  /* 0x000000ff002e7202 */ /* 0x000fe20000000f00 */
[----:B------:R-:W-:Y:S01]  /*42d0*/  CS2R R44, SRZ ;  /* 0x00000000002c7805 */ /* 0x000fe2000001ff00 */
[----:B------:R-:W-:-:S02]  /*42e0*/  CS2R R40, SRZ ;  /* 0x0000000000287805 */ /* 0x000fc4000001ff00 */
.L_x_2833:
[----:B------:R-:W-:Y:S01]  /*42f0*/  IADD3 R143, -R121, c[0x0][0x168], RZ ;  /* 0x00005a00798f7a10 */ /* 0x000fe20007ffe1ff */
[----:B------:R-:W-:Y:S01]  /*4300*/  IMAD R7, R141, c[0x0][0x180], RZ ;  /* 0x000060008d077a24 */ /* 0x000fe200078e02ff */
[----:B------:R-:W-:-:S02]  /*4310*/  LOP3.LUT R4, R8, 0x20, RZ, 0xfc, !PT ;  /* 0x0000002008047812 */ /* 0x000fc400078efcff */
[----:B------:R-:W-:Y:S01]  /*4320*/  LOP3.LUT R6, R8, 0x40, RZ, 0xfc, !PT ;  /* 0x0000004008067812 */ /* 0x000fe200078efcff */
[----:B------:R-:W-:Y:S01]  /*4330*/  IMAD R7, R142, c[0x0][0x184], R7 ;  /* 0x000061008e077a24 */ /* 0x000fe200078e0207 */
[-C--:B------:R-:W-:Y:S01]  /*4340*/  ISETP.GE.AND P4, PT, R4, R143.reuse, PT ;  /* 0x0000008f0400720c */ /* 0x080fe20003f86270 */
[----:B------:R-:W-:Y:S01]  /*4350*/  IMAD.WIDE.U32 R4, R142, c[0x0][0x180], RZ ;  /* 0x000060008e047a25 */ /* 0x000fe200078e00ff */
[----:B------:R-:W-:Y:S02]  /*4360*/  ISETP.GE.AND P5, PT, R6, R143, PT ;  /* 0x0000008f0600720c */ /* 0x000fe40003fa6270 */
[C---:B------:R-:W-:Y:S02]  /*4370*/  LOP3.LUT R6, R8.reuse, 0x60, RZ, 0xfc, !PT ;  /* 0x0000006008067812 */ /* 0x040fe400078efcff */
[----:B------:R-:W-:Y:S02]  /*4380*/  SHF.R.S32.HI R144, RZ, 0x1f, R23 ;  /* 0x0000001fff907819 */ /* 0x000fe40000011417 */
[----:B------:R-:W-:-:S02]  /*4390*/  LOP3.LUT R16, R8, 0x80, RZ, 0xfc, !PT ;  /* 0x0000008008107812 */ /* 0x000fc400078efcff */
[----:B------:R-:W-:Y:S02]  /*43a0*/  IADD3 R5, R5, R7, RZ ;  /* 0x0000000705057210 */ /* 0x000fe40007ffe0ff */
[-C--:B------:R-:W-:Y:S01]  /*43b0*/  ISETP.GE.AND P6, PT, R6, R143.reuse, PT ;  /* 0x0000008f0600720c */ /* 0x080fe20003fc6270 */
[----:B------:R-:W-:Y:S01]  /*43c0*/  IMAD R6, R144, c[0x0][0x188], RZ ;  /* 0x0000620090067a24 */ /* 0x000fe200078e02ff */
[----:B------:R-:W-:Y:S01]  /*43d0*/  SHF.R.S32.HI R9, RZ, 0x1f, R8 ;  /* 0x0000001fff097819 */ /* 0x000fe20000011408 */
[C---:B------:R-:W-:Y:S01]  /*43e0*/  IMAD.WIDE.U32 R4, R23.reuse, c[0x0][0x188], R4 ;  /* 0x0000620017047a25 */ /* 0x040fe200078e0004 */
[-C--:B------:R-:W-:Y:S02]  /*43f0*/  ISETP.GE.AND P0, PT, R16, R143.reuse, PT ;  /* 0x0000008f1000720c */ /* 0x080fe40003f06270 */
        /* <DEDUP_REMOVED lines=8> */
[----:B------:R-:W-:-:S02]  /*4480*/  IADD3 R17, R5, R17, RZ ;  /* 0x0000001105117210 */ /* 0x000fc40007ffe0ff */
[----:B------:R-:W-:Y:S02]  /*4490*/  LOP3.LUT R148, R8, 0xc0, RZ, 0xfc, !PT ;  /* 0x000000c008947812 */ /* 0x000fe400078efcff */
[----:B------:R-:W-:Y:S02]  /*44a0*/  IADD3 R5, R7, R19, RZ ;  /* 0x0000001307057210 */ /* 0x000fe40007ffe0ff */
[----:B------:R-:W-:Y:S02]  /*44b0*/  LEA R18, P2, R6, R127, 0x2 ;  /* 0x0000007f06127211 */ /* 0x000fe400078410ff */
[----:B------:R-:W-:Y:S02]  /*44c0*/  LEA.HI.X R17, R4, c[0x0][0x224], R17, 0x2, P1 ;  /* 0x0000890004117a11 */ /* 0x000fe400008f1411 */
[----:B------:R-:W-:Y:S02]  /*44d0*/  LEA.HI.X R19, R6, R125, R5, 0x2, P2 ;  /* 0x0000007d06137211 */ /* 0x000fe400010f1405 */
[----:B------:R-:W-:-:S02]  /*44e0*/  LOP3.LUT R4, R8, 0xe0, RZ, 0xfc, !PT ;  /* 0x000000e008047812 */ /* 0x000fc400078efcff */
[-C--:B------:R-:W-:Y:S01]  /*44f0*/  ISETP.GE.AND P1, PT, R146, R143.reuse, PT ;  /* 0x0000008f9200720c */ /* 0x080fe20003f26270 */
[----:B------:R-:W2:Y:S01]  /*4500*/  @!P3 LDG.E R145, [R18.64] ;  /* 0x000000041291b981 */ /* 0x000ea2000c1e1900 */
[----:B------:R-:W-:Y:S01]  /*4510*/  CS2R R146, SRZ ;  /* 0x0000000000927805 */ /* 0x000fe2000001ff00 */
[-C--:B------:R-:W-:Y:S02]  /*4520*/  ISETP.GE.AND P3, PT, R4, R143.reuse, PT ;  /* 0x0000008f0400720c */ /* 0x080fe40003f66270 */
[----:B------:R-:W-:Y:S02]  /*4530*/  LOP3.LUT R4, R8, 0x120, RZ, 0xfc, !PT ;  /* 0x0000012008047812 */ /* 0x000fe400078efcff */
[-C--:B------:R-:W-:Y:S01]  /*4540*/  ISETP.GE.AND P2, PT, R148, R143.reuse, PT ;  /* 0x0000008f9400720c */ /* 0x080fe20003f46270 */
[----:B------:R-:W3:Y:S01]  /*4550*/  @!P5 LDG.E R147, [R18.64+0x100] ;  /* 0x000100041293d981 */ /* 0x000ee2000c1e1900 */
[----:B------:R-:W-:Y:S01]  /*4560*/  CS2R R148, SRZ ;  /* 0x0000000000947805 */ /* 0x000fe2000001ff00 */
[----:B------:R-:W-:-:S02]  /*4570*/  ISETP.GE.AND P5, PT, R4, R143, PT ;  /* 0x0000008f0400720c */ /* 0x000fc40003fa6270 */
[C---:B------:R-:W-:Y:S01]  /*4580*/  LOP3.LUT R4, R8.reuse, 0x140, RZ, 0xfc, !PT ;  /* 0x0000014008047812 */ /* 0x040fe200078efcff */
[----:B------:R-:W-:Y:S01]  /*4590*/  CS2R R150, SRZ ;  /* 0x0000000000967805 */ /* 0x000fe2000001ff00 */
[----:B------:R-:W-:Y:S01]  /*45a0*/  LOP3.LUT R6, R8, 0x100, RZ, 0xfc, !PT ;  /* 0x0000010008067812 */ /* 0x000fe200078efcff */
[----:B------:R-:W4:Y:S01]  /*45b0*/  @!P6 LDG.E R148, [R18.64+0x180] ;  /* 0x000180041294e981 */ /* 0x000f22000c1e1900 */
[-C--:B------:R-:W-:Y:S02]  /*45c0*/  ISETP.GE.AND P6, PT, R4, R143.reuse, PT ;  /* 0x0000008f0400720c */ /* 0x080fe40003fc6270 */
[----:B------:R-:W-:Y:S01]  /*45d0*/  LOP3.LUT R4, R8, 0x180, RZ, 0xfc, !PT ;  /* 0x0000018008047812 */ /* 0x000fe200078efcff */
[----:B------:R-:W3:Y:S01]  /*45e0*/  @!P4 LDG.E R146, [R18.64+0x80] ;  /* 0x000080041292c981 */ /* 0x000ee2000c1e1900 */
[----:B------:R-:W-:-:S03]  /*45f0*/  ISETP.GE.AND P4, PT, R6, R143, PT ;  /* 0x0000008f0600720c */ /* 0x000fc60003f86270 */
[----:B------:R-:W4:Y:S01]  /*4600*/  @!P1 LDG.E R150, [R18.64+0x280] ;  /* 0x0002800412969981 */ /* 0x000f22000c1e1900 */
[-C--:B------:R-:W-:Y:S02]  /*4610*/  ISETP.GE.AND P1, PT, R4, R143.reuse, PT ;  /* 0x0000008f0400720c */ /* 0x080fe40003f26270 */
[C---:B------:R-:W-:Y:S01]  /*4620*/  LOP3.LUT R6, R8.reuse, 0x160, RZ, 0xfc, !PT ;  /* 0x0000016008067812 */ /* 0x040fe200078efcff */
[----:B------:R-:W-:Y:S01]  /*4630*/  CS2R R152, SRZ ;  /* 0x0000000000987805 */ /* 0x000fe2000001ff00 */
[----:B------:R-:W-:Y:S01]  /*4640*/  LOP3.LUT R4, R8, 0x1a0, RZ, 0xfc, !PT ;  /* 0x000001a008047812 */ /* 0x000fe200078efcff */
[----:B------:R-:W4:Y:S01]  /*4650*/  @!P0 LDG.E R149, [R18.64+0x200] ;  /* 0x0002000412958981 */ /* 0x000f22000c1e1900 */
[----:B------:R-:W-:-:S03]  /*4660*/  ISETP.GE.AND P0, PT, R6, R143, PT ;  /* 0x0000008f0600720c */ /* 0x000fc60003f06270 */
[----:B------:R-:W4:Y:S01]  /*4670*/  @!P2 LDG.E R151, [R18.64+0x300] ;  /* 0x000300041297a981 */ /* 0x000f22000c1e1900 */
[-C--:B------:R-:W-:Y:S02]  /*4680*/  ISETP.GE.AND P2, PT, R4, R143.reuse, PT ;  /* 0x0000008f0400720c */ /* 0x080fe40003f46270 */
[C---:B------:R-:W-:Y:S01]  /*4690*/  LOP3.LUT R6, R8.reuse, 0x1c0, RZ, 0xfc, !PT ;  /* 0x000001c008067812 */ /* 0x040fe200078efcff */
[----:B------:R-:W4:Y:S01]  /*46a0*/  @!P3 LDG.E R152, [R18.64+0x380] ;  /* 0x000380041298b981 */ /* 0x000f22000c1e1900 */
[----:B------:R-:W-:Y:S02]  /*46b0*/  LOP3.LUT R4, R8, 0x1e0, RZ, 0xfc, !PT ;  /* 0x000001e008047812 */ /* 0x000fe400078efcff */
[-C--:B------:R-:W-:Y:S01]  /*46c0*/  ISETP.GE.AND P3, PT, R6, R143.reuse, PT ;  /* 0x0000008f0600720c */ /* 0x080fe20003f66270 */
[----:B------:R-:W4:Y:S01]  /*46d0*/  @!P4 LDG.E R153, [R18.64+0x400] ;  /* 0x000400041299c981 */ /* 0x000f22000c1e1900 */
[----:B------:R-:W-:-:S03]  /*46e0*/  ISETP.GE.AND P4, PT, R4, R143, PT ;  /* 0x0000008f0400720c */ /* 0x000fc60003f86270 */
[----:B------:R0:W4:Y:S01]  /*46f0*/  LDG.E R143, [R16.64] ;  /* 0x00000004108f7981 */ /* 0x000122000c1e1900 */
[----:B------:R-:W-:Y:S01]  /*4700*/  CS2R R154, SRZ ;  /* 0x00000000009a7805 */ /* 0x000fe2000001ff00 */
[----:B------:R-:W-:Y:S01]  /*4710*/  CS2R R156, SRZ ;  /* 0x00000000009c7805 */ /* 0x000fe2000001ff00 */
[----:B------:R-:W-:Y:S02]  /*4720*/  MOV R160, RZ ;  /* 0x000000ff00a07202 */ /* 0x000fe40000000f00 */
[----:B------:R-:W-:Y:S02]  /*4730*/  MOV R158, RZ ;  /* 0x000000ff009e7202 */ /* 0x000fe40000000f00 */
[----:B------:R-:W-:Y:S01]  /*4740*/  MOV R162, RZ ;  /* 0x000000ff00a27202 */ /* 0x000fe20000000f00 */
        /* <DEDUP_REMOVED lines=18> */
[----:B------:R-:W-:Y:S02]  /*4870*/  ISETP.NE.AND P1, PT, R126, RZ, PT ;  /* 0x000000ff7e00720c */ /* 0x000fe40003f25270 */
[----:B------:R-:W-:Y:S02]  /*4880*/  LEA R4, R20, R23, 0x8 ;  /* 0x0000001714047211 */ /* 0x000fe400078e40ff */
[----:B------:R-:W-:-:S09]  /*4890*/  LOP3.LUT P0, RZ, R126, 0x1f, RZ, 0xc0, !PT ;  /* 0x0000001f7eff7812 */ /* 0x000fd2000780c0ff */
[----:B------:R-:W-:Y:S02]  /*48a0*/  @P1 IADD3 R4, R126, 0x200, RZ ;  /* 0x000002007e041810 */ /* 0x000fe40007ffe0ff */
[----:B------:R-:W-:-:S03]  /*48b0*/  ISETP.LT.OR P0, PT, R163, 0x2, P0 ;  /* 0x00000002a300780c */ /* 0x000fc60000701670 */
[----:B-1----:R-:W-:Y:S01]  /*48c0*/  IMAD.SHL.U32 R7, R4, 0x4, RZ ;  /* 0x0000000404077824 */ /* 0x002fe200078e00ff */
[----:B0-----:R-:W-:-:S09]  /*48d0*/  MOV R17, RZ ;  /* 0x000000ff00117202 */ /* 0x001fd20000000f00 */
[----:B------:R-:W-:-:S05]  /*48e0*/  @!P0 IADD3 R16, R163, -0x2, RZ ;  /* 0xfffffffea3108810 */ /* 0x000fca0007ffe0ff */
[----:B------:R-:W-:Y:S01]  /*48f0*/  @!P0 IMAD R5, R16, c[0x0][0x16c], R23 ;  /* 0x00005b0010058a24 */ /* 0x000fe200078e0217 */
[----:B------:R-:W-:-:S03]  /*4900*/  MOV R16, 0x3f800000 ;  /* 0x3f80000000107802 */ /* 0x000fc60000000f00 */
[----:B------:R-:W-:Y:S01]  /*4910*/  @!P0 IMAD.WIDE R4, R5, 0x8, R14 ;  /* 0x0000000805048825 */ /* 0x000fe200078e020e */
[----:B------:R-:W-:Y:S01]  /*4920*/  BSSY B0, `(.L_x_2786) ;  /* 0x0000080000007945 */ /* 0x000fe20003800000 */
[----:B------:R-:W-:Y:S01]  /*4930*/  ISETP.GT.U32.AND P2, PT, R126, 0x1f, PT ;  /* 0x0000001f7e00780c */ /* 0x000fe20003f44070 */
[----:B--2---:R-:W-:Y:S04]  /*4940*/  STS [R120.X4], R145 ;  /* 0x0000009178007388 */ /* 0x004fe80000004800 */
[----:B---3--:R-:W-:Y:S04]  /*4950*/  STS [R119.X4+0x80], R146 ;  /* 0x0000809277007388 */ /* 0x008fe80000004800 */
[----:B------:R-:W-:Y:S04]  /*4960*/  STS [R118.X4+0x100], R147 ;  /* 0x0001009376007388 */ /* 0x000fe80000004800 */
[----:B----4-:R-:W-:Y:S04]  /*4970*/  STS [R117.X4+0x180], R148 ;  /* 0x0001809475007388 */ /* 0x010fe80000004800 */
[----:B------:R-:W-:Y:S01]  /*4980*/  STS [R116.X4+0x200], R149 ;  /* 0x0002009574007388 */ /* 0x000fe20000004800 */
[----:B------:R-:W-:-:S04]  /*4990*/  FMUL.FTZ R6, R143, 1.4426950216293334961 ;  /* 0x3fb8aa3b8f067820 */ /* 0x000fc80000410000 */
[----:B------:R-:W-:Y:S01]  /*49a0*/  FMUL.FTZ R182, R6, R71 ;  /* 0x0000004706b67220 */ /* 0x000fe20000410000 */
[----:B------:R-:W-:Y:S05]  /*49b0*/  STS [R115.X4+0x280], R150 ;  /* 0x0002809673007388 */ /* 0x000fea0000004800 */
[----:B------:R-:W0:Y:S01]  /*49c0*/  MUFU.EX2 R182, R182 ;  /* 0x000000b600b67308 */ /* 0x000e220000000800 */
[----:B------:R1:W-:Y:S04]  /*49d0*/  STS [R114.X4+0x300], R151 ;  /* 0x0003009772007388 */ /* 0x0003e80000004800 */
[----:B------:R2:W-:Y:S04]  /*49e0*/  STS [R113.X4+0x380], R152 ;  /* 0x0003809871007388 */ /* 0x0005e80000004800 */
[----:B------:R3:W-:Y:S04]  /*49f0*/  STS [R112.X4+0x400], R153 ;  /* 0x0004009970007388 */ /* 0x0007e80000004800 */
[----:B------:R-:W-:Y:S04]  /*4a00*/  STS [R111.X4+0x480], R154 ;  /* 0x0004809a6f007388 */ /* 0x000fe80000004800 */
[----:B------:R-:W-:Y:S04]  /*4a10*/  STS [R110.X4+0x500], R155 ;  /* 0x0005009b6e007388 */ /* 0x000fe80000004800 */
[----:B------:R4:W-:Y:S04]  /*4a20*/  STS [R109.X4+0x580], R156 ;  /* 0x0005809c6d007388 */ /* 0x0009e80000004800 */
[----:B------:R-:W-:Y:S04]  /*4a30*/  STS [R108.X4+0x600], R157 ;  /* 0x0006009d6c007388 */ /* 0x000fe80000004800 */
[----:B------:R-:W-:Y:S04]  /*4a40*/  STS [R107.X4+0x680], R160 ;  /* 0x000680a06b007388 */ /* 0x000fe80000004800 */
[----:B------:R-:W-:Y:S04]  /*4a50*/  STS [R105.X4+0x700], R158 ;  /* 0x0007009e69007388 */ /* 0x000fe80000004800 */
        /* <DEDUP_REMOVED lines=8> */
[----:B------:R-:W0:Y:S04]  /*4ae0*/  LDS R205, [R101.X4+0x18] ;  /* 0x0000180065cd7984 */ /* 0x000e280000004800 */
[----:B------:R-:W1:Y:S04]  /*4af0*/  LDS R192, [R101.X4+0x1c] ;  /* 0x00001c0065c07984 */ /* 0x000e680000004800 */
[----:B------:R-:W2:Y:S04]  /*4b00*/  LDS R199, [R101.X4+0x20] ;  /* 0x0000200065c77984 */ /* 0x000ea80000004800 */
[----:B------:R-:W2:Y:S04]  /*4b10*/  LDS R197, [R101.X4+0x24] ;  /* 0x0000240065c57984 */ /* 0x000ea80000004800 */
[----:B------:R-:W3:Y:S04]  /*4b20*/  LDS R195, [R101.X4+0x28] ;  /* 0x0000280065c37984 */ /* 0x000ee80000004800 */
[----:B------:R-:W3:Y:S04]  /*4b30*/  LDS R19, [R101.X4+0x2c] ;  /* 0x00002c0065137984 */ /* 0x000ee80000004800 */
[----:B------:R-:W3:Y:S04]  /*4b40*/  LDS R18, [R101.X4+0x30] ;  /* 0x0000300065127984 */ /* 0x000ee80000004800 */
[----:B------:R-:W3:Y:S04]  /*4b50*/  LDS R175, [R101.X4+0x34] ;  /* 0x0000340065af7984 */ /* 0x000ee80000004800 */
[----:B------:R-:W3:Y:S04]  /*4b60*/  LDS R171, [R101.X4+0x38] ;  /* 0x0000380065ab7984 */ /* 0x000ee80000004800 */
[----:B------:R-:W3:Y:S04]  /*4b70*/  LDS R173, [R101.X4+0x3c] ;  /* 0x00003c0065ad7984 */ /* 0x000ee80000004800 */
[----:B0-----:R0:W-:Y:S04]  /*4b80*/  STS [R7+0x2550], R182 ;  /* 0x002550b607007388 */ /* 0x0011e80000000800 */
[----:B------:R-:W-:Y:S01]  /*4b90*/  BAR.SYNC.DEFER_BLOCKING 0x0 ;  /* 0x0000000000007b1d */ /* 0x000fe20000010000 */
[----:B-1----:R-:W-:-:S02]  /*4ba0*/  FMUL.FTZ R151, R6, R70 ;  /* 0x0000004606977220 */ /* 0x002fc40000410000 */
[----:B------:R-:W-:-:S04]  /*4bb0*/  FMUL.FTZ R149, R6, R69 ;  /* 0x0000004506957220 */ /* 0x000fc80000410000 */
[----:B------:R-:W1:Y:S01]  /*4bc0*/  MUFU.EX2 R151, R151 ;  /* 0x0000009700977308 */ /* 0x000e620000000800 */
[C---:B------:R-:W-:Y:S02]  /*4bd0*/  FMUL.FTZ R150, R6.reuse, R68 ;  /* 0x0000004406967220 */ /* 0x040fe40000410000 */
[----:B--2---:R-:W-:-:S05]  /*4be0*/  FMUL.FTZ R152, R6, R67 ;  /* 0x0000004306987220 */ /* 0x004fca0000410000 */
[----:B------:R-:W2:Y:S01]  /*4bf0*/  MUFU.EX2 R149, R149 ;  /* 0x0000009500957308 */ /* 0x000ea20000000800 */
[----:B------:R-:W-:-:S07]  /*4c00*/  FMUL.FTZ R147, R6, R66 ;  /* 0x0000004206937220 */ /* 0x000fce0000410000 */
[----:B------:R-:W0:Y:S01]  /*4c10*/  MUFU.EX2 R150, R150 ;  /* 0x0000009600967308 */ /* 0x000e220000000800 */
[----:B------:R1:W5:Y:S01]  /*4c20*/  @!P0 LDG.E.64 R16, [R4.64] ;  /* 0x0000000404108981 */ /* 0x000362000c1e1b00 */
[----:B------:R-:W-:-:S06]  /*4c30*/  FMUL.FTZ R148, R6, R65 ;  /* 0x0000004106947220 */ /* 0x000fcc0000410000 */
        /* <DEDUP_REMOVED lines=8> */
[----:B---3--:R-:W-:Y:S01]  /*4cc0*/  FMUL.FTZ R153, R6, R64 ;  /* 0x0000004006997220 */ /* 0x008fe20000410000 */
[----:B------:R-:W2:Y:S01]  /*4cd0*/  MUFU.EX2 R148, R148 ;  /* 0x0000009400947308 */ /* 0x000ea20000000800 */
[----:B0-----:R-:W-:-:S02]  /*4ce0*/  FFMA.FTZ R4, R150, R4, R5 ;  /* 0x0000000496047223 */ /* 0x001fc40000010005 */
[----:B------:R-:W-:Y:S02]  /*4cf0*/  FMUL.FTZ R5, R102, R67 ;  /* 0x0000004366057220 */ /* 0x000fe40000410000 */
[----:B------:R-:W-:Y:S02]  /*4d00*/  FMUL.FTZ R146, R6, R63 ;  /* 0x0000003f06927220 */ /* 0x000fe40000410000 */
[----:B------:R-:W-:Y:S01]  /*4d10*/  FFMA.FTZ R5, R152, R4, R5 ;  /* 0x0000000498057223 */ /* 0x000fe20000010005 */
[----:B------:R-:W0:Y:S01]  /*4d20*/  MUFU.EX2 R153, R153 ;  /* 0x0000009900997308 */ /* 0x000e220000000800 */
[----:B------:R-:W-:Y:S02]  /*4d30*/  FMUL.FTZ R4, R95, R66 ;  /* 0x000000425f047220 */ /* 0x000fe40000410000 */
[----:B------:R-:W-:Y:S02]  /*4d40*/  FMUL.FTZ R145, R6, R62 ;  /* 0x0000003e06917220 */ /* 0x000fe40000410000 */
[----:B-1----:R-:W-:-:S02]  /*4d50*/  FFMA.FTZ R4, R147, R5, R4 ;  /* 0x0000000593047223 */ /* 0x002fc40000010004 */
[----:B------:R-:W-:Y:S01]  /*4d60*/  FMUL.FTZ R5, R100, R65 ;  /* 0x0000004164057220 */ /* 0x000fe20000410000 */
[----:B------:R-:W1:Y:S01]  /*4d70*/  MUFU.EX2 R146, R146 ;  /* 0x0000009200927308 */ /* 0x000e620000000800 */
[----:B----4-:R-:W-:Y:S02]  /*4d80*/  FMUL.FTZ R156, R182, R151 ;  /* 0x00000097b69c7220 */ /* 0x010fe40000410000 */
[----:B--2---:R-:W-:Y:S02]  /*4d90*/  FFMA.FTZ R7, R148, R4, R5 ;  /* 0x0000000494077223 */ /* 0x004fe40000010005 */
[----:B------:R-:W-:Y:S02]  /*4da0*/  FMUL.FTZ R4, R93, R64 ;  /* 0x000000405d047220 */ /* 0x000fe40000410000 */
[----:B------:R-:W-:Y:S01]  /*4db0*/  FMUL.FTZ R5, R149, R156 ;  /* 0x0000009c95057220 */ /* 0x000fe20000410000 */
[----:B------:R-:W2:Y:S01]  /*4dc0*/  MUFU.EX2 R145, R145 ;  /* 0x0000009100917308 */ /* 0x000ea20000000800 */
[----:B0-----:R-:W-:Y:S01]  /*4dd0*/  FFMA.FTZ R4, R153, R7, R4 ;  /* 0x0000000799047223 */ /* 0x001fe20000010004 */
[----:B------:R-:W-:Y:S01]  /*4de0*/  ISETP.NE.AND P0, PT, R126, 0x3f, PT ;  /* 0x0000003f7e00780c */ /* 0x000fe20003f05270 */
[----:B------:R-:W-:-:S02]  /*4df0*/  FMUL.FTZ R7, R150, R5 ;  /* 0x0000000596077220 */ /* 0x000fc40000410000 */
[----:B------:R-:W-:Y:S02]  /*4e00*/  FMUL.FTZ R154, R6, R60 ;  /* 0x0000003c069a7220 */ /* 0x000fe40000410000 */
[----:B------:R-:W-:Y:S02]  /*4e10*/  FMUL.FTZ R5, R98, R63 ;  /* 0x0000003f62057220 */ /* 0x000fe40000410000 */
[----:B------:R-:W-:Y:S02]  /*4e20*/  FMUL.FTZ R156, R152, R7 ;  /* 0x00000007989c7220 */ /* 0x000fe40000410000 */
[----:B------:R-:W-:Y:S01]  /*4e30*/  FMUL.FTZ R167, R6, R55 ;  /* 0x0000003706a77220 */ /* 0x000fe20000410000 */
[----:B------:R-:W0:Y:S01]  /*4e40*/  MUFU.EX2 R154, R154 ;  /* 0x0000009a009a7308 */ /* 0x000e220000000800 */
[----:B-1----:R-:W-:Y:S02]  /*4e50*/  FFMA.FTZ R7, R146, R4, R5 ;  /* 0x0000000492077223 */ /* 0x002fe40000010005 */
[----:B------:R-:W-:Y:S01]  /*4e60*/  FMUL.FTZ R4, R91, R62 ;  /* 0x0000003e5b047220 */ /* 0x000fe20000410000 */
[----:B------:R1:W3:Y:S01]  /*4e70*/  @P0 LDS R190, [R126.X4+0x2d54] ;  /* 0x002d54007ebe0984 */ /* 0x0002e20000004800 */
[----:B------:R-:W-:-:S02]  /*4e80*/  FMUL.FTZ R5, R147, R156 ;  /* 0x0000009c93057220 */ /* 0x000fc40000410000 */
[----:B------:R-:W-:Y:S01]  /*4e90*/  FMUL.FTZ R170, R6, R51 ;  /* 0x0000003306aa7220 */ /* 0x000fe20000410000 */
[----:B------:R-:W4:Y:S01]  /*4ea0*/  MUFU.EX2 R167, R167 ;  /* 0x000000a700a77308 */ /* 0x000f220000000800 */
[----:B--2---:R-:W-:Y:S02]  /*4eb0*/  FFMA.FTZ R155, R145, R7, R4 ;  /* 0x00000007919b7223 */ /* 0x004fe40000010004 */
[----:B------:R-:W-:Y:S02]  /*4ec0*/  FMUL.FTZ R4, R148, R5 ;  /* 0x0000000594047220 */ /* 0x000fe40000410000 */
        /* <DEDUP_REMOVED lines=11> */
[C---:B----4-:R-:W-:Y:S01]  /*4f80*/  FFMA.FTZ R155, R167.reuse, R5, R4 ;  /* 0x00000005a79b7223 */ /* 0x050fe20000010004 */
[----:B------:R-:W4:Y:S01]  /*4f90*/  MUFU.EX2 R188, R188 ;  /* 0x000000bc00bc7308 */ /* 0x000f220000000800 */
[----:B------:R-:W-:Y:S02]  /*4fa0*/  FMUL.FTZ R4, R154, R7 ;  /* 0x000000079a047220 */ /* 0x000fe40000410000 */
[----:B------:R-:W-:Y:S02]  /*4fb0*/  FMUL.FTZ R5, R94, R51 ;  /* 0x000000335e057220 */ /* 0x000fe40000410000 */
[----:B------:R-:W-:-:S03]  /*4fc0*/  FMUL.FTZ R7, R167, R4 ;  /* 0x00000004a7077220 */ /* 0x000fc60000410000 */
[----:B------:R-:W1:Y:S01]  /*4fd0*/  MUFU.EX2 R193, R193 ;  /* 0x000000c100c17308 */ /* 0x000e620000000800 */
[----:B--2---:R-:W-:Y:S02]  /*4fe0*/  FFMA.FTZ R155, R170, R155, R5 ;  /* 0x0000009baa9b7223 */ /* 0x004fe40000010005 */
[----:B------:R-:W-:Y:S02]  /*4ff0*/  FMUL.FTZ R5, R92, R47 ;  /* 0x0000002f5c057220 */ /* 0x000fe40000410000 */
[----:B------:R-:W-:Y:S02]  /*5000*/  FMUL.FTZ R7, R170, R7 ;  /* 0x00000007aa077220 */ /* 0x000fe40000410000 */
[----:B0-----:R-:W-:Y:S02]  /*5010*/  FFMA.FTZ R155, R172, R155, R5 ;  /* 0x0000009bac9b7223 */ /* 0x001fe40000010005 */
[----:B------:R-:W-:Y:S02]  /*5020*/  FMUL.FTZ R5, R90, R43 ;  /* 0x0000002b5a057220 */ /* 0x000fe40000410000 */
[----:B------:R-:W-:-:S02]  /*5030*/  FMUL.FTZ R7, R172, R7 ;  /* 0x00000007ac077220 */ /* 0x000fc40000410000 */
[----:B----4-:R-:W-:Y:S02]  /*5040*/  FFMA.FTZ R5, R188, R155, R5 ;  /* 0x0000009bbc057223 */ /* 0x010fe40000010005 */
[----:B------:R-:W-:Y:S02]  /*5050*/  FMUL.FTZ R4, R88, R39 ;  /* 0x0000002758047220 */ /* 0x000fe40000410000 */
[----:B------:R-:W-:Y:S02]  /*5060*/  FMUL.FTZ R6, R188, R7 ;  /* 0x00000007bc067220 */ /* 0x000fe40000410000 */
[C---:B-1----:R-:W-:Y:S02]  /*5070*/  FFMA.FTZ R5, R193.reuse, R5, R4 ;  /* 0x00000005c1057223 */ /* 0x042fe40000010004 */
[----:B------:R-:W-:Y:S01]  /*5080*/  FMUL.FTZ R4, R193, R6 ;  /* 0x00000006c1047220 */ /* 0x000fe20000410000 */
[----:B------:R-:W-:Y:S05]  /*5090*/  @P0 BRA `(.L_x_2787) ;  /* 0x0000008000000947 */ /* 0x000fea0003800000 */
[----:B---3--:R-:W-:Y:S02]  /*50a0*/  ISETP.NE.AND P0, PT, R163, c[0x0][0x174], PT ;  /* 0x00005d00a3007a0c */ /* 0x008fe40003f05270 */
[----:B------:R-:W-:-:S11]  /*50b0*/  MOV R190, 0x3f800000 ;  /* 0x3f80000000be7802 */ /* 0x000fd60000000f00 */
[----:B------:R-:W-:-:S04]  /*50c0*/  @P0 IADD3 R7, -R123, c[0x0][0x174], RZ ;  /* 0x00005d007b070a10 */ /* 0x000fc80007ffe1ff */
[----:B------:R-:W-:-:S04]  /*50d0*/  @P0 LEA.HI R6, R7, R7, RZ, 0x1 ;  /* 0x0000000707060211 */ /* 0x000fc800078f08ff */
[----:B------:R-:W-:-:S04]  /*50e0*/  @P0 LOP3.LUT R6, R6, 0xfffffe, RZ, 0xc0, !PT ;  /* 0x00fffffe06060812 */ /* 0x000fc800078ec0ff */
[----:B------:R-:W-:-:S04]  /*50f0*/  @P0 IADD3 R6, -R6, R7, RZ ;  /* 0x0000000706060210 */ /* 0x000fc80007ffe1ff */
[----:B------:R-:W-:-:S05]  /*5100*/  @P0 LEA R6, R6, R23, 0x8 ;  /* 0x0000001706060211 */ /* 0x000fca00078e40ff */
[----:B------:R0:W1:Y:S02]  /*5110*/  @P0 LDS R190, [R6.X4+0x2550] ;  /* 0x0025500006be0984 */ /* 0x0000640000004800 */
.L_x_2787:
[----:B---3--:R-:W-:Y:S05]  /*5120*/  BSYNC B0 ;  /* 0x0000000000007941 */ /* 0x008fea0003800000 */
.L_x_2786:
[----:B------:R2:W-:Y:S01]  /*5130*/  STS.64 [R126.X8+0x2140], R4 ;  /* 0x002140047e007388 */ /* 0x0005e20000008a00 */
[C---:B-----5:R-:W-:Y:S01]  /*5140*/  FMUL.FTZ R164, R144.reuse, R209 ;  /* 0x000000d190a47220 */ /* 0x060fe20000410000 */
[----:B------:R-:W-:Y:S01]  /*5150*/  BSSY B0, `(.L_x_2788) ;  /* 0x000005e000007945 */ /* 0x000fe20003800000 */
[C---:B------:R-:W-:Y:S02]  /*5160*/  FMUL.FTZ R7, R144.reuse, R207 ;  /* 0x000000cf90077220 */ /* 0x040fe40000410000 */
[C---:B0-----:R-:W-:Y:S02]  /*5170*/  FMUL.FTZ R6, R144.reuse, R194 ;  /* 0x000000c290067220 */ /* 0x041fe40000410000 */
[C---:B------:R-:W-:Y:S02]  /*5180*/  FMUL.FTZ R159, R144.reuse, R196 ;  /* 0x000000c4909f7220 */ /* 0x040fe40000410000 */
        /* <DEDUP_REMOVED lines=8> */
[C---:B--2---:R-:W-:Y:S02]  /*5210*/  FMUL.FTZ R4, R144.reuse, R18 ;  /* 0x0000001290047220 */ /* 0x044fe40000410000 */
        /* <DEDUP_REMOVED lines=26> */
.L_x_2845:
        /* <DEDUP_REMOVED lines=24> */
.L_x_2846:
[----:B------:R-:W-:Y:S02]  /*5540*/  ISETP.GE.AND P0, PT, R124, 0x10, PT ;  /* 0x000000107c00780c */ /* 0x000fe40003f06270 */
[----:B------:R-:W-:Y:S02]  /*5550*/  MOV R181, R174 ;  /* 0x000000ae00b57202 */ /* 0x000fe40000000f00 */
[----:B0-----:R-:W-:-:S09]  /*5560*/  MOV R7, R176 ;  /* 0x000000b000077202 */ /* 0x001fd20000000f00 */
        /* <DEDUP_REMOVED lines=8> */
[----:B-1----:R-:W-:Y:S05]  /*55f0*/  CALL.REL.NOINC `($__internal_115_$__cuda_sm70_shflsync_idx_p) ;  /* 0x0000574000007944 */ /* 0x002fea0003c00000 */
.L_x_2792:
[----:B------:R-:W-:Y:S05]  /*5600*/  BRA.CONV ~URZ, `(.L_x_2793) ;  /* 0x000000637f007947 */ /* 0x000fea000b800000 */
[----:B-1----:R-:W-:Y:S01]  /*5610*/  HFMA2.MMA R208, -RZ, RZ, 0, 1.847743988037109375e-06 ;  /* 0x0000001fffd07435 */ /* 0x002fe200000001ff */
[----:B0-----:R-:W-:-:S02]  /*5620*/  MOV R210, R181 ;  /* 0x000000b500d27202 */ /* 0x001fc40000000f00 */
[----:B------:R-:W-:Y:S02]  /*5630*/  MOV R215, 0x1f ;  /* 0x0000001f00d77802 */ /* 0x000fe40000000f00 */
[----:B------:R-:W-:Y:S02]  /*5640*/  MOV R217, 0xffffffff ;  /* 0xffffffff00d97802 */ /* 0x000fe40000000f00 */
[----:B------:R-:W-:Y:S02]  /*5650*/  MOV R4, 0x5670 ;  /* 0x0000567000047802 */ /* 0x000fe40000000f00 */
[----:B------:R-:W-:Y:S05]  /*5660*/  CALL.REL.NOINC `($__internal_115_$__cuda_sm70_shflsync_idx_p) ;  /* 0x000056d000007944 */ /* 0x000fea0003c00000 */
.L_x_2793:
[----:B------:R-:W-:Y:S05]  /*5670*/  BRA.DIV ~URZ, `(.L_x_2794) ;  /* 0x00004d127f007947 */ /* 0x000fea000b800000 */
[----:B------:R-:W2:Y:S04]  /*5680*/  SHFL.IDX PT, R16, R16, RZ, 0x1f ;  /* 0x00001fff10107589 */ /* 0x000ea800000e0000 */
[----:B------:R3:W4:Y:S04]  /*5690*/  SHFL.IDX PT, R5, R17, RZ, 0x1f ;  /* 0x00001fff11057589 */ /* 0x00072800000e0000 */
[----:B------:R3:W0:Y:S04]  /*56a0*/  SHFL.UP PT, R174, R7, 0x1, RZ ;  /* 0x0420000007ae7989 */ /* 0x00062800000e00ff */
[----:B------:R3:W1:Y:S02]  /*56b0*/  SHFL.UP PT, R176, R181, 0x1, RZ ;  /* 0x04200000b5b07989 */ /* 0x00066400000e00ff */
.L_x_2847:
[----:B---3--:R-:W3:Y:S01]  /*56c0*/  LDS.64 R6, [R126.X16+0x2140] ;  /* 0x002140007e067984 */ /* 0x008ee2000000ca00 */
[----:B--2---:R-:W-:Y:S01]  /*56d0*/  MOV R4, R16 ;  /* 0x0000001000047202 */ /* 0x004fe20000000f00 */
[----:B01--4-:R-:W-:-:S04]  /*56e0*/  @P1 FFMA.FTZ R5, R5, R174, R176 ;  /* 0x000000ae05051223 */ /* 0x013fc800000100b0 */
[----:B------:R-:W-:Y:S02]  /*56f0*/  @P1 FMUL.FTZ R4, R4, R174 ;  /* 0x000000ae04041220 */ /* 0x000fe40000410000 */
[C---:B---3--:R-:W-:Y:S02]  /*5700*/  FFMA.FTZ R7, R6.reuse, R5, R7 ;  /* 0x0000000506077223 */ /* 0x048fe40000010007 */
[----:B------:R-:W-:-:S05]  /*5710*/  FMUL.FTZ R6, R6, R4 ;  /* 0x0000000406067220 */ /* 0x000fca0000410000 */
[----:B------:R0:W-:Y:S02]  /*5720*/  STS.128 [R126.X16+0x2140], R4 ;  /* 0x002140047e007388 */ /* 0x0001e4000000cc00 */
.L_x_2789:
[----:B------:R-:W-:Y:S05]  /*5730*/  BSYNC B0 ;  /* 0x0000000000007941 */ /* 0x000fea0003800000 */
.L_x_2788:
[----:B------:R-:W-:Y:S01]  /*5740*/  WARPSYNC 0xffffffff ;  /* 0xffffffff00007948 */ /* 0x000fe20003800000 */
[----:B------:R-:W-:Y:S01]  /*5750*/  BAR.SYNC.DEFER_BLOCKING 0x0 ;  /* 0x0000000000007b1d */ /* 0x000fe20000010000 */
[----:B0-----:R-:W-:Y:S01]  /*5760*/  FMUL.FTZ R6, R106, R71 ;  /* 0x000000476a067220 */ /* 0x001fe20000410000 */
[----:B------:R-:W-:Y:S01]  /*5770*/  LOP3.LUT P0, RZ, R126, 0x1f, RZ, 0xc0, !PT ;  /* 0x0000001f7eff7812 */ /* 0x000fe2000780c0ff */
[C---:B-1----:R-:W-:Y:S02]  /*5780*/  FMUL.FTZ R7, R193.reuse, R190 ;  /* 0x000000bec1077220 */ /* 0x042fe40000410000 */
[----:B------:R-:W-:Y:S01]  /*5790*/  FFMA.FTZ R4, R193, R211, R198 ;  /* 0x000000d3c1047223 */ /* 0x000fe200000100c6 */
[----:B------:R-:W-:Y:S01]  /*57a0*/  ISETP.GE.OR P0, PT, R163, c[0x0][0x174], P0 ;  /* 0x00005d00a3007a0c */ /* 0x000fe20000706670 */
        /* <DEDUP_REMOVED lines=10> */
[----:B------:R-:W0:Y:S01]  /*5850*/  LDS R5, [R126.X8+0x2144] ;  /* 0x002144007e057984 */ /* 0x000e220000008800 */
[----:B------:R-:W-:Y:S02]  /*5860*/  FMUL.FTZ R174, R89, R60 ;  /* 0x0000003c59ae7220 */ /* 0x000fe40000410000 */
[----:B------:R-:W-:Y:S02]  /*5870*/  IMAD.MOV.U32 R17, RZ, RZ, RZ ;  /* 0x000000ffff117224 */ /* 0x000fe400078e00ff */
[----:B------:R-:W-:Y:S02]  /*5880*/  FMUL.FTZ R181, R96, R55 ;  /* 0x0000003760b57220 */ /* 0x000fe40000410000 */
[----:B------:R-:W-:Y:S02]  /*5890*/  FMUL.FTZ R189, R94, R51 ;  /* 0x000000335ebd7220 */ /* 0x000fe40000410000 */
[----:B------:R-:W-:-:S02]  /*58a0*/  FMUL.FTZ R184, R90, R43 ;  /* 0x0000002b5ab87220 */ /* 0x000fc40000410000 */
[----:B------:R-:W-:Y:S02]  /*58b0*/  FMUL.FTZ R186, R88, R39 ;  /* 0x0000002758ba7220 */ /* 0x000fe40000410000 */
[----:B0-----:R-:W-:Y:S02]  /*58c0*/  FFMA.FTZ R182, R182, R5, R6 ;  /* 0x00000005b6b67223 */ /* 0x001fe40000010006 */
[----:B------:R-:W-:Y:S02]  /*58d0*/  FMUL.FTZ R6, R99, R70 ;  /* 0x0000004663067220 */ /* 0x000fe40000410000 */
[----:B------:R-:W-:Y:S02]  /*58e0*/  FFMA.FTZ R5, R188, R4, R191 ;  /* 0x00000004bc057223 */ /* 0x000fe400000100bf */
[----:B------:R-:W-:Y:S02]  /*58f0*/  FFMA.FTZ R4, R151, R182, R6 ;  /* 0x000000b697047223 */ /* 0x000fe40000010006 */
[----:B------:R-:W-:-:S02]  /*5900*/  FFMA.FTZ R5, R172, R5, R179 ;  /* 0x00000005ac057223 */ /* 0x000fc400000100b3 */
[----:B------:R-:W-:Y:S02]  /*5910*/  FFMA.FTZ R187, R149, R4, R187 ;  /* 0x0000000495bb7223 */ /* 0x000fe400000100bb */
[C---:B------:R-:W-:Y:S02]  /*5920*/  FMUL.FTZ R4, R170.reuse, R7 ;  /* 0x00000007aa047220 */ /* 0x040fe40000410000 */
[----:B------:R-:W-:Y:S02]  /*5930*/  FFMA.FTZ R5, R170, R5, R177 ;  /* 0x00000005aa057223 */ /* 0x000fe400000100b1 */
[----:B------:R-:W-:Y:S02]  /*5940*/  FMUL.FTZ R7, R167, R4 ;  /* 0x00000004a7077220 */ /* 0x000fe40000410000 */
[----:B------:R-:W-:Y:S02]  /*5950*/  FFMA.FTZ R185, R150, R187, R185 ;  /* 0x000000bb96b97223 */ /* 0x000fe400000100b9 */
[----:B------:R-:W-:-:S02]  /*5960*/  FMUL.FTZ R4, R154, R7 ;  /* 0x000000079a047220 */ /* 0x000fc40000410000 */
[----:B------:R-:W-:Y:S02]  /*5970*/  FFMA.FTZ R5, R167, R5, R168 ;  /* 0x00000005a7057223 */ /* 0x000fe400000100a8 */
[----:B------:R-:W-:Y:S02]  /*5980*/  FFMA.FTZ R180, R152, R185, R180 ;  /* 0x000000b998b47223 */ /* 0x000fe400000100b4 */
[----:B------:R-:W-:Y:S02]  /*5990*/  FMUL.FTZ R7, R145, R4 ;  /* 0x0000000491077220 */ /* 0x000fe40000410000 */
[----:B------:R-:W-:Y:S02]  /*59a0*/  FFMA.FTZ R6, R154, R5, R169 ;  /* 0x000000059a067223 */ /* 0x000fe400000100a9 */
[----:B------:R-:W-:Y:S01]  /*59b0*/  FFMA.FTZ R5, R147, R180, R16 ;  /* 0x000000b493057223 */ /* 0x000fe20000010010 */
[----:B------:R-:W-:Y:S01]  /*59c0*/  HFMA2.MMA R16, -RZ, RZ, 1.875, 0 ;  /* 0x3f800000ff107435 */ /* 0x000fe200000001ff */
[----:B------:R-:W-:-:S02]  /*59d0*/  FMUL.FTZ R4, R146, R7 ;  /* 0x0000000792047220 */ /* 0x000fc40000410000 */
[----:B------:R-:W-:Y:S02]  /*59e0*/  FFMA.FTZ R178, R148, R5, R178 ;  /* 0x0000000594b27223 */ /* 0x000fe400000100b2 */
[----:B------:R-:W-:Y:S02]  /*59f0*/  FFMA.FTZ R6, R145, R6, R156 ;  /* 0x0000000691067223 */ /* 0x000fe4000001009c */
[C---:B------:R-:W-:Y:S02]  /*5a00*/  FMUL.FTZ R5, R153.reuse, R4 ;  /* 0x0000000499057220 */ /* 0x040fe40000410000 */
[----:B------:R-:W-:Y:S01]  /*5a10*/  FFMA.FTZ R6, R146, R6, R155 ;  /* 0x0000000692067223 */ /* 0x000fe2000001009b */
[----:B------:R0:W1:Y:S01]  /*5a20*/  @!P0 LDS.64 R16, [R23.X8+0x2e50] ;  /* 0x002e500017108984 */ /* 0x0000620000008a00 */
[----:B------:R-:W-:Y:S01]  /*5a30*/  FMUL.FTZ R4, R148, R5 ;  /* 0x0000000594047220 */ /* 0x000fe20000410000 */
[----:B------:R-:W-:Y:S01]  /*5a40*/  ISETP.GT.U32.AND P0, PT, R126, 0x1f, PT ;  /* 0x0000001f7e00780c */ /* 0x000fe20003f04070 */
[----:B------:R-:W-:-:S02]  /*5a50*/  FFMA.FTZ R6, R153, R6, R158 ;  /* 0x0000000699067223 */ /* 0x000fc4000001009e */
[----:B------:R-:W-:Y:S02]  /*5a60*/  FMUL.FTZ R5, R147, R4 ;  /* 0x0000000493057220 */ /* 0x000fe40000410000 */
[----:B------:R-:W-:Y:S02]  /*5a70*/  FFMA.FTZ R183, R153, R178, R183 ;  /* 0x000000b299b77223 */ /* 0x000fe400000100b7 */
[----:B------:R-:W-:Y:S02]  /*5a80*/  FFMA.FTZ R6, R148, R6, R157 ;  /* 0x0000000694067223 */ /* 0x000fe4000001009d */
[----:B------:R-:W-:Y:S02]  /*5a90*/  FMUL.FTZ R5, R152, R5 ;  /* 0x0000000598057220 */ /* 0x000fe40000410000 */
[----:B------:R-:W-:Y:S02]  /*5aa0*/  FMUL.FTZ R7, R91, R62 ;  /* 0x0000003e5b077220 */ /* 0x000fe40000410000 */
        /* <DEDUP_REMOVED lines=31> */
.L_x_2848:
        /* <DEDUP_REMOVED lines=26> */
.L_x_2849:
        /* <DEDUP_REMOVED lines=11> */
.L_x_2796:
[----:B01----:R-:W-:Y:S05]  /*5ef0*/  BSYNC B0 ;  /* 0x0000000000007941 */ /* 0x003fea0003800000 */
.L_x_2795:
[----:B------:R-:W-:Y:S01]  /*5f00*/  WARPSYNC 0xffffffff ;  /* 0xffffffff00007948 */ /* 0x000fe20003800000 */
[----:B------:R-:W-:Y:S01]  /*5f10*/  BAR.SYNC.DEFER_BLOCKING 0x0 ;  /* 0x0000000000007b1d */ /* 0x000fe20000010000 */
[----:B------:R-:W-:Y:S01]  /*5f20*/  FMUL.FTZ R200, R99, R70 ;  /* 0x0000004663c87220 */ /* 0x000fe20000410000 */
[----:B------:R-:W-:Y:S01]  /*5f30*/  ISETP.NE.AND P1, PT, R126, RZ, PT ;  /* 0x000000ff7e00720c */ /* 0x000fe20003f25270 */
[-C--:B------:R-:W-:Y:S02]  /*5f40*/  FMUL.FTZ R4, R209, R182.reuse ;  /* 0x000000b6d1047220 */ /* 0x080fe40000410000 */
[----:B------:R-:W-:Y:S01]  /*5f50*/  FFMA.FTZ R209, R151, R182, R200 ;  /* 0x000000b697d17223 */ /* 0x000fe200000100c8 */
[----:B------:R-:W-:Y:S01]  /*5f60*/  BSSY B0, `(.L_x_2799) ;  /* 0x00000c5000007945 */ /* 0x000fe20003800000 */
[----:B------:R-:W-:Y:S02]  /*5f70*/  FFMA.FTZ R5, R87, R4, RZ ;  /* 0x0000000457057223 */ /* 0x000fe400000100ff */
[----:B------:R-:W-:-:S02]  /*5f80*/  FMUL.FTZ R207, R207, R209 ;  /* 0x000000d1cfcf7220 */ /* 0x000fc40000410000 */
[----:B------:R-:W-:Y:S02]  /*5f90*/  FMUL.FTZ R194, R194, R187 ;  /* 0x000000bbc2c27220 */ /* 0x000fe40000410000 */
[----:B------:R-:W-:Y:S02]  /*5fa0*/  FFMA.FTZ R4, R86, R207, R5 ;  /* 0x000000cf56047223 */ /* 0x000fe40000010005 */
[----:B------:R-:W-:Y:S02]  /*5fb0*/  FMUL.FTZ R7, R196, R185 ;  /* 0x000000b9c4077220 */ /* 0x000fe40000410000 */
[----:B------:R-:W-:Y:S02]  /*5fc0*/  FFMA.FTZ R5, R85, R194, R4 ;  /* 0x000000c255057223 */ /* 0x000fe40000010004 */
[----:B------:R-:W-:Y:S02]  /*5fd0*/  FMUL.FTZ R207, R95, R66 ;  /* 0x000000425fcf7220 */ /* 0x000fe40000410000 */
[----:B------:R-:W-:Y:S01]  /*5fe0*/  FFMA.FTZ R4, R84, R7, R5 ;  /* 0x0000000754047223 */ /* 0x000fe20000010005 */
[----:B------:R-:W-:Y:S01]  /*5ff0*/  HFMA2.MMA R5, -RZ, RZ, 0, 0 ;  /* 0x00000000ff057435 */ /* 0x000fe200000001ff */
[-C--:B------:R-:W-:Y:S01]  /*6000*/  FFMA.FTZ R196, R147, R180.reuse, R207 ;  /* 0x000000b493c47223 */ /* 0x080fe200000100cf */
[----:B------:R-:W0:Y:S01]  /*6010*/  LDS R6, [R126.X8+0x2354] ;  /* 0x002354007e067984 */ /* 0x000e220000008800 */
[----:B------:R-:W-:-:S02]  /*6020*/  FMUL.FTZ R201, R201, R180 ;  /* 0x000000b4c9c97220 */ /* 0x000fc40000410000 */
[----:B------:R-:W-:Y:S01]  /*6030*/  FMUL.FTZ R203, R203, R196 ;  /* 0x000000c4cbcb7220 */ /* 0x000fe20000410000 */
[----:B------:R1:W-:Y:S01]  /*6040*/  @!P1 STS.64 [R23.X8+0x2e50], R16 ;  /* 0x002e501017009388 */ /* 0x0003e20000008a00 */
[----:B------:R-:W-:Y:S02]  /*6050*/  FFMA.FTZ R201, R83, R201, R4 ;  /* 0x000000c953c97223 */ /* 0x000fe40000010004 */
[----:B------:R-:W-:Y:S02]  /*6060*/  FMUL.FTZ R205, R205, R178 ;  /* 0x000000b2cdcd7220 */ /* 0x000fe40000410000 */
[----:B------:R-:W-:Y:S02]  /*6070*/  FFMA.FTZ R4, R82, R203, R201 ;  /* 0x000000cb52047223 */ /* 0x000fe400000100c9 */
[----:B------:R-:W-:Y:S02]  /*6080*/  FMUL.FTZ R192, R192, R183 ;  /* 0x000000b7c0c07220 */ /* 0x000fe40000410000 */
[----:B------:R-:W-:-:S02]  /*6090*/  FFMA.FTZ R205, R81, R205, R4 ;  /* 0x000000cd51cd7223 */ /* 0x000fc40000010004 */
[----:B------:R-:W-:Y:S02]  /*60a0*/  FMUL.FTZ R202, R91, R62 ;  /* 0x0000003e5bca7220 */ /* 0x000fe40000410000 */
[----:B------:R-:W-:Y:S02]  /*60b0*/  FFMA.FTZ R192, R80, R192, R205 ;  /* 0x000000c050c07223 */ /* 0x000fe400000100cd */
[-C--:B------:R-:W-:Y:S02]  /*60c0*/  FMUL.FTZ R4, R199, R176.reuse ;  /* 0x000000b0c7047220 */ /* 0x080fe40000410000 */
[----:B------:R-:W-:Y:S02]  /*60d0*/  FFMA.FTZ R199, R145, R176, R202 ;  /* 0x000000b091c77223 */ /* 0x000fe400000100ca */
[----:B------:R-:W-:Y:S01]  /*60e0*/  FFMA.FTZ R7, R79, R4, R192 ;  /* 0x000000044f077223 */ /* 0x000fe200000100c0 */
[----:B------:R-:W-:Y:S01]  /*60f0*/  MOV R4, R126 ;  /* 0x0000007e00047202 */ /* 0x000fe20000000f00 */
[----:B------:R-:W-:-:S02]  /*6100*/  IMAD R192, R166, c[0x0][0x2b8], RZ ;  /* 0x0000ae00a6c07a24 */ /* 0x000fc400078e02ff */
[----:B------:R-:W-:Y:S02]  /*6110*/  FMUL.FTZ R197, R197, R199 ;  /* 0x000000c7c5c57220 */ /* 0x000fe40000410000 */
[----:B------:R-:W-:-:S04]  /*6120*/  IMAD.WIDE.U32 R4, R139, c[0x0][0x2b8], R4 ;  /* 0x0000ae008b047a25 */ /* 0x000fc800078e0004 */
[----:B------:R-:W-:Y:S02]  /*6130*/  IMAD R201, R139, c[0x0][0x2bc], R192 ;  /* 0x0000af008bc97a24 */ /* 0x000fe400078e02c0 */
[----:B------:R-:W-:Y:S02]  /*6140*/  FFMA.FTZ R192, R78, R197, R7 ;  /* 0x000000c54ec07223 */ /* 0x000fe40000010007 */
[----:B------:R-:W-:Y:S01]  /*6150*/  FMUL.FTZ R195, R195, R174 ;  /* 0x000000aec3c37220 */ /* 0x000fe20000410000 */
[----:B------:R-:W-:Y:S01]  /*6160*/  IADD3 R5, R5, R201, RZ ;  /* 0x000000c905057210 */ /* 0x000fe20007ffe0ff */
[----:B------:R-:W-:Y:S02]  /*6170*/  FMUL.FTZ R19, R19, R181 ;  /* 0x000000b513137220 */ /* 0x000fe40000410000 */
[----:B------:R-:W-:Y:S02]  /*6180*/  FFMA.FTZ R195, R77, R195, R192 ;  /* 0x000000c34dc37223 */ /* 0x000fe400000100c0 */
[----:B------:R-:W-:-:S02]  /*6190*/  IMAD R194, R165, c[0x0][0x2c0], RZ ;  /* 0x0000b000a5c27a24 */ /* 0x000fc400078e02ff */
[----:B0-----:R-:W-:Y:S02]  /*61a0*/  FFMA.FTZ R190, R6, R190, R211 ;  /* 0x000000be06be7223 */ /* 0x001fe400000100d3 */
[----:B------:R-:W-:Y:S02]  /*61b0*/  FFMA.FTZ R6, R76, R19, R195 ;  /* 0x000000134c067223 */ /* 0x000fe400000100c3 */
[----:B------:R-:W-:Y:S02]  /*61c0*/  FMUL.FTZ R7, R18, R189 ;  /* 0x000000bd12077220 */ /* 0x000fe40000410000 */
[----:B------:R-:W-:Y:S01]  /*61d0*/  IMAD R195, R137, c[0x0][0x2c4], R194 ;  /* 0x0000b10089c37a24 */ /* 0x000fe200078e02c2 */
[----:B------:R-:W-:Y:S01]  /*61e0*/  SHF.L.U64.HI R194, R21, 0x2, R0 ;  /* 0x0000000215c27819 */ /* 0x000fe20000010200 */
[----:B------:R-:W-:-:S04]  /*61f0*/  IMAD.WIDE.U32 R18, R137, c[0x0][0x2c0], R4 ;  /* 0x0000b00089127a25 */ /* 0x000fc800078e0004 */
[----:B------:R-:W-:Y:S01]  /*6200*/  FFMA.FTZ R192, R193, R190, R198 ;  /* 0x000000bec1c07223 */ /* 0x000fe200000100c6 */
[----:B------:R-:W-:Y:S01]  /*6210*/  IADD3 R19, R19, R195, RZ ;  /* 0x000000c313137210 */ /* 0x000fe20007ffe0ff */
[----:B------:R-:W-:Y:S01]  /*6220*/  FMUL.FTZ R198, R92, R47 ;  /* 0x0000002f5cc67220 */ /* 0x000fe20000410000 */
[----:B------:R-:W-:Y:S01]  /*6230*/  LEA R4, P0, R18, c[0x0][0x320], 0x2 ;  /* 0x0000c80012047a11 */ /* 0x000fe200078010ff */
[----:B------:R-:W-:Y:S01]  /*6240*/  FFMA.FTZ R188, R188, R192, R191 ;  /* 0x000000c0bcbc7223 */ /* 0x000fe200000100bf */
[----:B------:R-:W-:Y:S01]  /*6250*/  SHF.L.U32 R191, R21, 0x2, RZ ;  /* 0x0000000215bf7819 */ /* 0x000fe200000006ff */
[----:B------:R-:W-:Y:S01]  /*6260*/  FFMA.FTZ R195, R172, R189, R198 ;  /* 0x000000bdacc37223 */ /* 0x000fe200000100c6 */
[----:B------:R-:W-:Y:S01]  /*6270*/  LEA.HI.X R5, R18, c[0x0][0x324], R19, 0x2, P0 ;  /* 0x0000c90012057a11 */ /* 0x000fe200000f1413 */
[----:B------:R-:W-:Y:S01]  /*6280*/  IMAD R194, R194, c[0x0][0x2d0], RZ ;  /* 0x0000b400c2c27a24 */ /* 0x000fe200078e02ff */
[----:B------:R-:W-:Y:S01]  /*6290*/  IADD3 R18, P2, R121, R18, RZ ;  /* 0x0000001279127210 */ /* 0x000fe20007f5e0ff */
[----:B------:R-:W-:-:S02]  /*62a0*/  FFMA.FTZ R172, R172, R188, R179 ;  /* 0x000000bcacac7223 */ /* 0x000fc400000100b3 */
[----:B------:R-:W-:Y:S01]  /*62b0*/  FFMA.FTZ R197, R75, R7, R6 ;  /* 0x000000074bc57223 */ /* 0x000fe20000010006 */
[----:B------:R-:W-:Y:S01]  /*62c0*/  LEA.HI.X.SX32 R19, R121, R19, 0x1, P2 ;  /* 0x0000001379137211 */ /* 0x000fe200010f0eff */
[----:B------:R-:W-:Y:S02]  /*62d0*/  FMUL.FTZ R179, R175, R195 ;  /* 0x000000c3afb37220 */ /* 0x000fe40000410000 */
[----:B------:R-:W-:Y:S01]  /*62e0*/  IMAD R175, R191, c[0x0][0x2d4], R194 ;  /* 0x0000b500bfaf7a24 */ /* 0x000fe200078e02c2 */
[----:B------:R-:W-:Y:S01]  /*62f0*/  P2R R194, PR, RZ, 0x2 ;  /* 0x00000002ffc27803 */ /* 0x000fe20000000000 */
[----:B------:R-:W-:Y:S02]  /*6300*/  FFMA.FTZ R194, R74, R179, R197 ;  /* 0x000000b34ac27223 */ /* 0x000fe400000100c5 */
[----:B------:R-:W-:Y:S02]  /*6310*/  FMUL.FTZ R171, R171, R184 ;  /* 0x000000b8abab7220 */ /* 0x000fe40000410000 */
[----:B------:R-:W-:-:S02]  /*6320*/  FMUL.FTZ R173, R173, R186 ;  /* 0x000000baadad7220 */ /* 0x000fc40000410000 */
[----:B------:R-:W-:Y:S02]  /*6330*/  FFMA.FTZ R170, R170, R172, R177 ;  /* 0x000000acaaaa7223 */ /* 0x000fe400000100b1 */
[----:B------:R-:W-:Y:S02]  /*6340*/  FFMA.FTZ R171, R73, R171, R194 ;  /* 0x000000ab49ab7223 */ /* 0x000fe400000100c2 */
[----:B------:R-:W-:Y:S02]  /*6350*/  FMUL.FTZ R194, R72, R173 ;  /* 0x000000ad48c27220 */ /* 0x000fe40000410000 */
[----:B------:R-:W-:Y:S02]  /*6360*/  FFMA.FTZ R168, R167, R170, R168 ;  /* 0x000000aaa7a87223 */ /* 0x000fe400000100a8 */
[----:B------:R-:W-:Y:S02]  /*6370*/  FADD.FTZ R167, R171, R194 ;  /* 0x000000c2aba77221 */ /* 0x000fe40000010000 */
[----:B------:R-:W-:Y:S01]  /*6380*/  FFMA.FTZ R194, R154, R168, R169 ;  /* 0x000000a89ac27223 */ /* 0x000fe200000100a9 */
[----:B------:R-:W-:Y:S01]  /*6390*/  SHF.L.U32 R154, R126, 0x4, RZ ;  /* 0x000000047e9a7819 */ /* 0x000fe200000006ff */
[----:B------:R-:W-:-:S02]  /*63a0*/  FADD.FTZ R169, -R200, R209 ;  /* 0x000000d1c8a97221 */ /* 0x000fc40000010100 */
[----:B------:R-:W-:Y:S01]  /*63b0*/  FFMA.FTZ R156, R145, R194, R156 ;  /* 0x000000c2919c7223 */ /* 0x000fe2000001009c */
[----:B------:R-:W-:Y:S01]  /*63c0*/  LEA.HI.SX32 R171, R154, R154, 0x1b ;  /* 0x0000009a9aab7211 */ /* 0x000fe200078fdaff */
[----:B------:R-:W-:Y:S02]  /*63d0*/  FMUL.FTZ R209, R144, R209 ;  /* 0x000000d190d17220 */ /* 0x000fe40000410000 */
[----:B------:R-:W-:Y:S02]  /*63e0*/  FFMA.FTZ R146, R146, R156, R155 ;  /* 0x0000009c92927223 */ /* 0x000fe4000001009b */
[----:B-1----:R-:W-:Y:S02]  /*63f0*/  FMUL.FTZ R16, R86, R209 ;  /* 0x000000d156107220 */ /* 0x002fe40000410000 */
[----:B------:R-:W-:Y:S02]  /*6400*/  FFMA.FTZ R158, R153, R146, R158 ;  /* 0x00000092999e7223 */ /* 0x000fe4000001009e */
[----:B------:R-:W-:Y:S01]  /*6410*/  FMUL.FTZ R17, R144, R196 ;  /* 0x000000c490117220 */ /* 0x000fe20000410000 */
[----:B------:R0:W-:Y:S01]  /*6420*/  STS [R171.X4+0x1094], R16 ;  /* 0x00109410ab007388 */ /* 0x0001e20000004800 */
[----:B------:R-:W-:-:S02]  /*6430*/  FFMA.FTZ R148, R148, R158, R157 ;  /* 0x0000009e94947223 */ /* 0x000fc4000001009d */
[C---:B------:R-:W-:Y:S02]  /*6440*/  FMUL.FTZ R145, R144.reuse, R183 ;  /* 0x000000b790917220 */ /* 0x040fe40000410000 */
[----:B------:R-:W-:Y:S02]  /*6450*/  FFMA.FTZ R160, R147, R148, R160 ;  /* 0x0000009493a07223 */ /* 0x000fe400000100a0 */
[----:B------:R-:W-:Y:S02]  /*6460*/  FMUL.FTZ R173, R144, R185 ;  /* 0x000000b990ad7220 */ /* 0x000fe40000410000 */
[----:B------:R-:W-:Y:S02]  /*6470*/  FFMA.FTZ R152, R152, R160, R159 ;  /* 0x000000a098987223 */ /* 0x000fe4000001009f */
[----:B------:R-:W-:Y:S02]  /*6480*/  FADD.FTZ R207, -R207, R196 ;  /* 0x000000c4cfcf7221 */ /* 0x000fe40000010100 */
[----:B------:R-:W-:-:S02]  /*6490*/  FFMA.FTZ R150, R150, R152, R161 ;  /* 0x0000009896967223 */ /* 0x000fc400000100a1 */
[----:B0-----:R-:W-:Y:S02]  /*64a0*/  FMUL.FTZ R16, R82, R17 ;  /* 0x0000001152107220 */ /* 0x001fe40000410000 */
[----:B------:R-:W-:Y:S02]  /*64b0*/  FFMA.FTZ R162, R149, R150, R162 ;  /* 0x0000009695a27223 */ /* 0x000fe400000100a2 */
[----:B------:R-:W-:Y:S01]  /*64c0*/  FMUL.FTZ R208, R144, R180 ;  /* 0x000000b490d07220 */ /* 0x000fe20000410000 */
[----:B------:R0:W-:Y:S01]  /*64d0*/  STS [R171.X4+0x10a4], R16 ;  /* 0x0010a410ab007388 */ /* 0x0001e20000004800 */
[----:B------:R-:W-:Y:S02]  /*64e0*/  FMUL.FTZ R196, R80, R145 ;  /* 0x0000009150c47220 */ /* 0x000fe40000410000 */
[----:B------:R-:W-:Y:S02]  /*64f0*/  FADD.FTZ R202, -R202, R199 ;  /* 0x000000c7caca7221 */ /* 0x000fe40000010100 */
[----:B------:R-:W-:Y:S01]  /*6500*/  FMUL.FTZ R199, R144, R199 ;  /* 0x000000c790c77220 */ /* 0x000fe20000410000 */
[----:B------:R1:W-:Y:S01]  /*6510*/  STS [R171.X4+0x10ac], R196 ;  /* 0x0010acc4ab007388 */ /* 0x0003e20000004800 */
[----:B------:R-:W-:-:S02]  /*6520*/  FMUL.FTZ R200, R84, R173 ;  /* 0x000000ad54c87220 */ /* 0x000fc40000410000 */
[----:B------:R-:W-:Y:S02]  /*6530*/  FFMA.FTZ R164, R151, R162, R164 ;  /* 0x000000a297a47223 */ /* 0x000fe400000100a4 */
[----:B------:R-:W-:Y:S01]  /*6540*/  FMUL.FTZ R208, R83, R208 ;  /* 0x000000d053d07220 */ /* 0x000fe20000410000 */
[----:B------:R2:W-:Y:S01]  /*6550*/  STS [R171.X4+0x109c], R200 ;  /* 0x00109cc8ab007388 */ /* 0x0005e20000004800 */
[----:B0-----:R-:W-:Y:S01]  /*6560*/  FMUL.FTZ R16, R78, R199 ;  /* 0x000000c74e107220 */ /* 0x001fe20000410000 */
[----:B------:R-:W-:Y:S01]  /*6570*/  IADD3 R199, -R121, c[0x0][0x168], -R126 ;  /* 0x00005a0079c77a10 */ /* 0x000fe20007ffe97e */
[C---:B------:R-:W-:Y:S01]  /*6580*/  FMUL.FTZ R204, R144.reuse, R182 ;  /* 0x000000b690cc7220 */ /* 0x040fe20000410000 */
[----:B------:R0:W-:Y:S01]  /*6590*/  STS [R171.X4+0x10a0], R208 ;  /* 0x0010a0d0ab007388 */ /* 0x0001e20000004800 */
[----:B-1----:R-:W-:Y:S01]  /*65a0*/  FMUL.FTZ R196, R144, R189 ;  /* 0x000000bd90c47220 */ /* 0x002fe20000410000 */
[----:B------:R-:W-:Y:S01]  /*65b0*/  ISETP.GE.AND P1, PT, R199, 0x41, PT ;  /* 0x00000041c700780c */ /* 0x000fe20003f26270 */
[-C--:B------:R-:W-:Y:S01]  /*65c0*/  FFMA.FTZ R182, R106, -R71.reuse, R182 ;  /* 0x800000476ab67223 */ /* 0x080fe200000100b6 */
[----:B------:R1:W-:Y:S01]  /*65d0*/  STS [R171.X4+0x10b4], R16 ;  /* 0x0010b410ab007388 */ /* 0x0003e20000004800 */
[----:B------:R-:W-:-:S02]  /*65e0*/  FMUL.FTZ R145, R164, R71 ;  /* 0x00000047a4917220 */ /* 0x000fc40000410000 */
[----:B--2---:R-:W-:Y:S02]  /*65f0*/  FMUL.FTZ R200, R144, R176 ;  /* 0x000000b090c87220 */ /* 0x004fe40000410000 */
[----:B------:R-:W-:Y:S02]  /*6600*/  FMUL.FTZ R204, R87, R204 ;  /* 0x000000cc57cc7220 */ /* 0x000fe40000410000 */
[----:B0-----:R-:W-:Y:S02]  /*6610*/  FMUL.FTZ R208, R75, R196 ;  /* 0x000000c44bd07220 */ /* 0x001fe40000410000 */
[----:B------:R-:W-:Y:S01]  /*6620*/  FMUL.FTZ R196, R162, R70 ;  /* 0x00000046a2c47220 */ /* 0x000fe20000410000 */
[----:B------:R0:W-:Y:S01]  /*6630*/  STS [R171.X4+0x1090], R204 ;  /* 0x001090ccab007388 */ /* 0x0001e20000004800 */
[----:B-1----:R-:W-:Y:S02]  /*6640*/  FFMA.FTZ R16, R145, R182, RZ ;  /* 0x000000b691107223 */ /* 0x002fe400000100ff */
[----:B------:R-:W-:Y:S01]  /*6650*/  FMUL.FTZ R200, R79, R200 ;  /* 0x000000c84fc87220 */ /* 0x000fe20000410000 */
[----:B------:R-:W-:Y:S01]  /*6660*/  STS [R171.X4+0x10c0], R208 ;  /* 0x0010c0d0ab007388 */ /* 0x000fe20000004800 */
[----:B------:R-:W-:-:S02]  /*6670*/  FMUL.FTZ R206, R144, R187 ;  /* 0x000000bb90ce7220 */ /* 0x000fc40000410000 */
[----:B------:R-:W-:Y:S01]  /*6680*/  FADD.FTZ R153, -R198, R195 ;  /* 0x000000c3c6997221 */ /* 0x000fe20000010100 */
[----:B------:R1:W-:Y:S01]  /*6690*/  STS [R171.X4+0x10b0], R200 ;  /* 0x0010b0c8ab007388 */ /* 0x0003e20000004800 */
[-C--:B------:R-:W-:Y:S02]  /*66a0*/  FFMA.FTZ R198, R104, -R69.reuse, R187 ;  /* 0x8000004568c67223 */ /* 0x080fe400000100bb */
[----:B------:R-:W-:Y:S02]  /*66b0*/  FMUL.FTZ R147, R150, R69 ;  /* 0x0000004596937220 */ /* 0x000fe40000410000 */
[----:B------:R-:W-:Y:S02]  /*66c0*/  FFMA.FTZ R16, R196, R169, R16 ;  /* 0x000000a9c4107223 */ /* 0x000fe40000010010 */
[----:B------:R-:W-:Y:S02]  /*66d0*/  FMUL.FTZ R206, R85, R206 ;  /* 0x000000ce55ce7220 */ /* 0x000fe40000410000 */
[----:B0-----:R-:W-:-:S02]  /*66e0*/  FMUL.FTZ R204, R144, R174 ;  /* 0x000000ae90cc7220 */ /* 0x001fc40000410000 */
[-C--:B------:R-:W-:Y:S01]  /*66f0*/  FFMA.FTZ R185, R97, -R68.reuse, R185 ;  /* 0x8000004461b97223 */ /* 0x080fe200000100b9 */
[----:B------:R0:W-:Y:S01]  /*6700*/  STS [R171.X4+0x1098], R206 ;  /* 0x001098ceab007388 */ /* 0x0001e20000004800 */
[----:B-1----:R-:W-:Y:S02]  /*6710*/  FMUL.FTZ R200, R152, R68 ;  /* 0x0000004498c87220 */ /* 0x002fe40000410000 */
[----:B------:R-:W-:Y:S02]  /*6720*/  FFMA.FTZ R16, R147, R198, R16 ;  /* 0x000000c693107223 */ /* 0x000fe40000010010 */
[----:B------:R-:W-:Y:S02]  /*6730*/  FMUL.FTZ R17, R144, R181 ;  /* 0x000000b590117220 */ /* 0x000fe40000410000 */
[----:B------:R-:W-:Y:S02]  /*6740*/  FMUL.FTZ R204, R77, R204 ;  /* 0x000000cc4dcc7220 */ /* 0x000fe40000410000 */
[----:B------:R-:W-:-:S02]  /*6750*/  FFMA.FTZ R180, R102, -R67, R180 ;  /* 0x8000004366b47223 */ /* 0x000fc400000100b4 */
[----:B------:R-:W-:Y:S01]  /*6760*/  FMUL.FTZ R149, R160, R67 ;  /* 0x00000043a0957220 */ /* 0x000fe20000410000 */
[----:B------:R1:W-:Y:S01]  /*6770*/  STS [R171.X4+0x10b8], R204 ;  /* 0x0010b8ccab007388 */ /* 0x0003e20000004800 */
[----:B------:R-:W-:Y:S02]  /*6780*/  FFMA.FTZ R16, R200, R185, R16 ;  /* 0x000000b9c8107223 */ /* 0x000fe40000010010 */
[----:B0-----:R-:W-:Y:S02]  /*6790*/  FMUL.FTZ R206, R76, R17 ;  /* 0x000000114cce7220 */ /* 0x001fe40000410000 */
[C---:B------:R-:W-:Y:S02]  /*67a0*/  FMUL.FTZ R195, R144.reuse, R195 ;  /* 0x000000c390c37220 */ /* 0x040fe40000410000 */
[----:B------:R-:W-:Y:S01]  /*67b0*/  FMUL.FTZ R210, R144, R178 ;  /* 0x000000b290d27220 */ /* 0x000fe20000410000 */
[----:B------:R0:W-:Y:S01]  /*67c0*/  STS [R171.X4+0x10bc], R206 ;  /* 0x0010bcceab007388 */ /* 0x0001e20000004800 */
[----:B------:R-:W-:-:S02]  /*67d0*/  FFMA.FTZ R151, R100, -R65, R178 ;  /* 0x8000004164977223 */ /* 0x000fc400000100b2 */
[----:B------:R-:W-:Y:S02]  /*67e0*/  FMUL.FTZ R178, R148, R66 ;  /* 0x0000004294b27220 */ /* 0x000fe40000410000 */
[----:B------:R-:W-:Y:S02]  /*67f0*/  FFMA.FTZ R16, R149, R180, R16 ;  /* 0x000000b495107223 */ /* 0x000fe40000010010 */
[----:B-1----:R-:W-:Y:S02]  /*6800*/  FMUL.FTZ R204, R74, R195 ;  /* 0x000000c34acc7220 */ /* 0x002fe40000410000 */
[C---:B------:R-:W-:Y:S02]  /*6810*/  FMUL.FTZ R17, R144.reuse, R186 ;  /* 0x000000ba90117220 */ /* 0x040fe40000410000 */
[----:B0-----:R-:W-:Y:S01]  /*6820*/  FMUL.FTZ R206, R144, R184 ;  /* 0x000000b890ce7220 */ /* 0x001fe20000410000 */
[----:B------:R0:W-:Y:S01]  /*6830*/  STS [R171.X4+0x10c4], R204 ;  /* 0x0010c4ccab007388 */ /* 0x0001e20000004800 */
[----:B------:R-:W-:-:S02]  /*6840*/  FMUL.FTZ R144, R158, R65 ;  /* 0x000000419e907220 */ /* 0x000fc40000410000 */
[----:B------:R-:W-:Y:S02]  /*6850*/  FFMA.FTZ R16, R178, R207, R16 ;  /* 0x000000cfb2107223 */ /* 0x000fe40000010010 */
[-C--:B------:R-:W-:Y:S02]  /*6860*/  FFMA.FTZ R183, R93, -R64.reuse, R183 ;  /* 0x800000405db77223 */ /* 0x080fe400000100b7 */
[----:B------:R-:W-:Y:S02]  /*6870*/  FFMA.FTZ R16, R144, R151, R16 ;  /* 0x0000009790107223 */ /* 0x000fe40000010010 */
[-C--:B------:R-:W-:Y:S02]  /*6880*/  FFMA.FTZ R176, R98, -R63.reuse, R176 ;  /* 0x8000003f62b07223 */ /* 0x080fe400000100b0 */
[----:B0-----:R-:W-:Y:S02]  /*6890*/  FMUL.FTZ R204, R146, R64 ;  /* 0x0000004092cc7220 */ /* 0x001fe40000410000 */
[----:B------:R-:W-:-:S02]  /*68a0*/  FMUL.FTZ R155, R156, R63 ;  /* 0x0000003f9c9b7220 */ /* 0x000fc40000410000 */
[----:B------:R-:W-:Y:S02]  /*68b0*/  FFMA.FTZ R16, R204, R183, R16 ;  /* 0x000000b7cc107223 */ /* 0x000fe40000010010 */
[----:B------:R-:W-:Y:S02]  /*68c0*/  IMAD R193, R123, -0x400, R136 ;  /* 0xfffffc007bc17824 */ /* 0x000fe400078e0288 */
[----:B------:R-:W-:Y:S02]  /*68d0*/  FMUL.FTZ R157, R194, R62 ;  /* 0x0000003ec29d7220 */ /* 0x000fe40000410000 */
[----:B------:R-:W-:Y:S01]  /*68e0*/  FFMA.FTZ R16, R155, R176, R16 ;  /* 0x000000b09b107223 */ /* 0x000fe20000010010 */
[----:B------:R-:W-:Y:S01]  /*68f0*/  SHF.R.S32.HI R7, RZ, 0x1f, R193 ;  /* 0x0000001fff077819 */ /* 0x000fe200000114c1 */
[----:B------:R-:W-:Y:S01]  /*6900*/  FFMA.FTZ R174, R89, -R60, R174 ;  /* 0x8000003c59ae7223 */ /* 0x000fe200000100ae */
[----:B------:R-:W-:Y:S01]  /*6910*/  LEA R6, P0, R193, R4, 0x2 ;  /* 0x00000004c1067211 */ /* 0x000fe200078010ff */
[----:B------:R-:W-:-:S02]  /*6920*/  FMUL.FTZ R159, R168, R60 ;  /* 0x0000003ca89f7220 */ /* 0x000fc40000410000 */
[----:B------:R-:W-:Y:S01]  /*6930*/  FFMA.FTZ R16, R157, R202, R16 ;  /* 0x000000ca9d107223 */ /* 0x000fe20000010010 */
[----:B------:R-:W-:Y:S01]  /*6940*/  LEA.HI.X R7, R193, R5, R7, 0x2, P0 ;  /* 0x00000005c1077211 */ /* 0x000fe200000f1407 */
[----:B------:R-:W-:Y:S01]  /*6950*/  FFMA.FTZ R173, R90, -R43, R184 ;  /* 0x8000002b5aad7223 */ /* 0x000fe200000100b8 */
[----:B------:R-:W-:Y:S01]  /*6960*/  ISETP.GE.AND P0, PT, R199, 0x1, PT ;  /* 0x00000001c700780c */ /* 0x000fe20003f06270 */
[-C--:B------:R-:W-:Y:S02]  /*6970*/  FFMA.FTZ R181, R96, -R55.reuse, R181 ;  /* 0x8000003760b57223 */ /* 0x080fe400000100b5 */
[----:B------:R-:W-:Y:S02]  /*6980*/  FMUL.FTZ R184, R170, R55 ;  /* 0x00000037aab87220 */ /* 0x000fe40000410000 */
[----:B------:R-:W-:Y:S02]  /*6990*/  FFMA.FTZ R16, R159, R174, R16 ;  /* 0x000000ae9f107223 */ /* 0x000fe40000010010 */
[----:B------:R-:W-:-:S02]  /*69a0*/  FFMA.FTZ R189, R94, -R51, R189 ;  /* 0x800000335ebd7223 */ /* 0x000fc400000100bd */
[----:B------:R-:W-:Y:S02]  /*69b0*/  FMUL.FTZ R161, R172, R51 ;  /* 0x00000033aca17220 */ /* 0x000fe40000410000 */
[----:B------:R-:W-:Y:S02]  /*69c0*/  FFMA.FTZ R16, R184, R181, R16 ;  /* 0x000000b5b8107223 */ /* 0x000fe40000010010 */
[----:B------:R-:W-:Y:S02]  /*69d0*/  FMUL.FTZ R210, R81, R210 ;  /* 0x000000d251d27220 */ /* 0x000fe40000410000 */
[----:B------:R-:W-:Y:S02]  /*69e0*/  FMUL.FTZ R206, R73, R206 ;  /* 0x000000ce49ce7220 */ /* 0x000fe40000410000 */
[----:B------:R-:W-:Y:S01]  /*69f0*/  FMUL.FTZ R208, R72, R17 ;  /* 0x0000001148d07220 */ /* 0x000fe20000410000 */
[----:B------:R-:W-:Y:S01]  /*6a00*/  STS [R171.X4+0x10a8], R210 ;  /* 0x0010a8d2ab007388 */ /* 0x000fe20000004800 */
[----:B------:R-:W-:Y:S01]  /*6a10*/  FFMA.FTZ R177, R88, -R39, R186 ;  /* 0x8000002758b17223 */ /* 0x000fe200000100ba */
[----:B------:R-:W-:Y:S01]  /*6a20*/  IADD3 R17, R126, 0x40, RZ ;  /* 0x000000407e117810 */ /* 0x000fe20007ffe0ff */
[----:B------:R-:W-:Y:S01]  /*6a30*/  FMUL.FTZ R186, R188, R47 ;  /* 0x0000002fbcba7220 */ /* 0x000fe20000410000 */
[----:B------:R0:W-:Y:S01]  /*6a40*/  STS [R171.X4+0x10c8], R206 ;  /* 0x0010c8ceab007388 */ /* 0x0001e20000004800 */
[----:B------:R-:W-:Y:S01]  /*6a50*/  FFMA.FTZ R16, R161, R189, R16 ;  /* 0x000000bda1107223 */ /* 0x000fe20000010010 */
[----:B------:R-:W-:Y:S01]  /*6a60*/  LEA.HI.SX32 R187, R17, R126, 0x1b ;  /* 0x0000007e11bb7211 */ /* 0x000fe200078fdaff */
[----:B------:R-:W-:Y:S01]  /*6a70*/  IMAD.WIDE.U32 R6, R191, c[0x0][0x2d0], R6 ;  /* 0x0000b400bf067a25 */ /* 0x000fe200078e0006 */
[----:B------:R1:W-:Y:S03]  /*6a80*/  STS [R171.X4+0x10cc], R208 ;  /* 0x0010ccd0ab007388 */ /* 0x0003e60000004800 */
[----:B------:R-:W-:Y:S01]  /*6a90*/  FMUL.FTZ R179, R190, R39 ;  /* 0x00000027beb37220 */ /* 0x000fe20000410000 */
[----:B------:R-:W-:Y:S01]  /*6aa0*/  IADD3 R7, R175, R7, RZ ;  /* 0x00000007af077210 */ /* 0x000fe20007ffe0ff */
[----:B------:R-:W-:-:S02]  /*6ab0*/  FFMA.FTZ R16, R186, R153, R16 ;  /* 0x00000099ba107223 */ /* 0x000fc40000010010 */
[----:B0-----:R-:W-:Y:S02]  /*6ac0*/  FMUL.FTZ R206, R179, R177 ;  /* 0x000000b1b3ce7220 */ /* 0x001fe40000410000 */
[----:B-1----:R-:W-:-:S04]  /*6ad0*/  FMUL.FTZ R171, R192, R43 ;  /* 0x0000002bc0ab7220 */ /* 0x002fc80000410000 */
[----:B------:R-:W-:Y:S01]  /*6ae0*/  FFMA.FTZ R197, R171, R173, R16 ;  /* 0x000000adabc57223 */ /* 0x000fe20000010010 */
[----:B------:R-:W-:Y:S06]  /*6af0*/  BAR.SYNC.DEFER_BLOCKING 0x0 ;  /* 0x0000000000007b1d */ /* 0x000fec0000010000 */
[----:B------:R-:W-:Y:S05]  /*6b00*/  @!P0 BRA `(.L_x_2800) ;  /* 0x000000a000008947 */ /* 0x000fea0003800000 */
[----:B------:R-:W-:Y:S01]  /*6b10*/  LEA.HI.SX32 R195, R126, R126, 0x1b ;  /* 0x0000007e7ec37211 */ /* 0x000fe200078fdaff */
[----:B------:R-:W-:Y:S01]  /*6b20*/  IMAD.WIDE.U32 R18, R23, c[0x0][0x2d0], R18 ;  /* 0x0000b40017127a25 */ /* 0x000fe200078e0012 */
[----:B------:R-:W-:-:S04]  /*6b30*/  SHF.R.S32.HI R16, RZ, 0x1f, R23 ;  /* 0x0000001fff107819 */ /* 0x000fc80000011417 */
[----:B------:R-:W0:Y:S01]  /*6b40*/  LDS R195, [R195.X4+0x1090] ;  /* 0x00109000c3c37984 */ /* 0x000e220000004800 */
[----:B------:R-:W-:-:S04]  /*6b50*/  IMAD R16, R16, c[0x0][0x2d0], RZ ;  /* 0x0000b40010107a24 */ /* 0x000fc800078e02ff */
[----:B------:R-:W-:Y:S01]  /*6b60*/  IMAD R17, R23, c[0x0][0x2d4], R16 ;  /* 0x0000b50017117a24 */ /* 0x000fe200078e0210 */
[----:B------:R-:W-:-:S04]  /*6b70*/  LEA R16, P0, R18, c[0x0][0x320], 0x2 ;  /* 0x0000c80012107a11 */ /* 0x000fc800078010ff */
[----:B------:R-:W-:-:S04]  /*6b80*/  IADD3 R17, R19, R17, RZ ;  /* 0x0000001113117210 */ /* 0x000fc80007ffe0ff */
[----:B------:R-:W-:-:S05]  /*6b90*/  LEA.HI.X R17, R18, c[0x0][0x324], R17, 0x2, P0 ;  /* 0x0000c90012117a11 */ /* 0x000fca00000f1411 */
[----:B0-----:R0:W-:Y:S02]  /*6ba0*/  RED.E.ADD.F32.FTZ.RN.STRONG.GPU [R16.64], R195 ;  /* 0x000000c31000798e */ /* 0x0011e4000c10e784 */
.L_x_2800:
[----:B------:R-:W-:Y:S05]  /*6bb0*/  BSYNC B0 ;  /* 0x0000000000007941 */ /* 0x000fea0003800000 */
.L_x_2799:
[----:B------:R-:W1:Y:S01]  /*6bc0*/  LDS R187, [R187.X4+0x1190] ;  /* 0x00119000bbbb7984 */ /* 0x000e620000004800 */
[----:B------:R-:W-:Y:S01]  /*6bd0*/  BSSY B0, `(.L_x_2801) ;  /* 0x0000009000007945 */ /* 0x000fe20003800000 */
[----:B0-----:R-:W-:Y:S01]  /*6be0*/  FADD.FTZ R16, R197, R206 ;  /* 0x000000cec5107221 */ /* 0x001fe20000010000 */
[C---:B------:R-:W-:Y:S02]  /*6bf0*/  IADD3 R17, R126.reuse, 0x80, RZ ;  /* 0x000000807e117810 */ /* 0x040fe40007ffe0ff */
[----:B------:R-:W-:Y:S01]  /*6c00*/  IADD3 R19, R126, 0xc0, RZ ;  /* 0x000000c07e137810 */ /* 0x000fe20007ffe0ff */
[----:B------:R-:W-:Y:S05]  /*6c10*/  @!P1 BRA `(.L_x_2802) ;  /* 0x0000004000009947 */ /* 0x000fea0003800000 */
[----:B------:R-:W-:-:S06]  /*6c20*/  IMAD.WIDE R4, R193, 0x4, R4 ;  /* 0x00000004c1047825 */ /* 0x000fcc00078e0204 */
[----:B------:R-:W-:-:S05]  /*6c30*/  IMAD.WIDE.U32 R4, R191, c[0x0][0x2d0], R4 ;  /* 0x0000b400bf047a25 */ /* 0x000fca00078e0004 */
[----:B------:R-:W-:-:S05]  /*6c40*/  IADD3 R5, R5, R175, RZ ;  /* 0x000000af05057210 */ /* 0x000fca0007ffe0ff */
[----:B-1----:R0:W-:Y:S02]  /*6c50*/  RED.E.ADD.F32.FTZ.RN.STRONG.GPU [R4.64+-0xf00], R187 ;  /* 0xfff100bb0400798e */ /* 0x0021e4000c10e784 */
.L_x_2802:
[----:B------:R-:W-:Y:S05]  /*6c60*/  BSYNC B0 ;  /* 0x0000000000007941 */ /* 0x000fea0003800000 */
.L_x_2801:
        /* <DEDUP_REMOVED lines=14> */
.L_x_2804:
[----:B------:R-:W-:Y:S05]  /*6d50*/  BSYNC B0 ;  /* 0x0000000000007941 */ /* 0x000fea0003800000 */
.L_x_2803:
[----:B------:R-:W2:Y:S01]  /*6d60*/  LDS R19, [R19.X4+0x1390] ;  /* 0x0013900013137984 */ /* 0x000ea20000004800 */
[----:B------:R-:W-:Y:S01]  /*6d70*/  BSSY B0, `(.L_x_2805) ;  /* 0x0000005000007945 */ /* 0x000fe20003800000 */
[----:B0-----:R-:W-:Y:S02]  /*6d80*/  IADD3 R17, R126, 0x140, RZ ;  /* 0x000001407e117810 */ /* 0x001fe40007ffe0ff */
[----:B------:R-:W-:Y:S01]  /*6d90*/  LEA.HI.SX32 R5, R5, R126, 0x1b ;  /* 0x0000007e05057211 */ /* 0x000fe200078fdaff */
[----:B------:R-:W-:Y:S05]  /*6da0*/  @!P0 BRA `(.L_x_2806) ;  /* 0x0000001000008947 */ /* 0x000fea0003800000 */
[----:B--2---:R0:W-:Y:S02]  /*6db0*/  RED.E.ADD.F32.FTZ.RN.STRONG.GPU [R6.64+-0xd00], R19 ;  /* 0xfff300130600798e */ /* 0x0041e4000c10e784 */
.L_x_2806:
[----:B------:R-:W-:Y:S05]  /*6dc0*/  BSYNC B0 ;  /* 0x0000000000007941 */ /* 0x000fea0003800000 */
.L_x_2805:
[----:B------:R-:W3:Y:S01]  /*6dd0*/  LDS R5, [R5.X4+0x1490] ;  /* 0x0014900005057984 */ /* 0x000ee20000004800 */
[----:B------:R-:W-:Y:S01]  /*6de0*/  BSSY B0, `(.L_x_2807) ;  /* 0x0000005000007945 */ /* 0x000fe20003800000 */
[----:B0-2---:R-:W-:-:S02]  /*6df0*/  IADD3 R19, R126, 0x180, RZ ;  /* 0x000001807e137810 */ /* 0x005fc40007ffe0ff */
[----:B------:R-:W-:Y:S01]  /*6e00*/  LEA.HI.SX32 R17, R17, R126, 0x1b ;  /* 0x0000007e11117211 */ /* 0x000fe200078fdaff */
[----:B------:R-:W-:Y:S05]  /*6e10*/  @!P1 BRA `(.L_x_2808) ;  /* 0x0000001000009947 */ /* 0x000fea0003800000 */
[----:B---3--:R0:W-:Y:S02]  /*6e20*/  RED.E.ADD.F32.FTZ.RN.STRONG.GPU [R6.64+-0xc00], R5 ;  /* 0xfff400050600798e */ /* 0x0081e4000c10e784 */
.L_x_2808:
[----:B------:R-:W-:Y:S05]  /*6e30*/  BSYNC B0 ;  /* 0x0000000000007941 */ /* 0x000fea0003800000 */
.L_x_2807:
[----:B------:R-:W2:Y:S01]  /*6e40*/  LDS R17, [R17.X4+0x1590] ;  /* 0x0015900011117984 */ /* 0x000ea20000004800 */
[----:B------:R-:W-:Y:S01]  /*6e50*/  BSSY B0, `(.L_x_2809) ;  /* 0x0000005000007945 */ /* 0x000fe20003800000 */
[----:B0--3--:R-:W-:Y:S02]  /*6e60*/  IADD3 R5, R126, 0x1c0, RZ ;  /* 0x000001c07e057810 */ /* 0x009fe40007ffe0ff */
[----:B------:R-:W-:Y:S01]  /*6e70*/  LEA.HI.SX32 R19, R19, R126, 0x1b ;  /* 0x0000007e13137211 */ /* 0x000fe200078fdaff */
[----:B------:R-:W-:Y:S05]  /*6e80*/  @!P2 BRA `(.L_x_2810) ;  /* 0x000000100000a947 */ /* 0x000fea0003800000 */
[----:B--2---:R0:W-:Y:S02]  /*6e90*/  RED.E.ADD.F32.FTZ.RN.STRONG.GPU [R6.64+-0xb00], R17 ;  /* 0xfff500110600798e */ /* 0x0041e4000c10e784 */
.L_x_2810:
[----:B------:R-:W-:Y:S05]  /*6ea0*/  BSYNC B0 ;  /* 0x0000000000007941 */ /* 0x000fea0003800000 */
.L_x_2809:
[----:B------:R-:W3:Y:S01]  /*6eb0*/  LDS R19, [R19.X4+0x1690] ;  /* 0x0016900013137984 */ /* 0x000ee20000004800 */
[----:B------:R-:W-:Y:S01]  /*6ec0*/  BSSY B0, `(.L_x_2811) ;  /* 0x0000005000007945 */ /* 0x000fe20003800000 */
[----:B0-2---:R-:W-:Y:S02]  /*6ed0*/  IADD3 R17, R126, 0x200, RZ ;  /* 0x000002007e117810 */ /* 0x005fe40007ffe0ff */
[----:B------:R-:W-:Y:S01]  /*6ee0*/  LEA.HI.SX32 R5, R5, R126, 0x1b ;  /* 0x0000007e05057211 */ /* 0x000fe200078fdaff */
[----:B------:R-:W-:Y:S05]  /*6ef0*/  @!P3 BRA `(.L_x_2812) ;  /* 0x000000100000b947 */ /* 0x000fea0003800000 */
[----:B---3--:R0:W-:Y:S02]  /*6f00*/  RED.E.ADD.F32.FTZ.RN.STRONG.GPU [R6.64+-0xa00], R19 ;  /* 0xfff600130600798e */ /* 0x0081e4000c10e784 */
.L_x_2812:
[----:B------:R-:W-:Y:S05]  /*6f10*/  BSYNC B0 ;  /* 0x0000000000007941 */ /* 0x000fea0003800000 */
.L_x_2811:
[----:B------:R-:W2:Y:S01]  /*6f20*/  LDS R5, [R5.X4+0x1790] ;  /* 0x0017900005057984 */ /* 0x000ea20000004800 */
[----:B------:R-:W-:Y:S01]  /*6f30*/  BSSY B0, `(.L_x_2813) ;  /* 0x0000004000007945 */ /* 0x000fe20003800000 */
[----:B------:R-:W-:Y:S01]  /*6f40*/  LEA.HI.SX32 R4, R17, R126, 0x1b ;  /* 0x0000007e11047211 */ /* 0x000fe200078fdaff */
[----:B------:R-:W-:Y:S05]  /*6f50*/  @!P4 BRA `(.L_x_2814) ;  /* 0x000000100000c947 */ /* 0x000fea0003800000 */
[----:B--2---:R2:W-:Y:S02]  /*6f60*/  RED.E.ADD.F32.FTZ.RN.STRONG.GPU [R6.64+-0x900], R5 ;  /* 0xfff700050600798e */ /* 0x0045e4000c10e784 */
.L_x_2814:
[----:B------:R-:W-:Y:S05]  /*6f70*/  BSYNC B0 ;  /* 0x0000000000007941 */ /* 0x000fea0003800000 */
.L_x_2813:
[----:B--2---:R2:W4:Y:S01]  /*6f80*/  LDS R5, [R4.X4+0x1890] ;  /* 0x0018900004057984 */ /* 0x0045220000004800 */
[----:B------:R-:W-:Y:S01]  /*6f90*/  BSSY B0, `(.L_x_2815) ;  /* 0x0000005000007945 */ /* 0x000fe20003800000 */
[----:B------:R-:W-:-:S02]  /*6fa0*/  IADD3 R17, R126, 0x240, RZ ;  /* 0x000002407e117810 */ /* 0x000fc40007ffe0ff */
[----:B0--3--:R-:W-:Y:S01]  /*6fb0*/  IADD3 R19, R126, 0x280, RZ ;  /* 0x000002807e137810 */ /* 0x009fe20007ffe0ff */
[----:B------:R-:W-:Y:S05]  /*6fc0*/  @!P5 BRA `(.L_x_2816) ;  /* 0x000000100000d947 */ /* 0x000fea0003800000 */
[----:B----4-:R0:W-:Y:S02]  /*6fd0*/  RED.E.ADD.F32.FTZ.RN.STRONG.GPU [R6.64+-0x800], R5 ;  /* 0xfff800050600798e */ /* 0x0101e4000c10e784 */
.L_x_2816:
[----:B------:R-:W-:Y:S05]  /*6fe0*/  BSYNC B0 ;  /* 0x0000000000007941 */ /* 0x000fea0003800000 */
.L_x_2815:
        /* <DEDUP_REMOVED lines=14> */
.L_x_2818:
[----:B------:R-:W-:Y:S05]  /*70d0*/  BSYNC B0 ;  /* 0x0000000000007941 */ /* 0x000fea0003800000 */
.L_x_2817:
[----:B------:R-:W3:Y:S01]  /*70e0*/  LDS R19, [R19.X4+0x1a90] ;  /* 0x001a900013137984 */ /* 0x000ee20000004800 */
[----:B------:R-:W-:Y:S01]  /*70f0*/  BSSY B0, `(.L_x_2819) ;  /* 0x0000005000007945 */ /* 0x000fe20003800000 */
[----:B0-----:R-:W-:-:S02]  /*7100*/  IADD3 R17, R126, 0x300, RZ ;  /* 0x000003007e117810 */ /* 0x001fc40007ffe0ff */
[----:B------:R-:W-:Y:S01]  /*7110*/  LEA.HI.SX32 R5, R5, R126, 0x1b ;  /* 0x0000007e05057211 */ /* 0x000fe200078fdaff */
[----:B------:R-:W-:Y:S05]  /*7120*/  @!P0 BRA `(.L_x_2820) ;  /* 0x0000001000008947 */ /* 0x000fea0003800000 */
[----:B---3--:R0:W-:Y:S02]  /*7130*/  RED.E.ADD.F32.FTZ.RN.STRONG.GPU [R6.64+-0x600], R19 ;  /* 0xfffa00130600798e */ /* 0x0081e4000c10e784 */
.L_x_2820:
[----:B------:R-:W-:Y:S05]  /*7140*/  BSYNC B0 ;  /* 0x0000000000007941 */ /* 0x000fea0003800000 */
.L_x_2819:
[----:B------:R-:W4:Y:S01]  /*7150*/  LDS R5, [R5.X4+0x1b90] ;  /* 0x001b900005057984 */ /* 0x000f220000004800 */
[----:B------:R-:W-:Y:S01]  /*7160*/  BSSY B0, `(.L_x_2821) ;  /* 0x0000005000007945 */ /* 0x000fe20003800000 */
[----:B0--3--:R-:W-:Y:S02]  /*7170*/  IADD3 R19, R126, 0x340, RZ ;  /* 0x000003407e137810 */ /* 0x009fe40007ffe0ff */
[----:B------:R-:W-:Y:S01]  /*7180*/  LEA.HI.SX32 R17, R17, R126, 0x1b ;  /* 0x0000007e11117211 */ /* 0x000fe200078fdaff */
[----:B------:R-:W-:Y:S05]  /*7190*/  @!P1 BRA `(.L_x_2822) ;  /* 0x0000001000009947 */ /* 0x000fea0003800000 */
[----:B----4-:R0:W-:Y:S02]  /*71a0*/  RED.E.ADD.F32.FTZ.RN.STRONG.GPU [R6.64+-0x500], R5 ;  /* 0xfffb00050600798e */ /* 0x0101e4000c10e784 */
.L_x_2822:
[----:B------:R-:W-:Y:S05]  /*71b0*/  BSYNC B0 ;  /* 0x0000000000007941 */ /* 0x000fea0003800000 */
.L_x_2821:
[----:B------:R-:W3:Y:S01]  /*71c0*/  LDS R17, [R17.X4+0x1c90] ;  /* 0x001c900011117984 */ /* 0x000ee20000004800 */
[----:B------:R-:W-:Y:S01]  /*71d0*/  BSSY B0, `(.L_x_2823) ;  /* 0x0000005000007945 */ /* 0x000fe20003800000 */
[----:B0---4-:R-:W-:Y:S02]  /*71e0*/  IADD3 R5, R126, 0x380, RZ ;  /* 0x000003807e057810 */ /* 0x011fe40007ffe0ff */
[----:B------:R-:W-:Y:S01]  /*71f0*/  LEA.HI.SX32 R19, R19, R126, 0x1b ;  /* 0x0000007e13137211 */ /* 0x000fe200078fdaff */
[----:B------:R-:W-:Y:S05]  /*7200*/  @!P2 BRA `(.L_x_2824) ;  /* 0x000000100000a947 */ /* 0x000fea0003800000 */
[----:B---3--:R0:W-:Y:S02]  /*7210*/  RED.E.ADD.F32.FTZ.RN.STRONG.GPU [R6.64+-0x400], R17 ;  /* 0xfffc00110600798e */ /* 0x0081e4000c10e784 */
.L_x_2824:
[----:B------:R-:W-:Y:S05]  /*7220*/  BSYNC B0 ;  /* 0x0000000000007941 */ /* 0x000fea0003800000 */
.L_x_2823:
[----:B------:R-:W4:Y:S01]  /*7230*/  LDS R19, [R19.X4+0x1d90] ;  /* 0x001d900013137984 */ /* 0x000f220000004800 */
[----:B------:R-:W-:Y:S01]  /*7240*/  BSSY B0, `(.L_x_2825) ;  /* 0x0000005000007945 */ /* 0x000fe20003800000 */
[----:B0--3--:R-:W-:-:S02]  /*7250*/  IADD3 R17, R126, 0x3c0, RZ ;  /* 0x000003c07e117810 */ /* 0x009fc40007ffe0ff */
[----:B------:R-:W-:Y:S01]  /*7260*/  LEA.HI.SX32 R5, R5, R126, 0x1b ;  /* 0x0000007e05057211 */ /* 0x000fe200078fdaff */
[----:B------:R-:W-:Y:S05]  /*7270*/  @!P3 BRA `(.L_x_2826) ;  /* 0x000000100000b947 */ /* 0x000fea0003800000 */
[----:B----4-:R0:W-:Y:S02]  /*7280*/  RED.E.ADD.F32.FTZ.RN.STRONG.GPU [R6.64+-0x300], R19 ;  /* 0xfffd00130600798e */ /* 0x0101e4000c10e784 */
.L_x_2826:
[----:B------:R-:W-:Y:S05]  /*7290*/  BSYNC B0 ;  /* 0x0000000000007941 */ /* 0x000fea0003800000 */
.L_x_2825:
[----:B------:R-:W3:Y:S01]  /*72a0*/  LDS R5, [R5.X4+0x1e90] ;  /* 0x001e900005057984 */ /* 0x000ee20000004800 */
[----:B------:R-:W-:Y:S01]  /*72b0*/  BSSY B0, `(.L_x_2827) ;  /* 0x0000004000007945 */ /* 0x000fe20003800000 */
[----:B------:R-:W-:Y:S01]  /*72c0*/  LEA.HI.SX32 R17, R17, R126, 0x1b ;  /* 0x0000007e11117211 */ /* 0x000fe200078fdaff */
[----:B------:R-:W-:Y:S05]  /*72d0*/  @!P4 BRA `(.L_x_2828) ;  /* 0x000000100000c947 */ /* 0x000fea0003800000 */
[----:B---3--:R3:W-:Y:S02]  /*72e0*/  RED.E.ADD.F32.FTZ.RN.STRONG.GPU [R6.64+-0x200], R5 ;  /* 0xfffe00050600798e */ /* 0x0087e4000c10e784 */
.L_x_2828:
[----:B------:R-:W-:Y:S05]  /*72f0*/  BSYNC B0 ;  /* 0x0000000000007941 */ /* 0x000fea0003800000 */
.L_x_2827:
[----:B------:R-:W0:Y:S01]  /*7300*/  LDS R17, [R17.X4+0x1f90] ;  /* 0x001f900011117984 */ /* 0x000e220000004800 */
[----:B------:R-:W-:Y:S01]  /*7310*/  BSSY B0, `(.L_x_2829) ;  /* 0x0000003000007945 */ /* 0x000fe20003800000 */
[----:B------:R-:W-:Y:S05]  /*7320*/  @!P5 BRA `(.L_x_2830) ;  /* 0x000000100000d947 */ /* 0x000fea0003800000 */
[----:B0-----:R0:W-:Y:S02]  /*7330*/  RED.E.ADD.F32.FTZ.RN.STRONG.GPU [R6.64+-0x100], R17 ;  /* 0xffff00110600798e */ /* 0x0011e4000c10e784 */
.L_x_2830:
[----:B------:R-:W-:Y:S05]  /*7340*/  BSYNC B0 ;  /* 0x0000000000007941 */ /* 0x000fea0003800000 */
.L_x_2829:
[----:B--2---:R-:W2:Y:S01]  /*7350*/  SHFL.DOWN PT, R4, R167, 0x1, 0x1f ;  /* 0x08201f00a7047f89 */ /* 0x004ea200000e0000 */
[C---:B------:R-:W-:Y:S01]  /*7360*/  ISETP.GT.AND P0, PT, R124.reuse, 0x1e, PT ;  /* 0x0000001e7c00780c */ /* 0x040fe20003f04270 */
[----:B0--3--:R-:W-:Y:S01]  /*7370*/  FMUL.FTZ R6, R143, R190 ;  /* 0x000000be8f067220 */ /* 0x009fe20000410000 */
[----:B------:R-:W-:Y:S01]  /*7380*/  ISETP.NE.AND P1, PT, R124, RZ, PT ;  /* 0x000000ff7c00720c */ /* 0x000fe20003f25270 */
[----:B------:R-:W0:Y:S01]  /*7390*/  SHFL.DOWN PT, R5, R16, 0x1, 0x1f ;  /* 0x08201f0010057f89 */ /* 0x000e2200000e0000 */
        /* <DEDUP_REMOVED lines=11> */
[----:B--2---:R-:W-:Y:S02]  /*7450*/  @!P0 FADD.FTZ R167, R167, R4 ;  /* 0x00000004a7a78221 */ /* 0x004fe40000010000 */
        /* <DEDUP_REMOVED lines=15> */
[C---:B------:R-:W-:Y:S02]  /*7550*/  FMUL.FTZ R4, R143.reuse, R192 ;  /* 0x000000c08f047220 */ /* 0x040fe40000410000 */
[----:B--2---:R-:W-:Y:S01]  /*7560*/  @!P0 FADD.FTZ R16, R16, R5 ;  /* 0x0000000510108221 */ /* 0x004fe20000010000 */
[----:B------:R-:W0:Y:S01]  /*7570*/  SHFL.DOWN PT, R18, R167, 0x4, 0x1f ;  /* 0x08801f00a7127f89 */ /* 0x000e2200000e0000 */
[----:B------:R-:W-:Y:S01]  /*7580*/  ISETP.GT.AND P0, PT, R124, 0x1b, PT ;  /* 0x0000001b7c00780c */ /* 0x000fe20003f04270 */
[----:B------:R-:W-:Y:S02]  /*7590*/  FMUL.FTZ R173, R4, R173 ;  /* 0x000000ad04ad7220 */ /* 0x000fe40000410000 */
[----:B------:R-:W2:Y:S01]  /*75a0*/  SHFL.DOWN PT, R5, R16, 0x4, 0x1f ;  /* 0x08801f0010057f89 */ /* 0x000ea200000e0000 */
[----:B------:R-:W-:-:S02]  /*75b0*/  FMUL.FTZ R4, R143, R188 ;  /* 0x000000bc8f047220 */ /* 0x000fc40000410000 */
[----:B------:R-:W-:Y:S02]  /*75c0*/  FFMA.FTZ R173, R90, R192, R173 ;  /* 0x000000c05aad7223 */ /* 0x000fe400000100ad */
[----:B------:R-:W-:Y:S02]  /*75d0*/  FMUL.FTZ R153, R4, R153 ;  /* 0x0000009904997220 */ /* 0x000fe40000410000 */
[C---:B------:R-:W-:Y:S02]  /*75e0*/  FMUL.FTZ R4, R143.reuse, R172 ;  /* 0x000000ac8f047220 */ /* 0x040fe40000410000 */
[----:B------:R-:W-:Y:S02]  /*75f0*/  FFMA.FTZ R188, R92, R188, R153 ;  /* 0x000000bc5cbc7223 */ /* 0x000fe40000010099 */
[----:B------:R-:W-:Y:S02]  /*7600*/  FMUL.FTZ R189, R4, R189 ;  /* 0x000000bd04bd7220 */ /* 0x000fe40000410000 */
[----:B------:R-:W-:-:S02]  /*7610*/  FMUL.FTZ R4, R143, R170 ;  /* 0x000000aa8f047220 */ /* 0x000fc40000410000 */
[----:B------:R-:W-:Y:S02]  /*7620*/  FFMA.FTZ R189, R94, R172, R189 ;  /* 0x000000ac5ebd7223 */ /* 0x000fe400000100bd */
[----:B------:R-:W-:Y:S02]  /*7630*/  FMUL.FTZ R181, R4, R181 ;  /* 0x000000b504b57220 */ /* 0x000fe40000410000 */
[----:B------:R-:W-:Y:S02]  /*7640*/  FMUL.FTZ R4, R143, R146 ;  /* 0x000000928f047220 */ /* 0x000fe40000410000 */
[----:B0-----:R-:W-:Y:S02]  /*7650*/  @!P0 FADD.FTZ R167, R167, R18 ;  /* 0x00000012a7a78221 */ /* 0x001fe40000010000 */
[----:B------:R-:W-:Y:S02]  /*7660*/  FMUL.FTZ R183, R4, R183 ;  /* 0x000000b704b77220 */ /* 0x000fe40000410000 */
[----:B--2---:R-:W-:Y:S01]  /*7670*/  @!P0 FADD.FTZ R16, R16, R5 ;  /* 0x0000000510108221 */ /* 0x004fe20000010000 */
[----:B------:R-:W0:Y:S01]  /*7680*/  SHFL.DOWN PT, R6, R167, 0x8, 0x1f ;  /* 0x09001f00a7067f89 */ /* 0x000e2200000e0000 */
[----:B------:R-:W-:Y:S01]  /*7690*/  ISETP.GT.AND P0, PT, R124, 0x17, PT ;  /* 0x000000177c00780c */ /* 0x000fe20003f04270 */
[----:B------:R-:W-:-:S02]  /*76a0*/  FMUL.FTZ R5, R143, R168 ;  /* 0x000000a88f057220 */ /* 0x000fc40000410000 */
[----:B------:R-:W2:Y:S01]  /*76b0*/  SHFL.DOWN PT, R7, R16, 0x8, 0x1f ;  /* 0x09001f0010077f89 */ /* 0x000ea200000e0000 */
        /* <DEDUP_REMOVED lines=9> */
[----:B------:R-:W-:Y:S02]  /*7750*/  FFMA.FTZ R5, R98, R156, R5 ;  /* 0x0000009c62057223 */ /* 0x000fe40000010005 */
[----:B0-----:R-:W-:Y:S02]  /*7760*/  @!P0 FADD.FTZ R167, R167, R6 ;  /* 0x00000006a7a78221 */ /* 0x001fe40000010000 */
[----:B------:R-:W-:-:S02]  /*7770*/  FADD.FTZ R50, R5, R50 ;  /* 0x0000003205327221 */ /* 0x000fc40000010000 */
[----:B--2---:R-:W-:Y:S01]  /*7780*/  @!P0 FADD.FTZ R16, R16, R7 ;  /* 0x0000000710108221 */ /* 0x004fe20000010000 */
[----:B------:R-:W0:Y:S01]  /*7790*/  SHFL.DOWN PT, R6, R167, 0x10, 0x1f ;  /* 0x0a001f00a7067f89 */ /* 0x000e2200000e0000 */
[----:B------:R-:W-:Y:S01]  /*77a0*/  ISETP.GT.AND P0, PT, R124, 0xf, PT ;  /* 0x0000000f7c00780c */ /* 0x000fe20003f04270 */
[----:B------:R-:W-:Y:S02]  /*77b0*/  FFMA.FTZ R7, R91, R194, R202 ;  /* 0x000000c25b077223 */ /* 0x000fe400000100ca */
[----:B----4-:R-:W2:Y:S01]  /*77c0*/  SHFL.DOWN PT, R19, R16, 0x10, 0x1f ;  /* 0x0a001f0010137f89 */ /* 0x010ea200000e0000 */
[----:B------:R-:W-:Y:S02]  /*77d0*/  FMUL.FTZ R5, R143, R160 ;  /* 0x000000a08f057220 */ /* 0x000fe40000410000 */
[----:B------:R-:W-:Y:S02]  /*77e0*/  FADD.FTZ R52, R7, R52 ;  /* 0x0000003407347221 */ /* 0x000fe40000010000 */
[----:B------:R-:W-:-:S02]  /*77f0*/  FFMA.FTZ R17, R95, R148, R4 ;  /* 0x000000945f117223 */ /* 0x000fc40000010004 */
[----:B------:R-:W-:Y:S02]  /*7800*/  FMUL.FTZ R7, R5, R180 ;  /* 0x000000b405077220 */ /* 0x000fe40000410000 */
[----:B------:R-:W-:Y:S02]  /*7810*/  FADD.FTZ R46, R17, R46 ;  /* 0x0000002e112e7221 */ /* 0x000fe40000010000 */
[----:B------:R-:W-:Y:S02]  /*7820*/  FFMA.FTZ R160, R102, R160, R7 ;  /* 0x000000a066a07223 */ /* 0x000fe40000010007 */
[----:B------:R-:W-:Y:S02]  /*7830*/  FMUL.FTZ R7, R143, R150 ;  /* 0x000000968f077220 */ /* 0x000fe40000410000 */
[----:B------:R-:W-:Y:S02]  /*7840*/  FFMA.FTZ R181, R96, R170, R181 ;  /* 0x000000aa60b57223 */ /* 0x000fe400000100b5 */
[----:B------:R-:W-:-:S02]  /*7850*/  FMUL.FTZ R7, R7, R198 ;  /* 0x000000c607077220 */ /* 0x000fc40000410000 */
[----:B------:R-:W-:Y:S02]  /*7860*/  FFMA.FTZ R174, R89, R168, R174 ;  /* 0x000000a859ae7223 */ /* 0x000fe400000100ae */
[----:B0-----:R-:W-:Y:S02]  /*7870*/  @!P0 FADD.FTZ R167, R167, R6 ;  /* 0x00000006a7a78221 */ /* 0x001fe40000010000 */
[----:B------:R-:W-:Y:S02]  /*7880*/  FMUL.FTZ R6, R143, R152 ;  /* 0x000000988f067220 */ /* 0x000fe40000410000 */
[----:B--2---:R-:W-:Y:S01]  /*7890*/  @!P0 FADD.FTZ R16, R16, R19 ;  /* 0x0000001310108221 */ /* 0x004fe20000010000 */
[----:B------:R-:W-:Y:S01]  /*78a0*/  MOV R5, R167 ;  /* 0x000000a700057202 */ /* 0x000fe20000000f00 */
[----:B------:R-:W-:Y:S02]  /*78b0*/  FMUL.FTZ R6, R6, R185 ;  /* 0x000000b906067220 */ /* 0x000fe40000410000 */
[----:B------:R-:W-:Y:S01]  /*78c0*/  FFMA.FTZ R146, R93, R146, R183 ;  /* 0x000000925d927223 */ /* 0x000fe200000100b7 */
[----:B------:R-:W-:Y:S01]  /*78d0*/  MOV R4, R16 ;  /* 0x0000001000047202 */ /* 0x000fe20000000f00 */
[----:B------:R-:W-:-:S02]  /*78e0*/  FFMA.FTZ R17, R97, R152, R6 ;  /* 0x0000009861117223 */ /* 0x000fc40000010006 */
        /* <DEDUP_REMOVED lines=34> */
.L_x_2832:
[----:B0-----:R-:W-:Y:S05]  /*7b10*/  BSYNC B0 ;  /* 0x0000000000007941 */ /* 0x001fea0003800000 */
.L_x_2831:
[----:B------:R-:W-:Y:S02]  /*7b20*/  IADD3 R23, R23, 0x1, RZ ;  /* 0x0000000117177810 */ /* 0x000fe40007ffe0ff */
[----:B------:R-:W-:Y:S02]  /*7b30*/  IADD3 R21, P1, R21, 0x1, RZ ;  /* 0x0000000115157810 */ /* 0x000fe40007f3e0ff */
[----:B------:R-:W-:Y:S02]  /*7b40*/  ISETP.GE.AND P0, PT, R23, c[0x0][0x16c], PT ;  /* 0x00005b0017007a0c */ /* 0x000fe40003f06270 */
[----:B------:R-:W-:-:S11]  /*7b50*/  IADD3.X R0, RZ, R0, RZ, P1, !PT ;  /* 0x00000000ff007210 */ /* 0x000fd60000ffe4ff */
[----:B-1----:R-:W-:Y:S01]  /*7b60*/  @P0 CALL.REL.NOINC `(.L_x_2785) ;  /* 0x0000001000000944 */ /* 0x002fe20003c00000 */
[----:B------:R-:W-:Y:S05]  /*7b70*/  BRA `(.L_x_2833) ;  /* 0xffffc77000007947 */ /* 0x000fea000383ffff */
.L_x_2785:
[----:B------:R-:W-:Y:S01]  /*7b80*/  BAR.SYNC.DEFER_BLOCKING 0x0 ;  /* 0x0000000000007b1d */ /* 0x000fe20000010000 */
[----:B------:R-:W-:Y:S01]  /*7b90*/  IADD3 R60, -R121, c[0x0][0x168], RZ ;  /* 0x00005a00793c7a10 */ /* 0x000fe20007ffe1ff */
[----:B------:R-:W-:Y:S01]  /*7ba0*/  CS2R R62, SRZ ;  /* 0x00000000003e7805 */ /* 0x000fe2000001ff00 */
[C---:B------:R-:W-:Y:S01]  /*7bb0*/  LOP3.LUT R43, R8.reuse, 0x20, RZ, 0xfc, !PT ;  /* 0x00000020082b7812 */ /* 0x040fe200078efcff */
[----:B------:R-:W-:Y:S01]  /*7bc0*/  HFMA2.MMA R55, -RZ, RZ, 0, 0 ;  /* 0x00000000ff377435 */ /* 0x000fe200000001ff */
[CC--:B------:R-:W-:Y:S01]  /*7bd0*/  ISETP.GE.AND P2, PT, R8.reuse, R60.reuse, PT ;  /* 0x0000003c0800720c */ /* 0x0c0fe20003f46270 */
[----:B------:R-:W-:Y:S01]  /*7be0*/  IMAD.MOV.U32 R51, RZ, RZ, RZ ;  /* 0x000000ffff337224 */ /* 0x000fe200078e00ff */
        /* <DEDUP_REMOVED lines=8> */
[C---:B------:R-:W-:Y:S02]  /*7c70*/  LOP3.LUT R6, R8.reuse, 0xc0, RZ, 0xfc, !PT ;  /* 0x000000c008067812 */ /* 0x040fe400078efcff */
[-C--:B------:R-:W-:Y:S02]  /*7c80*/  ISETP.GE.AND P0, PT, R47, R60.reuse, PT ;  /* 0x0000003c2f00720c */ /* 0x080fe40003f06270 */
[----:B------:R-:W-:Y:S02]  /*7c90*/  LOP3.LUT R7, R8, 0xe0, RZ, 0xfc, !PT ;  /* 0x000000e008077812 */ /* 0x000fe400078efcff */
        /* <DEDUP_REMOVED lines=26> */
[-C--:B------:R-:W-:Y:S01]  /*7e40*/  ISETP.GE.AND P5, PT, R20, R60.reuse, PT ;  /* 0x0000003c1400720c */ /* 0x080fe20003fa6270 */
[----:B------:R-:W-:Y:S01]  /*7e50*/  HFMA2.MMA R72, -RZ, RZ, 0, 0 ;  /* 0x00000000ff487435 */ /* 0x000fe200000001ff */
[-C--:B------:R-:W-:Y:S02]  /*7e60*/  ISETP.GE.AND P3, PT, R21, R60.reuse, PT ;  /* 0x0000003c1500720c */ /* 0x080fe40003f66270 */
[----:B------:R-:W-:-:S02]  /*7e70*/  ISETP.GE.AND P2, PT, R23, R60, PT ;  /* 0x0000003c1700720c */ /* 0x000fc40003f46270 */
[----:B------:R-:W-:Y:S01]  /*7e80*/  ISETP.GE.AND P1, PT, R39, R60, PT ;  /* 0x0000003c2700720c */ /* 0x000fe20003f26270 */
[----:B------:R-:W-:Y:S01]  /*7e90*/  HFMA2.MMA R74, -RZ, RZ, 0, 0 ;  /* 0x00000000ff4a7435 */ /* 0x000fe200000001ff */
[----:B------:R-:W-:Y:S01]  /*7ea0*/  MOV R70, RZ ;  /* 0x000000ff00467202 */ /* 0x000fe20000000f00 */
[----:B------:R-:W5:Y:S01]  /*7eb0*/  @!P4 LDG.E R67, [R2.64+0x500] ;  /* 0x000500040243c981 */ /* 0x000f62000c1e1900 */
[----:B------:R-:W-:Y:S02]  /*7ec0*/  MOV R76, RZ ;  /* 0x000000ff004c7202 */ /* 0x000fe40000000f00 */
        /* <DEDUP_REMOVED lines=31> */
[----:B------:R-:W-:Y:S01]  /*80c0*/  FSETP.GTU.FTZ.AND P3, PT, R2, 20, PT ;  /* 0x41a000000200780b */ /* 0x000fe20003f7c000 */
[--C-:B-1----:R-:W-:Y:S02]  /*80d0*/  FADD.FTZ R62, R51, R138.reuse ;  /* 0x0000008a333e7221 */ /* 0x102fe40000010000 */
[----:B------:R-:W1:Y:S01]  /*80e0*/  LDS R51, [R101.X4+0x1c] ;  /* 0x00001c0065337984 */ /* 0x000e620000004800 */
[----:B--2---:R-:W-:-:S03]  /*80f0*/  FADD.FTZ R64, R55, R138 ;  /* 0x0000008a37407221 */ /* 0x004fc60000010000 */
[----:B------:R-:W2:Y:S01]  /*8100*/  LDS R55, [R101.X4+0x20] ;  /* 0x0000200065377984 */ /* 0x000ea20000004800 */
[----:B------:R-:W-:-:S05]  /*8110*/  FSETP.GTU.FTZ.AND P4, PT, R62, 20, PT ;  /* 0x41a000003e00780b */ /* 0x000fca0003f9c000 */
[----:B------:R-:W-:-:S06]  /*8120*/  @!P3 FMUL.FTZ R2, R2, -1.4426950216293334961 ;  /* 0xbfb8aa3b0202b820 */ /* 0x000fcc0000410000 */
[----:B------:R-:W4:Y:S01]  /*8130*/  @!P3 MUFU.EX2 R2, R2 ;  /* 0x000000020002b308 */ /* 0x000f220000000800 */
[----:B---3--:R-:W-:Y:S01]  /*8140*/  FADD.FTZ R65, R61, R138 ;  /* 0x0000008a3d417221 */ /* 0x008fe20000010000 */
[----:B------:R-:W-:Y:S01]  /*8150*/  FSETP.GTU.FTZ.AND P0, PT, R64, 20, PT ;  /* 0x41a000004000780b */ /* 0x000fe20003f1c000 */
[----:B------:R-:W3:Y:S01]  /*8160*/  LDS R61, [R101.X4+0x24] ;  /* 0x00002400653d7984 */ /* 0x000ee20000004800 */
[----:B------:R-:W-:-:S06]  /*8170*/  @!P4 FMUL.FTZ R62, R62, -1.4426950216293334961 ;  /* 0xbfb8aa3b3e3ec820 */ /* 0x000fcc0000410000 */
[----:B------:R-:W5:Y:S01]  /*8180*/  @!P4 MUFU.EX2 R62, R62 ;  /* 0x0000003e003ec308 */ /* 0x000f620000000800 */
[----:B0-----:R-:W-:Y:S02]  /*8190*/  FADD.FTZ R68, R3, R138 ;  /* 0x0000008a03447221 */ /* 0x001fe40000010000 */
[----:B----4-:R-:W-:-:S05]  /*81a0*/  @!P3 FADD.FTZ R3, R2, 1 ;  /* 0x3f8000000203b421 */ /* 0x010fca0000010000 */
[----:B------:R0:W4:Y:S01]  /*81b0*/  @!P3 MUFU.RCP R66, R3 ;  /* 0x000000030042b308 */ /* 0x0001220000001000 */
[----:B------:R-:W-:Y:S02]  /*81c0*/  @!P0 FMUL.FTZ R64, R64, -1.4426950216293334961 ;  /* 0xbfb8aa3b40408820 */ /* 0x000fe40000410000 */
[--C-:B------:R-:W-:Y:S01]  /*81d0*/  FADD.FTZ R63, R63, R138.reuse ;  /* 0x0000008a3f3f7221 */ /* 0x100fe20000010000 */
[----:B0-----:R-:W0:Y:S04]  /*81e0*/  LDS R3, [R101.X4+0x28] ;  /* 0x0000280065037984 */ /* 0x001e280000004800 */
[----:B------:R-:W3:Y:S01]  /*81f0*/  @!P0 MUFU.EX2 R64, R64 ;  /* 0x0000004000408308 */ /* 0x000ee20000000800 */
[----:B------:R-:W-:Y:S01]  /*8200*/  FSETP.GTU.FTZ.AND P2, PT, R68, 20, PT ;  /* 0x41a000004400780b */ /* 0x000fe20003f5c000 */
[----:B-1----:R-:W-:Y:S01]  /*8210*/  FADD.FTZ R69, R51, R138 ;  /* 0x0000008a33457221 */ /* 0x002fe20000010000 */
[----:B------:R-:W-:Y:S01]  /*8220*/  FSETP.GTU.FTZ.AND P5, PT, R63, 20, PT ;  /* 0x41a000003f00780b */ /* 0x000fe20003fbc000 */
[----:B-----5:R-:W-:-:S02]  /*8230*/  @!P4 FADD.FTZ R2, R62, 1 ;  /* 0x3f8000003e02c421 */ /* 0x020fc40000010000 */
[----:B--2---:R-:W-:Y:S01]  /*8240*/  FADD.FTZ R70, R55, R138 ;  /* 0x0000008a37467221 */ /* 0x004fe20000010000 */
[----:B------:R-:W-:Y:S01]  /*8250*/  FSETP.GTU.FTZ.AND P6, PT, R69, 20, PT ;  /* 0x41a000004500780b */ /* 0x000fe20003fdc000 */
[----:B------:R1:W2:Y:S01]  /*8260*/  @!P4 MUFU.RCP R67, R2 ;  /* 0x000000020043c308 */ /* 0x0002a20000001000 */
[----:B------:R-:W-:Y:S01]  /*8270*/  FSETP.GTU.FTZ.AND P1, PT, R65, 20, PT ;  /* 0x41a000004100780b */ /* 0x000fe20003f3c000 */
[----:B----4-:R-:W-:Y:S01]  /*8280*/  @!P3 FMUL.FTZ R41, R41, R66 ;  /* 0x000000422929b220 */ /* 0x010fe20000410000 */
[----:B------:R-:W-:-:S03]  /*8290*/  FSETP.GTU.FTZ.AND P3, PT, R70, 20, PT ;  /* 0x41a000004600780b */ /* 0x000fc60003f7c000 */
[----:B------:R-:W-:Y:S02]  /*82a0*/  @!P2 FMUL.FTZ R51, R68, -1.4426950216293334961 ;  /* 0xbfb8aa3b4433a820 */ /* 0x000fe40000410000 */
[----:B------:R-:W-:Y:S02]  /*82b0*/  @!P5 FMUL.FTZ R55, R63, -1.4426950216293334961 ;  /* 0xbfb8aa3b3f37d820 */ /* 0x000fe40000410000 */
[----:B---3--:R-:W-:Y:S01]  /*82c0*/  @!P0 FADD.FTZ R64, R64, 1 ;  /* 0x3f80000040408421 */ /* 0x008fe20000010000 */
[----:B------:R3:W-:Y:S01]  /*82d0*/  @!P2 MUFU.EX2 R62, R51 ;  /* 0x00000033003ea308 */ /* 0x0007e20000000800 */
[----:B-1----:R-:W-:Y:S02]  /*82e0*/  @!P6 FMUL.FTZ R2, R69, -1.4426950216293334961 ;  /* 0xbfb8aa3b4502e820 */ /* 0x002fe40000410000 */
[----:B------:R-:W-:Y:S02]  /*82f0*/  FADD.FTZ R68, R61, R138 ;  /* 0x0000008a3d447221 */ /* 0x000fe40000010000 */
[----:B------:R-:W-:-:S03]  /*8300*/  @!P1 FMUL.FTZ R65, R65, -1.4426950216293334961 ;  /* 0xbfb8aa3b41419820 */ /* 0x000fc60000410000 */
[----:B------:R1:W-:Y:S01]  /*8310*/  @!P5 MUFU.EX2 R63, R55 ;  /* 0x00000037003fd308 */ /* 0x0003e20000000800 */
[----:B---3--:R-:W3:Y:S01]  /*8320*/  LDS R51, [R101.X4+0x2c] ;  /* 0x00002c0065337984 */ /* 0x008ee20000004800 */
[----:B--2---:R-:W-:Y:S01]  /*8330*/  @!P4 FMUL.FTZ R42, R42, R67 ;  /* 0x000000432a2ac220 */ /* 0x004fe20000410000 */
[----:B------:R-:W-:Y:S01]  /*8340*/  FSETP.GTU.FTZ.AND P4, PT, R68, 20, PT ;  /* 0x41a000004400780b */ /* 0x000fe20003f9c000 */
[----:B------:R-:W-:-:S04]  /*8350*/  @!P3 FMUL.FTZ R61, R70, -1.4426950216293334961 ;  /* 0xbfb8aa3b463db820 */ /* 0x000fc80000410000 */
[----:B------:R0:W2:Y:S01]  /*8360*/  @!P0 MUFU.RCP R69, R64 ;  /* 0x0000004000458308 */ /* 0x0000a20000001000 */
[----:B-1----:R-:W1:Y:S07]  /*8370*/  LDS R55, [R101.X4+0x30] ;  /* 0x0000300065377984 */ /* 0x002e6e0000004800 */
[----:B------:R-:W4:Y:S01]  /*8380*/  @!P1 MUFU.EX2 R65, R65 ;  /* 0x0000004100419308 */ /* 0x000f220000000800 */
[----:B0-----:R-:W-:Y:S02]  /*8390*/  FADD.FTZ R64, R3, R138 ;  /* 0x0000008a03407221 */ /* 0x001fe40000010000 */
[----:B------:R-:W-:Y:S01]  /*83a0*/  @!P4 FMUL.FTZ R68, R68, -1.4426950216293334961 ;  /* 0xbfb8aa3b4444c820 */ /* 0x000fe20000410000 */
[----:B------:R-:W-:Y:S04]  /*83b0*/  LDS R3, [R101.X4+0x3c] ;  /* 0x00003c0065037984 */ /* 0x000fe80000004800 */
[----:B------:R0:W5:Y:S01]  /*83c0*/  @!P3 MUFU.EX2 R67, R61 ;  /* 0x0000003d0043b308 */ /* 0x0001620000000800 */
[----:B--2---:R-:W-:Y:S01]  /*83d0*/  @!P0 FMUL.FTZ R44, R44, R69 ;  /* 0x000000452c2c8220 */ /* 0x004fe20000410000 */
[----:B------:R-:W-:Y:S01]  /*83e0*/  FSETP.GTU.FTZ.AND P0, PT, R64, 20, PT ;  /* 0x41a000004000780b */ /* 0x000fe20003f1c000 */
[----:B0-----:R-:W0:Y:S05]  /*83f0*/  LDS R61, [R101.X4+0x34] ;  /* 0x00003400653d7984 */ /* 0x001e2a0000004800 */
[----:B------:R2:W0:Y:S01]  /*8400*/  @!P6 MUFU.EX2 R66, R2 ;  /* 0x000000020042e308 */ /* 0x0004220000000800 */
[----:B----4-:R-:W-:-:S02]  /*8410*/  @!P1 FADD.FTZ R65, R65, 1 ;  /* 0x3f80000041419421 */ /* 0x010fc40000010000 */
[----:B------:R-:W-:-:S05]  /*8420*/  @!P2 FADD.FTZ R62, R62, 1 ;  /* 0x3f8000003e3ea421 */ /* 0x000fca0000010000 */
[----:B------:R-:W4:Y:S01]  /*8430*/  @!P4 MUFU.EX2 R68, R68 ;  /* 0x000000440044c308 */ /* 0x000f220000000800 */
[----:B--2---:R-:W-:Y:S02]  /*8440*/  @!P5 FADD.FTZ R2, R63, 1 ;  /* 0x3f8000003f02d421 */ /* 0x004fe40000010000 */
[----:B------:R-:W2:Y:S05]  /*8450*/  LDS R63, [R101.X4+0x38] ;  /* 0x00003800653f7984 */ /* 0x000eaa0000004800 */
[----:B------:R-:W0:Y:S01]  /*8460*/  @!P1 MUFU.RCP R70, R65 ;  /* 0x0000004100469308 */ /* 0x000e220000001000 */
[----:B-----5:R-:W-:-:S07]  /*8470*/  @!P3 FADD.FTZ R67, R67, 1 ;  /* 0x3f8000004343b421 */ /* 0x020fce0000010000 */
[----:B------:R-:W5:Y:S08]  /*8480*/  @!P2 MUFU.RCP R71, R62 ;  /* 0x0000003e0047a308 */ /* 0x000f700000001000 */
[----:B------:R0:W2:Y:S02]  /*8490*/  @!P5 MUFU.RCP R73, R2 ;  /* 0x000000020049d308 */ /* 0x0000a40000001000 */
[----:B0-----:R-:W-:-:S06]  /*84a0*/  @!P0 FMUL.FTZ R2, R64, -1.4426950216293334961 ;  /* 0xbfb8aa3b40028820 */ /* 0x001fcc0000410000 */
[----:B------:R-:W-:Y:S01]  /*84b0*/  @!P3 MUFU.RCP R67, R67 ;  /* 0x000000430043b308 */ /* 0x000fe20000001000 */
[----:B------:R-:W-:Y:S02]  /*84c0*/  @!P6 FADD.FTZ R66, R66, 1 ;  /* 0x3f8000004242e421 */ /* 0x000fe40000010000 */
[--C-:B---3--:R-:W-:Y:S02]  /*84d0*/  FADD.FTZ R62, R51, R138.reuse ;  /* 0x0000008a333e7221 */ /* 0x108fe40000010000 */
[----:B-1----:R-:W-:Y:S01]  /*84e0*/  FADD.FTZ R69, R55, R138 ;  /* 0x0000008a37457221 */ /* 0x002fe20000010000 */
[----:B------:R-:W0:Y:S02]  /*84f0*/  LDS R51, [R101.X4] ;  /* 0x0000000065337984 */ /* 0x000e240000004800 */
[----:B------:R-:W1:Y:S01]  /*8500*/  @!P0 MUFU.EX2 R2, R2 ;  /* 0x0000000200028308 */ /* 0x000e620000000800 */
[----:B----4-:R-:W-:Y:S01]  /*8510*/  @!P4 FADD.FTZ R68, R68, 1 ;  /* 0x3f8000004444c421 */ /* 0x010fe20000010000 */
[----:B------:R-:W-:Y:S01]  /*8520*/  BAR.SYNC.DEFER_BLOCKING 0x0 ;  /* 0x0000000000007b1d */ /* 0x000fe20000010000 */
[----:B------:R-:W-:Y:S01]  /*8530*/  @!P1 FMUL.FTZ R45, R45, R70 ;  /* 0x000000462d2d9220 */ /* 0x000fe20000410000 */
[----:B------:R-:W-:Y:S01]  /*8540*/  FSETP.GTU.FTZ.AND P1, PT, R62, 20, PT ;  /* 0x41a000003e00780b */ /* 0x000fe20003f3c000 */
[----:B-----5:R-:W-:Y:S01]  /*8550*/  @!P2 FMUL.FTZ R46, R46, R71 ;  /* 0x000000472e2ea220 */ /* 0x020fe20000410000 */
[----:B------:R-:W-:-:S02]  /*8560*/  FSETP.GTU.FTZ.AND P2, PT, R69, 20, PT ;  /* 0x41a000004500780b */ /* 0x000fc40003f5c000 */
[----:B------:R-:W3:Y:S01]  /*8570*/  @!P4 MUFU.RCP R65, R68 ;  /* 0x000000440041c308 */ /* 0x000ee20000001000 */
[----:B--2---:R-:W-:Y:S02]  /*8580*/  @!P5 FMUL.FTZ R48, R48, R73 ;  /* 0x000000493030d220 */ /* 0x004fe40000410000 */
[----:B------:R-:W-:-:S05]  /*8590*/  FADD.FTZ R73, R61, R138 ;  /* 0x0000008a3d497221 */ /* 0x000fca0000010000 */
[----:B------:R-:W2:Y:S01]  /*85a0*/  @!P6 MUFU.RCP R66, R66 ;  /* 0x000000420042e308 */ /* 0x000ea20000001000 */
[----:B------:R-:W-:Y:S01]  /*85b0*/  LOP3.LUT R55, R154, 0xfffffe00, RZ, 0xc0, !PT ;  /* 0xfffffe009a377812 */ /* 0x000fe200078ec0ff */
[----:B-1----:R-:W-:Y:S02]  /*85c0*/  @!P0 FADD.FTZ R2, R2, 1 ;  /* 0x3f80000002028421 */ /* 0x002fe40000010000 */
[----:B------:R-:W-:Y:S01]  /*85d0*/  @!P3 FMUL.FTZ R50, R50, R67 ;  /* 0x000000433232b220 */ /* 0x000fe20000410000 */
[----:B------:R-:W-:Y:S01]  /*85e0*/  FSETP.GTU.FTZ.AND P3, PT, R73, 20, PT ;  /* 0x41a000004900780b */ /* 0x000fe20003f7c000 */
[----:B------:R-:W-:Y:S01]  /*85f0*/  @!P2 FMUL.FTZ R61, R69, -1.4426950216293334961 ;  /* 0xbfb8aa3b453da820 */ /* 0x000fe20000410000 */
[----:B------:R-:W-:Y:S01]  /*8600*/  LEA R81, R124, R55, 0x4 ;  /* 0x000000377c517211 */ /* 0x000fe200078e20ff */
[----:B------:R-:W1:Y:S01]  /*8610*/  @!P0 MUFU.RCP R80, R2 ;  /* 0x0000000200508308 */ /* 0x000e620000001000 */
[----:B------:R-:W-:Y:S02]  /*8620*/  @!P1 FMUL.FTZ R55, R62, -1.4426950216293334961 ;  /* 0xbfb8aa3b3e379820 */ /* 0x000fe40000410000 */
[----:B---3--:R-:W-:Y:S01]  /*8630*/  @!P4 FMUL.FTZ R52, R52, R65 ;  /* 0x000000413434c220 */ /* 0x008fe20000410000 */
[----:B------:R-:W-:-:S02]  /*8640*/  IADD3 R64, R81, 0x1, RZ ;  /* 0x0000000151407810 */ /* 0x000fc40007ffe0ff */
[----:B------:R-:W-:Y:S01]  /*8650*/  IADD3 R65, R81, 0x2, RZ ;  /* 0x0000000251417810 */ /* 0x000fe20007ffe0ff */
[----:B--2---:R-:W-:Y:S01]  /*8660*/  @!P6 FMUL.FTZ R49, R49, R66 ;  /* 0x000000423131e220 */ /* 0x004fe20000410000 */
[C---:B------:R-:W-:Y:S01]  /*8670*/  IADD3 R66, R81.reuse, 0x3, RZ ;  /* 0x0000000351427810 */ /* 0x040fe20007ffe0ff */
[----:B------:R-:W2:Y:S01]  /*8680*/  @!P1 MUFU.EX2 R55, R55 ;  /* 0x0000003700379308 */ /* 0x000ea20000000800 */
[----:B------:R-:W-:Y:S01]  /*8690*/  IADD3 R67, R81, 0x4, RZ ;  /* 0x0000000451437810 */ /* 0x000fe20007ffe0ff */
[----:B------:R-:W-:Y:S01]  /*86a0*/  FADD.FTZ R63, R63, R138 ;  /* 0x0000008a3f3f7221 */ /* 0x000fe20000010000 */
[----:B------:R-:W-:Y:S02]  /*86b0*/  IADD3 R68, R81, 0x5, RZ ;  /* 0x0000000551447810 */ /* 0x000fe40007ffe0ff */
[----:B------:R-:W-:-:S03]  /*86c0*/  LEA.HI.SX32 R64, R64, R81, 0x1b ;  /* 0x0000005140407211 */ /* 0x000fc600078fdaff */
[----:B------:R-:W3:Y:S01]  /*86d0*/  @!P2 MUFU.EX2 R61, R61 ;  /* 0x0000003d003da308 */ /* 0x000ee20000000800 */
[----:B------:R-:W-:Y:S01]  /*86e0*/  IADD3 R69, R81, 0x6, RZ ;  /* 0x0000000651457810 */ /* 0x000fe20007ffe0ff */
[----:B------:R-:W-:Y:S01]  /*86f0*/  FADD.FTZ R79, R3, R138 ;  /* 0x0000008a034f7221 */ /* 0x000fe20000010000 */
[-C--:B------:R-:W-:Y:S02]  /*8700*/  LEA.HI.SX32 R65, R65, R81.reuse, 0x1b ;  /* 0x0000005141417211 */ /* 0x080fe400078fdaff */
[----:B------:R-:W-:Y:S02]  /*8710*/  IADD3 R70, R81, 0x7, RZ ;  /* 0x0000000751467810 */ /* 0x000fe40007ffe0ff */
[-C--:B------:R-:W-:Y:S01]  /*8720*/  LEA.HI.SX32 R66, R66, R81.reuse, 0x1b ;  /* 0x0000005142427211 */ /* 0x080fe200078fdaff */
[----:B------:R-:W-:Y:S01]  /*8730*/  @!P3 FMUL.FTZ R62, R73, -1.4426950216293334961 ;  /* 0xbfb8aa3b493eb820 */ /* 0x000fe20000410000 */
[----:B------:R-:W-:Y:S01]  /*8740*/  IADD3 R71, R81, 0x8, RZ ;  /* 0x0000000851477810 */ /* 0x000fe20007ffe0ff */
[----:B------:R-:W-:Y:S01]  /*8750*/  STS [R101.X4], R38 ;  /* 0x0000002665007388 */ /* 0x000fe20000004800 */
[----:B------:R-:W-:-:S02]  /*8760*/  LEA.HI.SX32 R67, R67, R81, 0x1b ;  /* 0x0000005143437211 */ /* 0x000fc400078fdaff */
[C---:B------:R-:W-:Y:S01]  /*8770*/  IADD3 R72, R81.reuse, 0x9, RZ ;  /* 0x0000000951487810 */ /* 0x040fe20007ffe0ff */
[----:B------:R-:W-:Y:S01]  /*8780*/  STS [R64.X4+0x4], R37 ;  /* 0x0000042540007388 */ /* 0x000fe20000004800 */
[-C--:B------:R-:W-:Y:S02]  /*8790*/  LEA.HI.SX32 R68, R68, R81.reuse, 0x1b ;  /* 0x0000005144447211 */ /* 0x080fe400078fdaff */
[----:B------:R-:W-:Y:S01]  /*87a0*/  IADD3 R73, R81, 0xa, RZ ;  /* 0x0000000a51497810 */ /* 0x000fe20007ffe0ff */
[----:B------:R-:W-:Y:S01]  /*87b0*/  STS [R65.X4+0x8], R36 ;  /* 0x0000082441007388 */ /* 0x000fe20000004800 */
[----:B------:R-:W-:Y:S02]  /*87c0*/  LEA.HI.SX32 R69, R69, R81, 0x1b ;  /* 0x0000005145457211 */ /* 0x000fe400078fdaff */
[----:B------:R-:W-:Y:S01]  /*87d0*/  IADD3 R74, R81, 0xb, RZ ;  /* 0x0000000b514a7810 */ /* 0x000fe20007ffe0ff */
[----:B------:R-:W-:Y:S01]  /*87e0*/  STS [R66.X4+0xc], R35 ;  /* 0x00000c2342007388 */ /* 0x000fe20000004800 */
[----:B------:R-:W-:-:S02]  /*87f0*/  FSETP.GTU.FTZ.AND P4, PT, R63, 20, PT ;  /* 0x41a000003f00780b */ /* 0x000fc40003f9c000 */
[-C--:B------:R-:W-:Y:S01]  /*8800*/  LEA.HI.SX32 R70, R70, R81.reuse, 0x1b ;  /* 0x0000005146467211 */ /* 0x080fe200078fdaff */
[----:B-1----:R-:W-:Y:S01]  /*8810*/  @!P0 FMUL.FTZ R53, R53, R80 ;  /* 0x0000005035358220 */ /* 0x002fe20000410000 */
[----:B------:R-:W-:Y:S01]  /*8820*/  IADD3 R75, R81, 0xc, RZ ;  /* 0x0000000c514b7810 */ /* 0x000fe20007ffe0ff */
[----:B------:R-:W-:Y:S01]  /*8830*/  STS [R67.X4+0x10], R34 ;  /* 0x0000102243007388 */ /* 0x000fe20000004800 */
[----:B------:R-:W-:Y:S02]  /*8840*/  FSETP.GTU.FTZ.AND P5, PT, R79, 20, PT ;  /* 0x41a000004f00780b */ /* 0x000fe40003fbc000 */
[-C--:B------:R-:W-:Y:S01]  /*8850*/  LEA.HI.SX32 R71, R71, R81.reuse, 0x1b ;  /* 0x0000005147477211 */ /* 0x080fe200078fdaff */
[----:B------:R-:W-:Y:S01]  /*8860*/  STS [R68.X4+0x14], R33 ;  /* 0x0000142144007388 */ /* 0x000fe20000004800 */
[C---:B------:R-:W-:Y:S02]  /*8870*/  IADD3 R76, R81.reuse, 0xd, RZ ;  /* 0x0000000d514c7810 */ /* 0x040fe40007ffe0ff */
[----:B------:R-:W-:Y:S01]  /*8880*/  LEA.HI.SX32 R72, R72, R81, 0x1b ;  /* 0x0000005148487211 */ /* 0x000fe200078fdaff */
[----:B------:R-:W-:Y:S01]  /*8890*/  STS [R69.X4+0x18], R32 ;  /* 0x0000182045007388 */ /* 0x000fe20000004800 */
[----:B------:R-:W-:-:S02]  /*88a0*/  IADD3 R77, R81, 0xe, RZ ;  /* 0x0000000e514d7810 */ /* 0x000fc40007ffe0ff */
[-C--:B------:R-:W-:Y:S02]  /*88b0*/  LEA.HI.SX32 R73, R73, R81.reuse, 0x1b ;  /* 0x0000005149497211 */ /* 0x080fe400078fdaff */
[----:B------:R-:W-:Y:S01]  /*88c0*/  ISETP.NE.AND P0, PT, R126, RZ, PT ;  /* 0x000000ff7e00720c */ /* 0x000fe20003f05270 */
[----:B------:R-:W-:Y:S01]  /*88d0*/  STS [R70.X4+0x1c], R31 ;  /* 0x00001c1f46007388 */ /* 0x000fe20000004800 */
[----:B------:R-:W-:Y:S02]  /*88e0*/  IADD3 R78, R81, 0xf, RZ ;  /* 0x0000000f514e7810 */ /* 0x000fe40007ffe0ff */
[-C--:B------:R-:W-:Y:S01]  /*88f0*/  LEA.HI.SX32 R74, R74, R81.reuse, 0x1b ;  /* 0x000000514a4a7211 */ /* 0x080fe200078fdaff */
[----:B------:R-:W-:Y:S01]  /*8900*/  STS [R71.X4+0x20], R30 ;  /* 0x0000201e47007388 */ /* 0x000fe20000004800 */
[-C--:B------:R-:W-:Y:S02]  /*8910*/  LEA.HI.SX32 R75, R75, R81.reuse, 0x1b ;  /* 0x000000514b4b7211 */ /* 0x080fe400078fdaff */
[-C--:B------:R-:W-:Y:S01]  /*8920*/  LEA.HI.SX32 R76, R76, R81.reuse, 0x1b ;  /* 0x000000514c4c7211 */ /* 0x080fe200078fdaff */
[----:B------:R-:W-:Y:S01]  /*8930*/  STS [R72.X4+0x24], R29 ;  /* 0x0000241d48007388 */ /* 0x000fe20000004800 */
[-C--:B------:R-:W-:Y:S01]  /*8940*/  LEA.HI.SX32 R77, R77, R81.reuse, 0x1b ;  /* 0x000000514d4d7211 */ /* 0x080fe200078fdaff */
[----:B--2---:R-:W-:Y:S01]  /*8950*/  @!P1 FADD.FTZ R55, R55, 1 ;  /* 0x3f80000037379421 */ /* 0x004fe20000010000 */
[----:B------:R-:W-:Y:S01]  /*8960*/  LEA.HI.SX32 R78, R78, R81, 0x1b ;  /* 0x000000514e4e7211 */ /* 0x000fe200078fdaff */
[----:B------:R-:W-:Y:S01]  /*8970*/  STS [R73.X4+0x28], R28 ;  /* 0x0000281c49007388 */ /* 0x000fe20000004800 */
[----:B---3--:R-:W-:-:S03]  /*8980*/  @!P2 FADD.FTZ R61, R61, 1 ;  /* 0x3f8000003d3da421 */ /* 0x008fc60000010000 */
[----:B------:R-:W-:Y:S01]  /*8990*/  STS [R74.X4+0x2c], R27 ;  /* 0x00002c1b4a007388 */ /* 0x000fe20000004800 */
[----:B------:R-:W-:-:S03]  /*89a0*/  @!P4 FMUL.FTZ R3, R63, -1.4426950216293334961 ;  /* 0xbfb8aa3b3f03c820 */ /* 0x000fc60000410000 */
[----:B------:R-:W-:Y:S01]  /*89b0*/  STS [R75.X4+0x30], R26 ;  /* 0x0000301a4b007388 */ /* 0x000fe20000004800 */
[----:B------:R-:W-:-:S03]  /*89c0*/  @!P5 FMUL.FTZ R63, R79, -1.4426950216293334961 ;  /* 0xbfb8aa3b4f3fd820 */ /* 0x000fc60000410000 */
[----:B------:R-:W-:Y:S01]  /*89d0*/  STS [R76.X4+0x34], R25 ;  /* 0x000034194c007388 */ /* 0x000fe20000004800 */
[----:B------:R1:W-:Y:S03]  /*89e0*/  @!P1 MUFU.RCP R99, R55 ;  /* 0x0000003700639308 */ /* 0x0003e60000001000 */
[----:B------:R-:W-:Y:S04]  /*89f0*/  STS [R77.X4+0x38], R24 ;  /* 0x000038184d007388 */ /* 0x000fe80000004800 */
[----:B------:R2:W-:Y:S01]  /*8a00*/  STS [R78.X4+0x3c], R22 ;  /* 0x00003c164e007388 */ /* 0x0005e20000004800 */
[----:B------:R3:W-:Y:S01]  /*8a10*/  @!P2 MUFU.RCP R143, R61 ;  /* 0x0000003d008fa308 */ /* 0x0007e20000001000 */
[----:B------:R-:W-:-:S06]  /*8a20*/  NOP ;  /* 0x0000000000007918 */ /* 0x000fcc0000000000 */
[----:B------:R-:W-:Y:S04]  /*8a30*/  LDS R31, [R120.X4] ;  /* 0x00000000781f7984 */ /* 0x000fe80000004800 */
[----:B------:R-:W-:Y:S04]  /*8a40*/  LDS R33, [R119.X4+0x80] ;  /* 0x0000800077217984 */ /* 0x000fe80000004800 */
[----:B------:R-:W-:Y:S04]  /*8a50*/  LDS R35, [R118.X4+0x100] ;  /* 0x0001000076237984 */ /* 0x000fe80000004800 */
[----:B------:R-:W-:Y:S04]  /*8a60*/  LDS R37, [R117.X4+0x180] ;  /* 0x0001800075257984 */ /* 0x000fe80000004800 */
[----:B-1----:R-:W-:Y:S04]  /*8a70*/  LDS R55, [R116.X4+0x200] ;  /* 0x0002000074377984 */ /* 0x002fe80000004800 */
        /* <DEDUP_REMOVED lines=13> */
[----:B0-----:R-:W-:-:S05]  /*8b50*/  FADD.FTZ R51, R51, R138 ;  /* 0x0000008a33337221 */ /* 0x001fca0000010000 */
[C---:B------:R-:W-:Y:S01]  /*8b60*/  FSETP.GTU.FTZ.AND P6, PT, R51.reuse, 20, PT ;  /* 0x41a000003300780b */ /* 0x040fe20003fdc000 */
[----:B------:R-:W0:Y:S08]  /*8b70*/  @!P3 MUFU.EX2 R62, R62 ;  /* 0x0000003e003eb308 */ /* 0x000e300000000800 */
[----:B------:R-:W2:Y:S01]  /*8b80*/  @!P4 MUFU.EX2 R3, R3 ;  /* 0x000000030003c308 */ /* 0x000ea20000000800 */
[----:B------:R-:W1:Y:S03]  /*8b90*/  LDS R30, [0x1080] ;  /* 0x00108000ff1e7984 */ /* 0x000e660000000800 */
[----:B------:R-:W-:-:S04]  /*8ba0*/  @!P6 FMUL.FTZ R2, R51, -1.4426950216293334961 ;  /* 0xbfb8aa3b3302e820 */ /* 0x000fc80000410000 */
[----:B------:R-:W3:Y:S01]  /*8bb0*/  @!P5 MUFU.EX2 R63, R63 ;  /* 0x0000003f003fd308 */ /* 0x000ee20000000800 */
[----:B0-----:R-:W-:-:S07]  /*8bc0*/  @!P3 FADD.FTZ R62, R62, 1 ;  /* 0x3f8000003e3eb421 */ /* 0x001fce0000010000 */
[----:B------:R0:W4:Y:S01]  /*8bd0*/  @!P6 MUFU.EX2 R51, R2 ;  /* 0x000000020033e308 */ /* 0x0001220000000800 */
[----:B--2---:R-:W-:Y:S02]  /*8be0*/  @!P4 FADD.FTZ R22, R3, 1 ;  /* 0x3f8000000316c421 */ /* 0x004fe40000010000 */
[----:B------:R-:W-:-:S05]  /*8bf0*/  IMAD R24, R166, c[0x0][0x2d8], RZ ;  /* 0x0000b600a6187a24 */ /* 0x000fca00078e02ff */
[----:B------:R-:W2:Y:S01]  /*8c00*/  @!P3 MUFU.RCP R62, R62 ;  /* 0x0000003e003eb308 */ /* 0x000ea20000001000 */
[----:B---3--:R-:W-:Y:S02]  /*8c10*/  @!P5 FADD.FTZ R63, R63, 1 ;  /* 0x3f8000003f3fd421 */ /* 0x008fe40000010000 */
[----:B0-----:R-:W-:-:S05]  /*8c20*/  IMAD.WIDE.U32 R2, R139, c[0x0][0x2d8], RZ ;  /* 0x0000b6008b027a25 */ /* 0x001fca00078e00ff */
[----:B------:R0:W3:Y:S01]  /*8c30*/  @!P4 MUFU.RCP R25, R22 ;  /* 0x000000160019c308 */ /* 0x0000e20000001000 */
[----:B------:R-:W-:Y:S02]  /*8c40*/  IMAD R29, R139, c[0x0][0x2dc], R24 ;  /* 0x0000b7008b1d7a24 */ /* 0x000fe400078e0218 */
[----:B----4-:R-:W-:-:S05]  /*8c50*/  @!P6 FADD.FTZ R51, R51, 1 ;  /* 0x3f8000003333e421 */ /* 0x010fca0000010000 */
[----:B------:R-:W4:Y:S01]  /*8c60*/  @!P5 MUFU.RCP R24, R63 ;  /* 0x0000003f0018d308 */ /* 0x000f220000001000 */
[----:B------:R-:W-:Y:S01]  /*8c70*/  IADD3 R3, R3, R29, RZ ;  /* 0x0000001d03037210 */ /* 0x000fe20007ffe0ff */
[----:B------:R-:W-:Y:S02]  /*8c80*/  @!P2 FMUL.FTZ R56, R56, R143 ;  /* 0x0000008f3838a220 */ /* 0x000fe40000410000 */
[----:B------:R-:W-:Y:S01]  /*8c90*/  IMAD R27, R141, c[0x0][0x2e0], RZ ;  /* 0x0000b8008d1b7a24 */ /* 0x000fe200078e02ff */
[----:B-1----:R-:W-:-:S03]  /*8ca0*/  ISETP.GE.AND P2, PT, R8, R30, PT ;  /* 0x0000001e0800720c */ /* 0x002fc60003f46270 */
[----:B------:R-:W1:Y:S01]  /*8cb0*/  @!P6 MUFU.RCP R51, R51 ;  /* 0x000000330033e308 */ /* 0x000e620000001000 */
[----:B------:R-:W-:Y:S02]  /*8cc0*/  IMAD R145, R123, -0x400, R136 ;  /* 0xfffffc007b917824 */ /* 0x000fe400078e0288 */
[----:B------:R-:W-:Y:S01]  /*8cd0*/  IMAD.WIDE.U32 R2, R142, c[0x0][0x2e0], R2 ;  /* 0x0000b8008e027a25 */ /* 0x000fe200078e0002 */
[----:B------:R-:W-:-:S03]  /*8ce0*/  SHF.R.S32.HI R32, RZ, 0x1f, R8 ;  /* 0x0000001fff207819 */ /* 0x000fc60000011408 */
[----:B------:R-:W-:Y:S01]  /*8cf0*/  @!P1 FMUL.FTZ R54, R54, R99 ;  /* 0x0000006336369220 */ /* 0x000fe20000410000 */
[----:B------:R-:W-:Y:S01]  /*8d00*/  SHF.R.S32.HI R99, RZ, 0x1f, R145 ;  /* 0x0000001fff637819 */ /* 0x000fe20000011491 */
[----:B------:R-:W-:Y:S01]  /*8d10*/  IMAD R27, R142, c[0x0][0x2e4], R27 ;  /* 0x0000b9008e1b7a24 */ /* 0x000fe200078e021b */
[----:B0-----:R-:W-:Y:S01]  /*8d20*/  IADD3 R22, P1, R145, R2, RZ ;  /* 0x0000000291167210 */ /* 0x001fe20007f3e0ff */
[----:B--2---:R-:W-:Y:S02]  /*8d30*/  @!P3 FMUL.FTZ R57, R57, R62 ;  /* 0x0000003e3939b220 */ /* 0x004fe40000410000 */
[----:B---3--:R-:W-:Y:S01]  /*8d40*/  @!P4 FMUL.FTZ R58, R58, R25 ;  /* 0x000000193a3ac220 */ /* 0x008fe20000410000 */
[C---:B------:R-:W-:Y:S01]  /*8d50*/  LEA R25, P3, R8.reuse, c[0x0][0x330], 0x2 ;  /* 0x0000cc0008197a11 */ /* 0x040fe200078610ff */
[----:B----4-:R-:W-:Y:S01]  /*8d60*/  @!P5 FMUL.FTZ R59, R59, R24 ;  /* 0x000000183b3bd220 */ /* 0x010fe20000410000 */
[----:B------:R-:W-:Y:S02]  /*8d70*/  IADD3.X R3, R99, R27, R3, P1, !PT ;  /* 0x0000001b63037210 */ /* 0x000fe40000ffe403 */
[----:B------:R-:W-:-:S02]  /*8d80*/  LEA.HI.X R26, R8, c[0x0][0x334], R32, 0x2, P3 ;  /* 0x0000cd00081a7a11 */ /* 0x000fc400018f1420 */
[----:B------:R-:W-:Y:S01]  /*8d90*/  LEA R24, P4, R22, R25, 0x2 ;  /* 0x0000001916187211 */ /* 0x000fe200078810ff */
[----:B------:R-:W-:Y:S01]  /*8da0*/  BSSY B0, `(.L_x_2834) ;  /* 0x0000012000007945 */ /* 0x000fe20003800000 */
[----:B------:R-:W-:Y:S01]  /*8db0*/  IADD3 R2, P3, R8, R121, RZ ;  /* 0x0000007908027210 */ /* 0x000fe20007f7e0ff */
[----:B-1----:R-:W-:Y:S01]  /*8dc0*/  @!P6 FMUL.FTZ R40, R40, R51 ;  /* 0x000000332828e220 */ /* 0x002fe20000410000 */
[----:B------:R-:W-:Y:S02]  /*8dd0*/  LEA.HI.X R25, R22, R26, R3, 0x2, P4 ;  /* 0x0000001a16197211 */ /* 0x000fe400020f1403 */
[-C--:B------:R-:W-:Y:S02]  /*8de0*/  ISETP.GE.AND P1, PT, R47, R30.reuse, PT ;  /* 0x0000001e2f00720c */ /* 0x080fe40003f26270 */
[-C--:B------:R-:W-:Y:S02]  /*8df0*/  ISETP.GE.AND P5, PT, R0, R30.reuse, PT ;  /* 0x0000001e0000720c */ /* 0x080fe40003fa6270 */
[----:B------:R-:W-:-:S02]  /*8e00*/  ISETP.GE.AND P6, PT, R4, R30, PT ;  /* 0x0000001e0400720c */ /* 0x000fc40003fc6270 */
        /* <DEDUP_REMOVED lines=11> */
.L_x_2835:
[----:B------:R-:W-:Y:S05]  /*8ec0*/  BSYNC B0 ;  /* 0x0000000000007941 */ /* 0x000fea0003800000 */
.L_x_2834:
        /* <DEDUP_REMOVED lines=29> */
[----:B------:R-:W-:-:S03]  /*90a0*/  IADD3 R26, P1, R8, -0x3e0, RZ ;  /* 0xfffffc20081a7810 */ /* 0x000fc60007f3e0ff */
[----:B------:R-:W-:Y:S04]  /*90b0*/  @!P2 STG.E [R24.64+-0xa00], R91 ;  /* 0xfff6005b1800a986 */ /* 0x000fe8000c101904 */
[----:B------:R-:W-:Y:S04]  /*90c0*/  @!P5 STG.E [R24.64+-0x980], R93 ;  /* 0xfff6805d1800d986 */ /* 0x000fe8000c101904 */
[----:B------:R-:W-:Y:S04]  /*90d0*/  @!P4 STG.E [R24.64+-0x900], R95 ;  /* 0xfff7005f1800c986 */ /* 0x000fe8000c101904 */
[----:B------:R-:W-:Y:S04]  /*90e0*/  @!P3 STG.E [R24.64+-0xf80], R33 ;  /* 0xfff080211800b986 */ /* 0x000fe8000c101904 */
[----:B------:R1:W-:Y:S04]  /*90f0*/  @!P6 STG.E [R24.64+-0x880], R97 ;  /* 0xfff780611800e986 */ /* 0x0003e8000c101904 */
[----:B------:R-:W-:Y:S01]  /*9100*/  BAR.SYNC.DEFER_BLOCKING 0x0 ;  /* 0x0000000000007b1d */ /* 0x000fe20000010000 */
[----:B-1----:R-:W-:-:S04]  /*9110*/  IMAD R24, R166, c[0x0][0x2f8], RZ ;  /* 0x0000be00a6187a24 */ /* 0x002fc800078e02ff */
[----:B------:R-:W-:Y:S01]  /*9120*/  IMAD R25, R139, c[0x0][0x2fc], R24 ;  /* 0x0000bf008b197a24 */ /* 0x000fe200078e0218 */
[----:B------:R-:W-:Y:S04]  /*9130*/  STS [R101.X4], R40 ;  /* 0x0000002865007388 */ /* 0x000fe80000004800 */
[----:B------:R-:W-:Y:S04]  /*9140*/  STS [R64.X4+0x4], R41 ;  /* 0x0000042940007388 */ /* 0x000fe80000004800 */
[----:B------:R-:W-:Y:S04]  /*9150*/  STS [R65.X4+0x8], R42 ;  /* 0x0000082a41007388 */ /* 0x000fe80000004800 */
[----:B------:R-:W-:Y:S04]  /*9160*/  STS [R66.X4+0xc], R44 ;  /* 0x00000c2c42007388 */ /* 0x000fe80000004800 */
[----:B------:R1:W-:Y:S04]  /*9170*/  STS [R67.X4+0x10], R45 ;  /* 0x0000102d43007388 */ /* 0x0003e80000004800 */
[----:B------:R-:W-:Y:S04]  /*9180*/  STS [R68.X4+0x14], R46 ;  /* 0x0000142e44007388 */ /* 0x000fe80000004800 */
[----:B------:R2:W-:Y:S01]  /*9190*/  STS [R69.X4+0x18], R48 ;  /* 0x0000183045007388 */ /* 0x0005e20000004800 */
[----:B-1----:R-:W-:-:S03]  /*91a0*/  IADD3.X R45, R32, -0x1, RZ, P1, !PT ;  /* 0xffffffff202d7810 */ /* 0x002fc60000ffe4ff */
[----:B------:R1:W-:Y:S04]  /*91b0*/  STS [R70.X4+0x1c], R49 ;  /* 0x00001c3146007388 */ /* 0x0003e80000004800 */
[----:B------:R-:W-:Y:S01]  /*91c0*/  STS [R71.X4+0x20], R50 ;  /* 0x0000203247007388 */ /* 0x000fe20000004800 */
[----:B--2---:R-:W-:-:S03]  /*91d0*/  FADD.FTZ R48, R9, R48 ;  /* 0x0000003009307221 */ /* 0x004fc60000010000 */
[----:B------:R2:W-:Y:S01]  /*91e0*/  STS [R72.X4+0x24], R52 ;  /* 0x0000243448007388 */ /* 0x0005e20000004800 */
[----:B-1----:R-:W-:-:S03]  /*91f0*/  FADD.FTZ R49, R48, R49 ;  /* 0x0000003130317221 */ /* 0x002fc60000010000 */
[----:B------:R1:W-:Y:S01]  /*9200*/  STS [R73.X4+0x28], R53 ;  /* 0x0000283549007388 */ /* 0x0003e20000004800 */
[----:B------:R-:W-:-:S03]  /*9210*/  FADD.FTZ R49, R49, R50 ;  /* 0x0000003231317221 */ /* 0x000fc60000010000 */
[----:B------:R-:W-:Y:S01]  /*9220*/  STS [R74.X4+0x2c], R54 ;  /* 0x00002c364a007388 */ /* 0x000fe20000004800 */
[----:B--2---:R-:W-:-:S03]  /*9230*/  FADD.FTZ R52, R49, R52 ;  /* 0x0000003431347221 */ /* 0x004fc60000010000 */
[----:B------:R2:W-:Y:S01]  /*9240*/  STS [R75.X4+0x30], R56 ;  /* 0x000030384b007388 */ /* 0x0005e20000004800 */
[----:B-1----:R-:W-:-:S03]  /*9250*/  FADD.FTZ R53, R52, R53 ;  /* 0x0000003534357221 */ /* 0x002fc60000010000 */
[----:B------:R1:W-:Y:S01]  /*9260*/  STS [R76.X4+0x34], R57 ;  /* 0x000034394c007388 */ /* 0x0003e20000004800 */
[----:B------:R-:W-:-:S03]  /*9270*/  FADD.FTZ R53, R53, R54 ;  /* 0x0000003635357221 */ /* 0x000fc60000010000 */
[----:B------:R3:W-:Y:S01]  /*9280*/  STS [R77.X4+0x38], R58 ;  /* 0x0000383a4d007388 */ /* 0x0007e20000004800 */
[----:B--2---:R-:W-:-:S03]  /*9290*/  FADD.FTZ R56, R53, R56 ;  /* 0x0000003835387221 */ /* 0x004fc60000010000 */
[----:B------:R-:W-:Y:S01]  /*92a0*/  STS [R78.X4+0x3c], R59 ;  /* 0x00003c3b4e007388 */ /* 0x000fe20000004800 */
[----:B------:R-:W-:-:S06]  /*92b0*/  NOP ;  /* 0x0000000000007918 */ /* 0x000fcc0000000000 */
[----:B------:R-:W-:Y:S01]  /*92c0*/  LDS R27, [R120.X4] ;  /* 0x00000000781b7984 */ /* 0x000fe20000004800 */
[----:B-1----:R-:W-:-:S03]  /*92d0*/  FADD.FTZ R57, R56, R57 ;  /* 0x0000003938397221 */ /* 0x002fc60000010000 */
[----:B------:R-:W-:Y:S01]  /*92e0*/  LDS R119, [R119.X4+0x80] ;  /* 0x0000800077777984 */ /* 0x000fe20000004800 */
[----:B---3--:R-:W-:-:S03]  /*92f0*/  FADD.FTZ R58, R57, R58 ;  /* 0x0000003a393a7221 */ /* 0x008fc60000010000 */
[----:B0-----:R-:W-:Y:S01]  /*9300*/  LDS R29, [R118.X4+0x100] ;  /* 0x00010000761d7984 */ /* 0x001fe20000004800 */
        /* <DEDUP_REMOVED lines=30> */
.L_x_2837:
[----:B------:R-:W-:Y:S05]  /*94f0*/  BSYNC B0 ;  /* 0x0000000000007941 */ /* 0x000fea0003800000 */
.L_x_2836:
[----:B------:R-:W-:Y:S01]  /*9500*/  MOV R2, R8 ;  /* 0x0000000800027202 */ /* 0x000fe20000000f00 */
[----:B------:R-:W-:Y:S01]  /*9510*/  IMAD R9, R141, c[0x0][0x300], RZ ;  /* 0x0000c0008d097a24 */ /* 0x000fe200078e02ff */
[----:B------:R-:W-:Y:S02]  /*9520*/  MOV R3, R49 ;  /* 0x0000003100037202 */ /* 0x000fe40000000f00 */
[----:B------:R-:W-:Y:S01]  /*9530*/  LEA R8, P1, R26, c[0x0][0x340], 0x2 ;  /* 0x0000d0001a087a11 */ /* 0x000fe200078210ff */
[----:B0-----:R-:W-:Y:S01]  /*9540*/  IMAD R25, R142, c[0x0][0x304], R9 ;  /* 0x0000c1008e197a24 */ /* 0x001fe200078e0209 */
        /* <DEDUP_REMOVED lines=18> */
[----:B------:R0:W-:Y:S01]  /*9670*/  @!P3 STG.E [R2.64], R119 ;  /* 0x000000770200b986 */ /* 0x0001e2000c101904 */
[----:B------:R-:W-:-:S03]  /*9680*/  ISETP.GE.AND P3, PT, R16, R22, PT ;  /* 0x000000161000720c */ /* 0x000fc60003f66270 */
[----:B------:R0:W-:Y:S01]  /*9690*/  @!P0 STG.E [R2.64+0x200], R115 ;  /* 0x0002007302008986 */ /* 0x0001e2000c101904 */
[----:B------:R-:W-:-:S03]  /*96a0*/  ISETP.GE.AND P0, PT, R20, R22, PT ;  /* 0x000000161400720c */ /* 0x000fc60003f06270 */
        /* <DEDUP_REMOVED lines=19> */
[----:B------:R-:W-:Y:S01]  /*97e0*/  IADD3.X R125, R125, -0x1, RZ, P1, !PT ;  /* 0xffffffff7d7d7810 */ /* 0x000fe20000ffe4ff */
[----:B------:R0:W-:Y:S01]  /*97f0*/  @!P3 STG.E [R2.64+0x700], R103 ;  /* 0x000700670200b986 */ /* 0x0001e2000c101904 */
[----:B------:R-:W-:Y:S02]  /*9800*/  IADD3 R132, P3, R132, -0x1000, RZ ;  /* 0xfffff00084847810 */ /* 0x000fe40007f7e0ff */
[----:B------:R-:W-:-:S02]  /*9810*/  IADD3.X R131, R131, -0x1, RZ, P2, !PT ;  /* 0xffffffff83837810 */ /* 0x000fc400017fe4ff */
[----:B------:R-:W-:Y:S01]  /*9820*/  IADD3.X R133, R133, -0x1, RZ, P3, !PT ;  /* 0xffffffff85857810 */ /* 0x000fe20001ffe4ff */
[----:B0-----:R-:W-:Y:S01]  /*9830*/  @!P0 CALL.REL.NOINC `(.L_x_2752) ;  /* 0x0000001000008944 */ /* 0x001fe20003c00000 */
[----:B------:R-:W-:Y:S05]  /*9840*/  BRA `(.L_x_2838) ;  /* 0xffff6f4000007947 */ /* 0x000fea000383ffff */
.L_x_2752:
        /* <DEDUP_REMOVED lines=29> */
.L_x_2840:
[----:B------:R-:W-:Y:S05]  /*9a20*/  BSYNC B0 ;  /* 0x0000000000007941 */ /* 0x000fea0003800000 */
.L_x_2839:
[----:B------:R-:W-:Y:S01]  /*9a30*/  BSSY B0, `(.L_x_2841) ;  /* 0x000001d000007945 */ /* 0x000fe20003800000 */
[----:B------:R-:W-:Y:S05]  /*9a40*/  @!P0 BRA `(.L_x_2842) ;  /* 0x000001a000008947 */ /* 0x000fea0003800000 */
[----:B------:R-:W-:Y:S06]  /*9a50*/  BAR.SYNC.DEFER_BLOCKING 0x0 ;  /* 0x0000000000007b1d */ /* 0x000fec0000010000 */
[----:B------:R-:W1:Y:S04]  /*9a60*/  SHFL.DOWN P0, R0, R135, 0x1, 0x1f ;  /* 0x08201f0087007f89 */ /* 0x000e680000000000 */
[----:B------:R-:W2:Y:S04]  /*9a70*/  S2R R6, SR_LANEID ;  /* 0x0000000000067919 */ /* 0x000ea80000000000 */
[----:B0-----:R-:W0:Y:S01]  /*9a80*/  S2R R13, SR_TID.X ;  /* 0x00000000000d7919 */ /* 0x001e220000002100 */
[----:B-1----:R-:W-:Y:S01]  /*9a90*/  @P0 FADD R0, R0, R135 ;  /* 0x0000008700000221 */ /* 0x002fe20000000000 */
[----:B--2---:R-:W-:-:S04]  /*9aa0*/  ISETP.NE.AND P2, PT, R6, RZ, PT ;  /* 0x000000ff0600720c */ /* 0x004fc80003f45270 */
[----:B------:R-:W1:Y:S01]  /*9ab0*/  SHFL.DOWN P0, R3, R0, 0x2, 0x1f ;  /* 0x08401f0000037f89 */ /* 0x000e620000000000 */
[----:B0-----:R-:W-:-:S08]  /*9ac0*/  ISETP.NE.AND P1, PT, R13, RZ, PT ;  /* 0x000000ff0d00720c */ /* 0x001fd00003f25270 */
[----:B------:R-:W-:-:S04]  /*9ad0*/  @!P2 SHF.R.S32.HI R6, RZ, 0x1f, R13 ;  /* 0x0000001fff06a819 */ /* 0x000fc8000001140d */
[----:B------:R-:W-:Y:S01]  /*9ae0*/  @!P2 LEA.HI R6, R6, R13, RZ, 0x5 ;  /* 0x0000000d0606a211 */ /* 0x000fe200078f28ff */
[----:B-1----:R-:W-:-:S05]  /*9af0*/  @P0 FADD R3, R0, R3 ;  /* 0x0000000300030221 */ /* 0x002fca0000000000 */
[----:B------:R-:W0:Y:S02]  /*9b00*/  SHFL.DOWN P0, R2, R3, 0x4, 0x1f ;  /* 0x08801f0003027f89 */ /* 0x000e240000000000 */
[----:B0-----:R-:W-:Y:S01]  /*9b10*/  @P0 FADD R2, R3, R2 ;  /* 0x0000000203020221 */ /* 0x001fe20000000000 */
[----:B------:R-:W-:-:S04]  /*9b20*/  @!P2 SHF.R.S32.HI R3, RZ, 0x5, R6 ;  /* 0x00000005ff03a819 */ /* 0x000fc80000011406 */
        /* <DEDUP_REMOVED lines=12> */
.L_x_2842:
[----:B0-----:R-:W0:Y:S02]  /*9bf0*/  S2R R13, SR_TID.X ;  /* 0x00000000000d7919 */ /* 0x001e240000002100 */
.L_x_2843:
[----:B------:R-:W-:Y:S05]  /*9c00*/  BSYNC B0 ;  /* 0x0000000000007941 */ /* 0x000fea0003800000 */
.L_x_2841:
[----:B0-----:R-:W-:-:S13]  /*9c10*/  ISETP.GE.AND P0, PT, R13, c[0x0][0x16c], PT ;  /* 0x00005b000d007a0c */ /* 0x001fda0003f06270 */
[----:B------:R-:W-:Y:S05]  /*9c20*/  @P0 EXIT ;  /* 0x000000000000094d */ /* 0x000fea0003800000 */
[C---:B------:R-:W-:Y:S02]  /*9c30*/  IMAD R5, R141.reuse, c[0x0][0x2a8], RZ ;  /* 0x0000aa008d057a24 */ /* 0x040fe400078e02ff */
[----:B------:R-:W-:Y:S02]  /*9c40*/  IMAD R141, R141, c[0x0][0x288], RZ ;  /* 0x0000a2008d8d7a24 */ /* 0x000fe400078e02ff */
[----:B------:R-:W-:-:S04]  /*9c50*/  IMAD.WIDE.U32 R2, R142, c[0x0][0x2a8], RZ ;  /* 0x0000aa008e027a25 */ /* 0x000fc800078e00ff */
[C---:B------:R-:W-:Y:S02]  /*9c60*/  IMAD R5, R142.reuse, c[0x0][0x2ac], R5 ;  /* 0x0000ab008e057a24 */ /* 0x040fe400078e0205 */
[C---:B------:R-:W-:Y:S02]  /*9c70*/  IMAD R19, R142.reuse, c[0x0][0x28c], R141 ;  /* 0x0000a3008e137a24 */ /* 0x040fe400078e028d */
[----:B------:R-:W-:-:S04]  /*9c80*/  IMAD.WIDE.U32 R142, R142, c[0x0][0x288], RZ ;  /* 0x0000a2008e8e7a25 */ /* 0x000fc800078e00ff */
[----:B------:R-:W-:Y:S01]  /*9c90*/  IMAD.IADD R21, R3, 0x1, R5 ;  /* 0x0000000103157824 */ /* 0x000fe200078e0205 */
[----:B------:R-:W-:Y:S02]  /*9ca0*/  IADD3 R19, R143, R19, RZ ;  /* 0x000000138f137210 */ /* 0x000fe40007ffe0ff */
.L_x_2844:
[----:B0-----:R-:W0:Y:S01]  /*9cb0*/  LDS R15, [R13.X4+0x3650] ;  /* 0x003650000d0f7984 */ /* 0x001e220000004800 */
[----:B------:R-:W-:Y:S01]  /*9cc0*/  SHF.R.S32.HI R0, RZ, 0x1f, R13 ;  /* 0x0000001fff007819 */ /* 0x000fe2000001140d */
[----:B------:R-:W-:Y:S01]  /*9cd0*/  YIELD ;  /* 0x0000000000007946 */ /* 0x000fe20003800000 */
[----:B------:R-:W-:Y:S01]  /*9ce0*/  MOV R6, R2 ;  /* 0x0000000200067202 */ /* 0x000fe20000000f00 */
[----:B------:R1:W2:Y:S01]  /*9cf0*/  LDS R17, [R13.X4+0x3a50] ;  /* 0x003a50000d117984 */ /* 0x0002a20000004800 */
        /* <DEDUP_REMOVED lines=10> */
[----:B-1----:R-:W-:Y:S02]  /*9da0*/  IADD3 R13, R13, c[0x0][0x0], RZ ;  /* 0x000000000d0d7a10 */ /* 0x002fe40007ffe0ff */
[----:B------:R-:W-:Y:S02]  /*9db0*/  IADD3 R7, R5, R7, RZ ;  /* 0x0000000705077210 */ /* 0x000fe40007ffe0ff */
[----:B------:R-:W-:Y:S02]  /*9dc0*/  LEA R10, P1, R8, c[0x0][0x318], 0x2 ;  /* 0x0000c600080a7a11 */ /* 0x000fe400078210ff */
[----:B------:R-:W-:Y:S02]  /*9dd0*/  LEA.HI.X R7, R4, c[0x0][0x314], R7, 0x2, P0 ;  /* 0x0000c50004077a11 */ /* 0x000fe400000f1407 */
[----:B------:R-:W-:-:S02]  /*9de0*/  ISETP.GE.AND P0, PT, R13, c[0x0][0x16c], PT ;  /* 0x00005b000d007a0c */ /* 0x000fc40003f06270 */
[----:B------:R-:W-:-:S04]  /*9df0*/  IADD3 R5, R9, R11, RZ ;  /* 0x0000000b09057210 */ /* 0x000fc80007ffe0ff */
[----:B------:R-:W-:Y:S01]  /*9e00*/  LEA.HI.X R11, R8, c[0x0][0x31c], R5, 0x2, P1 ;  /* 0x0000c700080b7a11 */ /* 0x000fe200008f1405 */
[----:B0-----:R0:W-:Y:S04]  /*9e10*/  RED.E.ADD.F32.FTZ.RN.STRONG.GPU [R6.64], R15 ;  /* 0x0000000f0600798e */ /* 0x0011e8000c10e784 */
[----:B--2---:R0:W-:Y:S02]  /*9e20*/  RED.E.ADD.F32.FTZ.RN.STRONG.GPU [R10.64], R17 ;  /* 0x000000110a00798e */ /* 0x0041e4000c10e784 */
[----:B------:R-:W-:Y:S05]  /*9e30*/  @!P0 BRA `(.L_x_2844) ;  /* 0xfffffe7000008947 */ /* 0x000fea000383ffff */
[----:B------:R-:W-:Y:S05]  /*9e40*/  EXIT ;  /* 0x000000000000794d */ /* 0x000fea0003800000 */
.L_x_2790:
[----:B------:R-:W-:Y:S01]  /*9e50*/  HFMA2.MMA R183, -RZ, RZ, 0, 5.9604644775390625e-08 ;  /* 0x00000001ffb77435 */ /* 0x000fe200000001ff */
[----:B------:R-:W-:Y:S02]  /*9e60*/  MOV R180, R6 ;  /* 0x0000000600b47202 */ /* 0x000fe40000000f00 */
[----:B------:R-:W-:-:S02]  /*9e70*/  MOV R184, RZ ;  /* 0x000000ff00b87202 */ /* 0x000fc40000000f00 */
[----:B------:R-:W-:Y:S02]  /*9e80*/  MOV R185, 0xffffffff ;  /* 0xffffffff00b97802 */ /* 0x000fe40000000f00 */
[----:B------:R-:W-:Y:S02]  /*9e90*/  MOV R4, 0x9eb0 ;  /* 0x00009eb000047802 */ /* 0x000fe40000000f00 */
[----:B-1----:R-:W-:Y:S05]  /*9ea0*/  CALL.REL.NOINC `($__internal_116_$__cuda_sm70_shflsync_up) ;  /* 0x00000ed000007944 */ /* 0x002fea0003c00000 */
[----:B-1----:R-:W-:Y:S01]  /*9eb0*/  MOV R181, R180 ;  /* 0x000000b400b57202 */ /* 0x002fe20000000f00 */
[----:B0-----:R-:W-:Y:S05]  /*9ec0*/  BRA `(.L_x_2845) ;  /* 0xffffb4f000007947 */ /* 0x001fea000383ffff */
.L_x_2791:
[----:B------:R-:W-:Y:S01]  /*9ed0*/  HFMA2.MMA R183, -RZ, RZ, 0, 5.9604644775390625e-08 ;  /* 0x00000001ffb77435 */ /* 0x000fe200000001ff */
[----:B------:R-:W-:Y:S02]  /*9ee0*/  MOV R180, R7 ;  /* 0x0000000700b47202 */ /* 0x000fe40000000f00 */
[----:B------:R-:W-:Y:S02]  /*9ef0*/  MOV R184, RZ ;  /* 0x000000ff00b87202 */ /* 0x000fe40000000f00 */
[----:B------:R-:W-:Y:S02]  /*9f00*/  MOV R185, 0xffffffff ;  /* 0xffffffff00b97802 */ /* 0x000fe40000000f00 */
[----:B------:R-:W-:-:S02]  /*9f10*/  MOV R4, 0x9f30 ;  /* 0x00009f3000047802 */ /* 0x000fc40000000f00 */
[----:B012---:R-:W-:Y:S05]  /*9f20*/  CALL.REL.NOINC `($__internal_116_$__cuda_sm70_shflsync_up) ;  /* 0x00000e5000007944 */ /* 0x007fea0003c00000 */
        /* <DEDUP_REMOVED lines=10> */
[----:B------:R-:W-:Y:S05]  /*9fd0*/  CALL.REL.NOINC `($__internal_116_$__cuda_sm70_shflsync_up) ;  /* 0x00000da000007944 */ /* 0x000fea0003c00000 */
[----:B0-----:R-:W-:Y:S01]  /*9fe0*/  HFMA2.MMA R183, -RZ, RZ, 0, 1.1920928955078125e-07 ;  /* 0x00000002ffb77435 */ /* 0x001fe200000001ff */
[----:B-1----:R-:W-:Y:S02]  /*9ff0*/  MOV R6, R180 ;  /* 0x000000b400067202 */ /* 0x002fe40000000f00 */
[----:B------:R-:W-:Y:S02]  /*a000*/  MOV R180, R7 ;  /* 0x0000000700b47202 */ /* 0x000fe40000000f00 */
[----:B------:R-:W-:-:S02]  /*a010*/  MOV R184, RZ ;  /* 0x000000ff00b87202 */ /* 0x000fc40000000f00 */
[----:B------:R-:W-:Y:S02]  /*a020*/  MOV R185, 0xffffffff ;  /* 0xffffffff00b97802 */ /* 0x000fe40000000f00 */
[----:B------:R-:W-:Y:S02]  /*a030*/  MOV R4, 0xa050 ;  /* 0x0000a05000047802 */ /* 0x000fe40000000f00 */
[----:B------:R-:W-:Y:S05]  /*a040*/  CALL.REL.NOINC `($__internal_116_$__cuda_sm70_shflsync_up) ;  /* 0x00000d3000007944 */ /* 0x000fea0003c00000 */
        /* <DEDUP_REMOVED lines=8> */
[----:B------:R-:W-:Y:S05]  /*a0d0*/  CALL.REL.NOINC `($__internal_116_$__cuda_sm70_shflsync_up) ;  /* 0x00000ca000007944 */ /* 0x000fea0003c00000 */
[----:B0-----:R-:W-:Y:S01]  /*a0e0*/  HFMA2.MMA R183, -RZ, RZ, 0, 2.384185791015625e-07 ;  /* 0x00000004ffb77435 */ /* 0x001fe200000001ff */
[----:B-1----:R-:W-:Y:S01]  /*a0f0*/  MOV R6, R180 ;  /* 0x000000b400067202 */ /* 0x002fe20000000f00 */
[----:B------:R-:W-:Y:S01]  /*a100*/  IMAD.MOV.U32 R185, RZ, RZ, -0x1 ;  /* 0xffffffffffb97424 */ /* 0x000fe200078e00ff */
[----:B------:R-:W-:Y:S02]  /*a110*/  MOV R180, R7 ;  /* 0x0000000700b47202 */ /* 0x000fe40000000f00 */
[----:B------:R-:W-:Y:S02]  /*a120*/  MOV R184, RZ ;  /* 0x000000ff00b87202 */ /* 0x000fe40000000f00 */
[----:B------:R-:W-:Y:S02]  /*a130*/  MOV R4, 0xa150 ;  /* 0x0000a15000047802 */ /* 0x000fe40000000f00 */
[----:B------:R-:W-:Y:S05]  /*a140*/  CALL.REL.NOINC `($__internal_116_$__cuda_sm70_shflsync_up) ;  /* 0x00000c3000007944 */ /* 0x000fea0003c00000 */
[----:B------:R-:W-:Y:S01]  /*a150*/  ISETP.GE.AND P0, PT, R124, 0x4, PT ;  /* 0x000000047c00780c */ /* 0x000fe20003f06270 */
[----:B0-----:R-:W-:Y:S01]  /*a160*/  HFMA2.MMA R183, -RZ, RZ, 0, 4.76837158203125e-07 ;  /* 0x00000008ffb77435 */ /* 0x001fe200000001ff */
[----:B------:R-:W-:Y:S02]  /*a170*/  MOV R184, RZ ;  /* 0x000000ff00b87202 */ /* 0x000fe40000000f00 */
[----:B------:R-:W-:-:S02]  /*a180*/  MOV R185, 0xffffffff ;  /* 0xffffffff00b97802 */ /* 0x000fc40000000f00 */
[----:B------:R-:W-:-:S07]  /*a190*/  MOV R4, 0xa1e0 ;  /* 0x0000a1e000047802 */ /* 0x000fce0000000f00 */
[----:B-1----:R-:W-:Y:S02]  /*a1a0*/  @P0 FFMA.FTZ R7, R181, R180, R7 ;  /* 0x000000b4b5070223 */ /* 0x002fe40000010007 */
[----:B------:R-:W-:-:S05]  /*a1b0*/  @P0 FMUL.FTZ R181, R6, R181 ;  /* 0x000000b506b50220 */ /* 0x000fca0000410000 */
[----:B------:R-:W-:Y:S02]  /*a1c0*/  MOV R180, R181 ;  /* 0x000000b500b47202 */ /* 0x000fe40000000f00 */
[----:B------:R-:W-:Y:S05]  /*a1d0*/  CALL.REL.NOINC `($__internal_116_$__cuda_sm70_shflsync_up) ;  /* 0x00000ba000007944 */ /* 0x000fea0003c00000 */
[----:B0-----:R-:W-:Y:S01]  /*a1e0*/  HFMA2.MMA R183, -RZ, RZ, 0, 4.76837158203125e-07 ;  /* 0x00000008ffb77435 */ /* 0x001fe200000001ff */
[----:B-1----:R-:W-:Y:S02]  /*a1f0*/  MOV R6, R180 ;  /* 0x000000b400067202 */ /* 0x002fe40000000f00 */
[----:B------:R-:W-:Y:S02]  /*a200*/  MOV R180, R7 ;  /* 0x0000000700b47202 */ /* 0x000fe40000000f00 */
[----:B------:R-:W-:Y:S02]  /*a210*/  MOV R184, RZ ;  /* 0x000000ff00b87202 */ /* 0x000fe40000000f00 */
[----:B------:R-:W-:Y:S02]  /*a220*/  MOV R185, 0xffffffff ;  /* 0xffffffff00b97802 */ /* 0x000fe40000000f00 */
[----:B------:R-:W-:Y:S02]  /*a230*/  MOV R4, 0xa250 ;  /* 0x0000a25000047802 */ /* 0x000fe40000000f00 */
[----:B------:R-:W-:Y:S05]  /*a240*/  CALL.REL.NOINC `($__internal_116_$__cuda_sm70_shflsync_up) ;  /* 0x00000b3000007944 */ /* 0x000fea0003c00000 */
        /* <DEDUP_REMOVED lines=10> */
[----:B------:R-:W-:Y:S05]  /*a2f0*/  CALL.REL.NOINC `($__internal_116_$__cuda_sm70_shflsync_up) ;  /* 0x00000a8000007944 */ /* 0x000fea0003c00000 */
[----:B0-----:R-:W-:Y:S01]  /*a300*/  HFMA2.MMA R183, -RZ, RZ, 0, 9.5367431640625e-07 ;  /* 0x00000010ffb77435 */ /* 0x001fe200000001ff */
[----:B-1----:R-:W-:Y:S01]  /*a310*/  MOV R178, R180 ;  /* 0x000000b400b27202 */ /* 0x002fe20000000f00 */
[----:B------:R-:W-:Y:S01]  /*a320*/  IMAD.MOV.U32 R180, RZ, RZ, R7 ;  /* 0x000000ffffb47224 */ /* 0x000fe200078e0007 */
[----:B------:R-:W-:Y:S02]  /*a330*/  MOV R184, RZ ;  /* 0x000000ff00b87202 */ /* 0x000fe40000000f00 */
[----:B------:R-:W-:Y:S02]  /*a340*/  MOV R185, 0xffffffff ;  /* 0xffffffff00b97802 */ /* 0x000fe40000000f00 */
[----:B------:R-:W-:-:S02]  /*a350*/  MOV R4, 0xa370 ;  /* 0x0000a37000047802 */ /* 0x000fc40000000f00 */
[----:B------:R-:W-:Y:S05]  /*a360*/  CALL.REL.NOINC `($__internal_116_$__cuda_sm70_shflsync_up) ;  /* 0x00000a1000007944 */ /* 0x000fea0003c00000 */
[----:B-1----:R-:W-:Y:S01]  /*a370*/  MOV R4, R180 ;  /* 0x000000b400047202 */ /* 0x002fe20000000f00 */
[----:B0-----:R-:W-:Y:S05]  /*a380*/  BRA `(.L_x_2846) ;  /* 0xffffb1b000007947 */ /* 0x001fea000383ffff */
.L_x_2794:
[----:B------:R-:W-:Y:S01]  /*a390*/  HFMA2.MMA R183, -RZ, RZ, 0, 5.9604644775390625e-08 ;  /* 0x00000001ffb77435 */ /* 0x000fe200000001ff */
[----:B------:R-:W-:-:S02]  /*a3a0*/  MOV R180, R7 ;  /* 0x0000000700b47202 */ /* 0x000fc40000000f00 */
[----:B------:R-:W-:Y:S02]  /*a3b0*/  MOV R184, RZ ;  /* 0x000000ff00b87202 */ /* 0x000fe40000000f00 */
[----:B------:R-:W-:Y:S02]  /*a3c0*/  MOV R185, 0xffffffff ;  /* 0xffffffff00b97802 */ /* 0x000fe40000000f00 */
[----:B------:R-:W-:Y:S02]  /*a3d0*/  MOV R4, 0xa3f0 ;  /* 0x0000a3f000047802 */ /* 0x000fe40000000f00 */
[----:B01----:R-:W-:Y:S05]  /*a3e0*/  CALL.REL.NOINC `($__internal_116_$__cuda_sm70_shflsync_up) ;  /* 0x0000099000007944 */ /* 0x003fea0003c00000 */
[----:B0-----:R-:W-:Y:S01]  /*a3f0*/  HFMA2.MMA R183, -RZ, RZ, 0, 5.9604644775390625e-08 ;  /* 0x00000001ffb77435 */ /* 0x001fe200000001ff */
[----:B-1----:R-:W-:Y:S02]  /*a400*/  MOV R6, R180 ;  /* 0x000000b400067202 */ /* 0x002fe40000000f00 */
[----:B------:R-:W-:Y:S02]  /*a410*/  MOV R180, R181 ;  /* 0x000000b500b47202 */ /* 0x000fe40000000f00 */
[----:B------:R-:W-:Y:S02]  /*a420*/  MOV R184, RZ ;  /* 0x000000ff00b87202 */ /* 0x000fe40000000f00 */
[----:B------:R-:W-:-:S02]  /*a430*/  MOV R185, 0xffffffff ;  /* 0xffffffff00b97802 */ /* 0x000fc40000000f00 */
[----:B------:R-:W-:Y:S02]  /*a440*/  MOV R4, 0xa460 ;  /* 0x0000a46000047802 */ /* 0x000fe40000000f00 */
[----:B------:R-:W-:Y:S05]  /*a450*/  CALL.REL.NOINC `($__internal_116_$__cuda_sm70_shflsync_up) ;  /* 0x0000092000007944 */ /* 0x000fea0003c00000 */
[----:B------:R-:W-:Y:S01]  /*a460*/  HFMA2.MMA R208, -RZ, RZ, 0, 1.847743988037109375e-06 ;  /* 0x0000001fffd07435 */ /* 0x000fe200000001ff */
[----:B------:R-:W-:Y:S01]  /*a470*/  MOV R174, R6 ;  /* 0x0000000600ae7202 */ /* 0x000fe20000000f00 */
[----:B------:R-:W-:Y:S01]  /*a480*/  IMAD.MOV.U32 R215, RZ, RZ, RZ ;  /* 0x000000ffffd77224 */ /* 0x000fe200078e00ff */
[----:B-1----:R-:W-:Y:S02]  /*a490*/  MOV R176, R180 ;  /* 0x000000b400b07202 */ /* 0x002fe40000000f00 */
[----:B------:R-:W-:Y:S02]  /*a4a0*/  MOV R210, R16 ;  /* 0x0000001000d27202 */ /* 0x000fe40000000f00 */
[----:B------:R-:W-:Y:S02]  /*a4b0*/  MOV R217, 0xffffffff ;  /* 0xffffffff00d97802 */ /* 0x000fe40000000f00 */
[----:B------:R-:W-:Y:S02]  /*a4c0*/  MOV R4, 0xa4e0 ;  /* 0x0000a4e000047802 */ /* 0x000fe40000000f00 */
[----:B0-----:R-:W-:Y:S05]  /*a4d0*/  CALL.REL.NOINC `($__internal_115_$__cuda_sm70_shflsync_idx_p) ;  /* 0x0000086000007944 */ /* 0x001fea0003c00000 */
[----:B0-----:R-:W-:Y:S01]  /*a4e0*/  HFMA2.MMA R215, -RZ, RZ, 0, 0 ;  /* 0x00000000ffd77435 */ /* 0x001fe200000001ff */
[----:B-1----:R-:W-:-:S02]  /*a4f0*/  MOV R16, R208 ;  /* 0x000000d000107202 */ /* 0x002fc40000000f00 */
[----:B------:R-:W-:Y:S02]  /*a500*/  MOV R210, R17 ;  /* 0x0000001100d27202 */ /* 0x000fe40000000f00 */
[----:B------:R-:W-:Y:S02]  /*a510*/  MOV R208, 0x1f ;  /* 0x0000001f00d07802 */ /* 0x000fe40000000f00 */
[----:B------:R-:W-:Y:S02]  /*a520*/  MOV R217, 0xffffffff ;  /* 0xffffffff00d97802 */ /* 0x000fe40000000f00 */
[----:B------:R-:W-:Y:S02]  /*a530*/  MOV R4, 0xa550 ;  /* 0x0000a55000047802 */ /* 0x000fe40000000f00 */
[----:B------:R-:W-:Y:S05]  /*a540*/  CALL.REL.NOINC `($__internal_115_$__cuda_sm70_shflsync_idx_p) ;  /* 0x000007f000007944 */ /* 0x000fea0003c00000 */
[----:B-1----:R-:W-:Y:S01]  /*a550*/  MOV R5, R208 ;  /* 0x000000d000057202 */ /* 0x002fe20000000f00 */
[----:B0-----:R-:W-:Y:S05]  /*a560*/  BRA `(.L_x_2847) ;  /* 0xffffb15000007947 */ /* 0x001fea000383ffff */
.L_x_2797:
[----:B------:R-:W-:Y:S01]  /*a570*/  HFMA2.MMA R215, -RZ, RZ, 0, 5.9604644775390625e-08 ;  /* 0x00000001ffd77435 */ /* 0x000fe200000001ff */
[----:B------:R-:W-:Y:S02]  /*a580*/  MOV R204, R6 ;  /* 0x0000000600cc7202 */ /* 0x000fe40000000f00 */
[----:B------:R-:W-:-:S02]  /*a590*/  MOV R206, 0x1f ;  /* 0x0000001f00ce7802 */ /* 0x000fc40000000f00 */
[----:B------:R-:W-:Y:S02]  /*a5a0*/  MOV R217, 0xffffffff ;  /* 0xffffffff00d97802 */ /* 0x000fe40000000f00 */
[----:B------:R-:W-:Y:S02]  /*a5b0*/  MOV R4, 0xa5d0 ;  /* 0x0000a5d000047802 */ /* 0x000fe40000000f00 */
[----:B------:R-:W-:Y:S05]  /*a5c0*/  CALL.REL.NOINC `($__internal_114_$__cuda_sm70_shflsync_down) ;  /* 0x0000073000007944 */ /* 0x000fea0003c00000 */
[----:B-1----:R-:W-:Y:S01]  /*a5d0*/  MOV R213, R204 ;  /* 0x000000cc00d57202 */ /* 0x002fe20000000f00 */
[----:B0-----:R-:W-:Y:S05]  /*a5e0*/  BRA `(.L_x_2848) ;  /* 0xffffb6b000007947 */ /* 0x001fea000383ffff */
.L_x_2798:
[----:B------:R-:W-:Y:S01]  /*a5f0*/  HFMA2.MMA R215, -RZ, RZ, 0, 5.9604644775390625e-08 ;  /* 0x00000001ffd77435 */ /* 0x000fe200000001ff */
[----:B------:R-:W-:Y:S01]  /*a600*/  MOV R204, R7 ;  /* 0x0000000700cc7202 */ /* 0x000fe20000000f00 */
[----:B------:R-:W-:Y:S01]  /*a610*/  IMAD.MOV.U32 R217, RZ, RZ, -0x1 ;  /* 0xffffffffffd97424 */ /* 0x000fe200078e00ff */
[----:B------:R-:W-:Y:S02]  /*a620*/  MOV R206, 0x1f ;  /* 0x0000001f00ce7802 */ /* 0x000fe40000000f00 */
[----:B------:R-:W-:Y:S02]  /*a630*/  MOV R4, 0xa650 ;  /* 0x0000a65000047802 */ /* 0x000fe40000000f00 */
[----:B01----:R-:W-:Y:S05]  /*a640*/  CALL.REL.NOINC `($__internal_114_$__cuda_sm70_shflsync_down) ;  /* 0x000006b000007944 */ /* 0x003fea0003c00000 */
        /* <DEDUP_REMOVED lines=9> */
[----:B------:R-:W-:Y:S05]  /*a6e0*/  CALL.REL.NOINC `($__internal_114_$__cuda_sm70_shflsync_down) ;  /* 0x0000061000007944 */ /* 0x000fea0003c00000 */
[----:B0-----:R-:W-:Y:S01]  /*a6f0*/  HFMA2.MMA R215, -RZ, RZ, 0, 1.1920928955078125e-07 ;  /* 0x00000002ffd77435 */ /* 0x001fe200000001ff */
[----:B-1----:R-:W-:Y:S02]  /*a700*/  MOV R6, R204 ;  /* 0x000000cc00067202 */ /* 0x002fe40000000f00 */
[----:B------:R-:W-:-:S02]  /*a710*/  MOV R204, R7 ;  /* 0x0000000700cc7202 */ /* 0x000fc40000000f00 */
[----:B------:R-:W-:Y:S02]  /*a720*/  MOV R206, 0x1f ;  /* 0x0000001f00ce7802 */ /* 0x000fe40000000f00 */
[----:B------:R-:W-:Y:S02]  /*a730*/  MOV R217, 0xffffffff ;  /* 0xffffffff00d97802 */ /* 0x000fe40000000f00 */
[----:B------:R-:W-:Y:S02]  /*a740*/  MOV R4, 0xa760 ;  /* 0x0000a76000047802 */ /* 0x000fe40000000f00 */
[----:B------:R-:W-:Y:S05]  /*a750*/  CALL.REL.NOINC `($__internal_114_$__cuda_sm70_shflsync_down) ;  /* 0x000005a000007944 */ /* 0x000fea0003c00000 */
[----:B-1----:R-:W-:Y:S01]  /*a760*/  @!P3 FFMA.FTZ R7, R213, R204, R7 ;  /* 0x000000ccd507b223 */ /* 0x002fe20000010007 */
[----:B0-----:R-:W-:Y:S01]  /*a770*/  HFMA2.MMA R215, -RZ, RZ, 0, 2.384185791015625e-07 ;  /* 0x00000004ffd77435 */ /* 0x001fe200000001ff */
[----:B------:R-:W-:Y:S01]  /*a780*/  @!P3 FMUL.FTZ R213, R6, R213 ;  /* 0x000000d506d5b220 */ /* 0x000fe20000410000 */
[----:B------:R-:W-:Y:S02]  /*a790*/  MOV R206, 0x1f ;  /* 0x0000001f00ce7802 */ /* 0x000fe40000000f00 */
[----:B------:R-:W-:Y:S02]  /*a7a0*/  MOV R217, 0xffffffff ;  /* 0xffffffff00d97802 */ /* 0x000fe40000000f00 */
[----:B------:R-:W-:-:S02]  /*a7b0*/  MOV R204, R213 ;  /* 0x000000d500cc7202 */ /* 0x000fc40000000f00 */
[----:B------:R-:W-:Y:S02]  /*a7c0*/  MOV R4, 0xa7e0 ;  /* 0x0000a7e000047802 */ /* 0x000fe40000000f00 */
[----:B------:R-:W-:Y:S05]  /*a7d0*/  CALL.REL.NOINC `($__internal_114_$__cuda_sm70_shflsync_down) ;  /* 0x0000052000007944 */ /* 0x000fea0003c00000 */
[----:B0-----:R-:W-:Y:S01]  /*a7e0*/  HFMA2.MMA R215, -RZ, RZ, 0, 2.384185791015625e-07 ;  /* 0x00000004ffd77435 */ /* 0x001fe200000001ff */
[----:B-1----:R-:W-:Y:S01]  /*a7f0*/  MOV R6, R204 ;  /* 0x000000cc00067202 */ /* 0x002fe20000000f00 */
[----:B------:R-:W-:Y:S01]  /*a800*/  IMAD.MOV.U32 R206, RZ, RZ, 0x1f ;  /* 0x0000001fffce7424 */ /* 0x000fe200078e00ff */
[----:B------:R-:W-:Y:S02]  /*a810*/  MOV R204, R7 ;  /* 0x0000000700cc7202 */ /* 0x000fe40000000f00 */
[----:B------:R-:W-:Y:S02]  /*a820*/  MOV R217, 0xffffffff ;  /* 0xffffffff00d97802 */ /* 0x000fe40000000f00 */
[----:B------:R-:W-:Y:S02]  /*a830*/  MOV R4, 0xa850 ;  /* 0x0000a85000047802 */ /* 0x000fe40000000f00 */
[----:B------:R-:W-:Y:S05]  /*a840*/  CALL.REL.NOINC `($__internal_114_$__cuda_sm70_shflsync_down) ;  /* 0x000004b000007944 */ /* 0x000fea0003c00000 */
[----:B-1----:R-:W-:Y:S01]  /*a850*/  @!P2 FFMA.FTZ R7, R213, R204, R7 ;  /* 0x000000ccd507a223 */ /* 0x002fe20000010007 */
[----:B0-----:R-:W-:Y:S01]  /*a860*/  HFMA2.MMA R215, -RZ, RZ, 0, 4.76837158203125e-07 ;  /* 0x00000008ffd77435 */ /* 0x001fe200000001ff */
[----:B------:R-:W-:Y:S01]  /*a870*/  @!P2 FMUL.FTZ R213, R6, R213 ;  /* 0x000000d506d5a220 */ /* 0x000fe20000410000 */
[----:B------:R-:W-:-:S02]  /*a880*/  MOV R206, 0x1f ;  /* 0x0000001f00ce7802 */ /* 0x000fc40000000f00 */
[----:B------:R-:W-:Y:S02]  /*a890*/  MOV R217, 0xffffffff ;  /* 0xffffffff00d97802 */ /* 0x000fe40000000f00 */
[----:B------:R-:W-:Y:S02]  /*a8a0*/  MOV R204, R213 ;  /* 0x000000d500cc7202 */ /* 0x000fe40000000f00 */
[----:B------:R-:W-:Y:S02]  /*a8b0*/  MOV R4, 0xa8d0 ;  /* 0x0000a8d000047802 */ /* 0x000fe40000000f00 */
[----:B------:R-:W-:Y:S05]  /*a8c0*/  CALL.REL.NOINC `($__internal_114_$__cuda_sm70_shflsync_down) ;  /* 0x0000043000007944 */ /* 0x000fea0003c00000 */
[----:B0-----:R-:W-:Y:S01]  /*a8d0*/  HFMA2.MMA R215, -RZ, RZ, 0, 4.76837158203125e-07 ;  /* 0x00000008ffd77435 */ /* 0x001fe200000001ff */
[----:B-1----:R-:W-:Y:S02]  /*a8e0*/  MOV R6, R204 ;  /* 0x000000cc00067202 */ /* 0x002fe40000000f00 */
[----:B------:R-:W-:Y:S02]  /*a8f0*/  MOV R204, R7 ;  /* 0x0000000700cc7202 */ /* 0x000fe40000000f00 */
[----:B------:R-:W-:Y:S02]  /*a900*/  MOV R206, 0x1f ;  /* 0x0000001f00ce7802 */ /* 0x000fe40000000f00 */
[----:B------:R-:W-:-:S02]  /*a910*/  MOV R217, 0xffffffff ;  /* 0xffffffff00d97802 */ /* 0x000fc40000000f00 */
[----:B------:R-:W-:Y:S02]  /*a920*/  MOV R4, 0xa940 ;  /* 0x0000a94000047802 */ /* 0x000fe40000000f00 */
[----:B------:R-:W-:Y:S05]  /*a930*/  CALL.REL.NOINC `($__internal_114_$__cuda_sm70_shflsync_down) ;  /* 0x000003c000007944 */ /* 0x000fea0003c00000 */
[----:B-1----:R-:W-:Y:S01]  /*a940*/  @!P1 FFMA.FTZ R7, R213, R204, R7 ;  /* 0x000000ccd5079223 */ /* 0x002fe20000010007 */
[----:B0-----:R-:W-:Y:S01]  /*a950*/  HFMA2.MMA R215, -RZ, RZ, 0, 9.5367431640625e-07 ;  /* 0x00000010ffd77435 */ /* 0x001fe200000001ff */
[----:B------:R-:W-:Y:S01]  /*a960*/  @!P1 FMUL.FTZ R213, R6, R213 ;  /* 0x000000d506d59220 */ /* 0x000fe20000410000 */
[----:B------:R-:W-:Y:S02]  /*a970*/  MOV R206, 0x1f ;  /* 0x0000001f00ce7802 */ /* 0x000fe40000000f00 */
[----:B------:R-:W-:Y:S02]  /*a980*/  MOV R217, 0xffffffff ;  /* 0xffffffff00d97802 */ /* 0x000fe40000000f00 */
[----:B------:R-:W-:Y:S02]  /*a990*/  MOV R204, R213 ;  /* 0x000000d500cc7202 */ /* 0x000fe40000000f00 */
[----:B------:R-:W-:Y:S02]  /*a9a0*/  MOV R4, 0xa9c0 ;  /* 0x0000a9c000047802 */ /* 0x000fe40000000f00 */
[----:B------:R-:W-:Y:S05]  /*a9b0*/  CALL.REL.NOINC `($__internal_114_$__cuda_sm70_shflsync_down) ;  /* 0x0000034000007944 */ /* 0x000fea0003c00000 */
[----:B0-----:R-:W-:Y:S01]  /*a9c0*/  HFMA2.MMA R206, -RZ, RZ, 0, 1.847743988037109375e-06 ;  /* 0x0000001fffce7435 */ /* 0x001fe200000001ff */
[----:B-1----:R-:W-:Y:S01]  /*a9d0*/  MOV R6, R204 ;  /* 0x000000cc00067202 */ /* 0x002fe20000000f00 */
[----:B------:R-:W-:Y:S01]  /*a9e0*/  IMAD.MOV.U32 R215, RZ, RZ, 0x10 ;  /* 0x00000010ffd77424 */ /* 0x000fe200078e00ff */
[----:B------:R-:W-:-:S02]  /*a9f0*/  MOV R204, R7 ;  /* 0x0000000700cc7202 */ /* 0x000fc40000000f00 */
[----:B------:R-:W-:Y:S02]  /*aa00*/  MOV R217, 0xffffffff ;  /* 0xffffffff00d97802 */ /* 0x000fe40000000f00 */
[----:B------:R-:W-:Y:S02]  /*aa10*/  MOV R4, 0xaa30 ;  /* 0x0000aa3000047802 */ /* 0x000fe40000000f00 */
[----:B------:R-:W-:Y:S05]  /*aa20*/  CALL.REL.NOINC `($__internal_114_$__cuda_sm70_shflsync_down) ;  /* 0x000002d000007944 */ /* 0x000fea0003c00000 */
[----:B-1----:R-:W-:Y:S01]  /*aa30*/  @!P0 FFMA.FTZ R7, R213, R204, R7 ;  /* 0x000000ccd5078223 */ /* 0x002fe20000010007 */
[----:B0-----:R-:W-:Y:S01]  /*aa40*/  HFMA2.MMA R215, -RZ, RZ, 0, 0 ;  /* 0x00000000ffd77435 */ /* 0x001fe200000001ff */
[----:B------:R-:W-:Y:S01]  /*aa50*/  @!P0 FMUL.FTZ R213, R6, R213 ;  /* 0x000000d506d58220 */ /* 0x000fe20000410000 */
[----:B------:R-:W-:Y:S02]  /*aa60*/  MOV R208, 0x1f ;  /* 0x0000001f00d07802 */ /* 0x000fe40000000f00 */
[----:B------:R-:W-:Y:S02]  /*aa70*/  MOV R217, 0xffffffff ;  /* 0xffffffff00d97802 */ /* 0x000fe40000000f00 */
[----:B------:R-:W-:Y:S02]  /*aa80*/  MOV R210, R213 ;  /* 0x000000d500d27202 */ /* 0x000fe40000000f00 */
[----:B------:R-:W-:-:S02]  /*aa90*/  MOV R4, 0xaab0 ;  /* 0x0000aab000047802 */ /* 0x000fc40000000f00 */
[----:B------:R-:W-:Y:S05]  /*aaa0*/  CALL.REL.NOINC `($__internal_115_$__cuda_sm70_shflsync_idx_p) ;  /* 0x0000029000007944 */ /* 0x000fea0003c00000 */
[----:B0-----:R-:W-:Y:S01]  /*aab0*/  HFMA2.MMA R215, -RZ, RZ, 0, 0 ;  /* 0x00000000ffd77435 */ /* 0x001fe200000001ff */
[----:B-1----:R-:W-:-:S02]  /*aac0*/  MOV R6, R208 ;  /* 0x000000d000067202 */ /* 0x002fc40000000f00 */
[----:B------:R-:W-:Y:S02]  /*aad0*/  MOV R210, R7 ;  /* 0x0000000700d27202 */ /* 0x000fe40000000f00 */
[----:B------:R-:W-:Y:S02]  /*aae0*/  MOV R208, 0x1f ;  /* 0x0000001f00d07802 */ /* 0x000fe40000000f00 */
[----:B------:R-:W-:Y:S02]  /*aaf0*/  MOV R217, 0xffffffff ;  /* 0xffffffff00d97802 */ /* 0x000fe40000000f00 */
[----:B------:R-:W-:Y:S02]  /*ab00*/  MOV R4, 0xab20 ;  /* 0x0000ab2000047802 */ /* 0x000fe40000000f00 */
[----:B------:R-:W-:Y:S05]  /*ab10*/  CALL.REL.NOINC `($__internal_115_$__cuda_sm70_shflsync_idx_p) ;  /* 0x0000022000007944 */ /* 0x000fea0003c00000 */
[----:B0-----:R-:W-:Y:S01]  /*ab20*/  HFMA2.MMA R215, -RZ, RZ, 0, 5.9604644775390625e-08 ;  /* 0x00000001ffd77435 */ /* 0x001fe200000001ff */
[----:B------:R-:W-:Y:S02]  /*ab30*/  MOV R200, R6 ;  /* 0x0000000600c87202 */ /* 0x000fe40000000f00 */
[----:B-1----:R-:W-:Y:S02]  /*ab40*/  MOV R202, R208 ;  /* 0x000000d000ca7202 */ /* 0x002fe40000000f00 */
[----:B------:R-:W-:-:S02]  /*ab50*/  MOV R204, R213 ;  /* 0x000000d500cc7202 */ /* 0x000fc40000000f00 */
[----:B------:R-:W-:Y:S02]  /*ab60*/  MOV R206, 0x1f ;  /* 0x0000001f00ce7802 */ /* 0x000fe40000000f00 */
[----:B------:R-:W-:Y:S02]  /*ab70*/  MOV R217, 0xffffffff ;  /* 0xffffffff00d97802 */ /* 0x000fe40000000f00 */
[----:B------:R-:W-:Y:S02]  /*ab80*/  MOV R4, 0xaba0 ;  /* 0x0000aba000047802 */ /* 0x000fe40000000f00 */
[----:B------:R-:W-:Y:S05]  /*ab90*/  CALL.REL.NOINC `($__internal_114_$__cuda_sm70_shflsync_down) ;  /* 0x0000016000007944 */ /* 0x000fea0003c00000 */
[----:B0-----:R-:W-:Y:S01]  /*aba0*/  HFMA2.MMA R215, -RZ, RZ, 0, 5.9604644775390625e-08 ;  /* 0x00000001ffd77435 */ /* 0x001fe200000001ff */
[----:B-1----:R-:W-:Y:S01]  /*abb0*/  IMAD.MOV.U32 R6, RZ, RZ, R204 ;  /* 0x000000ffff067224 */ /* 0x002fe200078e00cc */
[----:B------:R-:W-:Y:S02]  /*abc0*/  MOV R204, R7 ;  /* 0x0000000700cc7202 */ /* 0x000fe40000000f00 */
[----:B------:R-:W-:Y:S02]  /*abd0*/  MOV R206, 0x1f ;  /* 0x0000001f00ce7802 */ /* 0x000fe40000000f00 */
[----:B------:R-:W-:-:S02]  /*abe0*/  MOV R217, 0xffffffff ;  /* 0xffffffff00d97802 */ /* 0x000fc40000000f00 */
[----:B------:R-:W-:Y:S02]  /*abf0*/  MOV R4, 0xac10 ;  /* 0x0000ac1000047802 */ /* 0x000fe40000000f00 */
[----:B------:R-:W-:Y:S05]  /*ac00*/  CALL.REL.NOINC `($__internal_114_$__cuda_sm70_shflsync_down) ;  /* 0x000000f000007944 */ /* 0x000fea0003c00000 */
[----:B0-----:R-:W-:Y:S01]  /*ac10*/  HFMA2.MMA R215, -RZ, RZ, 0, 0 ;  /* 0x00000000ffd77435 */ /* 0x001fe200000001ff */
[----:B------:R-:W-:Y:S02]  /*ac20*/  MOV R213, R6 ;  /* 0x0000000600d57202 */ /* 0x000fe40000000f00 */
[----:B------:R-:W-:Y:S02]  /*ac30*/  MOV R210, R16 ;  /* 0x0000001000d27202 */ /* 0x000fe40000000f00 */
[----:B------:R-:W-:Y:S02]  /*ac40*/  MOV R208, 0x1f ;  /* 0x0000001f00d07802 */ /* 0x000fe40000000f00 */
[----:B------:R-:W-:Y:S02]  /*ac50*/  MOV R217, 0xffffffff ;  /* 0xffffffff00d97802 */ /* 0x000fe40000000f00 */
[----:B------:R-:W-:Y:S02]  /*ac60*/  MOV R4, 0xac80 ;  /* 0x0000ac8000047802 */ /* 0x000fe40000000f00 */
[----:B-1----:R-:W-:Y:S05]  /*ac70*/  CALL.REL.NOINC `($__internal_115_$__cuda_sm70_shflsync_idx_p) ;  /* 0x000000c000007944 */ /* 0x002fea0003c00000 */
[----:B0-----:R-:W-:Y:S01]  /*ac80*/  HFMA2.MMA R215, -RZ, RZ, 0, 0 ;  /* 0x00000000ffd77435 */ /* 0x001fe200000001ff */
[----:B-1----:R-:W-:-:S02]  /*ac90*/  MOV R206, R208 ;  /* 0x000000d000ce7202 */ /* 0x002fc40000000f00 */
[----:B------:R-:W-:Y:S02]  /*aca0*/  MOV R210, R17 ;  /* 0x0000001100d27202 */ /* 0x000fe40000000f00 */
[----:B------:R-:W-:Y:S02]  /*acb0*/  MOV R208, 0x1f ;  /* 0x0000001f00d07802 */ /* 0x000fe40000000f00 */
[----:B------:R-:W-:Y:S02]  /*acc0*/  MOV R217, 0xffffffff ;  /* 0xffffffff00d97802 */ /* 0x000fe40000000f00 */
[----:B------:R-:W-:Y:S02]  /*acd0*/  MOV R4, 0xacf0 ;  /* 0x0000acf000047802 */ /* 0x000fe40000000f00 */
[----:B------:R-:W-:Y:S05]  /*ace0*/  CALL.REL.NOINC `($__internal_115_$__cuda_sm70_shflsync_idx_p) ;  /* 0x0000005000007944 */ /* 0x000fea0003c00000 */
[----:B01----:R-:W-:Y:S05]  /*acf0*/  BRA `(.L_x_2849) ;  /* 0xffffb14000007947 */ /* 0x003fea000383ffff */
        .weak           $__internal_114_$__cuda_sm70_shflsync_down
        .type           $__internal_114_$__cuda_sm70_shflsync_down,@function
        .size           $__internal_114_$__cuda_sm70_shflsync_down,($__internal_115_$__cuda_sm70_shflsync_idx_p - $__internal_114_$__cuda_sm70_shflsync_down)
$__internal_114_$__cuda_sm70_shflsync_down:
[----:B------:R-:W-:Y:S01]  /*ad00*/  HFMA2.MMA R5, -RZ, RZ, 0, 0 ;  /* 0x00000000ff057435 */ /* 0x000fe200000001ff */
[----:B------:R-:W-:Y:S04]  /*ad10*/  WARPSYNC R217 ;  /* 0x000000d900007348 */ /* 0x000fe80003800000 */
[----:B------:R0:W1:Y:S01]  /*ad20*/  SHFL.DOWN PT, R204, R204, R215, R206 ;  /* 0x080000d7cccc7389 */ /* 0x00006200000e00ce */
[----:B------:R-:W-:Y:S05]  /*ad30*/  RET.REL.NODEC R4 `(_Z25selective_scan_bwd_kernelI32Selective_Scan_bwd_kernel_traitsILi64ELi16ELb0ELb0ELb1ELb1ELb0EffEEv12SSMParamsBwd) ;  /* 0xffff52c004007950 */ /* 0x000fea0003c3ffff */
        .weak           $__internal_115_$__cuda_sm70_shflsync_idx_p
        .type           $__internal_115_$__cuda_sm70_shflsync_idx_p,@function
        .size           $__internal_115_$__cuda_sm70_shflsync_idx_p,($__internal_116_$__cuda_sm70_shflsync_up - $__internal_115_$__cuda_sm70_shflsync_idx_p)
$__internal_115_$__cuda_sm70_shflsync_idx_p:
[----:B------:R-:W-:Y:S01]  /*ad40*/  MOV R5, 0x0 ;  /* 0x0000000000057802 */ /* 0x000fe20000000f00 */
[----:B------:R-:W-:Y:S04]  /*ad50*/  WARPSYNC R217 ;  /* 0x000000d900007348 */ /* 0x000fe80003800000 */
[----:B------:R0:W1:Y:S01]  /*ad60*/  SHFL.IDX PT, R208, R210, R215, R208 ;  /* 0x000000d7d2d07389 */ /* 0x00006200000e00d0 */
[----:B------:R-:W-:Y:S05]  /*ad70*/  RET.REL.NODEC R4 `(_Z25selective_scan_bwd_kernelI32Selective_Scan_bwd_kernel_traitsILi64ELi16ELb0ELb0ELb1ELb1ELb0EffEEv12SSMParamsBwd) ;  /* 0xffff528004007950 */ /* 0x000fea0003c3ffff */
        .weak           $__internal_116_$__cuda_sm70_shflsync_up
        .type           $__internal_116_$__cuda_sm70_shflsync_up,@function
        .size           $__internal_116_$__cuda_sm70_shflsync_up,(.L_x_8932 - $__internal_116_$__cuda_sm70_shflsync_up)
$__internal_116_$__cuda_sm70_shflsync_up:
[----:B------:R-:W-:Y:S01]  /*ad80*/  HFMA2.MMA R5, -RZ, RZ, 0, 0 ;  /* 0x00000000ff057435 */ /* 0x000fe200000001ff */
[----:B------:R-:W-:Y:S04]  /*ad90*/  WARPSYNC R185 ;  /* 0x000000b900007348 */ /* 0x000fe80003800000 */
[----:B------:R0:W1:Y:S01]  /*ada0*/  SHFL.UP PT, R180, R180, R183, R184 ;  /* 0x040000b7b4b47389 */ /* 0x00006200000e00b8 */
[----:B------:R-:W-:Y:S05]  /*adb0*/  RET.REL.NODEC R4 `(_Z25selective_scan_bwd_kernelI32Selective_Scan_bwd_kernel_traitsILi64ELi16ELb0ELb0ELb1ELb1ELb0EffEEv12SSMParamsBwd) ;  /* 0xffff524004007950 */ /* 0x000fea0003c3ffff */
.L_x_2850:
        /* <DEDUP_REMOVED lines=12> */
.L_x_8932:


//--------------------- .text._Z25selective_scan_bwd_kernelI32Selective_Scan_bwd_kernel_traitsILi64ELi16ELb0ELb0ELb1ELb1ELb1EffEEv12SSMParamsBwd --------------------------
	.section	.text._Z25selective_scan_bwd_kernelI32Selective_Scan_bwd_kernel_traitsILi64ELi16ELb0ELb0ELb1ELb1ELb1EffEEv12SSMParamsBwd,"ax",@progbits
	.sectioninfo	@"SHI_REGISTERS=250"
	.align	128
        .global         _Z25selective_scan_bwd_kernelI32Selective_Scan_bwd_kernel_traitsILi64ELi16ELb0ELb0ELb1ELb1ELb1EffEEv12SSMParamsBwd
        .type           _Z25selective_scan_bwd_kernelI32Selective_Scan_bwd_kernel_traitsILi64ELi16ELb0ELb0ELb1ELb1ELb1EffEEv12SSMParamsBwd,@function
        .size           _Z25selective_scan_bwd_kernelI32Selective_Scan_bwd_kernel_traitsILi64ELi16ELb0ELb0ELb1ELb1ELb1EffEEv12SSMParamsBwd,(.L_x_8935 - _Z25selective_scan_bwd_kernelI32Selective_Scan_bwd_kernel_traitsILi64ELi16ELb0ELb0ELb1ELb1ELb1EffEEv12SSMParamsBwd)
        .other          _Z25selective_scan_bwd_kernelI32Selective_Scan_bwd_kernel_traitsILi64ELi16ELb0ELb0ELb1ELb1ELb1EffEEv12SSMParamsBwd,@"STO_CUDA_ENTRY STV_DEFAULT"
_Z25selective_scan_bwd_kernelI32Selective_Scan_bwd_kernel_traitsILi64ELi16ELb0ELb0ELb1ELb1ELb1EffEEv12SSMParamsBwd:
.text._Z25selective_scan_bwd_kernelI32Selective_Scan_bwd_kernel_traitsILi64ELi16ELb0ELb0ELb1ELb1ELb1EffEEv12SSMParamsBwd:
        /* <DEDUP_REMOVED lines=23> */
[C---:B------:R-:W-:Y:S01]  /*0170*/  IMAD R15, R161.reuse, c[0x0][0x1d8], RZ ;  /* 0x00007600a10f7a24 */ /* 0x040fe200078e02ff */
[----:B------:R-:W-:Y:S01]  /*0180*/  CS2R R120, SRZ ;  /* 0x0000000000787805 */ /* 0x000fe2000001ff00 */
[----:B------:R-:W-:Y:S01]  /*0190*/  IMAD R19, R161, c[0x0][0x280], RZ ;  /* 0x0000a000a1137a24 */ /* 0x000fe200078e02ff */
[----:B------:R-:W-:Y:S01]  /*01a0*/  CS2R R118, SRZ ;  /* 0x0000000000767805 */ /* 0x000fe2000001ff00 */
[----:B0-----:R-:W-:Y:S01]  /*01b0*/  IABS R2, R162 ;  /* 0x000000a200027213 */ /* 0x001fe20000000000 */
[C---:B------:R-:W-:Y:S01]  /*01c0*/  IMAD R15, R162.reuse, c[0x0][0x1dc], R15 ;  /* 0x00007700a20f7a24 */ /* 0x040fe200078e020f */
[----:B-1----:R-:W-:Y:S01]  /*01d0*/  HFMA2.MMA R6, -RZ, RZ, 0, 0 ;  /* 0x00000000ff067435 */ /* 0x002fe200000001ff */
[----:B------:R-:W-:Y:S01]  /*01e0*/  IMAD R19, R162, c[0x0][0x284], R19 ;  /* 0x0000a100a2137a24 */ /* 0x000fe200078e0213 */
[----:B------:R-:W-:Y:S01]  /*01f0*/  HFMA2.MMA R152, -RZ, RZ, 0, 0 ;  /* 0x00000000ff987435 */ /* 0x000fe200000001ff */
[----:B--2---:R-:W-:Y:S01]  /*0200*/  IMAD R4, R156, c[0x0][0x1d0], RZ ;  /* 0x000074009c047a24 */ /* 0x004fe200078e02ff */
[----:B------:R-:W-:-:S02]  /*0210*/  MOV R155, RZ ;  /* 0x000000ff009b7202 */ /* 0x000fc40000000f00 */
[----:B---3--:R-:W-:-:S05]  /*0220*/  IADD3 R8, RZ, -R7, RZ ;  /* 0x80000007ff087210 */ /* 0x008fca0007ffe0ff */
        /* <DEDUP_REMOVED lines=8> */
[----:B------:R-:W-:-:S04]  /*02b0*/  IMAD.WIDE.U32 R4, R159, c[0x0][0x1e0], RZ ;  /* 0x000078009f047a25 */ /* 0x000fc800078e00ff */
[----:B------:R-:W-:Y:S02]  /*02c0*/  IMAD R0, R11, R0, R2 ;  /* 0x000000000b007224 */ /* 0x000fe400078e0202 */
[----:B------:R-:W-:-:S03]  /*02d0*/  IMAD.WIDE.U32 R2, R159, c[0x0][0x1d0], RZ ;  /* 0x000074009f027a25 */ /* 0x000fc600078e00ff */
[----:B------:R-:W-:Y:S01]  /*02e0*/  ISETP.GT.U32.AND P1, PT, R11, R0, PT ;  /* 0x000000000b00720c */ /* 0x000fe20003f24070 */
[----:B------:R-:W-:Y:S01]  /*02f0*/  IMAD R9, R159, c[0x0][0x1e4], R6 ;  /* 0x000079009f097a24 */ /* 0x000fe200078e0206 */
[----:B------:R-:W-:Y:S01]  /*0300*/  IADD3 R3, R3, R7, RZ ;  /* 0x0000000703037210 */ /* 0x000fe20007ffe0ff */
[----:B------:R-:W-:Y:S02]  /*0310*/  IMAD R8, R156, c[0x0][0x278], RZ ;  /* 0x00009e009c087a24 */ /* 0x000fe400078e02ff */
[----:B------:R-:W-:Y:S01]  /*0320*/  IMAD.WIDE.U32 R6, R159, c[0x0][0x278], RZ ;  /* 0x00009e009f067a25 */ /* 0x000fe200078e00ff */
[----:B------:R-:W-:-:S03]  /*0330*/  IADD3 R5, R5, R9, RZ ;  /* 0x0000000905057210 */ /* 0x000fc60007ffe0ff */
[----:B------:R-:W-:Y:S01]  /*0340*/  IMAD R9, R159, c[0x0][0x27c], R8 ;  /* 0x00009f009f097a24 */ /* 0x000fe200078e0208 */
[----:B------:R-:W-:Y:S01]  /*0350*/  MOV R8, c[0x0][0x174] ;  /* 0x00005d0000087a02 */ /* 0x000fe20000000f00 */
[----:B------:R-:W-:Y:S02]  /*0360*/  IMAD.WIDE.U32 R2, R162, c[0x0][0x1d8], R2 ;  /* 0x00007600a2027a25 */ /* 0x000fe400078e0002 */
[----:B------:R-:W-:Y:S02]  /*0370*/  @!P1 IADD3 R0, R0, -R11, RZ ;  /* 0x8000000b00009210 */ /* 0x000fe40007ffe0ff */
[----:B------:R-:W-:Y:S02]  /*0380*/  IADD3 R7, R7, R9, RZ ;  /* 0x0000000907077210 */ /* 0x000fe40007ffe0ff */
[----:B------:R-:W-:Y:S01]  /*0390*/  ISETP.GE.U32.AND P0, PT, R0, R11, PT ;  /* 0x0000000b0000720c */ /* 0x000fe20003f06070 */
[----:B------:R-:W-:Y:S01]  /*03a0*/  IMAD R0, R156, c[0x0][0x1b0], RZ ;  /* 0x00006c009c007a24 */ /* 0x000fe200078e02ff */
[----:B------:R-:W-:-:S02]  /*03b0*/  LEA R11, R8, 0xfffffc00, 0xa ;  /* 0xfffffc00080b7811 */ /* 0x000fc400078e50ff */
[----:B------:R-:W-:Y:S01]  /*03c0*/  ISETP.GE.AND P3, PT, R8, 0x1, PT ;  /* 0x000000010800780c */ /* 0x000fe20003f66270 */
[----:B------:R-:W-:Y:S01]  /*03d0*/  IMAD.WIDE.U32 R8, R159, c[0x0][0x1b0], RZ ;  /* 0x00006c009f087a25 */ /* 0x000fe200078e00ff */
[----:B------:R-:W-:Y:S02]  /*03e0*/  SHF.R.S32.HI R13, RZ, 0x1f, R11 ;  /* 0x0000001fff0d7819 */ /* 0x000fe4000001140b */
[----:B------:R-:W-:Y:S01]  /*03f0*/  IADD3 R12, P4, R11, R2, RZ ;  /* 0x000000020b0c7210 */ /* 0x000fe20007f9e0ff */
[----:B------:R-:W-:Y:S01]  /*0400*/  IMAD R17, R159, c[0x0][0x1b4], R0 ;  /* 0x00006d009f117a24 */ /* 0x000fe200078e0200 */
[----:B------:R-:W-:Y:S02]  /*0410*/  @!P1 IADD3 R157, R157, 0x1, RZ ;  /* 0x000000019d9d9810 */ /* 0x000fe40007ffe0ff */
[----:B------:R-:W-:Y:S01]  /*0420*/  IADD3.X R15, R13, R3, R15, P4, !PT ;  /* 0x000000030d0f7210 */ /* 0x000fe200027fe40f */
[----:B------:R-:W-:Y:S01]  /*0430*/  IMAD.WIDE.U32 R2, R162, c[0x0][0x1e8], R4 ;  /* 0x00007a00a2027a25 */ /* 0x000fe200078e0004 */
[----:B------:R-:W-:-:S02]  /*0440*/  IADD3 R9, R9, R17, RZ ;  /* 0x0000001109097210 */ /* 0x000fc40007ffe0ff */
[----:B------:R-:W-:Y:S01]  /*0450*/  ISETP.NE.AND P1, PT, RZ, c[0x0][0x178], PT ;  /* 0x00005e00ff007a0c */ /* 0x000fe20003f25270 */
[----:B------:R-:W-:Y:S01]  /*0460*/  IMAD R17, R161, c[0x0][0x1e8], RZ ;  /* 0x00007a00a1117a24 */ /* 0x000fe200078e02ff */
[----:B------:R-:W-:Y:S01]  /*0470*/  @P0 IADD3 R157, R157, 0x1, RZ ;  /* 0x000000019d9d0810 */ /* 0x000fe20007ffe0ff */
[C---:B------:R-:W-:Y:S01]  /*0480*/  IMAD.WIDE.U32 R4, R162.reuse, c[0x0][0x280], R6 ;  /* 0x0000a000a2047a25 */ /* 0x040fe200078e0006 */
[----:B------:R-:W-:Y:S02]  /*0490*/  IADD3 R7, P0, R11, R2, RZ ;  /* 0x000000020b077210 */ /* 0x000fe40007f1e0ff */
[----:B------:R-:W-:Y:S01]  /*04a0*/  @!P2 IADD3 R157, -R157, RZ, RZ ;  /* 0x000000ff9d9da210 */ /* 0x000fe20007ffe1ff */
[----:B------:R-:W-:Y:S01]  /*04b0*/  IMAD R17, R162, c[0x0][0x1ec], R17 ;  /* 0x00007b00a2117a24 */ /* 0x000fe200078e0211 */
[----:B------:R-:W-:-:S04]  /*04c0*/  IADD3 R4, P2, R11, R4, RZ ;  /* 0x000000040b047210 */ /* 0x000fc80007f5e0ff */
[C---:B------:R-:W-:Y:S02]  /*04d0*/  IADD3.X R2, R13.reuse, R3, R17, P0, !PT ;  /* 0x000000030d027210 */ /* 0x040fe400007fe411 */
[----:B------:R-:W-:Y:S02]  /*04e0*/  ISETP.NE.U32.AND P0, PT, RZ, c[0x0][0x260], PT ;  /* 0x00009800ff007a0c */ /* 0x000fe40003f05070 */
[----:B------:R-:W-:Y:S02]  /*04f0*/  @!P1 LOP3.LUT R157, RZ, c[0x0][0x178], RZ, 0x33, !PT ;  /* 0x00005e00ff9d9a12 */ /* 0x000fe400078e33ff */
[----:B------:R-:W-:Y:S02]  /*0500*/  IADD3.X R5, R13, R5, R19, P2, !PT ;  /* 0x000000050d057210 */ /* 0x000fe400017fe413 */
[----:B------:R-:W-:Y:S01]  /*0510*/  LEA R10, P1, R12, c[0x0][0x240], 0x2 ;  /* 0x000090000c0a7a11 */ /* 0x000fe200078210ff */
[----:B------:R-:W-:Y:S01]  /*0520*/  IMAD.WIDE.U32 R8, R157, c[0x0][0x1c8], R8 ;  /* 0x000072009d087a25 */ /* 0x000fe200078e0008 */
[----:B------:R-:W-:-:S02]  /*0530*/  LEA R6, P2, R7, c[0x0][0x248], 0x2 ;  /* 0x0000920007067a11 */ /* 0x000fc400078410ff */
[----:B------:R-:W-:Y:S02]  /*0540*/  ISETP.NE.AND.EX P0, PT, RZ, c[0x0][0x264], PT, P0 ;  /* 0x00009900ff007a0c */ /* 0x000fe40003f05300 */
[----:B------:R-:W-:Y:S02]  /*0550*/  SHF.R.S32.HI R154, RZ, 0x1f, R157 ;  /* 0x0000001fff9a7819 */ /* 0x000fe4000001149d */
[----:B------:R-:W-:Y:S02]  /*0560*/  LEA.HI.X R12, R12, c[0x0][0x244], R15, 0x2, P1 ;  /* 0x000091000c0c7a11 */ /* 0x000fe400008f140f */
[----:B------:R-:W-:Y:S01]  /*0570*/  LEA.HI.X R7, R7, c[0x0][0x24c], R2, 0x2, P2 ;  /* 0x0000930007077a11 */ /* 0x000fe200010f1402 */
[----:B------:R-:W-:Y:S01]  /*0580*/  IMAD R0, R154, c[0x0][0x1c8], RZ ;  /* 0x000072009a007a24 */ /* 0x000fe200078e02ff */
[----:B------:R-:W-:Y:S02]  /*0590*/  ISETP.NE.U32.AND P1, PT, RZ, c[0x0][0x328], PT ;  /* 0x0000ca00ff007a0c */ /* 0x000fe40003f25070 */
[----:B------:R-:W-:Y:S01]  /*05a0*/  ISETP.NE.U32.AND P2, PT, RZ, c[0x0][0x348], PT ;  /* 0x0000d200ff007a0c */ /* 0x000fe20003f45070 */
[----:B------:R-:W-:Y:S01]  /*05b0*/  IMAD R15, R157, c[0x0][0x1cc], R0 ;  /* 0x000073009d0f7a24 */ /* 0x000fe200078e0200 */
[----:B------:R-:W-:Y:S01]  /*05c0*/  ISETP.NE.AND.EX P1, PT, RZ, c[0x0][0x32c], PT, P1 ;  /* 0x0000cb00ff007a0c */ /* 0x000fe20003f25310 */
[----:B------:R-:W-:Y:S01]  /*05d0*/  @P0 IMAD R0, R159, c[0x0][0x164], R162 ;  /* 0x000059009f000a24 */ /* 0x000fe200078e02a2 */
[----:B------:R-:W-:-:S02]  /*05e0*/  ISETP.NE.AND.EX P2, PT, RZ, c[0x0][0x34c], PT, P2 ;  /* 0x0000d300ff007a0c */ /* 0x000fc40003f45320 */
[----:B------:R-:W-:Y:S01]  /*05f0*/  LEA R3, P4, R4, c[0x0][0x308], 0x2 ;  /* 0x0000c20004037a11 */ /* 0x000fe200078810ff */
[----:B------:R-:W-:Y:S01]  /*0600*/  @P0 IMAD R0, R0, c[0x0][0x174], RZ ;  /* 0x00005d0000000a24 */ /* 0x000fe200078e02ff */
[----:B------:R-:W-:Y:S02]  /*0610*/  IADD3 R11, P5, R11, R8, RZ ;  /* 0x000000080b0b7210 */ /* 0x000fe40007fbe0ff */
[----:B------:R-:W-:Y:S01]  /*0620*/  IADD3 R2, R9, R15, RZ ;  /* 0x0000000f09027210 */ /* 0x000fe20007ffe0ff */
[----:B------:R-:W-:Y:S01]  /*0630*/  @P0 IMAD R0, R0, c[0x0][0x16c], RZ ;  /* 0x00005b0000000a24 */ /* 0x000fe200078e02ff */
[----:B------:R-:W-:Y:S02]  /*0640*/  @P0 MOV R123, 0x8 ;  /* 0x00000008007b0802 */ /* 0x000fe40000000f00 */
[----:B------:R-:W-:Y:S02]  /*0650*/  LEA.HI.X R4, R4, c[0x0][0x30c], R5, 0x2, P4 ;  /* 0x0000c30004047a11 */ /* 0x000fe400020f1405 */
[----:B------:R-:W-:Y:S01]  /*0660*/  IADD3.X R2, R13, R2, RZ, P5, !PT ;  /* 0x000000020d027210 */ /* 0x000fe20002ffe4ff */
[----:B------:R-:W-:Y:S01]  /*0670*/  @P0 IMAD.WIDE R122, R0, R123, c[0x0][0x260] ;  /* 0x00009800007a0625 */ /* 0x000fe200078e027b */
[----:B------:R-:W-:Y:S01]  /*0680*/  LEA R151, P6, R11, c[0x0][0x230], 0x2 ;  /* 0x00008c000b977a11 */ /* 0x000fe200078c10ff */
[----:B------:R-:W-:Y:S01]  /*0690*/  @!P0 CS2R R122, SRZ ;  /* 0x00000000007a8805 */ /* 0x000fe2000001ff00 */
[----:B------:R-:W-:-:S02]  /*06a0*/  @P1 LEA R120, P4, R162, c[0x0][0x328], 0x2 ;  /* 0x0000ca00a2781a11 */ /* 0x000fc400078810ff */
[C---:B------:R-:W-:Y:S02]  /*06b0*/  @P2 LEA R118, P5, R162.reuse, c[0x0][0x348], 0x2 ;  /* 0x0000d200a2762a11 */ /* 0x040fe400078a10ff */
[----:B------:R-:W-:Y:S02]  /*06c0*/  LEA.HI.X R149, R11, c[0x0][0x234], R2, 0x2, P6 ;  /* 0x00008d000b957a11 */ /* 0x000fe400030f1402 */
[C-C-:B------:R-:W-:Y:S02]  /*06d0*/  @P1 LEA.HI.X R121, R162.reuse, c[0x0][0x32c], R161.reuse, 0x2, P4 ;  /* 0x0000cb00a2791a11 */ /* 0x140fe400020f14a1 */
[----:B------:R-:W-:Y:S01]  /*06e0*/  @P2 LEA.HI.X R119, R162, c[0x0][0x34c], R161, 0x2, P5 ;  /* 0x0000d300a2772a11 */ /* 0x000fe200028f14a1 */
[----:B------:R-:W-:Y:S05]  /*06f0*/  @!P3 BRA `(.L_x_2851) ;  /* 0x0000b2700000b947 */ /* 0x000fea0003800000 */
[----:B------:R-:W0:Y:S01]  /*0700*/  S2R R153, SR_TID.X ;  /* 0x0000000000997919 */ /* 0x000e220000002100 */
[----:B------:R1:W2:Y:S01]  /*0710*/  R2UR UR10, R10 ;  /* 0x000000000a0a73c2 */ /* 0x0002a200000e0000 */
[----:B------:R-:W-:Y:S02]  /*0720*/  MOV R155, RZ ;  /* 0x000000ff009b7202 */ /* 0x000fe40000000f00 */
[----:B------:R-:W3:Y:S01]  /*0730*/  S2R R148, SR_LANEID ;  /* 0x0000000000947919 */ /* 0x000ee20000000000 */
[----:B------:R-:W-:-:S02]  /*0740*/  MOV R147, RZ ;  /* 0x000000ff00937202 */ /* 0x000fc40000000f00 */
[----:B------:R-:W-:Y:S02]  /*0750*/  MOV R152, RZ ;  /* 0x000000ff00987202 */ /* 0x000fe40000000f00 */
[----:B------:R1:W4:Y:S08]  /*0760*/  R2UR UR11, R12 ;  /* 0x000000000c0b73c2 */ /* 0x00033000000e0000 */
        /* <DEDUP_REMOVED lines=9> */
[----:B------:R-:W-:-:S02]  /*0800*/  SHF.R.S32.HI R145, RZ, 0x5, R0 ;  /* 0x00000005ff917819 */ /* 0x000fc40000011400 */
[----:B------:R-:W-:Y:S02]  /*0810*/  SHF.R.S32.HI R117, RZ, 0x1f, R116 ;  /* 0x0000001fff757819 */ /* 0x000fe40000011474 */
[C---:B------:R-:W-:Y:S01]  /*0820*/  LOP3.LUT R144, R116.reuse, 0x20, RZ, 0xfc, !PT ;  /* 0x0000002074907812 */ /* 0x040fe200078efcff */
[----:B------:R0:W0:Y:S01]  /*0830*/  R2UR UR7, R4 ;  /* 0x00000000040773c2 */ /* 0x00002200000e0000 */
        /* <DEDUP_REMOVED lines=13> */
[----:B01234-:R-:W-:Y:S02]  /*0910*/  LOP3.LUT R112, R116, 0x1e0, RZ, 0xfc, !PT ;  /* 0x000001e074707812 */ /* 0x01ffe400078efcff */
.L_x_2942:
[----:B------:R-:W-:Y:S01]  /*0920*/  IADD3 R111, -R147, c[0x0][0x174], RZ ;  /* 0x00005d00936f7a10 */ /* 0x000fe20007ffe1ff */
[----:B------:R-:W-:Y:S01]  /*0930*/  BAR.SYNC.DEFER_BLOCKING 0x0 ;  /* 0x0000000000007b1d */ /* 0x000fe20000010000 */
[C---:B------:R-:W-:Y:S01]  /*0940*/  LEA R2, P3, R116.reuse, UR10, 0x2 ;  /* 0x0000000a74027c11 */ /* 0x040fe2000f8610ff */
[----:B------:R-:W-:Y:S01]  /*0950*/  HFMA2.MMA R0, -RZ, RZ, 0, 0 ;  /* 0x00000000ff007435 */ /* 0x000fe200000001ff */
[----:B------:R-:W-:Y:S01]  /*0960*/  LEA R124, R111, 0xfffffc00, 0xa ;  /* 0xfffffc006f7c7811 */ /* 0x000fe200078e50ff */
[----:B------:R-:W-:Y:S01]  /*0970*/  CS2R R4, SRZ ;  /* 0x0000000000047805 */ /* 0x000fe2000001ff00 */
[----:B------:R-:W-:Y:S01]  /*0980*/  LEA.HI.X R3, R116, UR11, R117, 0x2, P3 ;  /* 0x0000000b74037c11 */ /* 0x000fe200098f1475 */
[----:B------:R-:W-:Y:S01]  /*0990*/  CS2R R6, SRZ ;  /* 0x0000000000067805 */ /* 0x000fe2000001ff00 */
[----:B------:R-:W-:Y:S01]  /*09a0*/  IADD3 R9, -R124, c[0x0][0x168], RZ ;  /* 0x00005a007c097a10 */ /* 0x000fe20007ffe1ff */
[----:B------:R-:W-:Y:S01]  /*09b0*/  CS2R R10, SRZ ;  /* 0x00000000000a7805 */ /* 0x000fe2000001ff00 */
[----:B------:R-:W-:Y:S01]  /*09c0*/  CS2R R12, SRZ ;  /* 0x00000000000c7805 */ /* 0x000fe2000001ff00 */
[----:B------:R-:W-:Y:S01]  /*09d0*/  MOV R8, RZ ;  /* 0x000000ff00087202 */ /* 0x000fe20000000f00 */
[----:B------:R-:W-:Y:S01]  /*09e0*/  CS2R R14, SRZ ;  /* 0x00000000000e7805 */ /* 0x000fe2000001ff00 */
[-C--:B------:R-:W-:Y:S01]  /*09f0*/  ISETP.GE.AND P2, PT, R116, R9.reuse, PT ;  /* 0x000000097400720c */ /* 0x080fe20003f46270 */
[----:B------:R-:W-:Y:S01]  /*0a00*/  CS2R R16, SRZ ;  /* 0x0000000000107805 */ /* 0x000fe2000001ff00 */
[----:B------:R-:W-:-:S02]  /*0a10*/  ISETP.GE.AND P1, PT, R144, R9, PT ;  /* 0x000000099000720c */ /* 0x000fc40003f26270 */
[-C--:B------:R-:W-:Y:S02]  /*0a20*/  ISETP.GE.AND P0, PT, R143, R9.reuse, PT ;  /* 0x000000098f00720c */ /* 0x080fe40003f06270 */
[-C--:B------:R-:W-:Y:S02]  /*0a30*/  ISETP.GE.AND P4, PT, R142, R9.reuse, PT ;  /* 0x000000098e00720c */ /* 0x080fe40003f86270 */
[-C--:B------:R-:W-:Y:S02]  /*0a40*/  ISETP.GE.AND P6, PT, R141, R9.reuse, PT ;  /* 0x000000098d00720c */ /* 0x080fe40003fc6270 */
[-C--:B------:R-:W-:Y:S02]  /*0a50*/  ISETP.GE.AND P5, PT, R140, R9.reuse, PT ;  /* 0x000000098c00720c */ /* 0x080fe40003fa6270 */
[-C--:B------:R-:W-:Y:S01]  /*0a60*/  ISETP.GE.AND P3, PT, R139, R9.reuse, PT ;  /* 0x000000098b00720c */ /* 0x080fe20003f66270 */
        /* <DEDUP_REMOVED lines=18> */
[----:B------:R-:W-:Y:S02]  /*0b90*/  ISETP.GE.AND P1, PT, R112, R9, PT ;  /* 0x000000097000720c */ /* 0x000fe40003f26270 */
        /* <DEDUP_REMOVED lines=8> */
[----:B------:R-:W-:-:S02]  /*0c20*/  LOP3.LUT R23, R150, 0xfffffe00, RZ, 0xc0, !PT ;  /* 0xfffffe0096177812 */ /* 0x000fc400078ec0ff */
[----:B------:R-:W-:Y:S02]  /*0c30*/  SHF.L.U32 R93, R116, 0x2, RZ ;  /* 0x00000002745d7819 */ /* 0x000fe400000006ff */
[----:B------:R-:W-:Y:S02]  /*0c40*/  IADD3 R95, R23, R148, RZ ;  /* 0x00000094175f7210 */ /* 0x000fe40007ffe0ff */
[----:B------:R-:W-:Y:S02]  /*0c50*/  LEA R92, R148, R23, 0x4 ;  /* 0x00000017945c7211 */ /* 0x000fe400078e20ff */
[C---:B------:R-:W-:Y:S02]  /*0c60*/  IADD3 R18, R95.reuse, 0x20, RZ ;  /* 0x000000205f127810 */ /* 0x040fe40007ffe0ff */
[C---:B------:R-:W-:Y:S02]  /*0c70*/  IADD3 R108, R95.reuse, 0x40, RZ ;  /* 0x000000405f6c7810 */ /* 0x040fe40007ffe0ff */
[----:B------:R-:W-:-:S02]  /*0c80*/  IADD3 R20, R95, 0x60, RZ ;  /* 0x000000605f147810 */ /* 0x000fc40007ffe0ff */
[CC--:B------:R-:W-:Y:S02]  /*0c90*/  LEA.HI.SX32 R110, R95.reuse, R95.reuse, 0x1b ;  /* 0x0000005f5f6e7211 */ /* 0x0c0fe400078fdaff */
[C---:B------:R-:W-:Y:S02]  /*0ca0*/  IADD3 R106, R95.reuse, 0x80, RZ ;  /* 0x000000805f6a7810 */ /* 0x040fe40007ffe0ff */
        /* <DEDUP_REMOVED lines=8> */
[----:B0-----:R-:W-:Y:S02]  /*0d30*/  IADD3 R2, R95, 0x120, RZ ;  /* 0x000001205f027810 */ /* 0x001fe40007ffe0ff */
[----:B------:R-:W-:-:S02]  /*0d40*/  LEA.HI.SX32 R105, R22, R95, 0x1b ;  /* 0x0000005f16697211 */ /* 0x000fc400078fdaff */
[C---:B------:R-:W-:Y:S02]  /*0d50*/  IADD3 R100, R95.reuse, 0x140, RZ ;  /* 0x000001405f647810 */ /* 0x040fe40007ffe0ff */
[-C--:B------:R-:W-:Y:S02]  /*0d60*/  LEA.HI.SX32 R104, R104, R95.reuse, 0x1b ;  /* 0x0000005f68687211 */ /* 0x080fe400078fdaff */
        /* <DEDUP_REMOVED lines=10> */
[-C--:B------:R-:W-:Y:S02]  /*0e10*/  LEA.HI.SX32 R98, R98, R95.reuse, 0x1b ;  /* 0x0000005f62627211 */ /* 0x080fe400078fdaff */
[-C--:B------:R-:W-:Y:S02]  /*0e20*/  LEA.HI.SX32 R97, R28, R95.reuse, 0x1b ;  /* 0x0000005f1c617211 */ /* 0x080fe400078fdaff */
[-C--:B------:R-:W-:Y:S02]  /*0e30*/  LEA.HI.SX32 R96, R96, R95.reuse, 0x1b ;  /* 0x0000005f60607211 */ /* 0x080fe400078fdaff */
[----:B------:R-:W-:Y:S02]  /*0e40*/  LEA.HI.SX32 R95, R30, R95, 0x1b ;  /* 0x0000005f1e5f7211 */ /* 0x000fe400078fdaff */
[----:B------:R-:W-:Y:S02]  /*0e50*/  LEA.HI.SX32 R92, R92, R92, 0x1b ;  /* 0x0000005c5c5c7211 */ /* 0x000fe400078fdaff */
[----:B------:R-:W-:-:S02]  /*0e60*/  SHF.L.U64.HI R94, R116, 0x2, R117 ;  /* 0x00000002745e7819 */ /* 0x000fc40000010275 */
[----:B------:R-:W-:Y:S02]  /*0e70*/  IADD3 R126, P0, R93, UR8, RZ ;  /* 0x000000085d7e7c10 */ /* 0x000fe4000ff1e0ff */
[----:B------:R-:W-:Y:S02]  /*0e80*/  LEA R2, P1, R116, UR6, 0x2 ;  /* 0x0000000674027c11 */ /* 0x000fe4000f8210ff */
[----:B------:R-:W-:Y:S02]  /*0e90*/  IADD3.X R127, R94, UR9, RZ, P0, !PT ;  /* 0x000000095e7f7c10 */ /* 0x000fe400087fe4ff */
[-C--:B------:R-:W-:Y:S02]  /*0ea0*/  ISETP.GE.AND P0, PT, R144, R9.reuse, PT ;  /* 0x000000099000720c */ /* 0x080fe40003f06270 */
[C---:B------:R-:W-:Y:S02]  /*0eb0*/  LEA.HI.X R3, R116.reuse, UR7, R117, 0x2, P1 ;  /* 0x0000000774037c11 */ /* 0x040fe400088f1475 */
[----:B------:R-:W-:-:S02]  /*0ec0*/  ISETP.GE.AND P1, PT, R116, R9, PT ;  /* 0x000000097400720c */ /* 0x000fc40003f26270 */
[-C--:B------:R-:W-:Y:S02]  /*0ed0*/  ISETP.GE.AND P2, PT, R143, R9.reuse, PT ;  /* 0x000000098f00720c */ /* 0x080fe40003f46270 */
[-C--:B------:R-:W-:Y:S02]  /*0ee0*/  ISETP.GE.AND P3, PT, R142, R9.reuse, PT ;  /* 0x000000098e00720c */ /* 0x080fe40003f66270 */
[-C--:B------:R-:W-:Y:S02]  /*0ef0*/  ISETP.GE.AND P4, PT, R139, R9.reuse, PT ;  /* 0x000000098b00720c */ /* 0x080fe40003f86270 */
[-C--:B------:R-:W-:Y:S02]  /*0f00*/  ISETP.GE.AND P5, PT, R141, R9.reuse, PT ;  /* 0x000000098d00720c */ /* 0x080fe40003fa6270 */
[----:B------:R-:W-:Y:S01]  /*0f10*/  ISETP.GE.AND P6, PT, R140, R9, PT ;  /* 0x000000098c00720c */ /* 0x000fe20003fc6270 */
[----:B--2---:R-:W-:Y:S04]  /*0f20*/  STS [R110.X4], R5 ;  /* 0x000000056e007388 */ /* 0x004fe80000004800 */
[----:B---3--:R0:W-:Y:S04]  /*0f30*/  STS [R109.X4+0x80], R0 ;  /* 0x000080006d007388 */ /* 0x0081e80000004800 */
[----:B----4-:R-:W-:Y:S04]  /*0f40*/  STS [R108.X4+0x100], R7 ;  /* 0x000100076c007388 */ /* 0x010fe80000004800 */
[----:B------:R1:W-:Y:S01]  /*0f50*/  STS [R107.X4+0x180], R4 ;  /* 0x000180046b007388 */ /* 0x0003e20000004800 */
[----:B0-----:R-:W-:-:S03]  /*0f60*/  HFMA2.MMA R0, -RZ, RZ, 0, 0 ;  /* 0x00000000ff007435 */ /* 0x001fc600000001ff */
[----:B------:R-:W-:Y:S04]  /*0f70*/  STS [R106.X4+0x200], R11 ;  /* 0x0002000b6a007388 */ /* 0x000fe80000004800 */
[----:B------:R0:W-:Y:S01]  /*0f80*/  STS [R105.X4+0x280], R6 ;  /* 0x0002800669007388 */ /* 0x0001e20000004800 */
[----:B-1----:R-:W-:-:S03]  /*0f90*/  CS2R R4, SRZ ;  /* 0x0000000000047805 */ /* 0x002fc6000001ff00 */
[----:B------:R-:W-:Y:S04]  /*0fa0*/  STS [R104.X4+0x300], R13 ;  /* 0x0003000d68007388 */ /* 0x000fe80000004800 */
[----:B------:R1:W-:Y:S01]  /*0fb0*/  STS [R103.X4+0x380], R8 ;  /* 0x0003800867007388 */ /* 0x0003e20000004800 */
[----:B0-----:R-:W-:-:S03]  /*0fc0*/  CS2R R6, SRZ ;  /* 0x0000000000067805 */ /* 0x001fc6000001ff00 */
[----:B------:R-:W-:Y:S04]  /*0fd0*/  STS [R102.X4+0x400], R15 ;  /* 0x0004000f66007388 */ /* 0x000fe80000004800 */
[----:B------:R0:W-:Y:S01]  /*0fe0*/  STS [R101.X4+0x480], R10 ;  /* 0x0004800a65007388 */ /* 0x0001e20000004800 */
[----:B-1----:R-:W-:-:S03]  /*0ff0*/  MOV R8, RZ ;  /* 0x000000ff00087202 */ /* 0x002fc60000000f00 */
[----:B------:R-:W-:Y:S04]  /*1000*/  STS [R100.X4+0x500], R17 ;  /* 0x0005001164007388 */ /* 0x000fe80000004800 */
[----:B------:R1:W-:Y:S01]  /*1010*/  STS [R99.X4+0x580], R12 ;  /* 0x0005800c63007388 */ /* 0x0003e20000004800 */
[----:B0-----:R-:W-:-:S03]  /*1020*/  CS2R R10, SRZ ;  /* 0x00000000000a7805 */ /* 0x001fc6000001ff00 */
[----:B------:R0:W-:Y:S04]  /*1030*/  STS [R98.X4+0x600], R19 ;  /* 0x0006001362007388 */ /* 0x0001e80000004800 */
[----:B------:R2:W-:Y:S01]  /*1040*/  STS [R97.X4+0x680], R14 ;  /* 0x0006800e61007388 */ /* 0x0005e20000004800 */
[----:B-1----:R-:W-:-:S03]  /*1050*/  CS2R R12, SRZ ;  /* 0x00000000000c7805 */ /* 0x002fc6000001ff00 */
[----:B------:R1:W-:Y:S01]  /*1060*/  STS [R96.X4+0x700], R21 ;  /* 0x0007001560007388 */ /* 0x0003e20000004800 */
[----:B0-----:R-:W-:-:S03]  /*1070*/  HFMA2.MMA R19, -RZ, RZ, 0, 0 ;  /* 0x00000000ff137435 */ /* 0x001fc600000001ff */
[----:B------:R0:W-:Y:S01]  /*1080*/  STS [R95.X4+0x780], R16 ;  /* 0x000780105f007388 */ /* 0x0001e20000004800 */
[----:B------:R-:W-:-:S06]  /*1090*/  NOP ;  /* 0x0000000000007918 */ /* 0x000fcc0000000000 */
[----:B------:R-:W-:Y:S01]  /*10a0*/  LDS R90, [R92.X4] ;  /* 0x000000005c5a7984 */ /* 0x000fe20000004800 */
[----:B--2---:R-:W-:Y:S01]  /*10b0*/  CS2R R14, SRZ ;  /* 0x00000000000e7805 */ /* 0x004fe2000001ff00 */
[----:B-1----:R-:W-:Y:S01]  /*10c0*/  MOV R21, RZ ;  /* 0x000000ff00157202 */ /* 0x002fe20000000f00 */
[----:B0-----:R-:W-:Y:S01]  /*10d0*/  CS2R R16, SRZ ;  /* 0x0000000000107805 */ /* 0x001fe2000001ff00 */
        /* <DEDUP_REMOVED lines=17> */
[----:B------:R-:W-:-:S03]  /*11f0*/  ISETP.GE.AND P0, PT, R138, R9, PT ;  /* 0x000000098a00720c */ /* 0x000fc60003f06270 */
[----:B------:R-:W3:Y:S04]  /*1200*/  @!P1 LDG.E R5, [R126.64] ;  /* 0x000000047e059981 */ /* 0x000ee8000c1e1900 */
[----:B------:R-:W4:Y:S04]  /*1210*/  @!P2 LDG.E R7, [R126.64+0x100] ;  /* 0x000100047e07a981 */ /* 0x000f28000c1e1900 */
[----:B------:R-:W4:Y:S04]  /*1220*/  @!P3 LDG.E R4, [R126.64+0x180] ;  /* 0x000180047e04b981 */ /* 0x000f28000c1e1900 */
[----:B------:R-:W4:Y:S01]  /*1230*/  @!P0 LDG.E R8, [R126.64+0x380] ;  /* 0x000380047e088981 */ /* 0x000f22000c1e1900 */
[----:B------:R-:W-:-:S02]  /*1240*/  ISETP.GE.AND P0, PT, R135, R9, PT ;  /* 0x000000098700720c */ /* 0x000fc40003f06270 */
[-C--:B------:R-:W-:Y:S01]  /*1250*/  ISETP.GE.AND P1, PT, R131, R9.reuse, PT ;  /* 0x000000098300720c */ /* 0x080fe20003f26270 */
[----:B------:R-:W4:Y:S01]  /*1260*/  @!P4 LDG.E R13, [R126.64+0x300] ;  /* 0x000300047e0dc981 */ /* 0x000f22000c1e1900 */
[-C--:B------:R-:W-:Y:S02]  /*1270*/  ISETP.GE.AND P2, PT, R130, R9.reuse, PT ;  /* 0x000000098200720c */ /* 0x080fe40003f46270 */
[-C--:B------:R-:W-:Y:S01]  /*1280*/  ISETP.GE.AND P3, PT, R115, R9.reuse, PT ;  /* 0x000000097300720c */ /* 0x080fe20003f66270 */
[----:B------:R-:W4:Y:S01]  /*1290*/  @!P5 LDG.E R11, [R126.64+0x200] ;  /* 0x000200047e0bd981 */ /* 0x000f22000c1e1900 */
[----:B------:R-:W-:-:S03]  /*12a0*/  ISETP.GE.AND P4, PT, R114, R9, PT ;  /* 0x000000097200720c */ /* 0x000fc60003f86270 */
[----:B------:R-:W4:Y:S04]  /*12b0*/  @!P6 LDG.E R6, [R126.64+0x280] ;  /* 0x000280047e06e981 */ /* 0x000f28000c1e1900 */
        /* <DEDUP_REMOVED lines=12> */
[-C--:B------:R-:W-:Y:S01]  /*1380*/  ISETP.GE.AND P0, PT, R116, R9.reuse, PT ;  /* 0x000000097400720c */ /* 0x080fe20003f06270 */
[----:B------:R-:W-:Y:S01]  /*1390*/  CS2R R22, SRZ ;  /* 0x0000000000167805 */ /* 0x000fe2000001ff00 */
[----:B------:R-:W-:Y:S02]  /*13a0*/  P2R R18, PR, RZ, 0x2 ;  /* 0x00000002ff127803 */ /* 0x000fe40000000000 */
[----:B------:R-:W-:Y:S01]  /*13b0*/  ISETP.GE.AND P1, PT, R143, R9, PT ;  /* 0x000000098f00720c */ /* 0x000fe20003f26270 */
[----:B------:R-:W-:Y:S02]  /*13c0*/  HFMA2.MMA R31, -RZ, RZ, 0, 0 ;  /* 0x00000000ff1f7435 */ /* 0x000fe400000001ff */
[----:B------:R-:W-:Y:S02]  /*13d0*/  HFMA2.MMA R33, -RZ, RZ, 0, 0 ;  /* 0x00000000ff217435 */ /* 0x000fe400000001ff */
[----:B------:R-:W-:Y:S02]  /*13e0*/  HFMA2.MMA R35, -RZ, RZ, 0, 0 ;  /* 0x00000000ff237435 */ /* 0x000fe400000001ff */
[----:B------:R-:W-:-:S02]  /*13f0*/  HFMA2.MMA R37, -RZ, RZ, 0, 0 ;  /* 0x00000000ff257435 */ /* 0x000fc400000001ff */
[----:B------:R-:W-:Y:S02]  /*1400*/  HFMA2.MMA R39, -RZ, RZ, 0, 0 ;  /* 0x00000000ff277435 */ /* 0x000fe400000001ff */
[----:B------:R-:W-:Y:S02]  /*1410*/  HFMA2.MMA R41, -RZ, RZ, 0, 0 ;  /* 0x00000000ff297435 */ /* 0x000fe400000001ff */
[----:B------:R-:W-:Y:S01]  /*1420*/  HFMA2.MMA R43, -RZ, RZ, 0, 0 ;  /* 0x00000000ff2b7435 */ /* 0x000fe200000001ff */
[----:B---3--:R-:W-:Y:S04]  /*1430*/  STS [R110.X4], R5 ;  /* 0x000000056e007388 */ /* 0x008fe80000004800 */
[----:B--2---:R0:W-:Y:S04]  /*1440*/  STS [R109.X4+0x80], R0 ;  /* 0x000080006d007388 */ /* 0x0041e80000004800 */
[----:B----4-:R-:W-:Y:S04]  /*1450*/  STS [R108.X4+0x100], R7 ;  /* 0x000100076c007388 */ /* 0x010fe80000004800 */
        /* <DEDUP_REMOVED lines=29> */
[----:B------:R-:W3:Y:S04]  /*1630*/  LDS R13, [R92.X4+0x3c] ;  /* 0x00003c005c0d7984 */ /* 0x000ee80000004800 */
[----:B------:R-:W-:Y:S01]  /*1640*/  BAR.SYNC.DEFER_BLOCKING 0x0 ;  /* 0x0000000000007b1d */ /* 0x000fe20000010000 */
[----:B0-----:R-:W-:-:S05]  /*1650*/  MOV R0, RZ ;  /* 0x000000ff00007202 */ /* 0x001fca0000000f00 */
[----:B------:R0:W4:Y:S01]  /*1660*/  @!P0 LDG.E R23, [R2.64] ;  /* 0x0000000402178981 */ /* 0x000122000c1e1900 */
[----:B------:R-:W-:-:S03]  /*1670*/  ISETP.GE.AND P0, PT, R144, R9, PT ;  /* 0x000000099000720c */ /* 0x000fc60003f06270 */
[----:B------:R0:W4:Y:S01]  /*1680*/  @!P1 LDG.E R31, [R2.64+0x100] ;  /* 0x00010004021f9981 */ /* 0x000122000c1e1900 */
[-C--:B------:R-:W-:Y:S02]  /*1690*/  ISETP.GE.AND P1, PT, R141, R9.reuse, PT ;  /* 0x000000098d00720c */ /* 0x080fe40003f26270 */
[----:B-1----:R-:W-:Y:S01]  /*16a0*/  MOV R8, RZ ;  /* 0x000000ff00087202 */ /* 0x002fe20000000f00 */
[----:B------:R0:W4:Y:S01]  /*16b0*/  @!P3 LDG.E R41, [R2.64+0x600] ;  /* 0x000600040229b981 */ /* 0x000122000c1e1900 */
[----:B--2---:R-:W-:Y:S02]  /*16c0*/  MOV R12, RZ ;  /* 0x000000ff000c7202 */ /* 0x004fe40000000f00 */
[----:B---3--:R-:W-:Y:S01]  /*16d0*/  MOV R14, RZ ;  /* 0x000000ff000e7202 */ /* 0x008fe20000000f00 */
[----:B------:R0:W2:Y:S04]  /*16e0*/  @!P5 LDG.E R43, [R2.64+0x700] ;  /* 0x00070004022bd981 */ /* 0x0000a8000c1e1900 */
[----:B------:R0:W3:Y:S01]  /*16f0*/  @!P0 LDG.E R0, [R2.64+0x80] ;  /* 0x0000800402008981 */ /* 0x0000e2000c1e1900 */
[----:B------:R-:W-:-:S03]  /*1700*/  ISETP.GE.AND P0, PT, R142, R9, PT ;  /* 0x000000098e00720c */ /* 0x000fc60003f06270 */
[----:B------:R0:W2:Y:S01]  /*1710*/  @!P1 LDG.E R33, [R2.64+0x200] ;  /* 0x0002000402219981 */ /* 0x0000a2000c1e1900 */
[-C--:B------:R-:W-:Y:S02]  /*1720*/  ISETP.GE.AND P1, PT, R139, R9.reuse, PT ;  /* 0x000000098b00720c */ /* 0x080fe40003f26270 */
[----:B------:R-:W-:Y:S01]  /*1730*/  MOV R16, RZ ;  /* 0x000000ff00107202 */ /* 0x000fe20000000f00 */
[----:B------:R0:W2:Y:S06]  /*1740*/  @!P6 LDG.E R22, [R2.64+0x780] ;  /* 0x000780040216e981 */ /* 0x0000ac000c1e1900 */
[----:B------:R0:W2:Y:S01]  /*1750*/  @!P0 LDG.E R8, [R2.64+0x180] ;  /* 0x0001800402088981 */ /* 0x0000a2000c1e1900 */
[----:B------:R-:W-:-:S03]  /*1760*/  ISETP.GE.AND P0, PT, R140, R9, PT ;  /* 0x000000098c00720c */ /* 0x000fc60003f06270 */
[----:B------:R0:W2:Y:S01]  /*1770*/  @!P1 LDG.E R35, [R2.64+0x300] ;  /* 0x0003000402239981 */ /* 0x0000a2000c1e1900 */
[----:B------:R-:W-:-:S09]  /*1780*/  ISETP.GE.AND P1, PT, R135, R9, PT ;  /* 0x000000098700720c */ /* 0x000fd20003f26270 */
[----:B------:R0:W2:Y:S01]  /*1790*/  @!P0 LDG.E R12, [R2.64+0x280] ;  /* 0x00028004020c8981 */ /* 0x0000a2000c1e1900 */
[----:B------:R-:W-:-:S03]  /*17a0*/  ISETP.GE.AND P0, PT, R138, R9, PT ;  /* 0x000000098a00720c */ /* 0x000fc60003f06270 */
[----:B------:R0:W2:Y:S01]  /*17b0*/  @!P1 LDG.E R37, [R2.64+0x400] ;  /* 0x0004000402259981 */ /* 0x0000a2000c1e1900 */
[----:B------:R-:W-:-:S09]  /*17c0*/  ISETP.NE.AND P1, PT, R18, RZ, PT ;  /* 0x000000ff1200720c */ /* 0x000fd20003f25270 */
[----:B------:R0:W2:Y:S01]  /*17d0*/  @!P0 LDG.E R14, [R2.64+0x380] ;  /* 0x00038004020e8981 */ /* 0x0000a2000c1e1900 */
[----:B------:R-:W-:Y:S02]  /*17e0*/  ISETP.NE.AND P0, PT, R20, RZ, PT ;  /* 0x000000ff1400720c */ /* 0x000fe40003f05270 */
[----:B------:R-:W-:Y:S01]  /*17f0*/  MOV R18, RZ ;  /* 0x000000ff00127202 */ /* 0x000fe20000000f00 */
[----:B------:R0:W2:Y:S01]  /*1800*/  @!P1 LDG.E R39, [R2.64+0x500] ;  /* 0x0005000402279981 */ /* 0x0000a2000c1e1900 */
[----:B------:R-:W-:-:S04]  /*1810*/  MOV R20, RZ ;  /* 0x000000ff00147202 */ /* 0x000fc80000000f00 */
[----:B------:R0:W2:Y:S04]  /*1820*/  @!P2 LDG.E R18, [R2.64+0x580] ;  /* 0x000580040212a981 */ /* 0x0000a8000c1e1900 */
[----:B------:R0:W2:Y:S04]  /*1830*/  @!P4 LDG.E R20, [R2.64+0x680] ;  /* 0x000680040214c981 */ /* 0x0000a8000c1e1900 */
[----:B------:R0:W2:Y:S01]  /*1840*/  @!P0 LDG.E R16, [R2.64+0x480] ;  /* 0x0004800402108981 */ /* 0x0000a2000c1e1900 */
[C---:B------:R-:W-:Y:S02]  /*1850*/  IMAD R6, R156.reuse, c[0x0][0x1f0], RZ ;  /* 0x00007c009c067a24 */ /* 0x040fe400078e02ff */
[----:B------:R-:W-:Y:S01]  /*1860*/  IMAD R10, R156, c[0x0][0x200], RZ ;  /* 0x000080009c0a7a24 */ /* 0x000fe200078e02ff */
[----:B------:R-:W-:Y:S01]  /*1870*/  ISETP.GE.AND P0, PT, R116, R9, PT ;  /* 0x000000097400720c */ /* 0x000fe20003f06270 */
[----:B------:R-:W-:-:S02]  /*1880*/  IMAD R45, R159, c[0x0][0x1f4], R6 ;  /* 0x00007d009f2d7a24 */ /* 0x000fc400078e0206 */
[----:B------:R-:W-:-:S04]  /*1890*/  IMAD.WIDE.U32 R6, R159, c[0x0][0x200], RZ ;  /* 0x000080009f067a25 */ /* 0x000fc800078e00ff */
[----:B------:R-:W-:Y:S02]  /*18a0*/  IMAD R47, R159, c[0x0][0x204], R10 ;  /* 0x000081009f2f7a24 */ /* 0x000fe400078e020a */
[----:B------:R-:W-:Y:S01]  /*18b0*/  IMAD R11, R161, c[0x0][0x208], RZ ;  /* 0x00008200a10b7a24 */ /* 0x000fe200078e02ff */
[----:B------:R-:W-:Y:S02]  /*18c0*/  SHF.R.S32.HI R125, RZ, 0x1f, R124 ;  /* 0x0000001fff7d7819 */ /* 0x000fe4000001147c */
[----:B------:R-:W-:Y:S01]  /*18d0*/  IADD3 R7, R7, R47, RZ ;  /* 0x0000002f07077210 */ /* 0x000fe20007ffe0ff */
[C---:B------:R-:W-:Y:S02]  /*18e0*/  IMAD R133, R162.reuse, c[0x0][0x20c], R11 ;  /* 0x00008300a2857a24 */ /* 0x040fe400078e020b */
[----:B0-----:R-:W-:Y:S02]  /*18f0*/  IMAD R3, R161, c[0x0][0x1f8], RZ ;  /* 0x00007e00a1037a24 */ /* 0x001fe400078e02ff */
[----:B------:R-:W-:Y:S01]  /*1900*/  IMAD.WIDE.U32 R10, R162, c[0x0][0x208], R6 ;  /* 0x00008200a20a7a25 */ /* 0x000fe200078e0006 */
[----:B------:R-:W-:-:S02]  /*1910*/  @!P0 MOV R6, R124 ;  /* 0x0000007c00068202 */ /* 0x000fc40000000f00 */
[----:B------:R-:W-:Y:S01]  /*1920*/  @!P0 MOV R7, R125 ;  /* 0x0000007d00078202 */ /* 0x000fe20000000f00 */
[----:B------:R-:W-:Y:S02]  /*1930*/  IMAD R129, R162, c[0x0][0x1fc], R3 ;  /* 0x00007f00a2817a24 */ /* 0x000fe400078e0203 */
[----:B------:R-:W-:-:S04]  /*1940*/  IMAD.WIDE.U32 R4, R159, c[0x0][0x1f0], RZ ;  /* 0x00007c009f047a25 */ /* 0x000fc800078e00ff */
[----:B------:R-:W-:-:S04]  /*1950*/  @!P0 IMAD.WIDE.U32 R2, R159, c[0x0][0x1f0], R124 ;  /* 0x00007c009f028a25 */ /* 0x000fc800078e007c */
[----:B------:R-:W-:Y:S01]  /*1960*/  @!P0 IMAD.WIDE.U32 R6, R159, c[0x0][0x200], R6 ;  /* 0x000080009f068a25 */ /* 0x000fe200078e0006 */
[----:B------:R-:W-:Y:S02]  /*1970*/  IADD3 R5, R5, R45, RZ ;  /* 0x0000002d05057210 */ /* 0x000fe40007ffe0ff */
[----:B------:R-:W-:Y:S02]  /*1980*/  @!P0 IADD3 R3, R45, R3, RZ ;  /* 0x000000032d038210 */ /* 0x000fe40007ffe0ff */
[----:B------:R-:W-:Y:S02]  /*1990*/  @!P0 IADD3 R7, R47, R7, RZ ;  /* 0x000000072f078210 */ /* 0x000fe40007ffe0ff */
[----:B------:R-:W-:Y:S01]  /*19a0*/  IADD3 R75, R147, -c[0x0][0x174], RZ ;  /* 0x80005d00934b7a10 */ /* 0x000fe20007ffe0ff */
[----:B------:R-:W-:-:S04]  /*19b0*/  IMAD.WIDE.U32 R4, R162, c[0x0][0x1f8], R4 ;  /* 0x00007e00a2047a25 */ /* 0x000fc800078e0004 */
[----:B------:R-:W-:Y:S02]  /*19c0*/  IMAD R75, R75, -0x400, RZ ;  /* 0xfffffc004b4b7824 */ /* 0x000fe400078e02ff */
[----:B-----5:R-:W-:-:S03]  /*19d0*/  FADD.FTZ R73, R73, R158 ;  /* 0x0000009e49497221 */ /* 0x020fc60000010000 */
[----:B------:R-:W-:Y:S02]  /*19e0*/  SHF.R.S32.HI R74, RZ, 0x1f, R75 ;  /* 0x0000001fff4a7819 */ /* 0x000fe4000001144b */
[C---:B------:R-:W-:Y:S01]  /*19f0*/  IADD3 R26, P1, R75.reuse, R4, RZ ;  /* 0x000000044b1a7210 */ /* 0x040fe20007f3e0ff */
[----:B------:R-:W-:Y:S01]  /*1a00*/  @!P0 IMAD.WIDE.U32 R2, R162, c[0x0][0x1f8], R2 ;  /* 0x00007e00a2028a25 */ /* 0x000fe200078e0002 */
[----:B------:R-:W-:Y:S02]  /*1a10*/  IADD3 R24, P2, R75, R10, RZ ;  /* 0x0000000a4b187210 */ /* 0x000fe40007f5e0ff */
[----:B------:R-:W-:Y:S01]  /*1a20*/  IADD3.X R67, R74, R129, R5, P1, !PT ;  /* 0x000000814a437210 */ /* 0x000fe20000ffe405 */
[----:B------:R-:W-:Y:S01]  /*1a30*/  @!P0 IMAD.WIDE.U32 R4, R162, c[0x0][0x208], R6 ;  /* 0x00008200a2048a25 */ /* 0x000fe200078e0006 */
[----:B------:R-:W-:Y:S02]  /*1a40*/  FSETP.GTU.FTZ.AND P5, PT, R73, 20, PT ;  /* 0x41a000004900780b */ /* 0x000fe40003fbc000 */
[----:B------:R-:W-:-:S02]  /*1a50*/  IADD3.X R65, R74, R133, R11, P2, !PT ;  /* 0x000000854a417210 */ /* 0x000fc400017fe40b */
[C---:B------:R-:W-:Y:S02]  /*1a60*/  LEA R11, P2, R116.reuse, c[0x0][0x268], 0x2 ;  /* 0x00009a00740b7a11 */ /* 0x040fe400078410ff */
[----:B------:R-:W-:Y:S01]  /*1a70*/  LEA R7, P4, R116, c[0x0][0x258], 0x2 ;  /* 0x0000960074077a11 */ /* 0x000fe200078810ff */
[--C-:B------:R-:W-:Y:S02]  /*1a80*/  FADD.FTZ R72, R25, R158.reuse ;  /* 0x0000009e19487221 */ /* 0x100fe40000010000 */
[--C-:B------:R-:W-:Y:S02]  /*1a90*/  FADD.FTZ R71, R71, R158.reuse ;  /* 0x0000009e47477221 */ /* 0x100fe40000010000 */
[--C-:B------:R-:W-:Y:S02]  /*1aa0*/  FADD.FTZ R70, R27, R158.reuse ;  /* 0x0000009e1b467221 */ /* 0x100fe40000010000 */
[--C-:B------:R-:W-:Y:S02]  /*1ab0*/  FADD.FTZ R69, R69, R158.reuse ;  /* 0x0000009e45457221 */ /* 0x100fe40000010000 */
[--C-:B------:R-:W-:Y:S01]  /*1ac0*/  FADD.FTZ R68, R29, R158.reuse ;  /* 0x0000009e1d447221 */ /* 0x100fe20000010000 */
[----:B------:R-:W-:Y:S01]  /*1ad0*/  BSSY B0, `(.L_x_2852) ;  /* 0x0000056000007945 */ /* 0x000fe20003800000 */
[----:B------:R-:W-:-:S03]  /*1ae0*/  FADD.FTZ R63, R63, R158 ;  /* 0x0000009e3f3f7221 */ /* 0x000fc60000010000 */
[----:B------:R-:W-:Y:S01]  /*1af0*/  FSETP.GTU.FTZ.AND P6, PT, R68, 20, PT ;  /* 0x41a000004400780b */ /* 0x000fe20003fdc000 */
[----:B----4-:R-:W-:Y:S04]  /*1b00*/  STS [R110.X4], R23 ;  /* 0x000000176e007388 */ /* 0x010fe80000004800 */
[----:B---3--:R-:W-:Y:S04]  /*1b10*/  STS [R109.X4+0x80], R0 ;  /* 0x000080006d007388 */ /* 0x008fe80000004800 */
[----:B------:R-:W-:Y:S04]  /*1b20*/  STS [R108.X4+0x100], R31 ;  /* 0x0001001f6c007388 */ /* 0x000fe80000004800 */
[----:B--2---:R-:W-:Y:S04]  /*1b30*/  STS [R107.X4+0x180], R8 ;  /* 0x000180086b007388 */ /* 0x004fe80000004800 */
        /* <DEDUP_REMOVED lines=29> */
[----:B0-----:R-:W-:-:S02]  /*1d10*/  @!P0 IADD3 R12, P1, R116, R2, RZ ;  /* 0x00000002740c8210 */ /* 0x001fc40007f3e0ff */
[C---:B------:R-:W-:Y:S02]  /*1d20*/  @!P0 IADD3 R8, P3, R116.reuse, R4, RZ ;  /* 0x0000000474088210 */ /* 0x040fe40007f7e0ff */
[C---:B------:R-:W-:Y:S02]  /*1d30*/  @!P0 IADD3.X R23, R117.reuse, R3, R129, P1, !PT ;  /* 0x0000000375178210 */ /* 0x040fe40000ffe481 */
[----:B------:R-:W-:Y:S02]  /*1d40*/  @!P0 IADD3.X R3, R117, R5, R133, P3, !PT ;  /* 0x0000000575038210 */ /* 0x000fe40001ffe485 */
[C-C-:B------:R-:W-:Y:S02]  /*1d50*/  LEA.HI.X R5, R116.reuse, c[0x0][0x26c], R117.reuse, 0x2, P2 ;  /* 0x00009b0074057a11 */ /* 0x140fe400010f1475 */
[----:B------:R-:W-:Y:S02]  /*1d60*/  LEA.HI.X R0, R116, c[0x0][0x25c], R117, 0x2, P4 ;  /* 0x0000970074007a11 */ /* 0x000fe400020f1475 */
[----:B------:R-:W-:-:S02]  /*1d70*/  LEA R10, P2, R26, R11, 0x2 ;  /* 0x0000000b1a0a7211 */ /* 0x000fc400078410ff */
[----:B------:R-:W-:Y:S02]  /*1d80*/  LEA R4, P4, R24, R7, 0x2 ;  /* 0x0000000718047211 */ /* 0x000fe400078810ff */
[----:B------:R-:W-:Y:S02]  /*1d90*/  @!P0 LEA R6, P1, R12, c[0x0][0x268], 0x2 ;  /* 0x00009a000c068a11 */ /* 0x000fe400078210ff */
[----:B------:R-:W-:Y:S02]  /*1da0*/  @!P0 LEA R2, P3, R8, c[0x0][0x258], 0x2 ;  /* 0x0000960008028a11 */ /* 0x000fe400078610ff */
[----:B------:R-:W-:Y:S02]  /*1db0*/  LEA.HI.X R11, R26, R5, R67, 0x2, P2 ;  /* 0x000000051a0b7211 */ /* 0x000fe400010f1443 */
[----:B------:R-:W-:Y:S02]  /*1dc0*/  LEA.HI.X R5, R24, R0, R65, 0x2, P4 ;  /* 0x0000000018057211 */ /* 0x000fe400020f1441 */
[----:B------:R-:W-:-:S02]  /*1dd0*/  @!P0 LEA.HI.X R7, R12, c[0x0][0x26c], R23, 0x2, P1 ;  /* 0x00009b000c078a11 */ /* 0x000fc400008f1417 */
[----:B------:R-:W-:Y:S02]  /*1de0*/  @!P0 LEA.HI.X R3, R8, c[0x0][0x25c], R3, 0x2, P3 ;  /* 0x0000970008038a11 */ /* 0x000fe400018f1403 */
[----:B------:R-:W-:Y:S02]  /*1df0*/  FSETP.GTU.FTZ.AND P4, PT, R72, 20, PT ;  /* 0x41a000004800780b */ /* 0x000fe40003f9c000 */
[----:B------:R-:W-:Y:S02]  /*1e00*/  FSETP.GTU.FTZ.AND P3, PT, R71, 20, PT ;  /* 0x41a000004700780b */ /* 0x000fe40003f7c000 */
[----:B------:R-:W-:Y:S02]  /*1e10*/  FSETP.GTU.FTZ.AND P2, PT, R70, 20, PT ;  /* 0x41a000004600780b */ /* 0x000fe40003f5c000 */
[----:B------:R-:W-:Y:S01]  /*1e20*/  FSETP.GTU.FTZ.AND P1, PT, R69, 20, PT ;  /* 0x41a000004500780b */ /* 0x000fe20003f3c000 */
[----:B------:R-:W-:Y:S07]  /*1e30*/  @P5 BRA `(.L_x_2853) ;  /* 0x000001f000005947 */ /* 0x000fee0003800000 */
[----:B--234-:R-:W-:Y:S01]  /*1e40*/  FMUL.FTZ R73, R73, 1.4426950216293334961 ;  /* 0x3fb8aa3b49497820 */ /* 0x01cfe20000410000 */
[----:B------:R-:W-:-:S02]  /*1e50*/  MOV R23, 0x3e800000 ;  /* 0x3e80000000177802 */ /* 0x000fc40000000f00 */
        /* <DEDUP_REMOVED lines=29> */
.L_x_2853:
[----:B--234-:R-:W-:Y:S05]  /*2030*/  BSYNC B0 ;  /* 0x0000000000007941 */ /* 0x01cfea0003800000 */
.L_x_2852:
        /* <DEDUP_REMOVED lines=35> */
.L_x_2855:
[----:B------:R-:W-:Y:S05]  /*2270*/  BSYNC B0 ;  /* 0x0000000000007941 */ /* 0x000fea0003800000 */
.L_x_2854:
        /* <DEDUP_REMOVED lines=35> */
.L_x_2857:
[----:B------:R-:W-:Y:S05]  /*24b0*/  BSYNC B0 ;  /* 0x0000000000007941 */ /* 0x000fea0003800000 */
.L_x_2856:
        /* <DEDUP_REMOVED lines=35> */
.L_x_2859:
[----:B------:R-:W-:Y:S05]  /*26f0*/  BSYNC B0 ;  /* 0x0000000000007941 */ /* 0x000fea0003800000 */
.L_x_2858:
        /* <DEDUP_REMOVED lines=35> */
.L_x_2861:
[----:B------:R-:W-:Y:S05]  /*2930*/  BSYNC B0 ;  /* 0x0000000000007941 */ /* 0x000fea0003800000 */
.L_x_2860:
        /* <DEDUP_REMOVED lines=35> */
.L_x_2863:
[----:B------:R-:W-:Y:S05]  /*2b70*/  BSYNC B0 ;  /* 0x0000000000007941 */ /* 0x000fea0003800000 */
.L_x_2862:
        /* <DEDUP_REMOVED lines=35> */
.L_x_2865:
[----:B------:R-:W-:Y:S05]  /*2db0*/  BSYNC B0 ;  /* 0x0000000000007941 */ /* 0x000fea0003800000 */
.L_x_2864:
        /* <DEDUP_REMOVED lines=35> */
.L_x_2867:
[----:B------:R-:W-:Y:S05]  /*2ff0*/  BSYNC B0 ;  /* 0x0000000000007941 */ /* 0x000fea0003800000 */
.L_x_2866:
        /* <DEDUP_REMOVED lines=35> */
.L_x_2869:
[----:B------:R-:W-:Y:S05]  /*3230*/  BSYNC B0 ;  /* 0x0000000000007941 */ /* 0x000fea0003800000 */
.L_x_2868:
        /* <DEDUP_REMOVED lines=35> */
.L_x_2871:
[----:B------:R-:W-:Y:S05]  /*3470*/  BSYNC B0 ;  /* 0x0000000000007941 */ /* 0x000fea0003800000 */
.L_x_2870:
[----:B------:R-:W-:Y:S01]  /*3480*/  BSSY B0, `(.L_x_2872) ;  /* 0x0000023000007945 */ /* 0x000fe20003800000 */
[----:B------:R-:W-:Y:S01]  /*3490*/  HFMA2.MMA R13, -RZ, RZ, 0, 0 ;  /* 0x00000000ff0d7435 */ /* 0x000fe200000001ff */
[----:B------:R-:W-:Y:S01]  /*34a0*/  FSETP.GTU.FTZ.AND P2, PT, R54, 20, PT ;  /* 0x41a000003600780b */ /* 0x000fe20003f5c000 */
[----:B------:R-:W-:Y:S07]  /*34b0*/  @P1 BRA `(.L_x_2873) ;  /* 0x000001f000001947 */ /* 0x000fee0003800000 */
        /* <DEDUP_REMOVED lines=31> */
.L_x_2873:
[----:B------:R-:W-:Y:S05]  /*36b0*/  BSYNC B0 ;  /* 0x0000000000007941 */ /* 0x000fea0003800000 */
.L_x_2872:
        /* <DEDUP_REMOVED lines=33> */
.L_x_2875:
[----:B------:R-:W-:Y:S05]  /*38d0*/  BSYNC B0 ;  /* 0x0000000000007941 */ /* 0x000fea0003800000 */
.L_x_2874:
        /* <DEDUP_REMOVED lines=33> */
.L_x_2877:
[----:B------:R-:W-:Y:S05]  /*3af0*/  BSYNC B0 ;  /* 0x0000000000007941 */ /* 0x000fea0003800000 */
.L_x_2876:
        /* <DEDUP_REMOVED lines=33> */
.L_x_2879:
[----:B------:R-:W-:Y:S05]  /*3d10*/  BSYNC B0 ;  /* 0x0000000000007941 */ /* 0x000fea0003800000 */
.L_x_2878:
        /* <DEDUP_REMOVED lines=33> */
.L_x_2881:
[----:B------:R-:W-:Y:S05]  /*3f30*/  BSYNC B0 ;  /* 0x0000000000007941 */ /* 0x000fea0003800000 */
.L_x_2880:
        /* <DEDUP_REMOVED lines=33> */
.L_x_2883:
[----:B------:R-:W-:Y:S05]  /*4150*/  BSYNC B0 ;  /* 0x0000000000007941 */ /* 0x000fea0003800000 */
.L_x_2882:
[----:B------:R-:W-:Y:S01]  /*4160*/  BAR.SYNC.DEFER_BLOCKING 0x0 ;  /* 0x0000000000007b1d */ /* 0x000fe20000010000 */
[----:B------:R-:W-:Y:S01]  /*4170*/  ISETP.GE.AND P1, PT, R139, R9, PT ;  /* 0x000000098b00720c */ /* 0x000fe20003f26270 */
[----:B-1----:R-:W-:Y:S01]  /*4180*/  CS2R R18, SRZ ;  /* 0x0000000000127805 */ /* 0x002fe2000001ff00 */
[----:B------:R-:W-:-:S11]  /*4190*/  CS2R R14, SRZ ;  /* 0x00000000000e7805 */ /* 0x000fd6000001ff00 */
        /* <DEDUP_REMOVED lines=8> */
[----:B------:R-:W-:Y:S01]  /*4220*/  HFMA2.MMA R0, -RZ, RZ, 0, 0 ;  /* 0x00000000ff007435 */ /* 0x000fe200000001ff */
[-C--:B------:R-:W-:Y:S01]  /*4230*/  ISETP.GE.AND P5, PT, R143, R9.reuse, PT ;  /* 0x000000098f00720c */ /* 0x080fe20003fa6270 */
[----:B------:R-:W3:Y:S01]  /*4240*/  @!P0 LDG.E R13, [R6.64] ;  /* 0x00000004060d8981 */ /* 0x000ee2000c1e1900 */
[-C--:B------:R-:W-:Y:S01]  /*4250*/  ISETP.GE.AND P6, PT, R144, R9.reuse, PT ;  /* 0x000000099000720c */ /* 0x080fe20003fc6270 */
[----:B------:R-:W-:Y:S01]  /*4260*/  CS2R R24, SRZ ;  /* 0x0000000000187805 */ /* 0x000fe2000001ff00 */
[----:B------:R-:W-:Y:S01]  /*4270*/  MOV R8, RZ ;  /* 0x000000ff00087202 */ /* 0x000fe20000000f00 */
[----:B------:R-:W4:Y:S01]  /*4280*/  @!P1 LDG.E R14, [R10.64+-0xc80] ;  /* 0xfff380040a0e9981 */ /* 0x000f22000c1e1900 */
[-C--:B------:R-:W-:Y:S01]  /*4290*/  ISETP.GE.AND P1, PT, R135, R9.reuse, PT ;  /* 0x000000098700720c */ /* 0x080fe20003f26270 */
[----:B------:R-:W-:Y:S01]  /*42a0*/  CS2R R26, SRZ ;  /* 0x00000000001a7805 */ /* 0x000fe2000001ff00 */
[----:B------:R-:W-:Y:S01]  /*42b0*/  MOV R29, RZ ;  /* 0x000000ff001d7202 */ /* 0x000fe20000000f00 */
        /* <DEDUP_REMOVED lines=13> */
[----:B------:R-:W-:Y:S01]  /*4390*/  ISETP.GE.AND P6, PT, R112, R9, PT ;  /* 0x000000097000720c */ /* 0x000fe20003fc6270 */
[----:B------:R-:W4:Y:S04]  /*43a0*/  @!P2 LDG.E R18, [R10.64+-0xa80] ;  /* 0xfff580040a12a981 */ /* 0x000f28000c1e1900 */
[----:B------:R-:W4:Y:S04]  /*43b0*/  @!P3 LDG.E R27, [R10.64+-0xa00] ;  /* 0xfff600040a1bb981 */ /* 0x000f28000c1e1900 */
[----:B------:R-:W4:Y:S04]  /*43c0*/  @!P4 LDG.E R22, [R10.64+-0x980] ;  /* 0xfff680040a16c981 */ /* 0x000f28000c1e1900 */
[----:B------:R-:W4:Y:S04]  /*43d0*/  @!P1 LDG.E R25, [R10.64+-0xb00] ;  /* 0xfff500040a199981 */ /* 0x000f28000c1e1900 */
[----:B------:R-:W4:Y:S04]  /*43e0*/  @!P5 LDG.E R29, [R10.64+-0x900] ;  /* 0xfff700040a1dd981 */ /* 0x000f28000c1e1900 */
[----:B------:R-:W4:Y:S01]  /*43f0*/  @!P6 LDG.E R24, [R10.64+-0x880] ;  /* 0xfff780040a18e981 */ /* 0x000f22000c1e1900 */
[----:B------:R-:W-:Y:S01]  /*4400*/  HFMA2.MMA R31, -RZ, RZ, 0, 0 ;  /* 0x00000000ff1f7435 */ /* 0x000fe200000001ff */
[----:B------:R-:W-:-:S02]  /*4410*/  P2R R28, PR, RZ, 0x2 ;  /* 0x00000002ff1c7803 */ /* 0x000fc40000000000 */
[----:B------:R-:W-:Y:S01]  /*4420*/  ISETP.GE.AND P1, PT, R144, R9, PT ;  /* 0x000000099000720c */ /* 0x000fe20003f26270 */
[----:B------:R-:W-:Y:S01]  /*4430*/  HFMA2.MMA R33, -RZ, RZ, 0, 0 ;  /* 0x00000000ff217435 */ /* 0x000fe200000001ff */
[----:B------:R-:W-:Y:S01]  /*4440*/  MOV R34, RZ ;  /* 0x000000ff00227202 */ /* 0x000fe20000000f00 */
[----:B------:R-:W-:Y:S01]  /*4450*/  HFMA2.MMA R64, -RZ, RZ, 0, 0 ;  /* 0x00000000ff407435 */ /* 0x000fe200000001ff */
[----:B------:R-:W-:Y:S02]  /*4460*/  MOV R36, RZ ;  /* 0x000000ff00247202 */ /* 0x000fe40000000f00 */
        /* <DEDUP_REMOVED lines=21> */
[----:B------:R-:W-:Y:S04]  /*45c0*/  LDS R6, [R92.X4+0xc] ;  /* 0x00000c005c067984 */ /* 0x000fe80000004800 */
[----:B------:R-:W3:Y:S04]  /*45d0*/  LDS R19, [R92.X4+0x10] ;  /* 0x000010005c137984 */ /* 0x000ee80000004800 */
[----:B------:R-:W-:Y:S04]  /*45e0*/  LDS R18, [R92.X4+0x14] ;  /* 0x000014005c127984 */ /* 0x000fe80000004800 */
[----:B------:R-:W4:Y:S04]  /*45f0*/  LDS R0, [R92.X4+0x18] ;  /* 0x000018005c007984 */ /* 0x000f280000004800 */
[----:B------:R-:W2:Y:S04]  /*4600*/  LDS R8, [R92.X4+0x1c] ;  /* 0x00001c005c087984 */ /* 0x000ea80000004800 */
[----:B------:R-:W2:Y:S04]  /*4610*/  LDS R10, [R92.X4+0x20] ;  /* 0x000020005c0a7984 */ /* 0x000ea80000004800 */
[----:B------:R-:W-:Y:S04]  /*4620*/  LDS R11, [R92.X4+0x24] ;  /* 0x000024005c0b7984 */ /* 0x000fe80000004800 */
[----:B------:R-:W-:Y:S04]  /*4630*/  LDS R12, [R92.X4+0x28] ;  /* 0x000028005c0c7984 */ /* 0x000fe80000004800 */
[----:B------:R-:W2:Y:S04]  /*4640*/  LDS R13, [R92.X4+0x2c] ;  /* 0x00002c005c0d7984 */ /* 0x000ea80000004800 */
[----:B------:R-:W-:Y:S04]  /*4650*/  LDS R14, [R92.X4+0x30] ;  /* 0x000030005c0e7984 */ /* 0x000fe80000004800 */
        /* <DEDUP_REMOVED lines=9> */
[-C--:B------:R-:W-:Y:S01]  /*46f0*/  ISETP.GE.AND P1, PT, R143, R9.reuse, PT ;  /* 0x000000098f00720c */ /* 0x080fe20003f26270 */
[----:B------:R-:W-:Y:S02]  /*4700*/  HFMA2.MMA R27, -RZ, RZ, 0, 0 ;  /* 0x00000000ff1b7435 */ /* 0x000fe400000001ff */
[----:B------:R-:W-:Y:S01]  /*4710*/  HFMA2.MMA R29, -RZ, RZ, 0, 0 ;  /* 0x00000000ff1d7435 */ /* 0x000fe200000001ff */
        /* <DEDUP_REMOVED lines=18> */
[----:B------:R-:W-:-:S07]  /*4840*/  MOV R28, RZ ;  /* 0x000000ff001c7202 */ /* 0x000fce0000000f00 */
        /* <DEDUP_REMOVED lines=8> */
[----:B------:R-:W-:Y:S02]  /*48d0*/  FMUL.FTZ R37, R6, -1.4426950216293334961 ;  /* 0xbfb8aa3b06257820 */ /* 0x000fe40000410000 */
[----:B------:R-:W-:-:S03]  /*48e0*/  FMUL.FTZ R35, R7, -1.4426950216293334961 ;  /* 0xbfb8aa3b07237820 */ /* 0x000fc60000410000 */
[----:B------:R-:W-:Y:S01]  /*48f0*/  MUFU.EX2 R30, R30 ;  /* 0x0000001e001e7308 */ /* 0x000fe20000000800 */
[----:B----4-:R-:W-:-:S07]  /*4900*/  FMUL.FTZ R5, R0, -1.4426950216293334961 ;  /* 0xbfb8aa3b00057820 */ /* 0x010fce0000410000 */
[----:B------:R-:W1:Y:S01]  /*4910*/  MUFU.EX2 R65, R65 ;  /* 0x0000004100417308 */ /* 0x000e620000000800 */
[----:B------:R-:W-:-:S07]  /*4920*/  FMUL.FTZ R4, R18, -1.4426950216293334961 ;  /* 0xbfb8aa3b12047820 */ /* 0x000fce0000410000 */
[----:B------:R-:W2:Y:S01]  /*4930*/  MUFU.EX2 R37, R37 ;  /* 0x0000002500257308 */ /* 0x000ea20000000800 */
[----:B------:R-:W-:-:S07]  /*4940*/  FMUL.FTZ R129, R8, -1.4426950216293334961 ;  /* 0xbfb8aa3b08817820 */ /* 0x000fce0000410000 */
[----:B------:R-:W3:Y:S08]  /*4950*/  MUFU.EX2 R35, R35 ;  /* 0x0000002300237308 */ /* 0x000ef00000000800 */
[----:B------:R0:W-:Y:S02]  /*4960*/  MUFU.EX2 R128, R5 ;  /* 0x0000000500807308 */ /* 0x0001e40000000800 */
[----:B0-----:R-:W-:-:S06]  /*4970*/  FADD.FTZ R5, R32, 1 ;  /* 0x3f80000020057421 */ /* 0x001fcc0000010000 */
[----:B------:R0:W4:Y:S01]  /*4980*/  MUFU.EX2 R66, R4 ;  /* 0x0000000400427308 */ /* 0x0001220000000800 */
[----:B------:R-:W-:Y:S02]  /*4990*/  FMUL.FTZ R132, R10, -1.4426950216293334961 ;  /* 0xbfb8aa3b0a847820 */ /* 0x000fe40000410000 */
[----:B-1----:R-:W-:-:S05]  /*49a0*/  FADD.FTZ R32, R65, 1 ;  /* 0x3f80000041207421 */ /* 0x002fca0000010000 */
[----:B------:R-:W-:Y:S01]  /*49b0*/  MUFU.RCP R5, R5 ;  /* 0x0000000500057308 */ /* 0x000fe20000001000 */
[----:B0-----:R-:W-:Y:S02]  /*49c0*/  FADD.FTZ R4, R30, 1 ;  /* 0x3f8000001e047421 */ /* 0x001fe40000010000 */
[----:B------:R-:W-:-:S05]  /*49d0*/  FMUL.FTZ R163, R13, -1.4426950216293334961 ;  /* 0xbfb8aa3b0da37820 */ /* 0x000fca0000410000 */
[----:B------:R-:W0:Y:S01]  /*49e0*/  MUFU.EX2 R129, R129 ;  /* 0x0000008100817308 */ /* 0x000e220000000800 */
[----:B--2---:R-:W-:Y:S02]  /*49f0*/  FADD.FTZ R37, R37, 1 ;  /* 0x3f80000025257421 */ /* 0x004fe40000010000 */
[----:B---3--:R-:W-:-:S05]  /*4a00*/  FADD.FTZ R30, R35, 1 ;  /* 0x3f800000231e7421 */ /* 0x008fca0000010000 */
[----:B------:R-:W-:Y:S01]  /*4a10*/  MUFU.RCP R4, R4 ;  /* 0x0000000400047308 */ /* 0x000fe20000001000 */
[----:B------:R-:W-:Y:S02]  /*4a20*/  FMUL.FTZ R165, R15, -1.4426950216293334961 ;  /* 0xbfb8aa3b0fa57820 */ /* 0x000fe40000410000 */
[----:B------:R-:W-:-:S05]  /*4a30*/  FMUL.FTZ R133, R11, -1.4426950216293334961 ;  /* 0xbfb8aa3b0b857820 */ /* 0x000fca0000410000 */
[----:B------:R-:W1:Y:S01]  /*4a40*/  MUFU.EX2 R132, R132 ;  /* 0x0000008400847308 */ /* 0x000e620000000800 */
[----:B------:R-:W-:-:S07]  /*4a50*/  FMUL.FTZ R164, R14, -1.4426950216293334961 ;  /* 0xbfb8aa3b0ea47820 */ /* 0x000fce0000410000 */
[----:B------:R-:W-:Y:S01]  /*4a60*/  MUFU.RCP R32, R32 ;  /* 0x0000002000207308 */ /* 0x000fe20000001000 */
[----:B----4-:R-:W-:Y:S02]  /*4a70*/  FADD.FTZ R35, R66, 1 ;  /* 0x3f80000042237421 */ /* 0x010fe40000010000 */
[----:B------:R-:W-:-:S05]  /*4a80*/  FADD.FTZ R65, R128, 1 ;  /* 0x3f80000080417421 */ /* 0x000fca0000010000 */
[----:B------:R-:W2:Y:S01]  /*4a90*/  MUFU.EX2 R163, R163 ;  /* 0x000000a300a37308 */ /* 0x000ea20000000800 */
[----:B0-----:R-:W-:-:S07]  /*4aa0*/  FADD.FTZ R129, R129, 1 ;  /* 0x3f80000081817421 */ /* 0x001fce0000010000 */
[----:B------:R-:W-:Y:S08]  /*4ab0*/  MUFU.RCP R37, R37 ;  /* 0x0000002500257308 */ /* 0x000ff00000001000 */
[----:B------:R-:W-:Y:S08]  /*4ac0*/  MUFU.RCP R30, R30 ;  /* 0x0000001e001e7308 */ /* 0x000ff00000001000 */
[----:B------:R0:W3:Y:S08]  /*4ad0*/  MUFU.EX2 R136, R133 ;  /* 0x0000008500887308 */ /* 0x0000f00000000800 */
[----:B------:R-:W4:Y:S01]  /*4ae0*/  MUFU.EX2 R165, R165 ;  /* 0x000000a500a57308 */ /* 0x000f220000000800 */
[----:B0-----:R-:W-:-:S02]  /*4af0*/  FMUL.FTZ R133, R17, -1.4426950216293334961 ;  /* 0xbfb8aa3b11857820 */ /* 0x001fc40000410000 */
[----:B-1----:R-:W-:-:S05]  /*4b00*/  FADD.FTZ R132, R132, 1 ;  /* 0x3f80000084847421 */ /* 0x002fca0000010000 */
[----:B------:R-:W0:Y:S01]  /*4b10*/  MUFU.EX2 R164, R164 ;  /* 0x000000a400a47308 */ /* 0x000e220000000800 */
[----:B------:R-:W-:-:S07]  /*4b20*/  FMUL.FTZ R137, R12, -1.4426950216293334961 ;  /* 0xbfb8aa3b0c897820 */ /* 0x000fce0000410000 */
[----:B------:R-:W1:Y:S01]  /*4b30*/  MUFU.RCP R35, R35 ;  /* 0x0000002300237308 */ /* 0x000e620000001000 */
[----:B--2---:R-:W-:-:S07]  /*4b40*/  FADD.FTZ R66, R163, 1 ;  /* 0x3f800000a3427421 */ /* 0x004fce0000010000 */
[----:B------:R-:W2:Y:S01]  /*4b50*/  MUFU.RCP R65, R65 ;  /* 0x0000004100417308 */ /* 0x000ea20000001000 */
[----:B-----5:R-:W-:Y:S04]  /*4b60*/  STS [R110.X4], R31 ;  /* 0x0000001f6e007388 */ /* 0x020fe80000004800 */
        /* <DEDUP_REMOVED lines=16> */
[----:B------:R-:W1:Y:S04]  /*4c70*/  LDS R23, [R92.X4+0x4] ;  /* 0x000004005c177984 */ /* 0x000e680000004800 */
[----:B------:R-:W2:Y:S04]  /*4c80*/  LDS R22, [R92.X4] ;  /* 0x000000005c167984 */ /* 0x000ea80000004800 */
[----:B------:R-:W4:Y:S04]  /*4c90*/  LDS R26, [R92.X4+0x8] ;  /* 0x000008005c1a7984 */ /* 0x000f280000004800 */
[----:B------:R-:W4:Y:S04]  /*4ca0*/  LDS R25, [R92.X4+0xc] ;  /* 0x00000c005c197984 */ /* 0x000f280000004800 */
[----:B------:R-:W4:Y:S01]  /*4cb0*/  LDS R24, [R92.X4+0x10] ;  /* 0x000010005c187984 */ /* 0x000f220000004800 */
[----:B-----5:R-:W-:-:S03]  /*4cc0*/  FADD.FTZ R3, -R5, 1 ;  /* 0x3f80000005037421 */ /* 0x020fc60000010100 */
[----:B------:R-:W5:Y:S01]  /*4cd0*/  LDS R29, [R92.X4+0x1c] ;  /* 0x00001c005c1d7984 */ /* 0x000f620000004800 */
[----:B------:R-:W-:-:S03]  /*4ce0*/  FFMA.FTZ R31, R20, R3, 1 ;  /* 0x3f800000141f7423 */ /* 0x000fc60000010003 */
[----:B------:R-:W5:Y:S01]  /*4cf0*/  LDS R27, [R92.X4+0x14] ;  /* 0x000014005c1b7984 */ /* 0x000f620000004800 */
[----:B0-----:R-:W-:Y:S01]  /*4d00*/  FADD.FTZ R2, -R4, 1 ;  /* 0x3f80000004027421 */ /* 0x001fe20000010100 */
[----:B------:R0:W-:Y:S02]  /*4d10*/  MUFU.RCP R67, R129 ;  /* 0x0000008100437308 */ /* 0x0001e40000001000 */
[----:B------:R-:W5:Y:S01]  /*4d20*/  LDS R28, [R92.X4+0x18] ;  /* 0x000018005c1c7984 */ /* 0x000f620000004800 */
[----:B------:R-:W-:Y:S02]  /*4d30*/  FFMA.FTZ R2, R21, R2, 1 ;  /* 0x3f80000015027423 */ /* 0x000fe40000010002 */
[----:B------:R-:W-:Y:S01]  /*4d40*/  FMUL.FTZ R166, R16, -1.4426950216293334961 ;  /* 0xbfb8aa3b10a67820 */ /* 0x000fe20000410000 */
[----:B------:R-:W-:Y:S02]  /*4d50*/  LDS R36, [R92.X4+0x28] ;  /* 0x000028005c247984 */ /* 0x000fe40000004800 */
[----:B------:R-:W-:Y:S01]  /*4d60*/  MUFU.EX2 R168, R133 ;  /* 0x0000008500a87308 */ /* 0x000fe20000000800 */
[----:B---3--:R-:W-:Y:S01]  /*4d70*/  FADD.FTZ R64, R136, 1 ;  /* 0x3f80000088407421 */ /* 0x008fe20000010000 */
[----:B------:R-:W-:Y:S01]  /*4d80*/  LDS R33, [R92.X4+0x2c] ;  /* 0x00002c005c217984 */ /* 0x000fe20000004800 */
[----:B-1----:R-:W-:-:S04]  /*4d90*/  FMUL.FTZ R34, R52, R23 ;  /* 0x0000001734227220 */ /* 0x002fc80000410000 */
[----:B------:R-:W-:Y:S02]  /*4da0*/  FMUL.FTZ R34, R5, R34 ;  /* 0x0000002205227220 */ /* 0x000fe40000410000 */
[----:B--2---:R-:W-:Y:S02]  /*4db0*/  FMUL.FTZ R3, R53, R22 ;  /* 0x0000001635037220 */ /* 0x004fe40000410000 */
[----:B0-----:R-:W-:Y:S02]  /*4dc0*/  FMUL.FTZ R129, R34, R31 ;  /* 0x0000001f22817220 */ /* 0x001fe40000410000 */
[----:B------:R-:W-:Y:S02]  /*4dd0*/  FMUL.FTZ R3, R4, R3 ;  /* 0x0000000304037220 */ /* 0x000fe40000410000 */
[----:B------:R-:W-:Y:S01]  /*4de0*/  FADD.FTZ R34, -R32, 1 ;  /* 0x3f80000020227421 */ /* 0x000fe20000010100 */
[----:B------:R0:W-:Y:S01]  /*4df0*/  MUFU.RCP R133, R132 ;  /* 0x0000008400857308 */ /* 0x0001e20000001000 */
[----:B------:R-:W-:-:S02]  /*4e00*/  FMUL.FTZ R3, R3, R2 ;  /* 0x0000000203037220 */ /* 0x000fc40000410000 */
[----:B------:R-:W-:Y:S02]  /*4e10*/  FADD.FTZ R31, -R37, 1 ;  /* 0x3f800000251f7421 */ /* 0x000fe40000010100 */
[----:B------:R-:W-:Y:S02]  /*4e20*/  FADD.FTZ R2, -R30, 1 ;  /* 0x3f8000001e027421 */ /* 0x000fe40000010100 */
[----:B----4-:R-:W-:Y:S02]  /*4e30*/  FMUL.FTZ R163, R51, R26 ;  /* 0x0000001a33a37220 */ /* 0x010fe40000410000 */
[----:B0-----:R-:W-:Y:S02]  /*4e40*/  FFMA.FTZ R132, R19, R34, 1 ;  /* 0x3f80000013847423 */ /* 0x001fe40000010022 */
[----:B------:R-:W-:Y:S01]  /*4e50*/  FMUL.FTZ R128, R50, R25 ;  /* 0x0000001932807220 */ /* 0x000fe20000410000 */
[----:B------:R-:W0:Y:S01]  /*4e60*/  LDS R34, [R92.X4+0x20] ;  /* 0x000020005c227984 */ /* 0x000e220000004800 */
[----:B------:R-:W1:Y:S01]  /*4e70*/  MUFU.EX2 R137, R137 ;  /* 0x0000008900897308 */ /* 0x000e620000000800 */
[----:B------:R-:W-:-:S02]  /*4e80*/  FADD.FTZ R136, R165, 1 ;  /* 0x3f800000a5887421 */ /* 0x000fc40000010000 */
[----:B------:R-:W-:Y:S02]  /*4e90*/  FFMA.FTZ R2, R7, R2, 1 ;  /* 0x3f80000007027423 */ /* 0x000fe40000010002 */
[----:B------:R-:W-:Y:S02]  /*4ea0*/  FFMA.FTZ R165, R6, R31, 1 ;  /* 0x3f80000006a57423 */ /* 0x000fe4000001001f */
[----:B------:R-:W-:Y:S01]  /*4eb0*/  FMUL.FTZ R163, R30, R163 ;  /* 0x000000a31ea37220 */ /* 0x000fe20000410000 */
[----:B------:R-:W2:Y:S01]  /*4ec0*/  LDS R31, [R92.X4+0x24] ;  /* 0x000024005c1f7984 */ /* 0x000ea20000004800 */
[----:B------:R-:W-:Y:S01]  /*4ed0*/  FMUL.FTZ R128, R37, R128 ;  /* 0x0000008025807220 */ /* 0x000fe20000410000 */
[----:B------:R-:W3:Y:S01]  /*4ee0*/  MUFU.EX2 R166, R166 ;  /* 0x000000a600a67308 */ /* 0x000ee20000000800 */
[----:B------:R-:W-:Y:S02]  /*4ef0*/  FMUL.FTZ R169, R49, R24 ;  /* 0x0000001831a97220 */ /* 0x000fe40000410000 */
[----:B------:R-:W-:-:S02]  /*4f00*/  FADD.FTZ R164, R164, 1 ;  /* 0x3f800000a4a47421 */ /* 0x000fc40000010000 */
[----:B------:R-:W-:Y:S02]  /*4f10*/  FMUL.FTZ R171, R163, R2 ;  /* 0x00000002a3ab7220 */ /* 0x000fe40000410000 */
[----:B------:R-:W-:Y:S02]  /*4f20*/  FMUL.FTZ R173, R128, R165 ;  /* 0x000000a580ad7220 */ /* 0x000fe40000410000 */
[----:B------:R-:W-:Y:S02]  /*4f30*/  FADD.FTZ R163, -R35, 1 ;  /* 0x3f80000023a37421 */ /* 0x000fe40000010100 */
[----:B------:R-:W-:Y:S02]  /*4f40*/  FADD.FTZ R165, -R65, 1 ;  /* 0x3f80000041a57421 */ /* 0x000fe40000010100 */
[----:B------:R-:W-:Y:S01]  /*4f50*/  FMUL.FTZ R169, R32, R169 ;  /* 0x000000a920a97220 */ /* 0x000fe20000410000 */
[----:B------:R-:W-:Y:S01]  /*4f60*/  MUFU.RCP R167, R164 ;  /* 0x000000a400a77308 */ /* 0x000fe20000001000 */
[----:B------:R-:W-:-:S02]  /*4f70*/  FFMA.FTZ R177, R18, R163, 1 ;  /* 0x3f80000012b17423 */ /* 0x000fc400000100a3 */
[----:B------:R-:W-:Y:S01]  /*4f80*/  FMUL.FTZ R175, R169, R132 ;  /* 0x00000084a9af7220 */ /* 0x000fe20000410000 */
[----:B------:R-:W-:Y:S01]  /*4f90*/  LDS R163, [R92.X4+0x34] ;  /* 0x000034005ca37984 */ /* 0x000fe20000004800 */
[----:B------:R-:W-:-:S03]  /*4fa0*/  FFMA.FTZ R179, R0, R165, 1 ;  /* 0x3f80000000b37423 */ /* 0x000fc600000100a5 */
[----:B------:R4:W-:Y:S01]  /*4fb0*/  MUFU.RCP R164, R136 ;  /* 0x0000008800a47308 */ /* 0x0009e20000001000 */
[----:B------:R-:W0:Y:S01]  /*4fc0*/  LDS R132, [R92.X4+0x30] ;  /* 0x000030005c847984 */ /* 0x000e220000004800 */
[----:B-1----:R-:W-:-:S03]  /*4fd0*/  FADD.FTZ R137, R137, 1 ;  /* 0x3f80000089897421 */ /* 0x002fc60000010000 */
[----:B------:R-:W-:Y:S04]  /*4fe0*/  LDS R165, [R92.X4+0x3c] ;  /* 0x00003c005ca57984 */ /* 0x000fe80000004800 */
[----:B----4-:R-:W1:Y:S01]  /*4ff0*/  LDS R136, [R92.X4+0x38] ;  /* 0x000038005c887984 */ /* 0x010e620000004800 */
[----:B------:R-:W4:Y:S01]  /*5000*/  MUFU.RCP R64, R64 ;  /* 0x0000004000407308 */ /* 0x000f220000001000 */
[----:B---3--:R-:W-:Y:S02]  /*5010*/  FADD.FTZ R169, R166, 1 ;  /* 0x3f800000a6a97421 */ /* 0x008fe40000010000 */
[----:B-----5:R-:W-:Y:S01]  /*5020*/  FMUL.FTZ R166, R46, R29 ;  /* 0x0000001d2ea67220 */ /* 0x020fe20000410000 */
[----:B------:R-:W-:Y:S01]  /*5030*/  BAR.SYNC.DEFER_BLOCKING 0x0 ;  /* 0x0000000000007b1d */ /* 0x000fe20000010000 */
[----:B------:R-:W-:-:S05]  /*5040*/  FADD.FTZ R181, -R67, 1 ;  /* 0x3f80000043b57421 */ /* 0x000fca0000010100 */
[----:B------:R-:W3:Y:S01]  /*5050*/  MUFU.RCP R66, R66 ;  /* 0x0000004200427308 */ /* 0x000ee20000001000 */
[----:B------:R-:W-:Y:S02]  /*5060*/  FMUL.FTZ R2, R48, R27 ;  /* 0x0000001b30027220 */ /* 0x000fe40000410000 */
[----:B------:R-:W-:-:S05]  /*5070*/  FMUL.FTZ R166, R67, R166 ;  /* 0x000000a643a67220 */ /* 0x000fca0000410000 */
[----:B------:R-:W5:Y:S01]  /*5080*/  MUFU.RCP R137, R137 ;  /* 0x0000008900897308 */ /* 0x000f620000001000 */
[----:B------:R-:W-:Y:S02]  /*5090*/  FFMA.FTZ R181, R8, R181, 1 ;  /* 0x3f80000008b57423 */ /* 0x000fe400000100b5 */
[----:B------:R-:W-:Y:S02]  /*50a0*/  FADD.FTZ R172, R168, 1 ;  /* 0x3f800000a8ac7421 */ /* 0x000fe40000010000 */
[----:B------:R-:W-:Y:S02]  /*50b0*/  FMUL.FTZ R128, R47, R28 ;  /* 0x0000001c2f807220 */ /* 0x000fe40000410000 */
[----:B------:R-:W-:Y:S01]  /*50c0*/  FMUL.FTZ R2, R35, R2 ;  /* 0x0000000223027220 */ /* 0x000fe20000410000 */
[----:B------:R-:W0:Y:S01]  /*50d0*/  MUFU.RCP R169, R169 ;  /* 0x000000a900a97308 */ /* 0x000e220000001000 */
[----:B------:R-:W-:Y:S02]  /*50e0*/  FMUL.FTZ R181, R166, R181 ;  /* 0x000000b5a6b57220 */ /* 0x000fe40000410000 */
[----:B------:R-:W-:-:S02]  /*50f0*/  FMUL.FTZ R128, R65, R128 ;  /* 0x0000008041807220 */ /* 0x000fc40000410000 */
[----:B------:R-:W-:-:S03]  /*5100*/  FMUL.FTZ R177, R2, R177 ;  /* 0x000000b102b17220 */ /* 0x000fc60000410000 */
[----:B------:R-:W1:Y:S01]  /*5110*/  MUFU.RCP R166, R172 ;  /* 0x000000ac00a67308 */ /* 0x000e620000001000 */
[----:B----4-:R-:W-:Y:S02]  /*5120*/  FADD.FTZ R2, -R64, 1 ;  /* 0x3f80000040027421 */ /* 0x010fe40000010100 */
[----:B---3--:R-:W-:Y:S02]  /*5130*/  FADD.FTZ R168, -R66, 1 ;  /* 0x3f80000042a87421 */ /* 0x008fe40000010100 */
[----:B------:R-:W-:Y:S02]  /*5140*/  FMUL.FTZ R179, R128, R179 ;  /* 0x000000b380b37220 */ /* 0x000fe40000410000 */
[----:B-----5:R-:W-:Y:S02]  /*5150*/  FADD.FTZ R185, -R137, 1 ;  /* 0x3f80000089b97421 */ /* 0x020fe40000010100 */
[----:B------:R-:W-:Y:S02]  /*5160*/  FFMA.FTZ R128, R11, R2, 1 ;  /* 0x3f8000000b807423 */ /* 0x000fe40000010002 */
[----:B------:R-:W-:-:S02]  /*5170*/  FFMA.FTZ R170, R13, R168, 1 ;  /* 0x3f8000000daa7423 */ /* 0x000fc400000100a8 */
[----:B------:R-:W-:Y:S02]  /*5180*/  FADD.FTZ R183, -R133, 1 ;  /* 0x3f80000085b77421 */ /* 0x000fe40000010100 */
[----:B0-----:R-:W-:Y:S02]  /*5190*/  FMUL.FTZ R2, R45, R34 ;  /* 0x000000222d027220 */ /* 0x001fe40000410000 */
[----:B------:R-:W-:Y:S02]  /*51a0*/  FMUL.FTZ R168, R43, R36 ;  /* 0x000000242ba87220 */ /* 0x000fe40000410000 */
[----:B------:R-:W-:Y:S02]  /*51b0*/  FFMA.FTZ R187, R12, R185, 1 ;  /* 0x3f8000000cbb7423 */ /* 0x000fe400000100b9 */
[----:B------:R-:W-:Y:S02]  /*51c0*/  FFMA.FTZ R183, R10, R183, 1 ;  /* 0x3f8000000ab77423 */ /* 0x000fe400000100b7 */
[----:B--2---:R-:W-:-:S02]  /*51d0*/  FMUL.FTZ R185, R44, R31 ;  /* 0x0000001f2cb97220 */ /* 0x004fc40000410000 */
        /* <DEDUP_REMOVED lines=8> */
[----:B------:R-:W-:Y:S02]  /*5260*/  FADD.FTZ R193, -R169, 1 ;  /* 0x3f800000a9c17421 */ /* 0x000fe40000010100 */
[----:B-1----:R-:W-:Y:S02]  /*5270*/  FADD.FTZ R168, -R166, 1 ;  /* 0x3f800000a6a87421 */ /* 0x002fe40000010100 */
[----:B------:R-:W-:Y:S02]  /*5280*/  FMUL.FTZ R185, R185, R128 ;  /* 0x00000080b9b97220 */ /* 0x000fe40000410000 */
[----:B------:R-:W-:-:S02]  /*5290*/  FMUL.FTZ R189, R189, R170 ;  /* 0x000000aabdbd7220 */ /* 0x000fc40000410000 */
[----:B------:R-:W-:Y:S02]  /*52a0*/  FFMA.FTZ R128, R15, R2, 1 ;  /* 0x3f8000000f807423 */ /* 0x000fe40000010002 */
[----:B------:R-:W-:Y:S02]  /*52b0*/  FFMA.FTZ R195, R16, R193, 1 ;  /* 0x3f80000010c37423 */ /* 0x000fe400000100c1 */
[----:B------:R-:W-:Y:S02]  /*52c0*/  FFMA.FTZ R170, R17, R168, 1 ;  /* 0x3f80000011aa7423 */ /* 0x000fe400000100a8 */
[----:B------:R-:W-:Y:S02]  /*52d0*/  FADD.FTZ R191, -R167, 1 ;  /* 0x3f800000a7bf7421 */ /* 0x000fe40000010100 */
        /* <DEDUP_REMOVED lines=50> */
[----:B------:R-:W2:Y:S01]  /*5600*/  LDS R203, [0x1080] ;  /* 0x00108000ffcb7984 */ /* 0x000ea20000000800 */
[----:B------:R-:W-:Y:S01]  /*5610*/  P2R R2, PR, RZ, 0x40 ;  /* 0x00000040ff027803 */ /* 0x000fe20000000000 */
[C---:B------:R-:W-:Y:S02]  /*5620*/  IMAD R205, R159.reuse, c[0x0][0x2ec], R128 ;  /* 0x0000bb009fcd7a24 */ /* 0x040fe400078e0280 */
[----:B0-----:R-:W-:-:S05]  /*5630*/  IMAD.WIDE.U32 R2, R159, c[0x0][0x2e8], RZ ;  /* 0x0000ba009f027a25 */ /* 0x001fca00078e00ff */
[----:B------:R-:W-:Y:S01]  /*5640*/  IADD3 R3, R3, R205, RZ ;  /* 0x000000cd03037210 */ /* 0x000fe20007ffe0ff */
[----:B------:R-:W-:-:S04]  /*5650*/  IMAD R207, R161, c[0x0][0x2f0], RZ ;  /* 0x0000bc00a1cf7a24 */ /* 0x000fc800078e02ff */
[----:B------:R-:W-:Y:S01]  /*5660*/  IMAD.WIDE.U32 R2, R162, c[0x0][0x2f0], R2 ;  /* 0x0000bc00a2027a25 */ /* 0x000fe200078e0002 */
[----:B-1----:R-:W-:-:S03]  /*5670*/  LEA R129, P0, R116, c[0x0][0x338], 0x2 ;  /* 0x0000ce0074817a11 */ /* 0x002fc600078010ff */
[----:B------:R-:W-:Y:S01]  /*5680*/  IMAD R207, R162, c[0x0][0x2f4], R207 ;  /* 0x0000bd00a2cf7a24 */ /* 0x000fe200078e02cf */
[----:B------:R-:W-:Y:S02]  /*5690*/  IADD3 R128, P1, R75, R2, RZ ;  /* 0x000000024b807210 */ /* 0x000fe40007f3e0ff */
[----:B------:R-:W-:Y:S02]  /*56a0*/  LEA.HI.X R168, R116, c[0x0][0x33c], R117, 0x2, P0 ;  /* 0x0000cf0074a87a11 */ /* 0x000fe400000f1475 */
[----:B------:R-:W-:Y:S02]  /*56b0*/  IADD3.X R3, R74, R207, R3, P1, !PT ;  /* 0x000000cf4a037210 */ /* 0x000fe40000ffe403 */
[C---:B------:R-:W-:Y:S01]  /*56c0*/  LEA R2, P4, R128.reuse, R129, 0x2 ;  /* 0x0000008180027211 */ /* 0x040fe200078810ff */
[----:B------:R-:W-:Y:S03]  /*56d0*/  BSSY B0, `(.L_x_2884) ;  /* 0x0000016000007945 */ /* 0x000fe60003800000 */
[----:B------:R-:W-:-:S02]  /*56e0*/  LEA.HI.X R3, R128, R168, R3, 0x2, P4 ;  /* 0x000000a880037211 */ /* 0x000fc400020f1403 */
[CC--:B--2---:R-:W-:Y:S02]  /*56f0*/  ISETP.GE.AND P3, PT, R116.reuse, R203.reuse, PT ;  /* 0x000000cb7400720c */ /* 0x0c4fe40003f66270 */
        /* <DEDUP_REMOVED lines=19> */
.L_x_2885:
[----:B------:R-:W-:Y:S05]  /*5830*/  BSYNC B0 ;  /* 0x0000000000007941 */ /* 0x000fea0003800000 */
.L_x_2884:
        /* <DEDUP_REMOVED lines=68> */
[----:B------:R-:W-:Y:S02]  /*5c80*/  FMUL.FTZ R5, R0, R28 ;  /* 0x0000001c00057220 */ /* 0x000fe40000410000 */
[----:B------:R-:W-:Y:S02]  /*5c90*/  FMUL.FTZ R29, R8, R29 ;  /* 0x0000001d081d7220 */ /* 0x000fe40000410000 */
[----:B0-----:R-:W-:-:S02]  /*5ca0*/  FMUL.FTZ R7, R10, R34 ;  /* 0x000000220a077220 */ /* 0x001fc40000410000 */
        /* <DEDUP_REMOVED lines=9> */
[----:B------:R-:W-:Y:S04]  /*5d40*/  STS [R92.X4+0xc], R25 ;  /* 0x00000c195c007388 */ /* 0x000fe80000004800 */
[----:B------:R-:W-:Y:S01]  /*5d50*/  STS [R92.X4+0x10], R19 ;  /* 0x000010135c007388 */ /* 0x000fe20000004800 */
[----:B0-----:R-:W-:-:S03]  /*5d60*/  IMAD.WIDE.U32 R2, R159, c[0x0][0x210], RZ ;  /* 0x000084009f027a25 */ /* 0x001fc600078e00ff */
[----:B------:R-:W-:Y:S04]  /*5d70*/  STS [R92.X4+0x14], R27 ;  /* 0x0000141b5c007388 */ /* 0x000fe80000004800 */
[----:B------:R0:W-:Y:S04]  /*5d80*/  STS [R92.X4+0x18], R5 ;  /* 0x000018055c007388 */ /* 0x0001e80000004800 */
[----:B------:R-:W-:Y:S04]  /*5d90*/  STS [R92.X4+0x1c], R29 ;  /* 0x00001c1d5c007388 */ /* 0x000fe80000004800 */
[----:B------:R1:W-:Y:S01]  /*5da0*/  STS [R92.X4+0x20], R7 ;  /* 0x000020075c007388 */ /* 0x0003e20000004800 */
[----:B0-----:R-:W-:-:S03]  /*5db0*/  IMAD R5, R161, c[0x0][0x218], RZ ;  /* 0x00008600a1057a24 */ /* 0x001fc600078e02ff */
[----:B------:R-:W-:Y:S01]  /*5dc0*/  STS [R92.X4+0x24], R11 ;  /* 0x0000240b5c007388 */ /* 0x000fe20000004800 */
[----:B------:R-:W-:Y:S01]  /*5dd0*/  IMAD R137, R162, c[0x0][0x21c], R5 ;  /* 0x00008700a2897a24 */ /* 0x000fe200078e0205 */
[C---:B------:R-:W-:Y:S02]  /*5de0*/  LEA R5, P4, R116.reuse, c[0x0][0x270], 0x2 ;  /* 0x00009c0074057a11 */ /* 0x040fe400078810ff */
[----:B------:R-:W-:Y:S01]  /*5df0*/  STS [R92.X4+0x28], R31 ;  /* 0x0000281f5c007388 */ /* 0x000fe20000004800 */
[----:B-1----:R-:W-:Y:S01]  /*5e00*/  IMAD R7, R159, c[0x0][0x214], R0 ;  /* 0x000085009f077a24 */ /* 0x002fe200078e0200 */
[----:B------:R-:W-:Y:S02]  /*5e10*/  LEA.HI.X R4, R116, c[0x0][0x274], R117, 0x2, P4 ;  /* 0x00009d0074047a11 */ /* 0x000fe400020f1475 */
[----:B------:R-:W-:Y:S02]  /*5e20*/  STS [R92.X4+0x2c], R13 ;  /* 0x00002c0d5c007388 */ /* 0x000fe40000004800 */
[----:B------:R-:W-:-:S02]  /*5e30*/  IADD3 R3, R3, R7, RZ ;  /* 0x0000000703037210 */ /* 0x000fc40007ffe0ff */
[----:B------:R-:W-:Y:S04]  /*5e40*/  STS [R92.X4+0x30], R33 ;  /* 0x000030215c007388 */ /* 0x000fe80000004800 */
[----:B------:R-:W-:Y:S01]  /*5e50*/  STS [R92.X4+0x34], R15 ;  /* 0x0000340f5c007388 */ /* 0x000fe20000004800 */
[----:B------:R-:W-:-:S03]  /*5e60*/  IMAD.WIDE.U32 R2, R162, c[0x0][0x218], R2 ;  /* 0x00008600a2027a25 */ /* 0x000fc600078e0002 */
[----:B------:R-:W-:Y:S02]  /*5e70*/  STS [R92.X4+0x38], R35 ;  /* 0x000038235c007388 */ /* 0x000fe40000004800 */
[----:B------:R-:W-:Y:S02]  /*5e80*/  IADD3 R0, P0, R75, R2, RZ ;  /* 0x000000024b007210 */ /* 0x000fe40007f1e0ff */
[----:B------:R-:W-:Y:S01]  /*5e90*/  STS [R92.X4+0x3c], R17 ;  /* 0x00003c115c007388 */ /* 0x000fe20000004800 */
[----:B------:R-:W-:-:S06]  /*5ea0*/  NOP ;  /* 0x0000000000007918 */ /* 0x000fcc0000000000 */
[----:B------:R-:W-:Y:S01]  /*5eb0*/  LDS R19, [R110.X4] ;  /* 0x000000006e137984 */ /* 0x000fe20000004800 */
[----:B------:R-:W-:Y:S02]  /*5ec0*/  IADD3.X R3, R74, R137, R3, P0, !PT ;  /* 0x000000894a037210 */ /* 0x000fe400007fe403 */
[C---:B------:R-:W-:Y:S01]  /*5ed0*/  LEA R2, P4, R0.reuse, R5, 0x2 ;  /* 0x0000000500027211 */ /* 0x040fe200078810ff */
[----:B------:R-:W-:Y:S03]  /*5ee0*/  LDS R21, [R109.X4+0x80] ;  /* 0x000080006d157984 */ /* 0x000fe60000004800 */
[----:B------:R-:W-:Y:S01]  /*5ef0*/  LEA.HI.X R3, R0, R4, R3, 0x2, P4 ;  /* 0x0000000400037211 */ /* 0x000fe200020f1403 */
        /* <DEDUP_REMOVED lines=33> */
.L_x_2888:
[----:B------:R-:W-:Y:S05]  /*6110*/  BSYNC B0 ;  /* 0x0000000000007941 */ /* 0x000fea0003800000 */
.L_x_2887:
[----:B------:R1:W-:Y:S01]  /*6120*/  @!P0 STG.E [R2.64+-0xf00], R23 ;  /* 0xfff1001702008986 */ /* 0x0003e2000c101904 */
[-C--:B------:R-:W-:Y:S02]  /*6130*/  ISETP.GE.AND P0, PT, R140, R133.reuse, PT ;  /* 0x000000858c00720c */ /* 0x080fe40003f06270 */
[-C--:B------:R-:W-:Y:S01]  /*6140*/  ISETP.GE.AND P3, PT, R135, R133.reuse, PT ;  /* 0x000000858700720c */ /* 0x080fe20003f66270 */
[----:B------:R1:W-:Y:S01]  /*6150*/  @!P1 STG.E [R2.64+-0xe80], R11 ;  /* 0xfff1800b02009986 */ /* 0x0003e2000c101904 */
[-C--:B------:R-:W-:Y:S02]  /*6160*/  ISETP.GE.AND P1, PT, R139, R133.reuse, PT ;  /* 0x000000858b00720c */ /* 0x080fe40003f26270 */
[-C--:B------:R-:W-:Y:S01]  /*6170*/  ISETP.GE.AND P4, PT, R134, R133.reuse, PT ;  /* 0x000000858600720c */ /* 0x080fe20003f86270 */
[----:B------:R1:W-:Y:S01]  /*6180*/  @!P2 STG.E [R2.64+-0xe00], R25 ;  /* 0xfff200190200a986 */ /* 0x0003e2000c101904 */
[-C--:B------:R-:W-:Y:S02]  /*6190*/  ISETP.GE.AND P2, PT, R138, R133.reuse, PT ;  /* 0x000000858a00720c */ /* 0x080fe40003f46270 */
        /* <DEDUP_REMOVED lines=19> */
.L_x_2886:
        /* <DEDUP_REMOVED lines=9> */
[----:B0-----:R-:W-:Y:S01]  /*6360*/  CS2R R18, SRZ ;  /* 0x0000000000127805 */ /* 0x001fe2000001ff00 */
        /* <DEDUP_REMOVED lines=45> */
[----:B------:R-:W-:Y:S01]  /*6640*/  MOV R0, RZ ;  /* 0x000000ff00007202 */ /* 0x000fe20000000f00 */
[----:B------:R-:W-:Y:S01]  /*6650*/  CS2R R8, SRZ ;  /* 0x0000000000087805 */ /* 0x000fe2000001ff00 */
[----:B------:R-:W-:Y:S01]  /*6660*/  IADD3 R2, R2, -R3, RZ ;  /* 0x8000000302027210 */ /* 0x000fe20007ffe0ff */
[----:B------:R-:W-:Y:S01]  /*6670*/  CS2R R6, SRZ ;  /* 0x0000000000067805 */ /* 0x000fe2000001ff00 */
[----:B------:R-:W-:-:S02]  /*6680*/  MOV R3, RZ ;  /* 0x000000ff00037202 */ /* 0x000fc40000000f00 */
.L_x_2937:
[----:B------:R-:W-:Y:S01]  /*6690*/  IMAD R65, R161, c[0x0][0x180], RZ ;  /* 0x00006000a1417a24 */ /* 0x000fe200078e02ff */
[----:B------:R-:W-:Y:S01]  /*66a0*/  SHF.R.S32.HI R164, RZ, 0x1f, R5 ;  /* 0x0000001fffa47819 */ /* 0x000fe20000011405 */
[----:B------:R-:W-:Y:S01]  /*66b0*/  IMAD.WIDE.U32 R136, R162, c[0x0][0x180], RZ ;  /* 0x00006000a2887a25 */ /* 0x000fe200078e00ff */
[----:B------:R-:W-:Y:S01]  /*66c0*/  IADD3 R163, -R124, c[0x0][0x168], RZ ;  /* 0x00005a007ca37a10 */ /* 0x000fe20007ffe1ff */
[----:B------:R-:W-:Y:S01]  /*66d0*/  CS2R R166, SRZ ;  /* 0x0000000000a67805 */ /* 0x000fe2000001ff00 */
[----:B------:R-:W-:Y:S01]  /*66e0*/  CS2R R168, SRZ ;  /* 0x0000000000a87805 */ /* 0x000fe2000001ff00 */
[----:B------:R-:W-:Y:S01]  /*66f0*/  IMAD R65, R162, c[0x0][0x184], R65 ;  /* 0x00006100a2417a24 */ /* 0x000fe200078e0241 */
[-C--:B------:R-:W-:Y:S01]  /*6700*/  ISETP.GE.AND P2, PT, R144, R163.reuse, PT ;  /* 0x000000a39000720c */ /* 0x080fe20003f46270 */
[C---:B------:R-:W-:Y:S01]  /*6710*/  IMAD R132, R164.reuse, c[0x0][0x1c0], RZ ;  /* 0x00007000a4847a24 */ /* 0x040fe200078e02ff */
[----:B------:R-:W-:Y:S01]  /*6720*/  ISETP.GE.AND P3, PT, R143, R163, PT ;  /* 0x000000a38f00720c */ /* 0x000fe20003f66270 */
[----:B------:R-:W-:Y:S01]  /*6730*/  IMAD R64, R164, c[0x0][0x188], RZ ;  /* 0x00006200a4407a24 */ /* 0x000fe200078e02ff */
[----:B------:R-:W-:Y:S01]  /*6740*/  IADD3 R137, R137, R65, RZ ;  /* 0x0000004189897210 */ /* 0x000fe20007ffe0ff */
[----:B------:R-:W-:Y:S01]  /*6750*/  IMAD.WIDE.U32 R66, R5, c[0x0][0x1c0], R116 ;  /* 0x0000700005427a25 */ /* 0x000fe200078e0074 */
[-C--:B------:R-:W-:Y:S01]  /*6760*/  ISETP.GE.AND P4, PT, R142, R163.reuse, PT ;  /* 0x000000a38e00720c */ /* 0x080fe20003f86270 */
[----:B------:R-:W-:Y:S01]  /*6770*/  CS2R R170, SRZ ;  /* 0x0000000000aa7805 */ /* 0x000fe2000001ff00 */
[----:B------:R-:W-:Y:S01]  /*6780*/  ISETP.GE.AND P5, PT, R141, R163, PT ;  /* 0x000000a38d00720c */ /* 0x000fe20003fa6270 */
[----:B------:R-:W-:-:S02]  /*6790*/  IMAD R65, R5, c[0x0][0x1c4], R132 ;  /* 0x0000710005417a24 */ /* 0x000fc400078e0284 */
[C---:B------:R-:W-:Y:S01]  /*67a0*/  IMAD R133, R5.reuse, c[0x0][0x18c], R64 ;  /* 0x0000630005857a24 */ /* 0x040fe200078e0240 */
[----:B------:R-:W-:Y:S01]  /*67b0*/  LEA R64, P1, R66, R151, 0x2 ;  /* 0x0000009742407211 */ /* 0x000fe200078210ff */
[----:B------:R-:W-:Y:S01]  /*67c0*/  IMAD.WIDE.U32 R136, R5, c[0x0][0x188], R136 ;  /* 0x0000620005887a25 */ /* 0x000fe200078e0088 */
[----:B------:R-:W-:-:S04]  /*67d0*/  IADD3 R65, R67, R65, RZ ;  /* 0x0000004143417210 */ /* 0x000fc80007ffe0ff */
[----:B------:R-:W-:Y:S02]  /*67e0*/  LEA.HI.X R65, R66, R149, R65, 0x2, P1 ;  /* 0x0000009542417211 */ /* 0x000fe400008f1441 */
[----:B------:R-:W-:Y:S02]  /*67f0*/  ISETP.GE.AND P1, PT, R116, R163, PT ;  /* 0x000000a37400720c */ /* 0x000fe40003f26270 */
[----:B------:R-:W-:Y:S01]  /*6800*/  IADD3 R67, R137, R133, RZ ;  /* 0x0000008589437210 */ /* 0x000fe20007ffe0ff */
[----:B------:R0:W2:Y:S01]  /*6810*/  @!P3 LDG.E R167, [R64.64+0x100] ;  /* 0x0001000440a7b981 */ /* 0x0000a2000c1e1900 */
[----:B------:R-:W-:-:S03]  /*6820*/  LEA R132, P0, R136, c[0x0][0x220], 0x2 ;  /* 0x0000880088847a11 */ /* 0x000fc600078010ff */
[----:B------:R0:W3:Y:S01]  /*6830*/  @!P4 LDG.E R166, [R64.64+0x180] ;  /* 0x0001800440a6c981 */ /* 0x0000e2000c1e1900 */
[----:B------:R-:W-:Y:S02]  /*6840*/  LEA.HI.X R133, R136, c[0x0][0x224], R67, 0x2, P0 ;  /* 0x0000890088857a11 */ /* 0x000fe400000f1443 */
[----:B------:R-:W-:Y:S01]  /*6850*/  CS2R R136, SRZ ;  /* 0x0000000000887805 */ /* 0x000fe2000001ff00 */
[-C--:B------:R-:W-:Y:S01]  /*6860*/  ISETP.GE.AND P0, PT, R140, R163.reuse, PT ;  /* 0x000000a38c00720c */ /* 0x080fe20003f06270 */
[----:B------:R-:W-:Y:S01]  /*6870*/  CS2R R172, SRZ ;  /* 0x0000000000ac7805 */ /* 0x000fe2000001ff00 */
[-C--:B------:R-:W-:Y:S01]  /*6880*/  ISETP.GE.AND P3, PT, R135, R163.reuse, PT ;  /* 0x000000a38700720c */ /* 0x080fe20003f66270 */
[----:B------:R0:W4:Y:S01]  /*6890*/  @!P5 LDG.E R169, [R64.64+0x200] ;  /* 0x0002000440a9d981 */ /* 0x000122000c1e1900 */
[----:B------:R-:W-:-:S03]  /*68a0*/  ISETP.GE.AND P4, PT, R134, R163, PT ;  /* 0x000000a38600720c */ /* 0x000fc60003f86270 */
[----:B------:R0:W2:Y:S01]  /*68b0*/  @!P1 LDG.E R137, [R64.64] ;  /* 0x0000000440899981 */ /* 0x0000a2000c1e1900 */
[----:B------:R-:W-:-:S03]  /*68c0*/  ISETP.GE.AND P1, PT, R139, R163, PT ;  /* 0x000000a38b00720c */ /* 0x000fc60003f26270 */
[----:B------:R0:W3:Y:S01]  /*68d0*/  @!P2 LDG.E R136, [R64.64+0x80] ;  /* 0x000080044088a981 */ /* 0x0000e2000c1e1900 */
[-C--:B------:R-:W-:Y:S02]  /*68e0*/  ISETP.GE.AND P2, PT, R138, R163.reuse, PT ;  /* 0x000000a38a00720c */ /* 0x080fe40003f46270 */
[-C--:B------:R-:W-:Y:S01]  /*68f0*/  ISETP.GE.AND P5, PT, R131, R163.reuse, PT ;  /* 0x000000a38300720c */ /* 0x080fe20003fa6270 */
        /* <DEDUP_REMOVED lines=10> */
[----:B------:R1:W4:Y:S01]  /*69a0*/  LDG.E R163, [R132.64] ;  /* 0x0000000484a37981 */ /* 0x000322000c1e1900 */
[----:B------:R-:W-:Y:S01]  /*69b0*/  CS2R R174, SRZ ;  /* 0x0000000000ae7805 */ /* 0x000fe2000001ff00 */
[----:B------:R-:W-:Y:S01]  /*69c0*/  CS2R R176, SRZ ;  /* 0x0000000000b07805 */ /* 0x000fe2000001ff00 */
[----:B------:R-:W-:-:S04]  /*69d0*/  CS2R R178, SRZ ;  /* 0x0000000000b27805 */ /* 0x000fc8000001ff00 */
        /* <DEDUP_REMOVED lines=15> */
[----:B------:R-:W-:Y:S02]  /*6ad0*/  LEA.HI.X R165, R66, c[0x0][0x22c], R67, 0x2, P0 ;  /* 0x00008b0042a57a11 */ /* 0x000fe400000f1443 */
[----:B------:R-:W-:Y:S02]  /*6ae0*/  ISETP.NE.AND P1, PT, R153, RZ, PT ;  /* 0x000000ff9900720c */ /* 0x000fe40003f25270 */
[----:B0-----:R-:W-:Y:S01]  /*6af0*/  LEA R64, R2, R5, 0x8 ;  /* 0x0000000502407211 */ /* 0x001fe200078e40ff */
[----:B------:R0:W5:Y:S01]  /*6b00*/  LDG.E R164, [R164.64] ;  /* 0x00000004a4a47981 */ /* 0x000162000c1e1900 */
[----:B------:R-:W-:-:S04]  /*6b10*/  ISETP.GE.AND P0, PT, R111, 0x2, PT ;  /* 0x000000026f00780c */ /* 0x000fc80003f06270 */
[----:B------:R-:W-:-:S05]  /*6b20*/  ISETP.NE.OR P0, PT, R146, RZ, !P0 ;  /* 0x000000ff9200720c */ /* 0x000fca0004705670 */
[----:B------:R-:W-:-:S08]  /*6b30*/  @P1 IADD3 R64, R153, 0x200, RZ ;  /* 0x0000020099401810 */ /* 0x000fd00007ffe0ff */
[----:B-1----:R-:W-:-:S05]  /*6b40*/  @!P0 IADD3 R132, R111, -0x2, RZ ;  /* 0xfffffffe6f848810 */ /* 0x002fca0007ffe0ff */
[----:B------:R-:W-:Y:S01]  /*6b50*/  @!P0 IMAD R65, R132, c[0x0][0x16c], R5 ;  /* 0x00005b0084418a24 */ /* 0x000fe200078e0205 */
[----:B------:R-:W-:Y:S01]  /*6b60*/  HFMA2.MMA R132, -RZ, RZ, 1.875, 0 ;  /* 0x3f800000ff847435 */ /* 0x000fe200000001ff */
[----:B------:R-:W-:Y:S01]  /*6b70*/  MOV R133, RZ ;  /* 0x000000ff00857202 */ /* 0x000fe20000000f00 */
[----:B------:R-:W-:Y:S01]  /*6b80*/  BSSY B0, `(.L_x_2890) ;  /* 0x0000082000007945 */ /* 0x000fe20003800000 */
[----:B------:R-:W-:Y:S01]  /*6b90*/  ISETP.GT.U32.AND P2, PT, R153, 0x1f, PT ;  /* 0x0000001f9900780c */ /* 0x000fe20003f44070 */
[----:B--2---:R-:W-:Y:S04]  /*6ba0*/  STS [R110.X4], R137 ;  /* 0x000000896e007388 */ /* 0x004fe80000004800 */
[----:B---3--:R1:W-:Y:S04]  /*6bb0*/  STS [R109.X4+0x80], R136 ;  /* 0x000080886d007388 */ /* 0x0083e80000004800 */
[----:B------:R-:W-:Y:S04]  /*6bc0*/  STS [R108.X4+0x100], R167 ;  /* 0x000100a76c007388 */ /* 0x000fe80000004800 */
[----:B------:R2:W-:Y:S04]  /*6bd0*/  STS [R107.X4+0x180], R166 ;  /* 0x000180a66b007388 */ /* 0x0005e80000004800 */
[----:B----4-:R-:W-:Y:S01]  /*6be0*/  STS [R106.X4+0x200], R169 ;  /* 0x000200a96a007388 */ /* 0x010fe20000004800 */
[----:B------:R-:W-:-:S04]  /*6bf0*/  FMUL.FTZ R66, R163, 1.4426950216293334961 ;  /* 0x3fb8aa3ba3427820 */ /* 0x000fc80000410000 */
[----:B------:R-:W-:Y:S01]  /*6c00*/  FMUL.FTZ R237, R66, R73 ;  /* 0x0000004942ed7220 */ /* 0x000fe20000410000 */
[----:B------:R3:W-:Y:S05]  /*6c10*/  STS [R105.X4+0x280], R168 ;  /* 0x000280a869007388 */ /* 0x0007ea0000004800 */
[----:B------:R-:W4:Y:S01]  /*6c20*/  MUFU.EX2 R237, R237 ;  /* 0x000000ed00ed7308 */ /* 0x000f220000000800 */
[----:B------:R-:W-:Y:S04]  /*6c30*/  STS [R104.X4+0x300], R171 ;  /* 0x000300ab68007388 */ /* 0x000fe80000004800 */
[----:B------:R0:W-:Y:S04]  /*6c40*/  STS [R103.X4+0x380], R170 ;  /* 0x000380aa67007388 */ /* 0x0001e80000004800 */
[----:B------:R-:W-:Y:S04]  /*6c50*/  STS [R102.X4+0x400], R173 ;  /* 0x000400ad66007388 */ /* 0x000fe80000004800 */
[----:B------:R0:W-:Y:S01]  /*6c60*/  STS [R101.X4+0x480], R172 ;  /* 0x000480ac65007388 */ /* 0x0001e20000004800 */
[----:B-1----:R-:W-:-:S03]  /*6c70*/  SHF.L.U32 R136, R64, 0x2, RZ ;  /* 0x0000000240887819 */ /* 0x002fc600000006ff */
        /* <DEDUP_REMOVED lines=22> */
[----:B0-----:R-:W0:Y:S04]  /*6de0*/  LDS R165, [R92.X4+0x3c] ;  /* 0x00003c005ca57984 */ /* 0x001e280000004800 */
[----:B----4-:R4:W-:Y:S01]  /*6df0*/  STS [R136+0x2550], R237 ;  /* 0x002550ed88007388 */ /* 0x0109e20000000800 */
[----:B--2---:R-:W-:-:S02]  /*6e00*/  FMUL.FTZ R166, R66, R72 ;  /* 0x0000004842a67220 */ /* 0x004fc40000410000 */
[----:B------:R-:W-:-:S04]  /*6e10*/  FMUL.FTZ R167, R66, R71 ;  /* 0x0000004742a77220 */ /* 0x000fc80000410000 */
[----:B------:R-:W2:Y:S01]  /*6e20*/  MUFU.EX2 R166, R166 ;  /* 0x000000a600a67308 */ /* 0x000ea20000000800 */
[C---:B---3--:R-:W-:Y:S02]  /*6e30*/  FMUL.FTZ R168, R66.reuse, R70 ;  /* 0x0000004642a87220 */ /* 0x048fe40000410000 */
[----:B------:R-:W-:Y:S01]  /*6e40*/  @!P0 IMAD.WIDE R64, R65, 0x8, R122 ;  /* 0x0000000841408825 */ /* 0x000fe200078e027a */
[----:B------:R-:W-:Y:S06]  /*6e50*/  BAR.SYNC.DEFER_BLOCKING 0x0 ;  /* 0x0000000000007b1d */ /* 0x000fec0000010000 */
[----:B------:R-:W3:Y:S01]  /*6e60*/  MUFU.EX2 R167, R167 ;  /* 0x000000a700a77308 */ /* 0x000ee20000000800 */
[----:B------:R-:W-:-:S02]  /*6e70*/  FMUL.FTZ R169, R66, R69 ;  /* 0x0000004542a97220 */ /* 0x000fc40000410000 */
[----:B------:R-:W-:-:S05]  /*6e80*/  FMUL.FTZ R170, R66, R68 ;  /* 0x0000004442aa7220 */ /* 0x000fca0000410000 */
[----:B------:R-:W0:Y:S01]  /*6e90*/  MUFU.EX2 R168, R168 ;  /* 0x000000a800a87308 */ /* 0x000e220000000800 */
[----:B------:R-:W-:Y:S01]  /*6ea0*/  FMUL.FTZ R171, R66, R63 ;  /* 0x0000003f42ab7220 */ /* 0x000fe20000410000 */
[----:B------:R0:W5:Y:S06]  /*6eb0*/  @!P0 LDG.E.64 R132, [R64.64] ;  /* 0x0000000440848981 */ /* 0x00016c000c1e1b00 */
[----:B------:R-:W1:Y:S01]  /*6ec0*/  MUFU.EX2 R169, R169 ;  /* 0x000000a900a97308 */ /* 0x000e620000000800 */
[----:B0-----:R-:W-:Y:S02]  /*6ed0*/  FMUL.FTZ R65, R91, R72 ;  /* 0x000000485b417220 */ /* 0x001fe40000410000 */
[----:B------:R-:W-:-:S04]  /*6ee0*/  FMUL.FTZ R64, R90, R73 ;  /* 0x000000495a407220 */ /* 0x000fc80000410000 */
[----:B--2---:R-:W-:Y:S02]  /*6ef0*/  FFMA.FTZ R65, R166, R64, R65 ;  /* 0x00000040a6417223 */ /* 0x004fe40000010041 */
[----:B------:R-:W-:Y:S01]  /*6f00*/  FMUL.FTZ R64, R88, R71 ;  /* 0x0000004758407220 */ /* 0x000fe20000410000 */
[----:B------:R-:W0:Y:S03]  /*6f10*/  MUFU.EX2 R170, R170 ;  /* 0x000000aa00aa7308 */ /* 0x000e260000000800 */
[----:B---3--:R-:W-:Y:S02]  /*6f20*/  FFMA.FTZ R64, R167, R65, R64 ;  /* 0x00000041a7407223 */ /* 0x008fe40000010040 */
[----:B------:R-:W-:Y:S02]  /*6f30*/  FMUL.FTZ R65, R89, R70 ;  /* 0x0000004659417220 */ /* 0x000fe40000410000 */
[----:B------:R-:W-:Y:S01]  /*6f40*/  FMUL.FTZ R172, R66, R62 ;  /* 0x0000003e42ac7220 */ /* 0x000fe20000410000 */
[----:B------:R-:W2:Y:S01]  /*6f50*/  MUFU.EX2 R171, R171 ;  /* 0x000000ab00ab7308 */ /* 0x000ea20000000800 */
[----:B------:R-:W-:-:S02]  /*6f60*/  FFMA.FTZ R65, R168, R64, R65 ;  /* 0x00000040a8417223 */ /* 0x000fc40000010041 */
[----:B------:R-:W-:Y:S02]  /*6f70*/  FMUL.FTZ R64, R86, R69 ;  /* 0x0000004556407220 */ /* 0x000fe40000410000 */
[C---:B------:R-:W-:Y:S02]  /*6f80*/  FMUL.FTZ R173, R66.reuse, R61 ;  /* 0x0000003d42ad7220 */ /* 0x040fe40000410000 */
[----:B-1----:R-:W-:Y:S01]  /*6f90*/  FFMA.FTZ R64, R169, R65, R64 ;  /* 0x00000041a9407223 */ /* 0x002fe20000010040 */
[----:B------:R-:W1:Y:S01]  /*6fa0*/  MUFU.EX2 R172, R172 ;  /* 0x000000ac00ac7308 */ /* 0x000e620000000800 */
[----:B------:R-:W-:Y:S02]  /*6fb0*/  FMUL.FTZ R65, R87, R68 ;  /* 0x0000004457417220 */ /* 0x000fe40000410000 */
[----:B------:R-:W-:Y:S02]  /*6fc0*/  FMUL.FTZ R174, R66, R60 ;  /* 0x0000003c42ae7220 */ /* 0x000fe40000410000 */
[----:B0-----:R-:W-:-:S03]  /*6fd0*/  FFMA.FTZ R65, R170, R64, R65 ;  /* 0x00000040aa417223 */ /* 0x001fc60000010041 */
[----:B------:R-:W0:Y:S01]  /*6fe0*/  MUFU.EX2 R173, R173 ;  /* 0x000000ad00ad7308 */ /* 0x000e220000000800 */
[----:B------:R-:W-:Y:S02]  /*6ff0*/  FMUL.FTZ R64, R84, R63 ;  /* 0x0000003f54407220 */ /* 0x000fe40000410000 */
[----:B----4-:R-:W-:Y:S02]  /*7000*/  FMUL.FTZ R136, R237, R166 ;  /* 0x000000a6ed887220 */ /* 0x010fe40000410000 */
[----:B--2---:R-:W-:Y:S02]  /*7010*/  FFMA.FTZ R64, R171, R65, R64 ;  /* 0x00000041ab407223 */ /* 0x004fe40000010040 */
[----:B------:R-:W-:Y:S01]  /*7020*/  FMUL.FTZ R67, R167, R136 ;  /* 0x00000088a7437220 */ /* 0x000fe20000410000 */
[----:B------:R-:W2:Y:S01]  /*7030*/  MUFU.EX2 R174, R174 ;  /* 0x000000ae00ae7308 */ /* 0x000ea20000000800 */
[----:B------:R-:W-:Y:S02]  /*7040*/  FMUL.FTZ R175, R66, R59 ;  /* 0x0000003b42af7220 */ /* 0x000fe40000410000 */
[----:B------:R-:W-:Y:S01]  /*7050*/  FMUL.FTZ R65, R85, R62 ;  /* 0x0000003e55417220 */ /* 0x000fe20000410000 */
[----:B------:R-:W-:Y:S01]  /*7060*/  ISETP.NE.AND P0, PT, R153, 0x3f, PT ;  /* 0x0000003f9900780c */ /* 0x000fe20003f05270 */
[----:B------:R-:W-:-:S02]  /*7070*/  FMUL.FTZ R136, R168, R67 ;  /* 0x00000043a8887220 */ /* 0x000fc40000410000 */
[----:B-1----:R-:W-:Y:S01]  /*7080*/  FFMA.FTZ R65, R172, R64, R65 ;  /* 0x00000040ac417223 */ /* 0x002fe20000010041 */
[----:B------:R-:W1:Y:S01]  /*7090*/  MUFU.EX2 R175, R175 ;  /* 0x000000af00af7308 */ /* 0x000e620000000800 */
[----:B------:R-:W-:Y:S02]  /*70a0*/  FMUL.FTZ R64, R82, R61 ;  /* 0x0000003d52407220 */ /* 0x000fe40000410000 */
[----:B------:R-:W-:Y:S02]  /*70b0*/  FMUL.FTZ R176, R66, R58 ;  /* 0x0000003a42b07220 */ /* 0x000fe40000410000 */
[----:B------:R-:W-:Y:S02]  /*70c0*/  FMUL.FTZ R67, R169, R136 ;  /* 0x00000088a9437220 */ /* 0x000fe40000410000 */
[----:B0-----:R-:W-:Y:S02]  /*70d0*/  FFMA.FTZ R136, R173, R65, R64 ;  /* 0x00000041ad887223 */ /* 0x001fe40000010040 */
[----:B------:R-:W-:Y:S01]  /*70e0*/  FMUL.FTZ R65, R83, R60 ;  /* 0x0000003c53417220 */ /* 0x000fe20000410000 */
[----:B------:R0:W3:Y:S01]  /*70f0*/  @P0 LDS R194, [R153.X4+0x2d54] ;  /* 0x002d540099c20984 */ /* 0x0000e20000004800 */
[----:B------:R-:W-:Y:S01]  /*7100*/  FMUL.FTZ R64, R170, R67 ;  /* 0x00000043aa407220 */ /* 0x000fe20000410000 */
[----:B------:R-:W4:Y:S01]  /*7110*/  MUFU.EX2 R176, R176 ;  /* 0x000000b000b07308 */ /* 0x000f220000000800 */
[----:B------:R-:W-:-:S02]  /*7120*/  FMUL.FTZ R177, R66, R57 ;  /* 0x0000003942b17220 */ /* 0x000fc40000410000 */
[----:B--2---:R-:W-:Y:S02]  /*7130*/  FFMA.FTZ R67, R174, R136, R65 ;  /* 0x00000088ae437223 */ /* 0x004fe40000010041 */
[----:B------:R-:W-:Y:S02]  /*7140*/  FMUL.FTZ R65, R171, R64 ;  /* 0x00000040ab417220 */ /* 0x000fe40000410000 */
[----:B------:R-:W-:Y:S01]  /*7150*/  FMUL.FTZ R64, R80, R59 ;  /* 0x0000003b50407220 */ /* 0x000fe20000410000 */
[----:B------:R-:W2:Y:S01]  /*7160*/  MUFU.EX2 R177, R177 ;  /* 0x000000b100b17308 */ /* 0x000ea20000000800 */
[----:B------:R-:W-:Y:S02]  /*7170*/  FMUL.FTZ R178, R66, R56 ;  /* 0x0000003842b27220 */ /* 0x000fe40000410000 */
[----:B------:R-:W-:Y:S02]  /*7180*/  FMUL.FTZ R136, R172, R65 ;  /* 0x00000041ac887220 */ /* 0x000fe40000410000 */
[----:B-1----:R-:W-:-:S02]  /*7190*/  FFMA.FTZ R64, R175, R67, R64 ;  /* 0x00000043af407223 */ /* 0x002fc40000010040 */
[----:B------:R-:W-:Y:S01]  /*71a0*/  FMUL.FTZ R67, R173, R136 ;  /* 0x00000088ad437220 */ /* 0x000fe20000410000 */
[----:B------:R-:W1:Y:S01]  /*71b0*/  MUFU.EX2 R178, R178 ;  /* 0x000000b200b27308 */ /* 0x000e620000000800 */
[----:B------:R-:W-:Y:S02]  /*71c0*/  FMUL.FTZ R180, R66, R55 ;  /* 0x0000003742b47220 */ /* 0x000fe40000410000 */
[----:B------:R-:W-:Y:S02]  /*71d0*/  FMUL.FTZ R65, R81, R58 ;  /* 0x0000003a51417220 */ /* 0x000fe40000410000 */
[----:B------:R-:W-:Y:S02]  /*71e0*/  FMUL.FTZ R136, R174, R67 ;  /* 0x00000043ae887220 */ /* 0x000fe40000410000 */
[----:B------:R-:W-:Y:S01]  /*71f0*/  FMUL.FTZ R193, R66, R54 ;  /* 0x0000003642c17220 */ /* 0x000fe20000410000 */
[----:B------:R-:W0:Y:S01]  /*7200*/  MUFU.EX2 R180, R180 ;  /* 0x000000b400b47308 */ /* 0x000e220000000800 */
[----:B----4-:R-:W-:-:S02]  /*7210*/  FFMA.FTZ R65, R176, R64, R65 ;  /* 0x00000040b0417223 */ /* 0x010fc40000010041 */
[----:B------:R-:W-:Y:S02]  /*7220*/  FMUL.FTZ R64, R78, R57 ;  /* 0x000000394e407220 */ /* 0x000fe40000410000 */
[----:B------:R-:W-:Y:S02]  /*7230*/  FMUL.FTZ R67, R175, R136 ;  /* 0x00000088af437220 */ /* 0x000fe40000410000 */
[----:B--2---:R-:W-:Y:S01]  /*7240*/  FFMA.FTZ R66, R177, R65, R64 ;  /* 0x00000041b1427223 */ /* 0x004fe20000010040 */
[----:B------:R-:W2:Y:S01]  /*7250*/  MUFU.EX2 R193, R193 ;  /* 0x000000c100c17308 */ /* 0x000ea20000000800 */
[----:B------:R-:W-:Y:S02]  /*7260*/  FMUL.FTZ R64, R176, R67 ;  /* 0x00000043b0407220 */ /* 0x000fe40000410000 */
[----:B------:R-:W-:Y:S02]  /*7270*/  FMUL.FTZ R65, R79, R56 ;  /* 0x000000384f417220 */ /* 0x000fe40000410000 */
[----:B------:R-:W-:-:S02]  /*7280*/  FMUL.FTZ R67, R177, R64 ;  /* 0x00000040b1437220 */ /* 0x000fc40000410000 */
[----:B-1----:R-:W-:Y:S02]  /*7290*/  FFMA.FTZ R66, R178, R66, R65 ;  /* 0x00000042b2427223 */ /* 0x002fe40000010041 */
[----:B------:R-:W-:Y:S02]  /*72a0*/  FMUL.FTZ R65, R76, R55 ;  /* 0x000000374c417220 */ /* 0x000fe40000410000 */
[----:B------:R-:W-:Y:S02]  /*72b0*/  FMUL.FTZ R67, R178, R67 ;  /* 0x00000043b2437220 */ /* 0x000fe40000410000 */
[C---:B0-----:R-:W-:Y:S02]  /*72c0*/  FFMA.FTZ R65, R180.reuse, R66, R65 ;  /* 0x00000042b4417223 */ /* 0x041fe40000010041 */
[----:B------:R-:W-:Y:S02]  /*72d0*/  FMUL.FTZ R64, R77, R54 ;  /* 0x000000364d407220 */ /* 0x000fe40000410000 */
[----:B------:R-:W-:-:S02]  /*72e0*/  FMUL.FTZ R66, R180, R67 ;  /* 0x00000043b4427220 */ /* 0x000fc40000410000 */
[C---:B--2---:R-:W-:Y:S02]  /*72f0*/  FFMA.FTZ R65, R193.reuse, R65, R64 ;  /* 0x00000041c1417223 */ /* 0x044fe40000010040 */
        /* <DEDUP_REMOVED lines=10> */
.L_x_2891:
[----:B---3--:R-:W-:Y:S05]  /*73a0*/  BSYNC B0 ;  /* 0x0000000000007941 */ /* 0x008fea0003800000 */
.L_x_2890:
[C---:B-----5:R-:W-:Y:S01]  /*73b0*/  FMUL.FTZ R185, R164.reuse, R219 ;  /* 0x000000dba4b97220 */ /* 0x060fe20000410000 */
[----:B------:R2:W-:Y:S01]  /*73c0*/  STS.64 [R153.X8+0x2140], R64 ;  /* 0x0021404099007388 */ /* 0x0005e20000008a00 */
[C---:B------:R-:W-:Y:S01]  /*73d0*/  FMUL.FTZ R186, R164.reuse, R217 ;  /* 0x000000d9a4ba7220 */ /* 0x040fe20000410000 */
[----:B------:R-:W-:Y:S01]  /*73e0*/  BSSY B0, `(.L_x_2892) ;  /* 0x000005d000007945 */ /* 0x000fe20003800000 */
[C---:B------:R-:W-:Y:S02]  /*73f0*/  FMUL.FTZ R187, R164.reuse, R215 ;  /* 0x000000d7a4bb7220 */ /* 0x040fe40000410000 */
[C---:B------:R-:W-:Y:S02]  /*7400*/  FMUL.FTZ R188, R164.reuse, R213 ;  /* 0x000000d5a4bc7220 */ /* 0x040fe40000410000 */
[----:B------:R-:W-:Y:S02]  /*7410*/  FMUL.FTZ R189, R164, R211 ;  /* 0x000000d3a4bd7220 */ /* 0x000fe40000410000 */
[----:B------:R-:W-:-:S02]  /*7420*/  FMUL.FTZ R184, R50, R185 ;  /* 0x000000b932b87220 */ /* 0x000fc40000410000 */
[C---:B------:R-:W-:Y:S02]  /*7430*/  FMUL.FTZ R190, R164.reuse, R209 ;  /* 0x000000d1a4be7220 */ /* 0x040fe40000410000 */
[----:B------:R-:W-:Y:S02]  /*7440*/  FMUL.FTZ R185, R49, R186 ;  /* 0x000000ba31b97220 */ /* 0x000fe40000410000 */
[C---:B------:R-:W-:Y:S02]  /*7450*/  FMUL.FTZ R191, R164.reuse, R207 ;  /* 0x000000cfa4bf7220 */ /* 0x040fe40000410000 */
[----:B------:R-:W-:Y:S02]  /*7460*/  FMUL.FTZ R196, R164, R137 ;  /* 0x00000089a4c47220 */ /* 0x000fe40000410000 */
[----:B------:R-:W-:Y:S02]  /*7470*/  FMUL.FTZ R186, R48, R187 ;  /* 0x000000bb30ba7220 */ /* 0x000fe40000410000 */
[----:B0-----:R-:W-:-:S02]  /*7480*/  FMUL.FTZ R66, R164, R225 ;  /* 0x000000e1a4427220 */ /* 0x001fc40000410000 */
[C---:B------:R-:W-:Y:S02]  /*7490*/  FMUL.FTZ R67, R164.reuse, R223 ;  /* 0x000000dfa4437220 */ /* 0x040fe40000410000 */
[C---:B------:R-:W-:Y:S02]  /*74a0*/  FMUL.FTZ R136, R164.reuse, R221 ;  /* 0x000000dda4887220 */ /* 0x040fe40000410000 */
[C---:B--2---:R-:W-:Y:S02]  /*74b0*/  FMUL.FTZ R64, R164.reuse, R205 ;  /* 0x000000cda4407220 */ /* 0x044fe40000410000 */
[C---:B------:R-:W-:Y:S02]  /*74c0*/  FMUL.FTZ R65, R164.reuse, R203 ;  /* 0x000000cba4417220 */ /* 0x040fe40000410000 */
[C---:B------:R-:W-:Y:S02]  /*74d0*/  FMUL.FTZ R197, R164.reuse, R199 ;  /* 0x000000c7a4c57220 */ /* 0x040fe40000410000 */
        /* <DEDUP_REMOVED lines=22> */
.L_x_2949:
        /* <DEDUP_REMOVED lines=24> */
.L_x_2950:
        /* <DEDUP_REMOVED lines=11> */
[----:B-1----:R-:W-:Y:S05]  /*7870*/  CALL.REL.NOINC `($__internal_118_$__cuda_sm70_shflsync_idx_p) ;  /* 0x000055e000007944 */ /* 0x002fea0003c00000 */
.L_x_2896:
[----:B------:R-:W-:Y:S05]  /*7880*/  BRA.CONV ~URZ, `(.L_x_2897) ;  /* 0x000000637f007947 */ /* 0x000fea000b800000 */
[----:B-1----:R-:W-:Y:S01]  /*7890*/  HFMA2.MMA R212, -RZ, RZ, 0, 1.847743988037109375e-06 ;  /* 0x0000001fffd47435 */ /* 0x002fe200000001ff */
[----:B0-----:R-:W-:-:S02]  /*78a0*/  MOV R66, R204 ;  /* 0x000000cc00427202 */ /* 0x001fc40000000f00 */
[----:B------:R-:W-:Y:S02]  /*78b0*/  MOV R245, 0x1f ;  /* 0x0000001f00f57802 */ /* 0x000fe40000000f00 */
[----:B------:R-:W-:Y:S02]  /*78c0*/  MOV R247, 0xffffffff ;  /* 0xffffffff00f77802 */ /* 0x000fe40000000f00 */
[----:B------:R-:W-:Y:S02]  /*78d0*/  MOV R64, 0x78f0 ;  /* 0x000078f000407802 */ /* 0x000fe40000000f00 */
[----:B------:R-:W-:Y:S05]  /*78e0*/  CALL.REL.NOINC `($__internal_118_$__cuda_sm70_shflsync_idx_p) ;  /* 0x0000557000007944 */ /* 0x000fea0003c00000 */
.L_x_2897:
[----:B------:R-:W-:Y:S05]  /*78f0*/  BRA.DIV ~URZ, `(.L_x_2898) ;  /* 0x00004bb27f007947 */ /* 0x000fea000b800000 */
[----:B------:R-:W2:Y:S04]  /*7900*/  SHFL.IDX PT, R132, R132, RZ, 0x1f ;  /* 0x00001fff84847589 */ /* 0x000ea800000e0000 */
[----:B------:R3:W4:Y:S04]  /*7910*/  SHFL.IDX PT, R65, R133, RZ, 0x1f ;  /* 0x00001fff85417589 */ /* 0x00072800000e0000 */
[----:B------:R3:W0:Y:S04]  /*7920*/  SHFL.UP PT, R136, R67, 0x1, RZ ;  /* 0x0420000043887989 */ /* 0x00062800000e00ff */
[----:B------:R3:W1:Y:S02]  /*7930*/  SHFL.UP PT, R198, R204, 0x1, RZ ;  /* 0x04200000ccc67989 */ /* 0x00066400000e00ff */
.L_x_2951:
[----:B0--3--:R-:W0:Y:S01]  /*7940*/  LDS.64 R66, [R153.X16+0x2140] ;  /* 0x0021400099427984 */ /* 0x009e22000000ca00 */
[----:B--2---:R-:W-:Y:S01]  /*7950*/  MOV R64, R132 ;  /* 0x0000008400407202 */ /* 0x004fe20000000f00 */
[----:B-1--4-:R-:W-:-:S04]  /*7960*/  @P1 FFMA.FTZ R65, R65, R136, R198 ;  /* 0x0000008841411223 */ /* 0x012fc800000100c6 */
[----:B------:R-:W-:Y:S02]  /*7970*/  @P1 FMUL.FTZ R64, R64, R136 ;  /* 0x0000008840401220 */ /* 0x000fe40000410000 */
[C---:B0-----:R-:W-:Y:S02]  /*7980*/  FFMA.FTZ R67, R66.reuse, R65, R67 ;  /* 0x0000004142437223 */ /* 0x041fe40000010043 */
[----:B------:R-:W-:-:S05]  /*7990*/  FMUL.FTZ R66, R66, R64 ;  /* 0x0000004042427220 */ /* 0x000fca0000410000 */
[----:B------:R0:W-:Y:S02]  /*79a0*/  STS.128 [R153.X16+0x2140], R64 ;  /* 0x0021404099007388 */ /* 0x0001e4000000cc00 */
.L_x_2893:
[----:B------:R-:W-:Y:S05]  /*79b0*/  BSYNC B0 ;  /* 0x0000000000007941 */ /* 0x000fea0003800000 */
.L_x_2892:
[----:B------:R-:W-:Y:S01]  /*79c0*/  WARPSYNC 0xffffffff ;  /* 0xffffffff00007948 */ /* 0x000fe20003800000 */
[----:B------:R-:W-:Y:S01]  /*79d0*/  BAR.SYNC.DEFER_BLOCKING 0x0 ;  /* 0x0000000000007b1d */ /* 0x000fe20000010000 */
[----:B0-----:R-:W-:Y:S01]  /*79e0*/  FMUL.FTZ R66, R90, R73 ;  /* 0x000000495a427220 */ /* 0x001fe20000410000 */
[----:B------:R-:W-:Y:S01]  /*79f0*/  ISETP.GE.AND P0, PT, R111, c[0x0][0x174], PT ;  /* 0x00005d006f007a0c */ /* 0x000fe20003f06270 */
[C---:B-1----:R-:W-:Y:S01]  /*7a00*/  FMUL.FTZ R67, R193.reuse, R194 ;  /* 0x000000c2c1437220 */ /* 0x042fe20000410000 */
[----:B------:R-:W-:Y:S01]  /*7a10*/  HFMA2.MMA R133, -RZ, RZ, 0, 0 ;  /* 0x00000000ff857435 */ /* 0x000fe200000001ff */
[----:B------:R-:W-:Y:S01]  /*7a20*/  FFMA.FTZ R65, R193, R201, R196 ;  /* 0x000000c9c1417223 */ /* 0x000fe200000100c4 */
[----:B------:R-:W-:Y:S01]  /*7a30*/  ISETP.NE.OR P0, PT, R146, RZ, P0 ;  /* 0x000000ff9200720c */ /* 0x000fe20000705670 */
[----:B------:R-:W-:Y:S01]  /*7a40*/  FMUL.FTZ R67, R180, R67 ;  /* 0x00000043b4437220 */ /* 0x000fe20000410000 */
[----:B------:R-:W-:Y:S01]  /*7a50*/  MOV R132, 0x3f800000 ;  /* 0x3f80000000847802 */ /* 0x000fe20000000f00 */
[----:B------:R-:W-:Y:S01]  /*7a60*/  FMUL.FTZ R235, R88, R71 ;  /* 0x0000004758eb7220 */ /* 0x000fe20000410000 */
[----:B------:R-:W-:Y:S01]  /*7a70*/  BSSY B0, `(.L_x_2899) ;  /* 0x000006f000007945 */ /* 0x000fe20003800000 */
[----:B------:R-:W-:-:S02]  /*7a80*/  FFMA.FTZ R65, R180, R65, R197 ;  /* 0x00000041b4417223 */ /* 0x000fc400000100c5 */
[----:B------:R-:W-:Y:S02]  /*7a90*/  FMUL.FTZ R202, R89, R70 ;  /* 0x0000004659ca7220 */ /* 0x000fe40000410000 */
[----:B------:R-:W-:Y:S02]  /*7aa0*/  FFMA.FTZ R65, R178, R65, R195 ;  /* 0x00000041b2417223 */ /* 0x000fe400000100c3 */
[----:B------:R-:W-:Y:S02]  /*7ab0*/  FMUL.FTZ R233, R86, R69 ;  /* 0x0000004556e97220 */ /* 0x000fe40000410000 */
[----:B------:R-:W-:Y:S02]  /*7ac0*/  FFMA.FTZ R65, R177, R65, R192 ;  /* 0x00000041b1417223 */ /* 0x000fe400000100c0 */
[----:B------:R-:W-:Y:S02]  /*7ad0*/  FMUL.FTZ R231, R84, R63 ;  /* 0x0000003f54e77220 */ /* 0x000fe40000410000 */
[----:B------:R-:W-:Y:S01]  /*7ae0*/  FFMA.FTZ R65, R176, R65, R191 ;  /* 0x00000041b0417223 */ /* 0x000fe200000100bf */
        /* <DEDUP_REMOVED lines=16> */
[----:B------:R-:W-:Y:S02]  /*7bf0*/  FFMA.FTZ R65, R169, R65, R184 ;  /* 0x00000041a9417223 */ /* 0x000fe400000100b8 */
[----:B------:R-:W-:Y:S02]  /*7c00*/  FMUL.FTZ R204, R77, R54 ;  /* 0x000000364dcc7220 */ /* 0x000fe40000410000 */
[----:B------:R-:W-:-:S04]  /*7c10*/  FFMA.FTZ R65, R168, R65, R183 ;  /* 0x00000041a8417223 */ /* 0x000fc800000100b7 */
[----:B------:R-:W-:-:S04]  /*7c20*/  FFMA.FTZ R65, R167, R65, R182 ;  /* 0x00000041a7417223 */ /* 0x000fc800000100b6 */
[----:B------:R-:W-:Y:S02]  /*7c30*/  FFMA.FTZ R65, R166, R65, R181 ;  /* 0x00000041a6417223 */ /* 0x000fe400000100b5 */
[----:B0-----:R-:W-:Y:S02]  /*7c40*/  FFMA.FTZ R237, R237, R64, R66 ;  /* 0x00000040eded7223 */ /* 0x001fe40000010042 */
[----:B------:R-:W-:Y:S02]  /*7c50*/  FMUL.FTZ R64, R91, R72 ;  /* 0x000000485b407220 */ /* 0x000fe40000410000 */
        /* <DEDUP_REMOVED lines=13> */
[C---:B------:R-:W-:Y:S02]  /*7d30*/  FFMA.FTZ R200, R172.reuse, R231, R200 ;  /* 0x000000e7acc87223 */ /* 0x040fe400000100c8 */
[----:B------:R-:W-:-:S02]  /*7d40*/  FMUL.FTZ R64, R172, R67 ;  /* 0x00000043ac407220 */ /* 0x000fc40000410000 */
[----:B------:R-:W-:Y:S02]  /*7d50*/  FFMA.FTZ R229, R173, R200, R229 ;  /* 0x000000c8ade57223 */ /* 0x000fe400000100e5 */
[----:B------:R-:W-:-:S04]  /*7d60*/  FMUL.FTZ R67, R171, R64 ;  /* 0x00000040ab437220 */ /* 0x000fc80000410000 */
[----:B------:R-:W-:-:S04]  /*7d70*/  FMUL.FTZ R64, R170, R67 ;  /* 0x00000043aa407220 */ /* 0x000fc80000410000 */
        /* <DEDUP_REMOVED lines=25> */
.L_x_2952:
        /* <DEDUP_REMOVED lines=26> */
.L_x_2953:
        /* <DEDUP_REMOVED lines=11> */
.L_x_2900:
[----:B-12---:R-:W-:Y:S05]  /*8160*/  BSYNC B0 ;  /* 0x0000000000007941 */ /* 0x006fea0003800000 */
.L_x_2899:
[----:B------:R-:W-:Y:S01]  /*8170*/  WARPSYNC 0xffffffff ;  /* 0xffffffff00007948 */ /* 0x000fe20003800000 */
[----:B------:R-:W-:Y:S01]  /*8180*/  BAR.SYNC.DEFER_BLOCKING 0x0 ;  /* 0x0000000000007b1d */ /* 0x000fe20000010000 */
[----:B0-----:R-:W-:Y:S01]  /*8190*/  FMUL.FTZ R67, R91, R72 ;  /* 0x000000485b437220 */ /* 0x001fe20000410000 */
[----:B------:R-:W-:Y:S01]  /*81a0*/  ISETP.NE.AND P1, PT, R153, RZ, PT ;  /* 0x000000ff9900720c */ /* 0x000fe20003f25270 */
[-C--:B------:R-:W-:Y:S01]  /*81b0*/  FMUL.FTZ R64, R225, R237.reuse ;  /* 0x000000ede1407220 */ /* 0x080fe20000410000 */
[----:B------:R-:W-:Y:S01]  /*81c0*/  SHF.L.U64.HI R218, R3, 0x2, R0 ;  /* 0x0000000203da7819 */ /* 0x000fe20000010200 */
[----:B------:R-:W-:Y:S01]  /*81d0*/  FFMA.FTZ R208, R166, R237, R67 ;  /* 0x000000eda6d07223 */ /* 0x000fe20000010043 */
[----:B------:R-:W-:Y:S01]  /*81e0*/  BSSY B0, `(.L_x_2903) ;  /* 0x00000c3000007945 */ /* 0x000fe20003800000 */
[----:B------:R-:W-:Y:S02]  /*81f0*/  FFMA.FTZ R65, R53, R64, RZ ;  /* 0x0000004035417223 */ /* 0x000fe400000100ff */
[----:B------:R-:W-:-:S02]  /*8200*/  FMUL.FTZ R223, R223, R208 ;  /* 0x000000d0dfdf7220 */ /* 0x000fc40000410000 */
[----:B------:R-:W-:Y:S02]  /*8210*/  FMUL.FTZ R221, R221, R235 ;  /* 0x000000ebdddd7220 */ /* 0x000fe40000410000 */
[----:B------:R-:W-:Y:S02]  /*8220*/  FFMA.FTZ R64, R52, R223, R65 ;  /* 0x000000df34407223 */ /* 0x000fe40000010041 */
[----:B------:R-:W-:Y:S02]  /*8230*/  FMUL.FTZ R219, R219, R202 ;  /* 0x000000cadbdb7220 */ /* 0x000fe40000410000 */
[----:B------:R-:W-:Y:S02]  /*8240*/  FMUL.FTZ R210, R87, R68 ;  /* 0x0000004457d27220 */ /* 0x000fe40000410000 */
[----:B------:R-:W-:Y:S02]  /*8250*/  FFMA.FTZ R221, R51, R221, R64 ;  /* 0x000000dd33dd7223 */ /* 0x000fe40000010040 */
[----:B------:R-:W-:-:S02]  /*8260*/  FMUL.FTZ R65, R217, R233 ;  /* 0x000000e9d9417220 */ /* 0x000fc40000410000 */
[----:B------:R-:W-:Y:S01]  /*8270*/  FFMA.FTZ R217, R170, R233, R210 ;  /* 0x000000e9aad97223 */ /* 0x000fe200000100d2 */
[----:B------:R-:W0:Y:S01]  /*8280*/  LDS R66, [R153.X8+0x2354] ;  /* 0x0023540099427984 */ /* 0x000e220000008800 */
[----:B------:R-:W-:Y:S02]  /*8290*/  FFMA.FTZ R64, R50, R219, R221 ;  /* 0x000000db32407223 */ /* 0x000fe400000100dd */
[----:B------:R-:W-:Y:S01]  /*82a0*/  FMUL.FTZ R215, R215, R217 ;  /* 0x000000d9d7d77220 */ /* 0x000fe20000410000 */
[----:B------:R1:W-:Y:S01]  /*82b0*/  @!P1 STS.64 [R5.X8+0x2e50], R132 ;  /* 0x002e508405009388 */ /* 0x0003e20000008a00 */
[----:B------:R-:W-:Y:S02]  /*82c0*/  FFMA.FTZ R65, R49, R65, R64 ;  /* 0x0000004131417223 */ /* 0x000fe40000010040 */
[----:B------:R-:W-:Y:S02]  /*82d0*/  FMUL.FTZ R213, R213, R231 ;  /* 0x000000e7d5d57220 */ /* 0x000fe40000410000 */
[----:B------:R-:W-:-:S02]  /*82e0*/  FFMA.FTZ R64, R48, R215, R65 ;  /* 0x000000d730407223 */ /* 0x000fc40000010041 */
[----:B------:R-:W-:Y:S02]  /*82f0*/  FMUL.FTZ R65, R211, R200 ;  /* 0x000000c8d3417220 */ /* 0x000fe40000410000 */
[----:B------:R-:W-:Y:S02]  /*8300*/  FFMA.FTZ R213, R47, R213, R64 ;  /* 0x000000d52fd57223 */ /* 0x000fe40000010040 */
[----:B------:R-:W-:Y:S02]  /*8310*/  FMUL.FTZ R211, R83, R60 ;  /* 0x0000003c53d37220 */ /* 0x000fe40000410000 */
[----:B------:R-:W-:Y:S01]  /*8320*/  FFMA.FTZ R64, R46, R65, R213 ;  /* 0x000000412e407223 */ /* 0x000fe200000100d5 */
[----:B------:R-:W-:Y:S01]  /*8330*/  HFMA2.MMA R65, -RZ, RZ, 0, 0 ;  /* 0x00000000ff417435 */ /* 0x000fe200000001ff */
[-C--:B------:R-:W-:Y:S02]  /*8340*/  FMUL.FTZ R209, R209, R229.reuse ;  /* 0x000000e5d1d17220 */ /* 0x080fe40000410000 */
[----:B------:R-:W-:-:S02]  /*8350*/  FFMA.FTZ R212, R174, R229, R211 ;  /* 0x000000e5aed47223 */ /* 0x000fc400000100d3 */
[----:B------:R-:W-:Y:S02]  /*8360*/  IMAD R136, R156, c[0x0][0x2b8], RZ ;  /* 0x0000ae009c887a24 */ /* 0x000fe400078e02ff */
[----:B------:R-:W-:Y:S01]  /*8370*/  FFMA.FTZ R209, R45, R209, R64 ;  /* 0x000000d12dd17223 */ /* 0x000fe20000010040 */
[----:B------:R-:W-:Y:S01]  /*8380*/  MOV R64, R153 ;  /* 0x0000009900407202 */ /* 0x000fe20000000f00 */
[----:B------:R-:W-:Y:S02]  /*8390*/  FMUL.FTZ R207, R207, R212 ;  /* 0x000000d4cfcf7220 */ /* 0x000fe40000410000 */
[----:B------:R-:W-:Y:S02]  /*83a0*/  IMAD R213, R159, c[0x0][0x2bc], R136 ;  /* 0x0000af009fd57a24 */ /* 0x000fe400078e0288 */
[----:B------:R-:W-:Y:S02]  /*83b0*/  FFMA.FTZ R136, R44, R207, R209 ;  /* 0x000000cf2c887223 */ /* 0x000fe400000100d1 */
[----:B------:R-:W-:-:S02]  /*83c0*/  FMUL.FTZ R205, R205, R227 ;  /* 0x000000e3cdcd7220 */ /* 0x000fc40000410000 */
[----:B------:R-:W-:Y:S02]  /*83d0*/  FMUL.FTZ R203, R203, R198 ;  /* 0x000000c6cbcb7220 */ /* 0x000fe40000410000 */
[----:B------:R-:W-:Y:S02]  /*83e0*/  FFMA.FTZ R205, R43, R205, R136 ;  /* 0x000000cd2bcd7223 */ /* 0x000fe40000010088 */
[----:B------:R-:W-:Y:S02]  /*83f0*/  FADD.FTZ R210, -R210, R217 ;  /* 0x000000d9d2d27221 */ /* 0x000fe40000010100 */
[----:B0-----:R-:W-:Y:S02]  /*8400*/  FFMA.FTZ R194, R66, R194, R201 ;  /* 0x000000c242c27223 */ /* 0x001fe400000100c9 */
[----:B------:R-:W-:Y:S02]  /*8410*/  FFMA.FTZ R214, R42, R203, R205 ;  /* 0x000000cb2ad67223 */ /* 0x000fe400000100cd */
[----:B------:R-:W-:Y:S01]  /*8420*/  FFMA.FTZ R196, R193, R194, R196 ;  /* 0x000000c2c1c47223 */ /* 0x000fe200000100c4 */
[----:B------:R-:W-:Y:S01]  /*8430*/  SHF.L.U32 R193, R3, 0x2, RZ ;  /* 0x0000000203c17819 */ /* 0x000fe200000006ff */
[----:B------:R-:W-:-:S02]  /*8440*/  FMUL.FTZ R205, R137, R239 ;  /* 0x000000ef89cd7220 */ /* 0x000fc40000410000 */
[----:B------:R-:W-:Y:S02]  /*8450*/  FMUL.FTZ R203, R79, R56 ;  /* 0x000000384fcb7220 */ /* 0x000fe40000410000 */
[----:B------:R-:W-:Y:S01]  /*8460*/  FFMA.FTZ R180, R180, R196, R197 ;  /* 0x000000c4b4b47223 */ /* 0x000fe200000100c5 */
[----:B------:R-:W-:Y:S01]  /*8470*/  IADD3 R197, R147, -c[0x0][0x174], RZ ;  /* 0x80005d0093c57a10 */ /* 0x000fe20007ffe0ff */
[----:B------:R-:W-:Y:S02]  /*8480*/  FFMA.FTZ R207, R41, R205, R214 ;  /* 0x000000cd29cf7223 */ /* 0x000fe400000100d6 */
[C---:B------:R-:W-:Y:S02]  /*8490*/  FFMA.FTZ R214, R178.reuse, R239, R203 ;  /* 0x000000efb2d67223 */ /* 0x040fe400000100cb */
[----:B------:R-:W-:Y:S02]  /*84a0*/  FFMA.FTZ R178, R178, R180, R195 ;  /* 0x000000b4b2b27223 */ /* 0x000fe400000100c3 */
[----:B------:R-:W-:-:S02]  /*84b0*/  FMUL.FTZ R199, R199, R214 ;  /* 0x000000d6c7c77220 */ /* 0x000fc40000410000 */
[----:B------:R-:W-:Y:S02]  /*84c0*/  FFMA.FTZ R192, R177, R178, R192 ;  /* 0x000000b2b1c07223 */ /* 0x000fe400000100c0 */
[----:B------:R-:W-:Y:S02]  /*84d0*/  FMUL.FTZ R177, R164, R208 ;  /* 0x000000d0a4b17220 */ /* 0x000fe40000410000 */
[----:B------:R-:W-:Y:S02]  /*84e0*/  FFMA.FTZ R176, R176, R192, R191 ;  /* 0x000000c0b0b07223 */ /* 0x000fe400000100bf */
[----:B------:R-:W-:Y:S02]  /*84f0*/  FMUL.FTZ R191, R164, R202 ;  /* 0x000000caa4bf7220 */ /* 0x000fe40000410000 */
[----:B------:R-:W-:Y:S02]  /*8500*/  FFMA.FTZ R190, R175, R176, R190 ;  /* 0x000000b0afbe7223 */ /* 0x000fe400000100be */
[----:B------:R-:W-:Y:S01]  /*8510*/  FADD.FTZ R175, -R67, R208 ;  /* 0x000000d043af7221 */ /* 0x000fe20000010100 */
[----:B------:R-:W-:Y:S01]  /*8520*/  LEA.HI.SX32 R67, R150, R150, 0x1b ;  /* 0x0000009696437211 */ /* 0x000fe200078fdaff */
[----:B------:R-:W-:-:S02]  /*8530*/  FFMA.FTZ R174, R174, R190, R189 ;  /* 0x000000beaeae7223 */ /* 0x000fc400000100bd */
[----:B------:R-:W-:Y:S02]  /*8540*/  FMUL.FTZ R208, R52, R177 ;  /* 0x000000b134d07220 */ /* 0x000fe40000410000 */
[----:B------:R-:W-:Y:S02]  /*8550*/  FFMA.FTZ R188, R173, R174, R188 ;  /* 0x000000aeadbc7223 */ /* 0x000fe400000100bc */
[----:B------:R-:W-:Y:S01]  /*8560*/  FMUL.FTZ R217, R164, R217 ;  /* 0x000000d9a4d97220 */ /* 0x000fe20000410000 */
[----:B------:R0:W-:Y:S01]  /*8570*/  STS [R67.X4+0x1094], R208 ;  /* 0x001094d043007388 */ /* 0x0001e20000004800 */
[----:B------:R-:W-:Y:S02]  /*8580*/  FFMA.FTZ R172, R172, R188, R187 ;  /* 0x000000bcacac7223 */ /* 0x000fe400000100bb */
[----:B-1----:R-:W-:Y:S02]  /*8590*/  FMUL.FTZ R132, R50, R191 ;  /* 0x000000bf32847220 */ /* 0x002fe40000410000 */
[----:B------:R-:W-:-:S02]  /*85a0*/  FFMA.FTZ R186, R171, R172, R186 ;  /* 0x000000acabba7223 */ /* 0x000fc400000100ba */
[----:B------:R-:W-:Y:S01]  /*85b0*/  FFMA.FTZ R216, R40, R199, R207 ;  /* 0x000000c728d87223 */ /* 0x000fe200000100cf */
[----:B------:R1:W-:Y:S01]  /*85c0*/  STS [R67.X4+0x109c], R132 ;  /* 0x00109c8443007388 */ /* 0x0003e20000004800 */
[----:B------:R-:W-:Y:S02]  /*85d0*/  FFMA.FTZ R170, R170, R186, R185 ;  /* 0x000000baaaaa7223 */ /* 0x000fe400000100b9 */
[----:B------:R-:W-:Y:S02]  /*85e0*/  FMUL.FTZ R195, R179, R206 ;  /* 0x000000ceb3c37220 */ /* 0x000fe40000410000 */
[----:B------:R-:W-:Y:S02]  /*85f0*/  FFMA.FTZ R184, R169, R170, R184 ;  /* 0x000000aaa9b87223 */ /* 0x000fe400000100b8 */
[----:B------:R-:W-:Y:S02]  /*8600*/  FMUL.FTZ R133, R164, R200 ;  /* 0x000000c8a4857220 */ /* 0x000fe40000410000 */
[----:B------:R-:W-:-:S02]  /*8610*/  FFMA.FTZ R168, R168, R184, R183 ;  /* 0x000000b8a8a87223 */ /* 0x000fc400000100b7 */
[----:B------:R-:W-:Y:S02]  /*8620*/  FMUL.FTZ R165, R165, R204 ;  /* 0x000000cca5a57220 */ /* 0x000fe40000410000 */
[----:B0-----:R-:W-:Y:S02]  /*8630*/  FMUL.FTZ R208, R48, R217 ;  /* 0x000000d930d07220 */ /* 0x001fe40000410000 */
[----:B------:R-:W-:Y:S02]  /*8640*/  FFMA.FTZ R182, R167, R168, R182 ;  /* 0x000000a8a7b67223 */ /* 0x000fe400000100b6 */
[----:B------:R-:W-:Y:S01]  /*8650*/  FFMA.FTZ R195, R39, R195, R216 ;  /* 0x000000c327c37223 */ /* 0x000fe200000100d8 */
[----:B------:R0:W-:Y:S01]  /*8660*/  STS [R67.X4+0x10a4], R208 ;  /* 0x0010a4d043007388 */ /* 0x0001e20000004800 */
[----:B------:R-:W-:Y:S02]  /*8670*/  FMUL.FTZ R222, R164, R231 ;  /* 0x000000e7a4de7220 */ /* 0x000fe40000410000 */
[----:B-1----:R-:W-:-:S02]  /*8680*/  FMUL.FTZ R132, R46, R133 ;  /* 0x000000852e847220 */ /* 0x002fc40000410000 */
[----:B------:R-:W-:Y:S02]  /*8690*/  FMUL.FTZ R216, R38, R165 ;  /* 0x000000a526d87220 */ /* 0x000fe40000410000 */
[----:B------:R-:W-:Y:S01]  /*86a0*/  FMUL.FTZ R222, R47, R222 ;  /* 0x000000de2fde7220 */ /* 0x000fe20000410000 */
[----:B------:R1:W-:Y:S01]  /*86b0*/  STS [R67.X4+0x10ac], R132 ;  /* 0x0010ac8443007388 */ /* 0x0003e20000004800 */
[----:B------:R-:W-:Y:S02]  /*86c0*/  IMAD R218, R218, c[0x0][0x2d0], RZ ;  /* 0x0000b400dada7a24 */ /* 0x000fe400078e02ff */
[----:B0-----:R-:W-:Y:S01]  /*86d0*/  FFMA.FTZ R208, R166, R182, R181 ;  /* 0x000000b6a6d07223 */ /* 0x001fe200000100b5 */
[----:B------:R0:W-:Y:S01]  /*86e0*/  STS [R67.X4+0x10a8], R222 ;  /* 0x0010a8de43007388 */ /* 0x0001e20000004800 */
[----:B------:R-:W-:Y:S01]  /*86f0*/  FADD.FTZ R165, R195, R216 ;  /* 0x000000d8c3a57221 */ /* 0x000fe20000010000 */
[----:B------:R-:W-:Y:S01]  /*8700*/  IADD3 R195, -R124, c[0x0][0x168], -R153 ;  /* 0x00005a007cc37a10 */ /* 0x000fe20007ffe999 */
[----:B------:R-:W-:-:S02]  /*8710*/  FMUL.FTZ R133, R164, R212 ;  /* 0x000000d4a4857220 */ /* 0x000fc40000410000 */
[C---:B------:R-:W-:Y:S01]  /*8720*/  FMUL.FTZ R216, R164.reuse, R237 ;  /* 0x000000eda4d87220 */ /* 0x040fe20000410000 */
[----:B------:R-:W-:Y:S01]  /*8730*/  ISETP.GE.AND P1, PT, R195, 0x41, PT ;  /* 0x00000041c300780c */ /* 0x000fe20003f26270 */
[----:B-1----:R-:W-:Y:S02]  /*8740*/  FMUL.FTZ R132, R164, R239 ;  /* 0x000000efa4847220 */ /* 0x002fe40000410000 */
[-C--:B------:R-:W-:Y:S02]  /*8750*/  FFMA.FTZ R237, R90, -R73.reuse, R237 ;  /* 0x800000495aed7223 */ /* 0x080fe400000100ed */
[----:B------:R-:W-:Y:S02]  /*8760*/  FMUL.FTZ R166, R208, R73 ;  /* 0x00000049d0a67220 */ /* 0x000fe40000410000 */
[----:B------:R-:W-:Y:S02]  /*8770*/  FMUL.FTZ R220, R164, R233 ;  /* 0x000000e9a4dc7220 */ /* 0x000fe40000410000 */
[----:B------:R-:W-:-:S02]  /*8780*/  FADD.FTZ R211, -R211, R212 ;  /* 0x000000d4d3d37221 */ /* 0x000fc40000010100 */
[----:B------:R-:W-:Y:S02]  /*8790*/  IMAD R179, R193, c[0x0][0x2d4], R218 ;  /* 0x0000b500c1b37a24 */ /* 0x000fe400078e02da */
[----:B------:R-:W-:Y:S02]  /*87a0*/  FMUL.FTZ R212, R44, R133 ;  /* 0x000000852cd47220 */ /* 0x000fe40000410000 */
[----:B------:R-:W-:Y:S02]  /*87b0*/  FMUL.FTZ R218, R164, R235 ;  /* 0x000000eba4da7220 */ /* 0x000fe40000410000 */
[----:B0-----:R-:W-:Y:S01]  /*87c0*/  FMUL.FTZ R222, R41, R132 ;  /* 0x0000008429de7220 */ /* 0x001fe20000410000 */
[----:B------:R0:W-:Y:S01]  /*87d0*/  STS [R67.X4+0x10b4], R212 ;  /* 0x0010b4d443007388 */ /* 0x0001e20000004800 */
[----:B------:R-:W-:Y:S02]  /*87e0*/  FMUL.FTZ R167, R182, R72 ;  /* 0x00000048b6a77220 */ /* 0x000fe40000410000 */
[----:B------:R-:W-:Y:S01]  /*87f0*/  FFMA.FTZ R132, R166, R237, RZ ;  /* 0x000000eda6847223 */ /* 0x000fe200000100ff */
[----:B------:R-:W-:Y:S01]  /*8800*/  STS [R67.X4+0x10c0], R222 ;  /* 0x0010c0de43007388 */ /* 0x000fe20000004800 */
[----:B------:R-:W-:-:S02]  /*8810*/  FMUL.FTZ R220, R49, R220 ;  /* 0x000000dc31dc7220 */ /* 0x000fc40000410000 */
[----:B------:R-:W-:Y:S02]  /*8820*/  FMUL.FTZ R216, R53, R216 ;  /* 0x000000d835d87220 */ /* 0x000fe40000410000 */
[----:B------:R-:W-:Y:S01]  /*8830*/  FMUL.FTZ R218, R51, R218 ;  /* 0x000000da33da7220 */ /* 0x000fe20000410000 */
[----:B------:R1:W-:Y:S01]  /*8840*/  STS [R67.X4+0x10a0], R220 ;  /* 0x0010a0dc43007388 */ /* 0x0003e20000004800 */
[----:B------:R-:W-:Y:S02]  /*8850*/  FMUL.FTZ R169, R164, R198 ;  /* 0x000000c6a4a97220 */ /* 0x000fe40000410000 */
[-C--:B------:R-:W-:Y:S01]  /*8860*/  FFMA.FTZ R235, R88, -R71.reuse, R235 ;  /* 0x8000004758eb7223 */ /* 0x080fe200000100eb */
[----:B------:R2:W-:Y:S01]  /*8870*/  STS [R67.X4+0x1090], R216 ;  /* 0x001090d843007388 */ /* 0x0005e20000004800 */
[----:B0-----:R-:W-:Y:S02]  /*8880*/  FMUL.FTZ R212, R168, R71 ;  /* 0x00000047a8d47220 */ /* 0x001fe40000410000 */
[----:B------:R-:W-:Y:S01]  /*8890*/  FFMA.FTZ R132, R167, R175, R132 ;  /* 0x000000afa7847223 */ /* 0x000fe20000010084 */
[----:B------:R0:W-:Y:S01]  /*88a0*/  STS [R67.X4+0x1098], R218 ;  /* 0x001098da43007388 */ /* 0x0001e20000004800 */
[----:B------:R-:W-:-:S02]  /*88b0*/  FFMA.FTZ R202, R89, -R70, R202 ;  /* 0x8000004659ca7223 */ /* 0x000fc400000100ca */
[----:B-1----:R-:W-:Y:S02]  /*88c0*/  FMUL.FTZ R220, R42, R169 ;  /* 0x000000a92adc7220 */ /* 0x002fe40000410000 */
[----:B------:R-:W-:Y:S02]  /*88d0*/  FMUL.FTZ R169, R184, R70 ;  /* 0x00000046b8a97220 */ /* 0x000fe40000410000 */
[----:B--2---:R-:W-:Y:S01]  /*88e0*/  FMUL.FTZ R216, R164, R229 ;  /* 0x000000e5a4d87220 */ /* 0x004fe20000410000 */
[----:B------:R-:W-:Y:S01]  /*88f0*/  STS [R67.X4+0x10bc], R220 ;  /* 0x0010bcdc43007388 */ /* 0x000fe20000004800 */
[----:B------:R-:W-:Y:S02]  /*8900*/  FFMA.FTZ R132, R212, R235, R132 ;  /* 0x000000ebd4847223 */ /* 0x000fe40000010084 */
[----:B0-----:R-:W-:Y:S02]  /*8910*/  FMUL.FTZ R218, R164, R227 ;  /* 0x000000e3a4da7220 */ /* 0x001fe40000410000 */
[----:B------:R-:W-:-:S02]  /*8920*/  FADD.FTZ R203, -R203, R214 ;  /* 0x000000d6cbcb7221 */ /* 0x000fc40000010100 */
[----:B------:R-:W-:Y:S02]  /*8930*/  FMUL.FTZ R133, R164, R214 ;  /* 0x000000d6a4857220 */ /* 0x000fe40000410000 */
[----:B------:R-:W-:Y:S02]  /*8940*/  FMUL.FTZ R216, R45, R216 ;  /* 0x000000d82dd87220 */ /* 0x000fe40000410000 */
[-C--:B------:R-:W-:Y:S02]  /*8950*/  FFMA.FTZ R233, R86, -R69.reuse, R233 ;  /* 0x8000004556e97223 */ /* 0x080fe400000100e9 */
[----:B------:R-:W-:Y:S01]  /*8960*/  FMUL.FTZ R214, R170, R69 ;  /* 0x00000045aad67220 */ /* 0x000fe20000410000 */
[----:B------:R0:W-:Y:S01]  /*8970*/  STS [R67.X4+0x10b0], R216 ;  /* 0x0010b0d843007388 */ /* 0x0001e20000004800 */
[----:B------:R-:W-:Y:S02]  /*8980*/  FFMA.FTZ R132, R169, R202, R132 ;  /* 0x000000caa9847223 */ /* 0x000fe40000010084 */
[----:B------:R-:W-:-:S02]  /*8990*/  FMUL.FTZ R218, R43, R218 ;  /* 0x000000da2bda7220 */ /* 0x000fc40000410000 */
[----:B------:R-:W-:-:S03]  /*89a0*/  IMAD.WIDE.U32 R64, R159, c[0x0][0x2b8], R64 ;  /* 0x0000ae009f407a25 */ /* 0x000fc600078e0040 */
[----:B------:R1:W-:Y:S01]  /*89b0*/  STS [R67.X4+0x10b8], R218 ;  /* 0x0010b8da43007388 */ /* 0x0003e20000004800 */
[----:B------:R-:W-:Y:S01]  /*89c0*/  FMUL.FTZ R171, R186, R68 ;  /* 0x00000044baab7220 */ /* 0x000fe20000410000 */
[----:B------:R-:W-:Y:S01]  /*89d0*/  IADD3 R65, R65, R213, RZ ;  /* 0x000000d541417210 */ /* 0x000fe20007ffe0ff */
[----:B------:R-:W-:Y:S02]  /*89e0*/  FFMA.FTZ R132, R214, R233, R132 ;  /* 0x000000e9d6847223 */ /* 0x000fe40000010084 */
[----:B0-----:R-:W-:Y:S02]  /*89f0*/  FMUL.FTZ R216, R40, R133 ;  /* 0x0000008528d87220 */ /* 0x001fe40000410000 */
[----:B------:R-:W-:Y:S02]  /*8a00*/  FMUL.FTZ R133, R164, R204 ;  /* 0x000000cca4857220 */ /* 0x000fe40000410000 */
[----:B------:R-:W-:Y:S01]  /*8a10*/  FFMA.FTZ R231, R84, -R63, R231 ;  /* 0x8000003f54e77223 */ /* 0x000fe200000100e7 */
[----:B------:R0:W-:Y:S01]  /*8a20*/  STS [R67.X4+0x10c4], R216 ;  /* 0x0010c4d843007388 */ /* 0x0001e20000004800 */
[----:B-1----:R-:W-:-:S02]  /*8a30*/  FMUL.FTZ R218, R164, R206 ;  /* 0x000000cea4da7220 */ /* 0x002fc40000410000 */
[----:B------:R-:W-:Y:S02]  /*8a40*/  FMUL.FTZ R164, R172, R63 ;  /* 0x0000003faca47220 */ /* 0x000fe40000410000 */
[----:B------:R-:W-:Y:S02]  /*8a50*/  FFMA.FTZ R132, R171, R210, R132 ;  /* 0x000000d2ab847223 */ /* 0x000fe40000010084 */
[----:B------:R-:W-:Y:S02]  /*8a60*/  IMAD R136, R154, c[0x0][0x2c0], RZ ;  /* 0x0000b0009a887a24 */ /* 0x000fe400078e02ff */
[-C--:B------:R-:W-:Y:S02]  /*8a70*/  FFMA.FTZ R200, R85, -R62.reuse, R200 ;  /* 0x8000003e55c87223 */ /* 0x080fe400000100c8 */
[----:B------:R-:W-:Y:S02]  /*8a80*/  FMUL.FTZ R173, R188, R62 ;  /* 0x0000003ebcad7220 */ /* 0x000fe40000410000 */
[----:B------:R-:W-:-:S02]  /*8a90*/  FFMA.FTZ R132, R164, R231, R132 ;  /* 0x000000e7a4847223 */ /* 0x000fc40000010084 */
[C---:B------:R-:W-:Y:S02]  /*8aa0*/  IMAD R209, R157.reuse, c[0x0][0x2c4], R136 ;  /* 0x0000b1009dd17a24 */ /* 0x040fe400078e0288 */
[----:B------:R-:W-:-:S04]  /*8ab0*/  IMAD.WIDE.U32 R136, R157, c[0x0][0x2c0], R64 ;  /* 0x0000b0009d887a25 */ /* 0x000fc800078e0040 */
[----:B------:R-:W-:Y:S01]  /*8ac0*/  FFMA.FTZ R229, R82, -R61, R229 ;  /* 0x8000003d52e57223 */ /* 0x000fe200000100e5 */
[----:B------:R-:W-:Y:S01]  /*8ad0*/  IADD3 R205, R137, R209, RZ ;  /* 0x000000d189cd7210 */ /* 0x000fe20007ffe0ff */
[----:B0-----:R-:W-:Y:S01]  /*8ae0*/  FMUL.FTZ R216, R174, R61 ;  /* 0x0000003daed87220 */ /* 0x001fe20000410000 */
[----:B------:R-:W-:Y:S01]  /*8af0*/  LEA R64, P0, R136, c[0x0][0x320], 0x2 ;  /* 0x0000c80088407a11 */ /* 0x000fe200078010ff */
[----:B------:R-:W-:Y:S01]  /*8b00*/  FFMA.FTZ R132, R173, R200, R132 ;  /* 0x000000c8ad847223 */ /* 0x000fe20000010084 */
[----:B------:R-:W-:Y:S01]  /*8b10*/  IADD3 R66, P2, R124, R136, RZ ;  /* 0x000000887c427210 */ /* 0x000fe20007f5e0ff */
[----:B------:R-:W-:Y:S01]  /*8b20*/  FMUL.FTZ R177, R190, R60 ;  /* 0x0000003cbeb17220 */ /* 0x000fe20000410000 */
[----:B------:R-:W-:Y:S01]  /*8b30*/  LEA.HI.X R65, R136, c[0x0][0x324], R205, 0x2, P0 ;  /* 0x0000c90088417a11 */ /* 0x000fe200000f14cd */
[----:B------:R-:W-:Y:S01]  /*8b40*/  FFMA.FTZ R132, R216, R229, R132 ;  /* 0x000000e5d8847223 */ /* 0x000fe20000010084 */
[----:B------:R-:W-:Y:S01]  /*8b50*/  LEA R136, P0, R75, R64, 0x2 ;  /* 0x000000404b887211 */ /* 0x000fe200078010ff */
[----:B------:R-:W-:-:S02]  /*8b60*/  FFMA.FTZ R181, R81, -R58, R198 ;  /* 0x8000003a51b57223 */ /* 0x000fc400000100c6 */
[----:B------:R-:W-:Y:S01]  /*8b70*/  FFMA.FTZ R227, R80, -R59, R227 ;  /* 0x8000003b50e37223 */ /* 0x000fe200000100e3 */
[----:B------:R-:W-:Y:S01]  /*8b80*/  LEA.HI.X R137, R75, R65, R74, 0x2, P0 ;  /* 0x000000414b897211 */ /* 0x000fe200000f144a */
[----:B------:R-:W-:Y:S01]  /*8b90*/  FMUL.FTZ R198, R176, R59 ;  /* 0x0000003bb0c67220 */ /* 0x000fe20000410000 */
[----:B------:R-:W-:Y:S01]  /*8ba0*/  ISETP.GE.AND P0, PT, R195, 0x1, PT ;  /* 0x00000001c300780c */ /* 0x000fe20003f06270 */
[----:B------:R-:W-:Y:S02]  /*8bb0*/  FFMA.FTZ R132, R177, R211, R132 ;  /* 0x000000d3b1847223 */ /* 0x000fe40000010084 */
[----:B------:R-:W-:Y:S02]  /*8bc0*/  FMUL.FTZ R183, R192, R58 ;  /* 0x0000003ac0b77220 */ /* 0x000fe40000410000 */
[----:B------:R-:W-:Y:S02]  /*8bd0*/  FFMA.FTZ R132, R198, R227, R132 ;  /* 0x000000e3c6847223 */ /* 0x000fe40000010084 */
[----:B------:R-:W-:-:S02]  /*8be0*/  FFMA.FTZ R187, R77, -R54, R204 ;  /* 0x800000364dbb7223 */ /* 0x000fc400000100cc */
[-C--:B------:R-:W-:Y:S02]  /*8bf0*/  FFMA.FTZ R239, R78, -R57.reuse, R239 ;  /* 0x800000394eef7223 */ /* 0x080fe400000100ef */
[----:B------:R-:W-:Y:S02]  /*8c00*/  FMUL.FTZ R204, R178, R57 ;  /* 0x00000039b2cc7220 */ /* 0x000fe40000410000 */
[----:B------:R-:W-:Y:S02]  /*8c10*/  FFMA.FTZ R132, R183, R181, R132 ;  /* 0x000000b5b7847223 */ /* 0x000fe40000010084 */
[----:B------:R-:W-:Y:S02]  /*8c20*/  FMUL.FTZ R218, R39, R218 ;  /* 0x000000da27da7220 */ /* 0x000fe40000410000 */
[----:B------:R-:W-:Y:S02]  /*8c30*/  FMUL.FTZ R220, R38, R133 ;  /* 0x0000008526dc7220 */ /* 0x000fe40000410000 */
[----:B------:R-:W-:Y:S01]  /*8c40*/  FMUL.FTZ R185, R180, R56 ;  /* 0x00000038b4b97220 */ /* 0x000fe20000410000 */
[----:B------:R0:W-:Y:S01]  /*8c50*/  STS [R67.X4+0x10c8], R218 ;  /* 0x0010c8da43007388 */ /* 0x0001e20000004800 */
[----:B------:R-:W-:-:S02]  /*8c60*/  FFMA.FTZ R132, R204, R239, R132 ;  /* 0x000000efcc847223 */ /* 0x000fc40000010084 */
[----:B------:R-:W-:Y:S01]  /*8c70*/  IMAD.WIDE.U32 R136, R193, c[0x0][0x2d0], R136 ;  /* 0x0000b400c1887a25 */ /* 0x000fe200078e0088 */
[----:B------:R1:W-:Y:S03]  /*8c80*/  STS [R67.X4+0x10cc], R220 ;  /* 0x0010ccdc43007388 */ /* 0x0003e60000004800 */
[----:B------:R-:W-:Y:S01]  /*8c90*/  IMAD R197, R197, -0x400, RZ ;  /* 0xfffffc00c5c57824 */ /* 0x000fe200078e02ff */
[----:B------:R-:W-:Y:S01]  /*8ca0*/  IADD3 R137, R179, R137, RZ ;  /* 0x00000089b3897210 */ /* 0x000fe20007ffe0ff */
[-C--:B------:R-:W-:Y:S01]  /*8cb0*/  FFMA.FTZ R206, R76, -R55.reuse, R206 ;  /* 0x800000374cce7223 */ /* 0x080fe200000100ce */
[----:B0-----:R-:W-:Y:S01]  /*8cc0*/  IADD3 R218, R153, 0x40, RZ ;  /* 0x0000004099da7810 */ /* 0x001fe20007ffe0ff */
[----:B------:R-:W-:Y:S02]  /*8cd0*/  FMUL.FTZ R189, R194, R54 ;  /* 0x00000036c2bd7220 */ /* 0x000fe40000410000 */
[----:B------:R-:W-:Y:S01]  /*8ce0*/  FMUL.FTZ R191, R196, R55 ;  /* 0x00000037c4bf7220 */ /* 0x000fe20000410000 */
[----:B-1----:R-:W-:Y:S01]  /*8cf0*/  IADD3.X R67, R125, R205, RZ, P2, !PT ;  /* 0x000000cd7d437210 */ /* 0x002fe200017fe4ff */
[----:B------:R-:W-:Y:S01]  /*8d00*/  FFMA.FTZ R132, R185, R203, R132 ;  /* 0x000000cbb9847223 */ /* 0x000fe20000010084 */
[----:B------:R-:W-:Y:S01]  /*8d10*/  LEA.HI.SX32 R218, R218, R153, 0x1b ;  /* 0x00000099dada7211 */ /* 0x000fe200078fdaff */
[----:B------:R-:W-:-:S04]  /*8d20*/  IMAD.WIDE R64, R197, 0x4, R64 ;  /* 0x00000004c5407825 */ /* 0x000fc800078e0240 */
[----:B------:R-:W-:Y:S02]  /*8d30*/  FMUL.FTZ R220, R189, R187 ;  /* 0x000000bbbddc7220 */ /* 0x000fe40000410000 */
        /* <DEDUP_REMOVED lines=13> */
.L_x_2904:
[----:B------:R-:W-:Y:S05]  /*8e10*/  BSYNC B0 ;  /* 0x0000000000007941 */ /* 0x000fea0003800000 */
.L_x_2903:
[----:B------:R1:W2:Y:S01]  /*8e20*/  LDS R67, [R218.X4+0x1190] ;  /* 0x00119000da437984 */ /* 0x0002a20000004800 */
[----:B------:R-:W-:Y:S01]  /*8e30*/  BSSY B0, `(.L_x_2905) ;  /* 0x0000008000007945 */ /* 0x000fe20003800000 */
[----:B------:R-:W-:Y:S01]  /*8e40*/  FADD.FTZ R66, R199, R220 ;  /* 0x000000dcc7427221 */ /* 0x000fe20000010000 */
[C---:B0-----:R-:W-:Y:S02]  /*8e50*/  IADD3 R132, R153.reuse, 0x80, RZ ;  /* 0x0000008099847810 */ /* 0x041fe40007ffe0ff */
[----:B------:R-:W-:Y:S01]  /*8e60*/  IADD3 R220, R153, 0xc0, RZ ;  /* 0x000000c099dc7810 */ /* 0x000fe20007ffe0ff */
[----:B------:R-:W-:Y:S05]  /*8e70*/  @!P1 BRA `(.L_x_2906) ;  /* 0x0000003000009947 */ /* 0x000fea0003800000 */
[----:B------:R-:W-:-:S05]  /*8e80*/  IMAD.WIDE.U32 R64, R193, c[0x0][0x2d0], R64 ;  /* 0x0000b400c1407a25 */ /* 0x000fca00078e0040 */
[----:B------:R-:W-:-:S05]  /*8e90*/  IADD3 R65, R65, R179, RZ ;  /* 0x000000b341417210 */ /* 0x000fca0007ffe0ff */
[----:B--2---:R0:W-:Y:S02]  /*8ea0*/  RED.E.ADD.F32.FTZ.RN.STRONG.GPU [R64.64+-0xf00], R67 ;  /* 0xfff100434000798e */ /* 0x0041e4000c10e784 */
.L_x_2906:
[----:B------:R-:W-:Y:S05]  /*8eb0*/  BSYNC B0 ;  /* 0x0000000000007941 */ /* 0x000fea0003800000 */
.L_x_2905:
[-C--:B------:R-:W-:Y:S01]  /*8ec0*/  LEA.HI.SX32 R132, R132, R153.reuse, 0x1b ;  /* 0x0000009984847211 */ /* 0x080fe200078fdaff */
[----:B------:R-:W-:Y:S01]  /*8ed0*/  BSSY B0, `(.L_x_2907) ;  /* 0x000000d000007945 */ /* 0x000fe20003800000 */
[----:B------:R-:W-:Y:S02]  /*8ee0*/  ISETP.GE.AND P6, PT, R195, 0x81, PT ;  /* 0x00000081c300780c */ /* 0x000fe40003fc6270 */
[----:B0-----:R-:W-:Y:S01]  /*8ef0*/  IADD3 R64, R153, 0x100, RZ ;  /* 0x0000010099407810 */ /* 0x001fe20007ffe0ff */
[----:B------:R0:W3:Y:S01]  /*8f00*/  LDS R65, [R132.X4+0x1290] ;  /* 0x0012900084417984 */ /* 0x0000e20000004800 */
        /* <DEDUP_REMOVED lines=8> */
[----:B0--3--:R0:W-:Y:S02]  /*8f90*/  RED.E.ADD.F32.FTZ.RN.STRONG.GPU [R136.64+-0xe00], R65 ;  /* 0xfff200418800798e */ /* 0x0091e4000c10e784 */
.L_x_2908:
[----:B0-----:R-:W-:Y:S05]  /*8fa0*/  BSYNC B0 ;  /* 0x0000000000007941 */ /* 0x001fea0003800000 */
.L_x_2907:
[----:B---3--:R0:W3:Y:S01]  /*8fb0*/  LDS R65, [R220.X4+0x1390] ;  /* 0x00139000dc417984 */ /* 0x0080e20000004800 */
[----:B------:R-:W-:Y:S01]  /*8fc0*/  BSSY B0, `(.L_x_2909) ;  /* 0x0000005000007945 */ /* 0x000fe20003800000 */
[----:B------:R-:W-:Y:S02]  /*8fd0*/  IADD3 R132, R153, 0x140, RZ ;  /* 0x0000014099847810 */ /* 0x000fe40007ffe0ff */
[----:B------:R-:W-:Y:S01]  /*8fe0*/  LEA.HI.SX32 R64, R64, R153, 0x1b ;  /* 0x0000009940407211 */ /* 0x000fe200078fdaff */
[----:B------:R-:W-:Y:S05]  /*8ff0*/  @!P0 BRA `(.L_x_2910) ;  /* 0x0000001000008947 */ /* 0x000fea0003800000 */
[----:B---3--:R3:W-:Y:S02]  /*9000*/  RED.E.ADD.F32.FTZ.RN.STRONG.GPU [R136.64+-0xd00], R65 ;  /* 0xfff300418800798e */ /* 0x0087e4000c10e784 */
.L_x_2910:
[----:B------:R-:W-:Y:S05]  /*9010*/  BSYNC B0 ;  /* 0x0000000000007941 */ /* 0x000fea0003800000 */
.L_x_2909:
[----:B---3--:R3:W4:Y:S01]  /*9020*/  LDS R65, [R64.X4+0x1490] ;  /* 0x0014900040417984 */ /* 0x0087220000004800 */
[----:B------:R-:W-:Y:S01]  /*9030*/  BSSY B0, `(.L_x_2911) ;  /* 0x0000005000007945 */ /* 0x000fe20003800000 */
[----:B-1----:R-:W-:-:S02]  /*9040*/  IADD3 R218, R153, 0x180, RZ ;  /* 0x0000018099da7810 */ /* 0x002fc40007ffe0ff */
[----:B------:R-:W-:Y:S01]  /*9050*/  LEA.HI.SX32 R132, R132, R153, 0x1b ;  /* 0x0000009984847211 */ /* 0x000fe200078fdaff */
[----:B------:R-:W-:Y:S05]  /*9060*/  @!P1 BRA `(.L_x_2912) ;  /* 0x0000001000009947 */ /* 0x000fea0003800000 */
[----:B----4-:R1:W-:Y:S02]  /*9070*/  RED.E.ADD.F32.FTZ.RN.STRONG.GPU [R136.64+-0xc00], R65 ;  /* 0xfff400418800798e */ /* 0x0103e4000c10e784 */
.L_x_2912:
[----:B------:R-:W-:Y:S05]  /*9080*/  BSYNC B0 ;  /* 0x0000000000007941 */ /* 0x000fea0003800000 */
.L_x_2911:
[----:B-1--4-:R1:W4:Y:S01]  /*9090*/  LDS R65, [R132.X4+0x1590] ;  /* 0x0015900084417984 */ /* 0x0123220000004800 */
[----:B------:R-:W-:Y:S01]  /*90a0*/  BSSY B0, `(.L_x_2913) ;  /* 0x0000005000007945 */ /* 0x000fe20003800000 */
[----:B---3--:R-:W-:Y:S02]  /*90b0*/  IADD3 R64, R153, 0x1c0, RZ ;  /* 0x000001c099407810 */ /* 0x008fe40007ffe0ff */
[----:B------:R-:W-:Y:S01]  /*90c0*/  LEA.HI.SX32 R218, R218, R153, 0x1b ;  /* 0x00000099dada7211 */ /* 0x000fe200078fdaff */
[----:B------:R-:W-:Y:S05]  /*90d0*/  @!P2 BRA `(.L_x_2914) ;  /* 0x000000100000a947 */ /* 0x000fea0003800000 */
[----:B----4-:R3:W-:Y:S02]  /*90e0*/  RED.E.ADD.F32.FTZ.RN.STRONG.GPU [R136.64+-0xb00], R65 ;  /* 0xfff500418800798e */ /* 0x0107e4000c10e784 */
.L_x_2914:
[----:B------:R-:W-:Y:S05]  /*90f0*/  BSYNC B0 ;  /* 0x0000000000007941 */ /* 0x000fea0003800000 */
.L_x_2913:
[----:B---34-:R3:W4:Y:S01]  /*9100*/  LDS R65, [R218.X4+0x1690] ;  /* 0x00169000da417984 */ /* 0x0187220000004800 */
[----:B------:R-:W-:Y:S01]  /*9110*/  BSSY B0, `(.L_x_2915) ;  /* 0x0000005000007945 */ /* 0x000fe20003800000 */
[----:B-1----:R-:W-:Y:S02]  /*9120*/  IADD3 R132, R153, 0x200, RZ ;  /* 0x0000020099847810 */ /* 0x002fe40007ffe0ff */
[----:B------:R-:W-:Y:S01]  /*9130*/  LEA.HI.SX32 R64, R64, R153, 0x1b ;  /* 0x0000009940407211 */ /* 0x000fe200078fdaff */
[----:B------:R-:W-:Y:S05]  /*9140*/  @!P3 BRA `(.L_x_2916) ;  /* 0x000000100000b947 */ /* 0x000fea0003800000 */
[----:B----4-:R1:W-:Y:S02]  /*9150*/  RED.E.ADD.F32.FTZ.RN.STRONG.GPU [R136.64+-0xa00], R65 ;  /* 0xfff600418800798e */ /* 0x0103e4000c10e784 */
.L_x_2916:
[----:B------:R-:W-:Y:S05]  /*9160*/  BSYNC B0 ;  /* 0x0000000000007941 */ /* 0x000fea0003800000 */
.L_x_2915:
[----:B-1--4-:R1:W4:Y:S01]  /*9170*/  LDS R65, [R64.X4+0x1790] ;  /* 0x0017900040417984 */ /* 0x0123220000004800 */
[----:B------:R-:W-:Y:S01]  /*9180*/  BSSY B0, `(.L_x_2917) ;  /* 0x0000004000007945 */ /* 0x000fe20003800000 */
[----:B--2---:R-:W-:Y:S01]  /*9190*/  LEA.HI.SX32 R67, R132, R153, 0x1b ;  /* 0x0000009984437211 */ /* 0x004fe200078fdaff */
[----:B------:R-:W-:Y:S05]  /*91a0*/  @!P4 BRA `(.L_x_2918) ;  /* 0x000000100000c947 */ /* 0x000fea0003800000 */
[----:B----4-:R2:W-:Y:S02]  /*91b0*/  RED.E.ADD.F32.FTZ.RN.STRONG.GPU [R136.64+-0x900], R65 ;  /* 0xfff700418800798e */ /* 0x0105e4000c10e784 */
.L_x_2918:
[----:B------:R-:W-:Y:S05]  /*91c0*/  BSYNC B0 ;  /* 0x0000000000007941 */ /* 0x000fea0003800000 */
.L_x_2917:
[----:B------:R-:W0:Y:S01]  /*91d0*/  LDS R67, [R67.X4+0x1890] ;  /* 0x0018900043437984 */ /* 0x000e220000004800 */
[----:B------:R-:W-:Y:S01]  /*91e0*/  BSSY B0, `(.L_x_2919) ;  /* 0x0000005000007945 */ /* 0x000fe20003800000 */
[----:B-1----:R-:W-:-:S02]  /*91f0*/  IADD3 R64, R153, 0x240, RZ ;  /* 0x0000024099407810 */ /* 0x002fc40007ffe0ff */
[----:B------:R-:W-:Y:S01]  /*9200*/  IADD3 R132, R153, 0x280, RZ ;  /* 0x0000028099847810 */ /* 0x000fe20007ffe0ff */
[----:B------:R-:W-:Y:S05]  /*9210*/  @!P5 BRA `(.L_x_2920) ;  /* 0x000000100000d947 */ /* 0x000fea0003800000 */
[----:B0-----:R0:W-:Y:S02]  /*9220*/  RED.E.ADD.F32.FTZ.RN.STRONG.GPU [R136.64+-0x800], R67 ;  /* 0xfff800438800798e */ /* 0x0011e4000c10e784 */
.L_x_2920:
[----:B------:R-:W-:Y:S05]  /*9230*/  BSYNC B0 ;  /* 0x0000000000007941 */ /* 0x000fea0003800000 */
.L_x_2919:
[-C--:B------:R-:W-:Y:S01]  /*9240*/  LEA.HI.SX32 R64, R64, R153.reuse, 0x1b ;  /* 0x0000009940407211 */ /* 0x080fe200078fdaff */
[----:B------:R-:W-:Y:S01]  /*9250*/  BSSY B0, `(.L_x_2921) ;  /* 0x000000d000007945 */ /* 0x000fe20003800000 */
[----:B------:R-:W-:Y:S02]  /*9260*/  ISETP.GE.AND P6, PT, R195, 0x241, PT ;  /* 0x00000241c300780c */ /* 0x000fe40003fc6270 */
[----:B---3--:R-:W-:Y:S01]  /*9270*/  IADD3 R218, R153, 0x2c0, RZ ;  /* 0x000002c099da7810 */ /* 0x008fe20007ffe0ff */
[----:B--2-4-:R1:W2:Y:S01]  /*9280*/  LDS R65, [R64.X4+0x1990] ;  /* 0x0019900040417984 */ /* 0x0142a20000004800 */
        /* <DEDUP_REMOVED lines=9> */
.L_x_2922:
[----:B-1----:R-:W-:Y:S05]  /*9320*/  BSYNC B0 ;  /* 0x0000000000007941 */ /* 0x002fea0003800000 */
.L_x_2921:
[----:B--2---:R1:W2:Y:S01]  /*9330*/  LDS R65, [R132.X4+0x1a90] ;  /* 0x001a900084417984 */ /* 0x0042a20000004800 */
[----:B------:R-:W-:Y:S01]  /*9340*/  BSSY B0, `(.L_x_2923) ;  /* 0x0000005000007945 */ /* 0x000fe20003800000 */
[----:B------:R-:W-:Y:S02]  /*9350*/  IADD3 R64, R153, 0x300, RZ ;  /* 0x0000030099407810 */ /* 0x000fe40007ffe0ff */
[----:B------:R-:W-:Y:S01]  /*9360*/  LEA.HI.SX32 R218, R218, R153, 0x1b ;  /* 0x00000099dada7211 */ /* 0x000fe200078fdaff */
[----:B------:R-:W-:Y:S05]  /*9370*/  @!P0 BRA `(.L_x_2924) ;  /* 0x0000001000008947 */ /* 0x000fea0003800000 */
[----:B--2---:R2:W-:Y:S02]  /*9380*/  RED.E.ADD.F32.FTZ.RN.STRONG.GPU [R136.64+-0x600], R65 ;  /* 0xfffa00418800798e */ /* 0x0045e4000c10e784 */
.L_x_2924:
[----:B------:R-:W-:Y:S05]  /*9390*/  BSYNC B0 ;  /* 0x0000000000007941 */ /* 0x000fea0003800000 */
.L_x_2923:
[----:B--2---:R2:W3:Y:S01]  /*93a0*/  LDS R65, [R218.X4+0x1b90] ;  /* 0x001b9000da417984 */ /* 0x0044e20000004800 */
[----:B------:R-:W-:Y:S01]  /*93b0*/  BSSY B0, `(.L_x_2925) ;  /* 0x0000005000007945 */ /* 0x000fe20003800000 */
[----:B-1----:R-:W-:-:S02]  /*93c0*/  IADD3 R132, R153, 0x340, RZ ;  /* 0x0000034099847810 */ /* 0x002fc40007ffe0ff */
[----:B------:R-:W-:Y:S01]  /*93d0*/  LEA.HI.SX32 R64, R64, R153, 0x1b ;  /* 0x0000009940407211 */ /* 0x000fe200078fdaff */
[----:B------:R-:W-:Y:S05]  /*93e0*/  @!P1 BRA `(.L_x_2926) ;  /* 0x0000001000009947 */ /* 0x000fea0003800000 */
[----:B---3--:R1:W-:Y:S02]  /*93f0*/  RED.E.ADD.F32.FTZ.RN.STRONG.GPU [R136.64+-0x500], R65 ;  /* 0xfffb00418800798e */ /* 0x0083e4000c10e784 */
.L_x_2926:
[----:B------:R-:W-:Y:S05]  /*9400*/  BSYNC B0 ;  /* 0x0000000000007941 */ /* 0x000fea0003800000 */
.L_x_2925:
[----:B-1-3--:R1:W3:Y:S01]  /*9410*/  LDS R65, [R64.X4+0x1c90] ;  /* 0x001c900040417984 */ /* 0x00a2e20000004800 */
[----:B------:R-:W-:Y:S01]  /*9420*/  BSSY B0, `(.L_x_2927) ;  /* 0x0000005000007945 */ /* 0x000fe20003800000 */
[----:B--2---:R-:W-:Y:S02]  /*9430*/  IADD3 R218, R153, 0x380, RZ ;  /* 0x0000038099da7810 */ /* 0x004fe40007ffe0ff */
[----:B------:R-:W-:Y:S01]  /*9440*/  LEA.HI.SX32 R132, R132, R153, 0x1b ;  /* 0x0000009984847211 */ /* 0x000fe200078fdaff */
[----:B------:R-:W-:Y:S05]  /*9450*/  @!P2 BRA `(.L_x_2928) ;  /* 0x000000100000a947 */ /* 0x000fea0003800000 */
[----:B---3--:R2:W-:Y:S02]  /*9460*/  RED.E.ADD.F32.FTZ.RN.STRONG.GPU [R136.64+-0x400], R65 ;  /* 0xfffc00418800798e */ /* 0x0085e4000c10e784 */
.L_x_2928:
[----:B------:R-:W-:Y:S05]  /*9470*/  BSYNC B0 ;  /* 0x0000000000007941 */ /* 0x000fea0003800000 */
.L_x_2927:
[----:B--23--:R2:W3:Y:S01]  /*9480*/  LDS R65, [R132.X4+0x1d90] ;  /* 0x001d900084417984 */ /* 0x00c4e20000004800 */
[----:B------:R-:W-:Y:S01]  /*9490*/  BSSY B0, `(.L_x_2929) ;  /* 0x0000005000007945 */ /* 0x000fe20003800000 */
[----:B-1----:R-:W-:Y:S02]  /*94a0*/  IADD3 R64, R153, 0x3c0, RZ ;  /* 0x000003c099407810 */ /* 0x002fe40007ffe0ff */
[----:B------:R-:W-:Y:S01]  /*94b0*/  LEA.HI.SX32 R218, R218, R153, 0x1b ;  /* 0x00000099dada7211 */ /* 0x000fe200078fdaff */
[----:B------:R-:W-:Y:S05]  /*94c0*/  @!P3 BRA `(.L_x_2930) ;  /* 0x000000100000b947 */ /* 0x000fea0003800000 */
[----:B---3--:R1:W-:Y:S02]  /*94d0*/  RED.E.ADD.F32.FTZ.RN.STRONG.GPU [R136.64+-0x300], R65 ;  /* 0xfffd00418800798e */ /* 0x0083e4000c10e784 */
.L_x_2930:
[----:B------:R-:W-:Y:S05]  /*94e0*/  BSYNC B0 ;  /* 0x0000000000007941 */ /* 0x000fea0003800000 */
.L_x_2929:
[----:B-1-3--:R1:W3:Y:S01]  /*94f0*/  LDS R65, [R218.X4+0x1e90] ;  /* 0x001e9000da417984 */ /* 0x00a2e20000004800 */
[----:B------:R-:W-:Y:S01]  /*9500*/  BSSY B0, `(.L_x_2931) ;  /* 0x0000004000007945 */ /* 0x000fe20003800000 */
[----:B------:R-:W-:Y:S01]  /*9510*/  LEA.HI.SX32 R64, R64, R153, 0x1b ;  /* 0x0000009940407211 */ /* 0x000fe200078fdaff */
[----:B------:R-:W-:Y:S05]  /*9520*/  @!P4 BRA `(.L_x_2932) ;  /* 0x000000100000c947 */ /* 0x000fea0003800000 */
[----:B---3--:R3:W-:Y:S02]  /*9530*/  RED.E.ADD.F32.FTZ.RN.STRONG.GPU [R136.64+-0x200], R65 ;  /* 0xfffe00418800798e */ /* 0x0087e4000c10e784 */
.L_x_2932:
[----:B------:R-:W-:Y:S05]  /*9540*/  BSYNC B0 ;  /* 0x0000000000007941 */ /* 0x000fea0003800000 */
.L_x_2931:
[----:B---3--:R3:W4:Y:S01]  /*9550*/  LDS R65, [R64.X4+0x1f90] ;  /* 0x001f900040417984 */ /* 0x0087220000004800 */
[----:B------:R-:W-:Y:S01]  /*9560*/  BSSY B0, `(.L_x_2933) ;  /* 0x0000003000007945 */ /* 0x000fe20003800000 */
[----:B------:R-:W-:Y:S05]  /*9570*/  @!P5 BRA `(.L_x_2934) ;  /* 0x000000100000d947 */ /* 0x000fea0003800000 */
[----:B----4-:R4:W-:Y:S02]  /*9580*/  RED.E.ADD.F32.FTZ.RN.STRONG.GPU [R136.64+-0x100], R65 ;  /* 0xffff00418800798e */ /* 0x0109e4000c10e784 */
.L_x_2934:
[----:B------:R-:W-:Y:S05]  /*9590*/  BSYNC B0 ;  /* 0x0000000000007941 */ /* 0x000fea0003800000 */
.L_x_2933:
[----:B----4-:R-:W4:Y:S01]  /*95a0*/  SHFL.DOWN PT, R65, R66, 0x1, 0x1f ;  /* 0x08201f0042417f89 */ /* 0x010f2200000e0000 */
[C---:B------:R-:W-:Y:S01]  /*95b0*/  ISETP.GT.AND P0, PT, R148.reuse, 0x1e, PT ;  /* 0x0000001e9400780c */ /* 0x040fe20003f04270 */
[----:B------:R-:W-:Y:S01]  /*95c0*/  BSSY B0, `(.L_x_2935) ;  /* 0x000007a000007945 */ /* 0x000fe20003800000 */
[----:B------:R-:W-:Y:S01]  /*95d0*/  ISETP.NE.AND P1, PT, R148, RZ, PT ;  /* 0x000000ff9400720c */ /* 0x000fe20003f25270 */
[----:B---3--:R-:W3:Y:S01]  /*95e0*/  SHFL.DOWN PT, R64, R165, 0x1, 0x1f ;  /* 0x08201f00a5407f89 */ /* 0x008ee200000e0000 */
[----:B------:R-:W-:Y:S01]  /*95f0*/  ISETP.NE.AND P2, PT, R153, RZ, PT ;  /* 0x000000ff9900720c */ /* 0x000fe20003f45270 */
        /* <DEDUP_REMOVED lines=9> */
[----:B----4-:R-:W-:Y:S02]  /*9690*/  @!P0 FADD.FTZ R66, R66, R65 ;  /* 0x0000004142428221 */ /* 0x010fe40000010000 */
[----:B------:R-:W-:Y:S02]  /*96a0*/  FADD.FTZ R31, R164, R31 ;  /* 0x0000001fa41f7221 */ /* 0x000fe40000010000 */
[----:B---3--:R-:W-:Y:S01]  /*96b0*/  @!P0 FADD.FTZ R165, R165, R64 ;  /* 0x00000040a5a58221 */ /* 0x008fe20000010000 */
[----:B------:R-:W3:Y:S01]  /*96c0*/  SHFL.DOWN PT, R65, R66, 0x2, 0x1f ;  /* 0x08401f0042417f89 */ /* 0x000ee200000e0000 */
[----:B------:R-:W-:Y:S01]  /*96d0*/  ISETP.GT.AND P0, PT, R148, 0x1d, PT ;  /* 0x0000001d9400780c */ /* 0x000fe20003f04270 */
[----:B------:R-:W-:-:S02]  /*96e0*/  FADD.FTZ R32, R171, R32 ;  /* 0x00000020ab207221 */ /* 0x000fc40000010000 */
[----:B------:R-:W4:Y:S01]  /*96f0*/  SHFL.DOWN PT, R64, R165, 0x2, 0x1f ;  /* 0x08401f00a5407f89 */ /* 0x000f2200000e0000 */
[----:B------:R-:W-:Y:S02]  /*9700*/  FADD.FTZ R33, R214, R33 ;  /* 0x00000021d6217221 */ /* 0x000fe40000010000 */
[----:B------:R-:W-:Y:S02]  /*9710*/  FADD.FTZ R34, R169, R34 ;  /* 0x00000022a9227221 */ /* 0x000fe40000010000 */
[----:B------:R-:W-:Y:S02]  /*9720*/  FADD.FTZ R35, R212, R35 ;  /* 0x00000023d4237221 */ /* 0x000fe40000010000 */
[----:B------:R-:W-:Y:S02]  /*9730*/  FADD.FTZ R36, R167, R36 ;  /* 0x00000024a7247221 */ /* 0x000fe40000010000 */
[----:B------:R-:W-:Y:S02]  /*9740*/  FADD.FTZ R37, R166, R37 ;  /* 0x00000025a6257221 */ /* 0x000fe40000010000 */
[----:B---3--:R-:W-:-:S02]  /*9750*/  @!P0 FADD.FTZ R66, R66, R65 ;  /* 0x0000004142428221 */ /* 0x008fc40000010000 */
[----:B------:R-:W-:Y:S02]  /*9760*/  FMUL.FTZ R65, R163, R196 ;  /* 0x000000c4a3417220 */ /* 0x000fe40000410000 */
[----:B----4-:R-:W-:Y:S01]  /*9770*/  @!P0 FADD.FTZ R165, R165, R64 ;  /* 0x00000040a5a58221 */ /* 0x010fe20000010000 */
[----:B------:R-:W3:Y:S01]  /*9780*/  SHFL.DOWN PT, R133, R66, 0x4, 0x1f ;  /* 0x08801f0042857f89 */ /* 0x000ee200000e0000 */
[----:B------:R-:W-:Y:S01]  /*9790*/  ISETP.GT.AND P0, PT, R148, 0x1b, PT ;  /* 0x0000001b9400780c */ /* 0x000fe20003f04270 */
[----:B------:R-:W-:Y:S02]  /*97a0*/  FMUL.FTZ R65, R65, R206 ;  /* 0x000000ce41417220 */ /* 0x000fe40000410000 */
[----:B--2---:R-:W2:Y:S01]  /*97b0*/  SHFL.DOWN PT, R132, R165, 0x4, 0x1f ;  /* 0x08801f00a5847f89 */ /* 0x004ea200000e0000 */
[----:B------:R-:W-:Y:S02]  /*97c0*/  FMUL.FTZ R64, R163, R194 ;  /* 0x000000c2a3407220 */ /* 0x000fe40000410000 */
[----:B------:R-:W-:-:S02]  /*97d0*/  FFMA.FTZ R196, R76, R196, R65 ;  /* 0x000000c44cc47223 */ /* 0x000fc40000010041 */
[----:B------:R-:W-:Y:S02]  /*97e0*/  FMUL.FTZ R64, R64, R187 ;  /* 0x000000bb40407220 */ /* 0x000fe40000410000 */
[----:B------:R-:W-:Y:S02]  /*97f0*/  FADD.FTZ R19, R196, R19 ;  /* 0x00000013c4137221 */ /* 0x000fe40000010000 */
[----:B0-----:R-:W-:Y:S02]  /*9800*/  FFMA.FTZ R67, R77, R194, R64 ;  /* 0x000000c24d437223 */ /* 0x001fe40000010040 */
[----:B------:R-:W-:Y:S02]  /*9810*/  FMUL.FTZ R64, R163, R180 ;  /* 0x000000b4a3407220 */ /* 0x000fe40000410000 */
[----:B------:R-:W-:Y:S02]  /*9820*/  FADD.FTZ R20, R67, R20 ;  /* 0x0000001443147221 */ /* 0x000fe40000010000 */
[----:B------:R-:W-:-:S02]  /*9830*/  FMUL.FTZ R203, R64, R203 ;  /* 0x000000cb40cb7220 */ /* 0x000fc40000410000 */
[----:B------:R-:W-:Y:S02]  /*9840*/  FMUL.FTZ R64, R163, R178 ;  /* 0x000000b2a3407220 */ /* 0x000fe40000410000 */
[----:B------:R-:W-:Y:S02]  /*9850*/  FFMA.FTZ R203, R79, R180, R203 ;  /* 0x000000b44fcb7223 */ /* 0x000fe400000100cb */
[----:B---3--:R-:W-:Y:S02]  /*9860*/  @!P0 FADD.FTZ R66, R66, R133 ;  /* 0x0000008542428221 */ /* 0x008fe40000010000 */
[----:B------:R-:W-:Y:S02]  /*9870*/  FMUL.FTZ R239, R64, R239 ;  /* 0x000000ef40ef7220 */ /* 0x000fe40000410000 */
[----:B--2---:R-:W-:Y:S01]  /*9880*/  @!P0 FADD.FTZ R165, R165, R132 ;  /* 0x00000084a5a58221 */ /* 0x004fe20000010000 */
[----:B------:R-:W0:Y:S01]  /*9890*/  SHFL.DOWN PT, R65, R66, 0x8, 0x1f ;  /* 0x09001f0042417f89 */ /* 0x000e2200000e0000 */
[----:B------:R-:W-:Y:S01]  /*98a0*/  ISETP.GT.AND P0, PT, R148, 0x17, PT ;  /* 0x000000179400780c */ /* 0x000fe20003f04270 */
[----:B------:R-:W-:-:S02]  /*98b0*/  FMUL.FTZ R64, R163, R192 ;  /* 0x000000c0a3407220 */ /* 0x000fc40000410000 */
[----:B------:R-:W2:Y:S01]  /*98c0*/  SHFL.DOWN PT, R132, R165, 0x8, 0x1f ;  /* 0x09001f00a5847f89 */ /* 0x000ea200000e0000 */
[----:B------:R-:W-:Y:S02]  /*98d0*/  FFMA.FTZ R178, R78, R178, R239 ;  /* 0x000000b24eb27223 */ /* 0x000fe400000100ef */
[----:B------:R-:W-:Y:S02]  /*98e0*/  FMUL.FTZ R181, R64, R181 ;  /* 0x000000b540b57220 */ /* 0x000fe40000410000 */
[----:B------:R-:W-:Y:S02]  /*98f0*/  FMUL.FTZ R64, R163, R176 ;  /* 0x000000b0a3407220 */ /* 0x000fe40000410000 */
[----:B------:R-:W-:Y:S02]  /*9900*/  FFMA.FTZ R181, R81, R192, R181 ;  /* 0x000000c051b57223 */ /* 0x000fe400000100b5 */
[----:B------:R-:W-:Y:S02]  /*9910*/  FMUL.FTZ R227, R64, R227 ;  /* 0x000000e340e37220 */ /* 0x000fe40000410000 */
[----:B------:R-:W-:-:S02]  /*9920*/  FMUL.FTZ R64, R163, R190 ;  /* 0x000000bea3407220 */ /* 0x000fc40000410000 */
[----:B------:R-:W-:Y:S02]  /*9930*/  FFMA.FTZ R176, R80, R176, R227 ;  /* 0x000000b050b07223 */ /* 0x000fe400000100e3 */
[----:B------:R-:W-:Y:S02]  /*9940*/  FMUL.FTZ R211, R64, R211 ;  /* 0x000000d340d37220 */ /* 0x000fe40000410000 */
[----:B------:R-:W-:Y:S02]  /*9950*/  FMUL.FTZ R64, R163, R174 ;  /* 0x000000aea3407220 */ /* 0x000fe40000410000 */
[----:B------:R-:W-:Y:S02]  /*9960*/  FFMA.FTZ R211, R83, R190, R211 ;  /* 0x000000be53d37223 */ /* 0x000fe400000100d3 */
        /* <DEDUP_REMOVED lines=10> */
[----:B------:R-:W-:Y:S02]  /*9a10*/  FMUL.FTZ R64, R163, R170 ;  /* 0x000000aaa3407220 */ /* 0x000fe40000410000 */
[----:B------:R-:W-:Y:S02]  /*9a20*/  FFMA.FTZ R67, R85, R188, R200 ;  /* 0x000000bc55437223 */ /* 0x000fe400000100c8 */
[----:B------:R-:W-:Y:S02]  /*9a30*/  FMUL.FTZ R233, R64, R233 ;  /* 0x000000e940e97220 */ /* 0x000fe40000410000 */
[----:B------:R-:W-:Y:S02]  /*9a40*/  FMUL.FTZ R65, R163, R186 ;  /* 0x000000baa3417220 */ /* 0x000fe40000410000 */
[----:B------:R-:W-:Y:S02]  /*9a50*/  FADD.FTZ R12, R67, R12 ;  /* 0x0000000c430c7221 */ /* 0x000fe40000010000 */
[----:B------:R-:W-:-:S02]  /*9a60*/  FMUL.FTZ R67, R163, R184 ;  /* 0x000000b8a3437220 */ /* 0x000fc40000410000 */
[----:B------:R-:W-:Y:S02]  /*9a70*/  FMUL.FTZ R65, R65, R210 ;  /* 0x000000d241417220 */ /* 0x000fe40000410000 */
[----:B0-----:R-:W-:Y:S02]  /*9a80*/  @!P0 FADD.FTZ R66, R66, R137 ;  /* 0x0000008942428221 */ /* 0x001fe40000010000 */
[----:B------:R-:W-:Y:S02]  /*9a90*/  FMUL.FTZ R67, R67, R202 ;  /* 0x000000ca43437220 */ /* 0x000fe40000410000 */
[----:B--2---:R-:W-:Y:S01]  /*9aa0*/  @!P0 FADD.FTZ R165, R165, R132 ;  /* 0x00000084a5a58221 */ /* 0x004fe20000010000 */
[----:B------:R-:W-:Y:S01]  /*9ab0*/  MOV R64, R66 ;  /* 0x0000004200407202 */ /* 0x000fe20000000f00 */
[C---:B------:R-:W-:Y:S02]  /*9ac0*/  FMUL.FTZ R66, R163.reuse, R168 ;  /* 0x000000a8a3427220 */ /* 0x040fe40000410000 */
[----:B------:R-:W-:-:S02]  /*9ad0*/  FMUL.FTZ R132, R163, R182 ;  /* 0x000000b6a3847220 */ /* 0x000fc40000410000 */
[----:B------:R-:W-:Y:S02]  /*9ae0*/  FMUL.FTZ R235, R66, R235 ;  /* 0x000000eb42eb7220 */ /* 0x000fe40000410000 */
[----:B------:R-:W-:Y:S02]  /*9af0*/  FMUL.FTZ R66, R163, R208 ;  /* 0x000000d0a3427220 */ /* 0x000fe40000410000 */
[----:B------:R-:W-:Y:S01]  /*9b00*/  FFMA.FTZ R133, R87, R186, R65 ;  /* 0x000000ba57857223 */ /* 0x000fe20000010041 */
[----:B------:R-:W-:Y:S01]  /*9b10*/  MOV R65, R165 ;  /* 0x000000a500417202 */ /* 0x000fe20000000f00 */
[----:B------:R-:W-:Y:S02]  /*9b20*/  FFMA.FTZ R67, R89, R184, R67 ;  /* 0x000000b859437223 */ /* 0x000fe40000010043 */
[----:B------:R-:W-:Y:S02]  /*9b30*/  FMUL.FTZ R132, R132, R175 ;  /* 0x000000af84847220 */ /* 0x000fe40000410000 */
[----:B------:R-:W-:Y:S01]  /*9b40*/  FMUL.FTZ R237, R66, R237 ;  /* 0x000000ed42ed7220 */ /* 0x000fe20000410000 */
[----:B------:R0:W-:Y:S01]  /*9b50*/  @!P1 STS.64 [R145.X8+0x2118], R64 ;  /* 0x0021184091009388 */ /* 0x0001e20000008a00 */
[----:B------:R-:W-:-:S02]  /*9b60*/  FADD.FTZ R8, R67, R8 ;  /* 0x0000000843087221 */ /* 0x000fc40000010000 */
[----:B------:R-:W-:Y:S02]  /*9b70*/  FFMA.FTZ R174, R82, R174, R229 ;  /* 0x000000ae52ae7223 */ /* 0x000fe400000100e5 */
        /* <DEDUP_REMOVED lines=30> */
.L_x_2936:
[----:B0-----:R-:W-:Y:S05]  /*9d60*/  BSYNC B0 ;  /* 0x0000000000007941 */ /* 0x001fea0003800000 */
.L_x_2935:
[----:B------:R-:W-:Y:S02]  /*9d70*/  IADD3 R5, R5, 0x1, RZ ;  /* 0x0000000105057810 */ /* 0x000fe40007ffe0ff */
[----:B------:R-:W-:Y:S02]  /*9d80*/  IADD3 R3, P1, R3, 0x1, RZ ;  /* 0x0000000103037810 */ /* 0x000fe40007f3e0ff */
[----:B------:R-:W-:Y:S02]  /*9d90*/  ISETP.GE.AND P0, PT, R5, c[0x0][0x16c], PT ;  /* 0x00005b0005007a0c */ /* 0x000fe40003f06270 */
[----:B------:R-:W-:-:S11]  /*9da0*/  IADD3.X R0, RZ, R0, RZ, P1, !PT ;  /* 0x00000000ff007210 */ /* 0x000fd60000ffe4ff */
[----:B-1----:R-:W-:Y:S01]  /*9db0*/  @P0 CALL.REL.NOINC `(.L_x_2889) ;  /* 0x0000001000000944 */ /* 0x002fe20003c00000 */
[----:B------:R-:W-:Y:S05]  /*9dc0*/  BRA `(.L_x_2937) ;  /* 0xffffc8c000007947 */ /* 0x000fea000383ffff */
.L_x_2889:
[----:B------:R-:W-:Y:S01]  /*9dd0*/  BAR.SYNC.DEFER_BLOCKING 0x0 ;  /* 0x0000000000007b1d */ /* 0x000fe20000010000 */
[----:B------:R-:W-:Y:S01]  /*9de0*/  IADD3 R125, -R124, c[0x0][0x168], RZ ;  /* 0x00005a007c7d7a10 */ /* 0x000fe20007ffe1ff */
[----:B------:R-:W-:Y:S01]  /*9df0*/  CS2R R2, SRZ ;  /* 0x0000000000027805 */ /* 0x000fe2000001ff00 */
[----:B------:R-:W-:Y:S01]  /*9e00*/  MOV R0, RZ ;  /* 0x000000ff00007202 */ /* 0x000fe20000000f00 */
[----:B------:R-:W-:Y:S01]  /*9e10*/  CS2R R38, SRZ ;  /* 0x0000000000267805 */ /* 0x000fe2000001ff00 */
[-C--:B------:R-:W-:Y:S01]  /*9e20*/  ISETP.GE.AND P1, PT, R116, R125.reuse, PT ;  /* 0x0000007d7400720c */ /* 0x080fe20003f26270 */
[----:B------:R-:W-:Y:S01]  /*9e30*/  CS2R R40, SRZ ;  /* 0x0000000000287805 */ /* 0x000fe2000001ff00 */
[-C--:B------:R-:W-:Y:S02]  /*9e40*/  ISETP.GE.AND P2, PT, R144, R125.reuse, PT ;  /* 0x0000007d9000720c */ /* 0x080fe40003f46270 */
[-C--:B------:R-:W-:Y:S02]  /*9e50*/  ISETP.GE.AND P3, PT, R143, R125.reuse, PT ;  /* 0x0000007d8f00720c */ /* 0x080fe40003f66270 */
[----:B------:R-:W-:-:S02]  /*9e60*/  ISETP.GE.AND P4, PT, R142, R125, PT ;  /* 0x0000007d8e00720c */ /* 0x000fc40003f86270 */
[-C--:B------:R-:W-:Y:S02]  /*9e70*/  ISETP.GE.AND P5, PT, R141, R125.reuse, PT ;  /* 0x0000007d8d00720c */ /* 0x080fe40003fa6270 */
[-C--:B------:R-:W-:Y:S02]  /*9e80*/  ISETP.GE.AND P0, PT, R140, R125.reuse, PT ;  /* 0x0000007d8c00720c */ /* 0x080fe40003f06270 */
[----:B------:R-:W-:Y:S01]  /*9e90*/  MOV R5, RZ ;  /* 0x000000ff00057202 */ /* 0x000fe20000000f00 */
[----:B------:R-:W2:Y:S01]  /*9ea0*/  @!P1 LDG.E R21, [R126.64] ;  /* 0x000000047e159981 */ /* 0x000ea2000c1e1900 */
[----:B------:R-:W-:-:S03]  /*9eb0*/  ISETP.GE.AND P1, PT, R139, R125, PT ;  /* 0x0000007d8b00720c */ /* 0x000fc60003f26270 */
[----:B------:R-:W3:Y:S01]  /*9ec0*/  @!P2 LDG.E R0, [R126.64+0x80] ;  /* 0x000080047e00a981 */ /* 0x000ee2000c1e1900 */
[----:B------:R-:W-:-:S03]  /*9ed0*/  ISETP.GE.AND P2, PT, R138, R125, PT ;  /* 0x0000007d8a00720c */ /* 0x000fc60003f46270 */
[----:B------:R-:W4:Y:S01]  /*9ee0*/  @!P3 LDG.E R3, [R126.64+0x100] ;  /* 0x000100047e03b981 */ /* 0x000f22000c1e1900 */
[----:B------:R-:W-:-:S03]  /*9ef0*/  ISETP.GE.AND P3, PT, R135, R125, PT ;  /* 0x0000007d8700720c */ /* 0x000fc60003f66270 */
[----:B------:R-:W5:Y:S01]  /*9f00*/  @!P4 LDG.E R2, [R126.64+0x180] ;  /* 0x000180047e02c981 */ /* 0x000f62000c1e1900 */
[-C--:B------:R-:W-:Y:S01]  /*9f10*/  ISETP.GE.AND P4, PT, R134, R125.reuse, PT ;  /* 0x0000007d8600720c */ /* 0x080fe20003f86270 */
[----:B------:R-:W-:Y:S02]  /*9f20*/  CS2R R42, SRZ ;  /* 0x00000000002a7805 */ /* 0x000fe4000001ff00 */
        /* <DEDUP_REMOVED lines=11> */
[----:B------:R-:W-:Y:S01]  /*9fe0*/  ISETP.GE.AND P4, PT, R112, R125, PT ;  /* 0x0000007d7000720c */ /* 0x000fe20003f86270 */
[----:B------:R-:W-:Y:S01]  /*9ff0*/  CS2R R44, SRZ ;  /* 0x00000000002c7805 */ /* 0x000fe2000001ff00 */
[----:B------:R-:W-:Y:S01]  /*a000*/  CS2R R46, SRZ ;  /* 0x00000000002e7805 */ /* 0x000fe2000001ff00 */
[----:B------:R-:W-:Y:S01]  /*a010*/  MOV R48, RZ ;  /* 0x000000ff00307202 */ /* 0x000fe20000000f00 */
[----:B------:R-:W5:Y:S04]  /*a020*/  @!P5 LDG.E R43, [R126.64+0x500] ;  /* 0x000500047e2bd981 */ /* 0x000f68000c1e1900 */
[----:B------:R-:W5:Y:S04]  /*a030*/  @!P0 LDG.E R44, [R126.64+0x580] ;  /* 0x000580047e2c8981 */ /* 0x000f68000c1e1900 */
[----:B------:R-:W5:Y:S04]  /*a040*/  @!P1 LDG.E R45, [R126.64+0x600] ;  /* 0x000600047e2d9981 */ /* 0x000f68000c1e1900 */
[----:B------:R-:W5:Y:S04]  /*a050*/  @!P2 LDG.E R46, [R126.64+0x680] ;  /* 0x000680047e2ea981 */ /* 0x000f68000c1e1900 */
[----:B------:R-:W5:Y:S04]  /*a060*/  @!P3 LDG.E R47, [R126.64+0x700] ;  /* 0x000700047e2fb981 */ /* 0x000f68000c1e1900 */
[----:B------:R-:W5:Y:S01]  /*a070*/  @!P4 LDG.E R48, [R126.64+0x780] ;  /* 0x000780047e30c981 */ /* 0x000f62000c1e1900 */
[----:B------:R-:W-:Y:S01]  /*a080*/  ISETP.NE.AND P6, PT, R153, RZ, PT ;  /* 0x000000ff9900720c */ /* 0x000fe20003fc5270 */
[----:B------:R-:W-:Y:S02]  /*a090*/  BSSY B0, `(.L_x_2938) ;  /* 0x00000f4000007945 */ /* 0x000fe40003800000 */
        /* <DEDUP_REMOVED lines=22> */
[----:B------:R-:W5:Y:S01]  /*a200*/  LDS R43, [R92.X4+0x28] ;  /* 0x000028005c2b7984 */ /* 0x000f620000004800 */
[----:B0-----:R-:W-:-:S03]  /*a210*/  FADD.FTZ R0, R3, R158 ;  /* 0x0000009e03007221 */ /* 0x001fc60000010000 */
[----:B------:R-:W0:Y:S01]  /*a220*/  LDS R3, [R92.X4+0x14] ;  /* 0x000014005c037984 */ /* 0x000e220000004800 */
[--C-:B-1----:R-:W-:Y:S01]  /*a230*/  FADD.FTZ R39, R39, R158.reuse ;  /* 0x0000009e27277221 */ /* 0x102fe20000010000 */
[----:B------:R-:W-:Y:S01]  /*a240*/  FSETP.GTU.FTZ.AND P4, PT, R0, 20, PT ;  /* 0x41a000000000780b */ /* 0x000fe20003f9c000 */
[----:B--2---:R-:W-:-:S03]  /*a250*/  FADD.FTZ R2, R5, R158 ;  /* 0x0000009e05027221 */ /* 0x004fc60000010000 */
[----:B------:R-:W-:Y:S01]  /*a260*/  FSETP.GTU.FTZ.AND P1, PT, R39, 20, PT ;  /* 0x41a000002700780b */ /* 0x000fe20003f3c000 */
[----:B------:R-:W1:Y:S01]  /*a270*/  LDS R5, [R92.X4+0x18] ;  /* 0x000018005c057984 */ /* 0x000e620000004800 */
[--C-:B---3--:R-:W-:Y:S01]  /*a280*/  FADD.FTZ R38, R21, R158.reuse ;  /* 0x0000009e15267221 */ /* 0x108fe20000010000 */
[----:B------:R-:W-:Y:S02]  /*a290*/  FSETP.GTU.FTZ.AND P5, PT, R2, 20, PT ;  /* 0x41a000000200780b */ /* 0x000fe40003fbc000 */
[----:B------:R-:W2:Y:S01]  /*a2a0*/  LDS R21, [R92.X4+0x1c] ;  /* 0x00001c005c157984 */ /* 0x000ea20000004800 */
[--C-:B----4-:R-:W-:Y:S01]  /*a2b0*/  FADD.FTZ R41, R41, R158.reuse ;  /* 0x0000009e29297221 */ /* 0x110fe20000010000 */
[----:B------:R-:W-:Y:S02]  /*a2c0*/  FSETP.GTU.FTZ.AND P0, PT, R38, 20, PT ;  /* 0x41a000002600780b */ /* 0x000fe40003f1c000 */
[----:B------:R-:W-:Y:S02]  /*a2d0*/  @!P4 FMUL.FTZ R0, R0, -1.4426950216293334961 ;  /* 0xbfb8aa3b0000c820 */ /* 0x000fe40000410000 */
[----:B-----5:R-:W-:-:S02]  /*a2e0*/  FADD.FTZ R43, R43, R158 ;  /* 0x0000009e2b2b7221 */ /* 0x020fc40000010000 */
[----:B------:R-:W-:Y:S02]  /*a2f0*/  @!P1 FMUL.FTZ R40, R39, -1.4426950216293334961 ;  /* 0xbfb8aa3b27289820 */ /* 0x000fe40000410000 */
[----:B------:R-:W3:Y:S01]  /*a300*/  @!P4 MUFU.EX2 R0, R0 ;  /* 0x000000000000c308 */ /* 0x000ee20000000800 */
[----:B------:R-:W4:Y:S01]  /*a310*/  LDS R39, [R92.X4+0x20] ;  /* 0x000020005c277984 */ /* 0x000f220000004800 */
[----:B------:R-:W-:-:S03]  /*a320*/  @!P5 FMUL.FTZ R2, R2, -1.4426950216293334961 ;  /* 0xbfb8aa3b0202d820 */ /* 0x000fc60000410000 */
[----:B------:R-:W-:-:S03]  /*a330*/  @!P0 FMUL.FTZ R38, R38, -1.4426950216293334961 ;  /* 0xbfb8aa3b26268820 */ /* 0x000fc60000410000 */
[----:B------:R-:W5:Y:S08]  /*a340*/  @!P5 MUFU.EX2 R2, R2 ;  /* 0x000000020002d308 */ /* 0x000f700000000800 */
[----:B------:R-:W2:Y:S01]  /*a350*/  @!P0 MUFU.EX2 R38, R38 ;  /* 0x0000002600268308 */ /* 0x000ea20000000800 */
[----:B---3--:R-:W-:Y:S02]  /*a360*/  @!P4 FADD.FTZ R0, R0, 1 ;  /* 0x3f8000000000c421 */ /* 0x008fe40000010000 */
[----:B0-----:R-:W-:-:S05]  /*a370*/  FADD.FTZ R44, R3, R158 ;  /* 0x0000009e032c7221 */ /* 0x001fca0000010000 */
[----:B------:R-:W0:Y:S01]  /*a380*/  @!P1 MUFU.EX2 R40, R40 ;  /* 0x0000002800289308 */ /* 0x000e220000000800 */
[----:B-----5:R-:W-:Y:S01]  /*a390*/  @!P5 FADD.FTZ R2, R2, 1 ;  /* 0x3f8000000202d421 */ /* 0x020fe20000010000 */
[----:B------:R-:W-:Y:S01]  /*a3a0*/  FSETP.GTU.FTZ.AND P2, PT, R44, 20, PT ;  /* 0x41a000002c00780b */ /* 0x000fe20003f5c000 */
[--C-:B-1----:R-:W-:Y:S02]  /*a3b0*/  FADD.FTZ R5, R5, R158.reuse ;  /* 0x0000009e05057221 */ /* 0x102fe40000010000 */
[----:B--2---:R-:W-:-:S03]  /*a3c0*/  FADD.FTZ R21, R21, R158 ;  /* 0x0000009e15157221 */ /* 0x004fc60000010000 */
[----:B------:R1:W2:Y:S01]  /*a3d0*/  @!P4 MUFU.RCP R45, R0 ;  /* 0x00000000002dc308 */ /* 0x0002a20000001000 */
[----:B------:R-:W-:Y:S01]  /*a3e0*/  @!P0 FADD.FTZ R38, R38, 1 ;  /* 0x3f80000026268421 */ /* 0x000fe20000010000 */
[----:B------:R-:W-:Y:S01]  /*a3f0*/  FSETP.GTU.FTZ.AND P3, PT, R5, 20, PT ;  /* 0x41a000000500780b */ /* 0x000fe20003f7c000 */
[----:B0-----:R-:W-:-:S05]  /*a400*/  @!P1 FADD.FTZ R40, R40, 1 ;  /* 0x3f80000028289421 */ /* 0x001fca0000010000 */
[----:B------:R0:W3:Y:S01]  /*a410*/  @!P5 MUFU.RCP R42, R2 ;  /* 0x00000002002ad308 */ /* 0x0000e20000001000 */
[----:B----4-:R-:W-:Y:S02]  /*a420*/  FADD.FTZ R39, R39, R158 ;  /* 0x0000009e27277221 */ /* 0x010fe40000010000 */
[----:B-1----:R-:W-:Y:S02]  /*a430*/  @!P2 FMUL.FTZ R0, R44, -1.4426950216293334961 ;  /* 0xbfb8aa3b2c00a820 */ /* 0x002fe40000410000 */
[----:B--2---:R-:W-:-:S03]  /*a440*/  @!P4 FMUL.FTZ R6, R6, R45 ;  /* 0x0000002d0606c220 */ /* 0x004fc60000410000 */
[----:B------:R-:W1:Y:S01]  /*a450*/  @!P0 MUFU.RCP R3, R38 ;  /* 0x0000002600038308 */ /* 0x000e620000001000 */
[----:B------:R-:W-:Y:S01]  /*a460*/  FSETP.GTU.FTZ.AND P4, PT, R21, 20, PT ;  /* 0x41a000001500780b */ /* 0x000fe20003f9c000 */
[----:B0-----:R-:W-:-:S06]  /*a470*/  @!P3 FMUL.FTZ R2, R5, -1.4426950216293334961 ;  /* 0xbfb8aa3b0502b820 */ /* 0x001fcc0000410000 */
[----:B------:R-:W0:Y:S01]  /*a480*/  @!P1 MUFU.RCP R40, R40 ;  /* 0x0000002800289308 */ /* 0x000e220000001000 */
[----:B---3--:R-:W-:Y:S01]  /*a490*/  @!P5 FMUL.FTZ R7, R7, R42 ;  /* 0x0000002a0707d220 */ /* 0x008fe20000410000 */
[----:B------:R-:W-:Y:S01]  /*a4a0*/  FSETP.GTU.FTZ.AND P5, PT, R39, 20, PT ;  /* 0x41a000002700780b */ /* 0x000fe20003fbc000 */
[----:B-1----:R-:W-:Y:S01]  /*a4b0*/  @!P0 FMUL.FTZ R8, R8, R3 ;  /* 0x0000000308088220 */ /* 0x002fe20000410000 */
[----:B------:R-:W-:Y:S02]  /*a4c0*/  FSETP.GTU.FTZ.AND P0, PT, R41, 20, PT ;  /* 0x41a000002900780b */ /* 0x000fe40003f1c000 */
[----:B------:R-:W-:Y:S02]  /*a4d0*/  @!P4 FMUL.FTZ R3, R21, -1.4426950216293334961 ;  /* 0xbfb8aa3b1503c820 */ /* 0x000fe40000410000 */
[----:B------:R-:W1:Y:S07]  /*a4e0*/  @!P2 MUFU.EX2 R0, R0 ;  /* 0x000000000000a308 */ /* 0x000e6e0000000800 */
[----:B------:R-:W-:-:S02]  /*a4f0*/  @!P5 FMUL.FTZ R21, R39, -1.4426950216293334961 ;  /* 0xbfb8aa3b2715d820 */ /* 0x000fc40000410000 */
[----:B0-----:R-:W-:Y:S01]  /*a500*/  @!P1 FMUL.FTZ R9, R9, R40 ;  /* 0x0000002809099220 */ /* 0x001fe20000410000 */
[----:B------:R-:W-:Y:S01]  /*a510*/  FSETP.GTU.FTZ.AND P1, PT, R43, 20, PT ;  /* 0x41a000002b00780b */ /* 0x000fe20003f3c000 */
[----:B------:R0:W2:Y:S01]  /*a520*/  @!P4 MUFU.EX2 R5, R3 ;  /* 0x000000030005c308 */ /* 0x0000a20000000800 */
[----:B------:R-:W-:-:S07]  /*a530*/  @!P0 FMUL.FTZ R39, R41, -1.4426950216293334961 ;  /* 0xbfb8aa3b29278820 */ /* 0x000fce0000410000 */
[----:B------:R-:W3:Y:S01]  /*a540*/  @!P5 MUFU.EX2 R21, R21 ;  /* 0x000000150015d308 */ /* 0x000ee20000000800 */
[----:B-1----:R-:W-:Y:S01]  /*a550*/  @!P2 FADD.FTZ R0, R0, 1 ;  /* 0x3f8000000000a421 */ /* 0x002fe20000010000 */
[----:B0-----:R-:W0:Y:S02]  /*a560*/  LDS R3, [R92.X4+0x2c] ;  /* 0x00002c005c037984 */ /* 0x001e240000004800 */
[----:B------:R-:W-:-:S04]  /*a570*/  @!P1 FMUL.FTZ R41, R43, -1.4426950216293334961 ;  /* 0xbfb8aa3b2b299820 */ /* 0x000fc80000410000 */
[----:B------:R-:W1:Y:S01]  /*a580*/  @!P0 MUFU.EX2 R39, R39 ;  /* 0x0000002700278308 */ /* 0x000e620000000800 */
[----:B--2---:R-:W-:Y:S02]  /*a590*/  @!P4 FADD.FTZ R38, R5, 1 ;  /* 0x3f8000000526c421 */ /* 0x004fe40000010000 */
[----:B------:R-:W-:Y:S05]  /*a5a0*/  LDS R5, [R92.X4+0x30] ;  /* 0x000030005c057984 */ /* 0x000fea0000004800 */
[----:B------:R-:W2:Y:S01]  /*a5b0*/  @!P1 MUFU.EX2 R41, R41 ;  /* 0x0000002900299308 */ /* 0x000ea20000000800 */
[----:B---3--:R-:W-:Y:S02]  /*a5c0*/  @!P5 FADD.FTZ R40, R21, 1 ;  /* 0x3f8000001528d421 */ /* 0x008fe40000010000 */
[----:B------:R-:W3:Y:S05]  /*a5d0*/  LDS R21, [R92.X4+0x34] ;  /* 0x000034005c157984 */ /* 0x000eea0000004800 */
[----:B------:R2:W4:Y:S01]  /*a5e0*/  @!P2 MUFU.RCP R43, R0 ;  /* 0x00000000002ba308 */ /* 0x0005220000001000 */
[----:B-1----:R-:W-:-:S02]  /*a5f0*/  @!P0 FADD.FTZ R42, R39, 1 ;  /* 0x3f800000272a8421 */ /* 0x002fc40000010000 */
[----:B------:R-:W1:Y:S05]  /*a600*/  LDS R39, [R92.X4+0x38] ;  /* 0x000038005c277984 */ /* 0x000e6a0000004800 */
[----:B------:R-:W5:Y:S01]  /*a610*/  @!P3 MUFU.EX2 R2, R2 ;  /* 0x000000020002b308 */ /* 0x000f620000000800 */
[----:B--2---:R-:W-:Y:S02]  /*a620*/  @!P1 FADD.FTZ R0, R41, 1 ;  /* 0x3f80000029009421 */ /* 0x004fe40000010000 */
[----:B------:R-:W-:Y:S01]  /*a630*/  LDS R41, [R92.X4+0x3c] ;  /* 0x00003c005c297984 */ /* 0x000fe20000004800 */
[----:B----4-:R-:W-:-:S04]  /*a640*/  @!P2 FMUL.FTZ R10, R10, R43 ;  /* 0x0000002b0a0aa220 */ /* 0x010fc80000410000 */
[----:B------:R-:W2:Y:S01]  /*a650*/  @!P4 MUFU.RCP R45, R38 ;  /* 0x00000026002dc308 */ /* 0x000ea20000001000 */
[----:B------:R-:W4:Y:S01]  /*a660*/  LDS R43, [R92.X4] ;  /* 0x000000005c2b7984 */ /* 0x000f220000004800 */
[----:B0-----:R-:W-:-:S03]  /*a670*/  FADD.FTZ R3, R3, R158 ;  /* 0x0000009e03037221 */ /* 0x001fc60000010000 */
[----:B------:R-:W-:Y:S01]  /*a680*/  BAR.SYNC.DEFER_BLOCKING 0x0 ;  /* 0x0000000000007b1d */ /* 0x000fe20000010000 */
[----:B-----5:R-:W-:-:S05]  /*a690*/  @!P3 FADD.FTZ R2, R2, 1 ;  /* 0x3f8000000202b421 */ /* 0x020fca0000010000 */
[----:B------:R-:W0:Y:S01]  /*a6a0*/  @!P5 MUFU.RCP R40, R40 ;  /* 0x000000280028d308 */ /* 0x000e220000001000 */
[----:B--2---:R-:W-:Y:S01]  /*a6b0*/  @!P4 FMUL.FTZ R12, R12, R45 ;  /* 0x0000002d0c0cc220 */ /* 0x004fe20000410000 */
[----:B------:R-:W-:Y:S01]  /*a6c0*/  LOP3.LUT R45, R150, 0xfffffe00, RZ, 0xc0, !PT ;  /* 0xfffffe00962d7812 */ /* 0x000fe200078ec0ff */
[----:B---3--:R-:W-:-:S05]  /*a6d0*/  FADD.FTZ R21, R21, R158 ;  /* 0x0000009e15157221 */ /* 0x008fca0000010000 */
[----:B------:R-:W2:Y:S01]  /*a6e0*/  @!P3 MUFU.RCP R2, R2 ;  /* 0x000000020002b308 */ /* 0x000ea20000001000 */
[----:B------:R-:W-:Y:S01]  /*a6f0*/  LEA R57, R148, R45, 0x4 ;  /* 0x0000002d94397211 */ /* 0x000fe200078e20ff */
[----:B------:R-:W-:-:S03]  /*a700*/  FADD.FTZ R45, R5, R158 ;  /* 0x0000009e052d7221 */ /* 0x000fc60000010000 */
[----:B------:R-:W-:Y:S01]  /*a710*/  IADD3 R38, R57, 0x1, RZ ;  /* 0x0000000139267810 */ /* 0x000fe20007ffe0ff */
[----:B-1----:R-:W-:Y:S02]  /*a720*/  FADD.FTZ R56, R39, R158 ;  /* 0x0000009e27387221 */ /* 0x002fe40000010000 */
[----:B------:R1:W3:Y:S01]  /*a730*/  @!P0 MUFU.RCP R47, R42 ;  /* 0x0000002a002f8308 */ /* 0x0002e20000001000 */
[----:B0-----:R-:W-:Y:S01]  /*a740*/  @!P5 FMUL.FTZ R13, R13, R40 ;  /* 0x000000280d0dd220 */ /* 0x001fe20000410000 */
[----:B------:R-:W-:Y:S01]  /*a750*/  FSETP.GTU.FTZ.AND P5, PT, R3, 20, PT ;  /* 0x41a000000300780b */ /* 0x000fe20003fbc000 */
[----:B------:R-:W-:Y:S01]  /*a760*/  STS [R92.X4], R37 ;  /* 0x000000255c007388 */ /* 0x000fe20000004800 */
[----:B------:R-:W-:Y:S02]  /*a770*/  FSETP.GTU.FTZ.AND P4, PT, R45, 20, PT ;  /* 0x41a000002d00780b */ /* 0x000fe40003f9c000 */
[C---:B------:R-:W-:Y:S02]  /*a780*/  IADD3 R40, R57.reuse, 0x2, RZ ;  /* 0x0000000239287810 */ /* 0x040fe40007ffe0ff */
[----:B------:R-:W0:Y:S01]  /*a790*/  @!P1 MUFU.RCP R0, R0 ;  /* 0x0000000000009308 */ /* 0x000e220000001000 */
[----:B------:R-:W-:Y:S01]  /*a7a0*/  IADD3 R5, R57, 0x3, RZ ;  /* 0x0000000339057810 */ /* 0x000fe20007ffe0ff */
[----:B--2---:R-:W-:Y:S01]  /*a7b0*/  @!P3 FMUL.FTZ R11, R11, R2 ;  /* 0x000000020b0bb220 */ /* 0x004fe20000410000 */
[----:B-1----:R-:W-:-:S02]  /*a7c0*/  IADD3 R42, R57, 0x4, RZ ;  /* 0x00000004392a7810 */ /* 0x002fc40007ffe0ff */
[----:B------:R-:W-:Y:S01]  /*a7d0*/  IADD3 R44, R57, 0x5, RZ ;  /* 0x00000005392c7810 */ /* 0x000fe20007ffe0ff */
[--C-:B----4-:R-:W-:Y:S01]  /*a7e0*/  FADD.FTZ R43, R43, R158.reuse ;  /* 0x0000009e2b2b7221 */ /* 0x110fe20000010000 */
[----:B------:R-:W-:Y:S01]  /*a7f0*/  LEA.HI.SX32 R39, R38, R57, 0x1b ;  /* 0x0000003926277211 */ /* 0x000fe200078fdaff */
[----:B---3--:R-:W-:Y:S01]  /*a800*/  @!P0 FMUL.FTZ R14, R14, R47 ;  /* 0x0000002f0e0e8220 */ /* 0x008fe20000410000 */
[----:B------:R-:W-:Y:S01]  /*a810*/  IADD3 R46, R57, 0x6, RZ ;  /* 0x00000006392e7810 */ /* 0x000fe20007ffe0ff */
[----:B------:R-:W-:Y:S01]  /*a820*/  FADD.FTZ R38, R41, R158 ;  /* 0x0000009e29267221 */ /* 0x000fe20000010000 */
[-C--:B------:R-:W-:Y:S01]  /*a830*/  LEA.HI.SX32 R40, R40, R57.reuse, 0x1b ;  /* 0x0000003928287211 */ /* 0x080fe200078fdaff */
[----:B------:R-:W-:Y:S01]  /*a840*/  STS [R39.X4+0x4], R36 ;  /* 0x0000042427007388 */ /* 0x000fe20000004800 */
[----:B------:R-:W-:Y:S02]  /*a850*/  IADD3 R47, R57, 0x7, RZ ;  /* 0x00000007392f7810 */ /* 0x000fe40007ffe0ff */
[----:B------:R-:W-:Y:S01]  /*a860*/  FSETP.GTU.FTZ.AND P3, PT, R21, 20, PT ;  /* 0x41a000001500780b */ /* 0x000fe20003f7c000 */
[----:B0-----:R-:W-:Y:S01]  /*a870*/  @!P1 FMUL.FTZ R15, R15, R0 ;  /* 0x000000000f0f9220 */ /* 0x001fe20000410000 */
[-C--:B------:R-:W-:Y:S01]  /*a880*/  LEA.HI.SX32 R41, R5, R57.reuse, 0x1b ;  /* 0x0000003905297211 */ /* 0x080fe200078fdaff */
[----:B------:R-:W-:Y:S01]  /*a890*/  @!P5 FMUL.FTZ R0, R3, -1.4426950216293334961 ;  /* 0xbfb8aa3b0300d820 */ /* 0x000fe20000410000 */
[----:B------:R-:W-:Y:S01]  /*a8a0*/  IADD3 R48, R57, 0x8, RZ ;  /* 0x0000000839307810 */ /* 0x000fe20007ffe0ff */
[----:B------:R-:W-:Y:S01]  /*a8b0*/  @!P4 FMUL.FTZ R3, R45, -1.4426950216293334961 ;  /* 0xbfb8aa3b2d03c820 */ /* 0x000fe20000410000 */
[-C--:B------:R-:W-:Y:S01]  /*a8c0*/  LEA.HI.SX32 R42, R42, R57.reuse, 0x1b ;  /* 0x000000392a2a7211 */ /* 0x080fe200078fdaff */
[----:B------:R-:W-:Y:S01]  /*a8d0*/  STS [R40.X4+0x8], R35 ;  /* 0x0000082328007388 */ /* 0x000fe20000004800 */
[C---:B------:R-:W-:Y:S01]  /*a8e0*/  IADD3 R49, R57.reuse, 0x9, RZ ;  /* 0x0000000939317810 */ /* 0x040fe20007ffe0ff */
[----:B------:R0:W1:Y:S01]  /*a8f0*/  @!P5 MUFU.EX2 R2, R0 ;  /* 0x000000000002d308 */ /* 0x0000620000000800 */
[----:B------:R-:W-:Y:S01]  /*a900*/  LEA.HI.SX32 R45, R44, R57, 0x1b ;  /* 0x000000392c2d7211 */ /* 0x000fe200078fdaff */
[----:B------:R-:W-:Y:S01]  /*a910*/  STS [R41.X4+0xc], R34 ;  /* 0x00000c2229007388 */ /* 0x000fe20000004800 */
[----:B------:R-:W-:-:S02]  /*a920*/  IADD3 R50, R57, 0xa, RZ ;  /* 0x0000000a39327810 */ /* 0x000fc40007ffe0ff */
[-C--:B------:R-:W-:Y:S01]  /*a930*/  LEA.HI.SX32 R46, R46, R57.reuse, 0x1b ;  /* 0x000000392e2e7211 */ /* 0x080fe200078fdaff */
[----:B------:R-:W-:Y:S01]  /*a940*/  STS [R42.X4+0x10], R33 ;  /* 0x000010212a007388 */ /* 0x000fe20000004800 */
[----:B------:R-:W-:Y:S01]  /*a950*/  IADD3 R51, R57, 0xb, RZ ;  /* 0x0000000b39337810 */ /* 0x000fe20007ffe0ff */
[----:B------:R-:W2:Y:S01]  /*a960*/  @!P4 MUFU.EX2 R3, R3 ;  /* 0x000000030003c308 */ /* 0x000ea20000000800 */
[-C--:B------:R-:W-:Y:S01]  /*a970*/  LEA.HI.SX32 R47, R47, R57.reuse, 0x1b ;  /* 0x000000392f2f7211 */ /* 0x080fe200078fdaff */
[----:B------:R-:W-:Y:S01]  /*a980*/  STS [R45.X4+0x14], R32 ;  /* 0x000014202d007388 */ /* 0x000fe20000004800 */
[----:B------:R-:W-:Y:S01]  /*a990*/  IADD3 R52, R57, 0xc, RZ ;  /* 0x0000000c39347810 */ /* 0x000fe20007ffe0ff */
[----:B0-----:R-:W-:Y:S01]  /*a9a0*/  @!P3 FMUL.FTZ R0, R21, -1.4426950216293334961 ;  /* 0xbfb8aa3b1500b820 */ /* 0x001fe20000410000 */
[-C--:B------:R-:W-:Y:S01]  /*a9b0*/  LEA.HI.SX32 R48, R48, R57.reuse, 0x1b ;  /* 0x0000003930307211 */ /* 0x080fe200078fdaff */
[----:B------:R-:W-:Y:S01]  /*a9c0*/  STS [R46.X4+0x18], R31 ;  /* 0x0000181f2e007388 */ /* 0x000fe20000004800 */
[----:B------:R-:W-:Y:S01]  /*a9d0*/  FSETP.GTU.FTZ.AND P0, PT, R43, 20, PT ;  /* 0x41a000002b00780b */ /* 0x000fe20003f1c000 */
[----:B------:R0:W3:Y:S01]  /*a9e0*/  @!P3 MUFU.EX2 R5, R0 ;  /* 0x000000000005b308 */ /* 0x0000e20000000800 */
[----:B------:R-:W-:Y:S01]  /*a9f0*/  IADD3 R53, R57, 0xd, RZ ;  /* 0x0000000d39357810 */ /* 0x000fe20007ffe0ff */
[----:B------:R4:W-:Y:S01]  /*aa00*/  STS [R47.X4+0x1c], R30 ;  /* 0x00001c1e2f007388 */ /* 0x0009e20000004800 */
[-C--:B------:R-:W-:Y:S01]  /*aa10*/  LEA.HI.SX32 R49, R49, R57.reuse, 0x1b ;  /* 0x0000003931317211 */ /* 0x080fe200078fdaff */
[----:B-1----:R-:W-:Y:S01]  /*aa20*/  @!P5 FADD.FTZ R2, R2, 1 ;  /* 0x3f8000000202d421 */ /* 0x002fe20000010000 */
[----:B------:R-:W-:Y:S01]  /*aa30*/  IADD3 R54, R57, 0xe, RZ ;  /* 0x0000000e39367810 */ /* 0x000fe20007ffe0ff */
[----:B------:R-:W-:Y:S01]  /*aa40*/  STS [R48.X4+0x20], R29 ;  /* 0x0000201d30007388 */ /* 0x000fe20000004800 */
[-C--:B------:R-:W-:Y:S01]  /*aa50*/  LEA.HI.SX32 R50, R50, R57.reuse, 0x1b ;  /* 0x0000003932327211 */ /* 0x080fe200078fdaff */
[----:B--2---:R-:W-:Y:S01]  /*aa60*/  @!P4 FADD.FTZ R3, R3, 1 ;  /* 0x3f8000000303c421 */ /* 0x004fe20000010000 */
[----:B------:R-:W-:Y:S01]  /*aa70*/  IADD3 R55, R57, 0xf, RZ ;  /* 0x0000000f39377810 */ /* 0x000fe20007ffe0ff */
[----:B------:R-:W-:Y:S01]  /*aa80*/  STS [R49.X4+0x24], R28 ;  /* 0x0000241c31007388 */ /* 0x000fe20000004800 */
[-C--:B------:R-:W-:Y:S01]  /*aa90*/  LEA.HI.SX32 R51, R51, R57.reuse, 0x1b ;  /* 0x0000003933337211 */ /* 0x080fe200078fdaff */
[----:B0-----:R-:W-:Y:S01]  /*aaa0*/  @!P0 FMUL.FTZ R0, R43, -1.4426950216293334961 ;  /* 0xbfb8aa3b2b008820 */ /* 0x001fe20000410000 */
[-C--:B------:R-:W-:Y:S01]  /*aab0*/  LEA.HI.SX32 R52, R52, R57.reuse, 0x1b ;  /* 0x0000003934347211 */ /* 0x080fe200078fdaff */
[----:B------:R-:W-:Y:S01]  /*aac0*/  STS [R50.X4+0x28], R27 ;  /* 0x0000281b32007388 */ /* 0x000fe20000004800 */
[-C--:B------:R-:W-:Y:S01]  /*aad0*/  LEA.HI.SX32 R53, R53, R57.reuse, 0x1b ;  /* 0x0000003935357211 */ /* 0x080fe200078fdaff */
[----:B------:R-:W0:Y:S01]  /*aae0*/  @!P5 MUFU.RCP R79, R2 ;  /* 0x00000002004fd308 */ /* 0x000e220000001000 */
[-C--:B------:R-:W-:Y:S01]  /*aaf0*/  LEA.HI.SX32 R54, R54, R57.reuse, 0x1b ;  /* 0x0000003936367211 */ /* 0x080fe200078fdaff */
[----:B------:R-:W-:Y:S01]  /*ab00*/  STS [R51.X4+0x2c], R26 ;  /* 0x00002c1a33007388 */ /* 0x000fe20000004800 */
[----:B------:R-:W-:Y:S01]  /*ab10*/  LEA.HI.SX32 R55, R55, R57, 0x1b ;  /* 0x0000003937377211 */ /* 0x000fe200078fdaff */
[----:B---3--:R-:W-:Y:S01]  /*ab20*/  @!P3 FADD.FTZ R5, R5, 1 ;  /* 0x3f8000000505b421 */ /* 0x008fe20000010000 */
[----:B------:R-:W-:Y:S01]  /*ab30*/  FSETP.GTU.FTZ.AND P2, PT, R56, 20, PT ;  /* 0x41a000003800780b */ /* 0x000fe20003f5c000 */
[----:B------:R-:W-:Y:S01]  /*ab40*/  STS [R52.X4+0x30], R25 ;  /* 0x0000301934007388 */ /* 0x000fe20000004800 */
[----:B------:R-:W-:Y:S01]  /*ab50*/  FSETP.GTU.FTZ.AND P1, PT, R38, 20, PT ;  /* 0x41a000002600780b */ /* 0x000fe20003f3c000 */
[----:B----4-:R1:W-:Y:S02]  /*ab60*/  @!P4 MUFU.RCP R30, R3 ;  /* 0x00000003001ec308 */ /* 0x0103e40000001000 */
[----:B------:R-:W-:Y:S04]  /*ab70*/  STS [R53.X4+0x34], R24 ;  /* 0x0000341835007388 */ /* 0x000fe80000004800 */
[----:B------:R-:W-:Y:S02]  /*ab80*/  STS [R54.X4+0x38], R23 ;  /* 0x0000381736007388 */ /* 0x000fe40000004800 */
[----:B------:R-:W2:Y:S01]  /*ab90*/  @!P0 MUFU.EX2 R0, R0 ;  /* 0x0000000000008308 */ /* 0x000ea20000000800 */
[----:B-1----:R-:W-:Y:S01]  /*aba0*/  IMAD.WIDE.U32 R2, R159, c[0x0][0x2d8], RZ ;  /* 0x0000b6009f027a25 */ /* 0x002fe200078e00ff */
[----:B------:R1:W-:Y:S01]  /*abb0*/  STS [R55.X4+0x3c], R22 ;  /* 0x00003c1637007388 */ /* 0x0003e20000004800 */
[----:B------:R-:W-:-:S06]  /*abc0*/  NOP ;  /* 0x0000000000007918 */ /* 0x000fcc0000000000 */
[----:B------:R-:W-:Y:S01]  /*abd0*/  LDS R29, [R110.X4] ;  /* 0x000000006e1d7984 */ /* 0x000fe20000004800 */
[----:B------:R-:W-:Y:S01]  /*abe0*/  @!P2 FMUL.FTZ R21, R56, -1.4426950216293334961 ;  /* 0xbfb8aa3b3815a820 */ /* 0x000fe20000410000 */
[----:B------:R-:W3:Y:S01]  /*abf0*/  @!P3 MUFU.RCP R5, R5 ;  /* 0x000000050005b308 */ /* 0x000ee20000001000 */
[----:B------:R-:W-:Y:S01]  /*ac00*/  @!P1 FMUL.FTZ R38, R38, -1.4426950216293334961 ;  /* 0xbfb8aa3b26269820 */ /* 0x000fe20000410000 */
[----:B------:R-:W-:Y:S01]  /*ac10*/  LDS R31, [R109.X4+0x80] ;  /* 0x000080006d1f7984 */ /* 0x000fe20000004800 */
[----:B-1----:R-:W-:Y:S02]  /*ac20*/  IMAD R22, R156, c[0x0][0x2d8], RZ ;  /* 0x0000b6009c167a24 */ /* 0x002fe400078e02ff */
[----:B------:R-:W-:Y:S01]  /*ac30*/  IMAD R25, R161, c[0x0][0x2e0], RZ ;  /* 0x0000b800a1197a24 */ /* 0x000fe200078e02ff */
[----:B------:R-:W-:Y:S01]  /*ac40*/  LDS R27, [R108.X4+0x100] ;  /* 0x000100006c1b7984 */ /* 0x000fe20000004800 */
[----:B------:R-:W-:Y:S01]  /*ac50*/  IMAD R81, R159, c[0x0][0x2dc], R22 ;  /* 0x0000b7009f517a24 */ /* 0x000fe200078e0216 */
[----:B------:R-:W1:Y:S01]  /*ac60*/  @!P2 MUFU.EX2 R21, R21 ;  /* 0x000000150015a308 */ /* 0x000e620000000800 */
[----:B0-----:R-:W-:Y:S01]  /*ac70*/  @!P5 FMUL.FTZ R16, R16, R79 ;  /* 0x0000004f1010d220 */ /* 0x001fe20000410000 */
[----:B------:R-:W-:Y:S01]  /*ac80*/  LDS R33, [R107.X4+0x180] ;  /* 0x000180006b217984 */ /* 0x000fe20000004800 */
[----:B------:R-:W-:Y:S01]  /*ac90*/  IMAD R25, R162, c[0x0][0x2e4], R25 ;  /* 0x0000b900a2197a24 */ /* 0x000fe200078e0219 */
[----:B------:R-:W-:Y:S01]  /*aca0*/  IADD3 R3, R3, R81, RZ ;  /* 0x0000005103037210 */ /* 0x000fe20007ffe0ff */
[----:B--2---:R-:W-:Y:S01]  /*acb0*/  @!P0 FADD.FTZ R0, R0, 1 ;  /* 0x3f80000000008421 */ /* 0x004fe20000010000 */
[----:B------:R-:W-:Y:S01]  /*acc0*/  LDS R35, [R106.X4+0x200] ;  /* 0x000200006a237984 */ /* 0x000fe20000004800 */
[----:B------:R-:W-:Y:S01]  /*acd0*/  @!P4 FMUL.FTZ R17, R17, R30 ;  /* 0x0000001e1111c220 */ /* 0x000fe20000410000 */
[----:B------:R-:W0:Y:S01]  /*ace0*/  @!P1 MUFU.EX2 R38, R38 ;  /* 0x0000002600269308 */ /* 0x000e220000000800 */
[----:B------:R-:W-:Y:S01]  /*acf0*/  IMAD.WIDE.U32 R2, R162, c[0x0][0x2e0], R2 ;  /* 0x0000b800a2027a25 */ /* 0x000fe200078e0002 */
[----:B------:R-:W-:Y:S03]  /*ad00*/  LDS R37, [R105.X4+0x280] ;  /* 0x0002800069257984 */ /* 0x000fe60000004800 */
[----:B---3--:R-:W-:Y:S01]  /*ad10*/  @!P3 FMUL.FTZ R18, R18, R5 ;  /* 0x000000051212b220 */ /* 0x008fe20000410000 */
[----:B------:R-:W-:Y:S01]  /*ad20*/  LDS R43, [R104.X4+0x300] ;  /* 0x00030000682b7984 */ /* 0x000fe20000004800 */
[----:B------:R-:W-:Y:S01]  /*ad30*/  IADD3 R2, P5, R75, R2, RZ ;  /* 0x000000024b027210 */ /* 0x000fe20007fbe0ff */
[----:B-1----:R-:W-:-:S02]  /*ad40*/  @!P2 FADD.FTZ R21, R21, 1 ;  /* 0x3f8000001515a421 */ /* 0x002fc40000010000 */
[----:B------:R-:W-:Y:S02]  /*ad50*/  LDS R57, [R103.X4+0x380] ;  /* 0x0003800067397984 */ /* 0x000fe40000004800 */
[----:B------:R1:W2:Y:S02]  /*ad60*/  @!P2 MUFU.RCP R22, R21 ;  /* 0x000000150016a308 */ /* 0x0002a40000001000 */
[----:B------:R-:W-:Y:S01]  /*ad70*/  LDS R59, [R102.X4+0x400] ;  /* 0x00040000663b7984 */ /* 0x000fe20000004800 */
[----:B0-----:R-:W-:-:S03]  /*ad80*/  @!P1 FADD.FTZ R38, R38, 1 ;  /* 0x3f80000026269421 */ /* 0x001fc60000010000 */
[----:B------:R-:W-:Y:S02]  /*ad90*/  LDS R61, [R101.X4+0x480] ;  /* 0x00048000653d7984 */ /* 0x000fe40000004800 */
[----:B------:R-:W0:Y:S01]  /*ada0*/  @!P1 MUFU.RCP R23, R38 ;  /* 0x0000002600179308 */ /* 0x000e220000001000 */
[----:B-1----:R-:W-:Y:S01]  /*adb0*/  IADD3.X R21, R74, R25, R3, P5, !PT ;  /* 0x000000194a157210 */ /* 0x002fe20002ffe403 */
[----:B------:R-:W-:Y:S01]  /*adc0*/  LDS R63, [R100.X4+0x500] ;  /* 0x00050000643f7984 */ /* 0x000fe20000004800 */
[----:B------:R-:W-:-:S03]  /*add0*/  LEA R25, P4, R116, c[0x0][0x330], 0x2 ;  /* 0x0000cc0074197a11 */ /* 0x000fc600078810ff */
[----:B------:R-:W-:Y:S01]  /*ade0*/  LDS R65, [R99.X4+0x580] ;  /* 0x0005800063417984 */ /* 0x000fe20000004800 */
[----:B------:R-:W-:Y:S01]  /*adf0*/  LEA.HI.X R5, R116, c[0x0][0x334], R117, 0x2, P4 ;  /* 0x0000cd0074057a11 */ /* 0x000fe200020f1475 */
[----:B------:R-:W1:Y:S01]  /*ae00*/  @!P0 MUFU.RCP R3, R0 ;  /* 0x0000000000038308 */ /* 0x000e620000001000 */
[C---:B------:R-:W-:Y:S01]  /*ae10*/  LEA R24, P4, R2.reuse, R25, 0x2 ;  /* 0x0000001902187211 */ /* 0x040fe200078810ff */
[----:B------:R-:W-:Y:S01]  /*ae20*/  LDS R67, [R98.X4+0x600] ;  /* 0x0006000062437984 */ /* 0x000fe20000004800 */
[----:B--2---:R-:W-:Y:S02]  /*ae30*/  @!P2 FMUL.FTZ R19, R19, R22 ;  /* 0x000000161313a220 */ /* 0x004fe40000410000 */
[----:B------:R-:W-:Y:S01]  /*ae40*/  LEA.HI.X R25, R2, R5, R21, 0x2, P4 ;  /* 0x0000000502197211 */ /* 0x000fe200020f1415 */
[----:B------:R-:W-:Y:S01]  /*ae50*/  LDS R69, [R97.X4+0x680] ;  /* 0x0006800061457984 */ /* 0x000fe20000004800 */
[----:B0-----:R-:W-:-:S03]  /*ae60*/  @!P1 FMUL.FTZ R20, R20, R23 ;  /* 0x0000001714149220 */ /* 0x001fc60000410000 */
[----:B------:R-:W-:Y:S04]  /*ae70*/  LDS R71, [R96.X4+0x700] ;  /* 0x0007000060477984 */ /* 0x000fe80000004800 */
[----:B------:R-:W-:Y:S01]  /*ae80*/  LDS R73, [R95.X4+0x780] ;  /* 0x000780005f497984 */ /* 0x000fe20000004800 */
[----:B-1----:R-:W-:-:S03]  /*ae90*/  @!P0 FMUL.FTZ R4, R4, R3 ;  /* 0x0000000304048220 */ /* 0x002fc60000410000 */
        /* <DEDUP_REMOVED lines=19> */
.L_x_2939:
[----:B------:R-:W-:Y:S05]  /*afd0*/  BSYNC B0 ;  /* 0x0000000000007941 */ /* 0x000fea0003800000 */
.L_x_2938:
        /* <DEDUP_REMOVED lines=18> */
[----:B------:R-:W-:Y:S02]  /*b100*/  IMAD.WIDE.U32 R2, R159, c[0x0][0x2f8], RZ ;  /* 0x0000be009f027a25 */ /* 0x000fe400078e00ff */
        /* <DEDUP_REMOVED lines=24> */
[----:B------:R-:W-:Y:S02]  /*b290*/  IMAD R0, R156, c[0x0][0x2f8], RZ ;  /* 0x0000be009c007a24 */ /* 0x000fe400078e02ff */
[----:B--2---:R-:W-:Y:S01]  /*b2a0*/  FADD.FTZ R10, R9, R10 ;  /* 0x0000000a090a7221 */ /* 0x004fe20000010000 */
[----:B------:R2:W-:Y:S01]  /*b2b0*/  STS [R48.X4+0x20], R13 ;  /* 0x0000200d30007388 */ /* 0x0005e20000004800 */
[----:B------:R-:W-:Y:S02]  /*b2c0*/  IMAD R7, R159, c[0x0][0x2fc], R0 ;  /* 0x0000bf009f077a24 */ /* 0x000fe400078e0200 */
[----:B---3--:R-:W-:Y:S01]  /*b2d0*/  FADD.FTZ R11, R10, R11 ;  /* 0x0000000b0a0b7221 */ /* 0x008fe20000010000 */
[----:B------:R3:W-:Y:S02]  /*b2e0*/  STS [R49.X4+0x24], R14 ;  /* 0x0000240e31007388 */ /* 0x0007e40000004800 */
[----:B------:R-:W-:Y:S01]  /*b2f0*/  IADD3 R9, R3, R7, RZ ;  /* 0x0000000703097210 */ /* 0x000fe20007ffe0ff */
[----:B-1----:R-:W-:Y:S01]  /*b300*/  FADD.FTZ R12, R11, R12 ;  /* 0x0000000c0b0c7221 */ /* 0x002fe20000010000 */
[----:B------:R1:W-:Y:S03]  /*b310*/  STS [R50.X4+0x28], R15 ;  /* 0x0000280f32007388 */ /* 0x0003e60000004800 */
[----:B--2---:R-:W-:Y:S01]  /*b320*/  FADD.FTZ R13, R12, R13 ;  /* 0x0000000d0c0d7221 */ /* 0x004fe20000010000 */
[----:B------:R2:W-:Y:S03]  /*b330*/  STS [R51.X4+0x2c], R16 ;  /* 0x00002c1033007388 */ /* 0x0005e60000004800 */
[----:B---3--:R-:W-:Y:S01]  /*b340*/  FADD.FTZ R14, R13, R14 ;  /* 0x0000000e0d0e7221 */ /* 0x008fe20000010000 */
[----:B------:R3:W-:Y:S03]  /*b350*/  STS [R52.X4+0x30], R17 ;  /* 0x0000301134007388 */ /* 0x0007e60000004800 */
[----:B-1----:R-:W-:Y:S01]  /*b360*/  FADD.FTZ R15, R14, R15 ;  /* 0x0000000f0e0f7221 */ /* 0x002fe20000010000 */
[----:B------:R1:W-:Y:S03]  /*b370*/  STS [R53.X4+0x34], R18 ;  /* 0x0000341235007388 */ /* 0x0003e60000004800 */
[----:B--2---:R-:W-:Y:S01]  /*b380*/  FADD.FTZ R16, R15, R16 ;  /* 0x000000100f107221 */ /* 0x004fe20000010000 */
[----:B------:R2:W-:Y:S03]  /*b390*/  STS [R54.X4+0x38], R19 ;  /* 0x0000381336007388 */ /* 0x0005e60000004800 */
[----:B---3--:R-:W-:Y:S01]  /*b3a0*/  FADD.FTZ R17, R16, R17 ;  /* 0x0000001110117221 */ /* 0x008fe20000010000 */
[----:B------:R-:W-:Y:S01]  /*b3b0*/  STS [R55.X4+0x3c], R20 ;  /* 0x00003c1437007388 */ /* 0x000fe20000004800 */
[----:B------:R-:W-:-:S06]  /*b3c0*/  NOP ;  /* 0x0000000000007918 */ /* 0x000fcc0000000000 */
[----:B------:R-:W-:Y:S01]  /*b3d0*/  LDS R21, [R110.X4] ;  /* 0x000000006e157984 */ /* 0x000fe20000004800 */
[----:B-1----:R-:W-:-:S03]  /*b3e0*/  FADD.FTZ R18, R17, R18 ;  /* 0x0000001211127221 */ /* 0x002fc60000010000 */
[----:B------:R-:W-:Y:S01]  /*b3f0*/  LDS R109, [R109.X4+0x80] ;  /* 0x000080006d6d7984 */ /* 0x000fe20000004800 */
[----:B--2---:R-:W-:-:S03]  /*b400*/  FADD.FTZ R19, R18, R19 ;  /* 0x0000001312137221 */ /* 0x004fc60000010000 */
        /* <DEDUP_REMOVED lines=31> */
.L_x_2941:
[----:B------:R-:W-:Y:S05]  /*b600*/  BSYNC B0 ;  /* 0x0000000000007941 */ /* 0x000fea0003800000 */
.L_x_2940:
[----:B------:R-:W-:Y:S01]  /*b610*/  MOV R3, R9 ;  /* 0x0000000900037202 */ /* 0x000fe20000000f00 */
[----:B------:R-:W-:Y:S01]  /*b620*/  IMAD R5, R161, c[0x0][0x300], RZ ;  /* 0x0000c000a1057a24 */ /* 0x000fe200078e02ff */
[----:B------:R-:W-:Y:S01]  /*b630*/  IADD3 R0, P0, R93, -0xf80, RZ ;  /* 0xfffff0805d007810 */ /* 0x000fe20007f1e0ff */
[----:B------:R-:W-:Y:S01]  /*b640*/  UIADD3 UR8, UP0, UR8, -0x1000, URZ ;  /* 0xfffff00008087890 */ /* 0x000fe2000ff1e03f */
[----:B------:R-:W-:Y:S01]  /*b650*/  ISETP.GE.AND P2, PT, R144, R37, PT ;  /* 0x000000259000720c */ /* 0x000fe20003f46270 */
[----:B------:R-:W-:Y:S01]  /*b660*/  IMAD.WIDE.U32 R2, R162, c[0x0][0x300], R2 ;  /* 0x0000c000a2027a25 */ /* 0x000fe200078e0002 */
[----:B------:R-:W-:Y:S01]  /*b670*/  IADD3.X R4, R94, -0x1, RZ, P0, !PT ;  /* 0xffffffff5e047810 */ /* 0x000fe200007fe4ff */
[----:B------:R-:W-:Y:S01]  /*b680*/  UIADD3 UR10, UP1, UR10, -0x1000, URZ ;  /* 0xfffff0000a0a7890 */ /* 0x000fe2000ff3e03f */
[----:B------:R-:W-:Y:S01]  /*b690*/  IADD3 R0, P1, R0, c[0x0][0x340], RZ ;  /* 0x0000d00000007a10 */ /* 0x000fe20007f3e0ff */
[----:B------:R-:W-:Y:S01]  /*b6a0*/  IMAD R5, R162, c[0x0][0x304], R5 ;  /* 0x0000c100a2057a24 */ /* 0x000fe200078e0205 */
[----:B------:R-:W-:Y:S01]  /*b6b0*/  IADD3 R75, P0, R75, R2, RZ ;  /* 0x000000024b4b7210 */ /* 0x000fe20007f1e0ff */
[----:B------:R-:W-:Y:S01]  /*b6c0*/  UIADD3 UR6, UP2, UR6, -0x1000, URZ ;  /* 0xfffff00006067890 */ /* 0x000fe2000ff5e03f */
[----:B------:R-:W-:Y:S01]  /*b6d0*/  IADD3.X R4, R4, c[0x0][0x344], RZ, P1, !PT ;  /* 0x0000d10004047a10 */ /* 0x000fe20000ffe4ff */
        /* <DEDUP_REMOVED lines=11> */
[-C--:B------:R-:W-:Y:S02]  /*b790*/  ISETP.GE.AND P6, PT, R135, R37.reuse, PT ;  /* 0x000000258700720c */ /* 0x080fe40003fc6270 */
[-C--:B------:R-:W-:Y:S01]  /*b7a0*/  ISETP.GE.AND P0, PT, R142, R37.reuse, PT ;  /* 0x000000258e00720c */ /* 0x080fe20003f06270 */
[----:B------:R1:W-:Y:S01]  /*b7b0*/  @!P3 STG.E [R2.64+0x200], R105 ;  /* 0x000200690200b986 */ /* 0x0003e2000c101904 */
        /* <DEDUP_REMOVED lines=27> */
.L_x_2851:
        /* <DEDUP_REMOVED lines=29> */
.L_x_2944:
[----:B------:R-:W-:Y:S05]  /*bb40*/  BSYNC B0 ;  /* 0x0000000000007941 */ /* 0x000fea0003800000 */
.L_x_2943:
[----:B------:R-:W-:Y:S01]  /*bb50*/  BSSY B0, `(.L_x_2945) ;  /* 0x000001d000007945 */ /* 0x000fe20003800000 */
[----:B------:R-:W-:Y:S05]  /*bb60*/  @!P0 BRA `(.L_x_2946) ;  /* 0x000001a000008947 */ /* 0x000fea0003800000 */
[----:B------:R-:W-:Y:S06]  /*bb70*/  BAR.SYNC.DEFER_BLOCKING 0x0 ;  /* 0x0000000000007b1d */ /* 0x000fec0000010000 */
[----:B------:R-:W1:Y:S04]  /*bb80*/  SHFL.DOWN P0, R0, R155, 0x1, 0x1f ;  /* 0x08201f009b007f89 */ /* 0x000e680000000000 */
[----:B------:R-:W2:Y:S04]  /*bb90*/  S2R R6, SR_LANEID ;  /* 0x0000000000067919 */ /* 0x000ea80000000000 */
[----:B------:R-:W3:Y:S01]  /*bba0*/  S2R R13, SR_TID.X ;  /* 0x00000000000d7919 */ /* 0x000ee20000002100 */
[----:B-1----:R-:W-:Y:S01]  /*bbb0*/  @P0 FADD R0, R0, R155 ;  /* 0x0000009b00000221 */ /* 0x002fe20000000000 */
[----:B--2---:R-:W-:-:S04]  /*bbc0*/  ISETP.NE.AND P2, PT, R6, RZ, PT ;  /* 0x000000ff0600720c */ /* 0x004fc80003f45270 */
[----:B------:R-:W1:Y:S01]  /*bbd0*/  SHFL.DOWN P0, R3, R0, 0x2, 0x1f ;  /* 0x08401f0000037f89 */ /* 0x000e620000000000 */
[----:B---3--:R-:W-:-:S08]  /*bbe0*/  ISETP.NE.AND P1, PT, R13, RZ, PT ;  /* 0x000000ff0d00720c */ /* 0x008fd00003f25270 */
[----:B------:R-:W-:-:S04]  /*bbf0*/  @!P2 SHF.R.S32.HI R6, RZ, 0x1f, R13 ;  /* 0x0000001fff06a819 */ /* 0x000fc8000001140d */
[----:B------:R-:W-:Y:S01]  /*bc00*/  @!P2 LEA.HI R6, R6, R13, RZ, 0x5 ;  /* 0x0000000d0606a211 */ /* 0x000fe200078f28ff */
[----:B-1----:R-:W-:-:S05]  /*bc10*/  @P0 FADD R3, R0, R3 ;  /* 0x0000000300030221 */ /* 0x002fca0000000000 */
[----:B------:R-:W1:Y:S02]  /*bc20*/  SHFL.DOWN P0, R2, R3, 0x4, 0x1f ;  /* 0x08801f0003027f89 */ /* 0x000e640000000000 */
[----:B-1----:R-:W-:Y:S01]  /*bc30*/  @P0 FADD R2, R3, R2 ;  /* 0x0000000203020221 */ /* 0x002fe20000000000 */
[----:B------:R-:W-:-:S04]  /*bc40*/  @!P2 SHF.R.S32.HI R3, RZ, 0x5, R6 ;  /* 0x00000005ff03a819 */ /* 0x000fc80000011406 */
[----:B------:R-:W1:Y:S02]  /*bc50*/  SHFL.DOWN P0, R5, R2, 0x8, 0x1f ;  /* 0x09001f0002057f89 */ /* 0x000e640000000000 */
[----:B-1----:R-:W-:-:S05]  /*bc60*/  @P0 FADD R5, R2, R5 ;  /* 0x0000000502050221 */ /* 0x002fca0000000000 */
[----:B------:R-:W1:Y:S02]  /*bc70*/  SHFL.DOWN P0, R4, R5, 0x10, 0x1f ;  /* 0x0a001f0005047f89 */ /* 0x000e640000000000 */
[----:B-1----:R-:W-:-:S05]  /*bc80*/  @P0 FADD R4, R5, R4 ;  /* 0x0000000405040221 */ /* 0x002fca0000000000 */
[----:B------:R-:W-:Y:S04]  /*bc90*/  @!P2 STS [R3.X4+0x2114], R4 ;  /* 0x002114040300a388 */ /* 0x000fe80000004800 */
[----:B------:R-:W-:Y:S06]  /*bca0*/  BAR.SYNC.DEFER_BLOCKING 0x0 ;  /* 0x0000000000007b1d */ /* 0x000fec0000010000 */
[----:B0-----:R-:W0:Y:S02]  /*bcb0*/  @!P1 LDS R7, [0x2118] ;  /* 0x00211800ff079984 */ /* 0x001e240000000800 */
[----:B0-----:R-:W-:Y:S01]  /*bcc0*/  @!P1 FADD.FTZ R4, R4, R7 ;  /* 0x0000000704049221 */ /* 0x001fe20000010000 */
[----:B------:R-:W-:Y:S05]  /*bcd0*/  @P1 BRA `(.L_x_2947) ;  /* 0x0000004000001947 */ /* 0x000fea0003800000 */
[----:B------:R0:W-:Y:S01]  /*bce0*/  RED.E.ADD.F32.FTZ.RN.STRONG.GPU [R118.64], R4 ;  /* 0x000000047600798e */ /* 0x0001e2000c10e784 */
[----:B------:R-:W-:Y:S01]  /*bcf0*/  HFMA2.MMA R13, -RZ, RZ, 0, 0 ;  /* 0x00000000ff0d7435 */ /* 0x000fe200000001ff */
[----:B------:R-:W-:Y:S05]  /*bd00*/  BRA `(.L_x_2947) ;  /* 0x0000001000007947 */ /* 0x000fea0003800000 */
.L_x_2946:
[----:B------:R-:W1:Y:S02]  /*bd10*/  S2R R13, SR_TID.X ;  /* 0x00000000000d7919 */ /* 0x000e640000002100 */
.L_x_2947:
[----:B------:R-:W-:Y:S05]  /*bd20*/  BSYNC B0 ;  /* 0x0000000000007941 */ /* 0x000fea0003800000 */
.L_x_2945:
        /* <DEDUP_REMOVED lines=10> */
.L_x_2948:
        /* <DEDUP_REMOVED lines=15> */
[----:B--2---:R-:W-:Y:S02]  /*bec0*/  IADD3 R13, R13, c[0x0][0x0], RZ ;  /* 0x000000000d0d7a10 */ /* 0x004fe40007ffe0ff */
[----:B------:R-:W-:Y:S02]  /*bed0*/  IADD3 R7, R5, R7, RZ ;  /* 0x0000000705077210 */ /* 0x000fe40007ffe0ff */
[----:B------:R-:W-:Y:S02]  /*bee0*/  LEA R10, P1, R8, c[0x0][0x318], 0x2 ;  /* 0x0000c600080a7a11 */ /* 0x000fe400078210ff */
[----:B------:R-:W-:Y:S02]  /*bef0*/  LEA.HI.X R7, R4, c[0x0][0x314], R7, 0x2, P0 ;  /* 0x0000c50004077a11 */ /* 0x000fe400000f1407 */
[----:B------:R-:W-:-:S02]  /*bf00*/  ISETP.GE.AND P0, PT, R13, c[0x0][0x16c], PT ;  /* 0x00005b000d007a0c */ /* 0x000fc40003f06270 */
[----:B------:R-:W-:-:S04]  /*bf10*/  IADD3 R5, R9, R11, RZ ;  /* 0x0000000b09057210 */ /* 0x000fc80007ffe0ff */
[----:B------:R-:W-:Y:S01]  /*bf20*/  LEA.HI.X R11, R8, c[0x0][0x31c], R5, 0x2, P1 ;  /* 0x0000c700080b7a11 */ /* 0x000fe200008f1405 */
[----:B-1----:R0:W-:Y:S04]  /*bf30*/  RED.E.ADD.F32.FTZ.RN.STRONG.GPU [R6.64], R15 ;  /* 0x0000000f0600798e */ /* 0x0021e8000c10e784 */
[----:B---3--:R0:W-:Y:S02]  /*bf40*/  RED.E.ADD.F32.FTZ.RN.STRONG.GPU [R10.64], R17 ;  /* 0x000000110a00798e */ /* 0x0081e4000c10e784 */
[----:B------:R-:W-:Y:S05]  /*bf50*/  @!P0 BRA `(.L_x_2948) ;  /* 0xfffffe7000008947 */ /* 0x000fea000383ffff */
[----:B------:R-:W-:Y:S05]  /*bf60*/  EXIT ;  /* 0x000000000000794d */ /* 0x000fea0003800000 */
.L_x_2894:
[----:B------:R-:W-:Y:S01]  /*bf70*/  HFMA2.MMA R229, -RZ, RZ, 0, 5.9604644775390625e-08 ;  /* 0x00000001ffe57435 */ /* 0x000fe200000001ff */
[----:B------:R-:W-:Y:S02]  /*bf80*/  MOV R202, R66 ;  /* 0x0000004200ca7202 */ /* 0x000fe40000000f00 */
[----:B------:R-:W-:-:S02]  /*bf90*/  MOV R206, RZ ;  /* 0x000000ff00ce7202 */ /* 0x000fc40000000f00 */
[----:B------:R-:W-:Y:S02]  /*bfa0*/  MOV R231, 0xffffffff ;  /* 0xffffffff00e77802 */ /* 0x000fe40000000f00 */
[----:B------:R-:W-:Y:S02]  /*bfb0*/  MOV R64, 0xbfd0 ;  /* 0x0000bfd000407802 */ /* 0x000fe40000000f00 */
[----:B-1----:R-:W-:Y:S05]  /*bfc0*/  CALL.REL.NOINC `($__internal_119_$__cuda_sm70_shflsync_up) ;  /* 0x00000ed000007944 */ /* 0x002fea0003c00000 */
[----:B-1----:R-:W-:Y:S01]  /*bfd0*/  MOV R227, R202 ;  /* 0x000000ca00e37202 */ /* 0x002fe20000000f00 */
[----:B0-----:R-:W-:Y:S05]  /*bfe0*/  BRA `(.L_x_2949) ;  /* 0xffffb65000007947 */ /* 0x001fea000383ffff */
.L_x_2895:
[----:B------:R-:W-:Y:S01]  /*bff0*/  HFMA2.MMA R229, -RZ, RZ, 0, 5.9604644775390625e-08 ;  /* 0x00000001ffe57435 */ /* 0x000fe200000001ff */
[----:B------:R-:W-:Y:S02]  /*c000*/  MOV R202, R67 ;  /* 0x0000004300ca7202 */ /* 0x000fe40000000f00 */
[----:B------:R-:W-:Y:S02]  /*c010*/  MOV R206, RZ ;  /* 0x000000ff00ce7202 */ /* 0x000fe40000000f00 */
[----:B------:R-:W-:Y:S02]  /*c020*/  MOV R231, 0xffffffff ;  /* 0xffffffff00e77802 */ /* 0x000fe40000000f00 */
[----:B------:R-:W-:-:S02]  /*c030*/  MOV R64, 0xc050 ;  /* 0x0000c05000407802 */ /* 0x000fc40000000f00 */
[----:B012---:R-:W-:Y:S05]  /*c040*/  CALL.REL.NOINC `($__internal_119_$__cuda_sm70_shflsync_up) ;  /* 0x00000e5000007944 */ /* 0x007fea0003c00000 */
        /* <DEDUP_REMOVED lines=10> */
[----:B------:R-:W-:Y:S05]  /*c0f0*/  CALL.REL.NOINC `($__internal_119_$__cuda_sm70_shflsync_up) ;  /* 0x00000da000007944 */ /* 0x000fea0003c00000 */
[----:B0-----:R-:W-:Y:S01]  /*c100*/  HFMA2.MMA R229, -RZ, RZ, 0, 1.1920928955078125e-07 ;  /* 0x00000002ffe57435 */ /* 0x001fe200000001ff */
[----:B-1----:R-:W-:Y:S02]  /*c110*/  MOV R66, R202 ;  /* 0x000000ca00427202 */ /* 0x002fe40000000f00 */
[----:B------:R-:W-:-:S02]  /*c120*/  MOV R202, R67 ;  /* 0x0000004300ca7202 */ /* 0x000fc40000000f00 */
[----:B------:R-:W-:Y:S02]  /*c130*/  MOV R206, RZ ;  /* 0x000000ff00ce7202 */ /* 0x000fe40000000f00 */
[----:B------:R-:W-:Y:S02]  /*c140*/  MOV R231, 0xffffffff ;  /* 0xffffffff00e77802 */ /* 0x000fe40000000f00 */
[----:B------:R-:W-:Y:S02]  /*c150*/  MOV R64, 0xc170 ;  /* 0x0000c17000407802 */ /* 0x000fe40000000f00 */
[----:B------:R-:W-:Y:S05]  /*c160*/  CALL.REL.NOINC `($__internal_119_$__cuda_sm70_shflsync_up) ;  /* 0x00000d3000007944 */ /* 0x000fea0003c00000 */
        /* <DEDUP_REMOVED lines=8> */
[----:B------:R-:W-:Y:S05]  /*c1f0*/  CALL.REL.NOINC `($__internal_119_$__cuda_sm70_shflsync_up) ;  /* 0x00000ca000007944 */ /* 0x000fea0003c00000 */
[----:B0-----:R-:W-:Y:S01]  /*c200*/  HFMA2.MMA R229, -RZ, RZ, 0, 2.384185791015625e-07 ;  /* 0x00000004ffe57435 */ /* 0x001fe200000001ff */
[----:B-1----:R-:W-:Y:S02]  /*c210*/  MOV R66, R202 ;  /* 0x000000ca00427202 */ /* 0x002fe40000000f00 */
[----:B------:R-:W-:Y:S02]  /*c220*/  MOV R202, R67 ;  /* 0x0000004300ca7202 */ /* 0x000fe40000000f00 */
[----:B------:R-:W-:Y:S02]  /*c230*/  MOV R206, RZ ;  /* 0x000000ff00ce7202 */ /* 0x000fe40000000f00 */
[----:B------:R-:W-:Y:S02]  /*c240*/  MOV R231, 0xffffffff ;  /* 0xffffffff00e77802 */ /* 0x000fe40000000f00 */
[----:B------:R-:W-:Y:S02]  /*c250*/  MOV R64, 0xc270 ;  /* 0x0000c27000407802 */ /* 0x000fe40000000f00 */
[----:B------:R-:W-:Y:S05]  /*c260*/  CALL.REL.NOINC `($__internal_119_$__cuda_sm70_shflsync_up) ;  /* 0x00000c3000007944 */ /* 0x000fea0003c00000 */
        /* <DEDUP_REMOVED lines=8> */
[----:B------:R-:W-:Y:S05]  /*c2f0*/  CALL.REL.NOINC `($__internal_119_$__cuda_sm70_shflsync_up) ;  /* 0x00000ba000007944 */ /* 0x000fea0003c00000 */
[----:B0-----:R-:W-:Y:S01]  /*c300*/  HFMA2.MMA R229, -RZ, RZ, 0, 4.76837158203125e-07 ;  /* 0x00000008ffe57435 */ /* 0x001fe200000001ff */
[----:B-1----:R-:W-:Y:S02]  /*c310*/  MOV R66, R202 ;  /* 0x000000ca00427202 */ /* 0x002fe40000000f00 */
[----:B------:R-:W-:Y:S02]  /*c320*/  MOV R202, R67 ;  /* 0x0000004300ca7202 */ /* 0x000fe40000000f00 */
[----:B------:R-:W-:Y:S02]  /*c330*/  MOV R206, RZ ;  /* 0x000000ff00ce7202 */ /* 0x000fe40000000f00 */
[----:B------:R-:W-:Y:S02]  /*c340*/  MOV R231, 0xffffffff ;  /* 0xffffffff00e77802 */ /* 0x000fe40000000f00 */
[----:B------:R-:W-:Y:S02]  /*c350*/  MOV R64, 0xc370 ;  /* 0x0000c37000407802 */ /* 0x000fe40000000f00 */
[----:B------:R-:W-:Y:S05]  /*c360*/  CALL.REL.NOINC `($__internal_119_$__cuda_sm70_shflsync_up) ;  /* 0x00000b3000007944 */ /* 0x000fea0003c00000 */
        /* <DEDUP_REMOVED lines=10> */
[----:B------:R-:W-:Y:S05]  /*c410*/  CALL.REL.NOINC `($__internal_119_$__cuda_sm70_shflsync_up) ;  /* 0x00000a8000007944 */ /* 0x000fea0003c00000 */
[----:B0-----:R-:W-:Y:S01]  /*c420*/  HFMA2.MMA R229, -RZ, RZ, 0, 9.5367431640625e-07 ;  /* 0x00000010ffe57435 */ /* 0x001fe200000001ff */
[----:B-1----:R-:W-:Y:S02]  /*c430*/  MOV R200, R202 ;  /* 0x000000ca00c87202 */ /* 0x002fe40000000f00 */
[----:B------:R-:W-:Y:S02]  /*c440*/  MOV R202, R67 ;  /* 0x0000004300ca7202 */ /* 0x000fe40000000f00 */
[----:B------:R-:W-:Y:S02]  /*c450*/  MOV R206, RZ ;  /* 0x000000ff00ce7202 */ /* 0x000fe40000000f00 */
[----:B------:R-:W-:-:S02]  /*c460*/  MOV R231, 0xffffffff ;  /* 0xffffffff00e77802 */ /* 0x000fc40000000f00 */
[----:B------:R-:W-:Y:S02]  /*c470*/  MOV R64, 0xc490 ;  /* 0x0000c49000407802 */ /* 0x000fe40000000f00 */
[----:B------:R-:W-:Y:S05]  /*c480*/  CALL.REL.NOINC `($__internal_119_$__cuda_sm70_shflsync_up) ;  /* 0x00000a1000007944 */ /* 0x000fea0003c00000 */
[----:B-1----:R-:W-:Y:S01]  /*c490*/  MOV R64, R202 ;  /* 0x000000ca00407202 */ /* 0x002fe20000000f00 */
[----:B0-----:R-:W-:Y:S05]  /*c4a0*/  BRA `(.L_x_2950) ;  /* 0xffffb31000007947 */ /* 0x001fea000383ffff */
.L_x_2898:
[----:B------:R-:W-:Y:S01]  /*c4b0*/  HFMA2.MMA R229, -RZ, RZ, 0, 5.9604644775390625e-08 ;  /* 0x00000001ffe57435 */ /* 0x000fe200000001ff */
[----:B------:R-:W-:Y:S02]  /*c4c0*/  MOV R202, R67 ;  /* 0x0000004300ca7202 */ /* 0x000fe40000000f00 */
[----:B------:R-:W-:Y:S02]  /*c4d0*/  MOV R206, RZ ;  /* 0x000000ff00ce7202 */ /* 0x000fe40000000f00 */
[----:B------:R-:W-:Y:S02]  /*c4e0*/  MOV R231, 0xffffffff ;  /* 0xffffffff00e77802 */ /* 0x000fe40000000f00 */
[----:B------:R-:W-:Y:S02]  /*c4f0*/  MOV R64, 0xc510 ;  /* 0x0000c51000407802 */ /* 0x000fe40000000f00 */
[----:B01----:R-:W-:Y:S05]  /*c500*/  CALL.REL.NOINC `($__internal_119_$__cuda_sm70_shflsync_up) ;  /* 0x0000099000007944 */ /* 0x003fea0003c00000 */
[----:B0-----:R-:W-:Y:S01]  /*c510*/  HFMA2.MMA R229, -RZ, RZ, 0, 5.9604644775390625e-08 ;  /* 0x00000001ffe57435 */ /* 0x001fe200000001ff */
[----:B-1----:R-:W-:Y:S02]  /*c520*/  MOV R66, R202 ;  /* 0x000000ca00427202 */ /* 0x002fe40000000f00 */
[----:B------:R-:W-:-:S02]  /*c530*/  MOV R202, R204 ;  /* 0x000000cc00ca7202 */ /* 0x000fc40000000f00 */
[----:B------:R-:W-:Y:S02]  /*c540*/  MOV R206, RZ ;  /* 0x000000ff00ce7202 */ /* 0x000fe40000000f00 */
[----:B------:R-:W-:Y:S02]  /*c550*/  MOV R231, 0xffffffff ;  /* 0xffffffff00e77802 */ /* 0x000fe40000000f00 */
[----:B------:R-:W-:Y:S02]  /*c560*/  MOV R64, 0xc580 ;  /* 0x0000c58000407802 */ /* 0x000fe40000000f00 */
[----:B------:R-:W-:Y:S05]  /*c570*/  CALL.REL.NOINC `($__internal_119_$__cuda_sm70_shflsync_up) ;  /* 0x0000092000007944 */ /* 0x000fea0003c00000 */
[----:B------:R-:W-:Y:S01]  /*c580*/  HFMA2.MMA R245, -RZ, RZ, 0, 0 ;  /* 0x00000000fff57435 */ /* 0x000fe200000001ff */
[----:B------:R-:W-:Y:S02]  /*c590*/  MOV R136, R66 ;  /* 0x0000004200887202 */ /* 0x000fe40000000f00 */
[----:B-1----:R-:W-:Y:S02]  /*c5a0*/  MOV R198, R202 ;  /* 0x000000ca00c67202 */ /* 0x002fe40000000f00 */
[----:B------:R-:W-:Y:S02]  /*c5b0*/  MOV R66, R132 ;  /* 0x0000008400427202 */ /* 0x000fe40000000f00 */
[----:B------:R-:W-:-:S02]  /*c5c0*/  MOV R212, 0x1f ;  /* 0x0000001f00d47802 */ /* 0x000fc40000000f00 */
[----:B------:R-:W-:Y:S02]  /*c5d0*/  MOV R247, 0xffffffff ;  /* 0xffffffff00f77802 */ /* 0x000fe40000000f00 */
[----:B------:R-:W-:Y:S02]  /*c5e0*/  MOV R64, 0xc600 ;  /* 0x0000c60000407802 */ /* 0x000fe40000000f00 */
[----:B0-----:R-:W-:Y:S05]  /*c5f0*/  CALL.REL.NOINC `($__internal_118_$__cuda_sm70_shflsync_idx_p) ;  /* 0x0000086000007944 */ /* 0x001fea0003c00000 */
[----:B0-----:R-:W-:Y:S01]  /*c600*/  HFMA2.MMA R245, -RZ, RZ, 0, 0 ;  /* 0x00000000fff57435 */ /* 0x001fe200000001ff */
[----:B-1----:R-:W-:Y:S02]  /*c610*/  MOV R132, R212 ;  /* 0x000000d400847202 */ /* 0x002fe40000000f00 */
[----:B------:R-:W-:Y:S02]  /*c620*/  MOV R66, R133 ;  /* 0x0000008500427202 */ /* 0x000fe40000000f00 */
[----:B------:R-:W-:Y:S02]  /*c630*/  MOV R212, 0x1f ;  /* 0x0000001f00d47802 */ /* 0x000fe40000000f00 */
[----:B------:R-:W-:Y:S02]  /*c640*/  MOV R247, 0xffffffff ;  /* 0xffffffff00f77802 */ /* 0x000fe40000000f00 */
[----:B------:R-:W-:-:S02]  /*c650*/  MOV R64, 0xc670 ;  /* 0x0000c67000407802 */ /* 0x000fc40000000f00 */
[----:B------:R-:W-:Y:S05]  /*c660*/  CALL.REL.NOINC `($__internal_118_$__cuda_sm70_shflsync_idx_p) ;  /* 0x000007f000007944 */ /* 0x000fea0003c00000 */
[----:B-1----:R-:W-:Y:S01]  /*c670*/  MOV R65, R212 ;  /* 0x000000d400417202 */ /* 0x002fe20000000f00 */
[----:B0-----:R-:W-:Y:S05]  /*c680*/  BRA `(.L_x_2951) ;  /* 0xffffb2b000007947 */ /* 0x001fea000383ffff */
.L_x_2901:
[----:B------:R-:W-:Y:S01]  /*c690*/  HFMA2.MMA R245, -RZ, RZ, 0, 5.9604644775390625e-08 ;  /* 0x00000001fff57435 */ /* 0x000fe200000001ff */
[----:B------:R-:W-:-:S02]  /*c6a0*/  MOV R208, R66 ;  /* 0x0000004200d07202 */ /* 0x000fc40000000f00 */
[----:B------:R-:W-:Y:S02]  /*c6b0*/  MOV R210, 0x1f ;  /* 0x0000001f00d27802 */ /* 0x000fe40000000f00 */
[----:B------:R-:W-:Y:S02]  /*c6c0*/  MOV R247, 0xffffffff ;  /* 0xffffffff00f77802 */ /* 0x000fe40000000f00 */
[----:B------:R-:W-:Y:S02]  /*c6d0*/  MOV R64, 0xc6f0 ;  /* 0x0000c6f000407802 */ /* 0x000fe40000000f00 */
[----:B------:R-:W-:Y:S05]  /*c6e0*/  CALL.REL.NOINC `($__internal_117_$__cuda_sm70_shflsync_down) ;  /* 0x0000073000007944 */ /* 0x000fea0003c00000 */
[----:B-1----:R-:W-:Y:S01]  /*c6f0*/  MOV R241, R208 ;  /* 0x000000d000f17202 */ /* 0x002fe20000000f00 */
[----:B0-----:R-:W-:Y:S05]  /*c700*/  BRA `(.L_x_2952) ;  /* 0xffffb80000007947 */ /* 0x001fea000383ffff */
.L_x_2902:
[----:B------:R-:W-:Y:S01]  /*c710*/  HFMA2.MMA R245, -RZ, RZ, 0, 5.9604644775390625e-08 ;  /* 0x00000001fff57435 */ /* 0x000fe200000001ff */
[----:B------:R-:W-:Y:S02]  /*c720*/  MOV R208, R67 ;  /* 0x0000004300d07202 */ /* 0x000fe40000000f00 */
[----:B------:R-:W-:Y:S02]  /*c730*/  MOV R210, 0x1f ;  /* 0x0000001f00d27802 */ /* 0x000fe40000000f00 */
[----:B------:R-:W-:-:S02]  /*c740*/  MOV R247, 0xffffffff ;  /* 0xffffffff00f77802 */ /* 0x000fc40000000f00 */
[----:B------:R-:W-:Y:S02]  /*c750*/  MOV R64, 0xc770 ;  /* 0x0000c77000407802 */ /* 0x000fe40000000f00 */
[----:B01----:R-:W-:Y:S05]  /*c760*/  CALL.REL.NOINC `($__internal_117_$__cuda_sm70_shflsync_down) ;  /* 0x000006b000007944 */ /* 0x003fea0003c00000 */
[C---:B------:R-:W-:Y:S01]  /*c770*/  FMUL.FTZ R65, R66.reuse, R241 ;  /* 0x000000f142417220 */ /* 0x040fe20000410000 */
[----:B0-----:R-:W-:Y:S01]  /*c780*/  HFMA2.MMA R245, -RZ, RZ, 0, 1.1920928955078125e-07 ;  /* 0x00000002fff57435 */ /* 0x001fe200000001ff */
[C---:B-1----:R-:W-:Y:S01]  /*c790*/  FFMA.FTZ R208, R66.reuse, R208, R67 ;  /* 0x000000d042d07223 */ /* 0x042fe20000010043 */
[----:B------:R-:W-:Y:S02]  /*c7a0*/  MOV R210, 0x1f ;  /* 0x0000001f00d27802 */ /* 0x000fe40000000f00 */
[----:B------:R-:W-:Y:S02]  /*c7b0*/  FSEL R241, R66, R65, !P4 ;  /* 0x0000004142f17208 */ /* 0x000fe40006000000 */
[----:B------:R-:W-:Y:S02]  /*c7c0*/  FSEL R67, R67, R208, !P4 ;  /* 0x000000d043437208 */ /* 0x000fe40006000000 */
[----:B------:R-:W-:Y:S02]  /*c7d0*/  MOV R247, 0xffffffff ;  /* 0xffffffff00f77802 */ /* 0x000fe40000000f00 */
[----:B------:R-:W-:-:S02]  /*c7e0*/  MOV R208, R241 ;  /* 0x000000f100d07202 */ /* 0x000fc40000000f00 */
[----:B------:R-:W-:Y:S02]  /*c7f0*/  MOV R64, 0xc810 ;  /* 0x0000c81000407802 */ /* 0x000fe40000000f00 */
[----:B------:R-:W-:Y:S05]  /*c800*/  CALL.REL.NOINC `($__internal_117_$__cuda_sm70_shflsync_down) ;  /* 0x0000061000007944 */ /* 0x000fea0003c00000 */
[----:B0-----:R-:W-:Y:S01]  /*c810*/  HFMA2.MMA R245, -RZ, RZ, 0, 1.1920928955078125e-07 ;  /* 0x00000002fff57435 */ /* 0x001fe200000001ff */
[----:B-1----:R-:W-:Y:S02]  /*c820*/  MOV R66, R208 ;  /* 0x000000d000427202 */ /* 0x002fe40000000f00 */
[----:B------:R-:W-:Y:S02]  /*c830*/  MOV R208, R67 ;  /* 0x0000004300d07202 */ /* 0x000fe40000000f00 */
[----:B------:R-:W-:Y:S02]  /*c840*/  MOV R210, 0x1f ;  /* 0x0000001f00d27802 */ /* 0x000fe40000000f00 */
[----:B------:R-:W-:Y:S02]  /*c850*/  MOV R247, 0xffffffff ;  /* 0xffffffff00f77802 */ /* 0x000fe40000000f00 */
[----:B------:R-:W-:Y:S02]  /*c860*/  MOV R64, 0xc880 ;  /* 0x0000c88000407802 */ /* 0x000fe40000000f00 */
[----:B------:R-:W-:Y:S05]  /*c870*/  CALL.REL.NOINC `($__internal_117_$__cuda_sm70_shflsync_down) ;  /* 0x000005a000007944 */ /* 0x000fea0003c00000 */
[----:B-1----:R-:W-:Y:S01]  /*c880*/  @!P3 FFMA.FTZ R67, R241, R208, R67 ;  /* 0x000000d0f143b223 */ /* 0x002fe20000010043 */
[----:B0-----:R-:W-:Y:S01]  /*c890*/  HFMA2.MMA R245, -RZ, RZ, 0, 2.384185791015625e-07 ;  /* 0x00000004fff57435 */ /* 0x001fe200000001ff */
[----:B------:R-:W-:Y:S01]  /*c8a0*/  @!P3 FMUL.FTZ R241, R66, R241 ;  /* 0x000000f142f1b220 */ /* 0x000fe20000410000 */
[----:B------:R-:W-:-:S02]  /*c8b0*/  MOV R210, 0x1f ;  /* 0x0000001f00d27802 */ /* 0x000fc40000000f00 */
[----:B------:R-:W-:Y:S02]  /*c8c0*/  MOV R247, 0xffffffff ;  /* 0xffffffff00f77802 */ /* 0x000fe40000000f00 */
[----:B------:R-:W-:Y:S02]  /*c8d0*/  MOV R208, R241 ;  /* 0x000000f100d07202 */ /* 0x000fe40000000f00 */
[----:B------:R-:W-:Y:S02]  /*c8e0*/  MOV R64, 0xc900 ;  /* 0x0000c90000407802 */ /* 0x000fe40000000f00 */
[----:B------:R-:W-:Y:S05]  /*c8f0*/  CALL.REL.NOINC `($__internal_117_$__cuda_sm70_shflsync_down) ;  /* 0x0000052000007944 */ /* 0x000fea0003c00000 */
[----:B0-----:R-:W-:Y:S01]  /*c900*/  HFMA2.MMA R245, -RZ, RZ, 0, 2.384185791015625e-07 ;  /* 0x00000004fff57435 */ /* 0x001fe200000001ff */
[----:B-1----:R-:W-:Y:S02]  /*c910*/  MOV R66, R208 ;  /* 0x000000d000427202 */ /* 0x002fe40000000f00 */
[----:B------:R-:W-:Y:S02]  /*c920*/  MOV R208, R67 ;  /* 0x0000004300d07202 */ /* 0x000fe40000000f00 */
[----:B------:R-:W-:Y:S02]  /*c930*/  MOV R210, 0x1f ;  /* 0x0000001f00d27802 */ /* 0x000fe40000000f00 */
[----:B------:R-:W-:-:S02]  /*c940*/  MOV R247, 0xffffffff ;  /* 0xffffffff00f77802 */ /* 0x000fc40000000f00 */
[----:B------:R-:W-:Y:S02]  /*c950*/  MOV R64, 0xc970 ;  /* 0x0000c97000407802 */ /* 0x000fe40000000f00 */
[----:B------:R-:W-:Y:S05]  /*c960*/  CALL.REL.NOINC `($__internal_117_$__cuda_sm70_shflsync_down) ;  /* 0x000004b000007944 */ /* 0x000fea0003c00000 */
[----:B-1----:R-:W-:Y:S01]  /*c970*/  @!P2 FFMA.FTZ R67, R241, R208, R67 ;  /* 0x000000d0f143a223 */ /* 0x002fe20000010043 */
[----:B0-----:R-:W-:Y:S01]  /*c980*/  HFMA2.MMA R245, -RZ, RZ, 0, 4.76837158203125e-07 ;  /* 0x00000008fff57435 */ /* 0x001fe200000001ff */
[----:B------:R-:W-:Y:S01]  /*c990*/  @!P2 FMUL.FTZ R241, R66, R241 ;  /* 0x000000f142f1a220 */ /* 0x000fe20000410000 */
[----:B------:R-:W-:Y:S02]  /*c9a0*/  MOV R210, 0x1f ;  /* 0x0000001f00d27802 */ /* 0x000fe40000000f00 */
[----:B------:R-:W-:Y:S02]  /*c9b0*/  MOV R247, 0xffffffff ;  /* 0xffffffff00f77802 */ /* 0x000fe40000000f00 */
[----:B------:R-:W-:Y:S02]  /*c9c0*/  MOV R208, R241 ;  /* 0x000000f100d07202 */ /* 0x000fe40000000f00 */
[----:B------:R-:W-:Y:S02]  /*c9d0*/  MOV R64, 0xc9f0 ;  /* 0x0000c9f000407802 */ /* 0x000fe40000000f00 */
[----:B------:R-:W-:Y:S05]  /*c9e0*/  CALL.REL.NOINC `($__internal_117_$__cuda_sm70_shflsync_down) ;  /* 0x0000043000007944 */ /* 0x000fea0003c00000 */
[----:B0-----:R-:W-:Y:S01]  /*c9f0*/  HFMA2.MMA R245, -RZ, RZ, 0, 4.76837158203125e-07 ;  /* 0x00000008fff57435 */ /* 0x001fe200000001ff */
[----:B-1----:R-:W-:-:S02]  /*ca00*/  MOV R66, R208 ;  /* 0x000000d000427202 */ /* 0x002fc40000000f00 */
[----:B------:R-:W-:Y:S02]  /*ca10*/  MOV R208, R67 ;  /* 0x0000004300d07202 */ /* 0x000fe40000000f00 */
[----:B------:R-:W-:Y:S02]  /*ca20*/  MOV R210, 0x1f ;  /* 0x0000001f00d27802 */ /* 0x000fe40000000f00 */
[----:B------:R-:W-:Y:S02]  /*ca30*/  MOV R247, 0xffffffff ;  /* 0xffffffff00f77802 */ /* 0x000fe40000000f00 */
[----:B------:R-:W-:Y:S02]  /*ca40*/  MOV R64, 0xca60 ;  /* 0x0000ca6000407802 */ /* 0x000fe40000000f00 */
[----:B------:R-:W-:Y:S05]  /*ca50*/  CALL.REL.NOINC `($__internal_117_$__cuda_sm70_shflsync_down) ;  /* 0x000003c000007944 */ /* 0x000fea0003c00000 */
        /* <DEDUP_REMOVED lines=8> */
[----:B------:R-:W-:Y:S05]  /*cae0*/  CALL.REL.NOINC `($__internal_117_$__cuda_sm70_shflsync_down) ;  /* 0x0000033000007944 */ /* 0x000fea0003c00000 */
[----:B0-----:R-:W-:Y:S01]  /*caf0*/  HFMA2.MMA R245, -RZ, RZ, 0, 9.5367431640625e-07 ;  /* 0x00000010fff57435 */ /* 0x001fe200000001ff */
[----:B-1----:R-:W-:Y:S02]  /*cb00*/  MOV R66, R208 ;  /* 0x000000d000427202 */ /* 0x002fe40000000f00 */
[----:B------:R-:W-:Y:S02]  /*cb10*/  MOV R208, R67 ;  /* 0x0000004300d07202 */ /* 0x000fe40000000f00 */
[----:B------:R-:W-:Y:S02]  /*cb20*/  MOV R210, 0x1f ;  /* 0x0000001f00d27802 */ /* 0x000fe40000000f00 */
[----:B------:R-:W-:Y:S02]  /*cb30*/  MOV R247, 0xffffffff ;  /* 0xffffffff00f77802 */ /* 0x000fe40000000f00 */
[----:B------:R-:W-:Y:S02]  /*cb40*/  MOV R64, 0xcb60 ;  /* 0x0000cb6000407802 */ /* 0x000fe40000000f00 */
[----:B------:R-:W-:Y:S05]  /*cb50*/  CALL.REL.NOINC `($__internal_117_$__cuda_sm70_shflsync_down) ;  /* 0x000002c000007944 */ /* 0x000fea0003c00000 */
[----:B-1----:R-:W-:Y:S01]  /*cb60*/  @!P0 FFMA.FTZ R67, R243, R208, R67 ;  /* 0x000000d0f3438223 */ /* 0x002fe20000010043 */
[----:B0-----:R-:W-:Y:S01]  /*cb70*/  HFMA2.MMA R245, -RZ, RZ, 0, 0 ;  /* 0x00000000fff57435 */ /* 0x001fe200000001ff */
[----:B------:R-:W-:Y:S01]  /*cb80*/  @!P0 FMUL.FTZ R243, R66, R243 ;  /* 0x000000f342f38220 */ /* 0x000fe20000410000 */
[----:B------:R-:W-:-:S02]  /*cb90*/  MOV R212, 0x1f ;  /* 0x0000001f00d47802 */ /* 0x000fc40000000f00 */
[----:B------:R-:W-:Y:S02]  /*cba0*/  MOV R247, 0xffffffff ;  /* 0xffffffff00f77802 */ /* 0x000fe40000000f00 */
[----:B------:R-:W-:Y:S02]  /*cbb0*/  MOV R66, R243 ;  /* 0x000000f300427202 */ /* 0x000fe40000000f00 */
[----:B------:R-:W-:Y:S02]  /*cbc0*/  MOV R64, 0xcbe0 ;  /* 0x0000cbe000407802 */ /* 0x000fe40000000f00 */
[----:B------:R-:W-:Y:S05]  /*cbd0*/  CALL.REL.NOINC `($__internal_118_$__cuda_sm70_shflsync_idx_p) ;  /* 0x0000028000007944 */ /* 0x000fea0003c00000 */
[----:B0-----:R-:W-:Y:S01]  /*cbe0*/  HFMA2.MMA R245, -RZ, RZ, 0, 0 ;  /* 0x00000000fff57435 */ /* 0x001fe200000001ff */
[----:B-1----:R-:W-:Y:S02]  /*cbf0*/  MOV R241, R212 ;  /* 0x000000d400f17202 */ /* 0x002fe40000000f00 */
[----:B------:R-:W-:Y:S02]  /*cc00*/  MOV R66, R67 ;  /* 0x0000004300427202 */ /* 0x000fe40000000f00 */
[----:B------:R-:W-:Y:S02]  /*cc10*/  MOV R212, 0x1f ;  /* 0x0000001f00d47802 */ /* 0x000fe40000000f00 */
[----:B------:R-:W-:-:S02]  /*cc20*/  MOV R247, 0xffffffff ;  /* 0xffffffff00f77802 */ /* 0x000fc40000000f00 */
[----:B------:R-:W-:Y:S02]  /*cc30*/  MOV R64, 0xcc50 ;  /* 0x0000cc5000407802 */ /* 0x000fe40000000f00 */
[----:B------:R-:W-:Y:S05]  /*cc40*/  CALL.REL.NOINC `($__internal_118_$__cuda_sm70_shflsync_idx_p) ;  /* 0x0000021000007944 */ /* 0x000fea0003c00000 */
[----:B0-----:R-:W-:Y:S01]  /*cc50*/  HFMA2.MMA R245, -RZ, RZ, 0, 5.9604644775390625e-08 ;  /* 0x00000001fff57435 */ /* 0x001fe200000001ff */
[----:B-1----:R-:W-:Y:S02]  /*cc60*/  MOV R136, R212 ;  /* 0x000000d400887202 */ /* 0x002fe40000000f00 */
[----:B------:R-:W-:Y:S02]  /*cc70*/  MOV R208, R243 ;  /* 0x000000f300d07202 */ /* 0x000fe40000000f00 */
[----:B------:R-:W-:Y:S02]  /*cc80*/  MOV R210, 0x1f ;  /* 0x0000001f00d27802 */ /* 0x000fe40000000f00 */
[----:B------:R-:W-:Y:S02]  /*cc90*/  MOV R247, 0xffffffff ;  /* 0xffffffff00f77802 */ /* 0x000fe40000000f00 */
[----:B------:R-:W-:Y:S02]  /*cca0*/  MOV R64, 0xccc0 ;  /* 0x0000ccc000407802 */ /* 0x000fe40000000f00 */
[----:B------:R-:W-:Y:S05]  /*ccb0*/  CALL.REL.NOINC `($__internal_117_$__cuda_sm70_shflsync_down) ;  /* 0x0000016000007944 */ /* 0x000fea0003c00000 */
[----:B0-----:R-:W-:Y:S01]  /*ccc0*/  HFMA2.MMA R245, -RZ, RZ, 0, 5.9604644775390625e-08 ;  /* 0x00000001fff57435 */ /* 0x001fe200000001ff */
[----:B-1----:R-:W-:-:S02]  /*ccd0*/  MOV R66, R208 ;  /* 0x000000d000427202 */ /* 0x002fc40000000f00 */
[----:B------:R-:W-:Y:S02]  /*cce0*/  MOV R208, R67 ;  /* 0x0000004300d07202 */ /* 0x000fe40000000f00 */
[----:B------:R-:W-:Y:S02]  /*ccf0*/  MOV R210, 0x1f ;  /* 0x0000001f00d27802 */ /* 0x000fe40000000f00 */
[----:B------:R-:W-:Y:S02]  /*cd00*/  MOV R247, 0xffffffff ;  /* 0xffffffff00f77802 */ /* 0x000fe40000000f00 */
[----:B------:R-:W-:Y:S02]  /*cd10*/  MOV R64, 0xcd30 ;  /* 0x0000cd3000407802 */ /* 0x000fe40000000f00 */
[----:B------:R-:W-:Y:S05]  /*cd20*/  CALL.REL.NOINC `($__internal_117_$__cuda_sm70_shflsync_down) ;  /* 0x000000f000007944 */ /* 0x000fea0003c00000 */
[----:B0-----:R-:W-:Y:S01]  /*cd30*/  HFMA2.MMA R245, -RZ, RZ, 0, 0 ;  /* 0x00000000fff57435 */ /* 0x001fe200000001ff */
[----:B------:R-:W-:Y:S02]  /*cd40*/  MOV R243, R66 ;  /* 0x0000004200f37202 */ /* 0x000fe40000000f00 */
[----:B------:R-:W-:Y:S02]  /*cd50*/  MOV R66, R132 ;  /* 0x0000008400427202 */ /* 0x000fe40000000f00 */
[----:B------:R-:W-:-:S02]  /*cd60*/  MOV R212, 0x1f ;  /* 0x0000001f00d47802 */ /* 0x000fc40000000f00 */
[----:B------:R-:W-:Y:S02]  /*cd70*/  MOV R247, 0xffffffff ;  /* 0xffffffff00f77802 */ /* 0x000fe40000000f00 */
[----:B------:R-:W-:Y:S02]  /*cd80*/  MOV R64, 0xcda0 ;  /* 0x0000cda000407802 */ /* 0x000fe40000000f00 */
[----:B-1----:R-:W-:Y:S05]  /*cd90*/  CALL.REL.NOINC `($__internal_118_$__cuda_sm70_shflsync_idx_p) ;  /* 0x000000c000007944 */ /* 0x002fea0003c00000 */
[----:B0-----:R-:W-:Y:S01]  /*cda0*/  HFMA2.MMA R245, -RZ, RZ, 0, 0 ;  /* 0x00000000fff57435 */ /* 0x001fe200000001ff */
[----:B-1----:R-:W-:Y:S02]  /*cdb0*/  MOV R210, R212 ;  /* 0x000000d400d27202 */ /* 0x002fe40000000f00 */
[----:B------:R-:W-:Y:S02]  /*cdc0*/  MOV R66, R133 ;  /* 0x0000008500427202 */ /* 0x000fe40000000f00 */
[----:B------:R-:W-:Y:S02]  /*cdd0*/  MOV R212, 0x1f ;  /* 0x0000001f00d47802 */ /* 0x000fe40000000f00 */
[----:B------:R-:W-:Y:S02]  /*cde0*/  MOV R247, 0xffffffff ;  /* 0xffffffff00f77802 */ /* 0x000fe40000000f00 */
[----:B------:R-:W-:-:S02]  /*cdf0*/  MOV R64, 0xce10 ;  /* 0x0000ce1000407802 */ /* 0x000fc40000000f00 */
[----:B------:R-:W-:Y:S05]  /*ce00*/  CALL.REL.NOINC `($__internal_118_$__cuda_sm70_shflsync_idx_p) ;  /* 0x0000005000007944 */ /* 0x000fea0003c00000 */
[----:B01----:R-:W-:Y:S05]  /*ce10*/  BRA `(.L_x_2953) ;  /* 0xffffb29000007947 */ /* 0x003fea000383ffff */
        .weak           $__internal_117_$__cuda_sm70_shflsync_down
        .type           $__internal_117_$__cuda_sm70_shflsync_down,@function
        .size           $__internal_117_$__cuda_sm70_shflsync_down,($__internal_118_$__cuda_sm70_shflsync_idx_p - $__internal_117_$__cuda_sm70_shflsync_down)
$__internal_117_$__cuda_sm70_shflsync_down:
[----:B------:R-:W-:Y:S01]  /*ce20*/  HFMA2.MMA R65, -RZ, RZ, 0, 0 ;  /* 0x00000000ff417435 */ /* 0x000fe200000001ff */
[----:B------:R-:W-:Y:S04]  /*ce30*/  WARPSYNC R247 ;  /* 0x000000f700007348 */ /* 0x000fe80003800000 */
[----:B------:R0:W1:Y:S01]  /*ce40*/  SHFL.DOWN PT, R208, R208, R245, R210 ;  /* 0x080000f5d0d07389 */ /* 0x00006200000e00d2 */
[----:B------:R-:W-:Y:S05]  /*ce50*/  RET.REL.NODEC R64 `(_Z25selective_scan_bwd_kernelI32Selective_Scan_bwd_kernel_traitsILi64ELi16ELb0ELb0ELb1ELb1ELb1EffEEv12SSMParamsBwd) ;  /* 0xffff31a040007950 */ /* 0x000fea0003c3ffff */
        .weak           $__internal_118_$__cuda_sm70_shflsync_idx_p
        .type           $__internal_118_$__cuda_sm70_shflsync_idx_p,@function
        .size           $__internal_118_$__cuda_sm70_shflsync_idx_p,($__internal_119_$__cuda_sm70_shflsync_up - $__internal_118_$__cuda_sm70_shflsync_idx_p)
$__internal_118_$__cuda_sm70_shflsync_idx_p:
[----:B------:R-:W-:Y:S01]  /*ce60*/  MOV R65, 0x0 ;  /* 0x0000000000417802 */ /* 0x000fe20000000f00 */
[----:B------:R-:W-:Y:S04]  /*ce70*/  WARPSYNC R247 ;  /* 0x000000f700007348 */ /* 0x000fe80003800000 */
[----:B------:R0:W1:Y:S01]  /*ce80*/  SHFL.IDX PT, R212, R66, R245, R212 ;  /* 0x000000f542d47389 */ /* 0x00006200000e00d4 */
[----:B------:R-:W-:Y:S05]  /*ce90*/  RET.REL.NODEC R64 `(_Z25selective_scan_bwd_kernelI32Selective_Scan_bwd_kernel_traitsILi64ELi16ELb0ELb0ELb1ELb1ELb1EffEEv12SSMParamsBwd) ;  /* 0xffff316040007950 */ /* 0x000fea0003c3ffff */
        .weak           $__internal_119_$__cuda_sm70_shflsync_up
        .type           $__internal_119_$__cuda_sm70_shflsync_up,@function
        .size           $__internal_119_$__cuda_sm70_shflsync_up,(.L_x_8935 - $__internal_119_$__cuda_sm70_shflsync_up)
$__internal_119_$__cuda_sm70_shflsync_up:
[----:B------:R-:W-:Y:S01]  /*cea0*/  HFMA2.MMA R65, -RZ, RZ, 0, 0 ;  /* 0x00000000ff417435 */ /* 0x000fe200000001ff */
[----:B------:R-:W-:Y:S04]  /*ceb0*/  WARPSYNC R231 ;  /* 0x000000e700007348 */ /* 0x000fe80003800000 */
[----:B------:R0:W1:Y:S01]  /*cec0*/  SHFL.UP PT, R202, R202, R229, R206 ;  /* 0x040000e5caca7389 */ /* 0x00006200000e00ce */
[----:B------:R-:W-:Y:S05]  /*ced0*/  RET.REL.NODEC R64 `(_Z25selective_scan_bwd_kernelI32Selective_Scan_bwd_kernel_traitsILi64ELi16ELb0ELb0ELb1ELb1ELb1EffEEv12SSMParamsBwd) ;  /* 0xffff312040007950 */ /* 0x000fea0003c3ffff */
.L_x_2954:
        /* <DEDUP_REMOVED lines=10> */
.L_x_8935:


//--------------------- .text._Z25selective_scan_bwd_kernelI32Selective_Scan_bwd_kernel_traitsILi64ELi16ELb0ELb1ELb0ELb0ELb0EffEEv12SSMParamsBwd --------------------------
	.section	.text._Z25selective_scan_bwd_kernelI32Selective_Scan_bwd_kernel_traitsILi64ELi16ELb0ELb1ELb0ELb0ELb0EffEEv12SSMParamsBwd,"ax",@progbits
	.sectioninfo	@"SHI_REGISTERS=250"
	.align	128
        .global         _Z25selective_scan_bwd_kernelI32Selective_Scan_bwd_kernel_traitsILi64ELi16ELb0ELb1ELb0ELb0ELb0EffEEv12SSMParamsBwd
        .type           _Z25selective_scan_bwd_kernelI32Selective_Scan_bwd_kernel_traitsILi64ELi16ELb0ELb1ELb0ELb0ELb0EffEEv12SSMParamsBwd,@function
        .size           _Z25selective_scan_bwd_kernelI32Selective_Scan_bwd_kernel_traitsILi64ELi16ELb0ELb1ELb0ELb0ELb0EffEEv12SSMParamsBwd,(.L_x_8938 - _Z25selective_scan_bwd_kernelI32Selective_Scan_bwd_kernel_traitsILi64ELi16ELb0ELb1ELb0ELb0ELb0EffEEv12SSMParamsBwd)
        .other          _Z25selective_scan_bwd_kernelI32Selective_Scan_bwd_kernel_traitsILi64ELi16ELb0ELb1ELb0ELb0ELb0EffEEv12SSMParamsBwd,@"STO_CUDA_ENTRY STV_DEFAULT"
_Z25selective_scan_bwd_kernelI32Selective_Scan_bwd_kernel_traitsILi64ELi16ELb0ELb1ELb0ELb0ELb0EffEEv12SSMParamsBwd:
.text._Z25selective_scan_bwd_kernelI32Selective_Scan_bwd_kernel_traitsILi64ELi16ELb0ELb1ELb0ELb0ELb0EffEEv12SSMParamsBwd:
[----:B------:R-:W-:Y:S02]  /*0000*/  MOV R1, c[0x0][0x28] ;  /* 0x00000a0000017a02 */ /* 0x000fe40000000f00 */
[----:B------:R-:W-:Y:S01]  /*0010*/  IABS R11, c[0x0][0x178] ;  /* 0x00005e00000b7a13 */ /* 0x000fe20000000000 */
[----:B------:R-:W0:Y:S01]  /*0020*/  S2R R17, SR_CTAID.Y ;  /* 0x0000000000117919 */ /* 0x000e220000002600 */
[----:B------:R-:W-:Y:S01]  /*0030*/  ISETP.NE.U32.AND P0, PT, RZ, c[0x0][0x238], PT ;  /* 0x00008e00ff007a0c */ /* 0x000fe20003f05070 */
[----:B------:R-:W-:Y:S01]  /*0040*/  CS2R R14, SRZ ;  /* 0x00000000000e7805 */ /* 0x000fe2000001ff00 */
[----:B------:R-:W1:Y:S01]  /*0050*/  I2F.RP R0, R11 ;  /* 0x0000000b00007306 */ /* 0x000e620000209400 */
[----:B------:R-:W-:Y:S01]  /*0060*/  ISETP.NE.U32.AND P1, PT, RZ, c[0x0][0x250], PT ;  /* 0x00009400ff007a0c */ /* 0x000fe20003f25070 */
[----:B------:R-:W-:Y:S01]  /*0070*/  ULDC.64 UR10, c[0x0][0x118] ;  /* 0x00004600000a7ab9 */ /* 0x000fe20000000a00 */
[----:B------:R-:W-:Y:S02]  /*0080*/  ISETP.NE.AND.EX P0, PT, RZ, c[0x0][0x23c], PT, P0 ;  /* 0x00008f00ff007a0c */ /* 0x000fe40003f05300 */
[----:B------:R-:W-:-:S03]  /*0090*/  ISETP.NE.AND.EX P1, PT, RZ, c[0x0][0x254], PT, P1 ;  /* 0x00009500ff007a0c */ /* 0x000fc60003f25310 */
[----:B-1----:R-:W1:Y:S01]  /*00a0*/  MUFU.RCP R0, R0 ;  /* 0x0000000000007308 */ /* 0x002e620000001000 */
[----:B0-----:R-:W-:-:S07]  /*00b0*/  SHF.R.S32.HI R16, RZ, 0x1f, R17 ;  /* 0x0000001fff107819 */ /* 0x001fce0000011411 */
[C---:B------:R-:W-:Y:S01]  /*00c0*/  @P0 LEA R2, P2, R17.reuse, c[0x0][0x238], 0x2 ;  /* 0x00008e0011020a11 */ /* 0x040fe200078410ff */
[----:B------:R-:W0:Y:S01]  /*00d0*/  S2R R13, SR_CTAID.X ;  /* 0x00000000000d7919 */ /* 0x000e220000002500 */
[C---:B------:R-:W-:Y:S02]  /*00e0*/  @P1 LEA R4, P3, R17.reuse, c[0x0][0x250], 0x2 ;  /* 0x0000940011041a11 */ /* 0x040fe400078610ff */
[C-C-:B------:R-:W-:Y:S02]  /*00f0*/  @P0 LEA.HI.X R3, R17.reuse, c[0x0][0x23c], R16.reuse, 0x2, P2 ;  /* 0x00008f0011030a11 */ /* 0x140fe400010f1410 */
[----:B------:R-:W-:Y:S02]  /*0100*/  @P1 LEA.HI.X R5, R17, c[0x0][0x254], R16, 0x2, P3 ;  /* 0x0000950011051a11 */ /* 0x000fe400018f1410 */
[----:B-1----:R-:W-:Y:S01]  /*0110*/  IADD3 R6, R0, 0xffffffe, RZ ;  /* 0x0ffffffe00067810 */ /* 0x002fe20007ffe0ff */
[----:B------:R1:W5:Y:S03]  /*0120*/  @P0 LDG.E R15, [R2.64] ;  /* 0x0000000a020f0981 */ /* 0x000366000c1e1900 */
[----:B------:R2:W3:Y:S01]  /*0130*/  F2I.FTZ.U32.TRUNC.NTZ R7, R6 ;  /* 0x0000000600077305 */ /* 0x0004e2000021f000 */
[----:B------:R4:W5:Y:S01]  /*0140*/  @P1 LDG.E R14, [R4.64] ;  /* 0x0000000a040e1981 */ /* 0x000962000c1e1900 */
[----:B------:R-:W-:Y:S01]  /*0150*/  MOV R19, c[0x0][0x174] ;  /* 0x00005d0000137a02 */ /* 0x000fe20000000f00 */
[----:B------:R-:W-:Y:S01]  /*0160*/  CS2R R124, SRZ ;  /* 0x00000000007c7805 */ /* 0x000fe2000001ff00 */
[----:B------:R-:W-:-:S02]  /*0170*/  CS2R R122, SRZ ;  /* 0x00000000007a7805 */ /* 0x000fc4000001ff00 */
[----:B------:R-:W-:Y:S02]  /*0180*/  ISETP.GE.AND P3, PT, R19, 0x1, PT ;  /* 0x000000011300780c */ /* 0x000fe40003f66270 */
[----:B-1----:R-:W-:Y:S01]  /*0190*/  IABS R2, R17 ;  /* 0x0000001100027213 */ /* 0x002fe20000000000 */
[----:B--2---:R-:W-:Y:S01]  /*01a0*/  HFMA2.MMA R6, -RZ, RZ, 0, 0 ;  /* 0x00000000ff067435 */ /* 0x004fe200000001ff */
[----:B0-----:R-:W-:Y:S02]  /*01b0*/  SHF.R.S32.HI R12, RZ, 0x1f, R13 ;  /* 0x0000001fff0c7819 */ /* 0x001fe4000001140d */
[----:B---3--:R-:W-:-:S03]  /*01c0*/  IADD3 R8, RZ, -R7, RZ ;  /* 0x80000007ff087210 */ /* 0x008fc60007ffe0ff */
[C---:B----4-:R-:W-:Y:S02]  /*01d0*/  IMAD R4, R12.reuse, c[0x0][0x1d0], RZ ;  /* 0x000074000c047a24 */ /* 0x050fe400078e02ff */
[----:B------:R-:W-:Y:S02]  /*01e0*/  IMAD R18, R12, c[0x0][0x190], RZ ;  /* 0x000064000c127a24 */ /* 0x000fe400078e02ff */
[----:B------:R-:W-:Y:S01]  /*01f0*/  IMAD R3, R8, R11, RZ ;  /* 0x0000000b08037224 */ /* 0x000fe200078e02ff */
[----:B------:R-:W-:Y:S01]  /*0200*/  LOP3.LUT R8, R17, c[0x0][0x178], RZ, 0x3c, !PT ;  /* 0x00005e0011087a12 */ /* 0x000fe200078e3cff */
[----:B------:R-:W-:Y:S02]  /*0210*/  IMAD R5, R13, c[0x0][0x1d4], R4 ;  /* 0x000075000d057a24 */ /* 0x000fe400078e0204 */
[----:B------:R-:W-:Y:S01]  /*0220*/  IMAD.HI.U32 R7, R7, R3, R6 ;  /* 0x0000000307077227 */ /* 0x000fe200078e0006 */
[----:B------:R-:W-:-:S03]  /*0230*/  ISETP.GE.AND P2, PT, R8, RZ, PT ;  /* 0x000000ff0800720c */ /* 0x000fc60003f46270 */
[----:B------:R-:W-:Y:S02]  /*0240*/  IMAD R6, R12, c[0x0][0x1e0], RZ ;  /* 0x000078000c067a24 */ /* 0x000fe400078e02ff */
[----:B------:R-:W-:-:S04]  /*0250*/  IMAD.HI.U32 R10, R7, R2, RZ ;  /* 0x00000002070a7227 */ /* 0x000fc800078e00ff */
[----:B------:R-:W-:Y:S02]  /*0260*/  IMAD.MOV R0, RZ, RZ, -R10 ;  /* 0x000000ffff007224 */ /* 0x000fe400078e0a0a */
[----:B------:R-:W-:Y:S02]  /*0270*/  IMAD R7, R13, c[0x0][0x1e4], R6 ;  /* 0x000079000d077a24 */ /* 0x000fe400078e0206 */
[----:B------:R-:W-:Y:S02]  /*0280*/  IMAD R0, R11, R0, R2 ;  /* 0x000000000b007224 */ /* 0x000fe400078e0202 */
[----:B------:R-:W-:-:S03]  /*0290*/  IMAD.WIDE.U32 R2, R13, c[0x0][0x1d0], RZ ;  /* 0x000074000d027a25 */ /* 0x000fc600078e00ff */
[----:B------:R-:W-:Y:S01]  /*02a0*/  ISETP.GT.U32.AND P1, PT, R11, R0, PT ;  /* 0x000000000b00720c */ /* 0x000fe20003f24070 */
[----:B------:R-:W-:Y:S01]  /*02b0*/  IMAD R8, R12, c[0x0][0x278], RZ ;  /* 0x00009e000c087a24 */ /* 0x000fe200078e02ff */
[----:B------:R-:W-:Y:S01]  /*02c0*/  IADD3 R3, R3, R5, RZ ;  /* 0x0000000503037210 */ /* 0x000fe20007ffe0ff */
[----:B------:R-:W-:-:S04]  /*02d0*/  IMAD.WIDE.U32 R4, R13, c[0x0][0x1e0], RZ ;  /* 0x000078000d047a25 */ /* 0x000fc800078e00ff */
[----:B------:R-:W-:Y:S01]  /*02e0*/  IMAD.WIDE.U32 R2, R17, c[0x0][0x1d8], R2 ;  /* 0x0000760011027a25 */ /* 0x000fe200078e0002 */
[----:B------:R-:W-:-:S03]  /*02f0*/  IADD3 R5, R5, R7, RZ ;  /* 0x0000000705057210 */ /* 0x000fc60007ffe0ff */
[C---:B------:R-:W-:Y:S02]  /*0300*/  IMAD.WIDE.U32 R6, R13.reuse, c[0x0][0x278], RZ ;  /* 0x00009e000d067a25 */ /* 0x040fe400078e00ff */
[----:B------:R-:W-:Y:S02]  /*0310*/  @!P1 IADD3 R10, R10, 0x1, RZ ;  /* 0x000000010a0a9810 */ /* 0x000fe40007ffe0ff */
[----:B------:R-:W-:Y:S01]  /*0320*/  @!P1 IMAD.IADD R0, R0, 0x1, -R11 ;  /* 0x0000000100009824 */ /* 0x000fe200078e0a0b */
[----:B------:R-:W-:Y:S01]  /*0330*/  ISETP.NE.AND P1, PT, RZ, c[0x0][0x178], PT ;  /* 0x00005e00ff007a0c */ /* 0x000fe20003f25270 */
[----:B------:R-:W-:-:S03]  /*0340*/  IMAD R9, R13, c[0x0][0x27c], R8 ;  /* 0x00009f000d097a24 */ /* 0x000fc600078e0208 */
[----:B------:R-:W-:Y:S01]  /*0350*/  ISETP.GE.U32.AND P0, PT, R0, R11, PT ;  /* 0x0000000b0000720c */ /* 0x000fe20003f06070 */
[----:B------:R-:W-:Y:S01]  /*0360*/  IMAD R0, R16, c[0x0][0x1d8], RZ ;  /* 0x0000760010007a24 */ /* 0x000fe200078e02ff */
[----:B------:R-:W-:Y:S01]  /*0370*/  SHF.L.U32 R11, R19, 0xa, RZ ;  /* 0x0000000a130b7819 */ /* 0x000fe200000006ff */
[----:B------:R-:W-:Y:S01]  /*0380*/  IMAD R19, R13, c[0x0][0x194], R18 ;  /* 0x000065000d137a24 */ /* 0x000fe200078e0212 */
[----:B------:R-:W-:Y:S01]  /*0390*/  IADD3 R7, R7, R9, RZ ;  /* 0x0000000907077210 */ /* 0x000fe20007ffe0ff */
[----:B------:R-:W-:Y:S01]  /*03a0*/  IMAD R0, R17, c[0x0][0x1dc], R0 ;  /* 0x0000770011007a24 */ /* 0x000fe200078e0200 */
[----:B------:R-:W-:Y:S01]  /*03b0*/  IADD3 R21, R11, -0x400, RZ ;  /* 0xfffffc000b157810 */ /* 0x000fe20007ffe0ff */
[----:B------:R-:W-:-:S03]  /*03c0*/  IMAD.WIDE.U32 R8, R13, c[0x0][0x190], RZ ;  /* 0x000064000d087a25 */ /* 0x000fc600078e00ff */
[----:B------:R-:W-:Y:S01]  /*03d0*/  SHF.R.S32.HI R23, RZ, 0x1f, R21 ;  /* 0x0000001fff177819 */ /* 0x000fe20000011415 */
[----:B------:R-:W-:Y:S01]  /*03e0*/  IMAD.MOV.U32 R18, RZ, RZ, R8 ;  /* 0x000000ffff127224 */ /* 0x000fe200078e0008 */
[----:B------:R-:W-:Y:S01]  /*03f0*/  IADD3 R26, P4, R21, R2, RZ ;  /* 0x00000002151a7210 */ /* 0x000fe20007f9e0ff */
[----:B------:R-:W-:Y:S01]  /*0400*/  IMAD R8, R16, c[0x0][0x280], RZ ;  /* 0x0000a00010087a24 */ /* 0x000fe200078e02ff */
[----:B------:R-:W-:Y:S02]  /*0410*/  @P0 IADD3 R10, R10, 0x1, RZ ;  /* 0x000000010a0a0810 */ /* 0x000fe40007ffe0ff */
[----:B------:R-:W-:Y:S01]  /*0420*/  IADD3.X R27, R23, R3, R0, P4, !PT ;  /* 0x00000003171b7210 */ /* 0x000fe200027fe400 */
[----:B------:R-:W-:Y:S01]  /*0430*/  IMAD R0, R16, c[0x0][0x1e8], RZ ;  /* 0x00007a0010007a24 */ /* 0x000fe200078e02ff */
[----:B------:R-:W-:Y:S01]  /*0440*/  @!P2 IADD3 R10, -R10, RZ, RZ ;  /* 0x000000ff0a0aa210 */ /* 0x000fe20007ffe1ff */
[----:B------:R-:W-:Y:S01]  /*0450*/  IMAD.WIDE.U32 R2, R17, c[0x0][0x1e8], R4 ;  /* 0x00007a0011027a25 */ /* 0x000fe200078e0004 */
[----:B------:R-:W-:-:S02]  /*0460*/  @!P1 LOP3.LUT R10, RZ, c[0x0][0x178], RZ, 0x33, !PT ;  /* 0x00005e00ff0a9a12 */ /* 0x000fc400078e33ff */
[----:B------:R-:W-:Y:S01]  /*0470*/  LEA R25, P1, R26, c[0x0][0x240], 0x2 ;  /* 0x000090001a197a11 */ /* 0x000fe200078210ff */
[----:B------:R-:W-:Y:S01]  /*0480*/  IMAD.WIDE.U32 R4, R17, c[0x0][0x280], R6 ;  /* 0x0000a00011047a25 */ /* 0x000fe200078e0006 */
[----:B------:R-:W-:Y:S02]  /*0490*/  IADD3 R24, P0, R21, R2, RZ ;  /* 0x0000000215187210 */ /* 0x000fe40007f1e0ff */
[----:B------:R-:W-:Y:S01]  /*04a0*/  IADD3 R19, R9, R19, RZ ;  /* 0x0000001309137210 */ /* 0x000fe20007ffe0ff */
[----:B------:R-:W-:Y:S01]  /*04b0*/  IMAD R6, R17, c[0x0][0x1ec], R0 ;  /* 0x00007b0011067a24 */ /* 0x000fe200078e0200 */
[----:B------:R-:W-:Y:S01]  /*04c0*/  IADD3 R0, P2, R21, R4, RZ ;  /* 0x0000000415007210 */ /* 0x000fe20007f5e0ff */
[----:B------:R-:W-:Y:S01]  /*04d0*/  IMAD R8, R17, c[0x0][0x284], R8 ;  /* 0x0000a10011087a24 */ /* 0x000fe200078e0208 */
[----:B------:R-:W-:Y:S01]  /*04e0*/  SHF.R.S32.HI R9, RZ, 0x1f, R10 ;  /* 0x0000001fff097819 */ /* 0x000fe2000001140a */
[----:B------:R-:W-:Y:S01]  /*04f0*/  IMAD.WIDE.U32 R18, R10, c[0x0][0x1a8], R18 ;  /* 0x00006a000a127a25 */ /* 0x000fe200078e0012 */
[----:B------:R-:W-:-:S02]  /*0500*/  IADD3.X R3, R23, R3, R6, P0, !PT ;  /* 0x0000000317037210 */ /* 0x000fc400007fe406 */
[----:B------:R-:W-:Y:S01]  /*0510*/  ISETP.NE.U32.AND P0, PT, RZ, c[0x0][0x260], PT ;  /* 0x00009800ff007a0c */ /* 0x000fe20003f05070 */
[----:B------:R-:W-:Y:S01]  /*0520*/  IMAD R7, R9, c[0x0][0x1a8], RZ ;  /* 0x00006a0009077a24 */ /* 0x000fe200078e02ff */
[----:B------:R-:W-:Y:S01]  /*0530*/  IADD3.X R5, R23, R5, R8, P2, !PT ;  /* 0x0000000517057210 */ /* 0x000fe200017fe408 */
[----:B------:R-:W-:Y:S01]  /*0540*/  HFMA2.MMA R8, -RZ, RZ, 0, 0 ;  /* 0x00000000ff087435 */ /* 0x000fe200000001ff */
[----:B------:R-:W-:Y:S01]  /*0550*/  LEA R22, P2, R24, c[0x0][0x248], 0x2 ;  /* 0x0000920018167a11 */ /* 0x000fe200078410ff */
[----:B------:R-:W-:Y:S01]  /*0560*/  IMAD R7, R10, c[0x0][0x1ac], R7 ;  /* 0x00006b000a077a24 */ /* 0x000fe200078e0207 */
[----:B------:R-:W-:Y:S02]  /*0570*/  ISETP.NE.AND.EX P0, PT, RZ, c[0x0][0x264], PT, P0 ;  /* 0x00009900ff007a0c */ /* 0x000fe40003f05300 */
[----:B------:R-:W-:Y:S02]  /*0580*/  LEA.HI.X R26, R26, c[0x0][0x244], R27, 0x2, P1 ;  /* 0x000091001a1a7a11 */ /* 0x000fe400008f141b */
[----:B------:R-:W-:-:S02]  /*0590*/  LEA.HI.X R24, R24, c[0x0][0x24c], R3, 0x2, P2 ;  /* 0x0000930018187a11 */ /* 0x000fc400010f1403 */
[----:B------:R-:W-:Y:S02]  /*05a0*/  ISETP.NE.U32.AND P1, PT, RZ, c[0x0][0x328], PT ;  /* 0x0000ca00ff007a0c */ /* 0x000fe40003f25070 */
[----:B------:R-:W-:Y:S02]  /*05b0*/  ISETP.NE.U32.AND P2, PT, RZ, c[0x0][0x348], PT ;  /* 0x0000d200ff007a0c */ /* 0x000fe40003f45070 */
[----:B------:R-:W-:Y:S02]  /*05c0*/  LEA R20, P4, R0, c[0x0][0x308], 0x2 ;  /* 0x0000c20000147a11 */ /* 0x000fe400078810ff */
[----:B------:R-:W-:Y:S01]  /*05d0*/  ISETP.NE.AND.EX P1, PT, RZ, c[0x0][0x32c], PT, P1 ;  /* 0x0000cb00ff007a0c */ /* 0x000fe20003f25310 */
[----:B------:R-:W-:Y:S01]  /*05e0*/  @P0 IMAD.MOV.U32 R127, RZ, RZ, 0x8 ;  /* 0x00000008ff7f0424 */ /* 0x000fe200078e00ff */
[----:B------:R-:W-:Y:S02]  /*05f0*/  ISETP.NE.AND.EX P2, PT, RZ, c[0x0][0x34c], PT, P2 ;  /* 0x0000d300ff007a0c */ /* 0x000fe40003f45320 */
[----:B------:R-:W-:-:S02]  /*0600*/  IADD3 R3, P5, R21, R18, RZ ;  /* 0x0000001215037210 */ /* 0x000fc40007fbe0ff */
[----:B------:R-:W-:Y:S01]  /*0610*/  LEA.HI.X R18, R0, c[0x0][0x30c], R5, 0x2, P4 ;  /* 0x0000c30000127a11 */ /* 0x000fe200020f1405 */
[----:B------:R-:W-:Y:S01]  /*0620*/  @P0 IMAD R0, R13, c[0x0][0x164], R17 ;  /* 0x000059000d000a24 */ /* 0x000fe200078e0211 */
[----:B------:R-:W-:Y:S02]  /*0630*/  IADD3 R2, R19, R7, RZ ;  /* 0x0000000713027210 */ /* 0x000fe40007ffe0ff */
[----:B------:R-:W-:Y:S01]  /*0640*/  LEA R4, P6, R3, c[0x0][0x228], 0x2 ;  /* 0x00008a0003047a11 */ /* 0x000fe200078c10ff */
[----:B------:R-:W-:Y:S01]  /*0650*/  @P0 IMAD R0, R0, c[0x0][0x174], RZ ;  /* 0x00005d0000000a24 */ /* 0x000fe200078e02ff */
[----:B------:R-:W-:Y:S02]  /*0660*/  IADD3.X R2, R23, R2, RZ, P5, !PT ;  /* 0x0000000217027210 */ /* 0x000fe40002ffe4ff */
[C---:B------:R-:W-:Y:S01]  /*0670*/  @P1 LEA R124, P4, R17.reuse, c[0x0][0x328], 0x2 ;  /* 0x0000ca00117c1a11 */ /* 0x040fe200078810ff */
[----:B------:R-:W-:Y:S01]  /*0680*/  @P0 IMAD R0, R0, c[0x0][0x16c], RZ ;  /* 0x00005b0000000a24 */ /* 0x000fe200078e02ff */
[----:B------:R-:W-:-:S02]  /*0690*/  @P2 LEA R122, P5, R17, c[0x0][0x348], 0x2 ;  /* 0x0000d200117a2a11 */ /* 0x000fc400078a10ff */
[----:B------:R-:W-:Y:S01]  /*06a0*/  LEA.HI.X R3, R3, c[0x0][0x22c], R2, 0x2, P6 ;  /* 0x00008b0003037a11 */ /* 0x000fe200030f1402 */
[----:B------:R-:W-:Y:S01]  /*06b0*/  @P0 IMAD.WIDE R126, R0, R127, c[0x0][0x260] ;  /* 0x00009800007e0625 */ /* 0x000fe200078e027f */
[C-C-:B------:R-:W-:Y:S01]  /*06c0*/  @P1 LEA.HI.X R125, R17.reuse, c[0x0][0x32c], R16.reuse, 0x2, P4 ;  /* 0x0000cb00117d1a11 */ /* 0x140fe200020f1410 */
[----:B------:R-:W-:Y:S01]  /*06d0*/  @!P0 CS2R R126, SRZ ;  /* 0x00000000007e8805 */ /* 0x000fe2000001ff00 */
[----:B------:R-:W-:Y:S02]  /*06e0*/  @P2 LEA.HI.X R123, R17, c[0x0][0x34c], R16, 0x2, P5 ;  /* 0x0000d300117b2a11 */ /* 0x000fe400028f1410 */
[----:B------:R-:W-:Y:S01]  /*06f0*/  MOV R7, RZ ;  /* 0x000000ff00077202 */ /* 0x000fe20000000f00 */
[----:B------:R-:W-:Y:S05]  /*0700*/  @!P3 BRA `(.L_x_2955) ;  /* 0x000063800000b947 */ /* 0x000fea0003800000 */
[----:B------:R-:W0:Y:S01]  /*0710*/  S2R R6, SR_TID.X ;  /* 0x0000000000067919 */ /* 0x000e220000002100 */
[----:B------:R1:W2:Y:S01]  /*0720*/  R2UR UR15, R25 ;  /* 0x00000000190f73c2 */ /* 0x0002a200000e0000 */
[----:B------:R-:W-:Y:S01]  /*0730*/  IMAD.MOV.U32 R2, RZ, RZ, RZ ;  /* 0x000000ffff027224 */ /* 0x000fe200078e00ff */
[----:B------:R-:W-:Y:S01]  /*0740*/  MOV R8, RZ ;  /* 0x000000ff00087202 */ /* 0x000fe20000000f00 */
[----:B------:R-:W3:Y:S05]  /*0750*/  S2R R5, SR_LANEID ;  /* 0x0000000000057919 */ /* 0x000eea0000000000 */
[----:B------:R1:W4:Y:S08]  /*0760*/  R2UR UR16, R26 ;  /* 0x000000001a1073c2 */ /* 0x00033000000e0000 */
[----:B------:R1:W1:Y:S01]  /*0770*/  R2UR UR13, R22 ;  /* 0x00000000160d73c2 */ /* 0x00026200000e0000 */
[----:B0-----:R-:W-:-:S07]  /*0780*/  SHF.R.S32.HI R7, RZ, 0x1f, R6 ;  /* 0x0000001fff077819 */ /* 0x001fce0000011406 */
[----:B------:R0:W0:Y:S01]  /*0790*/  R2UR UR14, R24 ;  /* 0x00000000180e73c2 */ /* 0x00002200000e0000 */
[----:B------:R-:W-:Y:S02]  /*07a0*/  LEA.HI R0, R7, R6, RZ, 0x5 ;  /* 0x0000000607007211 */ /* 0x000fe400078f28ff */
[----:B------:R-:W-:Y:S02]  /*07b0*/  MOV R7, RZ ;  /* 0x000000ff00077202 */ /* 0x000fe40000000f00 */
[----:B------:R-:W-:-:S03]  /*07c0*/  SHF.R.S32.HI R0, RZ, 0x5, R0 ;  /* 0x00000005ff007819 */ /* 0x000fc60000011400 */
[----:B------:R0:W0:Y:S08]  /*07d0*/  R2UR UR7, R20 ;  /* 0x00000000140773c2 */ /* 0x00003000000e0000 */
[----:B-1234-:R0:W0:Y:S02]  /*07e0*/  R2UR UR12, R18 ;  /* 0x00000000120c73c2 */ /* 0x01e02400000e0000 */
.L_x_3010:
[----:B------:R-:W-:Y:S01]  /*07f0*/  IMAD.SHL.U32 R189, R6, 0x10, RZ ;  /* 0x0000001006bd7824 */ /* 0x000fe200078e00ff */
[----:B0-----:R-:W-:Y:S01]  /*0800*/  IADD3 R18, -R2, c[0x0][0x174], RZ ;  /* 0x00005d0002127a10 */ /* 0x001fe20007ffe1ff */
[----:B------:R-:W-:Y:S01]  /*0810*/  BAR.SYNC.DEFER_BLOCKING 0x0 ;  /* 0x0000000000007b1d */ /* 0x000fe20000010000 */
[----:B------:R-:W-:Y:S01]  /*0820*/  MOV R20, UR15 ;  /* 0x0000000f00147c02 */ /* 0x000fe20008000f00 */
[----:B------:R-:W-:Y:S01]  /*0830*/  HFMA2.MMA R37, -RZ, RZ, 0, 0 ;  /* 0x00000000ff257435 */ /* 0x000fe200000001ff */
[----:B------:R-:W-:Y:S01]  /*0840*/  LOP3.LUT R36, R189, 0xfffffe00, RZ, 0xc0, !PT ;  /* 0xfffffe00bd247812 */ /* 0x000fe200078ec0ff */
[----:B------:R-:W-:Y:S01]  /*0850*/  CS2R R38, SRZ ;  /* 0x0000000000267805 */ /* 0x000fe2000001ff00 */
        /* <DEDUP_REMOVED lines=8> */
[----:B------:R-:W-:-:S02]  /*08e0*/  ISETP.GE.AND P2, PT, R120, R99, PT ;  /* 0x000000637800720c */ /* 0x000fc40003f46270 */
[----:B------:R-:W-:Y:S02]  /*08f0*/  ISETP.GE.AND P1, PT, R53, R99, PT ;  /* 0x000000633500720c */ /* 0x000fe40003f26270 */
        /* <DEDUP_REMOVED lines=9> */
[C---:B------:R-:W-:Y:S01]  /*0990*/  LOP3.LUT R62, R120.reuse, 0xe0, RZ, 0xfc, !PT ;  /* 0x000000e0783e7812 */ /* 0x040fe200078efcff */
        /* <DEDUP_REMOVED lines=16> */
[----:B------:R-:W-:Y:S02]  /*0aa0*/  LOP3.LUT R75, R120, 0x1a0, RZ, 0xfc, !PT ;  /* 0x000001a0784b7812 */ /* 0x000fe400078efcff */
        /* <DEDUP_REMOVED lines=31> */
[-C--:B0-----:R-:W-:Y:S02]  /*0ca0*/  LEA.HI.SX32 R22, R26, R35.reuse, 0x1b ;  /* 0x000000231a167211 */ /* 0x081fe400078fdaff */
        /* <DEDUP_REMOVED lines=26> */
[----:B------:R-:W-:Y:S01]  /*0e50*/  HFMA2.MMA R61, -RZ, RZ, 0, 0 ;  /* 0x00000000ff3d7435 */ /* 0x000fe200000001ff */
[----:B------:R-:W-:Y:S02]  /*0e60*/  MOV R72, RZ ;  /* 0x000000ff00487202 */ /* 0x000fe40000000f00 */
[----:B------:R-:W-:-:S02]  /*0e70*/  ISETP.GE.AND P0, PT, R56, R99, PT ;  /* 0x000000633800720c */ /* 0x000fc40003f06270 */
[-C--:B------:R-:W-:Y:S02]  /*0e80*/  ISETP.GE.AND P4, PT, R57, R99.reuse, PT ;  /* 0x000000633900720c */ /* 0x080fe40003f86270 */
[-C--:B------:R-:W-:Y:S01]  /*0e90*/  ISETP.GE.AND P6, PT, R58, R99.reuse, PT ;  /* 0x000000633a00720c */ /* 0x080fe20003fc6270 */
[----:B------:R-:W-:Y:S01]  /*0ea0*/  HFMA2.MMA R80, -RZ, RZ, 0, 0 ;  /* 0x00000000ff507435 */ /* 0x000fe200000001ff */
[-C--:B------:R-:W-:Y:S02]  /*0eb0*/  ISETP.GE.AND P5, PT, R59, R99.reuse, PT ;  /* 0x000000633b00720c */ /* 0x080fe40003fa6270 */
[----:B------:R-:W-:Y:S01]  /*0ec0*/  ISETP.GE.AND P3, PT, R60, R99, PT ;  /* 0x000000633c00720c */ /* 0x000fe20003f66270 */
[----:B------:R-:W-:Y:S01]  /*0ed0*/  HFMA2.MMA R82, -RZ, RZ, 0, 0 ;  /* 0x00000000ff527435 */ /* 0x000fe200000001ff */
[----:B------:R-:W-:Y:S01]  /*0ee0*/  IMAD.MOV.U32 R63, RZ, RZ, RZ ;  /* 0x000000ffff3f7224 */ /* 0x000fe200078e00ff */
[----:B------:R-:W-:Y:S01]  /*0ef0*/  MOV R65, RZ ;  /* 0x000000ff00417202 */ /* 0x000fe20000000f00 */
[----:B------:R-:W-:Y:S01]  /*0f00*/  HFMA2.MMA R69, -RZ, RZ, 0, 0 ;  /* 0x00000000ff457435 */ /* 0x000fe200000001ff */
[----:B------:R-:W-:Y:S01]  /*0f10*/  IMAD.MOV.U32 R67, RZ, RZ, RZ ;  /* 0x000000ffff437224 */ /* 0x000fe200078e00ff */
[----:B------:R-:W-:Y:S01]  /*0f20*/  MOV R84, RZ ;  /* 0x000000ff00547202 */ /* 0x000fe20000000f00 */
[----:B------:R-:W-:Y:S01]  /*0f30*/  HFMA2.MMA R71, -RZ, RZ, 0, 0 ;  /* 0x00000000ff477435 */ /* 0x000fe200000001ff */
[----:B------:R-:W-:Y:S01]  /*0f40*/  MOV R86, RZ ;  /* 0x000000ff00567202 */ /* 0x000fe20000000f00 */
[----:B------:R-:W-:Y:S01]  /*0f50*/  HFMA2.MMA R79, -RZ, RZ, 0, 0 ;  /* 0x00000000ff4f7435 */ /* 0x000fe200000001ff */
[----:B------:R-:W-:Y:S01]  /*0f60*/  CS2R R88, SRZ ;  /* 0x0000000000587805 */ /* 0x000fe2000001ff00 */
[----:B------:R-:W-:Y:S01]  /*0f70*/  MOV R77, RZ ;  /* 0x000000ff004d7202 */ /* 0x000fe20000000f00 */
[----:B------:R-:W-:Y:S01]  /*0f80*/  CS2R R90, SRZ ;  /* 0x00000000005a7805 */ /* 0x000fe2000001ff00 */
[----:B------:R-:W-:Y:S01]  /*0f90*/  CS2R R92, SRZ ;  /* 0x00000000005c7805 */ /* 0x000fe2000001ff00 */
[----:B--2---:R-:W-:Y:S04]  /*0fa0*/  STS [R20.X4], R37 ;  /* 0x0000002514007388 */ /* 0x004fe80000004800 */
[----:B---3--:R0:W-:Y:S04]  /*0fb0*/  STS [R21.X4+0x80], R38 ;  /* 0x0000802615007388 */ /* 0x0081e80000004800 */
[----:B----4-:R1:W-:Y:S04]  /*0fc0*/  STS [R22.X4+0x100], R39 ;  /* 0x0001002716007388 */ /* 0x0103e80000004800 */
[----:B------:R-:W-:Y:S04]  /*0fd0*/  STS [R23.X4+0x180], R40 ;  /* 0x0001802817007388 */ /* 0x000fe80000004800 */
[----:B------:R-:W-:Y:S04]  /*0fe0*/  STS [R24.X4+0x200], R41 ;  /* 0x0002002918007388 */ /* 0x000fe80000004800 */
[----:B------:R-:W-:Y:S04]  /*0ff0*/  STS [R25.X4+0x280], R42 ;  /* 0x0002802a19007388 */ /* 0x000fe80000004800 */
[----:B------:R-:W-:Y:S04]  /*1000*/  STS [R26.X4+0x300], R43 ;  /* 0x0003002b1a007388 */ /* 0x000fe80000004800 */
[----:B------:R-:W-:Y:S01]  /*1010*/  STS [R27.X4+0x380], R44 ;  /* 0x0003802c1b007388 */ /* 0x000fe20000004800 */
[----:B0-----:R-:W-:-:S03]  /*1020*/  IMAD.U32 R38, RZ, RZ, UR13 ;  /* 0x0000000dff267e24 */ /* 0x001fc6000f8e00ff */
[----:B------:R-:W-:Y:S01]  /*1030*/  STS [R28.X4+0x400], R45 ;  /* 0x0004002d1c007388 */ /* 0x000fe20000004800 */
[----:B-1----:R-:W-:-:S03]  /*1040*/  MOV R39, UR14 ;  /* 0x0000000e00277c02 */ /* 0x002fc60008000f00 */
[----:B------:R-:W-:Y:S04]  /*1050*/  STS [R29.X4+0x480], R46 ;  /* 0x0004802e1d007388 */ /* 0x000fe80000004800 */
[----:B------:R-:W-:Y:S04]  /*1060*/  STS [R30.X4+0x500], R47 ;  /* 0x0005002f1e007388 */ /* 0x000fe80000004800 */
[----:B------:R-:W-:Y:S04]  /*1070*/  STS [R31.X4+0x580], R48 ;  /* 0x000580301f007388 */ /* 0x000fe80000004800 */
[----:B------:R-:W-:Y:S01]  /*1080*/  STS [R32.X4+0x600], R49 ;  /* 0x0006003120007388 */ /* 0x000fe20000004800 */
[----:B------:R-:W-:-:S03]  /*1090*/  IMAD.WIDE R54, R120, 0x4, R38 ;  /* 0x0000000478367825 */ /* 0x000fc600078e0226 */
        /* <DEDUP_REMOVED lines=48> */
[-C--:B------:R-:W-:Y:S02]  /*13a0*/  ISETP.GE.AND P3, PT, R59, R99.reuse, PT ;  /* 0x000000633b00720c */ /* 0x080fe40003f66270 */
[----:B0-----:R-:W-:Y:S01]  /*13b0*/  MOV R55, UR12 ;  /* 0x0000000c00377c02 */ /* 0x001fe20008000f00 */
[----:B------:R-:W-:Y:S01]  /*13c0*/  IMAD.U32 R54, RZ, RZ, UR7 ;  /* 0x00000007ff367e24 */ /* 0x000fe2000f8e00ff */
[-C--:B------:R-:W-:Y:S02]  /*13d0*/  ISETP.GE.AND P2, PT, R56, R99.reuse, PT ;  /* 0x000000633800720c */ /* 0x080fe40003f46270 */
[-C--:B------:R-:W-:Y:S02]  /*13e0*/  ISETP.GE.AND P1, PT, R120, R99.reuse, PT ;  /* 0x000000637800720c */ /* 0x080fe40003f26270 */
[----:B------:R-:W-:-:S02]  /*13f0*/  ISETP.GE.AND P4, PT, R58, R99, PT ;  /* 0x000000633a00720c */ /* 0x000fc40003f86270 */
[----:B------:R-:W-:Y:S01]  /*1400*/  ISETP.GE.AND P5, PT, R60, R99, PT ;  /* 0x000000633c00720c */ /* 0x000fe20003fa6270 */
[----:B------:R-:W-:Y:S02]  /*1410*/  HFMA2.MMA R56, -RZ, RZ, 0, 0 ;  /* 0x00000000ff387435 */ /* 0x000fe400000001ff */
[----:B------:R-:W-:Y:S01]  /*1420*/  HFMA2.MMA R97, -RZ, RZ, 0, 0 ;  /* 0x00000000ff617435 */ /* 0x000fe200000001ff */
[----:B------:R-:W-:Y:S01]  /*1430*/  IMAD.MOV.U32 R95, RZ, RZ, RZ ;  /* 0x000000ffff5f7224 */ /* 0x000fe200078e00ff */
[----:B------:R-:W-:Y:S02]  /*1440*/  MOV R58, RZ ;  /* 0x000000ff003a7202 */ /* 0x000fe40000000f00 */
[----:B------:R-:W-:Y:S01]  /*1450*/  MOV R60, RZ ;  /* 0x000000ff003c7202 */ /* 0x000fe20000000f00 */
[----:B------:R-:W-:Y:S01]  /*1460*/  HFMA2.MMA R101, -RZ, RZ, 0, 0 ;  /* 0x00000000ff657435 */ /* 0x000fe200000001ff */
[----:B--2---:R-:W-:Y:S04]  /*1470*/  STS [R20.X4], R61 ;  /* 0x0000003d14007388 */ /* 0x004fe80000004800 */
[----:B---3--:R0:W-:Y:S04]  /*1480*/  STS [R21.X4+0x80], R72 ;  /* 0x0000804815007388 */ /* 0x0081e80000004800 */
        /* <DEDUP_REMOVED lines=11> */
[----:B0-----:R-:W-:-:S03]  /*1540*/  IMAD.WIDE R72, R120, 0x4, R54 ;  /* 0x0000000478487825 */ /* 0x001fc600078e0236 */
        /* <DEDUP_REMOVED lines=21> */
[----:B------:R-:W-:-:S05]  /*16a0*/  MOV R54, RZ ;  /* 0x000000ff00367202 */ /* 0x000fca0000000f00 */
[----:B------:R-:W2:Y:S01]  /*16b0*/  @!P1 LDG.E R89, [R72.64] ;  /* 0x0000000a48599981 */ /* 0x000ea2000c1e1900 */
[----:B------:R-:W-:-:S03]  /*16c0*/  ISETP.GE.AND P1, PT, R62, R99, PT ;  /* 0x000000633e00720c */ /* 0x000fc60003f26270 */
[----:B------:R-:W3:Y:S01]  /*16d0*/  @!P2 LDG.E R91, [R72.64+0x100] ;  /* 0x0001000a485ba981 */ /* 0x000ee2000c1e1900 */
[----:B------:R-:W-:-:S03]  /*16e0*/  ISETP.GE.AND P2, PT, R64, R99, PT ;  /* 0x000000634000720c */ /* 0x000fc60003f46270 */
[----:B------:R-:W4:Y:S01]  /*16f0*/  @!P0 LDG.E R54, [R72.64+0x80] ;  /* 0x0000800a48368981 */ /* 0x000f22000c1e1900 */
[----:B------:R-:W-:-:S03]  /*1700*/  ISETP.GE.AND P0, PT, R66, R99, PT ;  /* 0x000000634200720c */ /* 0x000fc60003f06270 */
[----:B------:R-:W3:Y:S01]  /*1710*/  @!P4 LDG.E R93, [R72.64+0x200] ;  /* 0x0002000a485dc981 */ /* 0x000ee2000c1e1900 */
        /* <DEDUP_REMOVED lines=10> */
[----:B------:R-:W-:Y:S01]  /*17c0*/  ISETP.GE.AND P1, PT, R78, R99, PT ;  /* 0x000000634e00720c */ /* 0x000fe20003f26270 */
[----:B------:R-:W-:Y:S01]  /*17d0*/  HFMA2.MMA R99, -RZ, RZ, 0, 0 ;  /* 0x00000000ff637435 */ /* 0x000fe200000001ff */
[----:B------:R-:W-:Y:S01]  /*17e0*/  IMAD.MOV.U32 R62, RZ, RZ, RZ ;  /* 0x000000ffff3e7224 */ /* 0x000fe200078e00ff */
[----:B------:R-:W-:Y:S01]  /*17f0*/  CS2R R74, SRZ ;  /* 0x00000000004a7805 */ /* 0x000fe2000001ff00 */
[----:B------:R-:W-:Y:S01]  /*1800*/  MOV R64, RZ ;  /* 0x000000ff00407202 */ /* 0x000fe20000000f00 */
[----:B------:R-:W-:-:S03]  /*1810*/  IMAD.MOV.U32 R68, RZ, RZ, RZ ;  /* 0x000000ffff447224 */ /* 0x000fc600078e00ff */
        /* <DEDUP_REMOVED lines=8> */
[----:B--2---:R-:W-:Y:S04]  /*18a0*/  STS [R20.X4], R89 ;  /* 0x0000005914007388 */ /* 0x004fe80000004800 */
[----:B----4-:R-:W-:Y:S04]  /*18b0*/  STS [R21.X4+0x80], R54 ;  /* 0x0000803615007388 */ /* 0x010fe80000004800 */
        /* <DEDUP_REMOVED lines=65> */
[----:B------:R-:W-:Y:S01]  /*1cd0*/  MOV R90, RZ ;  /* 0x000000ff005a7202 */ /* 0x000fe20000000f00 */
[----:B------:R-:W-:Y:S01]  /*1ce0*/  IMAD.MOV.U32 R96, RZ, RZ, RZ ;  /* 0x000000ffff607224 */ /* 0x000fe200078e00ff */
[----:B------:R-:W-:Y:S01]  /*1cf0*/  MOV R92, RZ ;  /* 0x000000ff005c7202 */ /* 0x000fe20000000f00 */
[----:B------:R-:W-:Y:S01]  /*1d00*/  IMAD.MOV.U32 R104, RZ, RZ, RZ ;  /* 0x000000ffff687224 */ /* 0x000fe200078e00ff */
[----:B------:R-:W-:Y:S01]  /*1d10*/  MOV R94, RZ ;  /* 0x000000ff005e7202 */ /* 0x000fe20000000f00 */
[----:B------:R-:W-:Y:S01]  /*1d20*/  IMAD.MOV.U32 R112, RZ, RZ, RZ ;  /* 0x000000ffff707224 */ /* 0x000fe200078e00ff */
[----:B------:R-:W-:Y:S01]  /*1d30*/  MOV R98, RZ ;  /* 0x000000ff00627202 */ /* 0x000fe20000000f00 */
[----:B------:R-:W-:Y:S01]  /*1d40*/  IMAD.MOV.U32 R128, RZ, RZ, RZ ;  /* 0x000000ffff807224 */ /* 0x000fe200078e00ff */
[----:B------:R-:W-:-:S02]  /*1d50*/  MOV R100, RZ ;  /* 0x000000ff00647202 */ /* 0x000fc40000000f00 */
[----:B------:R-:W-:Y:S02]  /*1d60*/  MOV R102, RZ ;  /* 0x000000ff00667202 */ /* 0x000fe40000000f00 */
[----:B------:R-:W-:Y:S02]  /*1d70*/  MOV R106, RZ ;  /* 0x000000ff006a7202 */ /* 0x000fe40000000f00 */
[----:B------:R-:W-:Y:S02]  /*1d80*/  MOV R108, RZ ;  /* 0x000000ff006c7202 */ /* 0x000fe40000000f00 */
[----:B------:R-:W-:Y:S02]  /*1d90*/  MOV R110, RZ ;  /* 0x000000ff006e7202 */ /* 0x000fe40000000f00 */
[----:B------:R-:W-:Y:S02]  /*1da0*/  MOV R114, RZ ;  /* 0x000000ff00727202 */ /* 0x000fe40000000f00 */
[----:B------:R-:W-:-:S02]  /*1db0*/  MOV R116, RZ ;  /* 0x000000ff00747202 */ /* 0x000fc40000000f00 */
[----:B------:R-:W-:Y:S01]  /*1dc0*/  MOV R118, RZ ;  /* 0x000000ff00767202 */ /* 0x000fe20000000f00 */
[----:B------:R-:W-:Y:S05]  /*1dd0*/  BRA `(.L_x_2957) ;  /* 0x00003ba000007947 */ /* 0x000fea0003800000 */
.L_x_2956:
[----:B------:R-:W-:Y:S01]  /*1de0*/  IADD3 R132, R18, -0x1, RZ ;  /* 0xffffffff12847810 */ /* 0x000fe20007ffe0ff */
[--C-:B------:R-:W-:Y:S01]  /*1df0*/  FADD.FTZ R129, R87, R14.reuse ;  /* 0x0000000e57817221 */ /* 0x100fe20000010000 */
[----:B------:R-:W-:Y:S01]  /*1e00*/  MOV R147, RZ ;  /* 0x000000ff00937202 */ /* 0x000fe20000000f00 */
[--C-:B------:R-:W-:Y:S01]  /*1e10*/  FADD.FTZ R134, R85, R14.reuse ;  /* 0x0000000e55867221 */ /* 0x100fe20000010000 */
[----:B------:R-:W-:Y:S01]  /*1e20*/  LEA.HI R72, R132, R132, RZ, 0x1 ;  /* 0x0000008484487211 */ /* 0x000fe200078f08ff */
[--C-:B------:R-:W-:Y:S01]  /*1e30*/  FADD.FTZ R133, R83, R14.reuse ;  /* 0x0000000e53857221 */ /* 0x100fe20000010000 */
[----:B------:R-:W-:Y:S01]  /*1e40*/  MOV R90, RZ ;  /* 0x000000ff005a7202 */ /* 0x000fe20000000f00 */
        /* <DEDUP_REMOVED lines=24> */
[----:B------:R-:W-:Y:S01]  /*1fd0*/  FADD.FTZ R148, R53, R14 ;  /* 0x0000000e35947221 */ /* 0x000fe20000010000 */
[----:B------:R-:W-:Y:S01]  /*1fe0*/  MOV R128, RZ ;  /* 0x000000ff00807202 */ /* 0x000fe20000000f00 */
[----:B------:R-:W-:Y:S01]  /*1ff0*/  IMAD.MOV.U32 R92, RZ, RZ, RZ ;  /* 0x000000ffff5c7224 */ /* 0x000fe200078e00ff */
[----:B------:R-:W-:Y:S01]  /*2000*/  UMOV UR4, URZ ;  /* 0x0000003f00047c82 */ /* 0x000fe20008000000 */
[----:B------:R-:W-:Y:S01]  /*2010*/  IMAD.MOV.U32 R100, RZ, RZ, RZ ;  /* 0x000000ffff647224 */ /* 0x000fe200078e00ff */
[----:B------:R-:W-:Y:S01]  /*2020*/  UMOV UR5, URZ ;  /* 0x0000003f00057c82 */ /* 0x000fe20008000000 */
[----:B------:R-:W-:-:S02]  /*2030*/  IMAD.MOV.U32 R108, RZ, RZ, RZ ;  /* 0x000000ffff6c7224 */ /* 0x000fc400078e00ff */
[----:B------:R-:W-:Y:S02]  /*2040*/  IMAD.MOV.U32 R116, RZ, RZ, RZ ;  /* 0x000000ffff747224 */ /* 0x000fe400078e00ff */
.L_x_3005:
[----:B------:R-:W-:Y:S01]  /*2050*/  IMAD R72, R16, c[0x0][0x180], RZ ;  /* 0x0000600010487a24 */ /* 0x000fe200078e02ff */
[----:B------:R-:W-:Y:S01]  /*2060*/  IADD3 R159, -R19, c[0x0][0x168], RZ ;  /* 0x00005a00139f7a10 */ /* 0x000fe20007ffe1ff */
[C---:B------:R-:W-:Y:S01]  /*2070*/  IMAD.WIDE.U32 R150, R17.reuse, c[0x0][0x180], RZ ;  /* 0x0000600011967a25 */ /* 0x040fe200078e00ff */
[C---:B------:R-:W-:Y:S02]  /*2080*/  LOP3.LUT R74, R120.reuse, 0x20, RZ, 0xfc, !PT ;  /* 0x00000020784a7812 */ /* 0x040fe400078efcff */
[C---:B------:R-:W-:Y:S01]  /*2090*/  LOP3.LUT R130, R120.reuse, 0x40, RZ, 0xfc, !PT ;  /* 0x0000004078827812 */ /* 0x040fe200078efcff */
[----:B------:R-:W-:Y:S01]  /*20a0*/  IMAD R73, R17, c[0x0][0x184], R72 ;  /* 0x0000610011497a24 */ /* 0x000fe200078e0248 */
[----:B------:R-:W-:Y:S02]  /*20b0*/  SHF.R.S32.HI R170, RZ, 0x1f, R147 ;  /* 0x0000001fffaa7819 */ /* 0x000fe40000011493 */
[----:B------:R-:W-:Y:S02]  /*20c0*/  LOP3.LUT R72, R120, 0x60, RZ, 0xfc, !PT ;  /* 0x0000006078487812 */ /* 0x000fe400078efcff */
[----:B------:R-:W-:-:S02]  /*20d0*/  ISETP.GE.AND P4, PT, R74, R159, PT ;  /* 0x0000009f4a00720c */ /* 0x000fc40003f86270 */
[----:B------:R-:W-:Y:S01]  /*20e0*/  ISETP.GE.AND P5, PT, R130, R159, PT ;  /* 0x0000009f8200720c */ /* 0x000fe20003fa6270 */
[----:B------:R-:W-:Y:S01]  /*20f0*/  IMAD R130, R170, c[0x0][0x1a0], RZ ;  /* 0x00006800aa827a24 */ /* 0x000fe200078e02ff */
[----:B------:R-:W-:Y:S02]  /*2100*/  LOP3.LUT R74, R120, 0x80, RZ, 0xfc, !PT ;  /* 0x00000080784a7812 */ /* 0x000fe400078efcff */
[----:B------:R-:W-:Y:S01]  /*2110*/  IADD3 R151, R151, R73, RZ ;  /* 0x0000004997977210 */ /* 0x000fe20007ffe0ff */
[C---:B------:R-:W-:Y:S01]  /*2120*/  IMAD R73, R147.reuse, c[0x0][0x1a4], R130 ;  /* 0x0000690093497a24 */ /* 0x040fe200078e0282 */
[----:B------:R-:W-:Y:S02]  /*2130*/  SHF.R.S32.HI R121, RZ, 0x1f, R120 ;  /* 0x0000001fff797819 */ /* 0x000fe40000011478 */
[-C--:B------:R-:W-:Y:S01]  /*2140*/  ISETP.GE.AND P6, PT, R72, R159.reuse, PT ;  /* 0x0000009f4800720c */ /* 0x080fe20003fc6270 */
[----:B------:R-:W-:Y:S01]  /*2150*/  IMAD R72, R170, c[0x0][0x188], RZ ;  /* 0x00006200aa487a24 */ /* 0x000fe200078e02ff */
[-C--:B------:R-:W-:Y:S01]  /*2160*/  ISETP.GE.AND P0, PT, R74, R159.reuse, PT ;  /* 0x0000009f4a00720c */ /* 0x080fe20003f06270 */
[----:B------:R-:W-:Y:S01]  /*2170*/  IMAD.WIDE.U32 R150, R147, c[0x0][0x188], R150 ;  /* 0x0000620093967a25 */ /* 0x000fe200078e0096 */
[----:B------:R-:W-:-:S02]  /*2180*/  ISETP.GE.AND P3, PT, R120, R159, PT ;  /* 0x0000009f7800720c */ /* 0x000fc40003f66270 */
[----:B------:R-:W-:Y:S01]  /*2190*/  LOP3.LUT R152, R120, 0xa0, RZ, 0xfc, !PT ;  /* 0x000000a078987812 */ /* 0x000fe200078efcff */
[C---:B------:R-:W-:Y:S01]  /*21a0*/  IMAD R131, R147.reuse, c[0x0][0x18c], R72 ;  /* 0x0000630093837a24 */ /* 0x040fe200078e0248 */
[----:B------:R-:W-:Y:S01]  /*21b0*/  LEA R130, P1, R150, c[0x0][0x220], 0x2 ;  /* 0x0000880096827a11 */ /* 0x000fe200078210ff */
[----:B------:R-:W-:Y:S01]  /*21c0*/  IMAD.WIDE.U32 R74, R147, c[0x0][0x1a0], R120 ;  /* 0x00006800934a7a25 */ /* 0x000fe200078e0078 */
[----:B------:R-:W-:Y:S02]  /*21d0*/  MOV R149, RZ ;  /* 0x000000ff00957202 */ /* 0x000fe40000000f00 */
[----:B------:R-:W-:Y:S01]  /*21e0*/  LOP3.LUT R154, R120, 0xc0, RZ, 0xfc, !PT ;  /* 0x000000c0789a7812 */ /* 0x000fe200078efcff */
[----:B------:R-:W-:Y:S01]  /*21f0*/  IMAD.IADD R131, R151, 0x1, R131 ;  /* 0x0000000197837824 */ /* 0x000fe200078e0283 */
[----:B------:R-:W-:Y:S02]  /*2200*/  IADD3 R73, R75, R73, RZ ;  /* 0x000000494b497210 */ /* 0x000fe40007ffe0ff */
[----:B------:R-:W-:-:S02]  /*2210*/  LEA R72, P2, R74, R4, 0x2 ;  /* 0x000000044a487211 */ /* 0x000fc400078410ff */
[----:B------:R-:W-:Y:S02]  /*2220*/  LEA.HI.X R131, R150, c[0x0][0x224], R131, 0x2, P1 ;  /* 0x0000890096837a11 */ /* 0x000fe400008f1483 */
[----:B------:R-:W-:Y:S01]  /*2230*/  LEA.HI.X R73, R74, R3, R73, 0x2, P2 ;  /* 0x000000034a497211 */ /* 0x000fe200010f1449 */
[----:B------:R-:W-:Y:S01]  /*2240*/  CS2R R150, SRZ ;  /* 0x0000000000967805 */ /* 0x000fe2000001ff00 */
[----:B------:R-:W-:Y:S01]  /*2250*/  LOP3.LUT R74, R120, 0xe0, RZ, 0xfc, !PT ;  /* 0x000000e0784a7812 */ /* 0x000fe200078efcff */
[----:B------:R0:W2:Y:S01]  /*2260*/  LDG.E R165, [R130.64] ;  /* 0x0000000a82a57981 */ /* 0x0000a2000c1e1900 */
[-C--:B------:R-:W-:Y:S02]  /*2270*/  ISETP.GE.AND P1, PT, R152, R159.reuse, PT ;  /* 0x0000009f9800720c */ /* 0x080fe40003f26270 */
[----:B------:R-:W-:Y:S01]  /*2280*/  LOP3.LUT R152, R120, 0x100, RZ, 0xfc, !PT ;  /* 0x0000010078987812 */ /* 0x000fe200078efcff */
[----:B------:R1:W3:Y:S01]  /*2290*/  @!P3 LDG.E R149, [R72.64] ;  /* 0x0000000a4895b981 */ /* 0x0002e2000c1e1900 */
[----:B------:R-:W-:-:S02]  /*22a0*/  ISETP.GE.AND P3, PT, R74, R159, PT ;  /* 0x0000009f4a00720c */ /* 0x000fc40003f66270 */
[----:B------:R-:W-:Y:S01]  /*22b0*/  LOP3.LUT R74, R120, 0x120, RZ, 0xfc, !PT ;  /* 0x00000120784a7812 */ /* 0x000fe200078efcff */
[----:B------:R1:W4:Y:S01]  /*22c0*/  @!P4 LDG.E R150, [R72.64+0x80] ;  /* 0x0000800a4896c981 */ /* 0x000322000c1e1900 */
[-C--:B------:R-:W-:Y:S02]  /*22d0*/  ISETP.GE.AND P4, PT, R152, R159.reuse, PT ;  /* 0x0000009f9800720c */ /* 0x080fe40003f86270 */
[----:B------:R-:W-:Y:S01]  /*22e0*/  CS2R R152, SRZ ;  /* 0x0000000000987805 */ /* 0x000fe2000001ff00 */
[----:B------:R1:W4:Y:S01]  /*22f0*/  @!P5 LDG.E R151, [R72.64+0x100] ;  /* 0x0001000a4897d981 */ /* 0x000322000c1e1900 */
[-C--:B------:R-:W-:Y:S02]  /*2300*/  ISETP.GE.AND P5, PT, R74, R159.reuse, PT ;  /* 0x0000009f4a00720c */ /* 0x080fe40003fa6270 */
[-C--:B------:R-:W-:Y:S02]  /*2310*/  ISETP.GE.AND P2, PT, R154, R159.reuse, PT ;  /* 0x0000009f9a00720c */ /* 0x080fe40003f46270 */
[----:B------:R-:W-:Y:S01]  /*2320*/  LOP3.LUT R74, R120, 0x140, RZ, 0xfc, !PT ;  /* 0x00000140784a7812 */ /* 0x000fe200078efcff */
[----:B------:R-:W-:Y:S01]  /*2330*/  CS2R R154, SRZ ;  /* 0x00000000009a7805 */ /* 0x000fe2000001ff00 */
[----:B------:R1:W4:Y:S02]  /*2340*/  @!P6 LDG.E R152, [R72.64+0x180] ;  /* 0x0001800a4898e981 */ /* 0x000324000c1e1900 */
[----:B------:R-:W-:-:S02]  /*2350*/  ISETP.GE.AND P6, PT, R74, R159, PT ;  /* 0x0000009f4a00720c */ /* 0x000fc40003fc6270 */
[C---:B------:R-:W-:Y:S01]  /*2360*/  LOP3.LUT R74, R120.reuse, 0x180, RZ, 0xfc, !PT ;  /* 0x00000180784a7812 */ /* 0x040fe200078efcff */
[----:B------:R1:W4:Y:S01]  /*2370*/  @!P1 LDG.E R154, [R72.64+0x280] ;  /* 0x0002800a489a9981 */ /* 0x000322000c1e1900 */
[----:B------:R-:W-:Y:S02]  /*2380*/  LOP3.LUT R156, R120, 0x160, RZ, 0xfc, !PT ;  /* 0x00000160789c7812 */ /* 0x000fe400078efcff */
[-C--:B------:R-:W-:Y:S01]  /*2390*/  ISETP.GE.AND P1, PT, R74, R159.reuse, PT ;  /* 0x0000009f4a00720c */ /* 0x080fe20003f26270 */
[----:B------:R1:W4:Y:S01]  /*23a0*/  @!P0 LDG.E R153, [R72.64+0x200] ;  /* 0x0002000a48998981 */ /* 0x000322000c1e1900 */
[----:B------:R-:W-:Y:S02]  /*23b0*/  ISETP.GE.AND P0, PT, R156, R159, PT ;  /* 0x0000009f9c00720c */ /* 0x000fe40003f06270 */
[C---:B------:R-:W-:Y:S01]  /*23c0*/  LOP3.LUT R74, R120.reuse, 0x1a0, RZ, 0xfc, !PT ;  /* 0x000001a0784a7812 */ /* 0x040fe200078efcff */
[----:B------:R-:W-:Y:S01]  /*23d0*/  CS2R R156, SRZ ;  /* 0x00000000009c7805 */ /* 0x000fe2000001ff00 */
[----:B------:R1:W4:Y:S01]  /*23e0*/  @!P2 LDG.E R155, [R72.64+0x300] ;  /* 0x0003000a489ba981 */ /* 0x000322000c1e1900 */
[----:B------:R-:W-:-:S02]  /*23f0*/  LOP3.LUT R158, R120, 0x1c0, RZ, 0xfc, !PT ;  /* 0x000001c0789e7812 */ /* 0x000fc400078efcff */
[-C--:B------:R-:W-:Y:S02]  /*2400*/  ISETP.GE.AND P2, PT, R74, R159.reuse, PT ;  /* 0x0000009f4a00720c */ /* 0x080fe40003f46270 */
[----:B------:R-:W-:Y:S01]  /*2410*/  LOP3.LUT R74, R120, 0x1e0, RZ, 0xfc, !PT ;  /* 0x000001e0784a7812 */ /* 0x000fe200078efcff */
[----:B------:R1:W4:Y:S01]  /*2420*/  @!P3 LDG.E R156, [R72.64+0x380] ;  /* 0x0003800a489cb981 */ /* 0x000322000c1e1900 */
[----:B------:R-:W-:-:S03]  /*2430*/  ISETP.GE.AND P3, PT, R158, R159, PT ;  /* 0x0000009f9e00720c */ /* 0x000fc60003f66270 */
[----:B------:R1:W4:Y:S01]  /*2440*/  @!P4 LDG.E R157, [R72.64+0x400] ;  /* 0x0004000a489dc981 */ /* 0x000322000c1e1900 */
[----:B------:R-:W-:Y:S02]  /*2450*/  ISETP.GE.AND P4, PT, R74, R159, PT ;  /* 0x0000009f4a00720c */ /* 0x000fe40003f86270 */
[----:B------:R-:W-:Y:S01]  /*2460*/  CS2R R158, SRZ ;  /* 0x00000000009e7805 */ /* 0x000fe2000001ff00 */
[----:B------:R-:W-:Y:S01]  /*2470*/  CS2R R160, SRZ ;  /* 0x0000000000a07805 */ /* 0x000fe2000001ff00 */
[----:B------:R-:W-:Y:S01]  /*2480*/  HFMA2.MMA R164, -RZ, RZ, 0, 0 ;  /* 0x00000000ffa47435 */ /* 0x000fe200000001ff */
[----:B------:R-:W-:-:S03]  /*2490*/  CS2R R162, SRZ ;  /* 0x0000000000a27805 */ /* 0x000fc6000001ff00 */
[----:B------:R1:W4:Y:S04]  /*24a0*/  @!P5 LDG.E R158, [R72.64+0x480] ;  /* 0x0004800a489ed981 */ /* 0x000328000c1e1900 */
[----:B------:R1:W4:Y:S04]  /*24b0*/  @!P6 LDG.E R159, [R72.64+0x500] ;  /* 0x0005000a489fe981 */ /* 0x000328000c1e1900 */
[----:B------:R1:W4:Y:S04]  /*24c0*/  @!P0 LDG.E R160, [R72.64+0x580] ;  /* 0x0005800a48a08981 */ /* 0x000328000c1e1900 */
[----:B------:R1:W4:Y:S04]  /*24d0*/  @!P1 LDG.E R161, [R72.64+0x600] ;  /* 0x0006000a48a19981 */ /* 0x000328000c1e1900 */
[----:B------:R1:W4:Y:S04]  /*24e0*/  @!P2 LDG.E R162, [R72.64+0x680] ;  /* 0x0006800a48a2a981 */ /* 0x000328000c1e1900 */
[----:B------:R1:W4:Y:S04]  /*24f0*/  @!P3 LDG.E R163, [R72.64+0x700] ;  /* 0x0007000a48a3b981 */ /* 0x000328000c1e1900 */
[----:B------:R1:W4:Y:S01]  /*2500*/  @!P4 LDG.E R164, [R72.64+0x780] ;  /* 0x0007800a48a4c981 */ /* 0x000322000c1e1900 */
[----:B------:R-:W-:-:S02]  /*2510*/  IMAD R74, R16, c[0x0][0x1b8], RZ ;  /* 0x00006e00104a7a24 */ /* 0x000fc400078e02ff */
[----:B0-----:R-:W-:Y:S01]  /*2520*/  IMAD.WIDE.U32 R130, R17, c[0x0][0x1b8], RZ ;  /* 0x00006e0011827a25 */ /* 0x001fe200078e00ff */
[----:B------:R-:W-:-:S03]  /*2530*/  ISETP.NE.AND P1, PT, R6, RZ, PT ;  /* 0x000000ff0600720c */ /* 0x000fc60003f25270 */
[----:B------:R-:W-:Y:S02]  /*2540*/  IMAD R75, R17, c[0x0][0x1bc], R74 ;  /* 0x00006f00114b7a24 */ /* 0x000fe400078e024a */
[----:B------:R-:W-:Y:S02]  /*2550*/  IMAD R74, R170, c[0x0][0x1c0], RZ ;  /* 0x00007000aa4a7a24 */ /* 0x000fe400078e02ff */
[----:B------:R-:W-:Y:S02]  /*2560*/  IMAD.IADD R131, R131, 0x1, R75 ;  /* 0x0000000183837824 */ /* 0x000fe400078e024b */
[C---:B------:R-:W-:Y:S02]  /*2570*/  IMAD R75, R147.reuse, c[0x0][0x1c4], R74 ;  /* 0x00007100934b7a24 */ /* 0x040fe400078e024a */
[----:B------:R-:W-:Y:S01]  /*2580*/  IMAD.WIDE.U32 R130, R147, c[0x0][0x1c0], R130 ;  /* 0x0000700093827a25 */ /* 0x000fe200078e0082 */
[----:B-1----:R-:W-:Y:S02]  /*2590*/  LEA R72, R132, R147, 0x8 ;  /* 0x0000009384487211 */ /* 0x002fe400078e40ff */
[----:B------:R-:W-:-:S02]  /*25a0*/  @P1 IADD3 R72, R6, 0x200, RZ ;  /* 0x0000020006481810 */ /* 0x000fc40007ffe0ff */
[----:B------:R-:W-:Y:S02]  /*25b0*/  IADD3 R75, R131, R75, RZ ;  /* 0x0000004b834b7210 */ /* 0x000fe40007ffe0ff */
[----:B------:R-:W-:Y:S02]  /*25c0*/  LEA R74, P0, R130, c[0x0][0x230], 0x2 ;  /* 0x00008c00824a7a11 */ /* 0x000fe400078010ff */
[----:B------:R-:W-:Y:S02]  /*25d0*/  SHF.L.U32 R166, R72, 0x2, RZ ;  /* 0x0000000248a67819 */ /* 0x000fe400000006ff */
[----:B------:R-:W-:Y:S02]  /*25e0*/  LEA.HI.X R75, R130, c[0x0][0x234], R75, 0x2, P0 ;  /* 0x00008d00824b7a11 */ /* 0x000fe400000f144b */
[----:B------:R-:W-:-:S04]  /*25f0*/  LOP3.LUT P0, RZ, R6, 0x1f, RZ, 0xc0, !PT ;  /* 0x0000001f06ff7812 */ /* 0x000fc8000780c0ff */
[----:B------:R-:W-:Y:S01]  /*2600*/  ISETP.LT.OR P0, PT, R18, 0x2, P0 ;  /* 0x000000021200780c */ /* 0x000fe20000701670 */
[--C-:B------:R-:W-:Y:S02]  /*2610*/  FADD.FTZ R194, R55, R14.reuse ;  /* 0x0000000e37c27221 */ /* 0x100fe40000010000 */
[--C-:B------:R-:W-:Y:S02]  /*2620*/  FADD.FTZ R196, R57, R14.reuse ;  /* 0x0000000e39c47221 */ /* 0x100fe40000010000 */
[--C-:B------:R-:W-:Y:S02]  /*2630*/  FADD.FTZ R198, R59, R14.reuse ;  /* 0x0000000e3bc67221 */ /* 0x100fe40000010000 */
[----:B------:R-:W-:-:S06]  /*2640*/  FADD.FTZ R200, R61, R14 ;  /* 0x0000000e3dc87221 */ /* 0x000fcc0000010000 */
[----:B------:R-:W-:Y:S01]  /*2650*/  @!P0 IADD3 R130, R18, -0x2, RZ ;  /* 0xfffffffe12828810 */ /* 0x000fe20007ffe0ff */
[----:B------:R-:W-:-:S04]  /*2660*/  FADD.FTZ R206, R63, R14 ;  /* 0x0000000e3fce7221 */ /* 0x000fc80000010000 */
[----:B------:R-:W-:Y:S01]  /*2670*/  @!P0 IMAD R73, R130, c[0x0][0x16c], R147 ;  /* 0x00005b0082498a24 */ /* 0x000fe200078e0293 */
[----:B------:R-:W-:Y:S01]  /*2680*/  MOV R130, 0x3f800000 ;  /* 0x3f80000000827802 */ /* 0x000fe20000000f00 */
[----:B------:R-:W-:Y:S02]  /*2690*/  IMAD.MOV.U32 R131, RZ, RZ, RZ ;  /* 0x000000ffff837224 */ /* 0x000fe400078e00ff */
[----:B------:R-:W-:-:S04]  /*26a0*/  @!P0 IMAD.WIDE R72, R73, 0x8, R126 ;  /* 0x0000000849488825 */ /* 0x000fc800078e027e */
[----:B------:R-:W-:Y:S02]  /*26b0*/  FMUL.FTZ R178, R37, R148 ;  /* 0x0000009425b27220 */ /* 0x000fe40000410000 */
[----:B------:R-:W-:Y:S02]  /*26c0*/  FMUL.FTZ R201, R38, R145 ;  /* 0x0000009126c97220 */ /* 0x000fe40000410000 */
[--C-:B------:R-:W-:Y:S02]  /*26d0*/  FADD.FTZ R208, R65, R14.reuse ;  /* 0x0000000e41d07221 */ /* 0x100fe40000010000 */
[----:B------:R-:W-:Y:S02]  /*26e0*/  FMUL.FTZ R185, R39, R146 ;  /* 0x0000009227b97220 */ /* 0x000fe40000410000 */
[----:B------:R-:W-:Y:S02]  /*26f0*/  FADD.FTZ R204, R69, R14 ;  /* 0x0000000e45cc7221 */ /* 0x000fe40000010000 */
[----:B------:R-:W-:-:S02]  /*2700*/  FMUL.FTZ R183, R41, R144 ;  /* 0x0000009029b77220 */ /* 0x000fc40000410000 */
[--C-:B------:R-:W-:Y:S02]  /*2710*/  FADD.FTZ R202, R71, R14.reuse ;  /* 0x0000000e47ca7221 */ /* 0x100fe40000010000 */
[--C-:B------:R-:W-:Y:S02]  /*2720*/  FADD.FTZ R192, R77, R14.reuse ;  /* 0x0000000e4dc07221 */ /* 0x100fe40000010000 */
[----:B------:R-:W-:Y:S02]  /*2730*/  FMUL.FTZ R181, R43, R142 ;  /* 0x0000008e2bb57220 */ /* 0x000fe40000410000 */
[--C-:B------:R-:W-:Y:S02]  /*2740*/  FADD.FTZ R210, R79, R14.reuse ;  /* 0x0000000e4fd27221 */ /* 0x100fe40000010000 */
[----:B------:R-:W-:Y:S02]  /*2750*/  FMUL.FTZ R190, R44, R139 ;  /* 0x0000008b2cbe7220 */ /* 0x000fe40000410000 */
[----:B------:R-:W-:-:S02]  /*2760*/  FADD.FTZ R184, R81, R14 ;  /* 0x0000000e51b87221 */ /* 0x000fc40000010000 */
[--C-:B------:R-:W-:Y:S02]  /*2770*/  FADD.FTZ R172, R83, R14.reuse ;  /* 0x0000000e53ac7221 */ /* 0x100fe40000010000 */
[--C-:B------:R-:W-:Y:S02]  /*2780*/  FADD.FTZ R186, R85, R14.reuse ;  /* 0x0000000e55ba7221 */ /* 0x100fe40000010000 */
[--C-:B------:R-:W-:Y:S02]  /*2790*/  FADD.FTZ R174, R87, R14.reuse ;  /* 0x0000000e57ae7221 */ /* 0x100fe40000010000 */
[----:B------:R-:W-:Y:S02]  /*27a0*/  FMUL.FTZ R189, R45, R140 ;  /* 0x0000008c2dbd7220 */ /* 0x000fe40000410000 */
[----:B------:R-:W-:Y:S01]  /*27b0*/  FMUL.FTZ R203, R47, R138 ;  /* 0x0000008a2fcb7220 */ /* 0x000fe20000410000 */
[----:B--2---:R-:W0:Y:S01]  /*27c0*/  R2UR UR6, R165 ;  /* 0x00000000a50673c2 */ /* 0x004e2200000e0000 */
[----:B---3--:R-:W-:Y:S04]  /*27d0*/  STS [R20.X4], R149 ;  /* 0x0000009514007388 */ /* 0x008fe80000004800 */
[----:B----4-:R1:W-:Y:S04]  /*27e0*/  STS [R21.X4+0x80], R150 ;  /* 0x0000809615007388 */ /* 0x0103e80000004800 */
[----:B------:R-:W-:Y:S04]  /*27f0*/  STS [R22.X4+0x100], R151 ;  /* 0x0001009716007388 */ /* 0x000fe80000004800 */
[----:B------:R-:W-:Y:S01]  /*2800*/  STS [R23.X4+0x180], R152 ;  /* 0x0001809817007388 */ /* 0x000fe20000004800 */
[----:B0-----:R-:W-:Y:S01]  /*2810*/  MOV R165, UR6 ;  /* 0x0000000600a57c02 */ /* 0x001fe20008000f00 */
[----:B-1----:R-:W-:-:S02]  /*2820*/  FADD.FTZ R150, R53, R14 ;  /* 0x0000000e35967221 */ /* 0x002fc40000010000 */
[----:B------:R-:W-:Y:S02]  /*2830*/  STS [R24.X4+0x200], R153 ;  /* 0x0002009918007388 */ /* 0x000fe40000004800 */
[----:B------:R-:W-:Y:S02]  /*2840*/  FMUL.FTZ R165, R165, 1.4426950216293334961 ;  /* 0x3fb8aa3ba5a57820 */ /* 0x000fe40000410000 */
[----:B------:R-:W-:Y:S04]  /*2850*/  STS [R25.X4+0x280], R154 ;  /* 0x0002809a19007388 */ /* 0x000fe80000004800 */
        /* <DEDUP_REMOVED lines=8> */
[----:B------:R-:W-:Y:S01]  /*28e0*/  STS [R33.X4+0x680], R162 ;  /* 0x000680a221007388 */ /* 0x000fe20000004800 */
[----:B------:R-:W0:Y:S03]  /*28f0*/  MUFU.EX2 R171, R171 ;  /* 0x000000ab00ab7308 */ /* 0x000e260000000800 */
[----:B------:R-:W-:Y:S04]  /*2900*/  STS [R34.X4+0x700], R163 ;  /* 0x000700a322007388 */ /* 0x000fe80000004800 */
[----:B------:R-:W-:Y:S01]  /*2910*/  STS [R35.X4+0x780], R164 ;  /* 0x000780a423007388 */ /* 0x000fe20000004800 */
[----:B------:R-:W-:-:S06]  /*2920*/  NOP ;  /* 0x0000000000007918 */ /* 0x000fcc0000000000 */
[----:B------:R-:W1:Y:S04]  /*2930*/  LDS R150, [R36.X4+0x4] ;  /* 0x0000040024967984 */ /* 0x000e680000004800 */
[----:B------:R-:W2:Y:S04]  /*2940*/  LDS R149, [R36.X4] ;  /* 0x0000000024957984 */ /* 0x000ea80000004800 */
        /* <DEDUP_REMOVED lines=11> */
[----:B------:R-:W2:Y:S04]  /*2a00*/  LDS R153, [R36.X4+0x34] ;  /* 0x0000340024997984 */ /* 0x000ea80000004800 */
[----:B------:R-:W2:Y:S04]  /*2a10*/  LDS R152, [R36.X4+0x38] ;  /* 0x0000380024987984 */ /* 0x000ea80000004800 */
[----:B------:R-:W3:Y:S04]  /*2a20*/  LDS R151, [R36.X4+0x3c] ;  /* 0x00003c0024977984 */ /* 0x000ee80000004800 */
[----:B------:R1:W5:Y:S04]  /*2a30*/  LDG.E R195, [R74.64] ;  /* 0x0000000a4ac37981 */ /* 0x000368000c1e1900 */
[----:B0-----:R0:W-:Y:S04]  /*2a40*/  STS [R166+0x2550], R171 ;  /* 0x002550aba6007388 */ /* 0x0011e80000000800 */
[----:B------:R-:W-:Y:S01]  /*2a50*/  BAR.SYNC.DEFER_BLOCKING 0x0 ;  /* 0x0000000000007b1d */ /* 0x000fe20000010000 */
[----:B------:R-:W-:-:S02]  /*2a60*/  FMUL.FTZ R194, R165, R194 ;  /* 0x000000c2a5c27220 */ /* 0x000fc40000410000 */
[C---:B------:R-:W-:Y:S02]  /*2a70*/  FMUL.FTZ R196, R165.reuse, R196 ;  /* 0x000000c4a5c47220 */ /* 0x040fe40000410000 */
[C---:B------:R-:W-:Y:S02]  /*2a80*/  FMUL.FTZ R198, R165.reuse, R198 ;  /* 0x000000c6a5c67220 */ /* 0x040fe40000410000 */
[----:B------:R-:W0:Y:S01]  /*2a90*/  MUFU.EX2 R194, R194 ;  /* 0x000000c200c27308 */ /* 0x000e220000000800 */
[----:B------:R-:W-:-:S07]  /*2aa0*/  FMUL.FTZ R200, R165, R200 ;  /* 0x000000c8a5c87220 */ /* 0x000fce0000410000 */
[----:B------:R-:W0:Y:S01]  /*2ab0*/  MUFU.EX2 R196, R196 ;  /* 0x000000c400c47308 */ /* 0x000e220000000800 */
[----:B------:R-:W-:Y:S02]  /*2ac0*/  FMUL.FTZ R206, R165, R206 ;  /* 0x000000cea5ce7220 */ /* 0x000fe40000410000 */
[----:B-1----:R-:W-:-:S05]  /*2ad0*/  FMUL.FTZ R201, R201, R150 ;  /* 0x00000096c9c97220 */ /* 0x002fca0000410000 */
[----:B------:R-:W1:Y:S01]  /*2ae0*/  MUFU.EX2 R198, R198 ;  /* 0x000000c600c67308 */ /* 0x000e620000000800 */
[----:B--2---:R-:W-:Y:S01]  /*2af0*/  FMUL.FTZ R178, R178, R149 ;  /* 0x00000095b2b27220 */ /* 0x004fe20000410000 */
[----:B------:R2:W5:Y:S01]  /*2b00*/  @!P0 LDG.E.64 R130, [R72.64] ;  /* 0x0000000a48828981 */ /* 0x000562000c1e1b00 */
[----:B------:R-:W-:-:S05]  /*2b10*/  FMUL.FTZ R208, R165, R208 ;  /* 0x000000d0a5d07220 */ /* 0x000fca0000410000 */
[----:B------:R-:W1:Y:S01]  /*2b20*/  MUFU.EX2 R200, R200 ;  /* 0x000000c800c87308 */ /* 0x000e620000000800 */
[----:B0-----:R-:W-:Y:S02]  /*2b30*/  FMUL.FTZ R166, R40, R143 ;  /* 0x0000008f28a67220 */ /* 0x001fe40000410000 */
[----:B--2---:R-:W-:Y:S02]  /*2b40*/  FADD.FTZ R72, R67, R14 ;  /* 0x0000000e43487221 */ /* 0x004fe40000010000 */
[----:B------:R-:W-:-:S03]  /*2b50*/  FMUL.FTZ R75, R171, R194 ;  /* 0x000000c2ab4b7220 */ /* 0x000fc60000410000 */
[----:B------:R-:W0:Y:S01]  /*2b60*/  MUFU.EX2 R206, R206 ;  /* 0x000000ce00ce7308 */ /* 0x000e220000000800 */
[----:B---3--:R-:W-:Y:S02]  /*2b70*/  FMUL.FTZ R185, R185, R164 ;  /* 0x000000a4b9b97220 */ /* 0x008fe40000410000 */
[----:B------:R-:W-:Y:S02]  /*2b80*/  FFMA.FTZ R73, R178, R194, R201 ;  /* 0x000000c2b2497223 */ /* 0x000fe400000100c9 */
[C---:B------:R-:W-:Y:S02]  /*2b90*/  FMUL.FTZ R199, R165.reuse, R72 ;  /* 0x00000048a5c77220 */ /* 0x040fe40000410000 */
[----:B------:R-:W-:Y:S01]  /*2ba0*/  FMUL.FTZ R75, R196, R75 ;  /* 0x0000004bc44b7220 */ /* 0x000fe20000410000 */
[----:B------:R-:W2:Y:S01]  /*2bb0*/  MUFU.EX2 R208, R208 ;  /* 0x000000d000d07308 */ /* 0x000ea20000000800 */
[----:B----4-:R-:W-:Y:S02]  /*2bc0*/  FMUL.FTZ R193, R166, R163 ;  /* 0x000000a3a6c17220 */ /* 0x010fe40000410000 */
[----:B------:R-:W-:Y:S01]  /*2bd0*/  FFMA.FTZ R73, R196, R73, R185 ;  /* 0x00000049c4497223 */ /* 0x000fe200000100b9 */
[----:B------:R-:W-:Y:S01]  /*2be0*/  ISETP.NE.AND P0, PT, R6, 0x3f, PT ;  /* 0x0000003f0600780c */ /* 0x000fe20003f05270 */
[----:B------:R-:W-:-:S02]  /*2bf0*/  FMUL.FTZ R204, R165, R204 ;  /* 0x000000cca5cc7220 */ /* 0x000fc40000410000 */
[----:B------:R-:W-:Y:S01]  /*2c00*/  FMUL.FTZ R74, R42, R141 ;  /* 0x0000008d2a4a7220 */ /* 0x000fe20000410000 */
[----:B------:R-:W3:Y:S01]  /*2c10*/  MUFU.EX2 R199, R199 ;  /* 0x000000c700c77308 */ /* 0x000ee20000000800 */
[C---:B-1----:R-:W-:Y:S02]  /*2c20*/  FMUL.FTZ R75, R198.reuse, R75 ;  /* 0x0000004bc64b7220 */ /* 0x042fe40000410000 */
[----:B------:R-:W-:Y:S02]  /*2c30*/  FMUL.FTZ R183, R183, R162 ;  /* 0x000000a2b7b77220 */ /* 0x000fe40000410000 */
[----:B------:R-:W-:Y:S02]  /*2c40*/  FFMA.FTZ R73, R198, R73, R193 ;  /* 0x00000049c6497223 */ /* 0x000fe400000100c1 */
[----:B------:R-:W-:Y:S01]  /*2c50*/  FMUL.FTZ R202, R165, R202 ;  /* 0x000000caa5ca7220 */ /* 0x000fe20000410000 */
[----:B------:R-:W1:Y:S01]  /*2c60*/  MUFU.EX2 R204, R204 ;  /* 0x000000cc00cc7308 */ /* 0x000e620000000800 */
[----:B------:R-:W-:Y:S01]  /*2c70*/  FMUL.FTZ R75, R200, R75 ;  /* 0x0000004bc84b7220 */ /* 0x000fe20000410000 */
[----:B------:R4:W4:Y:S01]  /*2c80*/  @P0 LDS R187, [R6.X4+0x2d54] ;  /* 0x002d540006bb0984 */ /* 0x0009220000004800 */
[----:B------:R-:W-:-:S02]  /*2c90*/  FMUL.FTZ R191, R74, R161 ;  /* 0x000000a14abf7220 */ /* 0x000fc40000410000 */
[----:B------:R-:W-:Y:S02]  /*2ca0*/  FFMA.FTZ R73, R200, R73, R183 ;  /* 0x00000049c8497223 */ /* 0x000fe400000100b7 */
[----:B------:R-:W-:Y:S01]  /*2cb0*/  FMUL.FTZ R192, R165, R192 ;  /* 0x000000c0a5c07220 */ /* 0x000fe20000410000 */
[----:B------:R-:W1:Y:S01]  /*2cc0*/  MUFU.EX2 R202, R202 ;  /* 0x000000ca00ca7308 */ /* 0x000e620000000800 */
[C---:B0-----:R-:W-:Y:S02]  /*2cd0*/  FMUL.FTZ R75, R206.reuse, R75 ;  /* 0x0000004bce4b7220 */ /* 0x041fe40000410000 */
[----:B------:R-:W-:Y:S02]  /*2ce0*/  FMUL.FTZ R181, R181, R160 ;  /* 0x000000a0b5b57220 */ /* 0x000fe40000410000 */
[----:B------:R-:W-:Y:S02]  /*2cf0*/  FFMA.FTZ R73, R206, R73, R191 ;  /* 0x00000049ce497223 */ /* 0x000fe400000100bf */
[----:B------:R-:W-:Y:S01]  /*2d00*/  FMUL.FTZ R210, R165, R210 ;  /* 0x000000d2a5d27220 */ /* 0x000fe20000410000 */
[----:B------:R-:W0:Y:S01]  /*2d10*/  MUFU.EX2 R192, R192 ;  /* 0x000000c000c07308 */ /* 0x000e220000000800 */
[----:B--2---:R-:W-:-:S02]  /*2d20*/  FMUL.FTZ R166, R208, R75 ;  /* 0x0000004bd0a67220 */ /* 0x004fc40000410000 */
[----:B------:R-:W-:Y:S02]  /*2d30*/  FMUL.FTZ R190, R190, R159 ;  /* 0x0000009fbebe7220 */ /* 0x000fe40000410000 */
[----:B------:R-:W-:Y:S02]  /*2d40*/  FFMA.FTZ R73, R208, R73, R181 ;  /* 0x00000049d0497223 */ /* 0x000fe400000100b5 */
[C---:B------:R-:W-:Y:S01]  /*2d50*/  FMUL.FTZ R184, R165.reuse, R184 ;  /* 0x000000b8a5b87220 */ /* 0x040fe20000410000 */
[----:B------:R-:W2:Y:S01]  /*2d60*/  MUFU.EX2 R210, R210 ;  /* 0x000000d200d27308 */ /* 0x000ea20000000800 */
[C---:B------:R-:W-:Y:S02]  /*2d70*/  FMUL.FTZ R172, R165.reuse, R172 ;  /* 0x000000aca5ac7220 */ /* 0x040fe40000410000 */
[C---:B------:R-:W-:Y:S02]  /*2d80*/  FMUL.FTZ R186, R165.reuse, R186 ;  /* 0x000000baa5ba7220 */ /* 0x040fe40000410000 */
[----:B------:R-:W-:-:S02]  /*2d90*/  FMUL.FTZ R174, R165, R174 ;  /* 0x000000aea5ae7220 */ /* 0x000fc40000410000 */
[----:B------:R-:W-:Y:S02]  /*2da0*/  FMUL.FTZ R72, R46, R137 ;  /* 0x000000892e487220 */ /* 0x000fe40000410000 */
[----:B---3--:R-:W-:Y:S02]  /*2db0*/  FMUL.FTZ R75, R199, R166 ;  /* 0x000000a6c74b7220 */ /* 0x008fe40000410000 */
[----:B------:R-:W-:Y:S02]  /*2dc0*/  FMUL.FTZ R189, R189, R158 ;  /* 0x0000009ebdbd7220 */ /* 0x000fe40000410000 */
[----:B------:R-:W-:Y:S01]  /*2dd0*/  FFMA.FTZ R165, R199, R73, R190 ;  /* 0x00000049c7a57223 */ /* 0x000fe200000100be */
[----:B------:R-:W3:Y:S01]  /*2de0*/  MUFU.EX2 R184, R184 ;  /* 0x000000b800b87308 */ /* 0x000ee20000000800 */
[----:B-1----:R-:W-:Y:S02]  /*2df0*/  FMUL.FTZ R75, R204, R75 ;  /* 0x0000004bcc4b7220 */ /* 0x002fe40000410000 */
[----:B------:R-:W-:-:S02]  /*2e00*/  FMUL.FTZ R205, R72, R157 ;  /* 0x0000009d48cd7220 */ /* 0x000fc40000410000 */
[----:B------:R-:W-:Y:S02]  /*2e10*/  FFMA.FTZ R165, R204, R165, R189 ;  /* 0x000000a5cca57223 */ /* 0x000fe400000100bd */
[----:B------:R-:W-:Y:S01]  /*2e20*/  FMUL.FTZ R74, R48, R135 ;  /* 0x00000087304a7220 */ /* 0x000fe20000410000 */
[----:B------:R-:W1:Y:S01]  /*2e30*/  MUFU.EX2 R172, R172 ;  /* 0x000000ac00ac7308 */ /* 0x000e620000000800 */
[C---:B------:R-:W-:Y:S02]  /*2e40*/  FMUL.FTZ R75, R202.reuse, R75 ;  /* 0x0000004bca4b7220 */ /* 0x040fe40000410000 */
[----:B------:R-:W-:Y:S02]  /*2e50*/  FMUL.FTZ R203, R203, R156 ;  /* 0x0000009ccbcb7220 */ /* 0x000fe40000410000 */
[----:B------:R-:W-:Y:S02]  /*2e60*/  FFMA.FTZ R165, R202, R165, R205 ;  /* 0x000000a5caa57223 */ /* 0x000fe400000100cd */
[----:B------:R-:W-:Y:S01]  /*2e70*/  FMUL.FTZ R73, R49, R136 ;  /* 0x0000008831497220 */ /* 0x000fe20000410000 */
[----:B------:R-:W1:Y:S01]  /*2e80*/  MUFU.EX2 R186, R186 ;  /* 0x000000ba00ba7308 */ /* 0x000e620000000800 */
[----:B0-----:R-:W-:-:S02]  /*2e90*/  FMUL.FTZ R75, R192, R75 ;  /* 0x0000004bc04b7220 */ /* 0x001fc40000410000 */
[----:B------:R-:W-:Y:S02]  /*2ea0*/  FMUL.FTZ R169, R74, R155 ;  /* 0x0000009b4aa97220 */ /* 0x000fe40000410000 */
[----:B------:R-:W-:Y:S02]  /*2eb0*/  FFMA.FTZ R165, R192, R165, R203 ;  /* 0x000000a5c0a57223 */ /* 0x000fe400000100cb */
[----:B------:R-:W-:Y:S01]  /*2ec0*/  FMUL.FTZ R72, R50, R133 ;  /* 0x0000008532487220 */ /* 0x000fe20000410000 */
[----:B------:R-:W0:Y:S01]  /*2ed0*/  MUFU.EX2 R174, R174 ;  /* 0x000000ae00ae7308 */ /* 0x000e220000000800 */
[C---:B--2---:R-:W-:Y:S02]  /*2ee0*/  FMUL.FTZ R75, R210.reuse, R75 ;  /* 0x0000004bd24b7220 */ /* 0x044fe40000410000 */
[----:B------:R-:W-:Y:S02]  /*2ef0*/  FMUL.FTZ R168, R73, R154 ;  /* 0x0000009a49a87220 */ /* 0x000fe40000410000 */
[----:B------:R-:W-:-:S02]  /*2f00*/  FFMA.FTZ R165, R210, R165, R169 ;  /* 0x000000a5d2a57223 */ /* 0x000fc400000100a9 */
[----:B------:R-:W-:Y:S02]  /*2f10*/  FMUL.FTZ R73, R51, R134 ;  /* 0x0000008633497220 */ /* 0x000fe40000410000 */
[----:B---3--:R-:W-:Y:S02]  /*2f20*/  FMUL.FTZ R75, R184, R75 ;  /* 0x0000004bb84b7220 */ /* 0x008fe40000410000 */
[----:B------:R-:W-:Y:S02]  /*2f30*/  FMUL.FTZ R167, R72, R153 ;  /* 0x0000009948a77220 */ /* 0x000fe40000410000 */
[----:B------:R-:W-:Y:S02]  /*2f40*/  FFMA.FTZ R165, R184, R165, R168 ;  /* 0x000000a5b8a57223 */ /* 0x000fe400000100a8 */
[----:B------:R-:W-:Y:S02]  /*2f50*/  FMUL.FTZ R166, R73, R152 ;  /* 0x0000009849a67220 */ /* 0x000fe40000410000 */
[----:B------:R-:W-:-:S02]  /*2f60*/  FMUL.FTZ R72, R52, R129 ;  /* 0x0000008134487220 */ /* 0x000fc40000410000 */
[C---:B-1----:R-:W-:Y:S02]  /*2f70*/  FMUL.FTZ R75, R172.reuse, R75 ;  /* 0x0000004bac4b7220 */ /* 0x042fe40000410000 */
[----:B------:R-:W-:Y:S01]  /*2f80*/  FFMA.FTZ R73, R172, R165, R167 ;  /* 0x000000a5ac497223 */ /* 0x000fe200000100a7 */
[----:B------:R-:W-:Y:S01]  /*2f90*/  BSSY B0, `(.L_x_2958) ;  /* 0x000000f000007945 */ /* 0x000fe20003800000 */
[----:B------:R-:W-:Y:S02]  /*2fa0*/  FMUL.FTZ R165, R72, R151 ;  /* 0x0000009748a57220 */ /* 0x000fe40000410000 */
[C---:B------:R-:W-:Y:S02]  /*2fb0*/  FMUL.FTZ R75, R186.reuse, R75 ;  /* 0x0000004bba4b7220 */ /* 0x040fe40000410000 */
[----:B------:R-:W-:Y:S02]  /*2fc0*/  FFMA.FTZ R73, R186, R73, R166 ;  /* 0x00000049ba497223 */ /* 0x000fe400000100a6 */
[----:B0-----:R-:W-:-:S02]  /*2fd0*/  FMUL.FTZ R72, R174, R75 ;  /* 0x0000004bae487220 */ /* 0x001fc40000410000 */
[----:B------:R-:W-:Y:S01]  /*2fe0*/  FFMA.FTZ R73, R174, R73, R165 ;  /* 0x00000049ae497223 */ /* 0x000fe200000100a5 */
[----:B------:R-:W-:Y:S05]  /*2ff0*/  @P0 BRA `(.L_x_2959) ;  /* 0x0000008000000947 */ /* 0x000fea0003800000 */
[----:B----4-:R-:W-:Y:S01]  /*3000*/  ISETP.NE.AND P0, PT, R18, c[0x0][0x174], PT ;  /* 0x00005d0012007a0c */ /* 0x010fe20003f05270 */
[----:B------:R-:W-:-:S12]  /*3010*/  IMAD.MOV.U32 R187, RZ, RZ, 0x3f800000 ;  /* 0x3f800000ffbb7424 */ /* 0x000fd800078e00ff */
[----:B------:R-:W-:-:S04]  /*3020*/  @P0 IADD3 R75, -R2, c[0x0][0x174], RZ ;  /* 0x00005d00024b0a10 */ /* 0x000fc80007ffe1ff */
[----:B------:R-:W-:-:S04]  /*3030*/  @P0 LEA.HI R74, R75, R75, RZ, 0x1 ;  /* 0x0000004b4b4a0211 */ /* 0x000fc800078f08ff */
[----:B------:R-:W-:-:S04]  /*3040*/  @P0 LOP3.LUT R74, R74, 0xfffffe, RZ, 0xc0, !PT ;  /* 0x00fffffe4a4a0812 */ /* 0x000fc800078ec0ff */
[----:B------:R-:W-:-:S04]  /*3050*/  @P0 IADD3 R74, -R74, R75, RZ ;  /* 0x0000004b4a4a0210 */ /* 0x000fc80007ffe1ff */
[----:B------:R-:W-:-:S05]  /*3060*/  @P0 LEA R74, R74, R147, 0x8 ;  /* 0x000000934a4a0211 */ /* 0x000fca00078e40ff */
[----:B------:R0:W1:Y:S02]  /*3070*/  @P0 LDS R187, [R74.X4+0x2550] ;  /* 0x002550004abb0984 */ /* 0x0000640000004800 */
.L_x_2959:
[----:B----4-:R-:W-:Y:S05]  /*3080*/  BSYNC B0 ;  /* 0x0000000000007941 */ /* 0x010fea0003800000 */
.L_x_2958:
[----:B------:R-:W-:Y:S01]  /*3090*/  ISETP.GT.U32.AND P0, PT, R6, 0x1f, PT ;  /* 0x0000001f0600780c */ /* 0x000fe20003f04070 */
[----:B------:R2:W-:Y:S01]  /*30a0*/  STS.64 [R6.X8+0x2140], R72 ;  /* 0x0021404806007388 */ /* 0x0005e20000008a00 */
[----:B------:R-:W-:Y:S03]  /*30b0*/  BSSY B0, `(.L_x_2960) ;  /* 0x000003e000007945 */ /* 0x000fe60003800000 */
[----:B------:R-:W-:Y:S08]  /*30c0*/  BAR.SYNC.DEFER_BLOCKING 0x0 ;  /* 0x0000000000007b1d */ /* 0x000ff00000010000 */
[----:B------:R-:W-:Y:S05]  /*30d0*/  @P0 BRA `(.L_x_2961) ;  /* 0x000003b000000947 */ /* 0x000fea0003800000 */
[----:B0-2---:R-:W0:Y:S02]  /*30e0*/  LDS.128 R72, [R6.X16+0x2140] ;  /* 0x0021400006487984 */ /* 0x005e24000000cc00 */
[----:B0-----:R-:W-:-:S02]  /*30f0*/  FFMA.FTZ R75, R73, R74, R75 ;  /* 0x0000004a494b7223 */ /* 0x001fc4000001004b */
[----:B------:R-:W-:Y:S01]  /*3100*/  FMUL.FTZ R74, R72, R74 ;  /* 0x0000004a484a7220 */ /* 0x000fe20000410000 */
[----:B------:R-:W-:Y:S05]  /*3110*/  BRA.DIV ~URZ, `(.L_x_2962) ;  /* 0x00003f727f007947 */ /* 0x000fea000b800000 */
[----:B------:R0:W2:Y:S02]  /*3120*/  SHFL.UP PT, R173, R74, 0x1, RZ ;  /* 0x042000004aad7989 */ /* 0x0000a400000e00ff */
.L_x_3017:
        /* <DEDUP_REMOVED lines=24> */
.L_x_3018:
[----:B------:R-:W-:Y:S01]  /*32b0*/  ISETP.GE.AND P0, PT, R5, 0x10, PT ;  /* 0x000000100500780c */ /* 0x000fe20003f06270 */
[----:B0-----:R-:W-:-:S12]  /*32c0*/  IMAD.MOV.U32 R75, RZ, RZ, R173 ;  /* 0x000000ffff4b7224 */ /* 0x001fd800078e00ad */
[-C--:B--2---:R-:W-:Y:S02]  /*32d0*/  @P0 FFMA.FTZ R75, R72, R175.reuse, R75 ;  /* 0x000000af484b0223 */ /* 0x084fe4000001004b */
[----:B---3--:R-:W-:Y:S01]  /*32e0*/  @P0 FMUL.FTZ R175, R176, R175 ;  /* 0x000000afb0af0220 */ /* 0x008fe20000410000 */
[----:B------:R-:W-:Y:S05]  /*32f0*/  BRA.CONV ~URZ, `(.L_x_2964) ;  /* 0x000000637f007947 */ /* 0x000fea000b800000 */
[----:B------:R-:W-:Y:S01]  /*3300*/  HFMA2.MMA R221, -RZ, RZ, 0, 1.847743988037109375e-06 ;  /* 0x0000001fffdd7435 */ /* 0x000fe200000001ff */
[----:B------:R-:W-:Y:S01]  /*3310*/  MOV R220, R175 ;  /* 0x000000af00dc7202 */ /* 0x000fe20000000f00 */
[----:B------:R-:W-:Y:S01]  /*3320*/  IMAD.MOV.U32 R222, RZ, RZ, -0x1 ;  /* 0xffffffffffde7424 */ /* 0x000fe200078e00ff */
[----:B------:R-:W-:Y:S02]  /*3330*/  MOV R219, 0x1f ;  /* 0x0000001f00db7802 */ /* 0x000fe40000000f00 */
[----:B------:R-:W-:Y:S02]  /*3340*/  MOV R72, 0x3360 ;  /* 0x0000336000487802 */ /* 0x000fe40000000f00 */
[----:B-1---5:R-:W-:Y:S05]  /*3350*/  CALL.REL.NOINC `($__internal_121_$__cuda_sm70_shflsync_idx_p) ;  /* 0x00004c3000007944 */ /* 0x022fea0003c00000 */
.L_x_2964:
[----:B------:R-:W-:Y:S05]  /*3360*/  BRA.CONV ~URZ, `(.L_x_2965) ;  /* 0x000000637f007947 */ /* 0x000fea000b800000 */
[----:B0-----:R-:W-:Y:S01]  /*3370*/  HFMA2.MMA R221, -RZ, RZ, 0, 1.847743988037109375e-06 ;  /* 0x0000001fffdd7435 */ /* 0x001fe200000001ff */
[----:B------:R-:W-:Y:S01]  /*3380*/  MOV R220, R75 ;  /* 0x0000004b00dc7202 */ /* 0x000fe20000000f00 */
[----:B------:R-:W-:Y:S01]  /*3390*/  IMAD.MOV.U32 R222, RZ, RZ, -0x1 ;  /* 0xffffffffffde7424 */ /* 0x000fe200078e00ff */
[----:B-1----:R-:W-:-:S02]  /*33a0*/  MOV R219, 0x1f ;  /* 0x0000001f00db7802 */ /* 0x002fc40000000f00 */
[----:B------:R-:W-:Y:S02]  /*33b0*/  MOV R72, 0x33d0 ;  /* 0x000033d000487802 */ /* 0x000fe40000000f00 */
[----:B-----5:R-:W-:Y:S05]  /*33c0*/  CALL.REL.NOINC `($__internal_121_$__cuda_sm70_shflsync_idx_p) ;  /* 0x00004bc000007944 */ /* 0x020fea0003c00000 */
.L_x_2965:
[----:B------:R-:W-:Y:S05]  /*33d0*/  BRA.DIV ~URZ, `(.L_x_2966) ;  /* 0x000041f27f007947 */ /* 0x000fea000b800000 */
[----:B-----5:R-:W2:Y:S04]  /*33e0*/  SHFL.IDX PT, R130, R130, RZ, 0x1f ;  /* 0x00001fff82827589 */ /* 0x020ea800000e0000 */
[----:B------:R3:W4:Y:S04]  /*33f0*/  SHFL.IDX PT, R73, R131, RZ, 0x1f ;  /* 0x00001fff83497589 */ /* 0x00072800000e0000 */
[----:B------:R3:W0:Y:S04]  /*3400*/  SHFL.UP PT, R173, R175, 0x1, RZ ;  /* 0x04200000afad7989 */ /* 0x00062800000e00ff */
[----:B------:R3:W1:Y:S02]  /*3410*/  SHFL.UP PT, R176, R75, 0x1, RZ ;  /* 0x042000004bb07989 */ /* 0x00066400000e00ff */
.L_x_3019:
[----:B---3--:R-:W3:Y:S01]  /*3420*/  LDS.64 R74, [R6.X16+0x2140] ;  /* 0x00214000064a7984 */ /* 0x008ee2000000ca00 */
[----:B--2---:R-:W-:Y:S01]  /*3430*/  MOV R72, R130 ;  /* 0x0000008200487202 */ /* 0x004fe20000000f00 */
[----:B01--4-:R-:W-:-:S04]  /*3440*/  @P1 FFMA.FTZ R73, R73, R173, R176 ;  /* 0x000000ad49491223 */ /* 0x013fc800000100b0 */
[----:B------:R-:W-:Y:S02]  /*3450*/  @P1 FMUL.FTZ R72, R72, R173 ;  /* 0x000000ad48481220 */ /* 0x000fe40000410000 */
[C---:B---3--:R-:W-:Y:S02]  /*3460*/  FFMA.FTZ R75, R74.reuse, R73, R75 ;  /* 0x000000494a4b7223 */ /* 0x048fe4000001004b */
[----:B------:R-:W-:-:S05]  /*3470*/  FMUL.FTZ R74, R74, R72 ;  /* 0x000000484a4a7220 */ /* 0x000fca0000410000 */
[----:B------:R0:W-:Y:S02]  /*3480*/  STS.128 [R6.X16+0x2140], R72 ;  /* 0x0021404806007388 */ /* 0x0001e4000000cc00 */
.L_x_2961:
[----:B--2---:R-:W-:Y:S05]  /*3490*/  BSYNC B0 ;  /* 0x0000000000007941 */ /* 0x004fea0003800000 */
.L_x_2960:
[----:B------:R-:W-:Y:S01]  /*34a0*/  WARPSYNC 0xffffffff ;  /* 0xffffffff00007948 */ /* 0x000fe20003800000 */
[----:B------:R-:W-:Y:S01]  /*34b0*/  BAR.SYNC.DEFER_BLOCKING 0x0 ;  /* 0x0000000000007b1d */ /* 0x000fe20000010000 */
[-C--:B0----5:R-:W-:Y:S01]  /*34c0*/  FMUL.FTZ R75, R86, R195.reuse ;  /* 0x000000c3564b7220 */ /* 0x0a1fe20000410000 */
[----:B------:R-:W-:Y:S01]  /*34d0*/  LOP3.LUT P0, RZ, R6, 0x1f, RZ, 0xc0, !PT ;  /* 0x0000001f06ff7812 */ /* 0x000fe2000780c0ff */
[-C--:B------:R-:W-:Y:S01]  /*34e0*/  FMUL.FTZ R72, R88, R195.reuse ;  /* 0x000000c358487220 */ /* 0x080fe20000410000 */
[----:B------:R-:W-:Y:S01]  /*34f0*/  HFMA2.MMA R131, -RZ, RZ, 0, 0 ;  /* 0x00000000ff837435 */ /* 0x000fe200000001ff */
[-C--:B------:R-:W-:Y:S01]  /*3500*/  FMUL.FTZ R73, R84, R195.reuse ;  /* 0x000000c354497220 */ /* 0x080fe20000410000 */
[----:B------:R-:W-:Y:S01]  /*3510*/  ISETP.GE.OR P0, PT, R18, c[0x0][0x174], P0 ;  /* 0x00005d0012007a0c */ /* 0x000fe20000706670 */
[----:B------:R-:W-:Y:S01]  /*3520*/  FFMA.FTZ R72, R174, R72, R75 ;  /* 0x00000048ae487223 */ /* 0x000fe2000001004b */
[----:B------:R-:W-:Y:S01]  /*3530*/  MOV R130, 0x3f800000 ;  /* 0x3f80000000827802 */ /* 0x000fe20000000f00 */
[----:B------:R-:W-:Y:S01]  /*3540*/  FMUL.FTZ R75, R82, R195 ;  /* 0x000000c3524b7220 */ /* 0x000fe20000410000 */
[----:B------:R-:W-:Y:S01]  /*3550*/  BSSY B0, `(.L_x_2967) ;  /* 0x0000070000007945 */ /* 0x000fe20003800000 */
[----:B------:R-:W-:-:S02]  /*3560*/  FFMA.FTZ R72, R186, R72, R73 ;  /* 0x00000048ba487223 */ /* 0x000fc40000010049 */
[----:B------:R-:W-:Y:S02]  /*3570*/  FMUL.FTZ R73, R80, R195 ;  /* 0x000000c350497220 */ /* 0x000fe40000410000 */
[----:B------:R-:W-:Y:S02]  /*3580*/  FFMA.FTZ R72, R172, R72, R75 ;  /* 0x00000048ac487223 */ /* 0x000fe4000001004b */
[----:B-1----:R-:W-:Y:S02]  /*3590*/  FMUL.FTZ R75, R174, R187 ;  /* 0x000000bbae4b7220 */ /* 0x002fe40000410000 */
[----:B------:R-:W-:Y:S02]  /*35a0*/  FFMA.FTZ R72, R184, R72, R73 ;  /* 0x00000048b8487223 */ /* 0x000fe40000010049 */
[----:B------:R-:W-:Y:S02]  /*35b0*/  FMUL.FTZ R73, R78, R195 ;  /* 0x000000c34e497220 */ /* 0x000fe40000410000 */
[----:B------:R-:W-:Y:S01]  /*35c0*/  FMUL.FTZ R75, R186, R75 ;  /* 0x0000004bba4b7220 */ /* 0x000fe20000410000 */
[----:B------:R-:W0:Y:S01]  /*35d0*/  LDS R209, [R6.X8+0x2144] ;  /* 0x0021440006d17984 */ /* 0x000e220000008800 */
[----:B------:R-:W-:-:S02]  /*35e0*/  FFMA.FTZ R72, R210, R72, R73 ;  /* 0x00000048d2487223 */ /* 0x000fc40000010049 */
[----:B------:R-:W-:Y:S01]  /*35f0*/  FMUL.FTZ R73, R76, R195 ;  /* 0x000000c34c497220 */ /* 0x000fe20000410000 */
[----:B------:R1:W2:Y:S01]  /*3600*/  @!P0 LDS.64 R130, [R147.X8+0x2e50] ;  /* 0x002e500093828984 */ /* 0x0002a20000008a00 */
[----:B------:R-:W-:Y:S01]  /*3610*/  FMUL.FTZ R75, R172, R75 ;  /* 0x0000004bac4b7220 */ /* 0x000fe20000410000 */
[----:B------:R-:W-:Y:S01]  /*3620*/  ISETP.GT.U32.AND P0, PT, R6, 0x1f, PT ;  /* 0x0000001f0600780c */ /* 0x000fe20003f04070 */
[----:B------:R-:W-:Y:S02]  /*3630*/  FFMA.FTZ R72, R192, R72, R73 ;  /* 0x00000048c0487223 */ /* 0x000fe40000010049 */
[----:B------:R-:W-:Y:S02]  /*3640*/  FMUL.FTZ R73, R70, R195 ;  /* 0x000000c346497220 */ /* 0x000fe40000410000 */
        /* <DEDUP_REMOVED lines=13> */
[----:B------:R-:W-:-:S02]  /*3720*/  FMUL.FTZ R75, R199, R72 ;  /* 0x00000048c74b7220 */ /* 0x000fc40000410000 */
        /* <DEDUP_REMOVED lines=8> */
[C---:B------:R-:W-:Y:S02]  /*37b0*/  FFMA.FTZ R74, R200.reuse, R74, R73 ;  /* 0x0000004ac84a7223 */ /* 0x040fe40000010049 */
        /* <DEDUP_REMOVED lines=17> */
[C---:B------:R-:W-:Y:S02]  /*38d0*/  FFMA.FTZ R73, R194.reuse, R74, R73 ;  /* 0x0000004ac2497223 */ /* 0x040fe40000010049 */
[----:B------:R-:W-:Y:S02]  /*38e0*/  FMUL.FTZ R72, R194, R75 ;  /* 0x0000004bc2487220 */ /* 0x000fe40000410000 */
[----:B------:R-:W-:-:S03]  /*38f0*/  FFMA.FTZ R175, R172, R177, R167 ;  /* 0x000000b1acaf7223 */ /* 0x000fc600000100a7 */
[----:B------:R1:W-:Y:S01]  /*3900*/  STS.64 [R6.X8+0x2350], R72 ;  /* 0x0023504806007388 */ /* 0x0003e20000008a00 */
        /* <DEDUP_REMOVED lines=15> */
.L_x_3020:
        /* <DEDUP_REMOVED lines=26> */
.L_x_3021:
        /* <DEDUP_REMOVED lines=11> */
.L_x_2968:
[----:B-12---:R-:W-:Y:S05]  /*3c50*/  BSYNC B0 ;  /* 0x0000000000007941 */ /* 0x006fea0003800000 */
.L_x_2967:
[----:B------:R-:W-:Y:S01]  /*3c60*/  WARPSYNC 0xffffffff ;  /* 0xffffffff00007948 */ /* 0x000fe20003800000 */
[----:B------:R-:W-:Y:S01]  /*3c70*/  BAR.SYNC.DEFER_BLOCKING 0x0 ;  /* 0x0000000000007b1d */ /* 0x000fe20000010000 */
[-C--:B0-----:R-:W-:Y:S01]  /*3c80*/  FMUL.FTZ R72, R88, R195.reuse ;  /* 0x000000c358487220 */ /* 0x081fe20000410000 */
[----:B------:R-:W-:Y:S01]  /*3c90*/  ISETP.NE.AND P0, PT, R6, RZ, PT ;  /* 0x000000ff0600720c */ /* 0x000fe20003f05270 */
[----:B------:R-:W-:Y:S02]  /*3ca0*/  FMUL.FTZ R75, R86, R195 ;  /* 0x000000c3564b7220 */ /* 0x000fe40000410000 */
[----:B------:R-:W-:Y:S01]  /*3cb0*/  FFMA.FTZ R73, R54, R209, RZ ;  /* 0x000000d136497223 */ /* 0x000fe200000100ff */
[----:B------:R-:W-:Y:S01]  /*3cc0*/  BSSY B0, `(.L_x_2971) ;  /* 0x00000ac000007945 */ /* 0x000fe20003800000 */
[----:B------:R-:W-:Y:S02]  /*3cd0*/  IMAD R74, R12, c[0x0][0x298], RZ ;  /* 0x0000a6000c4a7a24 */ /* 0x000fe400078e02ff */
[----:B------:R-:W-:-:S02]  /*3ce0*/  FFMA.FTZ R73, R56, R176, R73 ;  /* 0x000000b038497223 */ /* 0x000fc40000010049 */
[-C--:B------:R-:W-:Y:S02]  /*3cf0*/  FMUL.FTZ R219, R64, R195.reuse ;  /* 0x000000c340db7220 */ /* 0x080fe40000410000 */
[----:B------:R-:W-:Y:S02]  /*3d00*/  FFMA.FTZ R73, R58, R180, R73 ;  /* 0x000000b43a497223 */ /* 0x000fe40000010049 */
[----:B------:R-:W-:Y:S02]  /*3d10*/  FMUL.FTZ R217, R62, R195 ;  /* 0x000000c33ed97220 */ /* 0x000fe40000410000 */
[----:B------:R-:W-:Y:S02]  /*3d20*/  FFMA.FTZ R73, R60, R182, R73 ;  /* 0x000000b63c497223 */ /* 0x000fe40000010049 */
[----:B------:R-:W-:Y:S02]  /*3d30*/  FADD.FTZ R203, -R203, R239 ;  /* 0x000000efcbcb7221 */ /* 0x000fe40000010100 */
[----:B------:R-:W-:-:S02]  /*3d40*/  FFMA.FTZ R73, R62, R214, R73 ;  /* 0x000000d63e497223 */ /* 0x000fc40000010049 */
[----:B------:R-:W-:Y:S01]  /*3d50*/  FADD.FTZ R215, R79, R14 ;  /* 0x0000000e4fd77221 */ /* 0x000fe20000010000 */
[----:B------:R-:W0:Y:S01]  /*3d60*/  LDS R188, [R6.X8+0x2354] ;  /* 0x0023540006bc7984 */ /* 0x000e220000008800 */
[----:B------:R-:W-:Y:S02]  /*3d70*/  FFMA.FTZ R73, R64, R212, R73 ;  /* 0x000000d440497223 */ /* 0x000fe40000010049 */
[----:B------:R-:W-:Y:S01]  /*3d80*/  FADD.FTZ R205, -R205, R197 ;  /* 0x000000c5cdcd7221 */ /* 0x000fe20000010100 */
[----:B------:R1:W-:Y:S01]  /*3d90*/  @!P0 STS.64 [R147.X8+0x2e50], R130 ;  /* 0x002e508293008388 */ /* 0x0003e20000008a00 */
[----:B------:R-:W-:Y:S02]  /*3da0*/  FADD.FTZ R176, -R201, R176 ;  /* 0x000000b0c9b07221 */ /* 0x000fe40000010100 */
[--C-:B------:R-:W-:Y:S02]  /*3db0*/  FADD.FTZ R201, R87, R14.reuse ;  /* 0x0000000e57c97221 */ /* 0x100fe40000010000 */
[----:B------:R-:W-:-:S02]  /*3dc0*/  FADD.FTZ R216, R81, R14 ;  /* 0x0000000e51d87221 */ /* 0x000fc40000010000 */
[----:B------:R-:W-:Y:S02]  /*3dd0*/  FADD.FTZ R183, -R183, R214 ;  /* 0x000000d6b7b77221 */ /* 0x000fe40000010100 */
[--C-:B------:R-:W-:Y:S02]  /*3de0*/  FADD.FTZ R214, R77, R14.reuse ;  /* 0x0000000e4dd67221 */ /* 0x100fe40000010000 */
[----:B------:R-:W-:Y:S02]  /*3df0*/  FADD.FTZ R178, -R178, R209 ;  /* 0x000000d1b2b27221 */ /* 0x000fe40000010100 */
[--C-:B------:R-:W-:Y:S02]  /*3e00*/  FADD.FTZ R218, R83, R14.reuse ;  /* 0x0000000e53da7221 */ /* 0x100fe40000010000 */
[----:B------:R-:W-:Y:S02]  /*3e10*/  FADD.FTZ R209, R71, R14 ;  /* 0x0000000e47d17221 */ /* 0x000fe40000010000 */
[----:B0-----:R-:W-:-:S02]  /*3e20*/  FFMA.FTZ R188, R188, R187, R72 ;  /* 0x000000bbbcbc7223 */ /* 0x001fc40000010048 */
[-C--:B------:R-:W-:Y:S02]  /*3e30*/  FMUL.FTZ R72, R84, R195.reuse ;  /* 0x000000c354487220 */ /* 0x080fe40000410000 */
[----:B------:R-:W-:Y:S02]  /*3e40*/  FFMA.FTZ R187, R174, R188, R75 ;  /* 0x000000bcaebb7223 */ /* 0x000fe4000001004b */
[----:B------:R-:W-:Y:S02]  /*3e50*/  FMUL.FTZ R75, R82, R195 ;  /* 0x000000c3524b7220 */ /* 0x000fe40000410000 */
[----:B------:R-:W-:Y:S02]  /*3e60*/  FFMA.FTZ R186, R186, R187, R72 ;  /* 0x000000bbbaba7223 */ /* 0x000fe40000010048 */
[----:B------:R-:W-:Y:S02]  /*3e70*/  FADD.FTZ R174, -R185, R180 ;  /* 0x000000b4b9ae7221 */ /* 0x000fe40000010100 */
[----:B------:R-:W-:-:S02]  /*3e80*/  FFMA.FTZ R185, R172, R186, R75 ;  /* 0x000000baacb97223 */ /* 0x000fc4000001004b */
[-C--:B------:R-:W-:Y:S02]  /*3e90*/  FMUL.FTZ R72, R80, R195.reuse ;  /* 0x000000c350487220 */ /* 0x080fe40000410000 */
[----:B------:R-:W-:Y:S02]  /*3ea0*/  FMUL.FTZ R75, R78, R195 ;  /* 0x000000c34e4b7220 */ /* 0x000fe40000410000 */
[----:B------:R-:W-:Y:S01]  /*3eb0*/  FFMA.FTZ R184, R184, R185, R72 ;  /* 0x000000b9b8b87223 */ /* 0x000fe20000010048 */
[----:B------:R-:W-:Y:S01]  /*3ec0*/  MOV R72, R6 ;  /* 0x0000000600487202 */ /* 0x000fe20000000f00 */
[----:B------:R-:W-:Y:S02]  /*3ed0*/  FADD.FTZ R172, -R193, R182 ;  /* 0x000000b6c1ac7221 */ /* 0x000fe40000010100 */
[----:B------:R-:W-:Y:S02]  /*3ee0*/  FADD.FTZ R182, -R191, R212 ;  /* 0x000000d4bfb67221 */ /* 0x000fe40000010100 */
[----:B------:R-:W-:-:S02]  /*3ef0*/  FADD.FTZ R180, -R181, R213 ;  /* 0x000000d5b5b47221 */ /* 0x000fc40000010100 */
[----:B------:R-:W-:Y:S02]  /*3f00*/  FFMA.FTZ R181, R210, R184, R75 ;  /* 0x000000b8d2b57223 */ /* 0x000fe4000001004b */
[----:B------:R-:W-:Y:S02]  /*3f10*/  FMUL.FTZ R191, R76, R195 ;  /* 0x000000c34cbf7220 */ /* 0x000fe40000410000 */
[----:B------:R-:W-:Y:S02]  /*3f20*/  IMAD R75, R13, c[0x0][0x29c], R74 ;  /* 0x0000a7000d4b7a24 */ /* 0x000fe400078e024a */
[----:B------:R-:W-:Y:S02]  /*3f30*/  FFMA.FTZ R192, R192, R181, R191 ;  /* 0x000000b5c0c07223 */ /* 0x000fe400000100bf */
[----:B------:R-:W-:Y:S02]  /*3f40*/  FMUL.FTZ R191, R70, R195 ;  /* 0x000000c346bf7220 */ /* 0x000fe40000410000 */
[----:B------:R-:W-:Y:S01]  /*3f50*/  FFMA.FTZ R213, R66, R213, R73 ;  /* 0x000000d542d57223 */ /* 0x000fe20000010049 */
[----:B------:R-:W-:Y:S01]  /*3f60*/  HFMA2.MMA R73, -RZ, RZ, 0, 0 ;  /* 0x00000000ff497435 */ /* 0x000fe200000001ff */
[----:B------:R-:W-:-:S02]  /*3f70*/  FFMA.FTZ R191, R202, R192, R191 ;  /* 0x000000c0cabf7223 */ /* 0x000fc400000100bf */
[C---:B------:R-:W-:Y:S02]  /*3f80*/  FMUL.FTZ R74, R68.reuse, R195 ;  /* 0x000000c3444a7220 */ /* 0x040fe40000410000 */
[----:B------:R-:W-:Y:S02]  /*3f90*/  FFMA.FTZ R213, R68, R211, R213 ;  /* 0x000000d344d57223 */ /* 0x000fe400000100d5 */
        /* <DEDUP_REMOVED lines=9> */
[----:B------:R-:W-:-:S02]  /*4030*/  FADD.FTZ R193, -R190, R211 ;  /* 0x000000d3bec17221 */ /* 0x000fc40000010100 */
[----:B------:R-:W-:Y:S02]  /*4040*/  FFMA.FTZ R213, R200, R217, R213 ;  /* 0x000000d9c8d57223 */ /* 0x000fe400000100d5 */
[-C--:B------:R-:W-:Y:S02]  /*4050*/  FMUL.FTZ R211, R58, R195.reuse ;  /* 0x000000c33ad37220 */ /* 0x080fe40000410000 */
[----:B------:R-:W-:Y:S02]  /*4060*/  FMUL.FTZ R197, R56, R195 ;  /* 0x000000c338c57220 */ /* 0x000fe40000410000 */
[----:B------:R-:W-:Y:S02]  /*4070*/  FFMA.FTZ R211, R198, R213, R211 ;  /* 0x000000d5c6d37223 */ /* 0x000fe400000100d3 */
[----:B------:R-:W-:Y:S01]  /*4080*/  FADD.FTZ R190, -R189, R207 ;  /* 0x000000cfbdbe7221 */ /* 0x000fe20000010100 */
[----:B------:R-:W-:Y:S01]  /*4090*/  SHF.L.U32 R189, R6, 0x4, RZ ;  /* 0x0000000406bd7819 */ /* 0x000fe200000006ff */
[----:B------:R-:W-:-:S02]  /*40a0*/  FADD.FTZ R202, R85, R14 ;  /* 0x0000000e55ca7221 */ /* 0x000fc40000010000 */
[----:B------:R-:W-:Y:S01]  /*40b0*/  FMUL.FTZ R243, R184, R215 ;  /* 0x000000d7b8f37220 */ /* 0x000fe20000410000 */
[----:B------:R-:W-:Y:S01]  /*40c0*/  LEA.HI.SX32 R221, R189, R189, 0x1b ;  /* 0x000000bdbddd7211 */ /* 0x000fe200078fdaff */
[----:B------:R-:W-:Y:S02]  /*40d0*/  FFMA.FTZ R197, R196, R211, R197 ;  /* 0x000000d3c4c57223 */ /* 0x000fe400000100c5 */
[----:B------:R-:W-:Y:S02]  /*40e0*/  FMUL.FTZ R195, R54, R195 ;  /* 0x000000c336c37220 */ /* 0x000fe40000410000 */
[----:B------:R-:W-:Y:S02]  /*40f0*/  FMUL.FTZ R238, R187, R202 ;  /* 0x000000cabbee7220 */ /* 0x000fe40000410000 */
[----:B-1----:R-:W-:Y:S02]  /*4100*/  FMUL.FTZ R130, R48, R243 ;  /* 0x000000f330827220 */ /* 0x002fe40000410000 */
[----:B------:R-:W-:-:S02]  /*4110*/  FMUL.FTZ R237, R188, R201 ;  /* 0x000000c9bced7220 */ /* 0x000fc40000410000 */
[----:B------:R-:W-:Y:S01]  /*4120*/  FFMA.FTZ R195, R194, R197, R195 ;  /* 0x000000c5c2c37223 */ /* 0x000fe200000100c3 */
[----:B------:R0:W-:Y:S01]  /*4130*/  STS [R221.X4+0x10bc], R130 ;  /* 0x0010bc82dd007388 */ /* 0x0001e20000004800 */
[----:B------:R-:W-:Y:S02]  /*4140*/  FADD.FTZ R200, R53, R14 ;  /* 0x0000000e35c87221 */ /* 0x000fe40000010000 */
[----:B------:R-:W-:Y:S02]  /*4150*/  FMUL.FTZ R74, R51, R238 ;  /* 0x000000ee334a7220 */ /* 0x000fe40000410000 */
[----:B------:R-:W-:-:S03]  /*4160*/  IMAD.WIDE.U32 R72, R13, c[0x0][0x298], R72 ;  /* 0x0000a6000d487a25 */ /* 0x000fc600078e0048 */
[----:B------:R1:W-:Y:S01]  /*4170*/  STS [R221.X4+0x10c8], R74 ;  /* 0x0010c84add007388 */ /* 0x0003e20000004800 */
[----:B------:R-:W-:Y:S02]  /*4180*/  FMUL.FTZ R210, R52, R237 ;  /* 0x000000ed34d27220 */ /* 0x000fe40000410000 */
[----:B------:R-:W-:Y:S02]  /*4190*/  FMUL.FTZ R240, R185, R216 ;  /* 0x000000d8b9f07220 */ /* 0x000fe40000410000 */
[----:B------:R-:W-:Y:S01]  /*41a0*/  FADD.FTZ R198, R55, R14 ;  /* 0x0000000e37c67221 */ /* 0x000fe20000010000 */
[----:B------:R2:W-:Y:S01]  /*41b0*/  STS [R221.X4+0x10cc], R210 ;  /* 0x0010ccd2dd007388 */ /* 0x0005e20000004800 */
[----:B0-----:R-:W-:Y:S02]  /*41c0*/  FMUL.FTZ R130, R195, R200 ;  /* 0x000000c8c3827220 */ /* 0x001fe40000410000 */
[----:B------:R-:W-:Y:S02]  /*41d0*/  FMUL.FTZ R242, R181, R214 ;  /* 0x000000d6b5f27220 */ /* 0x000fe40000410000 */
[----:B------:R-:W-:Y:S01]  /*41e0*/  IMAD.IADD R73, R73, 0x1, R75 ;  /* 0x0000000149497824 */ /* 0x000fe200078e024b */
[----:B------:R-:W-:Y:S01]  /*41f0*/  P2R R75, PR, RZ, 0x1 ;  /* 0x00000001ff4b7803 */ /* 0x000fe20000000000 */
[----:B------:R-:W-:-:S02]  /*4200*/  FMUL.FTZ R241, R186, R218 ;  /* 0x000000dabaf17220 */ /* 0x000fc40000410000 */
[----:B-1----:R-:W-:Y:S02]  /*4210*/  FMUL.FTZ R74, R49, R240 ;  /* 0x000000f0314a7220 */ /* 0x002fe40000410000 */
[--C-:B------:R-:W-:Y:S02]  /*4220*/  FADD.FTZ R196, R57, R14.reuse ;  /* 0x0000000e39c47221 */ /* 0x100fe40000010000 */
[----:B------:R-:W-:Y:S01]  /*4230*/  FMUL.FTZ R223, R197, R198 ;  /* 0x000000c6c5df7220 */ /* 0x000fe20000410000 */
[----:B------:R0:W-:Y:S01]  /*4240*/  STS [R221.X4+0x10c0], R74 ;  /* 0x0010c04add007388 */ /* 0x0001e20000004800 */
[----:B------:R-:W-:Y:S02]  /*4250*/  FFMA.FTZ R131, R178, R130, RZ ;  /* 0x00000082b2837223 */ /* 0x000fe400000100ff */
[----:B------:R-:W-:Y:S02]  /*4260*/  FADD.FTZ R212, R69, R14 ;  /* 0x0000000e45d47221 */ /* 0x000fe40000010000 */
[----:B------:R-:W-:-:S02]  /*4270*/  FMUL.FTZ R75, R192, R209 ;  /* 0x000000d1c04b7220 */ /* 0x000fc40000410000 */
[----:B--2---:R-:W-:Y:S02]  /*4280*/  FMUL.FTZ R210, R47, R242 ;  /* 0x000000f22fd27220 */ /* 0x004fe40000410000 */
[----:B------:R-:W-:Y:S02]  /*4290*/  FMUL.FTZ R206, R50, R241 ;  /* 0x000000f132ce7220 */ /* 0x000fe40000410000 */
[----:B------:R-:W-:Y:S01]  /*42a0*/  FADD.FTZ R194, R59, R14 ;  /* 0x0000000e3bc27221 */ /* 0x000fe20000010000 */
[----:B------:R1:W-:Y:S01]  /*42b0*/  STS [R221.X4+0x10b8], R210 ;  /* 0x0010b8d2dd007388 */ /* 0x0003e20000004800 */
[----:B------:R-:W-:Y:S02]  /*42c0*/  FMUL.FTZ R220, R211, R196 ;  /* 0x000000c4d3dc7220 */ /* 0x000fe40000410000 */
[----:B------:R-:W-:Y:S01]  /*42d0*/  FFMA.FTZ R131, R176, R223, R131 ;  /* 0x000000dfb0837223 */ /* 0x000fe20000010083 */
[----:B------:R2:W-:Y:S01]  /*42e0*/  STS [R221.X4+0x10c4], R206 ;  /* 0x0010c4cedd007388 */ /* 0x0005e20000004800 */
[----:B0-----:R-:W-:-:S02]  /*42f0*/  FMUL.FTZ R74, R191, R212 ;  /* 0x000000d4bf4a7220 */ /* 0x001fc40000410000 */
[----:B------:R-:W-:Y:S02]  /*4300*/  FMUL.FTZ R208, R46, R75 ;  /* 0x0000004b2ed07220 */ /* 0x000fe40000410000 */
[----:B------:R-:W-:Y:S02]  /*4310*/  FMUL.FTZ R225, R213, R194 ;  /* 0x000000c2d5e17220 */ /* 0x000fe40000410000 */
[----:B-1----:R-:W-:Y:S01]  /*4320*/  FADD.FTZ R210, R61, R14 ;  /* 0x0000000e3dd27221 */ /* 0x002fe20000010000 */
[----:B------:R0:W-:Y:S01]  /*4330*/  STS [R221.X4+0x10b4], R208 ;  /* 0x0010b4d0dd007388 */ /* 0x0001e20000004800 */
[----:B------:R-:W-:Y:S02]  /*4340*/  FFMA.FTZ R131, R174, R220, R131 ;  /* 0x000000dcae837223 */ /* 0x000fe40000010083 */
[----:B--2---:R-:W-:Y:S02]  /*4350*/  FMUL.FTZ R206, R45, R74 ;  /* 0x0000004a2dce7220 */ /* 0x004fe40000410000 */
[----:B------:R-:W-:-:S02]  /*4360*/  FMUL.FTZ R224, R217, R210 ;  /* 0x000000d2d9e07220 */ /* 0x000fc40000410000 */
[----:B------:R-:W-:Y:S01]  /*4370*/  FFMA.FTZ R222, R172, R225, R131 ;  /* 0x000000e1acde7223 */ /* 0x000fe20000010083 */
[----:B------:R1:W-:Y:S01]  /*4380*/  STS [R221.X4+0x10b0], R206 ;  /* 0x0010b0cedd007388 */ /* 0x0003e20000004800 */
[--C-:B------:R-:W-:Y:S02]  /*4390*/  FADD.FTZ R207, R67, R14.reuse ;  /* 0x0000000e43cf7221 */ /* 0x100fe40000010000 */
[----:B0-----:R-:W-:Y:S02]  /*43a0*/  FADD.FTZ R208, R63, R14 ;  /* 0x0000000e3fd07221 */ /* 0x001fe40000010000 */
[----:B------:R-:W-:Y:S02]  /*43b0*/  FFMA.FTZ R131, R183, R224, R222 ;  /* 0x000000e0b7837223 */ /* 0x000fe400000100de */
[----:B------:R-:W-:Y:S02]  /*43c0*/  FMUL.FTZ R227, R219, R208 ;  /* 0x000000d0dbe37220 */ /* 0x000fe40000410000 */
[----:B------:R-:W-:-:S02]  /*43d0*/  FMUL.FTZ R229, R204, R207 ;  /* 0x000000cfcce57220 */ /* 0x000fc40000410000 */
[----:B-1----:R-:W-:Y:S02]  /*43e0*/  FADD.FTZ R206, R65, R14 ;  /* 0x0000000e41ce7221 */ /* 0x002fe40000010000 */
[----:B------:R-:W-:Y:S02]  /*43f0*/  FFMA.FTZ R131, R182, R227, R131 ;  /* 0x000000e3b6837223 */ /* 0x000fe40000010083 */
[----:B------:R-:W-:Y:S02]  /*4400*/  FMUL.FTZ R222, R199, R206 ;  /* 0x000000cec7de7220 */ /* 0x000fe40000410000 */
[----:B------:R-:W-:Y:S02]  /*4410*/  FMUL.FTZ R226, R40, R225 ;  /* 0x000000e128e27220 */ /* 0x000fe40000410000 */
[----:B------:R-:W-:Y:S02]  /*4420*/  FFMA.FTZ R232, R180, R222, R131 ;  /* 0x000000deb4e87223 */ /* 0x000fe40000010083 */
[----:B------:R-:W-:Y:S01]  /*4430*/  IMAD R131, R9, c[0x0][0x2a0], RZ ;  /* 0x0000a80009837a24 */ /* 0x000fe200078e02ff */
[----:B------:R0:W-:Y:S01]  /*4440*/  STS [R221.X4+0x109c], R226 ;  /* 0x00109ce2dd007388 */ /* 0x0001e20000004800 */
[----:B------:R-:W-:-:S02]  /*4450*/  FMUL.FTZ R236, R44, R229 ;  /* 0x000000e52cec7220 */ /* 0x000fc40000410000 */
[----:B------:R-:W-:Y:S02]  /*4460*/  FFMA.FTZ R229, R193, R229, R232 ;  /* 0x000000e5c1e57223 */ /* 0x000fe400000100e8 */
[C---:B------:R-:W-:Y:S01]  /*4470*/  IMAD R131, R10.reuse, c[0x0][0x2a4], R131 ;  /* 0x0000a9000a837a24 */ /* 0x040fe200078e0283 */
[----:B------:R-:W-:Y:S01]  /*4480*/  STS [R221.X4+0x10ac], R236 ;  /* 0x0010acecdd007388 */ /* 0x000fe20000004800 */
[----:B------:R-:W-:-:S04]  /*4490*/  IMAD.WIDE.U32 R72, R10, c[0x0][0x2a0], R72 ;  /* 0x0000a8000a487a25 */ /* 0x000fc800078e0048 */
[----:B------:R-:W-:Y:S01]  /*44a0*/  FMUL.FTZ R234, R43, R222 ;  /* 0x000000de2bea7220 */ /* 0x000fe20000410000 */
[----:B------:R-:W-:Y:S01]  /*44b0*/  IADD3 R244, R73, R131, RZ ;  /* 0x0000008349f47210 */ /* 0x000fe20007ffe0ff */
[----:B0-----:R-:W-:Y:S01]  /*44c0*/  FFMA.FTZ R226, R190, R74, R229 ;  /* 0x0000004abee27223 */ /* 0x001fe200000100e5 */
[----:B------:R-:W-:Y:S01]  /*44d0*/  IADD3 R74, P0, R19, R72, RZ ;  /* 0x00000048134a7210 */ /* 0x000fe20007f1e0ff */
[----:B------:R-:W-:Y:S01]  /*44e0*/  FMUL.FTZ R222, R39, R220 ;  /* 0x000000dc27de7220 */ /* 0x000fe20000410000 */
[----:B------:R-:W-:Y:S01]  /*44f0*/  IADD3 R220, -R19, c[0x0][0x168], -R6 ;  /* 0x00005a0013dc7a10 */ /* 0x000fe20007ffe906 */
[----:B------:R-:W-:Y:S01]  /*4500*/  FFMA.FTZ R245, R205, R75, R226 ;  /* 0x0000004bcdf57223 */ /* 0x000fe200000100e2 */
[----:B------:R-:W-:Y:S01]  /*4510*/  LEA.HI.X.SX32 R75, R19, R244, 0x1, P0 ;  /* 0x000000f4134b7211 */ /* 0x000fe200000f0eff */
[----:B------:R-:W-:Y:S01]  /*4520*/  FMUL.FTZ R228, R41, R224 ;  /* 0x000000e029e47220 */ /* 0x000fe20000410000 */
[----:B------:R-:W-:Y:S01]  /*4530*/  ISETP.GE.AND P0, PT, R220, 0x1, PT ;  /* 0x00000001dc00780c */ /* 0x000fe20003f06270 */
[----:B------:R-:W-:Y:S01]  /*4540*/  FMUL.FTZ R230, R42, R227 ;  /* 0x000000e32ae67220 */ /* 0x000fe20000410000 */
[----:B------:R0:W-:Y:S01]  /*4550*/  STS [R221.X4+0x10a8], R234 ;  /* 0x0010a8eadd007388 */ /* 0x0001e20000004800 */
[----:B------:R-:W-:-:S02]  /*4560*/  FMUL.FTZ R224, R38, R223 ;  /* 0x000000df26e07220 */ /* 0x000fc40000410000 */
[----:B------:R-:W-:Y:S01]  /*4570*/  FMUL.FTZ R130, R37, R130 ;  /* 0x0000008225827220 */ /* 0x000fe20000410000 */
[----:B------:R1:W-:Y:S01]  /*4580*/  STS [R221.X4+0x10a4], R230 ;  /* 0x0010a4e6dd007388 */ /* 0x0003e20000004800 */
[----:B------:R-:W-:Y:S02]  /*4590*/  FMUL.FTZ R226, R186, UR6 ;  /* 0x00000006bae27c20 */ /* 0x000fe40008410000 */
[----:B------:R-:W-:Y:S01]  /*45a0*/  FMUL.FTZ R229, R184, UR6 ;  /* 0x00000006b8e57c20 */ /* 0x000fe20008410000 */
[----:B------:R2:W-:Y:S01]  /*45b0*/  STS [R221.X4+0x10a0], R228 ;  /* 0x0010a0e4dd007388 */ /* 0x0005e20000004800 */
[----:B------:R-:W-:Y:S02]  /*45c0*/  FMUL.FTZ R232, R192, UR6 ;  /* 0x00000006c0e87c20 */ /* 0x000fe40008410000 */
[----:B------:R-:W-:Y:S01]  /*45d0*/  FMUL.FTZ R231, R191, UR6 ;  /* 0x00000006bfe77c20 */ /* 0x000fe20008410000 */
[----:B------:R3:W-:Y:S01]  /*45e0*/  STS [R221.X4+0x1098], R222 ;  /* 0x001098dedd007388 */ /* 0x0007e20000004800 */
[----:B0-----:R-:W-:-:S02]  /*45f0*/  FMUL.FTZ R234, R204, UR6 ;  /* 0x00000006ccea7c20 */ /* 0x001fc40008410000 */
[----:B-1----:R-:W-:Y:S01]  /*4600*/  FMUL.FTZ R230, R181, UR6 ;  /* 0x00000006b5e67c20 */ /* 0x002fe20008410000 */
[----:B------:R0:W-:Y:S01]  /*4610*/  STS [R221.X4+0x1094], R224 ;  /* 0x001094e0dd007388 */ /* 0x0001e20000004800 */
[----:B------:R-:W-:Y:S02]  /*4620*/  FMUL.FTZ R233, R199, UR6 ;  /* 0x00000006c7e97c20 */ /* 0x000fe40008410000 */
[----:B--2---:R-:W-:Y:S01]  /*4630*/  FMUL.FTZ R228, R185, UR6 ;  /* 0x00000006b9e47c20 */ /* 0x004fe20008410000 */
[----:B------:R1:W-:Y:S01]  /*4640*/  STS [R221.X4+0x1090], R130 ;  /* 0x00109082dd007388 */ /* 0x0003e20000004800 */
[----:B------:R-:W-:Y:S02]  /*4650*/  FMUL.FTZ R235, R219, UR6 ;  /* 0x00000006dbeb7c20 */ /* 0x000fe40008410000 */
[----:B---3--:R-:W-:Y:S02]  /*4660*/  FMUL.FTZ R222, R188, UR6 ;  /* 0x00000006bcde7c20 */ /* 0x008fe40008410000 */
[----:B------:R-:W-:-:S02]  /*4670*/  FMUL.FTZ R236, R217, UR6 ;  /* 0x00000006d9ec7c20 */ /* 0x000fc40008410000 */
[----:B0-----:R-:W-:Y:S02]  /*4680*/  FMUL.FTZ R224, R187, UR6 ;  /* 0x00000006bbe07c20 */ /* 0x001fe40008410000 */
[----:B------:R-:W-:Y:S02]  /*4690*/  FMUL.FTZ R223, R211, UR6 ;  /* 0x00000006d3df7c20 */ /* 0x000fe40008410000 */
[----:B-1----:R-:W-:Y:S02]  /*46a0*/  FMUL.FTZ R221, R213, UR6 ;  /* 0x00000006d5dd7c20 */ /* 0x002fe40008410000 */
[----:B------:R-:W-:Y:S02]  /*46b0*/  FMUL.FTZ R225, R197, UR6 ;  /* 0x00000006c5e17c20 */ /* 0x000fe40008410000 */
[----:B------:R-:W-:Y:S01]  /*46c0*/  FMUL.FTZ R227, R195, UR6 ;  /* 0x00000006c3e37c20 */ /* 0x000fe20008410000 */
[----:B------:R-:W-:Y:S06]  /*46d0*/  BAR.SYNC.DEFER_BLOCKING 0x0 ;  /* 0x0000000000007b1d */ /* 0x000fec0000010000 */
[----:B------:R-:W-:Y:S05]  /*46e0*/  @!P0 BRA `(.L_x_2972) ;  /* 0x0000009000008947 */ /* 0x000fea0003800000 */
[----:B------:R-:W-:Y:S01]  /*46f0*/  LEA.HI.SX32 R246, R6, R6, 0x1b ;  /* 0x0000000606f67211 */ /* 0x000fe200078fdaff */
[----:B------:R-:W-:-:S02]  /*4700*/  IMAD R170, R170, c[0x0][0x2b0], RZ ;  /* 0x0000ac00aaaa7a24 */ /* 0x000fc400078e02ff */
[C---:B------:R-:W-:Y:S02]  /*4710*/  IMAD.WIDE.U32 R74, R147.reuse, c[0x0][0x2b0], R74 ;  /* 0x0000ac00934a7a25 */ /* 0x040fe400078e004a */
[----:B------:R-:W0:Y:S02]  /*4720*/  LDS R247, [R246.X4+0x1090] ;  /* 0x00109000f6f77984 */ /* 0x000e240000004800 */
[----:B------:R-:W-:Y:S01]  /*4730*/  IMAD R131, R147, c[0x0][0x2b4], R170 ;  /* 0x0000ad0093837a24 */ /* 0x000fe200078e02aa */
[----:B------:R-:W-:-:S04]  /*4740*/  LEA R130, P0, R74, c[0x0][0x318], 0x2 ;  /* 0x0000c6004a827a11 */ /* 0x000fc800078010ff */
[----:B------:R-:W-:-:S04]  /*4750*/  IADD3 R131, R75, R131, RZ ;  /* 0x000000834b837210 */ /* 0x000fc80007ffe0ff */
[----:B------:R-:W-:-:S05]  /*4760*/  LEA.HI.X R131, R74, c[0x0][0x31c], R131, 0x2, P0 ;  /* 0x0000c7004a837a11 */ /* 0x000fca00000f1483 */
[----:B0-----:R0:W-:Y:S02]  /*4770*/  RED.E.ADD.F32.FTZ.RN.STRONG.GPU [R130.64], R247 ;  /* 0x000000f78200798e */ /* 0x0011e4000c10e78a */
.L_x_2972:
[----:B------:R-:W-:Y:S05]  /*4780*/  BSYNC B0 ;  /* 0x0000000000007941 */ /* 0x000fea0003800000 */
.L_x_2971:
[----:B------:R-:W-:Y:S01]  /*4790*/  FFMA.FTZ R239, R80, R179, R239 ;  /* 0x000000b350ef7223 */ /* 0x000fe200000100ef */
[----:B------:R-:W-:Y:S01]  /*47a0*/  LEA R74, P0, R72, c[0x0][0x318], 0x2 ;  /* 0x0000c600484a7a11 */ /* 0x000fe200078010ff */
[----:B------:R-:W-:Y:S01]  /*47b0*/  FADD.FTZ R167, -R167, R175 ;  /* 0x000000afa7a77221 */ /* 0x000fe20000010100 */
[----:B------:R-:W-:Y:S01]  /*47c0*/  USHF.L.U32 UR17, UR4, 0x2, URZ ;  /* 0x0000000204117899 */ /* 0x000fe2000800063f */
[----:B------:R-:W-:Y:S01]  /*47d0*/  FFMA.FTZ R239, R82, R177, R239 ;  /* 0x000000b152ef7223 */ /* 0x000fe200000100ef */
[----:B------:R-:W-:Y:S01]  /*47e0*/  LEA.HI.X R75, R72, c[0x0][0x31c], R244, 0x2, P0 ;  /* 0x0000c700484b7a11 */ /* 0x000fe200000f14f4 */
[----:B0-----:R-:W-:Y:S01]  /*47f0*/  FADD.FTZ R130, -R169, R179 ;  /* 0x000000b3a9827221 */ /* 0x001fe20000010100 */
[----:B------:R-:W-:Y:S01]  /*4800*/  USHF.L.U64.HI UR6, UR4, 0x2, UR5 ;  /* 0x0000000204067899 */ /* 0x000fe20008010205 */
[----:B------:R-:W-:Y:S01]  /*4810*/  FFMA.FTZ R239, R84, R175, R239 ;  /* 0x000000af54ef7223 */ /* 0x000fe200000100ef */
[----:B------:R-:W-:Y:S01]  /*4820*/  ULDC.64 UR8, c[0x0][0x2b0] ;  /* 0x0000ac0000087ab9 */ /* 0x000fe20000000a00 */
[----:B------:R-:W-:Y:S01]  /*4830*/  IMAD R175, R2, -0x400, R11 ;  /* 0xfffffc0002af7824 */ /* 0x000fe200078e020b */
[----:B------:R-:W-:Y:S01]  /*4840*/  UIMAD UR6, UR6, UR8, URZ ;  /* 0x00000008060672a4 */ /* 0x000fe2000f8e023f */
[----:B------:R-:W-:Y:S01]  /*4850*/  FADD.FTZ R169, -R166, R173 ;  /* 0x000000ada6a97221 */ /* 0x000fe20000010100 */
[----:B------:R-:W-:Y:S01]  /*4860*/  BSSY B0, `(.L_x_2973) ;  /* 0x0000020000007945 */ /* 0x000fe20003800000 */
[----:B------:R-:W-:Y:S01]  /*4870*/  IMAD.U32 R131, RZ, RZ, UR17 ;  /* 0x00000011ff837e24 */ /* 0x000fe2000f8e00ff */
[----:B------:R-:W-:Y:S01]  /*4880*/  SHF.R.S32.HI R73, RZ, 0x1f, R175 ;  /* 0x0000001fff497819 */ /* 0x000fe200000114af */
[----:B------:R-:W-:Y:S01]  /*4890*/  FMUL.FTZ R166, R88, R171 ;  /* 0x000000ab58a67220 */ /* 0x000fe20000410000 */
[----:B------:R-:W-:Y:S01]  /*48a0*/  LEA R72, P0, R175, R74, 0x2 ;  /* 0x0000004aaf487211 */ /* 0x000fe200078010ff */
[----:B------:R-:W-:Y:S01]  /*48b0*/  FFMA.FTZ R239, R86, R173, R239 ;  /* 0x000000ad56ef7223 */ /* 0x000fe200000100ef */
[----:B------:R-:W-:Y:S01]  /*48c0*/  UIMAD UR6, UR17, UR9, UR6 ;  /* 0x00000009110672a4 */ /* 0x000fe2000f8e0206 */
[----:B------:R-:W-:Y:S01]  /*48d0*/  FADD.FTZ R171, -R165, R171 ;  /* 0x000000aba5ab7221 */ /* 0x000fe20000010100 */
[----:B------:R-:W-:Y:S01]  /*48e0*/  LEA.HI.X R73, R175, R75, R73, 0x2, P0 ;  /* 0x0000004baf497211 */ /* 0x000fe200000f1449 */
[----:B------:R-:W-:Y:S01]  /*48f0*/  FFMA.FTZ R245, R203, R242, R245 ;  /* 0x000000f2cbf57223 */ /* 0x000fe200000100f5 */
[----:B------:R-:W-:Y:S01]  /*4900*/  IADD3 R165, R6, 0x40, RZ ;  /* 0x0000004006a57810 */ /* 0x000fe20007ffe0ff */
[----:B------:R-:W-:Y:S01]  /*4910*/  FADD.FTZ R177, -R168, R177 ;  /* 0x000000b1a8b17221 */ /* 0x000fe20000010100 */
[----:B------:R-:W-:Y:S01]  /*4920*/  ISETP.GE.AND P0, PT, R220, 0x41, PT ;  /* 0x00000041dc00780c */ /* 0x000fe20003f06270 */
[----:B------:R-:W-:Y:S01]  /*4930*/  IMAD.WIDE.U32 R72, R131, c[0x0][0x2b0], R72 ;  /* 0x0000ac0083487a25 */ /* 0x000fe200078e0048 */
[----:B------:R-:W-:-:S03]  /*4940*/  IADD3 R179, R6, 0x80, RZ ;  /* 0x0000008006b37810 */ /* 0x000fc60007ffe0ff */
[----:B------:R-:W-:Y:S01]  /*4950*/  FADD.FTZ R131, R239, R166 ;  /* 0x000000a6ef837221 */ /* 0x000fe20000010000 */
[----:B------:R-:W-:Y:S01]  /*4960*/  LEA.HI.SX32 R166, R165, R6, 0x1b ;  /* 0x00000006a5a67211 */ /* 0x000fe200078fdaff */
[----:B------:R-:W-:Y:S01]  /*4970*/  FFMA.FTZ R245, R130, R243, R245 ;  /* 0x000000f382f57223 */ /* 0x000fe200000100f5 */
[----:B------:R-:W-:Y:S01]  /*4980*/  IADD3 R73, R73, UR6, RZ ;  /* 0x0000000649497c10 */ /* 0x000fe2000fffe0ff */
[----:B------:R-:W-:Y:S02]  /*4990*/  FMUL.FTZ R237, R171, R237 ;  /* 0x000000edabed7220 */ /* 0x000fe40000410000 */
[----:B------:R0:W1:Y:S01]  /*49a0*/  LDS R173, [R166.X4+0x1190] ;  /* 0x00119000a6ad7984 */ /* 0x0000620000004800 */
[----:B------:R-:W-:-:S04]  /*49b0*/  FFMA.FTZ R240, R177, R240, R245 ;  /* 0x000000f0b1f07223 */ /* 0x000fc800000100f5 */
[----:B------:R-:W-:-:S04]  /*49c0*/  FFMA.FTZ R240, R167, R241, R240 ;  /* 0x000000f1a7f07223 */ /* 0x000fc800000100f0 */
[----:B------:R-:W-:-:S04]  /*49d0*/  FFMA.FTZ R240, R169, R238, R240 ;  /* 0x000000eea9f07223 */ /* 0x000fc800000100f0 */
[----:B------:R-:W-:Y:S01]  /*49e0*/  FADD.FTZ R165, R240, R237 ;  /* 0x000000edf0a57221 */ /* 0x000fe20000010000 */
[----:B------:R-:W-:Y:S01]  /*49f0*/  IADD3 R237, R6, 0xc0, RZ ;  /* 0x000000c006ed7810 */ /* 0x000fe20007ffe0ff */
[----:B------:R-:W-:Y:S05]  /*4a00*/  @!P0 BRA `(.L_x_2974) ;  /* 0x0000005000008947 */ /* 0x000fea0003800000 */
[----:B0-----:R-:W-:Y:S01]  /*4a10*/  IMAD.WIDE R74, R175, 0x4, R74 ;  /* 0x00000004af4a7825 */ /* 0x001fe200078e024a */
[----:B------:R-:W-:-:S05]  /*4a20*/  MOV R175, UR17 ;  /* 0x0000001100af7c02 */ /* 0x000fca0008000f00 */
[----:B------:R-:W-:-:S05]  /*4a30*/  IMAD.WIDE.U32 R74, R175, c[0x0][0x2b0], R74 ;  /* 0x0000ac00af4a7a25 */ /* 0x000fca00078e004a */
[----:B------:R-:W-:-:S05]  /*4a40*/  IADD3 R75, R75, UR6, RZ ;  /* 0x000000064b4b7c10 */ /* 0x000fca000fffe0ff */
[----:B-1----:R0:W-:Y:S02]  /*4a50*/  RED.E.ADD.F32.FTZ.RN.STRONG.GPU [R74.64+-0xf00], R173 ;  /* 0xfff100ad4a00798e */ /* 0x0021e4000c10e78a */
.L_x_2974:
[----:B0-----:R-:W-:Y:S05]  /*4a60*/  BSYNC B0 ;  /* 0x0000000000007941 */ /* 0x001fea0003800000 */
.L_x_2973:
        /* <DEDUP_REMOVED lines=14> */
.L_x_2976:
[----:B------:R-:W-:Y:S05]  /*4b50*/  BSYNC B0 ;  /* 0x0000000000007941 */ /* 0x000fea0003800000 */
.L_x_2975:
[----:B------:R-:W2:Y:S01]  /*4b60*/  LDS R237, [R237.X4+0x1390] ;  /* 0x00139000eded7984 */ /* 0x000ea20000004800 */
[----:B------:R-:W-:Y:S01]  /*4b70*/  BSSY B0, `(.L_x_2977) ;  /* 0x0000005000007945 */ /* 0x000fe20003800000 */
[----:B-1----:R-:W-:Y:S02]  /*4b80*/  IADD3 R173, R6, 0x140, RZ ;  /* 0x0000014006ad7810 */ /* 0x002fe40007ffe0ff */
[----:B------:R-:W-:Y:S01]  /*4b90*/  LEA.HI.SX32 R75, R75, R6, 0x1b ;  /* 0x000000064b4b7211 */ /* 0x000fe200078fdaff */
[----:B------:R-:W-:Y:S05]  /*4ba0*/  @!P0 BRA `(.L_x_2978) ;  /* 0x0000001000008947 */ /* 0x000fea0003800000 */
[----:B--2---:R1:W-:Y:S02]  /*4bb0*/  RED.E.ADD.F32.FTZ.RN.STRONG.GPU [R72.64+-0xd00], R237 ;  /* 0xfff300ed4800798e */ /* 0x0043e4000c10e78a */
.L_x_2978:
[----:B------:R-:W-:Y:S05]  /*4bc0*/  BSYNC B0 ;  /* 0x0000000000007941 */ /* 0x000fea0003800000 */
.L_x_2977:
[----:B------:R-:W3:Y:S01]  /*4bd0*/  LDS R75, [R75.X4+0x1490] ;  /* 0x001490004b4b7984 */ /* 0x000ee20000004800 */
[----:B------:R-:W-:Y:S01]  /*4be0*/  BSSY B0, `(.L_x_2979) ;  /* 0x0000005000007945 */ /* 0x000fe20003800000 */
[----:B------:R-:W-:-:S02]  /*4bf0*/  IADD3 R175, R6, 0x180, RZ ;  /* 0x0000018006af7810 */ /* 0x000fc40007ffe0ff */
[----:B------:R-:W-:Y:S01]  /*4c00*/  LEA.HI.SX32 R173, R173, R6, 0x1b ;  /* 0x00000006adad7211 */ /* 0x000fe200078fdaff */
[----:B------:R-:W-:Y:S05]  /*4c10*/  @!P1 BRA `(.L_x_2980) ;  /* 0x0000001000009947 */ /* 0x000fea0003800000 */
[----:B---3--:R3:W-:Y:S02]  /*4c20*/  RED.E.ADD.F32.FTZ.RN.STRONG.GPU [R72.64+-0xc00], R75 ;  /* 0xfff4004b4800798e */ /* 0x0087e4000c10e78a */
.L_x_2980:
[----:B------:R-:W-:Y:S05]  /*4c30*/  BSYNC B0 ;  /* 0x0000000000007941 */ /* 0x000fea0003800000 */
.L_x_2979:
[----:B------:R-:W4:Y:S01]  /*4c40*/  LDS R173, [R173.X4+0x1590] ;  /* 0x00159000adad7984 */ /* 0x000f220000004800 */
[----:B------:R-:W-:Y:S01]  /*4c50*/  BSSY B0, `(.L_x_2981) ;  /* 0x0000005000007945 */ /* 0x000fe20003800000 */
[----:B---3--:R-:W-:Y:S02]  /*4c60*/  IADD3 R75, R6, 0x1c0, RZ ;  /* 0x000001c0064b7810 */ /* 0x008fe40007ffe0ff */
[----:B------:R-:W-:Y:S01]  /*4c70*/  LEA.HI.SX32 R175, R175, R6, 0x1b ;  /* 0x00000006afaf7211 */ /* 0x000fe200078fdaff */
[----:B------:R-:W-:Y:S05]  /*4c80*/  @!P2 BRA `(.L_x_2982) ;  /* 0x000000100000a947 */ /* 0x000fea0003800000 */
[----:B----4-:R3:W-:Y:S02]  /*4c90*/  RED.E.ADD.F32.FTZ.RN.STRONG.GPU [R72.64+-0xb00], R173 ;  /* 0xfff500ad4800798e */ /* 0x0107e4000c10e78a */
.L_x_2982:
[----:B------:R-:W-:Y:S05]  /*4ca0*/  BSYNC B0 ;  /* 0x0000000000007941 */ /* 0x000fea0003800000 */
.L_x_2981:
[----:B------:R-:W1:Y:S01]  /*4cb0*/  LDS R175, [R175.X4+0x1690] ;  /* 0x00169000afaf7984 */ /* 0x000e620000004800 */
[----:B------:R-:W-:Y:S01]  /*4cc0*/  BSSY B0, `(.L_x_2983) ;  /* 0x0000005000007945 */ /* 0x000fe20003800000 */
[----:B---34-:R-:W-:Y:S02]  /*4cd0*/  IADD3 R173, R6, 0x200, RZ ;  /* 0x0000020006ad7810 */ /* 0x018fe40007ffe0ff */
[----:B------:R-:W-:Y:S01]  /*4ce0*/  LEA.HI.SX32 R75, R75, R6, 0x1b ;  /* 0x000000064b4b7211 */ /* 0x000fe200078fdaff */
[----:B------:R-:W-:Y:S05]  /*4cf0*/  @!P3 BRA `(.L_x_2984) ;  /* 0x000000100000b947 */ /* 0x000fea0003800000 */
[----:B-1----:R1:W-:Y:S02]  /*4d00*/  RED.E.ADD.F32.FTZ.RN.STRONG.GPU [R72.64+-0xa00], R175 ;  /* 0xfff600af4800798e */ /* 0x0023e4000c10e78a */
.L_x_2984:
[----:B------:R-:W-:Y:S05]  /*4d10*/  BSYNC B0 ;  /* 0x0000000000007941 */ /* 0x000fea0003800000 */
.L_x_2983:
[----:B------:R-:W3:Y:S01]  /*4d20*/  LDS R75, [R75.X4+0x1790] ;  /* 0x001790004b4b7984 */ /* 0x000ee20000004800 */
[----:B------:R-:W-:Y:S01]  /*4d30*/  BSSY B0, `(.L_x_2985) ;  /* 0x0000004000007945 */ /* 0x000fe20003800000 */
[----:B------:R-:W-:Y:S01]  /*4d40*/  LEA.HI.SX32 R74, R173, R6, 0x1b ;  /* 0x00000006ad4a7211 */ /* 0x000fe200078fdaff */
[----:B------:R-:W-:Y:S05]  /*4d50*/  @!P4 BRA `(.L_x_2986) ;  /* 0x000000100000c947 */ /* 0x000fea0003800000 */
[----:B---3--:R3:W-:Y:S02]  /*4d60*/  RED.E.ADD.F32.FTZ.RN.STRONG.GPU [R72.64+-0x900], R75 ;  /* 0xfff7004b4800798e */ /* 0x0087e4000c10e78a */
.L_x_2986:
[----:B------:R-:W-:Y:S05]  /*4d70*/  BSYNC B0 ;  /* 0x0000000000007941 */ /* 0x000fea0003800000 */
.L_x_2985:
[----:B---3--:R3:W4:Y:S01]  /*4d80*/  LDS R75, [R74.X4+0x1890] ;  /* 0x001890004a4b7984 */ /* 0x0087220000004800 */
[----:B------:R-:W-:Y:S01]  /*4d90*/  BSSY B0, `(.L_x_2987) ;  /* 0x0000005000007945 */ /* 0x000fe20003800000 */
[----:B------:R-:W-:-:S02]  /*4da0*/  IADD3 R173, R6, 0x240, RZ ;  /* 0x0000024006ad7810 */ /* 0x000fc40007ffe0ff */
[----:B-1----:R-:W-:Y:S01]  /*4db0*/  IADD3 R175, R6, 0x280, RZ ;  /* 0x0000028006af7810 */ /* 0x002fe20007ffe0ff */
[----:B------:R-:W-:Y:S05]  /*4dc0*/  @!P5 BRA `(.L_x_2988) ;  /* 0x000000100000d947 */ /* 0x000fea0003800000 */
[----:B----4-:R1:W-:Y:S02]  /*4dd0*/  RED.E.ADD.F32.FTZ.RN.STRONG.GPU [R72.64+-0x800], R75 ;  /* 0xfff8004b4800798e */ /* 0x0103e4000c10e78a */
.L_x_2988:
[----:B------:R-:W-:Y:S05]  /*4de0*/  BSYNC B0 ;  /* 0x0000000000007941 */ /* 0x000fea0003800000 */
.L_x_2987:
[-C--:B------:R-:W-:Y:S01]  /*4df0*/  LEA.HI.SX32 R173, R173, R6.reuse, 0x1b ;  /* 0x00000006adad7211 */ /* 0x080fe200078fdaff */
[----:B------:R-:W-:Y:S01]  /*4e00*/  BSSY B0, `(.L_x_2989) ;  /* 0x000000d000007945 */ /* 0x000fe20003800000 */
[----:B------:R-:W-:Y:S02]  /*4e10*/  ISETP.GE.AND P6, PT, R220, 0x241, PT ;  /* 0x00000241dc00780c */ /* 0x000fe40003fc6270 */
[----:B-1--4-:R-:W-:Y:S02]  /*4e20*/  IADD3 R75, R6, 0x2c0, RZ ;  /* 0x000002c0064b7810 */ /* 0x012fe40007ffe0ff */
        /* <DEDUP_REMOVED lines=10> */
.L_x_2990:
[----:B------:R-:W-:Y:S05]  /*4ed0*/  BSYNC B0 ;  /* 0x0000000000007941 */ /* 0x000fea0003800000 */
.L_x_2989:
[----:B------:R-:W4:Y:S01]  /*4ee0*/  LDS R175, [R175.X4+0x1a90] ;  /* 0x001a9000afaf7984 */ /* 0x000f220000004800 */
[----:B------:R-:W-:Y:S01]  /*4ef0*/  BSSY B0, `(.L_x_2991) ;  /* 0x0000005000007945 */ /* 0x000fe20003800000 */
[----:B-1----:R-:W-:-:S02]  /*4f00*/  IADD3 R173, R6, 0x300, RZ ;  /* 0x0000030006ad7810 */ /* 0x002fc40007ffe0ff */
[----:B------:R-:W-:Y:S01]  /*4f10*/  LEA.HI.SX32 R75, R75, R6, 0x1b ;  /* 0x000000064b4b7211 */ /* 0x000fe200078fdaff */
[----:B------:R-:W-:Y:S05]  /*4f20*/  @!P0 BRA `(.L_x_2992) ;  /* 0x0000001000008947 */ /* 0x000fea0003800000 */
[----:B----4-:R1:W-:Y:S02]  /*4f30*/  RED.E.ADD.F32.FTZ.RN.STRONG.GPU [R72.64+-0x600], R175 ;  /* 0xfffa00af4800798e */ /* 0x0103e4000c10e78a */
.L_x_2992:
[----:B------:R-:W-:Y:S05]  /*4f40*/  BSYNC B0 ;  /* 0x0000000000007941 */ /* 0x000fea0003800000 */
.L_x_2991:
[----:B------:R-:W1:Y:S01]  /*4f50*/  LDS R75, [R75.X4+0x1b90] ;  /* 0x001b90004b4b7984 */ /* 0x000e620000004800 */
[----:B------:R-:W-:Y:S01]  /*4f60*/  BSSY B0, `(.L_x_2993) ;  /* 0x0000005000007945 */ /* 0x000fe20003800000 */
[----:B-1--4-:R-:W-:Y:S02]  /*4f70*/  IADD3 R175, R6, 0x340, RZ ;  /* 0x0000034006af7810 */ /* 0x012fe40007ffe0ff */
[----:B------:R-:W-:Y:S01]  /*4f80*/  LEA.HI.SX32 R173, R173, R6, 0x1b ;  /* 0x00000006adad7211 */ /* 0x000fe200078fdaff */
[----:B------:R-:W-:Y:S05]  /*4f90*/  @!P1 BRA `(.L_x_2994) ;  /* 0x0000001000009947 */ /* 0x000fea0003800000 */
[----:B------:R1:W-:Y:S02]  /*4fa0*/  RED.E.ADD.F32.FTZ.RN.STRONG.GPU [R72.64+-0x500], R75 ;  /* 0xfffb004b4800798e */ /* 0x0003e4000c10e78a */
.L_x_2994:
[----:B------:R-:W-:Y:S05]  /*4fb0*/  BSYNC B0 ;  /* 0x0000000000007941 */ /* 0x000fea0003800000 */
.L_x_2993:
[----:B------:R-:W4:Y:S01]  /*4fc0*/  LDS R173, [R173.X4+0x1c90] ;  /* 0x001c9000adad7984 */ /* 0x000f220000004800 */
[----:B------:R-:W-:Y:S01]  /*4fd0*/  BSSY B0, `(.L_x_2995) ;  /* 0x0000005000007945 */ /* 0x000fe20003800000 */
[----:B-1----:R-:W-:Y:S02]  /*4fe0*/  IADD3 R75, R6, 0x380, RZ ;  /* 0x00000380064b7810 */ /* 0x002fe40007ffe0ff */
[----:B------:R-:W-:Y:S01]  /*4ff0*/  LEA.HI.SX32 R175, R175, R6, 0x1b ;  /* 0x00000006afaf7211 */ /* 0x000fe200078fdaff */
[----:B------:R-:W-:Y:S05]  /*5000*/  @!P2 BRA `(.L_x_2996) ;  /* 0x000000100000a947 */ /* 0x000fea0003800000 */
[----:B----4-:R1:W-:Y:S02]  /*5010*/  RED.E.ADD.F32.FTZ.RN.STRONG.GPU [R72.64+-0x400], R173 ;  /* 0xfffc00ad4800798e */ /* 0x0103e4000c10e78a */
.L_x_2996:
[----:B------:R-:W-:Y:S05]  /*5020*/  BSYNC B0 ;  /* 0x0000000000007941 */ /* 0x000fea0003800000 */
.L_x_2995:
[----:B------:R-:W1:Y:S01]  /*5030*/  LDS R175, [R175.X4+0x1d90] ;  /* 0x001d9000afaf7984 */ /* 0x000e620000004800 */
[----:B------:R-:W-:Y:S01]  /*5040*/  BSSY B0, `(.L_x_2997) ;  /* 0x0000005000007945 */ /* 0x000fe20003800000 */
[----:B-1--4-:R-:W-:-:S02]  /*5050*/  IADD3 R173, R6, 0x3c0, RZ ;  /* 0x000003c006ad7810 */ /* 0x012fc40007ffe0ff */
[----:B------:R-:W-:Y:S01]  /*5060*/  LEA.HI.SX32 R75, R75, R6, 0x1b ;  /* 0x000000064b4b7211 */ /* 0x000fe200078fdaff */
[----:B------:R-:W-:Y:S05]  /*5070*/  @!P3 BRA `(.L_x_2998) ;  /* 0x000000100000b947 */ /* 0x000fea0003800000 */
[----:B------:R1:W-:Y:S02]  /*5080*/  RED.E.ADD.F32.FTZ.RN.STRONG.GPU [R72.64+-0x300], R175 ;  /* 0xfffd00af4800798e */ /* 0x0003e4000c10e78a */
.L_x_2998:
[----:B------:R-:W-:Y:S05]  /*5090*/  BSYNC B0 ;  /* 0x0000000000007941 */ /* 0x000fea0003800000 */
.L_x_2997:
[----:B------:R-:W4:Y:S01]  /*50a0*/  LDS R75, [R75.X4+0x1e90] ;  /* 0x001e90004b4b7984 */ /* 0x000f220000004800 */
[----:B------:R-:W-:Y:S01]  /*50b0*/  BSSY B0, `(.L_x_2999) ;  /* 0x0000004000007945 */ /* 0x000fe20003800000 */
[----:B------:R-:W-:Y:S01]  /*50c0*/  LEA.HI.SX32 R173, R173, R6, 0x1b ;  /* 0x00000006adad7211 */ /* 0x000fe200078fdaff */
[----:B------:R-:W-:Y:S05]  /*50d0*/  @!P4 BRA `(.L_x_3000) ;  /* 0x000000100000c947 */ /* 0x000fea0003800000 */
[----:B----4-:R4:W-:Y:S02]  /*50e0*/  RED.E.ADD.F32.FTZ.RN.STRONG.GPU [R72.64+-0x200], R75 ;  /* 0xfffe004b4800798e */ /* 0x0109e4000c10e78a */
.L_x_3000:
[----:B------:R-:W-:Y:S05]  /*50f0*/  BSYNC B0 ;  /* 0x0000000000007941 */ /* 0x000fea0003800000 */
.L_x_2999:
[----:B------:R-:W1:Y:S01]  /*5100*/  LDS R173, [R173.X4+0x1f90] ;  /* 0x001f9000adad7984 */ /* 0x000e620000004800 */
[----:B------:R-:W-:Y:S01]  /*5110*/  BSSY B0, `(.L_x_3001) ;  /* 0x0000003000007945 */ /* 0x000fe20003800000 */
[----:B------:R-:W-:Y:S05]  /*5120*/  @!P5 BRA `(.L_x_3002) ;  /* 0x000000100000d947 */ /* 0x000fea0003800000 */
[----:B-1----:R1:W-:Y:S02]  /*5130*/  RED.E.ADD.F32.FTZ.RN.STRONG.GPU [R72.64+-0x100], R173 ;  /* 0xffff00ad4800798e */ /* 0x0023e4000c10e78a */
.L_x_3002:
[----:B------:R-:W-:Y:S05]  /*5140*/  BSYNC B0 ;  /* 0x0000000000007941 */ /* 0x000fea0003800000 */
.L_x_3001:
[----:B01--4-:R-:W0:Y:S01]  /*5150*/  SHFL.DOWN PT, R72, R165, 0x1, 0x1f ;  /* 0x08201f00a5487f89 */ /* 0x013e2200000e0000 */
[C---:B------:R-:W-:Y:S01]  /*5160*/  ISETP.GT.AND P0, PT, R5.reuse, 0x1e, PT ;  /* 0x0000001e0500780c */ /* 0x040fe20003f04270 */
[----:B------:R-:W-:Y:S01]  /*5170*/  FMUL.FTZ R152, R152, R187 ;  /* 0x000000bb98987220 */ /* 0x000fe20000410000 */
[----:B------:R-:W-:Y:S01]  /*5180*/  ISETP.NE.AND P1, PT, R5, RZ, PT ;  /* 0x000000ff0500720c */ /* 0x000fe20003f25270 */
[----:B---3--:R-:W1:Y:S01]  /*5190*/  SHFL.DOWN PT, R74, R131, 0x1, 0x1f ;  /* 0x08201f00834a7f89 */ /* 0x008e6200000e0000 */
[----:B------:R-:W-:Y:S01]  /*51a0*/  FMUL.FTZ R224, R224, R169 ;  /* 0x000000a9e0e07220 */ /* 0x000fe20000410000 */
[----:B------:R-:W-:Y:S01]  /*51b0*/  ISETP.NE.AND P2, PT, R6, RZ, PT ;  /* 0x000000ff0600720c */ /* 0x000fe20003f45270 */
[----:B------:R-:W-:Y:S01]  /*51c0*/  FMUL.FTZ R154, R154, R185 ;  /* 0x000000b99a9a7220 */ /* 0x000fe20000410000 */
[----:B------:R-:W-:Y:S01]  /*51d0*/  BSSY B0, `(.L_x_3003) ;  /* 0x0000074000007945 */ /* 0x000fe20003800000 */
[----:B------:R-:W-:-:S02]  /*51e0*/  FFMA.FTZ R73, R51, R152, R224 ;  /* 0x0000009833497223 */ /* 0x000fc400000100e0 */
[----:B------:R-:W-:Y:S02]  /*51f0*/  FMUL.FTZ R228, R228, R177 ;  /* 0x000000b1e4e47220 */ /* 0x000fe40000410000 */
[----:B------:R-:W-:Y:S02]  /*5200*/  FADD.FTZ R92, R73, R92 ;  /* 0x0000005c495c7221 */ /* 0x000fe40000010000 */
[----:B------:R-:W-:Y:S02]  /*5210*/  FFMA.FTZ R73, R49, R154, R228 ;  /* 0x0000009a31497223 */ /* 0x000fe400000100e4 */
[----:B------:R-:W-:Y:S02]  /*5220*/  FMUL.FTZ R156, R156, R181 ;  /* 0x000000b59c9c7220 */ /* 0x000fe40000410000 */
[----:B------:R-:W-:Y:S02]  /*5230*/  FMUL.FTZ R230, R230, R203 ;  /* 0x000000cbe6e67220 */ /* 0x000fe40000410000 */
[----:B------:R-:W-:-:S02]  /*5240*/  FADD.FTZ R96, R73, R96 ;  /* 0x0000006049607221 */ /* 0x000fc40000010000 */
[----:B------:R-:W-:Y:S02]  /*5250*/  FFMA.FTZ R73, R47, R156, R230 ;  /* 0x0000009c2f497223 */ /* 0x000fe400000100e6 */
[----:B0-----:R-:W-:Y:S02]  /*5260*/  @!P0 FADD.FTZ R165, R165, R72 ;  /* 0x00000048a5a58221 */ /* 0x001fe40000010000 */
[----:B------:R-:W-:Y:S02]  /*5270*/  FADD.FTZ R100, R73, R100 ;  /* 0x0000006449647221 */ /* 0x000fe40000010000 */
[----:B-1----:R-:W-:Y:S01]  /*5280*/  @!P0 FADD.FTZ R131, R131, R74 ;  /* 0x0000004a83838221 */ /* 0x002fe20000010000 */
[----:B------:R-:W0:Y:S01]  /*5290*/  SHFL.DOWN PT, R72, R165, 0x2, 0x1f ;  /* 0x08401f00a5487f89 */ /* 0x000e2200000e0000 */
[----:B------:R-:W-:Y:S01]  /*52a0*/  ISETP.GT.AND P0, PT, R5, 0x1d, PT ;  /* 0x0000001d0500780c */ /* 0x000fe20003f04270 */
[----:B------:R-:W-:Y:S02]  /*52b0*/  FMUL.FTZ R153, R153, R186 ;  /* 0x000000ba99997220 */ /* 0x000fe40000410000 */
[----:B------:R-:W1:Y:S01]  /*52c0*/  SHFL.DOWN PT, R74, R131, 0x2, 0x1f ;  /* 0x08401f00834a7f89 */ /* 0x000e6200000e0000 */
        /* <DEDUP_REMOVED lines=44> */
[----:B0-----:R-:W-:Y:S02]  /*5590*/  @!P0 FADD.FTZ R165, R165, R72 ;  /* 0x00000048a5a58221 */ /* 0x001fe40000010000 */
[----:B------:R-:W-:Y:S02]  /*55a0*/  FFMA.FTZ R221, R40, R163, R221 ;  /* 0x000000a328dd7223 */ /* 0x000fe400000100dd */
[----:B-1----:R-:W-:Y:S01]  /*55b0*/  @!P0 FADD.FTZ R131, R131, R74 ;  /* 0x0000004a83838221 */ /* 0x002fe20000010000 */
[----:B------:R-:W0:Y:S01]  /*55c0*/  SHFL.DOWN PT, R72, R165, 0x10, 0x1f ;  /* 0x0a001f00a5487f89 */ /* 0x000e2200000e0000 */
[----:B------:R-:W-:Y:S01]  /*55d0*/  ISETP.GT.AND P0, PT, R5, 0xf, PT ;  /* 0x0000000f0500780c */ /* 0x000fe20003f04270 */
[----:B------:R-:W-:Y:S02]  /*55e0*/  FFMA.FTZ R223, R39, R164, R223 ;  /* 0x000000a427df7223 */ /* 0x000fe400000100df */
[----:B------:R-:W1:Y:S01]  /*55f0*/  SHFL.DOWN PT, R74, R131, 0x10, 0x1f ;  /* 0x0a001f00834a7f89 */ /* 0x000e6200000e0000 */
[----:B------:R-:W-:-:S02]  /*5600*/  FFMA.FTZ R225, R38, R197, R225 ;  /* 0x000000c526e17223 */ /* 0x000fc400000100e1 */
[----:B------:R-:W-:Y:S02]  /*5610*/  FFMA.FTZ R119, R188, R201, R119 ;  /* 0x000000c9bc777223 */ /* 0x000fe40000010077 */
[----:B------:R-:W-:Y:S02]  /*5620*/  FFMA.FTZ R117, R152, R202, R117 ;  /* 0x000000ca98757223 */ /* 0x000fe40000010075 */
[----:B------:R-:W-:Y:S02]  /*5630*/  FADD.FTZ R90, R171, R90 ;  /* 0x0000005aab5a7221 */ /* 0x000fe40000010000 */
[----:B------:R-:W-:Y:S02]  /*5640*/  FFMA.FTZ R113, R154, R216, R113 ;  /* 0x000000d89a717223 */ /* 0x000fe40000010071 */
[----:B------:R-:W-:Y:S02]  /*5650*/  FFMA.FTZ R111, R184, R215, R111 ;  /* 0x000000d7b86f7223 */ /* 0x000fe4000001006f */
[----:B------:R-:W-:-:S02]  /*5660*/  FADD.FTZ R94, R153, R94 ;  /* 0x0000005e995e7221 */ /* 0x000fc40000010000 */
[----:B------:R-:W-:Y:S02]  /*5670*/  FFMA.FTZ R109, R156, R214, R109 ;  /* 0x000000d69c6d7223 */ /* 0x000fe4000001006d */
[----:B------:R-:W-:Y:S02]  /*5680*/  FFMA.FTZ R107, R192, R209, R107 ;  /* 0x000000d1c06b7223 */ /* 0x000fe4000001006b */
[----:B------:R-:W-:Y:S02]  /*5690*/  FADD.FTZ R98, R229, R98 ;  /* 0x00000062e5627221 */ /* 0x000fe40000010000 */
[----:B0-----:R-:W-:Y:S02]  /*56a0*/  @!P0 FADD.FTZ R165, R165, R72 ;  /* 0x00000048a5a58221 */ /* 0x001fe40000010000 */
[----:B------:R-:W-:Y:S02]  /*56b0*/  FFMA.FTZ R105, R158, R212, R105 ;  /* 0x000000d49e697223 */ /* 0x000fe40000010069 */
[----:B-1----:R-:W-:Y:S01]  /*56c0*/  @!P0 FADD.FTZ R131, R131, R74 ;  /* 0x0000004a83838221 */ /* 0x002fe20000010000 */
[----:B------:R-:W-:Y:S01]  /*56d0*/  MOV R72, R165 ;  /* 0x000000a500487202 */ /* 0x000fe20000000f00 */
[----:B------:R-:W-:-:S02]  /*56e0*/  FMUL.FTZ R74, R149, R195 ;  /* 0x000000c3954a7220 */ /* 0x000fc40000410000 */
[----:B------:R-:W-:Y:S01]  /*56f0*/  FFMA.FTZ R103, R204, R207, R103 ;  /* 0x000000cfcc677223 */ /* 0x000fe20000010067 */
[----:B------:R-:W-:Y:S01]  /*5700*/  MOV R73, R131 ;  /* 0x0000008300497202 */ /* 0x000fe20000000f00 */
[----:B------:R-:W-:Y:S02]  /*5710*/  FFMA.FTZ R227, R37, R74, R227 ;  /* 0x0000004a25e37223 */ /* 0x000fe400000100e3 */
[----:B------:R-:W-:Y:S02]  /*5720*/  FADD.FTZ R102, R205, R102 ;  /* 0x00000066cd667221 */ /* 0x000fe40000010000 */
[----:B------:R0:W-:Y:S01]  /*5730*/  @!P1 STS.64 [R0.X8+0x2118], R72 ;  /* 0x0021184800009388 */ /* 0x0001e20000008a00 */
        /* <DEDUP_REMOVED lines=15> */
[----:B------:R-:W-:Y:S01]  /*5830*/  FADD.FTZ R128, R227, R128 ;  /* 0x00000080e3807221 */ /* 0x000fe20000010000 */
[----:B------:R-:W-:Y:S06]  /*5840*/  BAR.SYNC.DEFER_BLOCKING 0x0 ;  /* 0x0000000000007b1d */ /* 0x000fec0000010000 */
[----:B------:R-:W-:Y:S05]  /*5850*/  @P2 BRA `(.L_x_3004) ;  /* 0x000000b000002947 */ /* 0x000fea0003800000 */
[----:B0-----:R-:W-:Y:S01]  /*5860*/  ISETP.NE.AND P0, PT, R18, c[0x0][0x174], PT ;  /* 0x00005d0012007a0c */ /* 0x001fe20003f05270 */
[----:B------:R-:W-:Y:S01]  /*5870*/  IMAD.SHL.U32 R149, R147, 0x4, RZ ;  /* 0x0000000493957824 */ /* 0x000fe200078e00ff */
[----:B------:R-:W0:Y:S11]  /*5880*/  LDS.64 R74, [0x2120] ;  /* 0x00212000ff4a7984 */ /* 0x000e360000000a00 */
[----:B------:R-:W1:Y:S04]  /*5890*/  @P0 LDS R130, [R149+0x3a50] ;  /* 0x003a500095820984 */ /* 0x000e680000000800 */
[----:B------:R-:W3:Y:S01]  /*58a0*/  @P0 LDS R131, [R149+0x3650] ;  /* 0x0036500095830984 */ /* 0x000ee20000000800 */
[----:B0-----:R-:W-:-:S02]  /*58b0*/  FADD.FTZ R73, R73, R75 ;  /* 0x0000004b49497221 */ /* 0x001fc40000010000 */
[----:B------:R-:W-:Y:S02]  /*58c0*/  FADD.FTZ R72, R72, R74 ;  /* 0x0000004a48487221 */ /* 0x000fe40000010000 */
[----:B-1----:R-:W-:Y:S02]  /*58d0*/  @P0 FADD.FTZ R73, R73, R130 ;  /* 0x0000008249490221 */ /* 0x002fe40000010000 */
[----:B---3--:R-:W-:-:S03]  /*58e0*/  @P0 FADD.FTZ R72, R72, R131 ;  /* 0x0000008348480221 */ /* 0x008fc60000010000 */
[----:B------:R0:W-:Y:S04]  /*58f0*/  STS [R149+0x3a50], R73 ;  /* 0x003a504995007388 */ /* 0x0001e80000000800 */
[----:B------:R0:W-:Y:S02]  /*5900*/  STS [R149+0x3650], R72 ;  /* 0x0036504895007388 */ /* 0x0001e40000000800 */
.L_x_3004:
[----:B0-----:R-:W-:Y:S05]  /*5910*/  BSYNC B0 ;  /* 0x0000000000007941 */ /* 0x001fea0003800000 */
.L_x_3003:
[----:B------:R-:W-:Y:S01]  /*5920*/  IADD3 R147, R147, 0x1, RZ ;  /* 0x0000000193937810 */ /* 0x000fe20007ffe0ff */
[----:B------:R-:W-:-:S03]  /*5930*/  UIADD3 UR4, UP0, UR4, 0x1, URZ ;  /* 0x0000000104047890 */ /* 0x000fc6000ff1e03f */
[----:B------:R-:W-:Y:S01]  /*5940*/  ISETP.GE.AND P0, PT, R147, c[0x0][0x16c], PT ;  /* 0x00005b0093007a0c */ /* 0x000fe20003f06270 */
[----:B------:R-:W-:-:S12]  /*5950*/  UIADD3.X UR5, URZ, UR5, URZ, UP0, !UPT ;  /* 0x000000053f057290 */ /* 0x000fd800087fe43f */
[----:B--2---:R-:W-:Y:S01]  /*5960*/  @P0 CALL.REL.NOINC `(.L_x_2957) ;  /* 0x0000001000000944 */ /* 0x004fe20003c00000 */
[----:B------:R-:W-:Y:S05]  /*5970*/  BRA `(.L_x_3005) ;  /* 0xffffc6d000007947 */ /* 0x000fea000383ffff */
.L_x_2957:
        /* <DEDUP_REMOVED lines=9> */
[----:B------:R-:W-:Y:S01]  /*5a10*/  LOP3.LUT R74, R120, 0x40, RZ, 0xfc, !PT ;  /* 0x00000040784a7812 */ /* 0x000fe200078efcff */
[----:B------:R-:W-:Y:S01]  /*5a20*/  IMAD R40, R16, c[0x0][0x2e0], RZ ;  /* 0x0000b80010287a24 */ /* 0x000fe200078e02ff */
[----:B------:R-:W-:Y:S01]  /*5a30*/  LOP3.LUT R76, R120, 0x60, RZ, 0xfc, !PT ;  /* 0x00000060784c7812 */ /* 0x000fe200078efcff */
[----:B------:R-:W-:Y:S01]  /*5a40*/  IMAD R83, R2, -0x400, R11 ;  /* 0xfffffc0002537824 */ /* 0x000fe200078e020b */
[----:B------:R-:W-:Y:S01]  /*5a50*/  IADD3 R39, R39, R45, RZ ;  /* 0x0000002d27277210 */ /* 0x000fe20007ffe0ff */
[----:B------:R-:W-:-:S03]  /*5a60*/  IMAD R40, R17, c[0x0][0x2e4], R40 ;  /* 0x0000b90011287a24 */ /* 0x000fc600078e0228 */
[----:B------:R-:W-:Y:S01]  /*5a70*/  SHF.R.S32.HI R81, RZ, 0x1f, R83 ;  /* 0x0000001fff517819 */ /* 0x000fe20000011453 */
[----:B------:R-:W-:-:S05]  /*5a80*/  IMAD.WIDE.U32 R38, R17, c[0x0][0x2e0], R38 ;  /* 0x0000b80011267a25 */ /* 0x000fca00078e0026 */
[----:B------:R-:W-:Y:S01]  /*5a90*/  IADD3 R41, P1, R83, R38, RZ ;  /* 0x0000002653297210 */ /* 0x000fe20007f3e0ff */
[----:B------:R-:W-:Y:S03]  /*5aa0*/  STS [R36.X4], R89 ;  /* 0x0000005924007388 */ /* 0x000fe60000004800 */
[----:B------:R-:W-:Y:S01]  /*5ab0*/  IADD3.X R42, R81, R40, R39, P1, !PT ;  /* 0x00000028512a7210 */ /* 0x000fe20000ffe427 */
[----:B------:R-:W-:Y:S01]  /*5ac0*/  STS [R36.X4+0x4], R91 ;  /* 0x0000045b24007388 */ /* 0x000fe20000004800 */
[----:B------:R-:W-:-:S03]  /*5ad0*/  LEA R40, P5, R120, c[0x0][0x330], 0x2 ;  /* 0x0000cc0078287a11 */ /* 0x000fc600078a10ff */
[----:B------:R-:W-:Y:S01]  /*5ae0*/  STS [R36.X4+0x8], R93 ;  /* 0x0000085d24007388 */ /* 0x000fe20000004800 */
[C---:B------:R-:W-:Y:S02]  /*5af0*/  LEA.HI.X R39, R120.reuse, c[0x0][0x334], R70, 0x2, P5 ;  /* 0x0000cd0078277a11 */ /* 0x040fe400028f1446 */
[C---:B------:R-:W-:Y:S01]  /*5b00*/  LEA R40, P6, R41.reuse, R40, 0x2 ;  /* 0x0000002829287211 */ /* 0x040fe200078c10ff */
        /* <DEDUP_REMOVED lines=50> */
.L_x_3007:
[----:B------:R-:W-:Y:S05]  /*5e30*/  BSYNC B0 ;  /* 0x0000000000007941 */ /* 0x000fea0003800000 */
.L_x_3006:
[C---:B------:R-:W-:Y:S01]  /*5e40*/  LOP3.LUT R78, R120.reuse, 0x80, RZ, 0xfc, !PT ;  /* 0x00000080784e7812 */ /* 0x040fe200078efcff */
[----:B------:R1:W-:Y:S01]  /*5e50*/  @!P3 STG.E [R40.64+-0xf80], R47 ;  /* 0xfff0802f2800b986 */ /* 0x0003e2000c10190a */
[----:B------:R-:W-:Y:S01]  /*5e60*/  LOP3.LUT R80, R120, 0xa0, RZ, 0xfc, !PT ;  /* 0x000000a078507812 */ /* 0x000fe200078efcff */
[----:B------:R-:W-:Y:S01]  /*5e70*/  FADD.FTZ R7, R128, R7 ;  /* 0x0000000780077221 */ /* 0x000fe20000010000 */
        /* <DEDUP_REMOVED lines=16> */
[-C--:B------:R-:W-:Y:S01]  /*5f80*/  ISETP.GE.AND P6, PT, R88, R77.reuse, PT ;  /* 0x0000004d5800720c */ /* 0x080fe20003fc6270 */
[----:B------:R-:W-:Y:S01]  /*5f90*/  FADD.FTZ R7, R7, R110 ;  /* 0x0000006e07077221 */ /* 0x000fe20000010000 */
[C---:B------:R-:W-:Y:S01]  /*5fa0*/  LOP3.LUT R130, R120.reuse, 0x140, RZ, 0xfc, !PT ;  /* 0x0000014078827812 */ /* 0x040fe200078efcff */
[----:B------:R4:W-:Y:S01]  /*5fb0*/  @!P1 STG.E [R40.64+-0xe00], R53 ;  /* 0xfff2003528009986 */ /* 0x0009e2000c10190a */
[C---:B------:R-:W-:Y:S01]  /*5fc0*/  LOP3.LUT R132, R120.reuse, 0x160, RZ, 0xfc, !PT ;  /* 0x0000016078847812 */ /* 0x040fe200078efcff */
        /* <DEDUP_REMOVED lines=10> */
[----:B------:R0:W-:Y:S01]  /*6070*/  @!P4 STG.E [R40.64+-0xc80], R59 ;  /* 0xfff3803b2800c986 */ /* 0x0001e2000c10190a */
[-C--:B------:R-:W-:Y:S01]  /*6080*/  ISETP.GE.AND P2, PT, R132, R77.reuse, PT ;  /* 0x0000004d8400720c */ /* 0x080fe20003f46270 */
[----:B------:R-:W-:Y:S01]  /*6090*/  FADD.FTZ R7, R7, R102 ;  /* 0x0000006607077221 */ /* 0x000fe20000010000 */
[-C--:B------:R-:W-:Y:S01]  /*60a0*/  ISETP.GE.AND P3, PT, R134, R77.reuse, PT ;  /* 0x0000004d8600720c */ /* 0x080fe20003f66270 */
[----:B------:R0:W-:Y:S01]  /*60b0*/  @!P5 STG.E [R40.64+-0xc00], R61 ;  /* 0xfff4003d2800d986 */ /* 0x0001e2000c10190a */
[-C--:B------:R-:W-:Y:S01]  /*60c0*/  ISETP.GE.AND P4, PT, R136, R77.reuse, PT ;  /* 0x0000004d8800720c */ /* 0x080fe20003f86270 */
[----:B------:R-:W-:Y:S01]  /*60d0*/  FADD.FTZ R7, R7, R100 ;  /* 0x0000006407077221 */ /* 0x000fe20000010000 */
[-C--:B------:R-:W-:Y:S01]  /*60e0*/  ISETP.GE.AND P5, PT, R138, R77.reuse, PT ;  /* 0x0000004d8a00720c */ /* 0x080fe20003fa6270 */
[----:B------:R0:W-:Y:S01]  /*60f0*/  @!P6 STG.E [R40.64+-0xb80], R63 ;  /* 0xfff4803f2800e986 */ /* 0x0001e2000c10190a */
[----:B------:R-:W-:Y:S01]  /*6100*/  ISETP.GE.AND P6, PT, R140, R77, PT ;  /* 0x0000004d8c00720c */ /* 0x000fe20003fc6270 */
[----:B------:R-:W-:Y:S01]  /*6110*/  FADD.FTZ R7, R7, R98 ;  /* 0x0000006207077221 */ /* 0x000fe20000010000 */
[----:B------:R-:W-:Y:S01]  /*6120*/  LOP3.LUT R42, R189, 0xfffffe00, RZ, 0xc0, !PT ;  /* 0xfffffe00bd2a7812 */ /* 0x000fe200078ec0ff */
[----:B------:R-:W-:Y:S02]  /*6130*/  @!P1 STG.E [R40.64+-0xb00], R65 ;  /* 0xfff5004128009986 */ /* 0x000fe4000c10190a */
[----:B------:R-:W-:-:S02]  /*6140*/  FADD.FTZ R7, R7, R96 ;  /* 0x0000006007077221 */ /* 0x000fc40000010000 */
[----:B------:R-:W-:Y:S01]  /*6150*/  @!P2 STG.E [R40.64+-0xa80], R67 ;  /* 0xfff580432800a986 */ /* 0x000fe2000c10190a */
[----:B------:R-:W-:Y:S02]  /*6160*/  IMAD R79, R5, 0x10, R42 ;  /* 0x00000010054f7824 */ /* 0x000fe400078e022a */
[----:B------:R-:W-:Y:S01]  /*6170*/  FADD.FTZ R7, R7, R94 ;  /* 0x0000005e07077221 */ /* 0x000fe20000010000 */
[----:B------:R-:W-:Y:S02]  /*6180*/  @!P3 STG.E [R40.64+-0xa00], R69 ;  /* 0xfff600452800b986 */ /* 0x000fe4000c10190a */
[----:B------:R-:W-:Y:S01]  /*6190*/  IADD3 R19, R79, 0x1, RZ ;  /* 0x000000014f137810 */ /* 0x000fe20007ffe0ff */
[----:B------:R-:W-:Y:S01]  /*61a0*/  FADD.FTZ R7, R7, R92 ;  /* 0x0000005c07077221 */ /* 0x000fe20000010000 */
[----:B------:R-:W-:Y:S01]  /*61b0*/  @!P4 STG.E [R40.64+-0x980], R71 ;  /* 0xfff680472800c986 */ /* 0x000fe2000c10190a */
[C---:B0-----:R-:W-:Y:S02]  /*61c0*/  IADD3 R37, R79.reuse, 0x2, RZ ;  /* 0x000000024f257810 */ /* 0x041fe40007ffe0ff */
[C---:B------:R-:W-:Y:S01]  /*61d0*/  IADD3 R42, R79.reuse, 0x3, RZ ;  /* 0x000000034f2a7810 */ /* 0x040fe20007ffe0ff */
[----:B------:R-:W-:Y:S01]  /*61e0*/  @!P5 STG.E [R40.64+-0x900], R73 ;  /* 0xfff700492800d986 */ /* 0x000fe2000c10190a */
[----:B------:R-:W-:Y:S01]  /*61f0*/  IADD3 R44, R79, 0x4, RZ ;  /* 0x000000044f2c7810 */ /* 0x000fe20007ffe0ff */
[----:B------:R-:W-:Y:S01]  /*6200*/  FADD.FTZ R7, R7, R90 ;  /* 0x0000005a07077221 */ /* 0x000fe20000010000 */
[----:B------:R-:W-:Y:S01]  /*6210*/  IADD3 R46, R79, 0x5, RZ ;  /* 0x000000054f2e7810 */ /* 0x000fe20007ffe0ff */
[----:B------:R-:W-:Y:S01]  /*6220*/  @!P6 STG.E [R40.64+-0x880], R75 ;  /* 0xfff7804b2800e986 */ /* 0x000fe2000c10190a */
[----:B------:R-:W-:-:S02]  /*6230*/  LEA.HI.SX32 R19, R19, R79, 0x1b ;  /* 0x0000004f13137211 */ /* 0x000fc400078fdaff */
[----:B------:R-:W-:Y:S01]  /*6240*/  IADD3 R48, R79, 0x6, RZ ;  /* 0x000000064f307810 */ /* 0x000fe20007ffe0ff */
[----:B------:R-:W-:Y:S01]  /*6250*/  BAR.SYNC.DEFER_BLOCKING 0x0 ;  /* 0x0000000000007b1d */ /* 0x000fe20000010000 */
[-C--:B------:R-:W-:Y:S02]  /*6260*/  LEA.HI.SX32 R37, R37, R79.reuse, 0x1b ;  /* 0x0000004f25257211 */ /* 0x080fe400078fdaff */
[C---:B------:R-:W-:Y:S02]  /*6270*/  IADD3 R50, R79.reuse, 0x7, RZ ;  /* 0x000000074f327810 */ /* 0x040fe40007ffe0ff */
[-C--:B------:R-:W-:Y:S02]  /*6280*/  LEA.HI.SX32 R43, R42, R79.reuse, 0x1b ;  /* 0x0000004f2a2b7211 */ /* 0x080fe400078fdaff */
[----:B------:R-:W-:Y:S02]  /*6290*/  IADD3 R52, R79, 0x8, RZ ;  /* 0x000000084f347810 */ /* 0x000fe40007ffe0ff */
[----:B------:R-:W-:-:S02]  /*62a0*/  LEA.HI.SX32 R45, R44, R79, 0x1b ;  /* 0x0000004f2c2d7211 */ /* 0x000fc400078fdaff */
[C---:B------:R-:W-:Y:S02]  /*62b0*/  IADD3 R54, R79.reuse, 0x9, RZ ;  /* 0x000000094f367810 */ /* 0x040fe40007ffe0ff */
[-C--:B-1----:R-:W-:Y:S02]  /*62c0*/  LEA.HI.SX32 R47, R46, R79.reuse, 0x1b ;  /* 0x0000004f2e2f7211 */ /* 0x082fe400078fdaff */
[C---:B------:R-:W-:Y:S02]  /*62d0*/  IADD3 R56, R79.reuse, 0xa, RZ ;  /* 0x0000000a4f387810 */ /* 0x040fe40007ffe0ff */
[-C--:B--2---:R-:W-:Y:S02]  /*62e0*/  LEA.HI.SX32 R49, R48, R79.reuse, 0x1b ;  /* 0x0000004f30317211 */ /* 0x084fe400078fdaff */
[----:B------:R-:W-:Y:S02]  /*62f0*/  IADD3 R58, R79, 0xb, RZ ;  /* 0x0000000b4f3a7810 */ /* 0x000fe40007ffe0ff */
[----:B---3--:R-:W-:-:S02]  /*6300*/  LEA.HI.SX32 R51, R50, R79, 0x1b ;  /* 0x0000004f32337211 */ /* 0x008fc400078fdaff */
[C---:B------:R-:W-:Y:S01]  /*6310*/  IADD3 R60, R79.reuse, 0xc, RZ ;  /* 0x0000000c4f3c7810 */ /* 0x040fe20007ffe0ff */
[----:B------:R-:W-:Y:S01]  /*6320*/  STS [R36.X4], R128 ;  /* 0x0000008024007388 */ /* 0x000fe20000004800 */
[-C--:B----4-:R-:W-:Y:S02]  /*6330*/  LEA.HI.SX32 R53, R52, R79.reuse, 0x1b ;  /* 0x0000004f34357211 */ /* 0x090fe400078fdaff */
[C---:B------:R-:W-:Y:S01]  /*6340*/  IADD3 R62, R79.reuse, 0xd, RZ ;  /* 0x0000000d4f3e7810 */ /* 0x040fe20007ffe0ff */
[----:B------:R-:W-:Y:S01]  /*6350*/  STS [R19.X4+0x4], R118 ;  /* 0x0000047613007388 */ /* 0x000fe20000004800 */
[-C--:B-----5:R-:W-:Y:S02]  /*6360*/  LEA.HI.SX32 R55, R54, R79.reuse, 0x1b ;  /* 0x0000004f36377211 */ /* 0x0a0fe400078fdaff */
[----:B------:R-:W-:Y:S01]  /*6370*/  IADD3 R64, R79, 0xe, RZ ;  /* 0x0000000e4f407810 */ /* 0x000fe20007ffe0ff */
[----:B------:R-:W-:Y:S01]  /*6380*/  STS [R37.X4+0x8], R116 ;  /* 0x0000087425007388 */ /* 0x000fe20000004800 */
        /* <DEDUP_REMOVED lines=9> */
[----:B------:R-:W-:-:S03]  /*6420*/  LEA.HI.SX32 R79, R66, R79, 0x1b ;  /* 0x0000004f424f7211 */ /* 0x000fc600078fdaff */
        /* <DEDUP_REMOVED lines=12> */
[----:B------:R0:W-:Y:S04]  /*64f0*/  LDS R37, [R21.X4+0x80] ;  /* 0x0000800015257984 */ /* 0x0001e80000004800 */
[----:B------:R1:W-:Y:S04]  /*6500*/  LDS R41, [R22.X4+0x100] ;  /* 0x0001000016297984 */ /* 0x0003e80000004800 */
[----:B------:R-:W-:Y:S01]  /*6510*/  LDS R43, [R23.X4+0x180] ;  /* 0x00018000172b7984 */ /* 0x000fe20000004800 */
[----:B0-----:R-:W-:-:S03]  /*6520*/  IMAD.WIDE.U32 R20, R13, c[0x0][0x2f8], RZ ;  /* 0x0000be000d147a25 */ /* 0x001fc600078e00ff */
[----:B------:R-:W-:Y:S01]  /*6530*/  LDS R45, [R24.X4+0x200] ;  /* 0x00020000182d7984 */ /* 0x000fe20000004800 */
[----:B-1----:R-:W-:-:S03]  /*6540*/  IMAD R22, R12, c[0x0][0x2f8], RZ ;  /* 0x0000be000c167a24 */ /* 0x002fc600078e02ff */
[----:B------:R0:W-:Y:S04]  /*6550*/  LDS R47, [R25.X4+0x280] ;  /* 0x00028000192f7984 */ /* 0x0001e80000004800 */
[----:B------:R-:W-:Y:S04]  /*6560*/  LDS R49, [R26.X4+0x300] ;  /* 0x000300001a317984 */ /* 0x000fe80000004800 */
[----:B------:R-:W-:Y:S01]  /*6570*/  LDS R27, [R27.X4+0x380] ;  /* 0x000380001b1b7984 */ /* 0x000fe20000004800 */
[----:B0-----:R-:W-:-:S03]  /*6580*/  IMAD R25, R13, c[0x0][0x2fc], R22 ;  /* 0x0000bf000d197a24 */ /* 0x001fc600078e0216 */
[----:B------:R-:W-:Y:S02]  /*6590*/  LDS R51, [R28.X4+0x400] ;  /* 0x000400001c337984 */ /* 0x000fe40000004800 */
[----:B------:R-:W-:Y:S02]  /*65a0*/  IADD3 R63, R21, R25, RZ ;  /* 0x00000019153f7210 */ /* 0x000fe40007ffe0ff */
        /* <DEDUP_REMOVED lines=14> */
[----:B------:R-:W-:Y:S01]  /*6690*/  MOV R22, R38 ;  /* 0x0000002600167202 */ /* 0x000fe20000000f00 */
[----:B------:R-:W-:Y:S01]  /*66a0*/  IMAD R24, R16, c[0x0][0x300], RZ ;  /* 0x0000c00010187a24 */ /* 0x000fe200078e02ff */
[----:B------:R-:W-:-:S05]  /*66b0*/  MOV R23, R39 ;  /* 0x0000002700177202 */ /* 0x000fca0000000f00 */
[----:B------:R-:W-:-:S04]  /*66c0*/  IMAD.WIDE.U32 R22, R13, c[0x0][0x2f8], R22 ;  /* 0x0000be000d167a25 */ /* 0x000fc800078e0016 */
[----:B------:R-:W-:Y:S02]  /*66d0*/  IMAD.IADD R23, R25, 0x1, R23 ;  /* 0x0000000119177824 */ /* 0x000fe400078e0217 */
[C---:B------:R-:W-:Y:S02]  /*66e0*/  IMAD R25, R17.reuse, c[0x0][0x304], R24 ;  /* 0x0000c10011197a24 */ /* 0x040fe400078e0218 */
[----:B------:R-:W-:-:S05]  /*66f0*/  IMAD.WIDE.U32 R22, R17, c[0x0][0x300], R22 ;  /* 0x0000c00011167a25 */ /* 0x000fca00078e0016 */
[----:B------:R-:W-:Y:S02]  /*6700*/  IADD3 R23, R23, R25, RZ ;  /* 0x0000001917177210 */ /* 0x000fe40007ffe0ff */
[----:B------:R-:W-:-:S04]  /*6710*/  LEA R24, P0, R22, c[0x0][0x340], 0x2 ;  /* 0x0000d00016187a11 */ /* 0x000fc800078010ff */
[----:B------:R-:W-:-:S05]  /*6720*/  LEA.HI.X R25, R22, c[0x0][0x344], R23, 0x2, P0 ;  /* 0x0000d10016197a11 */ /* 0x000fca00000f1417 */
[----:B------:R0:W-:Y:S04]  /*6730*/  STG.E [R24.64], R19 ;  /* 0x0000001318007986 */ /* 0x0001e8000c10190a */
.L_x_3009:
[----:B------:R-:W-:Y:S05]  /*6740*/  BSYNC B0 ;  /* 0x0000000000007941 */ /* 0x000fea0003800000 */
.L_x_3008:
[----:B------:R-:W-:Y:S01]  /*6750*/  MOV R21, R63 ;  /* 0x0000003f00157202 */ /* 0x000fe20000000f00 */
[----:B------:R-:W-:Y:S01]  /*6760*/  IMAD R22, R16, c[0x0][0x300], RZ ;  /* 0x0000c00010167a24 */ /* 0x000fe200078e02ff */
[----:B0-----:R-:W-:Y:S01]  /*6770*/  LEA R19, P1, R120, c[0x0][0x340], 0x2 ;  /* 0x0000d00078137a11 */ /* 0x001fe200078210ff */
[----:B------:R-:W-:Y:S01]  /*6780*/  UIADD3 UR15, UP0, UR15, -0x1000, URZ ;  /* 0xfffff0000f0f7890 */ /* 0x000fe2000ff1e03f */
[-C--:B------:R-:W-:Y:S01]  /*6790*/  ISETP.GE.AND P3, PT, R72, R59.reuse, PT ;  /* 0x0000003b4800720c */ /* 0x080fe20003f66270 */
[C---:B------:R-:W-:Y:S01]  /*67a0*/  IMAD.WIDE.U32 R20, R17.reuse, c[0x0][0x300], R20 ;  /* 0x0000c00011147a25 */ /* 0x040fe200078e0014 */
[-C--:B------:R-:W-:Y:S01]  /*67b0*/  ISETP.GE.AND P4, PT, R74, R59.reuse, PT ;  /* 0x0000003b4a00720c */ /* 0x080fe20003f86270 */
[----:B------:R-:W-:Y:S01]  /*67c0*/  UIADD3 UR7, UP1, UR7, -0x1000, URZ ;  /* 0xfffff00007077890 */ /* 0x000fe2000ff3e03f */
[----:B------:R-:W-:Y:S01]  /*67d0*/  ISETP.GE.AND P5, PT, R76, R59, PT ;  /* 0x0000003b4c00720c */ /* 0x000fe20003fa6270 */
[----:B------:R-:W-:Y:S01]  /*67e0*/  IMAD R24, R17, c[0x0][0x304], R22 ;  /* 0x0000c10011187a24 */ /* 0x000fe200078e0216 */
[----:B------:R-:W-:Y:S01]  /*67f0*/  IADD3 R23, P0, R83, R20, RZ ;  /* 0x0000001453177210 */ /* 0x000fe20007f1e0ff */
[----:B------:R-:W-:Y:S01]  /*6800*/  UIADD3 UR13, UP2, UR13, -0x1000, URZ ;  /* 0xfffff0000d0d7890 */ /* 0x000fe2000ff5e03f */
[----:B------:R-:W-:Y:S01]  /*6810*/  LEA.HI.X R22, R120, c[0x0][0x344], R61, 0x2, P1 ;  /* 0x0000d10078167a11 */ /* 0x000fe200008f143d */
        /* <DEDUP_REMOVED lines=39> */
.L_x_2955:
        /* <DEDUP_REMOVED lines=29> */
.L_x_3012:
[----:B------:R-:W-:Y:S05]  /*6c60*/  BSYNC B0 ;  /* 0x0000000000007941 */ /* 0x000fea0003800000 */
.L_x_3011:
[----:B------:R-:W-:Y:S01]  /*6c70*/  BSSY B0, `(.L_x_3013) ;  /* 0x000001d000007945 */ /* 0x000fe20003800000 */
[----:B------:R-:W-:Y:S05]  /*6c80*/  @!P0 BRA `(.L_x_3014) ;  /* 0x000001a000008947 */ /* 0x000fea0003800000 */
[----:B------:R-:W-:Y:S06]  /*6c90*/  BAR.SYNC.DEFER_BLOCKING 0x0 ;  /* 0x0000000000007b1d */ /* 0x000fec0000010000 */
[----:B------:R-:W1:Y:S04]  /*6ca0*/  SHFL.DOWN P0, R0, R7, 0x1, 0x1f ;  /* 0x08201f0007007f89 */ /* 0x000e680000000000 */
[----:B------:R-:W2:Y:S04]  /*6cb0*/  S2R R6, SR_LANEID ;  /* 0x0000000000067919 */ /* 0x000ea80000000000 */
[----:B-----5:R-:W3:Y:S01]  /*6cc0*/  S2R R15, SR_TID.X ;  /* 0x00000000000f7919 */ /* 0x020ee20000002100 */
        /* <DEDUP_REMOVED lines=16> */
[----:B------:R-:W1:Y:S02]  /*6dd0*/  @!P1 LDS R7, [0x2118] ;  /* 0x00211800ff079984 */ /* 0x000e640000000800 */
[----:B-1----:R-:W-:Y:S01]  /*6de0*/  @!P1 FADD.FTZ R4, R4, R7 ;  /* 0x0000000704049221 */ /* 0x002fe20000010000 */
[----:B------:R-:W-:Y:S05]  /*6df0*/  @P1 BRA `(.L_x_3015) ;  /* 0x0000004000001947 */ /* 0x000fea0003800000 */
[----:B------:R1:W-:Y:S01]  /*6e00*/  RED.E.ADD.F32.FTZ.RN.STRONG.GPU [R122.64], R4 ;  /* 0x000000047a00798e */ /* 0x0003e2000c10e78a */
[----:B------:R-:W-:Y:S01]  /*6e10*/  HFMA2.MMA R15, -RZ, RZ, 0, 0 ;  /* 0x00000000ff0f7435 */ /* 0x000fe200000001ff */
[----:B------:R-:W-:Y:S05]  /*6e20*/  BRA `(.L_x_3015) ;  /* 0x0000001000007947 */ /* 0x000fea0003800000 */
.L_x_3014:
[----:B-----5:R-:W1:Y:S02]  /*6e30*/  S2R R15, SR_TID.X ;  /* 0x00000000000f7919 */ /* 0x020e640000002100 */
.L_x_3015:
[----:B------:R-:W-:Y:S05]  /*6e40*/  BSYNC B0 ;  /* 0x0000000000007941 */ /* 0x000fea0003800000 */
.L_x_3013:
[----:B-1----:R-:W-:-:S13]  /*6e50*/  ISETP.GE.AND P0, PT, R15, c[0x0][0x16c], PT ;  /* 0x00005b000f007a0c */ /* 0x002fda0003f06270 */
[----:B------:R-:W-:Y:S05]  /*6e60*/  @P0 EXIT ;  /* 0x000000000000094d */ /* 0x000fea0003800000 */
[C---:B------:R-:W-:Y:S02]  /*6e70*/  IMAD R0, R16.reuse, c[0x0][0x2c8], RZ ;  /* 0x0000b20010007a24 */ /* 0x040fe400078e02ff */
[----:B------:R-:W-:Y:S02]  /*6e80*/  IMAD R16, R16, c[0x0][0x288], RZ ;  /* 0x0000a20010107a24 */ /* 0x000fe400078e02ff */
[----:B------:R-:W-:-:S04]  /*6e90*/  IMAD.WIDE.U32 R4, R17, c[0x0][0x288], RZ ;  /* 0x0000a20011047a25 */ /* 0x000fc800078e00ff */
[C---:B------:R-:W-:Y:S02]  /*6ea0*/  IMAD R21, R17.reuse, c[0x0][0x28c], R16 ;  /* 0x0000a30011157a24 */ /* 0x040fe400078e0210 */
[----:B------:R-:W-:-:S03]  /*6eb0*/  IMAD.WIDE.U32 R2, R17, c[0x0][0x2c8], RZ ;  /* 0x0000b20011027a25 */ /* 0x000fc600078e00ff */
[----:B------:R-:W-:Y:S01]  /*6ec0*/  IADD3 R21, R5, R21, RZ ;  /* 0x0000001505157210 */ /* 0x000fe20007ffe0ff */
[----:B------:R-:W-:-:S04]  /*6ed0*/  IMAD R23, R17, c[0x0][0x2cc], R0 ;  /* 0x0000b30011177a24 */ /* 0x000fc800078e0200 */
[----:B------:R-:W-:Y:S02]  /*6ee0*/  IMAD.IADD R23, R3, 0x1, R23 ;  /* 0x0000000103177824 */ /* 0x000fe400078e0217 */
.L_x_3016:
[----:B0-----:R-:W1:Y:S01]  /*6ef0*/  LDS R17, [R15.X4+0x3650] ;  /* 0x003650000f117984 */ /* 0x001e620000004800 */
[----:B------:R-:W-:Y:S01]  /*6f00*/  SHF.R.S32.HI R0, RZ, 0x1f, R15 ;  /* 0x0000001fff007819 */ /* 0x000fe2000001140f */
[----:B------:R-:W-:Y:S01]  /*6f10*/  IMAD.MOV.U32 R8, RZ, RZ, R2 ;  /* 0x000000ffff087224 */ /* 0x000fe200078e0002 */
[----:B0-----:R-:W-:Y:S01]  /*6f20*/  MOV R9, R23 ;  /* 0x0000001700097202 */ /* 0x001fe20000000f00 */
[----:B------:R0:W2:Y:S01]  /*6f30*/  LDS R19, [R15.X4+0x3a50] ;  /* 0x003a50000f137984 */ /* 0x0000a20000004800 */
[----:B------:R-:W-:Y:S01]  /*6f40*/  MOV R6, R4 ;  /* 0x0000000400067202 */ /* 0x000fe20000000f00 */
[----:B------:R-:W-:Y:S01]  /*6f50*/  IMAD R12, R0, c[0x0][0x290], RZ ;  /* 0x0000a400000c7a24 */ /* 0x000fe200078e02ff */
[----:B------:R-:W-:Y:S01]  /*6f60*/  MOV R7, R21 ;  /* 0x0000001500077202 */ /* 0x000fe20000000f00 */
[C---:B------:R-:W-:Y:S01]  /*6f70*/  IMAD.WIDE.U32 R10, R15.reuse, c[0x0][0x2d0], R8 ;  /* 0x0000b4000f0a7a25 */ /* 0x040fe200078e0008 */
[----:B------:R-:W-:Y:S03]  /*6f80*/  YIELD ;  /* 0x0000000000007946 */ /* 0x000fe60003800000 */
[----:B------:R-:W-:-:S04]  /*6f90*/  IMAD.WIDE.U32 R6, R15, c[0x0][0x290], R6 ;  /* 0x0000a4000f067a25 */ /* 0x000fc800078e0006 */
[----:B------:R-:W-:Y:S01]  /*6fa0*/  IMAD R9, R15, c[0x0][0x294], R12 ;  /* 0x0000a5000f097a24 */ /* 0x000fe200078e020c */
[----:B------:R-:W-:Y:S01]  /*6fb0*/  LEA R8, P0, R6, c[0x0][0x310], 0x2 ;  /* 0x0000c40006087a11 */ /* 0x000fe200078010ff */
[----:B------:R-:W-:Y:S01]  /*6fc0*/  IMAD R0, R0, c[0x0][0x2d0], RZ ;  /* 0x0000b40000007a24 */ /* 0x000fe200078e02ff */
[----:B------:R-:W-:Y:S02]  /*6fd0*/  LEA R12, P1, R10, c[0x0][0x320], 0x2 ;  /* 0x0000c8000a0c7a11 */ /* 0x000fe400078210ff */
[----:B------:R-:W-:Y:S01]  /*6fe0*/  IADD3 R9, R7, R9, RZ ;  /* 0x0000000907097210 */ /* 0x000fe20007ffe0ff */
[C---:B------:R-:W-:Y:S01]  /*6ff0*/  IMAD R13, R15.reuse, c[0x0][0x2d4], R0 ;  /* 0x0000b5000f0d7a24 */ /* 0x040fe200078e0200 */
[----:B0-----:R-:W-:Y:S02]  /*7000*/  IADD3 R15, R15, c[0x0][0x0], RZ ;  /* 0x000000000f0f7a10 */ /* 0x001fe40007ffe0ff */
[----:B------:R-:W-:Y:S02]  /*7010*/  LEA.HI.X R9, R6, c[0x0][0x314], R9, 0x2, P0 ;  /* 0x0000c50006097a11 */ /* 0x000fe400000f1409 */
[----:B------:R-:W-:-:S02]  /*7020*/  ISETP.GE.AND P0, PT, R15, c[0x0][0x16c], PT ;  /* 0x00005b000f007a0c */ /* 0x000fc40003f06270 */
[----:B------:R-:W-:-:S04]  /*7030*/  IADD3 R7, R11, R13, RZ ;  /* 0x0000000d0b077210 */ /* 0x000fc80007ffe0ff */
[----:B------:R-:W-:Y:S01]  /*7040*/  LEA.HI.X R13, R10, c[0x0][0x324], R7, 0x2, P1 ;  /* 0x0000c9000a0d7a11 */ /* 0x000fe200008f1407 */
[----:B-1----:R0:W-:Y:S04]  /*7050*/  RED.E.ADD.F32.FTZ.RN.STRONG.GPU [R8.64], R17 ;  /* 0x000000110800798e */ /* 0x0021e8000c10e78a */
[----:B--2---:R0:W-:Y:S02]  /*7060*/  RED.E.ADD.F32.FTZ.RN.STRONG.GPU [R12.64], R19 ;  /* 0x000000130c00798e */ /* 0x0041e4000c10e78a */
[----:B------:R-:W-:Y:S05]  /*7070*/  @!P0 BRA `(.L_x_3016) ;  /* 0xfffffe7000008947 */ /* 0x000fea000383ffff */
[----:B------:R-:W-:Y:S05]  /*7080*/  EXIT ;  /* 0x000000000000794d */ /* 0x000fea0003800000 */
.L_x_2962:
[----:B------:R-:W-:Y:S01]  /*7090*/  HFMA2.MMA R180, -RZ, RZ, 0, 5.9604644775390625e-08 ;  /* 0x00000001ffb47435 */ /* 0x000fe200000001ff */
[----:B------:R-:W-:Y:S01]  /*70a0*/  IMAD.MOV.U32 R177, RZ, RZ, R74 ;  /* 0x000000ffffb17224 */ /* 0x000fe200078e004a */
[----:B------:R-:W-:Y:S02]  /*70b0*/  MOV R179, RZ ;  /* 0x000000ff00b37202 */ /* 0x000fe40000000f00 */
[----:B------:R-:W-:-:S02]  /*70c0*/  MOV R182, 0xffffffff ;  /* 0xffffffff00b67802 */ /* 0x000fc40000000f00 */
[----:B------:R-:W-:Y:S02]  /*70d0*/  MOV R72, 0x70f0 ;  /* 0x000070f000487802 */ /* 0x000fe40000000f00 */
[----:B-1---5:R-:W-:Y:S05]  /*70e0*/  CALL.REL.NOINC `($__internal_122_$__cuda_sm70_shflsync_up) ;  /* 0x00000ee000007944 */ /* 0x022fea0003c00000 */
[----:B-1----:R-:W-:Y:S01]  /*70f0*/  IMAD.MOV.U32 R173, RZ, RZ, R177 ;  /* 0x000000ffffad7224 */ /* 0x002fe200078e00b1 */
[----:B0-----:R-:W-:Y:S05]  /*7100*/  BRA `(.L_x_3017) ;  /* 0xffffc02000007947 */ /* 0x001fea000383ffff */
.L_x_2963:
[----:B------:R-:W-:Y:S01]  /*7110*/  HFMA2.MMA R180, -RZ, RZ, 0, 5.9604644775390625e-08 ;  /* 0x00000001ffb47435 */ /* 0x000fe200000001ff */
[----:B------:R-:W-:Y:S01]  /*7120*/  MOV R177, R75 ;  /* 0x0000004b00b17202 */ /* 0x000fe20000000f00 */
[----:B------:R-:W-:Y:S01]  /*7130*/  IMAD.MOV.U32 R182, RZ, RZ, -0x1 ;  /* 0xffffffffffb67424 */ /* 0x000fe200078e00ff */
[----:B------:R-:W-:Y:S02]  /*7140*/  MOV R179, RZ ;  /* 0x000000ff00b37202 */ /* 0x000fe40000000f00 */
[----:B------:R-:W-:Y:S02]  /*7150*/  MOV R72, 0x7170 ;  /* 0x0000717000487802 */ /* 0x000fe40000000f00 */
[----:B012--5:R-:W-:Y:S05]  /*7160*/  CALL.REL.NOINC `($__internal_122_$__cuda_sm70_shflsync_up) ;  /* 0x00000e6000007944 */ /* 0x027fea0003c00000 */
[C---:B------:R-:W-:Y:S01]  /*7170*/  FMUL.FTZ R173, R74.reuse, R173 ;  /* 0x000000ad4aad7220 */ /* 0x040fe20000410000 */
[----:B------:R-:W-:Y:S01]  /*7180*/  ISETP.GE.AND P0, PT, R5, 0x1, PT ;  /* 0x000000010500780c */ /* 0x000fe20003f06270 */
[----:B-1----:R-:W-:Y:S01]  /*7190*/  FFMA.FTZ R72, R74, R177, R75 ;  /* 0x000000b14a487223 */ /* 0x002fe2000001004b */
[----:B0-----:R-:W-:Y:S01]  /*71a0*/  HFMA2.MMA R180, -RZ, RZ, 0, 1.1920928955078125e-07 ;  /* 0x00000002ffb47435 */ /* 0x001fe200000001ff */
[----:B------:R-:W-:-:S02]  /*71b0*/  MOV R179, RZ ;  /* 0x000000ff00b37202 */ /* 0x000fc40000000f00 */
[----:B------:R-:W-:Y:S02]  /*71c0*/  FSEL R173, R74, R173, !P0 ;  /* 0x000000ad4aad7208 */ /* 0x000fe40004000000 */
[----:B------:R-:W-:Y:S02]  /*71d0*/  FSEL R176, R75, R72, !P0 ;  /* 0x000000484bb07208 */ /* 0x000fe40004000000 */
[----:B------:R-:W-:Y:S01]  /*71e0*/  MOV R182, 0xffffffff ;  /* 0xffffffff00b67802 */ /* 0x000fe20000000f00 */
[----:B------:R-:W-:Y:S01]  /*71f0*/  IMAD.MOV.U32 R177, RZ, RZ, R173 ;  /* 0x000000ffffb17224 */ /* 0x000fe200078e00ad */
[----:B------:R-:W-:Y:S02]  /*7200*/  MOV R72, 0x7220 ;  /* 0x0000722000487802 */ /* 0x000fe40000000f00 */
[----:B------:R-:W-:Y:S05]  /*7210*/  CALL.REL.NOINC `($__internal_122_$__cuda_sm70_shflsync_up) ;  /* 0x00000db000007944 */ /* 0x000fea0003c00000 */
[----:B0-----:R-:W-:Y:S01]  /*7220*/  HFMA2.MMA R180, -RZ, RZ, 0, 1.1920928955078125e-07 ;  /* 0x00000002ffb47435 */ /* 0x001fe200000001ff */
[----:B-1----:R-:W-:Y:S01]  /*7230*/  MOV R74, R177 ;  /* 0x000000b1004a7202 */ /* 0x002fe20000000f00 */
[----:B------:R-:W-:Y:S01]  /*7240*/  IMAD.MOV.U32 R179, RZ, RZ, RZ ;  /* 0x000000ffffb37224 */ /* 0x000fe200078e00ff */
[----:B------:R-:W-:Y:S02]  /*7250*/  MOV R177, R176 ;  /* 0x000000b000b17202 */ /* 0x000fe40000000f00 */
[----:B------:R-:W-:-:S02]  /*7260*/  MOV R182, 0xffffffff ;  /* 0xffffffff00b67802 */ /* 0x000fc40000000f00 */
[----:B------:R-:W-:Y:S02]  /*7270*/  MOV R72, 0x7290 ;  /* 0x0000729000487802 */ /* 0x000fe40000000f00 */
[----:B------:R-:W-:Y:S05]  /*7280*/  CALL.REL.NOINC `($__internal_122_$__cuda_sm70_shflsync_up) ;  /* 0x00000d4000007944 */ /* 0x000fea0003c00000 */
[----:B------:R-:W-:Y:S01]  /*7290*/  ISETP.GE.AND P0, PT, R5, 0x2, PT ;  /* 0x000000020500780c */ /* 0x000fe20003f06270 */
[----:B0-----:R-:W-:Y:S01]  /*72a0*/  HFMA2.MMA R180, -RZ, RZ, 0, 2.384185791015625e-07 ;  /* 0x00000004ffb47435 */ /* 0x001fe200000001ff */
[----:B------:R-:W-:Y:S01]  /*72b0*/  MOV R179, RZ ;  /* 0x000000ff00b37202 */ /* 0x000fe20000000f00 */
[----:B------:R-:W-:Y:S01]  /*72c0*/  IMAD.MOV.U32 R182, RZ, RZ, -0x1 ;  /* 0xffffffffffb67424 */ /* 0x000fe200078e00ff */
[----:B------:R-:W-:-:S09]  /*72d0*/  MOV R72, 0x7320 ;  /* 0x0000732000487802 */ /* 0x000fd20000000f00 */
[----:B-1----:R-:W-:Y:S02]  /*72e0*/  @P0 FFMA.FTZ R176, R173, R177, R176 ;  /* 0x000000b1adb00223 */ /* 0x002fe400000100b0 */
[----:B------:R-:W-:-:S05]  /*72f0*/  @P0 FMUL.FTZ R173, R74, R173 ;  /* 0x000000ad4aad0220 */ /* 0x000fca0000410000 */
[----:B------:R-:W-:Y:S02]  /*7300*/  MOV R177, R173 ;  /* 0x000000ad00b17202 */ /* 0x000fe40000000f00 */
[----:B------:R-:W-:Y:S05]  /*7310*/  CALL.REL.NOINC `($__internal_122_$__cuda_sm70_shflsync_up) ;  /* 0x00000cb000007944 */ /* 0x000fea0003c00000 */
[----:B0-----:R-:W-:Y:S01]  /*7320*/  HFMA2.MMA R179, -RZ, RZ, 0, 0 ;  /* 0x00000000ffb37435 */ /* 0x001fe200000001ff */
[----:B-1----:R-:W-:Y:S01]  /*7330*/  MOV R74, R177 ;  /* 0x000000b1004a7202 */ /* 0x002fe20000000f00 */
[----:B------:R-:W-:Y:S01]  /*7340*/  IMAD.MOV.U32 R180, RZ, RZ, 0x4 ;  /* 0x00000004ffb47424 */ /* 0x000fe200078e00ff */
[----:B------:R-:W-:Y:S02]  /*7350*/  MOV R177, R176 ;  /* 0x000000b000b17202 */ /* 0x000fe40000000f00 */
[----:B------:R-:W-:Y:S02]  /*7360*/  MOV R182, 0xffffffff ;  /* 0xffffffff00b67802 */ /* 0x000fe40000000f00 */
[----:B------:R-:W-:Y:S02]  /*7370*/  MOV R72, 0x7390 ;  /* 0x0000739000487802 */ /* 0x000fe40000000f00 */
[----:B------:R-:W-:Y:S05]  /*7380*/  CALL.REL.NOINC `($__internal_122_$__cuda_sm70_shflsync_up) ;  /* 0x00000c4000007944 */ /* 0x000fea0003c00000 */
[----:B------:R-:W-:Y:S01]  /*7390*/  ISETP.GE.AND P0, PT, R5, 0x4, PT ;  /* 0x000000040500780c */ /* 0x000fe20003f06270 */
[----:B0-----:R-:W-:Y:S01]  /*73a0*/  HFMA2.MMA R180, -RZ, RZ, 0, 4.76837158203125e-07 ;  /* 0x00000008ffb47435 */ /* 0x001fe200000001ff */
[----:B------:R-:W-:Y:S02]  /*73b0*/  MOV R179, RZ ;  /* 0x000000ff00b37202 */ /* 0x000fe40000000f00 */
[----:B------:R-:W-:-:S02]  /*73c0*/  MOV R182, 0xffffffff ;  /* 0xffffffff00b67802 */ /* 0x000fc40000000f00 */
[----:B------:R-:W-:-:S07]  /*73d0*/  MOV R72, 0x7440 ;  /* 0x0000744000487802 */ /* 0x000fce0000000f00 */
[----:B-1----:R-:W-:Y:S02]  /*73e0*/  @P0 FFMA.FTZ R176, R173, R177, R176 ;  /* 0x000000b1adb00223 */ /* 0x002fe400000100b0 */
[----:B------:R-:W-:-:S04]  /*73f0*/  @P0 FMUL.FTZ R173, R74, R173 ;  /* 0x000000ad4aad0220 */ /* 0x000fc80000410000 */
[----:B------:R-:W-:Y:S01]  /*7400*/  IMAD.MOV.U32 R175, RZ, RZ, R173 ;  /* 0x000000ffffaf7224 */ /* 0x000fe200078e00ad */
[----:B------:R-:W-:-:S03]  /*7410*/  MOV R173, R176 ;  /* 0x000000b000ad7202 */ /* 0x000fc60000000f00 */
[----:B------:R-:W-:Y:S02]  /*7420*/  IMAD.MOV.U32 R177, RZ, RZ, R175 ;  /* 0x000000ffffb17224 */ /* 0x000fe400078e00af */
[----:B------:R-:W-:Y:S05]  /*7430*/  CALL.REL.NOINC `($__internal_122_$__cuda_sm70_shflsync_up) ;  /* 0x00000b9000007944 */ /* 0x000fea0003c00000 */
[----:B0-----:R-:W-:Y:S01]  /*7440*/  HFMA2.MMA R180, -RZ, RZ, 0, 4.76837158203125e-07 ;  /* 0x00000008ffb47435 */ /* 0x001fe200000001ff */
[----:B-1----:R-:W-:Y:S01]  /*7450*/  MOV R74, R177 ;  /* 0x000000b1004a7202 */ /* 0x002fe20000000f00 */
[----:B------:R-:W-:Y:S01]  /*7460*/  IMAD.MOV.U32 R179, RZ, RZ, RZ ;  /* 0x000000ffffb37224 */ /* 0x000fe200078e00ff */
[----:B------:R-:W-:Y:S02]  /*7470*/  MOV R177, R173 ;  /* 0x000000ad00b17202 */ /* 0x000fe40000000f00 */
[----:B------:R-:W-:Y:S02]  /*7480*/  MOV R182, 0xffffffff ;  /* 0xffffffff00b67802 */ /* 0x000fe40000000f00 */
[----:B------:R-:W-:Y:S02]  /*7490*/  MOV R72, 0x74b0 ;  /* 0x000074b000487802 */ /* 0x000fe40000000f00 */
[----:B------:R-:W-:Y:S05]  /*74a0*/  CALL.REL.NOINC `($__internal_122_$__cuda_sm70_shflsync_up) ;  /* 0x00000b2000007944 */ /* 0x000fea0003c00000 */
[----:B------:R-:W-:Y:S01]  /*74b0*/  ISETP.GE.AND P0, PT, R5, 0x8, PT ;  /* 0x000000080500780c */ /* 0x000fe20003f06270 */
[----:B0-----:R-:W-:Y:S01]  /*74c0*/  HFMA2.MMA R180, -RZ, RZ, 0, 9.5367431640625e-07 ;  /* 0x00000010ffb47435 */ /* 0x001fe200000001ff */
        /* <DEDUP_REMOVED lines=14> */
[----:B-1----:R-:W-:Y:S01]  /*75b0*/  MOV R72, R177 ;  /* 0x000000b100487202 */ /* 0x002fe20000000f00 */
[----:B0-----:R-:W-:Y:S05]  /*75c0*/  BRA `(.L_x_3018) ;  /* 0xffffbce000007947 */ /* 0x001fea000383ffff */
.L_x_2966:
[----:B------:R-:W-:Y:S01]  /*75d0*/  HFMA2.MMA R180, -RZ, RZ, 0, 5.9604644775390625e-08 ;  /* 0x00000001ffb47435 */ /* 0x000fe200000001ff */
[----:B------:R-:W-:Y:S01]  /*75e0*/  IMAD.MOV.U32 R177, RZ, RZ, R175 ;  /* 0x000000ffffb17224 */ /* 0x000fe200078e00af */
[----:B------:R-:W-:-:S02]  /*75f0*/  MOV R179, RZ ;  /* 0x000000ff00b37202 */ /* 0x000fc40000000f00 */
[----:B------:R-:W-:Y:S02]  /*7600*/  MOV R182, 0xffffffff ;  /* 0xffffffff00b67802 */ /* 0x000fe40000000f00 */
[----:B------:R-:W-:Y:S02]  /*7610*/  MOV R72, 0x7630 ;  /* 0x0000763000487802 */ /* 0x000fe40000000f00 */
[----:B01---5:R-:W-:Y:S05]  /*7620*/  CALL.REL.NOINC `($__internal_122_$__cuda_sm70_shflsync_up) ;  /* 0x000009a000007944 */ /* 0x023fea0003c00000 */
[----:B0-----:R-:W-:Y:S01]  /*7630*/  HFMA2.MMA R180, -RZ, RZ, 0, 5.9604644775390625e-08 ;  /* 0x00000001ffb47435 */ /* 0x001fe200000001ff */
[----:B-1----:R-:W-:Y:S01]  /*7640*/  MOV R74, R177 ;  /* 0x000000b1004a7202 */ /* 0x002fe20000000f00 */
[----:B------:R-:W-:Y:S01]  /*7650*/  IMAD.MOV.U32 R177, RZ, RZ, R75 ;  /* 0x000000ffffb17224 */ /* 0x000fe200078e004b */
[----:B------:R-:W-:Y:S02]  /*7660*/  MOV R179, RZ ;  /* 0x000000ff00b37202 */ /* 0x000fe40000000f00 */
[----:B------:R-:W-:Y:S02]  /*7670*/  MOV R182, 0xffffffff ;  /* 0xffffffff00b67802 */ /* 0x000fe40000000f00 */
[----:B------:R-:W-:Y:S02]  /*7680*/  MOV R72, 0x76a0 ;  /* 0x000076a000487802 */ /* 0x000fe40000000f00 */
[----:B------:R-:W-:Y:S05]  /*7690*/  CALL.REL.NOINC `($__internal_122_$__cuda_sm70_shflsync_up) ;  /* 0x0000093000007944 */ /* 0x000fea0003c00000 */
[----:B------:R-:W-:Y:S01]  /*76a0*/  HFMA2.MMA R219, -RZ, RZ, 0, 0 ;  /* 0x00000000ffdb7435 */ /* 0x000fe200000001ff */
[----:B------:R-:W-:Y:S01]  /*76b0*/  MOV R173, R74 ;  /* 0x0000004a00ad7202 */ /* 0x000fe20000000f00 */
[----:B-1----:R-:W-:Y:S01]  /*76c0*/  IMAD.MOV.U32 R176, RZ, RZ, R177 ;  /* 0x000000ffffb07224 */ /* 0x002fe200078e00b1 */
[----:B------:R-:W-:-:S02]  /*76d0*/  MOV R220, R130 ;  /* 0x0000008200dc7202 */ /* 0x000fc40000000f00 */
[----:B------:R-:W-:Y:S02]  /*76e0*/  MOV R221, 0x1f ;  /* 0x0000001f00dd7802 */ /* 0x000fe40000000f00 */
[----:B------:R-:W-:Y:S02]  /*76f0*/  MOV R222, 0xffffffff ;  /* 0xffffffff00de7802 */ /* 0x000fe40000000f00 */
[----:B------:R-:W-:Y:S02]  /*7700*/  MOV R72, 0x7720 ;  /* 0x0000772000487802 */ /* 0x000fe40000000f00 */
[----:B0-----:R-:W-:Y:S05]  /*7710*/  CALL.REL.NOINC `($__internal_121_$__cuda_sm70_shflsync_idx_p) ;  /* 0x0000087000007944 */ /* 0x001fea0003c00000 */
[----:B-1----:R-:W-:Y:S01]  /*7720*/  MOV R130, R219 ;  /* 0x000000db00827202 */ /* 0x002fe20000000f00 */
[----:B------:R-:W-:Y:S01]  /*7730*/  HFMA2.MMA R219, -RZ, RZ, 0, 0 ;  /* 0x00000000ffdb7435 */ /* 0x000fe200000001ff */
[----:B0-----:R-:W-:Y:S01]  /*7740*/  IMAD.MOV.U32 R220, RZ, RZ, R131 ;  /* 0x000000ffffdc7224 */ /* 0x001fe200078e0083 */
[----:B------:R-:W-:Y:S02]  /*7750*/  MOV R221, 0x1f ;  /* 0x0000001f00dd7802 */ /* 0x000fe40000000f00 */
[----:B------:R-:W-:Y:S02]  /*7760*/  MOV R222, 0xffffffff ;  /* 0xffffffff00de7802 */ /* 0x000fe40000000f00 */
[----:B------:R-:W-:-:S02]  /*7770*/  MOV R72, 0x7790 ;  /* 0x0000779000487802 */ /* 0x000fc40000000f00 */
[----:B------:R-:W-:Y:S05]  /*7780*/  CALL.REL.NOINC `($__internal_121_$__cuda_sm70_shflsync_idx_p) ;  /* 0x0000080000007944 */ /* 0x000fea0003c00000 */
[----:B-1----:R-:W-:Y:S01]  /*7790*/  IMAD.MOV.U32 R73, RZ, RZ, R219 ;  /* 0x000000ffff497224 */ /* 0x002fe200078e00db */
[----:B0-----:R-:W-:Y:S05]  /*77a0*/  BRA `(.L_x_3019) ;  /* 0xffffbc7000007947 */ /* 0x001fea000383ffff */
.L_x_2969:
[----:B------:R-:W-:Y:S01]  /*77b0*/  HFMA2.MMA R219, -RZ, RZ, 0, 5.9604644775390625e-08 ;  /* 0x00000001ffdb7435 */ /* 0x000fe200000001ff */
[----:B------:R-:W-:-:S02]  /*77c0*/  MOV R216, R74 ;  /* 0x0000004a00d87202 */ /* 0x000fc40000000f00 */
[----:B------:R-:W-:Y:S02]  /*77d0*/  MOV R218, 0x1f ;  /* 0x0000001f00da7802 */ /* 0x000fe40000000f00 */
[----:B------:R-:W-:Y:S02]  /*77e0*/  MOV R221, 0xffffffff ;  /* 0xffffffff00dd7802 */ /* 0x000fe40000000f00 */
[----:B------:R-:W-:Y:S02]  /*77f0*/  MOV R72, 0x7810 ;  /* 0x0000781000487802 */ /* 0x000fe40000000f00 */
[----:B------:R-:W-:Y:S05]  /*7800*/  CALL.REL.NOINC `($__internal_120_$__cuda_sm70_shflsync_down) ;  /* 0x0000074000007944 */ /* 0x000fea0003c00000 */
[----:B-1----:R-:W-:Y:S01]  /*7810*/  IMAD.MOV.U32 R215, RZ, RZ, R216 ;  /* 0x000000ffffd77224 */ /* 0x002fe200078e00d8 */
[----:B0-----:R-:W-:Y:S05]  /*7820*/  BRA `(.L_x_3020) ;  /* 0xffffc1d000007947 */ /* 0x001fea000383ffff */
.L_x_2970:
[----:B------:R-:W-:Y:S01]  /*7830*/  HFMA2.MMA R219, -RZ, RZ, 0, 5.9604644775390625e-08 ;  /* 0x00000001ffdb7435 */ /* 0x000fe200000001ff */
[----:B------:R-:W-:Y:S02]  /*7840*/  MOV R216, R75 ;  /* 0x0000004b00d87202 */ /* 0x000fe40000000f00 */
[----:B------:R-:W-:Y:S02]  /*7850*/  MOV R218, 0x1f ;  /* 0x0000001f00da7802 */ /* 0x000fe40000000f00 */
[----:B------:R-:W-:-:S02]  /*7860*/  MOV R221, 0xffffffff ;  /* 0xffffffff00dd7802 */ /* 0x000fc40000000f00 */
[----:B------:R-:W-:Y:S02]  /*7870*/  MOV R72, 0x7890 ;  /* 0x0000789000487802 */ /* 0x000fe40000000f00 */
[----:B01----:R-:W-:Y:S05]  /*7880*/  CALL.REL.NOINC `($__internal_120_$__cuda_sm70_shflsync_down) ;  /* 0x000006c000007944 */ /* 0x003fea0003c00000 */
[C---:B------:R-:W-:Y:S01]  /*7890*/  FMUL.FTZ R73, R74.reuse, R215 ;  /* 0x000000d74a497220 */ /* 0x040fe20000410000 */
[----:B0-----:R-:W-:Y:S01]  /*78a0*/  HFMA2.MMA R218, -RZ, RZ, 0, 1.847743988037109375e-06 ;  /* 0x0000001fffda7435 */ /* 0x001fe200000001ff */
[C---:B-1----:R-:W-:Y:S01]  /*78b0*/  FFMA.FTZ R216, R74.reuse, R216, R75 ;  /* 0x000000d84ad87223 */ /* 0x042fe2000001004b */
[----:B------:R-:W-:Y:S01]  /*78c0*/  MOV R221, 0xffffffff ;  /* 0xffffffff00dd7802 */ /* 0x000fe20000000f00 */
[----:B------:R-:W-:Y:S01]  /*78d0*/  IMAD.MOV.U32 R219, RZ, RZ, 0x2 ;  /* 0x00000002ffdb7424 */ /* 0x000fe200078e00ff */
[----:B------:R-:W-:Y:S02]  /*78e0*/  FSEL R215, R74, R73, !P4 ;  /* 0x000000494ad77208 */ /* 0x000fe40006000000 */
[----:B------:R-:W-:Y:S02]  /*78f0*/  FSEL R75, R75, R216, !P4 ;  /* 0x000000d84b4b7208 */ /* 0x000fe40006000000 */
[----:B------:R-:W-:Y:S02]  /*7900*/  MOV R216, R215 ;  /* 0x000000d700d87202 */ /* 0x000fe40000000f00 */
[----:B------:R-:W-:-:S02]  /*7910*/  MOV R72, 0x7930 ;  /* 0x0000793000487802 */ /* 0x000fc40000000f00 */
[----:B------:R-:W-:Y:S05]  /*7920*/  CALL.REL.NOINC `($__internal_120_$__cuda_sm70_shflsync_down) ;  /* 0x0000062000007944 */ /* 0x000fea0003c00000 */
[----:B0-----:R-:W-:Y:S01]  /*7930*/  HFMA2.MMA R219, -RZ, RZ, 0, 1.1920928955078125e-07 ;  /* 0x00000002ffdb7435 */ /* 0x001fe200000001ff */
[----:B-1----:R-:W-:Y:S01]  /*7940*/  MOV R74, R216 ;  /* 0x000000d8004a7202 */ /* 0x002fe20000000f00 */
[----:B------:R-:W-:Y:S01]  /*7950*/  IMAD.MOV.U32 R216, RZ, RZ, R75 ;  /* 0x000000ffffd87224 */ /* 0x000fe200078e004b */
[----:B------:R-:W-:-:S02]  /*7960*/  MOV R218, 0x1f ;  /* 0x0000001f00da7802 */ /* 0x000fc40000000f00 */
[----:B------:R-:W-:Y:S02]  /*7970*/  MOV R221, 0xffffffff ;  /* 0xffffffff00dd7802 */ /* 0x000fe40000000f00 */
[----:B------:R-:W-:Y:S02]  /*7980*/  MOV R72, 0x79a0 ;  /* 0x000079a000487802 */ /* 0x000fe40000000f00 */
[----:B------:R-:W-:Y:S05]  /*7990*/  CALL.REL.NOINC `($__internal_120_$__cuda_sm70_shflsync_down) ;  /* 0x000005b000007944 */ /* 0x000fea0003c00000 */
[----:B-1----:R-:W-:Y:S01]  /*79a0*/  @!P3 FFMA.FTZ R75, R215, R216, R75 ;  /* 0x000000d8d74bb223 */ /* 0x002fe2000001004b */
[----:B0-----:R-:W-:Y:S01]  /*79b0*/  HFMA2.MMA R219, -RZ, RZ, 0, 2.384185791015625e-07 ;  /* 0x00000004ffdb7435 */ /* 0x001fe200000001ff */
[----:B------:R-:W-:Y:S01]  /*79c0*/  @!P3 FMUL.FTZ R215, R74, R215 ;  /* 0x000000d74ad7b220 */ /* 0x000fe20000410000 */
[----:B------:R-:W-:Y:S01]  /*79d0*/  MOV R221, 0xffffffff ;  /* 0xffffffff00dd7802 */ /* 0x000fe20000000f00 */
[----:B------:R-:W-:Y:S01]  /*79e0*/  IMAD.MOV.U32 R218, RZ, RZ, 0x1f ;  /* 0x0000001fffda7424 */ /* 0x000fe200078e00ff */
[----:B------:R-:W-:Y:S02]  /*79f0*/  MOV R72, 0x7a20 ;  /* 0x00007a2000487802 */ /* 0x000fe40000000f00 */
[----:B------:R-:W-:Y:S02]  /*7a00*/  MOV R216, R215 ;  /* 0x000000d700d87202 */ /* 0x000fe40000000f00 */
[----:B------:R-:W-:Y:S05]  /*7a10*/  CALL.REL.NOINC `($__internal_120_$__cuda_sm70_shflsync_down) ;  /* 0x0000053000007944 */ /* 0x000fea0003c00000 */
[----:B0-----:R-:W-:Y:S01]  /*7a20*/  HFMA2.MMA R218, -RZ, RZ, 0, 1.847743988037109375e-06 ;  /* 0x0000001fffda7435 */ /* 0x001fe200000001ff */
[----:B-1----:R-:W-:Y:S01]  /*7a30*/  MOV R74, R216 ;  /* 0x000000d8004a7202 */ /* 0x002fe20000000f00 */
[----:B------:R-:W-:Y:S01]  /*7a40*/  IMAD.MOV.U32 R219, RZ, RZ, 0x4 ;  /* 0x00000004ffdb7424 */ /* 0x000fe200078e00ff */
[----:B------:R-:W-:-:S02]  /*7a50*/  MOV R216, R75 ;  /* 0x0000004b00d87202 */ /* 0x000fc40000000f00 */
[----:B------:R-:W-:Y:S02]  /*7a60*/  MOV R221, 0xffffffff ;  /* 0xffffffff00dd7802 */ /* 0x000fe40000000f00 */
[----:B------:R-:W-:Y:S02]  /*7a70*/  MOV R72, 0x7a90 ;  /* 0x00007a9000487802 */ /* 0x000fe40000000f00 */
[----:B------:R-:W-:Y:S05]  /*7a80*/  CALL.REL.NOINC `($__internal_120_$__cuda_sm70_shflsync_down) ;  /* 0x000004c000007944 */ /* 0x000fea0003c00000 */
[----:B-1----:R-:W-:Y:S01]  /*7a90*/  @!P2 FFMA.FTZ R75, R215, R216, R75 ;  /* 0x000000d8d74ba223 */ /* 0x002fe2000001004b */
[----:B0-----:R-:W-:Y:S01]  /*7aa0*/  HFMA2.MMA R219, -RZ, RZ, 0, 4.76837158203125e-07 ;  /* 0x00000008ffdb7435 */ /* 0x001fe200000001ff */
[----:B------:R-:W-:Y:S01]  /*7ab0*/  @!P2 FMUL.FTZ R215, R74, R215 ;  /* 0x000000d74ad7a220 */ /* 0x000fe20000410000 */
[----:B------:R-:W-:Y:S01]  /*7ac0*/  MOV R218, 0x1f ;  /* 0x0000001f00da7802 */ /* 0x000fe20000000f00 */
[----:B------:R-:W-:Y:S01]  /*7ad0*/  IMAD.MOV.U32 R221, RZ, RZ, -0x1 ;  /* 0xffffffffffdd7424 */ /* 0x000fe200078e00ff */
[----:B------:R-:W-:Y:S02]  /*7ae0*/  MOV R72, 0x7b10 ;  /* 0x00007b1000487802 */ /* 0x000fe40000000f00 */
[----:B------:R-:W-:Y:S02]  /*7af0*/  MOV R216, R215 ;  /* 0x000000d700d87202 */ /* 0x000fe40000000f00 */
[----:B------:R-:W-:Y:S05]  /*7b00*/  CALL.REL.NOINC `($__internal_120_$__cuda_sm70_shflsync_down) ;  /* 0x0000044000007944 */ /* 0x000fea0003c00000 */
[----:B0-----:R-:W-:Y:S01]  /*7b10*/  HFMA2.MMA R219, -RZ, RZ, 0, 4.76837158203125e-07 ;  /* 0x00000008ffdb7435 */ /* 0x001fe200000001ff */
[----:B-1----:R-:W-:Y:S01]  /*7b20*/  MOV R74, R216 ;  /* 0x000000d8004a7202 */ /* 0x002fe20000000f00 */
[----:B------:R-:W-:Y:S01]  /*7b30*/  IMAD.MOV.U32 R218, RZ, RZ, 0x1f ;  /* 0x0000001fffda7424 */ /* 0x000fe200078e00ff */
[----:B------:R-:W-:-:S02]  /*7b40*/  MOV R216, R75 ;  /* 0x0000004b00d87202 */ /* 0x000fc40000000f00 */
[----:B------:R-:W-:Y:S02]  /*7b50*/  MOV R221, 0xffffffff ;  /* 0xffffffff00dd7802 */ /* 0x000fe40000000f00 */
[----:B------:R-:W-:Y:S02]  /*7b60*/  MOV R72, 0x7b80 ;  /* 0x00007b8000487802 */ /* 0x000fe40000000f00 */
[----:B------:R-:W-:Y:S05]  /*7b70*/  CALL.REL.NOINC `($__internal_120_$__cuda_sm70_shflsync_down) ;  /* 0x000003d000007944 */ /* 0x000fea0003c00000 */
[----:B-1----:R-:W-:Y:S01]  /*7b80*/  @!P1 FFMA.FTZ R75, R215, R216, R75 ;  /* 0x000000d8d74b9223 */ /* 0x002fe2000001004b */
[----:B0-----:R-:W-:Y:S01]  /*7b90*/  HFMA2.MMA R219, -RZ, RZ, 0, 9.5367431640625e-07 ;  /* 0x00000010ffdb7435 */ /* 0x001fe200000001ff */
[----:B------:R-:W-:Y:S01]  /*7ba0*/  @!P1 FMUL.FTZ R215, R74, R215 ;  /* 0x000000d74ad79220 */ /* 0x000fe20000410000 */
[----:B------:R-:W-:Y:S01]  /*7bb0*/  HFMA2.MMA R218, -RZ, RZ, 0, 1.847743988037109375e-06 ;  /* 0x0000001fffda7435 */ /* 0x000fe200000001ff */
[----:B------:R-:W-:Y:S01]  /*7bc0*/  IMAD.MOV.U32 R221, RZ, RZ, -0x1 ;  /* 0xffffffffffdd7424 */ /* 0x000fe200078e00ff */
[----:B------:R-:W-:Y:S02]  /*7bd0*/  MOV R72, 0x7c10 ;  /* 0x00007c1000487802 */ /* 0x000fe40000000f00 */
[----:B------:R-:W-:-:S04]  /*7be0*/  MOV R217, R215 ;  /* 0x000000d700d97202 */ /* 0x000fc80000000f00 */
[----:B------:R-:W-:Y:S02]  /*7bf0*/  MOV R216, R217 ;  /* 0x000000d900d87202 */ /* 0x000fe40000000f00 */
[----:B------:R-:W-:Y:S05]  /*7c00*/  CALL.REL.NOINC `($__internal_120_$__cuda_sm70_shflsync_down) ;  /* 0x0000034000007944 */ /* 0x000fea0003c00000 */
[----:B0-----:R-:W-:Y:S01]  /*7c10*/  HFMA2.MMA R219, -RZ, RZ, 0, 9.5367431640625e-07 ;  /* 0x00000010ffdb7435 */ /* 0x001fe200000001ff */
[----:B-1----:R-:W-:Y:S01]  /*7c20*/  MOV R74, R216 ;  /* 0x000000d8004a7202 */ /* 0x002fe20000000f00 */
[----:B------:R-:W-:Y:S01]  /*7c30*/  IMAD.MOV.U32 R218, RZ, RZ, 0x1f ;  /* 0x0000001fffda7424 */ /* 0x000fe200078e00ff */
[----:B------:R-:W-:Y:S02]  /*7c40*/  MOV R216, R75 ;  /* 0x0000004b00d87202 */ /* 0x000fe40000000f00 */
[----:B------:R-:W-:Y:S02]  /*7c50*/  MOV R221, 0xffffffff ;  /* 0xffffffff00dd7802 */ /* 0x000fe40000000f00 */
[----:B------:R-:W-:Y:S02]  /*7c60*/  MOV R72, 0x7c80 ;  /* 0x00007c8000487802 */ /* 0x000fe40000000f00 */
[----:B------:R-:W-:Y:S05]  /*7c70*/  CALL.REL.NOINC `($__internal_120_$__cuda_sm70_shflsync_down) ;  /* 0x000002d000007944 */ /* 0x000fea0003c00000 */
[----:B-1----:R-:W-:Y:S01]  /*7c80*/  @!P0 FFMA.FTZ R75, R217, R216, R75 ;  /* 0x000000d8d94b8223 */ /* 0x002fe2000001004b */
[----:B0-----:R-:W-:Y:S01]  /*7c90*/  HFMA2.MMA R219, -RZ, RZ, 0, 0 ;  /* 0x00000000ffdb7435 */ /* 0x001fe200000001ff */
[----:B------:R-:W-:Y:S01]  /*7ca0*/  @!P0 FMUL.FTZ R217, R74, R217 ;  /* 0x000000d94ad98220 */ /* 0x000fe20000410000 */
[----:B------:R-:W-:-:S02]  /*7cb0*/  MOV R221, 0x1f ;  /* 0x0000001f00dd7802 */ /* 0x000fc40000000f00 */
[----:B------:R-:W-:Y:S01]  /*7cc0*/  MOV R222, 0xffffffff ;  /* 0xffffffff00de7802 */ /* 0x000fe20000000f00 */
[----:B------:R-:W-:Y:S01]  /*7cd0*/  IMAD.MOV.U32 R220, RZ, RZ, R217 ;  /* 0x000000ffffdc7224 */ /* 0x000fe200078e00d9 */
[----:B------:R-:W-:Y:S02]  /*7ce0*/  MOV R72, 0x7d00 ;  /* 0x00007d0000487802 */ /* 0x000fe40000000f00 */
[----:B------:R-:W-:Y:S05]  /*7cf0*/  CALL.REL.NOINC `($__internal_121_$__cuda_sm70_shflsync_idx_p) ;  /* 0x0000029000007944 */ /* 0x000fea0003c00000 */
[----:B-1----:R-:W-:Y:S01]  /*7d00*/  MOV R74, R219 ;  /* 0x000000db004a7202 */ /* 0x002fe20000000f00 */
[----:B------:R-:W-:Y:S01]  /*7d10*/  HFMA2.MMA R219, -RZ, RZ, 0, 0 ;  /* 0x00000000ffdb7435 */ /* 0x000fe200000001ff */
[----:B0-----:R-:W-:Y:S01]  /*7d20*/  MOV R220, R75 ;  /* 0x0000004b00dc7202 */ /* 0x001fe20000000f00 */
[----:B------:R-:W-:Y:S01]  /*7d30*/  IMAD.MOV.U32 R222, RZ, RZ, -0x1 ;  /* 0xffffffffffde7424 */ /* 0x000fe200078e00ff */
[----:B------:R-:W-:Y:S02]  /*7d40*/  MOV R221, 0x1f ;  /* 0x0000001f00dd7802 */ /* 0x000fe40000000f00 */
[----:B------:R-:W-:Y:S02]  /*7d50*/  MOV R72, 0x7d70 ;  /* 0x00007d7000487802 */ /* 0x000fe40000000f00 */
[----:B------:R-:W-:Y:S05]  /*7d60*/  CALL.REL.NOINC `($__internal_121_$__cuda_sm70_shflsync_idx_p) ;  /* 0x0000022000007944 */ /* 0x000fea0003c00000 */
[----:B-1----:R-:W-:Y:S01]  /*7d70*/  MOV R215, R219 ;  /* 0x000000db00d77202 */ /* 0x002fe20000000f00 */
[----:B------:R-:W-:Y:S01]  /*7d80*/  HFMA2.MMA R219, -RZ, RZ, 0, 5.9604644775390625e-08 ;  /* 0x00000001ffdb7435 */ /* 0x000fe200000001ff */
[----:B------:R-:W-:Y:S01]  /*7d90*/  MOV R188, R74 ;  /* 0x0000004a00bc7202 */ /* 0x000fe20000000f00 */
[----:B------:R-:W-:Y:S01]  /*7da0*/  IMAD.MOV.U32 R218, RZ, RZ, 0x1f ;  /* 0x0000001fffda7424 */ /* 0x000fe200078e00ff */
[----:B------:R-:W-:-:S02]  /*7db0*/  MOV R216, R217 ;  /* 0x000000d900d87202 */ /* 0x000fc40000000f00 */
[----:B0-----:R-:W-:Y:S02]  /*7dc0*/  MOV R221, 0xffffffff ;  /* 0xffffffff00dd7802 */ /* 0x001fe40000000f00 */
[----:B------:R-:W-:Y:S02]  /*7dd0*/  MOV R72, 0x7df0 ;  /* 0x00007df000487802 */ /* 0x000fe40000000f00 */
[----:B------:R-:W-:Y:S05]  /*7de0*/  CALL.REL.NOINC `($__internal_120_$__cuda_sm70_shflsync_down) ;  /* 0x0000016000007944 */ /* 0x000fea0003c00000 */
[----:B0-----:R-:W-:Y:S01]  /*7df0*/  HFMA2.MMA R219, -RZ, RZ, 0, 5.9604644775390625e-08 ;  /* 0x00000001ffdb7435 */ /* 0x001fe200000001ff */
[----:B-1----:R-:W-:Y:S01]  /*7e00*/  MOV R74, R216 ;  /* 0x000000d8004a7202 */ /* 0x002fe20000000f00 */
[----:B------:R-:W-:Y:S01]  /*7e10*/  IMAD.MOV.U32 R218, RZ, RZ, 0x1f ;  /* 0x0000001fffda7424 */ /* 0x000fe200078e00ff */
[----:B------:R-:W-:Y:S02]  /*7e20*/  MOV R216, R75 ;  /* 0x0000004b00d87202 */ /* 0x000fe40000000f00 */
[----:B------:R-:W-:Y:S02]  /*7e30*/  MOV R221, 0xffffffff ;  /* 0xffffffff00dd7802 */ /* 0x000fe40000000f00 */
[----:B------:R-:W-:Y:S02]  /*7e40*/  MOV R72, 0x7e60 ;  /* 0x00007e6000487802 */ /* 0x000fe40000000f00 */
[----:B------:R-:W-:Y:S05]  /*7e50*/  CALL.REL.NOINC `($__internal_120_$__cuda_sm70_shflsync_down) ;  /* 0x000000f000007944 */ /* 0x000fea0003c00000 */
[----:B0-----:R-:W-:Y:S01]  /*7e60*/  HFMA2.MMA R219, -RZ, RZ, 0, 0 ;  /* 0x00000000ffdb7435 */ /* 0x001fe200000001ff */
[----:B------:R-:W-:Y:S01]  /*7e70*/  MOV R217, R74 ;  /* 0x0000004a00d97202 */ /* 0x000fe20000000f00 */
[----:B------:R-:W-:Y:S01]  /*7e80*/  IMAD.MOV.U32 R221, RZ, RZ, 0x1f ;  /* 0x0000001fffdd7424 */ /* 0x000fe200078e00ff */
[----:B------:R-:W-:-:S02]  /*7e90*/  MOV R220, R130 ;  /* 0x0000008200dc7202 */ /* 0x000fc40000000f00 */
[----:B------:R-:W-:Y:S02]  /*7ea0*/  MOV R222, 0xffffffff ;  /* 0xffffffff00de7802 */ /* 0x000fe40000000f00 */
[----:B------:R-:W-:Y:S02]  /*7eb0*/  MOV R72, 0x7ed0 ;  /* 0x00007ed000487802 */ /* 0x000fe40000000f00 */
[----:B-1----:R-:W-:Y:S05]  /*7ec0*/  CALL.REL.NOINC `($__internal_121_$__cuda_sm70_shflsync_idx_p) ;  /* 0x000000c000007944 */ /* 0x002fea0003c00000 */
[----:B-1----:R-:W-:Y:S01]  /*7ed0*/  MOV R218, R219 ;  /* 0x000000db00da7202 */ /* 0x002fe20000000f00 */
[----:B------:R-:W-:Y:S01]  /*7ee0*/  HFMA2.MMA R219, -RZ, RZ, 0, 0 ;  /* 0x00000000ffdb7435 */ /* 0x000fe200000001ff */
[----:B0-----:R-:W-:Y:S01]  /*7ef0*/  MOV R220, R131 ;  /* 0x0000008300dc7202 */ /* 0x001fe20000000f00 */
[----:B------:R-:W-:Y:S01]  /*7f00*/  IMAD.MOV.U32 R221, RZ, RZ, 0x1f ;  /* 0x0000001fffdd7424 */ /* 0x000fe200078e00ff */
[----:B------:R-:W-:Y:S02]  /*7f10*/  MOV R222, 0xffffffff ;  /* 0xffffffff00de7802 */ /* 0x000fe40000000f00 */
[----:B------:R-:W-:Y:S02]  /*7f20*/  MOV R72, 0x7f40 ;  /* 0x00007f4000487802 */ /* 0x000fe40000000f00 */
[----:B------:R-:W-:Y:S05]  /*7f30*/  CALL.REL.NOINC `($__internal_121_$__cuda_sm70_shflsync_idx_p) ;  /* 0x0000005000007944 */ /* 0x000fea0003c00000 */
[----:B01----:R-:W-:Y:S05]  /*7f40*/  BRA `(.L_x_3021) ;  /* 0xffffbc5000007947 */ /* 0x003fea000383ffff */
        .weak           $__internal_120_$__cuda_sm70_shflsync_down
        .type           $__internal_120_$__cuda_sm70_shflsync_down,@function
        .size           $__internal_120_$__cuda_sm70_shflsync_down,($__internal_121_$__cuda_sm70_shflsync_idx_p - $__internal_120_$__cuda_sm70_shflsync_down)
$__internal_120_$__cuda_sm70_shflsync_down:
[----:B------:R-:W-:Y:S01]  /*7f50*/  HFMA2.MMA R73, -RZ, RZ, 0, 0 ;  /* 0x00000000ff497435 */ /* 0x000fe200000001ff */
[----:B------:R-:W-:Y:S04]  /*7f60*/  WARPSYNC R221 ;  /* 0x000000dd00007348 */ /* 0x000fe80003800000 */
[----:B------:R0:W1:Y:S01]  /*7f70*/  SHFL.DOWN PT, R216, R216, R219, R218 ;  /* 0x080000dbd8d87389 */ /* 0x00006200000e00da */
[----:B------:R-:W-:Y:S05]  /*7f80*/  RET.REL.NODEC R72 `(_Z25selective_scan_bwd_kernelI32Selective_Scan_bwd_kernel_traitsILi64ELi16ELb0ELb1ELb0ELb0ELb0EffEEv12SSMParamsBwd) ;  /* 0xffff807048007950 */ /* 0x000fea0003c3ffff */
        .weak           $__internal_121_$__cuda_sm70_shflsync_idx_p
        .type           $__internal_121_$__cuda_sm70_shflsync_idx_p,@function
        .size           $__internal_121_$__cuda_sm70_shflsync_idx_p,($__internal_122_$__cuda_sm70_shflsync_up - $__internal_121_$__cuda_sm70_shflsync_idx_p)
$__internal_121_$__cuda_sm70_shflsync_idx_p:
[----:B------:R-:W-:Y:S01]  /*7f90*/  MOV R73, 0x0 ;  /* 0x0000000000497802 */ /* 0x000fe20000000f00 */
[----:B------:R-:W-:Y:S04]  /*7fa0*/  WARPSYNC R222 ;  /* 0x000000de00007348 */ /* 0x000fe80003800000 */
[----:B------:R0:W1:Y:S01]  /*7fb0*/  SHFL.IDX PT, R219, R220, R219, R221 ;  /* 0x000000dbdcdb7389 */ /* 0x00006200000e00dd */
[----:B------:R-:W-:Y:S05]  /*7fc0*/  RET.REL.NODEC R72 `(_Z25selective_scan_bwd_kernelI32Selective_Scan_bwd_kernel_traitsILi64ELi16ELb0ELb1ELb0ELb0ELb0EffEEv12SSMParamsBwd) ;  /* 0xffff803048007950 */ /* 0x000fea0003c3ffff */
        .weak           $__internal_122_$__cuda_sm70_shflsync_up
        .type           $__internal_122_$__cuda_sm70_shflsync_up,@function
        .size           $__internal_122_$__cuda_sm70_shflsync_up,(.L_x_8938 - $__internal_122_$__cuda_sm70_shflsync_up)
$__internal_122_$__cuda_sm70_shflsync_up:
[----:B------:R-:W-:Y:S01]  /*7fd0*/  HFMA2.MMA R73, -RZ, RZ, 0, 0 ;  /* 0x00000000ff497435 */ /* 0x000fe200000001ff */
[----:B------:R-:W-:Y:S04]  /*7fe0*/  WARPSYNC R182 ;  /* 0x000000b600007348 */ /* 0x000fe80003800000 */
[----:B------:R0:W1:Y:S01]  /*7ff0*/  SHFL.UP PT, R177, R177, R180, R179 ;  /* 0x040000b4b1b17389 */ /* 0x00006200000e00b3 */
[----:B------:R-:W-:Y:S05]  /*8000*/  RET.REL.NODEC R72 `(_Z25selective_scan_bwd_kernelI32Selective_Scan_bwd_kernel_traitsILi64ELi16ELb0ELb1ELb0ELb0ELb0EffEEv12SSMParamsBwd) ;  /* 0xffff7ff048007950 */ /* 0x000fea0003c3ffff */
.L_x_3022:
        /* <DEDUP_REMOVED lines=15> */
.L_x_8938:


//--------------------- .text._Z25selective_scan_bwd_kernelI32Selective_Scan_bwd_kernel_traitsILi64ELi16ELb0ELb1ELb0ELb0ELb1EffEEv12SSMParamsBwd --------------------------
	.section	.text._Z25selective_scan_bwd_kernelI32Selective_Scan_bwd_kernel_traitsILi64ELi16ELb0ELb1ELb0ELb0ELb1EffEEv12SSMParamsBwd,"ax",@progbits
	.sectioninfo	@"SHI_REGISTERS=248"
	.align	128
        .global         _Z25selective_scan_bwd_kernelI32Selective_Scan_bwd_kernel_traitsILi64ELi16ELb0ELb1ELb0ELb0ELb1EffEEv12SSMParamsBwd
        .type           _Z25selective_scan_bwd_kernelI32Selective_Scan_bwd_kernel_traitsILi64ELi16ELb0ELb1ELb0ELb0ELb1EffEEv12SSMParamsBwd,@function
        .size           _Z25selective_scan_bwd_kernelI32Selective_Scan_bwd_kernel_traitsILi64ELi16ELb0ELb1ELb0ELb0ELb1EffEEv12SSMParamsBwd,(.L_x_8941 - _Z25selective_scan_bwd_kernelI32Selective_Scan_bwd_kernel_traitsILi64ELi16ELb0ELb1ELb0ELb0ELb1EffEEv12SSMParamsBwd)
        .other          _Z25selective_scan_bwd_kernelI32Selective_Scan_bwd_kernel_traitsILi64ELi16ELb0ELb1ELb0ELb0ELb1EffEEv12SSMParamsBwd,@"STO_CUDA_ENTRY STV_DEFAULT"
_Z25selective_scan_bwd_kernelI32Selective_Scan_bwd_kernel_traitsILi64ELi16ELb0ELb1ELb0ELb0ELb1EffEEv12SSMParamsBwd:
.text._Z25selective_scan_bwd_kernelI32Selective_Scan_bwd_kernel_traitsILi64ELi16ELb0ELb1ELb0ELb0ELb1EffEEv12SSMParamsBwd:
        /* <DEDUP_REMOVED lines=22> */
[----:B------:R-:W-:Y:S01]  /*0160*/  CS2R R122, SRZ ;  /* 0x00000000007a7805 */ /* 0x000fe2000001ff00 */
[----:B------:R-:W-:Y:S01]  /*0170*/  CS2R R120, SRZ ;  /* 0x0000000000787805 */ /* 0x000fe2000001ff00 */
[----:B------:R-:W-:Y:S01]  /*0180*/  HFMA2.MMA R148, -RZ, RZ, 0, 0 ;  /* 0x00000000ff947435 */ /* 0x000fe200000001ff */
[----:B------:R-:W-:Y:S01]  /*0190*/  MOV R146, RZ ;  /* 0x000000ff00927202 */ /* 0x000fe20000000f00 */
        /* <DEDUP_REMOVED lines=16> */
[C---:B------:R-:W-:Y:S01]  /*02a0*/  IMAD R9, R153.reuse, c[0x0][0x1d4], R6 ;  /* 0x0000750099097a24 */ /* 0x040fe200078e0206 */
        /* <DEDUP_REMOVED lines=24> */
[----:B------:R-:W-:Y:S02]  /*0430*/  ISETP.GE.AND P5, PT, R0, 0x1, PT ;  /* 0x000000010000780c */ /* 0x000fe40003fa6270 */
        /* <DEDUP_REMOVED lines=9> */
[----:B------:R-:W-:Y:S01]  /*04d0*/  IADD3 R2, P3, R13, R4, RZ ;  /* 0x000000040d027210 */ /* 0x000fe20007f7e0ff */
[----:B------:R-:W-:Y:S01]  /*04e0*/  IMAD R19, R149, c[0x0][0x1a8], RZ ;  /* 0x00006a0095137a24 */ /* 0x000fe200078e02ff */
[----:B------:R-:W-:Y:S02]  /*04f0*/  IADD3 R0, P4, R13, R6, RZ ;  /* 0x000000060d007210 */ /* 0x000fe40007f9e0ff */
[C---:B------:R-:W-:Y:S01]  /*0500*/  IADD3.X R17, R15.reuse, R3, R17, P0, !PT ;  /* 0x000000030f117210 */ /* 0x040fe200007fe411 */
[----:B------:R-:W-:Y:S01]  /*0510*/  IMAD R19, R150, c[0x0][0x1ac], R19 ;  /* 0x00006b0096137a24 */ /* 0x000fe200078e0213 */
[----:B------:R-:W-:Y:S02]  /*0520*/  ISETP.NE.U32.AND P0, PT, RZ, c[0x0][0x260], PT ;  /* 0x00009800ff007a0c */ /* 0x000fe40003f05070 */
[----:B------:R-:W-:Y:S01]  /*0530*/  IADD3.X R5, R15, R5, R14, P3, !PT ;  /* 0x000000050f057210 */ /* 0x000fe20001ffe40e */
[----:B------:R-:W-:Y:S01]  /*0540*/  IMAD.IADD R142, R9, 0x1, R19 ;  /* 0x00000001098e7824 */ /* 0x000fe200078e0213 */
[----:B------:R-:W-:-:S02]  /*0550*/  IADD3.X R3, R15, R7, R16, P4, !PT ;  /* 0x000000070f037210 */ /* 0x000fc400027fe410 */
[----:B------:R-:W-:Y:S02]  /*0560*/  LEA R4, P3, R2, c[0x0][0x248], 0x2 ;  /* 0x0000920002047a11 */ /* 0x000fe400078610ff */
[----:B------:R-:W-:Y:S02]  /*0570*/  IADD3 R13, P4, R13, R8, RZ ;  /* 0x000000080d0d7210 */ /* 0x000fe40007f9e0ff */
[----:B------:R-:W-:Y:S02]  /*0580*/  ISETP.NE.AND.EX P0, PT, RZ, c[0x0][0x264], PT, P0 ;  /* 0x00009900ff007a0c */ /* 0x000fe40003f05300 */
[----:B------:R-:W-:Y:S02]  /*0590*/  LEA R6, P6, R12, c[0x0][0x240], 0x2 ;  /* 0x000090000c067a11 */ /* 0x000fe400078c10ff */
[----:B------:R-:W-:Y:S02]  /*05a0*/  LEA.HI.X R5, R2, c[0x0][0x24c], R5, 0x2, P3 ;  /* 0x0000930002057a11 */ /* 0x000fe400018f1405 */
[----:B------:R-:W-:-:S02]  /*05b0*/  IADD3.X R142, R15, R142, RZ, P4, !PT ;  /* 0x0000008e0f8e7210 */ /* 0x000fc400027fe4ff */
[----:B------:R-:W-:Y:S02]  /*05c0*/  ISETP.NE.U32.AND P3, PT, RZ, c[0x0][0x328], PT ;  /* 0x0000ca00ff007a0c */ /* 0x000fe40003f65070 */
[----:B------:R-:W-:Y:S02]  /*05d0*/  ISETP.NE.U32.AND P4, PT, RZ, c[0x0][0x348], PT ;  /* 0x0000d200ff007a0c */ /* 0x000fe40003f85070 */
[----:B------:R-:W-:Y:S02]  /*05e0*/  LEA.HI.X R7, R12, c[0x0][0x244], R17, 0x2, P6 ;  /* 0x000091000c077a11 */ /* 0x000fe400030f1411 */
[----:B------:R-:W-:Y:S02]  /*05f0*/  LEA R2, P6, R0, c[0x0][0x308], 0x2 ;  /* 0x0000c20000027a11 */ /* 0x000fe400078c10ff */
[----:B------:R-:W-:Y:S02]  /*0600*/  ISETP.NE.AND.EX P3, PT, RZ, c[0x0][0x32c], PT, P3 ;  /* 0x0000cb00ff007a0c */ /* 0x000fe40003f65330 */
[----:B------:R-:W-:-:S02]  /*0610*/  ISETP.NE.AND.EX P4, PT, RZ, c[0x0][0x34c], PT, P4 ;  /* 0x0000d300ff007a0c */ /* 0x000fc40003f85340 */
[----:B------:R-:W-:Y:S01]  /*0620*/  LEA.HI.X R3, R0, c[0x0][0x30c], R3, 0x2, P6 ;  /* 0x0000c30000037a11 */ /* 0x000fe200030f1403 */
[----:B------:R-:W-:Y:S01]  /*0630*/  @P0 IMAD R0, R153, c[0x0][0x164], R155 ;  /* 0x0000590099000a24 */ /* 0x000fe200078e029b */
[----:B------:R-:W-:Y:S02]  /*0640*/  @P0 MOV R125, 0x8 ;  /* 0x00000008007d0802 */ /* 0x000fe40000000f00 */
[----:B------:R-:W-:Y:S01]  /*0650*/  LEA R143, P6, R13, c[0x0][0x228], 0x2 ;  /* 0x00008a000d8f7a11 */ /* 0x000fe200078c10ff */
[----:B------:R-:W-:-:S03]  /*0660*/  @P0 IMAD R0, R0, c[0x0][0x174], RZ ;  /* 0x00005d0000000a24 */ /* 0x000fc600078e02ff */
[----:B------:R-:W-:Y:S01]  /*0670*/  LEA.HI.X R142, R13, c[0x0][0x22c], R142, 0x2, P6 ;  /* 0x00008b000d8e7a11 */ /* 0x000fe200030f148e */
[----:B------:R-:W-:-:S04]  /*0680*/  @P0 IMAD R0, R0, c[0x0][0x16c], RZ ;  /* 0x00005b0000000a24 */ /* 0x000fc800078e02ff */
[----:B------:R-:W-:Y:S02]  /*0690*/  @P0 IMAD.WIDE R124, R0, R125, c[0x0][0x260] ;  /* 0x00009800007c0625 */ /* 0x000fe400078e027d */
[----:B------:R-:W-:Y:S01]  /*06a0*/  @!P0 CS2R R124, SRZ ;  /* 0x00000000007c8805 */ /* 0x000fe2000001ff00 */
[----:B--2---:R0:W1:Y:S01]  /*06b0*/  @P1 R2UR UR4, R10 ;  /* 0x000000000a0413c2 */ /* 0x00406200000e0000 */
[----:B------:R-:W-:-:S04]  /*06c0*/  @P3 LEA R122, P1, R155, c[0x0][0x328], 0x2 ;  /* 0x0000ca009b7a3a11 */ /* 0x000fc800078210ff */
[----:B------:R-:W-:-:S03]  /*06d0*/  @P3 LEA.HI.X R123, R155, c[0x0][0x32c], R152, 0x2, P1 ;  /* 0x0000cb009b7b3a11 */ /* 0x000fc600008f1498 */
[----:B---3--:R0:W2:Y:S01]  /*06e0*/  @P2 R2UR UR5, R11 ;  /* 0x000000000b0523c2 */ /* 0x0080a200000e0000 */
[----:B------:R-:W-:-:S04]  /*06f0*/  @P4 LEA R120, P2, R155, c[0x0][0x348], 0x2 ;  /* 0x0000d2009b784a11 */ /* 0x000fc800078410ff */
[----:B------:R-:W-:Y:S01]  /*0700*/  @P4 LEA.HI.X R121, R155, c[0x0][0x34c], R152, 0x2, P2 ;  /* 0x0000d3009b794a11 */ /* 0x000fe200010f1498 */
[----:B------:R-:W-:Y:S05]  /*0710*/  @!P5 BRA `(.L_x_3023) ;  /* 0x000084a00000d947 */ /* 0x000fea0003800000 */
[----:B------:R-:W3:Y:S01]  /*0720*/  S2R R147, SR_TID.X ;  /* 0x0000000000937919 */ /* 0x000ee20000002100 */
[----:B------:R4:W0:Y:S01]  /*0730*/  R2UR UR17, R6 ;  /* 0x00000000061173c2 */ /* 0x00082200000e0000 */
[----:B------:R-:W-:Y:S02]  /*0740*/  MOV R146, RZ ;  /* 0x000000ff00927202 */ /* 0x000fe40000000f00 */
[----:B------:R-:W2:Y:S01]  /*0750*/  S2R R145, SR_LANEID ;  /* 0x0000000000917919 */ /* 0x000ea20000000000 */
[----:B------:R-:W-:Y:S02]  /*0760*/  MOV R141, RZ ;  /* 0x000000ff008d7202 */ /* 0x000fe40000000f00 */
[----:B------:R-:W-:Y:S02]  /*0770*/  MOV R148, RZ ;  /* 0x000000ff00947202 */ /* 0x000fe40000000f00 */
[----:B------:R4:W1:Y:S08]  /*0780*/  R2UR UR18, R7 ;  /* 0x00000000071273c2 */ /* 0x00087000000e0000 */
[----:B------:R4:W0:Y:S01]  /*0790*/  R2UR UR15, R4 ;  /* 0x00000000040f73c2 */ /* 0x00082200000e0000 */
[----:B---3--:R-:W-:-:S07]  /*07a0*/  SHF.L.U32 R144, R147, 0x4, RZ ;  /* 0x0000000493907819 */ /* 0x008fce00000006ff */
[----:B------:R4:W3:Y:S01]  /*07b0*/  R2UR UR16, R5 ;  /* 0x00000000051073c2 */ /* 0x0008e200000e0000 */
[--C-:B------:R-:W-:Y:S02]  /*07c0*/  SHF.R.S32.HI R0, RZ, 0x1f, R147.reuse ;  /* 0x0000001fff007819 */ /* 0x100fe40000011493 */
[----:B------:R-:W-:Y:S02]  /*07d0*/  LOP3.LUT R118, R144, 0xfffffe00, RZ, 0xc0, !PT ;  /* 0xfffffe0090767812 */ /* 0x000fe400078ec0ff */
[----:B------:R-:W-:Y:S02]  /*07e0*/  LEA.HI R0, R0, R147, RZ, 0x5 ;  /* 0x0000009300007211 */ /* 0x000fe400078f28ff */
[----:B------:R-:W-:Y:S01]  /*07f0*/  LOP3.LUT R118, R118, 0x1f, R147, 0xf8, !PT ;  /* 0x0000001f76767812 */ /* 0x000fe200078ef893 */
[----:B------:R4:W0:Y:S01]  /*0800*/  R2UR UR9, R2 ;  /* 0x00000000020973c2 */ /* 0x00082200000e0000 */
[----:B------:R-:W-:Y:S02]  /*0810*/  LOP3.LUT R140, R147, 0x1f, RZ, 0xc0, !PT ;  /* 0x0000001f938c7812 */ /* 0x000fe400078ec0ff */
[----:B------:R-:W-:-:S02]  /*0820*/  SHF.R.S32.HI R139, RZ, 0x5, R0 ;  /* 0x00000005ff8b7819 */ /* 0x000fc40000011400 */
[----:B------:R-:W-:-:S03]  /*0830*/  SHF.R.S32.HI R119, RZ, 0x1f, R118 ;  /* 0x0000001fff777819 */ /* 0x000fc60000011476 */
[----:B-12---:R4:W0:Y:S04]  /*0840*/  R2UR UR14, R3 ;  /* 0x00000000030e73c2 */ /* 0x00682800000e0000 */
.L_x_3082:
[----:B------:R-:W-:Y:S01]  /*0850*/  IADD3 R138, -R141, c[0x0][0x174], RZ ;  /* 0x00005d008d8a7a10 */ /* 0x000fe20007ffe1ff */
[----:B------:R-:W-:Y:S01]  /*0860*/  BAR.SYNC.DEFER_BLOCKING 0x0 ;  /* 0x0000000000007b1d */ /* 0x000fe20000010000 */
[----:B------:R-:W-:Y:S01]  /*0870*/  LOP3.LUT R17, R118, 0x20, RZ, 0xfc, !PT ;  /* 0x0000002076117812 */ /* 0x000fe200078efcff */
[----:B----4-:R-:W-:Y:S01]  /*0880*/  CS2R R4, SRZ ;  /* 0x0000000000047805 */ /* 0x010fe2000001ff00 */
[----:B------:R-:W-:Y:S01]  /*0890*/  LEA R116, R138, 0xfffffc00, 0xa ;  /* 0xfffffc008a747811 */ /* 0x000fe200078e50ff */
[----:B------:R-:W-:Y:S01]  /*08a0*/  HFMA2.MMA R22, -RZ, RZ, 0, 0 ;  /* 0x00000000ff167435 */ /* 0x000fe200000001ff */
[----:B0-----:R-:W-:Y:S01]  /*08b0*/  LEA R2, P3, R118, UR17, 0x2 ;  /* 0x0000001176027c11 */ /* 0x001fe2000f8610ff */
[----:B------:R-:W-:Y:S01]  /*08c0*/  CS2R R6, SRZ ;  /* 0x0000000000067805 */ /* 0x000fe2000001ff00 */
[----:B------:R-:W-:Y:S01]  /*08d0*/  IADD3 R23, -R116, c[0x0][0x168], RZ ;  /* 0x00005a0074177a10 */ /* 0x000fe20007ffe1ff */
[----:B------:R-:W-:Y:S01]  /*08e0*/  CS2R R24, SRZ ;  /* 0x0000000000187805 */ /* 0x000fe2000001ff00 */
[C---:B------:R-:W-:Y:S01]  /*08f0*/  LOP3.LUT R18, R118.reuse, 0x40, RZ, 0xfc, !PT ;  /* 0x0000004076127812 */ /* 0x040fe200078efcff */
[----:B------:R-:W-:Y:S01]  /*0900*/  CS2R R26, SRZ ;  /* 0x00000000001a7805 */ /* 0x000fe2000001ff00 */
[-C--:B------:R-:W-:Y:S01]  /*0910*/  ISETP.GE.AND P2, PT, R118, R23.reuse, PT ;  /* 0x000000177600720c */ /* 0x080fe20003f46270 */
[----:B------:R-:W-:Y:S01]  /*0920*/  CS2R R28, SRZ ;  /* 0x00000000001c7805 */ /* 0x000fe2000001ff00 */
[----:B------:R-:W-:-:S02]  /*0930*/  ISETP.GE.AND P1, PT, R17, R23, PT ;  /* 0x000000171100720c */ /* 0x000fc40003f26270 */
[C---:B------:R-:W-:Y:S02]  /*0940*/  LOP3.LUT R19, R118.reuse, 0x60, RZ, 0xfc, !PT ;  /* 0x0000006076137812 */ /* 0x040fe400078efcff */
[C---:B------:R-:W-:Y:S02]  /*0950*/  LOP3.LUT R20, R118.reuse, 0x80, RZ, 0xfc, !PT ;  /* 0x0000008076147812 */ /* 0x040fe400078efcff */
[C---:B------:R-:W-:Y:S02]  /*0960*/  LOP3.LUT R21, R118.reuse, 0xa0, RZ, 0xfc, !PT ;  /* 0x000000a076157812 */ /* 0x040fe400078efcff */
[C---:B------:R-:W-:Y:S02]  /*0970*/  LEA.HI.X R3, R118.reuse, UR18, R119, 0x2, P3 ;  /* 0x0000001276037c11 */ /* 0x040fe400098f1477 */
[----:B------:R-:W-:Y:S02]  /*0980*/  LOP3.LUT R0, R118, 0xc0, RZ, 0xfc, !PT ;  /* 0x000000c076007812 */ /* 0x000fe400078efcff */
[----:B------:R-:W-:Y:S01]  /*0990*/  ISETP.GE.AND P0, PT, R18, R23, PT ;  /* 0x000000171200720c */ /* 0x000fe20003f06270 */
[----:B------:R0:W2:Y:S01]  /*09a0*/  @!P2 LDG.E R4, [R2.64] ;  /* 0x0000000c0204a981 */ /* 0x0000a2000c1e1900 */
[----:B------:R-:W-:-:S02]  /*09b0*/  LOP3.LUT R8, R118, 0xe0, RZ, 0xfc, !PT ;  /* 0x000000e076087812 */ /* 0x000fc400078efcff */
[-C--:B------:R-:W-:Y:S01]  /*09c0*/  ISETP.GE.AND P4, PT, R19, R23.reuse, PT ;  /* 0x000000171300720c */ /* 0x080fe20003f86270 */
[----:B------:R0:W4:Y:S01]  /*09d0*/  @!P1 LDG.E R5, [R2.64+0x80] ;  /* 0x0000800c02059981 */ /* 0x000122000c1e1900 */
[----:B------:R-:W-:Y:S02]  /*09e0*/  LOP3.LUT R9, R118, 0x100, RZ, 0xfc, !PT ;  /* 0x0000010076097812 */ /* 0x000fe400078efcff */
[-C--:B------:R-:W-:Y:S02]  /*09f0*/  ISETP.GE.AND P6, PT, R20, R23.reuse, PT ;  /* 0x000000171400720c */ /* 0x080fe40003fc6270 */
[-C--:B------:R-:W-:Y:S02]  /*0a00*/  ISETP.GE.AND P5, PT, R21, R23.reuse, PT ;  /* 0x000000171500720c */ /* 0x080fe40003fa6270 */
[-C--:B------:R-:W-:Y:S01]  /*0a10*/  ISETP.GE.AND P3, PT, R0, R23.reuse, PT ;  /* 0x000000170000720c */ /* 0x080fe20003f66270 */
[----:B------:R0:W5:Y:S01]  /*0a20*/  @!P0 LDG.E R6, [R2.64+0x100] ;  /* 0x0001000c02068981 */ /* 0x000162000c1e1900 */
[----:B------:R-:W-:-:S02]  /*0a30*/  ISETP.GE.AND P2, PT, R8, R23, PT ;  /* 0x000000170800720c */ /* 0x000fc40003f46270 */
[----:B------:R-:W-:Y:S01]  /*0a40*/  ISETP.GE.AND P1, PT, R9, R23, PT ;  /* 0x000000170900720c */ /* 0x000fe20003f26270 */
[----:B---3--:R0:W3:Y:S01]  /*0a50*/  @!P4 LDG.E R7, [R2.64+0x180] ;  /* 0x0001800c0207c981 */ /* 0x0080e2000c1e1900 */
[C---:B------:R-:W-:Y:S02]  /*0a60*/  LOP3.LUT R10, R118.reuse, 0x120, RZ, 0xfc, !PT ;  /* 0x00000120760a7812 */ /* 0x040fe400078efcff */
[C---:B------:R-:W-:Y:S01]  /*0a70*/  LOP3.LUT R11, R118.reuse, 0x140, RZ, 0xfc, !PT ;  /* 0x00000140760b7812 */ /* 0x040fe200078efcff */
[----:B------:R0:W3:Y:S01]  /*0a80*/  @!P6 LDG.E R22, [R2.64+0x200] ;  /* 0x0002000c0216e981 */ /* 0x0000e2000c1e1900 */
[C---:B------:R-:W-:Y:S02]  /*0a90*/  LOP3.LUT R12, R118.reuse, 0x160, RZ, 0xfc, !PT ;  /* 0x00000160760c7812 */ /* 0x040fe400078efcff */
[C---:B------:R-:W-:Y:S01]  /*0aa0*/  LOP3.LUT R13, R118.reuse, 0x180, RZ, 0xfc, !PT ;  /* 0x00000180760d7812 */ /* 0x040fe200078efcff */
[----:B------:R0:W3:Y:S01]  /*0ab0*/  @!P5 LDG.E R25, [R2.64+0x280] ;  /* 0x0002800c0219d981 */ /* 0x0000e2000c1e1900 */
[----:B------:R-:W-:-:S02]  /*0ac0*/  LOP3.LUT R14, R118, 0x1a0, RZ, 0xfc, !PT ;  /* 0x000001a0760e7812 */ /* 0x000fc400078efcff */
[-C--:B------:R-:W-:Y:S01]  /*0ad0*/  ISETP.GE.AND P0, PT, R10, R23.reuse, PT ;  /* 0x000000170a00720c */ /* 0x080fe20003f06270 */
[----:B------:R0:W3:Y:S01]  /*0ae0*/  @!P3 LDG.E R24, [R2.64+0x300] ;  /* 0x0003000c0218b981 */ /* 0x0000e2000c1e1900 */
[C---:B------:R-:W-:Y:S02]  /*0af0*/  LOP3.LUT R15, R118.reuse, 0x1c0, RZ, 0xfc, !PT ;  /* 0x000001c0760f7812 */ /* 0x040fe400078efcff */
[-C--:B------:R-:W-:Y:S01]  /*0b00*/  ISETP.GE.AND P4, PT, R11, R23.reuse, PT ;  /* 0x000000170b00720c */ /* 0x080fe20003f86270 */
[----:B------:R0:W3:Y:S01]  /*0b10*/  @!P2 LDG.E R27, [R2.64+0x380] ;  /* 0x0003800c021ba981 */ /* 0x0000e2000c1e1900 */
[----:B------:R-:W-:Y:S02]  /*0b20*/  LOP3.LUT R16, R118, 0x1e0, RZ, 0xfc, !PT ;  /* 0x000001e076107812 */ /* 0x000fe400078efcff */
[-C--:B------:R-:W-:Y:S01]  /*0b30*/  ISETP.GE.AND P6, PT, R12, R23.reuse, PT ;  /* 0x000000170c00720c */ /* 0x080fe20003fc6270 */
[----:B------:R0:W3:Y:S01]  /*0b40*/  @!P1 LDG.E R26, [R2.64+0x400] ;  /* 0x0004000c021a9981 */ /* 0x0000e2000c1e1900 */
[----:B------:R-:W-:-:S02]  /*0b50*/  ISETP.GE.AND P5, PT, R13, R23, PT ;  /* 0x000000170d00720c */ /* 0x000fc40003fa6270 */
[-C--:B------:R-:W-:Y:S01]  /*0b60*/  ISETP.GE.AND P3, PT, R14, R23.reuse, PT ;  /* 0x000000170e00720c */ /* 0x080fe20003f66270 */
[----:B------:R-:W-:Y:S01]  /*0b70*/  CS2R R30, SRZ ;  /* 0x00000000001e7805 */ /* 0x000fe2000001ff00 */
[-C--:B------:R-:W-:Y:S01]  /*0b80*/  ISETP.GE.AND P2, PT, R15, R23.reuse, PT ;  /* 0x000000170f00720c */ /* 0x080fe20003f46270 */
[----:B------:R-:W-:Y:S01]  /*0b90*/  CS2R R32, SRZ ;  /* 0x0000000000207805 */ /* 0x000fe2000001ff00 */
[----:B------:R-:W-:Y:S01]  /*0ba0*/  ISETP.GE.AND P1, PT, R16, R23, PT ;  /* 0x000000171000720c */ /* 0x000fe20003f26270 */
[----:B------:R0:W3:Y:S01]  /*0bb0*/  @!P0 LDG.E R29, [R2.64+0x480] ;  /* 0x0004800c021d8981 */ /* 0x0000e2000c1e1900 */
[----:B------:R-:W-:-:S03]  /*0bc0*/  MOV R35, RZ ;  /* 0x000000ff00237202 */ /* 0x000fc60000000f00 */
[----:B------:R0:W3:Y:S04]  /*0bd0*/  @!P4 LDG.E R28, [R2.64+0x500] ;  /* 0x0005000c021cc981 */ /* 0x0000e8000c1e1900 */
[----:B------:R0:W3:Y:S04]  /*0be0*/  @!P6 LDG.E R31, [R2.64+0x580] ;  /* 0x0005800c021fe981 */ /* 0x0000e8000c1e1900 */
[----:B------:R0:W3:Y:S04]  /*0bf0*/  @!P5 LDG.E R30, [R2.64+0x600] ;  /* 0x0006000c021ed981 */ /* 0x0000e8000c1e1900 */
[----:B------:R0:W3:Y:S04]  /*0c00*/  @!P3 LDG.E R33, [R2.64+0x680] ;  /* 0x0006800c0221b981 */ /* 0x0000e8000c1e1900 */
[----:B------:R0:W3:Y:S04]  /*0c10*/  @!P2 LDG.E R32, [R2.64+0x700] ;  /* 0x0007000c0220a981 */ /* 0x0000e8000c1e1900 */
[----:B------:R0:W3:Y:S01]  /*0c20*/  @!P1 LDG.E R35, [R2.64+0x780] ;  /* 0x0007800c02239981 */ /* 0x0000e2000c1e1900 */
        /* <DEDUP_REMOVED lines=34> */
[----:B------:R-:W-:Y:S01]  /*0e50*/  LEA.HI.SX32 R104, R104, R104, 0x1b ;  /* 0x0000006868687211 */ /* 0x000fe200078fdaff */
[C---:B------:R-:W-:Y:S01]  /*0e60*/  IMAD.SHL.U32 R106, R118.reuse, 0x4, RZ ;  /* 0x00000004766a7824 */ /* 0x040fe200078e00ff */
[CC--:B------:R-:W-:Y:S02]  /*0e70*/  ISETP.GE.AND P2, PT, R118.reuse, R23.reuse, PT ;  /* 0x000000177600720c */ /* 0x0c0fe40003f46270 */
[----:B------:R-:W-:Y:S02]  /*0e80*/  ISETP.GE.AND P1, PT, R17, R23, PT ;  /* 0x000000171100720c */ /* 0x000fe40003f26270 */
[----:B------:R-:W-:-:S02]  /*0e90*/  SHF.L.U64.HI R107, R118, 0x2, R119 ;  /* 0x00000002766b7819 */ /* 0x000fc40000010277 */
[----:B------:R-:W-:Y:S02]  /*0ea0*/  IADD3 R2, P0, R106, UR15, RZ ;  /* 0x0000000f6a027c10 */ /* 0x000fe4000ff1e0ff */
[-C--:B------:R-:W-:Y:S02]  /*0eb0*/  ISETP.GE.AND P4, PT, R19, R23.reuse, PT ;  /* 0x000000171300720c */ /* 0x080fe40003f86270 */
[----:B------:R-:W-:Y:S02]  /*0ec0*/  IADD3.X R3, R107, UR16, RZ, P0, !PT ;  /* 0x000000106b037c10 */ /* 0x000fe400087fe4ff */
[-C--:B------:R-:W-:Y:S02]  /*0ed0*/  ISETP.GE.AND P0, PT, R18, R23.reuse, PT ;  /* 0x000000171200720c */ /* 0x080fe40003f06270 */
[-C--:B------:R-:W-:Y:S02]  /*0ee0*/  ISETP.GE.AND P6, PT, R20, R23.reuse, PT ;  /* 0x000000171400720c */ /* 0x080fe40003fc6270 */
[----:B------:R-:W-:-:S02]  /*0ef0*/  ISETP.GE.AND P5, PT, R21, R23, PT ;  /* 0x000000171500720c */ /* 0x000fc40003fa6270 */
[----:B------:R-:W-:Y:S01]  /*0f00*/  ISETP.GE.AND P3, PT, R0, R23, PT ;  /* 0x000000170000720c */ /* 0x000fe20003f66270 */
[----:B------:R-:W-:Y:S01]  /*0f10*/  CS2R R36, SRZ ;  /* 0x0000000000247805 */ /* 0x000fe2000001ff00 */
[----:B--2---:R-:W-:Y:S04]  /*0f20*/  STS [R137.X4], R4 ;  /* 0x0000000489007388 */ /* 0x004fe80000004800 */
[----:B----4-:R0:W-:Y:S04]  /*0f30*/  STS [R136.X4+0x80], R5 ;  /* 0x0000800588007388 */ /* 0x0101e80000004800 */
[----:B-----5:R-:W-:Y:S04]  /*0f40*/  STS [R135.X4+0x100], R6 ;  /* 0x0001000687007388 */ /* 0x020fe80000004800 */
[----:B---3--:R-:W-:Y:S04]  /*0f50*/  STS [R134.X4+0x180], R7 ;  /* 0x0001800786007388 */ /* 0x008fe80000004800 */
        /* <DEDUP_REMOVED lines=33> */
[----:B--2---:R-:W-:Y:S01]  /*1170*/  CS2R R26, SRZ ;  /* 0x00000000001a7805 */ /* 0x004fe2000001ff00 */
[----:B---3--:R-:W-:Y:S01]  /*1180*/  CS2R R28, SRZ ;  /* 0x00000000001c7805 */ /* 0x008fe2000001ff00 */
[----:B----4-:R-:W-:Y:S01]  /*1190*/  CS2R R30, SRZ ;  /* 0x00000000001e7805 */ /* 0x010fe2000001ff00 */
        /* <DEDUP_REMOVED lines=18> */
[----:B-----5:R-:W-:Y:S01]  /*12c0*/  CS2R R32, SRZ ;  /* 0x0000000000207805 */ /* 0x020fe2000001ff00 */
        /* <DEDUP_REMOVED lines=28> */
[----:B------:R1:W-:Y:S04]  /*1490*/  STS [R115.X4+0x400], R28 ;  /* 0x0004001c73007388 */ /* 0x0003e80000004800 */
[----:B-----5:R-:W-:Y:S04]  /*14a0*/  STS [R114.X4+0x480], R31 ;  /* 0x0004801f72007388 */ /* 0x020fe80000004800 */
        /* <DEDUP_REMOVED lines=29> */
[----:B-----5:R-:W-:Y:S01]  /*1680*/  HFMA2.MMA R37, -RZ, RZ, 0, 0 ;  /* 0x00000000ff257435 */ /* 0x020fe200000001ff */
[----:B------:R0:W2:Y:S01]  /*1690*/  @!P2 LDG.E R22, [R24.64] ;  /* 0x0000000c1816a981 */ /* 0x0000a2000c1e1900 */
[----:B------:R-:W-:-:S03]  /*16a0*/  ISETP.GE.AND P2, PT, R8, R23, PT ;  /* 0x000000170800720c */ /* 0x000fc60003f46270 */
[----:B------:R0:W3:Y:S01]  /*16b0*/  @!P1 LDG.E R29, [R24.64+0x80] ;  /* 0x0000800c181d9981 */ /* 0x0000e2000c1e1900 */
[----:B------:R-:W-:-:S03]  /*16c0*/  ISETP.GE.AND P1, PT, R9, R23, PT ;  /* 0x000000170900720c */ /* 0x000fc60003f26270 */
[----:B------:R0:W4:Y:S01]  /*16d0*/  @!P0 LDG.E R28, [R24.64+0x100] ;  /* 0x0001000c181c8981 */ /* 0x000122000c1e1900 */
        /* <DEDUP_REMOVED lines=13> */
[----:B------:R0:W5:Y:S04]  /*17b0*/  @!P0 LDG.E R39, [R24.64+0x480] ;  /* 0x0004800c18278981 */ /* 0x000168000c1e1900 */
[----:B------:R0:W5:Y:S04]  /*17c0*/  @!P4 LDG.E R36, [R24.64+0x500] ;  /* 0x0005000c1824c981 */ /* 0x000168000c1e1900 */
[----:B------:R0:W5:Y:S04]  /*17d0*/  @!P6 LDG.E R37, [R24.64+0x580] ;  /* 0x0005800c1825e981 */ /* 0x000168000c1e1900 */
[----:B------:R0:W5:Y:S04]  /*17e0*/  @!P5 LDG.E R38, [R24.64+0x600] ;  /* 0x0006000c1826d981 */ /* 0x000168000c1e1900 */
[----:B------:R0:W5:Y:S04]  /*17f0*/  @!P3 LDG.E R41, [R24.64+0x680] ;  /* 0x0006800c1829b981 */ /* 0x000168000c1e1900 */
[----:B------:R0:W5:Y:S04]  /*1800*/  @!P2 LDG.E R40, [R24.64+0x700] ;  /* 0x0007000c1828a981 */ /* 0x000168000c1e1900 */
[----:B------:R0:W5:Y:S01]  /*1810*/  @!P1 LDG.E R43, [R24.64+0x780] ;  /* 0x0007800c182b9981 */ /* 0x000162000c1e1900 */
[----:B------:R-:W-:Y:S01]  /*1820*/  ISETP.GE.AND P0, PT, R118, R23, PT ;  /* 0x000000177600720c */ /* 0x000fe20003f06270 */
[C---:B------:R-:W-:Y:S01]  /*1830*/  IMAD R26, R151.reuse, c[0x0][0x200], RZ ;  /* 0x00008000971a7a24 */ /* 0x040fe200078e02ff */
[----:B------:R-:W-:Y:S01]  /*1840*/  SHF.R.S32.HI R117, RZ, 0x1f, R116 ;  /* 0x0000001fff757819 */ /* 0x000fe20000011474 */
[----:B------:R-:W-:-:S02]  /*1850*/  IMAD R4, R151, c[0x0][0x1f0], RZ ;  /* 0x00007c0097047a24 */ /* 0x000fc400078e02ff */
[----:B------:R-:W-:-:S04]  /*1860*/  IMAD.WIDE.U32 R6, R153, c[0x0][0x200], RZ ;  /* 0x0000800099067a25 */ /* 0x000fc800078e00ff */
[C---:B------:R-:W-:Y:S02]  /*1870*/  IMAD R47, R153.reuse, c[0x0][0x204], R26 ;  /* 0x00008100992f7a24 */ /* 0x040fe400078e021a */
[C---:B------:R-:W-:Y:S02]  /*1880*/  IMAD.WIDE.U32 R2, R153.reuse, c[0x0][0x1f0], RZ ;  /* 0x00007c0099027a25 */ /* 0x040fe400078e00ff */
[----:B0-----:R-:W-:Y:S02]  /*1890*/  @!P0 MOV R24, R116 ;  /* 0x0000007400188202 */ /* 0x001fe40000000f00 */
[----:B------:R-:W-:Y:S01]  /*18a0*/  @!P0 MOV R25, R117 ;  /* 0x0000007500198202 */ /* 0x000fe20000000f00 */
[C---:B------:R-:W-:Y:S02]  /*18b0*/  IMAD R45, R153.reuse, c[0x0][0x1f4], R4 ;  /* 0x00007d00992d7a24 */ /* 0x040fe400078e0204 */
[----:B------:R-:W-:Y:S01]  /*18c0*/  @!P0 IMAD.WIDE.U32 R4, R153, c[0x0][0x1f0], R116 ;  /* 0x00007c0099048a25 */ /* 0x000fe200078e0074 */
[----:B------:R-:W-:-:S02]  /*18d0*/  IADD3 R27, R7, R47, RZ ;  /* 0x0000002f071b7210 */ /* 0x000fc40007ffe0ff */
[----:B------:R-:W-:Y:S01]  /*18e0*/  IADD3 R72, R141, -c[0x0][0x174], RZ ;  /* 0x80005d008d487a10 */ /* 0x000fe20007ffe0ff */
[----:B------:R-:W-:Y:S01]  /*18f0*/  @!P0 IMAD.WIDE.U32 R24, R153, c[0x0][0x200], R24 ;  /* 0x0000800099188a25 */ /* 0x000fe200078e0018 */
[----:B------:R-:W-:-:S03]  /*1900*/  IADD3 R3, R3, R45, RZ ;  /* 0x0000002d03037210 */ /* 0x000fc60007ffe0ff */
[----:B------:R-:W-:Y:S01]  /*1910*/  IMAD.MOV.U32 R26, RZ, RZ, R6 ;  /* 0x000000ffff1a7224 */ /* 0x000fe200078e0006 */
[----:B------:R-:W-:Y:S01]  /*1920*/  @!P0 IADD3 R5, R45, R5, RZ ;  /* 0x000000052d058210 */ /* 0x000fe20007ffe0ff */
[----:B------:R-:W-:Y:S01]  /*1930*/  IMAD R44, R152, c[0x0][0x208], RZ ;  /* 0x00008200982c7a24 */ /* 0x000fe200078e02ff */
[----:B------:R-:W-:Y:S01]  /*1940*/  @!P0 IADD3 R25, R47, R25, RZ ;  /* 0x000000192f198210 */ /* 0x000fe20007ffe0ff */
[----:B------:R-:W-:Y:S02]  /*1950*/  IMAD R72, R72, -0x400, RZ ;  /* 0xfffffc0048487824 */ /* 0x000fe400078e02ff */
[----:B------:R-:W-:-:S04]  /*1960*/  IMAD.WIDE.U32 R26, R155, c[0x0][0x208], R26 ;  /* 0x000082009b1a7a25 */ /* 0x000fc800078e001a */
[----:B------:R-:W-:Y:S02]  /*1970*/  IMAD R42, R152, c[0x0][0x1f8], RZ ;  /* 0x00007e00982a7a24 */ /* 0x000fe400078e02ff */
[----:B------:R-:W-:Y:S01]  /*1980*/  IMAD.WIDE.U32 R6, R155, c[0x0][0x1f8], R2 ;  /* 0x00007e009b067a25 */ /* 0x000fe200078e0002 */
[----:B------:R-:W-:-:S03]  /*1990*/  SHF.R.S32.HI R71, RZ, 0x1f, R72 ;  /* 0x0000001fff477819 */ /* 0x000fc60000011448 */
[----:B------:R-:W-:Y:S01]  /*19a0*/  @!P0 IMAD.WIDE.U32 R2, R155, c[0x0][0x1f8], R4 ;  /* 0x00007e009b028a25 */ /* 0x000fe200078e0004 */
[----:B------:R-:W-:-:S03]  /*19b0*/  IADD3 R26, P2, R72, R26, RZ ;  /* 0x0000001a481a7210 */ /* 0x000fc60007f5e0ff */
[C---:B------:R-:W-:Y:S02]  /*19c0*/  IMAD R45, R155.reuse, c[0x0][0x20c], R44 ;  /* 0x000083009b2d7a24 */ /* 0x040fe400078e022c */
[----:B------:R-:W-:Y:S01]  /*19d0*/  @!P0 IMAD.WIDE.U32 R4, R155, c[0x0][0x208], R24 ;  /* 0x000082009b048a25 */ /* 0x000fe200078e0018 */
[----:B------:R-:W-:-:S03]  /*19e0*/  IADD3 R44, P1, R72, R6, RZ ;  /* 0x00000006482c7210 */ /* 0x000fc60007f3e0ff */
[----:B------:R-:W-:Y:S01]  /*19f0*/  IMAD R49, R155, c[0x0][0x1fc], R42 ;  /* 0x00007f009b317a24 */ /* 0x000fe200078e022a */
[C---:B------:R-:W-:Y:S02]  /*1a00*/  IADD3.X R27, R71.reuse, R45, R27, P2, !PT ;  /* 0x0000002d471b7210 */ /* 0x040fe400017fe41b */
[C---:B------:R-:W-:Y:S02]  /*1a10*/  @!P0 IADD3 R42, P3, R118.reuse, R4, RZ ;  /* 0x00000004762a8210 */ /* 0x040fe40007f7e0ff */
[----:B------:R-:W-:Y:S02]  /*1a20*/  IADD3.X R25, R71, R49, R7, P1, !PT ;  /* 0x0000003147197210 */ /* 0x000fe40000ffe407 */
[C---:B------:R-:W-:Y:S02]  /*1a30*/  LEA R47, P2, R118.reuse, c[0x0][0x268], 0x2 ;  /* 0x00009a00762f7a11 */ /* 0x040fe400078410ff */
[C---:B------:R-:W-:Y:S02]  /*1a40*/  @!P0 IADD3 R46, P1, R118.reuse, R2, RZ ;  /* 0x00000002762e8210 */ /* 0x040fe40007f3e0ff */
[----:B------:R-:W-:-:S02]  /*1a50*/  LEA R7, P4, R118, c[0x0][0x258], 0x2 ;  /* 0x0000960076077a11 */ /* 0x000fc400078810ff */
[C---:B------:R-:W-:Y:S02]  /*1a60*/  @!P0 IADD3.X R45, R119.reuse, R5, R45, P3, !PT ;  /* 0x00000005772d8210 */ /* 0x040fe40001ffe42d */
[----:B------:R-:W-:Y:S02]  /*1a70*/  LEA.HI.X R5, R118, c[0x0][0x26c], R119, 0x2, P2 ;  /* 0x00009b0076057a11 */ /* 0x000fe400010f1477 */
[----:B------:R-:W-:Y:S02]  /*1a80*/  @!P0 IADD3.X R49, R119, R3, R49, P1, !PT ;  /* 0x0000000377318210 */ /* 0x000fe40000ffe431 */
[----:B------:R-:W-:Y:S02]  /*1a90*/  LEA R6, P2, R44, R47, 0x2 ;  /* 0x0000002f2c067211 */ /* 0x000fe400078410ff */
[----:B------:R-:W-:Y:S02]  /*1aa0*/  @!P0 LEA R24, P1, R46, c[0x0][0x268], 0x2 ;  /* 0x00009a002e188a11 */ /* 0x000fe400078210ff */
[----:B------:R-:W-:-:S02]  /*1ab0*/  LEA.HI.X R3, R118, c[0x0][0x25c], R119, 0x2, P4 ;  /* 0x0000970076037a11 */ /* 0x000fc400020f1477 */
[----:B------:R-:W-:Y:S02]  /*1ac0*/  LEA R4, P4, R26, R7, 0x2 ;  /* 0x000000071a047211 */ /* 0x000fe400078810ff */
[----:B------:R-:W-:Y:S02]  /*1ad0*/  LEA.HI.X R7, R44, R5, R25, 0x2, P2 ;  /* 0x000000052c077211 */ /* 0x000fe400010f1419 */
[----:B------:R-:W-:Y:S02]  /*1ae0*/  @!P0 LEA.HI.X R25, R46, c[0x0][0x26c], R49, 0x2, P1 ;  /* 0x00009b002e198a11 */ /* 0x000fe400008f1431 */
[----:B------:R-:W-:Y:S02]  /*1af0*/  ISETP.GE.AND P1, PT, R18, R23, PT ;  /* 0x000000171200720c */ /* 0x000fe40003f26270 */
[----:B------:R-:W-:Y:S02]  /*1b00*/  LEA.HI.X R5, R26, R3, R27, 0x2, P4 ;  /* 0x000000031a057211 */ /* 0x000fe400020f141b */
[----:B------:R-:W-:Y:S01]  /*1b10*/  CS2R R26, SRZ ;  /* 0x00000000001a7805 */ /* 0x000fe2000001ff00 */
[----:B------:R-:W-:-:S02]  /*1b20*/  @!P0 LEA R2, P3, R42, c[0x0][0x258], 0x2 ;  /* 0x000096002a028a11 */ /* 0x000fc400078610ff */
[-C--:B------:R-:W-:Y:S02]  /*1b30*/  ISETP.GE.AND P2, PT, R20, R23.reuse, PT ;  /* 0x000000171400720c */ /* 0x080fe40003f46270 */
[----:B------:R-:W-:Y:S02]  /*1b40*/  @!P0 LEA.HI.X R3, R42, c[0x0][0x25c], R45, 0x2, P3 ;  /* 0x000097002a038a11 */ /* 0x000fe400018f142d */
[-C--:B------:R-:W-:Y:S02]  /*1b50*/  ISETP.GE.AND P3, PT, R17, R23.reuse, PT ;  /* 0x000000171100720c */ /* 0x080fe40003f66270 */
[-C--:B------:R-:W-:Y:S02]  /*1b60*/  ISETP.GE.AND P4, PT, R19, R23.reuse, PT ;  /* 0x000000171300720c */ /* 0x080fe40003f86270 */
[-C--:B------:R-:W-:Y:S02]  /*1b70*/  ISETP.GE.AND P5, PT, R21, R23.reuse, PT ;  /* 0x000000171500720c */ /* 0x080fe40003fa6270 */
[----:B------:R-:W-:Y:S01]  /*1b80*/  ISETP.GE.AND P6, PT, R0, R23, PT ;  /* 0x000000170000720c */ /* 0x000fe20003fc6270 */
[----:B--2---:R-:W-:Y:S04]  /*1b90*/  STS [R137.X4], R22 ;  /* 0x0000001689007388 */ /* 0x004fe80000004800 */
[----:B---3--:R-:W-:Y:S04]  /*1ba0*/  STS [R136.X4+0x80], R29 ;  /* 0x0000801d88007388 */ /* 0x008fe80000004800 */
[----:B----4-:R-:W-:Y:S04]  /*1bb0*/  STS [R135.X4+0x100], R28 ;  /* 0x0001001c87007388 */ /* 0x010fe80000004800 */
[----:B-----5:R-:W-:Y:S04]  /*1bc0*/  STS [R134.X4+0x180], R31 ;  /* 0x0001801f86007388 */ /* 0x020fe80000004800 */
[----:B------:R-:W-:Y:S04]  /*1bd0*/  STS [R131.X4+0x200], R30 ;  /* 0x0002001e83007388 */ /* 0x000fe80000004800 */
        /* <DEDUP_REMOVED lines=29> */
[----:B0-----:R-:W-:-:S05]  /*1db0*/  CS2R R32, SRZ ;  /* 0x0000000000207805 */ /* 0x001fca000001ff00 */
[----:B------:R-:W5:Y:S01]  /*1dc0*/  @!P1 LDG.E R26, [R6.64+-0xf00] ;  /* 0xfff1000c061a9981 */ /* 0x000f62000c1e1900 */
[-C--:B------:R-:W-:Y:S01]  /*1dd0*/  ISETP.GE.AND P1, PT, R8, R23.reuse, PT ;  /* 0x000000170800720c */ /* 0x080fe20003f26270 */
[----:B------:R-:W-:Y:S01]  /*1de0*/  HFMA2.MMA R22, -RZ, RZ, 0, 0 ;  /* 0x00000000ff167435 */ /* 0x000fe200000001ff */
[----:B-1----:R-:W-:Y:S01]  /*1df0*/  MOV R37, RZ ;  /* 0x000000ff00257202 */ /* 0x002fe20000000f00 */
[----:B------:R-:W-:Y:S01]  /*1e00*/  CS2R R28, SRZ ;  /* 0x00000000001c7805 */ /* 0x000fe2000001ff00 */
[----:B------:R-:W-:Y:S01]  /*1e10*/  CS2R R30, SRZ ;  /* 0x00000000001e7805 */ /* 0x000fe2000001ff00 */
[----:B------:R-:W5:Y:S08]  /*1e20*/  @!P3 LDG.E R27, [R6.64+-0xf80] ;  /* 0xfff0800c061bb981 */ /* 0x000f70000c1e1900 */
[----:B------:R-:W5:Y:S01]  /*1e30*/  @!P1 LDG.E R33, [R6.64+-0xc80] ;  /* 0xfff3800c06219981 */ /* 0x000f62000c1e1900 */
[----:B------:R-:W-:-:S03]  /*1e40*/  ISETP.GE.AND P1, PT, R9, R23, PT ;  /* 0x000000170900720c */ /* 0x000fc60003f26270 */
[----:B------:R-:W5:Y:S04]  /*1e50*/  @!P2 LDG.E R28, [R6.64+-0xe00] ;  /* 0xfff2000c061ca981 */ /* 0x000f68000c1e1900 */
[----:B------:R-:W5:Y:S04]  /*1e60*/  @!P4 LDG.E R29, [R6.64+-0xe80] ;  /* 0xfff1800c061dc981 */ /* 0x000f68000c1e1900 */
[----:B------:R0:W5:Y:S04]  /*1e70*/  @!P0 LDG.E R22, [R24.64] ;  /* 0x0000000c18168981 */ /* 0x000168000c1e1900 */
[----:B------:R-:W5:Y:S01]  /*1e80*/  @!P1 LDG.E R32, [R6.64+-0xc00] ;  /* 0xfff4000c06209981 */ /* 0x000f62000c1e1900 */
[----:B------:R-:W-:-:S02]  /*1e90*/  ISETP.GE.AND P1, PT, R10, R23, PT ;  /* 0x000000170a00720c */ /* 0x000fc40003f26270 */
[-C--:B------:R-:W-:Y:S01]  /*1ea0*/  ISETP.GE.AND P2, PT, R12, R23.reuse, PT ;  /* 0x000000170c00720c */ /* 0x080fe20003f46270 */
[----:B------:R-:W5:Y:S01]  /*1eb0*/  @!P5 LDG.E R31, [R6.64+-0xd80] ;  /* 0xfff2800c061fd981 */ /* 0x000f62000c1e1900 */
[-C--:B------:R-:W-:Y:S02]  /*1ec0*/  ISETP.GE.AND P3, PT, R13, R23.reuse, PT ;  /* 0x000000170d00720c */ /* 0x080fe40003f66270 */
[-C--:B------:R-:W-:Y:S01]  /*1ed0*/  ISETP.GE.AND P4, PT, R14, R23.reuse, PT ;  /* 0x000000170e00720c */ /* 0x080fe20003f86270 */
[----:B------:R-:W5:Y:S01]  /*1ee0*/  @!P6 LDG.E R30, [R6.64+-0xd00] ;  /* 0xfff3000c061ee981 */ /* 0x000f62000c1e1900 */
[----:B------:R-:W-:-:S05]  /*1ef0*/  ISETP.GE.AND P5, PT, R15, R23, PT ;  /* 0x000000170f00720c */ /* 0x000fca0003fa6270 */
[----:B------:R-:W5:Y:S01]  /*1f00*/  @!P1 LDG.E R37, [R6.64+-0xb80] ;  /* 0xfff4800c06259981 */ /* 0x000f62000c1e1900 */
[-C--:B------:R-:W-:Y:S02]  /*1f10*/  ISETP.GE.AND P1, PT, R11, R23.reuse, PT ;  /* 0x000000170b00720c */ /* 0x080fe40003f26270 */
[----:B------:R-:W-:Y:S01]  /*1f20*/  ISETP.GE.AND P6, PT, R16, R23, PT ;  /* 0x000000171000720c */ /* 0x000fe20003fc6270 */
[----:B0-----:R-:W-:Y:S01]  /*1f30*/  CS2R R24, SRZ ;  /* 0x0000000000187805 */ /* 0x001fe2000001ff00 */
[----:B--2---:R-:W-:Y:S01]  /*1f40*/  CS2R R38, SRZ ;  /* 0x0000000000267805 */ /* 0x004fe2000001ff00 */
[----:B---3--:R-:W-:-:S04]  /*1f50*/  CS2R R40, SRZ ;  /* 0x0000000000287805 */ /* 0x008fc8000001ff00 */
[----:B------:R-:W2:Y:S04]  /*1f60*/  @!P2 LDG.E R25, [R6.64+-0xa80] ;  /* 0xfff5800c0619a981 */ /* 0x000ea8000c1e1900 */
[----:B------:R-:W3:Y:S04]  /*1f70*/  @!P1 LDG.E R24, [R6.64+-0xb00] ;  /* 0xfff5000c06189981 */ /* 0x000ee8000c1e1900 */
[----:B------:R-:W2:Y:S04]  /*1f80*/  @!P3 LDG.E R38, [R6.64+-0xa00] ;  /* 0xfff6000c0626b981 */ /* 0x000ea8000c1e1900 */
[----:B------:R-:W2:Y:S04]  /*1f90*/  @!P4 LDG.E R39, [R6.64+-0x980] ;  /* 0xfff6800c0627c981 */ /* 0x000ea8000c1e1900 */
[----:B------:R-:W2:Y:S04]  /*1fa0*/  @!P5 LDG.E R40, [R6.64+-0x900] ;  /* 0xfff7000c0628d981 */ /* 0x000ea8000c1e1900 */
[----:B------:R-:W2:Y:S01]  /*1fb0*/  @!P6 LDG.E R41, [R6.64+-0x880] ;  /* 0xfff7800c0629e981 */ /* 0x000ea2000c1e1900 */
[----:B------:R-:W-:Y:S01]  /*1fc0*/  HFMA2.MMA R42, -RZ, RZ, 0, 0 ;  /* 0x00000000ff2a7435 */ /* 0x000fe200000001ff */
[----:B----4-:R-:W-:-:S02]  /*1fd0*/  P2R R43, PR, RZ, 0x2 ;  /* 0x00000002ff2b7803 */ /* 0x010fc40000000000 */
[----:B------:R-:W-:Y:S01]  /*1fe0*/  ISETP.GE.AND P1, PT, R18, R23, PT ;  /* 0x000000171200720c */ /* 0x000fe20003f26270 */
[----:B------:R-:W-:Y:S02]  /*1ff0*/  HFMA2.MMA R44, -RZ, RZ, 0, 0 ;  /* 0x00000000ff2c7435 */ /* 0x000fe400000001ff */
[----:B------:R-:W-:Y:S01]  /*2000*/  HFMA2.MMA R50, -RZ, RZ, 0, 0 ;  /* 0x00000000ff327435 */ /* 0x000fe200000001ff */
[----:B------:R-:W-:Y:S01]  /*2010*/  CS2R R48, SRZ ;  /* 0x0000000000307805 */ /* 0x000fe2000001ff00 */
[----:B------:R-:W-:Y:S01]  /*2020*/  HFMA2.MMA R64, -RZ, RZ, 0, 0 ;  /* 0x00000000ff407435 */ /* 0x000fe200000001ff */
[----:B------:R-:W-:Y:S02]  /*2030*/  MOV R47, RZ ;  /* 0x000000ff002f7202 */ /* 0x000fe40000000f00 */
[----:B------:R-:W-:Y:S01]  /*2040*/  MOV R127, RZ ;  /* 0x000000ff007f7202 */ /* 0x000fe20000000f00 */
[----:B-----5:R-:W-:Y:S04]  /*2050*/  STS [R137.X4], R22 ;  /* 0x0000001689007388 */ /* 0x020fe80000004800 */
        /* <DEDUP_REMOVED lines=9> */
[----:B---3--:R-:W-:Y:S04]  /*20f0*/  STS [R113.X4+0x500], R24 ;  /* 0x0005001871007388 */ /* 0x008fe80000004800 */
[----:B--2---:R-:W-:Y:S04]  /*2100*/  STS [R112.X4+0x580], R25 ;  /* 0x0005801970007388 */ /* 0x004fe80000004800 */
[----:B------:R-:W-:Y:S04]  /*2110*/  STS [R111.X4+0x600], R38 ;  /* 0x000600266f007388 */ /* 0x000fe80000004800 */
[----:B------:R1:W-:Y:S04]  /*2120*/  STS [R110.X4+0x680], R39 ;  /* 0x000680276e007388 */ /* 0x0003e80000004800 */
[----:B------:R-:W-:Y:S04]  /*2130*/  STS [R109.X4+0x700], R40 ;  /* 0x000700286d007388 */ /* 0x000fe80000004800 */
        /* <DEDUP_REMOVED lines=9> */
[----:B------:R-:W2:Y:S04]  /*21d0*/  LDS R24, [R104.X4+0x1c] ;  /* 0x00001c0068187984 */ /* 0x000ea80000004800 */
[----:B------:R-:W-:Y:S04]  /*21e0*/  LDS R25, [R104.X4+0x20] ;  /* 0x0000200068197984 */ /* 0x000fe80000004800 */
[----:B------:R-:W-:Y:S04]  /*21f0*/  LDS R26, [R104.X4+0x24] ;  /* 0x00002400681a7984 */ /* 0x000fe80000004800 */
[----:B------:R-:W-:Y:S04]  /*2200*/  LDS R27, [R104.X4+0x28] ;  /* 0x00002800681b7984 */ /* 0x000fe80000004800 */
[----:B------:R-:W2:Y:S04]  /*2210*/  LDS R28, [R104.X4+0x2c] ;  /* 0x00002c00681c7984 */ /* 0x000ea80000004800 */
[----:B------:R-:W-:Y:S04]  /*2220*/  LDS R29, [R104.X4+0x30] ;  /* 0x00003000681d7984 */ /* 0x000fe80000004800 */
[----:B------:R-:W2:Y:S04]  /*2230*/  LDS R30, [R104.X4+0x34] ;  /* 0x00003400681e7984 */ /* 0x000ea80000004800 */
[----:B------:R-:W-:Y:S04]  /*2240*/  LDS R31, [R104.X4+0x38] ;  /* 0x00003800681f7984 */ /* 0x000fe80000004800 */
[----:B------:R-:W3:Y:S04]  /*2250*/  LDS R32, [R104.X4+0x3c] ;  /* 0x00003c0068207984 */ /* 0x000ee80000004800 */
[----:B------:R-:W-:Y:S01]  /*2260*/  BAR.SYNC.DEFER_BLOCKING 0x0 ;  /* 0x0000000000007b1d */ /* 0x000fe20000010000 */
[----:B0-----:R-:W-:Y:S01]  /*2270*/  MOV R37, RZ ;  /* 0x000000ff00257202 */ /* 0x001fe20000000f00 */
[----:B-1----:R-:W-:-:S04]  /*2280*/  CS2R R38, SRZ ;  /* 0x0000000000267805 */ /* 0x002fc8000001ff00 */
[----:B------:R0:W5:Y:S01]  /*2290*/  @!P0 LDG.E R42, [R2.64] ;  /* 0x0000000c022a8981 */ /* 0x000162000c1e1900 */
[----:B------:R-:W-:-:S03]  /*22a0*/  ISETP.GE.AND P0, PT, R17, R23, PT ;  /* 0x000000171100720c */ /* 0x000fc60003f06270 */
[----:B------:R1:W5:Y:S01]  /*22b0*/  @!P1 LDG.E R38, [R4.64+-0xf00] ;  /* 0xfff1000c04269981 */ /* 0x000362000c1e1900 */
[-C--:B------:R-:W-:Y:S01]  /*22c0*/  ISETP.GE.AND P1, PT, R20, R23.reuse, PT ;  /* 0x000000171400720c */ /* 0x080fe20003f26270 */
[----:B--2---:R-:W-:Y:S02]  /*22d0*/  CS2R R40, SRZ ;  /* 0x0000000000287805 */ /* 0x004fe4000001ff00 */
        /* <DEDUP_REMOVED lines=17> */
[----:B------:R-:W-:-:S09]  /*23f0*/  ISETP.NE.AND P1, PT, R43, RZ, PT ;  /* 0x000000ff2b00720c */ /* 0x000fd20003f25270 */
[----:B------:R1:W2:Y:S01]  /*2400*/  @!P0 LDG.E R41, [R4.64+-0xc80] ;  /* 0xfff3800c04298981 */ /* 0x0002a2000c1e1900 */
[----:B------:R-:W-:Y:S02]  /*2410*/  ISETP.GE.AND P0, PT, R10, R23, PT ;  /* 0x000000170a00720c */ /* 0x000fe40003f06270 */
[----:B------:R-:W-:Y:S01]  /*2420*/  MOV R43, RZ ;  /* 0x000000ff002b7202 */ /* 0x000fe20000000f00 */
[----:B------:R1:W2:Y:S10]  /*2430*/  @!P1 LDG.E R48, [R4.64+-0xb00] ;  /* 0xfff5000c04309981 */ /* 0x0002b4000c1e1900 */
[----:B------:R1:W2:Y:S01]  /*2440*/  @!P0 LDG.E R43, [R4.64+-0xb80] ;  /* 0xfff4800c042b8981 */ /* 0x0002a2000c1e1900 */
[----:B---3--:R-:W-:-:S02]  /*2450*/  FMUL.FTZ R46, R35, -1.4426950216293334961 ;  /* 0xbfb8aa3b232e7820 */ /* 0x008fc40000410000 */
[----:B------:R-:W-:-:S04]  /*2460*/  FMUL.FTZ R45, R36, -1.4426950216293334961 ;  /* 0xbfb8aa3b242d7820 */ /* 0x000fc80000410000 */
[----:B------:R-:W0:Y:S01]  /*2470*/  MUFU.EX2 R46, R46 ;  /* 0x0000002e002e7308 */ /* 0x000e220000000800 */
[----:B----4-:R-:W-:Y:S02]  /*2480*/  FMUL.FTZ R65, R7, -1.4426950216293334961 ;  /* 0xbfb8aa3b07417820 */ /* 0x010fe40000410000 */
[----:B-1----:R-:W-:Y:S02]  /*2490*/  FMUL.FTZ R4, R33, -1.4426950216293334961 ;  /* 0xbfb8aa3b21047820 */ /* 0x002fe40000410000 */
[----:B------:R-:W-:-:S03]  /*24a0*/  FMUL.FTZ R67, R34, -1.4426950216293334961 ;  /* 0xbfb8aa3b22437820 */ /* 0x000fc60000410000 */
[----:B------:R-:W1:Y:S01]  /*24b0*/  MUFU.EX2 R45, R45 ;  /* 0x0000002d002d7308 */ /* 0x000e620000000800 */
[----:B------:R-:W-:-:S07]  /*24c0*/  FMUL.FTZ R66, R6, -1.4426950216293334961 ;  /* 0xbfb8aa3b06427820 */ /* 0x000fce0000410000 */
[----:B------:R3:W-:Y:S01]  /*24d0*/  MUFU.EX2 R126, R4 ;  /* 0x00000004007e7308 */ /* 0x0007e20000000800 */
[----:B------:R-:W-:Y:S02]  /*24e0*/  FMUL.FTZ R5, R22, -1.4426950216293334961 ;  /* 0xbfb8aa3b16057820 */ /* 0x000fe40000410000 */
[----:B------:R-:W-:Y:S02]  /*24f0*/  FMUL.FTZ R133, R24, -1.4426950216293334961 ;  /* 0xbfb8aa3b18857820 */ /* 0x000fe40000410000 */
[----:B---3--:R-:W-:-:S03]  /*2500*/  FMUL.FTZ R4, R28, -1.4426950216293334961 ;  /* 0xbfb8aa3b1c047820 */ /* 0x008fc60000410000 */
[----:B------:R-:W3:Y:S08]  /*2510*/  MUFU.EX2 R65, R65 ;  /* 0x0000004100417308 */ /* 0x000ef00000000800 */
[----:B------:R-:W4:Y:S08]  /*2520*/  MUFU.EX2 R67, R67 ;  /* 0x0000004300437308 */ /* 0x000f300000000800 */
[----:B------:R-:W0:Y:S08]  /*2530*/  MUFU.EX2 R66, R66 ;  /* 0x0000004200427308 */ /* 0x000e300000000800 */
[----:B------:R0:W-:Y:S02]  /*2540*/  MUFU.EX2 R159, R4 ;  /* 0x00000004009f7308 */ /* 0x0001e40000000800 */
[----:B0-----:R-:W-:-:S06]  /*2550*/  FADD.FTZ R4, R46, 1 ;  /* 0x3f8000002e047421 */ /* 0x001fcc0000010000 */
[----:B------:R1:W0:Y:S01]  /*2560*/  MUFU.EX2 R132, R5 ;  /* 0x0000000500847308 */ /* 0x0002220000000800 */
[----:B------:R-:W-:-:S07]  /*2570*/  FMUL.FTZ R161, R30, -1.4426950216293334961 ;  /* 0xbfb8aa3b1ea17820 */ /* 0x000fce0000410000 */
[----:B------:R-:W-:Y:S01]  /*2580*/  MUFU.RCP R4, R4 ;  /* 0x0000000400047308 */ /* 0x000fe20000001000 */
[----:B-1----:R-:W-:-:S07]  /*2590*/  FADD.FTZ R5, R45, 1 ;  /* 0x3f8000002d057421 */ /* 0x002fce0000010000 */
[----:B------:R-:W1:Y:S01]  /*25a0*/  MUFU.EX2 R133, R133 ;  /* 0x0000008500857308 */ /* 0x000e620000000800 */
[----:B---3--:R-:W-:Y:S02]  /*25b0*/  FADD.FTZ R46, R65, 1 ;  /* 0x3f800000412e7421 */ /* 0x008fe40000010000 */
[----:B----4-:R-:W-:Y:S02]  /*25c0*/  FADD.FTZ R45, R67, 1 ;  /* 0x3f800000432d7421 */ /* 0x010fe40000010000 */
[----:B------:R-:W-:-:S03]  /*25d0*/  FADD.FTZ R65, R66, 1 ;  /* 0x3f80000042417421 */ /* 0x000fc60000010000 */
[----:B------:R-:W-:Y:S01]  /*25e0*/  MUFU.RCP R5, R5 ;  /* 0x0000000500057308 */ /* 0x000fe20000001000 */
[----:B------:R-:W-:Y:S02]  /*25f0*/  FMUL.FTZ R154, R25, -1.4426950216293334961 ;  /* 0xbfb8aa3b199a7820 */ /* 0x000fe40000410000 */
[----:B------:R-:W-:-:S05]  /*2600*/  FMUL.FTZ R156, R26, -1.4426950216293334961 ;  /* 0xbfb8aa3b1a9c7820 */ /* 0x000fca0000410000 */
[----:B------:R-:W3:Y:S01]  /*2610*/  MUFU.EX2 R161, R161 ;  /* 0x000000a100a17308 */ /* 0x000ee20000000800 */
[----:B0-----:R-:W-:Y:S02]  /*2620*/  FADD.FTZ R67, R132, 1 ;  /* 0x3f80000084437421 */ /* 0x001fe40000010000 */
[----:B-1----:R-:W-:-:S05]  /*2630*/  FADD.FTZ R133, R133, 1 ;  /* 0x3f80000085857421 */ /* 0x002fca0000010000 */
[----:B------:R-:W-:Y:S08]  /*2640*/  MUFU.RCP R45, R45 ;  /* 0x0000002d002d7308 */ /* 0x000ff00000001000 */
[----:B------:R-:W-:Y:S08]  /*2650*/  MUFU.RCP R46, R46 ;  /* 0x0000002e002e7308 */ /* 0x000ff00000001000 */
[----:B------:R-:W-:Y:S01]  /*2660*/  MUFU.RCP R65, R65 ;  /* 0x0000004100417308 */ /* 0x000fe20000001000 */
[----:B------:R-:W-:-:S07]  /*2670*/  FMUL.FTZ R157, R27, -1.4426950216293334961 ;  /* 0xbfb8aa3b1b9d7820 */ /* 0x000fce0000410000 */
[----:B------:R-:W0:Y:S01]  /*2680*/  MUFU.EX2 R154, R154 ;  /* 0x0000009a009a7308 */ /* 0x000e220000000800 */
[----:B------:R-:W-:-:S07]  /*2690*/  FMUL.FTZ R163, R32, -1.4426950216293334961 ;  /* 0xbfb8aa3b20a37820 */ /* 0x000fce0000410000 */
[----:B------:R-:W1:Y:S01]  /*26a0*/  MUFU.EX2 R156, R156 ;  /* 0x0000009c009c7308 */ /* 0x000e620000000800 */
[----:B---3--:R-:W-:-:S07]  /*26b0*/  FADD.FTZ R165, R161, 1 ;  /* 0x3f800000a1a57421 */ /* 0x008fce0000010000 */
[----:B------:R-:W3:Y:S08]  /*26c0*/  MUFU.RCP R67, R67 ;  /* 0x0000004300437308 */ /* 0x000ef00000001000 */
[----:B------:R-:W4:Y:S01]  /*26d0*/  MUFU.RCP R133, R133 ;  /* 0x0000008500857308 */ /* 0x000f220000001000 */
[----:B0-----:R-:W-:Y:S01]  /*26e0*/  FADD.FTZ R66, R154, 1 ;  /* 0x3f8000009a427421 */ /* 0x001fe20000010000 */
        /* <DEDUP_REMOVED lines=17> */
[----:B------:R-:W5:Y:S04]  /*2800*/  LDS R37, [R104.X4] ;  /* 0x0000000068257984 */ /* 0x000f680000004800 */
[----:B------:R-:W1:Y:S04]  /*2810*/  LDS R38, [R104.X4+0x4] ;  /* 0x0000040068267984 */ /* 0x000e680000004800 */
[----:B------:R-:W3:Y:S04]  /*2820*/  LDS R39, [R104.X4+0x8] ;  /* 0x0000080068277984 */ /* 0x000ee80000004800 */
[----:B------:R-:W3:Y:S04]  /*2830*/  LDS R40, [R104.X4+0xc] ;  /* 0x00000c0068287984 */ /* 0x000ee80000004800 */
[----:B------:R-:W3:Y:S01]  /*2840*/  LDS R41, [R104.X4+0x10] ;  /* 0x0000100068297984 */ /* 0x000ee20000004800 */
[----:B0-----:R-:W-:-:S03]  /*2850*/  FADD.FTZ R2, -R4, 1 ;  /* 0x3f80000004027421 */ /* 0x001fc60000010100 */
[----:B------:R-:W0:Y:S01]  /*2860*/  LDS R42, [R104.X4+0x14] ;  /* 0x00001400682a7984 */ /* 0x000e220000004800 */
[----:B--2---:R-:W-:-:S03]  /*2870*/  FFMA.FTZ R50, R35, R2, 1 ;  /* 0x3f80000023327423 */ /* 0x004fc60000010002 */
[----:B------:R-:W2:Y:S01]  /*2880*/  LDS R43, [R104.X4+0x18] ;  /* 0x00001800682b7984 */ /* 0x000ea20000004800 */
[----:B------:R-:W-:-:S03]  /*2890*/  FADD.FTZ R3, -R5, 1 ;  /* 0x3f80000005037421 */ /* 0x000fc60000010100 */
[----:B------:R-:W0:Y:S01]  /*28a0*/  LDS R44, [R104.X4+0x1c] ;  /* 0x00001c00682c7984 */ /* 0x000e220000004800 */
[----:B------:R-:W-:Y:S01]  /*28b0*/  FFMA.FTZ R3, R36, R3, 1 ;  /* 0x3f80000024037423 */ /* 0x000fe20000010003 */
[----:B------:R-:W0:Y:S01]  /*28c0*/  MUFU.EX2 R158, R157 ;  /* 0x0000009d009e7308 */ /* 0x000e220000000800 */
[----:B------:R-:W-:Y:S01]  /*28d0*/  FADD.FTZ R48, R126, 1 ;  /* 0x3f8000007e307421 */ /* 0x000fe20000010000 */
[----:B------:R-:W-:Y:S01]  /*28e0*/  LDS R64, [R104.X4+0x2c] ;  /* 0x00002c0068407984 */ /* 0x000fe20000004800 */
[----:B-----5:R-:W-:Y:S02]  /*28f0*/  FMUL.FTZ R2, R70, R37 ;  /* 0x0000002546027220 */ /* 0x020fe40000410000 */
[----:B-1----:R-:W-:Y:S02]  /*2900*/  FMUL.FTZ R47, R69, R38 ;  /* 0x00000026452f7220 */ /* 0x002fe40000410000 */
[----:B------:R-:W-:Y:S02]  /*2910*/  FMUL.FTZ R2, R5, R2 ;  /* 0x0000000205027220 */ /* 0x000fe40000410000 */
[----:B------:R-:W-:-:S02]  /*2920*/  FMUL.FTZ R47, R4, R47 ;  /* 0x0000002f042f7220 */ /* 0x000fc40000410000 */
[----:B------:R-:W-:Y:S02]  /*2930*/  FMUL.FTZ R3, R2, R3 ;  /* 0x0000000302037220 */ /* 0x000fe40000410000 */
[----:B------:R-:W-:Y:S02]  /*2940*/  FMUL.FTZ R127, R47, R50 ;  /* 0x000000322f7f7220 */ /* 0x000fe40000410000 */
[----:B------:R-:W-:Y:S01]  /*2950*/  FADD.FTZ R49, -R45, 1 ;  /* 0x3f8000002d317421 */ /* 0x000fe20000010100 */
[----:B------:R-:W1:Y:S01]  /*2960*/  LDS R50, [R104.X4+0x24] ;  /* 0x0000240068327984 */ /* 0x000e620000004800 */
[----:B------:R-:W-:Y:S02]  /*2970*/  FADD.FTZ R2, -R46, 1 ;  /* 0x3f8000002e027421 */ /* 0x000fe40000010100 */
[----:B------:R-:W-:Y:S02]  /*2980*/  FADD.FTZ R47, -R65, 1 ;  /* 0x3f800000412f7421 */ /* 0x000fe40000010100 */
[----:B---3--:R-:W-:-:S02]  /*2990*/  FMUL.FTZ R161, R68, R39 ;  /* 0x0000002744a17220 */ /* 0x008fc40000410000 */
[----:B------:R-:W-:Y:S01]  /*29a0*/  FMUL.FTZ R126, R63, R40 ;  /* 0x000000283f7e7220 */ /* 0x000fe20000410000 */
[----:B------:R3:W-:Y:S01]  /*29b0*/  MUFU.EX2 R164, R163 ;  /* 0x000000a300a47308 */ /* 0x0007e20000000800 */
[----:B------:R-:W-:Y:S02]  /*29c0*/  FFMA.FTZ R2, R7, R2, 1 ;  /* 0x3f80000007027423 */ /* 0x000fe40000010002 */
[----:B------:R-:W-:Y:S02]  /*29d0*/  FFMA.FTZ R167, R34, R49, 1 ;  /* 0x3f80000022a77423 */ /* 0x000fe40000010031 */
[----:B------:R-:W-:Y:S01]  /*29e0*/  FMUL.FTZ R161, R46, R161 ;  /* 0x000000a12ea17220 */ /* 0x000fe20000410000 */
[----:B------:R-:W5:Y:S01]  /*29f0*/  LDS R49, [R104.X4+0x28] ;  /* 0x0000280068317984 */ /* 0x000f620000004800 */
[----:B------:R-:W-:Y:S02]  /*2a00*/  FMUL.FTZ R126, R65, R126 ;  /* 0x0000007e417e7220 */ /* 0x000fe40000410000 */
[----:B---3--:R-:W-:-:S02]  /*2a10*/  FFMA.FTZ R163, R6, R47, 1 ;  /* 0x3f80000006a37423 */ /* 0x008fc4000001002f */
[----:B------:R-:W-:Y:S01]  /*2a20*/  FMUL.FTZ R160, R29, -1.4426950216293334961 ;  /* 0xbfb8aa3b1da07820 */ /* 0x000fe20000410000 */
[----:B------:R-:W3:Y:S01]  /*2a30*/  LDS R47, [R104.X4+0x20] ;  /* 0x00002000682f7984 */ /* 0x000ee20000004800 */
[----:B------:R-:W-:Y:S02]  /*2a40*/  FMUL.FTZ R154, R62, R41 ;  /* 0x000000293e9a7220 */ /* 0x000fe40000410000 */
[----:B------:R-:W-:Y:S01]  /*2a50*/  FMUL.FTZ R162, R31, -1.4426950216293334961 ;  /* 0xbfb8aa3b1fa27820 */ /* 0x000fe20000410000 */
[----:B------:R-:W1:Y:S01]  /*2a60*/  MUFU.RCP R48, R48 ;  /* 0x0000003000307308 */ /* 0x000e620000001000 */
[----:B------:R-:W-:Y:S02]  /*2a70*/  FMUL.FTZ R169, R161, R2 ;  /* 0x00000002a1a97220 */ /* 0x000fe40000410000 */
[----:B------:R-:W-:Y:S02]  /*2a80*/  FMUL.FTZ R171, R126, R163 ;  /* 0x000000a37eab7220 */ /* 0x000fe40000410000 */
[----:B------:R-:W-:-:S02]  /*2a90*/  FADD.FTZ R156, R156, 1 ;  /* 0x3f8000009c9c7421 */ /* 0x000fc40000010000 */
[----:B------:R-:W-:Y:S02]  /*2aa0*/  FMUL.FTZ R154, R45, R154 ;  /* 0x0000009a2d9a7220 */ /* 0x000fe40000410000 */
[----:B------:R-:W-:Y:S02]  /*2ab0*/  FADD.FTZ R161, -R67, 1 ;  /* 0x3f80000043a17421 */ /* 0x000fe40000010100 */
[----:B----4-:R-:W-:Y:S01]  /*2ac0*/  FADD.FTZ R163, -R133, 1 ;  /* 0x3f80000085a37421 */ /* 0x010fe20000010100 */
[----:B------:R-:W4:Y:S01]  /*2ad0*/  MUFU.EX2 R160, R160 ;  /* 0x000000a000a07308 */ /* 0x000f220000000800 */
[----:B0-----:R-:W-:Y:S02]  /*2ae0*/  FADD.FTZ R132, R158, 1 ;  /* 0x3f8000009e847421 */ /* 0x001fe40000010000 */
[----:B------:R-:W-:Y:S02]  /*2af0*/  FMUL.FTZ R173, R154, R167 ;  /* 0x000000a79aad7220 */ /* 0x000fe40000410000 */
[----:B------:R-:W-:Y:S01]  /*2b00*/  FFMA.FTZ R177, R22, R161, 1 ;  /* 0x3f80000016b17423 */ /* 0x000fe200000100a1 */
[----:B------:R-:W-:Y:S02]  /*2b10*/  LDS R154, [R104.X4+0x34] ;  /* 0x00003400689a7984 */ /* 0x000fe40000004800 */
[----:B------:R-:W0:Y:S01]  /*2b20*/  MUFU.EX2 R162, R162 ;  /* 0x000000a200a27308 */ /* 0x000e220000000800 */
[----:B------:R-:W-:Y:S01]  /*2b30*/  FFMA.FTZ R179, R24, R163, 1 ;  /* 0x3f80000018b37423 */ /* 0x000fe200000100a3 */
[----:B------:R-:W3:Y:S01]  /*2b40*/  LDS R161, [R104.X4+0x30] ;  /* 0x0000300068a17984 */ /* 0x000ee20000004800 */
[----:B------:R-:W-:-:S03]  /*2b50*/  FADD.FTZ R159, R159, 1 ;  /* 0x3f8000009f9f7421 */ /* 0x000fc60000010000 */
[----:B------:R-:W3:Y:S02]  /*2b60*/  LDS R163, [R104.X4+0x38] ;  /* 0x0000380068a37984 */ /* 0x000ee40000004800 */
[----:B------:R0:W-:Y:S02]  /*2b70*/  MUFU.RCP R157, R156 ;  /* 0x0000009c009d7308 */ /* 0x0001e40000001000 */
[----:B0-----:R-:W0:Y:S06]  /*2b80*/  LDS R156, [R104.X4+0x3c] ;  /* 0x00003c00689c7984 */ /* 0x001e2c0000004800 */
[----:B------:R-:W3:Y:S01]  /*2b90*/  MUFU.RCP R132, R132 ;  /* 0x0000008400847308 */ /* 0x000ee20000001000 */
[----:B------:R-:W-:-:S02]  /*2ba0*/  FMUL.FTZ R167, R61, R42 ;  /* 0x0000002a3da77220 */ /* 0x000fc40000410000 */
[----:B-1----:R-:W-:Y:S01]  /*2bb0*/  FADD.FTZ R2, -R48, 1 ;  /* 0x3f80000030027421 */ /* 0x002fe20000010100 */
[----:B------:R-:W-:Y:S01]  /*2bc0*/  BAR.SYNC.DEFER_BLOCKING 0x0 ;  /* 0x0000000000007b1d */ /* 0x000fe20000010000 */
[----:B----4-:R-:W-:Y:S02]  /*2bd0*/  FADD.FTZ R158, R160, 1 ;  /* 0x3f800000a09e7421 */ /* 0x010fe40000010000 */
[----:B--2---:R-:W-:-:S03]  /*2be0*/  FMUL.FTZ R126, R60, R43 ;  /* 0x0000002b3c7e7220 */ /* 0x004fc60000410000 */
[----:B------:R-:W1:Y:S01]  /*2bf0*/  MUFU.RCP R159, R159 ;  /* 0x0000009f009f7308 */ /* 0x000e620000001000 */
[----:B------:R-:W-:Y:S02]  /*2c00*/  FADD.FTZ R160, R162, 1 ;  /* 0x3f800000a2a07421 */ /* 0x000fe40000010000 */
[----:B------:R-:W-:Y:S02]  /*2c10*/  FMUL.FTZ R167, R48, R167 ;  /* 0x000000a730a77220 */ /* 0x000fe40000410000 */
[----:B------:R-:W-:Y:S02]  /*2c20*/  FFMA.FTZ R2, R33, R2, 1 ;  /* 0x3f80000021027423 */ /* 0x000fe40000010002 */
[----:B------:R-:W-:Y:S01]  /*2c30*/  FADD.FTZ R164, R164, 1 ;  /* 0x3f800000a4a47421 */ /* 0x000fe20000010000 */
[----:B------:R-:W2:Y:S01]  /*2c40*/  MUFU.RCP R66, R66 ;  /* 0x0000004200427308 */ /* 0x000ea20000001000 */
[----:B------:R-:W-:Y:S02]  /*2c50*/  FMUL.FTZ R162, R59, R44 ;  /* 0x0000002c3ba27220 */ /* 0x000fe40000410000 */
[----:B------:R-:W-:-:S02]  /*2c60*/  FMUL.FTZ R126, R67, R126 ;  /* 0x0000007e437e7220 */ /* 0x000fc40000410000 */
[----:B------:R-:W-:Y:S02]  /*2c70*/  FMUL.FTZ R175, R167, R2 ;  /* 0x00000002a7af7220 */ /* 0x000fe40000410000 */
[----:B------:R-:W-:Y:S01]  /*2c80*/  FMUL.FTZ R162, R133, R162 ;  /* 0x000000a285a27220 */ /* 0x000fe20000410000 */
[----:B------:R-:W4:Y:S01]  /*2c90*/  MUFU.RCP R165, R165 ;  /* 0x000000a500a57308 */ /* 0x000f220000001000 */
[----:B------:R-:W-:Y:S02]  /*2ca0*/  FMUL.FTZ R177, R126, R177 ;  /* 0x000000b17eb17220 */ /* 0x000fe40000410000 */
[----:B---3--:R-:W-:-:S05]  /*2cb0*/  FADD.FTZ R126, -R132, 1 ;  /* 0x3f800000847e7421 */ /* 0x008fca0000010100 */
[----:B------:R-:W3:Y:S01]  /*2cc0*/  MUFU.RCP R160, R160 ;  /* 0x000000a000a07308 */ /* 0x000ee20000001000 */
[----:B------:R-:W-:-:S07]  /*2cd0*/  FMUL.FTZ R179, R162, R179 ;  /* 0x000000b3a2b37220 */ /* 0x000fce0000410000 */
[----:B------:R0:W0:Y:S01]  /*2ce0*/  MUFU.RCP R167, R164 ;  /* 0x000000a400a77308 */ /* 0x0000220000001000 */
[----:B-1----:R-:W-:Y:S02]  /*2cf0*/  FADD.FTZ R185, -R159, 1 ;  /* 0x3f8000009fb97421 */ /* 0x002fe40000010100 */
[----:B------:R-:W-:Y:S02]  /*2d00*/  FFMA.FTZ R162, R27, R126, 1 ;  /* 0x3f8000001ba27423 */ /* 0x000fe4000001007e */
[----:B------:R-:W-:-:S03]  /*2d10*/  FADD.FTZ R181, -R157, 1 ;  /* 0x3f8000009db57421 */ /* 0x000fc60000010100 */
[----:B------:R-:W1:Y:S01]  /*2d20*/  MUFU.RCP R158, R158 ;  /* 0x0000009e009e7308 */ /* 0x000e620000001000 */
[----:B------:R-:W-:Y:S02]  /*2d30*/  FMUL.FTZ R126, R57, R50 ;  /* 0x00000032397e7220 */ /* 0x000fe40000410000 */
[----:B------:R-:W-:Y:S02]  /*2d40*/  FFMA.FTZ R187, R28, R185, 1 ;  /* 0x3f8000001cbb7423 */ /* 0x000fe400000100b9 */
[----:B------:R-:W-:Y:S02]  /*2d50*/  FFMA.FTZ R183, R26, R181, 1 ;  /* 0x3f8000001ab77423 */ /* 0x000fe400000100b5 */
[----:B-----5:R-:W-:Y:S02]  /*2d60*/  FMUL.FTZ R185, R56, R49 ;  /* 0x0000003138b97220 */ /* 0x020fe40000410000 */
[----:B------:R-:W-:Y:S02]  /*2d70*/  FMUL.FTZ R126, R157, R126 ;  /* 0x0000007e9d7e7220 */ /* 0x000fe40000410000 */
[----:B--2---:R-:W-:-:S02]  /*2d80*/  FADD.FTZ R2, -R66, 1 ;  /* 0x3f80000042027421 */ /* 0x004fc40000010100 */
[----:B------:R-:W-:Y:S02]  /*2d90*/  FMUL.FTZ R181, R58, R47 ;  /* 0x0000002f3ab57220 */ /* 0x000fe40000410000 */
[----:B0-----:R-:W-:Y:S02]  /*2da0*/  FMUL.FTZ R164, R55, R64 ;  /* 0x0000004037a47220 */ /* 0x001fe40000410000 */
[----:B------:R-:W-:Y:S02]  /*2db0*/  FMUL.FTZ R185, R132, R185 ;  /* 0x000000b984b97220 */ /* 0x000fe40000410000 */
[----:B------:R-:W-:Y:S02]  /*2dc0*/  FMUL.FTZ R183, R126, R183 ;  /* 0x000000b77eb77220 */ /* 0x000fe40000410000 */
[----:B------:R-:W-:Y:S02]  /*2dd0*/  FFMA.FTZ R2, R25, R2, 1 ;  /* 0x3f80000019027423 */ /* 0x000fe40000010002 */
[----:B------:R-:W-:-:S02]  /*2de0*/  FMUL.FTZ R181, R66, R181 ;  /* 0x000000b542b57220 */ /* 0x000fc40000410000 */
[----:B------:R-:W-:Y:S02]  /*2df0*/  FMUL.FTZ R164, R159, R164 ;  /* 0x000000a49fa47220 */ /* 0x000fe40000410000 */
[----:B----4-:R-:W-:Y:S02]  /*2e00*/  FADD.FTZ R189, -R165, 1 ;  /* 0x3f800000a5bd7421 */ /* 0x010fe40000010100 */
[----:B---3--:R-:W-:Y:S02]  /*2e10*/  FADD.FTZ R126, -R160, 1 ;  /* 0x3f800000a07e7421 */ /* 0x008fe40000010100 */
[----:B------:R-:W-:Y:S02]  /*2e20*/  FADD.FTZ R193, -R167, 1 ;  /* 0x3f800000a7c17421 */ /* 0x000fe40000010100 */
[----:B------:R-:W-:Y:S02]  /*2e30*/  FMUL.FTZ R185, R185, R162 ;  /* 0x000000a2b9b97220 */ /* 0x000fe40000410000 */
[----:B------:R-:W-:-:S02]  /*2e40*/  FMUL.FTZ R181, R181, R2 ;  /* 0x00000002b5b57220 */ /* 0x000fc40000410000 */
[----:B------:R-:W-:Y:S02]  /*2e50*/  FMUL.FTZ R187, R164, R187 ;  /* 0x000000bba4bb7220 */ /* 0x000fe40000410000 */
[----:B------:R-:W-:Y:S02]  /*2e60*/  FFMA.FTZ R191, R30, R189, 1 ;  /* 0x3f8000001ebf7423 */ /* 0x000fe400000100bd */
[----:B------:R-:W-:Y:S02]  /*2e70*/  FFMA.FTZ R162, R31, R126, 1 ;  /* 0x3f8000001fa27423 */ /* 0x000fe4000001007e */
[----:B------:R-:W-:Y:S02]  /*2e80*/  FFMA.FTZ R195, R32, R193, 1 ;  /* 0x3f80000020c37423 */ /* 0x000fe400000100c1 */
[----:B-1----:R-:W-:Y:S02]  /*2e90*/  FADD.FTZ R2, -R158, 1 ;  /* 0x3f8000009e027421 */ /* 0x002fe40000010100 */
[----:B------:R-:W-:-:S02]  /*2ea0*/  FMUL.FTZ R189, R54, R161 ;  /* 0x000000a136bd7220 */ /* 0x000fc40000410000 */
[----:B------:R-:W-:Y:S02]  /*2eb0*/  FMUL.FTZ R126, R53, R154 ;  /* 0x0000009a357e7220 */ /* 0x000fe40000410000 */
[----:B------:R-:W-:Y:S02]  /*2ec0*/  FMUL.FTZ R193, R52, R163 ;  /* 0x000000a334c17220 */ /* 0x000fe40000410000 */
[----:B------:R-:W-:Y:S01]  /*2ed0*/  FMUL.FTZ R164, R51, R156 ;  /* 0x0000009c33a47220 */ /* 0x000fe20000410000 */
[----:B------:R-:W-:Y:S01]  /*2ee0*/  ISETP.NE.AND P6, PT, R147, RZ, PT ;  /* 0x000000ff9300720c */ /* 0x000fe20003fc5270 */
        /* <DEDUP_REMOVED lines=60> */
[C---:B--2---:R-:W-:Y:S02]  /*32b0*/  ISETP.GE.AND P3, PT, R118.reuse, R201, PT ;  /* 0x000000c97600720c */ /* 0x044fe40003f66270 */
[----:B------:R-:W-:Y:S01]  /*32c0*/  IADD3 R126, P4, R118, R116, RZ ;  /* 0x00000074767e7210 */ /* 0x000fe20007f9e0ff */
[----:B------:R-:W-:Y:S01]  /*32d0*/  FMUL.FTZ R36, R36, R5 ;  /* 0x0000000524247220 */ /* 0x000fe20000410000 */
[-C--:B------:R-:W-:Y:S01]  /*32e0*/  ISETP.GE.AND P2, PT, R18, R201.reuse, PT ;  /* 0x000000c91200720c */ /* 0x080fe20003f46270 */
[----:B------:R-:W-:Y:S01]  /*32f0*/  FMUL.FTZ R35, R35, R4 ;  /* 0x0000000423237220 */ /* 0x000fe20000410000 */
[-C--:B------:R-:W-:Y:S01]  /*3300*/  ISETP.GE.AND P0, PT, R19, R201.reuse, PT ;  /* 0x000000c91300720c */ /* 0x080fe20003f06270 */
[----:B------:R-:W-:Y:S01]  /*3310*/  FMUL.FTZ R46, R7, R46 ;  /* 0x0000002e072e7220 */ /* 0x000fe20000410000 */
[----:B------:R-:W-:Y:S01]  /*3320*/  ISETP.GE.AND P1, PT, R20, R201, PT ;  /* 0x000000c91400720c */ /* 0x000fe20003f26270 */
[----:B------:R-:W-:Y:S02]  /*3330*/  FMUL.FTZ R65, R6, R65 ;  /* 0x0000004106417220 */ /* 0x000fe40000410000 */
[----:B------:R-:W-:-:S02]  /*3340*/  IMAD.X R127, R119, 0x1, R117, P4 ;  /* 0x00000001777f7824 */ /* 0x000fc400020e0675 */
        /* <DEDUP_REMOVED lines=10> */
.L_x_3025:
[----:B------:R-:W-:Y:S05]  /*33f0*/  BSYNC B0 ;  /* 0x0000000000007941 */ /* 0x000fea0003800000 */
.L_x_3024:
        /* <DEDUP_REMOVED lines=71> */
[----:B0-----:R-:W-:Y:S01]  /*3870*/  FMUL.FTZ R7, R28, R64 ;  /* 0x000000401c077220 */ /* 0x001fe20000410000 */
[----:B------:R-:W-:Y:S01]  /*3880*/  STS [R104.X4], R37 ;  /* 0x0000002568007388 */ /* 0x000fe20000004800 */
[----:B------:R-:W-:Y:S02]  /*3890*/  FMUL.FTZ R29, R29, R161 ;  /* 0x000000a11d1d7220 */ /* 0x000fe40000410000 */
[----:B------:R-:W-:Y:S01]  /*38a0*/  FMUL.FTZ R45, R30, R154 ;  /* 0x0000009a1e2d7220 */ /* 0x000fe20000410000 */
[----:B------:R-:W-:Y:S01]  /*38b0*/  STS [R104.X4+0x4], R35 ;  /* 0x0000042368007388 */ /* 0x000fe20000004800 */
[----:B------:R-:W-:Y:S02]  /*38c0*/  FMUL.FTZ R31, R31, R163 ;  /* 0x000000a31f1f7220 */ /* 0x000fe40000410000 */
[----:B------:R-:W-:Y:S01]  /*38d0*/  FMUL.FTZ R47, R32, R156 ;  /* 0x0000009c202f7220 */ /* 0x000fe20000410000 */
[----:B------:R-:W-:Y:S01]  /*38e0*/  STS [R104.X4+0x8], R39 ;  /* 0x0000082768007388 */ /* 0x000fe20000004800 */
[----:B------:R-:W-:-:S03]  /*38f0*/  IMAD R4, R151, c[0x0][0x210], RZ ;  /* 0x0000840097047a24 */ /* 0x000fc600078e02ff */
[----:B------:R-:W-:Y:S04]  /*3900*/  STS [R104.X4+0xc], R65 ;  /* 0x00000c4168007388 */ /* 0x000fe80000004800 */
[----:B------:R-:W-:Y:S04]  /*3910*/  STS [R104.X4+0x10], R41 ;  /* 0x0000102968007388 */ /* 0x000fe80000004800 */
[----:B------:R-:W-:Y:S04]  /*3920*/  STS [R104.X4+0x14], R33 ;  /* 0x0000142168007388 */ /* 0x000fe80000004800 */
[----:B------:R-:W-:Y:S04]  /*3930*/  STS [R104.X4+0x18], R43 ;  /* 0x0000182b68007388 */ /* 0x000fe80000004800 */
[----:B------:R0:W-:Y:S04]  /*3940*/  STS [R104.X4+0x1c], R3 ;  /* 0x00001c0368007388 */ /* 0x0001e80000004800 */
[----:B------:R-:W-:Y:S04]  /*3950*/  STS [R104.X4+0x20], R25 ;  /* 0x0000201968007388 */ /* 0x000fe80000004800 */
[----:B------:R1:W-:Y:S01]  /*3960*/  STS [R104.X4+0x24], R5 ;  /* 0x0000240568007388 */ /* 0x0003e20000004800 */
[----:B0-----:R-:W-:-:S03]  /*3970*/  IMAD.WIDE.U32 R2, R153, c[0x0][0x210], RZ ;  /* 0x0000840099027a25 */ /* 0x001fc600078e00ff */
[----:B------:R-:W-:Y:S04]  /*3980*/  STS [R104.X4+0x28], R27 ;  /* 0x0000281b68007388 */ /* 0x000fe80000004800 */
[----:B------:R0:W-:Y:S01]  /*3990*/  STS [R104.X4+0x2c], R7 ;  /* 0x00002c0768007388 */ /* 0x0001e20000004800 */
[----:B-1----:R-:W-:-:S03]  /*39a0*/  LEA R5, P0, R118, c[0x0][0x270], 0x2 ;  /* 0x00009c0076057a11 */ /* 0x002fc600078010ff */
[----:B------:R-:W-:Y:S01]  /*39b0*/  STS [R104.X4+0x30], R29 ;  /* 0x0000301d68007388 */ /* 0x000fe20000004800 */
[----:B------:R-:W-:-:S03]  /*39c0*/  LEA.HI.X R6, R118, c[0x0][0x274], R119, 0x2, P0 ;  /* 0x00009d0076067a11 */ /* 0x000fc600000f1477 */
[----:B------:R-:W-:Y:S01]  /*39d0*/  STS [R104.X4+0x34], R45 ;  /* 0x0000342d68007388 */ /* 0x000fe20000004800 */
[----:B0-----:R-:W-:-:S03]  /*39e0*/  IMAD R7, R153, c[0x0][0x214], R4 ;  /* 0x0000850099077a24 */ /* 0x001fc600078e0204 */
[----:B------:R-:W-:Y:S01]  /*39f0*/  STS [R104.X4+0x38], R31 ;  /* 0x0000381f68007388 */ /* 0x000fe20000004800 */
[----:B------:R-:W-:Y:S01]  /*3a00*/  IMAD R4, R152, c[0x0][0x218], RZ ;  /* 0x0000860098047a24 */ /* 0x000fe200078e02ff */
[----:B------:R-:W-:Y:S02]  /*3a10*/  IADD3 R3, R3, R7, RZ ;  /* 0x0000000703037210 */ /* 0x000fe40007ffe0ff */
[----:B------:R-:W-:Y:S01]  /*3a20*/  STS [R104.X4+0x3c], R47 ;  /* 0x00003c2f68007388 */ /* 0x000fe20000004800 */
[----:B------:R-:W-:-:S06]  /*3a30*/  NOP ;  /* 0x0000000000007918 */ /* 0x000fcc0000000000 */
[----:B------:R-:W-:Y:S01]  /*3a40*/  LDS R33, [R137.X4] ;  /* 0x0000000089217984 */ /* 0x000fe20000004800 */
[----:B------:R-:W-:-:S03]  /*3a50*/  IMAD.WIDE.U32 R2, R155, c[0x0][0x218], R2 ;  /* 0x000086009b027a25 */ /* 0x000fc600078e0002 */
[----:B------:R-:W-:Y:S01]  /*3a60*/  LDS R35, [R136.X4+0x80] ;  /* 0x0000800088237984 */ /* 0x000fe20000004800 */
[----:B------:R-:W-:Y:S01]  /*3a70*/  IMAD R22, R155, c[0x0][0x21c], R4 ;  /* 0x000087009b167a24 */ /* 0x000fe200078e0204 */
[----:B------:R-:W-:Y:S02]  /*3a80*/  IADD3 R4, P1, R72, R2, RZ ;  /* 0x0000000248047210 */ /* 0x000fe40007f3e0ff */
[----:B------:R-:W-:Y:S02]  /*3a90*/  LDS R25, [R135.X4+0x100] ;  /* 0x0001000087197984 */ /* 0x000fe40000004800 */
[----:B------:R-:W-:Y:S02]  /*3aa0*/  IADD3.X R3, R71, R22, R3, P1, !PT ;  /* 0x0000001647037210 */ /* 0x000fe40000ffe403 */
[----:B------:R-:W-:Y:S01]  /*3ab0*/  LDS R37, [R134.X4+0x180] ;  /* 0x0001800086257984 */ /* 0x000fe20000004800 */
[----:B------:R-:W-:-:S03]  /*3ac0*/  LEA R2, P0, R4, R5, 0x2 ;  /* 0x0000000504027211 */ /* 0x000fc600078010ff */
[----:B------:R-:W-:Y:S01]  /*3ad0*/  LDS R27, [R131.X4+0x200] ;  /* 0x00020000831b7984 */ /* 0x000fe20000004800 */
[----:B------:R-:W-:-:S03]  /*3ae0*/  LEA.HI.X R3, R4, R6, R3, 0x2, P0 ;  /* 0x0000000604037211 */ /* 0x000fc600000f1403 */
        /* <DEDUP_REMOVED lines=32> */
.L_x_3028:
[----:B------:R-:W-:Y:S05]  /*3cf0*/  BSYNC B0 ;  /* 0x0000000000007941 */ /* 0x000fea0003800000 */
.L_x_3027:
        /* <DEDUP_REMOVED lines=25> */
.L_x_3026:
[----:B-1----:R-:W-:Y:S01]  /*3e90*/  FFMA.FTZ R148, R105, R70, R148 ;  /* 0x0000004669947223 */ /* 0x002fe20000010094 */
[----:B------:R-:W-:Y:S01]  /*3ea0*/  MOV R0, c[0x0][0x16c] ;  /* 0x00005b0000007a02 */ /* 0x000fe20000000f00 */
[----:B------:R-:W-:Y:S01]  /*3eb0*/  BAR.SYNC.DEFER_BLOCKING 0x0 ;  /* 0x0000000000007b1d */ /* 0x000fe20000010000 */
[----:B------:R-:W-:Y:S01]  /*3ec0*/  HFMA2.MMA R34, -RZ, RZ, 0, 0 ;  /* 0x00000000ff227435 */ /* 0x000fe200000001ff */
[----:B------:R-:W-:Y:S01]  /*3ed0*/  FFMA.FTZ R148, R102, R69, R148 ;  /* 0x0000004566947223 */ /* 0x000fe20000010094 */
[----:B------:R-:W-:Y:S01]  /*3ee0*/  ISETP.GE.AND P0, PT, R0, 0x1, PT ;  /* 0x000000010000780c */ /* 0x000fe20003f06270 */
[----:B------:R-:W-:Y:S01]  /*3ef0*/  FMUL.FTZ R50, R70, UR4 ;  /* 0x0000000446327c20 */ /* 0x000fe20008410000 */
[----:B0-----:R-:W-:Y:S01]  /*3f00*/  CS2R R32, SRZ ;  /* 0x0000000000207805 */ /* 0x001fe2000001ff00 */
        /* <DEDUP_REMOVED lines=13> */
[----:B------:R-:W-:Y:S01]  /*3fe0*/  MOV R19, RZ ;  /* 0x000000ff00137202 */ /* 0x000fe20000000f00 */
        /* <DEDUP_REMOVED lines=29> */
[----:B------:R-:W-:Y:S01]  /*41c0*/  UMOV UR6, URZ ;  /* 0x0000003f00067c82 */ /* 0x000fe20008000000 */
[----:B------:R-:W-:Y:S01]  /*41d0*/  FADD.FTZ R14, R76, UR5 ;  /* 0x000000054c0e7e21 */ /* 0x000fe20008010000 */
[----:B------:R-:W-:Y:S01]  /*41e0*/  LOP3.LUT R0, R0, 0xfffffe, RZ, 0xc0, !PT ;  /* 0x00fffffe00007812 */ /* 0x000fe200078ec0ff */
[----:B------:R-:W-:Y:S01]  /*41f0*/  FADD.FTZ R13, R77, UR5 ;  /* 0x000000054d0d7e21 */ /* 0x000fe20008010000 */
[----:B------:R-:W-:Y:S01]  /*4200*/  UMOV UR7, URZ ;  /* 0x0000003f00077c82 */ /* 0x000fe20008000000 */
[----:B------:R-:W-:Y:S01]  /*4210*/  FADD.FTZ R12, R78, UR5 ;  /* 0x000000054e0c7e21 */ /* 0x000fe20008010000 */
[----:B------:R-:W-:Y:S01]  /*4220*/  IADD3 R17, R17, -R0, RZ ;  /* 0x8000000011117210 */ /* 0x000fe20007ffe0ff */
        /* <DEDUP_REMOVED lines=10> */
[----:B------:R-:W-:-:S05]  /*42d0*/  IMAD.MOV.U32 R0, RZ, RZ, RZ ;  /* 0x000000ffff007224 */ /* 0x000fca00078e00ff */
.L_x_3077:
[----:B------:R-:W-:Y:S01]  /*42e0*/  SHF.R.S32.HI R201, RZ, 0x1f, R0 ;  /* 0x0000001fffc97819 */ /* 0x000fe20000011400 */
[----:B------:R-:W-:Y:S01]  /*42f0*/  CS2R R158, SRZ ;  /* 0x00000000009e7805 */ /* 0x000fe2000001ff00 */
[----:B------:R-:W-:Y:S02]  /*4300*/  IADD3 R157, -R116, c[0x0][0x168], RZ ;  /* 0x00005a00749d7a10 */ /* 0x000fe40007ffe1ff */
[C---:B------:R-:W-:Y:S01]  /*4310*/  LOP3.LUT R66, R118.reuse, 0x40, RZ, 0xfc, !PT ;  /* 0x0000004076427812 */ /* 0x040fe200078efcff */
[----:B------:R-:W-:Y:S01]  /*4320*/  IMAD R65, R201, c[0x0][0x1a0], RZ ;  /* 0x00006800c9417a24 */ /* 0x000fe200078e02ff */
[----:B------:R-:W-:-:S02]  /*4330*/  LOP3.LUT R64, R118, 0x20, RZ, 0xfc, !PT ;  /* 0x0000002076407812 */ /* 0x000fc400078efcff */
[-C--:B------:R-:W-:Y:S01]  /*4340*/  ISETP.GE.AND P3, PT, R66, R157.reuse, PT ;  /* 0x0000009d4200720c */ /* 0x080fe20003f66270 */
[----:B------:R-:W-:Y:S01]  /*4350*/  IMAD.WIDE.U32 R66, R0, c[0x0][0x1a0], R118 ;  /* 0x0000680000427a25 */ /* 0x000fe200078e0076 */
[C---:B------:R-:W-:Y:S02]  /*4360*/  LOP3.LUT R154, R118.reuse, 0x80, RZ, 0xfc, !PT ;  /* 0x00000080769a7812 */ /* 0x040fe400078efcff */
[-C--:B------:R-:W-:Y:S01]  /*4370*/  ISETP.GE.AND P1, PT, R118, R157.reuse, PT ;  /* 0x0000009d7600720c */ /* 0x080fe20003f26270 */
[----:B------:R-:W-:Y:S01]  /*4380*/  IMAD R65, R0, c[0x0][0x1a4], R65 ;  /* 0x0000690000417a24 */ /* 0x000fe200078e0241 */
[-C--:B------:R-:W-:Y:S02]  /*4390*/  ISETP.GE.AND P2, PT, R64, R157.reuse, PT ;  /* 0x0000009d4000720c */ /* 0x080fe40003f46270 */
[----:B------:R-:W-:Y:S02]  /*43a0*/  LOP3.LUT R132, R118, 0x60, RZ, 0xfc, !PT ;  /* 0x0000006076847812 */ /* 0x000fe400078efcff */
[----:B------:R-:W-:Y:S01]  /*43b0*/  ISETP.GE.AND P5, PT, R154, R157, PT ;  /* 0x0000009d9a00720c */ /* 0x000fe20003fa6270 */
[----:B------:R-:W-:Y:S01]  /*43c0*/  HFMA2.MMA R154, -RZ, RZ, 0, 0 ;  /* 0x00000000ff9a7435 */ /* 0x000fe200000001ff */
[----:B------:R-:W-:-:S02]  /*43d0*/  LEA R64, P0, R66, R143, 0x2 ;  /* 0x0000008f42407211 */ /* 0x000fc400078010ff */
[----:B------:R-:W-:Y:S02]  /*43e0*/  IADD3 R65, R67, R65, RZ ;  /* 0x0000004143417210 */ /* 0x000fe40007ffe0ff */
[-C--:B------:R-:W-:Y:S02]  /*43f0*/  ISETP.GE.AND P4, PT, R132, R157.reuse, PT ;  /* 0x0000009d8400720c */ /* 0x080fe40003f86270 */
[----:B------:R-:W-:Y:S02]  /*4400*/  LOP3.LUT R156, R118, 0xa0, RZ, 0xfc, !PT ;  /* 0x000000a0769c7812 */ /* 0x000fe400078efcff */
[----:B------:R-:W-:Y:S02]  /*4410*/  LEA.HI.X R65, R66, R142, R65, 0x2, P0 ;  /* 0x0000008e42417211 */ /* 0x000fe400000f1441 */
[----:B------:R-:W-:Y:S02]  /*4420*/  LOP3.LUT R66, R118, 0xc0, RZ, 0xfc, !PT ;  /* 0x000000c076427812 */ /* 0x000fe400078efcff */
[-C--:B------:R-:W-:Y:S01]  /*4430*/  ISETP.GE.AND P0, PT, R156, R157.reuse, PT ;  /* 0x0000009d9c00720c */ /* 0x080fe20003f06270 */
[----:B------:R0:W2:Y:S01]  /*4440*/  @!P1 LDG.E R154, [R64.64] ;  /* 0x0000000c409a9981 */ /* 0x0000a2000c1e1900 */
[----:B------:R-:W-:Y:S01]  /*4450*/  LOP3.LUT R132, R118, 0xe0, RZ, 0xfc, !PT ;  /* 0x000000e076847812 */ /* 0x000fe200078efcff */
[----:B------:R-:W-:Y:S01]  /*4460*/  CS2R R160, SRZ ;  /* 0x0000000000a07805 */ /* 0x000fe2000001ff00 */
[----:B------:R-:W-:Y:S01]  /*4470*/  MOV R156, RZ ;  /* 0x000000ff009c7202 */ /* 0x000fe20000000f00 */
[----:B------:R0:W3:Y:S01]  /*4480*/  @!P2 LDG.E R159, [R64.64+0x80] ;  /* 0x0000800c409fa981 */ /* 0x0000e2000c1e1900 */
[-C--:B------:R-:W-:Y:S01]  /*4490*/  ISETP.GE.AND P1, PT, R66, R157.reuse, PT ;  /* 0x0000009d4200720c */ /* 0x080fe20003f26270 */
[----:B------:R-:W-:Y:S01]  /*44a0*/  HFMA2.MMA R163, -RZ, RZ, 0, 0 ;  /* 0x00000000ffa37435 */ /* 0x000fe200000001ff */
[----:B------:R-:W-:Y:S01]  /*44b0*/  ISETP.GE.AND P2, PT, R132, R157, PT ;  /* 0x0000009d8400720c */ /* 0x000fe20003f46270 */
[----:B------:R0:W4:Y:S01]  /*44c0*/  @!P4 LDG.E R161, [R64.64+0x180] ;  /* 0x0001800c40a1c981 */ /* 0x000122000c1e1900 */
[----:B------:R-:W-:-:S02]  /*44d0*/  LOP3.LUT R66, R118, 0x100, RZ, 0xfc, !PT ;  /* 0x0000010076427812 */ /* 0x000fc400078efcff */
[----:B------:R-:W-:Y:S01]  /*44e0*/  LOP3.LUT R132, R118, 0x120, RZ, 0xfc, !PT ;  /* 0x0000012076847812 */ /* 0x000fe200078efcff */
[----:B------:R0:W4:Y:S01]  /*44f0*/  @!P3 LDG.E R156, [R64.64+0x100] ;  /* 0x0001000c409cb981 */ /* 0x000122000c1e1900 */
[-C--:B------:R-:W-:Y:S02]  /*4500*/  ISETP.GE.AND P3, PT, R66, R157.reuse, PT ;  /* 0x0000009d4200720c */ /* 0x080fe40003f66270 */
[-C--:B------:R-:W-:Y:S01]  /*4510*/  ISETP.GE.AND P4, PT, R132, R157.reuse, PT ;  /* 0x0000009d8400720c */ /* 0x080fe20003f86270 */
[----:B------:R0:W4:Y:S01]  /*4520*/  @!P5 LDG.E R158, [R64.64+0x200] ;  /* 0x0002000c409ed981 */ /* 0x000122000c1e1900 */
[C---:B------:R-:W-:Y:S02]  /*4530*/  LOP3.LUT R66, R118.reuse, 0x140, RZ, 0xfc, !PT ;  /* 0x0000014076427812 */ /* 0x040fe400078efcff */
[----:B------:R-:W-:Y:S01]  /*4540*/  LOP3.LUT R132, R118, 0x160, RZ, 0xfc, !PT ;  /* 0x0000016076847812 */ /* 0x000fe200078efcff */
[----:B------:R0:W4:Y:S01]  /*4550*/  @!P0 LDG.E R163, [R64.64+0x280] ;  /* 0x0002800c40a38981 */ /* 0x000122000c1e1900 */
[----:B------:R-:W-:-:S02]  /*4560*/  ISETP.GE.AND P5, PT, R66, R157, PT ;  /* 0x0000009d4200720c */ /* 0x000fc40003fa6270 */
[-C--:B------:R-:W-:Y:S01]  /*4570*/  ISETP.GE.AND P0, PT, R132, R157.reuse, PT ;  /* 0x0000009d8400720c */ /* 0x080fe20003f06270 */
[----:B------:R-:W-:Y:S01]  /*4580*/  IMAD R132, R152, c[0x0][0x180], RZ ;  /* 0x0000600098847a24 */ /* 0x000fe200078e02ff */
[C---:B------:R-:W-:Y:S01]  /*4590*/  LOP3.LUT R66, R118.reuse, 0x180, RZ, 0xfc, !PT ;  /* 0x0000018076427812 */ /* 0x040fe200078efcff */
[----:B------:R0:W4:Y:S01]  /*45a0*/  @!P1 LDG.E R160, [R64.64+0x300] ;  /* 0x0003000c40a09981 */ /* 0x000122000c1e1900 */
[----:B------:R-:W-:Y:S02]  /*45b0*/  MOV R165, RZ ;  /* 0x000000ff00a57202 */ /* 0x000fe40000000f00 */
[----:B------:R-:W-:Y:S01]  /*45c0*/  LOP3.LUT R162, R118, 0x1a0, RZ, 0xfc, !PT ;  /* 0x000001a076a27812 */ /* 0x000fe200078efcff */
[C---:B------:R-:W-:Y:S01]  /*45d0*/  IMAD R133, R155.reuse, c[0x0][0x184], R132 ;  /* 0x000061009b857a24 */ /* 0x040fe200078e0284 */
[-C--:B------:R-:W-:Y:S01]  /*45e0*/  ISETP.GE.AND P1, PT, R66, R157.reuse, PT ;  /* 0x0000009d4200720c */ /* 0x080fe20003f26270 */
[----:B------:R-:W-:Y:S01]  /*45f0*/  IMAD.WIDE.U32 R66, R155, c[0x0][0x180], RZ ;  /* 0x000060009b427a25 */ /* 0x000fe200078e00ff */
[----:B------:R0:W4:Y:S01]  /*4600*/  @!P2 LDG.E R165, [R64.64+0x380] ;  /* 0x0003800c40a5a981 */ /* 0x000122000c1e1900 */
[----:B------:R-:W-:Y:S01]  /*4610*/  ISETP.GE.AND P2, PT, R162, R157, PT ;  /* 0x0000009da200720c */ /* 0x000fe20003f46270 */
[----:B------:R-:W-:-:S02]  /*4620*/  HFMA2.MMA R162, -RZ, RZ, 0, 0 ;  /* 0x00000000ffa27435 */ /* 0x000fc400000001ff */
[----:B------:R-:W-:Y:S01]  /*4630*/  IADD3 R67, R67, R133, RZ ;  /* 0x0000008543437210 */ /* 0x000fe20007ffe0ff */
[----:B------:R-:W-:Y:S01]  /*4640*/  IMAD R133, R201, c[0x0][0x188], RZ ;  /* 0x00006200c9857a24 */ /* 0x000fe200078e02ff */
[----:B------:R-:W-:Y:S01]  /*4650*/  CS2R R168, SRZ ;  /* 0x0000000000a87805 */ /* 0x000fe2000001ff00 */
[----:B------:R-:W-:Y:S02]  /*4660*/  LOP3.LUT R132, R118, 0x1c0, RZ, 0xfc, !PT ;  /* 0x000001c076847812 */ /* 0x000fe400078efcff */
[C---:B------:R-:W-:Y:S02]  /*4670*/  IMAD R133, R0.reuse, c[0x0][0x18c], R133 ;  /* 0x0000630000857a24 */ /* 0x040fe400078e0285 */
[----:B------:R-:W-:Y:S01]  /*4680*/  IMAD.WIDE.U32 R66, R0, c[0x0][0x188], R66 ;  /* 0x0000620000427a25 */ /* 0x000fe200078e0042 */
[----:B------:R0:W4:Y:S01]  /*4690*/  @!P3 LDG.E R162, [R64.64+0x400] ;  /* 0x0004000c40a2b981 */ /* 0x000122000c1e1900 */
[----:B------:R-:W-:Y:S02]  /*46a0*/  ISETP.GE.AND P3, PT, R132, R157, PT ;  /* 0x0000009d8400720c */ /* 0x000fe40003f66270 */
[----:B------:R-:W-:Y:S01]  /*46b0*/  IMAD.IADD R67, R67, 0x1, R133 ;  /* 0x0000000143437824 */ /* 0x000fe200078e0285 */
[----:B------:R0:W4:Y:S01]  /*46c0*/  @!P0 LDG.E R169, [R64.64+0x580] ;  /* 0x0005800c40a98981 */ /* 0x000122000c1e1900 */
[----:B------:R-:W-:Y:S01]  /*46d0*/  LEA R132, P0, R66, c[0x0][0x220], 0x2 ;  /* 0x0000880042847a11 */ /* 0x000fe200078010ff */
[----:B------:R-:W-:Y:S01]  /*46e0*/  CS2R R166, SRZ ;  /* 0x0000000000a67805 */ /* 0x000fe2000001ff00 */
[----:B------:R-:W-:-:S02]  /*46f0*/  LOP3.LUT R164, R118, 0x1e0, RZ, 0xfc, !PT ;  /* 0x000001e076a47812 */ /* 0x000fc400078efcff */
[----:B------:R-:W-:-:S03]  /*4700*/  LEA.HI.X R133, R66, c[0x0][0x224], R67, 0x2, P0 ;  /* 0x0000890042857a11 */ /* 0x000fc600000f1443 */
[----:B------:R0:W4:Y:S01]  /*4710*/  @!P4 LDG.E R167, [R64.64+0x480] ;  /* 0x0004800c40a7c981 */ /* 0x000122000c1e1900 */
[----:B------:R-:W-:-:S03]  /*4720*/  ISETP.GE.AND P4, PT, R164, R157, PT ;  /* 0x0000009da400720c */ /* 0x000fc60003f86270 */
[----:B------:R1:W4:Y:S01]  /*4730*/  LDG.E R157, [R132.64] ;  /* 0x0000000c849d7981 */ /* 0x000322000c1e1900 */
[----:B------:R-:W-:Y:S01]  /*4740*/  HFMA2.MMA R171, -RZ, RZ, 0, 0 ;  /* 0x00000000ffab7435 */ /* 0x000fe200000001ff */
[----:B------:R-:W-:Y:S02]  /*4750*/  MOV R164, RZ ;  /* 0x000000ff00a47202 */ /* 0x000fe40000000f00 */
[----:B------:R-:W-:Y:S01]  /*4760*/  MOV R173, RZ ;  /* 0x000000ff00ad7202 */ /* 0x000fe20000000f00 */
[----:B------:R0:W4:Y:S04]  /*4770*/  @!P1 LDG.E R166, [R64.64+0x600] ;  /* 0x0006000c40a69981 */ /* 0x000128000c1e1900 */
[----:B------:R0:W4:Y:S04]  /*4780*/  @!P5 LDG.E R164, [R64.64+0x500] ;  /* 0x0005000c40a4d981 */ /* 0x000128000c1e1900 */
[----:B------:R0:W4:Y:S04]  /*4790*/  @!P2 LDG.E R171, [R64.64+0x680] ;  /* 0x0006800c40aba981 */ /* 0x000128000c1e1900 */
[----:B------:R0:W4:Y:S04]  /*47a0*/  @!P3 LDG.E R168, [R64.64+0x700] ;  /* 0x0007000c40a8b981 */ /* 0x000128000c1e1900 */
[----:B------:R0:W4:Y:S01]  /*47b0*/  @!P4 LDG.E R173, [R64.64+0x780] ;  /* 0x0007800c40adc981 */ /* 0x000122000c1e1900 */
[----:B------:R-:W-:-:S02]  /*47c0*/  IMAD R170, R152, c[0x0][0x1b8], RZ ;  /* 0x00006e0098aa7a24 */ /* 0x000fc400078e02ff */
[----:B------:R-:W-:-:S04]  /*47d0*/  IMAD.WIDE.U32 R66, R155, c[0x0][0x1b8], RZ ;  /* 0x00006e009b427a25 */ /* 0x000fc800078e00ff */
[----:B------:R-:W-:-:S05]  /*47e0*/  IMAD R175, R155, c[0x0][0x1bc], R170 ;  /* 0x00006f009baf7a24 */ /* 0x000fca00078e02aa */
[----:B------:R-:W-:Y:S01]  /*47f0*/  IADD3 R67, R67, R175, RZ ;  /* 0x000000af43437210 */ /* 0x000fe20007ffe0ff */
[----:B------:R-:W-:-:S04]  /*4800*/  IMAD R175, R201, c[0x0][0x1c0], RZ ;  /* 0x00007000c9af7a24 */ /* 0x000fc800078e02ff */
[C---:B0-----:R-:W-:Y:S02]  /*4810*/  IMAD R65, R0.reuse, c[0x0][0x1c4], R175 ;  /* 0x0000710000417a24 */ /* 0x041fe400078e02af */
[----:B------:R-:W-:-:S05]  /*4820*/  IMAD.WIDE.U32 R66, R0, c[0x0][0x1c0], R66 ;  /* 0x0000700000427a25 */ /* 0x000fca00078e0042 */
[----:B------:R-:W-:Y:S02]  /*4830*/  IADD3 R65, R67, R65, RZ ;  /* 0x0000004143417210 */ /* 0x000fe40007ffe0ff */
[----:B------:R-:W-:-:S04]  /*4840*/  LEA R64, P0, R66, c[0x0][0x230], 0x2 ;  /* 0x00008c0042407a11 */ /* 0x000fc800078010ff */
[----:B------:R-:W-:Y:S02]  /*4850*/  LEA.HI.X R65, R66, c[0x0][0x234], R65, 0x2, P0 ;  /* 0x00008d0042417a11 */ /* 0x000fe400000f1441 */
[----:B------:R-:W-:Y:S02]  /*4860*/  ISETP.NE.AND P1, PT, R147, RZ, PT ;  /* 0x000000ff9300720c */ /* 0x000fe40003f25270 */
[----:B------:R-:W-:Y:S02]  /*4870*/  LEA R67, R17, R0, 0x8 ;  /* 0x0000000011437211 */ /* 0x000fe400078e40ff */
[----:B------:R-:W-:-:S09]  /*4880*/  ISETP.GE.AND P0, PT, R138, 0x2, PT ;  /* 0x000000028a00780c */ /* 0x000fd20003f06270 */
[----:B------:R-:W-:-:S04]  /*4890*/  @P1 IADD3 R67, R147, 0x200, RZ ;  /* 0x0000020093431810 */ /* 0x000fc80007ffe0ff */
[----:B------:R-:W-:Y:S02]  /*48a0*/  SHF.L.U32 R67, R67, 0x2, RZ ;  /* 0x0000000243437819 */ /* 0x000fe400000006ff */
[----:B------:R-:W-:Y:S01]  /*48b0*/  ISETP.NE.OR P0, PT, R140, RZ, !P0 ;  /* 0x000000ff8c00720c */ /* 0x000fe20004705670 */
[----:B------:R-:W-:Y:S01]  /*48c0*/  FADD.FTZ R187, R87, UR5 ;  /* 0x0000000557bb7e21 */ /* 0x000fe20008010000 */
[----:B-1----:R-:W-:Y:S01]  /*48d0*/  HFMA2.MMA R133, -RZ, RZ, 0, 0 ;  /* 0x00000000ff857435 */ /* 0x002fe200000001ff */
[----:B------:R-:W-:Y:S01]  /*48e0*/  FADD.FTZ R185, R86, UR5 ;  /* 0x0000000556b97e21 */ /* 0x000fe20008010000 */
[----:B------:R-:W-:Y:S01]  /*48f0*/  MOV R132, 0x3f800000 ;  /* 0x3f80000000847802 */ /* 0x000fe20000000f00 */
[----:B------:R-:W-:Y:S02]  /*4900*/  FADD.FTZ R183, R85, UR5 ;  /* 0x0000000555b77e21 */ /* 0x000fe40008010000 */
[----:B------:R-:W-:Y:S02]  /*4910*/  FMUL.FTZ R175, R105, R2 ;  /* 0x0000000269af7220 */ /* 0x000fe40000410000 */
[----:B------:R-:W-:-:S02]  /*4920*/  FADD.FTZ R181, R82, UR5 ;  /* 0x0000000552b57e21 */ /* 0x000fc40008010000 */
[----:B------:R-:W-:Y:S02]  /*4930*/  FADD.FTZ R179, R81, UR5 ;  /* 0x0000000551b37e21 */ /* 0x000fe40008010000 */
[----:B------:R-:W-:Y:S02]  /*4940*/  FADD.FTZ R177, R79, UR5 ;  /* 0x000000054fb17e21 */ /* 0x000fe40008010000 */
[----:B------:R-:W-:Y:S02]  /*4950*/  FADD.FTZ R215, R73, UR5 ;  /* 0x0000000549d77e21 */ /* 0x000fe40008010000 */
[----:B------:R-:W-:Y:S01]  /*4960*/  FMUL.FTZ R172, R100, R5 ;  /* 0x0000000564ac7220 */ /* 0x000fe20000410000 */
[----:B------:R-:W-:Y:S01]  /*4970*/  BSSY B0, `(.L_x_3030) ;  /* 0x000009a000007945 */ /* 0x000fe20003800000 */
[----:B--2---:R-:W-:Y:S04]  /*4980*/  STS [R137.X4], R154 ;  /* 0x0000009a89007388 */ /* 0x004fe80000004800 */
[----:B---3--:R-:W-:Y:S04]  /*4990*/  STS [R136.X4+0x80], R159 ;  /* 0x0000809f88007388 */ /* 0x008fe80000004800 */
[----:B----4-:R-:W-:Y:S04]  /*49a0*/  STS [R135.X4+0x100], R156 ;  /* 0x0001009c87007388 */ /* 0x010fe80000004800 */
[----:B------:R0:W-:Y:S04]  /*49b0*/  STS [R134.X4+0x180], R161 ;  /* 0x000180a186007388 */ /* 0x0001e80000004800 */
[----:B------:R-:W-:Y:S01]  /*49c0*/  STS [R131.X4+0x200], R158 ;  /* 0x0002009e83007388 */ /* 0x000fe20000004800 */
[----:B0-----:R-:W-:-:S03]  /*49d0*/  FADD.FTZ R161, R88, UR5 ;  /* 0x0000000558a17e21 */ /* 0x001fc60008010000 */
[----:B------:R-:W-:Y:S04]  /*49e0*/  STS [R130.X4+0x280], R163 ;  /* 0x000280a382007388 */ /* 0x000fe80000004800 */
[----:B------:R-:W-:Y:S04]  /*49f0*/  STS [R129.X4+0x300], R160 ;  /* 0x000300a081007388 */ /* 0x000fe80000004800 */
[----:B------:R-:W-:Y:S04]  /*4a00*/  STS [R128.X4+0x380], R165 ;  /* 0x000380a580007388 */ /* 0x000fe80000004800 */
[----:B------:R-:W-:Y:S01]  /*4a10*/  STS [R115.X4+0x400], R162 ;  /* 0x000400a273007388 */ /* 0x000fe20000004800 */
[----:B------:R-:W-:-:S04]  /*4a20*/  FMUL.FTZ R66, R157, 1.4426950216293334961 ;  /* 0x3fb8aa3b9d427820 */ /* 0x000fc80000410000 */
[----:B------:R-:W-:Y:S01]  /*4a30*/  FMUL.FTZ R224, R66, R161 ;  /* 0x000000a142e07220 */ /* 0x000fe20000410000 */
[----:B------:R-:W-:Y:S04]  /*4a40*/  STS [R114.X4+0x480], R167 ;  /* 0x000480a772007388 */ /* 0x000fe80000004800 */
[----:B------:R-:W-:Y:S01]  /*4a50*/  STS [R113.X4+0x500], R164 ;  /* 0x000500a471007388 */ /* 0x000fe20000004800 */
[----:B------:R-:W0:Y:S03]  /*4a60*/  MUFU.EX2 R224, R224 ;  /* 0x000000e000e07308 */ /* 0x000e260000000800 */
[----:B------:R-:W-:Y:S04]  /*4a70*/  STS [R112.X4+0x580], R169 ;  /* 0x000580a970007388 */ /* 0x000fe80000004800 */
[----:B------:R-:W-:Y:S04]  /*4a80*/  STS [R111.X4+0x600], R166 ;  /* 0x000600a66f007388 */ /* 0x000fe80000004800 */
[----:B------:R-:W-:Y:S04]  /*4a90*/  STS [R110.X4+0x680], R171 ;  /* 0x000680ab6e007388 */ /* 0x000fe80000004800 */
        /* <DEDUP_REMOVED lines=19> */
[----:B------:R2:W5:Y:S04]  /*4bd0*/  LDG.E R220, [R64.64] ;  /* 0x0000000c40dc7981 */ /* 0x000568000c1e1900 */
[----:B0-----:R0:W-:Y:S01]  /*4be0*/  STS [R67+0x2550], R224 ;  /* 0x002550e043007388 */ /* 0x0011e20000000800 */
[----:B------:R-:W-:Y:S01]  /*4bf0*/  @!P0 IADD3 R159, R138, -0x2, RZ ;  /* 0xfffffffe8a9f8810 */ /* 0x000fe20007ffe0ff */
[----:B------:R-:W-:-:S02]  /*4c00*/  FMUL.FTZ R187, R66, R187 ;  /* 0x000000bb42bb7220 */ /* 0x000fc40000410000 */
[C---:B------:R-:W-:Y:S02]  /*4c10*/  FMUL.FTZ R185, R66.reuse, R185 ;  /* 0x000000b942b97220 */ /* 0x040fe40000410000 */
[----:B------:R-:W-:Y:S02]  /*4c20*/  @!P0 IMAD R159, R159, c[0x0][0x16c], R0 ;  /* 0x00005b009f9f8a24 */ /* 0x000fe400078e0200 */
[----:B------:R-:W1:Y:S02]  /*4c30*/  MUFU.EX2 R187, R187 ;  /* 0x000000bb00bb7308 */ /* 0x000e640000000800 */
[----:B--2---:R-:W-:Y:S01]  /*4c40*/  @!P0 IMAD.WIDE R64, R159, 0x8, R124 ;  /* 0x000000089f408825 */ /* 0x004fe200078e027c */
[----:B------:R-:W-:Y:S03]  /*4c50*/  BAR.SYNC.DEFER_BLOCKING 0x0 ;  /* 0x0000000000007b1d */ /* 0x000fe60000010000 */
[----:B------:R-:W-:-:S02]  /*4c60*/  FMUL.FTZ R183, R66, R183 ;  /* 0x000000b742b77220 */ /* 0x000fc40000410000 */
[----:B0-----:R-:W-:Y:S01]  /*4c70*/  FADD.FTZ R67, R84, UR5 ;  /* 0x0000000554437e21 */ /* 0x001fe20008010000 */
[----:B------:R-:W0:Y:S01]  /*4c80*/  MUFU.EX2 R185, R185 ;  /* 0x000000b900b97308 */ /* 0x000e220000000800 */
[----:B------:R-:W-:Y:S02]  /*4c90*/  FADD.FTZ R159, R78, UR5 ;  /* 0x000000054e9f7e21 */ /* 0x000fe40008010000 */
[----:B------:R-:W-:Y:S02]  /*4ca0*/  FMUL.FTZ R184, R66, R67 ;  /* 0x0000004342b87220 */ /* 0x000fe40000410000 */
[----:B------:R-:W-:Y:S02]  /*4cb0*/  FADD.FTZ R67, R76, UR5 ;  /* 0x000000054c437e21 */ /* 0x000fe40008010000 */
[----:B------:R-:W-:Y:S01]  /*4cc0*/  FMUL.FTZ R176, R66, R159 ;  /* 0x0000009f42b07220 */ /* 0x000fe20000410000 */
[----:B------:R-:W2:Y:S01]  /*4cd0*/  MUFU.EX2 R183, R183 ;  /* 0x000000b700b77308 */ /* 0x000ea20000000800 */
[----:B------:R-:W-:-:S02]  /*4ce0*/  FMUL.FTZ R159, R102, R3 ;  /* 0x00000003669f7220 */ /* 0x000fc40000410000 */
[----:B------:R-:W-:Y:S01]  /*4cf0*/  FADD.FTZ R161, R80, UR5 ;  /* 0x0000000550a17e21 */ /* 0x000fe20008010000 */
[----:B------:R0:W5:Y:S01]  /*4d00*/  @!P0 LDG.E.64 R132, [R64.64] ;  /* 0x0000000c40848981 */ /* 0x000162000c1e1b00 */
[----:B------:R-:W-:-:S03]  /*4d10*/  FADD.FTZ R173, R77, UR5 ;  /* 0x000000054dad7e21 */ /* 0x000fc60008010000 */
[----:B------:R-:W1:Y:S01]  /*4d20*/  MUFU.EX2 R184, R184 ;  /* 0x000000b800b87308 */ /* 0x000e620000000800 */
[----:B------:R-:W-:Y:S02]  /*4d30*/  FADD.FTZ R167, R75, UR5 ;  /* 0x000000054ba77e21 */ /* 0x000fe40008010000 */
[C---:B------:R-:W-:Y:S02]  /*4d40*/  FMUL.FTZ R170, R66.reuse, R67 ;  /* 0x0000004342aa7220 */ /* 0x040fe40000410000 */
[----:B0-----:R-:W-:Y:S02]  /*4d50*/  FADD.FTZ R65, R83, UR5 ;  /* 0x0000000553417e21 */ /* 0x001fe40008010000 */
[----:B------:R-:W-:Y:S02]  /*4d60*/  FMUL.FTZ R67, R103, R4 ;  /* 0x0000000467437220 */ /* 0x000fe40000410000 */
[----:B------:R-:W-:Y:S02]  /*4d70*/  FMUL.FTZ R182, R66, R65 ;  /* 0x0000004142b67220 */ /* 0x000fe40000410000 */
[----:B------:R-:W-:-:S02]  /*4d80*/  FADD.FTZ R65, R74, UR5 ;  /* 0x000000054a417e21 */ /* 0x000fc40008010000 */
[----:B-1----:R-:W-:Y:S02]  /*4d90*/  FMUL.FTZ R178, R159, R156 ;  /* 0x0000009c9fb27220 */ /* 0x002fe40000410000 */
[----:B------:R-:W-:Y:S02]  /*4da0*/  FMUL.FTZ R175, R175, R154 ;  /* 0x0000009aafaf7220 */ /* 0x000fe40000410000 */
[C---:B------:R-:W-:Y:S01]  /*4db0*/  FMUL.FTZ R181, R66.reuse, R181 ;  /* 0x000000b542b57220 */ /* 0x040fe20000410000 */
[----:B------:R-:W0:Y:S01]  /*4dc0*/  MUFU.EX2 R182, R182 ;  /* 0x000000b600b67308 */ /* 0x000e220000000800 */
[C---:B------:R-:W-:Y:S02]  /*4dd0*/  FMUL.FTZ R179, R66.reuse, R179 ;  /* 0x000000b342b37220 */ /* 0x040fe40000410000 */
[C---:B------:R-:W-:Y:S02]  /*4de0*/  FMUL.FTZ R180, R66.reuse, R161 ;  /* 0x000000a142b47220 */ /* 0x040fe40000410000 */
[----:B------:R-:W-:-:S02]  /*4df0*/  FMUL.FTZ R177, R66, R177 ;  /* 0x000000b142b17220 */ /* 0x000fc40000410000 */
[C---:B------:R-:W-:Y:S02]  /*4e00*/  FMUL.FTZ R173, R66.reuse, R173 ;  /* 0x000000ad42ad7220 */ /* 0x040fe40000410000 */
[C---:B------:R-:W-:Y:S02]  /*4e10*/  FMUL.FTZ R167, R66.reuse, R167 ;  /* 0x000000a742a77220 */ /* 0x040fe40000410000 */
[C---:B------:R-:W-:Y:S02]  /*4e20*/  FMUL.FTZ R218, R66.reuse, R65 ;  /* 0x0000004142da7220 */ /* 0x040fe40000410000 */
[----:B------:R-:W-:Y:S02]  /*4e30*/  FMUL.FTZ R215, R66, R215 ;  /* 0x000000d742d77220 */ /* 0x000fe40000410000 */
[----:B------:R-:W-:Y:S02]  /*4e40*/  FMUL.FTZ R158, R224, R187 ;  /* 0x000000bbe09e7220 */ /* 0x000fe40000410000 */
[----:B---3--:R-:W-:-:S02]  /*4e50*/  FMUL.FTZ R174, R67, R200 ;  /* 0x000000c843ae7220 */ /* 0x008fc40000410000 */
[----:B------:R-:W-:Y:S01]  /*4e60*/  FFMA.FTZ R66, R175, R187, R178 ;  /* 0x000000bbaf427223 */ /* 0x000fe200000100b2 */
[----:B------:R-:W1:Y:S01]  /*4e70*/  MUFU.EX2 R181, R181 ;  /* 0x000000b500b57308 */ /* 0x000e620000000800 */
[----:B------:R-:W-:Y:S02]  /*4e80*/  FMUL.FTZ R171, R101, R6 ;  /* 0x0000000665ab7220 */ /* 0x000fe40000410000 */
[C---:B------:R-:W-:Y:S02]  /*4e90*/  FMUL.FTZ R158, R185.reuse, R158 ;  /* 0x0000009eb99e7220 */ /* 0x040fe40000410000 */
[----:B----4-:R-:W-:Y:S02]  /*4ea0*/  FMUL.FTZ R172, R172, R199 ;  /* 0x000000c7acac7220 */ /* 0x010fe40000410000 */
[----:B------:R-:W-:Y:S01]  /*4eb0*/  FFMA.FTZ R66, R185, R66, R174 ;  /* 0x00000042b9427223 */ /* 0x000fe200000100ae */
[----:B------:R-:W-:Y:S01]  /*4ec0*/  ISETP.NE.AND P0, PT, R147, 0x3f, PT ;  /* 0x0000003f9300780c */ /* 0x000fe20003f05270 */
[----:B------:R-:W3:Y:S01]  /*4ed0*/  MUFU.EX2 R179, R179 ;  /* 0x000000b300b37308 */ /* 0x000ee20000000800 */
[----:B------:R-:W-:-:S02]  /*4ee0*/  FMUL.FTZ R64, R98, R7 ;  /* 0x0000000762407220 */ /* 0x000fc40000410000 */
[----:B--2---:R-:W-:Y:S02]  /*4ef0*/  FMUL.FTZ R67, R183, R158 ;  /* 0x0000009eb7437220 */ /* 0x004fe40000410000 */
[----:B------:R-:W-:Y:S02]  /*4f00*/  FMUL.FTZ R171, R171, R198 ;  /* 0x000000c6abab7220 */ /* 0x000fe40000410000 */
[----:B------:R-:W-:Y:S01]  /*4f10*/  FFMA.FTZ R66, R183, R66, R172 ;  /* 0x00000042b7427223 */ /* 0x000fe200000100ac */
[----:B------:R-:W2:Y:S01]  /*4f20*/  MUFU.EX2 R180, R180 ;  /* 0x000000b400b47308 */ /* 0x000ea20000000800 */
[----:B------:R-:W-:Y:S02]  /*4f30*/  FMUL.FTZ R65, R99, R8 ;  /* 0x0000000863417220 */ /* 0x000fe40000410000 */
[----:B------:R-:W-:Y:S01]  /*4f40*/  FMUL.FTZ R67, R184, R67 ;  /* 0x00000043b8437220 */ /* 0x000fe20000410000 */
[----:B------:R4:W4:Y:S01]  /*4f50*/  @P0 LDS R213, [R147.X4+0x2d54] ;  /* 0x002d540093d50984 */ /* 0x0009220000004800 */
[----:B------:R-:W-:-:S02]  /*4f60*/  FMUL.FTZ R169, R64, R197 ;  /* 0x000000c540a97220 */ /* 0x000fc40000410000 */
[----:B------:R-:W-:Y:S01]  /*4f70*/  FFMA.FTZ R66, R184, R66, R171 ;  /* 0x00000042b8427223 */ /* 0x000fe200000100ab */
[----:B------:R-:W2:Y:S01]  /*4f80*/  MUFU.EX2 R177, R177 ;  /* 0x000000b100b17308 */ /* 0x000ea20000000800 */
[----:B------:R-:W-:Y:S02]  /*4f90*/  FMUL.FTZ R166, R96, R9 ;  /* 0x0000000960a67220 */ /* 0x000fe40000410000 */
[C---:B0-----:R-:W-:Y:S02]  /*4fa0*/  FMUL.FTZ R64, R182.reuse, R67 ;  /* 0x00000043b6407220 */ /* 0x041fe40000410000 */
[----:B------:R-:W-:Y:S02]  /*4fb0*/  FMUL.FTZ R168, R65, R196 ;  /* 0x000000c441a87220 */ /* 0x000fe40000410000 */
[----:B------:R-:W-:Y:S01]  /*4fc0*/  FFMA.FTZ R66, R182, R66, R169 ;  /* 0x00000042b6427223 */ /* 0x000fe200000100a9 */
[----:B------:R-:W0:Y:S01]  /*4fd0*/  MUFU.EX2 R176, R176 ;  /* 0x000000b000b07308 */ /* 0x000e220000000800 */
[----:B------:R-:W-:-:S02]  /*4fe0*/  FMUL.FTZ R165, R97, R10 ;  /* 0x0000000a61a57220 */ /* 0x000fc40000410000 */
[C---:B-1----:R-:W-:Y:S02]  /*4ff0*/  FMUL.FTZ R64, R181.reuse, R64 ;  /* 0x00000040b5407220 */ /* 0x042fe40000410000 */
[----:B------:R-:W-:Y:S02]  /*5000*/  FMUL.FTZ R166, R166, R195 ;  /* 0x000000c3a6a67220 */ /* 0x000fe40000410000 */
[----:B------:R-:W-:Y:S01]  /*5010*/  FFMA.FTZ R66, R181, R66, R168 ;  /* 0x00000042b5427223 */ /* 0x000fe200000100a8 */
[----:B------:R-:W1:Y:S01]  /*5020*/  MUFU.EX2 R173, R173 ;  /* 0x000000ad00ad7308 */ /* 0x000e620000000800 */
[----:B------:R-:W-:Y:S02]  /*5030*/  FMUL.FTZ R164, R94, R11 ;  /* 0x0000000b5ea47220 */ /* 0x000fe40000410000 */
[----:B---3--:R-:W-:Y:S02]  /*5040*/  FMUL.FTZ R65, R179, R64 ;  /* 0x00000040b3417220 */ /* 0x008fe40000410000 */
[----:B------:R-:W-:-:S02]  /*5050*/  FMUL.FTZ R165, R165, R194 ;  /* 0x000000c2a5a57220 */ /* 0x000fc40000410000 */
[----:B------:R-:W-:Y:S01]  /*5060*/  FFMA.FTZ R66, R179, R66, R166 ;  /* 0x00000042b3427223 */ /* 0x000fe200000100a6 */
[----:B------:R-:W3:Y:S01]  /*5070*/  MUFU.EX2 R170, R170 ;  /* 0x000000aa00aa7308 */ /* 0x000ee20000000800 */
[----:B------:R-:W-:Y:S02]  /*5080*/  FMUL.FTZ R163, R95, R12 ;  /* 0x0000000c5fa37220 */ /* 0x000fe40000410000 */
[----:B--2---:R-:W-:Y:S02]  /*5090*/  FMUL.FTZ R64, R180, R65 ;  /* 0x00000041b4407220 */ /* 0x004fe40000410000 */
[----:B------:R-:W-:Y:S02]  /*50a0*/  FMUL.FTZ R164, R164, R193 ;  /* 0x000000c1a4a47220 */ /* 0x000fe40000410000 */
[----:B------:R-:W-:Y:S01]  /*50b0*/  FFMA.FTZ R66, R180, R66, R165 ;  /* 0x00000042b4427223 */ /* 0x000fe200000100a5 */
[----:B------:R-:W2:Y:S01]  /*50c0*/  MUFU.EX2 R167, R167 ;  /* 0x000000a700a77308 */ /* 0x000ea20000000800 */
[----:B------:R-:W-:-:S02]  /*50d0*/  FMUL.FTZ R162, R92, R13 ;  /* 0x0000000d5ca27220 */ /* 0x000fc40000410000 */
[----:B------:R-:W-:Y:S02]  /*50e0*/  FMUL.FTZ R65, R177, R64 ;  /* 0x00000040b1417220 */ /* 0x000fe40000410000 */
[----:B------:R-:W-:Y:S02]  /*50f0*/  FMUL.FTZ R163, R163, R192 ;  /* 0x000000c0a3a37220 */ /* 0x000fe40000410000 */
[----:B------:R-:W-:Y:S01]  /*5100*/  FFMA.FTZ R66, R177, R66, R164 ;  /* 0x00000042b1427223 */ /* 0x000fe200000100a4 */
[----:B------:R-:W2:Y:S01]  /*5110*/  MUFU.EX2 R218, R218 ;  /* 0x000000da00da7308 */ /* 0x000ea20000000800 */
[----:B------:R-:W-:Y:S02]  /*5120*/  FMUL.FTZ R161, R93, R14 ;  /* 0x0000000e5da17220 */ /* 0x000fe40000410000 */
[----:B0-----:R-:W-:Y:S02]  /*5130*/  FMUL.FTZ R64, R176, R65 ;  /* 0x00000041b0407220 */ /* 0x001fe40000410000 */
[----:B------:R-:W-:-:S02]  /*5140*/  FMUL.FTZ R162, R162, R191 ;  /* 0x000000bfa2a27220 */ /* 0x000fc40000410000 */
[----:B------:R-:W-:Y:S01]  /*5150*/  FFMA.FTZ R66, R176, R66, R163 ;  /* 0x00000042b0427223 */ /* 0x000fe200000100a3 */
[----:B------:R-:W0:Y:S01]  /*5160*/  MUFU.EX2 R215, R215 ;  /* 0x000000d700d77308 */ /* 0x000e220000000800 */
[----:B------:R-:W-:Y:S02]  /*5170*/  FMUL.FTZ R160, R90, R15 ;  /* 0x0000000f5aa07220 */ /* 0x000fe40000410000 */
[----:B-1----:R-:W-:Y:S02]  /*5180*/  FMUL.FTZ R65, R173, R64 ;  /* 0x00000040ad417220 */ /* 0x002fe40000410000 */
[----:B------:R-:W-:Y:S02]  /*5190*/  FMUL.FTZ R161, R161, R190 ;  /* 0x000000bea1a17220 */ /* 0x000fe40000410000 */
[----:B------:R-:W-:Y:S02]  /*51a0*/  FFMA.FTZ R66, R173, R66, R162 ;  /* 0x00000042ad427223 */ /* 0x000fe400000100a2 */
[----:B------:R-:W-:-:S02]  /*51b0*/  FMUL.FTZ R159, R91, R16 ;  /* 0x000000105b9f7220 */ /* 0x000fc40000410000 */
[----:B---3--:R-:W-:Y:S02]  /*51c0*/  FMUL.FTZ R64, R170, R65 ;  /* 0x00000041aa407220 */ /* 0x008fe40000410000 */
[----:B------:R-:W-:Y:S02]  /*51d0*/  FMUL.FTZ R160, R160, R189 ;  /* 0x000000bda0a07220 */ /* 0x000fe40000410000 */
[----:B------:R-:W-:Y:S02]  /*51e0*/  FFMA.FTZ R66, R170, R66, R161 ;  /* 0x00000042aa427223 */ /* 0x000fe400000100a1 */
[----:B------:R-:W-:Y:S02]  /*51f0*/  FMUL.FTZ R65, R89, R18 ;  /* 0x0000001259417220 */ /* 0x000fe40000410000 */
[----:B--2---:R-:W-:Y:S02]  /*5200*/  FMUL.FTZ R67, R167, R64 ;  /* 0x00000040a7437220 */ /* 0x004fe40000410000 */
[----:B------:R-:W-:-:S02]  /*5210*/  FMUL.FTZ R159, R159, R188 ;  /* 0x000000bc9f9f7220 */ /* 0x000fc40000410000 */
[----:B------:R-:W-:Y:S02]  /*5220*/  FFMA.FTZ R66, R167, R66, R160 ;  /* 0x00000042a7427223 */ /* 0x000fe400000100a0 */
[----:B------:R-:W-:Y:S02]  /*5230*/  FMUL.FTZ R158, R65, R186 ;  /* 0x000000ba419e7220 */ /* 0x000fe40000410000 */
[C---:B------:R-:W-:Y:S02]  /*5240*/  FMUL.FTZ R64, R218.reuse, R67 ;  /* 0x00000043da407220 */ /* 0x040fe40000410000 */
[----:B------:R-:W-:Y:S02]  /*5250*/  FFMA.FTZ R65, R218, R66, R159 ;  /* 0x00000042da417223 */ /* 0x000fe4000001009f */
[C---:B0-----:R-:W-:Y:S02]  /*5260*/  FMUL.FTZ R64, R215.reuse, R64 ;  /* 0x00000040d7407220 */ /* 0x041fe40000410000 */
        /* <DEDUP_REMOVED lines=10> */
.L_x_3031:
[----:B----4-:R-:W-:Y:S05]  /*5310*/  BSYNC B0 ;  /* 0x0000000000007941 */ /* 0x010fea0003800000 */
.L_x_3030:
[----:B------:R-:W-:Y:S01]  /*5320*/  ISETP.GT.U32.AND P0, PT, R147, 0x1f, PT ;  /* 0x0000001f9300780c */ /* 0x000fe20003f04070 */
[----:B------:R2:W-:Y:S01]  /*5330*/  STS.64 [R147.X8+0x2140], R64 ;  /* 0x0021404093007388 */ /* 0x0005e20000008a00 */
[----:B------:R-:W-:Y:S01]  /*5340*/  BSSY B0, `(.L_x_3032) ;  /* 0x000004e000007945 */ /* 0x000fe20003800000 */
        /* <DEDUP_REMOVED lines=23> */
.L_x_3089:
        /* <DEDUP_REMOVED lines=24> */
.L_x_3090:
[----:B------:R-:W-:Y:S01]  /*5640*/  ISETP.GE.AND P0, PT, R145, 0x10, PT ;  /* 0x000000109100780c */ /* 0x000fe20003f06270 */
[----:B0-----:R-:W-:-:S12]  /*5650*/  IMAD.MOV.U32 R67, RZ, RZ, R219 ;  /* 0x000000ffff437224 */ /* 0x001fd800078e00db */
        /* <DEDUP_REMOVED lines=8> */
[----:B-1----:R-:W-:Y:S05]  /*56e0*/  CALL.REL.NOINC `($__internal_124_$__cuda_sm70_shflsync_idx_p) ;  /* 0x000049c000007944 */ /* 0x002fea0003c00000 */
.L_x_3036:
[----:B------:R-:W-:Y:S05]  /*56f0*/  BRA.CONV ~URZ, `(.L_x_3037) ;  /* 0x000000637f007947 */ /* 0x000fea000b800000 */
[----:B0-----:R-:W-:Y:S01]  /*5700*/  HFMA2.MMA R242, -RZ, RZ, 0, 1.847743988037109375e-06 ;  /* 0x0000001ffff27435 */ /* 0x001fe200000001ff */
[----:B------:R-:W-:-:S02]  /*5710*/  MOV R241, R67 ;  /* 0x0000004300f17202 */ /* 0x000fc40000000f00 */
[----:B-1----:R-:W-:Y:S02]  /*5720*/  MOV R239, 0x1f ;  /* 0x0000001f00ef7802 */ /* 0x002fe40000000f00 */
[----:B------:R-:W-:Y:S02]  /*5730*/  MOV R244, 0xffffffff ;  /* 0xffffffff00f47802 */ /* 0x000fe40000000f00 */
[----:B------:R-:W-:Y:S02]  /*5740*/  MOV R64, 0x5760 ;  /* 0x0000576000407802 */ /* 0x000fe40000000f00 */
[----:B------:R-:W-:Y:S05]  /*5750*/  CALL.REL.NOINC `($__internal_124_$__cuda_sm70_shflsync_idx_p) ;  /* 0x0000495000007944 */ /* 0x000fea0003c00000 */
.L_x_3037:
[----:B------:R-:W-:Y:S05]  /*5760*/  BRA.DIV ~URZ, `(.L_x_3038) ;  /* 0x00003f927f007947 */ /* 0x000fea000b800000 */
[----:B------:R-:W2:Y:S04]  /*5770*/  SHFL.IDX PT, R132, R132, RZ, 0x1f ;  /* 0x00001fff84847589 */ /* 0x000ea800000e0000 */
[----:B------:R3:W4:Y:S04]  /*5780*/  SHFL.IDX PT, R65, R133, RZ, 0x1f ;  /* 0x00001fff85417589 */ /* 0x00072800000e0000 */
[----:B------:R3:W0:Y:S04]  /*5790*/  SHFL.UP PT, R219, R221, 0x1, RZ ;  /* 0x04200000dddb7989 */ /* 0x00062800000e00ff */
[----:B------:R3:W1:Y:S02]  /*57a0*/  SHFL.UP PT, R226, R67, 0x1, RZ ;  /* 0x0420000043e27989 */ /* 0x00066400000e00ff */
.L_x_3091:
[----:B---3--:R-:W3:Y:S01]  /*57b0*/  LDS.64 R66, [R147.X16+0x2140] ;  /* 0x0021400093427984 */ /* 0x008ee2000000ca00 */
[----:B--2---:R-:W-:Y:S01]  /*57c0*/  MOV R64, R132 ;  /* 0x0000008400407202 */ /* 0x004fe20000000f00 */
[----:B01--4-:R-:W-:-:S04]  /*57d0*/  @P1 FFMA.FTZ R65, R65, R219, R226 ;  /* 0x000000db41411223 */ /* 0x013fc800000100e2 */
[----:B------:R-:W-:Y:S02]  /*57e0*/  @P1 FMUL.FTZ R64, R64, R219 ;  /* 0x000000db40401220 */ /* 0x000fe40000410000 */
[C---:B---3--:R-:W-:Y:S02]  /*57f0*/  FFMA.FTZ R67, R66.reuse, R65, R67 ;  /* 0x0000004142437223 */ /* 0x048fe40000010043 */
[----:B------:R-:W-:-:S05]  /*5800*/  FMUL.FTZ R66, R66, R64 ;  /* 0x0000004042427220 */ /* 0x000fca0000410000 */
[----:B------:R0:W-:Y:S02]  /*5810*/  STS.128 [R147.X16+0x2140], R64 ;  /* 0x0021404093007388 */ /* 0x0001e4000000cc00 */
.L_x_3033:
[----:B--2---:R-:W-:Y:S05]  /*5820*/  BSYNC B0 ;  /* 0x0000000000007941 */ /* 0x004fea0003800000 */
.L_x_3032:
[----:B------:R-:W-:Y:S01]  /*5830*/  WARPSYNC 0xffffffff ;  /* 0xffffffff00007948 */ /* 0x000fe20003800000 */
[----:B------:R-:W-:Y:S01]  /*5840*/  BAR.SYNC.DEFER_BLOCKING 0x0 ;  /* 0x0000000000007b1d */ /* 0x000fe20000010000 */
[C---:B01----:R-:W-:Y:S01]  /*5850*/  FMUL.FTZ R65, R215.reuse, R213 ;  /* 0x000000d5d7417220 */ /* 0x043fe20000410000 */
[----:B------:R-:W-:Y:S01]  /*5860*/  ISETP.GE.AND P0, PT, R138, c[0x0][0x174], PT ;  /* 0x00005d008a007a0c */ /* 0x000fe20003f06270 */
[----:B------:R-:W-:Y:S01]  /*5870*/  FFMA.FTZ R64, R215, R220, R222 ;  /* 0x000000dcd7407223 */ /* 0x000fe200000100de */
[----:B------:R-:W-:Y:S01]  /*5880*/  HFMA2.MMA R133, -RZ, RZ, 0, 0 ;  /* 0x00000000ff857435 */ /* 0x000fe200000001ff */
[----:B------:R-:W-:Y:S01]  /*5890*/  FMUL.FTZ R66, R218, R65 ;  /* 0x00000041da427220 */ /* 0x000fe20000410000 */
[----:B------:R-:W-:Y:S01]  /*58a0*/  ISETP.NE.OR P0, PT, R140, RZ, P0 ;  /* 0x000000ff8c00720c */ /* 0x000fe20000705670 */
[----:B------:R-:W-:Y:S01]  /*58b0*/  FFMA.FTZ R64, R218, R64, R217 ;  /* 0x00000040da407223 */ /* 0x000fe200000100d9 */
[----:B------:R-:W-:Y:S01]  /*58c0*/  MOV R132, 0x3f800000 ;  /* 0x3f80000000847802 */ /* 0x000fe20000000f00 */
        /* <DEDUP_REMOVED lines=11> */
[----:B------:R-:W-:Y:S01]  /*5980*/  FFMA.FTZ R64, R177, R64, R206 ;  /* 0x00000040b1407223 */ /* 0x000fe200000100ce */
[----:B------:R1:W2:Y:S01]  /*5990*/  @!P0 LDS.64 R132, [R0.X8+0x2e50] ;  /* 0x002e500000848984 */ /* 0x0002a20000008a00 */
[C---:B------:R-:W-:Y:S01]  /*59a0*/  FMUL.FTZ R66, R180.reuse, R65 ;  /* 0x00000041b4427220 */ /* 0x040fe20000410000 */
[----:B------:R-:W-:Y:S01]  /*59b0*/  ISETP.GT.U32.AND P0, PT, R147, 0x1f, PT ;  /* 0x0000001f9300780c */ /* 0x000fe20003f04070 */
        /* <DEDUP_REMOVED lines=15> */
[----:B0-----:R-:W-:-:S03]  /*5ab0*/  FFMA.FTZ R231, R224, R231, R175 ;  /* 0x000000e7e0e77223 */ /* 0x001fc600000100af */
        /* <DEDUP_REMOVED lines=28> */
.L_x_3092:
        /* <DEDUP_REMOVED lines=26> */
.L_x_3093:
        /* <DEDUP_REMOVED lines=11> */
.L_x_3040:
[----:B-12---:R-:W-:Y:S05]  /*5ed0*/  BSYNC B0 ;  /* 0x0000000000007941 */ /* 0x006fea0003800000 */
.L_x_3039:
[----:B------:R-:W-:Y:S01]  /*5ee0*/  WARPSYNC 0xffffffff ;  /* 0xffffffff00007948 */ /* 0x000fe20003800000 */
[----:B------:R-:W-:Y:S01]  /*5ef0*/  BAR.SYNC.DEFER_BLOCKING 0x0 ;  /* 0x0000000000007b1d */ /* 0x000fe20000010000 */
[----:B0-----:R-:W-:Y:S01]  /*5f00*/  FFMA.FTZ R66, R70, R231, RZ ;  /* 0x000000e746427223 */ /* 0x001fe200000100ff */
[----:B------:R-:W-:Y:S01]  /*5f10*/  HFMA2.MMA R65, -RZ, RZ, 0, 0 ;  /* 0x00000000ff417435 */ /* 0x000fe200000001ff */
[----:B------:R-:W-:Y:S01]  /*5f20*/  FADD.FTZ R168, -R168, R225 ;  /* 0x000000e1a8a87221 */ /* 0x000fe20000010100 */
[----:B------:R-:W-:Y:S01]  /*5f30*/  ISETP.NE.AND P2, PT, R147, RZ, PT ;  /* 0x000000ff9300720c */ /* 0x000fe20003f45270 */
[----:B------:R-:W-:Y:S01]  /*5f40*/  FFMA.FTZ R66, R69, R230, R66 ;  /* 0x000000e645427223 */ /* 0x000fe20000010042 */
[----:B------:R-:W-:Y:S01]  /*5f50*/  BSSY B0, `(.L_x_3043) ;  /* 0x0000096000007945 */ /* 0x000fe20003800000 */
[----:B------:R-:W-:Y:S02]  /*5f60*/  FADD.FTZ R163, -R163, R219 ;  /* 0x000000dba3a37221 */ /* 0x000fe40000010100 */
[----:B------:R-:W-:-:S02]  /*5f70*/  FFMA.FTZ R66, R68, R229, R66 ;  /* 0x000000e544427223 */ /* 0x000fc40000010042 */
[----:B------:R-:W-:Y:S02]  /*5f80*/  FADD.FTZ R169, -R169, R226 ;  /* 0x000000e2a9a97221 */ /* 0x000fe40000010100 */
[----:B------:R-:W-:Y:S02]  /*5f90*/  FFMA.FTZ R66, R63, R228, R66 ;  /* 0x000000e43f427223 */ /* 0x000fe40000010042 */
[----:B------:R-:W-:Y:S02]  /*5fa0*/  FADD.FTZ R175, -R175, R231 ;  /* 0x000000e7afaf7221 */ /* 0x000fe40000010100 */
[----:B------:R-:W-:Y:S02]  /*5fb0*/  FFMA.FTZ R66, R62, R227, R66 ;  /* 0x000000e33e427223 */ /* 0x000fe40000010042 */
[----:B------:R-:W-:Y:S02]  /*5fc0*/  FADD.FTZ R161, -R161, R234 ;  /* 0x000000eaa1a17221 */ /* 0x000fe40000010100 */
[----:B------:R-:W-:-:S02]  /*5fd0*/  FFMA.FTZ R66, R61, R226, R66 ;  /* 0x000000e23d427223 */ /* 0x000fc40000010042 */
[----:B------:R-:W-:Y:S01]  /*5fe0*/  FADD.FTZ R178, -R178, R230 ;  /* 0x000000e6b2b27221 */ /* 0x000fe20000010100 */
[----:B------:R-:W0:Y:S01]  /*5ff0*/  LDS R64, [R147.X8+0x2354] ;  /* 0x0023540093407984 */ /* 0x000e220000008800 */
[----:B------:R-:W-:Y:S02]  /*6000*/  FFMA.FTZ R225, R60, R225, R66 ;  /* 0x000000e13ce17223 */ /* 0x000fe40000010042 */
[----:B------:R-:W-:Y:S01]  /*6010*/  FADD.FTZ R174, -R174, R229 ;  /* 0x000000e5aeae7221 */ /* 0x000fe20000010100 */
[----:B------:R1:W-:Y:S01]  /*6020*/  @!P2 STS.64 [R0.X8+0x2e50], R132 ;  /* 0x002e50840000a388 */ /* 0x0003e20000008a00 */
[----:B------:R-:W-:Y:S02]  /*6030*/  FFMA.FTZ R225, R59, R224, R225 ;  /* 0x000000e03be17223 */ /* 0x000fe400000100e1 */
[----:B------:R-:W-:Y:S02]  /*6040*/  FADD.FTZ R165, -R165, R223 ;  /* 0x000000dfa5a57221 */ /* 0x000fe40000010100 */
[----:B------:R-:W-:-:S02]  /*6050*/  FADD.FTZ R172, -R172, R228 ;  /* 0x000000e4acac7221 */ /* 0x000fc40000010100 */
[----:B------:R-:W-:Y:S02]  /*6060*/  FADD.FTZ R171, -R171, R227 ;  /* 0x000000e3abab7221 */ /* 0x000fe40000010100 */
[----:B------:R-:W-:Y:S02]  /*6070*/  FADD.FTZ R164, -R164, R221 ;  /* 0x000000dda4a47221 */ /* 0x000fe40000010100 */
[----:B------:R-:W-:Y:S02]  /*6080*/  FADD.FTZ R160, -R160, R235 ;  /* 0x000000eba0a07221 */ /* 0x000fe40000010100 */
[----:B------:R-:W-:Y:S02]  /*6090*/  FADD.FTZ R162, -R162, R236 ;  /* 0x000000eca2a27221 */ /* 0x000fe40000010100 */
[----:B0-----:R-:W-:Y:S01]  /*60a0*/  FFMA.FTZ R213, R64, R213, R220 ;  /* 0x000000d540d57223 */ /* 0x001fe200000100dc */
[----:B------:R-:W-:Y:S01]  /*60b0*/  MOV R64, R147 ;  /* 0x0000009300407202 */ /* 0x000fe20000000f00 */
[----:B------:R-:W-:-:S02]  /*60c0*/  IMAD R220, R151, c[0x0][0x298], RZ ;  /* 0x0000a60097dc7a24 */ /* 0x000fc400078e02ff */
[----:B------:R-:W-:Y:S02]  /*60d0*/  FFMA.FTZ R215, R215, R213, R222 ;  /* 0x000000d5d7d77223 */ /* 0x000fe400000100de */
[----:B------:R-:W-:-:S04]  /*60e0*/  IMAD.WIDE.U32 R64, R153, c[0x0][0x298], R64 ;  /* 0x0000a60099407a25 */ /* 0x000fc800078e0040 */
[----:B------:R-:W-:Y:S02]  /*60f0*/  FFMA.FTZ R218, R218, R215, R217 ;  /* 0x000000d7dada7223 */ /* 0x000fe400000100d9 */
[----:B------:R-:W-:Y:S02]  /*6100*/  IMAD R67, R153, c[0x0][0x29c], R220 ;  /* 0x0000a70099437a24 */ /* 0x000fe400078e02dc */
[----:B------:R-:W-:Y:S02]  /*6110*/  FFMA.FTZ R202, R167, R218, R202 ;  /* 0x000000daa7ca7223 */ /* 0x000fe400000100ca */
[----:B------:R-:W-:Y:S01]  /*6120*/  FADD.FTZ R217, R84, UR5 ;  /* 0x0000000554d97e21 */ /* 0x000fe20008010000 */
[----:B------:R-:W-:Y:S01]  /*6130*/  IADD3 R65, R65, R67, RZ ;  /* 0x0000004341417210 */ /* 0x000fe20007ffe0ff */
[----:B------:R-:W-:Y:S02]  /*6140*/  FFMA.FTZ R170, R170, R202, R203 ;  /* 0x000000caaaaa7223 */ /* 0x000fe400000100cb */
[----:B------:R-:W-:-:S02]  /*6150*/  IMAD R67, R149, c[0x0][0x2a0], RZ ;  /* 0x0000a80095437a24 */ /* 0x000fc400078e02ff */
[----:B------:R-:W-:Y:S02]  /*6160*/  FFMA.FTZ R173, R173, R170, R204 ;  /* 0x000000aaadad7223 */ /* 0x000fe400000100cc */
[----:B------:R-:W-:Y:S02]  /*6170*/  IMAD R67, R150, c[0x0][0x2a4], R67 ;  /* 0x0000a90096437a24 */ /* 0x000fe400078e0243 */
[----:B------:R-:W-:Y:S02]  /*6180*/  FFMA.FTZ R176, R176, R173, R205 ;  /* 0x000000adb0b07223 */ /* 0x000fe400000100cd */
[----:B------:R-:W-:-:S04]  /*6190*/  IMAD.WIDE.U32 R64, R150, c[0x0][0x2a0], R64 ;  /* 0x0000a80096407a25 */ /* 0x000fc800078e0040 */
[----:B------:R-:W-:Y:S01]  /*61a0*/  FFMA.FTZ R177, R177, R176, R206 ;  /* 0x000000b0b1b17223 */ /* 0x000fe200000100ce */
[----:B------:R-:W-:Y:S01]  /*61b0*/  IADD3 R167, R65, R67, RZ ;  /* 0x0000004341a77210 */ /* 0x000fe20007ffe0ff */
[----:B------:R-:W-:Y:S01]  /*61c0*/  FADD.FTZ R203, -R166, R224 ;  /* 0x000000e0a6cb7221 */ /* 0x000fe20000010100 */
[----:B------:R-:W-:Y:S01]  /*61d0*/  LEA R66, P0, R64, c[0x0][0x318], 0x2 ;  /* 0x0000c60040427a11 */ /* 0x000fe200078010ff */
[----:B------:R-:W-:Y:S01]  /*61e0*/  FFMA.FTZ R180, R180, R177, R207 ;  /* 0x000000b1b4b47223 */ /* 0x000fe200000100cf */
[----:B------:R-:W-:Y:S01]  /*61f0*/  IADD3 R166, P1, R116, R64, RZ ;  /* 0x0000004074a67210 */ /* 0x000fe20007f3e0ff */
[----:B------:R-:W-:Y:S01]  /*6200*/  FADD.FTZ R205, R88, UR5 ;  /* 0x0000000558cd7e21 */ /* 0x000fe20008010000 */
[----:B------:R-:W-:Y:S01]  /*6210*/  LEA.HI.X R67, R64, c[0x0][0x31c], R167, 0x2, P0 ;  /* 0x0000c70040437a11 */ /* 0x000fe200000f14a7 */
[----:B------:R-:W-:Y:S01]  /*6220*/  FFMA.FTZ R179, R179, R180, R208 ;  /* 0x000000b4b3b37223 */ /* 0x000fe200000100d0 */
[----:B------:R-:W-:Y:S01]  /*6230*/  LEA.HI.SX32 R224, R144, R144, 0x1b ;  /* 0x0000009090e07211 */ /* 0x000fe200078fdaff */
[----:B------:R-:W-:Y:S01]  /*6240*/  FFMA.FTZ R64, R58, R223, R225 ;  /* 0x000000df3a407223 */ /* 0x000fe200000100e1 */
[----:B------:R-:W-:Y:S01]  /*6250*/  IADD3 R65, R141, -c[0x0][0x174], RZ ;  /* 0x80005d008d417a10 */ /* 0x000fe20007ffe0ff */
[----:B------:R-:W-:Y:S01]  /*6260*/  FFMA.FTZ R210, R181, R179, R210 ;  /* 0x000000b3b5d27223 */ /* 0x000fe200000100d2 */
[----:B------:R-:W-:Y:S01]  /*6270*/  IADD3.X R167, R117, R167, RZ, P1, !PT ;  /* 0x000000a775a77210 */ /* 0x000fe20000ffe4ff */
[----:B------:R-:W-:-:S02]  /*6280*/  FFMA.FTZ R64, R57, R221, R64 ;  /* 0x000000dd39407223 */ /* 0x000fc40000010040 */
[----:B------:R-:W-:Y:S02]  /*6290*/  FFMA.FTZ R182, R182, R210, R209 ;  /* 0x000000d2b6b67223 */ /* 0x000fe400000100d1 */
[----:B------:R-:W-:Y:S02]  /*62a0*/  FFMA.FTZ R219, R56, R219, R64 ;  /* 0x000000db38db7223 */ /* 0x000fe40000010040 */
[----:B------:R-:W-:Y:S02]  /*62b0*/  FFMA.FTZ R184, R184, R182, R211 ;  /* 0x000000b6b8b87223 */ /* 0x000fe400000100d3 */
[----:B------:R-:W-:Y:S02]  /*62c0*/  FFMA.FTZ R219, R55, R236, R219 ;  /* 0x000000ec37db7223 */ /* 0x000fe400000100db */
[----:B------:R-:W-:Y:S02]  /*62d0*/  FFMA.FTZ R183, R183, R184, R212 ;  /* 0x000000b8b7b77223 */ /* 0x000fe400000100d4 */
[----:B------:R-:W-:-:S02]  /*62e0*/  FADD.FTZ R206, R87, UR5 ;  /* 0x0000000557ce7e21 */ /* 0x000fc40008010000 */
[----:B------:R-:W-:Y:S02]  /*62f0*/  FFMA.FTZ R185, R185, R183, R214 ;  /* 0x000000b7b9b97223 */ /* 0x000fe400000100d6 */
[----:B------:R-:W-:Y:S02]  /*6300*/  FFMA.FTZ R234, R54, R234, R219 ;  /* 0x000000ea36ea7223 */ /* 0x000fe400000100db */
[----:B------:R-:W-:Y:S02]  /*6310*/  FFMA.FTZ R216, R187, R185, R216 ;  /* 0x000000b9bbd87223 */ /* 0x000fe400000100d8 */
[----:B------:R-:W-:Y:S02]  /*6320*/  FADD.FTZ R187, R86, UR5 ;  /* 0x0000000556bb7e21 */ /* 0x000fe40008010000 */
[----:B------:R-:W-:Y:S02]  /*6330*/  FMUL.FTZ R226, R216, R205 ;  /* 0x000000cdd8e27220 */ /* 0x000fe40000410000 */
[----:B-1----:R-:W-:-:S02]  /*6340*/  FMUL.FTZ R133, R185, R206 ;  /* 0x000000ceb9857220 */ /* 0x002fc40000410000 */
[----:B------:R-:W-:Y:S02]  /*6350*/  FFMA.FTZ R219, R175, R226, RZ ;  /* 0x000000e2afdb7223 */ /* 0x000fe400000100ff */
[----:B------:R-:W-:Y:S02]  /*6360*/  FADD.FTZ R181, R74, UR5 ;  /* 0x000000054ab57e21 */ /* 0x000fe40008010000 */
[----:B------:R-:W-:Y:S02]  /*6370*/  FADD.FTZ R211, R85, UR5 ;  /* 0x0000000555d37e21 */ /* 0x000fe40008010000 */
[----:B------:R-:W-:Y:S02]  /*6380*/  FMUL.FTZ R132, R183, R187 ;  /* 0x000000bbb7847220 */ /* 0x000fe40000410000 */
[----:B------:R-:W-:Y:S02]  /*6390*/  FFMA.FTZ R219, R178, R133, R219 ;  /* 0x00000085b2db7223 */ /* 0x000fe400000100db */
[----:B------:R-:W-:-:S02]  /*63a0*/  FMUL.FTZ R220, R215, R181 ;  /* 0x000000b5d7dc7220 */ /* 0x000fc40000410000 */
[----:B------:R-:W-:Y:S02]  /*63b0*/  FMUL.FTZ R223, R184, R211 ;  /* 0x000000d3b8df7220 */ /* 0x000fe40000410000 */
[----:B------:R-:W-:Y:S02]  /*63c0*/  FFMA.FTZ R219, R174, R132, R219 ;  /* 0x00000084aedb7223 */ /* 0x000fe400000100db */
[----:B------:R-:W-:Y:S02]  /*63d0*/  FADD.FTZ R204, R73, UR5 ;  /* 0x0000000549cc7e21 */ /* 0x000fe40008010000 */
[----:B------:R-:W-:Y:S02]  /*63e0*/  FMUL.FTZ R207, R91, R220 ;  /* 0x000000dc5bcf7220 */ /* 0x000fe40000410000 */
[----:B------:R-:W-:Y:S02]  /*63f0*/  FADD.FTZ R212, R83, UR5 ;  /* 0x0000000553d47e21 */ /* 0x000fe40008010000 */
[----:B------:R-:W-:Y:S01]  /*6400*/  FMUL.FTZ R228, R182, R217 ;  /* 0x000000d9b6e47220 */ /* 0x000fe20000410000 */
[----:B------:R0:W-:Y:S01]  /*6410*/  STS [R224.X4+0x10c8], R207 ;  /* 0x0010c8cfe0007388 */ /* 0x0001e20000004800 */
[----:B------:R-:W-:-:S02]  /*6420*/  FFMA.FTZ R222, R172, R223, R219 ;  /* 0x000000dfacde7223 */ /* 0x000fc400000100db */
[----:B------:R-:W-:Y:S02]  /*6430*/  FMUL.FTZ R208, R213, R204 ;  /* 0x000000ccd5d07220 */ /* 0x000fe40000410000 */
[----:B------:R-:W-:Y:S02]  /*6440*/  FADD.FTZ R214, R82, UR5 ;  /* 0x0000000552d67e21 */ /* 0x000fe40008010000 */
[----:B------:R-:W-:Y:S02]  /*6450*/  FMUL.FTZ R219, R210, R212 ;  /* 0x000000d4d2db7220 */ /* 0x000fe40000410000 */
[----:B------:R-:W-:Y:S02]  /*6460*/  FFMA.FTZ R222, R171, R228, R222 ;  /* 0x000000e4abde7223 */ /* 0x000fe400000100de */
[----:B------:R-:W-:Y:S02]  /*6470*/  FMUL.FTZ R209, R89, R208 ;  /* 0x000000d059d17220 */ /* 0x000fe40000410000 */
[----:B0-----:R-:W-:-:S02]  /*6480*/  FADD.FTZ R207, R81, UR5 ;  /* 0x0000000551cf7e21 */ /* 0x001fc40008010000 */
[----:B------:R-:W-:Y:S01]  /*6490*/  FMUL.FTZ R230, R179, R214 ;  /* 0x000000d6b3e67220 */ /* 0x000fe20000410000 */
[----:B------:R0:W-:Y:S01]  /*64a0*/  STS [R224.X4+0x10cc], R209 ;  /* 0x0010ccd1e0007388 */ /* 0x0001e20000004800 */
[----:B------:R-:W-:Y:S02]  /*64b0*/  FFMA.FTZ R221, R169, R219, R222 ;  /* 0x000000dba9dd7223 */ /* 0x000fe400000100de */
[----:B------:R-:W-:Y:S02]  /*64c0*/  FMUL.FTZ R237, R180, R207 ;  /* 0x000000cfb4ed7220 */ /* 0x000fe40000410000 */
[-C--:B------:R-:W-:Y:S02]  /*64d0*/  FMUL.FTZ R231, R99, R230.reuse ;  /* 0x000000e663e77220 */ /* 0x080fe40000410000 */
[----:B------:R-:W-:Y:S02]  /*64e0*/  FFMA.FTZ R230, R168, R230, R221 ;  /* 0x000000e6a8e67223 */ /* 0x000fe400000100dd */
[----:B------:R-:W-:Y:S01]  /*64f0*/  FMUL.FTZ R239, R96, R237 ;  /* 0x000000ed60ef7220 */ /* 0x000fe20000410000 */
[----:B------:R-:W-:Y:S01]  /*6500*/  STS [R224.X4+0x10a8], R231 ;  /* 0x0010a8e7e0007388 */ /* 0x000fe20000004800 */
[----:B0-----:R-:W-:-:S02]  /*6510*/  FADD.FTZ R209, R80, UR5 ;  /* 0x0000000550d17e21 */ /* 0x001fc40008010000 */
[----:B------:R-:W-:Y:S01]  /*6520*/  FFMA.FTZ R235, R53, R235, R234 ;  /* 0x000000eb35eb7223 */ /* 0x000fe200000100ea */
[----:B------:R0:W-:Y:S01]  /*6530*/  STS [R224.X4+0x10ac], R239 ;  /* 0x0010acefe0007388 */ /* 0x0001e20000004800 */
[----:B------:R-:W-:Y:S02]  /*6540*/  FMUL.FTZ R234, R177, R209 ;  /* 0x000000d1b1ea7220 */ /* 0x000fe40000410000 */
[----:B------:R-:W-:Y:S02]  /*6550*/  FFMA.FTZ R230, R203, R237, R230 ;  /* 0x000000edcbe67223 */ /* 0x000fe400000100e6 */
[----:B------:R-:W-:Y:S02]  /*6560*/  FADD.FTZ R222, R79, UR5 ;  /* 0x000000054fde7e21 */ /* 0x000fe40008010000 */
[----:B------:R-:W-:Y:S02]  /*6570*/  FADD.FTZ R221, R78, UR5 ;  /* 0x000000054edd7e21 */ /* 0x000fe40008010000 */
[----:B------:R-:W-:-:S02]  /*6580*/  FFMA.FTZ R237, R165, R234, R230 ;  /* 0x000000eaa5ed7223 */ /* 0x000fc400000100e6 */
[----:B0-----:R-:W-:Y:S02]  /*6590*/  FMUL.FTZ R239, R176, R222 ;  /* 0x000000deb0ef7220 */ /* 0x001fe40000410000 */
[----:B------:R-:W-:Y:S02]  /*65a0*/  FMUL.FTZ R227, R97, R234 ;  /* 0x000000ea61e37220 */ /* 0x000fe40000410000 */
[----:B------:R-:W-:Y:S02]  /*65b0*/  FMUL.FTZ R225, R101, R228 ;  /* 0x000000e465e17220 */ /* 0x000fe40000410000 */
[----:B------:R-:W-:Y:S01]  /*65c0*/  FMUL.FTZ R231, R103, R132 ;  /* 0x0000008467e77220 */ /* 0x000fe20000410000 */
[----:B------:R0:W-:Y:S01]  /*65d0*/  STS [R224.X4+0x10b0], R227 ;  /* 0x0010b0e3e0007388 */ /* 0x0001e20000004800 */
[----:B------:R-:W-:Y:S02]  /*65e0*/  FMUL.FTZ R229, R98, R219 ;  /* 0x000000db62e57220 */ /* 0x000fe40000410000 */
[----:B------:R-:W-:Y:S01]  /*65f0*/  FMUL.FTZ R228, R173, R221 ;  /* 0x000000ddade47220 */ /* 0x000fe20000410000 */
[----:B------:R1:W-:Y:S01]  /*6600*/  STS [R224.X4+0x10a0], R225 ;  /* 0x0010a0e1e0007388 */ /* 0x0003e20000004800 */
[----:B------:R-:W-:-:S02]  /*6610*/  FFMA.FTZ R132, R164, R239, R237 ;  /* 0x000000efa4847223 */ /* 0x000fc400000100ed */
[----:B------:R-:W-:Y:S01]  /*6620*/  FADD.FTZ R219, R75, UR5 ;  /* 0x000000054bdb7e21 */ /* 0x000fe20008010000 */
[----:B------:R2:W-:Y:S01]  /*6630*/  STS [R224.X4+0x10a4], R229 ;  /* 0x0010a4e5e0007388 */ /* 0x0005e20000004800 */
[-C--:B------:R-:W-:Y:S02]  /*6640*/  FMUL.FTZ R243, R95, R228.reuse ;  /* 0x000000e45ff37220 */ /* 0x080fe40000410000 */
[----:B------:R-:W-:Y:S01]  /*6650*/  FFMA.FTZ R237, R163, R228, R132 ;  /* 0x000000e4a3ed7223 */ /* 0x000fe20000010084 */
[----:B------:R-:W-:Y:S01]  /*6660*/  IADD3 R228, -R116, c[0x0][0x168], -R147 ;  /* 0x00005a0074e47a10 */ /* 0x000fe20007ffe993 */
[----:B0-----:R-:W-:Y:S01]  /*6670*/  FMUL.FTZ R227, R218, R219 ;  /* 0x000000dbdae37220 */ /* 0x001fe20000410000 */
[----:B------:R-:W-:Y:S01]  /*6680*/  STS [R224.X4+0x10b8], R243 ;  /* 0x0010b8f3e0007388 */ /* 0x000fe20000004800 */
[----:B-1----:R-:W-:Y:S01]  /*6690*/  FADD.FTZ R225, R77, UR5 ;  /* 0x000000054de17e21 */ /* 0x002fe20008010000 */
[----:B------:R-:W-:Y:S01]  /*66a0*/  ISETP.GE.AND P0, PT, R228, 0x1, PT ;  /* 0x00000001e400780c */ /* 0x000fe20003f06270 */
[----:B------:R-:W-:Y:S01]  /*66b0*/  FMUL.FTZ R245, R90, R227 ;  /* 0x000000e35af57220 */ /* 0x000fe20000410000 */
[----:B------:R-:W-:Y:S01]  /*66c0*/  STS [R224.X4+0x1098], R231 ;  /* 0x001098e7e0007388 */ /* 0x000fe20000004800 */
[----:B--2---:R-:W-:-:S02]  /*66d0*/  FMUL.FTZ R229, R100, R223 ;  /* 0x000000df64e57220 */ /* 0x004fc40000410000 */
[----:B------:R-:W-:Y:S01]  /*66e0*/  FADD.FTZ R223, R76, UR5 ;  /* 0x000000054cdf7e21 */ /* 0x000fe20008010000 */
[----:B------:R0:W-:Y:S01]  /*66f0*/  STS [R224.X4+0x10c4], R245 ;  /* 0x0010c4f5e0007388 */ /* 0x0001e20000004800 */
[----:B------:R-:W-:Y:S02]  /*6700*/  FMUL.FTZ R241, R94, R239 ;  /* 0x000000ef5ef17220 */ /* 0x000fe40000410000 */
[----:B------:R-:W-:Y:S01]  /*6710*/  FMUL.FTZ R230, R202, R223 ;  /* 0x000000dfcae67220 */ /* 0x000fe20000410000 */
[----:B------:R1:W-:Y:S01]  /*6720*/  STS [R224.X4+0x109c], R229 ;  /* 0x00109ce5e0007388 */ /* 0x0003e20000004800 */
[----:B------:R-:W-:Y:S02]  /*6730*/  FMUL.FTZ R239, R170, R225 ;  /* 0x000000e1aaef7220 */ /* 0x000fe40000410000 */
[----:B------:R-:W-:Y:S01]  /*6740*/  IMAD R65, R65, -0x400, RZ ;  /* 0xfffffc0041417824 */ /* 0x000fe200078e02ff */
[----:B------:R2:W-:Y:S01]  /*6750*/  STS [R224.X4+0x10b4], R241 ;  /* 0x0010b4f1e0007388 */ /* 0x0005e20000004800 */
[----:B------:R-:W-:-:S02]  /*6760*/  FFMA.FTZ R237, R162, R239, R237 ;  /* 0x000000efa2ed7223 */ /* 0x000fc400000100ed */
[----:B0-----:R-:W-:Y:S02]  /*6770*/  FMUL.FTZ R245, R93, R230 ;  /* 0x000000e65df57220 */ /* 0x001fe40000410000 */
[----:B------:R-:W-:-:S03]  /*6780*/  IMAD.WIDE R64, R65, 0x4, R66 ;  /* 0x0000000441407825 */ /* 0x000fc600078e0242 */
[----:B------:R0:W-:Y:S01]  /*6790*/  STS [R224.X4+0x10c0], R245 ;  /* 0x0010c0f5e0007388 */ /* 0x0001e20000004800 */
[----:B-1----:R-:W-:Y:S02]  /*67a0*/  FMUL.FTZ R229, R102, R133 ;  /* 0x0000008566e57220 */ /* 0x002fe40000410000 */
[----:B--2---:R-:W-:Y:S02]  /*67b0*/  FMUL.FTZ R241, R92, R239 ;  /* 0x000000ef5cf17220 */ /* 0x004fe40000410000 */
[----:B------:R-:W-:Y:S01]  /*67c0*/  FMUL.FTZ R133, R105, R226 ;  /* 0x000000e269857220 */ /* 0x000fe20000410000 */
[----:B------:R0:W-:Y:S04]  /*67d0*/  STS [R224.X4+0x1094], R229 ;  /* 0x001094e5e0007388 */ /* 0x0001e80000004800 */
[----:B------:R0:W-:Y:S04]  /*67e0*/  STS [R224.X4+0x10bc], R241 ;  /* 0x0010bcf1e0007388 */ /* 0x0001e80000004800 */
[----:B------:R0:W-:Y:S04]  /*67f0*/  STS [R224.X4+0x1090], R133 ;  /* 0x00109085e0007388 */ /* 0x0001e80000004800 */
[----:B------:R-:W-:Y:S06]  /*6800*/  BAR.SYNC.DEFER_BLOCKING 0x0 ;  /* 0x0000000000007b1d */ /* 0x000fec0000010000 */
[----:B------:R-:W-:Y:S05]  /*6810*/  @!P0 BRA `(.L_x_3044) ;  /* 0x0000009000008947 */ /* 0x000fea0003800000 */
[----:B0-----:R-:W-:Y:S01]  /*6820*/  LEA.HI.SX32 R224, R147, R147, 0x1b ;  /* 0x0000009393e07211 */ /* 0x001fe200078fdaff */
        /* <DEDUP_REMOVED lines=8> */
.L_x_3044:
[----:B0-----:R-:W-:Y:S05]  /*68b0*/  BSYNC B0 ;  /* 0x0000000000007941 */ /* 0x001fea0003800000 */
.L_x_3043:
[----:B------:R-:W-:Y:S01]  /*68c0*/  FADD.FTZ R167, -R158, R233 ;  /* 0x000000e99ea77221 */ /* 0x000fe20000010100 */
[----:B------:R-:W-:Y:S01]  /*68d0*/  IADD3 R158, R147, 0x40, RZ ;  /* 0x00000040939e7810 */ /* 0x000fe20007ffe0ff */
[----:B------:R-:W-:Y:S01]  /*68e0*/  USHF.L.U32 UR19, UR6, 0x2, URZ ;  /* 0x0000000206137899 */ /* 0x000fe2000800063f */
[----:B------:R-:W-:Y:S01]  /*68f0*/  LEA R66, P0, R72, R66, 0x2 ;  /* 0x0000004248427211 */ /* 0x000fe200078010ff */
[----:B------:R-:W-:Y:S01]  /*6900*/  USHF.L.U64.HI UR8, UR6, 0x2, UR7 ;  /* 0x0000000206087899 */ /* 0x000fe20008010207 */
[----:B------:R-:W-:Y:S01]  /*6910*/  LEA.HI.SX32 R158, R158, R147, 0x1b ;  /* 0x000000939e9e7211 */ /* 0x000fe200078fdaff */
[----:B------:R-:W-:Y:S01]  /*6920*/  FFMA.FTZ R237, R161, R230, R237 ;  /* 0x000000e6a1ed7223 */ /* 0x000fe200000100ed */
[----:B------:R-:W-:Y:S01]  /*6930*/  LEA.HI.X R67, R72, R67, R71, 0x2, P0 ;  /* 0x0000004348437211 */ /* 0x000fe200000f1447 */
[----:B------:R-:W-:Y:S01]  /*6940*/  ULDC.64 UR10, c[0x0][0x2b0] ;  /* 0x0000ac00000a7ab9 */ /* 0x000fe20000000a00 */
[----:B------:R-:W-:Y:S01]  /*6950*/  ISETP.GE.AND P0, PT, R228, 0x41, PT ;  /* 0x00000041e400780c */ /* 0x000fe20003f06270 */
[----:B------:R0:W1:Y:S01]  /*6960*/  LDS R201, [R158.X4+0x1190] ;  /* 0x001190009ec97984 */ /* 0x0000620000004800 */
[----:B------:R-:W-:Y:S01]  /*6970*/  UIMAD UR8, UR8, UR10, URZ ;  /* 0x0000000a080872a4 */ /* 0x000fe2000f8e023f */
[----:B------:R-:W-:Y:S01]  /*6980*/  MOV R133, UR19 ;  /* 0x0000001300857c02 */ /* 0x000fe20008000f00 */
[----:B------:R-:W-:Y:S01]  /*6990*/  FADD.FTZ R159, -R159, R232 ;  /* 0x000000e89f9f7221 */ /* 0x000fe20000010100 */
[----:B------:R-:W-:Y:S01]  /*69a0*/  BSSY B0, `(.L_x_3045) ;  /* 0x0000012000007945 */ /* 0x000fe20003800000 */
[----:B------:R-:W-:Y:S01]  /*69b0*/  FFMA.FTZ R237, R160, R227, R237 ;  /* 0x000000e3a0ed7223 */ /* 0x000fe200000100ed */
[----:B------:R-:W-:Y:S01]  /*69c0*/  UIMAD UR8, UR19, UR11, UR8 ;  /* 0x0000000b130872a4 */ /* 0x000fe2000f8e0208 */
[----:B------:R-:W-:Y:S01]  /*69d0*/  IMAD.WIDE.U32 R66, R133, c[0x0][0x2b0], R66 ;  /* 0x0000ac0085427a25 */ /* 0x000fe200078e0042 */
[----:B------:R-:W-:-:S03]  /*69e0*/  IADD3 R166, R147, 0x80, RZ ;  /* 0x0000008093a67810 */ /* 0x000fc60007ffe0ff */
[----:B------:R-:W-:Y:S01]  /*69f0*/  FFMA.FTZ R237, R159, R220, R237 ;  /* 0x000000dc9fed7223 */ /* 0x000fe200000100ed */
[----:B------:R-:W-:Y:S01]  /*6a00*/  IADD3 R67, R67, UR8, RZ ;  /* 0x0000000843437c10 */ /* 0x000fe2000fffe0ff */
[----:B------:R-:W-:Y:S02]  /*6a10*/  FMUL.FTZ R208, R167, R208 ;  /* 0x000000d0a7d07220 */ /* 0x000fe40000410000 */
[----:B------:R-:W-:Y:S02]  /*6a20*/  FFMA.FTZ R235, R52, R232, R235 ;  /* 0x000000e834eb7223 */ /* 0x000fe400000100eb */
[----:B------:R-:W-:Y:S02]  /*6a30*/  FMUL.FTZ R132, R51, R233 ;  /* 0x000000e933847220 */ /* 0x000fe40000410000 */
[----:B------:R-:W-:Y:S01]  /*6a40*/  FADD.FTZ R133, R237, R208 ;  /* 0x000000d0ed857221 */ /* 0x000fe20000010000 */
[----:B------:R-:W-:Y:S01]  /*6a50*/  IADD3 R208, R147, 0xc0, RZ ;  /* 0x000000c093d07810 */ /* 0x000fe20007ffe0ff */
[----:B------:R-:W-:Y:S01]  /*6a60*/  FADD.FTZ R132, R235, R132 ;  /* 0x00000084eb847221 */ /* 0x000fe20000010000 */
[----:B------:R-:W-:Y:S05]  /*6a70*/  @!P0 BRA `(.L_x_3046) ;  /* 0x0000004000008947 */ /* 0x000fea0003800000 */
[----:B0-----:R-:W-:-:S05]  /*6a80*/  MOV R227, UR19 ;  /* 0x0000001300e37c02 */ /* 0x001fca0008000f00 */
[----:B------:R-:W-:-:S05]  /*6a90*/  IMAD.WIDE.U32 R64, R227, c[0x0][0x2b0], R64 ;  /* 0x0000ac00e3407a25 */ /* 0x000fca00078e0040 */
[----:B------:R-:W-:-:S05]  /*6aa0*/  IADD3 R65, R65, UR8, RZ ;  /* 0x0000000841417c10 */ /* 0x000fca000fffe0ff */
[----:B-1----:R0:W-:Y:S02]  /*6ab0*/  RED.E.ADD.F32.FTZ.RN.STRONG.GPU [R64.64+-0xf00], R201 ;  /* 0xfff100c94000798e */ /* 0x0021e4000c10e78c */
.L_x_3046:
[----:B0-----:R-:W-:Y:S05]  /*6ac0*/  BSYNC B0 ;  /* 0x0000000000007941 */ /* 0x001fea0003800000 */
.L_x_3045:
[-C--:B------:R-:W-:Y:S01]  /*6ad0*/  LEA.HI.SX32 R166, R166, R147.reuse, 0x1b ;  /* 0x00000093a6a67211 */ /* 0x080fe200078fdaff */
[----:B------:R-:W-:Y:S01]  /*6ae0*/  BSSY B0, `(.L_x_3047) ;  /* 0x000000d000007945 */ /* 0x000fe20003800000 */
[----:B------:R-:W-:Y:S02]  /*6af0*/  ISETP.GE.AND P6, PT, R228, 0x81, PT ;  /* 0x00000081e400780c */ /* 0x000fe40003fc6270 */
[----:B------:R-:W-:Y:S01]  /*6b00*/  IADD3 R64, R147, 0x100, RZ ;  /* 0x0000010093407810 */ /* 0x000fe20007ffe0ff */
        /* <DEDUP_REMOVED lines=10> */
.L_x_3048:
[----:B0-----:R-:W-:Y:S05]  /*6bb0*/  BSYNC B0 ;  /* 0x0000000000007941 */ /* 0x001fea0003800000 */
.L_x_3047:
[----:B--2---:R0:W2:Y:S01]  /*6bc0*/  LDS R65, [R208.X4+0x1390] ;  /* 0x00139000d0417984 */ /* 0x0040a20000004800 */
[----:B------:R-:W-:Y:S01]  /*6bd0*/  BSSY B0, `(.L_x_3049) ;  /* 0x0000005000007945 */ /* 0x000fe20003800000 */
[----:B------:R-:W-:Y:S02]  /*6be0*/  IADD3 R158, R147, 0x140, RZ ;  /* 0x00000140939e7810 */ /* 0x000fe40007ffe0ff */
[----:B------:R-:W-:Y:S01]  /*6bf0*/  LEA.HI.SX32 R64, R64, R147, 0x1b ;  /* 0x0000009340407211 */ /* 0x000fe200078fdaff */
[----:B------:R-:W-:Y:S05]  /*6c00*/  @!P0 BRA `(.L_x_3050) ;  /* 0x0000001000008947 */ /* 0x000fea0003800000 */
[----:B--2---:R2:W-:Y:S02]  /*6c10*/  RED.E.ADD.F32.FTZ.RN.STRONG.GPU [R66.64+-0xd00], R65 ;  /* 0xfff300414200798e */ /* 0x0045e4000c10e78c */
.L_x_3050:
[----:B------:R-:W-:Y:S05]  /*6c20*/  BSYNC B0 ;  /* 0x0000000000007941 */ /* 0x000fea0003800000 */
.L_x_3049:
[----:B--2---:R2:W3:Y:S01]  /*6c30*/  LDS R65, [R64.X4+0x1490] ;  /* 0x0014900040417984 */ /* 0x0044e20000004800 */
[----:B------:R-:W-:Y:S01]  /*6c40*/  BSSY B0, `(.L_x_3051) ;  /* 0x0000005000007945 */ /* 0x000fe20003800000 */
[----:B------:R-:W-:-:S02]  /*6c50*/  IADD3 R166, R147, 0x180, RZ ;  /* 0x0000018093a67810 */ /* 0x000fc40007ffe0ff */
[----:B------:R-:W-:Y:S01]  /*6c60*/  LEA.HI.SX32 R158, R158, R147, 0x1b ;  /* 0x000000939e9e7211 */ /* 0x000fe200078fdaff */
[----:B------:R-:W-:Y:S05]  /*6c70*/  @!P1 BRA `(.L_x_3052) ;  /* 0x0000001000009947 */ /* 0x000fea0003800000 */
[----:B---3--:R3:W-:Y:S02]  /*6c80*/  RED.E.ADD.F32.FTZ.RN.STRONG.GPU [R66.64+-0xc00], R65 ;  /* 0xfff400414200798e */ /* 0x0087e4000c10e78c */
.L_x_3052:
[----:B------:R-:W-:Y:S05]  /*6c90*/  BSYNC B0 ;  /* 0x0000000000007941 */ /* 0x000fea0003800000 */
.L_x_3051:
[----:B---3--:R3:W4:Y:S01]  /*6ca0*/  LDS R65, [R158.X4+0x1590] ;  /* 0x001590009e417984 */ /* 0x0087220000004800 */
[----:B------:R-:W-:Y:S01]  /*6cb0*/  BSSY B0, `(.L_x_3053) ;  /* 0x0000005000007945 */ /* 0x000fe20003800000 */
[----:B--2---:R-:W-:Y:S02]  /*6cc0*/  IADD3 R64, R147, 0x1c0, RZ ;  /* 0x000001c093407810 */ /* 0x004fe40007ffe0ff */
[----:B------:R-:W-:Y:S01]  /*6cd0*/  LEA.HI.SX32 R166, R166, R147, 0x1b ;  /* 0x00000093a6a67211 */ /* 0x000fe200078fdaff */
[----:B------:R-:W-:Y:S05]  /*6ce0*/  @!P2 BRA `(.L_x_3054) ;  /* 0x000000100000a947 */ /* 0x000fea0003800000 */
[----:B----4-:R2:W-:Y:S02]  /*6cf0*/  RED.E.ADD.F32.FTZ.RN.STRONG.GPU [R66.64+-0xb00], R65 ;  /* 0xfff500414200798e */ /* 0x0105e4000c10e78c */
.L_x_3054:
[----:B------:R-:W-:Y:S05]  /*6d00*/  BSYNC B0 ;  /* 0x0000000000007941 */ /* 0x000fea0003800000 */
.L_x_3053:
[----:B--2-4-:R2:W4:Y:S01]  /*6d10*/  LDS R65, [R166.X4+0x1690] ;  /* 0x00169000a6417984 */ /* 0x0145220000004800 */
[----:B------:R-:W-:Y:S01]  /*6d20*/  BSSY B0, `(.L_x_3055) ;  /* 0x0000005000007945 */ /* 0x000fe20003800000 */
[----:B---3--:R-:W-:Y:S02]  /*6d30*/  IADD3 R158, R147, 0x200, RZ ;  /* 0x00000200939e7810 */ /* 0x008fe40007ffe0ff */
[----:B------:R-:W-:Y:S01]  /*6d40*/  LEA.HI.SX32 R64, R64, R147, 0x1b ;  /* 0x0000009340407211 */ /* 0x000fe200078fdaff */
[----:B------:R-:W-:Y:S05]  /*6d50*/  @!P3 BRA `(.L_x_3056) ;  /* 0x000000100000b947 */ /* 0x000fea0003800000 */
[----:B----4-:R3:W-:Y:S02]  /*6d60*/  RED.E.ADD.F32.FTZ.RN.STRONG.GPU [R66.64+-0xa00], R65 ;  /* 0xfff600414200798e */ /* 0x0107e4000c10e78c */
.L_x_3056:
[----:B------:R-:W-:Y:S05]  /*6d70*/  BSYNC B0 ;  /* 0x0000000000007941 */ /* 0x000fea0003800000 */
.L_x_3055:
[----:B---34-:R3:W4:Y:S01]  /*6d80*/  LDS R65, [R64.X4+0x1790] ;  /* 0x0017900040417984 */ /* 0x0187220000004800 */
[----:B------:R-:W-:Y:S01]  /*6d90*/  BSSY B0, `(.L_x_3057) ;  /* 0x0000004000007945 */ /* 0x000fe20003800000 */
[----:B------:R-:W-:Y:S01]  /*6da0*/  LEA.HI.SX32 R158, R158, R147, 0x1b ;  /* 0x000000939e9e7211 */ /* 0x000fe200078fdaff */
[----:B------:R-:W-:Y:S05]  /*6db0*/  @!P4 BRA `(.L_x_3058) ;  /* 0x000000100000c947 */ /* 0x000fea0003800000 */
[----:B----4-:R4:W-:Y:S02]  /*6dc0*/  RED.E.ADD.F32.FTZ.RN.STRONG.GPU [R66.64+-0x900], R65 ;  /* 0xfff700414200798e */ /* 0x0109e4000c10e78c */
.L_x_3058:
[----:B------:R-:W-:Y:S05]  /*6dd0*/  BSYNC B0 ;  /* 0x0000000000007941 */ /* 0x000fea0003800000 */
.L_x_3057:
[----:B----4-:R4:W0:Y:S01]  /*6de0*/  LDS R65, [R158.X4+0x1890] ;  /* 0x001890009e417984 */ /* 0x0108220000004800 */
[----:B------:R-:W-:Y:S01]  /*6df0*/  BSSY B0, `(.L_x_3059) ;  /* 0x0000005000007945 */ /* 0x000fe20003800000 */
[----:B---3--:R-:W-:-:S02]  /*6e00*/  IADD3 R64, R147, 0x240, RZ ;  /* 0x0000024093407810 */ /* 0x008fc40007ffe0ff */
[----:B--2---:R-:W-:Y:S01]  /*6e10*/  IADD3 R166, R147, 0x280, RZ ;  /* 0x0000028093a67810 */ /* 0x004fe20007ffe0ff */
[----:B------:R-:W-:Y:S05]  /*6e20*/  @!P5 BRA `(.L_x_3060) ;  /* 0x000000100000d947 */ /* 0x000fea0003800000 */
[----:B0-----:R0:W-:Y:S02]  /*6e30*/  RED.E.ADD.F32.FTZ.RN.STRONG.GPU [R66.64+-0x800], R65 ;  /* 0xfff800414200798e */ /* 0x0011e4000c10e78c */
.L_x_3060:
[----:B------:R-:W-:Y:S05]  /*6e40*/  BSYNC B0 ;  /* 0x0000000000007941 */ /* 0x000fea0003800000 */
.L_x_3059:
[-C--:B------:R-:W-:Y:S01]  /*6e50*/  LEA.HI.SX32 R64, R64, R147.reuse, 0x1b ;  /* 0x0000009340407211 */ /* 0x080fe200078fdaff */
[----:B------:R-:W-:Y:S01]  /*6e60*/  BSSY B0, `(.L_x_3061) ;  /* 0x000000d000007945 */ /* 0x000fe20003800000 */
[----:B------:R-:W-:Y:S02]  /*6e70*/  ISETP.GE.AND P6, PT, R228, 0x241, PT ;  /* 0x00000241e400780c */ /* 0x000fe40003fc6270 */
[----:B----4-:R-:W-:Y:S01]  /*6e80*/  IADD3 R158, R147, 0x2c0, RZ ;  /* 0x000002c0939e7810 */ /* 0x010fe20007ffe0ff */
[----:B0-----:R0:W2:Y:S01]  /*6e90*/  LDS R65, [R64.X4+0x1990] ;  /* 0x0019900040417984 */ /* 0x0010a20000004800 */
        /* <DEDUP_REMOVED lines=9> */
.L_x_3062:
[----:B0-----:R-:W-:Y:S05]  /*6f30*/  BSYNC B0 ;  /* 0x0000000000007941 */ /* 0x001fea0003800000 */
.L_x_3061:
[----:B--2---:R0:W2:Y:S01]  /*6f40*/  LDS R65, [R166.X4+0x1a90] ;  /* 0x001a9000a6417984 */ /* 0x0040a20000004800 */
[----:B------:R-:W-:Y:S01]  /*6f50*/  BSSY B0, `(.L_x_3063) ;  /* 0x0000005000007945 */ /* 0x000fe20003800000 */
[----:B------:R-:W-:Y:S02]  /*6f60*/  IADD3 R64, R147, 0x300, RZ ;  /* 0x0000030093407810 */ /* 0x000fe40007ffe0ff */
[----:B------:R-:W-:Y:S01]  /*6f70*/  LEA.HI.SX32 R158, R158, R147, 0x1b ;  /* 0x000000939e9e7211 */ /* 0x000fe200078fdaff */
[----:B------:R-:W-:Y:S05]  /*6f80*/  @!P0 BRA `(.L_x_3064) ;  /* 0x0000001000008947 */ /* 0x000fea0003800000 */
[----:B--2---:R2:W-:Y:S02]  /*6f90*/  RED.E.ADD.F32.FTZ.RN.STRONG.GPU [R66.64+-0x600], R65 ;  /* 0xfffa00414200798e */ /* 0x0045e4000c10e78c */
.L_x_3064:
[----:B------:R-:W-:Y:S05]  /*6fa0*/  BSYNC B0 ;  /* 0x0000000000007941 */ /* 0x000fea0003800000 */
.L_x_3063:
[----:B--2---:R2:W3:Y:S01]  /*6fb0*/  LDS R65, [R158.X4+0x1b90] ;  /* 0x001b90009e417984 */ /* 0x0044e20000004800 */
[----:B------:R-:W-:Y:S01]  /*6fc0*/  BSSY B0, `(.L_x_3065) ;  /* 0x0000005000007945 */ /* 0x000fe20003800000 */
[----:B0-----:R-:W-:-:S02]  /*6fd0*/  IADD3 R166, R147, 0x340, RZ ;  /* 0x0000034093a67810 */ /* 0x001fc40007ffe0ff */
[----:B------:R-:W-:Y:S01]  /*6fe0*/  LEA.HI.SX32 R64, R64, R147, 0x1b ;  /* 0x0000009340407211 */ /* 0x000fe200078fdaff */
[----:B------:R-:W-:Y:S05]  /*6ff0*/  @!P1 BRA `(.L_x_3066) ;  /* 0x0000001000009947 */ /* 0x000fea0003800000 */
[----:B---3--:R0:W-:Y:S02]  /*7000*/  RED.E.ADD.F32.FTZ.RN.STRONG.GPU [R66.64+-0x500], R65 ;  /* 0xfffb00414200798e */ /* 0x0081e4000c10e78c */
.L_x_3066:
[----:B------:R-:W-:Y:S05]  /*7010*/  BSYNC B0 ;  /* 0x0000000000007941 */ /* 0x000fea0003800000 */
.L_x_3065:
[----:B0--3--:R0:W3:Y:S01]  /*7020*/  LDS R65, [R64.X4+0x1c90] ;  /* 0x001c900040417984 */ /* 0x0090e20000004800 */
[----:B------:R-:W-:Y:S01]  /*7030*/  BSSY B0, `(.L_x_3067) ;  /* 0x0000005000007945 */ /* 0x000fe20003800000 */
[----:B--2---:R-:W-:Y:S02]  /*7040*/  IADD3 R158, R147, 0x380, RZ ;  /* 0x00000380939e7810 */ /* 0x004fe40007ffe0ff */
[----:B------:R-:W-:Y:S01]  /*7050*/  LEA.HI.SX32 R166, R166, R147, 0x1b ;  /* 0x00000093a6a67211 */ /* 0x000fe200078fdaff */
[----:B------:R-:W-:Y:S05]  /*7060*/  @!P2 BRA `(.L_x_3068) ;  /* 0x000000100000a947 */ /* 0x000fea0003800000 */
[----:B---3--:R2:W-:Y:S02]  /*7070*/  RED.E.ADD.F32.FTZ.RN.STRONG.GPU [R66.64+-0x400], R65 ;  /* 0xfffc00414200798e */ /* 0x0085e4000c10e78c */
.L_x_3068:
[----:B------:R-:W-:Y:S05]  /*7080*/  BSYNC B0 ;  /* 0x0000000000007941 */ /* 0x000fea0003800000 */
.L_x_3067:
[----:B--23--:R2:W3:Y:S01]  /*7090*/  LDS R65, [R166.X4+0x1d90] ;  /* 0x001d9000a6417984 */ /* 0x00c4e20000004800 */
[----:B------:R-:W-:Y:S01]  /*70a0*/  BSSY B0, `(.L_x_3069) ;  /* 0x0000005000007945 */ /* 0x000fe20003800000 */
[----:B0-----:R-:W-:Y:S02]  /*70b0*/  IADD3 R64, R147, 0x3c0, RZ ;  /* 0x000003c093407810 */ /* 0x001fe40007ffe0ff */
[----:B------:R-:W-:Y:S01]  /*70c0*/  LEA.HI.SX32 R158, R158, R147, 0x1b ;  /* 0x000000939e9e7211 */ /* 0x000fe200078fdaff */
[----:B------:R-:W-:Y:S05]  /*70d0*/  @!P3 BRA `(.L_x_3070) ;  /* 0x000000100000b947 */ /* 0x000fea0003800000 */
[----:B---3--:R0:W-:Y:S02]  /*70e0*/  RED.E.ADD.F32.FTZ.RN.STRONG.GPU [R66.64+-0x300], R65 ;  /* 0xfffd00414200798e */ /* 0x0081e4000c10e78c */
.L_x_3070:
[----:B------:R-:W-:Y:S05]  /*70f0*/  BSYNC B0 ;  /* 0x0000000000007941 */ /* 0x000fea0003800000 */
.L_x_3069:
[----:B0--3--:R0:W3:Y:S01]  /*7100*/  LDS R65, [R158.X4+0x1e90] ;  /* 0x001e90009e417984 */ /* 0x0090e20000004800 */
[----:B------:R-:W-:Y:S01]  /*7110*/  BSSY B0, `(.L_x_3071) ;  /* 0x0000004000007945 */ /* 0x000fe20003800000 */
[----:B------:R-:W-:Y:S01]  /*7120*/  LEA.HI.SX32 R64, R64, R147, 0x1b ;  /* 0x0000009340407211 */ /* 0x000fe200078fdaff */
[----:B------:R-:W-:Y:S05]  /*7130*/  @!P4 BRA `(.L_x_3072) ;  /* 0x000000100000c947 */ /* 0x000fea0003800000 */
[----:B---3--:R3:W-:Y:S02]  /*7140*/  RED.E.ADD.F32.FTZ.RN.STRONG.GPU [R66.64+-0x200], R65 ;  /* 0xfffe00414200798e */ /* 0x0087e4000c10e78c */
.L_x_3072:
[----:B------:R-:W-:Y:S05]  /*7150*/  BSYNC B0 ;  /* 0x0000000000007941 */ /* 0x000fea0003800000 */
.L_x_3071:
[----:B---3--:R3:W4:Y:S01]  /*7160*/  LDS R65, [R64.X4+0x1f90] ;  /* 0x001f900040417984 */ /* 0x0087220000004800 */
[----:B------:R-:W-:Y:S01]  /*7170*/  BSSY B0, `(.L_x_3073) ;  /* 0x0000003000007945 */ /* 0x000fe20003800000 */
[----:B------:R-:W-:Y:S05]  /*7180*/  @!P5 BRA `(.L_x_3074) ;  /* 0x000000100000d947 */ /* 0x000fea0003800000 */
[----:B----4-:R4:W-:Y:S02]  /*7190*/  RED.E.ADD.F32.FTZ.RN.STRONG.GPU [R66.64+-0x100], R65 ;  /* 0xffff00414200798e */ /* 0x0109e4000c10e78c */
.L_x_3074:
[----:B------:R-:W-:Y:S05]  /*71a0*/  BSYNC B0 ;  /* 0x0000000000007941 */ /* 0x000fea0003800000 */
.L_x_3073:
[----:B---3--:R-:W3:Y:S01]  /*71b0*/  SHFL.DOWN PT, R64, R133, 0x1, 0x1f ;  /* 0x08201f0085407f89 */ /* 0x008ee200000e0000 */
[C---:B------:R-:W-:Y:S01]  /*71c0*/  ISETP.GT.AND P0, PT, R145.reuse, 0x1e, PT ;  /* 0x0000001e9100780c */ /* 0x040fe20003f04270 */
[-C--:B------:R-:W-:Y:S01]  /*71d0*/  FMUL.FTZ R190, R190, R202.reuse ;  /* 0x000000cabebe7220 */ /* 0x080fe20000410000 */
[----:B------:R-:W-:Y:S01]  /*71e0*/  ISETP.NE.AND P1, PT, R145, RZ, PT ;  /* 0x000000ff9100720c */ /* 0x000fe20003f25270 */
[----:B----4-:R-:W4:Y:S01]  /*71f0*/  SHFL.DOWN PT, R65, R132, 0x1, 0x1f ;  /* 0x08201f0084417f89 */ /* 0x010f2200000e0000 */
[----:B------:R-:W-:Y:S01]  /*7200*/  FMUL.FTZ R202, R157, R202 ;  /* 0x000000ca9dca7220 */ /* 0x000fe20000410000 */
[----:B------:R-:W-:Y:S01]  /*7210*/  ISETP.NE.AND P2, PT, R147, RZ, PT ;  /* 0x000000ff9300720c */ /* 0x000fe20003f45270 */
[----:B------:R-:W-:Y:S01]  /*7220*/  FMUL.FTZ R188, R188, R215 ;  /* 0x000000d7bcbc7220 */ /* 0x000fe20000410000 */
[----:B------:R-:W-:Y:S01]  /*7230*/  BSSY B0, `(.L_x_3075) ;  /* 0x0000084000007945 */ /* 0x000fe20003800000 */
[----:B------:R-:W-:-:S02]  /*7240*/  FMUL.FTZ R202, R202, R161 ;  /* 0x000000a1caca7220 */ /* 0x000fc40000410000 */
[----:B------:R-:W-:Y:S02]  /*7250*/  FFMA.FTZ R36, R188, R181, R36 ;  /* 0x000000b5bc247223 */ /* 0x000fe40000010024 */
[----:B------:R-:W-:Y:S02]  /*7260*/  FMUL.FTZ R193, R193, R176 ;  /* 0x000000b0c1c17220 */ /* 0x000fe40000410000 */
[----:B------:R-:W-:Y:S02]  /*7270*/  FMUL.FTZ R197, R197, R210 ;  /* 0x000000d2c5c57220 */ /* 0x000fe40000410000 */
[----:B------:R-:W-:Y:S02]  /*7280*/  FFMA.FTZ R41, R193, R222, R41 ;  /* 0x000000dec1297223 */ /* 0x000fe40000010029 */
[----:B------:R-:W-:Y:S02]  /*7290*/  FMUL.FTZ R198, R198, R182 ;  /* 0x000000b6c6c67220 */ /* 0x000fe40000410000 */
[----:B------:R-:W-:-:S02]  /*72a0*/  FMUL.FTZ R200, R200, R183 ;  /* 0x000000b7c8c87220 */ /* 0x000fc40000410000 */
[----:B------:R-:W-:Y:S02]  /*72b0*/  FMUL.FTZ R210, R157, R210 ;  /* 0x000000d29dd27220 */ /* 0x000fe40000410000 */
[----:B---3--:R-:W-:Y:S02]  /*72c0*/  @!P0 FADD.FTZ R133, R133, R64 ;  /* 0x0000004085858221 */ /* 0x008fe40000010000 */
[----:B------:R-:W-:Y:S02]  /*72d0*/  FMUL.FTZ R64, R157, R213 ;  /* 0x000000d59d407220 */ /* 0x000fe40000410000 */
[----:B----4-:R-:W-:Y:S01]  /*72e0*/  @!P0 FADD.FTZ R132, R132, R65 ;  /* 0x0000004184848221 */ /* 0x010fe20000010000 */
[----:B------:R-:W3:Y:S01]  /*72f0*/  SHFL.DOWN PT, R66, R133, 0x2, 0x1f ;  /* 0x08401f0085427f89 */ /* 0x000ee200000e0000 */
[----:B------:R-:W-:Y:S01]  /*7300*/  ISETP.GT.AND P0, PT, R145, 0x1d, PT ;  /* 0x0000001d9100780c */ /* 0x000fe20003f04270 */
[----:B------:R-:W-:Y:S02]  /*7310*/  FMUL.FTZ R167, R64, R167 ;  /* 0x000000a740a77220 */ /* 0x000fe40000410000 */
[----:B------:R-:W4:Y:S01]  /*7320*/  SHFL.DOWN PT, R65, R132, 0x2, 0x1f ;  /* 0x08401f0084417f89 */ /* 0x000f2200000e0000 */
[----:B------:R-:W-:-:S02]  /*7330*/  FMUL.FTZ R64, R189, R218 ;  /* 0x000000dabd407220 */ /* 0x000fc40000410000 */
[C---:B------:R-:W-:Y:S02]  /*7340*/  FMUL.FTZ R182, R157.reuse, R182 ;  /* 0x000000b69db67220 */ /* 0x040fe40000410000 */
        /* <DEDUP_REMOVED lines=8> */
[----:B---3--:R-:W-:Y:S02]  /*73d0*/  @!P0 FADD.FTZ R133, R133, R66 ;  /* 0x0000004285858221 */ /* 0x008fe40000010000 */
[----:B------:R-:W-:Y:S02]  /*73e0*/  FMUL.FTZ R66, R157, R215 ;  /* 0x000000d79d427220 */ /* 0x000fe40000410000 */
[----:B----4-:R-:W-:Y:S01]  /*73f0*/  @!P0 FADD.FTZ R132, R132, R65 ;  /* 0x0000004184848221 */ /* 0x010fe20000010000 */
[----:B0-----:R-:W0:Y:S01]  /*7400*/  SHFL.DOWN PT, R158, R133, 0x4, 0x1f ;  /* 0x08801f00859e7f89 */ /* 0x001e2200000e0000 */
[----:B------:R-:W-:Y:S01]  /*7410*/  ISETP.GT.AND P0, PT, R145, 0x1b, PT ;  /* 0x0000001b9100780c */ /* 0x000fe20003f04270 */
[----:B------:R-:W-:-:S02]  /*7420*/  FMUL.FTZ R65, R157, R218 ;  /* 0x000000da9d417220 */ /* 0x000fc40000410000 */
[----:B-1----:R-:W1:Y:S01]  /*7430*/  SHFL.DOWN PT, R201, R132, 0x4, 0x1f ;  /* 0x08801f0084c97f89 */ /* 0x002e6200000e0000 */
[----:B------:R-:W-:Y:S02]  /*7440*/  FMUL.FTZ R66, R66, R159 ;  /* 0x0000009f42427220 */ /* 0x000fe40000410000 */
[----:B------:R-:W-:Y:S02]  /*7450*/  FMUL.FTZ R67, R65, R160 ;  /* 0x000000a041437220 */ /* 0x000fe40000410000 */
[----:B------:R-:W-:Y:S02]  /*7460*/  FMUL.FTZ R65, R157, R170 ;  /* 0x000000aa9d417220 */ /* 0x000fe40000410000 */
[----:B------:R-:W-:Y:S02]  /*7470*/  FFMA.FTZ R188, R91, R188, R66 ;  /* 0x000000bc5bbc7223 */ /* 0x000fe40000010042 */
[----:B------:R-:W-:Y:S02]  /*7480*/  FFMA.FTZ R159, R90, R64, R67 ;  /* 0x000000405a9f7223 */ /* 0x000fe40000010043 */
[----:B------:R-:W-:-:S02]  /*7490*/  FMUL.FTZ R66, R191, R170 ;  /* 0x000000aabf427220 */ /* 0x000fc40000410000 */
[----:B------:R-:W-:Y:S02]  /*74a0*/  FMUL.FTZ R67, R65, R162 ;  /* 0x000000a241437220 */ /* 0x000fe40000410000 */
[----:B------:R-:W-:Y:S02]  /*74b0*/  FMUL.FTZ R65, R157, R176 ;  /* 0x000000b09d417220 */ /* 0x000fe40000410000 */
[----:B------:R-:W-:Y:S02]  /*74c0*/  FFMA.FTZ R67, R92, R66, R67 ;  /* 0x000000425c437223 */ /* 0x000fe40000010043 */
[----:B------:R-:W-:Y:S02]  /*74d0*/  FMUL.FTZ R65, R65, R164 ;  /* 0x000000a441417220 */ /* 0x000fe40000410000 */
[----:B0-----:R-:W-:Y:S02]  /*74e0*/  @!P0 FADD.FTZ R133, R133, R158 ;  /* 0x0000009e85858221 */ /* 0x001fe40000010000 */
[----:B------:R-:W-:-:S02]  /*74f0*/  FADD.FTZ R30, R67, R30 ;  /* 0x0000001e431e7221 */ /* 0x000fc40000010000 */
[----:B-1----:R-:W-:Y:S01]  /*7500*/  @!P0 FADD.FTZ R132, R132, R201 ;  /* 0x000000c984848221 */ /* 0x002fe20000010000 */
[----:B------:R-:W0:Y:S01]  /*7510*/  SHFL.DOWN PT, R158, R133, 0x8, 0x1f ;  /* 0x09001f00859e7f89 */ /* 0x000e2200000e0000 */
[----:B------:R-:W-:Y:S01]  /*7520*/  ISETP.GT.AND P0, PT, R145, 0x17, PT ;  /* 0x000000179100780c */ /* 0x000fe20003f04270 */
[----:B------:R-:W-:Y:S02]  /*7530*/  FMUL.FTZ R64, R157, R173 ;  /* 0x000000ad9d407220 */ /* 0x000fe40000410000 */
[----:B------:R-:W1:Y:S01]  /*7540*/  SHFL.DOWN PT, R161, R132, 0x8, 0x1f ;  /* 0x09001f0084a17f89 */ /* 0x000e6200000e0000 */
[----:B------:R-:W-:Y:S02]  /*7550*/  FFMA.FTZ R193, R94, R193, R65 ;  /* 0x000000c15ec17223 */ /* 0x000fe40000010041 */
[----:B------:R-:W-:Y:S02]  /*7560*/  FMUL.FTZ R65, R196, R179 ;  /* 0x000000b3c4417220 */ /* 0x000fe40000410000 */
[----:B------:R-:W-:-:S02]  /*7570*/  FMUL.FTZ R163, R64, R163 ;  /* 0x000000a340a37220 */ /* 0x000fc40000410000 */
[C---:B------:R-:W-:Y:S02]  /*7580*/  FMUL.FTZ R179, R157.reuse, R179 ;  /* 0x000000b39db37220 */ /* 0x040fe40000410000 */
[----:B------:R-:W-:Y:S02]  /*7590*/  FMUL.FTZ R64, R157, R177 ;  /* 0x000000b19d407220 */ /* 0x000fe40000410000 */
[----:B------:R-:W-:Y:S02]  /*75a0*/  FMUL.FTZ R168, R179, R168 ;  /* 0x000000a8b3a87220 */ /* 0x000fe40000410000 */
[----:B------:R-:W-:Y:S02]  /*75b0*/  FMUL.FTZ R165, R64, R165 ;  /* 0x000000a540a57220 */ /* 0x000fe40000410000 */
[-C--:B------:R-:W-:Y:S02]  /*75c0*/  FMUL.FTZ R64, R195, R180.reuse ;  /* 0x000000b4c3407220 */ /* 0x080fe40000410000 */
[----:B------:R-:W-:-:S02]  /*75d0*/  FMUL.FTZ R180, R157, R180 ;  /* 0x000000b49db47220 */ /* 0x000fc40000410000 */
[----:B------:R-:W-:Y:S02]  /*75e0*/  FFMA.FTZ R44, R65, R214, R44 ;  /* 0x000000d6412c7223 */ /* 0x000fe4000001002c */
[----:B0-----:R-:W-:Y:S02]  /*75f0*/  @!P0 FADD.FTZ R133, R133, R158 ;  /* 0x0000009e85858221 */ /* 0x001fe40000010000 */
[----:B------:R-:W-:Y:S02]  /*7600*/  FFMA.FTZ R168, R99, R65, R168 ;  /* 0x0000004163a87223 */ /* 0x000fe400000100a8 */
[----:B-1----:R-:W-:Y:S01]  /*7610*/  @!P0 FADD.FTZ R132, R132, R161 ;  /* 0x000000a184848221 */ /* 0x002fe20000010000 */
[----:B------:R-:W0:Y:S01]  /*7620*/  SHFL.DOWN PT, R158, R133, 0x10, 0x1f ;  /* 0x0a001f00859e7f89 */ /* 0x000e2200000e0000 */
[----:B------:R-:W-:Y:S01]  /*7630*/  ISETP.GT.AND P0, PT, R145, 0xf, PT ;  /* 0x0000000f9100780c */ /* 0x000fe20003f04270 */
[----:B------:R-:W-:Y:S02]  /*7640*/  FMUL.FTZ R65, R157, R184 ;  /* 0x000000b89d417220 */ /* 0x000fe40000410000 */
[----:B------:R-:W1:Y:S01]  /*7650*/  SHFL.DOWN PT, R67, R132, 0x10, 0x1f ;  /* 0x0a001f0084437f89 */ /* 0x000e6200000e0000 */
[----:B------:R-:W-:-:S02]  /*7660*/  FMUL.FTZ R203, R180, R203 ;  /* 0x000000cbb4cb7220 */ /* 0x000fc40000410000 */
[----:B------:R-:W-:Y:S02]  /*7670*/  FFMA.FTZ R39, R66, R225, R39 ;  /* 0x000000e142277223 */ /* 0x000fe40000010027 */
[----:B------:R-:W-:Y:S02]  /*7680*/  FMUL.FTZ R66, R199, R184 ;  /* 0x000000b8c7427220 */ /* 0x000fe40000410000 */
[----:B------:R-:W-:Y:S02]  /*7690*/  FFMA.FTZ R43, R64, R207, R43 ;  /* 0x000000cf402b7223 */ /* 0x000fe4000001002b */
[----:B------:R-:W-:Y:S02]  /*76a0*/  FFMA.FTZ R203, R96, R64, R203 ;  /* 0x0000004060cb7223 */ /* 0x000fe400000100cb */
[----:B------:R-:W-:Y:S02]  /*76b0*/  FFMA.FTZ R47, R66, R211, R47 ;  /* 0x000000d3422f7223 */ /* 0x000fe4000001002f */
[----:B------:R-:W-:-:S02]  /*76c0*/  FMUL.FTZ R154, R154, R216 ;  /* 0x000000d89a9a7220 */ /* 0x000fc40000410000 */
[----:B------:R-:W-:Y:S02]  /*76d0*/  FFMA.FTZ R40, R192, R221, R40 ;  /* 0x000000ddc0287223 */ /* 0x000fe40000010028 */
[----:B------:R-:W-:Y:S02]  /*76e0*/  FFMA.FTZ R42, R194, R209, R42 ;  /* 0x000000d1c22a7223 */ /* 0x000fe4000001002a */
[----:B------:R-:W-:Y:S02]  /*76f0*/  FFMA.FTZ R45, R197, R212, R45 ;  /* 0x000000d4c52d7223 */ /* 0x000fe4000001002d */
        /* <DEDUP_REMOVED lines=8> */
[-C--:B------:R-:W-:Y:S02]  /*7780*/  FMUL.FTZ R67, R156, R185.reuse ;  /* 0x000000b99c437220 */ /* 0x080fe40000410000 */
[C---:B------:R-:W-:Y:S01]  /*7790*/  FMUL.FTZ R185, R157.reuse, R185 ;  /* 0x000000b99db97220 */ /* 0x040fe20000410000 */
[----:B------:R0:W-:Y:S01]  /*77a0*/  @!P1 STS.64 [R139.X8+0x2118], R64 ;  /* 0x002118408b009388 */ /* 0x0001e20000008a00 */
        /* <DEDUP_REMOVED lines=21> */
[----:B------:R-:W-:Y:S02]  /*7900*/  FFMA.FTZ R46, R198, R217, R46 ;  /* 0x000000d9c62e7223 */ /* 0x000fe4000001002e */
[----:B------:R-:W-:Y:S02]  /*7910*/  FADD.FTZ R25, R168, R25 ;  /* 0x00000019a8197221 */ /* 0x000fe40000010000 */
[----:B------:R-:W-:Y:S02]  /*7920*/  FADD.FTZ R24, R197, R24 ;  /* 0x00000018c5187221 */ /* 0x000fe40000010000 */
[----:B------:R-:W-:Y:S02]  /*7930*/  FADD.FTZ R23, R182, R23 ;  /* 0x00000017b6177221 */ /* 0x000fe40000010000 */
[----:B------:R-:W-:-:S02]  /*7940*/  FFMA.FTZ R49, R67, R206, R49 ;  /* 0x000000ce43317223 */ /* 0x000fc40000010031 */
[----:B------:R-:W-:Y:S02]  /*7950*/  FADD.FTZ R22, R133, R22 ;  /* 0x0000001685167221 */ /* 0x000fe40000010000 */
[----:B------:R-:W-:Y:S02]  /*7960*/  FFMA.FTZ R50, R154, R205, R50 ;  /* 0x000000cd9a327223 */ /* 0x000fe40000010032 */
[----:B------:R-:W-:Y:S02]  /*7970*/  FADD.FTZ R21, R200, R21 ;  /* 0x00000015c8157221 */ /* 0x000fe40000010000 */
[----:B------:R-:W-:Y:S02]  /*7980*/  FADD.FTZ R20, R185, R20 ;  /* 0x00000014b9147221 */ /* 0x000fe40000010000 */
        /* <DEDUP_REMOVED lines=14> */
.L_x_3076:
[----:B0-----:R-:W-:Y:S05]  /*7a70*/  BSYNC B0 ;  /* 0x0000000000007941 */ /* 0x001fea0003800000 */
.L_x_3075:
[----:B------:R-:W-:Y:S01]  /*7a80*/  IADD3 R0, R0, 0x1, RZ ;  /* 0x0000000100007810 */ /* 0x000fe20007ffe0ff */
[----:B------:R-:W-:-:S03]  /*7a90*/  UIADD3 UR6, UP0, UR6, 0x1, URZ ;  /* 0x0000000106067890 */ /* 0x000fc6000ff1e03f */
[----:B------:R-:W-:Y:S01]  /*7aa0*/  ISETP.GE.AND P0, PT, R0, c[0x0][0x16c], PT ;  /* 0x00005b0000007a0c */ /* 0x000fe20003f06270 */
[----:B------:R-:W-:-:S12]  /*7ab0*/  UIADD3.X UR7, URZ, UR7, URZ, UP0, !UPT ;  /* 0x000000073f077290 */ /* 0x000fd800087fe43f */
[----:B--2---:R-:W-:Y:S01]  /*7ac0*/  @P0 CALL.REL.NOINC `(.L_x_3029) ;  /* 0x0000001000000944 */ /* 0x004fe20003c00000 */
[----:B------:R-:W-:Y:S05]  /*7ad0*/  BRA `(.L_x_3077) ;  /* 0xffffc80000007947 */ /* 0x000fea000383ffff */
.L_x_3029:
[----:B------:R-:W-:Y:S01]  /*7ae0*/  BAR.SYNC.DEFER_BLOCKING 0x0 ;  /* 0x0000000000007b1d */ /* 0x000fe20000010000 */
[----:B------:R-:W-:Y:S01]  /*7af0*/  ISETP.NE.AND P6, PT, R147, RZ, PT ;  /* 0x000000ff9300720c */ /* 0x000fe20003fc5270 */
[----:B------:R-:W-:Y:S01]  /*7b00*/  IMAD R0, R151, c[0x0][0x2d8], RZ ;  /* 0x0000b60097007a24 */ /* 0x000fe200078e02ff */
[----:B------:R-:W-:Y:S01]  /*7b10*/  IADD3 R116, -R116, c[0x0][0x168], RZ ;  /* 0x00005a0074747a10 */ /* 0x000fe20007ffe1ff */
[C---:B------:R-:W-:Y:S01]  /*7b20*/  IMAD.WIDE.U32 R2, R153.reuse, c[0x0][0x2d8], RZ ;  /* 0x0000b60099027a25 */ /* 0x040fe200078e00ff */
[----:B------:R-:W-:Y:S01]  /*7b30*/  LEA R5, P4, R118, c[0x0][0x330], 0x2 ;  /* 0x0000cc0076057a11 */ /* 0x000fe200078810ff */
[----:B------:R-:W-:Y:S02]  /*7b40*/  BSSY B0, `(.L_x_3078) ;  /* 0x0000042000007945 */ /* 0x000fe40003800000 */
[----:B------:R-:W-:Y:S02]  /*7b50*/  IMAD R7, R153, c[0x0][0x2dc], R0 ;  /* 0x0000b70099077a24 */ /* 0x000fe400078e0200 */
[----:B------:R-:W-:-:S03]  /*7b60*/  IMAD R0, R152, c[0x0][0x2e0], RZ ;  /* 0x0000b80098007a24 */ /* 0x000fc600078e02ff */
        /* <DEDUP_REMOVED lines=19> */
[----:B0-----:R-:W-:-:S03]  /*7ca0*/  LOP3.LUT R42, R118, 0x60, RZ, 0xfc, !PT ;  /* 0x00000060762a7812 */ /* 0x001fc600078efcff */
[----:B------:R-:W-:Y:S04]  /*7cb0*/  STS [R104.X4+0x2c], R39 ;  /* 0x00002c2768007388 */ /* 0x000fe80000004800 */
[----:B------:R0:W-:Y:S01]  /*7cc0*/  STS [R104.X4+0x30], R38 ;  /* 0x0000302668007388 */ /* 0x0001e20000004800 */
[----:B-1----:R-:W-:-:S03]  /*7cd0*/  LOP3.LUT R40, R118, 0x40, RZ, 0xfc, !PT ;  /* 0x0000004076287812 */ /* 0x002fc600078efcff */
[----:B------:R-:W-:Y:S04]  /*7ce0*/  STS [R104.X4+0x34], R37 ;  /* 0x0000342568007388 */ /* 0x000fe80000004800 */
[----:B------:R-:W-:Y:S01]  /*7cf0*/  STS [R104.X4+0x38], R36 ;  /* 0x0000382468007388 */ /* 0x000fe20000004800 */
[----:B0-----:R-:W-:-:S03]  /*7d00*/  LOP3.LUT R38, R118, 0x20, RZ, 0xfc, !PT ;  /* 0x0000002076267812 */ /* 0x001fc600078efcff */
        /* <DEDUP_REMOVED lines=37> */
.L_x_3079:
[----:B------:R-:W-:Y:S05]  /*7f60*/  BSYNC B0 ;  /* 0x0000000000007941 */ /* 0x000fea0003800000 */
.L_x_3078:
[C---:B------:R-:W-:Y:S01]  /*7f70*/  LOP3.LUT R44, R118.reuse, 0x80, RZ, 0xfc, !PT ;  /* 0x00000080762c7812 */ /* 0x040fe200078efcff */
[----:B------:R-:W-:Y:S01]  /*7f80*/  @!P0 STG.E [R2.64+-0xf80], R11 ;  /* 0xfff0800b02008986 */ /* 0x000fe2000c10190c */
[C---:B------:R-:W-:Y:S01]  /*7f90*/  LOP3.LUT R46, R118.reuse, 0xa0, RZ, 0xfc, !PT ;  /* 0x000000a0762e7812 */ /* 0x040fe200078efcff */
[----:B------:R-:W-:Y:S01]  /*7fa0*/  BSSY B0, `(.L_x_3080) ;  /* 0x000008b000007945 */ /* 0x000fe20003800000 */
[C---:B------:R-:W-:Y:S01]  /*7fb0*/  LOP3.LUT R48, R118.reuse, 0xc0, RZ, 0xfc, !PT ;  /* 0x000000c076307812 */ /* 0x040fe200078efcff */
[----:B------:R-:W-:Y:S01]  /*7fc0*/  @!P1 STG.E [R2.64+-0xf00], R13 ;  /* 0xfff1000d02009986 */ /* 0x000fe2000c10190c */
[C---:B------:R-:W-:Y:S02]  /*7fd0*/  LOP3.LUT R50, R118.reuse, 0xe0, RZ, 0xfc, !PT ;  /* 0x000000e076327812 */ /* 0x040fe400078efcff */
        /* <DEDUP_REMOVED lines=13> */
[----:B------:R1:W-:Y:S01]  /*80b0*/  @!P1 STG.E [R2.64+-0xd80], R39 ;  /* 0xfff2802702009986 */ /* 0x0003e2000c10190c */
        /* <DEDUP_REMOVED lines=22> */
[C---:B0-----:R-:W-:Y:S02]  /*8220*/  IADD3 R6, R39.reuse, 0x4, RZ ;  /* 0x0000000427067810 */ /* 0x041fe40007ffe0ff */
[C---:B------:R-:W-:Y:S01]  /*8230*/  IADD3 R8, R39.reuse, 0x5, RZ ;  /* 0x0000000527087810 */ /* 0x040fe20007ffe0ff */
[----:B------:R-:W-:Y:S01]  /*8240*/  @!P4 STG.E [R2.64+-0x900], R53 ;  /* 0xfff700350200c986 */ /* 0x000fe2000c10190c */
[-C--:B------:R-:W-:Y:S02]  /*8250*/  LEA.HI.SX32 R7, R0, R39.reuse, 0x1b ;  /* 0x0000002700077211 */ /* 0x080fe400078fdaff */
[----:B------:R-:W-:Y:S01]  /*8260*/  IADD3 R10, R39, 0x6, RZ ;  /* 0x00000006270a7810 */ /* 0x000fe20007ffe0ff */
[----:B------:R0:W-:Y:S01]  /*8270*/  @!P5 STG.E [R2.64+-0x880], R55 ;  /* 0xfff780370200d986 */ /* 0x0001e2000c10190c */
[----:B------:R-:W-:-:S02]  /*8280*/  LEA.HI.SX32 R4, R4, R39, 0x1b ;  /* 0x0000002704047211 */ /* 0x000fc400078fdaff */
[----:B------:R-:W-:Y:S01]  /*8290*/  IADD3 R12, R39, 0x7, RZ ;  /* 0x00000007270c7810 */ /* 0x000fe20007ffe0ff */
[----:B------:R-:W-:Y:S01]  /*82a0*/  BAR.SYNC.DEFER_BLOCKING 0x0 ;  /* 0x0000000000007b1d */ /* 0x000fe20000010000 */
[-C--:B------:R-:W-:Y:S01]  /*82b0*/  LEA.HI.SX32 R9, R5, R39.reuse, 0x1b ;  /* 0x0000002705097211 */ /* 0x080fe200078fdaff */
[----:B------:R-:W-:Y:S01]  /*82c0*/  FADD.FTZ R5, R19, R146 ;  /* 0x0000009213057221 */ /* 0x000fe20000010000 */
[----:B------:R-:W-:Y:S02]  /*82d0*/  IADD3 R14, R39, 0x8, RZ ;  /* 0x00000008270e7810 */ /* 0x000fe40007ffe0ff */
[-C--:B------:R-:W-:Y:S01]  /*82e0*/  LEA.HI.SX32 R6, R6, R39.reuse, 0x1b ;  /* 0x0000002706067211 */ /* 0x080fe200078fdaff */
[----:B------:R-:W-:Y:S01]  /*82f0*/  FADD.FTZ R0, R5, R20 ;  /* 0x0000001405007221 */ /* 0x000fe20000010000 */
[----:B------:R-:W-:Y:S01]  /*8300*/  IADD3 R15, R39, 0x9, RZ ;  /* 0x00000009270f7810 */ /* 0x000fe20007ffe0ff */
[----:B0-----:R-:W-:Y:S01]  /*8310*/  IMAD.WIDE.U32 R2, R153, c[0x0][0x2f8], RZ ;  /* 0x0000be0099027a25 */ /* 0x001fe200078e00ff */
[----:B------:R-:W-:-:S02]  /*8320*/  LEA.HI.SX32 R11, R8, R39, 0x1b ;  /* 0x00000027080b7211 */ /* 0x000fc400078fdaff */
[C---:B------:R-:W-:Y:S01]  /*8330*/  IADD3 R16, R39.reuse, 0xa, RZ ;  /* 0x0000000a27107810 */ /* 0x040fe20007ffe0ff */
[----:B------:R-:W-:Y:S01]  /*8340*/  FADD.FTZ R5, R0, R21 ;  /* 0x0000001500057221 */ /* 0x000fe20000010000 */
[-C--:B------:R-:W-:Y:S02]  /*8350*/  LEA.HI.SX32 R10, R10, R39.reuse, 0x1b ;  /* 0x000000270a0a7211 */ /* 0x080fe400078fdaff */
[----:B------:R-:W-:Y:S01]  /*8360*/  IADD3 R17, R39, 0xb, RZ ;  /* 0x0000000b27117810 */ /* 0x000fe20007ffe0ff */
[----:B------:R-:W-:Y:S01]  /*8370*/  FADD.FTZ R0, R5, R22 ;  /* 0x0000001605007221 */ /* 0x000fe20000010000 */
[-C--:B------:R-:W-:Y:S02]  /*8380*/  LEA.HI.SX32 R13, R12, R39.reuse, 0x1b ;  /* 0x000000270c0d7211 */ /* 0x080fe400078fdaff */
[----:B------:R-:W-:Y:S02]  /*8390*/  IADD3 R18, R39, 0xc, RZ ;  /* 0x0000000c27127810 */ /* 0x000fe40007ffe0ff */
[----:B------:R-:W-:-:S02]  /*83a0*/  LEA.HI.SX32 R14, R14, R39, 0x1b ;  /* 0x000000270e0e7211 */ /* 0x000fc400078fdaff */
[----:B------:R-:W-:Y:S01]  /*83b0*/  IADD3 R35, R39, 0xd, RZ ;  /* 0x0000000d27237810 */ /* 0x000fe20007ffe0ff */
[----:B------:R-:W-:Y:S01]  /*83c0*/  STS [R104.X4], R19 ;  /* 0x0000001368007388 */ /* 0x000fe20000004800 */
[-C--:B------:R-:W-:Y:S02]  /*83d0*/  LEA.HI.SX32 R15, R15, R39.reuse, 0x1b ;  /* 0x000000270f0f7211 */ /* 0x080fe400078fdaff */
[C---:B------:R-:W-:Y:S01]  /*83e0*/  IADD3 R36, R39.reuse, 0xe, RZ ;  /* 0x0000000e27247810 */ /* 0x040fe20007ffe0ff */
[----:B------:R-:W-:Y:S01]  /*83f0*/  STS [R7.X4+0x4], R20 ;  /* 0x0000041407007388 */ /* 0x000fe20000004800 */
[-C--:B------:R-:W-:Y:S02]  /*8400*/  LEA.HI.SX32 R16, R16, R39.reuse, 0x1b ;  /* 0x0000002710107211 */ /* 0x080fe400078fdaff */
[----:B------:R-:W-:Y:S01]  /*8410*/  IADD3 R37, R39, 0xf, RZ ;  /* 0x0000000f27257810 */ /* 0x000fe20007ffe0ff */
[----:B------:R-:W-:Y:S01]  /*8420*/  STS [R4.X4+0x8], R21 ;  /* 0x0000081504007388 */ /* 0x000fe20000004800 */
[----:B------:R-:W-:-:S02]  /*8430*/  LEA.HI.SX32 R17, R17, R39, 0x1b ;  /* 0x0000002711117211 */ /* 0x000fc400078fdaff */
[-C--:B------:R-:W-:Y:S01]  /*8440*/  LEA.HI.SX32 R18, R18, R39.reuse, 0x1b ;  /* 0x0000002712127211 */ /* 0x080fe200078fdaff */
[----:B------:R-:W-:Y:S01]  /*8450*/  STS [R9.X4+0xc], R22 ;  /* 0x00000c1609007388 */ /* 0x000fe20000004800 */
[-C--:B------:R-:W-:Y:S02]  /*8460*/  LEA.HI.SX32 R35, R35, R39.reuse, 0x1b ;  /* 0x0000002723237211 */ /* 0x080fe400078fdaff */
[-C--:B------:R-:W-:Y:S01]  /*8470*/  LEA.HI.SX32 R36, R36, R39.reuse, 0x1b ;  /* 0x0000002724247211 */ /* 0x080fe200078fdaff */
[----:B------:R0:W-:Y:S01]  /*8480*/  STS [R6.X4+0x10], R23 ;  /* 0x0000101706007388 */ /* 0x0001e20000004800 */
[----:B------:R-:W-:-:S03]  /*8490*/  LEA.HI.SX32 R37, R37, R39, 0x1b ;  /* 0x0000002725257211 */ /* 0x000fc600078fdaff */
        /* <DEDUP_REMOVED lines=9> */
[----:B------:R2:W-:Y:S02]  /*8530*/  STS [R15.X4+0x24], R28 ;  /* 0x0000241c0f007388 */ /* 0x0005e40000004800 */
[----:B------:R-:W-:Y:S01]  /*8540*/  IADD3 R23, R3, R7, RZ ;  /* 0x0000000703177210 */ /* 0x000fe20007ffe0ff */
        /* <DEDUP_REMOVED lines=9> */
[----:B------:R1:W-:Y:S03]  /*85e0*/  STS [R36.X4+0x38], R33 ;  /* 0x0000382124007388 */ /* 0x0003e60000004800 */
[----:B--2---:R-:W-:Y:S01]  /*85f0*/  FADD.FTZ R31, R30, R31 ;  /* 0x0000001f1e1f7221 */ /* 0x004fe20000010000 */
        /* <DEDUP_REMOVED lines=37> */
.L_x_3081:
[----:B------:R-:W-:Y:S05]  /*8850*/  BSYNC B0 ;  /* 0x0000000000007941 */ /* 0x000fea0003800000 */
.L_x_3080:
[----:B------:R-:W-:Y:S01]  /*8860*/  IMAD.MOV.U32 R3, RZ, RZ, R23 ;  /* 0x000000ffff037224 */ /* 0x000fe200078e0017 */
[----:B------:R-:W-:Y:S01]  /*8870*/  IADD3 R106, P0, R106, -0xf80, RZ ;  /* 0xfffff0806a6a7810 */ /* 0x000fe20007f1e0ff */
[----:B------:R-:W-:Y:S01]  /*8880*/  IMAD R0, R152, c[0x0][0x300], RZ ;  /* 0x0000c00098007a24 */ /* 0x000fe200078e02ff */
        /* <DEDUP_REMOVED lines=9> */
[----:B------:R-:W-:Y:S01]  /*8920*/  UIADD3 UR9, UP2, UR9, -0x1000, URZ ;  /* 0xfffff00009097890 */ /* 0x000fe2000ff5e03f */
[----:B------:R-:W-:Y:S01]  /*8930*/  IADD3 R2, P1, R106, c[0x0][0x340], RZ ;  /* 0x0000d0006a027a10 */ /* 0x000fe20007f3e0ff */
[----:B------:R-:W-:Y:S01]  /*8940*/  UIADD3.X UR18, UR18, -0x1, URZ, UP0, !UPT ;  /* 0xffffffff12127890 */ /* 0x000fe200087fe43f */
[----:B------:R-:W-:Y:S01]  /*8950*/  IADD3.X R3, R71, R4, R3, P0, !PT ;  /* 0x0000000447037210 */ /* 0x000fe200007fe403 */
[----:B------:R-:W-:Y:S01]  /*8960*/  UIADD3.X UR16, UR16, -0x1, URZ, UP1, !UPT ;  /* 0xffffffff10107890 */ /* 0x000fe20008ffe43f */
[----:B------:R-:W-:Y:S01]  /*8970*/  IADD3.X R0, R0, c[0x0][0x344], RZ, P1, !PT ;  /* 0x0000d10000007a10 */ /* 0x000fe20000ffe4ff */
[----:B------:R-:W-:Y:S01]  /*8980*/  UIADD3.X UR14, UR14, -0x1, URZ, UP2, !UPT ;  /* 0xffffffff0e0e7890 */ /* 0x000fe200097fe43f */
[----:B------:R-:W-:-:S02]  /*8990*/  LEA R2, P0, R5, R2, 0x2 ;  /* 0x0000000205027211 */ /* 0x000fc400078010ff */
[-C--:B------:R-:W-:Y:S02]  /*89a0*/  ISETP.GE.AND P6, PT, R44, R37.reuse, PT ;  /* 0x000000252c00720c */ /* 0x080fe40003fc6270 */
        /* <DEDUP_REMOVED lines=33> */
.L_x_3023:
        /* <DEDUP_REMOVED lines=21> */
[----:B------:R-:W3:Y:S02]  /*8d10*/  SHFL.DOWN P1, R7, R2, 0x10, 0x1f ;  /* 0x0a001f0002077f89 */ /* 0x000ee40000020000 */
[----:B---3--:R-:W-:-:S05]  /*8d20*/  @P1 FADD R7, R2, R7 ;  /* 0x0000000702071221 */ /* 0x008fca0000000000 */
[----:B------:R-:W-:Y:S04]  /*8d30*/  @!P2 STS [R4.X4+0x2114], R7 ;  /* 0x002114070400a388 */ /* 0x000fe80000004800 */
[----:B------:R-:W-:Y:S06]  /*8d40*/  BAR.SYNC.DEFER_BLOCKING 0x0 ;  /* 0x0000000000007b1d */ /* 0x000fec0000010000 */
[----:B------:R-:W3:Y:S02]  /*8d50*/  @!P3 LDS R0, [0x2118] ;  /* 0x00211800ff00b984 */ /* 0x000ee40000000800 */
[----:B---3--:R-:W-:Y:S01]  /*8d60*/  @!P3 FADD.FTZ R7, R7, R0 ;  /* 0x000000000707b221 */ /* 0x008fe20000010000 */
[----:B------:R-:W-:Y:S05]  /*8d70*/  @P3 BRA `(.L_x_3084) ;  /* 0x0000001000003947 */ /* 0x000fea0003800000 */
[----:B------:R3:W-:Y:S02]  /*8d80*/  RED.E.ADD.F32.FTZ.RN.STRONG.GPU [R122.64], R7 ;  /* 0x000000077a00798e */ /* 0x0007e4000c10e78c */
.L_x_3084:
[----:B------:R-:W-:Y:S05]  /*8d90*/  BSYNC B0 ;  /* 0x0000000000007941 */ /* 0x000fea0003800000 */
.L_x_3083:
[----:B------:R-:W-:Y:S01]  /*8da0*/  BSSY B0, `(.L_x_3085) ;  /* 0x000001d000007945 */ /* 0x000fe20003800000 */
[----:B------:R-:W-:Y:S05]  /*8db0*/  @!P0 BRA `(.L_x_3086) ;  /* 0x000001a000008947 */ /* 0x000fea0003800000 */
[----:B------:R-:W-:Y:S06]  /*8dc0*/  BAR.SYNC.DEFER_BLOCKING 0x0 ;  /* 0x0000000000007b1d */ /* 0x000fec0000010000 */
[----:B------:R-:W4:Y:S04]  /*8dd0*/  SHFL.DOWN P0, R3, R146, 0x1, 0x1f ;  /* 0x08201f0092037f89 */ /* 0x000f280000000000 */
[----:B------:R-:W5:Y:S04]  /*8de0*/  S2R R4, SR_LANEID ;  /* 0x0000000000047919 */ /* 0x000f680000000000 */
[----:B------:R-:W0:Y:S01]  /*8df0*/  S2R R15, SR_TID.X ;  /* 0x00000000000f7919 */ /* 0x000e220000002100 */
[----:B----4-:R-:W-:Y:S01]  /*8e00*/  @P0 FADD R3, R3, R146 ;  /* 0x0000009203030221 */ /* 0x010fe20000000000 */
[----:B-----5:R-:W-:-:S04]  /*8e10*/  ISETP.NE.AND P2, PT, R4, RZ, PT ;  /* 0x000000ff0400720c */ /* 0x020fc80003f45270 */
[----:B------:R-:W4:Y:S01]  /*8e20*/  SHFL.DOWN P0, R0, R3, 0x2, 0x1f ;  /* 0x08401f0003007f89 */ /* 0x000f220000000000 */
[----:B0-----:R-:W-:-:S08]  /*8e30*/  ISETP.NE.AND P1, PT, R15, RZ, PT ;  /* 0x000000ff0f00720c */ /* 0x001fd00003f25270 */
[----:B------:R-:W-:-:S04]  /*8e40*/  @!P2 SHF.R.S32.HI R4, RZ, 0x1f, R15 ;  /* 0x0000001fff04a819 */ /* 0x000fc8000001140f */
[----:B------:R-:W-:-:S04]  /*8e50*/  @!P2 LEA.HI R4, R4, R15, RZ, 0x5 ;  /* 0x0000000f0404a211 */ /* 0x000fc800078f28ff */
[----:B------:R-:W-:Y:S01]  /*8e60*/  @!P2 SHF.R.S32.HI R4, RZ, 0x5, R4 ;  /* 0x00000005ff04a819 */ /* 0x000fe20000011404 */
[----:B----4-:R-:W-:-:S05]  /*8e70*/  @P0 FADD R0, R3, R0 ;  /* 0x0000000003000221 */ /* 0x010fca0000000000 */
[----:B------:R-:W0:Y:S02]  /*8e80*/  SHFL.DOWN P0, R5, R0, 0x4, 0x1f ;  /* 0x08801f0000057f89 */ /* 0x000e240000000000 */
[----:B0-----:R-:W-:-:S05]  /*8e90*/  @P0 FADD R5, R0, R5 ;  /* 0x0000000500050221 */ /* 0x001fca0000000000 */
[----:B------:R-:W0:Y:S02]  /*8ea0*/  SHFL.DOWN P0, R2, R5, 0x8, 0x1f ;  /* 0x09001f0005027f89 */ /* 0x000e240000000000 */
[----:B0-----:R-:W-:-:S05]  /*8eb0*/  @P0 FADD R2, R5, R2 ;  /* 0x0000000205020221 */ /* 0x001fca0000000000 */
[----:B---3--:R-:W0:Y:S02]  /*8ec0*/  SHFL.DOWN P0, R7, R2, 0x10, 0x1f ;  /* 0x0a001f0002077f89 */ /* 0x008e240000000000 */
        /* <DEDUP_REMOVED lines=9> */
.L_x_3086:
[----:B------:R-:W4:Y:S02]  /*8f60*/  S2R R15, SR_TID.X ;  /* 0x00000000000f7919 */ /* 0x000f240000002100 */
.L_x_3087:
[----:B------:R-:W-:Y:S05]  /*8f70*/  BSYNC B0 ;  /* 0x0000000000007941 */ /* 0x000fea0003800000 */
.L_x_3085:
[----:B----4-:R-:W-:-:S13]  /*8f80*/  ISETP.GE.AND P0, PT, R15, c[0x0][0x16c], PT ;  /* 0x00005b000f007a0c */ /* 0x010fda0003f06270 */
        /* <DEDUP_REMOVED lines=9> */
.L_x_3088:
[----:B0-----:R-:W4:Y:S01]  /*9020*/  LDS R17, [R15.X4+0x3650] ;  /* 0x003650000f117984 */ /* 0x001f220000004800 */
[----:B------:R-:W-:Y:S01]  /*9030*/  SHF.R.S32.HI R0, RZ, 0x1f, R15 ;  /* 0x0000001fff007819 */ /* 0x000fe2000001140f */
[----:B------:R-:W-:Y:S01]  /*9040*/  YIELD ;  /* 0x0000000000007946 */ /* 0x000fe20003800000 */
[----:B------:R-:W-:Y:S01]  /*9050*/  MOV R8, R2 ;  /* 0x0000000200087202 */ /* 0x000fe20000000f00 */
[----:B------:R5:W0:Y:S01]  /*9060*/  LDS R19, [R15.X4+0x3a50] ;  /* 0x003a50000f137984 */ /* 0x000a220000004800 */
[----:B------:R-:W-:Y:S01]  /*9070*/  MOV R9, R23 ;  /* 0x0000001700097202 */ /* 0x000fe20000000f00 */
[C---:B------:R-:W-:Y:S01]  /*9080*/  IMAD R12, R0.reuse, c[0x0][0x290], RZ ;  /* 0x0000a400000c7a24 */ /* 0x040fe200078e02ff */
[----:B------:R-:W-:Y:S01]  /*9090*/  MOV R6, R4 ;  /* 0x0000000400067202 */ /* 0x000fe20000000f00 */
[----:B------:R-:W-:Y:S01]  /*90a0*/  IMAD R0, R0, c[0x0][0x2d0], RZ ;  /* 0x0000b40000007a24 */ /* 0x000fe200078e02ff */
[----:B0--3--:R-:W-:Y:S01]  /*90b0*/  MOV R7, R21 ;  /* 0x0000001500077202 */ /* 0x009fe20000000f00 */
[----:B------:R-:W-:-:S04]  /*90c0*/  IMAD.WIDE.U32 R10, R15, c[0x0][0x2d0], R8 ;  /* 0x0000b4000f0a7a25 */ /* 0x000fc800078e0008 */
[----:B------:R-:W-:-:S04]  /*90d0*/  IMAD.WIDE.U32 R6, R15, c[0x0][0x290], R6 ;  /* 0x0000a4000f067a25 */ /* 0x000fc800078e0006 */
[C---:B------:R-:W-:Y:S01]  /*90e0*/  IMAD R9, R15.reuse, c[0x0][0x294], R12 ;  /* 0x0000a5000f097a24 */ /* 0x040fe200078e020c */
[----:B------:R-:W-:Y:S01]  /*90f0*/  LEA R8, P0, R6, c[0x0][0x310], 0x2 ;  /* 0x0000c40006087a11 */ /* 0x000fe200078010ff */
[C---:B------:R-:W-:Y:S01]  /*9100*/  IMAD R13, R15.reuse, c[0x0][0x2d4], R0 ;  /* 0x0000b5000f0d7a24 */ /* 0x040fe200078e0200 */
[----:B-----5:R-:W-:Y:S02]  /*9110*/  IADD3 R15, R15, c[0x0][0x0], RZ ;  /* 0x000000000f0f7a10 */ /* 0x020fe40007ffe0ff */
[----:B------:R-:W-:Y:S02]  /*9120*/  IADD3 R9, R7, R9, RZ ;  /* 0x0000000907097210 */ /* 0x000fe40007ffe0ff */
[----:B------:R-:W-:Y:S02]  /*9130*/  LEA R12, P1, R10, c[0x0][0x320], 0x2 ;  /* 0x0000c8000a0c7a11 */ /* 0x000fe400078210ff */
[----:B------:R-:W-:Y:S02]  /*9140*/  LEA.HI.X R9, R6, c[0x0][0x314], R9, 0x2, P0 ;  /* 0x0000c50006097a11 */ /* 0x000fe400000f1409 */
[----:B------:R-:W-:-:S02]  /*9150*/  ISETP.GE.AND P0, PT, R15, c[0x0][0x16c], PT ;  /* 0x00005b000f007a0c */ /* 0x000fc40003f06270 */
[----:B------:R-:W-:-:S04]  /*9160*/  IADD3 R7, R11, R13, RZ ;  /* 0x0000000d0b077210 */ /* 0x000fc80007ffe0ff */
[----:B------:R-:W-:Y:S01]  /*9170*/  LEA.HI.X R13, R10, c[0x0][0x324], R7, 0x2, P1 ;  /* 0x0000c9000a0d7a11 */ /* 0x000fe200008f1407 */
[----:B----4-:R0:W-:Y:S04]  /*9180*/  RED.E.ADD.F32.FTZ.RN.STRONG.GPU [R8.64], R17 ;  /* 0x000000110800798e */ /* 0x0101e8000c10e78c */
[----:B------:R0:W-:Y:S02]  /*9190*/  RED.E.ADD.F32.FTZ.RN.STRONG.GPU [R12.64], R19 ;  /* 0x000000130c00798e */ /* 0x0001e4000c10e78c */
[----:B------:R-:W-:Y:S05]  /*91a0*/  @!P0 BRA `(.L_x_3088) ;  /* 0xfffffe7000008947 */ /* 0x000fea000383ffff */
[----:B------:R-:W-:Y:S05]  /*91b0*/  EXIT ;  /* 0x000000000000794d */ /* 0x000fea0003800000 */
.L_x_3034:
[----:B------:R-:W-:Y:S01]  /*91c0*/  HFMA2.MMA R226, -RZ, RZ, 0, 5.9604644775390625e-08 ;  /* 0x00000001ffe27435 */ /* 0x000fe200000001ff */
[----:B------:R-:W-:Y:S01]  /*91d0*/  MOV R225, R66 ;  /* 0x0000004200e17202 */ /* 0x000fe20000000f00 */
[----:B------:R-:W-:Y:S01]  /*91e0*/  IMAD.MOV.U32 R227, RZ, RZ, RZ ;  /* 0x000000ffffe37224 */ /* 0x000fe200078e00ff */
[----:B------:R-:W-:-:S02]  /*91f0*/  MOV R228, 0xffffffff ;  /* 0xffffffff00e47802 */ /* 0x000fc40000000f00 */
[----:B------:R-:W-:Y:S02]  /*9200*/  MOV R64, 0x9220 ;  /* 0x0000922000407802 */ /* 0x000fe40000000f00 */
[----:B-1----:R-:W-:Y:S05]  /*9210*/  CALL.REL.NOINC `($__internal_125_$__cuda_sm70_shflsync_up) ;  /* 0x00000ed000007944 */ /* 0x002fea0003c00000 */
[----:B-1----:R-:W-:Y:S01]  /*9220*/  MOV R219, R226 ;  /* 0x000000e200db7202 */ /* 0x002fe20000000f00 */
[----:B0-----:R-:W-:Y:S05]  /*9230*/  BRA `(.L_x_3089) ;  /* 0xffffc28000007947 */ /* 0x001fea000383ffff */
.L_x_3035:
[----:B------:R-:W-:Y:S01]  /*9240*/  HFMA2.MMA R226, -RZ, RZ, 0, 5.9604644775390625e-08 ;  /* 0x00000001ffe27435 */ /* 0x000fe200000001ff */
[----:B------:R-:W-:Y:S02]  /*9250*/  MOV R225, R67 ;  /* 0x0000004300e17202 */ /* 0x000fe40000000f00 */
[----:B------:R-:W-:Y:S02]  /*9260*/  MOV R227, RZ ;  /* 0x000000ff00e37202 */ /* 0x000fe40000000f00 */
[----:B------:R-:W-:Y:S02]  /*9270*/  MOV R228, 0xffffffff ;  /* 0xffffffff00e47802 */ /* 0x000fe40000000f00 */
[----:B------:R-:W-:Y:S02]  /*9280*/  MOV R64, 0x92a0 ;  /* 0x000092a000407802 */ /* 0x000fe40000000f00 */
[----:B012---:R-:W-:Y:S05]  /*9290*/  CALL.REL.NOINC `($__internal_125_$__cuda_sm70_shflsync_up) ;  /* 0x00000e5000007944 */ /* 0x007fea0003c00000 */
        /* <DEDUP_REMOVED lines=10> */
[----:B------:R-:W-:Y:S05]  /*9340*/  CALL.REL.NOINC `($__internal_125_$__cuda_sm70_shflsync_up) ;  /* 0x00000da000007944 */ /* 0x000fea0003c00000 */
[----:B-1----:R-:W-:Y:S01]  /*9350*/  MOV R66, R226 ;  /* 0x000000e200427202 */ /* 0x002fe20000000f00 */
[----:B------:R-:W-:Y:S01]  /*9360*/  HFMA2.MMA R226, -RZ, RZ, 0, 1.1920928955078125e-07 ;  /* 0x00000002ffe27435 */ /* 0x000fe200000001ff */
[----:B0-----:R-:W-:Y:S01]  /*9370*/  IMAD.MOV.U32 R225, RZ, RZ, R67 ;  /* 0x000000ffffe17224 */ /* 0x001fe200078e0043 */
[----:B------:R-:W-:-:S02]  /*9380*/  MOV R227, RZ ;  /* 0x000000ff00e37202 */ /* 0x000fc40000000f00 */
[----:B------:R-:W-:Y:S02]  /*9390*/  MOV R228, 0xffffffff ;  /* 0xffffffff00e47802 */ /* 0x000fe40000000f00 */
[----:B------:R-:W-:Y:S02]  /*93a0*/  MOV R64, 0x93c0 ;  /* 0x000093c000407802 */ /* 0x000fe40000000f00 */
[----:B------:R-:W-:Y:S05]  /*93b0*/  CALL.REL.NOINC `($__internal_125_$__cuda_sm70_shflsync_up) ;  /* 0x00000d3000007944 */ /* 0x000fea0003c00000 */
        /* <DEDUP_REMOVED lines=8> */
[----:B------:R-:W-:Y:S05]  /*9440*/  CALL.REL.NOINC `($__internal_125_$__cuda_sm70_shflsync_up) ;  /* 0x00000ca000007944 */ /* 0x000fea0003c00000 */
[----:B-1----:R-:W-:Y:S01]  /*9450*/  MOV R66, R226 ;  /* 0x000000e200427202 */ /* 0x002fe20000000f00 */
[----:B------:R-:W-:Y:S01]  /*9460*/  HFMA2.MMA R226, -RZ, RZ, 0, 2.384185791015625e-07 ;  /* 0x00000004ffe27435 */ /* 0x000fe200000001ff */
[----:B0-----:R-:W-:Y:S01]  /*9470*/  MOV R225, R67 ;  /* 0x0000004300e17202 */ /* 0x001fe20000000f00 */
[----:B------:R-:W-:Y:S01]  /*9480*/  IMAD.MOV.U32 R228, RZ, RZ, -0x1 ;  /* 0xffffffffffe47424 */ /* 0x000fe200078e00ff */
[----:B------:R-:W-:Y:S02]  /*9490*/  MOV R227, RZ ;  /* 0x000000ff00e37202 */ /* 0x000fe40000000f00 */
[----:B------:R-:W-:Y:S02]  /*94a0*/  MOV R64, 0x94c0 ;  /* 0x000094c000407802 */ /* 0x000fe40000000f00 */
[----:B------:R-:W-:Y:S05]  /*94b0*/  CALL.REL.NOINC `($__internal_125_$__cuda_sm70_shflsync_up) ;  /* 0x00000c3000007944 */ /* 0x000fea0003c00000 */
[----:B------:R-:W-:Y:S01]  /*94c0*/  ISETP.GE.AND P0, PT, R145, 0x4, PT ;  /* 0x000000049100780c */ /* 0x000fe20003f06270 */
[----:B0-----:R-:W-:Y:S01]  /*94d0*/  HFMA2.MMA R227, -RZ, RZ, 0, 0 ;  /* 0x00000000ffe37435 */ /* 0x001fe200000001ff */
[----:B------:R-:W-:Y:S02]  /*94e0*/  MOV R228, 0xffffffff ;  /* 0xffffffff00e47802 */ /* 0x000fe40000000f00 */
[----:B------:R-:W-:-:S09]  /*94f0*/  MOV R64, 0x9560 ;  /* 0x0000956000407802 */ /* 0x000fd20000000f00 */
[----:B-1----:R-:W-:Y:S01]  /*9500*/  @P0 FFMA.FTZ R67, R219, R226, R67 ;  /* 0x000000e2db430223 */ /* 0x002fe20000010043 */
[----:B------:R-:W-:Y:S01]  /*9510*/  HFMA2.MMA R226, -RZ, RZ, 0, 4.76837158203125e-07 ;  /* 0x00000008ffe27435 */ /* 0x000fe200000001ff */
[----:B------:R-:W-:-:S05]  /*9520*/  @P0 FMUL.FTZ R219, R66, R219 ;  /* 0x000000db42db0220 */ /* 0x000fca0000410000 */
[----:B------:R-:W-:-:S04]  /*9530*/  MOV R221, R219 ;  /* 0x000000db00dd7202 */ /* 0x000fc80000000f00 */
[----:B------:R-:W-:Y:S02]  /*9540*/  MOV R225, R221 ;  /* 0x000000dd00e17202 */ /* 0x000fe40000000f00 */
[----:B------:R-:W-:Y:S05]  /*9550*/  CALL.REL.NOINC `($__internal_125_$__cuda_sm70_shflsync_up) ;  /* 0x00000b9000007944 */ /* 0x000fea0003c00000 */
[----:B-1----:R-:W-:Y:S01]  /*9560*/  MOV R66, R226 ;  /* 0x000000e200427202 */ /* 0x002fe20000000f00 */
[----:B------:R-:W-:Y:S01]  /*9570*/  HFMA2.MMA R226, -RZ, RZ, 0, 4.76837158203125e-07 ;  /* 0x00000008ffe27435 */ /* 0x000fe200000001ff */
[----:B0-----:R-:W-:Y:S02]  /*9580*/  MOV R225, R67 ;  /* 0x0000004300e17202 */ /* 0x001fe40000000f00 */
[----:B------:R-:W-:Y:S02]  /*9590*/  MOV R227, RZ ;  /* 0x000000ff00e37202 */ /* 0x000fe40000000f00 */
[----:B------:R-:W-:Y:S02]  /*95a0*/  MOV R228, 0xffffffff ;  /* 0xffffffff00e47802 */ /* 0x000fe40000000f00 */
[----:B------:R-:W-:Y:S02]  /*95b0*/  MOV R64, 0x95d0 ;  /* 0x000095d000407802 */ /* 0x000fe40000000f00 */
[----:B------:R-:W-:Y:S05]  /*95c0*/  CALL.REL.NOINC `($__internal_125_$__cuda_sm70_shflsync_up) ;  /* 0x00000b2000007944 */ /* 0x000fea0003c00000 */
[----:B------:R-:W-:Y:S01]  /*95d0*/  ISETP.GE.AND P0, PT, R145, 0x8, PT ;  /* 0x000000089100780c */ /* 0x000fe20003f06270 */
[----:B0-----:R-:W-:Y:S01]  /*95e0*/  IMAD.MOV.U32 R227, RZ, RZ, RZ ;  /* 0x000000ffffe37224 */ /* 0x001fe200078e00ff */
[----:B------:R-:W-:-:S02]  /*95f0*/  MOV R228, 0xffffffff ;  /* 0xffffffff00e47802 */ /* 0x000fc40000000f00 */
[----:B------:R-:W-:-:S09]  /*9600*/  MOV R64, 0x9670 ;  /* 0x0000967000407802 */ /* 0x000fd20000000f00 */
[----:B-1----:R-:W-:Y:S01]  /*9610*/  @P0 FFMA.FTZ R67, R221, R226, R67 ;  /* 0x000000e2dd430223 */ /* 0x002fe20000010043 */
[----:B------:R-:W-:Y:S01]  /*9620*/  HFMA2.MMA R226, -RZ, RZ, 0, 9.5367431640625e-07 ;  /* 0x00000010ffe27435 */ /* 0x000fe200000001ff */
[----:B------:R-:W-:-:S03]  /*9630*/  @P0 FMUL.FTZ R221, R66, R221 ;  /* 0x000000dd42dd0220 */ /* 0x000fc60000410000 */
[----:B------:R-:W-:Y:S02]  /*9640*/  MOV R219, R67 ;  /* 0x0000004300db7202 */ /* 0x000fe40000000f00 */
[----:B------:R-:W-:Y:S02]  /*9650*/  MOV R225, R221 ;  /* 0x000000dd00e17202 */ /* 0x000fe40000000f00 */
[----:B------:R-:W-:Y:S05]  /*9660*/  CALL.REL.NOINC `($__internal_125_$__cuda_sm70_shflsync_up) ;  /* 0x00000a8000007944 */ /* 0x000fea0003c00000 */
[----:B-1----:R-:W-:Y:S01]  /*9670*/  MOV R223, R226 ;  /* 0x000000e200df7202 */ /* 0x002fe20000000f00 */
[----:B------:R-:W-:Y:S01]  /*9680*/  HFMA2.MMA R226, -RZ, RZ, 0, 9.5367431640625e-07 ;  /* 0x00000010ffe27435 */ /* 0x000fe200000001ff */
[----:B0-----:R-:W-:Y:S02]  /*9690*/  MOV R225, R67 ;  /* 0x0000004300e17202 */ /* 0x001fe40000000f00 */
[----:B------:R-:W-:Y:S02]  /*96a0*/  MOV R227, RZ ;  /* 0x000000ff00e37202 */ /* 0x000fe40000000f00 */
[----:B------:R-:W-:Y:S02]  /*96b0*/  MOV R228, 0xffffffff ;  /* 0xffffffff00e47802 */ /* 0x000fe40000000f00 */
[----:B------:R-:W-:-:S02]  /*96c0*/  MOV R64, 0x96e0 ;  /* 0x000096e000407802 */ /* 0x000fc40000000f00 */
[----:B------:R-:W-:Y:S05]  /*96d0*/  CALL.REL.NOINC `($__internal_125_$__cuda_sm70_shflsync_up) ;  /* 0x00000a1000007944 */ /* 0x000fea0003c00000 */
[----:B-1----:R-:W-:Y:S01]  /*96e0*/  MOV R64, R226 ;  /* 0x000000e200407202 */ /* 0x002fe20000000f00 */
[----:B0-----:R-:W-:Y:S05]  /*96f0*/  BRA `(.L_x_3090) ;  /* 0xffffbf4000007947 */ /* 0x001fea000383ffff */
.L_x_3038:
[----:B------:R-:W-:Y:S01]  /*9700*/  HFMA2.MMA R226, -RZ, RZ, 0, 5.9604644775390625e-08 ;  /* 0x00000001ffe27435 */ /* 0x000fe200000001ff */
[----:B------:R-:W-:Y:S01]  /*9710*/  MOV R225, R221 ;  /* 0x000000dd00e17202 */ /* 0x000fe20000000f00 */
[----:B------:R-:W-:Y:S01]  /*9720*/  IMAD.MOV.U32 R227, RZ, RZ, RZ ;  /* 0x000000ffffe37224 */ /* 0x000fe200078e00ff */
[----:B------:R-:W-:-:S02]  /*9730*/  MOV R228, 0xffffffff ;  /* 0xffffffff00e47802 */ /* 0x000fc40000000f00 */
[----:B------:R-:W-:Y:S02]  /*9740*/  MOV R64, 0x9760 ;  /* 0x0000976000407802 */ /* 0x000fe40000000f00 */
[----:B01----:R-:W-:Y:S05]  /*9750*/  CALL.REL.NOINC `($__internal_125_$__cuda_sm70_shflsync_up) ;  /* 0x0000099000007944 */ /* 0x003fea0003c00000 */
[----:B-1----:R-:W-:Y:S01]  /*9760*/  MOV R66, R226 ;  /* 0x000000e200427202 */ /* 0x002fe20000000f00 */
[----:B------:R-:W-:Y:S01]  /*9770*/  HFMA2.MMA R226, -RZ, RZ, 0, 5.9604644775390625e-08 ;  /* 0x00000001ffe27435 */ /* 0x000fe200000001ff */
[----:B0-----:R-:W-:Y:S02]  /*9780*/  MOV R225, R67 ;  /* 0x0000004300e17202 */ /* 0x001fe40000000f00 */
[----:B------:R-:W-:Y:S02]  /*9790*/  MOV R227, RZ ;  /* 0x000000ff00e37202 */ /* 0x000fe40000000f00 */
[----:B------:R-:W-:Y:S02]  /*97a0*/  MOV R228, 0xffffffff ;  /* 0xffffffff00e47802 */ /* 0x000fe40000000f00 */
[----:B------:R-:W-:Y:S02]  /*97b0*/  MOV R64, 0x97d0 ;  /* 0x000097d000407802 */ /* 0x000fe40000000f00 */
[----:B------:R-:W-:Y:S05]  /*97c0*/  CALL.REL.NOINC `($__internal_125_$__cuda_sm70_shflsync_up) ;  /* 0x0000092000007944 */ /* 0x000fea0003c00000 */
[----:B------:R-:W-:Y:S01]  /*97d0*/  HFMA2.MMA R239, -RZ, RZ, 0, 0 ;  /* 0x00000000ffef7435 */ /* 0x000fe200000001ff */
[----:B------:R-:W-:Y:S02]  /*97e0*/  MOV R219, R66 ;  /* 0x0000004200db7202 */ /* 0x000fe40000000f00 */
[----:B------:R-:W-:-:S02]  /*97f0*/  MOV R241, R132 ;  /* 0x0000008400f17202 */ /* 0x000fc40000000f00 */
[----:B------:R-:W-:Y:S02]  /*9800*/  MOV R242, 0x1f ;  /* 0x0000001f00f27802 */ /* 0x000fe40000000f00 */
[----:B------:R-:W-:Y:S02]  /*9810*/  MOV R244, 0xffffffff ;  /* 0xffffffff00f47802 */ /* 0x000fe40000000f00 */
[----:B------:R-:W-:Y:S02]  /*9820*/  MOV R64, 0x9840 ;  /* 0x0000984000407802 */ /* 0x000fe40000000f00 */
[----:B01----:R-:W-:Y:S05]  /*9830*/  CALL.REL.NOINC `($__internal_124_$__cuda_sm70_shflsync_idx_p) ;  /* 0x0000087000007944 */ /* 0x003fea0003c00000 */
[----:B-1----:R-:W-:Y:S01]  /*9840*/  MOV R132, R239 ;  /* 0x000000ef00847202 */ /* 0x002fe20000000f00 */
[----:B------:R-:W-:Y:S01]  /*9850*/  HFMA2.MMA R239, -RZ, RZ, 0, 0 ;  /* 0x00000000ffef7435 */ /* 0x000fe200000001ff */
[----:B0-----:R-:W-:Y:S01]  /*9860*/  IMAD.MOV.U32 R241, RZ, RZ, R133 ;  /* 0x000000fffff17224 */ /* 0x001fe200078e0085 */
[----:B------:R-:W-:Y:S02]  /*9870*/  MOV R242, 0x1f ;  /* 0x0000001f00f27802 */ /* 0x000fe40000000f00 */
[----:B------:R-:W-:Y:S02]  /*9880*/  MOV R244, 0xffffffff ;  /* 0xffffffff00f47802 */ /* 0x000fe40000000f00 */
[----:B------:R-:W-:-:S02]  /*9890*/  MOV R64, 0x98b0 ;  /* 0x000098b000407802 */ /* 0x000fc40000000f00 */
[----:B------:R-:W-:Y:S05]  /*98a0*/  CALL.REL.NOINC `($__internal_124_$__cuda_sm70_shflsync_idx_p) ;  /* 0x0000080000007944 */ /* 0x000fea0003c00000 */
[----:B-1----:R-:W-:Y:S01]  /*98b0*/  MOV R65, R239 ;  /* 0x000000ef00417202 */ /* 0x002fe20000000f00 */
[----:B0-----:R-:W-:Y:S05]  /*98c0*/  BRA `(.L_x_3091) ;  /* 0xffffbee000007947 */ /* 0x001fea000383ffff */
.L_x_3041:
[----:B------:R-:W-:Y:S01]  /*98d0*/  HFMA2.MMA R241, -RZ, RZ, 0, 5.9604644775390625e-08 ;  /* 0x00000001fff17435 */ /* 0x000fe200000001ff */
[----:B------:R-:W-:-:S02]  /*98e0*/  MOV R242, R66 ;  /* 0x0000004200f27202 */ /* 0x000fc40000000f00 */
[----:B------:R-:W-:Y:S02]  /*98f0*/  MOV R239, 0x1f ;  /* 0x0000001f00ef7802 */ /* 0x000fe40000000f00 */
[----:B------:R-:W-:Y:S02]  /*9900*/  MOV R240, 0xffffffff ;  /* 0xffffffff00f07802 */ /* 0x000fe40000000f00 */
[----:B------:R-:W-:Y:S02]  /*9910*/  MOV R64, 0x9930 ;  /* 0x0000993000407802 */ /* 0x000fe40000000f00 */
[----:B------:R-:W-:Y:S05]  /*9920*/  CALL.REL.NOINC `($__internal_123_$__cuda_sm70_shflsync_down) ;  /* 0x0000074000007944 */ /* 0x000fea0003c00000 */
[----:B-1----:R-:W-:Y:S01]  /*9930*/  MOV R237, R240 ;  /* 0x000000f000ed7202 */ /* 0x002fe20000000f00 */
[----:B0-----:R-:W-:Y:S05]  /*9940*/  BRA `(.L_x_3092) ;  /* 0xffffc33000007947 */ /* 0x001fea000383ffff */
.L_x_3042:
[----:B------:R-:W-:Y:S01]  /*9950*/  HFMA2.MMA R239, -RZ, RZ, 0, 1.847743988037109375e-06 ;  /* 0x0000001fffef7435 */ /* 0x000fe200000001ff */
[----:B------:R-:W-:Y:S01]  /*9960*/  MOV R242, R67 ;  /* 0x0000004300f27202 */ /* 0x000fe20000000f00 */
[----:B------:R-:W-:Y:S01]  /*9970*/  IMAD.MOV.U32 R241, RZ, RZ, 0x1 ;  /* 0x00000001fff17424 */ /* 0x000fe200078e00ff */
[----:B------:R-:W-:Y:S02]  /*9980*/  MOV R240, 0xffffffff ;  /* 0xffffffff00f07802 */ /* 0x000fe40000000f00 */
[----:B------:R-:W-:-:S02]  /*9990*/  MOV R64, 0x99b0 ;  /* 0x000099b000407802 */ /* 0x000fc40000000f00 */
[----:B01----:R-:W-:Y:S05]  /*99a0*/  CALL.REL.NOINC `($__internal_123_$__cuda_sm70_shflsync_down) ;  /* 0x000006c000007944 */ /* 0x003fea0003c00000 */
        /* <DEDUP_REMOVED lines=9> */
[----:B------:R-:W-:Y:S05]  /*9a40*/  CALL.REL.NOINC `($__internal_123_$__cuda_sm70_shflsync_down) ;  /* 0x0000062000007944 */ /* 0x000fea0003c00000 */
[----:B0-----:R-:W-:Y:S01]  /*9a50*/  HFMA2.MMA R241, -RZ, RZ, 0, 1.1920928955078125e-07 ;  /* 0x00000002fff17435 */ /* 0x001fe200000001ff */
[----:B-1----:R-:W-:Y:S02]  /*9a60*/  MOV R66, R240 ;  /* 0x000000f000427202 */ /* 0x002fe40000000f00 */
[----:B------:R-:W-:-:S02]  /*9a70*/  MOV R242, R67 ;  /* 0x0000004300f27202 */ /* 0x000fc40000000f00 */
[----:B------:R-:W-:Y:S02]  /*9a80*/  MOV R239, 0x1f ;  /* 0x0000001f00ef7802 */ /* 0x000fe40000000f00 */
[----:B------:R-:W-:Y:S02]  /*9a90*/  MOV R240, 0xffffffff ;  /* 0xffffffff00f07802 */ /* 0x000fe40000000f00 */
[----:B------:R-:W-:Y:S02]  /*9aa0*/  MOV R64, 0x9ac0 ;  /* 0x00009ac000407802 */ /* 0x000fe40000000f00 */
[----:B------:R-:W-:Y:S05]  /*9ab0*/  CALL.REL.NOINC `($__internal_123_$__cuda_sm70_shflsync_down) ;  /* 0x000005b000007944 */ /* 0x000fea0003c00000 */
[----:B-1----:R-:W-:Y:S01]  /*9ac0*/  @!P3 FFMA.FTZ R67, R237, R240, R67 ;  /* 0x000000f0ed43b223 */ /* 0x002fe20000010043 */
[----:B0-----:R-:W-:Y:S01]  /*9ad0*/  HFMA2.MMA R239, -RZ, RZ, 0, 1.847743988037109375e-06 ;  /* 0x0000001fffef7435 */ /* 0x001fe200000001ff */
[----:B------:R-:W-:Y:S01]  /*9ae0*/  @!P3 FMUL.FTZ R237, R66, R237 ;  /* 0x000000ed42edb220 */ /* 0x000fe20000410000 */
[----:B------:R-:W-:Y:S01]  /*9af0*/  MOV R240, 0xffffffff ;  /* 0xffffffff00f07802 */ /* 0x000fe20000000f00 */
[----:B------:R-:W-:Y:S01]  /*9b00*/  IMAD.MOV.U32 R241, RZ, RZ, 0x4 ;  /* 0x00000004fff17424 */ /* 0x000fe200078e00ff */
[----:B------:R-:W-:Y:S02]  /*9b10*/  MOV R64, 0x9b40 ;  /* 0x00009b4000407802 */ /* 0x000fe40000000f00 */
[----:B------:R-:W-:-:S02]  /*9b20*/  MOV R242, R237 ;  /* 0x000000ed00f27202 */ /* 0x000fc40000000f00 */
[----:B------:R-:W-:Y:S05]  /*9b30*/  CALL.REL.NOINC `($__internal_123_$__cuda_sm70_shflsync_down) ;  /* 0x0000053000007944 */ /* 0x000fea0003c00000 */
[----:B0-----:R-:W-:Y:S01]  /*9b40*/  HFMA2.MMA R241, -RZ, RZ, 0, 2.384185791015625e-07 ;  /* 0x00000004fff17435 */ /* 0x001fe200000001ff */
[----:B-1----:R-:W-:-:S02]  /*9b50*/  MOV R66, R240 ;  /* 0x000000f000427202 */ /* 0x002fc40000000f00 */
[----:B------:R-:W-:Y:S02]  /*9b60*/  MOV R242, R67 ;  /* 0x0000004300f27202 */ /* 0x000fe40000000f00 */
[----:B------:R-:W-:Y:S02]  /*9b70*/  MOV R239, 0x1f ;  /* 0x0000001f00ef7802 */ /* 0x000fe40000000f00 */
[----:B------:R-:W-:Y:S02]  /*9b80*/  MOV R240, 0xffffffff ;  /* 0xffffffff00f07802 */ /* 0x000fe40000000f00 */
[----:B------:R-:W-:Y:S02]  /*9b90*/  MOV R64, 0x9bb0 ;  /* 0x00009bb000407802 */ /* 0x000fe40000000f00 */
[----:B------:R-:W-:Y:S05]  /*9ba0*/  CALL.REL.NOINC `($__internal_123_$__cuda_sm70_shflsync_down) ;  /* 0x000004c000007944 */ /* 0x000fea0003c00000 */
[----:B-1----:R-:W-:Y:S01]  /*9bb0*/  @!P2 FFMA.FTZ R67, R237, R240, R67 ;  /* 0x000000f0ed43a223 */ /* 0x002fe20000010043 */
[----:B0-----:R-:W-:Y:S01]  /*9bc0*/  HFMA2.MMA R241, -RZ, RZ, 0, 4.76837158203125e-07 ;  /* 0x00000008fff17435 */ /* 0x001fe200000001ff */
[----:B------:R-:W-:Y:S01]  /*9bd0*/  @!P2 FMUL.FTZ R237, R66, R237 ;  /* 0x000000ed42eda220 */ /* 0x000fe20000410000 */
[----:B------:R-:W-:Y:S02]  /*9be0*/  MOV R239, 0x1f ;  /* 0x0000001f00ef7802 */ /* 0x000fe40000000f00 */
[----:B------:R-:W-:Y:S01]  /*9bf0*/  MOV R240, 0xffffffff ;  /* 0xffffffff00f07802 */ /* 0x000fe20000000f00 */
[----:B------:R-:W-:Y:S01]  /*9c00*/  IMAD.MOV.U32 R242, RZ, RZ, R237 ;  /* 0x000000fffff27224 */ /* 0x000fe200078e00ed */
[----:B------:R-:W-:-:S02]  /*9c10*/  MOV R64, 0x9c30 ;  /* 0x00009c3000407802 */ /* 0x000fc40000000f00 */
[----:B------:R-:W-:Y:S05]  /*9c20*/  CALL.REL.NOINC `($__internal_123_$__cuda_sm70_shflsync_down) ;  /* 0x0000044000007944 */ /* 0x000fea0003c00000 */
[----:B0-----:R-:W-:Y:S01]  /*9c30*/  HFMA2.MMA R241, -RZ, RZ, 0, 4.76837158203125e-07 ;  /* 0x00000008fff17435 */ /* 0x001fe200000001ff */
[----:B-1----:R-:W-:-:S02]  /*9c40*/  MOV R66, R240 ;  /* 0x000000f000427202 */ /* 0x002fc40000000f00 */
[----:B------:R-:W-:Y:S02]  /*9c50*/  MOV R242, R67 ;  /* 0x0000004300f27202 */ /* 0x000fe40000000f00 */
[----:B------:R-:W-:Y:S02]  /*9c60*/  MOV R239, 0x1f ;  /* 0x0000001f00ef7802 */ /* 0x000fe40000000f00 */
[----:B------:R-:W-:Y:S02]  /*9c70*/  MOV R240, 0xffffffff ;  /* 0xffffffff00f07802 */ /* 0x000fe40000000f00 */
[----:B------:R-:W-:Y:S02]  /*9c80*/  MOV R64, 0x9ca0 ;  /* 0x00009ca000407802 */ /* 0x000fe40000000f00 */
[----:B------:R-:W-:Y:S05]  /*9c90*/  CALL.REL.NOINC `($__internal_123_$__cuda_sm70_shflsync_down) ;  /* 0x000003d000007944 */ /* 0x000fea0003c00000 */
[----:B-1----:R-:W-:Y:S01]  /*9ca0*/  @!P1 FFMA.FTZ R67, R237, R240, R67 ;  /* 0x000000f0ed439223 */ /* 0x002fe20000010043 */
[----:B0-----:R-:W-:Y:S01]  /*9cb0*/  HFMA2.MMA R241, -RZ, RZ, 0, 9.5367431640625e-07 ;  /* 0x00000010fff17435 */ /* 0x001fe200000001ff */
[----:B------:R-:W-:Y:S01]  /*9cc0*/  @!P1 FMUL.FTZ R237, R66, R237 ;  /* 0x000000ed42ed9220 */ /* 0x000fe20000410000 */
[----:B------:R-:W-:Y:S02]  /*9cd0*/  MOV R239, 0x1f ;  /* 0x0000001f00ef7802 */ /* 0x000fe40000000f00 */
[----:B------:R-:W-:-:S02]  /*9ce0*/  MOV R66, R67 ;  /* 0x0000004300427202 */ /* 0x000fc40000000f00 */
[----:B------:R-:W-:Y:S02]  /*9cf0*/  MOV R67, R237 ;  /* 0x000000ed00437202 */ /* 0x000fe40000000f00 */
[----:B------:R-:W-:Y:S02]  /*9d00*/  MOV R240, 0xffffffff ;  /* 0xffffffff00f07802 */ /* 0x000fe40000000f00 */
[----:B------:R-:W-:Y:S02]  /*9d10*/  MOV R242, R67 ;  /* 0x0000004300f27202 */ /* 0x000fe40000000f00 */
[----:B------:R-:W-:Y:S02]  /*9d20*/  MOV R64, 0x9d40 ;  /* 0x00009d4000407802 */ /* 0x000fe40000000f00 */
[----:B------:R-:W-:Y:S05]  /*9d30*/  CALL.REL.NOINC `($__internal_123_$__cuda_sm70_shflsync_down) ;  /* 0x0000033000007944 */ /* 0x000fea0003c00000 */
[----:B0-----:R-:W-:Y:S01]  /*9d40*/  HFMA2.MMA R241, -RZ, RZ, 0, 9.5367431640625e-07 ;  /* 0x00000010fff17435 */ /* 0x001fe200000001ff */
[----:B-1----:R-:W-:Y:S01]  /*9d50*/  IMAD.MOV.U32 R238, RZ, RZ, R240 ;  /* 0x000000ffffee7224 */ /* 0x002fe200078e00f0 */
[----:B------:R-:W-:Y:S02]  /*9d60*/  MOV R242, R66 ;  /* 0x0000004200f27202 */ /* 0x000fe40000000f00 */
[----:B------:R-:W-:-:S02]  /*9d70*/  MOV R239, 0x1f ;  /* 0x0000001f00ef7802 */ /* 0x000fc40000000f00 */
[----:B------:R-:W-:Y:S02]  /*9d80*/  MOV R240, 0xffffffff ;  /* 0xffffffff00f07802 */ /* 0x000fe40000000f00 */
[----:B------:R-:W-:Y:S02]  /*9d90*/  MOV R64, 0x9db0 ;  /* 0x00009db000407802 */ /* 0x000fe40000000f00 */
[----:B------:R-:W-:Y:S05]  /*9da0*/  CALL.REL.NOINC `($__internal_123_$__cuda_sm70_shflsync_down) ;  /* 0x000002c000007944 */ /* 0x000fea0003c00000 */
[----:B-1----:R-:W-:Y:S01]  /*9db0*/  @!P0 FFMA.FTZ R66, R67, R240, R66 ;  /* 0x000000f043428223 */ /* 0x002fe20000010042 */
[----:B0-----:R-:W-:Y:S01]  /*9dc0*/  HFMA2.MMA R239, -RZ, RZ, 0, 0 ;  /* 0x00000000ffef7435 */ /* 0x001fe200000001ff */
[----:B------:R-:W-:Y:S01]  /*9dd0*/  @!P0 FMUL.FTZ R67, R238, R67 ;  /* 0x00000043ee438220 */ /* 0x000fe20000410000 */
[----:B------:R-:W-:Y:S02]  /*9de0*/  MOV R242, 0x1f ;  /* 0x0000001f00f27802 */ /* 0x000fe40000000f00 */
[----:B------:R-:W-:Y:S02]  /*9df0*/  MOV R244, 0xffffffff ;  /* 0xffffffff00f47802 */ /* 0x000fe40000000f00 */
[----:B------:R-:W-:Y:S02]  /*9e00*/  MOV R241, R67 ;  /* 0x0000004300f17202 */ /* 0x000fe40000000f00 */
[----:B------:R-:W-:-:S02]  /*9e10*/  MOV R64, 0x9e30 ;  /* 0x00009e3000407802 */ /* 0x000fc40000000f00 */
[----:B------:R-:W-:Y:S05]  /*9e20*/  CALL.REL.NOINC `($__internal_124_$__cuda_sm70_shflsync_idx_p) ;  /* 0x0000028000007944 */ /* 0x000fea0003c00000 */
[----:B-1----:R-:W-:Y:S01]  /*9e30*/  MOV R237, R239 ;  /* 0x000000ef00ed7202 */ /* 0x002fe20000000f00 */
[----:B------:R-:W-:Y:S01]  /*9e40*/  HFMA2.MMA R239, -RZ, RZ, 0, 0 ;  /* 0x00000000ffef7435 */ /* 0x000fe200000001ff */
[----:B0-----:R-:W-:Y:S01]  /*9e50*/  MOV R241, R66 ;  /* 0x0000004200f17202 */ /* 0x001fe20000000f00 */
[----:B------:R-:W-:Y:S01]  /*9e60*/  IMAD.MOV.U32 R242, RZ, RZ, 0x1f ;  /* 0x0000001ffff27424 */ /* 0x000fe200078e00ff */
[----:B------:R-:W-:-:S02]  /*9e70*/  MOV R244, 0xffffffff ;  /* 0xffffffff00f47802 */ /* 0x000fc40000000f00 */
[----:B------:R-:W-:Y:S02]  /*9e80*/  MOV R64, 0x9ea0 ;  /* 0x00009ea000407802 */ /* 0x000fe40000000f00 */
[----:B------:R-:W-:Y:S05]  /*9e90*/  CALL.REL.NOINC `($__internal_124_$__cuda_sm70_shflsync_idx_p) ;  /* 0x0000021000007944 */ /* 0x000fea0003c00000 */
[----:B0-----:R-:W-:Y:S01]  /*9ea0*/  HFMA2.MMA R241, -RZ, RZ, 0, 5.9604644775390625e-08 ;  /* 0x00000001fff17435 */ /* 0x001fe200000001ff */
[----:B-1----:R-:W-:Y:S02]  /*9eb0*/  MOV R238, R239 ;  /* 0x000000ef00ee7202 */ /* 0x002fe40000000f00 */
[----:B------:R-:W-:Y:S02]  /*9ec0*/  MOV R242, R67 ;  /* 0x0000004300f27202 */ /* 0x000fe40000000f00 */
[----:B------:R-:W-:Y:S02]  /*9ed0*/  MOV R239, 0x1f ;  /* 0x0000001f00ef7802 */ /* 0x000fe40000000f00 */
[----:B------:R-:W-:Y:S02]  /*9ee0*/  MOV R240, 0xffffffff ;  /* 0xffffffff00f07802 */ /* 0x000fe40000000f00 */
[----:B------:R-:W-:Y:S02]  /*9ef0*/  MOV R64, 0x9f10 ;  /* 0x00009f1000407802 */ /* 0x000fe40000000f00 */
[----:B------:R-:W-:Y:S05]  /*9f00*/  CALL.REL.NOINC `($__internal_123_$__cuda_sm70_shflsync_down) ;  /* 0x0000016000007944 */ /* 0x000fea0003c00000 */
[----:B0-----:R-:W-:Y:S01]  /*9f10*/  HFMA2.MMA R241, -RZ, RZ, 0, 5.9604644775390625e-08 ;  /* 0x00000001fff17435 */ /* 0x001fe200000001ff */
[----:B-1----:R-:W-:-:S02]  /*9f20*/  MOV R67, R240 ;  /* 0x000000f000437202 */ /* 0x002fc40000000f00 */
[----:B------:R-:W-:Y:S02]  /*9f30*/  MOV R242, R66 ;  /* 0x0000004200f27202 */ /* 0x000fe40000000f00 */
[----:B------:R-:W-:Y:S02]  /*9f40*/  MOV R239, 0x1f ;  /* 0x0000001f00ef7802 */ /* 0x000fe40000000f00 */
[----:B------:R-:W-:Y:S02]  /*9f50*/  MOV R240, 0xffffffff ;  /* 0xffffffff00f07802 */ /* 0x000fe40000000f00 */
[----:B------:R-:W-:Y:S02]  /*9f60*/  MOV R64, 0x9f80 ;  /* 0x00009f8000407802 */ /* 0x000fe40000000f00 */
[----:B------:R-:W-:Y:S05]  /*9f70*/  CALL.REL.NOINC `($__internal_123_$__cuda_sm70_shflsync_down) ;  /* 0x000000f000007944 */ /* 0x000fea0003c00000 */
[----:B0-----:R-:W-:Y:S01]  /*9f80*/  HFMA2.MMA R239, -RZ, RZ, 0, 0 ;  /* 0x00000000ffef7435 */ /* 0x001fe200000001ff */
[----:B------:R-:W-:Y:S01]  /*9f90*/  IMAD.MOV.U32 R243, RZ, RZ, R67 ;  /* 0x000000fffff37224 */ /* 0x000fe200078e0043 */
[----:B------:R-:W-:Y:S02]  /*9fa0*/  MOV R241, R132 ;  /* 0x0000008400f17202 */ /* 0x000fe40000000f00 */
[----:B------:R-:W-:-:S02]  /*9fb0*/  MOV R242, 0x1f ;  /* 0x0000001f00f27802 */ /* 0x000fc40000000f00 */
[----:B------:R-:W-:Y:S02]  /*9fc0*/  MOV R244, 0xffffffff ;  /* 0xffffffff00f47802 */ /* 0x000fe40000000f00 */
[----:B------:R-:W-:Y:S02]  /*9fd0*/  MOV R64, 0x9ff0 ;  /* 0x00009ff000407802 */ /* 0x000fe40000000f00 */
[----:B-1----:R-:W-:Y:S05]  /*9fe0*/  CALL.REL.NOINC `($__internal_124_$__cuda_sm70_shflsync_idx_p) ;  /* 0x000000c000007944 */ /* 0x002fea0003c00000 */
[----:B-1----:R-:W-:Y:S01]  /*9ff0*/  MOV R245, R239 ;  /* 0x000000ef00f57202 */ /* 0x002fe20000000f00 */
[----:B------:R-:W-:Y:S01]  /*a000*/  HFMA2.MMA R239, -RZ, RZ, 0, 0 ;  /* 0x00000000ffef7435 */ /* 0x000fe200000001ff */
[----:B0-----:R-:W-:Y:S02]  /*a010*/  MOV R241, R133 ;  /* 0x0000008500f17202 */ /* 0x001fe40000000f00 */
[----:B------:R-:W-:Y:S02]  /*a020*/  MOV R242, 0x1f ;  /* 0x0000001f00f27802 */ /* 0x000fe40000000f00 */
[----:B------:R-:W-:Y:S02]  /*a030*/  MOV R244, 0xffffffff ;  /* 0xffffffff00f47802 */ /* 0x000fe40000000f00 */
[----:B------:R-:W-:-:S02]  /*a040*/  MOV R64, 0xa060 ;  /* 0x0000a06000407802 */ /* 0x000fc40000000f00 */
[----:B------:R-:W-:Y:S05]  /*a050*/  CALL.REL.NOINC `($__internal_124_$__cuda_sm70_shflsync_idx_p) ;  /* 0x0000005000007944 */ /* 0x000fea0003c00000 */
[----:B01----:R-:W-:Y:S05]  /*a060*/  BRA `(.L_x_3093) ;  /* 0xffffbdb000007947 */ /* 0x003fea000383ffff */
        .weak           $__internal_123_$__cuda_sm70_shflsync_down
        .type           $__internal_123_$__cuda_sm70_shflsync_down,@function
        .size           $__internal_123_$__cuda_sm70_shflsync_down,($__internal_124_$__cuda_sm70_shflsync_idx_p - $__internal_123_$__cuda_sm70_shflsync_down)
$__internal_123_$__cuda_sm70_shflsync_down:
[----:B------:R-:W-:Y:S01]  /*a070*/  HFMA2.MMA R65, -RZ, RZ, 0, 0 ;  /* 0x00000000ff417435 */ /* 0x000fe200000001ff */
[----:B------:R-:W-:Y:S04]  /*a080*/  WARPSYNC R240 ;  /* 0x000000f000007348 */ /* 0x000fe80003800000 */
[----:B------:R0:W1:Y:S01]  /*a090*/  SHFL.DOWN PT, R240, R242, R241, R239 ;  /* 0x080000f1f2f07389 */ /* 0x00006200000e00ef */
[----:B------:R-:W-:Y:S05]  /*a0a0*/  RET.REL.NODEC R64 `(_Z25selective_scan_bwd_kernelI32Selective_Scan_bwd_kernel_traitsILi64ELi16ELb0ELb1ELb0ELb0ELb1EffEEv12SSMParamsBwd) ;  /* 0xffff5f5040007950 */ /* 0x000fea0003c3ffff */
        .weak           $__internal_124_$__cuda_sm70_shflsync_idx_p
        .type           $__internal_124_$__cuda_sm70_shflsync_idx_p,@function
        .size           $__internal_124_$__cuda_sm70_shflsync_idx_p,($__internal_125_$__cuda_sm70_shflsync_up - $__internal_124_$__cuda_sm70_shflsync_idx_p)
$__internal_124_$__cuda_sm70_shflsync_idx_p:
[----:B------:R-:W-:Y:S01]  /*a0b0*/  MOV R65, 0x0 ;  /* 0x0000000000417802 */ /* 0x000fe20000000f00 */
[----:B------:R-:W-:Y:S04]  /*a0c0*/  WARPSYNC R244 ;  /* 0x000000f400007348 */ /* 0x000fe80003800000 */
[----:B------:R0:W1:Y:S01]  /*a0d0*/  SHFL.IDX PT, R239, R241, R239, R242 ;  /* 0x000000eff1ef7389 */ /* 0x00006200000e00f2 */
[----:B------:R-:W-:Y:S05]  /*a0e0*/  RET.REL.NODEC R64 `(_Z25selective_scan_bwd_kernelI32Selective_Scan_bwd_kernel_traitsILi64ELi16ELb0ELb1ELb0ELb0ELb1EffEEv12SSMParamsBwd) ;  /* 0xffff5f1040007950 */ /* 0x000fea0003c3ffff */
        .weak           $__internal_125_$__cuda_sm70_shflsync_up
        .type           $__internal_125_$__cuda_sm70_shflsync_up,@function
        .size           $__internal_125_$__cuda_sm70_shflsync_up,(.L_x_8941 - $__internal_125_$__cuda_sm70_shflsync_up)
$__internal_125_$__cuda_sm70_shflsync_up:
[----:B------:R-:W-:Y:S01]  /*a0f0*/  HFMA2.MMA R65, -RZ, RZ, 0, 0 ;  /* 0x00000000ff417435 */ /* 0x000fe200000001ff */
[----:B------:R-:W-:Y:S04]  /*a100*/  WARPSYNC R228 ;  /* 0x000000e400007348 */ /* 0x000fe80003800000 */
[----:B------:R0:W1:Y:S01]  /*a110*/  SHFL.UP PT, R226, R225, R226, R227 ;  /* 0x040000e2e1e27389 */ /* 0x00006200000e00e3 */
[----:B------:R-:W-:Y:S05]  /*a120*/  RET.REL.NODEC R64 `(_Z25selective_scan_bwd_kernelI32Selective_Scan_bwd_kernel_traitsILi64ELi16ELb0ELb1ELb0ELb0ELb1EffEEv12SSMParamsBwd) ;  /* 0xffff5ed040007950 */ /* 0x000fea0003c3ffff */
.L_x_3094:
        /* <DEDUP_REMOVED lines=13> */
.L_x_8941:


//--------------------- .text._Z25selective_scan_bwd_kernelI32Selective_Scan_bwd_kernel_traitsILi64ELi16ELb0ELb1ELb0ELb1ELb0EffEEv12SSMParamsBwd --------------------------
	.section	.text._Z25selective_scan_bwd_kernelI32Selective_Scan_bwd_kernel_traitsILi64ELi16ELb0ELb1ELb0ELb1ELb0EffEEv12SSMParamsBwd,"ax",@progbits
	.sectioninfo	@"SHI_REGISTERS=240"
	.align	128
        .global         _Z25selective_scan_bwd_kernelI32Selective_Scan_bwd_kernel_traitsILi64ELi16ELb0ELb1ELb0ELb1ELb0EffEEv12SSMParamsBwd
        .type           _Z25selective_scan_bwd_kernelI32Selective_Scan_bwd_kernel_traitsILi64ELi16ELb0ELb1ELb0ELb1ELb0EffEEv12SSMParamsBwd,@function
        .size           _Z25selective_scan_bwd_kernelI32Selective_Scan_bwd_kernel_traitsILi64ELi16ELb0ELb1ELb0ELb1ELb0EffEEv12SSMParamsBwd,(.L_x_8944 - _Z25selective_scan_bwd_kernelI32Selective_Scan_bwd_kernel_traitsILi64ELi16ELb0ELb1ELb0ELb1ELb0EffEEv12SSMParamsBwd)
        .other          _Z25selective_scan_bwd_kernelI32Selective_Scan_bwd_kernel_traitsILi64ELi16ELb0ELb1ELb0ELb1ELb0EffEEv12SSMParamsBwd,@"STO_CUDA_ENTRY STV_DEFAULT"
_Z25selective_scan_bwd_kernelI32Selective_Scan_bwd_kernel_traitsILi64ELi16ELb0ELb1ELb0ELb1ELb0EffEEv12SSMParamsBwd:
.text._Z25selective_scan_bwd_kernelI32Selective_Scan_bwd_kernel_traitsILi64ELi16ELb0ELb1ELb0ELb1ELb0EffEEv12SSMParamsBwd:
[----:B------:R-:W-:Y:S02]  /*0000*/  MOV R1, c[0x0][0x28] ;  /* 0x00000a0000017a02 */ /* 0x000fe40000000f00 */
[----:B------:R-:W-:Y:S01]  /*0010*/  IABS R11, c[0x0][0x178] ;  /* 0x00005e00000b7a13 */ /* 0x000fe20000000000 */
[----:B------:R-:W0:Y:S01]  /*0020*/  S2R R143, SR_CTAID.Y ;  /* 0x00000000008f7919 */ /* 0x000e220000002600 */
[----:B------:R-:W-:Y:S01]  /*0030*/  ISETP.NE.U32.AND P0, PT, RZ, c[0x0][0x238], PT ;  /* 0x00008e00ff007a0c */ /* 0x000fe20003f05070 */
[----:B------:R-:W-:Y:S01]  /*0040*/  HFMA2.MMA R138, -RZ, RZ, 0, 0 ;  /* 0x00000000ff8a7435 */ /* 0x000fe200000001ff */
[----:B------:R-:W1:Y:S01]  /*0050*/  I2F.RP R0, R11 ;  /* 0x0000000b00007306 */ /* 0x000e620000209400 */
[----:B------:R-:W-:Y:S01]  /*0060*/  ISETP.NE.U32.AND P1, PT, RZ, c[0x0][0x250], PT ;  /* 0x00009400ff007a0c */ /* 0x000fe20003f25070 */
[----:B------:R-:W-:Y:S01]  /*0070*/  ULDC.64 UR4, c[0x0][0x118] ;  /* 0x0000460000047ab9 */ /* 0x000fe20000000a00 */
[----:B------:R-:W-:Y:S01]  /*0080*/  ISETP.NE.AND.EX P0, PT, RZ, c[0x0][0x23c], PT, P0 ;  /* 0x00008f00ff007a0c */ /* 0x000fe20003f05300 */
[----:B------:R-:W2:Y:S01]  /*0090*/  S2R R141, SR_CTAID.X ;  /* 0x00000000008d7919 */ /* 0x000ea20000002500 */
[----:B------:R-:W-:Y:S02]  /*00a0*/  ISETP.NE.AND.EX P1, PT, RZ, c[0x0][0x254], PT, P1 ;  /* 0x00009500ff007a0c */ /* 0x000fe40003f25310 */
[----:B------:R-:W-:Y:S01]  /*00b0*/  MOV R136, RZ ;  /* 0x000000ff00887202 */ /* 0x000fe20000000f00 */
[----:B-1----:R-:W1:Y:S01]  /*00c0*/  MUFU.RCP R0, R0 ;  /* 0x0000000000007308 */ /* 0x002e620000001000 */
[----:B0-----:R-:W-:-:S07]  /*00d0*/  SHF.R.S32.HI R140, RZ, 0x1f, R143 ;  /* 0x0000001fff8c7819 */ /* 0x001fce000001148f */
[C---:B------:R-:W-:Y:S02]  /*00e0*/  @P0 LEA R2, P2, R143.reuse, c[0x0][0x238], 0x2 ;  /* 0x00008e008f020a11 */ /* 0x040fe400078410ff */
        /* <DEDUP_REMOVED lines=9> */
[----:B------:R-:W-:Y:S01]  /*0180*/  IMAD R12, R140, c[0x0][0x280], RZ ;  /* 0x0000a0008c0c7a24 */ /* 0x000fe200078e02ff */
[----:B------:R-:W-:Y:S01]  /*0190*/  CS2R R134, SRZ ;  /* 0x0000000000867805 */ /* 0x000fe2000001ff00 */
[----:B------:R-:W-:Y:S01]  /*01a0*/  IMAD R10, R165, c[0x0][0x190], RZ ;  /* 0x00006400a50a7a24 */ /* 0x000fe200078e02ff */
[----:B0-----:R-:W-:Y:S01]  /*01b0*/  IABS R2, R143 ;  /* 0x0000008f00027213 */ /* 0x001fe20000000000 */
[----:B------:R-:W-:Y:S01]  /*01c0*/  IMAD R12, R143, c[0x0][0x284], R12 ;  /* 0x0000a1008f0c7a24 */ /* 0x000fe200078e020c */
[----:B-1----:R-:W-:Y:S01]  /*01d0*/  HFMA2.MMA R6, -RZ, RZ, 0, 0 ;  /* 0x00000000ff067435 */ /* 0x002fe200000001ff */
[----:B------:R-:W-:Y:S01]  /*01e0*/  ISETP.GE.AND P3, PT, R139, 0x1, PT ;  /* 0x000000018b00780c */ /* 0x000fe20003f66270 */
[----:B------:R-:W-:Y:S01]  /*01f0*/  IMAD R13, R141, c[0x0][0x194], R10 ;  /* 0x000065008d0d7a24 */ /* 0x000fe200078e020a */
[----:B------:R-:W-:Y:S01]  /*0200*/  SHF.L.U32 R139, R139, 0xa, RZ ;  /* 0x0000000a8b8b7819 */ /* 0x000fe200000006ff */
[----:B--2---:R-:W-:-:S02]  /*0210*/  IMAD R4, R165, c[0x0][0x1d0], RZ ;  /* 0x00007400a5047a24 */ /* 0x004fc400078e02ff */
[----:B------:R-:W-:Y:S01]  /*0220*/  IMAD R10, R140, c[0x0][0x1e8], RZ ;  /* 0x00007a008c0a7a24 */ /* 0x000fe200078e02ff */
[----:B---3--:R-:W-:Y:S01]  /*0230*/  IADD3 R8, RZ, -R7, RZ ;  /* 0x80000007ff087210 */ /* 0x008fe20007ffe0ff */
[----:B------:R-:W-:Y:S02]  /*0240*/  IMAD R5, R141, c[0x0][0x1d4], R4 ;  /* 0x000075008d057a24 */ /* 0x000fe400078e0204 */
[C---:B------:R-:W-:Y:S02]  /*0250*/  IMAD R10, R143.reuse, c[0x0][0x1ec], R10 ;  /* 0x00007b008f0a7a24 */ /* 0x040fe400078e020a */
        /* <DEDUP_REMOVED lines=22> */
[----:B------:R-:W-:Y:S01]  /*03c0*/  IADD3 R7, R7, R9, RZ ;  /* 0x0000000907077210 */ /* 0x000fe20007ffe0ff */
[----:B------:R-:W-:Y:S01]  /*03d0*/  IMAD.WIDE.U32 R8, R141, c[0x0][0x190], RZ ;  /* 0x000064008d087a25 */ /* 0x000fe200078e00ff */
[----:B------:R-:W-:-:S02]  /*03e0*/  IADD3 R11, R139, -0x400, RZ ;  /* 0xfffffc008b0b7810 */ /* 0x000fc40007ffe0ff */
[----:B------:R-:W-:Y:S01]  /*03f0*/  ISETP.NE.AND P1, PT, RZ, c[0x0][0x178], PT ;  /* 0x00005e00ff007a0c */ /* 0x000fe20003f25270 */
[----:B------:R-:W-:Y:S01]  /*0400*/  IMAD R0, R143, c[0x0][0x1dc], R0 ;  /* 0x000077008f007a24 */ /* 0x000fe200078e0200 */
[----:B------:R-:W-:Y:S02]  /*0410*/  IADD3 R9, R9, R13, RZ ;  /* 0x0000000d09097210 */ /* 0x000fe40007ffe0ff */
[----:B------:R-:W-:Y:S02]  /*0420*/  SHF.R.S32.HI R13, RZ, 0x1f, R11 ;  /* 0x0000001fff0d7819 */ /* 0x000fe4000001140b */
[----:B------:R-:W-:Y:S02]  /*0430*/  IADD3 R133, P4, R11, R2, RZ ;  /* 0x000000020b857210 */ /* 0x000fe40007f9e0ff */
[----:B------:R-:W-:Y:S02]  /*0440*/  @P0 IADD3 R137, R137, 0x1, RZ ;  /* 0x0000000189890810 */ /* 0x000fe40007ffe0ff */
[----:B------:R-:W-:Y:S01]  /*0450*/  IADD3.X R0, R13, R3, R0, P4, !PT ;  /* 0x000000030d007210 */ /* 0x000fe200027fe400 */
[----:B------:R-:W-:Y:S01]  /*0460*/  IMAD.WIDE.U32 R2, R143, c[0x0][0x1e8], R4 ;  /* 0x00007a008f027a25 */ /* 0x000fe200078e0004 */
[----:B------:R-:W-:-:S02]  /*0470*/  @!P2 IADD3 R137, -R137, RZ, RZ ;  /* 0x000000ff8989a210 */ /* 0x000fc40007ffe1ff */
[----:B------:R-:W-:Y:S01]  /*0480*/  @!P1 LOP3.LUT R137, RZ, c[0x0][0x178], RZ, 0x33, !PT ;  /* 0x00005e00ff899a12 */ /* 0x000fe200078e33ff */
[----:B------:R-:W-:Y:S01]  /*0490*/  IMAD.WIDE.U32 R4, R143, c[0x0][0x280], R6 ;  /* 0x0000a0008f047a25 */ /* 0x000fe200078e0006 */
[----:B------:R-:W-:Y:S02]  /*04a0*/  IADD3 R131, P0, R11, R2, RZ ;  /* 0x000000020b837210 */ /* 0x000fe40007f1e0ff */
[----:B------:R-:W-:Y:S01]  /*04b0*/  LEA R132, P1, R133, c[0x0][0x240], 0x2 ;  /* 0x0000900085847a11 */ /* 0x000fe200078210ff */
[----:B------:R-:W-:Y:S01]  /*04c0*/  IMAD.WIDE.U32 R8, R137, c[0x0][0x1a8], R8 ;  /* 0x00006a0089087a25 */ /* 0x000fe200078e0008 */
[----:B------:R-:W-:Y:S02]  /*04d0*/  IADD3 R129, P2, R11, R4, RZ ;  /* 0x000000040b817210 */ /* 0x000fe40007f5e0ff */
[C---:B------:R-:W-:Y:S01]  /*04e0*/  IADD3.X R2, R13.reuse, R3, R10, P0, !PT ;  /* 0x000000030d027210 */ /* 0x040fe200007fe40a */
[----:B------:R-:W-:Y:S01]  /*04f0*/  HFMA2.MMA R10, -RZ, RZ, 0, 0 ;  /* 0x00000000ff0a7435 */ /* 0x000fe200000001ff */
[----:B------:R-:W-:-:S02]  /*0500*/  IADD3.X R4, R13, R5, R12, P2, !PT ;  /* 0x000000050d047210 */ /* 0x000fc400017fe40c */
[----:B------:R-:W-:Y:S02]  /*0510*/  ISETP.NE.U32.AND P0, PT, RZ, c[0x0][0x260], PT ;  /* 0x00009800ff007a0c */ /* 0x000fe40003f05070 */
[C---:B------:R-:W-:Y:S02]  /*0520*/  LEA R130, P2, R131.reuse, c[0x0][0x248], 0x2 ;  /* 0x0000920083827a11 */ /* 0x040fe400078410ff */
[----:B------:R-:W-:Y:S02]  /*0530*/  SHF.R.S32.HI R164, RZ, 0x1f, R137 ;  /* 0x0000001fffa47819 */ /* 0x000fe40000011489 */
[----:B------:R-:W-:Y:S02]  /*0540*/  ISETP.NE.AND.EX P0, PT, RZ, c[0x0][0x264], PT, P0 ;  /* 0x00009900ff007a0c */ /* 0x000fe40003f05300 */
[----:B------:R-:W-:Y:S02]  /*0550*/  LEA.HI.X R131, R131, c[0x0][0x24c], R2, 0x2, P2 ;  /* 0x0000930083837a11 */ /* 0x000fe400010f1402 */
[----:B------:R-:W-:-:S02]  /*0560*/  ISETP.NE.U32.AND P2, PT, RZ, c[0x0][0x348], PT ;  /* 0x0000d200ff007a0c */ /* 0x000fc40003f45070 */
[----:B------:R-:W-:Y:S01]  /*0570*/  LEA.HI.X R133, R133, c[0x0][0x244], R0, 0x2, P1 ;  /* 0x0000910085857a11 */ /* 0x000fe200008f1400 */
[----:B------:R-:W-:Y:S01]  /*0580*/  IMAD R0, R164, c[0x0][0x1a8], RZ ;  /* 0x00006a00a4007a24 */ /* 0x000fe200078e02ff */
[----:B------:R-:W-:Y:S02]  /*0590*/  ISETP.NE.U32.AND P1, PT, RZ, c[0x0][0x328], PT ;  /* 0x0000ca00ff007a0c */ /* 0x000fe40003f25070 */
[----:B------:R-:W-:Y:S01]  /*05a0*/  ISETP.NE.AND.EX P2, PT, RZ, c[0x0][0x34c], PT, P2 ;  /* 0x0000d300ff007a0c */ /* 0x000fe20003f45320 */
[----:B------:R-:W-:Y:S01]  /*05b0*/  IMAD R3, R137, c[0x0][0x1ac], R0 ;  /* 0x00006b0089037a24 */ /* 0x000fe200078e0200 */
[----:B------:R-:W-:Y:S01]  /*05c0*/  ISETP.NE.AND.EX P1, PT, RZ, c[0x0][0x32c], PT, P1 ;  /* 0x0000cb00ff007a0c */ /* 0x000fe20003f25310 */
[----:B------:R-:W-:Y:S01]  /*05d0*/  @P0 IMAD R0, R141, c[0x0][0x164], R143 ;  /* 0x000059008d000a24 */ /* 0x000fe200078e028f */
[----:B------:R-:W-:Y:S01]  /*05e0*/  IADD3 R11, P5, R11, R8, RZ ;  /* 0x000000080b0b7210 */ /* 0x000fe20007fbe0ff */
[----:B------:R-:W-:Y:S01]  /*05f0*/  IMAD.IADD R2, R9, 0x1, R3 ;  /* 0x0000000109027824 */ /* 0x000fe200078e0203 */
[----:B------:R-:W-:Y:S01]  /*0600*/  LEA R128, P4, R129, c[0x0][0x308], 0x2 ;  /* 0x0000c20081807a11 */ /* 0x000fe200078810ff */
[----:B------:R-:W-:Y:S01]  /*0610*/  @P0 IMAD R0, R0, c[0x0][0x174], RZ ;  /* 0x00005d0000000a24 */ /* 0x000fe200078e02ff */
[----:B------:R-:W-:-:S02]  /*0620*/  @P0 MOV R15, 0x8 ;  /* 0x00000008000f0802 */ /* 0x000fc40000000f00 */
[----:B------:R-:W-:Y:S01]  /*0630*/  IADD3.X R2, R13, R2, RZ, P5, !PT ;  /* 0x000000020d027210 */ /* 0x000fe20002ffe4ff */
[----:B------:R-:W-:Y:S01]  /*0640*/  @P0 IMAD R0, R0, c[0x0][0x16c], RZ ;  /* 0x00005b0000000a24 */ /* 0x000fe200078e02ff */
[----:B------:R-:W-:Y:S01]  /*0650*/  CS2R R12, SRZ ;  /* 0x00000000000c7805 */ /* 0x000fe2000001ff00 */
[----:B------:R-:W-:Y:S02]  /*0660*/  @P2 LEA R10, P5, R143, c[0x0][0x348], 0x2 ;  /* 0x0000d2008f0a2a11 */ /* 0x000fe400078a10ff */
[----:B------:R-:W-:Y:S01]  /*0670*/  LEA.HI.X R129, R129, c[0x0][0x30c], R4, 0x2, P4 ;  /* 0x0000c30081817a11 */ /* 0x000fe200020f1404 */
[----:B------:R-:W-:Y:S01]  /*0680*/  @P0 IMAD.WIDE R14, R0, R15, c[0x0][0x260] ;  /* 0x00009800000e0625 */ /* 0x000fe200078e020f */
[----:B------:R-:W-:Y:S01]  /*0690*/  MOV R3, RZ ;  /* 0x000000ff00037202 */ /* 0x000fe20000000f00 */
[----:B------:R-:W-:Y:S01]  /*06a0*/  @!P0 CS2R R14, SRZ ;  /* 0x00000000000e8805 */ /* 0x000fe2000001ff00 */
[----:B------:R-:W-:Y:S02]  /*06b0*/  LEA R127, P6, R11, c[0x0][0x228], 0x2 ;  /* 0x00008a000b7f7a11 */ /* 0x000fe400078c10ff */
[----:B------:R-:W-:-:S02]  /*06c0*/  @P1 LEA R12, P4, R143, c[0x0][0x328], 0x2 ;  /* 0x0000ca008f0c1a11 */ /* 0x000fc400078810ff */
[----:B------:R-:W-:Y:S02]  /*06d0*/  @P2 LEA.HI.X R3, R143, c[0x0][0x34c], R140, 0x2, P5 ;  /* 0x0000d3008f032a11 */ /* 0x000fe400028f148c */
[----:B------:R-:W-:Y:S02]  /*06e0*/  LEA.HI.X R125, R11, c[0x0][0x22c], R2, 0x2, P6 ;  /* 0x00008b000b7d7a11 */ /* 0x000fe400030f1402 */
        /* <DEDUP_REMOVED lines=10> */
.L_x_3181:
[----:B------:R-:W-:Y:S01]  /*0790*/  SHF.L.U32 R161, R126, 0x4, RZ ;  /* 0x000000047ea17819 */ /* 0x000fe200000006ff */
[----:B------:R-:W-:Y:S01]  /*07a0*/  BAR.SYNC.DEFER_BLOCKING 0x0 ;  /* 0x0000000000007b1d */ /* 0x000fe20000010000 */
[----:B------:R-:W-:Y:S01]  /*07b0*/  IADD3 R163, -R122, c[0x0][0x174], RZ ;  /* 0x00005d007aa37a10 */ /* 0x000fe20007ffe1ff */
        /* <DEDUP_REMOVED lines=46> */
[----:B------:R0:W4:Y:S01]  /*0aa0*/  @!P1 LDG.E R27, [R2.64+0x400] ;  /* 0x00040004021b9981 */ /* 0x000122000c1e1900 */
[----:B------:R-:W-:-:S02]  /*0ab0*/  ISETP.GE.AND P5, PT, R36, R43, PT ;  /* 0x0000002b2400720c */ /* 0x000fc40003fa6270 */
        /* <DEDUP_REMOVED lines=45> */
[-C--:B------:R-:W-:Y:S02]  /*0d90*/  LEA.HI.SX32 R108, R108, R105.reuse, 0x1b ;  /* 0x000000696c6c7211 */ /* 0x080fe400078fdaff */
[----:B------:R-:W-:Y:S02]  /*0da0*/  LEA.HI.SX32 R107, R46, R105, 0x1b ;  /* 0x000000692e6b7211 */ /* 0x000fe400078fdaff */
[----:B------:R-:W-:Y:S02]  /*0db0*/  LEA R5, R124, R5, 0x4 ;  /* 0x000000057c057211 */ /* 0x000fe400078e20ff */
[-C--:B------:R-:W-:Y:S02]  /*0dc0*/  LEA.HI.SX32 R106, R106, R105.reuse, 0x1b ;  /* 0x000000696a6a7211 */ /* 0x080fe400078fdaff */
[----:B------:R-:W-:-:S02]  /*0dd0*/  LEA.HI.SX32 R105, R48, R105, 0x1b ;  /* 0x0000006930697211 */ /* 0x000fc400078fdaff */
[----:B------:R-:W-:Y:S01]  /*0de0*/  LEA.HI.SX32 R103, R5, R5, 0x1b ;  /* 0x0000000505677211 */ /* 0x000fe200078fdaff */
[C---:B------:R-:W-:Y:S01]  /*0df0*/  IMAD.WIDE R2, R8.reuse, 0x4, R130 ;  /* 0x0000000408027825 */ /* 0x040fe200078e0282 */
[----:B------:R-:W-:Y:S02]  /*0e00*/  P2R R53, PR, RZ, 0x1 ;  /* 0x00000001ff357803 */ /* 0x000fe40000000000 */
[-C--:B------:R-:W-:Y:S02]  /*0e10*/  ISETP.GE.AND P1, PT, R8, R43.reuse, PT ;  /* 0x0000002b0800720c */ /* 0x080fe40003f26270 */
[-C--:B------:R-:W-:Y:S02]  /*0e20*/  ISETP.GE.AND P4, PT, R21, R43.reuse, PT ;  /* 0x0000002b1500720c */ /* 0x080fe40003f86270 */
[----:B------:R-:W-:Y:S01]  /*0e30*/  ISETP.GE.AND P5, PT, R17, R43, PT ;  /* 0x0000002b1100720c */ /* 0x000fe20003fa6270 */
[----:B------:R-:W-:Y:S01]  /*0e40*/  CS2R R20, SRZ ;  /* 0x0000000000147805 */ /* 0x000fe2000001ff00 */
[----:B------:R-:W-:Y:S01]  /*0e50*/  MOV R4, RZ ;  /* 0x000000ff00047202 */ /* 0x000fe20000000f00 */
[----:B------:R-:W-:Y:S01]  /*0e60*/  CS2R R16, SRZ ;  /* 0x0000000000107805 */ /* 0x000fe2000001ff00 */
[----:B------:R-:W-:-:S02]  /*0e70*/  P2R R47, PR, RZ, 0x4 ;  /* 0x00000004ff2f7803 */ /* 0x000fc40000000000 */
[----:B------:R-:W-:Y:S02]  /*0e80*/  P2R R49, PR, RZ, 0x8 ;  /* 0x00000008ff317803 */ /* 0x000fe40000000000 */
[----:B------:R-:W-:Y:S02]  /*0e90*/  P2R R52, PR, RZ, 0x10 ;  /* 0x00000010ff347803 */ /* 0x000fe40000000000 */
[----:B------:R-:W-:Y:S02]  /*0ea0*/  P2R R50, PR, RZ, 0x20 ;  /* 0x00000020ff327803 */ /* 0x000fe40000000000 */
[----:B------:R-:W-:Y:S01]  /*0eb0*/  P2R R51, PR, RZ, 0x40 ;  /* 0x00000040ff337803 */ /* 0x000fe20000000000 */
[----:B------:R-:W-:Y:S01]  /*0ec0*/  HFMA2.MMA R24, -RZ, RZ, 0, 0 ;  /* 0x00000000ff187435 */ /* 0x000fe200000001ff */
[----:B--2---:R-:W-:Y:S04]  /*0ed0*/  STS [R121.X4], R0 ;  /* 0x0000000079007388 */ /* 0x004fe80000004800 */
[----:B---3--:R-:W-:Y:S04]  /*0ee0*/  STS [R119.X4+0x80], R6 ;  /* 0x0000800677007388 */ /* 0x008fe80000004800 */
[----:B----4-:R-:W-:Y:S04]  /*0ef0*/  STS [R118.X4+0x100], R7 ;  /* 0x0001000776007388 */ /* 0x010fe80000004800 */
        /* <DEDUP_REMOVED lines=32> */
[----:B------:R-:W-:-:S05]  /*1100*/  HFMA2.MMA R0, -RZ, RZ, 0, 0 ;  /* 0x00000000ff007435 */ /* 0x000fca00000001ff */
[----:B------:R-:W4:Y:S01]  /*1110*/  @!P0 LDG.E R19, [R2.64+0x300] ;  /* 0x0003000402138981 */ /* 0x000f22000c1e1900 */
[----:B------:R-:W-:Y:S01]  /*1120*/  ISETP.GE.AND P0, PT, R25, R43, PT ;  /* 0x0000002b1900720c */ /* 0x000fe20003f06270 */
[----:B------:R-:W-:-:S03]  /*1130*/  CS2R R6, SRZ ;  /* 0x0000000000067805 */ /* 0x000fc6000001ff00 */
[----:B------:R-:W4:Y:S01]  /*1140*/  @!P1 LDG.E R0, [R2.64] ;  /* 0x0000000402009981 */ /* 0x000f22000c1e1900 */
[----:B------:R-:W-:-:S03]  /*1150*/  P2R R5, PR, RZ, 0x1 ;  /* 0x00000001ff057803 */ /* 0x000fc60000000000 */
[----:B------:R-:W4:Y:S04]  /*1160*/  @!P2 LDG.E R4, [R2.64+0x80] ;  /* 0x000080040204a981 */ /* 0x000f28000c1e1900 */
[----:B------:R-:W4:Y:S04]  /*1170*/  @!P4 LDG.E R16, [R2.64+0x280] ;  /* 0x000280040210c981 */ /* 0x000f28000c1e1900 */
[----:B------:R-:W4:Y:S01]  /*1180*/  @!P0 LDG.E R18, [R2.64+0x380] ;  /* 0x0003800402128981 */ /* 0x000f22000c1e1900 */
[-C--:B------:R-:W-:Y:S02]  /*1190*/  ISETP.GE.AND P0, PT, R28, R43.reuse, PT ;  /* 0x0000002b1c00720c */ /* 0x080fe40003f06270 */
[----:B------:R-:W-:Y:S01]  /*11a0*/  ISETP.GE.AND P1, PT, R32, R43, PT ;  /* 0x0000002b2000720c */ /* 0x000fe20003f26270 */
[----:B------:R-:W4:Y:S01]  /*11b0*/  @!P3 LDG.E R7, [R2.64+0x100] ;  /* 0x000100040207b981 */ /* 0x000f22000c1e1900 */
[----:B------:R-:W-:-:S02]  /*11c0*/  P2R R25, PR, RZ, 0x1 ;  /* 0x00000001ff197803 */ /* 0x000fc40000000000 */
[-C--:B------:R-:W-:Y:S01]  /*11d0*/  ISETP.GE.AND P2, PT, R33, R43.reuse, PT ;  /* 0x0000002b2100720c */ /* 0x080fe20003f46270 */
[----:B------:R-:W4:Y:S01]  /*11e0*/  @!P5 LDG.E R6, [R2.64+0x180] ;  /* 0x000180040206d981 */ /* 0x000f22000c1e1900 */
[----:B------:R-:W-:-:S03]  /*11f0*/  ISETP.GE.AND P3, PT, R36, R43, PT ;  /* 0x0000002b2400720c */ /* 0x000fc60003f66270 */
[----:B------:R-:W4:Y:S04]  /*1200*/  @!P6 LDG.E R17, [R2.64+0x200] ;  /* 0x000200040211e981 */ /* 0x000f28000c1e1900 */
[----:B------:R-:W4:Y:S01]  /*1210*/  @!P0 LDG.E R21, [R2.64+0x400] ;  /* 0x0004000402158981 */ /* 0x000f22000c1e1900 */
[-C--:B------:R-:W-:Y:S02]  /*1220*/  ISETP.GE.AND P0, PT, R29, R43.reuse, PT ;  /* 0x0000002b1d00720c */ /* 0x080fe40003f06270 */
[-C--:B------:R-:W-:Y:S02]  /*1230*/  ISETP.GE.AND P4, PT, R37, R43.reuse, PT ;  /* 0x0000002b2500720c */ /* 0x080fe40003f86270 */
[-C--:B------:R-:W-:Y:S02]  /*1240*/  ISETP.GE.AND P5, PT, R40, R43.reuse, PT ;  /* 0x0000002b2800720c */ /* 0x080fe40003fa6270 */
[----:B------:R-:W-:Y:S01]  /*1250*/  ISETP.GE.AND P6, PT, R41, R43, PT ;  /* 0x0000002b2900720c */ /* 0x000fe20003fc6270 */
[----:B-1----:R-:W-:Y:S01]  /*1260*/  CS2R R22, SRZ ;  /* 0x0000000000167805 */ /* 0x002fe2000001ff00 */
[----:B--2---:R-:W-:Y:S01]  /*1270*/  CS2R R26, SRZ ;  /* 0x00000000001a7805 */ /* 0x004fe2000001ff00 */
[----:B---3--:R-:W-:-:S04]  /*1280*/  IMAD.MOV.U32 R31, RZ, RZ, RZ ;  /* 0x000000ffff1f7224 */ /* 0x008fc800078e00ff */
[----:B------:R-:W2:Y:S04]  /*1290*/  @!P0 LDG.E R20, [R2.64+0x480] ;  /* 0x0004800402148981 */ /* 0x000ea8000c1e1900 */
[----:B------:R-:W3:Y:S04]  /*12a0*/  @!P1 LDG.E R23, [R2.64+0x500] ;  /* 0x0005000402179981 */ /* 0x000ee8000c1e1900 */
[----:B------:R-:W3:Y:S04]  /*12b0*/  @!P2 LDG.E R22, [R2.64+0x580] ;  /* 0x000580040216a981 */ /* 0x000ee8000c1e1900 */
[----:B------:R-:W3:Y:S04]  /*12c0*/  @!P3 LDG.E R27, [R2.64+0x600] ;  /* 0x00060004021bb981 */ /* 0x000ee8000c1e1900 */
[----:B------:R-:W3:Y:S04]  /*12d0*/  @!P4 LDG.E R24, [R2.64+0x680] ;  /* 0x000680040218c981 */ /* 0x000ee8000c1e1900 */
[----:B------:R-:W3:Y:S04]  /*12e0*/  @!P5 LDG.E R31, [R2.64+0x700] ;  /* 0x00070004021fd981 */ /* 0x000ee8000c1e1900 */
[----:B------:R-:W3:Y:S01]  /*12f0*/  @!P6 LDG.E R26, [R2.64+0x780] ;  /* 0x00078004021ae981 */ /* 0x000ee2000c1e1900 */
        /* <DEDUP_REMOVED lines=21> */
[----:B----4-:R0:W-:Y:S04]  /*1450*/  STS [R121.X4], R0 ;  /* 0x0000000079007388 */ /* 0x0101e80000004800 */
        /* <DEDUP_REMOVED lines=13> */
[----:B------:R2:W-:Y:S04]  /*1530*/  STS [R106.X4+0x700], R31 ;  /* 0x0007001f6a007388 */ /* 0x0005e80000004800 */
[----:B------:R3:W-:Y:S01]  /*1540*/  STS [R105.X4+0x780], R26 ;  /* 0x0007801a69007388 */ /* 0x0007e20000004800 */
[----:B------:R-:W-:-:S06]  /*1550*/  NOP ;  /* 0x0000000000007918 */ /* 0x000fcc0000000000 */
[----:B------:R-:W2:Y:S04]  /*1560*/  LDS R71, [R103.X4] ;  /* 0x0000000067477984 */ /* 0x000ea80000004800 */
        /* <DEDUP_REMOVED lines=14> */
[----:B------:R-:W3:Y:S01]  /*1650*/  LDS R39, [R103.X4+0x3c] ;  /* 0x00003c0067277984 */ /* 0x000ee20000004800 */
[----:B0-----:R-:W-:Y:S01]  /*1660*/  MOV R0, RZ ;  /* 0x000000ff00007202 */ /* 0x001fe20000000f00 */
[----:B-1----:R-:W-:-:S02]  /*1670*/  IMAD.WIDE R16, R8, 0x4, R128 ;  /* 0x0000000408107825 */ /* 0x002fc400078e0280 */
[----:B------:R-:W-:Y:S01]  /*1680*/  BAR.SYNC.DEFER_BLOCKING 0x0 ;  /* 0x0000000000007b1d */ /* 0x000fe20000010000 */
[----:B------:R-:W-:-:S05]  /*1690*/  HFMA2.MMA R4, -RZ, RZ, 0, 0 ;  /* 0x00000000ff047435 */ /* 0x000fca00000001ff */
[----:B------:R-:W4:Y:S01]  /*16a0*/  @!P0 LDG.E R0, [R16.64] ;  /* 0x0000000410008981 */ /* 0x000f22000c1e1900 */
[----:B------:R-:W-:Y:S02]  /*16b0*/  ISETP.NE.AND P0, PT, R28, RZ, PT ;  /* 0x000000ff1c00720c */ /* 0x000fe40003f05270 */
[----:B------:R-:W-:Y:S01]  /*16c0*/  CS2R R28, SRZ ;  /* 0x00000000001c7805 */ /* 0x000fe2000001ff00 */
[----:B--2---:R-:W-:Y:S01]  /*16d0*/  MOV R31, RZ ;  /* 0x000000ff001f7202 */ /* 0x004fe20000000f00 */
[----:B------:R-:W-:Y:S01]  /*16e0*/  HFMA2.MMA R6, -RZ, RZ, 0, 0 ;  /* 0x00000000ff067435 */ /* 0x000fe200000001ff */
[----:B------:R-:W2:Y:S01]  /*16f0*/  @!P1 LDG.E R37, [R16.64+0x500] ;  /* 0x0005000410259981 */ /* 0x000ea2000c1e1900 */
[----:B------:R-:W-:Y:S02]  /*1700*/  HFMA2.MMA R18, -RZ, RZ, 0, 0 ;  /* 0x00000000ff127435 */ /* 0x000fe400000001ff */
[----:B------:R-:W-:Y:S01]  /*1710*/  HFMA2.MMA R20, -RZ, RZ, 0, 0 ;  /* 0x00000000ff147435 */ /* 0x000fe200000001ff */
[----:B------:R-:W2:Y:S04]  /*1720*/  @!P3 LDG.E R41, [R16.64+0x600] ;  /* 0x000600041029b981 */ /* 0x000ea8000c1e1900 */
[----:B------:R-:W2:Y:S01]  /*1730*/  @!P0 LDG.E R29, [R16.64+0x100] ;  /* 0x00010004101d8981 */ /* 0x000ea2000c1e1900 */
[----:B------:R-:W-:Y:S01]  /*1740*/  ISETP.NE.AND P0, PT, R30, RZ, PT ;  /* 0x000000ff1e00720c */ /* 0x000fe20003f05270 */
[----:B------:R-:W-:-:S02]  /*1750*/  HFMA2.MMA R22, -RZ, RZ, 0, 0 ;  /* 0x00000000ff167435 */ /* 0x000fc400000001ff */
[----:B------:R-:W-:Y:S01]  /*1760*/  HFMA2.MMA R24, -RZ, RZ, 0, 0 ;  /* 0x00000000ff187435 */ /* 0x000fe200000001ff */
[----:B------:R-:W2:Y:S09]  /*1770*/  @!P6 LDG.E R28, [R16.64+0x780] ;  /* 0x00078004101ce981 */ /* 0x000eb2000c1e1900 */
[----:B------:R-:W2:Y:S01]  /*1780*/  @!P0 LDG.E R4, [R16.64+0x80] ;  /* 0x0000800410048981 */ /* 0x000ea2000c1e1900 */
[----:B------:R-:W-:Y:S01]  /*1790*/  ISETP.NE.AND P0, PT, R34, RZ, PT ;  /* 0x000000ff2200720c */ /* 0x000fe20003f05270 */
[----:B---3--:R-:W-:-:S02]  /*17a0*/  HFMA2.MMA R26, -RZ, RZ, 0, 0 ;  /* 0x00000000ff1a7435 */ /* 0x008fc400000001ff */
[----:B------:R-:W3:Y:S08]  /*17b0*/  @!P2 LDG.E R24, [R16.64+0x580] ;  /* 0x000580041018a981 */ /* 0x000ef0000c1e1900 */
[----:B------:R-:W3:Y:S04]  /*17c0*/  @!P4 LDG.E R26, [R16.64+0x680] ;  /* 0x00068004101ac981 */ /* 0x000ee8000c1e1900 */
        /* <DEDUP_REMOVED lines=12> */
[----:B------:R-:W-:Y:S02]  /*1890*/  ISETP.NE.AND P0, PT, R46, RZ, PT ;  /* 0x000000ff2e00720c */ /* 0x000fe40003f05270 */
[----:B------:R-:W-:-:S06]  /*18a0*/  MOV R45, RZ ;  /* 0x000000ff002d7202 */ /* 0x000fcc0000000f00 */
[----:B------:R-:W3:Y:S05]  /*18b0*/  @!P5 LDG.E R45, [R16.64+0x700] ;  /* 0x00070004102dd981 */ /* 0x000eea000c1e1900 */
        /* <DEDUP_REMOVED lines=48> */
[----:B0-----:R-:W-:-:S05]  /*1bc0*/  IMAD.MOV.U32 R0, RZ, RZ, c[0x0][0x16c] ;  /* 0x00005b00ff007624 */ /* 0x001fca00078e00ff */
        /* <DEDUP_REMOVED lines=10> */
[----:B-1----:R-:W-:Y:S02]  /*1c70*/  IADD3 R6, -R0, 0x40800000, RZ ;  /* 0x4080000000067810 */ /* 0x002fe40007ffe1ff */
        /* <DEDUP_REMOVED lines=22> */
.L_x_3097:
[----:B--234-:R-:W-:Y:S05]  /*1de0*/  BSYNC B0 ;  /* 0x0000000000007941 */ /* 0x01cfea0003800000 */
.L_x_3096:
        /* <DEDUP_REMOVED lines=35> */
.L_x_3099:
[----:B------:R-:W-:Y:S05]  /*2020*/  BSYNC B0 ;  /* 0x0000000000007941 */ /* 0x000fea0003800000 */
.L_x_3098:
        /* <DEDUP_REMOVED lines=35> */
.L_x_3101:
[----:B------:R-:W-:Y:S05]  /*2260*/  BSYNC B0 ;  /* 0x0000000000007941 */ /* 0x000fea0003800000 */
.L_x_3100:
[----:B------:R-:W-:Y:S01]  /*2270*/  BSSY B0, `(.L_x_3102) ;  /* 0x0000023000007945 */ /* 0x000fe20003800000 */
[----:B------:R-:W-:Y:S01]  /*2280*/  FSETP.GTU.FTZ.AND P2, PT, R63, 20, PT ;  /* 0x41a000003f00780b */ /* 0x000fe20003f5c000 */
[----:B------:R-:W-:Y:S01]  /*2290*/  FADD.FTZ R62, R27, R136 ;  /* 0x000000881b3e7221 */ /* 0x000fe20000010000 */
[----:B------:R-:W-:Y:S06]  /*22a0*/  @P1 BRA `(.L_x_3103) ;  /* 0x000001f000001947 */ /* 0x000fec0003800000 */
        /* <DEDUP_REMOVED lines=31> */
.L_x_3103:
[----:B------:R-:W-:Y:S05]  /*24a0*/  BSYNC B0 ;  /* 0x0000000000007941 */ /* 0x000fea0003800000 */
.L_x_3102:
[----:B------:R-:W-:Y:S01]  /*24b0*/  BSSY B0, `(.L_x_3104) ;  /* 0x0000024000007945 */ /* 0x000fe20003800000 */
[----:B------:R-:W-:Y:S01]  /*24c0*/  FSETP.GTU.FTZ.AND P1, PT, R62, 20, PT ;  /* 0x41a000003e00780b */ /* 0x000fe20003f3c000 */
[----:B------:R-:W-:Y:S01]  /*24d0*/  FADD.FTZ R61, R61, R136 ;  /* 0x000000883d3d7221 */ /* 0x000fe20000010000 */
        /* <DEDUP_REMOVED lines=33> */
.L_x_3105:
[----:B------:R-:W-:Y:S05]  /*26f0*/  BSYNC B0 ;  /* 0x0000000000007941 */ /* 0x000fea0003800000 */
.L_x_3104:
[----:B------:R-:W-:Y:S01]  /*2700*/  BSSY B0, `(.L_x_3106) ;  /* 0x0000027000007945 */ /* 0x000fe20003800000 */
[----:B------:R-:W-:Y:S01]  /*2710*/  HFMA2.MMA R57, -RZ, RZ, 0, 0 ;  /* 0x00000000ff397435 */ /* 0x000fe200000001ff */
[----:B------:R-:W-:Y:S01]  /*2720*/  FSETP.GTU.FTZ.AND P0, PT, R61, 20, PT ;  /* 0x41a000003d00780b */ /* 0x000fe20003f1c000 */
[----:B------:R-:W-:Y:S01]  /*2730*/  CS2R R58, SRZ ;  /* 0x00000000003a7805 */ /* 0x000fe2000001ff00 */
[----:B------:R-:W-:Y:S01]  /*2740*/  MOV R55, RZ ;  /* 0x000000ff00377202 */ /* 0x000fe20000000f00 */
        /* <DEDUP_REMOVED lines=34> */
.L_x_3107:
[----:B------:R-:W-:Y:S05]  /*2970*/  BSYNC B0 ;  /* 0x0000000000007941 */ /* 0x000fea0003800000 */
.L_x_3106:
        /* <DEDUP_REMOVED lines=16> */
[----:B-1----:R-:W-:Y:S01]  /*2a80*/  IADD3 R6, -R0, 0x40800000, RZ ;  /* 0x4080000000067810 */ /* 0x002fe20007ffe1ff */
[----:B------:R-:W-:Y:S02]  /*2a90*/  IMAD.IADD R4, R17, 0x1, -R0 ;  /* 0x0000000111047824 */ /* 0x000fe400078e0a00 */
[----:B------:R-:W0:Y:S02]  /*2aa0*/  I2F R0, R0 ;  /* 0x0000000000007306 */ /* 0x000e240000201400 */
        /* <DEDUP_REMOVED lines=20> */
.L_x_3109:
[----:B------:R-:W-:Y:S05]  /*2bf0*/  BSYNC B0 ;  /* 0x0000000000007941 */ /* 0x000fea0003800000 */
.L_x_3108:
[----:B------:R-:W-:Y:S01]  /*2c00*/  FFMA.FTZ R134, R99, R84, R134 ;  /* 0x0000005463867223 */ /* 0x000fe20000010086 */
[----:B------:R-:W-:Y:S01]  /*2c10*/  BSSY B0, `(.L_x_3110) ;  /* 0x0000027000007945 */ /* 0x000fe20003800000 */
[----:B------:R-:W-:Y:S01]  /*2c20*/  HFMA2.MMA R50, -RZ, RZ, 0, 0 ;  /* 0x00000000ff327435 */ /* 0x000fe200000001ff */
[----:B------:R-:W-:Y:S01]  /*2c30*/  FSETP.GTU.FTZ.AND P4, PT, R51, 20, PT ;  /* 0x41a000003300780b */ /* 0x000fe20003f9c000 */
[----:B------:R-:W-:Y:S01]  /*2c40*/  HFMA2.MMA R47, -RZ, RZ, 0, 0 ;  /* 0x00000000ff2f7435 */ /* 0x000fe200000001ff */
[----:B------:R-:W-:Y:S01]  /*2c50*/  MOV R49, RZ ;  /* 0x000000ff00317202 */ /* 0x000fe20000000f00 */
[----:B------:R-:W-:Y:S02]  /*2c60*/  FADD.FTZ R48, R5, R136 ;  /* 0x0000008805307221 */ /* 0x000fe40000010000 */
[----:B------:R-:W-:Y:S01]  /*2c70*/  FFMA.FTZ R134, R100, R83, R134 ;  /* 0x0000005364867223 */ /* 0x000fe20000010086 */
[----:B------:R-:W-:Y:S05]  /*2c80*/  @P3 BRA `(.L_x_3111) ;  /* 0x000001f000003947 */ /* 0x000fea0003800000 */
[----:B------:R-:W-:Y:S01]  /*2c90*/  FMUL.FTZ R64, R64, 1.4426950216293334961 ;  /* 0x3fb8aa3b40407820 */ /* 0x000fe20000410000 */
[----:B-1----:R-:W-:-:S02]  /*2ca0*/  MOV R6, 0x3e800000 ;  /* 0x3e80000000067802 */ /* 0x002fc40000000f00 */
        /* <DEDUP_REMOVED lines=29> */
.L_x_3111:
[----:B------:R-:W-:Y:S05]  /*2e80*/  BSYNC B0 ;  /* 0x0000000000007941 */ /* 0x000fea0003800000 */
.L_x_3110:
[----:B------:R-:W-:Y:S01]  /*2e90*/  FFMA.FTZ R134, R97, R82, R134 ;  /* 0x0000005261867223 */ /* 0x000fe20000010086 */
[----:B------:R-:W-:Y:S01]  /*2ea0*/  BSSY B0, `(.L_x_3112) ;  /* 0x0000026000007945 */ /* 0x000fe20003800000 */
[----:B------:R-:W-:Y:S01]  /*2eb0*/  HFMA2.MMA R46, -RZ, RZ, 0, 0 ;  /* 0x00000000ff2e7435 */ /* 0x000fe200000001ff */
[----:B------:R-:W-:Y:S01]  /*2ec0*/  FSETP.GTU.FTZ.AND P3, PT, R48, 20, PT ;  /* 0x41a000003000780b */ /* 0x000fe20003f7c000 */
[----:B-1----:R-:W-:Y:S01]  /*2ed0*/  CS2R R44, SRZ ;  /* 0x00000000002c7805 */ /* 0x002fe2000001ff00 */
        /* <DEDUP_REMOVED lines=34> */
.L_x_3113:
[----:B------:R-:W-:Y:S05]  /*3100*/  BSYNC B0 ;  /* 0x0000000000007941 */ /* 0x000fea0003800000 */
.L_x_3112:
[----:B------:R-:W-:Y:S01]  /*3110*/  FFMA.FTZ R134, R95, R80, R134 ;  /* 0x000000505f867223 */ /* 0x000fe20000010086 */
[----:B------:R-:W-:Y:S01]  /*3120*/  BSSY B0, `(.L_x_3114) ;  /* 0x0000026000007945 */ /* 0x000fe20003800000 */
[----:B------:R-:W-:Y:S01]  /*3130*/  FSETP.GTU.FTZ.AND P2, PT, R43, 20, PT ;  /* 0x41a000002b00780b */ /* 0x000fe20003f5c000 */
[----:B------:R-:W-:Y:S01]  /*3140*/  IMAD.MOV.U32 R42, RZ, RZ, RZ ;  /* 0x000000ffff2a7224 */ /* 0x000fe200078e00ff */
[----:B------:R-:W-:Y:S01]  /*3150*/  CS2R R40, SRZ ;  /* 0x0000000000287805 */ /* 0x000fe2000001ff00 */
[----:B------:R-:W-:Y:S02]  /*3160*/  FADD.FTZ R39, R39, R136 ;  /* 0x0000008827277221 */ /* 0x000fe40000010000 */
        /* <DEDUP_REMOVED lines=33> */
.L_x_3115:
[----:B------:R-:W-:Y:S05]  /*3380*/  BSYNC B0 ;  /* 0x0000000000007941 */ /* 0x000fea0003800000 */
.L_x_3114:
        /* <DEDUP_REMOVED lines=40> */
.L_x_3117:
[----:B------:R-:W-:Y:S05]  /*3610*/  BSYNC B0 ;  /* 0x0000000000007941 */ /* 0x000fea0003800000 */
.L_x_3116:
        /* <DEDUP_REMOVED lines=33> */
.L_x_3119:
[----:B------:R-:W-:Y:S05]  /*3830*/  BSYNC B0 ;  /* 0x0000000000007941 */ /* 0x000fea0003800000 */
.L_x_3118:
        /* <DEDUP_REMOVED lines=33> */
.L_x_3121:
[----:B------:R-:W-:Y:S05]  /*3a50*/  BSYNC B0 ;  /* 0x0000000000007941 */ /* 0x000fea0003800000 */
.L_x_3120:
        /* <DEDUP_REMOVED lines=33> */
.L_x_3123:
[----:B------:R-:W-:Y:S05]  /*3c70*/  BSYNC B0 ;  /* 0x0000000000007941 */ /* 0x000fea0003800000 */
.L_x_3122:
        /* <DEDUP_REMOVED lines=33> */
.L_x_3125:
[----:B------:R-:W-:Y:S05]  /*3e90*/  BSYNC B0 ;  /* 0x0000000000007941 */ /* 0x000fea0003800000 */
.L_x_3124:
        /* <DEDUP_REMOVED lines=33> */
.L_x_3127:
[----:B------:R-:W-:Y:S05]  /*40b0*/  BSYNC B0 ;  /* 0x0000000000007941 */ /* 0x000fea0003800000 */
.L_x_3126:
        /* <DEDUP_REMOVED lines=28> */
[----:B------:R-:W-:Y:S01]  /*4280*/  CS2R R52, SRZ ;  /* 0x0000000000347805 */ /* 0x000fe2000001ff00 */
[----:B------:R-:W-:Y:S01]  /*4290*/  MOV R0, RZ ;  /* 0x000000ff00007202 */ /* 0x000fe20000000f00 */
[----:B------:R-:W-:Y:S01]  /*42a0*/  CS2R R46, SRZ ;  /* 0x00000000002e7805 */ /* 0x000fe2000001ff00 */
[----:B------:R-:W-:Y:S01]  /*42b0*/  MOV R50, RZ ;  /* 0x000000ff00327202 */ /* 0x000fe20000000f00 */
[----:B------:R-:W-:Y:S01]  /*42c0*/  IMAD.IADD R20, R20, 0x1, -R5 ;  /* 0x0000000114147824 */ /* 0x000fe200078e0a05 */
[----:B------:R-:W-:Y:S01]  /*42d0*/  CS2R R44, SRZ ;  /* 0x00000000002c7805 */ /* 0x000fe2000001ff00 */
[----:B------:R-:W-:Y:S01]  /*42e0*/  MOV R42, RZ ;  /* 0x000000ff002a7202 */ /* 0x000fe20000000f00 */
[----:B------:R-:W-:-:S02]  /*42f0*/  CS2R R40, SRZ ;  /* 0x0000000000287805 */ /* 0x000fc4000001ff00 */
.L_x_3176:
[----:B------:R-:W-:Y:S01]  /*4300*/  SHF.R.S32.HI R144, RZ, 0x1f, R23 ;  /* 0x0000001fff907819 */ /* 0x000fe20000011417 */
[----:B------:R-:W-:Y:S01]  /*4310*/  CS2R R146, SRZ ;  /* 0x0000000000927805 */ /* 0x000fe2000001ff00 */
[----:B------:R-:W-:-:S02]  /*4320*/  IADD3 R151, -R123, c[0x0][0x168], RZ ;  /* 0x00005a007b977a10 */ /* 0x000fc40007ffe1ff */
[C---:B------:R-:W-:Y:S02]  /*4330*/  LOP3.LUT R4, R8.reuse, 0x20, RZ, 0xfc, !PT ;  /* 0x0000002008047812 */ /* 0x040fe400078efcff */
[----:B------:R-:W-:Y:S02]  /*4340*/  LOP3.LUT R6, R8, 0x40, RZ, 0xfc, !PT ;  /* 0x0000004008067812 */ /* 0x000fe400078efcff */
[--C-:B------:R-:W-:Y:S02]  /*4350*/  SHF.R.S32.HI R9, RZ, 0x1f, R8.reuse ;  /* 0x0000001fff097819 */ /* 0x100fe40000011408 */
[-C--:B------:R-:W-:Y:S01]  /*4360*/  ISETP.GE.AND P1, PT, R4, R151.reuse, PT ;  /* 0x000000970400720c */ /* 0x080fe20003f26270 */
[----:B------:R-:W-:Y:S01]  /*4370*/  IMAD R4, R144, c[0x0][0x1a0], RZ ;  /* 0x0000680090047a24 */ /* 0x000fe200078e02ff */
[-C--:B------:R-:W-:Y:S01]  /*4380*/  ISETP.GE.AND P0, PT, R6, R151.reuse, PT ;  /* 0x000000970600720c */ /* 0x080fe20003f06270 */
[----:B------:R-:W-:Y:S01]  /*4390*/  IMAD.WIDE.U32 R6, R23, c[0x0][0x1a0], R8 ;  /* 0x0000680017067a25 */ /* 0x000fe200078e0008 */
[----:B------:R-:W-:-:S02]  /*43a0*/  ISETP.GE.AND P2, PT, R8, R151, PT ;  /* 0x000000970800720c */ /* 0x000fc40003f46270 */
[C---:B------:R-:W-:Y:S01]  /*43b0*/  LOP3.LUT R16, R8.reuse, 0x60, RZ, 0xfc, !PT ;  /* 0x0000006008107812 */ /* 0x040fe200078efcff */
[----:B------:R-:W-:Y:S01]  /*43c0*/  IMAD R5, R23, c[0x0][0x1a4], R4 ;  /* 0x0000690017057a24 */ /* 0x000fe200078e0204 */
[----:B------:R-:W-:Y:S02]  /*43d0*/  LOP3.LUT R18, R8, 0xa0, RZ, 0xfc, !PT ;  /* 0x000000a008127812 */ /* 0x000fe400078efcff */
[----:B------:R-:W-:Y:S02]  /*43e0*/  LEA R4, P3, R6, R127, 0x2 ;  /* 0x0000007f06047211 */ /* 0x000fe400078610ff */
[----:B------:R-:W-:Y:S02]  /*43f0*/  IADD3 R5, R7, R5, RZ ;  /* 0x0000000507057210 */ /* 0x000fe40007ffe0ff */
[----:B------:R-:W-:Y:S02]  /*4400*/  ISETP.GE.AND P4, PT, R16, R151, PT ;  /* 0x000000971000720c */ /* 0x000fe40003f86270 */
[----:B------:R-:W-:-:S02]  /*4410*/  LOP3.LUT R16, R8, 0x80, RZ, 0xfc, !PT ;  /* 0x0000008008107812 */ /* 0x000fc400078efcff */
[----:B------:R-:W-:Y:S02]  /*4420*/  ISETP.GE.AND P5, PT, R18, R151, PT ;  /* 0x000000971200720c */ /* 0x000fe40003fa6270 */
[----:B------:R-:W-:Y:S01]  /*4430*/  CS2R R18, SRZ ;  /* 0x0000000000127805 */ /* 0x000fe2000001ff00 */
[----:B------:R-:W-:Y:S02]  /*4440*/  LEA.HI.X R5, R6, R125, R5, 0x2, P3 ;  /* 0x0000007d06057211 */ /* 0x000fe400018f1405 */
[-C--:B------:R-:W-:Y:S02]  /*4450*/  ISETP.GE.AND P6, PT, R16, R151.reuse, PT ;  /* 0x000000971000720c */ /* 0x080fe40003fc6270 */
[C---:B------:R-:W-:Y:S01]  /*4460*/  LOP3.LUT R6, R8.reuse, 0xe0, RZ, 0xfc, !PT ;  /* 0x000000e008067812 */ /* 0x040fe200078efcff */
[----:B------:R0:W2:Y:S01]  /*4470*/  @!P2 LDG.E R18, [R4.64] ;  /* 0x000000040412a981 */ /* 0x0000a2000c1e1900 */
[----:B------:R-:W-:Y:S02]  /*4480*/  LOP3.LUT R16, R8, 0xc0, RZ, 0xfc, !PT ;  /* 0x000000c008107812 */ /* 0x000fe400078efcff */
[-C--:B------:R-:W-:Y:S01]  /*4490*/  ISETP.GE.AND P2, PT, R6, R151.reuse, PT ;  /* 0x000000970600720c */ /* 0x080fe20003f46270 */
[----:B------:R-:W-:Y:S01]  /*44a0*/  CS2R R148, SRZ ;  /* 0x0000000000947805 */ /* 0x000fe2000001ff00 */
[----:B------:R-:W-:Y:S01]  /*44b0*/  ISETP.GE.AND P3, PT, R16, R151, PT ;  /* 0x000000971000720c */ /* 0x000fe20003f66270 */
[----:B------:R0:W3:Y:S01]  /*44c0*/  @!P1 LDG.E R146, [R4.64+0x80] ;  /* 0x0000800404929981 */ /* 0x0000e2000c1e1900 */
[----:B------:R-:W-:-:S02]  /*44d0*/  LOP3.LUT R6, R8, 0x100, RZ, 0xfc, !PT ;  /* 0x0000010008067812 */ /* 0x000fc400078efcff */
[----:B------:R-:W-:Y:S01]  /*44e0*/  LOP3.LUT R16, R8, 0x120, RZ, 0xfc, !PT ;  /* 0x0000012008107812 */ /* 0x000fe200078efcff */
[----:B------:R0:W4:Y:S01]  /*44f0*/  @!P0 LDG.E R19, [R4.64+0x100] ;  /* 0x0001000404138981 */ /* 0x000122000c1e1900 */
[----:B------:R-:W-:Y:S02]  /*4500*/  MOV R145, RZ ;  /* 0x000000ff00917202 */ /* 0x000fe40000000f00 */
[-C--:B------:R-:W-:Y:S01]  /*4510*/  ISETP.GE.AND P1, PT, R6, R151.reuse, PT ;  /* 0x000000970600720c */ /* 0x080fe20003f26270 */
[----:B------:R0:W4:Y:S01]  /*4520*/  @!P4 LDG.E R148, [R4.64+0x180] ;  /* 0x000180040494c981 */ /* 0x000122000c1e1900 */
[----:B------:R-:W-:Y:S02]  /*4530*/  ISETP.GE.AND P0, PT, R16, R151, PT ;  /* 0x000000971000720c */ /* 0x000fe40003f06270 */
[C---:B------:R-:W-:Y:S01]  /*4540*/  LOP3.LUT R6, R8.reuse, 0x140, RZ, 0xfc, !PT ;  /* 0x0000014008067812 */ /* 0x040fe200078efcff */
[----:B------:R0:W4:Y:S01]  /*4550*/  @!P6 LDG.E R145, [R4.64+0x200] ;  /* 0x000200040491e981 */ /* 0x000122000c1e1900 */
[----:B------:R-:W-:-:S02]  /*4560*/  LOP3.LUT R16, R8, 0x160, RZ, 0xfc, !PT ;  /* 0x0000016008107812 */ /* 0x000fc400078efcff */
[----:B------:R-:W-:Y:S01]  /*4570*/  MOV R150, RZ ;  /* 0x000000ff00967202 */ /* 0x000fe20000000f00 */
[----:B------:R-:W-:Y:S01]  /*4580*/  CS2R R152, SRZ ;  /* 0x0000000000987805 */ /* 0x000fe2000001ff00 */
[-C--:B------:R-:W-:Y:S01]  /*4590*/  ISETP.GE.AND P4, PT, R6, R151.reuse, PT ;  /* 0x000000970600720c */ /* 0x080fe20003f86270 */
[----:B------:R-:W-:Y:S01]  /*45a0*/  CS2R R154, SRZ ;  /* 0x00000000009a7805 */ /* 0x000fe2000001ff00 */
[-C--:B------:R-:W-:Y:S01]  /*45b0*/  ISETP.GE.AND P6, PT, R16, R151.reuse, PT ;  /* 0x000000971000720c */ /* 0x080fe20003fc6270 */
[----:B------:R-:W-:Y:S01]  /*45c0*/  IMAD R16, R140, c[0x0][0x180], RZ ;  /* 0x000060008c107a24 */ /* 0x000fe200078e02ff */
[----:B------:R-:W-:Y:S01]  /*45d0*/  LOP3.LUT R6, R8, 0x180, RZ, 0xfc, !PT ;  /* 0x0000018008067812 */ /* 0x000fe200078efcff */
[----:B------:R0:W4:Y:S02]  /*45e0*/  @!P5 LDG.E R150, [R4.64+0x280] ;  /* 0x000280040496d981 */ /* 0x000124000c1e1900 */
[C---:B------:R-:W-:Y:S01]  /*45f0*/  IMAD R17, R143.reuse, c[0x0][0x184], R16 ;  /* 0x000061008f117a24 */ /* 0x040fe200078e0210 */
[----:B------:R-:W-:Y:S01]  /*4600*/  ISETP.GE.AND P5, PT, R6, R151, PT ;  /* 0x000000970600720c */ /* 0x000fe20003fa6270 */
[----:B------:R-:W-:Y:S01]  /*4610*/  IMAD.WIDE.U32 R6, R143, c[0x0][0x180], RZ ;  /* 0x000060008f067a25 */ /* 0x000fe200078e00ff */
[----:B------:R-:W-:Y:S01]  /*4620*/  LOP3.LUT R16, R8, 0x1c0, RZ, 0xfc, !PT ;  /* 0x000001c008107812 */ /* 0x000fe200078efcff */
[----:B------:R0:W4:Y:S03]  /*4630*/  @!P2 LDG.E R152, [R4.64+0x380] ;  /* 0x000380040498a981 */ /* 0x000126000c1e1900 */
[----:B------:R-:W-:Y:S01]  /*4640*/  IADD3 R7, R7, R17, RZ ;  /* 0x0000001107077210 */ /* 0x000fe20007ffe0ff */
[----:B------:R0:W4:Y:S01]  /*4650*/  @!P0 LDG.E R154, [R4.64+0x480] ;  /* 0x00048004049a8981 */ /* 0x000122000c1e1900 */
[----:B------:R-:W-:Y:S01]  /*4660*/  ISETP.GE.AND P2, PT, R16, R151, PT ;  /* 0x000000971000720c */ /* 0x000fe20003f46270 */
[----:B------:R-:W-:-:S02]  /*4670*/  IMAD R16, R144, c[0x0][0x188], RZ ;  /* 0x0000620090107a24 */ /* 0x000fc400078e02ff */
[C---:B------:R-:W-:Y:S01]  /*4680*/  IMAD.WIDE.U32 R6, R23.reuse, c[0x0][0x188], R6 ;  /* 0x0000620017067a25 */ /* 0x040fe200078e0006 */
[----:B------:R-:W-:Y:S01]  /*4690*/  LOP3.LUT R142, R8, 0x1a0, RZ, 0xfc, !PT ;  /* 0x000001a0088e7812 */ /* 0x000fe200078efcff */
[----:B------:R0:W4:Y:S02]  /*46a0*/  @!P3 LDG.E R147, [R4.64+0x300] ;  /* 0x000300040493b981 */ /* 0x000124000c1e1900 */
[----:B------:R-:W-:Y:S01]  /*46b0*/  IMAD R17, R23, c[0x0][0x18c], R16 ;  /* 0x0000630017117a24 */ /* 0x000fe200078e0210 */
[----:B------:R-:W-:Y:S01]  /*46c0*/  LEA R16, P0, R6, c[0x0][0x220], 0x2 ;  /* 0x0000880006107a11 */ /* 0x000fe200078010ff */
[----:B------:R0:W4:Y:S02]  /*46d0*/  @!P1 LDG.E R149, [R4.64+0x400] ;  /* 0x0004000404959981 */ /* 0x000124000c1e1900 */
[----:B------:R-:W-:Y:S01]  /*46e0*/  IMAD.IADD R7, R7, 0x1, R17 ;  /* 0x0000000107077824 */ /* 0x000fe200078e0211 */
[----:B------:R-:W-:Y:S01]  /*46f0*/  ISETP.GE.AND P3, PT, R142, R151, PT ;  /* 0x000000978e00720c */ /* 0x000fe20003f66270 */
[----:B------:R0:W4:Y:S01]  /*4700*/  @!P5 LDG.E R153, [R4.64+0x600] ;  /* 0x000600040499d981 */ /* 0x000122000c1e1900 */
[----:B------:R-:W-:-:S02]  /*4710*/  LOP3.LUT R142, R8, 0x1e0, RZ, 0xfc, !PT ;  /* 0x000001e0088e7812 */ /* 0x000fc400078efcff */
[----:B------:R-:W-:Y:S01]  /*4720*/  LEA.HI.X R17, R6, c[0x0][0x224], R7, 0x2, P0 ;  /* 0x0000890006117a11 */ /* 0x000fe200000f1407 */
[----:B------:R0:W4:Y:S01]  /*4730*/  @!P2 LDG.E R155, [R4.64+0x700] ;  /* 0x00070004049ba981 */ /* 0x000122000c1e1900 */
[----:B------:R-:W-:Y:S02]  /*4740*/  ISETP.GE.AND P1, PT, R142, R151, PT ;  /* 0x000000978e00720c */ /* 0x000fe40003f26270 */
[----:B------:R-:W-:Y:S01]  /*4750*/  MOV R151, RZ ;  /* 0x000000ff00977202 */ /* 0x000fe20000000f00 */
[----:B------:R1:W4:Y:S01]  /*4760*/  LDG.E R142, [R16.64] ;  /* 0x00000004108e7981 */ /* 0x000322000c1e1900 */
[----:B------:R-:W-:Y:S02]  /*4770*/  MOV R156, RZ ;  /* 0x000000ff009c7202 */ /* 0x000fe40000000f00 */
[----:B------:R-:W-:Y:S02]  /*4780*/  MOV R158, RZ ;  /* 0x000000ff009e7202 */ /* 0x000fe40000000f00 */
[----:B------:R-:W-:Y:S01]  /*4790*/  MOV R160, RZ ;  /* 0x000000ff00a07202 */ /* 0x000fe20000000f00 */
        /* <DEDUP_REMOVED lines=8> */
[----:B------:R-:W-:Y:S02]  /*4820*/  IADD3 R7, R7, R157, RZ ;  /* 0x0000009d07077210 */ /* 0x000fe40007ffe0ff */
[----:B------:R-:W-:Y:S01]  /*4830*/  ISETP.NE.AND P1, PT, R126, RZ, PT ;  /* 0x000000ff7e00720c */ /* 0x000fe20003f25270 */
[C---:B------:R-:W-:Y:S02]  /*4840*/  IMAD R157, R23.reuse, c[0x0][0x1c4], R162 ;  /* 0x00007100179d7a24 */ /* 0x040fe400078e02a2 */
[----:B0-----:R-:W-:-:S05]  /*4850*/  IMAD.WIDE.U32 R4, R23, c[0x0][0x1c0], R6 ;  /* 0x0000700017047a25 */ /* 0x001fca00078e0006 */
[----:B------:R-:W-:Y:S02]  /*4860*/  IADD3 R5, R5, R157, RZ ;  /* 0x0000009d05057210 */ /* 0x000fe40007ffe0ff */
[----:B------:R-:W-:-:S04]  /*4870*/  LEA R6, P0, R4, c[0x0][0x230], 0x2 ;  /* 0x00008c0004067a11 */ /* 0x000fc800078010ff */
[----:B------:R-:W-:Y:S02]  /*4880*/  LEA.HI.X R7, R4, c[0x0][0x234], R5, 0x2, P0 ;  /* 0x00008d0004077a11 */ /* 0x000fe400000f1405 */
[----:B------:R-:W-:Y:S02]  /*4890*/  LEA R4, R20, R23, 0x8 ;  /* 0x0000001714047211 */ /* 0x000fe400078e40ff */
[C---:B------:R-:W-:Y:S02]  /*48a0*/  @P1 IADD3 R4, R126.reuse, 0x200, RZ ;  /* 0x000002007e041810 */ /* 0x040fe40007ffe0ff */
[----:B------:R-:W-:-:S04]  /*48b0*/  LOP3.LUT P0, RZ, R126, 0x1f, RZ, 0xc0, !PT ;  /* 0x0000001f7eff7812 */ /* 0x000fc8000780c0ff */
[----:B------:R-:W-:Y:S02]  /*48c0*/  ISETP.LT.OR P0, PT, R163, 0x2, P0 ;  /* 0x00000002a300780c */ /* 0x000fe40000701670 */
[----:B-1----:R-:W-:-:S11]  /*48d0*/  MOV R17, RZ ;  /* 0x000000ff00117202 */ /* 0x002fd60000000f00 */
[----:B------:R-:W-:-:S05]  /*48e0*/  @!P0 IADD3 R16, R163, -0x2, RZ ;  /* 0xfffffffea3108810 */ /* 0x000fca0007ffe0ff */
[----:B------:R-:W-:Y:S01]  /*48f0*/  @!P0 IMAD R5, R16, c[0x0][0x16c], R23 ;  /* 0x00005b0010058a24 */ /* 0x000fe200078e0217 */
[----:B------:R-:W-:Y:S01]  /*4900*/  MOV R16, 0x3f800000 ;  /* 0x3f80000000107802 */ /* 0x000fe20000000f00 */
        /* <DEDUP_REMOVED lines=9> */
[----:B------:R-:W-:Y:S01]  /*49a0*/  BSSY B0, `(.L_x_3129) ;  /* 0x0000089000007945 */ /* 0x000fe20003800000 */
[----:B--2---:R0:W-:Y:S04]  /*49b0*/  STS [R121.X4], R18 ;  /* 0x0000001279007388 */ /* 0x0041e80000004800 */
        /* <DEDUP_REMOVED lines=13> */
[----:B------:R-:W1:Y:S03]  /*4a90*/  MUFU.EX2 R179, R179 ;  /* 0x000000b300b37308 */ /* 0x000e660000000800 */
[----:B------:R-:W-:Y:S04]  /*4aa0*/  STS [R108.X4+0x600], R153 ;  /* 0x000600996c007388 */ /* 0x000fe80000004800 */
[----:B------:R-:W-:Y:S04]  /*4ab0*/  STS [R107.X4+0x680], R158 ;  /* 0x0006809e6b007388 */ /* 0x000fe80000004800 */
[----:B------:R-:W-:Y:S04]  /*4ac0*/  STS [R106.X4+0x700], R155 ;  /* 0x0007009b6a007388 */ /* 0x000fe80000004800 */
[----:B------:R-:W-:Y:S01]  /*4ad0*/  STS [R105.X4+0x780], R160 ;  /* 0x000780a069007388 */ /* 0x000fe20000004800 */
[----:B------:R-:W-:-:S06]  /*4ae0*/  NOP ;  /* 0x0000000000007918 */ /* 0x000fcc0000000000 */
[----:B------:R-:W-:Y:S04]  /*4af0*/  LDS R146, [R103.X4+0x4] ;  /* 0x0000040067927984 */ /* 0x000fe80000004800 */
[----:B------:R-:W2:Y:S04]  /*4b00*/  LDS R145, [R103.X4] ;  /* 0x0000000067917984 */ /* 0x000ea80000004800 */
[----:B------:R-:W3:Y:S01]  /*4b10*/  LDS R160, [R103.X4+0x8] ;  /* 0x0000080067a07984 */ /* 0x000ee20000004800 */
[----:B0-----:R-:W-:-:S03]  /*4b20*/  SHF.L.U32 R18, R4, 0x2, RZ ;  /* 0x0000000204127819 */ /* 0x001fc600000006ff */
[----:B------:R-:W0:Y:S04]  /*4b30*/  LDS R159, [R103.X4+0xc] ;  /* 0x00000c00679f7984 */ /* 0x000e280000004800 */
        /* <DEDUP_REMOVED lines=12> */
[----:B------:R0:W5:Y:S04]  /*4c00*/  LDG.E R162, [R6.64] ;  /* 0x0000000406a27981 */ /* 0x000168000c1e1900 */
[----:B-1----:R1:W-:Y:S01]  /*4c10*/  STS [R18+0x2550], R179 ;  /* 0x002550b312007388 */ /* 0x0023e20000000800 */
[----:B------:R-:W-:-:S02]  /*4c20*/  FMUL.FTZ R161, R168, R70 ;  /* 0x00000046a8a17220 */ /* 0x000fc40000410000 */
[C---:B------:R-:W-:Y:S02]  /*4c30*/  FMUL.FTZ R166, R168.reuse, R69 ;  /* 0x00000045a8a67220 */ /* 0x040fe40000410000 */
[C---:B------:R-:W-:Y:S02]  /*4c40*/  FMUL.FTZ R174, R168.reuse, R68 ;  /* 0x00000044a8ae7220 */ /* 0x040fe40000410000 */
[----:B------:R-:W0:Y:S01]  /*4c50*/  MUFU.EX2 R161, R161 ;  /* 0x000000a100a17308 */ /* 0x000e220000000800 */
[----:B------:R-:W-:Y:S01]  /*4c60*/  @!P0 IMAD.WIDE R4, R5, 0x8, R14 ;  /* 0x0000000805048825 */ /* 0x000fe200078e020e */
[----:B------:R-:W-:Y:S03]  /*4c70*/  BAR.SYNC.DEFER_BLOCKING 0x0 ;  /* 0x0000000000007b1d */ /* 0x000fe60000010000 */
[----:B------:R-:W-:-:S03]  /*4c80*/  FMUL.FTZ R173, R168, R67 ;  /* 0x00000043a8ad7220 */ /* 0x000fc60000410000 */
[----:B------:R-:W0:Y:S01]  /*4c90*/  MUFU.EX2 R166, R166 ;  /* 0x000000a600a67308 */ /* 0x000e220000000800 */
[----:B------:R-:W-:Y:S02]  /*4ca0*/  FMUL.FTZ R172, R168, R66 ;  /* 0x00000042a8ac7220 */ /* 0x000fe40000410000 */
[----:B--2---:R-:W-:-:S05]  /*4cb0*/  FMUL.FTZ R190, R190, R145 ;  /* 0x00000091bebe7220 */ /* 0x004fca0000410000 */
[----:B------:R-:W2:Y:S01]  /*4cc0*/  MUFU.EX2 R174, R174 ;  /* 0x000000ae00ae7308 */ /* 0x000ea20000000800 */
[----:B------:R-:W-:Y:S02]  /*4cd0*/  FMUL.FTZ R171, R168, R65 ;  /* 0x00000041a8ab7220 */ /* 0x000fe40000410000 */
[----:B---3--:R-:W-:-:S05]  /*4ce0*/  FMUL.FTZ R183, R183, R160 ;  /* 0x000000a0b7b77220 */ /* 0x008fca0000410000 */
[----:B------:R-:W3:Y:S01]  /*4cf0*/  MUFU.EX2 R173, R173 ;  /* 0x000000ad00ad7308 */ /* 0x000ee20000000800 */
[----:B------:R0:W5:Y:S02]  /*4d00*/  @!P0 LDG.E.64 R16, [R4.64] ;  /* 0x0000000404108981 */ /* 0x000164000c1e1b00 */
[----:B0-----:R-:W-:-:S05]  /*4d10*/  FMUL.FTZ R5, R181, R146 ;  /* 0x00000092b5057220 */ /* 0x001fca0000410000 */
[----:B------:R-:W0:Y:S01]  /*4d20*/  MUFU.EX2 R172, R172 ;  /* 0x000000ac00ac7308 */ /* 0x000e220000000800 */
[----:B------:R-:W-:Y:S02]  /*4d30*/  FMUL.FTZ R4, R99, R68 ;  /* 0x0000004463047220 */ /* 0x000fe40000410000 */
[----:B------:R-:W-:Y:S02]  /*4d40*/  FFMA.FTZ R5, R190, R161, R5 ;  /* 0x000000a1be057223 */ /* 0x000fe40000010005 */
[----:B------:R-:W-:Y:S02]  /*4d50*/  FMUL.FTZ R187, R4, R159 ;  /* 0x0000009f04bb7220 */ /* 0x000fe40000410000 */
[----:B------:R-:W-:Y:S01]  /*4d60*/  FFMA.FTZ R5, R166, R5, R183 ;  /* 0x00000005a6057223 */ /* 0x000fe200000100b7 */
[----:B------:R-:W0:Y:S01]  /*4d70*/  MUFU.EX2 R171, R171 ;  /* 0x000000ab00ab7308 */ /* 0x000e220000000800 */
[----:B-1----:R-:W-:Y:S02]  /*4d80*/  FMUL.FTZ R18, R168, R64 ;  /* 0x00000040a8127220 */ /* 0x002fe40000410000 */
[----:B--2---:R-:W-:-:S02]  /*4d90*/  FFMA.FTZ R6, R174, R5, R187 ;  /* 0x00000005ae067223 */ /* 0x004fc400000100bb */
[----:B----4-:R-:W-:Y:S02]  /*4da0*/  FMUL.FTZ R7, R185, R158 ;  /* 0x0000009eb9077220 */ /* 0x010fe40000410000 */
[----:B------:R-:W-:Y:S02]  /*4db0*/  FMUL.FTZ R4, R97, R66 ;  /* 0x0000004261047220 */ /* 0x000fe40000410000 */
[----:B------:R-:W-:Y:S01]  /*4dc0*/  FMUL.FTZ R5, R98, R65 ;  /* 0x0000004162057220 */ /* 0x000fe20000410000 */
[----:B------:R-:W1:Y:S01]  /*4dd0*/  MUFU.EX2 R18, R18 ;  /* 0x0000001200127308 */ /* 0x000e620000000800 */
[----:B------:R-:W-:Y:S02]  /*4de0*/  FMUL.FTZ R180, R168, R63 ;  /* 0x0000003fa8b47220 */ /* 0x000fe40000410000 */
[----:B---3--:R-:W-:Y:S02]  /*4df0*/  FFMA.FTZ R6, R173, R6, R7 ;  /* 0x00000006ad067223 */ /* 0x008fe40000010007 */
[----:B------:R-:W-:-:S02]  /*4e00*/  FMUL.FTZ R197, R4, R157 ;  /* 0x0000009d04c57220 */ /* 0x000fc40000410000 */
[----:B------:R-:W-:Y:S02]  /*4e10*/  FMUL.FTZ R184, R5, R156 ;  /* 0x0000009c05b87220 */ /* 0x000fe40000410000 */
[----:B------:R-:W-:Y:S02]  /*4e20*/  FMUL.FTZ R5, R179, R161 ;  /* 0x000000a1b3057220 */ /* 0x000fe40000410000 */
[----:B------:R-:W-:Y:S01]  /*4e30*/  FMUL.FTZ R178, R168, R62 ;  /* 0x0000003ea8b27220 */ /* 0x000fe20000410000 */
[----:B------:R-:W2:Y:S01]  /*4e40*/  MUFU.EX2 R180, R180 ;  /* 0x000000b400b47308 */ /* 0x000ea20000000800 */
[----:B0-----:R-:W-:Y:S02]  /*4e50*/  FFMA.FTZ R6, R172, R6, R197 ;  /* 0x00000006ac067223 */ /* 0x001fe400000100c5 */
[----:B------:R-:W-:Y:S02]  /*4e60*/  FMUL.FTZ R5, R166, R5 ;  /* 0x00000005a6057220 */ /* 0x000fe40000410000 */
[----:B------:R-:W-:Y:S01]  /*4e70*/  FMUL.FTZ R176, R168, R61 ;  /* 0x0000003da8b07220 */ /* 0x000fe20000410000 */
[----:B------:R-:W-:Y:S01]  /*4e80*/  ISETP.NE.AND P0, PT, R126, 0x3f, PT ;  /* 0x0000003f7e00780c */ /* 0x000fe20003f05270 */
[----:B------:R-:W-:Y:S01]  /*4e90*/  FFMA.FTZ R7, R171, R6, R184 ;  /* 0x00000006ab077223 */ /* 0x000fe200000100b8 */
[----:B------:R-:W0:Y:S01]  /*4ea0*/  MUFU.EX2 R178, R178 ;  /* 0x000000b200b27308 */ /* 0x000e220000000800 */
[----:B------:R-:W-:-:S02]  /*4eb0*/  FMUL.FTZ R6, R174, R5 ;  /* 0x00000005ae067220 */ /* 0x000fc40000410000 */
[----:B------:R-:W-:Y:S02]  /*4ec0*/  FMUL.FTZ R4, R186, R155 ;  /* 0x0000009bba047220 */ /* 0x000fe40000410000 */
[----:B------:R-:W-:-:S03]  /*4ed0*/  FMUL.FTZ R5, R173, R6 ;  /* 0x00000006ad057220 */ /* 0x000fc60000410000 */
[----:B------:R-:W3:Y:S01]  /*4ee0*/  MUFU.EX2 R176, R176 ;  /* 0x000000b000b07308 */ /* 0x000ee20000000800 */
[----:B-1----:R-:W-:Y:S02]  /*4ef0*/  FFMA.FTZ R7, R18, R7, R4 ;  /* 0x0000000712077223 */ /* 0x002fe40000010004 */
[----:B------:R-:W-:Y:S01]  /*4f00*/  FMUL.FTZ R4, R93, R62 ;  /* 0x0000003e5d047220 */ /* 0x000fe20000410000 */
[----:B------:R1:W4:Y:S01]  /*4f10*/  @P0 LDS R188, [R126.X4+0x2d54] ;  /* 0x002d54007ebc0984 */ /* 0x0003220000004800 */
[----:B------:R-:W-:Y:S02]  /*4f20*/  FMUL.FTZ R177, R177, R154 ;  /* 0x0000009ab1b17220 */ /* 0x000fe40000410000 */
[----:B------:R-:W-:Y:S02]  /*4f30*/  FMUL.FTZ R6, R172, R5 ;  /* 0x00000005ac067220 */ /* 0x000fe40000410000 */
[----:B------:R-:W-:Y:S02]  /*4f40*/  FMUL.FTZ R182, R168, R56 ;  /* 0x00000038a8b67220 */ /* 0x000fe40000410000 */
[----:B------:R-:W-:-:S02]  /*4f50*/  FMUL.FTZ R175, R4, R153 ;  /* 0x0000009904af7220 */ /* 0x000fc40000410000 */
[----:B--2---:R-:W-:Y:S02]  /*4f60*/  FFMA.FTZ R7, R180, R7, R177 ;  /* 0x00000007b4077223 */ /* 0x004fe400000100b1 */
[----:B------:R-:W-:Y:S02]  /*4f70*/  FMUL.FTZ R5, R171, R6 ;  /* 0x00000006ab057220 */ /* 0x000fe40000410000 */
[----:B------:R-:W-:Y:S01]  /*4f80*/  FMUL.FTZ R195, R168, R51 ;  /* 0x00000033a8c37220 */ /* 0x000fe20000410000 */
[----:B------:R-:W2:Y:S01]  /*4f90*/  MUFU.EX2 R182, R182 ;  /* 0x000000b600b67308 */ /* 0x000ea20000000800 */
[----:B------:R-:W-:Y:S02]  /*4fa0*/  FMUL.FTZ R6, R191, R152 ;  /* 0x00000098bf067220 */ /* 0x000fe40000410000 */
[----:B0-----:R-:W-:Y:S02]  /*4fb0*/  FFMA.FTZ R7, R178, R7, R175 ;  /* 0x00000007b2077223 */ /* 0x001fe400000100af */
[----:B------:R-:W-:-:S02]  /*4fc0*/  FMUL.FTZ R5, R18, R5 ;  /* 0x0000000512057220 */ /* 0x000fc40000410000 */
[----:B------:R-:W-:Y:S01]  /*4fd0*/  FMUL.FTZ R170, R168, R48 ;  /* 0x00000030a8aa7220 */ /* 0x000fe20000410000 */
[----:B------:R-:W0:Y:S01]  /*4fe0*/  MUFU.EX2 R195, R195 ;  /* 0x000000c300c37308 */ /* 0x000e220000000800 */
[----:B---3--:R-:W-:Y:S02]  /*4ff0*/  FFMA.FTZ R6, R176, R7, R6 ;  /* 0x00000007b0067223 */ /* 0x008fe40000010006 */
[----:B------:R-:W-:Y:S02]  /*5000*/  FMUL.FTZ R7, R180, R5 ;  /* 0x00000005b4077220 */ /* 0x000fe40000410000 */
[----:B------:R-:W-:Y:S02]  /*5010*/  FMUL.FTZ R192, R168, R43 ;  /* 0x0000002ba8c07220 */ /* 0x000fe40000410000 */
[----:B------:R-:W-:Y:S01]  /*5020*/  FMUL.FTZ R4, R91, R56 ;  /* 0x000000385b047220 */ /* 0x000fe20000410000 */
[----:B------:R-:W3:Y:S01]  /*5030*/  MUFU.EX2 R170, R170 ;  /* 0x000000aa00aa7308 */ /* 0x000ee20000000800 */
[----:B------:R-:W-:-:S02]  /*5040*/  FMUL.FTZ R7, R178, R7 ;  /* 0x00000007b2077220 */ /* 0x000fc40000410000 */
[----:B------:R-:W-:Y:S02]  /*5050*/  FMUL.FTZ R189, R168, R39 ;  /* 0x00000027a8bd7220 */ /* 0x000fe40000410000 */
[----:B------:R-:W-:Y:S02]  /*5060*/  FMUL.FTZ R5, R92, R51 ;  /* 0x000000335c057220 */ /* 0x000fe40000410000 */
[----:B------:R-:W-:Y:S01]  /*5070*/  FMUL.FTZ R169, R4, R151 ;  /* 0x0000009704a97220 */ /* 0x000fe20000410000 */
[----:B------:R-:W1:Y:S01]  /*5080*/  MUFU.EX2 R192, R192 ;  /* 0x000000c000c07308 */ /* 0x000e620000000800 */
[----:B------:R-:W-:Y:S02]  /*5090*/  FMUL.FTZ R7, R176, R7 ;  /* 0x00000007b0077220 */ /* 0x000fe40000410000 */
[----:B------:R-:W-:Y:S02]  /*50a0*/  FMUL.FTZ R168, R5, R150 ;  /* 0x0000009605a87220 */ /* 0x000fe40000410000 */
[----:B--2---:R-:W-:-:S02]  /*50b0*/  FFMA.FTZ R6, R182, R6, R169 ;  /* 0x00000006b6067223 */ /* 0x004fc400000100a9 */
[----:B------:R-:W-:Y:S01]  /*50c0*/  FMUL.FTZ R4, R182, R7 ;  /* 0x00000007b6047220 */ /* 0x000fe20000410000 */
[----:B------:R-:W2:Y:S01]  /*50d0*/  MUFU.EX2 R189, R189 ;  /* 0x000000bd00bd7308 */ /* 0x000ea20000000800 */
[----:B------:R-:W-:Y:S02]  /*50e0*/  FMUL.FTZ R19, R194, R149 ;  /* 0x00000095c2137220 */ /* 0x000fe40000410000 */
[C---:B0-----:R-:W-:Y:S02]  /*50f0*/  FFMA.FTZ R7, R195.reuse, R6, R168 ;  /* 0x00000006c3077223 */ /* 0x041fe400000100a8 */
[----:B------:R-:W-:Y:S02]  /*5100*/  FMUL.FTZ R5, R195, R4 ;  /* 0x00000004c3057220 */ /* 0x000fe40000410000 */
[C---:B---3--:R-:W-:Y:S02]  /*5110*/  FFMA.FTZ R7, R170.reuse, R7, R19 ;  /* 0x00000007aa077223 */ /* 0x048fe40000010013 */
[----:B------:R-:W-:-:S02]  /*5120*/  FMUL.FTZ R5, R170, R5 ;  /* 0x00000005aa057220 */ /* 0x000fc40000410000 */
[----:B------:R-:W-:Y:S02]  /*5130*/  FMUL.FTZ R4, R88, R39 ;  /* 0x0000002758047220 */ /* 0x000fe40000410000 */
[----:B------:R-:W-:Y:S02]  /*5140*/  FMUL.FTZ R167, R167, R148 ;  /* 0x00000094a7a77220 */ /* 0x000fe40000410000 */
[----:B-1----:R-:W-:Y:S02]  /*5150*/  FMUL.FTZ R6, R192, R5 ;  /* 0x00000005c0067220 */ /* 0x002fe40000410000 */
[----:B------:R-:W-:Y:S02]  /*5160*/  FMUL.FTZ R19, R4, R147 ;  /* 0x0000009304137220 */ /* 0x000fe40000410000 */
[----:B------:R-:W-:Y:S02]  /*5170*/  FFMA.FTZ R196, R192, R7, R167 ;  /* 0x00000007c0c47223 */ /* 0x000fe400000100a7 */
[----:B--2---:R-:W-:-:S02]  /*5180*/  FMUL.FTZ R4, R189, R6 ;  /* 0x00000006bd047220 */ /* 0x004fc40000410000 */
[----:B------:R-:W-:Y:S01]  /*5190*/  FFMA.FTZ R5, R189, R196, R19 ;  /* 0x000000c4bd057223 */ /* 0x000fe20000010013 */
[----:B------:R-:W-:Y:S05]  /*51a0*/  @P0 BRA `(.L_x_3130) ;  /* 0x0000008000000947 */ /* 0x000fea0003800000 */
[----:B----4-:R-:W-:Y:S01]  /*51b0*/  ISETP.NE.AND P0, PT, R163, c[0x0][0x174], PT ;  /* 0x00005d00a3007a0c */ /* 0x010fe20003f05270 */
[----:B------:R-:W-:-:S12]  /*51c0*/  HFMA2.MMA R188, -RZ, RZ, 1.875, 0 ;  /* 0x3f800000ffbc7435 */ /* 0x000fd800000001ff */
[----:B------:R-:W-:-:S04]  /*51d0*/  @P0 IADD3 R7, -R122, c[0x0][0x174], RZ ;  /* 0x00005d007a070a10 */ /* 0x000fc80007ffe1ff */
[----:B------:R-:W-:-:S04]  /*51e0*/  @P0 LEA.HI R6, R7, R7, RZ, 0x1 ;  /* 0x0000000707060211 */ /* 0x000fc800078f08ff */
[----:B------:R-:W-:-:S04]  /*51f0*/  @P0 LOP3.LUT R6, R6, 0xfffffe, RZ, 0xc0, !PT ;  /* 0x00fffffe06060812 */ /* 0x000fc800078ec0ff */
[----:B------:R-:W-:-:S04]  /*5200*/  @P0 IADD3 R6, -R6, R7, RZ ;  /* 0x0000000706060210 */ /* 0x000fc80007ffe1ff */
[----:B------:R-:W-:-:S05]  /*5210*/  @P0 LEA R6, R6, R23, 0x8 ;  /* 0x0000001706060211 */ /* 0x000fca00078e40ff */
[----:B------:R0:W1:Y:S02]  /*5220*/  @P0 LDS R188, [R6.X4+0x2550] ;  /* 0x0025500006bc0984 */ /* 0x0000640000004800 */
.L_x_3130:
[----:B----4-:R-:W-:Y:S05]  /*5230*/  BSYNC B0 ;  /* 0x0000000000007941 */ /* 0x010fea0003800000 */
.L_x_3129:
        /* <DEDUP_REMOVED lines=10> */
.L_x_3188:
        /* <DEDUP_REMOVED lines=24> */
.L_x_3189:
[----:B------:R-:W-:Y:S02]  /*5460*/  ISETP.GE.AND P0, PT, R124, 0x10, PT ;  /* 0x000000107c00780c */ /* 0x000fe40003f06270 */
[----:B------:R-:W-:Y:S02]  /*5470*/  MOV R200, R193 ;  /* 0x000000c100c87202 */ /* 0x000fe40000000f00 */
[----:B------:R-:W-:-:S09]  /*5480*/  MOV R193, R196 ;  /* 0x000000c400c17202 */ /* 0x000fd20000000f00 */
[-C--:B--2---:R-:W-:Y:S02]  /*5490*/  @P0 FFMA.FTZ R200, R4, R193.reuse, R200 ;  /* 0x000000c104c80223 */ /* 0x084fe400000100c8 */
[----:B---3--:R-:W-:Y:S01]  /*54a0*/  @P0 FMUL.FTZ R193, R198, R193 ;  /* 0x000000c1c6c10220 */ /* 0x008fe20000410000 */
[----:B------:R-:W-:Y:S05]  /*54b0*/  BRA.CONV ~URZ, `(.L_x_3135) ;  /* 0x000000637f007947 */ /* 0x000fea000b800000 */
[----:B------:R-:W-:Y:S01]  /*54c0*/  HFMA2.MMA R208, -RZ, RZ, 0, 1.847743988037109375e-06 ;  /* 0x0000001fffd07435 */ /* 0x000fe200000001ff */
[----:B------:R-:W-:Y:S01]  /*54d0*/  MOV R207, R193 ;  /* 0x000000c100cf7202 */ /* 0x000fe20000000f00 */
[----:B0-----:R-:W-:Y:S01]  /*54e0*/  IMAD.MOV.U32 R7, RZ, RZ, 0x1f ;  /* 0x0000001fff077424 */ /* 0x001fe200078e00ff */
[----:B------:R-:W-:Y:S02]  /*54f0*/  MOV R210, 0xffffffff ;  /* 0xffffffff00d27802 */ /* 0x000fe40000000f00 */
[----:B------:R-:W-:Y:S02]  /*5500*/  MOV R4, 0x5520 ;  /* 0x0000552000047802 */ /* 0x000fe40000000f00 */
[----:B-1---5:R-:W-:Y:S05]  /*5510*/  CALL.REL.NOINC `($__internal_127_$__cuda_sm70_shflsync_idx_p) ;  /* 0x0000581000007944 */ /* 0x022fea0003c00000 */
.L_x_3135:
[----:B------:R-:W-:Y:S05]  /*5520*/  BRA.CONV ~URZ, `(.L_x_3136) ;  /* 0x000000637f007947 */ /* 0x000fea000b800000 */
[----:B01----:R-:W-:Y:S01]  /*5530*/  HFMA2.MMA R7, -RZ, RZ, 0, 1.847743988037109375e-06 ;  /* 0x0000001fff077435 */ /* 0x003fe200000001ff */
[----:B------:R-:W-:Y:S02]  /*5540*/  MOV R207, R200 ;  /* 0x000000c800cf7202 */ /* 0x000fe40000000f00 */
[----:B------:R-:W-:-:S02]  /*5550*/  MOV R208, 0x1f ;  /* 0x0000001f00d07802 */ /* 0x000fc40000000f00 */
[----:B------:R-:W-:Y:S02]  /*5560*/  MOV R210, 0xffffffff ;  /* 0xffffffff00d27802 */ /* 0x000fe40000000f00 */
[----:B------:R-:W-:Y:S02]  /*5570*/  MOV R4, 0x5590 ;  /* 0x0000559000047802 */ /* 0x000fe40000000f00 */
[----:B-----5:R-:W-:Y:S05]  /*5580*/  CALL.REL.NOINC `($__internal_127_$__cuda_sm70_shflsync_idx_p) ;  /* 0x000057a000007944 */ /* 0x020fea0003c00000 */
.L_x_3136:
[----:B------:R-:W-:Y:S05]  /*5590*/  BRA.DIV ~URZ, `(.L_x_3137) ;  /* 0x00004db27f007947 */ /* 0x000fea000b800000 */
[----:B-----5:R-:W2:Y:S04]  /*55a0*/  SHFL.IDX PT, R16, R16, RZ, 0x1f ;  /* 0x00001fff10107589 */ /* 0x020ea800000e0000 */
[----:B------:R3:W4:Y:S04]  /*55b0*/  SHFL.IDX PT, R5, R17, RZ, 0x1f ;  /* 0x00001fff11057589 */ /* 0x00072800000e0000 */
[----:B------:R-:W0:Y:S04]  /*55c0*/  SHFL.UP PT, R193, R193, 0x1, RZ ;  /* 0x04200000c1c17989 */ /* 0x000e2800000e00ff */
[----:B------:R3:W1:Y:S02]  /*55d0*/  SHFL.UP PT, R196, R200, 0x1, RZ ;  /* 0x04200000c8c47989 */ /* 0x00066400000e00ff */
.L_x_3190:
[----:B01----:R-:W0:Y:S01]  /*55e0*/  LDS.64 R6, [R126.X16+0x2140] ;  /* 0x002140007e067984 */ /* 0x003e22000000ca00 */
[----:B--2---:R-:W-:Y:S01]  /*55f0*/  MOV R4, R16 ;  /* 0x0000001000047202 */ /* 0x004fe20000000f00 */
[----:B----4-:R-:W-:-:S04]  /*5600*/  @P1 FFMA.FTZ R5, R5, R193, R196 ;  /* 0x000000c105051223 */ /* 0x010fc800000100c4 */
[----:B------:R-:W-:Y:S02]  /*5610*/  @P1 FMUL.FTZ R4, R4, R193 ;  /* 0x000000c104041220 */ /* 0x000fe40000410000 */
[C---:B0-----:R-:W-:Y:S02]  /*5620*/  FFMA.FTZ R7, R6.reuse, R5, R7 ;  /* 0x0000000506077223 */ /* 0x041fe40000010007 */
[----:B------:R-:W-:-:S05]  /*5630*/  FMUL.FTZ R6, R6, R4 ;  /* 0x0000000406067220 */ /* 0x000fca0000410000 */
[----:B------:R0:W-:Y:S02]  /*5640*/  STS.128 [R126.X16+0x2140], R4 ;  /* 0x002140047e007388 */ /* 0x0001e4000000cc00 */
.L_x_3132:
[----:B--2---:R-:W-:Y:S05]  /*5650*/  BSYNC B0 ;  /* 0x0000000000007941 */ /* 0x004fea0003800000 */
.L_x_3131:
[----:B------:R-:W-:Y:S01]  /*5660*/  WARPSYNC 0xffffffff ;  /* 0xffffffff00007948 */ /* 0x000fe20003800000 */
[----:B------:R-:W-:Y:S01]  /*5670*/  BAR.SYNC.DEFER_BLOCKING 0x0 ;  /* 0x0000000000007b1d */ /* 0x000fe20000010000 */
[-C--:B0----5:R-:W-:Y:S01]  /*5680*/  FMUL.FTZ R4, R73, R162.reuse ;  /* 0x000000a249047220 */ /* 0x0a1fe20000410000 */
[----:B------:R-:W-:Y:S01]  /*5690*/  LOP3.LUT P0, RZ, R126, 0x1f, RZ, 0xc0, !PT ;  /* 0x0000001f7eff7812 */ /* 0x000fe2000780c0ff */
[-C--:B------:R-:W-:Y:S01]  /*56a0*/  FMUL.FTZ R5, R72, R162.reuse ;  /* 0x000000a248057220 */ /* 0x080fe20000410000 */
[----:B---3--:R-:W-:Y:S01]  /*56b0*/  HFMA2.MMA R17, -RZ, RZ, 0, 0 ;  /* 0x00000000ff117435 */ /* 0x008fe200000001ff */
[-C--:B------:R-:W-:Y:S01]  /*56c0*/  FMUL.FTZ R7, R74, R162.reuse ;  /* 0x000000a24a077220 */ /* 0x080fe20000410000 */
[----:B------:R-:W-:Y:S01]  /*56d0*/  ISETP.GE.OR P0, PT, R163, c[0x0][0x174], P0 ;  /* 0x00005d00a3007a0c */ /* 0x000fe20000706670 */
[----:B------:R-:W-:Y:S01]  /*56e0*/  FFMA.FTZ R4, R189, R5, R4 ;  /* 0x00000005bd047223 */ /* 0x000fe20000010004 */
[----:B------:R-:W-:Y:S01]  /*56f0*/  MOV R16, 0x3f800000 ;  /* 0x3f80000000107802 */ /* 0x000fe20000000f00 */
[----:B------:R-:W-:Y:S01]  /*5700*/  FMUL.FTZ R5, R75, R162 ;  /* 0x000000a24b057220 */ /* 0x000fe20000410000 */
[----:B------:R-:W-:Y:S01]  /*5710*/  BSSY B0, `(.L_x_3138) ;  /* 0x0000075000007945 */ /* 0x000fe20003800000 */
[----:B------:R-:W-:-:S02]  /*5720*/  FFMA.FTZ R7, R192, R4, R7 ;  /* 0x00000004c0077223 */ /* 0x000fc40000010007 */
[-C--:B------:R-:W-:Y:S02]  /*5730*/  FMUL.FTZ R4, R76, R162.reuse ;  /* 0x000000a24c047220 */ /* 0x080fe40000410000 */
[----:B------:R-:W-:Y:S02]  /*5740*/  FFMA.FTZ R7, R170, R7, R5 ;  /* 0x00000007aa077223 */ /* 0x000fe40000010005 */
[-C--:B------:R-:W-:Y:S02]  /*5750*/  FMUL.FTZ R5, R77, R162.reuse ;  /* 0x000000a24d057220 */ /* 0x080fe40000410000 */
[----:B------:R-:W-:Y:S02]  /*5760*/  FFMA.FTZ R4, R195, R7, R4 ;  /* 0x00000007c3047223 */ /* 0x000fe40000010004 */
[----:B------:R-:W-:Y:S02]  /*5770*/  FMUL.FTZ R7, R78, R162 ;  /* 0x000000a24e077220 */ /* 0x000fe40000410000 */
[----:B------:R-:W-:Y:S01]  /*5780*/  FFMA.FTZ R4, R182, R4, R5 ;  /* 0x00000004b6047223 */ /* 0x000fe20000010005 */
[----:B------:R-:W0:Y:S01]  /*5790*/  LDS R198, [R126.X8+0x2144] ;  /* 0x002144007ec67984 */ /* 0x000e220000008800 */
[----:B------:R-:W-:-:S02]  /*57a0*/  FMUL.FTZ R5, R79, R162 ;  /* 0x000000a24f057220 */ /* 0x000fc40000410000 */
[----:B------:R-:W-:Y:S01]  /*57b0*/  FFMA.FTZ R4, R176, R4, R7 ;  /* 0x00000004b0047223 */ /* 0x000fe20000010007 */
[----:B------:R2:W3:Y:S01]  /*57c0*/  @!P0 LDS.64 R16, [R23.X8+0x2e50] ;  /* 0x002e500017108984 */ /* 0x0004e20000008a00 */
[----:B-1----:R-:W-:Y:S01]  /*57d0*/  FMUL.FTZ R7, R189, R188 ;  /* 0x000000bcbd077220 */ /* 0x002fe20000410000 */
[----:B------:R-:W-:Y:S01]  /*57e0*/  ISETP.GT.U32.AND P0, PT, R126, 0x1f, PT ;  /* 0x0000001f7e00780c */ /* 0x000fe20003f04070 */
        /* <DEDUP_REMOVED lines=13> */
[----:B------:R-:W-:Y:S02]  /*58c0*/  FFMA.FTZ R4, R171, R5, R4 ;  /* 0x00000005ab047223 */ /* 0x000fe40000010004 */
        /* <DEDUP_REMOVED lines=14> */
[C---:B------:R-:W-:Y:S02]  /*59b0*/  FMUL.FTZ R7, R171.reuse, R4 ;  /* 0x00000004ab077220 */ /* 0x040fe40000410000 */
        /* <DEDUP_REMOVED lines=10> */
[----:B------:R-:W-:-:S02]  /*5a60*/  FMUL.FTZ R5, R86, R162 ;  /* 0x000000a256057220 */ /* 0x000fc40000410000 */
[----:B------:R-:W-:Y:S02]  /*5a70*/  FMUL.FTZ R7, R174, R7 ;  /* 0x00000007ae077220 */ /* 0x000fe40000410000 */
[----:B------:R-:W-:Y:S02]  /*5a80*/  FFMA.FTZ R196, R182, R196, R169 ;  /* 0x000000c4b6c47223 */ /* 0x000fe400000100a9 */
[C---:B------:R-:W-:Y:S02]  /*5a90*/  FFMA.FTZ R5, R166.reuse, R6, R5 ;  /* 0x00000006a6057223 */ /* 0x040fe40000010005 */
[----:B------:R-:W-:Y:S02]  /*5aa0*/  FMUL.FTZ R4, R87, R162 ;  /* 0x000000a257047220 */ /* 0x000fe40000410000 */
[----:B------:R-:W-:Y:S02]  /*5ab0*/  FMUL.FTZ R6, R166, R7 ;  /* 0x00000007a6067220 */ /* 0x000fe40000410000 */
[----:B------:R-:W-:-:S02]  /*5ac0*/  FMUL.FTZ R186, R194, R149 ;  /* 0x00000095c2ba7220 */ /* 0x000fc40000410000 */
        /* <DEDUP_REMOVED lines=9> */
[----:B--23--:R-:W0:Y:S01]  /*5b60*/  LDS.128 R4, [R126.X16+0x2350] ;  /* 0x002350007e047984 */ /* 0x00ce22000000cc00 */
        /* <DEDUP_REMOVED lines=10> */
.L_x_3191:
        /* <DEDUP_REMOVED lines=26> */
.L_x_3192:
        /* <DEDUP_REMOVED lines=11> */
.L_x_3139:
[----:B--23--:R-:W-:Y:S05]  /*5e60*/  BSYNC B0 ;  /* 0x0000000000007941 */ /* 0x00cfea0003800000 */
.L_x_3138:
[----:B------:R-:W-:Y:S01]  /*5e70*/  WARPSYNC 0xffffffff ;  /* 0xffffffff00007948 */ /* 0x000fe20003800000 */
[----:B------:R-:W-:Y:S01]  /*5e80*/  BAR.SYNC.DEFER_BLOCKING 0x0 ;  /* 0x0000000000007b1d */ /* 0x000fe20000010000 */
[----:B0-----:R-:W-:Y:S01]  /*5e90*/  FMUL.FTZ R7, R101, R70 ;  /* 0x0000004665077220 */ /* 0x001fe20000410000 */
[----:B------:R-:W-:Y:S01]  /*5ea0*/  ISETP.NE.AND P1, PT, R126, RZ, PT ;  /* 0x000000ff7e00720c */ /* 0x000fe20003f25270 */
[----:B------:R-:W-:Y:S02]  /*5eb0*/  FFMA.FTZ R6, R87, R198, RZ ;  /* 0x000000c657067223 */ /* 0x000fe400000100ff */
[----:B------:R-:W-:Y:S01]  /*5ec0*/  FMUL.FTZ R4, R146, R7 ;  /* 0x0000000792047220 */ /* 0x000fe20000410000 */
[----:B------:R-:W-:Y:S01]  /*5ed0*/  BSSY B0, `(.L_x_3142) ;  /* 0x00000bb000007945 */ /* 0x000fe20003800000 */
[----:B------:R-:W-:Y:S02]  /*5ee0*/  FMUL.FTZ R181, R72, R162 ;  /* 0x000000a248b57220 */ /* 0x000fe40000410000 */
[----:B------:R-:W-:-:S02]  /*5ef0*/  FFMA.FTZ R7, R161, R198, R4 ;  /* 0x000000c6a1077223 */ /* 0x000fc40000010004 */
[----:B------:R-:W-:Y:S02]  /*5f00*/  FMUL.FTZ R191, R100, R67 ;  /* 0x0000004364bf7220 */ /* 0x000fe40000410000 */
[----:B------:R-:W-:Y:S02]  /*5f10*/  FFMA.FTZ R6, R86, R7, R6 ;  /* 0x0000000756067223 */ /* 0x000fe40000010006 */
[-C--:B------:R-:W-:Y:S02]  /*5f20*/  FMUL.FTZ R185, R73, R162.reuse ;  /* 0x000000a249b97220 */ /* 0x080fe40000410000 */
[----:B------:R-:W-:Y:S02]  /*5f30*/  FMUL.FTZ R191, R158, R191 ;  /* 0x000000bf9ebf7220 */ /* 0x000fe40000410000 */
[----:B------:R-:W-:Y:S02]  /*5f40*/  FMUL.FTZ R193, R75, R162 ;  /* 0x000000a24bc17220 */ /* 0x000fe40000410000 */
[----:B------:R-:W-:-:S02]  /*5f50*/  IMAD R194, R165, c[0x0][0x298], RZ ;  /* 0x0000a600a5c27a24 */ /* 0x000fc400078e02ff */
[----:B------:R-:W-:Y:S01]  /*5f60*/  FADD.FTZ R184, -R184, R201 ;  /* 0x000000c9b8b87221 */ /* 0x000fe20000010100 */
[----:B------:R-:W0:Y:S01]  /*5f70*/  LDS R5, [R126.X8+0x2354] ;  /* 0x002354007e057984 */ /* 0x000e220000008800 */
[----:B------:R-:W-:Y:S02]  /*5f80*/  FMUL.FTZ R207, R80, R162 ;  /* 0x000000a250cf7220 */ /* 0x000fe40000410000 */
[----:B------:R-:W-:Y:S01]  /*5f90*/  FADD.FTZ R177, -R177, R200 ;  /* 0x000000c8b1b17221 */ /* 0x000fe20000010100 */
[----:B------:R1:W-:Y:S01]  /*5fa0*/  @!P1 STS.64 [R23.X8+0x2e50], R16 ;  /* 0x002e501017009388 */ /* 0x0003e20000008a00 */
[----:B------:R-:W-:Y:S02]  /*5fb0*/  FADD.FTZ R175, -R175, R203 ;  /* 0x000000cbafaf7221 */ /* 0x000fe40000010100 */
[----:B------:R-:W-:Y:S02]  /*5fc0*/  FADD.FTZ R168, -R168, R199 ;  /* 0x000000c7a8a87221 */ /* 0x000fe40000010100 */
[----:B------:R-:W-:-:S02]  /*5fd0*/  FADD.FTZ R183, -R183, R204 ;  /* 0x000000ccb7b77221 */ /* 0x000fc40000010100 */
[----:B------:R-:W-:Y:S02]  /*5fe0*/  FADD.FTZ R167, -R167, R186 ;  /* 0x000000baa7a77221 */ /* 0x000fe40000010100 */
[----:B0-----:R-:W-:Y:S02]  /*5ff0*/  FFMA.FTZ R188, R5, R188, R181 ;  /* 0x000000bc05bc7223 */ /* 0x001fe400000100b5 */
[----:B------:R-:W-:Y:S02]  /*6000*/  FFMA.FTZ R5, R85, R204, R6 ;  /* 0x000000cc55057223 */ /* 0x000fe40000010006 */
[----:B------:R-:W-:Y:S02]  /*6010*/  FADD.FTZ R181, -R190, R198 ;  /* 0x000000c6beb57221 */ /* 0x000fe40000010100 */
[----:B------:R-:W-:Y:S02]  /*6020*/  FADD.FTZ R190, -R187, R202 ;  /* 0x000000cabbbe7221 */ /* 0x000fe40000010100 */
[----:B------:R-:W-:-:S02]  /*6030*/  FFMA.FTZ R5, R84, R202, R5 ;  /* 0x000000ca54057223 */ /* 0x000fc40000010005 */
[----:B------:R-:W-:Y:S02]  /*6040*/  FFMA.FTZ R185, R189, R188, R185 ;  /* 0x000000bcbdb97223 */ /* 0x000fe400000100b9 */
[----:B------:R-:W-:Y:S02]  /*6050*/  FFMA.FTZ R202, R173, R202, R191 ;  /* 0x000000caadca7223 */ /* 0x000fe400000100bf */
[----:B------:R-:W-:Y:S02]  /*6060*/  FMUL.FTZ R189, R74, R162 ;  /* 0x000000a24abd7220 */ /* 0x000fe40000410000 */
[----:B------:R-:W-:Y:S02]  /*6070*/  FFMA.FTZ R5, R83, R202, R5 ;  /* 0x000000ca53057223 */ /* 0x000fe40000010005 */
[----:B------:R-:W-:Y:S02]  /*6080*/  FFMA.FTZ R189, R192, R185, R189 ;  /* 0x000000b9c0bd7223 */ /* 0x000fe400000100bd */
[----:B------:R-:W-:-:S02]  /*6090*/  FADD.FTZ R187, -R4, R7 ;  /* 0x0000000704bb7221 */ /* 0x000fc40000010100 */
[----:B------:R-:W-:Y:S01]  /*60a0*/  FFMA.FTZ R6, R82, R205, R5 ;  /* 0x000000cd52067223 */ /* 0x000fe20000010005 */
[----:B------:R-:W-:Y:S01]  /*60b0*/  HFMA2.MMA R5, -RZ, RZ, 0, 0 ;  /* 0x00000000ff057435 */ /* 0x000fe200000001ff */
[----:B------:R-:W-:Y:S02]  /*60c0*/  FMUL.FTZ R4, R76, R162 ;  /* 0x000000a24c047220 */ /* 0x000fe40000410000 */
[----:B------:R-:W-:Y:S02]  /*60d0*/  FFMA.FTZ R193, R170, R189, R193 ;  /* 0x000000bdaac17223 */ /* 0x000fe400000100c1 */
[----:B------:R-:W-:Y:S02]  /*60e0*/  FADD.FTZ R192, -R197, R205 ;  /* 0x000000cdc5c07221 */ /* 0x000fe40000010100 */
[----:B------:R-:W-:Y:S01]  /*60f0*/  FFMA.FTZ R195, R195, R193, R4 ;  /* 0x000000c1c3c37223 */ /* 0x000fe20000010004 */
[----:B------:R-:W-:Y:S01]  /*6100*/  MOV R4, R126 ;  /* 0x0000007e00047202 */ /* 0x000fe20000000f00 */
[----:B------:R-:W-:-:S02]  /*6110*/  FMUL.FTZ R197, R77, R162 ;  /* 0x000000a24dc57220 */ /* 0x000fc40000410000 */
[----:B------:R-:W-:Y:S02]  /*6120*/  FMUL.FTZ R198, R95, R64 ;  /* 0x000000405fc67220 */ /* 0x000fe40000410000 */
[----:B------:R-:W-:-:S04]  /*6130*/  IMAD.WIDE.U32 R4, R141, c[0x0][0x298], R4 ;  /* 0x0000a6008d047a25 */ /* 0x000fc800078e0004 */
[----:B------:R-:W-:Y:S02]  /*6140*/  IMAD R7, R141, c[0x0][0x29c], R194 ;  /* 0x0000a7008d077a24 */ /* 0x000fe400078e02c2 */
[----:B------:R-:W-:Y:S02]  /*6150*/  FFMA.FTZ R197, R182, R195, R197 ;  /* 0x000000c3b6c57223 */ /* 0x000fe400000100c5 */
[----:B------:R-:W-:Y:S01]  /*6160*/  FMUL.FTZ R182, R155, R198 ;  /* 0x000000c69bb67220 */ /* 0x000fe20000410000 */
[----:B------:R-:W-:Y:S01]  /*6170*/  IADD3 R5, R5, R7, RZ ;  /* 0x0000000705057210 */ /* 0x000fe20007ffe0ff */
[----:B------:R-:W-:Y:S02]  /*6180*/  FMUL.FTZ R194, R78, R162 ;  /* 0x000000a24ec27220 */ /* 0x000fe40000410000 */
[-C--:B------:R-:W-:Y:S02]  /*6190*/  FFMA.FTZ R6, R81, R201.reuse, R6 ;  /* 0x000000c951067223 */ /* 0x080fe40000010006 */
[----:B------:R-:W-:-:S02]  /*61a0*/  FFMA.FTZ R7, R18, R201, R182 ;  /* 0x000000c912077223 */ /* 0x000fc400000100b6 */
[----:B------:R-:W-:Y:S02]  /*61b0*/  FMUL.FTZ R205, R79, R162 ;  /* 0x000000a24fcd7220 */ /* 0x000fe40000410000 */
[----:B------:R-:W-:Y:S02]  /*61c0*/  FFMA.FTZ R201, R176, R197, R194 ;  /* 0x000000c5b0c97223 */ /* 0x000fe400000100c2 */
[----:B------:R-:W-:Y:S02]  /*61d0*/  FADD.FTZ R182, -R182, R7 ;  /* 0x00000007b6b67221 */ /* 0x000fe40000010100 */
[----:B------:R-:W-:Y:S02]  /*61e0*/  FFMA.FTZ R6, R80, R7, R6 ;  /* 0x0000000750067223 */ /* 0x000fe40000010006 */
[----:B------:R-:W-:Y:S02]  /*61f0*/  FMUL.FTZ R7, R94, R61 ;  /* 0x0000003d5e077220 */ /* 0x000fe40000410000 */
[----:B------:R-:W-:-:S02]  /*6200*/  FFMA.FTZ R205, R178, R201, R205 ;  /* 0x000000c9b2cd7223 */ /* 0x000fc400000100cd */
[----:B------:R-:W-:Y:S02]  /*6210*/  IMAD R194, R164, c[0x0][0x2a0], RZ ;  /* 0x0000a800a4c27a24 */ /* 0x000fe400078e02ff */
[----:B------:R-:W-:Y:S02]  /*6220*/  FFMA.FTZ R200, R79, R200, R6 ;  /* 0x000000c84fc87223 */ /* 0x000fe40000010006 */
[----:B------:R-:W-:Y:S02]  /*6230*/  FMUL.FTZ R178, R152, R7 ;  /* 0x0000000798b27220 */ /* 0x000fe40000410000 */
[----:B------:R-:W-:-:S04]  /*6240*/  IMAD.WIDE.U32 R6, R137, c[0x0][0x2a0], R4 ;  /* 0x0000a80089067a25 */ /* 0x000fc800078e0004 */
[----:B------:R-:W-:Y:S01]  /*6250*/  FFMA.FTZ R207, R180, R205, R207 ;  /* 0x000000cdb4cf7223 */ /* 0x000fe200000100cf */
[----:B------:R-:W-:Y:S01]  /*6260*/  LEA R4, P0, R6, c[0x0][0x318], 0x2 ;  /* 0x0000c60006047a11 */ /* 0x000fe200078010ff */
[----:B------:R-:W-:Y:S02]  /*6270*/  FMUL.FTZ R5, R81, R162 ;  /* 0x000000a251057220 */ /* 0x000fe40000410000 */
[----:B------:R-:W-:Y:S02]  /*6280*/  IMAD R209, R137, c[0x0][0x2a4], R194 ;  /* 0x0000a90089d17a24 */ /* 0x000fe400078e02c2 */
[-C--:B------:R-:W-:Y:S02]  /*6290*/  FFMA.FTZ R180, R176, R203.reuse, R178 ;  /* 0x000000cbb0b47223 */ /* 0x080fe400000100b2 */
[----:B------:R-:W-:Y:S02]  /*62a0*/  FFMA.FTZ R200, R78, R203, R200 ;  /* 0x000000cb4ec87223 */ /* 0x000fe400000100c8 */
[----:B------:R-:W-:Y:S01]  /*62b0*/  FFMA.FTZ R176, R18, R207, R5 ;  /* 0x000000cf12b07223 */ /* 0x000fe20000010005 */
[----:B------:R-:W-:Y:S01]  /*62c0*/  IADD3 R18, P2, R123, R6, RZ ;  /* 0x000000067b127210 */ /* 0x000fe20007f5e0ff */
[----:B------:R-:W-:-:S02]  /*62d0*/  FMUL.FTZ R203, R82, R162 ;  /* 0x000000a252cb7220 */ /* 0x000fc40000410000 */
[----:B------:R-:W-:Y:S01]  /*62e0*/  IMAD.IADD R194, R7, 0x1, R209 ;  /* 0x0000000107c27824 */ /* 0x000fe200078e02d1 */
[----:B------:R-:W-:Y:S01]  /*62f0*/  SHF.L.U32 R209, R21, 0x2, RZ ;  /* 0x0000000215d17819 */ /* 0x000fe200000006ff */
[----:B------:R-:W-:Y:S02]  /*6300*/  FFMA.FTZ R203, R171, R176, R203 ;  /* 0x000000b0abcb7223 */ /* 0x000fe400000100cb */
[----:B------:R-:W-:Y:S01]  /*6310*/  FMUL.FTZ R171, R83, R162 ;  /* 0x000000a253ab7220 */ /* 0x000fe20000410000 */
[----:B------:R-:W-:Y:S01]  /*6320*/  LEA.HI.X R5, R6, c[0x0][0x31c], R194, 0x2, P0 ;  /* 0x0000c70006057a11 */ /* 0x000fe200000f14c2 */
[----:B------:R-:W-:Y:S02]  /*6330*/  FADD.FTZ R178, -R178, R180 ;  /* 0x000000b4b2b27221 */ /* 0x000fe40000010100 */
[----:B------:R-:W-:Y:S02]  /*6340*/  FFMA.FTZ R7, R77, R180, R200 ;  /* 0x000000b44d077223 */ /* 0x000fe400000100c8 */
[----:B------:R-:W-:-:S02]  /*6350*/  FMUL.FTZ R6, R89, R48 ;  /* 0x0000003059067220 */ /* 0x000fc40000410000 */
[----:B------:R-:W-:Y:S02]  /*6360*/  FADD.FTZ R180, -R169, R196 ;  /* 0x000000c4a9b47221 */ /* 0x000fe40000010100 */
[----:B------:R-:W-:Y:S02]  /*6370*/  FFMA.FTZ R172, R172, R203, R171 ;  /* 0x000000cbacac7223 */ /* 0x000fe400000100ab */
[----:B------:R-:W-:Y:S02]  /*6380*/  FMUL.FTZ R169, R84, R162 ;  /* 0x000000a254a97220 */ /* 0x000fe40000410000 */
[----:B------:R-:W-:Y:S02]  /*6390*/  FFMA.FTZ R196, R76, R196, R7 ;  /* 0x000000c44cc47223 */ /* 0x000fe40000010007 */
[----:B------:R-:W-:Y:S02]  /*63a0*/  FMUL.FTZ R6, R149, R6 ;  /* 0x0000000695067220 */ /* 0x000fe40000410000 */
[----:B------:R-:W-:-:S02]  /*63b0*/  FFMA.FTZ R173, R173, R172, R169 ;  /* 0x000000acadad7223 */ /* 0x000fc400000100a9 */
[-C--:B------:R-:W-:Y:S02]  /*63c0*/  FMUL.FTZ R171, R85, R162.reuse ;  /* 0x000000a255ab7220 */ /* 0x080fe40000410000 */
[-C--:B------:R-:W-:Y:S02]  /*63d0*/  FFMA.FTZ R7, R170, R199.reuse, R6 ;  /* 0x000000c7aa077223 */ /* 0x080fe40000010006 */
[----:B------:R-:W-:Y:S02]  /*63e0*/  FFMA.FTZ R196, R75, R199, R196 ;  /* 0x000000c74bc47223 */ /* 0x000fe400000100c4 */
[----:B------:R-:W-:Y:S02]  /*63f0*/  IMAD R199, R122, -0x400, R139 ;  /* 0xfffffc007ac77824 */ /* 0x000fe400078e028b */
[----:B------:R-:W-:Y:S02]  /*6400*/  FFMA.FTZ R171, R174, R173, R171 ;  /* 0x000000adaeab7223 */ /* 0x000fe400000100ab */
[----:B------:R-:W-:Y:S01]  /*6410*/  FMUL.FTZ R169, R86, R162 ;  /* 0x000000a256a97220 */ /* 0x000fe20000410000 */
[----:B------:R-:W-:Y:S01]  /*6420*/  SHF.R.S32.HI R174, RZ, 0x1f, R199 ;  /* 0x0000001fffae7819 */ /* 0x000fe200000114c7 */
[----:B------:R-:W-:Y:S01]  /*6430*/  FADD.FTZ R170, -R6, R7 ;  /* 0x0000000706aa7221 */ /* 0x000fe20000010100 */
[----:B------:R-:W-:Y:S01]  /*6440*/  LEA R6, P0, R199, R4, 0x2 ;  /* 0x00000004c7067211 */ /* 0x000fe200078010ff */
[----:B------:R-:W-:Y:S01]  /*6450*/  FFMA.FTZ R196, R74, R7, R196 ;  /* 0x000000074ac47223 */ /* 0x000fe200000100c4 */
[----:B------:R-:W-:Y:S01]  /*6460*/  SHF.L.U64.HI R7, R21, 0x2, R0 ;  /* 0x0000000215077819 */ /* 0x000fe20000010200 */
[----:B------:R-:W-:-:S02]  /*6470*/  FFMA.FTZ R169, R166, R171, R169 ;  /* 0x000000aba6a97223 */ /* 0x000fc400000100a9 */
[----:B------:R-:W-:Y:S02]  /*6480*/  FMUL.FTZ R162, R87, R162 ;  /* 0x000000a257a27220 */ /* 0x000fe40000410000 */
[----:B------:R-:W-:Y:S01]  /*6490*/  IMAD R166, R7, c[0x0][0x2b0], RZ ;  /* 0x0000ac0007a67a24 */ /* 0x000fe200078e02ff */
[----:B------:R-:W-:Y:S01]  /*64a0*/  LEA.HI.X R7, R199, R5, R174, 0x2, P0 ;  /* 0x00000005c7077211 */ /* 0x000fe200000f14ae */
[----:B------:R-:W-:Y:S01]  /*64b0*/  FFMA.FTZ R162, R161, R169, R162 ;  /* 0x000000a9a1a27223 */ /* 0x000fe200000100a2 */
[----:B------:R-:W-:Y:S01]  /*64c0*/  SHF.L.U32 R161, R126, 0x4, RZ ;  /* 0x000000047ea17819 */ /* 0x000fe200000006ff */
[----:B------:R-:W-:Y:S02]  /*64d0*/  FADD.FTZ R174, -R19, R179 ;  /* 0x000000b313ae7221 */ /* 0x000fe40000010100 */
[----:B------:R-:W-:Y:S01]  /*64e0*/  FFMA.FTZ R196, R73, R186, R196 ;  /* 0x000000ba49c47223 */ /* 0x000fe200000100c4 */
[----:B------:R-:W-:Y:S01]  /*64f0*/  LEA.HI.SX32 R186, R161, R161, 0x1b ;  /* 0x000000a1a1ba7211 */ /* 0x000fe200078fdaff */
[----:B------:R-:W-:-:S02]  /*6500*/  FMUL.FTZ R179, R72, R179 ;  /* 0x000000b348b37220 */ /* 0x000fc40000410000 */
[----:B------:R-:W-:Y:S02]  /*6510*/  FMUL.FTZ R19, R162, R71 ;  /* 0x00000047a2137220 */ /* 0x000fe40000410000 */
[----:B------:R-:W-:Y:S01]  /*6520*/  IMAD R211, R209, c[0x0][0x2b4], R166 ;  /* 0x0000ad00d1d37a24 */ /* 0x000fe200078e02a6 */
[----:B------:R-:W-:Y:S01]  /*6530*/  P2R R166, PR, RZ, 0x2 ;  /* 0x00000002ffa67803 */ /* 0x000fe20000000000 */
[----:B------:R-:W-:Y:S02]  /*6540*/  FADD.FTZ R166, R196, R179 ;  /* 0x000000b3c4a67221 */ /* 0x000fe40000010000 */
[----:B------:R-:W-:Y:S02]  /*6550*/  FMUL.FTZ R198, R169, R70 ;  /* 0x00000046a9c67220 */ /* 0x000fe40000410000 */
[----:B------:R-:W-:Y:S02]  /*6560*/  FFMA.FTZ R196, R181, R19, RZ ;  /* 0x00000013b5c47223 */ /* 0x000fe400000100ff */
[----:B------:R-:W-:-:S02]  /*6570*/  FMUL.FTZ R213, R188, R39 ;  /* 0x00000027bcd57220 */ /* 0x000fc40000410000 */
[----:B------:R-:W-:Y:S02]  /*6580*/  FMUL.FTZ R179, R171, R69 ;  /* 0x00000045abb37220 */ /* 0x000fe40000410000 */
[----:B------:R-:W-:Y:S02]  /*6590*/  FFMA.FTZ R196, R187, R198, R196 ;  /* 0x000000c6bbc47223 */ /* 0x000fe400000100c4 */
[----:B------:R-:W-:Y:S02]  /*65a0*/  FMUL.FTZ R215, R88, R213 ;  /* 0x000000d558d77220 */ /* 0x000fe40000410000 */
[----:B-1----:R-:W-:Y:S02]  /*65b0*/  FMUL.FTZ R16, R173, R68 ;  /* 0x00000044ad107220 */ /* 0x002fe40000410000 */
[----:B------:R-:W-:Y:S01]  /*65c0*/  FFMA.FTZ R17, R183, R179, R196 ;  /* 0x000000b3b7117223 */ /* 0x000fe200000100c4 */
[----:B------:R0:W-:Y:S01]  /*65d0*/  STS [R186.X4+0x10cc], R215 ;  /* 0x0010ccd7ba007388 */ /* 0x0001e20000004800 */
[----:B------:R-:W-:-:S02]  /*65e0*/  FADD.FTZ R191, -R191, R202 ;  /* 0x000000cabfbf7221 */ /* 0x000fc40000010100 */
[----:B------:R-:W-:Y:S02]  /*65f0*/  FFMA.FTZ R196, R190, R16, R17 ;  /* 0x00000010bec47223 */ /* 0x000fe40000010011 */
[----:B------:R-:W-:Y:S02]  /*6600*/  FMUL.FTZ R200, R203, R66 ;  /* 0x00000042cbc87220 */ /* 0x000fe40000410000 */
[----:B------:R-:W-:Y:S02]  /*6610*/  FMUL.FTZ R235, R193, R51 ;  /* 0x00000033c1eb7220 */ /* 0x000fe40000410000 */
[----:B------:R-:W-:Y:S02]  /*6620*/  FMUL.FTZ R217, R176, R65 ;  /* 0x00000041b0d97220 */ /* 0x000fe40000410000 */
[----:B0-----:R-:W-:Y:S02]  /*6630*/  FMUL.FTZ R215, R172, R67 ;  /* 0x00000043acd77220 */ /* 0x001fe40000410000 */
[----:B------:R-:W-:-:S02]  /*6640*/  FMUL.FTZ R219, R92, R235 ;  /* 0x000000eb5cdb7220 */ /* 0x000fc40000410000 */
[----:B------:R-:W-:Y:S02]  /*6650*/  FFMA.FTZ R17, R191, R215, R196 ;  /* 0x000000d7bf117223 */ /* 0x000fe400000100c4 */
[----:B------:R-:W-:Y:S01]  /*6660*/  FMUL.FTZ R196, R207, R64 ;  /* 0x00000040cfc47220 */ /* 0x000fe20000410000 */
[----:B------:R0:W-:Y:S01]  /*6670*/  STS [R186.X4+0x10c0], R219 ;  /* 0x0010c0dbba007388 */ /* 0x0001e20000004800 */
[----:B------:R-:W-:Y:S02]  /*6680*/  FFMA.FTZ R17, R192, R200, R17 ;  /* 0x000000c8c0117223 */ /* 0x000fe40000010011 */
[----:B------:R-:W-:Y:S02]  /*6690*/  FMUL.FTZ R237, R185, R43 ;  /* 0x0000002bb9ed7220 */ /* 0x000fe40000410000 */
[----:B------:R-:W-:Y:S02]  /*66a0*/  FFMA.FTZ R17, R184, R217, R17 ;  /* 0x000000d9b8117223 */ /* 0x000fe40000010011 */
[----:B------:R-:W-:-:S02]  /*66b0*/  FMUL.FTZ R223, R90, R237 ;  /* 0x000000ed5adf7220 */ /* 0x000fc40000410000 */
[----:B------:R-:W-:Y:S02]  /*66c0*/  FFMA.FTZ R202, R182, R196, R17 ;  /* 0x000000c4b6ca7223 */ /* 0x000fe40000010011 */
[----:B0-----:R-:W-:Y:S01]  /*66d0*/  FMUL.FTZ R219, R205, R63 ;  /* 0x0000003fcddb7220 */ /* 0x001fe20000410000 */
[----:B------:R0:W-:Y:S01]  /*66e0*/  STS [R186.X4+0x10c8], R223 ;  /* 0x0010c8dfba007388 */ /* 0x0001e20000004800 */
[----:B------:R-:W-:Y:S02]  /*66f0*/  FMUL.FTZ R204, R201, R62 ;  /* 0x0000003ec9cc7220 */ /* 0x000fe40000410000 */
[----:B------:R-:W-:Y:S02]  /*6700*/  FFMA.FTZ R202, R177, R219, R202 ;  /* 0x000000dbb1ca7223 */ /* 0x000fe400000100ca */
[----:B------:R-:W-:Y:S02]  /*6710*/  FMUL.FTZ R229, R197, R61 ;  /* 0x0000003dc5e57220 */ /* 0x000fe40000410000 */
[----:B------:R-:W-:-:S02]  /*6720*/  FMUL.FTZ R208, R189, R48 ;  /* 0x00000030bdd07220 */ /* 0x000fc40000410000 */
[----:B------:R-:W-:Y:S02]  /*6730*/  FMUL.FTZ R206, R195, R56 ;  /* 0x00000038c3ce7220 */ /* 0x000fe40000410000 */
[----:B0-----:R-:W-:Y:S02]  /*6740*/  FMUL.FTZ R223, R98, R217 ;  /* 0x000000d962df7220 */ /* 0x001fe40000410000 */
[----:B------:R-:W-:Y:S02]  /*6750*/  FFMA.FTZ R217, R175, R204, R202 ;  /* 0x000000ccafd97223 */ /* 0x000fe400000100ca */
[----:B------:R-:W-:Y:S01]  /*6760*/  FMUL.FTZ R221, R89, R208 ;  /* 0x000000d059dd7220 */ /* 0x000fe20000410000 */
[----:B------:R-:W-:Y:S01]  /*6770*/  STS [R186.X4+0x10a8], R223 ;  /* 0x0010a8dfba007388 */ /* 0x000fe20000004800 */
[-C--:B------:R-:W-:Y:S02]  /*6780*/  FFMA.FTZ R217, R178, R229.reuse, R217 ;  /* 0x000000e5b2d97223 */ /* 0x080fe400000100d9 */
[----:B------:R-:W-:Y:S01]  /*6790*/  FMUL.FTZ R231, R94, R229 ;  /* 0x000000e55ee77220 */ /* 0x000fe20000410000 */
[----:B------:R0:W-:Y:S01]  /*67a0*/  STS [R186.X4+0x10c4], R221 ;  /* 0x0010c4ddba007388 */ /* 0x0001e20000004800 */
[----:B------:R-:W-:-:S02]  /*67b0*/  FFMA.FTZ R229, R180, R206, R217 ;  /* 0x000000ceb4e57223 */ /* 0x000fc400000100d9 */
[----:B------:R-:W-:Y:S01]  /*67c0*/  FMUL.FTZ R217, R102, R179 ;  /* 0x000000b366d97220 */ /* 0x000fe20000410000 */
[----:B------:R-:W-:Y:S01]  /*67d0*/  IADD3 R179, -R123, c[0x0][0x168], -R126 ;  /* 0x00005a007bb37a10 */ /* 0x000fe20007ffe97e */
[----:B------:R-:W-:Y:S01]  /*67e0*/  FMUL.FTZ R17, R97, R200 ;  /* 0x000000c861117220 */ /* 0x000fe20000410000 */
[----:B------:R-:W-:Y:S01]  /*67f0*/  STS [R186.X4+0x10b8], R231 ;  /* 0x0010b8e7ba007388 */ /* 0x000fe20000004800 */
[----:B------:R-:W-:Y:S01]  /*6800*/  FMUL.FTZ R227, R96, R219 ;  /* 0x000000db60e37220 */ /* 0x000fe20000410000 */
[----:B------:R-:W-:Y:S01]  /*6810*/  ISETP.GE.AND P0, PT, R179, 0x1, PT ;  /* 0x00000001b300780c */ /* 0x000fe20003f06270 */
[----:B------:R-:W-:Y:S01]  /*6820*/  FMUL.FTZ R233, R91, R206 ;  /* 0x000000ce5be97220 */ /* 0x000fe20000410000 */
[----:B------:R1:W-:Y:S01]  /*6830*/  STS [R186.X4+0x10a4], R17 ;  /* 0x0010a411ba007388 */ /* 0x0003e20000004800 */
[----:B0-----:R-:W-:Y:S01]  /*6840*/  FMUL.FTZ R221, R93, R204 ;  /* 0x000000cc5ddd7220 */ /* 0x001fe20000410000 */
[----:B------:R-:W-:Y:S01]  /*6850*/  IADD3 R223, R126, 0x40, RZ ;  /* 0x000000407edf7810 */ /* 0x000fe20007ffe0ff */
[----:B------:R-:W-:Y:S01]  /*6860*/  FMUL.FTZ R225, R95, R196 ;  /* 0x000000c45fe17220 */ /* 0x000fe20000410000 */
[----:B------:R-:W-:Y:S01]  /*6870*/  STS [R186.X4+0x10bc], R233 ;  /* 0x0010bce9ba007388 */ /* 0x000fe20000004800 */
[----:B------:R-:W-:Y:S01]  /*6880*/  FMUL.FTZ R219, R99, R16 ;  /* 0x0000001063db7220 */ /* 0x000fe20000410000 */
[----:B------:R-:W-:Y:S01]  /*6890*/  ISETP.GE.AND P1, PT, R179, 0x41, PT ;  /* 0x00000041b300780c */ /* 0x000fe20003f26270 */
[----:B------:R-:W-:Y:S01]  /*68a0*/  FFMA.FTZ R229, R168, R235, R229 ;  /* 0x000000eba8e57223 */ /* 0x000fe200000100e5 */
[----:B------:R0:W-:Y:S01]  /*68b0*/  STS [R186.X4+0x10b4], R221 ;  /* 0x0010b4ddba007388 */ /* 0x0001e20000004800 */
[----:B------:R-:W-:Y:S01]  /*68c0*/  IMAD.WIDE.U32 R6, R209, c[0x0][0x2b0], R6 ;  /* 0x0000ac00d1067a25 */ /* 0x000fe200078e0006 */
[----:B------:R-:W-:-:S02]  /*68d0*/  LEA.HI.SX32 R223, R223, R126, 0x1b ;  /* 0x0000007edfdf7211 */ /* 0x000fc400078fdaff */
[----:B------:R-:W-:Y:S01]  /*68e0*/  STS [R186.X4+0x10b0], R227 ;  /* 0x0010b0e3ba007388 */ /* 0x000fe20000004800 */
[----:B-1----:R-:W-:Y:S01]  /*68f0*/  FMUL.FTZ R17, R104, R19 ;  /* 0x0000001368117220 */ /* 0x002fe20000410000 */
[----:B------:R-:W-:Y:S01]  /*6900*/  IADD3 R7, R211, R7, RZ ;  /* 0x00000007d3077210 */ /* 0x000fe20007ffe0ff */
[----:B------:R-:W-:Y:S01]  /*6910*/  FFMA.FTZ R208, R170, R208, R229 ;  /* 0x000000d0aad07223 */ /* 0x000fe200000100e5 */
[----:B------:R-:W-:Y:S01]  /*6920*/  STS [R186.X4+0x10ac], R225 ;  /* 0x0010ace1ba007388 */ /* 0x000fe20000004800 */
[----:B------:R-:W-:Y:S01]  /*6930*/  LEA.HI.X.SX32 R19, R123, R194, 0x1, P2 ;  /* 0x000000c27b137211 */ /* 0x000fe200010f0eff */
[----:B0-----:R-:W-:Y:S02]  /*6940*/  FMUL.FTZ R221, R100, R215 ;  /* 0x000000d764dd7220 */ /* 0x001fe40000410000 */
[----:B------:R-:W-:Y:S01]  /*6950*/  FMUL.FTZ R215, R101, R198 ;  /* 0x000000c665d77220 */ /* 0x000fe20000410000 */
[----:B------:R-:W-:Y:S01]  /*6960*/  STS [R186.X4+0x109c], R219 ;  /* 0x00109cdbba007388 */ /* 0x000fe20000004800 */
[----:B------:R-:W-:-:S03]  /*6970*/  FFMA.FTZ R208, R167, R237, R208 ;  /* 0x000000eda7d07223 */ /* 0x000fc600000100d0 */
[----:B------:R-:W-:Y:S04]  /*6980*/  STS [R186.X4+0x10a0], R221 ;  /* 0x0010a0ddba007388 */ /* 0x000fe80000004800 */
[----:B------:R-:W-:Y:S04]  /*6990*/  STS [R186.X4+0x1098], R217 ;  /* 0x001098d9ba007388 */ /* 0x000fe80000004800 */
[----:B------:R0:W-:Y:S04]  /*69a0*/  STS [R186.X4+0x1094], R215 ;  /* 0x001094d7ba007388 */ /* 0x0001e80000004800 */
[----:B------:R1:W-:Y:S01]  /*69b0*/  STS [R186.X4+0x1090], R17 ;  /* 0x00109011ba007388 */ /* 0x0003e20000004800 */
[----:B0-----:R-:W-:-:S03]  /*69c0*/  FMUL.FTZ R215, R174, R213 ;  /* 0x000000d5aed77220 */ /* 0x001fc60000410000 */
[----:B------:R-:W-:Y:S06]  /*69d0*/  BAR.SYNC.DEFER_BLOCKING 0x0 ;  /* 0x0000000000007b1d */ /* 0x000fec0000010000 */
[----:B------:R-:W-:Y:S05]  /*69e0*/  @!P0 BRA `(.L_x_3143) ;  /* 0x0000009000008947 */ /* 0x000fea0003800000 */
[----:B-1----:R-:W-:Y:S01]  /*69f0*/  LEA.HI.SX32 R186, R126, R126, 0x1b ;  /* 0x0000007e7eba7211 */ /* 0x002fe200078fdaff */
[----:B------:R-:W-:Y:S02]  /*6a00*/  IMAD R144, R144, c[0x0][0x2b0], RZ ;  /* 0x0000ac0090907a24 */ /* 0x000fe400078e02ff */
[C---:B------:R-:W-:Y:S02]  /*6a10*/  IMAD.WIDE.U32 R18, R23.reuse, c[0x0][0x2b0], R18 ;  /* 0x0000ac0017127a25 */ /* 0x040fe400078e0012 */
[----:B------:R-:W0:Y:S02]  /*6a20*/  LDS R213, [R186.X4+0x1090] ;  /* 0x00109000bad57984 */ /* 0x000e240000004800 */
[----:B------:R-:W-:Y:S01]  /*6a30*/  IMAD R17, R23, c[0x0][0x2b4], R144 ;  /* 0x0000ad0017117a24 */ /* 0x000fe200078e0290 */
[----:B------:R-:W-:-:S04]  /*6a40*/  LEA R16, P0, R18, c[0x0][0x318], 0x2 ;  /* 0x0000c60012107a11 */ /* 0x000fc800078010ff */
[----:B------:R-:W-:-:S04]  /*6a50*/  IADD3 R17, R19, R17, RZ ;  /* 0x0000001113117210 */ /* 0x000fc80007ffe0ff */
[----:B------:R-:W-:-:S05]  /*6a60*/  LEA.HI.X R17, R18, c[0x0][0x31c], R17, 0x2, P0 ;  /* 0x0000c70012117a11 */ /* 0x000fca00000f1411 */
[----:B0-----:R0:W-:Y:S02]  /*6a70*/  RED.E.ADD.F32.FTZ.RN.STRONG.GPU [R16.64], R213 ;  /* 0x000000d51000798e */ /* 0x0011e4000c10e784 */
.L_x_3143:
[----:B-1----:R-:W-:Y:S05]  /*6a80*/  BSYNC B0 ;  /* 0x0000000000007941 */ /* 0x002fea0003800000 */
.L_x_3142:
        /* <DEDUP_REMOVED lines=10> */
.L_x_3145:
[----:B------:R-:W-:Y:S05]  /*6b30*/  BSYNC B0 ;  /* 0x0000000000007941 */ /* 0x000fea0003800000 */
.L_x_3144:
        /* <DEDUP_REMOVED lines=14> */
.L_x_3147:
[----:B------:R-:W-:Y:S05]  /*6c20*/  BSYNC B0 ;  /* 0x0000000000007941 */ /* 0x000fea0003800000 */
.L_x_3146:
[----:B------:R-:W2:Y:S01]  /*6c30*/  LDS R19, [R19.X4+0x1390] ;  /* 0x0013900013137984 */ /* 0x000ea20000004800 */
[----:B------:R-:W-:Y:S01]  /*6c40*/  BSSY B0, `(.L_x_3148) ;  /* 0x0000005000007945 */ /* 0x000fe20003800000 */
[----:B0-----:R-:W-:Y:S02]  /*6c50*/  IADD3 R17, R126, 0x140, RZ ;  /* 0x000001407e117810 */ /* 0x001fe40007ffe0ff */
[----:B------:R-:W-:Y:S01]  /*6c60*/  LEA.HI.SX32 R5, R5, R126, 0x1b ;  /* 0x0000007e05057211 */ /* 0x000fe200078fdaff */
[----:B------:R-:W-:Y:S05]  /*6c70*/  @!P0 BRA `(.L_x_3149) ;  /* 0x0000001000008947 */ /* 0x000fea0003800000 */
[----:B--2---:R0:W-:Y:S02]  /*6c80*/  RED.E.ADD.F32.FTZ.RN.STRONG.GPU [R6.64+-0xd00], R19 ;  /* 0xfff300130600798e */ /* 0x0041e4000c10e784 */
.L_x_3149:
[----:B------:R-:W-:Y:S05]  /*6c90*/  BSYNC B0 ;  /* 0x0000000000007941 */ /* 0x000fea0003800000 */
.L_x_3148:
[----:B------:R-:W3:Y:S01]  /*6ca0*/  LDS R5, [R5.X4+0x1490] ;  /* 0x0014900005057984 */ /* 0x000ee20000004800 */
[----:B------:R-:W-:Y:S01]  /*6cb0*/  BSSY B0, `(.L_x_3150) ;  /* 0x0000005000007945 */ /* 0x000fe20003800000 */
[----:B0-2---:R-:W-:-:S02]  /*6cc0*/  IADD3 R19, R126, 0x180, RZ ;  /* 0x000001807e137810 */ /* 0x005fc40007ffe0ff */
[----:B------:R-:W-:Y:S01]  /*6cd0*/  LEA.HI.SX32 R17, R17, R126, 0x1b ;  /* 0x0000007e11117211 */ /* 0x000fe200078fdaff */
[----:B------:R-:W-:Y:S05]  /*6ce0*/  @!P1 BRA `(.L_x_3151) ;  /* 0x0000001000009947 */ /* 0x000fea0003800000 */
[----:B---3--:R0:W-:Y:S02]  /*6cf0*/  RED.E.ADD.F32.FTZ.RN.STRONG.GPU [R6.64+-0xc00], R5 ;  /* 0xfff400050600798e */ /* 0x0081e4000c10e784 */
.L_x_3151:
[----:B------:R-:W-:Y:S05]  /*6d00*/  BSYNC B0 ;  /* 0x0000000000007941 */ /* 0x000fea0003800000 */
.L_x_3150:
[----:B------:R-:W2:Y:S01]  /*6d10*/  LDS R17, [R17.X4+0x1590] ;  /* 0x0015900011117984 */ /* 0x000ea20000004800 */
[----:B------:R-:W-:Y:S01]  /*6d20*/  BSSY B0, `(.L_x_3152) ;  /* 0x0000005000007945 */ /* 0x000fe20003800000 */
[----:B0--3--:R-:W-:Y:S02]  /*6d30*/  IADD3 R5, R126, 0x1c0, RZ ;  /* 0x000001c07e057810 */ /* 0x009fe40007ffe0ff */
[----:B------:R-:W-:Y:S01]  /*6d40*/  LEA.HI.SX32 R19, R19, R126, 0x1b ;  /* 0x0000007e13137211 */ /* 0x000fe200078fdaff */
[----:B------:R-:W-:Y:S05]  /*6d50*/  @!P2 BRA `(.L_x_3153) ;  /* 0x000000100000a947 */ /* 0x000fea0003800000 */
[----:B--2---:R0:W-:Y:S02]  /*6d60*/  RED.E.ADD.F32.FTZ.RN.STRONG.GPU [R6.64+-0xb00], R17 ;  /* 0xfff500110600798e */ /* 0x0041e4000c10e784 */
.L_x_3153:
[----:B------:R-:W-:Y:S05]  /*6d70*/  BSYNC B0 ;  /* 0x0000000000007941 */ /* 0x000fea0003800000 */
.L_x_3152:
[----:B------:R-:W3:Y:S01]  /*6d80*/  LDS R19, [R19.X4+0x1690] ;  /* 0x0016900013137984 */ /* 0x000ee20000004800 */
[----:B------:R-:W-:Y:S01]  /*6d90*/  BSSY B0, `(.L_x_3154) ;  /* 0x0000005000007945 */ /* 0x000fe20003800000 */
[----:B0-2---:R-:W-:Y:S02]  /*6da0*/  IADD3 R17, R126, 0x200, RZ ;  /* 0x000002007e117810 */ /* 0x005fe40007ffe0ff */
[----:B------:R-:W-:Y:S01]  /*6db0*/  LEA.HI.SX32 R5, R5, R126, 0x1b ;  /* 0x0000007e05057211 */ /* 0x000fe200078fdaff */
[----:B------:R-:W-:Y:S05]  /*6dc0*/  @!P3 BRA `(.L_x_3155) ;  /* 0x000000100000b947 */ /* 0x000fea0003800000 */
[----:B---3--:R0:W-:Y:S02]  /*6dd0*/  RED.E.ADD.F32.FTZ.RN.STRONG.GPU [R6.64+-0xa00], R19 ;  /* 0xfff600130600798e */ /* 0x0081e4000c10e784 */
.L_x_3155:
[----:B------:R-:W-:Y:S05]  /*6de0*/  BSYNC B0 ;  /* 0x0000000000007941 */ /* 0x000fea0003800000 */
.L_x_3154:
[----:B------:R-:W2:Y:S01]  /*6df0*/  LDS R5, [R5.X4+0x1790] ;  /* 0x0017900005057984 */ /* 0x000ea20000004800 */
[----:B------:R-:W-:Y:S01]  /*6e00*/  BSSY B0, `(.L_x_3156) ;  /* 0x0000004000007945 */ /* 0x000fe20003800000 */
[----:B------:R-:W-:Y:S01]  /*6e10*/  LEA.HI.SX32 R4, R17, R126, 0x1b ;  /* 0x0000007e11047211 */ /* 0x000fe200078fdaff */
[----:B------:R-:W-:Y:S05]  /*6e20*/  @!P4 BRA `(.L_x_3157) ;  /* 0x000000100000c947 */ /* 0x000fea0003800000 */
[----:B--2---:R2:W-:Y:S02]  /*6e30*/  RED.E.ADD.F32.FTZ.RN.STRONG.GPU [R6.64+-0x900], R5 ;  /* 0xfff700050600798e */ /* 0x0045e4000c10e784 */
.L_x_3157:
[----:B------:R-:W-:Y:S05]  /*6e40*/  BSYNC B0 ;  /* 0x0000000000007941 */ /* 0x000fea0003800000 */
.L_x_3156:
[----:B--2---:R2:W4:Y:S01]  /*6e50*/  LDS R5, [R4.X4+0x1890] ;  /* 0x0018900004057984 */ /* 0x0045220000004800 */
[----:B------:R-:W-:Y:S01]  /*6e60*/  BSSY B0, `(.L_x_3158) ;  /* 0x0000005000007945 */ /* 0x000fe20003800000 */
[----:B------:R-:W-:-:S02]  /*6e70*/  IADD3 R17, R126, 0x240, RZ ;  /* 0x000002407e117810 */ /* 0x000fc40007ffe0ff */
[----:B0--3--:R-:W-:Y:S01]  /*6e80*/  IADD3 R19, R126, 0x280, RZ ;  /* 0x000002807e137810 */ /* 0x009fe20007ffe0ff */
[----:B------:R-:W-:Y:S05]  /*6e90*/  @!P5 BRA `(.L_x_3159) ;  /* 0x000000100000d947 */ /* 0x000fea0003800000 */
[----:B----4-:R0:W-:Y:S02]  /*6ea0*/  RED.E.ADD.F32.FTZ.RN.STRONG.GPU [R6.64+-0x800], R5 ;  /* 0xfff800050600798e */ /* 0x0101e4000c10e784 */
.L_x_3159:
[----:B------:R-:W-:Y:S05]  /*6eb0*/  BSYNC B0 ;  /* 0x0000000000007941 */ /* 0x000fea0003800000 */
.L_x_3158:
        /* <DEDUP_REMOVED lines=14> */
.L_x_3161:
[----:B------:R-:W-:Y:S05]  /*6fa0*/  BSYNC B0 ;  /* 0x0000000000007941 */ /* 0x000fea0003800000 */
.L_x_3160:
[----:B------:R-:W3:Y:S01]  /*6fb0*/  LDS R19, [R19.X4+0x1a90] ;  /* 0x001a900013137984 */ /* 0x000ee20000004800 */
[----:B------:R-:W-:Y:S01]  /*6fc0*/  BSSY B0, `(.L_x_3162) ;  /* 0x0000005000007945 */ /* 0x000fe20003800000 */
[----:B0-----:R-:W-:-:S02]  /*6fd0*/  IADD3 R17, R126, 0x300, RZ ;  /* 0x000003007e117810 */ /* 0x001fc40007ffe0ff */
[----:B------:R-:W-:Y:S01]  /*6fe0*/  LEA.HI.SX32 R5, R5, R126, 0x1b ;  /* 0x0000007e05057211 */ /* 0x000fe200078fdaff */
[----:B------:R-:W-:Y:S05]  /*6ff0*/  @!P0 BRA `(.L_x_3163) ;  /* 0x0000001000008947 */ /* 0x000fea0003800000 */
[----:B---3--:R0:W-:Y:S02]  /*7000*/  RED.E.ADD.F32.FTZ.RN.STRONG.GPU [R6.64+-0x600], R19 ;  /* 0xfffa00130600798e */ /* 0x0081e4000c10e784 */
.L_x_3163:
[----:B------:R-:W-:Y:S05]  /*7010*/  BSYNC B0 ;  /* 0x0000000000007941 */ /* 0x000fea0003800000 */
.L_x_3162:
[----:B------:R-:W4:Y:S01]  /*7020*/  LDS R5, [R5.X4+0x1b90] ;  /* 0x001b900005057984 */ /* 0x000f220000004800 */
[----:B------:R-:W-:Y:S01]  /*7030*/  BSSY B0, `(.L_x_3164) ;  /* 0x0000005000007945 */ /* 0x000fe20003800000 */
[----:B0--3--:R-:W-:Y:S02]  /*7040*/  IADD3 R19, R126, 0x340, RZ ;  /* 0x000003407e137810 */ /* 0x009fe40007ffe0ff */
[----:B------:R-:W-:Y:S01]  /*7050*/  LEA.HI.SX32 R17, R17, R126, 0x1b ;  /* 0x0000007e11117211 */ /* 0x000fe200078fdaff */
[----:B------:R-:W-:Y:S05]  /*7060*/  @!P1 BRA `(.L_x_3165) ;  /* 0x0000001000009947 */ /* 0x000fea0003800000 */
[----:B----4-:R0:W-:Y:S02]  /*7070*/  RED.E.ADD.F32.FTZ.RN.STRONG.GPU [R6.64+-0x500], R5 ;  /* 0xfffb00050600798e */ /* 0x0101e4000c10e784 */
.L_x_3165:
[----:B------:R-:W-:Y:S05]  /*7080*/  BSYNC B0 ;  /* 0x0000000000007941 */ /* 0x000fea0003800000 */
.L_x_3164:
[----:B------:R-:W3:Y:S01]  /*7090*/  LDS R17, [R17.X4+0x1c90] ;  /* 0x001c900011117984 */ /* 0x000ee20000004800 */
[----:B------:R-:W-:Y:S01]  /*70a0*/  BSSY B0, `(.L_x_3166) ;  /* 0x0000005000007945 */ /* 0x000fe20003800000 */
[----:B0---4-:R-:W-:Y:S02]  /*70b0*/  IADD3 R5, R126, 0x380, RZ ;  /* 0x000003807e057810 */ /* 0x011fe40007ffe0ff */
[----:B------:R-:W-:Y:S01]  /*70c0*/  LEA.HI.SX32 R19, R19, R126, 0x1b ;  /* 0x0000007e13137211 */ /* 0x000fe200078fdaff */
[----:B------:R-:W-:Y:S05]  /*70d0*/  @!P2 BRA `(.L_x_3167) ;  /* 0x000000100000a947 */ /* 0x000fea0003800000 */
[----:B---3--:R0:W-:Y:S02]  /*70e0*/  RED.E.ADD.F32.FTZ.RN.STRONG.GPU [R6.64+-0x400], R17 ;  /* 0xfffc00110600798e */ /* 0x0081e4000c10e784 */
.L_x_3167:
[----:B------:R-:W-:Y:S05]  /*70f0*/  BSYNC B0 ;  /* 0x0000000000007941 */ /* 0x000fea0003800000 */
.L_x_3166:
[----:B------:R-:W4:Y:S01]  /*7100*/  LDS R19, [R19.X4+0x1d90] ;  /* 0x001d900013137984 */ /* 0x000f220000004800 */
[----:B------:R-:W-:Y:S01]  /*7110*/  BSSY B0, `(.L_x_3168) ;  /* 0x0000005000007945 */ /* 0x000fe20003800000 */
[----:B0--3--:R-:W-:-:S02]  /*7120*/  IADD3 R17, R126, 0x3c0, RZ ;  /* 0x000003c07e117810 */ /* 0x009fc40007ffe0ff */
[----:B------:R-:W-:Y:S01]  /*7130*/  LEA.HI.SX32 R5, R5, R126, 0x1b ;  /* 0x0000007e05057211 */ /* 0x000fe200078fdaff */
[----:B------:R-:W-:Y:S05]  /*7140*/  @!P3 BRA `(.L_x_3169) ;  /* 0x000000100000b947 */ /* 0x000fea0003800000 */
[----:B----4-:R0:W-:Y:S02]  /*7150*/  RED.E.ADD.F32.FTZ.RN.STRONG.GPU [R6.64+-0x300], R19 ;  /* 0xfffd00130600798e */ /* 0x0101e4000c10e784 */
.L_x_3169:
[----:B------:R-:W-:Y:S05]  /*7160*/  BSYNC B0 ;  /* 0x0000000000007941 */ /* 0x000fea0003800000 */
.L_x_3168:
[----:B------:R-:W3:Y:S01]  /*7170*/  LDS R5, [R5.X4+0x1e90] ;  /* 0x001e900005057984 */ /* 0x000ee20000004800 */
[----:B------:R-:W-:Y:S01]  /*7180*/  BSSY B0, `(.L_x_3170) ;  /* 0x0000004000007945 */ /* 0x000fe20003800000 */
[----:B------:R-:W-:Y:S01]  /*7190*/  LEA.HI.SX32 R17, R17, R126, 0x1b ;  /* 0x0000007e11117211 */ /* 0x000fe200078fdaff */
[----:B------:R-:W-:Y:S05]  /*71a0*/  @!P4 BRA `(.L_x_3171) ;  /* 0x000000100000c947 */ /* 0x000fea0003800000 */
[----:B---3--:R3:W-:Y:S02]  /*71b0*/  RED.E.ADD.F32.FTZ.RN.STRONG.GPU [R6.64+-0x200], R5 ;  /* 0xfffe00050600798e */ /* 0x0087e4000c10e784 */
.L_x_3171:
[----:B------:R-:W-:Y:S05]  /*71c0*/  BSYNC B0 ;  /* 0x0000000000007941 */ /* 0x000fea0003800000 */
.L_x_3170:
[----:B------:R-:W0:Y:S01]  /*71d0*/  LDS R17, [R17.X4+0x1f90] ;  /* 0x001f900011117984 */ /* 0x000e220000004800 */
[----:B------:R-:W-:Y:S01]  /*71e0*/  BSSY B0, `(.L_x_3172) ;  /* 0x0000003000007945 */ /* 0x000fe20003800000 */
[----:B------:R-:W-:Y:S05]  /*71f0*/  @!P5 BRA `(.L_x_3173) ;  /* 0x000000100000d947 */ /* 0x000fea0003800000 */
[----:B0-----:R0:W-:Y:S02]  /*7200*/  RED.E.ADD.F32.FTZ.RN.STRONG.GPU [R6.64+-0x100], R17 ;  /* 0xffff00110600798e */ /* 0x0011e4000c10e784 */
.L_x_3173:
[----:B------:R-:W-:Y:S05]  /*7210*/  BSYNC B0 ;  /* 0x0000000000007941 */ /* 0x000fea0003800000 */
.L_x_3172:
[----:B0--3--:R-:W0:Y:S01]  /*7220*/  SHFL.DOWN PT, R7, R166, 0x1, 0x1f ;  /* 0x08201f00a6077f89 */ /* 0x009e2200000e0000 */
[C---:B------:R-:W-:Y:S01]  /*7230*/  ISETP.GT.AND P0, PT, R124.reuse, 0x1e, PT ;  /* 0x0000001e7c00780c */ /* 0x040fe20003f04270 */
[----:B--2---:R-:W-:Y:S01]  /*7240*/  FMUL.FTZ R4, R149, R189 ;  /* 0x000000bd95047220 */ /* 0x004fe20000410000 */
[----:B------:R-:W-:Y:S01]  /*7250*/  ISETP.NE.AND P1, PT, R124, RZ, PT ;  /* 0x000000ff7c00720c */ /* 0x000fe20003f25270 */
[----:B------:R-:W2:Y:S01]  /*7260*/  SHFL.DOWN PT, R5, R16, 0x1, 0x1f ;  /* 0x08201f0010057f89 */ /* 0x000ea200000e0000 */
[----:B------:R-:W-:Y:S01]  /*7270*/  FMUL.FTZ R6, R142, R185 ;  /* 0x000000b98e067220 */ /* 0x000fe20000410000 */
[----:B------:R-:W-:Y:S01]  /*7280*/  ISETP.NE.AND P2, PT, R126, RZ, PT ;  /* 0x000000ff7e00720c */ /* 0x000fe20003f45270 */
[----:B------:R-:W-:Y:S01]  /*7290*/  FMUL.FTZ R189, R142, R189 ;  /* 0x000000bd8ebd7220 */ /* 0x000fe20000410000 */
[----:B------:R-:W-:Y:S01]  /*72a0*/  BSSY B0, `(.L_x_3174) ;  /* 0x0000084000007945 */ /* 0x000fe20003800000 */
[----:B------:R-:W-:-:S02]  /*72b0*/  FMUL.FTZ R6, R6, R167 ;  /* 0x000000a706067220 */ /* 0x000fc40000410000 */
[----:B------:R-:W-:Y:S02]  /*72c0*/  FMUL.FTZ R189, R189, R170 ;  /* 0x000000aabdbd7220 */ /* 0x000fe40000410000 */
[----:B------:R-:W-:Y:S02]  /*72d0*/  FMUL.FTZ R147, R147, R188 ;  /* 0x000000bc93937220 */ /* 0x000fe40000410000 */
[----:B------:R-:W-:Y:S02]  /*72e0*/  FFMA.FTZ R25, R4, R48, R25 ;  /* 0x0000003004197223 */ /* 0x000fe40000010019 */
[----:B------:R-:W-:Y:S02]  /*72f0*/  FFMA.FTZ R4, R89, R4, R189 ;  /* 0x0000000459047223 */ /* 0x000fe400000100bd */
[----:B------:R-:W-:Y:S02]  /*7300*/  FFMA.FTZ R22, R147, R39, R22 ;  /* 0x0000002793167223 */ /* 0x000fe40000010016 */
[----:B------:R-:W-:-:S02]  /*7310*/  FADD.FTZ R57, R4, R57 ;  /* 0x0000003904397221 */ /* 0x000fc40000010000 */
[----:B------:R-:W-:Y:S02]  /*7320*/  FMUL.FTZ R4, R142, R201 ;  /* 0x000000c98e047220 */ /* 0x000fe40000410000 */
[----:B0-----:R-:W-:Y:S02]  /*7330*/  @!P0 FADD.FTZ R166, R166, R7 ;  /* 0x00000007a6a68221 */ /* 0x001fe40000010000 */
[----:B------:R-:W-:Y:S02]  /*7340*/  FMUL.FTZ R175, R4, R175 ;  /* 0x000000af04af7220 */ /* 0x000fe40000410000 */
[----:B--2---:R-:W-:Y:S01]  /*7350*/  @!P0 FADD.FTZ R16, R16, R5 ;  /* 0x0000000510108221 */ /* 0x004fe20000010000 */
[----:B------:R-:W0:Y:S01]  /*7360*/  SHFL.DOWN PT, R7, R166, 0x2, 0x1f ;  /* 0x08401f00a6077f89 */ /* 0x000e2200000e0000 */
[----:B------:R-:W-:Y:S01]  /*7370*/  ISETP.GT.AND P0, PT, R124, 0x1d, PT ;  /* 0x0000001d7c00780c */ /* 0x000fe20003f04270 */
[----:B------:R-:W-:Y:S02]  /*7380*/  FMUL.FTZ R4, R142, R205 ;  /* 0x000000cd8e047220 */ /* 0x000fe40000410000 */
[----:B------:R-:W2:Y:S01]  /*7390*/  SHFL.DOWN PT, R5, R16, 0x2, 0x1f ;  /* 0x08401f0010057f89 */ /* 0x000ea200000e0000 */
[----:B------:R-:W-:-:S02]  /*73a0*/  FMUL.FTZ R146, R146, R169 ;  /* 0x000000a992927220 */ /* 0x000fc40000410000 */
[----:B------:R-:W-:Y:S02]  /*73b0*/  FMUL.FTZ R4, R4, R177 ;  /* 0x000000b104047220 */ /* 0x000fe40000410000 */
[----:B------:R-:W-:Y:S02]  /*73c0*/  FMUL.FTZ R145, R145, R162 ;  /* 0x000000a291917220 */ /* 0x000fe40000410000 */
[----:B------:R-:W-:Y:S02]  /*73d0*/  FFMA.FTZ R37, R146, R70, R37 ;  /* 0x0000004692257223 */ /* 0x000fe40000010025 */
[----:B------:R-:W-:Y:S02]  /*73e0*/  FFMA.FTZ R38, R145, R71, R38 ;  /* 0x0000004791267223 */ /* 0x000fe40000010026 */
[----:B0-----:R-:W-:Y:S02]  /*73f0*/  @!P0 FADD.FTZ R166, R166, R7 ;  /* 0x00000007a6a68221 */ /* 0x001fe40000010000 */
[----:B------:R-:W-:-:S02]  /*7400*/  FMUL.FTZ R7, R148, R185 ;  /* 0x000000b994077220 */ /* 0x000fc40000410000 */
[----:B--2---:R-:W-:Y:S01]  /*7410*/  @!P0 FADD.FTZ R16, R16, R5 ;  /* 0x0000000510108221 */ /* 0x004fe20000010000 */
[----:B----4-:R-:W0:Y:S01]  /*7420*/  SHFL.DOWN PT, R19, R166, 0x4, 0x1f ;  /* 0x08801f00a6137f89 */ /* 0x010e2200000e0000 */
[----:B------:R-:W-:Y:S01]  /*7430*/  ISETP.GT.AND P0, PT, R124, 0x1b, PT ;  /* 0x0000001b7c00780c */ /* 0x000fe20003f04270 */
[----:B------:R-:W-:Y:S02]  /*7440*/  FMUL.FTZ R5, R142, R188 ;  /* 0x000000bc8e057220 */ /* 0x000fe40000410000 */
[----:B------:R-:W2:Y:S01]  /*7450*/  SHFL.DOWN PT, R17, R16, 0x4, 0x1f ;  /* 0x08801f0010117f89 */ /* 0x000ea200000e0000 */
[----:B------:R-:W-:Y:S02]  /*7460*/  FFMA.FTZ R24, R7, R43, R24 ;  /* 0x0000002b07187223 */ /* 0x000fe40000010018 */
[----:B------:R-:W-:Y:S02]  /*7470*/  FMUL.FTZ R5, R5, R174 ;  /* 0x000000ae05057220 */ /* 0x000fe40000410000 */
[----:B------:R-:W-:-:S02]  /*7480*/  FFMA.FTZ R7, R90, R7, R6 ;  /* 0x000000075a077223 */ /* 0x000fc40000010006 */
[-C--:B------:R-:W-:Y:S02]  /*7490*/  FMUL.FTZ R6, R151, R195.reuse ;  /* 0x000000c397067220 */ /* 0x080fe40000410000 */
[----:B------:R-:W-:Y:S02]  /*74a0*/  FMUL.FTZ R195, R142, R195 ;  /* 0x000000c38ec37220 */ /* 0x000fe40000410000 */
[----:B------:R-:W-:Y:S02]  /*74b0*/  FFMA.FTZ R18, R88, R147, R5 ;  /* 0x0000009358127223 */ /* 0x000fe40000010005 */
[-C--:B------:R-:W-:Y:S02]  /*74c0*/  FMUL.FTZ R5, R150, R193.reuse ;  /* 0x000000c196057220 */ /* 0x080fe40000410000 */
[----:B------:R-:W-:Y:S02]  /*74d0*/  FMUL.FTZ R193, R142, R193 ;  /* 0x000000c18ec17220 */ /* 0x000fe40000410000 */
[----:B------:R-:W-:-:S02]  /*74e0*/  FMUL.FTZ R195, R195, R180 ;  /* 0x000000b4c3c37220 */ /* 0x000fc40000410000 */
[----:B------:R-:W-:Y:S02]  /*74f0*/  FMUL.FTZ R193, R193, R168 ;  /* 0x000000a8c1c17220 */ /* 0x000fe40000410000 */
[----:B0-----:R-:W-:Y:S02]  /*7500*/  @!P0 FADD.FTZ R166, R166, R19 ;  /* 0x00000013a6a68221 */ /* 0x001fe40000010000 */
[----:B------:R-:W-:Y:S02]  /*7510*/  FFMA.FTZ R27, R6, R56, R27 ;  /* 0x00000038061b7223 */ /* 0x000fe4000001001b */
[----:B--2---:R-:W-:Y:S01]  /*7520*/  @!P0 FADD.FTZ R16, R16, R17 ;  /* 0x0000001110108221 */ /* 0x004fe20000010000 */
[----:B------:R-:W0:Y:S01]  /*7530*/  SHFL.DOWN PT, R19, R166, 0x8, 0x1f ;  /* 0x09001f00a6137f89 */ /* 0x000e2200000e0000 */
[----:B------:R-:W-:Y:S01]  /*7540*/  ISETP.GT.AND P0, PT, R124, 0x17, PT ;  /* 0x000000177c00780c */ /* 0x000fe20003f04270 */
[----:B------:R-:W-:Y:S02]  /*7550*/  FFMA.FTZ R195, R91, R6, R195 ;  /* 0x000000065bc37223 */ /* 0x000fe400000100c3 */
[----:B------:R-:W2:Y:S01]  /*7560*/  SHFL.DOWN PT, R17, R16, 0x8, 0x1f ;  /* 0x09001f0010117f89 */ /* 0x000ea200000e0000 */
[----:B------:R-:W-:-:S02]  /*7570*/  FMUL.FTZ R6, R155, R207 ;  /* 0x000000cf9b067220 */ /* 0x000fc40000410000 */
[----:B------:R-:W-:Y:S02]  /*7580*/  FMUL.FTZ R207, R142, R207 ;  /* 0x000000cf8ecf7220 */ /* 0x000fe40000410000 */
[----:B------:R-:W-:Y:S02]  /*7590*/  FFMA.FTZ R26, R5, R51, R26 ;  /* 0x00000033051a7223 */ /* 0x000fe4000001001a */
[----:B------:R-:W-:Y:S02]  /*75a0*/  FFMA.FTZ R144, R92, R5, R193 ;  /* 0x000000055c907223 */ /* 0x000fe400000100c1 */
[----:B------:R-:W-:Y:S02]  /*75b0*/  FMUL.FTZ R5, R154, R205 ;  /* 0x000000cd9a057220 */ /* 0x000fe40000410000 */
[----:B------:R-:W-:Y:S02]  /*75c0*/  FMUL.FTZ R207, R207, R182 ;  /* 0x000000b6cfcf7220 */ /* 0x000fe40000410000 */
[----:B------:R-:W-:-:S02]  /*75d0*/  FADD.FTZ R58, R7, R58 ;  /* 0x0000003a073a7221 */ /* 0x000fc40000010000 */
[----:B------:R-:W-:Y:S02]  /*75e0*/  FFMA.FTZ R30, R5, R63, R30 ;  /* 0x0000003f051e7223 */ /* 0x000fe4000001001e */
[-C--:B------:R-:W-:Y:S02]  /*75f0*/  FMUL.FTZ R7, R152, R197.reuse ;  /* 0x000000c598077220 */ /* 0x080fe40000410000 */
[----:B------:R-:W-:Y:S02]  /*7600*/  FFMA.FTZ R31, R6, R64, R31 ;  /* 0x00000040061f7223 */ /* 0x000fe4000001001f */
[----:B0-----:R-:W-:Y:S02]  /*7610*/  @!P0 FADD.FTZ R166, R166, R19 ;  /* 0x00000013a6a68221 */ /* 0x001fe40000010000 */
[----:B------:R-:W-:Y:S02]  /*7620*/  FMUL.FTZ R197, R142, R197 ;  /* 0x000000c58ec57220 */ /* 0x000fe40000410000 */
[----:B--2---:R-:W-:Y:S01]  /*7630*/  @!P0 FADD.FTZ R16, R16, R17 ;  /* 0x0000001110108221 */ /* 0x004fe20000010000 */
[----:B------:R-:W-:Y:S01]  /*7640*/  SHFL.DOWN PT, R147, R166, 0x10, 0x1f ;  /* 0x0a001f00a6937f89 */ /* 0x000fe200000e0000 */
[----:B------:R-:W-:Y:S01]  /*7650*/  ISETP.GT.AND P0, PT, R124, 0xf, PT ;  /* 0x0000000f7c00780c */ /* 0x000fe20003f04270 */
[----:B------:R-:W-:-:S02]  /*7660*/  FFMA.FTZ R17, R96, R5, R4 ;  /* 0x0000000560117223 */ /* 0x000fc40000010004 */
[----:B------:R-:W0:Y:S01]  /*7670*/  SHFL.DOWN PT, R19, R16, 0x10, 0x1f ;  /* 0x0a001f0010137f89 */ /* 0x000e2200000e0000 */
[----:B------:R-:W-:Y:S02]  /*7680*/  FMUL.FTZ R5, R142, R176 ;  /* 0x000000b08e057220 */ /* 0x000fe40000410000 */
[----:B------:R-:W-:Y:S02]  /*7690*/  FFMA.FTZ R6, R95, R6, R207 ;  /* 0x000000065f067223 */ /* 0x000fe400000100cf */
[----:B------:R-:W-:Y:S02]  /*76a0*/  FADD.FTZ R59, R18, R59 ;  /* 0x0000003b123b7221 */ /* 0x000fe40000010000 */
[----:B------:R-:W-:Y:S02]  /*76b0*/  FMUL.FTZ R184, R5, R184 ;  /* 0x000000b805b87220 */ /* 0x000fe40000410000 */
[----:B------:R-:W-:Y:S02]  /*76c0*/  FMUL.FTZ R197, R197, R178 ;  /* 0x000000b2c5c57220 */ /* 0x000fe40000410000 */
[----:B------:R-:W-:-:S02]  /*76d0*/  FMUL.FTZ R18, R153, R201 ;  /* 0x000000c999127220 */ /* 0x000fc40000410000 */
[-C--:B------:R-:W-:Y:S02]  /*76e0*/  FMUL.FTZ R4, R157, R203.reuse ;  /* 0x000000cb9d047220 */ /* 0x080fe40000410000 */
[-C--:B------:R-:W-:Y:S02]  /*76f0*/  FMUL.FTZ R5, R158, R172.reuse ;  /* 0x000000ac9e057220 */ /* 0x080fe40000410000 */
[----:B------:R-:W-:Y:S02]  /*7700*/  FADD.FTZ R49, R6, R49 ;  /* 0x0000003106317221 */ /* 0x000fe40000010000 */
[C---:B------:R-:W-:Y:S02]  /*7710*/  FMUL.FTZ R203, R142.reuse, R203 ;  /* 0x000000cb8ecb7220 */ /* 0x040fe40000410000 */
[C---:B------:R-:W-:Y:S02]  /*7720*/  FMUL.FTZ R172, R142.reuse, R172 ;  /* 0x000000ac8eac7220 */ /* 0x040fe40000410000 */
[----:B------:R-:W-:-:S02]  /*7730*/  FMUL.FTZ R6, R142, R171 ;  /* 0x000000ab8e067220 */ /* 0x000fc40000410000 */
[----:B------:R-:W-:Y:S02]  /*7740*/  FADD.FTZ R55, R144, R55 ;  /* 0x0000003790377221 */ /* 0x000fe40000010000 */
[----:B------:R-:W-:Y:S02]  /*7750*/  FFMA.FTZ R28, R7, R61, R28 ;  /* 0x0000003d071c7223 */ /* 0x000fe4000001001c */
[----:B------:R-:W-:Y:S02]  /*7760*/  FFMA.FTZ R144, R94, R7, R197 ;  /* 0x000000075e907223 */ /* 0x000fe400000100c5 */
[----:B------:R-:W-:Y:S02]  /*7770*/  FFMA.FTZ R29, R18, R62, R29 ;  /* 0x0000003e121d7223 */ /* 0x000fe4000001001d */
[----:B------:R-:W-:Y:S02]  /*7780*/  FFMA.FTZ R175, R93, R18, R175 ;  /* 0x000000125daf7223 */ /* 0x000fe400000100af */
[----:B------:R-:W-:-:S02]  /*7790*/  FMUL.FTZ R7, R156, R176 ;  /* 0x000000b09c077220 */ /* 0x000fc40000410000 */
[----:B------:R-:W-:Y:S02]  /*77a0*/  FMUL.FTZ R203, R203, R192 ;  /* 0x000000c0cbcb7220 */ /* 0x000fe40000410000 */
[----:B------:R-:W-:Y:S02]  /*77b0*/  FMUL.FTZ R172, R172, R191 ;  /* 0x000000bfacac7220 */ /* 0x000fe40000410000 */
[----:B------:R-:W-:Y:S02]  /*77c0*/  FMUL.FTZ R18, R159, R173 ;  /* 0x000000ad9f127220 */ /* 0x000fe40000410000 */
[----:B0-----:R-:W-:Y:S02]  /*77d0*/  @!P0 FADD.FTZ R16, R16, R19 ;  /* 0x0000001310108221 */ /* 0x001fe40000010000 */
[----:B------:R-:W-:Y:S02]  /*77e0*/  @!P0 FADD.FTZ R166, R166, R147 ;  /* 0x00000093a6a68221 */ /* 0x000fe40000010000 */
[----:B------:R-:W-:-:S02]  /*77f0*/  FMUL.FTZ R183, R6, R183 ;  /* 0x000000b706b77220 */ /* 0x000fc40000410000 */
[C---:B------:R-:W-:Y:S02]  /*7800*/  FMUL.FTZ R173, R142.reuse, R173 ;  /* 0x000000ad8ead7220 */ /* 0x040fe40000410000 */
[C---:B------:R-:W-:Y:S02]  /*7810*/  FMUL.FTZ R6, R142.reuse, R169 ;  /* 0x000000a98e067220 */ /* 0x040fe40000410000 */
[----:B------:R-:W-:Y:S02]  /*7820*/  FMUL.FTZ R142, R142, R162 ;  /* 0x000000a28e8e7220 */ /* 0x000fe40000410000 */
[----:B------:R-:W-:Y:S02]  /*7830*/  FFMA.FTZ R32, R7, R65, R32 ;  /* 0x0000004107207223 */ /* 0x000fe40000010020 */
[----:B------:R-:W-:Y:S02]  /*7840*/  FFMA.FTZ R184, R98, R7, R184 ;  /* 0x0000000762b87223 */ /* 0x000fe400000100b8 */
[----:B------:R-:W-:-:S02]  /*7850*/  FFMA.FTZ R33, R4, R66, R33 ;  /* 0x0000004204217223 */ /* 0x000fc40000010021 */
[----:B------:R-:W-:Y:S01]  /*7860*/  FFMA.FTZ R203, R97, R4, R203 ;  /* 0x0000000461cb7223 */ /* 0x000fe200000100cb */
[----:B------:R-:W-:Y:S01]  /*7870*/  MOV R4, R16 ;  /* 0x0000001000047202 */ /* 0x000fe20000000f00 */
[----:B------:R-:W-:Y:S02]  /*7880*/  FFMA.FTZ R34, R5, R67, R34 ;  /* 0x0000004305227223 */ /* 0x000fe40000010022 */
[----:B------:R-:W-:Y:S01]  /*7890*/  FFMA.FTZ R172, R100, R5, R172 ;  /* 0x0000000564ac7223 */ /* 0x000fe200000100ac */
[----:B------:R-:W-:Y:S01]  /*78a0*/  MOV R5, R166 ;  /* 0x000000a600057202 */ /* 0x000fe20000000f00 */
[----:B------:R-:W-:Y:S02]  /*78b0*/  FMUL.FTZ R7, R160, R171 ;  /* 0x000000aba0077220 */ /* 0x000fe40000410000 */
[----:B------:R-:W-:Y:S02]  /*78c0*/  FMUL.FTZ R173, R173, R190 ;  /* 0x000000beadad7220 */ /* 0x000fe40000410000 */
[----:B------:R-:W-:Y:S01]  /*78d0*/  FMUL.FTZ R6, R6, R187 ;  /* 0x000000bb06067220 */ /* 0x000fe20000410000 */
[----:B------:R0:W-:Y:S01]  /*78e0*/  @!P1 STS.64 [R120.X8+0x2118], R4 ;  /* 0x0021180478009388 */ /* 0x0001e20000008a00 */
[----:B------:R-:W-:-:S02]  /*78f0*/  FMUL.FTZ R142, R142, R181 ;  /* 0x000000b58e8e7220 */ /* 0x000fc40000410000 */
[----:B------:R-:W-:Y:S02]  /*7900*/  FFMA.FTZ R36, R7, R69, R36 ;  /* 0x0000004507247223 */ /* 0x000fe40000010024 */
[----:B------:R-:W-:Y:S02]  /*7910*/  FFMA.FTZ R183, R102, R7, R183 ;  /* 0x0000000766b77223 */ /* 0x000fe400000100b7 */
        /* <DEDUP_REMOVED lines=8> */
[----:B------:R-:W-:Y:S02]  /*79a0*/  FADD.FTZ R46, R203, R46 ;  /* 0x0000002ecb2e7221 */ /* 0x000fe40000010000 */
[----:B------:R-:W-:-:S02]  /*79b0*/  FFMA.FTZ R35, R18, R68, R35 ;  /* 0x0000004412237223 */ /* 0x000fc40000010023 */
        /* <DEDUP_REMOVED lines=18> */
.L_x_3175:
[----:B0-----:R-:W-:Y:S05]  /*7ae0*/  BSYNC B0 ;  /* 0x0000000000007941 */ /* 0x001fea0003800000 */
.L_x_3174:
[----:B------:R-:W-:Y:S02]  /*7af0*/  IADD3 R23, R23, 0x1, RZ ;  /* 0x0000000117177810 */ /* 0x000fe40007ffe0ff */
[----:B------:R-:W-:Y:S02]  /*7b00*/  IADD3 R21, P1, R21, 0x1, RZ ;  /* 0x0000000115157810 */ /* 0x000fe40007f3e0ff */
[----:B------:R-:W-:Y:S02]  /*7b10*/  ISETP.GE.AND P0, PT, R23, c[0x0][0x16c], PT ;  /* 0x00005b0017007a0c */ /* 0x000fe40003f06270 */
[----:B------:R-:W-:-:S11]  /*7b20*/  IADD3.X R0, RZ, R0, RZ, P1, !PT ;  /* 0x00000000ff007210 */ /* 0x000fd60000ffe4ff */
[----:B-1----:R-:W-:Y:S01]  /*7b30*/  @P0 CALL.REL.NOINC `(.L_x_3128) ;  /* 0x0000001000000944 */ /* 0x002fe20003c00000 */
[----:B------:R-:W-:Y:S05]  /*7b40*/  BRA `(.L_x_3176) ;  /* 0xffffc7b000007947 */ /* 0x000fea000383ffff */
.L_x_3128:
[----:B------:R-:W-:Y:S01]  /*7b50*/  BAR.SYNC.DEFER_BLOCKING 0x0 ;  /* 0x0000000000007b1d */ /* 0x000fe20000010000 */
[----:B------:R-:W-:Y:S01]  /*7b60*/  IADD3 R51, -R123, c[0x0][0x168], RZ ;  /* 0x00005a007b337a10 */ /* 0x000fe20007ffe1ff */
[----:B------:R-:W-:Y:S01]  /*7b70*/  HFMA2.MMA R56, -RZ, RZ, 0, 0 ;  /* 0x00000000ff387435 */ /* 0x000fe200000001ff */
[C---:B------:R-:W-:Y:S01]  /*7b80*/  LOP3.LUT R43, R8.reuse, 0x20, RZ, 0xfc, !PT ;  /* 0x00000020082b7812 */ /* 0x040fe200078efcff */
[----:B------:R-:W-:Y:S01]  /*7b90*/  CS2R R62, SRZ ;  /* 0x00000000003e7805 */ /* 0x000fe2000001ff00 */
[CC--:B------:R-:W-:Y:S01]  /*7ba0*/  ISETP.GE.AND P2, PT, R8.reuse, R51.reuse, PT ;  /* 0x000000330800720c */ /* 0x0c0fe20003f46270 */
[----:B------:R-:W-:Y:S01]  /*7bb0*/  CS2R R64, SRZ ;  /* 0x0000000000407805 */ /* 0x000fe2000001ff00 */
[----:B------:R-:W-:Y:S01]  /*7bc0*/  ISETP.GE.AND P1, PT, R43, R51, PT ;  /* 0x000000332b00720c */ /* 0x000fe20003f26270 */
[----:B------:R-:W-:Y:S01]  /*7bd0*/  CS2R R66, SRZ ;  /* 0x0000000000427805 */ /* 0x000fe2000001ff00 */
[C---:B------:R-:W-:Y:S01]  /*7be0*/  LOP3.LUT R48, R8.reuse, 0x40, RZ, 0xfc, !PT ;  /* 0x0000004008307812 */ /* 0x040fe200078efcff */
[----:B------:R-:W-:Y:S01]  /*7bf0*/  CS2R R68, SRZ ;  /* 0x0000000000447805 */ /* 0x000fe2000001ff00 */
[----:B------:R-:W-:-:S02]  /*7c00*/  LOP3.LUT R0, R8, 0x60, RZ, 0xfc, !PT ;  /* 0x0000006008007812 */ /* 0x000fc400078efcff */
[C---:B------:R-:W-:Y:S02]  /*7c10*/  LOP3.LUT R4, R8.reuse, 0x80, RZ, 0xfc, !PT ;  /* 0x0000008008047812 */ /* 0x040fe400078efcff */
[C---:B------:R-:W-:Y:S02]  /*7c20*/  LOP3.LUT R5, R8.reuse, 0xa0, RZ, 0xfc, !PT ;  /* 0x000000a008057812 */ /* 0x040fe400078efcff */
[----:B------:R-:W-:Y:S02]  /*7c30*/  LOP3.LUT R6, R8, 0xc0, RZ, 0xfc, !PT ;  /* 0x000000c008067812 */ /* 0x000fe400078efcff */
        /* <DEDUP_REMOVED lines=8> */
[-C--:B------:R-:W-:Y:S02]  /*7cc0*/  ISETP.GE.AND P3, PT, R6, R51.reuse, PT ;  /* 0x000000330600720c */ /* 0x080fe40003f66270 */
[-C--:B------:R-:W-:Y:S02]  /*7cd0*/  ISETP.GE.AND P2, PT, R7, R51.reuse, PT ;  /* 0x000000330700720c */ /* 0x080fe40003f46270 */
[----:B------:R-:W-:Y:S01]  /*7ce0*/  ISETP.GE.AND P1, PT, R16, R51, PT ;  /* 0x000000331000720c */ /* 0x000fe20003f26270 */
[----:B------:R-:W4:Y:S01]  /*7cf0*/  @!P4 LDG.E R62, [R2.64+0x180] ;  /* 0x00018004023ec981 */ /* 0x000f22000c1e1900 */
[----:B------:R-:W-:-:S02]  /*7d00*/  MOV R61, RZ ;  /* 0x000000ff003d7202 */ /* 0x000fc40000000f00 */
[C---:B------:R-:W-:Y:S01]  /*7d10*/  LOP3.LUT R17, R8.reuse, 0x120, RZ, 0xfc, !PT ;  /* 0x0000012008117812 */ /* 0x040fe200078efcff */
[----:B------:R-:W5:Y:S01]  /*7d20*/  @!P6 LDG.E R63, [R2.64+0x200] ;  /* 0x00020004023fe981 */ /* 0x000f62000c1e1900 */
[C---:B------:R-:W-:Y:S02]  /*7d30*/  LOP3.LUT R18, R8.reuse, 0x140, RZ, 0xfc, !PT ;  /* 0x0000014008127812 */ /* 0x040fe400078efcff */
[C---:B------:R-:W-:Y:S01]  /*7d40*/  LOP3.LUT R19, R8.reuse, 0x160, RZ, 0xfc, !PT ;  /* 0x0000016008137812 */ /* 0x040fe200078efcff */
[----:B------:R-:W4:Y:S01]  /*7d50*/  @!P0 LDG.E R61, [R2.64+0x100] ;  /* 0x00010004023d8981 */ /* 0x000f22000c1e1900 */
[C---:B------:R-:W-:Y:S02]  /*7d60*/  LOP3.LUT R20, R8.reuse, 0x180, RZ, 0xfc, !PT ;  /* 0x0000018008147812 */ /* 0x040fe400078efcff */
[----:B------:R-:W-:Y:S01]  /*7d70*/  LOP3.LUT R21, R8, 0x1a0, RZ, 0xfc, !PT ;  /* 0x000001a008157812 */ /* 0x000fe200078efcff */
[----:B------:R-:W5:Y:S01]  /*7d80*/  @!P5 LDG.E R64, [R2.64+0x280] ;  /* 0x000280040240d981 */ /* 0x000f62000c1e1900 */
[----:B------:R-:W-:-:S02]  /*7d90*/  ISETP.GE.AND P0, PT, R17, R51, PT ;  /* 0x000000331100720c */ /* 0x000fc40003f06270 */
[----:B------:R-:W-:Y:S01]  /*7da0*/  LOP3.LUT R23, R8, 0x1c0, RZ, 0xfc, !PT ;  /* 0x000001c008177812 */ /* 0x000fe200078efcff */
[----:B------:R-:W5:Y:S01]  /*7db0*/  @!P3 LDG.E R65, [R2.64+0x300] ;  /* 0x000300040241b981 */ /* 0x000f62000c1e1900 */
[-C--:B------:R-:W-:Y:S02]  /*7dc0*/  ISETP.GE.AND P4, PT, R18, R51.reuse, PT ;  /* 0x000000331200720c */ /* 0x080fe40003f86270 */
[----:B------:R-:W-:Y:S01]  /*7dd0*/  LOP3.LUT R39, R8, 0x1e0, RZ, 0xfc, !PT ;  /* 0x000001e008277812 */ /* 0x000fe200078efcff */
[----:B------:R-:W5:Y:S01]  /*7de0*/  @!P2 LDG.E R66, [R2.64+0x380] ;  /* 0x000380040242a981 */ /* 0x000f62000c1e1900 */
[-C--:B------:R-:W-:Y:S02]  /*7df0*/  ISETP.GE.AND P6, PT, R19, R51.reuse, PT ;  /* 0x000000331300720c */ /* 0x080fe40003fc6270 */
[-C--:B------:R-:W-:Y:S01]  /*7e00*/  ISETP.GE.AND P5, PT, R20, R51.reuse, PT ;  /* 0x000000331400720c */ /* 0x080fe20003fa6270 */
[----:B------:R-:W5:Y:S01]  /*7e10*/  @!P1 LDG.E R67, [R2.64+0x400] ;  /* 0x0004000402439981 */ /* 0x000f62000c1e1900 */
[----:B------:R-:W-:-:S02]  /*7e20*/  ISETP.GE.AND P3, PT, R21, R51, PT ;  /* 0x000000331500720c */ /* 0x000fc40003f66270 */
[-C--:B------:R-:W-:Y:S01]  /*7e30*/  ISETP.GE.AND P2, PT, R23, R51.reuse, PT ;  /* 0x000000331700720c */ /* 0x080fe20003f46270 */
[----:B------:R-:W-:Y:S01]  /*7e40*/  CS2R R70, SRZ ;  /* 0x0000000000467805 */ /* 0x000fe2000001ff00 */
[----:B------:R-:W-:Y:S01]  /*7e50*/  ISETP.GE.AND P1, PT, R39, R51, PT ;  /* 0x000000332700720c */ /* 0x000fe20003f26270 */
        /* <DEDUP_REMOVED lines=9> */
[----:B------:R-:W-:-:S04]  /*7ef0*/  LOP3.LUT R161, R161, 0xfffffe00, RZ, 0xc0, !PT ;  /* 0xfffffe00a1a17812 */ /* 0x000fc800078ec0ff */
[----:B------:R-:W-:-:S04]  /*7f00*/  LEA R84, R124, R161, 0x4 ;  /* 0x000000a17c547211 */ /* 0x000fc800078e20ff */
[C---:B------:R-:W-:Y:S02]  /*7f10*/  IADD3 R75, R84.reuse, 0xb, RZ ;  /* 0x0000000b544b7810 */ /* 0x040fe40007ffe0ff */
[C---:B------:R-:W-:Y:S02]  /*7f20*/  IADD3 R76, R84.reuse, 0xc, RZ ;  /* 0x0000000c544c7810 */ /* 0x040fe40007ffe0ff */
[C---:B------:R-:W-:Y:S02]  /*7f30*/  IADD3 R77, R84.reuse, 0xd, RZ ;  /* 0x0000000d544d7810 */ /* 0x040fe40007ffe0ff */
[C---:B------:R-:W-:Y:S02]  /*7f40*/  IADD3 R79, R84.reuse, 0xe, RZ ;  /* 0x0000000e544f7810 */ /* 0x040fe40007ffe0ff */
[----:B------:R-:W-:Y:S02]  /*7f50*/  IADD3 R80, R84, 0xf, RZ ;  /* 0x0000000f54507810 */ /* 0x000fe40007ffe0ff */
[----:B------:R-:W-:Y:S01]  /*7f60*/  LEA.HI.SX32 R75, R75, R84, 0x1b ;  /* 0x000000544b4b7211 */ /* 0x000fe200078fdaff */
[----:B--2---:R-:W-:Y:S04]  /*7f70*/  STS [R121.X4], R60 ;  /* 0x0000003c79007388 */ /* 0x004fe80000004800 */
[----:B---3--:R-:W-:Y:S04]  /*7f80*/  STS [R119.X4+0x80], R56 ;  /* 0x0000803877007388 */ /* 0x008fe80000004800 */
[----:B----4-:R-:W-:Y:S04]  /*7f90*/  STS [R118.X4+0x100], R61 ;  /* 0x0001003d76007388 */ /* 0x010fe80000004800 */
[----:B------:R-:W-:Y:S04]  /*7fa0*/  STS [R117.X4+0x180], R62 ;  /* 0x0001803e75007388 */ /* 0x000fe80000004800 */
        /* <DEDUP_REMOVED lines=19> */
[----:B------:R-:W0:Y:S01]  /*80e0*/  LDS R3, [R103.X4+0x14] ;  /* 0x0000140067037984 */ /* 0x000e220000004800 */
[--C-:B-1----:R-:W-:Y:S01]  /*80f0*/  FADD.FTZ R56, R61, R136.reuse ;  /* 0x000000883d387221 */ /* 0x102fe20000010000 */
[----:B------:R-:W-:Y:S02]  /*8100*/  FSETP.GTU.FTZ.AND P3, PT, R2, 20, PT ;  /* 0x41a000000200780b */ /* 0x000fe40003f7c000 */
[----:B------:R-:W1:Y:S02]  /*8110*/  LDS R61, [R103.X4+0x1c] ;  /* 0x00001c00673d7984 */ /* 0x000e640000004800 */
[----:B------:R-:W-:Y:S01]  /*8120*/  FSETP.GTU.FTZ.AND P4, PT, R56, 20, PT ;  /* 0x41a000003800780b */ /* 0x000fe20003f9c000 */
[----:B--2---:R-:W-:Y:S02]  /*8130*/  FADD.FTZ R60, R63, R136 ;  /* 0x000000883f3c7221 */ /* 0x004fe40000010000 */
[----:B------:R-:W2:Y:S06]  /*8140*/  LDS R63, [R103.X4+0x20] ;  /* 0x00002000673f7984 */ /* 0x000eac0000004800 */
[----:B------:R-:W-:-:S04]  /*8150*/  @!P3 FMUL.FTZ R2, R2, -1.4426950216293334961 ;  /* 0xbfb8aa3b0202b820 */ /* 0x000fc80000410000 */
[----:B------:R-:W-:Y:S02]  /*8160*/  @!P4 FMUL.FTZ R56, R56, -1.4426950216293334961 ;  /* 0xbfb8aa3b3838c820 */ /* 0x000fe40000410000 */
[----:B------:R-:W4:Y:S01]  /*8170*/  @!P3 MUFU.EX2 R2, R2 ;  /* 0x000000020002b308 */ /* 0x000f220000000800 */
[--C-:B---3--:R-:W-:Y:S02]  /*8180*/  FADD.FTZ R62, R65, R136.reuse ;  /* 0x00000088413e7221 */ /* 0x108fe40000010000 */
[----:B------:R-:W3:Y:S05]  /*8190*/  LDS R65, [R103.X4+0x24] ;  /* 0x0000240067417984 */ /* 0x000eea0000004800 */
[----:B------:R-:W5:Y:S01]  /*81a0*/  @!P4 MUFU.EX2 R56, R56 ;  /* 0x000000380038c308 */ /* 0x000f620000000800 */
[----:B------:R-:W-:Y:S01]  /*81b0*/  FSETP.GTU.FTZ.AND P0, PT, R60, 20, PT ;  /* 0x41a000003c00780b */ /* 0x000fe20003f1c000 */
[----:B0-----:R-:W-:-:S02]  /*81c0*/  FADD.FTZ R66, R3, R136 ;  /* 0x0000008803427221 */ /* 0x001fc40000010000 */
[----:B----4-:R-:W-:Y:S02]  /*81d0*/  @!P3 FADD.FTZ R3, R2, 1 ;  /* 0x3f8000000203b421 */ /* 0x010fe40000010000 */
[----:B-----5:R-:W-:Y:S02]  /*81e0*/  @!P4 FADD.FTZ R2, R56, 1 ;  /* 0x3f8000003802c421 */ /* 0x020fe40000010000 */
[----:B------:R0:W4:Y:S01]  /*81f0*/  @!P3 MUFU.RCP R64, R3 ;  /* 0x000000030040b308 */ /* 0x0001220000001000 */
[----:B-1----:R-:W-:-:S07]  /*8200*/  FADD.FTZ R68, R61, R136 ;  /* 0x000000883d447221 */ /* 0x002fce0000010000 */
[----:B------:R-:W1:Y:S01]  /*8210*/  @!P4 MUFU.RCP R61, R2 ;  /* 0x00000002003dc308 */ /* 0x000e620000001000 */
[----:B0-----:R-:W0:Y:S01]  /*8220*/  LDS R3, [R103.X4+0x28] ;  /* 0x0000280067037984 */ /* 0x001e220000004800 */
[----:B------:R-:W-:Y:S02]  /*8230*/  @!P0 FMUL.FTZ R60, R60, -1.4426950216293334961 ;  /* 0xbfb8aa3b3c3c8820 */ /* 0x000fe40000410000 */
[--C-:B------:R-:W-:Y:S02]  /*8240*/  FADD.FTZ R67, R67, R136.reuse ;  /* 0x0000008843437221 */ /* 0x100fe40000010000 */
[----:B--2---:R-:W-:Y:S02]  /*8250*/  FADD.FTZ R69, R63, R136 ;  /* 0x000000883f457221 */ /* 0x004fe40000010000 */
[----:B------:R-:W2:Y:S01]  /*8260*/  @!P0 MUFU.EX2 R60, R60 ;  /* 0x0000003c003c8308 */ /* 0x000ea20000000800 */
[----:B------:R-:W-:Y:S01]  /*8270*/  FSETP.GTU.FTZ.AND P5, PT, R67, 20, PT ;  /* 0x41a000004300780b */ /* 0x000fe20003fbc000 */
[----:B----4-:R-:W-:Y:S01]  /*8280*/  @!P3 FMUL.FTZ R41, R41, R64 ;  /* 0x000000402929b220 */ /* 0x010fe20000410000 */
[----:B------:R-:W-:-:S02]  /*8290*/  FSETP.GTU.FTZ.AND P3, PT, R69, 20, PT ;  /* 0x41a000004500780b */ /* 0x000fc40003f7c000 */
[----:B------:R-:W-:Y:S02]  /*82a0*/  FSETP.GTU.FTZ.AND P1, PT, R62, 20, PT ;  /* 0x41a000003e00780b */ /* 0x000fe40003f3c000 */
[----:B------:R-:W-:Y:S01]  /*82b0*/  FSETP.GTU.FTZ.AND P2, PT, R66, 20, PT ;  /* 0x41a000004200780b */ /* 0x000fe20003f5c000 */
[----:B-1----:R-:W-:Y:S02]  /*82c0*/  @!P4 FMUL.FTZ R42, R42, R61 ;  /* 0x0000003d2a2ac220 */ /* 0x002fe40000410000 */
[----:B------:R-:W1:Y:S01]  /*82d0*/  LDS R61, [R103.X4+0x2c] ;  /* 0x00002c00673d7984 */ /* 0x000e620000004800 */
[----:B------:R-:W-:-:S03]  /*82e0*/  FSETP.GTU.FTZ.AND P6, PT, R68, 20, PT ;  /* 0x41a000004400780b */ /* 0x000fc60003fdc000 */
[----:B------:R-:W-:Y:S02]  /*82f0*/  @!P5 FMUL.FTZ R63, R67, -1.4426950216293334961 ;  /* 0xbfb8aa3b433fd820 */ /* 0x000fe40000410000 */
[----:B---3--:R-:W-:Y:S02]  /*8300*/  FADD.FTZ R67, R65, R136 ;  /* 0x0000008841437221 */ /* 0x008fe40000010000 */
[----:B------:R-:W-:Y:S02]  /*8310*/  @!P3 FMUL.FTZ R65, R69, -1.4426950216293334961 ;  /* 0xbfb8aa3b4541b820 */ /* 0x000fe40000410000 */
[----:B------:R-:W-:Y:S02]  /*8320*/  @!P1 FMUL.FTZ R62, R62, -1.4426950216293334961 ;  /* 0xbfb8aa3b3e3e9820 */ /* 0x000fe40000410000 */
[----:B--2---:R-:W-:Y:S01]  /*8330*/  @!P0 FADD.FTZ R60, R60, 1 ;  /* 0x3f8000003c3c8421 */ /* 0x004fe20000010000 */
[----:B------:R-:W-:Y:S01]  /*8340*/  FSETP.GTU.FTZ.AND P4, PT, R67, 20, PT ;  /* 0x41a000004300780b */ /* 0x000fe20003f9c000 */
[----:B------:R-:W-:-:S02]  /*8350*/  @!P2 FMUL.FTZ R56, R66, -1.4426950216293334961 ;  /* 0xbfb8aa3b4238a820 */ /* 0x000fc40000410000 */
[----:B------:R2:W-:Y:S01]  /*8360*/  @!P3 MUFU.EX2 R66, R65 ;  /* 0x000000410042b308 */ /* 0x0005e20000000800 */
[----:B------:R-:W-:-:S07]  /*8370*/  @!P6 FMUL.FTZ R2, R68, -1.4426950216293334961 ;  /* 0xbfb8aa3b4402e820 */ /* 0x000fce0000410000 */
[----:B------:R-:W3:Y:S01]  /*8380*/  @!P0 MUFU.RCP R69, R60 ;  /* 0x0000003c00458308 */ /* 0x000ee20000001000 */
[----:B--2---:R-:W2:Y:S07]  /*8390*/  LDS R65, [R103.X4+0x34] ;  /* 0x0000340067417984 */ /* 0x004eae0000004800 */
[----:B------:R-:W4:Y:S08]  /*83a0*/  @!P1 MUFU.EX2 R62, R62 ;  /* 0x0000003e003e9308 */ /* 0x000f300000000800 */
[----:B------:R5:W-:Y:S01]  /*83b0*/  @!P5 MUFU.EX2 R64, R63 ;  /* 0x0000003f0040d308 */ /* 0x000be20000000800 */
[----:B------:R-:W-:-:S07]  /*83c0*/  @!P4 FMUL.FTZ R67, R67, -1.4426950216293334961 ;  /* 0xbfb8aa3b4343c820 */ /* 0x000fce0000410000 */
[----:B------:R-:W1:Y:S01]  /*83d0*/  @!P2 MUFU.EX2 R56, R56 ;  /* 0x000000380038a308 */ /* 0x000e620000000800 */
[----:B-----5:R-:W5:Y:S01]  /*83e0*/  LDS R63, [R103.X4+0x30] ;  /* 0x00003000673f7984 */ /* 0x020f620000004800 */
[----:B0-----:R-:W-:-:S06]  /*83f0*/  FADD.FTZ R60, R3, R136 ;  /* 0x00000088033c7221 */ /* 0x001fcc0000010000 */
[----:B------:R-:W0:Y:S01]  /*8400*/  @!P6 MUFU.EX2 R2, R2 ;  /* 0x000000020002e308 */ /* 0x000e220000000800 */
[----:B---3--:R-:W-:Y:S01]  /*8410*/  @!P0 FMUL.FTZ R44, R44, R69 ;  /* 0x000000452c2c8220 */ /* 0x008fe20000410000 */
[----:B------:R-:W-:Y:S01]  /*8420*/  FSETP.GTU.FTZ.AND P0, PT, R60, 20, PT ;  /* 0x41a000003c00780b */ /* 0x000fe20003f1c000 */
[----:B----4-:R-:W-:Y:S01]  /*8430*/  @!P1 FADD.FTZ R62, R62, 1 ;  /* 0x3f8000003e3e9421 */ /* 0x010fe20000010000 */
[----:B------:R-:W-:Y:S04]  /*8440*/  LDS R3, [R103.X4+0x3c] ;  /* 0x00003c0067037984 */ /* 0x000fe80000004800 */
[----:B------:R3:W-:Y:S01]  /*8450*/  @!P4 MUFU.EX2 R68, R67 ;  /* 0x000000430044c308 */ /* 0x0007e20000000800 */
[----:B-1----:R-:W-:Y:S01]  /*8460*/  @!P2 FADD.FTZ R56, R56, 1 ;  /* 0x3f8000003838a421 */ /* 0x002fe20000010000 */
[----:B---3--:R-:W1:Y:S06]  /*8470*/  LDS R67, [R103.X4+0x38] ;  /* 0x0000380067437984 */ /* 0x008e6c0000004800 */
[----:B------:R-:W3:Y:S01]  /*8480*/  @!P1 MUFU.RCP R62, R62 ;  /* 0x0000003e003e9308 */ /* 0x000ee20000001000 */
[----:B0-----:R-:W-:-:S02]  /*8490*/  @!P6 FADD.FTZ R2, R2, 1 ;  /* 0x3f8000000202e421 */ /* 0x001fc40000010000 */
[----:B------:R-:W-:-:S05]  /*84a0*/  @!P3 FADD.FTZ R66, R66, 1 ;  /* 0x3f8000004242b421 */ /* 0x000fca0000010000 */
[----:B------:R0:W4:Y:S02]  /*84b0*/  @!P2 MUFU.RCP R71, R56 ;  /* 0x000000380047a308 */ /* 0x0001240000001000 */
[----:B0-----:R-:W-:Y:S02]  /*84c0*/  FADD.FTZ R56, R61, R136 ;  /* 0x000000883d387221 */ /* 0x001fe40000010000 */
[----:B------:R-:W0:Y:S04]  /*84d0*/  LDS R61, [R103.X4] ;  /* 0x00000000673d7984 */ /* 0x000e280000004800 */
[----:B------:R2:W-:Y:S01]  /*84e0*/  @!P6 MUFU.RCP R70, R2 ;  /* 0x000000020046e308 */ /* 0x0005e20000001000 */
[----:B------:R-:W-:Y:S02]  /*84f0*/  @!P5 FADD.FTZ R64, R64, 1 ;  /* 0x3f8000004040d421 */ /* 0x000fe40000010000 */
[----:B---3--:R-:W-:Y:S01]  /*8500*/  @!P1 FMUL.FTZ R45, R45, R62 ;  /* 0x0000003e2d2d9220 */ /* 0x008fe20000410000 */
[----:B------:R-:W-:Y:S01]  /*8510*/  BAR.SYNC.DEFER_BLOCKING 0x0 ;  /* 0x0000000000007b1d */ /* 0x000fe20000010000 */
[----:B--2---:R-:W-:-:S05]  /*8520*/  @!P0 FMUL.FTZ R2, R60, -1.4426950216293334961 ;  /* 0xbfb8aa3b3c028820 */ /* 0x004fca0000410000 */
[----:B------:R-:W2:Y:S01]  /*8530*/  @!P3 MUFU.RCP R73, R66 ;  /* 0x000000420049b308 */ /* 0x000ea20000001000 */
[----:B------:R-:W-:Y:S01]  /*8540*/  @!P4 FADD.FTZ R68, R68, 1 ;  /* 0x3f8000004444c421 */ /* 0x000fe20000010000 */
[----:B------:R-:W-:Y:S01]  /*8550*/  FSETP.GTU.FTZ.AND P1, PT, R56, 20, PT ;  /* 0x41a000003800780b */ /* 0x000fe20003f3c000 */
[----:B------:R-:W-:-:S05]  /*8560*/  FADD.FTZ R72, R65, R136 ;  /* 0x0000008841487221 */ /* 0x000fca0000010000 */
[----:B------:R-:W3:Y:S01]  /*8570*/  @!P0 MUFU.EX2 R2, R2 ;  /* 0x0000000200028308 */ /* 0x000ee20000000800 */
[----:B-----5:R-:W-:Y:S02]  /*8580*/  FADD.FTZ R63, R63, R136 ;  /* 0x000000883f3f7221 */ /* 0x020fe40000010000 */
[----:B----4-:R-:W-:-:S05]  /*8590*/  @!P2 FMUL.FTZ R46, R46, R71 ;  /* 0x000000472e2ea220 */ /* 0x010fca0000410000 */
[----:B------:R-:W4:Y:S01]  /*85a0*/  @!P5 MUFU.RCP R64, R64 ;  /* 0x000000400040d308 */ /* 0x000f220000001000 */
[----:B--2---:R-:W-:Y:S01]  /*85b0*/  @!P3 FMUL.FTZ R50, R50, R73 ;  /* 0x000000493232b220 */ /* 0x004fe20000410000 */
[----:B------:R-:W-:Y:S02]  /*85c0*/  FSETP.GTU.FTZ.AND P3, PT, R72, 20, PT ;  /* 0x41a000004800780b */ /* 0x000fe40003f7c000 */
[----:B------:R-:W-:-:S04]  /*85d0*/  FSETP.GTU.FTZ.AND P2, PT, R63, 20, PT ;  /* 0x41a000003f00780b */ /* 0x000fc80003f5c000 */
[----:B------:R-:W2:Y:S01]  /*85e0*/  @!P4 MUFU.RCP R69, R68 ;  /* 0x000000440045c308 */ /* 0x000ea20000001000 */
[----:B---3--:R-:W-:Y:S02]  /*85f0*/  @!P0 FADD.FTZ R2, R2, 1 ;  /* 0x3f80000002028421 */ /* 0x008fe40000010000 */
[----:B------:R-:W-:Y:S02]  /*8600*/  @!P1 FMUL.FTZ R56, R56, -1.4426950216293334961 ;  /* 0xbfb8aa3b38389820 */ /* 0x000fe40000410000 */
[----:B-1----:R-:W-:-:S03]  /*8610*/  FADD.FTZ R78, R67, R136 ;  /* 0x00000088434e7221 */ /* 0x002fc60000010000 */
[----:B------:R-:W1:Y:S01]  /*8620*/  @!P0 MUFU.RCP R82, R2 ;  /* 0x0000000200528308 */ /* 0x000e620000001000 */
[----:B----4-:R-:W-:Y:S01]  /*8630*/  @!P5 FMUL.FTZ R47, R47, R64 ;  /* 0x000000402f2fd220 */ /* 0x010fe20000410000 */
[C---:B------:R-:W-:Y:S01]  /*8640*/  IADD3 R64, R84.reuse, 0x1, RZ ;  /* 0x0000000154407810 */ /* 0x040fe20007ffe0ff */
[----:B------:R-:W-:Y:S01]  /*8650*/  @!P2 FMUL.FTZ R62, R63, -1.4426950216293334961 ;  /* 0xbfb8aa3b3f3ea820 */ /* 0x000fe20000410000 */
[----:B------:R-:W-:-:S04]  /*8660*/  IADD3 R65, R84, 0x2, RZ ;  /* 0x0000000254417810 */ /* 0x000fc80007ffe0ff */
[----:B------:R3:W-:Y:S01]  /*8670*/  @!P1 MUFU.EX2 R60, R56 ;  /* 0x00000038003c9308 */ /* 0x0007e20000000800 */
[----:B--2---:R-:W-:Y:S01]  /*8680*/  @!P4 FMUL.FTZ R52, R52, R69 ;  /* 0x000000453434c220 */ /* 0x004fe20000410000 */
[----:B------:R-:W-:Y:S02]  /*8690*/  IADD3 R66, R84, 0x3, RZ ;  /* 0x0000000354427810 */ /* 0x000fe40007ffe0ff */
[----:B------:R-:W-:Y:S01]  /*86a0*/  FSETP.GTU.FTZ.AND P4, PT, R78, 20, PT ;  /* 0x41a000004e00780b */ /* 0x000fe20003f9c000 */
[----:B---3--:R-:W-:Y:S01]  /*86b0*/  @!P3 FMUL.FTZ R56, R72, -1.4426950216293334961 ;  /* 0xbfb8aa3b4838b820 */ /* 0x008fe20000410000 */
[C---:B------:R-:W-:Y:S01]  /*86c0*/  IADD3 R68, R84.reuse, 0x4, RZ ;  /* 0x0000000454447810 */ /* 0x040fe20007ffe0ff */
[----:B------:R-:W-:Y:S01]  /*86d0*/  @!P6 FMUL.FTZ R49, R49, R70 ;  /* 0x000000463131e220 */ /* 0x000fe20000410000 */
[----:B------:R-:W-:Y:S01]  /*86e0*/  IADD3 R69, R84, 0x5, RZ ;  /* 0x0000000554457810 */ /* 0x000fe20007ffe0ff */
[----:B------:R-:W2:Y:S01]  /*86f0*/  @!P3 MUFU.EX2 R63, R56 ;  /* 0x00000038003fb308 */ /* 0x000ea20000000800 */
[-C--:B------:R-:W-:Y:S01]  /*8700*/  LEA.HI.SX32 R64, R64, R84.reuse, 0x1b ;  /* 0x0000005440407211 */ /* 0x080fe200078fdaff */
[--C-:B------:R-:W-:Y:S01]  /*8710*/  FADD.FTZ R83, R3, R136.reuse ;  /* 0x0000008803537221 */ /* 0x100fe20000010000 */
[----:B------:R-:W-:Y:S01]  /*8720*/  IADD3 R70, R84, 0x6, RZ ;  /* 0x0000000654467810 */ /* 0x000fe20007ffe0ff */
[----:B0-----:R-:W-:Y:S01]  /*8730*/  FADD.FTZ R81, R61, R136 ;  /* 0x000000883d517221 */ /* 0x001fe20000010000 */
[----:B------:R-:W-:-:S02]  /*8740*/  LEA.HI.SX32 R65, R65, R84, 0x1b ;  /* 0x0000005441417211 */ /* 0x000fc400078fdaff */
[----:B------:R-:W-:Y:S02]  /*8750*/  IADD3 R71, R84, 0x7, RZ ;  /* 0x0000000754477810 */ /* 0x000fe40007ffe0ff */
[-C--:B------:R-:W-:Y:S01]  /*8760*/  LEA.HI.SX32 R66, R66, R84.reuse, 0x1b ;  /* 0x0000005442427211 */ /* 0x080fe200078fdaff */
[----:B------:R-:W-:Y:S01]  /*8770*/  STS [R103.X4], R38 ;  /* 0x0000002667007388 */ /* 0x000fe20000004800 */
[----:B------:R-:W-:Y:S02]  /*8780*/  IADD3 R73, R84, 0x8, RZ ;  /* 0x0000000854497810 */ /* 0x000fe40007ffe0ff */
        /* <DEDUP_REMOVED lines=8> */
[----:B------:R-:W-:Y:S01]  /*8810*/  LEA.HI.SX32 R72, R71, R84, 0x1b ;  /* 0x0000005447487211 */ /* 0x000fe200078fdaff */
[----:B-1----:R-:W-:Y:S01]  /*8820*/  @!P0 FMUL.FTZ R53, R53, R82 ;  /* 0x0000005235358220 */ /* 0x002fe20000410000 */
[----:B------:R-:W-:Y:S01]  /*8830*/  FSETP.GTU.FTZ.AND P5, PT, R83, 20, PT ;  /* 0x41a000005300780b */ /* 0x000fe20003fbc000 */
[----:B------:R-:W-:Y:S01]  /*8840*/  STS [R68.X4+0x10], R34 ;  /* 0x0000102244007388 */ /* 0x000fe20000004800 */
[----:B------:R-:W-:Y:S02]  /*8850*/  FSETP.GTU.FTZ.AND P6, PT, R81, 20, PT ;  /* 0x41a000005100780b */ /* 0x000fe40003fdc000 */
[-C--:B------:R-:W-:Y:S01]  /*8860*/  LEA.HI.SX32 R73, R73, R84.reuse, 0x1b ;  /* 0x0000005449497211 */ /* 0x080fe200078fdaff */
[----:B------:R-:W-:Y:S01]  /*8870*/  STS [R69.X4+0x14], R33 ;  /* 0x0000142145007388 */ /* 0x000fe20000004800 */
[----:B------:R-:W-:-:S02]  /*8880*/  LEA.HI.SX32 R67, R67, R84, 0x1b ;  /* 0x0000005443437211 */ /* 0x000fc400078fdaff */
[-C--:B------:R-:W-:Y:S01]  /*8890*/  LEA.HI.SX32 R74, R74, R84.reuse, 0x1b ;  /* 0x000000544a4a7211 */ /* 0x080fe200078fdaff */
[----:B------:R0:W-:Y:S01]  /*88a0*/  STS [R70.X4+0x18], R32 ;  /* 0x0000182046007388 */ /* 0x0001e20000004800 */
[----:B------:R-:W-:Y:S01]  /*88b0*/  ISETP.NE.AND P0, PT, R126, RZ, PT ;  /* 0x000000ff7e00720c */ /* 0x000fe20003f05270 */
[----:B------:R-:W-:Y:S01]  /*88c0*/  @!P4 FMUL.FTZ R3, R78, -1.4426950216293334961 ;  /* 0xbfb8aa3b4e03c820 */ /* 0x000fe20000410000 */
[-C--:B------:R-:W-:Y:S01]  /*88d0*/  LEA.HI.SX32 R76, R76, R84.reuse, 0x1b ;  /* 0x000000544c4c7211 */ /* 0x080fe200078fdaff */
[----:B------:R-:W-:Y:S01]  /*88e0*/  STS [R72.X4+0x1c], R31 ;  /* 0x00001c1f48007388 */ /* 0x000fe20000004800 */
[-C--:B------:R-:W-:Y:S02]  /*88f0*/  LEA.HI.SX32 R78, R77, R84.reuse, 0x1b ;  /* 0x000000544d4e7211 */ /* 0x080fe400078fdaff */
[-C--:B------:R-:W-:Y:S01]  /*8900*/  LEA.HI.SX32 R79, R79, R84.reuse, 0x1b ;  /* 0x000000544f4f7211 */ /* 0x080fe200078fdaff */
[----:B------:R-:W-:Y:S01]  /*8910*/  STS [R73.X4+0x20], R30 ;  /* 0x0000201e49007388 */ /* 0x000fe20000004800 */
[----:B------:R-:W-:Y:S01]  /*8920*/  LEA.HI.SX32 R80, R80, R84, 0x1b ;  /* 0x0000005450507211 */ /* 0x000fe200078fdaff */
[----:B--2---:R-:W-:-:S02]  /*8930*/  @!P3 FADD.FTZ R63, R63, 1 ;  /* 0x3f8000003f3fb421 */ /* 0x004fc40000010000 */
[----:B------:R-:W-:Y:S04]  /*8940*/  STS [R67.X4+0x24], R29 ;  /* 0x0000241d43007388 */ /* 0x000fe80000004800 */
[----:B------:R-:W-:Y:S04]  /*8950*/  STS [R74.X4+0x28], R28 ;  /* 0x0000281c4a007388 */ /* 0x000fe80000004800 */
[----:B------:R-:W-:Y:S04]  /*8960*/  STS [R75.X4+0x2c], R27 ;  /* 0x00002c1b4b007388 */ /* 0x000fe80000004800 */
[----:B------:R-:W-:Y:S01]  /*8970*/  STS [R76.X4+0x30], R26 ;  /* 0x0000301a4c007388 */ /* 0x000fe20000004800 */
[----:B------:R-:W-:-:S03]  /*8980*/  @!P5 FMUL.FTZ R61, R83, -1.4426950216293334961 ;  /* 0xbfb8aa3b533dd820 */ /* 0x000fc60000410000 */
[----:B------:R-:W-:Y:S01]  /*8990*/  STS [R78.X4+0x34], R25 ;  /* 0x000034194e007388 */ /* 0x000fe20000004800 */
[----:B------:R-:W-:Y:S01]  /*89a0*/  @!P6 FMUL.FTZ R2, R81, -1.4426950216293334961 ;  /* 0xbfb8aa3b5102e820 */ /* 0x000fe20000410000 */
[----:B0-----:R0:W-:Y:S02]  /*89b0*/  @!P3 MUFU.RCP R32, R63 ;  /* 0x0000003f0020b308 */ /* 0x0011e40000001000 */
        /* <DEDUP_REMOVED lines=12> */
[----:B0-----:R-:W-:Y:S04]  /*8a80*/  LDS R63, [R111.X4+0x480] ;  /* 0x000480006f3f7984 */ /* 0x001fe80000004800 */
        /* <DEDUP_REMOVED lines=8> */
[----:B------:R-:W0:Y:S08]  /*8b10*/  @!P2 MUFU.EX2 R62, R62 ;  /* 0x0000003e003ea308 */ /* 0x000e300000000800 */
[----:B------:R-:W3:Y:S01]  /*8b20*/  @!P6 MUFU.EX2 R56, R2 ;  /* 0x000000020038e308 */ /* 0x000ee20000000800 */
[----:B------:R-:W4:Y:S07]  /*8b30*/  LDS R30, [0x1080] ;  /* 0x00108000ff1e7984 */ /* 0x000f2e0000000800 */
[----:B------:R-:W2:Y:S01]  /*8b40*/  @!P4 MUFU.EX2 R3, R3 ;  /* 0x000000030003c308 */ /* 0x000ea20000000800 */
[----:B0-----:R-:W-:-:S07]  /*8b50*/  @!P2 FADD.FTZ R62, R62, 1 ;  /* 0x3f8000003e3ea421 */ /* 0x001fce0000010000 */
[----:B------:R-:W0:Y:S01]  /*8b60*/  @!P5 MUFU.EX2 R61, R61 ;  /* 0x0000003d003dd308 */ /* 0x000e220000000800 */
[----:B------:R-:W-:Y:S02]  /*8b70*/  @!P1 FADD.FTZ R60, R60, 1 ;  /* 0x3f8000003c3c9421 */ /* 0x000fe40000010000 */
[----:B---3--:R-:W-:Y:S02]  /*8b80*/  @!P6 FADD.FTZ R56, R56, 1 ;  /* 0x3f8000003838e421 */ /* 0x008fe40000010000 */
[----:B-1----:R-:W-:-:S03]  /*8b90*/  IMAD R24, R165, c[0x0][0x2d8], RZ ;  /* 0x0000b600a5187a24 */ /* 0x002fc600078e02ff */
[----:B------:R-:W1:Y:S01]  /*8ba0*/  @!P2 MUFU.RCP R62, R62 ;  /* 0x0000003e003ea308 */ /* 0x000e620000001000 */
[----:B--2---:R-:W-:Y:S02]  /*8bb0*/  @!P4 FADD.FTZ R22, R3, 1 ;  /* 0x3f8000000316c421 */ /* 0x004fe40000010000 */
[----:B------:R-:W-:-:S05]  /*8bc0*/  IMAD.WIDE.U32 R2, R141, c[0x0][0x2d8], RZ ;  /* 0x0000b6008d027a25 */ /* 0x000fca00078e00ff */
[----:B------:R-:W2:Y:S01]  /*8bd0*/  @!P1 MUFU.RCP R99, R60 ;  /* 0x0000003c00639308 */ /* 0x000ea20000001000 */
[----:B0-----:R-:W-:Y:S02]  /*8be0*/  @!P5 FADD.FTZ R61, R61, 1 ;  /* 0x3f8000003d3dd421 */ /* 0x001fe40000010000 */
[----:B------:R-:W-:-:S05]  /*8bf0*/  IMAD R29, R141, c[0x0][0x2dc], R24 ;  /* 0x0000b7008d1d7a24 */ /* 0x000fca00078e0218 */
[----:B------:R-:W0:Y:S01]  /*8c00*/  @!P6 MUFU.RCP R25, R56 ;  /* 0x000000380019e308 */ /* 0x000e220000001000 */
[----:B------:R-:W-:Y:S01]  /*8c10*/  IADD3 R3, R3, R29, RZ ;  /* 0x0000001d03037210 */ /* 0x000fe20007ffe0ff */
[----:B-1----:R-:W-:-:S06]  /*8c20*/  @!P2 FMUL.FTZ R55, R55, R62 ;  /* 0x0000003e3737a220 */ /* 0x002fcc0000410000 */
[----:B------:R1:W3:Y:S01]  /*8c30*/  @!P4 MUFU.RCP R27, R22 ;  /* 0x00000016001bc308 */ /* 0x0002e20000001000 */
[----:B------:R-:W-:-:S07]  /*8c40*/  IMAD R26, R140, c[0x0][0x2e0], RZ ;  /* 0x0000b8008c1a7a24 */ /* 0x000fce00078e02ff */
[----:B------:R-:W5:Y:S01]  /*8c50*/  @!P5 MUFU.RCP R24, R61 ;  /* 0x0000003d0018d308 */ /* 0x000f620000001000 */
[----:B------:R-:W-:Y:S01]  /*8c60*/  IMAD R101, R122, -0x400, R139 ;  /* 0xfffffc007a657824 */ /* 0x000fe200078e028b */
[----:B----4-:R-:W-:Y:S01]  /*8c70*/  ISETP.GE.AND P2, PT, R8, R30, PT ;  /* 0x0000001e0800720c */ /* 0x010fe20003f46270 */
[----:B------:R-:W-:-:S04]  /*8c80*/  IMAD.WIDE.U32 R2, R143, c[0x0][0x2e0], R2 ;  /* 0x0000b8008f027a25 */ /* 0x000fc800078e0002 */
[----:B--2---:R-:W-:Y:S01]  /*8c90*/  @!P1 FMUL.FTZ R54, R54, R99 ;  /* 0x0000006336369220 */ /* 0x004fe20000410000 */
[----:B------:R-:W-:Y:S01]  /*8ca0*/  SHF.R.S32.HI R99, RZ, 0x1f, R101 ;  /* 0x0000001fff637819 */ /* 0x000fe20000011465 */
[----:B------:R-:W-:Y:S01]  /*8cb0*/  IMAD R26, R143, c[0x0][0x2e4], R26 ;  /* 0x0000b9008f1a7a24 */ /* 0x000fe200078e021a */
[----:B-1----:R-:W-:Y:S01]  /*8cc0*/  IADD3 R22, P1, R101, R2, RZ ;  /* 0x0000000265167210 */ /* 0x002fe20007f3e0ff */
[----:B------:R-:W-:Y:S01]  /*8cd0*/  @!P3 FMUL.FTZ R57, R57, R32 ;  /* 0x000000203939b220 */ /* 0x000fe20000410000 */
[----:B------:R-:W-:Y:S01]  /*8ce0*/  SHF.R.S32.HI R32, RZ, 0x1f, R8 ;  /* 0x0000001fff207819 */ /* 0x000fe20000011408 */
[----:B0-----:R-:W-:Y:S01]  /*8cf0*/  @!P6 FMUL.FTZ R40, R40, R25 ;  /* 0x000000192828e220 */ /* 0x001fe20000410000 */
[----:B------:R-:W-:Y:S01]  /*8d00*/  LEA R25, P3, R8, c[0x0][0x330], 0x2 ;  /* 0x0000cc0008197a11 */ /* 0x000fe200078610ff */
[----:B---3--:R-:W-:Y:S01]  /*8d10*/  @!P4 FMUL.FTZ R58, R58, R27 ;  /* 0x0000001b3a3ac220 */ /* 0x008fe20000410000 */
[----:B------:R-:W-:Y:S01]  /*8d20*/  IADD3.X R3, R99, R26, R3, P1, !PT ;  /* 0x0000001a63037210 */ /* 0x000fe20000ffe403 */
[----:B-----5:R-:W-:Y:S01]  /*8d30*/  @!P5 FMUL.FTZ R59, R59, R24 ;  /* 0x000000183b3bd220 */ /* 0x020fe20000410000 */
[----:B------:R-:W-:-:S02]  /*8d40*/  LEA.HI.X R26, R8, c[0x0][0x334], R32, 0x2, P3 ;  /* 0x0000cd00081a7a11 */ /* 0x000fc400018f1420 */
[----:B------:R-:W-:Y:S01]  /*8d50*/  LEA R24, P4, R22, R25, 0x2 ;  /* 0x0000001916187211 */ /* 0x000fe200078810ff */
[----:B------:R-:W-:Y:S01]  /*8d60*/  BSSY B0, `(.L_x_3177) ;  /* 0x0000011000007945 */ /* 0x000fe20003800000 */
[----:B------:R-:W-:Y:S02]  /*8d70*/  IADD3 R2, P3, R8, R123, RZ ;  /* 0x0000007b08027210 */ /* 0x000fe40007f7e0ff */
[----:B------:R-:W-:Y:S02]  /*8d80*/  LEA.HI.X R25, R22, R26, R3, 0x2, P4 ;  /* 0x0000001a16197211 */ /* 0x000fe400020f1403 */
[-C--:B------:R-:W-:Y:S02]  /*8d90*/  ISETP.GE.AND P1, PT, R48, R30.reuse, PT ;  /* 0x0000001e3000720c */ /* 0x080fe40003f26270 */
[-C--:B------:R-:W-:Y:S02]  /*8da0*/  ISETP.GE.AND P5, PT, R0, R30.reuse, PT ;  /* 0x0000001e0000720c */ /* 0x080fe40003fa6270 */
[----:B------:R-:W-:-:S02]  /*8db0*/  ISETP.GE.AND P6, PT, R4, R30, PT ;  /* 0x0000001e0400720c */ /* 0x000fc40003fc6270 */
[----:B------:R-:W-:Y:S01]  /*8dc0*/  LEA.HI.X.SX32 R3, R123, R32, 0x1, P3 ;  /* 0x000000207b037211 */ /* 0x000fe200018f0eff */
        /* <DEDUP_REMOVED lines=10> */
.L_x_3178:
[----:B------:R-:W-:Y:S05]  /*8e70*/  BSYNC B0 ;  /* 0x0000000000007941 */ /* 0x000fea0003800000 */
.L_x_3177:
        /* <DEDUP_REMOVED lines=42> */
[----:B------:R2:W-:Y:S04]  /*9120*/  STS [R69.X4+0x14], R46 ;  /* 0x0000142e45007388 */ /* 0x0005e80000004800 */
[----:B------:R-:W-:Y:S01]  /*9130*/  STS [R70.X4+0x18], R47 ;  /* 0x0000182f46007388 */ /* 0x000fe20000004800 */
[----:B-1----:R-:W-:-:S03]  /*9140*/  IADD3.X R45, R32, -0x1, RZ, P1, !PT ;  /* 0xffffffff202d7810 */ /* 0x002fc60000ffe4ff */
[----:B------:R1:W-:Y:S01]  /*9150*/  STS [R72.X4+0x1c], R49 ;  /* 0x00001c3148007388 */ /* 0x0003e20000004800 */
[----:B--2---:R-:W-:-:S03]  /*9160*/  FADD.FTZ R46, R9, R46 ;  /* 0x0000002e092e7221 */ /* 0x004fc60000010000 */
[----:B------:R-:W-:Y:S01]  /*9170*/  STS [R73.X4+0x20], R50 ;  /* 0x0000203249007388 */ /* 0x000fe20000004800 */
[----:B------:R-:W-:-:S03]  /*9180*/  FADD.FTZ R46, R46, R47 ;  /* 0x0000002f2e2e7221 */ /* 0x000fc60000010000 */
[----:B------:R2:W-:Y:S01]  /*9190*/  STS [R67.X4+0x24], R52 ;  /* 0x0000243443007388 */ /* 0x0005e20000004800 */
[----:B-1----:R-:W-:-:S03]  /*91a0*/  FADD.FTZ R49, R46, R49 ;  /* 0x000000312e317221 */ /* 0x002fc60000010000 */
[----:B------:R1:W-:Y:S01]  /*91b0*/  STS [R74.X4+0x28], R53 ;  /* 0x000028354a007388 */ /* 0x0003e20000004800 */
[----:B------:R-:W-:-:S03]  /*91c0*/  FADD.FTZ R49, R49, R50 ;  /* 0x0000003231317221 */ /* 0x000fc60000010000 */
[----:B------:R3:W-:Y:S01]  /*91d0*/  STS [R75.X4+0x2c], R54 ;  /* 0x00002c364b007388 */ /* 0x0007e20000004800 */
[----:B--2---:R-:W-:-:S03]  /*91e0*/  FADD.FTZ R52, R49, R52 ;  /* 0x0000003431347221 */ /* 0x004fc60000010000 */
[----:B------:R-:W-:Y:S01]  /*91f0*/  STS [R76.X4+0x30], R55 ;  /* 0x000030374c007388 */ /* 0x000fe20000004800 */
[----:B-1----:R-:W-:-:S03]  /*9200*/  FADD.FTZ R53, R52, R53 ;  /* 0x0000003534357221 */ /* 0x002fc60000010000 */
[----:B------:R1:W-:Y:S01]  /*9210*/  STS [R78.X4+0x34], R57 ;  /* 0x000034394e007388 */ /* 0x0003e20000004800 */
[----:B---3--:R-:W-:-:S03]  /*9220*/  FADD.FTZ R54, R53, R54 ;  /* 0x0000003635367221 */ /* 0x008fc60000010000 */
[----:B------:R2:W-:Y:S01]  /*9230*/  STS [R79.X4+0x38], R58 ;  /* 0x0000383a4f007388 */ /* 0x0005e20000004800 */
[----:B------:R-:W-:-:S03]  /*9240*/  FADD.FTZ R54, R54, R55 ;  /* 0x0000003736367221 */ /* 0x000fc60000010000 */
        /* <DEDUP_REMOVED lines=37> */
.L_x_3180:
[----:B------:R-:W-:Y:S05]  /*94a0*/  BSYNC B0 ;  /* 0x0000000000007941 */ /* 0x000fea0003800000 */
.L_x_3179:
[----:B------:R-:W-:Y:S01]  /*94b0*/  MOV R2, R8 ;  /* 0x0000000800027202 */ /* 0x000fe20000000f00 */
[----:B0-----:R-:W-:Y:S01]  /*94c0*/  IMAD R24, R140, c[0x0][0x300], RZ ;  /* 0x0000c0008c187a24 */ /* 0x001fe200078e02ff */
[----:B------:R-:W-:Y:S02]  /*94d0*/  MOV R3, R47 ;  /* 0x0000002f00037202 */ /* 0x000fe40000000f00 */
[----:B------:R-:W-:Y:S01]  /*94e0*/  LEA R8, P1, R26, c[0x0][0x340], 0x2 ;  /* 0x0000d0001a087a11 */ /* 0x000fe200078210ff */
[C---:B------:R-:W-:Y:S01]  /*94f0*/  IMAD R25, R143.reuse, c[0x0][0x304], R24 ;  /* 0x0000c1008f197a24 */ /* 0x040fe200078e0218 */
[-C--:B------:R-:W-:Y:S01]  /*9500*/  ISETP.GE.AND P5, PT, R0, R22.reuse, PT ;  /* 0x000000160000720c */ /* 0x080fe20003fa6270 */
[----:B------:R-:W-:Y:S01]  /*9510*/  IMAD.WIDE.U32 R2, R143, c[0x0][0x300], R2 ;  /* 0x0000c0008f027a25 */ /* 0x000fe200078e0002 */
[----:B------:R-:W-:Y:S02]  /*9520*/  LEA.HI.X R9, R26, c[0x0][0x344], R45, 0x2, P1 ;  /* 0x0000d1001a097a11 */ /* 0x000fe400008f142d */
[----:B------:R-:W-:-:S02]  /*9530*/  ISETP.GE.AND P6, PT, R4, R22, PT ;  /* 0x000000160400720c */ /* 0x000fc40003fc6270 */
[----:B------:R-:W-:Y:S02]  /*9540*/  IADD3 R24, P0, R101, R2, RZ ;  /* 0x0000000265187210 */ /* 0x000fe40007f1e0ff */
[----:B------:R-:W-:Y:S02]  /*9550*/  ISETP.GE.AND P3, PT, R43, R22, PT ;  /* 0x000000162b00720c */ /* 0x000fe40003f66270 */
[----:B------:R-:W-:Y:S02]  /*9560*/  IADD3.X R3, R99, R25, R3, P0, !PT ;  /* 0x0000001963037210 */ /* 0x000fe400007fe403 */
[----:B------:R-:W-:Y:S02]  /*9570*/  LEA R2, P0, R24, R8, 0x2 ;  /* 0x0000000818027211 */ /* 0x000fe400078010ff */
        /* <DEDUP_REMOVED lines=40> */
.L_x_3095:
        /* <DEDUP_REMOVED lines=29> */
.L_x_3183:
[----:B------:R-:W-:Y:S05]  /*99d0*/  BSYNC B0 ;  /* 0x0000000000007941 */ /* 0x000fea0003800000 */
.L_x_3182:
        /* <DEDUP_REMOVED lines=28> */
.L_x_3185:
[----:B------:R-:W1:Y:S02]  /*9ba0*/  S2R R15, SR_TID.X ;  /* 0x00000000000f7919 */ /* 0x000e640000002100 */
.L_x_3186:
[----:B------:R-:W-:Y:S05]  /*9bb0*/  BSYNC B0 ;  /* 0x0000000000007941 */ /* 0x000fea0003800000 */
.L_x_3184:
[----:B-1----:R-:W-:-:S13]  /*9bc0*/  ISETP.GE.AND P0, PT, R15, c[0x0][0x16c], PT ;  /* 0x00005b000f007a0c */ /* 0x002fda0003f06270 */
[----:B------:R-:W-:Y:S05]  /*9bd0*/  @P0 EXIT ;  /* 0x000000000000094d */ /* 0x000fea0003800000 */
[C---:B------:R-:W-:Y:S02]  /*9be0*/  IMAD R0, R140.reuse, c[0x0][0x2c8], RZ ;  /* 0x0000b2008c007a24 */ /* 0x040fe400078e02ff */
[----:B------:R-:W-:Y:S02]  /*9bf0*/  IMAD R140, R140, c[0x0][0x288], RZ ;  /* 0x0000a2008c8c7a24 */ /* 0x000fe400078e02ff */
[----:B------:R-:W-:-:S04]  /*9c00*/  IMAD.WIDE.U32 R2, R143, c[0x0][0x2c8], RZ ;  /* 0x0000b2008f027a25 */ /* 0x000fc800078e00ff */
[C---:B------:R-:W-:Y:S02]  /*9c10*/  IMAD R23, R143.reuse, c[0x0][0x2cc], R0 ;  /* 0x0000b3008f177a24 */ /* 0x040fe400078e0200 */
[C---:B------:R-:W-:Y:S02]  /*9c20*/  IMAD R21, R143.reuse, c[0x0][0x28c], R140 ;  /* 0x0000a3008f157a24 */ /* 0x040fe400078e028c */
[----:B0-----:R-:W-:Y:S01]  /*9c30*/  IMAD.WIDE.U32 R4, R143, c[0x0][0x288], RZ ;  /* 0x0000a2008f047a25 */ /* 0x001fe200078e00ff */
[----:B------:R-:W-:-:S04]  /*9c40*/  IADD3 R23, R3, R23, RZ ;  /* 0x0000001703177210 */ /* 0x000fc80007ffe0ff */
[----:B------:R-:W-:Y:S02]  /*9c50*/  IADD3 R21, R5, R21, RZ ;  /* 0x0000001505157210 */ /* 0x000fe40007ffe0ff */
.L_x_3187:
        /* <DEDUP_REMOVED lines=16> */
[----:B------:R-:W-:Y:S01]  /*9d60*/  IADD3 R9, R7, R9, RZ ;  /* 0x0000000907097210 */ /* 0x000fe20007ffe0ff */
[----:B------:R-:W-:Y:S01]  /*9d70*/  IMAD.IADD R7, R11, 0x1, R13 ;  /* 0x000000010b077824 */ /* 0x000fe200078e020d */
[----:B------:R-:W-:Y:S02]  /*9d80*/  LEA R12, P1, R10, c[0x0][0x320], 0x2 ;  /* 0x0000c8000a0c7a11 */ /* 0x000fe400078210ff */
[----:B------:R-:W-:Y:S02]  /*9d90*/  LEA.HI.X R9, R6, c[0x0][0x314], R9, 0x2, P0 ;  /* 0x0000c50006097a11 */ /* 0x000fe400000f1409 */
[----:B------:R-:W-:-:S02]  /*9da0*/  ISETP.GE.AND P0, PT, R15, c[0x0][0x16c], PT ;  /* 0x00005b000f007a0c */ /* 0x000fc40003f06270 */
[----:B------:R-:W-:Y:S01]  /*9db0*/  LEA.HI.X R13, R10, c[0x0][0x324], R7, 0x2, P1 ;  /* 0x0000c9000a0d7a11 */ /* 0x000fe200008f1407 */
[----:B0-----:R0:W-:Y:S04]  /*9dc0*/  RED.E.ADD.F32.FTZ.RN.STRONG.GPU [R8.64], R17 ;  /* 0x000000110800798e */ /* 0x0011e8000c10e784 */
[----:B--2---:R0:W-:Y:S06]  /*9dd0*/  RED.E.ADD.F32.FTZ.RN.STRONG.GPU [R12.64], R19 ;  /* 0x000000130c00798e */ /* 0x0041ec000c10e784 */
[----:B------:R-:W-:Y:S05]  /*9de0*/  @!P0 BRA `(.L_x_3187) ;  /* 0xfffffe7000008947 */ /* 0x000fea000383ffff */
[----:B------:R-:W-:Y:S05]  /*9df0*/  EXIT ;  /* 0x000000000000794d */ /* 0x000fea0003800000 */
.L_x_3133:
[----:B------:R-:W-:Y:S01]  /*9e00*/  HFMA2.MMA R202, -RZ, RZ, 0, 5.9604644775390625e-08 ;  /* 0x00000001ffca7435 */ /* 0x000fe200000001ff */
[----:B------:R-:W-:-:S02]  /*9e10*/  MOV R199, R6 ;  /* 0x0000000600c77202 */ /* 0x000fc40000000f00 */
[----:B------:R-:W-:Y:S02]  /*9e20*/  MOV R201, RZ ;  /* 0x000000ff00c97202 */ /* 0x000fe40000000f00 */
[----:B------:R-:W-:Y:S02]  /*9e30*/  MOV R204, 0xffffffff ;  /* 0xffffffff00cc7802 */ /* 0x000fe40000000f00 */
[----:B------:R-:W-:Y:S02]  /*9e40*/  MOV R4, 0x9e60 ;  /* 0x00009e6000047802 */ /* 0x000fe40000000f00 */
[----:B-1---5:R-:W-:Y:S05]  /*9e50*/  CALL.REL.NOINC `($__internal_128_$__cuda_sm70_shflsync_up) ;  /* 0x00000f1000007944 */ /* 0x022fea0003c00000 */
[----:B-1----:R-:W-:Y:S01]  /*9e60*/  MOV R193, R199 ;  /* 0x000000c700c17202 */ /* 0x002fe20000000f00 */
[----:B0-----:R-:W-:Y:S05]  /*9e70*/  BRA `(.L_x_3188) ;  /* 0xffffb46000007947 */ /* 0x001fea000383ffff */
.L_x_3134:
[----:B------:R-:W-:Y:S01]  /*9e80*/  HFMA2.MMA R202, -RZ, RZ, 0, 5.9604644775390625e-08 ;  /* 0x00000001ffca7435 */ /* 0x000fe200000001ff */
[----:B------:R-:W-:Y:S02]  /*9e90*/  MOV R199, R7 ;  /* 0x0000000700c77202 */ /* 0x000fe40000000f00 */
[----:B------:R-:W-:Y:S02]  /*9ea0*/  MOV R201, RZ ;  /* 0x000000ff00c97202 */ /* 0x000fe40000000f00 */
[----:B------:R-:W-:-:S02]  /*9eb0*/  MOV R204, 0xffffffff ;  /* 0xffffffff00cc7802 */ /* 0x000fc40000000f00 */
[----:B------:R-:W-:Y:S02]  /*9ec0*/  MOV R4, 0x9ee0 ;  /* 0x00009ee000047802 */ /* 0x000fe40000000f00 */
[----:B012--5:R-:W-:Y:S05]  /*9ed0*/  CALL.REL.NOINC `($__internal_128_$__cuda_sm70_shflsync_up) ;  /* 0x00000e9000007944 */ /* 0x027fea0003c00000 */
[----:B------:R-:W-:Y:S01]  /*9ee0*/  FMUL.FTZ R193, R6, R193 ;  /* 0x000000c106c17220 */ /* 0x000fe20000410000 */
[----:B------:R-:W-:Y:S01]  /*9ef0*/  ISETP.GE.AND P0, PT, R124, 0x1, PT ;  /* 0x000000017c00780c */ /* 0x000fe20003f06270 */
[C---:B-1----:R-:W-:Y:S01]  /*9f00*/  FFMA.FTZ R4, R6.reuse, R199, R7 ;  /* 0x000000c706047223 */ /* 0x042fe20000010007 */
[----:B0-----:R-:W-:Y:S01]  /*9f10*/  HFMA2.MMA R202, -RZ, RZ, 0, 1.1920928955078125e-07 ;  /* 0x00000002ffca7435 */ /* 0x001fe200000001ff */
[----:B------:R-:W-:Y:S02]  /*9f20*/  MOV R201, RZ ;  /* 0x000000ff00c97202 */ /* 0x000fe40000000f00 */
[----:B------:R-:W-:Y:S02]  /*9f30*/  FSEL R193, R6, R193, !P0 ;  /* 0x000000c106c17208 */ /* 0x000fe40004000000 */
[----:B------:R-:W-:Y:S02]  /*9f40*/  FSEL R196, R7, R4, !P0 ;  /* 0x0000000407c47208 */ /* 0x000fe40004000000 */
[----:B------:R-:W-:-:S02]  /*9f50*/  MOV R204, 0xffffffff ;  /* 0xffffffff00cc7802 */ /* 0x000fc40000000f00 */
[----:B------:R-:W-:Y:S02]  /*9f60*/  MOV R199, R193 ;  /* 0x000000c100c77202 */ /* 0x000fe40000000f00 */
[----:B------:R-:W-:Y:S02]  /*9f70*/  MOV R4, 0x9f90 ;  /* 0x00009f9000047802 */ /* 0x000fe40000000f00 */
[----:B------:R-:W-:Y:S05]  /*9f80*/  CALL.REL.NOINC `($__internal_128_$__cuda_sm70_shflsync_up) ;  /* 0x00000de000007944 */ /* 0x000fea0003c00000 */
[----:B0-----:R-:W-:Y:S01]  /*9f90*/  HFMA2.MMA R202, -RZ, RZ, 0, 1.1920928955078125e-07 ;  /* 0x00000002ffca7435 */ /* 0x001fe200000001ff */
[----:B-1----:R-:W-:Y:S01]  /*9fa0*/  MOV R6, R199 ;  /* 0x000000c700067202 */ /* 0x002fe20000000f00 */
[----:B------:R-:W-:Y:S01]  /*9fb0*/  IMAD.MOV.U32 R199, RZ, RZ, R196 ;  /* 0x000000ffffc77224 */ /* 0x000fe200078e00c4 */
[----:B------:R-:W-:Y:S02]  /*9fc0*/  MOV R201, RZ ;  /* 0x000000ff00c97202 */ /* 0x000fe40000000f00 */
[----:B------:R-:W-:Y:S02]  /*9fd0*/  MOV R204, 0xffffffff ;  /* 0xffffffff00cc7802 */ /* 0x000fe40000000f00 */
[----:B------:R-:W-:Y:S02]  /*9fe0*/  MOV R4, 0xa000 ;  /* 0x0000a00000047802 */ /* 0x000fe40000000f00 */
[----:B------:R-:W-:Y:S05]  /*9ff0*/  CALL.REL.NOINC `($__internal_128_$__cuda_sm70_shflsync_up) ;  /* 0x00000d7000007944 */ /* 0x000fea0003c00000 */
[----:B------:R-:W-:Y:S01]  /*a000*/  ISETP.GE.AND P0, PT, R124, 0x2, PT ;  /* 0x000000027c00780c */ /* 0x000fe20003f06270 */
[----:B0-----:R-:W-:Y:S01]  /*a010*/  HFMA2.MMA R202, -RZ, RZ, 0, 2.384185791015625e-07 ;  /* 0x00000004ffca7435 */ /* 0x001fe200000001ff */
[----:B------:R-:W-:-:S02]  /*a020*/  MOV R201, RZ ;  /* 0x000000ff00c97202 */ /* 0x000fc40000000f00 */
[----:B------:R-:W-:Y:S02]  /*a030*/  MOV R204, 0xffffffff ;  /* 0xffffffff00cc7802 */ /* 0x000fe40000000f00 */
[----:B------:R-:W-:-:S07]  /*a040*/  MOV R4, 0xa090 ;  /* 0x0000a09000047802 */ /* 0x000fce0000000f00 */
[----:B-1----:R-:W-:Y:S02]  /*a050*/  @P0 FFMA.FTZ R196, R193, R199, R196 ;  /* 0x000000c7c1c40223 */ /* 0x002fe400000100c4 */
[----:B------:R-:W-:-:S05]  /*a060*/  @P0 FMUL.FTZ R193, R6, R193 ;  /* 0x000000c106c10220 */ /* 0x000fca0000410000 */
[----:B------:R-:W-:Y:S02]  /*a070*/  MOV R199, R193 ;  /* 0x000000c100c77202 */ /* 0x000fe40000000f00 */
[----:B------:R-:W-:Y:S05]  /*a080*/  CALL.REL.NOINC `($__internal_128_$__cuda_sm70_shflsync_up) ;  /* 0x00000ce000007944 */ /* 0x000fea0003c00000 */
[----:B0-----:R-:W-:Y:S01]  /*a090*/  HFMA2.MMA R202, -RZ, RZ, 0, 2.384185791015625e-07 ;  /* 0x00000004ffca7435 */ /* 0x001fe200000001ff */
[----:B-1----:R-:W-:Y:S02]  /*a0a0*/  MOV R6, R199 ;  /* 0x000000c700067202 */ /* 0x002fe40000000f00 */
[----:B------:R-:W-:Y:S02]  /*a0b0*/  MOV R199, R196 ;  /* 0x000000c400c77202 */ /* 0x000fe40000000f00 */
[----:B------:R-:W-:Y:S02]  /*a0c0*/  MOV R201, RZ ;  /* 0x000000ff00c97202 */ /* 0x000fe40000000f00 */
[----:B------:R-:W-:Y:S02]  /*a0d0*/  MOV R204, 0xffffffff ;  /* 0xffffffff00cc7802 */ /* 0x000fe40000000f00 */
[----:B------:R-:W-:Y:S02]  /*a0e0*/  MOV R4, 0xa100 ;  /* 0x0000a10000047802 */ /* 0x000fe40000000f00 */
[----:B------:R-:W-:Y:S05]  /*a0f0*/  CALL.REL.NOINC `($__internal_128_$__cuda_sm70_shflsync_up) ;  /* 0x00000c7000007944 */ /* 0x000fea0003c00000 */
[----:B------:R-:W-:Y:S01]  /*a100*/  ISETP.GE.AND P0, PT, R124, 0x4, PT ;  /* 0x000000047c00780c */ /* 0x000fe20003f06270 */
[----:B0-----:R-:W-:Y:S01]  /*a110*/  HFMA2.MMA R202, -RZ, RZ, 0, 4.76837158203125e-07 ;  /* 0x00000008ffca7435 */ /* 0x001fe200000001ff */
[----:B------:R-:W-:Y:S01]  /*a120*/  IMAD.MOV.U32 R201, RZ, RZ, RZ ;  /* 0x000000ffffc97224 */ /* 0x000fe200078e00ff */
[----:B------:R-:W-:-:S02]  /*a130*/  MOV R204, 0xffffffff ;  /* 0xffffffff00cc7802 */ /* 0x000fc40000000f00 */
[----:B------:R-:W-:-:S08]  /*a140*/  MOV R4, 0xa1b0 ;  /* 0x0000a1b000047802 */ /* 0x000fd00000000f00 */
[----:B-1----:R-:W-:Y:S02]  /*a150*/  @P0 FFMA.FTZ R196, R193, R199, R196 ;  /* 0x000000c7c1c40223 */ /* 0x002fe400000100c4 */
[----:B------:R-:W-:-:S05]  /*a160*/  @P0 FMUL.FTZ R193, R6, R193 ;  /* 0x000000c106c10220 */ /* 0x000fca0000410000 */
[----:B------:R-:W-:Y:S02]  /*a170*/  MOV R198, R193 ;  /* 0x000000c100c67202 */ /* 0x000fe40000000f00 */
[----:B------:R-:W-:Y:S02]  /*a180*/  MOV R193, R196 ;  /* 0x000000c400c17202 */ /* 0x000fe40000000f00 */
[----:B------:R-:W-:Y:S02]  /*a190*/  MOV R199, R198 ;  /* 0x000000c600c77202 */ /* 0x000fe40000000f00 */
[----:B------:R-:W-:Y:S05]  /*a1a0*/  CALL.REL.NOINC `($__internal_128_$__cuda_sm70_shflsync_up) ;  /* 0x00000bc000007944 */ /* 0x000fea0003c00000 */
[----:B0-----:R-:W-:Y:S01]  /*a1b0*/  HFMA2.MMA R202, -RZ, RZ, 0, 4.76837158203125e-07 ;  /* 0x00000008ffca7435 */ /* 0x001fe200000001ff */
[----:B-1----:R-:W-:Y:S02]  /*a1c0*/  MOV R6, R199 ;  /* 0x000000c700067202 */ /* 0x002fe40000000f00 */
[----:B------:R-:W-:Y:S02]  /*a1d0*/  MOV R199, R193 ;  /* 0x000000c100c77202 */ /* 0x000fe40000000f00 */
[----:B------:R-:W-:Y:S02]  /*a1e0*/  MOV R201, RZ ;  /* 0x000000ff00c97202 */ /* 0x000fe40000000f00 */
[----:B------:R-:W-:-:S02]  /*a1f0*/  MOV R204, 0xffffffff ;  /* 0xffffffff00cc7802 */ /* 0x000fc40000000f00 */
[----:B------:R-:W-:Y:S02]  /*a200*/  MOV R4, 0xa220 ;  /* 0x0000a22000047802 */ /* 0x000fe40000000f00 */
[----:B------:R-:W-:Y:S05]  /*a210*/  CALL.REL.NOINC `($__internal_128_$__cuda_sm70_shflsync_up) ;  /* 0x00000b5000007944 */ /* 0x000fea0003c00000 */
[----:B------:R-:W-:Y:S01]  /*a220*/  ISETP.GE.AND P0, PT, R124, 0x8, PT ;  /* 0x000000087c00780c */ /* 0x000fe20003f06270 */
[----:B0-----:R-:W-:Y:S01]  /*a230*/  HFMA2.MMA R202, -RZ, RZ, 0, 9.5367431640625e-07 ;  /* 0x00000010ffca7435 */ /* 0x001fe200000001ff */
[----:B------:R-:W-:Y:S02]  /*a240*/  MOV R201, RZ ;  /* 0x000000ff00c97202 */ /* 0x000fe40000000f00 */
[----:B------:R-:W-:Y:S02]  /*a250*/  MOV R204, 0xffffffff ;  /* 0xffffffff00cc7802 */ /* 0x000fe40000000f00 */
[----:B------:R-:W-:-:S07]  /*a260*/  MOV R4, 0xa2c0 ;  /* 0x0000a2c000047802 */ /* 0x000fce0000000f00 */
[----:B-1----:R-:W-:Y:S02]  /*a270*/  @P0 FFMA.FTZ R193, R198, R199, R193 ;  /* 0x000000c7c6c10223 */ /* 0x002fe400000100c1 */
[----:B------:R-:W-:-:S05]  /*a280*/  @P0 FMUL.FTZ R198, R6, R198 ;  /* 0x000000c606c60220 */ /* 0x000fca0000410000 */
[-C--:B------:R-:W-:Y:S02]  /*a290*/  MOV R196, R198.reuse ;  /* 0x000000c600c47202 */ /* 0x080fe40000000f00 */
[----:B------:R-:W-:Y:S02]  /*a2a0*/  MOV R199, R198 ;  /* 0x000000c600c77202 */ /* 0x000fe40000000f00 */
[----:B------:R-:W-:Y:S05]  /*a2b0*/  CALL.REL.NOINC `($__internal_128_$__cuda_sm70_shflsync_up) ;  /* 0x00000ab000007944 */ /* 0x000fea0003c00000 */
[----:B0-----:R-:W-:Y:S01]  /*a2c0*/  HFMA2.MMA R202, -RZ, RZ, 0, 9.5367431640625e-07 ;  /* 0x00000010ffca7435 */ /* 0x001fe200000001ff */
[----:B-1----:R-:W-:Y:S01]  /*a2d0*/  MOV R198, R199 ;  /* 0x000000c700c67202 */ /* 0x002fe20000000f00 */
[----:B------:R-:W-:Y:S01]  /*a2e0*/  IMAD.MOV.U32 R199, RZ, RZ, R193 ;  /* 0x000000ffffc77224 */ /* 0x000fe200078e00c1 */
[----:B------:R-:W-:Y:S02]  /*a2f0*/  MOV R201, RZ ;  /* 0x000000ff00c97202 */ /* 0x000fe40000000f00 */
[----:B------:R-:W-:Y:S02]  /*a300*/  MOV R204, 0xffffffff ;  /* 0xffffffff00cc7802 */ /* 0x000fe40000000f00 */
[----:B------:R-:W-:Y:S02]  /*a310*/  MOV R4, 0xa330 ;  /* 0x0000a33000047802 */ /* 0x000fe40000000f00 */
[----:B------:R-:W-:Y:S05]  /*a320*/  CALL.REL.NOINC `($__internal_128_$__cuda_sm70_shflsync_up) ;  /* 0x00000a4000007944 */ /* 0x000fea0003c00000 */
[----:B-1----:R-:W-:Y:S01]  /*a330*/  MOV R4, R199 ;  /* 0x000000c700047202 */ /* 0x002fe20000000f00 */
[----:B0-----:R-:W-:Y:S05]  /*a340*/  BRA `(.L_x_3189) ;  /* 0xffffb11000007947 */ /* 0x001fea000383ffff */
.L_x_3137:
[----:B------:R-:W-:Y:S01]  /*a350*/  HFMA2.MMA R202, -RZ, RZ, 0, 5.9604644775390625e-08 ;  /* 0x00000001ffca7435 */ /* 0x000fe200000001ff */
[----:B------:R-:W-:-:S02]  /*a360*/  MOV R199, R193 ;  /* 0x000000c100c77202 */ /* 0x000fc40000000f00 */
[----:B------:R-:W-:Y:S02]  /*a370*/  MOV R201, RZ ;  /* 0x000000ff00c97202 */ /* 0x000fe40000000f00 */
[----:B------:R-:W-:Y:S02]  /*a380*/  MOV R204, 0xffffffff ;  /* 0xffffffff00cc7802 */ /* 0x000fe40000000f00 */
[----:B------:R-:W-:Y:S02]  /*a390*/  MOV R4, 0xa3b0 ;  /* 0x0000a3b000047802 */ /* 0x000fe40000000f00 */
[----:B01---5:R-:W-:Y:S05]  /*a3a0*/  CALL.REL.NOINC `($__internal_128_$__cuda_sm70_shflsync_up) ;  /* 0x000009c000007944 */ /* 0x023fea0003c00000 */
[----:B0-----:R-:W-:Y:S01]  /*a3b0*/  HFMA2.MMA R202, -RZ, RZ, 0, 5.9604644775390625e-08 ;  /* 0x00000001ffca7435 */ /* 0x001fe200000001ff */
[----:B-1----:R-:W-:Y:S02]  /*a3c0*/  MOV R6, R199 ;  /* 0x000000c700067202 */ /* 0x002fe40000000f00 */
[----:B------:R-:W-:Y:S02]  /*a3d0*/  MOV R199, R200 ;  /* 0x000000c800c77202 */ /* 0x000fe40000000f00 */
[----:B------:R-:W-:Y:S02]  /*a3e0*/  MOV R201, RZ ;  /* 0x000000ff00c97202 */ /* 0x000fe40000000f00 */
[----:B------:R-:W-:-:S02]  /*a3f0*/  MOV R204, 0xffffffff ;  /* 0xffffffff00cc7802 */ /* 0x000fc40000000f00 */
[----:B------:R-:W-:Y:S02]  /*a400*/  MOV R4, 0xa420 ;  /* 0x0000a42000047802 */ /* 0x000fe40000000f00 */
[----:B------:R-:W-:Y:S05]  /*a410*/  CALL.REL.NOINC `($__internal_128_$__cuda_sm70_shflsync_up) ;  /* 0x0000095000007944 */ /* 0x000fea0003c00000 */
[----:B------:R-:W-:Y:S01]  /*a420*/  HFMA2.MMA R208, -RZ, RZ, 0, 0 ;  /* 0x00000000ffd07435 */ /* 0x000fe200000001ff */
[----:B------:R-:W-:Y:S01]  /*a430*/  MOV R193, R6 ;  /* 0x0000000600c17202 */ /* 0x000fe20000000f00 */
[----:B-1----:R-:W-:Y:S01]  /*a440*/  IMAD.MOV.U32 R196, RZ, RZ, R199 ;  /* 0x000000ffffc47224 */ /* 0x002fe200078e00c7 */
[----:B------:R-:W-:Y:S02]  /*a450*/  MOV R207, R16 ;  /* 0x0000001000cf7202 */ /* 0x000fe40000000f00 */
[----:B------:R-:W-:Y:S02]  /*a460*/  MOV R7, 0x1f ;  /* 0x0000001f00077802 */ /* 0x000fe40000000f00 */
[----:B------:R-:W-:Y:S02]  /*a470*/  MOV R210, 0xffffffff ;  /* 0xffffffff00d27802 */ /* 0x000fe40000000f00 */
[----:B------:R-:W-:Y:S02]  /*a480*/  MOV R4, 0xa4a0 ;  /* 0x0000a4a000047802 */ /* 0x000fe40000000f00 */
[----:B0-----:R-:W-:Y:S05]  /*a490*/  CALL.REL.NOINC `($__internal_127_$__cuda_sm70_shflsync_idx_p) ;  /* 0x0000089000007944 */ /* 0x001fea0003c00000 */
[----:B0-----:R-:W-:Y:S01]  /*a4a0*/  HFMA2.MMA R208, -RZ, RZ, 0, 0 ;  /* 0x00000000ffd07435 */ /* 0x001fe200000001ff */
[----:B-1----:R-:W-:-:S02]  /*a4b0*/  MOV R16, R7 ;  /* 0x0000000700107202 */ /* 0x002fc40000000f00 */
[----:B------:R-:W-:Y:S02]  /*a4c0*/  MOV R207, R17 ;  /* 0x0000001100cf7202 */ /* 0x000fe40000000f00 */
[----:B------:R-:W-:Y:S02]  /*a4d0*/  MOV R7, 0x1f ;  /* 0x0000001f00077802 */ /* 0x000fe40000000f00 */
[----:B------:R-:W-:Y:S02]  /*a4e0*/  MOV R210, 0xffffffff ;  /* 0xffffffff00d27802 */ /* 0x000fe40000000f00 */
[----:B------:R-:W-:Y:S02]  /*a4f0*/  MOV R4, 0xa510 ;  /* 0x0000a51000047802 */ /* 0x000fe40000000f00 */
[----:B------:R-:W-:Y:S05]  /*a500*/  CALL.REL.NOINC `($__internal_127_$__cuda_sm70_shflsync_idx_p) ;  /* 0x0000082000007944 */ /* 0x000fea0003c00000 */
[----:B-1----:R-:W-:Y:S01]  /*a510*/  MOV R5, R7 ;  /* 0x0000000700057202 */ /* 0x002fe20000000f00 */
[----:B0-----:R-:W-:Y:S05]  /*a520*/  BRA `(.L_x_3190) ;  /* 0xffffb0b000007947 */ /* 0x001fea000383ffff */
.L_x_3140:
[----:B------:R-:W-:Y:S01]  /*a530*/  HFMA2.MMA R208, -RZ, RZ, 0, 5.9604644775390625e-08 ;  /* 0x00000001ffd07435 */ /* 0x000fe200000001ff */
[----:B------:R-:W-:Y:S02]  /*a540*/  MOV R193, R6 ;  /* 0x0000000600c17202 */ /* 0x000fe40000000f00 */
[----:B------:R-:W-:-:S02]  /*a550*/  MOV R206, 0x1f ;  /* 0x0000001f00ce7802 */ /* 0x000fc40000000f00 */
[----:B------:R-:W-:Y:S02]  /*a560*/  MOV R207, 0xffffffff ;  /* 0xffffffff00cf7802 */ /* 0x000fe40000000f00 */
[----:B------:R-:W-:Y:S02]  /*a570*/  MOV R4, 0xa590 ;  /* 0x0000a59000047802 */ /* 0x000fe40000000f00 */
[----:B------:R-:W-:Y:S05]  /*a580*/  CALL.REL.NOINC `($__internal_126_$__cuda_sm70_shflsync_down) ;  /* 0x0000076000007944 */ /* 0x000fea0003c00000 */
[----:B-1----:R-:W-:Y:S01]  /*a590*/  IMAD.MOV.U32 R181, RZ, RZ, R206 ;  /* 0x000000ffffb57224 */ /* 0x002fe200078e00ce */
[----:B0-----:R-:W-:Y:S05]  /*a5a0*/  BRA `(.L_x_3191) ;  /* 0xffffb66000007947 */ /* 0x001fea000383ffff */
.L_x_3141:
[----:B------:R-:W-:Y:S01]  /*a5b0*/  HFMA2.MMA R208, -RZ, RZ, 0, 5.9604644775390625e-08 ;  /* 0x00000001ffd07435 */ /* 0x000fe200000001ff */
[----:B------:R-:W-:Y:S02]  /*a5c0*/  MOV R193, R7 ;  /* 0x0000000700c17202 */ /* 0x000fe40000000f00 */
[----:B------:R-:W-:Y:S02]  /*a5d0*/  MOV R206, 0x1f ;  /* 0x0000001f00ce7802 */ /* 0x000fe40000000f00 */
[----:B------:R-:W-:Y:S02]  /*a5e0*/  MOV R207, 0xffffffff ;  /* 0xffffffff00cf7802 */ /* 0x000fe40000000f00 */
[----:B------:R-:W-:-:S02]  /*a5f0*/  MOV R4, 0xa610 ;  /* 0x0000a61000047802 */ /* 0x000fc40000000f00 */
[----:B01----:R-:W-:Y:S05]  /*a600*/  CALL.REL.NOINC `($__internal_126_$__cuda_sm70_shflsync_down) ;  /* 0x000006e000007944 */ /* 0x003fea0003c00000 */
        /* <DEDUP_REMOVED lines=9> */
[----:B------:R-:W-:Y:S05]  /*a6a0*/  CALL.REL.NOINC `($__internal_126_$__cuda_sm70_shflsync_down) ;  /* 0x0000064000007944 */ /* 0x000fea0003c00000 */
[----:B0-----:R-:W-:Y:S01]  /*a6b0*/  HFMA2.MMA R208, -RZ, RZ, 0, 1.1920928955078125e-07 ;  /* 0x00000002ffd07435 */ /* 0x001fe200000001ff */
[----:B-1----:R-:W-:Y:S02]  /*a6c0*/  MOV R6, R206 ;  /* 0x000000ce00067202 */ /* 0x002fe40000000f00 */
[----:B------:R-:W-:-:S02]  /*a6d0*/  MOV R193, R7 ;  /* 0x0000000700c17202 */ /* 0x000fc40000000f00 */
[----:B------:R-:W-:Y:S02]  /*a6e0*/  MOV R206, 0x1f ;  /* 0x0000001f00ce7802 */ /* 0x000fe40000000f00 */
[----:B------:R-:W-:Y:S02]  /*a6f0*/  MOV R207, 0xffffffff ;  /* 0xffffffff00cf7802 */ /* 0x000fe40000000f00 */
[----:B------:R-:W-:Y:S02]  /*a700*/  MOV R4, 0xa720 ;  /* 0x0000a72000047802 */ /* 0x000fe40000000f00 */
[----:B------:R-:W-:Y:S05]  /*a710*/  CALL.REL.NOINC `($__internal_126_$__cuda_sm70_shflsync_down) ;  /* 0x000005d000007944 */ /* 0x000fea0003c00000 */
[----:B-1----:R-:W-:Y:S01]  /*a720*/  @!P3 FFMA.FTZ R7, R181, R206, R7 ;  /* 0x000000ceb507b223 */ /* 0x002fe20000010007 */
[----:B0-----:R-:W-:Y:S01]  /*a730*/  HFMA2.MMA R208, -RZ, RZ, 0, 2.384185791015625e-07 ;  /* 0x00000004ffd07435 */ /* 0x001fe200000001ff */
[----:B------:R-:W-:Y:S01]  /*a740*/  @!P3 FMUL.FTZ R181, R6, R181 ;  /* 0x000000b506b5b220 */ /* 0x000fe20000410000 */
[----:B------:R-:W-:Y:S01]  /*a750*/  MOV R207, 0xffffffff ;  /* 0xffffffff00cf7802 */ /* 0x000fe20000000f00 */
[----:B------:R-:W-:Y:S01]  /*a760*/  IMAD.MOV.U32 R206, RZ, RZ, 0x1f ;  /* 0x0000001fffce7424 */ /* 0x000fe200078e00ff */
[----:B------:R-:W-:Y:S02]  /*a770*/  MOV R4, 0xa7a0 ;  /* 0x0000a7a000047802 */ /* 0x000fe40000000f00 */
[----:B------:R-:W-:-:S02]  /*a780*/  MOV R193, R181 ;  /* 0x000000b500c17202 */ /* 0x000fc40000000f00 */
[----:B------:R-:W-:Y:S05]  /*a790*/  CALL.REL.NOINC `($__internal_126_$__cuda_sm70_shflsync_down) ;  /* 0x0000055000007944 */ /* 0x000fea0003c00000 */
[----:B0-----:R-:W-:Y:S01]  /*a7a0*/  HFMA2.MMA R208, -RZ, RZ, 0, 2.384185791015625e-07 ;  /* 0x00000004ffd07435 */ /* 0x001fe200000001ff */
[----:B-1----:R-:W-:-:S02]  /*a7b0*/  MOV R6, R206 ;  /* 0x000000ce00067202 */ /* 0x002fc40000000f00 */
[----:B------:R-:W-:Y:S02]  /*a7c0*/  MOV R193, R7 ;  /* 0x0000000700c17202 */ /* 0x000fe40000000f00 */
[----:B------:R-:W-:Y:S02]  /*a7d0*/  MOV R206, 0x1f ;  /* 0x0000001f00ce7802 */ /* 0x000fe40000000f00 */
[----:B------:R-:W-:Y:S02]  /*a7e0*/  MOV R207, 0xffffffff ;  /* 0xffffffff00cf7802 */ /* 0x000fe40000000f00 */
[----:B------:R-:W-:Y:S02]  /*a7f0*/  MOV R4, 0xa810 ;  /* 0x0000a81000047802 */ /* 0x000fe40000000f00 */
[----:B------:R-:W-:Y:S05]  /*a800*/  CALL.REL.NOINC `($__internal_126_$__cuda_sm70_shflsync_down) ;  /* 0x000004e000007944 */ /* 0x000fea0003c00000 */
[----:B-1----:R-:W-:Y:S01]  /*a810*/  @!P2 FFMA.FTZ R7, R181, R206, R7 ;  /* 0x000000ceb507a223 */ /* 0x002fe20000010007 */
[----:B0-----:R-:W-:Y:S01]  /*a820*/  HFMA2.MMA R208, -RZ, RZ, 0, 4.76837158203125e-07 ;  /* 0x00000008ffd07435 */ /* 0x001fe200000001ff */
[----:B------:R-:W-:Y:S01]  /*a830*/  @!P2 FMUL.FTZ R181, R6, R181 ;  /* 0x000000b506b5a220 */ /* 0x000fe20000410000 */
[----:B------:R-:W-:Y:S02]  /*a840*/  MOV R206, 0x1f ;  /* 0x0000001f00ce7802 */ /* 0x000fe40000000f00 */
[----:B------:R-:W-:-:S02]  /*a850*/  MOV R207, 0xffffffff ;  /* 0xffffffff00cf7802 */ /* 0x000fc40000000f00 */
[----:B------:R-:W-:Y:S02]  /*a860*/  MOV R193, R181 ;  /* 0x000000b500c17202 */ /* 0x000fe40000000f00 */
[----:B------:R-:W-:Y:S02]  /*a870*/  MOV R4, 0xa890 ;  /* 0x0000a89000047802 */ /* 0x000fe40000000f00 */
[----:B------:R-:W-:Y:S05]  /*a880*/  CALL.REL.NOINC `($__internal_126_$__cuda_sm70_shflsync_down) ;  /* 0x0000046000007944 */ /* 0x000fea0003c00000 */
[----:B0-----:R-:W-:Y:S01]  /*a890*/  HFMA2.MMA R208, -RZ, RZ, 0, 4.76837158203125e-07 ;  /* 0x00000008ffd07435 */ /* 0x001fe200000001ff */
[----:B-1----:R-:W-:Y:S01]  /*a8a0*/  MOV R6, R206 ;  /* 0x000000ce00067202 */ /* 0x002fe20000000f00 */
[----:B------:R-:W-:Y:S01]  /*a8b0*/  IMAD.MOV.U32 R206, RZ, RZ, 0x1f ;  /* 0x0000001fffce7424 */ /* 0x000fe200078e00ff */
[----:B------:R-:W-:Y:S02]  /*a8c0*/  MOV R193, R7 ;  /* 0x0000000700c17202 */ /* 0x000fe40000000f00 */
[----:B------:R-:W-:Y:S02]  /*a8d0*/  MOV R207, 0xffffffff ;  /* 0xffffffff00cf7802 */ /* 0x000fe40000000f00 */
[----:B------:R-:W-:Y:S02]  /*a8e0*/  MOV R4, 0xa900 ;  /* 0x0000a90000047802 */ /* 0x000fe40000000f00 */
[----:B------:R-:W-:Y:S05]  /*a8f0*/  CALL.REL.NOINC `($__internal_126_$__cuda_sm70_shflsync_down) ;  /* 0x000003f000007944 */ /* 0x000fea0003c00000 */
[----:B-1----:R-:W-:Y:S01]  /*a900*/  @!P1 FFMA.FTZ R7, R181, R206, R7 ;  /* 0x000000ceb5079223 */ /* 0x002fe20000010007 */
[----:B0-----:R-:W-:Y:S01]  /*a910*/  HFMA2.MMA R208, -RZ, RZ, 0, 9.5367431640625e-07 ;  /* 0x00000010ffd07435 */ /* 0x001fe200000001ff */
[----:B------:R-:W-:Y:S01]  /*a920*/  @!P1 FMUL.FTZ R181, R6, R181 ;  /* 0x000000b506b59220 */ /* 0x000fe20000410000 */
[----:B------:R-:W-:Y:S01]  /*a930*/  HFMA2.MMA R206, -RZ, RZ, 0, 1.847743988037109375e-06 ;  /* 0x0000001fffce7435 */ /* 0x000fe200000001ff */
[----:B------:R-:W-:-:S02]  /*a940*/  MOV R207, 0xffffffff ;  /* 0xffffffff00cf7802 */ /* 0x000fc40000000f00 */
[----:B------:R-:W-:Y:S02]  /*a950*/  MOV R185, R7 ;  /* 0x0000000700b97202 */ /* 0x000fe40000000f00 */
[----:B------:R-:W-:Y:S02]  /*a960*/  MOV R191, R181 ;  /* 0x000000b500bf7202 */ /* 0x000fe40000000f00 */
[----:B------:R-:W-:Y:S02]  /*a970*/  MOV R4, 0xa9a0 ;  /* 0x0000a9a000047802 */ /* 0x000fe40000000f00 */
[----:B------:R-:W-:Y:S02]  /*a980*/  MOV R193, R191 ;  /* 0x000000bf00c17202 */ /* 0x000fe40000000f00 */
[----:B------:R-:W-:Y:S05]  /*a990*/  CALL.REL.NOINC `($__internal_126_$__cuda_sm70_shflsync_down) ;  /* 0x0000035000007944 */ /* 0x000fea0003c00000 */
[----:B0-----:R-:W-:Y:S01]  /*a9a0*/  HFMA2.MMA R208, -RZ, RZ, 0, 9.5367431640625e-07 ;  /* 0x00000010ffd07435 */ /* 0x001fe200000001ff */
[----:B-1----:R-:W-:Y:S02]  /*a9b0*/  MOV R6, R206 ;  /* 0x000000ce00067202 */ /* 0x002fe40000000f00 */
[----:B------:R-:W-:Y:S02]  /*a9c0*/  MOV R193, R185 ;  /* 0x000000b900c17202 */ /* 0x000fe40000000f00 */
[----:B------:R-:W-:-:S02]  /*a9d0*/  MOV R206, 0x1f ;  /* 0x0000001f00ce7802 */ /* 0x000fc40000000f00 */
[----:B------:R-:W-:Y:S02]  /*a9e0*/  MOV R207, 0xffffffff ;  /* 0xffffffff00cf7802 */ /* 0x000fe40000000f00 */
[----:B------:R-:W-:Y:S02]  /*a9f0*/  MOV R4, 0xaa10 ;  /* 0x0000aa1000047802 */ /* 0x000fe40000000f00 */
[----:B------:R-:W-:Y:S05]  /*aa00*/  CALL.REL.NOINC `($__internal_126_$__cuda_sm70_shflsync_down) ;  /* 0x000002e000007944 */ /* 0x000fea0003c00000 */
[----:B-1----:R-:W-:Y:S01]  /*aa10*/  @!P0 FFMA.FTZ R185, R191, R206, R185 ;  /* 0x000000cebfb98223 */ /* 0x002fe200000100b9 */
[----:B0-----:R-:W-:Y:S01]  /*aa20*/  HFMA2.MMA R208, -RZ, RZ, 0, 0 ;  /* 0x00000000ffd07435 */ /* 0x001fe200000001ff */
[----:B------:R-:W-:Y:S01]  /*aa30*/  @!P0 FMUL.FTZ R191, R6, R191 ;  /* 0x000000bf06bf8220 */ /* 0x000fe20000410000 */
[----:B------:R-:W-:Y:S01]  /*aa40*/  MOV R7, 0x1f ;  /* 0x0000001f00077802 */ /* 0x000fe20000000f00 */
[----:B------:R-:W-:Y:S01]  /*aa50*/  IMAD.MOV.U32 R210, RZ, RZ, -0x1 ;  /* 0xffffffffffd27424 */ /* 0x000fe200078e00ff */
[----:B------:R-:W-:Y:S02]  /*aa60*/  MOV R4, 0xaa90 ;  /* 0x0000aa9000047802 */ /* 0x000fe40000000f00 */
[----:B------:R-:W-:Y:S02]  /*aa70*/  MOV R207, R191 ;  /* 0x000000bf00cf7202 */ /* 0x000fe40000000f00 */
[----:B------:R-:W-:Y:S05]  /*aa80*/  CALL.REL.NOINC `($__internal_127_$__cuda_sm70_shflsync_idx_p) ;  /* 0x000002a000007944 */ /* 0x000fea0003c00000 */
[----:B0-----:R-:W-:Y:S01]  /*aa90*/  HFMA2.MMA R208, -RZ, RZ, 0, 0 ;  /* 0x00000000ffd07435 */ /* 0x001fe200000001ff */
[----:B-1----:R-:W-:-:S02]  /*aaa0*/  MOV R6, R7 ;  /* 0x0000000700067202 */ /* 0x002fc40000000f00 */
[----:B------:R-:W-:Y:S02]  /*aab0*/  MOV R207, R185 ;  /* 0x000000b900cf7202 */ /* 0x000fe40000000f00 */
[----:B------:R-:W-:Y:S02]  /*aac0*/  MOV R7, 0x1f ;  /* 0x0000001f00077802 */ /* 0x000fe40000000f00 */
[----:B------:R-:W-:Y:S02]  /*aad0*/  MOV R210, 0xffffffff ;  /* 0xffffffff00d27802 */ /* 0x000fe40000000f00 */
[----:B------:R-:W-:Y:S02]  /*aae0*/  MOV R4, 0xab00 ;  /* 0x0000ab0000047802 */ /* 0x000fe40000000f00 */
[----:B------:R-:W-:Y:S05]  /*aaf0*/  CALL.REL.NOINC `($__internal_127_$__cuda_sm70_shflsync_idx_p) ;  /* 0x0000023000007944 */ /* 0x000fea0003c00000 */
[----:B0-----:R-:W-:Y:S01]  /*ab00*/  HFMA2.MMA R208, -RZ, RZ, 0, 5.9604644775390625e-08 ;  /* 0x00000001ffd07435 */ /* 0x001fe200000001ff */
[----:B------:R-:W-:Y:S02]  /*ab10*/  MOV R181, R6 ;  /* 0x0000000600b57202 */ /* 0x000fe40000000f00 */
[----:B-1----:R-:W-:Y:S02]  /*ab20*/  MOV R194, R7 ;  /* 0x0000000700c27202 */ /* 0x002fe40000000f00 */
[----:B------:R-:W-:-:S02]  /*ab30*/  MOV R193, R191 ;  /* 0x000000bf00c17202 */ /* 0x000fc40000000f00 */
[----:B------:R-:W-:Y:S02]  /*ab40*/  MOV R206, 0x1f ;  /* 0x0000001f00ce7802 */ /* 0x000fe40000000f00 */
[----:B------:R-:W-:Y:S02]  /*ab50*/  MOV R207, 0xffffffff ;  /* 0xffffffff00cf7802 */ /* 0x000fe40000000f00 */
[----:B------:R-:W-:Y:S02]  /*ab60*/  MOV R4, 0xab80 ;  /* 0x0000ab8000047802 */ /* 0x000fe40000000f00 */
[----:B------:R-:W-:Y:S05]  /*ab70*/  CALL.REL.NOINC `($__internal_126_$__cuda_sm70_shflsync_down) ;  /* 0x0000017000007944 */ /* 0x000fea0003c00000 */
[----:B0-----:R-:W-:Y:S01]  /*ab80*/  HFMA2.MMA R208, -RZ, RZ, 0, 5.9604644775390625e-08 ;  /* 0x00000001ffd07435 */ /* 0x001fe200000001ff */
[----:B-1----:R-:W-:Y:S01]  /*ab90*/  MOV R6, R206 ;  /* 0x000000ce00067202 */ /* 0x002fe20000000f00 */
[----:B------:R-:W-:Y:S01]  /*aba0*/  IMAD.MOV.U32 R206, RZ, RZ, 0x1f ;  /* 0x0000001fffce7424 */ /* 0x000fe200078e00ff */
[----:B------:R-:W-:Y:S02]  /*abb0*/  MOV R193, R185 ;  /* 0x000000b900c17202 */ /* 0x000fe40000000f00 */
[----:B------:R-:W-:Y:S02]  /*abc0*/  MOV R207, 0xffffffff ;  /* 0xffffffff00cf7802 */ /* 0x000fe40000000f00 */
[----:B------:R-:W-:-:S02]  /*abd0*/  MOV R4, 0xabf0 ;  /* 0x0000abf000047802 */ /* 0x000fc40000000f00 */
[----:B------:R-:W-:Y:S05]  /*abe0*/  CALL.REL.NOINC `($__internal_126_$__cuda_sm70_shflsync_down) ;  /* 0x0000010000007944 */ /* 0x000fea0003c00000 */
[----:B0-----:R-:W-:Y:S01]  /*abf0*/  HFMA2.MMA R208, -RZ, RZ, 0, 0 ;  /* 0x00000000ffd07435 */ /* 0x001fe200000001ff */
[----:B------:R-:W-:-:S02]  /*ac00*/  MOV R185, R6 ;  /* 0x0000000600b97202 */ /* 0x000fc40000000f00 */
[----:B------:R-:W-:Y:S02]  /*ac10*/  MOV R207, R16 ;  /* 0x0000001000cf7202 */ /* 0x000fe40000000f00 */
[----:B------:R-:W-:Y:S02]  /*ac20*/  MOV R7, 0x1f ;  /* 0x0000001f00077802 */ /* 0x000fe40000000f00 */
[----:B------:R-:W-:Y:S02]  /*ac30*/  MOV R210, 0xffffffff ;  /* 0xffffffff00d27802 */ /* 0x000fe40000000f00 */
[----:B------:R-:W-:Y:S02]  /*ac40*/  MOV R4, 0xac60 ;  /* 0x0000ac6000047802 */ /* 0x000fe40000000f00 */
[----:B-1----:R-:W-:Y:S05]  /*ac50*/  CALL.REL.NOINC `($__internal_127_$__cuda_sm70_shflsync_idx_p) ;  /* 0x000000d000007944 */ /* 0x002fea0003c00000 */
[----:B0-----:R-:W-:Y:S01]  /*ac60*/  HFMA2.MMA R208, -RZ, RZ, 0, 0 ;  /* 0x00000000ffd07435 */ /* 0x001fe200000001ff */
[----:B-1----:R-:W-:Y:S02]  /*ac70*/  MOV R191, R7 ;  /* 0x0000000700bf7202 */ /* 0x002fe40000000f00 */
[----:B------:R-:W-:Y:S02]  /*ac80*/  MOV R207, R17 ;  /* 0x0000001100cf7202 */ /* 0x000fe40000000f00 */
[----:B------:R-:W-:-:S02]  /*ac90*/  MOV R7, 0x1f ;  /* 0x0000001f00077802 */ /* 0x000fc40000000f00 */
[----:B------:R-:W-:Y:S02]  /*aca0*/  MOV R210, 0xffffffff ;  /* 0xffffffff00d27802 */ /* 0x000fe40000000f00 */
[----:B------:R-:W-:Y:S02]  /*acb0*/  MOV R4, 0xacd0 ;  /* 0x0000acd000047802 */ /* 0x000fe40000000f00 */
[----:B------:R-:W-:Y:S05]  /*acc0*/  CALL.REL.NOINC `($__internal_127_$__cuda_sm70_shflsync_idx_p) ;  /* 0x0000006000007944 */ /* 0x000fea0003c00000 */
[----:B-1----:R-:W-:Y:S01]  /*acd0*/  MOV R193, R7 ;  /* 0x0000000700c17202 */ /* 0x002fe20000000f00 */
[----:B0-----:R-:W-:Y:S05]  /*ace0*/  BRA `(.L_x_3192) ;  /* 0xffffb0c000007947 */ /* 0x001fea000383ffff */
        .weak           $__internal_126_$__cuda_sm70_shflsync_down
        .type           $__internal_126_$__cuda_sm70_shflsync_down,@function
        .size           $__internal_126_$__cuda_sm70_shflsync_down,($__internal_127_$__cuda_sm70_shflsync_idx_p - $__internal_126_$__cuda_sm70_shflsync_down)
$__internal_126_$__cuda_sm70_shflsync_down:
[----:B------:R-:W-:Y:S01]  /*acf0*/  HFMA2.MMA R5, -RZ, RZ, 0, 0 ;  /* 0x00000000ff057435 */ /* 0x000fe200000001ff */
[----:B------:R-:W-:Y:S04]  /*ad00*/  WARPSYNC R207 ;  /* 0x000000cf00007348 */ /* 0x000fe80003800000 */
[----:B------:R0:W1:Y:S01]  /*ad10*/  SHFL.DOWN PT, R206, R193, R208, R206 ;  /* 0x080000d0c1ce7389 */ /* 0x00006200000e00ce */
[----:B------:R-:W-:Y:S05]  /*ad20*/  RET.REL.NODEC R4 `(_Z25selective_scan_bwd_kernelI32Selective_Scan_bwd_kernel_traitsILi64ELi16ELb0ELb1ELb0ELb1ELb0EffEEv12SSMParamsBwd) ;  /* 0xffff52d004007950 */ /* 0x000fea0003c3ffff */
        .weak           $__internal_127_$__cuda_sm70_shflsync_idx_p
        .type           $__internal_127_$__cuda_sm70_shflsync_idx_p,@function
        .size           $__internal_127_$__cuda_sm70_shflsync_idx_p,($__internal_128_$__cuda_sm70_shflsync_up - $__internal_127_$__cuda_sm70_shflsync_idx_p)
$__internal_127_$__cuda_sm70_shflsync_idx_p:
[----:B------:R-:W-:Y:S01]  /*ad30*/  MOV R5, 0x0 ;  /* 0x0000000000057802 */ /* 0x000fe20000000f00 */
[----:B------:R-:W-:Y:S04]  /*ad40*/  WARPSYNC R210 ;  /* 0x000000d200007348 */ /* 0x000fe80003800000 */
[----:B------:R0:W1:Y:S01]  /*ad50*/  SHFL.IDX PT, R7, R207, R208, R7 ;  /* 0x000000d0cf077389 */ /* 0x00006200000e0007 */
[----:B------:R-:W-:Y:S05]  /*ad60*/  RET.REL.NODEC R4 `(_Z25selective_scan_bwd_kernelI32Selective_Scan_bwd_kernel_traitsILi64ELi16ELb0ELb1ELb0ELb1ELb0EffEEv12SSMParamsBwd) ;  /* 0xffff529004007950 */ /* 0x000fea0003c3ffff */
        .weak           $__internal_128_$__cuda_sm70_shflsync_up
        .type           $__internal_128_$__cuda_sm70_shflsync_up,@function
        .size           $__internal_128_$__cuda_sm70_shflsync_up,(.L_x_8944 - $__internal_128_$__cuda_sm70_shflsync_up)
$__internal_128_$__cuda_sm70_shflsync_up:
[----:B------:R-:W-:Y:S01]  /*ad70*/  HFMA2.MMA R5, -RZ, RZ, 0, 0 ;  /* 0x00000000ff057435 */ /* 0x000fe200000001ff */
[----:B------:R-:W-:Y:S04]  /*ad80*/  WARPSYNC R204 ;  /* 0x000000cc00007348 */ /* 0x000fe80003800000 */
[----:B------:R0:W1:Y:S01]  /*ad90*/  SHFL.UP PT, R199, R199, R202, R201 ;  /* 0x040000cac7c77389 */ /* 0x00006200000e00c9 */
[----:B------:R-:W-:Y:S05]  /*ada0*/  RET.REL.NODEC R4 `(_Z25selective_scan_bwd_kernelI32Selective_Scan_bwd_kernel_traitsILi64ELi16ELb0ELb1ELb0ELb1ELb0EffEEv12SSMParamsBwd) ;  /* 0xffff525004007950 */ /* 0x000fea0003c3ffff */
.L_x_3193:
        /* <DEDUP_REMOVED lines=13> */
.L_x_8944:


//--------------------- .text._Z25selective_scan_bwd_kernelI32Selective_Scan_bwd_kernel_traitsILi64ELi16ELb0ELb1ELb0ELb1ELb1EffEEv12SSMParamsBwd --------------------------
	.section	.text._Z25selective_scan_bwd_kernelI32Selective_Scan_bwd_kernel_traitsILi64ELi16ELb0ELb1ELb0ELb1ELb1EffEEv12SSMParamsBwd,"ax",@progbits
	.sectioninfo	@"SHI_REGISTERS=242"
	.align	128
        .global         _Z25selective_scan_bwd_kernelI32Selective_Scan_bwd_kernel_traitsILi64ELi16ELb0ELb1ELb0ELb1ELb1EffEEv12SSMParamsBwd
        .type           _Z25selective_scan_bwd_kernelI32Selective_Scan_bwd_kernel_traitsILi64ELi16ELb0ELb1ELb0ELb1ELb1EffEEv12SSMParamsBwd,@function
        .size           _Z25selective_scan_bwd_kernelI32Selective_Scan_bwd_kernel_traitsILi64ELi16ELb0ELb1ELb0ELb1ELb1EffEEv12SSMParamsBwd,(.L_x_8947 - _Z25selective_scan_bwd_kernelI32Selective_Scan_bwd_kernel_traitsILi64ELi16ELb0ELb1ELb0ELb1ELb1EffEEv12SSMParamsBwd)
        .other          _Z25selective_scan_bwd_kernelI32Selective_Scan_bwd_kernel_traitsILi64ELi16ELb0ELb1ELb0ELb1ELb1EffEEv12SSMParamsBwd,@"STO_CUDA_ENTRY STV_DEFAULT"
_Z25selective_scan_bwd_kernelI32Selective_Scan_bwd_kernel_traitsILi64ELi16ELb0ELb1ELb0ELb1ELb1EffEEv12SSMParamsBwd:
.text._Z25selective_scan_bwd_kernelI32Selective_Scan_bwd_kernel_traitsILi64ELi16ELb0ELb1ELb0ELb1ELb1EffEEv12SSMParamsBwd:
        /* <DEDUP_REMOVED lines=14> */
[----:B------:R-:W-:-:S04]  /*00e0*/  IABS R17, c[0x0][0x178] ;  /* 0x00005e0000117a13 */ /* 0x000fc80000000000 */
[----:B------:R-:W4:Y:S08]  /*00f0*/  I2F.RP R0, R17 ;  /* 0x0000001100007306 */ /* 0x000f300000209400 */
[----:B----4-:R-:W4:Y:S02]  /*0100*/  MUFU.RCP R0, R0 ;  /* 0x0000000000007308 */ /* 0x010f240000001000 */
[----:B----4-:R-:W-:-:S06]  /*0110*/  IADD3 R6, R0, 0xffffffe, RZ ;  /* 0x0ffffffe00067810 */ /* 0x010fcc0007ffe0ff */
[----:B------:R4:W5:Y:S02]  /*0120*/  F2I.FTZ.U32.TRUNC.NTZ R7, R6 ;  /* 0x0000000600077305 */ /* 0x000964000021f000 */
[----:B----4-:R-:W-:Y:S01]  /*0130*/  HFMA2.MMA R6, -RZ, RZ, 0, 0 ;  /* 0x00000000ff067435 */ /* 0x010fe200000001ff */
[----:B-----5:R-:W-:-:S05]  /*0140*/  IADD3 R8, RZ, -R7, RZ ;  /* 0x80000007ff087210 */ /* 0x020fca0007ffe0ff */
[----:B------:R-:W-:Y:S01]  /*0150*/  IMAD R9, R8, R17, RZ ;  /* 0x0000001108097224 */ /* 0x000fe200078e02ff */
[----:B-1----:R-:W-:-:S03]  /*0160*/  IABS R2, R157 ;  /* 0x0000009d00027213 */ /* 0x002fc60000000000 */
[----:B------:R-:W-:-:S06]  /*0170*/  IMAD.HI.U32 R7, R7, R9, R6 ;  /* 0x0000000907077227 */ /* 0x000fcc00078e0006 */
[----:B------:R-:W-:Y:S01]  /*0180*/  IMAD.HI.U32 R153, R7, R2, RZ ;  /* 0x0000000207997227 */ /* 0x000fe200078e00ff */
[----:B------:R-:W1:Y:S04]  /*0190*/  S2R R155, SR_CTAID.X ;  /* 0x00000000009b7919 */ /* 0x000e680000002500 */
[----:B------:R-:W-:-:S05]  /*01a0*/  IADD3 R0, -R153, RZ, RZ ;  /* 0x000000ff99007210 */ /* 0x000fca0007ffe1ff */
[----:B------:R-:W-:-:S05]  /*01b0*/  IMAD R0, R17, R0, R2 ;  /* 0x0000000011007224 */ /* 0x000fca00078e0202 */
[----:B------:R-:W-:Y:S02]  /*01c0*/  ISETP.GT.U32.AND P3, PT, R17, R0, PT ;  /* 0x000000001100720c */ /* 0x000fe40003f64070 */
[----:B------:R-:W-:Y:S02]  /*01d0*/  LOP3.LUT R2, R157, c[0x0][0x178], RZ, 0x3c, !PT ;  /* 0x00005e009d027a12 */ /* 0x000fe400078e3cff */
[----:B-1----:R-:W-:-:S09]  /*01e0*/  SHF.R.S32.HI R166, RZ, 0x1f, R155 ;  /* 0x0000001fffa67819 */ /* 0x002fd2000001149b */
[----:B------:R-:W-:-:S04]  /*01f0*/  @!P3 IADD3 R0, R0, -R17, RZ ;  /* 0x800000110000b210 */ /* 0x000fc80007ffe0ff */
[----:B------:R-:W-:Y:S01]  /*0200*/  ISETP.GE.U32.AND P0, PT, R0, R17, PT ;  /* 0x000000110000720c */ /* 0x000fe20003f06070 */
[----:B------:R-:W-:Y:S01]  /*0210*/  IMAD R6, R166, c[0x0][0x1d0], RZ ;  /* 0x00007400a6067a24 */ /* 0x000fe200078e02ff */
[----:B------:R-:W-:Y:S01]  /*0220*/  ISETP.GE.AND P4, PT, R2, RZ, PT ;  /* 0x000000ff0200720c */ /* 0x000fe20003f86270 */
[----:B------:R-:W-:Y:S01]  /*0230*/  IMAD R8, R166, c[0x0][0x1e0], RZ ;  /* 0x00007800a6087a24 */ /* 0x000fe200078e02ff */
[----:B------:R-:W-:Y:S02]  /*0240*/  @!P3 IADD3 R153, R153, 0x1, RZ ;  /* 0x000000019999b810 */ /* 0x000fe40007ffe0ff */
[----:B------:R-:W-:Y:S01]  /*0250*/  ISETP.NE.AND P3, PT, RZ, c[0x0][0x178], PT ;  /* 0x00005e00ff007a0c */ /* 0x000fe20003f65270 */
[----:B------:R-:W-:-:S04]  /*0260*/  IMAD.WIDE.U32 R2, R155, c[0x0][0x1d0], RZ ;  /* 0x000074009b027a25 */ /* 0x000fc800078e00ff */
[----:B0-----:R-:W-:-:S04]  /*0270*/  IMAD.WIDE.U32 R4, R155, c[0x0][0x1e0], RZ ;  /* 0x000078009b047a25 */ /* 0x001fc800078e00ff */
[C---:B------:R-:W-:Y:S02]  /*0280*/  IMAD R12, R166.reuse, c[0x0][0x278], RZ ;  /* 0x00009e00a60c7a24 */ /* 0x040fe400078e02ff */
[C---:B------:R-:W-:Y:S02]  /*0290*/  IMAD R9, R155.reuse, c[0x0][0x1d4], R6 ;  /* 0x000075009b097a24 */ /* 0x040fe400078e0206 */
[----:B------:R-:W-:Y:S02]  /*02a0*/  IMAD R13, R155, c[0x0][0x1e4], R8 ;  /* 0x000079009b0d7a24 */ /* 0x000fe400078e0208 */
[----:B------:R-:W-:Y:S01]  /*02b0*/  IMAD R0, R166, c[0x0][0x190], RZ ;  /* 0x00006400a6007a24 */ /* 0x000fe200078e02ff */
[----:B------:R-:W-:Y:S01]  /*02c0*/  IADD3 R3, R3, R9, RZ ;  /* 0x0000000903037210 */ /* 0x000fe20007ffe0ff */
[----:B------:R-:W-:Y:S01]  /*02d0*/  IMAD.WIDE.U32 R6, R155, c[0x0][0x278], RZ ;  /* 0x00009e009b067a25 */ /* 0x000fe200078e00ff */
[----:B------:R-:W-:-:S03]  /*02e0*/  IADD3 R5, R5, R13, RZ ;  /* 0x0000000d05057210 */ /* 0x000fc60007ffe0ff */
[----:B------:R-:W-:Y:S01]  /*02f0*/  IMAD R15, R155, c[0x0][0x27c], R12 ;  /* 0x00009f009b0f7a24 */ /* 0x000fe200078e020c */
[----:B------:R-:W-:Y:S01]  /*0300*/  @P0 IADD3 R153, R153, 0x1, RZ ;  /* 0x0000000199990810 */ /* 0x000fe20007ffe0ff */
[----:B------:R-:W-:-:S04]  /*0310*/  IMAD.WIDE.U32 R8, R155, c[0x0][0x190], RZ ;  /* 0x000064009b087a25 */ /* 0x000fc800078e00ff */
[----:B------:R-:W-:Y:S01]  /*0320*/  IMAD R13, R155, c[0x0][0x194], R0 ;  /* 0x000065009b0d7a24 */ /* 0x000fe200078e0200 */
[----:B------:R-:W-:Y:S02]  /*0330*/  MOV R0, c[0x0][0x174] ;  /* 0x00005d0000007a02 */ /* 0x000fe40000000f00 */
[----:B------:R-:W-:Y:S02]  /*0340*/  IADD3 R7, R7, R15, RZ ;  /* 0x0000000f07077210 */ /* 0x000fe40007ffe0ff */
[----:B------:R-:W-:Y:S02]  /*0350*/  @!P4 IADD3 R153, -R153, RZ, RZ ;  /* 0x000000ff9999c210 */ /* 0x000fe40007ffe1ff */
[----:B------:R-:W-:Y:S02]  /*0360*/  IADD3 R9, R9, R13, RZ ;  /* 0x0000000d09097210 */ /* 0x000fe40007ffe0ff */
[----:B------:R-:W-:Y:S01]  /*0370*/  @!P3 LOP3.LUT R153, RZ, c[0x0][0x178], RZ, 0x33, !PT ;  /* 0x00005e00ff99ba12 */ /* 0x000fe200078e33ff */
[----:B------:R-:W-:Y:S01]  /*0380*/  IMAD.WIDE.U32 R4, R157, c[0x0][0x1e8], R4 ;  /* 0x00007a009d047a25 */ /* 0x000fe200078e0004 */
[----:B------:R-:W-:-:S02]  /*0390*/  ISETP.GE.AND P5, PT, R0, 0x1, PT ;  /* 0x000000010000780c */ /* 0x000fc40003fa6270 */
[----:B------:R-:W-:Y:S01]  /*03a0*/  LEA R13, R0, 0xfffffc00, 0xa ;  /* 0xfffffc00000d7811 */ /* 0x000fe200078e50ff */
[----:B------:R-:W-:Y:S01]  /*03b0*/  IMAD R0, R150, c[0x0][0x1d8], RZ ;  /* 0x0000760096007a24 */ /* 0x000fe200078e02ff */
[----:B------:R-:W-:Y:S01]  /*03c0*/  SHF.R.S32.HI R165, RZ, 0x1f, R153 ;  /* 0x0000001fffa57819 */ /* 0x000fe20000011499 */
[----:B------:R-:W-:-:S04]  /*03d0*/  IMAD.WIDE.U32 R6, R157, c[0x0][0x280], R6 ;  /* 0x0000a0009d067a25 */ /* 0x000fc800078e0006 */
[----:B------:R-:W-:Y:S01]  /*03e0*/  IMAD R17, R157, c[0x0][0x1dc], R0 ;  /* 0x000077009d117a24 */ /* 0x000fe200078e0200 */
[----:B------:R-:W-:Y:S01]  /*03f0*/  IADD3 R0, P3, R13, R4, RZ ;  /* 0x000000040d007210 */ /* 0x000fe20007f7e0ff */
[----:B------:R-:W-:Y:S01]  /*0400*/  IMAD.WIDE.U32 R2, R157, c[0x0][0x1d8], R2 ;  /* 0x000076009d027a25 */ /* 0x000fe200078e0002 */
[----:B------:R-:W-:-:S03]  /*0410*/  IADD3 R4, P4, R13, R6, RZ ;  /* 0x000000060d047210 */ /* 0x000fc60007f9e0ff */
[C---:B------:R-:W-:Y:S02]  /*0420*/  IMAD R12, R150.reuse, c[0x0][0x1e8], RZ ;  /* 0x00007a00960c7a24 */ /* 0x040fe400078e02ff */
[----:B------:R-:W-:Y:S02]  /*0430*/  IMAD R14, R150, c[0x0][0x280], RZ ;  /* 0x0000a000960e7a24 */ /* 0x000fe400078e02ff */
[----:B------:R-:W-:Y:S01]  /*0440*/  IMAD R6, R165, c[0x0][0x1a8], RZ ;  /* 0x00006a00a5067a24 */ /* 0x000fe200078e02ff */
[----:B------:R-:W-:Y:S01]  /*0450*/  SHF.R.S32.HI R15, RZ, 0x1f, R13 ;  /* 0x0000001fff0f7819 */ /* 0x000fe2000001140d */
[----:B------:R-:W-:Y:S01]  /*0460*/  IMAD R12, R157, c[0x0][0x1ec], R12 ;  /* 0x00007b009d0c7a24 */ /* 0x000fe200078e020c */
[----:B------:R-:W-:Y:S01]  /*0470*/  IADD3 R2, P0, R13, R2, RZ ;  /* 0x000000020d027210 */ /* 0x000fe20007f1e0ff */
[----:B------:R-:W-:Y:S02]  /*0480*/  IMAD R14, R157, c[0x0][0x284], R14 ;  /* 0x0000a1009d0e7a24 */ /* 0x000fe400078e020e */
[----:B------:R-:W-:Y:S01]  /*0490*/  IMAD.WIDE.U32 R8, R153, c[0x0][0x1a8], R8 ;  /* 0x00006a0099087a25 */ /* 0x000fe200078e0008 */
[----:B------:R-:W-:-:S03]  /*04a0*/  IADD3.X R17, R15, R3, R17, P0, !PT ;  /* 0x000000030f117210 */ /* 0x000fc600007fe411 */
[----:B------:R-:W-:Y:S01]  /*04b0*/  IMAD R19, R153, c[0x0][0x1ac], R6 ;  /* 0x00006b0099137a24 */ /* 0x000fe200078e0206 */
[C---:B------:R-:W-:Y:S02]  /*04c0*/  IADD3.X R3, R15.reuse, R5, R12, P3, !PT ;  /* 0x000000050f037210 */ /* 0x040fe40001ffe40c */
[----:B------:R-:W-:Y:S02]  /*04d0*/  IADD3.X R7, R15, R7, R14, P4, !PT ;  /* 0x000000070f077210 */ /* 0x000fe400027fe40e */
[----:B------:R-:W-:Y:S02]  /*04e0*/  LEA R18, P6, R2, c[0x0][0x240], 0x2 ;  /* 0x0000900002127a11 */ /* 0x000fe400078c10ff */
[----:B------:R-:W-:Y:S02]  /*04f0*/  ISETP.NE.U32.AND P0, PT, RZ, c[0x0][0x260], PT ;  /* 0x00009800ff007a0c */ /* 0x000fe40003f05070 */
[----:B------:R-:W-:Y:S02]  /*0500*/  IADD3 R13, P4, R13, R8, RZ ;  /* 0x000000080d0d7210 */ /* 0x000fe40007f9e0ff */
[----:B------:R-:W-:-:S02]  /*0510*/  IADD3 R12, R9, R19, RZ ;  /* 0x00000013090c7210 */ /* 0x000fc40007ffe0ff */
[----:B------:R-:W-:Y:S02]  /*0520*/  LEA.HI.X R8, R2, c[0x0][0x244], R17, 0x2, P6 ;  /* 0x0000910002087a11 */ /* 0x000fe400030f1411 */
[C---:B------:R-:W-:Y:S02]  /*0530*/  LEA R5, P3, R0.reuse, c[0x0][0x248], 0x2 ;  /* 0x0000920000057a11 */ /* 0x040fe400078610ff */
[----:B------:R-:W-:Y:S02]  /*0540*/  ISETP.NE.AND.EX P0, PT, RZ, c[0x0][0x264], PT, P0 ;  /* 0x00009900ff007a0c */ /* 0x000fe40003f05300 */
[----:B------:R-:W-:Y:S02]  /*0550*/  IADD3.X R2, R15, R12, RZ, P4, !PT ;  /* 0x0000000c0f027210 */ /* 0x000fe400027fe4ff */
[----:B------:R-:W-:Y:S02]  /*0560*/  ISETP.NE.U32.AND P4, PT, RZ, c[0x0][0x348], PT ;  /* 0x0000d200ff007a0c */ /* 0x000fe40003f85070 */
[----:B------:R-:W-:-:S02]  /*0570*/  LEA.HI.X R6, R0, c[0x0][0x24c], R3, 0x2, P3 ;  /* 0x0000930000067a11 */ /* 0x000fc400018f1403 */
[----:B------:R-:W-:Y:S02]  /*0580*/  ISETP.NE.U32.AND P3, PT, RZ, c[0x0][0x328], PT ;  /* 0x0000ca00ff007a0c */ /* 0x000fe40003f65070 */
[----:B------:R-:W-:Y:S02]  /*0590*/  ISETP.NE.AND.EX P4, PT, RZ, c[0x0][0x34c], PT, P4 ;  /* 0x0000d300ff007a0c */ /* 0x000fe40003f85340 */
[----:B------:R-:W-:Y:S01]  /*05a0*/  ISETP.NE.AND.EX P3, PT, RZ, c[0x0][0x32c], PT, P3 ;  /* 0x0000cb00ff007a0c */ /* 0x000fe20003f65330 */
[----:B------:R-:W-:Y:S01]  /*05b0*/  HFMA2.MMA R12, -RZ, RZ, 0, 0 ;  /* 0x00000000ff0c7435 */ /* 0x000fe200000001ff */
[----:B------:R-:W-:Y:S01]  /*05c0*/  UMOV UR5, URZ ;  /* 0x0000003f00057c82 */ /* 0x000fe20008000000 */
[----:B------:R-:W-:Y:S01]  /*05d0*/  @P0 IMAD R0, R155, c[0x0][0x164], R157 ;  /* 0x000059009b000a24 */ /* 0x000fe200078e029d */
[----:B------:R-:W-:Y:S01]  /*05e0*/  LEA R3, P6, R4, c[0x0][0x308], 0x2 ;  /* 0x0000c20004037a11 */ /* 0x000fe200078c10ff */
[----:B------:R-:W-:Y:S02]  /*05f0*/  UMOV UR4, URZ ;  /* 0x0000003f00047c82 */ /* 0x000fe40008000000 */
[----:B------:R-:W-:Y:S01]  /*0600*/  @P0 IMAD R0, R0, c[0x0][0x174], RZ ;  /* 0x00005d0000000a24 */ /* 0x000fe200078e02ff */
[----:B------:R-:W-:Y:S01]  /*0610*/  LEA.HI.X R4, R4, c[0x0][0x30c], R7, 0x2, P6 ;  /* 0x0000c30004047a11 */ /* 0x000fe200030f1407 */
[----:B------:R-:W-:Y:S01]  /*0620*/  CS2R R14, SRZ ;  /* 0x00000000000e7805 */ /* 0x000fe2000001ff00 */
[----:B------:R-:W-:Y:S01]  /*0630*/  @P0 MOV R17, 0x8 ;  /* 0x0000000800110802 */ /* 0x000fe20000000f00 */
[----:B------:R-:W-:Y:S01]  /*0640*/  @P0 IMAD R0, R0, c[0x0][0x16c], RZ ;  /* 0x00005b0000000a24 */ /* 0x000fe200078e02ff */
[----:B------:R-:W-:-:S02]  /*0650*/  MOV R7, RZ ;  /* 0x000000ff00077202 */ /* 0x000fc40000000f00 */
[C---:B------:R-:W-:Y:S01]  /*0660*/  LEA R147, P6, R13.reuse, c[0x0][0x228], 0x2 ;  /* 0x00008a000d937a11 */ /* 0x040fe200078c10ff */
[----:B------:R-:W-:Y:S01]  /*0670*/  HFMA2.MMA R148, -RZ, RZ, 0, 0 ;  /* 0x00000000ff947435 */ /* 0x000fe200000001ff */
[----:B------:R-:W-:Y:S01]  /*0680*/  @P0 IMAD.WIDE R16, R0, R17, c[0x0][0x260] ;  /* 0x0000980000100625 */ /* 0x000fe200078e0211 */
[----:B------:R-:W-:Y:S01]  /*0690*/  MOV R151, RZ ;  /* 0x000000ff00977202 */ /* 0x000fe20000000f00 */
[----:B------:R-:W-:Y:S01]  /*06a0*/  @!P0 CS2R R16, SRZ ;  /* 0x0000000000108805 */ /* 0x000fe2000001ff00 */
[----:B------:R-:W-:Y:S01]  /*06b0*/  LEA.HI.X R145, R13, c[0x0][0x22c], R2, 0x2, P6 ;  /* 0x00008b000d917a11 */ /* 0x000fe200030f1402 */
[----:B--2---:R0:W1:Y:S01]  /*06c0*/  @P2 R2UR UR5, R11 ;  /* 0x000000000b0523c2 */ /* 0x00406200000e0000 */
[----:B------:R-:W-:-:S04]  /*06d0*/  @P4 LEA R12, P2, R157, c[0x0][0x348], 0x2 ;  /* 0x0000d2009d0c4a11 */ /* 0x000fc800078410ff */
[----:B------:R-:W-:-:S03]  /*06e0*/  @P4 LEA.HI.X R7, R157, c[0x0][0x34c], R150, 0x2, P2 ;  /* 0x0000d3009d074a11 */ /* 0x000fc600010f1496 */
[----:B---3--:R0:W2:Y:S01]  /*06f0*/  @P1 R2UR UR4, R10 ;  /* 0x000000000a0413c2 */ /* 0x0080a200000e0000 */
[C---:B------:R-:W-:Y:S02]  /*0700*/  @P3 LEA R14, P1, R157.reuse, c[0x0][0x328], 0x2 ;  /* 0x0000ca009d0e3a11 */ /* 0x040fe400078210ff */
[----:B------:R-:W-:Y:S02]  /*0710*/  MOV R13, R7 ;  /* 0x00000007000d7202 */ /* 0x000fe40000000f00 */
[----:B------:R-:W-:Y:S01]  /*0720*/  @P3 LEA.HI.X R15, R157, c[0x0][0x32c], R150, 0x2, P1 ;  /* 0x0000cb009d0f3a11 */ /* 0x000fe200008f1496 */
[----:B------:R-:W-:Y:S05]  /*0730*/  @!P5 BRA `(.L_x_3194) ;  /* 0x0000b0b00000d947 */ /* 0x000fea0003800000 */
[----:B------:R-:W3:Y:S01]  /*0740*/  S2R R149, SR_TID.X ;  /* 0x0000000000957919 */ /* 0x000ee20000002100 */
[----:B------:R4:W0:Y:S01]  /*0750*/  R2UR UR17, R18 ;  /* 0x00000000121173c2 */ /* 0x00082200000e0000 */
[----:B------:R-:W-:Y:S02]  /*0760*/  MOV R151, RZ ;  /* 0x000000ff00977202 */ /* 0x000fe40000000f00 */
[----:B------:R-:W2:Y:S01]  /*0770*/  S2R R144, SR_LANEID ;  /* 0x0000000000907919 */ /* 0x000ea20000000000 */
[----:B------:R-:W-:-:S02]  /*0780*/  MOV R143, RZ ;  /* 0x000000ff008f7202 */ /* 0x000fc40000000f00 */
[----:B------:R-:W-:Y:S02]  /*0790*/  MOV R148, RZ ;  /* 0x000000ff00947202 */ /* 0x000fe40000000f00 */
[----:B------:R4:W1:Y:S08]  /*07a0*/  R2UR UR18, R8 ;  /* 0x00000000081273c2 */ /* 0x00087000000e0000 */
[----:B------:R4:W0:Y:S01]  /*07b0*/  R2UR UR15, R5 ;  /* 0x00000000050f73c2 */ /* 0x00082200000e0000 */
[----:B---3--:R-:W-:-:S07]  /*07c0*/  SHF.L.U32 R146, R149, 0x4, RZ ;  /* 0x0000000495927819 */ /* 0x008fce00000006ff */
[----:B------:R4:W3:Y:S01]  /*07d0*/  R2UR UR16, R6 ;  /* 0x00000000061073c2 */ /* 0x0008e200000e0000 */
[--C-:B------:R-:W-:Y:S02]  /*07e0*/  SHF.R.S32.HI R0, RZ, 0x1f, R149.reuse ;  /* 0x0000001fff007819 */ /* 0x100fe40000011495 */
[----:B0-----:R-:W-:Y:S02]  /*07f0*/  LOP3.LUT R10, R146, 0xfffffe00, RZ, 0xc0, !PT ;  /* 0xfffffe00920a7812 */ /* 0x001fe400078ec0ff */
        /* <DEDUP_REMOVED lines=22> */
.L_x_3285:
[----:B------:R-:W-:Y:S01]  /*0960*/  IADD3 R163, -R143, c[0x0][0x174], RZ ;  /* 0x00005d008fa37a10 */ /* 0x000fe20007ffe1ff */
[----:B------:R-:W-:Y:S01]  /*0970*/  BAR.SYNC.DEFER_BLOCKING 0x0 ;  /* 0x0000000000007b1d */ /* 0x000fe20000010000 */
[C---:B------:R-:W-:Y:S01]  /*0980*/  LEA R2, P3, R10.reuse, UR17, 0x2 ;  /* 0x000000110a027c11 */ /* 0x040fe2000f8610ff */
[----:B------:R-:W-:Y:S01]  /*0990*/  CS2R R4, SRZ ;  /* 0x0000000000047805 */ /* 0x000fe2000001ff00 */
[----:B------:R-:W-:Y:S01]  /*09a0*/  LEA R8, R163, 0xfffffc00, 0xa ;  /* 0xfffffc00a3087811 */ /* 0x000fe200078e50ff */
[----:B------:R-:W-:Y:S01]  /*09b0*/  HFMA2.MMA R9, -RZ, RZ, 0, 0 ;  /* 0x00000000ff097435 */ /* 0x000fe200000001ff */
[----:B------:R-:W-:Y:S01]  /*09c0*/  LEA.HI.X R3, R10, UR18, R11, 0x2, P3 ;  /* 0x000000120a037c11 */ /* 0x000fe200098f140b */
[----:B------:R-:W-:Y:S01]  /*09d0*/  CS2R R6, SRZ ;  /* 0x0000000000067805 */ /* 0x000fe2000001ff00 */
[----:B------:R-:W-:Y:S01]  /*09e0*/  IADD3 R0, -R8, c[0x0][0x168], RZ ;  /* 0x00005a0008007a10 */ /* 0x000fe20007ffe1ff */
[----:B------:R-:W-:Y:S01]  /*09f0*/  CS2R R18, SRZ ;  /* 0x0000000000127805 */ /* 0x000fe2000001ff00 */
[----:B------:R-:W-:Y:S01]  /*0a00*/  CS2R R20, SRZ ;  /* 0x0000000000147805 */ /* 0x000fe2000001ff00 */
[----:B------:R-:W-:Y:S01]  /*0a10*/  CS2R R22, SRZ ;  /* 0x0000000000167805 */ /* 0x000fe2000001ff00 */
[----:B------:R-:W-:-:S02]  /*0a20*/  ISETP.GE.AND P2, PT, R10, R0, PT ;  /* 0x000000000a00720c */ /* 0x000fc40003f46270 */
[-C--:B------:R-:W-:Y:S02]  /*0a30*/  ISETP.GE.AND P1, PT, R141, R0.reuse, PT ;  /* 0x000000008d00720c */ /* 0x080fe40003f26270 */
        /* <DEDUP_REMOVED lines=21> */
[----:B------:R-:W-:Y:S02]  /*0b90*/  CS2R R24, SRZ ;  /* 0x0000000000187805 */ /* 0x000fe4000001ff00 */
[----:B------:R0:W5:Y:S01]  /*0ba0*/  @!P1 LDG.E R21, [R2.64+0x400] ;  /* 0x0004000c02159981 */ /* 0x000162000c1e1900 */
[----:B------:R-:W-:Y:S01]  /*0bb0*/  ISETP.GE.AND P1, PT, R127, R0, PT ;  /* 0x000000007f00720c */ /* 0x000fe20003f26270 */
        /* <DEDUP_REMOVED lines=20> */
[----:B------:R-:W-:Y:S01]  /*0d00*/  IADD3 R120, R111, 0xc0, RZ ;  /* 0x000000c06f787810 */ /* 0x000fe20007ffe0ff */
[----:B------:R-:W-:Y:S01]  /*0d10*/  CS2R R30, SRZ ;  /* 0x00000000001e7805 */ /* 0x000fe2000001ff00 */
        /* <DEDUP_REMOVED lines=26> */
[-C--:B------:R-:W-:Y:S02]  /*0ec0*/  ISETP.GE.AND P2, PT, R140, R0.reuse, PT ;  /* 0x000000008c00720c */ /* 0x080fe40003f46270 */
[----:B------:R-:W-:Y:S02]  /*0ed0*/  IADD3.X R3, R110, UR16, RZ, P0, !PT ;  /* 0x000000106e037c10 */ /* 0x000fe400087fe4ff */
[-C--:B------:R-:W-:Y:S02]  /*0ee0*/  ISETP.GE.AND P0, PT, R141, R0.reuse, PT ;  /* 0x000000008d00720c */ /* 0x080fe40003f06270 */
[-C--:B------:R-:W-:Y:S02]  /*0ef0*/  ISETP.GE.AND P3, PT, R139, R0.reuse, PT ;  /* 0x000000008b00720c */ /* 0x080fe40003f66270 */
[----:B------:R-:W-:-:S02]  /*0f00*/  ISETP.GE.AND P4, PT, R136, R0, PT ;  /* 0x000000008800720c */ /* 0x000fc40003f86270 */
[-C--:B------:R-:W-:Y:S02]  /*0f10*/  ISETP.GE.AND P5, PT, R138, R0.reuse, PT ;  /* 0x000000008a00720c */ /* 0x080fe40003fa6270 */
[----:B------:R-:W-:Y:S01]  /*0f20*/  ISETP.GE.AND P6, PT, R137, R0, PT ;  /* 0x000000008900720c */ /* 0x000fe20003fc6270 */
[----:B--2---:R-:W-:Y:S04]  /*0f30*/  STS [R126.X4], R5 ;  /* 0x000000057e007388 */ /* 0x004fe80000004800 */
[----:B---3--:R0:W-:Y:S04]  /*0f40*/  STS [R125.X4+0x80], R4 ;  /* 0x000080047d007388 */ /* 0x0081e80000004800 */
[----:B----4-:R-:W-:Y:S04]  /*0f50*/  STS [R124.X4+0x100], R7 ;  /* 0x000100077c007388 */ /* 0x010fe80000004800 */
[----:B-----5:R1:W-:Y:S01]  /*0f60*/  STS [R123.X4+0x180], R6 ;  /* 0x000180067b007388 */ /* 0x0203e20000004800 */
[----:B0-----:R-:W-:-:S03]  /*0f70*/  LEA R4, P1, R10, UR9, 0x2 ;  /* 0x000000090a047c11 */ /* 0x001fc6000f8210ff */
[----:B------:R0:W-:Y:S01]  /*0f80*/  STS [R122.X4+0x200], R9 ;  /* 0x000200097a007388 */ /* 0x0001e20000004800 */
[----:B------:R-:W-:-:S03]  /*0f90*/  LEA.HI.X R5, R10, UR14, R11, 0x2, P1 ;  /* 0x0000000e0a057c11 */ /* 0x000fc600088f140b */
[----:B------:R-:W-:Y:S01]  /*0fa0*/  STS [R121.X4+0x280], R18 ;  /* 0x0002801279007388 */ /* 0x000fe20000004800 */
[----:B------:R-:W-:Y:S01]  /*0fb0*/  ISETP.GE.AND P1, PT, R10, R0, PT ;  /* 0x000000000a00720c */ /* 0x000fe20003f26270 */
[----:B-1----:R-:W-:Y:S02]  /*0fc0*/  CS2R R6, SRZ ;  /* 0x0000000000067805 */ /* 0x002fe4000001ff00 */
        /* <DEDUP_REMOVED lines=10> */
[----:B-1----:R-:W-:-:S03]  /*1070*/  CS2R R22, SRZ ;  /* 0x0000000000167805 */ /* 0x002fc6000001ff00 */
[----:B------:R-:W-:Y:S04]  /*1080*/  STS [R113.X4+0x680], R26 ;  /* 0x0006801a71007388 */ /* 0x000fe80000004800 */
[----:B------:R1:W-:Y:S01]  /*1090*/  STS [R112.X4+0x700], R27 ;  /* 0x0007001b70007388 */ /* 0x0003e20000004800 */
[----:B0-----:R-:W-:-:S03]  /*10a0*/  CS2R R24, SRZ ;  /* 0x0000000000187805 */ /* 0x001fc6000001ff00 */
[----:B------:R0:W-:Y:S01]  /*10b0*/  STS [R111.X4+0x780], R28 ;  /* 0x0007801c6f007388 */ /* 0x0001e20000004800 */
[----:B------:R-:W-:-:S06]  /*10c0*/  NOP ;  /* 0x0000000000007918 */ /* 0x000fcc0000000000 */
[----:B------:R-:W-:Y:S01]  /*10d0*/  LDS R107, [R108.X4] ;  /* 0x000000006c6b7984 */ /* 0x000fe20000004800 */
[----:B-1----:R-:W-:Y:S01]  /*10e0*/  CS2R R26, SRZ ;  /* 0x00000000001a7805 */ /* 0x002fe2000001ff00 */
[----:B0-----:R-:W-:Y:S02]  /*10f0*/  CS2R R28, SRZ ;  /* 0x00000000001c7805 */ /* 0x001fe4000001ff00 */
        /* <DEDUP_REMOVED lines=20> */
[----:B------:R-:W5:Y:S04]  /*1240*/  @!P3 LDG.E R18, [R2.64+0x180] ;  /* 0x0001800c0212b981 */ /* 0x000f68000c1e1900 */
[----:B------:R-:W5:Y:S01]  /*1250*/  @!P0 LDG.E R22, [R2.64+0x380] ;  /* 0x0003800c02168981 */ /* 0x000f62000c1e1900 */
[----:B------:R-:W-:-:S02]  /*1260*/  ISETP.GE.AND P0, PT, R134, R0, PT ;  /* 0x000000008600720c */ /* 0x000fc40003f06270 */
[-C--:B------:R-:W-:Y:S01]  /*1270*/  ISETP.GE.AND P1, PT, R132, R0.reuse, PT ;  /* 0x000000008400720c */ /* 0x080fe20003f26270 */
[----:B------:R-:W5:Y:S01]  /*1280*/  @!P4 LDG.E R21, [R2.64+0x300] ;  /* 0x0003000c0215c981 */ /* 0x000f62000c1e1900 */
[-C--:B------:R-:W-:Y:S02]  /*1290*/  ISETP.GE.AND P2, PT, R131, R0.reuse, PT ;  /* 0x000000008300720c */ /* 0x080fe40003f46270 */
[-C--:B------:R-:W-:Y:S01]  /*12a0*/  ISETP.GE.AND P3, PT, R130, R0.reuse, PT ;  /* 0x000000008200720c */ /* 0x080fe20003f66270 */
[----:B------:R-:W5:Y:S01]  /*12b0*/  @!P5 LDG.E R19, [R2.64+0x200] ;  /* 0x0002000c0213d981 */ /* 0x000f62000c1e1900 */
[----:B------:R-:W-:-:S03]  /*12c0*/  ISETP.GE.AND P4, PT, R129, R0, PT ;  /* 0x000000008100720c */ /* 0x000fc60003f86270 */
[----:B------:R-:W5:Y:S04]  /*12d0*/  @!P6 LDG.E R20, [R2.64+0x280] ;  /* 0x0002800c0214e981 */ /* 0x000f68000c1e1900 */
[----:B------:R-:W5:Y:S01]  /*12e0*/  @!P0 LDG.E R23, [R2.64+0x400] ;  /* 0x0004000c02178981 */ /* 0x000f62000c1e1900 */
[-C--:B------:R-:W-:Y:S02]  /*12f0*/  ISETP.GE.AND P0, PT, R133, R0.reuse, PT ;  /* 0x000000008500720c */ /* 0x080fe40003f06270 */
[-C--:B------:R-:W-:Y:S01]  /*1300*/  ISETP.GE.AND P5, PT, R128, R0.reuse, PT ;  /* 0x000000008000720c */ /* 0x080fe20003fa6270 */
[----:B------:R-:W5:Y:S01]  /*1310*/  @!P1 LDG.E R25, [R2.64+0x500] ;  /* 0x0005000c02199981 */ /* 0x000f62000c1e1900 */
[----:B------:R-:W-:-:S03]  /*1320*/  ISETP.GE.AND P6, PT, R127, R0, PT ;  /* 0x000000007f00720c */ /* 0x000fc60003fc6270 */
[----:B------:R-:W5:Y:S04]  /*1330*/  @!P2 LDG.E R26, [R2.64+0x580] ;  /* 0x0005800c021aa981 */ /* 0x000f68000c1e1900 */
[----:B------:R-:W5:Y:S04]  /*1340*/  @!P3 LDG.E R27, [R2.64+0x600] ;  /* 0x0006000c021bb981 */ /* 0x000f68000c1e1900 */
[----:B------:R-:W5:Y:S04]  /*1350*/  @!P0 LDG.E R24, [R2.64+0x480] ;  /* 0x0004800c02188981 */ /* 0x000f68000c1e1900 */
[----:B------:R-:W5:Y:S04]  /*1360*/  @!P4 LDG.E R28, [R2.64+0x680] ;  /* 0x0006800c021cc981 */ /* 0x000f68000c1e1900 */
[----:B------:R-:W5:Y:S04]  /*1370*/  @!P5 LDG.E R29, [R2.64+0x700] ;  /* 0x0007000c021dd981 */ /* 0x000f68000c1e1900 */
[----:B------:R-:W5:Y:S01]  /*1380*/  @!P6 LDG.E R30, [R2.64+0x780] ;  /* 0x0007800c021ee981 */ /* 0x000f62000c1e1900 */
[----:B------:R-:W-:-:S02]  /*1390*/  P2R R33, PR, RZ, 0x1 ;  /* 0x00000001ff217803 */ /* 0x000fc40000000000 */
[-C--:B------:R-:W-:Y:S02]  /*13a0*/  ISETP.GE.AND P0, PT, R10, R0.reuse, PT ;  /* 0x000000000a00720c */ /* 0x080fe40003f06270 */
[----:B------:R-:W-:Y:S02]  /*13b0*/  P2R R32, PR, RZ, 0x2 ;  /* 0x00000002ff207803 */ /* 0x000fe40000000000 */
[----:B------:R-:W-:Y:S01]  /*13c0*/  ISETP.GE.AND P1, PT, R140, R0, PT ;  /* 0x000000008c00720c */ /* 0x000fe20003f26270 */
[----:B------:R-:W-:Y:S01]  /*13d0*/  CS2R R34, SRZ ;  /* 0x0000000000227805 */ /* 0x000fe2000001ff00 */
[----:B------:R-:W-:Y:S01]  /*13e0*/  CS2R R36, SRZ ;  /* 0x0000000000247805 */ /* 0x000fe2000001ff00 */
[----:B---3--:R-:W-:Y:S04]  /*13f0*/  STS [R126.X4], R7 ;  /* 0x000000077e007388 */ /* 0x008fe80000004800 */
[----:B--2---:R-:W-:Y:S04]  /*1400*/  STS [R125.X4+0x80], R6 ;  /* 0x000080067d007388 */ /* 0x004fe80000004800 */
        /* <DEDUP_REMOVED lines=15> */
[----:B------:R-:W4:Y:S04]  /*1500*/  LDS R88, [R108.X4] ;  /* 0x000000006c587984 */ /* 0x000f280000004800 */
[----:B------:R-:W0:Y:S04]  /*1510*/  LDS R89, [R108.X4+0x4] ;  /* 0x000004006c597984 */ /* 0x000e280000004800 */
        /* <DEDUP_REMOVED lines=12> */
[----:B------:R-:W4:Y:S04]  /*15e0*/  LDS R74, [R108.X4+0x38] ;  /* 0x000038006c4a7984 */ /* 0x000f280000004800 */
[----:B------:R-:W4:Y:S04]  /*15f0*/  LDS R75, [R108.X4+0x3c] ;  /* 0x00003c006c4b7984 */ /* 0x000f280000004800 */
[----:B------:R-:W-:Y:S01]  /*1600*/  BAR.SYNC.DEFER_BLOCKING 0x0 ;  /* 0x0000000000007b1d */ /* 0x000fe20000010000 */
[----:B0-----:R-:W-:Y:S01]  /*1610*/  CS2R R22, SRZ ;  /* 0x0000000000167805 */ /* 0x001fe2000001ff00 */
[----:B-1----:R-:W-:-:S04]  /*1620*/  CS2R R24, SRZ ;  /* 0x0000000000187805 */ /* 0x002fc8000001ff00 */
[----:B------:R0:W5:Y:S01]  /*1630*/  @!P0 LDG.E R31, [R4.64] ;  /* 0x0000000c041f8981 */ /* 0x000162000c1e1900 */
[----:B------:R-:W-:-:S03]  /*1640*/  ISETP.GE.AND P0, PT, R141, R0, PT ;  /* 0x000000008d00720c */ /* 0x000fc60003f06270 */
[----:B------:R0:W5:Y:S01]  /*1650*/  @!P1 LDG.E R23, [R4.64+0x100] ;  /* 0x0001000c04179981 */ /* 0x000162000c1e1900 */
[-C--:B------:R-:W-:Y:S01]  /*1660*/  ISETP.GE.AND P1, PT, R138, R0.reuse, PT ;  /* 0x000000008a00720c */ /* 0x080fe20003f26270 */
[----:B--2---:R-:W-:Y:S01]  /*1670*/  CS2R R26, SRZ ;  /* 0x00000000001a7805 */ /* 0x004fe2000001ff00 */
[----:B---3--:R-:W-:Y:S01]  /*1680*/  CS2R R28, SRZ ;  /* 0x00000000001c7805 */ /* 0x008fe2000001ff00 */
[----:B----4-:R-:W-:Y:S01]  /*1690*/  MOV R30, RZ ;  /* 0x000000ff001e7202 */ /* 0x010fe20000000f00 */
[----:B------:R0:W2:Y:S04]  /*16a0*/  @!P3 LDG.E R35, [R4.64+0x600] ;  /* 0x0006000c0423b981 */ /* 0x0000a8000c1e1900 */
[----:B------:R0:W3:Y:S04]  /*16b0*/  @!P4 LDG.E R34, [R4.64+0x680] ;  /* 0x0006800c0422c981 */ /* 0x0000e8000c1e1900 */
[----:B------:R0:W4:Y:S01]  /*16c0*/  @!P0 LDG.E R22, [R4.64+0x80] ;  /* 0x0000800c04168981 */ /* 0x000122000c1e1900 */
[----:B------:R-:W-:-:S03]  /*16d0*/  ISETP.GE.AND P0, PT, R139, R0, PT ;  /* 0x000000008b00720c */ /* 0x000fc60003f06270 */
[----:B------:R0:W2:Y:S01]  /*16e0*/  @!P1 LDG.E R25, [R4.64+0x200] ;  /* 0x0002000c04199981 */ /* 0x0000a2000c1e1900 */
[----:B------:R-:W-:-:S03]  /*16f0*/  ISETP.GE.AND P1, PT, R136, R0, PT ;  /* 0x000000008800720c */ /* 0x000fc60003f26270 */
[----:B------:R0:W2:Y:S04]  /*1700*/  @!P5 LDG.E R37, [R4.64+0x700] ;  /* 0x0007000c0425d981 */ /* 0x0000a8000c1e1900 */
[----:B------:R0:W2:Y:S04]  /*1710*/  @!P6 LDG.E R36, [R4.64+0x780] ;  /* 0x0007800c0424e981 */ /* 0x0000a8000c1e1900 */
[----:B------:R0:W2:Y:S01]  /*1720*/  @!P0 LDG.E R24, [R4.64+0x180] ;  /* 0x0001800c04188981 */ /* 0x0000a2000c1e1900 */
[----:B------:R-:W-:-:S03]  /*1730*/  ISETP.GE.AND P0, PT, R137, R0, PT ;  /* 0x000000008900720c */ /* 0x000fc60003f06270 */
[----:B------:R0:W3:Y:S01]  /*1740*/  @!P1 LDG.E R27, [R4.64+0x300] ;  /* 0x0003000c041b9981 */ /* 0x0000e2000c1e1900 */
[----:B------:R-:W-:-:S09]  /*1750*/  ISETP.GE.AND P1, PT, R134, R0, PT ;  /* 0x000000008600720c */ /* 0x000fd20003f26270 */
[----:B------:R0:W3:Y:S01]  /*1760*/  @!P0 LDG.E R26, [R4.64+0x280] ;  /* 0x0002800c041a8981 */ /* 0x0000e2000c1e1900 */
[----:B------:R-:W-:-:S03]  /*1770*/  ISETP.GE.AND P0, PT, R135, R0, PT ;  /* 0x000000008700720c */ /* 0x000fc60003f06270 */
[----:B------:R0:W3:Y:S01]  /*1780*/  @!P1 LDG.E R29, [R4.64+0x400] ;  /* 0x0004000c041d9981 */ /* 0x0000e2000c1e1900 */
[----:B------:R-:W-:-:S09]  /*1790*/  ISETP.NE.AND P1, PT, R32, RZ, PT ;  /* 0x000000ff2000720c */ /* 0x000fd20003f25270 */
[----:B------:R0:W3:Y:S01]  /*17a0*/  @!P0 LDG.E R28, [R4.64+0x380] ;  /* 0x0003800c041c8981 */ /* 0x0000e2000c1e1900 */
[----:B------:R-:W-:Y:S02]  /*17b0*/  ISETP.NE.AND P0, PT, R33, RZ, PT ;  /* 0x000000ff2100720c */ /* 0x000fe40003f05270 */
[----:B------:R-:W-:-:S06]  /*17c0*/  CS2R R32, SRZ ;  /* 0x0000000000207805 */ /* 0x000fcc000001ff00 */
[----:B------:R0:W3:Y:S04]  /*17d0*/  @!P1 LDG.E R33, [R4.64+0x500] ;  /* 0x0005000c04219981 */ /* 0x0000e8000c1e1900 */
[----:B------:R0:W3:Y:S04]  /*17e0*/  @!P2 LDG.E R32, [R4.64+0x580] ;  /* 0x0005800c0420a981 */ /* 0x0000e8000c1e1900 */
[----:B------:R0:W3:Y:S01]  /*17f0*/  @!P0 LDG.E R30, [R4.64+0x480] ;  /* 0x0004800c041e8981 */ /* 0x0000e2000c1e1900 */
[C---:B------:R-:W-:Y:S02]  /*1800*/  IMAD R18, R166.reuse, c[0x0][0x1f0], RZ ;  /* 0x00007c00a6127a24 */ /* 0x040fe400078e02ff */
[----:B------:R-:W-:Y:S01]  /*1810*/  IMAD R20, R166, c[0x0][0x200], RZ ;  /* 0x00008000a6147a24 */ /* 0x000fe200078e02ff */
[----:B------:R-:W-:Y:S01]  /*1820*/  ISETP.GE.AND P0, PT, R10, R0, PT ;  /* 0x000000000a00720c */ /* 0x000fe20003f06270 */
[----:B------:R-:W-:-:S02]  /*1830*/  IMAD R39, R155, c[0x0][0x1f4], R18 ;  /* 0x00007d009b277a24 */ /* 0x000fc400078e0212 */
[----:B------:R-:W-:-:S04]  /*1840*/  IMAD.WIDE.U32 R18, R155, c[0x0][0x200], RZ ;  /* 0x000080009b127a25 */ /* 0x000fc800078e00ff */
[C---:B------:R-:W-:Y:S02]  /*1850*/  IMAD R41, R155.reuse, c[0x0][0x204], R20 ;  /* 0x000081009b297a24 */ /* 0x040fe400078e0214 */
[----:B------:R-:W-:Y:S01]  /*1860*/  IMAD R20, R150, c[0x0][0x208], RZ ;  /* 0x0000820096147a24 */ /* 0x000fe200078e02ff */
[----:B------:R-:W-:Y:S01]  /*1870*/  SHF.R.S32.HI R9, RZ, 0x1f, R8 ;  /* 0x0000001fff097819 */ /* 0x000fe20000011408 */
[----:B------:R-:W-:Y:S01]  /*1880*/  IMAD.WIDE.U32 R6, R155, c[0x0][0x1f0], RZ ;  /* 0x00007c009b067a25 */ /* 0x000fe200078e00ff */
[----:B------:R-:W-:-:S03]  /*1890*/  IADD3 R19, R19, R41, RZ ;  /* 0x0000002913137210 */ /* 0x000fc60007ffe0ff */
[----:B------:R-:W-:Y:S01]  /*18a0*/  IMAD R45, R157, c[0x0][0x20c], R20 ;  /* 0x000083009d2d7a24 */ /* 0x000fe200078e0214 */
[----:B------:R-:W-:Y:S01]  /*18b0*/  IADD3 R7, R7, R39, RZ ;  /* 0x0000002707077210 */ /* 0x000fe20007ffe0ff */
[----:B------:R-:W-:Y:S01]  /*18c0*/  IMAD.WIDE.U32 R20, R157, c[0x0][0x208], R18 ;  /* 0x000082009d147a25 */ /* 0x000fe200078e0012 */
[----:B------:R-:W-:Y:S02]  /*18d0*/  IADD3 R93, R143, -c[0x0][0x174], RZ ;  /* 0x80005d008f5d7a10 */ /* 0x000fe40007ffe0ff */
[----:B------:R-:W-:Y:S01]  /*18e0*/  @!P0 MOV R18, R8 ;  /* 0x0000000800128202 */ /* 0x000fe20000000f00 */
[----:B0-----:R-:W-:Y:S01]  /*18f0*/  IMAD R4, R150, c[0x0][0x1f8], RZ ;  /* 0x00007e0096047a24 */ /* 0x001fe200078e02ff */
[----:B------:R-:W-:Y:S01]  /*1900*/  @!P0 MOV R19, R9 ;  /* 0x0000000900138202 */ /* 0x000fe20000000f00 */
[----:B------:R-:W-:Y:S02]  /*1910*/  IMAD R93, R93, -0x400, RZ ;  /* 0xfffffc005d5d7824 */ /* 0x000fe400078e02ff */
[----:B------:R-:W-:-:S02]  /*1920*/  IMAD R43, R157, c[0x0][0x1fc], R4 ;  /* 0x00007f009d2b7a24 */ /* 0x000fc400078e0204 */
[----:B------:R-:W-:-:S04]  /*1930*/  IMAD.WIDE.U32 R6, R157, c[0x0][0x1f8], R6 ;  /* 0x00007e009d067a25 */ /* 0x000fc800078e0006 */
[----:B------:R-:W-:-:S04]  /*1940*/  @!P0 IMAD.WIDE.U32 R18, R155, c[0x0][0x200], R18 ;  /* 0x000080009b128a25 */ /* 0x000fc800078e0012 */
[----:B------:R-:W-:Y:S01]  /*1950*/  @!P0 IMAD.WIDE.U32 R4, R155, c[0x0][0x1f0], R8 ;  /* 0x00007c009b048a25 */ /* 0x000fe200078e0008 */
[----:B------:R-:W-:Y:S02]  /*1960*/  SHF.R.S32.HI R91, RZ, 0x1f, R93 ;  /* 0x0000001fff5b7819 */ /* 0x000fe4000001145d */
[----:B------:R-:W-:Y:S02]  /*1970*/  IADD3 R40, P1, R93, R6, RZ ;  /* 0x000000065d287210 */ /* 0x000fe40007f3e0ff */
[----:B------:R-:W-:Y:S02]  /*1980*/  @!P0 IADD3 R19, R41, R19, RZ ;  /* 0x0000001329138210 */ /* 0x000fe40007ffe0ff */
[----:B------:R-:W-:Y:S01]  /*1990*/  @!P0 IADD3 R5, R39, R5, RZ ;  /* 0x0000000527058210 */ /* 0x000fe20007ffe0ff */
[----:B------:R-:W-:Y:S01]  /*19a0*/  FADD.FTZ R88, R88, UR5 ;  /* 0x0000000558587e21 */ /* 0x000fe20008010000 */
[----:B------:R-:W-:Y:S01]  /*19b0*/  IADD3.X R41, R91, R43, R7, P1, !PT ;  /* 0x0000002b5b297210 */ /* 0x000fe20000ffe407 */
[----:B------:R-:W-:Y:S01]  /*19c0*/  @!P0 IMAD.WIDE.U32 R6, R157, c[0x0][0x208], R18 ;  /* 0x000082009d068a25 */ /* 0x000fe200078e0012 */
[----:B------:R-:W-:-:S03]  /*19d0*/  IADD3 R38, P2, R93, R20, RZ ;  /* 0x000000145d267210 */ /* 0x000fc60007f5e0ff */
[----:B------:R-:W-:Y:S01]  /*19e0*/  @!P0 IMAD.WIDE.U32 R4, R157, c[0x0][0x1f8], R4 ;  /* 0x00007e009d048a25 */ /* 0x000fe200078e0004 */
[----:B------:R-:W-:Y:S02]  /*19f0*/  FSETP.GTU.FTZ.AND P5, PT, R88, 20, PT ;  /* 0x41a000005800780b */ /* 0x000fe40003fbc000 */
[----:B------:R-:W-:Y:S02]  /*1a00*/  IADD3.X R39, R91, R45, R21, P2, !PT ;  /* 0x0000002d5b277210 */ /* 0x000fe400017fe415 */
[C---:B------:R-:W-:Y:S02]  /*1a10*/  LEA R21, P2, R10.reuse, c[0x0][0x268], 0x2 ;  /* 0x00009a000a157a11 */ /* 0x040fe400078410ff */
[----:B------:R-:W-:Y:S01]  /*1a20*/  LEA R19, P4, R10, c[0x0][0x258], 0x2 ;  /* 0x000096000a137a11 */ /* 0x000fe200078810ff */
[----:B------:R-:W-:Y:S02]  /*1a30*/  FADD.FTZ R89, R89, UR5 ;  /* 0x0000000559597e21 */ /* 0x000fe40008010000 */
[----:B------:R-:W-:-:S02]  /*1a40*/  FADD.FTZ R86, R86, UR5 ;  /* 0x0000000556567e21 */ /* 0x000fc40008010000 */
[----:B------:R-:W-:Y:S02]  /*1a50*/  FADD.FTZ R87, R87, UR5 ;  /* 0x0000000557577e21 */ /* 0x000fe40008010000 */
[----:B------:R-:W-:Y:S02]  /*1a60*/  FADD.FTZ R84, R84, UR5 ;  /* 0x0000000554547e21 */ /* 0x000fe40008010000 */
[----:B------:R-:W-:Y:S01]  /*1a70*/  FADD.FTZ R85, R85, UR5 ;  /* 0x0000000555557e21 */ /* 0x000fe20008010000 */
[----:B------:R-:W-:Y:S01]  /*1a80*/  BSSY B0, `(.L_x_3195) ;  /* 0x0000056000007945 */ /* 0x000fe20003800000 */
[----:B------:R-:W-:-:S03]  /*1a90*/  FADD.FTZ R82, R82, UR5 ;  /* 0x0000000552527e21 */ /* 0x000fc60008010000 */
[----:B------:R-:W-:Y:S01]  /*1aa0*/  FSETP.GTU.FTZ.AND P6, PT, R85, 20, PT ;  /* 0x41a000005500780b */ /* 0x000fe20003fdc000 */
[----:B-----5:R-:W-:Y:S04]  /*1ab0*/  STS [R126.X4], R31 ;  /* 0x0000001f7e007388 */ /* 0x020fe80000004800 */
[----:B----4-:R0:W-:Y:S04]  /*1ac0*/  STS [R125.X4+0x80], R22 ;  /* 0x000080167d007388 */ /* 0x0101e80000004800 */
[----:B------:R-:W-:Y:S04]  /*1ad0*/  STS [R124.X4+0x100], R23 ;  /* 0x000100177c007388 */ /* 0x000fe80000004800 */
        /* <DEDUP_REMOVED lines=14> */
[----:B------:R3:W4:Y:S04]  /*1bc0*/  LDS R73, [R108.X4] ;  /* 0x000000006c497984 */ /* 0x0007280000004800 */
[----:B------:R3:W0:Y:S04]  /*1bd0*/  LDS R72, [R108.X4+0x4] ;  /* 0x000004006c487984 */ /* 0x0006280000004800 */
[----:B------:R3:W0:Y:S04]  /*1be0*/  LDS R71, [R108.X4+0x8] ;  /* 0x000008006c477984 */ /* 0x0006280000004800 */
[----:B------:R3:W0:Y:S04]  /*1bf0*/  LDS R70, [R108.X4+0xc] ;  /* 0x00000c006c467984 */ /* 0x0006280000004800 */
[----:B------:R3:W0:Y:S04]  /*1c00*/  LDS R69, [R108.X4+0x10] ;  /* 0x000010006c457984 */ /* 0x0006280000004800 */
[----:B------:R3:W0:Y:S04]  /*1c10*/  LDS R68, [R108.X4+0x14] ;  /* 0x000014006c447984 */ /* 0x0006280000004800 */
[----:B------:R3:W2:Y:S04]  /*1c20*/  LDS R67, [R108.X4+0x18] ;  /* 0x000018006c437984 */ /* 0x0006a80000004800 */
[----:B------:R3:W3:Y:S04]  /*1c30*/  LDS R66, [R108.X4+0x1c] ;  /* 0x00001c006c427984 */ /* 0x0006e80000004800 */
[----:B------:R0:W3:Y:S04]  /*1c40*/  LDS R65, [R108.X4+0x20] ;  /* 0x000020006c417984 */ /* 0x0000e80000004800 */
[----:B------:R0:W3:Y:S04]  /*1c50*/  LDS R64, [R108.X4+0x24] ;  /* 0x000024006c407984 */ /* 0x0000e80000004800 */
[----:B------:R0:W3:Y:S04]  /*1c60*/  LDS R63, [R108.X4+0x28] ;  /* 0x000028006c3f7984 */ /* 0x0000e80000004800 */
[----:B------:R0:W3:Y:S04]  /*1c70*/  LDS R62, [R108.X4+0x2c] ;  /* 0x00002c006c3e7984 */ /* 0x0000e80000004800 */
[----:B------:R0:W3:Y:S04]  /*1c80*/  LDS R61, [R108.X4+0x30] ;  /* 0x000030006c3d7984 */ /* 0x0000e80000004800 */
[----:B------:R0:W3:Y:S04]  /*1c90*/  LDS R60, [R108.X4+0x34] ;  /* 0x000034006c3c7984 */ /* 0x0000e80000004800 */
[----:B------:R2:W3:Y:S04]  /*1ca0*/  LDS R59, [R108.X4+0x38] ;  /* 0x000038006c3b7984 */ /* 0x0004e80000004800 */
[----:B------:R3:W3:Y:S01]  /*1cb0*/  LDS R58, [R108.X4+0x3c] ;  /* 0x00003c006c3a7984 */ /* 0x0006e20000004800 */
[----:B0-----:R-:W-:-:S02]  /*1cc0*/  @!P0 IADD3 R22, P3, R10, R6, RZ ;  /* 0x000000060a168210 */ /* 0x001fc40007f7e0ff */
[C---:B-1----:R-:W-:Y:S02]  /*1cd0*/  @!P0 IADD3 R24, P1, R10.reuse, R4, RZ ;  /* 0x000000040a188210 */ /* 0x042fe40007f3e0ff */
[C---:B------:R-:W-:Y:S02]  /*1ce0*/  @!P0 IADD3.X R23, R11.reuse, R7, R45, P3, !PT ;  /* 0x000000070b178210 */ /* 0x040fe40001ffe42d */
[----:B--2---:R-:W-:Y:S02]  /*1cf0*/  @!P0 IADD3.X R25, R11, R5, R43, P1, !PT ;  /* 0x000000050b198210 */ /* 0x004fe40000ffe42b */
        /* <DEDUP_REMOVED lines=15> */
[----:B----4-:R-:W-:Y:S01]  /*1df0*/  FMUL.FTZ R88, R88, 1.4426950216293334961 ;  /* 0x3fb8aa3b58587820 */ /* 0x010fe20000410000 */
[----:B------:R-:W-:-:S02]  /*1e00*/  MOV R25, 0x3e800000 ;  /* 0x3e80000000197802 */ /* 0x000fc40000000f00 */
[----:B---3--:R-:W-:Y:S01]  /*1e10*/  MOV R26, 0x3d39bf78 ;  /* 0x3d39bf78001a7802 */ /* 0x008fe20000000f00 */
        /* <DEDUP_REMOVED lines=28> */
.L_x_3196:
[----:B----4-:R-:W-:Y:S05]  /*1fe0*/  BSYNC B0 ;  /* 0x0000000000007941 */ /* 0x010fea0003800000 */
.L_x_3195:
[----:B------:R-:W-:Y:S01]  /*1ff0*/  BSSY B0, `(.L_x_3197) ;  /* 0x0000023000007945 */ /* 0x000fe20003800000 */
[----:B------:R-:W-:Y:S01]  /*2000*/  FSETP.GTU.FTZ.AND P5, PT, R82, 20, PT ;  /* 0x41a000005200780b */ /* 0x000fe20003fbc000 */
[----:B------:R-:W-:Y:S01]  /*2010*/  FADD.FTZ R83, R83, UR5 ;  /* 0x0000000553537e21 */ /* 0x000fe20008010000 */
[----:B------:R-:W-:Y:S06]  /*2020*/  @P4 BRA `(.L_x_3198) ;  /* 0x000001f000004947 */ /* 0x000fec0003800000 */
[----:B------:R-:W-:Y:S01]  /*2030*/  FMUL.FTZ R89, R89, 1.4426950216293334961 ;  /* 0x3fb8aa3b59597820 */ /* 0x000fe20000410000 */
[----:B---3--:R-:W-:Y:S01]  /*2040*/  HFMA2.MMA R27, -RZ, RZ, 1.625, 0 ;  /* 0x3e800000ff1b7435 */ /* 0x008fe200000001ff */
        /* <DEDUP_REMOVED lines=29> */
.L_x_3198:
[----:B------:R-:W-:Y:S05]  /*2220*/  BSYNC B0 ;  /* 0x0000000000007941 */ /* 0x000fea0003800000 */
.L_x_3197:
        /* <DEDUP_REMOVED lines=35> */
.L_x_3200:
[----:B------:R-:W-:Y:S05]  /*2460*/  BSYNC B0 ;  /* 0x0000000000007941 */ /* 0x000fea0003800000 */
.L_x_3199:
        /* <DEDUP_REMOVED lines=35> */
.L_x_3202:
[----:B------:R-:W-:Y:S05]  /*26a0*/  BSYNC B0 ;  /* 0x0000000000007941 */ /* 0x000fea0003800000 */
.L_x_3201:
        /* <DEDUP_REMOVED lines=35> */
.L_x_3204:
[----:B------:R-:W-:Y:S05]  /*28e0*/  BSYNC B0 ;  /* 0x0000000000007941 */ /* 0x000fea0003800000 */
.L_x_3203:
        /* <DEDUP_REMOVED lines=35> */
.L_x_3206:
[----:B------:R-:W-:Y:S05]  /*2b20*/  BSYNC B0 ;  /* 0x0000000000007941 */ /* 0x000fea0003800000 */
.L_x_3205:
        /* <DEDUP_REMOVED lines=35> */
.L_x_3208:
[----:B------:R-:W-:Y:S05]  /*2d60*/  BSYNC B0 ;  /* 0x0000000000007941 */ /* 0x000fea0003800000 */
.L_x_3207:
        /* <DEDUP_REMOVED lines=35> */
.L_x_3210:
[----:B------:R-:W-:Y:S05]  /*2fa0*/  BSYNC B0 ;  /* 0x0000000000007941 */ /* 0x000fea0003800000 */
.L_x_3209:
        /* <DEDUP_REMOVED lines=35> */
.L_x_3212:
[----:B------:R-:W-:Y:S05]  /*31e0*/  BSYNC B0 ;  /* 0x0000000000007941 */ /* 0x000fea0003800000 */
.L_x_3211:
        /* <DEDUP_REMOVED lines=35> */
.L_x_3214:
[----:B------:R-:W-:Y:S05]  /*3420*/  BSYNC B0 ;  /* 0x0000000000007941 */ /* 0x000fea0003800000 */
.L_x_3213:
[----:B------:R-:W-:Y:S01]  /*3430*/  BSSY B0, `(.L_x_3215) ;  /* 0x0000023000007945 */ /* 0x000fe20003800000 */
[----:B------:R-:W-:Y:S01]  /*3440*/  HFMA2.MMA R23, -RZ, RZ, 0, 0 ;  /* 0x00000000ff177435 */ /* 0x000fe200000001ff */
[----:B------:R-:W-:Y:S01]  /*3450*/  FSETP.GTU.FTZ.AND P2, PT, R75, 20, PT ;  /* 0x41a000004b00780b */ /* 0x000fe20003f5c000 */
[----:B------:R-:W-:Y:S07]  /*3460*/  @P1 BRA `(.L_x_3216) ;  /* 0x000001f000001947 */ /* 0x000fee0003800000 */
[----:B------:R-:W-:Y:S01]  /*3470*/  FMUL.FTZ R78, R78, 1.4426950216293334961 ;  /* 0x3fb8aa3b4e4e7820 */ /* 0x000fe20000410000 */
[----:B---3--:R-:W-:Y:S02]  /*3480*/  MOV R26, 0x3e800000 ;  /* 0x3e800000001a7802 */ /* 0x008fe40000000f00 */
        /* <DEDUP_REMOVED lines=29> */
.L_x_3216:
[----:B------:R-:W-:Y:S05]  /*3660*/  BSYNC B0 ;  /* 0x0000000000007941 */ /* 0x000fea0003800000 */
.L_x_3215:
[----:B------:R-:W-:Y:S01]  /*3670*/  BSSY B0, `(.L_x_3217) ;  /* 0x0000021000007945 */ /* 0x000fe20003800000 */
[----:B------:R-:W-:Y:S05]  /*3680*/  @P6 BRA `(.L_x_3218) ;  /* 0x000001f000006947 */ /* 0x000fea0003800000 */
        /* <DEDUP_REMOVED lines=31> */
.L_x_3218:
[----:B------:R-:W-:Y:S05]  /*3880*/  BSYNC B0 ;  /* 0x0000000000007941 */ /* 0x000fea0003800000 */
.L_x_3217:
        /* <DEDUP_REMOVED lines=33> */
.L_x_3220:
[----:B------:R-:W-:Y:S05]  /*3aa0*/  BSYNC B0 ;  /* 0x0000000000007941 */ /* 0x000fea0003800000 */
.L_x_3219:
        /* <DEDUP_REMOVED lines=33> */
.L_x_3222:
[----:B------:R-:W-:Y:S05]  /*3cc0*/  BSYNC B0 ;  /* 0x0000000000007941 */ /* 0x000fea0003800000 */
.L_x_3221:
        /* <DEDUP_REMOVED lines=33> */
.L_x_3224:
[----:B------:R-:W-:Y:S05]  /*3ee0*/  BSYNC B0 ;  /* 0x0000000000007941 */ /* 0x000fea0003800000 */
.L_x_3223:
        /* <DEDUP_REMOVED lines=33> */
.L_x_3226:
[----:B------:R-:W-:Y:S05]  /*4100*/  BSYNC B0 ;  /* 0x0000000000007941 */ /* 0x000fea0003800000 */
.L_x_3225:
[----:B------:R-:W-:Y:S01]  /*4110*/  BAR.SYNC.DEFER_BLOCKING 0x0 ;  /* 0x0000000000007b1d */ /* 0x000fe20000010000 */
[----:B------:R-:W-:Y:S01]  /*4120*/  ISETP.GE.AND P1, PT, R136, R0, PT ;  /* 0x000000008800720c */ /* 0x000fe20003f26270 */
[----:B---3--:R-:W-:-:S12]  /*4130*/  CS2R R28, SRZ ;  /* 0x00000000001c7805 */ /* 0x008fd8000001ff00 */
        /* <DEDUP_REMOVED lines=10> */
[----:B------:R0:W3:Y:S01]  /*41e0*/  @!P0 LDG.E R23, [R18.64] ;  /* 0x0000000c12178981 */ /* 0x0000e2000c1e1900 */
[-C--:B------:R-:W-:Y:S01]  /*41f0*/  ISETP.GE.AND P6, PT, R141, R0.reuse, PT ;  /* 0x000000008d00720c */ /* 0x080fe20003fc6270 */
[----:B------:R-:W-:Y:S01]  /*4200*/  HFMA2.MMA R32, -RZ, RZ, 0, 0 ;  /* 0x00000000ff207435 */ /* 0x000fe200000001ff */
[----:B------:R-:W-:Y:S01]  /*4210*/  CS2R R34, SRZ ;  /* 0x0000000000227805 */ /* 0x000fe2000001ff00 */
[----:B------:R-:W4:Y:S01]  /*4220*/  @!P1 LDG.E R28, [R20.64+-0xc80] ;  /* 0xfff3800c141c9981 */ /* 0x000f22000c1e1900 */
[----:B------:R-:W-:Y:S01]  /*4230*/  ISETP.GE.AND P1, PT, R134, R0, PT ;  /* 0x000000008600720c */ /* 0x000fe20003f26270 */
[----:B------:R-:W-:-:S02]  /*4240*/  CS2R R36, SRZ ;  /* 0x0000000000247805 */ /* 0x000fc4000001ff00 */
[----:B------:R-:W5:Y:S01]  /*4250*/  @!P2 LDG.E R26, [R20.64+-0xd80] ;  /* 0xfff2800c141aa981 */ /* 0x000f62000c1e1900 */
[----:B0-----:R-:W-:-:S03]  /*4260*/  MOV R19, RZ ;  /* 0x000000ff00137202 */ /* 0x001fc60000000f00 */
[----:B------:R-:W2:Y:S04]  /*4270*/  @!P3 LDG.E R27, [R20.64+-0xe00] ;  /* 0xfff2000c141bb981 */ /* 0x000ea8000c1e1900 */
[----:B------:R-:W2:Y:S04]  /*4280*/  @!P4 LDG.E R24, [R20.64+-0xe80] ;  /* 0xfff1800c1418c981 */ /* 0x000ea8000c1e1900 */
[----:B------:R-:W2:Y:S01]  /*4290*/  @!P1 LDG.E R31, [R20.64+-0xc00] ;  /* 0xfff4000c141f9981 */ /* 0x000ea2000c1e1900 */
[-C--:B------:R-:W-:Y:S02]  /*42a0*/  ISETP.GE.AND P1, PT, R133, R0.reuse, PT ;  /* 0x000000008500720c */ /* 0x080fe40003f26270 */
[-C--:B------:R-:W-:Y:S01]  /*42b0*/  ISETP.GE.AND P2, PT, R131, R0.reuse, PT ;  /* 0x000000008300720c */ /* 0x080fe20003f46270 */
[----:B------:R-:W2:Y:S01]  /*42c0*/  @!P5 LDG.E R25, [R20.64+-0xf00] ;  /* 0xfff1000c1419d981 */ /* 0x000ea2000c1e1900 */
[----:B------:R-:W-:-:S02]  /*42d0*/  ISETP.GE.AND P3, PT, R130, R0, PT ;  /* 0x000000008200720c */ /* 0x000fc40003f66270 */
        /* <DEDUP_REMOVED lines=38> */
[----:B------:R-:W3:Y:S04]  /*4540*/  LDS R20, [R108.X4+0x8] ;  /* 0x000008006c147984 */ /* 0x000ee80000004800 */
[----:B------:R-:W-:Y:S04]  /*4550*/  LDS R19, [R108.X4+0xc] ;  /* 0x00000c006c137984 */ /* 0x000fe80000004800 */
[----:B------:R-:W-:Y:S04]  /*4560*/  LDS R33, [R108.X4+0x10] ;  /* 0x000010006c217984 */ /* 0x000fe80000004800 */
[----:B------:R-:W4:Y:S04]  /*4570*/  LDS R32, [R108.X4+0x14] ;  /* 0x000014006c207984 */ /* 0x000f280000004800 */
[----:B------:R-:W2:Y:S04]  /*4580*/  LDS R22, [R108.X4+0x18] ;  /* 0x000018006c167984 */ /* 0x000ea80000004800 */
[----:B------:R-:W-:Y:S04]  /*4590*/  LDS R23, [R108.X4+0x1c] ;  /* 0x00001c006c177984 */ /* 0x000fe80000004800 */
[----:B------:R-:W-:Y:S04]  /*45a0*/  LDS R24, [R108.X4+0x20] ;  /* 0x000020006c187984 */ /* 0x000fe80000004800 */
[----:B------:R-:W-:Y:S04]  /*45b0*/  LDS R25, [R108.X4+0x24] ;  /* 0x000024006c197984 */ /* 0x000fe80000004800 */
[----:B------:R-:W-:Y:S04]  /*45c0*/  LDS R26, [R108.X4+0x28] ;  /* 0x000028006c1a7984 */ /* 0x000fe80000004800 */
[----:B------:R-:W2:Y:S04]  /*45d0*/  LDS R27, [R108.X4+0x2c] ;  /* 0x00002c006c1b7984 */ /* 0x000ea80000004800 */
[----:B------:R-:W-:Y:S04]  /*45e0*/  LDS R28, [R108.X4+0x30] ;  /* 0x000030006c1c7984 */ /* 0x000fe80000004800 */
[----:B------:R-:W-:Y:S04]  /*45f0*/  LDS R29, [R108.X4+0x34] ;  /* 0x000034006c1d7984 */ /* 0x000fe80000004800 */
[----:B------:R-:W2:Y:S04]  /*4600*/  LDS R30, [R108.X4+0x38] ;  /* 0x000038006c1e7984 */ /* 0x000ea80000004800 */
[----:B------:R-:W-:Y:S04]  /*4610*/  LDS R31, [R108.X4+0x3c] ;  /* 0x00003c006c1f7984 */ /* 0x000fe80000004800 */
        /* <DEDUP_REMOVED lines=35> */
[----:B------:R-:W-:-:S03]  /*4850*/  FMUL.FTZ R50, R19, -1.4426950216293334961 ;  /* 0xbfb8aa3b13327820 */ /* 0x000fc60000410000 */
[----:B------:R-:W-:Y:S01]  /*4860*/  MUFU.EX2 R42, R42 ;  /* 0x0000002a002a7308 */ /* 0x000fe20000000800 */
[----:B------:R-:W-:-:S07]  /*4870*/  FMUL.FTZ R51, R33, -1.4426950216293334961 ;  /* 0xbfb8aa3b21337820 */ /* 0x000fce0000410000 */
[----:B------:R1:W-:Y:S01]  /*4880*/  MUFU.EX2 R53, R6 ;  /* 0x0000000600357308 */ /* 0x0003e20000000800 */
[----:B------:R-:W-:Y:S02]  /*4890*/  FMUL.FTZ R7, R22, -1.4426950216293334961 ;  /* 0xbfb8aa3b16077820 */ /* 0x000fe40000410000 */
[----:B-1----:R-:W-:-:S05]  /*48a0*/  FMUL.FTZ R6, R27, -1.4426950216293334961 ;  /* 0xbfb8aa3b1b067820 */ /* 0x002fca0000410000 */
[----:B------:R-:W1:Y:S08]  /*48b0*/  MUFU.EX2 R48, R48 ;  /* 0x0000003000307308 */ /* 0x000e700000000800 */
[----:B------:R-:W2:Y:S08]  /*48c0*/  MUFU.EX2 R50, R50 ;  /* 0x0000003200327308 */ /* 0x000eb00000000800 */
[----:B------:R-:W3:Y:S08]  /*48d0*/  MUFU.EX2 R51, R51 ;  /* 0x0000003300337308 */ /* 0x000ef00000000800 */
[----:B------:R0:W-:Y:S02]  /*48e0*/  MUFU.EX2 R154, R6 ;  /* 0x00000006009a7308 */ /* 0x0001e40000000800 */
[----:B0-----:R-:W-:-:S06]  /*48f0*/  FADD.FTZ R6, R43, 1 ;  /* 0x3f8000002b067421 */ /* 0x001fcc0000010000 */
[----:B------:R0:W4:Y:S01]  /*4900*/  MUFU.EX2 R54, R7 ;  /* 0x0000000700367308 */ /* 0x0001220000000800 */
[----:B-1----:R-:W-:-:S07]  /*4910*/  FADD.FTZ R43, R48, 1 ;  /* 0x3f800000302b7421 */ /* 0x002fce0000010000 */
[----:B------:R-:W-:Y:S01]  /*4920*/  MUFU.RCP R6, R6 ;  /* 0x0000000600067308 */ /* 0x000fe20000001000 */
[----:B0-----:R-:W-:Y:S02]  /*4930*/  FADD.FTZ R7, R42, 1 ;  /* 0x3f8000002a077421 */ /* 0x001fe40000010000 */
[----:B--2---:R-:W-:Y:S02]  /*4940*/  FADD.FTZ R48, R50, 1 ;  /* 0x3f80000032307421 */ /* 0x004fe40000010000 */
[----:B---3--:R-:W-:-:S03]  /*4950*/  FADD.FTZ R42, R51, 1 ;  /* 0x3f800000332a7421 */ /* 0x008fc60000010000 */
[----:B------:R-:W-:Y:S01]  /*4960*/  MUFU.RCP R7, R7 ;  /* 0x0000000700077308 */ /* 0x000fe20000001000 */
[----:B------:R-:W-:Y:S02]  /*4970*/  FMUL.FTZ R55, R23, -1.4426950216293334961 ;  /* 0xbfb8aa3b17377820 */ /* 0x000fe40000410000 */
[----:B------:R-:W-:Y:S02]  /*4980*/  FMUL.FTZ R56, R24, -1.4426950216293334961 ;  /* 0xbfb8aa3b18387820 */ /* 0x000fe40000410000 */
[----:B------:R-:W-:-:S03]  /*4990*/  FMUL.FTZ R152, R26, -1.4426950216293334961 ;  /* 0xbfb8aa3b1a987820 */ /* 0x000fc60000410000 */
[----:B------:R-:W-:Y:S01]  /*49a0*/  MUFU.RCP R48, R48 ;  /* 0x0000003000307308 */ /* 0x000fe20000001000 */
[----:B------:R-:W-:-:S07]  /*49b0*/  FMUL.FTZ R57, R25, -1.4426950216293334961 ;  /* 0xbfb8aa3b19397820 */ /* 0x000fce0000410000 */
[----:B------:R-:W-:Y:S01]  /*49c0*/  MUFU.RCP R42, R42 ;  /* 0x0000002a002a7308 */ /* 0x000fe20000001000 */
[----:B----4-:R-:W-:-:S07]  /*49d0*/  FADD.FTZ R51, R54, 1 ;  /* 0x3f80000036337421 */ /* 0x010fce0000010000 */
[----:B------:R-:W0:Y:S08]  /*49e0*/  MUFU.EX2 R55, R55 ;  /* 0x0000003700377308 */ /* 0x000e300000000800 */
[----:B------:R-:W-:Y:S08]  /*49f0*/  MUFU.EX2 R56, R56 ;  /* 0x0000003800387308 */ /* 0x000ff00000000800 */
[----:B------:R-:W1:Y:S08]  /*4a00*/  MUFU.EX2 R152, R152 ;  /* 0x0000009800987308 */ /* 0x000e700000000800 */
[----:B------:R-:W2:Y:S08]  /*4a10*/  MUFU.RCP R43, R43 ;  /* 0x0000002b002b7308 */ /* 0x000eb00000001000 */
[----:B------:R-:W3:Y:S01]  /*4a20*/  MUFU.EX2 R57, R57 ;  /* 0x0000003900397308 */ /* 0x000ee20000000800 */
[----:B------:R-:W-:-:S02]  /*4a30*/  FMUL.FTZ R159, R30, -1.4426950216293334961 ;  /* 0xbfb8aa3b1e9f7820 */ /* 0x000fc40000410000 */
[----:B------:R-:W-:-:S05]  /*4a40*/  FMUL.FTZ R156, R28, -1.4426950216293334961 ;  /* 0xbfb8aa3b1c9c7820 */ /* 0x000fca0000410000 */
[----:B------:R-:W-:Y:S01]  /*4a50*/  MUFU.RCP R51, R51 ;  /* 0x0000003300337308 */ /* 0x000fe20000001000 */
[----:B0-----:R-:W-:Y:S02]  /*4a60*/  FADD.FTZ R50, R55, 1 ;  /* 0x3f80000037327421 */ /* 0x001fe40000010000 */
[----:B-1----:R-:W-:-:S05]  /*4a70*/  FADD.FTZ R55, R152, 1 ;  /* 0x3f80000098377421 */ /* 0x002fca0000010000 */
[----:B------:R0:W-:Y:S01]  /*4a80*/  MUFU.EX2 R160, R159 ;  /* 0x0000009f00a07308 */ /* 0x0001e20000000800 */
[----:B-----5:R-:W-:Y:S04]  /*4a90*/  STS [R126.X4], R39 ;  /* 0x000000277e007388 */ /* 0x020fe80000004800 */
        /* <DEDUP_REMOVED lines=16> */
[----:B------:R-:W5:Y:S04]  /*4ba0*/  LDS R35, [R108.X4+0x4] ;  /* 0x000004006c237984 */ /* 0x000f680000004800 */
[----:B------:R-:W0:Y:S04]  /*4bb0*/  LDS R34, [R108.X4] ;  /* 0x000000006c227984 */ /* 0x000e280000004800 */
[----:B------:R-:W2:Y:S04]  /*4bc0*/  LDS R38, [R108.X4+0x8] ;  /* 0x000008006c267984 */ /* 0x000ea80000004800 */
[----:B------:R-:W2:Y:S04]  /*4bd0*/  LDS R37, [R108.X4+0xc] ;  /* 0x00000c006c257984 */ /* 0x000ea80000004800 */
[----:B------:R-:W2:Y:S01]  /*4be0*/  LDS R36, [R108.X4+0x10] ;  /* 0x000010006c247984 */ /* 0x000ea20000004800 */
[----:B-1----:R-:W-:-:S03]  /*4bf0*/  FADD.FTZ R4, -R6, 1 ;  /* 0x3f80000006047421 */ /* 0x002fc60000010100 */
[----:B------:R-:W-:Y:S01]  /*4c00*/  LDS R40, [R108.X4+0x18] ;  /* 0x000018006c287984 */ /* 0x000fe20000004800 */
[----:B----4-:R-:W-:Y:S02]  /*4c10*/  FFMA.FTZ R47, R21, R4, 1 ;  /* 0x3f800000152f7423 */ /* 0x010fe40000010004 */
[----:B------:R-:W-:Y:S01]  /*4c20*/  FADD.FTZ R5, -R7, 1 ;  /* 0x3f80000007057421 */ /* 0x000fe20000010100 */
[----:B------:R-:W1:Y:S01]  /*4c30*/  LDS R39, [R108.X4+0x14] ;  /* 0x000014006c277984 */ /* 0x000e620000004800 */
[----:B------:R-:W-:Y:S02]  /*4c40*/  FADD.FTZ R45, R53, 1 ;  /* 0x3f800000352d7421 */ /* 0x000fe40000010000 */
[----:B------:R-:W-:Y:S01]  /*4c50*/  FFMA.FTZ R5, R18, R5, 1 ;  /* 0x3f80000012057423 */ /* 0x000fe20000010005 */
[----:B------:R-:W-:Y:S03]  /*4c60*/  LDS R46, [R108.X4+0x28] ;  /* 0x000028006c2e7984 */ /* 0x000fe60000004800 */
[----:B------:R-:W4:Y:S01]  /*4c70*/  MUFU.RCP R45, R45 ;  /* 0x0000002d002d7308 */ /* 0x000f220000001000 */
[----:B------:R-:W-:Y:S01]  /*4c80*/  FMUL.FTZ R158, R29, -1.4426950216293334961 ;  /* 0xbfb8aa3b1d9e7820 */ /* 0x000fe20000410000 */
[----:B------:R-:W-:Y:S01]  /*4c90*/  LDS R49, [R108.X4+0x2c] ;  /* 0x00002c006c317984 */ /* 0x000fe20000004800 */
[----:B-----5:R-:W-:-:S02]  /*4ca0*/  FMUL.FTZ R41, R72, R35 ;  /* 0x0000002348297220 */ /* 0x020fc40000410000 */
[----:B0-----:R-:W-:Y:S02]  /*4cb0*/  FMUL.FTZ R4, R73, R34 ;  /* 0x0000002249047220 */ /* 0x001fe40000410000 */
[----:B------:R-:W-:Y:S02]  /*4cc0*/  FMUL.FTZ R44, R6, R41 ;  /* 0x00000029062c7220 */ /* 0x000fe40000410000 */
[----:B------:R-:W-:Y:S01]  /*4cd0*/  FMUL.FTZ R4, R7, R4 ;  /* 0x0000000407047220 */ /* 0x000fe20000410000 */
[----:B------:R-:W0:Y:S01]  /*4ce0*/  LDS R41, [R108.X4+0x1c] ;  /* 0x00001c006c297984 */ /* 0x000e220000004800 */
[----:B------:R-:W-:Y:S02]  /*4cf0*/  FMUL.FTZ R169, R44, R47 ;  /* 0x0000002f2ca97220 */ /* 0x000fe40000410000 */
[----:B------:R-:W-:Y:S02]  /*4d00*/  FMUL.FTZ R5, R4, R5 ;  /* 0x0000000504057220 */ /* 0x000fe40000410000 */
[----:B------:R-:W-:-:S02]  /*4d10*/  FADD.FTZ R4, -R48, 1 ;  /* 0x3f80000030047421 */ /* 0x000fc40000010100 */
[----:B------:R-:W-:Y:S02]  /*4d20*/  FADD.FTZ R44, -R42, 1 ;  /* 0x3f8000002a2c7421 */ /* 0x000fe40000010100 */
[----:B------:R-:W-:Y:S02]  /*4d30*/  FADD.FTZ R53, R56, 1 ;  /* 0x3f80000038357421 */ /* 0x000fe40000010000 */
[----:B--2---:R-:W-:Y:S02]  /*4d40*/  FADD.FTZ R47, -R43, 1 ;  /* 0x3f8000002b2f7421 */ /* 0x004fe40000010100 */
[----:B------:R-:W-:Y:S02]  /*4d50*/  FFMA.FTZ R56, R19, R4, 1 ;  /* 0x3f80000013387423 */ /* 0x000fe40000010004 */
[----:B------:R-:W-:Y:S02]  /*4d60*/  FFMA.FTZ R152, R33, R44, 1 ;  /* 0x3f80000021987423 */ /* 0x000fe4000001002c */
[----:B------:R-:W-:Y:S01]  /*4d70*/  FMUL.FTZ R4, R71, R38 ;  /* 0x0000002647047220 */ /* 0x000fe20000410000 */
[----:B------:R-:W2:Y:S01]  /*4d80*/  LDS R44, [R108.X4+0x20] ;  /* 0x000020006c2c7984 */ /* 0x000ea20000004800 */
[----:B------:R-:W-:Y:S01]  /*4d90*/  FMUL.FTZ R159, R70, R37 ;  /* 0x00000025469f7220 */ /* 0x000fe20000410000 */
[----:B------:R-:W5:Y:S01]  /*4da0*/  MUFU.EX2 R156, R156 ;  /* 0x0000009c009c7308 */ /* 0x000f620000000800 */
[----:B---3--:R-:W-:-:S02]  /*4db0*/  FADD.FTZ R52, R57, 1 ;  /* 0x3f80000039347421 */ /* 0x008fc40000010000 */
[----:B------:R-:W-:Y:S02]  /*4dc0*/  FFMA.FTZ R57, R20, R47, 1 ;  /* 0x3f80000014397423 */ /* 0x000fe4000001002f */
[----:B------:R-:W-:Y:S01]  /*4dd0*/  FMUL.FTZ R4, R43, R4 ;  /* 0x000000042b047220 */ /* 0x000fe20000410000 */
[----:B------:R-:W3:Y:S01]  /*4de0*/  LDS R47, [R108.X4+0x24] ;  /* 0x000024006c2f7984 */ /* 0x000ee20000004800 */
[----:B------:R-:W-:Y:S01]  /*4df0*/  FMUL.FTZ R159, R48, R159 ;  /* 0x0000009f309f7220 */ /* 0x000fe20000410000 */
[----:B------:R-:W0:Y:S01]  /*4e00*/  MUFU.RCP R50, R50 ;  /* 0x0000003200327308 */ /* 0x000e220000001000 */
[----:B------:R-:W-:Y:S02]  /*4e10*/  FMUL.FTZ R167, R69, R36 ;  /* 0x0000002445a77220 */ /* 0x000fe40000410000 */
[----:B------:R-:W-:Y:S02]  /*4e20*/  FMUL.FTZ R171, R4, R57 ;  /* 0x0000003904ab7220 */ /* 0x000fe40000410000 */
[----:B------:R-:W-:-:S02]  /*4e30*/  FMUL.FTZ R173, R159, R56 ;  /* 0x000000389fad7220 */ /* 0x000fc40000410000 */
[----:B----4-:R-:W-:Y:S01]  /*4e40*/  FADD.FTZ R57, -R45, 1 ;  /* 0x3f8000002d397421 */ /* 0x010fe20000010100 */
[----:B------:R-:W4:Y:S01]  /*4e50*/  MUFU.EX2 R158, R158 ;  /* 0x0000009e009e7308 */ /* 0x000f220000000800 */
[----:B------:R-:W-:Y:S01]  /*4e60*/  FADD.FTZ R159, -R51, 1 ;  /* 0x3f800000339f7421 */ /* 0x000fe20000010100 */
[----:B------:R-:W2:Y:S01]  /*4e70*/  LDS R56, [R108.X4+0x30] ;  /* 0x000030006c387984 */ /* 0x000ea20000004800 */
[----:B------:R-:W-:Y:S02]  /*4e80*/  FMUL.FTZ R161, R31, -1.4426950216293334961 ;  /* 0xbfb8aa3b1fa17820 */ /* 0x000fe40000410000 */
[----:B------:R-:W-:Y:S02]  /*4e90*/  FMUL.FTZ R167, R42, R167 ;  /* 0x000000a72aa77220 */ /* 0x000fe40000410000 */
[----:B------:R-:W-:Y:S01]  /*4ea0*/  FADD.FTZ R54, R154, 1 ;  /* 0x3f8000009a367421 */ /* 0x000fe20000010000 */
[----:B------:R-:W1:Y:S01]  /*4eb0*/  MUFU.EX2 R162, R161 ;  /* 0x000000a100a27308 */ /* 0x000e620000000800 */
[----:B------:R-:W-:-:S02]  /*4ec0*/  FMUL.FTZ R175, R167, R152 ;  /* 0x00000098a7af7220 */ /* 0x000fc40000410000 */
[----:B------:R-:W-:Y:S01]  /*4ed0*/  FFMA.FTZ R177, R32, R57, 1 ;  /* 0x3f80000020b17423 */ /* 0x000fe20000010039 */
[----:B------:R-:W-:Y:S01]  /*4ee0*/  LDS R152, [R108.X4+0x38] ;  /* 0x000038006c987984 */ /* 0x000fe20000004800 */
[----:B------:R-:W-:-:S03]  /*4ef0*/  FFMA.FTZ R179, R22, R159, 1 ;  /* 0x3f80000016b37423 */ /* 0x000fc6000001009f */
[----:B------:R-:W2:Y:S04]  /*4f00*/  LDS R57, [R108.X4+0x34] ;  /* 0x000034006c397984 */ /* 0x000ea80000004800 */
[----:B------:R-:W2:Y:S01]  /*4f10*/  LDS R159, [R108.X4+0x3c] ;  /* 0x00003c006c9f7984 */ /* 0x000ea20000004800 */
[----:B-----5:R-:W-:Y:S01]  /*4f20*/  FADD.FTZ R156, R156, 1 ;  /* 0x3f8000009c9c7421 */ /* 0x020fe20000010000 */
[----:B------:R-:W5:Y:S01]  /*4f30*/  MUFU.RCP R52, R52 ;  /* 0x0000003400347308 */ /* 0x000f620000001000 */
[----:B0-----:R-:W-:Y:S01]  /*4f40*/  FADD.FTZ R4, -R50, 1 ;  /* 0x3f80000032047421 */ /* 0x001fe20000010100 */
[----:B------:R-:W-:Y:S01]  /*4f50*/  BAR.SYNC.DEFER_BLOCKING 0x0 ;  /* 0x0000000000007b1d */ /* 0x000fe20000010000 */
[----:B----4-:R-:W-:-:S05]  /*4f60*/  FADD.FTZ R154, R158, 1 ;  /* 0x3f8000009e9a7421 */ /* 0x010fca0000010000 */
[----:B------:R-:W0:Y:S01]  /*4f70*/  MUFU.RCP R54, R54 ;  /* 0x0000003600367308 */ /* 0x000e220000001000 */
[----:B------:R-:W-:Y:S02]  /*4f80*/  FFMA.FTZ R158, R23, R4, 1 ;  /* 0x3f800000179e7423 */ /* 0x000fe40000010004 */
[----:B-1----:R-:W-:-:S05]  /*4f90*/  FMUL.FTZ R4, R68, R39 ;  /* 0x0000002744047220 */ /* 0x002fca0000410000 */
[----:B------:R1:W-:Y:S01]  /*4fa0*/  MUFU.RCP R161, R156 ;  /* 0x0000009c00a17308 */ /* 0x0003e20000001000 */
[----:B------:R-:W-:-:S07]  /*4fb0*/  FADD.FTZ R160, R160, 1 ;  /* 0x3f800000a0a07421 */ /* 0x000fce0000010000 */
[----:B------:R-:W4:Y:S01]  /*4fc0*/  MUFU.RCP R55, R55 ;  /* 0x0000003700377308 */ /* 0x000f220000001000 */
[----:B-1----:R-:W-:Y:S02]  /*4fd0*/  FMUL.FTZ R156, R67, R40 ;  /* 0x00000028439c7220 */ /* 0x002fe40000410000 */
[----:B------:R-:W-:Y:S02]  /*4fe0*/  FADD.FTZ R168, R162, 1 ;  /* 0x3f800000a2a87421 */ /* 0x000fe40000010000 */
[----:B------:R-:W-:-:S03]  /*4ff0*/  FMUL.FTZ R156, R51, R156 ;  /* 0x0000009c339c7220 */ /* 0x000fc60000410000 */
[----:B------:R-:W1:Y:S01]  /*5000*/  MUFU.RCP R53, R53 ;  /* 0x0000003500357308 */ /* 0x000e620000001000 */
[----:B------:R-:W-:Y:S02]  /*5010*/  FMUL.FTZ R181, R66, R41 ;  /* 0x0000002942b57220 */ /* 0x000fe40000410000 */
[----:B------:R-:W-:Y:S02]  /*5020*/  FMUL.FTZ R4, R45, R4 ;  /* 0x000000042d047220 */ /* 0x000fe40000410000 */
[----:B------:R-:W-:Y:S02]  /*5030*/  FMUL.FTZ R179, R156, R179 ;  /* 0x000000b39cb37220 */ /* 0x000fe40000410000 */
[----:B------:R-:W-:Y:S01]  /*5040*/  FMUL.FTZ R181, R50, R181 ;  /* 0x000000b532b57220 */ /* 0x000fe20000410000 */
[----:B------:R-:W0:Y:S01]  /*5050*/  MUFU.RCP R154, R154 ;  /* 0x0000009a009a7308 */ /* 0x000e220000001000 */
[----:B------:R-:W-:Y:S02]  /*5060*/  FMUL.FTZ R177, R4, R177 ;  /* 0x000000b104b17220 */ /* 0x000fe40000410000 */
[----:B-----5:R-:W-:-:S05]  /*5070*/  FADD.FTZ R4, -R52, 1 ;  /* 0x3f80000034047421 */ /* 0x020fca0000010100 */
[----:B------:R0:W5:Y:S01]  /*5080*/  MUFU.RCP R167, R160 ;  /* 0x000000a000a77308 */ /* 0x0001620000001000 */
[----:B------:R-:W-:-:S07]  /*5090*/  FMUL.FTZ R181, R181, R158 ;  /* 0x0000009eb5b57220 */ /* 0x000fce0000410000 */
[----:B------:R-:W3:Y:S01]  /*50a0*/  MUFU.RCP R156, R168 ;  /* 0x000000a8009c7308 */ /* 0x000ee20000001000 */
[----:B0-----:R-:W-:Y:S02]  /*50b0*/  FADD.FTZ R160, -R54, 1 ;  /* 0x3f80000036a07421 */ /* 0x001fe40000010100 */
[----:B----4-:R-:W-:Y:S02]  /*50c0*/  FADD.FTZ R185, -R55, 1 ;  /* 0x3f80000037b97421 */ /* 0x010fe40000010100 */
[----:B------:R-:W-:Y:S02]  /*50d0*/  FFMA.FTZ R158, R25, R4, 1 ;  /* 0x3f800000199e7423 */ /* 0x000fe40000010004 */
[----:B------:R-:W-:Y:S02]  /*50e0*/  FFMA.FTZ R162, R27, R160, 1 ;  /* 0x3f8000001ba27423 */ /* 0x000fe400000100a0 */
[----:B-1----:R-:W-:Y:S02]  /*50f0*/  FADD.FTZ R183, -R53, 1 ;  /* 0x3f80000035b77421 */ /* 0x002fe40000010100 */
[----:B--2---:R-:W-:-:S02]  /*5100*/  FMUL.FTZ R4, R65, R44 ;  /* 0x0000002c41047220 */ /* 0x004fc40000410000 */
[----:B------:R-:W-:Y:S02]  /*5110*/  FMUL.FTZ R160, R63, R46 ;  /* 0x0000002e3fa07220 */ /* 0x000fe40000410000 */
[----:B------:R-:W-:Y:S02]  /*5120*/  FFMA.FTZ R187, R26, R185, 1 ;  /* 0x3f8000001abb7423 */ /* 0x000fe400000100b9 */
[----:B------:R-:W-:Y:S02]  /*5130*/  FFMA.FTZ R183, R24, R183, 1 ;  /* 0x3f80000018b77423 */ /* 0x000fe400000100b7 */
[----:B---3--:R-:W-:Y:S02]  /*5140*/  FMUL.FTZ R185, R64, R47 ;  /* 0x0000002f40b97220 */ /* 0x008fe40000410000 */
[----:B------:R-:W-:Y:S02]  /*5150*/  FMUL.FTZ R189, R62, R49 ;  /* 0x000000313ebd7220 */ /* 0x000fe40000410000 */
[----:B------:R-:W-:-:S02]  /*5160*/  FMUL.FTZ R4, R53, R4 ;  /* 0x0000000435047220 */ /* 0x000fc40000410000 */
[----:B------:R-:W-:Y:S02]  /*5170*/  FMUL.FTZ R160, R55, R160 ;  /* 0x000000a037a07220 */ /* 0x000fe40000410000 */
[----:B------:R-:W-:Y:S02]  /*5180*/  FMUL.FTZ R185, R52, R185 ;  /* 0x000000b934b97220 */ /* 0x000fe40000410000 */
[----:B------:R-:W-:Y:S02]  /*5190*/  FMUL.FTZ R189, R54, R189 ;  /* 0x000000bd36bd7220 */ /* 0x000fe40000410000 */
[----:B------:R-:W-:Y:S02]  /*51a0*/  FMUL.FTZ R183, R4, R183 ;  /* 0x000000b704b77220 */ /* 0x000fe40000410000 */
[----:B------:R-:W-:Y:S02]  /*51b0*/  FMUL.FTZ R187, R160, R187 ;  /* 0x000000bba0bb7220 */ /* 0x000fe40000410000 */
[----:B------:R-:W-:-:S02]  /*51c0*/  FADD.FTZ R4, -R154, 1 ;  /* 0x3f8000009a047421 */ /* 0x000fc40000010100 */
[----:B-----5:R-:W-:Y:S02]  /*51d0*/  FADD.FTZ R193, -R167, 1 ;  /* 0x3f800000a7c17421 */ /* 0x020fe40000010100 */
[----:B------:R-:W-:Y:S02]  /*51e0*/  FADD.FTZ R160, -R156, 1 ;  /* 0x3f8000009ca07421 */ /* 0x000fe40000010100 */
[----:B------:R-:W-:Y:S02]  /*51f0*/  FMUL.FTZ R185, R185, R158 ;  /* 0x0000009eb9b97220 */ /* 0x000fe40000410000 */
[----:B------:R-:W-:Y:S02]  /*5200*/  FMUL.FTZ R189, R189, R162 ;  /* 0x000000a2bdbd7220 */ /* 0x000fe40000410000 */
[----:B------:R-:W-:Y:S02]  /*5210*/  FFMA.FTZ R158, R29, R4, 1 ;  /* 0x3f8000001d9e7423 */ /* 0x000fe40000010004 */
[----:B------:R-:W-:-:S02]  /*5220*/  FFMA.FTZ R195, R30, R193, 1 ;  /* 0x3f8000001ec37423 */ /* 0x000fc400000100c1 */
[----:B------:R-:W-:Y:S02]  /*5230*/  FFMA.FTZ R162, R31, R160, 1 ;  /* 0x3f8000001fa27423 */ /* 0x000fe400000100a0 */
[----:B------:R-:W-:Y:S02]  /*5240*/  FADD.FTZ R191, -R161, 1 ;  /* 0x3f800000a1bf7421 */ /* 0x000fe40000010100 */
[----:B------:R-:W-:Y:S02]  /*5250*/  FMUL.FTZ R4, R61, R56 ;  /* 0x000000383d047220 */ /* 0x000fe40000410000 */
        /* <DEDUP_REMOVED lines=68> */
[----:B------:R-:W-:Y:S01]  /*56a0*/  ISETP.GE.AND P2, PT, R140, R162, PT ;  /* 0x000000a28c00720c */ /* 0x000fe20003f46270 */
[----:B------:R-:W-:Y:S01]  /*56b0*/  FMUL.FTZ R160, R21, R6 ;  /* 0x0000000615a07220 */ /* 0x000fe20000410000 */
[-C--:B------:R-:W-:Y:S01]  /*56c0*/  ISETP.GE.AND P0, PT, R139, R162.reuse, PT ;  /* 0x000000a28b00720c */ /* 0x080fe20003f06270 */
        /* <DEDUP_REMOVED lines=13> */
.L_x_3228:
[----:B------:R-:W-:Y:S05]  /*57a0*/  BSYNC B0 ;  /* 0x0000000000007941 */ /* 0x000fea0003800000 */
.L_x_3227:
        /* <DEDUP_REMOVED lines=69> */
[----:B0-----:R-:W-:Y:S02]  /*5c00*/  FMUL.FTZ R21, R24, R44 ;  /* 0x0000002c18157220 */ /* 0x001fe40000410000 */
        /* <DEDUP_REMOVED lines=12> */
[----:B------:R-:W-:Y:S04]  /*5cd0*/  STS [R108.X4+0x10], R33 ;  /* 0x000010216c007388 */ /* 0x000fe80000004800 */
[----:B------:R-:W-:Y:S04]  /*5ce0*/  STS [R108.X4+0x14], R39 ;  /* 0x000014276c007388 */ /* 0x000fe80000004800 */
[----:B------:R0:W-:Y:S04]  /*5cf0*/  STS [R108.X4+0x18], R7 ;  /* 0x000018076c007388 */ /* 0x0001e80000004800 */
[----:B------:R-:W-:Y:S04]  /*5d00*/  STS [R108.X4+0x1c], R23 ;  /* 0x00001c176c007388 */ /* 0x000fe80000004800 */
[----:B------:R1:W-:Y:S01]  /*5d10*/  STS [R108.X4+0x20], R21 ;  /* 0x000020156c007388 */ /* 0x0003e20000004800 */
[----:B0-----:R-:W-:-:S03]  /*5d20*/  LEA R7, P4, R10, c[0x0][0x270], 0x2 ;  /* 0x00009c000a077a11 */ /* 0x001fc600078810ff */
[----:B------:R-:W-:Y:S04]  /*5d30*/  STS [R108.X4+0x24], R25 ;  /* 0x000024196c007388 */ /* 0x000fe80000004800 */
[----:B------:R-:W-:Y:S01]  /*5d40*/  STS [R108.X4+0x28], R41 ;  /* 0x000028296c007388 */ /* 0x000fe20000004800 */
[----:B-1----:R-:W-:-:S03]  /*5d50*/  IMAD R21, R155, c[0x0][0x214], R6 ;  /* 0x000085009b157a24 */ /* 0x002fc600078e0206 */
[----:B------:R-:W-:Y:S01]  /*5d60*/  STS [R108.X4+0x2c], R27 ;  /* 0x00002c1b6c007388 */ /* 0x000fe20000004800 */
[----:B------:R-:W-:Y:S01]  /*5d70*/  IMAD R6, R150, c[0x0][0x218], RZ ;  /* 0x0000860096067a24 */ /* 0x000fe200078e02ff */
[----:B------:R-:W-:Y:S02]  /*5d80*/  IADD3 R5, R5, R21, RZ ;  /* 0x0000001505057210 */ /* 0x000fe40007ffe0ff */
[----:B------:R-:W-:Y:S01]  /*5d90*/  STS [R108.X4+0x30], R45 ;  /* 0x0000302d6c007388 */ /* 0x000fe20000004800 */
[----:B------:R-:W-:-:S03]  /*5da0*/  IMAD R6, R157, c[0x0][0x21c], R6 ;  /* 0x000087009d067a24 */ /* 0x000fc600078e0206 */
[----:B------:R-:W-:Y:S01]  /*5db0*/  STS [R108.X4+0x34], R29 ;  /* 0x0000341d6c007388 */ /* 0x000fe20000004800 */
[----:B------:R-:W-:-:S03]  /*5dc0*/  IMAD.WIDE.U32 R4, R157, c[0x0][0x218], R4 ;  /* 0x000086009d047a25 */ /* 0x000fc600078e0004 */
        /* <DEDUP_REMOVED lines=21> */
[----:B0-----:R-:W-:-:S04]  /*5f20*/  IADD3 R0, P0, R93, R4, RZ ;  /* 0x000000045d007210 */ /* 0x001fc80007f1e0ff */
[----:B------:R-:W-:Y:S02]  /*5f30*/  IADD3.X R5, R91, R6, R5, P0, !PT ;  /* 0x000000065b057210 */ /* 0x000fe400007fe405 */
[----:B------:R-:W-:Y:S02]  /*5f40*/  LEA.HI.X R6, R10, c[0x0][0x274], R11, 0x2, P4 ;  /* 0x00009d000a067a11 */ /* 0x000fe400020f140b */
[----:B------:R-:W-:-:S04]  /*5f50*/  LEA R4, P4, R0, R7, 0x2 ;  /* 0x0000000700047211 */ /* 0x000fc800078810ff */
[----:B------:R-:W-:Y:S01]  /*5f60*/  LEA.HI.X R5, R0, R6, R5, 0x2, P4 ;  /* 0x0000000600057211 */ /* 0x000fe200020f1405 */
[----:B------:R-:W0:Y:S02]  /*5f70*/  LDS R22, [0x1080] ;  /* 0x00108000ff167984 */ /* 0x000e240000000800 */
[-C--:B0-----:R-:W-:Y:S02]  /*5f80*/  ISETP.GE.AND P3, PT, R10, R22.reuse, PT ;  /* 0x000000160a00720c */ /* 0x081fe40003f66270 */
        /* <DEDUP_REMOVED lines=15> */
.L_x_3231:
[----:B------:R-:W-:Y:S05]  /*6080*/  BSYNC B0 ;  /* 0x0000000000007941 */ /* 0x000fea0003800000 */
.L_x_3230:
        /* <DEDUP_REMOVED lines=27> */
.L_x_3229:
        /* <DEDUP_REMOVED lines=57> */
[----:B------:R-:W-:Y:S01]  /*65d0*/  IADD3 R0, R0, -R5, RZ ;  /* 0x8000000500007210 */ /* 0x000fe20007ffe0ff */
[----:B------:R-:W-:-:S02]  /*65e0*/  UMOV UR6, URZ ;  /* 0x0000003f00067c82 */ /* 0x000fc40008000000 */
[----:B------:R-:W-:Y:S02]  /*65f0*/  UMOV UR7, URZ ;  /* 0x0000003f00077c82 */ /* 0x000fe40008000000 */
.L_x_3280:
[----:B------:R-:W-:Y:S01]  /*6600*/  SHF.R.S32.HI R154, RZ, 0x1f, R25 ;  /* 0x0000001fff9a7819 */ /* 0x000fe20000011419 */
[----:B------:R-:W-:Y:S01]  /*6610*/  IMAD.WIDE.U32 R6, R25, c[0x0][0x1a0], R10 ;  /* 0x0000680019067a25 */ /* 0x000fe200078e000a */
[----:B------:R-:W-:Y:S01]  /*6620*/  IADD3 R152, -R8, c[0x0][0x168], RZ ;  /* 0x00005a0008987a10 */ /* 0x000fe20007ffe1ff */
[----:B------:R-:W-:Y:S01]  /*6630*/  CS2R R158, SRZ ;  /* 0x00000000009e7805 */ /* 0x000fe2000001ff00 */
[----:B------:R-:W-:Y:S01]  /*6640*/  CS2R R22, SRZ ;  /* 0x0000000000167805 */ /* 0x000fe2000001ff00 */
[----:B------:R-:W-:Y:S01]  /*6650*/  IMAD R4, R154, c[0x0][0x1a0], RZ ;  /* 0x000068009a047a24 */ /* 0x000fe200078e02ff */
[-C--:B------:R-:W-:Y:S01]  /*6660*/  ISETP.GE.AND P1, PT, R10, R152.reuse, PT ;  /* 0x000000980a00720c */ /* 0x080fe20003f26270 */
[----:B------:R-:W-:Y:S01]  /*6670*/  IMAD R20, R150, c[0x0][0x180], RZ ;  /* 0x0000600096147a24 */ /* 0x000fe200078e02ff */
[-C--:B------:R-:W-:Y:S01]  /*6680*/  ISETP.GE.AND P2, PT, R141, R152.reuse, PT ;  /* 0x000000988d00720c */ /* 0x080fe20003f46270 */
[----:B------:R-:W-:Y:S01]  /*6690*/  IMAD R5, R25, c[0x0][0x1a4], R4 ;  /* 0x0000690019057a24 */ /* 0x000fe200078e0204 */
[----:B------:R-:W-:Y:S01]  /*66a0*/  LEA R4, P0, R6, R147, 0x2 ;  /* 0x0000009306047211 */ /* 0x000fe200078010ff */
[----:B------:R-:W-:Y:S01]  /*66b0*/  CS2R R168, SRZ ;  /* 0x0000000000a87805 */ /* 0x000fe2000001ff00 */
[-C--:B------:R-:W-:Y:S01]  /*66c0*/  ISETP.GE.AND P3, PT, R140, R152.reuse, PT ;  /* 0x000000988c00720c */ /* 0x080fe20003f66270 */
[----:B------:R-:W-:Y:S01]  /*66d0*/  HFMA2.MMA R167, -RZ, RZ, 0, 0 ;  /* 0x00000000ffa77435 */ /* 0x000fe200000001ff */
[----:B------:R-:W-:Y:S01]  /*66e0*/  IADD3 R5, R7, R5, RZ ;  /* 0x0000000507057210 */ /* 0x000fe20007ffe0ff */
[----:B------:R-:W-:Y:S01]  /*66f0*/  CS2R R160, SRZ ;  /* 0x0000000000a07805 */ /* 0x000fe2000001ff00 */
[----:B------:R-:W-:-:S02]  /*6700*/  ISETP.GE.AND P4, PT, R139, R152, PT ;  /* 0x000000988b00720c */ /* 0x000fc40003f86270 */
[----:B------:R-:W-:Y:S02]  /*6710*/  LEA.HI.X R5, R6, R145, R5, 0x2, P0 ;  /* 0x0000009106057211 */ /* 0x000fe400000f1405 */
[-C--:B------:R-:W-:Y:S01]  /*6720*/  ISETP.GE.AND P0, PT, R137, R152.reuse, PT ;  /* 0x000000988900720c */ /* 0x080fe20003f06270 */
[C---:B------:R-:W-:Y:S01]  /*6730*/  IMAD.WIDE.U32 R6, R157.reuse, c[0x0][0x180], RZ ;  /* 0x000060009d067a25 */ /* 0x040fe200078e00ff */
[----:B------:R-:W-:Y:S01]  /*6740*/  MOV R156, RZ ;  /* 0x000000ff009c7202 */ /* 0x000fe20000000f00 */
[----:B------:R0:W2:Y:S01]  /*6750*/  @!P1 LDG.E R23, [R4.64] ;  /* 0x0000000c04179981 */ /* 0x0000a2000c1e1900 */
[-C--:B------:R-:W-:Y:S01]  /*6760*/  ISETP.GE.AND P5, PT, R138, R152.reuse, PT ;  /* 0x000000988a00720c */ /* 0x080fe20003fa6270 */
[----:B------:R-:W-:Y:S01]  /*6770*/  IMAD R21, R157, c[0x0][0x184], R20 ;  /* 0x000061009d157a24 */ /* 0x000fe200078e0214 */
[----:B------:R-:W-:Y:S01]  /*6780*/  MOV R162, RZ ;  /* 0x000000ff00a27202 */ /* 0x000fe20000000f00 */
[----:B------:R-:W-:Y:S01]  /*6790*/  IMAD R20, R154, c[0x0][0x188], RZ ;  /* 0x000062009a147a24 */ /* 0x000fe200078e02ff */
[----:B------:R0:W3:Y:S04]  /*67a0*/  @!P2 LDG.E R22, [R4.64+0x80] ;  /* 0x0000800c0416a981 */ /* 0x0000e8000c1e1900 */
[----:B------:R0:W4:Y:S04]  /*67b0*/  @!P3 LDG.E R159, [R4.64+0x100] ;  /* 0x0001000c049fb981 */ /* 0x000128000c1e1900 */
[----:B------:R0:W4:Y:S01]  /*67c0*/  @!P0 LDG.E R158, [R4.64+0x280] ;  /* 0x0002800c049e8981 */ /* 0x000122000c1e1900 */
[----:B------:R-:W-:-:S02]  /*67d0*/  ISETP.GE.AND P0, PT, R131, R152, PT ;  /* 0x000000988300720c */ /* 0x000fc40003f06270 */
[----:B------:R-:W-:Y:S01]  /*67e0*/  IADD3 R7, R7, R21, RZ ;  /* 0x0000001507077210 */ /* 0x000fe20007ffe0ff */
[----:B------:R0:W4:Y:S01]  /*67f0*/  @!P4 LDG.E R156, [R4.64+0x180] ;  /* 0x0001800c049cc981 */ /* 0x000122000c1e1900 */
[-C--:B------:R-:W-:Y:S01]  /*6800*/  ISETP.GE.AND P1, PT, R136, R152.reuse, PT ;  /* 0x000000988800720c */ /* 0x080fe20003f26270 */
[----:B------:R-:W-:Y:S01]  /*6810*/  IMAD R21, R25, c[0x0][0x18c], R20 ;  /* 0x0000630019157a24 */ /* 0x000fe200078e0214 */
[-C--:B------:R-:W-:Y:S01]  /*6820*/  ISETP.GE.AND P2, PT, R135, R152.reuse, PT ;  /* 0x000000988700720c */ /* 0x080fe20003f46270 */
[----:B------:R-:W-:Y:S01]  /*6830*/  IMAD.WIDE.U32 R6, R25, c[0x0][0x188], R6 ;  /* 0x0000620019067a25 */ /* 0x000fe200078e0006 */
[-C--:B------:R-:W-:Y:S01]  /*6840*/  ISETP.GE.AND P3, PT, R134, R152.reuse, PT ;  /* 0x000000988600720c */ /* 0x080fe20003f66270 */
[----:B------:R0:W4:Y:S01]  /*6850*/  @!P5 LDG.E R161, [R4.64+0x200] ;  /* 0x0002000c04a1d981 */ /* 0x000122000c1e1900 */
[----:B------:R-:W-:Y:S02]  /*6860*/  ISETP.GE.AND P4, PT, R133, R152, PT ;  /* 0x000000988500720c */ /* 0x000fe40003f86270 */
[----:B------:R-:W-:Y:S01]  /*6870*/  IADD3 R7, R7, R21, RZ ;  /* 0x0000001507077210 */ /* 0x000fe20007ffe0ff */
[----:B------:R0:W4:Y:S01]  /*6880*/  @!P0 LDG.E R168, [R4.64+0x580] ;  /* 0x0005800c04a88981 */ /* 0x000122000c1e1900 */
[----:B------:R-:W-:-:S02]  /*6890*/  LEA R20, P0, R6, c[0x0][0x220], 0x2 ;  /* 0x0000880006147a11 */ /* 0x000fc400078010ff */
[-C--:B------:R-:W-:Y:S01]  /*68a0*/  ISETP.GE.AND P5, PT, R132, R152.reuse, PT ;  /* 0x000000988400720c */ /* 0x080fe20003fa6270 */
[----:B------:R0:W4:Y:S01]  /*68b0*/  @!P1 LDG.E R167, [R4.64+0x300] ;  /* 0x0003000c04a79981 */ /* 0x000122000c1e1900 */
[----:B------:R-:W-:Y:S02]  /*68c0*/  LEA.HI.X R21, R6, c[0x0][0x224], R7, 0x2, P0 ;  /* 0x0000890006157a11 */ /* 0x000fe400000f1407 */
[-C--:B------:R-:W-:Y:S01]  /*68d0*/  ISETP.GE.AND P1, PT, R130, R152.reuse, PT ;  /* 0x000000988200720c */ /* 0x080fe20003f26270 */
        /* <DEDUP_REMOVED lines=8> */
[----:B------:R-:W-:Y:S01]  /*6960*/  HFMA2.MMA R175, -RZ, RZ, 0, 0 ;  /* 0x00000000ffaf7435 */ /* 0x000fe200000001ff */
[----:B------:R-:W-:-:S04]  /*6970*/  CS2R R172, SRZ ;  /* 0x0000000000ac7805 */ /* 0x000fc8000001ff00 */
        /* <DEDUP_REMOVED lines=11> */
[----:B0-----:R-:W-:-:S05]  /*6a30*/  IMAD.WIDE.U32 R4, R25, c[0x0][0x1c0], R6 ;  /* 0x0000700019047a25 */ /* 0x001fca00078e0006 */
[----:B------:R-:W-:Y:S02]  /*6a40*/  IADD3 R5, R5, R177, RZ ;  /* 0x000000b105057210 */ /* 0x000fe40007ffe0ff */
[----:B------:R-:W-:Y:S02]  /*6a50*/  ISETP.NE.AND P1, PT, R149, RZ, PT ;  /* 0x000000ff9500720c */ /* 0x000fe40003f25270 */
[----:B------:R-:W-:-:S04]  /*6a60*/  LEA R6, P0, R4, c[0x0][0x230], 0x2 ;  /* 0x00008c0004067a11 */ /* 0x000fc800078010ff */
[----:B------:R-:W-:Y:S02]  /*6a70*/  LEA.HI.X R7, R4, c[0x0][0x234], R5, 0x2, P0 ;  /* 0x00008d0004077a11 */ /* 0x000fe400000f1405 */
[----:B------:R-:W-:Y:S02]  /*6a80*/  LEA R4, R0, R25, 0x8 ;  /* 0x0000001900047211 */ /* 0x000fe400078e40ff */
[----:B------:R-:W-:-:S03]  /*6a90*/  ISETP.GE.AND P0, PT, R163, 0x2, PT ;  /* 0x00000002a300780c */ /* 0x000fc60003f06270 */
[----:B------:R-:W-:Y:S02]  /*6aa0*/  @P1 IADD3 R4, R149, 0x200, RZ ;  /* 0x0000020095041810 */ /* 0x000fe40007ffe0ff */
[----:B------:R-:W-:Y:S02]  /*6ab0*/  ISETP.NE.OR P0, PT, R164, RZ, !P0 ;  /* 0x000000ffa400720c */ /* 0x000fe40004705670 */
[----:B------:R-:W-:-:S11]  /*6ac0*/  SHF.L.U32 R183, R4, 0x2, RZ ;  /* 0x0000000204b77819 */ /* 0x000fd600000006ff */
[----:B-1----:R-:W-:-:S05]  /*6ad0*/  @!P0 IADD3 R20, R163, -0x2, RZ ;  /* 0xfffffffea3148810 */ /* 0x002fca0007ffe0ff */
[----:B------:R-:W-:Y:S01]  /*6ae0*/  @!P0 IMAD R5, R20, c[0x0][0x16c], R25 ;  /* 0x00005b0014058a24 */ /* 0x000fe200078e0219 */
[----:B------:R-:W-:Y:S01]  /*6af0*/  HFMA2.MMA R20, -RZ, RZ, 1.875, 0 ;  /* 0x3f800000ff147435 */ /* 0x000fe200000001ff */
[----:B------:R-:W-:Y:S02]  /*6b00*/  MOV R21, RZ ;  /* 0x000000ff00157202 */ /* 0x000fe40000000f00 */
[----:B------:R-:W-:-:S04]  /*6b10*/  @!P0 IMAD.WIDE R4, R5, 0x8, R16 ;  /* 0x0000000805048825 */ /* 0x000fc800078e0210 */
        /* <DEDUP_REMOVED lines=26> */
[----:B------:R-:W-:Y:S04]  /*6cc0*/  STS [R112.X4+0x700], R175 ;  /* 0x000700af70007388 */ /* 0x000fe80000004800 */
[----:B------:R-:W-:Y:S01]  /*6cd0*/  STS [R111.X4+0x780], R172 ;  /* 0x000780ac6f007388 */ /* 0x000fe20000004800 */
[----:B------:R-:W-:-:S06]  /*6ce0*/  NOP ;  /* 0x0000000000007918 */ /* 0x000fcc0000000000 */
[----:B------:R-:W2:Y:S04]  /*6cf0*/  LDS R158, [R108.X4+0x4] ;  /* 0x000004006c9e7984 */ /* 0x000ea80000004800 */
[----:B------:R-:W3:Y:S04]  /*6d00*/  LDS R156, [R108.X4] ;  /* 0x000000006c9c7984 */ /* 0x000ee80000004800 */
        /* <DEDUP_REMOVED lines=14> */
[----:B------:R0:W5:Y:S04]  /*6df0*/  LDG.E R6, [R6.64] ;  /* 0x0000000c06067981 */ /* 0x000168000c1e1900 */
[----:B-1----:R1:W-:Y:S04]  /*6e00*/  STS [R183+0x2550], R230 ;  /* 0x002550e6b7007388 */ /* 0x0023e80000000800 */
[----:B------:R-:W-:Y:S01]  /*6e10*/  BAR.SYNC.DEFER_BLOCKING 0x0 ;  /* 0x0000000000007b1d */ /* 0x000fe20000010000 */
[----:B------:R-:W-:-:S02]  /*6e20*/  FMUL.FTZ R181, R177, R89 ;  /* 0x00000059b1b57220 */ /* 0x000fc40000410000 */
[C---:B------:R-:W-:Y:S02]  /*6e30*/  FMUL.FTZ R180, R177.reuse, R86 ;  /* 0x00000056b1b47220 */ /* 0x040fe40000410000 */
[C---:B------:R-:W-:Y:S02]  /*6e40*/  FMUL.FTZ R179, R177.reuse, R87 ;  /* 0x00000057b1b37220 */ /* 0x040fe40000410000 */
[----:B------:R-:W1:Y:S01]  /*6e50*/  MUFU.EX2 R181, R181 ;  /* 0x000000b500b57308 */ /* 0x000e620000000800 */
[----:B0-----:R-:W-:-:S07]  /*6e60*/  FMUL.FTZ R23, R177, R84 ;  /* 0x00000054b1177220 */ /* 0x001fce0000410000 */
[----:B------:R-:W0:Y:S01]  /*6e70*/  MUFU.EX2 R180, R180 ;  /* 0x000000b400b47308 */ /* 0x000e220000000800 */
[----:B------:R-:W-:-:S07]  /*6e80*/  FMUL.FTZ R190, R177, R85 ;  /* 0x00000055b1be7220 */ /* 0x000fce0000410000 */
[----:B------:R-:W0:Y:S01]  /*6e90*/  MUFU.EX2 R179, R179 ;  /* 0x000000b300b37308 */ /* 0x000e220000000800 */
[----:B------:R1:W5:Y:S01]  /*6ea0*/  @!P0 LDG.E.64 R20, [R4.64] ;  /* 0x0000000c04148981 */ /* 0x000362000c1e1b00 */
[----:B------:R-:W-:Y:S02]  /*6eb0*/  FMUL.FTZ R189, R177, R82 ;  /* 0x00000052b1bd7220 */ /* 0x000fe40000410000 */
[----:B-1----:R-:W-:-:S04]  /*6ec0*/  FMUL.FTZ R5, R107, R88 ;  /* 0x000000586b057220 */ /* 0x002fc80000410000 */
[----:B------:R-:W1:Y:S01]  /*6ed0*/  MUFU.EX2 R23, R23 ;  /* 0x0000001700177308 */ /* 0x000e620000000800 */
[----:B--2---:R-:W-:Y:S02]  /*6ee0*/  FMUL.FTZ R4, R158, R221 ;  /* 0x000000dd9e047220 */ /* 0x004fe40000410000 */
[----:B---3--:R-:W-:Y:S02]  /*6ef0*/  FMUL.FTZ R214, R5, R156 ;  /* 0x0000009c05d67220 */ /* 0x008fe40000410000 */
[----:B----4-:R-:W-:Y:S02]  /*6f00*/  FMUL.FTZ R213, R213, R176 ;  /* 0x000000b0d5d57220 */ /* 0x010fe40000410000 */
[----:B------:R-:W-:Y:S01]  /*6f10*/  FFMA.FTZ R4, R214, R181, R4 ;  /* 0x000000b5d6047223 */ /* 0x000fe20000010004 */
[----:B------:R-:W2:Y:S01]  /*6f20*/  MUFU.EX2 R190, R190 ;  /* 0x000000be00be7308 */ /* 0x000ea20000000800 */
[----:B------:R-:W-:Y:S02]  /*6f30*/  FMUL.FTZ R22, R177, R83 ;  /* 0x00000053b1167220 */ /* 0x000fe40000410000 */
[----:B------:R-:W-:-:S02]  /*6f40*/  FMUL.FTZ R212, R212, R175 ;  /* 0x000000afd4d47220 */ /* 0x000fc40000410000 */
[----:B0-----:R-:W-:-:S03]  /*6f50*/  FFMA.FTZ R4, R180, R4, R213 ;  /* 0x00000004b4047223 */ /* 0x001fc600000100d5 */
[----:B------:R-:W0:Y:S01]  /*6f60*/  MUFU.EX2 R189, R189 ;  /* 0x000000bd00bd7308 */ /* 0x000e220000000800 */
[----:B------:R-:W-:Y:S02]  /*6f70*/  FMUL.FTZ R178, R174, R223 ;  /* 0x000000dfaeb27220 */ /* 0x000fe40000410000 */
[----:B------:R-:W-:Y:S02]  /*6f80*/  FFMA.FTZ R5, R179, R4, R212 ;  /* 0x00000004b3057223 */ /* 0x000fe400000100d4 */
[----:B------:R-:W-:-:S03]  /*6f90*/  FMUL.FTZ R4, R102, R85 ;  /* 0x0000005566047220 */ /* 0x000fc60000410000 */
[----:B------:R-:W3:Y:S01]  /*6fa0*/  MUFU.EX2 R22, R22 ;  /* 0x0000001600167308 */ /* 0x000ee20000000800 */
[----:B-1----:R-:W-:Y:S02]  /*6fb0*/  FFMA.FTZ R178, R23, R5, R178 ;  /* 0x0000000517b27223 */ /* 0x002fe400000100b2 */
[----:B------:R-:W-:Y:S02]  /*6fc0*/  FMUL.FTZ R5, R101, R82 ;  /* 0x0000005265057220 */ /* 0x000fe40000410000 */
[----:B------:R-:W-:Y:S02]  /*6fd0*/  FMUL.FTZ R205, R4, R173 ;  /* 0x000000ad04cd7220 */ /* 0x000fe40000410000 */
[----:B------:R-:W-:Y:S02]  /*6fe0*/  FMUL.FTZ R195, R177, R80 ;  /* 0x00000050b1c37220 */ /* 0x000fe40000410000 */
[----:B------:R-:W-:Y:S02]  /*6ff0*/  FMUL.FTZ R198, R5, R172 ;  /* 0x000000ac05c67220 */ /* 0x000fe40000410000 */
[----:B--2---:R-:W-:-:S02]  /*7000*/  FFMA.FTZ R178, R190, R178, R205 ;  /* 0x000000b2beb27223 */ /* 0x004fc400000100cd */
[----:B------:R-:W-:Y:S02]  /*7010*/  FMUL.FTZ R7, R230, R181 ;  /* 0x000000b5e6077220 */ /* 0x000fe40000410000 */
[----:B------:R-:W-:Y:S01]  /*7020*/  FMUL.FTZ R196, R177, R81 ;  /* 0x00000051b1c47220 */ /* 0x000fe20000410000 */
[----:B------:R-:W1:Y:S01]  /*7030*/  MUFU.EX2 R195, R195 ;  /* 0x000000c300c37308 */ /* 0x000e620000000800 */
[----:B------:R-:W-:Y:S02]  /*7040*/  FMUL.FTZ R5, R171, R220 ;  /* 0x000000dcab057220 */ /* 0x000fe40000410000 */
[----:B0-----:R-:W-:Y:S02]  /*7050*/  FFMA.FTZ R178, R189, R178, R198 ;  /* 0x000000b2bdb27223 */ /* 0x001fe400000100c6 */
[----:B------:R-:W-:Y:S02]  /*7060*/  FMUL.FTZ R4, R180, R7 ;  /* 0x00000007b4047220 */ /* 0x000fe40000410000 */
[----:B------:R-:W-:Y:S01]  /*7070*/  FMUL.FTZ R194, R177, R78 ;  /* 0x0000004eb1c27220 */ /* 0x000fe20000410000 */
[----:B------:R-:W0:Y:S01]  /*7080*/  MUFU.EX2 R196, R196 ;  /* 0x000000c400c47308 */ /* 0x000e220000000800 */
[----:B---3--:R-:W-:Y:S01]  /*7090*/  FFMA.FTZ R182, R22, R178, R5 ;  /* 0x000000b216b67223 */ /* 0x008fe20000010005 */
[----:B------:R-:W-:Y:S01]  /*70a0*/  ISETP.NE.AND P0, PT, R149, 0x3f, PT ;  /* 0x0000003f9500780c */ /* 0x000fe20003f05270 */
[----:B------:R-:W-:-:S02]  /*70b0*/  FMUL.FTZ R178, R179, R4 ;  /* 0x00000004b3b27220 */ /* 0x000fc40000410000 */
[----:B------:R-:W-:Y:S02]  /*70c0*/  FMUL.FTZ R5, R99, R80 ;  /* 0x0000005063057220 */ /* 0x000fe40000410000 */
[----:B------:R-:W-:Y:S01]  /*70d0*/  FMUL.FTZ R7, R23, R178 ;  /* 0x000000b217077220 */ /* 0x000fe20000410000 */
[----:B------:R-:W2:Y:S01]  /*70e0*/  MUFU.EX2 R194, R194 ;  /* 0x000000c200c27308 */ /* 0x000ea20000000800 */
[----:B------:R-:W-:Y:S02]  /*70f0*/  FMUL.FTZ R4, R98, R81 ;  /* 0x0000005162047220 */ /* 0x000fe40000410000 */
[----:B------:R-:W-:Y:S02]  /*7100*/  FMUL.FTZ R202, R5, R170 ;  /* 0x000000aa05ca7220 */ /* 0x000fe40000410000 */
[----:B------:R-:W-:Y:S02]  /*7110*/  FMUL.FTZ R178, R190, R7 ;  /* 0x00000007beb27220 */ /* 0x000fe40000410000 */
[----:B------:R-:W-:Y:S01]  /*7120*/  FMUL.FTZ R200, R177, R79 ;  /* 0x0000004fb1c87220 */ /* 0x000fe20000410000 */
[----:B------:R3:W4:Y:S01]  /*7130*/  @P0 LDS R209, [R149.X4+0x2d54] ;  /* 0x002d540095d10984 */ /* 0x0007220000004800 */
[----:B------:R-:W-:-:S02]  /*7140*/  FMUL.FTZ R193, R4, R169 ;  /* 0x000000a904c17220 */ /* 0x000fc40000410000 */
[----:B-1----:R-:W-:Y:S02]  /*7150*/  FFMA.FTZ R182, R195, R182, R202 ;  /* 0x000000b6c3b67223 */ /* 0x002fe400000100ca */
[----:B------:R-:W-:Y:S02]  /*7160*/  FMUL.FTZ R7, R189, R178 ;  /* 0x000000b2bd077220 */ /* 0x000fe40000410000 */
[----:B------:R-:W-:Y:S01]  /*7170*/  FMUL.FTZ R206, R177, R76 ;  /* 0x0000004cb1ce7220 */ /* 0x000fe20000410000 */
[----:B------:R-:W1:Y:S01]  /*7180*/  MUFU.EX2 R200, R200 ;  /* 0x000000c800c87308 */ /* 0x000e620000000800 */
[----:B------:R-:W-:Y:S02]  /*7190*/  FMUL.FTZ R5, R168, R215 ;  /* 0x000000d7a8057220 */ /* 0x000fe40000410000 */
[----:B0-----:R-:W-:Y:S02]  /*71a0*/  FFMA.FTZ R182, R196, R182, R193 ;  /* 0x000000b6c4b67223 */ /* 0x001fe400000100c1 */
[----:B------:R-:W-:-:S02]  /*71b0*/  FMUL.FTZ R4, R22, R7 ;  /* 0x0000000716047220 */ /* 0x000fc40000410000 */
[----:B------:R-:W-:Y:S01]  /*71c0*/  FMUL.FTZ R188, R177, R77 ;  /* 0x0000004db1bc7220 */ /* 0x000fe20000410000 */
[----:B------:R-:W0:Y:S01]  /*71d0*/  MUFU.EX2 R206, R206 ;  /* 0x000000ce00ce7308 */ /* 0x000e220000000800 */
        /* <DEDUP_REMOVED lines=8> */
[----:B------:R-:W-:Y:S01]  /*7260*/  FMUL.FTZ R5, R194, R5 ;  /* 0x00000005c2057220 */ /* 0x000fe20000410000 */
[----:B------:R-:W2:Y:S01]  /*7270*/  MUFU.EX2 R211, R211 ;  /* 0x000000d300d37308 */ /* 0x000ea20000000800 */
[----:B------:R-:W-:Y:S02]  /*7280*/  FMUL.FTZ R185, R185, R162 ;  /* 0x000000a2b9b97220 */ /* 0x000fe40000410000 */
[C---:B-1----:R-:W-:Y:S02]  /*7290*/  FFMA.FTZ R182, R200.reuse, R182, R187 ;  /* 0x000000b6c8b67223 */ /* 0x042fe400000100bb */
[----:B------:R-:W-:-:S03]  /*72a0*/  FMUL.FTZ R5, R200, R5 ;  /* 0x00000005c8057220 */ /* 0x000fc60000410000 */
[----:B------:R-:W1:Y:S01]  /*72b0*/  MUFU.EX2 R210, R210 ;  /* 0x000000d200d27308 */ /* 0x000e620000000800 */
[----:B------:R-:W-:Y:S02]  /*72c0*/  FMUL.FTZ R7, R161, R208 ;  /* 0x000000d0a1077220 */ /* 0x000fe40000410000 */
[C---:B0-----:R-:W-:Y:S02]  /*72d0*/  FFMA.FTZ R182, R206.reuse, R182, R185 ;  /* 0x000000b6ceb67223 */ /* 0x041fe400000100b9 */
[----:B------:R-:W-:Y:S02]  /*72e0*/  FMUL.FTZ R177, R206, R5 ;  /* 0x00000005ceb17220 */ /* 0x000fe40000410000 */
[----:B------:R-:W-:Y:S02]  /*72f0*/  FMUL.FTZ R5, R92, R74 ;  /* 0x0000004a5c057220 */ /* 0x000fe40000410000 */
[C---:B--2---:R-:W-:Y:S02]  /*7300*/  FFMA.FTZ R7, R188.reuse, R182, R7 ;  /* 0x000000b6bc077223 */ /* 0x044fe40000010007 */
[----:B------:R-:W-:-:S02]  /*7310*/  FMUL.FTZ R182, R188, R177 ;  /* 0x000000b1bcb67220 */ /* 0x000fc40000410000 */
[----:B------:R-:W-:Y:S02]  /*7320*/  FMUL.FTZ R4, R90, R75 ;  /* 0x0000004b5a047220 */ /* 0x000fe40000410000 */
[----:B------:R-:W-:Y:S02]  /*7330*/  FMUL.FTZ R178, R5, R160 ;  /* 0x000000a005b27220 */ /* 0x000fe40000410000 */
[C---:B------:R-:W-:Y:S02]  /*7340*/  FMUL.FTZ R5, R211.reuse, R182 ;  /* 0x000000b6d3057220 */ /* 0x040fe40000410000 */
[----:B------:R-:W-:Y:S02]  /*7350*/  FMUL.FTZ R177, R4, R159 ;  /* 0x0000009f04b17220 */ /* 0x000fe40000410000 */
[----:B------:R-:W-:Y:S02]  /*7360*/  FFMA.FTZ R7, R211, R7, R178 ;  /* 0x00000007d3077223 */ /* 0x000fe400000100b2 */
[----:B-1----:R-:W-:-:S02]  /*7370*/  FMUL.FTZ R4, R210, R5 ;  /* 0x00000005d2047220 */ /* 0x002fc40000410000 */
[----:B------:R-:W-:Y:S01]  /*7380*/  FFMA.FTZ R5, R210, R7, R177 ;  /* 0x00000007d2057223 */ /* 0x000fe200000100b1 */
[----:B------:R-:W-:Y:S05]  /*7390*/  @P0 BRA `(.L_x_3234) ;  /* 0x0000008000000947 */ /* 0x000fea0003800000 */
[----:B---34-:R-:W-:Y:S02]  /*73a0*/  ISETP.NE.AND P0, PT, R163, c[0x0][0x174], PT ;  /* 0x00005d00a3007a0c */ /* 0x018fe40003f05270 */
[----:B------:R-:W-:-:S11]  /*73b0*/  MOV R209, 0x3f800000 ;  /* 0x3f80000000d17802 */ /* 0x000fd60000000f00 */
[----:B------:R-:W-:-:S04]  /*73c0*/  @P0 IADD3 R182, -R143, c[0x0][0x174], RZ ;  /* 0x00005d008fb60a10 */ /* 0x000fc80007ffe1ff */
[----:B------:R-:W-:-:S04]  /*73d0*/  @P0 LEA.HI R7, R182, R182, RZ, 0x1 ;  /* 0x000000b6b6070211 */ /* 0x000fc800078f08ff */
[----:B------:R-:W-:-:S04]  /*73e0*/  @P0 LOP3.LUT R7, R7, 0xfffffe, RZ, 0xc0, !PT ;  /* 0x00fffffe07070812 */ /* 0x000fc800078ec0ff */
[----:B------:R-:W-:-:S04]  /*73f0*/  @P0 IADD3 R182, -R7, R182, RZ ;  /* 0x000000b607b60210 */ /* 0x000fc80007ffe1ff */
[----:B------:R-:W-:-:S05]  /*7400*/  @P0 LEA R182, R182, R25, 0x8 ;  /* 0x00000019b6b60211 */ /* 0x000fca00078e40ff */
[----:B------:R0:W1:Y:S02]  /*7410*/  @P0 LDS R209, [R182.X4+0x2550] ;  /* 0x00255000b6d10984 */ /* 0x0000640000004800 */
.L_x_3234:
[----:B---34-:R-:W-:Y:S05]  /*7420*/  BSYNC B0 ;  /* 0x0000000000007941 */ /* 0x018fea0003800000 */
.L_x_3233:
[----:B------:R-:W-:Y:S01]  /*7430*/  ISETP.GT.U32.AND P0, PT, R149, 0x1f, PT ;  /* 0x0000001f9500780c */ /* 0x000fe20003f04070 */
[----:B------:R2:W-:Y:S01]  /*7440*/  STS.64 [R149.X8+0x2140], R4 ;  /* 0x0021400495007388 */ /* 0x0005e20000008a00 */
[----:B------:R-:W-:Y:S01]  /*7450*/  BSSY B0, `(.L_x_3235) ;  /* 0x000004f000007945 */ /* 0x000fe20003800000 */
[-C--:B-----5:R-:W-:Y:S02]  /*7460*/  FMUL.FTZ R186, R73, R6.reuse ;  /* 0x0000000649ba7220 */ /* 0x0a0fe40000410000 */
[-C--:B------:R-:W-:Y:S02]  /*7470*/  FMUL.FTZ R183, R72, R6.reuse ;  /* 0x0000000648b77220 */ /* 0x080fe40000410000 */
[-C--:B------:R-:W-:Y:S02]  /*7480*/  FMUL.FTZ R184, R71, R6.reuse ;  /* 0x0000000647b87220 */ /* 0x080fe40000410000 */
[-C--:B0-----:R-:W-:Y:S02]  /*7490*/  FMUL.FTZ R182, R70, R6.reuse ;  /* 0x0000000646b67220 */ /* 0x081fe40000410000 */
        /* <DEDUP_REMOVED lines=14> */
[----:B--2---:R-:W0:Y:S02]  /*7580*/  LDS.128 R4, [R149.X16+0x2140] ;  /* 0x0021400095047984 */ /* 0x004e24000000cc00 */
[----:B0-----:R-:W-:-:S02]  /*7590*/  FFMA.FTZ R7, R5, R6, R7 ;  /* 0x0000000605077223 */ /* 0x001fc40000010007 */
[----:B------:R-:W-:Y:S01]  /*75a0*/  FMUL.FTZ R6, R4, R6 ;  /* 0x0000000604067220 */ /* 0x000fe20000410000 */
[----:B------:R-:W-:Y:S05]  /*75b0*/  BRA.DIV ~URZ, `(.L_x_3237) ;  /* 0x000048327f007947 */ /* 0x000fea000b800000 */
[----:B------:R0:W2:Y:S02]  /*75c0*/  SHFL.UP PT, R225, R6, 0x1, RZ ;  /* 0x0420000006e17989 */ /* 0x0000a400000e00ff */
.L_x_3292:
        /* <DEDUP_REMOVED lines=24> */
.L_x_3293:
[----:B------:R-:W-:Y:S02]  /*7750*/  ISETP.GE.AND P0, PT, R144, 0x10, PT ;  /* 0x000000109000780c */ /* 0x000fe40003f06270 */
[----:B0-----:R-:W-:Y:S02]  /*7760*/  MOV R7, R222 ;  /* 0x000000de00077202 */ /* 0x001fe40000000f00 */
[----:B------:R-:W-:-:S09]  /*7770*/  MOV R222, R224 ;  /* 0x000000e000de7202 */ /* 0x000fd20000000f00 */
        /* <DEDUP_REMOVED lines=8> */
[----:B-1----:R-:W-:Y:S05]  /*7800*/  CALL.REL.NOINC `($__internal_130_$__cuda_sm70_shflsync_idx_p) ;  /* 0x000054d000007944 */ /* 0x002fea0003c00000 */
.L_x_3239:
[----:B------:R-:W-:Y:S05]  /*7810*/  BRA.CONV ~URZ, `(.L_x_3240) ;  /* 0x000000637f007947 */ /* 0x000fea000b800000 */
[----:B0-----:R-:W-:Y:S01]  /*7820*/  HFMA2.MMA R235, -RZ, RZ, 0, 1.847743988037109375e-06 ;  /* 0x0000001fffeb7435 */ /* 0x001fe200000001ff */
[----:B------:R-:W-:-:S02]  /*7830*/  MOV R6, R7 ;  /* 0x0000000700067202 */ /* 0x000fc40000000f00 */
[----:B-1----:R-:W-:Y:S02]  /*7840*/  MOV R233, 0x1f ;  /* 0x0000001f00e97802 */ /* 0x002fe40000000f00 */
[----:B------:R-:W-:Y:S02]  /*7850*/  MOV R236, 0xffffffff ;  /* 0xffffffff00ec7802 */ /* 0x000fe40000000f00 */
[----:B------:R-:W-:Y:S02]  /*7860*/  MOV R4, 0x7880 ;  /* 0x0000788000047802 */ /* 0x000fe40000000f00 */
[----:B------:R-:W-:Y:S05]  /*7870*/  CALL.REL.NOINC `($__internal_130_$__cuda_sm70_shflsync_idx_p) ;  /* 0x0000546000007944 */ /* 0x000fea0003c00000 */
.L_x_3240:
[----:B------:R-:W-:Y:S05]  /*7880*/  BRA.DIV ~URZ, `(.L_x_3241) ;  /* 0x00004aa27f007947 */ /* 0x000fea000b800000 */
[----:B------:R-:W2:Y:S04]  /*7890*/  SHFL.IDX PT, R20, R20, RZ, 0x1f ;  /* 0x00001fff14147589 */ /* 0x000ea800000e0000 */
[----:B------:R3:W4:Y:S04]  /*78a0*/  SHFL.IDX PT, R5, R21, RZ, 0x1f ;  /* 0x00001fff15057589 */ /* 0x00072800000e0000 */
[----:B------:R-:W0:Y:S04]  /*78b0*/  SHFL.UP PT, R222, R222, 0x1, RZ ;  /* 0x04200000dede7989 */ /* 0x000e2800000e00ff */
[----:B------:R3:W1:Y:S02]  /*78c0*/  SHFL.UP PT, R224, R7, 0x1, RZ ;  /* 0x0420000007e07989 */ /* 0x00066400000e00ff */
.L_x_3294:
[----:B0--3--:R-:W0:Y:S01]  /*78d0*/  LDS.64 R6, [R149.X16+0x2140] ;  /* 0x0021400095067984 */ /* 0x009e22000000ca00 */
[----:B--2---:R-:W-:Y:S01]  /*78e0*/  MOV R4, R20 ;  /* 0x0000001400047202 */ /* 0x004fe20000000f00 */
[----:B-1--4-:R-:W-:-:S04]  /*78f0*/  @P1 FFMA.FTZ R5, R5, R222, R224 ;  /* 0x000000de05051223 */ /* 0x012fc800000100e0 */
[----:B------:R-:W-:Y:S02]  /*7900*/  @P1 FMUL.FTZ R4, R4, R222 ;  /* 0x000000de04041220 */ /* 0x000fe40000410000 */
[C---:B0-----:R-:W-:Y:S02]  /*7910*/  FFMA.FTZ R7, R6.reuse, R5, R7 ;  /* 0x0000000506077223 */ /* 0x041fe40000010007 */
[----:B------:R-:W-:-:S05]  /*7920*/  FMUL.FTZ R6, R6, R4 ;  /* 0x0000000406067220 */ /* 0x000fca0000410000 */
[----:B------:R0:W-:Y:S02]  /*7930*/  STS.128 [R149.X16+0x2140], R4 ;  /* 0x0021400495007388 */ /* 0x0001e4000000cc00 */
.L_x_3236:
[----:B--2---:R-:W-:Y:S05]  /*7940*/  BSYNC B0 ;  /* 0x0000000000007941 */ /* 0x004fea0003800000 */
.L_x_3235:
[----:B------:R-:W-:Y:S01]  /*7950*/  WARPSYNC 0xffffffff ;  /* 0xffffffff00007948 */ /* 0x000fe20003800000 */
[----:B------:R-:W-:Y:S01]  /*7960*/  BAR.SYNC.DEFER_BLOCKING 0x0 ;  /* 0x0000000000007b1d */ /* 0x000fe20000010000 */
[C---:B01----:R-:W-:Y:S01]  /*7970*/  FMUL.FTZ R6, R210.reuse, R209 ;  /* 0x000000d1d2067220 */ /* 0x043fe20000410000 */
[----:B------:R-:W-:Y:S01]  /*7980*/  ISETP.GE.AND P0, PT, R163, c[0x0][0x174], PT ;  /* 0x00005d00a3007a0c */ /* 0x000fe20003f06270 */
[----:B------:R-:W-:Y:S01]  /*7990*/  FFMA.FTZ R4, R210, R216, R217 ;  /* 0x000000d8d2047223 */ /* 0x000fe200000100d9 */
[----:B------:R-:W-:Y:S01]  /*79a0*/  HFMA2.MMA R21, -RZ, RZ, 0, 0 ;  /* 0x00000000ff157435 */ /* 0x000fe200000001ff */
[C---:B------:R-:W-:Y:S01]  /*79b0*/  FMUL.FTZ R7, R211.reuse, R6 ;  /* 0x00000006d3077220 */ /* 0x040fe20000410000 */
[----:B------:R-:W-:Y:S01]  /*79c0*/  ISETP.NE.OR P0, PT, R164, RZ, P0 ;  /* 0x000000ffa400720c */ /* 0x000fe20000705670 */
[----:B------:R-:W-:Y:S01]  /*79d0*/  FFMA.FTZ R4, R211, R4, R218 ;  /* 0x00000004d3047223 */ /* 0x000fe200000100da */
[----:B------:R-:W-:Y:S01]  /*79e0*/  MOV R20, 0x3f800000 ;  /* 0x3f80000000147802 */ /* 0x000fe20000000f00 */
[----:B------:R-:W-:Y:S01]  /*79f0*/  FMUL.FTZ R221, R221, R158 ;  /* 0x0000009edddd7220 */ /* 0x000fe20000410000 */
[----:B------:R-:W-:Y:S01]  /*7a00*/  BSSY B0, `(.L_x_3242) ;  /* 0x0000064000007945 */ /* 0x000fe20003800000 */
[----:B------:R-:W-:-:S02]  /*7a10*/  FMUL.FTZ R7, R188, R7 ;  /* 0x00000007bc077220 */ /* 0x000fc40000410000 */
[----:B------:R-:W-:Y:S02]  /*7a20*/  FFMA.FTZ R4, R188, R4, R219 ;  /* 0x00000004bc047223 */ /* 0x000fe400000100db */
        /* <DEDUP_REMOVED lines=28> */
[C---:B------:R-:W-:Y:S02]  /*7bf0*/  FMUL.FTZ R6, R190.reuse, R5 ;  /* 0x00000005be067220 */ /* 0x040fe40000410000 */
[C---:B------:R-:W-:Y:S02]  /*7c00*/  FFMA.FTZ R223, R23.reuse, R226, R223 ;  /* 0x000000e217df7223 */ /* 0x040fe400000100df */
[----:B------:R-:W-:Y:S02]  /*7c10*/  FMUL.FTZ R6, R23, R6 ;  /* 0x0000000617067220 */ /* 0x000fe40000410000 */
[----:B------:R-:W-:-:S02]  /*7c20*/  FFMA.FTZ R224, R190, R223, R205 ;  /* 0x000000dfbee07223 */ /* 0x000fc400000100cd */
[----:B------:R-:W-:Y:S02]  /*7c30*/  FMUL.FTZ R5, R179, R6 ;  /* 0x00000006b3057220 */ /* 0x000fe40000410000 */
[----:B------:R-:W-:Y:S02]  /*7c40*/  FFMA.FTZ R225, R189, R224, R198 ;  /* 0x000000e0bde17223 */ /* 0x000fe400000100c6 */
[----:B------:R-:W-:Y:S02]  /*7c50*/  FMUL.FTZ R6, R180, R5 ;  /* 0x00000005b4067220 */ /* 0x000fe40000410000 */
[----:B------:R-:W-:Y:S02]  /*7c60*/  FFMA.FTZ R220, R22, R225, R220 ;  /* 0x000000e116dc7223 */ /* 0x000fe400000100dc */
[----:B------:R-:W-:Y:S02]  /*7c70*/  FFMA.FTZ R5, R180, R4, R183 ;  /* 0x00000004b4057223 */ /* 0x000fe400000100b7 */
[----:B------:R-:W-:-:S02]  /*7c80*/  FFMA.FTZ R222, R195, R220, R202 ;  /* 0x000000dcc3de7223 */ /* 0x000fc400000100ca */
[C---:B------:R-:W-:Y:S02]  /*7c90*/  FMUL.FTZ R4, R181.reuse, R6 ;  /* 0x00000006b5047220 */ /* 0x040fe40000410000 */
        /* <DEDUP_REMOVED lines=21> */
.L_x_3295:
        /* <DEDUP_REMOVED lines=26> */
.L_x_3296:
        /* <DEDUP_REMOVED lines=11> */
.L_x_3243:
[----:B-12---:R-:W-:Y:S05]  /*8040*/  BSYNC B0 ;  /* 0x0000000000007941 */ /* 0x006fea0003800000 */
.L_x_3242:
        /* <DEDUP_REMOVED lines=11> */
[----:B------:R-:W-:Y:S02]  /*8100*/  FADD.FTZ R212, -R212, R226 ;  /* 0x000000e2d4d47221 */ /* 0x000fe40000010100 */
[----:B------:R-:W-:Y:S02]  /*8110*/  FFMA.FTZ R7, R71, R228, R6 ;  /* 0x000000e447077223 */ /* 0x000fe40000010006 */
[----:B------:R-:W-:Y:S02]  /*8120*/  FADD.FTZ R205, -R205, R224 ;  /* 0x000000e0cdcd7221 */ /* 0x000fe40000010100 */
[----:B------:R-:W-:-:S02]  /*8130*/  FFMA.FTZ R7, R70, R226, R7 ;  /* 0x000000e246077223 */ /* 0x000fc40000010007 */
[----:B------:R-:W-:Y:S01]  /*8140*/  FADD.FTZ R198, -R198, R225 ;  /* 0x000000e1c6c67221 */ /* 0x000fe20000010100 */
[----:B------:R-:W0:Y:S01]  /*8150*/  LDS R4, [R149.X8+0x2354] ;  /* 0x0023540095047984 */ /* 0x000e220000008800 */
[----:B------:R-:W-:Y:S02]  /*8160*/  IMAD R6, R166, c[0x0][0x298], RZ ;  /* 0x0000a600a6067a24 */ /* 0x000fe400078e02ff */
[----:B------:R-:W-:Y:S01]  /*8170*/  FADD.FTZ R214, -R214, R230 ;  /* 0x000000e6d6d67221 */ /* 0x000fe20000010100 */
[----:B------:R1:W-:Y:S01]  /*8180*/  @!P2 STS.64 [R25.X8+0x2e50], R20 ;  /* 0x002e50141900a388 */ /* 0x0003e20000008a00 */
[----:B------:R-:W-:Y:S02]  /*8190*/  FADD.FTZ R187, -R187, R221 ;  /* 0x000000ddbbbb7221 */ /* 0x000fe40000010100 */
[----:B------:R-:W-:Y:S02]  /*81a0*/  FADD.FTZ R213, -R213, R228 ;  /* 0x000000e4d5d57221 */ /* 0x000fe40000010100 */
[----:B------:R-:W-:-:S02]  /*81b0*/  FADD.FTZ R193, -R193, R223 ;  /* 0x000000dfc1c17221 */ /* 0x000fc40000010100 */
[----:B------:R-:W-:Y:S02]  /*81c0*/  FADD.FTZ R185, -R185, R220 ;  /* 0x000000dcb9b97221 */ /* 0x000fe40000010100 */
[----:B------:R-:W-:Y:S02]  /*81d0*/  FADD.FTZ R202, -R202, R222 ;  /* 0x000000decaca7221 */ /* 0x000fe40000010100 */
[----:B0-----:R-:W-:Y:S02]  /*81e0*/  FFMA.FTZ R216, R4, R209, R216 ;  /* 0x000000d104d87223 */ /* 0x001fe400000100d8 */
        /* <DEDUP_REMOVED lines=9> */
[----:B------:R-:W-:Y:S02]  /*8280*/  FFMA.FTZ R199, R200, R206, R199 ;  /* 0x000000cec8c77223 */ /* 0x000fe400000100c7 */
[----:B------:R-:W-:Y:S01]  /*8290*/  FADD.FTZ R209, -R232, R5 ;  /* 0x00000005e8d17221 */ /* 0x000fe20000010100 */
[----:B------:R-:W-:Y:S01]  /*82a0*/  HFMA2.MMA R5, -RZ, RZ, 0, 0 ;  /* 0x00000000ff057435 */ /* 0x000fe200000001ff */
[-C--:B------:R-:W-:Y:S02]  /*82b0*/  FFMA.FTZ R7, R22, R225.reuse, R226 ;  /* 0x000000e116077223 */ /* 0x080fe400000100e2 */
[----:B------:R-:W-:Y:S02]  /*82c0*/  FFMA.FTZ R225, R67, R225, R224 ;  /* 0x000000e143e17223 */ /* 0x000fe400000100e0 */
[----:B------:R-:W-:Y:S02]  /*82d0*/  FFMA.FTZ R224, R194, R199, R201 ;  /* 0x000000c7c2e07223 */ /* 0x000fe400000100c9 */
[----:B------:R-:W-:Y:S01]  /*82e0*/  FADD.FTZ R210, -R227, R4 ;  /* 0x00000004e3d27221 */ /* 0x000fe20000010100 */
[----:B------:R-:W-:Y:S01]  /*82f0*/  MOV R4, R149 ;  /* 0x0000009500047202 */ /* 0x000fe20000000f00 */
[----:B------:R-:W-:-:S02]  /*8300*/  FFMA.FTZ R203, R196, R224, R203 ;  /* 0x000000e0c4cb7223 */ /* 0x000fc400000100cb */
[----:B------:R-:W-:Y:S02]  /*8310*/  IMAD R211, R155, c[0x0][0x29c], R6 ;  /* 0x0000a7009bd37a24 */ /* 0x000fe400078e0206 */
[----:B------:R-:W-:Y:S02]  /*8320*/  FFMA.FTZ R204, R195, R203, R204 ;  /* 0x000000cbc3cc7223 */ /* 0x000fe400000100cc */
[----:B------:R-:W-:-:S04]  /*8330*/  IMAD.WIDE.U32 R4, R155, c[0x0][0x298], R4 ;  /* 0x0000a6009b047a25 */ /* 0x000fc800078e0004 */
[----:B------:R-:W-:Y:S01]  /*8340*/  FFMA.FTZ R197, R22, R204, R197 ;  /* 0x000000cc16c57223 */ /* 0x000fe200000100c5 */
[----:B------:R-:W-:Y:S01]  /*8350*/  IADD3 R5, R5, R211, RZ ;  /* 0x000000d305057210 */ /* 0x000fe20007ffe0ff */
[----:B------:R-:W-:Y:S02]  /*8360*/  FADD.FTZ R200, -R226, R7 ;  /* 0x00000007e2c87221 */ /* 0x000fe40000010100 */
[----:B------:R-:W-:Y:S02]  /*8370*/  FFMA.FTZ R225, R66, R7, R225 ;  /* 0x0000000742e17223 */ /* 0x000fe400000100e1 */
[----:B------:R-:W-:Y:S02]  /*8380*/  FMUL.FTZ R7, R97, R78 ;  /* 0x0000004e61077220 */ /* 0x000fe40000410000 */
[----:B------:R-:W-:Y:S02]  /*8390*/  IMAD R6, R165, c[0x0][0x2a0], RZ ;  /* 0x0000a800a5067a24 */ /* 0x000fe400078e02ff */
[----:B------:R-:W-:-:S02]  /*83a0*/  FFMA.FTZ R192, R189, R197, R192 ;  /* 0x000000c5bdc07223 */ /* 0x000fc400000100c0 */
[----:B------:R-:W-:Y:S02]  /*83b0*/  FMUL.FTZ R201, R168, R7 ;  /* 0x00000007a8c97220 */ /* 0x000fe40000410000 */
[C---:B------:R-:W-:Y:S02]  /*83c0*/  IMAD R7, R153.reuse, c[0x0][0x2a4], R6 ;  /* 0x0000a90099077a24 */ /* 0x040fe400078e0206 */
[----:B------:R-:W-:-:S04]  /*83d0*/  IMAD.WIDE.U32 R4, R153, c[0x0][0x2a0], R4 ;  /* 0x0000a80099047a25 */ /* 0x000fc800078e0004 */
[----:B------:R-:W-:Y:S01]  /*83e0*/  FFMA.FTZ R191, R190, R192, R191 ;  /* 0x000000c0bebf7223 */ /* 0x000fe200000100bf */
[----:B------:R-:W-:Y:S01]  /*83f0*/  IADD3 R195, R5, R7, RZ ;  /* 0x0000000705c37210 */ /* 0x000fe20007ffe0ff */
[----:B------:R-:W-:Y:S01]  /*8400*/  FFMA.FTZ R196, R194, R223, R201 ;  /* 0x000000dfc2c47223 */ /* 0x000fe200000100c9 */
[----:B------:R-:W-:Y:S01]  /*8410*/  LEA R6, P0, R4, c[0x0][0x318], 0x2 ;  /* 0x0000c60004067a11 */ /* 0x000fe200078010ff */
[----:B------:R-:W-:Y:S01]  /*8420*/  FFMA.FTZ R182, R23, R191, R182 ;  /* 0x000000bf17b67223 */ /* 0x000fe200000100b6 */
[----:B------:R-:W-:Y:S01]  /*8430*/  IADD3 R22, P1, R8, R4, RZ ;  /* 0x0000000408167210 */ /* 0x000fe20007f3e0ff */
[----:B------:R-:W-:Y:S01]  /*8440*/  FADD.FTZ R194, -R201, R196 ;  /* 0x000000c4c9c27221 */ /* 0x000fe20000010100 */
[----:B------:R-:W-:Y:S01]  /*8450*/  LEA.HI.X R7, R4, c[0x0][0x31c], R195, 0x2, P0 ;  /* 0x0000c70004077a11 */ /* 0x000fe200000f14c3 */
[----:B------:R-:W-:Y:S01]  /*8460*/  FFMA.FTZ R179, R179, R182, R184 ;  /* 0x000000b6b3b37223 */ /* 0x000fe200000100b8 */
[----:B------:R-:W-:Y:S01]  /*8470*/  LEA.HI.SX32 R184, R146, R146, 0x1b ;  /* 0x0000009292b87211 */ /* 0x000fe200078fdaff */
[----:B------:R-:W-:Y:S01]  /*8480*/  FMUL.FTZ R4, R94, R77 ;  /* 0x0000004d5e047220 */ /* 0x000fe20000410000 */
[----:B------:R-:W-:Y:S01]  /*8490*/  IADD3 R5, R143, -c[0x0][0x174], RZ ;  /* 0x80005d008f057a10 */ /* 0x000fe20007ffe0ff */
[----:B------:R-:W-:-:S02]  /*84a0*/  FFMA.FTZ R183, R180, R179, R183 ;  /* 0x000000b3b4b77223 */ /* 0x000fc400000100b7 */
[----:B------:R-:W-:Y:S02]  /*84b0*/  FFMA.FTZ R225, R65, R222, R225 ;  /* 0x000000de41e17223 */ /* 0x000fe400000100e1 */
[----:B------:R-:W-:Y:S02]  /*84c0*/  FMUL.FTZ R201, R161, R4 ;  /* 0x00000004a1c97220 */ /* 0x000fe40000410000 */
[----:B------:R-:W-:Y:S02]  /*84d0*/  FFMA.FTZ R181, R181, R183, R186 ;  /* 0x000000b7b5b57223 */ /* 0x000fe400000100ba */
[----:B------:R-:W-:Y:S02]  /*84e0*/  FFMA.FTZ R225, R64, R223, R225 ;  /* 0x000000df40e17223 */ /* 0x000fe400000100e1 */
[----:B------:R-:W-:Y:S02]  /*84f0*/  FFMA.FTZ R189, R188, R220, R201 ;  /* 0x000000dcbcbd7223 */ /* 0x000fe400000100c9 */
[----:B------:R-:W-:-:S02]  /*8500*/  FMUL.FTZ R23, R181, R88 ;  /* 0x00000058b5177220 */ /* 0x000fc40000410000 */
[----:B------:R-:W-:Y:S02]  /*8510*/  FFMA.FTZ R225, R63, R196, R225 ;  /* 0x000000c43fe17223 */ /* 0x000fe400000100e1 */
[----:B------:R-:W-:Y:S02]  /*8520*/  FADD.FTZ R188, -R201, R189 ;  /* 0x000000bdc9bc7221 */ /* 0x000fe40000010100 */
[----:B------:R-:W-:Y:S02]  /*8530*/  FMUL.FTZ R201, R217, R74 ;  /* 0x0000004ad9c97220 */ /* 0x000fe40000410000 */
[----:B------:R-:W-:Y:S02]  /*8540*/  FMUL.FTZ R207, R218, R77 ;  /* 0x0000004ddacf7220 */ /* 0x000fe40000410000 */
[----:B-1----:R-:W-:Y:S02]  /*8550*/  FMUL.FTZ R21, R183, R89 ;  /* 0x00000059b7157220 */ /* 0x002fe40000410000 */
[----:B------:R-:W-:-:S02]  /*8560*/  FFMA.FTZ R20, R214, R23, RZ ;  /* 0x00000017d6147223 */ /* 0x000fc400000100ff */
[----:B------:R-:W-:Y:S02]  /*8570*/  FFMA.FTZ R225, R62, R221, R225 ;  /* 0x000000dd3ee17223 */ /* 0x000fe400000100e1 */
[----:B------:R-:W-:Y:S02]  /*8580*/  FMUL.FTZ R221, R92, R201 ;  /* 0x000000c95cdd7220 */ /* 0x000fe40000410000 */
[----:B------:R-:W-:Y:S02]  /*8590*/  FMUL.FTZ R211, R94, R207 ;  /* 0x000000cf5ed37220 */ /* 0x000fe40000410000 */
[----:B------:R-:W-:Y:S01]  /*85a0*/  FMUL.FTZ R196, R179, R86 ;  /* 0x00000056b3c47220 */ /* 0x000fe20000410000 */
[----:B------:R0:W-:Y:S01]  /*85b0*/  STS [R184.X4+0x10c8], R221 ;  /* 0x0010c8ddb8007388 */ /* 0x0001e20000004800 */
[----:B------:R-:W-:Y:S02]  /*85c0*/  FFMA.FTZ R20, R209, R21, R20 ;  /* 0x00000015d1147223 */ /* 0x000fe40000010014 */
[----:B------:R-:W-:Y:S01]  /*85d0*/  FMUL.FTZ R180, R219, R76 ;  /* 0x0000004cdbb47220 */ /* 0x000fe20000410000 */
[----:B------:R1:W-:Y:S01]  /*85e0*/  STS [R184.X4+0x10c4], R211 ;  /* 0x0010c4d3b8007388 */ /* 0x0003e20000004800 */
[----:B------:R-:W-:-:S02]  /*85f0*/  FFMA.FTZ R190, R61, R220, R225 ;  /* 0x000000dc3dbe7223 */ /* 0x000fc400000100e1 */
[----:B------:R-:W-:Y:S02]  /*8600*/  FMUL.FTZ R223, R95, R180 ;  /* 0x000000b45fdf7220 */ /* 0x000fe40000410000 */
[----:B------:R-:W-:Y:S02]  /*8610*/  FFMA.FTZ R190, R60, R189, R190 ;  /* 0x000000bd3cbe7223 */ /* 0x000fe400000100be */
[----:B0-----:R-:W-:Y:S01]  /*8620*/  FMUL.FTZ R221, R182, R87 ;  /* 0x00000057b6dd7220 */ /* 0x001fe20000410000 */
[----:B------:R0:W-:Y:S01]  /*8630*/  STS [R184.X4+0x10c0], R223 ;  /* 0x0010c0dfb8007388 */ /* 0x0001e20000004800 */
[----:B------:R-:W-:Y:S02]  /*8640*/  FMUL.FTZ R189, R216, R75 ;  /* 0x0000004bd8bd7220 */ /* 0x000fe40000410000 */
[----:B-1----:R-:W-:Y:S02]  /*8650*/  FFMA.FTZ R211, R213, R196, R20 ;  /* 0x000000c4d5d37223 */ /* 0x002fe40000010014 */
[----:B------:R-:W-:-:S02]  /*8660*/  FMUL.FTZ R20, R191, R84 ;  /* 0x00000054bf147220 */ /* 0x000fc40000410000 */
[----:B------:R-:W-:Y:S02]  /*8670*/  FFMA.FTZ R211, R212, R221, R211 ;  /* 0x000000ddd4d37223 */ /* 0x000fe400000100d3 */
[----:B------:R-:W-:Y:S02]  /*8680*/  FMUL.FTZ R225, R90, R189 ;  /* 0x000000bd5ae17220 */ /* 0x000fe40000410000 */
[----:B0-----:R-:W-:Y:S02]  /*8690*/  FMUL.FTZ R223, R192, R85 ;  /* 0x00000055c0df7220 */ /* 0x001fe40000410000 */
[----:B------:R-:W-:Y:S01]  /*86a0*/  FFMA.FTZ R186, R210, R20, R211 ;  /* 0x00000014d2ba7223 */ /* 0x000fe200000100d3 */
[----:B------:R0:W-:Y:S01]  /*86b0*/  STS [R184.X4+0x10cc], R225 ;  /* 0x0010cce1b8007388 */ /* 0x0001e20000004800 */
[----:B------:R-:W-:Y:S02]  /*86c0*/  FMUL.FTZ R220, R197, R82 ;  /* 0x00000052c5dc7220 */ /* 0x000fe40000410000 */
[----:B------:R-:W-:Y:S01]  /*86d0*/  FFMA.FTZ R211, R205, R223, R186 ;  /* 0x000000dfcdd37223 */ /* 0x000fe200000100ba */
[----:B------:R-:W-:Y:S01]  /*86e0*/  IADD3 R186, -R8, c[0x0][0x168], -R149 ;  /* 0x00005a0008ba7a10 */ /* 0x000fe20007ffe995 */
[----:B------:R-:W-:-:S02]  /*86f0*/  FMUL.FTZ R226, R199, R78 ;  /* 0x0000004ec7e27220 */ /* 0x000fc40000410000 */
[----:B------:R-:W-:Y:S01]  /*8700*/  FFMA.FTZ R211, R198, R220, R211 ;  /* 0x000000dcc6d37223 */ /* 0x000fe200000100d3 */
[----:B------:R-:W-:Y:S01]  /*8710*/  ISETP.GE.AND P0, PT, R186, 0x1, PT ;  /* 0x00000001ba00780c */ /* 0x000fe20003f06270 */
[----:B------:R-:W-:Y:S02]  /*8720*/  FMUL.FTZ R239, R206, R79 ;  /* 0x0000004fceef7220 */ /* 0x000fe40000410000 */
[----:B0-----:R-:W-:Y:S02]  /*8730*/  FMUL.FTZ R225, R204, R83 ;  /* 0x00000053cce17220 */ /* 0x001fe40000410000 */
[----:B------:R-:W-:Y:S02]  /*8740*/  FMUL.FTZ R227, R97, R226 ;  /* 0x000000e261e37220 */ /* 0x000fe40000410000 */
[----:B------:R-:W-:Y:S02]  /*8750*/  FMUL.FTZ R222, R203, R80 ;  /* 0x00000050cbde7220 */ /* 0x000fe40000410000 */
[----:B------:R-:W-:Y:S01]  /*8760*/  FFMA.FTZ R211, R200, R225, R211 ;  /* 0x000000e1c8d37223 */ /* 0x000fe200000100d3 */
[----:B------:R0:W-:Y:S01]  /*8770*/  STS [R184.X4+0x10b8], R227 ;  /* 0x0010b8e3b8007388 */ /* 0x0001e20000004800 */
[----:B------:R-:W-:-:S02]  /*8780*/  FMUL.FTZ R229, R96, R239 ;  /* 0x000000ef60e57220 */ /* 0x000fc40000410000 */
[----:B------:R-:W-:Y:S02]  /*8790*/  FMUL.FTZ R235, R224, R81 ;  /* 0x00000051e0eb7220 */ /* 0x000fe40000410000 */
[-C--:B------:R-:W-:Y:S01]  /*87a0*/  FMUL.FTZ R233, R99, R222.reuse ;  /* 0x000000de63e97220 */ /* 0x080fe20000410000 */
[----:B------:R1:W-:Y:S01]  /*87b0*/  STS [R184.X4+0x10bc], R229 ;  /* 0x0010bce5b8007388 */ /* 0x0003e20000004800 */
[----:B------:R-:W-:Y:S02]  /*87c0*/  FFMA.FTZ R222, R202, R222, R211 ;  /* 0x000000decade7223 */ /* 0x000fe400000100d3 */
[----:B------:R-:W-:Y:S01]  /*87d0*/  FMUL.FTZ R231, R100, R225 ;  /* 0x000000e164e77220 */ /* 0x000fe20000410000 */
[----:B------:R2:W-:Y:S01]  /*87e0*/  STS [R184.X4+0x10b0], R233 ;  /* 0x0010b0e9b8007388 */ /* 0x0005e20000004800 */
[----:B0-----:R-:W-:Y:S02]  /*87f0*/  FMUL.FTZ R227, R102, R223 ;  /* 0x000000df66e37220 */ /* 0x001fe40000410000 */
[----:B------:R-:W-:Y:S01]  /*8800*/  FMUL.FTZ R223, R104, R221 ;  /* 0x000000dd68df7220 */ /* 0x000fe20000410000 */
[----:B------:R2:W-:Y:S01]  /*8810*/  STS [R184.X4+0x10ac], R231 ;  /* 0x0010ace7b8007388 */ /* 0x0005e20000004800 */
[----:B------:R-:W-:-:S02]  /*8820*/  FMUL.FTZ R211, R106, R21 ;  /* 0x000000156ad37220 */ /* 0x000fc40000410000 */
[----:B------:R-:W-:Y:S01]  /*8830*/  FMUL.FTZ R237, R98, R235 ;  /* 0x000000eb62ed7220 */ /* 0x000fe20000410000 */
[----:B------:R2:W-:Y:S01]  /*8840*/  STS [R184.X4+0x10a4], R227 ;  /* 0x0010a4e3b8007388 */ /* 0x0005e20000004800 */
[----:B-1----:R-:W-:Y:S02]  /*8850*/  FMUL.FTZ R229, R101, R220 ;  /* 0x000000dc65e57220 */ /* 0x002fe40000410000 */
[----:B------:R-:W-:Y:S01]  /*8860*/  FMUL.FTZ R225, R103, R20 ;  /* 0x0000001467e17220 */ /* 0x000fe20000410000 */
[----:B------:R2:W-:Y:S01]  /*8870*/  STS [R184.X4+0x10b4], R237 ;  /* 0x0010b4edb8007388 */ /* 0x0005e20000004800 */
[----:B------:R-:W-:Y:S02]  /*8880*/  FMUL.FTZ R221, R105, R196 ;  /* 0x000000c469dd7220 */ /* 0x000fe40000410000 */
[----:B------:R-:W-:Y:S01]  /*8890*/  FMUL.FTZ R21, R107, R23 ;  /* 0x000000176b157220 */ /* 0x000fe20000410000 */
[----:B------:R2:W-:Y:S01]  /*88a0*/  STS [R184.X4+0x10a8], R229 ;  /* 0x0010a8e5b8007388 */ /* 0x0005e20000004800 */
[----:B------:R-:W-:Y:S01]  /*88b0*/  FFMA.FTZ R235, R193, R235, R222 ;  /* 0x000000ebc1eb7223 */ /* 0x000fe200000100de */
[----:B------:R-:W-:Y:S01]  /*88c0*/  IADD3.X R23, R9, R195, RZ, P1, !PT ;  /* 0x000000c309177210 */ /* 0x000fe20000ffe4ff */
[----:B------:R-:W-:Y:S01]  /*88d0*/  IMAD R5, R5, -0x400, RZ ;  /* 0xfffffc0005057824 */ /* 0x000fe200078e02ff */
[----:B------:R2:W-:Y:S01]  /*88e0*/  STS [R184.X4+0x10a0], R225 ;  /* 0x0010a0e1b8007388 */ /* 0x0005e20000004800 */
[----:B------:R-:W-:-:S02]  /*88f0*/  FFMA.FTZ R226, R194, R226, R235 ;  /* 0x000000e2c2e27223 */ /* 0x000fc400000100eb */
[----:B------:R-:W-:Y:S01]  /*8900*/  IMAD.WIDE R4, R5, 0x4, R6 ;  /* 0x0000000405047825 */ /* 0x000fe200078e0206 */
[----:B------:R2:W-:Y:S03]  /*8910*/  STS [R184.X4+0x109c], R223 ;  /* 0x00109cdfb8007388 */ /* 0x0005e60000004800 */
[----:B------:R-:W-:Y:S01]  /*8920*/  FFMA.FTZ R226, R187, R239, R226 ;  /* 0x000000efbbe27223 */ /* 0x000fe200000100e2 */
[----:B------:R2:W-:Y:S04]  /*8930*/  STS [R184.X4+0x1098], R221 ;  /* 0x001098ddb8007388 */ /* 0x0005e80000004800 */
[----:B------:R2:W-:Y:S04]  /*8940*/  STS [R184.X4+0x1094], R211 ;  /* 0x001094d3b8007388 */ /* 0x0005e80000004800 */
[----:B------:R2:W-:Y:S04]  /*8950*/  STS [R184.X4+0x1090], R21 ;  /* 0x00109015b8007388 */ /* 0x0005e80000004800 */
[----:B------:R-:W-:Y:S06]  /*8960*/  BAR.SYNC.DEFER_BLOCKING 0x0 ;  /* 0x0000000000007b1d */ /* 0x000fec0000010000 */
[----:B------:R-:W-:Y:S05]  /*8970*/  @!P0 BRA `(.L_x_3247) ;  /* 0x0000009000008947 */ /* 0x000fea0003800000 */
[----:B--2---:R-:W-:Y:S01]  /*8980*/  LEA.HI.SX32 R184, R149, R149, 0x1b ;  /* 0x0000009595b87211 */ /* 0x004fe200078fdaff */
        /* <DEDUP_REMOVED lines=8> */
.L_x_3247:
[----:B--2---:R-:W-:Y:S05]  /*8a10*/  BSYNC B0 ;  /* 0x0000000000007941 */ /* 0x004fea0003800000 */
.L_x_3246:
[----:B------:R-:W-:Y:S01]  /*8a20*/  IADD3 R154, R149, 0x40, RZ ;  /* 0x00000040959a7810 */ /* 0x000fe20007ffe0ff */
[----:B------:R-:W-:Y:S01]  /*8a30*/  FMUL.FTZ R23, R58, R208 ;  /* 0x000000d03a177220 */ /* 0x000fe20000410000 */
[----:B------:R-:W-:Y:S01]  /*8a40*/  LEA R6, P0, R93, R6, 0x2 ;  /* 0x000000065d067211 */ /* 0x000fe200078010ff */
[----:B------:R-:W-:Y:S01]  /*8a50*/  FFMA.FTZ R190, R59, R215, R190 ;  /* 0x000000d73bbe7223 */ /* 0x000fe200000100be */
[----:B------:R-:W-:Y:S01]  /*8a60*/  LEA.HI.SX32 R154, R154, R149, 0x1b ;  /* 0x000000959a9a7211 */ /* 0x000fe200078fdaff */
[----:B------:R-:W-:Y:S01]  /*8a70*/  USHF.L.U32 UR19, UR6, 0x2, URZ ;  /* 0x0000000206137899 */ /* 0x000fe2000800063f */
[----:B------:R-:W-:Y:S01]  /*8a80*/  LEA.HI.X R7, R93, R7, R91, 0x2, P0 ;  /* 0x000000075d077211 */ /* 0x000fe200000f145b */
[----:B0-----:R-:W-:Y:S01]  /*8a90*/  FADD.FTZ R20, R190, R23 ;  /* 0x00000017be147221 */ /* 0x001fe20000010000 */
[----:B------:R-:W-:Y:S01]  /*8aa0*/  ISETP.GE.AND P0, PT, R186, 0x41, PT ;  /* 0x00000041ba00780c */ /* 0x000fe20003f06270 */
[----:B------:R0:W1:Y:S01]  /*8ab0*/  LDS R23, [R154.X4+0x1190] ;  /* 0x001190009a177984 */ /* 0x0000620000004800 */
[----:B------:R-:W-:Y:S01]  /*8ac0*/  USHF.L.U64.HI UR8, UR6, 0x2, UR7 ;  /* 0x0000000206087899 */ /* 0x000fe20008010207 */
[----:B------:R-:W-:Y:S01]  /*8ad0*/  FFMA.FTZ R226, R185, R180, R226 ;  /* 0x000000b4b9e27223 */ /* 0x000fe200000100e2 */
[----:B------:R-:W-:Y:S01]  /*8ae0*/  ULDC.64 UR10, c[0x0][0x2b0] ;  /* 0x0000ac00000a7ab9 */ /* 0x000fe20000000a00 */
[----:B------:R-:W-:Y:S01]  /*8af0*/  MOV R21, UR19 ;  /* 0x0000001300157c02 */ /* 0x000fe20008000f00 */
[----:B------:R-:W-:Y:S01]  /*8b00*/  UIMAD UR8, UR8, UR10, URZ ;  /* 0x0000000a080872a4 */ /* 0x000fe2000f8e023f */
[----:B------:R-:W-:Y:S01]  /*8b10*/  FADD.FTZ R178, -R178, R215 ;  /* 0x000000d7b2b27221 */ /* 0x000fe20000010100 */
[----:B------:R-:W-:Y:S01]  /*8b20*/  BSSY B0, `(.L_x_3248) ;  /* 0x0000010000007945 */ /* 0x000fe20003800000 */
[----:B------:R-:W-:Y:S01]  /*8b30*/  FFMA.FTZ R226, R188, R207, R226 ;  /* 0x000000cfbce27223 */ /* 0x000fe200000100e2 */
[----:B------:R-:W-:Y:S01]  /*8b40*/  UIMAD UR8, UR19, UR11, UR8 ;  /* 0x0000000b130872a4 */ /* 0x000fe2000f8e0208 */
[----:B------:R-:W-:Y:S01]  /*8b50*/  FADD.FTZ R22, -R177, R208 ;  /* 0x000000d0b1167221 */ /* 0x000fe20000010100 */
[----:B------:R-:W-:Y:S01]  /*8b60*/  IADD3 R180, R149, 0x80, RZ ;  /* 0x0000008095b47810 */ /* 0x000fe20007ffe0ff */
[----:B------:R-:W-:Y:S01]  /*8b70*/  IMAD.WIDE.U32 R6, R21, c[0x0][0x2b0], R6 ;  /* 0x0000ac0015067a25 */ /* 0x000fe200078e0006 */
[----:B------:R-:W-:-:S03]  /*8b80*/  IADD3 R184, R149, 0xc0, RZ ;  /* 0x000000c095b87810 */ /* 0x000fc60007ffe0ff */
[----:B------:R-:W-:Y:S01]  /*8b90*/  FFMA.FTZ R226, R178, R201, R226 ;  /* 0x000000c9b2e27223 */ /* 0x000fe200000100e2 */
[----:B------:R-:W-:Y:S01]  /*8ba0*/  IADD3 R7, R7, UR8, RZ ;  /* 0x0000000807077c10 */ /* 0x000fe2000fffe0ff */
[----:B------:R-:W-:-:S04]  /*8bb0*/  FMUL.FTZ R21, R22, R189 ;  /* 0x000000bd16157220 */ /* 0x000fc80000410000 */
[----:B------:R-:W-:Y:S01]  /*8bc0*/  FADD.FTZ R21, R226, R21 ;  /* 0x00000015e2157221 */ /* 0x000fe20000010000 */
[----:B------:R-:W-:Y:S05]  /*8bd0*/  @!P0 BRA `(.L_x_3249) ;  /* 0x0000004000008947 */ /* 0x000fea0003800000 */
[----:B0-----:R-:W-:-:S05]  /*8be0*/  MOV R177, UR19 ;  /* 0x0000001300b17c02 */ /* 0x001fca0008000f00 */
[----:B------:R-:W-:-:S05]  /*8bf0*/  IMAD.WIDE.U32 R4, R177, c[0x0][0x2b0], R4 ;  /* 0x0000ac00b1047a25 */ /* 0x000fca00078e0004 */
[----:B------:R-:W-:-:S05]  /*8c00*/  IADD3 R5, R5, UR8, RZ ;  /* 0x0000000805057c10 */ /* 0x000fca000fffe0ff */
[----:B-1----:R0:W-:Y:S02]  /*8c10*/  RED.E.ADD.F32.FTZ.RN.STRONG.GPU [R4.64+-0xf00], R23 ;  /* 0xfff100170400798e */ /* 0x0021e4000c10e78c */
.L_x_3249:
[----:B0-----:R-:W-:Y:S05]  /*8c20*/  BSYNC B0 ;  /* 0x0000000000007941 */ /* 0x001fea0003800000 */
.L_x_3248:
        /* <DEDUP_REMOVED lines=14> */
.L_x_3251:
[----:B0-----:R-:W-:Y:S05]  /*8d10*/  BSYNC B0 ;  /* 0x0000000000007941 */ /* 0x001fea0003800000 */
.L_x_3250:
[----:B--2---:R0:W2:Y:S01]  /*8d20*/  LDS R5, [R184.X4+0x1390] ;  /* 0x00139000b8057984 */ /* 0x0040a20000004800 */
[----:B------:R-:W-:Y:S01]  /*8d30*/  BSSY B0, `(.L_x_3252) ;  /* 0x0000005000007945 */ /* 0x000fe20003800000 */
[----:B------:R-:W-:Y:S02]  /*8d40*/  IADD3 R154, R149, 0x140, RZ ;  /* 0x00000140959a7810 */ /* 0x000fe40007ffe0ff */
[----:B------:R-:W-:Y:S01]  /*8d50*/  LEA.HI.SX32 R4, R4, R149, 0x1b ;  /* 0x0000009504047211 */ /* 0x000fe200078fdaff */
[----:B------:R-:W-:Y:S05]  /*8d60*/  @!P0 BRA `(.L_x_3253) ;  /* 0x0000001000008947 */ /* 0x000fea0003800000 */
[----:B--2---:R2:W-:Y:S02]  /*8d70*/  RED.E.ADD.F32.FTZ.RN.STRONG.GPU [R6.64+-0xd00], R5 ;  /* 0xfff300050600798e */ /* 0x0045e4000c10e78c */
.L_x_3253:
[----:B------:R-:W-:Y:S05]  /*8d80*/  BSYNC B0 ;  /* 0x0000000000007941 */ /* 0x000fea0003800000 */
.L_x_3252:
[----:B--2---:R2:W3:Y:S01]  /*8d90*/  LDS R5, [R4.X4+0x1490] ;  /* 0x0014900004057984 */ /* 0x0044e20000004800 */
[----:B------:R-:W-:Y:S01]  /*8da0*/  BSSY B0, `(.L_x_3254) ;  /* 0x0000005000007945 */ /* 0x000fe20003800000 */
[----:B------:R-:W-:-:S02]  /*8db0*/  IADD3 R180, R149, 0x180, RZ ;  /* 0x0000018095b47810 */ /* 0x000fc40007ffe0ff */
[----:B------:R-:W-:Y:S01]  /*8dc0*/  LEA.HI.SX32 R154, R154, R149, 0x1b ;  /* 0x000000959a9a7211 */ /* 0x000fe200078fdaff */
[----:B------:R-:W-:Y:S05]  /*8dd0*/  @!P1 BRA `(.L_x_3255) ;  /* 0x0000001000009947 */ /* 0x000fea0003800000 */
[----:B---3--:R3:W-:Y:S02]  /*8de0*/  RED.E.ADD.F32.FTZ.RN.STRONG.GPU [R6.64+-0xc00], R5 ;  /* 0xfff400050600798e */ /* 0x0087e4000c10e78c */
.L_x_3255:
[----:B------:R-:W-:Y:S05]  /*8df0*/  BSYNC B0 ;  /* 0x0000000000007941 */ /* 0x000fea0003800000 */
.L_x_3254:
[----:B---3--:R3:W4:Y:S01]  /*8e00*/  LDS R5, [R154.X4+0x1590] ;  /* 0x001590009a057984 */ /* 0x0087220000004800 */
[----:B------:R-:W-:Y:S01]  /*8e10*/  BSSY B0, `(.L_x_3256) ;  /* 0x0000005000007945 */ /* 0x000fe20003800000 */
[----:B--2---:R-:W-:Y:S02]  /*8e20*/  IADD3 R4, R149, 0x1c0, RZ ;  /* 0x000001c095047810 */ /* 0x004fe40007ffe0ff */
[----:B------:R-:W-:Y:S01]  /*8e30*/  LEA.HI.SX32 R180, R180, R149, 0x1b ;  /* 0x00000095b4b47211 */ /* 0x000fe200078fdaff */
[----:B------:R-:W-:Y:S05]  /*8e40*/  @!P2 BRA `(.L_x_3257) ;  /* 0x000000100000a947 */ /* 0x000fea0003800000 */
[----:B----4-:R2:W-:Y:S02]  /*8e50*/  RED.E.ADD.F32.FTZ.RN.STRONG.GPU [R6.64+-0xb00], R5 ;  /* 0xfff500050600798e */ /* 0x0105e4000c10e78c */
.L_x_3257:
[----:B------:R-:W-:Y:S05]  /*8e60*/  BSYNC B0 ;  /* 0x0000000000007941 */ /* 0x000fea0003800000 */
.L_x_3256:
[----:B--2-4-:R2:W4:Y:S01]  /*8e70*/  LDS R5, [R180.X4+0x1690] ;  /* 0x00169000b4057984 */ /* 0x0145220000004800 */
[----:B------:R-:W-:Y:S01]  /*8e80*/  BSSY B0, `(.L_x_3258) ;  /* 0x0000005000007945 */ /* 0x000fe20003800000 */
[----:B---3--:R-:W-:Y:S02]  /*8e90*/  IADD3 R154, R149, 0x200, RZ ;  /* 0x00000200959a7810 */ /* 0x008fe40007ffe0ff */
[----:B------:R-:W-:Y:S01]  /*8ea0*/  LEA.HI.SX32 R4, R4, R149, 0x1b ;  /* 0x0000009504047211 */ /* 0x000fe200078fdaff */
[----:B------:R-:W-:Y:S05]  /*8eb0*/  @!P3 BRA `(.L_x_3259) ;  /* 0x000000100000b947 */ /* 0x000fea0003800000 */
[----:B----4-:R3:W-:Y:S02]  /*8ec0*/  RED.E.ADD.F32.FTZ.RN.STRONG.GPU [R6.64+-0xa00], R5 ;  /* 0xfff600050600798e */ /* 0x0107e4000c10e78c */
.L_x_3259:
[----:B------:R-:W-:Y:S05]  /*8ed0*/  BSYNC B0 ;  /* 0x0000000000007941 */ /* 0x000fea0003800000 */
.L_x_3258:
[----:B---34-:R3:W4:Y:S01]  /*8ee0*/  LDS R5, [R4.X4+0x1790] ;  /* 0x0017900004057984 */ /* 0x0187220000004800 */
[----:B------:R-:W-:Y:S01]  /*8ef0*/  BSSY B0, `(.L_x_3260) ;  /* 0x0000004000007945 */ /* 0x000fe20003800000 */
[----:B-1----:R-:W-:Y:S01]  /*8f00*/  LEA.HI.SX32 R23, R154, R149, 0x1b ;  /* 0x000000959a177211 */ /* 0x002fe200078fdaff */
[----:B------:R-:W-:Y:S05]  /*8f10*/  @!P4 BRA `(.L_x_3261) ;  /* 0x000000100000c947 */ /* 0x000fea0003800000 */
[----:B----4-:R1:W-:Y:S02]  /*8f20*/  RED.E.ADD.F32.FTZ.RN.STRONG.GPU [R6.64+-0x900], R5 ;  /* 0xfff700050600798e */ /* 0x0103e4000c10e78c */
.L_x_3261:
[----:B------:R-:W-:Y:S05]  /*8f30*/  BSYNC B0 ;  /* 0x0000000000007941 */ /* 0x000fea0003800000 */
.L_x_3260:
[----:B------:R-:W0:Y:S01]  /*8f40*/  LDS R23, [R23.X4+0x1890] ;  /* 0x0018900017177984 */ /* 0x000e220000004800 */
[----:B------:R-:W-:Y:S01]  /*8f50*/  BSSY B0, `(.L_x_3262) ;  /* 0x0000005000007945 */ /* 0x000fe20003800000 */
[----:B---3--:R-:W-:-:S02]  /*8f60*/  IADD3 R4, R149, 0x240, RZ ;  /* 0x0000024095047810 */ /* 0x008fc40007ffe0ff */
[----:B------:R-:W-:Y:S01]  /*8f70*/  IADD3 R154, R149, 0x280, RZ ;  /* 0x00000280959a7810 */ /* 0x000fe20007ffe0ff */
[----:B------:R-:W-:Y:S05]  /*8f80*/  @!P5 BRA `(.L_x_3263) ;  /* 0x000000100000d947 */ /* 0x000fea0003800000 */
[----:B0-----:R0:W-:Y:S02]  /*8f90*/  RED.E.ADD.F32.FTZ.RN.STRONG.GPU [R6.64+-0x800], R23 ;  /* 0xfff800170600798e */ /* 0x0011e4000c10e78c */
.L_x_3263:
[----:B------:R-:W-:Y:S05]  /*8fa0*/  BSYNC B0 ;  /* 0x0000000000007941 */ /* 0x000fea0003800000 */
.L_x_3262:
[-C--:B------:R-:W-:Y:S01]  /*8fb0*/  LEA.HI.SX32 R4, R4, R149.reuse, 0x1b ;  /* 0x0000009504047211 */ /* 0x080fe200078fdaff */
[----:B------:R-:W-:Y:S01]  /*8fc0*/  BSSY B0, `(.L_x_3264) ;  /* 0x000000d000007945 */ /* 0x000fe20003800000 */
[----:B------:R-:W-:Y:S02]  /*8fd0*/  ISETP.GE.AND P6, PT, R186, 0x241, PT ;  /* 0x00000241ba00780c */ /* 0x000fe40003fc6270 */
[----:B--2---:R-:W-:Y:S01]  /*8fe0*/  IADD3 R180, R149, 0x2c0, RZ ;  /* 0x000002c095b47810 */ /* 0x004fe20007ffe0ff */
[----:B-1--4-:R1:W2:Y:S01]  /*8ff0*/  LDS R5, [R4.X4+0x1990] ;  /* 0x0019900004057984 */ /* 0x0122a20000004800 */
        /* <DEDUP_REMOVED lines=9> */
.L_x_3265:
[----:B-1----:R-:W-:Y:S05]  /*9090*/  BSYNC B0 ;  /* 0x0000000000007941 */ /* 0x002fea0003800000 */
.L_x_3264:
[----:B--2---:R1:W2:Y:S01]  /*90a0*/  LDS R5, [R154.X4+0x1a90] ;  /* 0x001a90009a057984 */ /* 0x0042a20000004800 */
[----:B------:R-:W-:Y:S01]  /*90b0*/  BSSY B0, `(.L_x_3266) ;  /* 0x0000005000007945 */ /* 0x000fe20003800000 */
[----:B------:R-:W-:Y:S02]  /*90c0*/  IADD3 R4, R149, 0x300, RZ ;  /* 0x0000030095047810 */ /* 0x000fe40007ffe0ff */
[----:B------:R-:W-:Y:S01]  /*90d0*/  LEA.HI.SX32 R180, R180, R149, 0x1b ;  /* 0x00000095b4b47211 */ /* 0x000fe200078fdaff */
[----:B------:R-:W-:Y:S05]  /*90e0*/  @!P0 BRA `(.L_x_3267) ;  /* 0x0000001000008947 */ /* 0x000fea0003800000 */
[----:B--2---:R2:W-:Y:S02]  /*90f0*/  RED.E.ADD.F32.FTZ.RN.STRONG.GPU [R6.64+-0x600], R5 ;  /* 0xfffa00050600798e */ /* 0x0045e4000c10e78c */
.L_x_3267:
[----:B------:R-:W-:Y:S05]  /*9100*/  BSYNC B0 ;  /* 0x0000000000007941 */ /* 0x000fea0003800000 */
.L_x_3266:
[----:B--2---:R2:W3:Y:S01]  /*9110*/  LDS R5, [R180.X4+0x1b90] ;  /* 0x001b9000b4057984 */ /* 0x0044e20000004800 */
[----:B------:R-:W-:Y:S01]  /*9120*/  BSSY B0, `(.L_x_3268) ;  /* 0x0000005000007945 */ /* 0x000fe20003800000 */
[----:B-1----:R-:W-:-:S02]  /*9130*/  IADD3 R154, R149, 0x340, RZ ;  /* 0x00000340959a7810 */ /* 0x002fc40007ffe0ff */
[----:B------:R-:W-:Y:S01]  /*9140*/  LEA.HI.SX32 R4, R4, R149, 0x1b ;  /* 0x0000009504047211 */ /* 0x000fe200078fdaff */
[----:B------:R-:W-:Y:S05]  /*9150*/  @!P1 BRA `(.L_x_3269) ;  /* 0x0000001000009947 */ /* 0x000fea0003800000 */
[----:B---3--:R1:W-:Y:S02]  /*9160*/  RED.E.ADD.F32.FTZ.RN.STRONG.GPU [R6.64+-0x500], R5 ;  /* 0xfffb00050600798e */ /* 0x0083e4000c10e78c */
.L_x_3269:
[----:B------:R-:W-:Y:S05]  /*9170*/  BSYNC B0 ;  /* 0x0000000000007941 */ /* 0x000fea0003800000 */
.L_x_3268:
[----:B-1-3--:R1:W3:Y:S01]  /*9180*/  LDS R5, [R4.X4+0x1c90] ;  /* 0x001c900004057984 */ /* 0x00a2e20000004800 */
[----:B------:R-:W-:Y:S01]  /*9190*/  BSSY B0, `(.L_x_3270) ;  /* 0x0000005000007945 */ /* 0x000fe20003800000 */
[----:B--2---:R-:W-:Y:S02]  /*91a0*/  IADD3 R180, R149, 0x380, RZ ;  /* 0x0000038095b47810 */ /* 0x004fe40007ffe0ff */
[----:B------:R-:W-:Y:S01]  /*91b0*/  LEA.HI.SX32 R154, R154, R149, 0x1b ;  /* 0x000000959a9a7211 */ /* 0x000fe200078fdaff */
[----:B------:R-:W-:Y:S05]  /*91c0*/  @!P2 BRA `(.L_x_3271) ;  /* 0x000000100000a947 */ /* 0x000fea0003800000 */
[----:B---3--:R2:W-:Y:S02]  /*91d0*/  RED.E.ADD.F32.FTZ.RN.STRONG.GPU [R6.64+-0x400], R5 ;  /* 0xfffc00050600798e */ /* 0x0085e4000c10e78c */
.L_x_3271:
[----:B------:R-:W-:Y:S05]  /*91e0*/  BSYNC B0 ;  /* 0x0000000000007941 */ /* 0x000fea0003800000 */
.L_x_3270:
[----:B--23--:R2:W3:Y:S01]  /*91f0*/  LDS R5, [R154.X4+0x1d90] ;  /* 0x001d90009a057984 */ /* 0x00c4e20000004800 */
[----:B------:R-:W-:Y:S01]  /*9200*/  BSSY B0, `(.L_x_3272) ;  /* 0x0000005000007945 */ /* 0x000fe20003800000 */
[----:B-1----:R-:W-:Y:S02]  /*9210*/  IADD3 R4, R149, 0x3c0, RZ ;  /* 0x000003c095047810 */ /* 0x002fe40007ffe0ff */
[----:B------:R-:W-:Y:S01]  /*9220*/  LEA.HI.SX32 R180, R180, R149, 0x1b ;  /* 0x00000095b4b47211 */ /* 0x000fe200078fdaff */
[----:B------:R-:W-:Y:S05]  /*9230*/  @!P3 BRA `(.L_x_3273) ;  /* 0x000000100000b947 */ /* 0x000fea0003800000 */
[----:B---3--:R1:W-:Y:S02]  /*9240*/  RED.E.ADD.F32.FTZ.RN.STRONG.GPU [R6.64+-0x300], R5 ;  /* 0xfffd00050600798e */ /* 0x0083e4000c10e78c */
.L_x_3273:
[----:B------:R-:W-:Y:S05]  /*9250*/  BSYNC B0 ;  /* 0x0000000000007941 */ /* 0x000fea0003800000 */
.L_x_3272:
[----:B-1-3--:R1:W3:Y:S01]  /*9260*/  LDS R5, [R180.X4+0x1e90] ;  /* 0x001e9000b4057984 */ /* 0x00a2e20000004800 */
[----:B------:R-:W-:Y:S01]  /*9270*/  BSSY B0, `(.L_x_3274) ;  /* 0x0000004000007945 */ /* 0x000fe20003800000 */
[----:B------:R-:W-:Y:S01]  /*9280*/  LEA.HI.SX32 R4, R4, R149, 0x1b ;  /* 0x0000009504047211 */ /* 0x000fe200078fdaff */
[----:B------:R-:W-:Y:S05]  /*9290*/  @!P4 BRA `(.L_x_3275) ;  /* 0x000000100000c947 */ /* 0x000fea0003800000 */
[----:B---3--:R3:W-:Y:S02]  /*92a0*/  RED.E.ADD.F32.FTZ.RN.STRONG.GPU [R6.64+-0x200], R5 ;  /* 0xfffe00050600798e */ /* 0x0087e4000c10e78c */
.L_x_3275:
[----:B------:R-:W-:Y:S05]  /*92b0*/  BSYNC B0 ;  /* 0x0000000000007941 */ /* 0x000fea0003800000 */
.L_x_3274:
[----:B---3--:R3:W4:Y:S01]  /*92c0*/  LDS R5, [R4.X4+0x1f90] ;  /* 0x001f900004057984 */ /* 0x0087220000004800 */
[----:B------:R-:W-:Y:S01]  /*92d0*/  BSSY B0, `(.L_x_3276) ;  /* 0x0000003000007945 */ /* 0x000fe20003800000 */
[----:B------:R-:W-:Y:S05]  /*92e0*/  @!P5 BRA `(.L_x_3277) ;  /* 0x000000100000d947 */ /* 0x000fea0003800000 */
[----:B----4-:R4:W-:Y:S02]  /*92f0*/  RED.E.ADD.F32.FTZ.RN.STRONG.GPU [R6.64+-0x100], R5 ;  /* 0xffff00050600798e */ /* 0x0109e4000c10e78c */
.L_x_3277:
[----:B------:R-:W-:Y:S05]  /*9300*/  BSYNC B0 ;  /* 0x0000000000007941 */ /* 0x000fea0003800000 */
.L_x_3276:
[----:B----4-:R-:W4:Y:S01]  /*9310*/  SHFL.DOWN PT, R5, R20, 0x1, 0x1f ;  /* 0x08201f0014057f89 */ /* 0x010f2200000e0000 */
[----:B------:R-:W-:Y:S01]  /*9320*/  ISETP.GT.AND P0, PT, R144, 0x1e, PT ;  /* 0x0000001e9000780c */ /* 0x000fe20003f04270 */
[-C--:B0-----:R-:W-:Y:S01]  /*9330*/  FMUL.FTZ R7, R160, R217.reuse ;  /* 0x000000d9a0077220 */ /* 0x081fe20000410000 */
[----:B------:R-:W-:Y:S01]  /*9340*/  ISETP.NE.AND P1, PT, R144, RZ, PT ;  /* 0x000000ff9000720c */ /* 0x000fe20003f25270 */
[----:B---3--:R-:W0:Y:S01]  /*9350*/  SHFL.DOWN PT, R4, R21, 0x1, 0x1f ;  /* 0x08201f0015047f89 */ /* 0x008e2200000e0000 */
[----:B------:R-:W-:Y:S01]  /*9360*/  FMUL.FTZ R217, R152, R217 ;  /* 0x000000d998d97220 */ /* 0x000fe20000410000 */
[----:B------:R-:W-:Y:S01]  /*9370*/  ISETP.NE.AND P2, PT, R149, RZ, PT ;  /* 0x000000ff9500720c */ /* 0x000fe20003f45270 */
[----:B------:R-:W-:Y:S01]  /*9380*/  FFMA.FTZ R43, R7, R74, R43 ;  /* 0x0000004a072b7223 */ /* 0x000fe2000001002b */
[----:B------:R-:W-:Y:S01]  /*9390*/  BSSY B0, `(.L_x_3278) ;  /* 0x0000084000007945 */ /* 0x000fe20003800000 */
[----:B------:R-:W-:-:S02]  /*93a0*/  FMUL.FTZ R217, R217, R178 ;  /* 0x000000b2d9d97220 */ /* 0x000fc40000410000 */
[----:B------:R-:W-:Y:S02]  /*93b0*/  FMUL.FTZ R162, R162, R219 ;  /* 0x000000dba2a27220 */ /* 0x000fe40000410000 */
[----:B------:R-:W-:Y:S02]  /*93c0*/  FFMA.FTZ R6, R92, R7, R217 ;  /* 0x000000075c067223 */ /* 0x000fe400000100d9 */
[----:B------:R-:W-:Y:S02]  /*93d0*/  FMUL.FTZ R161, R161, R218 ;  /* 0x000000daa1a17220 */ /* 0x000fe40000410000 */
[----:B------:R-:W-:Y:S02]  /*93e0*/  FADD.FTZ R39, R6, R39 ;  /* 0x0000002706277221 */ /* 0x000fe40000010000 */
[----:B------:R-:W-:Y:S02]  /*93f0*/  FMUL.FTZ R171, R171, R204 ;  /* 0x000000ccabab7220 */ /* 0x000fe40000410000 */
[----:B------:R-:W-:-:S02]  /*9400*/  FMUL.FTZ R167, R167, R206 ;  /* 0x000000cea7a77220 */ /* 0x000fc40000410000 */
[----:B------:R-:W-:Y:S02]  /*9410*/  FMUL.FTZ R168, R168, R199 ;  /* 0x000000c7a8a87220 */ /* 0x000fe40000410000 */
[----:B----4-:R-:W-:Y:S02]  /*9420*/  @!P0 FADD.FTZ R20, R20, R5 ;  /* 0x0000000514148221 */ /* 0x010fe40000010000 */
[----:B------:R-:W-:Y:S02]  /*9430*/  FMUL.FTZ R169, R169, R224 ;  /* 0x000000e0a9a97220 */ /* 0x000fe40000410000 */
[----:B0-----:R-:W-:Y:S01]  /*9440*/  @!P0 FADD.FTZ R21, R21, R4 ;  /* 0x0000000415158221 */ /* 0x001fe20000010000 */
[----:B------:R-:W0:Y:S01]  /*9450*/  SHFL.DOWN PT, R5, R20, 0x2, 0x1f ;  /* 0x08401f0014057f89 */ /* 0x000e2200000e0000 */
[----:B------:R-:W-:Y:S01]  /*9460*/  ISETP.GT.AND P0, PT, R144, 0x1d, PT ;  /* 0x0000001d9000780c */ /* 0x000fe20003f04270 */
[----:B------:R-:W-:Y:S02]  /*9470*/  FMUL.FTZ R170, R170, R203 ;  /* 0x000000cbaaaa7220 */ /* 0x000fe40000410000 */
[----:B------:R-:W3:Y:S01]  /*9480*/  SHFL.DOWN PT, R4, R21, 0x2, 0x1f ;  /* 0x08401f0015047f89 */ /* 0x000ee200000e0000 */
[----:B------:R-:W-:-:S02]  /*9490*/  FMUL.FTZ R172, R172, R197 ;  /* 0x000000c5acac7220 */ /* 0x000fc40000410000 */
[----:B------:R-:W-:Y:S02]  /*94a0*/  FMUL.FTZ R173, R173, R192 ;  /* 0x000000c0adad7220 */ /* 0x000fe40000410000 */
[----:B------:R-:W-:Y:S02]  /*94b0*/  FMUL.FTZ R174, R174, R191 ;  /* 0x000000bfaeae7220 */ /* 0x000fe40000410000 */
[----:B------:R-:W-:Y:S02]  /*94c0*/  FMUL.FTZ R156, R156, R181 ;  /* 0x000000b59c9c7220 */ /* 0x000fe40000410000 */
[C---:B------:R-:W-:Y:S02]  /*94d0*/  FMUL.FTZ R206, R152.reuse, R206 ;  /* 0x000000ce98ce7220 */ /* 0x040fe40000410000 */
[C---:B------:R-:W-:Y:S02]  /*94e0*/  FMUL.FTZ R199, R152.reuse, R199 ;  /* 0x000000c798c77220 */ /* 0x040fe40000410000 */
[----:B------:R-:W-:-:S02]  /*94f0*/  FMUL.FTZ R224, R152, R224 ;  /* 0x000000e098e07220 */ /* 0x000fc40000410000 */
[C---:B------:R-:W-:Y:S02]  /*9500*/  FMUL.FTZ R203, R152.reuse, R203 ;  /* 0x000000cb98cb7220 */ /* 0x040fe40000410000 */
[C---:B------:R-:W-:Y:S02]  /*9510*/  FMUL.FTZ R197, R152.reuse, R197 ;  /* 0x000000c598c57220 */ /* 0x040fe40000410000 */
[----:B------:R-:W-:Y:S02]  /*9520*/  FMUL.FTZ R192, R152, R192 ;  /* 0x000000c098c07220 */ /* 0x000fe40000410000 */
[----:B0-----:R-:W-:Y:S02]  /*9530*/  @!P0 FADD.FTZ R20, R20, R5 ;  /* 0x0000000514148221 */ /* 0x001fe40000010000 */
[----:B------:R-:W-:Y:S02]  /*9540*/  FMUL.FTZ R5, R152, R216 ;  /* 0x000000d898057220 */ /* 0x000fe40000410000 */
[----:B---3--:R-:W-:Y:S01]  /*9550*/  @!P0 FADD.FTZ R21, R21, R4 ;  /* 0x0000000415158221 */ /* 0x008fe20000010000 */
[----:B------:R-:W0:Y:S01]  /*9560*/  SHFL.DOWN PT, R23, R20, 0x4, 0x1f ;  /* 0x08801f0014177f89 */ /* 0x000e2200000e0000 */
[----:B------:R-:W-:Y:S01]  /*9570*/  ISETP.GT.AND P0, PT, R144, 0x1b, PT ;  /* 0x0000001b9000780c */ /* 0x000fe20003f04270 */
[----:B------:R-:W-:-:S02]  /*9580*/  FMUL.FTZ R4, R152, R219 ;  /* 0x000000db98047220 */ /* 0x000fc40000410000 */
[----:B--2---:R-:W2:Y:S01]  /*9590*/  SHFL.DOWN PT, R154, R21, 0x4, 0x1f ;  /* 0x08801f00159a7f89 */ /* 0x004ea200000e0000 */
[----:B------:R-:W-:Y:S02]  /*95a0*/  FMUL.FTZ R22, R5, R22 ;  /* 0x0000001605167220 */ /* 0x000fe40000410000 */
[----:B------:R-:W-:Y:S02]  /*95b0*/  FMUL.FTZ R4, R4, R185 ;  /* 0x000000b904047220 */ /* 0x000fe40000410000 */
[----:B------:R-:W-:Y:S02]  /*95c0*/  FMUL.FTZ R5, R152, R218 ;  /* 0x000000da98057220 */ /* 0x000fe40000410000 */
[----:B------:R-:W-:Y:S02]  /*95d0*/  FFMA.FTZ R4, R95, R162, R4 ;  /* 0x000000a25f047223 */ /* 0x000fe40000010004 */
[----:B------:R-:W-:Y:S02]  /*95e0*/  FMUL.FTZ R5, R5, R188 ;  /* 0x000000bc05057220 */ /* 0x000fe40000410000 */
[----:B------:R-:W-:-:S02]  /*95f0*/  FADD.FTZ R37, R4, R37 ;  /* 0x0000002504257221 */ /* 0x000fc40000010000 */
[----:B------:R-:W-:Y:S02]  /*9600*/  FFMA.FTZ R5, R94, R161, R5 ;  /* 0x000000a15e057223 */ /* 0x000fe40000010005 */
[C---:B------:R-:W-:Y:S02]  /*9610*/  FMUL.FTZ R191, R152.reuse, R191 ;  /* 0x000000bf98bf7220 */ /* 0x040fe40000410000 */
[----:B------:R-:W-:Y:S02]  /*9620*/  FADD.FTZ R38, R5, R38 ;  /* 0x0000002605267221 */ /* 0x000fe40000010000 */
[----:B------:R-:W-:Y:S02]  /*9630*/  FMUL.FTZ R5, R152, R204 ;  /* 0x000000cc98057220 */ /* 0x000fe40000410000 */
[----:B0-----:R-:W-:Y:S02]  /*9640*/  @!P0 FADD.FTZ R20, R20, R23 ;  /* 0x0000001714148221 */ /* 0x001fe40000010000 */
[----:B------:R-:W-:-:S02]  /*9650*/  FMUL.FTZ R5, R5, R200 ;  /* 0x000000c805057220 */ /* 0x000fc40000410000 */
[----:B--2---:R-:W-:Y:S01]  /*9660*/  @!P0 FADD.FTZ R21, R21, R154 ;  /* 0x0000009a15158221 */ /* 0x004fe20000010000 */
[----:B------:R-:W0:Y:S01]  /*9670*/  SHFL.DOWN PT, R7, R20, 0x8, 0x1f ;  /* 0x09001f0014077f89 */ /* 0x000e2200000e0000 */
[----:B------:R-:W-:Y:S01]  /*9680*/  ISETP.GT.AND P0, PT, R144, 0x17, PT ;  /* 0x000000179000780c */ /* 0x000fe20003f04270 */
[----:B------:R-:W-:Y:S02]  /*9690*/  FFMA.FTZ R5, R100, R171, R5 ;  /* 0x000000ab64057223 */ /* 0x000fe40000010005 */
[----:B------:R-:W2:Y:S01]  /*96a0*/  SHFL.DOWN PT, R6, R21, 0x8, 0x1f ;  /* 0x09001f0015067f89 */ /* 0x000ea200000e0000 */
[C---:B------:R-:W-:Y:S02]  /*96b0*/  FMUL.FTZ R181, R152.reuse, R181 ;  /* 0x000000b598b57220 */ /* 0x040fe40000410000 */
        /* <DEDUP_REMOVED lines=19> */
[----:B------:R-:W-:Y:S02]  /*97f0*/  FMUL.FTZ R192, R192, R205 ;  /* 0x000000cdc0c07220 */ /* 0x000fe40000410000 */
[----:B------:R-:W-:Y:S02]  /*9800*/  FMUL.FTZ R191, R191, R210 ;  /* 0x000000d2bfbf7220 */ /* 0x000fe40000410000 */
[----:B------:R-:W-:Y:S02]  /*9810*/  FMUL.FTZ R6, R6, R209 ;  /* 0x000000d106067220 */ /* 0x000fe40000410000 */
[----:B------:R-:W-:-:S02]  /*9820*/  FMUL.FTZ R181, R181, R214 ;  /* 0x000000d6b5b57220 */ /* 0x000fc40000410000 */
[----:B------:R-:W-:Y:S02]  /*9830*/  FFMA.FTZ R42, R159, R75, R42 ;  /* 0x0000004b9f2a7223 */ /* 0x000fe4000001002a */
[----:B------:R-:W-:Y:S02]  /*9840*/  FFMA.FTZ R46, R167, R79, R46 ;  /* 0x0000004fa72e7223 */ /* 0x000fe4000001002e */
[----:B------:R-:W-:Y:S02]  /*9850*/  FFMA.FTZ R47, R168, R78, R47 ;  /* 0x0000004ea82f7223 */ /* 0x000fe4000001002f */
[----:B0-----:R-:W-:Y:S02]  /*9860*/  @!P0 FADD.FTZ R20, R20, R7 ;  /* 0x0000000714148221 */ /* 0x001fe40000010000 */
[----:B------:R-:W-:Y:S02]  /*9870*/  FMUL.FTZ R7, R158, R183 ;  /* 0x000000b79e077220 */ /* 0x000fe40000410000 */
[----:B--2---:R-:W-:Y:S01]  /*9880*/  @!P0 FADD.FTZ R21, R21, R4 ;  /* 0x0000000415158221 */ /* 0x004fe20000010000 */
[----:B------:R-:W-:Y:S01]  /*9890*/  MOV R5, R20 ;  /* 0x0000001400057202 */ /* 0x000fe20000000f00 */
[----:B------:R-:W-:-:S02]  /*98a0*/  FFMA.FTZ R48, R169, R81, R48 ;  /* 0x00000051a9307223 */ /* 0x000fc40000010030 */
[----:B------:R-:W-:Y:S01]  /*98b0*/  FFMA.FTZ R49, R170, R80, R49 ;  /* 0x00000050aa317223 */ /* 0x000fe20000010031 */
[----:B------:R-:W-:Y:S01]  /*98c0*/  MOV R4, R21 ;  /* 0x0000001500047202 */ /* 0x000fe20000000f00 */
[----:B------:R-:W-:Y:S02]  /*98d0*/  FFMA.FTZ R51, R172, R82, R51 ;  /* 0x00000052ac337223 */ /* 0x000fe40000010033 */
[----:B------:R-:W-:Y:S02]  /*98e0*/  FFMA.FTZ R52, R173, R85, R52 ;  /* 0x00000055ad347223 */ /* 0x000fe40000010034 */
[----:B------:R-:W-:Y:S01]  /*98f0*/  FFMA.FTZ R53, R174, R84, R53 ;  /* 0x00000054ae357223 */ /* 0x000fe20000010035 */
[----:B------:R0:W-:Y:S01]  /*9900*/  @!P1 STS.64 [R142.X8+0x2118], R4 ;  /* 0x002118048e009388 */ /* 0x0001e20000008a00 */
        /* <DEDUP_REMOVED lines=17> */
[----:B------:R-:W-:Y:S02]  /*9a20*/  FFMA.FTZ R45, R162, R76, R45 ;  /* 0x0000004ca22d7223 */ /* 0x000fe4000001002d */
[----:B------:R-:W-:Y:S02]  /*9a30*/  FADD.FTZ R36, R167, R36 ;  /* 0x00000024a7247221 */ /* 0x000fe40000010000 */
[----:B------:R-:W-:-:S02]  /*9a40*/  FADD.FTZ R35, R168, R35 ;  /* 0x00000023a8237221 */ /* 0x000fc40000010000 */
[----:B------:R-:W-:Y:S02]  /*9a50*/  FADD.FTZ R34, R169, R34 ;  /* 0x00000022a9227221 */ /* 0x000fe40000010000 */
[----:B------:R-:W-:Y:S02]  /*9a60*/  FFMA.FTZ R50, R171, R83, R50 ;  /* 0x00000053ab327223 */ /* 0x000fe40000010032 */
        /* <DEDUP_REMOVED lines=22> */
.L_x_3279:
[----:B0-----:R-:W-:Y:S05]  /*9bd0*/  BSYNC B0 ;  /* 0x0000000000007941 */ /* 0x001fea0003800000 */
.L_x_3278:
[----:B------:R-:W-:Y:S01]  /*9be0*/  IADD3 R25, R25, 0x1, RZ ;  /* 0x0000000119197810 */ /* 0x000fe20007ffe0ff */
[----:B------:R-:W-:-:S03]  /*9bf0*/  UIADD3 UR6, UP0, UR6, 0x1, URZ ;  /* 0x0000000106067890 */ /* 0x000fc6000ff1e03f */
[----:B------:R-:W-:Y:S01]  /*9c00*/  ISETP.GE.AND P0, PT, R25, c[0x0][0x16c], PT ;  /* 0x00005b0019007a0c */ /* 0x000fe20003f06270 */
[----:B------:R-:W-:-:S12]  /*9c10*/  UIADD3.X UR7, URZ, UR7, URZ, UP0, !UPT ;  /* 0x000000073f077290 */ /* 0x000fd800087fe43f */
[----:B-1----:R-:W-:Y:S01]  /*9c20*/  @P0 CALL.REL.NOINC `(.L_x_3232) ;  /* 0x0000001000000944 */ /* 0x002fe20003c00000 */
[----:B------:R-:W-:Y:S05]  /*9c30*/  BRA `(.L_x_3280) ;  /* 0xffffc9c000007947 */ /* 0x000fea000383ffff */
.L_x_3232:
        /* <DEDUP_REMOVED lines=43> */
[----:B------:R-:W5:Y:S01]  /*9ef0*/  @!P4 LDG.E R62, [R2.64+0x780] ;  /* 0x0007800c023ec981 */ /* 0x000f62000c1e1900 */
[----:B------:R-:W-:-:S03]  /*9f00*/  ISETP.NE.AND P6, PT, R149, RZ, PT ;  /* 0x000000ff9500720c */ /* 0x000fc60003fc5270 */
        /* <DEDUP_REMOVED lines=20> */
[----:B------:R-:W3:Y:S01]  /*a050*/  LDS R4, [R108.X4+0x10] ;  /* 0x000010006c047984 */ /* 0x000ee20000004800 */
[----:B0-----:R-:W-:-:S03]  /*a060*/  FADD.FTZ R5, R0, UR5 ;  /* 0x0000000500057e21 */ /* 0x001fc60008010000 */
[----:B------:R-:W0:Y:S02]  /*a070*/  LDS R0, [R108.X4+0x14] ;  /* 0x000014006c007984 */ /* 0x000e240000004800 */
[----:B------:R-:W-:Y:S01]  /*a080*/  FSETP.GTU.FTZ.AND P4, PT, R5, 20, PT ;  /* 0x41a000000500780b */ /* 0x000fe20003f9c000 */
[----:B-1----:R-:W-:Y:S02]  /*a090*/  FADD.FTZ R9, R2, UR5 ;  /* 0x0000000502097e21 */ /* 0x002fe40008010000 */
[----:B------:R-:W1:Y:S01]  /*a0a0*/  LDS R2, [R108.X4+0x18] ;  /* 0x000018006c027984 */ /* 0x000e620000004800 */
[----:B--2---:R-:W-:Y:S02]  /*a0b0*/  FADD.FTZ R20, R3, UR5 ;  /* 0x0000000503147e21 */ /* 0x004fe40008010000 */
[----:B---3--:R-:W-:Y:S01]  /*a0c0*/  FADD.FTZ R4, R4, UR5 ;  /* 0x0000000504047e21 */ /* 0x008fe20008010000 */
[----:B------:R-:W2:Y:S02]  /*a0d0*/  LDS R3, [R108.X4+0x1c] ;  /* 0x00001c006c037984 */ /* 0x000ea40000004800 */
[----:B------:R-:W-:-:S04]  /*a0e0*/  FSETP.GTU.FTZ.AND P0, PT, R20, 20, PT ;  /* 0x41a000001400780b */ /* 0x000fc80003f1c000 */
[----:B------:R-:W-:Y:S01]  /*a0f0*/  @!P4 FMUL.FTZ R5, R5, -1.4426950216293334961 ;  /* 0xbfb8aa3b0505c820 */ /* 0x000fe20000410000 */
[----:B------:R-:W-:Y:S02]  /*a100*/  FSETP.GTU.FTZ.AND P1, PT, R4, 20, PT ;  /* 0x41a000000400780b */ /* 0x000fe40003f3c000 */
[----:B------:R-:W-:Y:S01]  /*a110*/  FSETP.GTU.FTZ.AND P5, PT, R9, 20, PT ;  /* 0x41a000000900780b */ /* 0x000fe20003fbc000 */
[----:B------:R3:W4:Y:S05]  /*a120*/  @!P4 MUFU.EX2 R6, R5 ;  /* 0x000000050006c308 */ /* 0x00072a0000000800 */
[----:B------:R-:W-:Y:S01]  /*a130*/  @!P0 FMUL.FTZ R20, R20, -1.4426950216293334961 ;  /* 0xbfb8aa3b14148820 */ /* 0x000fe20000410000 */
[----:B---3--:R-:W3:Y:S04]  /*a140*/  LDS R5, [R108.X4+0x24] ;  /* 0x000024006c057984 */ /* 0x008ee80000004800 */
[----:B------:R-:W-:-:S02]  /*a150*/  @!P1 FMUL.FTZ R21, R4, -1.4426950216293334961 ;  /* 0xbfb8aa3b04159820 */ /* 0x000fc40000410000 */
[----:B------:R-:W5:Y:S01]  /*a160*/  LDS R4, [R108.X4+0x20] ;  /* 0x000020006c047984 */ /* 0x000f620000004800 */
[----:B------:R-:W-:Y:S01]  /*a170*/  @!P5 FMUL.FTZ R9, R9, -1.4426950216293334961 ;  /* 0xbfb8aa3b0909d820 */ /* 0x000fe20000410000 */
[----:B------:R-:W1:Y:S01]  /*a180*/  @!P0 MUFU.EX2 R20, R20 ;  /* 0x0000001400148308 */ /* 0x000e620000000800 */
[----:B----4-:R-:W-:Y:S02]  /*a190*/  @!P4 FADD.FTZ R7, R6, 1 ;  /* 0x3f8000000607c421 */ /* 0x010fe40000010000 */
[----:B------:R-:W4:Y:S05]  /*a1a0*/  LDS R6, [R108.X4+0x28] ;  /* 0x000028006c067984 */ /* 0x000f2a0000004800 */
[----:B------:R-:W2:Y:S01]  /*a1b0*/  @!P5 MUFU.EX2 R9, R9 ;  /* 0x000000090009d308 */ /* 0x000ea20000000800 */
[----:B0-----:R-:W-:-:S07]  /*a1c0*/  FADD.FTZ R0, R0, UR5 ;  /* 0x0000000500007e21 */ /* 0x001fce0008010000 */
[----:B------:R-:W0:Y:S01]  /*a1d0*/  @!P4 MUFU.RCP R7, R7 ;  /* 0x000000070007c308 */ /* 0x000e220000001000 */
[----:B-1----:R-:W-:-:S07]  /*a1e0*/  FADD.FTZ R2, R2, UR5 ;  /* 0x0000000502027e21 */ /* 0x002fce0008010000 */
[----:B------:R-:W1:Y:S01]  /*a1f0*/  @!P1 MUFU.EX2 R21, R21 ;  /* 0x0000001500159308 */ /* 0x000e620000000800 */
[----:B------:R-:W-:Y:S01]  /*a200*/  @!P0 FADD.FTZ R20, R20, 1 ;  /* 0x3f80000014148421 */ /* 0x000fe20000010000 */
[----:B------:R-:W-:Y:S01]  /*a210*/  FSETP.GTU.FTZ.AND P2, PT, R0, 20, PT ;  /* 0x41a000000000780b */ /* 0x000fe20003f5c000 */
[----:B--2---:R-:W-:Y:S01]  /*a220*/  @!P5 FADD.FTZ R9, R9, 1 ;  /* 0x3f8000000909d421 */ /* 0x004fe20000010000 */
[----:B------:R-:W-:Y:S01]  /*a230*/  FSETP.GTU.FTZ.AND P3, PT, R2, 20, PT ;  /* 0x41a000000200780b */ /* 0x000fe20003f7c000 */
[----:B------:R-:W-:-:S03]  /*a240*/  FADD.FTZ R3, R3, UR5 ;  /* 0x0000000503037e21 */ /* 0x000fc60008010000 */
[----:B------:R-:W2:Y:S01]  /*a250*/  @!P0 MUFU.RCP R23, R20 ;  /* 0x0000001400178308 */ /* 0x000ea20000001000 */
[----:B0-----:R-:W-:Y:S01]  /*a260*/  @!P4 FMUL.FTZ R26, R26, R7 ;  /* 0x000000071a1ac220 */ /* 0x001fe20000410000 */
[----:B------:R-:W-:-:S06]  /*a270*/  FSETP.GTU.FTZ.AND P4, PT, R3, 20, PT ;  /* 0x41a000000300780b */ /* 0x000fcc0003f9c000 */
[----:B------:R-:W0:Y:S01]  /*a280*/  @!P5 MUFU.RCP R22, R9 ;  /* 0x000000090016d308 */ /* 0x000e220000001000 */
[----:B-1----:R-:W-:Y:S02]  /*a290*/  @!P1 FADD.FTZ R21, R21, 1 ;  /* 0x3f80000015159421 */ /* 0x002fe40000010000 */
[----:B------:R-:W-:-:S05]  /*a2a0*/  @!P2 FMUL.FTZ R0, R0, -1.4426950216293334961 ;  /* 0xbfb8aa3b0000a820 */ /* 0x000fca0000410000 */
[----:B------:R-:W1:Y:S01]  /*a2b0*/  @!P1 MUFU.RCP R58, R21 ;  /* 0x00000015003a9308 */ /* 0x000e620000001000 */
[----:B------:R-:W-:Y:S02]  /*a2c0*/  @!P3 FMUL.FTZ R2, R2, -1.4426950216293334961 ;  /* 0xbfb8aa3b0202b820 */ /* 0x000fe40000410000 */
[----:B---3--:R-:W-:Y:S02]  /*a2d0*/  FADD.FTZ R5, R5, UR5 ;  /* 0x0000000505057e21 */ /* 0x008fe40008010000 */
[----:B-----5:R-:W-:Y:S02]  /*a2e0*/  FADD.FTZ R4, R4, UR5 ;  /* 0x0000000504047e21 */ /* 0x020fe40008010000 */
[----:B--2---:R-:W-:Y:S01]  /*a2f0*/  @!P0 FMUL.FTZ R28, R28, R23 ;  /* 0x000000171c1c8220 */ /* 0x004fe20000410000 */
[----:B------:R-:W-:Y:S01]  /*a300*/  FSETP.GTU.FTZ.AND P0, PT, R5, 20, PT ;  /* 0x41a000000500780b */ /* 0x000fe20003f1c000 */
[----:B------:R-:W-:Y:S01]  /*a310*/  @!P4 FMUL.FTZ R3, R3, -1.4426950216293334961 ;  /* 0xbfb8aa3b0303c820 */ /* 0x000fe20000410000 */
[----:B------:R-:W2:Y:S01]  /*a320*/  @!P2 MUFU.EX2 R0, R0 ;  /* 0x000000000000a308 */ /* 0x000ea20000000800 */
[----:B0-----:R-:W-:Y:S01]  /*a330*/  @!P5 FMUL.FTZ R27, R27, R22 ;  /* 0x000000161b1bd220 */ /* 0x001fe20000410000 */
[----:B------:R-:W-:Y:S01]  /*a340*/  FSETP.GTU.FTZ.AND P5, PT, R4, 20, PT ;  /* 0x41a000000400780b */ /* 0x000fe20003fbc000 */
[----:B----4-:R-:W-:-:S05]  /*a350*/  FADD.FTZ R6, R6, UR5 ;  /* 0x0000000506067e21 */ /* 0x010fca0008010000 */
[----:B------:R-:W0:Y:S01]  /*a360*/  @!P3 MUFU.EX2 R2, R2 ;  /* 0x000000020002b308 */ /* 0x000e220000000800 */
[----:B-1----:R-:W-:Y:S01]  /*a370*/  @!P1 FMUL.FTZ R29, R29, R58 ;  /* 0x0000003a1d1d9220 */ /* 0x002fe20000410000 */
[----:B------:R-:W-:-:S06]  /*a380*/  FSETP.GTU.FTZ.AND P1, PT, R6, 20, PT ;  /* 0x41a000000600780b */ /* 0x000fcc0003f3c000 */
[----:B------:R-:W1:Y:S01]  /*a390*/  @!P4 MUFU.EX2 R3, R3 ;  /* 0x000000030003c308 */ /* 0x000e620000000800 */
[----:B------:R-:W-:Y:S02]  /*a3a0*/  @!P0 FMUL.FTZ R9, R5, -1.4426950216293334961 ;  /* 0xbfb8aa3b05098820 */ /* 0x000fe40000410000 */
[----:B------:R-:W-:Y:S02]  /*a3b0*/  @!P5 FMUL.FTZ R7, R4, -1.4426950216293334961 ;  /* 0xbfb8aa3b0407d820 */ /* 0x000fe40000410000 */
[----:B--2---:R-:W-:Y:S02]  /*a3c0*/  @!P2 FADD.FTZ R4, R0, 1 ;  /* 0x3f8000000004a421 */ /* 0x004fe40000010000 */
[----:B------:R-:W2:Y:S01]  /*a3d0*/  LDS R0, [R108.X4+0x2c] ;  /* 0x00002c006c007984 */ /* 0x000ea20000004800 */
[----:B0-----:R-:W-:Y:S01]  /*a3e0*/  @!P3 FADD.FTZ R5, R2, 1 ;  /* 0x3f8000000205b421 */ /* 0x001fe20000010000 */
[----:B------:R-:W0:Y:S02]  /*a3f0*/  @!P0 MUFU.EX2 R9, R9 ;  /* 0x0000000900098308 */ /* 0x000e240000000800 */
[----:B------:R-:W3:Y:S01]  /*a400*/  LDS R2, [R108.X4+0x30] ;  /* 0x000030006c027984 */ /* 0x000ee20000004800 */
[----:B------:R-:W-:-:S02]  /*a410*/  @!P1 FMUL.FTZ R20, R6, -1.4426950216293334961 ;  /* 0xbfb8aa3b06149820 */ /* 0x000fc40000410000 */
[----:B-1----:R-:W-:-:S03]  /*a420*/  @!P4 FADD.FTZ R6, R3, 1 ;  /* 0x3f8000000306c421 */ /* 0x002fc60000010000 */
[----:B------:R1:W-:Y:S01]  /*a430*/  @!P2 MUFU.RCP R21, R4 ;  /* 0x000000040015a308 */ /* 0x0003e20000001000 */
[----:B------:R-:W4:Y:S07]  /*a440*/  LDS R3, [R108.X4+0x34] ;  /* 0x000034006c037984 */ /* 0x000f2e0000004800 */
[----:B------:R-:W5:Y:S01]  /*a450*/  @!P5 MUFU.EX2 R7, R7 ;  /* 0x000000070007d308 */ /* 0x000f620000000800 */
[----:B-1----:R-:W1:Y:S01]  /*a460*/  LDS R4, [R108.X4+0x38] ;  /* 0x000038006c047984 */ /* 0x002e620000004800 */
[----:B0-----:R-:W-:-:S06]  /*a470*/  @!P0 FADD.FTZ R9, R9, 1 ;  /* 0x3f80000009098421 */ /* 0x001fcc0000010000 */
[----:B------:R-:W0:Y:S08]  /*a480*/  @!P1 MUFU.EX2 R20, R20 ;  /* 0x0000001400149308 */ /* 0x000e300000000800 */
[----:B------:R0:W-:Y:S01]  /*a490*/  @!P3 MUFU.RCP R22, R5 ;  /* 0x000000050016b308 */ /* 0x0001e20000001000 */
[----:B-----5:R-:W-:-:S07]  /*a4a0*/  @!P5 FADD.FTZ R7, R7, 1 ;  /* 0x3f8000000707d421 */ /* 0x020fce0000010000 */
[----:B------:R-:W5:Y:S01]  /*a4b0*/  @!P0 MUFU.RCP R9, R9 ;  /* 0x0000000900098308 */ /* 0x000f620000001000 */
[----:B0-----:R-:W0:Y:S01]  /*a4c0*/  LDS R5, [R108.X4+0x3c] ;  /* 0x00003c006c057984 */ /* 0x001e220000004800 */
[----:B------:R-:W-:-:S06]  /*a4d0*/  @!P1 FADD.FTZ R20, R20, 1 ;  /* 0x3f80000014149421 */ /* 0x000fcc0000010000 */
[----:B------:R1:W4:Y:S08]  /*a4e0*/  @!P4 MUFU.RCP R23, R6 ;  /* 0x000000060017c308 */ /* 0x0003300000001000 */
[----:B------:R-:W4:Y:S01]  /*a4f0*/  @!P5 MUFU.RCP R58, R7 ;  /* 0x00000007003ad308 */ /* 0x000f220000001000 */
[----:B-1----:R-:W1:Y:S01]  /*a500*/  LDS R6, [R108.X4] ;  /* 0x000000006c067984 */ /* 0x002e620000004800 */
[----:B-----5:R-:W-:-:S02]  /*a510*/  @!P0 FMUL.FTZ R34, R34, R9 ;  /* 0x0000000922228220 */ /* 0x020fc40000410000 */
[----:B--2---:R-:W-:Y:S01]  /*a520*/  FADD.FTZ R0, R0, UR5 ;  /* 0x0000000500007e21 */ /* 0x004fe20008010000 */
[----:B------:R-:W-:Y:S01]  /*a530*/  BAR.SYNC.DEFER_BLOCKING 0x0 ;  /* 0x0000000000007b1d */ /* 0x000fe20000010000 */
[----:B---3--:R-:W-:-:S05]  /*a540*/  FADD.FTZ R9, R2, UR5 ;  /* 0x0000000502097e21 */ /* 0x008fca0008010000 */
[----:B------:R-:W2:Y:S01]  /*a550*/  @!P1 MUFU.RCP R20, R20 ;  /* 0x0000001400149308 */ /* 0x000ea20000001000 */
[----:B----4-:R-:W-:Y:S01]  /*a560*/  @!P4 FMUL.FTZ R32, R32, R23 ;  /* 0x000000172020c220 */ /* 0x010fe20000410000 */
[----:B------:R-:W-:Y:S01]  /*a570*/  FSETP.GTU.FTZ.AND P4, PT, R9, 20, PT ;  /* 0x41a000000900780b */ /* 0x000fe20003f9c000 */
[----:B------:R-:W-:Y:S01]  /*a580*/  @!P5 FMUL.FTZ R33, R33, R58 ;  /* 0x0000003a2121d220 */ /* 0x000fe20000410000 */
[----:B------:R-:W-:Y:S01]  /*a590*/  FSETP.GTU.FTZ.AND P5, PT, R0, 20, PT ;  /* 0x41a000000000780b */ /* 0x000fe20003fbc000 */
[----:B------:R-:W-:Y:S01]  /*a5a0*/  FADD.FTZ R58, R3, UR5 ;  /* 0x00000005033a7e21 */ /* 0x000fe20008010000 */
[----:B------:R-:W-:Y:S01]  /*a5b0*/  LOP3.LUT R7, R146, 0xfffffe00, RZ, 0xc0, !PT ;  /* 0xfffffe0092077812 */ /* 0x000fe200078ec0ff */
[----:B------:R-:W-:Y:S02]  /*a5c0*/  FADD.FTZ R60, R4, UR5 ;  /* 0x00000005043c7e21 */ /* 0x000fe40008010000 */
[----:B------:R-:W-:Y:S01]  /*a5d0*/  @!P3 FMUL.FTZ R31, R31, R22 ;  /* 0x000000161f1fb220 */ /* 0x000fe20000410000 */
[----:B------:R-:W-:Y:S01]  /*a5e0*/  FSETP.GTU.FTZ.AND P3, PT, R58, 20, PT ;  /* 0x41a000003a00780b */ /* 0x000fe20003f7c000 */
[----:B------:R-:W-:Y:S01]  /*a5f0*/  @!P2 FMUL.FTZ R30, R30, R21 ;  /* 0x000000151e1ea220 */ /* 0x000fe20000410000 */
[----:B------:R-:W-:-:S02]  /*a600*/  LEA R70, R144, R7, 0x4 ;  /* 0x0000000790467211 */ /* 0x000fc400078e20ff */
[----:B------:R-:W-:Y:S01]  /*a610*/  FSETP.GTU.FTZ.AND P2, PT, R60, 20, PT ;  /* 0x41a000003c00780b */ /* 0x000fe20003f5c000 */
[----:B--2---:R-:W-:Y:S01]  /*a620*/  @!P1 FMUL.FTZ R35, R35, R20 ;  /* 0x0000001423239220 */ /* 0x004fe20000410000 */
[C---:B------:R-:W-:Y:S02]  /*a630*/  IADD3 R7, R70.reuse, 0x1, RZ ;  /* 0x0000000146077810 */ /* 0x040fe40007ffe0ff */
[----:B------:R-:W-:Y:S01]  /*a640*/  IADD3 R20, R70, 0x2, RZ ;  /* 0x0000000246147810 */ /* 0x000fe20007ffe0ff */
[----:B------:R-:W-:Y:S01]  /*a650*/  @!P5 FMUL.FTZ R0, R0, -1.4426950216293334961 ;  /* 0xbfb8aa3b0000d820 */ /* 0x000fe20000410000 */
[C---:B------:R-:W-:Y:S01]  /*a660*/  IADD3 R21, R70.reuse, 0x3, RZ ;  /* 0x0000000346157810 */ /* 0x040fe20007ffe0ff */
[----:B------:R-:W-:Y:S01]  /*a670*/  @!P4 FMUL.FTZ R3, R9, -1.4426950216293334961 ;  /* 0xbfb8aa3b0903c820 */ /* 0x000fe20000410000 */
[C---:B------:R-:W-:Y:S02]  /*a680*/  IADD3 R22, R70.reuse, 0x4, RZ ;  /* 0x0000000446167810 */ /* 0x040fe40007ffe0ff */
[----:B------:R-:W-:-:S02]  /*a690*/  IADD3 R23, R70, 0x5, RZ ;  /* 0x0000000546177810 */ /* 0x000fc40007ffe0ff */
[-C--:B------:R-:W-:Y:S02]  /*a6a0*/  LEA.HI.SX32 R9, R7, R70.reuse, 0x1b ;  /* 0x0000004607097211 */ /* 0x080fe400078fdaff */
[----:B------:R-:W-:Y:S02]  /*a6b0*/  IADD3 R25, R70, 0x6, RZ ;  /* 0x0000000646197810 */ /* 0x000fe40007ffe0ff */
[-C--:B------:R-:W-:Y:S01]  /*a6c0*/  LEA.HI.SX32 R20, R20, R70.reuse, 0x1b ;  /* 0x0000004614147211 */ /* 0x080fe200078fdaff */
[----:B------:R2:W3:Y:S01]  /*a6d0*/  @!P5 MUFU.EX2 R2, R0 ;  /* 0x000000000002d308 */ /* 0x0004e20000000800 */
[C---:B------:R-:W-:Y:S02]  /*a6e0*/  IADD3 R41, R70.reuse, 0x7, RZ ;  /* 0x0000000746297810 */ /* 0x040fe40007ffe0ff */
[----:B------:R-:W-:Y:S01]  /*a6f0*/  LEA.HI.SX32 R21, R21, R70, 0x1b ;  /* 0x0000004615157211 */ /* 0x000fe200078fdaff */
[----:B------:R-:W-:Y:S01]  /*a700*/  STS [R108.X4], R57 ;  /* 0x000000396c007388 */ /* 0x000fe20000004800 */
[----:B------:R-:W-:-:S02]  /*a710*/  IADD3 R59, R70, 0x8, RZ ;  /* 0x00000008463b7810 */ /* 0x000fc40007ffe0ff */
[-C--:B------:R-:W-:Y:S01]  /*a720*/  LEA.HI.SX32 R22, R22, R70.reuse, 0x1b ;  /* 0x0000004616167211 */ /* 0x080fe200078fdaff */
[----:B0-----:R-:W-:Y:S01]  /*a730*/  FADD.FTZ R68, R5, UR5 ;  /* 0x0000000505447e21 */ /* 0x001fe20008010000 */
[----:B------:R-:W-:Y:S01]  /*a740*/  IADD3 R61, R70, 0x9, RZ ;  /* 0x00000009463d7810 */ /* 0x000fe20007ffe0ff */
[----:B--2---:R-:W-:Y:S01]  /*a750*/  @!P3 FMUL.FTZ R0, R58, -1.4426950216293334961 ;  /* 0xbfb8aa3b3a00b820 */ /* 0x004fe20000410000 */
[-C--:B------:R-:W-:Y:S01]  /*a760*/  LEA.HI.SX32 R23, R23, R70.reuse, 0x1b ;  /* 0x0000004617177211 */ /* 0x080fe200078fdaff */
[----:B------:R-:W-:Y:S01]  /*a770*/  STS [R9.X4+0x4], R56 ;  /* 0x0000043809007388 */ /* 0x000fe20000004800 */
[----:B------:R-:W-:Y:S01]  /*a780*/  IADD3 R62, R70, 0xa, RZ ;  /* 0x0000000a463e7810 */ /* 0x000fe20007ffe0ff */
[----:B------:R-:W-:Y:S01]  /*a790*/  @!P2 FMUL.FTZ R5, R60, -1.4426950216293334961 ;  /* 0xbfb8aa3b3c05a820 */ /* 0x000fe20000410000 */
        /* <DEDUP_REMOVED lines=20> */
[----:B------:R-:W-:-:S02]  /*a8e0*/  LEA.HI.SX32 R66, R66, R70, 0x1b ;  /* 0x0000004642427211 */ /* 0x000fc400078fdaff */
[----:B------:R-:W-:Y:S01]  /*a8f0*/  LEA.HI.SX32 R67, R67, R70, 0x1b ;  /* 0x0000004643437211 */ /* 0x000fe200078fdaff */
        /* <DEDUP_REMOVED lines=26> */
[----:B-1----:R-:W-:Y:S01]  /*aaa0*/  FADD.FTZ R7, R6, UR5 ;  /* 0x0000000506077e21 */ /* 0x002fe20008010000 */
[----:B------:R-:W-:-:S04]  /*aab0*/  FSETP.GTU.FTZ.AND P1, PT, R68, 20, PT ;  /* 0x41a000004400780b */ /* 0x000fc80003f3c000 */
[----:B------:R-:W1:Y:S01]  /*aac0*/  @!P4 MUFU.EX2 R3, R3 ;  /* 0x000000030003c308 */ /* 0x000e620000000800 */
[----:B------:R-:W-:-:S07]  /*aad0*/  FSETP.GTU.FTZ.AND P0, PT, R7, 20, PT ;  /* 0x41a000000700780b */ /* 0x000fce0003f1c000 */
[----:B------:R2:W4:Y:S01]  /*aae0*/  @!P3 MUFU.EX2 R4, R0 ;  /* 0x000000000004b308 */ /* 0x0005220000000800 */
[----:B------:R-:W5:Y:S01]  /*aaf0*/  LDS R42, [0x1080] ;  /* 0x00108000ff2a7984 */ /* 0x000f620000000800 */
[----:B------:R-:W-:-:S04]  /*ab00*/  @!P1 FMUL.FTZ R6, R68, -1.4426950216293334961 ;  /* 0xbfb8aa3b44069820 */ /* 0x000fc80000410000 */
[----:B--2---:R-:W-:Y:S02]  /*ab10*/  @!P0 FMUL.FTZ R0, R7, -1.4426950216293334961 ;  /* 0xbfb8aa3b07008820 */ /* 0x004fe40000410000 */
[----:B---3--:R-:W-:Y:S02]  /*ab20*/  @!P5 FADD.FTZ R2, R2, 1 ;  /* 0x3f8000000202d421 */ /* 0x008fe40000010000 */
[----:B-1----:R-:W-:Y:S02]  /*ab30*/  @!P4 FADD.FTZ R3, R3, 1 ;  /* 0x3f8000000303c421 */ /* 0x002fe40000010000 */
[----:B0-----:R-:W-:Y:S01]  /*ab40*/  IMAD R44, R166, c[0x0][0x2d8], RZ ;  /* 0x0000b600a62c7a24 */ /* 0x001fe200078e02ff */
[----:B------:R-:W0:Y:S01]  /*ab50*/  @!P2 MUFU.EX2 R5, R5 ;  /* 0x000000050005a308 */ /* 0x000e220000000800 */
[----:B----4-:R-:W-:Y:S02]  /*ab60*/  @!P3 FADD.FTZ R4, R4, 1 ;  /* 0x3f8000000404b421 */ /* 0x010fe40000010000 */
[----:B------:R-:W-:-:S05]  /*ab70*/  IMAD R85, R155, c[0x0][0x2dc], R44 ;  /* 0x0000b7009b557a24 */ /* 0x000fca00078e022c */
[----:B------:R-:W1:Y:S08]  /*ab80*/  @!P5 MUFU.RCP R7, R2 ;  /* 0x000000020007d308 */ /* 0x000e700000001000 */
[----:B------:R-:W2:Y:S08]  /*ab90*/  @!P1 MUFU.EX2 R6, R6 ;  /* 0x0000000600069308 */ /* 0x000eb00000000800 */
[----:B------:R3:W-:Y:S08]  /*aba0*/  @!P4 MUFU.RCP R50, R3 ;  /* 0x000000030032c308 */ /* 0x0007f00000001000 */
[----:B------:R-:W4:Y:S01]  /*abb0*/  @!P0 MUFU.EX2 R0, R0 ;  /* 0x0000000000008308 */ /* 0x000f220000000800 */
[----:B---3--:R-:W-:-:S05]  /*abc0*/  IMAD.WIDE.U32 R2, R155, c[0x0][0x2d8], RZ ;  /* 0x0000b6009b027a25 */ /* 0x008fca00078e00ff */
[----:B------:R-:W-:Y:S02]  /*abd0*/  IADD3 R3, R3, R85, RZ ;  /* 0x0000005503037210 */ /* 0x000fe40007ffe0ff */
[----:B------:R-:W3:Y:S01]  /*abe0*/  @!P3 MUFU.RCP R81, R4 ;  /* 0x000000040051b308 */ /* 0x000ee20000001000 */
[----:B------:R-:W-:Y:S02]  /*abf0*/  IMAD R46, R150, c[0x0][0x2e0], RZ ;  /* 0x0000b800962e7a24 */ /* 0x000fe400078e02ff */
[----:B------:R-:W-:-:S04]  /*ac00*/  IMAD.WIDE.U32 R2, R157, c[0x0][0x2e0], R2 ;  /* 0x0000b8009d027a25 */ /* 0x000fc800078e0002 */
[----:B0-----:R-:W-:Y:S02]  /*ac10*/  @!P2 FADD.FTZ R5, R5, 1 ;  /* 0x3f8000000505a421 */ /* 0x001fe40000010000 */
[----:B-1----:R-:W-:Y:S01]  /*ac20*/  @!P5 FMUL.FTZ R36, R36, R7 ;  /* 0x000000072424d220 */ /* 0x002fe20000410000 */
[----:B------:R-:W-:Y:S01]  /*ac30*/  IADD3 R2, P5, R93, R2, RZ ;  /* 0x000000025d027210 */ /* 0x000fe20007fbe0ff */
[----:B------:R-:W-:Y:S02]  /*ac40*/  IMAD R46, R157, c[0x0][0x2e4], R46 ;  /* 0x0000b9009d2e7a24 */ /* 0x000fe400078e022e */
[----:B--2---:R-:W-:Y:S02]  /*ac50*/  @!P1 FADD.FTZ R6, R6, 1 ;  /* 0x3f80000006069421 */ /* 0x004fe40000010000 */
[----:B----4-:R-:W-:Y:S01]  /*ac60*/  @!P0 FADD.FTZ R0, R0, 1 ;  /* 0x3f80000000008421 */ /* 0x010fe20000010000 */
[----:B------:R0:W1:Y:S01]  /*ac70*/  @!P2 MUFU.RCP R44, R5 ;  /* 0x00000005002ca308 */ /* 0x0000620000001000 */
[----:B---3--:R-:W-:Y:S01]  /*ac80*/  @!P3 FMUL.FTZ R38, R38, R81 ;  /* 0x000000512626b220 */ /* 0x008fe20000410000 */
[----:B-----5:R-:W-:-:S06]  /*ac90*/  ISETP.GE.AND P3, PT, R10, R42, PT ;  /* 0x0000002a0a00720c */ /* 0x020fcc0003f66270 */
[----:B------:R2:W3:Y:S01]  /*aca0*/  @!P1 MUFU.RCP R83, R6 ;  /* 0x0000000600539308 */ /* 0x0004e20000001000 */
[----:B0-----:R-:W-:Y:S01]  /*acb0*/  IADD3.X R5, R91, R46, R3, P5, !PT ;  /* 0x0000002e5b057210 */ /* 0x001fe20002ffe403 */
[----:B------:R-:W-:-:S06]  /*acc0*/  @!P4 FMUL.FTZ R37, R37, R50 ;  /* 0x000000322525c220 */ /* 0x000fcc0000410000 */
[----:B------:R-:W0:Y:S01]  /*acd0*/  @!P0 MUFU.RCP R3, R0 ;  /* 0x0000000000038308 */ /* 0x000e220000001000 */
[C---:B------:R-:W-:Y:S01]  /*ace0*/  LEA R7, P4, R10.reuse, c[0x0][0x330], 0x2 ;  /* 0x0000cc000a077a11 */ /* 0x040fe200078810ff */
[----:B------:R-:W-:Y:S03]  /*acf0*/  BSSY B0, `(.L_x_3281) ;  /* 0x0000016000007945 */ /* 0x000fe60003800000 */
[----:B------:R-:W-:Y:S02]  /*ad00*/  LEA.HI.X R4, R10, c[0x0][0x334], R11, 0x2, P4 ;  /* 0x0000cd000a047a11 */ /* 0x000fe400020f140b */
[----:B--2---:R-:W-:Y:S01]  /*ad10*/  LEA R6, P4, R2, R7, 0x2 ;  /* 0x0000000702067211 */ /* 0x004fe200078810ff */
[----:B-1----:R-:W-:Y:S01]  /*ad20*/  @!P2 FMUL.FTZ R39, R39, R44 ;  /* 0x0000002c2727a220 */ /* 0x002fe20000410000 */
[-C--:B------:R-:W-:Y:S01]  /*ad30*/  ISETP.GE.AND P2, PT, R139, R42.reuse, PT ;  /* 0x0000002a8b00720c */ /* 0x080fe20003f46270 */
[----:B---3--:R-:W-:Y:S01]  /*ad40*/  @!P1 FMUL.FTZ R40, R40, R83 ;  /* 0x0000005328289220 */ /* 0x008fe20000410000 */
[----:B------:R-:W-:-:S02]  /*ad50*/  ISETP.GE.AND P1, PT, R140, R42, PT ;  /* 0x0000002a8c00720c */ /* 0x000fc40003f26270 */
[----:B------:R-:W-:Y:S02]  /*ad60*/  ISETP.GE.AND P5, PT, R138, R42, PT ;  /* 0x0000002a8a00720c */ /* 0x000fe40003fa6270 */
[----:B------:R-:W-:Y:S01]  /*ad70*/  LEA.HI.X R7, R2, R4, R5, 0x2, P4 ;  /* 0x0000000402077211 */ /* 0x000fe200020f1405 */
[----:B0-----:R-:W-:Y:S01]  /*ad80*/  @!P0 FMUL.FTZ R24, R24, R3 ;  /* 0x0000000318188220 */ /* 0x001fe20000410000 */
        /* <DEDUP_REMOVED lines=12> */
.L_x_3282:
[----:B------:R-:W-:Y:S05]  /*ae50*/  BSYNC B0 ;  /* 0x0000000000007941 */ /* 0x000fea0003800000 */
.L_x_3281:
        /* <DEDUP_REMOVED lines=98> */
.L_x_3284:
[----:B------:R-:W-:Y:S05]  /*b480*/  BSYNC B0 ;  /* 0x0000000000007941 */ /* 0x000fea0003800000 */
.L_x_3283:
[----:B------:R-:W-:Y:S01]  /*b490*/  MOV R3, R29 ;  /* 0x0000001d00037202 */ /* 0x000fe20000000f00 */
[----:B------:R-:W-:Y:S01]  /*b4a0*/  IMAD R4, R150, c[0x0][0x300], RZ ;  /* 0x0000c00096047a24 */ /* 0x000fe200078e02ff */
[----:B------:R-:W-:Y:S01]  /*b4b0*/  IADD3 R0, P0, R109, -0xf80, RZ ;  /* 0xfffff0806d007810 */ /* 0x000fe20007f1e0ff */
[----:B------:R-:W-:Y:S01]  /*b4c0*/  UIADD3 UR15, UP0, UR15, -0x1000, URZ ;  /* 0xfffff0000f0f7890 */ /* 0x000fe2000ff1e03f */
[-C--:B------:R-:W-:Y:S01]  /*b4d0*/  ISETP.GE.AND P2, PT, R141, R20.reuse, PT ;  /* 0x000000148d00720c */ /* 0x080fe20003f46270 */
[----:B------:R-:W-:Y:S01]  /*b4e0*/  IMAD.WIDE.U32 R2, R157, c[0x0][0x300], R2 ;  /* 0x0000c0009d027a25 */ /* 0x000fe200078e0002 */
[----:B------:R-:W-:Y:S01]  /*b4f0*/  IADD3 R0, P1, R0, c[0x0][0x340], RZ ;  /* 0x0000d00000007a10 */ /* 0x000fe20007f3e0ff */
[----:B------:R-:W-:Y:S01]  /*b500*/  UIADD3 UR17, UP1, UR17, -0x1000, URZ ;  /* 0xfffff00011117890 */ /* 0x000fe2000ff3e03f */
[----:B------:R-:W-:Y:S01]  /*b510*/  ISETP.GE.AND P3, PT, R137, R20, PT ;  /* 0x000000148900720c */ /* 0x000fe20003f66270 */
[----:B------:R-:W-:Y:S01]  /*b520*/  IMAD R5, R157, c[0x0][0x304], R4 ;  /* 0x0000c1009d057a24 */ /* 0x000fe200078e0204 */
[----:B------:R-:W-:Y:S01]  /*b530*/  IADD3.X R4, R110, -0x1, RZ, P0, !PT ;  /* 0xffffffff6e047810 */ /* 0x000fe200007fe4ff */
[----:B------:R-:W-:Y:S01]  /*b540*/  UIADD3 UR9, UP2, UR9, -0x1000, URZ ;  /* 0xfffff00009097890 */ /* 0x000fe2000ff5e03f */
[----:B------:R-:W-:Y:S01]  /*b550*/  IADD3 R93, P0, R93, R2, RZ ;  /* 0x000000025d5d7210 */ /* 0x000fe20007f1e0ff */
[----:B------:R-:W-:Y:S01]  /*b560*/  UIADD3.X UR16, UR16, -0x1, URZ, UP0, !UPT ;  /* 0xffffffff10107890 */ /* 0x000fe200087fe43f */
[----:B------:R-:W-:Y:S01]  /*b570*/  IADD3.X R4, R4, c[0x0][0x344], RZ, P1, !PT ;  /* 0x0000d10004047a10 */ /* 0x000fe20000ffe4ff */
[----:B------:R-:W-:Y:S01]  /*b580*/  UIADD3.X UR18, UR18, -0x1, URZ, UP1, !UPT ;  /* 0xffffffff12127890 */ /* 0x000fe20008ffe43f */
[----:B------:R-:W-:Y:S01]  /*b590*/  IADD3.X R3, R91, R5, R3, P0, !PT ;  /* 0x000000055b037210 */ /* 0x000fe200007fe403 */
[----:B------:R-:W-:Y:S01]  /*b5a0*/  UIADD3.X UR14, UR14, -0x1, URZ, UP2, !UPT ;  /* 0xffffffff0e0e7890 */ /* 0x000fe200097fe43f */
[----:B------:R-:W-:-:S02]  /*b5b0*/  LEA R2, P0, R93, R0, 0x2 ;  /* 0x000000005d027211 */ /* 0x000fc400078010ff */
[----:B------:R-:W-:Y:S02]  /*b5c0*/  ISETP.GE.AND P4, PT, R136, R20, PT ;  /* 0x000000148800720c */ /* 0x000fe40003f86270 */
        /* <DEDUP_REMOVED lines=34> */
.L_x_3194:
        /* <DEDUP_REMOVED lines=29> */
.L_x_3287:
[----:B------:R-:W-:Y:S05]  /*b9c0*/  BSYNC B0 ;  /* 0x0000000000007941 */ /* 0x000fea0003800000 */
.L_x_3286:
[----:B------:R-:W-:Y:S01]  /*b9d0*/  BSSY B0, `(.L_x_3288) ;  /* 0x000001d000007945 */ /* 0x000fe20003800000 */
[----:B------:R-:W-:Y:S05]  /*b9e0*/  @!P0 BRA `(.L_x_3289) ;  /* 0x000001a000008947 */ /* 0x000fea0003800000 */
[----:B------:R-:W-:Y:S06]  /*b9f0*/  BAR.SYNC.DEFER_BLOCKING 0x0 ;  /* 0x0000000000007b1d */ /* 0x000fec0000010000 */
[----:B------:R-:W4:Y:S04]  /*ba00*/  SHFL.DOWN P0, R0, R151, 0x1, 0x1f ;  /* 0x08201f0097007f89 */ /* 0x000f280000000000 */
[----:B------:R-:W5:Y:S04]  /*ba10*/  S2R R6, SR_LANEID ;  /* 0x0000000000067919 */ /* 0x000f680000000000 */
[----:B---3--:R-:W3:Y:S01]  /*ba20*/  S2R R15, SR_TID.X ;  /* 0x00000000000f7919 */ /* 0x008ee20000002100 */
[----:B----4-:R-:W-:Y:S01]  /*ba30*/  @P0 FADD R0, R0, R151 ;  /* 0x0000009700000221 */ /* 0x010fe20000000000 */
[----:B-----5:R-:W-:-:S04]  /*ba40*/  ISETP.NE.AND P2, PT, R6, RZ, PT ;  /* 0x000000ff0600720c */ /* 0x020fc80003f45270 */
[----:B------:R-:W4:Y:S01]  /*ba50*/  SHFL.DOWN P0, R3, R0, 0x2, 0x1f ;  /* 0x08401f0000037f89 */ /* 0x000f220000000000 */
[----:B---3--:R-:W-:-:S08]  /*ba60*/  ISETP.NE.AND P1, PT, R15, RZ, PT ;  /* 0x000000ff0f00720c */ /* 0x008fd00003f25270 */
[----:B------:R-:W-:-:S04]  /*ba70*/  @!P2 SHF.R.S32.HI R6, RZ, 0x1f, R15 ;  /* 0x0000001fff06a819 */ /* 0x000fc8000001140f */
[----:B------:R-:W-:Y:S01]  /*ba80*/  @!P2 LEA.HI R6, R6, R15, RZ, 0x5 ;  /* 0x0000000f0606a211 */ /* 0x000fe200078f28ff */
[----:B----4-:R-:W-:-:S05]  /*ba90*/  @P0 FADD R3, R0, R3 ;  /* 0x0000000300030221 */ /* 0x010fca0000000000 */
[----:B------:R-:W3:Y:S02]  /*baa0*/  SHFL.DOWN P0, R2, R3, 0x4, 0x1f ;  /* 0x08801f0003027f89 */ /* 0x000ee40000000000 */
[----:B---3--:R-:W-:Y:S01]  /*bab0*/  @P0 FADD R2, R3, R2 ;  /* 0x0000000203020221 */ /* 0x008fe20000000000 */
[----:B------:R-:W-:-:S04]  /*bac0*/  @!P2 SHF.R.S32.HI R3, RZ, 0x5, R6 ;  /* 0x00000005ff03a819 */ /* 0x000fc80000011406 */
        /* <DEDUP_REMOVED lines=9> */
[----:B------:R3:W-:Y:S01]  /*bb60*/  RED.E.ADD.F32.FTZ.RN.STRONG.GPU [R12.64], R4 ;  /* 0x000000040c00798e */ /* 0x0007e2000c10e78c */
[----:B------:R-:W-:Y:S01]  /*bb70*/  HFMA2.MMA R15, -RZ, RZ, 0, 0 ;  /* 0x00000000ff0f7435 */ /* 0x000fe200000001ff */
[----:B------:R-:W-:Y:S05]  /*bb80*/  BRA `(.L_x_3290) ;  /* 0x0000001000007947 */ /* 0x000fea0003800000 */
.L_x_3289:
[----:B---3--:R-:W3:Y:S02]  /*bb90*/  S2R R15, SR_TID.X ;  /* 0x00000000000f7919 */ /* 0x008ee40000002100 */
.L_x_3290:
[----:B------:R-:W-:Y:S05]  /*bba0*/  BSYNC B0 ;  /* 0x0000000000007941 */ /* 0x000fea0003800000 */
.L_x_3288:
        /* <DEDUP_REMOVED lines=10> */
.L_x_3291:
[----:B0-----:R-:W3:Y:S01]  /*bc50*/  LDS R17, [R15.X4+0x3650] ;  /* 0x003650000f117984 */ /* 0x001ee20000004800 */
[----:B------:R-:W-:Y:S01]  /*bc60*/  SHF.R.S32.HI R0, RZ, 0x1f, R15 ;  /* 0x0000001fff007819 */ /* 0x000fe2000001140f */
[----:B------:R-:W-:Y:S01]  /*bc70*/  YIELD ;  /* 0x0000000000007946 */ /* 0x000fe20003800000 */
[----:B------:R-:W-:Y:S01]  /*bc80*/  MOV R8, R2 ;  /* 0x0000000200087202 */ /* 0x000fe20000000f00 */
[----:B------:R4:W5:Y:S01]  /*bc90*/  LDS R19, [R15.X4+0x3a50] ;  /* 0x003a50000f137984 */ /* 0x0009620000004800 */
[----:B------:R-:W-:Y:S01]  /*bca0*/  MOV R9, R23 ;  /* 0x0000001700097202 */ /* 0x000fe20000000f00 */
[C---:B------:R-:W-:Y:S01]  /*bcb0*/  IMAD R12, R0.reuse, c[0x0][0x290], RZ ;  /* 0x0000a400000c7a24 */ /* 0x040fe200078e02ff */
[----:B------:R-:W-:Y:S01]  /*bcc0*/  MOV R6, R4 ;  /* 0x0000000400067202 */ /* 0x000fe20000000f00 */
[----:B------:R-:W-:Y:S01]  /*bcd0*/  IMAD R0, R0, c[0x0][0x2d0], RZ ;  /* 0x0000b40000007a24 */ /* 0x000fe200078e02ff */
[----:B------:R-:W-:Y:S01]  /*bce0*/  MOV R7, R21 ;  /* 0x0000001500077202 */ /* 0x000fe20000000f00 */
[----:B0-----:R-:W-:-:S04]  /*bcf0*/  IMAD.WIDE.U32 R10, R15, c[0x0][0x2d0], R8 ;  /* 0x0000b4000f0a7a25 */ /* 0x001fc800078e0008 */
        /* <DEDUP_REMOVED lines=15> */
.L_x_3237:
[----:B------:R-:W-:Y:S01]  /*bdf0*/  HFMA2.MMA R227, -RZ, RZ, 0, 5.9604644775390625e-08 ;  /* 0x00000001ffe37435 */ /* 0x000fe200000001ff */
[----:B------:R-:W-:Y:S02]  /*be00*/  MOV R226, R6 ;  /* 0x0000000600e27202 */ /* 0x000fe40000000f00 */
[----:B------:R-:W-:-:S02]  /*be10*/  MOV R228, RZ ;  /* 0x000000ff00e47202 */ /* 0x000fc40000000f00 */
[----:B------:R-:W-:Y:S02]  /*be20*/  MOV R229, 0xffffffff ;  /* 0xffffffff00e57802 */ /* 0x000fe40000000f00 */
[----:B------:R-:W-:Y:S02]  /*be30*/  MOV R4, 0xbe50 ;  /* 0x0000be5000047802 */ /* 0x000fe40000000f00 */
[----:B-1----:R-:W-:Y:S05]  /*be40*/  CALL.REL.NOINC `($__internal_131_$__cuda_sm70_shflsync_up) ;  /* 0x00000ed000007944 */ /* 0x002fea0003c00000 */
[----:B-1----:R-:W-:Y:S01]  /*be50*/  MOV R225, R226 ;  /* 0x000000e200e17202 */ /* 0x002fe20000000f00 */
[----:B0-----:R-:W-:Y:S05]  /*be60*/  BRA `(.L_x_3292) ;  /* 0xffffb76000007947 */ /* 0x001fea000383ffff */
.L_x_3238:
[----:B------:R-:W-:Y:S01]  /*be70*/  HFMA2.MMA R227, -RZ, RZ, 0, 5.9604644775390625e-08 ;  /* 0x00000001ffe37435 */ /* 0x000fe200000001ff */
[----:B------:R-:W-:Y:S02]  /*be80*/  MOV R226, R7 ;  /* 0x0000000700e27202 */ /* 0x000fe40000000f00 */
[----:B------:R-:W-:Y:S02]  /*be90*/  MOV R228, RZ ;  /* 0x000000ff00e47202 */ /* 0x000fe40000000f00 */
[----:B------:R-:W-:Y:S02]  /*bea0*/  MOV R229, 0xffffffff ;  /* 0xffffffff00e57802 */ /* 0x000fe40000000f00 */
[----:B------:R-:W-:-:S02]  /*beb0*/  MOV R4, 0xbed0 ;  /* 0x0000bed000047802 */ /* 0x000fc40000000f00 */
[----:B012---:R-:W-:Y:S05]  /*bec0*/  CALL.REL.NOINC `($__internal_131_$__cuda_sm70_shflsync_up) ;  /* 0x00000e5000007944 */ /* 0x007fea0003c00000 */
        /* <DEDUP_REMOVED lines=10> */
[----:B------:R-:W-:Y:S05]  /*bf70*/  CALL.REL.NOINC `($__internal_131_$__cuda_sm70_shflsync_up) ;  /* 0x00000da000007944 */ /* 0x000fea0003c00000 */
[----:B0-----:R-:W-:Y:S01]  /*bf80*/  HFMA2.MMA R227, -RZ, RZ, 0, 1.1920928955078125e-07 ;  /* 0x00000002ffe37435 */ /* 0x001fe200000001ff */
[----:B-1----:R-:W-:Y:S02]  /*bf90*/  MOV R6, R226 ;  /* 0x000000e200067202 */ /* 0x002fe40000000f00 */
[----:B------:R-:W-:-:S02]  /*bfa0*/  MOV R226, R7 ;  /* 0x0000000700e27202 */ /* 0x000fc40000000f00 */
[----:B------:R-:W-:Y:S02]  /*bfb0*/  MOV R228, RZ ;  /* 0x000000ff00e47202 */ /* 0x000fe40000000f00 */
[----:B------:R-:W-:Y:S02]  /*bfc0*/  MOV R229, 0xffffffff ;  /* 0xffffffff00e57802 */ /* 0x000fe40000000f00 */
[----:B------:R-:W-:Y:S02]  /*bfd0*/  MOV R4, 0xbff0 ;  /* 0x0000bff000047802 */ /* 0x000fe40000000f00 */
[----:B------:R-:W-:Y:S05]  /*bfe0*/  CALL.REL.NOINC `($__internal_131_$__cuda_sm70_shflsync_up) ;  /* 0x00000d3000007944 */ /* 0x000fea0003c00000 */
        /* <DEDUP_REMOVED lines=8> */
[----:B------:R-:W-:Y:S05]  /*c070*/  CALL.REL.NOINC `($__internal_131_$__cuda_sm70_shflsync_up) ;  /* 0x00000ca000007944 */ /* 0x000fea0003c00000 */
[----:B0-----:R-:W-:Y:S01]  /*c080*/  HFMA2.MMA R227, -RZ, RZ, 0, 2.384185791015625e-07 ;  /* 0x00000004ffe37435 */ /* 0x001fe200000001ff */
[----:B-1----:R-:W-:Y:S02]  /*c090*/  MOV R6, R226 ;  /* 0x000000e200067202 */ /* 0x002fe40000000f00 */
[----:B------:R-:W-:Y:S02]  /*c0a0*/  MOV R226, R7 ;  /* 0x0000000700e27202 */ /* 0x000fe40000000f00 */
[----:B------:R-:W-:Y:S02]  /*c0b0*/  MOV R228, RZ ;  /* 0x000000ff00e47202 */ /* 0x000fe40000000f00 */
[----:B------:R-:W-:Y:S02]  /*c0c0*/  MOV R229, 0xffffffff ;  /* 0xffffffff00e57802 */ /* 0x000fe40000000f00 */
[----:B------:R-:W-:Y:S02]  /*c0d0*/  MOV R4, 0xc0f0 ;  /* 0x0000c0f000047802 */ /* 0x000fe40000000f00 */
[----:B------:R-:W-:Y:S05]  /*c0e0*/  CALL.REL.NOINC `($__internal_131_$__cuda_sm70_shflsync_up) ;  /* 0x00000c3000007944 */ /* 0x000fea0003c00000 */
        /* <DEDUP_REMOVED lines=8> */
[----:B------:R-:W-:Y:S05]  /*c170*/  CALL.REL.NOINC `($__internal_131_$__cuda_sm70_shflsync_up) ;  /* 0x00000ba000007944 */ /* 0x000fea0003c00000 */
[----:B0-----:R-:W-:Y:S01]  /*c180*/  HFMA2.MMA R227, -RZ, RZ, 0, 4.76837158203125e-07 ;  /* 0x00000008ffe37435 */ /* 0x001fe200000001ff */
[----:B-1----:R-:W-:Y:S02]  /*c190*/  MOV R6, R226 ;  /* 0x000000e200067202 */ /* 0x002fe40000000f00 */
[----:B------:R-:W-:Y:S02]  /*c1a0*/  MOV R226, R7 ;  /* 0x0000000700e27202 */ /* 0x000fe40000000f00 */
[----:B------:R-:W-:Y:S02]  /*c1b0*/  MOV R228, RZ ;  /* 0x000000ff00e47202 */ /* 0x000fe40000000f00 */
[----:B------:R-:W-:Y:S02]  /*c1c0*/  MOV R229, 0xffffffff ;  /* 0xffffffff00e57802 */ /* 0x000fe40000000f00 */
[----:B------:R-:W-:Y:S02]  /*c1d0*/  MOV R4, 0xc1f0 ;  /* 0x0000c1f000047802 */ /* 0x000fe40000000f00 */
[----:B------:R-:W-:Y:S05]  /*c1e0*/  CALL.REL.NOINC `($__internal_131_$__cuda_sm70_shflsync_up) ;  /* 0x00000b3000007944 */ /* 0x000fea0003c00000 */
        /* <DEDUP_REMOVED lines=10> */
[----:B------:R-:W-:Y:S05]  /*c290*/  CALL.REL.NOINC `($__internal_131_$__cuda_sm70_shflsync_up) ;  /* 0x00000a8000007944 */ /* 0x000fea0003c00000 */
[----:B0-----:R-:W-:Y:S01]  /*c2a0*/  HFMA2.MMA R227, -RZ, RZ, 0, 9.5367431640625e-07 ;  /* 0x00000010ffe37435 */ /* 0x001fe200000001ff */
[----:B-1----:R-:W-:Y:S02]  /*c2b0*/  MOV R225, R226 ;  /* 0x000000e200e17202 */ /* 0x002fe40000000f00 */
[----:B------:R-:W-:Y:S02]  /*c2c0*/  MOV R226, R7 ;  /* 0x0000000700e27202 */ /* 0x000fe40000000f00 */
[----:B------:R-:W-:Y:S02]  /*c2d0*/  MOV R228, RZ ;  /* 0x000000ff00e47202 */ /* 0x000fe40000000f00 */
[----:B------:R-:W-:-:S02]  /*c2e0*/  MOV R229, 0xffffffff ;  /* 0xffffffff00e57802 */ /* 0x000fc40000000f00 */
[----:B------:R-:W-:Y:S02]  /*c2f0*/  MOV R4, 0xc310 ;  /* 0x0000c31000047802 */ /* 0x000fe40000000f00 */
[----:B------:R-:W-:Y:S05]  /*c300*/  CALL.REL.NOINC `($__internal_131_$__cuda_sm70_shflsync_up) ;  /* 0x00000a1000007944 */ /* 0x000fea0003c00000 */
[----:B-1----:R-:W-:Y:S01]  /*c310*/  MOV R4, R226 ;  /* 0x000000e200047202 */ /* 0x002fe20000000f00 */
[----:B0-----:R-:W-:Y:S05]  /*c320*/  BRA `(.L_x_3293) ;  /* 0xffffb42000007947 */ /* 0x001fea000383ffff */
.L_x_3241:
[----:B------:R-:W-:Y:S01]  /*c330*/  HFMA2.MMA R227, -RZ, RZ, 0, 5.9604644775390625e-08 ;  /* 0x00000001ffe37435 */ /* 0x000fe200000001ff */
[----:B------:R-:W-:Y:S02]  /*c340*/  MOV R226, R222 ;  /* 0x000000de00e27202 */ /* 0x000fe40000000f00 */
[----:B------:R-:W-:Y:S02]  /*c350*/  MOV R228, RZ ;  /* 0x000000ff00e47202 */ /* 0x000fe40000000f00 */
[----:B------:R-:W-:Y:S02]  /*c360*/  MOV R229, 0xffffffff ;  /* 0xffffffff00e57802 */ /* 0x000fe40000000f00 */
[----:B------:R-:W-:Y:S02]  /*c370*/  MOV R4, 0xc390 ;  /* 0x0000c39000047802 */ /* 0x000fe40000000f00 */
[----:B01----:R-:W-:Y:S05]  /*c380*/  CALL.REL.NOINC `($__internal_131_$__cuda_sm70_shflsync_up) ;  /* 0x0000099000007944 */ /* 0x003fea0003c00000 */
[----:B0-----:R-:W-:Y:S01]  /*c390*/  HFMA2.MMA R227, -RZ, RZ, 0, 5.9604644775390625e-08 ;  /* 0x00000001ffe37435 */ /* 0x001fe200000001ff */
[----:B-1----:R-:W-:Y:S02]  /*c3a0*/  MOV R6, R226 ;  /* 0x000000e200067202 */ /* 0x002fe40000000f00 */
[----:B------:R-:W-:-:S02]  /*c3b0*/  MOV R226, R7 ;  /* 0x0000000700e27202 */ /* 0x000fc40000000f00 */
[----:B------:R-:W-:Y:S02]  /*c3c0*/  MOV R228, RZ ;  /* 0x000000ff00e47202 */ /* 0x000fe40000000f00 */
[----:B------:R-:W-:Y:S02]  /*c3d0*/  MOV R229, 0xffffffff ;  /* 0xffffffff00e57802 */ /* 0x000fe40000000f00 */
[----:B------:R-:W-:Y:S02]  /*c3e0*/  MOV R4, 0xc400 ;  /* 0x0000c40000047802 */ /* 0x000fe40000000f00 */
[----:B------:R-:W-:Y:S05]  /*c3f0*/  CALL.REL.NOINC `($__internal_131_$__cuda_sm70_shflsync_up) ;  /* 0x0000092000007944 */ /* 0x000fea0003c00000 */
[----:B------:R-:W-:Y:S01]  /*c400*/  HFMA2.MMA R233, -RZ, RZ, 0, 0 ;  /* 0x00000000ffe97435 */ /* 0x000fe200000001ff */
[----:B------:R-:W-:Y:S02]  /*c410*/  MOV R222, R6 ;  /* 0x0000000600de7202 */ /* 0x000fe40000000f00 */
[----:B-1----:R-:W-:Y:S02]  /*c420*/  MOV R224, R226 ;  /* 0x000000e200e07202 */ /* 0x002fe40000000f00 */
[----:B------:R-:W-:Y:S02]  /*c430*/  MOV R6, R20 ;  /* 0x0000001400067202 */ /* 0x000fe40000000f00 */
[----:B------:R-:W-:-:S02]  /*c440*/  MOV R235, 0x1f ;  /* 0x0000001f00eb7802 */ /* 0x000fc40000000f00 */
[----:B------:R-:W-:Y:S02]  /*c450*/  MOV R236, 0xffffffff ;  /* 0xffffffff00ec7802 */ /* 0x000fe40000000f00 */
[----:B------:R-:W-:Y:S02]  /*c460*/  MOV R4, 0xc480 ;  /* 0x0000c48000047802 */ /* 0x000fe40000000f00 */
[----:B0-----:R-:W-:Y:S05]  /*c470*/  CALL.REL.NOINC `($__internal_130_$__cuda_sm70_shflsync_idx_p) ;  /* 0x0000086000007944 */ /* 0x001fea0003c00000 */
[----:B-1----:R-:W-:Y:S01]  /*c480*/  MOV R20, R233 ;  /* 0x000000e900147202 */ /* 0x002fe20000000f00 */
[----:B------:R-:W-:Y:S01]  /*c490*/  HFMA2.MMA R233, -RZ, RZ, 0, 0 ;  /* 0x00000000ffe97435 */ /* 0x000fe200000001ff */
[----:B0-----:R-:W-:Y:S02]  /*c4a0*/  MOV R6, R21 ;  /* 0x0000001500067202 */ /* 0x001fe40000000f00 */
[----:B------:R-:W-:Y:S02]  /*c4b0*/  MOV R235, 0x1f ;  /* 0x0000001f00eb7802 */ /* 0x000fe40000000f00 */
[----:B------:R-:W-:Y:S02]  /*c4c0*/  MOV R236, 0xffffffff ;  /* 0xffffffff00ec7802 */ /* 0x000fe40000000f00 */
[----:B------:R-:W-:-:S02]  /*c4d0*/  MOV R4, 0xc4f0 ;  /* 0x0000c4f000047802 */ /* 0x000fc40000000f00 */
[----:B------:R-:W-:Y:S05]  /*c4e0*/  CALL.REL.NOINC `($__internal_130_$__cuda_sm70_shflsync_idx_p) ;  /* 0x000007f000007944 */ /* 0x000fea0003c00000 */
[----:B-1----:R-:W-:Y:S01]  /*c4f0*/  MOV R5, R233 ;  /* 0x000000e900057202 */ /* 0x002fe20000000f00 */
[----:B0-----:R-:W-:Y:S05]  /*c500*/  BRA `(.L_x_3294) ;  /* 0xffffb3c000007947 */ /* 0x001fea000383ffff */
.L_x_3244:
[----:B------:R-:W-:Y:S01]  /*c510*/  HFMA2.MMA R236, -RZ, RZ, 0, 5.9604644775390625e-08 ;  /* 0x00000001ffec7435 */ /* 0x000fe200000001ff */
[----:B------:R-:W-:-:S02]  /*c520*/  MOV R231, R6 ;  /* 0x0000000600e77202 */ /* 0x000fc40000000f00 */
[----:B------:R-:W-:Y:S02]  /*c530*/  MOV R234, 0x1f ;  /* 0x0000001f00ea7802 */ /* 0x000fe40000000f00 */
[----:B------:R-:W-:Y:S02]  /*c540*/  MOV R233, 0xffffffff ;  /* 0xffffffff00e97802 */ /* 0x000fe40000000f00 */
[----:B------:R-:W-:Y:S02]  /*c550*/  MOV R4, 0xc570 ;  /* 0x0000c57000047802 */ /* 0x000fe40000000f00 */
[----:B------:R-:W-:Y:S05]  /*c560*/  CALL.REL.NOINC `($__internal_129_$__cuda_sm70_shflsync_down) ;  /* 0x0000073000007944 */ /* 0x000fea0003c00000 */
[----:B-1----:R-:W-:Y:S01]  /*c570*/  MOV R227, R234 ;  /* 0x000000ea00e37202 */ /* 0x002fe20000000f00 */
[----:B0-----:R-:W-:Y:S05]  /*c580*/  BRA `(.L_x_3295) ;  /* 0xffffb86000007947 */ /* 0x001fea000383ffff */
.L_x_3245:
[----:B------:R-:W-:Y:S01]  /*c590*/  HFMA2.MMA R236, -RZ, RZ, 0, 5.9604644775390625e-08 ;  /* 0x00000001ffec7435 */ /* 0x000fe200000001ff */
[----:B------:R-:W-:Y:S02]  /*c5a0*/  MOV R231, R7 ;  /* 0x0000000700e77202 */ /* 0x000fe40000000f00 */
[----:B------:R-:W-:Y:S02]  /*c5b0*/  MOV R234, 0x1f ;  /* 0x0000001f00ea7802 */ /* 0x000fe40000000f00 */
[----:B------:R-:W-:-:S02]  /*c5c0*/  MOV R233, 0xffffffff ;  /* 0xffffffff00e97802 */ /* 0x000fc40000000f00 */
[----:B------:R-:W-:Y:S02]  /*c5d0*/  MOV R4, 0xc5f0 ;  /* 0x0000c5f000047802 */ /* 0x000fe40000000f00 */
[----:B01----:R-:W-:Y:S05]  /*c5e0*/  CALL.REL.NOINC `($__internal_129_$__cuda_sm70_shflsync_down) ;  /* 0x000006b000007944 */ /* 0x003fea0003c00000 */
        /* <DEDUP_REMOVED lines=9> */
[----:B------:R-:W-:Y:S05]  /*c680*/  CALL.REL.NOINC `($__internal_129_$__cuda_sm70_shflsync_down) ;  /* 0x0000061000007944 */ /* 0x000fea0003c00000 */
[----:B0-----:R-:W-:Y:S01]  /*c690*/  HFMA2.MMA R236, -RZ, RZ, 0, 1.1920928955078125e-07 ;  /* 0x00000002ffec7435 */ /* 0x001fe200000001ff */
[----:B-1----:R-:W-:Y:S02]  /*c6a0*/  MOV R6, R234 ;  /* 0x000000ea00067202 */ /* 0x002fe40000000f00 */
[----:B------:R-:W-:Y:S02]  /*c6b0*/  MOV R231, R7 ;  /* 0x0000000700e77202 */ /* 0x000fe40000000f00 */
[----:B------:R-:W-:Y:S02]  /*c6c0*/  MOV R234, 0x1f ;  /* 0x0000001f00ea7802 */ /* 0x000fe40000000f00 */
[----:B------:R-:W-:Y:S02]  /*c6d0*/  MOV R233, 0xffffffff ;  /* 0xffffffff00e97802 */ /* 0x000fe40000000f00 */
[----:B------:R-:W-:Y:S02]  /*c6e0*/  MOV R4, 0xc700 ;  /* 0x0000c70000047802 */ /* 0x000fe40000000f00 */
[----:B------:R-:W-:Y:S05]  /*c6f0*/  CALL.REL.NOINC `($__internal_129_$__cuda_sm70_shflsync_down) ;  /* 0x000005a000007944 */ /* 0x000fea0003c00000 */
[----:B-1----:R-:W-:Y:S01]  /*c700*/  @!P3 FFMA.FTZ R7, R227, R234, R7 ;  /* 0x000000eae307b223 */ /* 0x002fe20000010007 */
[----:B0-----:R-:W-:Y:S01]  /*c710*/  HFMA2.MMA R236, -RZ, RZ, 0, 2.384185791015625e-07 ;  /* 0x00000004ffec7435 */ /* 0x001fe200000001ff */
[----:B------:R-:W-:Y:S01]  /*c720*/  @!P3 FMUL.FTZ R227, R6, R227 ;  /* 0x000000e306e3b220 */ /* 0x000fe20000410000 */
[----:B------:R-:W-:-:S02]  /*c730*/  MOV R234, 0x1f ;  /* 0x0000001f00ea7802 */ /* 0x000fc40000000f00 */
[----:B------:R-:W-:Y:S02]  /*c740*/  MOV R233, 0xffffffff ;  /* 0xffffffff00e97802 */ /* 0x000fe40000000f00 */
[----:B------:R-:W-:Y:S02]  /*c750*/  MOV R231, R227 ;  /* 0x000000e300e77202 */ /* 0x000fe40000000f00 */
[----:B------:R-:W-:Y:S02]  /*c760*/  MOV R4, 0xc780 ;  /* 0x0000c78000047802 */ /* 0x000fe40000000f00 */
[----:B------:R-:W-:Y:S05]  /*c770*/  CALL.REL.NOINC `($__internal_129_$__cuda_sm70_shflsync_down) ;  /* 0x0000052000007944 */ /* 0x000fea0003c00000 */
[----:B0-----:R-:W-:Y:S01]  /*c780*/  HFMA2.MMA R236, -RZ, RZ, 0, 2.384185791015625e-07 ;  /* 0x00000004ffec7435 */ /* 0x001fe200000001ff */
[----:B-1----:R-:W-:Y:S02]  /*c790*/  MOV R6, R234 ;  /* 0x000000ea00067202 */ /* 0x002fe40000000f00 */
[----:B------:R-:W-:Y:S02]  /*c7a0*/  MOV R231, R7 ;  /* 0x0000000700e77202 */ /* 0x000fe40000000f00 */
[----:B------:R-:W-:Y:S02]  /*c7b0*/  MOV R234, 0x1f ;  /* 0x0000001f00ea7802 */ /* 0x000fe40000000f00 */
[----:B------:R-:W-:-:S02]  /*c7c0*/  MOV R233, 0xffffffff ;  /* 0xffffffff00e97802 */ /* 0x000fc40000000f00 */
[----:B------:R-:W-:Y:S02]  /*c7d0*/  MOV R4, 0xc7f0 ;  /* 0x0000c7f000047802 */ /* 0x000fe40000000f00 */
[----:B------:R-:W-:Y:S05]  /*c7e0*/  CALL.REL.NOINC `($__internal_129_$__cuda_sm70_shflsync_down) ;  /* 0x000004b000007944 */ /* 0x000fea0003c00000 */
[----:B-1----:R-:W-:Y:S01]  /*c7f0*/  @!P2 FFMA.FTZ R7, R227, R234, R7 ;  /* 0x000000eae307a223 */ /* 0x002fe20000010007 */
[----:B0-----:R-:W-:Y:S01]  /*c800*/  HFMA2.MMA R236, -RZ, RZ, 0, 4.76837158203125e-07 ;  /* 0x00000008ffec7435 */ /* 0x001fe200000001ff */
[----:B------:R-:W-:Y:S01]  /*c810*/  @!P2 FMUL.FTZ R227, R6, R227 ;  /* 0x000000e306e3a220 */ /* 0x000fe20000410000 */
[----:B------:R-:W-:Y:S02]  /*c820*/  MOV R234, 0x1f ;  /* 0x0000001f00ea7802 */ /* 0x000fe40000000f00 */
[----:B------:R-:W-:Y:S02]  /*c830*/  MOV R233, 0xffffffff ;  /* 0xffffffff00e97802 */ /* 0x000fe40000000f00 */
[----:B------:R-:W-:Y:S02]  /*c840*/  MOV R231, R227 ;  /* 0x000000e300e77202 */ /* 0x000fe40000000f00 */
[----:B------:R-:W-:Y:S02]  /*c850*/  MOV R4, 0xc870 ;  /* 0x0000c87000047802 */ /* 0x000fe40000000f00 */
[----:B------:R-:W-:Y:S05]  /*c860*/  CALL.REL.NOINC `($__internal_129_$__cuda_sm70_shflsync_down) ;  /* 0x0000043000007944 */ /* 0x000fea0003c00000 */
[----:B0-----:R-:W-:Y:S01]  /*c870*/  HFMA2.MMA R236, -RZ, RZ, 0, 4.76837158203125e-07 ;  /* 0x00000008ffec7435 */ /* 0x001fe200000001ff */
[----:B-1----:R-:W-:-:S02]  /*c880*/  MOV R6, R234 ;  /* 0x000000ea00067202 */ /* 0x002fc40000000f00 */
[----:B------:R-:W-:Y:S02]  /*c890*/  MOV R231, R7 ;  /* 0x0000000700e77202 */ /* 0x000fe40000000f00 */
[----:B------:R-:W-:Y:S02]  /*c8a0*/  MOV R234, 0x1f ;  /* 0x0000001f00ea7802 */ /* 0x000fe40000000f00 */
[----:B------:R-:W-:Y:S02]  /*c8b0*/  MOV R233, 0xffffffff ;  /* 0xffffffff00e97802 */ /* 0x000fe40000000f00 */
[----:B------:R-:W-:Y:S02]  /*c8c0*/  MOV R4, 0xc8e0 ;  /* 0x0000c8e000047802 */ /* 0x000fe40000000f00 */
[----:B------:R-:W-:Y:S05]  /*c8d0*/  CALL.REL.NOINC `($__internal_129_$__cuda_sm70_shflsync_down) ;  /* 0x000003c000007944 */ /* 0x000fea0003c00000 */
        /* <DEDUP_REMOVED lines=8> */
[----:B------:R-:W-:Y:S05]  /*c960*/  CALL.REL.NOINC `($__internal_129_$__cuda_sm70_shflsync_down) ;  /* 0x0000033000007944 */ /* 0x000fea0003c00000 */
[----:B0-----:R-:W-:Y:S01]  /*c970*/  HFMA2.MMA R236, -RZ, RZ, 0, 9.5367431640625e-07 ;  /* 0x00000010ffec7435 */ /* 0x001fe200000001ff */
[----:B-1----:R-:W-:Y:S02]  /*c980*/  MOV R6, R234 ;  /* 0x000000ea00067202 */ /* 0x002fe40000000f00 */
[----:B------:R-:W-:Y:S02]  /*c990*/  MOV R231, R7 ;  /* 0x0000000700e77202 */ /* 0x000fe40000000f00 */
[----:B------:R-:W-:Y:S02]  /*c9a0*/  MOV R234, 0x1f ;  /* 0x0000001f00ea7802 */ /* 0x000fe40000000f00 */
[----:B------:R-:W-:Y:S02]  /*c9b0*/  MOV R233, 0xffffffff ;  /* 0xffffffff00e97802 */ /* 0x000fe40000000f00 */
[----:B------:R-:W-:Y:S02]  /*c9c0*/  MOV R4, 0xc9e0 ;  /* 0x0000c9e000047802 */ /* 0x000fe40000000f00 */
[----:B------:R-:W-:Y:S05]  /*c9d0*/  CALL.REL.NOINC `($__internal_129_$__cuda_sm70_shflsync_down) ;  /* 0x000002c000007944 */ /* 0x000fea0003c00000 */
[----:B-1----:R-:W-:Y:S01]  /*c9e0*/  @!P0 FFMA.FTZ R7, R229, R234, R7 ;  /* 0x000000eae5078223 */ /* 0x002fe20000010007 */
[----:B0-----:R-:W-:Y:S01]  /*c9f0*/  HFMA2.MMA R233, -RZ, RZ, 0, 0 ;  /* 0x00000000ffe97435 */ /* 0x001fe200000001ff */
[----:B------:R-:W-:Y:S01]  /*ca00*/  @!P0 FMUL.FTZ R229, R6, R229 ;  /* 0x000000e506e58220 */ /* 0x000fe20000410000 */
[----:B------:R-:W-:-:S02]  /*ca10*/  MOV R235, 0x1f ;  /* 0x0000001f00eb7802 */ /* 0x000fc40000000f00 */
[----:B------:R-:W-:Y:S02]  /*ca20*/  MOV R236, 0xffffffff ;  /* 0xffffffff00ec7802 */ /* 0x000fe40000000f00 */
[----:B------:R-:W-:Y:S02]  /*ca30*/  MOV R6, R229 ;  /* 0x000000e500067202 */ /* 0x000fe40000000f00 */
[----:B------:R-:W-:Y:S02]  /*ca40*/  MOV R4, 0xca60 ;  /* 0x0000ca6000047802 */ /* 0x000fe40000000f00 */
[----:B------:R-:W-:Y:S05]  /*ca50*/  CALL.REL.NOINC `($__internal_130_$__cuda_sm70_shflsync_idx_p) ;  /* 0x0000028000007944 */ /* 0x000fea0003c00000 */
[----:B-1----:R-:W-:Y:S01]  /*ca60*/  MOV R227, R233 ;  /* 0x000000e900e37202 */ /* 0x002fe20000000f00 */
[----:B------:R-:W-:Y:S01]  /*ca70*/  HFMA2.MMA R233, -RZ, RZ, 0, 0 ;  /* 0x00000000ffe97435 */ /* 0x000fe200000001ff */
[----:B0-----:R-:W-:Y:S02]  /*ca80*/  MOV R6, R7 ;  /* 0x0000000700067202 */ /* 0x001fe40000000f00 */
[----:B------:R-:W-:Y:S02]  /*ca90*/  MOV R235, 0x1f ;  /* 0x0000001f00eb7802 */ /* 0x000fe40000000f00 */
[----:B------:R-:W-:-:S02]  /*caa0*/  MOV R236, 0xffffffff ;  /* 0xffffffff00ec7802 */ /* 0x000fc40000000f00 */
[----:B------:R-:W-:Y:S02]  /*cab0*/  MOV R4, 0xcad0 ;  /* 0x0000cad000047802 */ /* 0x000fe40000000f00 */
[----:B------:R-:W-:Y:S05]  /*cac0*/  CALL.REL.NOINC `($__internal_130_$__cuda_sm70_shflsync_idx_p) ;  /* 0x0000021000007944 */ /* 0x000fea0003c00000 */
[----:B0-----:R-:W-:Y:S01]  /*cad0*/  HFMA2.MMA R236, -RZ, RZ, 0, 5.9604644775390625e-08 ;  /* 0x00000001ffec7435 */ /* 0x001fe200000001ff */
[----:B-1----:R-:W-:Y:S02]  /*cae0*/  MOV R232, R233 ;  /* 0x000000e900e87202 */ /* 0x002fe40000000f00 */
[----:B------:R-:W-:Y:S02]  /*caf0*/  MOV R231, R229 ;  /* 0x000000e500e77202 */ /* 0x000fe40000000f00 */
[----:B------:R-:W-:Y:S02]  /*cb00*/  MOV R234, 0x1f ;  /* 0x0000001f00ea7802 */ /* 0x000fe40000000f00 */
[----:B------:R-:W-:Y:S02]  /*cb10*/  MOV R233, 0xffffffff ;  /* 0xffffffff00e97802 */ /* 0x000fe40000000f00 */
[----:B------:R-:W-:Y:S02]  /*cb20*/  MOV R4, 0xcb40 ;  /* 0x0000cb4000047802 */ /* 0x000fe40000000f00 */
[----:B------:R-:W-:Y:S05]  /*cb30*/  CALL.REL.NOINC `($__internal_129_$__cuda_sm70_shflsync_down) ;  /* 0x0000016000007944 */ /* 0x000fea0003c00000 */
[----:B0-----:R-:W-:Y:S01]  /*cb40*/  HFMA2.MMA R236, -RZ, RZ, 0, 5.9604644775390625e-08 ;  /* 0x00000001ffec7435 */ /* 0x001fe200000001ff */
[----:B-1----:R-:W-:-:S02]  /*cb50*/  MOV R6, R234 ;  /* 0x000000ea00067202 */ /* 0x002fc40000000f00 */
[----:B------:R-:W-:Y:S02]  /*cb60*/  MOV R231, R7 ;  /* 0x0000000700e77202 */ /* 0x000fe40000000f00 */
[----:B------:R-:W-:Y:S02]  /*cb70*/  MOV R234, 0x1f ;  /* 0x0000001f00ea7802 */ /* 0x000fe40000000f00 */
[----:B------:R-:W-:Y:S02]  /*cb80*/  MOV R233, 0xffffffff ;  /* 0xffffffff00e97802 */ /* 0x000fe40000000f00 */
[----:B------:R-:W-:Y:S02]  /*cb90*/  MOV R4, 0xcbb0 ;  /* 0x0000cbb000047802 */ /* 0x000fe40000000f00 */
[----:B------:R-:W-:Y:S05]  /*cba0*/  CALL.REL.NOINC `($__internal_129_$__cuda_sm70_shflsync_down) ;  /* 0x000000f000007944 */ /* 0x000fea0003c00000 */
[----:B0-----:R-:W-:Y:S01]  /*cbb0*/  HFMA2.MMA R233, -RZ, RZ, 0, 0 ;  /* 0x00000000ffe97435 */ /* 0x001fe200000001ff */
[----:B------:R-:W-:Y:S02]  /*cbc0*/  MOV R229, R6 ;  /* 0x0000000600e57202 */ /* 0x000fe40000000f00 */
[----:B------:R-:W-:Y:S02]  /*cbd0*/  MOV R6, R20 ;  /* 0x0000001400067202 */ /* 0x000fe40000000f00 */
[----:B------:R-:W-:-:S02]  /*cbe0*/  MOV R235, 0x1f ;  /* 0x0000001f00eb7802 */ /* 0x000fc40000000f00 */
[----:B------:R-:W-:Y:S02]  /*cbf0*/  MOV R236, 0xffffffff ;  /* 0xffffffff00ec7802 */ /* 0x000fe40000000f00 */
[----:B------:R-:W-:Y:S02]  /*cc00*/  MOV R4, 0xcc20 ;  /* 0x0000cc2000047802 */ /* 0x000fe40000000f00 */
[----:B-1----:R-:W-:Y:S05]  /*cc10*/  CALL.REL.NOINC `($__internal_130_$__cuda_sm70_shflsync_idx_p) ;  /* 0x000000c000007944 */ /* 0x002fea0003c00000 */
[----:B-1----:R-:W-:Y:S01]  /*cc20*/  MOV R231, R233 ;  /* 0x000000e900e77202 */ /* 0x002fe20000000f00 */
[----:B------:R-:W-:Y:S01]  /*cc30*/  HFMA2.MMA R233, -RZ, RZ, 0, 0 ;  /* 0x00000000ffe97435 */ /* 0x000fe200000001ff */
[----:B0-----:R-:W-:Y:S02]  /*cc40*/  MOV R6, R21 ;  /* 0x0000001500067202 */ /* 0x001fe40000000f00 */
[----:B------:R-:W-:Y:S02]  /*cc50*/  MOV R235, 0x1f ;  /* 0x0000001f00eb7802 */ /* 0x000fe40000000f00 */
[----:B------:R-:W-:Y:S02]  /*cc60*/  MOV R236, 0xffffffff ;  /* 0xffffffff00ec7802 */ /* 0x000fe40000000f00 */
[----:B------:R-:W-:-:S02]  /*cc70*/  MOV R4, 0xcc90 ;  /* 0x0000cc9000047802 */ /* 0x000fc40000000f00 */
[----:B------:R-:W-:Y:S05]  /*cc80*/  CALL.REL.NOINC `($__internal_130_$__cuda_sm70_shflsync_idx_p) ;  /* 0x0000005000007944 */ /* 0x000fea0003c00000 */
[----:B01----:R-:W-:Y:S05]  /*cc90*/  BRA `(.L_x_3296) ;  /* 0xffffb2f000007947 */ /* 0x003fea000383ffff */
        .weak           $__internal_129_$__cuda_sm70_shflsync_down
        .type           $__internal_129_$__cuda_sm70_shflsync_down,@function
        .size           $__internal_129_$__cuda_sm70_shflsync_down,($__internal_130_$__cuda_sm70_shflsync_idx_p - $__internal_129_$__cuda_sm70_shflsync_down)
$__internal_129_$__cuda_sm70_shflsync_down:
[----:B------:R-:W-:Y:S01]  /*cca0*/  HFMA2.MMA R5, -RZ, RZ, 0, 0 ;  /* 0x00000000ff057435 */ /* 0x000fe200000001ff */
[----:B------:R-:W-:Y:S04]  /*ccb0*/  WARPSYNC R233 ;  /* 0x000000e900007348 */ /* 0x000fe80003800000 */
[----:B------:R0:W1:Y:S01]  /*ccc0*/  SHFL.DOWN PT, R234, R231, R236, R234 ;  /* 0x080000ece7ea7389 */ /* 0x00006200000e00ea */
[----:B------:R-:W-:Y:S05]  /*ccd0*/  RET.REL.NODEC R4 `(_Z25selective_scan_bwd_kernelI32Selective_Scan_bwd_kernel_traitsILi64ELi16ELb0ELb1ELb0ELb1ELb1EffEEv12SSMParamsBwd) ;  /* 0xffff332004007950 */ /* 0x000fea0003c3ffff */
        .weak           $__internal_130_$__cuda_sm70_shflsync_idx_p
        .type           $__internal_130_$__cuda_sm70_shflsync_idx_p,@function
        .size           $__internal_130_$__cuda_sm70_shflsync_idx_p,($__internal_131_$__cuda_sm70_shflsync_up - $__internal_130_$__cuda_sm70_shflsync_idx_p)
$__internal_130_$__cuda_sm70_shflsync_idx_p:
[----:B------:R-:W-:Y:S01]  /*cce0*/  MOV R5, 0x0 ;  /* 0x0000000000057802 */ /* 0x000fe20000000f00 */
[----:B------:R-:W-:Y:S04]  /*ccf0*/  WARPSYNC R236 ;  /* 0x000000ec00007348 */ /* 0x000fe80003800000 */
[----:B------:R0:W1:Y:S01]  /*cd00*/  SHFL.IDX PT, R233, R6, R233, R235 ;  /* 0x000000e906e97389 */ /* 0x00006200000e00eb */
[----:B------:R-:W-:Y:S05]  /*cd10*/  RET.REL.NODEC R4 `(_Z25selective_scan_bwd_kernelI32Selective_Scan_bwd_kernel_traitsILi64ELi16ELb0ELb1ELb0ELb1ELb1EffEEv12SSMParamsBwd) ;  /* 0xffff32e004007950 */ /* 0x000fea0003c3ffff */
        .weak           $__internal_131_$__cuda_sm70_shflsync_up
        .type           $__internal_131_$__cuda_sm70_shflsync_up,@function
        .size           $__internal_131_$__cuda_sm70_shflsync_up,(.L_x_8947 - $__internal_131_$__cuda_sm70_shflsync_up)
$__internal_131_$__cuda_sm70_shflsync_up:
[----:B------:R-:W-:Y:S01]  /*cd20*/  HFMA2.MMA R5, -RZ, RZ, 0, 0 ;  /* 0x00000000ff057435 */ /* 0x000fe200000001ff */
[----:B------:R-:W-:Y:S04]  /*cd30*/  WARPSYNC R229 ;  /* 0x000000e500007348 */ /* 0x000fe80003800000 */
[----:B------:R0:W1:Y:S01]  /*cd40*/  SHFL.UP PT, R226, R226, R227, R228 ;  /* 0x040000e3e2e27389 */ /* 0x00006200000e00e4 */
[----:B------:R-:W-:Y:S05]  /*cd50*/  RET.REL.NODEC R4 `(_Z25selective_scan_bwd_kernelI32Selective_Scan_bwd_kernel_traitsILi64ELi16ELb0ELb1ELb0ELb1ELb1EffEEv12SSMParamsBwd) ;  /* 0xffff32a004007950 */ /* 0x000fea0003c3ffff */
.L_x_3297:
        /* <DEDUP_REMOVED lines=10> */
.L_x_8947:


//--------------------- .text._Z25selective_scan_bwd_kernelI32Selective_Scan_bwd_kernel_traitsILi64ELi16ELb0ELb1ELb1ELb0ELb0EffEEv12SSMParamsBwd --------------------------
	.section	.text._Z25selective_scan_bwd_kernelI32Selective_Scan_bwd_kernel_traitsILi64ELi16ELb0ELb1ELb1ELb0ELb0EffEEv12SSMParamsBwd,"ax",@progbits
	.sectioninfo	@"SHI_REGISTERS=255"
	.align	128
        .global         _Z25selective_scan_bwd_kernelI32Selective_Scan_bwd_kernel_traitsILi64ELi16ELb0ELb1ELb1ELb0ELb0EffEEv12SSMParamsBwd
        .type           _Z25selective_scan_bwd_kernelI32Selective_Scan_bwd_kernel_traitsILi64ELi16ELb0ELb1ELb1ELb0ELb0EffEEv12SSMParamsBwd,@function
        .size           _Z25selective_scan_bwd_kernelI32Selective_Scan_bwd_kernel_traitsILi64ELi16ELb0ELb1ELb1ELb0ELb0EffEEv12SSMParamsBwd,(.L_x_8950 - _Z25selective_scan_bwd_kernelI32Selective_Scan_bwd_kernel_traitsILi64ELi16ELb0ELb1ELb1ELb0ELb0EffEEv12SSMParamsBwd)
        .other          _Z25selective_scan_bwd_kernelI32Selective_Scan_bwd_kernel_traitsILi64ELi16ELb0ELb1ELb1ELb0ELb0EffEEv12SSMParamsBwd,@"STO_CUDA_ENTRY STV_DEFAULT"
_Z25selective_scan_bwd_kernelI32Selective_Scan_bwd_kernel_traitsILi64ELi16ELb0ELb1ELb1ELb0ELb0EffEEv12SSMParamsBwd:
.text._Z25selective_scan_bwd_kernelI32Selective_Scan_bwd_kernel_traitsILi64ELi16ELb0ELb1ELb1ELb0ELb0EffEEv12SSMParamsBwd:
        /* <DEDUP_REMOVED lines=15> */
[----:B------:R-:W-:Y:S01]  /*00f0*/  IMAD.MOV.U32 R158, RZ, RZ, c[0x0][0x174] ;  /* 0x00005d00ff9e7624 */ /* 0x000fe200078e00ff */
[----:B------:R-:W-:Y:S01]  /*0100*/  UMOV UR4, URZ ;  /* 0x0000003f00047c82 */ /* 0x000fe20008000000 */
[----:B------:R-:W4:Y:S01]  /*0110*/  S2R R160, SR_CTAID.X ;  /* 0x0000000000a07919 */ /* 0x000f220000002500 */
[----:B------:R-:W5:Y:S01]  /*0120*/  I2F.RP R0, R11 ;  /* 0x0000000b00007306 */ /* 0x000f620000209400 */
[----:B0-----:R-:W-:Y:S01]  /*0130*/  IABS R2, R162 ;  /* 0x000000a200027213 */ /* 0x001fe20000000000 */
[----:B------:R-:W-:Y:S01]  /*0140*/  IMAD R21, R161, c[0x0][0x280], RZ ;  /* 0x0000a000a1157a24 */ /* 0x000fe200078e02ff */
[C---:B------:R-:W-:Y:S01]  /*0150*/  ISETP.GE.AND P5, PT, R158.reuse, 0x1, PT ;  /* 0x000000019e00780c */ /* 0x040fe20003fa6270 */
[----:B------:R-:W-:Y:S01]  /*0160*/  UMOV UR5, URZ ;  /* 0x0000003f00057c82 */ /* 0x000fe20008000000 */
[----:B------:R-:W-:Y:S01]  /*0170*/  SHF.L.U32 R158, R158, 0xa, RZ ;  /* 0x0000000a9e9e7819 */ /* 0x000fe200000006ff */
[----:B------:R-:W-:Y:S01]  /*0180*/  IMAD R21, R162, c[0x0][0x284], R21 ;  /* 0x0000a100a2157a24 */ /* 0x000fe200078e0215 */
[----:B------:R-:W-:Y:S01]  /*0190*/  CS2R R122, SRZ ;  /* 0x00000000007a7805 */ /* 0x000fe2000001ff00 */
[----:B------:R-:W-:Y:S01]  /*01a0*/  CS2R R120, SRZ ;  /* 0x0000000000787805 */ /* 0x000fe2000001ff00 */
[----:B------:R-:W-:Y:S01]  /*01b0*/  CS2R R154, SRZ ;  /* 0x00000000009a7805 */ /* 0x000fe2000001ff00 */
[----:B-----5:R-:W0:Y:S01]  /*01c0*/  MUFU.RCP R0, R0 ;  /* 0x0000000000007308 */ /* 0x020e220000001000 */
[----:B----4-:R-:W-:Y:S01]  /*01d0*/  SHF.R.S32.HI R159, RZ, 0x1f, R160 ;  /* 0x0000001fff9f7819 */ /* 0x010fe200000114a0 */
[----:B-1----:R-:W-:-:S04]  /*01e0*/  IMAD.WIDE.U32 R4, R160, c[0x0][0x1e0], RZ ;  /* 0x00007800a0047a25 */ /* 0x002fc800078e00ff */
[C---:B------:R-:W-:Y:S02]  /*01f0*/  IMAD R9, R159.reuse, c[0x0][0x1e0], RZ ;  /* 0x000078009f097a24 */ /* 0x040fe400078e02ff */
[----:B------:R-:W-:Y:S01]  /*0200*/  IMAD R15, R159, c[0x0][0x190], RZ ;  /* 0x000064009f0f7a24 */ /* 0x000fe200078e02ff */
[----:B0-----:R-:W-:Y:S01]  /*0210*/  IADD3 R6, R0, 0xffffffe, RZ ;  /* 0x0ffffffe00067810 */ /* 0x001fe20007ffe0ff */
[C---:B------:R-:W-:Y:S02]  /*0220*/  IMAD R9, R160.reuse, c[0x0][0x1e4], R9 ;  /* 0x00007900a0097a24 */ /* 0x040fe400078e0209 */
[----:B------:R-:W-:Y:S01]  /*0230*/  IMAD R19, R160, c[0x0][0x194], R15 ;  /* 0x00006500a0137a24 */ /* 0x000fe200078e020f */
[----:B------:R0:W1:Y:S01]  /*0240*/  F2I.FTZ.U32.TRUNC.NTZ R7, R6 ;  /* 0x0000000600077305 */ /* 0x000062000021f000 */
[----:B------:R-:W-:Y:S01]  /*0250*/  IADD3 R15, R158, -0x400, RZ ;  /* 0xfffffc009e0f7810 */ /* 0x000fe20007ffe0ff */
[----:B------:R-:W-:Y:S02]  /*0260*/  IMAD.IADD R5, R5, 0x1, R9 ;  /* 0x0000000105057824 */ /* 0x000fe400078e0209 */
[----:B------:R-:W-:-:S04]  /*0270*/  IMAD R23, R159, c[0x0][0x1b0], RZ ;  /* 0x00006c009f177a24 */ /* 0x000fc800078e02ff */
[----:B------:R-:W-:Y:S01]  /*0280*/  IMAD R23, R160, c[0x0][0x1b4], R23 ;  /* 0x00006d00a0177a24 */ /* 0x000fe200078e0217 */
[----:B0-----:R-:W-:Y:S01]  /*0290*/  HFMA2.MMA R6, -RZ, RZ, 0, 0 ;  /* 0x00000000ff067435 */ /* 0x001fe200000001ff */
[----:B-1----:R-:W-:-:S04]  /*02a0*/  IMAD.MOV R8, RZ, RZ, -R7 ;  /* 0x000000ffff087224 */ /* 0x002fc800078e0a07 */
[----:B------:R-:W-:Y:S02]  /*02b0*/  IMAD R3, R8, R11, RZ ;  /* 0x0000000b08037224 */ /* 0x000fe400078e02ff */
[----:B------:R-:W-:-:S04]  /*02c0*/  IMAD.WIDE.U32 R8, R160, c[0x0][0x190], RZ ;  /* 0x00006400a0087a25 */ /* 0x000fc800078e00ff */
[----:B------:R-:W-:Y:S01]  /*02d0*/  IMAD.HI.U32 R7, R7, R3, R6 ;  /* 0x0000000307077227 */ /* 0x000fe200078e0006 */
[----:B------:R-:W-:Y:S02]  /*02e0*/  LOP3.LUT R6, R162, c[0x0][0x178], RZ, 0x3c, !PT ;  /* 0x00005e00a2067a12 */ /* 0x000fe400078e3cff */
[----:B------:R-:W-:Y:S02]  /*02f0*/  IADD3 R9, R9, R19, RZ ;  /* 0x0000001309097210 */ /* 0x000fe40007ffe0ff */
[----:B------:R-:W-:Y:S01]  /*0300*/  ISETP.GE.AND P3, PT, R6, RZ, PT ;  /* 0x000000ff0600720c */ /* 0x000fe20003f66270 */
[----:B------:R-:W-:-:S04]  /*0310*/  IMAD.HI.U32 R157, R7, R2, RZ ;  /* 0x00000002079d7227 */ /* 0x000fc800078e00ff */
[----:B------:R-:W-:Y:S02]  /*0320*/  IMAD.MOV R0, RZ, RZ, -R157 ;  /* 0x000000ffff007224 */ /* 0x000fe400078e0a9d */
[----:B------:R-:W-:Y:S02]  /*0330*/  IMAD R7, R159, c[0x0][0x1d0], RZ ;  /* 0x000074009f077a24 */ /* 0x000fe400078e02ff */
[----:B------:R-:W-:Y:S02]  /*0340*/  IMAD R0, R11, R0, R2 ;  /* 0x000000000b007224 */ /* 0x000fe400078e0202 */
[----:B------:R-:W-:-:S03]  /*0350*/  IMAD.WIDE.U32 R2, R160, c[0x0][0x1d0], RZ ;  /* 0x00007400a0027a25 */ /* 0x000fc600078e00ff */
[----:B------:R-:W-:Y:S01]  /*0360*/  ISETP.GT.U32.AND P4, PT, R11, R0, PT ;  /* 0x000000000b00720c */ /* 0x000fe20003f84070 */
[----:B------:R-:W-:-:S05]  /*0370*/  IMAD R7, R160, c[0x0][0x1d4], R7 ;  /* 0x00007500a0077a24 */ /* 0x000fca00078e0207 */
[----:B------:R-:W-:Y:S01]  /*0380*/  IADD3 R3, R3, R7, RZ ;  /* 0x0000000703037210 */ /* 0x000fe20007ffe0ff */
[----:B------:R-:W-:-:S04]  /*0390*/  IMAD.WIDE.U32 R6, R160, c[0x0][0x278], RZ ;  /* 0x00009e00a0067a25 */ /* 0x000fc800078e00ff */
[----:B------:R-:W-:Y:S02]  /*03a0*/  IMAD.WIDE.U32 R2, R162, c[0x0][0x1d8], R2 ;  /* 0x00007600a2027a25 */ /* 0x000fe400078e0002 */
[-C--:B------:R-:W-:Y:S02]  /*03b0*/  @!P4 IADD3 R0, R0, -R11.reuse, RZ ;  /* 0x8000000b0000c210 */ /* 0x080fe40007ffe0ff */
[----:B------:R-:W-:Y:S02]  /*03c0*/  @!P4 IADD3 R157, R157, 0x1, RZ ;  /* 0x000000019d9dc810 */ /* 0x000fe40007ffe0ff */
[----:B------:R-:W-:Y:S01]  /*03d0*/  ISETP.GE.U32.AND P0, PT, R0, R11, PT ;  /* 0x0000000b0000720c */ /* 0x000fe20003f06070 */
[----:B------:R-:W-:Y:S01]  /*03e0*/  IMAD R11, R159, c[0x0][0x278], RZ ;  /* 0x00009e009f0b7a24 */ /* 0x000fe200078e02ff */
[----:B------:R-:W-:Y:S02]  /*03f0*/  ISETP.NE.AND P4, PT, RZ, c[0x0][0x178], PT ;  /* 0x00005e00ff007a0c */ /* 0x000fe40003f85270 */
[----:B------:R-:W-:Y:S01]  /*0400*/  IADD3 R16, P6, R15, R2, RZ ;  /* 0x000000020f107210 */ /* 0x000fe20007fde0ff */
[----:B------:R-:W-:-:S02]  /*0410*/  IMAD R17, R160, c[0x0][0x27c], R11 ;  /* 0x00009f00a0117a24 */ /* 0x000fc400078e020b */
[----:B------:R-:W-:Y:S02]  /*0420*/  IMAD R11, R161, c[0x0][0x1d8], RZ ;  /* 0x00007600a10b7a24 */ /* 0x000fe400078e02ff */
[----:B------:R-:W-:Y:S01]  /*0430*/  IMAD.IADD R7, R7, 0x1, R17 ;  /* 0x0000000107077824 */ /* 0x000fe200078e0211 */
[----:B------:R-:W-:Y:S01]  /*0440*/  SHF.R.S32.HI R17, RZ, 0x1f, R15 ;  /* 0x0000001fff117819 */ /* 0x000fe2000001140f */
[----:B------:R-:W-:Y:S02]  /*0450*/  IMAD R11, R162, c[0x0][0x1dc], R11 ;  /* 0x00007700a20b7a24 */ /* 0x000fe400078e020b */
[----:B------:R-:W-:Y:S02]  /*0460*/  @P0 IADD3 R157, R157, 0x1, RZ ;  /* 0x000000019d9d0810 */ /* 0x000fe40007ffe0ff */
[----:B------:R-:W-:Y:S02]  /*0470*/  LEA R14, P0, R16, c[0x0][0x240], 0x2 ;  /* 0x00009000100e7a11 */ /* 0x000fe400078010ff */
[----:B------:R-:W-:Y:S01]  /*0480*/  IADD3.X R19, R17, R3, R11, P6, !PT ;  /* 0x0000000311137210 */ /* 0x000fe200037fe40b */
[----:B------:R-:W-:-:S02]  /*0490*/  IMAD R3, R161, c[0x0][0x1e8], RZ ;  /* 0x00007a00a1037a24 */ /* 0x000fc400078e02ff */
[----:B------:R-:W-:Y:S01]  /*04a0*/  @!P3 IMAD.MOV R157, RZ, RZ, -R157 ;  /* 0x000000ffff9db224 */ /* 0x000fe200078e0a9d */
[----:B------:R-:W-:Y:S01]  /*04b0*/  @!P4 LOP3.LUT R157, RZ, c[0x0][0x178], RZ, 0x33, !PT ;  /* 0x00005e00ff9dca12 */ /* 0x000fe200078e33ff */
[----:B------:R-:W-:Y:S01]  /*04c0*/  IMAD R0, R162, c[0x0][0x1ec], R3 ;  /* 0x00007b00a2007a24 */ /* 0x000fe200078e0203 */
[----:B------:R-:W-:Y:S01]  /*04d0*/  LEA.HI.X R16, R16, c[0x0][0x244], R19, 0x2, P0 ;  /* 0x0000910010107a11 */ /* 0x000fe200000f1413 */
[----:B------:R-:W-:Y:S01]  /*04e0*/  IMAD.WIDE.U32 R2, R162, c[0x0][0x1e8], R4 ;  /* 0x00007a00a2027a25 */ /* 0x000fe200078e0004 */
[----:B------:R-:W-:-:S03]  /*04f0*/  SHF.R.S32.HI R156, RZ, 0x1f, R157 ;  /* 0x0000001fff9c7819 */ /* 0x000fc6000001149d */
[----:B------:R-:W-:-:S04]  /*0500*/  IMAD.WIDE.U32 R10, R160, c[0x0][0x1b0], RZ ;  /* 0x00006c00a00a7a25 */ /* 0x000fc800078e00ff */
[----:B------:R-:W-:Y:S01]  /*0510*/  IMAD.WIDE.U32 R4, R162, c[0x0][0x280], R6 ;  /* 0x0000a000a2047a25 */ /* 0x000fe200078e0006 */
[----:B------:R-:W-:Y:S02]  /*0520*/  IADD3 R7, P3, R15, R2, RZ ;  /* 0x000000020f077210 */ /* 0x000fe40007f7e0ff */
[----:B------:R-:W-:Y:S01]  /*0530*/  IADD3 R11, R11, R23, RZ ;  /* 0x000000170b0b7210 */ /* 0x000fe20007ffe0ff */
[C---:B------:R-:W-:Y:S01]  /*0540*/  IMAD R18, R156.reuse, c[0x0][0x1c8], RZ ;  /* 0x000072009c127a24 */ /* 0x040fe200078e02ff */
[----:B------:R-:W-:Y:S01]  /*0550*/  IADD3.X R2, R17, R3, R0, P3, !PT ;  /* 0x0000000311027210 */ /* 0x000fe20001ffe400 */
[----:B------:R-:W-:Y:S01]  /*0560*/  IMAD R0, R156, c[0x0][0x1a8], RZ ;  /* 0x00006a009c007a24 */ /* 0x000fe200078e02ff */
[----:B------:R-:W-:Y:S01]  /*0570*/  LEA R6, P0, R7, c[0x0][0x248], 0x2 ;  /* 0x0000920007067a11 */ /* 0x000fe200078010ff */
[----:B------:R-:W-:Y:S01]  /*0580*/  IMAD.WIDE.U32 R8, R157, c[0x0][0x1a8], R8 ;  /* 0x00006a009d087a25 */ /* 0x000fe200078e0008 */
[----:B------:R-:W-:Y:S02]  /*0590*/  IADD3 R4, P4, R15, R4, RZ ;  /* 0x000000040f047210 */ /* 0x000fe40007f9e0ff */
[----:B------:R-:W-:Y:S01]  /*05a0*/  LEA.HI.X R7, R7, c[0x0][0x24c], R2, 0x2, P0 ;  /* 0x0000930007077a11 */ /* 0x000fe200000f1402 */
[----:B------:R-:W-:Y:S01]  /*05b0*/  IMAD.WIDE.U32 R10, R157, c[0x0][0x1c8], R10 ;  /* 0x000072009d0a7a25 */ /* 0x000fe200078e000a */
[----:B------:R-:W-:-:S02]  /*05c0*/  ISETP.NE.U32.AND P0, PT, RZ, c[0x0][0x260], PT ;  /* 0x00009800ff007a0c */ /* 0x000fc40003f05070 */
[----:B------:R-:W-:Y:S01]  /*05d0*/  IADD3.X R5, R17, R5, R21, P4, !PT ;  /* 0x0000000511057210 */ /* 0x000fe200027fe415 */
[----:B------:R-:W-:Y:S01]  /*05e0*/  IMAD R19, R157, c[0x0][0x1cc], R18 ;  /* 0x000073009d137a24 */ /* 0x000fe200078e0212 */
[----:B------:R-:W-:Y:S01]  /*05f0*/  IADD3 R150, P3, R15, R8, RZ ;  /* 0x000000080f967210 */ /* 0x000fe20007f7e0ff */
[----:B------:R-:W-:Y:S01]  /*0600*/  IMAD R3, R157, c[0x0][0x1ac], R0 ;  /* 0x00006b009d037a24 */ /* 0x000fe200078e0200 */
[----:B------:R-:W-:Y:S02]  /*0610*/  IADD3 R15, P4, R15, R10, RZ ;  /* 0x0000000a0f0f7210 */ /* 0x000fe40007f9e0ff */
[----:B------:R-:W-:Y:S01]  /*0620*/  IADD3 R148, R11, R19, RZ ;  /* 0x000000130b947210 */ /* 0x000fe20007ffe0ff */
[----:B------:R-:W-:Y:S01]  /*0630*/  IMAD.IADD R8, R9, 0x1, R3 ;  /* 0x0000000109087824 */ /* 0x000fe200078e0203 */
[----:B------:R-:W-:Y:S02]  /*0640*/  ISETP.NE.AND.EX P0, PT, RZ, c[0x0][0x264], PT, P0 ;  /* 0x00009900ff007a0c */ /* 0x000fe40003f05300 */
[C---:B------:R-:W-:Y:S01]  /*0650*/  IADD3.X R148, R17.reuse, R148, RZ, P4, !PT ;  /* 0x0000009411947210 */ /* 0x040fe200027fe4ff */
[----:B------:R-:W-:Y:S01]  /*0660*/  IMAD.X R3, R17, 0x1, R8, P3 ;  /* 0x0000000111037824 */ /* 0x000fe200018e0608 */
[----:B------:R-:W-:-:S02]  /*0670*/  ISETP.NE.U32.AND P3, PT, RZ, c[0x0][0x328], PT ;  /* 0x0000ca00ff007a0c */ /* 0x000fc40003f65070 */
[----:B------:R-:W-:Y:S02]  /*0680*/  ISETP.NE.U32.AND P4, PT, RZ, c[0x0][0x348], PT ;  /* 0x0000d200ff007a0c */ /* 0x000fe40003f85070 */
[----:B------:R-:W-:Y:S02]  /*0690*/  ISETP.NE.AND.EX P3, PT, RZ, c[0x0][0x32c], PT, P3 ;  /* 0x0000cb00ff007a0c */ /* 0x000fe40003f65330 */
[----:B------:R-:W-:Y:S02]  /*06a0*/  ISETP.NE.AND.EX P4, PT, RZ, c[0x0][0x34c], PT, P4 ;  /* 0x0000d300ff007a0c */ /* 0x000fe40003f85340 */
[----:B------:R-:W-:Y:S01]  /*06b0*/  LEA R2, P6, R4, c[0x0][0x308], 0x2 ;  /* 0x0000c20004027a11 */ /* 0x000fe200078c10ff */
[----:B------:R-:W-:Y:S02]  /*06c0*/  @P0 IMAD R0, R160, c[0x0][0x164], R162 ;  /* 0x00005900a0000a24 */ /* 0x000fe400078e02a2 */
[----:B------:R-:W-:Y:S01]  /*06d0*/  @P0 IMAD.MOV.U32 R125, RZ, RZ, 0x8 ;  /* 0x00000008ff7d0424 */ /* 0x000fe200078e00ff */
[----:B------:R-:W-:Y:S01]  /*06e0*/  LEA.HI.X R4, R4, c[0x0][0x30c], R5, 0x2, P6 ;  /* 0x0000c30004047a11 */ /* 0x000fe200030f1405 */
[----:B------:R-:W-:Y:S01]  /*06f0*/  @P0 IMAD R0, R0, c[0x0][0x174], RZ ;  /* 0x00005d0000000a24 */ /* 0x000fe200078e02ff */
[----:B------:R-:W-:-:S03]  /*0700*/  LEA R151, P6, R150, c[0x0][0x228], 0x2 ;  /* 0x00008a0096977a11 */ /* 0x000fc600078c10ff */
[----:B------:R-:W-:Y:S01]  /*0710*/  @P0 IMAD R0, R0, c[0x0][0x16c], RZ ;  /* 0x00005b0000000a24 */ /* 0x000fe200078e02ff */
[----:B------:R-:W-:Y:S02]  /*0720*/  LEA.HI.X R150, R150, c[0x0][0x22c], R3, 0x2, P6 ;  /* 0x00008b0096967a11 */ /* 0x000fe400030f1403 */
        /* <DEDUP_REMOVED lines=13> */
[----:B------:R-:W-:Y:S01]  /*0800*/  CS2R R154, SRZ ;  /* 0x00000000009a7805 */ /* 0x000fe2000001ff00 */
[----:B------:R-:W-:Y:S01]  /*0810*/  MOV R147, RZ ;  /* 0x000000ff00937202 */ /* 0x000fe20000000f00 */
[----:B------:R-:W2:Y:S05]  /*0820*/  S2R R153, SR_LANEID ;  /* 0x0000000000997919 */ /* 0x000eaa0000000000 */
[----:B------:R4:W1:Y:S08]  /*0830*/  R2UR UR21, R16 ;  /* 0x00000000101573c2 */ /* 0x00087000000e0000 */
[----:B------:R4:W0:Y:S01]  /*0840*/  R2UR UR18, R6 ;  /* 0x00000000061273c2 */ /* 0x00082200000e0000 */
[----:B---3--:R-:W-:-:S07]  /*0850*/  SHF.R.S32.HI R3, RZ, 0x1f, R152 ;  /* 0x0000001fff037819 */ /* 0x008fce0000011498 */
[----:B------:R4:W3:Y:S01]  /*0860*/  R2UR UR19, R7 ;  /* 0x00000000071373c2 */ /* 0x0008e200000e0000 */
[----:B------:R-:W-:-:S04]  /*0870*/  LEA.HI R3, R3, R152, RZ, 0x5 ;  /* 0x0000009803037211 */ /* 0x000fc800078f28ff */
[----:B------:R-:W-:-:S03]  /*0880*/  SHF.R.S32.HI R146, RZ, 0x5, R3 ;  /* 0x00000005ff927819 */ /* 0x000fc60000011403 */
[----:B------:R4:W0:Y:S08]  /*0890*/  R2UR UR16, R2 ;  /* 0x00000000021073c2 */ /* 0x00083000000e0000 */
[----:B-12---:R4:W0:Y:S02]  /*08a0*/  R2UR UR17, R4 ;  /* 0x00000000041173c2 */ /* 0x00682400000e0000 */
.L_x_3353:
[----:B------:R-:W-:Y:S01]  /*08b0*/  IMAD.SHL.U32 R234, R152, 0x10, RZ ;  /* 0x0000001098ea7824 */ /* 0x000fe200078e00ff */
[----:B------:R-:W-:Y:S01]  /*08c0*/  IADD3 R145, -R147, c[0x0][0x174], RZ ;  /* 0x00005d0093917a10 */ /* 0x000fe20007ffe1ff */
[----:B------:R-:W-:Y:S01]  /*08d0*/  BAR.SYNC.DEFER_BLOCKING 0x0 ;  /* 0x0000000000007b1d */ /* 0x000fe20000010000 */
[----:B------:R-:W-:Y:S01]  /*08e0*/  MOV R3, UR21 ;  /* 0x0000001500037c02 */ /* 0x000fe20008000f00 */
[----:B0---4-:R-:W-:Y:S01]  /*08f0*/  IMAD.U32 R2, RZ, RZ, UR20 ;  /* 0x00000014ff027e24 */ /* 0x011fe2000f8e00ff */
[----:B------:R-:W-:Y:S01]  /*0900*/  LOP3.LUT R144, R234, 0xfffffe00, RZ, 0xc0, !PT ;  /* 0xfffffe00ea907812 */ /* 0x000fe200078ec0ff */
[----:B------:R-:W-:Y:S01]  /*0910*/  CS2R R4, SRZ ;  /* 0x0000000000047805 */ /* 0x000fe2000001ff00 */
[----:B------:R-:W-:Y:S01]  /*0920*/  LEA R143, R145, 0xfffffc00, 0xa ;  /* 0xfffffc00918f7811 */ /* 0x000fe200078e50ff */
[----:B------:R-:W-:Y:S01]  /*0930*/  HFMA2.MMA R7, -RZ, RZ, 0, 0 ;  /* 0x00000000ff077435 */ /* 0x000fe200000001ff */
[----:B------:R-:W-:Y:S01]  /*0940*/  LOP3.LUT R118, R144, 0x1f, R152, 0xf8, !PT ;  /* 0x0000001f90767812 */ /* 0x000fe200078ef898 */
[----:B------:R-:W-:Y:S01]  /*0950*/  HFMA2.MMA R13, -RZ, RZ, 0, 0 ;  /* 0x00000000ff0d7435 */ /* 0x000fe200000001ff */
[----:B------:R-:W-:Y:S01]  /*0960*/  IADD3 R63, -R143, c[0x0][0x168], RZ ;  /* 0x00005a008f3f7a10 */ /* 0x000fe20007ffe1ff */
[----:B------:R-:W-:Y:S01]  /*0970*/  IMAD.MOV.U32 R10, RZ, RZ, RZ ;  /* 0x000000ffff0a7224 */ /* 0x000fe200078e00ff */
[C---:B------:R-:W-:Y:S01]  /*0980*/  LOP3.LUT R0, R118.reuse, 0x20, RZ, 0xfc, !PT ;  /* 0x0000002076007812 */ /* 0x040fe200078efcff */
[C---:B------:R-:W-:Y:S01]  /*0990*/  IMAD.WIDE R2, R118.reuse, 0x4, R2 ;  /* 0x0000000476027825 */ /* 0x040fe200078e0202 */
[-C--:B------:R-:W-:Y:S01]  /*09a0*/  ISETP.GE.AND P2, PT, R118, R63.reuse, PT ;  /* 0x0000003f7600720c */ /* 0x080fe20003f46270 */
[----:B------:R-:W-:Y:S01]  /*09b0*/  HFMA2.MMA R21, -RZ, RZ, 0, 0 ;  /* 0x00000000ff157435 */ /* 0x000fe200000001ff */
[----:B------:R-:W-:Y:S01]  /*09c0*/  ISETP.GE.AND P1, PT, R0, R63, PT ;  /* 0x0000003f0000720c */ /* 0x000fe20003f26270 */
[----:B------:R-:W-:Y:S01]  /*09d0*/  IMAD.MOV.U32 R14, RZ, RZ, RZ ;  /* 0x000000ffff0e7224 */ /* 0x000fe200078e00ff */
[C---:B------:R-:W-:Y:S01]  /*09e0*/  LOP3.LUT R6, R118.reuse, 0x40, RZ, 0xfc, !PT ;  /* 0x0000004076067812 */ /* 0x040fe200078efcff */
[----:B------:R-:W-:Y:S01]  /*09f0*/  IMAD.MOV.U32 R18, RZ, RZ, RZ ;  /* 0x000000ffff127224 */ /* 0x000fe200078e00ff */
[C---:B------:R-:W-:Y:S01]  /*0a00*/  LOP3.LUT R8, R118.reuse, 0x60, RZ, 0xfc, !PT ;  /* 0x0000006076087812 */ /* 0x040fe200078efcff */
[----:B------:R-:W-:Y:S01]  /*0a10*/  IMAD.MOV.U32 R22, RZ, RZ, RZ ;  /* 0x000000ffff167224 */ /* 0x000fe200078e00ff */
[----:B------:R-:W-:-:S02]  /*0a20*/  LOP3.LUT R11, R118, 0x80, RZ, 0xfc, !PT ;  /* 0x00000080760b7812 */ /* 0x000fc400078efcff */
[C---:B------:R-:W-:Y:S02]  /*0a30*/  LOP3.LUT R12, R118.reuse, 0xa0, RZ, 0xfc, !PT ;  /* 0x000000a0760c7812 */ /* 0x040fe400078efcff */
[----:B------:R-:W-:Y:S01]  /*0a40*/  LOP3.LUT R15, R118, 0xc0, RZ, 0xfc, !PT ;  /* 0x000000c0760f7812 */ /* 0x000fe200078efcff */
[----:B------:R0:W2:Y:S01]  /*0a50*/  @!P2 LDG.E R5, [R2.64] ;  /* 0x0000000e0205a981 */ /* 0x0000a2000c1e1900 */
[-C--:B------:R-:W-:Y:S02]  /*0a60*/  ISETP.GE.AND P0, PT, R6, R63.reuse, PT ;  /* 0x0000003f0600720c */ /* 0x080fe40003f06270 */
[----:B------:R-:W-:Y:S01]  /*0a70*/  LOP3.LUT R16, R118, 0xe0, RZ, 0xfc, !PT ;  /* 0x000000e076107812 */ /* 0x000fe200078efcff */
[----:B------:R0:W4:Y:S01]  /*0a80*/  @!P1 LDG.E R4, [R2.64+0x80] ;  /* 0x0000800e02049981 */ /* 0x000122000c1e1900 */
[----:B------:R-:W-:Y:S02]  /*0a90*/  ISETP.GE.AND P4, PT, R8, R63, PT ;  /* 0x0000003f0800720c */ /* 0x000fe40003f86270 */
[----:B------:R-:W-:-:S02]  /*0aa0*/  LOP3.LUT R19, R118, 0x100, RZ, 0xfc, !PT ;  /* 0x0000010076137812 */ /* 0x000fc400078efcff */
[-C--:B------:R-:W-:Y:S02]  /*0ab0*/  ISETP.GE.AND P6, PT, R11, R63.reuse, PT ;  /* 0x0000003f0b00720c */ /* 0x080fe40003fc6270 */
[-C--:B------:R-:W-:Y:S02]  /*0ac0*/  ISETP.GE.AND P5, PT, R12, R63.reuse, PT ;  /* 0x0000003f0c00720c */ /* 0x080fe40003fa6270 */
[-C--:B------:R-:W-:Y:S01]  /*0ad0*/  ISETP.GE.AND P3, PT, R15, R63.reuse, PT ;  /* 0x0000003f0f00720c */ /* 0x080fe20003f66270 */
[----:B------:R0:W5:Y:S01]  /*0ae0*/  @!P0 LDG.E R7, [R2.64+0x100] ;  /* 0x0001000e02078981 */ /* 0x000162000c1e1900 */
[-C--:B------:R-:W-:Y:S02]  /*0af0*/  ISETP.GE.AND P2, PT, R16, R63.reuse, PT ;  /* 0x0000003f1000720c */ /* 0x080fe40003f46270 */
[----:B------:R-:W-:Y:S01]  /*0b00*/  ISETP.GE.AND P1, PT, R19, R63, PT ;  /* 0x0000003f1300720c */ /* 0x000fe20003f26270 */
[----:B---3--:R0:W3:Y:S01]  /*0b10*/  @!P4 LDG.E R10, [R2.64+0x180] ;  /* 0x0001800e020ac981 */ /* 0x0080e2000c1e1900 */
[----:B------:R-:W-:-:S02]  /*0b20*/  MOV R9, RZ ;  /* 0x000000ff00097202 */ /* 0x000fc40000000f00 */
[C---:B------:R-:W-:Y:S02]  /*0b30*/  LOP3.LUT R20, R118.reuse, 0x120, RZ, 0xfc, !PT ;  /* 0x0000012076147812 */ /* 0x040fe400078efcff */
[C---:B------:R-:W-:Y:S01]  /*0b40*/  LOP3.LUT R23, R118.reuse, 0x140, RZ, 0xfc, !PT ;  /* 0x0000014076177812 */ /* 0x040fe200078efcff */
[----:B------:R0:W3:Y:S01]  /*0b50*/  @!P5 LDG.E R14, [R2.64+0x280] ;  /* 0x0002800e020ed981 */ /* 0x0000e2000c1e1900 */
[C---:B------:R-:W-:Y:S02]  /*0b60*/  LOP3.LUT R24, R118.reuse, 0x160, RZ, 0xfc, !PT ;  /* 0x0000016076187812 */ /* 0x040fe400078efcff */
[----:B------:R-:W-:Y:S01]  /*0b70*/  MOV R17, RZ ;  /* 0x000000ff00117202 */ /* 0x000fe20000000f00 */
[----:B------:R0:W3:Y:S01]  /*0b80*/  @!P6 LDG.E R9, [R2.64+0x200] ;  /* 0x0002000e0209e981 */ /* 0x0000e2000c1e1900 */
[C---:B------:R-:W-:Y:S02]  /*0b90*/  LOP3.LUT R27, R118.reuse, 0x180, RZ, 0xfc, !PT ;  /* 0x00000180761b7812 */ /* 0x040fe400078efcff */
[----:B------:R-:W-:Y:S01]  /*0ba0*/  LOP3.LUT R28, R118, 0x1a0, RZ, 0xfc, !PT ;  /* 0x000001a0761c7812 */ /* 0x000fe200078efcff */
[----:B------:R0:W3:Y:S01]  /*0bb0*/  @!P3 LDG.E R13, [R2.64+0x300] ;  /* 0x0003000e020db981 */ /* 0x0000e2000c1e1900 */
[----:B------:R-:W-:-:S02]  /*0bc0*/  ISETP.GE.AND P0, PT, R20, R63, PT ;  /* 0x0000003f1400720c */ /* 0x000fc40003f06270 */
[C---:B------:R-:W-:Y:S01]  /*0bd0*/  LOP3.LUT R31, R118.reuse, 0x1c0, RZ, 0xfc, !PT ;  /* 0x000001c0761f7812 */ /* 0x040fe200078efcff */
[----:B------:R0:W3:Y:S01]  /*0be0*/  @!P2 LDG.E R18, [R2.64+0x380] ;  /* 0x0003800e0212a981 */ /* 0x0000e2000c1e1900 */
[-C--:B------:R-:W-:Y:S02]  /*0bf0*/  ISETP.GE.AND P4, PT, R23, R63.reuse, PT ;  /* 0x0000003f1700720c */ /* 0x080fe40003f86270 */
[----:B------:R-:W-:Y:S01]  /*0c00*/  LOP3.LUT R32, R118, 0x1e0, RZ, 0xfc, !PT ;  /* 0x000001e076207812 */ /* 0x000fe200078efcff */
[----:B------:R0:W3:Y:S01]  /*0c10*/  @!P1 LDG.E R17, [R2.64+0x400] ;  /* 0x0004000e02119981 */ /* 0x0000e2000c1e1900 */
[-C--:B------:R-:W-:Y:S02]  /*0c20*/  ISETP.GE.AND P6, PT, R24, R63.reuse, PT ;  /* 0x0000003f1800720c */ /* 0x080fe40003fc6270 */
[-C--:B------:R-:W-:Y:S02]  /*0c30*/  ISETP.GE.AND P5, PT, R27, R63.reuse, PT ;  /* 0x0000003f1b00720c */ /* 0x080fe40003fa6270 */
[-C--:B------:R-:W-:Y:S01]  /*0c40*/  ISETP.GE.AND P3, PT, R28, R63.reuse, PT ;  /* 0x0000003f1c00720c */ /* 0x080fe20003f66270 */
[----:B------:R-:W-:Y:S01]  /*0c50*/  HFMA2.MMA R29, -RZ, RZ, 0, 0 ;  /* 0x00000000ff1d7435 */ /* 0x000fe200000001ff */
[-C--:B------:R-:W-:Y:S01]  /*0c60*/  ISETP.GE.AND P2, PT, R31, R63.reuse, PT ;  /* 0x0000003f1f00720c */ /* 0x080fe20003f46270 */
[----:B------:R-:W-:Y:S01]  /*0c70*/  IMAD.MOV.U32 R26, RZ, RZ, RZ ;  /* 0x000000ffff1a7224 */ /* 0x000fe200078e00ff */
[----:B------:R-:W-:Y:S01]  /*0c80*/  ISETP.GE.AND P1, PT, R32, R63, PT ;  /* 0x0000003f2000720c */ /* 0x000fe20003f26270 */
[----:B------:R-:W-:Y:S01]  /*0c90*/  IMAD.MOV.U32 R30, RZ, RZ, RZ ;  /* 0x000000ffff1e7224 */ /* 0x000fe200078e00ff */
[----:B------:R-:W-:Y:S01]  /*0ca0*/  MOV R25, RZ ;  /* 0x000000ff00197202 */ /* 0x000fe20000000f00 */
[----:B------:R0:W3:Y:S01]  /*0cb0*/  @!P0 LDG.E R22, [R2.64+0x480] ;  /* 0x0004800e02168981 */ /* 0x0000e2000c1e1900 */
[----:B------:R-:W-:-:S03]  /*0cc0*/  IMAD.MOV.U32 R33, RZ, RZ, RZ ;  /* 0x000000ffff217224 */ /* 0x000fc600078e00ff */
        /* <DEDUP_REMOVED lines=9> */
[C---:B------:R-:W-:Y:S02]  /*0d60*/  LEA.HI.SX32 R142, R34.reuse, R34, 0x1b ;  /* 0x00000022228e7211 */ /* 0x040fe400078fdaff */
[C---:B------:R-:W-:Y:S02]  /*0d70*/  IADD3 R39, R34.reuse, 0x60, RZ ;  /* 0x0000006022277810 */ /* 0x040fe40007ffe0ff */
[C---:B------:R-:W-:Y:S02]  /*0d80*/  IADD3 R41, R34.reuse, 0x80, RZ ;  /* 0x0000008022297810 */ /* 0x040fe40007ffe0ff */
[----:B------:R-:W-:-:S02]  /*0d90*/  IADD3 R43, R34, 0xa0, RZ ;  /* 0x000000a0222b7810 */ /* 0x000fc40007ffe0ff */
[----:B------:R-:W-:Y:S02]  /*0da0*/  IADD3 R45, R34, 0xc0, RZ ;  /* 0x000000c0222d7810 */ /* 0x000fe40007ffe0ff */
[-C--:B------:R-:W-:Y:S02]  /*0db0*/  LEA.HI.SX32 R35, R35, R34.reuse, 0x1b ;  /* 0x0000002223237211 */ /* 0x080fe400078fdaff */
[-C--:B------:R-:W-:Y:S01]  /*0dc0*/  LEA.HI.SX32 R37, R37, R34.reuse, 0x1b ;  /* 0x0000002225257211 */ /* 0x080fe200078fdaff */
[----:B------:R-:W-:Y:S01]  /*0dd0*/  IMAD.SHL.U32 R142, R142, 0x4, RZ ;  /* 0x000000048e8e7824 */ /* 0x000fe200078e00ff */
[C---:B------:R-:W-:Y:S02]  /*0de0*/  IADD3 R47, R34.reuse, 0xe0, RZ ;  /* 0x000000e0222f7810 */ /* 0x040fe40007ffe0ff */
[----:B------:R-:W-:Y:S02]  /*0df0*/  IADD3 R49, R34, 0x100, RZ ;  /* 0x0000010022317810 */ /* 0x000fe40007ffe0ff */
[----:B------:R-:W-:-:S02]  /*0e00*/  LEA.HI.SX32 R39, R39, R34, 0x1b ;  /* 0x0000002227277211 */ /* 0x000fc400078fdaff */
[-C--:B------:R-:W-:Y:S01]  /*0e10*/  LEA.HI.SX32 R41, R41, R34.reuse, 0x1b ;  /* 0x0000002229297211 */ /* 0x080fe200078fdaff */
[----:B------:R-:W-:Y:S01]  /*0e20*/  IMAD.SHL.U32 R140, R37, 0x4, RZ ;  /* 0x00000004258c7824 */ /* 0x000fe200078e00ff */
[C---:B0-----:R-:W-:Y:S02]  /*0e30*/  IADD3 R3, R34.reuse, 0x120, RZ ;  /* 0x0000012022037810 */ /* 0x041fe40007ffe0ff */
[-C--:B------:R-:W-:Y:S02]  /*0e40*/  LEA.HI.SX32 R43, R43, R34.reuse, 0x1b ;  /* 0x000000222b2b7211 */ /* 0x080fe400078fdaff */
[----:B------:R-:W-:Y:S02]  /*0e50*/  LEA.HI.SX32 R45, R45, R34, 0x1b ;  /* 0x000000222d2d7211 */ /* 0x000fe400078fdaff */
[----:B------:R-:W-:Y:S02]  /*0e60*/  SHF.L.U32 R141, R35, 0x2, RZ ;  /* 0x00000002238d7819 */ /* 0x000fe400000006ff */
[----:B------:R-:W-:-:S02]  /*0e70*/  IADD3 R51, R34, 0x140, RZ ;  /* 0x0000014022337810 */ /* 0x000fc40007ffe0ff */
[C---:B------:R-:W-:Y:S01]  /*0e80*/  IADD3 R53, R34.reuse, 0x160, RZ ;  /* 0x0000016022357810 */ /* 0x040fe20007ffe0ff */
[----:B------:R-:W-:Y:S01]  /*0e90*/  IMAD.SHL.U32 R138, R41, 0x4, RZ ;  /* 0x00000004298a7824 */ /* 0x000fe200078e00ff */
[-C--:B------:R-:W-:Y:S02]  /*0ea0*/  LEA.HI.SX32 R47, R47, R34.reuse, 0x1b ;  /* 0x000000222f2f7211 */ /* 0x080fe400078fdaff */
[----:B------:R-:W-:Y:S02]  /*0eb0*/  LEA.HI.SX32 R49, R49, R34, 0x1b ;  /* 0x0000002231317211 */ /* 0x000fe400078fdaff */
[----:B------:R-:W-:Y:S02]  /*0ec0*/  SHF.L.U32 R139, R39, 0x2, RZ ;  /* 0x00000002278b7819 */ /* 0x000fe400000006ff */
[C---:B------:R-:W-:Y:S01]  /*0ed0*/  IADD3 R55, R34.reuse, 0x180, RZ ;  /* 0x0000018022377810 */ /* 0x040fe20007ffe0ff */
[----:B------:R-:W-:Y:S01]  /*0ee0*/  IMAD.SHL.U32 R136, R45, 0x4, RZ ;  /* 0x000000042d887824 */ /* 0x000fe200078e00ff */
[----:B------:R-:W-:-:S02]  /*0ef0*/  IADD3 R57, R34, 0x1a0, RZ ;  /* 0x000001a022397810 */ /* 0x000fc40007ffe0ff */
[C---:B------:R-:W-:Y:S02]  /*0f00*/  IADD3 R59, R34.reuse, 0x1c0, RZ ;  /* 0x000001c0223b7810 */ /* 0x040fe40007ffe0ff */
[-C--:B------:R-:W-:Y:S02]  /*0f10*/  LEA.HI.SX32 R3, R3, R34.reuse, 0x1b ;  /* 0x0000002203037211 */ /* 0x080fe400078fdaff */
[----:B------:R-:W-:Y:S02]  /*0f20*/  SHF.L.U32 R137, R43, 0x2, RZ ;  /* 0x000000022b897819 */ /* 0x000fe400000006ff */
[-C--:B------:R-:W-:Y:S02]  /*0f30*/  LEA.HI.SX32 R51, R51, R34.reuse, 0x1b ;  /* 0x0000002233337211 */ /* 0x080fe400078fdaff */
[----:B------:R-:W-:Y:S01]  /*0f40*/  LEA.HI.SX32 R53, R53, R34, 0x1b ;  /* 0x0000002235357211 */ /* 0x000fe200078fdaff */
[----:B------:R-:W-:Y:S01]  /*0f50*/  IMAD.SHL.U32 R128, R49, 0x4, RZ ;  /* 0x0000000431807824 */ /* 0x000fe200078e00ff */
[----:B------:R-:W-:-:S02]  /*0f60*/  IADD3 R61, R34, 0x1e0, RZ ;  /* 0x000001e0223d7810 */ /* 0x000fc40007ffe0ff */
[----:B------:R-:W-:Y:S02]  /*0f70*/  SHF.L.U32 R129, R47, 0x2, RZ ;  /* 0x000000022f817819 */ /* 0x000fe400000006ff */
[-C--:B------:R-:W-:Y:S02]  /*0f80*/  LEA.HI.SX32 R55, R55, R34.reuse, 0x1b ;  /* 0x0000002237377211 */ /* 0x080fe400078fdaff */
[-C--:B------:R-:W-:Y:S02]  /*0f90*/  LEA.HI.SX32 R57, R57, R34.reuse, 0x1b ;  /* 0x0000002239397211 */ /* 0x080fe400078fdaff */
[----:B------:R-:W-:Y:S02]  /*0fa0*/  LEA.HI.SX32 R59, R59, R34, 0x1b ;  /* 0x000000223b3b7211 */ /* 0x000fe400078fdaff */
[----:B------:R-:W-:Y:S01]  /*0fb0*/  SHF.L.U32 R127, R3, 0x2, RZ ;  /* 0x00000002037f7819 */ /* 0x000fe200000006ff */
[----:B------:R-:W-:Y:S01]  /*0fc0*/  IMAD.SHL.U32 R117, R53, 0x4, RZ ;  /* 0x0000000435757824 */ /* 0x000fe200078e00ff */
[----:B------:R-:W-:-:S02]  /*0fd0*/  SHF.L.U32 R126, R51, 0x2, RZ ;  /* 0x00000002337e7819 */ /* 0x000fc400000006ff */
[----:B------:R-:W-:Y:S02]  /*0fe0*/  LEA.HI.SX32 R61, R61, R34, 0x1b ;  /* 0x000000223d3d7211 */ /* 0x000fe400078fdaff */
[----:B------:R-:W-:Y:S01]  /*0ff0*/  SHF.L.U32 R116, R55, 0x2, RZ ;  /* 0x0000000237747819 */ /* 0x000fe200000006ff */
[----:B------:R-:W-:Y:S01]  /*1000*/  IMAD.SHL.U32 R114, R59, 0x4, RZ ;  /* 0x000000043b727824 */ /* 0x000fe200078e00ff */
[----:B------:R-:W-:Y:S02]  /*1010*/  SHF.L.U32 R115, R57, 0x2, RZ ;  /* 0x0000000239737819 */ /* 0x000fe400000006ff */
[----:B------:R-:W-:Y:S02]  /*1020*/  SHF.L.U32 R112, R61, 0x2, RZ ;  /* 0x000000023d707819 */ /* 0x000fe400000006ff */
[-C--:B------:R-:W-:Y:S02]  /*1030*/  ISETP.GE.AND P2, PT, R118, R63.reuse, PT ;  /* 0x0000003f7600720c */ /* 0x080fe40003f46270 */
[----:B------:R-:W-:Y:S01]  /*1040*/  ISETP.GE.AND P1, PT, R0, R63, PT ;  /* 0x0000003f0000720c */ /* 0x000fe20003f26270 */
[----:B------:R-:W-:Y:S01]  /*1050*/  IMAD.U32 R3, RZ, RZ, UR19 ;  /* 0x00000013ff037e24 */ /* 0x000fe2000f8e00ff */
[----:B------:R-:W-:-:S02]  /*1060*/  MOV R2, UR18 ;  /* 0x0000001200027c02 */ /* 0x000fc40008000f00 */
[----:B------:R-:W-:-:S03]  /*1070*/  ISETP.GE.AND P0, PT, R6, R63, PT ;  /* 0x0000003f0600720c */ /* 0x000fc60003f06270 */
[----:B------:R-:W-:Y:S01]  /*1080*/  IMAD.WIDE R2, R118, 0x4, R2 ;  /* 0x0000000476027825 */ /* 0x000fe200078e0202 */
[-C--:B------:R-:W-:Y:S02]  /*1090*/  ISETP.GE.AND P4, PT, R8, R63.reuse, PT ;  /* 0x0000003f0800720c */ /* 0x080fe40003f86270 */
[-C--:B------:R-:W-:Y:S02]  /*10a0*/  ISETP.GE.AND P6, PT, R11, R63.reuse, PT ;  /* 0x0000003f0b00720c */ /* 0x080fe40003fc6270 */
[-C--:B------:R-:W-:Y:S02]  /*10b0*/  ISETP.GE.AND P5, PT, R12, R63.reuse, PT ;  /* 0x0000003f0c00720c */ /* 0x080fe40003fa6270 */
[----:B------:R-:W-:Y:S01]  /*10c0*/  ISETP.GE.AND P3, PT, R15, R63, PT ;  /* 0x0000003f0f00720c */ /* 0x000fe20003f66270 */
[----:B--2---:R-:W-:Y:S04]  /*10d0*/  STS [R142], R5 ;  /* 0x000000058e007388 */ /* 0x004fe80000000800 */
[----:B----4-:R0:W-:Y:S04]  /*10e0*/  STS [R141+0x80], R4 ;  /* 0x000080048d007388 */ /* 0x0101e80000000800 */
[----:B-----5:R-:W-:Y:S01]  /*10f0*/  STS [R140+0x100], R7 ;  /* 0x000100078c007388 */ /* 0x020fe20000000800 */
[----:B0-----:R-:W-:-:S03]  /*1100*/  LEA R4, R153, R144, 0x4 ;  /* 0x0000009099047211 */ /* 0x001fc600078e20ff */
[----:B---3--:R0:W-:Y:S01]  /*1110*/  STS [R139+0x180], R10 ;  /* 0x0001800a8b007388 */ /* 0x0081e20000000800 */
[----:B------:R-:W-:-:S03]  /*1120*/  LEA.HI.SX32 R4, R4, R4, 0x1b ;  /* 0x0000000404047211 */ /* 0x000fc600078fdaff */
[----:B------:R1:W-:Y:S04]  /*1130*/  STS [R138+0x200], R9 ;  /* 0x000200098a007388 */ /* 0x0003e80000000800 */
[----:B------:R2:W-:Y:S04]  /*1140*/  STS [R137+0x280], R14 ;  /* 0x0002800e89007388 */ /* 0x0005e80000000800 */
[----:B------:R-:W-:Y:S04]  /*1150*/  STS [R136+0x300], R13 ;  /* 0x0003000d88007388 */ /* 0x000fe80000000800 */
[----:B------:R-:W-:Y:S04]  /*1160*/  STS [R129+0x380], R18 ;  /* 0x0003801281007388 */ /* 0x000fe80000000800 */
[----:B------:R-:W-:Y:S01]  /*1170*/  STS [R128+0x400], R17 ;  /* 0x0004001180007388 */ /* 0x000fe20000000800 */
[----:B------:R-:W-:-:S03]  /*1180*/  SHF.L.U32 R113, R4, 0x2, RZ ;  /* 0x0000000204717819 */ /* 0x000fc600000006ff */
[----:B------:R3:W-:Y:S04]  /*1190*/  STS [R127+0x480], R22 ;  /* 0x000480167f007388 */ /* 0x0007e80000000800 */
[----:B------:R-:W-:Y:S04]  /*11a0*/  STS [R126+0x500], R21 ;  /* 0x000500157e007388 */ /* 0x000fe80000000800 */
[----:B------:R-:W-:Y:S04]  /*11b0*/  STS [R117+0x580], R26 ;  /* 0x0005801a75007388 */ /* 0x000fe80000000800 */
[----:B------:R-:W-:Y:S04]  /*11c0*/  STS [R116+0x600], R25 ;  /* 0x0006001974007388 */ /* 0x000fe80000000800 */
[----:B------:R4:W-:Y:S04]  /*11d0*/  STS [R115+0x680], R30 ;  /* 0x0006801e73007388 */ /* 0x0009e80000000800 */
        /* <DEDUP_REMOVED lines=21> */
[----:B------:R-:W-:Y:S01]  /*1330*/  MOV R5, RZ ;  /* 0x000000ff00057202 */ /* 0x000fe20000000f00 */
[----:B-1----:R-:W-:Y:S01]  /*1340*/  HFMA2.MMA R9, -RZ, RZ, 0, 0 ;  /* 0x00000000ff097435 */ /* 0x002fe200000001ff */
[----:B------:R-:W-:Y:S01]  /*1350*/  IMAD.MOV.U32 R7, RZ, RZ, RZ ;  /* 0x000000ffff077224 */ /* 0x000fe200078e00ff */
[----:B--2---:R-:W-:Y:S01]  /*1360*/  MOV R14, RZ ;  /* 0x000000ff000e7202 */ /* 0x004fe20000000f00 */
[----:B---3--:R-:W-:Y:S01]  /*1370*/  HFMA2.MMA R22, -RZ, RZ, 0, 0 ;  /* 0x00000000ff167435 */ /* 0x008fe200000001ff */
[----:B------:R-:W-:Y:S01]  /*1380*/  IMAD.MOV.U32 R18, RZ, RZ, RZ ;  /* 0x000000ffff127224 */ /* 0x000fe200078e00ff */
[----:B------:R-:W-:Y:S01]  /*1390*/  MOV R13, RZ ;  /* 0x000000ff000d7202 */ /* 0x000fe20000000f00 */
[----:B------:R-:W-:Y:S01]  /*13a0*/  IMAD.MOV.U32 R17, RZ, RZ, RZ ;  /* 0x000000ffff117224 */ /* 0x000fe200078e00ff */
        /* <DEDUP_REMOVED lines=19> */
[----:B------:R-:W-:Y:S01]  /*14e0*/  IMAD.MOV.U32 R21, RZ, RZ, RZ ;  /* 0x000000ffff157224 */ /* 0x000fe200078e00ff */
[----:B------:R-:W-:Y:S01]  /*14f0*/  MOV R26, RZ ;  /* 0x000000ff001a7202 */ /* 0x000fe20000000f00 */
[----:B-----5:R-:W-:Y:S01]  /*1500*/  HFMA2.MMA R29, -RZ, RZ, 0, 0 ;  /* 0x00000000ff1d7435 */ /* 0x020fe200000001ff */
[----:B------:R-:W-:Y:S01]  /*1510*/  IMAD.MOV.U32 R25, RZ, RZ, RZ ;  /* 0x000000ffff197224 */ /* 0x000fe200078e00ff */
[----:B------:R-:W-:Y:S01]  /*1520*/  MOV R4, RZ ;  /* 0x000000ff00047202 */ /* 0x000fe20000000f00 */
[----:B------:R-:W-:Y:S01]  /*1530*/  IMAD.MOV.U32 R33, RZ, RZ, RZ ;  /* 0x000000ffff217224 */ /* 0x000fe200078e00ff */
[----:B------:R0:W5:Y:S04]  /*1540*/  @!P4 LDG.E R21, [R2.64+0x500] ;  /* 0x0005000e0215c981 */ /* 0x000168000c1e1900 */
[----:B------:R0:W5:Y:S04]  /*1550*/  @!P0 LDG.E R26, [R2.64+0x480] ;  /* 0x0004800e021a8981 */ /* 0x000168000c1e1900 */
[----:B------:R0:W5:Y:S04]  /*1560*/  @!P6 LDG.E R30, [R2.64+0x580] ;  /* 0x0005800e021ee981 */ /* 0x000168000c1e1900 */
[----:B------:R0:W5:Y:S04]  /*1570*/  @!P5 LDG.E R25, [R2.64+0x600] ;  /* 0x0006000e0219d981 */ /* 0x000168000c1e1900 */
[----:B------:R0:W5:Y:S04]  /*1580*/  @!P3 LDG.E R4, [R2.64+0x680] ;  /* 0x0006800e0204b981 */ /* 0x000168000c1e1900 */
[----:B------:R0:W5:Y:S04]  /*1590*/  @!P2 LDG.E R29, [R2.64+0x700] ;  /* 0x0007000e021da981 */ /* 0x000168000c1e1900 */
[----:B------:R0:W5:Y:S01]  /*15a0*/  @!P1 LDG.E R33, [R2.64+0x780] ;  /* 0x0007800e02219981 */ /* 0x000162000c1e1900 */
        /* <DEDUP_REMOVED lines=9> */
[----:B------:R-:W-:Y:S01]  /*1640*/  ISETP.GE.AND P3, PT, R12, R63, PT ;  /* 0x0000003f0c00720c */ /* 0x000fe20003f66270 */
[----:B------:R-:W-:Y:S01]  /*1650*/  IMAD.MOV.U32 R0, RZ, RZ, RZ ;  /* 0x000000ffff007224 */ /* 0x000fe200078e00ff */
[----:B------:R-:W-:Y:S01]  /*1660*/  MOV R11, RZ ;  /* 0x000000ff000b7202 */ /* 0x000fe20000000f00 */
[----:B------:R-:W-:Y:S01]  /*1670*/  HFMA2.MMA R15, -RZ, RZ, 0, 0 ;  /* 0x00000000ff0f7435 */ /* 0x000fe200000001ff */
[----:B--2---:R-:W-:Y:S04]  /*1680*/  STS [R142], R5 ;  /* 0x000000058e007388 */ /* 0x004fe80000000800 */
[----:B---3--:R-:W-:Y:S04]  /*1690*/  STS [R141+0x80], R10 ;  /* 0x0000800a8d007388 */ /* 0x008fe80000000800 */
[----:B----4-:R0:W-:Y:S04]  /*16a0*/  STS [R140+0x100], R7 ;  /* 0x000100078c007388 */ /* 0x0101e80000000800 */
[----:B------:R-:W-:Y:S04]  /*16b0*/  STS [R139+0x180], R14 ;  /* 0x0001800e8b007388 */ /* 0x000fe80000000800 */
        /* <DEDUP_REMOVED lines=8> */
[----:B------:R-:W-:Y:S04]  /*1740*/  STS [R116+0x600], R25 ;  /* 0x0006001974007388 */ /* 0x000fe80000000800 */
[----:B------:R1:W-:Y:S04]  /*1750*/  STS [R115+0x680], R4 ;  /* 0x0006800473007388 */ /* 0x0003e80000000800 */
        /* <DEDUP_REMOVED lines=20> */
[----:B0-----:R-:W-:Y:S01]  /*18a0*/  CS2R R6, SRZ ;  /* 0x0000000000067805 */ /* 0x001fe2000001ff00 */
[----:B-1----:R-:W-:Y:S01]  /*18b0*/  CS2R R4, SRZ ;  /* 0x0000000000047805 */ /* 0x002fe2000001ff00 */
[----:B------:R-:W-:Y:S01]  /*18c0*/  CS2R R8, SRZ ;  /* 0x0000000000087805 */ /* 0x000fe2000001ff00 */
[----:B------:R-:W-:Y:S01]  /*18d0*/  CS2R R12, SRZ ;  /* 0x00000000000c7805 */ /* 0x000fe2000001ff00 */
[----:B------:R-:W-:-:S02]  /*18e0*/  IMAD.MOV.U32 R10, RZ, RZ, RZ ;  /* 0x000000ffff0a7224 */ /* 0x000fc400078e00ff */
[----:B------:R-:W2:Y:S01]  /*18f0*/  @!P2 LDG.E R7, [R2.64+0x100] ;  /* 0x0001000e0207a981 */ /* 0x000ea2000c1e1900 */
[----:B------:R-:W-:-:S03]  /*1900*/  ISETP.GE.AND P2, PT, R19, R63, PT ;  /* 0x0000003f1300720c */ /* 0x000fc60003f46270 */
[----:B------:R-:W3:Y:S01]  /*1910*/  @!P1 LDG.E R5, [R2.64] ;  /* 0x0000000e02059981 */ /* 0x000ee2000c1e1900 */
        /* <DEDUP_REMOVED lines=15> */
[----:B------:R-:W-:Y:S01]  /*1a10*/  HFMA2.MMA R19, -RZ, RZ, 0, 0 ;  /* 0x00000000ff137435 */ /* 0x000fe200000001ff */
[----:B------:R-:W-:Y:S01]  /*1a20*/  MOV R17, RZ ;  /* 0x000000ff00117202 */ /* 0x000fe20000000f00 */
[----:B------:R-:W-:Y:S01]  /*1a30*/  IMAD.MOV.U32 R14, RZ, RZ, RZ ;  /* 0x000000ffff0e7224 */ /* 0x000fe200078e00ff */
[----:B------:R-:W-:Y:S01]  /*1a40*/  MOV R21, RZ ;  /* 0x000000ff00157202 */ /* 0x000fe20000000f00 */
        /* <DEDUP_REMOVED lines=8> */
[----:B---3--:R-:W-:Y:S04]  /*1ad0*/  STS [R142], R5 ;  /* 0x000000058e007388 */ /* 0x008fe80000000800 */
[----:B----4-:R-:W-:Y:S04]  /*1ae0*/  STS [R141+0x80], R0 ;  /* 0x000080008d007388 */ /* 0x010fe80000000800 */
[----:B--2---:R-:W-:Y:S04]  /*1af0*/  STS [R140+0x100], R7 ;  /* 0x000100078c007388 */ /* 0x004fe80000000800 */
        /* <DEDUP_REMOVED lines=60> */
[----:B----4-:R-:W-:Y:S02]  /*1ec0*/  FMUL.FTZ R44, R60, UR4 ;  /* 0x000000043c2c7c20 */ /* 0x010fe40008410000 */
        /* <DEDUP_REMOVED lines=12> */
.L_x_3299:
[----:B------:R-:W-:Y:S01]  /*1f90*/  IADD3 R27, R145, -0x1, RZ ;  /* 0xffffffff911b7810 */ /* 0x000fe20007ffe0ff */
[----:B------:R-:W-:Y:S01]  /*1fa0*/  FADD.FTZ R26, R80, UR5 ;  /* 0x00000005501a7e21 */ /* 0x000fe20008010000 */
[----:B------:R-:W-:Y:S01]  /*1fb0*/  CS2R R42, SRZ ;  /* 0x00000000002a7805 */ /* 0x000fe2000001ff00 */
[----:B------:R-:W-:Y:S01]  /*1fc0*/  FADD.FTZ R25, R81, UR5 ;  /* 0x0000000551197e21 */ /* 0x000fe20008010000 */
[----:B------:R-:W-:Y:S01]  /*1fd0*/  LEA.HI R0, R27, R27, RZ, 0x1 ;  /* 0x0000001b1b007211 */ /* 0x000fe200078f08ff */
[----:B------:R-:W-:Y:S01]  /*1fe0*/  FADD.FTZ R24, R82, UR5 ;  /* 0x0000000552187e21 */ /* 0x000fe20008010000 */
[----:B------:R-:W-:Y:S01]  /*1ff0*/  CS2R R40, SRZ ;  /* 0x0000000000287805 */ /* 0x000fe2000001ff00 */
[----:B------:R-:W-:Y:S01]  /*2000*/  FADD.FTZ R23, R83, UR5 ;  /* 0x0000000553177e21 */ /* 0x000fe20008010000 */
[----:B------:R-:W-:Y:S01]  /*2010*/  LOP3.LUT R0, R0, 0xfffffe, RZ, 0xc0, !PT ;  /* 0x00fffffe00007812 */ /* 0x000fe200078ec0ff */
[----:B------:R-:W-:Y:S01]  /*2020*/  FADD.FTZ R22, R84, UR5 ;  /* 0x0000000554167e21 */ /* 0x000fe20008010000 */
[----:B------:R-:W-:Y:S01]  /*2030*/  CS2R R38, SRZ ;  /* 0x0000000000267805 */ /* 0x000fe2000001ff00 */
[----:B------:R-:W-:Y:S01]  /*2040*/  FADD.FTZ R21, R85, UR5 ;  /* 0x0000000555157e21 */ /* 0x000fe20008010000 */
[----:B------:R-:W-:Y:S01]  /*2050*/  IADD3 R27, R27, -R0, RZ ;  /* 0x800000001b1b7210 */ /* 0x000fe20007ffe0ff */
        /* <DEDUP_REMOVED lines=14> */
[----:B------:R-:W-:-:S02]  /*2140*/  FADD.FTZ R13, R93, UR5 ;  /* 0x000000055d0d7e21 */ /* 0x000fc40008010000 */
[----:B------:R-:W-:Y:S02]  /*2150*/  FADD.FTZ R12, R94, UR5 ;  /* 0x000000055e0c7e21 */ /* 0x000fe40008010000 */
[----:B------:R-:W-:Y:S02]  /*2160*/  FADD.FTZ R11, R95, UR5 ;  /* 0x000000055f0b7e21 */ /* 0x000fe40008010000 */
[----:B------:R-:W-:-:S05]  /*2170*/  IMAD.MOV.U32 R10, RZ, RZ, RZ ;  /* 0x000000ffff0a7224 */ /* 0x000fca00078e00ff */
.L_x_3348:
[----:B------:R-:W-:Y:S01]  /*2180*/  SHF.R.S32.HI R163, RZ, 0x1f, R10 ;  /* 0x0000001fffa37819 */ /* 0x000fe2000001140a */
[----:B------:R-:W-:Y:S01]  /*2190*/  HFMA2.MMA R0, -RZ, RZ, 0, 0 ;  /* 0x00000000ff007435 */ /* 0x000fe200000001ff */
[--C-:B------:R-:W-:Y:S01]  /*21a0*/  SHF.R.S32.HI R119, RZ, 0x1f, R118.reuse ;  /* 0x0000001fff777819 */ /* 0x100fe20000011476 */
[----:B------:R-:W-:Y:S01]  /*21b0*/  CS2R R8, SRZ ;  /* 0x0000000000087805 */ /* 0x000fe2000001ff00 */
[----:B------:R-:W-:Y:S01]  /*21c0*/  IADD3 R175, -R143, c[0x0][0x168], RZ ;  /* 0x00005a008faf7a10 */ /* 0x000fe20007ffe1ff */
[----:B------:R-:W-:Y:S01]  /*21d0*/  IMAD R3, R163, c[0x0][0x1a0], RZ ;  /* 0x00006800a3037a24 */ /* 0x000fe200078e02ff */
[C---:B------:R-:W-:Y:S01]  /*21e0*/  LOP3.LUT R164, R118.reuse, 0x20, RZ, 0xfc, !PT ;  /* 0x0000002076a47812 */ /* 0x040fe200078efcff */
[----:B------:R-:W-:Y:S01]  /*21f0*/  CS2R R64, SRZ ;  /* 0x0000000000407805 */ /* 0x000fe2000001ff00 */
[-C--:B------:R-:W-:Y:S01]  /*2200*/  ISETP.GE.AND P2, PT, R118, R175.reuse, PT ;  /* 0x000000af7600720c */ /* 0x080fe20003f46270 */
[----:B------:R-:W-:Y:S01]  /*2210*/  IMAD R5, R10, c[0x0][0x1a4], R3 ;  /* 0x000069000a057a24 */ /* 0x000fe200078e0203 */
[----:B------:R-:W-:Y:S01]  /*2220*/  ISETP.GE.AND P1, PT, R164, R175, PT ;  /* 0x000000afa400720c */ /* 0x000fe20003f26270 */
[----:B------:R-:W-:Y:S01]  /*2230*/  IMAD.WIDE.U32 R2, R10, c[0x0][0x1a0], R118 ;  /* 0x000068000a027a25 */ /* 0x000fe200078e0076 */
[C---:B------:R-:W-:Y:S01]  /*2240*/  LOP3.LUT R166, R118.reuse, 0x40, RZ, 0xfc, !PT ;  /* 0x0000004076a67812 */ /* 0x040fe200078efcff */
[----:B------:R-:W-:Y:S01]  /*2250*/  CS2R R66, SRZ ;  /* 0x0000000000427805 */ /* 0x000fe2000001ff00 */
[----:B------:R-:W-:Y:S01]  /*2260*/  LOP3.LUT R168, R118, 0x60, RZ, 0xfc, !PT ;  /* 0x0000006076a87812 */ /* 0x000fe200078efcff */
[----:B------:R-:W-:Y:S01]  /*2270*/  CS2R R130, SRZ ;  /* 0x0000000000827805 */ /* 0x000fe2000001ff00 */
[----:B------:R-:W-:Y:S01]  /*2280*/  IADD3 R3, R3, R5, RZ ;  /* 0x0000000503037210 */ /* 0x000fe20007ffe0ff */
[----:B------:R-:W-:Y:S01]  /*2290*/  CS2R R132, SRZ ;  /* 0x0000000000847805 */ /* 0x000fe2000001ff00 */
[----:B------:R-:W-:Y:S01]  /*22a0*/  LEA R6, P0, R2, R151, 0x2 ;  /* 0x0000009702067211 */ /* 0x000fe200078010ff */
[----:B------:R-:W-:Y:S01]  /*22b0*/  CS2R R134, SRZ ;  /* 0x0000000000867805 */ /* 0x000fe2000001ff00 */
[----:B------:R-:W-:-:S02]  /*22c0*/  LOP3.LUT R170, R118, 0x80, RZ, 0xfc, !PT ;  /* 0x0000008076aa7812 */ /* 0x000fc400078efcff */
[----:B------:R-:W-:Y:S02]  /*22d0*/  LEA.HI.X R7, R2, R150, R3, 0x2, P0 ;  /* 0x0000009602077211 */ /* 0x000fe400000f1403 */
[C---:B------:R-:W-:Y:S02]  /*22e0*/  LOP3.LUT R172, R118.reuse, 0xa0, RZ, 0xfc, !PT ;  /* 0x000000a076ac7812 */ /* 0x040fe400078efcff */
[----:B------:R-:W-:Y:S01]  /*22f0*/  LOP3.LUT R174, R118, 0xc0, RZ, 0xfc, !PT ;  /* 0x000000c076ae7812 */ /* 0x000fe200078efcff */
[----:B------:R0:W2:Y:S01]  /*2300*/  @!P2 LDG.E R9, [R6.64] ;  /* 0x0000000e0609a981 */ /* 0x0000a2000c1e1900 */
[-C--:B------:R-:W-:Y:S02]  /*2310*/  ISETP.GE.AND P0, PT, R166, R175.reuse, PT ;  /* 0x000000afa600720c */ /* 0x080fe40003f06270 */
[----:B------:R-:W-:Y:S01]  /*2320*/  LOP3.LUT R176, R118, 0xe0, RZ, 0xfc, !PT ;  /* 0x000000e076b07812 */ /* 0x000fe200078efcff */
[----:B------:R0:W3:Y:S01]  /*2330*/  @!P1 LDG.E R0, [R6.64+0x80] ;  /* 0x0000800e06009981 */ /* 0x0000e2000c1e1900 */
[----:B------:R-:W-:-:S02]  /*2340*/  ISETP.GE.AND P4, PT, R168, R175, PT ;  /* 0x000000afa800720c */ /* 0x000fc40003f86270 */
[----:B------:R-:W-:Y:S02]  /*2350*/  LOP3.LUT R178, R118, 0x100, RZ, 0xfc, !PT ;  /* 0x0000010076b27812 */ /* 0x000fe400078efcff */
[-C--:B------:R-:W-:Y:S02]  /*2360*/  ISETP.GE.AND P6, PT, R170, R175.reuse, PT ;  /* 0x000000afaa00720c */ /* 0x080fe40003fc6270 */
[-C--:B------:R-:W-:Y:S02]  /*2370*/  ISETP.GE.AND P5, PT, R172, R175.reuse, PT ;  /* 0x000000afac00720c */ /* 0x080fe40003fa6270 */
[-C--:B------:R-:W-:Y:S01]  /*2380*/  ISETP.GE.AND P3, PT, R174, R175.reuse, PT ;  /* 0x000000afae00720c */ /* 0x080fe20003f66270 */
[----:B------:R0:W4:Y:S01]  /*2390*/  @!P0 LDG.E R65, [R6.64+0x100] ;  /* 0x0001000e06418981 */ /* 0x000122000c1e1900 */
[-C--:B------:R-:W-:Y:S02]  /*23a0*/  ISETP.GE.AND P2, PT, R176, R175.reuse, PT ;  /* 0x000000afb000720c */ /* 0x080fe40003f46270 */
[----:B------:R-:W-:Y:S01]  /*23b0*/  ISETP.GE.AND P1, PT, R178, R175, PT ;  /* 0x000000afb200720c */ /* 0x000fe20003f26270 */
[----:B------:R0:W4:Y:S01]  /*23c0*/  @!P4 LDG.E R8, [R6.64+0x180] ;  /* 0x0001800e0608c981 */ /* 0x000122000c1e1900 */
[----:B------:R-:W-:-:S02]  /*23d0*/  LOP3.LUT R180, R118, 0x120, RZ, 0xfc, !PT ;  /* 0x0000012076b47812 */ /* 0x000fc400078efcff */
[C---:B------:R-:W-:Y:S01]  /*23e0*/  LOP3.LUT R182, R118.reuse, 0x140, RZ, 0xfc, !PT ;  /* 0x0000014076b67812 */ /* 0x040fe200078efcff */
[----:B------:R0:W4:Y:S01]  /*23f0*/  @!P6 LDG.E R67, [R6.64+0x200] ;  /* 0x0002000e0643e981 */ /* 0x000122000c1e1900 */
[C---:B------:R-:W-:Y:S02]  /*2400*/  LOP3.LUT R184, R118.reuse, 0x160, RZ, 0xfc, !PT ;  /* 0x0000016076b87812 */ /* 0x040fe400078efcff */
[C---:B------:R-:W-:Y:S01]  /*2410*/  LOP3.LUT R186, R118.reuse, 0x180, RZ, 0xfc, !PT ;  /* 0x0000018076ba7812 */ /* 0x040fe200078efcff */
[----:B------:R0:W4:Y:S01]  /*2420*/  @!P5 LDG.E R64, [R6.64+0x280] ;  /* 0x0002800e0640d981 */ /* 0x000122000c1e1900 */
[----:B------:R-:W-:Y:S02]  /*2430*/  LOP3.LUT R188, R118, 0x1a0, RZ, 0xfc, !PT ;  /* 0x000001a076bc7812 */ /* 0x000fe400078efcff */
        /* <DEDUP_REMOVED lines=9> */
[-C--:B------:R-:W-:Y:S01]  /*24d0*/  ISETP.GE.AND P3, PT, R188, R175.reuse, PT ;  /* 0x000000afbc00720c */ /* 0x080fe20003f66270 */
[----:B------:R-:W-:Y:S01]  /*24e0*/  HFMA2.MMA R169, -RZ, RZ, 0, 0 ;  /* 0x00000000ffa97435 */ /* 0x000fe200000001ff */
[-C--:B------:R-:W-:Y:S01]  /*24f0*/  ISETP.GE.AND P2, PT, R190, R175.reuse, PT ;  /* 0x000000afbe00720c */ /* 0x080fe20003f46270 */
[----:B------:R-:W-:Y:S01]  /*2500*/  IMAD.MOV.U32 R165, RZ, RZ, RZ ;  /* 0x000000ffffa57224 */ /* 0x000fe200078e00ff */
        /* <DEDUP_REMOVED lines=11> */
[----:B------:R-:W-:-:S04]  /*25c0*/  IMAD R5, R162, c[0x0][0x184], R5 ;  /* 0x00006100a2057a24 */ /* 0x000fc800078e0205 */
[----:B------:R-:W-:Y:S02]  /*25d0*/  IMAD.IADD R3, R3, 0x1, R5 ;  /* 0x0000000103037824 */ /* 0x000fe400078e0205 */
[----:B------:R-:W-:Y:S02]  /*25e0*/  IMAD R5, R163, c[0x0][0x188], RZ ;  /* 0x00006200a3057a24 */ /* 0x000fe400078e02ff */
[----:B------:R-:W-:-:S04]  /*25f0*/  IMAD.WIDE.U32 R2, R10, c[0x0][0x188], R2 ;  /* 0x000062000a027a25 */ /* 0x000fc800078e0002 */
[----:B------:R-:W-:Y:S01]  /*2600*/  IMAD R171, R10, c[0x0][0x18c], R5 ;  /* 0x000063000aab7a24 */ /* 0x000fe200078e0205 */
[----:B0-----:R-:W-:Y:S01]  /*2610*/  LEA R6, P1, R2, c[0x0][0x220], 0x2 ;  /* 0x0000880002067a11 */ /* 0x001fe200078210ff */
[----:B------:R-:W-:-:S03]  /*2620*/  IMAD R173, R163, c[0x0][0x1c0], RZ ;  /* 0x00007000a3ad7a24 */ /* 0x000fc600078e02ff */
[----:B------:R-:W-:Y:S01]  /*2630*/  IADD3 R3, R3, R171, RZ ;  /* 0x000000ab03037210 */ /* 0x000fe20007ffe0ff */
[----:B------:R-:W-:-:S03]  /*2640*/  IMAD.WIDE.U32 R4, R10, c[0x0][0x1c0], R118 ;  /* 0x000070000a047a25 */ /* 0x000fc600078e0076 */
[----:B------:R-:W-:Y:S01]  /*2650*/  LEA.HI.X R7, R2, c[0x0][0x224], R3, 0x2, P1 ;  /* 0x0000890002077a11 */ /* 0x000fe200008f1403 */
[----:B------:R-:W-:Y:S01]  /*2660*/  IMAD R173, R10, c[0x0][0x1c4], R173 ;  /* 0x000071000aad7a24 */ /* 0x000fe200078e02ad */
[----:B------:R-:W-:Y:S02]  /*2670*/  ISETP.GE.AND P5, PT, R164, R175, PT ;  /* 0x000000afa400720c */ /* 0x000fe40003fa6270 */
[----:B------:R-:W-:Y:S01]  /*2680*/  LEA R2, P3, R4, R149, 0x2 ;  /* 0x0000009504027211 */ /* 0x000fe200078610ff */
[----:B------:R-:W4:Y:S01]  /*2690*/  LDG.E R164, [R6.64] ;  /* 0x0000000e06a47981 */ /* 0x000f22000c1e1900 */
[----:B------:R-:W-:-:S04]  /*26a0*/  IADD3 R3, R5, R173, RZ ;  /* 0x000000ad05037210 */ /* 0x000fc80007ffe0ff */
[----:B------:R-:W-:Y:S02]  /*26b0*/  LEA.HI.X R3, R4, R148, R3, 0x2, P3 ;  /* 0x0000009404037211 */ /* 0x000fe400018f1403 */
[-C--:B------:R-:W-:Y:S02]  /*26c0*/  ISETP.GE.AND P3, PT, R118, R175.reuse, PT ;  /* 0x000000af7600720c */ /* 0x080fe40003f66270 */
[-C--:B------:R-:W-:Y:S02]  /*26d0*/  ISETP.GE.AND P4, PT, R166, R175.reuse, PT ;  /* 0x000000afa600720c */ /* 0x080fe40003f86270 */
[-C--:B------:R-:W-:Y:S02]  /*26e0*/  ISETP.GE.AND P0, PT, R168, R175.reuse, PT ;  /* 0x000000afa800720c */ /* 0x080fe40003f06270 */
[-C--:B------:R-:W-:Y:S02]  /*26f0*/  ISETP.GE.AND P6, PT, R170, R175.reuse, PT ;  /* 0x000000afaa00720c */ /* 0x080fe40003fc6270 */
[----:B------:R-:W-:-:S02]  /*2700*/  ISETP.GE.AND P1, PT, R172, R175, PT ;  /* 0x000000afac00720c */ /* 0x000fc40003f26270 */
[----:B------:R-:W-:Y:S01]  /*2710*/  ISETP.GE.AND P2, PT, R174, R175, PT ;  /* 0x000000afae00720c */ /* 0x000fe20003f46270 */
[----:B--2---:R-:W-:Y:S04]  /*2720*/  STS [R142], R9 ;  /* 0x000000098e007388 */ /* 0x004fe80000000800 */
[----:B---3--:R-:W-:Y:S04]  /*2730*/  STS [R141+0x80], R0 ;  /* 0x000080008d007388 */ /* 0x008fe80000000800 */
[----:B----4-:R-:W-:Y:S04]  /*2740*/  STS [R140+0x100], R65 ;  /* 0x000100418c007388 */ /* 0x010fe80000000800 */
[----:B------:R-:W-:Y:S04]  /*2750*/  STS [R139+0x180], R8 ;  /* 0x000180088b007388 */ /* 0x000fe80000000800 */
[----:B------:R-:W-:Y:S04]  /*2760*/  STS [R138+0x200], R67 ;  /* 0x000200438a007388 */ /* 0x000fe80000000800 */
[----:B------:R0:W-:Y:S04]  /*2770*/  STS [R137+0x280], R64 ;  /* 0x0002804089007388 */ /* 0x0001e80000000800 */
[----:B------:R-:W-:Y:S04]  /*2780*/  STS [R136+0x300], R131 ;  /* 0x0003008388007388 */ /* 0x000fe80000000800 */
[----:B------:R1:W-:Y:S04]  /*2790*/  STS [R129+0x380], R66 ;  /* 0x0003804281007388 */ /* 0x0003e80000000800 */
[----:B------:R-:W-:Y:S01]  /*27a0*/  STS [R128+0x400], R133 ;  /* 0x0004008580007388 */ /* 0x000fe20000000800 */
[----:B0-----:R-:W-:-:S03]  /*27b0*/  CS2R R64, SRZ ;  /* 0x0000000000407805 */ /* 0x001fc6000001ff00 */
[----:B------:R-:W-:Y:S01]  /*27c0*/  STS [R127+0x480], R130 ;  /* 0x000480827f007388 */ /* 0x000fe20000000800 */
[----:B-1----:R-:W-:-:S03]  /*27d0*/  CS2R R66, SRZ ;  /* 0x0000000000427805 */ /* 0x002fc6000001ff00 */
[----:B------:R-:W-:Y:S04]  /*27e0*/  STS [R126+0x500], R135 ;  /* 0x000500877e007388 */ /* 0x000fe80000000800 */
[----:B------:R-:W-:Y:S04]  /*27f0*/  STS [R117+0x580], R132 ;  /* 0x0005808475007388 */ /* 0x000fe80000000800 */
[----:B------:R-:W-:Y:S04]  /*2800*/  STS [R116+0x600], R165 ;  /* 0x000600a574007388 */ /* 0x000fe80000000800 */
[----:B------:R-:W-:Y:S04]  /*2810*/  STS [R115+0x680], R134 ;  /* 0x0006808673007388 */ /* 0x000fe80000000800 */
[----:B------:R0:W-:Y:S04]  /*2820*/  STS [R114+0x700], R167 ;  /* 0x000700a772007388 */ /* 0x0001e80000000800 */
[----:B------:R1:W-:Y:S01]  /*2830*/  STS [R112+0x780], R169 ;  /* 0x000780a970007388 */ /* 0x0003e20000000800 */
[----:B------:R-:W-:-:S06]  /*2840*/  NOP ;  /* 0x0000000000007918 */ /* 0x000fcc0000000000 */
[----:B0-----:R-:W-:Y:S01]  /*2850*/  CS2R R114, SRZ ;  /* 0x0000000000727805 */ /* 0x001fe2000001ff00 */
[----:B------:R0:W2:Y:S01]  /*2860*/  @!P3 LDG.E R65, [R2.64] ;  /* 0x0000000e0241b981 */ /* 0x0000a2000c1e1900 */
[----:B-1----:R-:W-:-:S03]  /*2870*/  IMAD.MOV.U32 R112, RZ, RZ, RZ ;  /* 0x000000ffff707224 */ /* 0x002fc600078e00ff */
[----:B------:R0:W3:Y:S04]  /*2880*/  @!P5 LDG.E R64, [R2.64+0x80] ;  /* 0x0000800e0240d981 */ /* 0x0000e8000c1e1900 */
[----:B------:R0:W4:Y:S04]  /*2890*/  @!P4 LDG.E R67, [R2.64+0x100] ;  /* 0x0001000e0243c981 */ /* 0x000128000c1e1900 */
[----:B------:R0:W4:Y:S01]  /*28a0*/  @!P0 LDG.E R66, [R2.64+0x180] ;  /* 0x0001800e02428981 */ /* 0x000122000c1e1900 */
[----:B------:R-:W-:-:S03]  /*28b0*/  ISETP.GE.AND P3, PT, R176, R175, PT ;  /* 0x000000afb000720c */ /* 0x000fc60003f66270 */
[----:B------:R0:W4:Y:S01]  /*28c0*/  @!P6 LDG.E R115, [R2.64+0x200] ;  /* 0x0002000e0273e981 */ /* 0x000122000c1e1900 */
[----:B------:R-:W-:-:S03]  /*28d0*/  ISETP.GE.AND P4, PT, R178, R175, PT ;  /* 0x000000afb200720c */ /* 0x000fc60003f86270 */
[----:B------:R0:W4:Y:S01]  /*28e0*/  @!P1 LDG.E R112, [R2.64+0x280] ;  /* 0x0002800e02709981 */ /* 0x000122000c1e1900 */
[----:B------:R-:W-:Y:S01]  /*28f0*/  CS2R R130, SRZ ;  /* 0x0000000000827805 */ /* 0x000fe2000001ff00 */
[----:B------:R-:W-:Y:S01]  /*2900*/  CS2R R132, SRZ ;  /* 0x0000000000847805 */ /* 0x000fe2000001ff00 */
[-C--:B------:R-:W-:Y:S01]  /*2910*/  ISETP.GE.AND P5, PT, R180, R175.reuse, PT ;  /* 0x000000afb400720c */ /* 0x080fe20003fa6270 */
[----:B------:R-:W-:Y:S01]  /*2920*/  CS2R R134, SRZ ;  /* 0x0000000000867805 */ /* 0x000fe2000001ff00 */
[-C--:B------:R-:W-:Y:S01]  /*2930*/  ISETP.GE.AND P6, PT, R182, R175.reuse, PT ;  /* 0x000000afb600720c */ /* 0x080fe20003fc6270 */
[----:B------:R0:W4:Y:S01]  /*2940*/  @!P3 LDG.E R114, [R2.64+0x380] ;  /* 0x0003800e0272b981 */ /* 0x000122000c1e1900 */
[----:B------:R-:W-:-:S03]  /*2950*/  ISETP.GE.AND P0, PT, R184, R175, PT ;  /* 0x000000afb800720c */ /* 0x000fc60003f06270 */
[----:B------:R0:W4:Y:S01]  /*2960*/  @!P2 LDG.E R131, [R2.64+0x300] ;  /* 0x0003000e0283a981 */ /* 0x000122000c1e1900 */
[-C--:B------:R-:W-:Y:S02]  /*2970*/  ISETP.GE.AND P2, PT, R186, R175.reuse, PT ;  /* 0x000000afba00720c */ /* 0x080fe40003f46270 */
[-C--:B------:R-:W-:Y:S01]  /*2980*/  ISETP.GE.AND P1, PT, R188, R175.reuse, PT ;  /* 0x000000afbc00720c */ /* 0x080fe20003f26270 */
[----:B------:R0:W4:Y:S01]  /*2990*/  @!P4 LDG.E R133, [R2.64+0x400] ;  /* 0x0004000e0285c981 */ /* 0x000122000c1e1900 */
[-C--:B------:R-:W-:Y:S02]  /*29a0*/  ISETP.GE.AND P3, PT, R190, R175.reuse, PT ;  /* 0x000000afbe00720c */ /* 0x080fe40003f66270 */
[----:B------:R-:W-:Y:S01]  /*29b0*/  ISETP.GE.AND P4, PT, R192, R175, PT ;  /* 0x000000afc000720c */ /* 0x000fe20003f86270 */
[----:B------:R-:W-:Y:S01]  /*29c0*/  HFMA2.MMA R167, -RZ, RZ, 0, 0 ;  /* 0x00000000ffa77435 */ /* 0x000fe200000001ff */
[----:B------:R-:W-:Y:S01]  /*29d0*/  MOV R165, RZ ;  /* 0x000000ff00a57202 */ /* 0x000fe20000000f00 */
[----:B------:R0:W4:Y:S01]  /*29e0*/  @!P5 LDG.E R130, [R2.64+0x480] ;  /* 0x0004800e0282d981 */ /* 0x000122000c1e1900 */
[----:B------:R-:W-:-:S03]  /*29f0*/  IMAD.MOV.U32 R169, RZ, RZ, RZ ;  /* 0x000000ffffa97224 */ /* 0x000fc600078e00ff */
[----:B------:R0:W4:Y:S04]  /*2a00*/  @!P6 LDG.E R135, [R2.64+0x500] ;  /* 0x0005000e0287e981 */ /* 0x000128000c1e1900 */
[----:B------:R0:W4:Y:S04]  /*2a10*/  @!P0 LDG.E R132, [R2.64+0x580] ;  /* 0x0005800e02848981 */ /* 0x000128000c1e1900 */
[----:B------:R0:W4:Y:S04]  /*2a20*/  @!P2 LDG.E R165, [R2.64+0x600] ;  /* 0x0006000e02a5a981 */ /* 0x000128000c1e1900 */
[----:B------:R0:W4:Y:S04]  /*2a30*/  @!P1 LDG.E R134, [R2.64+0x680] ;  /* 0x0006800e02869981 */ /* 0x000128000c1e1900 */
[----:B------:R0:W4:Y:S04]  /*2a40*/  @!P3 LDG.E R167, [R2.64+0x700] ;  /* 0x0007000e02a7b981 */ /* 0x000128000c1e1900 */
[----:B------:R0:W4:Y:S01]  /*2a50*/  @!P4 LDG.E R169, [R2.64+0x780] ;  /* 0x0007800e02a9c981 */ /* 0x000122000c1e1900 */
[----:B------:R-:W-:Y:S01]  /*2a60*/  IADD3 R0, R144, R153, RZ ;  /* 0x0000009990007210 */ /* 0x000fe20007ffe0ff */
[----:B------:R1:W2:Y:S02]  /*2a70*/  R2UR UR8, R164 ;  /* 0x00000000a40873c2 */ /* 0x0002a400000e0000 */
[----:B------:R-:W-:Y:S01]  /*2a80*/  LDS R191, [R113+0x3c] ;  /* 0x00003c0071bf7984 */ /* 0x000fe20000000800 */
[----:B------:R-:W-:-:S02]  /*2a90*/  IADD3 R179, R0, 0x20, RZ ;  /* 0x0000002000b37810 */ /* 0x000fc40007ffe0ff */
[C---:B------:R-:W-:Y:S01]  /*2aa0*/  IADD3 R177, R0.reuse, 0x40, RZ ;  /* 0x0000004000b17810 */ /* 0x040fe20007ffe0ff */
[----:B------:R-:W-:Y:S01]  /*2ab0*/  LDS R8, [R113+0x4] ;  /* 0x0000040071087984 */ /* 0x000fe20000000800 */
[C---:B------:R-:W-:Y:S02]  /*2ac0*/  IADD3 R129, R0.reuse, 0x140, RZ ;  /* 0x0000014000817810 */ /* 0x040fe40007ffe0ff */
[C---:B------:R-:W-:Y:S01]  /*2ad0*/  IADD3 R173, R0.reuse, 0x80, RZ ;  /* 0x0000008000ad7810 */ /* 0x040fe20007ffe0ff */
[----:B------:R-:W1:Y:S01]  /*2ae0*/  LDS R6, [R113+0xc] ;  /* 0x00000c0071067984 */ /* 0x000e620000000800 */
[C---:B------:R-:W-:Y:S02]  /*2af0*/  IADD3 R175, R0.reuse, 0x60, RZ ;  /* 0x0000006000af7810 */ /* 0x040fe40007ffe0ff */
[C---:B------:R-:W-:Y:S01]  /*2b00*/  IADD3 R141, R0.reuse, 0xe0, RZ ;  /* 0x000000e0008d7810 */ /* 0x040fe20007ffe0ff */
[----:B------:R-:W-:Y:S01]  /*2b10*/  LDS R4, [R113+0x14] ;  /* 0x0000140071047984 */ /* 0x000fe20000000800 */
[----:B------:R-:W-:-:S02]  /*2b20*/  LEA.HI.SX32 R142, R0, R0, 0x1b ;  /* 0x00000000008e7211 */ /* 0x000fc400078fdaff */
[----:B------:R-:W-:Y:S01]  /*2b30*/  LEA.HI.SX32 R179, R179, R0, 0x1b ;  /* 0x00000000b3b37211 */ /* 0x000fe200078fdaff */
[----:B0-----:R-:W-:Y:S01]  /*2b40*/  LDS R2, [R113+0x1c] ;  /* 0x00001c0071027984 */ /* 0x001fe20000000800 */
[C---:B------:R-:W-:Y:S02]  /*2b50*/  IADD3 R117, R0.reuse, 0x180, RZ ;  /* 0x0000018000757810 */ /* 0x040fe40007ffe0ff */
[C---:B------:R-:W-:Y:S01]  /*2b60*/  IADD3 R171, R0.reuse, 0xa0, RZ ;  /* 0x000000a000ab7810 */ /* 0x040fe20007ffe0ff */
[----:B-1----:R-:W-:Y:S01]  /*2b70*/  LDS R164, [R113+0x24] ;  /* 0x0000240071a47984 */ /* 0x002fe20000000800 */
[C---:B------:R-:W-:Y:S02]  /*2b80*/  IADD3 R5, R0.reuse, 0x1e0, RZ ;  /* 0x000001e000057810 */ /* 0x040fe40007ffe0ff */
[C---:B------:R-:W-:Y:S01]  /*2b90*/  IADD3 R7, R0.reuse, 0x1c0, RZ ;  /* 0x000001c000077810 */ /* 0x040fe20007ffe0ff */
[----:B------:R-:W-:Y:S01]  /*2ba0*/  LDS R206, [R113+0x28] ;  /* 0x0000280071ce7984 */ /* 0x000fe20000000800 */
[----:B------:R-:W-:-:S02]  /*2bb0*/  IADD3 R9, R0, 0x1a0, RZ ;  /* 0x000001a000097810 */ /* 0x000fc40007ffe0ff */
[C---:B------:R-:W-:Y:S01]  /*2bc0*/  IADD3 R127, R0.reuse, 0x160, RZ ;  /* 0x00000160007f7810 */ /* 0x040fe20007ffe0ff */
[----:B------:R-:W-:Y:S01]  /*2bd0*/  LDS R227, [R113+0x2c] ;  /* 0x00002c0071e37984 */ /* 0x000fe20000000800 */
[C---:B------:R-:W-:Y:S02]  /*2be0*/  IADD3 R139, R0.reuse, 0x100, RZ ;  /* 0x00000100008b7810 */ /* 0x040fe40007ffe0ff */
[C---:B------:R-:W-:Y:S01]  /*2bf0*/  IADD3 R3, R0.reuse, 0xc0, RZ ;  /* 0x000000c000037810 */ /* 0x040fe20007ffe0ff */
[----:B------:R-:W-:Y:S01]  /*2c00*/  LDS R178, [R113+0x30] ;  /* 0x0000300071b27984 */ /* 0x000fe20000000800 */
[-C--:B------:R-:W-:Y:S02]  /*2c10*/  LEA.HI.SX32 R177, R177, R0.reuse, 0x1b ;  /* 0x00000000b1b17211 */ /* 0x080fe400078fdaff */
[----:B------:R-:W-:Y:S01]  /*2c20*/  IADD3 R137, R0, 0x120, RZ ;  /* 0x0000012000897810 */ /* 0x000fe20007ffe0ff */
[----:B------:R-:W-:Y:S01]  /*2c30*/  LDS R185, [R113+0x34] ;  /* 0x0000340071b97984 */ /* 0x000fe20000000800 */
[----:B------:R-:W-:-:S02]  /*2c40*/  LEA.HI.SX32 R126, R129, R0, 0x1b ;  /* 0x00000000817e7211 */ /* 0x000fc400078fdaff */
[-C--:B------:R-:W-:Y:S01]  /*2c50*/  LEA.HI.SX32 R173, R173, R0.reuse, 0x1b ;  /* 0x00000000adad7211 */ /* 0x080fe200078fdaff */
[----:B------:R-:W-:Y:S01]  /*2c60*/  LDS R182, [R113+0x38] ;  /* 0x0000380071b67984 */ /* 0x000fe20000000800 */
[-C--:B------:R-:W-:Y:S02]  /*2c70*/  LEA.HI.SX32 R175, R175, R0.reuse, 0x1b ;  /* 0x00000000afaf7211 */ /* 0x080fe400078fdaff */
[-C--:B------:R-:W-:Y:S01]  /*2c80*/  LEA.HI.SX32 R129, R141, R0.reuse, 0x1b ;  /* 0x000000008d817211 */ /* 0x080fe200078fdaff */
[----:B------:R-:W-:Y:S01]  /*2c90*/  IMAD.SHL.U32 R141, R179, 0x4, RZ ;  /* 0x00000004b38d7824 */ /* 0x000fe200078e00ff */
[----:B------:R-:W-:Y:S02]  /*2ca0*/  SHF.L.U32 R142, R142, 0x2, RZ ;  /* 0x000000028e8e7819 */ /* 0x000fe400000006ff */
[-C--:B------:R-:W-:Y:S02]  /*2cb0*/  LEA.HI.SX32 R116, R117, R0.reuse, 0x1b ;  /* 0x0000000075747211 */ /* 0x080fe400078fdaff */
[----:B------:R-:W-:-:S02]  /*2cc0*/  LEA.HI.SX32 R171, R171, R0, 0x1b ;  /* 0x00000000abab7211 */ /* 0x000fc400078fdaff */
[-C--:B------:R-:W-:Y:S02]  /*2cd0*/  LEA.HI.SX32 R117, R127, R0.reuse, 0x1b ;  /* 0x000000007f757211 */ /* 0x080fe400078fdaff */
[-C--:B------:R-:W-:Y:S02]  /*2ce0*/  LEA.HI.SX32 R128, R139, R0.reuse, 0x1b ;  /* 0x000000008b807211 */ /* 0x080fe400078fdaff */
[----:B------:R-:W-:Y:S01]  /*2cf0*/  SHF.L.U32 R140, R177, 0x2, RZ ;  /* 0x00000002b18c7819 */ /* 0x000fe200000006ff */
[----:B------:R-:W-:Y:S01]  /*2d00*/  IMAD.SHL.U32 R138, R173, 0x4, RZ ;  /* 0x00000004ad8a7824 */ /* 0x000fe200078e00ff */
[-C--:B------:R-:W-:Y:S02]  /*2d10*/  LEA.HI.SX32 R166, R5, R0.reuse, 0x1b ;  /* 0x0000000005a67211 */ /* 0x080fe400078fdaff */
[-C--:B------:R-:W-:Y:S01]  /*2d20*/  LEA.HI.SX32 R168, R7, R0.reuse, 0x1b ;  /* 0x0000000007a87211 */ /* 0x080fe200078fdaff */
[----:B------:R-:W0:Y:S01]  /*2d30*/  LDS R5, [R113+0x10] ;  /* 0x0000100071057984 */ /* 0x000e220000000800 */
[----:B------:R-:W-:-:S02]  /*2d40*/  LEA.HI.SX32 R170, R9, R0, 0x1b ;  /* 0x0000000009aa7211 */ /* 0x000fc400078fdaff */
[-C--:B------:R-:W-:Y:S01]  /*2d50*/  LEA.HI.SX32 R127, R137, R0.reuse, 0x1b ;  /* 0x00000000897f7211 */ /* 0x080fe200078fdaff */
[----:B------:R-:W1:Y:S01]  /*2d60*/  LDS R9, [R113] ;  /* 0x0000000071097984 */ /* 0x000e620000000800 */
[----:B------:R-:W-:Y:S02]  /*2d70*/  LEA.HI.SX32 R136, R3, R0, 0x1b ;  /* 0x0000000003887211 */ /* 0x000fe400078fdaff */
[----:B------:R-:W-:Y:S01]  /*2d80*/  SHF.L.U32 R139, R175, 0x2, RZ ;  /* 0x00000002af8b7819 */ /* 0x000fe200000006ff */
[----:B------:R-:W0:Y:S01]  /*2d90*/  LDS R7, [R113+0x8] ;  /* 0x0000080071077984 */ /* 0x000e220000000800 */
[----:B------:R-:W-:-:S03]  /*2da0*/  SHF.L.U32 R137, R171, 0x2, RZ ;  /* 0x00000002ab897819 */ /* 0x000fc600000006ff */
[----:B------:R-:W0:Y:S04]  /*2db0*/  LDS R3, [R113+0x18] ;  /* 0x0000180071037984 */ /* 0x000e280000000800 */
[----:B------:R-:W0:Y:S01]  /*2dc0*/  LDS R0, [R113+0x20] ;  /* 0x0000200071007984 */ /* 0x000e220000000800 */
[----:B------:R-:W-:Y:S01]  /*2dd0*/  ISETP.NE.AND P1, PT, R152, RZ, PT ;  /* 0x000000ff9800720c */ /* 0x000fe20003f25270 */
[----:B------:R-:W-:Y:S01]  /*2de0*/  IMAD.SHL.U32 R129, R129, 0x4, RZ ;  /* 0x0000000481817824 */ /* 0x000fe200078e00ff */
[----:B------:R-:W-:Y:S02]  /*2df0*/  SHF.L.U32 R136, R136, 0x2, RZ ;  /* 0x0000000288887819 */ /* 0x000fe400000006ff */
[----:B------:R-:W-:Y:S01]  /*2e00*/  SHF.L.U32 R128, R128, 0x2, RZ ;  /* 0x0000000280807819 */ /* 0x000fe200000006ff */
[----:B------:R-:W-:Y:S01]  /*2e10*/  IMAD.SHL.U32 R126, R126, 0x4, RZ ;  /* 0x000000047e7e7824 */ /* 0x000fe200078e00ff */
[----:B------:R-:W-:-:S02]  /*2e20*/  SHF.L.U32 R127, R127, 0x2, RZ ;  /* 0x000000027f7f7819 */ /* 0x000fc400000006ff */
[----:B------:R-:W-:Y:S02]  /*2e30*/  SHF.L.U32 R117, R117, 0x2, RZ ;  /* 0x0000000275757819 */ /* 0x000fe400000006ff */
[----:B------:R-:W-:Y:S02]  /*2e40*/  SHF.L.U32 R116, R116, 0x2, RZ ;  /* 0x0000000274747819 */ /* 0x000fe400000006ff */
[----:B------:R-:W-:-:S04]  /*2e50*/  LOP3.LUT P0, RZ, R152, 0x1f, RZ, 0xc0, !PT ;  /* 0x0000001f98ff7812 */ /* 0x000fc8000780c0ff */
[----:B------:R-:W-:Y:S01]  /*2e60*/  ISETP.LT.OR P0, PT, R145, 0x2, P0 ;  /* 0x000000029100780c */ /* 0x000fe20000701670 */
        /* <DEDUP_REMOVED lines=11> */
[----:B0-----:R-:W-:-:S02]  /*2f20*/  FMUL.FTZ R216, R5, R216 ;  /* 0x000000d805d87220 */ /* 0x001fc40000410000 */
[----:B------:R-:W-:-:S04]  /*2f30*/  FMUL.FTZ R211, R105, R18 ;  /* 0x0000001269d37220 */ /* 0x000fc80000410000 */
[----:B------:R-:W-:Y:S02]  /*2f40*/  FMUL.FTZ R211, R2, R211 ;  /* 0x000000d302d37220 */ /* 0x000fe40000410000 */
[----:B------:R-:W-:Y:S01]  /*2f50*/  FMUL.FTZ R201, R103, R20 ;  /* 0x0000001467c97220 */ /* 0x000fe20000410000 */
[----:B--2---:R-:W-:Y:S04]  /*2f60*/  STS [R142+0x1080], R65 ;  /* 0x001080418e007388 */ /* 0x004fe80000000800 */
[----:B---3--:R-:W-:Y:S04]  /*2f70*/  STS [R141+0x1100], R64 ;  /* 0x001100408d007388 */ /* 0x008fe80000000800 */
[----:B----4-:R0:W-:Y:S04]  /*2f80*/  STS [R140+0x1180], R67 ;  /* 0x001180438c007388 */ /* 0x0101e80000000800 */
[----:B------:R-:W-:Y:S04]  /*2f90*/  STS [R139+0x1200], R66 ;  /* 0x001200428b007388 */ /* 0x000fe80000000800 */
[----:B------:R-:W-:Y:S04]  /*2fa0*/  STS [R138+0x1280], R115 ;  /* 0x001280738a007388 */ /* 0x000fe80000000800 */
[----:B------:R2:W-:Y:S01]  /*2fb0*/  STS [R137+0x1300], R112 ;  /* 0x0013007089007388 */ /* 0x0005e20000000800 */
[----:B0-----:R-:W-:Y:S01]  /*2fc0*/  FADD.FTZ R67, R95, UR5 ;  /* 0x000000055f437e21 */ /* 0x001fe20008010000 */
[----:B--2---:R-:W-:-:S02]  /*2fd0*/  SHF.L.U32 R112, R166, 0x2, RZ ;  /* 0x00000002a6707819 */ /* 0x004fc400000006ff */
[----:B------:R-:W-:Y:S01]  /*2fe0*/  MOV R166, UR8 ;  /* 0x0000000800a67c02 */ /* 0x000fe20008000f00 */
[----:B------:R-:W-:-:S04]  /*2ff0*/  IMAD.SHL.U32 R115, R170, 0x4, RZ ;  /* 0x00000004aa737824 */ /* 0x000fc800078e00ff */
[----:B------:R-:W-:-:S04]  /*3000*/  FMUL.FTZ R166, R166, 1.4426950216293334961 ;  /* 0x3fb8aa3ba6a67820 */ /* 0x000fc80000410000 */
[----:B------:R-:W-:Y:S02]  /*3010*/  FMUL.FTZ R170, R166, R67 ;  /* 0x00000043a6aa7220 */ /* 0x000fe40000410000 */
[----:B------:R-:W-:-:S04]  /*3020*/  IMAD R66, R153, 0x10, R144 ;  /* 0x0000001099427824 */ /* 0x000fc800078e0290 */
[----:B------:R-:W0:Y:S01]  /*3030*/  MUFU.EX2 R170, R170 ;  /* 0x000000aa00aa7308 */ /* 0x000e220000000800 */
[----:B------:R-:W-:Y:S01]  /*3040*/  STS [R136+0x1380], R131 ;  /* 0x0013808388007388 */ /* 0x000fe20000000800 */
[----:B------:R-:W-:Y:S02]  /*3050*/  LEA.HI.SX32 R66, R66, R66, 0x1b ;  /* 0x0000004242427211 */ /* 0x000fe400078fdaff */
[----:B------:R-:W-:Y:S01]  /*3060*/  LEA R64, R27, R10, 0x8 ;  /* 0x0000000a1b407211 */ /* 0x000fe200078e40ff */
[----:B------:R2:W-:Y:S01]  /*3070*/  STS [R129+0x1400], R114 ;  /* 0x0014007281007388 */ /* 0x0005e20000000800 */
[----:B------:R-:W-:-:S03]  /*3080*/  @P1 IADD3 R64, R152, 0x200, RZ ;  /* 0x0000020098401810 */ /* 0x000fc60007ffe0ff */
[----:B------:R-:W-:Y:S01]  /*3090*/  STS [R128+0x1480], R133 ;  /* 0x0014808580007388 */ /* 0x000fe20000000800 */
[----:B------:R-:W-:-:S03]  /*30a0*/  IMAD.SHL.U32 R113, R66, 0x4, RZ ;  /* 0x0000000442717824 */ /* 0x000fc600078e00ff */
[----:B------:R-:W-:Y:S01]  /*30b0*/  STS [R127+0x1500], R130 ;  /* 0x001500827f007388 */ /* 0x000fe20000000800 */
[----:B--2---:R-:W-:-:S03]  /*30c0*/  SHF.L.U32 R114, R168, 0x2, RZ ;  /* 0x00000002a8727819 */ /* 0x004fc600000006ff */
[----:B------:R-:W-:Y:S04]  /*30d0*/  STS [R126+0x1580], R135 ;  /* 0x001580877e007388 */ /* 0x000fe80000000800 */
[----:B------:R-:W-:Y:S04]  /*30e0*/  STS [R117+0x1600], R132 ;  /* 0x0016008475007388 */ /* 0x000fe80000000800 */
[----:B------:R2:W-:Y:S04]  /*30f0*/  STS [R116+0x1680], R165 ;  /* 0x001680a574007388 */ /* 0x0005e80000000800 */
[----:B------:R-:W-:Y:S04]  /*3100*/  STS [R115+0x1700], R134 ;  /* 0x0017008673007388 */ /* 0x000fe80000000800 */
[----:B------:R3:W-:Y:S01]  /*3110*/  STS [R114+0x1780], R167 ;  /* 0x001780a772007388 */ /* 0x0007e20000000800 */
[----:B--2---:R-:W-:-:S03]  /*3120*/  SHF.L.U32 R165, R64, 0x2, RZ ;  /* 0x0000000240a57819 */ /* 0x004fc600000006ff */
[----:B------:R-:W-:Y:S01]  /*3130*/  STS [R112+0x1800], R169 ;  /* 0x001800a970007388 */ /* 0x000fe20000000800 */
[----:B------:R-:W-:-:S06]  /*3140*/  NOP ;  /* 0x0000000000007918 */ /* 0x000fcc0000000000 */
[----:B------:R-:W2:Y:S04]  /*3150*/  LDS R222, [R113+0x1080] ;  /* 0x0010800071de7984 */ /* 0x000ea80000000800 */
[----:B------:R-:W4:Y:S04]  /*3160*/  LDS R223, [R113+0x1084] ;  /* 0x0010840071df7984 */ /* 0x000f280000000800 */
        /* <DEDUP_REMOVED lines=14> */
[----:B0-----:R0:W-:Y:S01]  /*3250*/  STS [R165+0x4640], R170 ;  /* 0x004640aaa5007388 */ /* 0x0011e20000000800 */
[----:B------:R-:W-:Y:S01]  /*3260*/  @!P0 IADD3 R65, R145, -0x2, RZ ;  /* 0xfffffffe91418810 */ /* 0x000fe20007ffe0ff */
[----:B------:R-:W-:Y:S01]  /*3270*/  IMAD.MOV.U32 R131, RZ, RZ, RZ ;  /* 0x000000ffff837224 */ /* 0x000fe200078e00ff */
[----:B------:R-:W-:-:S03]  /*3280*/  MOV R130, 0x3f800000 ;  /* 0x3f80000000827802 */ /* 0x000fc60000000f00 */
[----:B------:R-:W-:Y:S02]  /*3290*/  @!P0 IMAD R65, R65, c[0x0][0x16c], R10 ;  /* 0x00005b0041418a24 */ /* 0x000fe400078e020a */
[----:B---3--:R-:W-:Y:S02]  /*32a0*/  FADD.FTZ R167, R93, UR5 ;  /* 0x000000055da77e21 */ /* 0x008fe40008010000 */
[----:B------:R-:W-:Y:S01]  /*32b0*/  @!P0 IMAD.WIDE R64, R65, 0x8, R124 ;  /* 0x0000000841408825 */ /* 0x000fe200078e027c */
[----:B------:R-:W-:Y:S03]  /*32c0*/  BAR.SYNC.DEFER_BLOCKING 0x0 ;  /* 0x0000000000007b1d */ /* 0x000fe60000010000 */
[C---:B------:R-:W-:Y:S02]  /*32d0*/  FMUL.FTZ R175, R166.reuse, R175 ;  /* 0x000000afa6af7220 */ /* 0x040fe40000410000 */
[----:B------:R-:W-:-:S02]  /*32e0*/  FMUL.FTZ R174, R166, R167 ;  /* 0x000000a7a6ae7220 */ /* 0x000fc40000410000 */
[----:B------:R-:W-:Y:S02]  /*32f0*/  FADD.FTZ R167, R92, UR5 ;  /* 0x000000055ca77e21 */ /* 0x000fe40008010000 */
[----:B------:R-:W3:Y:S02]  /*3300*/  MUFU.EX2 R175, R175 ;  /* 0x000000af00af7308 */ /* 0x000ee40000000800 */
[----:B------:R-:W-:Y:S02]  /*3310*/  FMUL.FTZ R224, R166, R167 ;  /* 0x000000a7a6e07220 */ /* 0x000fe40000410000 */
[----:B0-----:R-:W-:Y:S02]  /*3320*/  FADD.FTZ R165, R82, UR5 ;  /* 0x0000000552a57e21 */ /* 0x001fe40008010000 */
[----:B------:R-:W-:Y:S02]  /*3330*/  FMUL.FTZ R177, R166, R177 ;  /* 0x000000b1a6b17220 */ /* 0x000fe40000410000 */
[----:B------:R-:W0:Y:S01]  /*3340*/  MUFU.EX2 R174, R174 ;  /* 0x000000ae00ae7308 */ /* 0x000e220000000800 */
[----:B------:R0:W5:Y:S02]  /*3350*/  @!P0 LDG.E.64 R130, [R64.64] ;  /* 0x0000000e40828981 */ /* 0x000164000c1e1b00 */
[----:B0-----:R-:W-:-:S04]  /*3360*/  FADD.FTZ R65, R89, UR5 ;  /* 0x0000000559417e21 */ /* 0x001fc80008010000 */
[----:B------:R-:W-:Y:S02]  /*3370*/  FMUL.FTZ R184, R166, R65 ;  /* 0x00000041a6b87220 */ /* 0x000fe40000410000 */
[----:B------:R-:W-:Y:S01]  /*3380*/  FADD.FTZ R65, R88, UR5 ;  /* 0x0000000558417e21 */ /* 0x000fe20008010000 */
[----:B------:R-:W0:Y:S01]  /*3390*/  MUFU.EX2 R224, R224 ;  /* 0x000000e000e07308 */ /* 0x000e220000000800 */
[----:B------:R-:W-:Y:S02]  /*33a0*/  FADD.FTZ R167, R85, UR5 ;  /* 0x0000000555a77e21 */ /* 0x000fe40008010000 */
[C---:B------:R-:W-:Y:S02]  /*33b0*/  FMUL.FTZ R230, R166.reuse, R65 ;  /* 0x00000041a6e67220 */ /* 0x040fe40000410000 */
[----:B------:R-:W-:Y:S02]  /*33c0*/  FADD.FTZ R65, R81, UR5 ;  /* 0x0000000551417e21 */ /* 0x000fe40008010000 */
[----:B------:R-:W-:-:S02]  /*33d0*/  FMUL.FTZ R198, R166, R165 ;  /* 0x000000a5a6c67220 */ /* 0x000fc40000410000 */
[----:B------:R-:W-:Y:S02]  /*33e0*/  FMUL.FTZ R168, R110, R11 ;  /* 0x0000000b6ea87220 */ /* 0x000fe40000410000 */
        /* <DEDUP_REMOVED lines=11> */
[----:B-1----:R-:W-:-:S02]  /*34a0*/  FMUL.FTZ R221, R9, R168 ;  /* 0x000000a809dd7220 */ /* 0x002fc40000410000 */
[----:B------:R-:W-:Y:S01]  /*34b0*/  FMUL.FTZ R220, R8, R165 ;  /* 0x000000a508dc7220 */ /* 0x000fe20000410000 */
[----:B------:R-:W1:Y:S01]  /*34c0*/  MUFU.EX2 R181, R181 ;  /* 0x000000b500b57308 */ /* 0x000e620000000800 */
[-C--:B---3--:R-:W-:Y:S02]  /*34d0*/  FMUL.FTZ R169, R170, R175.reuse ;  /* 0x000000afaaa97220 */ /* 0x088fe40000410000 */
[----:B------:R-:W-:Y:S02]  /*34e0*/  FMUL.FTZ R219, R7, R166 ;  /* 0x000000a607db7220 */ /* 0x000fe40000410000 */
[----:B------:R-:W-:Y:S02]  /*34f0*/  FFMA.FTZ R165, R221, R175, R220 ;  /* 0x000000afdda57223 */ /* 0x000fe400000100dc */
[C---:B------:R-:W-:Y:S01]  /*3500*/  FMUL.FTZ R169, R174.reuse, R169 ;  /* 0x000000a9aea97220 */ /* 0x040fe20000410000 */
[----:B------:R-:W3:Y:S01]  /*3510*/  MUFU.EX2 R184, R184 ;  /* 0x000000b800b87308 */ /* 0x000ee20000000800 */
[----:B------:R-:W-:Y:S01]  /*3520*/  FFMA.FTZ R165, R174, R165, R219 ;  /* 0x000000a5aea57223 */ /* 0x000fe200000100db */
[----:B------:R-:W-:Y:S01]  /*3530*/  ISETP.NE.AND P0, PT, R152, 0x3f, PT ;  /* 0x0000003f9800780c */ /* 0x000fe20003f05270 */
[----:B0-----:R-:W-:-:S02]  /*3540*/  FMUL.FTZ R166, R224, R169 ;  /* 0x000000a9e0a67220 */ /* 0x001fc40000410000 */
[----:B------:R-:W-:Y:S02]  /*3550*/  FMUL.FTZ R167, R107, R16 ;  /* 0x000000106ba77220 */ /* 0x000fe40000410000 */
[----:B------:R-:W-:Y:S01]  /*3560*/  FFMA.FTZ R168, R224, R165, R217 ;  /* 0x000000a5e0a87223 */ /* 0x000fe200000100d9 */
[----:B------:R-:W0:Y:S01]  /*3570*/  MUFU.EX2 R230, R230 ;  /* 0x000000e600e67308 */ /* 0x000e220000000800 */
[C---:B------:R-:W-:Y:S02]  /*3580*/  FMUL.FTZ R166, R177.reuse, R166 ;  /* 0x000000a6b1a67220 */ /* 0x040fe40000410000 */
[----:B------:R-:W-:Y:S02]  /*3590*/  FMUL.FTZ R64, R104, R17 ;  /* 0x0000001168407220 */ /* 0x000fe40000410000 */
[----:B------:R-:W-:Y:S02]  /*35a0*/  FMUL.FTZ R214, R4, R167 ;  /* 0x000000a704d67220 */ /* 0x000fe40000410000 */
[----:B------:R-:W-:Y:S01]  /*35b0*/  FFMA.FTZ R168, R177, R168, R216 ;  /* 0x000000a8b1a87223 */ /* 0x000fe200000100d8 */
[----:B------:R-:W0:Y:S01]  /*35c0*/  MUFU.EX2 R231, R231 ;  /* 0x000000e700e77308 */ /* 0x000e220000000800 */
[----:B-1----:R-:W-:Y:S01]  /*35d0*/  FMUL.FTZ R167, R181, R166 ;  /* 0x000000a6b5a77220 */ /* 0x002fe20000410000 */
[----:B------:R1:W1:Y:S01]  /*35e0*/  @P0 LDS R194, [R152.X4+0x4e44] ;  /* 0x004e440098c20984 */ /* 0x0002620000004800 */
[----:B------:R-:W-:-:S02]  /*35f0*/  FMUL.FTZ R213, R3, R64 ;  /* 0x0000004003d57220 */ /* 0x000fc40000410000 */
[----:B------:R-:W-:-:S03]  /*3600*/  FFMA.FTZ R168, R181, R168, R214 ;  /* 0x000000a8b5a87223 */ /* 0x000fc600000100d6 */
[----:B------:R-:W2:Y:S01]  /*3610*/  MUFU.EX2 R233, R233 ;  /* 0x000000e900e97308 */ /* 0x000ea20000000800 */
[----:B---3--:R-:W-:Y:S02]  /*3620*/  FMUL.FTZ R167, R184, R167 ;  /* 0x000000a7b8a77220 */ /* 0x008fe40000410000 */
[----:B------:R-:W-:Y:S02]  /*3630*/  FMUL.FTZ R65, R102, R19 ;  /* 0x0000001366417220 */ /* 0x000fe40000410000 */
[----:B------:R-:W-:-:S03]  /*3640*/  FFMA.FTZ R168, R184, R168, R213 ;  /* 0x000000a8b8a87223 */ /* 0x000fc600000100d5 */
[----:B------:R-:W3:Y:S01]  /*3650*/  MUFU.EX2 R244, R244 ;  /* 0x000000f400f47308 */ /* 0x000ee20000000800 */
[----:B0-----:R-:W-:Y:S02]  /*3660*/  FMUL.FTZ R64, R230, R167 ;  /* 0x000000a7e6407220 */ /* 0x001fe40000410000 */
[----:B------:R-:W-:Y:S02]  /*3670*/  FMUL.FTZ R202, R0, R65 ;  /* 0x0000004100ca7220 */ /* 0x000fe40000410000 */
[----:B------:R-:W-:-:S03]  /*3680*/  FFMA.FTZ R168, R230, R168, R211 ;  /* 0x000000a8e6a87223 */ /* 0x000fc600000100d3 */
[----:B------:R-:W0:Y:S01]  /*3690*/  MUFU.EX2 R237, R237 ;  /* 0x000000ed00ed7308 */ /* 0x000e220000000800 */
[----:B------:R-:W-:Y:S02]  /*36a0*/  FMUL.FTZ R165, R100, R21 ;  /* 0x0000001564a57220 */ /* 0x000fe40000410000 */
[C---:B------:R-:W-:Y:S02]  /*36b0*/  FMUL.FTZ R64, R231.reuse, R64 ;  /* 0x00000040e7407220 */ /* 0x040fe40000410000 */
[----:B------:R-:W-:Y:S02]  /*36c0*/  FMUL.FTZ R201, R164, R201 ;  /* 0x000000c9a4c97220 */ /* 0x000fe40000410000 */
[----:B------:R-:W-:Y:S01]  /*36d0*/  FFMA.FTZ R172, R231, R168, R202 ;  /* 0x000000a8e7ac7223 */ /* 0x000fe200000100ca */
[----:B------:R-:W0:Y:S01]  /*36e0*/  MUFU.EX2 R193, R193 ;  /* 0x000000c100c17308 */ /* 0x000e220000000800 */
[----:B--2---:R-:W-:Y:S02]  /*36f0*/  FMUL.FTZ R167, R233, R64 ;  /* 0x00000040e9a77220 */ /* 0x004fe40000410000 */
[----:B------:R-:W-:-:S02]  /*3700*/  FMUL.FTZ R168, R206, R165 ;  /* 0x000000a5cea87220 */ /* 0x000fc40000410000 */
[----:B------:R-:W-:Y:S02]  /*3710*/  FMUL.FTZ R166, R101, R22 ;  /* 0x0000001665a67220 */ /* 0x000fe40000410000 */
[----:B------:R-:W-:Y:S01]  /*3720*/  FFMA.FTZ R165, R233, R172, R201 ;  /* 0x000000ace9a57223 */ /* 0x000fe200000100c9 */
[----:B------:R-:W2:Y:S01]  /*3730*/  MUFU.EX2 R198, R198 ;  /* 0x000000c600c67308 */ /* 0x000ea20000000800 */
[----:B---3--:R-:W-:Y:S02]  /*3740*/  FMUL.FTZ R172, R244, R167 ;  /* 0x000000a7f4ac7220 */ /* 0x008fe40000410000 */
[----:B------:R-:W-:Y:S02]  /*3750*/  FMUL.FTZ R65, R98, R23 ;  /* 0x0000001762417220 */ /* 0x000fe40000410000 */
[----:B------:R-:W-:Y:S02]  /*3760*/  FMUL.FTZ R166, R227, R166 ;  /* 0x000000a6e3a67220 */ /* 0x000fe40000410000 */
[----:B------:R-:W-:Y:S01]  /*3770*/  FFMA.FTZ R165, R244, R165, R168 ;  /* 0x000000a5f4a57223 */ /* 0x000fe200000100a8 */
[----:B------:R-:W3:Y:S01]  /*3780*/  MUFU.EX2 R196, R196 ;  /* 0x000000c400c47308 */ /* 0x000ee20000000800 */
[----:B0-----:R-:W-:-:S02]  /*3790*/  FMUL.FTZ R172, R237, R172 ;  /* 0x000000acedac7220 */ /* 0x001fc40000410000 */
[----:B------:R-:W-:Y:S02]  /*37a0*/  FMUL.FTZ R64, R99, R24 ;  /* 0x0000001863407220 */ /* 0x000fe40000410000 */
[----:B------:R-:W-:Y:S02]  /*37b0*/  FMUL.FTZ R176, R178, R65 ;  /* 0x00000041b2b07220 */ /* 0x000fe40000410000 */
[----:B------:R-:W-:Y:S01]  /*37c0*/  FFMA.FTZ R165, R237, R165, R166 ;  /* 0x000000a5eda57223 */ /* 0x000fe200000100a6 */
[----:B------:R-:W0:Y:S01]  /*37d0*/  MUFU.EX2 R195, R195 ;  /* 0x000000c300c37308 */ /* 0x000e220000000800 */
[----:B------:R-:W-:Y:S02]  /*37e0*/  FMUL.FTZ R65, R193, R172 ;  /* 0x000000acc1417220 */ /* 0x000fe40000410000 */
[----:B------:R-:W-:Y:S02]  /*37f0*/  FMUL.FTZ R199, R96, R25 ;  /* 0x0000001960c77220 */ /* 0x000fe40000410000 */
[----:B------:R-:W-:-:S02]  /*3800*/  FMUL.FTZ R183, R185, R64 ;  /* 0x00000040b9b77220 */ /* 0x000fc40000410000 */
[----:B------:R-:W-:Y:S02]  /*3810*/  FFMA.FTZ R165, R193, R165, R176 ;  /* 0x000000a5c1a57223 */ /* 0x000fe400000100b0 */
[----:B--2---:R-:W-:Y:S02]  /*3820*/  FMUL.FTZ R65, R198, R65 ;  /* 0x00000041c6417220 */ /* 0x004fe40000410000 */
[----:B------:R-:W-:Y:S02]  /*3830*/  FMUL.FTZ R190, R97, R26 ;  /* 0x0000001a61be7220 */ /* 0x000fe40000410000 */
[----:B------:R-:W-:Y:S02]  /*3840*/  FMUL.FTZ R199, R182, R199 ;  /* 0x000000c7b6c77220 */ /* 0x000fe40000410000 */
[----:B------:R-:W-:Y:S02]  /*3850*/  FFMA.FTZ R165, R198, R165, R183 ;  /* 0x000000a5c6a57223 */ /* 0x000fe400000100b7 */
[----:B---3--:R-:W-:Y:S01]  /*3860*/  FMUL.FTZ R64, R196, R65 ;  /* 0x00000041c4407220 */ /* 0x008fe20000410000 */
[----:B------:R-:W-:Y:S01]  /*3870*/  BSSY B0, `(.L_x_3301) ;  /* 0x000000e000007945 */ /* 0x000fe20003800000 */
[----:B------:R-:W-:-:S02]  /*3880*/  FMUL.FTZ R190, R191, R190 ;  /* 0x000000bebfbe7220 */ /* 0x000fc40000410000 */
[----:B------:R-:W-:Y:S02]  /*3890*/  FFMA.FTZ R65, R196, R165, R199 ;  /* 0x000000a5c4417223 */ /* 0x000fe400000100c7 */
[C---:B0-----:R-:W-:Y:S02]  /*38a0*/  FMUL.FTZ R64, R195.reuse, R64 ;  /* 0x00000040c3407220 */ /* 0x041fe40000410000 */
[----:B------:R-:W-:Y:S01]  /*38b0*/  FFMA.FTZ R65, R195, R65, R190 ;  /* 0x00000041c3417223 */ /* 0x000fe200000100be */
[----:B------:R-:W-:Y:S05]  /*38c0*/  @P0 BRA `(.L_x_3302) ;  /* 0x0000008000000947 */ /* 0x000fea0003800000 */
[----:B-1--4-:R-:W-:Y:S02]  /*38d0*/  ISETP.NE.AND P0, PT, R145, c[0x0][0x174], PT ;  /* 0x00005d0091007a0c */ /* 0x012fe40003f05270 */
[----:B------:R-:W-:-:S11]  /*38e0*/  MOV R194, 0x3f800000 ;  /* 0x3f80000000c27802 */ /* 0x000fd60000000f00 */
[----:B------:R-:W-:-:S04]  /*38f0*/  @P0 IADD3 R172, -R147, c[0x0][0x174], RZ ;  /* 0x00005d0093ac0a10 */ /* 0x000fc80007ffe1ff */
[----:B------:R-:W-:-:S04]  /*3900*/  @P0 LEA.HI R165, R172, R172, RZ, 0x1 ;  /* 0x000000acaca50211 */ /* 0x000fc800078f08ff */
[----:B------:R-:W-:-:S04]  /*3910*/  @P0 LOP3.LUT R165, R165, 0xfffffe, RZ, 0xc0, !PT ;  /* 0x00fffffea5a50812 */ /* 0x000fc800078ec0ff */
[----:B------:R-:W-:-:S05]  /*3920*/  @P0 IADD3 R165, -R165, R172, RZ ;  /* 0x000000aca5a50210 */ /* 0x000fca0007ffe1ff */
[----:B------:R-:W-:-:S05]  /*3930*/  @P0 IMAD R165, R165, 0x100, R10 ;  /* 0x00000100a5a50824 */ /* 0x000fca00078e020a */
[----:B------:R0:W1:Y:S02]  /*3940*/  @P0 LDS R194, [R165.X4+0x4640] ;  /* 0x00464000a5c20984 */ /* 0x0000640000004800 */
.L_x_3302:
[----:B-1--4-:R-:W-:Y:S05]  /*3950*/  BSYNC B0 ;  /* 0x0000000000007941 */ /* 0x012fea0003800000 */
.L_x_3301:
[----:B------:R-:W-:Y:S01]  /*3960*/  ISETP.GT.U32.AND P0, PT, R152, 0x1f, PT ;  /* 0x0000001f9800780c */ /* 0x000fe20003f04070 */
[----:B------:R1:W-:Y:S01]  /*3970*/  STS.64 [R152.X8+0x4230], R64 ;  /* 0x0042304098007388 */ /* 0x0003e20000008a00 */
        /* <DEDUP_REMOVED lines=19> */
[----:B-1----:R-:W1:Y:S02]  /*3ab0*/  LDS.128 R64, [R152.X16+0x4230] ;  /* 0x0042300098407984 */ /* 0x002e64000000cc00 */
[----:B-1----:R-:W-:-:S02]  /*3ac0*/  FFMA.FTZ R67, R65, R66, R67 ;  /* 0x0000004241437223 */ /* 0x002fc40000010043 */
[----:B------:R-:W-:Y:S01]  /*3ad0*/  FMUL.FTZ R66, R64, R66 ;  /* 0x0000004240427220 */ /* 0x000fe20000410000 */
[----:B------:R-:W-:Y:S05]  /*3ae0*/  BRA.DIV ~URZ, `(.L_x_3305) ;  /* 0x000040627f007947 */ /* 0x000fea000b800000 */
[----:B------:R1:W2:Y:S02]  /*3af0*/  SHFL.UP PT, R133, R66, 0x1, RZ ;  /* 0x0420000042857989 */ /* 0x0002a400000e00ff */
.L_x_3360:
[----:B------:R-:W-:Y:S05]  /*3b00*/  BRA.DIV ~URZ, `(.L_x_3306) ;  /* 0x000040c27f007947 */ /* 0x000fea000b800000 */
[----:B------:R-:W3:Y:S01]  /*3b10*/  SHFL.UP PT, R64, R67, 0x1, RZ ;  /* 0x0420000043407989 */ /* 0x000ee200000e00ff */
[----:B------:R-:W-:-:S13]  /*3b20*/  ISETP.GE.AND P0, PT, R153, 0x1, PT ;  /* 0x000000019900780c */ /* 0x000fda0003f06270 */
[C---:B---3--:R-:W-:Y:S02]  /*3b30*/  @P0 FFMA.FTZ R67, R66.reuse, R64, R67 ;  /* 0x0000004042430223 */ /* 0x048fe40000010043 */
[----:B-12---:R-:W-:Y:S01]  /*3b40*/  @P0 FMUL.FTZ R66, R66, R133 ;  /* 0x0000008542420220 */ /* 0x006fe20000410000 */
[----:B------:R-:W-:Y:S02]  /*3b50*/  ISETP.GE.AND P0, PT, R153, 0x2, PT ;  /* 0x000000029900780c */ /* 0x000fe40003f06270 */
[----:B------:R-:W1:Y:S04]  /*3b60*/  SHFL.UP PT, R64, R67, 0x2, RZ ;  /* 0x0440000043407989 */ /* 0x000e6800000e00ff */
[----:B------:R-:W2:Y:S07]  /*3b70*/  SHFL.UP PT, R65, R66, 0x2, RZ ;  /* 0x0440000042417989 */ /* 0x000eae00000e00ff */
[----:B-1----:R-:W-:-:S02]  /*3b80*/  @P0 FFMA.FTZ R67, R64, R66, R67 ;  /* 0x0000004240430223 */ /* 0x002fc40000010043 */
[----:B--2---:R-:W-:-:S03]  /*3b90*/  @P0 FMUL.FTZ R66, R65, R66 ;  /* 0x0000004241420220 */ /* 0x004fc60000410000 */
[----:B------:R-:W1:Y:S01]  /*3ba0*/  SHFL.UP PT, R64, R67, 0x4, RZ ;  /* 0x0480000043407989 */ /* 0x000e6200000e00ff */
[----:B------:R-:W-:-:S03]  /*3bb0*/  ISETP.GE.AND P0, PT, R153, 0x4, PT ;  /* 0x000000049900780c */ /* 0x000fc60003f06270 */
[----:B------:R-:W2:Y:S10]  /*3bc0*/  SHFL.UP PT, R65, R66, 0x4, RZ ;  /* 0x0480000042417989 */ /* 0x000eb400000e00ff */
[----:B-1----:R-:W-:-:S02]  /*3bd0*/  @P0 FFMA.FTZ R67, R66, R64, R67 ;  /* 0x0000004042430223 */ /* 0x002fc40000010043 */
[----:B--2---:R-:W-:-:S03]  /*3be0*/  @P0 FMUL.FTZ R66, R66, R65 ;  /* 0x0000004142420220 */ /* 0x004fc60000410000 */
[----:B------:R-:W1:Y:S01]  /*3bf0*/  SHFL.UP PT, R64, R67, 0x8, RZ ;  /* 0x0500000043407989 */ /* 0x000e6200000e00ff */
[----:B------:R-:W-:-:S03]  /*3c00*/  ISETP.GE.AND P0, PT, R153, 0x8, PT ;  /* 0x000000089900780c */ /* 0x000fc60003f06270 */
[----:B------:R-:W2:Y:S10]  /*3c10*/  SHFL.UP PT, R65, R66, 0x8, RZ ;  /* 0x0500000042417989 */ /* 0x000eb400000e00ff */
[----:B-1----:R-:W-:-:S02]  /*3c20*/  @P0 FFMA.FTZ R67, R66, R64, R67 ;  /* 0x0000004042430223 */ /* 0x002fc40000010043 */
[----:B--2---:R-:W-:-:S03]  /*3c30*/  @P0 FMUL.FTZ R66, R66, R65 ;  /* 0x0000004142420220 */ /* 0x004fc60000410000 */
[----:B------:R1:W2:Y:S01]  /*3c40*/  SHFL.UP PT, R64, R67, 0x10, RZ ;  /* 0x0600000043407989 */ /* 0x0002a200000e00ff */
[----:B------:R-:W-:-:S03]  /*3c50*/  MOV R132, R67 ;  /* 0x0000004300847202 */ /* 0x000fc60000000f00 */
[----:B------:R1:W3:Y:S01]  /*3c60*/  SHFL.UP PT, R134, R66, 0x10, RZ ;  /* 0x0600000042867989 */ /* 0x0002e200000e00ff */
[----:B------:R-:W-:-:S03]  /*3c70*/  MOV R133, R66 ;  /* 0x0000004200857202 */ /* 0x000fc60000000f00 */
.L_x_3361:
[----:B------:R-:W-:Y:S01]  /*3c80*/  ISETP.GE.AND P0, PT, R153, 0x10, PT ;  /* 0x000000109900780c */ /* 0x000fe20003f06270 */
[----:B-1----:R-:W-:-:S12]  /*3c90*/  IMAD.MOV.U32 R67, RZ, RZ, R132 ;  /* 0x000000ffff437224 */ /* 0x002fd800078e0084 */
        /* <DEDUP_REMOVED lines=8> */
[----:B0----5:R-:W-:Y:S05]  /*3d20*/  CALL.REL.NOINC `($__internal_133_$__cuda_sm70_shflsync_idx_p) ;  /* 0x00004cf000007944 */ /* 0x021fea0003c00000 */
.L_x_3307:
[----:B------:R-:W-:Y:S05]  /*3d30*/  BRA.CONV ~URZ, `(.L_x_3308) ;  /* 0x000000637f007947 */ /* 0x000fea000b800000 */
[----:B-1----:R-:W-:Y:S01]  /*3d40*/  HFMA2.MMA R212, -RZ, RZ, 0, 1.847743988037109375e-06 ;  /* 0x0000001fffd47435 */ /* 0x002fe200000001ff */
[----:B0-----:R-:W-:Y:S01]  /*3d50*/  MOV R215, R67 ;  /* 0x0000004300d77202 */ /* 0x001fe20000000f00 */
[----:B------:R-:W-:Y:S01]  /*3d60*/  IMAD.MOV.U32 R218, RZ, RZ, 0x1f ;  /* 0x0000001fffda7424 */ /* 0x000fe200078e00ff */
[----:B------:R-:W-:-:S02]  /*3d70*/  MOV R225, 0xffffffff ;  /* 0xffffffff00e17802 */ /* 0x000fc40000000f00 */
[----:B------:R-:W-:Y:S02]  /*3d80*/  MOV R64, 0x3da0 ;  /* 0x00003da000407802 */ /* 0x000fe40000000f00 */
[----:B-----5:R-:W-:Y:S05]  /*3d90*/  CALL.REL.NOINC `($__internal_133_$__cuda_sm70_shflsync_idx_p) ;  /* 0x00004c8000007944 */ /* 0x020fea0003c00000 */
.L_x_3308:
[----:B------:R-:W-:Y:S05]  /*3da0*/  BRA.DIV ~URZ, `(.L_x_3309) ;  /* 0x000042c27f007947 */ /* 0x000fea000b800000 */
[----:B------:R2:W3:Y:S04]  /*3db0*/  SHFL.UP PT, R132, R133, 0x1, RZ ;  /* 0x0420000085847989 */ /* 0x0004e800000e00ff */
[----:B-----5:R-:W4:Y:S04]  /*3dc0*/  SHFL.IDX PT, R130, R130, RZ, 0x1f ;  /* 0x00001fff82827589 */ /* 0x020f2800000e0000 */
[----:B------:R2:W0:Y:S04]  /*3dd0*/  SHFL.IDX PT, R65, R131, RZ, 0x1f ;  /* 0x00001fff83417589 */ /* 0x00042800000e0000 */
[----:B------:R2:W1:Y:S02]  /*3de0*/  SHFL.UP PT, R133, R67, 0x1, RZ ;  /* 0x0420000043857989 */ /* 0x00046400000e00ff */
.L_x_3362:
[----:B--2---:R-:W2:Y:S01]  /*3df0*/  LDS.64 R66, [R152.X16+0x4230] ;  /* 0x0042300098427984 */ /* 0x004ea2000000ca00 */
[----:B----4-:R-:W-:-:S02]  /*3e00*/  IMAD.MOV.U32 R64, RZ, RZ, R130 ;  /* 0x000000ffff407224 */ /* 0x010fc400078e0082 */
[-C--:B01-3--:R-:W-:Y:S02]  /*3e10*/  @P1 FFMA.FTZ R65, R65, R132.reuse, R133 ;  /* 0x0000008441411223 */ /* 0x08bfe40000010085 */
[----:B------:R-:W-:Y:S02]  /*3e20*/  @P1 FMUL.FTZ R64, R64, R132 ;  /* 0x0000008440401220 */ /* 0x000fe40000410000 */
[C---:B--2---:R-:W-:Y:S02]  /*3e30*/  FFMA.FTZ R67, R66.reuse, R65, R67 ;  /* 0x0000004142437223 */ /* 0x044fe40000010043 */
[----:B------:R-:W-:-:S05]  /*3e40*/  FMUL.FTZ R66, R66, R64 ;  /* 0x0000004042427220 */ /* 0x000fca0000410000 */
[----:B------:R0:W-:Y:S02]  /*3e50*/  STS.128 [R152.X16+0x4230], R64 ;  /* 0x0042304098007388 */ /* 0x0001e4000000cc00 */
.L_x_3304:
[----:B-1----:R-:W-:Y:S05]  /*3e60*/  BSYNC B0 ;  /* 0x0000000000007941 */ /* 0x002fea0003800000 */
.L_x_3303:
[----:B------:R-:W-:Y:S01]  /*3e70*/  WARPSYNC 0xffffffff ;  /* 0xffffffff00007948 */ /* 0x000fe20003800000 */
[----:B------:R-:W-:Y:S01]  /*3e80*/  BAR.SYNC.DEFER_BLOCKING 0x0 ;  /* 0x0000000000007b1d */ /* 0x000fe20000010000 */
[C---:B0-----:R-:W-:Y:S01]  /*3e90*/  FMUL.FTZ R67, R195.reuse, R194 ;  /* 0x000000c2c3437220 */ /* 0x041fe20000410000 */
        /* <DEDUP_REMOVED lines=13> */
[----:B------:R-:W-:-:S04]  /*3f70*/  FFMA.FTZ R65, R237, R65, R192 ;  /* 0x00000041ed417223 */ /* 0x000fc800000100c0 */
[----:B------:R-:W-:Y:S01]  /*3f80*/  FFMA.FTZ R65, R244, R65, R189 ;  /* 0x00000041f4417223 */ /* 0x000fe200000100bd */
[----:B------:R-:W0:Y:S03]  /*3f90*/  LDS R64, [R152.X8+0x4234] ;  /* 0x0042340098407984 */ /* 0x000e260000008800 */
[----:B------:R-:W-:Y:S01]  /*3fa0*/  FFMA.FTZ R65, R233, R65, R188 ;  /* 0x00000041e9417223 */ /* 0x000fe200000100bc */
[----:B------:R1:W2:Y:S01]  /*3fb0*/  @!P0 LDS.64 R130, [R10.X8+0x4f40] ;  /* 0x004f40000a828984 */ /* 0x0002a20000008a00 */
[----:B------:R-:W-:Y:S02]  /*3fc0*/  ISETP.GT.U32.AND P0, PT, R152, 0x1f, PT ;  /* 0x0000001f9800780c */ /* 0x000fe40003f04070 */
[----:B------:R-:W-:-:S04]  /*3fd0*/  FFMA.FTZ R65, R231, R65, R186 ;  /* 0x00000041e7417223 */ /* 0x000fc800000100ba */
[----:B------:R-:W-:-:S04]  /*3fe0*/  FFMA.FTZ R65, R230, R65, R187 ;  /* 0x00000041e6417223 */ /* 0x000fc800000100bb */
[----:B------:R-:W-:-:S04]  /*3ff0*/  FFMA.FTZ R65, R184, R65, R229 ;  /* 0x00000041b8417223 */ /* 0x000fc800000100e5 */
        /* <DEDUP_REMOVED lines=45> */
.L_x_3363:
        /* <DEDUP_REMOVED lines=26> */
.L_x_3364:
        /* <DEDUP_REMOVED lines=11> */
.L_x_3311:
[----:B-12---:R-:W-:Y:S05]  /*4520*/  BSYNC B0 ;  /* 0x0000000000007941 */ /* 0x006fea0003800000 */
.L_x_3310:
[----:B------:R-:W-:Y:S01]  /*4530*/  WARPSYNC 0xffffffff ;  /* 0xffffffff00007948 */ /* 0x000fe20003800000 */
[----:B------:R-:W-:Y:S01]  /*4540*/  BAR.SYNC.DEFER_BLOCKING 0x0 ;  /* 0x0000000000007b1d */ /* 0x000fe20000010000 */
[C---:B------:R-:W-:Y:S01]  /*4550*/  ISETP.NE.AND P0, PT, R152.reuse, RZ, PT ;  /* 0x000000ff9800720c */ /* 0x040fe20003f05270 */
[----:B0-----:R-:W-:Y:S01]  /*4560*/  IMAD.MOV.U32 R67, RZ, RZ, RZ ;  /* 0x000000ffff437224 */ /* 0x001fe200078e00ff */
[-C--:B------:R-:W-:Y:S01]  /*4570*/  MOV R66, R152.reuse ;  /* 0x0000009800427202 */ /* 0x080fe20000000f00 */
[----:B------:R-:W-:Y:S01]  /*4580*/  FADD.FTZ R183, -R183, R171 ;  /* 0x000000abb7b77221 */ /* 0x000fe20000010100 */
[C---:B------:R-:W-:Y:S01]  /*4590*/  IADD3 R239, R152.reuse, 0x380, RZ ;  /* 0x0000038098ef7810 */ /* 0x040fe20007ffe0ff */
[----:B------:R-:W-:Y:S01]  /*45a0*/  FADD.FTZ R199, -R199, R242 ;  /* 0x000000f2c7c77221 */ /* 0x000fe20000010100 */
[C---:B------:R-:W-:Y:S01]  /*45b0*/  IADD3 R241, R152.reuse, 0x3c0, RZ ;  /* 0x000003c098f17810 */ /* 0x040fe20007ffe0ff */
[C---:B------:R-:W-:Y:S01]  /*45c0*/  IMAD.SHL.U32 R234, R152.reuse, 0x10, RZ ;  /* 0x0000001098ea7824 */ /* 0x040fe200078e00ff */
[----:B------:R-:W-:Y:S01]  /*45d0*/  LEA.HI.SX32 R245, R152, R152, 0x1b ;  /* 0x0000009898f57211 */ /* 0x000fe200078fdaff */
[----:B------:R-:W-:Y:S01]  /*45e0*/  FADD.FTZ R218, R95, UR5 ;  /* 0x000000055fda7e21 */ /* 0x000fe20008010000 */
[----:B------:R-:W-:Y:S01]  /*45f0*/  BSSY B0, `(.L_x_3314) ;  /* 0x0000111000007945 */ /* 0x000fe20003800000 */
[----:B------:R-:W-:-:S02]  /*4600*/  FADD.FTZ R221, -R221, R170 ;  /* 0x000000aadddd7221 */ /* 0x000fc40000010100 */
[----:B------:R-:W-:Y:S02]  /*4610*/  FADD.FTZ R215, R94, UR5 ;  /* 0x000000055ed77e21 */ /* 0x000fe40008010000 */
[----:B------:R-:W-:Y:S02]  /*4620*/  FADD.FTZ R220, -R220, R173 ;  /* 0x000000addcdc7221 */ /* 0x000fe40000010100 */
[----:B------:R-:W-:Y:S02]  /*4630*/  FADD.FTZ R212, R93, UR5 ;  /* 0x000000055dd47e21 */ /* 0x000fe40008010000 */
[----:B------:R-:W-:Y:S02]  /*4640*/  FADD.FTZ R219, -R219, R172 ;  /* 0x000000acdbdb7221 */ /* 0x000fe40000010100 */
[----:B------:R-:W-:Y:S01]  /*4650*/  FADD.FTZ R209, R92, UR5 ;  /* 0x000000055cd17e21 */ /* 0x000fe20008010000 */
[----:B------:R-:W0:Y:S01]  /*4660*/  LDS R64, [R152.X8+0x4444] ;  /* 0x0044440098407984 */ /* 0x000e220000008800 */
[----:B------:R-:W-:-:S02]  /*4670*/  FADD.FTZ R217, -R217, R167 ;  /* 0x000000a7d9d97221 */ /* 0x000fc40000010100 */
[----:B------:R-:W-:Y:S01]  /*4680*/  FADD.FTZ R210, R91, UR5 ;  /* 0x000000055bd27e21 */ /* 0x000fe20008010000 */
[----:B------:R1:W-:Y:S01]  /*4690*/  @!P0 STS.64 [R10.X8+0x4f40], R130 ;  /* 0x004f40820a008388 */ /* 0x0003e20000008a00 */
[----:B------:R-:W-:Y:S02]  /*46a0*/  FADD.FTZ R216, -R216, R238 ;  /* 0x000000eed8d87221 */ /* 0x000fe40000010100 */
[----:B------:R-:W-:Y:S02]  /*46b0*/  FADD.FTZ R207, R90, UR5 ;  /* 0x000000055acf7e21 */ /* 0x000fe40008010000 */
[----:B------:R-:W-:Y:S02]  /*46c0*/  FADD.FTZ R214, -R214, R165 ;  /* 0x000000a5d6d67221 */ /* 0x000fe40000010100 */
[----:B------:R-:W-:Y:S02]  /*46d0*/  FADD.FTZ R208, R89, UR5 ;  /* 0x0000000559d07e21 */ /* 0x000fe40008010000 */
[----:B------:R-:W-:-:S02]  /*46e0*/  FADD.FTZ R213, -R213, R236 ;  /* 0x000000ecd5d57221 */ /* 0x000fc40000010100 */
[----:B------:R-:W-:Y:S01]  /*46f0*/  FADD.FTZ R211, -R211, R135 ;  /* 0x00000087d3d37221 */ /* 0x000fe20000010100 */
[----:B-1----:R-:W-:Y:S01]  /*4700*/  LEA.HI.SX32 R131, R234, R234, 0x1b ;  /* 0x000000eaea837211 */ /* 0x002fe200078fdaff */
[----:B------:R-:W-:Y:S02]  /*4710*/  FADD.FTZ R202, -R202, R134 ;  /* 0x00000086caca7221 */ /* 0x000fe40000010100 */
[----:B------:R-:W-:Y:S02]  /*4720*/  FADD.FTZ R201, -R201, R133 ;  /* 0x00000085c9c97221 */ /* 0x000fe40000010100 */
[----:B------:R-:W-:Y:S02]  /*4730*/  FADD.FTZ R176, -R176, R240 ;  /* 0x000000f0b0b07221 */ /* 0x000fe40000010100 */
[----:B------:R-:W-:Y:S01]  /*4740*/  FMUL.FTZ R248, R78, R173 ;  /* 0x000000ad4ef87220 */ /* 0x000fe20000410000 */
[----:B------:R-:W-:Y:S01]  /*4750*/  IADD3 R173, R152, 0x40, RZ ;  /* 0x0000004098ad7810 */ /* 0x000fe20007ffe0ff */
        /* <DEDUP_REMOVED lines=8> */
[----:B0-----:R-:W-:Y:S01]  /*47e0*/  FFMA.FTZ R204, R64, R194, R205 ;  /* 0x000000c240cc7223 */ /* 0x001fe200000100cd */
[----:B------:R-:W-:Y:S01]  /*47f0*/  P2R R64, PR, RZ, 0x1 ;  /* 0x00000001ff407803 */ /* 0x000fe20000000000 */
[----:B------:R-:W-:Y:S02]  /*4800*/  IMAD R205, R159, c[0x0][0x298], RZ ;  /* 0x0000a6009fcd7a24 */ /* 0x000fe400078e02ff */
[----:B------:R-:W-:Y:S02]  /*4810*/  FFMA.FTZ R195, R195, R204, R200 ;  /* 0x000000ccc3c37223 */ /* 0x000fe400000100c8 */
[----:B------:R-:W-:-:S04]  /*4820*/  IMAD.WIDE.U32 R64, R160, c[0x0][0x298], R66 ;  /* 0x0000a600a0407a25 */ /* 0x000fc800078e0042 */
[----:B------:R-:W-:Y:S02]  /*4830*/  FFMA.FTZ R196, R196, R195, R203 ;  /* 0x000000c3c4c47223 */ /* 0x000fe400000100cb */
[----:B------:R-:W-:Y:S02]  /*4840*/  IMAD R203, R159, c[0x0][0x2b8], RZ ;  /* 0x0000ae009fcb7a24 */ /* 0x000fe400078e02ff */
[----:B------:R-:W-:Y:S02]  /*4850*/  FFMA.FTZ R197, R198, R196, R197 ;  /* 0x000000c4c6c57223 */ /* 0x000fe400000100c5 */
[----:B------:R-:W-:-:S04]  /*4860*/  IMAD.WIDE.U32 R66, R160, c[0x0][0x2b8], R66 ;  /* 0x0000ae00a0427a25 */ /* 0x000fc800078e0042 */
[----:B------:R-:W-:Y:S02]  /*4870*/  FFMA.FTZ R180, R193, R197, R180 ;  /* 0x000000c5c1b47223 */ /* 0x000fe400000100b4 */
[----:B------:R-:W-:Y:S02]  /*4880*/  IMAD R203, R160, c[0x0][0x2bc], R203 ;  /* 0x0000af00a0cb7a24 */ /* 0x000fe400078e02cb */
[----:B------:R-:W-:Y:S02]  /*4890*/  FFMA.FTZ R237, R237, R180, R192 ;  /* 0x000000b4eded7223 */ /* 0x000fe400000100c0 */
[----:B------:R-:W-:Y:S01]  /*48a0*/  FADD.FTZ R193, -R190, R235 ;  /* 0x000000ebbec17221 */ /* 0x000fe20000010100 */
[----:B------:R-:W-:Y:S01]  /*48b0*/  IADD3 R67, R67, R203, RZ ;  /* 0x000000cb43437210 */ /* 0x000fe20007ffe0ff */
[----:B------:R-:W-:Y:S02]  /*48c0*/  FFMA.FTZ R244, R244, R237, R189 ;  /* 0x000000edf4f47223 */ /* 0x000fe400000100bd */
[----:B------:R-:W-:-:S02]  /*48d0*/  FMUL.FTZ R190, R204, UR8 ;  /* 0x00000008ccbe7c20 */ /* 0x000fc40008410000 */
[----:B------:R-:W-:Y:S02]  /*48e0*/  FFMA.FTZ R233, R233, R244, R188 ;  /* 0x000000f4e9e97223 */ /* 0x000fe400000100bc */
[----:B------:R-:W-:Y:S02]  /*48f0*/  FADD.FTZ R203, R80, UR5 ;  /* 0x0000000550cb7e21 */ /* 0x000fe40008010000 */
[----:B------:R-:W-:Y:S02]  /*4900*/  FFMA.FTZ R231, R231, R233, R186 ;  /* 0x000000e9e7e77223 */ /* 0x000fe400000100ba */
[----:B------:R-:W-:Y:S02]  /*4910*/  FMUL.FTZ R191, R191, R204 ;  /* 0x000000ccbfbf7220 */ /* 0x000fe40000410000 */
[----:B------:R-:W-:Y:S02]  /*4920*/  FMUL.FTZ R192, R190, R193 ;  /* 0x000000c1bec07220 */ /* 0x000fe40000410000 */
[----:B------:R-:W-:-:S02]  /*4930*/  FFMA.FTZ R230, R230, R231, R187 ;  /* 0x000000e7e6e67223 */ /* 0x000fc400000100bb */
[----:B------:R-:W-:Y:S02]  /*4940*/  FFMA.FTZ R44, R191, R203, R44 ;  /* 0x000000cbbf2c7223 */ /* 0x000fe4000001002c */
[----:B------:R-:W-:Y:S02]  /*4950*/  FFMA.FTZ R192, R97, R191, R192 ;  /* 0x000000bf61c07223 */ /* 0x000fe400000100c0 */
[----:B------:R-:W-:Y:S02]  /*4960*/  FADD.FTZ R191, R82, UR5 ;  /* 0x0000000552bf7e21 */ /* 0x000fe40008010000 */
[----:B------:R-:W-:Y:S02]  /*4970*/  FFMA.FTZ R229, R184, R230, R229 ;  /* 0x000000e6b8e57223 */ /* 0x000fe400000100e5 */
[----:B------:R-:W-:Y:S02]  /*4980*/  FMUL.FTZ R185, R185, R196 ;  /* 0x000000c4b9b97220 */ /* 0x000fe40000410000 */
[----:B------:R-:W-:-:S02]  /*4990*/  FMUL.FTZ R186, R196, R191 ;  /* 0x000000bfc4ba7220 */ /* 0x000fc40000410000 */
[----:B------:R-:W-:Y:S02]  /*49a0*/  FFMA.FTZ R228, R181, R229, R228 ;  /* 0x000000e5b5e47223 */ /* 0x000fe400000100e4 */
[----:B------:R-:W-:Y:S02]  /*49b0*/  FMUL.FTZ R196, R196, UR8 ;  /* 0x00000008c4c47c20 */ /* 0x000fe40008410000 */
[----:B------:R-:W-:Y:S02]  /*49c0*/  FMUL.FTZ R190, R195, UR8 ;  /* 0x00000008c3be7c20 */ /* 0x000fe40008410000 */
[----:B------:R-:W-:Y:S02]  /*49d0*/  FFMA.FTZ R226, R177, R228, R226 ;  /* 0x000000e4b1e27223 */ /* 0x000fe400000100e2 */
[----:B------:R-:W-:Y:S02]  /*49e0*/  FMUL.FTZ R196, R196, R183 ;  /* 0x000000b7c4c47220 */ /* 0x000fe40000410000 */
[----:B------:R-:W-:-:S02]  /*49f0*/  FADD.FTZ R198, R81, UR5 ;  /* 0x0000000551c67e21 */ /* 0x000fc40008010000 */
[----:B------:R-:W-:Y:S02]  /*4a00*/  FMUL.FTZ R130, R182, R195 ;  /* 0x000000c3b6827220 */ /* 0x000fe40000410000 */
        /* <DEDUP_REMOVED lines=9> */
[----:B------:R-:W-:Y:S01]  /*4aa0*/  FMUL.FTZ R225, R178, R197 ;  /* 0x000000c5b2e17220 */ /* 0x000fe20000410000 */
[----:B------:R0:W-:Y:S01]  /*4ab0*/  STS [R131.X4+0x2134], R130 ;  /* 0x0021348283007388 */ /* 0x0001e20000004800 */
[----:B------:R-:W-:-:S02]  /*4ac0*/  FMUL.FTZ R178, R180, R185 ;  /* 0x000000b9b4b27220 */ /* 0x000fc40000410000 */
[----:B------:R-:W-:Y:S02]  /*4ad0*/  FFMA.FTZ R222, R175, R223, R222 ;  /* 0x000000dfafde7223 */ /* 0x000fe400000100de */
[----:B------:R-:W-:Y:S02]  /*4ae0*/  FADD.FTZ R184, R83, UR5 ;  /* 0x0000000553b87e21 */ /* 0x000fe40008010000 */
[----:B------:R-:W-:Y:S02]  /*4af0*/  FMUL.FTZ R174, R222, R218 ;  /* 0x000000dadeae7220 */ /* 0x000fe40000410000 */
[----:B------:R-:W-:Y:S02]  /*4b00*/  FMUL.FTZ R181, R197, R184 ;  /* 0x000000b8c5b57220 */ /* 0x000fe40000410000 */
[----:B0-----:R-:W-:Y:S02]  /*4b10*/  FMUL.FTZ R130, R101, R178 ;  /* 0x000000b265827220 */ /* 0x001fe40000410000 */
[----:B------:R-:W-:-:S02]  /*4b20*/  FMUL.FTZ R175, R223, R215 ;  /* 0x000000d7dfaf7220 */ /* 0x000fc40000410000 */
[----:B------:R-:W-:Y:S01]  /*4b30*/  FFMA.FTZ R47, R225, R184, R47 ;  /* 0x000000b8e12f7223 */ /* 0x000fe2000001002f */
[----:B------:R0:W-:Y:S01]  /*4b40*/  STS [R131.X4+0x212c], R130 ;  /* 0x00212c8283007388 */ /* 0x0001e20000004800 */
[----:B------:R-:W-:Y:S02]  /*4b50*/  FMUL.FTZ R184, R98, R181 ;  /* 0x000000b562b87220 */ /* 0x000fe40000410000 */
[----:B------:R-:W-:Y:S02]  /*4b60*/  FMUL.FTZ R177, R224, R212 ;  /* 0x000000d4e0b17220 */ /* 0x000fe40000410000 */
[----:B------:R-:W-:Y:S01]  /*4b70*/  FMUL.FTZ R182, R195, R198 ;  /* 0x000000c6c3b67220 */ /* 0x000fe20000410000 */
[----:B------:R1:W-:Y:S01]  /*4b80*/  STS [R131.X4+0x2130], R184 ;  /* 0x002130b883007388 */ /* 0x0003e20000004800 */
[----:B------:R-:W-:Y:S01]  /*4b90*/  FMUL.FTZ R227, R227, R180 ;  /* 0x000000b4e3e37220 */ /* 0x000fe20000410000 */
[----:B------:R-:W-:Y:S01]  /*4ba0*/  IADD3 R195, R152, 0x100, RZ ;  /* 0x0000010098c37810 */ /* 0x000fe20007ffe0ff */
[----:B------:R-:W-:-:S02]  /*4bb0*/  FMUL.FTZ R188, R96, R182 ;  /* 0x000000b660bc7220 */ /* 0x000fc40000410000 */
[----:B0-----:R-:W-:Y:S01]  /*4bc0*/  FFMA.FTZ R130, R221, R174, RZ ;  /* 0x000000aedd827223 */ /* 0x001fe200000100ff */
[----:B------:R-:W-:Y:S01]  /*4bd0*/  LEA.HI.SX32 R195, R195, R152, 0x1b ;  /* 0x00000098c3c37211 */ /* 0x000fe200078fdaff */
[----:B------:R-:W-:Y:S01]  /*4be0*/  FMUL.FTZ R179, R228, R210 ;  /* 0x000000d2e4b37220 */ /* 0x000fe20000410000 */
[----:B------:R0:W-:Y:S01]  /*4bf0*/  STS [R131.X4+0x2138], R188 ;  /* 0x002138bc83007388 */ /* 0x0001e20000004800 */
[----:B------:R-:W-:Y:S02]  /*4c00*/  FFMA.FTZ R130, R220, R175, R130 ;  /* 0x000000afdc827223 */ /* 0x000fe40000010082 */
[----:B-1----:R-:W-:Y:S02]  /*4c10*/  FMUL.FTZ R184, R226, R209 ;  /* 0x000000d1e2b87220 */ /* 0x002fe40000410000 */
[----:B------:R-:W-:Y:S02]  /*4c20*/  FFMA.FTZ R130, R219, R177, R130 ;  /* 0x000000b1db827223 */ /* 0x000fe40000010082 */
[----:B------:R-:W-:-:S02]  /*4c30*/  IMAD R205, R160, c[0x0][0x29c], R205 ;  /* 0x0000a700a0cd7a24 */ /* 0x000fc400078e02cd */
[----:B------:R-:W-:Y:S02]  /*4c40*/  FFMA.FTZ R130, R217, R184, R130 ;  /* 0x000000b8d9827223 */ /* 0x000fe40000010082 */
[----:B------:R-:W-:Y:S01]  /*4c50*/  FFMA.FTZ R48, R227, R185, R48 ;  /* 0x000000b9e3307223 */ /* 0x000fe20000010030 */
[----:B------:R-:W-:Y:S01]  /*4c60*/  IADD3 R65, R65, R205, RZ ;  /* 0x000000cd41417210 */ /* 0x000fe20007ffe0ff */
[----:B0-----:R-:W-:Y:S02]  /*4c70*/  FMUL.FTZ R188, R229, R207 ;  /* 0x000000cfe5bc7220 */ /* 0x001fe40000410000 */
[----:B------:R-:W-:Y:S02]  /*4c80*/  FFMA.FTZ R185, R216, R179, R130 ;  /* 0x000000b3d8b97223 */ /* 0x000fe40000010082 */
[----:B------:R-:W-:Y:S02]  /*4c90*/  FADD.FTZ R190, R85, UR5 ;  /* 0x0000000555be7e21 */ /* 0x000fe40008010000 */
[----:B------:R-:W-:-:S02]  /*4ca0*/  FMUL.FTZ R206, R206, R237 ;  /* 0x000000edcece7220 */ /* 0x000fc40000410000 */
[----:B------:R-:W-:Y:S02]  /*4cb0*/  FADD.FTZ R205, R88, UR5 ;  /* 0x0000000558cd7e21 */ /* 0x000fe40008010000 */
[----:B------:R-:W-:Y:S02]  /*4cc0*/  FMUL.FTZ R187, R230, R208 ;  /* 0x000000d0e6bb7220 */ /* 0x000fe40000410000 */
[----:B------:R-:W-:Y:S02]  /*4cd0*/  FFMA.FTZ R130, R214, R188, R185 ;  /* 0x000000bcd6827223 */ /* 0x000fe400000100b9 */
[----:B------:R-:W-:Y:S02]  /*4ce0*/  FMUL.FTZ R194, R204, R203 ;  /* 0x000000cbccc27220 */ /* 0x000fe40000410000 */
[-C--:B------:R-:W-:Y:S02]  /*4cf0*/  FFMA.FTZ R49, R206, R190.reuse, R49 ;  /* 0x000000bece317223 */ /* 0x080fe40000010031 */
[----:B------:R-:W-:-:S02]  /*4d00*/  FMUL.FTZ R191, R237, R190 ;  /* 0x000000beedbf7220 */ /* 0x000fc40000410000 */
[----:B------:R-:W-:Y:S02]  /*4d10*/  FADD.FTZ R204, R87, UR5 ;  /* 0x0000000557cc7e21 */ /* 0x000fe40008010000 */
[----:B------:R-:W-:Y:S02]  /*4d20*/  FMUL.FTZ R190, R231, R205 ;  /* 0x000000cde7be7220 */ /* 0x000fe40000410000 */
[----:B------:R-:W-:Y:S02]  /*4d30*/  FFMA.FTZ R130, R213, R187, R130 ;  /* 0x000000bbd5827223 */ /* 0x000fe40000010082 */
[----:B------:R-:W-:Y:S02]  /*4d40*/  FADD.FTZ R42, R189, R42 ;  /* 0x0000002abd2a7221 */ /* 0x000fe40000010000 */
[----:B------:R-:W-:Y:S02]  /*4d50*/  FADD.FTZ R203, R86, UR5 ;  /* 0x0000000556cb7e21 */ /* 0x000fe40008010000 */
[----:B------:R-:W-:-:S02]  /*4d60*/  FMUL.FTZ R189, R233, R204 ;  /* 0x000000cce9bd7220 */ /* 0x000fc40000410000 */
[----:B------:R-:W-:Y:S02]  /*4d70*/  FFMA.FTZ R185, R211, R190, R130 ;  /* 0x000000bed3b97223 */ /* 0x000fe40000010082 */
[----:B------:R-:W-:Y:S01]  /*4d80*/  FMUL.FTZ R232, R193, R194 ;  /* 0x000000c2c1e87220 */ /* 0x000fe20000410000 */
[----:B------:R-:W-:Y:S01]  /*4d90*/  IADD3 R193, R152, 0x180, RZ ;  /* 0x0000018098c17810 */ /* 0x000fe20007ffe0ff */
[----:B------:R-:W-:Y:S02]  /*4da0*/  FADD.FTZ R41, R196, R41 ;  /* 0x00000029c4297221 */ /* 0x000fe40000010000 */
[----:B------:R-:W-:Y:S01]  /*4db0*/  FMUL.FTZ R200, R100, R191 ;  /* 0x000000bf64c87220 */ /* 0x000fe20000410000 */
[----:B------:R-:W-:Y:S01]  /*4dc0*/  LEA.HI.SX32 R193, R193, R152, 0x1b ;  /* 0x00000098c1c17211 */ /* 0x000fe200078fdaff */
[----:B------:R-:W-:Y:S02]  /*4dd0*/  FMUL.FTZ R194, R97, R194 ;  /* 0x000000c261c27220 */ /* 0x000fe40000410000 */
[----:B------:R-:W-:Y:S01]  /*4de0*/  FMUL.FTZ R196, R244, R203 ;  /* 0x000000cbf4c47220 */ /* 0x000fe20000410000 */
[----:B------:R0:W-:Y:S01]  /*4df0*/  STS [R131.X4+0x2128], R200 ;  /* 0x002128c883007388 */ /* 0x0001e20000004800 */
[----:B------:R-:W-:-:S02]  /*4e00*/  FFMA.FTZ R130, R202, R189, R185 ;  /* 0x000000bdca827223 */ /* 0x000fc400000100b9 */
[----:B------:R-:W-:Y:S01]  /*4e10*/  FADD.FTZ R43, R192, R43 ;  /* 0x0000002bc02b7221 */ /* 0x000fe20000010000 */
[----:B------:R1:W-:Y:S01]  /*4e20*/  STS [R131.X4+0x213c], R194 ;  /* 0x00213cc283007388 */ /* 0x0003e20000004800 */
[----:B------:R-:W-:Y:S02]  /*4e30*/  FMUL.FTZ R192, R105, R190 ;  /* 0x000000be69c07220 */ /* 0x000fe40000410000 */
[----:B------:R-:W-:Y:S02]  /*4e40*/  FFMA.FTZ R185, R201, R196, R130 ;  /* 0x000000c4c9b97223 */ /* 0x000fe40000010082 */
[----:B------:R-:W-:Y:S01]  /*4e50*/  FMUL.FTZ R190, R104, R187 ;  /* 0x000000bb68be7220 */ /* 0x000fe20000410000 */
[----:B------:R-:W-:Y:S01]  /*4e60*/  STS [R131.X4+0x211c], R192 ;  /* 0x00211cc083007388 */ /* 0x000fe20000004800 */
[----:B------:R-:W-:Y:S02]  /*4e70*/  FADD.FTZ R130, -R168, R132 ;  /* 0x00000084a8827221 */ /* 0x000fe40000010100 */
[----:B------:R-:W-:Y:S01]  /*4e80*/  FADD.FTZ R187, -R166, R169 ;  /* 0x000000a9a6bb7221 */ /* 0x000fe20000010100 */
[----:B------:R-:W-:Y:S01]  /*4e90*/  STS [R131.X4+0x2118], R190 ;  /* 0x002118be83007388 */ /* 0x000fe20000004800 */
[----:B0-----:R-:W-:-:S02]  /*4ea0*/  FMUL.FTZ R200, R180, UR8 ;  /* 0x00000008b4c87c20 */ /* 0x001fc40008410000 */
[----:B------:R-:W-:Y:S02]  /*4eb0*/  FMUL.FTZ R198, R103, R196 ;  /* 0x000000c467c67220 */ /* 0x000fe40000410000 */
[----:B-1----:R-:W-:Y:S01]  /*4ec0*/  FMUL.FTZ R194, R102, R189 ;  /* 0x000000bd66c27220 */ /* 0x002fe20000410000 */
[----:B------:R-:W-:Y:S01]  /*4ed0*/  IADD3 R189, R152, 0x280, RZ ;  /* 0x0000028098bd7810 */ /* 0x000fe20007ffe0ff */
[----:B------:R-:W-:Y:S01]  /*4ee0*/  FMUL.FTZ R188, R107, R188 ;  /* 0x000000bc6bbc7220 */ /* 0x000fe20000410000 */
[----:B------:R0:W-:Y:S01]  /*4ef0*/  STS [R131.X4+0x2124], R198 ;  /* 0x002124c683007388 */ /* 0x0001e20000004800 */
[----:B------:R-:W-:Y:S01]  /*4f00*/  FMUL.FTZ R180, R106, R179 ;  /* 0x000000b36ab47220 */ /* 0x000fe20000410000 */
        /* <DEDUP_REMOVED lines=9> */
[----:B------:R-:W-:Y:S01]  /*4fa0*/  FFMA.FTZ R185, R130, R191, R185 ;  /* 0x000000bf82b97223 */ /* 0x000fe200000100b9 */
[----:B------:R-:W-:Y:S01]  /*4fb0*/  STS [R131.X4+0x2110], R180 ;  /* 0x002110b483007388 */ /* 0x000fe20000004800 */
[----:B------:R-:W-:Y:S01]  /*4fc0*/  FMUL.FTZ R197, R197, UR8 ;  /* 0x00000008c5c57c20 */ /* 0x000fe20008410000 */
[----:B------:R-:W-:Y:S01]  /*4fd0*/  IADD3 R191, R152, 0x200, RZ ;  /* 0x0000020098bf7810 */ /* 0x000fe20007ffe0ff */
[----:B------:R-:W-:Y:S01]  /*4fe0*/  FFMA.FTZ R185, R187, R178, R185 ;  /* 0x000000b2bbb97223 */ /* 0x000fe200000100b9 */
[----:B------:R3:W-:Y:S01]  /*4ff0*/  STS [R131.X4+0x210c], R184 ;  /* 0x00210cb883007388 */ /* 0x0007e20000004800 */
[----:B------:R-:W-:Y:S01]  /*5000*/  FMUL.FTZ R197, R197, R176 ;  /* 0x000000b0c5c57220 */ /* 0x000fe20000410000 */
[----:B0-----:R-:W-:Y:S01]  /*5010*/  LEA.HI.SX32 R198, R173, R152, 0x1b ;  /* 0x00000098adc67211 */ /* 0x001fe200078fdaff */
[----:B------:R-:W-:Y:S01]  /*5020*/  FFMA.FTZ R185, R176, R181, R185 ;  /* 0x000000b5b0b97223 */ /* 0x000fe200000100b9 */
[----:B------:R-:W-:Y:S01]  /*5030*/  STS [R131.X4+0x2108], R168 ;  /* 0x002108a883007388 */ /* 0x000fe20000004800 */
[----:B------:R-:W-:Y:S01]  /*5040*/  FFMA.FTZ R225, R98, R225, R197 ;  /* 0x000000e162e17223 */ /* 0x000fe200000100c5 */
[----:B------:R-:W-:Y:S01]  /*5050*/  IADD3 R197, R152, 0x80, RZ ;  /* 0x0000008098c57810 */ /* 0x000fe20007ffe0ff */
[----:B------:R-:W-:Y:S01]  /*5060*/  FFMA.FTZ R185, R183, R186, R185 ;  /* 0x000000bab7b97223 */ /* 0x000fe200000100b9 */
[----:B------:R-:W-:Y:S01]  /*5070*/  STS [R131.X4+0x2104], R166 ;  /* 0x002104a683007388 */ /* 0x000fe20000004800 */
[----:B------:R-:W-:Y:S01]  /*5080*/  FMUL.FTZ R200, R200, R187 ;  /* 0x000000bbc8c87220 */ /* 0x000fe20000410000 */
[C---:B------:R-:W-:Y:S01]  /*5090*/  IADD3 R181, R152.reuse, 0x240, RZ ;  /* 0x0000024098b57810 */ /* 0x040fe20007ffe0ff */
[----:B------:R-:W-:Y:S01]  /*50a0*/  FFMA.FTZ R199, R199, R182, R185 ;  /* 0x000000b6c7c77223 */ /* 0x000fe200000100b9 */
[----:B------:R-:W-:Y:S01]  /*50b0*/  STS [R131.X4+0x2100], R174 ;  /* 0x002100ae83007388 */ /* 0x000fe20000004800 */
[C---:B------:R-:W-:Y:S01]  /*50c0*/  IADD3 R185, R152.reuse, 0x340, RZ ;  /* 0x0000034098b97810 */ /* 0x040fe20007ffe0ff */
[----:B------:R-:W-:Y:S01]  /*50d0*/  IMAD.WIDE.U32 R64, R157, c[0x0][0x2a0], R64 ;  /* 0x0000a8009d407a25 */ /* 0x000fe200078e0040 */
[C---:B------:R-:W-:Y:S01]  /*50e0*/  IADD3 R183, R152.reuse, 0x2c0, RZ ;  /* 0x000002c098b77810 */ /* 0x040fe20007ffe0ff */
[----:B------:R-:W-:Y:S01]  /*50f0*/  BAR.SYNC.DEFER_BLOCKING 0x0 ;  /* 0x0000000000007b1d */ /* 0x000fe20000010000 */
[----:B------:R-:W-:Y:S01]  /*5100*/  IADD3 R187, R152, 0x300, RZ ;  /* 0x0000030098bb7810 */ /* 0x000fe20007ffe0ff */
[----:B------:R-:W-:Y:S01]  /*5110*/  FMUL.FTZ R132, R69, R132 ;  /* 0x0000008445847220 */ /* 0x000fe20000410000 */
[-C--:B------:R-:W-:Y:S01]  /*5120*/  LEA.HI.SX32 R186, R185, R152.reuse, 0x1b ;  /* 0x00000098b9ba7211 */ /* 0x080fe200078fdaff */
[----:B------:R-:W-:Y:S01]  /*5130*/  IMAD.WIDE.U32 R66, R157, c[0x0][0x2c0], R66 ;  /* 0x0000b0009d427a25 */ /* 0x000fe200078e0042 */
[----:B------:R-:W-:-:S02]  /*5140*/  LEA.HI.SX32 R197, R197, R152, 0x1b ;  /* 0x00000098c5c57211 */ /* 0x000fc400078fdaff */
[-C--:B------:R-:W-:Y:S01]  /*5150*/  LEA.HI.SX32 R196, R175, R152.reuse, 0x1b ;  /* 0x00000098afc47211 */ /* 0x080fe200078fdaff */
[----:B------:R-:W-:Y:S01]  /*5160*/  FMUL.FTZ R252, R76, R167 ;  /* 0x000000a74cfc7220 */ /* 0x000fe20000410000 */
[----:B-1----:R-:W-:Y:S01]  /*5170*/  LEA.HI.SX32 R194, R177, R152, 0x1b ;  /* 0x00000098b1c27211 */ /* 0x002fe200078fdaff */
[----:B------:R-:W-:Y:S01]  /*5180*/  FMUL.FTZ R242, R61, R242 ;  /* 0x000000f23df27220 */ /* 0x000fe20000410000 */
[-C--:B------:R-:W-:Y:S01]  /*5190*/  LEA.HI.SX32 R192, R179, R152.reuse, 0x1b ;  /* 0x00000098b3c07211 */ /* 0x080fe200078fdaff */
[----:B------:R-:W-:Y:S01]  /*51a0*/  FMUL.FTZ R167, R237, UR8 ;  /* 0x00000008eda77c20 */ /* 0x000fe20008410000 */
[-C--:B------:R-:W-:Y:S01]  /*51b0*/  LEA.HI.SX32 R191, R191, R152.reuse, 0x1b ;  /* 0x00000098bfbf7211 */ /* 0x080fe200078fdaff */
[----:B------:R-:W-:Y:S01]  /*51c0*/  FMUL.FTZ R237, R228, UR8 ;  /* 0x00000008e4ed7c20 */ /* 0x000fe20008410000 */
[----:B------:R-:W-:Y:S01]  /*51d0*/  LEA.HI.SX32 R190, R181, R152, 0x1b ;  /* 0x00000098b5be7211 */ /* 0x000fe200078fdaff */
[----:B------:R-:W-:Y:S01]  /*51e0*/  FMUL.FTZ R167, R167, R130 ;  /* 0x00000082a7a77220 */ /* 0x000fe20000410000 */
[----:B------:R-:W-:-:S02]  /*51f0*/  LEA.HI.SX32 R189, R189, R152, 0x1b ;  /* 0x00000098bdbd7211 */ /* 0x000fc400078fdaff */
[-C--:B--2---:R-:W-:Y:S02]  /*5200*/  LEA.HI.SX32 R188, R183, R152.reuse, 0x1b ;  /* 0x00000098b7bc7211 */ /* 0x084fe400078fdaff */
[-C--:B------:R-:W-:Y:S02]  /*5210*/  LEA.HI.SX32 R187, R187, R152.reuse, 0x1b ;  /* 0x00000098bbbb7211 */ /* 0x080fe400078fdaff */
[-C--:B------:R-:W-:Y:S01]  /*5220*/  LEA.HI.SX32 R185, R239, R152.reuse, 0x1b ;  /* 0x00000098efb97211 */ /* 0x080fe200078fdaff */
[----:B------:R-:W0:Y:S01]  /*5230*/  LDS R243, [R245.X4+0x2100] ;  /* 0x00210000f5f37984 */ /* 0x000e220000004800 */
[----:B---3--:R-:W-:Y:S01]  /*5240*/  LEA.HI.SX32 R184, R241, R152, 0x1b ;  /* 0x00000098f1b87211 */ /* 0x008fe200078fdaff */
[----:B------:R-:W-:Y:S02]  /*5250*/  FMUL.FTZ R241, R233, UR8 ;  /* 0x00000008e9f17c20 */ /* 0x000fe40008410000 */
[----:B------:R-:W1:Y:S01]  /*5260*/  LDS R183, [R198.X4+0x2200] ;  /* 0x00220000c6b77984 */ /* 0x000e620000004800 */
[----:B------:R-:W-:-:S03]  /*5270*/  FMUL.FTZ R239, R229, UR8 ;  /* 0x00000008e5ef7c20 */ /* 0x000fc60008410000 */
        /* <DEDUP_REMOVED lines=14> */
[----:B------:R5:W-:Y:S04]  /*5360*/  STS [R131.X4+0x31a0], R134 ;  /* 0x0031a08683007388 */ /* 0x000be80000004800 */
[----:B------:R1:W-:Y:S04]  /*5370*/  STS [R131.X4+0x3190], R238 ;  /* 0x003190ee83007388 */ /* 0x0003e80000004800 */
[----:B------:R2:W-:Y:S01]  /*5380*/  STS [R131.X4+0x31b0], R240 ;  /* 0x0031b0f083007388 */ /* 0x0005e20000004800 */
[----:B-----5:R-:W-:-:S03]  /*5390*/  IMAD R134, R156, c[0x0][0x2a0], RZ ;  /* 0x0000a8009c867a24 */ /* 0x020fc600078e02ff */
[----:B------:R5:W-:Y:S01]  /*53a0*/  STS [R131.X4+0x3194], R165 ;  /* 0x003194a583007388 */ /* 0x000be20000004800 */
[----:B-1----:R-:W-:Y:S02]  /*53b0*/  FMUL.FTZ R238, R62, R171 ;  /* 0x000000ab3eee7220 */ /* 0x002fe40000410000 */
[----:B------:R-:W-:Y:S01]  /*53c0*/  IMAD R171, R157, c[0x0][0x2a4], R134 ;  /* 0x0000a9009dab7a24 */ /* 0x000fe200078e0286 */
[----:B------:R-:W-:Y:S01]  /*53d0*/  IADD3 R134, P0, R143, R64, RZ ;  /* 0x000000408f867210 */ /* 0x000fe20007f1e0ff */
[----:B------:R1:W-:Y:S01]  /*53e0*/  STS [R131.X4+0x319c], R135 ;  /* 0x00319c8783007388 */ /* 0x0003e20000004800 */
[----:B--2---:R-:W-:Y:S02]  /*53f0*/  SHF.R.S32.HI R240, RZ, 0x1f, R143 ;  /* 0x0000001ffff07819 */ /* 0x004fe4000001148f */
[----:B------:R-:W-:Y:S01]  /*5400*/  IADD3 R171, R65, R171, RZ ;  /* 0x000000ab41ab7210 */ /* 0x000fe20007ffe0ff */
[----:B------:R2:W-:Y:S01]  /*5410*/  STS [R131.X4+0x3188], R250 ;  /* 0x003188fa83007388 */ /* 0x0005e20000004800 */
[----:B-----5:R-:W-:-:S03]  /*5420*/  IADD3 R165, -R143, c[0x0][0x168], -R152 ;  /* 0x00005a008fa57a10 */ /* 0x020fc60007ffe998 */
[----:B------:R5:W-:Y:S01]  /*5430*/  STS [R131.X4+0x3184], R248 ;  /* 0x003184f883007388 */ /* 0x000be20000004800 */
[----:B-1----:R-:W-:Y:S01]  /*5440*/  IMAD.X R135, R240, 0x1, R171, P0 ;  /* 0x00000001f0877824 */ /* 0x002fe200000e06ab */
[----:B------:R-:W-:Y:S02]  /*5450*/  ISETP.GE.AND P0, PT, R165, 0x1, PT ;  /* 0x00000001a500780c */ /* 0x000fe40003f06270 */
[----:B------:R1:W-:Y:S01]  /*5460*/  STS [R131.X4+0x3180], R246 ;  /* 0x003180f683007388 */ /* 0x0003e20000004800 */
[----:B--2---:R-:W-:-:S03]  /*5470*/  IMAD R250, R156, c[0x0][0x2c0], RZ ;  /* 0x0000b0009cfa7a24 */ /* 0x004fc600078e02ff */
[----:B------:R2:W-:Y:S01]  /*5480*/  STS [R131.X4+0x3198], R236 ;  /* 0x003198ec83007388 */ /* 0x0005e20000004800 */
[----:B-----5:R-:W-:Y:S02]  /*5490*/  FMUL.FTZ R248, R68, R169 ;  /* 0x000000a944f87220 */ /* 0x020fe40000410000 */
[----:B------:R-:W-:Y:S01]  /*54a0*/  IMAD R169, R157, c[0x0][0x2c4], R250 ;  /* 0x0000b1009da97a24 */ /* 0x000fe200078e02fa */
[----:B------:R5:W-:Y:S01]  /*54b0*/  STS [R131.X4+0x31a8], R132 ;  /* 0x0031a88483007388 */ /* 0x000be20000004800 */
[----:B-1----:R-:W-:-:S03]  /*54c0*/  FMUL.FTZ R246, R70, R133 ;  /* 0x0000008546f67220 */ /* 0x002fc60000410000 */
[----:B------:R-:W-:Y:S01]  /*54d0*/  IADD3 R169, R67, R169, RZ ;  /* 0x000000a943a97210 */ /* 0x000fe20007ffe0ff */
[----:B--2---:R-:W-:Y:S01]  /*54e0*/  FMUL.FTZ R236, R60, R235 ;  /* 0x000000eb3cec7220 */ /* 0x004fe20000410000 */
[----:B------:R-:W-:Y:S01]  /*54f0*/  STS [R131.X4+0x318c], R252 ;  /* 0x00318cfc83007388 */ /* 0x000fe20000004800 */
[----:B------:R-:W-:Y:S01]  /*5500*/  FMUL.FTZ R235, R223, UR8 ;  /* 0x00000008dfeb7c20 */ /* 0x000fe20008410000 */
[----:B-----5:R-:W-:Y:S02]  /*5510*/  IADD3 R132, P1, R143, R66, RZ ;  /* 0x000000428f847210 */ /* 0x020fe40007f3e0ff */
[----:B------:R1:W-:Y:S02]  /*5520*/  STS [R131.X4+0x31a4], R246 ;  /* 0x0031a4f683007388 */ /* 0x0003e40000004800 */
[----:B------:R-:W-:Y:S02]  /*5530*/  IADD3.X R133, R240, R169, RZ, P1, !PT ;  /* 0x000000a9f0857210 */ /* 0x000fe40000ffe4ff */
[----:B------:R-:W-:Y:S01]  /*5540*/  STS [R131.X4+0x31ac], R248 ;  /* 0x0031acf883007388 */ /* 0x000fe20000004800 */
[----:B------:R-:W-:-:S03]  /*5550*/  FMUL.FTZ R240, R230, UR8 ;  /* 0x00000008e6f07c20 */ /* 0x000fc60008410000 */
[----:B------:R2:W-:Y:S01]  /*5560*/  STS [R131.X4+0x31b4], R238 ;  /* 0x0031b4ee83007388 */ /* 0x0005e20000004800 */
[----:B-1----:R-:W-:-:S03]  /*5570*/  FMUL.FTZ R246, R164, R244 ;  /* 0x000000f4a4f67220 */ /* 0x002fc60000410000 */
[----:B------:R1:W-:Y:S01]  /*5580*/  STS [R131.X4+0x31b8], R242 ;  /* 0x0031b8f283007388 */ /* 0x0003e20000004800 */
[----:B------:R-:W-:Y:S02]  /*5590*/  FMUL.FTZ R244, R244, UR8 ;  /* 0x00000008f4f47c20 */ /* 0x000fe40008410000 */
[----:B------:R-:W-:Y:S01]  /*55a0*/  FMUL.FTZ R164, R222, UR8 ;  /* 0x00000008dea47c20 */ /* 0x000fe20008410000 */
[----:B------:R5:W-:Y:S01]  /*55b0*/  STS [R131.X4+0x31bc], R236 ;  /* 0x0031bcec83007388 */ /* 0x000be20000004800 */
[----:B--2---:R-:W-:Y:S02]  /*55c0*/  FMUL.FTZ R238, R226, UR8 ;  /* 0x00000008e2ee7c20 */ /* 0x004fe40008410000 */
[----:B-1----:R-:W-:Y:S02]  /*55d0*/  FMUL.FTZ R242, R231, UR8 ;  /* 0x00000008e7f27c20 */ /* 0x002fe40008410000 */
[----:B-----5:R-:W-:Y:S01]  /*55e0*/  FMUL.FTZ R236, R224, UR8 ;  /* 0x00000008e0ec7c20 */ /* 0x020fe20008410000 */
[----:B------:R-:W-:Y:S06]  /*55f0*/  BAR.SYNC.DEFER_BLOCKING 0x0 ;  /* 0x0000000000007b1d */ /* 0x000fec0000010000 */
[----:B------:R-:W-:Y:S05]  /*5600*/  @!P0 BRA `(.L_x_3315) ;  /* 0x000000f000008947 */ /* 0x000fea0003800000 */
[----:B0--34-:R-:W0:Y:S01]  /*5610*/  LDS R245, [R245.X4+0x3180] ;  /* 0x00318000f5f57984 */ /* 0x019e220000004800 */
[----:B------:R-:W-:-:S02]  /*5620*/  IMAD R131, R163, c[0x0][0x2b0], RZ ;  /* 0x0000ac00a3837a24 */ /* 0x000fc400078e02ff */
[----:B------:R-:W-:-:S04]  /*5630*/  IMAD.WIDE.U32 R134, R10, c[0x0][0x2b0], R134 ;  /* 0x0000ac000a867a25 */ /* 0x000fc800078e0086 */
[----:B------:R-:W-:Y:S01]  /*5640*/  IMAD R131, R10, c[0x0][0x2b4], R131 ;  /* 0x0000ad000a837a24 */ /* 0x000fe200078e0283 */
[----:B------:R-:W-:Y:S01]  /*5650*/  LEA R130, P0, R134, c[0x0][0x318], 0x2 ;  /* 0x0000c60086827a11 */ /* 0x000fe200078010ff */
[----:B------:R-:W-:Y:S02]  /*5660*/  IMAD R163, R163, c[0x0][0x2d0], RZ ;  /* 0x0000b400a3a37a24 */ /* 0x000fe400078e02ff */
[----:B------:R-:W-:Y:S01]  /*5670*/  IMAD.WIDE.U32 R132, R10, c[0x0][0x2d0], R132 ;  /* 0x0000b4000a847a25 */ /* 0x000fe200078e0084 */
[----:B------:R-:W-:-:S03]  /*5680*/  IADD3 R131, R135, R131, RZ ;  /* 0x0000008387837210 */ /* 0x000fc60007ffe0ff */
[----:B------:R-:W-:Y:S01]  /*5690*/  IMAD R163, R10, c[0x0][0x2d4], R163 ;  /* 0x0000b5000aa37a24 */ /* 0x000fe200078e02a3 */
[----:B------:R-:W-:Y:S02]  /*56a0*/  LEA.HI.X R131, R134, c[0x0][0x31c], R131, 0x2, P0 ;  /* 0x0000c70086837a11 */ /* 0x000fe400000f1483 */
[C---:B------:R-:W-:Y:S01]  /*56b0*/  LEA R134, P0, R132.reuse, c[0x0][0x320], 0x2 ;  /* 0x0000c80084867a11 */ /* 0x040fe200078010ff */
[----:B------:R-:W-:Y:S02]  /*56c0*/  IMAD.IADD R163, R133, 0x1, R163 ;  /* 0x0000000185a37824 */ /* 0x000fe400078e02a3 */
[----:B------:R1:W-:Y:S03]  /*56d0*/  RED.E.ADD.F32.FTZ.RN.STRONG.GPU [R130.64], R243 ;  /* 0x000000f38200798e */ /* 0x0003e6000c10e78e */
[----:B------:R-:W-:-:S05]  /*56e0*/  LEA.HI.X R135, R132, c[0x0][0x324], R163, 0x2, P0 ;  /* 0x0000c90084877a11 */ /* 0x000fca00000f14a3 */
[----:B0-----:R1:W-:Y:S02]  /*56f0*/  RED.E.ADD.F32.FTZ.RN.STRONG.GPU [R134.64], R245 ;  /* 0x000000f58600798e */ /* 0x0013e4000c10e78e */
.L_x_3315:
[----:B0--34-:R-:W-:Y:S05]  /*5700*/  BSYNC B0 ;  /* 0x0000000000007941 */ /* 0x019fea0003800000 */
.L_x_3314:
[----:B-1----:R0:W1:Y:S01]  /*5710*/  LDS R135, [R198.X4+0x3280] ;  /* 0x00328000c6877984 */ /* 0x0020620000004800 */
[C---:B------:R-:W-:Y:S01]  /*5720*/  LEA R130, P0, R64.reuse, c[0x0][0x318], 0x2 ;  /* 0x0000c60040827a11 */ /* 0x040fe200078010ff */
[----:B------:R-:W-:Y:S01]  /*5730*/  USHF.L.U64.HI UR9, UR6, 0x2, UR7 ;  /* 0x0000000206097899 */ /* 0x000fe20008010207 */
[----:B------:R-:W-:Y:S01]  /*5740*/  BSSY B0, `(.L_x_3316) ;  /* 0x0000018000007945 */ /* 0x000fe20003800000 */
[----:B------:R-:W-:Y:S01]  /*5750*/  ULDC.64 UR10, c[0x0][0x2b0] ;  /* 0x0000ac00000a7ab9 */ /* 0x000fe20000000a00 */
[----:B------:R-:W-:Y:S01]  /*5760*/  LEA.HI.X R131, R64, c[0x0][0x31c], R171, 0x2, P0 ;  /* 0x0000c70040837a11 */ /* 0x000fe200000f14ab */
[----:B------:R-:W-:Y:S01]  /*5770*/  ULDC.64 UR12, c[0x0][0x2d0] ;  /* 0x0000b400000c7ab9 */ /* 0x000fe20000000a00 */
[C---:B------:R-:W-:Y:S01]  /*5780*/  LEA R64, P0, R66.reuse, c[0x0][0x320], 0x2 ;  /* 0x0000c80042407a11 */ /* 0x040fe200078010ff */
[----:B------:R-:W-:Y:S01]  /*5790*/  UIMAD UR8, UR9, UR10, URZ ;  /* 0x0000000a090872a4 */ /* 0x000fe2000f8e023f */
[----:B------:R-:W-:Y:S01]  /*57a0*/  IMAD R163, R147, -0x400, R158 ;  /* 0xfffffc0093a37824 */ /* 0x000fe200078e029e */
[----:B------:R-:W-:Y:S01]  /*57b0*/  USHF.L.U32 UR22, UR6, 0x2, URZ ;  /* 0x0000000206167899 */ /* 0x000fe2000800063f */
[----:B------:R-:W-:Y:S01]  /*57c0*/  LEA.HI.X R65, R66, c[0x0][0x324], R169, 0x2, P0 ;  /* 0x0000c90042417a11 */ /* 0x000fe200000f14a9 */
[----:B------:R-:W-:Y:S01]  /*57d0*/  UIMAD UR9, UR9, UR12, URZ ;  /* 0x0000000c090972a4 */ /* 0x000fe2000f8e023f */
[----:B------:R-:W-:Y:S01]  /*57e0*/  ISETP.GE.AND P0, PT, R165, 0x41, PT ;  /* 0x00000041a500780c */ /* 0x000fe20003f06270 */
[----:B------:R-:W-:-:S02]  /*57f0*/  UIMAD UR8, UR22, UR11, UR8 ;  /* 0x0000000b160872a4 */ /* 0x000fc4000f8e0208 */
[----:B------:R-:W-:-:S10]  /*5800*/  UIMAD UR9, UR22, UR13, UR9 ;  /* 0x0000000d160972a4 */ /* 0x000fd4000f8e0209 */
[----:B------:R-:W-:Y:S05]  /*5810*/  @!P0 BRA `(.L_x_3317) ;  /* 0x000000a000008947 */ /* 0x000fea0003800000 */
[----:B0-----:R-:W-:Y:S01]  /*5820*/  IMAD.WIDE R66, R163, 0x4, R130 ;  /* 0x00000004a3427825 */ /* 0x001fe200078e0282 */
[----:B------:R-:W-:Y:S02]  /*5830*/  MOV R133, UR22 ;  /* 0x0000001600857c02 */ /* 0x000fe40008000f00 */
[----:B------:R-:W-:-:S03]  /*5840*/  MOV R169, UR22 ;  /* 0x0000001600a97c02 */ /* 0x000fc60008000f00 */
[----:B------:R-:W-:-:S04]  /*5850*/  IMAD.WIDE.U32 R66, R133, c[0x0][0x2b0], R66 ;  /* 0x0000ac0085427a25 */ /* 0x000fc800078e0042 */
[----:B------:R-:W-:Y:S01]  /*5860*/  IMAD.WIDE R132, R163, 0x4, R64 ;  /* 0x00000004a3847825 */ /* 0x000fe200078e0240 */
[----:B------:R-:W-:-:S05]  /*5870*/  IADD3 R67, R67, UR8, RZ ;  /* 0x0000000843437c10 */ /* 0x000fca000fffe0ff */
[----:B------:R-:W-:Y:S01]  /*5880*/  IMAD.WIDE.U32 R132, R169, c[0x0][0x2d0], R132 ;  /* 0x0000b400a9847a25 */ /* 0x000fe200078e0084 */
[----:B------:R0:W-:Y:S04]  /*5890*/  RED.E.ADD.F32.FTZ.RN.STRONG.GPU [R66.64+-0xf00], R183 ;  /* 0xfff100b74200798e */ /* 0x0001e8000c10e78e */
[----:B------:R-:W-:-:S05]  /*58a0*/  IADD3 R133, R133, UR9, RZ ;  /* 0x0000000985857c10 */ /* 0x000fca000fffe0ff */
[----:B-1----:R0:W-:Y:S02]  /*58b0*/  RED.E.ADD.F32.FTZ.RN.STRONG.GPU [R132.64+-0xf00], R135 ;  /* 0xfff100878400798e */ /* 0x0021e4000c10e78e */
.L_x_3317:
[----:B0-----:R-:W-:Y:S05]  /*58c0*/  BSYNC B0 ;  /* 0x0000000000007941 */ /* 0x001fea0003800000 */
.L_x_3316:
[----:B------:R-:W0:Y:S01]  /*58d0*/  LDS R197, [R197.X4+0x3380] ;  /* 0x00338000c5c57984 */ /* 0x000e220000004800 */
[----:B------:R-:W-:Y:S01]  /*58e0*/  SHF.R.S32.HI R66, RZ, 0x1f, R163 ;  /* 0x0000001fff427819 */ /* 0x000fe200000114a3 */
[----:B------:R-:W-:Y:S01]  /*58f0*/  IMAD.SHL.U32 R67, R163, 0x4, RZ ;  /* 0x00000004a3437824 */ /* 0x000fe200078e00ff */
[----:B------:R-:W-:Y:S01]  /*5900*/  ISETP.GE.AND P6, PT, R165, 0x81, PT ;  /* 0x00000081a500780c */ /* 0x000fe20003fc6270 */
[----:B------:R-:W-:Y:S01]  /*5910*/  BSSY B0, `(.L_x_3318) ;  /* 0x0000016000007945 */ /* 0x000fe20003800000 */
[----:B------:R-:W-:Y:S01]  /*5920*/  SHF.L.U64.HI R133, R163, 0x2, R66 ;  /* 0x00000002a3857819 */ /* 0x000fe20000010242 */
[----:B------:R-:W-:Y:S01]  /*5930*/  FADD.FTZ R199, R199, R232 ;  /* 0x000000e8c7c77221 */ /* 0x000fe20000010000 */
[C---:B------:R-:W-:Y:S02]  /*5940*/  IADD3 R66, P0, R67.reuse, R130, RZ ;  /* 0x0000008243427210 */ /* 0x040fe40007f1e0ff */
[----:B------:R-:W-:Y:S02]  /*5950*/  IADD3 R64, P1, R67, R64, RZ ;  /* 0x0000004043407210 */ /* 0x000fe40007f3e0ff */
[C---:B------:R-:W-:Y:S01]  /*5960*/  IADD3.X R67, R133.reuse, R131, RZ, P0, !PT ;  /* 0x0000008385437210 */ /* 0x040fe200007fe4ff */
[----:B------:R-:W-:Y:S01]  /*5970*/  IMAD.U32 R131, RZ, RZ, UR22 ;  /* 0x00000016ff837e24 */ /* 0x000fe2000f8e00ff */
[----:B------:R-:W-:-:S02]  /*5980*/  IADD3.X R65, R133, R65, RZ, P1, !PT ;  /* 0x0000004185417210 */ /* 0x000fc40000ffe4ff */
[----:B------:R-:W-:Y:S01]  /*5990*/  MOV R133, UR22 ;  /* 0x0000001600857c02 */ /* 0x000fe20008000f00 */
[----:B------:R-:W-:Y:S01]  /*59a0*/  IMAD.WIDE.U32 R66, R131, c[0x0][0x2b0], R66 ;  /* 0x0000ac0083427a25 */ /* 0x000fe200078e0042 */
[C---:B------:R-:W-:Y:S02]  /*59b0*/  ISETP.GE.AND P0, PT, R165.reuse, 0xc1, PT ;  /* 0x000000c1a500780c */ /* 0x040fe40003f06270 */
[----:B------:R-:W-:Y:S01]  /*59c0*/  ISETP.GE.AND P1, PT, R165, 0x101, PT ;  /* 0x00000101a500780c */ /* 0x000fe20003f26270 */
[----:B------:R-:W-:Y:S01]  /*59d0*/  IMAD.WIDE.U32 R64, R133, c[0x0][0x2d0], R64 ;  /* 0x0000b40085407a25 */ /* 0x000fe200078e0040 */
[----:B------:R-:W-:Y:S02]  /*59e0*/  IADD3 R67, R67, UR8, RZ ;  /* 0x0000000843437c10 */ /* 0x000fe4000fffe0ff */
[----:B------:R-:W-:Y:S02]  /*59f0*/  ISETP.GE.AND P2, PT, R165, 0x141, PT ;  /* 0x00000141a500780c */ /* 0x000fe40003f46270 */
[----:B------:R-:W-:-:S02]  /*5a00*/  IADD3 R65, R65, UR9, RZ ;  /* 0x0000000941417c10 */ /* 0x000fc4000fffe0ff */
[C---:B------:R-:W-:Y:S02]  /*5a10*/  ISETP.GE.AND P3, PT, R165.reuse, 0x181, PT ;  /* 0x00000181a500780c */ /* 0x040fe40003f66270 */
[C---:B------:R-:W-:Y:S02]  /*5a20*/  ISETP.GE.AND P4, PT, R165.reuse, 0x1c1, PT ;  /* 0x000001c1a500780c */ /* 0x040fe40003f86270 */
[----:B------:R-:W-:Y:S01]  /*5a30*/  ISETP.GE.AND P5, PT, R165, 0x201, PT ;  /* 0x00000201a500780c */ /* 0x000fe20003fa6270 */
[----:B------:R-:W-:Y:S07]  /*5a40*/  @!P6 BRA `(.L_x_3319) ;  /* 0x000000200000e947 */ /* 0x000fee0003800000 */
[----:B------:R2:W-:Y:S04]  /*5a50*/  RED.E.ADD.F32.FTZ.RN.STRONG.GPU [R66.64+-0xe00], R182 ;  /* 0xfff200b64200798e */ /* 0x0005e8000c10e78e */
[----:B0-----:R2:W-:Y:S02]  /*5a60*/  RED.E.ADD.F32.FTZ.RN.STRONG.GPU [R64.64+-0xe00], R197 ;  /* 0xfff200c54000798e */ /* 0x0015e4000c10e78e */
.L_x_3319:
[----:B------:R-:W-:Y:S05]  /*5a70*/  BSYNC B0 ;  /* 0x0000000000007941 */ /* 0x000fea0003800000 */
.L_x_3318:
[----:B------:R3:W4:Y:S01]  /*5a80*/  LDS R131, [R196.X4+0x3480] ;  /* 0x00348000c4837984 */ /* 0x0007220000004800 */
[----:B------:R-:W-:Y:S01]  /*5a90*/  BSSY B0, `(.L_x_3320) ;  /* 0x0000004000007945 */ /* 0x000fe20003800000 */
[----:B------:R-:W-:Y:S05]  /*5aa0*/  @!P0 BRA `(.L_x_3321) ;  /* 0x0000002000008947 */ /* 0x000fea0003800000 */
[----:B------:R2:W-:Y:S04]  /*5ab0*/  RED.E.ADD.F32.FTZ.RN.STRONG.GPU [R66.64+-0xd00], R181 ;  /* 0xfff300b54200798e */ /* 0x0005e8000c10e78e */
[----:B----4-:R2:W-:Y:S02]  /*5ac0*/  RED.E.ADD.F32.FTZ.RN.STRONG.GPU [R64.64+-0xd00], R131 ;  /* 0xfff300834000798e */ /* 0x0105e4000c10e78e */
.L_x_3321:
[----:B------:R-:W-:Y:S05]  /*5ad0*/  BSYNC B0 ;  /* 0x0000000000007941 */ /* 0x000fea0003800000 */
.L_x_3320:
[----:B------:R-:W2:Y:S01]  /*5ae0*/  LDS R195, [R195.X4+0x3580] ;  /* 0x00358000c3c37984 */ /* 0x000ea20000004800 */
[----:B------:R-:W-:Y:S01]  /*5af0*/  BSSY B0, `(.L_x_3322) ;  /* 0x0000004000007945 */ /* 0x000fe20003800000 */
[----:B------:R-:W-:Y:S05]  /*5b00*/  @!P1 BRA `(.L_x_3323) ;  /* 0x0000002000009947 */ /* 0x000fea0003800000 */
[----:B------:R3:W-:Y:S04]  /*5b10*/  RED.E.ADD.F32.FTZ.RN.STRONG.GPU [R66.64+-0xc00], R180 ;  /* 0xfff400b44200798e */ /* 0x0007e8000c10e78e */
[----:B--2---:R3:W-:Y:S02]  /*5b20*/  RED.E.ADD.F32.FTZ.RN.STRONG.GPU [R64.64+-0xc00], R195 ;  /* 0xfff400c34000798e */ /* 0x0047e4000c10e78e */
.L_x_3323:
[----:B------:R-:W-:Y:S05]  /*5b30*/  BSYNC B0 ;  /* 0x0000000000007941 */ /* 0x000fea0003800000 */
.L_x_3322:
[----:B--2-4-:R2:W4:Y:S01]  /*5b40*/  LDS R131, [R194.X4+0x3680] ;  /* 0x00368000c2837984 */ /* 0x0145220000004800 */
[----:B------:R-:W-:Y:S01]  /*5b50*/  BSSY B0, `(.L_x_3324) ;  /* 0x0000004000007945 */ /* 0x000fe20003800000 */
[----:B------:R-:W-:Y:S05]  /*5b60*/  @!P2 BRA `(.L_x_3325) ;  /* 0x000000200000a947 */ /* 0x000fea0003800000 */
[----:B------:R2:W-:Y:S04]  /*5b70*/  RED.E.ADD.F32.FTZ.RN.STRONG.GPU [R66.64+-0xb00], R179 ;  /* 0xfff500b34200798e */ /* 0x0005e8000c10e78e */
[----:B----4-:R2:W-:Y:S02]  /*5b80*/  RED.E.ADD.F32.FTZ.RN.STRONG.GPU [R64.64+-0xb00], R131 ;  /* 0xfff500834000798e */ /* 0x0105e4000c10e78e */
.L_x_3325:
[----:B------:R-:W-:Y:S05]  /*5b90*/  BSYNC B0 ;  /* 0x0000000000007941 */ /* 0x000fea0003800000 */
.L_x_3324:
[----:B------:R-:W2:Y:S01]  /*5ba0*/  LDS R193, [R193.X4+0x3780] ;  /* 0x00378000c1c17984 */ /* 0x000ea20000004800 */
[----:B------:R-:W-:Y:S01]  /*5bb0*/  BSSY B0, `(.L_x_3326) ;  /* 0x0000004000007945 */ /* 0x000fe20003800000 */
[----:B------:R-:W-:Y:S05]  /*5bc0*/  @!P3 BRA `(.L_x_3327) ;  /* 0x000000200000b947 */ /* 0x000fea0003800000 */
[----:B------:R3:W-:Y:S04]  /*5bd0*/  RED.E.ADD.F32.FTZ.RN.STRONG.GPU [R66.64+-0xa00], R178 ;  /* 0xfff600b24200798e */ /* 0x0007e8000c10e78e */
[----:B--2---:R3:W-:Y:S02]  /*5be0*/  RED.E.ADD.F32.FTZ.RN.STRONG.GPU [R64.64+-0xa00], R193 ;  /* 0xfff600c14000798e */ /* 0x0047e4000c10e78e */
.L_x_3327:
[----:B------:R-:W-:Y:S05]  /*5bf0*/  BSYNC B0 ;  /* 0x0000000000007941 */ /* 0x000fea0003800000 */
.L_x_3326:
[----:B--2-4-:R2:W4:Y:S01]  /*5c00*/  LDS R131, [R192.X4+0x3880] ;  /* 0x00388000c0837984 */ /* 0x0145220000004800 */
[----:B------:R-:W-:Y:S01]  /*5c10*/  BSSY B0, `(.L_x_3328) ;  /* 0x0000004000007945 */ /* 0x000fe20003800000 */
[----:B------:R-:W-:Y:S05]  /*5c20*/  @!P4 BRA `(.L_x_3329) ;  /* 0x000000200000c947 */ /* 0x000fea0003800000 */
[----:B------:R2:W-:Y:S04]  /*5c30*/  RED.E.ADD.F32.FTZ.RN.STRONG.GPU [R66.64+-0x900], R177 ;  /* 0xfff700b14200798e */ /* 0x0005e8000c10e78e */
[----:B----4-:R2:W-:Y:S02]  /*5c40*/  RED.E.ADD.F32.FTZ.RN.STRONG.GPU [R64.64+-0x900], R131 ;  /* 0xfff700834000798e */ /* 0x0105e4000c10e78e */
.L_x_3329:
[----:B------:R-:W-:Y:S05]  /*5c50*/  BSYNC B0 ;  /* 0x0000000000007941 */ /* 0x000fea0003800000 */
.L_x_3328:
[----:B------:R-:W2:Y:S01]  /*5c60*/  LDS R191, [R191.X4+0x3980] ;  /* 0x00398000bfbf7984 */ /* 0x000ea20000004800 */
[----:B------:R-:W-:Y:S01]  /*5c70*/  BSSY B0, `(.L_x_3330) ;  /* 0x0000004000007945 */ /* 0x000fe20003800000 */
[----:B------:R-:W-:Y:S05]  /*5c80*/  @!P5 BRA `(.L_x_3331) ;  /* 0x000000200000d947 */ /* 0x000fea0003800000 */
[----:B------:R3:W-:Y:S04]  /*5c90*/  RED.E.ADD.F32.FTZ.RN.STRONG.GPU [R66.64+-0x800], R176 ;  /* 0xfff800b04200798e */ /* 0x0007e8000c10e78e */
[----:B--2---:R3:W-:Y:S02]  /*5ca0*/  RED.E.ADD.F32.FTZ.RN.STRONG.GPU [R64.64+-0x800], R191 ;  /* 0xfff800bf4000798e */ /* 0x0047e4000c10e78e */
.L_x_3331:
[----:B------:R-:W-:Y:S05]  /*5cb0*/  BSYNC B0 ;  /* 0x0000000000007941 */ /* 0x000fea0003800000 */
.L_x_3330:
[----:B--2-4-:R2:W4:Y:S01]  /*5cc0*/  LDS R131, [R190.X4+0x3a80] ;  /* 0x003a8000be837984 */ /* 0x0145220000004800 */
        /* <DEDUP_REMOVED lines=10> */
[----:B----4-:R2:W-:Y:S02]  /*5d70*/  RED.E.ADD.F32.FTZ.RN.STRONG.GPU [R64.64+-0x700], R131 ;  /* 0xfff900834000798e */ /* 0x0105e4000c10e78e */
.L_x_3333:
[----:B--2---:R-:W-:Y:S05]  /*5d80*/  BSYNC B0 ;  /* 0x0000000000007941 */ /* 0x004fea0003800000 */
.L_x_3332:
[----:B------:R-:W2:Y:S01]  /*5d90*/  LDS R189, [R189.X4+0x3b80] ;  /* 0x003b8000bdbd7984 */ /* 0x000ea20000004800 */
[----:B------:R-:W-:Y:S01]  /*5da0*/  BSSY B0, `(.L_x_3334) ;  /* 0x0000004000007945 */ /* 0x000fe20003800000 */
[----:B------:R-:W-:Y:S05]  /*5db0*/  @!P0 BRA `(.L_x_3335) ;  /* 0x0000002000008947 */ /* 0x000fea0003800000 */
[----:B------:R3:W-:Y:S04]  /*5dc0*/  RED.E.ADD.F32.FTZ.RN.STRONG.GPU [R66.64+-0x600], R174 ;  /* 0xfffa00ae4200798e */ /* 0x0007e8000c10e78e */
[----:B--2---:R3:W-:Y:S02]  /*5dd0*/  RED.E.ADD.F32.FTZ.RN.STRONG.GPU [R64.64+-0x600], R189 ;  /* 0xfffa00bd4000798e */ /* 0x0047e4000c10e78e */
.L_x_3335:
[----:B------:R-:W-:Y:S05]  /*5de0*/  BSYNC B0 ;  /* 0x0000000000007941 */ /* 0x000fea0003800000 */
.L_x_3334:
[----:B----4-:R4:W3:Y:S01]  /*5df0*/  LDS R131, [R188.X4+0x3c80] ;  /* 0x003c8000bc837984 */ /* 0x0108e20000004800 */
[----:B------:R-:W-:Y:S01]  /*5e00*/  BSSY B0, `(.L_x_3336) ;  /* 0x0000004000007945 */ /* 0x000fe20003800000 */
[----:B------:R-:W-:Y:S05]  /*5e10*/  @!P1 BRA `(.L_x_3337) ;  /* 0x0000002000009947 */ /* 0x000fea0003800000 */
[----:B------:R4:W-:Y:S04]  /*5e20*/  RED.E.ADD.F32.FTZ.RN.STRONG.GPU [R66.64+-0x500], R173 ;  /* 0xfffb00ad4200798e */ /* 0x0009e8000c10e78e */
[----:B---3--:R4:W-:Y:S02]  /*5e30*/  RED.E.ADD.F32.FTZ.RN.STRONG.GPU [R64.64+-0x500], R131 ;  /* 0xfffb00834000798e */ /* 0x0089e4000c10e78e */
.L_x_3337:
[----:B------:R-:W-:Y:S05]  /*5e40*/  BSYNC B0 ;  /* 0x0000000000007941 */ /* 0x000fea0003800000 */
.L_x_3336:
[----:B------:R-:W4:Y:S01]  /*5e50*/  LDS R187, [R187.X4+0x3d80] ;  /* 0x003d8000bbbb7984 */ /* 0x000f220000004800 */
[----:B------:R-:W-:Y:S01]  /*5e60*/  BSSY B0, `(.L_x_3338) ;  /* 0x0000004000007945 */ /* 0x000fe20003800000 */
[----:B------:R-:W-:Y:S05]  /*5e70*/  @!P2 BRA `(.L_x_3339) ;  /* 0x000000200000a947 */ /* 0x000fea0003800000 */
[----:B------:R4:W-:Y:S04]  /*5e80*/  RED.E.ADD.F32.FTZ.RN.STRONG.GPU [R66.64+-0x400], R172 ;  /* 0xfffc00ac4200798e */ /* 0x0009e8000c10e78e */
[----:B----4-:R4:W-:Y:S02]  /*5e90*/  RED.E.ADD.F32.FTZ.RN.STRONG.GPU [R64.64+-0x400], R187 ;  /* 0xfffc00bb4000798e */ /* 0x0109e4000c10e78e */
.L_x_3339:
[----:B------:R-:W-:Y:S05]  /*5ea0*/  BSYNC B0 ;  /* 0x0000000000007941 */ /* 0x000fea0003800000 */
.L_x_3338:
[----:B---34-:R3:W4:Y:S01]  /*5eb0*/  LDS R131, [R186.X4+0x3e80] ;  /* 0x003e8000ba837984 */ /* 0x0187220000004800 */
[----:B------:R-:W-:Y:S01]  /*5ec0*/  BSSY B0, `(.L_x_3340) ;  /* 0x0000004000007945 */ /* 0x000fe20003800000 */
[----:B------:R-:W-:Y:S05]  /*5ed0*/  @!P3 BRA `(.L_x_3341) ;  /* 0x000000200000b947 */ /* 0x000fea0003800000 */
[----:B------:R3:W-:Y:S04]  /*5ee0*/  RED.E.ADD.F32.FTZ.RN.STRONG.GPU [R66.64+-0x300], R170 ;  /* 0xfffd00aa4200798e */ /* 0x0007e8000c10e78e */
[----:B----4-:R3:W-:Y:S02]  /*5ef0*/  RED.E.ADD.F32.FTZ.RN.STRONG.GPU [R64.64+-0x300], R131 ;  /* 0xfffd00834000798e */ /* 0x0107e4000c10e78e */
.L_x_3341:
[----:B------:R-:W-:Y:S05]  /*5f00*/  BSYNC B0 ;  /* 0x0000000000007941 */ /* 0x000fea0003800000 */
.L_x_3340:
[----:B------:R-:W3:Y:S01]  /*5f10*/  LDS R185, [R185.X4+0x3f80] ;  /* 0x003f8000b9b97984 */ /* 0x000ee20000004800 */
[----:B------:R-:W-:Y:S01]  /*5f20*/  BSSY B0, `(.L_x_3342) ;  /* 0x0000004000007945 */ /* 0x000fe20003800000 */
[----:B------:R-:W-:Y:S05]  /*5f30*/  @!P4 BRA `(.L_x_3343) ;  /* 0x000000200000c947 */ /* 0x000fea0003800000 */
[----:B------:R4:W-:Y:S04]  /*5f40*/  RED.E.ADD.F32.FTZ.RN.STRONG.GPU [R66.64+-0x200], R168 ;  /* 0xfffe00a84200798e */ /* 0x0009e8000c10e78e */
[----:B---3--:R4:W-:Y:S02]  /*5f50*/  RED.E.ADD.F32.FTZ.RN.STRONG.GPU [R64.64+-0x200], R185 ;  /* 0xfffe00b94000798e */ /* 0x0089e4000c10e78e */
.L_x_3343:
[----:B------:R-:W-:Y:S05]  /*5f60*/  BSYNC B0 ;  /* 0x0000000000007941 */ /* 0x000fea0003800000 */
.L_x_3342:
[----:B---34-:R3:W4:Y:S01]  /*5f70*/  LDS R131, [R184.X4+0x4080] ;  /* 0x00408000b8837984 */ /* 0x0187220000004800 */
[----:B------:R-:W-:Y:S01]  /*5f80*/  BSSY B0, `(.L_x_3344) ;  /* 0x0000004000007945 */ /* 0x000fe20003800000 */
[----:B------:R-:W-:Y:S05]  /*5f90*/  @!P5 BRA `(.L_x_3345) ;  /* 0x000000200000d947 */ /* 0x000fea0003800000 */
[----:B------:R3:W-:Y:S04]  /*5fa0*/  RED.E.ADD.F32.FTZ.RN.STRONG.GPU [R66.64+-0x100], R166 ;  /* 0xffff00a64200798e */ /* 0x0007e8000c10e78e */
[----:B----4-:R3:W-:Y:S02]  /*5fb0*/  RED.E.ADD.F32.FTZ.RN.STRONG.GPU [R64.64+-0x100], R131 ;  /* 0xffff00834000798e */ /* 0x0107e4000c10e78e */
.L_x_3345:
[----:B------:R-:W-:Y:S05]  /*5fc0*/  BSYNC B0 ;  /* 0x0000000000007941 */ /* 0x000fea0003800000 */
.L_x_3344:
[----:B---3--:R-:W3:Y:S01]  /*5fd0*/  SHFL.DOWN P0, R64, R199, 0x1, 0x1f ;  /* 0x08201f00c7407f89 */ /* 0x008ee20000000000 */
[----:B------:R-:W-:Y:S01]  /*5fe0*/  FMUL.FTZ R233, R0, R233 ;  /* 0x000000e900e97220 */ /* 0x000fe20000410000 */
[----:B------:R-:W-:Y:S01]  /*5ff0*/  ISETP.NE.AND P2, PT, R152, RZ, PT ;  /* 0x000000ff9800720c */ /* 0x000fe20003f45270 */
[----:B------:R-:W-:Y:S01]  /*6000*/  FMUL.FTZ R3, R3, R230 ;  /* 0x000000e603037220 */ /* 0x000fe20000410000 */
[----:B------:R-:W-:Y:S01]  /*6010*/  BSSY B0, `(.L_x_3346) ;  /* 0x0000049000007945 */ /* 0x000fe20003800000 */
        /* <DEDUP_REMOVED lines=10> */
[----:B---3--:R-:W-:Y:S02]  /*60c0*/  @P0 FADD R64, R199, R64 ;  /* 0x00000040c7400221 */ /* 0x008fe40000000000 */
[----:B------:R-:W-:Y:S02]  /*60d0*/  FMUL.FTZ R5, R5, R228 ;  /* 0x000000e405057220 */ /* 0x000fe40000410000 */
[----:B------:R-:W-:Y:S01]  /*60e0*/  FMUL.FTZ R239, R239, R214 ;  /* 0x000000d6efef7220 */ /* 0x000fe20000410000 */
[----:B------:R-:W3:Y:S01]  /*60f0*/  SHFL.DOWN P0, R65, R64, 0x2, 0x1f ;  /* 0x08401f0040417f89 */ /* 0x000ee20000000000 */
        /* <DEDUP_REMOVED lines=8> */
[----:B------:R-:W-:Y:S02]  /*6180*/  FADD.FTZ R34, R3, R34 ;  /* 0x0000002203227221 */ /* 0x000fe40000010000 */
[----:B------:R-:W-:Y:S02]  /*6190*/  FFMA.FTZ R57, R7, R212, R57 ;  /* 0x000000d407397223 */ /* 0x000fe40000010039 */
[----:B------:R-:W-:Y:S02]  /*61a0*/  FFMA.FTZ R58, R8, R215, R58 ;  /* 0x000000d7083a7223 */ /* 0x000fe4000001003a */
[----:B------:R-:W-:Y:S02]  /*61b0*/  FFMA.FTZ R200, R101, R227, R200 ;  /* 0x000000e365c87223 */ /* 0x000fe400000100c8 */
[----:B---3--:R-:W-:-:S02]  /*61c0*/  @P0 FADD R65, R64, R65 ;  /* 0x0000004140410221 */ /* 0x008fc40000000000 */
[----:B------:R-:W-:Y:S02]  /*61d0*/  FFMA.FTZ R167, R100, R206, R167 ;  /* 0x000000ce64a77223 */ /* 0x000fe400000100a7 */
[----:B------:R-:W-:Y:S01]  /*61e0*/  FFMA.FTZ R244, R103, R246, R244 ;  /* 0x000000f667f47223 */ /* 0x000fe200000100f4 */
[----:B------:R-:W3:Y:S01]  /*61f0*/  SHFL.DOWN P0, R66, R65, 0x4, 0x1f ;  /* 0x08801f0041427f89 */ /* 0x000ee20000000000 */
        /* <DEDUP_REMOVED lines=11> */
[----:B------:R-:W-:Y:S02]  /*62b0*/  FFMA.FTZ R51, R233, R204, R51 ;  /* 0x000000cce9337223 */ /* 0x000fe40000010033 */
[----:B---3--:R-:W-:Y:S02]  /*62c0*/  @P0 FADD R66, R65, R66 ;  /* 0x0000004241420221 */ /* 0x008fe40000000000 */
[----:B------:R-:W-:Y:S02]  /*62d0*/  FADD.FTZ R38, R167, R38 ;  /* 0x00000026a7267221 */ /* 0x000fe40000010000 */
[----:B------:R-:W-:Y:S01]  /*62e0*/  FFMA.FTZ R52, R2, R205, R52 ;  /* 0x000000cd02347223 */ /* 0x000fe20000010034 */
[----:B------:R-:W3:Y:S01]  /*62f0*/  SHFL.DOWN P0, R67, R66, 0x8, 0x1f ;  /* 0x09001f0042437f89 */ /* 0x000ee20000000000 */
[----:B------:R-:W-:-:S02]  /*6300*/  FADD.FTZ R37, R244, R37 ;  /* 0x00000025f4257221 */ /* 0x000fc40000010000 */
[----:B------:R-:W-:Y:S02]  /*6310*/  FADD.FTZ R36, R241, R36 ;  /* 0x00000024f1247221 */ /* 0x000fe40000010000 */
        /* <DEDUP_REMOVED lines=10> */
[----:B---3--:R-:W-:Y:S01]  /*63c0*/  @P0 FADD R67, R66, R67 ;  /* 0x0000004342430221 */ /* 0x008fe20000000000 */
[----:B------:R-:W-:-:S04]  /*63d0*/  ISETP.NE.AND P0, PT, R153, RZ, PT ;  /* 0x000000ff9900720c */ /* 0x000fc80003f05270 */
[----:B------:R-:W3:Y:S02]  /*63e0*/  SHFL.DOWN P1, R0, R67, 0x10, 0x1f ;  /* 0x0a001f0043007f89 */ /* 0x000ee40000020000 */
[----:B---3--:R-:W-:-:S07]  /*63f0*/  @P1 FADD R0, R67, R0 ;  /* 0x0000000043001221 */ /* 0x008fce0000000000 */
[----:B------:R3:W-:Y:S04]  /*6400*/  @!P0 STS [R146.X4+0x4204], R0 ;  /* 0x0042040092008388 */ /* 0x0007e80000004800 */
[----:B------:R-:W-:Y:S06]  /*6410*/  BAR.SYNC.DEFER_BLOCKING 0x0 ;  /* 0x0000000000007b1d */ /* 0x000fec0000010000 */
[----:B------:R-:W-:Y:S05]  /*6420*/  @P2 BRA `(.L_x_3347) ;  /* 0x0000007000002947 */ /* 0x000fea0003800000 */
[----:B---3--:R-:W-:Y:S01]  /*6430*/  ISETP.NE.AND P0, PT, R145, c[0x0][0x174], PT ;  /* 0x00005d0091007a0c */ /* 0x008fe20003f05270 */
[----:B------:R-:W3:Y:S01]  /*6440*/  LDS R3, [0x4208] ;  /* 0x00420800ff037984 */ /* 0x000ee20000000800 */
[----:B------:R-:W-:-:S11]  /*6450*/  SHF.L.U32 R7, R10, 0x2, RZ ;  /* 0x000000020a077819 */ /* 0x000fd600000006ff */
[----:B------:R-:W5:Y:S01]  /*6460*/  @P0 LDS R5, [R7+0x5740] ;  /* 0x0057400007050984 */ /* 0x000f620000000800 */
[----:B---3--:R-:W-:-:S04]  /*6470*/  FADD.FTZ R0, R0, R3 ;  /* 0x0000000300007221 */ /* 0x008fc80000010000 */
[----:B-----5:R-:W-:-:S05]  /*6480*/  @P0 FADD.FTZ R0, R0, R5 ;  /* 0x0000000500000221 */ /* 0x020fca0000010000 */
[----:B------:R3:W-:Y:S02]  /*6490*/  STS [R7+0x5740], R0 ;  /* 0x0057400007007388 */ /* 0x0007e40000000800 */
.L_x_3347:
[----:B---3--:R-:W-:Y:S05]  /*64a0*/  BSYNC B0 ;  /* 0x0000000000007941 */ /* 0x008fea0003800000 */
.L_x_3346:
[----:B------:R-:W-:Y:S01]  /*64b0*/  IADD3 R10, R10, 0x1, RZ ;  /* 0x000000010a0a7810 */ /* 0x000fe20007ffe0ff */
[----:B------:R-:W-:-:S03]  /*64c0*/  UIADD3 UR6, UP0, UR6, 0x1, URZ ;  /* 0x0000000106067890 */ /* 0x000fc6000ff1e03f */
[----:B------:R-:W-:Y:S01]  /*64d0*/  ISETP.GE.AND P0, PT, R10, c[0x0][0x16c], PT ;  /* 0x00005b000a007a0c */ /* 0x000fe20003f06270 */
[----:B------:R-:W-:-:S12]  /*64e0*/  UIADD3.X UR7, URZ, UR7, URZ, UP0, !UPT ;  /* 0x000000073f077290 */ /* 0x000fd800087fe43f */
[----:B012-4-:R-:W-:Y:S01]  /*64f0*/  @P0 CALL.REL.NOINC `(.L_x_3300) ;  /* 0x0000001000000944 */ /* 0x017fe20003c00000 */
[----:B------:R-:W-:Y:S05]  /*6500*/  BRA `(.L_x_3348) ;  /* 0xffffbc7000007947 */ /* 0x000fea000383ffff */
.L_x_3300:
[----:B------:R-:W-:Y:S01]  /*6510*/  BAR.SYNC.DEFER_BLOCKING 0x0 ;  /* 0x0000000000007b1d */ /* 0x000fe20000010000 */
[----:B------:R-:W-:Y:S01]  /*6520*/  ISETP.NE.AND P0, PT, R152, RZ, PT ;  /* 0x000000ff9800720c */ /* 0x000fe20003f05270 */
[----:B------:R-:W-:Y:S01]  /*6530*/  IMAD R5, R159, c[0x0][0x2d8], RZ ;  /* 0x0000b6009f057a24 */ /* 0x000fe200078e02ff */
[----:B------:R-:W-:Y:S01]  /*6540*/  IADD3 R24, -R143, c[0x0][0x168], RZ ;  /* 0x00005a008f187a10 */ /* 0x000fe20007ffe1ff */
[C---:B------:R-:W-:Y:S01]  /*6550*/  IMAD.WIDE.U32 R2, R160.reuse, c[0x0][0x2d8], RZ ;  /* 0x0000b600a0027a25 */ /* 0x040fe200078e00ff */
[----:B------:R-:W-:Y:S01]  /*6560*/  SHF.R.S32.HI R26, RZ, 0x1f, R118 ;  /* 0x0000001fff1a7819 */ /* 0x000fe20000011476 */
[----:B------:R-:W-:Y:S02]  /*6570*/  BSSY B0, `(.L_x_3349) ;  /* 0x0000045000007945 */ /* 0x000fe40003800000 */
[----:B------:R-:W-:Y:S02]  /*6580*/  IMAD R9, R160, c[0x0][0x2dc], R5 ;  /* 0x0000b700a0097a24 */ /* 0x000fe400078e0205 */
[----:B------:R-:W-:-:S02]  /*6590*/  IMAD R5, R161, c[0x0][0x2e0], RZ ;  /* 0x0000b800a1057a24 */ /* 0x000fc400078e02ff */
[----:B------:R-:W-:Y:S02]  /*65a0*/  IMAD.IADD R3, R3, 0x1, R9 ;  /* 0x0000000103037824 */ /* 0x000fe400078e0209 */
[----:B------:R-:W-:Y:S02]  /*65b0*/  IMAD R65, R147, -0x400, R158 ;  /* 0xfffffc0093417824 */ /* 0x000fe400078e029e */
[----:B------:R-:W-:-:S03]  /*65c0*/  IMAD.WIDE.U32 R2, R162, c[0x0][0x2e0], R2 ;  /* 0x0000b800a2027a25 */ /* 0x000fc600078e0002 */
[----:B------:R-:W-:Y:S01]  /*65d0*/  SHF.R.S32.HI R63, RZ, 0x1f, R65 ;  /* 0x0000001fff3f7819 */ /* 0x000fe20000011441 */
[----:B------:R-:W-:Y:S01]  /*65e0*/  IMAD R5, R162, c[0x0][0x2e4], R5 ;  /* 0x0000b900a2057a24 */ /* 0x000fe200078e0205 */
[----:B------:R-:W-:Y:S01]  /*65f0*/  IADD3 R0, P1, R65, R2, RZ ;  /* 0x0000000241007210 */ /* 0x000fe20007f3e0ff */
[----:B------:R-:W-:Y:S03]  /*6600*/  STS [R113], R59 ;  /* 0x0000003b71007388 */ /* 0x000fe60000000800 */
[----:B------:R-:W-:Y:S02]  /*6610*/  IADD3.X R3, R63, R5, R3, P1, !PT ;  /* 0x000000053f037210 */ /* 0x000fe40000ffe403 */
[C---:B------:R-:W-:Y:S01]  /*6620*/  LEA R5, P5, R118.reuse, c[0x0][0x330], 0x2 ;  /* 0x0000cc0076057a11 */ /* 0x040fe200078a10ff */
[----:B------:R-:W-:Y:S03]  /*6630*/  STS [R113+0x4], R58 ;  /* 0x0000043a71007388 */ /* 0x000fe60000000800 */
[----:B------:R-:W-:Y:S01]  /*6640*/  LEA.HI.X R6, R118, c[0x0][0x334], R26, 0x2, P5 ;  /* 0x0000cd0076067a11 */ /* 0x000fe200028f141a */
[----:B------:R-:W-:Y:S01]  /*6650*/  STS [R113+0x8], R57 ;  /* 0x0000083971007388 */ /* 0x000fe20000000800 */
[----:B------:R-:W-:-:S02]  /*6660*/  LEA R4, P6, R0, R5, 0x2 ;  /* 0x0000000500047211 */ /* 0x000fc400078c10ff */
[----:B------:R-:W-:Y:S01]  /*6670*/  IADD3 R2, P5, R118, R143, RZ ;  /* 0x0000008f76027210 */ /* 0x000fe20007fbe0ff */
[----:B------:R-:W-:Y:S01]  /*6680*/  STS [R113+0xc], R56 ;  /* 0x00000c3871007388 */ /* 0x000fe20000000800 */
[----:B------:R-:W-:Y:S02]  /*6690*/  LEA.HI.X R5, R0, R6, R3, 0x2, P6 ;  /* 0x0000000600057211 */ /* 0x000fe400030f1403 */
[----:B------:R-:W-:Y:S01]  /*66a0*/  LEA.HI.X.SX32 R3, R143, R26, 0x1, P5 ;  /* 0x0000001a8f037211 */ /* 0x000fe200028f0eff */
        /* <DEDUP_REMOVED lines=10> */
[----:B0-----:R-:W-:-:S03]  /*6750*/  LOP3.LUT R48, R118, 0x60, RZ, 0xfc, !PT ;  /* 0x0000006076307812 */ /* 0x001fc600078efcff */
[----:B------:R-:W-:Y:S04]  /*6760*/  STS [R113+0x38], R45 ;  /* 0x0000382d71007388 */ /* 0x000fe80000000800 */
[----:B------:R0:W-:Y:S01]  /*6770*/  STS [R113+0x3c], R44 ;  /* 0x00003c2c71007388 */ /* 0x0001e20000000800 */
[----:B------:R-:W-:-:S06]  /*6780*/  NOP ;  /* 0x0000000000007918 */ /* 0x000fcc0000000000 */
[----:B------:R-:W-:Y:S01]  /*6790*/  LDS R11, [R142] ;  /* 0x000000008e0b7984 */ /* 0x000fe20000000800 */
[C---:B-1----:R-:W-:Y:S02]  /*67a0*/  LOP3.LUT R46, R118.reuse, 0x40, RZ, 0xfc, !PT ;  /* 0x00000040762e7812 */ /* 0x042fe400078efcff */
[C---:B0-----:R-:W-:Y:S01]  /*67b0*/  LOP3.LUT R44, R118.reuse, 0x20, RZ, 0xfc, !PT ;  /* 0x00000020762c7812 */ /* 0x041fe200078efcff */
        /* <DEDUP_REMOVED lines=32> */
.L_x_3350:
[----:B------:R-:W-:Y:S05]  /*69c0*/  BSYNC B0 ;  /* 0x0000000000007941 */ /* 0x000fea0003800000 */
.L_x_3349:
[C---:B------:R-:W-:Y:S01]  /*69d0*/  LOP3.LUT R50, R118.reuse, 0x80, RZ, 0xfc, !PT ;  /* 0x0000008076327812 */ /* 0x040fe200078efcff */
[----:B------:R-:W-:Y:S01]  /*69e0*/  @!P3 STG.E [R4.64+-0xf80], R13 ;  /* 0xfff0800d0400b986 */ /* 0x000fe2000c10190e */
[----:B------:R-:W-:Y:S01]  /*69f0*/  LOP3.LUT R52, R118, 0xa0, RZ, 0xfc, !PT ;  /* 0x000000a076347812 */ /* 0x000fe200078efcff */
        /* <DEDUP_REMOVED lines=33> */
[----:B------:R-:W-:Y:S04]  /*6c10*/  @!P1 STG.E [R4.64+-0xb00], R47 ;  /* 0xfff5002f04009986 */ /* 0x000fe8000c10190e */
[----:B------:R-:W-:Y:S01]  /*6c20*/  @!P2 STG.E [R4.64+-0xa80], R49 ;  /* 0xfff580310400a986 */ /* 0x000fe2000c10190e */
[----:B-1----:R-:W-:-:S03]  /*6c30*/  IMAD R23, R153, 0x10, R234 ;  /* 0x0000001099177824 */ /* 0x002fc600078e02ea */
[----:B------:R-:W-:Y:S02]  /*6c40*/  @!P3 STG.E [R4.64+-0xa00], R51 ;  /* 0xfff600330400b986 */ /* 0x000fe4000c10190e */
[C---:B------:R-:W-:Y:S02]  /*6c50*/  IADD3 R6, R23.reuse, 0x1, RZ ;  /* 0x0000000117067810 */ /* 0x040fe40007ffe0ff */
[----:B------:R-:W-:Y:S01]  /*6c60*/  @!P4 STG.E [R4.64+-0x980], R53 ;  /* 0xfff680350400c986 */ /* 0x000fe2000c10190e */
[C---:B------:R-:W-:Y:S02]  /*6c70*/  IADD3 R7, R23.reuse, 0x2, RZ ;  /* 0x0000000217077810 */ /* 0x040fe40007ffe0ff */
[C---:B0-----:R-:W-:Y:S01]  /*6c80*/  IADD3 R8, R23.reuse, 0x3, RZ ;  /* 0x0000000317087810 */ /* 0x041fe20007ffe0ff */
[----:B------:R-:W-:Y:S01]  /*6c90*/  @!P5 STG.E [R4.64+-0x900], R55 ;  /* 0xfff700370400d986 */ /* 0x000fe2000c10190e */
[C---:B------:R-:W-:Y:S02]  /*6ca0*/  IADD3 R10, R23.reuse, 0x4, RZ ;  /* 0x00000004170a7810 */ /* 0x040fe40007ffe0ff */
        /* <DEDUP_REMOVED lines=18> */
[-C--:B------:R-:W-:Y:S01]  /*6dd0*/  LEA.HI.SX32 R13, R13, R23.reuse, 0x1b ;  /* 0x000000170d0d7211 */ /* 0x080fe200078fdaff */
[----:B------:R-:W-:Y:S01]  /*6de0*/  IMAD R7, R159, c[0x0][0x2f8], RZ ;  /* 0x0000be009f077a24 */ /* 0x000fe200078e02ff */
[C---:B------:R-:W-:Y:S02]  /*6df0*/  IADD3 R18, R23.reuse, 0xb, RZ ;  /* 0x0000000b17127810 */ /* 0x040fe40007ffe0ff */
[-C--:B------:R-:W-:Y:S01]  /*6e00*/  LEA.HI.SX32 R14, R14, R23.reuse, 0x1b ;  /* 0x000000170e0e7211 */ /* 0x080fe200078fdaff */
[----:B------:R-:W-:Y:S01]  /*6e10*/  IMAD R7, R160, c[0x0][0x2fc], R7 ;  /* 0x0000bf00a0077a24 */ /* 0x000fe200078e0207 */
[----:B------:R-:W-:Y:S01]  /*6e20*/  IADD3 R19, R23, 0xc, RZ ;  /* 0x0000000c17137810 */ /* 0x000fe20007ffe0ff */
[----:B------:R-:W-:Y:S01]  /*6e30*/  STS [R113], R28 ;  /* 0x0000001c71007388 */ /* 0x000fe20000000800 */
[----:B------:R-:W-:-:S02]  /*6e40*/  LEA.HI.SX32 R15, R15, R23, 0x1b ;  /* 0x000000170f0f7211 */ /* 0x000fc400078fdaff */
[C---:B------:R-:W-:Y:S01]  /*6e50*/  IADD3 R20, R23.reuse, 0xd, RZ ;  /* 0x0000000d17147810 */ /* 0x040fe20007ffe0ff */
[----:B------:R-:W-:Y:S01]  /*6e60*/  STS [R6.X4+0x4], R29 ;  /* 0x0000041d06007388 */ /* 0x000fe20000004800 */
[-C--:B------:R-:W-:Y:S02]  /*6e70*/  LEA.HI.SX32 R16, R16, R23.reuse, 0x1b ;  /* 0x0000001710107211 */ /* 0x080fe400078fdaff */
[----:B------:R-:W-:Y:S01]  /*6e80*/  IADD3 R21, R23, 0xe, RZ ;  /* 0x0000000e17157810 */ /* 0x000fe20007ffe0ff */
[----:B------:R-:W-:Y:S01]  /*6e90*/  STS [R9.X4+0x8], R30 ;  /* 0x0000081e09007388 */ /* 0x000fe20000004800 */
[-C--:B------:R-:W-:Y:S02]  /*6ea0*/  LEA.HI.SX32 R17, R17, R23.reuse, 0x1b ;  /* 0x0000001711117211 */ /* 0x080fe400078fdaff */
[----:B------:R-:W-:Y:S01]  /*6eb0*/  IADD3 R22, R23, 0xf, RZ ;  /* 0x0000000f17167810 */ /* 0x000fe20007ffe0ff */
[----:B------:R0:W-:Y:S01]  /*6ec0*/  STS [R8.X4+0xc], R31 ;  /* 0x00000c1f08007388 */ /* 0x0001e20000004800 */
[----:B------:R-:W-:-:S02]  /*6ed0*/  LEA.HI.SX32 R18, R18, R23, 0x1b ;  /* 0x0000001712127211 */ /* 0x000fc400078fdaff */
[-C--:B------:R-:W-:Y:S01]  /*6ee0*/  LEA.HI.SX32 R19, R19, R23.reuse, 0x1b ;  /* 0x0000001713137211 */ /* 0x080fe200078fdaff */
[----:B------:R-:W-:Y:S01]  /*6ef0*/  STS [R11.X4+0x10], R32 ;  /* 0x000010200b007388 */ /* 0x000fe20000004800 */
[-C--:B------:R-:W-:Y:S02]  /*6f00*/  LEA.HI.SX32 R20, R20, R23.reuse, 0x1b ;  /* 0x0000001714147211 */ /* 0x080fe400078fdaff */
[-C--:B------:R-:W-:Y:S01]  /*6f10*/  LEA.HI.SX32 R21, R21, R23.reuse, 0x1b ;  /* 0x0000001715157211 */ /* 0x080fe200078fdaff */
[----:B------:R1:W-:Y:S01]  /*6f20*/  STS [R12.X4+0x14], R33 ;  /* 0x000014210c007388 */ /* 0x0003e20000004800 */
[----:B------:R-:W-:Y:S02]  /*6f30*/  LEA.HI.SX32 R22, R22, R23, 0x1b ;  /* 0x0000001716167211 */ /* 0x000fe400078fdaff */
[----:B0-----:R-:W-:Y:S01]  /*6f40*/  IADD3 R31, R5, R7, RZ ;  /* 0x00000007051f7210 */ /* 0x001fe20007ffe0ff */
[----:B------:R0:W-:Y:S04]  /*6f50*/  STS [R13.X4+0x18], R34 ;  /* 0x000018220d007388 */ /* 0x0001e80000004800 */
        /* <DEDUP_REMOVED lines=16> */
[----:B------:R-:W-:Y:S01]  /*7060*/  STS [R22.X4+0x3c], R43 ;  /* 0x00003c2b16007388 */ /* 0x000fe20000004800 */
[----:B------:R-:W-:-:S06]  /*7070*/  NOP ;  /* 0x0000000000007918 */ /* 0x000fcc0000000000 */
[----:B------:R-:W-:Y:S01]  /*7080*/  LDS R9, [R142] ;  /* 0x000000008e097984 */ /* 0x000fe20000000800 */
[----:B--2---:R-:W-:-:S03]  /*7090*/  FADD.FTZ R41, R40, R41 ;  /* 0x0000002928297221 */ /* 0x004fc60000010000 */
[----:B------:R-:W-:Y:S01]  /*70a0*/  LDS R141, [R141+0x80] ;  /* 0x000080008d8d7984 */ /* 0x000fe20000000800 */
[----:B-1----:R-:W-:-:S03]  /*70b0*/  FADD.FTZ R42, R41, R42 ;  /* 0x0000002a292a7221 */ /* 0x002fc60000010000 */
        /* <DEDUP_REMOVED lines=31> */
.L_x_3352:
[----:B------:R-:W-:Y:S05]  /*72b0*/  BSYNC B0 ;  /* 0x0000000000007941 */ /* 0x000fea0003800000 */
.L_x_3351:
[----:B------:R-:W-:Y:S01]  /*72c0*/  MOV R2, R4 ;  /* 0x0000000400027202 */ /* 0x000fe20000000f00 */
[----:B------:R-:W-:Y:S01]  /*72d0*/  IMAD R5, R161, c[0x0][0x300], RZ ;  /* 0x0000c000a1057a24 */ /* 0x000fe200078e02ff */
[----:B------:R-:W-:Y:S01]  /*72e0*/  MOV R3, R31 ;  /* 0x0000001f00037202 */ /* 0x000fe20000000f00 */
[----:B------:R-:W-:Y:S01]  /*72f0*/  UIADD3 UR20, UP0, UR20, -0x1000, URZ ;  /* 0xfffff00014147890 */ /* 0x000fe2000ff1e03f */
[----:B------:R-:W-:Y:S01]  /*7300*/  LEA R0, P1, R118, c[0x0][0x340], 0x2 ;  /* 0x0000d00076007a11 */ /* 0x000fe200078210ff */
[----:B0-----:R-:W-:Y:S01]  /*7310*/  IMAD R6, R162, c[0x0][0x304], R5 ;  /* 0x0000c100a2067a24 */ /* 0x001fe200078e0205 */
[-C--:B------:R-:W-:Y:S01]  /*7320*/  ISETP.GE.AND P3, PT, R44, R27.reuse, PT ;  /* 0x0000001b2c00720c */ /* 0x080fe20003f66270 */
[----:B------:R-:W-:Y:S01]  /*7330*/  IMAD.WIDE.U32 R2, R162, c[0x0][0x300], R2 ;  /* 0x0000c000a2027a25 */ /* 0x000fe200078e0002 */
[----:B------:R-:W-:Y:S01]  /*7340*/  LEA.HI.X R4, R118, c[0x0][0x344], R29, 0x2, P1 ;  /* 0x0000d10076047a11 */ /* 0x000fe200008f141d */
[----:B------:R-:W-:Y:S01]  /*7350*/  UIADD3 UR16, UP1, UR16, -0x1000, URZ ;  /* 0xfffff00010107890 */ /* 0x000fe2000ff3e03f */
[-C--:B------:R-:W-:Y:S01]  /*7360*/  ISETP.GE.AND P4, PT, R46, R27.reuse, PT ;  /* 0x0000001b2e00720c */ /* 0x080fe20003f86270 */
[----:B------:R-:W-:Y:S01]  /*7370*/  UIADD3 UR18, UP2, UR18, -0x1000, URZ ;  /* 0xfffff00012127890 */ /* 0x000fe2000ff5e03f */
[----:B------:R-:W-:Y:S01]  /*7380*/  IADD3 R5, P0, R65, R2, RZ ;  /* 0x0000000241057210 */ /* 0x000fe20007f1e0ff */
[----:B------:R-:W-:Y:S01]  /*7390*/  UIADD3.X UR21, UR21, -0x1, URZ, UP0, !UPT ;  /* 0xffffffff15157890 */ /* 0x000fe200087fe43f */
[----:B------:R-:W-:Y:S01]  /*73a0*/  ISETP.GE.AND P5, PT, R48, R27, PT ;  /* 0x0000001b3000720c */ /* 0x000fe20003fa6270 */
[----:B------:R-:W-:Y:S01]  /*73b0*/  UIADD3.X UR17, UR17, -0x1, URZ, UP1, !UPT ;  /* 0xffffffff11117890 */ /* 0x000fe20008ffe43f */
[----:B------:R-:W-:Y:S01]  /*73c0*/  IADD3.X R3, R63, R6, R3, P0, !PT ;  /* 0x000000063f037210 */ /* 0x000fe200007fe403 */
        /* <DEDUP_REMOVED lines=29> */
[----:B------:R-:W-:-:S05]  /*75a0*/  ISETP.GT.AND P0, PT, R145, 0x1, PT ;  /* 0x000000019100780c */ /* 0x000fca0003f04270 */
[----:B------:R0:W-:Y:S01]  /*75b0*/  @!P1 STG.E [R2.64+0x600], R115 ;  /* 0x0006007302009986 */ /* 0x0001e2000c10190e */
[----:B------:R-:W-:-:S03]  /*75c0*/  IADD3 R151, P1, R151, -0x1000, RZ ;  /* 0xfffff00097977810 */ /* 0x000fc60007f3e0ff */
[----:B------:R0:W-:Y:S01]  /*75d0*/  @!P2 STG.E [R2.64+0x680], R23 ;  /* 0x000680170200a986 */ /* 0x0001e2000c10190e */
[----:B------:R-:W-:Y:S02]  /*75e0*/  IADD3 R149, P2, R149, -0x1000, RZ ;  /* 0xfffff00095957810 */ /* 0x000fe40007f5e0ff */
[----:B------:R-:W-:Y:S02]  /*75f0*/  IADD3.X R150, R150, -0x1, RZ, P1, !PT ;  /* 0xffffffff96967810 */ /* 0x000fe40000ffe4ff */
[----:B------:R-:W-:Y:S01]  /*7600*/  IADD3.X R148, R148, -0x1, RZ, P2, !PT ;  /* 0xffffffff94947810 */ /* 0x000fe200017fe4ff */
[----:B0-----:R-:W-:Y:S01]  /*7610*/  @!P0 CALL.REL.NOINC `(.L_x_3298) ;  /* 0x0000001000008944 */ /* 0x001fe20003c00000 */
[----:B------:R-:W-:Y:S05]  /*7620*/  BRA `(.L_x_3353) ;  /* 0xffff928000007947 */ /* 0x000fea000383ffff */
.L_x_3298:
[----:B------:R-:W-:Y:S02]  /*7630*/  ISETP.NE.U32.AND P0, PT, RZ, c[0x0][0x328], PT ;  /* 0x0000ca00ff007a0c */ /* 0x000fe40003f05070 */
[----:B------:R-:W-:Y:S02]  /*7640*/  ISETP.NE.U32.AND P2, PT, RZ, c[0x0][0x348], PT ;  /* 0x0000d200ff007a0c */ /* 0x000fe40003f45070 */
[----:B------:R-:W-:-:S02]  /*7650*/  ISETP.NE.AND.EX P1, PT, RZ, c[0x0][0x32c], PT, P0 ;  /* 0x0000cb00ff007a0c */ /* 0x000fc40003f25300 */
        /* <DEDUP_REMOVED lines=26> */
.L_x_3355:
[----:B------:R-:W-:Y:S05]  /*7800*/  BSYNC B0 ;  /* 0x0000000000007941 */ /* 0x000fea0003800000 */
.L_x_3354:
        /* <DEDUP_REMOVED lines=11> */
[----:B------:R-:W-:Y:S01]  /*78c0*/  @!P2 LEA.HI R6, R6, R9, RZ, 0x5 ;  /* 0x000000090606a211 */ /* 0x000fe200078f28ff */
[----:B----4-:R-:W-:-:S05]  /*78d0*/  @P0 FADD R3, R0, R3 ;  /* 0x0000000300030221 */ /* 0x010fca0000000000 */
        /* <DEDUP_REMOVED lines=9> */
[----:B---3--:R-:W0:Y:S02]  /*7970*/  @!P1 LDS R7, [0x4208] ;  /* 0x00420800ff079984 */ /* 0x008e240000000800 */
[----:B0-----:R-:W-:Y:S01]  /*7980*/  @!P1 FADD.FTZ R4, R4, R7 ;  /* 0x0000000704049221 */ /* 0x001fe20000010000 */
[----:B------:R-:W-:Y:S05]  /*7990*/  @P1 BRA `(.L_x_3358) ;  /* 0x0000004000001947 */ /* 0x000fea0003800000 */
[----:B------:R0:W-:Y:S01]  /*79a0*/  RED.E.ADD.F32.FTZ.RN.STRONG.GPU [R120.64], R4 ;  /* 0x000000047800798e */ /* 0x0001e2000c10e78e */
[----:B------:R-:W-:Y:S01]  /*79b0*/  IMAD.MOV.U32 R9, RZ, RZ, RZ ;  /* 0x000000ffff097224 */ /* 0x000fe200078e00ff */
[----:B------:R-:W-:Y:S05]  /*79c0*/  BRA `(.L_x_3358) ;  /* 0x0000001000007947 */ /* 0x000fea0003800000 */
.L_x_3357:
[----:B------:R-:W4:Y:S02]  /*79d0*/  S2R R9, SR_TID.X ;  /* 0x0000000000097919 */ /* 0x000f240000002100 */
.L_x_3358:
[----:B------:R-:W-:Y:S05]  /*79e0*/  BSYNC B0 ;  /* 0x0000000000007941 */ /* 0x000fea0003800000 */
.L_x_3356:
[----:B----4-:R-:W-:-:S13]  /*79f0*/  ISETP.GE.AND P0, PT, R9, c[0x0][0x16c], PT ;  /* 0x00005b0009007a0c */ /* 0x010fda0003f06270 */
[----:B------:R-:W-:Y:S05]  /*7a00*/  @P0 EXIT ;  /* 0x000000000000094d */ /* 0x000fea0003800000 */
[----:B------:R-:W-:Y:S02]  /*7a10*/  IMAD R161, R161, c[0x0][0x288], RZ ;  /* 0x0000a200a1a17a24 */ /* 0x000fe400078e02ff */
[----:B------:R-:W-:-:S04]  /*7a20*/  IMAD.WIDE.U32 R2, R162, c[0x0][0x288], RZ ;  /* 0x0000a200a2027a25 */ /* 0x000fc800078e00ff */
[----:B0-----:R-:W-:-:S05]  /*7a30*/  IMAD R13, R162, c[0x0][0x28c], R161 ;  /* 0x0000a300a20d7a24 */ /* 0x001fca00078e02a1 */
[----:B------:R-:W-:-:S03]  /*7a40*/  IADD3 R13, R3, R13, RZ ;  /* 0x0000000d030d7210 */ /* 0x000fc60007ffe0ff */
.L_x_3359:
[----:B0-----:R0:W4:Y:S01]  /*7a50*/  LDS R11, [R9.X4+0x5740] ;  /* 0x00574000090b7984 */ /* 0x0011220000004800 */
[----:B------:R-:W-:Y:S01]  /*7a60*/  SHF.R.S32.HI R0, RZ, 0x1f, R9 ;  /* 0x0000001fff007819 */ /* 0x000fe20000011409 */
[----:B------:R-:W-:Y:S01]  /*7a70*/  IMAD.MOV.U32 R5, RZ, RZ, R13 ;  /* 0x000000ffff057224 */ /* 0x000fe200078e000d */
[----:B------:R-:W-:Y:S01]  /*7a80*/  MOV R4, R2 ;  /* 0x0000000200047202 */ /* 0x000fe20000000f00 */
[----:B------:R-:W-:Y:S02]  /*7a90*/  YIELD ;  /* 0x0000000000007946 */ /* 0x000fe40003800000 */
[----:B------:R-:W-:Y:S02]  /*7aa0*/  IMAD R0, R0, c[0x0][0x290], RZ ;  /* 0x0000a40000007a24 */ /* 0x000fe400078e02ff */
[----:B------:R-:W-:-:S04]  /*7ab0*/  IMAD.WIDE.U32 R4, R9, c[0x0][0x290], R4 ;  /* 0x0000a40009047a25 */ /* 0x000fc800078e0004 */
[C---:B---3--:R-:W-:Y:S01]  /*7ac0*/  IMAD R7, R9.reuse, c[0x0][0x294], R0 ;  /* 0x0000a50009077a24 */ /* 0x048fe200078e0200 */
[----:B------:R-:W-:Y:S02]  /*7ad0*/  LEA R6, P0, R4, c[0x0][0x310], 0x2 ;  /* 0x0000c40004067a11 */ /* 0x000fe400078010ff */
[----:B0-----:R-:W-:Y:S02]  /*7ae0*/  IADD3 R9, R9, c[0x0][0x0], RZ ;  /* 0x0000000009097a10 */ /* 0x001fe40007ffe0ff */
[----:B------:R-:W-:-:S04]  /*7af0*/  IADD3 R5, R5, R7, RZ ;  /* 0x0000000705057210 */ /* 0x000fc80007ffe0ff */
[----:B------:R-:W-:Y:S02]  /*7b00*/  LEA.HI.X R7, R4, c[0x0][0x314], R5, 0x2, P0 ;  /* 0x0000c50004077a11 */ /* 0x000fe400000f1405 */
[----:B------:R-:W-:-:S03]  /*7b10*/  ISETP.GE.AND P0, PT, R9, c[0x0][0x16c], PT ;  /* 0x00005b0009007a0c */ /* 0x000fc60003f06270 */
[----:B----4-:R0:W-:Y:S10]  /*7b20*/  RED.E.ADD.F32.FTZ.RN.STRONG.GPU [R6.64], R11 ;  /* 0x0000000b0600798e */ /* 0x0101f4000c10e78e */
[----:B------:R-:W-:Y:S05]  /*7b30*/  @!P0 BRA `(.L_x_3359) ;  /* 0xffffff1000008947 */ /* 0x000fea000383ffff */
[----:B------:R-:W-:Y:S05]  /*7b40*/  EXIT ;  /* 0x000000000000794d */ /* 0x000fea0003800000 */
.L_x_3305:
[----:B0-----:R-:W-:Y:S01]  /*7b50*/  HFMA2.MMA R165, -RZ, RZ, 0, 0 ;  /* 0x00000000ffa57435 */ /* 0x001fe200000001ff */
[----:B------:R-:W-:Y:S01]  /*7b60*/  MOV R135, R66 ;  /* 0x0000004200877202 */ /* 0x000fe20000000f00 */
[----:B------:R-:W-:Y:S01]  /*7b70*/  IMAD.MOV.U32 R172, RZ, RZ, 0x1 ;  /* 0x00000001ffac7424 */ /* 0x000fe200078e00ff */
[----:B------:R-:W-:-:S02]  /*7b80*/  MOV R204, 0xffffffff ;  /* 0xffffffff00cc7802 */ /* 0x000fc40000000f00 */
[----:B------:R-:W-:Y:S02]  /*7b90*/  MOV R64, 0x7bb0 ;  /* 0x00007bb000407802 */ /* 0x000fe40000000f00 */
[----:B-----5:R-:W-:Y:S05]  /*7ba0*/  CALL.REL.NOINC `($__internal_134_$__cuda_sm70_shflsync_up) ;  /* 0x00000eb000007944 */ /* 0x020fea0003c00000 */
[----:B-1----:R-:W-:Y:S01]  /*7bb0*/  IMAD.MOV.U32 R133, RZ, RZ, R135 ;  /* 0x000000ffff857224 */ /* 0x002fe200078e0087 */
[----:B0-----:R-:W-:Y:S05]  /*7bc0*/  BRA `(.L_x_3360) ;  /* 0xffffbf3000007947 */ /* 0x001fea000383ffff */
.L_x_3306:
[----:B------:R-:W-:Y:S01]  /*7bd0*/  HFMA2.MMA R172, -RZ, RZ, 0, 5.9604644775390625e-08 ;  /* 0x00000001ffac7435 */ /* 0x000fe200000001ff */
[----:B------:R-:W-:Y:S01]  /*7be0*/  MOV R135, R67 ;  /* 0x0000004300877202 */ /* 0x000fe20000000f00 */
[----:B0-----:R-:W-:Y:S01]  /*7bf0*/  IMAD.MOV.U32 R165, RZ, RZ, RZ ;  /* 0x000000ffffa57224 */ /* 0x001fe200078e00ff */
[----:B------:R-:W-:Y:S02]  /*7c00*/  MOV R204, 0xffffffff ;  /* 0xffffffff00cc7802 */ /* 0x000fe40000000f00 */
[----:B------:R-:W-:Y:S02]  /*7c10*/  MOV R64, 0x7c30 ;  /* 0x00007c3000407802 */ /* 0x000fe40000000f00 */
[----:B-12--5:R-:W-:Y:S05]  /*7c20*/  CALL.REL.NOINC `($__internal_134_$__cuda_sm70_shflsync_up) ;  /* 0x00000e3000007944 */ /* 0x026fea0003c00000 */
[C---:B------:R-:W-:Y:S01]  /*7c30*/  FMUL.FTZ R133, R66.reuse, R133 ;  /* 0x0000008542857220 */ /* 0x040fe20000410000 */
[----:B------:R-:W-:Y:S01]  /*7c40*/  ISETP.GE.AND P0, PT, R153, 0x1, PT ;  /* 0x000000019900780c */ /* 0x000fe20003f06270 */
[C---:B-1----:R-:W-:Y:S01]  /*7c50*/  FFMA.FTZ R64, R66.reuse, R135, R67 ;  /* 0x0000008742407223 */ /* 0x042fe20000010043 */
[----:B0-----:R-:W-:Y:S01]  /*7c60*/  HFMA2.MMA R172, -RZ, RZ, 0, 1.1920928955078125e-07 ;  /* 0x00000002ffac7435 */ /* 0x001fe200000001ff */
[----:B------:R-:W-:Y:S01]  /*7c70*/  IMAD.MOV.U32 R165, RZ, RZ, RZ ;  /* 0x000000ffffa57224 */ /* 0x000fe200078e00ff */
[----:B------:R-:W-:-:S02]  /*7c80*/  FSEL R133, R66, R133, !P0 ;  /* 0x0000008542857208 */ /* 0x000fc40004000000 */
[----:B------:R-:W-:Y:S02]  /*7c90*/  FSEL R132, R67, R64, !P0 ;  /* 0x0000004043847208 */ /* 0x000fe40004000000 */
[----:B------:R-:W-:Y:S02]  /*7ca0*/  MOV R204, 0xffffffff ;  /* 0xffffffff00cc7802 */ /* 0x000fe40000000f00 */
[----:B------:R-:W-:Y:S02]  /*7cb0*/  MOV R135, R133 ;  /* 0x0000008500877202 */ /* 0x000fe40000000f00 */
[----:B------:R-:W-:Y:S02]  /*7cc0*/  MOV R64, 0x7ce0 ;  /* 0x00007ce000407802 */ /* 0x000fe40000000f00 */
[----:B------:R-:W-:Y:S05]  /*7cd0*/  CALL.REL.NOINC `($__internal_134_$__cuda_sm70_shflsync_up) ;  /* 0x00000d8000007944 */ /* 0x000fea0003c00000 */
[----:B0-----:R-:W-:Y:S01]  /*7ce0*/  HFMA2.MMA R172, -RZ, RZ, 0, 1.1920928955078125e-07 ;  /* 0x00000002ffac7435 */ /* 0x001fe200000001ff */
[----:B-1----:R-:W-:Y:S01]  /*7cf0*/  IMAD.MOV.U32 R66, RZ, RZ, R135 ;  /* 0x000000ffff427224 */ /* 0x002fe200078e0087 */
[----:B------:R-:W-:Y:S01]  /*7d00*/  MOV R135, R132 ;  /* 0x0000008400877202 */ /* 0x000fe20000000f00 */
[----:B------:R-:W-:Y:S01]  /*7d10*/  IMAD.MOV.U32 R165, RZ, RZ, RZ ;  /* 0x000000ffffa57224 */ /* 0x000fe200078e00ff */
[----:B------:R-:W-:-:S02]  /*7d20*/  MOV R204, 0xffffffff ;  /* 0xffffffff00cc7802 */ /* 0x000fc40000000f00 */
[----:B------:R-:W-:Y:S02]  /*7d30*/  MOV R64, 0x7d50 ;  /* 0x00007d5000407802 */ /* 0x000fe40000000f00 */
[----:B------:R-:W-:Y:S05]  /*7d40*/  CALL.REL.NOINC `($__internal_134_$__cuda_sm70_shflsync_up) ;  /* 0x00000d1000007944 */ /* 0x000fea0003c00000 */
[----:B------:R-:W-:Y:S01]  /*7d50*/  ISETP.GE.AND P0, PT, R153, 0x2, PT ;  /* 0x000000029900780c */ /* 0x000fe20003f06270 */
[----:B0-----:R-:W-:Y:S01]  /*7d60*/  HFMA2.MMA R172, -RZ, RZ, 0, 2.384185791015625e-07 ;  /* 0x00000004ffac7435 */ /* 0x001fe200000001ff */
[----:B------:R-:W-:Y:S01]  /*7d70*/  IMAD.MOV.U32 R165, RZ, RZ, RZ ;  /* 0x000000ffffa57224 */ /* 0x000fe200078e00ff */
[----:B------:R-:W-:Y:S02]  /*7d80*/  MOV R204, 0xffffffff ;  /* 0xffffffff00cc7802 */ /* 0x000fe40000000f00 */
[----:B------:R-:W-:-:S08]  /*7d90*/  MOV R64, 0x7de0 ;  /* 0x00007de000407802 */ /* 0x000fd00000000f00 */
[----:B-1----:R-:W-:Y:S02]  /*7da0*/  @P0 FFMA.FTZ R132, R133, R135, R132 ;  /* 0x0000008785840223 */ /* 0x002fe40000010084 */
[----:B------:R-:W-:-:S05]  /*7db0*/  @P0 FMUL.FTZ R133, R66, R133 ;  /* 0x0000008542850220 */ /* 0x000fca0000410000 */
[----:B------:R-:W-:Y:S02]  /*7dc0*/  MOV R135, R133 ;  /* 0x0000008500877202 */ /* 0x000fe40000000f00 */
[----:B------:R-:W-:Y:S05]  /*7dd0*/  CALL.REL.NOINC `($__internal_134_$__cuda_sm70_shflsync_up) ;  /* 0x00000c8000007944 */ /* 0x000fea0003c00000 */
[----:B0-----:R-:W-:Y:S01]  /*7de0*/  HFMA2.MMA R172, -RZ, RZ, 0, 2.384185791015625e-07 ;  /* 0x00000004ffac7435 */ /* 0x001fe200000001ff */
[----:B-1----:R-:W-:Y:S01]  /*7df0*/  IMAD.MOV.U32 R66, RZ, RZ, R135 ;  /* 0x000000ffff427224 */ /* 0x002fe200078e0087 */
[----:B------:R-:W-:Y:S01]  /*7e00*/  MOV R135, R132 ;  /* 0x0000008400877202 */ /* 0x000fe20000000f00 */
[----:B------:R-:W-:Y:S01]  /*7e10*/  IMAD.MOV.U32 R165, RZ, RZ, RZ ;  /* 0x000000ffffa57224 */ /* 0x000fe200078e00ff */
[----:B------:R-:W-:Y:S02]  /*7e20*/  MOV R204, 0xffffffff ;  /* 0xffffffff00cc7802 */ /* 0x000fe40000000f00 */
[----:B------:R-:W-:Y:S02]  /*7e30*/  MOV R64, 0x7e50 ;  /* 0x00007e5000407802 */ /* 0x000fe40000000f00 */
[----:B------:R-:W-:Y:S05]  /*7e40*/  CALL.REL.NOINC `($__internal_134_$__cuda_sm70_shflsync_up) ;  /* 0x00000c1000007944 */ /* 0x000fea0003c00000 */
[----:B------:R-:W-:Y:S01]  /*7e50*/  ISETP.GE.AND P0, PT, R153, 0x4, PT ;  /* 0x000000049900780c */ /* 0x000fe20003f06270 */
[----:B0-----:R-:W-:Y:S01]  /*7e60*/  HFMA2.MMA R172, -RZ, RZ, 0, 4.76837158203125e-07 ;  /* 0x00000008ffac7435 */ /* 0x001fe200000001ff */
[----:B------:R-:W-:Y:S01]  /*7e70*/  IMAD.MOV.U32 R165, RZ, RZ, RZ ;  /* 0x000000ffffa57224 */ /* 0x000fe200078e00ff */
[----:B------:R-:W-:Y:S02]  /*7e80*/  MOV R204, 0xffffffff ;  /* 0xffffffff00cc7802 */ /* 0x000fe40000000f00 */
[----:B------:R-:W-:-:S08]  /*7e90*/  MOV R64, 0x7ee0 ;  /* 0x00007ee000407802 */ /* 0x000fd00000000f00 */
[----:B-1----:R-:W-:Y:S02]  /*7ea0*/  @P0 FFMA.FTZ R132, R133, R135, R132 ;  /* 0x0000008785840223 */ /* 0x002fe40000010084 */
[----:B------:R-:W-:-:S05]  /*7eb0*/  @P0 FMUL.FTZ R133, R66, R133 ;  /* 0x0000008542850220 */ /* 0x000fca0000410000 */
[----:B------:R-:W-:Y:S02]  /*7ec0*/  MOV R135, R133 ;  /* 0x0000008500877202 */ /* 0x000fe40000000f00 */
[----:B------:R-:W-:Y:S05]  /*7ed0*/  CALL.REL.NOINC `($__internal_134_$__cuda_sm70_shflsync_up) ;  /* 0x00000b8000007944 */ /* 0x000fea0003c00000 */
[----:B0-----:R-:W-:Y:S01]  /*7ee0*/  HFMA2.MMA R172, -RZ, RZ, 0, 4.76837158203125e-07 ;  /* 0x00000008ffac7435 */ /* 0x001fe200000001ff */
[----:B-1----:R-:W-:Y:S01]  /*7ef0*/  IMAD.MOV.U32 R66, RZ, RZ, R135 ;  /* 0x000000ffff427224 */ /* 0x002fe200078e0087 */
[----:B------:R-:W-:Y:S01]  /*7f00*/  MOV R135, R132 ;  /* 0x0000008400877202 */ /* 0x000fe20000000f00 */
[----:B------:R-:W-:Y:S01]  /*7f10*/  IMAD.MOV.U32 R165, RZ, RZ, RZ ;  /* 0x000000ffffa57224 */ /* 0x000fe200078e00ff */
[----:B------:R-:W-:Y:S02]  /*7f20*/  MOV R204, 0xffffffff ;  /* 0xffffffff00cc7802 */ /* 0x000fe40000000f00 */
[----:B------:R-:W-:Y:S02]  /*7f30*/  MOV R64, 0x7f50 ;  /* 0x00007f5000407802 */ /* 0x000fe40000000f00 */
[----:B------:R-:W-:Y:S05]  /*7f40*/  CALL.REL.NOINC `($__internal_134_$__cuda_sm70_shflsync_up) ;  /* 0x00000b1000007944 */ /* 0x000fea0003c00000 */
[----:B------:R-:W-:Y:S01]  /*7f50*/  ISETP.GE.AND P0, PT, R153, 0x8, PT ;  /* 0x000000089900780c */ /* 0x000fe20003f06270 */
[----:B0-----:R-:W-:Y:S01]  /*7f60*/  HFMA2.MMA R172, -RZ, RZ, 0, 9.5367431640625e-07 ;  /* 0x00000010ffac7435 */ /* 0x001fe200000001ff */
[----:B------:R-:W-:Y:S01]  /*7f70*/  IMAD.MOV.U32 R165, RZ, RZ, RZ ;  /* 0x000000ffffa57224 */ /* 0x000fe200078e00ff */
[----:B------:R-:W-:Y:S02]  /*7f80*/  MOV R204, 0xffffffff ;  /* 0xffffffff00cc7802 */ /* 0x000fe40000000f00 */
[----:B------:R-:W-:-:S08]  /*7f90*/  MOV R64, 0x7fe0 ;  /* 0x00007fe000407802 */ /* 0x000fd00000000f00 */
[----:B-1----:R-:W-:Y:S02]  /*7fa0*/  @P0 FFMA.FTZ R132, R133, R135, R132 ;  /* 0x0000008785840223 */ /* 0x002fe40000010084 */
[----:B------:R-:W-:-:S05]  /*7fb0*/  @P0 FMUL.FTZ R133, R66, R133 ;  /* 0x0000008542850220 */ /* 0x000fca0000410000 */
[----:B------:R-:W-:Y:S02]  /*7fc0*/  MOV R135, R133 ;  /* 0x0000008500877202 */ /* 0x000fe40000000f00 */
[----:B------:R-:W-:Y:S05]  /*7fd0*/  CALL.REL.NOINC `($__internal_134_$__cuda_sm70_shflsync_up) ;  /* 0x00000a8000007944 */ /* 0x000fea0003c00000 */
[----:B0-----:R-:W-:Y:S01]  /*7fe0*/  HFMA2.MMA R172, -RZ, RZ, 0, 9.5367431640625e-07 ;  /* 0x00000010ffac7435 */ /* 0x001fe200000001ff */
[----:B-1----:R-:W-:Y:S01]  /*7ff0*/  IMAD.MOV.U32 R134, RZ, RZ, R135 ;  /* 0x000000ffff867224 */ /* 0x002fe200078e0087 */
[----:B------:R-:W-:Y:S01]  /*8000*/  MOV R135, R132 ;  /* 0x0000008400877202 */ /* 0x000fe20000000f00 */
[----:B------:R-:W-:Y:S01]  /*8010*/  IMAD.MOV.U32 R165, RZ, RZ, RZ ;  /* 0x000000ffffa57224 */ /* 0x000fe200078e00ff */
[----:B------:R-:W-:Y:S02]  /*8020*/  MOV R204, 0xffffffff ;  /* 0xffffffff00cc7802 */ /* 0x000fe40000000f00 */
[----:B------:R-:W-:Y:S02]  /*8030*/  MOV R64, 0x8050 ;  /* 0x0000805000407802 */ /* 0x000fe40000000f00 */
[----:B------:R-:W-:Y:S05]  /*8040*/  CALL.REL.NOINC `($__internal_134_$__cuda_sm70_shflsync_up) ;  /* 0x00000a1000007944 */ /* 0x000fea0003c00000 */
[----:B-1----:R-:W-:Y:S01]  /*8050*/  MOV R64, R135 ;  /* 0x0000008700407202 */ /* 0x002fe20000000f00 */
[----:B0-----:R-:W-:Y:S05]  /*8060*/  BRA `(.L_x_3361) ;  /* 0xffffbc1000007947 */ /* 0x001fea000383ffff */
.L_x_3309:
[----:B------:R-:W-:Y:S01]  /*8070*/  HFMA2.MMA R172, -RZ, RZ, 0, 5.9604644775390625e-08 ;  /* 0x00000001ffac7435 */ /* 0x000fe200000001ff */
[----:B------:R-:W-:Y:S01]  /*8080*/  IMAD.MOV.U32 R135, RZ, RZ, R133 ;  /* 0x000000ffff877224 */ /* 0x000fe200078e0085 */
[----:B0-----:R-:W-:Y:S01]  /*8090*/  MOV R165, RZ ;  /* 0x000000ff00a57202 */ /* 0x001fe20000000f00 */
[----:B------:R-:W-:Y:S01]  /*80a0*/  IMAD.MOV.U32 R204, RZ, RZ, -0x1 ;  /* 0xffffffffffcc7424 */ /* 0x000fe200078e00ff */
[----:B------:R-:W-:-:S02]  /*80b0*/  MOV R64, 0x80d0 ;  /* 0x000080d000407802 */ /* 0x000fc40000000f00 */
[----:B-1---5:R-:W-:Y:S05]  /*80c0*/  CALL.REL.NOINC `($__internal_134_$__cuda_sm70_shflsync_up) ;  /* 0x0000099000007944 */ /* 0x022fea0003c00000 */
[----:B0-----:R-:W-:Y:S01]  /*80d0*/  HFMA2.MMA R165, -RZ, RZ, 0, 0 ;  /* 0x00000000ffa57435 */ /* 0x001fe200000001ff */
[----:B-1----:R-:W-:Y:S01]  /*80e0*/  MOV R66, R135 ;  /* 0x0000008700427202 */ /* 0x002fe20000000f00 */
[----:B------:R-:W-:Y:S01]  /*80f0*/  IMAD.MOV.U32 R172, RZ, RZ, 0x1 ;  /* 0x00000001ffac7424 */ /* 0x000fe200078e00ff */
[----:B------:R-:W-:-:S02]  /*8100*/  MOV R135, R67 ;  /* 0x0000004300877202 */ /* 0x000fc40000000f00 */
[----:B------:R-:W-:Y:S02]  /*8110*/  MOV R204, 0xffffffff ;  /* 0xffffffff00cc7802 */ /* 0x000fe40000000f00 */
[----:B------:R-:W-:Y:S02]  /*8120*/  MOV R64, 0x8140 ;  /* 0x0000814000407802 */ /* 0x000fe40000000f00 */
[----:B------:R-:W-:Y:S05]  /*8130*/  CALL.REL.NOINC `($__internal_134_$__cuda_sm70_shflsync_up) ;  /* 0x0000092000007944 */ /* 0x000fea0003c00000 */
[----:B------:R-:W-:Y:S01]  /*8140*/  HFMA2.MMA R218, -RZ, RZ, 0, 1.847743988037109375e-06 ;  /* 0x0000001fffda7435 */ /* 0x000fe200000001ff */
[----:B------:R-:W-:Y:S01]  /*8150*/  IMAD.MOV.U32 R132, RZ, RZ, R66 ;  /* 0x000000ffff847224 */ /* 0x000fe200078e0042 */
[----:B-1----:R-:W-:Y:S01]  /*8160*/  MOV R133, R135 ;  /* 0x0000008700857202 */ /* 0x002fe20000000f00 */
[----:B------:R-:W-:Y:S01]  /*8170*/  IMAD.MOV.U32 R212, RZ, RZ, RZ ;  /* 0x000000ffffd47224 */ /* 0x000fe200078e00ff */
[----:B------:R-:W-:Y:S02]  /*8180*/  MOV R215, R130 ;  /* 0x0000008200d77202 */ /* 0x000fe40000000f00 */
[----:B------:R-:W-:Y:S02]  /*8190*/  MOV R225, 0xffffffff ;  /* 0xffffffff00e17802 */ /* 0x000fe40000000f00 */
[----:B------:R-:W-:-:S02]  /*81a0*/  MOV R64, 0x81c0 ;  /* 0x000081c000407802 */ /* 0x000fc40000000f00 */
[----:B0-----:R-:W-:Y:S05]  /*81b0*/  CALL.REL.NOINC `($__internal_133_$__cuda_sm70_shflsync_idx_p) ;  /* 0x0000086000007944 */ /* 0x001fea0003c00000 */
[----:B-1----:R-:W-:Y:S01]  /*81c0*/  MOV R130, R212 ;  /* 0x000000d400827202 */ /* 0x002fe20000000f00 */
[----:B------:R-:W-:Y:S01]  /*81d0*/  HFMA2.MMA R212, -RZ, RZ, 0, 0 ;  /* 0x00000000ffd47435 */ /* 0x000fe200000001ff */
[----:B0-----:R-:W-:Y:S01]  /*81e0*/  IMAD.MOV.U32 R215, RZ, RZ, R131 ;  /* 0x000000ffffd77224 */ /* 0x001fe200078e0083 */
[----:B------:R-:W-:Y:S01]  /*81f0*/  MOV R225, 0xffffffff ;  /* 0xffffffff00e17802 */ /* 0x000fe20000000f00 */
[----:B------:R-:W-:Y:S01]  /*8200*/  IMAD.MOV.U32 R218, RZ, RZ, 0x1f ;  /* 0x0000001fffda7424 */ /* 0x000fe200078e00ff */
[----:B------:R-:W-:-:S02]  /*8210*/  MOV R64, 0x8230 ;  /* 0x0000823000407802 */ /* 0x000fc40000000f00 */
[----:B------:R-:W-:Y:S05]  /*8220*/  CALL.REL.NOINC `($__internal_133_$__cuda_sm70_shflsync_idx_p) ;  /* 0x000007f000007944 */ /* 0x000fea0003c00000 */
[----:B-1----:R-:W-:Y:S01]  /*8230*/  MOV R65, R212 ;  /* 0x000000d400417202 */ /* 0x002fe20000000f00 */
[----:B0-----:R-:W-:Y:S05]  /*8240*/  BRA `(.L_x_3362) ;  /* 0xffffbba000007947 */ /* 0x001fea000383ffff */
.L_x_3312:
[----:B------:R-:W-:Y:S01]  /*8250*/  HFMA2.MMA R209, -RZ, RZ, 0, 5.9604644775390625e-08 ;  /* 0x00000001ffd17435 */ /* 0x000fe200000001ff */
[----:B------:R-:W-:Y:S01]  /*8260*/  IMAD.MOV.U32 R208, RZ, RZ, R66 ;  /* 0x000000ffffd07224 */ /* 0x000fe200078e0042 */
[----:B------:R-:W-:Y:S01]  /*8270*/  MOV R210, 0x1f ;  /* 0x0000001f00d27802 */ /* 0x000fe20000000f00 */
[----:B------:R-:W-:Y:S01]  /*8280*/  IMAD.MOV.U32 R215, RZ, RZ, -0x1 ;  /* 0xffffffffffd77424 */ /* 0x000fe200078e00ff */
[----:B------:R-:W-:-:S02]  /*8290*/  MOV R64, 0x82b0 ;  /* 0x000082b000407802 */ /* 0x000fc40000000f00 */
[----:B------:R-:W-:Y:S05]  /*82a0*/  CALL.REL.NOINC `($__internal_132_$__cuda_sm70_shflsync_down) ;  /* 0x0000073000007944 */ /* 0x000fea0003c00000 */
[----:B-1----:R-:W-:Y:S01]  /*82b0*/  MOV R207, R208 ;  /* 0x000000d000cf7202 */ /* 0x002fe20000000f00 */
[----:B0-----:R-:W-:Y:S05]  /*82c0*/  BRA `(.L_x_3363) ;  /* 0xffffc00000007947 */ /* 0x001fea000383ffff */
.L_x_3313:
[----:B------:R-:W-:Y:S01]  /*82d0*/  HFMA2.MMA R210, -RZ, RZ, 0, 1.847743988037109375e-06 ;  /* 0x0000001fffd27435 */ /* 0x000fe200000001ff */
[----:B------:R-:W-:Y:S01]  /*82e0*/  MOV R208, R67 ;  /* 0x0000004300d07202 */ /* 0x000fe20000000f00 */
[----:B------:R-:W-:Y:S01]  /*82f0*/  IMAD.MOV.U32 R209, RZ, RZ, 0x1 ;  /* 0x00000001ffd17424 */ /* 0x000fe200078e00ff */
[----:B------:R-:W-:-:S02]  /*8300*/  MOV R215, 0xffffffff ;  /* 0xffffffff00d77802 */ /* 0x000fc40000000f00 */
[----:B------:R-:W-:Y:S02]  /*8310*/  MOV R64, 0x8330 ;  /* 0x0000833000407802 */ /* 0x000fe40000000f00 */
[----:B01----:R-:W-:Y:S05]  /*8320*/  CALL.REL.NOINC `($__internal_132_$__cuda_sm70_shflsync_down) ;  /* 0x000006b000007944 */ /* 0x003fea0003c00000 */
[C---:B------:R-:W-:Y:S01]  /*8330*/  FMUL.FTZ R65, R66.reuse, R207 ;  /* 0x000000cf42417220 */ /* 0x040fe20000410000 */
[----:B0-----:R-:W-:Y:S01]  /*8340*/  HFMA2.MMA R210, -RZ, RZ, 0, 1.847743988037109375e-06 ;  /* 0x0000001fffd27435 */ /* 0x001fe200000001ff */
[C---:B-1----:R-:W-:Y:S01]  /*8350*/  FFMA.FTZ R208, R66.reuse, R208, R67 ;  /* 0x000000d042d07223 */ /* 0x042fe20000010043 */
[----:B------:R-:W-:Y:S01]  /*8360*/  MOV R215, 0xffffffff ;  /* 0xffffffff00d77802 */ /* 0x000fe20000000f00 */
[----:B------:R-:W-:Y:S01]  /*8370*/  IMAD.MOV.U32 R209, RZ, RZ, 0x2 ;  /* 0x00000002ffd17424 */ /* 0x000fe200078e00ff */
[----:B------:R-:W-:Y:S02]  /*8380*/  FSEL R207, R66, R65, !P4 ;  /* 0x0000004142cf7208 */ /* 0x000fe40006000000 */
[----:B------:R-:W-:Y:S02]  /*8390*/  FSEL R67, R67, R208, !P4 ;  /* 0x000000d043437208 */ /* 0x000fe40006000000 */
[----:B------:R-:W-:Y:S01]  /*83a0*/  MOV R64, 0x83d0 ;  /* 0x000083d000407802 */ /* 0x000fe20000000f00 */
[----:B------:R-:W-:-:S02]  /*83b0*/  IMAD.MOV.U32 R208, RZ, RZ, R207 ;  /* 0x000000ffffd07224 */ /* 0x000fc400078e00cf */
[----:B------:R-:W-:Y:S05]  /*83c0*/  CALL.REL.NOINC `($__internal_132_$__cuda_sm70_shflsync_down) ;  /* 0x0000061000007944 */ /* 0x000fea0003c00000 */
[----:B0-----:R-:W-:Y:S01]  /*83d0*/  HFMA2.MMA R210, -RZ, RZ, 0, 1.847743988037109375e-06 ;  /* 0x0000001fffd27435 */ /* 0x001fe200000001ff */
[----:B-1----:R-:W-:Y:S01]  /*83e0*/  MOV R66, R208 ;  /* 0x000000d000427202 */ /* 0x002fe20000000f00 */
[----:B------:R-:W-:Y:S01]  /*83f0*/  IMAD.MOV.U32 R209, RZ, RZ, 0x2 ;  /* 0x00000002ffd17424 */ /* 0x000fe200078e00ff */
[----:B------:R-:W-:-:S02]  /*8400*/  MOV R208, R67 ;  /* 0x0000004300d07202 */ /* 0x000fc40000000f00 */
[----:B------:R-:W-:Y:S02]  /*8410*/  MOV R215, 0xffffffff ;  /* 0xffffffff00d77802 */ /* 0x000fe40000000f00 */
[----:B------:R-:W-:Y:S02]  /*8420*/  MOV R64, 0x8440 ;  /* 0x0000844000407802 */ /* 0x000fe40000000f00 */
[----:B------:R-:W-:Y:S05]  /*8430*/  CALL.REL.NOINC `($__internal_132_$__cuda_sm70_shflsync_down) ;  /* 0x000005a000007944 */ /* 0x000fea0003c00000 */
[----:B-1----:R-:W-:Y:S01]  /*8440*/  @!P3 FFMA.FTZ R67, R207, R208, R67 ;  /* 0x000000d0cf43b223 */ /* 0x002fe20000010043 */
[----:B0-----:R-:W-:Y:S01]  /*8450*/  HFMA2.MMA R210, -RZ, RZ, 0, 1.847743988037109375e-06 ;  /* 0x0000001fffd27435 */ /* 0x001fe200000001ff */
[----:B------:R-:W-:Y:S01]  /*8460*/  @!P3 FMUL.FTZ R207, R66, R207 ;  /* 0x000000cf42cfb220 */ /* 0x000fe20000410000 */
[----:B------:R-:W-:Y:S01]  /*8470*/  MOV R215, 0xffffffff ;  /* 0xffffffff00d77802 */ /* 0x000fe20000000f00 */
[----:B------:R-:W-:Y:S01]  /*8480*/  IMAD.MOV.U32 R209, RZ, RZ, 0x4 ;  /* 0x00000004ffd17424 */ /* 0x000fe200078e00ff */
[----:B------:R-:W-:Y:S01]  /*8490*/  MOV R64, 0x84c0 ;  /* 0x000084c000407802 */ /* 0x000fe20000000f00 */
[----:B------:R-:W-:Y:S02]  /*84a0*/  IMAD.MOV.U32 R208, RZ, RZ, R207 ;  /* 0x000000ffffd07224 */ /* 0x000fe400078e00cf */
        /* <DEDUP_REMOVED lines=27> */
[----:B------:R-:W-:Y:S02]  /*8660*/  IMAD.MOV.U32 R209, RZ, RZ, 0x10 ;  /* 0x00000010ffd17424 */ /* 0x000fe400078e00ff */
[----:B------:R-:W-:Y:S01]  /*8670*/  IMAD.MOV.U32 R215, RZ, RZ, -0x1 ;  /* 0xffffffffffd77424 */ /* 0x000fe200078e00ff */
[----:B------:R-:W-:-:S04]  /*8680*/  MOV R66, R207 ;  /* 0x000000cf00427202 */ /* 0x000fc80000000f00 */
[----:B------:R-:W-:Y:S02]  /*8690*/  MOV R208, R66 ;  /* 0x0000004200d07202 */ /* 0x000fe40000000f00 */
[----:B------:R-:W-:Y:S05]  /*86a0*/  CALL.REL.NOINC `($__internal_132_$__cuda_sm70_shflsync_down) ;  /* 0x0000033000007944 */ /* 0x000fea0003c00000 */
[----:B0-----:R-:W-:Y:S01]  /*86b0*/  HFMA2.MMA R209, -RZ, RZ, 0, 9.5367431640625e-07 ;  /* 0x00000010ffd17435 */ /* 0x001fe200000001ff */
[----:B-1----:R-:W-:Y:S01]  /*86c0*/  MOV R207, R208 ;  /* 0x000000d000cf7202 */ /* 0x002fe20000000f00 */
[----:B------:R-:W-:Y:S01]  /*86d0*/  IMAD.MOV.U32 R208, RZ, RZ, R67 ;  /* 0x000000ffffd07224 */ /* 0x000fe200078e0043 */
[----:B------:R-:W-:Y:S01]  /*86e0*/  MOV R210, 0x1f ;  /* 0x0000001f00d27802 */ /* 0x000fe20000000f00 */
[----:B------:R-:W-:Y:S01]  /*86f0*/  IMAD.MOV.U32 R215, RZ, RZ, -0x1 ;  /* 0xffffffffffd77424 */ /* 0x000fe200078e00ff */
[----:B------:R-:W-:Y:S02]  /*8700*/  MOV R64, 0x8720 ;  /* 0x0000872000407802 */ /* 0x000fe40000000f00 */
[----:B------:R-:W-:Y:S05]  /*8710*/  CALL.REL.NOINC `($__internal_132_$__cuda_sm70_shflsync_down) ;  /* 0x000002c000007944 */ /* 0x000fea0003c00000 */
[----:B-1----:R-:W-:Y:S01]  /*8720*/  @!P0 FFMA.FTZ R67, R66, R208, R67 ;  /* 0x000000d042438223 */ /* 0x002fe20000010043 */
[----:B------:R-:W-:Y:S01]  /*8730*/  HFMA2.MMA R212, -RZ, RZ, 0, 0 ;  /* 0x00000000ffd47435 */ /* 0x000fe200000001ff */
[----:B------:R-:W-:Y:S01]  /*8740*/  @!P0 FMUL.FTZ R66, R207, R66 ;  /* 0x00000042cf428220 */ /* 0x000fe20000410000 */
[----:B------:R-:W-:Y:S01]  /*8750*/  MOV R218, 0x1f ;  /* 0x0000001f00da7802 */ /* 0x000fe20000000f00 */
[----:B------:R-:W-:Y:S01]  /*8760*/  IMAD.MOV.U32 R225, RZ, RZ, -0x1 ;  /* 0xffffffffffe17424 */ /* 0x000fe200078e00ff */
[----:B------:R-:W-:-:S02]  /*8770*/  MOV R64, 0x87a0 ;  /* 0x000087a000407802 */ /* 0x000fc40000000f00 */
[----:B0-----:R-:W-:Y:S02]  /*8780*/  MOV R215, R66 ;  /* 0x0000004200d77202 */ /* 0x001fe40000000f00 */
[----:B------:R-:W-:Y:S05]  /*8790*/  CALL.REL.NOINC `($__internal_133_$__cuda_sm70_shflsync_idx_p) ;  /* 0x0000028000007944 */ /* 0x000fea0003c00000 */
[----:B-1----:R-:W-:Y:S01]  /*87a0*/  MOV R207, R212 ;  /* 0x000000d400cf7202 */ /* 0x002fe20000000f00 */
[----:B------:R-:W-:Y:S01]  /*87b0*/  HFMA2.MMA R212, -RZ, RZ, 0, 0 ;  /* 0x00000000ffd47435 */ /* 0x000fe200000001ff */
[----:B0-----:R-:W-:Y:S01]  /*87c0*/  IMAD.MOV.U32 R215, RZ, RZ, R67 ;  /* 0x000000ffffd77224 */ /* 0x001fe200078e0043 */
[----:B------:R-:W-:Y:S01]  /*87d0*/  MOV R218, 0x1f ;  /* 0x0000001f00da7802 */ /* 0x000fe20000000f00 */
[----:B------:R-:W-:Y:S01]  /*87e0*/  IMAD.MOV.U32 R225, RZ, RZ, -0x1 ;  /* 0xffffffffffe17424 */ /* 0x000fe200078e00ff */
[----:B------:R-:W-:Y:S02]  /*87f0*/  MOV R64, 0x8810 ;  /* 0x0000881000407802 */ /* 0x000fe40000000f00 */
[----:B------:R-:W-:Y:S05]  /*8800*/  CALL.REL.NOINC `($__internal_133_$__cuda_sm70_shflsync_idx_p) ;  /* 0x0000021000007944 */ /* 0x000fea0003c00000 */
[----:B------:R-:W-:Y:S01]  /*8810*/  HFMA2.MMA R210, -RZ, RZ, 0, 1.847743988037109375e-06 ;  /* 0x0000001fffd27435 */ /* 0x000fe200000001ff */
[----:B-1----:R-:W-:Y:S01]  /*8820*/  MOV R204, R212 ;  /* 0x000000d400cc7202 */ /* 0x002fe20000000f00 */
[----:B------:R-:W-:Y:S01]  /*8830*/  IMAD.MOV.U32 R209, RZ, RZ, 0x1 ;  /* 0x00000001ffd17424 */ /* 0x000fe200078e00ff */
[----:B------:R-:W-:Y:S02]  /*8840*/  MOV R208, R66 ;  /* 0x0000004200d07202 */ /* 0x000fe40000000f00 */
[----:B0-----:R-:W-:-:S02]  /*8850*/  MOV R215, 0xffffffff ;  /* 0xffffffff00d77802 */ /* 0x001fc40000000f00 */
[----:B------:R-:W-:Y:S02]  /*8860*/  MOV R64, 0x8880 ;  /* 0x0000888000407802 */ /* 0x000fe40000000f00 */
[----:B------:R-:W-:Y:S05]  /*8870*/  CALL.REL.NOINC `($__internal_132_$__cuda_sm70_shflsync_down) ;  /* 0x0000016000007944 */ /* 0x000fea0003c00000 */
[----:B0-----:R-:W-:Y:S01]  /*8880*/  HFMA2.MMA R209, -RZ, RZ, 0, 5.9604644775390625e-08 ;  /* 0x00000001ffd17435 */ /* 0x001fe200000001ff */
[----:B-1----:R-:W-:Y:S01]  /*8890*/  IMAD.MOV.U32 R66, RZ, RZ, R208 ;  /* 0x000000ffff427224 */ /* 0x002fe200078e00d0 */
[----:B------:R-:W-:Y:S01]  /*88a0*/  MOV R208, R67 ;  /* 0x0000004300d07202 */ /* 0x000fe20000000f00 */
[----:B------:R-:W-:Y:S01]  /*88b0*/  IMAD.MOV.U32 R210, RZ, RZ, 0x1f ;  /* 0x0000001fffd27424 */ /* 0x000fe200078e00ff */
[----:B------:R-:W-:Y:S02]  /*88c0*/  MOV R215, 0xffffffff ;  /* 0xffffffff00d77802 */ /* 0x000fe40000000f00 */
[----:B------:R-:W-:Y:S02]  /*88d0*/  MOV R64, 0x88f0 ;  /* 0x000088f000407802 */ /* 0x000fe40000000f00 */
[----:B------:R-:W-:Y:S05]  /*88e0*/  CALL.REL.NOINC `($__internal_132_$__cuda_sm70_shflsync_down) ;  /* 0x000000f000007944 */ /* 0x000fea0003c00000 */
[----:B------:R-:W-:Y:S01]  /*88f0*/  HFMA2.MMA R212, -RZ, RZ, 0, 0 ;  /* 0x00000000ffd47435 */ /* 0x000fe200000001ff */
[----:B0-----:R-:W-:Y:S01]  /*8900*/  MOV R209, R66 ;  /* 0x0000004200d17202 */ /* 0x001fe20000000f00 */
[----:B------:R-:W-:Y:S01]  /*8910*/  IMAD.MOV.U32 R215, RZ, RZ, R130 ;  /* 0x000000ffffd77224 */ /* 0x000fe200078e0082 */
[----:B------:R-:W-:Y:S01]  /*8920*/  MOV R218, 0x1f ;  /* 0x0000001f00da7802 */ /* 0x000fe20000000f00 */
[----:B------:R-:W-:Y:S01]  /*8930*/  IMAD.MOV.U32 R225, RZ, RZ, -0x1 ;  /* 0xffffffffffe17424 */ /* 0x000fe200078e00ff */
[----:B------:R-:W-:-:S02]  /*8940*/  MOV R64, 0x8960 ;  /* 0x0000896000407802 */ /* 0x000fc40000000f00 */
[----:B-1----:R-:W-:Y:S05]  /*8950*/  CALL.REL.NOINC `($__internal_133_$__cuda_sm70_shflsync_idx_p) ;  /* 0x000000c000007944 */ /* 0x002fea0003c00000 */
[----:B0-----:R-:W-:Y:S01]  /*8960*/  HFMA2.MMA R218, -RZ, RZ, 0, 1.847743988037109375e-06 ;  /* 0x0000001fffda7435 */ /* 0x001fe200000001ff */
[----:B-1----:R-:W-:Y:S01]  /*8970*/  MOV R210, R212 ;  /* 0x000000d400d27202 */ /* 0x002fe20000000f00 */
[----:B------:R-:W-:Y:S01]  /*8980*/  IMAD.MOV.U32 R212, RZ, RZ, RZ ;  /* 0x000000ffffd47224 */ /* 0x000fe200078e00ff */
[----:B------:R-:W-:-:S02]  /*8990*/  MOV R215, R131 ;  /* 0x0000008300d77202 */ /* 0x000fc40000000f00 */
[----:B------:R-:W-:Y:S02]  /*89a0*/  MOV R225, 0xffffffff ;  /* 0xffffffff00e17802 */ /* 0x000fe40000000f00 */
[----:B------:R-:W-:Y:S02]  /*89b0*/  MOV R64, 0x89d0 ;  /* 0x000089d000407802 */ /* 0x000fe40000000f00 */
[----:B------:R-:W-:Y:S05]  /*89c0*/  CALL.REL.NOINC `($__internal_133_$__cuda_sm70_shflsync_idx_p) ;  /* 0x0000005000007944 */ /* 0x000fea0003c00000 */
[----:B01----:R-:W-:Y:S05]  /*89d0*/  BRA `(.L_x_3364) ;  /* 0xffffba9000007947 */ /* 0x003fea000383ffff */
        .weak           $__internal_132_$__cuda_sm70_shflsync_down
        .type           $__internal_132_$__cuda_sm70_shflsync_down,@function
        .size           $__internal_132_$__cuda_sm70_shflsync_down,($__internal_133_$__cuda_sm70_shflsync_idx_p - $__internal_132_$__cuda_sm70_shflsync_down)
$__internal_132_$__cuda_sm70_shflsync_down:
[----:B------:R-:W-:Y:S01]  /*89e0*/  IMAD.MOV.U32 R65, RZ, RZ, 0x0 ;  /* 0x00000000ff417424 */ /* 0x000fe200078e00ff */
[----:B------:R-:W-:Y:S04]  /*89f0*/  WARPSYNC R215 ;  /* 0x000000d700007348 */ /* 0x000fe80003800000 */
[----:B------:R0:W1:Y:S01]  /*8a00*/  SHFL.DOWN PT, R208, R208, R209, R210 ;  /* 0x080000d1d0d07389 */ /* 0x00006200000e00d2 */
[----:B------:R-:W-:Y:S05]  /*8a10*/  RET.REL.NODEC R64 `(_Z25selective_scan_bwd_kernelI32Selective_Scan_bwd_kernel_traitsILi64ELi16ELb0ELb1ELb1ELb0ELb0EffEEv12SSMParamsBwd) ;  /* 0xffff75e040007950 */ /* 0x000fea0003c3ffff */
        .weak           $__internal_133_$__cuda_sm70_shflsync_idx_p
        .type           $__internal_133_$__cuda_sm70_shflsync_idx_p,@function
        .size           $__internal_133_$__cuda_sm70_shflsync_idx_p,($__internal_134_$__cuda_sm70_shflsync_up - $__internal_133_$__cuda_sm70_shflsync_idx_p)
$__internal_133_$__cuda_sm70_shflsync_idx_p:
[----:B------:R-:W-:Y:S01]  /*8a20*/  HFMA2.MMA R65, -RZ, RZ, 0, 0 ;  /* 0x00000000ff417435 */ /* 0x000fe200000001ff */
[----:B------:R-:W-:Y:S04]  /*8a30*/  WARPSYNC R225 ;  /* 0x000000e100007348 */ /* 0x000fe80003800000 */
[----:B------:R0:W1:Y:S01]  /*8a40*/  SHFL.IDX PT, R212, R215, R212, R218 ;  /* 0x000000d4d7d47389 */ /* 0x00006200000e00da */
[----:B------:R-:W-:Y:S05]  /*8a50*/  RET.REL.NODEC R64 `(_Z25selective_scan_bwd_kernelI32Selective_Scan_bwd_kernel_traitsILi64ELi16ELb0ELb1ELb1ELb0ELb0EffEEv12SSMParamsBwd) ;  /* 0xffff75a040007950 */ /* 0x000fea0003c3ffff */
        .weak           $__internal_134_$__cuda_sm70_shflsync_up
        .type           $__internal_134_$__cuda_sm70_shflsync_up,@function
        .size           $__internal_134_$__cuda_sm70_shflsync_up,(.L_x_8950 - $__internal_134_$__cuda_sm70_shflsync_up)
$__internal_134_$__cuda_sm70_shflsync_up:
[----:B------:R-:W-:Y:S01]  /*8a60*/  MOV R65, 0x0 ;  /* 0x0000000000417802 */ /* 0x000fe20000000f00 */
[----:B------:R-:W-:Y:S04]  /*8a70*/  WARPSYNC R204 ;  /* 0x000000cc00007348 */ /* 0x000fe80003800000 */
[----:B------:R0:W1:Y:S01]  /*8a80*/  SHFL.UP PT, R135, R135, R172, R165 ;  /* 0x040000ac87877389 */ /* 0x00006200000e00a5 */
[----:B------:R-:W-:Y:S05]  /*8a90*/  RET.REL.NODEC R64 `(_Z25selective_scan_bwd_kernelI32Selective_Scan_bwd_kernel_traitsILi64ELi16ELb0ELb1ELb1ELb0ELb0EffEEv12SSMParamsBwd) ;  /* 0xffff756040007950 */ /* 0x000fea0003c3ffff */
.L_x_3365:
        /* <DEDUP_REMOVED lines=14> */
.L_x_8950:


//--------------------- .text._Z25selective_scan_bwd_kernelI32Selective_Scan_bwd_kernel_traitsILi64ELi16ELb0ELb1ELb1ELb0ELb1EffEEv12SSMParamsBwd --------------------------
	.section	.text._Z25selective_scan_bwd_kernelI32Selective_Scan_bwd_kernel_traitsILi64ELi16ELb0ELb1ELb1ELb0ELb1EffEEv12SSMParamsBwd,"ax",@progbits
	.sectioninfo	@"SHI_REGISTERS=254"
	.align	128
        .global         _Z25selective_scan_bwd_kernelI32Selective_Scan_bwd_kernel_traitsILi64ELi16ELb0ELb1ELb1ELb0ELb1EffEEv12SSMParamsBwd
        .type           _Z25selective_scan_bwd_kernelI32Selective_Scan_bwd_kernel_traitsILi64ELi16ELb0ELb1ELb1ELb0ELb1EffEEv12SSMParamsBwd,@function
        .size           _Z25selective_scan_bwd_kernelI32Selective_Scan_bwd_kernel_traitsILi64ELi16ELb0ELb1ELb1ELb0ELb1EffEEv12SSMParamsBwd,(.L_x_8953 - _Z25selective_scan_bwd_kernelI32Selective_Scan_bwd_kernel_traitsILi64ELi16ELb0ELb1ELb1ELb0ELb1EffEEv12SSMParamsBwd)
        .other          _Z25selective_scan_bwd_kernelI32Selective_Scan_bwd_kernel_traitsILi64ELi16ELb0ELb1ELb1ELb0ELb1EffEEv12SSMParamsBwd,@"STO_CUDA_ENTRY STV_DEFAULT"
_Z25selective_scan_bwd_kernelI32Selective_Scan_bwd_kernel_traitsILi64ELi16ELb0ELb1ELb1ELb0ELb1EffEEv12SSMParamsBwd:
.text._Z25selective_scan_bwd_kernelI32Selective_Scan_bwd_kernel_traitsILi64ELi16ELb0ELb1ELb1ELb0ELb1EffEEv12SSMParamsBwd:
[----:B------:R-:W-:Y:S02]  /*0000*/  MOV R1, c[0x0][0x28] ;  /* 0x00000a0000017a02 */ /* 0x000fe40000000f00 */
[----:B------:R-:W0:Y:S01]  /*0010*/  S2UR UR16, SR_CTAID.Y ;  /* 0x00000000001079c3 */ /* 0x000e220000002600 */
[----:B------:R-:W-:Y:S02]  /*0020*/  ULDC.64 UR4, c[0x0][0x238] ;  /* 0x00008e0000047ab9 */ /* 0x000fe40000000a00 */
[----:B------:R-:W-:Y:S02]  /*0030*/  ULDC.64 UR6, c[0x0][0x250] ;  /* 0x0000940000067ab9 */ /* 0x000fe40000000a00 */
[----:B------:R-:W-:Y:S02]  /*0040*/  UISETP.NE.U32.AND UP0, UPT, URZ, UR4, UPT ;  /* 0x000000043f00728c */ /* 0x000fe4000bf05070 */
[----:B------:R-:W-:Y:S02]  /*0050*/  UISETP.NE.U32.AND UP1, UPT, URZ, UR6, UPT ;  /* 0x000000063f00728c */ /* 0x000fe4000bf25070 */
[----:B------:R-:W-:Y:S02]  /*0060*/  UISETP.NE.AND.EX UP0, UPT, URZ, UR5, UPT, UP0 ;  /* 0x000000053f00728c */ /* 0x000fe4000bf05300 */
[----:B------:R-:W-:-:S02]  /*0070*/  UISETP.NE.AND.EX UP1, UPT, URZ, UR7, UPT, UP1 ;  /* 0x000000073f00728c */ /* 0x000fc4000bf25310 */
[----:B------:R-:W-:Y:S02]  /*0080*/  ULDC.64 UR34, c[0x0][0x118] ;  /* 0x0000460000227ab9 */ /* 0x000fe40000000a00 */
[----:B------:R-:W-:Y:S01]  /*0090*/  PLOP3.LUT P3, PT, PT, PT, UP0, 0x80, 0x0 ;  /* 0x000000000000781c */ /* 0x000fe20003f6f008 */
[----:B------:R-:W1:Y:S01]  /*00a0*/  S2UR UR29, SR_CTAID.X ;  /* 0x00000000001d79c3 */ /* 0x000e620000002500 */
[----:B------:R-:W-:Y:S01]  /*00b0*/  PLOP3.LUT P4, PT, PT, PT, UP1, 0x80, 0x0 ;  /* 0x000000000000781c */ /* 0x000fe20003f8f018 */
[----:B------:R-:W-:Y:S01]  /*00c0*/  ULDC.64 UR30, c[0x0][0x328] ;  /* 0x0000ca00001e7ab9 */ /* 0x000fe20000000a00 */
[----:B------:R-:W-:Y:S01]  /*00d0*/  IABS R9, c[0x0][0x178] ;  /* 0x00005e0000097a13 */ /* 0x000fe20000000000 */
[----:B------:R-:W-:Y:S02]  /*00e0*/  ULDC.64 UR32, c[0x0][0x348] ;  /* 0x0000d20000207ab9 */ /* 0x000fe40000000a00 */
[----:B------:R-:W-:Y:S02]  /*00f0*/  ULDC.64 UR8, c[0x0][0x1e0] ;  /* 0x0000780000087ab9 */ /* 0x000fe40000000a00 */
[----:B0-----:R-:W-:-:S02]  /*0100*/  USHF.R.S32.HI UR17, URZ, 0x1f, UR16 ;  /* 0x0000001f3f117899 */ /* 0x001fc40008011410 */
[----:B------:R-:W-:Y:S02]  /*0110*/  @UP0 ULEA UR4, UP2, UR16, UR4, 0x2 ;  /* 0x0000000410040291 */ /* 0x000fe4000f84103f */
[----:B------:R-:W-:Y:S02]  /*0120*/  @UP1 ULEA UR6, UP3, UR16, UR6, 0x2 ;  /* 0x0000000610061291 */ /* 0x000fe4000f86103f */
[----:B------:R-:W-:Y:S02]  /*0130*/  @UP0 ULEA.HI.X UR5, UR16, UR5, UR17, 0x2, UP2 ;  /* 0x0000000510050291 */ /* 0x000fe400090f1411 */
[----:B------:R-:W-:Y:S01]  /*0140*/  @UP1 ULEA.HI.X UR7, UR16, UR7, UR17, 0x2, UP3 ;  /* 0x0000000710071291 */ /* 0x000fe200098f1411 */
[----:B------:R-:W-:Y:S01]  /*0150*/  MOV R2, UR4 ;  /* 0x0000000400027c02 */ /* 0x000fe20008000f00 */
[----:B------:R-:W-:Y:S01]  /*0160*/  ULDC.64 UR26, c[0x0][0x278] ;  /* 0x00009e00001a7ab9 */ /* 0x000fe20000000a00 */
[----:B------:R-:W-:Y:S01]  /*0170*/  MOV R4, UR6 ;  /* 0x0000000600047c02 */ /* 0x000fe20008000f00 */
[----:B------:R-:W-:Y:S01]  /*0180*/  IMAD.U32 R3, RZ, RZ, UR5 ;  /* 0x00000005ff037e24 */ /* 0x000fe2000f8e00ff */
[----:B------:R-:W0:Y:S01]  /*0190*/  I2F.RP R0, R9 ;  /* 0x0000000900007306 */ /* 0x000e220000209400 */
[----:B------:R-:W-:Y:S01]  /*01a0*/  MOV R5, UR7 ;  /* 0x0000000700057c02 */ /* 0x000fe20008000f00 */
[----:B------:R-:W-:-:S02]  /*01b0*/  UISETP.NE.U32.AND UP1, UPT, URZ, UR30, UPT ;  /* 0x0000001e3f00728c */ /* 0x000fc4000bf25070 */
[----:B------:R2:W3:Y:S01]  /*01c0*/  @P3 LDG.E R6, [R2.64] ;  /* 0x0000002202063981 */ /* 0x0004e2000c1e1900 */
[----:B-1----:R-:W-:Y:S02]  /*01d0*/  USHF.R.S32.HI UR38, URZ, 0x1f, UR29 ;  /* 0x0000001f3f267899 */ /* 0x002fe4000801141d */
[----:B------:R-:W-:Y:S01]  /*01e0*/  ULDC.64 UR4, c[0x0][0x260] ;  /* 0x0000980000047ab9 */ /* 0x000fe20000000a00 */
[----:B------:R1:W4:Y:S01]  /*01f0*/  @P4 LDG.E R7, [R4.64] ;  /* 0x0000002204074981 */ /* 0x000322000c1e1900 */
[----:B------:R-:W-:Y:S01]  /*0200*/  ULDC.64 UR6, c[0x0][0x1d0] ;  /* 0x0000740000067ab9 */ /* 0x000fe20000000a00 */
[----:B------:R-:W-:Y:S01]  /*0210*/  HFMA2.MMA R161, -RZ, RZ, 0, 0 ;  /* 0x00000000ffa17435 */ /* 0x000fe200000001ff */
[----:B------:R-:W-:Y:S01]  /*0220*/  UISETP.NE.U32.AND UP0, UPT, URZ, UR4, UPT ;  /* 0x000000043f00728c */ /* 0x000fe2000bf05070 */
[----:B------:R-:W-:Y:S01]  /*0230*/  MOV R162, RZ ;  /* 0x000000ff00a27202 */ /* 0x000fe20000000f00 */
[----:B------:R-:W-:Y:S01]  /*0240*/  UIMAD UR4, UR38, UR6, URZ ;  /* 0x00000006260472a4 */ /* 0x000fe2000f8e023f */
[----:B--2---:R-:W-:Y:S01]  /*0250*/  HFMA2.MMA R2, -RZ, RZ, 0, 0 ;  /* 0x00000000ff027435 */ /* 0x004fe200000001ff */
[----:B------:R-:W-:Y:S01]  /*0260*/  UISETP.NE.AND.EX UP1, UPT, URZ, UR31, UPT, UP1 ;  /* 0x0000001f3f00728c */ /* 0x000fe2000bf25310 */
[----:B0-----:R-:W0:Y:S01]  /*0270*/  MUFU.RCP R0, R0 ;  /* 0x0000000000007308 */ /* 0x001e220000001000 */
[----:B------:R-:W-:-:S02]  /*0280*/  UISETP.NE.U32.AND UP2, UPT, URZ, UR32, UPT ;  /* 0x000000203f00728c */ /* 0x000fc4000bf45070 */
[----:B------:R-:W-:Y:S02]  /*0290*/  UIMAD.WIDE.U32 UR20, UR29, UR6, URZ ;  /* 0x000000061d1472a5 */ /* 0x000fe4000f8e003f */
[----:B------:R-:W-:Y:S02]  /*02a0*/  UIMAD UR22, UR29, UR7, UR4 ;  /* 0x000000071d1672a4 */ /* 0x000fe4000f8e0204 */
[----:B------:R-:W-:Y:S02]  /*02b0*/  UISETP.NE.AND.EX UP0, UPT, URZ, UR5, UPT, UP0 ;  /* 0x000000053f00728c */ /* 0x000fe4000bf05300 */
[----:B------:R-:W-:Y:S02]  /*02c0*/  ULDC.64 UR6, c[0x0][0x190] ;  /* 0x0000640000067ab9 */ /* 0x000fe40000000a00 */
[----:B------:R-:W-:Y:S02]  /*02d0*/  UISETP.NE.AND.EX UP2, UPT, URZ, UR33, UPT, UP2 ;  /* 0x000000213f00728c */ /* 0x000fe4000bf45320 */
[----:B------:R-:W-:-:S02]  /*02e0*/  UIMAD UR5, UR38, UR8, URZ ;  /* 0x00000008260572a4 */ /* 0x000fc4000f8e023f */
[----:B------:R-:W-:Y:S01]  /*02f0*/  UIMAD UR4, UR38, UR26, URZ ;  /* 0x0000001a260472a4 */ /* 0x000fe2000f8e023f */
[----:B0-----:R-:W-:Y:S01]  /*0300*/  IADD3 R0, R0, 0xffffffe, RZ ;  /* 0x0ffffffe00007810 */ /* 0x001fe20007ffe0ff */
[----:B------:R-:W-:Y:S02]  /*0310*/  UIMAD UR15, UR38, UR6, URZ ;  /* 0x00000006260f72a4 */ /* 0x000fe4000f8e023f */
[----:B------:R-:W-:Y:S01]  /*0320*/  UIMAD.WIDE.U32 UR18, UR29, UR8, URZ ;  /* 0x000000081d1272a5 */ /* 0x000fe2000f8e003f */
[----:B------:R-:W0:Y:S01]  /*0330*/  F2I.FTZ.U32.TRUNC.NTZ R3, R0 ;  /* 0x0000000000037305 */ /* 0x000e22000021f000 */
[----:B------:R-:W-:Y:S02]  /*0340*/  UIMAD UR24, UR29, UR9, UR5 ;  /* 0x000000091d1872a4 */ /* 0x000fe4000f8e0205 */
[----:B------:R-:W-:Y:S02]  /*0350*/  UIMAD UR27, UR29, UR27, UR4 ;  /* 0x0000001b1d1b72a4 */ /* 0x000fe4000f8e0204 */
[----:B------:R-:W-:-:S02]  /*0360*/  UMOV UR8, URZ ;  /* 0x0000003f00087c82 */ /* 0x000fc40008000000 */
[----:B------:R-:W-:Y:S02]  /*0370*/  UIMAD.WIDE.U32 UR4, UR29, UR6, URZ ;  /* 0x000000061d0472a5 */ /* 0x000fe4000f8e003f */
[----:B------:R-:W-:Y:S02]  /*0380*/  UIMAD UR15, UR29, UR7, UR15 ;  /* 0x000000071d0f72a4 */ /* 0x000fe4000f8e020f */
[----:B------:R-:W-:Y:S02]  /*0390*/  @UP1 ULEA UR8, UP3, UR16, UR30, 0x2 ;  /* 0x0000001e10081291 */ /* 0x000fe4000f86103f */
[----:B------:R-:W-:Y:S02]  /*03a0*/  ULDC.64 UR6, c[0x0][0x1b0] ;  /* 0x00006c0000067ab9 */ /* 0x000fe40000000a00 */
[----:B------:R-:W-:Y:S01]  /*03b0*/  UIMAD UR14, UR38, UR6, URZ ;  /* 0x00000006260e72a4 */ /* 0x000fe2000f8e023f */
[----:B0-----:R-:W-:Y:S01]  /*03c0*/  IMAD.MOV R0, RZ, RZ, -R3 ;  /* 0x000000ffff007224 */ /* 0x001fe200078e0a03 */
[----:B------:R-:W-:-:S02]  /*03d0*/  UIMAD.WIDE.U32 UR10, UR29, UR6, URZ ;  /* 0x000000061d0a72a5 */ /* 0x000fc4000f8e003f */
[----:B------:R-:W-:Y:S01]  /*03e0*/  UMOV UR9, URZ ;  /* 0x0000003f00097c82 */ /* 0x000fe20008000000 */
[----:B-1----:R-:W-:Y:S01]  /*03f0*/  IMAD R5, R0, R9, RZ ;  /* 0x0000000900057224 */ /* 0x002fe200078e02ff */
[----:B------:R-:W-:Y:S01]  /*0400*/  IABS R0, UR16 ;  /* 0x0000001000007c13 */ /* 0x000fe20008000000 */
[----:B------:R-:W-:Y:S01]  /*0410*/  @UP1 ULEA.HI.X UR9, UR16, UR31, UR17, 0x2, UP3 ;  /* 0x0000001f10091291 */ /* 0x000fe200098f1411 */
[----:B------:R-:W-:Y:S01]  /*0420*/  MOV R4, UR10 ;  /* 0x0000000a00047c02 */ /* 0x000fe20008000f00 */
[----:B------:R-:W-:Y:S01]  /*0430*/  IMAD.HI.U32 R2, R3, R5, R2 ;  /* 0x0000000503027227 */ /* 0x000fe200078e0002 */
[----:B------:R-:W-:Y:S01]  /*0440*/  UMOV UR6, URZ ;  /* 0x0000003f00067c82 */ /* 0x000fe20008000000 */
[----:B------:R-:W-:Y:S01]  /*0450*/  MOV R3, UR5 ;  /* 0x0000000500037c02 */ /* 0x000fe20008000f00 */
[----:B------:R-:W-:Y:S01]  /*0460*/  @UP2 ULEA UR6, UP1, UR16, UR32, 0x2 ;  /* 0x0000002010062291 */ /* 0x000fe2000f82103f */
[----:B------:R-:W-:Y:S01]  /*0470*/  MOV R5, UR11 ;  /* 0x0000000b00057c02 */ /* 0x000fe20008000f00 */
[----:B------:R-:W-:Y:S01]  /*0480*/  UIMAD UR14, UR29, UR7, UR14 ;  /* 0x000000071d0e72a4 */ /* 0x000fe2000f8e020e */
[----:B------:R-:W-:Y:S01]  /*0490*/  IMAD.HI.U32 R164, R2, R0, RZ ;  /* 0x0000000002a47227 */ /* 0x000fe200078e00ff */
[----:B------:R-:W-:-:S02]  /*04a0*/  UIADD3 UR21, UR21, UR22, URZ ;  /* 0x0000001615157290 */ /* 0x000fc4000fffe03f */
[----:B------:R-:W-:Y:S02]  /*04b0*/  UMOV UR7, URZ ;  /* 0x0000003f00077c82 */ /* 0x000fe40008000000 */
[----:B------:R-:W-:Y:S01]  /*04c0*/  IADD3 R2, -R164, RZ, RZ ;  /* 0x000000ffa4027210 */ /* 0x000fe20007ffe1ff */
[----:B------:R-:W-:Y:S02]  /*04d0*/  @UP2 ULEA.HI.X UR7, UR16, UR33, UR17, 0x2, UP1 ;  /* 0x0000002110072291 */ /* 0x000fe400088f1411 */
[----:B------:R-:W-:Y:S02]  /*04e0*/  ULDC.64 UR30, c[0x0][0x1d8] ;  /* 0x00007600001e7ab9 */ /* 0x000fe40000000a00 */
[----:B------:R-:W-:Y:S01]  /*04f0*/  ULDC.64 UR32, c[0x0][0x1e8] ;  /* 0x00007a0000207ab9 */ /* 0x000fe20000000a00 */
[----:B------:R-:W-:Y:S01]  /*0500*/  IMAD R0, R9, R2, R0 ;  /* 0x0000000209007224 */ /* 0x000fe200078e0200 */
[----:B------:R-:W-:Y:S01]  /*0510*/  UIMAD UR22, UR17, UR32, URZ ;  /* 0x00000020111672a4 */ /* 0x000fe2000f8e023f */
[----:B------:R-:W-:Y:S01]  /*0520*/  MOV R2, UR4 ;  /* 0x0000000400027c02 */ /* 0x000fe20008000f00 */
[----:B------:R-:W-:-:S02]  /*0530*/  UIMAD.WIDE.U32 UR12, UR29, UR26, URZ ;  /* 0x0000001a1d0c72a5 */ /* 0x000fc4000f8e003f */
[----:B------:R-:W-:Y:S01]  /*0540*/  UIMAD UR23, UR17, UR30, URZ ;  /* 0x0000001e111772a4 */ /* 0x000fe2000f8e023f */
[----:B------:R-:W-:Y:S01]  /*0550*/  ISETP.GT.U32.AND P1, PT, R9, R0, PT ;  /* 0x000000000900720c */ /* 0x000fe20003f24070 */
[----:B------:R-:W-:Y:S02]  /*0560*/  UIMAD.WIDE.U32 UR20, UR16, UR30, UR20 ;  /* 0x0000001e101472a5 */ /* 0x000fe4000f8e0014 */
[----:B------:R-:W-:Y:S02]  /*0570*/  ULDC UR26, c[0x0][0x174] ;  /* 0x00005d00001a7ab9 */ /* 0x000fe40000000800 */
[----:B------:R-:W-:Y:S02]  /*0580*/  UIADD3 UR19, UR19, UR24, URZ ;  /* 0x0000001813137290 */ /* 0x000fe4000fffe03f */
[----:B------:R-:W-:Y:S02]  /*0590*/  UIMAD UR30, UR16, UR33, UR22 ;  /* 0x00000021101e72a4 */ /* 0x000fe4000f8e0216 */
[----:B------:R-:W-:-:S02]  /*05a0*/  ULEA UR33, UR26, 0xfffffc00, 0xa ;  /* 0xfffffc001a217891 */ /* 0x000fc4000f8e503f */
[----:B------:R-:W-:Y:S02]  /*05b0*/  UIMAD.WIDE.U32 UR18, UR16, UR32, UR18 ;  /* 0x00000020101272a5 */ /* 0x000fe4000f8e0012 */
[----:B------:R-:W-:Y:S01]  /*05c0*/  UIADD3 UR13, UR13, UR27, URZ ;  /* 0x0000001b0d0d7290 */ /* 0x000fe2000fffe03f */
[----:B------:R-:W-:Y:S01]  /*05d0*/  @!P1 IMAD.IADD R0, R0, 0x1, -R9 ;  /* 0x0000000100009824 */ /* 0x000fe200078e0a09 */
[----:B------:R-:W-:Y:S01]  /*05e0*/  UIMAD UR28, UR16, UR31, UR23 ;  /* 0x0000001f101c72a4 */ /* 0x000fe2000f8e0217 */
[----:B------:R-:W-:Y:S01]  /*05f0*/  @!P1 IADD3 R164, R164, 0x1, RZ ;  /* 0x00000001a4a49810 */ /* 0x000fe20007ffe0ff */
[----:B------:R-:W-:Y:S01]  /*0600*/  USHF.R.S32.HI UR32, URZ, 0x1f, UR33 ;  /* 0x0000001f3f207899 */ /* 0x000fe20008011421 */
[----:B------:R-:W-:Y:S01]  /*0610*/  ISETP.NE.AND P1, PT, RZ, c[0x0][0x178], PT ;  /* 0x00005e00ff007a0c */ /* 0x000fe20003f25270 */
[----:B------:R-:W-:Y:S01]  /*0620*/  UIADD3 UR27, UP1, UR33, UR20, URZ ;  /* 0x00000014211b7290 */ /* 0x000fe2000ff3e03f */
[----:B------:R-:W-:Y:S01]  /*0630*/  ISETP.GE.U32.AND P0, PT, R0, R9, PT ;  /* 0x000000090000720c */ /* 0x000fe20003f06070 */
[----:B------:R-:W-:-:S02]  /*0640*/  ULDC.64 UR24, c[0x0][0x280] ;  /* 0x0000a00000187ab9 */ /* 0x000fc40000000a00 */
[----:B------:R-:W-:Y:S02]  /*0650*/  ULDC.64 UR22, c[0x0][0x240] ;  /* 0x0000900000167ab9 */ /* 0x000fe40000000a00 */
[----:B------:R-:W-:Y:S02]  /*0660*/  UIADD3.X UR21, UR32, UR21, UR28, UP1, !UPT ;  /* 0x0000001520157290 */ /* 0x000fe40008ffe41c */
[----:B------:R-:W-:Y:S02]  /*0670*/  UIMAD UR31, UR17, UR24, URZ ;  /* 0x00000018111f72a4 */ /* 0x000fe4000f8e023f */
[----:B------:R-:W-:Y:S02]  /*0680*/  ULEA UR20, UP1, UR27, UR22, 0x2 ;  /* 0x000000161b147291 */ /* 0x000fe4000f82103f */
[----:B------:R-:W-:Y:S02]  /*0690*/  UIMAD UR31, UR16, UR25, UR31 ;  /* 0x00000019101f72a4 */ /* 0x000fe4000f8e021f */
[----:B------:R-:W-:Y:S01]  /*06a0*/  ULEA.HI.X UR23, UR27, UR23, UR21, 0x2, UP1 ;  /* 0x000000171b177291 */ /* 0x000fe200088f1415 */
[----:B------:R-:W-:Y:S01]  /*06b0*/  @P0 IADD3 R164, R164, 0x1, RZ ;  /* 0x00000001a4a40810 */ /* 0x000fe20007ffe0ff */
[----:B------:R-:W-:-:S02]  /*06c0*/  ULDC UR22, c[0x0][0x178] ;  /* 0x00005e0000167ab9 */ /* 0x000fc40000000800 */
[----:B------:R-:W-:Y:S02]  /*06d0*/  UIADD3 UR25, UP1, UR33, UR18, URZ ;  /* 0x0000001221197290 */ /* 0x000fe4000ff3e03f */
[----:B------:R-:W-:Y:S02]  /*06e0*/  ULOP3.LUT UR18, UR16, UR22, URZ, 0x3c, !UPT ;  /* 0x0000001610127292 */ /* 0x000fe4000f8e3c3f */
[----:B------:R-:W-:Y:S02]  /*06f0*/  ULDC.64 UR36, c[0x0][0x248] ;  /* 0x0000920000247ab9 */ /* 0x000fe40000000a00 */
[----:B------:R-:W-:Y:S02]  /*0700*/  UIADD3.X UR19, UR32, UR19, UR30, UP1, !UPT ;  /* 0x0000001320137290 */ /* 0x000fe40008ffe41e */
[----:B------:R-:W-:Y:S01]  /*0710*/  ISETP.LE.AND P2, PT, RZ, UR18, PT ;  /* 0x00000012ff007c0c */ /* 0x000fe2000bf43270 */
[----:B------:R-:W-:Y:S02]  /*0720*/  ULEA UR21, UP1, UR25, UR36, 0x2 ;  /* 0x0000002419157291 */ /* 0x000fe4000f82103f */
[----:B------:R-:W-:-:S02]  /*0730*/  UIMAD.WIDE.U32 UR12, UR16, UR24, UR12 ;  /* 0x00000018100c72a5 */ /* 0x000fc4000f8e000c */
[----:B------:R-:W-:Y:S02]  /*0740*/  ULEA.HI.X UR25, UR25, UR37, UR19, 0x2, UP1 ;  /* 0x0000002519197291 */ /* 0x000fe400088f1413 */
[----:B------:R-:W-:Y:S02]  /*0750*/  UIADD3 UR24, UP1, UR33, UR12, URZ ;  /* 0x0000000c21187290 */ /* 0x000fe4000ff3e03f */
[----:B------:R-:W-:Y:S02]  /*0760*/  UIADD3 UR15, UR5, UR15, URZ ;  /* 0x0000000f050f7290 */ /* 0x000fe4000fffe03f */
[----:B------:R-:W-:Y:S02]  /*0770*/  UIADD3 UR14, UR11, UR14, URZ ;  /* 0x0000000e0b0e7290 */ /* 0x000fe4000fffe03f */
[----:B------:R-:W-:Y:S01]  /*0780*/  @!P2 IMAD.MOV R164, RZ, RZ, -R164 ;  /* 0x000000ffffa4a224 */ /* 0x000fe200078e0aa4 */
[----:B------:R-:W-:Y:S01]  /*0790*/  @!P1 LOP3.LUT R164, RZ, c[0x0][0x178], RZ, 0x33, !PT ;  /* 0x00005e00ffa49a12 */ /* 0x000fe200078e33ff */
[----:B------:R-:W-:Y:S01]  /*07a0*/  ULDC.64 UR36, c[0x0][0x308] ;  /* 0x0000c20000247ab9 */ /* 0x000fe20000000a00 */
[----:B------:R-:W-:Y:S01]  /*07b0*/  IMAD.U32 R3, RZ, RZ, UR15 ;  /* 0x0000000fff037e24 */ /* 0x000fe2000f8e00ff */
[----:B------:R-:W-:Y:S01]  /*07c0*/  UIADD3.X UR12, UR32, UR13, UR31, UP1, !UPT ;  /* 0x0000000d200c7290 */ /* 0x000fe20008ffe41f */
[----:B------:R-:W-:Y:S01]  /*07d0*/  SHF.R.S32.HI R163, RZ, 0x1f, R164 ;  /* 0x0000001fffa37819 */ /* 0x000fe200000114a4 */
[----:B------:R-:W-:Y:S01]  /*07e0*/  ULEA UR22, UP1, UR24, UR36, 0x2 ;  /* 0x0000002418167291 */ /* 0x000fe2000f82103f */
[----:B------:R-:W-:Y:S01]  /*07f0*/  MOV R5, UR14 ;  /* 0x0000000e00057c02 */ /* 0x000fe20008000f00 */
[----:B------:R-:W-:Y:S01]  /*0800*/  IMAD.WIDE.U32 R2, R164, c[0x0][0x1a8], R2 ;  /* 0x00006a00a4027a25 */ /* 0x000fe200078e0002 */
[----:B------:R-:W-:-:S02]  /*0810*/  ULDC UR14, c[0x0][0x16c] ;  /* 0x00005b00000e7ab9 */ /* 0x000fc40000000800 */
[----:B------:R-:W-:Y:S01]  /*0820*/  ULEA.HI.X UR24, UR24, UR37, UR12, 0x2, UP1 ;  /* 0x0000002518187291 */ /* 0x000fe200088f140c */
[C---:B------:R-:W-:Y:S01]  /*0830*/  IMAD R9, R163.reuse, c[0x0][0x1a8], RZ ;  /* 0x00006a00a3097a24 */ /* 0x040fe200078e02ff */
[----:B------:R-:W-:Y:S01]  /*0840*/  UISETP.GE.AND UP1, UPT, UR26, 0x1, UPT ;  /* 0x000000011a00788c */ /* 0x000fe2000bf26270 */
[----:B------:R-:W-:Y:S01]  /*0850*/  IMAD R11, R163, c[0x0][0x1c8], RZ ;  /* 0x00007200a30b7a24 */ /* 0x000fe200078e02ff */
[----:B------:R-:W-:Y:S01]  /*0860*/  ULDC UR12, c[0x0][0x164] ;  /* 0x00005900000c7ab9 */ /* 0x000fe20000000800 */
[C---:B------:R-:W-:Y:S01]  /*0870*/  IMAD R9, R164.reuse, c[0x0][0x1ac], R9 ;  /* 0x00006b00a4097a24 */ /* 0x040fe200078e0209 */
[----:B------:R-:W-:Y:S01]  /*0880*/  @UP0 UIMAD UR12, UR29, UR12, UR16 ;  /* 0x0000000c1d0c02a4 */ /* 0x000fe2000f8e0210 */
[----:B------:R-:W-:Y:S01]  /*0890*/  IMAD.WIDE.U32 R4, R164, c[0x0][0x1c8], R4 ;  /* 0x00007200a4047a25 */ /* 0x000fe200078e0004 */
[----:B------:R-:W-:Y:S01]  /*08a0*/  IADD3 R158, P0, R2, UR33, RZ ;  /* 0x00000021029e7c10 */ /* 0x000fe2000ff1e0ff */
[----:B------:R-:W-:Y:S01]  /*08b0*/  ULDC.64 UR10, c[0x0][0x260] ;  /* 0x00009800000a7ab9 */ /* 0x000fe20000000a00 */
[----:B------:R-:W-:Y:S01]  /*08c0*/  IADD3 R9, R3, R9, RZ ;  /* 0x0000000903097210 */ /* 0x000fe20007ffe0ff */
[----:B------:R-:W-:Y:S01]  /*08d0*/  IMAD R11, R164, c[0x0][0x1cc], R11 ;  /* 0x00007300a40b7a24 */ /* 0x000fe200078e020b */
[----:B------:R-:W-:Y:S01]  /*08e0*/  @UP0 UIMAD UR12, UR12, UR26, URZ ;  /* 0x0000001a0c0c02a4 */ /* 0x000fe2000f8e023f */
[----:B------:R-:W-:Y:S01]  /*08f0*/  IADD3 R156, P2, R4, UR33, RZ ;  /* 0x00000021049c7c10 */ /* 0x000fe2000ff5e0ff */
[----:B------:R-:W-:Y:S01]  /*0900*/  @UP0 UMOV UR13, 0x8 ;  /* 0x00000008000d0882 */ /* 0x000fe20000000000 */
[----:B------:R-:W-:Y:S01]  /*0910*/  IMAD.IADD R3, R5, 0x1, R11 ;  /* 0x0000000105037824 */ /* 0x000fe200078e020b */
[----:B------:R-:W-:Y:S01]  /*0920*/  IADD3.X R5, R9, UR32, RZ, P0, !PT ;  /* 0x0000002009057c10 */ /* 0x000fe200087fe4ff */
[----:B------:R-:W-:Y:S01]  /*0930*/  @UP0 UIMAD UR12, UR12, UR14, URZ ;  /* 0x0000000e0c0c02a4 */ /* 0x000fe2000f8e023f */
[----:B------:R-:W-:Y:S01]  /*0940*/  PLOP3.LUT P0, PT, PT, PT, UP1, 0x80, 0x0 ;  /* 0x000000000000781c */ /* 0x000fe20003f0f018 */
[----:B------:R-:W-:Y:S01]  /*0950*/  UMOV UR4, URZ ;  /* 0x0000003f00047c82 */ /* 0x000fe20008000000 */
[C---:B------:R-:W-:Y:S01]  /*0960*/  LEA R159, P1, R158.reuse, c[0x0][0x228], 0x2 ;  /* 0x00008a009e9f7a11 */ /* 0x040fe200078210ff */
[----:B------:R-:W-:Y:S01]  /*0970*/  @UP0 UIMAD.WIDE UR10, UR12, UR13, UR10 ;  /* 0x0000000d0c0a02a5 */ /* 0x000fe2000f8e020a */
[----:B------:R-:W-:Y:S01]  /*0980*/  IADD3.X R3, R3, UR32, RZ, P2, !PT ;  /* 0x0000002003037c10 */ /* 0x000fe200097fe4ff */
[----:B------:R-:W-:Y:S01]  /*0990*/  UMOV UR5, URZ ;  /* 0x0000003f00057c82 */ /* 0x000fe20008000000 */
[----:B------:R-:W-:Y:S01]  /*09a0*/  LEA.HI.X R158, R158, c[0x0][0x22c], R5, 0x2, P1 ;  /* 0x00008b009e9e7a11 */ /* 0x000fe200008f1405 */
[----:B------:R-:W-:-:S02]  /*09b0*/  UMOV UR12, UR8 ;  /* 0x00000008000c7c82 */ /* 0x000fc40008000000 */
[----:B------:R-:W-:Y:S02]  /*09c0*/  UMOV UR13, UR9 ;  /* 0x00000009000d7c82 */ /* 0x000fe40008000000 */
[----:B------:R-:W-:Y:S02]  /*09d0*/  UMOV UR14, UR6 ;  /* 0x00000006000e7c82 */ /* 0x000fe40008000000 */
[----:B------:R-:W-:Y:S02]  /*09e0*/  UMOV UR15, UR7 ;  /* 0x00000007000f7c82 */ /* 0x000fe40008000000 */
[----:B------:R-:W-:Y:S02]  /*09f0*/  @!UP0 UMOV UR10, URZ ;  /* 0x0000003f000a8c82 */ /* 0x000fe40008000000 */
[----:B------:R-:W-:Y:S01]  /*0a00*/  @!UP0 UMOV UR11, URZ ;  /* 0x0000003f000b8c82 */ /* 0x000fe20008000000 */
[----:B---3--:R0:W1:Y:S01]  /*0a10*/  @P3 R2UR UR4, R6 ;  /* 0x00000000060433c2 */ /* 0x00806200000e0000 */
[----:B------:R-:W-:-:S04]  /*0a20*/  LEA R157, P3, R156, c[0x0][0x230], 0x2 ;  /* 0x00008c009c9d7a11 */ /* 0x000fc800078610ff */
[----:B------:R-:W-:-:S03]  /*0a30*/  LEA.HI.X R156, R156, c[0x0][0x234], R3, 0x2, P3 ;  /* 0x00008d009c9c7a11 */ /* 0x000fc600018f1403 */
[----:B----4-:R0:W2:Y:S01]  /*0a40*/  @P4 R2UR UR5, R7 ;  /* 0x00000000070543c2 */ /* 0x0100a200000e0000 */
[----:B------:R-:W-:Y:S05]  /*0a50*/  @!P0 BRA `(.L_x_3366) ;  /* 0x000094b000008947 */ /* 0x000fea0003800000 */
[----:B------:R-:W3:Y:S01]  /*0a60*/  S2R R160, SR_TID.X ;  /* 0x0000000000a07919 */ /* 0x000ee20000002100 */
[----:B------:R-:W-:Y:S01]  /*0a70*/  MOV R162, RZ ;  /* 0x000000ff00a27202 */ /* 0x000fe20000000f00 */
[----:B------:R-:W-:Y:S01]  /*0a80*/  UMOV UR18, UR20 ;  /* 0x0000001400127c82 */ /* 0x000fe20008000000 */
[----:B------:R-:W-:Y:S01]  /*0a90*/  MOV R161, RZ ;  /* 0x000000ff00a17202 */ /* 0x000fe20000000f00 */
[----:B------:R-:W4:Y:S01]  /*0aa0*/  S2R R155, SR_LANEID ;  /* 0x00000000009b7919 */ /* 0x000f220000000000 */
[----:B------:R-:W-:Y:S02]  /*0ab0*/  UMOV UR19, UR23 ;  /* 0x0000001700137c82 */ /* 0x000fe40008000000 */
[----:B------:R-:W-:Y:S02]  /*0ac0*/  UMOV UR20, UR21 ;  /* 0x0000001500147c82 */ /* 0x000fe40008000000 */
[----:B------:R-:W-:-:S02]  /*0ad0*/  UMOV UR21, UR25 ;  /* 0x0000001900157c82 */ /* 0x000fc40008000000 */
[----:B------:R-:W-:Y:S02]  /*0ae0*/  UMOV UR23, UR24 ;  /* 0x0000001800177c82 */ /* 0x000fe40008000000 */
[----:B------:R-:W-:Y:S01]  /*0af0*/  UMOV UR6, URZ ;  /* 0x0000003f00067c82 */ /* 0x000fe20008000000 */
[C---:B---3--:R-:W-:Y:S01]  /*0b00*/  IMAD.SHL.U32 R0, R160.reuse, 0x10, RZ ;  /* 0x00000010a0007824 */ /* 0x048fe200078e00ff */
[----:B------:R-:W-:Y:S02]  /*0b10*/  SHF.R.S32.HI R3, RZ, 0x1f, R160 ;  /* 0x0000001fff037819 */ /* 0x000fe400000114a0 */
[----:B------:R-:W-:Y:S02]  /*0b20*/  LOP3.LUT R154, R160, 0x1f, RZ, 0xc0, !PT ;  /* 0x0000001fa09a7812 */ /* 0x000fe400078ec0ff */
[----:B------:R-:W-:Y:S02]  /*0b30*/  LOP3.LUT R121, R0, 0xfffffe00, RZ, 0xc0, !PT ;  /* 0xfffffe0000797812 */ /* 0x000fe400078ec0ff */
[----:B------:R-:W-:-:S02]  /*0b40*/  LEA.HI R3, R3, R160, RZ, 0x5 ;  /* 0x000000a003037211 */ /* 0x000fc400078f28ff */
[----:B------:R-:W-:Y:S02]  /*0b50*/  LOP3.LUT R120, R121, 0x1f, R160, 0xf8, !PT ;  /* 0x0000001f79787812 */ /* 0x000fe400078ef8a0 */
[----:B------:R-:W-:Y:S02]  /*0b60*/  SHF.R.S32.HI R153, RZ, 0x5, R3 ;  /* 0x00000005ff997819 */ /* 0x000fe40000011403 */
[----:B------:R-:W-:Y:S02]  /*0b70*/  SHF.R.S32.HI R121, RZ, 0x1f, R120 ;  /* 0x0000001fff797819 */ /* 0x000fe40000011478 */
        /* <DEDUP_REMOVED lines=15> */
.L_x_3425:
[----:B------:R-:W-:Y:S01]  /*0c70*/  ULDC UR24, c[0x0][0x174] ;  /* 0x00005d0000187ab9 */ /* 0x000fe20000000800 */
[----:B------:R-:W-:Y:S01]  /*0c80*/  BAR.SYNC.DEFER_BLOCKING 0x0 ;  /* 0x0000000000007b1d */ /* 0x000fe20000010000 */
[----:B------:R-:W-:Y:S01]  /*0c90*/  UIADD3 UR24, -UR6, UR24, URZ ;  /* 0x0000001806187290 */ /* 0x000fe2000fffe13f */
[C---:B------:R-:W-:Y:S01]  /*0ca0*/  LEA R2, P3, R120.reuse, UR18, 0x2 ;  /* 0x0000001278027c11 */ /* 0x040fe2000f8610ff */
[----:B------:R-:W-:Y:S01]  /*0cb0*/  IMAD.MOV.U32 R0, RZ, RZ, RZ ;  /* 0x000000ffff007224 */ /* 0x000fe200078e00ff */
[----:B------:R-:W-:Y:S01]  /*0cc0*/  CS2R R4, SRZ ;  /* 0x0000000000047805 */ /* 0x000fe2000001ff00 */
[----:B------:R-:W-:Y:S01]  /*0cd0*/  ULEA UR25, UR24, 0xfffffc00, 0xa ;  /* 0xfffffc0018197891 */ /* 0x000fe2000f8e503f */
[C---:B------:R-:W-:Y:S01]  /*0ce0*/  LEA.HI.X R3, R120.reuse, UR19, R121, 0x2, P3 ;  /* 0x0000001378037c11 */ /* 0x040fe200098f1479 */
[----:B------:R-:W-:Y:S01]  /*0cf0*/  ULDC UR7, c[0x0][0x168] ;  /* 0x00005a0000077ab9 */ /* 0x000fe20000000800 */
[----:B0-----:R-:W-:Y:S01]  /*0d00*/  CS2R R6, SRZ ;  /* 0x0000000000067805 */ /* 0x001fe2000001ff00 */
[----:B------:R-:W-:Y:S01]  /*0d10*/  UIADD3 UR7, -UR25, UR7, URZ ;  /* 0x0000000719077290 */ /* 0x000fe2000fffe13f */
[----:B------:R-:W-:Y:S01]  /*0d20*/  CS2R R8, SRZ ;  /* 0x0000000000087805 */ /* 0x000fe2000001ff00 */
[----:B------:R-:W-:Y:S01]  /*0d30*/  CS2R R10, SRZ ;  /* 0x00000000000a7805 */ /* 0x000fe2000001ff00 */
[----:B------:R-:W-:Y:S01]  /*0d40*/  CS2R R12, SRZ ;  /* 0x00000000000c7805 */ /* 0x000fe2000001ff00 */
[----:B------:R-:W-:Y:S01]  /*0d50*/  CS2R R14, SRZ ;  /* 0x00000000000e7805 */ /* 0x000fe2000001ff00 */
[----:B------:R-:W-:Y:S01]  /*0d60*/  HFMA2.MMA R19, -RZ, RZ, 0, 0 ;  /* 0x00000000ff137435 */ /* 0x000fe200000001ff */
[----:B------:R-:W-:Y:S01]  /*0d70*/  ISETP.GE.AND P2, PT, R120, UR7, PT ;  /* 0x0000000778007c0c */ /* 0x000fe2000bf46270 */
[----:B------:R-:W-:Y:S01]  /*0d80*/  CS2R R16, SRZ ;  /* 0x0000000000107805 */ /* 0x000fe2000001ff00 */
[----:B------:R-:W-:Y:S01]  /*0d90*/  ISETP.GE.AND P1, PT, R152, UR7, PT ;  /* 0x0000000798007c0c */ /* 0x000fe2000bf26270 */
[----:B------:R-:W-:Y:S01]  /*0da0*/  ULDC.64 UR30, c[0x0][0x1f0] ;  /* 0x00007c00001e7ab9 */ /* 0x000fe20000000a00 */
[----:B------:R-:W-:Y:S01]  /*0db0*/  ISETP.GE.AND P0, PT, R151, UR7, PT ;  /* 0x0000000797007c0c */ /* 0x000fe2000bf06270 */
[----:B------:R-:W-:Y:S01]  /*0dc0*/  ULDC.64 UR36, c[0x0][0x200] ;  /* 0x0000800000247ab9 */ /* 0x000fe20000000a00 */
[----:B------:R-:W-:-:S02]  /*0dd0*/  ISETP.GE.AND P4, PT, R150, UR7, PT ;  /* 0x0000000796007c0c */ /* 0x000fc4000bf86270 */
[----:B------:R-:W-:Y:S02]  /*0de0*/  ISETP.GE.AND P6, PT, R149, UR7, PT ;  /* 0x0000000795007c0c */ /* 0x000fe4000bfc6270 */
[----:B------:R-:W-:Y:S02]  /*0df0*/  ISETP.GE.AND P5, PT, R148, UR7, PT ;  /* 0x0000000794007c0c */ /* 0x000fe4000bfa6270 */
[----:B------:R-:W-:Y:S01]  /*0e00*/  ISETP.GE.AND P3, PT, R147, UR7, PT ;  /* 0x0000000793007c0c */ /* 0x000fe2000bf66270 */
[----:B------:R0:W3:Y:S01]  /*0e10*/  @!P2 LDG.E R0, [R2.64] ;  /* 0x000000220200a981 */ /* 0x0000e2000c1e1900 */
[----:B------:R-:W-:-:S03]  /*0e20*/  ISETP.GE.AND P2, PT, R146, UR7, PT ;  /* 0x0000000792007c0c */ /* 0x000fc6000bf46270 */
[----:B------:R0:W4:Y:S01]  /*0e30*/  @!P1 LDG.E R5, [R2.64+0x80] ;  /* 0x0000802202059981 */ /* 0x000122000c1e1900 */
        /* <DEDUP_REMOVED lines=26> */
[----:B------:R-:W-:Y:S01]  /*0fe0*/  ISETP.GE.AND P1, PT, R152, UR7, PT ;  /* 0x0000000798007c0c */ /* 0x000fe2000bf26270 */
[----:B------:R-:W-:Y:S01]  /*0ff0*/  IMAD.IADD R18, R136, 0x1, R155 ;  /* 0x0000000188127824 */ /* 0x000fe200078e029b */
[----:B------:R-:W-:Y:S02]  /*1000*/  SHF.L.U64.HI R111, R120, 0x2, R121 ;  /* 0x00000002786f7819 */ /* 0x000fe40000010279 */
[----:B0-----:R-:W-:-:S02]  /*1010*/  IADD3 R2, P0, R109, UR20, RZ ;  /* 0x000000146d027c10 */ /* 0x001fc4000ff1e0ff */
[C---:B------:R-:W-:Y:S02]  /*1020*/  IADD3 R21, R18.reuse, 0x20, RZ ;  /* 0x0000002012157810 */ /* 0x040fe40007ffe0ff */
[C---:B------:R-:W-:Y:S02]  /*1030*/  IADD3 R23, R18.reuse, 0x40, RZ ;  /* 0x0000004012177810 */ /* 0x040fe40007ffe0ff */
[C---:B------:R-:W-:Y:S02]  /*1040*/  IADD3 R25, R18.reuse, 0x60, RZ ;  /* 0x0000006012197810 */ /* 0x040fe40007ffe0ff */
[C---:B------:R-:W-:Y:S02]  /*1050*/  LEA.HI.SX32 R135, R18.reuse, R18, 0x1b ;  /* 0x0000001212877211 */ /* 0x040fe400078fdaff */
[C---:B------:R-:W-:Y:S02]  /*1060*/  IADD3 R27, R18.reuse, 0x80, RZ ;  /* 0x00000080121b7810 */ /* 0x040fe40007ffe0ff */
[----:B------:R-:W-:-:S02]  /*1070*/  IADD3 R29, R18, 0xa0, RZ ;  /* 0x000000a0121d7810 */ /* 0x000fc40007ffe0ff */
[-C--:B------:R-:W-:Y:S02]  /*1080*/  LEA.HI.SX32 R21, R21, R18.reuse, 0x1b ;  /* 0x0000001215157211 */ /* 0x080fe400078fdaff */
[-C--:B------:R-:W-:Y:S02]  /*1090*/  LEA.HI.SX32 R23, R23, R18.reuse, 0x1b ;  /* 0x0000001217177211 */ /* 0x080fe400078fdaff */
[C---:B------:R-:W-:Y:S02]  /*10a0*/  IADD3 R31, R18.reuse, 0xc0, RZ ;  /* 0x000000c0121f7810 */ /* 0x040fe40007ffe0ff */
[C---:B------:R-:W-:Y:S01]  /*10b0*/  IADD3 R3, R18.reuse, 0xe0, RZ ;  /* 0x000000e012037810 */ /* 0x040fe20007ffe0ff */
[----:B------:R-:W-:Y:S01]  /*10c0*/  IMAD.SHL.U32 R133, R23, 0x4, RZ ;  /* 0x0000000417857824 */ /* 0x000fe200078e00ff */
[----:B------:R-:W-:Y:S02]  /*10d0*/  IADD3 R33, R18, 0x100, RZ ;  /* 0x0000010012217810 */ /* 0x000fe40007ffe0ff */
[----:B------:R-:W-:-:S02]  /*10e0*/  LEA.HI.SX32 R25, R25, R18, 0x1b ;  /* 0x0000001219197211 */ /* 0x000fc400078fdaff */
[----:B------:R-:W-:Y:S02]  /*10f0*/  SHF.L.U32 R135, R135, 0x2, RZ ;  /* 0x0000000287877819 */ /* 0x000fe400000006ff */
[-C--:B------:R-:W-:Y:S02]  /*1100*/  LEA.HI.SX32 R27, R27, R18.reuse, 0x1b ;  /* 0x000000121b1b7211 */ /* 0x080fe400078fdaff */
[----:B------:R-:W-:Y:S02]  /*1110*/  LEA.HI.SX32 R29, R29, R18, 0x1b ;  /* 0x000000121d1d7211 */ /* 0x000fe400078fdaff */
[C---:B------:R-:W-:Y:S02]  /*1120*/  IADD3 R35, R18.reuse, 0x120, RZ ;  /* 0x0000012012237810 */ /* 0x040fe40007ffe0ff */
[----:B------:R-:W-:Y:S01]  /*1130*/  SHF.L.U32 R134, R21, 0x2, RZ ;  /* 0x0000000215867819 */ /* 0x000fe200000006ff */
[----:B------:R-:W-:Y:S01]  /*1140*/  IMAD.SHL.U32 R126, R29, 0x4, RZ ;  /* 0x000000041d7e7824 */ /* 0x000fe200078e00ff */
[----:B------:R-:W-:-:S02]  /*1150*/  IADD3 R37, R18, 0x140, RZ ;  /* 0x0000014012257810 */ /* 0x000fc40007ffe0ff */
[C---:B------:R-:W-:Y:S02]  /*1160*/  IADD3 R39, R18.reuse, 0x160, RZ ;  /* 0x0000016012277810 */ /* 0x040fe40007ffe0ff */
[-C--:B------:R-:W-:Y:S02]  /*1170*/  LEA.HI.SX32 R31, R31, R18.reuse, 0x1b ;  /* 0x000000121f1f7211 */ /* 0x080fe400078fdaff */
[-C--:B------:R-:W-:Y:S02]  /*1180*/  LEA.HI.SX32 R3, R3, R18.reuse, 0x1b ;  /* 0x0000001203037211 */ /* 0x080fe400078fdaff */
[----:B------:R-:W-:Y:S02]  /*1190*/  LEA.HI.SX32 R33, R33, R18, 0x1b ;  /* 0x0000001221217211 */ /* 0x000fe400078fdaff */
[----:B------:R-:W-:Y:S02]  /*11a0*/  SHF.L.U32 R132, R25, 0x2, RZ ;  /* 0x0000000219847819 */ /* 0x000fe400000006ff */
[----:B------:R-:W-:Y:S01]  /*11b0*/  IADD3 R41, R18, 0x180, RZ ;  /* 0x0000018012297810 */ /* 0x000fe20007ffe0ff */
[----:B------:R-:W-:Y:S01]  /*11c0*/  IMAD.SHL.U32 R119, R33, 0x4, RZ ;  /* 0x0000000421777824 */ /* 0x000fe200078e00ff */
[----:B------:R-:W-:-:S02]  /*11d0*/  SHF.L.U32 R127, R27, 0x2, RZ ;  /* 0x000000021b7f7819 */ /* 0x000fc400000006ff */
[C---:B------:R-:W-:Y:S02]  /*11e0*/  IADD3 R43, R18.reuse, 0x1a0, RZ ;  /* 0x000001a0122b7810 */ /* 0x040fe40007ffe0ff */
[----:B------:R-:W-:Y:S02]  /*11f0*/  IADD3 R45, R18, 0x1c0, RZ ;  /* 0x000001c0122d7810 */ /* 0x000fe40007ffe0ff */
[-C--:B------:R-:W-:Y:S02]  /*1200*/  LEA.HI.SX32 R35, R35, R18.reuse, 0x1b ;  /* 0x0000001223237211 */ /* 0x080fe400078fdaff */
[-C--:B------:R-:W-:Y:S02]  /*1210*/  LEA.HI.SX32 R37, R37, R18.reuse, 0x1b ;  /* 0x0000001225257211 */ /* 0x080fe400078fdaff */
[----:B------:R-:W-:Y:S02]  /*1220*/  LEA.HI.SX32 R39, R39, R18, 0x1b ;  /* 0x0000001227277211 */ /* 0x000fe400078fdaff */
[----:B------:R-:W-:-:S02]  /*1230*/  SHF.L.U32 R125, R31, 0x2, RZ ;  /* 0x000000021f7d7819 */ /* 0x000fc400000006ff */
[----:B------:R-:W-:Y:S01]  /*1240*/  IADD3 R47, R18, 0x1e0, RZ ;  /* 0x000001e0122f7810 */ /* 0x000fe20007ffe0ff */
[----:B------:R-:W-:Y:S01]  /*1250*/  IMAD.SHL.U32 R116, R39, 0x4, RZ ;  /* 0x0000000427747824 */ /* 0x000fe200078e00ff */
[----:B------:R-:W-:Y:S02]  /*1260*/  SHF.L.U32 R124, R3, 0x2, RZ ;  /* 0x00000002037c7819 */ /* 0x000fe400000006ff */
[-C--:B------:R-:W-:Y:S02]  /*1270*/  LEA.HI.SX32 R41, R41, R18.reuse, 0x1b ;  /* 0x0000001229297211 */ /* 0x080fe400078fdaff */
[-C--:B------:R-:W-:Y:S02]  /*1280*/  LEA.HI.SX32 R43, R43, R18.reuse, 0x1b ;  /* 0x000000122b2b7211 */ /* 0x080fe400078fdaff */
[----:B------:R-:W-:Y:S02]  /*1290*/  LEA.HI.SX32 R45, R45, R18, 0x1b ;  /* 0x000000122d2d7211 */ /* 0x000fe400078fdaff */
[----:B------:R-:W-:-:S02]  /*12a0*/  SHF.L.U32 R118, R35, 0x2, RZ ;  /* 0x0000000223767819 */ /* 0x000fc400000006ff */
[----:B------:R-:W-:Y:S01]  /*12b0*/  SHF.L.U32 R117, R37, 0x2, RZ ;  /* 0x0000000225757819 */ /* 0x000fe200000006ff */
[----:B------:R-:W-:Y:S01]  /*12c0*/  IMAD.SHL.U32 R113, R45, 0x4, RZ ;  /* 0x000000042d717824 */ /* 0x000fe200078e00ff */
[----:B------:R-:W-:Y:S02]  /*12d0*/  LEA.HI.SX32 R47, R47, R18, 0x1b ;  /* 0x000000122f2f7211 */ /* 0x000fe400078fdaff */
[----:B------:R-:W-:Y:S02]  /*12e0*/  SHF.L.U32 R115, R41, 0x2, RZ ;  /* 0x0000000229737819 */ /* 0x000fe400000006ff */
[----:B------:R-:W-:Y:S02]  /*12f0*/  SHF.L.U32 R114, R43, 0x2, RZ ;  /* 0x000000022b727819 */ /* 0x000fe400000006ff */
[----:B------:R-:W-:Y:S02]  /*1300*/  SHF.L.U32 R112, R47, 0x2, RZ ;  /* 0x000000022f707819 */ /* 0x000fe400000006ff */
[----:B------:R-:W-:-:S02]  /*1310*/  IADD3.X R3, R111, UR21, RZ, P0, !PT ;  /* 0x000000156f037c10 */ /* 0x000fc400087fe4ff */
[----:B------:R-:W-:Y:S02]  /*1320*/  ISETP.GE.AND P0, PT, R151, UR7, PT ;  /* 0x0000000797007c0c */ /* 0x000fe4000bf06270 */
[----:B------:R-:W-:Y:S02]  /*1330*/  ISETP.GE.AND P4, PT, R150, UR7, PT ;  /* 0x0000000796007c0c */ /* 0x000fe4000bf86270 */
[----:B------:R-:W-:Y:S02]  /*1340*/  ISETP.GE.AND P6, PT, R149, UR7, PT ;  /* 0x0000000795007c0c */ /* 0x000fe4000bfc6270 */
[----:B------:R-:W-:Y:S02]  /*1350*/  ISETP.GE.AND P5, PT, R148, UR7, PT ;  /* 0x0000000794007c0c */ /* 0x000fe4000bfa6270 */
[----:B------:R-:W-:Y:S01]  /*1360*/  ISETP.GE.AND P3, PT, R147, UR7, PT ;  /* 0x0000000793007c0c */ /* 0x000fe2000bf66270 */
[----:B---3--:R0:W-:Y:S04]  /*1370*/  STS [R135], R0 ;  /* 0x0000000087007388 */ /* 0x0081e80000000800 */
[----:B----4-:R3:W-:Y:S04]  /*1380*/  STS [R134+0x80], R5 ;  /* 0x0000800586007388 */ /* 0x0107e80000000800 */
[----:B-----5:R4:W-:Y:S01]  /*1390*/  STS [R133+0x100], R4 ;  /* 0x0001000485007388 */ /* 0x0209e20000000800 */
[----:B0-----:R-:W-:-:S03]  /*13a0*/  IMAD.MOV.U32 R0, RZ, RZ, RZ ;  /* 0x000000ffff007224 */ /* 0x001fc600078e00ff */
[----:B--2---:R-:W-:Y:S01]  /*13b0*/  STS [R132+0x180], R7 ;  /* 0x0001800784007388 */ /* 0x004fe20000000800 */
[----:B---3--:R-:W-:-:S03]  /*13c0*/  MOV R5, RZ ;  /* 0x000000ff00057202 */ /* 0x008fc60000000f00 */
[----:B------:R0:W-:Y:S01]  /*13d0*/  STS [R127+0x200], R6 ;  /* 0x000200067f007388 */ /* 0x0001e20000000800 */
[----:B----4-:R-:W-:-:S03]  /*13e0*/  LEA R4, R155, R136, 0x4 ;  /* 0x000000889b047211 */ /* 0x010fc600078e20ff */
[----:B------:R-:W-:Y:S01]  /*13f0*/  STS [R126+0x280], R9 ;  /* 0x000280097e007388 */ /* 0x000fe20000000800 */
[----:B------:R-:W-:-:S03]  /*1400*/  LEA.HI.SX32 R4, R4, R4, 0x1b ;  /* 0x0000000404047211 */ /* 0x000fc600078fdaff */
[----:B------:R2:W-:Y:S01]  /*1410*/  STS [R125+0x300], R8 ;  /* 0x000300087d007388 */ /* 0x0005e20000000800 */
[----:B0-----:R-:W-:Y:S01]  /*1420*/  CS2R R6, SRZ ;  /* 0x0000000000067805 */ /* 0x001fe2000001ff00 */
[----:B------:R-:W-:Y:S02]  /*1430*/  IMAD.SHL.U32 R110, R4, 0x4, RZ ;  /* 0x00000004046e7824 */ /* 0x000fe400078e00ff */
[----:B------:R-:W-:Y:S04]  /*1440*/  STS [R124+0x380], R11 ;  /* 0x0003800b7c007388 */ /* 0x000fe80000000800 */
[----:B------:R0:W-:Y:S01]  /*1450*/  STS [R119+0x400], R10 ;  /* 0x0004000a77007388 */ /* 0x0001e20000000800 */
[----:B--2---:R-:W-:-:S03]  /*1460*/  CS2R R8, SRZ ;  /* 0x0000000000087805 */ /* 0x004fc6000001ff00 */
[----:B------:R-:W-:Y:S04]  /*1470*/  STS [R118+0x480], R13 ;  /* 0x0004800d76007388 */ /* 0x000fe80000000800 */
[----:B------:R2:W-:Y:S01]  /*1480*/  STS [R117+0x500], R12 ;  /* 0x0005000c75007388 */ /* 0x0005e20000000800 */
[----:B0-----:R-:W-:-:S03]  /*1490*/  CS2R R10, SRZ ;  /* 0x00000000000a7805 */ /* 0x001fc6000001ff00 */
[----:B------:R-:W-:Y:S04]  /*14a0*/  STS [R116+0x580], R15 ;  /* 0x0005800f74007388 */ /* 0x000fe80000000800 */
[----:B------:R0:W-:Y:S01]  /*14b0*/  STS [R115+0x600], R14 ;  /* 0x0006000e73007388 */ /* 0x0001e20000000800 */
[----:B--2---:R-:W-:-:S03]  /*14c0*/  CS2R R12, SRZ ;  /* 0x00000000000c7805 */ /* 0x004fc6000001ff00 */
[----:B------:R-:W-:Y:S04]  /*14d0*/  STS [R114+0x680], R17 ;  /* 0x0006801172007388 */ /* 0x000fe80000000800 */
[----:B------:R2:W-:Y:S01]  /*14e0*/  STS [R113+0x700], R16 ;  /* 0x0007001071007388 */ /* 0x0005e20000000800 */
[----:B------:R-:W-:Y:S01]  /*14f0*/  HFMA2.MMA R4, -RZ, RZ, 0, 0 ;  /* 0x00000000ff047435 */ /* 0x000fe200000001ff */
[----:B0-----:R-:W-:Y:S02]  /*1500*/  CS2R R14, SRZ ;  /* 0x00000000000e7805 */ /* 0x001fe4000001ff00 */
        /* <DEDUP_REMOVED lines=38> */
[----:B0-----:R-:W-:Y:S02]  /*1770*/  CS2R R18, SRZ ;  /* 0x0000000000127805 */ /* 0x001fe4000001ff00 */
        /* <DEDUP_REMOVED lines=9> */
[----:B------:R-:W-:-:S02]  /*1810*/  ISETP.GE.AND P1, PT, R152, UR7, PT ;  /* 0x0000000798007c0c */ /* 0x000fc4000bf26270 */
[----:B------:R-:W-:Y:S02]  /*1820*/  ISETP.GE.AND P4, PT, R150, UR7, PT ;  /* 0x0000000796007c0c */ /* 0x000fe4000bf86270 */
[----:B------:R-:W-:Y:S02]  /*1830*/  ISETP.GE.AND P6, PT, R149, UR7, PT ;  /* 0x0000000795007c0c */ /* 0x000fe4000bfc6270 */
[----:B------:R-:W-:Y:S02]  /*1840*/  ISETP.GE.AND P5, PT, R148, UR7, PT ;  /* 0x0000000794007c0c */ /* 0x000fe4000bfa6270 */
[C---:B--2---:R-:W-:Y:S02]  /*1850*/  LEA R2, P0, R120.reuse, UR22, 0x2 ;  /* 0x0000001678027c11 */ /* 0x044fe4000f8010ff */
[----:B------:R-:W-:Y:S02]  /*1860*/  ISETP.GE.AND P3, PT, R147, UR7, PT ;  /* 0x0000000793007c0c */ /* 0x000fe4000bf66270 */
[----:B------:R-:W-:-:S02]  /*1870*/  LEA.HI.X R3, R120, UR23, R121, 0x2, P0 ;  /* 0x0000001778037c11 */ /* 0x000fc400080f1479 */
[----:B------:R-:W-:Y:S01]  /*1880*/  ISETP.GE.AND P0, PT, R151, UR7, PT ;  /* 0x0000000797007c0c */ /* 0x000fe2000bf06270 */
[----:B------:R-:W-:Y:S01]  /*1890*/  HFMA2.MMA R25, -RZ, RZ, 0, 0 ;  /* 0x00000000ff197435 */ /* 0x000fe200000001ff */
[----:B------:R-:W-:Y:S01]  /*18a0*/  CS2R R22, SRZ ;  /* 0x0000000000167805 */ /* 0x000fe2000001ff00 */
[----:B---3--:R0:W-:Y:S04]  /*18b0*/  STS [R135], R0 ;  /* 0x0000000087007388 */ /* 0x0081e80000000800 */
[----:B----4-:R-:W-:Y:S04]  /*18c0*/  STS [R134+0x80], R5 ;  /* 0x0000800586007388 */ /* 0x010fe80000000800 */
[----:B-----5:R-:W-:Y:S01]  /*18d0*/  STS [R133+0x100], R6 ;  /* 0x0001000685007388 */ /* 0x020fe20000000800 */
[----:B0-----:R-:W-:-:S03]  /*18e0*/  MOV R0, RZ ;  /* 0x000000ff00007202 */ /* 0x001fc60000000f00 */
        /* <DEDUP_REMOVED lines=8> */
[----:B------:R-:W-:Y:S04]  /*1970*/  STS [R117+0x500], R14 ;  /* 0x0005000e75007388 */ /* 0x000fe80000000800 */
[----:B------:R0:W-:Y:S01]  /*1980*/  STS [R116+0x580], R15 ;  /* 0x0005800f74007388 */ /* 0x0001e20000000800 */
[----:B--2---:R-:W-:-:S03]  /*1990*/  CS2R R12, SRZ ;  /* 0x00000000000c7805 */ /* 0x004fc6000001ff00 */
[----:B------:R-:W-:Y:S04]  /*19a0*/  STS [R115+0x600], R4 ;  /* 0x0006000473007388 */ /* 0x000fe80000000800 */
[----:B------:R-:W-:Y:S01]  /*19b0*/  STS [R114+0x680], R17 ;  /* 0x0006801172007388 */ /* 0x000fe20000000800 */
[----:B0-----:R-:W-:-:S03]  /*19c0*/  CS2R R14, SRZ ;  /* 0x00000000000e7805 */ /* 0x001fc6000001ff00 */
[----:B------:R0:W-:Y:S04]  /*19d0*/  STS [R113+0x700], R16 ;  /* 0x0007001071007388 */ /* 0x0001e80000000800 */
[----:B------:R2:W-:Y:S01]  /*19e0*/  STS [R112+0x780], R19 ;  /* 0x0007801370007388 */ /* 0x0005e20000000800 */
[----:B------:R-:W-:-:S06]  /*19f0*/  NOP ;  /* 0x0000000000007918 */ /* 0x000fcc0000000000 */
[----:B------:R-:W-:Y:S01]  /*1a00*/  LDS R92, [R110] ;  /* 0x000000006e5c7984 */ /* 0x000fe20000000800 */
[----:B0-----:R-:W-:-:S03]  /*1a10*/  CS2R R16, SRZ ;  /* 0x0000000000107805 */ /* 0x001fc6000001ff00 */
        /* <DEDUP_REMOVED lines=16> */
[----:B--2---:R-:W-:-:S05]  /*1b20*/  IMAD.MOV.U32 R19, RZ, RZ, RZ ;  /* 0x000000ffff137224 */ /* 0x004fca00078e00ff */
        /* <DEDUP_REMOVED lines=26> */
[----:B------:R-:W-:Y:S01]  /*1cd0*/  USHF.R.S32.HI UR39, URZ, 0x1f, UR25 ;  /* 0x0000001f3f277899 */ /* 0x000fe20008011419 */
[----:B------:R-:W-:Y:S01]  /*1ce0*/  MOV R7, UR29 ;  /* 0x0000001d00077c02 */ /* 0x000fe20008000f00 */
[----:B------:R-:W-:Y:S01]  /*1cf0*/  UIMAD UR8, UR38, UR30, URZ ;  /* 0x0000001e260872a4 */ /* 0x000fe2000f8e023f */
[----:B------:R-:W-:Y:S01]  /*1d00*/  IMAD.U32 R9, RZ, RZ, UR29 ;  /* 0x0000001dff097e24 */ /* 0x000fe2000f8e00ff */
[----:B------:R-:W-:Y:S01]  /*1d10*/  UIMAD UR33, UR38, UR36, URZ ;  /* 0x00000024262172a4 */ /* 0x000fe2000f8e023f */
[----:B------:R-:W-:Y:S01]  /*1d20*/  IMAD.U32 R4, RZ, RZ, UR25 ;  /* 0x00000019ff047e24 */ /* 0x000fe2000f8e00ff */
[----:B------:R-:W-:Y:S01]  /*1d30*/  UIMAD UR28, UR29, UR31, UR8 ;  /* 0x0000001f1d1c72a4 */ /* 0x000fe2000f8e0208 */
[----:B------:R-:W-:Y:S01]  /*1d40*/  MOV R5, UR39 ;  /* 0x0000002700057c02 */ /* 0x000fe20008000f00 */
[----:B------:R-:W-:Y:S01]  /*1d50*/  UIMAD.WIDE.U32 UR8, UR29, UR36, URZ ;  /* 0x000000241d0872a5 */ /* 0x000fe2000f8e003f */
[----:B0-----:R-:W-:Y:S01]  /*1d60*/  MOV R2, UR25 ;  /* 0x0000001900027c02 */ /* 0x001fe20008000f00 */
[----:B------:R-:W-:Y:S01]  /*1d70*/  UIMAD UR36, UR29, UR37, UR33 ;  /* 0x000000251d2472a4 */ /* 0x000fe2000f8e0221 */
[----:B------:R-:W-:Y:S01]  /*1d80*/  MOV R3, UR39 ;  /* 0x0000002700037c02 */ /* 0x000fe20008000f00 */
[----:B------:R-:W-:Y:S01]  /*1d90*/  UIMAD.WIDE.U32 UR26, UR29, UR30, URZ ;  /* 0x0000001e1d1a72a5 */ /* 0x000fe2000f8e003f */
[----:B------:R-:W-:Y:S01]  /*1da0*/  @!P0 IMAD.WIDE.U32 R4, R9, c[0x0][0x200], R4 ;  /* 0x0000800009048a25 */ /* 0x000fe200078e0004 */
[----:B------:R-:W-:-:S02]  /*1db0*/  UIADD3 UR9, UR9, UR36, URZ ;  /* 0x0000002409097290 */ /* 0x000fc4000fffe03f */
[----:B------:R-:W-:Y:S01]  /*1dc0*/  ULDC.64 UR30, c[0x0][0x1f8] ;  /* 0x00007e00001e7ab9 */ /* 0x000fe20000000a00 */
[----:B------:R-:W-:Y:S01]  /*1dd0*/  @!P0 IMAD.WIDE.U32 R2, R7, c[0x0][0x1f0], R2 ;  /* 0x00007c0007028a25 */ /* 0x000fe200078e0002 */
[----:B------:R-:W-:Y:S01]  /*1de0*/  MOV R7, UR16 ;  /* 0x0000001000077c02 */ /* 0x000fe20008000f00 */
[----:B------:R-:W-:Y:S01]  /*1df0*/  UIMAD UR32, UR17, UR30, URZ ;  /* 0x0000001e112072a4 */ /* 0x000fe2000f8e023f */
[----:B------:R-:W-:Y:S01]  /*1e00*/  @!P0 IADD3 R5, R5, UR36, RZ ;  /* 0x0000002405058c10 */ /* 0x000fe2000fffe0ff */
[----:B------:R-:W-:Y:S01]  /*1e10*/  UIADD3 UR27, UR27, UR28, URZ ;  /* 0x0000001c1b1b7290 */ /* 0x000fe2000fffe03f */
[----:B------:R-:W-:Y:S01]  /*1e20*/  @!P0 IADD3 R3, R3, UR28, RZ ;  /* 0x0000001c03038c10 */ /* 0x000fe2000fffe0ff */
[----:B------:R-:W-:Y:S01]  /*1e30*/  IMAD.U32 R9, RZ, RZ, UR16 ;  /* 0x00000010ff097e24 */ /* 0x000fe2000f8e00ff */
[----:B------:R-:W-:Y:S02]  /*1e40*/  UIMAD UR28, UR16, UR31, UR32 ;  /* 0x0000001f101c72a4 */ /* 0x000fe4000f8e0220 */
[----:B------:R-:W-:Y:S01]  /*1e50*/  UIMAD.WIDE.U32 UR30, UR16, UR30, UR26 ;  /* 0x0000001e101e72a5 */ /* 0x000fe2000f8e001a */
[----:B------:R-:W-:Y:S01]  /*1e60*/  @!P0 IMAD.WIDE.U32 R2, R7, c[0x0][0x1f8], R2 ;  /* 0x00007e0007028a25 */ /* 0x000fe200078e0002 */
[----:B------:R-:W-:-:S02]  /*1e70*/  ULDC.64 UR32, c[0x0][0x208] ;  /* 0x0000820000207ab9 */ /* 0x000fc40000000a00 */
[----:B------:R-:W-:Y:S01]  /*1e80*/  ULDC UR26, c[0x0][0x174] ;  /* 0x00005d00001a7ab9 */ /* 0x000fe20000000800 */
[----:B------:R-:W-:Y:S01]  /*1e90*/  @!P0 IMAD.WIDE.U32 R4, R9, c[0x0][0x208], R4 ;  /* 0x0000820009048a25 */ /* 0x000fe200078e0004 */
[----:B------:R-:W-:Y:S01]  /*1ea0*/  UIADD3 UR26, UR6, -UR26, URZ ;  /* 0x8000001a061a7290 */ /* 0x000fe2000fffe03f */
[C---:B------:R-:W-:Y:S01]  /*1eb0*/  @!P0 IADD3 R9, P1, R120.reuse, R2, RZ ;  /* 0x0000000278098210 */ /* 0x040fe20007f3e0ff */
[----:B------:R-:W-:Y:S02]  /*1ec0*/  UIMAD UR27, UR17, UR32, URZ ;  /* 0x00000020111b72a4 */ /* 0x000fe4000f8e023f */
[----:B------:R-:W-:Y:S01]  /*1ed0*/  UIMAD UR26, UR26, -0x400, URZ ;  /* 0xfffffc001a1a78a4 */ /* 0x000fe2000f8e023f */
[----:B------:R-:W-:Y:S01]  /*1ee0*/  @!P0 IADD3.X R26, R121, UR28, R3, P1, !PT ;  /* 0x0000001c791a8c10 */ /* 0x000fe20008ffe403 */
[----:B------:R-:W-:Y:S01]  /*1ef0*/  UIMAD UR36, UR16, UR33, UR27 ;  /* 0x00000021102472a4 */ /* 0x000fe2000f8e021b */
[C---:B------:R-:W-:Y:S01]  /*1f00*/  LEA R6, P1, R120.reuse, c[0x0][0x268], 0x2 ;  /* 0x00009a0078067a11 */ /* 0x040fe200078210ff */
[----:B------:R-:W-:Y:S01]  /*1f10*/  UIMAD.WIDE.U32 UR32, UR16, UR32, UR8 ;  /* 0x00000020102072a5 */ /* 0x000fe2000f8e0008 */
[C---:B------:R-:W-:Y:S01]  /*1f20*/  @!P0 IADD3 R24, P2, R120.reuse, R4, RZ ;  /* 0x0000000478188210 */ /* 0x040fe20007f5e0ff */
[----:B------:R-:W-:Y:S01]  /*1f30*/  USHF.R.S32.HI UR27, URZ, 0x1f, UR26 ;  /* 0x0000001f3f1b7899 */ /* 0x000fe2000801141a */
[C---:B------:R-:W-:Y:S01]  /*1f40*/  LEA.HI.X R7, R120.reuse, c[0x0][0x26c], R121, 0x2, P1 ;  /* 0x00009b0078077a11 */ /* 0x040fe200008f1479 */
[----:B------:R-:W-:Y:S01]  /*1f50*/  UIADD3 UR9, UP0, UR26, UR30, URZ ;  /* 0x0000001e1a097290 */ /* 0x000fe2000ff1e03f */
[----:B------:R-:W-:Y:S01]  /*1f60*/  @!P0 LEA R8, P1, R9, c[0x0][0x268], 0x2 ;  /* 0x00009a0009088a11 */ /* 0x000fe200078210ff */
[----:B------:R-:W-:Y:S01]  /*1f70*/  UIADD3 UR8, UP1, UR26, UR32, URZ ;  /* 0x000000201a087290 */ /* 0x000fe2000ff3e03f */
[----:B------:R-:W-:Y:S01]  /*1f80*/  @!P0 IADD3.X R5, R121, UR36, R5, P2, !PT ;  /* 0x0000002479058c10 */ /* 0x000fe200097fe405 */
[----:B------:R-:W-:Y:S01]  /*1f90*/  UIADD3.X UR30, UR27, UR28, UR31, UP0, !UPT ;  /* 0x0000001c1b1e7290 */ /* 0x000fe200087fe41f */
[----:B------:R-:W-:Y:S01]  /*1fa0*/  LEA R2, P2, R120, c[0x0][0x258], 0x2 ;  /* 0x0000960078027a11 */ /* 0x000fe200078410ff */
[----:B------:R-:W-:Y:S01]  /*1fb0*/  UIADD3.X UR32, UR27, UR36, UR33, UP1, !UPT ;  /* 0x000000241b207290 */ /* 0x000fe20008ffe421 */
[----:B------:R-:W-:-:S02]  /*1fc0*/  @!P0 LEA.HI.X R9, R9, c[0x0][0x26c], R26, 0x2, P1 ;  /* 0x00009b0009098a11 */ /* 0x000fc400008f141a */
[----:B------:R-:W-:Y:S01]  /*1fd0*/  MOV R27, UR9 ;  /* 0x00000009001b7c02 */ /* 0x000fe20008000f00 */
[----:B------:R-:W-:Y:S01]  /*1fe0*/  IMAD.U32 R28, RZ, RZ, UR30 ;  /* 0x0000001eff1c7e24 */ /* 0x000fe2000f8e00ff */
[----:B------:R-:W-:Y:S01]  /*1ff0*/  ISETP.GE.AND P1, PT, R151, UR7, PT ;  /* 0x0000000797007c0c */ /* 0x000fe2000bf26270 */
[----:B------:R-:W-:Y:S01]  /*2000*/  CS2R R34, SRZ ;  /* 0x0000000000227805 */ /* 0x000fe2000001ff00 */
[----:B------:R-:W-:Y:S01]  /*2010*/  LEA.HI.X R3, R120, c[0x0][0x25c], R121, 0x2, P2 ;  /* 0x0000970078037a11 */ /* 0x000fe200010f1479 */
[----:B------:R-:W-:Y:S01]  /*2020*/  HFMA2.MMA R41, -RZ, RZ, 0, 0 ;  /* 0x00000000ff297435 */ /* 0x000fe200000001ff */
[C---:B------:R-:W-:Y:S01]  /*2030*/  LEA R6, P2, R27.reuse, R6, 0x2 ;  /* 0x000000061b067211 */ /* 0x040fe200078410ff */
[----:B------:R-:W-:Y:S01]  /*2040*/  CS2R R36, SRZ ;  /* 0x0000000000247805 */ /* 0x000fe2000001ff00 */
[----:B------:R-:W-:Y:S01]  /*2050*/  MOV R29, UR8 ;  /* 0x00000008001d7c02 */ /* 0x000fe20008000f00 */
[----:B------:R-:W-:Y:S01]  /*2060*/  ULDC.64 UR30, c[0x0][0x2e8] ;  /* 0x0000ba00001e7ab9 */ /* 0x000fe20000000a00 */
[----:B------:R-:W-:-:S02]  /*2070*/  LEA.HI.X R7, R27, R7, R28, 0x2, P2 ;  /* 0x000000071b077211 */ /* 0x000fc400010f141c */
[C---:B------:R-:W-:Y:S02]  /*2080*/  @!P0 LEA R4, P3, R24.reuse, c[0x0][0x258], 0x2 ;  /* 0x0000960018048a11 */ /* 0x040fe400078610ff */
[----:B------:R-:W-:Y:S02]  /*2090*/  LEA R2, P4, R29, R2, 0x2 ;  /* 0x000000021d027211 */ /* 0x000fe400078810ff */
[----:B------:R-:W-:Y:S02]  /*20a0*/  MOV R30, UR32 ;  /* 0x00000020001e7c02 */ /* 0x000fe40008000f00 */
[----:B------:R-:W-:Y:S02]  /*20b0*/  @!P0 LEA.HI.X R5, R24, c[0x0][0x25c], R5, 0x2, P3 ;  /* 0x0000970018058a11 */ /* 0x000fe400018f1405 */
[----:B------:R-:W-:Y:S02]  /*20c0*/  ISETP.GE.AND P2, PT, R149, UR7, PT ;  /* 0x0000000795007c0c */ /* 0x000fe4000bf46270 */
[----:B------:R-:W-:-:S02]  /*20d0*/  LEA.HI.X R3, R29, R3, R30, 0x2, P4 ;  /* 0x000000031d037211 */ /* 0x000fc400020f141e */
[----:B------:R-:W-:Y:S02]  /*20e0*/  ISETP.GE.AND P3, PT, R152, UR7, PT ;  /* 0x0000000798007c0c */ /* 0x000fe4000bf66270 */
[----:B------:R-:W-:Y:S02]  /*20f0*/  ISETP.GE.AND P4, PT, R150, UR7, PT ;  /* 0x0000000796007c0c */ /* 0x000fe4000bf86270 */
[----:B------:R-:W-:Y:S02]  /*2100*/  ISETP.GE.AND P5, PT, R148, UR7, PT ;  /* 0x0000000794007c0c */ /* 0x000fe4000bfa6270 */
[----:B------:R-:W-:Y:S02]  /*2110*/  ISETP.GE.AND P6, PT, R147, UR7, PT ;  /* 0x0000000793007c0c */ /* 0x000fe4000bfc6270 */
[----:B------:R-:W-:Y:S01]  /*2120*/  MOV R24, RZ ;  /* 0x000000ff00187202 */ /* 0x000fe20000000f00 */
[----:B--2---:R0:W-:Y:S04]  /*2130*/  STS [R135], R0 ;  /* 0x0000000087007388 */ /* 0x0041e80000000800 */
[----:B---3--:R-:W-:Y:S04]  /*2140*/  STS [R134+0x80], R11 ;  /* 0x0000800b86007388 */ /* 0x008fe80000000800 */
[----:B----4-:R2:W-:Y:S01]  /*2150*/  STS [R133+0x100], R10 ;  /* 0x0001000a85007388 */ /* 0x0105e20000000800 */
[----:B0-----:R-:W-:-:S03]  /*2160*/  HFMA2.MMA R0, -RZ, RZ, 0, 0 ;  /* 0x00000000ff007435 */ /* 0x001fc600000001ff */
[----:B-----5:R-:W-:Y:S04]  /*2170*/  STS [R132+0x180], R13 ;  /* 0x0001800d84007388 */ /* 0x020fe80000000800 */
        /* <DEDUP_REMOVED lines=8> */
[----:B------:R-:W-:Y:S04]  /*2200*/  STS [R115+0x600], R20 ;  /* 0x0006001473007388 */ /* 0x000fe80000000800 */
[----:B------:R-:W-:Y:S04]  /*2210*/  STS [R114+0x680], R23 ;  /* 0x0006801772007388 */ /* 0x000fe80000000800 */
        /* <DEDUP_REMOVED lines=20> */
[----:B--2---:R-:W-:Y:S01]  /*2360*/  CS2R R10, SRZ ;  /* 0x00000000000a7805 */ /* 0x004fe2000001ff00 */
[----:B0-----:R-:W-:-:S05]  /*2370*/  CS2R R16, SRZ ;  /* 0x0000000000107805 */ /* 0x001fca000001ff00 */
[----:B------:R-:W2:Y:S01]  /*2380*/  @!P1 LDG.E R10, [R6.64+-0xf00] ;  /* 0xfff10022060a9981 */ /* 0x000ea2000c1e1900 */
[----:B------:R-:W-:Y:S01]  /*2390*/  ISETP.GE.AND P1, PT, R146, UR7, PT ;  /* 0x0000000792007c0c */ /* 0x000fe2000bf26270 */
[----:B---3--:R-:W-:Y:S01]  /*23a0*/  IMAD.MOV.U32 R21, RZ, RZ, RZ ;  /* 0x000000ffff157224 */ /* 0x008fe200078e00ff */
[----:B------:R-:W-:Y:S01]  /*23b0*/  CS2R R12, SRZ ;  /* 0x00000000000c7805 */ /* 0x000fe2000001ff00 */
[----:B------:R-:W-:Y:S01]  /*23c0*/  CS2R R14, SRZ ;  /* 0x00000000000e7805 */ /* 0x000fe2000001ff00 */
[----:B------:R-:W3:Y:S04]  /*23d0*/  @!P3 LDG.E R11, [R6.64+-0xf80] ;  /* 0xfff08022060bb981 */ /* 0x000ee8000c1e1900 */
[----:B------:R0:W5:Y:S01]  /*23e0*/  @!P0 LDG.E R0, [R8.64] ;  /* 0x0000002208008981 */ /* 0x000162000c1e1900 */
[----:B----4-:R-:W-:Y:S01]  /*23f0*/  HFMA2.MMA R25, -RZ, RZ, 0, 0 ;  /* 0x00000000ff197435 */ /* 0x010fe200000001ff */
[----:B------:R-:W-:-:S02]  /*2400*/  CS2R R22, SRZ ;  /* 0x0000000000167805 */ /* 0x000fc4000001ff00 */
[----:B------:R-:W4:Y:S04]  /*2410*/  @!P2 LDG.E R12, [R6.64+-0xe00] ;  /* 0xfff20022060ca981 */ /* 0x000f28000c1e1900 */
[----:B------:R-:W2:Y:S01]  /*2420*/  @!P1 LDG.E R17, [R6.64+-0xc80] ;  /* 0xfff3802206119981 */ /* 0x000ea2000c1e1900 */
[----:B------:R-:W-:Y:S01]  /*2430*/  ISETP.GE.AND P1, PT, R145, UR7, PT ;  /* 0x0000000791007c0c */ /* 0x000fe2000bf26270 */
[----:B0-----:R-:W-:Y:S02]  /*2440*/  CS2R R8, SRZ ;  /* 0x0000000000087805 */ /* 0x001fe4000001ff00 */
[----:B------:R-:W4:Y:S04]  /*2450*/  @!P4 LDG.E R13, [R6.64+-0xe80] ;  /* 0xfff18022060dc981 */ /* 0x000f28000c1e1900 */
[----:B------:R-:W4:Y:S04]  /*2460*/  @!P5 LDG.E R15, [R6.64+-0xd80] ;  /* 0xfff28022060fd981 */ /* 0x000f28000c1e1900 */
[----:B------:R-:W4:Y:S04]  /*2470*/  @!P6 LDG.E R14, [R6.64+-0xd00] ;  /* 0xfff30022060ee981 */ /* 0x000f28000c1e1900 */
        /* <DEDUP_REMOVED lines=16> */
[----:B------:R-:W-:Y:S02]  /*2580*/  ISETP.GE.AND P1, PT, R151, UR7, PT ;  /* 0x0000000797007c0c */ /* 0x000fe4000bf26270 */
[----:B------:R-:W-:Y:S02]  /*2590*/  MOV R26, RZ ;  /* 0x000000ff001a7202 */ /* 0x000fe40000000f00 */
[----:B------:R-:W-:Y:S01]  /*25a0*/  MOV R28, RZ ;  /* 0x000000ff001c7202 */ /* 0x000fe20000000f00 */
[----:B------:R-:W-:Y:S01]  /*25b0*/  CS2R R30, SRZ ;  /* 0x00000000001e7805 */ /* 0x000fe2000001ff00 */
[----:B------:R-:W-:Y:S01]  /*25c0*/  MOV R38, RZ ;  /* 0x000000ff00267202 */ /* 0x000fe20000000f00 */
[----:B-----5:R-:W-:Y:S04]  /*25d0*/  STS [R135], R0 ;  /* 0x0000000087007388 */ /* 0x020fe80000000800 */
[----:B---3--:R-:W-:Y:S04]  /*25e0*/  STS [R134+0x80], R11 ;  /* 0x0000800b86007388 */ /* 0x008fe80000000800 */
[----:B--2---:R-:W-:Y:S04]  /*25f0*/  STS [R133+0x100], R10 ;  /* 0x0001000a85007388 */ /* 0x004fe80000000800 */
        /* <DEDUP_REMOVED lines=11> */
[----:B------:R-:W-:Y:S04]  /*26b0*/  STS [R113+0x700], R24 ;  /* 0x0007001871007388 */ /* 0x000fe80000000800 */
[----:B------:R2:W-:Y:S01]  /*26c0*/  STS [R112+0x780], R25 ;  /* 0x0007801970007388 */ /* 0x0005e20000000800 */
[----:B------:R-:W-:-:S06]  /*26d0*/  NOP ;  /* 0x0000000000007918 */ /* 0x000fcc0000000000 */
[----:B------:R-:W-:Y:S04]  /*26e0*/  LDS R20, [R110] ;  /* 0x000000006e147984 */ /* 0x000fe80000000800 */
[----:B------:R-:W3:Y:S04]  /*26f0*/  LDS R19, [R110+0x4] ;  /* 0x000004006e137984 */ /* 0x000ee80000000800 */
[----:B------:R-:W4:Y:S04]  /*2700*/  LDS R18, [R110+0x8] ;  /* 0x000008006e127984 */ /* 0x000f280000000800 */
[----:B------:R-:W5:Y:S04]  /*2710*/  LDS R17, [R110+0xc] ;  /* 0x00000c006e117984 */ /* 0x000f680000000800 */
[----:B------:R-:W-:Y:S04]  /*2720*/  LDS R16, [R110+0x10] ;  /* 0x000010006e107984 */ /* 0x000fe80000000800 */
[----:B------:R-:W1:Y:S04]  /*2730*/  LDS R15, [R110+0x14] ;  /* 0x000014006e0f7984 */ /* 0x000e680000000800 */
[----:B------:R-:W0:Y:S04]  /*2740*/  LDS R14, [R110+0x18] ;  /* 0x000018006e0e7984 */ /* 0x000e280000000800 */
[----:B------:R-:W1:Y:S04]  /*2750*/  LDS R13, [R110+0x1c] ;  /* 0x00001c006e0d7984 */ /* 0x000e680000000800 */
[----:B------:R-:W1:Y:S04]  /*2760*/  LDS R12, [R110+0x20] ;  /* 0x000020006e0c7984 */ /* 0x000e680000000800 */
[----:B------:R-:W1:Y:S04]  /*2770*/  LDS R11, [R110+0x24] ;  /* 0x000024006e0b7984 */ /* 0x000e680000000800 */
[----:B------:R-:W1:Y:S04]  /*2780*/  LDS R10, [R110+0x28] ;  /* 0x000028006e0a7984 */ /* 0x000e680000000800 */
[----:B------:R-:W1:Y:S04]  /*2790*/  LDS R9, [R110+0x2c] ;  /* 0x00002c006e097984 */ /* 0x000e680000000800 */
[----:B------:R-:W-:Y:S04]  /*27a0*/  LDS R8, [R110+0x30] ;  /* 0x000030006e087984 */ /* 0x000fe80000000800 */
[----:B------:R-:W1:Y:S04]  /*27b0*/  LDS R7, [R110+0x34] ;  /* 0x000034006e077984 */ /* 0x000e680000000800 */
[----:B------:R-:W1:Y:S04]  /*27c0*/  LDS R6, [R110+0x38] ;  /* 0x000038006e067984 */ /* 0x000e680000000800 */
[----:B------:R-:W1:Y:S04]  /*27d0*/  LDS R0, [R110+0x3c] ;  /* 0x00003c006e007984 */ /* 0x000e680000000800 */
[----:B------:R-:W-:Y:S01]  /*27e0*/  BAR.SYNC.DEFER_BLOCKING 0x0 ;  /* 0x0000000000007b1d */ /* 0x000fe20000010000 */
[----:B0-----:R-:W-:Y:S01]  /*27f0*/  IMAD.MOV.U32 R22, RZ, RZ, RZ ;  /* 0x000000ffff167224 */ /* 0x001fe200078e00ff */
[----:B------:R-:W-:-:S02]  /*2800*/  HFMA2.MMA R21, -RZ, RZ, 0, 0 ;  /* 0x00000000ff157435 */ /* 0x000fc400000001ff */
[----:B--2---:R-:W-:Y:S02]  /*2810*/  HFMA2.MMA R25, -RZ, RZ, 0, 0 ;  /* 0x00000000ff197435 */ /* 0x004fe400000001ff */
[----:B------:R0:W2:Y:S01]  /*2820*/  @!P0 LDG.E R26, [R4.64] ;  /* 0x00000022041a8981 */ /* 0x0000a2000c1e1900 */
        /* <DEDUP_REMOVED lines=8> */
[----:B------:R-:W-:Y:S01]  /*28b0*/  ISETP.GE.AND P1, PT, R147, UR7, PT ;  /* 0x0000000793007c0c */ /* 0x000fe2000bf26270 */
[----:B0-----:R-:W-:Y:S02]  /*28c0*/  CS2R R4, SRZ ;  /* 0x0000000000047805 */ /* 0x001fe4000001ff00 */
[----:B------:R1:W2:Y:S04]  /*28d0*/  @!P4 LDG.E R37, [R2.64+-0x980] ;  /* 0xfff680220225c981 */ /* 0x0002a8000c1e1900 */
[----:B------:R1:W2:Y:S04]  /*28e0*/  @!P5 LDG.E R38, [R2.64+-0x900] ;  /* 0xfff700220226d981 */ /* 0x0002a8000c1e1900 */
[----:B------:R1:W2:Y:S01]  /*28f0*/  @!P0 LDG.E R25, [R2.64+-0xe80] ;  /* 0xfff1802202198981 */ /* 0x0002a2000c1e1900 */
[----:B------:R-:W-:-:S03]  /*2900*/  ISETP.GE.AND P0, PT, R148, UR7, PT ;  /* 0x0000000794007c0c */ /* 0x000fc6000bf06270 */
[----:B------:R1:W2:Y:S01]  /*2910*/  @!P1 LDG.E R30, [R2.64+-0xd00] ;  /* 0xfff30022021e9981 */ /* 0x0002a2000c1e1900 */
[----:B------:R-:W-:-:S03]  /*2920*/  ISETP.GE.AND P1, PT, R145, UR7, PT ;  /* 0x0000000791007c0c */ /* 0x000fc6000bf26270 */
[----:B------:R1:W2:Y:S06]  /*2930*/  @!P6 LDG.E R41, [R2.64+-0x880] ;  /* 0xfff780220229e981 */ /* 0x0002ac000c1e1900 */
[----:B------:R1:W2:Y:S01]  /*2940*/  @!P0 LDG.E R5, [R2.64+-0xd80] ;  /* 0xfff2802202058981 */ /* 0x0002a2000c1e1900 */
[----:B------:R-:W-:-:S03]  /*2950*/  ISETP.GE.AND P0, PT, R146, UR7, PT ;  /* 0x0000000792007c0c */ /* 0x000fc6000bf06270 */
[----:B------:R1:W2:Y:S01]  /*2960*/  @!P1 LDG.E R4, [R2.64+-0xc00] ;  /* 0xfff4002202049981 */ /* 0x0002a2000c1e1900 */
[----:B------:R-:W-:Y:S01]  /*2970*/  ISETP.NE.AND P1, PT, R27, RZ, PT ;  /* 0x000000ff1b00720c */ /* 0x000fe20003f25270 */
[----:B------:R-:W-:-:S08]  /*2980*/  IMAD.MOV.U32 R27, RZ, RZ, RZ ;  /* 0x000000ffff1b7224 */ /* 0x000fd000078e00ff */
[----:B------:R1:W2:Y:S01]  /*2990*/  @!P0 LDG.E R27, [R2.64+-0xc80] ;  /* 0xfff38022021b8981 */ /* 0x0002a2000c1e1900 */
[----:B------:R-:W-:-:S03]  /*29a0*/  ISETP.GE.AND P0, PT, R144, UR7, PT ;  /* 0x0000000790007c0c */ /* 0x000fc6000bf06270 */
[----:B------:R1:W2:Y:S10]  /*29b0*/  @!P1 LDG.E R34, [R2.64+-0xb00] ;  /* 0xfff5002202229981 */ /* 0x0002b4000c1e1900 */
[----:B------:R1:W2:Y:S01]  /*29c0*/  @!P0 LDG.E R31, [R2.64+-0xb80] ;  /* 0xfff48022021f8981 */ /* 0x0002a2000c1e1900 */
[----:B---3--:R-:W-:-:S02]  /*29d0*/  FMUL.FTZ R24, R19, -1.4426950216293334961 ;  /* 0xbfb8aa3b13187820 */ /* 0x008fc40000410000 */
[----:B------:R-:W-:-:S04]  /*29e0*/  FMUL.FTZ R23, R20, -1.4426950216293334961 ;  /* 0xbfb8aa3b14177820 */ /* 0x000fc80000410000 */
[----:B------:R-:W0:Y:S01]  /*29f0*/  MUFU.EX2 R24, R24 ;  /* 0x0000001800187308 */ /* 0x000e220000000800 */
[----:B----4-:R-:W-:Y:S02]  /*2a00*/  FMUL.FTZ R29, R18, -1.4426950216293334961 ;  /* 0xbfb8aa3b121d7820 */ /* 0x010fe40000410000 */
[----:B-----5:R-:W-:-:S05]  /*2a10*/  FMUL.FTZ R32, R17, -1.4426950216293334961 ;  /* 0xbfb8aa3b11207820 */ /* 0x020fca0000410000 */
[----:B------:R-:W3:Y:S01]  /*2a20*/  MUFU.EX2 R23, R23 ;  /* 0x0000001700177308 */ /* 0x000ee20000000800 */
[----:B-1----:R-:W-:Y:S02]  /*2a30*/  FMUL.FTZ R2, R15, -1.4426950216293334961 ;  /* 0xbfb8aa3b0f027820 */ /* 0x002fe40000410000 */
[----:B------:R-:W-:Y:S02]  /*2a40*/  FMUL.FTZ R33, R16, -1.4426950216293334961 ;  /* 0xbfb8aa3b10217820 */ /* 0x000fe40000410000 */
[----:B------:R-:W-:-:S03]  /*2a50*/  FMUL.FTZ R3, R14, -1.4426950216293334961 ;  /* 0xbfb8aa3b0e037820 */ /* 0x000fc60000410000 */
[----:B------:R-:W1:Y:S01]  /*2a60*/  MUFU.EX2 R29, R29 ;  /* 0x0000001d001d7308 */ /* 0x000e620000000800 */
[----:B0-----:R-:W-:-:S07]  /*2a70*/  FADD.FTZ R24, R24, 1 ;  /* 0x3f80000018187421 */ /* 0x001fce0000010000 */
[----:B------:R-:W0:Y:S01]  /*2a80*/  MUFU.EX2 R32, R32 ;  /* 0x0000002000207308 */ /* 0x000e220000000800 */
[----:B---3--:R-:W-:-:S07]  /*2a90*/  FADD.FTZ R23, R23, 1 ;  /* 0x3f80000017177421 */ /* 0x008fce0000010000 */
[----:B------:R-:W3:Y:S08]  /*2aa0*/  MUFU.EX2 R2, R2 ;  /* 0x0000000200027308 */ /* 0x000ef00000000800 */
[----:B------:R-:W4:Y:S08]  /*2ab0*/  MUFU.EX2 R33, R33 ;  /* 0x0000002100217308 */ /* 0x000f300000000800 */
[----:B------:R-:W5:Y:S08]  /*2ac0*/  MUFU.EX2 R3, R3 ;  /* 0x0000000300037308 */ /* 0x000f700000000800 */
[----:B------:R-:W-:Y:S01]  /*2ad0*/  MUFU.RCP R24, R24 ;  /* 0x0000001800187308 */ /* 0x000fe20000001000 */
[----:B-1----:R-:W-:-:S02]  /*2ae0*/  FADD.FTZ R29, R29, 1 ;  /* 0x3f8000001d1d7421 */ /* 0x002fc40000010000 */
[----:B0-----:R-:W-:-:S05]  /*2af0*/  FADD.FTZ R32, R32, 1 ;  /* 0x3f80000020207421 */ /* 0x001fca0000010000 */
[----:B------:R-:W0:Y:S01]  /*2b00*/  MUFU.RCP R23, R23 ;  /* 0x0000001700177308 */ /* 0x000e220000001000 */
[----:B------:R-:W-:Y:S02]  /*2b10*/  FMUL.FTZ R39, R13, -1.4426950216293334961 ;  /* 0xbfb8aa3b0d277820 */ /* 0x000fe40000410000 */
[----:B------:R-:W-:Y:S02]  /*2b20*/  FMUL.FTZ R42, R12, -1.4426950216293334961 ;  /* 0xbfb8aa3b0c2a7820 */ /* 0x000fe40000410000 */
[----:B------:R-:W-:Y:S02]  /*2b30*/  FMUL.FTZ R43, R11, -1.4426950216293334961 ;  /* 0xbfb8aa3b0b2b7820 */ /* 0x000fe40000410000 */
[----:B------:R-:W-:Y:S02]  /*2b40*/  FMUL.FTZ R44, R10, -1.4426950216293334961 ;  /* 0xbfb8aa3b0a2c7820 */ /* 0x000fe40000410000 */
[----:B---3--:R-:W-:Y:S01]  /*2b50*/  FADD.FTZ R2, R2, 1 ;  /* 0x3f80000002027421 */ /* 0x008fe20000010000 */
[----:B------:R1:W-:Y:S01]  /*2b60*/  MUFU.EX2 R40, R39 ;  /* 0x0000002700287308 */ /* 0x0003e20000000800 */
[----:B------:R-:W-:-:S02]  /*2b70*/  FMUL.FTZ R45, R9, -1.4426950216293334961 ;  /* 0xbfb8aa3b092d7820 */ /* 0x000fc40000410000 */
[----:B----4-:R-:W-:Y:S02]  /*2b80*/  FADD.FTZ R33, R33, 1 ;  /* 0x3f80000021217421 */ /* 0x010fe40000010000 */
[----:B-----5:R-:W-:-:S03]  /*2b90*/  FADD.FTZ R3, R3, 1 ;  /* 0x3f80000003037421 */ /* 0x020fc60000010000 */
[----:B------:R-:W3:Y:S01]  /*2ba0*/  MUFU.RCP R29, R29 ;  /* 0x0000001d001d7308 */ /* 0x000ee20000001000 */
[----:B-1----:R-:W-:Y:S02]  /*2bb0*/  FMUL.FTZ R39, R7, -1.4426950216293334961 ;  /* 0xbfb8aa3b07277820 */ /* 0x002fe40000410000 */
[----:B------:R-:W-:-:S05]  /*2bc0*/  FMUL.FTZ R46, R8, -1.4426950216293334961 ;  /* 0xbfb8aa3b082e7820 */ /* 0x000fca0000410000 */
[----:B------:R-:W-:Y:S08]  /*2bd0*/  MUFU.RCP R32, R32 ;  /* 0x0000002000207308 */ /* 0x000ff00000001000 */
[----:B------:R-:W1:Y:S08]  /*2be0*/  MUFU.EX2 R42, R42 ;  /* 0x0000002a002a7308 */ /* 0x000e700000000800 */
[----:B------:R-:W-:Y:S08]  /*2bf0*/  MUFU.EX2 R43, R43 ;  /* 0x0000002b002b7308 */ /* 0x000ff00000000800 */
[----:B------:R-:W-:Y:S08]  /*2c00*/  MUFU.EX2 R44, R44 ;  /* 0x0000002c002c7308 */ /* 0x000ff00000000800 */
[----:B------:R-:W-:Y:S08]  /*2c10*/  MUFU.EX2 R45, R45 ;  /* 0x0000002d002d7308 */ /* 0x000ff00000000800 */
[----:B------:R-:W-:Y:S08]  /*2c20*/  MUFU.EX2 R47, R39 ;  /* 0x00000027002f7308 */ /* 0x000ff00000000800 */
[----:B------:R-:W4:Y:S01]  /*2c30*/  MUFU.RCP R33, R33 ;  /* 0x0000002100217308 */ /* 0x000f220000001000 */
[----:B------:R-:W-:-:S07]  /*2c40*/  FMUL.FTZ R48, R6, -1.4426950216293334961 ;  /* 0xbfb8aa3b06307820 */ /* 0x000fce0000410000 */
[----:B------:R0:W-:Y:S02]  /*2c50*/  MUFU.RCP R39, R3 ;  /* 0x0000000300277308 */ /* 0x0001e40000001000 */
[----:B0-----:R-:W-:-:S06]  /*2c60*/  FADD.FTZ R3, -R23, 1 ;  /* 0x3f80000017037421 */ /* 0x001fcc0000010100 */
[----:B------:R-:W0:Y:S01]  /*2c70*/  MUFU.EX2 R46, R46 ;  /* 0x0000002e002e7308 */ /* 0x000e220000000800 */
[----:B--2---:R-:W-:Y:S04]  /*2c80*/  STS [R135], R26 ;  /* 0x0000001a87007388 */ /* 0x004fe80000000800 */
        /* <DEDUP_REMOVED lines=14> */
[----:B------:R1:W-:Y:S01]  /*2d70*/  STS [R112+0x780], R41 ;  /* 0x0007802970007388 */ /* 0x0003e20000000800 */
[----:B------:R-:W-:-:S06]  /*2d80*/  NOP ;  /* 0x0000000000007918 */ /* 0x000fcc0000000000 */
[----:B------:R-:W5:Y:S04]  /*2d90*/  LDS R21, [R110] ;  /* 0x000000006e157984 */ /* 0x000f680000000800 */
[----:B------:R-:W0:Y:S04]  /*2da0*/  LDS R22, [R110+0x4] ;  /* 0x000004006e167984 */ /* 0x000e280000000800 */
[----:B------:R-:W0:Y:S04]  /*2db0*/  LDS R25, [R110+0x8] ;  /* 0x000008006e197984 */ /* 0x000e280000000800 */
[----:B------:R-:W0:Y:S04]  /*2dc0*/  LDS R26, [R110+0xc] ;  /* 0x00000c006e1a7984 */ /* 0x000e280000000800 */
[----:B------:R-:W0:Y:S01]  /*2dd0*/  LDS R27, [R110+0x10] ;  /* 0x000010006e1b7984 */ /* 0x000e220000000800 */
[----:B--2---:R2:W-:Y:S03]  /*2de0*/  MUFU.RCP R34, R2 ;  /* 0x0000000200227308 */ /* 0x0045e60000001000 */
[----:B------:R-:W0:Y:S01]  /*2df0*/  LDS R28, [R110+0x14] ;  /* 0x000014006e1c7984 */ /* 0x000e220000000800 */
[----:B------:R-:W-:-:S03]  /*2e00*/  FFMA.FTZ R3, R20, R3, 1 ;  /* 0x3f80000014037423 */ /* 0x000fc60000010003 */
[----:B------:R-:W0:Y:S01]  /*2e10*/  LDS R31, [R110+0x18] ;  /* 0x000018006e1f7984 */ /* 0x000e220000000800 */
[----:B--2---:R-:W-:-:S03]  /*2e20*/  FADD.FTZ R2, -R24, 1 ;  /* 0x3f80000018027421 */ /* 0x004fc60000010100 */
[----:B------:R-:W2:Y:S01]  /*2e30*/  LDS R30, [R110+0x1c] ;  /* 0x00001c006e1e7984 */ /* 0x000ea20000000800 */
[----:B------:R-:W-:Y:S02]  /*2e40*/  FFMA.FTZ R4, R19, R2, 1 ;  /* 0x3f80000013047423 */ /* 0x000fe40000010002 */
[----:B---3--:R-:W-:Y:S01]  /*2e50*/  FADD.FTZ R35, -R29, 1 ;  /* 0x3f8000001d237421 */ /* 0x008fe20000010100 */
[----:B------:R-:W3:Y:S01]  /*2e60*/  MUFU.EX2 R48, R48 ;  /* 0x0000003000307308 */ /* 0x000ee20000000800 */
[----:B-1----:R-:W-:Y:S01]  /*2e70*/  FADD.FTZ R41, R42, 1 ;  /* 0x3f8000002a297421 */ /* 0x002fe20000010000 */
[----:B------:R-:W-:Y:S01]  /*2e80*/  LDS R36, [R110+0x24] ;  /* 0x000024006e247984 */ /* 0x000fe20000000800 */
[----:B------:R-:W-:Y:S02]  /*2e90*/  FMUL.FTZ R49, R0, -1.4426950216293334961 ;  /* 0xbfb8aa3b00317820 */ /* 0x000fe40000410000 */
[----:B----4-:R-:W-:Y:S01]  /*2ea0*/  FADD.FTZ R37, -R33, 1 ;  /* 0x3f80000021257421 */ /* 0x010fe20000010100 */
[----:B------:R-:W-:Y:S01]  /*2eb0*/  LDS R38, [R110+0x2c] ;  /* 0x00002c006e267984 */ /* 0x000fe20000000800 */
[----:B-----5:R-:W-:-:S02]  /*2ec0*/  FMUL.FTZ R2, R76, R21 ;  /* 0x000000154c027220 */ /* 0x020fc40000410000 */
[----:B0-----:R-:W-:Y:S02]  /*2ed0*/  FMUL.FTZ R5, R75, R22 ;  /* 0x000000164b057220 */ /* 0x001fe40000410000 */
[----:B------:R-:W-:Y:S02]  /*2ee0*/  FMUL.FTZ R2, R23, R2 ;  /* 0x0000000217027220 */ /* 0x000fe40000410000 */
[----:B------:R-:W-:Y:S02]  /*2ef0*/  FMUL.FTZ R5, R24, R5 ;  /* 0x0000000518057220 */ /* 0x000fe40000410000 */
[----:B------:R-:W-:Y:S02]  /*2f00*/  FMUL.FTZ R3, R2, R3 ;  /* 0x0000000302037220 */ /* 0x000fe40000410000 */
[----:B------:R-:W-:Y:S02]  /*2f10*/  FADD.FTZ R2, -R32, 1 ;  /* 0x3f80000020027421 */ /* 0x000fe40000010100 */
[----:B------:R-:W-:-:S02]  /*2f20*/  FADD.FTZ R42, R43, 1 ;  /* 0x3f8000002b2a7421 */ /* 0x000fc40000010000 */
[----:B------:R-:W-:Y:S02]  /*2f30*/  FADD.FTZ R43, R44, 1 ;  /* 0x3f8000002c2b7421 */ /* 0x000fe40000010000 */
[----:B------:R-:W-:Y:S02]  /*2f40*/  FMUL.FTZ R5, R5, R4 ;  /* 0x0000000405057220 */ /* 0x000fe40000410000 */
[----:B------:R-:W-:Y:S02]  /*2f50*/  FADD.FTZ R44, R45, 1 ;  /* 0x3f8000002d2c7421 */ /* 0x000fe40000010000 */
[----:B------:R-:W-:Y:S02]  /*2f60*/  FFMA.FTZ R4, R17, R2, 1 ;  /* 0x3f80000011047423 */ /* 0x000fe40000010002 */
[----:B------:R-:W-:Y:S02]  /*2f70*/  FFMA.FTZ R45, R18, R35, 1 ;  /* 0x3f800000122d7423 */ /* 0x000fe40000010023 */
[----:B------:R-:W-:Y:S01]  /*2f80*/  FMUL.FTZ R2, R74, R25 ;  /* 0x000000194a027220 */ /* 0x000fe20000410000 */
[----:B------:R-:W0:Y:S01]  /*2f90*/  LDS R35, [R110+0x20] ;  /* 0x000020006e237984 */ /* 0x000e220000000800 */
[----:B------:R1:W-:Y:S01]  /*2fa0*/  MUFU.EX2 R54, R49 ;  /* 0x0000003100367308 */ /* 0x0003e20000000800 */
[----:B------:R-:W-:-:S02]  /*2fb0*/  FADD.FTZ R40, R40, 1 ;  /* 0x3f80000028287421 */ /* 0x000fc40000010000 */
[----:B------:R-:W-:Y:S02]  /*2fc0*/  FADD.FTZ R50, R47, 1 ;  /* 0x3f8000002f327421 */ /* 0x000fe40000010000 */
[----:B------:R-:W-:Y:S02]  /*2fd0*/  FMUL.FTZ R2, R29, R2 ;  /* 0x000000021d027220 */ /* 0x000fe40000410000 */
[----:B------:R-:W-:Y:S02]  /*2fe0*/  FFMA.FTZ R51, R16, R37, 1 ;  /* 0x3f80000010337423 */ /* 0x000fe40000010025 */
[----:B-1----:R-:W-:Y:S01]  /*2ff0*/  FADD.FTZ R49, R46, 1 ;  /* 0x3f8000002e317421 */ /* 0x002fe20000010000 */
[----:B------:R-:W1:Y:S01]  /*3000*/  LDS R37, [R110+0x28] ;  /* 0x000028006e257984 */ /* 0x000e620000000800 */
[----:B------:R-:W-:Y:S02]  /*3010*/  FMUL.FTZ R47, R73, R26 ;  /* 0x0000001a492f7220 */ /* 0x000fe40000410000 */
[----:B------:R-:W-:-:S02]  /*3020*/  FMUL.FTZ R46, R72, R27 ;  /* 0x0000001b482e7220 */ /* 0x000fc40000410000 */
[----:B------:R-:W-:Y:S01]  /*3030*/  FMUL.FTZ R53, R2, R45 ;  /* 0x0000002d02357220 */ /* 0x000fe20000410000 */
[----:B------:R-:W4:Y:S01]  /*3040*/  MUFU.RCP R40, R40 ;  /* 0x0000002800287308 */ /* 0x000f220000001000 */
[----:B------:R-:W-:Y:S02]  /*3050*/  FMUL.FTZ R47, R32, R47 ;  /* 0x0000002f202f7220 */ /* 0x000fe40000410000 */
[----:B------:R-:W-:Y:S02]  /*3060*/  FMUL.FTZ R46, R33, R46 ;  /* 0x0000002e212e7220 */ /* 0x000fe40000410000 */
[----:B------:R-:W-:Y:S02]  /*3070*/  FADD.FTZ R45, -R39, 1 ;  /* 0x3f800000272d7421 */ /* 0x000fe40000010100 */
[----:B------:R-:W-:Y:S02]  /*3080*/  FMUL.FTZ R65, R46, R51 ;  /* 0x000000332e417220 */ /* 0x000fe40000410000 */
[----:B------:R-:W-:Y:S01]  /*3090*/  FMUL.FTZ R55, R47, R4 ;  /* 0x000000042f377220 */ /* 0x000fe20000410000 */
[----:B------:R-:W-:Y:S01]  /*30a0*/  LDS R46, [R110+0x3c] ;  /* 0x00003c006e2e7984 */ /* 0x000fe20000000800 */
[----:B---3--:R-:W-:-:S02]  /*30b0*/  FADD.FTZ R51, R48, 1 ;  /* 0x3f80000030337421 */ /* 0x008fc40000010000 */
[----:B------:R-:W-:Y:S01]  /*30c0*/  FFMA.FTZ R123, R14, R45, 1 ;  /* 0x3f8000000e7b7423 */ /* 0x000fe2000001002d */
[----:B------:R-:W3:Y:S04]  /*30d0*/  LDS R47, [R110+0x30] ;  /* 0x000030006e2f7984 */ /* 0x000ee80000000800 */
[----:B------:R-:W5:Y:S04]  /*30e0*/  LDS R48, [R110+0x34] ;  /* 0x000034006e307984 */ /* 0x000f680000000800 */
[----:B------:R-:W0:Y:S01]  /*30f0*/  LDS R45, [R110+0x38] ;  /* 0x000038006e2d7984 */ /* 0x000e220000000800 */
[----:B------:R-:W0:Y:S01]  /*3100*/  MUFU.RCP R42, R42 ;  /* 0x0000002a002a7308 */ /* 0x000e220000001000 */
[----:B----4-:R-:W-:-:S02]  /*3110*/  FADD.FTZ R4, -R40, 1 ;  /* 0x3f80000028047421 */ /* 0x010fc40000010100 */
[----:B------:R-:W-:Y:S01]  /*3120*/  FADD.FTZ R2, -R34, 1 ;  /* 0x3f80000022027421 */ /* 0x000fe20000010100 */
[----:B------:R-:W-:Y:S01]  /*3130*/  BAR.SYNC.DEFER_BLOCKING 0x0 ;  /* 0x0000000000007b1d */ /* 0x000fe20000010000 */
[----:B------:R-:W-:-:S05]  /*3140*/  FMUL.FTZ R67, R71, R28 ;  /* 0x0000001c47437220 */ /* 0x000fca0000410000 */
[----:B------:R-:W4:Y:S01]  /*3150*/  MUFU.RCP R43, R43 ;  /* 0x0000002b002b7308 */ /* 0x000f220000001000 */
[----:B------:R-:W-:-:S07]  /*3160*/  FFMA.FTZ R52, R13, R4, 1 ;  /* 0x3f8000000d347423 */ /* 0x000fce0000010004 */
[----:B------:R-:W0:Y:S01]  /*3170*/  MUFU.RCP R41, R41 ;  /* 0x0000002900297308 */ /* 0x000e220000001000 */
[----:B------:R-:W-:-:S07]  /*3180*/  FFMA.FTZ R2, R15, R2, 1 ;  /* 0x3f8000000f027423 */ /* 0x000fce0000010002 */
[----:B------:R-:W0:Y:S01]  /*3190*/  MUFU.RCP R44, R44 ;  /* 0x0000002c002c7308 */ /* 0x000e220000001000 */
[----:B------:R-:W-:Y:S02]  /*31a0*/  FMUL.FTZ R4, R70, R31 ;  /* 0x0000001f46047220 */ /* 0x000fe40000410000 */
[----:B------:R-:W-:Y:S02]  /*31b0*/  FMUL.FTZ R67, R34, R67 ;  /* 0x0000004322437220 */ /* 0x000fe40000410000 */
[----:B--2---:R-:W-:Y:S02]  /*31c0*/  FMUL.FTZ R129, R69, R30 ;  /* 0x0000001e45817220 */ /* 0x004fe40000410000 */
[----:B------:R-:W-:Y:S01]  /*31d0*/  FMUL.FTZ R4, R39, R4 ;  /* 0x0000000427047220 */ /* 0x000fe20000410000 */
[----:B------:R-:W2:Y:S01]  /*31e0*/  MUFU.RCP R50, R50 ;  /* 0x0000003200327308 */ /* 0x000ea20000001000 */
[----:B------:R-:W-:Y:S02]  /*31f0*/  FADD.FTZ R56, R54, 1 ;  /* 0x3f80000036387421 */ /* 0x000fe40000010000 */
[----:B------:R-:W-:-:S02]  /*3200*/  FMUL.FTZ R67, R67, R2 ;  /* 0x0000000243437220 */ /* 0x000fc40000410000 */
[----:B------:R-:W-:-:S03]  /*3210*/  FMUL.FTZ R129, R40, R129 ;  /* 0x0000008128817220 */ /* 0x000fc60000410000 */
[----:B------:R-:W1:Y:S01]  /*3220*/  MUFU.RCP R51, R51 ;  /* 0x0000003300337308 */ /* 0x000e620000001000 */
[----:B0-----:R-:W-:Y:S02]  /*3230*/  FADD.FTZ R2, -R42, 1 ;  /* 0x3f8000002a027421 */ /* 0x001fe40000010100 */
[----:B------:R-:W-:Y:S02]  /*3240*/  FMUL.FTZ R123, R4, R123 ;  /* 0x0000007b047b7220 */ /* 0x000fe40000410000 */
[----:B------:R-:W-:Y:S02]  /*3250*/  FMUL.FTZ R129, R129, R52 ;  /* 0x0000003481817220 */ /* 0x000fe40000410000 */
[----:B----4-:R-:W-:Y:S01]  /*3260*/  FADD.FTZ R165, -R43, 1 ;  /* 0x3f8000002ba57421 */ /* 0x010fe20000010100 */
[----:B------:R-:W0:Y:S01]  /*3270*/  MUFU.RCP R49, R49 ;  /* 0x0000003100317308 */ /* 0x000e220000001000 */
[----:B------:R-:W-:Y:S02]  /*3280*/  FFMA.FTZ R4, R11, R2, 1 ;  /* 0x3f8000000b047423 */ /* 0x000fe40000010002 */
[----:B------:R-:W-:-:S02]  /*3290*/  FADD.FTZ R131, -R41, 1 ;  /* 0x3f80000029837421 */ /* 0x000fc40000010100 */
[----:B------:R-:W-:-:S03]  /*32a0*/  FADD.FTZ R52, -R44, 1 ;  /* 0x3f8000002c347421 */ /* 0x000fc60000010100 */
[----:B------:R-:W4:Y:S01]  /*32b0*/  MUFU.RCP R177, R56 ;  /* 0x0000003800b17308 */ /* 0x000f220000001000 */
[----:B------:R-:W-:Y:S02]  /*32c0*/  FMUL.FTZ R2, R68, R35 ;  /* 0x0000002344027220 */ /* 0x000fe40000410000 */
[----:B------:R-:W-:Y:S02]  /*32d0*/  FFMA.FTZ R167, R10, R165, 1 ;  /* 0x3f8000000aa77423 */ /* 0x000fe400000100a5 */
[----:B------:R-:W-:Y:S02]  /*32e0*/  FFMA.FTZ R131, R12, R131, 1 ;  /* 0x3f8000000c837423 */ /* 0x000fe40000010083 */
[----:B------:R-:W-:Y:S02]  /*32f0*/  FFMA.FTZ R54, R9, R52, 1 ;  /* 0x3f80000009367423 */ /* 0x000fe40000010034 */
[----:B------:R-:W-:Y:S02]  /*3300*/  FMUL.FTZ R165, R63, R36 ;  /* 0x000000243fa57220 */ /* 0x000fe40000410000 */
[----:B------:R-:W-:-:S02]  /*3310*/  FMUL.FTZ R2, R41, R2 ;  /* 0x0000000229027220 */ /* 0x000fc40000410000 */
[----:B-1----:R-:W-:Y:S02]  /*3320*/  FMUL.FTZ R52, R62, R37 ;  /* 0x000000253e347220 */ /* 0x002fe40000410000 */
[----:B------:R-:W-:Y:S02]  /*3330*/  FMUL.FTZ R169, R61, R38 ;  /* 0x000000263da97220 */ /* 0x000fe40000410000 */
[----:B------:R-:W-:Y:S02]  /*3340*/  FMUL.FTZ R165, R42, R165 ;  /* 0x000000a52aa57220 */ /* 0x000fe40000410000 */
[----:B------:R-:W-:Y:S02]  /*3350*/  FMUL.FTZ R131, R2, R131 ;  /* 0x0000008302837220 */ /* 0x000fe40000410000 */
[----:B------:R-:W-:Y:S02]  /*3360*/  FMUL.FTZ R52, R43, R52 ;  /* 0x000000342b347220 */ /* 0x000fe40000410000 */
[----:B------:R-:W-:-:S02]  /*3370*/  FMUL.FTZ R169, R44, R169 ;  /* 0x000000a92ca97220 */ /* 0x000fc40000410000 */
[----:B--2---:R-:W-:Y:S02]  /*3380*/  FADD.FTZ R2, -R50, 1 ;  /* 0x3f80000032027421 */ /* 0x004fe40000010100 */
[----:B------:R-:W-:Y:S02]  /*3390*/  FADD.FTZ R173, -R51, 1 ;  /* 0x3f80000033ad7421 */ /* 0x000fe40000010100 */
[----:B------:R-:W-:Y:S02]  /*33a0*/  FMUL.FTZ R165, R165, R4 ;  /* 0x00000004a5a57220 */ /* 0x000fe40000410000 */
[----:B------:R-:W-:Y:S02]  /*33b0*/  FMUL.FTZ R167, R52, R167 ;  /* 0x000000a734a77220 */ /* 0x000fe40000410000 */
[----:B------:R-:W-:Y:S02]  /*33c0*/  FMUL.FTZ R169, R169, R54 ;  /* 0x00000036a9a97220 */ /* 0x000fe40000410000 */
[----:B------:R-:W-:-:S02]  /*33d0*/  FFMA.FTZ R4, R7, R2, 1 ;  /* 0x3f80000007047423 */ /* 0x000fc40000010002 */
[----:B------:R-:W-:Y:S02]  /*33e0*/  FFMA.FTZ R175, R6, R173, 1 ;  /* 0x3f80000006af7423 */ /* 0x000fe400000100ad */
[----:B0-----:R-:W-:Y:S02]  /*33f0*/  FADD.FTZ R171, -R49, 1 ;  /* 0x3f80000031ab7421 */ /* 0x001fe40000010100 */
[----:B----4-:R-:W-:Y:S02]  /*3400*/  FADD.FTZ R179, -R177, 1 ;  /* 0x3f800000b1b37421 */ /* 0x010fe40000010100 */
[----:B---3--:R-:W-:Y:S02]  /*3410*/  FMUL.FTZ R2, R60, R47 ;  /* 0x0000002f3c027220 */ /* 0x008fe40000410000 */
[----:B-----5:R-:W-:Y:S02]  /*3420*/  FMUL.FTZ R173, R59, R48 ;  /* 0x000000303bad7220 */ /* 0x020fe40000410000 */
[----:B------:R-:W-:-:S02]  /*3430*/  FMUL.FTZ R52, R58, R45 ;  /* 0x0000002d3a347220 */ /* 0x000fc40000410000 */
[----:B------:R-:W-:Y:S01]  /*3440*/  FMUL.FTZ R54, R57, R46 ;  /* 0x0000002e39367220 */ /* 0x000fe20000410000 */
[----:B------:R-:W-:Y:S01]  /*3450*/  ISETP.NE.AND P6, PT, R160, RZ, PT ;  /* 0x000000ffa000720c */ /* 0x000fe20003fc5270 */
[----:B------:R-:W-:Y:S02]  /*3460*/  FFMA.FTZ R171, R8, R171, 1 ;  /* 0x3f80000008ab7423 */ /* 0x000fe400000100ab */
        /* <DEDUP_REMOVED lines=46> */
[----:B------:R-:W-:-:S02]  /*3750*/  UIMAD UR28, UR38, UR30, URZ ;  /* 0x0000001e261c72a4 */ /* 0x000fc4000f8e023f */
[----:B------:R-:W-:Y:S02]  /*3760*/  UIMAD.WIDE.U32 UR8, UR29, UR30, URZ ;  /* 0x0000001e1d0872a5 */ /* 0x000fe4000f8e003f */
[----:B------:R-:W-:Y:S01]  /*3770*/  UIMAD UR30, UR29, UR31, UR28 ;  /* 0x0000001f1d1e72a4 */ /* 0x000fe2000f8e021c */
[C---:B------:R-:W-:Y:S01]  /*3780*/  IADD3 R122, P1, R120.reuse, UR25, RZ ;  /* 0x00000019787a7c10 */ /* 0x040fe2000ff3e0ff */
[----:B------:R-:W-:Y:S02]  /*3790*/  BSSY B0, `(.L_x_3367) ;  /* 0x0000012000007945 */ /* 0x000fe40003800000 */
[----:B------:R-:W-:Y:S01]  /*37a0*/  UIADD3 UR28, UR9, UR30, URZ ;  /* 0x0000001e091c7290 */ /* 0x000fe2000fffe03f */
[----:B------:R-:W-:Y:S02]  /*37b0*/  P2R R2, PR, RZ, 0x40 ;  /* 0x00000040ff027803 */ /* 0x000fe40000000000 */
[----:B0-----:R-:W-:Y:S02]  /*37c0*/  IADD3.X R123, R121, UR39, RZ, P1, !PT ;  /* 0x00000027797b7c10 */ /* 0x001fe40008ffe4ff */
[----:B-1----:R-:W-:-:S13]  /*37d0*/  ISETP.GE.AND P0, PT, R120, R187, PT ;  /* 0x000000bb7800720c */ /* 0x002fda0003f06270 */
[----:B------:R-:W-:Y:S05]  /*37e0*/  @P0 BRA `(.L_x_3368) ;  /* 0x000000c000000947 */ /* 0x000fea0003800000 */
[----:B------:R-:W-:Y:S01]  /*37f0*/  IMAD.U32 R3, RZ, RZ, UR29 ;  /* 0x0000001dff037e24 */ /* 0x000fe2000f8e00ff */
[----:B------:R-:W-:Y:S01]  /*3800*/  ULDC.64 UR32, c[0x0][0x2f0] ;  /* 0x0000bc0000207ab9 */ /* 0x000fe20000000a00 */
[----:B------:R-:W-:Y:S01]  /*3810*/  MOV R5, UR16 ;  /* 0x0000001000057c02 */ /* 0x000fe20008000f00 */
[----:B------:R-:W-:Y:S01]  /*3820*/  UIMAD UR31, UR17, UR32, URZ ;  /* 0x00000020111f72a4 */ /* 0x000fe2000f8e023f */
[----:B------:R-:W-:-:S03]  /*3830*/  IMAD.WIDE.U32 R2, R3, c[0x0][0x2e8], R122 ;  /* 0x0000ba0003027a25 */ /* 0x000fc600078e007a */
[----:B------:R-:W-:Y:S02]  /*3840*/  UIMAD UR31, UR16, UR33, UR31 ;  /* 0x00000021101f72a4 */ /* 0x000fe4000f8e021f */
[----:B------:R-:W-:-:S05]  /*3850*/  IADD3 R3, R3, UR30, RZ ;  /* 0x0000001e03037c10 */ /* 0x000fca000fffe0ff */
[----:B------:R-:W-:-:S05]  /*3860*/  IMAD.WIDE.U32 R2, R5, c[0x0][0x2f0], R2 ;  /* 0x0000bc0005027a25 */ /* 0x000fca00078e0002 */
[----:B------:R-:W-:Y:S02]  /*3870*/  IADD3 R3, R3, UR31, RZ ;  /* 0x0000001f03037c10 */ /* 0x000fe4000fffe0ff */
[----:B------:R-:W-:-:S04]  /*3880*/  LEA R4, P0, R2, c[0x0][0x338], 0x2 ;  /* 0x0000ce0002047a11 */ /* 0x000fc800078010ff */
[----:B------:R-:W-:-:S05]  /*3890*/  LEA.HI.X R5, R2, c[0x0][0x33c], R3, 0x2, P0 ;  /* 0x0000cf0002057a11 */ /* 0x000fca00000f1403 */
[----:B------:R0:W-:Y:S04]  /*38a0*/  STG.E [R4.64], R53 ;  /* 0x0000003504007986 */ /* 0x0001e8000c101922 */
.L_x_3368:
[----:B------:R-:W-:Y:S05]  /*38b0*/  BSYNC B0 ;  /* 0x0000000000007941 */ /* 0x000fea0003800000 */
.L_x_3367:
        /* <DEDUP_REMOVED lines=11> */
[----:B------:R-:W-:Y:S01]  /*3970*/  ISETP.GE.AND P4, PT, R145, R187, PT ;  /* 0x000000bb9100720c */ /* 0x000fe20003f86270 */
[----:B------:R-:W-:Y:S01]  /*3980*/  FMUL.FTZ R20, R20, R23 ;  /* 0x0000001714147220 */ /* 0x000fe20000410000 */
[----:B------:R-:W-:Y:S01]  /*3990*/  ISETP.GE.AND P5, PT, R144, R187, PT ;  /* 0x000000bb9000720c */ /* 0x000fe20003fa6270 */
[----:B------:R-:W-:Y:S01]  /*39a0*/  UIADD3.X UR8, UR27, UR7, UR9, UP0, !UPT ;  /* 0x000000071b087290 */ /* 0x000fe200087fe409 */
        /* <DEDUP_REMOVED lines=61> */
[----:B------:R-:W-:Y:S01]  /*3d80*/  FMUL.FTZ R57, R57, R0 ;  /* 0x0000000039397220 */ /* 0x000fe20000410000 */
        /* <DEDUP_REMOVED lines=62> */
[----:B------:R-:W-:Y:S01]  /*4170*/  MOV R2, R122 ;  /* 0x0000007a00027202 */ /* 0x000fe20000000f00 */
[----:B------:R-:W-:Y:S01]  /*4180*/  IMAD.U32 R5, RZ, RZ, UR29 ;  /* 0x0000001dff057e24 */ /* 0x000fe2000f8e00ff */
        /* <DEDUP_REMOVED lines=12> */
.L_x_3371:
[----:B------:R-:W-:Y:S05]  /*4250*/  BSYNC B0 ;  /* 0x0000000000007941 */ /* 0x000fea0003800000 */
.L_x_3370:
        /* <DEDUP_REMOVED lines=16> */
[----:B0-----:R-:W-:-:S04]  /*4360*/  MOV R4, UR8 ;  /* 0x0000000800047c02 */ /* 0x001fc80008000f00 */
        /* <DEDUP_REMOVED lines=26> */
.L_x_3369:
[----:B0-----:R-:W-:Y:S01]  /*4510*/  FFMA.FTZ R0, R108, R76, R161 ;  /* 0x0000004c6c007223 */ /* 0x001fe200000100a1 */
        /* <DEDUP_REMOVED lines=39> */
[----:B------:R-:W-:Y:S02]  /*4790*/  FMUL.FTZ R42, R58, UR4 ;  /* 0x000000043a2a7c20 */ /* 0x000fe40008410000 */
[----:B------:R-:W-:Y:S02]  /*47a0*/  FMUL.FTZ R41, R57, UR4 ;  /* 0x0000000439297c20 */ /* 0x000fe40008410000 */
[----:B------:R-:W-:Y:S02]  /*47b0*/  IMAD.MOV.U32 R25, RZ, RZ, RZ ;  /* 0x000000ffff197224 */ /* 0x000fe400078e00ff */
[----:B------:R-:W-:Y:S01]  /*47c0*/  FFMA.FTZ R161, R93, R57, R0 ;  /* 0x000000395da17223 */ /* 0x000fe20000010000 */
[----:B------:R-:W-:Y:S05]  /*47d0*/  @!P0 BRA `(.L_x_3372) ;  /* 0x0000460000008947 */ /* 0x000fea0003800000 */
[----:B------:R-:W-:Y:S01]  /*47e0*/  UIADD3 UR28, UR24, -0x1, URZ ;  /* 0xffffffff181c7890 */ /* 0x000fe2000fffe03f */
[----:B------:R-:W-:Y:S01]  /*47f0*/  FADD.FTZ R24, R77, UR5 ;  /* 0x000000054d187e21 */ /* 0x000fe20008010000 */
[----:B------:R-:W-:Y:S01]  /*4800*/  MOV R40, RZ ;  /* 0x000000ff00287202 */ /* 0x000fe20000000f00 */
[----:B------:R-:W-:Y:S01]  /*4810*/  FADD.FTZ R23, R78, UR5 ;  /* 0x000000054e177e21 */ /* 0x000fe20008010000 */
[----:B------:R-:W-:Y:S01]  /*4820*/  ULEA.HI UR9, UR28, UR28, URZ, 0x1 ;  /* 0x0000001c1c097291 */ /* 0x000fe2000f8f083f */
[----:B------:R-:W-:Y:S01]  /*4830*/  FADD.FTZ R22, R79, UR5 ;  /* 0x000000054f167e21 */ /* 0x000fe20008010000 */
[----:B------:R-:W-:Y:S01]  /*4840*/  UMOV UR7, URZ ;  /* 0x0000003f00077c82 */ /* 0x000fe20008000000 */
[----:B------:R-:W-:Y:S01]  /*4850*/  FADD.FTZ R21, R80, UR5 ;  /* 0x0000000550157e21 */ /* 0x000fe20008010000 */
[----:B------:R-:W-:Y:S01]  /*4860*/  ULOP3.LUT UR9, UR9, 0xfffffe, URZ, 0xc0, !UPT ;  /* 0x00fffffe09097892 */ /* 0x000fe2000f8ec03f */
[----:B------:R-:W-:Y:S01]  /*4870*/  FADD.FTZ R20, R81, UR5 ;  /* 0x0000000551147e21 */ /* 0x000fe20008010000 */
[----:B------:R-:W-:Y:S01]  /*4880*/  UMOV UR8, URZ ;  /* 0x0000003f00087c82 */ /* 0x000fe20008000000 */
[----:B------:R-:W-:Y:S01]  /*4890*/  FADD.FTZ R19, R82, UR5 ;  /* 0x0000000552137e21 */ /* 0x000fe20008010000 */
[----:B------:R-:W-:Y:S01]  /*48a0*/  UIADD3 UR28, UR28, -UR9, URZ ;  /* 0x800000091c1c7290 */ /* 0x000fe2000fffe03f */
[----:B------:R-:W-:-:S02]  /*48b0*/  FADD.FTZ R18, R83, UR5 ;  /* 0x0000000553127e21 */ /* 0x000fc40008010000 */
[----:B------:R-:W-:Y:S01]  /*48c0*/  FADD.FTZ R17, R84, UR5 ;  /* 0x0000000554117e21 */ /* 0x000fe20008010000 */
[----:B------:R-:W-:Y:S01]  /*48d0*/  UMOV UR9, URZ ;  /* 0x0000003f00097c82 */ /* 0x000fe20008000000 */
        /* <DEDUP_REMOVED lines=8> */
.L_x_3420:
[----:B------:R-:W-:Y:S01]  /*4960*/  USHF.R.S32.HI UR40, URZ, 0x1f, UR7 ;  /* 0x0000001f3f287899 */ /* 0x000fe20008011407 */
[----:B------:R-:W-:Y:S01]  /*4970*/  MOV R5, UR7 ;  /* 0x0000000700057c02 */ /* 0x000fe20008000f00 */
[----:B------:R-:W-:Y:S01]  /*4980*/  ULDC.64 UR30, c[0x0][0x1a0] ;  /* 0x00006800001e7ab9 */ /* 0x000fe20000000a00 */
[----:B------:R-:W-:Y:S01]  /*4990*/  HFMA2.MMA R0, -RZ, RZ, 0, 0 ;  /* 0x00000000ff007435 */ /* 0x000fe200000001ff */
[----:B------:R-:W-:Y:S01]  /*49a0*/  ULDC UR42, c[0x0][0x168] ;  /* 0x00005a00002a7ab9 */ /* 0x000fe20000000800 */
[----:B------:R-:W-:Y:S01]  /*49b0*/  CS2R R64, SRZ ;  /* 0x0000000000407805 */ /* 0x000fe2000001ff00 */
[----:B------:R-:W-:Y:S01]  /*49c0*/  UIMAD UR30, UR40, UR30, URZ ;  /* 0x0000001e281e72a4 */ /* 0x000fe2000f8e023f */
[----:B------:R-:W-:Y:S01]  /*49d0*/  IMAD.WIDE.U32 R4, R5, c[0x0][0x1a0], R120 ;  /* 0x0000680005047a25 */ /* 0x000fe200078e0078 */
[----:B------:R-:W-:Y:S01]  /*49e0*/  UIADD3 UR42, -UR25, UR42, URZ ;  /* 0x0000002a192a7290 */ /* 0x000fe2000fffe13f */
[----:B------:R-:W-:Y:S01]  /*49f0*/  CS2R R66, SRZ ;  /* 0x0000000000427805 */ /* 0x000fe2000001ff00 */
[----:B------:R-:W-:Y:S01]  /*4a00*/  UIMAD UR30, UR7, UR31, UR30 ;  /* 0x0000001f071e72a4 */ /* 0x000fe2000f8e021e */
[----:B------:R-:W-:Y:S01]  /*4a10*/  IMAD.MOV.U32 R8, RZ, RZ, RZ ;  /* 0x000000ffff087224 */ /* 0x000fe200078e00ff */
[----:B------:R-:W-:Y:S01]  /*4a20*/  LEA R2, P0, R4, R159, 0x2 ;  /* 0x0000009f04027211 */ /* 0x000fe200078010ff */
[----:B------:R-:W-:Y:S01]  /*4a30*/  CS2R R128, SRZ ;  /* 0x0000000000807805 */ /* 0x000fe2000001ff00 */
[----:B------:R-:W-:Y:S01]  /*4a40*/  ISETP.GE.AND P1, PT, R120, UR42, PT ;  /* 0x0000002a78007c0c */ /* 0x000fe2000bf26270 */
[----:B------:R-:W-:Y:S01]  /*4a50*/  CS2R R130, SRZ ;  /* 0x0000000000827805 */ /* 0x000fe2000001ff00 */
[----:B------:R-:W-:-:S02]  /*4a60*/  ISETP.GE.AND P2, PT, R152, UR42, PT ;  /* 0x0000002a98007c0c */ /* 0x000fc4000bf46270 */
[----:B------:R-:W-:Y:S01]  /*4a70*/  MOV R165, RZ ;  /* 0x000000ff00a57202 */ /* 0x000fe20000000f00 */
[----:B------:R-:W-:Y:S01]  /*4a80*/  CS2R R166, SRZ ;  /* 0x0000000000a67805 */ /* 0x000fe2000001ff00 */
[----:B------:R-:W-:Y:S01]  /*4a90*/  ISETP.GE.AND P3, PT, R151, UR42, PT ;  /* 0x0000002a97007c0c */ /* 0x000fe2000bf66270 */
[----:B------:R-:W-:Y:S01]  /*4aa0*/  HFMA2.MMA R171, -RZ, RZ, 0, 0 ;  /* 0x00000000ffab7435 */ /* 0x000fe200000001ff */
[----:B------:R-:W-:Y:S01]  /*4ab0*/  ISETP.GE.AND P4, PT, R150, UR42, PT ;  /* 0x0000002a96007c0c */ /* 0x000fe2000bf86270 */
[----:B------:R-:W-:Y:S01]  /*4ac0*/  CS2R R168, SRZ ;  /* 0x0000000000a87805 */ /* 0x000fe2000001ff00 */
[----:B------:R-:W-:Y:S01]  /*4ad0*/  IADD3 R3, R5, UR30, RZ ;  /* 0x0000001e05037c10 */ /* 0x000fe2000fffe0ff */
[----:B------:R-:W-:Y:S01]  /*4ae0*/  ULDC.64 UR32, c[0x0][0x180] ;  /* 0x0000600000207ab9 */ /* 0x000fe20000000a00 */
[----:B------:R-:W-:Y:S02]  /*4af0*/  ISETP.GE.AND P5, PT, R149, UR42, PT ;  /* 0x0000002a95007c0c */ /* 0x000fe4000bfa6270 */
[----:B------:R-:W-:-:S02]  /*4b00*/  LEA.HI.X R3, R4, R158, R3, 0x2, P0 ;  /* 0x0000009e04037211 */ /* 0x000fc400000f1403 */
[----:B------:R-:W-:-:S03]  /*4b10*/  ISETP.GE.AND P0, PT, R148, UR42, PT ;  /* 0x0000002a94007c0c */ /* 0x000fc6000bf06270 */
        /* <DEDUP_REMOVED lines=26> */
[----:B------:R-:W-:Y:S01]  /*4cc0*/  UIMAD UR36, UR17, UR32, URZ ;  /* 0x00000020112472a4 */ /* 0x000fe2000f8e023f */
[----:B------:R-:W-:Y:S01]  /*4cd0*/  MOV R5, UR7 ;  /* 0x0000000700057c02 */ /* 0x000fe20008000f00 */
[----:B------:R-:W-:-:S02]  /*4ce0*/  UIMAD.WIDE.U32 UR30, UR16, UR32, URZ ;  /* 0x00000020101e72a5 */ /* 0x000fc4000f8e003f */
[----:B------:R-:W-:Y:S01]  /*4cf0*/  UIMAD UR36, UR16, UR33, UR36 ;  /* 0x00000021102472a4 */ /* 0x000fe2000f8e0224 */
[----:B------:R-:W-:Y:S01]  /*4d00*/  ISETP.GE.AND P1, PT, R120, UR42, PT ;  /* 0x0000002a78007c0c */ /* 0x000fe2000bf26270 */
[----:B------:R-:W-:Y:S01]  /*4d10*/  IMAD.WIDE.U32 R4, R5, c[0x0][0x1c0], R120 ;  /* 0x0000700005047a25 */ /* 0x000fe200078e0078 */
[----:B------:R-:W-:Y:S02]  /*4d20*/  ULDC.64 UR32, c[0x0][0x188] ;  /* 0x0000620000207ab9 */ /* 0x000fe40000000a00 */
[----:B------:R-:W-:Y:S02]  /*4d30*/  UIADD3 UR31, UR31, UR36, URZ ;  /* 0x000000241f1f7290 */ /* 0x000fe4000fffe03f */
[----:B------:R-:W-:Y:S01]  /*4d40*/  UIMAD UR36, UR40, UR32, URZ ;  /* 0x00000020282472a4 */ /* 0x000fe2000f8e023f */
[----:B0-----:R-:W-:Y:S01]  /*4d50*/  LEA R2, P0, R4, R157, 0x2 ;  /* 0x0000009d04027211 */ /* 0x001fe200078010ff */
[----:B------:R-:W-:Y:S02]  /*4d60*/  UIMAD.WIDE.U32 UR30, UR7, UR32, UR30 ;  /* 0x00000020071e72a5 */ /* 0x000fe4000f8e001e */
[----:B------:R-:W-:-:S03]  /*4d70*/  UIMAD UR41, UR7, UR33, UR36 ;  /* 0x00000021072972a4 */ /* 0x000fc6000f8e0224 */
[----:B------:R-:W-:Y:S02]  /*4d80*/  ULDC.64 UR32, c[0x0][0x220] ;  /* 0x0000880000207ab9 */ /* 0x000fe40000000a00 */
[----:B------:R-:W-:Y:S02]  /*4d90*/  ULEA UR32, UP0, UR30, UR32, 0x2 ;  /* 0x000000201e207291 */ /* 0x000fe4000f80103f */
[----:B------:R-:W-:Y:S02]  /*4da0*/  UIADD3 UR31, UR31, UR41, URZ ;  /* 0x000000291f1f7290 */ /* 0x000fe4000fffe03f */
[----:B------:R-:W-:Y:S02]  /*4db0*/  ULDC.64 UR36, c[0x0][0x1c0] ;  /* 0x0000700000247ab9 */ /* 0x000fe40000000a00 */
[----:B------:R-:W-:Y:S01]  /*4dc0*/  ULEA.HI.X UR33, UR30, UR33, UR31, 0x2, UP0 ;  /* 0x000000211e217291 */ /* 0x000fe200080f141f */
[----:B------:R-:W-:Y:S01]  /*4dd0*/  IMAD.U32 R6, RZ, RZ, UR32 ;  /* 0x00000020ff067e24 */ /* 0x000fe2000f8e00ff */
[----:B------:R-:W-:-:S04]  /*4de0*/  UIMAD UR36, UR40, UR36, URZ ;  /* 0x00000024282472a4 */ /* 0x000fc8000f8e023f */
[----:B------:R-:W-:Y:S01]  /*4df0*/  UIMAD UR36, UR7, UR37, UR36 ;  /* 0x00000025072472a4 */ /* 0x000fe2000f8e0224 */
[----:B------:R-:W-:-:S05]  /*4e00*/  MOV R7, UR33 ;  /* 0x0000002100077c02 */ /* 0x000fca0008000f00 */
[----:B------:R-:W-:Y:S01]  /*4e10*/  IADD3 R3, R5, UR36, RZ ;  /* 0x0000002405037c10 */ /* 0x000fe2000fffe0ff */
[----:B------:R-:W5:Y:S01]  /*4e20*/  LDG.E R174, [R6.64] ;  /* 0x0000002206ae7981 */ /* 0x000f62000c1e1900 */
[----:B------:R-:W-:Y:S02]  /*4e30*/  ISETP.GE.AND P2, PT, R152, UR42, PT ;  /* 0x0000002a98007c0c */ /* 0x000fe4000bf46270 */
[----:B------:R-:W-:Y:S02]  /*4e40*/  LEA.HI.X R3, R4, R156, R3, 0x2, P0 ;  /* 0x0000009c04037211 */ /* 0x000fe400000f1403 */
[----:B------:R-:W-:Y:S02]  /*4e50*/  ISETP.GE.AND P3, PT, R151, UR42, PT ;  /* 0x0000002a97007c0c */ /* 0x000fe4000bf66270 */
[----:B------:R-:W-:Y:S02]  /*4e60*/  ISETP.GE.AND P4, PT, R150, UR42, PT ;  /* 0x0000002a96007c0c */ /* 0x000fe4000bf86270 */
[----:B------:R-:W-:-:S02]  /*4e70*/  ISETP.GE.AND P5, PT, R149, UR42, PT ;  /* 0x0000002a95007c0c */ /* 0x000fc4000bfa6270 */
[----:B------:R-:W-:Y:S01]  /*4e80*/  ISETP.GE.AND P0, PT, R148, UR42, PT ;  /* 0x0000002a94007c0c */ /* 0x000fe2000bf06270 */
[----:B------:R-:W-:Y:S01]  /*4e90*/  HFMA2.MMA R173, -RZ, RZ, 0, 0 ;  /* 0x00000000ffad7435 */ /* 0x000fe200000001ff */
[----:B--2---:R-:W-:Y:S04]  /*4ea0*/  STS [R135], R0 ;  /* 0x0000000087007388 */ /* 0x004fe80000000800 */
[----:B---3--:R-:W-:Y:S04]  /*4eb0*/  STS [R134+0x80], R65 ;  /* 0x0000804186007388 */ /* 0x008fe80000000800 */
[----:B----4-:R-:W-:Y:S04]  /*4ec0*/  STS [R133+0x100], R8 ;  /* 0x0001000885007388 */ /* 0x010fe80000000800 */
[----:B-----5:R-:W-:Y:S04]  /*4ed0*/  STS [R132+0x180], R67 ;  /* 0x0001804384007388 */ /* 0x020fe80000000800 */
[----:B------:R0:W-:Y:S04]  /*4ee0*/  STS [R127+0x200], R64 ;  /* 0x000200407f007388 */ /* 0x0001e80000000800 */
[----:B------:R-:W-:Y:S04]  /*4ef0*/  STS [R126+0x280], R129 ;  /* 0x000280817e007388 */ /* 0x000fe80000000800 */
[----:B------:R1:W-:Y:S04]  /*4f00*/  STS [R125+0x300], R66 ;  /* 0x000300427d007388 */ /* 0x0003e80000000800 */
[----:B------:R-:W-:Y:S01]  /*4f10*/  STS [R124+0x380], R131 ;  /* 0x000380837c007388 */ /* 0x000fe20000000800 */
[----:B0-----:R-:W-:-:S03]  /*4f20*/  CS2R R64, SRZ ;  /* 0x0000000000407805 */ /* 0x001fc6000001ff00 */
[----:B------:R0:W-:Y:S04]  /*4f30*/  STS [R119+0x400], R128 ;  /* 0x0004008077007388 */ /* 0x0001e80000000800 */
[----:B------:R-:W-:Y:S04]  /*4f40*/  STS [R118+0x480], R165 ;  /* 0x000480a576007388 */ /* 0x000fe80000000800 */
[----:B------:R2:W-:Y:S04]  /*4f50*/  STS [R117+0x500], R130 ;  /* 0x0005008275007388 */ /* 0x0005e80000000800 */
[----:B------:R-:W-:Y:S04]  /*4f60*/  STS [R116+0x580], R167 ;  /* 0x000580a774007388 */ /* 0x000fe80000000800 */
[----:B------:R3:W-:Y:S04]  /*4f70*/  STS [R115+0x600], R166 ;  /* 0x000600a673007388 */ /* 0x0007e80000000800 */
[----:B------:R-:W-:Y:S04]  /*4f80*/  STS [R114+0x680], R169 ;  /* 0x000680a972007388 */ /* 0x000fe80000000800 */
[----:B------:R-:W-:Y:S04]  /*4f90*/  STS [R113+0x700], R168 ;  /* 0x000700a871007388 */ /* 0x000fe80000000800 */
[----:B------:R4:W-:Y:S01]  /*4fa0*/  STS [R112+0x780], R171 ;  /* 0x000780ab70007388 */ /* 0x0009e20000000800 */
[----:B------:R-:W-:-:S06]  /*4fb0*/  NOP ;  /* 0x0000000000007918 */ /* 0x000fcc0000000000 */
[----:B------:R3:W5:Y:S01]  /*4fc0*/  @!P1 LDG.E R64, [R2.64] ;  /* 0x0000002202409981 */ /* 0x000762000c1e1900 */
[----:B------:R-:W-:Y:S01]  /*4fd0*/  ISETP.GE.AND P1, PT, R147, UR42, PT ;  /* 0x0000002a93007c0c */ /* 0x000fe2000bf26270 */
[----:B-1----:R-:W-:Y:S01]  /*4fe0*/  CS2R R66, SRZ ;  /* 0x0000000000427805 */ /* 0x002fe2000001ff00 */
[----:B0-----:R-:W-:Y:S01]  /*4ff0*/  CS2R R128, SRZ ;  /* 0x0000000000807805 */ /* 0x001fe2000001ff00 */
[----:B--2---:R-:W-:Y:S01]  /*5000*/  CS2R R130, SRZ ;  /* 0x0000000000827805 */ /* 0x004fe2000001ff00 */
[----:B------:R0:W2:Y:S04]  /*5010*/  @!P2 LDG.E R65, [R2.64+0x80] ;  /* 0x000080220241a981 */ /* 0x0000a8000c1e1900 */
[----:B------:R0:W2:Y:S01]  /*5020*/  @!P3 LDG.E R66, [R2.64+0x100] ;  /* 0x000100220242b981 */ /* 0x0000a2000c1e1900 */
[----:B------:R-:W-:-:S03]  /*5030*/  ISETP.GE.AND P2, PT, R146, UR42, PT ;  /* 0x0000002a92007c0c */ /* 0x000fc6000bf46270 */
[----:B------:R0:W2:Y:S01]  /*5040*/  @!P4 LDG.E R67, [R2.64+0x180] ;  /* 0x000180220243c981 */ /* 0x0000a2000c1e1900 */
[----:B------:R-:W-:-:S03]  /*5050*/  ISETP.GE.AND P3, PT, R145, UR42, PT ;  /* 0x0000002a91007c0c */ /* 0x000fc6000bf66270 */
[----:B------:R0:W2:Y:S01]  /*5060*/  @!P5 LDG.E R128, [R2.64+0x200] ;  /* 0x000200220280d981 */ /* 0x0000a2000c1e1900 */
[----:B------:R-:W-:-:S03]  /*5070*/  ISETP.GE.AND P4, PT, R144, UR42, PT ;  /* 0x0000002a90007c0c */ /* 0x000fc6000bf86270 */
[----:B------:R0:W2:Y:S04]  /*5080*/  @!P0 LDG.E R129, [R2.64+0x280] ;  /* 0x0002802202818981 */ /* 0x0000a8000c1e1900 */
[----:B------:R0:W2:Y:S01]  /*5090*/  @!P1 LDG.E R130, [R2.64+0x300] ;  /* 0x0003002202829981 */ /* 0x0000a2000c1e1900 */
[----:B---3--:R-:W-:Y:S01]  /*50a0*/  CS2R R166, SRZ ;  /* 0x0000000000a67805 */ /* 0x008fe2000001ff00 */
[----:B------:R-:W-:Y:S02]  /*50b0*/  ISETP.GE.AND P5, PT, R143, UR42, PT ;  /* 0x0000002a8f007c0c */ /* 0x000fe4000bfa6270 */
[----:B------:R-:W-:Y:S01]  /*50c0*/  ISETP.GE.AND P0, PT, R142, UR42, PT ;  /* 0x0000002a8e007c0c */ /* 0x000fe2000bf06270 */
[----:B------:R0:W3:Y:S01]  /*50d0*/  @!P2 LDG.E R131, [R2.64+0x380] ;  /* 0x000380220283a981 */ /* 0x0000e2000c1e1900 */
[----:B------:R-:W-:-:S02]  /*50e0*/  ISETP.GE.AND P1, PT, R141, UR42, PT ;  /* 0x0000002a8d007c0c */ /* 0x000fc4000bf26270 */
[----:B------:R-:W-:Y:S01]  /*50f0*/  ISETP.GE.AND P2, PT, R140, UR42, PT ;  /* 0x0000002a8c007c0c */ /* 0x000fe2000bf46270 */
[----:B------:R0:W3:Y:S01]  /*5100*/  @!P3 LDG.E R166, [R2.64+0x400] ;  /* 0x0004002202a6b981 */ /* 0x0000e2000c1e1900 */
[----:B------:R-:W-:-:S03]  /*5110*/  ISETP.GE.AND P3, PT, R139, UR42, PT ;  /* 0x0000002a8b007c0c */ /* 0x000fc6000bf66270 */
[----:B------:R0:W3:Y:S01]  /*5120*/  @!P4 LDG.E R167, [R2.64+0x480] ;  /* 0x0004802202a7c981 */ /* 0x0000e2000c1e1900 */
[----:B------:R-:W-:Y:S02]  /*5130*/  ISETP.GE.AND P4, PT, R138, UR42, PT ;  /* 0x0000002a8a007c0c */ /* 0x000fe4000bf86270 */
[----:B----4-:R-:W-:Y:S01]  /*5140*/  MOV R112, RZ ;  /* 0x000000ff00707202 */ /* 0x010fe20000000f00 */
[----:B------:R-:W-:Y:S01]  /*5150*/  CS2R R168, SRZ ;  /* 0x0000000000a87805 */ /* 0x000fe2000001ff00 */
[----:B------:R-:W-:Y:S01]  /*5160*/  CS2R R170, SRZ ;  /* 0x0000000000aa7805 */ /* 0x000fe2000001ff00 */
[----:B------:R-:W-:Y:S01]  /*5170*/  IMAD.IADD R0, R136, 0x1, R155 ;  /* 0x0000000188007824 */ /* 0x000fe200078e029b */
[----:B------:R-:W1:Y:S01]  /*5180*/  R2UR UR36, R174 ;  /* 0x00000000ae2473c2 */ /* 0x000e6200000e0000 */
[----:B------:R-:W4:Y:S04]  /*5190*/  LDS R202, [R110+0x3c] ;  /* 0x00003c006eca7984 */ /* 0x000f280000000800 */
[----:B------:R0:W3:Y:S04]  /*51a0*/  @!P5 LDG.E R112, [R2.64+0x500] ;  /* 0x000500220270d981 */ /* 0x0000e8000c1e1900 */
[----:B------:R0:W4:Y:S04]  /*51b0*/  @!P0 LDG.E R169, [R2.64+0x580] ;  /* 0x0005802202a98981 */ /* 0x000128000c1e1900 */
[----:B------:R0:W4:Y:S04]  /*51c0*/  @!P1 LDG.E R168, [R2.64+0x600] ;  /* 0x0006002202a89981 */ /* 0x000128000c1e1900 */
[----:B------:R0:W4:Y:S04]  /*51d0*/  @!P2 LDG.E R171, [R2.64+0x680] ;  /* 0x0006802202aba981 */ /* 0x000128000c1e1900 */
[----:B------:R0:W4:Y:S04]  /*51e0*/  @!P3 LDG.E R170, [R2.64+0x700] ;  /* 0x0007002202aab981 */ /* 0x000128000c1e1900 */
[----:B------:R0:W4:Y:S01]  /*51f0*/  @!P4 LDG.E R173, [R2.64+0x780] ;  /* 0x0007802202adc981 */ /* 0x000122000c1e1900 */
[----:B------:R-:W-:-:S02]  /*5200*/  IADD3 R181, R0, 0x20, RZ ;  /* 0x0000002000b57810 */ /* 0x000fc40007ffe0ff */
[C---:B------:R-:W-:Y:S01]  /*5210*/  IADD3 R177, R0.reuse, 0x60, RZ ;  /* 0x0000006000b17810 */ /* 0x040fe20007ffe0ff */
[----:B------:R-:W1:Y:S01]  /*5220*/  LDS R8, [R110] ;  /* 0x000000006e087984 */ /* 0x000e620000000800 */
[C---:B------:R-:W-:Y:S02]  /*5230*/  IADD3 R179, R0.reuse, 0x40, RZ ;  /* 0x0000004000b37810 */ /* 0x040fe40007ffe0ff */
[C---:B------:R-:W-:Y:S01]  /*5240*/  IADD3 R115, R0.reuse, 0x1a0, RZ ;  /* 0x000001a000737810 */ /* 0x040fe20007ffe0ff */
[----:B------:R-:W1:Y:S01]  /*5250*/  LDS R6, [R110+0x8] ;  /* 0x000008006e067984 */ /* 0x000e620000000800 */
[C---:B------:R-:W-:Y:S02]  /*5260*/  IADD3 R135, R0.reuse, 0xe0, RZ ;  /* 0x000000e000877810 */ /* 0x040fe40007ffe0ff */
[C---:B------:R-:W-:Y:S01]  /*5270*/  IADD3 R117, R0.reuse, 0x180, RZ ;  /* 0x0000018000757810 */ /* 0x040fe20007ffe0ff */
[----:B------:R-:W1:Y:S01]  /*5280*/  LDS R4, [R110+0x10] ;  /* 0x000010006e047984 */ /* 0x000e620000000800 */
[----:B------:R-:W-:-:S02]  /*5290*/  IADD3 R119, R0, 0x160, RZ ;  /* 0x0000016000777810 */ /* 0x000fc40007ffe0ff */
[C---:B------:R-:W-:Y:S01]  /*52a0*/  IADD3 R175, R0.reuse, 0x80, RZ ;  /* 0x0000008000af7810 */ /* 0x040fe20007ffe0ff */
[----:B------:R-:W1:Y:S01]  /*52b0*/  LDS R201, [R110+0x24] ;  /* 0x000024006ec97984 */ /* 0x000e620000000800 */
[CC--:B0-----:R-:W-:Y:S02]  /*52c0*/  LEA.HI.SX32 R2, R0.reuse, R0.reuse, 0x1b ;  /* 0x0000000000027211 */ /* 0x0c1fe400078fdaff */
[C---:B------:R-:W-:Y:S01]  /*52d0*/  IADD3 R125, R0.reuse, 0x140, RZ ;  /* 0x00000140007d7810 */ /* 0x040fe20007ffe0ff */
[----:B------:R-:W0:Y:S01]  /*52e0*/  LDS R200, [R110+0x28] ;  /* 0x000028006ec87984 */ /* 0x000e220000000800 */
[C---:B------:R-:W-:Y:S02]  /*52f0*/  IADD3 R133, R0.reuse, 0x100, RZ ;  /* 0x0000010000857810 */ /* 0x040fe40007ffe0ff */
[----:B------:R-:W-:Y:S01]  /*5300*/  IADD3 R165, R0, 0xa0, RZ ;  /* 0x000000a000a57810 */ /* 0x000fe20007ffe0ff */
[----:B------:R-:W0:Y:S01]  /*5310*/  LDS R199, [R110+0x2c] ;  /* 0x00002c006ec77984 */ /* 0x000e220000000800 */
[----:B------:R-:W-:-:S02]  /*5320*/  LEA.HI.SX32 R181, R181, R0, 0x1b ;  /* 0x00000000b5b57211 */ /* 0x000fc400078fdaff */
[C---:B------:R-:W-:Y:S01]  /*5330*/  IADD3 R5, R0.reuse, 0x1e0, RZ ;  /* 0x000001e000057810 */ /* 0x040fe20007ffe0ff */
[----:B------:R-:W0:Y:S01]  /*5340*/  LDS R198, [R110+0x30] ;  /* 0x000030006ec67984 */ /* 0x000e220000000800 */
[C---:B------:R-:W-:Y:S02]  /*5350*/  IADD3 R7, R0.reuse, 0x1c0, RZ ;  /* 0x000001c000077810 */ /* 0x040fe40007ffe0ff */
[C---:B------:R-:W-:Y:S01]  /*5360*/  IADD3 R3, R0.reuse, 0xc0, RZ ;  /* 0x000000c000037810 */ /* 0x040fe20007ffe0ff */
[----:B------:R-:W0:Y:S01]  /*5370*/  LDS R197, [R110+0x34] ;  /* 0x000034006ec57984 */ /* 0x000e220000000800 */
[-C--:B------:R-:W-:Y:S02]  /*5380*/  LEA.HI.SX32 R177, R177, R0.reuse, 0x1b ;  /* 0x00000000b1b17211 */ /* 0x080fe400078fdaff */
[----:B------:R-:W-:Y:S01]  /*5390*/  LEA.HI.SX32 R179, R179, R0, 0x1b ;  /* 0x00000000b3b37211 */ /* 0x000fe200078fdaff */
[----:B------:R-:W0:Y:S01]  /*53a0*/  LDS R196, [R110+0x38] ;  /* 0x000038006ec47984 */ /* 0x000e220000000800 */
[----:B------:R-:W-:-:S02]  /*53b0*/  IADD3 R127, R0, 0x120, RZ ;  /* 0x00000120007f7810 */ /* 0x000fc40007ffe0ff */
[-C--:B------:R-:W-:Y:S02]  /*53c0*/  LEA.HI.SX32 R114, R115, R0.reuse, 0x1b ;  /* 0x0000000073727211 */ /* 0x080fe400078fdaff */
[-C--:B------:R-:W-:Y:S02]  /*53d0*/  LEA.HI.SX32 R124, R135, R0.reuse, 0x1b ;  /* 0x00000000877c7211 */ /* 0x080fe400078fdaff */
[-C--:B------:R-:W-:Y:S02]  /*53e0*/  LEA.HI.SX32 R115, R117, R0.reuse, 0x1b ;  /* 0x0000000075737211 */ /* 0x080fe400078fdaff */
[-C--:B------:R-:W-:Y:S02]  /*53f0*/  LEA.HI.SX32 R116, R119, R0.reuse, 0x1b ;  /* 0x0000000077747211 */ /* 0x080fe400078fdaff */
[----:B------:R-:W-:Y:S02]  /*5400*/  LEA.HI.SX32 R175, R175, R0, 0x1b ;  /* 0x00000000afaf7211 */ /* 0x000fe400078fdaff */
[----:B------:R-:W-:-:S02]  /*5410*/  SHF.L.U32 R135, R2, 0x2, RZ ;  /* 0x0000000202877819 */ /* 0x000fc400000006ff */
[-C--:B------:R-:W-:Y:S02]  /*5420*/  LEA.HI.SX32 R117, R125, R0.reuse, 0x1b ;  /* 0x000000007d757211 */ /* 0x080fe400078fdaff */
[-C--:B------:R-:W-:Y:S02]  /*5430*/  LEA.HI.SX32 R126, R165, R0.reuse, 0x1b ;  /* 0x00000000a57e7211 */ /* 0x080fe400078fdaff */
[----:B------:R-:W-:Y:S01]  /*5440*/  SHF.L.U32 R134, R181, 0x2, RZ ;  /* 0x00000002b5867819 */ /* 0x000fe200000006ff */
[----:B------:R-:W-:Y:S01]  /*5450*/  IMAD.SHL.U32 R132, R177, 0x4, RZ ;  /* 0x00000004b1847824 */ /* 0x000fe200078e00ff */
[-C--:B------:R-:W-:Y:S01]  /*5460*/  LEA.HI.SX32 R119, R133, R0.reuse, 0x1b ;  /* 0x0000000085777211 */ /* 0x080fe200078fdaff */
[----:B------:R-:W0:Y:S01]  /*5470*/  LDS R2, [R110+0x18] ;  /* 0x000018006e027984 */ /* 0x000e220000000800 */
[-C--:B------:R-:W-:Y:S02]  /*5480*/  LEA.HI.SX32 R125, R3, R0.reuse, 0x1b ;  /* 0x00000000037d7211 */ /* 0x080fe400078fdaff */
[----:B------:R-:W-:Y:S01]  /*5490*/  SHF.L.U32 R133, R179, 0x2, RZ ;  /* 0x00000002b3857819 */ /* 0x000fe200000006ff */
[----:B------:R-:W0:Y:S01]  /*54a0*/  LDS R3, [R110+0x14] ;  /* 0x000014006e037984 */ /* 0x000e220000000800 */
[----:B------:R-:W-:-:S02]  /*54b0*/  LEA.HI.SX32 R172, R5, R0, 0x1b ;  /* 0x0000000005ac7211 */ /* 0x000fc400078fdaff */
[-C--:B------:R-:W-:Y:S01]  /*54c0*/  LEA.HI.SX32 R113, R7, R0.reuse, 0x1b ;  /* 0x0000000007717211 */ /* 0x080fe200078fdaff */
[----:B------:R-:W0:Y:S01]  /*54d0*/  LDS R5, [R110+0xc] ;  /* 0x00000c006e057984 */ /* 0x000e220000000800 */
[----:B------:R-:W-:Y:S02]  /*54e0*/  LEA.HI.SX32 R118, R127, R0, 0x1b ;  /* 0x000000007f767211 */ /* 0x000fe400078fdaff */
[----:B------:R-:W-:Y:S01]  /*54f0*/  SHF.L.U32 R127, R175, 0x2, RZ ;  /* 0x00000002af7f7819 */ /* 0x000fe200000006ff */
[----:B------:R-:W0:Y:S01]  /*5500*/  LDS R7, [R110+0x4] ;  /* 0x000004006e077984 */ /* 0x000e220000000800 */
[----:B------:R-:W-:-:S03]  /*5510*/  SHF.L.U32 R126, R126, 0x2, RZ ;  /* 0x000000027e7e7819 */ /* 0x000fc600000006ff */
[----:B------:R-:W0:Y:S01]  /*5520*/  LDS R0, [R110+0x1c] ;  /* 0x00001c006e007984 */ /* 0x000e220000000800 */
[----:B------:R-:W-:-:S03]  /*5530*/  SHF.L.U32 R125, R125, 0x2, RZ ;  /* 0x000000027d7d7819 */ /* 0x000fc600000006ff */
[----:B------:R-:W0:Y:S01]  /*5540*/  LDS R165, [R110+0x20] ;  /* 0x000020006ea57984 */ /* 0x000e220000000800 */
[----:B------:R-:W-:Y:S01]  /*5550*/  ISETP.NE.AND P1, PT, R160, RZ, PT ;  /* 0x000000ffa000720c */ /* 0x000fe20003f25270 */
[----:B------:R-:W-:Y:S01]  /*5560*/  IMAD.SHL.U32 R124, R124, 0x4, RZ ;  /* 0x000000047c7c7824 */ /* 0x000fe200078e00ff */
[----:B------:R-:W-:Y:S02]  /*5570*/  SHF.L.U32 R119, R119, 0x2, RZ ;  /* 0x0000000277777819 */ /* 0x000fe400000006ff */
[----:B------:R-:W-:Y:S02]  /*5580*/  SHF.L.U32 R118, R118, 0x2, RZ ;  /* 0x0000000276767819 */ /* 0x000fe400000006ff */
[----:B------:R-:W-:Y:S01]  /*5590*/  SHF.L.U32 R117, R117, 0x2, RZ ;  /* 0x0000000275757819 */ /* 0x000fe200000006ff */
[----:B------:R-:W-:Y:S01]  /*55a0*/  IMAD.SHL.U32 R116, R116, 0x4, RZ ;  /* 0x0000000474747824 */ /* 0x000fe200078e00ff */
[----:B------:R-:W-:Y:S02]  /*55b0*/  SHF.L.U32 R115, R115, 0x2, RZ ;  /* 0x0000000273737819 */ /* 0x000fe400000006ff */
[----:B------:R-:W-:-:S02]  /*55c0*/  SHF.L.U32 R114, R114, 0x2, RZ ;  /* 0x0000000272727819 */ /* 0x000fc400000006ff */
[----:B------:R-:W-:Y:S02]  /*55d0*/  SHF.L.U32 R113, R113, 0x2, RZ ;  /* 0x0000000271717819 */ /* 0x000fe400000006ff */
[----:B------:R-:W-:Y:S01]  /*55e0*/  ISETP.NE.AND P0, PT, R160, 0x3f, PT ;  /* 0x0000003fa000780c */ /* 0x000fe20003f05270 */
[----:B------:R-:W-:Y:S01]  /*55f0*/  BSSY B0, `(.L_x_3373) ;  /* 0x000003e000007945 */ /* 0x000fe20003800000 */
[----:B-----5:R-:W-:Y:S04]  /*5600*/  STS [R135+0x1080], R64 ;  /* 0x0010804087007388 */ /* 0x020fe80000000800 */
[----:B--2---:R2:W-:Y:S04]  /*5610*/  STS [R134+0x1100], R65 ;  /* 0x0011004186007388 */ /* 0x0045e80000000800 */
[----:B------:R-:W-:Y:S04]  /*5620*/  STS [R133+0x1180], R66 ;  /* 0x0011804285007388 */ /* 0x000fe80000000800 */
[----:B------:R-:W-:Y:S04]  /*5630*/  STS [R132+0x1200], R67 ;  /* 0x0012004384007388 */ /* 0x000fe80000000800 */
[----:B------:R-:W-:Y:S04]  /*5640*/  STS [R127+0x1280], R128 ;  /* 0x001280807f007388 */ /* 0x000fe80000000800 */
[----:B------:R-:W-:Y:S04]  /*5650*/  STS [R126+0x1300], R129 ;  /* 0x001300817e007388 */ /* 0x000fe80000000800 */
[----:B------:R1:W-:Y:S01]  /*5660*/  STS [R125+0x1380], R130 ;  /* 0x001380827d007388 */ /* 0x0003e20000000800 */
[----:B--2---:R-:W-:Y:S01]  /*5670*/  FADD.FTZ R65, R92, UR5 ;  /* 0x000000055c417e21 */ /* 0x004fe20008010000 */
[----:B-1----:R-:W-:-:S05]  /*5680*/  MOV R130, UR36 ;  /* 0x0000002400827c02 */ /* 0x002fca0008000f00 */
[----:B------:R-:W-:-:S04]  /*5690*/  FMUL.FTZ R130, R130, 1.4426950216293334961 ;  /* 0x3fb8aa3b82827820 */ /* 0x000fc80000410000 */
[----:B------:R-:W-:Y:S02]  /*56a0*/  FMUL.FTZ R222, R130, R65 ;  /* 0x0000004182de7220 */ /* 0x000fe40000410000 */
[----:B------:R-:W-:Y:S01]  /*56b0*/  IMAD.U32 R64, RZ, RZ, UR28 ;  /* 0x0000001cff407e24 */ /* 0x000fe2000f8e00ff */
[----:B------:R-:W-:-:S03]  /*56c0*/  LEA R66, R155, R136, 0x4 ;  /* 0x000000889b427211 */ /* 0x000fc600078e20ff */
[----:B------:R-:W1:Y:S01]  /*56d0*/  MUFU.EX2 R222, R222 ;  /* 0x000000de00de7308 */ /* 0x000e620000000800 */
[----:B---3--:R-:W-:Y:S01]  /*56e0*/  STS [R124+0x1400], R131 ;  /* 0x001400837c007388 */ /* 0x008fe20000000800 */
[----:B------:R-:W-:Y:S02]  /*56f0*/  LEA R64, R64, UR7, 0x8 ;  /* 0x0000000740407c11 */ /* 0x000fe4000f8e40ff */
[----:B------:R-:W-:Y:S01]  /*5700*/  @P1 IADD3 R64, R160, 0x200, RZ ;  /* 0x00000200a0401810 */ /* 0x000fe20007ffe0ff */
[----:B------:R-:W-:Y:S01]  /*5710*/  STS [R119+0x1480], R166 ;  /* 0x001480a677007388 */ /* 0x000fe20000000800 */
[----:B------:R-:W-:-:S03]  /*5720*/  LEA.HI.SX32 R66, R66, R66, 0x1b ;  /* 0x0000004242427211 */ /* 0x000fc600078fdaff */
[----:B------:R-:W-:Y:S01]  /*5730*/  STS [R118+0x1500], R167 ;  /* 0x001500a776007388 */ /* 0x000fe20000000800 */
[----:B------:R-:W-:-:S03]  /*5740*/  SHF.L.U32 R110, R66, 0x2, RZ ;  /* 0x00000002426e7819 */ /* 0x000fc600000006ff */
[----:B------:R2:W-:Y:S01]  /*5750*/  STS [R117+0x1580], R112 ;  /* 0x0015807075007388 */ /* 0x0005e20000000800 */
[----:B------:R-:W-:-:S03]  /*5760*/  IMAD.SHL.U32 R65, R64, 0x4, RZ ;  /* 0x0000000440417824 */ /* 0x000fc600078e00ff */
[----:B----4-:R3:W-:Y:S04]  /*5770*/  STS [R116+0x1600], R169 ;  /* 0x001600a974007388 */ /* 0x0107e80000000800 */
[----:B------:R3:W-:Y:S01]  /*5780*/  STS [R115+0x1680], R168 ;  /* 0x001680a873007388 */ /* 0x0007e20000000800 */
[----:B--2---:R-:W-:-:S03]  /*5790*/  SHF.L.U32 R112, R172, 0x2, RZ ;  /* 0x00000002ac707819 */ /* 0x004fc600000006ff */
[----:B------:R3:W-:Y:S04]  /*57a0*/  STS [R114+0x1700], R171 ;  /* 0x001700ab72007388 */ /* 0x0007e80000000800 */
[----:B------:R3:W-:Y:S04]  /*57b0*/  STS [R113+0x1780], R170 ;  /* 0x001780aa71007388 */ /* 0x0007e80000000800 */
[----:B------:R3:W-:Y:S01]  /*57c0*/  STS [R112+0x1800], R173 ;  /* 0x001800ad70007388 */ /* 0x0007e20000000800 */
[----:B------:R-:W-:-:S06]  /*57d0*/  NOP ;  /* 0x0000000000007918 */ /* 0x000fcc0000000000 */
[----:B------:R3:W2:Y:S04]  /*57e0*/  LDS R215, [R110+0x1080] ;  /* 0x001080006ed77984 */ /* 0x0006a80000000800 */
[----:B------:R3:W4:Y:S04]  /*57f0*/  LDS R218, [R110+0x1084] ;  /* 0x001084006eda7984 */ /* 0x0007280000000800 */
[----:B------:R3:W0:Y:S04]  /*5800*/  LDS R211, [R110+0x1088] ;  /* 0x001088006ed37984 */ /* 0x0006280000000800 */
        /* <DEDUP_REMOVED lines=13> */
[----:B-1----:R3:W-:Y:S04]  /*58e0*/  STS [R65+0x4640], R222 ;  /* 0x004640de41007388 */ /* 0x0027e80000000800 */
[----:B------:R-:W-:Y:S06]  /*58f0*/  BAR.SYNC.DEFER_BLOCKING 0x0 ;  /* 0x0000000000007b1d */ /* 0x000fec0000010000 */
[----:B------:R3:W1:Y:S01]  /*5900*/  @P0 LDS R194, [R160.X4+0x4e44] ;  /* 0x004e4400a0c20984 */ /* 0x0006620000004800 */
[----:B------:R-:W-:Y:S05]  /*5910*/  @P0 BRA `(.L_x_3374) ;  /* 0x000000b000000947 */ /* 0x000fea0003800000 */
[----:B--2-4-:R-:W-:Y:S01]  /*5920*/  ULDC UR31, c[0x0][0x174] ;  /* 0x00005d00001f7ab9 */ /* 0x014fe20000000800 */
        /* <DEDUP_REMOVED lines=9> */
[----:B------:R1:W2:Y:S02]  /*59c0*/  @P0 LDS R194, [R64.X4+0x4640] ;  /* 0x0046400040c20984 */ /* 0x0002a40000004800 */
.L_x_3374:
[----:B--2-4-:R-:W-:Y:S05]  /*59d0*/  BSYNC B0 ;  /* 0x0000000000007941 */ /* 0x014fea0003800000 */
.L_x_3373:
[----:B------:R-:W-:Y:S01]  /*59e0*/  UISETP.GE.AND UP0, UPT, UR24, 0x2, UPT ;  /* 0x000000021800788c */ /* 0x000fe2000bf06270 */
[----:B-1----:R-:W-:Y:S01]  /*59f0*/  IMAD.U32 R64, RZ, RZ, UR24 ;  /* 0x00000018ff407e24 */ /* 0x002fe2000f8e00ff */
[----:B------:R-:W-:Y:S01]  /*5a00*/  HFMA2.MMA R131, -RZ, RZ, 0, 4.76837158203125e-07 ;  /* 0x00000008ff837435 */ /* 0x000fe200000001ff */
[----:B---3--:R-:W-:Y:S01]  /*5a10*/  MOV R65, c[0x0][0x16c] ;  /* 0x00005b0000417a02 */ /* 0x008fe20000000f00 */
[----:B------:R-:W-:Y:S01]  /*5a20*/  IMAD.MOV.U32 R128, RZ, RZ, 0x3f800000 ;  /* 0x3f800000ff807424 */ /* 0x000fe200078e00ff */
[----:B------:R-:W-:Y:S02]  /*5a30*/  MOV R129, RZ ;  /* 0x000000ff00817202 */ /* 0x000fe40000000f00 */
[----:B------:R-:W-:-:S04]  /*5a40*/  PLOP3.LUT P0, PT, PT, PT, UP0, 0x80, 0x0 ;  /* 0x000000000000781c */ /* 0x000fc80003f0f008 */
[----:B------:R-:W-:Y:S01]  /*5a50*/  ISETP.NE.OR P0, PT, R154, RZ, !P0 ;  /* 0x000000ff9a00720c */ /* 0x000fe20004705670 */
[----:B------:R-:W-:Y:S02]  /*5a60*/  FADD.FTZ R195, R91, UR5 ;  /* 0x000000055bc37e21 */ /* 0x000fe40008010000 */
[----:B------:R-:W-:Y:S02]  /*5a70*/  FADD.FTZ R193, R90, UR5 ;  /* 0x000000055ac17e21 */ /* 0x000fe40008010000 */
[----:B------:R-:W-:-:S08]  /*5a80*/  FMUL.FTZ R195, R130, R195 ;  /* 0x000000c382c37220 */ /* 0x000fd00000410000 */
[----:B------:R-:W-:-:S05]  /*5a90*/  @!P0 IADD3 R64, R64, -0x2, RZ ;  /* 0xfffffffe40408810 */ /* 0x000fca0007ffe0ff */
[----:B------:R-:W-:Y:S02]  /*5aa0*/  @!P0 IMAD R64, R64, R65, UR7 ;  /* 0x0000000740408e24 */ /* 0x000fe4000f8e0241 */
[----:B------:R-:W-:Y:S02]  /*5ab0*/  FMUL.FTZ R193, R130, R193 ;  /* 0x000000c182c17220 */ /* 0x000fe40000410000 */
[----:B------:R-:W-:Y:S01]  /*5ac0*/  @!P0 IMAD.WIDE R64, R64, R131, UR10 ;  /* 0x0000000a40408e25 */ /* 0x000fe2000f8e0283 */
[----:B------:R-:W1:Y:S03]  /*5ad0*/  MUFU.EX2 R195, R195 ;  /* 0x000000c300c37308 */ /* 0x000e660000000800 */
[----:B------:R-:W-:Y:S01]  /*5ae0*/  FADD.FTZ R191, R89, UR5 ;  /* 0x0000000559bf7e21 */ /* 0x000fe20008010000 */
[----:B------:R2:W5:Y:S01]  /*5af0*/  @!P0 LDG.E.64 R128, [R64.64] ;  /* 0x0000002240808981 */ /* 0x000562000c1e1b00 */
[----:B------:R-:W-:Y:S01]  /*5b00*/  FADD.FTZ R131, R88, UR5 ;  /* 0x0000000558837e21 */ /* 0x000fe20008010000 */
[----:B------:R-:W-:Y:S01]  /*5b10*/  ISETP.GT.U32.AND P0, PT, R160, 0x1f, PT ;  /* 0x0000001fa000780c */ /* 0x000fe20003f04070 */
[C---:B------:R-:W-:Y:S01]  /*5b20*/  FMUL.FTZ R191, R130.reuse, R191 ;  /* 0x000000bf82bf7220 */ /* 0x040fe20000410000 */
[----:B------:R-:W3:Y:S01]  /*5b30*/  MUFU.EX2 R193, R193 ;  /* 0x000000c100c17308 */ /* 0x000ee20000000800 */
[----:B------:R-:W-:Y:S01]  /*5b40*/  FMUL.FTZ R192, R130, R131 ;  /* 0x0000008382c07220 */ /* 0x000fe20000410000 */
[----:B------:R-:W-:Y:S01]  /*5b50*/  BSSY B0, `(.L_x_3375) ;  /* 0x00000b0000007945 */ /* 0x000fe20003800000 */
[----:B------:R-:W-:-:S02]  /*5b60*/  FMUL.FTZ R185, R108, R9 ;  /* 0x000000096cb97220 */ /* 0x000fc40000410000 */
[----:B------:R-:W-:Y:S02]  /*5b70*/  FMUL.FTZ R184, R107, R10 ;  /* 0x0000000a6bb87220 */ /* 0x000fe40000410000 */
[----:B--2---:R-:W-:Y:S01]  /*5b80*/  FADD.FTZ R65, R87, UR5 ;  /* 0x0000000557417e21 */ /* 0x004fe20008010000 */
[----:B------:R-:W2:Y:S01]  /*5b90*/  MUFU.EX2 R191, R191 ;  /* 0x000000bf00bf7308 */ /* 0x000ea20000000800 */
[----:B------:R-:W-:Y:S02]  /*5ba0*/  FADD.FTZ R189, R86, UR5 ;  /* 0x0000000556bd7e21 */ /* 0x000fe40008010000 */
[----:B------:R-:W-:Y:S02]  /*5bb0*/  FMUL.FTZ R190, R130, R65 ;  /* 0x0000004182be7220 */ /* 0x000fe40000410000 */
[----:B------:R-:W-:Y:S02]  /*5bc0*/  FADD.FTZ R65, R78, UR5 ;  /* 0x000000054e417e21 */ /* 0x000fe40008010000 */
[----:B------:R-:W-:Y:S01]  /*5bd0*/  FMUL.FTZ R185, R8, R185 ;  /* 0x000000b908b97220 */ /* 0x000fe20000410000 */
[----:B------:R-:W4:Y:S01]  /*5be0*/  MUFU.EX2 R192, R192 ;  /* 0x000000c000c07308 */ /* 0x000f220000000800 */
[----:B------:R-:W-:-:S02]  /*5bf0*/  FMUL.FTZ R172, R130, R65 ;  /* 0x0000004182ac7220 */ /* 0x000fc40000410000 */
[----:B------:R-:W-:Y:S02]  /*5c00*/  FMUL.FTZ R65, R106, R11 ;  /* 0x0000000b6a417220 */ /* 0x000fe40000410000 */
[----:B0-----:R-:W-:Y:S02]  /*5c10*/  FMUL.FTZ R184, R7, R184 ;  /* 0x000000b807b87220 */ /* 0x001fe40000410000 */
[----:B------:R-:W-:Y:S01]  /*5c20*/  FMUL.FTZ R189, R130, R189 ;  /* 0x000000bd82bd7220 */ /* 0x000fe20000410000 */
[----:B------:R-:W0:Y:S01]  /*5c30*/  MUFU.EX2 R190, R190 ;  /* 0x000000be00be7308 */ /* 0x000e220000000800 */
[----:B------:R-:W-:Y:S02]  /*5c40*/  FADD.FTZ R187, R85, UR5 ;  /* 0x0000000555bb7e21 */ /* 0x000fe40008010000 */
[----:B-1----:R-:W-:Y:S02]  /*5c50*/  FMUL.FTZ R168, R222, R195 ;  /* 0x000000c3dea87220 */ /* 0x002fe40000410000 */
[----:B------:R-:W-:-:S02]  /*5c60*/  FMUL.FTZ R182, R6, R65 ;  /* 0x0000004106b67220 */ /* 0x000fc40000410000 */
[----:B------:R-:W-:Y:S01]  /*5c70*/  FMUL.FTZ R180, R105, R12 ;  /* 0x0000000c69b47220 */ /* 0x000fe20000410000 */
[----:B------:R-:W1:Y:S01]  /*5c80*/  MUFU.EX2 R189, R189 ;  /* 0x000000bd00bd7308 */ /* 0x000e620000000800 */
[----:B------:R-:W-:Y:S02]  /*5c90*/  FFMA.FTZ R65, R185, R195, R184 ;  /* 0x000000c3b9417223 */ /* 0x000fe400000100b8 */
[----:B------:R-:W-:Y:S02]  /*5ca0*/  FADD.FTZ R171, R84, UR5 ;  /* 0x0000000554ab7e21 */ /* 0x000fe40008010000 */
[----:B------:R-:W-:Y:S02]  /*5cb0*/  FMUL.FTZ R187, R130, R187 ;  /* 0x000000bb82bb7220 */ /* 0x000fe40000410000 */
[----:B---3--:R-:W-:Y:S01]  /*5cc0*/  FMUL.FTZ R168, R193, R168 ;  /* 0x000000a8c1a87220 */ /* 0x008fe20000410000 */
[----:B------:R-:W-:Y:S01]  /*5cd0*/  MUFU.EX2 R172, R172 ;  /* 0x000000ac00ac7308 */ /* 0x000fe20000000800 */
[----:B------:R-:W-:-:S02]  /*5ce0*/  FMUL.FTZ R179, R104, R13 ;  /* 0x0000000d68b37220 */ /* 0x000fc40000410000 */
[----:B------:R-:W-:Y:S02]  /*5cf0*/  FMUL.FTZ R180, R5, R180 ;  /* 0x000000b405b47220 */ /* 0x000fe40000410000 */
[----:B------:R-:W-:Y:S02]  /*5d00*/  FFMA.FTZ R65, R193, R65, R182 ;  /* 0x00000041c1417223 */ /* 0x000fe400000100b6 */
[----:B------:R-:W-:Y:S01]  /*5d10*/  FADD.FTZ R167, R83, UR5 ;  /* 0x0000000553a77e21 */ /* 0x000fe20008010000 */
[----:B------:R-:W3:Y:S01]  /*5d20*/  MUFU.EX2 R187, R187 ;  /* 0x000000bb00bb7308 */ /* 0x000ee20000000800 */
[----:B------:R-:W-:Y:S02]  /*5d30*/  FMUL.FTZ R188, R130, R171 ;  /* 0x000000ab82bc7220 */ /* 0x000fe40000410000 */
[----:B--2---:R-:W-:Y:S02]  /*5d40*/  FMUL.FTZ R171, R191, R168 ;  /* 0x000000a8bfab7220 */ /* 0x004fe40000410000 */
[----:B------:R-:W-:-:S02]  /*5d50*/  FMUL.FTZ R166, R103, R14 ;  /* 0x0000000e67a67220 */ /* 0x000fc40000410000 */
[----:B------:R-:W-:Y:S01]  /*5d60*/  FMUL.FTZ R179, R4, R179 ;  /* 0x000000b304b37220 */ /* 0x000fe20000410000 */
[----:B------:R-:W2:Y:S01]  /*5d70*/  MUFU.EX2 R188, R188 ;  /* 0x000000bc00bc7308 */ /* 0x000ea20000000800 */
[----:B------:R-:W-:Y:S02]  /*5d80*/  FFMA.FTZ R168, R191, R65, R180 ;  /* 0x00000041bfa87223 */ /* 0x000fe400000100b4 */
[----:B------:R-:W-:Y:S02]  /*5d90*/  FADD.FTZ R183, R82, UR5 ;  /* 0x0000000552b77e21 */ /* 0x000fe40008010000 */
[----:B------:R-:W-:Y:S02]  /*5da0*/  FMUL.FTZ R186, R130, R167 ;  /* 0x000000a782ba7220 */ /* 0x000fe40000410000 */
[----:B------:R-:W-:Y:S02]  /*5db0*/  FADD.FTZ R131, R80, UR5 ;  /* 0x0000000550837e21 */ /* 0x000fe40008010000 */
[----:B------:R-:W-:-:S02]  /*5dc0*/  FMUL.FTZ R167, R102, R15 ;  /* 0x0000000f66a77220 */ /* 0x000fc40000410000 */
[C---:B----4-:R-:W-:Y:S01]  /*5dd0*/  FMUL.FTZ R171, R192.reuse, R171 ;  /* 0x000000abc0ab7220 */ /* 0x050fe20000410000 */
[----:B------:R-:W4:Y:S01]  /*5de0*/  MUFU.EX2 R186, R186 ;  /* 0x000000ba00ba7308 */ /* 0x000f220000000800 */
[----:B------:R-:W-:Y:S02]  /*5df0*/  FMUL.FTZ R177, R3, R166 ;  /* 0x000000a603b17220 */ /* 0x000fe40000410000 */
[----:B------:R-:W-:Y:S02]  /*5e00*/  FFMA.FTZ R168, R192, R168, R179 ;  /* 0x000000a8c0a87223 */ /* 0x000fe400000100b3 */
[----:B------:R-:W-:Y:S02]  /*5e10*/  FADD.FTZ R181, R81, UR5 ;  /* 0x0000000551b57e21 */ /* 0x000fe40008010000 */
[----:B------:R-:W-:Y:S02]  /*5e20*/  FMUL.FTZ R183, R130, R183 ;  /* 0x000000b782b77220 */ /* 0x000fe40000410000 */
[----:B------:R-:W-:-:S02]  /*5e30*/  FADD.FTZ R175, R79, UR5 ;  /* 0x000000054faf7e21 */ /* 0x000fc40008010000 */
[----:B------:R-:W-:Y:S02]  /*5e40*/  FADD.FTZ R169, R77, UR5 ;  /* 0x000000054da97e21 */ /* 0x000fe40008010000 */
[----:B------:R-:W-:Y:S01]  /*5e50*/  FMUL.FTZ R178, R130, R131 ;  /* 0x0000008382b27220 */ /* 0x000fe20000410000 */
[----:B------:R-:W1:Y:S01]  /*5e60*/  MUFU.EX2 R183, R183 ;  /* 0x000000b700b77308 */ /* 0x000e620000000800 */
[----:B0-----:R-:W-:Y:S02]  /*5e70*/  FMUL.FTZ R166, R190, R171 ;  /* 0x000000abbea67220 */ /* 0x001fe40000410000 */
[----:B------:R-:W-:Y:S02]  /*5e80*/  FMUL.FTZ R176, R2, R167 ;  /* 0x000000a702b07220 */ /* 0x000fe40000410000 */
[----:B------:R-:W-:Y:S02]  /*5e90*/  FMUL.FTZ R131, R101, R16 ;  /* 0x0000001065837220 */ /* 0x000fe40000410000 */
[----:B------:R-:W-:Y:S01]  /*5ea0*/  FFMA.FTZ R167, R190, R168, R177 ;  /* 0x000000a8bea77223 */ /* 0x000fe200000100b1 */
[----:B------:R-:W-:Y:S01]  /*5eb0*/  MUFU.EX2 R178, R178 ;  /* 0x000000b200b27308 */ /* 0x000fe20000000800 */
[----:B------:R-:W-:-:S02]  /*5ec0*/  FMUL.FTZ R181, R130, R181 ;  /* 0x000000b582b57220 */ /* 0x000fc40000410000 */
[C---:B------:R-:W-:Y:S02]  /*5ed0*/  FMUL.FTZ R175, R130.reuse, R175 ;  /* 0x000000af82af7220 */ /* 0x040fe40000410000 */
[----:B------:R-:W-:Y:S02]  /*5ee0*/  FMUL.FTZ R169, R130, R169 ;  /* 0x000000a982a97220 */ /* 0x000fe40000410000 */
[----:B------:R-:W-:Y:S01]  /*5ef0*/  FMUL.FTZ R130, R100, R17 ;  /* 0x0000001164827220 */ /* 0x000fe20000410000 */
[----:B------:R-:W0:Y:S01]  /*5f00*/  MUFU.EX2 R181, R181 ;  /* 0x000000b500b57308 */ /* 0x000e220000000800 */
[C---:B-1----:R-:W-:Y:S02]  /*5f10*/  FMUL.FTZ R166, R189.reuse, R166 ;  /* 0x000000a6bda67220 */ /* 0x042fe40000410000 */
[----:B------:R-:W-:Y:S02]  /*5f20*/  FMUL.FTZ R174, R0, R131 ;  /* 0x0000008300ae7220 */ /* 0x000fe40000410000 */
[----:B------:R-:W-:-:S02]  /*5f30*/  FFMA.FTZ R167, R189, R167, R176 ;  /* 0x000000a7bda77223 */ /* 0x000fc400000100b0 */
[----:B---3--:R-:W-:Y:S01]  /*5f40*/  FMUL.FTZ R131, R187, R166 ;  /* 0x000000a6bb837220 */ /* 0x008fe20000410000 */
[----:B------:R-:W1:Y:S01]  /*5f50*/  MUFU.EX2 R175, R175 ;  /* 0x000000af00af7308 */ /* 0x000e620000000800 */
[----:B------:R-:W-:Y:S02]  /*5f60*/  FMUL.FTZ R173, R165, R130 ;  /* 0x00000082a5ad7220 */ /* 0x000fe40000410000 */
[----:B------:R-:W-:Y:S02]  /*5f70*/  FMUL.FTZ R64, R99, R18 ;  /* 0x0000001263407220 */ /* 0x000fe40000410000 */
[----:B------:R-:W-:Y:S02]  /*5f80*/  FFMA.FTZ R130, R187, R167, R174 ;  /* 0x000000a7bb827223 */ /* 0x000fe400000100ae */
[----:B--2---:R-:W-:Y:S01]  /*5f90*/  FMUL.FTZ R131, R188, R131 ;  /* 0x00000083bc837220 */ /* 0x004fe20000410000 */
[----:B------:R-:W2:Y:S01]  /*5fa0*/  MUFU.EX2 R169, R169 ;  /* 0x000000a900a97308 */ /* 0x000ea20000000800 */
[----:B------:R-:W-:-:S02]  /*5fb0*/  FMUL.FTZ R65, R98, R19 ;  /* 0x0000001362417220 */ /* 0x000fc40000410000 */
[----:B------:R-:W-:Y:S02]  /*5fc0*/  FMUL.FTZ R171, R201, R64 ;  /* 0x00000040c9ab7220 */ /* 0x000fe40000410000 */
[----:B------:R-:W-:Y:S02]  /*5fd0*/  FFMA.FTZ R130, R188, R130, R173 ;  /* 0x00000082bc827223 */ /* 0x000fe400000100ad */
[----:B----4-:R-:W-:Y:S02]  /*5fe0*/  FMUL.FTZ R64, R186, R131 ;  /* 0x00000083ba407220 */ /* 0x010fe40000410000 */
[----:B------:R-:W-:Y:S02]  /*5ff0*/  FMUL.FTZ R168, R97, R20 ;  /* 0x0000001461a87220 */ /* 0x000fe40000410000 */
[----:B------:R-:W-:Y:S02]  /*6000*/  FMUL.FTZ R170, R200, R65 ;  /* 0x00000041c8aa7220 */ /* 0x000fe40000410000 */
[----:B------:R-:W-:-:S02]  /*6010*/  FFMA.FTZ R130, R186, R130, R171 ;  /* 0x00000082ba827223 */ /* 0x000fc400000100ab */
[----:B------:R-:W-:Y:S02]  /*6020*/  FMUL.FTZ R64, R183, R64 ;  /* 0x00000040b7407220 */ /* 0x000fe40000410000 */
[----:B------:R-:W-:Y:S02]  /*6030*/  FMUL.FTZ R167, R96, R21 ;  /* 0x0000001560a77220 */ /* 0x000fe40000410000 */
[----:B------:R-:W-:Y:S02]  /*6040*/  FMUL.FTZ R168, R199, R168 ;  /* 0x000000a8c7a87220 */ /* 0x000fe40000410000 */
[----:B------:R-:W-:Y:S02]  /*6050*/  FFMA.FTZ R130, R183, R130, R170 ;  /* 0x00000082b7827223 */ /* 0x000fe400000100aa */
[----:B0-----:R-:W-:Y:S02]  /*6060*/  FMUL.FTZ R65, R181, R64 ;  /* 0x00000040b5417220 */ /* 0x001fe40000410000 */
[----:B------:R-:W-:-:S02]  /*6070*/  FMUL.FTZ R166, R95, R22 ;  /* 0x000000165fa67220 */ /* 0x000fc40000410000 */
[----:B------:R-:W-:Y:S02]  /*6080*/  FMUL.FTZ R167, R198, R167 ;  /* 0x000000a7c6a77220 */ /* 0x000fe40000410000 */
[----:B------:R-:W-:Y:S02]  /*6090*/  FFMA.FTZ R130, R181, R130, R168 ;  /* 0x00000082b5827223 */ /* 0x000fe400000100a8 */
[----:B------:R-:W-:Y:S02]  /*60a0*/  FMUL.FTZ R64, R178, R65 ;  /* 0x00000041b2407220 */ /* 0x000fe40000410000 */
[----:B------:R-:W-:Y:S02]  /*60b0*/  FMUL.FTZ R131, R94, R23 ;  /* 0x000000175e837220 */ /* 0x000fe40000410000 */
[----:B------:R-:W-:Y:S02]  /*60c0*/  FMUL.FTZ R166, R197, R166 ;  /* 0x000000a6c5a67220 */ /* 0x000fe40000410000 */
[----:B------:R-:W-:-:S02]  /*60d0*/  FFMA.FTZ R130, R178, R130, R167 ;  /* 0x00000082b2827223 */ /* 0x000fc400000100a7 */
[----:B------:R-:W-:Y:S02]  /*60e0*/  FMUL.FTZ R65, R93, R24 ;  /* 0x000000185d417220 */ /* 0x000fe40000410000 */
[C---:B-1----:R-:W-:Y:S02]  /*60f0*/  FMUL.FTZ R217, R175.reuse, R64 ;  /* 0x00000040afd97220 */ /* 0x042fe40000410000 */
[----:B------:R-:W-:Y:S02]  /*6100*/  FMUL.FTZ R131, R196, R131 ;  /* 0x00000083c4837220 */ /* 0x000fe40000410000 */
[----:B------:R-:W-:Y:S02]  /*6110*/  FFMA.FTZ R64, R175, R130, R166 ;  /* 0x00000082af407223 */ /* 0x000fe400000100a6 */
[----:B------:R-:W-:Y:S02]  /*6120*/  FMUL.FTZ R130, R202, R65 ;  /* 0x00000041ca827220 */ /* 0x000fe40000410000 */
[----:B------:R-:W-:-:S02]  /*6130*/  FMUL.FTZ R216, R172, R217 ;  /* 0x000000d9acd87220 */ /* 0x000fc40000410000 */
[----:B------:R-:W-:Y:S02]  /*6140*/  FFMA.FTZ R65, R172, R64, R131 ;  /* 0x00000040ac417223 */ /* 0x000fe40000010083 */
[C---:B--2---:R-:W-:Y:S02]  /*6150*/  FMUL.FTZ R64, R169.reuse, R216 ;  /* 0x000000d8a9407220 */ /* 0x044fe40000410000 */
        /* <DEDUP_REMOVED lines=18> */
[----:B------:R-:W-:Y:S06]  /*6280*/  BAR.SYNC.DEFER_BLOCKING 0x0 ;  /* 0x0000000000007b1d */ /* 0x000fec0000010000 */
[----:B------:R-:W-:Y:S05]  /*6290*/  @P0 BRA `(.L_x_3376) ;  /* 0x000003b000000947 */ /* 0x000fea0003800000 */
[----:B0-----:R-:W0:Y:S02]  /*62a0*/  LDS.128 R64, [R160.X16+0x4230] ;  /* 0x00423000a0407984 */ /* 0x001e24000000cc00 */
[-C--:B0-----:R-:W-:Y:S02]  /*62b0*/  FFMA.FTZ R67, R65, R66.reuse, R67 ;  /* 0x0000004241437223 */ /* 0x081fe40000010043 */
[----:B------:R-:W-:Y:S01]  /*62c0*/  FMUL.FTZ R66, R64, R66 ;  /* 0x0000004240427220 */ /* 0x000fe20000410000 */
[----:B------:R-:W-:Y:S05]  /*62d0*/  BRA.DIV ~URZ, `(.L_x_3377) ;  /* 0x000041c27f007947 */ /* 0x000fea000b800000 */
[----:B------:R0:W1:Y:S02]  /*62e0*/  SHFL.UP PT, R217, R66, 0x1, RZ ;  /* 0x0420000042d97989 */ /* 0x00006400000e00ff */
.L_x_3432:
        /* <DEDUP_REMOVED lines=24> */
.L_x_3433:
[----:B------:R-:W-:Y:S02]  /*6470*/  ISETP.GE.AND P0, PT, R155, 0x10, PT ;  /* 0x000000109b00780c */ /* 0x000fe40003f06270 */
[----:B0-----:R-:W-:-:S11]  /*6480*/  MOV R67, R217 ;  /* 0x000000d900437202 */ /* 0x001fd60000000f00 */
[-C--:B-1----:R-:W-:Y:S02]  /*6490*/  @P0 FFMA.FTZ R67, R64, R219.reuse, R67 ;  /* 0x000000db40430223 */ /* 0x082fe40000010043 */
[----:B--2---:R-:W-:Y:S01]  /*64a0*/  @P0 FMUL.FTZ R219, R221, R219 ;  /* 0x000000dbdddb0220 */ /* 0x004fe20000410000 */
[----:B------:R-:W-:Y:S05]  /*64b0*/  BRA.CONV ~URZ, `(.L_x_3379) ;  /* 0x000000637f007947 */ /* 0x000fea000b800000 */
[----:B------:R-:W-:Y:S01]  /*64c0*/  HFMA2.MMA R237, -RZ, RZ, 0, 1.847743988037109375e-06 ;  /* 0x0000001fffed7435 */ /* 0x000fe200000001ff */
[----:B------:R-:W-:Y:S01]  /*64d0*/  IMAD.MOV.U32 R241, RZ, RZ, R219 ;  /* 0x000000fffff17224 */ /* 0x000fe200078e00db */
[----:B------:R-:W-:Y:S02]  /*64e0*/  MOV R242, 0x1f ;  /* 0x0000001f00f27802 */ /* 0x000fe40000000f00 */
[----:B------:R-:W-:Y:S02]  /*64f0*/  MOV R244, 0xffffffff ;  /* 0xffffffff00f47802 */ /* 0x000fe40000000f00 */
[----:B------:R-:W-:Y:S02]  /*6500*/  MOV R64, 0x6520 ;  /* 0x0000652000407802 */ /* 0x000fe40000000f00 */
[----:B-----5:R-:W-:Y:S05]  /*6510*/  CALL.REL.NOINC `($__internal_136_$__cuda_sm70_shflsync_idx_p) ;  /* 0x00004e8000007944 */ /* 0x020fea0003c00000 */
.L_x_3379:
[----:B------:R-:W-:Y:S05]  /*6520*/  BRA.CONV ~URZ, `(.L_x_3380) ;  /* 0x000000637f007947 */ /* 0x000fea000b800000 */
[----:B-1----:R-:W-:Y:S01]  /*6530*/  HFMA2.MMA R237, -RZ, RZ, 0, 1.847743988037109375e-06 ;  /* 0x0000001fffed7435 */ /* 0x002fe200000001ff */
[----:B0-----:R-:W-:Y:S01]  /*6540*/  IMAD.MOV.U32 R241, RZ, RZ, R67 ;  /* 0x000000fffff17224 */ /* 0x001fe200078e0043 */
[----:B------:R-:W-:-:S02]  /*6550*/  MOV R242, 0x1f ;  /* 0x0000001f00f27802 */ /* 0x000fc40000000f00 */
[----:B------:R-:W-:Y:S02]  /*6560*/  MOV R244, 0xffffffff ;  /* 0xffffffff00f47802 */ /* 0x000fe40000000f00 */
[----:B------:R-:W-:Y:S02]  /*6570*/  MOV R64, 0x6590 ;  /* 0x0000659000407802 */ /* 0x000fe40000000f00 */
[----:B-----5:R-:W-:Y:S05]  /*6580*/  CALL.REL.NOINC `($__internal_136_$__cuda_sm70_shflsync_idx_p) ;  /* 0x00004e1000007944 */ /* 0x020fea0003c00000 */
.L_x_3380:
[----:B------:R-:W-:Y:S05]  /*6590*/  BRA.DIV ~URZ, `(.L_x_3381) ;  /* 0x000044427f007947 */ /* 0x000fea000b800000 */
[----:B-----5:R-:W2:Y:S04]  /*65a0*/  SHFL.IDX PT, R128, R128, RZ, 0x1f ;  /* 0x00001fff80807589 */ /* 0x020ea800000e0000 */
[----:B------:R3:W4:Y:S04]  /*65b0*/  SHFL.IDX PT, R65, R129, RZ, 0x1f ;  /* 0x00001fff81417589 */ /* 0x00072800000e0000 */
[----:B------:R3:W0:Y:S04]  /*65c0*/  SHFL.UP PT, R217, R219, 0x1, RZ ;  /* 0x04200000dbd97989 */ /* 0x00062800000e00ff */
[----:B------:R3:W1:Y:S02]  /*65d0*/  SHFL.UP PT, R224, R67, 0x1, RZ ;  /* 0x0420000043e07989 */ /* 0x00066400000e00ff */
.L_x_3434:
[----:B---3--:R-:W3:Y:S01]  /*65e0*/  LDS.64 R66, [R160.X16+0x4230] ;  /* 0x00423000a0427984 */ /* 0x008ee2000000ca00 */
[----:B--2---:R-:W-:-:S02]  /*65f0*/  IMAD.MOV.U32 R64, RZ, RZ, R128 ;  /* 0x000000ffff407224 */ /* 0x004fc400078e0080 */
[-C--:B01--4-:R-:W-:Y:S02]  /*6600*/  @P1 FFMA.FTZ R65, R65, R217.reuse, R224 ;  /* 0x000000d941411223 */ /* 0x093fe400000100e0 */
[----:B------:R-:W-:Y:S02]  /*6610*/  @P1 FMUL.FTZ R64, R64, R217 ;  /* 0x000000d940401220 */ /* 0x000fe40000410000 */
[C---:B---3--:R-:W-:Y:S02]  /*6620*/  FFMA.FTZ R67, R66.reuse, R65, R67 ;  /* 0x0000004142437223 */ /* 0x048fe40000010043 */
[----:B------:R-:W-:-:S05]  /*6630*/  FMUL.FTZ R66, R66, R64 ;  /* 0x0000004042427220 */ /* 0x000fca0000410000 */
[----:B------:R0:W-:Y:S02]  /*6640*/  STS.128 [R160.X16+0x4230], R64 ;  /* 0x00423040a0007388 */ /* 0x0001e4000000cc00 */
.L_x_3376:
[----:B0-----:R-:W-:Y:S05]  /*6650*/  BSYNC B0 ;  /* 0x0000000000007941 */ /* 0x001fea0003800000 */
.L_x_3375:
[----:B------:R-:W-:Y:S01]  /*6660*/  WARPSYNC 0xffffffff ;  /* 0xffffffff00007948 */ /* 0x000fe20003800000 */
[----:B------:R-:W-:Y:S01]  /*6670*/  BAR.SYNC.DEFER_BLOCKING 0x0 ;  /* 0x0000000000007b1d */ /* 0x000fe20000010000 */
[C---:B------:R-:W-:Y:S01]  /*6680*/  FMUL.FTZ R65, R169.reuse, R194 ;  /* 0x000000c2a9417220 */ /* 0x040fe20000410000 */
[----:B-----5:R-:W-:Y:S01]  /*6690*/  HFMA2.MMA R129, -RZ, RZ, 0, 0 ;  /* 0x00000000ff817435 */ /* 0x020fe200000001ff */
[----:B------:R-:W-:Y:S01]  /*66a0*/  FFMA.FTZ R64, R169, R203, R204 ;  /* 0x000000cba9407223 */ /* 0x000fe200000100cc */
[----:B------:R-:W-:Y:S01]  /*66b0*/  MOV R128, 0x3f800000 ;  /* 0x3f80000000807802 */ /* 0x000fe20000000f00 */
        /* <DEDUP_REMOVED lines=20> */
[----:B------:R-:W-:Y:S01]  /*6800*/  FFMA.FTZ R64, R188, R64, R211 ;  /* 0x00000040bc407223 */ /* 0x000fe200000100d3 */
[----:B------:R1:W2:Y:S01]  /*6810*/  @!P0 LDS.64 R128, [R67.X8+0x4f40] ;  /* 0x004f400043808984 */ /* 0x0002a20000008a00 */
[C---:B------:R-:W-:Y:S01]  /*6820*/  FMUL.FTZ R66, R187.reuse, R66 ;  /* 0x00000042bb427220 */ /* 0x040fe20000410000 */
[----:B------:R-:W-:Y:S01]  /*6830*/  ISETP.GT.U32.AND P0, PT, R160, 0x1f, PT ;  /* 0x0000001fa000780c */ /* 0x000fe20003f04070 */
        /* <DEDUP_REMOVED lines=42> */
.L_x_3435:
        /* <DEDUP_REMOVED lines=26> */
.L_x_3436:
        /* <DEDUP_REMOVED lines=11> */
.L_x_3383:
[----:B-12---:R-:W-:Y:S05]  /*6d30*/  BSYNC B0 ;  /* 0x0000000000007941 */ /* 0x006fea0003800000 */
.L_x_3382:
[----:B------:R-:W-:Y:S01]  /*6d40*/  WARPSYNC 0xffffffff ;  /* 0xffffffff00007948 */ /* 0x000fe20003800000 */
[----:B------:R-:W-:Y:S01]  /*6d50*/  BAR.SYNC.DEFER_BLOCKING 0x0 ;  /* 0x0000000000007b1d */ /* 0x000fe20000010000 */
[C---:B------:R-:W-:Y:S01]  /*6d60*/  ISETP.NE.AND P0, PT, R160.reuse, RZ, PT ;  /* 0x000000ffa000720c */ /* 0x040fe20003f05270 */
[----:B------:R-:W-:Y:S01]  /*6d70*/  FADD.FTZ R131, -R131, R231 ;  /* 0x000000e783837221 */ /* 0x000fe20000010100 */
[----:B0-----:R-:W-:Y:S01]  /*6d80*/  MOV R65, UR7 ;  /* 0x0000000700417c02 */ /* 0x001fe20008000f00 */
[----:B------:R-:W-:Y:S01]  /*6d90*/  FADD.FTZ R185, -R185, R229 ;  /* 0x000000e5b9b97221 */ /* 0x000fe20000010100 */
[----:B------:R-:W-:Y:S01]  /*6da0*/  IADD3 R243, R160, 0x200, RZ ;  /* 0x00000200a0f37810 */ /* 0x000fe20007ffe0ff */
[----:B------:R-:W-:Y:S01]  /*6db0*/  FADD.FTZ R184, -R184, R228 ;  /* 0x000000e4b8b87221 */ /* 0x000fe20000010100 */
[----:B------:R-:W-:Y:S01]  /*6dc0*/  IADD3 R239, R160, 0x380, RZ ;  /* 0x00000380a0ef7810 */ /* 0x000fe20007ffe0ff */
[----:B------:R-:W-:Y:S01]  /*6dd0*/  FADD.FTZ R182, -R182, R227 ;  /* 0x000000e3b6b67221 */ /* 0x000fe20000010100 */
[----:B------:R-:W-:Y:S01]  /*6de0*/  IADD3 R241, R160, 0x3c0, RZ ;  /* 0x000003c0a0f17810 */ /* 0x000fe20007ffe0ff */
[----:B------:R-:W-:Y:S01]  /*6df0*/  FADD.FTZ R180, -R180, R226 ;  /* 0x000000e2b4b47221 */ /* 0x000fe20000010100 */
[----:B------:R-:W-:Y:S01]  /*6e00*/  LEA.HI.SX32 R248, R160, R160, 0x1b ;  /* 0x000000a0a0f87211 */ /* 0x000fe200078fdaff */
[----:B------:R-:W-:Y:S01]  /*6e10*/  FADD.FTZ R179, -R179, R225 ;  /* 0x000000e1b3b37221 */ /* 0x000fe20000010100 */
[----:B------:R-:W-:Y:S01]  /*6e20*/  ULDC.64 UR30, c[0x0][0x298] ;  /* 0x0000a600001e7ab9 */ /* 0x000fe20000000a00 */
[----:B------:R-:W-:Y:S01]  /*6e30*/  FADD.FTZ R177, -R177, R224 ;  /* 0x000000e0b1b17221 */ /* 0x000fe20000010100 */
[----:B------:R-:W-:Y:S01]  /*6e40*/  UIMAD UR30, UR38, UR30, URZ ;  /* 0x0000001e261e72a4 */ /* 0x000fe2000f8e023f */
[----:B------:R-:W-:Y:S01]  /*6e50*/  FADD.FTZ R176, -R176, R223 ;  /* 0x000000dfb0b07221 */ /* 0x000fe20000010100 */
[----:B------:R-:W-:Y:S01]  /*6e60*/  ULDC.64 UR32, c[0x0][0x2b8] ;  /* 0x0000ae0000207ab9 */ /* 0x000fe20000000a00 */
[----:B------:R-:W-:Y:S01]  /*6e70*/  FADD.FTZ R174, -R174, R221 ;  /* 0x000000ddaeae7221 */ /* 0x000fe20000010100 */
[----:B------:R-:W-:Y:S01]  /*6e80*/  UIMAD UR30, UR29, UR31, UR30 ;  /* 0x0000001f1d1e72a4 */ /* 0x000fe2000f8e021e */
[----:B------:R-:W-:Y:S01]  /*6e90*/  FADD.FTZ R171, -R171, R222 ;  /* 0x000000deabab7221 */ /* 0x000fe20000010100 */
[----:B------:R-:W-:Y:S01]  /*6ea0*/  UIMAD UR32, UR38, UR32, URZ ;  /* 0x00000020262072a4 */ /* 0x000fe2000f8e023f */
[----:B------:R-:W-:Y:S01]  /*6eb0*/  FMUL.FTZ R221, R69, R221 ;  /* 0x000000dd45dd7220 */ /* 0x000fe20000410000 */
[----:B------:R-:W-:Y:S01]  /*6ec0*/  BSSY B0, `(.L_x_3386) ;  /* 0x000010f000007945 */ /* 0x000fe20003800000 */
[----:B------:R-:W0:Y:S01]  /*6ed0*/  LDS R64, [R160.X8+0x4444] ;  /* 0x00444400a0407984 */ /* 0x000e220000008800 */
[----:B------:R-:W-:Y:S01]  /*6ee0*/  UIMAD UR32, UR29, UR33, UR32 ;  /* 0x000000211d2072a4 */ /* 0x000fe2000f8e0220 */
[----:B------:R-:W-:-:S02]  /*6ef0*/  FMUL.FTZ R223, R70, R223 ;  /* 0x000000df46df7220 */ /* 0x000fc40000410000 */
[----:B------:R1:W-:Y:S01]  /*6f00*/  @!P0 STS.64 [R65.X8+0x4f40], R128 ;  /* 0x004f408041008388 */ /* 0x0003e20000008a00 */
[----:B------:R-:W-:Y:S02]  /*6f10*/  FMUL.FTZ R227, R74, R227 ;  /* 0x000000e34ae37220 */ /* 0x000fe40000410000 */
[----:B------:R-:W-:Y:S02]  /*6f20*/  FMUL.FTZ R225, R72, R225 ;  /* 0x000000e148e17220 */ /* 0x000fe40000410000 */
[----:B------:R-:W-:Y:S02]  /*6f30*/  FMUL.FTZ R249, R63, R222 ;  /* 0x000000de3ff97220 */ /* 0x000fe40000410000 */
[----:B------:R-:W-:Y:S02]  /*6f40*/  FMUL.FTZ R231, R58, R231 ;  /* 0x000000e73ae77220 */ /* 0x000fe40000410000 */
[----:B0-----:R-:W-:-:S04]  /*6f50*/  FFMA.FTZ R203, R64, R194, R203 ;  /* 0x000000c240cb7223 */ /* 0x001fc800000100cb */
[----:B------:R-:W-:Y:S02]  /*6f60*/  FFMA.FTZ R235, R169, R203, R204 ;  /* 0x000000cba9eb7223 */ /* 0x000fe400000100cc */
[----:B------:R-:W-:Y:S02]  /*6f70*/  FADD.FTZ R204, R77, UR5 ;  /* 0x000000054dcc7e21 */ /* 0x000fe40008010000 */
[----:B------:R-:W-:Y:S01]  /*6f80*/  FFMA.FTZ R194, R172, R235, R205 ;  /* 0x000000ebacc27223 */ /* 0x000fe200000100cd */
[----:B------:R-:W-:Y:S01]  /*6f90*/  LEA.HI.SX32 R172, R137, R137, 0x1b ;  /* 0x0000008989ac7211 */ /* 0x000fe200078fdaff */
[----:B------:R-:W-:Y:S02]  /*6fa0*/  FADD.FTZ R169, -R130, R230 ;  /* 0x000000e682a97221 */ /* 0x000fe40000010100 */
[----:B------:R-:W-:Y:S02]  /*6fb0*/  FFMA.FTZ R175, R175, R194, R206 ;  /* 0x000000c2afaf7223 */ /* 0x000fe400000100ce */
[----:B------:R-:W-:-:S02]  /*6fc0*/  FMUL.FTZ R64, R203, UR36 ;  /* 0x00000024cb407c20 */ /* 0x000fc40008410000 */
[----:B------:R-:W-:Y:S02]  /*6fd0*/  FFMA.FTZ R178, R178, R175, R207 ;  /* 0x000000afb2b27223 */ /* 0x000fe400000100cf */
[----:B------:R-:W-:Y:S02]  /*6fe0*/  FMUL.FTZ R66, R203, R204 ;  /* 0x000000cccb427220 */ /* 0x000fe40000410000 */
[----:B-1----:R-:W-:Y:S02]  /*6ff0*/  FFMA.FTZ R65, R181, R178, R208 ;  /* 0x000000b2b5417223 */ /* 0x002fe400000100d0 */
[----:B------:R-:W-:Y:S02]  /*7000*/  FMUL.FTZ R202, R202, R203 ;  /* 0x000000cbcaca7220 */ /* 0x000fe40000410000 */
[----:B------:R-:W-:Y:S02]  /*7010*/  FFMA.FTZ R210, R183, R65, R210 ;  /* 0x00000041b7d27223 */ /* 0x000fe400000100d2 */
[----:B------:R-:W-:-:S02]  /*7020*/  FMUL.FTZ R64, R64, R169 ;  /* 0x000000a940407220 */ /* 0x000fc40000410000 */
[----:B------:R-:W-:Y:S02]  /*7030*/  FFMA.FTZ R186, R186, R210, R209 ;  /* 0x000000d2baba7223 */ /* 0x000fe400000100d1 */
[C---:B------:R-:W-:Y:S02]  /*7040*/  FMUL.FTZ R67, R93.reuse, R66 ;  /* 0x000000425d437220 */ /* 0x040fe40000410000 */
[----:B------:R-:W-:Y:S02]  /*7050*/  FFMA.FTZ R205, R93, R202, R64 ;  /* 0x000000ca5dcd7223 */ /* 0x000fe40000010040 */
[----:B------:R-:W-:Y:S01]  /*7060*/  FADD.FTZ R64, R78, UR5 ;  /* 0x000000054e407e21 */ /* 0x000fe20008010000 */
[----:B------:R0:W-:Y:S01]  /*7070*/  STS [R172.X4+0x213c], R67 ;  /* 0x00213c43ac007388 */ /* 0x0001e20000004800 */
[----:B------:R-:W-:Y:S02]  /*7080*/  FMUL.FTZ R129, R196, R235 ;  /* 0x000000ebc4817220 */ /* 0x000fe40000410000 */
[----:B------:R-:W-:-:S02]  /*7090*/  FFMA.FTZ R211, R188, R186, R211 ;  /* 0x000000babcd37223 */ /* 0x000fc400000100d3 */
[-C--:B------:R-:W-:Y:S02]  /*70a0*/  FFMA.FTZ R42, R129, R64.reuse, R42 ;  /* 0x00000040812a7223 */ /* 0x080fe4000001002a */
[----:B------:R-:W-:Y:S02]  /*70b0*/  FMUL.FTZ R196, R235, R64 ;  /* 0x00000040ebc47220 */ /* 0x000fe40000410000 */
[----:B------:R-:W-:Y:S02]  /*70c0*/  FMUL.FTZ R128, R194, UR36 ;  /* 0x00000024c2807c20 */ /* 0x000fe40008410000 */
[----:B0-----:R-:W-:Y:S02]  /*70d0*/  FADD.FTZ R67, -R166, R232 ;  /* 0x000000e8a6437221 */ /* 0x001fe40000010100 */
[----:B------:R-:W-:Y:S01]  /*70e0*/  FFMA.FTZ R187, R187, R211, R212 ;  /* 0x000000d3bbbb7223 */ /* 0x000fe200000100d4 */
[----:B------:R-:W-:Y:S01]  /*70f0*/  LEA.HI.SX32 R212, R239, R160, 0x1b ;  /* 0x000000a0efd47211 */ /* 0x000fe200078fdaff */
[----:B------:R-:W-:-:S02]  /*7100*/  FMUL.FTZ R64, R235, UR36 ;  /* 0x00000024eb407c20 */ /* 0x000fc40008410000 */
[----:B------:R-:W-:Y:S02]  /*7110*/  FMUL.FTZ R169, R169, R66 ;  /* 0x00000042a9a97220 */ /* 0x000fe40000410000 */
[----:B------:R-:W-:Y:S02]  /*7120*/  FADD.FTZ R181, R79, UR5 ;  /* 0x000000054fb57e21 */ /* 0x000fe40008010000 */
[----:B------:R-:W-:Y:S02]  /*7130*/  FMUL.FTZ R66, R197, R194 ;  /* 0x000000c2c5427220 */ /* 0x000fe40000410000 */
[----:B------:R-:W-:Y:S02]  /*7140*/  FMUL.FTZ R128, R128, R67 ;  /* 0x0000004380807220 */ /* 0x000fe40000410000 */
[----:B------:R-:W-:Y:S02]  /*7150*/  FFMA.FTZ R214, R189, R187, R214 ;  /* 0x000000bbbdd67223 */ /* 0x000fe400000100d6 */
[----:B------:R-:W-:-:S02]  /*7160*/  FMUL.FTZ R130, R64, R131 ;  /* 0x0000008340827220 */ /* 0x000fc40000410000 */
[-C--:B------:R-:W-:Y:S02]  /*7170*/  FFMA.FTZ R43, R66, R181.reuse, R43 ;  /* 0x000000b5422b7223 */ /* 0x080fe4000001002b */
[----:B------:R-:W-:Y:S02]  /*7180*/  FFMA.FTZ R183, R95, R66, R128 ;  /* 0x000000425fb77223 */ /* 0x000fe40000010080 */
[----:B------:R-:W-:Y:S02]  /*7190*/  FFMA.FTZ R213, R190, R214, R213 ;  /* 0x000000d6bed57223 */ /* 0x000fe400000100d5 */
[----:B------:R-:W-:Y:S02]  /*71a0*/  FMUL.FTZ R64, R194, R181 ;  /* 0x000000b5c2407220 */ /* 0x000fe40000410000 */
[----:B------:R-:W-:Y:S02]  /*71b0*/  FFMA.FTZ R130, R94, R129, R130 ;  /* 0x000000815e827223 */ /* 0x000fe40000010082 */
[----:B------:R-:W-:-:S02]  /*71c0*/  FADD.FTZ R66, -R167, R233 ;  /* 0x000000e9a7427221 */ /* 0x000fc40000010100 */
[----:B------:R-:W-:Y:S02]  /*71d0*/  FADD.FTZ R128, R80, UR5 ;  /* 0x0000000550807e21 */ /* 0x000fe40008010000 */
[----:B------:R-:W-:Y:S02]  /*71e0*/  FMUL.FTZ R181, R198, R175 ;  /* 0x000000afc6b57220 */ /* 0x000fe40000410000 */
[----:B------:R-:W-:Y:S02]  /*71f0*/  FADD.FTZ R167, R81, UR5 ;  /* 0x0000000551a77e21 */ /* 0x000fe40008010000 */
[----:B------:R-:W-:Y:S02]  /*7200*/  FMUL.FTZ R166, R199, R178 ;  /* 0x000000b2c7a67220 */ /* 0x000fe40000410000 */
[----:B------:R-:W-:Y:S02]  /*7210*/  FFMA.FTZ R192, R192, R213, R215 ;  /* 0x000000d5c0c07223 */ /* 0x000fe400000100d7 */
[----:B------:R-:W-:-:S02]  /*7220*/  FADD.FTZ R39, R130, R39 ;  /* 0x0000002782277221 */ /* 0x000fc40000010000 */
[-C--:B------:R-:W-:Y:S02]  /*7230*/  FFMA.FTZ R44, R181, R128.reuse, R44 ;  /* 0x00000080b52c7223 */ /* 0x080fe4000001002c */
[----:B------:R-:W-:Y:S02]  /*7240*/  FMUL.FTZ R129, R175, R128 ;  /* 0x00000080af817220 */ /* 0x000fe40000410000 */
[-C--:B------:R-:W-:Y:S02]  /*7250*/  FFMA.FTZ R45, R166, R167.reuse, R45 ;  /* 0x000000a7a62d7223 */ /* 0x080fe4000001002d */
[----:B------:R-:W-:Y:S02]  /*7260*/  FMUL.FTZ R130, R178, R167 ;  /* 0x000000a7b2827220 */ /* 0x000fe40000410000 */
[----:B------:R-:W-:Y:S02]  /*7270*/  FADD.FTZ R128, -R168, R234 ;  /* 0x000000eaa8807221 */ /* 0x000fe40000010100 */
[----:B------:R-:W-:-:S02]  /*7280*/  FMUL.FTZ R167, R178, UR36 ;  /* 0x00000024b2a77c20 */ /* 0x000fc40008410000 */
[----:B------:R-:W-:Y:S02]  /*7290*/  FFMA.FTZ R191, R191, R192, R216 ;  /* 0x000000c0bfbf7223 */ /* 0x000fe400000100d8 */
[----:B------:R-:W-:Y:S02]  /*72a0*/  FMUL.FTZ R167, R167, R128 ;  /* 0x00000080a7a77220 */ /* 0x000fe40000410000 */
[----:B------:R-:W-:Y:S02]  /*72b0*/  FFMA.FTZ R218, R193, R191, R218 ;  /* 0x000000bfc1da7223 */ /* 0x000fe400000100da */
[----:B------:R-:W-:Y:S02]  /*72c0*/  FMUL.FTZ R197, R95, R64 ;  /* 0x000000405fc57220 */ /* 0x000fe40000410000 */
[----:B------:R-:W-:Y:S02]  /*72d0*/  FMUL.FTZ R175, R175, UR36 ;  /* 0x00000024afaf7c20 */ /* 0x000fe40008410000 */
[----:B------:R-:W-:Y:S01]  /*72e0*/  FFMA.FTZ R167, R97, R166, R167 ;  /* 0x000000a661a77223 */ /* 0x000fe200000100a7 */
[----:B------:R0:W-:Y:S01]  /*72f0*/  STS [R172.X4+0x2134], R197 ;  /* 0x002134c5ac007388 */ /* 0x0001e20000004800 */
[----:B------:R-:W-:-:S02]  /*7300*/  FFMA.FTZ R195, R195, R218, R220 ;  /* 0x000000dac3c37223 */ /* 0x000fc400000100dc */
[----:B------:R-:W-:Y:S02]  /*7310*/  FADD.FTZ R166, R92, UR5 ;  /* 0x000000055ca67e21 */ /* 0x000fe40008010000 */
[----:B------:R-:W-:Y:S02]  /*7320*/  FMUL.FTZ R175, R175, R66 ;  /* 0x00000042afaf7220 */ /* 0x000fe40000410000 */
[----:B------:R-:W-:Y:S02]  /*7330*/  FADD.FTZ R168, R91, UR5 ;  /* 0x000000055ba87e21 */ /* 0x000fe40008010000 */
[----:B------:R-:W-:Y:S02]  /*7340*/  FFMA.FTZ R188, R96, R181, R175 ;  /* 0x000000b560bc7223 */ /* 0x000fe400000100af */
[----:B0-----:R-:W-:Y:S02]  /*7350*/  FMUL.FTZ R197, R195, R166 ;  /* 0x000000a6c3c57220 */ /* 0x001fe40000410000 */
[----:B------:R-:W-:-:S02]  /*7360*/  FADD.FTZ R190, -R173, R219 ;  /* 0x000000dbadbe7221 */ /* 0x000fc40000010100 */
[----:B------:R-:W-:Y:S02]  /*7370*/  FADD.FTZ R189, R90, UR5 ;  /* 0x000000055abd7e21 */ /* 0x000fe40008010000 */
[----:B------:R-:W-:Y:S02]  /*7380*/  FMUL.FTZ R198, R218, R168 ;  /* 0x000000a8dac67220 */ /* 0x000fe40000410000 */
[----:B------:R-:W-:Y:S02]  /*7390*/  FFMA.FTZ R173, R185, R197, RZ ;  /* 0x000000c5b9ad7223 */ /* 0x000fe400000100ff */
[----:B------:R-:W-:Y:S02]  /*73a0*/  FADD.FTZ R37, R188, R37 ;  /* 0x00000025bc257221 */ /* 0x000fe40000010000 */
[----:B------:R-:W-:Y:S02]  /*73b0*/  FADD.FTZ R188, R89, UR5 ;  /* 0x0000000559bc7e21 */ /* 0x000fe40008010000 */
[----:B------:R-:W-:-:S02]  /*73c0*/  FMUL.FTZ R199, R191, R189 ;  /* 0x000000bdbfc77220 */ /* 0x000fc40000410000 */
[----:B------:R-:W-:Y:S02]  /*73d0*/  FFMA.FTZ R173, R184, R198, R173 ;  /* 0x000000c6b8ad7223 */ /* 0x000fe400000100ad */
[----:B------:R-:W-:Y:S02]  /*73e0*/  FMUL.FTZ R203, R94, R196 ;  /* 0x000000c45ecb7220 */ /* 0x000fe40000410000 */
[----:B------:R-:W-:Y:S02]  /*73f0*/  FMUL.FTZ R181, R96, R129 ;  /* 0x0000008160b57220 */ /* 0x000fe40000410000 */
[----:B------:R-:W-:Y:S01]  /*7400*/  FFMA.FTZ R41, R202, R204, R41 ;  /* 0x000000ccca297223 */ /* 0x000fe20000010029 */
[----:B------:R0:W-:Y:S01]  /*7410*/  STS [R172.X4+0x2138], R203 ;  /* 0x002138cbac007388 */ /* 0x0001e20000004800 */
[----:B------:R-:W-:Y:S02]  /*7420*/  FADD.FTZ R38, R183, R38 ;  /* 0x00000026b7267221 */ /* 0x000fe40000010000 */
[----:B------:R-:W-:Y:S01]  /*7430*/  FADD.FTZ R183, R88, UR5 ;  /* 0x0000000558b77e21 */ /* 0x000fe20008010000 */
[----:B------:R1:W-:Y:S01]  /*7440*/  STS [R172.X4+0x2130], R181 ;  /* 0x002130b5ac007388 */ /* 0x0003e20000004800 */
[----:B------:R-:W-:-:S02]  /*7450*/  FMUL.FTZ R202, R192, R188 ;  /* 0x000000bcc0ca7220 */ /* 0x000fc40000410000 */
[----:B------:R-:W-:Y:S02]  /*7460*/  FFMA.FTZ R193, R182, R199, R173 ;  /* 0x000000c7b6c17223 */ /* 0x000fe400000100ad */
[----:B------:R-:W-:Y:S02]  /*7470*/  FMUL.FTZ R175, R97, R130 ;  /* 0x0000008261af7220 */ /* 0x000fe40000410000 */
[----:B0-----:R-:W-:Y:S02]  /*7480*/  FMUL.FTZ R203, R213, R183 ;  /* 0x000000b7d5cb7220 */ /* 0x001fe40000410000 */
[----:B------:R-:W-:Y:S01]  /*7490*/  FFMA.FTZ R194, R180, R202, R193 ;  /* 0x000000cab4c27223 */ /* 0x000fe200000100c1 */
[----:B------:R0:W-:Y:S01]  /*74a0*/  STS [R172.X4+0x212c], R175 ;  /* 0x00212cafac007388 */ /* 0x0001e20000004800 */
[----:B-1----:R-:W-:Y:S02]  /*74b0*/  FADD.FTZ R181, R87, UR5 ;  /* 0x0000000557b57e21 */ /* 0x002fe40008010000 */
[----:B------:R-:W-:-:S02]  /*74c0*/  FMUL.FTZ R193, R200, R65 ;  /* 0x00000041c8c17220 */ /* 0x000fc40000410000 */
[----:B------:R-:W-:Y:S02]  /*74d0*/  FMUL.FTZ R200, R214, R181 ;  /* 0x000000b5d6c87220 */ /* 0x000fe40000410000 */
[----:B------:R-:W-:Y:S02]  /*74e0*/  FFMA.FTZ R194, R179, R203, R194 ;  /* 0x000000cbb3c27223 */ /* 0x000fe400000100c2 */
[----:B------:R-:W-:Y:S02]  /*74f0*/  FADD.FTZ R40, R205, R40 ;  /* 0x00000028cd287221 */ /* 0x000fe40000010000 */
[----:B0-----:R-:W-:Y:S02]  /*7500*/  FADD.FTZ R175, R86, UR5 ;  /* 0x0000000556af7e21 */ /* 0x001fe40008010000 */
[----:B------:R-:W-:Y:S02]  /*7510*/  FADD.FTZ R204, R82, UR5 ;  /* 0x0000000552cc7e21 */ /* 0x000fe40008010000 */
[----:B------:R-:W-:-:S02]  /*7520*/  FADD.FTZ R178, R85, UR5 ;  /* 0x0000000555b27e21 */ /* 0x000fc40008010000 */
[----:B------:R-:W-:Y:S02]  /*7530*/  FMUL.FTZ R207, R187, R175 ;  /* 0x000000afbbcf7220 */ /* 0x000fe40000410000 */
[----:B------:R-:W-:Y:S02]  /*7540*/  FFMA.FTZ R205, R177, R200, R194 ;  /* 0x000000c8b1cd7223 */ /* 0x000fe400000100c2 */
[-C--:B------:R-:W-:Y:S02]  /*7550*/  FFMA.FTZ R46, R193, R204.reuse, R46 ;  /* 0x000000ccc12e7223 */ /* 0x080fe4000001002e */
[----:B------:R-:W-:Y:S02]  /*7560*/  FMUL.FTZ R235, R65, R204 ;  /* 0x000000cc41eb7220 */ /* 0x000fe40000410000 */
[----:B------:R-:W-:Y:S02]  /*7570*/  FADD.FTZ R173, R84, UR5 ;  /* 0x0000000554ad7e21 */ /* 0x000fe40008010000 */
[----:B------:R-:W-:-:S02]  /*7580*/  FMUL.FTZ R204, R211, R178 ;  /* 0x000000b2d3cc7220 */ /* 0x000fc40000410000 */
[----:B------:R-:W-:Y:S02]  /*7590*/  FFMA.FTZ R205, R176, R207, R205 ;  /* 0x000000cfb0cd7223 */ /* 0x000fe400000100cd */
[----:B------:R-:W-:Y:S02]  /*75a0*/  FMUL.FTZ R194, R201, R210 ;  /* 0x000000d2c9c27220 */ /* 0x000fe40000410000 */
[----:B------:R-:W-:Y:S02]  /*75b0*/  FADD.FTZ R209, R83, UR5 ;  /* 0x0000000553d17e21 */ /* 0x000fe40008010000 */
[----:B------:R-:W-:Y:S02]  /*75c0*/  FMUL.FTZ R201, R186, R173 ;  /* 0x000000adbac97220 */ /* 0x000fe40000410000 */
[----:B------:R-:W-:Y:S02]  /*75d0*/  FFMA.FTZ R205, R174, R204, R205 ;  /* 0x000000ccaecd7223 */ /* 0x000fe400000100cd */
[----:B------:R-:W-:-:S02]  /*75e0*/  FMUL.FTZ R208, R210, R209 ;  /* 0x000000d1d2d07220 */ /* 0x000fc40000410000 */
[----:B------:R-:W-:Y:S02]  /*75f0*/  FFMA.FTZ R206, R190, R201, R205 ;  /* 0x000000c9bece7223 */ /* 0x000fe400000100cd */
[----:B------:R-:W-:Y:S02]  /*7600*/  FADD.FTZ R215, -R170, R217 ;  /* 0x000000d9aad77221 */ /* 0x000fe40000010100 */
[----:B------:R-:W-:Y:S02]  /*7610*/  FMUL.FTZ R170, R65, UR36 ;  /* 0x0000002441aa7c20 */ /* 0x000fe40008410000 */
[----:B------:R-:W-:Y:S02]  /*7620*/  FFMA.FTZ R206, R171, R208, R206 ;  /* 0x000000d0abce7223 */ /* 0x000fe400000100ce */
[----:B------:R-:W-:Y:S02]  /*7630*/  FMUL.FTZ R170, R170, R215 ;  /* 0x000000d7aaaa7220 */ /* 0x000fe40000410000 */
[----:B------:R-:W-:-:S02]  /*7640*/  FFMA.FTZ R215, R215, R235, R206 ;  /* 0x000000ebd7d77223 */ /* 0x000fc400000100ce */
[----:B------:R-:W-:Y:S02]  /*7650*/  FMUL.FTZ R201, R100, R201 ;  /* 0x000000c964c97220 */ /* 0x000fe40000410000 */
[----:B------:R-:W-:Y:S02]  /*7660*/  FFMA.FTZ R215, R128, R130, R215 ;  /* 0x0000008280d77223 */ /* 0x000fe400000100d7 */
[----:B------:R-:W-:Y:S01]  /*7670*/  FFMA.FTZ R47, R194, R209, R47 ;  /* 0x000000d1c22f7223 */ /* 0x000fe2000001002f */
[----:B------:R0:W-:Y:S01]  /*7680*/  STS [R172.X4+0x2120], R201 ;  /* 0x002120c9ac007388 */ /* 0x0001e20000004800 */
[----:B------:R-:W-:Y:S02]  /*7690*/  FFMA.FTZ R215, R66, R129, R215 ;  /* 0x0000008142d77223 */ /* 0x000fe400000100d7 */
[----:B------:R-:W-:Y:S01]  /*76a0*/  FMUL.FTZ R237, R98, R235 ;  /* 0x000000eb62ed7220 */ /* 0x000fe20000410000 */
[----:B------:R-:W-:Y:S01]  /*76b0*/  IADD3 R235, R160, 0x300, RZ ;  /* 0x00000300a0eb7810 */ /* 0x000fe20007ffe0ff */
[----:B------:R-:W-:-:S02]  /*76c0*/  FMUL.FTZ R209, R99, R208 ;  /* 0x000000d063d17220 */ /* 0x000fc40000410000 */
[----:B------:R-:W-:Y:S01]  /*76d0*/  FMUL.FTZ R205, R101, R204 ;  /* 0x000000cc65cd7220 */ /* 0x000fe20000410000 */
[----:B------:R1:W-:Y:S01]  /*76e0*/  STS [R172.X4+0x2128], R237 ;  /* 0x002128edac007388 */ /* 0x0003e20000004800 */
[----:B------:R-:W-:Y:S01]  /*76f0*/  FMUL.FTZ R207, R102, R207 ;  /* 0x000000cf66cf7220 */ /* 0x000fe20000410000 */
[----:B------:R-:W-:Y:S01]  /*7700*/  LEA.HI.SX32 R204, R243, R160, 0x1b ;  /* 0x000000a0f3cc7211 */ /* 0x000fe200078fdaff */
[----:B------:R-:W-:Y:S01]  /*7710*/  FMUL.FTZ R65, R103, R200 ;  /* 0x000000c867417220 */ /* 0x000fe20000410000 */
[----:B------:R2:W-:Y:S01]  /*7720*/  STS [R172.X4+0x2124], R209 ;  /* 0x002124d1ac007388 */ /* 0x0005e20000004800 */
[----:B------:R-:W-:Y:S01]  /*7730*/  FMUL.FTZ R203, R104, R203 ;  /* 0x000000cb68cb7220 */ /* 0x000fe20000410000 */
[----:B------:R-:W-:Y:S01]  /*7740*/  LEA.HI.SX32 R208, R235, R160, 0x1b ;  /* 0x000000a0ebd07211 */ /* 0x000fe200078fdaff */
[----:B0-----:R-:W-:Y:S01]  /*7750*/  FMUL.FTZ R201, R105, R202 ;  /* 0x000000ca69c97220 */ /* 0x001fe20000410000 */
[----:B------:R0:W-:Y:S01]  /*7760*/  STS [R172.X4+0x211c], R205 ;  /* 0x00211ccdac007388 */ /* 0x0001e20000004800 */
[----:B------:R-:W-:Y:S01]  /*7770*/  FMUL.FTZ R199, R106, R199 ;  /* 0x000000c76ac77220 */ /* 0x000fe20000410000 */
[----:B-1----:R-:W-:Y:S01]  /*7780*/  IADD3 R237, R160, 0x340, RZ ;  /* 0x00000340a0ed7810 */ /* 0x002fe20007ffe0ff */
[----:B------:R-:W-:Y:S01]  /*7790*/  FMUL.FTZ R129, R107, R198 ;  /* 0x000000c66b817220 */ /* 0x000fe20000410000 */
[----:B------:R1:W-:Y:S01]  /*77a0*/  STS [R172.X4+0x2118], R207 ;  /* 0x002118cfac007388 */ /* 0x0003e20000004800 */
[----:B------:R-:W-:Y:S01]  /*77b0*/  FMUL.FTZ R197, R108, R197 ;  /* 0x000000c56cc57220 */ /* 0x000fe20000410000 */
[C---:B--2---:R-:W-:Y:S01]  /*77c0*/  IADD3 R209, R160.reuse, 0x1c0, RZ ;  /* 0x000001c0a0d17810 */ /* 0x044fe20007ffe0ff */
[----:B------:R-:W-:Y:S01]  /*77d0*/  FFMA.FTZ R215, R67, R64, R215 ;  /* 0x0000004043d77223 */ /* 0x000fe200000100d7 */
[----:B------:R2:W-:Y:S01]  /*77e0*/  STS [R172.X4+0x2114], R65 ;  /* 0x00211441ac007388 */ /* 0x0005e20000004800 */
[----:B------:R-:W-:Y:S01]  /*77f0*/  IADD3 R67, R160, 0x40, RZ ;  /* 0x00000040a0437810 */ /* 0x000fe20007ffe0ff */
[----:B------:R-:W-:Y:S01]  /*7800*/  FMUL.FTZ R217, R62, R217 ;  /* 0x000000d93ed97220 */ /* 0x000fe20000410000 */
[C---:B0-----:R-:W-:Y:S01]  /*7810*/  IADD3 R205, R160.reuse, 0x100, RZ ;  /* 0x00000100a0cd7810 */ /* 0x041fe20007ffe0ff */
[----:B------:R0:W-:Y:S01]  /*7820*/  STS [R172.X4+0x2110], R203 ;  /* 0x002110cbac007388 */ /* 0x0001e20000004800 */
[----:B------:R-:W-:Y:S01]  /*7830*/  FFMA.FTZ R196, R131, R196, R215 ;  /* 0x000000c483c47223 */ /* 0x000fe200000100d7 */
[----:B-1----:R-:W-:Y:S01]  /*7840*/  IADD3 R207, R160, 0x180, RZ ;  /* 0x00000180a0cf7810 */ /* 0x002fe20007ffe0ff */
[----:B------:R-:W-:Y:S01]  /*7850*/  FMUL.FTZ R219, R68, R219 ;  /* 0x000000db44db7220 */ /* 0x000fe20000410000 */
[----:B------:R1:W-:Y:S01]  /*7860*/  STS [R172.X4+0x210c], R201 ;  /* 0x00210cc9ac007388 */ /* 0x0003e20000004800 */
[----:B------:R-:W-:Y:S01]  /*7870*/  IADD3 R215, R160, 0x280, RZ ;  /* 0x00000280a0d77810 */ /* 0x000fe20007ffe0ff */
[----:B--2---:R-:W-:Y:S01]  /*7880*/  FMUL.FTZ R65, R76, R229 ;  /* 0x000000e54c417220 */ /* 0x004fe20000410000 */
[C---:B------:R-:W-:Y:S01]  /*7890*/  IADD3 R131, R160.reuse, 0x80, RZ ;  /* 0x00000080a0837810 */ /* 0x040fe20007ffe0ff */
[----:B------:R2:W-:Y:S01]  /*78a0*/  STS [R172.X4+0x2108], R199 ;  /* 0x002108c7ac007388 */ /* 0x0005e20000004800 */
[----:B------:R-:W-:Y:S01]  /*78b0*/  IADD3 R229, R160, 0x2c0, RZ ;  /* 0x000002c0a0e57810 */ /* 0x000fe20007ffe0ff */
[----:B------:R-:W-:Y:S01]  /*78c0*/  FMUL.FTZ R233, R60, R233 ;  /* 0x000000e93ce97220 */ /* 0x000fe20000410000 */
[C---:B0-----:R-:W-:Y:S01]  /*78d0*/  IADD3 R203, R160.reuse, 0xc0, RZ ;  /* 0x000000c0a0cb7810 */ /* 0x041fe20007ffe0ff */
[----:B------:R0:W-:Y:S01]  /*78e0*/  STS [R172.X4+0x2104], R129 ;  /* 0x00210481ac007388 */ /* 0x0001e20000004800 */
[----:B------:R-:W-:Y:S01]  /*78f0*/  LEA.HI.SX32 R200, R205, R160, 0x1b ;  /* 0x000000a0cdc87211 */ /* 0x000fe200078fdaff */
[----:B------:R-:W-:Y:S01]  /*7900*/  FMUL.FTZ R165, R165, R186 ;  /* 0x000000baa5a57220 */ /* 0x000fe20000410000 */
[----:B-1----:R-:W-:Y:S01]  /*7910*/  IADD3 R201, R160, 0x140, RZ ;  /* 0x00000140a0c97810 */ /* 0x002fe20007ffe0ff */
[----:B------:R1:W-:Y:S01]  /*7920*/  STS [R172.X4+0x2100], R197 ;  /* 0x002100c5ac007388 */ /* 0x0003e20000004800 */
[-C--:B------:R-:W-:Y:S01]  /*7930*/  LEA.HI.SX32 R202, R207, R160.reuse, 0x1b ;  /* 0x000000a0cfca7211 */ /* 0x080fe200078fdaff */
[----:B------:R-:W-:Y:S01]  /*7940*/  FMUL.FTZ R251, R186, UR36 ;  /* 0x00000024bafb7c20 */ /* 0x000fe20008410000 */
[-C--:B--2---:R-:W-:Y:S01]  /*7950*/  LEA.HI.SX32 R199, R203, R160.reuse, 0x1b ;  /* 0x000000a0cbc77211 */ /* 0x084fe200078fdaff */
[----:B------:R-:W-:Y:S01]  /*7960*/  BAR.SYNC.DEFER_BLOCKING 0x0 ;  /* 0x0000000000007b1d */ /* 0x000fe20000010000 */
[-C--:B------:R-:W-:Y:S01]  /*7970*/  LEA.HI.SX32 R203, R209, R160.reuse, 0x1b ;  /* 0x000000a0d1cb7211 */ /* 0x080fe200078fdaff */
[----:B------:R-:W-:Y:S01]  /*7980*/  FMUL.FTZ R210, R210, UR36 ;  /* 0x00000024d2d27c20 */ /* 0x000fe20008410000 */
[----:B0-----:R-:W-:Y:S01]  /*7990*/  IADD3 R129, R160, 0x240, RZ ;  /* 0x00000240a0817810 */ /* 0x001fe20007ffe0ff */
[----:B------:R-:W-:Y:S01]  /*79a0*/  FMUL.FTZ R186, R213, UR36 ;  /* 0x00000024d5ba7c20 */ /* 0x000fe20008410000 */
[----:B------:R-:W-:-:S02]  /*79b0*/  LEA.HI.SX32 R206, R215, R160, 0x1b ;  /* 0x000000a0d7ce7211 */ /* 0x000fc400078fdaff */
[----:B-1----:R-:W-:Y:S01]  /*79c0*/  LEA.HI.SX32 R197, R67, R160, 0x1b ;  /* 0x000000a043c57211 */ /* 0x002fe200078fdaff */
[----:B------:R-:W-:Y:S01]  /*79d0*/  FMUL.FTZ R67, R75, R228 ;  /* 0x000000e44b437220 */ /* 0x000fe20000410000 */
[----:B------:R-:W-:Y:S01]  /*79e0*/  LEA.HI.SX32 R198, R131, R160, 0x1b ;  /* 0x000000a083c67211 */ /* 0x000fe200078fdaff */
[----:B------:R-:W-:Y:S01]  /*79f0*/  FMUL.FTZ R131, R71, R224 ;  /* 0x000000e047837220 */ /* 0x000fe20000410000 */
[-C--:B------:R-:W-:Y:S01]  /*7a00*/  LEA.HI.SX32 R201, R201, R160.reuse, 0x1b ;  /* 0x000000a0c9c97211 */ /* 0x080fe200078fdaff */
[----:B------:R-:W-:Y:S01]  /*7a10*/  FMUL.FTZ R224, R214, UR36 ;  /* 0x00000024d6e07c20 */ /* 0x000fe20008410000 */
[----:B------:R-:W-:Y:S01]  /*7a20*/  LEA.HI.SX32 R205, R129, R160, 0x1b ;  /* 0x000000a081cd7211 */ /* 0x000fe200078fdaff */
[----:B------:R-:W-:Y:S01]  /*7a30*/  FMUL.FTZ R129, R73, R226 ;  /* 0x000000e249817220 */ /* 0x000fe20000410000 */
[-C--:B------:R-:W-:Y:S02]  /*7a40*/  LEA.HI.SX32 R207, R229, R160.reuse, 0x1b ;  /* 0x000000a0e5cf7211 */ /* 0x080fe400078fdaff */
[----:B------:R-:W-:-:S02]  /*7a50*/  LEA.HI.SX32 R209, R237, R160, 0x1b ;  /* 0x000000a0edd17211 */ /* 0x000fc400078fdaff */
[-C--:B------:R-:W-:Y:S02]  /*7a60*/  LEA.HI.SX32 R215, R241, R160.reuse, 0x1b ;  /* 0x000000a0f1d77211 */ /* 0x080fe400078fdaff */
[----:B------:R-:W-:Y:S01]  /*7a70*/  MOV R64, R160 ;  /* 0x000000a000407202 */ /* 0x000fe20000000f00 */
[----:B------:R-:W0:Y:S04]  /*7a80*/  LDS R247, [R248.X4+0x2100] ;  /* 0x00210000f8f77984 */ /* 0x000e280000004800 */
[----:B------:R-:W1:Y:S04]  /*7a90*/  LDS R216, [R197.X4+0x2200] ;  /* 0x00220000c5d87984 */ /* 0x000e680000004800 */
        /* <DEDUP_REMOVED lines=17> */
[----:B-----5:R-:W-:-:S03]  /*7bb0*/  HFMA2.MMA R65, -RZ, RZ, 0, 0 ;  /* 0x00000000ff417435 */ /* 0x020fc600000001ff */
[----:B------:R5:W-:Y:S01]  /*7bc0*/  STS [R172.X4+0x31a8], R217 ;  /* 0x0031a8d9ac007388 */ /* 0x000be20000004800 */
[----:B-1----:R-:W-:-:S03]  /*7bd0*/  MOV R67, UR29 ;  /* 0x0000001d00437c02 */ /* 0x002fc60008000f00 */
[----:B------:R1:W-:Y:S01]  /*7be0*/  STS [R172.X4+0x3194], R131 ;  /* 0x00319483ac007388 */ /* 0x0003e20000004800 */
[----:B--2---:R-:W-:Y:S02]  /*7bf0*/  IMAD.U32 R129, RZ, RZ, UR29 ;  /* 0x0000001dff817e24 */ /* 0x004fe4000f8e00ff */
[--C-:B------:R-:W-:Y:S01]  /*7c00*/  IMAD.WIDE.U32 R66, R67, c[0x0][0x298], R64.reuse ;  /* 0x0000a60043427a25 */ /* 0x100fe200078e0040 */
[----:B------:R2:W-:Y:S03]  /*7c10*/  STS [R172.X4+0x319c], R221 ;  /* 0x00319cddac007388 */ /* 0x0005e60000004800 */
[----:B------:R-:W-:Y:S01]  /*7c20*/  IMAD.WIDE.U32 R64, R129, c[0x0][0x2b8], R64 ;  /* 0x0000ae0081407a25 */ /* 0x000fe200078e0040 */
[----:B------:R-:W-:Y:S01]  /*7c30*/  IADD3 R67, R67, UR30, RZ ;  /* 0x0000001e43437c10 */ /* 0x000fe2000fffe0ff */
[----:B------:R0:W-:Y:S02]  /*7c40*/  STS [R172.X4+0x31a0], R219 ;  /* 0x0031a0dbac007388 */ /* 0x0001e40000004800 */
[----:B------:R-:W-:Y:S01]  /*7c50*/  FMUL.FTZ R129, R61, R234 ;  /* 0x000000ea3d817220 */ /* 0x000fe20000410000 */
[----:B------:R-:W-:Y:S01]  /*7c60*/  IADD3 R65, R65, UR32, RZ ;  /* 0x0000002041417c10 */ /* 0x000fe2000fffe0ff */
[----:B-----5:R-:W-:Y:S01]  /*7c70*/  IMAD R217, R163, c[0x0][0x2a0], RZ ;  /* 0x0000a800a3d97a24 */ /* 0x020fe200078e02ff */
[----:B------:R5:W-:Y:S01]  /*7c80*/  STS [R172.X4+0x3198], R223 ;  /* 0x003198dfac007388 */ /* 0x000be20000004800 */
[----:B------:R-:W-:-:S03]  /*7c90*/  IMAD.WIDE.U32 R66, R164, c[0x0][0x2a0], R66 ;  /* 0x0000a800a4427a25 */ /* 0x000fc600078e0042 */
[----:B------:R3:W-:Y:S01]  /*7ca0*/  STS [R172.X4+0x31ac], R129 ;  /* 0x0031ac81ac007388 */ /* 0x0007e20000004800 */
[----:B------:R-:W-:Y:S01]  /*7cb0*/  IMAD R217, R164, c[0x0][0x2a4], R217 ;  /* 0x0000a900a4d97a24 */ /* 0x000fe200078e02d9 */
[----:B------:R-:W-:Y:S01]  /*7cc0*/  IADD3 R130, P0, R66, UR25, RZ ;  /* 0x0000001942827c10 */ /* 0x000fe2000ff1e0ff */
[----:B-1----:R-:W-:Y:S01]  /*7cd0*/  FMUL.FTZ R131, R59, R232 ;  /* 0x000000e83b837220 */ /* 0x002fe20000410000 */
[----:B------:R1:W-:Y:S01]  /*7ce0*/  STS [R172.X4+0x3188], R227 ;  /* 0x003188e3ac007388 */ /* 0x0003e20000004800 */
[----:B--2---:R-:W-:Y:S02]  /*7cf0*/  IMAD.IADD R221, R67, 0x1, R217 ;  /* 0x0000000143dd7824 */ /* 0x004fe400078e02d9 */
[----:B0-----:R-:W-:Y:S01]  /*7d00*/  IMAD R219, R163, c[0x0][0x2c0], RZ ;  /* 0x0000b000a3db7a24 */ /* 0x001fe200078e02ff */
[----:B------:R0:W-:Y:S01]  /*7d10*/  STS [R172.X4+0x31b4], R131 ;  /* 0x0031b483ac007388 */ /* 0x0001e20000004800 */
[----:B-----5:R-:W-:Y:S01]  /*7d20*/  FMUL.FTZ R223, R57, R230 ;  /* 0x000000e639df7220 */ /* 0x020fe20000410000 */
[----:B---3--:R-:W-:Y:S01]  /*7d30*/  MOV R129, UR25 ;  /* 0x0000001900817c02 */ /* 0x008fe20008000f00 */
[C---:B------:R-:W-:Y:S01]  /*7d40*/  IMAD R219, R164.reuse, c[0x0][0x2c4], R219 ;  /* 0x0000b100a4db7a24 */ /* 0x040fe200078e02db */
[----:B------:R2:W-:Y:S01]  /*7d50*/  STS [R172.X4+0x3190], R225 ;  /* 0x003190e1ac007388 */ /* 0x0005e20000004800 */
[----:B------:R-:W-:Y:S01]  /*7d60*/  IMAD.WIDE.U32 R64, R164, c[0x0][0x2c0], R64 ;  /* 0x0000b000a4407a25 */ /* 0x000fe200078e0040 */
[----:B------:R-:W-:-:S02]  /*7d70*/  IADD3 R217, -R129, c[0x0][0x168], -R160 ;  /* 0x00005a0081d97a10 */ /* 0x000fc40007ffe9a0 */
[----:B------:R3:W-:Y:S01]  /*7d80*/  STS [R172.X4+0x31a4], R249 ;  /* 0x0031a4f9ac007388 */ /* 0x0007e20000004800 */
[----:B-1----:R-:W-:Y:S01]  /*7d90*/  FMUL.FTZ R227, R191, UR36 ;  /* 0x00000024bfe37c20 */ /* 0x002fe20008410000 */
[----:B0-----:R-:W-:Y:S02]  /*7da0*/  IADD3.X R131, R221, UR39, RZ, P0, !PT ;  /* 0x00000027dd837c10 */ /* 0x001fe400087fe4ff */
[----:B------:R-:W-:Y:S01]  /*7db0*/  ISETP.GE.AND P0, PT, R217, 0x1, PT ;  /* 0x00000001d900780c */ /* 0x000fe20003f06270 */
[----:B------:R0:W-:Y:S01]  /*7dc0*/  STS [R172.X4+0x31b0], R233 ;  /* 0x0031b0e9ac007388 */ /* 0x0001e20000004800 */
[----:B------:R-:W-:Y:S01]  /*7dd0*/  IADD3 R219, R65, R219, RZ ;  /* 0x000000db41db7210 */ /* 0x000fe20007ffe0ff */
[----:B--2---:R-:W-:Y:S01]  /*7de0*/  FMUL.FTZ R225, R218, UR36 ;  /* 0x00000024dae17c20 */ /* 0x004fe20008410000 */
[----:B------:R-:W-:Y:S01]  /*7df0*/  IADD3 R128, P1, R64, UR25, RZ ;  /* 0x0000001940807c10 */ /* 0x000fe2000ff3e0ff */
[----:B------:R1:W-:Y:S01]  /*7e00*/  STS [R172.X4+0x31b8], R231 ;  /* 0x0031b8e7ac007388 */ /* 0x0003e20000004800 */
[----:B---3--:R-:W-:-:S02]  /*7e10*/  FMUL.FTZ R249, R211, UR36 ;  /* 0x00000024d3f97c20 */ /* 0x008fc40008410000 */
[----:B------:R-:W-:Y:S01]  /*7e20*/  IADD3.X R129, R219, UR39, RZ, P1, !PT ;  /* 0x00000027db817c10 */ /* 0x000fe20008ffe4ff */
[----:B------:R2:W-:Y:S01]  /*7e30*/  STS [R172.X4+0x31bc], R223 ;  /* 0x0031bcdfac007388 */ /* 0x0005e20000004800 */
[----:B0-----:R-:W-:Y:S02]  /*7e40*/  FMUL.FTZ R233, R187, UR36 ;  /* 0x00000024bbe97c20 */ /* 0x001fe40008410000 */
[----:B-1----:R-:W-:Y:S02]  /*7e50*/  FMUL.FTZ R231, R192, UR36 ;  /* 0x00000024c0e77c20 */ /* 0x002fe40008410000 */
[----:B--2---:R-:W-:Y:S01]  /*7e60*/  FMUL.FTZ R172, R195, UR36 ;  /* 0x00000024c3ac7c20 */ /* 0x004fe20008410000 */
[----:B------:R-:W-:Y:S06]  /*7e70*/  BAR.SYNC.DEFER_BLOCKING 0x0 ;  /* 0x0000000000007b1d */ /* 0x000fec0000010000 */
[----:B------:R-:W-:Y:S05]  /*7e80*/  @!P0 BRA `(.L_x_3387) ;  /* 0x0000012000008947 */ /* 0x000fea0003800000 */
[----:B----4-:R-:W0:Y:S01]  /*7e90*/  LDS R248, [R248.X4+0x3180] ;  /* 0x00318000f8f87984 */ /* 0x010e220000004800 */
[----:B------:R-:W-:Y:S01]  /*7ea0*/  ULDC.64 UR30, c[0x0][0x2b0] ;  /* 0x0000ac00001e7ab9 */ /* 0x000fe20000000a00 */
[----:B------:R-:W-:Y:S01]  /*7eb0*/  MOV R223, UR7 ;  /* 0x0000000700df7c02 */ /* 0x000fe20008000f00 */
[----:B------:R-:W-:-:S04]  /*7ec0*/  UIMAD UR30, UR40, UR30, URZ ;  /* 0x0000001e281e72a4 */ /* 0x000fc8000f8e023f */
[----:B------:R-:W-:Y:S01]  /*7ed0*/  UIMAD UR32, UR7, UR31, UR30 ;  /* 0x0000001f072072a4 */ /* 0x000fe2000f8e021e */
[C---:B------:R-:W-:Y:S02]  /*7ee0*/  IMAD.WIDE.U32 R130, R223.reuse, c[0x0][0x2b0], R130 ;  /* 0x0000ac00df827a25 */ /* 0x040fe400078e0082 */
[----:B------:R-:W-:Y:S02]  /*7ef0*/  ULDC.64 UR30, c[0x0][0x2d0] ;  /* 0x0000b400001e7ab9 */ /* 0x000fe40000000a00 */
[----:B------:R-:W-:Y:S01]  /*7f00*/  UIMAD UR30, UR40, UR30, URZ ;  /* 0x0000001e281e72a4 */ /* 0x000fe2000f8e023f */
[----:B------:R-:W-:Y:S01]  /*7f10*/  IMAD.WIDE.U32 R128, R223, c[0x0][0x2d0], R128 ;  /* 0x0000b400df807a25 */ /* 0x000fe200078e0080 */
[----:B------:R-:W-:Y:S02]  /*7f20*/  LEA R222, P0, R130, c[0x0][0x318], 0x2 ;  /* 0x0000c60082de7a11 */ /* 0x000fe400078010ff */
[----:B------:R-:W-:Y:S01]  /*7f30*/  UIMAD UR30, UR7, UR31, UR30 ;  /* 0x0000001f071e72a4 */ /* 0x000fe2000f8e021e */
[----:B------:R-:W-:-:S04]  /*7f40*/  IADD3 R131, R131, UR32, RZ ;  /* 0x0000002083837c10 */ /* 0x000fc8000fffe0ff */
[----:B------:R-:W-:Y:S02]  /*7f50*/  LEA.HI.X R223, R130, c[0x0][0x31c], R131, 0x2, P0 ;  /* 0x0000c70082df7a11 */ /* 0x000fe400000f1483 */
[C---:B------:R-:W-:Y:S02]  /*7f60*/  LEA R130, P0, R128.reuse, c[0x0][0x320], 0x2 ;  /* 0x0000c80080827a11 */ /* 0x040fe400078010ff */
[----:B------:R-:W-:Y:S01]  /*7f70*/  IADD3 R129, R129, UR30, RZ ;  /* 0x0000001e81817c10 */ /* 0x000fe2000fffe0ff */
[----:B------:R1:W-:Y:S03]  /*7f80*/  RED.E.ADD.F32.FTZ.RN.STRONG.GPU [R222.64], R247 ;  /* 0x000000f7de00798e */ /* 0x0003e6000c10e7a2 */
[----:B------:R-:W-:-:S05]  /*7f90*/  LEA.HI.X R131, R128, c[0x0][0x324], R129, 0x2, P0 ;  /* 0x0000c90080837a11 */ /* 0x000fca00000f1481 */
[----:B0-----:R1:W-:Y:S02]  /*7fa0*/  RED.E.ADD.F32.FTZ.RN.STRONG.GPU [R130.64], R248 ;  /* 0x000000f88200798e */ /* 0x0013e4000c10e7a2 */
.L_x_3387:
[----:B----4-:R-:W-:Y:S05]  /*7fb0*/  BSYNC B0 ;  /* 0x0000000000007941 */ /* 0x010fea0003800000 */
.L_x_3386:
        /* <DEDUP_REMOVED lines=14> */
[----:B-1----:R-:W-:Y:S01]  /*80a0*/  MOV R131, UR37 ;  /* 0x0000002500837c02 */ /* 0x002fe20008000f00 */
        /* <DEDUP_REMOVED lines=9> */
[----:B------:R-:W-:-:S04]  /*8140*/  IMAD.WIDE.U32 R130, R219, c[0x0][0x2b0], R130 ;  /* 0x0000ac00db827a25 */ /* 0x000fc800078e0082 */
[----:B------:R-:W-:Y:S01]  /*8150*/  IMAD.WIDE.U32 R64, R219, c[0x0][0x2d0], R64 ;  /* 0x0000b400db407a25 */ /* 0x000fe200078e0040 */
[----:B------:R-:W-:-:S04]  /*8160*/  IADD3 R131, R131, UR32, RZ ;  /* 0x0000002083837c10 */ /* 0x000fc8000fffe0ff */
[----:B------:R-:W-:Y:S01]  /*8170*/  IADD3 R65, R65, UR30, RZ ;  /* 0x0000001e41417c10 */ /* 0x000fe2000fffe0ff */
[----:B------:R1:W-:Y:S04]  /*8180*/  RED.E.ADD.F32.FTZ.RN.STRONG.GPU [R130.64+-0xf00], R216 ;  /* 0xfff100d88200798e */ /* 0x0003e8000c10e7a2 */
[----:B0-----:R1:W-:Y:S02]  /*8190*/  RED.E.ADD.F32.FTZ.RN.STRONG.GPU [R64.64+-0xf00], R197 ;  /* 0xfff100c54000798e */ /* 0x0013e4000c10e7a2 */
.L_x_3389:
[----:B------:R-:W-:Y:S05]  /*81a0*/  BSYNC B0 ;  /* 0x0000000000007941 */ /* 0x000fea0003800000 */
.L_x_3388:
[----:B------:R-:W-:Y:S01]  /*81b0*/  USHF.L.U32 UR31, UR26, 0x2, URZ ;  /* 0x000000021a1f7899 */ /* 0x000fe2000800063f */
[----:B------:R-:W-:Y:S01]  /*81c0*/  ISETP.GE.AND P6, PT, R217, 0x81, PT ;  /* 0x00000081d900780c */ /* 0x000fe20003fc6270 */
[----:B------:R-:W-:Y:S01]  /*81d0*/  USHF.L.U64.HI UR33, UR26, 0x2, UR27 ;  /* 0x000000021a217899 */ /* 0x000fe2000801021b */
[----:B-1----:R-:W-:Y:S01]  /*81e0*/  MOV R131, UR40 ;  /* 0x0000002800837c02 */ /* 0x002fe20008000f00 */
[----:B------:R-:W-:Y:S01]  /*81f0*/  BSSY B0, `(.L_x_3390) ;  /* 0x0000015000007945 */ /* 0x000fe20003800000 */
[----:B------:R-:W-:Y:S01]  /*8200*/  FADD.FTZ R169, R196, R169 ;  /* 0x000000a9c4a97221 */ /* 0x000fe20000010000 */
[----:B------:R-:W-:-:S02]  /*8210*/  IADD3 R64, P0, R128, UR31, RZ ;  /* 0x0000001f80407c10 */ /* 0x000fc4000ff1e0ff */
[----:B------:R-:W-:Y:S02]  /*8220*/  IADD3 R66, P1, R66, UR31, RZ ;  /* 0x0000001f42427c10 */ /* 0x000fe4000ff3e0ff */
[----:B------:R-:W-:Y:S02]  /*8230*/  IADD3.X R65, R129, UR33, RZ, P0, !PT ;  /* 0x0000002181417c10 */ /* 0x000fe400087fe4ff */
[----:B------:R-:W-:Y:S02]  /*8240*/  MOV R129, UR40 ;  /* 0x0000002800817c02 */ /* 0x000fe40008000f00 */
[----:B------:R-:W-:Y:S02]  /*8250*/  IADD3.X R67, R67, UR33, RZ, P1, !PT ;  /* 0x0000002143437c10 */ /* 0x000fe40008ffe4ff */
[----:B------:R-:W-:Y:S01]  /*8260*/  ISETP.GE.AND P0, PT, R217, 0xc1, PT ;  /* 0x000000c1d900780c */ /* 0x000fe20003f06270 */
[----:B------:R-:W-:Y:S01]  /*8270*/  IMAD.WIDE.U32 R64, R129, c[0x0][0x2b0], R64 ;  /* 0x0000ac0081407a25 */ /* 0x000fe200078e0040 */
[C---:B------:R-:W-:Y:S01]  /*8280*/  ISETP.GE.AND P1, PT, R217.reuse, 0x101, PT ;  /* 0x00000101d900780c */ /* 0x040fe20003f26270 */
[----:B------:R1:W2:Y:S01]  /*8290*/  LDS R129, [R198.X4+0x3380] ;  /* 0x00338000c6817984 */ /* 0x0002a20000004800 */
        /* <DEDUP_REMOVED lines=8> */
[----:B-1----:R1:W-:Y:S04]  /*8320*/  RED.E.ADD.F32.FTZ.RN.STRONG.GPU [R64.64+-0xe00], R220 ;  /* 0xfff200dc4000798e */ /* 0x0023e8000c10e7a2 */
[----:B--2---:R1:W-:Y:S02]  /*8330*/  RED.E.ADD.F32.FTZ.RN.STRONG.GPU [R66.64+-0xe00], R129 ;  /* 0xfff200814200798e */ /* 0x0043e4000c10e7a2 */
.L_x_3391:
[----:B-1----:R-:W-:Y:S05]  /*8340*/  BSYNC B0 ;  /* 0x0000000000007941 */ /* 0x002fea0003800000 */
.L_x_3390:
[----:B------:R-:W1:Y:S01]  /*8350*/  LDS R199, [R199.X4+0x3480] ;  /* 0x00348000c7c77984 */ /* 0x000e620000004800 */
[----:B------:R-:W-:Y:S01]  /*8360*/  BSSY B0, `(.L_x_3392) ;  /* 0x0000004000007945 */ /* 0x000fe20003800000 */
[----:B------:R-:W-:Y:S05]  /*8370*/  @!P0 BRA `(.L_x_3393) ;  /* 0x0000002000008947 */ /* 0x000fea0003800000 */
[----:B------:R3:W-:Y:S04]  /*8380*/  RED.E.ADD.F32.FTZ.RN.STRONG.GPU [R64.64+-0xd00], R229 ;  /* 0xfff300e54000798e */ /* 0x0007e8000c10e7a2 */
[----:B-1----:R3:W-:Y:S02]  /*8390*/  RED.E.ADD.F32.FTZ.RN.STRONG.GPU [R66.64+-0xd00], R199 ;  /* 0xfff300c74200798e */ /* 0x0027e4000c10e7a2 */
.L_x_3393:
[----:B------:R-:W-:Y:S05]  /*83a0*/  BSYNC B0 ;  /* 0x0000000000007941 */ /* 0x000fea0003800000 */
.L_x_3392:
[----:B--2---:R2:W4:Y:S01]  /*83b0*/  LDS R129, [R200.X4+0x3580] ;  /* 0x00358000c8817984 */ /* 0x0045220000004800 */
[----:B------:R-:W-:Y:S01]  /*83c0*/  BSSY B0, `(.L_x_3394) ;  /* 0x0000004000007945 */ /* 0x000fe20003800000 */
[----:B------:R-:W-:Y:S05]  /*83d0*/  @!P1 BRA `(.L_x_3395) ;  /* 0x0000002000009947 */ /* 0x000fea0003800000 */
[----:B------:R2:W-:Y:S04]  /*83e0*/  RED.E.ADD.F32.FTZ.RN.STRONG.GPU [R64.64+-0xc00], R235 ;  /* 0xfff400eb4000798e */ /* 0x0005e8000c10e7a2 */
[----:B----4-:R2:W-:Y:S02]  /*83f0*/  RED.E.ADD.F32.FTZ.RN.STRONG.GPU [R66.64+-0xc00], R129 ;  /* 0xfff400814200798e */ /* 0x0105e4000c10e7a2 */
.L_x_3395:
[----:B------:R-:W-:Y:S05]  /*8400*/  BSYNC B0 ;  /* 0x0000000000007941 */ /* 0x000fea0003800000 */
.L_x_3394:
[----:B------:R-:W2:Y:S01]  /*8410*/  LDS R201, [R201.X4+0x3680] ;  /* 0x00368000c9c97984 */ /* 0x000ea20000004800 */
[----:B------:R-:W-:Y:S01]  /*8420*/  BSSY B0, `(.L_x_3396) ;  /* 0x0000004000007945 */ /* 0x000fe20003800000 */
[----:B------:R-:W-:Y:S05]  /*8430*/  @!P2 BRA `(.L_x_3397) ;  /* 0x000000200000a947 */ /* 0x000fea0003800000 */
[----:B------:R3:W-:Y:S04]  /*8440*/  RED.E.ADD.F32.FTZ.RN.STRONG.GPU [R64.64+-0xb00], R236 ;  /* 0xfff500ec4000798e */ /* 0x0007e8000c10e7a2 */
[----:B--2---:R3:W-:Y:S02]  /*8450*/  RED.E.ADD.F32.FTZ.RN.STRONG.GPU [R66.64+-0xb00], R201 ;  /* 0xfff500c94200798e */ /* 0x0047e4000c10e7a2 */
.L_x_3397:
[----:B------:R-:W-:Y:S05]  /*8460*/  BSYNC B0 ;  /* 0x0000000000007941 */ /* 0x000fea0003800000 */
.L_x_3396:
[----:B--2-4-:R2:W4:Y:S01]  /*8470*/  LDS R129, [R202.X4+0x3780] ;  /* 0x00378000ca817984 */ /* 0x0145220000004800 */
[----:B------:R-:W-:Y:S01]  /*8480*/  BSSY B0, `(.L_x_3398) ;  /* 0x0000004000007945 */ /* 0x000fe20003800000 */
[----:B------:R-:W-:Y:S05]  /*8490*/  @!P3 BRA `(.L_x_3399) ;  /* 0x000000200000b947 */ /* 0x000fea0003800000 */
[----:B------:R2:W-:Y:S04]  /*84a0*/  RED.E.ADD.F32.FTZ.RN.STRONG.GPU [R64.64+-0xa00], R237 ;  /* 0xfff600ed4000798e */ /* 0x0005e8000c10e7a2 */
[----:B----4-:R2:W-:Y:S02]  /*84b0*/  RED.E.ADD.F32.FTZ.RN.STRONG.GPU [R66.64+-0xa00], R129 ;  /* 0xfff600814200798e */ /* 0x0105e4000c10e7a2 */
.L_x_3399:
[----:B------:R-:W-:Y:S05]  /*84c0*/  BSYNC B0 ;  /* 0x0000000000007941 */ /* 0x000fea0003800000 */
.L_x_3398:
[----:B------:R-:W2:Y:S01]  /*84d0*/  LDS R203, [R203.X4+0x3880] ;  /* 0x00388000cbcb7984 */ /* 0x000ea20000004800 */
[----:B------:R-:W-:Y:S01]  /*84e0*/  BSSY B0, `(.L_x_3400) ;  /* 0x0000004000007945 */ /* 0x000fe20003800000 */
[----:B------:R-:W-:Y:S05]  /*84f0*/  @!P4 BRA `(.L_x_3401) ;  /* 0x000000200000c947 */ /* 0x000fea0003800000 */
[----:B------:R3:W-:Y:S04]  /*8500*/  RED.E.ADD.F32.FTZ.RN.STRONG.GPU [R64.64+-0x900], R238 ;  /* 0xfff700ee4000798e */ /* 0x0007e8000c10e7a2 */
[----:B--2---:R3:W-:Y:S02]  /*8510*/  RED.E.ADD.F32.FTZ.RN.STRONG.GPU [R66.64+-0x900], R203 ;  /* 0xfff700cb4200798e */ /* 0x0047e4000c10e7a2 */
.L_x_3401:
[----:B------:R-:W-:Y:S05]  /*8520*/  BSYNC B0 ;  /* 0x0000000000007941 */ /* 0x000fea0003800000 */
.L_x_3400:
[----:B--2-4-:R2:W4:Y:S01]  /*8530*/  LDS R129, [R204.X4+0x3980] ;  /* 0x00398000cc817984 */ /* 0x0145220000004800 */
[----:B------:R-:W-:Y:S01]  /*8540*/  BSSY B0, `(.L_x_3402) ;  /* 0x0000004000007945 */ /* 0x000fe20003800000 */
[----:B------:R-:W-:Y:S05]  /*8550*/  @!P5 BRA `(.L_x_3403) ;  /* 0x000000200000d947 */ /* 0x000fea0003800000 */
[----:B------:R2:W-:Y:S04]  /*8560*/  RED.E.ADD.F32.FTZ.RN.STRONG.GPU [R64.64+-0x800], R239 ;  /* 0xfff800ef4000798e */ /* 0x0005e8000c10e7a2 */
[----:B----4-:R2:W-:Y:S02]  /*8570*/  RED.E.ADD.F32.FTZ.RN.STRONG.GPU [R66.64+-0x800], R129 ;  /* 0xfff800814200798e */ /* 0x0105e4000c10e7a2 */
.L_x_3403:
[----:B------:R-:W-:Y:S05]  /*8580*/  BSYNC B0 ;  /* 0x0000000000007941 */ /* 0x000fea0003800000 */
.L_x_3402:
        /* <DEDUP_REMOVED lines=12> */
.L_x_3405:
[----:B------:R-:W-:Y:S05]  /*8650*/  BSYNC B0 ;  /* 0x0000000000007941 */ /* 0x000fea0003800000 */
.L_x_3404:
[----:B--2-4-:R2:W4:Y:S01]  /*8660*/  LDS R129, [R206.X4+0x3b80] ;  /* 0x003b8000ce817984 */ /* 0x0145220000004800 */
[----:B------:R-:W-:Y:S01]  /*8670*/  BSSY B0, `(.L_x_3406) ;  /* 0x0000004000007945 */ /* 0x000fe20003800000 */
[----:B------:R-:W-:Y:S05]  /*8680*/  @!P0 BRA `(.L_x_3407) ;  /* 0x0000002000008947 */ /* 0x000fea0003800000 */
[----:B------:R2:W-:Y:S04]  /*8690*/  RED.E.ADD.F32.FTZ.RN.STRONG.GPU [R64.64+-0x600], R241 ;  /* 0xfffa00f14000798e */ /* 0x0005e8000c10e7a2 */
[----:B----4-:R2:W-:Y:S02]  /*86a0*/  RED.E.ADD.F32.FTZ.RN.STRONG.GPU [R66.64+-0x600], R129 ;  /* 0xfffa00814200798e */ /* 0x0105e4000c10e7a2 */
.L_x_3407:
[----:B------:R-:W-:Y:S05]  /*86b0*/  BSYNC B0 ;  /* 0x0000000000007941 */ /* 0x000fea0003800000 */
.L_x_3406:
[----:B------:R-:W2:Y:S01]  /*86c0*/  LDS R207, [R207.X4+0x3c80] ;  /* 0x003c8000cfcf7984 */ /* 0x000ea20000004800 */
[----:B------:R-:W-:Y:S01]  /*86d0*/  BSSY B0, `(.L_x_3408) ;  /* 0x0000004000007945 */ /* 0x000fe20003800000 */
[----:B------:R-:W-:Y:S05]  /*86e0*/  @!P1 BRA `(.L_x_3409) ;  /* 0x0000002000009947 */ /* 0x000fea0003800000 */
[----:B------:R3:W-:Y:S04]  /*86f0*/  RED.E.ADD.F32.FTZ.RN.STRONG.GPU [R64.64+-0x500], R242 ;  /* 0xfffb00f24000798e */ /* 0x0007e8000c10e7a2 */
[----:B--2---:R3:W-:Y:S02]  /*8700*/  RED.E.ADD.F32.FTZ.RN.STRONG.GPU [R66.64+-0x500], R207 ;  /* 0xfffb00cf4200798e */ /* 0x0047e4000c10e7a2 */
.L_x_3409:
[----:B------:R-:W-:Y:S05]  /*8710*/  BSYNC B0 ;  /* 0x0000000000007941 */ /* 0x000fea0003800000 */
.L_x_3408:
[----:B--2-4-:R2:W4:Y:S01]  /*8720*/  LDS R129, [R208.X4+0x3d80] ;  /* 0x003d8000d0817984 */ /* 0x0145220000004800 */
[----:B------:R-:W-:Y:S01]  /*8730*/  BSSY B0, `(.L_x_3410) ;  /* 0x0000004000007945 */ /* 0x000fe20003800000 */
[----:B------:R-:W-:Y:S05]  /*8740*/  @!P2 BRA `(.L_x_3411) ;  /* 0x000000200000a947 */ /* 0x000fea0003800000 */
[----:B------:R2:W-:Y:S04]  /*8750*/  RED.E.ADD.F32.FTZ.RN.STRONG.GPU [R64.64+-0x400], R243 ;  /* 0xfffc00f34000798e */ /* 0x0005e8000c10e7a2 */
[----:B----4-:R2:W-:Y:S02]  /*8760*/  RED.E.ADD.F32.FTZ.RN.STRONG.GPU [R66.64+-0x400], R129 ;  /* 0xfffc00814200798e */ /* 0x0105e4000c10e7a2 */
.L_x_3411:
[----:B------:R-:W-:Y:S05]  /*8770*/  BSYNC B0 ;  /* 0x0000000000007941 */ /* 0x000fea0003800000 */
.L_x_3410:
[----:B------:R-:W2:Y:S01]  /*8780*/  LDS R209, [R209.X4+0x3e80] ;  /* 0x003e8000d1d17984 */ /* 0x000ea20000004800 */
[----:B------:R-:W-:Y:S01]  /*8790*/  BSSY B0, `(.L_x_3412) ;  /* 0x0000004000007945 */ /* 0x000fe20003800000 */
[----:B------:R-:W-:Y:S05]  /*87a0*/  @!P3 BRA `(.L_x_3413) ;  /* 0x000000200000b947 */ /* 0x000fea0003800000 */
[----:B------:R3:W-:Y:S04]  /*87b0*/  RED.E.ADD.F32.FTZ.RN.STRONG.GPU [R64.64+-0x300], R244 ;  /* 0xfffd00f44000798e */ /* 0x0007e8000c10e7a2 */
[----:B--2---:R3:W-:Y:S02]  /*87c0*/  RED.E.ADD.F32.FTZ.RN.STRONG.GPU [R66.64+-0x300], R209 ;  /* 0xfffd00d14200798e */ /* 0x0047e4000c10e7a2 */
.L_x_3413:
[----:B------:R-:W-:Y:S05]  /*87d0*/  BSYNC B0 ;  /* 0x0000000000007941 */ /* 0x000fea0003800000 */
.L_x_3412:
[----:B--2-4-:R2:W4:Y:S01]  /*87e0*/  LDS R129, [R212.X4+0x3f80] ;  /* 0x003f8000d4817984 */ /* 0x0145220000004800 */
[----:B------:R-:W-:Y:S01]  /*87f0*/  BSSY B0, `(.L_x_3414) ;  /* 0x0000004000007945 */ /* 0x000fe20003800000 */
[----:B------:R-:W-:Y:S05]  /*8800*/  @!P4 BRA `(.L_x_3415) ;  /* 0x000000200000c947 */ /* 0x000fea0003800000 */
[----:B------:R2:W-:Y:S04]  /*8810*/  RED.E.ADD.F32.FTZ.RN.STRONG.GPU [R64.64+-0x200], R245 ;  /* 0xfffe00f54000798e */ /* 0x0005e8000c10e7a2 */
[----:B----4-:R2:W-:Y:S02]  /*8820*/  RED.E.ADD.F32.FTZ.RN.STRONG.GPU [R66.64+-0x200], R129 ;  /* 0xfffe00814200798e */ /* 0x0105e4000c10e7a2 */
.L_x_3415:
[----:B------:R-:W-:Y:S05]  /*8830*/  BSYNC B0 ;  /* 0x0000000000007941 */ /* 0x000fea0003800000 */
.L_x_3414:
[----:B------:R-:W2:Y:S01]  /*8840*/  LDS R215, [R215.X4+0x4080] ;  /* 0x00408000d7d77984 */ /* 0x000ea20000004800 */
[----:B------:R-:W-:Y:S01]  /*8850*/  BSSY B0, `(.L_x_3416) ;  /* 0x0000004000007945 */ /* 0x000fe20003800000 */
[----:B------:R-:W-:Y:S05]  /*8860*/  @!P5 BRA `(.L_x_3417) ;  /* 0x000000200000d947 */ /* 0x000fea0003800000 */
[----:B------:R3:W-:Y:S04]  /*8870*/  RED.E.ADD.F32.FTZ.RN.STRONG.GPU [R64.64+-0x100], R246 ;  /* 0xffff00f64000798e */ /* 0x0007e8000c10e7a2 */
[----:B--2---:R3:W-:Y:S02]  /*8880*/  RED.E.ADD.F32.FTZ.RN.STRONG.GPU [R66.64+-0x100], R215 ;  /* 0xffff00d74200798e */ /* 0x0047e4000c10e7a2 */
.L_x_3417:
[----:B------:R-:W-:Y:S05]  /*8890*/  BSYNC B0 ;  /* 0x0000000000007941 */ /* 0x000fea0003800000 */
.L_x_3416:
[----:B--23--:R-:W2:Y:S01]  /*88a0*/  SHFL.DOWN P0, R64, R169, 0x1, 0x1f ;  /* 0x08201f00a9407f89 */ /* 0x00cea20000000000 */
        /* <DEDUP_REMOVED lines=9> */
[----:B------:R-:W-:-:S02]  /*8940*/  FMUL.FTZ R210, R210, R171 ;  /* 0x000000abd2d27220 */ /* 0x000fc40000410000 */
[----:B------:R-:W-:Y:S02]  /*8950*/  FMUL.FTZ R251, R251, R190 ;  /* 0x000000befbfb7220 */ /* 0x000fe40000410000 */
[----:B------:R-:W-:Y:S02]  /*8960*/  FMUL.FTZ R214, R3, R214 ;  /* 0x000000d603d67220 */ /* 0x000fe40000410000 */
[----:B------:R-:W-:Y:S02]  /*8970*/  FMUL.FTZ R213, R4, R213 ;  /* 0x000000d504d57220 */ /* 0x000fe40000410000 */
[----:B--2---:R-:W-:Y:S02]  /*8980*/  @P0 FADD R64, R169, R64 ;  /* 0x00000040a9400221 */ /* 0x004fe40000000000 */
[----:B------:R-:W-:Y:S02]  /*8990*/  FMUL.FTZ R224, R224, R177 ;  /* 0x000000b1e0e07220 */ /* 0x000fe40000410000 */
[----:B------:R-:W-:Y:S01]  /*89a0*/  FMUL.FTZ R192, R5, R192 ;  /* 0x000000c005c07220 */ /* 0x000fe20000410000 */
[----:B------:R-:W2:Y:S01]  /*89b0*/  SHFL.DOWN P0, R67, R64, 0x2, 0x1f ;  /* 0x08401f0040437f89 */ /* 0x000ea20000000000 */
        /* <DEDUP_REMOVED lines=8> */
[----:B------:R-:W-:Y:S02]  /*8a40*/  FADD.FTZ R31, R0, R31 ;  /* 0x0000001f001f7221 */ /* 0x000fe40000010000 */
[----:B------:R-:W-:Y:S02]  /*8a50*/  FFMA.FTZ R170, R98, R193, R170 ;  /* 0x000000c162aa7223 */ /* 0x000fe400000100aa */
[----:B------:R-:W-:Y:S02]  /*8a60*/  FFMA.FTZ R65, R99, R194, R210 ;  /* 0x000000c263417223 */ /* 0x000fe400000100d2 */
[----:B------:R-:W-:Y:S02]  /*8a70*/  FFMA.FTZ R2, R100, R165, R251 ;  /* 0x000000a564027223 */ /* 0x000fe400000100fb */
[----:B--2---:R-:W-:-:S02]  /*8a80*/  @P0 FADD R67, R64, R67 ;  /* 0x0000004340430221 */ /* 0x004fc40000000000 */
[----:B------:R-:W-:Y:S02]  /*8a90*/  FFMA.FTZ R3, R103, R214, R224 ;  /* 0x000000d667037223 */ /* 0x000fe400000100e0 */
[----:B------:R-:W-:Y:S01]  /*8aa0*/  FFMA.FTZ R186, R104, R213, R186 ;  /* 0x000000d568ba7223 */ /* 0x000fe200000100ba */
[----:B------:R-:W2:Y:S01]  /*8ab0*/  SHFL.DOWN P0, R66, R67, 0x4, 0x1f ;  /* 0x08801f0043427f89 */ /* 0x000ea20000000000 */
[----:B------:R-:W-:Y:S02]  /*8ac0*/  FFMA.FTZ R231, R105, R192, R231 ;  /* 0x000000c069e77223 */ /* 0x000fe400000100e7 */
[----:B------:R-:W-:Y:S02]  /*8ad0*/  FFMA.FTZ R0, R106, R191, R227 ;  /* 0x000000bf6a007223 */ /* 0x000fe400000100e3 */
[----:B------:R-:W-:Y:S02]  /*8ae0*/  FFMA.FTZ R225, R107, R218, R225 ;  /* 0x000000da6be17223 */ /* 0x000fe400000100e1 */
[----:B------:R-:W-:-:S02]  /*8af0*/  FFMA.FTZ R172, R108, R195, R172 ;  /* 0x000000c36cac7223 */ /* 0x000fc400000100ac */
[----:B------:R-:W-:Y:S02]  /*8b00*/  FADD.FTZ R36, R167, R36 ;  /* 0x00000024a7247221 */ /* 0x000fe40000010000 */
[----:B------:R-:W-:Y:S02]  /*8b10*/  FFMA.FTZ R48, R165, R173, R48 ;  /* 0x000000ada5307223 */ /* 0x000fe40000010030 */
[----:B------:R-:W-:Y:S02]  /*8b20*/  FADD.FTZ R35, R170, R35 ;  /* 0x00000023aa237221 */ /* 0x000fe40000010000 */
[----:B------:R-:W-:Y:S02]  /*8b30*/  FADD.FTZ R34, R65, R34 ;  /* 0x0000002241227221 */ /* 0x000fe40000010000 */
[----:B------:R-:W-:Y:S02]  /*8b40*/  FFMA.FTZ R50, R187, R175, R50 ;  /* 0x000000afbb327223 */ /* 0x000fe40000010032 */
[----:B------:R-:W-:-:S02]  /*8b50*/  FADD.FTZ R33, R2, R33 ;  /* 0x0000002102217221 */ /* 0x000fc40000010000 */
[----:B------:R-:W-:Y:S02]  /*8b60*/  FFMA.FTZ R51, R214, R181, R51 ;  /* 0x000000b5d6337223 */ /* 0x000fe40000010033 */
[----:B------:R-:W-:Y:S02]  /*8b70*/  FADD.FTZ R32, R249, R32 ;  /* 0x00000020f9207221 */ /* 0x000fe40000010000 */
[----:B--2---:R-:W-:Y:S02]  /*8b80*/  @P0 FADD R66, R67, R66 ;  /* 0x0000004243420221 */ /* 0x004fe40000000000 */
[----:B------:R-:W-:Y:S02]  /*8b90*/  FFMA.FTZ R52, R213, R183, R52 ;  /* 0x000000b7d5347223 */ /* 0x000fe40000010034 */
[----:B------:R-:W-:Y:S01]  /*8ba0*/  FFMA.FTZ R53, R192, R188, R53 ;  /* 0x000000bcc0357223 */ /* 0x000fe20000010035 */
[----:B----4-:R-:W2:Y:S01]  /*8bb0*/  SHFL.DOWN P0, R129, R66, 0x8, 0x1f ;  /* 0x09001f0042817f89 */ /* 0x010ea20000000000 */
        /* <DEDUP_REMOVED lines=9> */
[----:B--2---:R-:W-:Y:S01]  /*8c50*/  @P0 FADD R129, R66, R129 ;  /* 0x0000008142810221 */ /* 0x004fe20000000000 */
[----:B------:R-:W-:-:S04]  /*8c60*/  ISETP.NE.AND P0, PT, R155, RZ, PT ;  /* 0x000000ff9b00720c */ /* 0x000fc80003f05270 */
[----:B------:R-:W2:Y:S02]  /*8c70*/  SHFL.DOWN P1, R64, R129, 0x10, 0x1f ;  /* 0x0a001f0081407f89 */ /* 0x000ea40000020000 */
[----:B--2---:R-:W-:-:S07]  /*8c80*/  @P1 FADD R64, R129, R64 ;  /* 0x0000004081401221 */ /* 0x004fce0000000000 */
[----:B------:R2:W-:Y:S04]  /*8c90*/  @!P0 STS [R153.X4+0x4204], R64 ;  /* 0x0042044099008388 */ /* 0x0005e80000004800 */
[----:B------:R-:W-:Y:S06]  /*8ca0*/  BAR.SYNC.DEFER_BLOCKING 0x0 ;  /* 0x0000000000007b1d */ /* 0x000fec0000010000 */
[----:B------:R-:W-:Y:S05]  /*8cb0*/  @P2 BRA `(.L_x_3419) ;  /* 0x0000009000002947 */ /* 0x000fea0003800000 */
[----:B--2---:R-:W-:Y:S01]  /*8cc0*/  ULDC UR30, c[0x0][0x174] ;  /* 0x00005d00001e7ab9 */ /* 0x004fe20000000800 */
[----:B------:R-:W2:Y:S01]  /*8cd0*/  LDS R3, [0x4208] ;  /* 0x00420800ff037984 */ /* 0x000ea20000000800 */
[----:B------:R-:W-:-:S02]  /*8ce0*/  UISETP.NE.AND UP0, UPT, UR24, UR30, UPT ;  /* 0x0000001e1800728c */ /* 0x000fc4000bf05270 */
[----:B------:R-:W-:-:S04]  /*8cf0*/  USHF.L.U32 UR30, UR7, 0x2, URZ ;  /* 0x00000002071e7899 */ /* 0x000fc8000800063f */
[----:B------:R-:W-:-:S13]  /*8d00*/  PLOP3.LUT P0, PT, PT, PT, UP0, 0x80, 0x0 ;  /* 0x000000000000781c */ /* 0x000fda0003f0f008 */
[----:B------:R-:W3:Y:S01]  /*8d10*/  @P0 LDS R5, [UR30+0x5740] ;  /* 0x0057401eff050984 */ /* 0x000ee20008000800 */
[----:B--2---:R-:W-:-:S04]  /*8d20*/  FADD.FTZ R64, R64, R3 ;  /* 0x0000000340407221 */ /* 0x004fc80000010000 */
[----:B---3--:R-:W-:-:S05]  /*8d30*/  @P0 FADD.FTZ R64, R64, R5 ;  /* 0x0000000540400221 */ /* 0x008fca0000010000 */
[----:B------:R2:W-:Y:S02]  /*8d40*/  STS [UR30+0x5740], R64 ;  /* 0x00574040ff007988 */ /* 0x0005e4000800081e */
.L_x_3419:
[----:B--2---:R-:W-:Y:S05]  /*8d50*/  BSYNC B0 ;  /* 0x0000000000007941 */ /* 0x004fea0003800000 */
.L_x_3418:
        /* <DEDUP_REMOVED lines=8> */
.L_x_3372:
[----:B------:R-:W-:Y:S01]  /*8de0*/  BAR.SYNC.DEFER_BLOCKING 0x0 ;  /* 0x0000000000007b1d */ /* 0x000fe20000010000 */
[----:B------:R-:W-:-:S05]  /*8df0*/  ISETP.NE.AND P6, PT, R160, RZ, PT ;  /* 0x000000ffa000720c */ /* 0x000fca0003fc5270 */
[----:B------:R-:W-:Y:S01]  /*8e00*/  ULDC UR33, c[0x0][0x168] ;  /* 0x00005a0000217ab9 */ /* 0x000fe20000000800 */
[----:B------:R-:W-:Y:S01]  /*8e10*/  BSSY B0, `(.L_x_3421) ;  /* 0x0000040000007945 */ /* 0x000fe20003800000 */
[----:B------:R-:W-:Y:S02]  /*8e20*/  UIADD3 UR33, -UR25, UR33, URZ ;  /* 0x0000002119217290 */ /* 0x000fe4000fffe13f */
[----:B------:R-:W-:Y:S02]  /*8e30*/  ULDC.64 UR8, c[0x0][0x2d8] ;  /* 0x0000b60000087ab9 */ /* 0x000fe40000000a00 */
[----:B------:R-:W-:Y:S02]  /*8e40*/  UIMAD UR7, UR38, UR8, URZ ;  /* 0x00000008260772a4 */ /* 0x000fe4000f8e023f */
[----:B------:R-:W-:Y:S01]  /*8e50*/  IMAD.U32 R24, RZ, RZ, UR33 ;  /* 0x00000021ff187e24 */ /* 0x000fe2000f8e00ff */
[----:B------:R-:W-:Y:S02]  /*8e60*/  ULDC.64 UR36, c[0x0][0x2f8] ;  /* 0x0000be0000247ab9 */ /* 0x000fe40000000a00 */
[----:B------:R-:W-:-:S02]  /*8e70*/  UIMAD.WIDE.U32 UR30, UR29, UR8, URZ ;  /* 0x000000081d1e72a5 */ /* 0x000fc4000f8e003f */
[----:B------:R-:W-:Y:S02]  /*8e80*/  UIMAD UR28, UR38, UR36, URZ ;  /* 0x00000024261c72a4 */ /* 0x000fe4000f8e023f */
[----:B------:R-:W-:Y:S02]  /*8e90*/  UIMAD UR25, UR29, UR9, UR7 ;  /* 0x000000091d1972a4 */ /* 0x000fe4000f8e0207 */
[----:B------:R-:W-:Y:S01]  /*8ea0*/  UIMAD.WIDE.U32 UR8, UR29, UR36, URZ ;  /* 0x000000241d0872a5 */ /* 0x000fe2000f8e003f */
[----:B------:R-:W-:Y:S01]  /*8eb0*/  STS [R110], R56 ;  /* 0x000000386e007388 */ /* 0x000fe20000000800 */
[----:B------:R-:W-:Y:S02]  /*8ec0*/  UIMAD UR28, UR29, UR37, UR28 ;  /* 0x000000251d1c72a4 */ /* 0x000fe4000f8e021c */
[----:B------:R-:W-:Y:S01]  /*8ed0*/  UIADD3 UR7, UR31, UR25, URZ ;  /* 0x000000191f077290 */ /* 0x000fe2000fffe03f */
        /* <DEDUP_REMOVED lines=51> */
.L_x_3422:
[----:B------:R-:W-:Y:S05]  /*9210*/  BSYNC B0 ;  /* 0x0000000000007941 */ /* 0x000fea0003800000 */
.L_x_3421:
        /* <DEDUP_REMOVED lines=12> */
[----:B------:R-:W-:Y:S01]  /*92e0*/  BSSY B0, `(.L_x_3423) ;  /* 0x0000086000007945 */ /* 0x000fe20003800000 */
[----:B------:R-:W-:Y:S01]  /*92f0*/  ISETP.GE.AND P5, PT, R143, R55, PT ;  /* 0x000000378f00720c */ /* 0x000fe20003fa6270 */
[----:B------:R-:W-:Y:S01]  /*9300*/  UIADD3.X UR30, UR27, UR7, UR31, UP0, !UPT ;  /* 0x000000071b1e7290 */ /* 0x000fe200087fe41f */
[----:B------:R-:W-:Y:S01]  /*9310*/  MOV R3, UR25 ;  /* 0x0000001900037c02 */ /* 0x000fe20008000f00 */
[----:B------:R-:W-:-:S03]  /*9320*/  UIADD3 UR7, UR9, UR28, URZ ;  /* 0x0000001c09077290 */ /* 0x000fc6000fffe03f */
[----:B------:R-:W-:Y:S02]  /*9330*/  LEA R2, P2, R3, R2, 0x2 ;  /* 0x0000000203027211 */ /* 0x000fe400078410ff */
[----:B0-----:R-:W-:-:S04]  /*9340*/  MOV R4, UR30 ;  /* 0x0000001e00047c02 */ /* 0x001fc80008000f00 */
[----:B------:R-:W-:Y:S02]  /*9350*/  LEA.HI.X R3, R3, R0, R4, 0x2, P2 ;  /* 0x0000000003037211 */ /* 0x000fe400010f1404 */
[-C--:B------:R-:W-:Y:S02]  /*9360*/  ISETP.GE.AND P2, PT, R148, R55.reuse, PT ;  /* 0x000000379400720c */ /* 0x080fe40003f46270 */
[----:B------:R-:W-:Y:S01]  /*9370*/  LOP3.LUT R0, R137, 0xfffffe00, RZ, 0xc0, !PT ;  /* 0xfffffe0089007812 */ /* 0x000fe200078ec0ff */
[----:B------:R0:W-:Y:S01]  /*9380*/  @!P0 STG.E [R2.64+-0xf00], R11 ;  /* 0xfff1000b02008986 */ /* 0x0001e2000c101922 */
[-C--:B------:R-:W-:Y:S02]  /*9390*/  ISETP.GE.AND P0, PT, R146, R55.reuse, PT ;  /* 0x000000379200720c */ /* 0x080fe40003f06270 */
[----:B------:R-:W-:Y:S01]  /*93a0*/  LEA R57, R155, R0, 0x4 ;  /* 0x000000009b397211 */ /* 0x000fe200078e20ff */
[----:B------:R1:W-:Y:S01]  /*93b0*/  @!P1 STG.E [R2.64+-0xe80], R13 ;  /* 0xfff1800d02009986 */ /* 0x0003e2000c101922 */
[----:B------:R-:W-:-:S02]  /*93c0*/  ISETP.GE.AND P1, PT, R147, R55, PT ;  /* 0x000000379300720c */ /* 0x000fc40003f26270 */
[----:B------:R-:W-:Y:S01]  /*93d0*/  IADD3 R0, R57, 0x1, RZ ;  /* 0x0000000139007810 */ /* 0x000fe20007ffe0ff */
[----:B------:R-:W-:Y:S01]  /*93e0*/  @!P3 STG.E [R2.64+-0xe00], R15 ;  /* 0xfff2000f0200b986 */ /* 0x000fe2000c101922 */
[-C--:B------:R-:W-:Y:S02]  /*93f0*/  ISETP.GE.AND P3, PT, R145, R55.reuse, PT ;  /* 0x000000379100720c */ /* 0x080fe40003f66270 */
[----:B------:R-:W-:Y:S01]  /*9400*/  IADD3 R4, R57, 0x2, RZ ;  /* 0x0000000239047810 */ /* 0x000fe20007ffe0ff */
[----:B------:R-:W-:Y:S01]  /*9410*/  @!P2 STG.E [R2.64+-0xd80], R17 ;  /* 0xfff280110200a986 */ /* 0x000fe2000c101922 */
[-C--:B------:R-:W-:Y:S02]  /*9420*/  ISETP.GE.AND P2, PT, R141, R55.reuse, PT ;  /* 0x000000378d00720c */ /* 0x080fe40003f46270 */
[----:B------:R-:W-:Y:S01]  /*9430*/  IADD3 R5, R57, 0x3, RZ ;  /* 0x0000000339057810 */ /* 0x000fe20007ffe0ff */
[----:B------:R-:W-:Y:S01]  /*9440*/  @!P0 STG.E [R2.64+-0xc80], R21 ;  /* 0xfff3801502008986 */ /* 0x000fe2000c101922 */
[----:B------:R-:W-:-:S02]  /*9450*/  ISETP.GE.AND P0, PT, R152, R55, PT ;  /* 0x000000379800720c */ /* 0x000fc40003f06270 */
[C---:B------:R-:W-:Y:S01]  /*9460*/  IADD3 R6, R57.reuse, 0x4, RZ ;  /* 0x0000000439067810 */ /* 0x040fe20007ffe0ff */
[----:B------:R2:W-:Y:S01]  /*9470*/  @!P1 STG.E [R2.64+-0xd00], R19 ;  /* 0xfff3001302009986 */ /* 0x0005e2000c101922 */
[-C--:B------:R-:W-:Y:S02]  /*9480*/  ISETP.GE.AND P1, PT, R142, R55.reuse, PT ;  /* 0x000000378e00720c */ /* 0x080fe40003f26270 */
[----:B------:R-:W-:Y:S01]  /*9490*/  IADD3 R8, R57, 0x5, RZ ;  /* 0x0000000539087810 */ /* 0x000fe20007ffe0ff */
[----:B------:R3:W-:Y:S01]  /*94a0*/  @!P3 STG.E [R2.64+-0xc00], R23 ;  /* 0xfff400170200b986 */ /* 0x0007e2000c101922 */
[----:B------:R-:W-:Y:S02]  /*94b0*/  ISETP.GE.AND P3, PT, R140, R55, PT ;  /* 0x000000378c00720c */ /* 0x000fe40003f66270 */
[----:B------:R-:W-:Y:S01]  /*94c0*/  LEA.HI.SX32 R7, R0, R57, 0x1b ;  /* 0x0000003900077211 */ /* 0x000fe200078fdaff */
[----:B------:R-:W-:Y:S01]  /*94d0*/  @!P4 STG.E [R2.64+-0xb80], R41 ;  /* 0xfff480290200c986 */ /* 0x000fe2000c101922 */
[----:B------:R-:W-:-:S02]  /*94e0*/  ISETP.GE.AND P4, PT, R139, R55, PT ;  /* 0x000000378b00720c */ /* 0x000fc40003f86270 */
[C---:B------:R-:W-:Y:S01]  /*94f0*/  IADD3 R10, R57.reuse, 0x6, RZ ;  /* 0x00000006390a7810 */ /* 0x040fe20007ffe0ff */
[----:B------:R-:W-:Y:S01]  /*9500*/  @!P5 STG.E [R2.64+-0xb00], R43 ;  /* 0xfff5002b0200d986 */ /* 0x000fe2000c101922 */
[----:B------:R-:W-:Y:S02]  /*9510*/  ISETP.GE.AND P5, PT, R138, R55, PT ;  /* 0x000000378a00720c */ /* 0x000fe40003fa6270 */
[-C--:B------:R-:W-:Y:S01]  /*9520*/  LEA.HI.SX32 R4, R4, R57.reuse, 0x1b ;  /* 0x0000003904047211 */ /* 0x080fe200078fdaff */
[----:B------:R-:W-:Y:S01]  /*9530*/  @!P1 STG.E [R2.64+-0xa80], R45 ;  /* 0xfff5802d02009986 */ /* 0x000fe2000c101922 */
[----:B------:R-:W-:Y:S02]  /*9540*/  IADD3 R12, R57, 0x7, RZ ;  /* 0x00000007390c7810 */ /* 0x000fe40007ffe0ff */
[-C--:B0-----:R-:W-:Y:S01]  /*9550*/  LEA.HI.SX32 R11, R5, R57.reuse, 0x1b ;  /* 0x00000039050b7211 */ /* 0x081fe200078fdaff */
[----:B------:R-:W-:Y:S01]  /*9560*/  @!P2 STG.E [R2.64+-0xa00], R47 ;  /* 0xfff6002f0200a986 */ /* 0x000fe2000c101922 */
[----:B------:R-:W-:Y:S01]  /*9570*/  IADD3 R14, R57, 0x8, RZ ;  /* 0x00000008390e7810 */ /* 0x000fe20007ffe0ff */
[----:B------:R-:W-:Y:S01]  /*9580*/  FADD.FTZ R5, R25, R162 ;  /* 0x000000a219057221 */ /* 0x000fe20000010000 */
[-C--:B------:R-:W-:Y:S01]  /*9590*/  LEA.HI.SX32 R6, R6, R57.reuse, 0x1b ;  /* 0x0000003906067211 */ /* 0x080fe200078fdaff */
[----:B------:R-:W-:Y:S01]  /*95a0*/  @!P3 STG.E [R2.64+-0x980], R49 ;  /* 0xfff680310200b986 */ /* 0x000fe2000c101922 */
[----:B------:R-:W-:Y:S01]  /*95b0*/  IADD3 R16, R57, 0x9, RZ ;  /* 0x0000000939107810 */ /* 0x000fe20007ffe0ff */
[----:B------:R-:W-:Y:S01]  /*95c0*/  FADD.FTZ R0, R5, R26 ;  /* 0x0000001a05007221 */ /* 0x000fe20000010000 */
[-C--:B-1----:R-:W-:Y:S01]  /*95d0*/  LEA.HI.SX32 R13, R8, R57.reuse, 0x1b ;  /* 0x00000039080d7211 */ /* 0x082fe200078fdaff */
[----:B------:R-:W-:Y:S01]  /*95e0*/  @!P4 STG.E [R2.64+-0x900], R51 ;  /* 0xfff700330200c986 */ /* 0x000fe2000c101922 */
[C---:B------:R-:W-:Y:S01]  /*95f0*/  IADD3 R18, R57.reuse, 0xa, RZ ;  /* 0x0000000a39127810 */ /* 0x040fe20007ffe0ff */
[----:B------:R-:W-:Y:S01]  /*9600*/  FADD.FTZ R5, R0, R27 ;  /* 0x0000001b00057221 */ /* 0x000fe20000010000 */
[-C--:B------:R-:W-:Y:S01]  /*9610*/  LEA.HI.SX32 R10, R10, R57.reuse, 0x1b ;  /* 0x000000390a0a7211 */ /* 0x080fe200078fdaff */
[----:B------:R-:W-:Y:S01]  /*9620*/  @!P0 STG.E [R2.64+-0xf80], R9 ;  /* 0xfff0800902008986 */ /* 0x000fe2000c101922 */
[----:B--2---:R-:W-:Y:S01]  /*9630*/  IADD3 R19, R57, 0xb, RZ ;  /* 0x0000000b39137810 */ /* 0x004fe20007ffe0ff */
[----:B------:R-:W-:Y:S01]  /*9640*/  FADD.FTZ R0, R5, R28 ;  /* 0x0000001c05007221 */ /* 0x000fe20000010000 */
[----:B------:R-:W-:Y:S01]  /*9650*/  LEA.HI.SX32 R15, R12, R57, 0x1b ;  /* 0x000000390c0f7211 */ /* 0x000fe200078fdaff */
[----:B------:R-:W-:Y:S01]  /*9660*/  @!P5 STG.E [R2.64+-0x880], R53 ;  /* 0xfff780350200d986 */ /* 0x000fe2000c101922 */
[----:B------:R-:W-:-:S02]  /*9670*/  IADD3 R20, R57, 0xc, RZ ;  /* 0x0000000c39147810 */ /* 0x000fc40007ffe0ff */
[-C--:B------:R-:W-:Y:S01]  /*9680*/  LEA.HI.SX32 R14, R14, R57.reuse, 0x1b ;  /* 0x000000390e0e7211 */ /* 0x080fe200078fdaff */
[----:B------:R-:W-:Y:S01]  /*9690*/  BAR.SYNC.DEFER_BLOCKING 0x0 ;  /* 0x0000000000007b1d */ /* 0x000fe20000010000 */
[C---:B------:R-:W-:Y:S02]  /*96a0*/  IADD3 R21, R57.reuse, 0xd, RZ ;  /* 0x0000000d39157810 */ /* 0x040fe40007ffe0ff */
[-C--:B------:R-:W-:Y:S02]  /*96b0*/  LEA.HI.SX32 R17, R16, R57.reuse, 0x1b ;  /* 0x0000003910117211 */ /* 0x080fe400078fdaff */
[C---:B------:R-:W-:Y:S02]  /*96c0*/  IADD3 R22, R57.reuse, 0xe, RZ ;  /* 0x0000000e39167810 */ /* 0x040fe40007ffe0ff */
[----:B------:R-:W-:Y:S02]  /*96d0*/  LEA.HI.SX32 R18, R18, R57, 0x1b ;  /* 0x0000003912127211 */ /* 0x000fe400078fdaff */
[----:B---3--:R-:W-:-:S02]  /*96e0*/  IADD3 R23, R57, 0xf, RZ ;  /* 0x0000000f39177810 */ /* 0x008fc40007ffe0ff */
[-C--:B------:R-:W-:Y:S02]  /*96f0*/  LEA.HI.SX32 R19, R19, R57.reuse, 0x1b ;  /* 0x0000003913137211 */ /* 0x080fe400078fdaff */
[-C--:B------:R-:W-:Y:S02]  /*9700*/  LEA.HI.SX32 R20, R20, R57.reuse, 0x1b ;  /* 0x0000003914147211 */ /* 0x080fe400078fdaff */
[-C--:B------:R-:W-:Y:S02]  /*9710*/  LEA.HI.SX32 R21, R21, R57.reuse, 0x1b ;  /* 0x0000003915157211 */ /* 0x080fe400078fdaff */
[-C--:B------:R-:W-:Y:S02]  /*9720*/  LEA.HI.SX32 R22, R22, R57.reuse, 0x1b ;  /* 0x0000003916167211 */ /* 0x080fe400078fdaff */
[----:B------:R-:W-:Y:S01]  /*9730*/  LEA.HI.SX32 R23, R23, R57, 0x1b ;  /* 0x0000003917177211 */ /* 0x000fe200078fdaff */
[----:B------:R-:W-:Y:S04]  /*9740*/  STS [R110], R25 ;  /* 0x000000196e007388 */ /* 0x000fe80000000800 */
        /* <DEDUP_REMOVED lines=25> */
[----:B------:R-:W-:Y:S01]  /*98e0*/  LDS R135, [R135] ;  /* 0x0000000087877984 */ /* 0x000fe20000000800 */
[----:B0-----:R-:W-:-:S03]  /*98f0*/  FADD.FTZ R38, R37, R38 ;  /* 0x0000002625267221 */ /* 0x001fc60000010000 */
        /* <DEDUP_REMOVED lines=36> */
.L_x_3424:
[----:B------:R-:W-:Y:S05]  /*9b40*/  BSYNC B0 ;  /* 0x0000000000007941 */ /* 0x000fea0003800000 */
.L_x_3423:
[----:B------:R-:W-:Y:S01]  /*9b50*/  ULDC.64 UR30, c[0x0][0x300] ;  /* 0x0000c000001e7ab9 */ /* 0x000fe20000000a00 */
[----:B------:R-:W-:Y:S01]  /*9b60*/  IADD3 R2, P0, R109, -0xf80, RZ ;  /* 0xfffff0806d027810 */ /* 0x000fe20007f1e0ff */
[----:B------:R-:W-:Y:S01]  /*9b70*/  UMOV UR9, UR7 ;  /* 0x0000000700097c82 */ /* 0x000fe20008000000 */
[-C--:B------:R-:W-:Y:S01]  /*9b80*/  ISETP.GE.AND P2, PT, R152, R23.reuse, PT ;  /* 0x000000179800720c */ /* 0x080fe20003f46270 */
[----:B------:R-:W-:Y:S01]  /*9b90*/  UIMAD.WIDE.U32 UR8, UR16, UR30, UR8 ;  /* 0x0000001e100872a5 */ /* 0x000fe2000f8e0008 */
[----:B------:R-:W-:Y:S01]  /*9ba0*/  IADD3.X R0, R111, -0x1, RZ, P0, !PT ;  /* 0xffffffff6f007810 */ /* 0x000fe200007fe4ff */
[----:B------:R-:W-:Y:S01]  /*9bb0*/  UIMAD UR7, UR17, UR30, URZ ;  /* 0x0000001e110772a4 */ /* 0x000fe2000f8e023f */
[----:B------:R-:W-:Y:S01]  /*9bc0*/  IADD3 R2, P0, R2, c[0x0][0x340], RZ ;  /* 0x0000d00002027a10 */ /* 0x000fe20007f1e0ff */
[----:B------:R-:W-:Y:S01]  /*9bd0*/  UIADD3 UR26, UP0, UR26, UR8, URZ ;  /* 0x000000081a1a7290 */ /* 0x000fe2000ff1e03f */
[-C--:B------:R-:W-:Y:S01]  /*9be0*/  ISETP.GE.AND P3, PT, R148, R23.reuse, PT ;  /* 0x000000179400720c */ /* 0x080fe20003f66270 */
[----:B------:R-:W-:Y:S01]  /*9bf0*/  UIMAD UR7, UR16, UR31, UR7 ;  /* 0x0000001f100772a4 */ /* 0x000fe2000f8e0207 */
[----:B------:R-:W-:Y:S01]  /*9c00*/  IADD3.X R0, R0, c[0x0][0x344], RZ, P0, !PT ;  /* 0x0000d10000007a10 */ /* 0x000fe200007fe4ff */
[----:B------:R-:W-:Y:S01]  /*9c10*/  UIADD3 UR18, UP1, UR18, -0x1000, URZ ;  /* 0xfffff00012127890 */ /* 0x000fe2000ff3e03f */
[-C--:B------:R-:W-:Y:S01]  /*9c20*/  ISETP.GE.AND P4, PT, R147, R23.reuse, PT ;  /* 0x000000179300720c */ /* 0x080fe20003f86270 */
[----:B------:R-:W-:Y:S01]  /*9c30*/  UIADD3.X UR8, UR27, UR7, UR9, UP0, !UPT ;  /* 0x000000071b087290 */ /* 0x000fe200087fe409 */
[----:B------:R-:W-:Y:S01]  /*9c40*/  IMAD.U32 R3, RZ, RZ, UR26 ;  /* 0x0000001aff037e24 */ /* 0x000fe2000f8e00ff */
[-C--:B------:R-:W-:Y:S01]  /*9c50*/  ISETP.GE.AND P5, PT, R146, R23.reuse, PT ;  /* 0x000000179200720c */ /* 0x080fe20003fa6270 */
[----:B------:R-:W-:Y:S01]  /*9c60*/  UISETP.GT.AND UP0, UPT, UR24, 0x1, UPT ;  /* 0x000000011800788c */ /* 0x000fe2000bf04270 */
[-C--:B------:R-:W-:Y:S01]  /*9c70*/  ISETP.GE.AND P6, PT, R145, R23.reuse, PT ;  /* 0x000000179100720c */ /* 0x080fe20003fc6270 */
[----:B------:R-:W-:Y:S01]  /*9c80*/  UIADD3 UR20, UP2, UR20, -0x1000, URZ ;  /* 0xfffff00014147890 */ /* 0x000fe2000ff5e03f */
[----:B------:R-:W-:Y:S01]  /*9c90*/  LEA R2, P0, R3, R2, 0x2 ;  /* 0x0000000203027211 */ /* 0x000fe200078010ff */
[----:B------:R-:W-:Y:S01]  /*9ca0*/  UIADD3 UR22, UP3, UR22, -0x1000, URZ ;  /* 0xfffff00016167890 */ /* 0x000fe2000ff7e03f */
[----:B0-----:R-:W-:Y:S01]  /*9cb0*/  MOV R4, UR8 ;  /* 0x0000000800047c02 */ /* 0x001fe20008000f00 */
[----:B------:R-:W-:Y:S01]  /*9cc0*/  UIADD3 UR6, UR6, 0x1, URZ ;  /* 0x0000000106067890 */ /* 0x000fe2000fffe03f */
[-C--:B------:R-:W-:Y:S01]  /*9cd0*/  ISETP.GE.AND P1, PT, R151, R23.reuse, PT ;  /* 0x000000179700720c */ /* 0x080fe20003f26270 */
[----:B------:R-:W-:Y:S01]  /*9ce0*/  UIADD3.X UR19, UR19, -0x1, URZ, UP1, !UPT ;  /* 0xffffffff13137890 */ /* 0x000fe20008ffe43f */
[----:B------:R-:W-:Y:S01]  /*9cf0*/  LEA.HI.X R3, R3, R0, R4, 0x2, P0 ;  /* 0x0000000003037211 */ /* 0x000fe200000f1404 */
[----:B------:R-:W-:Y:S01]  /*9d00*/  UIADD3.X UR21, UR21, -0x1, URZ, UP2, !UPT ;  /* 0xffffffff15157890 */ /* 0x000fe200097fe43f */
[----:B------:R-:W-:Y:S01]  /*9d10*/  ISETP.GE.AND P0, PT, R150, R23, PT ;  /* 0x000000179600720c */ /* 0x000fe20003f06270 */
[----:B------:R-:W-:-:S02]  /*9d20*/  UIADD3.X UR23, UR23, -0x1, URZ, UP3, !UPT ;  /* 0xffffffff17177890 */ /* 0x000fc40009ffe43f */
        /* <DEDUP_REMOVED lines=21> */
[----:B------:R-:W-:-:S05]  /*9e80*/  PLOP3.LUT P2, PT, PT, PT, UP0, 0x80, 0x0 ;  /* 0x000000000000781c */ /* 0x000fca0003f4f008 */
        /* <DEDUP_REMOVED lines=8> */
.L_x_3366:
[----:B------:R-:W-:Y:S02]  /*9f10*/  ISETP.NE.U32.AND P0, PT, RZ, c[0x0][0x328], PT ;  /* 0x0000ca00ff007a0c */ /* 0x000fe40003f05070 */
[----:B------:R-:W-:Y:S02]  /*9f20*/  ISETP.NE.U32.AND P2, PT, RZ, c[0x0][0x348], PT ;  /* 0x0000d200ff007a0c */ /* 0x000fe40003f45070 */
[----:B------:R-:W-:-:S02]  /*9f30*/  ISETP.NE.AND.EX P1, PT, RZ, c[0x0][0x32c], PT, P0 ;  /* 0x0000cb00ff007a0c */ /* 0x000fc40003f25300 */
        /* <DEDUP_REMOVED lines=25> */
[----:B------:R-:W-:Y:S02]  /*a0d0*/  MOV R2, UR12 ;  /* 0x0000000c00027c02 */ /* 0x000fe40008000f00 */
[----:B------:R-:W-:-:S05]  /*a0e0*/  MOV R3, UR13 ;  /* 0x0000000d00037c02 */ /* 0x000fca0008000f00 */
[----:B------:R0:W-:Y:S02]  /*a0f0*/  RED.E.ADD.F32.FTZ.RN.STRONG.GPU [R2.64], R4 ;  /* 0x000000040200798e */ /* 0x0001e4000c10e7a2 */
.L_x_3427:
[----:B------:R-:W-:Y:S05]  /*a100*/  BSYNC B0 ;  /* 0x0000000000007941 */ /* 0x000fea0003800000 */
.L_x_3426:
[----:B------:R-:W-:Y:S01]  /*a110*/  BSSY B0, `(.L_x_3428) ;  /* 0x000001f000007945 */ /* 0x000fe20003800000 */
[----:B------:R-:W-:Y:S05]  /*a120*/  @!P0 BRA `(.L_x_3429) ;  /* 0x000001c000008947 */ /* 0x000fea0003800000 */
[----:B------:R-:W-:Y:S06]  /*a130*/  BAR.SYNC.DEFER_BLOCKING 0x0 ;  /* 0x0000000000007b1d */ /* 0x000fec0000010000 */
[----:B0-----:R-:W0:Y:S04]  /*a140*/  SHFL.DOWN P0, R3, R162, 0x1, 0x1f ;  /* 0x08201f00a2037f89 */ /* 0x001e280000000000 */
        /* <DEDUP_REMOVED lines=21> */
[----:B------:R-:W-:Y:S01]  /*a2a0*/  IMAD.U32 R2, RZ, RZ, UR14 ;  /* 0x0000000eff027e24 */ /* 0x000fe2000f8e00ff */
[----:B------:R-:W-:-:S05]  /*a2b0*/  MOV R3, UR15 ;  /* 0x0000000f00037c02 */ /* 0x000fca0008000f00 */
[----:B------:R0:W-:Y:S01]  /*a2c0*/  RED.E.ADD.F32.FTZ.RN.STRONG.GPU [R2.64], R9 ;  /* 0x000000090200798e */ /* 0x0001e2000c10e7a2 */
[----:B------:R-:W-:Y:S01]  /*a2d0*/  HFMA2.MMA R7, -RZ, RZ, 0, 0 ;  /* 0x00000000ff077435 */ /* 0x000fe200000001ff */
[----:B------:R-:W-:Y:S05]  /*a2e0*/  BRA `(.L_x_3430) ;  /* 0x0000001000007947 */ /* 0x000fea0003800000 */
.L_x_3429:
[----:B0-----:R-:W0:Y:S02]  /*a2f0*/  S2R R7, SR_TID.X ;  /* 0x0000000000077919 */ /* 0x001e240000002100 */
.L_x_3430:
[----:B------:R-:W-:Y:S05]  /*a300*/  BSYNC B0 ;  /* 0x0000000000007941 */ /* 0x000fea0003800000 */
.L_x_3428:
[----:B0-----:R-:W-:-:S13]  /*a310*/  ISETP.GE.AND P0, PT, R7, c[0x0][0x16c], PT ;  /* 0x00005b0007007a0c */ /* 0x001fda0003f06270 */
[----:B------:R-:W-:Y:S05]  /*a320*/  @P0 EXIT ;  /* 0x000000000000094d */ /* 0x000fea0003800000 */
[----:B------:R-:W-:Y:S02]  /*a330*/  ULDC.64 UR6, c[0x0][0x288] ;  /* 0x0000a20000067ab9 */ /* 0x000fe40000000a00 */
[----:B------:R-:W-:Y:S02]  /*a340*/  UIMAD UR17, UR17, UR6, URZ ;  /* 0x00000006111172a4 */ /* 0x000fe4000f8e023f */
[----:B-12---:R-:W-:Y:S02]  /*a350*/  UIMAD.WIDE.U32 UR4, UR16, UR6, URZ ;  /* 0x00000006100472a5 */ /* 0x006fe4000f8e003f */
[----:B------:R-:W-:-:S04]  /*a360*/  UIMAD UR6, UR16, UR7, UR17 ;  /* 0x00000007100672a4 */ /* 0x000fc8000f8e0211 */
[----:B------:R-:W-:Y:S02]  /*a370*/  UIADD3 UR6, UR5, UR6, URZ ;  /* 0x0000000605067290 */ /* 0x000fe4000fffe03f */
.L_x_3431:
[----:B0-----:R0:W1:Y:S01]  /*a380*/  LDS R9, [R7.X4+0x5740] ;  /* 0x0057400007097984 */ /* 0x0010620000004800 */
[----:B------:R-:W-:Y:S01]  /*a390*/  IMAD.U32 R4, RZ, RZ, UR4 ;  /* 0x00000004ff047e24 */ /* 0x000fe2000f8e00ff */
[----:B------:R-:W-:Y:S02]  /*a3a0*/  SHF.R.S32.HI R0, RZ, 0x1f, R7 ;  /* 0x0000001fff007819 */ /* 0x000fe40000011407 */
[----:B------:R-:W-:Y:S02]  /*a3b0*/  MOV R3, UR6 ;  /* 0x0000000600037c02 */ /* 0x000fe40008000f00 */
[----:B------:R-:W-:Y:S01]  /*a3c0*/  MOV R2, R4 ;  /* 0x0000000400027202 */ /* 0x000fe20000000f00 */
[----:B------:R-:W-:Y:S01]  /*a3d0*/  IMAD R0, R0, c[0x0][0x290], RZ ;  /* 0x0000a40000007a24 */ /* 0x000fe200078e02ff */
[----:B------:R-:W-:Y:S01]  /*a3e0*/  MOV R5, UR5 ;  /* 0x0000000500057c02 */ /* 0x000fe20008000f00 */
[----:B------:R-:W-:Y:S02]  /*a3f0*/  YIELD ;  /* 0x0000000000007946 */ /* 0x000fe40003800000 */
        /* <DEDUP_REMOVED lines=10> */
.L_x_3377:
[----:B------:R-:W-:Y:S01]  /*a4a0*/  HFMA2.MMA R224, -RZ, RZ, 0, 5.9604644775390625e-08 ;  /* 0x00000001ffe07435 */ /* 0x000fe200000001ff */
[----:B------:R-:W-:Y:S01]  /*a4b0*/  IMAD.MOV.U32 R223, RZ, RZ, R66 ;  /* 0x000000ffffdf7224 */ /* 0x000fe200078e0042 */
[----:B------:R-:W-:-:S02]  /*a4c0*/  MOV R225, RZ ;  /* 0x000000ff00e17202 */ /* 0x000fc40000000f00 */
[----:B------:R-:W-:Y:S02]  /*a4d0*/  MOV R226, 0xffffffff ;  /* 0xffffffff00e27802 */ /* 0x000fe40000000f00 */
[----:B------:R-:W-:Y:S02]  /*a4e0*/  MOV R64, 0xa500 ;  /* 0x0000a50000407802 */ /* 0x000fe40000000f00 */
[----:B-----5:R-:W-:Y:S05]  /*a4f0*/  CALL.REL.NOINC `($__internal_137_$__cuda_sm70_shflsync_up) ;  /* 0x00000ee000007944 */ /* 0x020fea0003c00000 */
[----:B-1----:R-:W-:Y:S01]  /*a500*/  IMAD.MOV.U32 R217, RZ, RZ, R224 ;  /* 0x000000ffffd97224 */ /* 0x002fe200078e00e0 */
[----:B0-----:R-:W-:Y:S05]  /*a510*/  BRA `(.L_x_3432) ;  /* 0xffffbdd000007947 */ /* 0x001fea000383ffff */
.L_x_3378:
[----:B------:R-:W-:Y:S01]  /*a520*/  HFMA2.MMA R224, -RZ, RZ, 0, 5.9604644775390625e-08 ;  /* 0x00000001ffe07435 */ /* 0x000fe200000001ff */
[----:B------:R-:W-:Y:S01]  /*a530*/  MOV R223, R67 ;  /* 0x0000004300df7202 */ /* 0x000fe20000000f00 */
[----:B------:R-:W-:Y:S01]  /*a540*/  IMAD.MOV.U32 R226, RZ, RZ, -0x1 ;  /* 0xffffffffffe27424 */ /* 0x000fe200078e00ff */
[----:B------:R-:W-:Y:S02]  /*a550*/  MOV R225, RZ ;  /* 0x000000ff00e17202 */ /* 0x000fe40000000f00 */
[----:B------:R-:W-:Y:S02]  /*a560*/  MOV R64, 0xa580 ;  /* 0x0000a58000407802 */ /* 0x000fe40000000f00 */
[----:B01---5:R-:W-:Y:S05]  /*a570*/  CALL.REL.NOINC `($__internal_137_$__cuda_sm70_shflsync_up) ;  /* 0x00000e6000007944 */ /* 0x023fea0003c00000 */
[C---:B------:R-:W-:Y:S01]  /*a580*/  FMUL.FTZ R217, R66.reuse, R217 ;  /* 0x000000d942d97220 */ /* 0x040fe20000410000 */
[----:B------:R-:W-:Y:S01]  /*a590*/  ISETP.GE.AND P0, PT, R155, 0x1, PT ;  /* 0x000000019b00780c */ /* 0x000fe20003f06270 */
[----:B-1----:R-:W-:Y:S01]  /*a5a0*/  FFMA.FTZ R64, R66, R224, R67 ;  /* 0x000000e042407223 */ /* 0x002fe20000010043 */
[----:B------:R-:W-:Y:S01]  /*a5b0*/  HFMA2.MMA R224, -RZ, RZ, 0, 1.1920928955078125e-07 ;  /* 0x00000002ffe07435 */ /* 0x000fe200000001ff */
[----:B0-----:R-:W-:-:S02]  /*a5c0*/  MOV R225, RZ ;  /* 0x000000ff00e17202 */ /* 0x001fc40000000f00 */
[----:B------:R-:W-:Y:S02]  /*a5d0*/  FSEL R217, R66, R217, !P0 ;  /* 0x000000d942d97208 */ /* 0x000fe40004000000 */
[----:B------:R-:W-:Y:S02]  /*a5e0*/  FSEL R67, R67, R64, !P0 ;  /* 0x0000004043437208 */ /* 0x000fe40004000000 */
[----:B------:R-:W-:Y:S01]  /*a5f0*/  MOV R226, 0xffffffff ;  /* 0xffffffff00e27802 */ /* 0x000fe20000000f00 */
[----:B------:R-:W-:Y:S01]  /*a600*/  IMAD.MOV.U32 R223, RZ, RZ, R217 ;  /* 0x000000ffffdf7224 */ /* 0x000fe200078e00d9 */
[----:B------:R-:W-:Y:S02]  /*a610*/  MOV R64, 0xa630 ;  /* 0x0000a63000407802 */ /* 0x000fe40000000f00 */
[----:B------:R-:W-:Y:S05]  /*a620*/  CALL.REL.NOINC `($__internal_137_$__cuda_sm70_shflsync_up) ;  /* 0x00000db000007944 */ /* 0x000fea0003c00000 */
[----:B-1----:R-:W-:Y:S01]  /*a630*/  MOV R66, R224 ;  /* 0x000000e000427202 */ /* 0x002fe20000000f00 */
[----:B------:R-:W-:Y:S01]  /*a640*/  HFMA2.MMA R224, -RZ, RZ, 0, 1.1920928955078125e-07 ;  /* 0x00000002ffe07435 */ /* 0x000fe200000001ff */
[----:B0-----:R-:W-:Y:S01]  /*a650*/  MOV R223, R67 ;  /* 0x0000004300df7202 */ /* 0x001fe20000000f00 */
[----:B------:R-:W-:Y:S01]  /*a660*/  IMAD.MOV.U32 R225, RZ, RZ, RZ ;  /* 0x000000ffffe17224 */ /* 0x000fe200078e00ff */
[----:B------:R-:W-:-:S02]  /*a670*/  MOV R226, 0xffffffff ;  /* 0xffffffff00e27802 */ /* 0x000fc40000000f00 */
[----:B------:R-:W-:Y:S02]  /*a680*/  MOV R64, 0xa6a0 ;  /* 0x0000a6a000407802 */ /* 0x000fe40000000f00 */
[----:B------:R-:W-:Y:S05]  /*a690*/  CALL.REL.NOINC `($__internal_137_$__cuda_sm70_shflsync_up) ;  /* 0x00000d4000007944 */ /* 0x000fea0003c00000 */
[----:B------:R-:W-:Y:S01]  /*a6a0*/  ISETP.GE.AND P0, PT, R155, 0x2, PT ;  /* 0x000000029b00780c */ /* 0x000fe20003f06270 */
[----:B0-----:R-:W-:Y:S01]  /*a6b0*/  IMAD.MOV.U32 R226, RZ, RZ, -0x1 ;  /* 0xffffffffffe27424 */ /* 0x001fe200078e00ff */
[----:B------:R-:W-:Y:S02]  /*a6c0*/  MOV R225, RZ ;  /* 0x000000ff00e17202 */ /* 0x000fe40000000f00 */
[----:B------:R-:W-:-:S09]  /*a6d0*/  MOV R64, 0xa730 ;  /* 0x0000a73000407802 */ /* 0x000fd20000000f00 */
[----:B-1----:R-:W-:Y:S01]  /*a6e0*/  @P0 FFMA.FTZ R67, R217, R224, R67 ;  /* 0x000000e0d9430223 */ /* 0x002fe20000010043 */
[----:B------:R-:W-:Y:S01]  /*a6f0*/  HFMA2.MMA R224, -RZ, RZ, 0, 2.384185791015625e-07 ;  /* 0x00000004ffe07435 */ /* 0x000fe200000001ff */
[----:B------:R-:W-:-:S05]  /*a700*/  @P0 FMUL.FTZ R217, R66, R217 ;  /* 0x000000d942d90220 */ /* 0x000fca0000410000 */
[----:B------:R-:W-:Y:S02]  /*a710*/  MOV R223, R217 ;  /* 0x000000d900df7202 */ /* 0x000fe40000000f00 */
[----:B------:R-:W-:Y:S05]  /*a720*/  CALL.REL.NOINC `($__internal_137_$__cuda_sm70_shflsync_up) ;  /* 0x00000cb000007944 */ /* 0x000fea0003c00000 */
[----:B0-----:R-:W-:Y:S01]  /*a730*/  HFMA2.MMA R225, -RZ, RZ, 0, 0 ;  /* 0x00000000ffe17435 */ /* 0x001fe200000001ff */
[----:B-1----:R-:W-:Y:S01]  /*a740*/  MOV R66, R224 ;  /* 0x000000e000427202 */ /* 0x002fe20000000f00 */
[----:B------:R-:W-:Y:S01]  /*a750*/  IMAD.MOV.U32 R224, RZ, RZ, 0x4 ;  /* 0x00000004ffe07424 */ /* 0x000fe200078e00ff */
[----:B------:R-:W-:Y:S02]  /*a760*/  MOV R223, R67 ;  /* 0x0000004300df7202 */ /* 0x000fe40000000f00 */
[----:B------:R-:W-:Y:S02]  /*a770*/  MOV R226, 0xffffffff ;  /* 0xffffffff00e27802 */ /* 0x000fe40000000f00 */
[----:B------:R-:W-:Y:S02]  /*a780*/  MOV R64, 0xa7a0 ;  /* 0x0000a7a000407802 */ /* 0x000fe40000000f00 */
[----:B------:R-:W-:Y:S05]  /*a790*/  CALL.REL.NOINC `($__internal_137_$__cuda_sm70_shflsync_up) ;  /* 0x00000c4000007944 */ /* 0x000fea0003c00000 */
[----:B------:R-:W-:Y:S02]  /*a7a0*/  ISETP.GE.AND P0, PT, R155, 0x4, PT ;  /* 0x000000049b00780c */ /* 0x000fe40003f06270 */
[----:B0-----:R-:W-:Y:S02]  /*a7b0*/  MOV R225, RZ ;  /* 0x000000ff00e17202 */ /* 0x001fe40000000f00 */
[----:B------:R-:W-:-:S02]  /*a7c0*/  MOV R226, 0xffffffff ;  /* 0xffffffff00e27802 */ /* 0x000fc40000000f00 */
[----:B------:R-:W-:-:S07]  /*a7d0*/  MOV R64, 0xa840 ;  /* 0x0000a84000407802 */ /* 0x000fce0000000f00 */
[----:B-1----:R-:W-:Y:S01]  /*a7e0*/  @P0 FFMA.FTZ R67, R217, R224, R67 ;  /* 0x000000e0d9430223 */ /* 0x002fe20000010043 */
[----:B------:R-:W-:Y:S01]  /*a7f0*/  HFMA2.MMA R224, -RZ, RZ, 0, 4.76837158203125e-07 ;  /* 0x00000008ffe07435 */ /* 0x000fe200000001ff */
[----:B------:R-:W-:-:S04]  /*a800*/  @P0 FMUL.FTZ R217, R66, R217 ;  /* 0x000000d942d90220 */ /* 0x000fc80000410000 */
[----:B------:R-:W-:-:S05]  /*a810*/  IMAD.MOV.U32 R219, RZ, RZ, R217 ;  /* 0x000000ffffdb7224 */ /* 0x000fca00078e00d9 */
[----:B------:R-:W-:Y:S02]  /*a820*/  MOV R223, R219 ;  /* 0x000000db00df7202 */ /* 0x000fe40000000f00 */
[----:B------:R-:W-:Y:S05]  /*a830*/  CALL.REL.NOINC `($__internal_137_$__cuda_sm70_shflsync_up) ;  /* 0x00000ba000007944 */ /* 0x000fea0003c00000 */
[----:B-1----:R-:W-:Y:S01]  /*a840*/  IMAD.MOV.U32 R66, RZ, RZ, R224 ;  /* 0x000000ffff427224 */ /* 0x002fe200078e00e0 */
[----:B------:R-:W-:Y:S01]  /*a850*/  HFMA2.MMA R224, -RZ, RZ, 0, 4.76837158203125e-07 ;  /* 0x00000008ffe07435 */ /* 0x000fe200000001ff */
[----:B0-----:R-:W-:Y:S01]  /*a860*/  MOV R223, R67 ;  /* 0x0000004300df7202 */ /* 0x001fe20000000f00 */
[----:B------:R-:W-:Y:S01]  /*a870*/  IMAD.MOV.U32 R226, RZ, RZ, -0x1 ;  /* 0xffffffffffe27424 */ /* 0x000fe200078e00ff */
[----:B------:R-:W-:Y:S02]  /*a880*/  MOV R225, RZ ;  /* 0x000000ff00e17202 */ /* 0x000fe40000000f00 */
[----:B------:R-:W-:Y:S02]  /*a890*/  MOV R64, 0xa8b0 ;  /* 0x0000a8b000407802 */ /* 0x000fe40000000f00 */
[----:B------:R-:W-:Y:S05]  /*a8a0*/  CALL.REL.NOINC `($__internal_137_$__cuda_sm70_shflsync_up) ;  /* 0x00000b3000007944 */ /* 0x000fea0003c00000 */
[----:B------:R-:W-:Y:S02]  /*a8b0*/  ISETP.GE.AND P0, PT, R155, 0x8, PT ;  /* 0x000000089b00780c */ /* 0x000fe40003f06270 */
[----:B0-----:R-:W-:Y:S02]  /*a8c0*/  MOV R225, RZ ;  /* 0x000000ff00e17202 */ /* 0x001fe40000000f00 */
[----:B------:R-:W-:-:S02]  /*a8d0*/  MOV R226, 0xffffffff ;  /* 0xffffffff00e27802 */ /* 0x000fc40000000f00 */
[----:B------:R-:W-:-:S07]  /*a8e0*/  MOV R64, 0xa950 ;  /* 0x0000a95000407802 */ /* 0x000fce0000000f00 */
[----:B-1----:R-:W-:Y:S01]  /*a8f0*/  @P0 FFMA.FTZ R67, R219, R224, R67 ;  /* 0x000000e0db430223 */ /* 0x002fe20000010043 */
[----:B------:R-:W-:Y:S01]  /*a900*/  HFMA2.MMA R224, -RZ, RZ, 0, 9.5367431640625e-07 ;  /* 0x00000010ffe07435 */ /* 0x000fe200000001ff */
[----:B------:R-:W-:Y:S02]  /*a910*/  @P0 FMUL.FTZ R219, R66, R219 ;  /* 0x000000db42db0220 */ /* 0x000fe40000410000 */
[----:B------:R-:W-:-:S03]  /*a920*/  IMAD.MOV.U32 R217, RZ, RZ, R67 ;  /* 0x000000ffffd97224 */ /* 0x000fc600078e0043 */
        /* <DEDUP_REMOVED lines=9> */
[----:B-1----:R-:W-:Y:S01]  /*a9c0*/  MOV R64, R224 ;  /* 0x000000e000407202 */ /* 0x002fe20000000f00 */
[----:B0-----:R-:W-:Y:S05]  /*a9d0*/  BRA `(.L_x_3433) ;  /* 0xffffba9000007947 */ /* 0x001fea000383ffff */
.L_x_3381:
[----:B------:R-:W-:Y:S01]  /*a9e0*/  HFMA2.MMA R224, -RZ, RZ, 0, 5.9604644775390625e-08 ;  /* 0x00000001ffe07435 */ /* 0x000fe200000001ff */
[----:B------:R-:W-:Y:S01]  /*a9f0*/  IMAD.MOV.U32 R223, RZ, RZ, R219 ;  /* 0x000000ffffdf7224 */ /* 0x000fe200078e00db */
[----:B------:R-:W-:-:S02]  /*aa00*/  MOV R225, RZ ;  /* 0x000000ff00e17202 */ /* 0x000fc40000000f00 */
[----:B------:R-:W-:Y:S02]  /*aa10*/  MOV R226, 0xffffffff ;  /* 0xffffffff00e27802 */ /* 0x000fe40000000f00 */
[----:B------:R-:W-:Y:S02]  /*aa20*/  MOV R64, 0xaa40 ;  /* 0x0000aa4000407802 */ /* 0x000fe40000000f00 */
[----:B01---5:R-:W-:Y:S05]  /*aa30*/  CALL.REL.NOINC `($__internal_137_$__cuda_sm70_shflsync_up) ;  /* 0x000009a000007944 */ /* 0x023fea0003c00000 */
[----:B-1----:R-:W-:Y:S01]  /*aa40*/  IMAD.MOV.U32 R66, RZ, RZ, R224 ;  /* 0x000000ffff427224 */ /* 0x002fe200078e00e0 */
[----:B------:R-:W-:Y:S01]  /*aa50*/  HFMA2.MMA R224, -RZ, RZ, 0, 5.9604644775390625e-08 ;  /* 0x00000001ffe07435 */ /* 0x000fe200000001ff */
[----:B0-----:R-:W-:Y:S01]  /*aa60*/  MOV R223, R67 ;  /* 0x0000004300df7202 */ /* 0x001fe20000000f00 */
[----:B------:R-:W-:Y:S01]  /*aa70*/  IMAD.MOV.U32 R226, RZ, RZ, -0x1 ;  /* 0xffffffffffe27424 */ /* 0x000fe200078e00ff */
[----:B------:R-:W-:Y:S02]  /*aa80*/  MOV R225, RZ ;  /* 0x000000ff00e17202 */ /* 0x000fe40000000f00 */
[----:B------:R-:W-:Y:S02]  /*aa90*/  MOV R64, 0xaab0 ;  /* 0x0000aab000407802 */ /* 0x000fe40000000f00 */
[----:B------:R-:W-:Y:S05]  /*aaa0*/  CALL.REL.NOINC `($__internal_137_$__cuda_sm70_shflsync_up) ;  /* 0x0000093000007944 */ /* 0x000fea0003c00000 */
[----:B------:R-:W-:Y:S01]  /*aab0*/  HFMA2.MMA R242, -RZ, RZ, 0, 0 ;  /* 0x00000000fff27435 */ /* 0x000fe200000001ff */
[----:B------:R-:W-:Y:S01]  /*aac0*/  MOV R217, R66 ;  /* 0x0000004200d97202 */ /* 0x000fe20000000f00 */
[----:B------:R-:W-:Y:S01]  /*aad0*/  IMAD.MOV.U32 R237, RZ, RZ, 0x1f ;  /* 0x0000001fffed7424 */ /* 0x000fe200078e00ff */
[----:B------:R-:W-:-:S02]  /*aae0*/  MOV R241, R128 ;  /* 0x0000008000f17202 */ /* 0x000fc40000000f00 */
[----:B------:R-:W-:Y:S02]  /*aaf0*/  MOV R244, 0xffffffff ;  /* 0xffffffff00f47802 */ /* 0x000fe40000000f00 */
[----:B------:R-:W-:Y:S02]  /*ab00*/  MOV R64, 0xab20 ;  /* 0x0000ab2000407802 */ /* 0x000fe40000000f00 */
[----:B01----:R-:W-:Y:S05]  /*ab10*/  CALL.REL.NOINC `($__internal_136_$__cuda_sm70_shflsync_idx_p) ;  /* 0x0000088000007944 */ /* 0x003fea0003c00000 */
[----:B-1----:R-:W-:Y:S01]  /*ab20*/  MOV R128, R237 ;  /* 0x000000ed00807202 */ /* 0x002fe20000000f00 */
[----:B------:R-:W-:Y:S01]  /*ab30*/  HFMA2.MMA R237, -RZ, RZ, 0, 1.847743988037109375e-06 ;  /* 0x0000001fffed7435 */ /* 0x000fe200000001ff */
[----:B0-----:R-:W-:Y:S01]  /*ab40*/  MOV R241, R129 ;  /* 0x0000008100f17202 */ /* 0x001fe20000000f00 */
[----:B------:R-:W-:Y:S01]  /*ab50*/  IMAD.MOV.U32 R242, RZ, RZ, RZ ;  /* 0x000000fffff27224 */ /* 0x000fe200078e00ff */
[----:B------:R-:W-:Y:S02]  /*ab60*/  MOV R244, 0xffffffff ;  /* 0xffffffff00f47802 */ /* 0x000fe40000000f00 */
[----:B------:R-:W-:Y:S02]  /*ab70*/  MOV R64, 0xab90 ;  /* 0x0000ab9000407802 */ /* 0x000fe40000000f00 */
[----:B------:R-:W-:Y:S05]  /*ab80*/  CALL.REL.NOINC `($__internal_136_$__cuda_sm70_shflsync_idx_p) ;  /* 0x0000081000007944 */ /* 0x000fea0003c00000 */
[----:B-1----:R-:W-:Y:S01]  /*ab90*/  MOV R65, R237 ;  /* 0x000000ed00417202 */ /* 0x002fe20000000f00 */
[----:B0-----:R-:W-:Y:S05]  /*aba0*/  BRA `(.L_x_3434) ;  /* 0xffffba3000007947 */ /* 0x001fea000383ffff */
.L_x_3384:
[----:B------:R-:W-:Y:S01]  /*abb0*/  HFMA2.MMA R239, -RZ, RZ, 0, 5.9604644775390625e-08 ;  /* 0x00000001ffef7435 */ /* 0x000fe200000001ff */
[----:B------:R-:W-:Y:S01]  /*abc0*/  IMAD.MOV.U32 R240, RZ, RZ, R66 ;  /* 0x000000fffff07224 */ /* 0x000fe200078e0042 */
[----:B------:R-:W-:-:S02]  /*abd0*/  MOV R238, 0x1f ;  /* 0x0000001f00ee7802 */ /* 0x000fc40000000f00 */
[----:B------:R-:W-:Y:S02]  /*abe0*/  MOV R237, 0xffffffff ;  /* 0xffffffff00ed7802 */ /* 0x000fe40000000f00 */
[----:B------:R-:W-:Y:S02]  /*abf0*/  MOV R64, 0xac10 ;  /* 0x0000ac1000407802 */ /* 0x000fe40000000f00 */
[----:B------:R-:W-:Y:S05]  /*ac00*/  CALL.REL.NOINC `($__internal_135_$__cuda_sm70_shflsync_down) ;  /* 0x0000075000007944 */ /* 0x000fea0003c00000 */
[----:B-1----:R-:W-:Y:S01]  /*ac10*/  IMAD.MOV.U32 R235, RZ, RZ, R237 ;  /* 0x000000ffffeb7224 */ /* 0x002fe200078e00ed */
[----:B0-----:R-:W-:Y:S05]  /*ac20*/  BRA `(.L_x_3435) ;  /* 0xffffbeb000007947 */ /* 0x001fea000383ffff */
.L_x_3385:
[----:B------:R-:W-:Y:S01]  /*ac30*/  HFMA2.MMA R239, -RZ, RZ, 0, 5.9604644775390625e-08 ;  /* 0x00000001ffef7435 */ /* 0x000fe200000001ff */
[----:B------:R-:W-:Y:S01]  /*ac40*/  MOV R240, R67 ;  /* 0x0000004300f07202 */ /* 0x000fe20000000f00 */
[----:B------:R-:W-:Y:S01]  /*ac50*/  IMAD.MOV.U32 R237, RZ, RZ, -0x1 ;  /* 0xffffffffffed7424 */ /* 0x000fe200078e00ff */
[----:B------:R-:W-:Y:S02]  /*ac60*/  MOV R238, 0x1f ;  /* 0x0000001f00ee7802 */ /* 0x000fe40000000f00 */
[----:B------:R-:W-:Y:S02]  /*ac70*/  MOV R64, 0xac90 ;  /* 0x0000ac9000407802 */ /* 0x000fe40000000f00 */
[----:B01----:R-:W-:Y:S05]  /*ac80*/  CALL.REL.NOINC `($__internal_135_$__cuda_sm70_shflsync_down) ;  /* 0x000006d000007944 */ /* 0x003fea0003c00000 */
[C---:B------:R-:W-:Y:S01]  /*ac90*/  FMUL.FTZ R235, R66.reuse, R235 ;  /* 0x000000eb42eb7220 */ /* 0x040fe20000410000 */
[----:B0-----:R-:W-:Y:S01]  /*aca0*/  HFMA2.MMA R239, -RZ, RZ, 0, 1.1920928955078125e-07 ;  /* 0x00000002ffef7435 */ /* 0x001fe200000001ff */
[----:B-1----:R-:W-:Y:S01]  /*acb0*/  FFMA.FTZ R64, R66, R237, R67 ;  /* 0x000000ed42407223 */ /* 0x002fe20000010043 */
[----:B------:R-:W-:-:S02]  /*acc0*/  MOV R238, 0x1f ;  /* 0x0000001f00ee7802 */ /* 0x000fc40000000f00 */
[----:B------:R-:W-:Y:S02]  /*acd0*/  FSEL R235, R66, R235, !P4 ;  /* 0x000000eb42eb7208 */ /* 0x000fe40006000000 */
[----:B------:R-:W-:Y:S02]  /*ace0*/  FSEL R236, R67, R64, !P4 ;  /* 0x0000004043ec7208 */ /* 0x000fe40006000000 */
[----:B------:R-:W-:Y:S01]  /*acf0*/  MOV R237, 0xffffffff ;  /* 0xffffffff00ed7802 */ /* 0x000fe20000000f00 */
[----:B------:R-:W-:Y:S01]  /*ad00*/  IMAD.MOV.U32 R240, RZ, RZ, R235 ;  /* 0x000000fffff07224 */ /* 0x000fe200078e00eb */
[----:B------:R-:W-:Y:S02]  /*ad10*/  MOV R64, 0xad30 ;  /* 0x0000ad3000407802 */ /* 0x000fe40000000f00 */
[----:B------:R-:W-:Y:S05]  /*ad20*/  CALL.REL.NOINC `($__internal_135_$__cuda_sm70_shflsync_down) ;  /* 0x0000063000007944 */ /* 0x000fea0003c00000 */
[----:B0-----:R-:W-:Y:S01]  /*ad30*/  HFMA2.MMA R239, -RZ, RZ, 0, 1.1920928955078125e-07 ;  /* 0x00000002ffef7435 */ /* 0x001fe200000001ff */
[----:B-1----:R-:W-:Y:S01]  /*ad40*/  MOV R66, R237 ;  /* 0x000000ed00427202 */ /* 0x002fe20000000f00 */
[----:B------:R-:W-:Y:S01]  /*ad50*/  IMAD.MOV.U32 R238, RZ, RZ, 0x1f ;  /* 0x0000001fffee7424 */ /* 0x000fe200078e00ff */
[----:B------:R-:W-:Y:S02]  /*ad60*/  MOV R240, R236 ;  /* 0x000000ec00f07202 */ /* 0x000fe40000000f00 */
[----:B------:R-:W-:-:S02]  /*ad70*/  MOV R237, 0xffffffff ;  /* 0xffffffff00ed7802 */ /* 0x000fc40000000f00 */
[----:B------:R-:W-:Y:S02]  /*ad80*/  MOV R64, 0xada0 ;  /* 0x0000ada000407802 */ /* 0x000fe40000000f00 */
[----:B------:R-:W-:Y:S05]  /*ad90*/  CALL.REL.NOINC `($__internal_135_$__cuda_sm70_shflsync_down) ;  /* 0x000005c000007944 */ /* 0x000fea0003c00000 */
[----:B-1----:R-:W-:Y:S01]  /*ada0*/  @!P3 FFMA.FTZ R236, R235, R237, R236 ;  /* 0x000000edebecb223 */ /* 0x002fe200000100ec */
[----:B0-----:R-:W-:Y:S01]  /*adb0*/  HFMA2.MMA R239, -RZ, RZ, 0, 2.384185791015625e-07 ;  /* 0x00000004ffef7435 */ /* 0x001fe200000001ff */
[----:B------:R-:W-:Y:S01]  /*adc0*/  @!P3 FMUL.FTZ R235, R66, R235 ;  /* 0x000000eb42ebb220 */ /* 0x000fe20000410000 */
[----:B------:R-:W-:Y:S01]  /*add0*/  MOV R238, 0x1f ;  /* 0x0000001f00ee7802 */ /* 0x000fe20000000f00 */
[----:B------:R-:W-:Y:S01]  /*ade0*/  IMAD.MOV.U32 R237, RZ, RZ, -0x1 ;  /* 0xffffffffffed7424 */ /* 0x000fe200078e00ff */
[----:B------:R-:W-:Y:S02]  /*adf0*/  MOV R64, 0xae20 ;  /* 0x0000ae2000407802 */ /* 0x000fe40000000f00 */
[----:B------:R-:W-:Y:S02]  /*ae00*/  MOV R240, R235 ;  /* 0x000000eb00f07202 */ /* 0x000fe40000000f00 */
[----:B------:R-:W-:Y:S05]  /*ae10*/  CALL.REL.NOINC `($__internal_135_$__cuda_sm70_shflsync_down) ;  /* 0x0000054000007944 */ /* 0x000fea0003c00000 */
[----:B0-----:R-:W-:Y:S01]  /*ae20*/  HFMA2.MMA R238, -RZ, RZ, 0, 1.847743988037109375e-06 ;  /* 0x0000001fffee7435 */ /* 0x001fe200000001ff */
[----:B-1----:R-:W-:Y:S01]  /*ae30*/  MOV R66, R237 ;  /* 0x000000ed00427202 */ /* 0x002fe20000000f00 */
[----:B------:R-:W-:Y:S01]  /*ae40*/  IMAD.MOV.U32 R239, RZ, RZ, 0x4 ;  /* 0x00000004ffef7424 */ /* 0x000fe200078e00ff */
[----:B------:R-:W-:-:S02]  /*ae50*/  MOV R240, R236 ;  /* 0x000000ec00f07202 */ /* 0x000fc40000000f00 */
[----:B------:R-:W-:Y:S02]  /*ae60*/  MOV R237, 0xffffffff ;  /* 0xffffffff00ed7802 */ /* 0x000fe40000000f00 */
[----:B------:R-:W-:Y:S02]  /*ae70*/  MOV R64, 0xae90 ;  /* 0x0000ae9000407802 */ /* 0x000fe40000000f00 */
[----:B------:R-:W-:Y:S05]  /*ae80*/  CALL.REL.NOINC `($__internal_135_$__cuda_sm70_shflsync_down) ;  /* 0x000004d000007944 */ /* 0x000fea0003c00000 */
[----:B-1----:R-:W-:Y:S01]  /*ae90*/  @!P2 FFMA.FTZ R236, R235, R237, R236 ;  /* 0x000000edebeca223 */ /* 0x002fe200000100ec */
[----:B0-----:R-:W-:Y:S01]  /*aea0*/  HFMA2.MMA R239, -RZ, RZ, 0, 4.76837158203125e-07 ;  /* 0x00000008ffef7435 */ /* 0x001fe200000001ff */
[----:B------:R-:W-:Y:S01]  /*aeb0*/  @!P2 FMUL.FTZ R235, R66, R235 ;  /* 0x000000eb42eba220 */ /* 0x000fe20000410000 */
[----:B------:R-:W-:Y:S01]  /*aec0*/  MOV R237, 0xffffffff ;  /* 0xffffffff00ed7802 */ /* 0x000fe20000000f00 */
[----:B------:R-:W-:Y:S01]  /*aed0*/  IMAD.MOV.U32 R238, RZ, RZ, 0x1f ;  /* 0x0000001fffee7424 */ /* 0x000fe200078e00ff */
[----:B------:R-:W-:Y:S02]  /*aee0*/  MOV R64, 0xaf10 ;  /* 0x0000af1000407802 */ /* 0x000fe40000000f00 */
[----:B------:R-:W-:Y:S02]  /*aef0*/  MOV R240, R235 ;  /* 0x000000eb00f07202 */ /* 0x000fe40000000f00 */
[----:B------:R-:W-:Y:S05]  /*af00*/  CALL.REL.NOINC `($__internal_135_$__cuda_sm70_shflsync_down) ;  /* 0x0000045000007944 */ /* 0x000fea0003c00000 */
[----:B0-----:R-:W-:Y:S01]  /*af10*/  HFMA2.MMA R239, -RZ, RZ, 0, 4.76837158203125e-07 ;  /* 0x00000008ffef7435 */ /* 0x001fe200000001ff */
[----:B-1----:R-:W-:Y:S01]  /*af20*/  MOV R66, R237 ;  /* 0x000000ed00427202 */ /* 0x002fe20000000f00 */
[----:B------:R-:W-:Y:S01]  /*af30*/  IMAD.MOV.U32 R240, RZ, RZ, R236 ;  /* 0x000000fffff07224 */ /* 0x000fe200078e00ec */
[----:B------:R-:W-:-:S02]  /*af40*/  MOV R238, 0x1f ;  /* 0x0000001f00ee7802 */ /* 0x000fc40000000f00 */
[----:B------:R-:W-:Y:S02]  /*af50*/  MOV R237, 0xffffffff ;  /* 0xffffffff00ed7802 */ /* 0x000fe40000000f00 */
[----:B------:R-:W-:Y:S02]  /*af60*/  MOV R64, 0xaf80 ;  /* 0x0000af8000407802 */ /* 0x000fe40000000f00 */
[----:B------:R-:W-:Y:S05]  /*af70*/  CALL.REL.NOINC `($__internal_135_$__cuda_sm70_shflsync_down) ;  /* 0x000003e000007944 */ /* 0x000fea0003c00000 */
[----:B-1----:R-:W-:Y:S01]  /*af80*/  @!P1 FFMA.FTZ R236, R235, R237, R236 ;  /* 0x000000edebec9223 */ /* 0x002fe200000100ec */
[----:B0-----:R-:W-:Y:S01]  /*af90*/  HFMA2.MMA R238, -RZ, RZ, 0, 1.847743988037109375e-06 ;  /* 0x0000001fffee7435 */ /* 0x001fe200000001ff */
[----:B------:R-:W-:Y:S01]  /*afa0*/  @!P1 FMUL.FTZ R235, R66, R235 ;  /* 0x000000eb42eb9220 */ /* 0x000fe20000410000 */
[----:B------:R-:W-:Y:S01]  /*afb0*/  MOV R64, 0xb020 ;  /* 0x0000b02000407802 */ /* 0x000fe20000000f00 */
[----:B------:R-:W-:Y:S01]  /*afc0*/  IMAD.MOV.U32 R239, RZ, RZ, 0x10 ;  /* 0x00000010ffef7424 */ /* 0x000fe200078e00ff */
[----:B------:R-:W-:Y:S01]  /*afd0*/  MOV R67, R236 ;  /* 0x000000ec00437202 */ /* 0x000fe20000000f00 */
[----:B------:R-:W-:Y:S01]  /*afe0*/  IMAD.MOV.U32 R237, RZ, RZ, -0x1 ;  /* 0xffffffffffed7424 */ /* 0x000fe200078e00ff */
[----:B------:R-:W-:-:S04]  /*aff0*/  MOV R66, R235 ;  /* 0x000000eb00427202 */ /* 0x000fc80000000f00 */
[----:B------:R-:W-:Y:S02]  /*b000*/  MOV R240, R66 ;  /* 0x0000004200f07202 */ /* 0x000fe40000000f00 */
[----:B------:R-:W-:Y:S05]  /*b010*/  CALL.REL.NOINC `($__internal_135_$__cuda_sm70_shflsync_down) ;  /* 0x0000034000007944 */ /* 0x000fea0003c00000 */
[----:B0-----:R-:W-:Y:S01]  /*b020*/  HFMA2.MMA R238, -RZ, RZ, 0, 1.847743988037109375e-06 ;  /* 0x0000001fffee7435 */ /* 0x001fe200000001ff */
[----:B-1----:R-:W-:Y:S01]  /*b030*/  MOV R235, R237 ;  /* 0x000000ed00eb7202 */ /* 0x002fe20000000f00 */
[----:B------:R-:W-:Y:S01]  /*b040*/  IMAD.MOV.U32 R239, RZ, RZ, 0x10 ;  /* 0x00000010ffef7424 */ /* 0x000fe200078e00ff */
[----:B------:R-:W-:Y:S02]  /*b050*/  MOV R240, R67 ;  /* 0x0000004300f07202 */ /* 0x000fe40000000f00 */
[----:B------:R-:W-:Y:S02]  /*b060*/  MOV R237, 0xffffffff ;  /* 0xffffffff00ed7802 */ /* 0x000fe40000000f00 */
[----:B------:R-:W-:Y:S02]  /*b070*/  MOV R64, 0xb090 ;  /* 0x0000b09000407802 */ /* 0x000fe40000000f00 */
[----:B------:R-:W-:Y:S05]  /*b080*/  CALL.REL.NOINC `($__internal_135_$__cuda_sm70_shflsync_down) ;  /* 0x000002d000007944 */ /* 0x000fea0003c00000 */
[----:B-1----:R-:W-:Y:S01]  /*b090*/  @!P0 FFMA.FTZ R67, R66, R237, R67 ;  /* 0x000000ed42438223 */ /* 0x002fe20000010043 */
[----:B------:R-:W-:Y:S01]  /*b0a0*/  HFMA2.MMA R242, -RZ, RZ, 0, 0 ;  /* 0x00000000fff27435 */ /* 0x000fe200000001ff */
[----:B------:R-:W-:Y:S01]  /*b0b0*/  @!P0 FMUL.FTZ R66, R235, R66 ;  /* 0x00000042eb428220 */ /* 0x000fe20000410000 */
[----:B------:R-:W-:Y:S01]  /*b0c0*/  MOV R244, 0xffffffff ;  /* 0xffffffff00f47802 */ /* 0x000fe20000000f00 */
[----:B------:R-:W-:Y:S01]  /*b0d0*/  IMAD.MOV.U32 R237, RZ, RZ, 0x1f ;  /* 0x0000001fffed7424 */ /* 0x000fe200078e00ff */
[----:B------:R-:W-:-:S02]  /*b0e0*/  MOV R64, 0xb110 ;  /* 0x0000b11000407802 */ /* 0x000fc40000000f00 */
[----:B------:R-:W-:Y:S02]  /*b0f0*/  MOV R241, R66 ;  /* 0x0000004200f17202 */ /* 0x000fe40000000f00 */
[----:B0-----:R-:W-:Y:S05]  /*b100*/  CALL.REL.NOINC `($__internal_136_$__cuda_sm70_shflsync_idx_p) ;  /* 0x0000029000007944 */ /* 0x001fea0003c00000 */
[----:B0-----:R-:W-:Y:S01]  /*b110*/  HFMA2.MMA R242, -RZ, RZ, 0, 0 ;  /* 0x00000000fff27435 */ /* 0x001fe200000001ff */
[----:B-1----:R-:W-:Y:S01]  /*b120*/  MOV R235, R237 ;  /* 0x000000ed00eb7202 */ /* 0x002fe20000000f00 */
[----:B------:R-:W-:Y:S01]  /*b130*/  IMAD.MOV.U32 R241, RZ, RZ, R67 ;  /* 0x000000fffff17224 */ /* 0x000fe200078e0043 */
[----:B------:R-:W-:Y:S02]  /*b140*/  MOV R237, 0x1f ;  /* 0x0000001f00ed7802 */ /* 0x000fe40000000f00 */
[----:B------:R-:W-:Y:S02]  /*b150*/  MOV R244, 0xffffffff ;  /* 0xffffffff00f47802 */ /* 0x000fe40000000f00 */
[----:B------:R-:W-:Y:S02]  /*b160*/  MOV R64, 0xb180 ;  /* 0x0000b18000407802 */ /* 0x000fe40000000f00 */
[----:B------:R-:W-:Y:S05]  /*b170*/  CALL.REL.NOINC `($__internal_136_$__cuda_sm70_shflsync_idx_p) ;  /* 0x0000022000007944 */ /* 0x000fea0003c00000 */
[----:B------:R-:W-:Y:S01]  /*b180*/  HFMA2.MMA R239, -RZ, RZ, 0, 5.9604644775390625e-08 ;  /* 0x00000001ffef7435 */ /* 0x000fe200000001ff */
[----:B-1----:R-:W-:Y:S01]  /*b190*/  IMAD.MOV.U32 R236, RZ, RZ, R237 ;  /* 0x000000ffffec7224 */ /* 0x002fe200078e00ed */
[----:B------:R-:W-:Y:S01]  /*b1a0*/  MOV R240, R66 ;  /* 0x0000004200f07202 */ /* 0x000fe20000000f00 */
[----:B------:R-:W-:Y:S01]  /*b1b0*/  IMAD.MOV.U32 R237, RZ, RZ, -0x1 ;  /* 0xffffffffffed7424 */ /* 0x000fe200078e00ff */
[----:B------:R-:W-:-:S02]  /*b1c0*/  MOV R238, 0x1f ;  /* 0x0000001f00ee7802 */ /* 0x000fc40000000f00 */
[----:B------:R-:W-:Y:S02]  /*b1d0*/  MOV R64, 0xb1f0 ;  /* 0x0000b1f000407802 */ /* 0x000fe40000000f00 */
[----:B0-----:R-:W-:Y:S05]  /*b1e0*/  CALL.REL.NOINC `($__internal_135_$__cuda_sm70_shflsync_down) ;  /* 0x0000017000007944 */ /* 0x001fea0003c00000 */
[----:B0-----:R-:W-:Y:S01]  /*b1f0*/  HFMA2.MMA R239, -RZ, RZ, 0, 5.9604644775390625e-08 ;  /* 0x00000001ffef7435 */ /* 0x001fe200000001ff */
[----:B-1----:R-:W-:Y:S01]  /*b200*/  MOV R66, R237 ;  /* 0x000000ed00427202 */ /* 0x002fe20000000f00 */
[----:B------:R-:W-:Y:S01]  /*b210*/  IMAD.MOV.U32 R238, RZ, RZ, 0x1f ;  /* 0x0000001fffee7424 */ /* 0x000fe200078e00ff */
[----:B------:R-:W-:Y:S02]  /*b220*/  MOV R240, R67 ;  /* 0x0000004300f07202 */ /* 0x000fe40000000f00 */
[----:B------:R-:W-:Y:S02]  /*b230*/  MOV R237, 0xffffffff ;  /* 0xffffffff00ed7802 */ /* 0x000fe40000000f00 */
[----:B------:R-:W-:Y:S02]  /*b240*/  MOV R64, 0xb260 ;  /* 0x0000b26000407802 */ /* 0x000fe40000000f00 */
[----:B------:R-:W-:Y:S05]  /*b250*/  CALL.REL.NOINC `($__internal_135_$__cuda_sm70_shflsync_down) ;  /* 0x0000010000007944 */ /* 0x000fea0003c00000 */
[----:B------:R-:W-:Y:S01]  /*b260*/  HFMA2.MMA R242, -RZ, RZ, 0, 0 ;  /* 0x00000000fff27435 */ /* 0x000fe200000001ff */
[----:B01----:R-:W-:Y:S01]  /*b270*/  MOV R238, R237 ;  /* 0x000000ed00ee7202 */ /* 0x003fe20000000f00 */
[----:B------:R-:W-:Y:S01]  /*b280*/  IMAD.MOV.U32 R241, RZ, RZ, R128 ;  /* 0x000000fffff17224 */ /* 0x000fe200078e0080 */
[----:B------:R-:W-:-:S02]  /*b290*/  MOV R239, R66 ;  /* 0x0000004200ef7202 */ /* 0x000fc40000000f00 */
[----:B------:R-:W-:Y:S02]  /*b2a0*/  MOV R237, 0x1f ;  /* 0x0000001f00ed7802 */ /* 0x000fe40000000f00 */
[----:B------:R-:W-:Y:S02]  /*b2b0*/  MOV R244, 0xffffffff ;  /* 0xffffffff00f47802 */ /* 0x000fe40000000f00 */
[----:B------:R-:W-:Y:S02]  /*b2c0*/  MOV R64, 0xb2e0 ;  /* 0x0000b2e000407802 */ /* 0x000fe40000000f00 */
[----:B------:R-:W-:Y:S05]  /*b2d0*/  CALL.REL.NOINC `($__internal_136_$__cuda_sm70_shflsync_idx_p) ;  /* 0x000000c000007944 */ /* 0x000fea0003c00000 */
[----:B0-----:R-:W-:Y:S01]  /*b2e0*/  HFMA2.MMA R242, -RZ, RZ, 0, 0 ;  /* 0x00000000fff27435 */ /* 0x001fe200000001ff */
[----:B-1----:R-:W-:Y:S01]  /*b2f0*/  IMAD.MOV.U32 R240, RZ, RZ, R237 ;  /* 0x000000fffff07224 */ /* 0x002fe200078e00ed */
[----:B------:R-:W-:Y:S01]  /*b300*/  MOV R241, R129 ;  /* 0x0000008100f17202 */ /* 0x000fe20000000f00 */
[----:B------:R-:W-:Y:S01]  /*b310*/  IMAD.MOV.U32 R244, RZ, RZ, -0x1 ;  /* 0xfffffffffff47424 */ /* 0x000fe200078e00ff */
[----:B------:R-:W-:Y:S02]  /*b320*/  MOV R237, 0x1f ;  /* 0x0000001f00ed7802 */ /* 0x000fe40000000f00 */
[----:B------:R-:W-:-:S02]  /*b330*/  MOV R64, 0xb350 ;  /* 0x0000b35000407802 */ /* 0x000fc40000000f00 */
[----:B------:R-:W-:Y:S05]  /*b340*/  CALL.REL.NOINC `($__internal_136_$__cuda_sm70_shflsync_idx_p) ;  /* 0x0000005000007944 */ /* 0x000fea0003c00000 */
[----:B01----:R-:W-:Y:S05]  /*b350*/  BRA `(.L_x_3436) ;  /* 0xffffb92000007947 */ /* 0x003fea000383ffff */
        .weak           $__internal_135_$__cuda_sm70_shflsync_down
        .type           $__internal_135_$__cuda_sm70_shflsync_down,@function
        .size           $__internal_135_$__cuda_sm70_shflsync_down,($__internal_136_$__cuda_sm70_shflsync_idx_p - $__internal_135_$__cuda_sm70_shflsync_down)
$__internal_135_$__cuda_sm70_shflsync_down:
[----:B------:R-:W-:Y:S01]  /*b360*/  HFMA2.MMA R65, -RZ, RZ, 0, 0 ;  /* 0x00000000ff417435 */ /* 0x000fe200000001ff */
[----:B------:R-:W-:Y:S04]  /*b370*/  WARPSYNC R237 ;  /* 0x000000ed00007348 */ /* 0x000fe80003800000 */
[----:B------:R0:W1:Y:S01]  /*b380*/  SHFL.DOWN PT, R237, R240, R239, R238 ;  /* 0x080000eff0ed7389 */ /* 0x00006200000e00ee */
[----:B------:R-:W-:Y:S05]  /*b390*/  RET.REL.NODEC R64 `(_Z25selective_scan_bwd_kernelI32Selective_Scan_bwd_kernel_traitsILi64ELi16ELb0ELb1ELb1ELb0ELb1EffEEv12SSMParamsBwd) ;  /* 0xffff4c6040007950 */ /* 0x000fea0003c3ffff */
        .weak           $__internal_136_$__cuda_sm70_shflsync_idx_p
        .type           $__internal_136_$__cuda_sm70_shflsync_idx_p,@function
        .size           $__internal_136_$__cuda_sm70_shflsync_idx_p,($__internal_137_$__cuda_sm70_shflsync_up - $__internal_136_$__cuda_sm70_shflsync_idx_p)
$__internal_136_$__cuda_sm70_shflsync_idx_p:
[----:B------:R-:W-:Y:S01]  /*b3a0*/  MOV R65, 0x0 ;  /* 0x0000000000417802 */ /* 0x000fe20000000f00 */
[----:B------:R-:W-:Y:S04]  /*b3b0*/  WARPSYNC R244 ;  /* 0x000000f400007348 */ /* 0x000fe80003800000 */
[----:B------:R0:W1:Y:S01]  /*b3c0*/  SHFL.IDX PT, R237, R241, R242, R237 ;  /* 0x000000f2f1ed7389 */ /* 0x00006200000e00ed */
[----:B------:R-:W-:Y:S05]  /*b3d0*/  RET.REL.NODEC R64 `(_Z25selective_scan_bwd_kernelI32Selective_Scan_bwd_kernel_traitsILi64ELi16ELb0ELb1ELb1ELb0ELb1EffEEv12SSMParamsBwd) ;  /* 0xffff4c2040007950 */ /* 0x000fea0003c3ffff */
        .weak           $__internal_137_$__cuda_sm70_shflsync_up
        .type           $__internal_137_$__cuda_sm70_shflsync_up,@function
        .size           $__internal_137_$__cuda_sm70_shflsync_up,(.L_x_8953 - $__internal_137_$__cuda_sm70_shflsync_up)
$__internal_137_$__cuda_sm70_shflsync_up:
[----:B------:R-:W-:Y:S01]  /*b3e0*/  HFMA2.MMA R65, -RZ, RZ, 0, 0 ;  /* 0x00000000ff417435 */ /* 0x000fe200000001ff */
[----:B------:R-:W-:Y:S04]  /*b3f0*/  WARPSYNC R226 ;  /* 0x000000e200007348 */ /* 0x000fe80003800000 */
[----:B------:R0:W1:Y:S01]  /*b400*/  SHFL.UP PT, R224, R223, R224, R225 ;  /* 0x040000e0dfe07389 */ /* 0x00006200000e00e1 */
[----:B------:R-:W-:Y:S05]  /*b410*/  RET.REL.NODEC R64 `(_Z25selective_scan_bwd_kernelI32Selective_Scan_bwd_kernel_traitsILi64ELi16ELb0ELb1ELb1ELb0ELb1EffEEv12SSMParamsBwd) ;  /* 0xffff4be040007950 */ /* 0x000fea0003c3ffff */
.L_x_3437:
        /* <DEDUP_REMOVED lines=14> */
.L_x_8953:


//--------------------- .text._Z25selective_scan_bwd_kernelI32Selective_Scan_bwd_kernel_traitsILi64ELi16ELb0ELb1ELb1ELb1ELb0EffEEv12SSMParamsBwd --------------------------
	.section	.text._Z25selective_scan_bwd_kernelI32Selective_Scan_bwd_kernel_traitsILi64ELi16ELb0ELb1ELb1ELb1ELb0EffEEv12SSMParamsBwd,"ax",@progbits
	.sectioninfo	@"SHI_REGISTERS=255"
	.align	128
        .global         _Z25selective_scan_bwd_kernelI32Selective_Scan_bwd_kernel_traitsILi64ELi16ELb0ELb1ELb1ELb1ELb0EffEEv12SSMParamsBwd
        .type           _Z25selective_scan_bwd_kernelI32Selective_Scan_bwd_kernel_traitsILi64ELi16ELb0ELb1ELb1ELb1ELb0EffEEv12SSMParamsBwd,@function
        .size           _Z25selective_scan_bwd_kernelI32Selective_Scan_bwd_kernel_traitsILi64ELi16ELb0ELb1ELb1ELb1ELb0EffEEv12SSMParamsBwd,(.L_x_8956 - _Z25selective_scan_bwd_kernelI32Selective_Scan_bwd_kernel_traitsILi64ELi16ELb0ELb1ELb1ELb1ELb0EffEEv12SSMParamsBwd)
        .other          _Z25selective_scan_bwd_kernelI32Selective_Scan_bwd_kernel_traitsILi64ELi16ELb0ELb1ELb1ELb1ELb0EffEEv12SSMParamsBwd,@"STO_CUDA_ENTRY STV_DEFAULT"
_Z25selective_scan_bwd_kernelI32Selective_Scan_bwd_kernel_traitsILi64ELi16ELb0ELb1ELb1ELb1ELb0EffEEv12SSMParamsBwd:
.text._Z25selective_scan_bwd_kernelI32Selective_Scan_bwd_kernel_traitsILi64ELi16ELb0ELb1ELb1ELb1ELb0EffEEv12SSMParamsBwd:
        /* <DEDUP_REMOVED lines=17> */
[----:B--2---:R-:W-:Y:S02]  /*0110*/  SHF.R.S32.HI R165, RZ, 0x1f, R166 ;  /* 0x0000001fffa57819 */ /* 0x004fe400000114a6 */
[----:B------:R-:W-:Y:S01]  /*0120*/  @P1 LEA.HI.X R5, R170, c[0x0][0x254], R169, 0x2, P3 ;  /* 0x00009500aa051a11 */ /* 0x000fe200018f14a9 */
[----:B------:R0:W5:Y:S01]  /*0130*/  @P0 LDG.E R168, [R2.64] ;  /* 0x0000000402a80981 */ /* 0x000162000c1e1900 */
[----:B-1----:R-:W-:Y:S01]  /*0140*/  IADD3 R6, R0, 0xffffffe, RZ ;  /* 0x0ffffffe00067810 */ /* 0x002fe20007ffe0ff */
[C---:B------:R-:W-:Y:S01]  /*0150*/  IMAD R9, R165.reuse, c[0x0][0x1d0], RZ ;  /* 0x00007400a5097a24 */ /* 0x040fe200078e02ff */
[----:B------:R-:W-:Y:S01]  /*0160*/  LOP3.LUT R10, R170, c[0x0][0x178], RZ, 0x3c, !PT ;  /* 0x00005e00aa0a7a12 */ /* 0x000fe200078e3cff */
[C---:B------:R-:W-:Y:S01]  /*0170*/  IMAD R15, R165.reuse, c[0x0][0x278], RZ ;  /* 0x00009e00a50f7a24 */ /* 0x040fe200078e02ff */
[----:B------:R1:W2:Y:S01]  /*0180*/  F2I.FTZ.U32.TRUNC.NTZ R7, R6 ;  /* 0x0000000600077305 */ /* 0x0002a2000021f000 */
[----:B------:R-:W-:Y:S01]  /*0190*/  IMAD.MOV.U32 R164, RZ, RZ, c[0x0][0x174] ;  /* 0x00005d00ffa47624 */ /* 0x000fe200078e00ff */
[----:B------:R3:W5:Y:S01]  /*01a0*/  @P1 LDG.E R167, [R4.64] ;  /* 0x0000000404a71981 */ /* 0x000762000c1e1900 */
[----:B------:R-:W-:Y:S01]  /*01b0*/  IMAD R11, R166, c[0x0][0x1d4], R9 ;  /* 0x00007500a60b7a24 */ /* 0x000fe200078e0209 */
[----:B------:R-:W-:Y:S01]  /*01c0*/  ISETP.GE.AND P1, PT, R10, RZ, PT ;  /* 0x000000ff0a00720c */ /* 0x000fe20003f26270 */
[C---:B------:R-:W-:Y:S01]  /*01d0*/  IMAD R13, R165.reuse, c[0x0][0x1e0], RZ ;  /* 0x00007800a50d7a24 */ /* 0x040fe200078e02ff */
[----:B0-----:R-:W-:Y:S01]  /*01e0*/  IABS R2, R170 ;  /* 0x000000aa00027213 */ /* 0x001fe20000000000 */
[C---:B------:R-:W-:Y:S01]  /*01f0*/  IMAD R15, R166.reuse, c[0x0][0x27c], R15 ;  /* 0x00009f00a60f7a24 */ /* 0x040fe200078e020f */
[----:B------:R-:W-:Y:S01]  /*0200*/  ISETP.NE.AND P0, PT, RZ, c[0x0][0x178], PT ;  /* 0x00005e00ff007a0c */ /* 0x000fe20003f05270 */
[----:B-1----:R-:W-:Y:S01]  /*0210*/  HFMA2.MMA R6, -RZ, RZ, 0, 0 ;  /* 0x00000000ff067435 */ /* 0x002fe200000001ff */
[----:B------:R-:W-:Y:S01]  /*0220*/  IMAD R13, R166, c[0x0][0x1e4], R13 ;  /* 0x00007900a60d7a24 */ /* 0x000fe200078e020d */
[----:B------:R-:W-:Y:S01]  /*0230*/  ISETP.GE.AND P3, PT, R164, 0x1, PT ;  /* 0x00000001a400780c */ /* 0x000fe20003f66270 */
[----:B---3--:R-:W-:Y:S01]  /*0240*/  IMAD.WIDE.U32 R4, R166, c[0x0][0x1e0], RZ ;  /* 0x00007800a6047a25 */ /* 0x008fe200078e00ff */
[----:B------:R-:W-:Y:S01]  /*0250*/  SHF.L.U32 R164, R164, 0xa, RZ ;  /* 0x0000000aa4a47819 */ /* 0x000fe200000006ff */
[----:B------:R-:W-:Y:S01]  /*0260*/  CS2R R122, SRZ ;  /* 0x00000000007a7805 */ /* 0x000fe2000001ff00 */
[----:B------:R-:W-:Y:S01]  /*0270*/  CS2R R120, SRZ ;  /* 0x0000000000787805 */ /* 0x000fe2000001ff00 */
[----:B--2---:R-:W-:Y:S01]  /*0280*/  IMAD.MOV R8, RZ, RZ, -R7 ;  /* 0x000000ffff087224 */ /* 0x004fe200078e0a07 */
[----:B------:R-:W-:Y:S01]  /*0290*/  CS2R R160, SRZ ;  /* 0x0000000000a07805 */ /* 0x000fe2000001ff00 */
[----:B------:R-:W-:-:S02]  /*02a0*/  IMAD R17, R165, c[0x0][0x190], RZ ;  /* 0x00006400a5117a24 */ /* 0x000fc400078e02ff */
[----:B------:R-:W-:Y:S02]  /*02b0*/  IMAD R3, R8, R19, RZ ;  /* 0x0000001308037224 */ /* 0x000fe400078e02ff */
[----:B------:R-:W-:Y:S01]  /*02c0*/  IMAD.IADD R5, R5, 0x1, R13 ;  /* 0x0000000105057824 */ /* 0x000fe200078e020d */
[----:B------:R-:W-:Y:S01]  /*02d0*/  IADD3 R13, R164, -0x400, RZ ;  /* 0xfffffc00a40d7810 */ /* 0x000fe20007ffe0ff */
[----:B------:R-:W-:-:S04]  /*02e0*/  IMAD.HI.U32 R7, R7, R3, R6 ;  /* 0x0000000307077227 */ /* 0x000fc800078e0006 */
[----:B------:R-:W-:-:S04]  /*02f0*/  IMAD.WIDE.U32 R8, R166, c[0x0][0x190], RZ ;  /* 0x00006400a6087a25 */ /* 0x000fc800078e00ff */
[----:B------:R-:W-:-:S04]  /*0300*/  IMAD.HI.U32 R163, R7, R2, RZ ;  /* 0x0000000207a37227 */ /* 0x000fc800078e00ff */
[----:B------:R-:W-:Y:S01]  /*0310*/  IMAD.WIDE.U32 R6, R166, c[0x0][0x278], RZ ;  /* 0x00009e00a6067a25 */ /* 0x000fe200078e00ff */
[----:B------:R-:W-:-:S03]  /*0320*/  IADD3 R0, -R163, RZ, RZ ;  /* 0x000000ffa3007210 */ /* 0x000fc60007ffe1ff */
[C---:B------:R-:W-:Y:S01]  /*0330*/  IMAD R17, R166.reuse, c[0x0][0x194], R17 ;  /* 0x00006500a6117a24 */ /* 0x040fe200078e0211 */
[----:B------:R-:W-:Y:S01]  /*0340*/  IADD3 R7, R7, R15, RZ ;  /* 0x0000000f07077210 */ /* 0x000fe20007ffe0ff */
[----:B------:R-:W-:Y:S02]  /*0350*/  IMAD R0, R19, R0, R2 ;  /* 0x0000000013007224 */ /* 0x000fe400078e0202 */
[----:B------:R-:W-:Y:S01]  /*0360*/  IMAD.WIDE.U32 R2, R166, c[0x0][0x1d0], RZ ;  /* 0x00007400a6027a25 */ /* 0x000fe200078e00ff */
[----:B------:R-:W-:Y:S02]  /*0370*/  IADD3 R9, R9, R17, RZ ;  /* 0x0000001109097210 */ /* 0x000fe40007ffe0ff */
[----:B------:R-:W-:Y:S01]  /*0380*/  ISETP.GT.U32.AND P4, PT, R19, R0, PT ;  /* 0x000000001300720c */ /* 0x000fe20003f84070 */
[----:B------:R-:W-:Y:S01]  /*0390*/  IMAD R15, R169, c[0x0][0x1d8], RZ ;  /* 0x00007600a90f7a24 */ /* 0x000fe200078e02ff */
[----:B------:R-:W-:Y:S01]  /*03a0*/  IADD3 R3, R3, R11, RZ ;  /* 0x0000000b03037210 */ /* 0x000fe20007ffe0ff */
[----:B------:R-:W-:-:S02]  /*03b0*/  IMAD R17, R169, c[0x0][0x1e8], RZ ;  /* 0x00007a00a9117a24 */ /* 0x000fc400078e02ff */
[----:B------:R-:W-:-:S04]  /*03c0*/  IMAD.WIDE.U32 R4, R170, c[0x0][0x1e8], R4 ;  /* 0x00007a00aa047a25 */ /* 0x000fc800078e0004 */
[----:B------:R-:W-:-:S04]  /*03d0*/  IMAD.WIDE.U32 R2, R170, c[0x0][0x1d8], R2 ;  /* 0x00007600aa027a25 */ /* 0x000fc800078e0002 */
[-C--:B------:R-:W-:Y:S01]  /*03e0*/  @!P4 IADD3 R0, R0, -R19.reuse, RZ ;  /* 0x800000130000c210 */ /* 0x080fe20007ffe0ff */
[----:B------:R-:W-:Y:S01]  /*03f0*/  IMAD.WIDE.U32 R6, R170, c[0x0][0x280], R6 ;  /* 0x0000a000aa067a25 */ /* 0x000fe200078e0006 */
[----:B------:R-:W-:Y:S02]  /*0400*/  @!P4 IADD3 R163, R163, 0x1, RZ ;  /* 0x00000001a3a3c810 */ /* 0x000fe40007ffe0ff */
[----:B------:R-:W-:Y:S01]  /*0410*/  ISETP.GE.U32.AND P2, PT, R0, R19, PT ;  /* 0x000000130000720c */ /* 0x000fe20003f46070 */
[C---:B------:R-:W-:Y:S01]  /*0420*/  IMAD R0, R170.reuse, c[0x0][0x1dc], R15 ;  /* 0x00007700aa007a24 */ /* 0x040fe200078e020f */
[----:B------:R-:W-:Y:S01]  /*0430*/  SHF.R.S32.HI R15, RZ, 0x1f, R13 ;  /* 0x0000001fff0f7819 */ /* 0x000fe2000001140d */
[----:B------:R-:W-:Y:S01]  /*0440*/  IMAD R19, R169, c[0x0][0x280], RZ ;  /* 0x0000a000a9137a24 */ /* 0x000fe200078e02ff */
[C---:B------:R-:W-:Y:S01]  /*0450*/  IADD3 R155, P4, R13.reuse, R4, RZ ;  /* 0x000000040d9b7210 */ /* 0x040fe20007f9e0ff */
[C---:B------:R-:W-:Y:S01]  /*0460*/  IMAD R17, R170.reuse, c[0x0][0x1ec], R17 ;  /* 0x00007b00aa117a24 */ /* 0x040fe200078e0211 */
[----:B------:R-:W-:Y:S01]  /*0470*/  IADD3 R153, P5, R13, R6, RZ ;  /* 0x000000060d997210 */ /* 0x000fe20007fbe0ff */
[----:B------:R-:W-:-:S02]  /*0480*/  IMAD R19, R170, c[0x0][0x284], R19 ;  /* 0x0000a100aa137a24 */ /* 0x000fc400078e0213 */
[----:B------:R-:W-:Y:S01]  /*0490*/  IMAD R21, R165, c[0x0][0x1b0], RZ ;  /* 0x00006c00a5157a24 */ /* 0x000fe200078e02ff */
[C---:B------:R-:W-:Y:S01]  /*04a0*/  IADD3.X R4, R15.reuse, R5, R17, P4, !PT ;  /* 0x000000050f047210 */ /* 0x040fe200027fe411 */
[C---:B------:R-:W-:Y:S01]  /*04b0*/  IMAD.WIDE.U32 R10, R166.reuse, c[0x0][0x1b0], RZ ;  /* 0x00006c00a60a7a25 */ /* 0x040fe200078e00ff */
[----:B------:R-:W-:Y:S02]  /*04c0*/  IADD3.X R6, R15, R7, R19, P5, !PT ;  /* 0x000000070f067210 */ /* 0x000fe40002ffe413 */
[----:B------:R-:W-:Y:S01]  /*04d0*/  @P2 IADD3 R163, R163, 0x1, RZ ;  /* 0x00000001a3a32810 */ /* 0x000fe20007ffe0ff */
[----:B------:R-:W-:Y:S01]  /*04e0*/  IMAD R21, R166, c[0x0][0x1b4], R21 ;  /* 0x00006d00a6157a24 */ /* 0x000fe200078e0215 */
[----:B------:R-:W-:Y:S02]  /*04f0*/  IADD3 R157, P2, R13, R2, RZ ;  /* 0x000000020d9d7210 */ /* 0x000fe40007f5e0ff */
[----:B------:R-:W-:Y:S02]  /*0500*/  @!P1 IADD3 R163, -R163, RZ, RZ ;  /* 0x000000ffa3a39210 */ /* 0x000fe40007ffe1ff */
[----:B------:R-:W-:-:S02]  /*0510*/  @!P0 LOP3.LUT R163, RZ, c[0x0][0x178], RZ, 0x33, !PT ;  /* 0x00005e00ffa38a12 */ /* 0x000fc400078e33ff */
[----:B------:R-:W-:Y:S02]  /*0520*/  IADD3.X R2, R15, R3, R0, P2, !PT ;  /* 0x000000030f027210 */ /* 0x000fe400017fe400 */
[----:B------:R-:W-:Y:S01]  /*0530*/  LEA R156, P0, R157, c[0x0][0x240], 0x2 ;  /* 0x000090009d9c7a11 */ /* 0x000fe200078010ff */
[----:B------:R-:W-:Y:S01]  /*0540*/  IMAD.WIDE.U32 R8, R163, c[0x0][0x1a8], R8 ;  /* 0x00006a00a3087a25 */ /* 0x000fe200078e0008 */
[----:B------:R-:W-:Y:S02]  /*0550*/  SHF.R.S32.HI R162, RZ, 0x1f, R163 ;  /* 0x0000001fffa27819 */ /* 0x000fe400000114a3 */
[----:B------:R-:W-:Y:S02]  /*0560*/  LEA.HI.X R157, R157, c[0x0][0x244], R2, 0x2, P0 ;  /* 0x000091009d9d7a11 */ /* 0x000fe400000f1402 */
[----:B------:R-:W-:Y:S01]  /*0570*/  ISETP.NE.U32.AND P0, PT, RZ, c[0x0][0x260], PT ;  /* 0x00009800ff007a0c */ /* 0x000fe20003f05070 */
[C---:B------:R-:W-:Y:S01]  /*0580*/  IMAD R0, R162.reuse, c[0x0][0x1a8], RZ ;  /* 0x00006a00a2007a24 */ /* 0x040fe200078e02ff */
[----:B------:R-:W-:Y:S01]  /*0590*/  LEA R154, P1, R155, c[0x0][0x248], 0x2 ;  /* 0x000092009b9a7a11 */ /* 0x000fe200078210ff */
[----:B------:R-:W-:Y:S01]  /*05a0*/  IMAD R2, R162, c[0x0][0x1c8], RZ ;  /* 0x00007200a2027a24 */ /* 0x000fe200078e02ff */
[----:B------:R-:W-:Y:S01]  /*05b0*/  LEA R152, P2, R153, c[0x0][0x308], 0x2 ;  /* 0x0000c20099987a11 */ /* 0x000fe200078410ff */
[C---:B------:R-:W-:Y:S01]  /*05c0*/  IMAD R3, R163.reuse, c[0x0][0x1ac], R0 ;  /* 0x00006b00a3037a24 */ /* 0x040fe200078e0200 */
[----:B------:R-:W-:Y:S01]  /*05d0*/  ISETP.NE.AND.EX P0, PT, RZ, c[0x0][0x264], PT, P0 ;  /* 0x00009900ff007a0c */ /* 0x000fe20003f05300 */
[----:B------:R-:W-:Y:S01]  /*05e0*/  IMAD R5, R163, c[0x0][0x1cc], R2 ;  /* 0x00007300a3057a24 */ /* 0x000fe200078e0202 */
[----:B------:R-:W-:-:S02]  /*05f0*/  LEA.HI.X R155, R155, c[0x0][0x24c], R4, 0x2, P1 ;  /* 0x000093009b9b7a11 */ /* 0x000fc400008f1404 */
[----:B------:R-:W-:Y:S02]  /*0600*/  LEA.HI.X R153, R153, c[0x0][0x30c], R6, 0x2, P2 ;  /* 0x0000c30099997a11 */ /* 0x000fe400010f1406 */
[----:B------:R-:W-:Y:S02]  /*0610*/  ISETP.NE.U32.AND P1, PT, RZ, c[0x0][0x328], PT ;  /* 0x0000ca00ff007a0c */ /* 0x000fe40003f25070 */
[----:B------:R-:W-:Y:S02]  /*0620*/  ISETP.NE.U32.AND P2, PT, RZ, c[0x0][0x348], PT ;  /* 0x0000d200ff007a0c */ /* 0x000fe40003f45070 */
[----:B------:R-:W-:Y:S02]  /*0630*/  IADD3 R11, R11, R21, RZ ;  /* 0x000000150b0b7210 */ /* 0x000fe40007ffe0ff */
[----:B------:R-:W-:Y:S01]  /*0640*/  ISETP.NE.AND.EX P1, PT, RZ, c[0x0][0x32c], PT, P1 ;  /* 0x0000cb00ff007a0c */ /* 0x000fe20003f25310 */
[----:B------:R-:W-:Y:S01]  /*0650*/  @P0 IMAD R0, R166, c[0x0][0x164], R170 ;  /* 0x00005900a6000a24 */ /* 0x000fe200078e02aa */
[----:B------:R-:W-:Y:S01]  /*0660*/  ISETP.NE.AND.EX P2, PT, RZ, c[0x0][0x34c], PT, P2 ;  /* 0x0000d300ff007a0c */ /* 0x000fe20003f45320 */
[----:B------:R-:W-:Y:S01]  /*0670*/  IMAD.WIDE.U32 R10, R163, c[0x0][0x1c8], R10 ;  /* 0x00007200a30a7a25 */ /* 0x000fe200078e000a */
[----:B------:R-:W-:-:S03]  /*0680*/  IADD3 R150, P5, R13, R8, RZ ;  /* 0x000000080d967210 */ /* 0x000fc60007fbe0ff */
[----:B------:R-:W-:Y:S01]  /*0690*/  IMAD.IADD R8, R9, 0x1, R3 ;  /* 0x0000000109087824 */ /* 0x000fe200078e0203 */
[----:B------:R-:W-:Y:S01]  /*06a0*/  IADD3 R13, P4, R13, R10, RZ ;  /* 0x0000000a0d0d7210 */ /* 0x000fe20007f9e0ff */
[----:B------:R-:W-:Y:S01]  /*06b0*/  @P0 IMAD R0, R0, c[0x0][0x174], RZ ;  /* 0x00005d0000000a24 */ /* 0x000fe200078e02ff */
[----:B------:R-:W-:Y:S01]  /*06c0*/  IADD3 R148, R11, R5, RZ ;  /* 0x000000050b947210 */ /* 0x000fe20007ffe0ff */
[----:B------:R-:W-:Y:S01]  /*06d0*/  @P0 IMAD.MOV.U32 R125, RZ, RZ, 0x8 ;  /* 0x00000008ff7d0424 */ /* 0x000fe200078e00ff */
[C---:B------:R-:W-:Y:S01]  /*06e0*/  IADD3.X R3, R15.reuse, R8, RZ, P5, !PT ;  /* 0x000000080f037210 */ /* 0x040fe20002ffe4ff */
[----:B------:R-:W-:Y:S01]  /*06f0*/  @P0 IMAD R0, R0, c[0x0][0x16c], RZ ;  /* 0x00005b0000000a24 */ /* 0x000fe200078e02ff */
[----:B------:R-:W-:Y:S02]  /*0700*/  LEA R151, P5, R150, c[0x0][0x228], 0x2 ;  /* 0x00008a0096977a11 */ /* 0x000fe400078a10ff */
[----:B------:R-:W-:Y:S01]  /*0710*/  IADD3.X R148, R15, R148, RZ, P4, !PT ;  /* 0x000000940f947210 */ /* 0x000fe200027fe4ff */
[----:B------:R-:W-:Y:S01]  /*0720*/  @P0 IMAD.WIDE R124, R0, R125, c[0x0][0x260] ;  /* 0x00009800007c0625 */ /* 0x000fe200078e027d */
[----:B------:R-:W-:Y:S01]  /*0730*/  LEA.HI.X R150, R150, c[0x0][0x22c], R3, 0x2, P5 ;  /* 0x00008b0096967a11 */ /* 0x000fe200028f1403 */
[----:B------:R-:W-:Y:S01]  /*0740*/  @!P0 CS2R R124, SRZ ;  /* 0x00000000007c8805 */ /* 0x000fe2000001ff00 */
[----:B------:R-:W-:-:S02]  /*0750*/  LEA R149, P6, R13, c[0x0][0x230], 0x2 ;  /* 0x00008c000d957a11 */ /* 0x000fc400078c10ff */
[C---:B------:R-:W-:Y:S02]  /*0760*/  @P1 LEA R122, P4, R170.reuse, c[0x0][0x328], 0x2 ;  /* 0x0000ca00aa7a1a11 */ /* 0x040fe400078810ff */
[C---:B------:R-:W-:Y:S02]  /*0770*/  @P2 LEA R120, P5, R170.reuse, c[0x0][0x348], 0x2 ;  /* 0x0000d200aa782a11 */ /* 0x040fe400078a10ff */
[----:B------:R-:W-:Y:S02]  /*0780*/  LEA.HI.X R148, R13, c[0x0][0x234], R148, 0x2, P6 ;  /* 0x00008d000d947a11 */ /* 0x000fe400030f1494 */
[C-C-:B------:R-:W-:Y:S02]  /*0790*/  @P1 LEA.HI.X R123, R170.reuse, c[0x0][0x32c], R169.reuse, 0x2, P4 ;  /* 0x0000cb00aa7b1a11 */ /* 0x140fe400020f14a9 */
[----:B------:R-:W-:Y:S01]  /*07a0*/  @P2 LEA.HI.X R121, R170, c[0x0][0x34c], R169, 0x2, P5 ;  /* 0x0000d300aa792a11 */ /* 0x000fe200028f14a9 */
[----:B------:R-:W-:Y:S05]  /*07b0*/  @!P3 BRA `(.L_x_3438) ;  /* 0x00009cf00000b947 */ /* 0x000fea0003800000 */
[----:B------:R-:W0:Y:S01]  /*07c0*/  S2R R158, SR_TID.X ;  /* 0x00000000009e7919 */ /* 0x000e220000002100 */
[----:B------:R-:W-:Y:S01]  /*07d0*/  CS2R R160, SRZ ;  /* 0x0000000000a07805 */ /* 0x000fe2000001ff00 */
[----:B------:R-:W-:-:S02]  /*07e0*/  MOV R147, RZ ;  /* 0x000000ff00937202 */ /* 0x000fc40000000f00 */
[----:B------:R-:W1:Y:S01]  /*07f0*/  S2R R159, SR_LANEID ;  /* 0x00000000009f7919 */ /* 0x000e620000000000 */
[----:B0-----:R-:W-:-:S04]  /*0800*/  SHF.R.S32.HI R3, RZ, 0x1f, R158 ;  /* 0x0000001fff037819 */ /* 0x001fc8000001149e */
[----:B------:R-:W-:-:S04]  /*0810*/  LEA.HI R3, R3, R158, RZ, 0x5 ;  /* 0x0000009e03037211 */ /* 0x000fc800078f28ff */
[----:B-1----:R-:W-:Y:S02]  /*0820*/  SHF.R.S32.HI R146, RZ, 0x5, R3 ;  /* 0x00000005ff927819 */ /* 0x002fe40000011403 */
.L_x_3524:
[----:B------:R-:W-:Y:S01]  /*0830*/  SHF.L.U32 R182, R158, 0x4, RZ ;  /* 0x000000049eb67819 */ /* 0x000fe200000006ff */
[----:B------:R-:W-:Y:S01]  /*0840*/  BAR.SYNC.DEFER_BLOCKING 0x0 ;  /* 0x0000000000007b1d */ /* 0x000fe20000010000 */
[----:B------:R-:W-:Y:S01]  /*0850*/  IADD3 R144, -R147, c[0x0][0x174], RZ ;  /* 0x00005d0093907a10 */ /* 0x000fe20007ffe1ff */
[----:B------:R-:W-:Y:S01]  /*0860*/  IMAD.MOV.U32 R6, RZ, RZ, RZ ;  /* 0x000000ffff067224 */ /* 0x000fe200078e00ff */
[----:B------:R-:W-:Y:S01]  /*0870*/  LOP3.LUT R142, R182, 0xfffffe00, RZ, 0xc0, !PT ;  /* 0xfffffe00b68e7812 */ /* 0x000fe200078ec0ff */
[----:B------:R-:W-:Y:S01]  /*0880*/  HFMA2.MMA R5, -RZ, RZ, 0, 0 ;  /* 0x00000000ff057435 */ /* 0x000fe200000001ff */
        /* <DEDUP_REMOVED lines=12> */
[----:B------:R-:W-:-:S02]  /*0950*/  LOP3.LUT R7, R118, 0x40, RZ, 0xfc, !PT ;  /* 0x0000004076077812 */ /* 0x000fc400078efcff */
[C---:B------:R-:W-:Y:S02]  /*0960*/  LOP3.LUT R8, R118.reuse, 0x60, RZ, 0xfc, !PT ;  /* 0x0000006076087812 */ /* 0x040fe400078efcff */
[----:B------:R-:W-:Y:S02]  /*0970*/  MOV R0, RZ ;  /* 0x000000ff00007202 */ /* 0x000fe40000000f00 */
[C---:B------:R-:W-:Y:S02]  /*0980*/  LOP3.LUT R11, R118.reuse, 0x80, RZ, 0xfc, !PT ;  /* 0x00000080760b7812 */ /* 0x040fe400078efcff */
[C---:B------:R-:W-:Y:S02]  /*0990*/  LOP3.LUT R12, R118.reuse, 0xa0, RZ, 0xfc, !PT ;  /* 0x000000a0760c7812 */ /* 0x040fe400078efcff */
[----:B------:R-:W-:Y:S01]  /*09a0*/  LOP3.LUT R15, R118, 0xc0, RZ, 0xfc, !PT ;  /* 0x000000c0760f7812 */ /* 0x000fe200078efcff */
[----:B------:R0:W2:Y:S01]  /*09b0*/  @!P2 LDG.E R0, [R2.64] ;  /* 0x000000040200a981 */ /* 0x0000a2000c1e1900 */
[----:B------:R-:W-:-:S02]  /*09c0*/  ISETP.GE.AND P0, PT, R7, R55, PT ;  /* 0x000000370700720c */ /* 0x000fc40003f06270 */
[----:B------:R-:W-:Y:S01]  /*09d0*/  LOP3.LUT R16, R118, 0xe0, RZ, 0xfc, !PT ;  /* 0x000000e076107812 */ /* 0x000fe200078efcff */
        /* <DEDUP_REMOVED lines=8> */
[----:B------:R-:W-:Y:S02]  /*0a60*/  ISETP.GE.AND P1, PT, R19, R55, PT ;  /* 0x000000371300720c */ /* 0x000fe40003f26270 */
[----:B------:R-:W-:Y:S02]  /*0a70*/  MOV R10, RZ ;  /* 0x000000ff000a7202 */ /* 0x000fe40000000f00 */
[C---:B------:R-:W-:Y:S01]  /*0a80*/  LOP3.LUT R20, R118.reuse, 0x120, RZ, 0xfc, !PT ;  /* 0x0000012076147812 */ /* 0x040fe200078efcff */
[----:B------:R0:W4:Y:S01]  /*0a90*/  @!P6 LDG.E R9, [R2.64+0x200] ;  /* 0x000200040209e981 */ /* 0x000122000c1e1900 */
[----:B------:R-:W-:Y:S02]  /*0aa0*/  MOV R13, RZ ;  /* 0x000000ff000d7202 */ /* 0x000fe40000000f00 */
[C---:B------:R-:W-:Y:S01]  /*0ab0*/  LOP3.LUT R23, R118.reuse, 0x140, RZ, 0xfc, !PT ;  /* 0x0000014076177812 */ /* 0x040fe200078efcff */
[----:B------:R0:W4:Y:S01]  /*0ac0*/  @!P4 LDG.E R10, [R2.64+0x180] ;  /* 0x00018004020ac981 */ /* 0x000122000c1e1900 */
[----:B------:R-:W-:-:S02]  /*0ad0*/  LOP3.LUT R24, R118, 0x160, RZ, 0xfc, !PT ;  /* 0x0000016076187812 */ /* 0x000fc400078efcff */
[----:B------:R-:W-:Y:S01]  /*0ae0*/  MOV R17, RZ ;  /* 0x000000ff00117202 */ /* 0x000fe20000000f00 */
[----:B------:R0:W4:Y:S01]  /*0af0*/  @!P5 LDG.E R14, [R2.64+0x280] ;  /* 0x00028004020ed981 */ /* 0x000122000c1e1900 */
[C---:B------:R-:W-:Y:S02]  /*0b00*/  LOP3.LUT R27, R118.reuse, 0x180, RZ, 0xfc, !PT ;  /* 0x00000180761b7812 */ /* 0x040fe400078efcff */
[----:B------:R-:W-:Y:S01]  /*0b10*/  LOP3.LUT R28, R118, 0x1a0, RZ, 0xfc, !PT ;  /* 0x000001a0761c7812 */ /* 0x000fe200078efcff */
        /* <DEDUP_REMOVED lines=10> */
[----:B------:R-:W-:Y:S01]  /*0bc0*/  HFMA2.MMA R25, -RZ, RZ, 0, 0 ;  /* 0x00000000ff197435 */ /* 0x000fe200000001ff */
[-C--:B------:R-:W-:Y:S01]  /*0bd0*/  ISETP.GE.AND P2, PT, R31, R55.reuse, PT ;  /* 0x000000371f00720c */ /* 0x080fe20003f46270 */
[----:B------:R-:W-:Y:S01]  /*0be0*/  HFMA2.MMA R34, -RZ, RZ, 0, 0 ;  /* 0x00000000ff227435 */ /* 0x000fe200000001ff */
[----:B------:R-:W-:-:S02]  /*0bf0*/  ISETP.GE.AND P1, PT, R32, R55, PT ;  /* 0x000000372000720c */ /* 0x000fc40003f26270 */
        /* <DEDUP_REMOVED lines=11> */
[----:B------:R-:W-:Y:S02]  /*0cb0*/  IADD3 R4, R142, R159, RZ ;  /* 0x0000009f8e047210 */ /* 0x000fe40007ffe0ff */
[-C--:B------:R-:W-:Y:S02]  /*0cc0*/  ISETP.GE.AND P3, PT, R7, R55.reuse, PT ;  /* 0x000000370700720c */ /* 0x080fe40003f66270 */
[-C--:B------:R-:W-:Y:S02]  /*0cd0*/  ISETP.GE.AND P6, PT, R11, R55.reuse, PT ;  /* 0x000000370b00720c */ /* 0x080fe40003fc6270 */
[C---:B------:R-:W-:Y:S02]  /*0ce0*/  IADD3 R7, R4.reuse, 0x20, RZ ;  /* 0x0000002004077810 */ /* 0x040fe40007ffe0ff */
[----:B------:R-:W-:Y:S02]  /*0cf0*/  ISETP.GE.AND P0, PT, R15, R55, PT ;  /* 0x000000370f00720c */ /* 0x000fe40003f06270 */
[----:B------:R-:W-:-:S02]  /*0d00*/  IADD3 R11, R4, 0x40, RZ ;  /* 0x00000040040b7810 */ /* 0x000fc40007ffe0ff */
[CC--:B------:R-:W-:Y:S02]  /*0d10*/  LEA.HI.SX32 R143, R4.reuse, R4.reuse, 0x1b ;  /* 0x00000004048f7211 */ /* 0x0c0fe400078fdaff */
[C---:B0-----:R-:W-:Y:S02]  /*0d20*/  IADD3 R3, R4.reuse, 0x60, RZ ;  /* 0x0000006004037810 */ /* 0x041fe40007ffe0ff */
[C---:B------:R-:W-:Y:S02]  /*0d30*/  IADD3 R15, R4.reuse, 0x80, RZ ;  /* 0x00000080040f7810 */ /* 0x040fe40007ffe0ff */
[C---:B------:R-:W-:Y:S02]  /*0d40*/  IADD3 R33, R4.reuse, 0xa0, RZ ;  /* 0x000000a004217810 */ /* 0x040fe40007ffe0ff */
[----:B------:R-:W-:Y:S02]  /*0d50*/  LEA.HI.SX32 R7, R7, R4, 0x1b ;  /* 0x0000000407077211 */ /* 0x000fe400078fdaff */
[----:B------:R-:W-:-:S02]  /*0d60*/  IADD3 R35, R4, 0xc0, RZ ;  /* 0x000000c004237810 */ /* 0x000fc40007ffe0ff */
[-C--:B------:R-:W-:Y:S01]  /*0d70*/  LEA.HI.SX32 R11, R11, R4.reuse, 0x1b ;  /* 0x000000040b0b7211 */ /* 0x080fe200078fdaff */
[----:B------:R-:W-:Y:S01]  /*0d80*/  IMAD.SHL.U32 R143, R143, 0x4, RZ ;  /* 0x000000048f8f7824 */ /* 0x000fe200078e00ff */
[C---:B------:R-:W-:Y:S02]  /*0d90*/  IADD3 R37, R4.reuse, 0xe0, RZ ;  /* 0x000000e004257810 */ /* 0x040fe40007ffe0ff */
[C---:B------:R-:W-:Y:S02]  /*0da0*/  IADD3 R39, R4.reuse, 0x100, RZ ;  /* 0x0000010004277810 */ /* 0x040fe40007ffe0ff */
[-C--:B------:R-:W-:Y:S02]  /*0db0*/  LEA.HI.SX32 R3, R3, R4.reuse, 0x1b ;  /* 0x0000000403037211 */ /* 0x080fe400078fdaff */
[----:B------:R-:W-:Y:S02]  /*0dc0*/  LEA.HI.SX32 R15, R15, R4, 0x1b ;  /* 0x000000040f0f7211 */ /* 0x000fe400078fdaff */
[----:B------:R-:W-:-:S02]  /*0dd0*/  IADD3 R41, R4, 0x120, RZ ;  /* 0x0000012004297810 */ /* 0x000fc40007ffe0ff */
[-C--:B------:R-:W-:Y:S02]  /*0de0*/  LEA.HI.SX32 R33, R33, R4.reuse, 0x1b ;  /* 0x0000000421217211 */ /* 0x080fe400078fdaff */
[----:B------:R-:W-:Y:S02]  /*0df0*/  SHF.L.U32 R141, R7, 0x2, RZ ;  /* 0x00000002078d7819 */ /* 0x000fe400000006ff */
[C---:B------:R-:W-:Y:S02]  /*0e00*/  IADD3 R43, R4.reuse, 0x140, RZ ;  /* 0x00000140042b7810 */ /* 0x040fe40007ffe0ff */
[----:B------:R-:W-:Y:S02]  /*0e10*/  LEA.HI.SX32 R35, R35, R4, 0x1b ;  /* 0x0000000423237211 */ /* 0x000fe400078fdaff */
[----:B------:R-:W-:Y:S01]  /*0e20*/  SHF.L.U32 R140, R11, 0x2, RZ ;  /* 0x000000020b8c7819 */ /* 0x000fe200000006ff */
[----:B------:R-:W-:Y:S01]  /*0e30*/  IMAD.SHL.U32 R138, R15, 0x4, RZ ;  /* 0x000000040f8a7824 */ /* 0x000fe200078e00ff */
[----:B------:R-:W-:-:S02]  /*0e40*/  IADD3 R45, R4, 0x160, RZ ;  /* 0x00000160042d7810 */ /* 0x000fc40007ffe0ff */
[C---:B------:R-:W-:Y:S02]  /*0e50*/  IADD3 R47, R4.reuse, 0x180, RZ ;  /* 0x00000180042f7810 */ /* 0x040fe40007ffe0ff */
[-C--:B------:R-:W-:Y:S02]  /*0e60*/  LEA.HI.SX32 R37, R37, R4.reuse, 0x1b ;  /* 0x0000000425257211 */ /* 0x080fe400078fdaff */
[-C--:B------:R-:W-:Y:S02]  /*0e70*/  LEA.HI.SX32 R39, R39, R4.reuse, 0x1b ;  /* 0x0000000427277211 */ /* 0x080fe400078fdaff */
[----:B------:R-:W-:Y:S02]  /*0e80*/  SHF.L.U32 R139, R3, 0x2, RZ ;  /* 0x00000002038b7819 */ /* 0x000fe400000006ff */
[----:B------:R-:W-:Y:S02]  /*0e90*/  IADD3 R49, R4, 0x1a0, RZ ;  /* 0x000001a004317810 */ /* 0x000fe40007ffe0ff */
[----:B------:R-:W-:-:S02]  /*0ea0*/  LEA.HI.SX32 R41, R41, R4, 0x1b ;  /* 0x0000000429297211 */ /* 0x000fc400078fdaff */
[----:B------:R-:W-:Y:S02]  /*0eb0*/  SHF.L.U32 R137, R33, 0x2, RZ ;  /* 0x0000000221897819 */ /* 0x000fe400000006ff */
[C---:B------:R-:W-:Y:S02]  /*0ec0*/  IADD3 R51, R4.reuse, 0x1c0, RZ ;  /* 0x000001c004337810 */ /* 0x040fe40007ffe0ff */
[-C--:B------:R-:W-:Y:S02]  /*0ed0*/  LEA.HI.SX32 R43, R43, R4.reuse, 0x1b ;  /* 0x000000042b2b7211 */ /* 0x080fe400078fdaff */
[----:B------:R-:W-:Y:S01]  /*0ee0*/  SHF.L.U32 R136, R35, 0x2, RZ ;  /* 0x0000000223887819 */ /* 0x000fe200000006ff */
[----:B------:R-:W-:Y:S01]  /*0ef0*/  IMAD.SHL.U32 R132, R39, 0x4, RZ ;  /* 0x0000000427847824 */ /* 0x000fe200078e00ff */
[----:B------:R-:W-:Y:S01]  /*0f00*/  IADD3 R53, R4, 0x1e0, RZ ;  /* 0x000001e004357810 */ /* 0x000fe20007ffe0ff */
[----:B------:R-:W-:Y:S01]  /*0f10*/  IMAD R2, R159, 0x10, R142 ;  /* 0x000000109f027824 */ /* 0x000fe200078e028e */
[----:B------:R-:W-:-:S02]  /*0f20*/  LEA.HI.SX32 R45, R45, R4, 0x1b ;  /* 0x000000042d2d7211 */ /* 0x000fc400078fdaff */
[-C--:B------:R-:W-:Y:S02]  /*0f30*/  LEA.HI.SX32 R47, R47, R4.reuse, 0x1b ;  /* 0x000000042f2f7211 */ /* 0x080fe400078fdaff */
[----:B------:R-:W-:Y:S02]  /*0f40*/  SHF.L.U32 R133, R37, 0x2, RZ ;  /* 0x0000000225857819 */ /* 0x000fe400000006ff */
[-C--:B------:R-:W-:Y:S02]  /*0f50*/  LEA.HI.SX32 R49, R49, R4.reuse, 0x1b ;  /* 0x0000000431317211 */ /* 0x080fe400078fdaff */
[----:B------:R-:W-:Y:S02]  /*0f60*/  SHF.L.U32 R129, R41, 0x2, RZ ;  /* 0x0000000229817819 */ /* 0x000fe400000006ff */
[-C--:B------:R-:W-:Y:S02]  /*0f70*/  LEA.HI.SX32 R51, R51, R4.reuse, 0x1b ;  /* 0x0000000433337211 */ /* 0x080fe400078fdaff */
[----:B------:R-:W-:Y:S01]  /*0f80*/  SHF.L.U32 R128, R43, 0x2, RZ ;  /* 0x000000022b807819 */ /* 0x000fe200000006ff */
[----:B------:R-:W-:Y:S01]  /*0f90*/  IMAD.SHL.U32 R116, R47, 0x4, RZ ;  /* 0x000000042f747824 */ /* 0x000fe200078e00ff */
[----:B------:R-:W-:-:S02]  /*0fa0*/  LEA.HI.SX32 R53, R53, R4, 0x1b ;  /* 0x0000000435357211 */ /* 0x000fc400078fdaff */
[----:B------:R-:W-:Y:S02]  /*0fb0*/  SHF.L.U32 R117, R45, 0x2, RZ ;  /* 0x000000022d757819 */ /* 0x000fe400000006ff */
[----:B------:R-:W-:Y:S02]  /*0fc0*/  SHF.L.U32 R115, R49, 0x2, RZ ;  /* 0x0000000231737819 */ /* 0x000fe400000006ff */
[----:B------:R-:W-:Y:S02]  /*0fd0*/  LEA.HI.SX32 R2, R2, R2, 0x1b ;  /* 0x0000000202027211 */ /* 0x000fe400078fdaff */
[----:B------:R-:W-:Y:S02]  /*0fe0*/  SHF.L.U32 R114, R51, 0x2, RZ ;  /* 0x0000000233727819 */ /* 0x000fe400000006ff */
[----:B------:R-:W-:Y:S02]  /*0ff0*/  SHF.L.U32 R113, R53, 0x2, RZ ;  /* 0x0000000235717819 */ /* 0x000fe400000006ff */
[----:B------:R-:W-:Y:S01]  /*1000*/  SHF.L.U32 R112, R2, 0x2, RZ ;  /* 0x0000000202707819 */ /* 0x000fe200000006ff */
[----:B------:R-:W-:Y:S01]  /*1010*/  IMAD.WIDE R126, R118, 0x4, R154 ;  /* 0x00000004767e7825 */ /* 0x000fe200078e029a */
[----:B------:R-:W-:-:S02]  /*1020*/  P2R R46, PR, RZ, 0x1 ;  /* 0x00000001ff2e7803 */ /* 0x000fc40000000000 */
[-C--:B------:R-:W-:Y:S02]  /*1030*/  ISETP.GE.AND P1, PT, R118, R55.reuse, PT ;  /* 0x000000377600720c */ /* 0x080fe40003f26270 */
[-C--:B------:R-:W-:Y:S01]  /*1040*/  ISETP.GE.AND P4, PT, R12, R55.reuse, PT ;  /* 0x000000370c00720c */ /* 0x080fe20003f86270 */
[----:B------:R-:W-:Y:S01]  /*1050*/  HFMA2.MMA R3, -RZ, RZ, 0, 0 ;  /* 0x00000000ff037435 */ /* 0x000fe200000001ff */
[----:B------:R-:W-:Y:S02]  /*1060*/  ISETP.GE.AND P5, PT, R8, R55, PT ;  /* 0x000000370800720c */ /* 0x000fe40003fa6270 */
[----:B------:R-:W-:Y:S01]  /*1070*/  MOV R4, RZ ;  /* 0x000000ff00047202 */ /* 0x000fe20000000f00 */
[----:B------:R-:W-:Y:S01]  /*1080*/  IMAD.MOV.U32 R8, RZ, RZ, RZ ;  /* 0x000000ffff087224 */ /* 0x000fe200078e00ff */
[----:B------:R-:W-:Y:S02]  /*1090*/  P2R R36, PR, RZ, 0x4 ;  /* 0x00000004ff247803 */ /* 0x000fe40000000000 */
[----:B------:R-:W-:-:S02]  /*10a0*/  P2R R38, PR, RZ, 0x8 ;  /* 0x00000008ff267803 */ /* 0x000fc40000000000 */
[----:B------:R-:W-:Y:S02]  /*10b0*/  P2R R44, PR, RZ, 0x10 ;  /* 0x00000010ff2c7803 */ /* 0x000fe40000000000 */
[----:B------:R-:W-:Y:S02]  /*10c0*/  P2R R40, PR, RZ, 0x20 ;  /* 0x00000020ff287803 */ /* 0x000fe40000000000 */
[----:B------:R-:W-:Y:S02]  /*10d0*/  P2R R42, PR, RZ, 0x40 ;  /* 0x00000040ff2a7803 */ /* 0x000fe40000000000 */
[----:B------:R-:W-:Y:S01]  /*10e0*/  MOV R12, RZ ;  /* 0x000000ff000c7202 */ /* 0x000fe20000000f00 */
[----:B--2---:R-:W-:Y:S04]  /*10f0*/  STS [R143], R0 ;  /* 0x000000008f007388 */ /* 0x004fe80000000800 */
[----:B---3--:R0:W-:Y:S04]  /*1100*/  STS [R141+0x80], R6 ;  /* 0x000080068d007388 */ /* 0x0081e80000000800 */
[----:B----4-:R-:W-:Y:S04]  /*1110*/  STS [R140+0x100], R5 ;  /* 0x000100058c007388 */ /* 0x010fe80000000800 */
[----:B------:R1:W-:Y:S04]  /*1120*/  STS [R139+0x180], R10 ;  /* 0x0001800a8b007388 */ /* 0x0003e80000000800 */
        /* <DEDUP_REMOVED lines=32> */
[----:B--2---:R-:W-:-:S04]  /*1330*/  HFMA2.MMA R9, -RZ, RZ, 0, 0 ;  /* 0x00000000ff097435 */ /* 0x004fc800000001ff */
[----:B------:R-:W2:Y:S01]  /*1340*/  @!P0 LDG.E R7, [R126.64+0x300] ;  /* 0x000300047e078981 */ /* 0x000ea2000c1e1900 */
[----:B------:R-:W-:Y:S01]  /*1350*/  ISETP.GE.AND P0, PT, R16, R55, PT ;  /* 0x000000371000720c */ /* 0x000fe20003f06270 */
[----:B------:R-:W-:Y:S01]  /*1360*/  IMAD.MOV.U32 R0, RZ, RZ, RZ ;  /* 0x000000ffff007224 */ /* 0x000fe200078e00ff */
[----:B------:R-:W-:Y:S01]  /*1370*/  MOV R5, RZ ;  /* 0x000000ff00057202 */ /* 0x000fe20000000f00 */
[----:B------:R-:W2:Y:S01]  /*1380*/  @!P2 LDG.E R4, [R126.64+0x80] ;  /* 0x000080047e04a981 */ /* 0x000ea2000c1e1900 */
[----:B------:R-:W-:-:S03]  /*1390*/  P2R R2, PR, RZ, 0x1 ;  /* 0x00000001ff027803 */ /* 0x000fc60000000000 */
[----:B------:R-:W2:Y:S04]  /*13a0*/  @!P1 LDG.E R0, [R126.64] ;  /* 0x000000047e009981 */ /* 0x000ea8000c1e1900 */
[----:B------:R-:W2:Y:S04]  /*13b0*/  @!P3 LDG.E R3, [R126.64+0x100] ;  /* 0x000100047e03b981 */ /* 0x000ea8000c1e1900 */
[----:B------:R-:W2:Y:S01]  /*13c0*/  @!P0 LDG.E R10, [R126.64+0x380] ;  /* 0x000380047e0a8981 */ /* 0x000ea2000c1e1900 */
[-C--:B------:R-:W-:Y:S02]  /*13d0*/  ISETP.GE.AND P0, PT, R19, R55.reuse, PT ;  /* 0x000000371300720c */ /* 0x080fe40003f06270 */
[----:B------:R-:W-:Y:S01]  /*13e0*/  ISETP.GE.AND P1, PT, R23, R55, PT ;  /* 0x000000371700720c */ /* 0x000fe20003f26270 */
[----:B------:R-:W2:Y:S01]  /*13f0*/  @!P4 LDG.E R8, [R126.64+0x280] ;  /* 0x000280047e08c981 */ /* 0x000ea2000c1e1900 */
[----:B------:R-:W-:-:S02]  /*1400*/  P2R R16, PR, RZ, 0x1 ;  /* 0x00000001ff107803 */ /* 0x000fc40000000000 */
[-C--:B------:R-:W-:Y:S01]  /*1410*/  ISETP.GE.AND P2, PT, R24, R55.reuse, PT ;  /* 0x000000371800720c */ /* 0x080fe20003f46270 */
[----:B------:R-:W2:Y:S01]  /*1420*/  @!P5 LDG.E R6, [R126.64+0x180] ;  /* 0x000180047e06d981 */ /* 0x000ea2000c1e1900 */
[-C--:B------:R-:W-:Y:S01]  /*1430*/  ISETP.GE.AND P3, PT, R27, R55.reuse, PT ;  /* 0x000000371b00720c */ /* 0x080fe20003f66270 */
[----:B---3--:R-:W-:Y:S02]  /*1440*/  HFMA2.MMA R13, -RZ, RZ, 0, 0 ;  /* 0x00000000ff0d7435 */ /* 0x008fe400000001ff */
[----:B------:R-:W3:Y:S04]  /*1450*/  @!P6 LDG.E R5, [R126.64+0x200] ;  /* 0x000200047e05e981 */ /* 0x000ee8000c1e1900 */
[----:B------:R-:W3:Y:S01]  /*1460*/  @!P0 LDG.E R9, [R126.64+0x400] ;  /* 0x000400047e098981 */ /* 0x000ee2000c1e1900 */
[----:B------:R-:W-:-:S02]  /*1470*/  ISETP.GE.AND P0, PT, R20, R55, PT ;  /* 0x000000371400720c */ /* 0x000fc40003f06270 */
[-C--:B------:R-:W-:Y:S01]  /*1480*/  ISETP.GE.AND P4, PT, R28, R55.reuse, PT ;  /* 0x000000371c00720c */ /* 0x080fe20003f86270 */
[----:B------:R-:W-:Y:S01]  /*1490*/  CS2R R14, SRZ ;  /* 0x00000000000e7805 */ /* 0x000fe2000001ff00 */
[-C--:B------:R-:W-:Y:S01]  /*14a0*/  ISETP.GE.AND P5, PT, R31, R55.reuse, PT ;  /* 0x000000371f00720c */ /* 0x080fe20003fa6270 */
[----:B----4-:R-:W-:Y:S01]  /*14b0*/  HFMA2.MMA R22, -RZ, RZ, 0, 0 ;  /* 0x00000000ff167435 */ /* 0x010fe200000001ff */
[----:B------:R-:W-:Y:S01]  /*14c0*/  ISETP.GE.AND P6, PT, R32, R55, PT ;  /* 0x000000372000720c */ /* 0x000fe20003fc6270 */
[----:B------:R-:W4:Y:S01]  /*14d0*/  @!P1 LDG.E R11, [R126.64+0x500] ;  /* 0x000500047e0b9981 */ /* 0x000f22000c1e1900 */
[----:B------:R-:W-:-:S03]  /*14e0*/  MOV R18, RZ ;  /* 0x000000ff00127202 */ /* 0x000fc60000000f00 */
[----:B------:R-:W4:Y:S04]  /*14f0*/  @!P2 LDG.E R14, [R126.64+0x580] ;  /* 0x000580047e0ea981 */ /* 0x000f28000c1e1900 */
[----:B------:R-:W4:Y:S04]  /*1500*/  @!P0 LDG.E R12, [R126.64+0x480] ;  /* 0x000480047e0c8981 */ /* 0x000f28000c1e1900 */
[----:B------:R-:W4:Y:S04]  /*1510*/  @!P3 LDG.E R13, [R126.64+0x600] ;  /* 0x000600047e0db981 */ /* 0x000f28000c1e1900 */
[----:B------:R-:W4:Y:S04]  /*1520*/  @!P4 LDG.E R18, [R126.64+0x680] ;  /* 0x000680047e12c981 */ /* 0x000f28000c1e1900 */
[----:B------:R-:W4:Y:S04]  /*1530*/  @!P5 LDG.E R15, [R126.64+0x700] ;  /* 0x000700047e0fd981 */ /* 0x000f28000c1e1900 */
[----:B------:R-:W4:Y:S01]  /*1540*/  @!P6 LDG.E R22, [R126.64+0x780] ;  /* 0x000780047e16e981 */ /* 0x000f22000c1e1900 */
        /* <DEDUP_REMOVED lines=18> */
[----:B------:R-:W-:Y:S01]  /*1670*/  MOV R20, RZ ;  /* 0x000000ff00147202 */ /* 0x000fe20000000f00 */
[----:B------:R-:W-:Y:S02]  /*1680*/  IMAD.MOV.U32 R24, RZ, RZ, RZ ;  /* 0x000000ffff187224 */ /* 0x000fe400078e00ff */
[----:B------:R-:W-:Y:S02]  /*1690*/  IMAD.MOV.U32 R28, RZ, RZ, RZ ;  /* 0x000000ffff1c7224 */ /* 0x000fe400078e00ff */
[----:B------:R-:W-:Y:S01]  /*16a0*/  IMAD.MOV.U32 R32, RZ, RZ, RZ ;  /* 0x000000ffff207224 */ /* 0x000fe200078e00ff */
[----:B--2---:R-:W-:Y:S04]  /*16b0*/  STS [R143], R0 ;  /* 0x000000008f007388 */ /* 0x004fe80000000800 */
[----:B------:R-:W-:Y:S04]  /*16c0*/  STS [R141+0x80], R4 ;  /* 0x000080048d007388 */ /* 0x000fe80000000800 */
[----:B------:R-:W-:Y:S04]  /*16d0*/  STS [R140+0x100], R3 ;  /* 0x000100038c007388 */ /* 0x000fe80000000800 */
[----:B------:R-:W-:Y:S04]  /*16e0*/  STS [R139+0x180], R6 ;  /* 0x000180068b007388 */ /* 0x000fe80000000800 */
[----:B---3--:R-:W-:Y:S04]  /*16f0*/  STS [R138+0x200], R5 ;  /* 0x000200058a007388 */ /* 0x008fe80000000800 */
[----:B------:R-:W-:Y:S04]  /*1700*/  STS [R137+0x280], R8 ;  /* 0x0002800889007388 */ /* 0x000fe80000000800 */
[----:B------:R0:W-:Y:S04]  /*1710*/  STS [R136+0x300], R7 ;  /* 0x0003000788007388 */ /* 0x0001e80000000800 */
        /* <DEDUP_REMOVED lines=8> */
[----:B------:R1:W-:Y:S01]  /*17a0*/  STS [R113+0x780], R22 ;  /* 0x0007801671007388 */ /* 0x0003e20000000800 */
[----:B------:R-:W-:-:S06]  /*17b0*/  NOP ;  /* 0x0000000000007918 */ /* 0x000fcc0000000000 */
[----:B------:R-:W2:Y:S04]  /*17c0*/  LDS R8, [R112] ;  /* 0x0000000070087984 */ /* 0x000ea80000000800 */
[----:B------:R-:W3:Y:S04]  /*17d0*/  LDS R78, [R112+0x4] ;  /* 0x00000400704e7984 */ /* 0x000ee80000000800 */
[----:B------:R-:W2:Y:S04]  /*17e0*/  LDS R10, [R112+0x8] ;  /* 0x00000800700a7984 */ /* 0x000ea80000000800 */
        /* <DEDUP_REMOVED lines=10> */
[----:B------:R-:W2:Y:S04]  /*1890*/  LDS R52, [R112+0x34] ;  /* 0x0000340070347984 */ /* 0x000ea80000000800 */
[----:B------:R-:W2:Y:S04]  /*18a0*/  LDS R0, [R112+0x38] ;  /* 0x0000380070007984 */ /* 0x000ea80000000800 */
[----:B------:R-:W2:Y:S01]  /*18b0*/  LDS R44, [R112+0x3c] ;  /* 0x00003c00702c7984 */ /* 0x000ea20000000800 */
[----:B0-----:R-:W-:Y:S01]  /*18c0*/  CS2R R6, SRZ ;  /* 0x0000000000067805 */ /* 0x001fe2000001ff00 */
[----:B------:R-:W-:-:S02]  /*18d0*/  IMAD.WIDE R4, R118, 0x4, R152 ;  /* 0x0000000476047825 */ /* 0x000fc400078e0298 */
[----:B------:R-:W-:Y:S02]  /*18e0*/  BAR.SYNC.DEFER_BLOCKING 0x0 ;  /* 0x0000000000007b1d */ /* 0x000fe40000010000 */
[----:B------:R-:W-:-:S04]  /*18f0*/  IMAD.MOV.U32 R3, RZ, RZ, RZ ;  /* 0x000000ffff037224 */ /* 0x000fc800078e00ff */
[----:B------:R-:W4:Y:S01]  /*1900*/  @!P0 LDG.E R6, [R4.64] ;  /* 0x0000000404068981 */ /* 0x000f22000c1e1900 */
[----:B------:R-:W-:Y:S01]  /*1910*/  ISETP.NE.AND P0, PT, R17, RZ, PT ;  /* 0x000000ff1100720c */ /* 0x000fe20003f05270 */
[----:B-1----:R-:W-:Y:S01]  /*1920*/  HFMA2.MMA R22, -RZ, RZ, 0, 0 ;  /* 0x00000000ff167435 */ /* 0x002fe200000001ff */
[----:B------:R-:W-:Y:S01]  /*1930*/  MOV R9, RZ ;  /* 0x000000ff00097202 */ /* 0x000fe20000000f00 */
[----:B------:R-:W-:Y:S02]  /*1940*/  HFMA2.MMA R11, -RZ, RZ, 0, 0 ;  /* 0x00000000ff0b7435 */ /* 0x000fe400000001ff */
[----:B------:R-:W-:Y:S01]  /*1950*/  HFMA2.MMA R13, -RZ, RZ, 0, 0 ;  /* 0x00000000ff0d7435 */ /* 0x000fe200000001ff */
[----:B------:R-:W-:Y:S01]  /*1960*/  MOV R15, RZ ;  /* 0x000000ff000f7202 */ /* 0x000fe20000000f00 */
[----:B------:R-:W4:Y:S01]  /*1970*/  @!P4 LDG.E R32, [R4.64+0x680] ;  /* 0x000680040420c981 */ /* 0x000f22000c1e1900 */
[----:B------:R-:W-:-:S04]  /*1980*/  MOV R17, RZ ;  /* 0x000000ff00117202 */ /* 0x000fc80000000f00 */
[----:B------:R-:W4:Y:S04]  /*1990*/  @!P3 LDG.E R15, [R4.64+0x600] ;  /* 0x00060004040fb981 */ /* 0x000f28000c1e1900 */
[----:B------:R-:W4:Y:S01]  /*19a0*/  @!P0 LDG.E R3, [R4.64+0x100] ;  /* 0x0001000404038981 */ /* 0x000f22000c1e1900 */
[----:B------:R-:W-:-:S03]  /*19b0*/  ISETP.NE.AND P0, PT, R19, RZ, PT ;  /* 0x000000ff1300720c */ /* 0x000fc60003f05270 */
[----:B------:R-:W4:Y:S04]  /*19c0*/  @!P1 LDG.E R13, [R4.64+0x500] ;  /* 0x00050004040d9981 */ /* 0x000f28000c1e1900 */
[----:B------:R-:W4:Y:S06]  /*19d0*/  @!P5 LDG.E R17, [R4.64+0x700] ;  /* 0x000700040411d981 */ /* 0x000f2c000c1e1900 */
[----:B------:R-:W4:Y:S01]  /*19e0*/  @!P0 LDG.E R20, [R4.64+0x80] ;  /* 0x0000800404148981 */ /* 0x000f22000c1e1900 */
[----:B------:R-:W-:-:S13]  /*19f0*/  ISETP.NE.AND P0, PT, R21, RZ, PT ;  /* 0x000000ff1500720c */ /* 0x000fda0003f05270 */
[----:B------:R-:W4:Y:S01]  /*1a00*/  @!P0 LDG.E R7, [R4.64+0x200] ;  /* 0x0002000404078981 */ /* 0x000f22000c1e1900 */
[----:B------:R-:W-:-:S13]  /*1a10*/  ISETP.NE.AND P0, PT, R25, RZ, PT ;  /* 0x000000ff1900720c */ /* 0x000fda0003f05270 */
[----:B------:R-:W4:Y:S01]  /*1a20*/  @!P0 LDG.E R22, [R4.64+0x180] ;  /* 0x0001800404168981 */ /* 0x000f22000c1e1900 */
[----:B------:R-:W-:-:S13]  /*1a30*/  ISETP.NE.AND P0, PT, R26, RZ, PT ;  /* 0x000000ff1a00720c */ /* 0x000fda0003f05270 */
[----:B------:R-:W4:Y:S01]  /*1a40*/  @!P0 LDG.E R9, [R4.64+0x300] ;  /* 0x0003000404098981 */ /* 0x000f22000c1e1900 */
[----:B------:R-:W-:-:S13]  /*1a50*/  ISETP.NE.AND P0, PT, R29, RZ, PT ;  /* 0x000000ff1d00720c */ /* 0x000fda0003f05270 */
[----:B------:R-:W4:Y:S01]  /*1a60*/  @!P0 LDG.E R24, [R4.64+0x280] ;  /* 0x0002800404188981 */ /* 0x000f22000c1e1900 */
[----:B------:R-:W-:Y:S02]  /*1a70*/  ISETP.NE.AND P0, PT, R30, RZ, PT ;  /* 0x000000ff1e00720c */ /* 0x000fe40003f05270 */
[----:B------:R-:W-:-:S11]  /*1a80*/  MOV R26, RZ ;  /* 0x000000ff001a7202 */ /* 0x000fd60000000f00 */
[----:B------:R-:W4:Y:S01]  /*1a90*/  @!P0 LDG.E R11, [R4.64+0x400] ;  /* 0x00040004040b8981 */ /* 0x000f22000c1e1900 */
[----:B------:R-:W-:Y:S01]  /*1aa0*/  ISETP.NE.AND P0, PT, R33, RZ, PT ;  /* 0x000000ff2100720c */ /* 0x000fe20003f05270 */
[----:B------:R-:W-:-:S10]  /*1ab0*/  HFMA2.MMA R30, -RZ, RZ, 0, 0 ;  /* 0x00000000ff1e7435 */ /* 0x000fd400000001ff */
[----:B------:R-:W4:Y:S04]  /*1ac0*/  @!P2 LDG.E R30, [R4.64+0x580] ;  /* 0x00058004041ea981 */ /* 0x000f28000c1e1900 */
[----:B------:R-:W4:Y:S01]  /*1ad0*/  @!P0 LDG.E R26, [R4.64+0x380] ;  /* 0x00038004041a8981 */ /* 0x000f22000c1e1900 */
[----:B------:R-:W-:Y:S01]  /*1ae0*/  ISETP.NE.AND P0, PT, R34, RZ, PT ;  /* 0x000000ff2200720c */ /* 0x000fe20003f05270 */
[----:B------:R-:W-:-:S10]  /*1af0*/  HFMA2.MMA R34, -RZ, RZ, 0, 0 ;  /* 0x00000000ff227435 */ /* 0x000fd400000001ff */
[----:B------:R-:W4:Y:S04]  /*1b00*/  @!P6 LDG.E R34, [R4.64+0x780] ;  /* 0x000780040422e981 */ /* 0x000f28000c1e1900 */
[----:B------:R-:W4:Y:S01]  /*1b10*/  @!P0 LDG.E R28, [R4.64+0x480] ;  /* 0x00048004041c8981 */ /* 0x000f22000c1e1900 */
[----:B--2--5:R-:W-:-:S05]  /*1b20*/  FADD.FTZ R79, R8, R167 ;  /* 0x000000a7084f7221 */ /* 0x024fca0000010000 */
[----:B------:R-:W-:Y:S01]  /*1b30*/  FSETP.GTU.FTZ.AND P4, PT, R79, 20, PT ;  /* 0x41a000004f00780b */ /* 0x000fe20003f9c000 */
[--C-:B---3--:R-:W-:Y:S02]  /*1b40*/  FADD.FTZ R78, R78, R167.reuse ;  /* 0x000000a74e4e7221 */ /* 0x108fe40000010000 */
        /* <DEDUP_REMOVED lines=11> */
[----:B----4-:R-:W-:Y:S04]  /*1c00*/  STS [R143], R6 ;  /* 0x000000068f007388 */ /* 0x010fe80000000800 */
[----:B------:R-:W-:Y:S04]  /*1c10*/  STS [R141+0x80], R20 ;  /* 0x000080148d007388 */ /* 0x000fe80000000800 */
        /* <DEDUP_REMOVED lines=15> */
[----:B------:R1:W2:Y:S04]  /*1d10*/  LDS R95, [R112] ;  /* 0x00000000705f7984 */ /* 0x0002a80000000800 */
[----:B------:R1:W3:Y:S04]  /*1d20*/  LDS R94, [R112+0x4] ;  /* 0x00000400705e7984 */ /* 0x0002e80000000800 */
[----:B------:R1:W4:Y:S04]  /*1d30*/  LDS R93, [R112+0x8] ;  /* 0x00000800705d7984 */ /* 0x0003280000000800 */
[----:B------:R1:W0:Y:S04]  /*1d40*/  LDS R92, [R112+0xc] ;  /* 0x00000c00705c7984 */ /* 0x0002280000000800 */
[----:B------:R1:W0:Y:S04]  /*1d50*/  LDS R91, [R112+0x10] ;  /* 0x00001000705b7984 */ /* 0x0002280000000800 */
[----:B------:R1:W0:Y:S04]  /*1d60*/  LDS R90, [R112+0x14] ;  /* 0x00001400705a7984 */ /* 0x0002280000000800 */
[----:B------:R1:W1:Y:S04]  /*1d70*/  LDS R89, [R112+0x18] ;  /* 0x0000180070597984 */ /* 0x0002680000000800 */
        /* <DEDUP_REMOVED lines=8> */
[----:B------:R1:W1:Y:S01]  /*1e00*/  LDS R80, [R112+0x3c] ;  /* 0x00003c0070507984 */ /* 0x0002620000000800 */
[----:B0-----:R-:W-:-:S04]  /*1e10*/  MOV R3, c[0x0][0x16c] ;  /* 0x00005b0000037a02 */ /* 0x001fc80000000f00 */
[----:B------:R-:W-:Y:S01]  /*1e20*/  ISETP.GE.AND P5, PT, R3, 0x1, PT ;  /* 0x000000010300780c */ /* 0x000fe20003fa6270 */
[----:B------:R-:W-:Y:S07]  /*1e30*/  @P4 BRA `(.L_x_3440) ;  /* 0x000001f000004947 */ /* 0x000fee0003800000 */
[----:B--234-:R-:W-:Y:S01]  /*1e40*/  FMUL.FTZ R79, R79, 1.4426950216293334961 ;  /* 0x3fb8aa3b4f4f7820 */ /* 0x01cfe20000410000 */
[----:B------:R-:W-:Y:S02]  /*1e50*/  MOV R6, 0x3e800000 ;  /* 0x3e80000000067802 */ /* 0x000fe40000000f00 */
[----:B-1----:R-:W-:Y:S01]  /*1e60*/  MOV R7, 0x3d39bf78 ;  /* 0x3d39bf7800077802 */ /* 0x002fe20000000f00 */
[----:B------:R-:W0:Y:S02]  /*1e70*/  MUFU.EX2 R8, R79 ;  /* 0x0000004f00087308 */ /* 0x000e240000000800 */
[C---:B0-----:R-:W-:Y:S01]  /*1e80*/  FADD.FTZ.RZ R3, R8.reuse, 1 ;  /* 0x3f80000008037421 */ /* 0x041fe2000001c000 */
[----:B------:R-:W-:-:S04]  /*1e90*/  ISETP.GE.U32.AND P4, PT, R8, 0x7f800000, PT ;  /* 0x7f8000000800780c */ /* 0x000fc80003f86070 */
[----:B------:R-:W-:-:S04]  /*1ea0*/  IADD3 R3, R3, -0x3f400000, RZ ;  /* 0xc0c0000003037810 */ /* 0x000fc80007ffe0ff */
[----:B------:R-:W-:-:S04]  /*1eb0*/  LOP3.LUT R3, R3, 0xff800000, RZ, 0xc0, !PT ;  /* 0xff80000003037812 */ /* 0x000fc800078ec0ff */
[----:B------:R-:W-:Y:S01]  /*1ec0*/  IADD3 R5, -R3, 0x40800000, RZ ;  /* 0x4080000003057810 */ /* 0x000fe20007ffe1ff */
[----:B------:R-:W-:Y:S02]  /*1ed0*/  IMAD.IADD R4, R8, 0x1, -R3 ;  /* 0x0000000108047824 */ /* 0x000fe400078e0a03 */
[----:B------:R-:W0:Y:S02]  /*1ee0*/  I2F R3, R3 ;  /* 0x0000000300037306 */ /* 0x000e240000201400 */
        /* <DEDUP_REMOVED lines=20> */
.L_x_3440:
[----:B--234-:R-:W-:Y:S05]  /*2030*/  BSYNC B0 ;  /* 0x0000000000007941 */ /* 0x01cfea0003800000 */
.L_x_3439:
[----:B------:R-:W-:Y:S01]  /*2040*/  BSSY B0, `(.L_x_3441) ;  /* 0x0000023000007945 */ /* 0x000fe20003800000 */
[----:B------:R-:W-:Y:S01]  /*2050*/  FSETP.GTU.FTZ.AND P4, PT, R73, 20, PT ;  /* 0x41a000004900780b */ /* 0x000fe20003f9c000 */
[----:B------:R-:W-:Y:S01]  /*2060*/  FADD.FTZ R72, R72, R167 ;  /* 0x000000a748487221 */ /* 0x000fe20000010000 */
[----:B------:R-:W-:Y:S06]  /*2070*/  @P3 BRA `(.L_x_3442) ;  /* 0x000001f000003947 */ /* 0x000fec0003800000 */
[----:B------:R-:W-:Y:S01]  /*2080*/  FMUL.FTZ R78, R78, 1.4426950216293334961 ;  /* 0x3fb8aa3b4e4e7820 */ /* 0x000fe20000410000 */
[----:B------:R-:W-:Y:S01]  /*2090*/  HFMA2.MMA R8, -RZ, RZ, 1.625, 0 ;  /* 0x3e800000ff087435 */ /* 0x000fe200000001ff */
[----:B-1----:R-:W-:Y:S02]  /*20a0*/  MOV R7, 0x3d39bf78 ;  /* 0x3d39bf7800077802 */ /* 0x002fe40000000f00 */
        /* <DEDUP_REMOVED lines=28> */
.L_x_3442:
[----:B------:R-:W-:Y:S05]  /*2270*/  BSYNC B0 ;  /* 0x0000000000007941 */ /* 0x000fea0003800000 */
.L_x_3441:
        /* <DEDUP_REMOVED lines=35> */
.L_x_3444:
[----:B------:R-:W-:Y:S05]  /*24b0*/  BSYNC B0 ;  /* 0x0000000000007941 */ /* 0x000fea0003800000 */
.L_x_3443:
        /* <DEDUP_REMOVED lines=35> */
.L_x_3446:
[----:B------:R-:W-:Y:S05]  /*26f0*/  BSYNC B0 ;  /* 0x0000000000007941 */ /* 0x000fea0003800000 */
.L_x_3445:
[----:B------:R-:W-:Y:S01]  /*2700*/  BSSY B0, `(.L_x_3447) ;  /* 0x0000024000007945 */ /* 0x000fe20003800000 */
[----:B------:R-:W-:Y:S01]  /*2710*/  HFMA2.MMA R68, -RZ, RZ, 0, 0 ;  /* 0x00000000ff447435 */ /* 0x000fe200000001ff */
[----:B------:R-:W-:Y:S01]  /*2720*/  FSETP.GTU.FTZ.AND P1, PT, R70, 20, PT ;  /* 0x41a000004600780b */ /* 0x000fe20003f3c000 */
[----:B------:R-:W-:Y:S01]  /*2730*/  FADD.FTZ R69, R18, R167 ;  /* 0x000000a712457221 */ /* 0x000fe20000010000 */
[----:B------:R-:W-:Y:S06]  /*2740*/  @P0 BRA `(.L_x_3448) ;  /* 0x000001f000000947 */ /* 0x000fec0003800000 */
[----:B------:R-:W-:Y:S01]  /*2750*/  FMUL.FTZ R75, R75, 1.4426950216293334961 ;  /* 0x3fb8aa3b4b4b7820 */ /* 0x000fe20000410000 */
[----:B-1----:R-:W-:Y:S01]  /*2760*/  MOV R7, 0x3d39bf78 ;  /* 0x3d39bf7800077802 */ /* 0x002fe20000000f00 */
        /* <DEDUP_REMOVED lines=29> */
.L_x_3448:
[----:B------:R-:W-:Y:S05]  /*2940*/  BSYNC B0 ;  /* 0x0000000000007941 */ /* 0x000fea0003800000 */
.L_x_3447:
[----:B------:R-:W-:Y:S01]  /*2950*/  BSSY B0, `(.L_x_3449) ;  /* 0x0000027000007945 */ /* 0x000fe20003800000 */
[----:B------:R-:W-:Y:S01]  /*2960*/  HFMA2.MMA R59, -RZ, RZ, 0, 0 ;  /* 0x00000000ff3b7435 */ /* 0x000fe200000001ff */
[----:B------:R-:W-:Y:S01]  /*2970*/  FSETP.GTU.FTZ.AND P0, PT, R69, 20, PT ;  /* 0x41a000004500780b */ /* 0x000fe20003f1c000 */
[----:B------:R-:W-:Y:S01]  /*2980*/  CS2R R62, SRZ ;  /* 0x00000000003e7805 */ /* 0x000fe2000001ff00 */
[----:B------:R-:W-:Y:S02]  /*2990*/  IMAD.MOV.U32 R61, RZ, RZ, RZ ;  /* 0x000000ffff3d7224 */ /* 0x000fe400078e00ff */
[----:B------:R-:W-:Y:S02]  /*29a0*/  FADD.FTZ R60, R60, R167 ;  /* 0x000000a73c3c7221 */ /* 0x000fe40000010000 */
[----:B------:R-:W-:Y:S01]  /*29b0*/  FFMA.FTZ R161, R110, R95, R161 ;  /* 0x0000005f6ea17223 */ /* 0x000fe200000100a1 */
[----:B------:R-:W-:Y:S05]  /*29c0*/  @P6 BRA `(.L_x_3450) ;  /* 0x000001f000006947 */ /* 0x000fea0003800000 */
[----:B------:R-:W-:Y:S01]  /*29d0*/  FMUL.FTZ R74, R74, 1.4426950216293334961 ;  /* 0x3fb8aa3b4a4a7820 */ /* 0x000fe20000410000 */
[----:B------:R-:W-:-:S02]  /*29e0*/  MOV R8, 0x3e800000 ;  /* 0x3e80000000087802 */ /* 0x000fc40000000f00 */
[----:B-1----:R-:W-:Y:S01]  /*29f0*/  MOV R7, 0x3d39bf78 ;  /* 0x3d39bf7800077802 */ /* 0x002fe20000000f00 */
        /* <DEDUP_REMOVED lines=28> */
.L_x_3450:
[----:B------:R-:W-:Y:S05]  /*2bc0*/  BSYNC B0 ;  /* 0x0000000000007941 */ /* 0x000fea0003800000 */
.L_x_3449:
        /* <DEDUP_REMOVED lines=39> */
.L_x_3452:
[----:B------:R-:W-:Y:S05]  /*2e40*/  BSYNC B0 ;  /* 0x0000000000007941 */ /* 0x000fea0003800000 */
.L_x_3451:
        /* <DEDUP_REMOVED lines=40> */
.L_x_3454:
[----:B------:R-:W-:Y:S05]  /*30d0*/  BSYNC B0 ;  /* 0x0000000000007941 */ /* 0x000fea0003800000 */
.L_x_3453:
        /* <DEDUP_REMOVED lines=39> */
.L_x_3456:
[----:B------:R-:W-:Y:S05]  /*3350*/  BSYNC B0 ;  /* 0x0000000000007941 */ /* 0x000fea0003800000 */
.L_x_3455:
[----:B------:R-:W-:Y:S01]  /*3360*/  FFMA.FTZ R161, R105, R88, R161 ;  /* 0x0000005869a17223 */ /* 0x000fe200000100a1 */
[----:B------:R-:W-:Y:S01]  /*3370*/  BSSY B0, `(.L_x_3457) ;  /* 0x0000027000007945 */ /* 0x000fe20003800000 */
[----:B------:R-:W-:Y:S01]  /*3380*/  HFMA2.MMA R46, -RZ, RZ, 0, 0 ;  /* 0x00000000ff2e7435 */ /* 0x000fe200000001ff */
[----:B------:R-:W-:Y:S01]  /*3390*/  FSETP.GTU.FTZ.AND P2, PT, R47, 20, PT ;  /* 0x41a000002f00780b */ /* 0x000fe20003f5c000 */
[----:B------:R-:W-:Y:S01]  /*33a0*/  IMAD.MOV.U32 R43, RZ, RZ, RZ ;  /* 0x000000ffff2b7224 */ /* 0x000fe200078e00ff */
[----:B------:R-:W-:Y:S01]  /*33b0*/  MOV R45, RZ ;  /* 0x000000ff002d7202 */ /* 0x000fe20000000f00 */
[----:B------:R-:W-:Y:S02]  /*33c0*/  FADD.FTZ R44, R44, R167 ;  /* 0x000000a72c2c7221 */ /* 0x000fe40000010000 */
[----:B------:R-:W-:Y:S01]  /*33d0*/  FFMA.FTZ R161, R102, R87, R161 ;  /* 0x0000005766a17223 */ /* 0x000fe200000100a1 */
[----:B------:R-:W-:Y:S05]  /*33e0*/  @P1 BRA `(.L_x_3458) ;  /* 0x000001f000001947 */ /* 0x000fea0003800000 */
[----:B------:R-:W-:Y:S01]  /*33f0*/  FMUL.FTZ R70, R70, 1.4426950216293334961 ;  /* 0x3fb8aa3b46467820 */ /* 0x000fe20000410000 */
        /* <DEDUP_REMOVED lines=30> */
.L_x_3458:
[----:B------:R-:W-:Y:S05]  /*35e0*/  BSYNC B0 ;  /* 0x0000000000007941 */ /* 0x000fea0003800000 */
.L_x_3457:
        /* <DEDUP_REMOVED lines=10> */
[----:B------:R-:W-:Y:S01]  /*3690*/  HFMA2.MMA R6, -RZ, RZ, 1.3056640625, -1.8671875 ;  /* 0x3d39bf78ff067435 */ /* 0x000fe200000001ff */
        /* <DEDUP_REMOVED lines=29> */
.L_x_3460:
[----:B------:R-:W-:Y:S05]  /*3870*/  BSYNC B0 ;  /* 0x0000000000007941 */ /* 0x000fea0003800000 */
.L_x_3459:
        /* <DEDUP_REMOVED lines=33> */
.L_x_3462:
[----:B------:R-:W-:Y:S05]  /*3a90*/  BSYNC B0 ;  /* 0x0000000000007941 */ /* 0x000fea0003800000 */
.L_x_3461:
[----:B------:R-:W-:Y:S01]  /*3aa0*/  BSSY B0, `(.L_x_3463) ;  /* 0x0000021000007945 */ /* 0x000fe20003800000 */
[----:B------:R-:W-:Y:S05]  /*3ab0*/  @P4 BRA `(.L_x_3464) ;  /* 0x000001f000004947 */ /* 0x000fea0003800000 */
[----:B------:R-:W-:Y:S01]  /*3ac0*/  FMUL.FTZ R55, R55, 1.4426950216293334961 ;  /* 0x3fb8aa3b37377820 */ /* 0x000fe20000410000 */
[----:B------:R-:W-:Y:S01]  /*3ad0*/  MOV R7, 0x3e800000 ;  /* 0x3e80000000077802 */ /* 0x000fe20000000f00 */
        /* <DEDUP_REMOVED lines=29> */
.L_x_3464:
[----:B------:R-:W-:Y:S05]  /*3cb0*/  BSYNC B0 ;  /* 0x0000000000007941 */ /* 0x000fea0003800000 */
.L_x_3463:
        /* <DEDUP_REMOVED lines=33> */
.L_x_3466:
[----:B------:R-:W-:Y:S05]  /*3ed0*/  BSYNC B0 ;  /* 0x0000000000007941 */ /* 0x000fea0003800000 */
.L_x_3465:
        /* <DEDUP_REMOVED lines=33> */
.L_x_3468:
[----:B------:R-:W-:Y:S05]  /*40f0*/  BSYNC B0 ;  /* 0x0000000000007941 */ /* 0x000fea0003800000 */
.L_x_3467:
[----:B------:R-:W-:Y:S01]  /*4100*/  BSSY B0, `(.L_x_3469) ;  /* 0x0000021000007945 */ /* 0x000fe20003800000 */
[----:B------:R-:W-:Y:S05]  /*4110*/  @P1 BRA `(.L_x_3470) ;  /* 0x000001f000001947 */ /* 0x000fea0003800000 */
[----:B------:R-:W-:Y:S01]  /*4120*/  FMUL.FTZ R44, R44, 1.4426950216293334961 ;  /* 0x3fb8aa3b2c2c7820 */ /* 0x000fe20000410000 */
[----:B------:R-:W-:Y:S01]  /*4130*/  HFMA2.MMA R6, -RZ, RZ, 1.3056640625, -1.8671875 ;  /* 0x3d39bf78ff067435 */ /* 0x000fe200000001ff */
        /* <DEDUP_REMOVED lines=29> */
.L_x_3470:
[----:B------:R-:W-:Y:S05]  /*4310*/  BSYNC B0 ;  /* 0x0000000000007941 */ /* 0x000fea0003800000 */
.L_x_3469:
        /* <DEDUP_REMOVED lines=23> */
[C---:B------:R-:W-:Y:S01]  /*4490*/  LEA.HI R0, R25.reuse, R25, RZ, 0x1 ;  /* 0x0000001919007211 */ /* 0x040fe200078f08ff */
[----:B------:R-:W-:Y:S01]  /*44a0*/  HFMA2.MMA R46, -RZ, RZ, 0, 0 ;  /* 0x00000000ff2e7435 */ /* 0x000fe200000001ff */
[----:B------:R-:W-:Y:S01]  /*44b0*/  CS2R R62, SRZ ;  /* 0x00000000003e7805 */ /* 0x000fe2000001ff00 */
[----:B------:R-:W-:Y:S01]  /*44c0*/  HFMA2.MMA R43, -RZ, RZ, 0, 0 ;  /* 0x00000000ff2b7435 */ /* 0x000fe200000001ff */
[----:B------:R-:W-:Y:S01]  /*44d0*/  LOP3.LUT R0, R0, 0xfffffe, RZ, 0xc0, !PT ;  /* 0x00fffffe00007812 */ /* 0x000fe200078ec0ff */
[----:B------:R-:W-:Y:S01]  /*44e0*/  CS2R R58, SRZ ;  /* 0x00000000003a7805 */ /* 0x000fe2000001ff00 */
[----:B------:R-:W-:Y:S01]  /*44f0*/  MOV R23, RZ ;  /* 0x000000ff00177202 */ /* 0x000fe20000000f00 */
[----:B------:R-:W-:Y:S01]  /*4500*/  CS2R R56, SRZ ;  /* 0x0000000000387805 */ /* 0x000fe2000001ff00 */
[----:B------:R-:W-:Y:S01]  /*4510*/  MOV R54, RZ ;  /* 0x000000ff00367202 */ /* 0x000fe20000000f00 */
[----:B------:R-:W-:Y:S01]  /*4520*/  IMAD.IADD R25, R25, 0x1, -R0 ;  /* 0x0000000119197824 */ /* 0x000fe200078e0a00 */
[----:B------:R-:W-:Y:S01]  /*4530*/  CS2R R50, SRZ ;  /* 0x0000000000327805 */ /* 0x000fe2000001ff00 */
[----:B------:R-:W-:Y:S01]  /*4540*/  IMAD.MOV.U32 R53, RZ, RZ, RZ ;  /* 0x000000ffff357224 */ /* 0x000fe200078e00ff */
[----:B------:R-:W-:Y:S01]  /*4550*/  CS2R R48, SRZ ;  /* 0x0000000000307805 */ /* 0x000fe2000001ff00 */
[----:B------:R-:W-:-:S02]  /*4560*/  MOV R45, RZ ;  /* 0x000000ff002d7202 */ /* 0x000fc40000000f00 */
.L_x_3519:
[----:B------:R-:W-:Y:S01]  /*4570*/  SHF.R.S32.HI R22, RZ, 0x1f, R26 ;  /* 0x0000001fff167819 */ /* 0x000fe2000001141a */
[----:B------:R-:W-:Y:S01]  /*4580*/  IMAD.MOV.U32 R0, RZ, RZ, RZ ;  /* 0x000000ffff007224 */ /* 0x000fe200078e00ff */
        /* <DEDUP_REMOVED lines=16> */
[----:B------:R-:W-:-:S02]  /*4690*/  LEA R6, P0, R2, R151, 0x2 ;  /* 0x0000009702067211 */ /* 0x000fc400078010ff */
[----:B------:R-:W-:Y:S02]  /*46a0*/  LOP3.LUT R172, R118, 0x80, RZ, 0xfc, !PT ;  /* 0x0000008076ac7812 */ /* 0x000fe400078efcff */
        /* <DEDUP_REMOVED lines=49> */
[C---:B------:R-:W-:Y:S02]  /*49c0*/  IMAD R5, R22.reuse, c[0x0][0x188], RZ ;  /* 0x0000620016057a24 */ /* 0x040fe400078e02ff */
[----:B------:R-:W-:Y:S02]  /*49d0*/  IMAD R67, R22, c[0x0][0x1c0], RZ ;  /* 0x0000700016437a24 */ /* 0x000fe400078e02ff */
[C---:B------:R-:W-:Y:S02]  /*49e0*/  IMAD R21, R26.reuse, c[0x0][0x18c], R5 ;  /* 0x000063001a157a24 */ /* 0x040fe400078e0205 */
[----:B------:R-:W-:-:S04]  /*49f0*/  IMAD.WIDE.U32 R2, R26, c[0x0][0x188], R2 ;  /* 0x000062001a027a25 */ /* 0x000fc800078e0002 */
[----:B------:R-:W-:Y:S01]  /*4a00*/  IMAD.WIDE.U32 R4, R26, c[0x0][0x1c0], R118 ;  /* 0x000070001a047a25 */ /* 0x000fe200078e0076 */
[----:B------:R-:W-:Y:S02]  /*4a10*/  IADD3 R3, R3, R21, RZ ;  /* 0x0000001503037210 */ /* 0x000fe40007ffe0ff */
[----:B0-----:R-:W-:Y:S01]  /*4a20*/  LEA R6, P1, R2, c[0x0][0x220], 0x2 ;  /* 0x0000880002067a11 */ /* 0x001fe200078210ff */
[----:B------:R-:W-:-:S03]  /*4a30*/  IMAD R67, R26, c[0x0][0x1c4], R67 ;  /* 0x000071001a437a24 */ /* 0x000fc600078e0243 */
[----:B------:R-:W-:Y:S02]  /*4a40*/  LEA.HI.X R7, R2, c[0x0][0x224], R3, 0x2, P1 ;  /* 0x0000890002077a11 */ /* 0x000fe400008f1403 */
[----:B------:R-:W-:Y:S02]  /*4a50*/  IADD3 R3, R5, R67, RZ ;  /* 0x0000004305037210 */ /* 0x000fe40007ffe0ff */
[----:B------:R-:W-:Y:S01]  /*4a60*/  LEA R2, P3, R4, R149, 0x2 ;  /* 0x0000009504027211 */ /* 0x000fe200078610ff */
[----:B------:R0:W4:Y:S01]  /*4a70*/  LDG.E R21, [R6.64] ;  /* 0x0000000406157981 */ /* 0x000122000c1e1900 */
[-C--:B------:R-:W-:Y:S02]  /*4a80*/  ISETP.GE.AND P4, PT, R130, R171.reuse, PT ;  /* 0x000000ab8200720c */ /* 0x080fe40003f86270 */
[----:B------:R-:W-:Y:S02]  /*4a90*/  LEA.HI.X R3, R4, R148, R3, 0x2, P3 ;  /* 0x0000009404037211 */ /* 0x000fe400018f1403 */
[----:B------:R-:W-:-:S02]  /*4aa0*/  ISETP.GE.AND P3, PT, R118, R171, PT ;  /* 0x000000ab7600720c */ /* 0x000fc40003f66270 */
[-C--:B------:R-:W-:Y:S02]  /*4ab0*/  ISETP.GE.AND P5, PT, R66, R171.reuse, PT ;  /* 0x000000ab4200720c */ /* 0x080fe40003fa6270 */
[----:B------:R-:W-:Y:S01]  /*4ac0*/  CS2R R66, SRZ ;  /* 0x0000000000427805 */ /* 0x000fe2000001ff00 */
[-C--:B------:R-:W-:Y:S02]  /*4ad0*/  ISETP.GE.AND P6, PT, R172, R171.reuse, PT ;  /* 0x000000abac00720c */ /* 0x080fe40003fc6270 */
[-C--:B------:R-:W-:Y:S02]  /*4ae0*/  ISETP.GE.AND P0, PT, R134, R171.reuse, PT ;  /* 0x000000ab8600720c */ /* 0x080fe40003f06270 */
[-C--:B------:R-:W-:Y:S02]  /*4af0*/  ISETP.GE.AND P2, PT, R176, R171.reuse, PT ;  /* 0x000000abb000720c */ /* 0x080fe40003f46270 */
[----:B------:R-:W-:Y:S02]  /*4b00*/  ISETP.GE.AND P1, PT, R174, R171, PT ;  /* 0x000000abae00720c */ /* 0x000fe40003f26270 */
[----:B------:R-:W-:Y:S01]  /*4b10*/  MOV R4, RZ ;  /* 0x000000ff00047202 */ /* 0x000fe20000000f00 */
[----:B------:R-:W-:Y:S01]  /*4b20*/  CS2R R130, SRZ ;  /* 0x0000000000827805 */ /* 0x000fe2000001ff00 */
[----:B------:R-:W-:Y:S01]  /*4b30*/  CS2R R134, SRZ ;  /* 0x0000000000867805 */ /* 0x000fe2000001ff00 */
[----:B------:R-:W-:Y:S01]  /*4b40*/  CS2R R172, SRZ ;  /* 0x0000000000ac7805 */ /* 0x000fe2000001ff00 */
[----:B------:R-:W-:Y:S01]  /*4b50*/  MOV R174, RZ ;  /* 0x000000ff00ae7202 */ /* 0x000fe20000000f00 */
[----:B------:R-:W-:Y:S01]  /*4b60*/  IMAD.MOV.U32 R176, RZ, RZ, RZ ;  /* 0x000000ffffb07224 */ /* 0x000fe200078e00ff */
[----:B--2---:R1:W-:Y:S04]  /*4b70*/  STS [R143], R0 ;  /* 0x000000008f007388 */ /* 0x0043e80000000800 */
[----:B---3--:R-:W-:Y:S04]  /*4b80*/  STS [R141+0x80], R8 ;  /* 0x000080088d007388 */ /* 0x008fe80000000800 */
[----:B----4-:R-:W-:Y:S04]  /*4b90*/  STS [R140+0x100], R9 ;  /* 0x000100098c007388 */ /* 0x010fe80000000800 */
[----:B------:R-:W-:Y:S04]  /*4ba0*/  STS [R139+0x180], R10 ;  /* 0x0001800a8b007388 */ /* 0x000fe80000000800 */
[----:B------:R-:W-:Y:S04]  /*4bb0*/  STS [R138+0x200], R11 ;  /* 0x0002000b8a007388 */ /* 0x000fe80000000800 */
[----:B------:R-:W-:Y:S04]  /*4bc0*/  STS [R137+0x280], R12 ;  /* 0x0002800c89007388 */ /* 0x000fe80000000800 */
[----:B------:R-:W-:Y:S04]  /*4bd0*/  STS [R136+0x300], R13 ;  /* 0x0003000d88007388 */ /* 0x000fe80000000800 */
[----:B------:R-:W-:Y:S01]  /*4be0*/  STS [R133+0x380], R14 ;  /* 0x0003800e85007388 */ /* 0x000fe20000000800 */
[----:B-1----:R-:W-:-:S03]  /*4bf0*/  IMAD.MOV.U32 R0, RZ, RZ, RZ ;  /* 0x000000ffff007224 */ /* 0x002fc600078e00ff */
[----:B------:R-:W-:Y:S04]  /*4c00*/  STS [R132+0x400], R15 ;  /* 0x0004000f84007388 */ /* 0x000fe80000000800 */
[----:B------:R-:W-:Y:S04]  /*4c10*/  STS [R129+0x480], R16 ;  /* 0x0004801081007388 */ /* 0x000fe80000000800 */
[----:B------:R-:W-:Y:S04]  /*4c20*/  STS [R128+0x500], R17 ;  /* 0x0005001180007388 */ /* 0x000fe80000000800 */
[----:B------:R-:W-:Y:S04]  /*4c30*/  STS [R117+0x580], R18 ;  /* 0x0005801275007388 */ /* 0x000fe80000000800 */
[----:B------:R-:W-:Y:S04]  /*4c40*/  STS [R116+0x600], R19 ;  /* 0x0006001374007388 */ /* 0x000fe80000000800 */
[----:B------:R-:W-:Y:S04]  /*4c50*/  STS [R115+0x680], R20 ;  /* 0x0006801473007388 */ /* 0x000fe80000000800 */
[----:B------:R-:W-:Y:S04]  /*4c60*/  STS [R114+0x700], R65 ;  /* 0x0007004172007388 */ /* 0x000fe80000000800 */
[----:B------:R1:W-:Y:S01]  /*4c70*/  STS [R113+0x780], R64 ;  /* 0x0007804071007388 */ /* 0x0003e20000000800 */
[----:B------:R-:W-:-:S06]  /*4c80*/  NOP ;  /* 0x0000000000007918 */ /* 0x000fcc0000000000 */
[----:B------:R2:W3:Y:S01]  /*4c90*/  @!P3 LDG.E R0, [R2.64] ;  /* 0x000000040200b981 */ /* 0x0004e2000c1e1900 */
[----:B------:R-:W-:-:S03]  /*4ca0*/  ISETP.GE.AND P3, PT, R178, R171, PT ;  /* 0x000000abb200720c */ /* 0x000fc60003f66270 */
[----:B------:R2:W4:Y:S01]  /*4cb0*/  @!P4 LDG.E R67, [R2.64+0x100] ;  /* 0x000100040243c981 */ /* 0x000522000c1e1900 */
[-C--:B------:R-:W-:Y:S01]  /*4cc0*/  ISETP.GE.AND P4, PT, R180, R171.reuse, PT ;  /* 0x000000abb400720c */ /* 0x080fe20003f86270 */
[----:B-1----:R-:W-:Y:S01]  /*4cd0*/  CS2R R64, SRZ ;  /* 0x0000000000407805 */ /* 0x002fe2000001ff00 */
[----:B------:R-:W-:Y:S01]  /*4ce0*/  MOV R115, RZ ;  /* 0x000000ff00737202 */ /* 0x000fe20000000f00 */
        /* <DEDUP_REMOVED lines=22> */
[----:B------:R-:W-:-:S03]  /*4e50*/  IADD3 R5, R142, R159, RZ ;  /* 0x0000009f8e057210 */ /* 0x000fc60007ffe0ff */
[----:B------:R-:W-:Y:S01]  /*4e60*/  LDS R19, [R112] ;  /* 0x0000000070137984 */ /* 0x000fe20000000800 */
[C---:B------:R-:W-:Y:S02]  /*4e70*/  LEA.HI.SX32 R143, R5.reuse, R5, 0x1b ;  /* 0x00000005058f7211 */ /* 0x040fe400078fdaff */
[C---:B0-----:R-:W-:Y:S01]  /*4e80*/  IADD3 R6, R5.reuse, 0x1e0, RZ ;  /* 0x000001e005067810 */ /* 0x041fe20007ffe0ff */
[----:B------:R-:W-:Y:S01]  /*4e90*/  LDS R17, [R112+0x8] ;  /* 0x0000080070117984 */ /* 0x000fe20000000800 */
[C---:B------:R-:W-:Y:S02]  /*4ea0*/  IADD3 R8, R5.reuse, 0x1c0, RZ ;  /* 0x000001c005087810 */ /* 0x040fe40007ffe0ff */
[C---:B------:R-:W-:Y:S01]  /*4eb0*/  IADD3 R10, R5.reuse, 0x1a0, RZ ;  /* 0x000001a0050a7810 */ /* 0x040fe20007ffe0ff */
[----:B------:R-:W-:Y:S01]  /*4ec0*/  LDS R15, [R112+0x10] ;  /* 0x00001000700f7984 */ /* 0x000fe20000000800 */
        /* <DEDUP_REMOVED lines=13> */
[C---:B------:R-:W-:Y:S02]  /*4fa0*/  IADD3 R180, R5.reuse, 0x60, RZ ;  /* 0x0000006005b47810 */ /* 0x040fe40007ffe0ff */
[C---:B------:R-:W-:Y:S02]  /*4fb0*/  IADD3 R182, R5.reuse, 0x40, RZ ;  /* 0x0000004005b67810 */ /* 0x040fe40007ffe0ff */
[----:B------:R-:W-:Y:S02]  /*4fc0*/  IADD3 R184, R5, 0x20, RZ ;  /* 0x0000002005b87810 */ /* 0x000fe40007ffe0ff */
[----:B------:R-:W-:Y:S02]  /*4fd0*/  SHF.L.U32 R143, R143, 0x2, RZ ;  /* 0x000000028f8f7819 */ /* 0x000fe400000006ff */
[-C--:B------:R-:W-:Y:S02]  /*4fe0*/  LEA.HI.SX32 R133, R136, R5.reuse, 0x1b ;  /* 0x0000000588857211 */ /* 0x080fe400078fdaff */
[----:B------:R-:W-:-:S02]  /*4ff0*/  LEA.HI.SX32 R113, R6, R5, 0x1b ;  /* 0x0000000506717211 */ /* 0x000fc400078fdaff */
[-C--:B------:R-:W-:Y:S01]  /*5000*/  LEA.HI.SX32 R114, R8, R5.reuse, 0x1b ;  /* 0x0000000508727211 */ /* 0x080fe200078fdaff */
[----:B------:R-:W-:Y:S01]  /*5010*/  LDS R6, [R112+0x34] ;  /* 0x0000340070067984 */ /* 0x000fe20000000800 */
[-C--:B--2---:R-:W-:Y:S02]  /*5020*/  LEA.HI.SX32 R2, R10, R5.reuse, 0x1b ;  /* 0x000000050a027211 */ /* 0x084fe400078fdaff */
[-C--:B------:R-:W-:Y:S01]  /*5030*/  LEA.HI.SX32 R116, R12, R5.reuse, 0x1b ;  /* 0x000000050c747211 */ /* 0x080fe200078fdaff */
[----:B------:R-:W-:Y:S01]  /*5040*/  LDS R10, [R112+0x24] ;  /* 0x00002400700a7984 */ /* 0x000fe20000000800 */
[-C--:B------:R-:W-:Y:S02]  /*5050*/  LEA.HI.SX32 R117, R14, R5.reuse, 0x1b ;  /* 0x000000050e757211 */ /* 0x080fe400078fdaff */
[-C--:B------:R-:W-:Y:S01]  /*5060*/  LEA.HI.SX32 R128, R16, R5.reuse, 0x1b ;  /* 0x0000000510807211 */ /* 0x080fe200078fdaff */
[----:B------:R-:W-:Y:S01]  /*5070*/  LDS R14, [R112+0x14] ;  /* 0x00001400700e7984 */ /* 0x000fe20000000800 */
[----:B------:R-:W-:-:S02]  /*5080*/  LEA.HI.SX32 R129, R18, R5, 0x1b ;  /* 0x0000000512817211 */ /* 0x000fc400078fdaff */
[-C--:B------:R-:W-:Y:S01]  /*5090*/  LEA.HI.SX32 R132, R20, R5.reuse, 0x1b ;  /* 0x0000000514847211 */ /* 0x080fe200078fdaff */
[----:B------:R-:W-:Y:S01]  /*50a0*/  LDS R18, [R112+0x4] ;  /* 0x0000040070127984 */ /* 0x000fe20000000800 */
[-C--:B------:R-:W-:Y:S02]  /*50b0*/  LEA.HI.SX32 R136, R138, R5.reuse, 0x1b ;  /* 0x000000058a887211 */ /* 0x080fe400078fdaff */
[-C--:B------:R-:W-:Y:S01]  /*50c0*/  LEA.HI.SX32 R137, R140, R5.reuse, 0x1b ;  /* 0x000000058c897211 */ /* 0x080fe200078fdaff */
[----:B------:R-:W-:Y:S01]  /*50d0*/  LDS R20, [R112+0x3c] ;  /* 0x00003c0070147984 */ /* 0x000fe20000000800 */
[-C--:B------:R-:W-:Y:S02]  /*50e0*/  LEA.HI.SX32 R178, R178, R5.reuse, 0x1b ;  /* 0x00000005b2b27211 */ /* 0x080fe400078fdaff */
[-C--:B------:R-:W-:Y:S01]  /*50f0*/  LEA.HI.SX32 R184, R184, R5.reuse, 0x1b ;  /* 0x00000005b8b87211 */ /* 0x080fe200078fdaff */
[----:B------:R-:W0:Y:S01]  /*5100*/  LDS R16, [R112+0xc] ;  /* 0x00000c0070107984 */ /* 0x000e220000000800 */
[----:B------:R-:W-:-:S02]  /*5110*/  LEA.HI.SX32 R180, R180, R5, 0x1b ;  /* 0x00000005b4b47211 */ /* 0x000fc400078fdaff */
[----:B------:R-:W-:Y:S01]  /*5120*/  LEA.HI.SX32 R182, R182, R5, 0x1b ;  /* 0x00000005b6b67211 */ /* 0x000fe200078fdaff */
[----:B------:R-:W1:Y:S04]  /*5130*/  LDS R12, [R112+0x1c] ;  /* 0x00001c00700c7984 */ /* 0x000e680000000800 */
[----:B------:R-:W2:Y:S04]  /*5140*/  LDS R8, [R112+0x2c] ;  /* 0x00002c0070087984 */ /* 0x000ea80000000800 */
[----:B------:R-:W0:Y:S01]  /*5150*/  LDS R5, [R112+0x38] ;  /* 0x0000380070057984 */ /* 0x000e220000000800 */
[----:B------:R-:W-:-:S02]  /*5160*/  SHF.L.U32 R141, R184, 0x2, RZ ;  /* 0x00000002b88d7819 */ /* 0x000fc400000006ff */
[----:B------:R-:W-:Y:S01]  /*5170*/  ISETP.NE.AND P1, PT, R158, RZ, PT ;  /* 0x000000ff9e00720c */ /* 0x000fe20003f25270 */
[----:B------:R-:W-:Y:S01]  /*5180*/  IMAD.SHL.U32 R139, R180, 0x4, RZ ;  /* 0x00000004b48b7824 */ /* 0x000fe200078e00ff */
[----:B------:R-:W-:Y:S02]  /*5190*/  SHF.L.U32 R140, R182, 0x2, RZ ;  /* 0x00000002b68c7819 */ /* 0x000fe400000006ff */
[----:B------:R-:W-:Y:S02]  /*51a0*/  SHF.L.U32 R138, R178, 0x2, RZ ;  /* 0x00000002b28a7819 */ /* 0x000fe400000006ff */
[----:B------:R-:W-:Y:S02]  /*51b0*/  SHF.L.U32 R137, R137, 0x2, RZ ;  /* 0x0000000289897819 */ /* 0x000fe400000006ff */
[----:B------:R-:W-:Y:S01]  /*51c0*/  SHF.L.U32 R136, R136, 0x2, RZ ;  /* 0x0000000288887819 */ /* 0x000fe200000006ff */
[----:B------:R-:W-:Y:S01]  /*51d0*/  IMAD.SHL.U32 R132, R132, 0x4, RZ ;  /* 0x0000000484847824 */ /* 0x000fe200078e00ff */
[----:B------:R-:W-:-:S02]  /*51e0*/  SHF.L.U32 R133, R133, 0x2, RZ ;  /* 0x0000000285857819 */ /* 0x000fc400000006ff */
[----:B------:R-:W-:Y:S02]  /*51f0*/  SHF.L.U32 R129, R129, 0x2, RZ ;  /* 0x0000000281817819 */ /* 0x000fe400000006ff */
[----:B------:R-:W-:Y:S02]  /*5200*/  SHF.L.U32 R128, R128, 0x2, RZ ;  /* 0x0000000280807819 */ /* 0x000fe400000006ff */
[----:B------:R-:W-:Y:S02]  /*5210*/  SHF.L.U32 R117, R117, 0x2, RZ ;  /* 0x0000000275757819 */ /* 0x000fe400000006ff */
[----:B------:R-:W-:Y:S02]  /*5220*/  SHF.L.U32 R116, R116, 0x2, RZ ;  /* 0x0000000274747819 */ /* 0x000fe400000006ff */
[----:B------:R-:W-:Y:S02]  /*5230*/  SHF.L.U32 R114, R114, 0x2, RZ ;  /* 0x0000000272727819 */ /* 0x000fe400000006ff */
[----:B------:R-:W-:-:S02]  /*5240*/  SHF.L.U32 R113, R113, 0x2, RZ ;  /* 0x0000000271717819 */ /* 0x000fc400000006ff */
[----:B------:R-:W-:-:S04]  /*5250*/  LOP3.LUT P0, RZ, R158, 0x1f, RZ, 0xc0, !PT ;  /* 0x0000001f9eff7812 */ /* 0x000fc8000780c0ff */
[----:B------:R-:W-:Y:S01]  /*5260*/  ISETP.LT.OR P0, PT, R144, 0x2, P0 ;  /* 0x000000029000780c */ /* 0x000fe20000701670 */
[----:B------:R-:W-:-:S12]  /*5270*/  FMUL.FTZ R177, R111, R78 ;  /* 0x0000004e6fb17220 */ /* 0x000fd80000410000 */
[----:B------:R-:W-:-:S05]  /*5280*/  @!P0 IADD3 R3, R144, -0x2, RZ ;  /* 0xfffffffe90038810 */ /* 0x000fca0007ffe0ff */
[----:B------:R-:W-:Y:S02]  /*5290*/  @!P0 IMAD R3, R3, c[0x0][0x16c], R26 ;  /* 0x00005b0003038a24 */ /* 0x000fe400078e021a */
[----:B------:R-:W-:-:S04]  /*52a0*/  FMUL.FTZ R227, R109, R76 ;  /* 0x0000004c6de37220 */ /* 0x000fc80000410000 */
[----:B0-----:R-:W-:Y:S02]  /*52b0*/  FMUL.FTZ R227, R16, R227 ;  /* 0x000000e310e37220 */ /* 0x001fe40000410000 */
[----:B------:R-:W-:Y:S02]  /*52c0*/  FMUL.FTZ R224, R104, R73 ;  /* 0x0000004968e07220 */ /* 0x000fe40000410000 */
[----:B------:R-:W-:Y:S02]  /*52d0*/  FMUL.FTZ R175, R105, R72 ;  /* 0x0000004869af7220 */ /* 0x000fe40000410000 */
[----:B------:R-:W-:Y:S01]  /*52e0*/  FMUL.FTZ R224, R13, R224 ;  /* 0x000000e00de07220 */ /* 0x000fe20000410000 */
[----:B---3--:R0:W-:Y:S02]  /*52f0*/  STS [R143+0x1080], R0 ;  /* 0x001080008f007388 */ /* 0x0081e40000000800 */
[----:B0-----:R-:W-:-:S04]  /*5300*/  FMUL.FTZ R0, R21, 1.4426950216293334961 ;  /* 0x3fb8aa3b15007820 */ /* 0x001fc80000410000 */
[----:B------:R-:W-:Y:S01]  /*5310*/  FMUL.FTZ R201, R0, R79 ;  /* 0x0000004f00c97220 */ /* 0x000fe20000410000 */
[----:B----4-:R0:W-:Y:S04]  /*5320*/  STS [R141+0x1100], R4 ;  /* 0x001100048d007388 */ /* 0x0101e80000000800 */
[----:B------:R-:W-:Y:S01]  /*5330*/  STS [R140+0x1180], R67 ;  /* 0x001180438c007388 */ /* 0x000fe20000000800 */
[----:B------:R-:W3:Y:S03]  /*5340*/  MUFU.EX2 R201, R201 ;  /* 0x000000c900c97308 */ /* 0x000ee60000000800 */
[----:B------:R-:W-:Y:S01]  /*5350*/  STS [R139+0x1200], R64 ;  /* 0x001200408b007388 */ /* 0x000fe20000000800 */
[----:B0-----:R-:W-:-:S03]  /*5360*/  LEA R4, R159, R142, 0x4 ;  /* 0x0000008e9f047211 */ /* 0x001fc600078e20ff */
[----:B------:R0:W-:Y:S04]  /*5370*/  STS [R138+0x1280], R115 ;  /* 0x001280738a007388 */ /* 0x0001e80000000800 */
[----:B------:R-:W-:Y:S01]  /*5380*/  STS [R137+0x1300], R66 ;  /* 0x0013004289007388 */ /* 0x000fe20000000800 */
[----:B------:R-:W-:-:S03]  /*5390*/  LEA.HI.SX32 R112, R4, R4, 0x1b ;  /* 0x0000000404707211 */ /* 0x000fc600078fdaff */
[----:B------:R-:W-:Y:S01]  /*53a0*/  STS [R136+0x1380], R65 ;  /* 0x0013804188007388 */ /* 0x000fe20000000800 */
[----:B0-----:R-:W-:Y:S01]  /*53b0*/  IMAD.SHL.U32 R115, R2, 0x4, RZ ;  /* 0x0000000402737824 */ /* 0x001fe200078e00ff */
[----:B------:R-:W-:Y:S02]  /*53c0*/  LEA R2, R25, R26, 0x8 ;  /* 0x0000001a19027211 */ /* 0x000fe400078e40ff */
[----:B------:R-:W-:Y:S01]  /*53d0*/  STS [R133+0x1400], R130 ;  /* 0x0014008285007388 */ /* 0x000fe20000000800 */
[----:B------:R-:W-:-:S03]  /*53e0*/  @P1 IADD3 R2, R158, 0x200, RZ ;  /* 0x000002009e021810 */ /* 0x000fc60007ffe0ff */
[----:B------:R0:W-:Y:S01]  /*53f0*/  STS [R132+0x1480], R131 ;  /* 0x0014808384007388 */ /* 0x0001e20000000800 */
[----:B------:R-:W-:-:S03]  /*5400*/  SHF.L.U32 R112, R112, 0x2, RZ ;  /* 0x0000000270707819 */ /* 0x000fc600000006ff */
[----:B------:R-:W-:Y:S01]  /*5410*/  STS [R129+0x1500], R134 ;  /* 0x0015008681007388 */ /* 0x000fe20000000800 */
[----:B------:R-:W-:-:S03]  /*5420*/  SHF.L.U32 R4, R2, 0x2, RZ ;  /* 0x0000000202047819 */ /* 0x000fc600000006ff */
[----:B------:R-:W-:Y:S04]  /*5430*/  STS [R128+0x1580], R135 ;  /* 0x0015808780007388 */ /* 0x000fe80000000800 */
[----:B------:R-:W-:Y:S04]  /*5440*/  STS [R117+0x1600], R172 ;  /* 0x001600ac75007388 */ /* 0x000fe80000000800 */
[----:B------:R-:W-:Y:S04]  /*5450*/  STS [R116+0x1680], R171 ;  /* 0x001680ab74007388 */ /* 0x000fe80000000800 */
[----:B------:R-:W-:Y:S04]  /*5460*/  STS [R115+0x1700], R174 ;  /* 0x001700ae73007388 */ /* 0x000fe80000000800 */
[----:B------:R-:W-:Y:S04]  /*5470*/  STS [R114+0x1780], R173 ;  /* 0x001780ad72007388 */ /* 0x000fe80000000800 */
[----:B------:R-:W-:Y:S01]  /*5480*/  STS [R113+0x1800], R176 ;  /* 0x001800b071007388 */ /* 0x000fe20000000800 */
[----:B------:R-:W-:-:S06]  /*5490*/  NOP ;  /* 0x0000000000007918 */ /* 0x000fcc0000000000 */
        /* <DEDUP_REMOVED lines=16> */
[----:B---3--:R3:W-:Y:S01]  /*55a0*/  STS [R4+0x4640], R201 ;  /* 0x004640c904007388 */ /* 0x0087e20000000800 */
[----:B------:R-:W-:-:S02]  /*55b0*/  FMUL.FTZ R196, R0, R78 ;  /* 0x0000004e00c47220 */ /* 0x000fc40000410000 */
[C---:B------:R-:W-:Y:S02]  /*55c0*/  FMUL.FTZ R198, R0.reuse, R77 ;  /* 0x0000004d00c67220 */ /* 0x040fe40000410000 */
[C---:B------:R-:W-:Y:S02]  /*55d0*/  FMUL.FTZ R232, R0.reuse, R76 ;  /* 0x0000004c00e87220 */ /* 0x040fe40000410000 */
[----:B------:R-:W1:Y:S01]  /*55e0*/  MUFU.EX2 R196, R196 ;  /* 0x000000c400c47308 */ /* 0x000e620000000800 */
[----:B0-----:R-:W-:Y:S01]  /*55f0*/  IMAD.MOV.U32 R131, RZ, RZ, RZ ;  /* 0x000000ffff837224 */ /* 0x001fe200078e00ff */
[----:B------:R-:W-:Y:S01]  /*5600*/  MOV R130, 0x3f800000 ;  /* 0x3f80000000827802 */ /* 0x000fe20000000f00 */
[----:B------:R-:W-:Y:S01]  /*5610*/  @!P0 IMAD.WIDE R2, R3, 0x8, R124 ;  /* 0x0000000803028825 */ /* 0x000fe200078e027c */
[----:B------:R-:W-:Y:S03]  /*5620*/  BAR.SYNC.DEFER_BLOCKING 0x0 ;  /* 0x0000000000007b1d */ /* 0x000fe60000010000 */
[----:B------:R-:W-:-:S03]  /*5630*/  FMUL.FTZ R194, R0, R75 ;  /* 0x0000004b00c27220 */ /* 0x000fc60000410000 */
[----:B------:R-:W0:Y:S01]  /*5640*/  MUFU.EX2 R198, R198 ;  /* 0x000000c600c67308 */ /* 0x000e220000000800 */
[----:B---3--:R-:W-:Y:S02]  /*5650*/  FMUL.FTZ R4, R110, R79 ;  /* 0x0000004f6e047220 */ /* 0x008fe40000410000 */
[----:B------:R-:W-:-:S05]  /*5660*/  FMUL.FTZ R199, R0, R74 ;  /* 0x0000004a00c77220 */ /* 0x000fca0000410000 */
[----:B------:R-:W3:Y:S01]  /*5670*/  MUFU.EX2 R232, R232 ;  /* 0x000000e800e87308 */ /* 0x000ee20000000800 */
[----:B------:R-:W-:Y:S02]  /*5680*/  FMUL.FTZ R231, R19, R4 ;  /* 0x0000000413e77220 */ /* 0x000fe40000410000 */
[----:B------:R-:W-:-:S05]  /*5690*/  FMUL.FTZ R237, R0, R73 ;  /* 0x0000004900ed7220 */ /* 0x000fca0000410000 */
[----:B------:R-:W0:Y:S01]  /*56a0*/  MUFU.EX2 R194, R194 ;  /* 0x000000c200c27308 */ /* 0x000e220000000800 */
[----:B------:R1:W5:Y:S01]  /*56b0*/  @!P0 LDG.E.64 R130, [R2.64] ;  /* 0x0000000402828981 */ /* 0x000362000c1e1b00 */
[----:B------:R-:W-:Y:S02]  /*56c0*/  FMUL.FTZ R193, R0, R72 ;  /* 0x0000004800c17220 */ /* 0x000fe40000410000 */
[----:B-1----:R-:W-:Y:S02]  /*56d0*/  FMUL.FTZ R2, R108, R77 ;  /* 0x0000004d6c027220 */ /* 0x002fe40000410000 */
[----:B------:R-:W-:Y:S02]  /*56e0*/  FMUL.FTZ R3, R18, R177 ;  /* 0x000000b112037220 */ /* 0x000fe40000410000 */
[----:B------:R-:W1:Y:S01]  /*56f0*/  MUFU.EX2 R199, R199 ;  /* 0x000000c700c77308 */ /* 0x000e620000000800 */
[----:B------:R-:W-:Y:S02]  /*5700*/  FMUL.FTZ R229, R17, R2 ;  /* 0x0000000211e57220 */ /* 0x000fe40000410000 */
[----:B------:R-:W-:-:S02]  /*5710*/  FFMA.FTZ R2, R231, R196, R3 ;  /* 0x000000c4e7027223 */ /* 0x000fc40000010003 */
[----:B------:R-:W-:Y:S02]  /*5720*/  FMUL.FTZ R176, R106, R75 ;  /* 0x0000004b6ab07220 */ /* 0x000fe40000410000 */
[----:B0-----:R-:W-:Y:S01]  /*5730*/  FFMA.FTZ R2, R198, R2, R229 ;  /* 0x00000002c6027223 */ /* 0x001fe200000100e5 */
[----:B------:R-:W0:Y:S01]  /*5740*/  MUFU.EX2 R237, R237 ;  /* 0x000000ed00ed7308 */ /* 0x000e220000000800 */
[----:B------:R-:W-:Y:S02]  /*5750*/  FMUL.FTZ R4, R15, R176 ;  /* 0x000000b00f047220 */ /* 0x000fe40000410000 */
[----:B---3--:R-:W-:Y:S02]  /*5760*/  FFMA.FTZ R65, R232, R2, R227 ;  /* 0x00000002e8417223 */ /* 0x008fe400000100e3 */
[----:B------:R-:W-:-:S03]  /*5770*/  FMUL.FTZ R3, R107, R74 ;  /* 0x0000004a6b037220 */ /* 0x000fc60000410000 */
[----:B------:R-:W3:Y:S01]  /*5780*/  MUFU.EX2 R193, R193 ;  /* 0x000000c100c17308 */ /* 0x000ee20000000800 */
[----:B------:R-:W-:Y:S02]  /*5790*/  FMUL.FTZ R202, R0, R71 ;  /* 0x0000004700ca7220 */ /* 0x000fe40000410000 */
[----:B------:R-:W-:Y:S02]  /*57a0*/  FFMA.FTZ R65, R194, R65, R4 ;  /* 0x00000041c2417223 */ /* 0x000fe40000010004 */
[----:B------:R-:W-:Y:S02]  /*57b0*/  FMUL.FTZ R192, R14, R3 ;  /* 0x000000030ec07220 */ /* 0x000fe40000410000 */
[----:B------:R-:W-:Y:S02]  /*57c0*/  FMUL.FTZ R3, R201, R196 ;  /* 0x000000c4c9037220 */ /* 0x000fe40000410000 */
[----:B------:R-:W-:Y:S01]  /*57d0*/  FMUL.FTZ R242, R0, R70 ;  /* 0x0000004600f27220 */ /* 0x000fe20000410000 */
[----:B------:R-:W2:Y:S01]  /*57e0*/  MUFU.EX2 R202, R202 ;  /* 0x000000ca00ca7308 */ /* 0x000ea20000000800 */
[----:B-1----:R-:W-:-:S02]  /*57f0*/  FFMA.FTZ R65, R199, R65, R192 ;  /* 0x00000041c7417223 */ /* 0x002fc400000100c0 */
[----:B------:R-:W-:Y:S02]  /*5800*/  FMUL.FTZ R3, R198, R3 ;  /* 0x00000003c6037220 */ /* 0x000fe40000410000 */
[----:B------:R-:W-:Y:S02]  /*5810*/  FMUL.FTZ R172, R0, R69 ;  /* 0x0000004500ac7220 */ /* 0x000fe40000410000 */
[----:B------:R-:W-:Y:S01]  /*5820*/  FMUL.FTZ R64, R12, R175 ;  /* 0x000000af0c407220 */ /* 0x000fe20000410000 */
[----:B------:R-:W1:Y:S01]  /*5830*/  MUFU.EX2 R242, R242 ;  /* 0x000000f200f27308 */ /* 0x000e620000000800 */
[----:B0-----:R-:W-:Y:S01]  /*5840*/  FFMA.FTZ R2, R237, R65, R224 ;  /* 0x00000041ed027223 */ /* 0x001fe200000100e0 */
[----:B------:R-:W-:Y:S01]  /*5850*/  ISETP.NE.AND P0, PT, R158, 0x3f, PT ;  /* 0x0000003f9e00780c */ /* 0x000fe20003f05270 */
[----:B------:R-:W-:Y:S02]  /*5860*/  FMUL.FTZ R3, R232, R3 ;  /* 0x00000003e8037220 */ /* 0x000fe40000410000 */
[----:B---3--:R-:W-:-:S02]  /*5870*/  FFMA.FTZ R64, R193, R2, R64 ;  /* 0x00000002c1407223 */ /* 0x008fc40000010040 */
[----:B------:R-:W-:Y:S01]  /*5880*/  FMUL.FTZ R2, R102, R71 ;  /* 0x0000004766027220 */ /* 0x000fe20000410000 */
[----:B------:R-:W0:Y:S01]  /*5890*/  MUFU.EX2 R172, R172 ;  /* 0x000000ac00ac7308 */ /* 0x000e220000000800 */
[----:B------:R-:W-:Y:S02]  /*58a0*/  FMUL.FTZ R4, R194, R3 ;  /* 0x00000003c2047220 */ /* 0x000fe40000410000 */
[----:B------:R-:W-:Y:S02]  /*58b0*/  FMUL.FTZ R135, R103, R70 ;  /* 0x0000004667877220 */ /* 0x000fe40000410000 */
[----:B------:R-:W-:Y:S02]  /*58c0*/  FMUL.FTZ R171, R11, R2 ;  /* 0x000000020bab7220 */ /* 0x000fe40000410000 */
[----:B------:R-:W-:Y:S01]  /*58d0*/  FMUL.FTZ R4, R199, R4 ;  /* 0x00000004c7047220 */ /* 0x000fe20000410000 */
[----:B------:R3:W3:Y:S01]  /*58e0*/  @P0 LDS R185, [R158.X4+0x4e44] ;  /* 0x004e44009eb90984 */ /* 0x0006e20000004800 */
[----:B------:R-:W-:-:S02]  /*58f0*/  FMUL.FTZ R191, R0, R60 ;  /* 0x0000003c00bf7220 */ /* 0x000fc40000410000 */
[----:B------:R-:W-:Y:S02]  /*5900*/  FMUL.FTZ R174, R100, R69 ;  /* 0x0000004564ae7220 */ /* 0x000fe40000410000 */
[----:B------:R-:W-:Y:S02]  /*5910*/  FMUL.FTZ R135, R10, R135 ;  /* 0x000000870a877220 */ /* 0x000fe40000410000 */
[----:B--2---:R-:W-:Y:S02]  /*5920*/  FFMA.FTZ R64, R202, R64, R171 ;  /* 0x00000040ca407223 */ /* 0x004fe400000100ab */
[----:B------:R-:W-:Y:S02]  /*5930*/  FMUL.FTZ R4, R237, R4 ;  /* 0x00000004ed047220 */ /* 0x000fe40000410000 */
[----:B------:R-:W-:Y:S01]  /*5940*/  FMUL.FTZ R182, R0, R55 ;  /* 0x0000003700b67220 */ /* 0x000fe20000410000 */
[----:B------:R-:W2:Y:S01]  /*5950*/  MUFU.EX2 R191, R191 ;  /* 0x000000bf00bf7308 */ /* 0x000ea20000000800 */
[----:B------:R-:W-:-:S02]  /*5960*/  FMUL.FTZ R183, R9, R174 ;  /* 0x000000ae09b77220 */ /* 0x000fc40000410000 */
[----:B-1----:R-:W-:Y:S02]  /*5970*/  FFMA.FTZ R65, R242, R64, R135 ;  /* 0x00000040f2417223 */ /* 0x002fe40000010087 */
[----:B------:R-:W-:Y:S02]  /*5980*/  FMUL.FTZ R3, R193, R4 ;  /* 0x00000004c1037220 */ /* 0x000fe40000410000 */
[----:B------:R-:W-:Y:S01]  /*5990*/  FMUL.FTZ R134, R0, R52 ;  /* 0x0000003400867220 */ /* 0x000fe20000410000 */
[----:B------:R-:W1:Y:S01]  /*59a0*/  MUFU.EX2 R182, R182 ;  /* 0x000000b600b67308 */ /* 0x000e620000000800 */
[----:B0-----:R-:W-:Y:S02]  /*59b0*/  FFMA.FTZ R183, R172, R65, R183 ;  /* 0x00000041acb77223 */ /* 0x001fe400000100b7 */
        /* <DEDUP_REMOVED lines=8> */
[----:B------:R-:W0:Y:S01]  /*5a40*/  MUFU.EX2 R187, R187 ;  /* 0x000000bb00bb7308 */ /* 0x000e220000000800 */
[----:B------:R-:W-:-:S02]  /*5a50*/  FMUL.FTZ R184, R0, R44 ;  /* 0x0000002c00b87220 */ /* 0x000fc40000410000 */
[----:B------:R-:W-:Y:S02]  /*5a60*/  FMUL.FTZ R173, R99, R52 ;  /* 0x0000003463ad7220 */ /* 0x000fe40000410000 */
[----:B------:R-:W-:Y:S02]  /*5a70*/  FMUL.FTZ R3, R7, R2 ;  /* 0x0000000207037220 */ /* 0x000fe40000410000 */
[C---:B--2---:R-:W-:Y:S02]  /*5a80*/  FFMA.FTZ R183, R191.reuse, R183, R4 ;  /* 0x000000b7bfb77223 */ /* 0x044fe40000010004 */
[----:B------:R-:W-:Y:S01]  /*5a90*/  FMUL.FTZ R65, R191, R64 ;  /* 0x00000040bf417220 */ /* 0x000fe20000410000 */
[----:B------:R-:W2:Y:S01]  /*5aa0*/  MUFU.EX2 R184, R184 ;  /* 0x000000b800b87308 */ /* 0x000ea20000000800 */
[----:B------:R-:W-:Y:S02]  /*5ab0*/  FMUL.FTZ R0, R6, R173 ;  /* 0x000000ad06007220 */ /* 0x000fe40000410000 */
[----:B-1----:R-:W-:-:S02]  /*5ac0*/  FFMA.FTZ R183, R182, R183, R3 ;  /* 0x000000b7b6b77223 */ /* 0x002fc40000010003 */
[----:B------:R-:W-:Y:S02]  /*5ad0*/  FMUL.FTZ R65, R182, R65 ;  /* 0x00000041b6417220 */ /* 0x000fe40000410000 */
[----:B------:R-:W-:Y:S02]  /*5ae0*/  FMUL.FTZ R2, R96, R47 ;  /* 0x0000002f60027220 */ /* 0x000fe40000410000 */
[C---:B0-----:R-:W-:Y:S02]  /*5af0*/  FFMA.FTZ R183, R134.reuse, R183, R0 ;  /* 0x000000b786b77223 */ /* 0x041fe40000010000 */
[----:B------:R-:W-:Y:S02]  /*5b00*/  FMUL.FTZ R0, R134, R65 ;  /* 0x0000004186007220 */ /* 0x000fe40000410000 */
[----:B------:R-:W-:Y:S02]  /*5b10*/  FMUL.FTZ R65, R97, R44 ;  /* 0x0000002c61417220 */ /* 0x000fe40000410000 */
[----:B------:R-:W-:-:S02]  /*5b20*/  FMUL.FTZ R2, R5, R2 ;  /* 0x0000000205027220 */ /* 0x000fc40000410000 */
[C---:B------:R-:W-:Y:S02]  /*5b30*/  FMUL.FTZ R195, R187.reuse, R0 ;  /* 0x00000000bbc37220 */ /* 0x040fe40000410000 */
[----:B------:R-:W-:Y:S01]  /*5b40*/  FMUL.FTZ R0, R20, R65 ;  /* 0x0000004114007220 */ /* 0x000fe20000410000 */
[----:B------:R-:W-:Y:S01]  /*5b50*/  BSSY B0, `(.L_x_3472) ;  /* 0x000000d000007945 */ /* 0x000fe20003800000 */
[----:B------:R-:W-:Y:S02]  /*5b60*/  FFMA.FTZ R65, R187, R183, R2 ;  /* 0x000000b7bb417223 */ /* 0x000fe40000010002 */
[C---:B--2---:R-:W-:Y:S02]  /*5b70*/  FMUL.FTZ R64, R184.reuse, R195 ;  /* 0x000000c3b8407220 */ /* 0x044fe40000410000 */
[----:B------:R-:W-:Y:S01]  /*5b80*/  FFMA.FTZ R65, R184, R65, R0 ;  /* 0x00000041b8417223 */ /* 0x000fe20000010000 */
[----:B------:R-:W-:Y:S05]  /*5b90*/  @P0 BRA `(.L_x_3473) ;  /* 0x0000008000000947 */ /* 0x000fea0003800000 */
[----:B---34-:R-:W-:Y:S01]  /*5ba0*/  ISETP.NE.AND P0, PT, R144, c[0x0][0x174], PT ;  /* 0x00005d0090007a0c */ /* 0x018fe20003f05270 */
[----:B------:R-:W-:-:S12]  /*5bb0*/  IMAD.MOV.U32 R185, RZ, RZ, 0x3f800000 ;  /* 0x3f800000ffb97424 */ /* 0x000fd800078e00ff */
[----:B------:R-:W-:-:S04]  /*5bc0*/  @P0 IADD3 R200, -R147, c[0x0][0x174], RZ ;  /* 0x00005d0093c80a10 */ /* 0x000fc80007ffe1ff */
[----:B------:R-:W-:-:S04]  /*5bd0*/  @P0 LEA.HI R183, R200, R200, RZ, 0x1 ;  /* 0x000000c8c8b70211 */ /* 0x000fc800078f08ff */
[----:B------:R-:W-:-:S04]  /*5be0*/  @P0 LOP3.LUT R183, R183, 0xfffffe, RZ, 0xc0, !PT ;  /* 0x00fffffeb7b70812 */ /* 0x000fc800078ec0ff */
[----:B------:R-:W-:-:S04]  /*5bf0*/  @P0 IADD3 R183, -R183, R200, RZ ;  /* 0x000000c8b7b70210 */ /* 0x000fc80007ffe1ff */
[----:B------:R-:W-:-:S05]  /*5c00*/  @P0 LEA R183, R183, R26, 0x8 ;  /* 0x0000001ab7b70211 */ /* 0x000fca00078e40ff */
[----:B------:R0:W1:Y:S02]  /*5c10*/  @P0 LDS R185, [R183.X4+0x4640] ;  /* 0x00464000b7b90984 */ /* 0x0000640000004800 */
.L_x_3473:
[----:B---34-:R-:W-:Y:S05]  /*5c20*/  BSYNC B0 ;  /* 0x0000000000007941 */ /* 0x018fea0003800000 */
.L_x_3472:
        /* <DEDUP_REMOVED lines=21> */
[----:B--2---:R-:W2:Y:S02]  /*5d80*/  LDS.128 R64, [R158.X16+0x4230] ;  /* 0x004230009e407984 */ /* 0x004ea4000000cc00 */
[----:B--2---:R-:W-:-:S02]  /*5d90*/  FFMA.FTZ R67, R65, R66, R67 ;  /* 0x0000004241437223 */ /* 0x004fc40000010043 */
[----:B------:R-:W-:Y:S01]  /*5da0*/  FMUL.FTZ R66, R64, R66 ;  /* 0x0000004240427220 */ /* 0x000fe20000410000 */
[----:B------:R-:W-:Y:S05]  /*5db0*/  BRA.DIV ~URZ, `(.L_x_3476) ;  /* 0x00004c127f007947 */ /* 0x000fea000b800000 */
[----:B------:R2:W3:Y:S02]  /*5dc0*/  SHFL.UP PT, R179, R66, 0x1, RZ ;  /* 0x0420000042b37989 */ /* 0x0004e400000e00ff */
.L_x_3531:
[----:B------:R-:W-:Y:S05]  /*5dd0*/  BRA.DIV ~URZ, `(.L_x_3477) ;  /* 0x00004c727f007947 */ /* 0x000fea000b800000 */
[----:B------:R-:W4:Y:S01]  /*5de0*/  SHFL.UP PT, R64, R67, 0x1, RZ ;  /* 0x0420000043407989 */ /* 0x000f2200000e00ff */
[----:B------:R-:W-:-:S13]  /*5df0*/  ISETP.GE.AND P0, PT, R159, 0x1, PT ;  /* 0x000000019f00780c */ /* 0x000fda0003f06270 */
[C---:B----4-:R-:W-:Y:S02]  /*5e00*/  @P0 FFMA.FTZ R67, R66.reuse, R64, R67 ;  /* 0x0000004042430223 */ /* 0x050fe40000010043 */
[----:B--23--:R-:W-:Y:S01]  /*5e10*/  @P0 FMUL.FTZ R66, R66, R179 ;  /* 0x000000b342420220 */ /* 0x00cfe20000410000 */
[----:B------:R-:W-:Y:S02]  /*5e20*/  ISETP.GE.AND P0, PT, R159, 0x2, PT ;  /* 0x000000029f00780c */ /* 0x000fe40003f06270 */
[----:B------:R-:W2:Y:S04]  /*5e30*/  SHFL.UP PT, R64, R67, 0x2, RZ ;  /* 0x0440000043407989 */ /* 0x000ea800000e00ff */
[----:B------:R-:W3:Y:S07]  /*5e40*/  SHFL.UP PT, R65, R66, 0x2, RZ ;  /* 0x0440000042417989 */ /* 0x000eee00000e00ff */
[----:B--2---:R-:W-:-:S02]  /*5e50*/  @P0 FFMA.FTZ R67, R64, R66, R67 ;  /* 0x0000004240430223 */ /* 0x004fc40000010043 */
[----:B---3--:R-:W-:-:S03]  /*5e60*/  @P0 FMUL.FTZ R66, R65, R66 ;  /* 0x0000004241420220 */ /* 0x008fc60000410000 */
[----:B------:R-:W2:Y:S01]  /*5e70*/  SHFL.UP PT, R64, R67, 0x4, RZ ;  /* 0x0480000043407989 */ /* 0x000ea200000e00ff */
[----:B------:R-:W-:-:S03]  /*5e80*/  ISETP.GE.AND P0, PT, R159, 0x4, PT ;  /* 0x000000049f00780c */ /* 0x000fc60003f06270 */
[----:B------:R-:W3:Y:S10]  /*5e90*/  SHFL.UP PT, R65, R66, 0x4, RZ ;  /* 0x0480000042417989 */ /* 0x000ef400000e00ff */
[----:B--2---:R-:W-:-:S02]  /*5ea0*/  @P0 FFMA.FTZ R67, R66, R64, R67 ;  /* 0x0000004042430223 */ /* 0x004fc40000010043 */
[----:B---3--:R-:W-:-:S03]  /*5eb0*/  @P0 FMUL.FTZ R66, R66, R65 ;  /* 0x0000004142420220 */ /* 0x008fc60000410000 */
[----:B------:R-:W2:Y:S01]  /*5ec0*/  SHFL.UP PT, R64, R67, 0x8, RZ ;  /* 0x0500000043407989 */ /* 0x000ea200000e00ff */
[----:B------:R-:W-:-:S03]  /*5ed0*/  ISETP.GE.AND P0, PT, R159, 0x8, PT ;  /* 0x000000089f00780c */ /* 0x000fc60003f06270 */
[----:B------:R-:W3:Y:S10]  /*5ee0*/  SHFL.UP PT, R65, R66, 0x8, RZ ;  /* 0x0500000042417989 */ /* 0x000ef400000e00ff */
[----:B--2---:R-:W-:-:S02]  /*5ef0*/  @P0 FFMA.FTZ R67, R66, R64, R67 ;  /* 0x0000004042430223 */ /* 0x004fc40000010043 */
[----:B---3--:R-:W-:-:S03]  /*5f00*/  @P0 FMUL.FTZ R66, R66, R65 ;  /* 0x0000004142420220 */ /* 0x008fc60000410000 */
[----:B------:R2:W3:Y:S01]  /*5f10*/  SHFL.UP PT, R64, R67, 0x10, RZ ;  /* 0x0600000043407989 */ /* 0x0004e200000e00ff */
[----:B------:R-:W-:-:S03]  /*5f20*/  MOV R178, R67 ;  /* 0x0000004300b27202 */ /* 0x000fc60000000f00 */
[----:B------:R2:W4:Y:S01]  /*5f30*/  SHFL.UP PT, R180, R66, 0x10, RZ ;  /* 0x0600000042b47989 */ /* 0x00052200000e00ff */
[----:B------:R-:W-:-:S03]  /*5f40*/  MOV R179, R66 ;  /* 0x0000004200b37202 */ /* 0x000fc60000000f00 */
.L_x_3532:
[----:B------:R-:W-:Y:S02]  /*5f50*/  ISETP.GE.AND P0, PT, R159, 0x10, PT ;  /* 0x000000109f00780c */ /* 0x000fe40003f06270 */
[----:B--2---:R-:W-:-:S11]  /*5f60*/  MOV R67, R178 ;  /* 0x000000b200437202 */ /* 0x004fd60000000f00 */
[-C--:B---3--:R-:W-:Y:S02]  /*5f70*/  @P0 FFMA.FTZ R67, R64, R179.reuse, R67 ;  /* 0x000000b340430223 */ /* 0x088fe40000010043 */
[----:B----4-:R-:W-:Y:S01]  /*5f80*/  @P0 FMUL.FTZ R179, R180, R179 ;  /* 0x000000b3b4b30220 */ /* 0x010fe20000410000 */
[----:B------:R-:W-:Y:S05]  /*5f90*/  BRA.CONV ~URZ, `(.L_x_3478) ;  /* 0x000000637f007947 */ /* 0x000fea000b800000 */
[----:B------:R-:W-:Y:S01]  /*5fa0*/  HFMA2.MMA R213, -RZ, RZ, 0, 1.847743988037109375e-06 ;  /* 0x0000001fffd57435 */ /* 0x000fe200000001ff */
[----:B------:R-:W-:Y:S01]  /*5fb0*/  IMAD.MOV.U32 R212, RZ, RZ, R179 ;  /* 0x000000ffffd47224 */ /* 0x000fe200078e00b3 */
[----:B------:R-:W-:Y:S02]  /*5fc0*/  MOV R211, 0x1f ;  /* 0x0000001f00d37802 */ /* 0x000fe40000000f00 */
[----:B------:R-:W-:Y:S02]  /*5fd0*/  MOV R214, 0xffffffff ;  /* 0xffffffff00d67802 */ /* 0x000fe40000000f00 */
[----:B------:R-:W-:Y:S02]  /*5fe0*/  MOV R64, 0x6000 ;  /* 0x0000600000407802 */ /* 0x000fe40000000f00 */
[----:B01---5:R-:W-:Y:S05]  /*5ff0*/  CALL.REL.NOINC `($__internal_139_$__cuda_sm70_shflsync_idx_p) ;  /* 0x000058a000007944 */ /* 0x023fea0003c00000 */
.L_x_3478:
[----:B------:R-:W-:Y:S05]  /*6000*/  BRA.CONV ~URZ, `(.L_x_3479) ;  /* 0x000000637f007947 */ /* 0x000fea000b800000 */
[----:B-1----:R-:W-:Y:S01]  /*6010*/  HFMA2.MMA R211, -RZ, RZ, 0, 1.847743988037109375e-06 ;  /* 0x0000001fffd37435 */ /* 0x002fe200000001ff */
[----:B0-----:R-:W-:Y:S01]  /*6020*/  MOV R212, R67 ;  /* 0x0000004300d47202 */ /* 0x001fe20000000f00 */
[----:B------:R-:W-:Y:S01]  /*6030*/  IMAD.MOV.U32 R213, RZ, RZ, 0x1f ;  /* 0x0000001fffd57424 */ /* 0x000fe200078e00ff */
[----:B------:R-:W-:-:S02]  /*6040*/  MOV R214, 0xffffffff ;  /* 0xffffffff00d67802 */ /* 0x000fc40000000f00 */
[----:B------:R-:W-:Y:S02]  /*6050*/  MOV R64, 0x6070 ;  /* 0x0000607000407802 */ /* 0x000fe40000000f00 */
[----:B-----5:R-:W-:Y:S05]  /*6060*/  CALL.REL.NOINC `($__internal_139_$__cuda_sm70_shflsync_idx_p) ;  /* 0x0000583000007944 */ /* 0x020fea0003c00000 */
.L_x_3479:
[----:B------:R-:W-:Y:S05]  /*6070*/  BRA.DIV ~URZ, `(.L_x_3480) ;  /* 0x00004e727f007947 */ /* 0x000fea000b800000 */
[----:B------:R2:W3:Y:S04]  /*6080*/  SHFL.UP PT, R178, R179, 0x1, RZ ;  /* 0x04200000b3b27989 */ /* 0x0004e800000e00ff */
[----:B-----5:R-:W4:Y:S04]  /*6090*/  SHFL.IDX PT, R130, R130, RZ, 0x1f ;  /* 0x00001fff82827589 */ /* 0x020f2800000e0000 */
[----:B------:R2:W0:Y:S04]  /*60a0*/  SHFL.IDX PT, R65, R131, RZ, 0x1f ;  /* 0x00001fff83417589 */ /* 0x00042800000e0000 */
[----:B------:R2:W1:Y:S02]  /*60b0*/  SHFL.UP PT, R179, R67, 0x1, RZ ;  /* 0x0420000043b37989 */ /* 0x00046400000e00ff */
.L_x_3533:
[----:B--2---:R-:W2:Y:S01]  /*60c0*/  LDS.64 R66, [R158.X16+0x4230] ;  /* 0x004230009e427984 */ /* 0x004ea2000000ca00 */
[----:B----4-:R-:W-:Y:S01]  /*60d0*/  MOV R64, R130 ;  /* 0x0000008200407202 */ /* 0x010fe20000000f00 */
[----:B01-3--:R-:W-:-:S04]  /*60e0*/  @P1 FFMA.FTZ R65, R65, R178, R179 ;  /* 0x000000b241411223 */ /* 0x00bfc800000100b3 */
[----:B------:R-:W-:Y:S02]  /*60f0*/  @P1 FMUL.FTZ R64, R64, R178 ;  /* 0x000000b240401220 */ /* 0x000fe40000410000 */
[C---:B--2---:R-:W-:Y:S02]  /*6100*/  FFMA.FTZ R67, R66.reuse, R65, R67 ;  /* 0x0000004142437223 */ /* 0x044fe40000010043 */
[----:B------:R-:W-:-:S05]  /*6110*/  FMUL.FTZ R66, R66, R64 ;  /* 0x0000004042427220 */ /* 0x000fca0000410000 */
[----:B------:R0:W-:Y:S02]  /*6120*/  STS.128 [R158.X16+0x4230], R64 ;  /* 0x004230409e007388 */ /* 0x0001e4000000cc00 */
.L_x_3475:
[----:B--2---:R-:W-:Y:S05]  /*6130*/  BSYNC B0 ;  /* 0x0000000000007941 */ /* 0x004fea0003800000 */
.L_x_3474:
[----:B------:R-:W-:Y:S01]  /*6140*/  WARPSYNC 0xffffffff ;  /* 0xffffffff00007948 */ /* 0x000fe20003800000 */
[----:B------:R-:W-:Y:S01]  /*6150*/  BAR.SYNC.DEFER_BLOCKING 0x0 ;  /* 0x0000000000007b1d */ /* 0x000fe20000010000 */
[----:B01----:R-:W-:Y:S01]  /*6160*/  FMUL.FTZ R66, R184, R185 ;  /* 0x000000b9b8427220 */ /* 0x003fe20000410000 */
[----:B------:R-:W-:Y:S01]  /*6170*/  LOP3.LUT P0, RZ, R158, 0x1f, RZ, 0xc0, !PT ;  /* 0x0000001f9eff7812 */ /* 0x000fe2000780c0ff */
[----:B------:R-:W-:Y:S01]  /*6180*/  FFMA.FTZ R65, R184, R188, R207 ;  /* 0x000000bcb8417223 */ /* 0x000fe200000100cf */
[----:B-----5:R-:W-:Y:S01]  /*6190*/  HFMA2.MMA R131, -RZ, RZ, 0, 0 ;  /* 0x00000000ff837435 */ /* 0x020fe200000001ff */
[C---:B------:R-:W-:Y:S01]  /*61a0*/  FMUL.FTZ R67, R187.reuse, R66 ;  /* 0x00000042bb437220 */ /* 0x040fe20000410000 */
[----:B------:R-:W-:Y:S01]  /*61b0*/  ISETP.GE.OR P0, PT, R144, c[0x0][0x174], P0 ;  /* 0x00005d0090007a0c */ /* 0x000fe20000706670 */
[----:B------:R-:W-:Y:S01]  /*61c0*/  FFMA.FTZ R65, R187, R65, R186 ;  /* 0x00000041bb417223 */ /* 0x000fe200000100ba */
[----:B------:R-:W-:Y:S01]  /*61d0*/  BSSY B0, `(.L_x_3481) ;  /* 0x0000067000007945 */ /* 0x000fe20003800000 */
[----:B------:R-:W-:-:S02]  /*61e0*/  FMUL.FTZ R180, R18, R177 ;  /* 0x000000b112b47220 */ /* 0x000fc40000410000 */
[C---:B------:R-:W-:Y:S02]  /*61f0*/  FMUL.FTZ R67, R134.reuse, R67 ;  /* 0x0000004386437220 */ /* 0x040fe40000410000 */
[----:B------:R-:W-:Y:S02]  /*6200*/  FFMA.FTZ R65, R134, R65, R205 ;  /* 0x0000004186417223 */ /* 0x000fe400000100cd */
[C---:B------:R-:W-:Y:S02]  /*6210*/  FMUL.FTZ R66, R182.reuse, R67 ;  /* 0x00000043b6427220 */ /* 0x040fe40000410000 */
[----:B------:R-:W-:Y:S02]  /*6220*/  FFMA.FTZ R65, R182, R65, R189 ;  /* 0x00000041b6417223 */ /* 0x000fe400000100bd */
[C---:B------:R-:W-:Y:S02]  /*6230*/  FMUL.FTZ R67, R191.reuse, R66 ;  /* 0x00000042bf437220 */ /* 0x040fe40000410000 */
[----:B------:R-:W-:-:S02]  /*6240*/  FFMA.FTZ R65, R191, R65, R190 ;  /* 0x00000041bf417223 */ /* 0x000fc400000100be */
[----:B------:R-:W-:Y:S01]  /*6250*/  FMUL.FTZ R181, R15, R176 ;  /* 0x000000b00fb57220 */ /* 0x000fe20000410000 */
[----:B------:R-:W0:Y:S01]  /*6260*/  LDS R64, [R158.X8+0x4234] ;  /* 0x004234009e407984 */ /* 0x000e220000008800 */
[C---:B------:R-:W-:Y:S02]  /*6270*/  FMUL.FTZ R67, R172.reuse, R67 ;  /* 0x00000043ac437220 */ /* 0x040fe40000410000 */
[----:B------:R-:W-:Y:S02]  /*6280*/  FFMA.FTZ R65, R172, R65, R245 ;  /* 0x00000041ac417223 */ /* 0x000fe400000100f5 */
[C---:B------:R-:W-:Y:S02]  /*6290*/  FMUL.FTZ R67, R242.reuse, R67 ;  /* 0x00000043f2437220 */ /* 0x040fe40000410000 */
[----:B------:R-:W-:Y:S02]  /*62a0*/  FFMA.FTZ R65, R242, R65, R203 ;  /* 0x00000041f2417223 */ /* 0x000fe400000100cb */
[----:B------:R-:W-:-:S02]  /*62b0*/  FMUL.FTZ R176, R12, R175 ;  /* 0x000000af0cb07220 */ /* 0x000fc40000410000 */
[----:B------:R-:W-:Y:S02]  /*62c0*/  FFMA.FTZ R65, R202, R65, R241 ;  /* 0x00000041ca417223 */ /* 0x000fe400000100f1 */
[----:B------:R-:W-:Y:S02]  /*62d0*/  FMUL.FTZ R177, R9, R174 ;  /* 0x000000ae09b17220 */ /* 0x000fe40000410000 */
[----:B------:R-:W-:Y:S02]  /*62e0*/  FFMA.FTZ R65, R193, R65, R238 ;  /* 0x00000041c1417223 */ /* 0x000fe400000100ee */
[----:B------:R-:W-:Y:S02]  /*62f0*/  IMAD.MOV.U32 R130, RZ, RZ, 0x3f800000 ;  /* 0x3f800000ff827424 */ /* 0x000fe400078e00ff */
[----:B------:R-:W-:Y:S02]  /*6300*/  FFMA.FTZ R65, R237, R65, R200 ;  /* 0x00000041ed417223 */ /* 0x000fe400000100c8 */
[----:B------:R-:W-:-:S02]  /*6310*/  FMUL.FTZ R175, R6, R173 ;  /* 0x000000ad06af7220 */ /* 0x000fc40000410000 */
[----:B------:R-:W-:Y:S01]  /*6320*/  FFMA.FTZ R65, R199, R65, R234 ;  /* 0x00000041c7417223 */ /* 0x000fe200000100ea */
[----:B------:R1:W2:Y:S01]  /*6330*/  @!P0 LDS.64 R130, [R26.X8+0x4f40] ;  /* 0x004f40001a828984 */ /* 0x0002a20000008a00 */
[----:B------:R-:W-:Y:S02]  /*6340*/  ISETP.GT.U32.AND P0, PT, R158, 0x1f, PT ;  /* 0x0000001f9e00780c */ /* 0x000fe40003f04070 */
        /* <DEDUP_REMOVED lines=42> */
.L_x_3534:
        /* <DEDUP_REMOVED lines=26> */
.L_x_3535:
        /* <DEDUP_REMOVED lines=11> */
.L_x_3482:
[----:B-12---:R-:W-:Y:S05]  /*6840*/  BSYNC B0 ;  /* 0x0000000000007941 */ /* 0x006fea0003800000 */
.L_x_3481:
[----:B------:R-:W-:Y:S01]  /*6850*/  WARPSYNC 0xffffffff ;  /* 0xffffffff00007948 */ /* 0x000fe20003800000 */
[----:B------:R-:W-:Y:S01]  /*6860*/  BAR.SYNC.DEFER_BLOCKING 0x0 ;  /* 0x0000000000007b1d */ /* 0x000fe20000010000 */
[C---:B------:R-:W-:Y:S01]  /*6870*/  ISETP.NE.AND P0, PT, R158.reuse, RZ, PT ;  /* 0x000000ff9e00720c */ /* 0x040fe20003f05270 */
[----:B0-----:R-:W-:Y:S01]  /*6880*/  FMUL.FTZ R65, R111, R78 ;  /* 0x0000004e6f417220 */ /* 0x001fe20000410000 */
[C---:B------:R-:W-:Y:S01]  /*6890*/  IADD3 R223, R158.reuse, 0x40, RZ ;  /* 0x000000409edf7810 */ /* 0x040fe20007ffe0ff */
[----:B------:R-:W-:Y:S01]  /*68a0*/  FADD.FTZ R231, -R231, R201 ;  /* 0x000000c9e7e77221 */ /* 0x000fe20000010100 */
[----:B------:R-:W-:Y:S01]  /*68b0*/  IADD3 R221, R158, 0xc0, RZ ;  /* 0x000000c09edd7810 */ /* 0x000fe20007ffe0ff */
[----:B------:R-:W-:Y:S01]  /*68c0*/  FMUL.FTZ R228, R18, R65 ;  /* 0x0000004112e47220 */ /* 0x000fe20000410000 */
[C---:B------:R-:W-:Y:S01]  /*68d0*/  IADD3 R219, R158.reuse, 0x140, RZ ;  /* 0x000001409edb7810 */ /* 0x040fe20007ffe0ff */
[----:B------:R-:W-:Y:S01]  /*68e0*/  FADD.FTZ R229, -R229, R180 ;  /* 0x000000b4e5e57221 */ /* 0x000fe20000010100 */
[----:B------:R-:W-:Y:S01]  /*68f0*/  IADD3 R217, R158, 0x1c0, RZ ;  /* 0x000001c09ed97810 */ /* 0x000fe20007ffe0ff */
[----:B------:R-:W-:Y:S01]  /*6900*/  FFMA.FTZ R65, R196, R201, R228 ;  /* 0x000000c9c4417223 */ /* 0x000fe200000100e4 */
[C---:B------:R-:W-:Y:S01]  /*6910*/  IADD3 R215, R158.reuse, 0x240, RZ ;  /* 0x000002409ed77810 */ /* 0x040fe20007ffe0ff */
        /* <DEDUP_REMOVED lines=8> */
[----:B------:R-:W-:Y:S01]  /*69a0*/  FMUL.FTZ R180, R93, R180 ;  /* 0x000000b45db47220 */ /* 0x000fe20000410000 */
[-C--:B------:R-:W-:Y:S01]  /*69b0*/  LEA.HI.SX32 R223, R223, R158.reuse, 0x1b ;  /* 0x0000009edfdf7211 */ /* 0x080fe200078fdaff */
[----:B------:R-:W-:Y:S01]  /*69c0*/  FMUL.FTZ R252, R90, R181 ;  /* 0x000000b55afc7220 */ /* 0x000fe20000410000 */
[-C--:B------:R-:W-:Y:S01]  /*69d0*/  LEA.HI.SX32 R221, R221, R158.reuse, 0x1b ;  /* 0x0000009edddd7211 */ /* 0x080fe200078fdaff */
[----:B------:R-:W0:Y:S01]  /*69e0*/  LDS R64, [R158.X8+0x4444] ;  /* 0x004444009e407984 */ /* 0x000e220000008800 */
[-C--:B------:R-:W-:Y:S01]  /*69f0*/  LEA.HI.SX32 R219, R219, R158.reuse, 0x1b ;  /* 0x0000009edbdb7211 */ /* 0x080fe200078fdaff */
[----:B------:R-:W-:Y:S01]  /*6a00*/  FADD.FTZ R181, -R135, R179 ;  /* 0x000000b387b57221 */ /* 0x000fe20000010100 */
[-C--:B------:R-:W-:Y:S01]  /*6a10*/  LEA.HI.SX32 R217, R217, R158.reuse, 0x1b ;  /* 0x0000009ed9d97211 */ /* 0x080fe200078fdaff */
[----:B------:R1:W-:Y:S01]  /*6a20*/  @!P0 STS.64 [R26.X8+0x4f40], R130 ;  /* 0x004f40821a008388 */ /* 0x0003e20000008a00 */
[-C--:B------:R-:W-:Y:S01]  /*6a30*/  LEA.HI.SX32 R215, R215, R158.reuse, 0x1b ;  /* 0x0000009ed7d77211 */ /* 0x080fe200078fdaff */
[----:B------:R-:W-:Y:S01]  /*6a40*/  IMAD R135, R165, c[0x0][0x2b8], RZ ;  /* 0x0000ae00a5877a24 */ /* 0x000fe200078e02ff */
[-C--:B------:R-:W-:Y:S01]  /*6a50*/  LEA.HI.SX32 R213, R213, R158.reuse, 0x1b ;  /* 0x0000009ed5d57211 */ /* 0x080fe200078fdaff */
[----:B------:R-:W-:Y:S01]  /*6a60*/  FMUL.FTZ R250, R92, R183 ;  /* 0x000000b75cfa7220 */ /* 0x000fe20000410000 */
[-C--:B------:R-:W-:Y:S01]  /*6a70*/  LEA.HI.SX32 R211, R211, R158.reuse, 0x1b ;  /* 0x0000009ed3d37211 */ /* 0x080fe200078fdaff */
[----:B------:R-:W-:Y:S01]  /*6a80*/  IMAD R135, R166, c[0x0][0x2bc], R135 ;  /* 0x0000af00a6877a24 */ /* 0x000fe200078e0287 */
[----:B------:R-:W-:Y:S01]  /*6a90*/  LEA.HI.SX32 R209, R209, R158, 0x1b ;  /* 0x0000009ed1d17211 */ /* 0x000fe200078fdaff */
[----:B------:R-:W-:Y:S01]  /*6aa0*/  BSSY B0, `(.L_x_3485) ;  /* 0x00000c0000007945 */ /* 0x000fe20003800000 */
[----:B0-----:R-:W-:Y:S01]  /*6ab0*/  FFMA.FTZ R185, R64, R185, R188 ;  /* 0x000000b940b97223 */ /* 0x001fe200000100bc */
[----:B------:R-:W-:-:S03]  /*6ac0*/  P2R R64, PR, RZ, 0x1 ;  /* 0x00000001ff407803 */ /* 0x000fc60000000000 */
[----:B------:R-:W-:Y:S02]  /*6ad0*/  FFMA.FTZ R184, R184, R185, R207 ;  /* 0x000000b9b8b87223 */ /* 0x000fe400000100cf */
[----:B------:R-:W-:Y:S02]  /*6ae0*/  FMUL.FTZ R188, R185, R44 ;  /* 0x0000002cb9bc7220 */ /* 0x000fe40000410000 */
[----:B------:R-:W-:Y:S02]  /*6af0*/  FFMA.FTZ R187, R187, R184, R186 ;  /* 0x000000b8bbbb7223 */ /* 0x000fe400000100ba */
[----:B------:R-:W-:Y:S02]  /*6b00*/  FMUL.FTZ R204, R97, R188 ;  /* 0x000000bc61cc7220 */ /* 0x000fe40000410000 */
[----:B------:R-:W-:Y:S01]  /*6b10*/  FFMA.FTZ R186, R134, R187, R205 ;  /* 0x000000bb86ba7223 */ /* 0x000fe200000100cd */
[----:B------:R-:W-:Y:S01]  /*6b20*/  IADD3 R205, R158, 0x200, RZ ;  /* 0x000002009ecd7810 */ /* 0x000fe20007ffe0ff */
[----:B------:R-:W-:-:S02]  /*6b30*/  FMUL.FTZ R244, R187, R52 ;  /* 0x00000034bbf47220 */ /* 0x000fc40000410000 */
[----:B------:R-:W-:Y:S01]  /*6b40*/  FFMA.FTZ R189, R182, R186, R189 ;  /* 0x000000bab6bd7223 */ /* 0x000fe200000100bd */
[----:B------:R-:W-:Y:S01]  /*6b50*/  SHF.L.U32 R182, R158, 0x4, RZ ;  /* 0x000000049eb67819 */ /* 0x000fe200000006ff */
[----:B------:R-:W-:Y:S01]  /*6b60*/  FMUL.FTZ R66, R99, R244 ;  /* 0x000000f463427220 */ /* 0x000fe20000410000 */
[----:B------:R-:W-:Y:S01]  /*6b70*/  LEA.HI.SX32 R216, R205, R158, 0x1b ;  /* 0x0000009ecdd87211 */ /* 0x000fe200078fdaff */
[----:B------:R-:W-:Y:S01]  /*6b80*/  FFMA.FTZ R190, R191, R189, R190 ;  /* 0x000000bdbfbe7223 */ /* 0x000fe200000100be */
[----:B------:R-:W-:Y:S01]  /*6b90*/  LEA.HI.SX32 R249, R182, R182, 0x1b ;  /* 0x000000b6b6f97211 */ /* 0x000fe200078fdaff */
[----:B------:R-:W-:Y:S02]  /*6ba0*/  FMUL.FTZ R191, R184, R47 ;  /* 0x0000002fb8bf7220 */ /* 0x000fe40000410000 */
[----:B------:R-:W-:Y:S02]  /*6bb0*/  FFMA.FTZ R245, R172, R190, R245 ;  /* 0x000000beacf57223 */ /* 0x000fe400000100f5 */
[----:B------:R-:W-:Y:S01]  /*6bc0*/  FMUL.FTZ R240, R189, R60 ;  /* 0x0000003cbdf07220 */ /* 0x000fe20000410000 */
[----:B------:R0:W-:Y:S01]  /*6bd0*/  STS [R249.X4+0x2134], R66 ;  /* 0x00213442f9007388 */ /* 0x0001e20000004800 */
[----:B------:R-:W-:Y:S01]  /*6be0*/  FFMA.FTZ R242, R242, R245, R203 ;  /* 0x000000f5f2f27223 */ /* 0x000fe200000100cb */
[----:B------:R-:W-:Y:S01]  /*6bf0*/  IADD3 R203, R158, 0x380, RZ ;  /* 0x000003809ecb7810 */ /* 0x000fe20007ffe0ff */
[----:B------:R-:W-:Y:S01]  /*6c00*/  FMUL.FTZ R64, R96, R191 ;  /* 0x000000bf60407220 */ /* 0x000fe20000410000 */
[----:B------:R-:W-:Y:S01]  /*6c10*/  STS [R249.X4+0x213c], R204 ;  /* 0x00213cccf9007388 */ /* 0x000fe20000004800 */
[----:B------:R-:W-:Y:S01]  /*6c20*/  FFMA.FTZ R241, R202, R242, R241 ;  /* 0x000000f2caf17223 */ /* 0x000fe200000100f1 */
[----:B------:R-:W-:Y:S01]  /*6c30*/  LEA.HI.SX32 R210, R203, R158, 0x1b ;  /* 0x0000009ecbd27211 */ /* 0x000fe200078fdaff */
[----:B------:R-:W-:Y:S01]  /*6c40*/  FMUL.FTZ R247, R242, R71 ;  /* 0x00000047f2f77220 */ /* 0x000fe20000410000 */
[----:B------:R2:W-:Y:S01]  /*6c50*/  STS [R249.X4+0x2138], R64 ;  /* 0x00213840f9007388 */ /* 0x0005e20000004800 */
[----:B------:R-:W-:-:S02]  /*6c60*/  FFMA.FTZ R238, R193, R241, R238 ;  /* 0x000000f1c1ee7223 */ /* 0x000fc400000100ee */
[----:B------:R-:W-:Y:S02]  /*6c70*/  FMUL.FTZ R239, R190, R69 ;  /* 0x00000045beef7220 */ /* 0x000fe40000410000 */
[----:B------:R-:W-:Y:S02]  /*6c80*/  FFMA.FTZ R237, R237, R238, R200 ;  /* 0x000000eeeded7223 */ /* 0x000fe400000100c8 */
[----:B-1----:R-:W-:Y:S02]  /*6c90*/  FMUL.FTZ R130, R101, R240 ;  /* 0x000000f065827220 */ /* 0x002fe40000410000 */
[----:B------:R-:W-:Y:S02]  /*6ca0*/  FFMA.FTZ R234, R199, R237, R234 ;  /* 0x000000edc7ea7223 */ /* 0x000fe400000100ea */
[----:B------:R-:W-:Y:S01]  /*6cb0*/  FMUL.FTZ R248, R241, R72 ;  /* 0x00000048f1f87220 */ /* 0x000fe20000410000 */
[----:B------:R1:W-:Y:S01]  /*6cc0*/  STS [R249.X4+0x212c], R130 ;  /* 0x00212c82f9007388 */ /* 0x0003e20000004800 */
[----:B------:R-:W-:-:S02]  /*6cd0*/  FFMA.FTZ R235, R194, R234, R235 ;  /* 0x000000eac2eb7223 */ /* 0x000fc400000100eb */
[----:B0-----:R-:W-:Y:S02]  /*6ce0*/  FMUL.FTZ R66, R102, R247 ;  /* 0x000000f766427220 */ /* 0x001fe40000410000 */
[----:B------:R-:W-:Y:S02]  /*6cf0*/  FFMA.FTZ R232, R232, R235, R197 ;  /* 0x000000ebe8e87223 */ /* 0x000fe400000100c5 */
[----:B--2---:R-:W-:Y:S01]  /*6d00*/  FMUL.FTZ R64, R100, R239 ;  /* 0x000000ef64407220 */ /* 0x004fe20000410000 */
[----:B------:R0:W-:Y:S01]  /*6d10*/  STS [R249.X4+0x2120], R66 ;  /* 0x00212042f9007388 */ /* 0x0001e20000004800 */
[----:B------:R-:W-:Y:S02]  /*6d20*/  FFMA.FTZ R233, R198, R232, R233 ;  /* 0x000000e8c6e97223 */ /* 0x000fe400000100e9 */
[----:B------:R-:W-:Y:S01]  /*6d30*/  FMUL.FTZ R131, R238, R73 ;  /* 0x00000049ee837220 */ /* 0x000fe20000410000 */
[----:B------:R2:W-:Y:S01]  /*6d40*/  STS [R249.X4+0x2128], R64 ;  /* 0x00212840f9007388 */ /* 0x0005e20000004800 */
[----:B------:R-:W-:-:S02]  /*6d50*/  FFMA.FTZ R230, R196, R233, R195 ;  /* 0x000000e9c4e67223 */ /* 0x000fc400000100c3 */
[----:B-1----:R-:W-:Y:S02]  /*6d60*/  FMUL.FTZ R130, R105, R248 ;  /* 0x000000f869827220 */ /* 0x002fe40000410000 */
[----:B------:R-:W-:Y:S02]  /*6d70*/  FMUL.FTZ R198, R106, R75 ;  /* 0x0000004b6ac67220 */ /* 0x000fe40000410000 */
[----:B0-----:R-:W-:Y:S01]  /*6d80*/  FMUL.FTZ R66, R230, R79 ;  /* 0x0000004fe6427220 */ /* 0x001fe20000410000 */
[----:B------:R0:W-:Y:S01]  /*6d90*/  STS [R249.X4+0x211c], R130 ;  /* 0x00211c82f9007388 */ /* 0x0001e20000004800 */
[----:B------:R-:W-:Y:S02]  /*6da0*/  FMUL.FTZ R243, R186, R55 ;  /* 0x00000037baf37220 */ /* 0x000fe40000410000 */
[----:B--2---:R-:W-:Y:S02]  /*6db0*/  FMUL.FTZ R64, R104, R131 ;  /* 0x0000008368407220 */ /* 0x004fe40000410000 */
[----:B------:R-:W-:-:S02]  /*6dc0*/  FMUL.FTZ R67, R15, R198 ;  /* 0x000000c60f437220 */ /* 0x000fc40000410000 */
[----:B------:R-:W-:Y:S01]  /*6dd0*/  FFMA.FTZ R195, R231, R66, RZ ;  /* 0x00000042e7c37223 */ /* 0x000fe200000100ff */
[----:B------:R1:W-:Y:S01]  /*6de0*/  STS [R249.X4+0x2118], R64 ;  /* 0x00211840f9007388 */ /* 0x0003e20000004800 */
[----:B------:R-:W-:Y:S02]  /*6df0*/  FMUL.FTZ R202, R98, R243 ;  /* 0x000000f362ca7220 */ /* 0x000fe40000410000 */
[----:B0-----:R-:W-:Y:S02]  /*6e00*/  FMUL.FTZ R130, R233, R78 ;  /* 0x0000004ee9827220 */ /* 0x001fe40000410000 */
[----:B------:R-:W-:Y:S01]  /*6e10*/  FMUL.FTZ R236, R245, R70 ;  /* 0x00000046f5ec7220 */ /* 0x000fe20000410000 */
[----:B------:R0:W-:Y:S01]  /*6e20*/  STS [R249.X4+0x2130], R202 ;  /* 0x002130caf9007388 */ /* 0x0001e20000004800 */
[----:B------:R-:W-:Y:S02]  /*6e30*/  FMUL.FTZ R197, R232, R77 ;  /* 0x0000004de8c57220 */ /* 0x000fe40000410000 */
[----:B------:R-:W-:-:S02]  /*6e40*/  FMUL.FTZ R200, R103, R236 ;  /* 0x000000ec67c87220 */ /* 0x000fc40000410000 */
[----:B-1----:R-:W-:Y:S02]  /*6e50*/  FFMA.FTZ R64, R194, R183, R67 ;  /* 0x000000b7c2407223 */ /* 0x002fe40000010043 */
[----:B------:R-:W-:Y:S01]  /*6e60*/  FFMA.FTZ R194, R228, R130, R195 ;  /* 0x00000082e4c27223 */ /* 0x000fe200000100c3 */
[----:B------:R1:W-:Y:S01]  /*6e70*/  STS [R249.X4+0x2124], R200 ;  /* 0x002124c8f9007388 */ /* 0x0003e20000004800 */
[----:B------:R-:W-:Y:S02]  /*6e80*/  FMUL.FTZ R196, R235, R76 ;  /* 0x0000004cebc47220 */ /* 0x000fe40000410000 */
[----:B------:R-:W-:Y:S02]  /*6e90*/  FFMA.FTZ R194, R229, R197, R194 ;  /* 0x000000c5e5c27223 */ /* 0x000fe400000100c2 */
[----:B0-----:R-:W-:Y:S02]  /*6ea0*/  FMUL.FTZ R202, R237, R74 ;  /* 0x0000004aedca7220 */ /* 0x001fe40000410000 */
[----:B------:R-:W-:-:S02]  /*6eb0*/  FMUL.FTZ R199, R234, R75 ;  /* 0x0000004beac77220 */ /* 0x000fc40000410000 */
[----:B------:R-:W-:Y:S02]  /*6ec0*/  FFMA.FTZ R195, R227, R196, R194 ;  /* 0x000000c4e3c37223 */ /* 0x000fe400000100c2 */
[----:B------:R-:W-:Y:S02]  /*6ed0*/  FMUL.FTZ R192, R111, R130 ;  /* 0x000000826fc07220 */ /* 0x000fe40000410000 */
[----:B------:R-:W-:Y:S02]  /*6ee0*/  FMUL.FTZ R204, R107, R202 ;  /* 0x000000ca6bcc7220 */ /* 0x000fe40000410000 */
[----:B-1----:R-:W-:Y:S01]  /*6ef0*/  FMUL.FTZ R200, R106, R199 ;  /* 0x000000c76ac87220 */ /* 0x002fe20000410000 */
[----:B------:R-:W-:Y:S01]  /*6f00*/  STS [R249.X4+0x2104], R192 ;  /* 0x002104c0f9007388 */ /* 0x000fe20000004800 */
[----:B------:R-:W-:Y:S02]  /*6f10*/  FMUL.FTZ R198, R109, R196 ;  /* 0x000000c46dc67220 */ /* 0x000fe40000410000 */
[----:B------:R-:W-:Y:S01]  /*6f20*/  FMUL.FTZ R194, R108, R197 ;  /* 0x000000c56cc27220 */ /* 0x000fe20000410000 */
[----:B------:R-:W-:Y:S01]  /*6f30*/  STS [R249.X4+0x2114], R204 ;  /* 0x002114ccf9007388 */ /* 0x000fe20000004800 */
[----:B------:R-:W-:Y:S01]  /*6f40*/  FMUL.FTZ R130, R110, R66 ;  /* 0x000000426e827220 */ /* 0x000fe20000410000 */
[C---:B------:R-:W-:Y:S01]  /*6f50*/  IADD3 R197, R158.reuse, 0x180, RZ ;  /* 0x000001809ec57810 */ /* 0x040fe20007ffe0ff */
[----:B------:R-:W-:Y:S01]  /*6f60*/  FADD.FTZ R226, -R67, R64 ;  /* 0x0000004043e27221 */ /* 0x000fe20000010100 */
[----:B------:R-:W-:Y:S01]  /*6f70*/  STS [R249.X4+0x2110], R200 ;  /* 0x002110c8f9007388 */ /* 0x000fe20000004800 */
[----:B------:R-:W-:Y:S01]  /*6f80*/  FMUL.FTZ R66, R95, R201 ;  /* 0x000000c95f427220 */ /* 0x000fe20000410000 */
[----:B------:R-:W-:Y:S01]  /*6f90*/  IADD3 R67, R158, 0x80, RZ ;  /* 0x000000809e437810 */ /* 0x000fe20007ffe0ff */
[----:B------:R-:W-:Y:S01]  /*6fa0*/  FFMA.FTZ R196, R226, R199, R195 ;  /* 0x000000c7e2c47223 */ /* 0x000fe200000100c3 */
[----:B------:R-:W-:Y:S01]  /*6fb0*/  STS [R249.X4+0x210c], R198 ;  /* 0x00210cc6f9007388 */ /* 0x000fe20000004800 */
[----:B------:R-:W-:Y:S01]  /*6fc0*/  FMUL.FTZ R207, R105, R72 ;  /* 0x0000004869cf7220 */ /* 0x000fe20000410000 */
[C---:B------:R-:W-:Y:S01]  /*6fd0*/  IADD3 R195, R158.reuse, 0x100, RZ ;  /* 0x000001009ec37810 */ /* 0x040fe20007ffe0ff */
[----:B------:R-:W-:Y:S01]  /*6fe0*/  FFMA.FTZ R196, R225, R202, R196 ;  /* 0x000000cae1c47223 */ /* 0x000fe200000100c4 */
[----:B------:R-:W-:Y:S01]  /*6ff0*/  STS [R249.X4+0x2108], R194 ;  /* 0x002108c2f9007388 */ /* 0x000fe20000004800 */
[----:B------:R-:W-:Y:S01]  /*7000*/  IADD3 R199, R158, 0x280, RZ ;  /* 0x000002809ec77810 */ /* 0x000fe20007ffe0ff */
[----:B------:R-:W-:Y:S01]  /*7010*/  FMUL.FTZ R208, R12, R207 ;  /* 0x000000cf0cd07220 */ /* 0x000fe20000410000 */
[----:B------:R-:W-:Y:S01]  /*7020*/  IADD3 R201, R158, 0x300, RZ ;  /* 0x000003009ec97810 */ /* 0x000fe20007ffe0ff */
[----:B------:R0:W-:Y:S01]  /*7030*/  STS [R249.X4+0x2100], R130 ;  /* 0x00210082f9007388 */ /* 0x0001e20000004800 */
[-C--:B------:R-:W-:Y:S01]  /*7040*/  LEA.HI.SX32 R222, R67, R158.reuse, 0x1b ;  /* 0x0000009e43de7211 */ /* 0x080fe200078fdaff */
[----:B------:R-:W-:Y:S01]  /*7050*/  FFMA.FTZ R131, R224, R131, R196 ;  /* 0x00000083e0837223 */ /* 0x000fe200000100c4 */
[-C--:B------:R-:W-:Y:S01]  /*7060*/  LEA.HI.SX32 R220, R195, R158.reuse, 0x1b ;  /* 0x0000009ec3dc7211 */ /* 0x080fe200078fdaff */
[----:B------:R-:W-:Y:S01]  /*7070*/  BAR.SYNC.DEFER_BLOCKING 0x0 ;  /* 0x0000000000007b1d */ /* 0x000fe20000010000 */
[----:B------:R-:W-:Y:S01]  /*7080*/  LEA.HI.SX32 R218, R197, R158, 0x1b ;  /* 0x0000009ec5da7211 */ /* 0x000fe200078fdaff */
[----:B------:R-:W-:Y:S01]  /*7090*/  FFMA.FTZ R67, R193, R178, R208 ;  /* 0x000000b2c1437223 */ /* 0x000fe200000100d0 */
[----:B------:R-:W-:Y:S01]  /*70a0*/  LEA.HI.SX32 R214, R199, R158, 0x1b ;  /* 0x0000009ec7d67211 */ /* 0x000fe200078fdaff */
[----:B------:R-:W-:Y:S01]  /*70b0*/  FMUL.FTZ R64, R91, R64 ;  /* 0x000000405b407220 */ /* 0x000fe20000410000 */
[----:B------:R-:W-:Y:S01]  /*70c0*/  LEA.HI.SX32 R212, R201, R158, 0x1b ;  /* 0x0000009ec9d47211 */ /* 0x000fe200078fdaff */
[----:B0-----:R-:W-:-:S02]  /*70d0*/  FMUL.FTZ R130, R94, R65 ;  /* 0x000000415e827220 */ /* 0x001fc40000410000 */
[----:B------:R-:W-:Y:S02]  /*70e0*/  FMUL.FTZ R65, R89, R178 ;  /* 0x000000b259417220 */ /* 0x000fe40000410000 */
[----:B------:R-:W-:Y:S02]  /*70f0*/  FADD.FTZ R178, -R171, R176 ;  /* 0x000000b0abb27221 */ /* 0x000fe40000010100 */
[----:B------:R-:W-:-:S04]  /*7100*/  FADD.FTZ R208, -R208, R67 ;  /* 0x00000043d0d07221 */ /* 0x000fc80000010100 */
[----:B------:R-:W-:Y:S02]  /*7110*/  FFMA.FTZ R248, R208, R248, R131 ;  /* 0x000000f8d0f87223 */ /* 0x000fe40000010083 */
[----:B------:R-:W-:Y:S02]  /*7120*/  IMAD R131, R165, c[0x0][0x298], RZ ;  /* 0x0000a600a5837a24 */ /* 0x000fe400078e02ff */
[----:B------:R-:W-:Y:S02]  /*7130*/  FFMA.FTZ R248, R178, R247, R248 ;  /* 0x000000f7b2f87223 */ /* 0x000fe400000100f8 */
[----:B------:R-:W-:Y:S01]  /*7140*/  IMAD R131, R166, c[0x0][0x29c], R131 ;  /* 0x0000a700a6837a24 */ /* 0x000fe200078e0283 */
        /* <DEDUP_REMOVED lines=19> */
[----:B-----5:R-:W-:-:S03]  /*7280*/  FMUL.FTZ R66, R100, R69 ;  /* 0x0000004564427220 */ /* 0x020fc60000410000 */
[----:B------:R5:W-:Y:S01]  /*7290*/  STS [R249.X4+0x3190], R64 ;  /* 0x00319040f9007388 */ /* 0x000be20000004800 */
[----:B------:R-:W-:Y:S02]  /*72a0*/  FMUL.FTZ R171, R9, R66 ;  /* 0x0000004209ab7220 */ /* 0x000fe40000410000 */
[----:B------:R-:W-:Y:S01]  /*72b0*/  FMUL.FTZ R66, R88, R67 ;  /* 0x0000004358427220 */ /* 0x000fe20000410000 */
[----:B------:R-:W-:Y:S01]  /*72c0*/  STS [R249.X4+0x3198], R65 ;  /* 0x00319841f9007388 */ /* 0x000fe20000004800 */
[-C--:B-1----:R-:W-:Y:S02]  /*72d0*/  FMUL.FTZ R180, R86, R179.reuse ;  /* 0x000000b356b47220 */ /* 0x082fe40000410000 */
[----:B------:R-:W-:Y:S01]  /*72e0*/  FFMA.FTZ R172, R172, R179, R171 ;  /* 0x000000b3acac7223 */ /* 0x000fe200000100ab */
[----:B------:R1:W-:Y:S01]  /*72f0*/  STS [R249.X4+0x319c], R66 ;  /* 0x00319c42f9007388 */ /* 0x0003e20000004800 */
[----:B------:R-:W-:Y:S02]  /*7300*/  FMUL.FTZ R179, R99, R52 ;  /* 0x0000003463b37220 */ /* 0x000fe40000410000 */
[----:B------:R-:W-:Y:S01]  /*7310*/  FMUL.FTZ R130, R87, R176 ;  /* 0x000000b057827220 */ /* 0x000fe20000410000 */
[----:B------:R0:W-:Y:S01]  /*7320*/  STS [R249.X4+0x31a4], R180 ;  /* 0x0031a4b4f9007388 */ /* 0x0001e20000004800 */
[----:B-----5:R-:W-:-:S02]  /*7330*/  FMUL.FTZ R64, R85, R172 ;  /* 0x000000ac55407220 */ /* 0x020fc40000410000 */
[----:B------:R-:W-:Y:S01]  /*7340*/  FMUL.FTZ R179, R6, R179 ;  /* 0x000000b306b37220 */ /* 0x000fe20000410000 */
[----:B------:R5:W-:Y:S01]  /*7350*/  STS [R249.X4+0x31a0], R130 ;  /* 0x0031a082f9007388 */ /* 0x000be20000004800 */
[----:B------:R-:W-:Y:S01]  /*7360*/  IMAD.MOV.U32 R67, RZ, RZ, RZ ;  /* 0x000000ffff437224 */ /* 0x000fe200078e00ff */
[----:B-1----:R-:W-:Y:S01]  /*7370*/  MOV R66, R158 ;  /* 0x0000009e00427202 */ /* 0x002fe20000000f00 */
[-C--:B------:R-:W-:Y:S01]  /*7380*/  FFMA.FTZ R176, R134, R174.reuse, R179 ;  /* 0x000000ae86b07223 */ /* 0x080fe200000100b3 */
[----:B------:R1:W-:Y:S01]  /*7390*/  STS [R249.X4+0x31a8], R64 ;  /* 0x0031a840f9007388 */ /* 0x0003e20000004800 */
[----:B------:R-:W-:Y:S02]  /*73a0*/  FMUL.FTZ R134, R83, R174 ;  /* 0x000000ae53867220 */ /* 0x000fe40000410000 */
[----:B0-----:R-:W-:Y:S01]  /*73b0*/  FMUL.FTZ R180, R80, R173 ;  /* 0x000000ad50b47220 */ /* 0x001fe20000410000 */
[----:B------:R-:W-:Y:S01]  /*73c0*/  STS [R249.X4+0x318c], R250 ;  /* 0x00318cfaf9007388 */ /* 0x000fe20000004800 */
[----:B-----5:R-:W-:-:S03]  /*73d0*/  FMUL.FTZ R130, R81, R175 ;  /* 0x000000af51827220 */ /* 0x020fc60000410000 */
[----:B------:R0:W-:Y:S01]  /*73e0*/  STS [R249.X4+0x31bc], R180 ;  /* 0x0031bcb4f9007388 */ /* 0x0001e20000004800 */
[----:B-1----:R-:W-:-:S03]  /*73f0*/  IMAD.WIDE.U32 R64, R166, c[0x0][0x298], R66 ;  /* 0x0000a600a6407a25 */ /* 0x002fc600078e0042 */
[----:B------:R1:W-:Y:S01]  /*7400*/  STS [R249.X4+0x3194], R252 ;  /* 0x003194fcf9007388 */ /* 0x0003e20000004800 */
[----:B------:R-:W-:Y:S01]  /*7410*/  IMAD.WIDE.U32 R66, R166, c[0x0][0x2b8], R66 ;  /* 0x0000ae00a6427a25 */ /* 0x000fe200078e0042 */
[----:B------:R-:W-:Y:S02]  /*7420*/  IADD3 R65, R65, R131, RZ ;  /* 0x0000008341417210 */ /* 0x000fe40007ffe0ff */
[----:B------:R5:W-:Y:S01]  /*7430*/  STS [R249.X4+0x31b8], R130 ;  /* 0x0031b882f9007388 */ /* 0x000be20000004800 */
[----:B0-----:R-:W-:Y:S01]  /*7440*/  IADD3 R180, -R145, c[0x0][0x168], -R158 ;  /* 0x00005a0091b47a10 */ /* 0x001fe20007ffe99e */
[----:B------:R-:W-:Y:S02]  /*7450*/  FMUL.FTZ R250, R84, R177 ;  /* 0x000000b154fa7220 */ /* 0x000fe40000410000 */
[----:B------:R0:W-:Y:S01]  /*7460*/  STS [R249.X4+0x31b0], R134 ;  /* 0x0031b086f9007388 */ /* 0x0001e20000004800 */
[----:B------:R-:W-:Y:S01]  /*7470*/  IADD3 R67, R67, R135, RZ ;  /* 0x0000008743437210 */ /* 0x000fe20007ffe0ff */
[----:B-1----:R-:W-:Y:S01]  /*7480*/  FMUL.FTZ R252, R82, R176 ;  /* 0x000000b052fc7220 */ /* 0x002fe20000410000 */
[----:B------:R-:W-:Y:S01]  /*7490*/  ISETP.GE.AND P0, PT, R180, 0x1, PT ;  /* 0x00000001b400780c */ /* 0x000fe20003f06270 */
[----:B------:R1:W-:Y:S01]  /*74a0*/  STS [R249.X4+0x31ac], R250 ;  /* 0x0031acfaf9007388 */ /* 0x0003e20000004800 */
[----:B------:R-:W-:-:S03]  /*74b0*/  IMAD.WIDE.U32 R64, R163, c[0x0][0x2a0], R64 ;  /* 0x0000a800a3407a25 */ /* 0x000fc600078e0040 */
[----:B------:R2:W-:Y:S01]  /*74c0*/  STS [R249.X4+0x31b4], R252 ;  /* 0x0031b4fcf9007388 */ /* 0x0005e20000004800 */
[C---:B-----5:R-:W-:Y:S02]  /*74d0*/  IMAD R130, R162.reuse, c[0x0][0x2a0], RZ ;  /* 0x0000a800a2827a24 */ /* 0x060fe400078e02ff */
[----:B0-----:R-:W-:Y:S02]  /*74e0*/  IMAD R134, R162, c[0x0][0x2c0], RZ ;  /* 0x0000b000a2867a24 */ /* 0x001fe400078e02ff */
[C---:B------:R-:W-:Y:S01]  /*74f0*/  IMAD R183, R163.reuse, c[0x0][0x2a4], R130 ;  /* 0x0000a900a3b77a24 */ /* 0x040fe200078e0282 */
[----:B-1----:R-:W-:Y:S01]  /*7500*/  SHF.R.S32.HI R250, RZ, 0x1f, R145 ;  /* 0x0000001ffffa7819 */ /* 0x002fe20000011491 */
[----:B------:R-:W-:-:S03]  /*7510*/  IMAD.WIDE.U32 R66, R163, c[0x0][0x2c0], R66 ;  /* 0x0000b000a3427a25 */ /* 0x000fc600078e0042 */
[----:B------:R-:W-:Y:S01]  /*7520*/  IADD3 R183, R65, R183, RZ ;  /* 0x000000b741b77210 */ /* 0x000fe20007ffe0ff */
[----:B--2---:R-:W-:Y:S01]  /*7530*/  IMAD R249, R163, c[0x0][0x2c4], R134 ;  /* 0x0000b100a3f97a24 */ /* 0x004fe200078e0286 */
[----:B------:R-:W-:Y:S01]  /*7540*/  BAR.SYNC.DEFER_BLOCKING 0x0 ;  /* 0x0000000000007b1d */ /* 0x000fe20000010000 */
[C---:B------:R-:W-:Y:S02]  /*7550*/  IADD3 R134, P1, R145.reuse, R64, RZ ;  /* 0x0000004091867210 */ /* 0x040fe40007f3e0ff */
[----:B------:R-:W-:Y:S02]  /*7560*/  IADD3 R130, P2, R145, R66, RZ ;  /* 0x0000004291827210 */ /* 0x000fe40007f5e0ff */
[----:B------:R-:W-:Y:S01]  /*7570*/  IADD3 R249, R67, R249, RZ ;  /* 0x000000f943f97210 */ /* 0x000fe20007ffe0ff */
[----:B------:R-:W-:-:S03]  /*7580*/  IMAD.X R135, R250, 0x1, R183, P1 ;  /* 0x00000001fa877824 */ /* 0x000fc600008e06b7 */
[----:B------:R-:W-:Y:S01]  /*7590*/  IADD3.X R131, R250, R249, RZ, P2, !PT ;  /* 0x000000f9fa837210 */ /* 0x000fe200017fe4ff */
[----:B------:R-:W-:Y:S05]  /*75a0*/  @!P0 BRA `(.L_x_3486) ;  /* 0x000000f000008947 */ /* 0x000fea0003800000 */
[----:B---34-:R-:W0:Y:S01]  /*75b0*/  LDS R246, [R246.X4+0x3180] ;  /* 0x00318000f6f67984 */ /* 0x018e220000004800 */
[----:B------:R-:W-:Y:S02]  /*75c0*/  IMAD R247, R22, c[0x0][0x2b0], RZ ;  /* 0x0000ac0016f77a24 */ /* 0x000fe400078e02ff */
[----:B------:R-:W-:-:S04]  /*75d0*/  IMAD.WIDE.U32 R134, R26, c[0x0][0x2b0], R134 ;  /* 0x0000ac001a867a25 */ /* 0x000fc800078e0086 */
[----:B------:R-:W-:Y:S01]  /*75e0*/  IMAD R247, R26, c[0x0][0x2b4], R247 ;  /* 0x0000ad001af77a24 */ /* 0x000fe200078e02f7 */
[----:B------:R-:W-:Y:S01]  /*75f0*/  LEA R250, P0, R134, c[0x0][0x318], 0x2 ;  /* 0x0000c60086fa7a11 */ /* 0x000fe200078010ff */
[----:B------:R-:W-:-:S03]  /*7600*/  IMAD.WIDE.U32 R130, R26, c[0x0][0x2d0], R130 ;  /* 0x0000b4001a827a25 */ /* 0x000fc600078e0082 */
[----:B------:R-:W-:Y:S01]  /*7610*/  IADD3 R247, R135, R247, RZ ;  /* 0x000000f787f77210 */ /* 0x000fe20007ffe0ff */
[----:B------:R-:W-:-:S03]  /*7620*/  IMAD R135, R22, c[0x0][0x2d0], RZ ;  /* 0x0000b40016877a24 */ /* 0x000fc600078e02ff */
[----:B------:R-:W-:Y:S01]  /*7630*/  LEA.HI.X R251, R134, c[0x0][0x31c], R247, 0x2, P0 ;  /* 0x0000c70086fb7a11 */ /* 0x000fe200000f14f7 */
[----:B------:R-:W-:Y:S01]  /*7640*/  IMAD R135, R26, c[0x0][0x2d4], R135 ;  /* 0x0000b5001a877a24 */ /* 0x000fe200078e0287 */
[----:B------:R-:W-:-:S03]  /*7650*/  LEA R134, P0, R130, c[0x0][0x320], 0x2 ;  /* 0x0000c80082867a11 */ /* 0x000fc600078010ff */
[----:B------:R1:W-:Y:S01]  /*7660*/  RED.E.ADD.F32.FTZ.RN.STRONG.GPU [R250.64], R207 ;  /* 0x000000cffa00798e */ /* 0x0003e2000c10e784 */
[----:B------:R-:W-:-:S04]  /*7670*/  IADD3 R135, R131, R135, RZ ;  /* 0x0000008783877210 */ /* 0x000fc80007ffe0ff */
[----:B------:R-:W-:-:S05]  /*7680*/  LEA.HI.X R135, R130, c[0x0][0x324], R135, 0x2, P0 ;  /* 0x0000c90082877a11 */ /* 0x000fca00000f1487 */
[----:B0-----:R1:W-:Y:S02]  /*7690*/  RED.E.ADD.F32.FTZ.RN.STRONG.GPU [R134.64], R246 ;  /* 0x000000f68600798e */ /* 0x0013e4000c10e784 */
.L_x_3486:
[----:B---34-:R-:W-:Y:S05]  /*76a0*/  BSYNC B0 ;  /* 0x0000000000007941 */ /* 0x018fea0003800000 */
.L_x_3485:
[----:B------:R-:W0:Y:S01]  /*76b0*/  LDS R223, [R223.X4+0x3280] ;  /* 0x00328000dfdf7984 */ /* 0x000e220000004800 */
[C---:B------:R-:W-:Y:S01]  /*76c0*/  LEA R130, P0, R64.reuse, c[0x0][0x318], 0x2 ;  /* 0x0000c60040827a11 */ /* 0x040fe200078010ff */
[----:B------:R-:W-:Y:S03]  /*76d0*/  BSSY B0, `(.L_x_3487) ;  /* 0x0000015000007945 */ /* 0x000fe60003800000 */
[----:B------:R-:W-:Y:S02]  /*76e0*/  LEA.HI.X R131, R64, c[0x0][0x31c], R183, 0x2, P0 ;  /* 0x0000c70040837a11 */ /* 0x000fe400000f14b7 */
[----:B------:R-:W-:Y:S02]  /*76f0*/  LEA R64, P0, R66, c[0x0][0x320], 0x2 ;  /* 0x0000c80042407a11 */ /* 0x000fe400078010ff */
[----:B------:R-:W-:Y:S02]  /*7700*/  SHF.L.U32 R183, R24, 0x2, RZ ;  /* 0x0000000218b77819 */ /* 0x000fe400000006ff */
[----:B------:R-:W-:Y:S01]  /*7710*/  LEA.HI.X R65, R66, c[0x0][0x324], R249, 0x2, P0 ;  /* 0x0000c90042417a11 */ /* 0x000fe200000f14f9 */
[----:B------:R-:W-:Y:S01]  /*7720*/  IMAD R249, R147, -0x400, R164 ;  /* 0xfffffc0093f97824 */ /* 0x000fe200078e02a4 */
[----:B------:R-:W-:-:S02]  /*7730*/  ISETP.GE.AND P0, PT, R180, 0x41, PT ;  /* 0x00000041b400780c */ /* 0x000fc40003f06270 */
[----:B------:R-:W-:-:S05]  /*7740*/  SHF.L.U64.HI R66, R24, 0x2, R23 ;  /* 0x0000000218427819 */ /* 0x000fca0000010217 */
[C---:B------:R-:W-:Y:S02]  /*7750*/  IMAD R22, R66.reuse, c[0x0][0x2b0], RZ ;  /* 0x0000ac0042167a24 */ /* 0x040fe400078e02ff */
[----:B------:R-:W-:Y:S02]  /*7760*/  IMAD R66, R66, c[0x0][0x2d0], RZ ;  /* 0x0000b40042427a24 */ /* 0x000fe400078e02ff */
[C---:B-1----:R-:W-:Y:S02]  /*7770*/  IMAD R207, R183.reuse, c[0x0][0x2b4], R22 ;  /* 0x0000ad00b7cf7a24 */ /* 0x042fe400078e0216 */
[----:B------:R-:W-:Y:S01]  /*7780*/  IMAD R247, R183, c[0x0][0x2d4], R66 ;  /* 0x0000b500b7f77a24 */ /* 0x000fe200078e0242 */
[----:B------:R-:W-:Y:S05]  /*7790*/  @!P0 BRA `(.L_x_3488) ;  /* 0x0000008000008947 */ /* 0x000fea0003800000 */
[----:B------:R-:W-:-:S04]  /*77a0*/  IMAD.WIDE R66, R249, 0x4, R130 ;  /* 0x00000004f9427825 */ /* 0x000fc800078e0282 */
[----:B------:R-:W-:-:S04]  /*77b0*/  IMAD.WIDE R134, R249, 0x4, R64 ;  /* 0x00000004f9867825 */ /* 0x000fc800078e0240 */
[----:B------:R-:W-:-:S04]  /*77c0*/  IMAD.WIDE.U32 R66, R183, c[0x0][0x2b0], R66 ;  /* 0x0000ac00b7427a25 */ /* 0x000fc800078e0042 */
[----:B------:R-:W-:-:S04]  /*77d0*/  IMAD.WIDE.U32 R134, R183, c[0x0][0x2d0], R134 ;  /* 0x0000b400b7867a25 */ /* 0x000fc800078e0086 */
[----:B------:R-:W-:Y:S01]  /*77e0*/  IMAD.IADD R67, R67, 0x1, R207 ;  /* 0x0000000143437824 */ /* 0x000fe200078e02cf */
[----:B------:R-:W-:-:S04]  /*77f0*/  IADD3 R135, R135, R247, RZ ;  /* 0x000000f787877210 */ /* 0x000fc80007ffe0ff */
[----:B------:R1:W-:Y:S04]  /*7800*/  RED.E.ADD.F32.FTZ.RN.STRONG.GPU [R66.64+-0xf00], R206 ;  /* 0xfff100ce4200798e */ /* 0x0003e8000c10e784 */
[----:B0-----:R1:W-:Y:S02]  /*7810*/  RED.E.ADD.F32.FTZ.RN.STRONG.GPU [R134.64+-0xf00], R223 ;  /* 0xfff100df8600798e */ /* 0x0013e4000c10e784 */
.L_x_3488:
[----:B------:R-:W-:Y:S05]  /*7820*/  BSYNC B0 ;  /* 0x0000000000007941 */ /* 0x000fea0003800000 */
.L_x_3487:
[----:B------:R-:W-:Y:S01]  /*7830*/  FADD.FTZ R174, -R3, R174 ;  /* 0x000000ae03ae7221 */ /* 0x000fe20000010100 */
[----:B------:R-:W-:Y:S01]  /*7840*/  SHF.R.S32.HI R22, RZ, 0x1f, R249 ;  /* 0x0000001fff167819 */ /* 0x000fe200000114f9 */
[----:B------:R2:W3:Y:S01]  /*7850*/  LDS R3, [R222.X4+0x3380] ;  /* 0x00338000de037984 */ /* 0x0004e20000004800 */
[----:B-1----:R-:W-:Y:S01]  /*7860*/  SHF.L.U32 R67, R249, 0x2, RZ ;  /* 0x00000002f9437819 */ /* 0x002fe200000006ff */
[----:B------:R-:W-:Y:S01]  /*7870*/  FADD.FTZ R172, -R171, R172 ;  /* 0x000000acabac7221 */ /* 0x000fe20000010100 */
[----:B------:R-:W-:Y:S01]  /*7880*/  SHF.L.U64.HI R249, R249, 0x2, R22 ;  /* 0x00000002f9f97819 */ /* 0x000fe20000010216 */
[----:B------:R-:W-:Y:S01]  /*7890*/  FFMA.FTZ R248, R181, R236, R248 ;  /* 0x000000ecb5f87223 */ /* 0x000fe200000100f8 */
[C---:B------:R-:W-:Y:S01]  /*78a0*/  IADD3 R66, P0, R67.reuse, R130, RZ ;  /* 0x0000008243427210 */ /* 0x040fe20007f1e0ff */
[----:B------:R-:W-:Y:S01]  /*78b0*/  FADD.FTZ R177, -R4, R177 ;  /* 0x000000b104b17221 */ /* 0x000fe20000010100 */
[----:B------:R-:W-:Y:S01]  /*78c0*/  IADD3 R64, P1, R67, R64, RZ ;  /* 0x0000004043407210 */ /* 0x000fe20007f3e0ff */
[----:B------:R-:W-:Y:S01]  /*78d0*/  FFMA.FTZ R248, R172, R239, R248 ;  /* 0x000000efacf87223 */ /* 0x000fe200000100f8 */
[----:B------:R-:W-:Y:S01]  /*78e0*/  IADD3.X R67, R249, R131, RZ, P0, !PT ;  /* 0x00000083f9437210 */ /* 0x000fe200007fe4ff */
[----:B------:R-:W-:Y:S01]  /*78f0*/  FADD.FTZ R179, -R179, R176 ;  /* 0x000000b0b3b37221 */ /* 0x000fe20000010100 */
[----:B------:R-:W-:Y:S01]  /*7900*/  ISETP.GE.AND P0, PT, R180, 0x81, PT ;  /* 0x00000081b400780c */ /* 0x000fe20003f06270 */
[----:B------:R-:W-:Y:S01]  /*7910*/  FFMA.FTZ R248, R177, R240, R248 ;  /* 0x000000f0b1f87223 */ /* 0x000fe200000100f8 */
[----:B------:R-:W-:Y:S01]  /*7920*/  IADD3.X R65, R249, R65, RZ, P1, !PT ;  /* 0x00000041f9417210 */ /* 0x000fe20000ffe4ff */
[----:B------:R-:W-:Y:S01]  /*7930*/  IMAD.WIDE.U32 R66, R183, c[0x0][0x2b0], R66 ;  /* 0x0000ac00b7427a25 */ /* 0x000fe200078e0042 */
[----:B------:R-:W-:Y:S03]  /*7940*/  BSSY B0, `(.L_x_3489) ;  /* 0x000000d000007945 */ /* 0x000fe60003800000 */
[----:B------:R-:W-:-:S02]  /*7950*/  FFMA.FTZ R248, R174, R243, R248 ;  /* 0x000000f3aef87223 */ /* 0x000fc400000100f8 */
[----:B------:R-:W-:-:S04]  /*7960*/  IMAD.WIDE.U32 R64, R183, c[0x0][0x2d0], R64 ;  /* 0x0000b400b7407a25 */ /* 0x000fc800078e0040 */
[----:B------:R-:W-:Y:S01]  /*7970*/  FADD.FTZ R2, -R2, R175 ;  /* 0x000000af02027221 */ /* 0x000fe20000010100 */
[----:B------:R-:W-:Y:S01]  /*7980*/  IADD3 R65, R247, R65, RZ ;  /* 0x00000041f7417210 */ /* 0x000fe20007ffe0ff */
[----:B------:R-:W-:Y:S02]  /*7990*/  FFMA.FTZ R248, R179, R244, R248 ;  /* 0x000000f4b3f87223 */ /* 0x000fe400000100f8 */
[----:B------:R-:W-:Y:S02]  /*79a0*/  FADD.FTZ R173, -R0, R173 ;  /* 0x000000ad00ad7221 */ /* 0x000fe40000010100 */
[----:B------:R-:W-:Y:S02]  /*79b0*/  IMAD.IADD R67, R207, 0x1, R67 ;  /* 0x00000001cf437824 */ /* 0x000fe400078e0243 */
[----:B------:R-:W-:Y:S02]  /*79c0*/  FFMA.FTZ R4, R2, R191, R248 ;  /* 0x000000bf02047223 */ /* 0x000fe400000100f8 */
[----:B------:R-:W-:Y:S01]  /*79d0*/  FMUL.FTZ R131, R173, R188 ;  /* 0x000000bcad837220 */ /* 0x000fe20000410000 */
[----:B------:R-:W-:Y:S05]  /*79e0*/  @!P0 BRA `(.L_x_3490) ;  /* 0x0000002000008947 */ /* 0x000fea0003800000 */
[----:B--2---:R1:W-:Y:S04]  /*79f0*/  RED.E.ADD.F32.FTZ.RN.STRONG.GPU [R66.64+-0xe00], R205 ;  /* 0xfff200cd4200798e */ /* 0x0043e8000c10e784 */
[----:B---3--:R1:W-:Y:S02]  /*7a00*/  RED.E.ADD.F32.FTZ.RN.STRONG.GPU [R64.64+-0xe00], R3 ;  /* 0xfff200034000798e */ /* 0x0083e4000c10e784 */
.L_x_3490:
[----:B--2---:R-:W-:Y:S05]  /*7a10*/  BSYNC B0 ;  /* 0x0000000000007941 */ /* 0x004fea0003800000 */
.L_x_3489:
[----:B------:R-:W2:Y:S01]  /*7a20*/  LDS R221, [R221.X4+0x3480] ;  /* 0x00348000dddd7984 */ /* 0x000ea20000004800 */
[----:B------:R-:W-:Y:S01]  /*7a30*/  ISETP.GE.AND P6, PT, R180, 0xc1, PT ;  /* 0x000000c1b400780c */ /* 0x000fe20003fc6270 */
[----:B------:R-:W-:Y:S01]  /*7a40*/  BSSY B0, `(.L_x_3491) ;  /* 0x000000b000007945 */ /* 0x000fe20003800000 */
[----:B------:R-:W-:Y:S01]  /*7a50*/  FADD.FTZ R4, R4, R131 ;  /* 0x0000008304047221 */ /* 0x000fe20000010000 */
        /* <DEDUP_REMOVED lines=9> */
.L_x_3492:
[----:B------:R-:W-:Y:S05]  /*7af0*/  BSYNC B0 ;  /* 0x0000000000007941 */ /* 0x000fea0003800000 */
.L_x_3491:
[----:B-1-3--:R1:W3:Y:S01]  /*7b00*/  LDS R3, [R220.X4+0x3580] ;  /* 0x00358000dc037984 */ /* 0x00a2e20000004800 */
[----:B------:R-:W-:Y:S01]  /*7b10*/  BSSY B0, `(.L_x_3493) ;  /* 0x0000004000007945 */ /* 0x000fe20003800000 */
[----:B------:R-:W-:Y:S05]  /*7b20*/  @!P1 BRA `(.L_x_3494) ;  /* 0x0000002000009947 */ /* 0x000fea0003800000 */
[----:B------:R1:W-:Y:S04]  /*7b30*/  RED.E.ADD.F32.FTZ.RN.STRONG.GPU [R66.64+-0xc00], R203 ;  /* 0xfff400cb4200798e */ /* 0x0003e8000c10e784 */
[----:B---3--:R1:W-:Y:S02]  /*7b40*/  RED.E.ADD.F32.FTZ.RN.STRONG.GPU [R64.64+-0xc00], R3 ;  /* 0xfff400034000798e */ /* 0x0083e4000c10e784 */
.L_x_3494:
[----:B------:R-:W-:Y:S05]  /*7b50*/  BSYNC B0 ;  /* 0x0000000000007941 */ /* 0x000fea0003800000 */
.L_x_3493:
[----:B------:R-:W1:Y:S01]  /*7b60*/  LDS R219, [R219.X4+0x3680] ;  /* 0x00368000dbdb7984 */ /* 0x000e620000004800 */
[----:B------:R-:W-:Y:S01]  /*7b70*/  BSSY B0, `(.L_x_3495) ;  /* 0x0000004000007945 */ /* 0x000fe20003800000 */
[----:B------:R-:W-:Y:S05]  /*7b80*/  @!P2 BRA `(.L_x_3496) ;  /* 0x000000200000a947 */ /* 0x000fea0003800000 */
[----:B------:R4:W-:Y:S04]  /*7b90*/  RED.E.ADD.F32.FTZ.RN.STRONG.GPU [R66.64+-0xb00], R202 ;  /* 0xfff500ca4200798e */ /* 0x0009e8000c10e784 */
[----:B-1----:R4:W-:Y:S02]  /*7ba0*/  RED.E.ADD.F32.FTZ.RN.STRONG.GPU [R64.64+-0xb00], R219 ;  /* 0xfff500db4000798e */ /* 0x0029e4000c10e784 */
.L_x_3496:
[----:B------:R-:W-:Y:S05]  /*7bb0*/  BSYNC B0 ;  /* 0x0000000000007941 */ /* 0x000fea0003800000 */
.L_x_3495:
[----:B-1-3--:R1:W3:Y:S01]  /*7bc0*/  LDS R3, [R218.X4+0x3780] ;  /* 0x00378000da037984 */ /* 0x00a2e20000004800 */
[----:B------:R-:W-:Y:S01]  /*7bd0*/  BSSY B0, `(.L_x_3497) ;  /* 0x0000004000007945 */ /* 0x000fe20003800000 */
[----:B------:R-:W-:Y:S05]  /*7be0*/  @!P3 BRA `(.L_x_3498) ;  /* 0x000000200000b947 */ /* 0x000fea0003800000 */
[----:B------:R1:W-:Y:S04]  /*7bf0*/  RED.E.ADD.F32.FTZ.RN.STRONG.GPU [R66.64+-0xa00], R201 ;  /* 0xfff600c94200798e */ /* 0x0003e8000c10e784 */
[----:B---3--:R1:W-:Y:S02]  /*7c00*/  RED.E.ADD.F32.FTZ.RN.STRONG.GPU [R64.64+-0xa00], R3 ;  /* 0xfff600034000798e */ /* 0x0083e4000c10e784 */
.L_x_3498:
[----:B------:R-:W-:Y:S05]  /*7c10*/  BSYNC B0 ;  /* 0x0000000000007941 */ /* 0x000fea0003800000 */
.L_x_3497:
[----:B------:R-:W1:Y:S01]  /*7c20*/  LDS R217, [R217.X4+0x3880] ;  /* 0x00388000d9d97984 */ /* 0x000e620000004800 */
[----:B------:R-:W-:Y:S01]  /*7c30*/  BSSY B0, `(.L_x_3499) ;  /* 0x0000004000007945 */ /* 0x000fe20003800000 */
[----:B------:R-:W-:Y:S05]  /*7c40*/  @!P4 BRA `(.L_x_3500) ;  /* 0x000000200000c947 */ /* 0x000fea0003800000 */
[----:B------:R4:W-:Y:S04]  /*7c50*/  RED.E.ADD.F32.FTZ.RN.STRONG.GPU [R66.64+-0x900], R200 ;  /* 0xfff700c84200798e */ /* 0x0009e8000c10e784 */
[----:B-1----:R4:W-:Y:S02]  /*7c60*/  RED.E.ADD.F32.FTZ.RN.STRONG.GPU [R64.64+-0x900], R217 ;  /* 0xfff700d94000798e */ /* 0x0029e4000c10e784 */
.L_x_3500:
[----:B------:R-:W-:Y:S05]  /*7c70*/  BSYNC B0 ;  /* 0x0000000000007941 */ /* 0x000fea0003800000 */
.L_x_3499:
[----:B-1-3--:R1:W3:Y:S01]  /*7c80*/  LDS R3, [R216.X4+0x3980] ;  /* 0x00398000d8037984 */ /* 0x00a2e20000004800 */
[----:B------:R-:W-:Y:S01]  /*7c90*/  BSSY B0, `(.L_x_3501) ;  /* 0x0000004000007945 */ /* 0x000fe20003800000 */
[----:B------:R-:W-:Y:S05]  /*7ca0*/  @!P5 BRA `(.L_x_3502) ;  /* 0x000000200000d947 */ /* 0x000fea0003800000 */
[----:B------:R1:W-:Y:S04]  /*7cb0*/  RED.E.ADD.F32.FTZ.RN.STRONG.GPU [R66.64+-0x800], R199 ;  /* 0xfff800c74200798e */ /* 0x0003e8000c10e784 */
[----:B---3--:R1:W-:Y:S02]  /*7cc0*/  RED.E.ADD.F32.FTZ.RN.STRONG.GPU [R64.64+-0x800], R3 ;  /* 0xfff800034000798e */ /* 0x0083e4000c10e784 */
.L_x_3502:
[----:B------:R-:W-:Y:S05]  /*7cd0*/  BSYNC B0 ;  /* 0x0000000000007941 */ /* 0x000fea0003800000 */
.L_x_3501:
[----:B------:R-:W1:Y:S01]  /*7ce0*/  LDS R215, [R215.X4+0x3a80] ;  /* 0x003a8000d7d77984 */ /* 0x000e620000004800 */
        /* <DEDUP_REMOVED lines=9> */
[----:B-1----:R4:W-:Y:S02]  /*7d80*/  RED.E.ADD.F32.FTZ.RN.STRONG.GPU [R64.64+-0x700], R215 ;  /* 0xfff900d74000798e */ /* 0x0029e4000c10e784 */
.L_x_3504:
[----:B------:R-:W-:Y:S05]  /*7d90*/  BSYNC B0 ;  /* 0x0000000000007941 */ /* 0x000fea0003800000 */
.L_x_3503:
[----:B-1-3--:R1:W3:Y:S01]  /*7da0*/  LDS R3, [R214.X4+0x3b80] ;  /* 0x003b8000d6037984 */ /* 0x00a2e20000004800 */
[----:B------:R-:W-:Y:S01]  /*7db0*/  BSSY B0, `(.L_x_3505) ;  /* 0x0000004000007945 */ /* 0x000fe20003800000 */
[----:B------:R-:W-:Y:S05]  /*7dc0*/  @!P1 BRA `(.L_x_3506) ;  /* 0x0000002000009947 */ /* 0x000fea0003800000 */
[----:B------:R1:W-:Y:S04]  /*7dd0*/  RED.E.ADD.F32.FTZ.RN.STRONG.GPU [R66.64+-0x600], R197 ;  /* 0xfffa00c54200798e */ /* 0x0003e8000c10e784 */
[----:B---3--:R1:W-:Y:S02]  /*7de0*/  RED.E.ADD.F32.FTZ.RN.STRONG.GPU [R64.64+-0x600], R3 ;  /* 0xfffa00034000798e */ /* 0x0083e4000c10e784 */
.L_x_3506:
[----:B------:R-:W-:Y:S05]  /*7df0*/  BSYNC B0 ;  /* 0x0000000000007941 */ /* 0x000fea0003800000 */
.L_x_3505:
[----:B------:R-:W1:Y:S01]  /*7e00*/  LDS R213, [R213.X4+0x3c80] ;  /* 0x003c8000d5d57984 */ /* 0x000e620000004800 */
[----:B------:R-:W-:Y:S01]  /*7e10*/  BSSY B0, `(.L_x_3507) ;  /* 0x0000004000007945 */ /* 0x000fe20003800000 */
[----:B------:R-:W-:Y:S05]  /*7e20*/  @!P2 BRA `(.L_x_3508) ;  /* 0x000000200000a947 */ /* 0x000fea0003800000 */
[----:B------:R4:W-:Y:S04]  /*7e30*/  RED.E.ADD.F32.FTZ.RN.STRONG.GPU [R66.64+-0x500], R196 ;  /* 0xfffb00c44200798e */ /* 0x0009e8000c10e784 */
[----:B-1----:R4:W-:Y:S02]  /*7e40*/  RED.E.ADD.F32.FTZ.RN.STRONG.GPU [R64.64+-0x500], R213 ;  /* 0xfffb00d54000798e */ /* 0x0029e4000c10e784 */
.L_x_3508:
[----:B------:R-:W-:Y:S05]  /*7e50*/  BSYNC B0 ;  /* 0x0000000000007941 */ /* 0x000fea0003800000 */
.L_x_3507:
[----:B-1-3--:R1:W3:Y:S01]  /*7e60*/  LDS R3, [R212.X4+0x3d80] ;  /* 0x003d8000d4037984 */ /* 0x00a2e20000004800 */
[----:B------:R-:W-:Y:S01]  /*7e70*/  BSSY B0, `(.L_x_3509) ;  /* 0x0000004000007945 */ /* 0x000fe20003800000 */
[----:B------:R-:W-:Y:S05]  /*7e80*/  @!P3 BRA `(.L_x_3510) ;  /* 0x000000200000b947 */ /* 0x000fea0003800000 */
[----:B------:R1:W-:Y:S04]  /*7e90*/  RED.E.ADD.F32.FTZ.RN.STRONG.GPU [R66.64+-0x400], R195 ;  /* 0xfffc00c34200798e */ /* 0x0003e8000c10e784 */
[----:B---3--:R1:W-:Y:S02]  /*7ea0*/  RED.E.ADD.F32.FTZ.RN.STRONG.GPU [R64.64+-0x400], R3 ;  /* 0xfffc00034000798e */ /* 0x0083e4000c10e784 */
.L_x_3510:
[----:B------:R-:W-:Y:S05]  /*7eb0*/  BSYNC B0 ;  /* 0x0000000000007941 */ /* 0x000fea0003800000 */
.L_x_3509:
[----:B------:R-:W1:Y:S01]  /*7ec0*/  LDS R211, [R211.X4+0x3e80] ;  /* 0x003e8000d3d37984 */ /* 0x000e620000004800 */
[----:B------:R-:W-:Y:S01]  /*7ed0*/  BSSY B0, `(.L_x_3511) ;  /* 0x0000004000007945 */ /* 0x000fe20003800000 */
[----:B------:R-:W-:Y:S05]  /*7ee0*/  @!P4 BRA `(.L_x_3512) ;  /* 0x000000200000c947 */ /* 0x000fea0003800000 */
[----:B------:R4:W-:Y:S04]  /*7ef0*/  RED.E.ADD.F32.FTZ.RN.STRONG.GPU [R66.64+-0x300], R194 ;  /* 0xfffd00c24200798e */ /* 0x0009e8000c10e784 */
[----:B-1----:R4:W-:Y:S02]  /*7f00*/  RED.E.ADD.F32.FTZ.RN.STRONG.GPU [R64.64+-0x300], R211 ;  /* 0xfffd00d34000798e */ /* 0x0029e4000c10e784 */
.L_x_3512:
[----:B------:R-:W-:Y:S05]  /*7f10*/  BSYNC B0 ;  /* 0x0000000000007941 */ /* 0x000fea0003800000 */
.L_x_3511:
[----:B-1-3--:R1:W3:Y:S01]  /*7f20*/  LDS R3, [R210.X4+0x3f80] ;  /* 0x003f8000d2037984 */ /* 0x00a2e20000004800 */
[----:B------:R-:W-:Y:S01]  /*7f30*/  BSSY B0, `(.L_x_3513) ;  /* 0x0000004000007945 */ /* 0x000fe20003800000 */
[----:B------:R-:W-:Y:S05]  /*7f40*/  @!P5 BRA `(.L_x_3514) ;  /* 0x000000200000d947 */ /* 0x000fea0003800000 */
[----:B------:R1:W-:Y:S04]  /*7f50*/  RED.E.ADD.F32.FTZ.RN.STRONG.GPU [R66.64+-0x200], R193 ;  /* 0xfffe00c14200798e */ /* 0x0003e8000c10e784 */
[----:B---3--:R1:W-:Y:S02]  /*7f60*/  RED.E.ADD.F32.FTZ.RN.STRONG.GPU [R64.64+-0x200], R3 ;  /* 0xfffe00034000798e */ /* 0x0083e4000c10e784 */
.L_x_3514:
[----:B------:R-:W-:Y:S05]  /*7f70*/  BSYNC B0 ;  /* 0x0000000000007941 */ /* 0x000fea0003800000 */
.L_x_3513:
[----:B------:R-:W1:Y:S01]  /*7f80*/  LDS R209, [R209.X4+0x4080] ;  /* 0x00408000d1d17984 */ /* 0x000e620000004800 */
[----:B------:R-:W-:Y:S01]  /*7f90*/  BSSY B0, `(.L_x_3515) ;  /* 0x0000004000007945 */ /* 0x000fe20003800000 */
[----:B------:R-:W-:Y:S05]  /*7fa0*/  @!P6 BRA `(.L_x_3516) ;  /* 0x000000200000e947 */ /* 0x000fea0003800000 */
[----:B------:R4:W-:Y:S04]  /*7fb0*/  RED.E.ADD.F32.FTZ.RN.STRONG.GPU [R66.64+-0x100], R192 ;  /* 0xffff00c04200798e */ /* 0x0009e8000c10e784 */
[----:B-1----:R4:W-:Y:S02]  /*7fc0*/  RED.E.ADD.F32.FTZ.RN.STRONG.GPU [R64.64+-0x100], R209 ;  /* 0xffff00d14000798e */ /* 0x0029e4000c10e784 */
.L_x_3516:
[----:B------:R-:W-:Y:S05]  /*7fd0*/  BSYNC B0 ;  /* 0x0000000000007941 */ /* 0x000fea0003800000 */
.L_x_3515:
[----:B-1--4-:R-:W1:Y:S01]  /*7fe0*/  SHFL.DOWN P0, R65, R4, 0x1, 0x1f ;  /* 0x08201f0004417f89 */ /* 0x012e620000000000 */
[C---:B------:R-:W-:Y:S01]  /*7ff0*/  FMUL.FTZ R0, R21.reuse, R185 ;  /* 0x000000b915007220 */ /* 0x040fe20000410000 */
[----:B------:R-:W-:Y:S01]  /*8000*/  ISETP.NE.AND P2, PT, R158, RZ, PT ;  /* 0x000000ff9e00720c */ /* 0x000fe20003f45270 */
[----:B---3--:R-:W-:Y:S01]  /*8010*/  FMUL.FTZ R3, R21, R184 ;  /* 0x000000b815037220 */ /* 0x008fe20000410000 */
        /* <DEDUP_REMOVED lines=9> */
[----:B------:R-:W-:Y:S02]  /*80b0*/  FFMA.FTZ R28, R5, R47, R28 ;  /* 0x0000002f051c7223 */ /* 0x000fe4000001001c */
[----:B------:R-:W-:Y:S02]  /*80c0*/  FFMA.FTZ R5, R96, R5, R2 ;  /* 0x0000000560057223 */ /* 0x000fe40000010002 */
[----:B-1----:R-:W-:Y:S02]  /*80d0*/  @P0 FADD R65, R4, R65 ;  /* 0x0000004104410221 */ /* 0x002fe40000000000 */
[----:B------:R-:W-:Y:S02]  /*80e0*/  FMUL.FTZ R10, R10, R245 ;  /* 0x000000f50a0a7220 */ /* 0x000fe40000410000 */
[----:B------:R-:W-:Y:S01]  /*80f0*/  FMUL.FTZ R0, R0, R181 ;  /* 0x000000b500007220 */ /* 0x000fe20000410000 */
[----:B------:R-:W1:Y:S01]  /*8100*/  SHFL.DOWN P0, R22, R65, 0x2, 0x1f ;  /* 0x08401f0041167f89 */ /* 0x000e620000000000 */
[----:B------:R-:W-:-:S02]  /*8110*/  FADD.FTZ R62, R5, R62 ;  /* 0x0000003e053e7221 */ /* 0x000fc40000010000 */
[----:B------:R-:W-:Y:S02]  /*8120*/  FFMA.FTZ R5, R103, R10, R0 ;  /* 0x0000000a67057223 */ /* 0x000fe40000010000 */
[----:B------:R-:W-:Y:S02]  /*8130*/  FMUL.FTZ R3, R21, R186 ;  /* 0x000000ba15037220 */ /* 0x000fe40000410000 */
[----:B------:R-:W-:Y:S02]  /*8140*/  FADD.FTZ R56, R5, R56 ;  /* 0x0000003805387221 */ /* 0x000fe40000010000 */
[----:B------:R-:W-:Y:S02]  /*8150*/  FMUL.FTZ R174, R3, R174 ;  /* 0x000000ae03ae7220 */ /* 0x000fe40000410000 */
[C---:B------:R-:W-:Y:S02]  /*8160*/  FMUL.FTZ R3, R21.reuse, R190 ;  /* 0x000000be15037220 */ /* 0x040fe40000410000 */
[----:B------:R-:W-:-:S02]  /*8170*/  FMUL.FTZ R0, R21, R237 ;  /* 0x000000ed15007220 */ /* 0x000fc40000410000 */
[----:B------:R-:W-:Y:S02]  /*8180*/  FMUL.FTZ R172, R3, R172 ;  /* 0x000000ac03ac7220 */ /* 0x000fe40000410000 */
[----:B------:R-:W-:Y:S02]  /*8190*/  FMUL.FTZ R3, R21, R242 ;  /* 0x000000f215037220 */ /* 0x000fe40000410000 */
[----:B------:R-:W-:Y:S02]  /*81a0*/  FMUL.FTZ R12, R12, R241 ;  /* 0x000000f10c0c7220 */ /* 0x000fe40000410000 */
[----:B------:R-:W-:Y:S02]  /*81b0*/  FMUL.FTZ R178, R3, R178 ;  /* 0x000000b203b27220 */ /* 0x000fe40000410000 */
[----:B------:R-:W-:Y:S02]  /*81c0*/  FMUL.FTZ R3, R21, R238 ;  /* 0x000000ee15037220 */ /* 0x000fe40000410000 */
[----:B-1----:R-:W-:-:S02]  /*81d0*/  @P0 FADD R22, R65, R22 ;  /* 0x0000001641160221 */ /* 0x002fc40000000000 */
[----:B------:R-:W-:Y:S02]  /*81e0*/  FMUL.FTZ R224, R3, R224 ;  /* 0x000000e003e07220 */ /* 0x000fe40000410000 */
[----:B------:R-:W-:Y:S01]  /*81f0*/  FMUL.FTZ R225, R0, R225 ;  /* 0x000000e100e17220 */ /* 0x000fe20000410000 */
[----:B------:R-:W1:Y:S01]  /*8200*/  SHFL.DOWN P0, R67, R22, 0x4, 0x1f ;  /* 0x08801f0016437f89 */ /* 0x000e620000000000 */
[----:B------:R-:W-:Y:S02]  /*8210*/  FMUL.FTZ R3, R21, R234 ;  /* 0x000000ea15037220 */ /* 0x000fe40000410000 */
[----:B------:R-:W-:Y:S02]  /*8220*/  FMUL.FTZ R17, R17, R232 ;  /* 0x000000e811117220 */ /* 0x000fe40000410000 */
[----:B------:R-:W-:Y:S02]  /*8230*/  FMUL.FTZ R18, R18, R233 ;  /* 0x000000e912127220 */ /* 0x000fe40000410000 */
[----:B------:R-:W-:-:S02]  /*8240*/  FMUL.FTZ R19, R19, R230 ;  /* 0x000000e613137220 */ /* 0x000fc40000410000 */
[C---:B------:R-:W-:Y:S02]  /*8250*/  FMUL.FTZ R241, R21.reuse, R241 ;  /* 0x000000f115f17220 */ /* 0x040fe40000410000 */
[C---:B------:R-:W-:Y:S02]  /*8260*/  FMUL.FTZ R0, R21.reuse, R235 ;  /* 0x000000eb15007220 */ /* 0x040fe40000410000 */
[C---:B------:R-:W-:Y:S02]  /*8270*/  FMUL.FTZ R232, R21.reuse, R232 ;  /* 0x000000e815e87220 */ /* 0x040fe40000410000 */
[C---:B------:R-:W-:Y:S02]  /*8280*/  FMUL.FTZ R233, R21.reuse, R233 ;  /* 0x000000e915e97220 */ /* 0x040fe40000410000 */
[----:B------:R-:W-:Y:S02]  /*8290*/  FMUL.FTZ R230, R21, R230 ;  /* 0x000000e615e67220 */ /* 0x000fe40000410000 */
[----:B------:R-:W-:-:S02]  /*82a0*/  FMUL.FTZ R20, R20, R185 ;  /* 0x000000b914147220 */ /* 0x000fc40000410000 */
[----:B------:R-:W-:Y:S02]  /*82b0*/  FMUL.FTZ R6, R6, R187 ;  /* 0x000000bb06067220 */ /* 0x000fe40000410000 */
[----:B------:R-:W-:Y:S02]  /*82c0*/  FMUL.FTZ R11, R11, R242 ;  /* 0x000000f20b0b7220 */ /* 0x000fe40000410000 */
[----:B-1----:R-:W-:Y:S02]  /*82d0*/  @P0 FADD R67, R22, R67 ;  /* 0x0000004316430221 */ /* 0x002fe40000000000 */
[----:B------:R-:W-:Y:S02]  /*82e0*/  FMUL.FTZ R15, R15, R234 ;  /* 0x000000ea0f0f7220 */ /* 0x000fe40000410000 */
[----:B------:R-:W-:Y:S01]  /*82f0*/  FMUL.FTZ R3, R3, R226 ;  /* 0x000000e203037220 */ /* 0x000fe20000410000 */
[----:B------:R-:W1:Y:S01]  /*8300*/  SHFL.DOWN P0, R4, R67, 0x8, 0x1f ;  /* 0x09001f0043047f89 */ /* 0x000e620000000000 */
        /* <DEDUP_REMOVED lines=12> */
[----:B-1----:R-:W-:Y:S01]  /*83d0*/  @P0 FADD R4, R67, R4 ;  /* 0x0000000443040221 */ /* 0x002fe20000000000 */
[----:B------:R-:W-:Y:S01]  /*83e0*/  ISETP.NE.AND P0, PT, R159, RZ, PT ;  /* 0x000000ff9f00720c */ /* 0x000fe20003f05270 */
[----:B------:R-:W-:-:S02]  /*83f0*/  FFMA.FTZ R29, R6, R52, R29 ;  /* 0x00000034061d7223 */ /* 0x000fc4000001001d */
[----:B------:R-:W-:Y:S01]  /*8400*/  FFMA.FTZ R34, R11, R71, R34 ;  /* 0x000000470b227223 */ /* 0x000fe20000010022 */
[----:B------:R-:W1:Y:S01]  /*8410*/  SHFL.DOWN P1, R5, R4, 0x10, 0x1f ;  /* 0x0a001f0004057f89 */ /* 0x000e620000020000 */
        /* <DEDUP_REMOVED lines=12> */
[----:B-1----:R-:W-:Y:S02]  /*84e0*/  @P1 FADD R5, R4, R5 ;  /* 0x0000000504051221 */ /* 0x002fe40000000000 */
[----:B------:R-:W-:Y:S02]  /*84f0*/  FFMA.FTZ R225, R107, R14, R225 ;  /* 0x0000000e6be17223 */ /* 0x000fe400000100e1 */
[----:B------:R-:W-:Y:S01]  /*8500*/  FFMA.FTZ R3, R109, R16, R0 ;  /* 0x000000106d037223 */ /* 0x000fe20000010000 */
[----:B------:R1:W-:Y:S01]  /*8510*/  @!P0 STS [R146.X4+0x4204], R5 ;  /* 0x0042040592008388 */ /* 0x0003e20000004800 */
[----:B------:R-:W-:Y:S02]  /*8520*/  FFMA.FTZ R17, R108, R17, R232 ;  /* 0x000000116c117223 */ /* 0x000fe400000100e8 */
[----:B------:R-:W-:-:S02]  /*8530*/  FFMA.FTZ R18, R111, R18, R233 ;  /* 0x000000126f127223 */ /* 0x000fc400000100e9 */
        /* <DEDUP_REMOVED lines=19> */
[----:B------:R-:W-:Y:S02]  /*8670*/  FADD.FTZ R48, R3, R48 ;  /* 0x0000003003307221 */ /* 0x000fe40000010000 */
[----:B------:R-:W-:Y:S02]  /*8680*/  FFMA.FTZ R42, R19, R79, R42 ;  /* 0x0000004f132a7223 */ /* 0x000fe4000001002a */
[----:B------:R-:W-:Y:S02]  /*8690*/  FADD.FTZ R46, R17, R46 ;  /* 0x0000002e112e7221 */ /* 0x000fe40000010000 */
[----:B------:R-:W-:Y:S02]  /*86a0*/  FADD.FTZ R45, R18, R45 ;  /* 0x0000002d122d7221 */ /* 0x000fe40000010000 */
[----:B------:R-:W-:Y:S01]  /*86b0*/  FADD.FTZ R43, R230, R43 ;  /* 0x0000002be62b7221 */ /* 0x000fe20000010000 */
[----:B------:R-:W-:Y:S06]  /*86c0*/  BAR.SYNC.DEFER_BLOCKING 0x0 ;  /* 0x0000000000007b1d */ /* 0x000fec0000010000 */
[----:B------:R-:W-:Y:S05]  /*86d0*/  @P2 BRA `(.L_x_3518) ;  /* 0x0000007000002947 */ /* 0x000fea0003800000 */
[----:B-1----:R-:W-:Y:S01]  /*86e0*/  ISETP.NE.AND P0, PT, R144, c[0x0][0x174], PT ;  /* 0x00005d0090007a0c */ /* 0x002fe20003f05270 */
[----:B------:R-:W1:Y:S01]  /*86f0*/  LDS R0, [0x4208] ;  /* 0x00420800ff007984 */ /* 0x000e620000000800 */
[----:B------:R-:W-:-:S11]  /*8700*/  SHF.L.U32 R4, R26, 0x2, RZ ;  /* 0x000000021a047819 */ /* 0x000fd600000006ff */
[----:B------:R-:W3:Y:S01]  /*8710*/  @P0 LDS R2, [R4+0x5740] ;  /* 0x0057400004020984 */ /* 0x000ee20000000800 */
[----:B-1----:R-:W-:-:S04]  /*8720*/  FADD.FTZ R5, R5, R0 ;  /* 0x0000000005057221 */ /* 0x002fc80000010000 */
[----:B---3--:R-:W-:-:S05]  /*8730*/  @P0 FADD.FTZ R5, R5, R2 ;  /* 0x0000000205050221 */ /* 0x008fca0000010000 */
[----:B------:R1:W-:Y:S02]  /*8740*/  STS [R4+0x5740], R5 ;  /* 0x0057400504007388 */ /* 0x0003e40000000800 */
.L_x_3518:
[----:B-1----:R-:W-:Y:S05]  /*8750*/  BSYNC B0 ;  /* 0x0000000000007941 */ /* 0x002fea0003800000 */
.L_x_3517:
[----:B------:R-:W-:Y:S02]  /*8760*/  IADD3 R26, R26, 0x1, RZ ;  /* 0x000000011a1a7810 */ /* 0x000fe40007ffe0ff */
[----:B------:R-:W-:Y:S02]  /*8770*/  IADD3 R24, P1, R24, 0x1, RZ ;  /* 0x0000000118187810 */ /* 0x000fe40007f3e0ff */
[----:B------:R-:W-:Y:S02]  /*8780*/  ISETP.GE.AND P0, PT, R26, c[0x0][0x16c], PT ;  /* 0x00005b001a007a0c */ /* 0x000fe40003f06270 */
[----:B------:R-:W-:-:S11]  /*8790*/  IADD3.X R23, RZ, R23, RZ, P1, !PT ;  /* 0x00000017ff177210 */ /* 0x000fd60000ffe4ff */
[----:B0-2---:R-:W-:Y:S01]  /*87a0*/  @P0 CALL.REL.NOINC `(.L_x_3471) ;  /* 0x0000001000000944 */ /* 0x005fe20003c00000 */
[----:B------:R-:W-:Y:S05]  /*87b0*/  BRA `(.L_x_3519) ;  /* 0xffffbdb000007947 */ /* 0x000fea000383ffff */
.L_x_3471:
[----:B------:R-:W-:Y:S01]  /*87c0*/  BAR.SYNC.DEFER_BLOCKING 0x0 ;  /* 0x0000000000007b1d */ /* 0x000fe20000010000 */
[----:B------:R-:W-:Y:S01]  /*87d0*/  IADD3 R19, -R145, c[0x0][0x168], RZ ;  /* 0x00005a0091137a10 */ /* 0x000fe20007ffe1ff */
[----:B------:R-:W-:Y:S01]  /*87e0*/  CS2R R16, SRZ ;  /* 0x0000000000107805 */ /* 0x000fe2000001ff00 */
[C---:B------:R-:W-:Y:S01]  /*87f0*/  LOP3.LUT R14, R118.reuse, 0x20, RZ, 0xfc, !PT ;  /* 0x00000020760e7812 */ /* 0x040fe200078efcff */
[----:B------:R-:W-:Y:S01]  /*8800*/  HFMA2.MMA R18, -RZ, RZ, 0, 0 ;  /* 0x00000000ff127435 */ /* 0x000fe200000001ff */
[-C--:B------:R-:W-:Y:S01]  /*8810*/  ISETP.GE.AND P2, PT, R118, R19.reuse, PT ;  /* 0x000000137600720c */ /* 0x080fe20003f46270 */
        /* <DEDUP_REMOVED lines=39> */
[----:B------:R-:W-:Y:S01]  /*8a90*/  HFMA2.MMA R55, -RZ, RZ, 0, 0 ;  /* 0x00000000ff377435 */ /* 0x000fe200000001ff */
[-C--:B------:R-:W-:Y:S01]  /*8aa0*/  ISETP.GE.AND P2, PT, R12, R19.reuse, PT ;  /* 0x000000130c00720c */ /* 0x080fe20003f46270 */
[----:B------:R-:W-:Y:S01]  /*8ab0*/  IMAD.MOV.U32 R47, RZ, RZ, RZ ;  /* 0x000000ffff2f7224 */ /* 0x000fe200078e00ff */
[----:B------:R-:W-:Y:S01]  /*8ac0*/  ISETP.GE.AND P1, PT, R13, R19, PT ;  /* 0x000000130d00720c */ /* 0x000fe20003f26270 */
[----:B------:R-:W-:Y:S01]  /*8ad0*/  HFMA2.MMA R65, -RZ, RZ, 0, 0 ;  /* 0x00000000ff417435 */ /* 0x000fe200000001ff */
[----:B------:R-:W-:-:S02]  /*8ae0*/  MOV R26, RZ ;  /* 0x000000ff001a7202 */ /* 0x000fc40000000f00 */
[----:B------:R-:W-:Y:S01]  /*8af0*/  MOV R44, RZ ;  /* 0x000000ff002c7202 */ /* 0x000fe20000000f00 */
[----:B------:R-:W-:Y:S01]  /*8b00*/  IMAD.MOV.U32 R52, RZ, RZ, RZ ;  /* 0x000000ffff347224 */ /* 0x000fe200078e00ff */
        /* <DEDUP_REMOVED lines=10> */
[----:B------:R-:W-:Y:S01]  /*8bb0*/  IADD3 R67, R75, 0xa, RZ ;  /* 0x0000000a4b437810 */ /* 0x000fe20007ffe0ff */
        /* <DEDUP_REMOVED lines=18> */
[----:B------:R-:W1:Y:S04]  /*8ce0*/  LDS R18, [R112+0x8] ;  /* 0x0000080070127984 */ /* 0x000e680000000800 */
[----:B------:R-:W2:Y:S04]  /*8cf0*/  LDS R20, [R112+0xc] ;  /* 0x00000c0070147984 */ /* 0x000ea80000000800 */
[----:B------:R-:W3:Y:S04]  /*8d00*/  LDS R22, [R112+0x10] ;  /* 0x0000100070167984 */ /* 0x000ee80000000800 */
[----:B------:R-:W-:Y:S01]  /*8d10*/  LDS R24, [R112+0x18] ;  /* 0x0000180070187984 */ /* 0x000fe20000000800 */
[----:B0-----:R-:W-:-:S03]  /*8d20*/  FADD.FTZ R17, R16, R167 ;  /* 0x000000a710117221 */ /* 0x001fc60000010000 */
[----:B------:R-:W0:Y:S02]  /*8d30*/  LDS R16, [R112+0x14] ;  /* 0x0000140070107984 */ /* 0x000e240000000800 */
[C---:B------:R-:W-:Y:S01]  /*8d40*/  FSETP.GTU.FTZ.AND P3, PT, R17.reuse, 20, PT ;  /* 0x41a000001100780b */ /* 0x040fe20003f7c000 */
[----:B-1----:R-:W-:Y:S02]  /*8d50*/  FADD.FTZ R21, R18, R167 ;  /* 0x000000a712157221 */ /* 0x002fe40000010000 */
[----:B------:R-:W1:Y:S10]  /*8d60*/  LDS R18, [R112+0x1c] ;  /* 0x00001c0070127984 */ /* 0x000e740000000800 */
[----:B------:R-:W-:-:S06]  /*8d70*/  @!P3 FMUL.FTZ R17, R17, -1.4426950216293334961 ;  /* 0xbfb8aa3b1111b820 */ /* 0x000fcc0000410000 */
[----:B------:R-:W4:Y:S01]  /*8d80*/  @!P3 MUFU.EX2 R17, R17 ;  /* 0x000000110011b308 */ /* 0x000f220000000800 */
[----:B------:R-:W-:Y:S01]  /*8d90*/  FSETP.GTU.FTZ.AND P4, PT, R21, 20, PT ;  /* 0x41a000001500780b */ /* 0x000fe20003f9c000 */
[--C-:B--2---:R-:W-:Y:S02]  /*8da0*/  FADD.FTZ R23, R20, R167.reuse ;  /* 0x000000a714177221 */ /* 0x104fe40000010000 */
[----:B------:R-:W2:Y:S01]  /*8db0*/  LDS R20, [R112+0x20] ;  /* 0x0000200070147984 */ /* 0x000ea20000000800 */
[----:B---3--:R-:W-:-:S03]  /*8dc0*/  FADD.FTZ R25, R22, R167 ;  /* 0x000000a716197221 */ /* 0x008fc60000010000 */
[----:B------:R-:W3:Y:S01]  /*8dd0*/  LDS R22, [R112+0x24] ;  /* 0x0000240070167984 */ /* 0x000ee20000000800 */
[----:B0-----:R-:W-:Y:S02]  /*8de0*/  FADD.FTZ R26, R16, R167 ;  /* 0x000000a7101a7221 */ /* 0x001fe40000010000 */
[----:B----4-:R-:W-:-:S03]  /*8df0*/  @!P3 FADD.FTZ R16, R17, 1 ;  /* 0x3f8000001110b421 */ /* 0x010fc60000010000 */
[----:B------:R-:W-:-:S03]  /*8e00*/  @!P4 FMUL.FTZ R21, R21, -1.4426950216293334961 ;  /* 0xbfb8aa3b1515c820 */ /* 0x000fc60000410000 */
[----:B------:R-:W0:Y:S01]  /*8e10*/  @!P3 MUFU.RCP R16, R16 ;  /* 0x000000100010b308 */ /* 0x000e220000001000 */
[----:B------:R-:W-:-:S07]  /*8e20*/  FSETP.GTU.FTZ.AND P0, PT, R23, 20, PT ;  /* 0x41a000001700780b */ /* 0x000fce0003f1c000 */
[----:B------:R-:W4:Y:S01]  /*8e30*/  @!P4 MUFU.EX2 R21, R21 ;  /* 0x000000150015c308 */ /* 0x000f220000000800 */
[----:B------:R-:W-:-:S05]  /*8e40*/  FADD.FTZ R24, R24, R167 ;  /* 0x000000a718187221 */ /* 0x000fca0000010000 */
[----:B------:R-:W-:Y:S02]  /*8e50*/  @!P0 FMUL.FTZ R23, R23, -1.4426950216293334961 ;  /* 0xbfb8aa3b17178820 */ /* 0x000fe40000410000 */
[----:B0-----:R-:W-:Y:S02]  /*8e60*/  @!P3 FMUL.FTZ R45, R45, R16 ;  /* 0x000000102d2db220 */ /* 0x001fe40000410000 */
[----:B------:R-:W0:Y:S01]  /*8e70*/  LDS R16, [R112+0x28] ;  /* 0x0000280070107984 */ /* 0x000e220000000800 */
[----:B------:R-:W-:Y:S01]  /*8e80*/  FSETP.GTU.FTZ.AND P5, PT, R24, 20, PT ;  /* 0x41a000001800780b */ /* 0x000fe20003fbc000 */
[----:B------:R-:W5:Y:S01]  /*8e90*/  @!P0 MUFU.EX2 R23, R23 ;  /* 0x0000001700178308 */ /* 0x000f620000000800 */
[----:B----4-:R-:W-:Y:S01]  /*8ea0*/  @!P4 FADD.FTZ R17, R21, 1 ;  /* 0x3f8000001511c421 */ /* 0x010fe20000010000 */
[----:B------:R-:W-:-:S06]  /*8eb0*/  FSETP.GTU.FTZ.AND P2, PT, R26, 20, PT ;  /* 0x41a000001a00780b */ /* 0x000fcc0003f5c000 */
[----:B------:R-:W4:Y:S01]  /*8ec0*/  @!P4 MUFU.RCP R17, R17 ;  /* 0x000000110011c308 */ /* 0x000f220000001000 */
[--C-:B-1----:R-:W-:Y:S01]  /*8ed0*/  FADD.FTZ R44, R18, R167.reuse ;  /* 0x000000a7122c7221 */ /* 0x102fe20000010000 */
[----:B------:R-:W-:Y:S01]  /*8ee0*/  FSETP.GTU.FTZ.AND P1, PT, R25, 20, PT ;  /* 0x41a000001900780b */ /* 0x000fe20003f3c000 */
[--C-:B--2---:R-:W-:Y:S02]  /*8ef0*/  FADD.FTZ R47, R20, R167.reuse ;  /* 0x000000a7142f7221 */ /* 0x104fe40000010000 */
[----:B------:R-:W-:Y:S01]  /*8f00*/  @!P5 FMUL.FTZ R20, R24, -1.4426950216293334961 ;  /* 0xbfb8aa3b1814d820 */ /* 0x000fe20000410000 */
[----:B------:R-:W-:Y:S01]  /*8f10*/  FSETP.GTU.FTZ.AND P6, PT, R44, 20, PT ;  /* 0x41a000002c00780b */ /* 0x000fe20003fdc000 */
[----:B-----5:R-:W-:Y:S02]  /*8f20*/  @!P0 FADD.FTZ R23, R23, 1 ;  /* 0x3f80000017178421 */ /* 0x020fe40000010000 */
[----:B------:R-:W-:Y:S01]  /*8f30*/  @!P2 FMUL.FTZ R18, R26, -1.4426950216293334961 ;  /* 0xbfb8aa3b1a12a820 */ /* 0x000fe20000410000 */
[----:B------:R1:W-:Y:S01]  /*8f40*/  @!P5 MUFU.EX2 R24, R20 ;  /* 0x000000140018d308 */ /* 0x0003e20000000800 */
[----:B---3--:R-:W-:Y:S01]  /*8f50*/  FADD.FTZ R52, R22, R167 ;  /* 0x000000a716347221 */ /* 0x008fe20000010000 */
[----:B------:R-:W-:Y:S01]  /*8f60*/  FSETP.GTU.FTZ.AND P3, PT, R47, 20, PT ;  /* 0x41a000002f00780b */ /* 0x000fe20003f7c000 */
[----:B----4-:R-:W-:-:S03]  /*8f70*/  @!P4 FMUL.FTZ R46, R46, R17 ;  /* 0x000000112e2ec220 */ /* 0x010fc60000410000 */
[----:B------:R-:W-:Y:S02]  /*8f80*/  FSETP.GTU.FTZ.AND P4, PT, R52, 20, PT ;  /* 0x41a000003400780b */ /* 0x000fe40003f9c000 */
[----:B------:R2:W-:Y:S01]  /*8f90*/  @!P2 MUFU.EX2 R21, R18 ;  /* 0x000000120015a308 */ /* 0x0005e20000000800 */
[----:B------:R-:W-:Y:S01]  /*8fa0*/  @!P1 FMUL.FTZ R25, R25, -1.4426950216293334961 ;  /* 0xbfb8aa3b19199820 */ /* 0x000fe20000410000 */
[----:B-1----:R-:W-:Y:S06]  /*8fb0*/  LDS R20, [R112+0x30] ;  /* 0x0000300070147984 */ /* 0x002fec0000000800 */
[----:B------:R-:W1:Y:S01]  /*8fc0*/  @!P0 MUFU.RCP R23, R23 ;  /* 0x0000001700178308 */ /* 0x000e620000001000 */
[----:B--2---:R-:W2:Y:S01]  /*8fd0*/  LDS R18, [R112+0x2c] ;  /* 0x00002c0070127984 */ /* 0x004ea20000000800 */
[----:B------:R-:W-:-:S02]  /*8fe0*/  @!P6 FMUL.FTZ R17, R44, -1.4426950216293334961 ;  /* 0xbfb8aa3b2c11e820 */ /* 0x000fc40000410000 */
[----:B------:R-:W-:-:S04]  /*8ff0*/  @!P3 FMUL.FTZ R22, R47, -1.4426950216293334961 ;  /* 0xbfb8aa3b2f16b820 */ /* 0x000fc80000410000 */
[----:B------:R-:W3:Y:S01]  /*9000*/  @!P1 MUFU.EX2 R25, R25 ;  /* 0x0000001900199308 */ /* 0x000ee20000000800 */
[----:B0-----:R-:W-:Y:S02]  /*9010*/  FADD.FTZ R55, R16, R167 ;  /* 0x000000a710377221 */ /* 0x001fe40000010000 */
[----:B------:R-:W-:Y:S01]  /*9020*/  @!P4 FMUL.FTZ R47, R52, -1.4426950216293334961 ;  /* 0xbfb8aa3b342fc820 */ /* 0x000fe20000410000 */
[----:B------:R-:W-:Y:S04]  /*9030*/  LDS R16, [R112+0x3c] ;  /* 0x00003c0070107984 */ /* 0x000fe80000000800 */
[----:B------:R0:W-:Y:S01]  /*9040*/  @!P6 MUFU.EX2 R26, R17 ;  /* 0x00000011001ae308 */ /* 0x0001e20000000800 */
[----:B-1----:R-:W-:Y:S01]  /*9050*/  @!P0 FMUL.FTZ R48, R48, R23 ;  /* 0x0000001730308220 */ /* 0x002fe20000410000 */
[----:B------:R-:W-:Y:S01]  /*9060*/  FSETP.GTU.FTZ.AND P0, PT, R55, 20, PT ;  /* 0x41a000003700780b */ /* 0x000fe20003f1c000 */
[----:B0-----:R-:W-:-:S02]  /*9070*/  @!P5 FADD.FTZ R17, R24, 1 ;  /* 0x3f8000001811d421 */ /* 0x001fc40000010000 */
[----:B------:R-:W0:Y:S03]  /*9080*/  LDS R24, [R112+0x38] ;  /* 0x0000380070187984 */ /* 0x000e260000000800 */
[----:B------:R-:W1:Y:S01]  /*9090*/  @!P4 MUFU.EX2 R47, R47 ;  /* 0x0000002f002fc308 */ /* 0x000e620000000800 */
[----:B---3--:R-:W-:-:S07]  /*90a0*/  @!P1 FADD.FTZ R25, R25, 1 ;  /* 0x3f80000019199421 */ /* 0x008fce0000010000 */
[----:B------:R3:W4:Y:S01]  /*90b0*/  @!P3 MUFU.EX2 R44, R22 ;  /* 0x00000016002cb308 */ /* 0x0007220000000800 */
[----:B------:R-:W-:-:S07]  /*90c0*/  @!P2 FADD.FTZ R21, R21, 1 ;  /* 0x3f8000001515a421 */ /* 0x000fce0000010000 */
[----:B------:R-:W5:Y:S01]  /*90d0*/  @!P1 MUFU.RCP R52, R25 ;  /* 0x0000001900349308 */ /* 0x000f620000001000 */
[----:B-1----:R-:W-:Y:S01]  /*90e0*/  @!P4 FADD.FTZ R47, R47, 1 ;  /* 0x3f8000002f2fc421 */ /* 0x002fe20000010000 */
[----:B---3--:R-:W1:Y:S06]  /*90f0*/  LDS R22, [R112+0x34] ;  /* 0x0000340070167984 */ /* 0x008e6c0000000800 */
[----:B------:R3:W-:Y:S02]  /*9100*/  @!P5 MUFU.RCP R60, R17 ;  /* 0x00000011003cd308 */ /* 0x0007e40000001000 */
[----:B---3--:R-:W-:-:S06]  /*9110*/  @!P0 FMUL.FTZ R17, R55, -1.4426950216293334961 ;  /* 0xbfb8aa3b37118820 */ /* 0x008fcc0000410000 */
[----:B------:R-:W-:Y:S01]  /*9120*/  @!P2 MUFU.RCP R21, R21 ;  /* 0x000000150015a308 */ /* 0x000fe20000001000 */
[----:B----4-:R-:W-:Y:S02]  /*9130*/  @!P3 FADD.FTZ R44, R44, 1 ;  /* 0x3f8000002c2cb421 */ /* 0x010fe40000010000 */
[----:B------:R-:W-:-:S05]  /*9140*/  @!P6 FADD.FTZ R26, R26, 1 ;  /* 0x3f8000001a1ae421 */ /* 0x000fca0000010000 */
[----:B------:R-:W3:Y:S01]  /*9150*/  @!P0 MUFU.EX2 R17, R17 ;  /* 0x0000001100118308 */ /* 0x000ee20000000800 */
[----:B--2---:R-:W-:Y:S02]  /*9160*/  FADD.FTZ R23, R18, R167 ;  /* 0x000000a712177221 */ /* 0x004fe40000010000 */
[----:B------:R-:W2:Y:S01]  /*9170*/  LDS R18, [R112] ;  /* 0x0000000070127984 */ /* 0x000ea20000000800 */
[----:B-----5:R-:W-:-:S03]  /*9180*/  @!P1 FMUL.FTZ R49, R49, R52 ;  /* 0x0000003431319220 */ /* 0x020fc60000410000 */
[----:B------:R-:W-:Y:S01]  /*9190*/  BAR.SYNC.DEFER_BLOCKING 0x0 ;  /* 0x0000000000007b1d */ /* 0x000fe20000010000 */
[----:B------:R-:W-:-:S05]  /*91a0*/  FSETP.GTU.FTZ.AND P1, PT, R23, 20, PT ;  /* 0x41a000001700780b */ /* 0x000fca0003f3c000 */
[----:B------:R-:W4:Y:S08]  /*91b0*/  @!P4 MUFU.RCP R47, R47 ;  /* 0x0000002f002fc308 */ /* 0x000f300000001000 */
[----:B------:R-:W5:Y:S01]  /*91c0*/  @!P3 MUFU.RCP R25, R44 ;  /* 0x0000002c0019b308 */ /* 0x000f620000001000 */
[----:B---3--:R-:W-:-:S07]  /*91d0*/  @!P0 FADD.FTZ R17, R17, 1 ;  /* 0x3f80000011118421 */ /* 0x008fce0000010000 */
[----:B------:R-:W3:Y:S01]  /*91e0*/  @!P6 MUFU.RCP R26, R26 ;  /* 0x0000001a001ae308 */ /* 0x000ee20000001000 */
[--C-:B0-----:R-:W-:Y:S02]  /*91f0*/  FADD.FTZ R66, R24, R167.reuse ;  /* 0x000000a718427221 */ /* 0x101fe40000010000 */
[----:B------:R-:W-:Y:S02]  /*9200*/  @!P2 FMUL.FTZ R50, R50, R21 ;  /* 0x000000153232a220 */ /* 0x000fe40000410000 */
[----:B----4-:R-:W-:Y:S01]  /*9210*/  @!P4 FMUL.FTZ R56, R56, R47 ;  /* 0x0000002f3838c220 */ /* 0x010fe20000410000 */
[----:B------:R-:W-:Y:S02]  /*9220*/  FSETP.GTU.FTZ.AND P4, PT, R66, 20, PT ;  /* 0x41a000004200780b */ /* 0x000fe40003f9c000 */
[----:B------:R-:W0:Y:S01]  /*9230*/  @!P0 MUFU.RCP R74, R17 ;  /* 0x00000011004a8308 */ /* 0x000e220000001000 */
[----:B------:R-:W-:Y:S02]  /*9240*/  FADD.FTZ R21, R20, R167 ;  /* 0x000000a714157221 */ /* 0x000fe40000010000 */
[----:B------:R-:W-:Y:S01]  /*9250*/  @!P1 FMUL.FTZ R20, R23, -1.4426950216293334961 ;  /* 0xbfb8aa3b17149820 */ /* 0x000fe20000410000 */
[C---:B------:R-:W-:Y:S01]  /*9260*/  IADD3 R23, R75.reuse, 0x1, RZ ;  /* 0x000000014b177810 */ /* 0x040fe20007ffe0ff */
[----:B-----5:R-:W-:Y:S01]  /*9270*/  @!P3 FMUL.FTZ R54, R54, R25 ;  /* 0x000000193636b220 */ /* 0x020fe20000410000 */
[----:B------:R-:W-:-:S02]  /*9280*/  IADD3 R25, R75, 0x2, RZ ;  /* 0x000000024b197810 */ /* 0x000fc40007ffe0ff */
[----:B------:R-:W-:Y:S01]  /*9290*/  IADD3 R44, R75, 0x3, RZ ;  /* 0x000000034b2c7810 */ /* 0x000fe20007ffe0ff */
[----:B---3--:R-:W-:Y:S01]  /*92a0*/  @!P6 FMUL.FTZ R53, R53, R26 ;  /* 0x0000001a3535e220 */ /* 0x008fe20000410000 */
[----:B------:R-:W-:Y:S01]  /*92b0*/  IADD3 R52, R75, 0x4, RZ ;  /* 0x000000044b347810 */ /* 0x000fe20007ffe0ff */
[----:B------:R-:W-:Y:S01]  /*92c0*/  @!P5 FMUL.FTZ R51, R51, R60 ;  /* 0x0000003c3333d220 */ /* 0x000fe20000410000 */
[----:B------:R-:W-:Y:S02]  /*92d0*/  IADD3 R55, R75, 0x5, RZ ;  /* 0x000000054b377810 */ /* 0x000fe40007ffe0ff */
[-C--:B------:R-:W-:Y:S01]  /*92e0*/  LEA.HI.SX32 R26, R23, R75.reuse, 0x1b ;  /* 0x0000004b171a7211 */ /* 0x080fe200078fdaff */
[----:B------:R-:W-:Y:S01]  /*92f0*/  FADD.FTZ R73, R16, R167 ;  /* 0x000000a710497221 */ /* 0x000fe20000010000 */
[----:B------:R-:W-:Y:S02]  /*9300*/  IADD3 R60, R75, 0x6, RZ ;  /* 0x000000064b3c7810 */ /* 0x000fe40007ffe0ff */
[----:B------:R-:W-:-:S02]  /*9310*/  LEA.HI.SX32 R47, R25, R75, 0x1b ;  /* 0x0000004b192f7211 */ /* 0x000fc400078fdaff */
[-C--:B------:R-:W-:Y:S01]  /*9320*/  LEA.HI.SX32 R44, R44, R75.reuse, 0x1b ;  /* 0x0000004b2c2c7211 */ /* 0x080fe200078fdaff */
[----:B------:R-:W-:Y:S01]  /*9330*/  STS [R112], R42 ;  /* 0x0000002a70007388 */ /* 0x000fe20000000800 */
[C---:B------:R-:W-:Y:S02]  /*9340*/  IADD3 R65, R75.reuse, 0x8, RZ ;  /* 0x000000084b417810 */ /* 0x040fe40007ffe0ff */
[-C--:B------:R-:W-:Y:S01]  /*9350*/  LEA.HI.SX32 R52, R52, R75.reuse, 0x1b ;  /* 0x0000004b34347211 */ /* 0x080fe200078fdaff */
[----:B------:R-:W-:Y:S01]  /*9360*/  STS [R26.X4+0x4], R41 ;  /* 0x000004291a007388 */ /* 0x000fe20000004800 */
[----:B------:R-:W-:Y:S02]  /*9370*/  IADD3 R24, R75, 0x9, RZ ;  /* 0x000000094b187810 */ /* 0x000fe40007ffe0ff */
[-C--:B------:R-:W-:Y:S01]  /*9380*/  LEA.HI.SX32 R55, R55, R75.reuse, 0x1b ;  /* 0x0000004b37377211 */ /* 0x080fe200078fdaff */
[----:B------:R3:W-:Y:S01]  /*9390*/  STS [R47.X4+0x8], R40 ;  /* 0x000008282f007388 */ /* 0x0007e20000004800 */
[-C--:B------:R-:W-:Y:S01]  /*93a0*/  LEA.HI.SX32 R60, R60, R75.reuse, 0x1b ;  /* 0x0000004b3c3c7211 */ /* 0x080fe200078fdaff */
[----:B------:R-:W-:Y:S01]  /*93b0*/  @!P4 FMUL.FTZ R16, R66, -1.4426950216293334961 ;  /* 0xbfb8aa3b4210c820 */ /* 0x000fe20000410000 */
[----:B------:R-:W-:Y:S01]  /*93c0*/  IADD3 R68, R75, 0xb, RZ ;  /* 0x0000000b4b447810 */ /* 0x000fe20007ffe0ff */
[----:B------:R-:W-:Y:S01]  /*93d0*/  STS [R44.X4+0xc], R39 ;  /* 0x00000c272c007388 */ /* 0x000fe20000004800 */
[----:B------:R-:W-:Y:S01]  /*93e0*/  LEA.HI.SX32 R64, R64, R75, 0x1b ;  /* 0x0000004b40407211 */ /* 0x000fe200078fdaff */
[----:B0-----:R-:W-:Y:S01]  /*93f0*/  @!P0 FMUL.FTZ R57, R57, R74 ;  /* 0x0000004a39398220 */ /* 0x001fe20000410000 */
[----:B------:R-:W-:Y:S01]  /*9400*/  IADD3 R69, R75, 0xc, RZ ;  /* 0x0000000c4b457810 */ /* 0x000fe20007ffe0ff */
[----:B------:R-:W-:Y:S01]  /*9410*/  STS [R52.X4+0x10], R38 ;  /* 0x0000102634007388 */ /* 0x000fe20000004800 */
[----:B------:R-:W-:-:S02]  /*9420*/  FSETP.GTU.FTZ.AND P5, PT, R73, 20, PT ;  /* 0x41a000004900780b */ /* 0x000fc40003fbc000 */
[-C--:B------:R-:W-:Y:S01]  /*9430*/  LEA.HI.SX32 R65, R65, R75.reuse, 0x1b ;  /* 0x0000004b41417211 */ /* 0x080fe200078fdaff */
[----:B------:R-:W-:Y:S01]  /*9440*/  STS [R55.X4+0x14], R37 ;  /* 0x0000142537007388 */ /* 0x000fe20000004800 */
[C---:B------:R-:W-:Y:S02]  /*9450*/  IADD3 R70, R75.reuse, 0xd, RZ ;  /* 0x0000000d4b467810 */ /* 0x040fe40007ffe0ff */
        /* <DEDUP_REMOVED lines=40> */
[----:B-1----:R-:W-:Y:S01]  /*96e0*/  FADD.FTZ R22, R22, R167 ;  /* 0x000000a716167221 */ /* 0x002fe20000010000 */
[----:B------:R-:W-:-:S04]  /*96f0*/  FSETP.GTU.FTZ.AND P2, PT, R21, 20, PT ;  /* 0x41a000001500780b */ /* 0x000fc80003f5c000 */
[----:B------:R-:W-:Y:S01]  /*9700*/  FSETP.GTU.FTZ.AND P3, PT, R22, 20, PT ;  /* 0x41a000001600780b */ /* 0x000fe20003f7c000 */
[----:B--2---:R-:W-:-:S05]  /*9710*/  FADD.FTZ R18, R18, R167 ;  /* 0x000000a712127221 */ /* 0x004fca0000010000 */
[----:B------:R-:W-:-:S03]  /*9720*/  FSETP.GTU.FTZ.AND P6, PT, R18, 20, PT ;  /* 0x41a000001200780b */ /* 0x000fc60003fdc000 */
[----:B------:R-:W-:-:S04]  /*9730*/  @!P2 FMUL.FTZ R21, R21, -1.4426950216293334961 ;  /* 0xbfb8aa3b1515a820 */ /* 0x000fc80000410000 */
[----:B------:R-:W-:Y:S02]  /*9740*/  @!P3 FMUL.FTZ R22, R22, -1.4426950216293334961 ;  /* 0xbfb8aa3b1616b820 */ /* 0x000fe40000410000 */
[----:B------:R-:W0:Y:S01]  /*9750*/  @!P2 MUFU.EX2 R21, R21 ;  /* 0x000000150015a308 */ /* 0x000e220000000800 */
[----:B------:R-:W1:Y:S07]  /*9760*/  LDS R89, [0x1080] ;  /* 0x00108000ff597984 */ /* 0x000e6e0000000800 */
[----:B------:R-:W2:Y:S08]  /*9770*/  @!P3 MUFU.EX2 R22, R22 ;  /* 0x000000160016b308 */ /* 0x000eb00000000800 */
[----:B------:R-:W4:Y:S08]  /*9780*/  @!P1 MUFU.EX2 R20, R20 ;  /* 0x0000001400149308 */ /* 0x000f300000000800 */
[----:B------:R5:W1:Y:S01]  /*9790*/  @!P4 MUFU.EX2 R23, R16 ;  /* 0x000000100017c308 */ /* 0x000a620000000800 */
[----:B0-----:R-:W-:-:S02]  /*97a0*/  @!P2 FADD.FTZ R21, R21, 1 ;  /* 0x3f8000001515a421 */ /* 0x001fc40000010000 */
[----:B-----5:R-:W-:-:S05]  /*97b0*/  @!P6 FMUL.FTZ R16, R18, -1.4426950216293334961 ;  /* 0xbfb8aa3b1210e820 */ /* 0x020fca0000410000 */
[----:B------:R-:W0:Y:S01]  /*97c0*/  @!P5 MUFU.EX2 R24, R17 ;  /* 0x000000110018d308 */ /* 0x000e220000000800 */
[----:B--2---:R-:W-:-:S07]  /*97d0*/  @!P3 FADD.FTZ R22, R22, 1 ;  /* 0x3f8000001616b421 */ /* 0x004fce0000010000 */
[----:B------:R2:W5:Y:S01]  /*97e0*/  @!P6 MUFU.EX2 R18, R16 ;  /* 0x000000100012e308 */ /* 0x0005620000000800 */
[----:B----4-:R-:W-:Y:S02]  /*97f0*/  @!P1 FADD.FTZ R20, R20, 1 ;  /* 0x3f80000014149421 */ /* 0x010fe40000010000 */
[----:B-1----:R-:W-:-:S05]  /*9800*/  @!P4 FADD.FTZ R23, R23, 1 ;  /* 0x3f8000001717c421 */ /* 0x002fca0000010000 */
[----:B---3--:R1:W3:Y:S01]  /*9810*/  @!P2 MUFU.RCP R40, R21 ;  /* 0x000000150028a308 */ /* 0x0082e20000001000 */
[----:B--2---:R-:W-:-:S04]  /*9820*/  IMAD.WIDE.U32 R16, R166, c[0x0][0x2d8], RZ ;  /* 0x0000b600a6107a25 */ /* 0x004fc800078e00ff */
[----:B-1----:R-:W-:-:S03]  /*9830*/  IMAD R21, R165, c[0x0][0x2d8], RZ ;  /* 0x0000b600a5157a24 */ /* 0x002fc600078e02ff */
[----:B------:R-:W1:Y:S01]  /*9840*/  @!P1 MUFU.RCP R25, R20 ;  /* 0x0000001400199308 */ /* 0x000e620000001000 */
[----:B0-----:R-:W-:Y:S02]  /*9850*/  @!P5 FADD.FTZ R24, R24, 1 ;  /* 0x3f8000001818d421 */ /* 0x001fe40000010000 */
[----:B------:R-:W-:Y:S02]  /*9860*/  IMAD R91, R166, c[0x0][0x2dc], R21 ;  /* 0x0000b700a65b7a24 */ /* 0x000fe400078e0215 */
[----:B-----5:R-:W-:-:S03]  /*9870*/  @!P6 FADD.FTZ R18, R18, 1 ;  /* 0x3f8000001212e421 */ /* 0x020fc60000010000 */
[----:B------:R-:W0:Y:S01]  /*9880*/  @!P3 MUFU.RCP R22, R22 ;  /* 0x000000160016b308 */ /* 0x000e220000001000 */
[----:B------:R-:W-:Y:S01]  /*9890*/  IADD3 R17, R17, R91, RZ ;  /* 0x0000005b11117210 */ /* 0x000fe20007ffe0ff */
[----:B---3--:R-:W-:-:S06]  /*98a0*/  @!P2 FMUL.FTZ R59, R59, R40 ;  /* 0x000000283b3ba220 */ /* 0x008fcc0000410000 */
[----:B------:R-:W2:Y:S01]  /*98b0*/  @!P4 MUFU.RCP R23, R23 ;  /* 0x000000170017c308 */ /* 0x000ea20000001000 */
[----:B------:R-:W-:Y:S01]  /*98c0*/  IMAD R21, R169, c[0x0][0x2e0], RZ ;  /* 0x0000b800a9157a24 */ /* 0x000fe200078e02ff */
[----:B------:R-:W-:Y:S01]  /*98d0*/  ISETP.GE.AND P2, PT, R118, R89, PT ;  /* 0x000000597600720c */ /* 0x000fe20003f46270 */
[----:B------:R-:W-:Y:S02]  /*98e0*/  IMAD R95, R147, -0x400, R164 ;  /* 0xfffffc00935f7824 */ /* 0x000fe400078e02a4 */
[----:B------:R-:W-:-:S03]  /*98f0*/  IMAD.WIDE.U32 R16, R170, c[0x0][0x2e0], R16 ;  /* 0x0000b800aa107a25 */ /* 0x000fc600078e0010 */
[----:B------:R-:W3:Y:S01]  /*9900*/  @!P5 MUFU.RCP R24, R24 ;  /* 0x000000180018d308 */ /* 0x000ee20000001000 */
[----:B-1----:R-:W-:-:S07]  /*9910*/  @!P1 FMUL.FTZ R58, R58, R25 ;  /* 0x000000193a3a9220 */ /* 0x002fce0000410000 */
[----:B------:R-:W1:Y:S01]  /*9920*/  @!P6 MUFU.RCP R18, R18 ;  /* 0x000000120012e308 */ /* 0x000e620000001000 */
[----:B------:R-:W-:Y:S01]  /*9930*/  IMAD R28, R170, c[0x0][0x2e4], R21 ;  /* 0x0000b900aa1c7a24 */ /* 0x000fe200078e0215 */
[----:B------:R-:W-:Y:S01]  /*9940*/  SHF.R.S32.HI R93, RZ, 0x1f, R95 ;  /* 0x0000001fff5d7819 */ /* 0x000fe2000001145f */
[----:B0-----:R-:W-:Y:S01]  /*9950*/  @!P3 FMUL.FTZ R61, R61, R22 ;  /* 0x000000163d3db220 */ /* 0x001fe20000410000 */
[----:B------:R-:W-:Y:S02]  /*9960*/  IADD3 R21, P1, R95, R16, RZ ;  /* 0x000000105f157210 */ /* 0x000fe40007f3e0ff */
[----:B------:R-:W-:Y:S02]  /*9970*/  SHF.R.S32.HI R30, RZ, 0x1f, R118 ;  /* 0x0000001fff1e7819 */ /* 0x000fe40000011476 */
[----:B------:R-:W-:Y:S01]  /*9980*/  LEA R20, P3, R118, c[0x0][0x330], 0x2 ;  /* 0x0000cc0076147a11 */ /* 0x000fe200078610ff */
[----:B--2---:R-:W-:Y:S01]  /*9990*/  @!P4 FMUL.FTZ R62, R62, R23 ;  /* 0x000000173e3ec220 */ /* 0x004fe20000410000 */
[----:B------:R-:W-:-:S02]  /*99a0*/  IADD3.X R28, R93, R28, R17, P1, !PT ;  /* 0x0000001c5d1c7210 */ /* 0x000fc40000ffe411 */
[C---:B------:R-:W-:Y:S02]  /*99b0*/  LEA.HI.X R17, R118.reuse, c[0x0][0x334], R30, 0x2, P3 ;  /* 0x0000cd0076117a11 */ /* 0x040fe400018f141e */
[----:B------:R-:W-:Y:S01]  /*99c0*/  LEA R20, P4, R21, R20, 0x2 ;  /* 0x0000001415147211 */ /* 0x000fe200078810ff */
[----:B------:R-:W-:Y:S01]  /*99d0*/  BSSY B0, `(.L_x_3520) ;  /* 0x0000013000007945 */ /* 0x000fe20003800000 */
[----:B------:R-:W-:Y:S01]  /*99e0*/  IADD3 R16, P3, R118, R145, RZ ;  /* 0x0000009176107210 */ /* 0x000fe20007f7e0ff */
[----:B---3--:R-:W-:Y:S01]  /*99f0*/  @!P5 FMUL.FTZ R63, R63, R24 ;  /* 0x000000183f3fd220 */ /* 0x008fe20000410000 */
[----:B------:R-:W-:Y:S01]  /*9a00*/  LEA.HI.X R21, R21, R17, R28, 0x2, P4 ;  /* 0x0000001115157211 */ /* 0x000fe200020f141c */
[----:B-1----:R-:W-:Y:S01]  /*9a10*/  @!P6 FMUL.FTZ R43, R43, R18 ;  /* 0x000000122b2be220 */ /* 0x002fe20000410000 */
[-C--:B------:R-:W-:Y:S02]  /*9a20*/  ISETP.GE.AND P1, PT, R15, R89.reuse, PT ;  /* 0x000000590f00720c */ /* 0x080fe40003f26270 */
[----:B------:R-:W-:-:S02]  /*9a30*/  ISETP.GE.AND P5, PT, R0, R89, PT ;  /* 0x000000590000720c */ /* 0x000fc40003fa6270 */
        /* <DEDUP_REMOVED lines=12> */
.L_x_3521:
[----:B------:R-:W-:Y:S05]  /*9b00*/  BSYNC B0 ;  /* 0x0000000000007941 */ /* 0x000fea0003800000 */
.L_x_3520:
        /* <DEDUP_REMOVED lines=36> */
[----:B------:R-:W-:Y:S04]  /*9d50*/  STS [R112], R43 ;  /* 0x0000002b70007388 */ /* 0x000fe80000000800 */
[----:B------:R-:W-:Y:S04]  /*9d60*/  STS [R26.X4+0x4], R45 ;  /* 0x0000042d1a007388 */ /* 0x000fe80000004800 */
[----:B------:R-:W-:Y:S04]  /*9d70*/  STS [R47.X4+0x8], R46 ;  /* 0x0000082e2f007388 */ /* 0x000fe80000004800 */
[----:B------:R-:W-:Y:S04]  /*9d80*/  STS [R44.X4+0xc], R48 ;  /* 0x00000c302c007388 */ /* 0x000fe80000004800 */
[----:B------:R-:W-:Y:S04]  /*9d90*/  STS [R52.X4+0x10], R49 ;  /* 0x0000103134007388 */ /* 0x000fe80000004800 */
[----:B------:R1:W-:Y:S04]  /*9da0*/  STS [R55.X4+0x14], R50 ;  /* 0x0000143237007388 */ /* 0x0003e80000004800 */
[----:B------:R-:W-:Y:S04]  /*9db0*/  STS [R60.X4+0x18], R51 ;  /* 0x000018333c007388 */ /* 0x000fe80000004800 */
[----:B------:R2:W-:Y:S01]  /*9dc0*/  STS [R64.X4+0x1c], R53 ;  /* 0x00001c3540007388 */ /* 0x0005e20000004800 */
[----:B-1----:R-:W-:-:S03]  /*9dd0*/  FADD.FTZ R50, R23, R50 ;  /* 0x0000003217327221 */ /* 0x002fc60000010000 */
[----:B------:R-:W-:Y:S01]  /*9de0*/  STS [R65.X4+0x20], R54 ;  /* 0x0000203641007388 */ /* 0x000fe20000004800 */
[----:B------:R-:W-:-:S03]  /*9df0*/  FADD.FTZ R50, R50, R51 ;  /* 0x0000003332327221 */ /* 0x000fc60000010000 */
[----:B------:R1:W-:Y:S01]  /*9e00*/  STS [R66.X4+0x24], R56 ;  /* 0x0000243842007388 */ /* 0x0003e20000004800 */
[----:B--2---:R-:W-:-:S03]  /*9e10*/  FADD.FTZ R53, R50, R53 ;  /* 0x0000003532357221 */ /* 0x004fc60000010000 */
[----:B------:R2:W-:Y:S01]  /*9e20*/  STS [R67.X4+0x28], R57 ;  /* 0x0000283943007388 */ /* 0x0005e20000004800 */
[----:B------:R-:W-:-:S03]  /*9e30*/  FADD.FTZ R53, R53, R54 ;  /* 0x0000003635357221 */ /* 0x000fc60000010000 */
[----:B------:R3:W-:Y:S01]  /*9e40*/  STS [R68.X4+0x2c], R58 ;  /* 0x00002c3a44007388 */ /* 0x0007e20000004800 */
[----:B-1----:R-:W-:-:S03]  /*9e50*/  FADD.FTZ R56, R53, R56 ;  /* 0x0000003835387221 */ /* 0x002fc60000010000 */
[----:B------:R-:W-:Y:S01]  /*9e60*/  STS [R69.X4+0x30], R59 ;  /* 0x0000303b45007388 */ /* 0x000fe20000004800 */
[----:B--2---:R-:W-:-:S03]  /*9e70*/  FADD.FTZ R57, R56, R57 ;  /* 0x0000003938397221 */ /* 0x004fc60000010000 */
[----:B------:R1:W-:Y:S01]  /*9e80*/  STS [R70.X4+0x34], R61 ;  /* 0x0000343d46007388 */ /* 0x0003e20000004800 */
[----:B---3--:R-:W-:-:S03]  /*9e90*/  FADD.FTZ R58, R57, R58 ;  /* 0x0000003a393a7221 */ /* 0x008fc60000010000 */
[----:B------:R2:W-:Y:S01]  /*9ea0*/  STS [R71.X4+0x38], R62 ;  /* 0x0000383e47007388 */ /* 0x0005e20000004800 */
[----:B------:R-:W-:-:S03]  /*9eb0*/  FADD.FTZ R58, R58, R59 ;  /* 0x0000003b3a3a7221 */ /* 0x000fc60000010000 */
[----:B------:R-:W-:Y:S01]  /*9ec0*/  STS [R72.X4+0x3c], R63 ;  /* 0x00003c3f48007388 */ /* 0x000fe20000004800 */
[----:B------:R-:W-:-:S06]  /*9ed0*/  NOP ;  /* 0x0000000000007918 */ /* 0x000fcc0000000000 */
[----:B------:R-:W-:Y:S01]  /*9ee0*/  LDS R143, [R143] ;  /* 0x000000008f8f7984 */ /* 0x000fe20000000800 */
[----:B-1----:R-:W-:-:S03]  /*9ef0*/  FADD.FTZ R61, R58, R61 ;  /* 0x0000003d3a3d7221 */ /* 0x002fc60000010000 */
[----:B------:R-:W-:Y:S01]  /*9f00*/  LDS R141, [R141+0x80] ;  /* 0x000080008d8d7984 */ /* 0x000fe20000000800 */
[----:B--2---:R-:W-:-:S03]  /*9f10*/  FADD.FTZ R62, R61, R62 ;  /* 0x0000003e3d3e7221 */ /* 0x004fc60000010000 */
[----:B0-----:R-:W-:Y:S01]  /*9f20*/  LDS R25, [R140+0x100] ;  /* 0x000100008c197984 */ /* 0x001fe20000000800 */
        /* <DEDUP_REMOVED lines=14> */
[----:B------:R0:W-:Y:S04]  /*a010*/  @!P0 STS [0x1080], R19 ;  /* 0x00108013ff008388 */ /* 0x0001e80000000800 */
[----:B------:R-:W-:Y:S01]  /*a020*/  BAR.SYNC.DEFER_BLOCKING 0x0 ;  /* 0x0000000000007b1d */ /* 0x000fe20000010000 */
[----:B0-----:R-:W-:-:S04]  /*a030*/  IMAD.WIDE.U32 R18, R166, c[0x0][0x2f8], RZ ;  /* 0x0000be00a6127a25 */ /* 0x001fc800078e00ff */
[----:B------:R-:W-:Y:S01]  /*a040*/  IMAD.IADD R41, R19, 0x1, R21 ;  /* 0x0000000113297824 */ /* 0x000fe200078e0215 */
[----:B------:R-:W0:Y:S02]  /*a050*/  LDS R39, [0x1080] ;  /* 0x00108000ff277984 */ /* 0x000e240000000800 */
[C---:B0-----:R-:W-:Y:S02]  /*a060*/  ISETP.GE.AND P0, PT, R118.reuse, R39, PT ;  /* 0x000000277600720c */ /* 0x041fe40003f06270 */
        /* <DEDUP_REMOVED lines=12> */
.L_x_3523:
[----:B------:R-:W-:Y:S05]  /*a130*/  BSYNC B0 ;  /* 0x0000000000007941 */ /* 0x000fea0003800000 */
.L_x_3522:
[----:B------:R-:W-:Y:S01]  /*a140*/  MOV R16, R18 ;  /* 0x0000001200107202 */ /* 0x000fe20000000f00 */
[----:B------:R-:W-:Y:S01]  /*a150*/  IMAD R19, R169, c[0x0][0x300], RZ ;  /* 0x0000c000a9137a24 */ /* 0x000fe200078e02ff */
[----:B------:R-:W-:Y:S02]  /*a160*/  MOV R17, R41 ;  /* 0x0000002900117202 */ /* 0x000fe40000000f00 */
[----:B------:R-:W-:Y:S01]  /*a170*/  LEA R18, P1, R118, c[0x0][0x340], 0x2 ;  /* 0x0000d00076127a11 */ /* 0x000fe200078210ff */
[----:B------:R-:W-:Y:S01]  /*a180*/  IMAD R19, R170, c[0x0][0x304], R19 ;  /* 0x0000c100aa137a24 */ /* 0x000fe200078e0213 */
[-C--:B------:R-:W-:Y:S01]  /*a190*/  ISETP.GE.AND P3, PT, R14, R39.reuse, PT ;  /* 0x000000270e00720c */ /* 0x080fe20003f66270 */
[----:B------:R-:W-:Y:S01]  /*a1a0*/  IMAD.WIDE.U32 R16, R170, c[0x0][0x300], R16 ;  /* 0x0000c000aa107a25 */ /* 0x000fe200078e0010 */
[----:B------:R-:W-:Y:S02]  /*a1b0*/  ISETP.GE.AND P4, PT, R15, R39, PT ;  /* 0x000000270f00720c */ /* 0x000fe40003f86270 */
[----:B------:R-:W-:-:S02]  /*a1c0*/  LEA.HI.X R15, R118, c[0x0][0x344], R23, 0x2, P1 ;  /* 0x0000d100760f7a11 */ /* 0x000fc400008f1417 */
        /* <DEDUP_REMOVED lines=11> */
[----:B------:R1:W-:Y:S01]  /*a280*/  @!P3 STG.E [R14.64], R141 ;  /* 0x0000008d0e00b986 */ /* 0x0003e2000c101904 */
[-C--:B------:R-:W-:Y:S02]  /*a290*/  ISETP.GE.AND P3, PT, R6, R39.reuse, PT ;  /* 0x000000270600720c */ /* 0x080fe40003f66270 */
[----:B------:R-:W-:Y:S01]  /*a2a0*/  IADD3 R147, R147, 0x1, RZ ;  /* 0x0000000193937810 */ /* 0x000fe20007ffe0ff */
[----:B------:R1:W-:Y:S01]  /*a2b0*/  @!P4 STG.E [R14.64+0x80], R25 ;  /* 0x000080190e00c986 */ /* 0x0003e2000c101904 */
[----:B------:R-:W-:-:S03]  /*a2c0*/  ISETP.GE.AND P4, PT, R7, R39, PT ;  /* 0x000000270700720c */ /* 0x000fc60003f86270 */
[----:B------:R1:W-:Y:S01]  /*a2d0*/  @!P0 STG.E [R14.64+0x200], R137 ;  /* 0x000200890e008986 */ /* 0x0003e2000c101904 */
[----:B------:R-:W-:-:S03]  /*a2e0*/  ISETP.GE.AND P0, PT, R10, R39, PT ;  /* 0x000000270a00720c */ /* 0x000fc60003f06270 */
        /* <DEDUP_REMOVED lines=21> */
[----:B------:R-:W-:Y:S01]  /*a440*/  IADD3.X R150, R150, -0x1, RZ, P1, !PT ;  /* 0xffffffff96967810 */ /* 0x000fe20000ffe4ff */
[----:B------:R1:W-:Y:S01]  /*a450*/  @!P3 STG.E [R14.64+0x700], R113 ;  /* 0x000700710e00b986 */ /* 0x0003e2000c101904 */
[----:B------:R-:W-:-:S02]  /*a460*/  IADD3 R154, P3, R154, -0x1000, RZ ;  /* 0xfffff0009a9a7810 */ /* 0x000fc40007f7e0ff */
[----:B------:R-:W-:Y:S02]  /*a470*/  IADD3.X R148, R148, -0x1, RZ, P2, !PT ;  /* 0xffffffff94947810 */ /* 0x000fe400017fe4ff */
[----:B------:R-:W-:Y:S01]  /*a480*/  IADD3.X R155, R155, -0x1, RZ, P3, !PT ;  /* 0xffffffff9b9b7810 */ /* 0x000fe20001ffe4ff */
[----:B01----:R-:W-:Y:S01]  /*a490*/  @!P0 CALL.REL.NOINC `(.L_x_3438) ;  /* 0x0000001000008944 */ /* 0x003fe20003c00000 */
[----:B------:R-:W-:Y:S05]  /*a4a0*/  BRA `(.L_x_3524) ;  /* 0xffff638000007947 */ /* 0x000fea000383ffff */
.L_x_3438:
        /* <DEDUP_REMOVED lines=29> */
.L_x_3526:
[----:B------:R-:W-:Y:S05]  /*a680*/  BSYNC B0 ;  /* 0x0000000000007941 */ /* 0x000fea0003800000 */
.L_x_3525:
        /* <DEDUP_REMOVED lines=26> */
[----:B------:R-:W-:Y:S01]  /*a830*/  IMAD.MOV.U32 R9, RZ, RZ, RZ ;  /* 0x000000ffff097224 */ /* 0x000fe200078e00ff */
[----:B------:R-:W-:Y:S05]  /*a840*/  BRA `(.L_x_3529) ;  /* 0x0000001000007947 */ /* 0x000fea0003800000 */
.L_x_3528:
[----:B------:R-:W1:Y:S02]  /*a850*/  S2R R9, SR_TID.X ;  /* 0x0000000000097919 */ /* 0x000e640000002100 */
.L_x_3529:
[----:B------:R-:W-:Y:S05]  /*a860*/  BSYNC B0 ;  /* 0x0000000000007941 */ /* 0x000fea0003800000 */
.L_x_3527:
[----:B-1----:R-:W-:-:S13]  /*a870*/  ISETP.GE.AND P0, PT, R9, c[0x0][0x16c], PT ;  /* 0x00005b0009007a0c */ /* 0x002fda0003f06270 */
[----:B------:R-:W-:Y:S05]  /*a880*/  @P0 EXIT ;  /* 0x000000000000094d */ /* 0x000fea0003800000 */
[----:B------:R-:W-:Y:S02]  /*a890*/  IMAD R169, R169, c[0x0][0x288], RZ ;  /* 0x0000a200a9a97a24 */ /* 0x000fe400078e02ff */
[----:B------:R-:W-:-:S04]  /*a8a0*/  IMAD.WIDE.U32 R2, R170, c[0x0][0x288], RZ ;  /* 0x0000a200aa027a25 */ /* 0x000fc800078e00ff */
[----:B------:R-:W-:-:S05]  /*a8b0*/  IMAD R13, R170, c[0x0][0x28c], R169 ;  /* 0x0000a300aa0d7a24 */ /* 0x000fca00078e02a9 */
[----:B------:R-:W-:Y:S02]  /*a8c0*/  IADD3 R13, R3, R13, RZ ;  /* 0x0000000d030d7210 */ /* 0x000fe40007ffe0ff */
.L_x_3530:
[----:B0-----:R1:W2:Y:S01]  /*a8d0*/  LDS R11, [R9.X4+0x5740] ;  /* 0x00574000090b7984 */ /* 0x0012a20000004800 */
[----:B------:R-:W-:Y:S01]  /*a8e0*/  SHF.R.S32.HI R0, RZ, 0x1f, R9 ;  /* 0x0000001fff007819 */ /* 0x000fe20000011409 */
[----:B------:R-:W-:Y:S01]  /*a8f0*/  YIELD ;  /* 0x0000000000007946 */ /* 0x000fe20003800000 */
[----:B0-----:R-:W-:Y:S02]  /*a900*/  MOV R4, R2 ;  /* 0x0000000200047202 */ /* 0x001fe40000000f00 */
[----:B------:R-:W-:Y:S01]  /*a910*/  MOV R5, R13 ;  /* 0x0000000d00057202 */ /* 0x000fe20000000f00 */
[----:B------:R-:W-:-:S04]  /*a920*/  IMAD R0, R0, c[0x0][0x290], RZ ;  /* 0x0000a40000007a24 */ /* 0x000fc800078e02ff */
[----:B------:R-:W-:-:S04]  /*a930*/  IMAD.WIDE.U32 R4, R9, c[0x0][0x290], R4 ;  /* 0x0000a40009047a25 */ /* 0x000fc800078e0004 */
[C---:B------:R-:W-:Y:S01]  /*a940*/  IMAD R7, R9.reuse, c[0x0][0x294], R0 ;  /* 0x0000a50009077a24 */ /* 0x040fe200078e0200 */
[----:B------:R-:W-:Y:S02]  /*a950*/  LEA R6, P0, R4, c[0x0][0x310], 0x2 ;  /* 0x0000c40004067a11 */ /* 0x000fe400078010ff */
[----:B-1----:R-:W-:Y:S02]  /*a960*/  IADD3 R9, R9, c[0x0][0x0], RZ ;  /* 0x0000000009097a10 */ /* 0x002fe40007ffe0ff */
[----:B------:R-:W-:-:S04]  /*a970*/  IADD3 R5, R5, R7, RZ ;  /* 0x0000000705057210 */ /* 0x000fc80007ffe0ff */
[----:B------:R-:W-:Y:S02]  /*a980*/  LEA.HI.X R7, R4, c[0x0][0x314], R5, 0x2, P0 ;  /* 0x0000c50004077a11 */ /* 0x000fe400000f1405 */
[----:B------:R-:W-:-:S03]  /*a990*/  ISETP.GE.AND P0, PT, R9, c[0x0][0x16c], PT ;  /* 0x00005b0009007a0c */ /* 0x000fc60003f06270 */
[----:B--2---:R0:W-:Y:S10]  /*a9a0*/  RED.E.ADD.F32.FTZ.RN.STRONG.GPU [R6.64], R11 ;  /* 0x0000000b0600798e */ /* 0x0041f4000c10e784 */
[----:B------:R-:W-:Y:S05]  /*a9b0*/  @!P0 BRA `(.L_x_3530) ;  /* 0xffffff1000008947 */ /* 0x000fea000383ffff */
[----:B------:R-:W-:Y:S05]  /*a9c0*/  EXIT ;  /* 0x000000000000794d */ /* 0x000fea0003800000 */
.L_x_3476:
[----:B------:R-:W-:Y:S01]  /*a9d0*/  HFMA2.MMA R204, -RZ, RZ, 0, 5.9604644775390625e-08 ;  /* 0x00000001ffcc7435 */ /* 0x000fe200000001ff */
[----:B------:R-:W-:Y:S01]  /*a9e0*/  IMAD.MOV.U32 R181, RZ, RZ, R66 ;  /* 0x000000ffffb57224 */ /* 0x000fe200078e0042 */
[----:B0-----:R-:W-:-:S02]  /*a9f0*/  MOV R183, RZ ;  /* 0x000000ff00b77202 */ /* 0x001fc40000000f00 */
[----:B------:R-:W-:Y:S02]  /*aa00*/  MOV R206, 0xffffffff ;  /* 0xffffffff00ce7802 */ /* 0x000fe40000000f00 */
[----:B------:R-:W-:Y:S02]  /*aa10*/  MOV R64, 0xaa30 ;  /* 0x0000aa3000407802 */ /* 0x000fe40000000f00 */
[----:B-1---5:R-:W-:Y:S05]  /*aa20*/  CALL.REL.NOINC `($__internal_140_$__cuda_sm70_shflsync_up) ;  /* 0x00000eb000007944 */ /* 0x022fea0003c00000 */
[----:B-1----:R-:W-:Y:S01]  /*aa30*/  MOV R179, R181 ;  /* 0x000000b500b37202 */ /* 0x002fe20000000f00 */
[----:B0-----:R-:W-:Y:S05]  /*aa40*/  BRA `(.L_x_3531) ;  /* 0xffffb38000007947 */ /* 0x001fea000383ffff */
.L_x_3477:
[----:B------:R-:W-:Y:S01]  /*aa50*/  HFMA2.MMA R204, -RZ, RZ, 0, 5.9604644775390625e-08 ;  /* 0x00000001ffcc7435 */ /* 0x000fe200000001ff */
[----:B------:R-:W-:Y:S01]  /*aa60*/  IMAD.MOV.U32 R181, RZ, RZ, R67 ;  /* 0x000000ffffb57224 */ /* 0x000fe200078e0043 */
[----:B0-----:R-:W-:Y:S02]  /*aa70*/  MOV R183, RZ ;  /* 0x000000ff00b77202 */ /* 0x001fe40000000f00 */
[----:B------:R-:W-:Y:S02]  /*aa80*/  MOV R206, 0xffffffff ;  /* 0xffffffff00ce7802 */ /* 0x000fe40000000f00 */
[----:B------:R-:W-:Y:S02]  /*aa90*/  MOV R64, 0xaab0 ;  /* 0x0000aab000407802 */ /* 0x000fe40000000f00 */
[----:B-123-5:R-:W-:Y:S05]  /*aaa0*/  CALL.REL.NOINC `($__internal_140_$__cuda_sm70_shflsync_up) ;  /* 0x00000e3000007944 */ /* 0x02efea0003c00000 */
        /* <DEDUP_REMOVED lines=10> */
[----:B------:R-:W-:Y:S05]  /*ab50*/  CALL.REL.NOINC `($__internal_140_$__cuda_sm70_shflsync_up) ;  /* 0x00000d8000007944 */ /* 0x000fea0003c00000 */
[----:B0-----:R-:W-:Y:S01]  /*ab60*/  HFMA2.MMA R183, -RZ, RZ, 0, 0 ;  /* 0x00000000ffb77435 */ /* 0x001fe200000001ff */
[----:B-1----:R-:W-:Y:S01]  /*ab70*/  MOV R66, R181 ;  /* 0x000000b500427202 */ /* 0x002fe20000000f00 */
[----:B------:R-:W-:Y:S01]  /*ab80*/  IMAD.MOV.U32 R204, RZ, RZ, 0x2 ;  /* 0x00000002ffcc7424 */ /* 0x000fe200078e00ff */
[----:B------:R-:W-:Y:S02]  /*ab90*/  MOV R181, R178 ;  /* 0x000000b200b57202 */ /* 0x000fe40000000f00 */
[----:B------:R-:W-:-:S02]  /*aba0*/  MOV R206, 0xffffffff ;  /* 0xffffffff00ce7802 */ /* 0x000fc40000000f00 */
[----:B------:R-:W-:Y:S02]  /*abb0*/  MOV R64, 0xabd0 ;  /* 0x0000abd000407802 */ /* 0x000fe40000000f00 */
[----:B------:R-:W-:Y:S05]  /*abc0*/  CALL.REL.NOINC `($__internal_140_$__cuda_sm70_shflsync_up) ;  /* 0x00000d1000007944 */ /* 0x000fea0003c00000 */
        /* <DEDUP_REMOVED lines=8> */
[----:B------:R-:W-:Y:S05]  /*ac50*/  CALL.REL.NOINC `($__internal_140_$__cuda_sm70_shflsync_up) ;  /* 0x00000c8000007944 */ /* 0x000fea0003c00000 */
[----:B0-----:R-:W-:Y:S01]  /*ac60*/  HFMA2.MMA R204, -RZ, RZ, 0, 2.384185791015625e-07 ;  /* 0x00000004ffcc7435 */ /* 0x001fe200000001ff */
[----:B-1----:R-:W-:Y:S01]  /*ac70*/  MOV R66, R181 ;  /* 0x000000b500427202 */ /* 0x002fe20000000f00 */
[----:B------:R-:W-:Y:S01]  /*ac80*/  IMAD.MOV.U32 R183, RZ, RZ, RZ ;  /* 0x000000ffffb77224 */ /* 0x000fe200078e00ff */
[----:B------:R-:W-:Y:S02]  /*ac90*/  MOV R181, R178 ;  /* 0x000000b200b57202 */ /* 0x000fe40000000f00 */
[----:B------:R-:W-:Y:S02]  /*aca0*/  MOV R206, 0xffffffff ;  /* 0xffffffff00ce7802 */ /* 0x000fe40000000f00 */
[----:B------:R-:W-:Y:S02]  /*acb0*/  MOV R64, 0xacd0 ;  /* 0x0000acd000407802 */ /* 0x000fe40000000f00 */
[----:B------:R-:W-:Y:S05]  /*acc0*/  CALL.REL.NOINC `($__internal_140_$__cuda_sm70_shflsync_up) ;  /* 0x00000c1000007944 */ /* 0x000fea0003c00000 */
[----:B------:R-:W-:Y:S01]  /*acd0*/  ISETP.GE.AND P0, PT, R159, 0x4, PT ;  /* 0x000000049f00780c */ /* 0x000fe20003f06270 */
[----:B0-----:R-:W-:Y:S01]  /*ace0*/  HFMA2.MMA R204, -RZ, RZ, 0, 4.76837158203125e-07 ;  /* 0x00000008ffcc7435 */ /* 0x001fe200000001ff */
[----:B------:R-:W-:Y:S02]  /*acf0*/  MOV R183, RZ ;  /* 0x000000ff00b77202 */ /* 0x000fe40000000f00 */
[----:B------:R-:W-:-:S02]  /*ad00*/  MOV R206, 0xffffffff ;  /* 0xffffffff00ce7802 */ /* 0x000fc40000000f00 */
[----:B------:R-:W-:-:S07]  /*ad10*/  MOV R64, 0xad60 ;  /* 0x0000ad6000407802 */ /* 0x000fce0000000f00 */
[----:B-1----:R-:W-:Y:S02]  /*ad20*/  @P0 FFMA.FTZ R178, R179, R181, R178 ;  /* 0x000000b5b3b20223 */ /* 0x002fe400000100b2 */
[----:B------:R-:W-:-:S04]  /*ad30*/  @P0 FMUL.FTZ R179, R66, R179 ;  /* 0x000000b342b30220 */ /* 0x000fc80000410000 */
[----:B------:R-:W-:Y:S02]  /*ad40*/  IMAD.MOV.U32 R181, RZ, RZ, R179 ;  /* 0x000000ffffb57224 */ /* 0x000fe400078e00b3 */
[----:B------:R-:W-:Y:S05]  /*ad50*/  CALL.REL.NOINC `($__internal_140_$__cuda_sm70_shflsync_up) ;  /* 0x00000b8000007944 */ /* 0x000fea0003c00000 */
[----:B0-----:R-:W-:Y:S01]  /*ad60*/  HFMA2.MMA R204, -RZ, RZ, 0, 4.76837158203125e-07 ;  /* 0x00000008ffcc7435 */ /* 0x001fe200000001ff */
[----:B-1----:R-:W-:Y:S01]  /*ad70*/  MOV R66, R181 ;  /* 0x000000b500427202 */ /* 0x002fe20000000f00 */
[----:B------:R-:W-:Y:S01]  /*ad80*/  IMAD.MOV.U32 R206, RZ, RZ, -0x1 ;  /* 0xffffffffffce7424 */ /* 0x000fe200078e00ff */
[----:B------:R-:W-:Y:S02]  /*ad90*/  MOV R181, R178 ;  /* 0x000000b200b57202 */ /* 0x000fe40000000f00 */
[----:B------:R-:W-:Y:S02]  /*ada0*/  MOV R183, RZ ;  /* 0x000000ff00b77202 */ /* 0x000fe40000000f00 */
[----:B------:R-:W-:Y:S02]  /*adb0*/  MOV R64, 0xadd0 ;  /* 0x0000add000407802 */ /* 0x000fe40000000f00 */
[----:B------:R-:W-:Y:S05]  /*adc0*/  CALL.REL.NOINC `($__internal_140_$__cuda_sm70_shflsync_up) ;  /* 0x00000b1000007944 */ /* 0x000fea0003c00000 */
[----:B------:R-:W-:Y:S01]  /*add0*/  ISETP.GE.AND P0, PT, R159, 0x8, PT ;  /* 0x000000089f00780c */ /* 0x000fe20003f06270 */
[----:B0-----:R-:W-:Y:S01]  /*ade0*/  HFMA2.MMA R204, -RZ, RZ, 0, 9.5367431640625e-07 ;  /* 0x00000010ffcc7435 */ /* 0x001fe200000001ff */
[----:B------:R-:W-:Y:S02]  /*adf0*/  MOV R183, RZ ;  /* 0x000000ff00b77202 */ /* 0x000fe40000000f00 */
[----:B------:R-:W-:-:S02]  /*ae00*/  MOV R206, 0xffffffff ;  /* 0xffffffff00ce7802 */ /* 0x000fc40000000f00 */
[----:B------:R-:W-:-:S07]  /*ae10*/  MOV R64, 0xae60 ;  /* 0x0000ae6000407802 */ /* 0x000fce0000000f00 */
[----:B-1----:R-:W-:Y:S02]  /*ae20*/  @P0 FFMA.FTZ R178, R179, R181, R178 ;  /* 0x000000b5b3b20223 */ /* 0x002fe400000100b2 */
[----:B------:R-:W-:-:S05]  /*ae30*/  @P0 FMUL.FTZ R179, R66, R179 ;  /* 0x000000b342b30220 */ /* 0x000fca0000410000 */
[----:B------:R-:W-:Y:S02]  /*ae40*/  MOV R181, R179 ;  /* 0x000000b300b57202 */ /* 0x000fe40000000f00 */
[----:B------:R-:W-:Y:S05]  /*ae50*/  CALL.REL.NOINC `($__internal_140_$__cuda_sm70_shflsync_up) ;  /* 0x00000a8000007944 */ /* 0x000fea0003c00000 */
[----:B0-----:R-:W-:Y:S01]  /*ae60*/  HFMA2.MMA R204, -RZ, RZ, 0, 9.5367431640625e-07 ;  /* 0x00000010ffcc7435 */ /* 0x001fe200000001ff */
[----:B-1----:R-:W-:Y:S01]  /*ae70*/  IMAD.MOV.U32 R180, RZ, RZ, R181 ;  /* 0x000000ffffb47224 */ /* 0x002fe200078e00b5 */
[----:B------:R-:W-:Y:S02]  /*ae80*/  MOV R181, R178 ;  /* 0x000000b200b57202 */ /* 0x000fe40000000f00 */
[----:B------:R-:W-:Y:S02]  /*ae90*/  MOV R183, RZ ;  /* 0x000000ff00b77202 */ /* 0x000fe40000000f00 */
[----:B------:R-:W-:Y:S02]  /*aea0*/  MOV R206, 0xffffffff ;  /* 0xffffffff00ce7802 */ /* 0x000fe40000000f00 */
[----:B------:R-:W-:Y:S02]  /*aeb0*/  MOV R64, 0xaed0 ;  /* 0x0000aed000407802 */ /* 0x000fe40000000f00 */
[----:B------:R-:W-:Y:S05]  /*aec0*/  CALL.REL.NOINC `($__internal_140_$__cuda_sm70_shflsync_up) ;  /* 0x00000a1000007944 */ /* 0x000fea0003c00000 */
[----:B-1----:R-:W-:Y:S01]  /*aed0*/  IMAD.MOV.U32 R64, RZ, RZ, R181 ;  /* 0x000000ffff407224 */ /* 0x002fe200078e00b5 */
[----:B0-----:R-:W-:Y:S05]  /*aee0*/  BRA `(.L_x_3532) ;  /* 0xffffb06000007947 */ /* 0x001fea000383ffff */
.L_x_3480:
[----:B------:R-:W-:Y:S01]  /*aef0*/  HFMA2.MMA R204, -RZ, RZ, 0, 5.9604644775390625e-08 ;  /* 0x00000001ffcc7435 */ /* 0x000fe200000001ff */
[----:B------:R-:W-:-:S02]  /*af00*/  MOV R181, R179 ;  /* 0x000000b300b57202 */ /* 0x000fc40000000f00 */
[----:B0-----:R-:W-:Y:S02]  /*af10*/  MOV R183, RZ ;  /* 0x000000ff00b77202 */ /* 0x001fe40000000f00 */
[----:B------:R-:W-:Y:S02]  /*af20*/  MOV R206, 0xffffffff ;  /* 0xffffffff00ce7802 */ /* 0x000fe40000000f00 */
[----:B------:R-:W-:Y:S02]  /*af30*/  MOV R64, 0xaf50 ;  /* 0x0000af5000407802 */ /* 0x000fe40000000f00 */
[----:B-1---5:R-:W-:Y:S05]  /*af40*/  CALL.REL.NOINC `($__internal_140_$__cuda_sm70_shflsync_up) ;  /* 0x0000099000007944 */ /* 0x022fea0003c00000 */
[----:B0-----:R-:W-:Y:S01]  /*af50*/  HFMA2.MMA R204, -RZ, RZ, 0, 5.9604644775390625e-08 ;  /* 0x00000001ffcc7435 */ /* 0x001fe200000001ff */
[----:B-1----:R-:W-:Y:S01]  /*af60*/  IMAD.MOV.U32 R66, RZ, RZ, R181 ;  /* 0x000000ffff427224 */ /* 0x002fe200078e00b5 */
[----:B------:R-:W-:Y:S02]  /*af70*/  MOV R181, R67 ;  /* 0x0000004300b57202 */ /* 0x000fe40000000f00 */
[----:B------:R-:W-:Y:S02]  /*af80*/  MOV R183, RZ ;  /* 0x000000ff00b77202 */ /* 0x000fe40000000f00 */
[----:B------:R-:W-:-:S02]  /*af90*/  MOV R206, 0xffffffff ;  /* 0xffffffff00ce7802 */ /* 0x000fc40000000f00 */
[----:B------:R-:W-:Y:S02]  /*afa0*/  MOV R64, 0xafc0 ;  /* 0x0000afc000407802 */ /* 0x000fe40000000f00 */
[----:B------:R-:W-:Y:S05]  /*afb0*/  CALL.REL.NOINC `($__internal_140_$__cuda_sm70_shflsync_up) ;  /* 0x0000092000007944 */ /* 0x000fea0003c00000 */
[----:B------:R-:W-:Y:S01]  /*afc0*/  HFMA2.MMA R211, -RZ, RZ, 0, 0 ;  /* 0x00000000ffd37435 */ /* 0x000fe200000001ff */
[----:B------:R-:W-:Y:S01]  /*afd0*/  IMAD.MOV.U32 R178, RZ, RZ, R66 ;  /* 0x000000ffffb27224 */ /* 0x000fe200078e0042 */
[----:B-1----:R-:W-:Y:S01]  /*afe0*/  MOV R179, R181 ;  /* 0x000000b500b37202 */ /* 0x002fe20000000f00 */
[----:B------:R-:W-:Y:S01]  /*aff0*/  IMAD.MOV.U32 R214, RZ, RZ, -0x1 ;  /* 0xffffffffffd67424 */ /* 0x000fe200078e00ff */
[----:B------:R-:W-:Y:S02]  /*b000*/  MOV R212, R130 ;  /* 0x0000008200d47202 */ /* 0x000fe40000000f00 */
[----:B------:R-:W-:Y:S02]  /*b010*/  MOV R213, 0x1f ;  /* 0x0000001f00d57802 */ /* 0x000fe40000000f00 */
[----:B------:R-:W-:Y:S02]  /*b020*/  MOV R64, 0xb040 ;  /* 0x0000b04000407802 */ /* 0x000fe40000000f00 */
[----:B0-----:R-:W-:Y:S05]  /*b030*/  CALL.REL.NOINC `($__internal_139_$__cuda_sm70_shflsync_idx_p) ;  /* 0x0000086000007944 */ /* 0x001fea0003c00000 */
[----:B-1----:R-:W-:Y:S01]  /*b040*/  MOV R130, R211 ;  /* 0x000000d300827202 */ /* 0x002fe20000000f00 */
[----:B------:R-:W-:Y:S01]  /*b050*/  HFMA2.MMA R211, -RZ, RZ, 0, 0 ;  /* 0x00000000ffd37435 */ /* 0x000fe200000001ff */
[----:B0-----:R-:W-:Y:S01]  /*b060*/  MOV R212, R131 ;  /* 0x0000008300d47202 */ /* 0x001fe20000000f00 */
[----:B------:R-:W-:Y:S01]  /*b070*/  IMAD.MOV.U32 R214, RZ, RZ, -0x1 ;  /* 0xffffffffffd67424 */ /* 0x000fe200078e00ff */
[----:B------:R-:W-:-:S02]  /*b080*/  MOV R213, 0x1f ;  /* 0x0000001f00d57802 */ /* 0x000fc40000000f00 */
[----:B------:R-:W-:Y:S02]  /*b090*/  MOV R64, 0xb0b0 ;  /* 0x0000b0b000407802 */ /* 0x000fe40000000f00 */
[----:B------:R-:W-:Y:S05]  /*b0a0*/  CALL.REL.NOINC `($__internal_139_$__cuda_sm70_shflsync_idx_p) ;  /* 0x000007f000007944 */ /* 0x000fea0003c00000 */
[----:B-1----:R-:W-:Y:S01]  /*b0b0*/  MOV R65, R211 ;  /* 0x000000d300417202 */ /* 0x002fe20000000f00 */
[----:B0-----:R-:W-:Y:S05]  /*b0c0*/  BRA `(.L_x_3533) ;  /* 0xffffaff000007947 */ /* 0x001fea000383ffff */
.L_x_3483:
[----:B------:R-:W-:Y:S01]  /*b0d0*/  HFMA2.MMA R211, -RZ, RZ, 0, 5.9604644775390625e-08 ;  /* 0x00000001ffd37435 */ /* 0x000fe200000001ff */
[----:B------:R-:W-:Y:S01]  /*b0e0*/  MOV R208, R66 ;  /* 0x0000004200d07202 */ /* 0x000fe20000000f00 */
[----:B------:R-:W-:Y:S01]  /*b0f0*/  IMAD.MOV.U32 R213, RZ, RZ, -0x1 ;  /* 0xffffffffffd57424 */ /* 0x000fe200078e00ff */
[----:B------:R-:W-:Y:S02]  /*b100*/  MOV R210, 0x1f ;  /* 0x0000001f00d27802 */ /* 0x000fe40000000f00 */
[----:B------:R-:W-:Y:S02]  /*b110*/  MOV R64, 0xb130 ;  /* 0x0000b13000407802 */ /* 0x000fe40000000f00 */
[----:B------:R-:W-:Y:S05]  /*b120*/  CALL.REL.NOINC `($__internal_138_$__cuda_sm70_shflsync_down) ;  /* 0x0000073000007944 */ /* 0x000fea0003c00000 */
[----:B-1----:R-:W-:Y:S01]  /*b130*/  MOV R209, R208 ;  /* 0x000000d000d17202 */ /* 0x002fe20000000f00 */
[----:B0-----:R-:W-:Y:S05]  /*b140*/  BRA `(.L_x_3534) ;  /* 0xffffb4a000007947 */ /* 0x001fea000383ffff */
.L_x_3484:
[----:B------:R-:W-:Y:S01]  /*b150*/  HFMA2.MMA R211, -RZ, RZ, 0, 5.9604644775390625e-08 ;  /* 0x00000001ffd37435 */ /* 0x000fe200000001ff */
[----:B------:R-:W-:Y:S01]  /*b160*/  MOV R208, R67 ;  /* 0x0000004300d07202 */ /* 0x000fe20000000f00 */
[----:B------:R-:W-:Y:S01]  /*b170*/  IMAD.MOV.U32 R213, RZ, RZ, -0x1 ;  /* 0xffffffffffd57424 */ /* 0x000fe200078e00ff */
[----:B------:R-:W-:-:S02]  /*b180*/  MOV R210, 0x1f ;  /* 0x0000001f00d27802 */ /* 0x000fc40000000f00 */
[----:B------:R-:W-:Y:S02]  /*b190*/  MOV R64, 0xb1b0 ;  /* 0x0000b1b000407802 */ /* 0x000fe40000000f00 */
[----:B01----:R-:W-:Y:S05]  /*b1a0*/  CALL.REL.NOINC `($__internal_138_$__cuda_sm70_shflsync_down) ;  /* 0x000006b000007944 */ /* 0x003fea0003c00000 */
        /* <DEDUP_REMOVED lines=9> */
[----:B------:R-:W-:Y:S05]  /*b240*/  CALL.REL.NOINC `($__internal_138_$__cuda_sm70_shflsync_down) ;  /* 0x0000061000007944 */ /* 0x000fea0003c00000 */
[----:B0-----:R-:W-:Y:S01]  /*b250*/  HFMA2.MMA R211, -RZ, RZ, 0, 1.1920928955078125e-07 ;  /* 0x00000002ffd37435 */ /* 0x001fe200000001ff */
[----:B-1----:R-:W-:Y:S01]  /*b260*/  IMAD.MOV.U32 R66, RZ, RZ, R208 ;  /* 0x000000ffff427224 */ /* 0x002fe200078e00d0 */
[----:B------:R-:W-:Y:S02]  /*b270*/  MOV R208, R67 ;  /* 0x0000004300d07202 */ /* 0x000fe40000000f00 */
[----:B------:R-:W-:Y:S02]  /*b280*/  MOV R210, 0x1f ;  /* 0x0000001f00d27802 */ /* 0x000fe40000000f00 */
[----:B------:R-:W-:Y:S02]  /*b290*/  MOV R213, 0xffffffff ;  /* 0xffffffff00d57802 */ /* 0x000fe40000000f00 */
[----:B------:R-:W-:Y:S02]  /*b2a0*/  MOV R64, 0xb2c0 ;  /* 0x0000b2c000407802 */ /* 0x000fe40000000f00 */
[----:B------:R-:W-:Y:S05]  /*b2b0*/  CALL.REL.NOINC `($__internal_138_$__cuda_sm70_shflsync_down) ;  /* 0x000005a000007944 */ /* 0x000fea0003c00000 */
[----:B-1----:R-:W-:Y:S01]  /*b2c0*/  @!P3 FFMA.FTZ R67, R209, R208, R67 ;  /* 0x000000d0d143b223 */ /* 0x002fe20000010043 */
[----:B0-----:R-:W-:Y:S01]  /*b2d0*/  HFMA2.MMA R210, -RZ, RZ, 0, 1.847743988037109375e-06 ;  /* 0x0000001fffd27435 */ /* 0x001fe200000001ff */
[----:B------:R-:W-:Y:S01]  /*b2e0*/  @!P3 FMUL.FTZ R209, R66, R209 ;  /* 0x000000d142d1b220 */ /* 0x000fe20000410000 */
[----:B------:R-:W-:Y:S01]  /*b2f0*/  MOV R213, 0xffffffff ;  /* 0xffffffff00d57802 */ /* 0x000fe20000000f00 */
[----:B------:R-:W-:Y:S01]  /*b300*/  IMAD.MOV.U32 R211, RZ, RZ, 0x4 ;  /* 0x00000004ffd37424 */ /* 0x000fe200078e00ff */
[----:B------:R-:W-:-:S02]  /*b310*/  MOV R64, 0xb340 ;  /* 0x0000b34000407802 */ /* 0x000fc40000000f00 */
[----:B------:R-:W-:Y:S02]  /*b320*/  MOV R208, R209 ;  /* 0x000000d100d07202 */ /* 0x000fe40000000f00 */
[----:B------:R-:W-:Y:S05]  /*b330*/  CALL.REL.NOINC `($__internal_138_$__cuda_sm70_shflsync_down) ;  /* 0x0000052000007944 */ /* 0x000fea0003c00000 */
[----:B0-----:R-:W-:Y:S01]  /*b340*/  HFMA2.MMA R211, -RZ, RZ, 0, 2.384185791015625e-07 ;  /* 0x00000004ffd37435 */ /* 0x001fe200000001ff */
[----:B-1----:R-:W-:Y:S01]  /*b350*/  MOV R66, R208 ;  /* 0x000000d000427202 */ /* 0x002fe20000000f00 */
[----:B------:R-:W-:Y:S01]  /*b360*/  IMAD.MOV.U32 R208, RZ, RZ, R67 ;  /* 0x000000ffffd07224 */ /* 0x000fe200078e0043 */
[----:B------:R-:W-:Y:S02]  /*b370*/  MOV R210, 0x1f ;  /* 0x0000001f00d27802 */ /* 0x000fe40000000f00 */
[----:B------:R-:W-:Y:S02]  /*b380*/  MOV R213, 0xffffffff ;  /* 0xffffffff00d57802 */ /* 0x000fe40000000f00 */
[----:B------:R-:W-:Y:S02]  /*b390*/  MOV R64, 0xb3b0 ;  /* 0x0000b3b000407802 */ /* 0x000fe40000000f00 */
[----:B------:R-:W-:Y:S05]  /*b3a0*/  CALL.REL.NOINC `($__internal_138_$__cuda_sm70_shflsync_down) ;  /* 0x000004b000007944 */ /* 0x000fea0003c00000 */
[----:B-1----:R-:W-:Y:S01]  /*b3b0*/  @!P2 FFMA.FTZ R67, R209, R208, R67 ;  /* 0x000000d0d143a223 */ /* 0x002fe20000010043 */
[----:B0-----:R-:W-:Y:S01]  /*b3c0*/  HFMA2.MMA R211, -RZ, RZ, 0, 4.76837158203125e-07 ;  /* 0x00000008ffd37435 */ /* 0x001fe200000001ff */
[----:B------:R-:W-:Y:S01]  /*b3d0*/  @!P2 FMUL.FTZ R209, R66, R209 ;  /* 0x000000d142d1a220 */ /* 0x000fe20000410000 */
[----:B------:R-:W-:Y:S01]  /*b3e0*/  MOV R213, 0xffffffff ;  /* 0xffffffff00d57802 */ /* 0x000fe20000000f00 */
[----:B------:R-:W-:Y:S01]  /*b3f0*/  IMAD.MOV.U32 R210, RZ, RZ, 0x1f ;  /* 0x0000001fffd27424 */ /* 0x000fe200078e00ff */
[----:B------:R-:W-:-:S02]  /*b400*/  MOV R64, 0xb430 ;  /* 0x0000b43000407802 */ /* 0x000fc40000000f00 */
[----:B------:R-:W-:Y:S02]  /*b410*/  MOV R208, R209 ;  /* 0x000000d100d07202 */ /* 0x000fe40000000f00 */
[----:B------:R-:W-:Y:S05]  /*b420*/  CALL.REL.NOINC `($__internal_138_$__cuda_sm70_shflsync_down) ;  /* 0x0000043000007944 */ /* 0x000fea0003c00000 */
[----:B0-----:R-:W-:Y:S01]  /*b430*/  HFMA2.MMA R210, -RZ, RZ, 0, 1.847743988037109375e-06 ;  /* 0x0000001fffd27435 */ /* 0x001fe200000001ff */
[----:B-1----:R-:W-:Y:S01]  /*b440*/  MOV R66, R208 ;  /* 0x000000d000427202 */ /* 0x002fe20000000f00 */
[----:B------:R-:W-:Y:S01]  /*b450*/  IMAD.MOV.U32 R211, RZ, RZ, 0x8 ;  /* 0x00000008ffd37424 */ /* 0x000fe200078e00ff */
[----:B------:R-:W-:Y:S02]  /*b460*/  MOV R208, R67 ;  /* 0x0000004300d07202 */ /* 0x000fe40000000f00 */
[----:B------:R-:W-:Y:S02]  /*b470*/  MOV R213, 0xffffffff ;  /* 0xffffffff00d57802 */ /* 0x000fe40000000f00 */
[----:B------:R-:W-:Y:S02]  /*b480*/  MOV R64, 0xb4a0 ;  /* 0x0000b4a000407802 */ /* 0x000fe40000000f00 */
[----:B------:R-:W-:Y:S05]  /*b490*/  CALL.REL.NOINC `($__internal_138_$__cuda_sm70_shflsync_down) ;  /* 0x000003c000007944 */ /* 0x000fea0003c00000 */
[----:B-1----:R-:W-:Y:S01]  /*b4a0*/  @!P1 FFMA.FTZ R67, R209, R208, R67 ;  /* 0x000000d0d1439223 */ /* 0x002fe20000010043 */
[----:B0-----:R-:W-:Y:S01]  /*b4b0*/  HFMA2.MMA R211, -RZ, RZ, 0, 9.5367431640625e-07 ;  /* 0x00000010ffd37435 */ /* 0x001fe200000001ff */
[----:B------:R-:W-:Y:S01]  /*b4c0*/  @!P1 FMUL.FTZ R209, R66, R209 ;  /* 0x000000d142d19220 */ /* 0x000fe20000410000 */
[----:B------:R-:W-:Y:S01]  /*b4d0*/  MOV R210, 0x1f ;  /* 0x0000001f00d27802 */ /* 0x000fe20000000f00 */
[----:B------:R-:W-:Y:S01]  /*b4e0*/  IMAD.MOV.U32 R213, RZ, RZ, -0x1 ;  /* 0xffffffffffd57424 */ /* 0x000fe200078e00ff */
[----:B------:R-:W-:-:S02]  /*b4f0*/  MOV R64, 0xb520 ;  /* 0x0000b52000407802 */ /* 0x000fc40000000f00 */
[----:B------:R-:W-:Y:S02]  /*b500*/  MOV R208, R209 ;  /* 0x000000d100d07202 */ /* 0x000fe40000000f00 */
[----:B------:R-:W-:Y:S05]  /*b510*/  CALL.REL.NOINC `($__internal_138_$__cuda_sm70_shflsync_down) ;  /* 0x0000034000007944 */ /* 0x000fea0003c00000 */
[----:B0-----:R-:W-:Y:S01]  /*b520*/  HFMA2.MMA R211, -RZ, RZ, 0, 9.5367431640625e-07 ;  /* 0x00000010ffd37435 */ /* 0x001fe200000001ff */
[----:B-1----:R-:W-:Y:S01]  /*b530*/  MOV R66, R208 ;  /* 0x000000d000427202 */ /* 0x002fe20000000f00 */
[----:B------:R-:W-:Y:S01]  /*b540*/  IMAD.MOV.U32 R210, RZ, RZ, 0x1f ;  /* 0x0000001fffd27424 */ /* 0x000fe200078e00ff */
[----:B------:R-:W-:Y:S02]  /*b550*/  MOV R208, R67 ;  /* 0x0000004300d07202 */ /* 0x000fe40000000f00 */
[----:B------:R-:W-:Y:S02]  /*b560*/  MOV R213, 0xffffffff ;  /* 0xffffffff00d57802 */ /* 0x000fe40000000f00 */
[----:B------:R-:W-:Y:S02]  /*b570*/  MOV R64, 0xb590 ;  /* 0x0000b59000407802 */ /* 0x000fe40000000f00 */
[----:B------:R-:W-:Y:S05]  /*b580*/  CALL.REL.NOINC `($__internal_138_$__cuda_sm70_shflsync_down) ;  /* 0x000002d000007944 */ /* 0x000fea0003c00000 */
[----:B-1----:R-:W-:Y:S01]  /*b590*/  @!P0 FFMA.FTZ R67, R209, R208, R67 ;  /* 0x000000d0d1438223 */ /* 0x002fe20000010043 */
[----:B0-----:R-:W-:Y:S01]  /*b5a0*/  HFMA2.MMA R211, -RZ, RZ, 0, 0 ;  /* 0x00000000ffd37435 */ /* 0x001fe200000001ff */
[----:B------:R-:W-:Y:S01]  /*b5b0*/  @!P0 FMUL.FTZ R209, R66, R209 ;  /* 0x000000d142d18220 */ /* 0x000fe20000410000 */
[----:B------:R-:W-:-:S02]  /*b5c0*/  MOV R213, 0x1f ;  /* 0x0000001f00d57802 */ /* 0x000fc40000000f00 */
[----:B------:R-:W-:Y:S01]  /*b5d0*/  MOV R214, 0xffffffff ;  /* 0xffffffff00d67802 */ /* 0x000fe20000000f00 */
[----:B------:R-:W-:Y:S01]  /*b5e0*/  IMAD.MOV.U32 R212, RZ, RZ, R209 ;  /* 0x000000ffffd47224 */ /* 0x000fe200078e00d1 */
[----:B------:R-:W-:Y:S02]  /*b5f0*/  MOV R64, 0xb610 ;  /* 0x0000b61000407802 */ /* 0x000fe40000000f00 */
[----:B------:R-:W-:Y:S05]  /*b600*/  CALL.REL.NOINC `($__internal_139_$__cuda_sm70_shflsync_idx_p) ;  /* 0x0000029000007944 */ /* 0x000fea0003c00000 */
[----:B-1----:R-:W-:Y:S01]  /*b610*/  MOV R66, R211 ;  /* 0x000000d300427202 */ /* 0x002fe20000000f00 */
[----:B------:R-:W-:Y:S01]  /*b620*/  HFMA2.MMA R211, -RZ, RZ, 0, 0 ;  /* 0x00000000ffd37435 */ /* 0x000fe200000001ff */
[----:B0-----:R-:W-:Y:S01]  /*b630*/  MOV R212, R67 ;  /* 0x0000004300d47202 */ /* 0x001fe20000000f00 */
[----:B------:R-:W-:Y:S01]  /*b640*/  IMAD.MOV.U32 R214, RZ, RZ, -0x1 ;  /* 0xffffffffffd67424 */ /* 0x000fe200078e00ff */
[----:B------:R-:W-:Y:S02]  /*b650*/  MOV R213, 0x1f ;  /* 0x0000001f00d57802 */ /* 0x000fe40000000f00 */
[----:B------:R-:W-:Y:S02]  /*b660*/  MOV R64, 0xb680 ;  /* 0x0000b68000407802 */ /* 0x000fe40000000f00 */
[----:B------:R-:W-:Y:S05]  /*b670*/  CALL.REL.NOINC `($__internal_139_$__cuda_sm70_shflsync_idx_p) ;  /* 0x0000022000007944 */ /* 0x000fea0003c00000 */
[----:B-1----:R-:W-:Y:S01]  /*b680*/  MOV R206, R211 ;  /* 0x000000d300ce7202 */ /* 0x002fe20000000f00 */
[----:B------:R-:W-:Y:S01]  /*b690*/  HFMA2.MMA R211, -RZ, RZ, 0, 5.9604644775390625e-08 ;  /* 0x00000001ffd37435 */ /* 0x000fe200000001ff */
[----:B------:R-:W-:Y:S01]  /*b6a0*/  MOV R204, R66 ;  /* 0x0000004200cc7202 */ /* 0x000fe20000000f00 */
[----:B------:R-:W-:Y:S01]  /*b6b0*/  IMAD.MOV.U32 R210, RZ, RZ, 0x1f ;  /* 0x0000001fffd27424 */ /* 0x000fe200078e00ff */
[----:B------:R-:W-:-:S02]  /*b6c0*/  MOV R208, R209 ;  /* 0x000000d100d07202 */ /* 0x000fc40000000f00 */
[----:B0-----:R-:W-:Y:S02]  /*b6d0*/  MOV R213, 0xffffffff ;  /* 0xffffffff00d57802 */ /* 0x001fe40000000f00 */
[----:B------:R-:W-:Y:S02]  /*b6e0*/  MOV R64, 0xb700 ;  /* 0x0000b70000407802 */ /* 0x000fe40000000f00 */
[----:B------:R-:W-:Y:S05]  /*b6f0*/  CALL.REL.NOINC `($__internal_138_$__cuda_sm70_shflsync_down) ;  /* 0x0000016000007944 */ /* 0x000fea0003c00000 */
[----:B0-----:R-:W-:Y:S01]  /*b700*/  HFMA2.MMA R211, -RZ, RZ, 0, 5.9604644775390625e-08 ;  /* 0x00000001ffd37435 */ /* 0x001fe200000001ff */
[----:B-1----:R-:W-:Y:S01]  /*b710*/  MOV R66, R208 ;  /* 0x000000d000427202 */ /* 0x002fe20000000f00 */
[----:B------:R-:W-:Y:S01]  /*b720*/  IMAD.MOV.U32 R210, RZ, RZ, 0x1f ;  /* 0x0000001fffd27424 */ /* 0x000fe200078e00ff */
[----:B------:R-:W-:Y:S02]  /*b730*/  MOV R208, R67 ;  /* 0x0000004300d07202 */ /* 0x000fe40000000f00 */
[----:B------:R-:W-:Y:S02]  /*b740*/  MOV R213, 0xffffffff ;  /* 0xffffffff00d57802 */ /* 0x000fe40000000f00 */
[----:B------:R-:W-:Y:S02]  /*b750*/  MOV R64, 0xb770 ;  /* 0x0000b77000407802 */ /* 0x000fe40000000f00 */
[----:B------:R-:W-:Y:S05]  /*b760*/  CALL.REL.NOINC `($__internal_138_$__cuda_sm70_shflsync_down) ;  /* 0x000000f000007944 */ /* 0x000fea0003c00000 */
[----:B0-----:R-:W-:Y:S01]  /*b770*/  HFMA2.MMA R211, -RZ, RZ, 0, 0 ;  /* 0x00000000ffd37435 */ /* 0x001fe200000001ff */
[----:B------:R-:W-:Y:S01]  /*b780*/  MOV R209, R66 ;  /* 0x0000004200d17202 */ /* 0x000fe20000000f00 */
[----:B------:R-:W-:Y:S01]  /*b790*/  IMAD.MOV.U32 R213, RZ, RZ, 0x1f ;  /* 0x0000001fffd57424 */ /* 0x000fe200078e00ff */
[----:B------:R-:W-:-:S02]  /*b7a0*/  MOV R212, R130 ;  /* 0x0000008200d47202 */ /* 0x000fc40000000f00 */
[----:B------:R-:W-:Y:S02]  /*b7b0*/  MOV R214, 0xffffffff ;  /* 0xffffffff00d67802 */ /* 0x000fe40000000f00 */
[----:B------:R-:W-:Y:S02]  /*b7c0*/  MOV R64, 0xb7e0 ;  /* 0x0000b7e000407802 */ /* 0x000fe40000000f00 */
[----:B-1----:R-:W-:Y:S05]  /*b7d0*/  CALL.REL.NOINC `($__internal_139_$__cuda_sm70_shflsync_idx_p) ;  /* 0x000000c000007944 */ /* 0x002fea0003c00000 */
[----:B-1----:R-:W-:Y:S01]  /*b7e0*/  MOV R210, R211 ;  /* 0x000000d300d27202 */ /* 0x002fe20000000f00 */
[----:B------:R-:W-:Y:S01]  /*b7f0*/  HFMA2.MMA R211, -RZ, RZ, 0, 0 ;  /* 0x00000000ffd37435 */ /* 0x000fe200000001ff */
[----:B0-----:R-:W-:Y:S01]  /*b800*/  MOV R212, R131 ;  /* 0x0000008300d47202 */ /* 0x001fe20000000f00 */
[----:B------:R-:W-:Y:S01]  /*b810*/  IMAD.MOV.U32 R213, RZ, RZ, 0x1f ;  /* 0x0000001fffd57424 */ /* 0x000fe200078e00ff */
[----:B------:R-:W-:Y:S02]  /*b820*/  MOV R214, 0xffffffff ;  /* 0xffffffff00d67802 */ /* 0x000fe40000000f00 */
[----:B------:R-:W-:Y:S02]  /*b830*/  MOV R64, 0xb850 ;  /* 0x0000b85000407802 */ /* 0x000fe40000000f00 */
[----:B------:R-:W-:Y:S05]  /*b840*/  CALL.REL.NOINC `($__internal_139_$__cuda_sm70_shflsync_idx_p) ;  /* 0x0000005000007944 */ /* 0x000fea0003c00000 */
[----:B01----:R-:W-:Y:S05]  /*b850*/  BRA `(.L_x_3535) ;  /* 0xffffaf3000007947 */ /* 0x003fea000383ffff */
        .weak           $__internal_138_$__cuda_sm70_shflsync_down
        .type           $__internal_138_$__cuda_sm70_shflsync_down,@function
        .size           $__internal_138_$__cuda_sm70_shflsync_down,($__internal_139_$__cuda_sm70_shflsync_idx_p - $__internal_138_$__cuda_sm70_shflsync_down)
$__internal_138_$__cuda_sm70_shflsync_down:
[----:B------:R-:W-:Y:S01]  /*b860*/  HFMA2.MMA R65, -RZ, RZ, 0, 0 ;  /* 0x00000000ff417435 */ /* 0x000fe200000001ff */
[----:B------:R-:W-:Y:S04]  /*b870*/  WARPSYNC R213 ;  /* 0x000000d500007348 */ /* 0x000fe80003800000 */
[----:B------:R0:W1:Y:S01]  /*b880*/  SHFL.DOWN PT, R208, R208, R211, R210 ;  /* 0x080000d3d0d07389 */ /* 0x00006200000e00d2 */
[----:B------:R-:W-:Y:S05]  /*b890*/  RET.REL.NODEC R64 `(_Z25selective_scan_bwd_kernelI32Selective_Scan_bwd_kernel_traitsILi64ELi16ELb0ELb1ELb1ELb1ELb0EffEEv12SSMParamsBwd) ;  /* 0xffff476040007950 */ /* 0x000fea0003c3ffff */
        .weak           $__internal_139_$__cuda_sm70_shflsync_idx_p
        .type           $__internal_139_$__cuda_sm70_shflsync_idx_p,@function
        .size           $__internal_139_$__cuda_sm70_shflsync_idx_p,($__internal_140_$__cuda_sm70_shflsync_up - $__internal_139_$__cuda_sm70_shflsync_idx_p)
$__internal_139_$__cuda_sm70_shflsync_idx_p:
[----:B------:R-:W-:Y:S01]  /*b8a0*/  MOV R65, 0x0 ;  /* 0x0000000000417802 */ /* 0x000fe20000000f00 */
[----:B------:R-:W-:Y:S04]  /*b8b0*/  WARPSYNC R214 ;  /* 0x000000d600007348 */ /* 0x000fe80003800000 */
[----:B------:R0:W1:Y:S01]  /*b8c0*/  SHFL.IDX PT, R211, R212, R211, R213 ;  /* 0x000000d3d4d37389 */ /* 0x00006200000e00d5 */
[----:B------:R-:W-:Y:S05]  /*b8d0*/  RET.REL.NODEC R64 `(_Z25selective_scan_bwd_kernelI32Selective_Scan_bwd_kernel_traitsILi64ELi16ELb0ELb1ELb1ELb1ELb0EffEEv12SSMParamsBwd) ;  /* 0xffff472040007950 */ /* 0x000fea0003c3ffff */
        .weak           $__internal_140_$__cuda_sm70_shflsync_up
        .type           $__internal_140_$__cuda_sm70_shflsync_up,@function
        .size           $__internal_140_$__cuda_sm70_shflsync_up,(.L_x_8956 - $__internal_140_$__cuda_sm70_shflsync_up)
$__internal_140_$__cuda_sm70_shflsync_up:
[----:B------:R-:W-:Y:S01]  /*b8e0*/  HFMA2.MMA R65, -RZ, RZ, 0, 0 ;  /* 0x00000000ff417435 */ /* 0x000fe200000001ff */
[----:B------:R-:W-:Y:S04]  /*b8f0*/  WARPSYNC R206 ;  /* 0x000000ce00007348 */ /* 0x000fe80003800000 */
[----:B------:R0:W1:Y:S01]  /*b900*/  SHFL.UP PT, R181, R181, R204, R183 ;  /* 0x040000ccb5b57389 */ /* 0x00006200000e00b7 */
[----:B------:R-:W-:Y:S05]  /*b910*/  RET.REL.NODEC R64 `(_Z25selective_scan_bwd_kernelI32Selective_Scan_bwd_kernel_traitsILi64ELi16ELb0ELb1ELb1ELb1ELb0EffEEv12SSMParamsBwd) ;  /* 0xffff46e040007950 */ /* 0x000fea0003c3ffff */
.L_x_3536:
        /* <DEDUP_REMOVED lines=14> */
.L_x_8956:


//--------------------- .text._Z25selective_scan_bwd_kernelI32Selective_Scan_bwd_kernel_traitsILi64ELi16ELb0ELb1ELb1ELb1ELb1EffEEv12SSMParamsBwd --------------------------
	.section	.text._Z25selective_scan_bwd_kernelI32Selective_Scan_bwd_kernel_traitsILi64ELi16ELb0ELb1ELb1ELb1ELb1EffEEv12SSMParamsBwd,"ax",@progbits
	.sectioninfo	@"SHI_REGISTERS=255"
	.align	128
        .global         _Z25selective_scan_bwd_kernelI32Selective_Scan_bwd_kernel_traitsILi64ELi16ELb0ELb1ELb1ELb1ELb1EffEEv12SSMParamsBwd
        .type           _Z25selective_scan_bwd_kernelI32Selective_Scan_bwd_kernel_traitsILi64ELi16ELb0ELb1ELb1ELb1ELb1EffEEv12SSMParamsBwd,@function
        .size           _Z25selective_scan_bwd_kernelI32Selective_Scan_bwd_kernel_traitsILi64ELi16ELb0ELb1ELb1ELb1ELb1EffEEv12SSMParamsBwd,(.L_x_8959 - _Z25selective_scan_bwd_kernelI32Selective_Scan_bwd_kernel_traitsILi64ELi16ELb0ELb1ELb1ELb1ELb1EffEEv12SSMParamsBwd)
        .other          _Z25selective_scan_bwd_kernelI32Selective_Scan_bwd_kernel_traitsILi64ELi16ELb0ELb1ELb1ELb1ELb1EffEEv12SSMParamsBwd,@"STO_CUDA_ENTRY STV_DEFAULT"
_Z25selective_scan_bwd_kernelI32Selective_Scan_bwd_kernel_traitsILi64ELi16ELb0ELb1ELb1ELb1ELb1EffEEv12SSMParamsBwd:
.text._Z25selective_scan_bwd_kernelI32Selective_Scan_bwd_kernel_traitsILi64ELi16ELb0ELb1ELb1ELb1ELb1EffEEv12SSMParamsBwd:
        /* <DEDUP_REMOVED lines=24> */
[----:B------:R-:W-:Y:S01]  /*0180*/  ULDC.64 UR36, c[0x0][0x248] ;  /* 0x0000920000247ab9 */ /* 0x000fe20000000a00 */
[----:B------:R-:W-:Y:S01]  /*0190*/  MOV R3, UR5 ;  /* 0x0000000500037c02 */ /* 0x000fe20008000f00 */
[----:B------:R-:W0:Y:S01]  /*01a0*/  I2F.RP R0, R9 ;  /* 0x0000000900007306 */ /* 0x000e220000209400 */
[----:B------:R-:W-:Y:S01]  /*01b0*/  MOV R5, UR7 ;  /* 0x0000000700057c02 */ /* 0x000fe20008000f00 */
[----:B-1----:R-:W-:-:S02]  /*01c0*/  USHF.R.S32.HI UR38, URZ, 0x1f, UR29 ;  /* 0x0000001f3f267899 */ /* 0x002fc4000801141d */
[----:B------:R1:W2:Y:S01]  /*01d0*/  @P3 LDG.E R6, [R2.64] ;  /* 0x0000002002063981 */ /* 0x0002a2000c1e1900 */
[----:B------:R-:W-:Y:S02]  /*01e0*/  UISETP.NE.U32.AND UP1, UPT, URZ, UR30, UPT ;  /* 0x0000001e3f00728c */ /* 0x000fe4000bf25070 */
[----:B------:R-:W-:Y:S01]  /*01f0*/  ULDC.64 UR4, c[0x0][0x260] ;  /* 0x0000980000047ab9 */ /* 0x000fe20000000a00 */
[----:B------:R3:W4:Y:S01]  /*0200*/  @P4 LDG.E R7, [R4.64] ;  /* 0x0000002004074981 */ /* 0x000722000c1e1900 */
[----:B------:R-:W-:Y:S01]  /*0210*/  ULDC.64 UR6, c[0x0][0x1d0] ;  /* 0x0000740000067ab9 */ /* 0x000fe20000000a00 */
[----:B------:R-:W-:Y:S01]  /*0220*/  HFMA2.MMA R176, -RZ, RZ, 0, 0 ;  /* 0x00000000ffb07435 */ /* 0x000fe200000001ff */
[----:B------:R-:W-:Y:S01]  /*0230*/  UISETP.NE.U32.AND UP0, UPT, URZ, UR4, UPT ;  /* 0x000000043f00728c */ /* 0x000fe2000bf05070 */
[----:B------:R-:W-:Y:S01]  /*0240*/  MOV R174, RZ ;  /* 0x000000ff00ae7202 */ /* 0x000fe20000000f00 */
[----:B------:R-:W-:Y:S01]  /*0250*/  UIMAD UR4, UR38, UR6, URZ ;  /* 0x00000006260472a4 */ /* 0x000fe2000f8e023f */
[----:B-1----:R-:W-:Y:S01]  /*0260*/  HFMA2.MMA R2, -RZ, RZ, 0, 0 ;  /* 0x00000000ff027435 */ /* 0x002fe200000001ff */
        /* <DEDUP_REMOVED lines=22> */
[----:B0-----:R-:W-:Y:S01]  /*03d0*/  IADD3 R0, RZ, -R3, RZ ;  /* 0x80000003ff007210 */ /* 0x001fe20007ffe0ff */
[----:B------:R-:W-:-:S02]  /*03e0*/  UIMAD.WIDE.U32 UR10, UR29, UR6, URZ ;  /* 0x000000061d0a72a5 */ /* 0x000fc4000f8e003f */
[----:B------:R-:W-:Y:S02]  /*03f0*/  UMOV UR9, URZ ;  /* 0x0000003f00097c82 */ /* 0x000fe40008000000 */
[----:B---3--:R-:W-:Y:S01]  /*0400*/  IMAD R5, R0, R9, RZ ;  /* 0x0000000900057224 */ /* 0x008fe200078e02ff */
        /* <DEDUP_REMOVED lines=47> */
[----:B------:R-:W-:Y:S02]  /*0700*/  UIADD3.X UR19, UR34, UR19, UR30, UP1, !UPT ;  /* 0x0000001322137290 */ /* 0x000fe40008ffe41e */
[----:B------:R-:W-:Y:S02]  /*0710*/  ULEA UR21, UP1, UR25, UR36, 0x2 ;  /* 0x0000002419157291 */ /* 0x000fe4000f82103f */
[----:B------:R-:W-:Y:S01]  /*0720*/  ISETP.LE.AND P2, PT, RZ, UR18, PT ;  /* 0x00000012ff007c0c */ /* 0x000fe2000bf43270 */
[----:B------:R-:W-:Y:S02]  /*0730*/  UIMAD.WIDE.U32 UR12, UR16, UR24, UR12 ;  /* 0x00000018100c72a5 */ /* 0x000fe4000f8e000c */
[----:B------:R-:W-:-:S02]  /*0740*/  ULEA.HI.X UR25, UR25, UR37, UR19, 0x2, UP1 ;  /* 0x0000002519197291 */ /* 0x000fc400088f1413 */
[----:B------:R-:W-:Y:S02]  /*0750*/  UIADD3 UR15, UR5, UR15, URZ ;  /* 0x0000000f050f7290 */ /* 0x000fe4000fffe03f */
[----:B------:R-:W-:Y:S02]  /*0760*/  UIADD3 UR24, UP1, UR35, UR12, URZ ;  /* 0x0000000c23187290 */ /* 0x000fe4000ff3e03f */
[----:B------:R-:W-:Y:S02]  /*0770*/  ULDC.64 UR36, c[0x0][0x308] ;  /* 0x0000c20000247ab9 */ /* 0x000fe40000000a00 */
[----:B------:R-:W-:Y:S01]  /*0780*/  UIADD3.X UR12, UR34, UR13, UR31, UP1, !UPT ;  /* 0x0000000d220c7290 */ /* 0x000fe20008ffe41f */
[----:B------:R-:W-:Y:S01]  /*0790*/  MOV R3, UR15 ;  /* 0x0000000f00037c02 */ /* 0x000fe20008000f00 */
[----:B------:R-:W-:Y:S01]  /*07a0*/  ULEA UR22, UP1, UR24, UR36, 0x2 ;  /* 0x0000002418167291 */ /* 0x000fe2000f82103f */
[----:B------:R-:W-:Y:S01]  /*07b0*/  @!P2 IADD3 R175, -R175, RZ, RZ ;  /* 0x000000ffafafa210 */ /* 0x000fe20007ffe1ff */
[----:B------:R-:W-:Y:S01]  /*07c0*/  UIADD3 UR14, UR11, UR14, URZ ;  /* 0x0000000e0b0e7290 */ /* 0x000fe2000fffe03f */
[----:B------:R-:W-:Y:S01]  /*07d0*/  @!P1 LOP3.LUT R175, RZ, c[0x0][0x178], RZ, 0x33, !PT ;  /* 0x00005e00ffaf9a12 */ /* 0x000fe200078e33ff */
[----:B------:R-:W-:-:S02]  /*07e0*/  ULEA.HI.X UR24, UR24, UR37, UR12, 0x2, UP1 ;  /* 0x0000002518187291 */ /* 0x000fc400088f140c */
[----:B------:R-:W-:Y:S01]  /*07f0*/  UISETP.GE.AND UP1, UPT, UR26, 0x1, UPT ;  /* 0x000000011a00788c */ /* 0x000fe2000bf26270 */
[----:B------:R-:W-:Y:S01]  /*0800*/  SHF.R.S32.HI R173, RZ, 0x1f, R175 ;  /* 0x0000001fffad7819 */ /* 0x000fe200000114af */
[----:B------:R-:W-:Y:S01]  /*0810*/  IMAD.WIDE.U32 R2, R175, c[0x0][0x1a8], R2 ;  /* 0x00006a00af027a25 */ /* 0x000fe200078e0002 */
[----:B------:R-:W-:Y:S01]  /*0820*/  ULDC UR12, c[0x0][0x164] ;  /* 0x00005900000c7ab9 */ /* 0x000fe20000000800 */
[----:B------:R-:W-:Y:S01]  /*0830*/  MOV R5, UR14 ;  /* 0x0000000e00057c02 */ /* 0x000fe20008000f00 */
[----:B------:R-:W-:Y:S01]  /*0840*/  @UP0 UIMAD UR12, UR29, UR12, UR16 ;  /* 0x0000000c1d0c02a4 */ /* 0x000fe2000f8e0210 */
[C---:B------:R-:W-:Y:S01]  /*0850*/  IMAD R0, R173.reuse, c[0x0][0x1a8], RZ ;  /* 0x00006a00ad007a24 */ /* 0x040fe200078e02ff */
[----:B------:R-:W-:Y:S01]  /*0860*/  IADD3 R170, P0, R2, UR35, RZ ;  /* 0x0000002302aa7c10 */ /* 0x000fe2000ff1e0ff */
[----:B------:R-:W-:Y:S01]  /*0870*/  IMAD R8, R173, c[0x0][0x1c8], RZ ;  /* 0x00007200ad087a24 */ /* 0x000fe200078e02ff */
[----:B------:R-:W-:Y:S01]  /*0880*/  @UP0 UIMAD UR12, UR12, UR26, URZ ;  /* 0x0000001a0c0c02a4 */ /* 0x000fe2000f8e023f */
[C---:B------:R-:W-:Y:S01]  /*0890*/  IMAD R9, R175.reuse, c[0x0][0x1ac], R0 ;  /* 0x00006b00af097a24 */ /* 0x040fe200078e0200 */
[----:B------:R-:W-:Y:S01]  /*08a0*/  ULDC UR14, c[0x0][0x16c] ;  /* 0x00005b00000e7ab9 */ /* 0x000fe20000000800 */
[----:B------:R-:W-:Y:S01]  /*08b0*/  IMAD.WIDE.U32 R4, R175, c[0x0][0x1c8], R4 ;  /* 0x00007200af047a25 */ /* 0x000fe200078e0004 */
[----:B------:R-:W-:Y:S01]  /*08c0*/  @UP0 UIMAD UR12, UR12, UR14, URZ ;  /* 0x0000000e0c0c02a4 */ /* 0x000fe2000f8e023f */
[----:B------:R-:W-:Y:S01]  /*08d0*/  LEA R171, P1, R170, c[0x0][0x228], 0x2 ;  /* 0x00008a00aaab7a11 */ /* 0x000fe200078210ff */
[----:B------:R-:W-:Y:S01]  /*08e0*/  ULDC.64 UR10, c[0x0][0x260] ;  /* 0x00009800000a7ab9 */ /* 0x000fe20000000a00 */
[----:B------:R-:W-:Y:S01]  /*08f0*/  IMAD.IADD R3, R3, 0x1, R9 ;  /* 0x0000000103037824 */ /* 0x000fe200078e0209 */
[----:B------:R-:W-:Y:S01]  /*0900*/  @UP0 UMOV UR13, 0x8 ;  /* 0x00000008000d0882 */ /* 0x000fe20000000000 */
[----:B------:R-:W-:Y:S01]  /*0910*/  IMAD R11, R175, c[0x0][0x1cc], R8 ;  /* 0x00007300af0b7a24 */ /* 0x000fe200078e0208 */
[----:B------:R-:W-:Y:S01]  /*0920*/  @UP0 UIMAD.WIDE UR10, UR12, UR13, UR10 ;  /* 0x0000000d0c0a02a5 */ /* 0x000fe2000f8e020a */
[----:B------:R-:W-:Y:S01]  /*0930*/  IADD3 R167, P2, R4, UR35, RZ ;  /* 0x0000002304a77c10 */ /* 0x000fe2000ff5e0ff */
[----:B------:R-:W-:Y:S01]  /*0940*/  UMOV UR4, URZ ;  /* 0x0000003f00047c82 */ /* 0x000fe20008000000 */
[----:B------:R-:W-:Y:S01]  /*0950*/  IADD3.X R3, R3, UR34, RZ, P0, !PT ;  /* 0x0000002203037c10 */ /* 0x000fe200087fe4ff */
[----:B------:R-:W-:Y:S01]  /*0960*/  UMOV UR5, URZ ;  /* 0x0000003f00057c82 */ /* 0x000fe20008000000 */
[----:B------:R-:W-:Y:S01]  /*0970*/  PLOP3.LUT P0, PT, PT, PT, UP1, 0x80, 0x0 ;  /* 0x000000000000781c */ /* 0x000fe20003f0f018 */
[----:B------:R-:W-:Y:S01]  /*0980*/  UMOV UR12, UR8 ;  /* 0x00000008000c7c82 */ /* 0x000fe20008000000 */
[----:B------:R-:W-:Y:S01]  /*0990*/  IADD3 R0, R5, R11, RZ ;  /* 0x0000000b05007210 */ /* 0x000fe20007ffe0ff */
[----:B------:R-:W-:Y:S01]  /*09a0*/  UMOV UR13, UR9 ;  /* 0x00000009000d7c82 */ /* 0x000fe20008000000 */
[----:B------:R-:W-:Y:S01]  /*09b0*/  LEA.HI.X R170, R170, c[0x0][0x22c], R3, 0x2, P1 ;  /* 0x00008b00aaaa7a11 */ /* 0x000fe200008f1403 */
[----:B------:R-:W-:Y:S01]  /*09c0*/  UMOV UR14, UR6 ;  /* 0x00000006000e7c82 */ /* 0x000fe20008000000 */
[----:B------:R-:W-:Y:S01]  /*09d0*/  IADD3.X R0, R0, UR34, RZ, P2, !PT ;  /* 0x0000002200007c10 */ /* 0x000fe200097fe4ff */
[----:B------:R-:W-:-:S02]  /*09e0*/  UMOV UR15, UR7 ;  /* 0x00000007000f7c82 */ /* 0x000fc40008000000 */
[----:B------:R-:W-:Y:S02]  /*09f0*/  @!UP0 UMOV UR10, URZ ;  /* 0x0000003f000a8c82 */ /* 0x000fe40008000000 */
[----:B------:R-:W-:Y:S01]  /*0a00*/  @!UP0 UMOV UR11, URZ ;  /* 0x0000003f000b8c82 */ /* 0x000fe20008000000 */
[----:B--2---:R0:W1:Y:S01]  /*0a10*/  @P3 R2UR UR4, R6 ;  /* 0x00000000060433c2 */ /* 0x00406200000e0000 */
        /* <DEDUP_REMOVED lines=14> */
[----:B---3--:R-:W-:Y:S02]  /*0b00*/  SHF.L.U32 R0, R172, 0x4, RZ ;  /* 0x00000004ac007819 */ /* 0x008fe400000006ff */
[--C-:B------:R-:W-:Y:S02]  /*0b10*/  SHF.R.S32.HI R3, RZ, 0x1f, R172.reuse ;  /* 0x0000001fff037819 */ /* 0x100fe400000114ac */
[----:B------:R-:W-:Y:S02]  /*0b20*/  LOP3.LUT R121, R0, 0xfffffe00, RZ, 0xc0, !PT ;  /* 0xfffffe0000797812 */ /* 0x000fe400078ec0ff */
[----:B------:R-:W-:Y:S02]  /*0b30*/  LEA.HI R3, R3, R172, RZ, 0x5 ;  /* 0x000000ac03037211 */ /* 0x000fe400078f28ff */
[----:B------:R-:W-:-:S02]  /*0b40*/  LOP3.LUT R120, R121, 0x1f, R172, 0xf8, !PT ;  /* 0x0000001f79787812 */ /* 0x000fc400078ef8ac */
[----:B------:R-:W-:Y:S02]  /*0b50*/  LOP3.LUT R166, R172, 0x1f, RZ, 0xc0, !PT ;  /* 0x0000001faca67812 */ /* 0x000fe400078ec0ff */
        /* <DEDUP_REMOVED lines=17> */
.L_x_3628:
[----:B------:R-:W-:Y:S01]  /*0c70*/  ULDC UR24, c[0x0][0x174] ;  /* 0x00005d0000187ab9 */ /* 0x000fe20000000800 */
[----:B------:R-:W-:Y:S01]  /*0c80*/  BAR.SYNC.DEFER_BLOCKING 0x0 ;  /* 0x0000000000007b1d */ /* 0x000fe20000010000 */
[----:B------:R-:W-:Y:S01]  /*0c90*/  UIADD3 UR24, -UR6, UR24, URZ ;  /* 0x0000001806187290 */ /* 0x000fe2000fffe13f */
[C---:B------:R-:W-:Y:S01]  /*0ca0*/  LEA R2, P3, R120.reuse, UR18, 0x2 ;  /* 0x0000001278027c11 */ /* 0x040fe2000f8610ff */
[----:B------:R-:W-:Y:S01]  /*0cb0*/  HFMA2.MMA R0, -RZ, RZ, 0, 0 ;  /* 0x00000000ff007435 */ /* 0x000fe200000001ff */
[----:B------:R-:W-:Y:S01]  /*0cc0*/  CS2R R4, SRZ ;  /* 0x0000000000047805 */ /* 0x000fe2000001ff00 */
[----:B------:R-:W-:Y:S01]  /*0cd0*/  ULEA UR25, UR24, 0xfffffc00, 0xa ;  /* 0xfffffc0018197891 */ /* 0x000fe2000f8e503f */
[----:B0-----:R-:W-:Y:S01]  /*0ce0*/  CS2R R6, SRZ ;  /* 0x0000000000067805 */ /* 0x001fe2000001ff00 */
[----:B------:R-:W-:Y:S01]  /*0cf0*/  ULDC UR7, c[0x0][0x168] ;  /* 0x00005a0000077ab9 */ /* 0x000fe20000000800 */
[----:B------:R-:W-:Y:S01]  /*0d00*/  LEA.HI.X R3, R120, UR19, R121, 0x2, P3 ;  /* 0x0000001378037c11 */ /* 0x000fe200098f1479 */
[----:B------:R-:W-:Y:S01]  /*0d10*/  UIADD3 UR7, -UR25, UR7, URZ ;  /* 0x0000000719077290 */ /* 0x000fe2000fffe13f */
[----:B------:R-:W-:Y:S01]  /*0d20*/  CS2R R8, SRZ ;  /* 0x0000000000087805 */ /* 0x000fe2000001ff00 */
[----:B------:R-:W-:Y:S01]  /*0d30*/  CS2R R10, SRZ ;  /* 0x00000000000a7805 */ /* 0x000fe2000001ff00 */
[----:B------:R-:W-:Y:S01]  /*0d40*/  CS2R R12, SRZ ;  /* 0x00000000000c7805 */ /* 0x000fe2000001ff00 */
[----:B------:R-:W-:-:S02]  /*0d50*/  CS2R R14, SRZ ;  /* 0x00000000000e7805 */ /* 0x000fc4000001ff00 */
[----:B------:R-:W-:Y:S02]  /*0d60*/  ISETP.GE.AND P2, PT, R120, UR7, PT ;  /* 0x0000000778007c0c */ /* 0x000fe4000bf46270 */
[----:B------:R-:W-:Y:S02]  /*0d70*/  ISETP.GE.AND P1, PT, R164, UR7, PT ;  /* 0x00000007a4007c0c */ /* 0x000fe4000bf26270 */
[----:B------:R-:W-:Y:S02]  /*0d80*/  ISETP.GE.AND P0, PT, R163, UR7, PT ;  /* 0x00000007a3007c0c */ /* 0x000fe4000bf06270 */
[----:B------:R-:W-:Y:S02]  /*0d90*/  ISETP.GE.AND P4, PT, R162, UR7, PT ;  /* 0x00000007a2007c0c */ /* 0x000fe4000bf86270 */
[----:B------:R-:W-:Y:S02]  /*0da0*/  ISETP.GE.AND P6, PT, R161, UR7, PT ;  /* 0x00000007a1007c0c */ /* 0x000fe4000bfc6270 */
[----:B------:R-:W-:-:S02]  /*0db0*/  ISETP.GE.AND P5, PT, R160, UR7, PT ;  /* 0x00000007a0007c0c */ /* 0x000fc4000bfa6270 */
        /* <DEDUP_REMOVED lines=10> */
[----:B------:R-:W-:Y:S01]  /*0e60*/  ISETP.GE.AND P6, PT, R154, UR7, PT ;  /* 0x000000079a007c0c */ /* 0x000fe2000bfc6270 */
[----:B------:R-:W-:Y:S02]  /*0e70*/  IMAD.MOV.U32 R17, RZ, RZ, RZ ;  /* 0x000000ffff117224 */ /* 0x000fe400078e00ff */
        /* <DEDUP_REMOVED lines=10> */
[----:B------:R-:W-:Y:S01]  /*0f20*/  HFMA2.MMA R21, -RZ, RZ, 0, 0 ;  /* 0x00000000ff157435 */ /* 0x000fe200000001ff */
[----:B------:R-:W-:Y:S02]  /*0f30*/  MOV R19, RZ ;  /* 0x000000ff00137202 */ /* 0x000fe40000000f00 */
        /* <DEDUP_REMOVED lines=8> */
[----:B------:R-:W-:Y:S02]  /*0fc0*/  SHF.L.U64.HI R119, R120, 0x2, R121 ;  /* 0x0000000278777819 */ /* 0x000fe40000010279 */
[----:B------:R-:W-:Y:S02]  /*0fd0*/  IADD3 R16, R147, R168, RZ ;  /* 0x000000a893107210 */ /* 0x000fe40007ffe0ff */
[----:B------:R-:W-:Y:S02]  /*0fe0*/  IADD3 R122, P0, R118, UR20, RZ ;  /* 0x00000014767a7c10 */ /* 0x000fe4000ff1e0ff */
        /* <DEDUP_REMOVED lines=8> */
[-C--:B------:R-:W-:Y:S02]  /*1070*/  LEA.HI.SX32 R25, R25, R16.reuse, 0x1b ;  /* 0x0000001019197211 */ /* 0x080fe400078fdaff */
[-C--:B------:R-:W-:Y:S02]  /*1080*/  LEA.HI.SX32 R27, R27, R16.reuse, 0x1b ;  /* 0x000000101b1b7211 */ /* 0x080fe400078fdaff */
[C---:B0-----:R-:W-:Y:S02]  /*1090*/  IADD3 R3, R16.reuse, 0xe0, RZ ;  /* 0x000000e010037810 */ /* 0x041fe40007ffe0ff */
[----:B------:R-:W-:Y:S01]  /*10a0*/  IADD3 R35, R16, 0x100, RZ ;  /* 0x0000010010237810 */ /* 0x000fe20007ffe0ff */
[----:B------:R-:W-:Y:S01]  /*10b0*/  IMAD.SHL.U32 R144, R27, 0x4, RZ ;  /* 0x000000041b907824 */ /* 0x000fe200078e00ff */
[----:B------:R-:W-:Y:S01]  /*10c0*/  SHF.L.U32 R148, R148, 0x2, RZ ;  /* 0x0000000294947819 */ /* 0x000fe200000006ff */
[----:B------:R-:W-:Y:S01]  /*10d0*/  IMAD.MOV.U32 R27, RZ, RZ, RZ ;  /* 0x000000ffff1b7224 */ /* 0x000fe200078e00ff */
[----:B------:R-:W-:-:S02]  /*10e0*/  LEA.HI.SX32 R29, R29, R16, 0x1b ;  /* 0x000000101d1d7211 */ /* 0x000fc400078fdaff */
[C---:B------:R-:W-:Y:S02]  /*10f0*/  IADD3 R37, R16.reuse, 0x120, RZ ;  /* 0x0000012010257810 */ /* 0x040fe40007ffe0ff */
[-C--:B------:R-:W-:Y:S02]  /*1100*/  LEA.HI.SX32 R31, R31, R16.reuse, 0x1b ;  /* 0x000000101f1f7211 */ /* 0x080fe400078fdaff */
[----:B------:R-:W-:Y:S02]  /*1110*/  SHF.L.U32 R146, R23, 0x2, RZ ;  /* 0x0000000217927819 */ /* 0x000fe400000006ff */
[C---:B------:R-:W-:Y:S02]  /*1120*/  IADD3 R39, R16.reuse, 0x140, RZ ;  /* 0x0000014010277810 */ /* 0x040fe40007ffe0ff */
[----:B------:R-:W-:Y:S02]  /*1130*/  IADD3 R41, R16, 0x160, RZ ;  /* 0x0000016010297810 */ /* 0x000fe40007ffe0ff */
[----:B------:R-:W-:-:S02]  /*1140*/  LEA.HI.SX32 R33, R33, R16, 0x1b ;  /* 0x0000001021217211 */ /* 0x000fc400078fdaff */
[----:B------:R-:W-:Y:S01]  /*1150*/  SHF.L.U32 R145, R25, 0x2, RZ ;  /* 0x0000000219917819 */ /* 0x000fe200000006ff */
[----:B------:R-:W-:Y:S01]  /*1160*/  HFMA2.MMA R25, -RZ, RZ, 0, 0 ;  /* 0x00000000ff197435 */ /* 0x000fe200000001ff */
[-C--:B------:R-:W-:Y:S02]  /*1170*/  LEA.HI.SX32 R3, R3, R16.reuse, 0x1b ;  /* 0x0000001003037211 */ /* 0x080fe400078fdaff */
[-C--:B------:R-:W-:Y:S02]  /*1180*/  LEA.HI.SX32 R35, R35, R16.reuse, 0x1b ;  /* 0x0000001023237211 */ /* 0x080fe400078fdaff */
[----:B------:R-:W-:Y:S01]  /*1190*/  SHF.L.U32 R143, R29, 0x2, RZ ;  /* 0x000000021d8f7819 */ /* 0x000fe200000006ff */
[----:B------:R-:W-:Y:S01]  /*11a0*/  HFMA2.MMA R29, -RZ, RZ, 0, 0 ;  /* 0x00000000ff1d7435 */ /* 0x000fe200000001ff */
[-C--:B------:R-:W-:Y:S02]  /*11b0*/  LEA.HI.SX32 R37, R37, R16.reuse, 0x1b ;  /* 0x0000001025257211 */ /* 0x080fe400078fdaff */
[----:B------:R-:W-:Y:S01]  /*11c0*/  SHF.L.U32 R142, R31, 0x2, RZ ;  /* 0x000000021f8e7819 */ /* 0x000fe200000006ff */
[----:B------:R-:W-:Y:S01]  /*11d0*/  IMAD.MOV.U32 R31, RZ, RZ, RZ ;  /* 0x000000ffff1f7224 */ /* 0x000fe200078e00ff */
[----:B------:R-:W-:-:S02]  /*11e0*/  LEA.HI.SX32 R39, R39, R16, 0x1b ;  /* 0x0000001027277211 */ /* 0x000fc400078fdaff */
[----:B------:R-:W-:Y:S02]  /*11f0*/  LEA.HI.SX32 R41, R41, R16, 0x1b ;  /* 0x0000001029297211 */ /* 0x000fe400078fdaff */
[----:B------:R-:W-:Y:S02]  /*1200*/  SHF.L.U32 R141, R33, 0x2, RZ ;  /* 0x00000002218d7819 */ /* 0x000fe400000006ff */
[----:B------:R-:W-:Y:S01]  /*1210*/  SHF.L.U32 R140, R3, 0x2, RZ ;  /* 0x00000002038c7819 */ /* 0x000fe200000006ff */
[----:B------:R-:W-:Y:S01]  /*1220*/  IMAD.SHL.U32 R136, R41, 0x4, RZ ;  /* 0x0000000429887824 */ /* 0x000fe200078e00ff */
[----:B------:R-:W-:Y:S02]  /*1230*/  SHF.L.U32 R139, R35, 0x2, RZ ;  /* 0x00000002238b7819 */ /* 0x000fe400000006ff */
[----:B------:R-:W-:Y:S02]  /*1240*/  SHF.L.U32 R138, R37, 0x2, RZ ;  /* 0x00000002258a7819 */ /* 0x000fe400000006ff */
[----:B------:R-:W-:-:S02]  /*1250*/  SHF.L.U32 R137, R39, 0x2, RZ ;  /* 0x0000000227897819 */ /* 0x000fc400000006ff */
[C---:B------:R-:W-:Y:S02]  /*1260*/  IADD3 R43, R16.reuse, 0x180, RZ ;  /* 0x00000180102b7810 */ /* 0x040fe40007ffe0ff */
[C---:B------:R-:W-:Y:S02]  /*1270*/  IADD3 R45, R16.reuse, 0x1a0, RZ ;  /* 0x000001a0102d7810 */ /* 0x040fe40007ffe0ff */
[C---:B------:R-:W-:Y:S02]  /*1280*/  IADD3 R47, R16.reuse, 0x1c0, RZ ;  /* 0x000001c0102f7810 */ /* 0x040fe40007ffe0ff */
[----:B------:R-:W-:Y:S02]  /*1290*/  IADD3 R49, R16, 0x1e0, RZ ;  /* 0x000001e010317810 */ /* 0x000fe40007ffe0ff */
[-C--:B------:R-:W-:Y:S02]  /*12a0*/  LEA.HI.SX32 R43, R43, R16.reuse, 0x1b ;  /* 0x000000102b2b7211 */ /* 0x080fe400078fdaff */
[----:B------:R-:W-:-:S02]  /*12b0*/  LEA.HI.SX32 R45, R45, R16, 0x1b ;  /* 0x000000102d2d7211 */ /* 0x000fc400078fdaff */
[-C--:B------:R-:W-:Y:S02]  /*12c0*/  LEA.HI.SX32 R47, R47, R16.reuse, 0x1b ;  /* 0x000000102f2f7211 */ /* 0x080fe400078fdaff */
[----:B------:R-:W-:Y:S01]  /*12d0*/  LEA.HI.SX32 R49, R49, R16, 0x1b ;  /* 0x0000001031317211 */ /* 0x000fe200078fdaff */
[----:B------:R-:W-:Y:S01]  /*12e0*/  HFMA2.MMA R16, -RZ, RZ, 0, 0 ;  /* 0x00000000ff107435 */ /* 0x000fe200000001ff */
[----:B------:R-:W-:Y:S02]  /*12f0*/  SHF.L.U32 R135, R43, 0x2, RZ ;  /* 0x000000022b877819 */ /* 0x000fe400000006ff */
[----:B------:R-:W-:Y:S02]  /*1300*/  SHF.L.U32 R134, R45, 0x2, RZ ;  /* 0x000000022d867819 */ /* 0x000fe400000006ff */
[----:B------:R-:W-:Y:S02]  /*1310*/  SHF.L.U32 R127, R47, 0x2, RZ ;  /* 0x000000022f7f7819 */ /* 0x000fe400000006ff */
[----:B------:R-:W-:-:S02]  /*1320*/  SHF.L.U32 R126, R49, 0x2, RZ ;  /* 0x00000002317e7819 */ /* 0x000fc400000006ff */
[----:B------:R-:W-:Y:S02]  /*1330*/  IADD3.X R123, R119, UR21, RZ, P0, !PT ;  /* 0x00000015777b7c10 */ /* 0x000fe400087fe4ff */
[----:B------:R-:W-:Y:S02]  /*1340*/  ISETP.GE.AND P0, PT, R164, UR7, PT ;  /* 0x00000007a4007c0c */ /* 0x000fe4000bf06270 */
[----:B------:R-:W-:Y:S02]  /*1350*/  MOV R23, RZ ;  /* 0x000000ff00177202 */ /* 0x000fe40000000f00 */
[----:B------:R-:W-:Y:S02]  /*1360*/  LEA R2, P1, R120, UR22, 0x2 ;  /* 0x0000001678027c11 */ /* 0x000fe4000f8210ff */
[----:B------:R-:W-:Y:S02]  /*1370*/  ISETP.GE.AND P2, PT, R163, UR7, PT ;  /* 0x00000007a3007c0c */ /* 0x000fe4000bf46270 */
[----:B------:R-:W-:-:S02]  /*1380*/  ISETP.GE.AND P3, PT, R162, UR7, PT ;  /* 0x00000007a2007c0c */ /* 0x000fc4000bf66270 */
[----:B------:R-:W-:Y:S02]  /*1390*/  ISETP.GE.AND P4, PT, R159, UR7, PT ;  /* 0x000000079f007c0c */ /* 0x000fe4000bf86270 */
[----:B------:R-:W-:Y:S02]  /*13a0*/  ISETP.GE.AND P5, PT, R161, UR7, PT ;  /* 0x00000007a1007c0c */ /* 0x000fe4000bfa6270 */
[----:B------:R-:W-:Y:S01]  /*13b0*/  ISETP.GE.AND P6, PT, R160, UR7, PT ;  /* 0x00000007a0007c0c */ /* 0x000fe2000bfc6270 */
[----:B---3--:R-:W-:Y:S04]  /*13c0*/  STS [R148], R5 ;  /* 0x0000000594007388 */ /* 0x008fe80000000800 */
[----:B----4-:R-:W-:Y:S04]  /*13d0*/  STS [R146+0x80], R7 ;  /* 0x0000800792007388 */ /* 0x010fe80000000800 */
[----:B-----5:R0:W-:Y:S04]  /*13e0*/  STS [R145+0x100], R0 ;  /* 0x0001000091007388 */ /* 0x0201e80000000800 */
[----:B--2---:R-:W-:Y:S04]  /*13f0*/  STS [R144+0x180], R9 ;  /* 0x0001800990007388 */ /* 0x004fe80000000800 */
[----:B------:R2:W-:Y:S01]  /*1400*/  STS [R143+0x200], R4 ;  /* 0x000200048f007388 */ /* 0x0005e20000000800 */
[----:B0-----:R-:W-:-:S03]  /*1410*/  LEA R0, R168, R147, 0x4 ;  /* 0x00000093a8007211 */ /* 0x001fc600078e20ff */
[----:B------:R0:W-:Y:S01]  /*1420*/  STS [R142+0x280], R11 ;  /* 0x0002800b8e007388 */ /* 0x0001e20000000800 */
[----:B------:R-:W-:-:S03]  /*1430*/  IADD3 R117, R0, 0x1, RZ ;  /* 0x0000000100757810 */ /* 0x000fc60007ffe0ff */
[----:B------:R-:W-:Y:S01]  /*1440*/  STS [R141+0x300], R6 ;  /* 0x000300068d007388 */ /* 0x000fe20000000800 */
[C---:B------:R-:W-:Y:S01]  /*1450*/  IADD3 R3, R0.reuse, 0x2, RZ ;  /* 0x0000000200037810 */ /* 0x040fe20007ffe0ff */
[----:B--2---:R-:W-:Y:S01]  /*1460*/  CS2R R4, SRZ ;  /* 0x0000000000047805 */ /* 0x004fe2000001ff00 */
[C---:B------:R-:W-:Y:S01]  /*1470*/  IADD3 R115, R0.reuse, 0x3, RZ ;  /* 0x0000000300737810 */ /* 0x040fe20007ffe0ff */
[----:B------:R2:W-:Y:S01]  /*1480*/  STS [R140+0x380], R13 ;  /* 0x0003800d8c007388 */ /* 0x0005e20000000800 */
[C---:B------:R-:W-:Y:S02]  /*1490*/  IADD3 R7, R0.reuse, 0x4, RZ ;  /* 0x0000000400077810 */ /* 0x040fe40007ffe0ff */
[C---:B------:R-:W-:Y:S01]  /*14a0*/  IADD3 R113, R0.reuse, 0x5, RZ ;  /* 0x0000000500717810 */ /* 0x040fe20007ffe0ff */
[----:B------:R-:W-:Y:S01]  /*14b0*/  STS [R139+0x400], R8 ;  /* 0x000400088b007388 */ /* 0x000fe20000000800 */
[C---:B------:R-:W-:Y:S02]  /*14c0*/  IADD3 R9, R0.reuse, 0x6, RZ ;  /* 0x0000000600097810 */ /* 0x040fe40007ffe0ff */
[C---:B------:R-:W-:Y:S01]  /*14d0*/  IADD3 R111, R0.reuse, 0x7, RZ ;  /* 0x00000007006f7810 */ /* 0x040fe20007ffe0ff */
[----:B------:R3:W-:Y:S01]  /*14e0*/  STS [R138+0x480], R15 ;  /* 0x0004800f8a007388 */ /* 0x0007e20000000800 */
[----:B0-----:R-:W-:-:S02]  /*14f0*/  IADD3 R11, R0, 0x8, RZ ;  /* 0x00000008000b7810 */ /* 0x001fc40007ffe0ff */
[C---:B------:R-:W-:Y:S01]  /*1500*/  IADD3 R109, R0.reuse, 0x9, RZ ;  /* 0x00000009006d7810 */ /* 0x040fe20007ffe0ff */
[----:B------:R-:W-:Y:S01]  /*1510*/  STS [R137+0x500], R10 ;  /* 0x0005000a89007388 */ /* 0x000fe20000000800 */
[C---:B--2---:R-:W-:Y:S02]  /*1520*/  IADD3 R13, R0.reuse, 0xa, RZ ;  /* 0x0000000a000d7810 */ /* 0x044fe40007ffe0ff */
[C---:B------:R-:W-:Y:S01]  /*1530*/  IADD3 R107, R0.reuse, 0xb, RZ ;  /* 0x0000000b006b7810 */ /* 0x040fe20007ffe0ff */
[----:B------:R0:W-:Y:S01]  /*1540*/  STS [R136+0x580], R17 ;  /* 0x0005801188007388 */ /* 0x0001e20000000800 */
[C---:B------:R-:W-:Y:S02]  /*1550*/  IADD3 R105, R0.reuse, 0xd, RZ ;  /* 0x0000000d00697810 */ /* 0x040fe40007ffe0ff */
[C---:B---3--:R-:W-:Y:S01]  /*1560*/  IADD3 R15, R0.reuse, 0xc, RZ ;  /* 0x0000000c000f7810 */ /* 0x048fe20007ffe0ff */
[----:B------:R-:W-:Y:S01]  /*1570*/  STS [R135+0x600], R12 ;  /* 0x0006000c87007388 */ /* 0x000fe20000000800 */
[----:B------:R-:W-:-:S02]  /*1580*/  IADD3 R103, R0, 0xf, RZ ;  /* 0x0000000f00677810 */ /* 0x000fc40007ffe0ff */
[-C--:B------:R-:W-:Y:S01]  /*1590*/  LEA.HI.SX32 R117, R117, R0.reuse, 0x1b ;  /* 0x0000000075757211 */ /* 0x080fe200078fdaff */
[----:B------:R2:W-:Y:S01]  /*15a0*/  STS [R134+0x680], R19 ;  /* 0x0006801386007388 */ /* 0x0005e20000000800 */
[-C--:B------:R-:W-:Y:S02]  /*15b0*/  LEA.HI.SX32 R116, R3, R0.reuse, 0x1b ;  /* 0x0000000003747211 */ /* 0x080fe400078fdaff */
[----:B0-----:R-:W-:Y:S01]  /*15c0*/  IADD3 R17, R0, 0xe, RZ ;  /* 0x0000000e00117810 */ /* 0x001fe20007ffe0ff */
[----:B------:R-:W-:Y:S01]  /*15d0*/  STS [R127+0x700], R14 ;  /* 0x0007000e7f007388 */ /* 0x000fe20000000800 */
[-C--:B------:R-:W-:Y:S02]  /*15e0*/  LEA.HI.SX32 R115, R115, R0.reuse, 0x1b ;  /* 0x0000000073737211 */ /* 0x080fe400078fdaff */
[-C--:B------:R-:W-:Y:S01]  /*15f0*/  LEA.HI.SX32 R114, R7, R0.reuse, 0x1b ;  /* 0x0000000007727211 */ /* 0x080fe200078fdaff */
[----:B------:R0:W-:Y:S01]  /*1600*/  STS [R126+0x780], R21 ;  /* 0x000780157e007388 */ /* 0x0001e20000000800 */
[----:B------:R-:W-:Y:S01]  /*1610*/  LEA.HI.SX32 R113, R113, R0, 0x1b ;  /* 0x0000000071717211 */ /* 0x000fe200078fdaff */
[----:B------:R-:W-:-:S06]  /*1620*/  NOP ;  /* 0x0000000000007918 */ /* 0x000fcc0000000000 */
[-C--:B------:R-:W-:Y:S01]  /*1630*/  LEA.HI.SX32 R112, R9, R0.reuse, 0x1b ;  /* 0x0000000009707211 */ /* 0x080fe200078fdaff */
[----:B------:R-:W-:Y:S01]  /*1640*/  LDS R100, [R117.X4+0x4] ;  /* 0x0000040075647984 */ /* 0x000fe20000004800 */
[-C--:B------:R-:W-:Y:S01]  /*1650*/  LEA.HI.SX32 R111, R111, R0.reuse, 0x1b ;  /* 0x000000006f6f7211 */ /* 0x080fe200078fdaff */
[----:B--2---:R-:W-:Y:S01]  /*1660*/  HFMA2.MMA R19, -RZ, RZ, 0, 0 ;  /* 0x00000000ff137435 */ /* 0x004fe200000001ff */
[-C--:B------:R-:W-:Y:S01]  /*1670*/  LEA.HI.SX32 R110, R11, R0.reuse, 0x1b ;  /* 0x000000000b6e7211 */ /* 0x080fe200078fdaff */
[----:B------:R-:W-:Y:S01]  /*1680*/  LDS R99, [R116.X4+0x8] ;  /* 0x0000080074637984 */ /* 0x000fe20000004800 */
[-C--:B------:R-:W-:Y:S01]  /*1690*/  LEA.HI.SX32 R109, R109, R0.reuse, 0x1b ;  /* 0x000000006d6d7211 */ /* 0x080fe200078fdaff */
[----:B------:R-:W-:Y:S01]  /*16a0*/  CS2R R6, SRZ ;  /* 0x0000000000067805 */ /* 0x000fe2000001ff00 */
[-C--:B------:R-:W-:Y:S01]  /*16b0*/  LEA.HI.SX32 R108, R13, R0.reuse, 0x1b ;  /* 0x000000000d6c7211 */ /* 0x080fe200078fdaff */
[----:B------:R-:W-:Y:S01]  /*16c0*/  LDS R98, [R115.X4+0xc] ;  /* 0x00000c0073627984 */ /* 0x000fe20000004800 */
[-C--:B------:R-:W-:Y:S01]  /*16d0*/  LEA.HI.SX32 R107, R107, R0.reuse, 0x1b ;  /* 0x000000006b6b7211 */ /* 0x080fe200078fdaff */
[----:B0-----:R-:W-:Y:S01]  /*16e0*/  HFMA2.MMA R21, -RZ, RZ, 0, 0 ;  /* 0x00000000ff157435 */ /* 0x001fe200000001ff */
[-C--:B------:R-:W-:Y:S01]  /*16f0*/  LEA.HI.SX32 R106, R15, R0.reuse, 0x1b ;  /* 0x000000000f6a7211 */ /* 0x080fe200078fdaff */
[----:B------:R-:W-:Y:S01]  /*1700*/  LDS R97, [R114.X4+0x10] ;  /* 0x0000100072617984 */ /* 0x000fe20000004800 */
[----:B------:R-:W-:-:S02]  /*1710*/  LEA.HI.SX32 R105, R105, R0, 0x1b ;  /* 0x0000000069697211 */ /* 0x000fc400078fdaff */
[-C--:B------:R-:W-:Y:S01]  /*1720*/  LEA.HI.SX32 R104, R17, R0.reuse, 0x1b ;  /* 0x0000000011687211 */ /* 0x080fe200078fdaff */
[----:B------:R-:W-:Y:S01]  /*1730*/  LDS R96, [R113.X4+0x14] ;  /* 0x0000140071607984 */ /* 0x000fe20000004800 */
[-C--:B------:R-:W-:Y:S02]  /*1740*/  LEA.HI.SX32 R103, R103, R0.reuse, 0x1b ;  /* 0x0000000067677211 */ /* 0x080fe400078fdaff */
[----:B------:R-:W-:Y:S01]  /*1750*/  LEA.HI.SX32 R0, R0, R0, 0x1b ;  /* 0x0000000000007211 */ /* 0x000fe200078fdaff */
[----:B------:R-:W-:Y:S01]  /*1760*/  LDS R95, [R112.X4+0x18] ;  /* 0x00001800705f7984 */ /* 0x000fe20000004800 */
[----:B------:R-:W-:Y:S02]  /*1770*/  LEA.HI.X R3, R120, UR23, R121, 0x2, P1 ;  /* 0x0000001778037c11 */ /* 0x000fe400088f1479 */
[----:B------:R-:W-:Y:S01]  /*1780*/  SHF.L.U32 R102, R0, 0x2, RZ ;  /* 0x0000000200667819 */ /* 0x000fe200000006ff */
[----:B------:R-:W-:Y:S01]  /*1790*/  LDS R94, [R111.X4+0x1c] ;  /* 0x00001c006f5e7984 */ /* 0x000fe20000004800 */
[----:B------:R-:W-:-:S02]  /*17a0*/  ISETP.GE.AND P1, PT, R120, UR7, PT ;  /* 0x0000000778007c0c */ /* 0x000fc4000bf26270 */
[----:B------:R-:W-:Y:S01]  /*17b0*/  MOV R10, RZ ;  /* 0x000000ff000a7202 */ /* 0x000fe20000000f00 */
[----:B------:R-:W-:Y:S01]  /*17c0*/  LDS R101, [R102] ;  /* 0x0000000066657984 */ /* 0x000fe20000000800 */
[----:B------:R-:W-:Y:S02]  /*17d0*/  MOV R8, RZ ;  /* 0x000000ff00087202 */ /* 0x000fe40000000f00 */
[----:B------:R-:W-:Y:S01]  /*17e0*/  MOV R12, RZ ;  /* 0x000000ff000c7202 */ /* 0x000fe20000000f00 */
[----:B------:R-:W-:Y:S01]  /*17f0*/  LDS R93, [R110.X4+0x20] ;  /* 0x000020006e5d7984 */ /* 0x000fe20000004800 */
[----:B------:R-:W-:-:S03]  /*1800*/  MOV R14, RZ ;  /* 0x000000ff000e7202 */ /* 0x000fc60000000f00 */
        /* <DEDUP_REMOVED lines=10> */
[----:B------:R-:W3:Y:S04]  /*18b0*/  @!P1 LDG.E R5, [R122.64] ;  /* 0x000000207a059981 */ /* 0x000ee8000c1e1900 */
[----:B------:R-:W4:Y:S04]  /*18c0*/  @!P2 LDG.E R4, [R122.64+0x100] ;  /* 0x000100207a04a981 */ /* 0x000f28000c1e1900 */
[----:B------:R-:W5:Y:S04]  /*18d0*/  @!P3 LDG.E R25, [R122.64+0x180] ;  /* 0x000180207a19b981 */ /* 0x000f68000c1e1900 */
        /* <DEDUP_REMOVED lines=23> */
[----:B------:R-:W-:Y:S02]  /*1a50*/  ISETP.GE.AND P1, PT, R163, UR7, PT ;  /* 0x00000007a3007c0c */ /* 0x000fe4000bf26270 */
[----:B------:R-:W-:Y:S01]  /*1a60*/  MOV R0, RZ ;  /* 0x000000ff00007202 */ /* 0x000fe20000000f00 */
[----:B------:R-:W-:Y:S01]  /*1a70*/  HFMA2.MMA R9, -RZ, RZ, 0, 0 ;  /* 0x00000000ff097435 */ /* 0x000fe200000001ff */
[----:B------:R-:W-:Y:S01]  /*1a80*/  MOV R11, RZ ;  /* 0x000000ff000b7202 */ /* 0x000fe20000000f00 */
[----:B------:R-:W-:Y:S01]  /*1a90*/  HFMA2.MMA R17, -RZ, RZ, 0, 0 ;  /* 0x00000000ff117435 */ /* 0x000fe200000001ff */
[----:B---3--:R-:W-:Y:S04]  /*1aa0*/  STS [R148], R5 ;  /* 0x0000000594007388 */ /* 0x008fe80000000800 */
[----:B--2---:R-:W-:Y:S04]  /*1ab0*/  STS [R146+0x80], R23 ;  /* 0x0000801792007388 */ /* 0x004fe80000000800 */
[----:B----4-:R0:W-:Y:S04]  /*1ac0*/  STS [R145+0x100], R4 ;  /* 0x0001000491007388 */ /* 0x0101e80000000800 */
        /* <DEDUP_REMOVED lines=14> */
[----:B------:R-:W3:Y:S04]  /*1bb0*/  LDS R84, [R102] ;  /* 0x0000000066547984 */ /* 0x000ee80000000800 */
[----:B------:R-:W4:Y:S04]  /*1bc0*/  LDS R85, [R117.X4+0x4] ;  /* 0x0000040075557984 */ /* 0x000f280000004800 */
[----:B------:R-:W5:Y:S04]  /*1bd0*/  LDS R82, [R116.X4+0x8] ;  /* 0x0000080074527984 */ /* 0x000f680000004800 */
[----:B------:R-:W1:Y:S04]  /*1be0*/  LDS R83, [R115.X4+0xc] ;  /* 0x00000c0073537984 */ /* 0x000e680000004800 */
        /* <DEDUP_REMOVED lines=12> */
[----:B------:R-:W-:Y:S01]  /*1cb0*/  BAR.SYNC.DEFER_BLOCKING 0x0 ;  /* 0x0000000000007b1d */ /* 0x000fe20000010000 */
[----:B0-----:R-:W-:Y:S01]  /*1cc0*/  CS2R R4, SRZ ;  /* 0x0000000000047805 */ /* 0x001fe2000001ff00 */
[----:B--2---:R-:W-:-:S05]  /*1cd0*/  CS2R R6, SRZ ;  /* 0x0000000000067805 */ /* 0x004fca000001ff00 */
[----:B------:R-:W2:Y:S01]  /*1ce0*/  @!P0 LDG.E R5, [R2.64] ;  /* 0x0000002002058981 */ /* 0x000ea2000c1e1900 */
[----:B------:R-:W-:-:S03]  /*1cf0*/  ISETP.GE.AND P0, PT, R164, UR7, PT ;  /* 0x00000007a4007c0c */ /* 0x000fc6000bf06270 */
[----:B------:R-:W2:Y:S01]  /*1d00*/  @!P1 LDG.E R0, [R2.64+0x100] ;  /* 0x0001002002009981 */ /* 0x000ea2000c1e1900 */
[----:B------:R-:W-:Y:S01]  /*1d10*/  ISETP.GE.AND P1, PT, R161, UR7, PT ;  /* 0x00000007a1007c0c */ /* 0x000fe2000bf26270 */
[----:B------:R-:W-:Y:S01]  /*1d20*/  HFMA2.MMA R8, -RZ, RZ, 0, 0 ;  /* 0x00000000ff087435 */ /* 0x000fe200000001ff */
[----:B------:R-:W-:Y:S01]  /*1d30*/  MOV R10, RZ ;  /* 0x000000ff000a7202 */ /* 0x000fe20000000f00 */
[----:B------:R-:W-:Y:S01]  /*1d40*/  HFMA2.MMA R19, -RZ, RZ, 0, 0 ;  /* 0x00000000ff137435 */ /* 0x000fe200000001ff */
[----:B------:R-:W-:Y:S01]  /*1d50*/  MOV R12, RZ ;  /* 0x000000ff000c7202 */ /* 0x000fe20000000f00 */
[----:B------:R-:W2:Y:S04]  /*1d60*/  @!P2 LDG.E R17, [R2.64+0x580] ;  /* 0x000580200211a981 */ /* 0x000ea8000c1e1900 */
[----:B------:R-:W2:Y:S01]  /*1d70*/  @!P0 LDG.E R7, [R2.64+0x80] ;  /* 0x0000802002078981 */ /* 0x000ea2000c1e1900 */
[----:B------:R-:W-:-:S03]  /*1d80*/  ISETP.GE.AND P0, PT, R162, UR7, PT ;  /* 0x00000007a2007c0c */ /* 0x000fc6000bf06270 */
[----:B------:R-:W2:Y:S01]  /*1d90*/  @!P1 LDG.E R4, [R2.64+0x200] ;  /* 0x0002002002049981 */ /* 0x000ea2000c1e1900 */
[----:B------:R-:W-:Y:S02]  /*1da0*/  ISETP.GE.AND P1, PT, R159, UR7, PT ;  /* 0x000000079f007c0c */ /* 0x000fe4000bf26270 */
[----:B------:R-:W-:Y:S01]  /*1db0*/  MOV R14, RZ ;  /* 0x000000ff000e7202 */ /* 0x000fe20000000f00 */
[----:B------:R-:W2:Y:S01]  /*1dc0*/  @!P3 LDG.E R12, [R2.64+0x600] ;  /* 0x00060020020cb981 */ /* 0x000ea2000c1e1900 */
[----:B------:R-:W-:-:S03]  /*1dd0*/  MOV R21, RZ ;  /* 0x000000ff00157202 */ /* 0x000fc60000000f00 */
        /* <DEDUP_REMOVED lines=10> */
[----:B------:R-:W-:Y:S01]  /*1e80*/  ISETP.NE.AND P1, PT, R13, RZ, PT ;  /* 0x000000ff0d00720c */ /* 0x000fe20003f25270 */
[----:B------:R-:W-:-:S08]  /*1e90*/  IMAD.MOV.U32 R13, RZ, RZ, RZ ;  /* 0x000000ffff0d7224 */ /* 0x000fd000078e00ff */
[----:B------:R-:W2:Y:S01]  /*1ea0*/  @!P0 LDG.E R13, [R2.64+0x380] ;  /* 0x00038020020d8981 */ /* 0x000ea2000c1e1900 */
[----:B------:R-:W-:Y:S01]  /*1eb0*/  ISETP.NE.AND P0, PT, R15, RZ, PT ;  /* 0x000000ff0f00720c */ /* 0x000fe20003f05270 */
[----:B------:R-:W-:Y:S02]  /*1ec0*/  HFMA2.MMA R15, -RZ, RZ, 0, 0 ;  /* 0x00000000ff0f7435 */ /* 0x000fe400000001ff */
[----:B------:R-:W2:Y:S10]  /*1ed0*/  @!P1 LDG.E R10, [R2.64+0x500] ;  /* 0x00050020020a9981 */ /* 0x000eb4000c1e1900 */
[----:B------:R-:W2:Y:S01]  /*1ee0*/  @!P0 LDG.E R15, [R2.64+0x480] ;  /* 0x00048020020f8981 */ /* 0x000ea2000c1e1900 */
[----:B---3--:R-:W-:-:S05]  /*1ef0*/  FADD.FTZ R84, R84, UR5 ;  /* 0x0000000554547e21 */ /* 0x008fca0008010000 */
[----:B------:R-:W-:Y:S01]  /*1f00*/  FSETP.GTU.FTZ.AND P5, PT, R84, 20, PT ;  /* 0x41a000005400780b */ /* 0x000fe20003fbc000 */
[----:B----4-:R-:W-:Y:S02]  /*1f10*/  FADD.FTZ R85, R85, UR5 ;  /* 0x0000000555557e21 */ /* 0x010fe40008010000 */
[----:B-----5:R-:W-:Y:S02]  /*1f20*/  FADD.FTZ R82, R82, UR5 ;  /* 0x0000000552527e21 */ /* 0x020fe40008010000 */
[----:B-1----:R-:W-:Y:S02]  /*1f30*/  FADD.FTZ R83, R83, UR5 ;  /* 0x0000000553537e21 */ /* 0x002fe40008010000 */
        /* <DEDUP_REMOVED lines=10> */
[----:B--2---:R0:W-:Y:S04]  /*1fe0*/  STS [R148], R5 ;  /* 0x0000000594007388 */ /* 0x0041e80000000800 */
        /* <DEDUP_REMOVED lines=48> */
.L_x_3539:
[----:B------:R-:W-:Y:S05]  /*22f0*/  BSYNC B0 ;  /* 0x0000000000007941 */ /* 0x000fea0003800000 */
.L_x_3538:
        /* <DEDUP_REMOVED lines=35> */
.L_x_3541:
[----:B------:R-:W-:Y:S05]  /*2530*/  BSYNC B0 ;  /* 0x0000000000007941 */ /* 0x000fea0003800000 */
.L_x_3540:
[----:B------:R-:W-:Y:S01]  /*2540*/  BSSY B0, `(.L_x_3542) ;  /* 0x0000023000007945 */ /* 0x000fe20003800000 */
[----:B------:R-:W-:Y:S01]  /*2550*/  FSETP.GTU.FTZ.AND P4, PT, R79, 20, PT ;  /* 0x41a000004f00780b */ /* 0x000fe20003f9c000 */
[----:B------:R-:W-:Y:S01]  /*2560*/  FADD.FTZ R76, R76, UR5 ;  /* 0x000000054c4c7e21 */ /* 0x000fe20008010000 */
[----:B------:R-:W-:Y:S06]  /*2570*/  @P3 BRA `(.L_x_3543) ;  /* 0x000001f000003947 */ /* 0x000fec0003800000 */
[----:B------:R-:W-:Y:S01]  /*2580*/  FMUL.FTZ R82, R82, 1.4426950216293334961 ;  /* 0x3fb8aa3b52527820 */ /* 0x000fe20000410000 */
[----:B0-----:R-:W-:Y:S01]  /*2590*/  HFMA2.MMA R4, -RZ, RZ, 1.625, 0 ;  /* 0x3e800000ff047435 */ /* 0x001fe200000001ff */
        /* <DEDUP_REMOVED lines=29> */
.L_x_3543:
[----:B------:R-:W-:Y:S05]  /*2770*/  BSYNC B0 ;  /* 0x0000000000007941 */ /* 0x000fea0003800000 */
.L_x_3542:
        /* <DEDUP_REMOVED lines=35> */
.L_x_3545:
[----:B------:R-:W-:Y:S05]  /*29b0*/  BSYNC B0 ;  /* 0x0000000000007941 */ /* 0x000fea0003800000 */
.L_x_3544:
        /* <DEDUP_REMOVED lines=35> */
.L_x_3547:
[----:B------:R-:W-:Y:S05]  /*2bf0*/  BSYNC B0 ;  /* 0x0000000000007941 */ /* 0x000fea0003800000 */
.L_x_3546:
        /* <DEDUP_REMOVED lines=35> */
.L_x_3549:
[----:B------:R-:W-:Y:S05]  /*2e30*/  BSYNC B0 ;  /* 0x0000000000007941 */ /* 0x000fea0003800000 */
.L_x_3548:
        /* <DEDUP_REMOVED lines=35> */
.L_x_3551:
[----:B------:R-:W-:Y:S05]  /*3070*/  BSYNC B0 ;  /* 0x0000000000007941 */ /* 0x000fea0003800000 */
.L_x_3550:
        /* <DEDUP_REMOVED lines=35> */
.L_x_3553:
[----:B------:R-:W-:Y:S05]  /*32b0*/  BSYNC B0 ;  /* 0x0000000000007941 */ /* 0x000fea0003800000 */
.L_x_3552:
        /* <DEDUP_REMOVED lines=35> */
.L_x_3555:
[----:B------:R-:W-:Y:S05]  /*34f0*/  BSYNC B0 ;  /* 0x0000000000007941 */ /* 0x000fea0003800000 */
.L_x_3554:
        /* <DEDUP_REMOVED lines=35> */
.L_x_3557:
[----:B------:R-:W-:Y:S05]  /*3730*/  BSYNC B0 ;  /* 0x0000000000007941 */ /* 0x000fea0003800000 */
.L_x_3556:
        /* <DEDUP_REMOVED lines=35> */
.L_x_3559:
[----:B------:R-:W-:Y:S05]  /*3970*/  BSYNC B0 ;  /* 0x0000000000007941 */ /* 0x000fea0003800000 */
.L_x_3558:
[----:B------:R-:W-:Y:S01]  /*3980*/  BSSY B0, `(.L_x_3560) ;  /* 0x0000021000007945 */ /* 0x000fe20003800000 */
[----:B------:R-:W-:Y:S05]  /*3990*/  @P6 BRA `(.L_x_3561) ;  /* 0x000001f000006947 */ /* 0x000fea0003800000 */
        /* <DEDUP_REMOVED lines=31> */
.L_x_3561:
[----:B------:R-:W-:Y:S05]  /*3b90*/  BSYNC B0 ;  /* 0x0000000000007941 */ /* 0x000fea0003800000 */
.L_x_3560:
        /* <DEDUP_REMOVED lines=33> */
.L_x_3563:
[----:B------:R-:W-:Y:S05]  /*3db0*/  BSYNC B0 ;  /* 0x0000000000007941 */ /* 0x000fea0003800000 */
.L_x_3562:
        /* <DEDUP_REMOVED lines=33> */
.L_x_3565:
[----:B------:R-:W-:Y:S05]  /*3fd0*/  BSYNC B0 ;  /* 0x0000000000007941 */ /* 0x000fea0003800000 */
.L_x_3564:
        /* <DEDUP_REMOVED lines=33> */
.L_x_3567:
[----:B------:R-:W-:Y:S05]  /*41f0*/  BSYNC B0 ;  /* 0x0000000000007941 */ /* 0x000fea0003800000 */
.L_x_3566:
        /* <DEDUP_REMOVED lines=33> */
.L_x_3569:
[----:B------:R-:W-:Y:S05]  /*4410*/  BSYNC B0 ;  /* 0x0000000000007941 */ /* 0x000fea0003800000 */
.L_x_3568:
[----:B------:R-:W-:Y:S01]  /*4420*/  ULDC.64 UR26, c[0x0][0x1f0] ;  /* 0x00007c00001a7ab9 */ /* 0x000fe20000000a00 */
[----:B------:R-:W-:Y:S01]  /*4430*/  MOV R3, UR39 ;  /* 0x0000002700037c02 */ /* 0x000fe20008000f00 */
[----:B------:R-:W-:Y:S01]  /*4440*/  UIMAD UR8, UR38, UR26, URZ ;  /* 0x0000001a260872a4 */ /* 0x000fe2000f8e023f */
[----:B0-----:R-:W-:Y:S01]  /*4450*/  MOV R7, UR29 ;  /* 0x0000001d00077c02 */ /* 0x001fe20008000f00 */
[----:B------:R-:W-:Y:S01]  /*4460*/  IMAD.U32 R2, RZ, RZ, UR25 ;  /* 0x00000019ff027e24 */ /* 0x000fe2000f8e00ff */
[----:B------:R-:W-:Y:S01]  /*4470*/  UIMAD.WIDE.U32 UR34, UR29, UR26, URZ ;  /* 0x0000001a1d2272a5 */ /* 0x000fe2000f8e003f */
[----:B------:R-:W-:Y:S01]  /*4480*/  MOV R4, UR25 ;  /* 0x0000001900047c02 */ /* 0x000fe20008000f00 */
[----:B------:R-:W-:Y:S01]  /*4490*/  UIMAD UR36, UR29, UR27, UR8 ;  /* 0x0000001b1d2472a4 */ /* 0x000fe2000f8e0208 */
[----:B------:R-:W-:Y:S01]  /*44a0*/  MOV R5, UR39 ;  /* 0x0000002700057c02 */ /* 0x000fe20008000f00 */
[C---:B------:R-:W-:Y:S01]  /*44b0*/  @!P0 IMAD.WIDE.U32 R2, R7.reuse, c[0x0][0x1f0], R2 ;  /* 0x00007c0007028a25 */ /* 0x040fe200078e0002 */
[----:B------:R-:W-:Y:S01]  /*44c0*/  ULDC.64 UR26, c[0x0][0x200] ;  /* 0x00008000001a7ab9 */ /* 0x000fe20000000a00 */
[----:B------:R-:W-:Y:S01]  /*44d0*/  MOV R9, UR16 ;  /* 0x0000001000097c02 */ /* 0x000fe20008000f00 */
[----:B------:R-:W-:Y:S01]  /*44e0*/  UIMAD UR8, UR38, UR26, URZ ;  /* 0x0000001a260872a4 */ /* 0x000fe2000f8e023f */
[----:B------:R-:W-:Y:S01]  /*44f0*/  @!P0 IMAD.WIDE.U32 R4, R7, c[0x0][0x200], R4 ;  /* 0x0000800007048a25 */ /* 0x000fe200078e0004 */
[----:B------:R-:W-:Y:S01]  /*4500*/  @!P0 IADD3 R3, R3, UR36, RZ ;  /* 0x0000002403038c10 */ /* 0x000fe2000fffe0ff */
[----:B------:R-:W-:Y:S01]  /*4510*/  UIMAD.WIDE.U32 UR30, UR29, UR26, URZ ;  /* 0x0000001a1d1e72a5 */ /* 0x000fe2000f8e003f */
[----:B------:R-:W-:Y:S01]  /*4520*/  MOV R7, UR16 ;  /* 0x0000001000077c02 */ /* 0x000fe20008000f00 */
[----:B------:R-:W-:Y:S01]  /*4530*/  UIMAD UR40, UR29, UR27, UR8 ;  /* 0x0000001b1d2872a4 */ /* 0x000fe2000f8e0208 */
[----:B------:R-:W-:Y:S01]  /*4540*/  LDS R69, [R102] ;  /* 0x0000000066457984 */ /* 0x000fe20000000800 */
[----:B------:R-:W-:-:S02]  /*4550*/  ULDC UR28, c[0x0][0x174] ;  /* 0x00005d00001c7ab9 */ /* 0x000fc40000000800 */
[----:B------:R-:W-:Y:S01]  /*4560*/  ULDC.64 UR26, c[0x0][0x1f8] ;  /* 0x00007e00001a7ab9 */ /* 0x000fe20000000a00 */
[----:B------:R-:W-:Y:S01]  /*4570*/  @!P0 IMAD.WIDE.U32 R2, R7, c[0x0][0x1f8], R2 ;  /* 0x00007e0007028a25 */ /* 0x000fe200078e0002 */
[----:B------:R-:W-:Y:S01]  /*4580*/  UIMAD UR37, UR17, UR26, URZ ;  /* 0x0000001a112572a4 */ /* 0x000fe2000f8e023f */
[----:B------:R-:W-:Y:S01]  /*4590*/  @!P0 IADD3 R5, R5, UR40, RZ ;  /* 0x0000002805058c10 */ /* 0x000fe2000fffe0ff */
[----:B------:R-:W-:Y:S01]  /*45a0*/  ULDC.64 UR8, c[0x0][0x208] ;  /* 0x0000820000087ab9 */ /* 0x000fe20000000a00 */
[----:B------:R-:W-:Y:S01]  /*45b0*/  LDS R68, [R117.X4+0x4] ;  /* 0x0000040075447984 */ /* 0x000fe20000004800 */
[----:B------:R-:W-:Y:S01]  /*45c0*/  UIMAD UR37, UR16, UR27, UR37 ;  /* 0x0000001b102572a4 */ /* 0x000fe2000f8e0225 */
[C---:B------:R-:W-:Y:S01]  /*45d0*/  @!P0 IADD3 R7, P1, R120.reuse, R2, RZ ;  /* 0x0000000278078210 */ /* 0x040fe20007f3e0ff */
[----:B------:R-:W-:Y:S01]  /*45e0*/  UIMAD UR27, UR17, UR8, URZ ;  /* 0x00000008111b72a4 */ /* 0x000fe2000f8e023f */
[----:B------:R-:W-:Y:S01]  /*45f0*/  @!P0 IMAD.WIDE.U32 R4, R9, c[0x0][0x208], R4 ;  /* 0x0000820009048a25 */ /* 0x000fe200078e0004 */
[----:B------:R-:W-:Y:S01]  /*4600*/  UIADD3 UR35, UR35, UR36, URZ ;  /* 0x0000002423237290 */ /* 0x000fe2000fffe03f */
[----:B------:R-:W-:Y:S01]  /*4610*/  LDS R63, [R116.X4+0x8] ;  /* 0x00000800743f7984 */ /* 0x000fe20000004800 */
[----:B------:R-:W-:Y:S01]  /*4620*/  UIADD3 UR28, UR6, -UR28, URZ ;  /* 0x8000001c061c7290 */ /* 0x000fe2000fffe03f */
[C---:B------:R-:W-:Y:S01]  /*4630*/  @!P0 IADD3.X R12, R121.reuse, UR37, R3, P1, !PT ;  /* 0x00000025790c8c10 */ /* 0x040fe20008ffe403 */
[----:B------:R-:W-:Y:S01]  /*4640*/  UIMAD UR36, UR16, UR9, UR27 ;  /* 0x00000009102472a4 */ /* 0x000fe2000f8e021b */
[C---:B------:R-:W-:Y:S01]  /*4650*/  @!P0 IADD3 R3, P1, R120.reuse, R4, RZ ;  /* 0x0000000478038210 */ /* 0x040fe20007f3e0ff */
[----:B------:R-:W-:Y:S01]  /*4660*/  UIADD3 UR31, UR31, UR40, URZ ;  /* 0x000000281f1f7290 */ /* 0x000fe2000fffe03f */
[----:B------:R-:W-:Y:S01]  /*4670*/  LDS R62, [R115.X4+0xc] ;  /* 0x00000c00733e7984 */ /* 0x000fe20000004800 */
[----:B------:R-:W-:Y:S01]  /*4680*/  UIMAD.WIDE.U32 UR34, UR16, UR26, UR34 ;  /* 0x0000001a102272a5 */ /* 0x000fe2000f8e0022 */
[C---:B------:R-:W-:Y:S01]  /*4690*/  LEA R4, P2, R120.reuse, c[0x0][0x258], 0x2 ;  /* 0x0000960078047a11 */ /* 0x040fe200078410ff */
[----:B------:R-:W-:Y:S01]  /*46a0*/  UIMAD UR26, UR28, -0x400, URZ ;  /* 0xfffffc001c1a78a4 */ /* 0x000fe2000f8e023f */
[----:B------:R-:W-:Y:S01]  /*46b0*/  LDS R61, [R114.X4+0x10] ;  /* 0x00001000723d7984 */ /* 0x000fe20000004800 */
[----:B------:R-:W-:Y:S01]  /*46c0*/  @!P0 IADD3.X R10, R121, UR36, R5, P1, !PT ;  /* 0x00000024790a8c10 */ /* 0x000fe20008ffe405 */
[----:B------:R-:W-:Y:S01]  /*46d0*/  UIMAD.WIDE.U32 UR8, UR16, UR8, UR30 ;  /* 0x00000008100872a5 */ /* 0x000fe2000f8e001e */
[C---:B------:R-:W-:Y:S01]  /*46e0*/  LEA R6, P1, R120.reuse, c[0x0][0x268], 0x2 ;  /* 0x00009a0078067a11 */ /* 0x040fe200078210ff */
[----:B------:R-:W-:Y:S01]  /*46f0*/  LDS R60, [R113.X4+0x14] ;  /* 0x00001400713c7984 */ /* 0x000fe20000004800 */
[----:B------:R-:W-:Y:S01]  /*4700*/  USHF.R.S32.HI UR27, URZ, 0x1f, UR26 ;  /* 0x0000001f3f1b7899 */ /* 0x000fe2000801141a */
[C-C-:B------:R-:W-:Y:S01]  /*4710*/  LEA.HI.X R0, R120.reuse, c[0x0][0x25c], R121.reuse, 0x2, P2 ;  /* 0x0000970078007a11 */ /* 0x140fe200010f1479 */
[----:B------:R-:W-:Y:S01]  /*4720*/  UIADD3 UR30, UP0, UR26, UR34, URZ ;  /* 0x000000221a1e7290 */ /* 0x000fe2000ff1e03f */
[----:B------:R-:W-:Y:S01]  /*4730*/  LDS R59, [R112.X4+0x18] ;  /* 0x00001800703b7984 */ /* 0x000fe20000004800 */
[----:B------:R-:W-:-:S03]  /*4740*/  LEA.HI.X R5, R120, c[0x0][0x26c], R121, 0x2, P1 ;  /* 0x00009b0078057a11 */ /* 0x000fc600008f1479 */
[----:B------:R-:W-:Y:S01]  /*4750*/  LDS R58, [R111.X4+0x1c] ;  /* 0x00001c006f3a7984 */ /* 0x000fe20000004800 */
[----:B------:R-:W-:Y:S01]  /*4760*/  UIADD3.X UR34, UR27, UR37, UR35, UP0, !UPT ;  /* 0x000000251b227290 */ /* 0x000fe200087fe423 */
[----:B------:R-:W-:Y:S02]  /*4770*/  @!P0 LEA R8, P1, R7, c[0x0][0x268], 0x2 ;  /* 0x00009a0007088a11 */ /* 0x000fe400078210ff */
[----:B------:R-:W-:Y:S01]  /*4780*/  LDS R57, [R110.X4+0x20] ;  /* 0x000020006e397984 */ /* 0x000fe20000004800 */
[----:B------:R-:W-:-:S03]  /*4790*/  MOV R11, UR30 ;  /* 0x0000001e000b7c02 */ /* 0x000fc60008000f00 */
[----:B------:R-:W-:Y:S01]  /*47a0*/  LDS R56, [R109.X4+0x24] ;  /* 0x000024006d387984 */ /* 0x000fe20000004800 */
[----:B------:R-:W-:Y:S01]  /*47b0*/  @!P0 LEA.HI.X R9, R7, c[0x0][0x26c], R12, 0x2, P1 ;  /* 0x00009b0007098a11 */ /* 0x000fe200008f140c */
[----:B------:R-:W-:Y:S02]  /*47c0*/  IMAD.U32 R14, RZ, RZ, UR34 ;  /* 0x00000022ff0e7e24 */ /* 0x000fe4000f8e00ff */
[----:B------:R-:W-:Y:S04]  /*47d0*/  LDS R55, [R108.X4+0x28] ;  /* 0x000028006c377984 */ /* 0x000fe80000004800 */
[----:B------:R-:W-:Y:S04]  /*47e0*/  LDS R54, [R107.X4+0x2c] ;  /* 0x00002c006b367984 */ /* 0x000fe80000004800 */
[----:B------:R-:W-:Y:S04]  /*47f0*/  LDS R53, [R106.X4+0x30] ;  /* 0x000030006a357984 */ /* 0x000fe80000004800 */
[----:B------:R-:W-:Y:S04]  /*4800*/  LDS R52, [R105.X4+0x34] ;  /* 0x0000340069347984 */ /* 0x000fe80000004800 */
[----:B------:R-:W-:Y:S04]  /*4810*/  LDS R51, [R104.X4+0x38] ;  /* 0x0000380068337984 */ /* 0x000fe80000004800 */
[----:B------:R-:W-:Y:S01]  /*4820*/  LDS R50, [R103.X4+0x3c] ;  /* 0x00003c0067327984 */ /* 0x000fe20000004800 */
[----:B------:R-:W-:Y:S01]  /*4830*/  ISETP.GE.AND P1, PT, R161, UR7, PT ;  /* 0x00000007a1007c0c */ /* 0x000fe2000bf26270 */
[----:B------:R-:W-:Y:S01]  /*4840*/  HFMA2.MMA R19, -RZ, RZ, 0, 0 ;  /* 0x00000000ff137435 */ /* 0x000fe200000001ff */
[----:B------:R-:W-:Y:S01]  /*4850*/  @!P0 LEA R2, P3, R3, c[0x0][0x258], 0x2 ;  /* 0x0000960003028a11 */ /* 0x000fe200078610ff */
[----:B------:R-:W-:Y:S01]  /*4860*/  UIADD3 UR28, UP1, UR26, UR8, URZ ;  /* 0x000000081a1c7290 */ /* 0x000fe2000ff3e03f */
[----:B------:R-:W-:-:S02]  /*4870*/  LEA R6, P2, R11, R6, 0x2 ;  /* 0x000000060b067211 */ /* 0x000fc400078410ff */
[----:B------:R-:W-:Y:S01]  /*4880*/  ISETP.GE.AND P5, PT, R159, UR7, PT ;  /* 0x000000079f007c0c */ /* 0x000fe2000bfa6270 */
[----:B------:R-:W-:Y:S01]  /*4890*/  UIADD3.X UR8, UR27, UR36, UR9, UP1, !UPT ;  /* 0x000000241b087290 */ /* 0x000fe20008ffe409 */
[----:B------:R-:W-:Y:S02]  /*48a0*/  @!P0 LEA.HI.X R3, R3, c[0x0][0x25c], R10, 0x2, P3 ;  /* 0x0000970003038a11 */ /* 0x000fe400018f140a */
[----:B------:R-:W-:Y:S02]  /*48b0*/  ISETP.GE.AND P6, PT, R160, UR7, PT ;  /* 0x00000007a0007c0c */ /* 0x000fe4000bfc6270 */
[----:B------:R-:W-:Y:S02]  /*48c0*/  MOV R21, RZ ;  /* 0x000000ff00157202 */ /* 0x000fe40000000f00 */
[----:B------:R-:W-:Y:S01]  /*48d0*/  MOV R17, RZ ;  /* 0x000000ff00117202 */ /* 0x000fe20000000f00 */
[----:B------:R-:W-:Y:S01]  /*48e0*/  CS2R R22, SRZ ;  /* 0x0000000000167805 */ /* 0x000fe2000001ff00 */
[----:B------:R-:W-:Y:S01]  /*48f0*/  LEA.HI.X R7, R11, R5, R14, 0x2, P2 ;  /* 0x000000050b077211 */ /* 0x000fe200010f140e */
[----:B------:R-:W-:Y:S01]  /*4900*/  BAR.SYNC.DEFER_BLOCKING 0x0 ;  /* 0x0000000000007b1d */ /* 0x000fe20000010000 */
[----:B------:R-:W-:Y:S01]  /*4910*/  CS2R R10, SRZ ;  /* 0x00000000000a7805 */ /* 0x000fe2000001ff00 */
[----:B------:R-:W-:-:S02]  /*4920*/  MOV R13, UR28 ;  /* 0x0000001c000d7c02 */ /* 0x000fc40008000f00 */
[----:B------:R-:W-:Y:S02]  /*4930*/  MOV R15, UR8 ;  /* 0x00000008000f7c02 */ /* 0x000fe40008000f00 */
[C---:B------:R-:W-:Y:S01]  /*4940*/  LEA R4, P4, R13.reuse, R4, 0x2 ;  /* 0x000000040d047211 */ /* 0x040fe200078810ff */
[----:B------:R-:W-:Y:S01]  /*4950*/  CS2R R24, SRZ ;  /* 0x0000000000187805 */ /* 0x000fe2000001ff00 */
[----:B------:R-:W-:Y:S01]  /*4960*/  CS2R R26, SRZ ;  /* 0x00000000001a7805 */ /* 0x000fe2000001ff00 */
[----:B------:R-:W-:Y:S01]  /*4970*/  MOV R29, RZ ;  /* 0x000000ff001d7202 */ /* 0x000fe20000000f00 */
[----:B------:R-:W-:Y:S01]  /*4980*/  CS2R R30, SRZ ;  /* 0x00000000001e7805 */ /* 0x000fe2000001ff00 */
[----:B------:R-:W-:Y:S01]  /*4990*/  LEA.HI.X R5, R13, R0, R15, 0x2, P4 ;  /* 0x000000000d057211 */ /* 0x000fe200020f140f */
[----:B------:R-:W-:Y:S01]  /*49a0*/  IMAD.MOV.U32 R35, RZ, RZ, RZ ;  /* 0x000000ffff237224 */ /* 0x000fe200078e00ff */
[----:B------:R-:W-:Y:S01]  /*49b0*/  CS2R R36, SRZ ;  /* 0x0000000000247805 */ /* 0x000fe2000001ff00 */
[----:B------:R-:W-:Y:S01]  /*49c0*/  HFMA2.MMA R41, -RZ, RZ, 0, 0 ;  /* 0x00000000ff297435 */ /* 0x000fe200000001ff */
[----:B------:R-:W-:Y:S01]  /*49d0*/  CS2R R38, SRZ ;  /* 0x0000000000267805 */ /* 0x000fe2000001ff00 */
[----:B------:R-:W-:Y:S01]  /*49e0*/  ULDC.64 UR30, c[0x0][0x2e8] ;  /* 0x0000ba00001e7ab9 */ /* 0x000fe20000000a00 */
[----:B------:R-:W2:Y:S01]  /*49f0*/  @!P1 LDG.E R10, [R6.64+-0xe00] ;  /* 0xfff20020060a9981 */ /* 0x000ea2000c1e1900 */
[----:B------:R-:W-:Y:S01]  /*4a00*/  ISETP.GE.AND P1, PT, R158, UR7, PT ;  /* 0x000000079e007c0c */ /* 0x000fe2000bf26270 */
[----:B------:R-:W-:Y:S01]  /*4a10*/  CS2R R14, SRZ ;  /* 0x00000000000e7805 */ /* 0x000fe2000001ff00 */
[----:B------:R-:W-:Y:S01]  /*4a20*/  ISETP.GE.AND P2, PT, R163, UR7, PT ;  /* 0x00000007a3007c0c */ /* 0x000fe2000bf46270 */
[----:B------:R-:W-:Y:S01]  /*4a30*/  CS2R R12, SRZ ;  /* 0x00000000000c7805 */ /* 0x000fe2000001ff00 */
[----:B------:R-:W-:Y:S01]  /*4a40*/  ISETP.GE.AND P3, PT, R162, UR7, PT ;  /* 0x00000007a2007c0c */ /* 0x000fe2000bf66270 */
[----:B------:R-:W-:Y:S01]  /*4a50*/  HFMA2.MMA R0, -RZ, RZ, 0, 0 ;  /* 0x00000000ff007435 */ /* 0x000fe200000001ff */
[----:B------:R-:W-:Y:S01]  /*4a60*/  ISETP.GE.AND P4, PT, R164, UR7, PT ;  /* 0x00000007a4007c0c */ /* 0x000fe2000bf86270 */
[----:B------:R-:W3:Y:S06]  /*4a70*/  @!P6 LDG.E R17, [R6.64+-0xd80] ;  /* 0xfff280200611e981 */ /* 0x000eec000c1e1900 */
[----:B------:R-:W4:Y:S01]  /*4a80*/  @!P1 LDG.E R19, [R6.64+-0xc80] ;  /* 0xfff3802006139981 */ /* 0x000f22000c1e1900 */
[----:B------:R-:W-:-:S03]  /*4a90*/  ISETP.GE.AND P1, PT, R157, UR7, PT ;  /* 0x000000079d007c0c */ /* 0x000fc6000bf26270 */
[----:B------:R-:W5:Y:S04]  /*4aa0*/  @!P2 LDG.E R0, [R6.64+-0xf00] ;  /* 0xfff100200600a981 */ /* 0x000f68000c1e1900 */
[----:B------:R-:W2:Y:S04]  /*4ab0*/  @!P3 LDG.E R15, [R6.64+-0xe80] ;  /* 0xfff18020060fb981 */ /* 0x000ea8000c1e1900 */
[----:B------:R-:W2:Y:S04]  /*4ac0*/  @!P4 LDG.E R11, [R6.64+-0xf80] ;  /* 0xfff08020060bc981 */ /* 0x000ea8000c1e1900 */
[----:B------:R-:W2:Y:S01]  /*4ad0*/  @!P1 LDG.E R14, [R6.64+-0xc00] ;  /* 0xfff40020060e9981 */ /* 0x000ea2000c1e1900 */
[----:B------:R-:W-:-:S02]  /*4ae0*/  ISETP.GE.AND P1, PT, R156, UR7, PT ;  /* 0x000000079c007c0c */ /* 0x000fc4000bf26270 */
[----:B------:R-:W-:Y:S01]  /*4af0*/  ISETP.GE.AND P2, PT, R154, UR7, PT ;  /* 0x000000079a007c0c */ /* 0x000fe2000bf46270 */
[----:B------:R0:W2:Y:S01]  /*4b00*/  @!P0 LDG.E R13, [R8.64] ;  /* 0x00000020080d8981 */ /* 0x0000a2000c1e1900 */
[----:B------:R-:W-:Y:S02]  /*4b10*/  ISETP.GE.AND P3, PT, R153, UR7, PT ;  /* 0x0000000799007c0c */ /* 0x000fe4000bf66270 */
[----:B------:R-:W-:Y:S01]  /*4b20*/  ISETP.GE.AND P4, PT, R152, UR7, PT ;  /* 0x0000000798007c0c */ /* 0x000fe2000bf86270 */
[----:B------:R-:W3:Y:S01]  /*4b30*/  @!P5 LDG.E R12, [R6.64+-0xd00] ;  /* 0xfff30020060cd981 */ /* 0x000ee2000c1e1900 */
[----:B------:R-:W-:-:S05]  /*4b40*/  ISETP.GE.AND P5, PT, R151, UR7, PT ;  /* 0x0000000797007c0c */ /* 0x000fca000bfa6270 */
[----:B------:R-:W3:Y:S01]  /*4b50*/  @!P1 LDG.E R21, [R6.64+-0xb80] ;  /* 0xfff4802006159981 */ /* 0x000ee2000c1e1900 */
[----:B------:R-:W-:Y:S01]  /*4b60*/  ISETP.GE.AND P1, PT, R155, UR7, PT ;  /* 0x000000079b007c0c */ /* 0x000fe2000bf26270 */
[----:B0-----:R-:W-:Y:S01]  /*4b70*/  CS2R R8, SRZ ;  /* 0x0000000000087805 */ /* 0x001fe2000001ff00 */
[----:B------:R-:W-:Y:S01]  /*4b80*/  ISETP.GE.AND P6, PT, R150, UR7, PT ;  /* 0x0000000796007c0c */ /* 0x000fe2000bfc6270 */
[----:B------:R-:W3:Y:S04]  /*4b90*/  @!P3 LDG.E R22, [R6.64+-0xa00] ;  /* 0xfff600200616b981 */ /* 0x000ee8000c1e1900 */
[----:B------:R-:W3:Y:S04]  /*4ba0*/  @!P2 LDG.E R9, [R6.64+-0xa80] ;  /* 0xfff580200609a981 */ /* 0x000ee8000c1e1900 */
[----:B------:R-:W4:Y:S04]  /*4bb0*/  @!P4 LDG.E R23, [R6.64+-0x980] ;  /* 0xfff680200617c981 */ /* 0x000f28000c1e1900 */
[----:B------:R-:W4:Y:S04]  /*4bc0*/  @!P1 LDG.E R8, [R6.64+-0xb00] ;  /* 0xfff5002006089981 */ /* 0x000f28000c1e1900 */
[----:B------:R-:W4:Y:S04]  /*4bd0*/  @!P5 LDG.E R24, [R6.64+-0x900] ;  /* 0xfff700200618d981 */ /* 0x000f28000c1e1900 */
[----:B------:R-:W4:Y:S01]  /*4be0*/  @!P6 LDG.E R25, [R6.64+-0x880] ;  /* 0xfff780200619e981 */ /* 0x000f22000c1e1900 */
[----:B------:R-:W-:-:S02]  /*4bf0*/  P2R R28, PR, RZ, 0x2 ;  /* 0x00000002ff1c7803 */ /* 0x000fc40000000000 */
[----:B------:R-:W-:Y:S01]  /*4c00*/  ISETP.GE.AND P1, PT, R164, UR7, PT ;  /* 0x00000007a4007c0c */ /* 0x000fe2000bf26270 */
[----:B--2---:R-:W-:Y:S04]  /*4c10*/  STS [R148], R13 ;  /* 0x0000000d94007388 */ /* 0x004fe80000000800 */
[----:B------:R-:W-:Y:S04]  /*4c20*/  STS [R146+0x80], R11 ;  /* 0x0000800b92007388 */ /* 0x000fe80000000800 */
[----:B-----5:R-:W-:Y:S04]  /*4c30*/  STS [R145+0x100], R0 ;  /* 0x0001000091007388 */ /* 0x020fe80000000800 */
[----:B------:R-:W-:Y:S04]  /*4c40*/  STS [R144+0x180], R15 ;  /* 0x0001800f90007388 */ /* 0x000fe80000000800 */
[----:B------:R-:W-:Y:S04]  /*4c50*/  STS [R143+0x200], R10 ;  /* 0x0002000a8f007388 */ /* 0x000fe80000000800 */
[----:B---3--:R-:W-:Y:S04]  /*4c60*/  STS [R142+0x280], R17 ;  /* 0x000280118e007388 */ /* 0x008fe80000000800 */
[----:B------:R-:W-:Y:S04]  /*4c70*/  STS [R141+0x300], R12 ;  /* 0x0003000c8d007388 */ /* 0x000fe80000000800 */
[----:B----4-:R-:W-:Y:S04]  /*4c80*/  STS [R140+0x380], R19 ;  /* 0x000380138c007388 */ /* 0x010fe80000000800 */
[----:B------:R-:W-:Y:S04]  /*4c90*/  STS [R139+0x400], R14 ;  /* 0x0004000e8b007388 */ /* 0x000fe80000000800 */
[----:B------:R0:W-:Y:S04]  /*4ca0*/  STS [R138+0x480], R21 ;  /* 0x000480158a007388 */ /* 0x0001e80000000800 */
[----:B------:R-:W-:Y:S04]  /*4cb0*/  STS [R137+0x500], R8 ;  /* 0x0005000889007388 */ /* 0x000fe80000000800 */
[----:B------:R-:W-:Y:S04]  /*4cc0*/  STS [R136+0x580], R9 ;  /* 0x0005800988007388 */ /* 0x000fe80000000800 */
[----:B------:R1:W-:Y:S04]  /*4cd0*/  STS [R135+0x600], R22 ;  /* 0x0006001687007388 */ /* 0x0003e80000000800 */
[----:B------:R-:W-:Y:S04]  /*4ce0*/  STS [R134+0x680], R23 ;  /* 0x0006801786007388 */ /* 0x000fe80000000800 */
[----:B------:R-:W-:Y:S04]  /*4cf0*/  STS [R127+0x700], R24 ;  /* 0x000700187f007388 */ /* 0x000fe80000000800 */
[----:B------:R-:W-:Y:S01]  /*4d00*/  STS [R126+0x780], R25 ;  /* 0x000780197e007388 */ /* 0x000fe20000000800 */
[----:B------:R-:W-:-:S06]  /*4d10*/  NOP ;  /* 0x0000000000007918 */ /* 0x000fcc0000000000 */
[----:B------:R-:W-:Y:S04]  /*4d20*/  LDS R20, [R102] ;  /* 0x0000000066147984 */ /* 0x000fe80000000800 */
[----:B------:R-:W2:Y:S04]  /*4d30*/  LDS R19, [R117.X4+0x4] ;  /* 0x0000040075137984 */ /* 0x000ea80000004800 */
[----:B------:R-:W-:Y:S04]  /*4d40*/  LDS R18, [R116.X4+0x8] ;  /* 0x0000080074127984 */ /* 0x000fe80000004800 */
[----:B------:R-:W3:Y:S04]  /*4d50*/  LDS R17, [R115.X4+0xc] ;  /* 0x00000c0073117984 */ /* 0x000ee80000004800 */
[----:B------:R-:W4:Y:S04]  /*4d60*/  LDS R16, [R114.X4+0x10] ;  /* 0x0000100072107984 */ /* 0x000f280000004800 */
[----:B------:R-:W2:Y:S04]  /*4d70*/  LDS R15, [R113.X4+0x14] ;  /* 0x00001400710f7984 */ /* 0x000ea80000004800 */
[----:B------:R-:W0:Y:S04]  /*4d80*/  LDS R14, [R112.X4+0x18] ;  /* 0x00001800700e7984 */ /* 0x000e280000004800 */
[----:B------:R-:W2:Y:S04]  /*4d90*/  LDS R13, [R111.X4+0x1c] ;  /* 0x00001c006f0d7984 */ /* 0x000ea80000004800 */
[----:B------:R-:W2:Y:S04]  /*4da0*/  LDS R12, [R110.X4+0x20] ;  /* 0x000020006e0c7984 */ /* 0x000ea80000004800 */
[----:B------:R-:W2:Y:S04]  /*4db0*/  LDS R11, [R109.X4+0x24] ;  /* 0x000024006d0b7984 */ /* 0x000ea80000004800 */
[----:B------:R-:W-:Y:S04]  /*4dc0*/  LDS R10, [R108.X4+0x28] ;  /* 0x000028006c0a7984 */ /* 0x000fe80000004800 */
[----:B------:R-:W-:Y:S04]  /*4dd0*/  LDS R9, [R107.X4+0x2c] ;  /* 0x00002c006b097984 */ /* 0x000fe80000004800 */
[----:B------:R-:W2:Y:S04]  /*4de0*/  LDS R8, [R106.X4+0x30] ;  /* 0x000030006a087984 */ /* 0x000ea80000004800 */
[----:B------:R-:W2:Y:S04]  /*4df0*/  LDS R7, [R105.X4+0x34] ;  /* 0x0000340069077984 */ /* 0x000ea80000004800 */
[----:B------:R-:W-:Y:S04]  /*4e00*/  LDS R6, [R104.X4+0x38] ;  /* 0x0000380068067984 */ /* 0x000fe80000004800 */
[----:B------:R-:W2:Y:S04]  /*4e10*/  LDS R0, [R103.X4+0x3c] ;  /* 0x00003c0067007984 */ /* 0x000ea80000004800 */
[----:B------:R-:W-:Y:S01]  /*4e20*/  BAR.SYNC.DEFER_BLOCKING 0x0 ;  /* 0x0000000000007b1d */ /* 0x000fe20000010000 */
[----:B0-----:R-:W-:-:S02]  /*4e30*/  HFMA2.MMA R21, -RZ, RZ, 0, 0 ;  /* 0x00000000ff157435 */ /* 0x001fc400000001ff */
[----:B-1----:R-:W-:-:S03]  /*4e40*/  HFMA2.MMA R22, -RZ, RZ, 0, 0 ;  /* 0x00000000ff167435 */ /* 0x002fc600000001ff */
[----:B------:R0:W5:Y:S01]  /*4e50*/  @!P0 LDG.E R27, [R2.64] ;  /* 0x00000020021b8981 */ /* 0x000162000c1e1900 */
[----:B------:R-:W-:-:S04]  /*4e60*/  ISETP.GE.AND P0, PT, R162, UR7, PT ;  /* 0x00000007a2007c0c */ /* 0x000fc8000bf06270 */
[----:B------:R1:W5:Y:S01]  /*4e70*/  @!P1 LDG.E R21, [R4.64+-0xf80] ;  /* 0xfff0802004159981 */ /* 0x000362000c1e1900 */
[----:B------:R-:W-:-:S03]  /*4e80*/  ISETP.GE.AND P1, PT, R163, UR7, PT ;  /* 0x00000007a3007c0c */ /* 0x000fc6000bf26270 */
[----:B------:R1:W5:Y:S04]  /*4e90*/  @!P2 LDG.E R37, [R4.64+-0xa80] ;  /* 0xfff580200425a981 */ /* 0x000368000c1e1900 */
[----:B------:R1:W5:Y:S04]  /*4ea0*/  @!P3 LDG.E R36, [R4.64+-0xa00] ;  /* 0xfff600200424b981 */ /* 0x000368000c1e1900 */
[----:B------:R1:W5:Y:S01]  /*4eb0*/  @!P0 LDG.E R29, [R4.64+-0xe80] ;  /* 0xfff18020041d8981 */ /* 0x000362000c1e1900 */
[----:B------:R-:W-:-:S03]  /*4ec0*/  ISETP.GE.AND P0, PT, R160, UR7, PT ;  /* 0x00000007a0007c0c */ /* 0x000fc6000bf06270 */
[----:B------:R1:W5:Y:S01]  /*4ed0*/  @!P1 LDG.E R22, [R4.64+-0xf00] ;  /* 0xfff1002004169981 */ /* 0x000362000c1e1900 */
[----:B------:R-:W-:Y:S01]  /*4ee0*/  ISETP.GE.AND P1, PT, R161, UR7, PT ;  /* 0x00000007a1007c0c */ /* 0x000fe2000bf26270 */
[----:B0-----:R-:W-:Y:S02]  /*4ef0*/  CS2R R2, SRZ ;  /* 0x0000000000027805 */ /* 0x001fe4000001ff00 */
[----:B------:R1:W5:Y:S04]  /*4f00*/  @!P4 LDG.E R39, [R4.64+-0x980] ;  /* 0xfff680200427c981 */ /* 0x000368000c1e1900 */
[----:B------:R1:W5:Y:S04]  /*4f10*/  @!P5 LDG.E R38, [R4.64+-0x900] ;  /* 0xfff700200426d981 */ /* 0x000368000c1e1900 */
[----:B------:R1:W5:Y:S01]  /*4f20*/  @!P0 LDG.E R31, [R4.64+-0xd80] ;  /* 0xfff28020041f8981 */ /* 0x000362000c1e1900 */
        /* <DEDUP_REMOVED lines=11> */
[----:B------:R1:W5:Y:S10]  /*4fe0*/  @!P1 LDG.E R30, [R4.64+-0xb00] ;  /* 0xfff50020041e9981 */ /* 0x000374000c1e1900 */
[----:B------:R1:W5:Y:S01]  /*4ff0*/  @!P0 LDG.E R28, [R4.64+-0xc00] ;  /* 0xfff40020041c8981 */ /* 0x000362000c1e1900 */
[----:B--2---:R-:W-:-:S02]  /*5000*/  FMUL.FTZ R24, R19, -1.4426950216293334961 ;  /* 0xbfb8aa3b13187820 */ /* 0x004fc40000410000 */
[----:B------:R-:W-:-:S04]  /*5010*/  FMUL.FTZ R23, R20, -1.4426950216293334961 ;  /* 0xbfb8aa3b14177820 */ /* 0x000fc80000410000 */
[----:B------:R-:W0:Y:S01]  /*5020*/  MUFU.EX2 R24, R24 ;  /* 0x0000001800187308 */ /* 0x000e220000000800 */
[----:B---3--:R-:W-:Y:S02]  /*5030*/  FMUL.FTZ R32, R17, -1.4426950216293334961 ;  /* 0xbfb8aa3b11207820 */ /* 0x008fe40000410000 */
[----:B----4-:R-:W-:-:S05]  /*5040*/  FMUL.FTZ R33, R16, -1.4426950216293334961 ;  /* 0xbfb8aa3b10217820 */ /* 0x010fca0000410000 */
[----:B------:R-:W2:Y:S01]  /*5050*/  MUFU.EX2 R23, R23 ;  /* 0x0000001700177308 */ /* 0x000ea20000000800 */
[----:B------:R-:W-:Y:S02]  /*5060*/  FMUL.FTZ R25, R18, -1.4426950216293334961 ;  /* 0xbfb8aa3b12197820 */ /* 0x000fe40000410000 */
[----:B-1----:R-:W-:-:S05]  /*5070*/  FMUL.FTZ R4, R15, -1.4426950216293334961 ;  /* 0xbfb8aa3b0f047820 */ /* 0x002fca0000410000 */
[----:B------:R-:W1:Y:S01]  /*5080*/  MUFU.EX2 R32, R32 ;  /* 0x0000002000207308 */ /* 0x000e620000000800 */
[----:B0-----:R-:W-:-:S07]  /*5090*/  FADD.FTZ R24, R24, 1 ;  /* 0x3f80000018187421 */ /* 0x001fce0000010000 */
[----:B------:R-:W0:Y:S01]  /*50a0*/  MUFU.EX2 R33, R33 ;  /* 0x0000002100217308 */ /* 0x000e220000000800 */
[----:B------:R-:W-:Y:S02]  /*50b0*/  FMUL.FTZ R5, R14, -1.4426950216293334961 ;  /* 0xbfb8aa3b0e057820 */ /* 0x000fe40000410000 */
[----:B--2---:R-:W-:-:S05]  /*50c0*/  FADD.FTZ R23, R23, 1 ;  /* 0x3f80000017177421 */ /* 0x004fca0000010000 */
[----:B------:R-:W2:Y:S01]  /*50d0*/  MUFU.EX2 R25, R25 ;  /* 0x0000001900197308 */ /* 0x000ea20000000800 */
[----:B------:R-:W-:-:S07]  /*50e0*/  FMUL.FTZ R34, R13, -1.4426950216293334961 ;  /* 0xbfb8aa3b0d227820 */ /* 0x000fce0000410000 */
[----:B------:R-:W3:Y:S08]  /*50f0*/  MUFU.EX2 R4, R4 ;  /* 0x0000000400047308 */ /* 0x000ef00000000800 */
[----:B------:R-:W-:Y:S01]  /*5100*/  MUFU.RCP R24, R24 ;  /* 0x0000001800187308 */ /* 0x000fe20000001000 */
[----:B-1----:R-:W-:Y:S02]  /*5110*/  FADD.FTZ R32, R32, 1 ;  /* 0x3f80000020207421 */ /* 0x002fe40000010000 */
[----:B0-----:R-:W-:-:S05]  /*5120*/  FADD.FTZ R33, R33, 1 ;  /* 0x3f80000021217421 */ /* 0x001fca0000010000 */
[----:B------:R-:W0:Y:S01]  /*5130*/  MUFU.EX2 R5, R5 ;  /* 0x0000000500057308 */ /* 0x000e220000000800 */
[----:B------:R-:W-:-:S07]  /*5140*/  FMUL.FTZ R42, R12, -1.4426950216293334961 ;  /* 0xbfb8aa3b0c2a7820 */ /* 0x000fce0000410000 */
[----:B------:R1:W4:Y:S01]  /*5150*/  MUFU.EX2 R40, R34 ;  /* 0x0000002200287308 */ /* 0x0003220000000800 */
[----:B------:R-:W-:-:S07]  /*5160*/  FMUL.FTZ R43, R11, -1.4426950216293334961 ;  /* 0xbfb8aa3b0b2b7820 */ /* 0x000fce0000410000 */
[----:B------:R-:W0:Y:S01]  /*5170*/  MUFU.RCP R23, R23 ;  /* 0x0000001700177308 */ /* 0x000e220000001000 */
[----:B------:R-:W-:Y:S02]  /*5180*/  FMUL.FTZ R46, R8, -1.4426950216293334961 ;  /* 0xbfb8aa3b082e7820 */ /* 0x000fe40000410000 */
[----:B------:R-:W-:Y:S02]  /*5190*/  FMUL.FTZ R44, R10, -1.4426950216293334961 ;  /* 0xbfb8aa3b0a2c7820 */ /* 0x000fe40000410000 */
[----:B------:R-:W-:Y:S02]  /*51a0*/  FMUL.FTZ R45, R9, -1.4426950216293334961 ;  /* 0xbfb8aa3b092d7820 */ /* 0x000fe40000410000 */
[----:B-1----:R-:W-:Y:S01]  /*51b0*/  FMUL.FTZ R34, R7, -1.4426950216293334961 ;  /* 0xbfb8aa3b07227820 */ /* 0x002fe20000410000 */
[----:B------:R-:W-:Y:S01]  /*51c0*/  MUFU.RCP R32, R32 ;  /* 0x0000002000207308 */ /* 0x000fe20000001000 */
[----:B--2---:R-:W-:Y:S02]  /*51d0*/  FADD.FTZ R25, R25, 1 ;  /* 0x3f80000019197421 */ /* 0x004fe40000010000 */
[----:B---3--:R-:W-:-:S05]  /*51e0*/  FADD.FTZ R4, R4, 1 ;  /* 0x3f80000004047421 */ /* 0x008fca0000010000 */
[----:B------:R-:W1:Y:S01]  /*51f0*/  MUFU.RCP R33, R33 ;  /* 0x0000002100217308 */ /* 0x000e620000001000 */
[----:B0-----:R-:W-:Y:S02]  /*5200*/  FADD.FTZ R5, R5, 1 ;  /* 0x3f80000005057421 */ /* 0x001fe40000010000 */
[----:B----4-:R-:W-:-:S05]  /*5210*/  FADD.FTZ R40, R40, 1 ;  /* 0x3f80000028287421 */ /* 0x010fca0000010000 */
[----:B------:R-:W0:Y:S08]  /*5220*/  MUFU.EX2 R42, R42 ;  /* 0x0000002a002a7308 */ /* 0x000e300000000800 */
[----:B------:R-:W-:Y:S08]  /*5230*/  MUFU.EX2 R43, R43 ;  /* 0x0000002b002b7308 */ /* 0x000ff00000000800 */
[----:B------:R-:W-:Y:S08]  /*5240*/  MUFU.EX2 R46, R46 ;  /* 0x0000002e002e7308 */ /* 0x000ff00000000800 */
[----:B------:R-:W-:Y:S08]  /*5250*/  MUFU.EX2 R44, R44 ;  /* 0x0000002c002c7308 */ /* 0x000ff00000000800 */
[----:B------:R-:W2:Y:S08]  /*5260*/  MUFU.EX2 R47, R34 ;  /* 0x00000022002f7308 */ /* 0x000eb00000000800 */
[----:B------:R-:W3:Y:S08]  /*5270*/  MUFU.EX2 R45, R45 ;  /* 0x0000002d002d7308 */ /* 0x000ef00000000800 */
[----:B------:R-:W4:Y:S08]  /*5280*/  MUFU.RCP R25, R25 ;  /* 0x0000001900197308 */ /* 0x000f300000001000 */
[----:B------:R0:W-:Y:S01]  /*5290*/  MUFU.RCP R34, R4 ;  /* 0x0000000400227308 */ /* 0x0001e20000001000 */
[----:B------:R-:W-:Y:S01]  /*52a0*/  FMUL.FTZ R49, R0, -1.4426950216293334961 ;  /* 0xbfb8aa3b00317820 */ /* 0x000fe20000410000 */
[----:B-----5:R-:W-:Y:S04]  /*52b0*/  STS [R148], R27 ;  /* 0x0000001b94007388 */ /* 0x020fe80000000800 */
        /* <DEDUP_REMOVED lines=14> */
[----:B------:R0:W-:Y:S01]  /*53a0*/  STS [R126+0x780], R41 ;  /* 0x000780297e007388 */ /* 0x0001e20000000800 */
[----:B------:R-:W-:-:S06]  /*53b0*/  NOP ;  /* 0x0000000000007918 */ /* 0x000fcc0000000000 */
[----:B------:R-:W3:Y:S04]  /*53c0*/  LDS R22, [R102] ;  /* 0x0000000066167984 */ /* 0x000ee80000000800 */
[----:B------:R-:W4:Y:S04]  /*53d0*/  LDS R21, [R117.X4+0x4] ;  /* 0x0000040075157984 */ /* 0x000f280000004800 */
[----:B------:R-:W4:Y:S04]  /*53e0*/  LDS R28, [R114.X4+0x10] ;  /* 0x00001000721c7984 */ /* 0x000f280000004800 */
[----:B------:R-:W4:Y:S04]  /*53f0*/  LDS R26, [R116.X4+0x8] ;  /* 0x00000800741a7984 */ /* 0x000f280000004800 */
[----:B------:R-:W4:Y:S01]  /*5400*/  LDS R27, [R115.X4+0xc] ;  /* 0x00000c00731b7984 */ /* 0x000f220000004800 */
[----:B-----5:R-:W-:-:S02]  /*5410*/  FADD.FTZ R2, -R24, 1 ;  /* 0x3f80000018027421 */ /* 0x020fc40000010100 */
[----:B0-----:R-:W-:Y:S01]  /*5420*/  FADD.FTZ R3, -R23, 1 ;  /* 0x3f80000017037421 */ /* 0x001fe20000010100 */
[----:B------:R-:W0:Y:S01]  /*5430*/  LDS R30, [R112.X4+0x18] ;  /* 0x00001800701e7984 */ /* 0x000e220000004800 */
[----:B------:R-:W-:Y:S01]  /*5440*/  FFMA.FTZ R4, R19, R2, 1 ;  /* 0x3f80000013047423 */ /* 0x000fe20000010002 */
[----:B------:R4:W-:Y:S01]  /*5450*/  MUFU.RCP R35, R5 ;  /* 0x0000000500237308 */ /* 0x0009e20000001000 */
[----:B------:R-:W-:Y:S01]  /*5460*/  FFMA.FTZ R3, R20, R3, 1 ;  /* 0x3f80000014037423 */ /* 0x000fe20000010003 */
[----:B------:R-:W5:Y:S01]  /*5470*/  LDS R29, [R113.X4+0x14] ;  /* 0x00001400711d7984 */ /* 0x000f620000004800 */
[----:B------:R-:W-:-:S03]  /*5480*/  FMUL.FTZ R48, R6, -1.4426950216293334961 ;  /* 0xbfb8aa3b06307820 */ /* 0x000fc60000410000 */
[----:B------:R-:W0:Y:S02]  /*5490*/  LDS R31, [R111.X4+0x1c] ;  /* 0x00001c006f1f7984 */ /* 0x000e240000004800 */
[----:B------:R-:W0:Y:S01]  /*54a0*/  MUFU.RCP R40, R40 ;  /* 0x0000002800287308 */ /* 0x000e220000001000 */
[----:B-1----:R-:W-:Y:S01]  /*54b0*/  FADD.FTZ R37, -R33, 1 ;  /* 0x3f80000021257421 */ /* 0x002fe20000010100 */
[----:B------:R-:W1:Y:S01]  /*54c0*/  LDS R38, [R110.X4+0x20] ;  /* 0x000020006e267984 */ /* 0x000e620000004800 */
[----:B------:R-:W-:Y:S02]  /*54d0*/  FADD.FTZ R41, R42, 1 ;  /* 0x3f8000002a297421 */ /* 0x000fe40000010000 */
[----:B--2---:R-:W-:Y:S01]  /*54e0*/  FADD.FTZ R64, R47, 1 ;  /* 0x3f8000002f407421 */ /* 0x004fe20000010000 */
[----:B------:R-:W-:Y:S01]  /*54f0*/  LDS R36, [R108.X4+0x28] ;  /* 0x000028006c247984 */ /* 0x000fe20000004800 */
[----:B---3--:R-:W-:Y:S01]  /*5500*/  FMUL.FTZ R2, R69, R22 ;  /* 0x0000001645027220 */ /* 0x008fe20000410000 */
[----:B------:R2:W-:Y:S02]  /*5510*/  MUFU.EX2 R130, R49 ;  /* 0x0000003100827308 */ /* 0x0005e40000000800 */
[----:B------:R-:W-:Y:S01]  /*5520*/  LDS R39, [R109.X4+0x24] ;  /* 0x000024006d277984 */ /* 0x000fe20000004800 */
[----:B------:R-:W-:-:S02]  /*5530*/  FMUL.FTZ R2, R23, R2 ;  /* 0x0000000217027220 */ /* 0x000fc40000410000 */
[----:B----4-:R-:W-:Y:S02]  /*5540*/  FMUL.FTZ R5, R68, R21 ;  /* 0x0000001544057220 */ /* 0x010fe40000410000 */
[----:B------:R-:W-:Y:S02]  /*5550*/  FMUL.FTZ R3, R2, R3 ;  /* 0x0000000302037220 */ /* 0x000fe40000410000 */
[----:B------:R-:W-:Y:S02]  /*5560*/  FMUL.FTZ R5, R24, R5 ;  /* 0x0000000518057220 */ /* 0x000fe40000410000 */
[----:B------:R-:W-:Y:S01]  /*5570*/  FADD.FTZ R2, -R32, 1 ;  /* 0x3f80000020027421 */ /* 0x000fe20000010100 */
[----:B------:R3:W4:Y:S01]  /*5580*/  MUFU.EX2 R65, R48 ;  /* 0x0000003000417308 */ /* 0x0007220000000800 */
[----:B------:R-:W-:Y:S02]  /*5590*/  FADD.FTZ R42, R43, 1 ;  /* 0x3f8000002b2a7421 */ /* 0x000fe40000010000 */
[----:B--2---:R-:W-:-:S02]  /*55a0*/  FADD.FTZ R49, R46, 1 ;  /* 0x3f8000002e317421 */ /* 0x004fc40000010000 */
[----:B------:R-:W-:Y:S02]  /*55b0*/  FADD.FTZ R43, R44, 1 ;  /* 0x3f8000002c2b7421 */ /* 0x000fe40000010000 */
[----:B------:R-:W-:Y:S02]  /*55c0*/  FMUL.FTZ R4, R5, R4 ;  /* 0x0000000405047220 */ /* 0x000fe40000410000 */
[----:B------:R-:W-:Y:S02]  /*55d0*/  FFMA.FTZ R46, R17, R2, 1 ;  /* 0x3f800000112e7423 */ /* 0x000fe40000010002 */
[----:B---3--:R-:W-:Y:S02]  /*55e0*/  FMUL.FTZ R48, R61, R28 ;  /* 0x0000001c3d307220 */ /* 0x008fe40000410000 */
[----:B------:R-:W-:Y:S02]  /*55f0*/  FADD.FTZ R44, R45, 1 ;  /* 0x3f8000002d2c7421 */ /* 0x000fe40000010000 */
[----:B------:R-:W-:-:S02]  /*5600*/  FADD.FTZ R5, -R25, 1 ;  /* 0x3f80000019057421 */ /* 0x000fc40000010100 */
[----:B------:R-:W-:Y:S02]  /*5610*/  FFMA.FTZ R47, R16, R37, 1 ;  /* 0x3f800000102f7423 */ /* 0x000fe40000010025 */
[----:B------:R-:W-:Y:S01]  /*5620*/  FMUL.FTZ R2, R63, R26 ;  /* 0x0000001a3f027220 */ /* 0x000fe20000410000 */
[----:B------:R-:W2:Y:S01]  /*5630*/  LDS R37, [R107.X4+0x2c] ;  /* 0x00002c006b257984 */ /* 0x000ea20000004800 */
[----:B------:R-:W-:Y:S02]  /*5640*/  FMUL.FTZ R45, R62, R27 ;  /* 0x0000001b3e2d7220 */ /* 0x000fe40000410000 */
[----:B------:R-:W-:Y:S02]  /*5650*/  FMUL.FTZ R48, R33, R48 ;  /* 0x0000003021307220 */ /* 0x000fe40000410000 */
[----:B------:R-:W-:Y:S02]  /*5660*/  FFMA.FTZ R5, R18, R5, 1 ;  /* 0x3f80000012057423 */ /* 0x000fe40000010005 */
[----:B------:R-:W-:-:S02]  /*5670*/  FMUL.FTZ R2, R25, R2 ;  /* 0x0000000219027220 */ /* 0x000fc40000410000 */
[----:B------:R-:W-:Y:S02]  /*5680*/  FMUL.FTZ R45, R32, R45 ;  /* 0x0000002d202d7220 */ /* 0x000fe40000410000 */
[----:B------:R-:W-:Y:S02]  /*5690*/  FMUL.FTZ R125, R48, R47 ;  /* 0x0000002f307d7220 */ /* 0x000fe40000410000 */
[----:B------:R-:W-:Y:S01]  /*56a0*/  FMUL.FTZ R5, R2, R5 ;  /* 0x0000000502057220 */ /* 0x000fe20000410000 */
[----:B------:R-:W-:Y:S01]  /*56b0*/  LDS R47, [R105.X4+0x34] ;  /* 0x00003400692f7984 */ /* 0x000fe20000004800 */
[----:B0-----:R-:W-:Y:S02]  /*56c0*/  FADD.FTZ R48, -R40, 1 ;  /* 0x3f80000028307421 */ /* 0x001fe40000010100 */
[----:B------:R-:W-:Y:S02]  /*56d0*/  FMUL.FTZ R2, R45, R46 ;  /* 0x0000002e2d027220 */ /* 0x000fe40000410000 */
[----:B------:R-:W-:-:S02]  /*56e0*/  FADD.FTZ R46, -R34, 1 ;  /* 0x3f800000222e7421 */ /* 0x000fc40000010100 */
[----:B------:R-:W-:Y:S02]  /*56f0*/  FADD.FTZ R45, -R35, 1 ;  /* 0x3f800000232d7421 */ /* 0x000fe40000010100 */
[----:B------:R-:W-:Y:S02]  /*5700*/  FFMA.FTZ R128, R13, R48, 1 ;  /* 0x3f8000000d807423 */ /* 0x000fe40000010030 */
[----:B------:R-:W0:Y:S01]  /*5710*/  LDS R48, [R106.X4+0x30] ;  /* 0x000030006a307984 */ /* 0x000e220000004800 */
[----:B------:R-:W-:Y:S02]  /*5720*/  FFMA.FTZ R66, R15, R46, 1 ;  /* 0x3f8000000f427423 */ /* 0x000fe4000001002e */
[----:B------:R-:W-:Y:S01]  /*5730*/  FFMA.FTZ R129, R14, R45, 1 ;  /* 0x3f8000000e817423 */ /* 0x000fe2000001002d */
[----:B------:R-:W3:Y:S01]  /*5740*/  LDS R46, [R104.X4+0x38] ;  /* 0x00003800682e7984 */ /* 0x000ee20000004800 */
[----:B------:R-:W0:Y:S03]  /*5750*/  MUFU.RCP R42, R42 ;  /* 0x0000002a002a7308 */ /* 0x000e260000001000 */
[----:B------:R-:W1:Y:S01]  /*5760*/  LDS R45, [R103.X4+0x3c] ;  /* 0x00003c00672d7984 */ /* 0x000e620000004800 */
[----:B------:R-:W-:-:S04]  /*5770*/  FMUL.FTZ R124, R59, R30 ;  /* 0x0000001e3b7c7220 */ /* 0x000fc80000410000 */
[----:B------:R-:W-:Y:S01]  /*5780*/  MUFU.RCP R41, R41 ;  /* 0x0000002900297308 */ /* 0x000fe20000001000 */
[----:B----4-:R-:W-:Y:S01]  /*5790*/  FADD.FTZ R65, R65, 1 ;  /* 0x3f80000041417421 */ /* 0x010fe20000010000 */
[----:B------:R-:W-:Y:S06]  /*57a0*/  BAR.SYNC.DEFER_BLOCKING 0x0 ;  /* 0x0000000000007b1d */ /* 0x000fec0000010000 */
[----:B------:R-:W4:Y:S01]  /*57b0*/  MUFU.RCP R44, R44 ;  /* 0x0000002c002c7308 */ /* 0x000f220000001000 */
[----:B-----5:R-:W-:-:S07]  /*57c0*/  FMUL.FTZ R67, R60, R29 ;  /* 0x0000001d3c437220 */ /* 0x020fce0000410000 */
[----:B------:R-:W5:Y:S01]  /*57d0*/  MUFU.RCP R43, R43 ;  /* 0x0000002b002b7308 */ /* 0x000f620000001000 */
[----:B------:R-:W-:Y:S02]  /*57e0*/  FMUL.FTZ R124, R35, R124 ;  /* 0x0000007c237c7220 */ /* 0x000fe40000410000 */
[----:B------:R-:W-:Y:S02]  /*57f0*/  FMUL.FTZ R131, R58, R31 ;  /* 0x0000001f3a837220 */ /* 0x000fe40000410000 */
[----:B------:R-:W-:Y:S02]  /*5800*/  FMUL.FTZ R67, R34, R67 ;  /* 0x0000004322437220 */ /* 0x000fe40000410000 */
[----:B------:R-:W-:Y:S01]  /*5810*/  FMUL.FTZ R129, R124, R129 ;  /* 0x000000817c817220 */ /* 0x000fe20000410000 */
[----:B------:R-:W1:Y:S01]  /*5820*/  MUFU.RCP R64, R64 ;  /* 0x0000004000407308 */ /* 0x000e620000001000 */
[----:B------:R-:W-:Y:S02]  /*5830*/  FMUL.FTZ R131, R40, R131 ;  /* 0x0000008328837220 */ /* 0x000fe40000410000 */
[----:B0-----:R-:W-:-:S02]  /*5840*/  FADD.FTZ R124, -R42, 1 ;  /* 0x3f8000002a7c7421 */ /* 0x001fc40000010100 */
[----:B------:R-:W-:-:S03]  /*5850*/  FADD.FTZ R179, R130, 1 ;  /* 0x3f80000082b37421 */ /* 0x000fc60000010000 */
[----:B------:R-:W0:Y:S01]  /*5860*/  MUFU.RCP R65, R65 ;  /* 0x0000004100417308 */ /* 0x000e220000001000 */
[----:B------:R-:W-:Y:S02]  /*5870*/  FMUL.FTZ R66, R67, R66 ;  /* 0x0000004243427220 */ /* 0x000fe40000410000 */
[----:B------:R-:W-:Y:S02]  /*5880*/  FMUL.FTZ R128, R131, R128 ;  /* 0x0000008083807220 */ /* 0x000fe40000410000 */
[----:B----4-:R-:W-:Y:S02]  /*5890*/  FADD.FTZ R132, -R44, 1 ;  /* 0x3f8000002c847421 */ /* 0x010fe40000010100 */
[----:B------:R-:W-:Y:S01]  /*58a0*/  FFMA.FTZ R130, R11, R124, 1 ;  /* 0x3f8000000b827423 */ /* 0x000fe2000001007c */
[----:B------:R-:W4:Y:S01]  /*58b0*/  MUFU.RCP R49, R49 ;  /* 0x0000003100317308 */ /* 0x000f220000001000 */
[----:B------:R-:W-:Y:S02]  /*58c0*/  FADD.FTZ R131, -R41, 1 ;  /* 0x3f80000029837421 */ /* 0x000fe40000010100 */
[----:B-----5:R-:W-:-:S02]  /*58d0*/  FADD.FTZ R133, -R43, 1 ;  /* 0x3f8000002b857421 */ /* 0x020fc40000010100 */
[----:B-1----:R-:W-:-:S03]  /*58e0*/  FMUL.FTZ R124, R57, R38 ;  /* 0x00000026397c7220 */ /* 0x002fc60000410000 */
[----:B------:R2:W1:Y:S01]  /*58f0*/  MUFU.RCP R67, R179 ;  /* 0x000000b300437308 */ /* 0x0004620000001000 */
[----:B------:R-:W-:Y:S02]  /*5900*/  FFMA.FTZ R178, R9, R132, 1 ;  /* 0x3f80000009b27423 */ /* 0x000fe40000010084 */
[----:B------:R-:W-:Y:S02]  /*5910*/  FFMA.FTZ R131, R12, R131, 1 ;  /* 0x3f8000000c837423 */ /* 0x000fe40000010083 */
[----:B------:R-:W-:Y:S02]  /*5920*/  FFMA.FTZ R177, R10, R133, 1 ;  /* 0x3f8000000ab17423 */ /* 0x000fe40000010085 */
[----:B--2---:R-:W-:Y:S02]  /*5930*/  FMUL.FTZ R179, R54, R37 ;  /* 0x0000002536b37220 */ /* 0x004fe40000410000 */
        /* <DEDUP_REMOVED lines=8> */
[----:B------:R-:W-:Y:S02]  /*59c0*/  FADD.FTZ R124, -R64, 1 ;  /* 0x3f800000407c7421 */ /* 0x000fe40000010100 */
[----:B0-----:R-:W-:Y:S02]  /*59d0*/  FADD.FTZ R179, -R65, 1 ;  /* 0x3f80000041b37421 */ /* 0x001fe40000010100 */
[----:B------:R-:W-:Y:S02]  /*59e0*/  FMUL.FTZ R177, R132, R177 ;  /* 0x000000b184b17220 */ /* 0x000fe40000410000 */
[----:B------:R-:W-:Y:S02]  /*59f0*/  FMUL.FTZ R130, R133, R130 ;  /* 0x0000008285827220 */ /* 0x000fe40000410000 */
[----:B------:R-:W-:Y:S01]  /*5a00*/  FFMA.FTZ R132, R7, R124, 1 ;  /* 0x3f80000007847423 */ /* 0x000fe2000001007c */
[----:B------:R-:W-:Y:S01]  /*5a10*/  STS [R102], R3 ;  /* 0x0000000366007388 */ /* 0x000fe20000000800 */
[----:B----4-:R-:W-:-:S02]  /*5a20*/  FADD.FTZ R133, -R49, 1 ;  /* 0x3f80000031857421 */ /* 0x010fc40000010100 */
[----:B------:R-:W-:Y:S02]  /*5a30*/  FFMA.FTZ R181, R6, R179, 1 ;  /* 0x3f80000006b57423 */ /* 0x000fe400000100b3 */
[----:B------:R-:W-:Y:S01]  /*5a40*/  FMUL.FTZ R124, R53, R48 ;  /* 0x00000030357c7220 */ /* 0x000fe20000410000 */
[----:B------:R-:W-:Y:S01]  /*5a50*/  STS [R117.X4+0x4], R4 ;  /* 0x0000040475007388 */ /* 0x000fe20000004800 */
[----:B------:R-:W-:Y:S02]  /*5a60*/  FMUL.FTZ R179, R52, R47 ;  /* 0x0000002f34b37220 */ /* 0x000fe40000410000 */
[----:B---3--:R-:W-:Y:S01]  /*5a70*/  FMUL.FTZ R180, R51, R46 ;  /* 0x0000002e33b47220 */ /* 0x008fe20000410000 */
[----:B------:R-:W-:Y:S01]  /*5a80*/  STS [R116.X4+0x8], R5 ;  /* 0x0000080574007388 */ /* 0x000fe20000004800 */
[----:B-1----:R-:W-:Y:S02]  /*5a90*/  FADD.FTZ R183, -R67, 1 ;  /* 0x3f80000043b77421 */ /* 0x002fe40000010100 */
[----:B------:R-:W-:Y:S01]  /*5aa0*/  FMUL.FTZ R182, R50, R45 ;  /* 0x0000002d32b67220 */ /* 0x000fe20000410000 */
[----:B------:R0:W-:Y:S01]  /*5ab0*/  STS [R115.X4+0xc], R2 ;  /* 0x00000c0273007388 */ /* 0x0001e20000004800 */
[----:B------:R-:W-:-:S02]  /*5ac0*/  FFMA.FTZ R133, R8, R133, 1 ;  /* 0x3f80000008857423 */ /* 0x000fc40000010085 */
[----:B------:R-:W-:Y:S01]  /*5ad0*/  FMUL.FTZ R124, R49, R124 ;  /* 0x0000007c317c7220 */ /* 0x000fe20000410000 */
[----:B------:R1:W-:Y:S01]  /*5ae0*/  STS [R114.X4+0x10], R125 ;  /* 0x0000107d72007388 */ /* 0x0003e20000004800 */
[----:B------:R-:W-:Y:S01]  /*5af0*/  FMUL.FTZ R179, R64, R179 ;  /* 0x000000b340b37220 */ /* 0x000fe20000410000 */
[----:B------:R-:W-:Y:S01]  /*5b00*/  ISETP.NE.AND P6, PT, R172, RZ, PT ;  /* 0x000000ffac00720c */ /* 0x000fe20003fc5270 */
[----:B------:R-:W-:Y:S01]  /*5b10*/  FMUL.FTZ R180, R65, R180 ;  /* 0x000000b441b47220 */ /* 0x000fe20000410000 */
[----:B------:R-:W-:Y:S01]  /*5b20*/  STS [R113.X4+0x14], R66 ;  /* 0x0000144271007388 */ /* 0x000fe20000004800 */
[----:B------:R-:W-:Y:S02]  /*5b30*/  FFMA.FTZ R183, R0, R183, 1 ;  /* 0x3f80000000b77423 */ /* 0x000fe400000100b7 */
[----:B------:R-:W-:Y:S01]  /*5b40*/  FMUL.FTZ R182, R67, R182 ;  /* 0x000000b643b67220 */ /* 0x000fe20000410000 */
[----:B------:R-:W-:Y:S01]  /*5b50*/  STS [R112.X4+0x18], R129 ;  /* 0x0000188170007388 */ /* 0x000fe20000004800 */
[----:B------:R-:W-:-:S02]  /*5b60*/  FMUL.FTZ R133, R124, R133 ;  /* 0x000000857c857220 */ /* 0x000fc40000410000 */
[----:B------:R-:W-:Y:S01]  /*5b70*/  FMUL.FTZ R132, R179, R132 ;  /* 0x00000084b3847220 */ /* 0x000fe20000410000 */
[----:B------:R-:W-:Y:S01]  /*5b80*/  STS [R111.X4+0x1c], R128 ;  /* 0x00001c806f007388 */ /* 0x000fe20000004800 */
[----:B------:R-:W-:-:S03]  /*5b90*/  FMUL.FTZ R181, R180, R181 ;  /* 0x000000b5b4b57220 */ /* 0x000fc60000410000 */
[----:B------:R-:W-:Y:S01]  /*5ba0*/  STS [R110.X4+0x20], R131 ;  /* 0x000020836e007388 */ /* 0x000fe20000004800 */
[----:B------:R-:W-:-:S03]  /*5bb0*/  FMUL.FTZ R182, R182, R183 ;  /* 0x000000b7b6b67220 */ /* 0x000fc60000410000 */
[----:B------:R-:W-:Y:S01]  /*5bc0*/  STS [R109.X4+0x24], R130 ;  /* 0x000024826d007388 */ /* 0x000fe20000004800 */
[----:B0-----:R-:W-:-:S03]  /*5bd0*/  MOV R2, UR7 ;  /* 0x0000000700027c02 */ /* 0x001fc60008000f00 */
        /* <DEDUP_REMOVED lines=26> */
[----:B------:R-:W-:-:S02]  /*5d80*/  UIMAD UR28, UR38, UR30, URZ ;  /* 0x0000001e261c72a4 */ /* 0x000fc4000f8e023f */
[----:B------:R-:W-:Y:S02]  /*5d90*/  UIMAD.WIDE.U32 UR8, UR29, UR30, URZ ;  /* 0x0000001e1d0872a5 */ /* 0x000fe4000f8e003f */
[----:B------:R-:W-:Y:S01]  /*5da0*/  UIMAD UR30, UR29, UR31, UR28 ;  /* 0x0000001f1d1e72a4 */ /* 0x000fe2000f8e021c */
[C---:B------:R-:W-:Y:S01]  /*5db0*/  IADD3 R124, P1, R120.reuse, UR25, RZ ;  /* 0x00000019787c7c10 */ /* 0x040fe2000ff3e0ff */
[----:B------:R-:W-:Y:S02]  /*5dc0*/  BSSY B0, `(.L_x_3570) ;  /* 0x0000012000007945 */ /* 0x000fe40003800000 */
[----:B------:R-:W-:Y:S01]  /*5dd0*/  UIADD3 UR28, UR9, UR30, URZ ;  /* 0x0000001e091c7290 */ /* 0x000fe2000fffe03f */
[----:B------:R-:W-:Y:S02]  /*5de0*/  P2R R3, PR, RZ, 0x40 ;  /* 0x00000040ff037803 */ /* 0x000fe40000000000 */
[----:B-1----:R-:W-:Y:S02]  /*5df0*/  IADD3.X R125, R121, UR39, RZ, P1, !PT ;  /* 0x00000027797d7c10 */ /* 0x002fe40008ffe4ff */
        /* <DEDUP_REMOVED lines=14> */
.L_x_3571:
[----:B------:R-:W-:Y:S05]  /*5ee0*/  BSYNC B0 ;  /* 0x0000000000007941 */ /* 0x000fea0003800000 */
.L_x_3570:
        /* <DEDUP_REMOVED lines=74> */
[----:B------:R-:W-:Y:S02]  /*6390*/  FMUL.FTZ R53, R53, R8 ;  /* 0x0000000835357220 */ /* 0x000fe40000410000 */
[----:B------:R-:W-:Y:S02]  /*63a0*/  FMUL.FTZ R52, R52, R7 ;  /* 0x0000000734347220 */ /* 0x000fe40000410000 */
[----:B------:R-:W-:Y:S02]  /*63b0*/  FMUL.FTZ R51, R51, R6 ;  /* 0x0000000633337220 */ /* 0x000fe40000410000 */
[----:B------:R-:W-:Y:S01]  /*63c0*/  FMUL.FTZ R50, R50, R0 ;  /* 0x0000000032327220 */ /* 0x000fe20000410000 */
[----:B------:R-:W-:Y:S05]  /*63d0*/  @!P0 BRA `(.L_x_3572) ;  /* 0x0000078000008947 */ /* 0x000fea0003800000 */
[----:B0-----:R-:W-:Y:S01]  /*63e0*/  BAR.SYNC.DEFER_BLOCKING 0x0 ;  /* 0x0000000000007b1d */ /* 0x001fe20000010000 */
[----:B------:R-:W-:-:S02]  /*63f0*/  FMUL.FTZ R3, R20, R22 ;  /* 0x0000001614037220 */ /* 0x000fc40000410000 */
[----:B------:R-:W-:Y:S02]  /*6400*/  FMUL.FTZ R2, R19, R21 ;  /* 0x0000001513027220 */ /* 0x000fe40000410000 */
[----:B------:R-:W-:Y:S01]  /*6410*/  FMUL.FTZ R5, R18, R26 ;  /* 0x0000001a12057220 */ /* 0x000fe20000410000 */
[----:B------:R-:W-:Y:S01]  /*6420*/  ULDC.64 UR30, c[0x0][0x210] ;  /* 0x00008400001e7ab9 */ /* 0x000fe20000000a00 */
[----:B------:R-:W-:Y:S01]  /*6430*/  FMUL.FTZ R4, R17, R27 ;  /* 0x0000001b11047220 */ /* 0x000fe20000410000 */
[----:B------:R-:W-:Y:S01]  /*6440*/  UIMAD.WIDE.U32 UR8, UR29, UR30, URZ ;  /* 0x0000001e1d0872a5 */ /* 0x000fe2000f8e003f */
        /* <DEDUP_REMOVED lines=8> */
[----:B------:R-:W-:Y:S01]  /*64d0*/  FMUL.FTZ R10, R9, R37 ;  /* 0x00000025090a7220 */ /* 0x000fe20000410000 */
[----:B------:R-:W-:Y:S01]  /*64e0*/  STS [R102], R3 ;  /* 0x0000000366007388 */ /* 0x000fe20000000800 */
[----:B------:R-:W-:-:S02]  /*64f0*/  FMUL.FTZ R9, R8, R48 ;  /* 0x0000003008097220 */ /* 0x000fc40000410000 */
[----:B------:R-:W-:Y:S01]  /*6500*/  FMUL.FTZ R8, R7, R47 ;  /* 0x0000002f07087220 */ /* 0x000fe20000410000 */
[----:B------:R0:W-:Y:S01]  /*6510*/  STS [R117.X4+0x4], R2 ;  /* 0x0000040275007388 */ /* 0x0001e20000004800 */
[----:B------:R-:W-:Y:S02]  /*6520*/  FMUL.FTZ R7, R6, R46 ;  /* 0x0000002e06077220 */ /* 0x000fe40000410000 */
[----:B------:R-:W-:Y:S01]  /*6530*/  FMUL.FTZ R0, R0, R45 ;  /* 0x0000002d00007220 */ /* 0x000fe20000410000 */
[----:B------:R-:W-:Y:S04]  /*6540*/  STS [R116.X4+0x8], R5 ;  /* 0x0000080574007388 */ /* 0x000fe80000004800 */
[----:B------:R-:W-:Y:S01]  /*6550*/  STS [R115.X4+0xc], R4 ;  /* 0x00000c0473007388 */ /* 0x000fe20000004800 */
[----:B0-----:R-:W-:Y:S01]  /*6560*/  IMAD.U32 R2, RZ, RZ, UR7 ;  /* 0x00000007ff027e24 */ /* 0x001fe2000f8e00ff */
[----:B------:R-:W-:-:S02]  /*6570*/  UIMAD UR7, UR38, UR30, URZ ;  /* 0x0000001e260772a4 */ /* 0x000fc4000f8e023f */
[----:B------:R-:W-:Y:S02]  /*6580*/  STS [R114.X4+0x10], R17 ;  /* 0x0000101172007388 */ /* 0x000fe40000004800 */
[----:B------:R-:W-:Y:S02]  /*6590*/  UIMAD UR28, UR29, UR31, UR7 ;  /* 0x0000001f1d1c72a4 */ /* 0x000fe4000f8e0207 */
        /* <DEDUP_REMOVED lines=48> */
.L_x_3574:
[----:B------:R-:W-:Y:S05]  /*68a0*/  BSYNC B0 ;  /* 0x0000000000007941 */ /* 0x000fea0003800000 */
.L_x_3573:
        /* <DEDUP_REMOVED lines=43> */
.L_x_3572:
        /* <DEDUP_REMOVED lines=45> */
[----:B------:R-:W-:Y:S01]  /*6e30*/  UIADD3 UR28, UR24, -0x1, URZ ;  /* 0xffffffff181c7890 */ /* 0x000fe2000fffe03f */
[----:B------:R-:W-:Y:S01]  /*6e40*/  IMAD.MOV.U32 R32, RZ, RZ, RZ ;  /* 0x000000ffff207224 */ /* 0x000fe200078e00ff */
        /* <DEDUP_REMOVED lines=14> */
.L_x_3623:
        /* <DEDUP_REMOVED lines=12> */
[----:B------:R-:W-:Y:S01]  /*6ff0*/  LEA R2, P0, R4, R171, 0x2 ;  /* 0x000000ab04027211 */ /* 0x000fe200078010ff */
[----:B------:R-:W-:Y:S01]  /*7000*/  CS2R R14, SRZ ;  /* 0x00000000000e7805 */ /* 0x000fe2000001ff00 */
[----:B------:R-:W-:Y:S01]  /*7010*/  ISETP.GE.AND P1, PT, R120, UR42, PT ;  /* 0x0000002a78007c0c */ /* 0x000fe2000bf26270 */
[----:B------:R-:W-:Y:S01]  /*7020*/  CS2R R64, SRZ ;  /* 0x0000000000407805 */ /* 0x000fe2000001ff00 */
[----:B------:R-:W-:Y:S01]  /*7030*/  ISETP.GE.AND P2, PT, R164, UR42, PT ;  /* 0x0000002aa4007c0c */ /* 0x000fe2000bf46270 */
[----:B------:R-:W-:Y:S01]  /*7040*/  CS2R R66, SRZ ;  /* 0x0000000000427805 */ /* 0x000fe2000001ff00 */
[----:B------:R-:W-:Y:S01]  /*7050*/  ISETP.GE.AND P3, PT, R163, UR42, PT ;  /* 0x0000002aa3007c0c */ /* 0x000fe2000bf66270 */
[----:B------:R-:W-:Y:S01]  /*7060*/  CS2R R128, SRZ ;  /* 0x0000000000807805 */ /* 0x000fe2000001ff00 */
[----:B------:R-:W-:Y:S01]  /*7070*/  ISETP.GE.AND P4, PT, R162, UR42, PT ;  /* 0x0000002aa2007c0c */ /* 0x000fe2000bf86270 */
[----:B------:R-:W-:Y:S01]  /*7080*/  CS2R R130, SRZ ;  /* 0x0000000000827805 */ /* 0x000fe2000001ff00 */
[----:B------:R-:W-:Y:S01]  /*7090*/  IADD3 R3, R5, UR30, RZ ;  /* 0x0000001e05037c10 */ /* 0x000fe2000fffe0ff */
[----:B------:R-:W-:Y:S01]  /*70a0*/  ULDC.64 UR34, c[0x0][0x180] ;  /* 0x0000600000227ab9 */ /* 0x000fe20000000a00 */
[----:B------:R-:W-:-:S02]  /*70b0*/  ISETP.GE.AND P5, PT, R161, UR42, PT ;  /* 0x0000002aa1007c0c */ /* 0x000fc4000bfa6270 */
[----:B------:R-:W-:Y:S02]  /*70c0*/  LEA.HI.X R3, R4, R170, R3, 0x2, P0 ;  /* 0x000000aa04037211 */ /* 0x000fe400000f1403 */
        /* <DEDUP_REMOVED lines=20> */
[----:B------:R-:W-:Y:S02]  /*7210*/  ISETP.GE.AND P4, PT, R150, UR42, PT ;  /* 0x0000002a96007c0c */ /* 0x000fe4000bf86270 */
[----:B------:R-:W-:Y:S01]  /*7220*/  MOV R177, RZ ;  /* 0x000000ff00b17202 */ /* 0x000fe20000000f00 */
        /* <DEDUP_REMOVED lines=15> */
[----:B------:R-:W-:Y:S01]  /*7320*/  ISETP.GE.AND P2, PT, R164, UR42, PT ;  /* 0x0000002aa4007c0c */ /* 0x000fe2000bf46270 */
[----:B------:R-:W-:Y:S01]  /*7330*/  UIMAD.WIDE.U32 UR30, UR7, UR34, UR30 ;  /* 0x00000022071e72a5 */ /* 0x000fe2000f8e001e */
[----:B------:R-:W-:Y:S01]  /*7340*/  ISETP.GE.AND P3, PT, R163, UR42, PT ;  /* 0x0000002aa3007c0c */ /* 0x000fe2000bf66270 */
[----:B------:R-:W-:Y:S01]  /*7350*/  UIMAD UR41, UR7, UR35, UR36 ;  /* 0x00000023072972a4 */ /* 0x000fe2000f8e0224 */
[----:B------:R-:W-:-:S02]  /*7360*/  ISETP.GE.AND P4, PT, R162, UR42, PT ;  /* 0x0000002aa2007c0c */ /* 0x000fc4000bf86270 */
[----:B------:R-:W-:Y:S01]  /*7370*/  ULDC.64 UR36, c[0x0][0x1c0] ;  /* 0x0000700000247ab9 */ /* 0x000fe20000000a00 */
[----:B0-----:R-:W-:Y:S01]  /*7380*/  LEA R2, P0, R4, R169, 0x2 ;  /* 0x000000a904027211 */ /* 0x001fe200078010ff */
[----:B------:R-:W-:Y:S02]  /*7390*/  ULDC.64 UR34, c[0x0][0x220] ;  /* 0x0000880000227ab9 */ /* 0x000fe40000000a00 */
[----:B------:R-:W-:Y:S02]  /*73a0*/  UIMAD UR36, UR40, UR36, URZ ;  /* 0x00000024282472a4 */ /* 0x000fe4000f8e023f */
[----:B------:R-:W-:Y:S02]  /*73b0*/  ULEA UR34, UP0, UR30, UR34, 0x2 ;  /* 0x000000221e227291 */ /* 0x000fe4000f80103f */
[----:B------:R-:W-:Y:S02]  /*73c0*/  UIADD3 UR31, UR31, UR41, URZ ;  /* 0x000000291f1f7290 */ /* 0x000fe4000fffe03f */
[----:B------:R-:W-:-:S02]  /*73d0*/  UIMAD UR36, UR7, UR37, UR36 ;  /* 0x00000025072472a4 */ /* 0x000fc4000f8e0224 */
[----:B------:R-:W-:Y:S01]  /*73e0*/  ULEA.HI.X UR35, UR30, UR35, UR31, 0x2, UP0 ;  /* 0x000000231e237291 */ /* 0x000fe200080f141f */
[----:B------:R-:W-:Y:S01]  /*73f0*/  ISETP.GE.AND P5, PT, R161, UR42, PT ;  /* 0x0000002aa1007c0c */ /* 0x000fe2000bfa6270 */
[----:B------:R-:W-:Y:S01]  /*7400*/  CS2R R132, SRZ ;  /* 0x0000000000847805 */ /* 0x000fe2000001ff00 */
[----:B------:R-:W-:Y:S02]  /*7410*/  MOV R6, UR34 ;  /* 0x0000002200067c02 */ /* 0x000fe40008000f00 */
[----:B------:R-:W-:Y:S02]  /*7420*/  IADD3 R3, R5, UR36, RZ ;  /* 0x0000002405037c10 */ /* 0x000fe4000fffe0ff */
[----:B------:R-:W-:Y:S01]  /*7430*/  MOV R7, UR35 ;  /* 0x0000002300077c02 */ /* 0x000fe20008000f00 */
[----:B------:R-:W-:Y:S01]  /*7440*/  CS2R R178, SRZ ;  /* 0x0000000000b27805 */ /* 0x000fe2000001ff00 */
[----:B------:R-:W-:-:S03]  /*7450*/  LEA.HI.X R3, R4, R167, R3, 0x2, P0 ;  /* 0x000000a704037211 */ /* 0x000fc600000f1403 */
[----:B------:R0:W5:Y:S01]  /*7460*/  LDG.E R16, [R6.64] ;  /* 0x0000002006107981 */ /* 0x000162000c1e1900 */
[----:B------:R-:W-:Y:S01]  /*7470*/  ISETP.GE.AND P0, PT, R160, UR42, PT ;  /* 0x0000002aa0007c0c */ /* 0x000fe2000bf06270 */
[----:B------:R-:W-:Y:S01]  /*7480*/  HFMA2.MMA R183, -RZ, RZ, 0, 0 ;  /* 0x00000000ffb77435 */ /* 0x000fe200000001ff */
        /* <DEDUP_REMOVED lines=14> */
[----:B------:R-:W-:Y:S01]  /*7570*/  STS [R134+0x680], R131 ;  /* 0x0006808386007388 */ /* 0x000fe20000000800 */
[----:B-1----:R-:W-:-:S03]  /*7580*/  HFMA2.MMA R129, -RZ, RZ, 0, 0 ;  /* 0x00000000ff817435 */ /* 0x002fc600000001ff */
[----:B------:R1:W-:Y:S01]  /*7590*/  STS [R127+0x700], R66 ;  /* 0x000700427f007388 */ /* 0x0003e20000000800 */
[----:B--2---:R-:W-:-:S03]  /*75a0*/  CS2R R64, SRZ ;  /* 0x0000000000407805 */ /* 0x004fc6000001ff00 */
[----:B------:R2:W-:Y:S01]  /*75b0*/  STS [R126+0x780], R177 ;  /* 0x000780b17e007388 */ /* 0x0005e20000000800 */
[----:B------:R-:W-:-:S06]  /*75c0*/  NOP ;  /* 0x0000000000007918 */ /* 0x000fcc0000000000 */
[----:B------:R3:W4:Y:S01]  /*75d0*/  @!P1 LDG.E R133, [R2.64] ;  /* 0x0000002002859981 */ /* 0x000722000c1e1900 */
[----:B------:R-:W-:Y:S01]  /*75e0*/  ISETP.GE.AND P1, PT, R159, UR42, PT ;  /* 0x0000002a9f007c0c */ /* 0x000fe2000bf26270 */
[----:B-1----:R-:W-:Y:S01]  /*75f0*/  CS2R R66, SRZ ;  /* 0x0000000000427805 */ /* 0x002fe2000001ff00 */
[----:B------:R-:W-:Y:S01]  /*7600*/  IMAD.MOV.U32 R131, RZ, RZ, RZ ;  /* 0x000000ffff837224 */ /* 0x000fe200078e00ff */
        /* <DEDUP_REMOVED lines=14> */
[----:B------:R-:W-:-:S02]  /*76f0*/  ISETP.GE.AND P0, PT, R154, UR42, PT ;  /* 0x0000002a9a007c0c */ /* 0x000fc4000bf06270 */
[----:B------:R-:W-:Y:S01]  /*7700*/  ISETP.GE.AND P1, PT, R153, UR42, PT ;  /* 0x0000002a99007c0c */ /* 0x000fe2000bf26270 */
[----:B------:R-:W1:Y:S01]  /*7710*/  LDS R14, [R117.X4+0x4] ;  /* 0x00000400750e7984 */ /* 0x000e620000004800 */
[----:B------:R-:W-:Y:S02]  /*7720*/  ISETP.GE.AND P2, PT, R152, UR42, PT ;  /* 0x0000002a98007c0c */ /* 0x000fe4000bf46270 */
[----:B------:R-:W-:Y:S01]  /*7730*/  ISETP.GE.AND P3, PT, R151, UR42, PT ;  /* 0x0000002a97007c0c */ /* 0x000fe2000bf66270 */
[----:B------:R-:W1:Y:S01]  /*7740*/  LDS R12, [R115.X4+0xc] ;  /* 0x00000c00730c7984 */ /* 0x000e620000004800 */
[----:B------:R-:W-:Y:S02]  /*7750*/  ISETP.GE.AND P4, PT, R150, UR42, PT ;  /* 0x0000002a96007c0c */ /* 0x000fe4000bf86270 */
[----:B--2---:R-:W-:Y:S01]  /*7760*/  MOV R177, RZ ;  /* 0x000000ff00b17202 */ /* 0x004fe20000000f00 */
[----:B------:R-:W2:Y:S04]  /*7770*/  LDS R10, [R113.X4+0x14] ;  /* 0x00001400710a7984 */ /* 0x000ea80000004800 */
[----:B------:R3:W2:Y:S04]  /*7780*/  @!P1 LDG.E R178, [R2.64+0x600] ;  /* 0x0006002002b29981 */ /* 0x0006a8000c1e1900 */
[----:B------:R3:W2:Y:S04]  /*7790*/  @!P0 LDG.E R177, [R2.64+0x580] ;  /* 0x0005802002b18981 */ /* 0x0006a8000c1e1900 */
[----:B------:R3:W2:Y:S04]  /*77a0*/  @!P2 LDG.E R181, [R2.64+0x680] ;  /* 0x0006802002b5a981 */ /* 0x0006a8000c1e1900 */
[----:B------:R3:W2:Y:S04]  /*77b0*/  @!P3 LDG.E R180, [R2.64+0x700] ;  /* 0x0007002002b4b981 */ /* 0x0006a8000c1e1900 */
[----:B------:R3:W2:Y:S01]  /*77c0*/  @!P4 LDG.E R183, [R2.64+0x780] ;  /* 0x0007802002b7c981 */ /* 0x0006a2000c1e1900 */
[----:B------:R-:W-:-:S03]  /*77d0*/  IADD3 R0, R147, R168, RZ ;  /* 0x000000a893007210 */ /* 0x000fc60007ffe0ff */
[----:B------:R-:W1:Y:S01]  /*77e0*/  LDS R8, [R111.X4+0x1c] ;  /* 0x00001c006f087984 */ /* 0x000e620000004800 */
[C---:B------:R-:W-:Y:S02]  /*77f0*/  IADD3 R191, R0.reuse, 0x20, RZ ;  /* 0x0000002000bf7810 */ /* 0x040fe40007ffe0ff */
[C---:B------:R-:W-:Y:S01]  /*7800*/  IADD3 R189, R0.reuse, 0x40, RZ ;  /* 0x0000004000bd7810 */ /* 0x040fe20007ffe0ff */
[----:B0-----:R-:W0:Y:S01]  /*7810*/  LDS R6, [R109.X4+0x24] ;  /* 0x000024006d067984 */ /* 0x001e220000004800 */
[C---:B------:R-:W-:Y:S02]  /*7820*/  IADD3 R187, R0.reuse, 0x60, RZ ;  /* 0x0000006000bb7810 */ /* 0x040fe40007ffe0ff */
[C---:B------:R-:W-:Y:S01]  /*7830*/  IADD3 R139, R0.reuse, 0x120, RZ ;  /* 0x00000120008b7810 */ /* 0x040fe20007ffe0ff */
[----:B------:R-:W0:Y:S01]  /*7840*/  LDS R4, [R107.X4+0x2c] ;  /* 0x00002c006b047984 */ /* 0x000e220000004800 */
[C---:B------:R-:W-:Y:S02]  /*7850*/  IADD3 R145, R0.reuse, 0xa0, RZ ;  /* 0x000000a000917810 */ /* 0x040fe40007ffe0ff */
[C---:B------:R-:W-:Y:S01]  /*7860*/  IADD3 R185, R0.reuse, 0x80, RZ ;  /* 0x0000008000b97810 */ /* 0x040fe20007ffe0ff */
[----:B---3--:R-:W3:Y:S01]  /*7870*/  LDS R2, [R105.X4+0x34] ;  /* 0x0000340069027984 */ /* 0x008ee20000004800 */
[----:B------:R-:W-:-:S02]  /*7880*/  LEA.HI.SX32 R148, R0, R0, 0x1b ;  /* 0x0000000000947211 */ /* 0x000fc400078fdaff */
[C---:B------:R-:W-:Y:S01]  /*7890*/  IADD3 R141, R0.reuse, 0x100, RZ ;  /* 0x00000100008d7810 */ /* 0x040fe20007ffe0ff */
[----:B------:R-:W0:Y:S01]  /*78a0*/  LDS R199, [R103.X4+0x3c] ;  /* 0x00003c0067c77984 */ /* 0x000e220000004800 */
[----:B------:R-:W-:Y:S02]  /*78b0*/  LEA.HI.SX32 R191, R191, R0, 0x1b ;  /* 0x00000000bfbf7211 */ /* 0x000fe400078fdaff */
[C---:B------:R-:W-:Y:S02]  /*78c0*/  IADD3 R5, R0.reuse, 0x1e0, RZ ;  /* 0x000001e000057810 */ /* 0x040fe40007ffe0ff */
[C---:B------:R-:W-:Y:S02]  /*78d0*/  IADD3 R7, R0.reuse, 0x1c0, RZ ;  /* 0x000001c000077810 */ /* 0x040fe40007ffe0ff */
[C---:B------:R-:W-:Y:S02]  /*78e0*/  IADD3 R9, R0.reuse, 0x1a0, RZ ;  /* 0x000001a000097810 */ /* 0x040fe40007ffe0ff */
[----:B------:R-:W-:-:S02]  /*78f0*/  IADD3 R11, R0, 0x180, RZ ;  /* 0x00000180000b7810 */ /* 0x000fc40007ffe0ff */
[C---:B------:R-:W-:Y:S02]  /*7900*/  IADD3 R13, R0.reuse, 0x160, RZ ;  /* 0x00000160000d7810 */ /* 0x040fe40007ffe0ff */
[C---:B------:R-:W-:Y:S02]  /*7910*/  IADD3 R15, R0.reuse, 0x140, RZ ;  /* 0x00000140000f7810 */ /* 0x040fe40007ffe0ff */
[C---:B------:R-:W-:Y:S02]  /*7920*/  IADD3 R3, R0.reuse, 0xc0, RZ ;  /* 0x000000c000037810 */ /* 0x040fe40007ffe0ff */
[-C--:B------:R-:W-:Y:S02]  /*7930*/  LEA.HI.SX32 R189, R189, R0.reuse, 0x1b ;  /* 0x00000000bdbd7211 */ /* 0x080fe400078fdaff */
[----:B------:R-:W-:Y:S02]  /*7940*/  IADD3 R143, R0, 0xe0, RZ ;  /* 0x000000e0008f7810 */ /* 0x000fe40007ffe0ff */
[----:B------:R-:W-:-:S02]  /*7950*/  LEA.HI.SX32 R187, R187, R0, 0x1b ;  /* 0x00000000bbbb7211 */ /* 0x000fc400078fdaff */
[-C--:B------:R-:W-:Y:S02]  /*7960*/  LEA.HI.SX32 R138, R139, R0.reuse, 0x1b ;  /* 0x000000008b8a7211 */ /* 0x080fe400078fdaff */
[-C--:B------:R-:W-:Y:S02]  /*7970*/  LEA.HI.SX32 R142, R145, R0.reuse, 0x1b ;  /* 0x00000000918e7211 */ /* 0x080fe400078fdaff */
[-C--:B------:R-:W-:Y:S02]  /*7980*/  LEA.HI.SX32 R185, R185, R0.reuse, 0x1b ;  /* 0x00000000b9b97211 */ /* 0x080fe400078fdaff */
[----:B------:R-:W-:Y:S02]  /*7990*/  SHF.L.U32 R148, R148, 0x2, RZ ;  /* 0x0000000294947819 */ /* 0x000fe400000006ff */
[----:B------:R-:W-:Y:S02]  /*79a0*/  LEA.HI.SX32 R139, R141, R0, 0x1b ;  /* 0x000000008d8b7211 */ /* 0x000fe400078fdaff */
[----:B------:R-:W-:-:S02]  /*79b0*/  SHF.L.U32 R146, R191, 0x2, RZ ;  /* 0x00000002bf927819 */ /* 0x000fc400000006ff */
[-C--:B------:R-:W-:Y:S02]  /*79c0*/  LEA.HI.SX32 R141, R3, R0.reuse, 0x1b ;  /* 0x00000000038d7211 */ /* 0x080fe400078fdaff */
[----:B------:R-:W-:Y:S01]  /*79d0*/  SHF.L.U32 R145, R189, 0x2, RZ ;  /* 0x00000002bd917819 */ /* 0x000fe200000006ff */
[----:B------:R-:W0:Y:S01]  /*79e0*/  LDS R3, [R106.X4+0x30] ;  /* 0x000030006a037984 */ /* 0x000e220000004800 */
[-C--:B------:R-:W-:Y:S02]  /*79f0*/  LEA.HI.SX32 R126, R5, R0.reuse, 0x1b ;  /* 0x00000000057e7211 */ /* 0x080fe400078fdaff */
[-C--:B------:R-:W-:Y:S01]  /*7a00*/  LEA.HI.SX32 R127, R7, R0.reuse, 0x1b ;  /* 0x00000000077f7211 */ /* 0x080fe200078fdaff */
[----:B------:R-:W0:Y:S01]  /*7a10*/  LDS R5, [R108.X4+0x28] ;  /* 0x000028006c057984 */ /* 0x000e220000004800 */
[-C--:B------:R-:W-:Y:S02]  /*7a20*/  LEA.HI.SX32 R134, R9, R0.reuse, 0x1b ;  /* 0x0000000009867211 */ /* 0x080fe400078fdaff */
[-C--:B------:R-:W-:Y:S01]  /*7a30*/  LEA.HI.SX32 R135, R11, R0.reuse, 0x1b ;  /* 0x000000000b877211 */ /* 0x080fe200078fdaff */
[----:B------:R-:W0:Y:S01]  /*7a40*/  LDS R9, [R112.X4+0x18] ;  /* 0x0000180070097984 */ /* 0x000e220000004800 */
[----:B------:R-:W-:-:S02]  /*7a50*/  LEA.HI.SX32 R136, R13, R0, 0x1b ;  /* 0x000000000d887211 */ /* 0x000fc400078fdaff */
[-C--:B------:R-:W-:Y:S01]  /*7a60*/  LEA.HI.SX32 R137, R15, R0.reuse, 0x1b ;  /* 0x000000000f897211 */ /* 0x080fe200078fdaff */
[----:B------:R-:W0:Y:S01]  /*7a70*/  LDS R13, [R116.X4+0x8] ;  /* 0x00000800740d7984 */ /* 0x000e220000004800 */
[----:B------:R-:W-:Y:S02]  /*7a80*/  LEA.HI.SX32 R140, R143, R0, 0x1b ;  /* 0x000000008f8c7211 */ /* 0x000fe400078fdaff */
[----:B------:R-:W-:Y:S01]  /*7a90*/  SHF.L.U32 R144, R187, 0x2, RZ ;  /* 0x00000002bb907819 */ /* 0x000fe200000006ff */
[----:B------:R-:W0:Y:S01]  /*7aa0*/  LDS R15, [R102] ;  /* 0x00000000660f7984 */ /* 0x000e220000000800 */
[----:B------:R-:W-:Y:S01]  /*7ab0*/  SHF.L.U32 R143, R185, 0x2, RZ ;  /* 0x00000002b98f7819 */ /* 0x000fe200000006ff */
[----:B------:R-:W-:Y:S02]  /*7ac0*/  IMAD.SHL.U32 R142, R142, 0x4, RZ ;  /* 0x000000048e8e7824 */ /* 0x000fe400078e00ff */
[----:B------:R-:W0:Y:S01]  /*7ad0*/  LDS R11, [R114.X4+0x10] ;  /* 0x00001000720b7984 */ /* 0x000e220000004800 */
[----:B------:R-:W-:-:S03]  /*7ae0*/  SHF.L.U32 R141, R141, 0x2, RZ ;  /* 0x000000028d8d7819 */ /* 0x000fc600000006ff */
[----:B------:R-:W0:Y:S01]  /*7af0*/  LDS R7, [R110.X4+0x20] ;  /* 0x000020006e077984 */ /* 0x000e220000004800 */
[----:B------:R-:W-:-:S03]  /*7b00*/  SHF.L.U32 R140, R140, 0x2, RZ ;  /* 0x000000028c8c7819 */ /* 0x000fc600000006ff */
[----:B------:R-:W0:Y:S01]  /*7b10*/  LDS R0, [R104.X4+0x38] ;  /* 0x0000380068007984 */ /* 0x000e220000004800 */
[----:B------:R-:W-:Y:S02]  /*7b20*/  SHF.L.U32 R139, R139, 0x2, RZ ;  /* 0x000000028b8b7819 */ /* 0x000fe400000006ff */
[----:B------:R-:W-:Y:S02]  /*7b30*/  SHF.L.U32 R138, R138, 0x2, RZ ;  /* 0x000000028a8a7819 */ /* 0x000fe400000006ff */
[----:B------:R-:W-:Y:S02]  /*7b40*/  SHF.L.U32 R137, R137, 0x2, RZ ;  /* 0x0000000289897819 */ /* 0x000fe400000006ff */
[----:B------:R-:W-:Y:S02]  /*7b50*/  ISETP.NE.AND P1, PT, R172, RZ, PT ;  /* 0x000000ffac00720c */ /* 0x000fe40003f25270 */
[----:B------:R-:W-:Y:S02]  /*7b60*/  SHF.L.U32 R136, R136, 0x2, RZ ;  /* 0x0000000288887819 */ /* 0x000fe400000006ff */
[----:B------:R-:W-:Y:S01]  /*7b70*/  SHF.L.U32 R135, R135, 0x2, RZ ;  /* 0x0000000287877819 */ /* 0x000fe200000006ff */
[----:B------:R-:W-:Y:S01]  /*7b80*/  IMAD.SHL.U32 R127, R127, 0x4, RZ ;  /* 0x000000047f7f7824 */ /* 0x000fe200078e00ff */
[----:B------:R-:W-:-:S02]  /*7b90*/  SHF.L.U32 R134, R134, 0x2, RZ ;  /* 0x0000000286867819 */ /* 0x000fc400000006ff */
[----:B------:R-:W-:Y:S02]  /*7ba0*/  SHF.L.U32 R126, R126, 0x2, RZ ;  /* 0x000000027e7e7819 */ /* 0x000fe400000006ff */
[----:B------:R-:W-:Y:S01]  /*7bb0*/  ISETP.NE.AND P0, PT, R172, 0x3f, PT ;  /* 0x0000003fac00780c */ /* 0x000fe20003f05270 */
[----:B------:R-:W-:Y:S01]  /*7bc0*/  BSSY B0, `(.L_x_3576) ;  /* 0x000003b000007945 */ /* 0x000fe20003800000 */
[----:B----4-:R-:W-:Y:S04]  /*7bd0*/  STS [R148+0x1080], R133 ;  /* 0x0010808594007388 */ /* 0x010fe80000000800 */
[----:B-----5:R-:W-:Y:S04]  /*7be0*/  STS [R146+0x1100], R179 ;  /* 0x001100b392007388 */ /* 0x020fe80000000800 */
        /* <DEDUP_REMOVED lines=8> */
[----:B------:R5:W-:Y:S01]  /*7c70*/  STS [R137+0x1580], R66 ;  /* 0x0015804289007388 */ /* 0x000be20000000800 */
[----:B----4-:R-:W-:Y:S01]  /*7c80*/  MOV R65, UR28 ;  /* 0x0000001c00417c02 */ /* 0x010fe20008000f00 */
[----:B-----5:R-:W-:-:S04]  /*7c90*/  FMUL.FTZ R66, R16, 1.4426950216293334961 ;  /* 0x3fb8aa3b10427820 */ /* 0x020fc80000410000 */
[----:B------:R-:W-:Y:S01]  /*7ca0*/  FMUL.FTZ R216, R66, R84 ;  /* 0x0000005442d87220 */ /* 0x000fe20000410000 */
[----:B------:R-:W-:Y:S02]  /*7cb0*/  LEA R64, R65, UR7, 0x8 ;  /* 0x0000000741407c11 */ /* 0x000fe4000f8e40ff */
[----:B------:R-:W-:-:S03]  /*7cc0*/  LEA R65, R168, R147, 0x4 ;  /* 0x00000093a8417211 */ /* 0x000fc600078e20ff */
[----:B------:R-:W4:Y:S01]  /*7cd0*/  MUFU.EX2 R216, R216 ;  /* 0x000000d800d87308 */ /* 0x000f220000000800 */
[----:B------:R-:W-:Y:S02]  /*7ce0*/  LEA.HI.SX32 R102, R65, R65, 0x1b ;  /* 0x0000004141667211 */ /* 0x000fe400078fdaff */
[----:B------:R-:W-:Y:S01]  /*7cf0*/  @P1 IADD3 R64, R172, 0x200, RZ ;  /* 0x00000200ac401810 */ /* 0x000fe20007ffe0ff */
[----:B--2---:R2:W-:Y:S01]  /*7d00*/  STS [R136+0x1600], R177 ;  /* 0x001600b188007388 */ /* 0x0045e20000000800 */
[----:B------:R-:W-:Y:S02]  /*7d10*/  SHF.L.U32 R102, R102, 0x2, RZ ;  /* 0x0000000266667819 */ /* 0x000fe400000006ff */
[----:B------:R-:W-:Y:S01]  /*7d20*/  SHF.L.U32 R65, R64, 0x2, RZ ;  /* 0x0000000240417819 */ /* 0x000fe200000006ff */
[----:B------:R2:W-:Y:S04]  /*7d30*/  STS [R135+0x1680], R178 ;  /* 0x001680b287007388 */ /* 0x0005e80000000800 */
[----:B------:R2:W-:Y:S04]  /*7d40*/  STS [R134+0x1700], R181 ;  /* 0x001700b586007388 */ /* 0x0005e80000000800 */
[----:B------:R2:W-:Y:S04]  /*7d50*/  STS [R127+0x1780], R180 ;  /* 0x001780b47f007388 */ /* 0x0005e80000000800 */
[----:B------:R2:W-:Y:S01]  /*7d60*/  STS [R126+0x1800], R183 ;  /* 0x001800b77e007388 */ /* 0x0005e20000000800 */
[----:B------:R-:W-:-:S06]  /*7d70*/  NOP ;  /* 0x0000000000007918 */ /* 0x000fcc0000000000 */
[----:B------:R2:W0:Y:S04]  /*7d80*/  LDS R196, [R102+0x1080] ;  /* 0x0010800066c47984 */ /* 0x0004280000000800 */
        /* <DEDUP_REMOVED lines=15> */
[----:B----4-:R2:W-:Y:S04]  /*7e80*/  STS [R65+0x4640], R216 ;  /* 0x004640d841007388 */ /* 0x0105e80000000800 */
[----:B------:R-:W-:Y:S06]  /*7e90*/  BAR.SYNC.DEFER_BLOCKING 0x0 ;  /* 0x0000000000007b1d */ /* 0x000fec0000010000 */
[----:B------:R2:W4:Y:S01]  /*7ea0*/  @P0 LDS R230, [R172.X4+0x4e44] ;  /* 0x004e4400ace60984 */ /* 0x0005220000004800 */
[----:B------:R-:W-:Y:S05]  /*7eb0*/  @P0 BRA `(.L_x_3577) ;  /* 0x000000b000000947 */ /* 0x000fea0003800000 */
[----:B-1-3--:R-:W-:Y:S01]  /*7ec0*/  ULDC UR31, c[0x0][0x174] ;  /* 0x00005d00001f7ab9 */ /* 0x00afe20000000800 */
[----:B----4-:R-:W-:Y:S01]  /*7ed0*/  MOV R230, 0x3f800000 ;  /* 0x3f80000000e67802 */ /* 0x010fe20000000f00 */
        /* <DEDUP_REMOVED lines=9> */
.L_x_3577:
[----:B-1-3--:R-:W-:Y:S05]  /*7f70*/  BSYNC B0 ;  /* 0x0000000000007941 */ /* 0x00afea0003800000 */
.L_x_3576:
[----:B------:R-:W-:Y:S01]  /*7f80*/  UISETP.GE.AND UP0, UPT, UR24, 0x2, UPT ;  /* 0x000000021800788c */ /* 0x000fe2000bf06270 */
[----:B------:R-:W-:Y:S01]  /*7f90*/  MOV R64, UR24 ;  /* 0x0000001800407c02 */ /* 0x000fe20008000f00 */
[----:B--2---:R-:W-:Y:S01]  /*7fa0*/  IMAD.MOV.U32 R65, RZ, RZ, c[0x0][0x16c] ;  /* 0x00005b00ff417624 */ /* 0x004fe200078e00ff */
[----:B------:R-:W-:Y:S01]  /*7fb0*/  MOV R131, 0x8 ;  /* 0x0000000800837802 */ /* 0x000fe20000000f00 */
[----:B------:R-:W-:Y:S01]  /*7fc0*/  HFMA2.MMA R129, -RZ, RZ, 0, 0 ;  /* 0x00000000ff817435 */ /* 0x000fe200000001ff */
[----:B------:R-:W-:Y:S02]  /*7fd0*/  MOV R128, 0x3f800000 ;  /* 0x3f80000000807802 */ /* 0x000fe40000000f00 */
[----:B------:R-:W-:-:S04]  /*7fe0*/  PLOP3.LUT P0, PT, PT, PT, UP0, 0x80, 0x0 ;  /* 0x000000000000781c */ /* 0x000fc80003f0f008 */
[----:B------:R-:W-:Y:S01]  /*7ff0*/  ISETP.NE.OR P0, PT, R166, RZ, !P0 ;  /* 0x000000ffa600720c */ /* 0x000fe20004705670 */
[C---:B------:R-:W-:Y:S02]  /*8000*/  FMUL.FTZ R223, R66.reuse, R85 ;  /* 0x0000005542df7220 */ /* 0x040fe40000410000 */
[C---:B------:R-:W-:Y:S02]  /*8010*/  FMUL.FTZ R190, R66.reuse, R82 ;  /* 0x0000005242be7220 */ /* 0x040fe40000410000 */
[----:B------:R-:W-:Y:S02]  /*8020*/  FMUL.FTZ R209, R66, R83 ;  /* 0x0000005342d17220 */ /* 0x000fe40000410000 */
[----:B------:R-:W1:Y:S06]  /*8030*/  MUFU.EX2 R223, R223 ;  /* 0x000000df00df7308 */ /* 0x000e6c0000000800 */
[----:B------:R-:W-:-:S02]  /*8040*/  @!P0 IADD3 R64, R64, -0x2, RZ ;  /* 0xfffffffe40408810 */ /* 0x000fc40007ffe0ff */
[----:B------:R-:W2:Y:S03]  /*8050*/  MUFU.EX2 R190, R190 ;  /* 0x000000be00be7308 */ /* 0x000ea60000000800 */
[----:B------:R-:W-:Y:S02]  /*8060*/  @!P0 IMAD R64, R64, R65, UR7 ;  /* 0x0000000740408e24 */ /* 0x000fe4000f8e0241 */
[----:B------:R-:W-:Y:S02]  /*8070*/  FMUL.FTZ R200, R66, R80 ;  /* 0x0000005042c87220 */ /* 0x000fe40000410000 */
[----:B------:R-:W-:Y:S01]  /*8080*/  @!P0 IMAD.WIDE R64, R64, R131, UR10 ;  /* 0x0000000a40408e25 */ /* 0x000fe2000f8e0283 */
[----:B------:R-:W3:Y:S03]  /*8090*/  MUFU.EX2 R209, R209 ;  /* 0x000000d100d17308 */ /* 0x000ee60000000800 */
[----:B------:R-:W-:Y:S01]  /*80a0*/  FMUL.FTZ R188, R101, R84 ;  /* 0x0000005465bc7220 */ /* 0x000fe20000410000 */
[----:B------:R4:W5:Y:S01]  /*80b0*/  @!P0 LDG.E.64 R128, [R64.64] ;  /* 0x0000002040808981 */ /* 0x000962000c1e1b00 */
[----:B------:R-:W-:Y:S01]  /*80c0*/  FMUL.FTZ R133, R100, R85 ;  /* 0x0000005564857220 */ /* 0x000fe20000410000 */
[----:B------:R-:W-:Y:S01]  /*80d0*/  ISETP.GT.U32.AND P0, PT, R172, 0x1f, PT ;  /* 0x0000001fac00780c */ /* 0x000fe20003f04070 */
[----:B------:R-:W-:Y:S01]  /*80e0*/  FMUL.FTZ R205, R66, R81 ;  /* 0x0000005142cd7220 */ /* 0x000fe20000410000 */
[----:B------:R-:W0:Y:S02]  /*80f0*/  MUFU.EX2 R200, R200 ;  /* 0x000000c800c87308 */ /* 0x000e240000000800 */
[----:B0-----:R-:W-:Y:S01]  /*8100*/  FMUL.FTZ R188, R15, R188 ;  /* 0x000000bc0fbc7220 */ /* 0x001fe20000410000 */
[----:B------:R-:W-:Y:S01]  /*8110*/  BSSY B0, `(.L_x_3578) ;  /* 0x000009f000007945 */ /* 0x000fe20003800000 */
[----:B------:R-:W-:-:S02]  /*8120*/  FMUL.FTZ R130, R14, R133 ;  /* 0x000000850e827220 */ /* 0x000fc40000410000 */
[----:B------:R-:W-:Y:S02]  /*8130*/  FMUL.FTZ R203, R66, R78 ;  /* 0x0000004e42cb7220 */ /* 0x000fe40000410000 */
[----:B----4-:R-:W-:Y:S01]  /*8140*/  FMUL.FTZ R64, R99, R82 ;  /* 0x0000005263407220 */ /* 0x010fe20000410000 */
[----:B------:R-:W0:Y:S01]  /*8150*/  MUFU.EX2 R205, R205 ;  /* 0x000000cd00cd7308 */ /* 0x000e220000000800 */
[----:B------:R-:W-:Y:S02]  /*8160*/  FMUL.FTZ R65, R98, R83 ;  /* 0x0000005362417220 */ /* 0x000fe40000410000 */
[----:B------:R-:W-:Y:S02]  /*8170*/  FMUL.FTZ R213, R13, R64 ;  /* 0x000000400dd57220 */ /* 0x000fe40000410000 */
[----:B-1----:R-:W-:Y:S02]  /*8180*/  FFMA.FTZ R64, R188, R223, R130 ;  /* 0x000000dfbc407223 */ /* 0x002fe40000010082 */
[----:B------:R-:W-:Y:S01]  /*8190*/  FMUL.FTZ R130, R97, R80 ;  /* 0x0000005061827220 */ /* 0x000fe20000410000 */
[----:B------:R-:W1:Y:S01]  /*81a0*/  MUFU.EX2 R203, R203 ;  /* 0x000000cb00cb7308 */ /* 0x000e620000000800 */
[----:B------:R-:W-:-:S02]  /*81b0*/  FMUL.FTZ R192, R12, R65 ;  /* 0x000000410cc07220 */ /* 0x000fc40000410000 */
[----:B--2---:R-:W-:Y:S02]  /*81c0*/  FFMA.FTZ R64, R190, R64, R213 ;  /* 0x00000040be407223 */ /* 0x004fe400000100d5 */
[----:B------:R-:W-:Y:S02]  /*81d0*/  FMUL.FTZ R131, R11, R130 ;  /* 0x000000820b837220 */ /* 0x000fe40000410000 */
[----:B---3--:R-:W-:Y:S02]  /*81e0*/  FFMA.FTZ R64, R209, R64, R192 ;  /* 0x00000040d1407223 */ /* 0x008fe400000100c0 */
[----:B------:R-:W-:Y:S02]  /*81f0*/  FMUL.FTZ R65, R96, R81 ;  /* 0x0000005160417220 */ /* 0x000fe40000410000 */
[----:B------:R-:W-:Y:S02]  /*8200*/  FMUL.FTZ R221, R66, R79 ;  /* 0x0000004f42dd7220 */ /* 0x000fe40000410000 */
[----:B------:R-:W-:-:S02]  /*8210*/  FFMA.FTZ R64, R200, R64, R131 ;  /* 0x00000040c8407223 */ /* 0x000fc40000010083 */
        /* <DEDUP_REMOVED lines=9> */
[----:B------:R-:W-:Y:S01]  /*82b0*/  FMUL.FTZ R179, R66, R77 ;  /* 0x0000004d42b37220 */ /* 0x000fe20000410000 */
[----:B------:R-:W0:Y:S01]  /*82c0*/  MUFU.EX2 R218, R218 ;  /* 0x000000da00da7308 */ /* 0x000e220000000800 */
[----:B------:R-:W-:Y:S02]  /*82d0*/  FMUL.FTZ R131, R94, R79 ;  /* 0x0000004f5e837220 */ /* 0x000fe40000410000 */
[----:B------:R-:W-:Y:S02]  /*82e0*/  FMUL.FTZ R191, R209, R132 ;  /* 0x00000084d1bf7220 */ /* 0x000fe40000410000 */
        /* <DEDUP_REMOVED lines=11> */
[----:B------:R-:W-:Y:S01]  /*83a0*/  FMUL.FTZ R132, R203, R132 ;  /* 0x00000084cb847220 */ /* 0x000fe20000410000 */
[----:B------:R-:W3:Y:S01]  /*83b0*/  MUFU.EX2 R183, R183 ;  /* 0x000000b700b77308 */ /* 0x000ee20000000800 */
[----:B------:R-:W-:Y:S02]  /*83c0*/  FMUL.FTZ R185, R66, R72 ;  /* 0x0000004842b97220 */ /* 0x000fe40000410000 */
[----:B------:R-:W-:Y:S02]  /*83d0*/  FMUL.FTZ R180, R91, R74 ;  /* 0x0000004a5bb47220 */ /* 0x000fe40000410000 */
[----:B------:R-:W-:-:S02]  /*83e0*/  FMUL.FTZ R206, R6, R65 ;  /* 0x0000004106ce7220 */ /* 0x000fc40000410000 */
[----:B0-----:R-:W-:Y:S01]  /*83f0*/  FFMA.FTZ R178, R218, R178, R219 ;  /* 0x000000b2dab27223 */ /* 0x001fe200000100db */
[----:B------:R-:W0:Y:S01]  /*8400*/  MUFU.EX2 R185, R185 ;  /* 0x000000b900b97308 */ /* 0x000e220000000800 */
[----:B------:R-:W-:Y:S02]  /*8410*/  FMUL.FTZ R191, R221, R132 ;  /* 0x00000084ddbf7220 */ /* 0x000fe40000410000 */
        /* <DEDUP_REMOVED lines=8> */
[----:B------:R-:W-:Y:S01]  /*84a0*/  FMUL.FTZ R65, R90, R75 ;  /* 0x0000004b5a417220 */ /* 0x000fe20000410000 */
[----:B------:R-:W2:Y:S01]  /*84b0*/  MUFU.EX2 R226, R226 ;  /* 0x000000e200e27308 */ /* 0x000ea20000000800 */
[----:B------:R-:W-:Y:S02]  /*84c0*/  FMUL.FTZ R191, R66, R71 ;  /* 0x0000004742bf7220 */ /* 0x000fe40000410000 */
[----:B------:R-:W-:Y:S02]  /*84d0*/  FMUL.FTZ R64, R208, R195 ;  /* 0x000000c3d0407220 */ /* 0x000fe40000410000 */
[----:B------:R-:W-:-:S02]  /*84e0*/  FMUL.FTZ R212, R89, R72 ;  /* 0x0000004859d47220 */ /* 0x000fc40000410000 */
[----:B------:R-:W-:Y:S01]  /*84f0*/  FMUL.FTZ R210, R4, R65 ;  /* 0x0000004104d27220 */ /* 0x000fe20000410000 */
[----:B------:R-:W4:Y:S01]  /*8500*/  MUFU.EX2 R191, R191 ;  /* 0x000000bf00bf7308 */ /* 0x000f220000000800 */
[----:B---3--:R-:W-:Y:S02]  /*8510*/  FMUL.FTZ R66, R183, R64 ;  /* 0x00000040b7427220 */ /* 0x008fe40000410000 */
[----:B------:R-:W-:Y:S02]  /*8520*/  FMUL.FTZ R193, R88, R73 ;  /* 0x0000004958c17220 */ /* 0x000fe40000410000 */
[----:B------:R-:W-:Y:S02]  /*8530*/  FMUL.FTZ R212, R3, R212 ;  /* 0x000000d403d47220 */ /* 0x000fe40000410000 */
[----:B------:R-:W-:Y:S02]  /*8540*/  FFMA.FTZ R178, R183, R178, R210 ;  /* 0x000000b2b7b27223 */ /* 0x000fe400000100d2 */
[----:B0-----:R-:W-:-:S02]  /*8550*/  FMUL.FTZ R66, R185, R66 ;  /* 0x00000042b9427220 */ /* 0x001fc40000410000 */
[----:B------:R-:W-:Y:S02]  /*8560*/  FMUL.FTZ R64, R2, R193 ;  /* 0x000000c102407220 */ /* 0x000fe40000410000 */
[----:B------:R-:W-:Y:S02]  /*8570*/  FFMA.FTZ R178, R185, R178, R212 ;  /* 0x000000b2b9b27223 */ /* 0x000fe400000100d4 */
[----:B------:R-:W-:Y:S02]  /*8580*/  FMUL.FTZ R215, R87, R70 ;  /* 0x0000004657d77220 */ /* 0x000fe40000410000 */
[C---:B-1----:R-:W-:Y:S02]  /*8590*/  FMUL.FTZ R65, R217.reuse, R66 ;  /* 0x00000042d9417220 */ /* 0x042fe40000410000 */
[----:B------:R-:W-:Y:S02]  /*85a0*/  FFMA.FTZ R64, R217, R178, R64 ;  /* 0x000000b2d9407223 */ /* 0x000fe40000010040 */
[----:B------:R-:W-:-:S02]  /*85b0*/  FMUL.FTZ R186, R86, R71 ;  /* 0x0000004756ba7220 */ /* 0x000fc40000410000 */
[----:B------:R-:W-:Y:S02]  /*85c0*/  FMUL.FTZ R215, R0, R215 ;  /* 0x000000d700d77220 */ /* 0x000fe40000410000 */
[C---:B--2---:R-:W-:Y:S02]  /*85d0*/  FMUL.FTZ R66, R226.reuse, R65 ;  /* 0x00000041e2427220 */ /* 0x044fe40000410000 */
[----:B------:R-:W-:Y:S02]  /*85e0*/  FMUL.FTZ R186, R199, R186 ;  /* 0x000000bac7ba7220 */ /* 0x000fe40000410000 */
[----:B------:R-:W-:Y:S02]  /*85f0*/  FFMA.FTZ R65, R226, R64, R215 ;  /* 0x00000040e2417223 */ /* 0x000fe400000100d7 */
[C---:B----4-:R-:W-:Y:S02]  /*8600*/  FMUL.FTZ R64, R191.reuse, R66 ;  /* 0x00000042bf407220 */ /* 0x050fe40000410000 */
[----:B------:R-:W-:-:S02]  /*8610*/  FFMA.FTZ R65, R191, R65, R186 ;  /* 0x00000041bf417223 */ /* 0x000fc400000100ba */
[----:B------:R-:W-:Y:S02]  /*8620*/  FMUL.FTZ R196, R69, R196 ;  /* 0x000000c445c47220 */ /* 0x000fe40000410000 */
[----:B------:R-:W-:Y:S01]  /*8630*/  FMUL.FTZ R211, R68, R211 ;  /* 0x000000d344d37220 */ /* 0x000fe20000410000 */
[----:B------:R0:W-:Y:S01]  /*8640*/  STS.64 [R172.X8+0x4230], R64 ;  /* 0x00423040ac007388 */ /* 0x0001e20000008a00 */
        /* <DEDUP_REMOVED lines=14> */
[----:B------:R-:W-:Y:S06]  /*8730*/  BAR.SYNC.DEFER_BLOCKING 0x0 ;  /* 0x0000000000007b1d */ /* 0x000fec0000010000 */
[----:B------:R-:W-:Y:S05]  /*8740*/  @P0 BRA `(.L_x_3579) ;  /* 0x000003b000000947 */ /* 0x000fea0003800000 */
[----:B0-----:R-:W0:Y:S02]  /*8750*/  LDS.128 R64, [R172.X16+0x4230] ;  /* 0x00423000ac407984 */ /* 0x001e24000000cc00 */
[----:B0-----:R-:W-:-:S02]  /*8760*/  FFMA.FTZ R67, R65, R66, R67 ;  /* 0x0000004241437223 */ /* 0x001fc40000010043 */
[----:B------:R-:W-:Y:S01]  /*8770*/  FMUL.FTZ R66, R64, R66 ;  /* 0x0000004240427220 */ /* 0x000fe20000410000 */
[----:B------:R-:W-:Y:S05]  /*8780*/  BRA.DIV ~URZ, `(.L_x_3580) ;  /* 0x00004bc27f007947 */ /* 0x000fea000b800000 */
[----:B------:R0:W1:Y:S02]  /*8790*/  SHFL.UP PT, R177, R66, 0x1, RZ ;  /* 0x0420000042b17989 */ /* 0x00006400000e00ff */
.L_x_3635:
        /* <DEDUP_REMOVED lines=24> */
.L_x_3636:
[----:B------:R-:W-:Y:S02]  /*8920*/  ISETP.GE.AND P0, PT, R168, 0x10, PT ;  /* 0x00000010a800780c */ /* 0x000fe40003f06270 */
[----:B0-----:R-:W-:-:S11]  /*8930*/  MOV R67, R132 ;  /* 0x0000008400437202 */ /* 0x001fd60000000f00 */
[-C--:B-1----:R-:W-:Y:S02]  /*8940*/  @P0 FFMA.FTZ R67, R64, R177.reuse, R67 ;  /* 0x000000b140430223 */ /* 0x082fe40000010043 */
[----:B--2---:R-:W-:Y:S01]  /*8950*/  @P0 FMUL.FTZ R177, R178, R177 ;  /* 0x000000b1b2b10220 */ /* 0x004fe20000410000 */
[----:B------:R-:W-:Y:S05]  /*8960*/  BRA.CONV ~URZ, `(.L_x_3582) ;  /* 0x000000637f007947 */ /* 0x000fea000b800000 */
[----:B------:R-:W-:Y:S01]  /*8970*/  HFMA2.MMA R231, -RZ, RZ, 0, 1.847743988037109375e-06 ;  /* 0x0000001fffe77435 */ /* 0x000fe200000001ff */
[----:B------:R-:W-:Y:S01]  /*8980*/  MOV R66, R177 ;  /* 0x000000b100427202 */ /* 0x000fe20000000f00 */
[----:B------:R-:W-:Y:S01]  /*8990*/  IMAD.MOV.U32 R229, RZ, RZ, 0x1f ;  /* 0x0000001fffe57424 */ /* 0x000fe200078e00ff */
[----:B------:R-:W-:Y:S02]  /*89a0*/  MOV R238, 0xffffffff ;  /* 0xffffffff00ee7802 */ /* 0x000fe40000000f00 */
[----:B------:R-:W-:Y:S02]  /*89b0*/  MOV R64, 0x89d0 ;  /* 0x000089d000407802 */ /* 0x000fe40000000f00 */
[----:B-----5:R-:W-:Y:S05]  /*89c0*/  CALL.REL.NOINC `($__internal_142_$__cuda_sm70_shflsync_idx_p) ;  /* 0x0000586000007944 */ /* 0x020fea0003c00000 */
.L_x_3582:
[----:B------:R-:W-:Y:S05]  /*89d0*/  BRA.CONV ~URZ, `(.L_x_3583) ;  /* 0x000000637f007947 */ /* 0x000fea000b800000 */
[----:B0-----:R-:W-:Y:S01]  /*89e0*/  HFMA2.MMA R231, -RZ, RZ, 0, 1.847743988037109375e-06 ;  /* 0x0000001fffe77435 */ /* 0x001fe200000001ff */
[----:B------:R-:W-:Y:S02]  /*89f0*/  MOV R66, R67 ;  /* 0x0000004300427202 */ /* 0x000fe40000000f00 */
[----:B-1----:R-:W-:-:S02]  /*8a00*/  MOV R229, 0x1f ;  /* 0x0000001f00e57802 */ /* 0x002fc40000000f00 */
[----:B------:R-:W-:Y:S02]  /*8a10*/  MOV R238, 0xffffffff ;  /* 0xffffffff00ee7802 */ /* 0x000fe40000000f00 */
[----:B------:R-:W-:Y:S02]  /*8a20*/  MOV R64, 0x8a40 ;  /* 0x00008a4000407802 */ /* 0x000fe40000000f00 */
[----:B-----5:R-:W-:Y:S05]  /*8a30*/  CALL.REL.NOINC `($__internal_142_$__cuda_sm70_shflsync_idx_p) ;  /* 0x000057f000007944 */ /* 0x020fea0003c00000 */
.L_x_3583:
[----:B------:R-:W-:Y:S05]  /*8a40*/  BRA.DIV ~URZ, `(.L_x_3584) ;  /* 0x00004e327f007947 */ /* 0x000fea000b800000 */
[----:B------:R2:W3:Y:S04]  /*8a50*/  SHFL.UP PT, R132, R177, 0x1, RZ ;  /* 0x04200000b1847989 */ /* 0x0004e800000e00ff */
[----:B-----5:R-:W4:Y:S04]  /*8a60*/  SHFL.IDX PT, R128, R128, RZ, 0x1f ;  /* 0x00001fff80807589 */ /* 0x020f2800000e0000 */
[----:B------:R2:W0:Y:S04]  /*8a70*/  SHFL.IDX PT, R65, R129, RZ, 0x1f ;  /* 0x00001fff81417589 */ /* 0x00042800000e0000 */
[----:B------:R2:W1:Y:S02]  /*8a80*/  SHFL.UP PT, R177, R67, 0x1, RZ ;  /* 0x0420000043b17989 */ /* 0x00046400000e00ff */
.L_x_3637:
[----:B0-2---:R-:W0:Y:S01]  /*8a90*/  LDS.64 R66, [R172.X16+0x4230] ;  /* 0x00423000ac427984 */ /* 0x005e22000000ca00 */
[----:B----4-:R-:W-:Y:S01]  /*8aa0*/  MOV R64, R128 ;  /* 0x0000008000407202 */ /* 0x010fe20000000f00 */
[----:B-1-3--:R-:W-:-:S04]  /*8ab0*/  @P1 FFMA.FTZ R65, R65, R132, R177 ;  /* 0x0000008441411223 */ /* 0x00afc800000100b1 */
[----:B------:R-:W-:Y:S02]  /*8ac0*/  @P1 FMUL.FTZ R64, R64, R132 ;  /* 0x0000008440401220 */ /* 0x000fe40000410000 */
[C---:B0-----:R-:W-:Y:S02]  /*8ad0*/  FFMA.FTZ R67, R66.reuse, R65, R67 ;  /* 0x0000004142437223 */ /* 0x041fe40000010043 */
[----:B------:R-:W-:-:S05]  /*8ae0*/  FMUL.FTZ R66, R66, R64 ;  /* 0x0000004042427220 */ /* 0x000fca0000410000 */
[----:B------:R0:W-:Y:S02]  /*8af0*/  STS.128 [R172.X16+0x4230], R64 ;  /* 0x00423040ac007388 */ /* 0x0001e4000000cc00 */
.L_x_3579:
[----:B0-----:R-:W-:Y:S05]  /*8b00*/  BSYNC B0 ;  /* 0x0000000000007941 */ /* 0x001fea0003800000 */
.L_x_3578:
[----:B------:R-:W-:Y:S01]  /*8b10*/  WARPSYNC 0xffffffff ;  /* 0xffffffff00007948 */ /* 0x000fe20003800000 */
[----:B------:R-:W-:Y:S01]  /*8b20*/  BAR.SYNC.DEFER_BLOCKING 0x0 ;  /* 0x0000000000007b1d */ /* 0x000fe20000010000 */
[C---:B------:R-:W-:Y:S01]  /*8b30*/  FMUL.FTZ R67, R191.reuse, R230 ;  /* 0x000000e6bf437220 */ /* 0x040fe20000410000 */
[----:B-----5:R-:W-:Y:S01]  /*8b40*/  HFMA2.MMA R129, -RZ, RZ, 0, 0 ;  /* 0x00000000ff817435 */ /* 0x020fe200000001ff */
[----:B------:R-:W-:Y:S02]  /*8b50*/  FFMA.FTZ R64, R191, R187, R232 ;  /* 0x000000bbbf407223 */ /* 0x000fe400000100e8 */
[C---:B------:R-:W-:Y:S01]  /*8b60*/  FMUL.FTZ R66, R226.reuse, R67 ;  /* 0x00000043e2427220 */ /* 0x040fe20000410000 */
[----:B------:R-:W-:Y:S01]  /*8b70*/  ULDC UR30, c[0x0][0x174] ;  /* 0x00005d00001e7ab9 */ /* 0x000fe20000000800 */
[----:B------:R-:W-:Y:S01]  /*8b80*/  FFMA.FTZ R64, R226, R64, R189 ;  /* 0x00000040e2407223 */ /* 0x000fe200000100bd */
[----:B------:R-:W-:Y:S01]  /*8b90*/  UISETP.GE.AND UP0, UPT, UR24, UR30, UPT ;  /* 0x0000001e1800728c */ /* 0x000fe2000bf06270 */
[----:B------:R-:W-:Y:S01]  /*8ba0*/  FMUL.FTZ R133, R14, R133 ;  /* 0x000000850e857220 */ /* 0x000fe20000410000 */
[----:B------:R-:W-:Y:S01]  /*8bb0*/  MOV R67, UR7 ;  /* 0x0000000700437c02 */ /* 0x000fe20008000f00 */
[C---:B------:R-:W-:Y:S01]  /*8bc0*/  FMUL.FTZ R66, R217.reuse, R66 ;  /* 0x00000042d9427220 */ /* 0x040fe20000410000 */
[----:B------:R-:W-:Y:S01]  /*8bd0*/  BSSY B0, `(.L_x_3585) ;  /* 0x0000066000007945 */ /* 0x000fe20003800000 */
[----:B------:R-:W-:Y:S01]  /*8be0*/  FFMA.FTZ R64, R217, R64, R228 ;  /* 0x00000040d9407223 */ /* 0x000fe200000100e4 */
[----:B------:R-:W-:Y:S01]  /*8bf0*/  PLOP3.LUT P0, PT, PT, PT, UP0, 0x80, 0x0 ;  /* 0x000000000000781c */ /* 0x000fe20003f0f008 */
[----:B------:R-:W-:-:S02]  /*8c00*/  FMUL.FTZ R66, R185, R66 ;  /* 0x00000042b9427220 */ /* 0x000fc40000410000 */
[----:B------:R-:W-:Y:S01]  /*8c10*/  FFMA.FTZ R64, R185, R64, R224 ;  /* 0x00000040b9407223 */ /* 0x000fe200000100e0 */
[----:B------:R-:W-:Y:S01]  /*8c20*/  ISETP.NE.OR P0, PT, R166, RZ, P0 ;  /* 0x000000ffa600720c */ /* 0x000fe20000705670 */
[----:B------:R-:W-:Y:S02]  /*8c30*/  FMUL.FTZ R130, R11, R130 ;  /* 0x000000820b827220 */ /* 0x000fe40000410000 */
[----:B------:R-:W-:Y:S02]  /*8c40*/  FFMA.FTZ R64, R183, R64, R222 ;  /* 0x00000040b7407223 */ /* 0x000fe400000100de */
[----:B------:R-:W-:Y:S01]  /*8c50*/  FMUL.FTZ R131, R8, R131 ;  /* 0x0000008308837220 */ /* 0x000fe20000410000 */
[----:B------:R-:W0:Y:S01]  /*8c60*/  LDS R65, [R172.X8+0x4234] ;  /* 0x00423400ac417984 */ /* 0x000e220000008800 */
[----:B------:R-:W-:Y:S02]  /*8c70*/  FFMA.FTZ R64, R208, R64, R181 ;  /* 0x00000040d0407223 */ /* 0x000fe400000100b5 */
[----:B------:R-:W-:-:S02]  /*8c80*/  FMUL.FTZ R180, R5, R180 ;  /* 0x000000b405b47220 */ /* 0x000fc40000410000 */
[----:B------:R-:W-:Y:S02]  /*8c90*/  FFMA.FTZ R64, R179, R64, R220 ;  /* 0x00000040b3407223 */ /* 0x000fe400000100dc */
[----:B------:R-:W-:Y:S02]  /*8ca0*/  IMAD.MOV.U32 R128, RZ, RZ, 0x3f800000 ;  /* 0x3f800000ff807424 */ /* 0x000fe400078e00ff */
[----:B------:R-:W-:Y:S02]  /*8cb0*/  FFMA.FTZ R64, R218, R64, R197 ;  /* 0x00000040da407223 */ /* 0x000fe400000100c5 */
[----:B------:R-:W-:Y:S02]  /*8cc0*/  FMUL.FTZ R193, R2, R193 ;  /* 0x000000c102c17220 */ /* 0x000fe40000410000 */
[----:B------:R-:W-:Y:S01]  /*8cd0*/  FFMA.FTZ R64, R221, R64, R184 ;  /* 0x00000040dd407223 */ /* 0x000fe200000100b8 */
[----:B------:R1:W2:Y:S01]  /*8ce0*/  @!P0 LDS.64 R128, [R67.X8+0x4f40] ;  /* 0x004f400043808984 */ /* 0x0002a20000008a00 */
[----:B------:R-:W-:-:S02]  /*8cf0*/  ISETP.GT.U32.AND P0, PT, R172, 0x1f, PT ;  /* 0x0000001fac00780c */ /* 0x000fc40003f04070 */
        /* <DEDUP_REMOVED lines=28> */
[----:B------:R-:W-:Y:S02]  /*8ec0*/  FFMA.FTZ R182, R185, R195, R212 ;  /* 0x000000c3b9b67223 */ /* 0x000fe400000100d4 */
[----:B------:R-:W-:Y:S02]  /*8ed0*/  FFMA.FTZ R65, R223, R65, R196 ;  /* 0x00000041df417223 */ /* 0x000fe400000100c4 */
[----:B------:R-:W-:-:S03]  /*8ee0*/  FFMA.FTZ R180, R217, R182, R193 ;  /* 0x000000b6d9b47223 */ /* 0x000fc600000100c1 */
[----:B------:R1:W-:Y:S01]  /*8ef0*/  STS.64 [R172.X8+0x4440], R64 ;  /* 0x00444040ac007388 */ /* 0x0003e20000008a00 */
        /* <DEDUP_REMOVED lines=14> */
.L_x_3638:
        /* <DEDUP_REMOVED lines=26> */
.L_x_3639:
        /* <DEDUP_REMOVED lines=11> */
.L_x_3586:
[----:B-12---:R-:W-:Y:S05]  /*9230*/  BSYNC B0 ;  /* 0x0000000000007941 */ /* 0x006fea0003800000 */
.L_x_3585:
[----:B------:R-:W-:Y:S01]  /*9240*/  WARPSYNC 0xffffffff ;  /* 0xffffffff00007948 */ /* 0x000fe20003800000 */
[----:B------:R-:W-:Y:S01]  /*9250*/  BAR.SYNC.DEFER_BLOCKING 0x0 ;  /* 0x0000000000007b1d */ /* 0x000fe20000010000 */
[----:B------:R-:W-:Y:S01]  /*9260*/  ISETP.NE.AND P0, PT, R172, RZ, PT ;  /* 0x000000ffac00720c */ /* 0x000fe20003f05270 */
[----:B------:R-:W-:Y:S01]  /*9270*/  FADD.FTZ R186, -R186, R193 ;  /* 0x000000c1baba7221 */ /* 0x000fe20000010100 */
[----:B0-----:R-:W-:Y:S01]  /*9280*/  MOV R66, UR7 ;  /* 0x0000000700427c02 */ /* 0x001fe20008000f00 */
[----:B------:R-:W-:Y:S01]  /*9290*/  FADD.FTZ R188, -R188, R216 ;  /* 0x000000d8bcbc7221 */ /* 0x000fe20000010100 */
[----:B------:R-:W-:Y:S01]  /*92a0*/  LEA.HI.SX32 R249, R149, R149, 0x1b ;  /* 0x0000009595f97211 */ /* 0x000fe200078fdaff */
[----:B------:R-:W-:Y:S01]  /*92b0*/  FMUL.FTZ R229, R94, R79 ;  /* 0x0000004f5ee57220 */ /* 0x000fe20000410000 */
[----:B------:R-:W-:Y:S01]  /*92c0*/  IADD3 R247, R172, 0x200, RZ ;  /* 0x00000200acf77810 */ /* 0x000fe20007ffe0ff */
[----:B------:R-:W-:Y:S01]  /*92d0*/  FADD.FTZ R192, -R192, R177 ;  /* 0x000000b1c0c07221 */ /* 0x000fe20000010100 */
        /* <DEDUP_REMOVED lines=10> */
[C---:B------:R-:W-:Y:S01]  /*9380*/  IADD3 R245, R172.reuse, 0x3c0, RZ ;  /* 0x000003c0acf57810 */ /* 0x040fe20007ffe0ff */
[----:B------:R-:W-:Y:S01]  /*9390*/  FADD.FTZ R215, -R215, R180 ;  /* 0x000000b4d7d77221 */ /* 0x000fe20000010100 */
[----:B------:R-:W-:Y:S01]  /*93a0*/  LEA.HI.SX32 R248, R172, R172, 0x1b ;  /* 0x000000acacf87211 */ /* 0x000fe200078fdaff */
[----:B------:R-:W-:Y:S01]  /*93b0*/  ULDC.64 UR30, c[0x0][0x298] ;  /* 0x0000a600001e7ab9 */ /* 0x000fe20000000a00 */
[----:B------:R-:W-:Y:S01]  /*93c0*/  FMUL.FTZ R252, R62, R177 ;  /* 0x000000b13efc7220 */ /* 0x000fe20000410000 */
[----:B------:R-:W0:Y:S01]  /*93d0*/  LDS R64, [R172.X8+0x4444] ;  /* 0x00444400ac407984 */ /* 0x000e220000008800 */
[----:B------:R-:W-:Y:S01]  /*93e0*/  ULDC.64 UR34, c[0x0][0x2b8] ;  /* 0x0000ae0000227ab9 */ /* 0x000fe20000000a00 */
[----:B------:R-:W-:Y:S01]  /*93f0*/  FMUL.FTZ R133, R60, R133 ;  /* 0x000000853c857220 */ /* 0x000fe20000410000 */
[----:B------:R-:W-:Y:S01]  /*9400*/  UIMAD UR30, UR38, UR30, URZ ;  /* 0x0000001e261e72a4 */ /* 0x000fe2000f8e023f */
[----:B------:R1:W-:Y:S01]  /*9410*/  @!P0 STS.64 [R66.X8+0x4f40], R128 ;  /* 0x004f408042008388 */ /* 0x0003e20000008a00 */
[----:B------:R-:W-:Y:S01]  /*9420*/  UIMAD UR34, UR38, UR34, URZ ;  /* 0x00000022262272a4 */ /* 0x000fe2000f8e023f */
[----:B------:R-:W-:Y:S01]  /*9430*/  FMUL.FTZ R180, R51, R180 ;  /* 0x000000b433b47220 */ /* 0x000fe20000410000 */
[----:B------:R-:W-:Y:S01]  /*9440*/  UIMAD UR30, UR29, UR31, UR30 ;  /* 0x0000001f1d1e72a4 */ /* 0x000fe2000f8e021e */
[----:B------:R-:W-:Y:S01]  /*9450*/  BSSY B0, `(.L_x_3589) ;  /* 0x00000da000007945 */ /* 0x000fe20003800000 */
[----:B------:R-:W-:Y:S01]  /*9460*/  UIMAD UR34, UR29, UR35, UR34 ;  /* 0x000000231d2272a4 */ /* 0x000fe2000f8e0222 */
[----:B0-----:R-:W-:-:S04]  /*9470*/  FFMA.FTZ R64, R64, R230, R187 ;  /* 0x000000e640407223 */ /* 0x001fc800000100bb */
[-C--:B------:R-:W-:Y:S02]  /*9480*/  FFMA.FTZ R191, R191, R64.reuse, R232 ;  /* 0x00000040bfbf7223 */ /* 0x080fe400000100e8 */
        /* <DEDUP_REMOVED lines=8> */
[----:B-1----:R-:W-:Y:S02]  /*9510*/  FMUL.FTZ R129, R185, R75 ;  /* 0x0000004bb9817220 */ /* 0x002fe40000410000 */
[----:B------:R-:W-:Y:S02]  /*9520*/  FFMA.FTZ R181, R208, R183, R181 ;  /* 0x000000b7d0b57223 */ /* 0x000fe400000100b5 */
[----:B------:R-:W-:-:S02]  /*9530*/  FMUL.FTZ R66, R90, R129 ;  /* 0x000000815a427220 */ /* 0x000fc40000410000 */
[----:B------:R-:W-:Y:S02]  /*9540*/  FFMA.FTZ R179, R179, R181, R220 ;  /* 0x000000b5b3b37223 */ /* 0x000fe400000100dc */
[----:B------:R-:W-:Y:S01]  /*9550*/  FMUL.FTZ R220, R88, R225 ;  /* 0x000000e158dc7220 */ /* 0x000fe20000410000 */
[----:B------:R-:W-:Y:S01]  /*9560*/  STS [R249.X4+0x212c], R66 ;  /* 0x00212c42f9007388 */ /* 0x000fe20000004800 */
[----:B------:R-:W-:Y:S02]  /*9570*/  FFMA.FTZ R197, R218, R179, R197 ;  /* 0x000000b3dac57223 */ /* 0x000fe400000100c5 */
[----:B------:R-:W-:Y:S01]  /*9580*/  FMUL.FTZ R218, R191, R70 ;  /* 0x00000046bfda7220 */ /* 0x000fe20000410000 */
[----:B------:R-:W-:Y:S01]  /*9590*/  STS [R249.X4+0x2134], R220 ;  /* 0x002134dcf9007388 */ /* 0x000fe20000004800 */
[----:B------:R-:W-:Y:S02]  /*95a0*/  FFMA.FTZ R201, R221, R197, R184 ;  /* 0x000000c5ddc97223 */ /* 0x000fe400000100b8 */
[----:B------:R-:W-:-:S02]  /*95b0*/  FMUL.FTZ R184, R65, R186 ;  /* 0x000000ba41b87220 */ /* 0x000fc40000410000 */
[----:B------:R-:W-:Y:S02]  /*95c0*/  FFMA.FTZ R203, R203, R201, R214 ;  /* 0x000000c9cbcb7223 */ /* 0x000fe400000100d6 */
[----:B------:R-:W-:Y:S02]  /*95d0*/  FMUL.FTZ R64, R87, R218 ;  /* 0x000000da57407220 */ /* 0x000fe40000410000 */
[----:B------:R-:W-:Y:S02]  /*95e0*/  FFMA.FTZ R205, R205, R203, R204 ;  /* 0x000000cbcdcd7223 */ /* 0x000fe400000100cc */
[----:B------:R-:W-:Y:S01]  /*95f0*/  FMUL.FTZ R65, R100, R85 ;  /* 0x0000005564417220 */ /* 0x000fe20000410000 */
[----:B------:R0:W-:Y:S01]  /*9600*/  STS [R249.X4+0x2138], R64 ;  /* 0x00213840f9007388 */ /* 0x0001e20000004800 */
[----:B------:R-:W-:Y:S02]  /*9610*/  FFMA.FTZ R207, R200, R205, R207 ;  /* 0x000000cdc8cf7223 */ /* 0x000fe400000100cf */
[----:B------:R-:W-:-:S02]  /*9620*/  FMUL.FTZ R214, R183, R74 ;  /* 0x0000004ab7d67220 */ /* 0x000fc40000410000 */
[----:B------:R-:W-:Y:S02]  /*9630*/  FFMA.FTZ R209, R209, R207, R202 ;  /* 0x000000cfd1d17223 */ /* 0x000fe400000100ca */
[----:B------:R-:W-:Y:S02]  /*9640*/  FMUL.FTZ R202, R14, R65 ;  /* 0x000000410eca7220 */ /* 0x000fe40000410000 */
[----:B------:R-:W-:Y:S02]  /*9650*/  FFMA.FTZ R211, R190, R209, R211 ;  /* 0x000000d1bed37223 */ /* 0x000fe400000100d3 */
[----:B------:R-:W-:Y:S02]  /*9660*/  FADD.FTZ R190, -R213, R178 ;  /* 0x000000b2d5be7221 */ /* 0x000fe40000010100 */
[----:B------:R-:W-:Y:S02]  /*9670*/  FFMA.FTZ R213, R223, R211, R196 ;  /* 0x000000d3dfd57223 */ /* 0x000fe400000100c4 */
[----:B0-----:R-:W-:-:S02]  /*9680*/  FMUL.FTZ R64, R91, R214 ;  /* 0x000000d65b407220 */ /* 0x001fc40000410000 */
[----:B------:R-:W-:Y:S02]  /*9690*/  FFMA.FTZ R65, R223, R216, R202 ;  /* 0x000000d8df417223 */ /* 0x000fe400000100ca */
[----:B------:R-:W-:Y:S01]  /*96a0*/  FMUL.FTZ R220, R213, R84 ;  /* 0x00000054d5dc7220 */ /* 0x000fe20000410000 */
[----:B------:R0:W-:Y:S01]  /*96b0*/  STS [R249.X4+0x2128], R64 ;  /* 0x00212840f9007388 */ /* 0x0001e20000004800 */
[----:B------:R-:W-:Y:S02]  /*96c0*/  FMUL.FTZ R222, R86, R67 ;  /* 0x0000004356de7220 */ /* 0x000fe40000410000 */
[----:B------:R-:W-:Y:S02]  /*96d0*/  FMUL.FTZ R66, R97, R80 ;  /* 0x0000005061427220 */ /* 0x000fe40000410000 */
[----:B------:R-:W-:Y:S01]  /*96e0*/  FADD.FTZ R196, -R202, R65 ;  /* 0x00000041cac47221 */ /* 0x000fe20000010100 */
[----:B------:R1:W-:Y:S01]  /*96f0*/  STS [R249.X4+0x213c], R222 ;  /* 0x00213cdef9007388 */ /* 0x0003e20000004800 */
[----:B------:R-:W-:-:S02]  /*9700*/  FMUL.FTZ R223, R211, R85 ;  /* 0x00000055d3df7220 */ /* 0x000fc40000410000 */
[----:B------:R-:W-:Y:S02]  /*9710*/  FMUL.FTZ R186, R186, R67 ;  /* 0x00000043baba7220 */ /* 0x000fe40000410000 */
[----:B0-----:R-:W-:Y:S02]  /*9720*/  FFMA.FTZ R64, R188, R220, RZ ;  /* 0x000000dcbc407223 */ /* 0x001fe400000100ff */
[----:B------:R-:W-:Y:S02]  /*9730*/  FMUL.FTZ R231, R11, R66 ;  /* 0x000000420be77220 */ /* 0x000fe40000410000 */
[----:B------:R-:W-:Y:S02]  /*9740*/  FFMA.FTZ R67, R196, R223, R64 ;  /* 0x000000dfc4437223 */ /* 0x000fe40000010040 */
[----:B-1----:R-:W-:Y:S02]  /*9750*/  FMUL.FTZ R222, R209, R82 ;  /* 0x00000052d1de7220 */ /* 0x002fe40000410000 */
[----:B------:R-:W-:-:S02]  /*9760*/  FFMA.FTZ R64, R200, R177, R231 ;  /* 0x000000b1c8407223 */ /* 0x000fc400000100e7 */
[----:B------:R-:W-:Y:S02]  /*9770*/  FMUL.FTZ R227, R207, R83 ;  /* 0x00000053cfe37220 */ /* 0x000fe40000410000 */
[----:B------:R-:W-:Y:S02]  /*9780*/  FFMA.FTZ R67, R190, R222, R67 ;  /* 0x000000debe437223 */ /* 0x000fe40000010043 */
[----:B------:R-:W-:Y:S02]  /*9790*/  FMUL.FTZ R202, R8, R229 ;  /* 0x000000e508ca7220 */ /* 0x000fe40000410000 */
[----:B------:R-:W-:Y:S02]  /*97a0*/  FADD.FTZ R200, -R231, R64 ;  /* 0x00000040e7c87221 */ /* 0x000fe40000010100 */
[----:B------:R-:W-:Y:S02]  /*97b0*/  FMUL.FTZ R224, R205, R80 ;  /* 0x00000050cde07220 */ /* 0x000fe40000410000 */
[----:B------:R-:W-:-:S02]  /*97c0*/  FFMA.FTZ R229, R192, R227, R67 ;  /* 0x000000e3c0e57223 */ /* 0x000fc40000010043 */
[----:B------:R-:W-:Y:S02]  /*97d0*/  FFMA.FTZ R67, R221, R132, R202 ;  /* 0x00000084dd437223 */ /* 0x000fe400000100ca */
[----:B------:R-:W-:Y:S02]  /*97e0*/  FMUL.FTZ R221, R203, R81 ;  /* 0x00000051cbdd7220 */ /* 0x000fe40000410000 */
[----:B------:R-:W-:Y:S02]  /*97f0*/  FFMA.FTZ R229, R200, R224, R229 ;  /* 0x000000e0c8e57223 */ /* 0x000fe400000100e5 */
[----:B------:R-:W-:Y:S02]  /*9800*/  FMUL.FTZ R128, R187, R72 ;  /* 0x00000048bb807220 */ /* 0x000fe40000410000 */
[----:B------:R-:W-:Y:S02]  /*9810*/  FMUL.FTZ R226, R201, R78 ;  /* 0x0000004ec9e27220 */ /* 0x000fe40000410000 */
[----:B------:R-:W-:-:S02]  /*9820*/  FFMA.FTZ R229, R194, R221, R229 ;  /* 0x000000ddc2e57223 */ /* 0x000fc400000100e5 */
[----:B------:R-:W-:Y:S02]  /*9830*/  FMUL.FTZ R204, R89, R128 ;  /* 0x0000008059cc7220 */ /* 0x000fe40000410000 */
[----:B------:R-:W-:Y:S02]  /*9840*/  FMUL.FTZ R66, R179, R76 ;  /* 0x0000004cb3427220 */ /* 0x000fe40000410000 */
[----:B------:R-:W-:Y:S01]  /*9850*/  FADD.FTZ R202, -R202, R67 ;  /* 0x00000043caca7221 */ /* 0x000fe20000010100 */
[----:B------:R0:W-:Y:S01]  /*9860*/  STS [R249.X4+0x2130], R204 ;  /* 0x002130ccf9007388 */ /* 0x0001e20000004800 */
[----:B------:R-:W-:Y:S02]  /*9870*/  FMUL.FTZ R231, R197, R79 ;  /* 0x0000004fc5e77220 */ /* 0x000fe40000410000 */
[----:B------:R-:W-:Y:S02]  /*9880*/  FFMA.FTZ R229, R198, R226, R229 ;  /* 0x000000e2c6e57223 */ /* 0x000fe400000100e5 */
[----:B------:R-:W-:-:S02]  /*9890*/  FMUL.FTZ R232, R91, R74 ;  /* 0x0000004a5be87220 */ /* 0x000fc40000410000 */
[----:B------:R-:W-:Y:S02]  /*98a0*/  FMUL.FTZ R233, R181, R77 ;  /* 0x0000004db5e97220 */ /* 0x000fe40000410000 */
[----:B------:R-:W-:Y:S02]  /*98b0*/  FMUL.FTZ R228, R93, R66 ;  /* 0x000000425de47220 */ /* 0x000fe40000410000 */
[----:B0-----:R-:W-:Y:S02]  /*98c0*/  FADD.FTZ R204, -R219, R130 ;  /* 0x00000082dbcc7221 */ /* 0x001fe40000010100 */
[----:B------:R-:W-:Y:S01]  /*98d0*/  FFMA.FTZ R229, R202, R231, R229 ;  /* 0x000000e7cae57223 */ /* 0x000fe200000100e5 */
[----:B------:R0:W-:Y:S01]  /*98e0*/  STS [R249.X4+0x2120], R228 ;  /* 0x002120e4f9007388 */ /* 0x0001e20000004800 */
[----:B------:R-:W-:Y:S02]  /*98f0*/  FMUL.FTZ R219, R5, R232 ;  /* 0x000000e805db7220 */ /* 0x000fe40000410000 */
[----:B------:R-:W-:-:S02]  /*9900*/  FMUL.FTZ R230, R92, R233 ;  /* 0x000000e95ce67220 */ /* 0x000fc40000410000 */
[----:B------:R-:W-:Y:S02]  /*9910*/  FFMA.FTZ R229, R204, R66, R229 ;  /* 0x00000042cce57223 */ /* 0x000fe400000100e5 */
[----:B------:R-:W-:Y:S01]  /*9920*/  FFMA.FTZ R66, R208, R131, R219 ;  /* 0x00000083d0427223 */ /* 0x000fe200000100db */
[----:B------:R1:W-:Y:S01]  /*9930*/  STS [R249.X4+0x2124], R230 ;  /* 0x002124e6f9007388 */ /* 0x0003e20000004800 */
[----:B------:R-:W-:Y:S02]  /*9940*/  FMUL.FTZ R232, R95, R226 ;  /* 0x000000e25fe87220 */ /* 0x000fe40000410000 */
[----:B0-----:R-:W-:Y:S02]  /*9950*/  FMUL.FTZ R228, R97, R224 ;  /* 0x000000e061e47220 */ /* 0x001fe40000410000 */
[----:B------:R-:W-:Y:S01]  /*9960*/  FMUL.FTZ R224, R99, R222 ;  /* 0x000000de63e07220 */ /* 0x000fe20000410000 */
[----:B------:R-:W-:Y:S01]  /*9970*/  STS [R249.X4+0x2118], R232 ;  /* 0x002118e8f9007388 */ /* 0x000fe20000004800 */
[----:B------:R-:W-:Y:S01]  /*9980*/  FMUL.FTZ R234, R94, R231 ;  /* 0x000000e75eea7220 */ /* 0x000fe20000410000 */
[----:B------:R-:W-:Y:S01]  /*9990*/  IADD3 R231, R172, 0x1c0, RZ ;  /* 0x000001c0ace77810 */ /* 0x000fe20007ffe0ff */
[----:B------:R-:W-:Y:S01]  /*99a0*/  FMUL.FTZ R226, R98, R227 ;  /* 0x000000e362e27220 */ /* 0x000fe20000410000 */
[----:B------:R-:W-:Y:S01]  /*99b0*/  STS [R249.X4+0x2110], R228 ;  /* 0x002110e4f9007388 */ /* 0x000fe20000004800 */
[----:B-1----:R-:W-:Y:S01]  /*99c0*/  FMUL.FTZ R230, R96, R221 ;  /* 0x000000dd60e67220 */ /* 0x002fe20000410000 */
[----:B------:R-:W-:Y:S01]  /*99d0*/  IADD3 R221, R172, 0x80, RZ ;  /* 0x00000080acdd7810 */ /* 0x000fe20007ffe0ff */
[----:B------:R-:W-:Y:S01]  /*99e0*/  FMUL.FTZ R222, R100, R223 ;  /* 0x000000df64de7220 */ /* 0x000fe20000410000 */
[----:B------:R-:W-:Y:S01]  /*99f0*/  STS [R249.X4+0x211c], R234 ;  /* 0x00211ceaf9007388 */ /* 0x000fe20000004800 */
[----:B------:R-:W-:Y:S01]  /*9a00*/  FMUL.FTZ R220, R101, R220 ;  /* 0x000000dc65dc7220 */ /* 0x000fe20000410000 */
[----:B------:R-:W-:Y:S01]  /*9a10*/  IADD3 R223, R172, 0xc0, RZ ;  /* 0x000000c0acdf7810 */ /* 0x000fe20007ffe0ff */
[----:B------:R-:W-:Y:S01]  /*9a20*/  FFMA.FTZ R229, R206, R233, R229 ;  /* 0x000000e9cee57223 */ /* 0x000fe200000100e5 */
[----:B------:R-:W-:Y:S01]  /*9a30*/  STS [R249.X4+0x2114], R230 ;  /* 0x002114e6f9007388 */ /* 0x000fe20000004800 */
[----:B------:R-:W-:Y:S01]  /*9a40*/  FADD.FTZ R208, -R219, R66 ;  /* 0x00000042dbd07221 */ /* 0x000fe20000010100 */
[----:B------:R-:W-:Y:S01]  /*9a50*/  IADD3 R227, R172, 0x140, RZ ;  /* 0x00000140ace37810 */ /* 0x000fe20007ffe0ff */
[----:B------:R-:W-:Y:S01]  /*9a60*/  FMUL.FTZ R219, R88, R73 ;  /* 0x0000004958db7220 */ /* 0x000fe20000410000 */
[----:B------:R0:W-:Y:S01]  /*9a70*/  STS [R249.X4+0x210c], R226 ;  /* 0x00210ce2f9007388 */ /* 0x0001e20000004800 */
[----:B------:R-:W-:Y:S01]  /*9a80*/  FFMA.FTZ R229, R208, R214, R229 ;  /* 0x000000d6d0e57223 */ /* 0x000fe200000100e5 */
[----:B------:R-:W-:Y:S01]  /*9a90*/  IADD3 R233, R172, 0x240, RZ ;  /* 0x00000240ace97810 */ /* 0x000fe20007ffe0ff */
[----:B------:R-:W-:Y:S01]  /*9aa0*/  FMUL.FTZ R214, R2, R219 ;  /* 0x000000db02d67220 */ /* 0x000fe20000410000 */
[----:B------:R-:W-:Y:S01]  /*9ab0*/  STS [R249.X4+0x2108], R224 ;  /* 0x002108e0f9007388 */ /* 0x000fe20000004800 */
[----:B------:R-:W-:Y:S01]  /*9ac0*/  FFMA.FTZ R229, R210, R129, R229 ;  /* 0x00000081d2e57223 */ /* 0x000fe200000100e5 */
[----:B------:R-:W-:Y:S01]  /*9ad0*/  IADD3 R219, R172, 0x40, RZ ;  /* 0x00000040acdb7810 */ /* 0x000fe20007ffe0ff */
[----:B------:R-:W-:Y:S01]  /*9ae0*/  FFMA.FTZ R129, R217, R182, R214 ;  /* 0x000000b6d9817223 */ /* 0x000fe200000100d6 */
[----:B------:R-:W-:Y:S01]  /*9af0*/  STS [R249.X4+0x2104], R222 ;  /* 0x002104def9007388 */ /* 0x000fe20000004800 */
[----:B------:R-:W-:Y:S01]  /*9b00*/  FFMA.FTZ R229, R212, R128, R229 ;  /* 0x00000080d4e57223 */ /* 0x000fe200000100e5 */
[----:B0-----:R-:W-:Y:S01]  /*9b10*/  LEA.HI.SX32 R226, R235, R172, 0x1b ;  /* 0x000000acebe27211 */ /* 0x001fe200078fdaff */
[----:B------:R-:W-:Y:S01]  /*9b20*/  FADD.FTZ R214, -R214, R129 ;  /* 0x00000081d6d67221 */ /* 0x000fe20000010100 */
[----:B------:R0:W-:Y:S01]  /*9b30*/  STS [R249.X4+0x2100], R220 ;  /* 0x002100dcf9007388 */ /* 0x0001e20000004800 */
[----:B------:R-:W-:Y:S01]  /*9b40*/  FMUL.FTZ R128, R69, R216 ;  /* 0x000000d845807220 */ /* 0x000fe20000410000 */
[----:B------:R-:W-:Y:S01]  /*9b50*/  LEA.HI.SX32 R216, R219, R172, 0x1b ;  /* 0x000000acdbd87211 */ /* 0x000fe200078fdaff */
[----:B------:R-:W-:Y:S01]  /*9b60*/  FFMA.FTZ R217, R214, R225, R229 ;  /* 0x000000e1d6d97223 */ /* 0x000fe200000100e5 */
[----:B------:R-:W-:Y:S01]  /*9b70*/  BAR.SYNC.DEFER_BLOCKING 0x0 ;  /* 0x0000000000007b1d */ /* 0x000fe20000010000 */
[C---:B------:R-:W-:Y:S01]  /*9b80*/  IADD3 R225, R172.reuse, 0x100, RZ ;  /* 0x00000100ace17810 */ /* 0x040fe20007ffe0ff */
[----:B------:R-:W-:Y:S01]  /*9b90*/  FMUL.FTZ R132, R59, R132 ;  /* 0x000000843b847220 */ /* 0x000fe20000410000 */
[----:B------:R-:W-:Y:S01]  /*9ba0*/  IADD3 R229, R172, 0x180, RZ ;  /* 0x00000180ace57810 */ /* 0x000fe20007ffe0ff */
[----:B------:R-:W-:Y:S01]  /*9bb0*/  FFMA.FTZ R217, R215, R218, R217 ;  /* 0x000000dad7d97223 */ /* 0x000fe200000100d9 */
[----:B------:R-:W-:Y:S01]  /*9bc0*/  LEA.HI.SX32 R218, R221, R172, 0x1b ;  /* 0x000000acddda7211 */ /* 0x000fe200078fdaff */
[----:B------:R-:W-:Y:S01]  /*9bd0*/  FMUL.FTZ R66, R55, R66 ;  /* 0x0000004237427220 */ /* 0x000fe20000410000 */
[-C--:B------:R-:W-:Y:S01]  /*9be0*/  LEA.HI.SX32 R219, R223, R172.reuse, 0x1b ;  /* 0x000000acdfdb7211 */ /* 0x080fe200078fdaff */
[----:B------:R-:W-:Y:S01]  /*9bf0*/  FMUL.FTZ R250, R68, R65 ;  /* 0x0000004144fa7220 */ /* 0x000fe20000410000 */
[----:B0-----:R-:W-:Y:S01]  /*9c00*/  LEA.HI.SX32 R220, R225, R172, 0x1b ;  /* 0x000000ace1dc7211 */ /* 0x001fe200078fdaff */
[----:B------:R-:W-:Y:S01]  /*9c10*/  FMUL.FTZ R178, R63, R178 ;  /* 0x000000b23fb27220 */ /* 0x000fe20000410000 */
[----:B------:R-:W-:Y:S01]  /*9c20*/  LEA.HI.SX32 R221, R227, R172, 0x1b ;  /* 0x000000ace3dd7211 */ /* 0x000fe200078fdaff */
[----:B------:R-:W-:Y:S01]  /*9c30*/  FMUL.FTZ R64, R61, R64 ;  /* 0x000000403d407220 */ /* 0x000fe20000410000 */
[----:B------:R-:W-:Y:S01]  /*9c40*/  LEA.HI.SX32 R222, R229, R172, 0x1b ;  /* 0x000000ace5de7211 */ /* 0x000fe200078fdaff */
[----:B------:R-:W-:Y:S01]  /*9c50*/  FMUL.FTZ R130, R57, R130 ;  /* 0x0000008239827220 */ /* 0x000fe20000410000 */
[----:B------:R-:W-:Y:S01]  /*9c60*/  LEA.HI.SX32 R223, R231, R172, 0x1b ;  /* 0x000000ace7df7211 */ /* 0x000fe200078fdaff */
[----:B------:R-:W-:Y:S01]  /*9c70*/  FMUL.FTZ R182, R53, R182 ;  /* 0x000000b635b67220 */ /* 0x000fe20000410000 */
[----:B------:R-:W-:-:S02]  /*9c80*/  LEA.HI.SX32 R224, R247, R172, 0x1b ;  /* 0x000000acf7e07211 */ /* 0x000fc400078fdaff */
[-C--:B------:R-:W-:Y:S02]  /*9c90*/  LEA.HI.SX32 R225, R233, R172.reuse, 0x1b ;  /* 0x000000ace9e17211 */ /* 0x080fe400078fdaff */
[-C--:B------:R-:W-:Y:S02]  /*9ca0*/  LEA.HI.SX32 R227, R237, R172.reuse, 0x1b ;  /* 0x000000acede37211 */ /* 0x080fe400078fdaff */
[-C--:B------:R-:W-:Y:S01]  /*9cb0*/  LEA.HI.SX32 R228, R239, R172.reuse, 0x1b ;  /* 0x000000acefe47211 */ /* 0x080fe200078fdaff */
[----:B------:R-:W0:Y:S01]  /*9cc0*/  LDS R247, [R248.X4+0x2100] ;  /* 0x00210000f8f77984 */ /* 0x000e220000004800 */
[-C--:B------:R-:W-:Y:S02]  /*9cd0*/  LEA.HI.SX32 R229, R241, R172.reuse, 0x1b ;  /* 0x000000acf1e57211 */ /* 0x080fe400078fdaff */
[-C--:B------:R-:W-:Y:S01]  /*9ce0*/  LEA.HI.SX32 R230, R243, R172.reuse, 0x1b ;  /* 0x000000acf3e67211 */ /* 0x080fe200078fdaff */
[----:B------:R-:W1:Y:S01]  /*9cf0*/  LDS R232, [R216.X4+0x2200] ;  /* 0x00220000d8e87984 */ /* 0x000e620000004800 */
[----:B------:R-:W-:-:S02]  /*9d00*/  LEA.HI.SX32 R231, R245, R172, 0x1b ;  /* 0x000000acf5e77211 */ /* 0x000fc400078fdaff */
[----:B------:R-:W-:Y:S01]  /*9d10*/  MOV R65, UR29 ;  /* 0x0000001d00417c02 */ /* 0x000fe20008000f00 */
        /* <DEDUP_REMOVED lines=17> */
[----:B-----5:R-:W-:Y:S01]  /*9e30*/  FMUL.FTZ R128, R58, R67 ;  /* 0x000000433a807220 */ /* 0x020fe20000410000 */
[----:B------:R-:W-:-:S02]  /*9e40*/  HFMA2.MMA R67, -RZ, RZ, 0, 0 ;  /* 0x00000000ff437435 */ /* 0x000fc400000001ff */
[----:B------:R5:W-:Y:S01]  /*9e50*/  STS [R249.X4+0x3188], R178 ;  /* 0x003188b2f9007388 */ /* 0x000be20000004800 */
[----:B-1----:R-:W-:Y:S01]  /*9e60*/  FMUL.FTZ R132, R52, R129 ;  /* 0x0000008134847220 */ /* 0x002fe20000410000 */
[----:B------:R-:W-:Y:S02]  /*9e70*/  MOV R129, UR29 ;  /* 0x0000001d00817c02 */ /* 0x000fe40008000f00 */
[----:B------:R1:W-:Y:S01]  /*9e80*/  STS [R249.X4+0x3190], R64 ;  /* 0x00319040f9007388 */ /* 0x0003e20000004800 */
[----:B--2---:R-:W-:-:S03]  /*9e90*/  MOV R66, R172 ;  /* 0x000000ac00427202 */ /* 0x004fc60000000f00 */
[----:B------:R2:W-:Y:S01]  /*9ea0*/  STS [R249.X4+0x319c], R128 ;  /* 0x00319c80f9007388 */ /* 0x0005e20000004800 */
[----:B-----5:R-:W-:-:S03]  /*9eb0*/  FMUL.FTZ R178, R54, R195 ;  /* 0x000000c336b27220 */ /* 0x020fc60000410000 */
[----:B------:R5:W-:Y:S01]  /*9ec0*/  STS [R249.X4+0x31a0], R130 ;  /* 0x0031a082f9007388 */ /* 0x000be20000004800 */
[----:B-1----:R-:W-:-:S03]  /*9ed0*/  IMAD.WIDE.U32 R64, R65, c[0x0][0x298], R66 ;  /* 0x0000a60041407a25 */ /* 0x002fc600078e0042 */
[----:B------:R1:W-:Y:S01]  /*9ee0*/  STS [R249.X4+0x31ac], R178 ;  /* 0x0031acb2f9007388 */ /* 0x0003e20000004800 */
[----:B------:R-:W-:Y:S01]  /*9ef0*/  IMAD.WIDE.U32 R66, R129, c[0x0][0x2b8], R66 ;  /* 0x0000ae0081427a25 */ /* 0x000fe200078e0042 */
[----:B------:R-:W-:Y:S02]  /*9f00*/  MOV R129, UR25 ;  /* 0x0000001900817c02 */ /* 0x000fe40008000f00 */
[----:B------:R0:W-:Y:S01]  /*9f10*/  STS [R249.X4+0x3184], R250 ;  /* 0x003184faf9007388 */ /* 0x0001e20000004800 */
[----:B------:R-:W-:Y:S01]  /*9f20*/  IADD3 R65, R65, UR30, RZ ;  /* 0x0000001e41417c10 */ /* 0x000fe2000fffe0ff */
[----:B--2---:R-:W-:Y:S01]  /*9f30*/  FMUL.FTZ R128, R50, R193 ;  /* 0x000000c132807220 */ /* 0x004fe20000410000 */
[----:B------:R-:W-:Y:S01]  /*9f40*/  IADD3 R67, R67, UR34, RZ ;  /* 0x0000002243437c10 */ /* 0x000fe2000fffe0ff */
[----:B-----5:R-:W-:Y:S01]  /*9f50*/  IMAD R130, R173, c[0x0][0x2c0], RZ ;  /* 0x0000b000ad827a24 */ /* 0x020fe200078e02ff */
[----:B------:R-:W-:Y:S01]  /*9f60*/  STS [R249.X4+0x318c], R252 ;  /* 0x00318cfcf9007388 */ /* 0x000fe20000004800 */
[----:B-1----:R-:W-:Y:S01]  /*9f70*/  IADD3 R178, -R129, c[0x0][0x168], -R172 ;  /* 0x00005a0081b27a10 */ /* 0x002fe20007ffe9ac */
[----:B------:R-:W-:-:S02]  /*9f80*/  IMAD.WIDE.U32 R64, R175, c[0x0][0x2a0], R64 ;  /* 0x0000a800af407a25 */ /* 0x000fc400078e0040 */
[----:B------:R1:W-:Y:S01]  /*9f90*/  STS [R249.X4+0x31bc], R128 ;  /* 0x0031bc80f9007388 */ /* 0x0003e20000004800 */
[----:B------:R-:W-:Y:S01]  /*9fa0*/  ISETP.GE.AND P0, PT, R178, 0x1, PT ;  /* 0x00000001b200780c */ /* 0x000fe20003f06270 */
[----:B0-----:R-:W-:Y:S02]  /*9fb0*/  FMUL.FTZ R250, R56, R131 ;  /* 0x0000008338fa7220 */ /* 0x001fe40000410000 */
[C---:B------:R-:W-:Y:S01]  /*9fc0*/  IMAD R193, R175.reuse, c[0x0][0x2c4], R130 ;  /* 0x0000b100afc17a24 */ /* 0x040fe200078e0282 */
[----:B------:R0:W-:Y:S01]  /*9fd0*/  STS [R249.X4+0x3194], R133 ;  /* 0x00319485f9007388 */ /* 0x0001e20000004800 */
[----:B------:R-:W-:-:S03]  /*9fe0*/  IMAD.WIDE.U32 R66, R175, c[0x0][0x2c0], R66 ;  /* 0x0000b000af427a25 */ /* 0x000fc600078e0042 */
[----:B------:R0:W-:Y:S01]  /*9ff0*/  STS [R249.X4+0x31a4], R250 ;  /* 0x0031a4faf9007388 */ /* 0x0001e20000004800 */
[----:B-1----:R-:W-:Y:S01]  /*a000*/  IMAD R128, R173, c[0x0][0x2a0], RZ ;  /* 0x0000a800ad807a24 */ /* 0x002fe200078e02ff */
[----:B------:R-:W-:Y:S02]  /*a010*/  IADD3 R193, R67, R193, RZ ;  /* 0x000000c143c17210 */ /* 0x000fe40007ffe0ff */
[----:B------:R0:W-:Y:S01]  /*a020*/  STS [R249.X4+0x31b0], R182 ;  /* 0x0031b0b6f9007388 */ /* 0x0001e20000004800 */
[----:B------:R-:W-:Y:S01]  /*a030*/  IMAD R177, R175, c[0x0][0x2a4], R128 ;  /* 0x0000a900afb17a24 */ /* 0x000fe200078e0280 */
[----:B------:R-:W-:Y:S02]  /*a040*/  IADD3 R128, P1, R64, UR25, RZ ;  /* 0x0000001940807c10 */ /* 0x000fe4000ff3e0ff */
[----:B------:R0:W-:Y:S01]  /*a050*/  STS [R249.X4+0x31b4], R132 ;  /* 0x0031b484f9007388 */ /* 0x0001e20000004800 */
[----:B------:R-:W-:Y:S01]  /*a060*/  IMAD.IADD R177, R65, 0x1, R177 ;  /* 0x0000000141b17824 */ /* 0x000fe200078e02b1 */
[----:B------:R-:W-:-:S02]  /*a070*/  IADD3 R130, P2, R66, UR25, RZ ;  /* 0x0000001942827c10 */ /* 0x000fc4000ff5e0ff */
[----:B------:R0:W-:Y:S02]  /*a080*/  STS [R249.X4+0x31b8], R180 ;  /* 0x0031b8b4f9007388 */ /* 0x0001e40000004800 */
[----:B------:R-:W-:Y:S02]  /*a090*/  IADD3.X R129, R177, UR39, RZ, P1, !PT ;  /* 0x00000027b1817c10 */ /* 0x000fe40008ffe4ff */
[----:B------:R-:W-:Y:S01]  /*a0a0*/  IADD3.X R131, R193, UR39, RZ, P2, !PT ;  /* 0x00000027c1837c10 */ /* 0x000fe200097fe4ff */
[----:B------:R-:W-:Y:S06]  /*a0b0*/  BAR.SYNC.DEFER_BLOCKING 0x0 ;  /* 0x0000000000007b1d */ /* 0x000fec0000010000 */
[----:B------:R-:W-:Y:S05]  /*a0c0*/  @!P0 BRA `(.L_x_3590) ;  /* 0x0000012000008947 */ /* 0x000fea0003800000 */
[----:B0--34-:R-:W0:Y:S01]  /*a0d0*/  LDS R195, [R248.X4+0x3180] ;  /* 0x00318000f8c37984 */ /* 0x019e220000004800 */
        /* <DEDUP_REMOVED lines=17> */
.L_x_3590:
[----:B0--34-:R-:W-:Y:S05]  /*a1f0*/  BSYNC B0 ;  /* 0x0000000000007941 */ /* 0x019fea0003800000 */
.L_x_3589:
[----:B-1----:R0:W1:Y:S01]  /*a200*/  LDS R133, [R216.X4+0x3280] ;  /* 0x00328000d8857984 */ /* 0x0020620000004800 */
        /* <DEDUP_REMOVED lines=22> */
[----:B0-----:R-:W-:-:S05]  /*a370*/  MOV R177, UR40 ;  /* 0x0000002800b17c02 */ /* 0x001fca0008000f00 */
[----:B------:R-:W-:-:S04]  /*a380*/  IMAD.WIDE.U32 R130, R177, c[0x0][0x2b0], R130 ;  /* 0x0000ac00b1827a25 */ /* 0x000fc800078e0082 */
[----:B------:R-:W-:Y:S01]  /*a390*/  IMAD.WIDE.U32 R66, R177, c[0x0][0x2d0], R66 ;  /* 0x0000b400b1427a25 */ /* 0x000fe200078e0042 */
[----:B------:R-:W-:-:S04]  /*a3a0*/  IADD3 R131, R131, UR34, RZ ;  /* 0x0000002283837c10 */ /* 0x000fc8000fffe0ff */
[----:B------:R-:W-:Y:S01]  /*a3b0*/  IADD3 R67, R67, UR30, RZ ;  /* 0x0000001e43437c10 */ /* 0x000fe2000fffe0ff */
[----:B------:R0:W-:Y:S04]  /*a3c0*/  RED.E.ADD.F32.FTZ.RN.STRONG.GPU [R130.64+-0xf00], R232 ;  /* 0xfff100e88200798e */ /* 0x0001e8000c10e7a0 */
[----:B-1----:R0:W-:Y:S02]  /*a3d0*/  RED.E.ADD.F32.FTZ.RN.STRONG.GPU [R66.64+-0xf00], R133 ;  /* 0xfff100854200798e */ /* 0x0021e4000c10e7a0 */
.L_x_3592:
[----:B0-----:R-:W-:Y:S05]  /*a3e0*/  BSYNC B0 ;  /* 0x0000000000007941 */ /* 0x001fea0003800000 */
.L_x_3591:
[----:B------:R-:W-:Y:S01]  /*a3f0*/  USHF.L.U32 UR31, UR26, 0x2, URZ ;  /* 0x000000021a1f7899 */ /* 0x000fe2000800063f */
[----:B------:R-:W-:Y:S01]  /*a400*/  ISETP.GE.AND P6, PT, R178, 0x81, PT ;  /* 0x00000081b200780c */ /* 0x000fe20003fc6270 */
[----:B------:R-:W-:Y:S01]  /*a410*/  USHF.L.U64.HI UR35, UR26, 0x2, UR27 ;  /* 0x000000021a237899 */ /* 0x000fe2000801021b */
[----:B------:R-:W-:Y:S01]  /*a420*/  MOV R131, UR40 ;  /* 0x0000002800837c02 */ /* 0x000fe20008000f00 */
[----:B------:R-:W-:Y:S01]  /*a430*/  BSSY B0, `(.L_x_3593) ;  /* 0x0000015000007945 */ /* 0x000fe20003800000 */
[----:B------:R-:W-:Y:S01]  /*a440*/  FADD.FTZ R186, R217, R186 ;  /* 0x000000bad9ba7221 */ /* 0x000fe20000010000 */
[----:B------:R-:W-:-:S02]  /*a450*/  IADD3 R66, P0, R128, UR31, RZ ;  /* 0x0000001f80427c10 */ /* 0x000fc4000ff1e0ff */
[----:B------:R-:W-:Y:S02]  /*a460*/  IADD3 R64, P1, R64, UR31, RZ ;  /* 0x0000001f40407c10 */ /* 0x000fe4000ff3e0ff */
[----:B------:R-:W-:Y:S02]  /*a470*/  IADD3.X R67, R129, UR35, RZ, P0, !PT ;  /* 0x0000002381437c10 */ /* 0x000fe400087fe4ff */
[----:B------:R-:W-:Y:S02]  /*a480*/  MOV R129, UR40 ;  /* 0x0000002800817c02 */ /* 0x000fe40008000f00 */
[----:B------:R-:W-:Y:S02]  /*a490*/  IADD3.X R65, R65, UR35, RZ, P1, !PT ;  /* 0x0000002341417c10 */ /* 0x000fe40008ffe4ff */
[C---:B------:R-:W-:Y:S01]  /*a4a0*/  ISETP.GE.AND P0, PT, R178.reuse, 0xc1, PT ;  /* 0x000000c1b200780c */ /* 0x040fe20003f06270 */
[----:B------:R-:W-:Y:S01]  /*a4b0*/  IMAD.WIDE.U32 R66, R129, c[0x0][0x2b0], R66 ;  /* 0x0000ac0081427a25 */ /* 0x000fe200078e0042 */
[C---:B------:R-:W-:Y:S01]  /*a4c0*/  ISETP.GE.AND P1, PT, R178.reuse, 0x101, PT ;  /* 0x00000101b200780c */ /* 0x040fe20003f26270 */
[----:B------:R0:W2:Y:S01]  /*a4d0*/  LDS R129, [R218.X4+0x3380] ;  /* 0x00338000da817984 */ /* 0x0000a20000004800 */
        /* <DEDUP_REMOVED lines=8> */
[----:B0-----:R0:W-:Y:S04]  /*a560*/  RED.E.ADD.F32.FTZ.RN.STRONG.GPU [R66.64+-0xe00], R233 ;  /* 0xfff200e94200798e */ /* 0x0011e8000c10e7a0 */
[----:B--2---:R0:W-:Y:S02]  /*a570*/  RED.E.ADD.F32.FTZ.RN.STRONG.GPU [R64.64+-0xe00], R129 ;  /* 0xfff200814000798e */ /* 0x0041e4000c10e7a0 */
.L_x_3594:
[----:B0-----:R-:W-:Y:S05]  /*a580*/  BSYNC B0 ;  /* 0x0000000000007941 */ /* 0x001fea0003800000 */
.L_x_3593:
[----:B------:R-:W0:Y:S01]  /*a590*/  LDS R219, [R219.X4+0x3480] ;  /* 0x00348000dbdb7984 */ /* 0x000e220000004800 */
[----:B------:R-:W-:Y:S01]  /*a5a0*/  BSSY B0, `(.L_x_3595) ;  /* 0x0000004000007945 */ /* 0x000fe20003800000 */
[----:B------:R-:W-:Y:S05]  /*a5b0*/  @!P0 BRA `(.L_x_3596) ;  /* 0x0000002000008947 */ /* 0x000fea0003800000 */
[----:B------:R3:W-:Y:S04]  /*a5c0*/  RED.E.ADD.F32.FTZ.RN.STRONG.GPU [R66.64+-0xd00], R234 ;  /* 0xfff300ea4200798e */ /* 0x0007e8000c10e7a0 */
[----:B0-----:R3:W-:Y:S02]  /*a5d0*/  RED.E.ADD.F32.FTZ.RN.STRONG.GPU [R64.64+-0xd00], R219 ;  /* 0xfff300db4000798e */ /* 0x0017e4000c10e7a0 */
.L_x_3596:
[----:B------:R-:W-:Y:S05]  /*a5e0*/  BSYNC B0 ;  /* 0x0000000000007941 */ /* 0x000fea0003800000 */
.L_x_3595:
[----:B--2---:R2:W4:Y:S01]  /*a5f0*/  LDS R129, [R220.X4+0x3580] ;  /* 0x00358000dc817984 */ /* 0x0045220000004800 */
[----:B------:R-:W-:Y:S01]  /*a600*/  BSSY B0, `(.L_x_3597) ;  /* 0x0000004000007945 */ /* 0x000fe20003800000 */
[----:B------:R-:W-:Y:S05]  /*a610*/  @!P1 BRA `(.L_x_3598) ;  /* 0x0000002000009947 */ /* 0x000fea0003800000 */
[----:B------:R2:W-:Y:S04]  /*a620*/  RED.E.ADD.F32.FTZ.RN.STRONG.GPU [R66.64+-0xc00], R235 ;  /* 0xfff400eb4200798e */ /* 0x0005e8000c10e7a0 */
[----:B----4-:R2:W-:Y:S02]  /*a630*/  RED.E.ADD.F32.FTZ.RN.STRONG.GPU [R64.64+-0xc00], R129 ;  /* 0xfff400814000798e */ /* 0x0105e4000c10e7a0 */
.L_x_3598:
[----:B------:R-:W-:Y:S05]  /*a640*/  BSYNC B0 ;  /* 0x0000000000007941 */ /* 0x000fea0003800000 */
.L_x_3597:
[----:B------:R-:W2:Y:S01]  /*a650*/  LDS R221, [R221.X4+0x3680] ;  /* 0x00368000dddd7984 */ /* 0x000ea20000004800 */
[----:B------:R-:W-:Y:S01]  /*a660*/  BSSY B0, `(.L_x_3599) ;  /* 0x0000004000007945 */ /* 0x000fe20003800000 */
[----:B------:R-:W-:Y:S05]  /*a670*/  @!P2 BRA `(.L_x_3600) ;  /* 0x000000200000a947 */ /* 0x000fea0003800000 */
[----:B------:R3:W-:Y:S04]  /*a680*/  RED.E.ADD.F32.FTZ.RN.STRONG.GPU [R66.64+-0xb00], R236 ;  /* 0xfff500ec4200798e */ /* 0x0007e8000c10e7a0 */
[----:B--2---:R3:W-:Y:S02]  /*a690*/  RED.E.ADD.F32.FTZ.RN.STRONG.GPU [R64.64+-0xb00], R221 ;  /* 0xfff500dd4000798e */ /* 0x0047e4000c10e7a0 */
.L_x_3600:
[----:B------:R-:W-:Y:S05]  /*a6a0*/  BSYNC B0 ;  /* 0x0000000000007941 */ /* 0x000fea0003800000 */
.L_x_3599:
[----:B--2-4-:R2:W4:Y:S01]  /*a6b0*/  LDS R129, [R222.X4+0x3780] ;  /* 0x00378000de817984 */ /* 0x0145220000004800 */
[----:B------:R-:W-:Y:S01]  /*a6c0*/  BSSY B0, `(.L_x_3601) ;  /* 0x0000004000007945 */ /* 0x000fe20003800000 */
[----:B------:R-:W-:Y:S05]  /*a6d0*/  @!P3 BRA `(.L_x_3602) ;  /* 0x000000200000b947 */ /* 0x000fea0003800000 */
[----:B------:R2:W-:Y:S04]  /*a6e0*/  RED.E.ADD.F32.FTZ.RN.STRONG.GPU [R66.64+-0xa00], R237 ;  /* 0xfff600ed4200798e */ /* 0x0005e8000c10e7a0 */
[----:B----4-:R2:W-:Y:S02]  /*a6f0*/  RED.E.ADD.F32.FTZ.RN.STRONG.GPU [R64.64+-0xa00], R129 ;  /* 0xfff600814000798e */ /* 0x0105e4000c10e7a0 */
.L_x_3602:
[----:B------:R-:W-:Y:S05]  /*a700*/  BSYNC B0 ;  /* 0x0000000000007941 */ /* 0x000fea0003800000 */
.L_x_3601:
[----:B------:R-:W2:Y:S01]  /*a710*/  LDS R223, [R223.X4+0x3880] ;  /* 0x00388000dfdf7984 */ /* 0x000ea20000004800 */
[----:B------:R-:W-:Y:S01]  /*a720*/  BSSY B0, `(.L_x_3603) ;  /* 0x0000004000007945 */ /* 0x000fe20003800000 */
[----:B------:R-:W-:Y:S05]  /*a730*/  @!P4 BRA `(.L_x_3604) ;  /* 0x000000200000c947 */ /* 0x000fea0003800000 */
[----:B------:R3:W-:Y:S04]  /*a740*/  RED.E.ADD.F32.FTZ.RN.STRONG.GPU [R66.64+-0x900], R238 ;  /* 0xfff700ee4200798e */ /* 0x0007e8000c10e7a0 */
[----:B--2---:R3:W-:Y:S02]  /*a750*/  RED.E.ADD.F32.FTZ.RN.STRONG.GPU [R64.64+-0x900], R223 ;  /* 0xfff700df4000798e */ /* 0x0047e4000c10e7a0 */
.L_x_3604:
[----:B------:R-:W-:Y:S05]  /*a760*/  BSYNC B0 ;  /* 0x0000000000007941 */ /* 0x000fea0003800000 */
.L_x_3603:
[----:B--2-4-:R2:W4:Y:S01]  /*a770*/  LDS R129, [R224.X4+0x3980] ;  /* 0x00398000e0817984 */ /* 0x0145220000004800 */
[----:B------:R-:W-:Y:S01]  /*a780*/  BSSY B0, `(.L_x_3605) ;  /* 0x0000004000007945 */ /* 0x000fe20003800000 */
[----:B------:R-:W-:Y:S05]  /*a790*/  @!P5 BRA `(.L_x_3606) ;  /* 0x000000200000d947 */ /* 0x000fea0003800000 */
[----:B------:R2:W-:Y:S04]  /*a7a0*/  RED.E.ADD.F32.FTZ.RN.STRONG.GPU [R66.64+-0x800], R239 ;  /* 0xfff800ef4200798e */ /* 0x0005e8000c10e7a0 */
[----:B----4-:R2:W-:Y:S02]  /*a7b0*/  RED.E.ADD.F32.FTZ.RN.STRONG.GPU [R64.64+-0x800], R129 ;  /* 0xfff800814000798e */ /* 0x0105e4000c10e7a0 */
.L_x_3606:
[----:B------:R-:W-:Y:S05]  /*a7c0*/  BSYNC B0 ;  /* 0x0000000000007941 */ /* 0x000fea0003800000 */
.L_x_3605:
        /* <DEDUP_REMOVED lines=12> */
.L_x_3608:
[----:B------:R-:W-:Y:S05]  /*a890*/  BSYNC B0 ;  /* 0x0000000000007941 */ /* 0x000fea0003800000 */
.L_x_3607:
[----:B--2-4-:R2:W4:Y:S01]  /*a8a0*/  LDS R129, [R226.X4+0x3b80] ;  /* 0x003b8000e2817984 */ /* 0x0145220000004800 */
[----:B------:R-:W-:Y:S01]  /*a8b0*/  BSSY B0, `(.L_x_3609) ;  /* 0x0000004000007945 */ /* 0x000fe20003800000 */
[----:B------:R-:W-:Y:S05]  /*a8c0*/  @!P0 BRA `(.L_x_3610) ;  /* 0x0000002000008947 */ /* 0x000fea0003800000 */
[----:B------:R2:W-:Y:S04]  /*a8d0*/  RED.E.ADD.F32.FTZ.RN.STRONG.GPU [R66.64+-0x600], R241 ;  /* 0xfffa00f14200798e */ /* 0x0005e8000c10e7a0 */
[----:B----4-:R2:W-:Y:S02]  /*a8e0*/  RED.E.ADD.F32.FTZ.RN.STRONG.GPU [R64.64+-0x600], R129 ;  /* 0xfffa00814000798e */ /* 0x0105e4000c10e7a0 */
.L_x_3610:
[----:B------:R-:W-:Y:S05]  /*a8f0*/  BSYNC B0 ;  /* 0x0000000000007941 */ /* 0x000fea0003800000 */
.L_x_3609:
[----:B------:R-:W2:Y:S01]  /*a900*/  LDS R227, [R227.X4+0x3c80] ;  /* 0x003c8000e3e37984 */ /* 0x000ea20000004800 */
[----:B------:R-:W-:Y:S01]  /*a910*/  BSSY B0, `(.L_x_3611) ;  /* 0x0000004000007945 */ /* 0x000fe20003800000 */
[----:B------:R-:W-:Y:S05]  /*a920*/  @!P1 BRA `(.L_x_3612) ;  /* 0x0000002000009947 */ /* 0x000fea0003800000 */
[----:B------:R3:W-:Y:S04]  /*a930*/  RED.E.ADD.F32.FTZ.RN.STRONG.GPU [R66.64+-0x500], R242 ;  /* 0xfffb00f24200798e */ /* 0x0007e8000c10e7a0 */
[----:B--2---:R3:W-:Y:S02]  /*a940*/  RED.E.ADD.F32.FTZ.RN.STRONG.GPU [R64.64+-0x500], R227 ;  /* 0xfffb00e34000798e */ /* 0x0047e4000c10e7a0 */
.L_x_3612:
[----:B------:R-:W-:Y:S05]  /*a950*/  BSYNC B0 ;  /* 0x0000000000007941 */ /* 0x000fea0003800000 */
.L_x_3611:
[----:B--2-4-:R2:W4:Y:S01]  /*a960*/  LDS R129, [R228.X4+0x3d80] ;  /* 0x003d8000e4817984 */ /* 0x0145220000004800 */
[----:B------:R-:W-:Y:S01]  /*a970*/  BSSY B0, `(.L_x_3613) ;  /* 0x0000004000007945 */ /* 0x000fe20003800000 */
[----:B------:R-:W-:Y:S05]  /*a980*/  @!P2 BRA `(.L_x_3614) ;  /* 0x000000200000a947 */ /* 0x000fea0003800000 */
[----:B------:R2:W-:Y:S04]  /*a990*/  RED.E.ADD.F32.FTZ.RN.STRONG.GPU [R66.64+-0x400], R243 ;  /* 0xfffc00f34200798e */ /* 0x0005e8000c10e7a0 */
[----:B----4-:R2:W-:Y:S02]  /*a9a0*/  RED.E.ADD.F32.FTZ.RN.STRONG.GPU [R64.64+-0x400], R129 ;  /* 0xfffc00814000798e */ /* 0x0105e4000c10e7a0 */
.L_x_3614:
[----:B------:R-:W-:Y:S05]  /*a9b0*/  BSYNC B0 ;  /* 0x0000000000007941 */ /* 0x000fea0003800000 */
.L_x_3613:
[----:B------:R-:W2:Y:S01]  /*a9c0*/  LDS R229, [R229.X4+0x3e80] ;  /* 0x003e8000e5e57984 */ /* 0x000ea20000004800 */
[----:B------:R-:W-:Y:S01]  /*a9d0*/  BSSY B0, `(.L_x_3615) ;  /* 0x0000004000007945 */ /* 0x000fe20003800000 */
[----:B------:R-:W-:Y:S05]  /*a9e0*/  @!P3 BRA `(.L_x_3616) ;  /* 0x000000200000b947 */ /* 0x000fea0003800000 */
[----:B------:R3:W-:Y:S04]  /*a9f0*/  RED.E.ADD.F32.FTZ.RN.STRONG.GPU [R66.64+-0x300], R244 ;  /* 0xfffd00f44200798e */ /* 0x0007e8000c10e7a0 */
[----:B--2---:R3:W-:Y:S02]  /*aa00*/  RED.E.ADD.F32.FTZ.RN.STRONG.GPU [R64.64+-0x300], R229 ;  /* 0xfffd00e54000798e */ /* 0x0047e4000c10e7a0 */
.L_x_3616:
[----:B------:R-:W-:Y:S05]  /*aa10*/  BSYNC B0 ;  /* 0x0000000000007941 */ /* 0x000fea0003800000 */
.L_x_3615:
[----:B--2-4-:R2:W4:Y:S01]  /*aa20*/  LDS R129, [R230.X4+0x3f80] ;  /* 0x003f8000e6817984 */ /* 0x0145220000004800 */
[----:B------:R-:W-:Y:S01]  /*aa30*/  BSSY B0, `(.L_x_3617) ;  /* 0x0000004000007945 */ /* 0x000fe20003800000 */
[----:B------:R-:W-:Y:S05]  /*aa40*/  @!P4 BRA `(.L_x_3618) ;  /* 0x000000200000c947 */ /* 0x000fea0003800000 */
[----:B------:R2:W-:Y:S04]  /*aa50*/  RED.E.ADD.F32.FTZ.RN.STRONG.GPU [R66.64+-0x200], R245 ;  /* 0xfffe00f54200798e */ /* 0x0005e8000c10e7a0 */
[----:B----4-:R2:W-:Y:S02]  /*aa60*/  RED.E.ADD.F32.FTZ.RN.STRONG.GPU [R64.64+-0x200], R129 ;  /* 0xfffe00814000798e */ /* 0x0105e4000c10e7a0 */
.L_x_3618:
[----:B------:R-:W-:Y:S05]  /*aa70*/  BSYNC B0 ;  /* 0x0000000000007941 */ /* 0x000fea0003800000 */
.L_x_3617:
[----:B------:R-:W2:Y:S01]  /*aa80*/  LDS R231, [R231.X4+0x4080] ;  /* 0x00408000e7e77984 */ /* 0x000ea20000004800 */
[----:B------:R-:W-:Y:S01]  /*aa90*/  BSSY B0, `(.L_x_3619) ;  /* 0x0000004000007945 */ /* 0x000fe20003800000 */
[----:B------:R-:W-:Y:S05]  /*aaa0*/  @!P5 BRA `(.L_x_3620) ;  /* 0x000000200000d947 */ /* 0x000fea0003800000 */
[----:B------:R3:W-:Y:S04]  /*aab0*/  RED.E.ADD.F32.FTZ.RN.STRONG.GPU [R66.64+-0x100], R246 ;  /* 0xffff00f64200798e */ /* 0x0007e8000c10e7a0 */
[----:B--2---:R3:W-:Y:S02]  /*aac0*/  RED.E.ADD.F32.FTZ.RN.STRONG.GPU [R64.64+-0x100], R231 ;  /* 0xffff00e74000798e */ /* 0x0047e4000c10e7a0 */
.L_x_3620:
[----:B------:R-:W-:Y:S05]  /*aad0*/  BSYNC B0 ;  /* 0x0000000000007941 */ /* 0x000fea0003800000 */
.L_x_3619:
[----:B--23--:R-:W2:Y:S01]  /*aae0*/  SHFL.DOWN P0, R67, R186, 0x1, 0x1f ;  /* 0x08201f00ba437f89 */ /* 0x00cea20000000000 */
[-C--:B------:R-:W-:Y:S01]  /*aaf0*/  FMUL.FTZ R64, R0, R191.reuse ;  /* 0x000000bf00407220 */ /* 0x080fe20000410000 */
[----:B------:R-:W-:Y:S01]  /*ab00*/  ISETP.NE.AND P2, PT, R172, RZ, PT ;  /* 0x000000ffac00720c */ /* 0x000fe20003f45270 */
[----:B------:R-:W-:Y:S01]  /*ab10*/  FMUL.FTZ R0, R16, R191 ;  /* 0x000000bf10007220 */ /* 0x000fe20000410000 */
[----:B------:R-:W-:Y:S01]  /*ab20*/  BSSY B0, `(.L_x_3621) ;  /* 0x0000072000007945 */ /* 0x000fe20003800000 */
        /* <DEDUP_REMOVED lines=8> */
[----:B------:R-:W-:Y:S02]  /*abb0*/  FFMA.FTZ R0, R89, R0, R187 ;  /* 0x0000000059007223 */ /* 0x000fe400000100bb */
[-C--:B------:R-:W-:Y:S02]  /*abc0*/  FMUL.FTZ R2, R5, R183.reuse ;  /* 0x000000b705027220 */ /* 0x080fe40000410000 */
[----:B--2---:R-:W-:Y:S02]  /*abd0*/  @P0 FADD R67, R186, R67 ;  /* 0x00000043ba430221 */ /* 0x004fe40000000000 */
[----:B------:R-:W-:Y:S02]  /*abe0*/  FADD.FTZ R29, R0, R29 ;  /* 0x0000001d001d7221 */ /* 0x000fe40000010000 */
        /* <DEDUP_REMOVED lines=12> */
[----:B------:R-:W-:Y:S02]  /*acb0*/  FMUL.FTZ R3, R8, R197 ;  /* 0x000000c508037220 */ /* 0x000fe40000410000 */
[----:B------:R-:W-:Y:S02]  /*acc0*/  FFMA.FTZ R41, R0, R76, R41 ;  /* 0x0000004c00297223 */ /* 0x000fe40000010029 */
[----:B--2---:R-:W-:-:S02]  /*acd0*/  @P0 FADD R66, R67, R66 ;  /* 0x0000004243420221 */ /* 0x004fc40000000000 */
[----:B------:R-:W-:Y:S02]  /*ace0*/  FMUL.FTZ R197, R16, R197 ;  /* 0x000000c510c57220 */ /* 0x000fe40000410000 */
[----:B------:R-:W-:Y:S01]  /*acf0*/  FFMA.FTZ R0, R93, R0, R179 ;  /* 0x000000005d007223 */ /* 0x000fe200000100b3 */
[----:B----4-:R-:W2:Y:S01]  /*ad00*/  SHFL.DOWN P0, R129, R66, 0x4, 0x1f ;  /* 0x08801f0042817f89 */ /* 0x010ea20000000000 */
[----:B------:R-:W-:Y:S02]  /*ad10*/  FADD.FTZ R27, R2, R27 ;  /* 0x0000001b021b7221 */ /* 0x000fe40000010000 */
[----:B------:R-:W-:Y:S02]  /*ad20*/  FMUL.FTZ R197, R197, R202 ;  /* 0x000000cac5c57220 */ /* 0x000fe40000410000 */
[----:B------:R-:W-:Y:S02]  /*ad30*/  FMUL.FTZ R2, R9, R201 ;  /* 0x000000c909027220 */ /* 0x000fe40000410000 */
[----:B------:R-:W-:-:S02]  /*ad40*/  FADD.FTZ R25, R0, R25 ;  /* 0x0000001900197221 */ /* 0x000fc40000010000 */
[C---:B------:R-:W-:Y:S02]  /*ad50*/  FMUL.FTZ R201, R16.reuse, R201 ;  /* 0x000000c910c97220 */ /* 0x040fe40000410000 */
[-C--:B------:R-:W-:Y:S02]  /*ad60*/  FMUL.FTZ R0, R11, R205.reuse ;  /* 0x000000cd0b007220 */ /* 0x080fe40000410000 */
[----:B------:R-:W-:Y:S02]  /*ad70*/  FMUL.FTZ R205, R16, R205 ;  /* 0x000000cd10cd7220 */ /* 0x000fe40000410000 */
[----:B------:R-:W-:Y:S02]  /*ad80*/  FFMA.FTZ R42, R3, R79, R42 ;  /* 0x0000004f032a7223 */ /* 0x000fe4000001002a */
[----:B------:R-:W-:Y:S02]  /*ad90*/  FFMA.FTZ R197, R94, R3, R197 ;  /* 0x000000035ec57223 */ /* 0x000fe400000100c5 */
[----:B------:R-:W-:-:S02]  /*ada0*/  FMUL.FTZ R201, R201, R198 ;  /* 0x000000c6c9c97220 */ /* 0x000fc40000410000 */
[----:B------:R-:W-:Y:S02]  /*adb0*/  FMUL.FTZ R3, R12, R207 ;  /* 0x000000cf0c037220 */ /* 0x000fe40000410000 */
[----:B------:R-:W-:Y:S02]  /*adc0*/  FMUL.FTZ R181, R16, R181 ;  /* 0x000000b510b57220 */ /* 0x000fe40000410000 */
[----:B--2---:R-:W-:Y:S02]  /*add0*/  @P0 FADD R129, R66, R129 ;  /* 0x0000008142810221 */ /* 0x004fe40000000000 */
[----:B------:R-:W-:Y:S02]  /*ade0*/  FMUL.FTZ R205, R205, R200 ;  /* 0x000000c8cdcd7220 */ /* 0x000fe40000410000 */
[----:B------:R-:W-:Y:S01]  /*adf0*/  FMUL.FTZ R207, R16, R207 ;  /* 0x000000cf10cf7220 */ /* 0x000fe20000410000 */
[----:B------:R-:W2:Y:S01]  /*ae00*/  SHFL.DOWN P0, R4, R129, 0x8, 0x1f ;  /* 0x09001f0081047f89 */ /* 0x000ea20000000000 */
[----:B------:R-:W-:-:S02]  /*ae10*/  FFMA.FTZ R43, R2, R78, R43 ;  /* 0x0000004e022b7223 */ /* 0x000fc4000001002b */
[----:B------:R-:W-:Y:S02]  /*ae20*/  FFMA.FTZ R2, R95, R2, R201 ;  /* 0x000000025f027223 */ /* 0x000fe400000100c9 */
[----:B------:R-:W-:Y:S02]  /*ae30*/  FFMA.FTZ R45, R0, R80, R45 ;  /* 0x00000050002d7223 */ /* 0x000fe4000001002d */
[----:B------:R-:W-:Y:S02]  /*ae40*/  FMUL.FTZ R181, R181, R206 ;  /* 0x000000ceb5b57220 */ /* 0x000fe40000410000 */
[----:B------:R-:W-:Y:S02]  /*ae50*/  FMUL.FTZ R207, R207, R192 ;  /* 0x000000c0cfcf7220 */ /* 0x000fe40000410000 */
[----:B------:R-:W-:Y:S02]  /*ae60*/  FFMA.FTZ R0, R97, R0, R205 ;  /* 0x0000000061007223 */ /* 0x000fe400000100cd */
[----:B------:R-:W-:-:S02]  /*ae70*/  FADD.FTZ R23, R2, R23 ;  /* 0x0000001702177221 */ /* 0x000fc40000010000 */
[----:B------:R-:W-:Y:S02]  /*ae80*/  FFMA.FTZ R40, R5, R77, R40 ;  /* 0x0000004d05287223 */ /* 0x000fe40000010028 */
[----:B------:R-:W-:Y:S02]  /*ae90*/  FFMA.FTZ R181, R92, R5, R181 ;  /* 0x000000055cb57223 */ /* 0x000fe400000100b5 */
[----:B------:R-:W-:Y:S02]  /*aea0*/  FMUL.FTZ R2, R13, R209 ;  /* 0x000000d10d027220 */ /* 0x000fe40000410000 */
[----:B------:R-:W-:Y:S02]  /*aeb0*/  FFMA.FTZ R46, R3, R83, R46 ;  /* 0x00000053032e7223 */ /* 0x000fe4000001002e */
[----:B------:R-:W-:Y:S02]  /*aec0*/  FFMA.FTZ R207, R98, R3, R207 ;  /* 0x0000000362cf7223 */ /* 0x000fe400000100cf */
[----:B--2---:R-:W-:Y:S01]  /*aed0*/  @P0 FADD R4, R129, R4 ;  /* 0x0000000481040221 */ /* 0x004fe20000000000 */
[----:B------:R-:W-:Y:S01]  /*aee0*/  ISETP.NE.AND P0, PT, R168, RZ, PT ;  /* 0x000000ffa800720c */ /* 0x000fe20003f05270 */
[----:B------:R-:W-:-:S02]  /*aef0*/  FADD.FTZ R21, R0, R21 ;  /* 0x0000001500157221 */ /* 0x000fc40000010000 */
[----:B------:R-:W-:Y:S01]  /*af00*/  FMUL.FTZ R5, R10, R203 ;  /* 0x000000cb0a057220 */ /* 0x000fe20000410000 */
[----:B------:R-:W2:Y:S01]  /*af10*/  SHFL.DOWN P1, R6, R4, 0x10, 0x1f ;  /* 0x0a001f0004067f89 */ /* 0x000ea20000020000 */
[----:B------:R-:W-:Y:S02]  /*af20*/  FMUL.FTZ R209, R16, R209 ;  /* 0x000000d110d17220 */ /* 0x000fe40000410000 */
[----:B------:R-:W-:Y:S02]  /*af30*/  FMUL.FTZ R3, R14, R211 ;  /* 0x000000d30e037220 */ /* 0x000fe40000410000 */
[----:B------:R-:W-:Y:S02]  /*af40*/  FMUL.FTZ R0, R15, R213 ;  /* 0x000000d50f007220 */ /* 0x000fe40000410000 */
[C---:B------:R-:W-:Y:S02]  /*af50*/  FMUL.FTZ R189, R16.reuse, R189 ;  /* 0x000000bd10bd7220 */ /* 0x040fe40000410000 */
[----:B------:R-:W-:-:S02]  /*af60*/  FMUL.FTZ R203, R16, R203 ;  /* 0x000000cb10cb7220 */ /* 0x000fc40000410000 */
[C---:B------:R-:W-:Y:S02]  /*af70*/  FMUL.FTZ R211, R16.reuse, R211 ;  /* 0x000000d310d37220 */ /* 0x040fe40000410000 */
[----:B------:R-:W-:Y:S02]  /*af80*/  FMUL.FTZ R213, R16, R213 ;  /* 0x000000d510d57220 */ /* 0x000fe40000410000 */
[----:B------:R-:W-:Y:S02]  /*af90*/  FMUL.FTZ R209, R209, R190 ;  /* 0x000000bed1d17220 */ /* 0x000fe40000410000 */
[----:B------:R-:W-:Y:S02]  /*afa0*/  FMUL.FTZ R189, R189, R214 ;  /* 0x000000d6bdbd7220 */ /* 0x000fe40000410000 */
[----:B------:R-:W-:Y:S02]  /*afb0*/  FMUL.FTZ R203, R203, R194 ;  /* 0x000000c2cbcb7220 */ /* 0x000fe40000410000 */
[----:B------:R-:W-:-:S02]  /*afc0*/  FMUL.FTZ R211, R211, R196 ;  /* 0x000000c4d3d37220 */ /* 0x000fc40000410000 */
[----:B------:R-:W-:Y:S02]  /*afd0*/  FMUL.FTZ R213, R213, R188 ;  /* 0x000000bcd5d57220 */ /* 0x000fe40000410000 */
[----:B--2---:R-:W-:Y:S02]  /*afe0*/  @P1 FADD R6, R4, R6 ;  /* 0x0000000604061221 */ /* 0x004fe40000000000 */
[----:B------:R-:W-:Y:S02]  /*aff0*/  FFMA.FTZ R34, R199, R71, R34 ;  /* 0x00000047c7227223 */ /* 0x000fe40000010022 */
[----:B------:R-:W-:Y:S01]  /*b000*/  FFMA.FTZ R35, R64, R70, R35 ;  /* 0x0000004640237223 */ /* 0x000fe20000010023 */
[----:B------:R2:W-:Y:S01]  /*b010*/  @!P0 STS [R165.X4+0x4204], R6 ;  /* 0x00420406a5008388 */ /* 0x0005e20000004800 */
        /* <DEDUP_REMOVED lines=18> */
[----:B------:R-:W-:Y:S02]  /*b140*/  FFMA.FTZ R48, R3, R85, R48 ;  /* 0x0000005503307223 */ /* 0x000fe40000010030 */
[----:B------:R-:W-:-:S02]  /*b150*/  FFMA.FTZ R49, R0, R84, R49 ;  /* 0x0000005400317223 */ /* 0x000fc40000010031 */
[----:B------:R-:W-:Y:S02]  /*b160*/  FADD.FTZ R19, R4, R19 ;  /* 0x0000001304137221 */ /* 0x000fe40000010000 */
[----:B------:R-:W-:Y:S02]  /*b170*/  FADD.FTZ R18, R211, R18 ;  /* 0x00000012d3127221 */ /* 0x000fe40000010000 */
[----:B------:R-:W-:Y:S01]  /*b180*/  FADD.FTZ R17, R2, R17 ;  /* 0x0000001102117221 */ /* 0x000fe20000010000 */
        /* <DEDUP_REMOVED lines=11> */
.L_x_3622:
[----:B--2---:R-:W-:Y:S05]  /*b240*/  BSYNC B0 ;  /* 0x0000000000007941 */ /* 0x004fea0003800000 */
.L_x_3621:
        /* <DEDUP_REMOVED lines=8> */
.L_x_3575:
[----:B------:R-:W-:Y:S01]  /*b2d0*/  BAR.SYNC.DEFER_BLOCKING 0x0 ;  /* 0x0000000000007b1d */ /* 0x000fe20000010000 */
[----:B------:R-:W-:Y:S01]  /*b2e0*/  CS2R R2, SRZ ;  /* 0x0000000000027805 */ /* 0x000fe2000001ff00 */
[----:B------:R-:W-:Y:S01]  /*b2f0*/  MOV R0, RZ ;  /* 0x000000ff00007202 */ /* 0x000fe20000000f00 */
[----:B------:R-:W-:Y:S01]  /*b300*/  CS2R R4, SRZ ;  /* 0x0000000000047805 */ /* 0x000fe2000001ff00 */
[----:B------:R-:W-:Y:S01]  /*b310*/  CS2R R6, SRZ ;  /* 0x0000000000067805 */ /* 0x000fe2000001ff00 */
[----:B------:R-:W-:Y:S01]  /*b320*/  CS2R R8, SRZ ;  /* 0x0000000000087805 */ /* 0x000fe2000001ff00 */
[----:B------:R-:W-:Y:S02]  /*b330*/  ULDC UR35, c[0x0][0x168] ;  /* 0x00005a0000237ab9 */ /* 0x000fe40000000800 */
[----:B------:R-:W-:Y:S01]  /*b340*/  UIADD3 UR35, -UR25, UR35, URZ ;  /* 0x0000002319237290 */ /* 0x000fe2000fffe13f */
[----:B------:R-:W-:Y:S01]  /*b350*/  CS2R R10, SRZ ;  /* 0x00000000000a7805 */ /* 0x000fe2000001ff00 */
[----:B------:R-:W-:Y:S01]  /*b360*/  CS2R R12, SRZ ;  /* 0x00000000000c7805 */ /* 0x000fe2000001ff00 */
[----:B------:R-:W-:Y:S01]  /*b370*/  IMAD.MOV.U32 R15, RZ, RZ, RZ ;  /* 0x000000ffff0f7224 */ /* 0x000fe200078e00ff */
[----:B------:R-:W-:Y:S01]  /*b380*/  MOV R51, RZ ;  /* 0x000000ff00337202 */ /* 0x000fe20000000f00 */
[----:B------:R-:W-:Y:S01]  /*b390*/  ULDC.64 UR8, c[0x0][0x2d8] ;  /* 0x0000b60000087ab9 */ /* 0x000fe20000000a00 */
[----:B------:R-:W-:Y:S01]  /*b3a0*/  ISETP.GE.AND P1, PT, R120, UR35, PT ;  /* 0x0000002378007c0c */ /* 0x000fe2000bf26270 */
[----:B------:R-:W-:Y:S01]  /*b3b0*/  ULDC.64 UR36, c[0x0][0x2f8] ;  /* 0x0000be0000247ab9 */ /* 0x000fe20000000a00 */
[----:B------:R-:W-:-:S02]  /*b3c0*/  ISETP.GE.AND P2, PT, R164, UR35, PT ;  /* 0x00000023a4007c0c */ /* 0x000fc4000bf46270 */
[----:B------:R-:W-:Y:S02]  /*b3d0*/  ISETP.GE.AND P3, PT, R163, UR35, PT ;  /* 0x00000023a3007c0c */ /* 0x000fe4000bf66270 */
[----:B------:R-:W-:Y:S02]  /*b3e0*/  ISETP.GE.AND P4, PT, R162, UR35, PT ;  /* 0x00000023a2007c0c */ /* 0x000fe4000bf86270 */
[----:B------:R-:W-:Y:S02]  /*b3f0*/  ISETP.GE.AND P5, PT, R161, UR35, PT ;  /* 0x00000023a1007c0c */ /* 0x000fe4000bfa6270 */
[----:B------:R-:W-:-:S03]  /*b400*/  ISETP.GE.AND P0, PT, R160, UR35, PT ;  /* 0x00000023a0007c0c */ /* 0x000fc6000bf06270 */
[----:B------:R-:W2:Y:S01]  /*b410*/  @!P1 LDG.E R33, [R122.64] ;  /* 0x000000207a219981 */ /* 0x000ea2000c1e1900 */
[----:B------:R-:W-:-:S03]  /*b420*/  ISETP.GE.AND P1, PT, R159, UR35, PT ;  /* 0x000000239f007c0c */ /* 0x000fc6000bf26270 */
[----:B------:R-:W3:Y:S01]  /*b430*/  @!P2 LDG.E R3, [R122.64+0x80] ;  /* 0x000080207a03a981 */ /* 0x000ee2000c1e1900 */
        /* <DEDUP_REMOVED lines=23> */
[----:B------:R-:W-:Y:S01]  /*b5b0*/  ISETP.NE.AND P6, PT, R172, RZ, PT ;  /* 0x000000ffac00720c */ /* 0x000fe20003fc5270 */
[----:B------:R-:W-:Y:S01]  /*b5c0*/  UIMAD UR7, UR38, UR8, URZ ;  /* 0x00000008260772a4 */ /* 0x000fe2000f8e023f */
[----:B------:R-:W-:Y:S01]  /*b5d0*/  BSSY B0, `(.L_x_3624) ;  /* 0x00000c5000007945 */ /* 0x000fe20003800000 */
[----:B------:R-:W-:-:S02]  /*b5e0*/  UIMAD.WIDE.U32 UR30, UR29, UR8, URZ ;  /* 0x000000081d1e72a5 */ /* 0x000fc4000f8e003f */
[----:B------:R-:W-:Y:S02]  /*b5f0*/  UIMAD UR25, UR29, UR9, UR7 ;  /* 0x000000091d1972a4 */ /* 0x000fe4000f8e0207 */
[----:B------:R-:W-:Y:S02]  /*b600*/  UIMAD UR7, UR38, UR36, URZ ;  /* 0x00000024260772a4 */ /* 0x000fe4000f8e023f */
[----:B------:R-:W-:Y:S02]  /*b610*/  UIMAD.WIDE.U32 UR8, UR29, UR36, URZ ;  /* 0x000000241d0872a5 */ /* 0x000fe4000f8e003f */
[----:B------:R-:W-:Y:S02]  /*b620*/  UIMAD UR28, UR29, UR37, UR7 ;  /* 0x000000251d1c72a4 */ /* 0x000fe4000f8e0207 */
[----:B------:R-:W-:Y:S01]  /*b630*/  UIADD3 UR7, UR31, UR25, URZ ;  /* 0x000000191f077290 */ /* 0x000fe2000fffe03f */
        /* <DEDUP_REMOVED lines=17> */
[----:B------:R-:W0:Y:S04]  /*b750*/  LDS R0, [R117.X4+0x4] ;  /* 0x0000040075007984 */ /* 0x000e280000004800 */
[----:B------:R-:W1:Y:S04]  /*b760*/  LDS R4, [R114.X4+0x10] ;  /* 0x0000100072047984 */ /* 0x000e680000004800 */
[----:B------:R-:W2:Y:S04]  /*b770*/  LDS R2, [R116.X4+0x8] ;  /* 0x0000080074027984 */ /* 0x000ea80000004800 */
[----:B------:R-:W3:Y:S01]  /*b780*/  LDS R3, [R115.X4+0xc] ;  /* 0x00000c0073037984 */ /* 0x000ee20000004800 */
[----:B0-----:R-:W-:-:S03]  /*b790*/  FADD.FTZ R5, R0, UR5 ;  /* 0x0000000500057e21 */ /* 0x001fc60008010000 */
[----:B------:R-:W0:Y:S01]  /*b7a0*/  LDS R0, [R113.X4+0x14] ;  /* 0x0000140071007984 */ /* 0x000e220000004800 */
[----:B-1----:R-:W-:Y:S01]  /*b7b0*/  FADD.FTZ R4, R4, UR5 ;  /* 0x0000000504047e21 */ /* 0x002fe20008010000 */
[----:B------:R-:W-:Y:S01]  /*b7c0*/  FSETP.GTU.FTZ.AND P4, PT, R5, 20, PT ;  /* 0x41a000000500780b */ /* 0x000fe20003f9c000 */
[----:B--2---:R-:W-:-:S03]  /*b7d0*/  FADD.FTZ R8, R2, UR5 ;  /* 0x0000000502087e21 */ /* 0x004fc60008010000 */
[----:B------:R-:W-:Y:S01]  /*b7e0*/  FSETP.GTU.FTZ.AND P1, PT, R4, 20, PT ;  /* 0x41a000000400780b */ /* 0x000fe20003f3c000 */
[----:B------:R-:W1:Y:S01]  /*b7f0*/  LDS R2, [R112.X4+0x18] ;  /* 0x0000180070027984 */ /* 0x000e620000004800 */
[----:B---3--:R-:W-:Y:S01]  /*b800*/  FADD.FTZ R9, R3, UR5 ;  /* 0x0000000503097e21 */ /* 0x008fe20008010000 */
[----:B------:R-:W-:Y:S02]  /*b810*/  FSETP.GTU.FTZ.AND P5, PT, R8, 20, PT ;  /* 0x41a000000800780b */ /* 0x000fe40003fbc000 */
[----:B------:R-:W2:Y:S02]  /*b820*/  LDS R3, [R111.X4+0x1c] ;  /* 0x00001c006f037984 */ /* 0x000ea40000004800 */
[----:B------:R-:W-:Y:S02]  /*b830*/  FSETP.GTU.FTZ.AND P0, PT, R9, 20, PT ;  /* 0x41a000000900780b */ /* 0x000fe40003f1c000 */
[----:B------:R-:W-:-:S04]  /*b840*/  @!P4 FMUL.FTZ R5, R5, -1.4426950216293334961 ;  /* 0xbfb8aa3b0505c820 */ /* 0x000fc80000410000 */
[----:B------:R3:W4:Y:S01]  /*b850*/  @!P4 MUFU.EX2 R6, R5 ;  /* 0x000000050006c308 */ /* 0x0007220000000800 */
[----:B------:R-:W-:Y:S02]  /*b860*/  @!P1 FMUL.FTZ R10, R4, -1.4426950216293334961 ;  /* 0xbfb8aa3b040a9820 */ /* 0x000fe40000410000 */
[----:B------:R-:W5:Y:S01]  /*b870*/  LDS R4, [R110.X4+0x20] ;  /* 0x000020006e047984 */ /* 0x000f620000004800 */
[----:B------:R-:W-:-:S03]  /*b880*/  @!P5 FMUL.FTZ R8, R8, -1.4426950216293334961 ;  /* 0xbfb8aa3b0808d820 */ /* 0x000fc60000410000 */
[----:B------:R-:W-:Y:S01]  /*b890*/  @!P0 FMUL.FTZ R9, R9, -1.4426950216293334961 ;  /* 0xbfb8aa3b09098820 */ /* 0x000fe20000410000 */
[----:B---3--:R-:W3:Y:S02]  /*b8a0*/  LDS R5, [R109.X4+0x24] ;  /* 0x000024006d057984 */ /* 0x008ee40000004800 */
[----:B------:R-:W1:Y:S01]  /*b8b0*/  @!P5 MUFU.EX2 R8, R8 ;  /* 0x000000080008d308 */ /* 0x000e620000000800 */
[----:B----4-:R-:W-:Y:S02]  /*b8c0*/  @!P4 FADD.FTZ R7, R6, 1 ;  /* 0x3f8000000607c421 */ /* 0x010fe40000010000 */
[----:B------:R-:W4:Y:S05]  /*b8d0*/  LDS R6, [R108.X4+0x28] ;  /* 0x000028006c067984 */ /* 0x000f2a0000004800 */
[----:B------:R-:W2:Y:S01]  /*b8e0*/  @!P0 MUFU.EX2 R9, R9 ;  /* 0x0000000900098308 */ /* 0x000ea20000000800 */
[----:B0-----:R-:W-:-:S05]  /*b8f0*/  FADD.FTZ R0, R0, UR5 ;  /* 0x0000000500007e21 */ /* 0x001fca0008010000 */
[----:B------:R-:W-:Y:S01]  /*b900*/  FSETP.GTU.FTZ.AND P2, PT, R0, 20, PT ;  /* 0x41a000000000780b */ /* 0x000fe20003f5c000 */
[----:B-1----:R-:W-:Y:S01]  /*b910*/  @!P5 FADD.FTZ R8, R8, 1 ;  /* 0x3f8000000808d421 */ /* 0x002fe20000010000 */
[----:B------:R-:W0:Y:S01]  /*b920*/  @!P1 MUFU.EX2 R10, R10 ;  /* 0x0000000a000a9308 */ /* 0x000e220000000800 */
[----:B------:R-:W-:Y:S02]  /*b930*/  FADD.FTZ R2, R2, UR5 ;  /* 0x0000000502027e21 */ /* 0x000fe40008010000 */
[----:B--2---:R-:W-:-:S03]  /*b940*/  FADD.FTZ R3, R3, UR5 ;  /* 0x0000000503037e21 */ /* 0x004fc60008010000 */
[----:B------:R-:W-:Y:S02]  /*b950*/  FSETP.GTU.FTZ.AND P3, PT, R2, 20, PT ;  /* 0x41a000000200780b */ /* 0x000fe40003f7c000 */
[----:B------:R-:W1:Y:S01]  /*b960*/  @!P4 MUFU.RCP R7, R7 ;  /* 0x000000070007c308 */ /* 0x000e620000001000 */
[----:B------:R-:W-:Y:S02]  /*b970*/  @!P0 FADD.FTZ R9, R9, 1 ;  /* 0x3f80000009098421 */ /* 0x000fe40000010000 */
[----:B------:R-:W-:Y:S02]  /*b980*/  @!P2 FMUL.FTZ R0, R0, -1.4426950216293334961 ;  /* 0xbfb8aa3b0000a820 */ /* 0x000fe40000410000 */
[----:B0-----:R-:W-:-:S03]  /*b990*/  @!P1 FADD.FTZ R10, R10, 1 ;  /* 0x3f8000000a0a9421 */ /* 0x001fc60000010000 */
[----:B------:R-:W0:Y:S01]  /*b9a0*/  @!P5 MUFU.RCP R8, R8 ;  /* 0x000000080008d308 */ /* 0x000e220000001000 */
[----:B-----5:R-:W-:Y:S02]  /*b9b0*/  FADD.FTZ R4, R4, UR5 ;  /* 0x0000000504047e21 */ /* 0x020fe40008010000 */
[----:B------:R-:W-:Y:S02]  /*b9c0*/  @!P3 FMUL.FTZ R2, R2, -1.4426950216293334961 ;  /* 0xbfb8aa3b0202b820 */ /* 0x000fe40000410000 */
[----:B---3--:R-:W-:Y:S02]  /*b9d0*/  FADD.FTZ R5, R5, UR5 ;  /* 0x0000000505057e21 */ /* 0x008fe40008010000 */
[----:B-1----:R-:W-:Y:S01]  /*b9e0*/  @!P4 FMUL.FTZ R18, R18, R7 ;  /* 0x000000071212c220 */ /* 0x002fe20000410000 */
[----:B------:R-:W-:Y:S01]  /*b9f0*/  FSETP.GTU.FTZ.AND P4, PT, R3, 20, PT ;  /* 0x41a000000300780b */ /* 0x000fe20003f9c000 */
[----:B------:R-:W1:Y:S01]  /*ba00*/  @!P0 MUFU.RCP R9, R9 ;  /* 0x0000000900098308 */ /* 0x000e620000001000 */
[----:B----4-:R-:W-:-:S02]  /*ba10*/  FADD.FTZ R6, R6, UR5 ;  /* 0x0000000506067e21 */ /* 0x010fc40008010000 */
[----:B0-----:R-:W-:-:S05]  /*ba20*/  @!P5 FMUL.FTZ R19, R19, R8 ;  /* 0x000000081313d220 */ /* 0x001fca0000410000 */
[----:B------:R-:W0:Y:S01]  /*ba30*/  @!P1 MUFU.RCP R10, R10 ;  /* 0x0000000a000a9308 */ /* 0x000e220000001000 */
[----:B------:R-:W-:-:S03]  /*ba40*/  FSETP.GTU.FTZ.AND P5, PT, R4, 20, PT ;  /* 0x41a000000400780b */ /* 0x000fc60003fbc000 */
[----:B------:R-:W-:-:S04]  /*ba50*/  @!P4 FMUL.FTZ R3, R3, -1.4426950216293334961 ;  /* 0xbfb8aa3b0303c820 */ /* 0x000fc80000410000 */
[----:B------:R-:W2:Y:S01]  /*ba60*/  @!P2 MUFU.EX2 R0, R0 ;  /* 0x000000000000a308 */ /* 0x000ea20000000800 */
[----:B-1----:R-:W-:Y:S01]  /*ba70*/  @!P0 FMUL.FTZ R20, R20, R9 ;  /* 0x0000000914148220 */ /* 0x002fe20000410000 */
[----:B------:R-:W-:-:S04]  /*ba80*/  FSETP.GTU.FTZ.AND P0, PT, R5, 20, PT ;  /* 0x41a000000500780b */ /* 0x000fc80003f1c000 */
[----:B------:R-:W-:Y:S02]  /*ba90*/  @!P5 FMUL.FTZ R7, R4, -1.4426950216293334961 ;  /* 0xbfb8aa3b0407d820 */ /* 0x000fe40000410000 */
[----:B------:R-:W1:Y:S01]  /*baa0*/  @!P3 MUFU.EX2 R2, R2 ;  /* 0x000000020002b308 */ /* 0x000e620000000800 */
[----:B0-----:R-:W-:Y:S01]  /*bab0*/  @!P1 FMUL.FTZ R21, R21, R10 ;  /* 0x0000000a15159220 */ /* 0x001fe20000410000 */
[----:B------:R-:W-:-:S05]  /*bac0*/  FSETP.GTU.FTZ.AND P1, PT, R6, 20, PT ;  /* 0x41a000000600780b */ /* 0x000fca0003f3c000 */
[----:B------:R-:W-:Y:S01]  /*bad0*/  @!P0 FMUL.FTZ R8, R5, -1.4426950216293334961 ;  /* 0xbfb8aa3b05088820 */ /* 0x000fe20000410000 */
[----:B------:R-:W0:Y:S01]  /*bae0*/  @!P4 MUFU.EX2 R3, R3 ;  /* 0x000000030003c308 */ /* 0x000e220000000800 */
[----:B--2---:R-:W-:Y:S02]  /*baf0*/  @!P2 FADD.FTZ R4, R0, 1 ;  /* 0x3f8000000004a421 */ /* 0x004fe40000010000 */
[----:B------:R-:W2:Y:S04]  /*bb00*/  LDS R0, [R107.X4+0x2c] ;  /* 0x00002c006b007984 */ /* 0x000ea80000004800 */
[----:B------:R-:W-:Y:S01]  /*bb10*/  @!P1 FMUL.FTZ R9, R6, -1.4426950216293334961 ;  /* 0xbfb8aa3b06099820 */ /* 0x000fe20000410000 */
[----:B------:R-:W3:Y:S01]  /*bb20*/  @!P0 MUFU.EX2 R8, R8 ;  /* 0x0000000800088308 */ /* 0x000ee20000000800 */
[----:B-1----:R-:W-:-:S02]  /*bb30*/  @!P3 FADD.FTZ R5, R2, 1 ;  /* 0x3f8000000205b421 */ /* 0x002fc40000010000 */
[----:B------:R-:W-:Y:S01]  /*bb40*/  LDS R2, [R106.X4+0x30] ;  /* 0x000030006a027984 */ /* 0x000fe20000004800 */
[----:B0-----:R-:W-:-:S04]  /*bb50*/  @!P4 FADD.FTZ R6, R3, 1 ;  /* 0x3f8000000306c421 */ /* 0x001fc80000010000 */
[----:B------:R-:W0:Y:S01]  /*bb60*/  @!P1 MUFU.EX2 R9, R9 ;  /* 0x0000000900099308 */ /* 0x000e220000000800 */
[----:B------:R-:W-:Y:S01]  /*bb70*/  LDS R3, [R105.X4+0x34] ;  /* 0x0000340069037984 */ /* 0x000fe20000004800 */
[----:B---3--:R-:W-:-:S06]  /*bb80*/  @!P0 FADD.FTZ R8, R8, 1 ;  /* 0x3f80000008088421 */ /* 0x008fcc0000010000 */
[----:B------:R1:W3:Y:S08]  /*bb90*/  @!P2 MUFU.RCP R11, R4 ;  /* 0x00000004000ba308 */ /* 0x0002f00000001000 */
[----:B------:R4:W5:Y:S01]  /*bba0*/  @!P3 MUFU.RCP R10, R5 ;  /* 0x00000005000ab308 */ /* 0x0009620000001000 */
[----:B-1----:R-:W1:Y:S01]  /*bbb0*/  LDS R4, [R104.X4+0x38] ;  /* 0x0000380068047984 */ /* 0x002e620000004800 */
[----:B0-----:R-:W-:-:S06]  /*bbc0*/  @!P1 FADD.FTZ R9, R9, 1 ;  /* 0x3f80000009099421 */ /* 0x001fcc0000010000 */
[----:B------:R0:W5:Y:S01]  /*bbd0*/  @!P4 MUFU.RCP R13, R6 ;  /* 0x00000006000dc308 */ /* 0x0001620000001000 */
[----:B----4-:R-:W4:Y:S01]  /*bbe0*/  LDS R5, [R103.X4+0x3c] ;  /* 0x00003c0067057984 */ /* 0x010f220000004800 */
[----:B--2---:R-:W-:Y:S02]  /*bbf0*/  FADD.FTZ R0, R0, UR5 ;  /* 0x0000000500007e21 */ /* 0x004fe40008010000 */
[----:B---3--:R-:W-:-:S04]  /*bc00*/  @!P2 FMUL.FTZ R22, R22, R11 ;  /* 0x0000000b1616a220 */ /* 0x008fc80000410000 */
[----:B------:R-:W2:Y:S01]  /*bc10*/  @!P5 MUFU.EX2 R7, R7 ;  /* 0x000000070007d308 */ /* 0x000ea20000000800 */
[----:B0-----:R-:W0:Y:S01]  /*bc20*/  LDS R6, [R102] ;  /* 0x0000000066067984 */ /* 0x001e220000000800 */
[----:B-----5:R-:W-:-:S03]  /*bc30*/  @!P3 FMUL.FTZ R23, R23, R10 ;  /* 0x0000000a1717b220 */ /* 0x020fc60000410000 */
[----:B------:R-:W-:Y:S01]  /*bc40*/  BAR.SYNC.DEFER_BLOCKING 0x0 ;  /* 0x0000000000007b1d */ /* 0x000fe20000010000 */
[----:B------:R-:W-:-:S05]  /*bc50*/  @!P4 FMUL.FTZ R24, R24, R13 ;  /* 0x0000000d1818c220 */ /* 0x000fca0000410000 */
[----:B------:R-:W3:Y:S01]  /*bc60*/  @!P0 MUFU.RCP R15, R8 ;  /* 0x00000008000f8308 */ /* 0x000ee20000001000 */
[----:B--2---:R-:W-:-:S07]  /*bc70*/  @!P5 FADD.FTZ R7, R7, 1 ;  /* 0x3f8000000707d421 */ /* 0x004fce0000010000 */
[----:B------:R2:W5:Y:S01]  /*bc80*/  @!P1 MUFU.RCP R14, R9 ;  /* 0x00000009000e9308 */ /* 0x0005620000001000 */
[----:B-1----:R-:W-:-:S07]  /*bc90*/  FADD.FTZ R4, R4, UR5 ;  /* 0x0000000504047e21 */ /* 0x002fce0008010000 */
[----:B------:R1:W0:Y:S01]  /*bca0*/  @!P5 MUFU.RCP R12, R7 ;  /* 0x00000007000cd308 */ /* 0x0002220000001000 */
[----:B---3--:R-:W-:Y:S01]  /*bcb0*/  @!P0 FMUL.FTZ R26, R26, R15 ;  /* 0x0000000f1a1a8220 */ /* 0x008fe20000410000 */
[----:B------:R-:W-:Y:S01]  /*bcc0*/  FSETP.GTU.FTZ.AND P0, PT, R0, 20, PT ;  /* 0x41a000000000780b */ /* 0x000fe20003f1c000 */
[----:B--2---:R-:W-:Y:S01]  /*bcd0*/  FADD.FTZ R9, R3, UR5 ;  /* 0x0000000503097e21 */ /* 0x004fe20008010000 */
[----:B------:R-:W-:Y:S01]  /*bce0*/  STS [R102], R49 ;  /* 0x0000003166007388 */ /* 0x000fe20000000800 */
[----:B------:R-:W-:Y:S01]  /*bcf0*/  FSETP.GTU.FTZ.AND P3, PT, R4, 20, PT ;  /* 0x41a000000400780b */ /* 0x000fe20003f7c000 */
[----:B----4-:R-:W-:Y:S02]  /*bd00*/  FADD.FTZ R10, R5, UR5 ;  /* 0x00000005050a7e21 */ /* 0x010fe40008010000 */
[----:B------:R-:W-:Y:S01]  /*bd10*/  STS [R117.X4+0x4], R48 ;  /* 0x0000043075007388 */ /* 0x000fe20000004800 */
[----:B-1----:R-:W-:Y:S01]  /*bd20*/  FADD.FTZ R7, R2, UR5 ;  /* 0x0000000502077e21 */ /* 0x002fe20008010000 */
[----:B------:R-:W-:Y:S01]  /*bd30*/  FSETP.GTU.FTZ.AND P2, PT, R9, 20, PT ;  /* 0x41a000000900780b */ /* 0x000fe20003f5c000 */
[----:B-----5:R-:W-:Y:S01]  /*bd40*/  @!P1 FMUL.FTZ R27, R27, R14 ;  /* 0x0000000e1b1b9220 */ /* 0x020fe20000410000 */
[----:B------:R-:W-:Y:S01]  /*bd50*/  STS [R116.X4+0x8], R47 ;  /* 0x0000082f74007388 */ /* 0x000fe20000004800 */
[----:B------:R-:W-:Y:S01]  /*bd60*/  FSETP.GTU.FTZ.AND P4, PT, R10, 20, PT ;  /* 0x41a000000a00780b */ /* 0x000fe20003f9c000 */
[----:B0-----:R-:W-:Y:S01]  /*bd70*/  FADD.FTZ R8, R6, UR5 ;  /* 0x0000000506087e21 */ /* 0x001fe20008010000 */
[----:B------:R-:W-:Y:S01]  /*bd80*/  FSETP.GTU.FTZ.AND P1, PT, R7, 20, PT ;  /* 0x41a000000700780b */ /* 0x000fe20003f3c000 */
[----:B------:R-:W-:Y:S01]  /*bd90*/  STS [R115.X4+0xc], R46 ;  /* 0x00000c2e73007388 */ /* 0x000fe20000004800 */
[----:B------:R-:W-:-:S02]  /*bda0*/  @!P0 FMUL.FTZ R0, R0, -1.4426950216293334961 ;  /* 0xbfb8aa3b00008820 */ /* 0x000fc40000410000 */
[----:B------:R-:W-:Y:S01]  /*bdb0*/  @!P5 FMUL.FTZ R25, R25, R12 ;  /* 0x0000000c1919d220 */ /* 0x000fe20000410000 */
[----:B------:R-:W-:Y:S01]  /*bdc0*/  STS [R114.X4+0x10], R45 ;  /* 0x0000102d72007388 */ /* 0x000fe20000004800 */
[----:B------:R-:W-:Y:S01]  /*bdd0*/  MOV R12, UR35 ;  /* 0x00000023000c7c02 */ /* 0x000fe20008000f00 */
[----:B------:R0:W1:Y:S01]  /*bde0*/  @!P0 MUFU.EX2 R2, R0 ;  /* 0x0000000000028308 */ /* 0x0000620000000800 */
[----:B------:R-:W-:Y:S01]  /*bdf0*/  @!P3 FMUL.FTZ R5, R4, -1.4426950216293334961 ;  /* 0xbfb8aa3b0405b820 */ /* 0x000fe20000410000 */
[----:B------:R-:W-:Y:S01]  /*be00*/  STS [R113.X4+0x14], R44 ;  /* 0x0000142c71007388 */ /* 0x000fe20000004800 */
[----:B------:R-:W-:Y:S01]  /*be10*/  FSETP.GTU.FTZ.AND P5, PT, R8, 20, PT ;  /* 0x41a000000800780b */ /* 0x000fe20003fbc000 */
[----:B------:R-:W-:Y:S02]  /*be20*/  @!P4 FMUL.FTZ R6, R10, -1.4426950216293334961 ;  /* 0xbfb8aa3b0a06c820 */ /* 0x000fe40000410000 */
[----:B------:R-:W-:Y:S01]  /*be30*/  STS [R112.X4+0x18], R43 ;  /* 0x0000182b70007388 */ /* 0x000fe20000004800 */
[----:B------:R-:W-:Y:S01]  /*be40*/  @!P1 FMUL.FTZ R3, R7, -1.4426950216293334961 ;  /* 0xbfb8aa3b07039820 */ /* 0x000fe20000410000 */
[----:B------:R-:W2:Y:S01]  /*be50*/  @!P3 MUFU.EX2 R5, R5 ;  /* 0x000000050005b308 */ /* 0x000ea20000000800 */
[----:B0-----:R-:W-:Y:S01]  /*be60*/  @!P2 FMUL.FTZ R0, R9, -1.4426950216293334961 ;  /* 0xbfb8aa3b0900a820 */ /* 0x001fe20000410000 */
[----:B------:R-:W-:Y:S04]  /*be70*/  STS [R111.X4+0x1c], R42 ;  /* 0x00001c2a6f007388 */ /* 0x000fe80000004800 */
[----:B------:R-:W-:Y:S02]  /*be80*/  STS [R110.X4+0x20], R41 ;  /* 0x000020296e007388 */ /* 0x000fe40000004800 */
[----:B------:R-:W0:Y:S01]  /*be90*/  @!P1 MUFU.EX2 R3, R3 ;  /* 0x0000000300039308 */ /* 0x000e220000000800 */
[----:B-1----:R-:W-:Y:S01]  /*bea0*/  @!P0 FADD.FTZ R2, R2, 1 ;  /* 0x3f80000002028421 */ /* 0x002fe20000010000 */
[----:B------:R-:W-:Y:S04]  /*beb0*/  STS [R109.X4+0x24], R40 ;  /* 0x000024286d007388 */ /* 0x000fe80000004800 */
[----:B------:R-:W-:Y:S02]  /*bec0*/  STS [R108.X4+0x28], R39 ;  /* 0x000028276c007388 */ /* 0x000fe40000004800 */
[----:B------:R1:W3:Y:S01]  /*bed0*/  @!P2 MUFU.EX2 R4, R0 ;  /* 0x000000000004a308 */ /* 0x0002e20000000800 */
[----:B--2---:R-:W-:Y:S01]  /*bee0*/  @!P3 FADD.FTZ R5, R5, 1 ;  /* 0x3f8000000505b421 */ /* 0x004fe20000010000 */
[----:B------:R-:W-:Y:S04]  /*bef0*/  STS [R107.X4+0x2c], R38 ;  /* 0x00002c266b007388 */ /* 0x000fe80000004800 */
[----:B------:R-:W-:Y:S02]  /*bf00*/  STS [R106.X4+0x30], R37 ;  /* 0x000030256a007388 */ /* 0x000fe40000004800 */
[----:B------:R-:W2:Y:S01]  /*bf10*/  @!P4 MUFU.EX2 R6, R6 ;  /* 0x000000060006c308 */ /* 0x000ea20000000800 */
[----:B-1----:R-:W-:Y:S01]  /*bf20*/  @!P5 FMUL.FTZ R0, R8, -1.4426950216293334961 ;  /* 0xbfb8aa3b0800d820 */ /* 0x002fe20000410000 */
[----:B------:R-:W-:Y:S01]  /*bf30*/  STS [R105.X4+0x34], R36 ;  /* 0x0000342469007388 */ /* 0x000fe20000004800 */
[----:B0-----:R-:W-:-:S03]  /*bf40*/  @!P1 FADD.FTZ R3, R3, 1 ;  /* 0x3f80000003039421 */ /* 0x001fc60000010000 */
[----:B------:R-:W-:Y:S01]  /*bf50*/  STS [R104.X4+0x38], R35 ;  /* 0x0000382368007388 */ /* 0x000fe20000004800 */
[----:B---3--:R-:W-:Y:S01]  /*bf60*/  @!P2 FADD.FTZ R4, R4, 1 ;  /* 0x3f8000000404a421 */ /* 0x008fe20000010000 */
[----:B------:R-:W0:Y:S02]  /*bf70*/  @!P5 MUFU.EX2 R0, R0 ;  /* 0x000000000000d308 */ /* 0x000e240000000800 */
[----:B------:R-:W-:Y:S01]  /*bf80*/  STS [R103.X4+0x3c], R34 ;  /* 0x00003c2267007388 */ /* 0x000fe20000004800 */
[----:B------:R-:W-:-:S06]  /*bf90*/  NOP ;  /* 0x0000000000007918 */ /* 0x000fcc0000000000 */
[----:B------:R-:W-:Y:S01]  /*bfa0*/  LDS R7, [R148] ;  /* 0x0000000094077984 */ /* 0x000fe20000000800 */
[----:B------:R1:W3:Y:S01]  /*bfb0*/  @!P0 MUFU.RCP R57, R2 ;  /* 0x0000000200398308 */ /* 0x0002e20000001000 */
[----:B--2---:R-:W-:Y:S02]  /*bfc0*/  @!P4 FADD.FTZ R6, R6, 1 ;  /* 0x3f8000000606c421 */ /* 0x004fe40000010000 */
[----:B------:R-:W-:Y:S04]  /*bfd0*/  LDS R9, [R146+0x80] ;  /* 0x0000800092097984 */ /* 0x000fe80000000800 */
[----:B------:R-:W-:Y:S01]  /*bfe0*/  LDS R11, [R145+0x100] ;  /* 0x00010000910b7984 */ /* 0x000fe20000000800 */
[----:B------:R1:W2:Y:S03]  /*bff0*/  @!P1 MUFU.RCP R8, R3 ;  /* 0x0000000300089308 */ /* 0x0002a60000001000 */
[----:B------:R-:W-:Y:S04]  /*c000*/  LDS R13, [R144+0x180] ;  /* 0x00018000900d7984 */ /* 0x000fe80000000800 */
[----:B------:R-:W-:Y:S01]  /*c010*/  LDS R15, [R143+0x200] ;  /* 0x000200008f0f7984 */ /* 0x000fe20000000800 */
[----:B------:R1:W4:Y:S03]  /*c020*/  @!P2 MUFU.RCP R59, R4 ;  /* 0x00000004003ba308 */ /* 0x0003260000001000 */
[----:B------:R-:W-:Y:S04]  /*c030*/  LDS R33, [R142+0x280] ;  /* 0x000280008e217984 */ /* 0x000fe80000000800 */
[----:B------:R-:W-:Y:S01]  /*c040*/  LDS R35, [R141+0x300] ;  /* 0x000300008d237984 */ /* 0x000fe20000000800 */
[----:B------:R1:W0:Y:S03]  /*c050*/  @!P3 MUFU.RCP R10, R5 ;  /* 0x00000005000ab308 */ /* 0x0002260000001000 */
        /* <DEDUP_REMOVED lines=11> */
[----:B------:R-:W5:Y:S02]  /*c110*/  LDS R55, [0x1080] ;  /* 0x00108000ff377984 */ /* 0x000f640000000800 */
[----:B-----5:R-:W-:-:S13]  /*c120*/  ISETP.GE.AND P6, PT, R120, R55, PT ;  /* 0x000000377800720c */ /* 0x020fda0003fc6270 */
[----:B------:R-:W-:Y:S05]  /*c130*/  @P6 BRA `(.L_x_3625) ;  /* 0x000000e000006947 */ /* 0x000fea0003800000 */
[----:B01234-:R-:W-:Y:S01]  /*c140*/  MOV R5, UR29 ;  /* 0x0000001d00057c02 */ /* 0x01ffe20008000f00 */
        /* <DEDUP_REMOVED lines=13> */
.L_x_3625:
[----:B01234-:R-:W-:Y:S05]  /*c220*/  BSYNC B0 ;  /* 0x0000000000007941 */ /* 0x01ffea0003800000 */
.L_x_3624:
[----:B------:R-:W-:Y:S01]  /*c230*/  ULDC.64 UR34, c[0x0][0x2e0] ;  /* 0x0000b80000227ab9 */ /* 0x000fe20000000a00 */
[----:B------:R-:W-:Y:S01]  /*c240*/  @!P0 FMUL.FTZ R28, R28, R57 ;  /* 0x000000391c1c8220 */ /* 0x000fe20000410000 */
[----:B------:R-:W-:Y:S01]  /*c250*/  UMOV UR31, UR7 ;  /* 0x00000007001f7c82 */ /* 0x000fe20008000000 */
[----:B------:R-:W-:Y:S01]  /*c260*/  LEA R2, P0, R120, c[0x0][0x330], 0x2 ;  /* 0x0000cc0078027a11 */ /* 0x000fe200078010ff */
[----:B------:R-:W-:Y:S01]  /*c270*/  UIMAD.WIDE.U32 UR30, UR16, UR34, UR30 ;  /* 0x00000022101e72a5 */ /* 0x000fe2000f8e001e */
[----:B------:R-:W-:Y:S01]  /*c280*/  @!P5 FADD.FTZ R0, R0, 1 ;  /* 0x3f8000000000d421 */ /* 0x000fe20000010000 */
[----:B------:R-:W-:Y:S01]  /*c290*/  UIMAD UR7, UR17, UR34, URZ ;  /* 0x00000022110772a4 */ /* 0x000fe2000f8e023f */
[----:B------:R0:W1:Y:S01]  /*c2a0*/  @!P4 MUFU.RCP R5, R6 ;  /* 0x000000060005c308 */ /* 0x0000620000001000 */
[----:B------:R-:W-:Y:S01]  /*c2b0*/  UIADD3 UR25, UP0, UR26, UR30, URZ ;  /* 0x0000001e1a197290 */ /* 0x000fe2000ff1e03f */
[----:B------:R-:W-:Y:S01]  /*c2c0*/  LEA.HI.X R3, R120, c[0x0][0x334], R121, 0x2, P0 ;  /* 0x0000cd0078037a11 */ /* 0x000fe200000f1479 */
[----:B------:R-:W-:Y:S01]  /*c2d0*/  UIMAD UR7, UR16, UR35, UR7 ;  /* 0x00000023100772a4 */ /* 0x000fe2000f8e0207 */
[----:B------:R-:W-:Y:S01]  /*c2e0*/  @!P1 FMUL.FTZ R29, R29, R8 ;  /* 0x000000081d1d9220 */ /* 0x000fe20000410000 */
[----:B------:R-:W-:Y:S01]  /*c2f0*/  ISETP.GE.AND P1, PT, R162, R55, PT ;  /* 0x00000037a200720c */ /* 0x000fe20003f26270 */
[----:B------:R-:W-:Y:S01]  /*c300*/  @!P2 FMUL.FTZ R30, R30, R59 ;  /* 0x0000003b1e1ea220 */ /* 0x000fe20000410000 */
[----:B------:R-:W-:Y:S01]  /*c310*/  UIADD3.X UR30, UR27, UR7, UR31, UP0, !UPT ;  /* 0x000000071b1e7290 */ /* 0x000fe200087fe41f */
[----:B------:R-:W-:Y:S01]  /*c320*/  MOV R4, UR25 ;  /* 0x0000001900047c02 */ /* 0x000fe20008000f00 */
[----:B------:R-:W2:Y:S01]  /*c330*/  @!P5 MUFU.RCP R0, R0 ;  /* 0x000000000000d308 */ /* 0x000ea20000001000 */
[----:B------:R-:W-:Y:S01]  /*c340*/  ISETP.GE.AND P2, PT, R163, R55, PT ;  /* 0x00000037a300720c */ /* 0x000fe20003f46270 */
[----:B------:R-:W-:Y:S01]  /*c350*/  @!P3 FMUL.FTZ R31, R31, R10 ;  /* 0x0000000a1f1fb220 */ /* 0x000fe20000410000 */
[----:B------:R-:W-:Y:S01]  /*c360*/  LEA R2, P0, R4, R2, 0x2 ;  /* 0x0000000204027211 */ /* 0x000fe200078010ff */
[----:B------:R-:W-:Y:S01]  /*c370*/  UIADD3 UR7, UR9, UR28, URZ ;  /* 0x0000001c09077290 */ /* 0x000fe2000fffe03f */
[----:B0-----:R-:W-:Y:S01]  /*c380*/  MOV R6, UR30 ;  /* 0x0000001e00067c02 */ /* 0x001fe20008000f00 */
[----:B------:R-:W-:Y:S01]  /*c390*/  BSSY B0, `(.L_x_3626) ;  /* 0x0000066000007945 */ /* 0x000fe20003800000 */
[----:B-1----:R-:W-:Y:S01]  /*c3a0*/  @!P4 FMUL.FTZ R32, R32, R5 ;  /* 0x000000052020c220 */ /* 0x002fe20000410000 */
[----:B------:R-:W-:-:S02]  /*c3b0*/  ISETP.GE.AND P4, PT, R159, R55, PT ;  /* 0x000000379f00720c */ /* 0x000fc40003f86270 */
[----:B------:R-:W-:Y:S02]  /*c3c0*/  LEA.HI.X R3, R4, R3, R6, 0x2, P0 ;  /* 0x0000000304037211 */ /* 0x000fe400000f1406 */
[-C--:B------:R-:W-:Y:S02]  /*c3d0*/  ISETP.GE.AND P0, PT, R161, R55.reuse, PT ;  /* 0x00000037a100720c */ /* 0x080fe40003f06270 */
[-C--:B------:R-:W-:Y:S01]  /*c3e0*/  ISETP.GE.AND P3, PT, R158, R55.reuse, PT ;  /* 0x000000379e00720c */ /* 0x080fe20003f66270 */
[----:B------:R-:W-:Y:S01]  /*c3f0*/  @!P2 STG.E [R2.64+-0xf00], R11 ;  /* 0xfff1000b0200a986 */ /* 0x000fe2000c101920 */
[----:B--2---:R-:W-:Y:S01]  /*c400*/  @!P5 FMUL.FTZ R17, R17, R0 ;  /* 0x000000001111d220 */ /* 0x004fe20000410000 */
[-C--:B------:R-:W-:Y:S02]  /*c410*/  ISETP.GE.AND P5, PT, R160, R55.reuse, PT ;  /* 0x00000037a000720c */ /* 0x080fe40003fa6270 */
        /* <DEDUP_REMOVED lines=93> */
.L_x_3627:
[----:B------:R-:W-:Y:S05]  /*c9f0*/  BSYNC B0 ;  /* 0x0000000000007941 */ /* 0x000fea0003800000 */
.L_x_3626:
        /* <DEDUP_REMOVED lines=15> */
[----:B------:R-:W-:Y:S01]  /*caf0*/  MOV R3, UR26 ;  /* 0x0000001a00037c02 */ /* 0x000fe20008000f00 */
        /* <DEDUP_REMOVED lines=44> */
.L_x_3537:
        /* <DEDUP_REMOVED lines=8> */
[----:B0-----:R-:W0:Y:S01]  /*ce40*/  S2R R6, SR_TID.X ;  /* 0x0000000000067919 */ /* 0x001e220000002100 */
[----:B---3--:R-:W-:Y:S01]  /*ce50*/  @P1 FADD R3, R3, R176 ;  /* 0x000000b003031221 */ /* 0x008fe20000000000 */
[----:B----4-:R-:W-:-:S04]  /*ce60*/  ISETP.NE.AND P2, PT, R4, RZ, PT ;  /* 0x000000ff0400720c */ /* 0x010fc80003f45270 */
[----:B------:R-:W3:Y:S01]  /*ce70*/  SHFL.DOWN P1, R0, R3, 0x2, 0x1f ;  /* 0x08401f0003007f89 */ /* 0x000ee20000020000 */
[----:B0-----:R-:W-:-:S08]  /*ce80*/  ISETP.NE.AND P3, PT, R6, RZ, PT ;  /* 0x000000ff0600720c */ /* 0x001fd00003f65270 */
[----:B------:R-:W-:-:S04]  /*ce90*/  @!P2 SHF.R.S32.HI R9, RZ, 0x1f, R6 ;  /* 0x0000001fff09a819 */ /* 0x000fc80000011406 */
[----:B------:R-:W-:-:S04]  /*cea0*/  @!P2 LEA.HI R9, R9, R6, RZ, 0x5 ;  /* 0x000000060909a211 */ /* 0x000fc800078f28ff */
[----:B------:R-:W-:Y:S01]  /*ceb0*/  @!P2 SHF.R.S32.HI R4, RZ, 0x5, R9 ;  /* 0x00000005ff04a819 */ /* 0x000fe20000011409 */
[----:B---3--:R-:W-:-:S05]  /*cec0*/  @P1 FADD R0, R3, R0 ;  /* 0x0000000003001221 */ /* 0x008fca0000000000 */
        /* <DEDUP_REMOVED lines=14> */
.L_x_3630:
[----:B------:R-:W-:Y:S05]  /*cfb0*/  BSYNC B0 ;  /* 0x0000000000007941 */ /* 0x000fea0003800000 */
.L_x_3629:
        /* <DEDUP_REMOVED lines=25> */
[----:B------:R-:W-:Y:S01]  /*d150*/  MOV R2, UR14 ;  /* 0x0000000e00027c02 */ /* 0x000fe20008000f00 */
[----:B------:R-:W-:-:S05]  /*d160*/  IMAD.U32 R3, RZ, RZ, UR15 ;  /* 0x0000000fff037e24 */ /* 0x000fca000f8e00ff */
[----:B------:R0:W-:Y:S01]  /*d170*/  RED.E.ADD.F32.FTZ.RN.STRONG.GPU [R2.64], R9 ;  /* 0x000000090200798e */ /* 0x0001e2000c10e7a0 */
[----:B------:R-:W-:Y:S01]  /*d180*/  HFMA2.MMA R7, -RZ, RZ, 0, 0 ;  /* 0x00000000ff077435 */ /* 0x000fe200000001ff */
[----:B------:R-:W-:Y:S05]  /*d190*/  BRA `(.L_x_3633) ;  /* 0x0000001000007947 */ /* 0x000fea0003800000 */
.L_x_3632:
[----:B0-----:R-:W0:Y:S02]  /*d1a0*/  S2R R7, SR_TID.X ;  /* 0x0000000000077919 */ /* 0x001e240000002100 */
.L_x_3633:
[----:B------:R-:W-:Y:S05]  /*d1b0*/  BSYNC B0 ;  /* 0x0000000000007941 */ /* 0x000fea0003800000 */
.L_x_3631:
[----:B0-----:R-:W-:-:S13]  /*d1c0*/  ISETP.GE.AND P0, PT, R7, c[0x0][0x16c], PT ;  /* 0x00005b0007007a0c */ /* 0x001fda0003f06270 */
[----:B------:R-:W-:Y:S05]  /*d1d0*/  @P0 EXIT ;  /* 0x000000000000094d */ /* 0x000fea0003800000 */
[----:B------:R-:W-:Y:S02]  /*d1e0*/  ULDC.64 UR6, c[0x0][0x288] ;  /* 0x0000a20000067ab9 */ /* 0x000fe40000000a00 */
[----:B------:R-:W-:Y:S02]  /*d1f0*/  UIMAD UR17, UR17, UR6, URZ ;  /* 0x00000006111172a4 */ /* 0x000fe4000f8e023f */
[----:B-12---:R-:W-:Y:S02]  /*d200*/  UIMAD.WIDE.U32 UR4, UR16, UR6, URZ ;  /* 0x00000006100472a5 */ /* 0x006fe4000f8e003f */
[----:B------:R-:W-:-:S04]  /*d210*/  UIMAD UR6, UR16, UR7, UR17 ;  /* 0x00000007100672a4 */ /* 0x000fc8000f8e0211 */
[----:B------:R-:W-:Y:S02]  /*d220*/  UIADD3 UR6, UR5, UR6, URZ ;  /* 0x0000000605067290 */ /* 0x000fe4000fffe03f */
.L_x_3634:
        /* <DEDUP_REMOVED lines=18> */
.L_x_3580:
[----:B------:R-:W-:Y:S01]  /*d350*/  HFMA2.MMA R195, -RZ, RZ, 0, 5.9604644775390625e-08 ;  /* 0x00000001ffc37435 */ /* 0x000fe200000001ff */
[----:B------:R-:W-:Y:S01]  /*d360*/  MOV R182, R66 ;  /* 0x0000004200b67202 */ /* 0x000fe20000000f00 */
[----:B------:R-:W-:Y:S01]  /*d370*/  IMAD.MOV.U32 R201, RZ, RZ, RZ ;  /* 0x000000ffffc97224 */ /* 0x000fe200078e00ff */
[----:B------:R-:W-:-:S02]  /*d380*/  MOV R234, 0xffffffff ;  /* 0xffffffff00ea7802 */ /* 0x000fc40000000f00 */
[----:B------:R-:W-:Y:S02]  /*d390*/  MOV R64, 0xd3b0 ;  /* 0x0000d3b000407802 */ /* 0x000fe40000000f00 */
[----:B-----5:R-:W-:Y:S05]  /*d3a0*/  CALL.REL.NOINC `($__internal_143_$__cuda_sm70_shflsync_up) ;  /* 0x00000ec000007944 */ /* 0x020fea0003c00000 */
[----:B-1----:R-:W-:Y:S01]  /*d3b0*/  MOV R177, R182 ;  /* 0x000000b600b17202 */ /* 0x002fe20000000f00 */
[----:B0-----:R-:W-:Y:S05]  /*d3c0*/  BRA `(.L_x_3635) ;  /* 0xffffb3d000007947 */ /* 0x001fea000383ffff */
.L_x_3581:
[----:B------:R-:W-:Y:S01]  /*d3d0*/  HFMA2.MMA R195, -RZ, RZ, 0, 5.9604644775390625e-08 ;  /* 0x00000001ffc37435 */ /* 0x000fe200000001ff */
[----:B------:R-:W-:Y:S02]  /*d3e0*/  MOV R182, R67 ;  /* 0x0000004300b67202 */ /* 0x000fe40000000f00 */
[----:B------:R-:W-:Y:S02]  /*d3f0*/  MOV R201, RZ ;  /* 0x000000ff00c97202 */ /* 0x000fe40000000f00 */
[----:B------:R-:W-:Y:S02]  /*d400*/  MOV R234, 0xffffffff ;  /* 0xffffffff00ea7802 */ /* 0x000fe40000000f00 */
[----:B------:R-:W-:Y:S02]  /*d410*/  MOV R64, 0xd430 ;  /* 0x0000d43000407802 */ /* 0x000fe40000000f00 */
[----:B01---5:R-:W-:Y:S05]  /*d420*/  CALL.REL.NOINC `($__internal_143_$__cuda_sm70_shflsync_up) ;  /* 0x00000e4000007944 */ /* 0x023fea0003c00000 */
[----:B------:R-:W-:Y:S01]  /*d430*/  FMUL.FTZ R177, R66, R177 ;  /* 0x000000b142b17220 */ /* 0x000fe20000410000 */
[----:B------:R-:W-:Y:S01]  /*d440*/  ISETP.GE.AND P0, PT, R168, 0x1, PT ;  /* 0x00000001a800780c */ /* 0x000fe20003f06270 */
[C---:B-1----:R-:W-:Y:S01]  /*d450*/  FFMA.FTZ R64, R66.reuse, R182, R67 ;  /* 0x000000b642407223 */ /* 0x042fe20000010043 */
[----:B0-----:R-:W-:Y:S01]  /*d460*/  HFMA2.MMA R195, -RZ, RZ, 0, 1.1920928955078125e-07 ;  /* 0x00000002ffc37435 */ /* 0x001fe200000001ff */
[----:B------:R-:W-:Y:S01]  /*d470*/  MOV R201, RZ ;  /* 0x000000ff00c97202 */ /* 0x000fe20000000f00 */
[----:B------:R-:W-:Y:S01]  /*d480*/  IMAD.MOV.U32 R234, RZ, RZ, -0x1 ;  /* 0xffffffffffea7424 */ /* 0x000fe200078e00ff */
[----:B------:R-:W-:-:S02]  /*d490*/  FSEL R177, R66, R177, !P0 ;  /* 0x000000b142b17208 */ /* 0x000fc40004000000 */
[----:B------:R-:W-:Y:S02]  /*d4a0*/  FSEL R67, R67, R64, !P0 ;  /* 0x0000004043437208 */ /* 0x000fe40004000000 */
[----:B------:R-:W-:Y:S02]  /*d4b0*/  MOV R182, R177 ;  /* 0x000000b100b67202 */ /* 0x000fe40000000f00 */
[----:B------:R-:W-:Y:S02]  /*d4c0*/  MOV R64, 0xd4e0 ;  /* 0x0000d4e000407802 */ /* 0x000fe40000000f00 */
[----:B------:R-:W-:Y:S05]  /*d4d0*/  CALL.REL.NOINC `($__internal_143_$__cuda_sm70_shflsync_up) ;  /* 0x00000d9000007944 */ /* 0x000fea0003c00000 */
[----:B0-----:R-:W-:Y:S01]  /*d4e0*/  HFMA2.MMA R195, -RZ, RZ, 0, 1.1920928955078125e-07 ;  /* 0x00000002ffc37435 */ /* 0x001fe200000001ff */
[----:B-1----:R-:W-:Y:S02]  /*d4f0*/  MOV R66, R182 ;  /* 0x000000b600427202 */ /* 0x002fe40000000f00 */
[----:B------:R-:W-:Y:S02]  /*d500*/  MOV R182, R67 ;  /* 0x0000004300b67202 */ /* 0x000fe40000000f00 */
[----:B------:R-:W-:Y:S02]  /*d510*/  MOV R201, RZ ;  /* 0x000000ff00c97202 */ /* 0x000fe40000000f00 */
[----:B------:R-:W-:-:S02]  /*d520*/  MOV R234, 0xffffffff ;  /* 0xffffffff00ea7802 */ /* 0x000fc40000000f00 */
[----:B------:R-:W-:Y:S02]  /*d530*/  MOV R64, 0xd550 ;  /* 0x0000d55000407802 */ /* 0x000fe40000000f00 */
[----:B------:R-:W-:Y:S05]  /*d540*/  CALL.REL.NOINC `($__internal_143_$__cuda_sm70_shflsync_up) ;  /* 0x00000d2000007944 */ /* 0x000fea0003c00000 */
        /* <DEDUP_REMOVED lines=8> */
[----:B------:R-:W-:Y:S05]  /*d5d0*/  CALL.REL.NOINC `($__internal_143_$__cuda_sm70_shflsync_up) ;  /* 0x00000c9000007944 */ /* 0x000fea0003c00000 */
[----:B0-----:R-:W-:Y:S01]  /*d5e0*/  HFMA2.MMA R195, -RZ, RZ, 0, 2.384185791015625e-07 ;  /* 0x00000004ffc37435 */ /* 0x001fe200000001ff */
[----:B-1----:R-:W-:Y:S02]  /*d5f0*/  MOV R66, R182 ;  /* 0x000000b600427202 */ /* 0x002fe40000000f00 */
[----:B------:R-:W-:Y:S02]  /*d600*/  MOV R182, R67 ;  /* 0x0000004300b67202 */ /* 0x000fe40000000f00 */
[----:B------:R-:W-:Y:S02]  /*d610*/  MOV R201, RZ ;  /* 0x000000ff00c97202 */ /* 0x000fe40000000f00 */
[----:B------:R-:W-:Y:S02]  /*d620*/  MOV R234, 0xffffffff ;  /* 0xffffffff00ea7802 */ /* 0x000fe40000000f00 */
[----:B------:R-:W-:Y:S02]  /*d630*/  MOV R64, 0xd650 ;  /* 0x0000d65000407802 */ /* 0x000fe40000000f00 */
[----:B------:R-:W-:Y:S05]  /*d640*/  CALL.REL.NOINC `($__internal_143_$__cuda_sm70_shflsync_up) ;  /* 0x00000c2000007944 */ /* 0x000fea0003c00000 */
[----:B------:R-:W-:Y:S01]  /*d650*/  ISETP.GE.AND P0, PT, R168, 0x4, PT ;  /* 0x00000004a800780c */ /* 0x000fe20003f06270 */
[----:B0-----:R-:W-:Y:S01]  /*d660*/  HFMA2.MMA R195, -RZ, RZ, 0, 4.76837158203125e-07 ;  /* 0x00000008ffc37435 */ /* 0x001fe200000001ff */
[----:B------:R-:W-:Y:S01]  /*d670*/  MOV R201, RZ ;  /* 0x000000ff00c97202 */ /* 0x000fe20000000f00 */
[----:B------:R-:W-:Y:S01]  /*d680*/  IMAD.MOV.U32 R234, RZ, RZ, -0x1 ;  /* 0xffffffffffea7424 */ /* 0x000fe200078e00ff */
[----:B------:R-:W-:-:S09]  /*d690*/  MOV R64, 0xd6e0 ;  /* 0x0000d6e000407802 */ /* 0x000fd20000000f00 */
[----:B-1----:R-:W-:Y:S02]  /*d6a0*/  @P0 FFMA.FTZ R67, R177, R182, R67 ;  /* 0x000000b6b1430223 */ /* 0x002fe40000010043 */
[----:B------:R-:W-:-:S05]  /*d6b0*/  @P0 FMUL.FTZ R177, R66, R177 ;  /* 0x000000b142b10220 */ /* 0x000fca0000410000 */
[----:B------:R-:W-:Y:S02]  /*d6c0*/  MOV R182, R177 ;  /* 0x000000b100b67202 */ /* 0x000fe40000000f00 */
[----:B------:R-:W-:Y:S05]  /*d6d0*/  CALL.REL.NOINC `($__internal_143_$__cuda_sm70_shflsync_up) ;  /* 0x00000b9000007944 */ /* 0x000fea0003c00000 */
[----:B0-----:R-:W-:Y:S01]  /*d6e0*/  HFMA2.MMA R195, -RZ, RZ, 0, 4.76837158203125e-07 ;  /* 0x00000008ffc37435 */ /* 0x001fe200000001ff */
[----:B-1----:R-:W-:Y:S02]  /*d6f0*/  MOV R66, R182 ;  /* 0x000000b600427202 */ /* 0x002fe40000000f00 */
[----:B------:R-:W-:Y:S02]  /*d700*/  MOV R182, R67 ;  /* 0x0000004300b67202 */ /* 0x000fe40000000f00 */
[----:B------:R-:W-:Y:S02]  /*d710*/  MOV R201, RZ ;  /* 0x000000ff00c97202 */ /* 0x000fe40000000f00 */
[----:B------:R-:W-:Y:S02]  /*d720*/  MOV R234, 0xffffffff ;  /* 0xffffffff00ea7802 */ /* 0x000fe40000000f00 */
[----:B------:R-:W-:Y:S02]  /*d730*/  MOV R64, 0xd750 ;  /* 0x0000d75000407802 */ /* 0x000fe40000000f00 */
[----:B------:R-:W-:Y:S05]  /*d740*/  CALL.REL.NOINC `($__internal_143_$__cuda_sm70_shflsync_up) ;  /* 0x00000b2000007944 */ /* 0x000fea0003c00000 */
[----:B------:R-:W-:Y:S01]  /*d750*/  ISETP.GE.AND P0, PT, R168, 0x8, PT ;  /* 0x00000008a800780c */ /* 0x000fe20003f06270 */
[----:B0-----:R-:W-:Y:S01]  /*d760*/  HFMA2.MMA R195, -RZ, RZ, 0, 9.5367431640625e-07 ;  /* 0x00000010ffc37435 */ /* 0x001fe200000001ff */
[----:B------:R-:W-:Y:S01]  /*d770*/  MOV R201, RZ ;  /* 0x000000ff00c97202 */ /* 0x000fe20000000f00 */
[----:B------:R-:W-:Y:S01]  /*d780*/  IMAD.MOV.U32 R234, RZ, RZ, -0x1 ;  /* 0xffffffffffea7424 */ /* 0x000fe200078e00ff */
[----:B------:R-:W-:-:S09]  /*d790*/  MOV R64, 0xd7f0 ;  /* 0x0000d7f000407802 */ /* 0x000fd20000000f00 */
[----:B-1----:R-:W-:Y:S02]  /*d7a0*/  @P0 FFMA.FTZ R67, R177, R182, R67 ;  /* 0x000000b6b1430223 */ /* 0x002fe40000010043 */
[----:B------:R-:W-:-:S03]  /*d7b0*/  @P0 FMUL.FTZ R177, R66, R177 ;  /* 0x000000b142b10220 */ /* 0x000fc60000410000 */
[----:B------:R-:W-:Y:S02]  /*d7c0*/  MOV R132, R67 ;  /* 0x0000004300847202 */ /* 0x000fe40000000f00 */
[----:B------:R-:W-:Y:S02]  /*d7d0*/  MOV R182, R177 ;  /* 0x000000b100b67202 */ /* 0x000fe40000000f00 */
[----:B------:R-:W-:Y:S05]  /*d7e0*/  CALL.REL.NOINC `($__internal_143_$__cuda_sm70_shflsync_up) ;  /* 0x00000a8000007944 */ /* 0x000fea0003c00000 */
[----:B0-----:R-:W-:Y:S01]  /*d7f0*/  HFMA2.MMA R195, -RZ, RZ, 0, 9.5367431640625e-07 ;  /* 0x00000010ffc37435 */ /* 0x001fe200000001ff */
[----:B-1----:R-:W-:Y:S02]  /*d800*/  MOV R178, R182 ;  /* 0x000000b600b27202 */ /* 0x002fe40000000f00 */
[----:B------:R-:W-:Y:S02]  /*d810*/  MOV R182, R67 ;  /* 0x0000004300b67202 */ /* 0x000fe40000000f00 */
[----:B------:R-:W-:Y:S02]  /*d820*/  MOV R201, RZ ;  /* 0x000000ff00c97202 */ /* 0x000fe40000000f00 */
[----:B------:R-:W-:Y:S02]  /*d830*/  MOV R234, 0xffffffff ;  /* 0xffffffff00ea7802 */ /* 0x000fe40000000f00 */
[----:B------:R-:W-:-:S02]  /*d840*/  MOV R64, 0xd860 ;  /* 0x0000d86000407802 */ /* 0x000fc40000000f00 */
[----:B------:R-:W-:Y:S05]  /*d850*/  CALL.REL.NOINC `($__internal_143_$__cuda_sm70_shflsync_up) ;  /* 0x00000a1000007944 */ /* 0x000fea0003c00000 */
[----:B-1----:R-:W-:Y:S01]  /*d860*/  MOV R64, R182 ;  /* 0x000000b600407202 */ /* 0x002fe20000000f00 */
[----:B0-----:R-:W-:Y:S05]  /*d870*/  BRA `(.L_x_3636) ;  /* 0xffffb0a000007947 */ /* 0x001fea000383ffff */
.L_x_3584:
[----:B------:R-:W-:Y:S01]  /*d880*/  HFMA2.MMA R195, -RZ, RZ, 0, 5.9604644775390625e-08 ;  /* 0x00000001ffc37435 */ /* 0x000fe200000001ff */
[----:B------:R-:W-:Y:S01]  /*d890*/  IMAD.MOV.U32 R182, RZ, RZ, R177 ;  /* 0x000000ffffb67224 */ /* 0x000fe200078e00b1 */
[----:B------:R-:W-:-:S02]  /*d8a0*/  MOV R201, RZ ;  /* 0x000000ff00c97202 */ /* 0x000fc40000000f00 */
[----:B------:R-:W-:Y:S02]  /*d8b0*/  MOV R234, 0xffffffff ;  /* 0xffffffff00ea7802 */ /* 0x000fe40000000f00 */
[----:B------:R-:W-:Y:S02]  /*d8c0*/  MOV R64, 0xd8e0 ;  /* 0x0000d8e000407802 */ /* 0x000fe40000000f00 */
[----:B01---5:R-:W-:Y:S05]  /*d8d0*/  CALL.REL.NOINC `($__internal_143_$__cuda_sm70_shflsync_up) ;  /* 0x0000099000007944 */ /* 0x023fea0003c00000 */
[----:B0-----:R-:W-:Y:S01]  /*d8e0*/  HFMA2.MMA R195, -RZ, RZ, 0, 5.9604644775390625e-08 ;  /* 0x00000001ffc37435 */ /* 0x001fe200000001ff */
[----:B-1----:R-:W-:Y:S02]  /*d8f0*/  MOV R66, R182 ;  /* 0x000000b600427202 */ /* 0x002fe40000000f00 */
[----:B------:R-:W-:Y:S02]  /*d900*/  MOV R182, R67 ;  /* 0x0000004300b67202 */ /* 0x000fe40000000f00 */
[----:B------:R-:W-:Y:S02]  /*d910*/  MOV R201, RZ ;  /* 0x000000ff00c97202 */ /* 0x000fe40000000f00 */
[----:B------:R-:W-:Y:S02]  /*d920*/  MOV R234, 0xffffffff ;  /* 0xffffffff00ea7802 */ /* 0x000fe40000000f00 */
[----:B------:R-:W-:-:S02]  /*d930*/  MOV R64, 0xd950 ;  /* 0x0000d95000407802 */ /* 0x000fc40000000f00 */
[----:B------:R-:W-:Y:S05]  /*d940*/  CALL.REL.NOINC `($__internal_143_$__cuda_sm70_shflsync_up) ;  /* 0x0000092000007944 */ /* 0x000fea0003c00000 */
[----:B------:R-:W-:Y:S01]  /*d950*/  HFMA2.MMA R229, -RZ, RZ, 0, 0 ;  /* 0x00000000ffe57435 */ /* 0x000fe200000001ff */
[----:B------:R-:W-:Y:S01]  /*d960*/  IMAD.MOV.U32 R132, RZ, RZ, R66 ;  /* 0x000000ffff847224 */ /* 0x000fe200078e0042 */
[----:B-1----:R-:W-:-:S02]  /*d970*/  MOV R177, R182 ;  /* 0x000000b600b17202 */ /* 0x002fc40000000f00 */
[----:B------:R-:W-:Y:S02]  /*d980*/  MOV R66, R128 ;  /* 0x0000008000427202 */ /* 0x000fe40000000f00 */
[----:B------:R-:W-:Y:S02]  /*d990*/  MOV R231, 0x1f ;  /* 0x0000001f00e77802 */ /* 0x000fe40000000f00 */
[----:B------:R-:W-:Y:S02]  /*d9a0*/  MOV R238, 0xffffffff ;  /* 0xffffffff00ee7802 */ /* 0x000fe40000000f00 */
[----:B------:R-:W-:Y:S02]  /*d9b0*/  MOV R64, 0xd9d0 ;  /* 0x0000d9d000407802 */ /* 0x000fe40000000f00 */
[----:B0-----:R-:W-:Y:S05]  /*d9c0*/  CALL.REL.NOINC `($__internal_142_$__cuda_sm70_shflsync_idx_p) ;  /* 0x0000086000007944 */ /* 0x001fea0003c00000 */
[----:B-1----:R-:W-:Y:S01]  /*d9d0*/  MOV R128, R229 ;  /* 0x000000e500807202 */ /* 0x002fe20000000f00 */
[----:B------:R-:W-:Y:S01]  /*d9e0*/  HFMA2.MMA R229, -RZ, RZ, 0, 0 ;  /* 0x00000000ffe57435 */ /* 0x000fe200000001ff */
[----:B0-----:R-:W-:Y:S01]  /*d9f0*/  MOV R66, R129 ;  /* 0x0000008100427202 */ /* 0x001fe20000000f00 */
[----:B------:R-:W-:Y:S01]  /*da00*/  IMAD.MOV.U32 R231, RZ, RZ, 0x1f ;  /* 0x0000001fffe77424 */ /* 0x000fe200078e00ff */
[----:B------:R-:W-:-:S02]  /*da10*/  MOV R238, 0xffffffff ;  /* 0xffffffff00ee7802 */ /* 0x000fc40000000f00 */
[----:B------:R-:W-:Y:S02]  /*da20*/  MOV R64, 0xda40 ;  /* 0x0000da4000407802 */ /* 0x000fe40000000f00 */
[----:B------:R-:W-:Y:S05]  /*da30*/  CALL.REL.NOINC `($__internal_142_$__cuda_sm70_shflsync_idx_p) ;  /* 0x000007f000007944 */ /* 0x000fea0003c00000 */
[----:B-1----:R-:W-:Y:S01]  /*da40*/  MOV R65, R229 ;  /* 0x000000e500417202 */ /* 0x002fe20000000f00 */
[----:B0-----:R-:W-:Y:S05]  /*da50*/  BRA `(.L_x_3637) ;  /* 0xffffb03000007947 */ /* 0x001fea000383ffff */
.L_x_3587:
[----:B------:R-:W-:Y:S01]  /*da60*/  HFMA2.MMA R238, -RZ, RZ, 0, 5.9604644775390625e-08 ;  /* 0x00000001ffee7435 */ /* 0x000fe200000001ff */
[----:B------:R-:W-:Y:S02]  /*da70*/  MOV R227, R66 ;  /* 0x0000004200e37202 */ /* 0x000fe40000000f00 */
[----:B------:R-:W-:Y:S02]  /*da80*/  MOV R236, 0x1f ;  /* 0x0000001f00ec7802 */ /* 0x000fe40000000f00 */
[----:B------:R-:W-:Y:S02]  /*da90*/  MOV R229, 0xffffffff ;  /* 0xffffffff00e57802 */ /* 0x000fe40000000f00 */
[----:B------:R-:W-:Y:S02]  /*daa0*/  MOV R64, 0xdac0 ;  /* 0x0000dac000407802 */ /* 0x000fe40000000f00 */
[----:B------:R-:W-:Y:S05]  /*dab0*/  CALL.REL.NOINC `($__internal_141_$__cuda_sm70_shflsync_down) ;  /* 0x0000073000007944 */ /* 0x000fea0003c00000 */
[----:B-1----:R-:W-:Y:S01]  /*dac0*/  MOV R201, R236 ;  /* 0x000000ec00c97202 */ /* 0x002fe20000000f00 */
[----:B0-----:R-:W-:Y:S05]  /*dad0*/  BRA `(.L_x_3638) ;  /* 0xffffb50000007947 */ /* 0x001fea000383ffff */
.L_x_3588:
[----:B------:R-:W-:Y:S01]  /*dae0*/  HFMA2.MMA R236, -RZ, RZ, 0, 1.847743988037109375e-06 ;  /* 0x0000001fffec7435 */ /* 0x000fe200000001ff */
[----:B------:R-:W-:Y:S01]  /*daf0*/  MOV R227, R67 ;  /* 0x0000004300e37202 */ /* 0x000fe20000000f00 */
[----:B------:R-:W-:Y:S01]  /*db00*/  IMAD.MOV.U32 R238, RZ, RZ, 0x1 ;  /* 0x00000001ffee7424 */ /* 0x000fe200078e00ff */
[----:B------:R-:W-:-:S02]  /*db10*/  MOV R229, 0xffffffff ;  /* 0xffffffff00e57802 */ /* 0x000fc40000000f00 */
[----:B------:R-:W-:Y:S02]  /*db20*/  MOV R64, 0xdb40 ;  /* 0x0000db4000407802 */ /* 0x000fe40000000f00 */
[----:B01----:R-:W-:Y:S05]  /*db30*/  CALL.REL.NOINC `($__internal_141_$__cuda_sm70_shflsync_down) ;  /* 0x000006b000007944 */ /* 0x003fea0003c00000 */
        /* <DEDUP_REMOVED lines=9> */
[----:B------:R-:W-:Y:S05]  /*dbd0*/  CALL.REL.NOINC `($__internal_141_$__cuda_sm70_shflsync_down) ;  /* 0x0000061000007944 */ /* 0x000fea0003c00000 */
[----:B-1----:R-:W-:Y:S01]  /*dbe0*/  MOV R66, R236 ;  /* 0x000000ec00427202 */ /* 0x002fe20000000f00 */
[----:B------:R-:W-:Y:S01]  /*dbf0*/  HFMA2.MMA R236, -RZ, RZ, 0, 1.847743988037109375e-06 ;  /* 0x0000001fffec7435 */ /* 0x000fe200000001ff */
[----:B0-----:R-:W-:Y:S01]  /*dc00*/  MOV R227, R67 ;  /* 0x0000004300e37202 */ /* 0x001fe20000000f00 */
[----:B------:R-:W-:Y:S01]  /*dc10*/  IMAD.MOV.U32 R238, RZ, RZ, 0x2 ;  /* 0x00000002ffee7424 */ /* 0x000fe200078e00ff */
[----:B------:R-:W-:Y:S02]  /*dc20*/  MOV R229, 0xffffffff ;  /* 0xffffffff00e57802 */ /* 0x000fe40000000f00 */
[----:B------:R-:W-:Y:S02]  /*dc30*/  MOV R64, 0xdc50 ;  /* 0x0000dc5000407802 */ /* 0x000fe40000000f00 */
[----:B------:R-:W-:Y:S05]  /*dc40*/  CALL.REL.NOINC `($__internal_141_$__cuda_sm70_shflsync_down) ;  /* 0x000005a000007944 */ /* 0x000fea0003c00000 */
[----:B-1----:R-:W-:Y:S01]  /*dc50*/  @!P3 FFMA.FTZ R67, R201, R236, R67 ;  /* 0x000000ecc943b223 */ /* 0x002fe20000010043 */
[----:B0-----:R-:W-:Y:S01]  /*dc60*/  HFMA2.MMA R238, -RZ, RZ, 0, 2.384185791015625e-07 ;  /* 0x00000004ffee7435 */ /* 0x001fe200000001ff */
[----:B------:R-:W-:Y:S01]  /*dc70*/  @!P3 FMUL.FTZ R201, R66, R201 ;  /* 0x000000c942c9b220 */ /* 0x000fe20000410000 */
[----:B------:R-:W-:Y:S02]  /*dc80*/  MOV R236, 0x1f ;  /* 0x0000001f00ec7802 */ /* 0x000fe40000000f00 */
[----:B------:R-:W-:-:S02]  /*dc90*/  MOV R229, 0xffffffff ;  /* 0xffffffff00e57802 */ /* 0x000fc40000000f00 */
[----:B------:R-:W-:Y:S02]  /*dca0*/  MOV R227, R201 ;  /* 0x000000c900e37202 */ /* 0x000fe40000000f00 */
        /* <DEDUP_REMOVED lines=10> */
[----:B0-----:R-:W-:Y:S01]  /*dd50*/  HFMA2.MMA R238, -RZ, RZ, 0, 4.76837158203125e-07 ;  /* 0x00000008ffee7435 */ /* 0x001fe200000001ff */
[----:B------:R-:W-:Y:S01]  /*dd60*/  @!P2 FMUL.FTZ R201, R66, R201 ;  /* 0x000000c942c9a220 */ /* 0x000fe20000410000 */
[----:B------:R-:W-:-:S02]  /*dd70*/  MOV R236, 0x1f ;  /* 0x0000001f00ec7802 */ /* 0x000fc40000000f00 */
[----:B------:R-:W-:Y:S02]  /*dd80*/  MOV R229, 0xffffffff ;  /* 0xffffffff00e57802 */ /* 0x000fe40000000f00 */
        /* <DEDUP_REMOVED lines=8> */
[----:B------:R-:W-:-:S02]  /*de10*/  MOV R64, 0xde30 ;  /* 0x0000de3000407802 */ /* 0x000fc40000000f00 */
[----:B------:R-:W-:Y:S05]  /*de20*/  CALL.REL.NOINC `($__internal_141_$__cuda_sm70_shflsync_down) ;  /* 0x000003c000007944 */ /* 0x000fea0003c00000 */
        /* <DEDUP_REMOVED lines=8> */
[----:B------:R-:W-:Y:S05]  /*deb0*/  CALL.REL.NOINC `($__internal_141_$__cuda_sm70_shflsync_down) ;  /* 0x0000033000007944 */ /* 0x000fea0003c00000 */
[----:B0-----:R-:W-:Y:S01]  /*dec0*/  HFMA2.MMA R238, -RZ, RZ, 0, 9.5367431640625e-07 ;  /* 0x00000010ffee7435 */ /* 0x001fe200000001ff */
[----:B-1----:R-:W-:Y:S01]  /*ded0*/  MOV R66, R236 ;  /* 0x000000ec00427202 */ /* 0x002fe20000000f00 */
[----:B------:R-:W-:Y:S01]  /*dee0*/  IMAD.MOV.U32 R227, RZ, RZ, R67 ;  /* 0x000000ffffe37224 */ /* 0x000fe200078e0043 */
[----:B------:R-:W-:Y:S02]  /*def0*/  MOV R236, 0x1f ;  /* 0x0000001f00ec7802 */ /* 0x000fe40000000f00 */
[----:B------:R-:W-:Y:S02]  /*df00*/  MOV R229, 0xffffffff ;  /* 0xffffffff00e57802 */ /* 0x000fe40000000f00 */
[----:B------:R-:W-:Y:S02]  /*df10*/  MOV R64, 0xdf30 ;  /* 0x0000df3000407802 */ /* 0x000fe40000000f00 */
[----:B------:R-:W-:Y:S05]  /*df20*/  CALL.REL.NOINC `($__internal_141_$__cuda_sm70_shflsync_down) ;  /* 0x000002c000007944 */ /* 0x000fea0003c00000 */
[----:B-1----:R-:W-:Y:S01]  /*df30*/  @!P0 FFMA.FTZ R67, R225, R236, R67 ;  /* 0x000000ece1438223 */ /* 0x002fe20000010043 */
[----:B0-----:R-:W-:Y:S01]  /*df40*/  HFMA2.MMA R229, -RZ, RZ, 0, 0 ;  /* 0x00000000ffe57435 */ /* 0x001fe200000001ff */
[----:B------:R-:W-:Y:S01]  /*df50*/  @!P0 FMUL.FTZ R225, R66, R225 ;  /* 0x000000e142e18220 */ /* 0x000fe20000410000 */
[----:B------:R-:W-:-:S02]  /*df60*/  MOV R231, 0x1f ;  /* 0x0000001f00e77802 */ /* 0x000fc40000000f00 */
[----:B------:R-:W-:Y:S02]  /*df70*/  MOV R238, 0xffffffff ;  /* 0xffffffff00ee7802 */ /* 0x000fe40000000f00 */
[----:B------:R-:W-:Y:S02]  /*df80*/  MOV R66, R225 ;  /* 0x000000e100427202 */ /* 0x000fe40000000f00 */
[----:B------:R-:W-:Y:S02]  /*df90*/  MOV R64, 0xdfb0 ;  /* 0x0000dfb000407802 */ /* 0x000fe40000000f00 */
[----:B------:R-:W-:Y:S05]  /*dfa0*/  CALL.REL.NOINC `($__internal_142_$__cuda_sm70_shflsync_idx_p) ;  /* 0x0000028000007944 */ /* 0x000fea0003c00000 */
[----:B-1----:R-:W-:Y:S01]  /*dfb0*/  MOV R201, R229 ;  /* 0x000000e500c97202 */ /* 0x002fe20000000f00 */
[----:B------:R-:W-:Y:S01]  /*dfc0*/  HFMA2.MMA R229, -RZ, RZ, 0, 0 ;  /* 0x00000000ffe57435 */ /* 0x000fe200000001ff */
[----:B0-----:R-:W-:Y:S01]  /*dfd0*/  IMAD.MOV.U32 R66, RZ, RZ, R67 ;  /* 0x000000ffff427224 */ /* 0x001fe200078e0043 */
[----:B------:R-:W-:Y:S02]  /*dfe0*/  MOV R231, 0x1f ;  /* 0x0000001f00e77802 */ /* 0x000fe40000000f00 */
[----:B------:R-:W-:Y:S02]  /*dff0*/  MOV R238, 0xffffffff ;  /* 0xffffffff00ee7802 */ /* 0x000fe40000000f00 */
[----:B------:R-:W-:-:S02]  /*e000*/  MOV R64, 0xe020 ;  /* 0x0000e02000407802 */ /* 0x000fc40000000f00 */
[----:B------:R-:W-:Y:S05]  /*e010*/  CALL.REL.NOINC `($__internal_142_$__cuda_sm70_shflsync_idx_p) ;  /* 0x0000021000007944 */ /* 0x000fea0003c00000 */
[----:B0-----:R-:W-:Y:S01]  /*e020*/  HFMA2.MMA R238, -RZ, RZ, 0, 5.9604644775390625e-08 ;  /* 0x00000001ffee7435 */ /* 0x001fe200000001ff */
[----:B-1----:R-:W-:-:S02]  /*e030*/  MOV R234, R229 ;  /* 0x000000e500ea7202 */ /* 0x002fc40000000f00 */
[----:B------:R-:W-:Y:S02]  /*e040*/  MOV R227, R225 ;  /* 0x000000e100e37202 */ /* 0x000fe40000000f00 */
[----:B------:R-:W-:Y:S02]  /*e050*/  MOV R236, 0x1f ;  /* 0x0000001f00ec7802 */ /* 0x000fe40000000f00 */
[----:B------:R-:W-:Y:S02]  /*e060*/  MOV R229, 0xffffffff ;  /* 0xffffffff00e57802 */ /* 0x000fe40000000f00 */
[----:B------:R-:W-:Y:S02]  /*e070*/  MOV R64, 0xe090 ;  /* 0x0000e09000407802 */ /* 0x000fe40000000f00 */
[----:B------:R-:W-:Y:S05]  /*e080*/  CALL.REL.NOINC `($__internal_141_$__cuda_sm70_shflsync_down) ;  /* 0x0000016000007944 */ /* 0x000fea0003c00000 */
[----:B0-----:R-:W-:Y:S01]  /*e090*/  HFMA2.MMA R238, -RZ, RZ, 0, 5.9604644775390625e-08 ;  /* 0x00000001ffee7435 */ /* 0x001fe200000001ff */
[----:B-1----:R-:W-:Y:S01]  /*e0a0*/  IMAD.MOV.U32 R66, RZ, RZ, R236 ;  /* 0x000000ffff427224 */ /* 0x002fe200078e00ec */
[----:B------:R-:W-:Y:S02]  /*e0b0*/  MOV R227, R67 ;  /* 0x0000004300e37202 */ /* 0x000fe40000000f00 */
[----:B------:R-:W-:-:S02]  /*e0c0*/  MOV R236, 0x1f ;  /* 0x0000001f00ec7802 */ /* 0x000fc40000000f00 */
[----:B------:R-:W-:Y:S02]  /*e0d0*/  MOV R229, 0xffffffff ;  /* 0xffffffff00e57802 */ /* 0x000fe40000000f00 */
[----:B------:R-:W-:Y:S02]  /*e0e0*/  MOV R64, 0xe100 ;  /* 0x0000e10000407802 */ /* 0x000fe40000000f00 */
[----:B------:R-:W-:Y:S05]  /*e0f0*/  CALL.REL.NOINC `($__internal_141_$__cuda_sm70_shflsync_down) ;  /* 0x000000f000007944 */ /* 0x000fea0003c00000 */
[----:B0-----:R-:W-:Y:S01]  /*e100*/  HFMA2.MMA R229, -RZ, RZ, 0, 0 ;  /* 0x00000000ffe57435 */ /* 0x001fe200000001ff */
[----:B------:R-:W-:Y:S01]  /*e110*/  MOV R225, R66 ;  /* 0x0000004200e17202 */ /* 0x000fe20000000f00 */
[----:B------:R-:W-:Y:S01]  /*e120*/  IMAD.MOV.U32 R238, RZ, RZ, -0x1 ;  /* 0xffffffffffee7424 */ /* 0x000fe200078e00ff */
[----:B------:R-:W-:Y:S02]  /*e130*/  MOV R66, R128 ;  /* 0x0000008000427202 */ /* 0x000fe40000000f00 */
[----:B------:R-:W-:Y:S02]  /*e140*/  MOV R231, 0x1f ;  /* 0x0000001f00e77802 */ /* 0x000fe40000000f00 */
[----:B------:R-:W-:Y:S02]  /*e150*/  MOV R64, 0xe170 ;  /* 0x0000e17000407802 */ /* 0x000fe40000000f00 */
[----:B-1----:R-:W-:Y:S05]  /*e160*/  CALL.REL.NOINC `($__internal_142_$__cuda_sm70_shflsync_idx_p) ;  /* 0x000000c000007944 */ /* 0x002fea0003c00000 */
[----:B-1----:R-:W-:Y:S01]  /*e170*/  MOV R227, R229 ;  /* 0x000000e500e37202 */ /* 0x002fe20000000f00 */
[----:B------:R-:W-:Y:S01]  /*e180*/  HFMA2.MMA R229, -RZ, RZ, 0, 0 ;  /* 0x00000000ffe57435 */ /* 0x000fe200000001ff */
[----:B0-----:R-:W-:-:S02]  /*e190*/  MOV R66, R129 ;  /* 0x0000008100427202 */ /* 0x001fc40000000f00 */
[----:B------:R-:W-:Y:S02]  /*e1a0*/  MOV R231, 0x1f ;  /* 0x0000001f00e77802 */ /* 0x000fe40000000f00 */
[----:B------:R-:W-:Y:S02]  /*e1b0*/  MOV R238, 0xffffffff ;  /* 0xffffffff00ee7802 */ /* 0x000fe40000000f00 */
[----:B------:R-:W-:Y:S02]  /*e1c0*/  MOV R64, 0xe1e0 ;  /* 0x0000e1e000407802 */ /* 0x000fe40000000f00 */
[----:B------:R-:W-:Y:S05]  /*e1d0*/  CALL.REL.NOINC `($__internal_142_$__cuda_sm70_shflsync_idx_p) ;  /* 0x0000005000007944 */ /* 0x000fea0003c00000 */
[----:B01----:R-:W-:Y:S05]  /*e1e0*/  BRA `(.L_x_3639) ;  /* 0xffffaf9000007947 */ /* 0x003fea000383ffff */
        .weak           $__internal_141_$__cuda_sm70_shflsync_down
        .type           $__internal_141_$__cuda_sm70_shflsync_down,@function
        .size           $__internal_141_$__cuda_sm70_shflsync_down,($__internal_142_$__cuda_sm70_shflsync_idx_p - $__internal_141_$__cuda_sm70_shflsync_down)
$__internal_141_$__cuda_sm70_shflsync_down:
[----:B------:R-:W-:Y:S01]  /*e1f0*/  HFMA2.MMA R65, -RZ, RZ, 0, 0 ;  /* 0x00000000ff417435 */ /* 0x000fe200000001ff */
[----:B------:R-:W-:Y:S04]  /*e200*/  WARPSYNC R229 ;  /* 0x000000e500007348 */ /* 0x000fe80003800000 */
[----:B------:R0:W1:Y:S01]  /*e210*/  SHFL.DOWN PT, R236, R227, R238, R236 ;  /* 0x080000eee3ec7389 */ /* 0x00006200000e00ec */
[----:B------:R-:W-:Y:S05]  /*e220*/  RET.REL.NODEC R64 `(_Z25selective_scan_bwd_kernelI32Selective_Scan_bwd_kernel_traitsILi64ELi16ELb0ELb1ELb1ELb1ELb1EffEEv12SSMParamsBwd) ;  /* 0xffff1dd040007950 */ /* 0x000fea0003c3ffff */
        .weak           $__internal_142_$__cuda_sm70_shflsync_idx_p
        .type           $__internal_142_$__cuda_sm70_shflsync_idx_p,@function
        .size           $__internal_142_$__cuda_sm70_shflsync_idx_p,($__internal_143_$__cuda_sm70_shflsync_up - $__internal_142_$__cuda_sm70_shflsync_idx_p)
$__internal_142_$__cuda_sm70_shflsync_idx_p:
[----:B------:R-:W-:Y:S01]  /*e230*/  MOV R65, 0x0 ;  /* 0x0000000000417802 */ /* 0x000fe20000000f00 */
[----:B------:R-:W-:Y:S04]  /*e240*/  WARPSYNC R238 ;  /* 0x000000ee00007348 */ /* 0x000fe80003800000 */
[----:B------:R0:W1:Y:S01]  /*e250*/  SHFL.IDX PT, R229, R66, R229, R231 ;  /* 0x000000e542e57389 */ /* 0x00006200000e00e7 */
[----:B------:R-:W-:Y:S05]  /*e260*/  RET.REL.NODEC R64 `(_Z25selective_scan_bwd_kernelI32Selective_Scan_bwd_kernel_traitsILi64ELi16ELb0ELb1ELb1ELb1ELb1EffEEv12SSMParamsBwd) ;  /* 0xffff1d9040007950 */ /* 0x000fea0003c3ffff */
        .weak           $__internal_143_$__cuda_sm70_shflsync_up
        .type           $__internal_143_$__cuda_sm70_shflsync_up,@function
        .size           $__internal_143_$__cuda_sm70_shflsync_up,(.L_x_8959 - $__internal_143_$__cuda_sm70_shflsync_up)
$__internal_143_$__cuda_sm70_shflsync_up:
[----:B------:R-:W-:Y:S01]  /*e270*/  HFMA2.MMA R65, -RZ, RZ, 0, 0 ;  /* 0x00000000ff417435 */ /* 0x000fe200000001ff */
[----:B------:R-:W-:Y:S04]  /*e280*/  WARPSYNC R234 ;  /* 0x000000ea00007348 */ /* 0x000fe80003800000 */
[----:B------:R0:W1:Y:S01]  /*e290*/  SHFL.UP PT, R182, R182, R195, R201 ;  /* 0x040000c3b6b67389 */ /* 0x00006200000e00c9 */
[----:B------:R-:W-:Y:S05]  /*e2a0*/  RET.REL.NODEC R64 `(_Z25selective_scan_bwd_kernelI32Selective_Scan_bwd_kernel_traitsILi64ELi16ELb0ELb1ELb1ELb1ELb1EffEEv12SSMParamsBwd) ;  /* 0xffff1d5040007950 */ /* 0x000fea0003c3ffff */
.L_x_3640:
        /* <DEDUP_REMOVED lines=13> */
.L_x_8959:


//--------------------- .text._Z25selective_scan_bwd_kernelI32Selective_Scan_bwd_kernel_traitsILi64ELi16ELb1ELb0ELb0ELb0ELb0EffEEv12SSMParamsBwd --------------------------
	.section	.text._Z25selective_scan_bwd_kernelI32Selective_Scan_bwd_kernel_traitsILi64ELi16ELb1ELb0ELb0ELb0ELb0EffEEv12SSMParamsBwd,"ax",@progbits
	.sectioninfo	@"SHI_REGISTERS=199"
	.align	128
        .global         _Z25selective_scan_bwd_kernelI32Selective_Scan_bwd_kernel_traitsILi64ELi16ELb1ELb0ELb0ELb0ELb0EffEEv12SSMParamsBwd
        .type           _Z25selective_scan_bwd_kernelI32Selective_Scan_bwd_kernel_traitsILi64ELi16ELb1ELb0ELb0ELb0ELb0EffEEv12SSMParamsBwd,@function
        .size           _Z25selective_scan_bwd_kernelI32Selective_Scan_bwd_kernel_traitsILi64ELi16ELb1ELb0ELb0ELb0ELb0EffEEv12SSMParamsBwd,(.L_x_8962 - _Z25selective_scan_bwd_kernelI32Selective_Scan_bwd_kernel_traitsILi64ELi16ELb1ELb0ELb0ELb0ELb0EffEEv12SSMParamsBwd)
        .other          _Z25selective_scan_bwd_kernelI32Selective_Scan_bwd_kernel_traitsILi64ELi16ELb1ELb0ELb0ELb0ELb0EffEEv12SSMParamsBwd,@"STO_CUDA_ENTRY STV_DEFAULT"
_Z25selective_scan_bwd_kernelI32Selective_Scan_bwd_kernel_traitsILi64ELi16ELb1ELb0ELb0ELb0ELb0EffEEv12SSMParamsBwd:
.text._Z25selective_scan_bwd_kernelI32Selective_Scan_bwd_kernel_traitsILi64ELi16ELb1ELb0ELb0ELb0ELb0EffEEv12SSMParamsBwd:
[----:B------:R-:W-:Y:S02]  /*0000*/  MOV R1, c[0x0][0x28] ;  /* 0x00000a0000017a02 */ /* 0x000fe40000000f00 */
[----:B------:R-:W0:Y:S01]  /*0010*/  S2R R97, SR_CTAID.X ;  /* 0x0000000000617919 */ /* 0x000e220000002500 */
[----:B------:R-:W-:Y:S01]  /*0020*/  ISETP.NE.U32.AND P0, PT, RZ, c[0x0][0x238], PT ;  /* 0x00008e00ff007a0c */ /* 0x000fe20003f05070 */
[----:B------:R-:W-:Y:S01]  /*0030*/  HFMA2.MMA R94, -RZ, RZ, 0, 0 ;  /* 0x00000000ff5e7435 */ /* 0x000fe200000001ff */
[----:B------:R-:W-:Y:S01]  /*0040*/  ISETP.NE.U32.AND P1, PT, RZ, c[0x0][0x250], PT ;  /* 0x00009400ff007a0c */ /* 0x000fe20003f25070 */
[----:B------:R-:W1:Y:S01]  /*0050*/  S2R R0, SR_CTAID.Y ;  /* 0x0000000000007919 */ /* 0x000e620000002600 */
[----:B------:R-:W-:Y:S01]  /*0060*/  ISETP.NE.AND.EX P0, PT, RZ, c[0x0][0x23c], PT, P0 ;  /* 0x00008f00ff007a0c */ /* 0x000fe20003f05300 */
[----:B------:R-:W-:Y:S01]  /*0070*/  ULDC.64 UR6, c[0x0][0x118] ;  /* 0x0000460000067ab9 */ /* 0x000fe20000000a00 */
[----:B------:R-:W-:Y:S02]  /*0080*/  ISETP.NE.AND.EX P1, PT, RZ, c[0x0][0x254], PT, P1 ;  /* 0x00009500ff007a0c */ /* 0x000fe40003f25310 */
[----:B------:R-:W-:Y:S02]  /*0090*/  MOV R96, RZ ;  /* 0x000000ff00607202 */ /* 0x000fe40000000f00 */
[----:B0-----:R-:W-:-:S02]  /*00a0*/  SHF.R.S32.HI R98, RZ, 0x1f, R97 ;  /* 0x0000001fff627819 */ /* 0x001fc40000011461 */
[----:B-1----:R-:W-:-:S05]  /*00b0*/  SHF.R.S32.HI R95, RZ, 0x1f, R0 ;  /* 0x0000001fff5f7819 */ /* 0x002fca0000011400 */
[C---:B------:R-:W-:Y:S02]  /*00c0*/  @P0 LEA R6, P2, R0.reuse, c[0x0][0x238], 0x2 ;  /* 0x00008e0000060a11 */ /* 0x040fe400078410ff */
[----:B------:R-:W-:Y:S01]  /*00d0*/  @P1 LEA R8, P3, R0, c[0x0][0x250], 0x2 ;  /* 0x0000940000081a11 */ /* 0x000fe200078610ff */
[----:B------:R-:W-:Y:S01]  /*00e0*/  IMAD R4, R98, c[0x0][0x1d0], RZ ;  /* 0x0000740062047a24 */ /* 0x000fe200078e02ff */
[--C-:B------:R-:W-:Y:S01]  /*00f0*/  @P0 LEA.HI.X R7, R0, c[0x0][0x23c], R95.reuse, 0x2, P2 ;  /* 0x00008f0000070a11 */ /* 0x100fe200010f145f */
[----:B------:R-:W-:Y:S01]  /*0100*/  IMAD R10, R98, c[0x0][0x1e0], RZ ;  /* 0x00007800620a7a24 */ /* 0x000fe200078e02ff */
[----:B------:R-:W-:Y:S01]  /*0110*/  @P1 LEA.HI.X R9, R0, c[0x0][0x254], R95, 0x2, P3 ;  /* 0x0000950000091a11 */ /* 0x000fe200018f145f */
[----:B------:R-:W-:Y:S02]  /*0120*/  IMAD R12, R98, c[0x0][0x278], RZ ;  /* 0x00009e00620c7a24 */ /* 0x000fe400078e02ff */
[C---:B------:R-:W-:Y:S01]  /*0130*/  IMAD R11, R97.reuse, c[0x0][0x1d4], R4 ;  /* 0x00007500610b7a24 */ /* 0x040fe200078e0204 */
[----:B------:R0:W5:Y:S01]  /*0140*/  @P0 LDG.E R94, [R6.64] ;  /* 0x00000006065e0981 */ /* 0x000162000c1e1900 */
[----:B------:R-:W-:-:S03]  /*0150*/  IMAD.WIDE.U32 R2, R97, c[0x0][0x1d0], RZ ;  /* 0x0000740061027a25 */ /* 0x000fc600078e00ff */
[----:B------:R1:W5:Y:S01]  /*0160*/  @P1 LDG.E R96, [R8.64] ;  /* 0x0000000608601981 */ /* 0x000362000c1e1900 */
[----:B------:R-:W-:Y:S01]  /*0170*/  IMAD.WIDE.U32 R4, R97, c[0x0][0x1e0], RZ ;  /* 0x0000780061047a25 */ /* 0x000fe200078e00ff */
[----:B------:R-:W-:Y:S01]  /*0180*/  IADD3 R3, R3, R11, RZ ;  /* 0x0000000b03037210 */ /* 0x000fe20007ffe0ff */
[----:B------:R-:W-:Y:S01]  /*0190*/  CS2R R88, SRZ ;  /* 0x0000000000587805 */ /* 0x000fe2000001ff00 */
[----:B------:R-:W-:Y:S01]  /*01a0*/  ISETP.NE.U32.AND P0, PT, RZ, c[0x0][0x260], PT ;  /* 0x00009800ff007a0c */ /* 0x000fe20003f05070 */
[C---:B------:R-:W-:Y:S01]  /*01b0*/  IMAD R13, R97.reuse, c[0x0][0x1e4], R10 ;  /* 0x00007900610d7a24 */ /* 0x040fe200078e020a */
[----:B------:R-:W-:Y:S01]  /*01c0*/  HFMA2.MMA R99, -RZ, RZ, 0, 0 ;  /* 0x00000000ff637435 */ /* 0x000fe200000001ff */
[----:B0-----:R-:W-:Y:S01]  /*01d0*/  IMAD.WIDE.U32 R6, R97, c[0x0][0x278], RZ ;  /* 0x00009e0061067a25 */ /* 0x001fe200078e00ff */
[----:B------:R-:W-:Y:S02]  /*01e0*/  ISETP.NE.AND.EX P0, PT, RZ, c[0x0][0x264], PT, P0 ;  /* 0x00009900ff007a0c */ /* 0x000fe40003f05300 */
[----:B------:R-:W-:Y:S01]  /*01f0*/  IADD3 R5, R5, R13, RZ ;  /* 0x0000000d05057210 */ /* 0x000fe20007ffe0ff */
[----:B-1----:R-:W-:Y:S01]  /*0200*/  IMAD R9, R97, c[0x0][0x27c], R12 ;  /* 0x00009f0061097a24 */ /* 0x002fe200078e020c */
[----:B------:R-:W-:Y:S01]  /*0210*/  MOV R8, c[0x0][0x174] ;  /* 0x00005d0000087a02 */ /* 0x000fe20000000f00 */
[C---:B------:R-:W-:Y:S01]  /*0220*/  IMAD R13, R95.reuse, c[0x0][0x1d8], RZ ;  /* 0x000076005f0d7a24 */ /* 0x040fe200078e02ff */
[----:B------:R-:W-:Y:S01]  /*0230*/  MOV R101, RZ ;  /* 0x000000ff00657202 */ /* 0x000fe20000000f00 */
[----:B------:R-:W-:Y:S01]  /*0240*/  IMAD R15, R95, c[0x0][0x1e8], RZ ;  /* 0x00007a005f0f7a24 */ /* 0x000fe200078e02ff */
[----:B------:R-:W-:Y:S01]  /*0250*/  IADD3 R7, R7, R9, RZ ;  /* 0x0000000907077210 */ /* 0x000fe20007ffe0ff */
[----:B------:R-:W-:Y:S01]  /*0260*/  IMAD.WIDE.U32 R2, R0, c[0x0][0x1d8], R2 ;  /* 0x0000760000027a25 */ /* 0x000fe200078e0002 */
[----:B------:R-:W-:-:S02]  /*0270*/  LEA R9, R8, 0xfffffc00, 0xa ;  /* 0xfffffc0008097811 */ /* 0x000fc400078e50ff */
[----:B------:R-:W-:Y:S01]  /*0280*/  ISETP.GE.AND P3, PT, R8, 0x1, PT ;  /* 0x000000010800780c */ /* 0x000fe20003f66270 */
[C---:B------:R-:W-:Y:S01]  /*0290*/  IMAD.WIDE.U32 R4, R0.reuse, c[0x0][0x1e8], R4 ;  /* 0x00007a0000047a25 */ /* 0x040fe200078e0004 */
[----:B------:R-:W-:Y:S02]  /*02a0*/  SHF.R.S32.HI R11, RZ, 0x1f, R9 ;  /* 0x0000001fff0b7819 */ /* 0x000fe40000011409 */
[----:B------:R-:W-:Y:S01]  /*02b0*/  IADD3 R105, P1, R9, R2, RZ ;  /* 0x0000000209697210 */ /* 0x000fe20007f3e0ff */
[----:B------:R-:W-:Y:S01]  /*02c0*/  IMAD R17, R95, c[0x0][0x280], RZ ;  /* 0x0000a0005f117a24 */ /* 0x000fe200078e02ff */
[----:B------:R-:W-:Y:S01]  /*02d0*/  IADD3 R107, P2, R9, R4, RZ ;  /* 0x00000004096b7210 */ /* 0x000fe20007f5e0ff */
[C---:B------:R-:W-:Y:S01]  /*02e0*/  IMAD.WIDE.U32 R6, R0.reuse, c[0x0][0x280], R6 ;  /* 0x0000a00000067a25 */ /* 0x040fe200078e0006 */
[----:B------:R-:W-:Y:S02]  /*02f0*/  @P0 MOV R91, 0x8 ;  /* 0x00000008005b0802 */ /* 0x000fe40000000f00 */
[----:B------:R-:W-:Y:S01]  /*0300*/  LEA R106, P5, R107, c[0x0][0x248], 0x2 ;  /* 0x000092006b6a7a11 */ /* 0x000fe200078a10ff */
[C---:B------:R-:W-:Y:S01]  /*0310*/  IMAD R13, R0.reuse, c[0x0][0x1dc], R13 ;  /* 0x00007700000d7a24 */ /* 0x040fe200078e020d */
[----:B------:R-:W-:Y:S01]  /*0320*/  IADD3 R9, P4, R9, R6, RZ ;  /* 0x0000000609097210 */ /* 0x000fe20007f9e0ff */
[----:B------:R-:W-:-:S02]  /*0330*/  IMAD R15, R0, c[0x0][0x1ec], R15 ;  /* 0x00007b00000f7a24 */ /* 0x000fc400078e020f */
[----:B------:R-:W-:Y:S01]  /*0340*/  IMAD R17, R0, c[0x0][0x284], R17 ;  /* 0x0000a10000117a24 */ /* 0x000fe200078e0211 */
[C---:B------:R-:W-:Y:S02]  /*0350*/  IADD3.X R2, R11.reuse, R3, R13, P1, !PT ;  /* 0x000000030b027210 */ /* 0x040fe40000ffe40d */
[C---:B------:R-:W-:Y:S02]  /*0360*/  IADD3.X R4, R11.reuse, R5, R15, P2, !PT ;  /* 0x000000050b047210 */ /* 0x040fe400017fe40f */
[----:B------:R-:W-:Y:S02]  /*0370*/  ISETP.NE.U32.AND P1, PT, RZ, c[0x0][0x328], PT ;  /* 0x0000ca00ff007a0c */ /* 0x000fe40003f25070 */
[----:B------:R-:W-:Y:S02]  /*0380*/  ISETP.NE.U32.AND P2, PT, RZ, c[0x0][0x348], PT ;  /* 0x0000d200ff007a0c */ /* 0x000fe40003f45070 */
[----:B------:R-:W-:Y:S02]  /*0390*/  IADD3.X R6, R11, R7, R17, P4, !PT ;  /* 0x000000070b067210 */ /* 0x000fe400027fe411 */
[----:B------:R-:W-:-:S02]  /*03a0*/  LEA R104, P4, R105, c[0x0][0x240], 0x2 ;  /* 0x0000900069687a11 */ /* 0x000fc400078810ff */
[----:B------:R-:W-:Y:S02]  /*03b0*/  ISETP.NE.AND.EX P1, PT, RZ, c[0x0][0x32c], PT, P1 ;  /* 0x0000cb00ff007a0c */ /* 0x000fe40003f25310 */
[----:B------:R-:W-:Y:S02]  /*03c0*/  ISETP.NE.AND.EX P2, PT, RZ, c[0x0][0x34c], PT, P2 ;  /* 0x0000d300ff007a0c */ /* 0x000fe40003f45320 */
[----:B------:R-:W-:Y:S01]  /*03d0*/  LEA.HI.X R105, R105, c[0x0][0x244], R2, 0x2, P4 ;  /* 0x0000910069697a11 */ /* 0x000fe200020f1402 */
[----:B------:R-:W-:Y:S01]  /*03e0*/  @P0 IMAD R2, R97, c[0x0][0x164], R0 ;  /* 0x0000590061020a24 */ /* 0x000fe200078e0200 */
[----:B------:R-:W-:Y:S01]  /*03f0*/  LEA.HI.X R107, R107, c[0x0][0x24c], R4, 0x2, P5 ;  /* 0x000093006b6b7a11 */ /* 0x000fe200028f1404 */
[----:B------:R-:W-:Y:S01]  /*0400*/  HFMA2.MMA R4, -RZ, RZ, 0, 0 ;  /* 0x00000000ff047435 */ /* 0x000fe200000001ff */
[----:B------:R-:W-:Y:S01]  /*0410*/  LEA R108, P6, R9, c[0x0][0x308], 0x2 ;  /* 0x0000c200096c7a11 */ /* 0x000fe200078c10ff */
[----:B------:R-:W-:Y:S01]  /*0420*/  @P0 IMAD R2, R2, c[0x0][0x174], RZ ;  /* 0x00005d0002020a24 */ /* 0x000fe200078e02ff */
[----:B------:R-:W-:-:S02]  /*0430*/  MOV R3, RZ ;  /* 0x000000ff00037202 */ /* 0x000fc40000000f00 */
[----:B------:R-:W-:Y:S01]  /*0440*/  LEA.HI.X R109, R9, c[0x0][0x30c], R6, 0x2, P6 ;  /* 0x0000c300096d7a11 */ /* 0x000fe200030f1406 */
[----:B------:R-:W-:Y:S01]  /*0450*/  @P0 IMAD R2, R2, c[0x0][0x16c], RZ ;  /* 0x00005b0002020a24 */ /* 0x000fe200078e02ff */
[C---:B------:R-:W-:Y:S02]  /*0460*/  @P1 LEA R88, P4, R0.reuse, c[0x0][0x328], 0x2 ;  /* 0x0000ca0000581a11 */ /* 0x040fe400078810ff */
[----:B------:R-:W-:Y:S01]  /*0470*/  @P2 LEA R4, P5, R0, c[0x0][0x348], 0x2 ;  /* 0x0000d20000042a11 */ /* 0x000fe200078a10ff */
[----:B------:R-:W-:Y:S01]  /*0480*/  @P0 IMAD.WIDE R90, R2, R91, c[0x0][0x260] ;  /* 0x00009800025a0625 */ /* 0x000fe200078e025b */
[C-C-:B------:R-:W-:Y:S01]  /*0490*/  @P1 LEA.HI.X R89, R0.reuse, c[0x0][0x32c], R95.reuse, 0x2, P4 ;  /* 0x0000cb0000591a11 */ /* 0x140fe200020f145f */
[----:B------:R-:W-:Y:S01]  /*04a0*/  @!P0 CS2R R90, SRZ ;  /* 0x00000000005a8805 */ /* 0x000fe2000001ff00 */
[----:B------:R-:W-:Y:S02]  /*04b0*/  @P2 LEA.HI.X R3, R0, c[0x0][0x34c], R95, 0x2, P5 ;  /* 0x0000d30000032a11 */ /* 0x000fe400028f145f */
[----:B------:R-:W-:Y:S01]  /*04c0*/  MOV R2, R4 ;  /* 0x0000000400027202 */ /* 0x000fe20000000f00 */
[----:B------:R-:W-:Y:S05]  /*04d0*/  @!P3 BRA `(.L_x_3641) ;  /* 0x000033400000b947 */ /* 0x000fea0003800000 */
[----:B------:R-:W0:Y:S01]  /*04e0*/  S2R R100, SR_TID.X ;  /* 0x0000000000647919 */ /* 0x000e220000002100 */
[----:B------:R-:W-:-:S02]  /*04f0*/  MOV R103, c[0x0][0x174] ;  /* 0x00005d0000677a02 */ /* 0x000fc40000000f00 */
[----:B------:R-:W-:Y:S01]  /*0500*/  MOV R101, RZ ;  /* 0x000000ff00657202 */ /* 0x000fe20000000f00 */
[----:B------:R-:W1:Y:S01]  /*0510*/  S2R R102, SR_LANEID ;  /* 0x0000000000667919 */ /* 0x000e620000000000 */
[----:B------:R-:W-:Y:S02]  /*0520*/  MOV R99, RZ ;  /* 0x000000ff00637202 */ /* 0x000fe40000000f00 */
[----:B0-----:R-:W-:-:S04]  /*0530*/  SHF.R.S32.HI R5, RZ, 0x1f, R100 ;  /* 0x0000001fff057819 */ /* 0x001fc80000011464 */
[----:B------:R-:W-:-:S04]  /*0540*/  LEA.HI R5, R5, R100, RZ, 0x5 ;  /* 0x0000006405057211 */ /* 0x000fc800078f28ff */
[----:B-1----:R-:W-:Y:S02]  /*0550*/  SHF.R.S32.HI R110, RZ, 0x5, R5 ;  /* 0x00000005ff6e7819 */ /* 0x002fe40000011405 */
.L_x_3659:
[----:B------:R-:W-:Y:S01]  /*0560*/  BAR.SYNC.DEFER_BLOCKING 0x0 ;  /* 0x0000000000007b1d */ /* 0x000fe20000010000 */
[----:B------:R-:W-:-:S04]  /*0570*/  SHF.L.U32 R111, R100, 0x2, RZ ;  /* 0x00000002646f7819 */ /* 0x000fc800000006ff */
[----:B------:R-:W-:-:S04]  /*0580*/  LOP3.LUT R111, R111, 0xffffff80, RZ, 0xc0, !PT ;  /* 0xffffff806f6f7812 */ /* 0x000fc800078ec0ff */
[----:B------:R-:W-:-:S05]  /*0590*/  LOP3.LUT R112, R111, 0x1f, R100, 0xf8, !PT ;  /* 0x0000001f6f707812 */ /* 0x000fca00078ef864 */
[----:B------:R-:W-:-:S05]  /*05a0*/  IMAD.WIDE R4, R112, 0x10, R104 ;  /* 0x0000001070047825 */ /* 0x000fca00078e0268 */
[----:B------:R-:W2:Y:S04]  /*05b0*/  LDG.E.128 R8, [R4.64] ;  /* 0x0000000604087981 */ /* 0x000ea8000c1e1d00 */
[----:B------:R-:W3:Y:S04]  /*05c0*/  LDG.E.128 R12, [R4.64+0x200] ;  /* 0x00020006040c7981 */ /* 0x000ee8000c1e1d00 */
[----:B------:R-:W4:Y:S04]  /*05d0*/  LDG.E.128 R16, [R4.64+0x400] ;  /* 0x0004000604107981 */ /* 0x000f28000c1e1d00 */
[----:B------:R-:W4:Y:S01]  /*05e0*/  LDG.E.128 R20, [R4.64+0x600] ;  /* 0x0006000604147981 */ /* 0x000f22000c1e1d00 */
[----:B------:R-:W-:Y:S01]  /*05f0*/  IADD3 R113, R111, R102, RZ ;  /* 0x000000666f717210 */ /* 0x000fe20007ffe0ff */
[----:B------:R-:W-:-:S04]  /*0600*/  IMAD.WIDE R6, R112, 0x10, R106 ;  /* 0x0000001070067825 */ /* 0x000fc800078e026a */
[----:B------:R-:W-:Y:S01]  /*0610*/  IMAD R24, R102, 0x3, R113 ;  /* 0x0000000366187824 */ /* 0x000fe200078e0271 */
[----:B--2---:R0:W-:Y:S04]  /*0620*/  STS.128 [R113.X16], R8 ;  /* 0x0000000871007388 */ /* 0x0041e8000000cc00 */
[----:B---3--:R1:W-:Y:S04]  /*0630*/  STS.128 [R113.X16+0x200], R12 ;  /* 0x0002000c71007388 */ /* 0x0083e8000000cc00 */
[----:B----4-:R2:W-:Y:S04]  /*0640*/  STS.128 [R113.X16+0x400], R16 ;  /* 0x0004001071007388 */ /* 0x0105e8000000cc00 */
[----:B------:R3:W-:Y:S01]  /*0650*/  STS.128 [R113.X16+0x600], R20 ;  /* 0x0006001471007388 */ /* 0x0007e2000000cc00 */
[----:B------:R-:W-:-:S06]  /*0660*/  NOP ;  /* 0x0000000000007918 */ /* 0x000fcc0000000000 */
[----:B------:R-:W-:Y:S04]  /*0670*/  LDS.128 R80, [R24.X16] ;  /* 0x0000000018507984 */ /* 0x000fe8000000cc00 */
[----:B------:R-:W-:Y:S04]  /*0680*/  LDS.128 R76, [R24.X16+0x10] ;  /* 0x00001000184c7984 */ /* 0x000fe8000000cc00 */
[----:B------:R-:W-:Y:S04]  /*0690*/  LDS.128 R72, [R24.X16+0x20] ;  /* 0x0000200018487984 */ /* 0x000fe8000000cc00 */
[----:B------:R-:W-:Y:S04]  /*06a0*/  LDS.128 R68, [R24.X16+0x30] ;  /* 0x0000300018447984 */ /* 0x000fe8000000cc00 */
[----:B------:R-:W-:Y:S06]  /*06b0*/  BAR.SYNC.DEFER_BLOCKING 0x0 ;  /* 0x0000000000007b1d */ /* 0x000fec0000010000 */
[----:B0-----:R-:W4:Y:S04]  /*06c0*/  LDG.E.128 R8, [R6.64] ;  /* 0x0000000606087981 */ /* 0x001f28000c1e1d00 */
[----:B-1----:R-:W4:Y:S04]  /*06d0*/  LDG.E.128 R12, [R6.64+0x200] ;  /* 0x00020006060c7981 */ /* 0x002f28000c1e1d00 */
[----:B--2---:R-:W2:Y:S04]  /*06e0*/  LDG.E.128 R16, [R6.64+0x400] ;  /* 0x0004000606107981 */ /* 0x004ea8000c1e1d00 */
[----:B---3--:R-:W3:Y:S01]  /*06f0*/  LDG.E.128 R20, [R6.64+0x600] ;  /* 0x0006000606147981 */ /* 0x008ee2000c1e1d00 */
[----:B------:R-:W-:-:S03]  /*0700*/  IMAD.WIDE R4, R112, 0x10, R108 ;  /* 0x0000001070047825 */ /* 0x000fc600078e026c */
[----:B----4-:R0:W-:Y:S04]  /*0710*/  STS.128 [R113.X16], R8 ;  /* 0x0000000871007388 */ /* 0x0101e8000000cc00 */
[----:B------:R1:W-:Y:S04]  /*0720*/  STS.128 [R113.X16+0x200], R12 ;  /* 0x0002000c71007388 */ /* 0x0003e8000000cc00 */
        /* <DEDUP_REMOVED lines=12> */
[----:B------:R-:W-:Y:S01]  /*07f0*/  CS2R R34, SRZ ;  /* 0x0000000000227805 */ /* 0x000fe2000001ff00 */
[----:B------:R-:W-:Y:S01]  /*0800*/  CS2R R32, SRZ ;  /* 0x0000000000207805 */ /* 0x000fe2000001ff00 */
[----:B------:R-:W-:Y:S01]  /*0810*/  CS2R R30, SRZ ;  /* 0x00000000001e7805 */ /* 0x000fe2000001ff00 */
[----:B------:R-:W-:Y:S01]  /*0820*/  CS2R R28, SRZ ;  /* 0x00000000001c7805 */ /* 0x000fe2000001ff00 */
[----:B------:R-:W-:Y:S01]  /*0830*/  CS2R R26, SRZ ;  /* 0x00000000001a7805 */ /* 0x000fe2000001ff00 */
[----:B----4-:R-:W-:Y:S04]  /*0840*/  STS.128 [R113.X16], R8 ;  /* 0x0000000871007388 */ /* 0x010fe8000000cc00 */
[----:B------:R-:W-:Y:S04]  /*0850*/  STS.128 [R113.X16+0x200], R12 ;  /* 0x0002000c71007388 */ /* 0x000fe8000000cc00 */
[----:B--2---:R-:W-:Y:S04]  /*0860*/  STS.128 [R113.X16+0x400], R16 ;  /* 0x0004001071007388 */ /* 0x004fe8000000cc00 */
[----:B---3--:R0:W-:Y:S01]  /*0870*/  STS.128 [R113.X16+0x600], R20 ;  /* 0x0006001471007388 */ /* 0x0081e2000000cc00 */
[----:B------:R-:W-:-:S06]  /*0880*/  NOP ;  /* 0x0000000000007918 */ /* 0x000fcc0000000000 */
[----:B------:R-:W1:Y:S04]  /*0890*/  LDS.128 R48, [R24.X16] ;  /* 0x0000000018307984 */ /* 0x000e68000000cc00 */
[----:B------:R-:W2:Y:S04]  /*08a0*/  LDS.128 R44, [R24.X16+0x10] ;  /* 0x00001000182c7984 */ /* 0x000ea8000000cc00 */
[----:B------:R-:W3:Y:S01]  /*08b0*/  LDS.128 R40, [R24.X16+0x20] ;  /* 0x0000200018287984 */ /* 0x000ee2000000cc00 */
[----:B0-----:R-:W-:Y:S01]  /*08c0*/  CS2R R22, SRZ ;  /* 0x0000000000167805 */ /* 0x001fe2000001ff00 */
[----:B------:R-:W-:-:S02]  /*08d0*/  CS2R R20, SRZ ;  /* 0x0000000000147805 */ /* 0x000fc4000001ff00 */
[----:B------:R0:W4:Y:S02]  /*08e0*/  LDS.128 R36, [R24.X16+0x30] ;  /* 0x0000300018247984 */ /* 0x000124000000cc00 */
[----:B0-----:R-:W-:Y:S01]  /*08f0*/  CS2R R24, SRZ ;  /* 0x0000000000187805 */ /* 0x001fe2000001ff00 */
[----:B-1----:R-:W-:Y:S02]  /*0900*/  FFMA.FTZ R6, R80, R48, R99 ;  /* 0x0000003050067223 */ /* 0x002fe40000010063 */
[-C--:B-----5:R-:W-:Y:S02]  /*0910*/  FMUL.FTZ R16, R48, R94.reuse ;  /* 0x0000005e30107220 */ /* 0x0a0fe40000410000 */
[----:B------:R-:W-:Y:S01]  /*0920*/  FFMA.FTZ R7, R81, R49, R6 ;  /* 0x0000003151077223 */ /* 0x000fe20000010006 */
[----:B------:R-:W-:Y:S01]  /*0930*/  MOV R6, c[0x0][0x16c] ;  /* 0x00005b0000067a02 */ /* 0x000fe20000000f00 */
[----:B------:R-:W-:Y:S02]  /*0940*/  FMUL.FTZ R17, R49, R94 ;  /* 0x0000005e31117220 */ /* 0x000fe40000410000 */
[----:B------:R-:W-:Y:S01]  /*0950*/  FFMA.FTZ R4, R82, R50, R7 ;  /* 0x0000003252047223 */ /* 0x000fe20000010007 */
[----:B------:R-:W-:Y:S01]  /*0960*/  ISETP.GE.AND P0, PT, R6, 0x1, PT ;  /* 0x000000010600780c */ /* 0x000fe20003f06270 */
[----:B------:R-:W-:-:S02]  /*0970*/  FMUL.FTZ R18, R50, R94 ;  /* 0x0000005e32127220 */ /* 0x000fc40000410000 */
[----:B------:R-:W-:Y:S02]  /*0980*/  FFMA.FTZ R5, R83, R51, R4 ;  /* 0x0000003353057223 */ /* 0x000fe40000010004 */
[----:B------:R-:W-:Y:S02]  /*0990*/  FMUL.FTZ R19, R51, R94 ;  /* 0x0000005e33137220 */ /* 0x000fe40000410000 */
[----:B--2---:R-:W-:Y:S02]  /*09a0*/  FFMA.FTZ R4, R76, R44, R5 ;  /* 0x0000002c4c047223 */ /* 0x004fe40000010005 */
[-C--:B------:R-:W-:Y:S02]  /*09b0*/  FMUL.FTZ R12, R44, R94.reuse ;  /* 0x0000005e2c0c7220 */ /* 0x080fe40000410000 */
[----:B------:R-:W-:Y:S02]  /*09c0*/  FFMA.FTZ R5, R77, R45, R4 ;  /* 0x0000002d4d057223 */ /* 0x000fe40000010004 */
[----:B------:R-:W-:-:S02]  /*09d0*/  FMUL.FTZ R13, R45, R94 ;  /* 0x0000005e2d0d7220 */ /* 0x000fc40000410000 */
[----:B------:R-:W-:Y:S02]  /*09e0*/  FFMA.FTZ R4, R78, R46, R5 ;  /* 0x0000002e4e047223 */ /* 0x000fe40000010005 */
[-C--:B------:R-:W-:Y:S02]  /*09f0*/  FMUL.FTZ R14, R46, R94.reuse ;  /* 0x0000005e2e0e7220 */ /* 0x080fe40000410000 */
[----:B------:R-:W-:Y:S02]  /*0a00*/  FFMA.FTZ R5, R79, R47, R4 ;  /* 0x0000002f4f057223 */ /* 0x000fe40000010004 */
[----:B------:R-:W-:Y:S02]  /*0a10*/  FMUL.FTZ R15, R47, R94 ;  /* 0x0000005e2f0f7220 */ /* 0x000fe40000410000 */
[----:B---3--:R-:W-:Y:S02]  /*0a20*/  FFMA.FTZ R4, R72, R40, R5 ;  /* 0x0000002848047223 */ /* 0x008fe40000010005 */
[----:B------:R-:W-:-:S02]  /*0a30*/  FMUL.FTZ R8, R40, R94 ;  /* 0x0000005e28087220 */ /* 0x000fc40000410000 */
[----:B------:R-:W-:Y:S02]  /*0a40*/  FFMA.FTZ R5, R73, R41, R4 ;  /* 0x0000002949057223 */ /* 0x000fe40000010004 */
[----:B------:R-:W-:Y:S02]  /*0a50*/  FMUL.FTZ R9, R41, R94 ;  /* 0x0000005e29097220 */ /* 0x000fe40000410000 */
[----:B------:R-:W-:Y:S02]  /*0a60*/  FFMA.FTZ R4, R74, R42, R5 ;  /* 0x0000002a4a047223 */ /* 0x000fe40000010005 */
[-C--:B------:R-:W-:Y:S02]  /*0a70*/  FMUL.FTZ R10, R42, R94.reuse ;  /* 0x0000005e2a0a7220 */ /* 0x080fe40000410000 */
[----:B------:R-:W-:Y:S02]  /*0a80*/  FFMA.FTZ R5, R75, R43, R4 ;  /* 0x0000002b4b057223 */ /* 0x000fe40000010004 */
[----:B------:R-:W-:-:S02]  /*0a90*/  FMUL.FTZ R11, R43, R94 ;  /* 0x0000005e2b0b7220 */ /* 0x000fc40000410000 */
[----:B----4-:R-:W-:Y:S02]  /*0aa0*/  FFMA.FTZ R4, R68, R36, R5 ;  /* 0x0000002444047223 */ /* 0x010fe40000010005 */
[-C--:B------:R-:W-:Y:S02]  /*0ab0*/  FMUL.FTZ R6, R38, R94.reuse ;  /* 0x0000005e26067220 */ /* 0x080fe40000410000 */
[----:B------:R-:W-:Y:S02]  /*0ac0*/  FFMA.FTZ R5, R69, R37, R4 ;  /* 0x0000002545057223 */ /* 0x000fe40000010004 */
[----:B------:R-:W-:Y:S02]  /*0ad0*/  FMUL.FTZ R4, R36, R94 ;  /* 0x0000005e24047220 */ /* 0x000fe40000410000 */
[----:B------:R-:W-:Y:S02]  /*0ae0*/  FFMA.FTZ R84, R70, R38, R5 ;  /* 0x0000002646547223 */ /* 0x000fe40000010005 */
[----:B------:R-:W-:-:S02]  /*0af0*/  FMUL.FTZ R5, R37, R94 ;  /* 0x0000005e25057220 */ /* 0x000fc40000410000 */
[----:B------:R-:W-:Y:S02]  /*0b00*/  FMUL.FTZ R7, R39, R94 ;  /* 0x0000005e27077220 */ /* 0x000fe40000410000 */
[----:B------:R-:W-:Y:S01]  /*0b10*/  FFMA.FTZ R99, R71, R39, R84 ;  /* 0x0000002747637223 */ /* 0x000fe20000010054 */
[----:B------:R-:W-:Y:S06]  /*0b20*/  BAR.SYNC.DEFER_BLOCKING 0x0 ;  /* 0x0000000000007b1d */ /* 0x000fec0000010000 */
[----:B------:R-:W-:Y:S05]  /*0b30*/  @!P0 BRA `(.L_x_3642) ;  /* 0x000027e000008947 */ /* 0x000fea0003800000 */
[----:B------:R-:W-:Y:S01]  /*0b40*/  IADD3 R27, R103, -0x2, RZ ;  /* 0xfffffffe671b7810 */ /* 0x000fe20007ffe0ff */
[----:B------:R-:W-:Y:S01]  /*0b50*/  IMAD R29, R95, c[0x0][0x180], RZ ;  /* 0x000060005f1d7a24 */ /* 0x000fe200078e02ff */
[----:B------:R-:W-:Y:S01]  /*0b60*/  IADD3 R26, R103, -0x1, RZ ;  /* 0xffffffff671a7810 */ /* 0x000fe20007ffe0ff */
[C---:B------:R-:W-:Y:S01]  /*0b70*/  IMAD R31, R95.reuse, c[0x0][0x198], RZ ;  /* 0x000066005f1f7a24 */ /* 0x040fe200078e02ff */
[----:B------:R-:W-:Y:S01]  /*0b80*/  HFMA2.MMA R173, -RZ, RZ, 0, 0 ;  /* 0x00000000ffad7435 */ /* 0x000fe200000001ff */
[----:B------:R-:W-:Y:S01]  /*0b90*/  IMAD R33, R95, c[0x0][0x1b8], RZ ;  /* 0x00006e005f217a24 */ /* 0x000fe200078e02ff */
[----:B------:R-:W-:Y:S01]  /*0ba0*/  MOV R122, RZ ;  /* 0x000000ff007a7202 */ /* 0x000fe20000000f00 */
[----:B------:R-:W-:Y:S01]  /*0bb0*/  IMAD R121, R27, c[0x0][0x16c], RZ ;  /* 0x00005b001b797a24 */ /* 0x000fe200078e02ff */
[----:B------:R-:W-:Y:S01]  /*0bc0*/  LEA.HI R27, R26, R26, RZ, 0x1 ;  /* 0x0000001a1a1b7211 */ /* 0x000fe200078f08ff */
[C---:B------:R-:W-:Y:S01]  /*0bd0*/  IMAD.WIDE.U32 R20, R0.reuse, c[0x0][0x180], RZ ;  /* 0x0000600000147a25 */ /* 0x040fe200078e00ff */
[----:B------:R-:W-:Y:S01]  /*0be0*/  CS2R R34, SRZ ;  /* 0x0000000000227805 */ /* 0x000fe2000001ff00 */
[----:B------:R-:W-:Y:S01]  /*0bf0*/  UMOV UR4, URZ ;  /* 0x0000003f00047c82 */ /* 0x000fe20008000000 */
[----:B------:R-:W-:Y:S01]  /*0c00*/  LOP3.LUT R27, R27, 0xfffffe, RZ, 0xc0, !PT ;  /* 0x00fffffe1b1b7812 */ /* 0x000fe200078ec0ff */
[----:B------:R-:W-:Y:S01]  /*0c10*/  IMAD.WIDE.U32 R22, R0, c[0x0][0x198], RZ ;  /* 0x0000660000167a25 */ /* 0x000fe200078e00ff */
[----:B------:R-:W-:-:S02]  /*0c20*/  LEA R114, P0, R20, c[0x0][0x220], 0x2 ;  /* 0x0000880014727a11 */ /* 0x000fc400078010ff */
[----:B------:R-:W-:Y:S01]  /*0c30*/  IADD3 R139, R26, -R27, RZ ;  /* 0x8000001b1a8b7210 */ /* 0x000fe20007ffe0ff */
[----:B------:R-:W-:Y:S01]  /*0c40*/  IMAD.WIDE.U32 R24, R0, c[0x0][0x1b8], RZ ;  /* 0x00006e0000187a25 */ /* 0x000fe200078e00ff */
[----:B------:R-:W-:Y:S01]  /*0c50*/  LEA R116, P1, R22, c[0x0][0x228], 0x2 ;  /* 0x00008a0016747a11 */ /* 0x000fe200078210ff */
[----:B------:R-:W-:Y:S01]  /*0c60*/  CS2R R26, SRZ ;  /* 0x00000000001a7805 */ /* 0x000fe2000001ff00 */
[----:B------:R-:W-:Y:S01]  /*0c70*/  SHF.L.U32 R139, R139, 0x8, RZ ;  /* 0x000000088b8b7819 */ /* 0x000fe200000006ff */
[----:B------:R-:W-:Y:S01]  /*0c80*/  IMAD R29, R0, c[0x0][0x184], R29 ;  /* 0x00006100001d7a24 */ /* 0x000fe200078e021d */
[----:B------:R-:W-:Y:S01]  /*0c90*/  LEA R118, P2, R24, c[0x0][0x230], 0x2 ;  /* 0x00008c0018767a11 */ /* 0x000fe200078410ff */
[C---:B------:R-:W-:Y:S02]  /*0ca0*/  IMAD R31, R0.reuse, c[0x0][0x19c], R31 ;  /* 0x00006700001f7a24 */ /* 0x040fe400078e021f */
[----:B------:R-:W-:Y:S01]  /*0cb0*/  IMAD R33, R0, c[0x0][0x1bc], R33 ;  /* 0x00006f0000217a24 */ /* 0x000fe200078e0221 */
[----:B------:R-:W-:Y:S01]  /*0cc0*/  IADD3 R115, R21, R29, RZ ;  /* 0x0000001d15737210 */ /* 0x000fe20007ffe0ff */
[--C-:B------:R-:W-:Y:S01]  /*0cd0*/  FADD.FTZ R123, R64, R96.reuse ;  /* 0x00000060407b7221 */ /* 0x100fe20000010000 */
[----:B------:R-:W-:Y:S01]  /*0ce0*/  IADD3 R117, R23, R31, RZ ;  /* 0x0000001f17757210 */ /* 0x000fe20007ffe0ff */
[--C-:B------:R-:W-:Y:S01]  /*0cf0*/  FADD.FTZ R124, R65, R96.reuse ;  /* 0x00000060417c7221 */ /* 0x100fe20000010000 */
[----:B------:R-:W-:Y:S01]  /*0d00*/  IADD3 R119, R25, R33, RZ ;  /* 0x0000002119777210 */ /* 0x000fe20007ffe0ff */
[--C-:B------:R-:W-:Y:S01]  /*0d10*/  FADD.FTZ R125, R66, R96.reuse ;  /* 0x00000060427d7221 */ /* 0x100fe20000010000 */
[----:B------:R-:W-:Y:S01]  /*0d20*/  LEA.HI.X R115, R20, c[0x0][0x224], R115, 0x2, P0 ;  /* 0x0000890014737a11 */ /* 0x000fe200000f1473 */
[--C-:B------:R-:W-:Y:S01]  /*0d30*/  FADD.FTZ R126, R67, R96.reuse ;  /* 0x00000060437e7221 */ /* 0x100fe20000010000 */
[----:B------:R-:W-:Y:S01]  /*0d40*/  LEA.HI.X R117, R22, c[0x0][0x22c], R117, 0x2, P1 ;  /* 0x00008b0016757a11 */ /* 0x000fe200008f1475 */
[--C-:B------:R-:W-:Y:S01]  /*0d50*/  FADD.FTZ R127, R60, R96.reuse ;  /* 0x000000603c7f7221 */ /* 0x100fe20000010000 */
[----:B------:R-:W-:Y:S01]  /*0d60*/  LEA.HI.X R119, R24, c[0x0][0x234], R119, 0x2, P2 ;  /* 0x00008d0018777a11 */ /* 0x000fe200010f1477 */
        /* <DEDUP_REMOVED lines=12> */
[----:B------:R-:W-:-:S02]  /*0e30*/  FADD.FTZ R134, R59, R96 ;  /* 0x000000603b867221 */ /* 0x000fc40000010000 */
[--C-:B------:R-:W-:Y:S02]  /*0e40*/  FADD.FTZ R135, R52, R96.reuse ;  /* 0x0000006034877221 */ /* 0x100fe40000010000 */
[--C-:B------:R-:W-:Y:S02]  /*0e50*/  FADD.FTZ R136, R53, R96.reuse ;  /* 0x0000006035887221 */ /* 0x100fe40000010000 */
[--C-:B------:R-:W-:Y:S02]  /*0e60*/  FADD.FTZ R137, R54, R96.reuse ;  /* 0x0000006036897221 */ /* 0x100fe40000010000 */
[----:B------:R-:W-:Y:S02]  /*0e70*/  FADD.FTZ R138, R55, R96 ;  /* 0x00000060378a7221 */ /* 0x000fe40000010000 */
[----:B------:R-:W-:-:S04]  /*0e80*/  IMAD.WIDE R120, R121, 0x8, R90 ;  /* 0x0000000879787825 */ /* 0x000fc800078e025a */
        /* <DEDUP_REMOVED lines=16> */
.L_x_3658:
[----:B------:R-:W2:Y:S01]  /*0f90*/  LDG.E R140, [R114.64] ;  /* 0x00000006728c7981 */ /* 0x000ea2000c1e1900 */
[--C-:B------:R-:W-:Y:S01]  /*0fa0*/  FADD.FTZ R85, R64, R96.reuse ;  /* 0x0000006040557221 */ /* 0x100fe20000010000 */
[C---:B------:R-:W-:Y:S02]  /*0fb0*/  ISETP.NE.AND P1, PT, R100.reuse, RZ, PT ;  /* 0x000000ff6400720c */ /* 0x040fe40003f25270 */
[----:B------:R-:W3:Y:S01]  /*0fc0*/  LDG.E R86, [R118.64] ;  /* 0x0000000676567981 */ /* 0x000ee2000c1e1900 */
[C---:B------:R-:W-:Y:S01]  /*0fd0*/  IADD3 R92, R100.reuse, 0x200, RZ ;  /* 0x00000200645c7810 */ /* 0x040fe20007ffe0ff */
[----:B------:R-:W-:Y:S01]  /*0fe0*/  FADD.FTZ R141, R65, R96 ;  /* 0x00000060418d7221 */ /* 0x000fe20000010000 */
[----:B------:R-:W-:-:S02]  /*0ff0*/  LOP3.LUT P0, RZ, R100, 0x1f, RZ, 0xc0, !PT ;  /* 0x0000001f64ff7812 */ /* 0x000fc4000780c0ff */
[----:B------:R-:W-:Y:S01]  /*1000*/  SEL R87, R139, R92, !P1 ;  /* 0x0000005c8b577207 */ /* 0x000fe20004800000 */
[--C-:B------:R-:W-:Y:S01]  /*1010*/  FADD.FTZ R143, R66, R96.reuse ;  /* 0x00000060428f7221 */ /* 0x100fe20000010000 */
[----:B------:R-:W-:Y:S01]  /*1020*/  ISETP.LT.OR P0, PT, R103, 0x2, P0 ;  /* 0x000000026700780c */ /* 0x000fe20000701670 */
[--C-:B------:R-:W-:Y:S02]  /*1030*/  FADD.FTZ R145, R61, R96.reuse ;  /* 0x000000603d917221 */ /* 0x100fe40000010000 */
[--C-:B------:R-:W-:Y:S01]  /*1040*/  FADD.FTZ R149, R63, R96.reuse ;  /* 0x000000603f957221 */ /* 0x100fe20000010000 */
[----:B------:R-:W-:Y:S02]  /*1050*/  MOV R93, RZ ;  /* 0x000000ff005d7202 */ /* 0x000fe40000000f00 */
[----:B------:R-:W-:Y:S01]  /*1060*/  MOV R92, 0x3f800000 ;  /* 0x3f800000005c7802 */ /* 0x000fe20000000f00 */
[--C-:B------:R-:W-:Y:S02]  /*1070*/  FADD.FTZ R147, R57, R96.reuse ;  /* 0x0000006039937221 */ /* 0x100fe40000010000 */
[----:B------:R-:W-:-:S02]  /*1080*/  FADD.FTZ R155, R52, R96 ;  /* 0x00000060349b7221 */ /* 0x000fc40000010000 */
[--C-:B------:R-:W-:Y:S02]  /*1090*/  FADD.FTZ R151, R59, R96.reuse ;  /* 0x000000603b977221 */ /* 0x100fe40000010000 */
[----:B------:R-:W-:Y:S02]  /*10a0*/  FADD.FTZ R157, R54, R96 ;  /* 0x00000060369d7221 */ /* 0x000fe40000010000 */
[----:B--2---:R-:W-:-:S04]  /*10b0*/  FMUL.FTZ R84, R140, 1.4426950216293334961 ;  /* 0x3fb8aa3b8c547820 */ /* 0x004fc80000410000 */
[-C--:B------:R-:W-:Y:S02]  /*10c0*/  FMUL.FTZ R154, R85, R84.reuse ;  /* 0x00000054559a7220 */ /* 0x080fe40000410000 */
[----:B------:R-:W3:Y:S04]  /*10d0*/  LDG.E R85, [R116.64] ;  /* 0x0000000674557981 */ /* 0x000ee8000c1e1900 */
[----:B------:R-:W0:Y:S01]  /*10e0*/  MUFU.EX2 R154, R154 ;  /* 0x0000009a009a7308 */ /* 0x000e220000000800 */
[-C--:B------:R-:W-:Y:S02]  /*10f0*/  FMUL.FTZ R141, R141, R84.reuse ;  /* 0x000000548d8d7220 */ /* 0x080fe40000410000 */
[----:B------:R-:W-:Y:S02]  /*1100*/  FMUL.FTZ R142, R143, R84 ;  /* 0x000000548f8e7220 */ /* 0x000fe40000410000 */
[----:B------:R-:W-:-:S03]  /*1110*/  FADD.FTZ R143, R67, R96 ;  /* 0x00000060438f7221 */ /* 0x000fc60000010000 */
[----:B------:R-:W1:Y:S01]  /*1120*/  MUFU.EX2 R141, R141 ;  /* 0x0000008d008d7308 */ /* 0x000e620000000800 */
[----:B------:R-:W-:Y:S01]  /*1130*/  FMUL.FTZ R143, R143, R84 ;  /* 0x000000548f8f7220 */ /* 0x000fe20000410000 */
[----:B0-----:R0:W-:Y:S04]  /*1140*/  STS [R87.X4+0x14d0], R154 ;  /* 0x0014d09a57007388 */ /* 0x0011e80000004800 */
[----:B------:R-:W-:Y:S01]  /*1150*/  BAR.SYNC.DEFER_BLOCKING 0x0 ;  /* 0x0000000000007b1d */ /* 0x000fe20000010000 */
[----:B0-----:R-:W-:-:S04]  /*1160*/  FADD.FTZ R87, R60, R96 ;  /* 0x000000603c577221 */ /* 0x001fc80000010000 */
[-C--:B------:R-:W-:Y:S02]  /*1170*/  FMUL.FTZ R144, R87, R84.reuse ;  /* 0x0000005457907220 */ /* 0x080fe40000410000 */
[--C-:B------:R-:W-:Y:S01]  /*1180*/  FADD.FTZ R87, R62, R96.reuse ;  /* 0x000000603e577221 */ /* 0x100fe20000010000 */
[----:B------:R-:W0:Y:S03]  /*1190*/  MUFU.EX2 R142, R142 ;  /* 0x0000008e008e7308 */ /* 0x000e260000000800 */
[----:B------:R-:W-:Y:S02]  /*11a0*/  FMUL.FTZ R146, R87, R84 ;  /* 0x0000005457927220 */ /* 0x000fe40000410000 */
[----:B------:R-:W-:-:S03]  /*11b0*/  FADD.FTZ R87, R56, R96 ;  /* 0x0000006038577221 */ /* 0x000fc60000010000 */
[----:B------:R-:W2:Y:S01]  /*11c0*/  MUFU.EX2 R143, R143 ;  /* 0x0000008f008f7308 */ /* 0x000ea20000000800 */
[-C--:B------:R-:W-:Y:S02]  /*11d0*/  FMUL.FTZ R145, R145, R84.reuse ;  /* 0x0000005491917220 */ /* 0x080fe40000410000 */
[----:B------:R-:W-:Y:S01]  /*11e0*/  FMUL.FTZ R148, R87, R84 ;  /* 0x0000005457947220 */ /* 0x000fe20000410000 */
[----:B------:R4:W5:Y:S01]  /*11f0*/  @!P0 LDG.E.64 R92, [R120.64] ;  /* 0x00000006785c8981 */ /* 0x000962000c1e1b00 */
[----:B------:R-:W-:-:S03]  /*1200*/  FADD.FTZ R87, R58, R96 ;  /* 0x000000603a577221 */ /* 0x000fc60000010000 */
[----:B------:R-:W2:Y:S01]  /*1210*/  MUFU.EX2 R144, R144 ;  /* 0x0000009000907308 */ /* 0x000ea20000000800 */
[----:B------:R-:W-:Y:S02]  /*1220*/  FMUL.FTZ R150, R87, R84 ;  /* 0x0000005457967220 */ /* 0x000fe40000410000 */
[-C--:B-1----:R-:W-:Y:S02]  /*1230*/  FMUL.FTZ R153, R154, R141.reuse ;  /* 0x0000008d9a997220 */ /* 0x082fe40000410000 */
[----:B------:R-:W-:-:S03]  /*1240*/  FFMA.FTZ R87, R123, R141, R124 ;  /* 0x0000008d7b577223 */ /* 0x000fc6000001007c */
[----:B------:R-:W1:Y:S01]  /*1250*/  MUFU.EX2 R145, R145 ;  /* 0x0000009100917308 */ /* 0x000e620000000800 */
[----:B------:R-:W-:Y:S02]  /*1260*/  FMUL.FTZ R149, R149, R84 ;  /* 0x0000005495957220 */ /* 0x000fe40000410000 */
[C---:B0-----:R-:W-:Y:S02]  /*1270*/  FMUL.FTZ R152, R142.reuse, R153 ;  /* 0x000000998e987220 */ /* 0x041fe40000410000 */
[----:B------:R-:W-:-:S03]  /*1280*/  FFMA.FTZ R87, R142, R87, R125 ;  /* 0x000000578e577223 */ /* 0x000fc6000001007d */
[----:B------:R-:W0:Y:S01]  /*1290*/  MUFU.EX2 R146, R146 ;  /* 0x0000009200927308 */ /* 0x000e220000000800 */
[----:B------:R-:W-:Y:S01]  /*12a0*/  ISETP.NE.AND P0, PT, R100, 0x3f, PT ;  /* 0x0000003f6400780c */ /* 0x000fe20003f05270 */
[C---:B--2---:R-:W-:Y:S02]  /*12b0*/  FMUL.FTZ R153, R143.reuse, R152 ;  /* 0x000000988f997220 */ /* 0x044fe40000410000 */
[----:B------:R-:W-:Y:S02]  /*12c0*/  FFMA.FTZ R87, R143, R87, R126 ;  /* 0x000000578f577223 */ /* 0x000fe4000001007e */
[----:B------:R-:W-:Y:S02]  /*12d0*/  FMUL.FTZ R147, R147, R84 ;  /* 0x0000005493937220 */ /* 0x000fe40000410000 */
[----:B------:R-:W2:Y:S01]  /*12e0*/  MUFU.EX2 R149, R149 ;  /* 0x0000009500957308 */ /* 0x000ea20000000800 */
[C---:B------:R-:W-:Y:S02]  /*12f0*/  FMUL.FTZ R156, R144.reuse, R153 ;  /* 0x00000099909c7220 */ /* 0x040fe40000410000 */
[----:B------:R-:W-:-:S02]  /*1300*/  FFMA.FTZ R87, R144, R87, R127 ;  /* 0x0000005790577223 */ /* 0x000fc4000001007f */
[----:B------:R-:W-:Y:S01]  /*1310*/  FMUL.FTZ R152, R155, R84 ;  /* 0x000000549b987220 */ /* 0x000fe20000410000 */
[----:B------:R4:W3:Y:S02]  /*1320*/  @P0 LDS R164, [R100.X4+0x1cd4] ;  /* 0x001cd40064a40984 */ /* 0x0008e40000004800 */
[----:B------:R-:W2:Y:S01]  /*1330*/  MUFU.EX2 R148, R148 ;  /* 0x0000009400947308 */ /* 0x000ea20000000800 */
[C---:B-1----:R-:W-:Y:S02]  /*1340*/  FMUL.FTZ R155, R145.reuse, R156 ;  /* 0x0000009c919b7220 */ /* 0x042fe40000410000 */
[----:B------:R-:W-:Y:S02]  /*1350*/  FFMA.FTZ R87, R145, R87, R128 ;  /* 0x0000005791577223 */ /* 0x000fe40000010080 */
[----:B------:R-:W-:-:S03]  /*1360*/  FMUL.FTZ R151, R151, R84 ;  /* 0x0000005497977220 */ /* 0x000fc60000410000 */
[----:B------:R-:W1:Y:S01]  /*1370*/  MUFU.EX2 R147, R147 ;  /* 0x0000009300937308 */ /* 0x000e620000000800 */
[C---:B0-----:R-:W-:Y:S02]  /*1380*/  FMUL.FTZ R156, R146.reuse, R155 ;  /* 0x0000009b929c7220 */ /* 0x041fe40000410000 */
[----:B------:R-:W-:Y:S02]  /*1390*/  FFMA.FTZ R87, R146, R87, R129 ;  /* 0x0000005792577223 */ /* 0x000fe40000010081 */
[----:B------:R-:W-:-:S03]  /*13a0*/  FADD.FTZ R153, R53, R96 ;  /* 0x0000006035997221 */ /* 0x000fc60000010000 */
[----:B------:R-:W0:Y:S01]  /*13b0*/  MUFU.EX2 R150, R150 ;  /* 0x0000009600967308 */ /* 0x000e220000000800 */
        /* <DEDUP_REMOVED lines=13> */
[C---:B0-----:R-:W-:Y:S02]  /*1490*/  FMUL.FTZ R84, R150.reuse, R157 ;  /* 0x0000009d96547220 */ /* 0x041fe40000410000 */
[----:B------:R-:W-:-:S03]  /*14a0*/  FFMA.FTZ R87, R150, R87, R133 ;  /* 0x0000005796577223 */ /* 0x000fc60000010085 */
[----:B------:R-:W0:Y:S01]  /*14b0*/  MUFU.EX2 R156, R156 ;  /* 0x0000009c009c7308 */ /* 0x000e220000000800 */
[C---:B--2---:R-:W-:Y:S02]  /*14c0*/  FMUL.FTZ R157, R151.reuse, R84 ;  /* 0x00000054979d7220 */ /* 0x044fe40000410000 */
[----:B------:R-:W-:-:S05]  /*14d0*/  FFMA.FTZ R87, R151, R87, R134 ;  /* 0x0000005797577223 */ /* 0x000fca0000010086 */
[----:B------:R-:W2:Y:S01]  /*14e0*/  MUFU.EX2 R155, R155 ;  /* 0x0000009b009b7308 */ /* 0x000ea20000000800 */
[C---:B------:R-:W-:Y:S02]  /*14f0*/  FMUL.FTZ R84, R152.reuse, R157 ;  /* 0x0000009d98547220 */ /* 0x040fe40000410000 */
[----:B------:R-:W-:Y:S02]  /*1500*/  FFMA.FTZ R87, R152, R87, R135 ;  /* 0x0000005798577223 */ /* 0x000fe40000010087 */
[C---:B-1----:R-:W-:Y:S02]  /*1510*/  FMUL.FTZ R157, R153.reuse, R84 ;  /* 0x00000054999d7220 */ /* 0x042fe40000410000 */
[----:B------:R-:W-:Y:S01]  /*1520*/  FFMA.FTZ R87, R153, R87, R136 ;  /* 0x0000005799577223 */ /* 0x000fe20000010088 */
[----:B------:R-:W-:Y:S01]  /*1530*/  BSSY B0, `(.L_x_3643) ;  /* 0x000000f000007945 */ /* 0x000fe20003800000 */
[C---:B0-----:R-:W-:Y:S02]  /*1540*/  FMUL.FTZ R84, R156.reuse, R157 ;  /* 0x0000009d9c547220 */ /* 0x041fe40000410000 */
[----:B------:R-:W-:-:S02]  /*1550*/  FFMA.FTZ R87, R156, R87, R137 ;  /* 0x000000579c577223 */ /* 0x000fc40000010089 */
[C---:B--2---:R-:W-:Y:S02]  /*1560*/  FMUL.FTZ R168, R155.reuse, R84 ;  /* 0x000000549ba87220 */ /* 0x044fe40000410000 */
[----:B------:R-:W-:Y:S02]  /*1570*/  FFMA.FTZ R169, R155, R87, R138 ;  /* 0x000000579ba97223 */ /* 0x000fe4000001008a */
[----:B---3--:R-:W-:Y:S01]  /*1580*/  FMUL.FTZ R85, R85, R86 ;  /* 0x0000005655557220 */ /* 0x008fe20000410000 */
[----:B------:R-:W-:Y:S05]  /*1590*/  @P0 BRA `(.L_x_3644) ;  /* 0x0000008000000947 */ /* 0x000fea0003800000 */
[----:B----4-:R-:W-:Y:S01]  /*15a0*/  ISETP.NE.AND P0, PT, R103, c[0x0][0x174], PT ;  /* 0x00005d0067007a0c */ /* 0x010fe20003f05270 */
[----:B------:R-:W-:-:S12]  /*15b0*/  HFMA2.MMA R164, -RZ, RZ, 1.875, 0 ;  /* 0x3f800000ffa47435 */ /* 0x000fd800000001ff */
[----:B------:R-:W-:-:S04]  /*15c0*/  @P0 LEA.HI R84, R103, R103, RZ, 0x1 ;  /* 0x0000006767540211 */ /* 0x000fc800078f08ff */
[----:B------:R-:W-:-:S04]  /*15d0*/  @P0 LOP3.LUT R84, R84, 0x3ffffe, RZ, 0xc0, !PT ;  /* 0x003ffffe54540812 */ /* 0x000fc800078ec0ff */
[----:B------:R-:W-:-:S04]  /*15e0*/  @P0 IADD3 R84, -R84, R103, RZ ;  /* 0x0000006754540210 */ /* 0x000fc80007ffe1ff */
[----:B------:R-:W-:-:S04]  /*15f0*/  @P0 LEA R87, R84, 0x14d0, 0xa ;  /* 0x000014d054570811 */ /* 0x000fc800078e50ff */
[----:B------:R-:W-:-:S05]  /*1600*/  @P0 IADD3 R87, R87, R122, RZ ;  /* 0x0000007a57570210 */ /* 0x000fca0007ffe0ff */
[----:B------:R0:W1:Y:S02]  /*1610*/  @P0 LDS R164, [R87] ;  /* 0x0000000057a40984 */ /* 0x0000640000000800 */
.L_x_3644:
[----:B----4-:R-:W-:Y:S05]  /*1620*/  BSYNC B0 ;  /* 0x0000000000007941 */ /* 0x010fea0003800000 */
.L_x_3643:
        /* <DEDUP_REMOVED lines=11> */
[-C--:B--2---:R-:W-:Y:S02]  /*16e0*/  FMUL.FTZ R168, R40, R85.reuse ;  /* 0x0000005528a87220 */ /* 0x084fe40000410000 */
        /* <DEDUP_REMOVED lines=9> */
[----:B0-----:R-:W0:Y:S02]  /*1780*/  LDS.128 R84, [R100.X16+0x10c0] ;  /* 0x0010c00064547984 */ /* 0x001e24000000cc00 */
[----:B0-----:R-:W-:-:S02]  /*1790*/  FFMA.FTZ R87, R85, R86, R87 ;  /* 0x0000005655577223 */ /* 0x001fc40000010057 */
[----:B------:R-:W-:Y:S01]  /*17a0*/  FMUL.FTZ R86, R84, R86 ;  /* 0x0000005654567220 */ /* 0x000fe20000410000 */
[----:B------:R-:W-:Y:S05]  /*17b0*/  BRA.DIV ~URZ, `(.L_x_3647) ;  /* 0x000028f27f007947 */ /* 0x000fea000b800000 */
[----:B------:R0:W2:Y:S02]  /*17c0*/  SHFL.UP PT, R175, R86, 0x1, RZ ;  /* 0x0420000056af7989 */ /* 0x0000a400000e00ff */
.L_x_3666:
        /* <DEDUP_REMOVED lines=24> */
.L_x_3667:
        /* <DEDUP_REMOVED lines=11> */
[----:B-1---5:R-:W-:Y:S05]  /*1a00*/  CALL.REL.NOINC `($__internal_145_$__cuda_sm70_shflsync_idx_p) ;  /* 0x000035a000007944 */ /* 0x022fea0003c00000 */
.L_x_3649:
[----:B------:R-:W-:Y:S05]  /*1a10*/  BRA.CONV ~URZ, `(.L_x_3650) ;  /* 0x000000637f007947 */ /* 0x000fea000b800000 */
[----:B-1----:R-:W-:Y:S01]  /*1a20*/  HFMA2.MMA R181, -RZ, RZ, 0, 1.847743988037109375e-06 ;  /* 0x0000001fffb57435 */ /* 0x002fe200000001ff */
[----:B0-----:R-:W-:-:S02]  /*1a30*/  MOV R183, R87 ;  /* 0x0000005700b77202 */ /* 0x001fc40000000f00 */
[----:B------:R-:W-:Y:S02]  /*1a40*/  MOV R194, 0x1f ;  /* 0x0000001f00c27802 */ /* 0x000fe40000000f00 */
[----:B------:R-:W-:Y:S02]  /*1a50*/  MOV R196, 0xffffffff ;  /* 0xffffffff00c47802 */ /* 0x000fe40000000f00 */
[----:B------:R-:W-:Y:S02]  /*1a60*/  MOV R84, 0x1a80 ;  /* 0x00001a8000547802 */ /* 0x000fe40000000f00 */
[----:B-----5:R-:W-:Y:S05]  /*1a70*/  CALL.REL.NOINC `($__internal_145_$__cuda_sm70_shflsync_idx_p) ;  /* 0x0000353000007944 */ /* 0x020fea0003c00000 */
.L_x_3650:
[----:B------:R-:W-:Y:S05]  /*1a80*/  BRA.DIV ~URZ, `(.L_x_3651) ;  /* 0x00002b627f007947 */ /* 0x000fea000b800000 */
[----:B-----5:R-:W2:Y:S04]  /*1a90*/  SHFL.IDX PT, R92, R92, RZ, 0x1f ;  /* 0x00001fff5c5c7589 */ /* 0x020ea800000e0000 */
[----:B------:R3:W4:Y:S04]  /*1aa0*/  SHFL.IDX PT, R85, R93, RZ, 0x1f ;  /* 0x00001fff5d557589 */ /* 0x00072800000e0000 */
[----:B------:R-:W0:Y:S04]  /*1ab0*/  SHFL.UP PT, R175, R175, 0x1, RZ ;  /* 0x04200000afaf7989 */ /* 0x000e2800000e00ff */
[----:B------:R3:W1:Y:S02]  /*1ac0*/  SHFL.UP PT, R176, R87, 0x1, RZ ;  /* 0x0420000057b07989 */ /* 0x00066400000e00ff */
.L_x_3668:
[----:B---3--:R-:W3:Y:S01]  /*1ad0*/  LDS.64 R86, [R100.X16+0x10c0] ;  /* 0x0010c00064567984 */ /* 0x008ee2000000ca00 */
[----:B--2---:R-:W-:Y:S01]  /*1ae0*/  MOV R84, R92 ;  /* 0x0000005c00547202 */ /* 0x004fe20000000f00 */
[----:B01--4-:R-:W-:-:S04]  /*1af0*/  @P1 FFMA.FTZ R85, R85, R175, R176 ;  /* 0x000000af55551223 */ /* 0x013fc800000100b0 */
[----:B------:R-:W-:Y:S02]  /*1b00*/  @P1 FMUL.FTZ R84, R84, R175 ;  /* 0x000000af54541220 */ /* 0x000fe40000410000 */
[C---:B---3--:R-:W-:Y:S02]  /*1b10*/  FFMA.FTZ R87, R86.reuse, R85, R87 ;  /* 0x0000005556577223 */ /* 0x048fe40000010057 */
[----:B------:R-:W-:-:S05]  /*1b20*/  FMUL.FTZ R86, R86, R84 ;  /* 0x0000005456567220 */ /* 0x000fca0000410000 */
[----:B------:R0:W-:Y:S02]  /*1b30*/  STS.128 [R100.X16+0x10c0], R84 ;  /* 0x0010c05464007388 */ /* 0x0001e4000000cc00 */
.L_x_3646:
[----:B------:R-:W-:Y:S05]  /*1b40*/  BSYNC B0 ;  /* 0x0000000000007941 */ /* 0x000fea0003800000 */
.L_x_3645:
[----:B------:R-:W-:Y:S01]  /*1b50*/  WARPSYNC 0xffffffff ;  /* 0xffffffff00007948 */ /* 0x000fe20003800000 */
[----:B------:R-:W-:Y:S01]  /*1b60*/  BAR.SYNC.DEFER_BLOCKING 0x0 ;  /* 0x0000000000007b1d */ /* 0x000fe20000010000 */
[C---:B01----:R-:W-:Y:S01]  /*1b70*/  FMUL.FTZ R87, R155.reuse, R164 ;  /* 0x000000a49b577220 */ /* 0x043fe20000410000 */
[----:B------:R-:W-:Y:S01]  /*1b80*/  LOP3.LUT P0, RZ, R100, 0x1f, RZ, 0xc0, !PT ;  /* 0x0000001f64ff7812 */ /* 0x000fe2000780c0ff */
[----:B------:R-:W-:Y:S01]  /*1b90*/  FFMA.FTZ R85, R155, R171, R174 ;  /* 0x000000ab9b557223 */ /* 0x000fe200000100ae */
[----:B-----5:R-:W-:Y:S01]  /*1ba0*/  HFMA2.MMA R93, -RZ, RZ, 0, 0 ;  /* 0x00000000ff5d7435 */ /* 0x020fe200000001ff */
[C---:B------:R-:W-:Y:S01]  /*1bb0*/  FMUL.FTZ R86, R156.reuse, R87 ;  /* 0x000000579c567220 */ /* 0x040fe20000410000 */
[----:B------:R-:W-:Y:S01]  /*1bc0*/  ISETP.GE.OR P0, PT, R103, c[0x0][0x174], P0 ;  /* 0x00005d0067007a0c */ /* 0x000fe20000706670 */
[----:B------:R-:W-:Y:S01]  /*1bd0*/  FFMA.FTZ R85, R156, R85, R169 ;  /* 0x000000559c557223 */ /* 0x000fe200000100a9 */
[----:B------:R-:W-:Y:S01]  /*1be0*/  BSSY B0, `(.L_x_3652) ;  /* 0x000006f000007945 */ /* 0x000fe20003800000 */
[----:B------:R-:W-:-:S02]  /*1bf0*/  FADD.FTZ R176, R65, R96 ;  /* 0x0000006041b07221 */ /* 0x000fc40000010000 */
[C---:B------:R-:W-:Y:S02]  /*1c00*/  FMUL.FTZ R87, R153.reuse, R86 ;  /* 0x0000005699577220 */ /* 0x040fe40000410000 */
[----:B------:R-:W-:Y:S02]  /*1c10*/  FFMA.FTZ R85, R153, R85, R172 ;  /* 0x0000005599557223 */ /* 0x000fe400000100ac */
[----:B------:R-:W-:Y:S02]  /*1c20*/  FMUL.FTZ R176, R81, R176 ;  /* 0x000000b051b07220 */ /* 0x000fe40000410000 */
[----:B------:R-:W-:Y:S02]  /*1c30*/  FFMA.FTZ R85, R152, R85, R167 ;  /* 0x0000005598557223 */ /* 0x000fe400000100a7 */
[----:B------:R-:W-:Y:S02]  /*1c40*/  FADD.FTZ R92, R67, R96 ;  /* 0x00000060435c7221 */ /* 0x000fe40000010000 */
[----:B------:R-:W-:-:S02]  /*1c50*/  FFMA.FTZ R85, R151, R85, R170 ;  /* 0x0000005597557223 */ /* 0x000fc400000100aa */
[----:B------:R-:W-:Y:S01]  /*1c60*/  FADD.FTZ R178, R61, R96 ;  /* 0x000000603db27221 */ /* 0x000fe20000010000 */
[----:B------:R-:W0:Y:S01]  /*1c70*/  LDS R84, [R100.X8+0x10c4] ;  /* 0x0010c40064547984 */ /* 0x000e220000008800 */
[----:B------:R-:W-:Y:S02]  /*1c80*/  FFMA.FTZ R85, R150, R85, R165 ;  /* 0x0000005596557223 */ /* 0x000fe400000100a5 */
[----:B------:R-:W-:Y:S02]  /*1c90*/  FMUL.FTZ R178, R77, R178 ;  /* 0x000000b24db27220 */ /* 0x000fe40000410000 */
[----:B------:R-:W-:Y:S02]  /*1ca0*/  FFMA.FTZ R85, R147, R85, R168 ;  /* 0x0000005593557223 */ /* 0x000fe400000100a8 */
[----:B------:R-:W-:Y:S02]  /*1cb0*/  FADD.FTZ R86, R63, R96 ;  /* 0x000000603f567221 */ /* 0x000fe40000010000 */
[----:B------:R-:W-:-:S02]  /*1cc0*/  FFMA.FTZ R85, R148, R85, R163 ;  /* 0x0000005594557223 */ /* 0x000fc400000100a3 */
[----:B------:R-:W-:Y:S02]  /*1cd0*/  FMUL.FTZ R182, R79, R86 ;  /* 0x000000564fb67220 */ /* 0x000fe40000410000 */
[----:B------:R-:W-:Y:S02]  /*1ce0*/  FFMA.FTZ R85, R149, R85, R166 ;  /* 0x0000005595557223 */ /* 0x000fe400000100a6 */
[----:B------:R-:W-:Y:S02]  /*1cf0*/  FADD.FTZ R184, R57, R96 ;  /* 0x0000006039b87221 */ /* 0x000fe40000010000 */
[----:B------:R-:W-:Y:S02]  /*1d00*/  FFMA.FTZ R85, R146, R85, R161 ;  /* 0x0000005592557223 */ /* 0x000fe400000100a1 */
[----:B------:R-:W-:Y:S02]  /*1d10*/  FMUL.FTZ R184, R73, R184 ;  /* 0x000000b849b87220 */ /* 0x000fe40000410000 */
[----:B------:R-:W-:-:S02]  /*1d20*/  FFMA.FTZ R85, R145, R85, R162 ;  /* 0x0000005591557223 */ /* 0x000fc400000100a2 */
[----:B------:R-:W-:Y:S02]  /*1d30*/  FADD.FTZ R86, R59, R96 ;  /* 0x000000603b567221 */ /* 0x000fe40000010000 */
[----:B------:R-:W-:Y:S02]  /*1d40*/  FFMA.FTZ R85, R144, R85, R159 ;  /* 0x0000005590557223 */ /* 0x000fe4000001009f */
[----:B------:R-:W-:Y:S02]  /*1d50*/  FMUL.FTZ R186, R75, R86 ;  /* 0x000000564bba7220 */ /* 0x000fe40000410000 */
[----:B------:R-:W-:Y:S02]  /*1d60*/  FFMA.FTZ R85, R143, R85, R160 ;  /* 0x000000558f557223 */ /* 0x000fe400000100a0 */
[----:B------:R-:W-:Y:S02]  /*1d70*/  FADD.FTZ R86, R53, R96 ;  /* 0x0000006035567221 */ /* 0x000fe40000010000 */
[----:B------:R-:W-:-:S02]  /*1d80*/  FFMA.FTZ R85, R142, R85, R157 ;  /* 0x000000558e557223 */ /* 0x000fc4000001009d */
[----:B------:R-:W-:Y:S02]  /*1d90*/  FMUL.FTZ R86, R69, R86 ;  /* 0x0000005645567220 */ /* 0x000fe40000410000 */
[C---:B------:R-:W-:Y:S02]  /*1da0*/  FFMA.FTZ R85, R141.reuse, R85, R158 ;  /* 0x000000558d557223 */ /* 0x040fe4000001009e */
[----:B0-----:R-:W-:Y:S02]  /*1db0*/  FFMA.FTZ R154, R154, R84, R123 ;  /* 0x000000549a9a7223 */ /* 0x001fe4000001007b */
[----:B------:R-:W-:Y:S02]  /*1dc0*/  FMUL.FTZ R84, R152, R87 ;  /* 0x0000005798547220 */ /* 0x000fe40000410000 */
[----:B------:R-:W-:Y:S02]  /*1dd0*/  FFMA.FTZ R180, R141, R154, R176 ;  /* 0x0000009a8db47223 */ /* 0x000fe400000100b0 */
[----:B------:R-:W-:-:S02]  /*1de0*/  FMUL.FTZ R87, R151, R84 ;  /* 0x0000005497577220 */ /* 0x000fc40000410000 */
[----:B------:R-:W-:Y:S01]  /*1df0*/  FMUL.FTZ R176, R83, R92 ;  /* 0x0000005c53b07220 */ /* 0x000fe20000410000 */
[----:B------:R-:W-:Y:S01]  /*1e00*/  MOV R92, 0x3f800000 ;  /* 0x3f800000005c7802 */ /* 0x000fe20000000f00 */
[----:B------:R-:W-:Y:S02]  /*1e10*/  FFMA.FTZ R180, R142, R180, R125 ;  /* 0x000000b48eb47223 */ /* 0x000fe4000001007d */
[----:B------:R-:W-:Y:S02]  /*1e20*/  FMUL.FTZ R84, R150, R87 ;  /* 0x0000005796547220 */ /* 0x000fe40000410000 */
[----:B------:R-:W-:Y:S01]  /*1e30*/  FFMA.FTZ R176, R143, R180, R176 ;  /* 0x000000b48fb07223 */ /* 0x000fe200000100b0 */
[----:B------:R-:W0:Y:S01]  /*1e40*/  @!P0 LDS.64 R92, [UR4+0x1dd0] ;  /* 0x001dd004ff5c8984 */ /* 0x000e220008000a00 */
[----:B------:R-:W-:Y:S01]  /*1e50*/  FMUL.FTZ R87, R147, R84 ;  /* 0x0000005493577220 */ /* 0x000fe20000410000 */
[----:B------:R-:W-:Y:S01]  /*1e60*/  ISETP.GT.U32.AND P0, PT, R100, 0x1f, PT ;  /* 0x0000001f6400780c */ /* 0x000fe20003f04070 */
        /* <DEDUP_REMOVED lines=33> */
.L_x_3669:
        /* <DEDUP_REMOVED lines=26> */
.L_x_3670:
        /* <DEDUP_REMOVED lines=11> */
.L_x_3653:
[----:B01----:R-:W-:Y:S05]  /*22d0*/  BSYNC B0 ;  /* 0x0000000000007941 */ /* 0x003fea0003800000 */
.L_x_3652:
[----:B------:R-:W-:Y:S01]  /*22e0*/  WARPSYNC 0xffffffff ;  /* 0xffffffff00007948 */ /* 0x000fe20003800000 */
[----:B------:R-:W-:Y:S01]  /*22f0*/  BAR.SYNC.DEFER_BLOCKING 0x0 ;  /* 0x0000000000007b1d */ /* 0x000fe20000010000 */
[--C-:B------:R-:W-:Y:S01]  /*2300*/  FADD.FTZ R181, R59, R96.reuse ;  /* 0x000000603bb57221 */ /* 0x100fe20000010000 */
[C---:B------:R-:W-:Y:S01]  /*2310*/  ISETP.GT.AND P0, PT, R102.reuse, 0x1e, PT ;  /* 0x0000001e6600780c */ /* 0x040fe20003f04270 */
[--C-:B------:R-:W-:Y:S01]  /*2320*/  FADD.FTZ R187, R53, R96.reuse ;  /* 0x0000006035bb7221 */ /* 0x100fe20000010000 */
[C---:B------:R-:W-:Y:S01]  /*2330*/  ISETP.GT.AND P1, PT, R102.reuse, 0x1d, PT ;  /* 0x0000001d6600780c */ /* 0x040fe20003f24270 */
[----:B------:R-:W-:Y:S01]  /*2340*/  FMUL.FTZ R183, R75, R181 ;  /* 0x000000b54bb77220 */ /* 0x000fe20000410000 */
[----:B------:R-:W-:Y:S01]  /*2350*/  ISETP.GT.AND P2, PT, R102, 0x1b, PT ;  /* 0x0000001b6600780c */ /* 0x000fe20003f44270 */
[----:B------:R-:W-:Y:S01]  /*2360*/  FADD.FTZ R189, R55, R96 ;  /* 0x0000006037bd7221 */ /* 0x000fe20000010000 */
[----:B------:R-:W-:Y:S01]  /*2370*/  ISETP.NE.AND P3, PT, R100, RZ, PT ;  /* 0x000000ff6400720c */ /* 0x000fe20003f65270 */
[----:B------:R-:W-:Y:S01]  /*2380*/  FFMA.FTZ R194, R151, R188, R183 ;  /* 0x000000bc97c27223 */ /* 0x000fe200000100b7 */
[----:B------:R-:W-:Y:S01]  /*2390*/  BSSY B0, `(.L_x_3656) ;  /* 0x00000e3000007945 */ /* 0x000fe20003800000 */
[----:B------:R-:W-:-:S02]  /*23a0*/  FMUL.FTZ R191, R71, R189 ;  /* 0x000000bd47bf7220 */ /* 0x000fc40000410000 */
[----:B------:R-:W-:Y:S02]  /*23b0*/  FADD.FTZ R183, R194, -R183 ;  /* 0x800000b7c2b77221 */ /* 0x000fe40000010000 */
[----:B------:R-:W-:Y:S01]  /*23c0*/  FADD.FTZ R185, -R135, R186 ;  /* 0x000000ba87b97221 */ /* 0x000fe20000010100 */
[----:B------:R-:W0:Y:S05]  /*23d0*/  LDS R84, [R100.X8+0x12d4] ;  /* 0x0012d40064547984 */ /* 0x000e2a0000008800 */
[----:B------:R-:W-:Y:S01]  /*23e0*/  @!P3 STS.64 [UR4+0x1dd0], R92 ;  /* 0x001dd05cff00b988 */ /* 0x000fe20008000a04 */
[----:B0-----:R-:W-:Y:S02]  /*23f0*/  FFMA.FTZ R164, R84, R164, R171 ;  /* 0x000000a454a47223 */ /* 0x001fe400000100ab */
[----:B------:R-:W-:-:S02]  /*2400*/  FFMA.FTZ R84, R48, R154, RZ ;  /* 0x0000009a30547223 */ /* 0x000fc400000100ff */
[----:B------:R-:W-:-:S04]  /*2410*/  FFMA.FTZ R171, R155, R164, R174 ;  /* 0x000000a49bab7223 */ /* 0x000fc800000100ae */
[----:B------:R-:W-:-:S04]  /*2420*/  FFMA.FTZ R156, R156, R171, R169 ;  /* 0x000000ab9c9c7223 */ /* 0x000fc800000100a9 */
[----:B------:R-:W-:Y:S02]  /*2430*/  FFMA.FTZ R169, R153, R156, R172 ;  /* 0x0000009c99a97223 */ /* 0x000fe400000100ac */
[----:B------:R-:W-:Y:S02]  /*2440*/  FADD.FTZ R172, R65, R96 ;  /* 0x0000006041ac7221 */ /* 0x000fe40000010000 */
[----:B------:R-:W-:Y:S02]  /*2450*/  FFMA.FTZ R152, R152, R169, R167 ;  /* 0x000000a998987223 */ /* 0x000fe400000100a7 */
        /* <DEDUP_REMOVED lines=25> */
[----:B------:R-:W-:Y:S02]  /*25f0*/  FADD.FTZ R84, R179, -R174 ;  /* 0x800000aeb3547221 */ /* 0x000fe40000010000 */
[----:B------:R-:W-:-:S02]  /*2600*/  FMUL.FTZ R174, R73, R163 ;  /* 0x000000a349ae7220 */ /* 0x000fc40000410000 */
[----:B------:R-:W-:Y:S02]  /*2610*/  FFMA.FTZ R149, R47, R162, R86 ;  /* 0x000000a22f957223 */ /* 0x000fe40000010056 */
[-C--:B------:R-:W-:Y:S02]  /*2620*/  FFMA.FTZ R179, R147, R182.reuse, R174 ;  /* 0x000000b693b37223 */ /* 0x080fe400000100ae */
[----:B------:R-:W-:Y:S02]  /*2630*/  FFMA.FTZ R86, R40, R182, R149 ;  /* 0x000000b628567223 */ /* 0x000fe40000010095 */
[----:B------:R-:W-:Y:S02]  /*2640*/  FFMA.FTZ R144, R144, R145, R159 ;  /* 0x0000009190907223 */ /* 0x000fe4000001009f */
        /* <DEDUP_REMOVED lines=8> */
[----:B------:R-:W-:Y:S02]  /*26d0*/  FADD.FTZ R160, R64, R96 ;  /* 0x0000006040a07221 */ /* 0x000fe40000010000 */
[-C--:B------:R-:W-:Y:S02]  /*26e0*/  FFMA.FTZ R193, R153, R186.reuse, R192 ;  /* 0x000000ba99c17223 */ /* 0x080fe400000100c0 */
[----:B------:R-:W-:Y:S02]  /*26f0*/  FFMA.FTZ R86, R36, R186, R147 ;  /* 0x000000ba24567223 */ /* 0x000fe40000010093 */
[----:B------:R-:W-:Y:S02]  /*2700*/  FADD.FTZ R154, -R123, R154 ;  /* 0x0000009a7b9a7221 */ /* 0x000fe40000010100 */
[----:B------:R-:W-:Y:S02]  /*2710*/  FMUL.FTZ R147, R160, R141 ;  /* 0x0000008da0937220 */ /* 0x000fe40000410000 */
[----:B------:R-:W-:-:S02]  /*2720*/  FFMA.FTZ R151, R37, R193, R86 ;  /* 0x000000c125977223 */ /* 0x000fc40000010056 */
[----:B------:R-:W-:Y:S02]  /*2730*/  FADD.FTZ R158, R66, R96 ;  /* 0x00000060429e7221 */ /* 0x000fe40000010000 */
[----:B------:R-:W-:Y:S02]  /*2740*/  FMUL.FTZ R86, R172, R142 ;  /* 0x0000008eac567220 */ /* 0x000fe40000410000 */
[----:B------:R-:W-:Y:S02]  /*2750*/  FFMA.FTZ R153, R147, R154, RZ ;  /* 0x0000009a93997223 */ /* 0x000fe400000100ff */
[-C--:B------:R-:W-:Y:S02]  /*2760*/  FFMA.FTZ R172, R155, R184.reuse, R191 ;  /* 0x000000b89bac7223 */ /* 0x080fe400000100bf */
[----:B------:R-:W-:Y:S02]  /*2770*/  FFMA.FTZ R157, R38, R184, R151 ;  /* 0x000000b8269d7223 */ /* 0x000fe40000010097 */
[----:B------:R-:W-:-:S02]  /*2780*/  FADD.FTZ R180, -R125, R180 ;  /* 0x000000b47db47221 */ /* 0x000fc40000010100 */
[----:B------:R-:W-:Y:S02]  /*2790*/  FMUL.FTZ R151, R158, R143 ;  /* 0x0000008f9e977220 */ /* 0x000fe40000410000 */
[----:B------:R-:W-:Y:S02]  /*27a0*/  FFMA.FTZ R155, R86, R84, R153 ;  /* 0x00000054569b7223 */ /* 0x000fe40000010099 */
[----:B------:R-:W-:Y:S02]  /*27b0*/  FFMA.FTZ R153, R39, R172, R157 ;  /* 0x000000ac27997223 */ /* 0x000fe4000001009d */
[----:B------:R-:W-:Y:S02]  /*27c0*/  FADD.FTZ R160, R60, R96 ;  /* 0x000000603ca07221 */ /* 0x000fe40000010000 */
[----:B------:R-:W-:Y:S02]  /*27d0*/  FMUL.FTZ R158, R170, R144 ;  /* 0x00000090aa9e7220 */ /* 0x000fe40000410000 */
[----:B------:R-:W-:-:S02]  /*27e0*/  FFMA.FTZ R157, R151, R180, R155 ;  /* 0x000000b4979d7223 */ /* 0x000fc4000001009b */
[----:B------:R-:W-:Y:S02]  /*27f0*/  FADD.FTZ R176, -R127, R176 ;  /* 0x000000b07fb07221 */ /* 0x000fe40000010100 */
[----:B------:R-:W-:Y:S02]  /*2800*/  FMUL.FTZ R155, R160, R145 ;  /* 0x00000091a09b7220 */ /* 0x000fe40000410000 */
[----:B------:R-:W-:Y:S02]  /*2810*/  FFMA.FTZ R157, R158, R149, R157 ;  /* 0x000000959e9d7223 */ /* 0x000fe4000001009d */
[----:B------:R-:W-:Y:S02]  /*2820*/  FADD.FTZ R165, R190, -R165 ;  /* 0x800000a5bea57221 */ /* 0x000fe40000010000 */
[----:B------:R-:W-:Y:S01]  /*2830*/  FADD.FTZ R170, R62, R96 ;  /* 0x000000603eaa7221 */ /* 0x000fe20000010000 */
[----:B------:R-:W0:Y:S01]  /*2840*/  SHFL.DOWN PT, R190, R153, 0x1, 0x1f ;  /* 0x08201f0099be7f89 */ /* 0x000e2200000e0000 */
[----:B------:R-:W-:-:S02]  /*2850*/  FMUL.FTZ R160, R168, R146 ;  /* 0x00000092a8a07220 */ /* 0x000fc40000410000 */
[----:B------:R-:W-:Y:S02]  /*2860*/  FFMA.FTZ R159, R155, R176, R157 ;  /* 0x000000b09b9f7223 */ /* 0x000fe4000001009d */
[----:B------:R-:W-:Y:S02]  /*2870*/  FADD.FTZ R178, -R129, R178 ;  /* 0x000000b281b27221 */ /* 0x000fe40000010100 */
[----:B------:R-:W-:Y:S02]  /*2880*/  FMUL.FTZ R157, R170, R85 ;  /* 0x00000055aa9d7220 */ /* 0x000fe40000410000 */
[----:B------:R-:W-:Y:S02]  /*2890*/  FFMA.FTZ R159, R160, R165, R159 ;  /* 0x000000a5a09f7223 */ /* 0x000fe4000001009f */
[----:B------:R-:W-:Y:S02]  /*28a0*/  FADD.FTZ R175, R162, -R175 ;  /* 0x800000afa2af7221 */ /* 0x000fe40000010000 */
[----:B------:R-:W-:-:S02]  /*28b0*/  FADD.FTZ R168, R56, R96 ;  /* 0x0000006038a87221 */ /* 0x000fc40000010000 */
[----:B------:R-:W-:Y:S02]  /*28c0*/  FMUL.FTZ R162, R166, R148 ;  /* 0x00000094a6a27220 */ /* 0x000fe40000410000 */
[----:B------:R-:W-:Y:S02]  /*28d0*/  FFMA.FTZ R161, R157, R178, R159 ;  /* 0x000000b29da17223 */ /* 0x000fe4000001009f */
[----:B------:R-:W-:Y:S02]  /*28e0*/  FMUL.FTZ R159, R168, R87 ;  /* 0x00000057a89f7220 */ /* 0x000fe40000410000 */
[----:B------:R-:W-:Y:S02]  /*28f0*/  FADD.FTZ R177, -R131, R182 ;  /* 0x000000b683b17221 */ /* 0x000fe40000010100 */
[----:B------:R-:W-:Y:S02]  /*2900*/  FFMA.FTZ R168, R162, R175, R161 ;  /* 0x000000afa2a87223 */ /* 0x000fe400000100a1 */
[----:B------:R-:W-:-:S02]  /*2910*/  FADD.FTZ R170, R58, R96 ;  /* 0x000000603aaa7221 */ /* 0x000fc40000010000 */
[----:B------:R-:W-:Y:S02]  /*2920*/  FMUL.FTZ R166, R163, R150 ;  /* 0x00000096a3a67220 */ /* 0x000fe40000410000 */
[----:B------:R-:W-:Y:S02]  /*2930*/  FADD.FTZ R174, R179, -R174 ;  /* 0x800000aeb3ae7221 */ /* 0x000fe40000010000 */
[----:B------:R-:W-:Y:S02]  /*2940*/  FFMA.FTZ R163, R159, R177, R168 ;  /* 0x000000b19fa37223 */ /* 0x000fe400000100a8 */
[----:B------:R-:W-:Y:S02]  /*2950*/  FMUL.FTZ R161, R170, R167 ;  /* 0x000000a7aaa17220 */ /* 0x000fe40000410000 */
[----:B------:R-:W-:Y:S02]  /*2960*/  FADD.FTZ R179, -R133, R188 ;  /* 0x000000bc85b37221 */ /* 0x000fe40000010100 */
[----:B------:R-:W-:-:S02]  /*2970*/  FFMA.FTZ R170, R166, R174, R163 ;  /* 0x000000aea6aa7223 */ /* 0x000fc400000100a3 */
[----:B------:R-:W-:Y:S02]  /*2980*/  FADD.FTZ R182, R52, R96 ;  /* 0x0000006034b67221 */ /* 0x000fe40000010000 */
[----:B------:R-:W-:Y:S02]  /*2990*/  FMUL.FTZ R168, R181, R152 ;  /* 0x00000098b5a87220 */ /* 0x000fe40000410000 */
[----:B------:R-:W-:Y:S02]  /*29a0*/  FFMA.FTZ R181, R161, R179, R170 ;  /* 0x000000b3a1b57223 */ /* 0x000fe400000100aa */
[----:B------:R-:W-:Y:S02]  /*29b0*/  FMUL.FTZ R163, R182, R169 ;  /* 0x000000a9b6a37220 */ /* 0x000fe40000410000 */
[----:B------:R-:W-:Y:S02]  /*29c0*/  FFMA.FTZ R182, R168, R183, R181 ;  /* 0x000000b7a8b67223 */ /* 0x000fe400000100b5 */
[----:B------:R-:W-:-:S02]  /*29d0*/  FADD.FTZ R186, R193, -R192 ;  /* 0x800000c0c1ba7221 */ /* 0x000fc40000010000 */
[----:B------:R-:W-:Y:S02]  /*29e0*/  FADD.FTZ R188, R54, R96 ;  /* 0x0000006036bc7221 */ /* 0x000fe40000010000 */
[----:B------:R-:W-:Y:S02]  /*29f0*/  FMUL.FTZ R170, R187, R156 ;  /* 0x0000009cbbaa7220 */ /* 0x000fe40000410000 */
[----:B------:R-:W-:Y:S02]  /*2a00*/  FFMA.FTZ R181, R163, R185, R182 ;  /* 0x000000b9a3b57223 */ /* 0x000fe400000100b6 */
[----:B------:R-:W-:Y:S02]  /*2a10*/  FADD.FTZ R187, -R137, R184 ;  /* 0x000000b889bb7221 */ /* 0x000fe40000010100 */
[----:B------:R-:W-:Y:S02]  /*2a20*/  FMUL.FTZ R184, R188, R171 ;  /* 0x000000abbcb87220 */ /* 0x000fe40000410000 */
[----:B------:R-:W-:-:S02]  /*2a30*/  FFMA.FTZ R181, R170, R186, R181 ;  /* 0x000000baaab57223 */ /* 0x000fc400000100b5 */
[----:B0-----:R-:W-:Y:S02]  /*2a40*/  @!P0 FADD.FTZ R153, R153, R190 ;  /* 0x000000be99998221 */ /* 0x001fe40000010000 */
[----:B------:R-:W-:Y:S02]  /*2a50*/  FADD.FTZ R182, R172, -R191 ;  /* 0x800000bfacb67221 */ /* 0x000fe40000010000 */
[----:B------:R-:W-:Y:S01]  /*2a60*/  FMUL.FTZ R188, R189, R164 ;  /* 0x000000a4bdbc7220 */ /* 0x000fe20000410000 */
[----:B------:R-:W0:Y:S01]  /*2a70*/  SHFL.DOWN PT, R190, R153, 0x2, 0x1f ;  /* 0x08401f0099be7f89 */ /* 0x000e2200000e0000 */
[----:B------:R-:W-:Y:S02]  /*2a80*/  FFMA.FTZ R181, R184, R187, R181 ;  /* 0x000000bbb8b57223 */ /* 0x000fe400000100b5 */
[----:B------:R-:W-:Y:S02]  /*2a90*/  FMUL.FTZ R93, R140, R150 ;  /* 0x000000968c5d7220 */ /* 0x000fe40000410000 */
[----:B------:R-:W-:-:S02]  /*2aa0*/  FFMA.FTZ R189, R188, R182, R181 ;  /* 0x000000b6bcbd7223 */ /* 0x000fc400000100b5 */
[C---:B------:R-:W-:Y:S02]  /*2ab0*/  FMUL.FTZ R181, R140.reuse, R164 ;  /* 0x000000a48cb57220 */ /* 0x040fe40000410000 */
[C---:B------:R-:W-:Y:S01]  /*2ac0*/  FMUL.FTZ R92, R140.reuse, R87 ;  /* 0x000000578c5c7220 */ /* 0x040fe20000410000 */
[----:B------:R-:W1:Y:S01]  /*2ad0*/  SHFL.DOWN PT, R172, R189, 0x1, 0x1f ;  /* 0x08201f00bdac7f89 */ /* 0x000e6200000e0000 */
[----:B------:R-:W-:Y:S02]  /*2ae0*/  FMUL.FTZ R182, R181, R182 ;  /* 0x000000b6b5b67220 */ /* 0x000fe40000410000 */
[----:B------:R-:W-:Y:S02]  /*2af0*/  FMUL.FTZ R181, R140, R156 ;  /* 0x0000009c8cb57220 */ /* 0x000fe40000410000 */
[----:B------:R-:W-:Y:S02]  /*2b00*/  FMUL.FTZ R93, R93, R174 ;  /* 0x000000ae5d5d7220 */ /* 0x000fe40000410000 */
[----:B------:R-:W-:-:S02]  /*2b10*/  FMUL.FTZ R181, R181, R186 ;  /* 0x000000bab5b57220 */ /* 0x000fc40000410000 */
[----:B------:R-:W-:Y:S02]  /*2b20*/  FMUL.FTZ R177, R92, R177 ;  /* 0x000000b15cb17220 */ /* 0x000fe40000410000 */
[C---:B------:R-:W-:Y:S02]  /*2b30*/  FMUL.FTZ R92, R140.reuse, R148 ;  /* 0x000000948c5c7220 */ /* 0x040fe40000410000 */
[----:B------:R-:W-:Y:S02]  /*2b40*/  FFMA.FTZ R150, R73, R150, R93 ;  /* 0x0000009649967223 */ /* 0x000fe4000001005d */
[----:B0-----:R-:W-:Y:S02]  /*2b50*/  @!P1 FADD.FTZ R153, R153, R190 ;  /* 0x000000be99999221 */ /* 0x001fe40000010000 */
[----:B------:R-:W-:Y:S02]  /*2b60*/  FMUL.FTZ R93, R140, R85 ;  /* 0x000000558c5d7220 */ /* 0x000fe40000410000 */
[----:B------:R-:W-:Y:S01]  /*2b70*/  FMUL.FTZ R175, R92, R175 ;  /* 0x000000af5caf7220 */ /* 0x000fe20000410000 */
[----:B------:R-:W0:Y:S01]  /*2b80*/  SHFL.DOWN PT, R190, R153, 0x4, 0x1f ;  /* 0x08801f0099be7f89 */ /* 0x000e2200000e0000 */
[----:B------:R-:W-:-:S02]  /*2b90*/  FFMA.FTZ R177, R72, R87, R177 ;  /* 0x0000005748b17223 */ /* 0x000fc400000100b1 */
[----:B------:R-:W-:Y:S02]  /*2ba0*/  FMUL.FTZ R92, R140, R146 ;  /* 0x000000928c5c7220 */ /* 0x000fe40000410000 */
[----:B-1----:R-:W-:Y:S01]  /*2bb0*/  @!P0 FADD.FTZ R189, R189, R172 ;  /* 0x000000acbdbd8221 */ /* 0x002fe20000010000 */
[----:B------:R-:W-:Y:S01]  /*2bc0*/  ISETP.GT.AND P0, PT, R102, 0x17, PT ;  /* 0x000000176600780c */ /* 0x000fe20003f04270 */
[----:B------:R-:W-:Y:S02]  /*2bd0*/  FMUL.FTZ R93, R93, R178 ;  /* 0x000000b25d5d7220 */ /* 0x000fe40000410000 */
[----:B------:R-:W-:Y:S01]  /*2be0*/  FMUL.FTZ R87, R140, R145 ;  /* 0x000000918c577220 */ /* 0x000fe20000410000 */
[----:B------:R-:W1:Y:S01]  /*2bf0*/  SHFL.DOWN PT, R172, R189, 0x2, 0x1f ;  /* 0x08401f00bdac7f89 */ /* 0x000e6200000e0000 */
[----:B------:R-:W-:Y:S02]  /*2c00*/  FMUL.FTZ R165, R92, R165 ;  /* 0x000000a55ca57220 */ /* 0x000fe40000410000 */
[----:B------:R-:W-:-:S02]  /*2c10*/  FMUL.FTZ R176, R87, R176 ;  /* 0x000000b057b07220 */ /* 0x000fc40000410000 */
[C---:B------:R-:W-:Y:S02]  /*2c20*/  FMUL.FTZ R92, R140.reuse, R144 ;  /* 0x000000908c5c7220 */ /* 0x040fe40000410000 */
[----:B------:R-:W-:Y:S02]  /*2c30*/  FMUL.FTZ R87, R140, R142 ;  /* 0x0000008e8c577220 */ /* 0x000fe40000410000 */
[----:B------:R-:W-:Y:S02]  /*2c40*/  FMUL.FTZ R92, R92, R149 ;  /* 0x000000955c5c7220 */ /* 0x000fe40000410000 */
[----:B------:R-:W-:Y:S02]  /*2c50*/  FMUL.FTZ R87, R87, R84 ;  /* 0x0000005457577220 */ /* 0x000fe40000410000 */
[----:B------:R-:W-:Y:S02]  /*2c60*/  FFMA.FTZ R148, R79, R148, R175 ;  /* 0x000000944f947223 */ /* 0x000fe400000100af */
[----:B0-----:R-:W-:-:S02]  /*2c70*/  @!P2 FADD.FTZ R153, R153, R190 ;  /* 0x000000be9999a221 */ /* 0x001fc40000010000 */
[----:B------:R-:W-:Y:S02]  /*2c80*/  FFMA.FTZ R146, R77, R146, R165 ;  /* 0x000000924d927223 */ /* 0x000fe400000100a5 */
[----:B------:R-:W-:Y:S01]  /*2c90*/  FFMA.FTZ R145, R76, R145, R176 ;  /* 0x000000914c917223 */ /* 0x000fe200000100b0 */
[----:B------:R-:W0:Y:S01]  /*2ca0*/  SHFL.DOWN PT, R190, R153, 0x8, 0x1f ;  /* 0x09001f0099be7f89 */ /* 0x000e2200000e0000 */
[----:B------:R-:W-:Y:S02]  /*2cb0*/  FFMA.FTZ R92, R83, R144, R92 ;  /* 0x00000090535c7223 */ /* 0x000fe4000001005c */
[----:B------:R-:W-:Y:S02]  /*2cc0*/  FFMA.FTZ R142, R81, R142, R87 ;  /* 0x0000008e518e7223 */ /* 0x000fe40000010057 */
        /* <DEDUP_REMOVED lines=14> */
[----:B------:R-:W-:Y:S01]  /*2db0*/  FADD.FTZ R14, R157, R14 ;  /* 0x0000000e9d0e7221 */ /* 0x000fe20000010000 */
[----:B------:R-:W0:Y:S01]  /*2dc0*/  SHFL.DOWN PT, R190, R153, 0x10, 0x1f ;  /* 0x0a001f0099be7f89 */ /* 0x000e2200000e0000 */
[----:B------:R-:W-:-:S02]  /*2dd0*/  FADD.FTZ R28, R177, R28 ;  /* 0x0000001cb11c7221 */ /* 0x000fc40000010000 */
[----:B------:R-:W-:Y:S02]  /*2de0*/  FADD.FTZ R13, R160, R13 ;  /* 0x0000000da00d7221 */ /* 0x000fe40000010000 */
[----:B-1----:R-:W-:Y:S02]  /*2df0*/  @!P2 FADD.FTZ R189, R189, R172 ;  /* 0x000000acbdbda221 */ /* 0x002fe40000010000 */
[----:B------:R-:W-:Y:S02]  /*2e00*/  FMUL.FTZ R172, R140, R171 ;  /* 0x000000ab8cac7220 */ /* 0x000fe40000410000 */
[----:B------:R-:W-:Y:S01]  /*2e10*/  FADD.FTZ R27, R148, R27 ;  /* 0x0000001b941b7221 */ /* 0x000fe20000010000 */
[----:B------:R-:W1:Y:S01]  /*2e20*/  SHFL.DOWN PT, R192, R189, 0x8, 0x1f ;  /* 0x09001f00bdc07f89 */ /* 0x000e6200000e0000 */
[----:B------:R-:W-:Y:S02]  /*2e30*/  FMUL.FTZ R187, R172, R187 ;  /* 0x000000bbacbb7220 */ /* 0x000fe40000410000 */
[----:B------:R-:W-:-:S02]  /*2e40*/  FMUL.FTZ R172, R140, R169 ;  /* 0x000000a98cac7220 */ /* 0x000fc40000410000 */
[----:B------:R-:W-:Y:S02]  /*2e50*/  FFMA.FTZ R187, R70, R171, R187 ;  /* 0x000000ab46bb7223 */ /* 0x000fe400000100bb */
[----:B------:R-:W-:Y:S02]  /*2e60*/  FMUL.FTZ R172, R172, R185 ;  /* 0x000000b9acac7220 */ /* 0x000fe40000410000 */
[----:B------:R-:W-:Y:S02]  /*2e70*/  FADD.FTZ R34, R187, R34 ;  /* 0x00000022bb227221 */ /* 0x000fe40000010000 */
[----:B------:R-:W-:Y:S02]  /*2e80*/  FFMA.FTZ R171, R68, R169, R172 ;  /* 0x000000a944ab7223 */ /* 0x000fe400000100ac */
[----:B------:R-:W-:Y:S02]  /*2e90*/  FADD.FTZ R12, R155, R12 ;  /* 0x0000000c9b0c7221 */ /* 0x000fe40000010000 */
[----:B0-----:R-:W-:-:S02]  /*2ea0*/  @!P1 FADD.FTZ R153, R153, R190 ;  /* 0x000000be99999221 */ /* 0x001fc40000010000 */
[----:B------:R-:W-:Y:S02]  /*2eb0*/  FFMA.FTZ R190, R71, R164, R182 ;  /* 0x000000a447be7223 */ /* 0x000fe400000100b6 */
[----:B------:R-:W-:Y:S02]  /*2ec0*/  FMUL.FTZ R164, R140, R152 ;  /* 0x000000988ca47220 */ /* 0x000fe40000410000 */
[----:B------:R-:W-:Y:S02]  /*2ed0*/  FFMA.FTZ R182, R69, R156, R181 ;  /* 0x0000009c45b67223 */ /* 0x000fe400000100b5 */
[----:B------:R-:W-:Y:S02]  /*2ee0*/  FMUL.FTZ R164, R164, R183 ;  /* 0x000000b7a4a47220 */ /* 0x000fe40000410000 */
[----:B-1----:R-:W-:Y:S01]  /*2ef0*/  @!P0 FADD.FTZ R189, R189, R192 ;  /* 0x000000c0bdbd8221 */ /* 0x002fe20000010000 */
[----:B------:R-:W-:Y:S01]  /*2f00*/  ISETP.NE.AND P0, PT, R102, RZ, PT ;  /* 0x000000ff6600720c */ /* 0x000fe20003f05270 */
[----:B------:R-:W-:-:S02]  /*2f10*/  FFMA.FTZ R164, R75, R152, R164 ;  /* 0x000000984ba47223 */ /* 0x000fc400000100a4 */
[----:B------:R-:W-:Y:S01]  /*2f20*/  FMUL.FTZ R156, R140, R167 ;  /* 0x000000a78c9c7220 */ /* 0x000fe20000410000 */
[----:B------:R-:W0:Y:S01]  /*2f30*/  SHFL.DOWN PT, R152, R189, 0x10, 0x1f ;  /* 0x0a001f00bd987f89 */ /* 0x000e2200000e0000 */
[----:B------:R-:W-:Y:S02]  /*2f40*/  FADD.FTZ R35, R190, R35 ;  /* 0x00000023be237221 */ /* 0x000fe40000010000 */
[----:B------:R-:W-:Y:S02]  /*2f50*/  FMUL.FTZ R156, R156, R179 ;  /* 0x000000b39c9c7220 */ /* 0x000fe40000410000 */
[----:B------:R-:W-:Y:S02]  /*2f60*/  FADD.FTZ R33, R182, R33 ;  /* 0x00000021b6217221 */ /* 0x000fe40000010000 */
[----:B------:R-:W-:Y:S02]  /*2f70*/  FFMA.FTZ R169, R74, R167, R156 ;  /* 0x000000a74aa97223 */ /* 0x000fe4000001009c */
[----:B------:R-:W-:-:S02]  /*2f80*/  FFMA.FTZ R167, R78, R85, R93 ;  /* 0x000000554ea77223 */ /* 0x000fc4000001005d */
[C---:B------:R-:W-:Y:S02]  /*2f90*/  FMUL.FTZ R93, R140.reuse, R143 ;  /* 0x0000008f8c5d7220 */ /* 0x040fe40000410000 */
[----:B------:R-:W-:Y:S02]  /*2fa0*/  FMUL.FTZ R85, R140, R141 ;  /* 0x0000008d8c557220 */ /* 0x000fe40000410000 */
[----:B------:R-:W-:Y:S02]  /*2fb0*/  FMUL.FTZ R93, R93, R180 ;  /* 0x000000b45d5d7220 */ /* 0x000fe40000410000 */
[----:B------:R-:W-:Y:S02]  /*2fc0*/  FMUL.FTZ R85, R85, R154 ;  /* 0x0000009a55557220 */ /* 0x000fe40000410000 */
[----:B------:R-:W-:Y:S02]  /*2fd0*/  FFMA.FTZ R93, R82, R143, R93 ;  /* 0x0000008f525d7223 */ /* 0x000fe4000001005d */
[----:B------:R-:W-:-:S02]  /*2fe0*/  FFMA.FTZ R85, R80, R141, R85 ;  /* 0x0000008d50557223 */ /* 0x000fc40000010055 */
        /* <DEDUP_REMOVED lines=20> */
[----:B------:R-:W0:-:S12]  /*3130*/  LDS.64 R84, [0x10a0] ;  /* 0x0010a000ff547984 */ /* 0x000e180000000a00 */
        /* <DEDUP_REMOVED lines=8> */
.L_x_3657:
[----:B0-----:R-:W-:Y:S05]  /*31c0*/  BSYNC B0 ;  /* 0x0000000000007941 */ /* 0x001fea0003800000 */
.L_x_3656:
[----:B------:R-:W-:Y:S01]  /*31d0*/  MOV R84, c[0x0][0x1c0] ;  /* 0x0000700000547a02 */ /* 0x000fe20000000f00 */
[----:B------:R-:W-:Y:S01]  /*31e0*/  UIADD3 UR4, UR4, 0x8, URZ ;  /* 0x0000000804047890 */ /* 0x000fe2000fffe03f */
[----:B------:R-:W-:Y:S02]  /*31f0*/  MOV R85, c[0x0][0x1c4] ;  /* 0x0000710000557a02 */ /* 0x000fe40000000f00 */
[----:B------:R-:W-:Y:S02]  /*3200*/  LEA R118, P0, R84, R118, 0x2 ;  /* 0x0000007654767211 */ /* 0x000fe400078010ff */
[----:B------:R-:W-:-:S02]  /*3210*/  IADD3 R173, R173, 0x1, RZ ;  /* 0x00000001adad7810 */ /* 0x000fc40007ffe0ff */
[----:B------:R-:W-:Y:S02]  /*3220*/  LEA.HI.X R119, R84, R119, R85, 0x2, P0 ;  /* 0x0000007754777211 */ /* 0x000fe400000f1455 */
[----:B------:R-:W-:Y:S02]  /*3230*/  ISETP.GE.AND P0, PT, R173, c[0x0][0x16c], PT ;  /* 0x00005b00ad007a0c */ /* 0x000fe40003f06270 */
[----:B------:R-:W-:Y:S02]  /*3240*/  MOV R84, c[0x0][0x1a0] ;  /* 0x0000680000547a02 */ /* 0x000fe40000000f00 */
[----:B------:R-:W-:Y:S02]  /*3250*/  MOV R86, c[0x0][0x188] ;  /* 0x0000620000567a02 */ /* 0x000fe40000000f00 */
[----:B------:R-:W-:Y:S02]  /*3260*/  IADD3 R120, P3, R120, 0x8, RZ ;  /* 0x0000000878787810 */ /* 0x000fe40007f7e0ff */
[----:B------:R-:W-:-:S02]  /*3270*/  MOV R85, c[0x0][0x1a4] ;  /* 0x0000690000557a02 */ /* 0x000fc40000000f00 */
[----:B------:R-:W-:Y:S02]  /*3280*/  MOV R87, c[0x0][0x18c] ;  /* 0x0000630000577a02 */ /* 0x000fe40000000f00 */
[----:B------:R-:W-:Y:S02]  /*3290*/  LEA R116, P1, R84, R116, 0x2 ;  /* 0x0000007454747211 */ /* 0x000fe400078210ff */
[----:B------:R-:W-:Y:S02]  /*32a0*/  LEA R114, P2, R86, R114, 0x2 ;  /* 0x0000007256727211 */ /* 0x000fe400078410ff */
[----:B------:R-:W-:Y:S02]  /*32b0*/  LEA.HI.X R117, R84, R117, R85, 0x2, P1 ;  /* 0x0000007554757211 */ /* 0x000fe400008f1455 */
[----:B------:R-:W-:Y:S02]  /*32c0*/  LEA.HI.X R115, R86, R115, R87, 0x2, P2 ;  /* 0x0000007356737211 */ /* 0x000fe400010f1457 */
[----:B------:R-:W-:-:S02]  /*32d0*/  IADD3 R122, R122, 0x4, RZ ;  /* 0x000000047a7a7810 */ /* 0x000fc40007ffe0ff */
[----:B------:R-:W-:Y:S02]  /*32e0*/  IADD3 R139, R139, 0x1, RZ ;  /* 0x000000018b8b7810 */ /* 0x000fe40007ffe0ff */
[----:B------:R-:W-:Y:S01]  /*32f0*/  IADD3.X R121, RZ, R121, RZ, P3, !PT ;  /* 0x00000079ff797210 */ /* 0x000fe20001ffe4ff */
[----:B------:R-:W-:Y:S01]  /*3300*/  @P0 CALL.REL.NOINC `(.L_x_3642) ;  /* 0x0000001000000944 */ /* 0x000fe20003c00000 */
[----:B------:R-:W-:Y:S05]  /*3310*/  BRA `(.L_x_3658) ;  /* 0xffffdc7000007947 */ /* 0x000fea000383ffff */
.L_x_3642:
[----:B------:R-:W-:Y:S01]  /*3320*/  BAR.SYNC.DEFER_BLOCKING 0x0 ;  /* 0x0000000000007b1d */ /* 0x000fe20000010000 */
[----:B------:R-:W-:Y:S01]  /*3330*/  LEA R111, R102, R111, 0x2 ;  /* 0x0000006f666f7211 */ /* 0x000fe200078e10ff */
[----:B------:R-:W-:Y:S01]  /*3340*/  IMAD R38, R98, c[0x0][0x2d8], RZ ;  /* 0x0000b60062267a24 */ /* 0x000fe200078e02ff */
[----:B------:R-:W-:Y:S02]  /*3350*/  IADD3 R48, R103, -0x1, RZ ;  /* 0xffffffff67307810 */ /* 0x000fe40007ffe0ff */
[----:B------:R-:W-:Y:S01]  /*3360*/  IADD3 R108, P1, R108, -0x1000, RZ ;  /* 0xfffff0006c6c7810 */ /* 0x000fe20007f3e0ff */
[----:B------:R-:W-:Y:S01]  /*3370*/  IMAD R39, R97, c[0x0][0x2dc], R38 ;  /* 0x0000b70061277a24 */ /* 0x000fe200078e0226 */
[----:B------:R-:W-:Y:S01]  /*3380*/  SHF.L.U32 R36, R48, 0xa, RZ ;  /* 0x0000000a30247819 */ /* 0x000fe200000006ff */
[----:B------:R-:W-:Y:S01]  /*3390*/  IMAD R38, R98, c[0x0][0x2f8], RZ ;  /* 0x0000be0062267a24 */ /* 0x000fe200078e02ff */
[----:B------:R-:W-:-:S02]  /*33a0*/  IADD3 R106, P2, R106, -0x1000, RZ ;  /* 0xfffff0006a6a7810 */ /* 0x000fc40007f5e0ff */
[----:B------:R-:W-:Y:S02]  /*33b0*/  SHF.R.S32.HI R37, RZ, 0x1f, R36 ;  /* 0x0000001fff257819 */ /* 0x000fe40000011424 */
[----:B------:R-:W-:Y:S02]  /*33c0*/  IADD3 R104, P3, R104, -0x1000, RZ ;  /* 0xfffff00068687810 */ /* 0x000fe40007f7e0ff */
[----:B------:R-:W-:Y:S02]  /*33d0*/  IADD3.X R109, R109, -0x1, RZ, P1, !PT ;  /* 0xffffffff6d6d7810 */ /* 0x000fe40000ffe4ff */
[----:B------:R-:W-:Y:S02]  /*33e0*/  IADD3.X R107, R107, -0x1, RZ, P2, !PT ;  /* 0xffffffff6b6b7810 */ /* 0x000fe400017fe4ff */
[----:B------:R-:W-:Y:S01]  /*33f0*/  IADD3.X R105, R105, -0x1, RZ, P3, !PT ;  /* 0xffffffff69697810 */ /* 0x000fe20001ffe4ff */
[----:B------:R-:W-:Y:S04]  /*3400*/  STS.128 [R111.X16], R16 ;  /* 0x000000106f007388 */ /* 0x000fe8000000cc00 */
[----:B------:R-:W-:Y:S04]  /*3410*/  STS.128 [R111.X16+0x10], R12 ;  /* 0x0000100c6f007388 */ /* 0x000fe8000000cc00 */
[----:B------:R0:W-:Y:S04]  /*3420*/  STS.128 [R111.X16+0x20], R8 ;  /* 0x000020086f007388 */ /* 0x0001e8000000cc00 */
[----:B------:R1:W-:Y:S01]  /*3430*/  STS.128 [R111.X16+0x30], R4 ;  /* 0x000030046f007388 */ /* 0x0003e2000000cc00 */
[----:B------:R-:W-:-:S06]  /*3440*/  NOP ;  /* 0x0000000000007918 */ /* 0x000fcc0000000000 */
[----:B------:R-:W2:Y:S04]  /*3450*/  LDS.128 R40, [R113.X16] ;  /* 0x0000000071287984 */ /* 0x000ea8000000cc00 */
[----:B------:R-:W3:Y:S01]  /*3460*/  LDS.128 R44, [R113.X16+0x200] ;  /* 0x00020000712c7984 */ /* 0x000ee2000000cc00 */
[----:B0-----:R-:W-:-:S03]  /*3470*/  IMAD.WIDE.U32 R8, R97, c[0x0][0x2d8], R36 ;  /* 0x0000b60061087a25 */ /* 0x001fc600078e0024 */
[----:B------:R-:W0:Y:S01]  /*3480*/  LDS.128 R16, [R113.X16+0x400] ;  /* 0x0004000071107984 */ /* 0x000e22000000cc00 */
[----:B-1----:R-:W-:Y:S01]  /*3490*/  IMAD R5, R95, c[0x0][0x2e0], RZ ;  /* 0x0000b8005f057a24 */ /* 0x002fe200078e02ff */
[----:B------:R-:W-:Y:S01]  /*34a0*/  IADD3 R9, R9, R39, RZ ;  /* 0x0000002709097210 */ /* 0x000fe20007ffe0ff */
[----:B------:R-:W-:Y:S01]  /*34b0*/  IMAD.WIDE.U32 R36, R97, c[0x0][0x2f8], R36 ;  /* 0x0000be0061247a25 */ /* 0x000fe200078e0024 */
[----:B------:R-:W1:Y:S03]  /*34c0*/  LDS.128 R12, [R113.X16+0x600] ;  /* 0x00060000710c7984 */ /* 0x000e66000000cc00 */
[C---:B------:R-:W-:Y:S02]  /*34d0*/  IMAD R7, R0.reuse, c[0x0][0x2e4], R5 ;  /* 0x0000b90000077a24 */ /* 0x040fe400078e0205 */
[----:B------:R-:W-:-:S05]  /*34e0*/  IMAD.WIDE.U32 R4, R0, c[0x0][0x2e0], R8 ;  /* 0x0000b80000047a25 */ /* 0x000fca00078e0008 */
[----:B------:R-:W-:Y:S02]  /*34f0*/  IADD3 R5, R5, R7, RZ ;  /* 0x0000000705057210 */ /* 0x000fe40007ffe0ff */
[----:B------:R-:W-:-:S04]  /*3500*/  LEA R6, P0, R4, c[0x0][0x330], 0x2 ;  /* 0x0000cc0004067a11 */ /* 0x000fc800078010ff */
[----:B------:R-:W-:Y:S01]  /*3510*/  LEA.HI.X R7, R4, c[0x0][0x334], R5, 0x2, P0 ;  /* 0x0000cd0004077a11 */ /* 0x000fe200000f1405 */
[----:B------:R-:W-:-:S04]  /*3520*/  FADD.FTZ R4, R101, R20 ;  /* 0x0000001465047221 */ /* 0x000fc80000010000 */
[----:B------:R-:W-:Y:S02]  /*3530*/  FADD.FTZ R9, R4, R21 ;  /* 0x0000001504097221 */ /* 0x000fe40000010000 */
[----:B------:R-:W-:-:S04]  /*3540*/  IMAD.WIDE R4, R112, 0x10, R6 ;  /* 0x0000001070047825 */ /* 0x000fc800078e0206 */
[----:B------:R-:W-:Y:S01]  /*3550*/  FADD.FTZ R6, R9, R22 ;  /* 0x0000001609067221 */ /* 0x000fe20000010000 */
[----:B--2---:R-:W-:Y:S03]  /*3560*/  STG.E.128 [R4.64], R40 ;  /* 0x0000002804007986 */ /* 0x004fe6000c101d06 */
[----:B------:R-:W-:Y:S01]  /*3570*/  FADD.FTZ R7, R6, R23 ;  /* 0x0000001706077221 */ /* 0x000fe20000010000 */
[----:B---3--:R-:W-:Y:S03]  /*3580*/  STG.E.128 [R4.64+0x200], R44 ;  /* 0x0002002c04007986 */ /* 0x008fe6000c101d06 */
[----:B------:R-:W-:Y:S01]  /*3590*/  FADD.FTZ R6, R7, R24 ;  /* 0x0000001807067221 */ /* 0x000fe20000010000 */
[----:B0-----:R-:W-:Y:S04]  /*35a0*/  STG.E.128 [R4.64+0x400], R16 ;  /* 0x0004001004007986 */ /* 0x001fe8000c101d06 */
[----:B-1----:R0:W-:Y:S04]  /*35b0*/  STG.E.128 [R4.64+0x600], R12 ;  /* 0x0006000c04007986 */ /* 0x0021e8000c101d06 */
[----:B------:R-:W-:Y:S01]  /*35c0*/  BAR.SYNC.DEFER_BLOCKING 0x0 ;  /* 0x0000000000007b1d */ /* 0x000fe20000010000 */
[----:B0-----:R-:W-:-:S05]  /*35d0*/  IMAD R5, R97, c[0x0][0x2fc], R38 ;  /* 0x0000bf0061057a24 */ /* 0x001fca00078e0226 */
[----:B------:R-:W-:Y:S01]  /*35e0*/  IADD3 R37, R37, R5, RZ ;  /* 0x0000000525257210 */ /* 0x000fe20007ffe0ff */
[----:B------:R-:W-:Y:S01]  /*35f0*/  IMAD R5, R95, c[0x0][0x300], RZ ;  /* 0x0000c0005f057a24 */ /* 0x000fe200078e02ff */
[----:B------:R-:W-:Y:S03]  /*3600*/  STS.128 [R111.X16], R20 ;  /* 0x000000146f007388 */ /* 0x000fe6000000cc00 */
[C---:B------:R-:W-:Y:S02]  /*3610*/  IMAD R7, R0.reuse, c[0x0][0x304], R5 ;  /* 0x0000c10000077a24 */ /* 0x040fe400078e0205 */
[----:B------:R-:W-:Y:S01]  /*3620*/  IMAD.WIDE.U32 R4, R0, c[0x0][0x300], R36 ;  /* 0x0000c00000047a25 */ /* 0x000fe200078e0024 */
[----:B------:R0:W-:Y:S04]  /*3630*/  STS.128 [R111.X16+0x10], R24 ;  /* 0x000010186f007388 */ /* 0x0001e8000000cc00 */
[----:B------:R1:W-:Y:S01]  /*3640*/  STS.128 [R111.X16+0x20], R28 ;  /* 0x0000201c6f007388 */ /* 0x0003e2000000cc00 */
[----:B------:R-:W-:-:S03]  /*3650*/  IADD3 R5, R5, R7, RZ ;  /* 0x0000000705057210 */ /* 0x000fc60007ffe0ff */
[----:B------:R-:W-:Y:S01]  /*3660*/  STS.128 [R111.X16+0x30], R32 ;  /* 0x000030206f007388 */ /* 0x000fe2000000cc00 */
[----:B------:R-:W-:-:S06]  /*3670*/  NOP ;  /* 0x0000000000007918 */ /* 0x000fcc0000000000 */
[----:B------:R-:W2:Y:S01]  /*3680*/  LDS.128 R8, [R113.X16] ;  /* 0x0000000071087984 */ /* 0x000ea2000000cc00 */
[----:B0-----:R-:W-:Y:S01]  /*3690*/  FADD.FTZ R25, R6, R25 ;  /* 0x0000001906197221 */ /* 0x001fe20000010000 */
[C---:B------:R-:W-:Y:S02]  /*36a0*/  LEA R6, P0, R4.reuse, c[0x0][0x340], 0x2 ;  /* 0x0000d00004067a11 */ /* 0x040fe400078010ff */
[----:B------:R-:W0:Y:S01]  /*36b0*/  LDS.128 R16, [R113.X16+0x200] ;  /* 0x0002000071107984 */ /* 0x000e22000000cc00 */
[----:B------:R-:W-:Y:S01]  /*36c0*/  FADD.FTZ R26, R25, R26 ;  /* 0x0000001a191a7221 */ /* 0x000fe20000010000 */
[----:B------:R-:W-:Y:S02]  /*36d0*/  LEA.HI.X R7, R4, c[0x0][0x344], R5, 0x2, P0 ;  /* 0x0000d10004077a11 */ /* 0x000fe400000f1405 */
[----:B------:R-:W3:Y:S01]  /*36e0*/  LDS.128 R12, [R113.X16+0x400] ;  /* 0x00040000710c7984 */ /* 0x000ee2000000cc00 */
[----:B------:R-:W-:Y:S01]  /*36f0*/  FADD.FTZ R27, R26, R27 ;  /* 0x0000001b1a1b7221 */ /* 0x000fe20000010000 */
[----:B------:R-:W-:-:S02]  /*3700*/  ISETP.GT.AND P0, PT, R103, 0x1, PT ;  /* 0x000000016700780c */ /* 0x000fc40003f04270 */
[----:B------:R4:W5:Y:S01]  /*3710*/  LDS.128 R40, [R113.X16+0x600] ;  /* 0x0006000071287984 */ /* 0x000962000000cc00 */
[----:B-1----:R-:W-:Y:S01]  /*3720*/  FADD.FTZ R28, R27, R28 ;  /* 0x0000001c1b1c7221 */ /* 0x002fe20000010000 */
[----:B------:R-:W-:-:S03]  /*3730*/  MOV R103, R48 ;  /* 0x0000003000677202 */ /* 0x000fc60000000f00 */
[----:B------:R-:W-:Y:S02]  /*3740*/  FADD.FTZ R29, R28, R29 ;  /* 0x0000001d1c1d7221 */ /* 0x000fe40000010000 */
[----:B----4-:R-:W-:-:S04]  /*3750*/  IMAD.WIDE R112, R112, 0x10, R6 ;  /* 0x0000001070707825 */ /* 0x010fc800078e0206 */
        /* <DEDUP_REMOVED lines=8> */
[----:B---3--:R1:W-:Y:S04]  /*37e0*/  STG.E.128 [R112.64+0x400], R12 ;  /* 0x0004000c70007986 */ /* 0x0083e8000c101d06 */
[----:B-----5:R1:W-:Y:S02]  /*37f0*/  STG.E.128 [R112.64+0x600], R40 ;  /* 0x0006002870007986 */ /* 0x0203e4000c101d06 */
[----:B-1----:R-:W-:Y:S01]  /*3800*/  @!P0 CALL.REL.NOINC `(.L_x_3641) ;  /* 0x0000001000008944 */ /* 0x002fe20003c00000 */
[----:B------:R-:W-:Y:S05]  /*3810*/  BRA `(.L_x_3659) ;  /* 0xffffcd4000007947 */ /* 0x000fea000383ffff */
.L_x_3641:
        /* <DEDUP_REMOVED lines=29> */
.L_x_3661:
[----:B------:R-:W-:Y:S05]  /*39f0*/  BSYNC B0 ;  /* 0x0000000000007941 */ /* 0x000fea0003800000 */
.L_x_3660:
        /* <DEDUP_REMOVED lines=28> */
.L_x_3663:
[----:B------:R-:W1:Y:S02]  /*3bc0*/  S2R R21, SR_TID.X ;  /* 0x0000000000157919 */ /* 0x000e640000002100 */
.L_x_3664:
[----:B------:R-:W-:Y:S05]  /*3bd0*/  BSYNC B0 ;  /* 0x0000000000007941 */ /* 0x000fea0003800000 */
.L_x_3662:
[----:B-1----:R-:W-:-:S13]  /*3be0*/  ISETP.GE.AND P0, PT, R21, c[0x0][0x16c], PT ;  /* 0x00005b0015007a0c */ /* 0x002fda0003f06270 */
[----:B------:R-:W-:Y:S05]  /*3bf0*/  @P0 EXIT ;  /* 0x000000000000094d */ /* 0x000fea0003800000 */
[C---:B------:R-:W-:Y:S02]  /*3c00*/  IMAD R7, R95.reuse, c[0x0][0x2c8], RZ ;  /* 0x0000b2005f077a24 */ /* 0x040fe400078e02ff */
[C---:B------:R-:W-:Y:S02]  /*3c10*/  IMAD R11, R95.reuse, c[0x0][0x198], RZ ;  /* 0x000066005f0b7a24 */ /* 0x040fe400078e02ff */
[C---:B------:R-:W-:Y:S02]  /*3c20*/  IMAD R9, R95.reuse, c[0x0][0x288], RZ ;  /* 0x0000a2005f097a24 */ /* 0x040fe400078e02ff */
[C---:B------:R-:W-:Y:S02]  /*3c30*/  IMAD R13, R95.reuse, c[0x0][0x1b8], RZ ;  /* 0x00006e005f0d7a24 */ /* 0x040fe400078e02ff */
[----:B------:R-:W-:Y:S02]  /*3c40*/  IMAD R95, R95, c[0x0][0x2a8], RZ ;  /* 0x0000aa005f5f7a24 */ /* 0x000fe400078e02ff */
[----:B------:R-:W-:-:S02]  /*3c50*/  IMAD R31, R0, c[0x0][0x2cc], R7 ;  /* 0x0000b300001f7a24 */ /* 0x000fc400078e0207 */
[----:B0-----:R-:W-:-:S04]  /*3c60*/  IMAD.WIDE.U32 R2, R0, c[0x0][0x2c8], RZ ;  /* 0x0000b20000027a25 */ /* 0x001fc800078e00ff */
[----:B------:R-:W-:Y:S01]  /*3c70*/  IMAD.WIDE.U32 R16, R0, c[0x0][0x198], RZ ;  /* 0x0000660000107a25 */ /* 0x000fe200078e00ff */
[----:B------:R-:W-:-:S03]  /*3c80*/  IADD3 R31, R3, R31, RZ ;  /* 0x0000001f031f7210 */ /* 0x000fc60007ffe0ff */
[----:B------:R-:W-:-:S04]  /*3c90*/  IMAD.WIDE.U32 R4, R0, c[0x0][0x288], RZ ;  /* 0x0000a20000047a25 */ /* 0x000fc800078e00ff */
[----:B------:R-:W-:-:S04]  /*3ca0*/  IMAD.WIDE.U32 R18, R0, c[0x0][0x1b8], RZ ;  /* 0x00006e0000127a25 */ /* 0x000fc800078e00ff */
[C---:B------:R-:W-:Y:S02]  /*3cb0*/  IMAD R11, R0.reuse, c[0x0][0x19c], R11 ;  /* 0x00006700000b7a24 */ /* 0x040fe400078e020b */
[C---:B------:R-:W-:Y:S02]  /*3cc0*/  IMAD R9, R0.reuse, c[0x0][0x28c], R9 ;  /* 0x0000a30000097a24 */ /* 0x040fe400078e0209 */
[C---:B------:R-:W-:Y:S01]  /*3cd0*/  IMAD R13, R0.reuse, c[0x0][0x1bc], R13 ;  /* 0x00006f00000d7a24 */ /* 0x040fe200078e020d */
[----:B------:R-:W-:Y:S01]  /*3ce0*/  IADD3 R37, R17, R11, RZ ;  /* 0x0000000b11257210 */ /* 0x000fe20007ffe0ff */
[C---:B------:R-:W-:Y:S01]  /*3cf0*/  IMAD R27, R0.reuse, c[0x0][0x2ac], R95 ;  /* 0x0000ab00001b7a24 */ /* 0x040fe200078e025f */
[----:B------:R-:W-:Y:S01]  /*3d00*/  IADD3 R29, R5, R9, RZ ;  /* 0x00000009051d7210 */ /* 0x000fe20007ffe0ff */
[----:B------:R-:W-:Y:S01]  /*3d10*/  IMAD.WIDE.U32 R6, R0, c[0x0][0x2a8], RZ ;  /* 0x0000aa0000067a25 */ /* 0x000fe200078e00ff */
[----:B------:R-:W-:-:S04]  /*3d20*/  IADD3 R39, R19, R13, RZ ;  /* 0x0000000d13277210 */ /* 0x000fc80007ffe0ff */
[----:B------:R-:W-:Y:S02]  /*3d30*/  IADD3 R27, R7, R27, RZ ;  /* 0x0000001b071b7210 */ /* 0x000fe40007ffe0ff */
.L_x_3665:
        /* <DEDUP_REMOVED lines=55> */
.L_x_3647:
[----:B------:R-:W-:Y:S01]  /*40b0*/  HFMA2.MMA R179, -RZ, RZ, 0, 5.9604644775390625e-08 ;  /* 0x00000001ffb37435 */ /* 0x000fe200000001ff */
[----:B------:R-:W-:Y:S02]  /*40c0*/  MOV R178, R86 ;  /* 0x0000005600b27202 */ /* 0x000fe40000000f00 */
[----:B------:R-:W-:-:S02]  /*40d0*/  MOV R180, RZ ;  /* 0x000000ff00b47202 */ /* 0x000fc40000000f00 */
[----:B------:R-:W-:Y:S02]  /*40e0*/  MOV R181, 0xffffffff ;  /* 0xffffffff00b57802 */ /* 0x000fe40000000f00 */
[----:B------:R-:W-:Y:S02]  /*40f0*/  MOV R84, 0x4110 ;  /* 0x0000411000547802 */ /* 0x000fe40000000f00 */
[----:B-1---5:R-:W-:Y:S05]  /*4100*/  CALL.REL.NOINC `($__internal_146_$__cuda_sm70_shflsync_up) ;  /* 0x00000ee000007944 */ /* 0x022fea0003c00000 */
[----:B-1----:R-:W-:Y:S01]  /*4110*/  MOV R175, R178 ;  /* 0x000000b200af7202 */ /* 0x002fe20000000f00 */
[----:B0-----:R-:W-:Y:S05]  /*4120*/  BRA `(.L_x_3666) ;  /* 0xffffd6a000007947 */ /* 0x001fea000383ffff */
.L_x_3648:
[----:B------:R-:W-:Y:S01]  /*4130*/  HFMA2.MMA R179, -RZ, RZ, 0, 5.9604644775390625e-08 ;  /* 0x00000001ffb37435 */ /* 0x000fe200000001ff */
[----:B------:R-:W-:Y:S02]  /*4140*/  MOV R178, R87 ;  /* 0x0000005700b27202 */ /* 0x000fe40000000f00 */
[----:B------:R-:W-:Y:S02]  /*4150*/  MOV R180, RZ ;  /* 0x000000ff00b47202 */ /* 0x000fe40000000f00 */
[----:B------:R-:W-:Y:S02]  /*4160*/  MOV R181, 0xffffffff ;  /* 0xffffffff00b57802 */ /* 0x000fe40000000f00 */
[----:B------:R-:W-:-:S02]  /*4170*/  MOV R84, 0x4190 ;  /* 0x0000419000547802 */ /* 0x000fc40000000f00 */
[----:B012--5:R-:W-:Y:S05]  /*4180*/  CALL.REL.NOINC `($__internal_146_$__cuda_sm70_shflsync_up) ;  /* 0x00000e6000007944 */ /* 0x027fea0003c00000 */
        /* <DEDUP_REMOVED lines=10> */
[----:B------:R-:W-:Y:S05]  /*4230*/  CALL.REL.NOINC `($__internal_146_$__cuda_sm70_shflsync_up) ;  /* 0x00000db000007944 */ /* 0x000fea0003c00000 */
[----:B0-----:R-:W-:Y:S01]  /*4240*/  HFMA2.MMA R179, -RZ, RZ, 0, 1.1920928955078125e-07 ;  /* 0x00000002ffb37435 */ /* 0x001fe200000001ff */
[----:B-1----:R-:W-:Y:S02]  /*4250*/  MOV R86, R178 ;  /* 0x000000b200567202 */ /* 0x002fe40000000f00 */
[----:B------:R-:W-:-:S02]  /*4260*/  MOV R178, R87 ;  /* 0x0000005700b27202 */ /* 0x000fc40000000f00 */
[----:B------:R-:W-:Y:S02]  /*4270*/  MOV R180, RZ ;  /* 0x000000ff00b47202 */ /* 0x000fe40000000f00 */
[----:B------:R-:W-:Y:S02]  /*4280*/  MOV R181, 0xffffffff ;  /* 0xffffffff00b57802 */ /* 0x000fe40000000f00 */
[----:B------:R-:W-:Y:S02]  /*4290*/  MOV R84, 0x42b0 ;  /* 0x000042b000547802 */ /* 0x000fe40000000f00 */
[----:B------:R-:W-:Y:S05]  /*42a0*/  CALL.REL.NOINC `($__internal_146_$__cuda_sm70_shflsync_up) ;  /* 0x00000d4000007944 */ /* 0x000fea0003c00000 */
        /* <DEDUP_REMOVED lines=8> */
[----:B------:R-:W-:Y:S05]  /*4330*/  CALL.REL.NOINC `($__internal_146_$__cuda_sm70_shflsync_up) ;  /* 0x00000cb000007944 */ /* 0x000fea0003c00000 */
[----:B0-----:R-:W-:Y:S01]  /*4340*/  HFMA2.MMA R179, -RZ, RZ, 0, 2.384185791015625e-07 ;  /* 0x00000004ffb37435 */ /* 0x001fe200000001ff */
[----:B-1----:R-:W-:Y:S02]  /*4350*/  MOV R86, R178 ;  /* 0x000000b200567202 */ /* 0x002fe40000000f00 */
[----:B------:R-:W-:Y:S02]  /*4360*/  MOV R178, R87 ;  /* 0x0000005700b27202 */ /* 0x000fe40000000f00 */
[----:B------:R-:W-:Y:S02]  /*4370*/  MOV R180, RZ ;  /* 0x000000ff00b47202 */ /* 0x000fe40000000f00 */
[----:B------:R-:W-:Y:S02]  /*4380*/  MOV R181, 0xffffffff ;  /* 0xffffffff00b57802 */ /* 0x000fe40000000f00 */
[----:B------:R-:W-:Y:S02]  /*4390*/  MOV R84, 0x43b0 ;  /* 0x000043b000547802 */ /* 0x000fe40000000f00 */
[----:B------:R-:W-:Y:S05]  /*43a0*/  CALL.REL.NOINC `($__internal_146_$__cuda_sm70_shflsync_up) ;  /* 0x00000c4000007944 */ /* 0x000fea0003c00000 */
        /* <DEDUP_REMOVED lines=9> */
[----:B------:R-:W-:Y:S05]  /*4440*/  CALL.REL.NOINC `($__internal_146_$__cuda_sm70_shflsync_up) ;  /* 0x00000ba000007944 */ /* 0x000fea0003c00000 */
[----:B0-----:R-:W-:Y:S01]  /*4450*/  HFMA2.MMA R179, -RZ, RZ, 0, 4.76837158203125e-07 ;  /* 0x00000008ffb37435 */ /* 0x001fe200000001ff */
[----:B-1----:R-:W-:Y:S02]  /*4460*/  MOV R86, R178 ;  /* 0x000000b200567202 */ /* 0x002fe40000000f00 */
[----:B------:R-:W-:Y:S02]  /*4470*/  MOV R178, R87 ;  /* 0x0000005700b27202 */ /* 0x000fe40000000f00 */
[----:B------:R-:W-:Y:S02]  /*4480*/  MOV R180, RZ ;  /* 0x000000ff00b47202 */ /* 0x000fe40000000f00 */
[----:B------:R-:W-:Y:S02]  /*4490*/  MOV R181, 0xffffffff ;  /* 0xffffffff00b57802 */ /* 0x000fe40000000f00 */
[----:B------:R-:W-:Y:S02]  /*44a0*/  MOV R84, 0x44c0 ;  /* 0x000044c000547802 */ /* 0x000fe40000000f00 */
[----:B------:R-:W-:Y:S05]  /*44b0*/  CALL.REL.NOINC `($__internal_146_$__cuda_sm70_shflsync_up) ;  /* 0x00000b3000007944 */ /* 0x000fea0003c00000 */
        /* <DEDUP_REMOVED lines=8> */
[----:B------:R-:W-:Y:S02]  /*4540*/  MOV R178, R176 ;  /* 0x000000b000b27202 */ /* 0x000fe40000000f00 */
[----:B------:R-:W-:Y:S05]  /*4550*/  CALL.REL.NOINC `($__internal_146_$__cuda_sm70_shflsync_up) ;  /* 0x00000a9000007944 */ /* 0x000fea0003c00000 */
[----:B0-----:R-:W-:Y:S01]  /*4560*/  HFMA2.MMA R179, -RZ, RZ, 0, 9.5367431640625e-07 ;  /* 0x00000010ffb37435 */ /* 0x001fe200000001ff */
[----:B-1----:R-:W-:Y:S02]  /*4570*/  MOV R177, R178 ;  /* 0x000000b200b17202 */ /* 0x002fe40000000f00 */
[----:B------:R-:W-:Y:S02]  /*4580*/  MOV R178, R87 ;  /* 0x0000005700b27202 */ /* 0x000fe40000000f00 */
[----:B------:R-:W-:Y:S02]  /*4590*/  MOV R180, RZ ;  /* 0x000000ff00b47202 */ /* 0x000fe40000000f00 */
[----:B------:R-:W-:Y:S02]  /*45a0*/  MOV R181, 0xffffffff ;  /* 0xffffffff00b57802 */ /* 0x000fe40000000f00 */
[----:B------:R-:W-:-:S02]  /*45b0*/  MOV R84, 0x45d0 ;  /* 0x000045d000547802 */ /* 0x000fc40000000f00 */
[----:B------:R-:W-:Y:S05]  /*45c0*/  CALL.REL.NOINC `($__internal_146_$__cuda_sm70_shflsync_up) ;  /* 0x00000a2000007944 */ /* 0x000fea0003c00000 */
[----:B-1----:R-:W-:Y:S01]  /*45d0*/  MOV R84, R178 ;  /* 0x000000b200547202 */ /* 0x002fe20000000f00 */
[----:B0-----:R-:W-:Y:S05]  /*45e0*/  BRA `(.L_x_3667) ;  /* 0xffffd36000007947 */ /* 0x001fea000383ffff */
.L_x_3651:
[----:B------:R-:W-:Y:S01]  /*45f0*/  HFMA2.MMA R179, -RZ, RZ, 0, 5.9604644775390625e-08 ;  /* 0x00000001ffb37435 */ /* 0x000fe200000001ff */
[----:B------:R-:W-:-:S02]  /*4600*/  MOV R178, R175 ;  /* 0x000000af00b27202 */ /* 0x000fc40000000f00 */
[----:B------:R-:W-:Y:S02]  /*4610*/  MOV R180, RZ ;  /* 0x000000ff00b47202 */ /* 0x000fe40000000f00 */
[----:B-1----:R-:W-:Y:S02]  /*4620*/  MOV R181, 0xffffffff ;  /* 0xffffffff00b57802 */ /* 0x002fe40000000f00 */
[----:B------:R-:W-:Y:S02]  /*4630*/  MOV R84, 0x4650 ;  /* 0x0000465000547802 */ /* 0x000fe40000000f00 */
[----:B0----5:R-:W-:Y:S05]  /*4640*/  CALL.REL.NOINC `($__internal_146_$__cuda_sm70_shflsync_up) ;  /* 0x000009a000007944 */ /* 0x021fea0003c00000 */
[----:B0-----:R-:W-:Y:S01]  /*4650*/  HFMA2.MMA R179, -RZ, RZ, 0, 5.9604644775390625e-08 ;  /* 0x00000001ffb37435 */ /* 0x001fe200000001ff */
[----:B-1----:R-:W-:Y:S02]  /*4660*/  MOV R86, R178 ;  /* 0x000000b200567202 */ /* 0x002fe40000000f00 */
[----:B------:R-:W-:Y:S02]  /*4670*/  MOV R178, R87 ;  /* 0x0000005700b27202 */ /* 0x000fe40000000f00 */
[----:B------:R-:W-:Y:S02]  /*4680*/  MOV R180, RZ ;  /* 0x000000ff00b47202 */ /* 0x000fe40000000f00 */
[----:B------:R-:W-:-:S02]  /*4690*/  MOV R181, 0xffffffff ;  /* 0xffffffff00b57802 */ /* 0x000fc40000000f00 */
[----:B------:R-:W-:Y:S02]  /*46a0*/  MOV R84, 0x46c0 ;  /* 0x000046c000547802 */ /* 0x000fe40000000f00 */
[----:B------:R-:W-:Y:S05]  /*46b0*/  CALL.REL.NOINC `($__internal_146_$__cuda_sm70_shflsync_up) ;  /* 0x0000093000007944 */ /* 0x000fea0003c00000 */
[----:B------:R-:W-:Y:S01]  /*46c0*/  HFMA2.MMA R194, -RZ, RZ, 0, 0 ;  /* 0x00000000ffc27435 */ /* 0x000fe200000001ff */
[----:B------:R-:W-:Y:S02]  /*46d0*/  MOV R175, R86 ;  /* 0x0000005600af7202 */ /* 0x000fe40000000f00 */
[----:B-1----:R-:W-:Y:S02]  /*46e0*/  MOV R176, R178 ;  /* 0x000000b200b07202 */ /* 0x002fe40000000f00 */
[----:B------:R-:W-:Y:S02]  /*46f0*/  MOV R183, R92 ;  /* 0x0000005c00b77202 */ /* 0x000fe40000000f00 */
[----:B0-----:R-:W-:Y:S02]  /*4700*/  MOV R181, 0x1f ;  /* 0x0000001f00b57802 */ /* 0x001fe40000000f00 */
[----:B------:R-:W-:Y:S02]  /*4710*/  MOV R196, 0xffffffff ;  /* 0xffffffff00c47802 */ /* 0x000fe40000000f00 */
[----:B------:R-:W-:-:S02]  /*4720*/  MOV R84, 0x4740 ;  /* 0x0000474000547802 */ /* 0x000fc40000000f00 */
[----:B------:R-:W-:Y:S05]  /*4730*/  CALL.REL.NOINC `($__internal_145_$__cuda_sm70_shflsync_idx_p) ;  /* 0x0000087000007944 */ /* 0x000fea0003c00000 */
[----:B0-----:R-:W-:Y:S01]  /*4740*/  HFMA2.MMA R194, -RZ, RZ, 0, 0 ;  /* 0x00000000ffc27435 */ /* 0x001fe200000001ff */
[----:B-1----:R-:W-:-:S02]  /*4750*/  MOV R92, R181 ;  /* 0x000000b5005c7202 */ /* 0x002fc40000000f00 */
[----:B------:R-:W-:Y:S02]  /*4760*/  MOV R183, R93 ;  /* 0x0000005d00b77202 */ /* 0x000fe40000000f00 */
[----:B------:R-:W-:Y:S02]  /*4770*/  MOV R181, 0x1f ;  /* 0x0000001f00b57802 */ /* 0x000fe40000000f00 */
[----:B------:R-:W-:Y:S02]  /*4780*/  MOV R196, 0xffffffff ;  /* 0xffffffff00c47802 */ /* 0x000fe40000000f00 */
[----:B------:R-:W-:Y:S02]  /*4790*/  MOV R84, 0x47b0 ;  /* 0x000047b000547802 */ /* 0x000fe40000000f00 */
[----:B------:R-:W-:Y:S05]  /*47a0*/  CALL.REL.NOINC `($__internal_145_$__cuda_sm70_shflsync_idx_p) ;  /* 0x0000080000007944 */ /* 0x000fea0003c00000 */
[----:B-1----:R-:W-:Y:S01]  /*47b0*/  MOV R85, R181 ;  /* 0x000000b500557202 */ /* 0x002fe20000000f00 */
[----:B0-----:R-:W-:Y:S05]  /*47c0*/  BRA `(.L_x_3668) ;  /* 0xffffd30000007947 */ /* 0x001fea000383ffff */
.L_x_3654:
[----:B------:R-:W-:Y:S01]  /*47d0*/  HFMA2.MMA R194, -RZ, RZ, 0, 5.9604644775390625e-08 ;  /* 0x00000001ffc27435 */ /* 0x000fe200000001ff */
[----:B------:R-:W-:Y:S02]  /*47e0*/  MOV R179, R86 ;  /* 0x0000005600b37202 */ /* 0x000fe40000000f00 */
[----:B------:R-:W-:-:S02]  /*47f0*/  MOV R192, 0x1f ;  /* 0x0000001f00c07802 */ /* 0x000fc40000000f00 */
[----:B------:R-:W-:Y:S02]  /*4800*/  MOV R181, 0xffffffff ;  /* 0xffffffff00b57802 */ /* 0x000fe40000000f00 */
[----:B------:R-:W-:Y:S02]  /*4810*/  MOV R84, 0x4830 ;  /* 0x0000483000547802 */ /* 0x000fe40000000f00 */
[----:B------:R-:W-:Y:S05]  /*4820*/  CALL.REL.NOINC `($__internal_144_$__cuda_sm70_shflsync_down) ;  /* 0x0000074000007944 */ /* 0x000fea0003c00000 */
[----:B-1----:R-:W-:Y:S01]  /*4830*/  MOV R175, R192 ;  /* 0x000000c000af7202 */ /* 0x002fe20000000f00 */
[----:B0-----:R-:W-:Y:S05]  /*4840*/  BRA `(.L_x_3669) ;  /* 0xffffd83000007947 */ /* 0x001fea000383ffff */
.L_x_3655:
[----:B------:R-:W-:Y:S01]  /*4850*/  HFMA2.MMA R194, -RZ, RZ, 0, 5.9604644775390625e-08 ;  /* 0x00000001ffc27435 */ /* 0x000fe200000001ff */
[----:B------:R-:W-:Y:S02]  /*4860*/  MOV R179, R87 ;  /* 0x0000005700b37202 */ /* 0x000fe40000000f00 */
[----:B------:R-:W-:Y:S02]  /*4870*/  MOV R192, 0x1f ;  /* 0x0000001f00c07802 */ /* 0x000fe40000000f00 */
[----:B------:R-:W-:Y:S02]  /*4880*/  MOV R181, 0xffffffff ;  /* 0xffffffff00b57802 */ /* 0x000fe40000000f00 */
[----:B------:R-:W-:-:S02]  /*4890*/  MOV R84, 0x48b0 ;  /* 0x000048b000547802 */ /* 0x000fc40000000f00 */
[----:B01----:R-:W-:Y:S05]  /*48a0*/  CALL.REL.NOINC `($__internal_144_$__cuda_sm70_shflsync_down) ;  /* 0x000006c000007944 */ /* 0x003fea0003c00000 */
        /* <DEDUP_REMOVED lines=9> */
[----:B------:R-:W-:Y:S05]  /*4940*/  CALL.REL.NOINC `($__internal_144_$__cuda_sm70_shflsync_down) ;  /* 0x0000062000007944 */ /* 0x000fea0003c00000 */
[----:B0-----:R-:W-:Y:S01]  /*4950*/  HFMA2.MMA R194, -RZ, RZ, 0, 1.1920928955078125e-07 ;  /* 0x00000002ffc27435 */ /* 0x001fe200000001ff */
[----:B-1----:R-:W-:Y:S02]  /*4960*/  MOV R86, R192 ;  /* 0x000000c000567202 */ /* 0x002fe40000000f00 */
[----:B------:R-:W-:-:S02]  /*4970*/  MOV R179, R87 ;  /* 0x0000005700b37202 */ /* 0x000fc40000000f00 */
[----:B------:R-:W-:Y:S02]  /*4980*/  MOV R192, 0x1f ;  /* 0x0000001f00c07802 */ /* 0x000fe40000000f00 */
[----:B------:R-:W-:Y:S02]  /*4990*/  MOV R181, 0xffffffff ;  /* 0xffffffff00b57802 */ /* 0x000fe40000000f00 */
[----:B------:R-:W-:Y:S02]  /*49a0*/  MOV R84, 0x49c0 ;  /* 0x000049c000547802 */ /* 0x000fe40000000f00 */
[----:B------:R-:W-:Y:S05]  /*49b0*/  CALL.REL.NOINC `($__internal_144_$__cuda_sm70_shflsync_down) ;  /* 0x000005b000007944 */ /* 0x000fea0003c00000 */
[----:B-1----:R-:W-:Y:S01]  /*49c0*/  @!P3 FFMA.FTZ R87, R175, R192, R87 ;  /* 0x000000c0af57b223 */ /* 0x002fe20000010057 */
[----:B0-----:R-:W-:Y:S01]  /*49d0*/  HFMA2.MMA R194, -RZ, RZ, 0, 2.384185791015625e-07 ;  /* 0x00000004ffc27435 */ /* 0x001fe200000001ff */
[----:B------:R-:W-:Y:S01]  /*49e0*/  @!P3 FMUL.FTZ R175, R86, R175 ;  /* 0x000000af56afb220 */ /* 0x000fe20000410000 */
[----:B------:R-:W-:Y:S02]  /*49f0*/  MOV R192, 0x1f ;  /* 0x0000001f00c07802 */ /* 0x000fe40000000f00 */
[----:B------:R-:W-:Y:S02]  /*4a00*/  MOV R181, 0xffffffff ;  /* 0xffffffff00b57802 */ /* 0x000fe40000000f00 */
[----:B------:R-:W-:-:S02]  /*4a10*/  MOV R179, R175 ;  /* 0x000000af00b37202 */ /* 0x000fc40000000f00 */
[----:B------:R-:W-:Y:S02]  /*4a20*/  MOV R84, 0x4a40 ;  /* 0x00004a4000547802 */ /* 0x000fe40000000f00 */
[----:B------:R-:W-:Y:S05]  /*4a30*/  CALL.REL.NOINC `($__internal_144_$__cuda_sm70_shflsync_down) ;  /* 0x0000053000007944 */ /* 0x000fea0003c00000 */
[----:B0-----:R-:W-:Y:S01]  /*4a40*/  HFMA2.MMA R194, -RZ, RZ, 0, 2.384185791015625e-07 ;  /* 0x00000004ffc27435 */ /* 0x001fe200000001ff */
[----:B-1----:R-:W-:Y:S02]  /*4a50*/  MOV R86, R192 ;  /* 0x000000c000567202 */ /* 0x002fe40000000f00 */
[----:B------:R-:W-:Y:S02]  /*4a60*/  MOV R179, R87 ;  /* 0x0000005700b37202 */ /* 0x000fe40000000f00 */
[----:B------:R-:W-:Y:S02]  /*4a70*/  MOV R192, 0x1f ;  /* 0x0000001f00c07802 */ /* 0x000fe40000000f00 */
[----:B------:R-:W-:Y:S02]  /*4a80*/  MOV R181, 0xffffffff ;  /* 0xffffffff00b57802 */ /* 0x000fe40000000f00 */
[----:B------:R-:W-:Y:S02]  /*4a90*/  MOV R84, 0x4ab0 ;  /* 0x00004ab000547802 */ /* 0x000fe40000000f00 */
[----:B------:R-:W-:Y:S05]  /*4aa0*/  CALL.REL.NOINC `($__internal_144_$__cuda_sm70_shflsync_down) ;  /* 0x000004c000007944 */ /* 0x000fea0003c00000 */
[----:B-1----:R-:W-:Y:S01]  /*4ab0*/  @!P2 FFMA.FTZ R87, R175, R192, R87 ;  /* 0x000000c0af57a223 */ /* 0x002fe20000010057 */
[----:B0-----:R-:W-:Y:S01]  /*4ac0*/  HFMA2.MMA R194, -RZ, RZ, 0, 4.76837158203125e-07 ;  /* 0x00000008ffc27435 */ /* 0x001fe200000001ff */
[----:B------:R-:W-:Y:S01]  /*4ad0*/  @!P2 FMUL.FTZ R175, R86, R175 ;  /* 0x000000af56afa220 */ /* 0x000fe20000410000 */
[----:B------:R-:W-:-:S02]  /*4ae0*/  MOV R192, 0x1f ;  /* 0x0000001f00c07802 */ /* 0x000fc40000000f00 */
[----:B------:R-:W-:Y:S02]  /*4af0*/  MOV R181, 0xffffffff ;  /* 0xffffffff00b57802 */ /* 0x000fe40000000f00 */
[----:B------:R-:W-:Y:S02]  /*4b00*/  MOV R179, R175 ;  /* 0x000000af00b37202 */ /* 0x000fe40000000f00 */
[----:B------:R-:W-:Y:S02]  /*4b10*/  MOV R84, 0x4b30 ;  /* 0x00004b3000547802 */ /* 0x000fe40000000f00 */
[----:B------:R-:W-:Y:S05]  /*4b20*/  CALL.REL.NOINC `($__internal_144_$__cuda_sm70_shflsync_down) ;  /* 0x0000044000007944 */ /* 0x000fea0003c00000 */
[----:B0-----:R-:W-:Y:S01]  /*4b30*/  HFMA2.MMA R194, -RZ, RZ, 0, 4.76837158203125e-07 ;  /* 0x00000008ffc27435 */ /* 0x001fe200000001ff */
[----:B-1----:R-:W-:Y:S02]  /*4b40*/  MOV R86, R192 ;  /* 0x000000c000567202 */ /* 0x002fe40000000f00 */
[----:B------:R-:W-:Y:S02]  /*4b50*/  MOV R179, R87 ;  /* 0x0000005700b37202 */ /* 0x000fe40000000f00 */
[----:B------:R-:W-:Y:S02]  /*4b60*/  MOV R192, 0x1f ;  /* 0x0000001f00c07802 */ /* 0x000fe40000000f00 */
[----:B------:R-:W-:-:S02]  /*4b70*/  MOV R181, 0xffffffff ;  /* 0xffffffff00b57802 */ /* 0x000fc40000000f00 */
[----:B------:R-:W-:Y:S02]  /*4b80*/  MOV R84, 0x4ba0 ;  /* 0x00004ba000547802 */ /* 0x000fe40000000f00 */
[----:B------:R-:W-:Y:S05]  /*4b90*/  CALL.REL.NOINC `($__internal_144_$__cuda_sm70_shflsync_down) ;  /* 0x000003d000007944 */ /* 0x000fea0003c00000 */
        /* <DEDUP_REMOVED lines=8> */
[----:B------:R-:W-:Y:S05]  /*4c20*/  CALL.REL.NOINC `($__internal_144_$__cuda_sm70_shflsync_down) ;  /* 0x0000034000007944 */ /* 0x000fea0003c00000 */
[----:B0-----:R-:W-:Y:S01]  /*4c30*/  HFMA2.MMA R194, -RZ, RZ, 0, 9.5367431640625e-07 ;  /* 0x00000010ffc27435 */ /* 0x001fe200000001ff */
[----:B-1----:R-:W-:Y:S02]  /*4c40*/  MOV R86, R192 ;  /* 0x000000c000567202 */ /* 0x002fe40000000f00 */
[----:B------:R-:W-:Y:S02]  /*4c50*/  MOV R179, R87 ;  /* 0x0000005700b37202 */ /* 0x000fe40000000f00 */
[----:B------:R-:W-:Y:S02]  /*4c60*/  MOV R192, 0x1f ;  /* 0x0000001f00c07802 */ /* 0x000fe40000000f00 */
[----:B------:R-:W-:Y:S02]  /*4c70*/  MOV R181, 0xffffffff ;  /* 0xffffffff00b57802 */ /* 0x000fe40000000f00 */
[----:B------:R-:W-:Y:S02]  /*4c80*/  MOV R84, 0x4ca0 ;  /* 0x00004ca000547802 */ /* 0x000fe40000000f00 */
[----:B------:R-:W-:Y:S05]  /*4c90*/  CALL.REL.NOINC `($__internal_144_$__cuda_sm70_shflsync_down) ;  /* 0x000002d000007944 */ /* 0x000fea0003c00000 */
[----:B-1----:R-:W-:Y:S01]  /*4ca0*/  @!P0 FFMA.FTZ R87, R177, R192, R87 ;  /* 0x000000c0b1578223 */ /* 0x002fe20000010057 */
[----:B0-----:R-:W-:Y:S01]  /*4cb0*/  HFMA2.MMA R194, -RZ, RZ, 0, 0 ;  /* 0x00000000ffc27435 */ /* 0x001fe200000001ff */
[----:B------:R-:W-:Y:S01]  /*4cc0*/  @!P0 FMUL.FTZ R177, R86, R177 ;  /* 0x000000b156b18220 */ /* 0x000fe20000410000 */
[----:B------:R-:W-:-:S02]  /*4cd0*/  MOV R181, 0x1f ;  /* 0x0000001f00b57802 */ /* 0x000fc40000000f00 */
[----:B------:R-:W-:Y:S02]  /*4ce0*/  MOV R196, 0xffffffff ;  /* 0xffffffff00c47802 */ /* 0x000fe40000000f00 */
[----:B------:R-:W-:Y:S02]  /*4cf0*/  MOV R183, R177 ;  /* 0x000000b100b77202 */ /* 0x000fe40000000f00 */
[----:B------:R-:W-:Y:S02]  /*4d00*/  MOV R84, 0x4d20 ;  /* 0x00004d2000547802 */ /* 0x000fe40000000f00 */
[----:B------:R-:W-:Y:S05]  /*4d10*/  CALL.REL.NOINC `($__internal_145_$__cuda_sm70_shflsync_idx_p) ;  /* 0x0000029000007944 */ /* 0x000fea0003c00000 */
[----:B0-----:R-:W-:Y:S01]  /*4d20*/  HFMA2.MMA R194, -RZ, RZ, 0, 0 ;  /* 0x00000000ffc27435 */ /* 0x001fe200000001ff */
[----:B-1----:R-:W-:Y:S02]  /*4d30*/  MOV R86, R181 ;  /* 0x000000b500567202 */ /* 0x002fe40000000f00 */
[----:B------:R-:W-:Y:S02]  /*4d40*/  MOV R183, R87 ;  /* 0x0000005700b77202 */ /* 0x000fe40000000f00 */
[----:B------:R-:W-:Y:S02]  /*4d50*/  MOV R181, 0x1f ;  /* 0x0000001f00b57802 */ /* 0x000fe40000000f00 */
[----:B------:R-:W-:-:S02]  /*4d60*/  MOV R196, 0xffffffff ;  /* 0xffffffff00c47802 */ /* 0x000fc40000000f00 */
[----:B------:R-:W-:Y:S02]  /*4d70*/  MOV R84, 0x4d90 ;  /* 0x00004d9000547802 */ /* 0x000fe40000000f00 */
[----:B------:R-:W-:Y:S05]  /*4d80*/  CALL.REL.NOINC `($__internal_145_$__cuda_sm70_shflsync_idx_p) ;  /* 0x0000022000007944 */ /* 0x000fea0003c00000 */
[----:B0-----:R-:W-:Y:S01]  /*4d90*/  HFMA2.MMA R194, -RZ, RZ, 0, 5.9604644775390625e-08 ;  /* 0x00000001ffc27435 */ /* 0x001fe200000001ff */
[----:B-1----:R-:W-:Y:S02]  /*4da0*/  MOV R190, R181 ;  /* 0x000000b500be7202 */ /* 0x002fe40000000f00 */
[----:B------:R-:W-:Y:S02]  /*4db0*/  MOV R175, R86 ;  /* 0x0000005600af7202 */ /* 0x000fe40000000f00 */
[----:B------:R-:W-:Y:S02]  /*4dc0*/  MOV R179, R177 ;  /* 0x000000b100b37202 */ /* 0x000fe40000000f00 */
[----:B------:R-:W-:Y:S02]  /*4dd0*/  MOV R192, 0x1f ;  /* 0x0000001f00c07802 */ /* 0x000fe40000000f00 */
[----:B------:R-:W-:Y:S02]  /*4de0*/  MOV R181, 0xffffffff ;  /* 0xffffffff00b57802 */ /* 0x000fe40000000f00 */
[----:B------:R-:W-:-:S02]  /*4df0*/  MOV R84, 0x4e10 ;  /* 0x00004e1000547802 */ /* 0x000fc40000000f00 */
[----:B------:R-:W-:Y:S05]  /*4e00*/  CALL.REL.NOINC `($__internal_144_$__cuda_sm70_shflsync_down) ;  /* 0x0000016000007944 */ /* 0x000fea0003c00000 */
[----:B0-----:R-:W-:Y:S01]  /*4e10*/  HFMA2.MMA R194, -RZ, RZ, 0, 5.9604644775390625e-08 ;  /* 0x00000001ffc27435 */ /* 0x001fe200000001ff */
[----:B-1----:R-:W-:-:S02]  /*4e20*/  MOV R86, R192 ;  /* 0x000000c000567202 */ /* 0x002fc40000000f00 */
[----:B------:R-:W-:Y:S02]  /*4e30*/  MOV R179, R87 ;  /* 0x0000005700b37202 */ /* 0x000fe40000000f00 */
[----:B------:R-:W-:Y:S02]  /*4e40*/  MOV R192, 0x1f ;  /* 0x0000001f00c07802 */ /* 0x000fe40000000f00 */
[----:B------:R-:W-:Y:S02]  /*4e50*/  MOV R181, 0xffffffff ;  /* 0xffffffff00b57802 */ /* 0x000fe40000000f00 */
[----:B------:R-:W-:Y:S02]  /*4e60*/  MOV R84, 0x4e80 ;  /* 0x00004e8000547802 */ /* 0x000fe40000000f00 */
[----:B------:R-:W-:Y:S05]  /*4e70*/  CALL.REL.NOINC `($__internal_144_$__cuda_sm70_shflsync_down) ;  /* 0x000000f000007944 */ /* 0x000fea0003c00000 */
[----:B0-----:R-:W-:Y:S01]  /*4e80*/  HFMA2.MMA R194, -RZ, RZ, 0, 0 ;  /* 0x00000000ffc27435 */ /* 0x001fe200000001ff */
[----:B------:R-:W-:Y:S02]  /*4e90*/  MOV R177, R86 ;  /* 0x0000005600b17202 */ /* 0x000fe40000000f00 */
[----:B------:R-:W-:Y:S02]  /*4ea0*/  MOV R183, R92 ;  /* 0x0000005c00b77202 */ /* 0x000fe40000000f00 */
[----:B------:R-:W-:-:S02]  /*4eb0*/  MOV R181, 0x1f ;  /* 0x0000001f00b57802 */ /* 0x000fc40000000f00 */
[----:B------:R-:W-:Y:S02]  /*4ec0*/  MOV R196, 0xffffffff ;  /* 0xffffffff00c47802 */ /* 0x000fe40000000f00 */
[----:B------:R-:W-:Y:S02]  /*4ed0*/  MOV R84, 0x4ef0 ;  /* 0x00004ef000547802 */ /* 0x000fe40000000f00 */
[----:B-1----:R-:W-:Y:S05]  /*4ee0*/  CALL.REL.NOINC `($__internal_145_$__cuda_sm70_shflsync_idx_p) ;  /* 0x000000c000007944 */ /* 0x002fea0003c00000 */
[----:B0-----:R-:W-:Y:S01]  /*4ef0*/  HFMA2.MMA R194, -RZ, RZ, 0, 0 ;  /* 0x00000000ffc27435 */ /* 0x001fe200000001ff */
[----:B-1----:R-:W-:Y:S02]  /*4f00*/  MOV R179, R181 ;  /* 0x000000b500b37202 */ /* 0x002fe40000000f00 */
[----:B------:R-:W-:Y:S02]  /*4f10*/  MOV R183, R93 ;  /* 0x0000005d00b77202 */ /* 0x000fe40000000f00 */
[----:B------:R-:W-:Y:S02]  /*4f20*/  MOV R181, 0x1f ;  /* 0x0000001f00b57802 */ /* 0x000fe40000000f00 */
[----:B------:R-:W-:Y:S02]  /*4f30*/  MOV R196, 0xffffffff ;  /* 0xffffffff00c47802 */ /* 0x000fe40000000f00 */
[----:B------:R-:W-:-:S02]  /*4f40*/  MOV R84, 0x4f60 ;  /* 0x00004f6000547802 */ /* 0x000fc40000000f00 */
[----:B------:R-:W-:Y:S05]  /*4f50*/  CALL.REL.NOINC `($__internal_145_$__cuda_sm70_shflsync_idx_p) ;  /* 0x0000005000007944 */ /* 0x000fea0003c00000 */
[----:B01----:R-:W-:Y:S05]  /*4f60*/  BRA `(.L_x_3670) ;  /* 0xffffd2b000007947 */ /* 0x003fea000383ffff */
        .weak           $__internal_144_$__cuda_sm70_shflsync_down
        .type           $__internal_144_$__cuda_sm70_shflsync_down,@function
        .size           $__internal_144_$__cuda_sm70_shflsync_down,($__internal_145_$__cuda_sm70_shflsync_idx_p - $__internal_144_$__cuda_sm70_shflsync_down)
$__internal_144_$__cuda_sm70_shflsync_down:
[----:B------:R-:W-:Y:S01]  /*4f70*/  HFMA2.MMA R85, -RZ, RZ, 0, 0 ;  /* 0x00000000ff557435 */ /* 0x000fe200000001ff */
[----:B------:R-:W-:Y:S04]  /*4f80*/  WARPSYNC R181 ;  /* 0x000000b500007348 */ /* 0x000fe80003800000 */
[----:B------:R0:W1:Y:S01]  /*4f90*/  SHFL.DOWN PT, R192, R179, R194, R192 ;  /* 0x080000c2b3c07389 */ /* 0x00006200000e00c0 */
[----:B------:R-:W-:Y:S05]  /*4fa0*/  RET.REL.NODEC R84 `(_Z25selective_scan_bwd_kernelI32Selective_Scan_bwd_kernel_traitsILi64ELi16ELb1ELb0ELb0ELb0ELb0EffEEv12SSMParamsBwd) ;  /* 0xffffb05054007950 */ /* 0x000fea0003c3ffff */
        .weak           $__internal_145_$__cuda_sm70_shflsync_idx_p
        .type           $__internal_145_$__cuda_sm70_shflsync_idx_p,@function
        .size           $__internal_145_$__cuda_sm70_shflsync_idx_p,($__internal_146_$__cuda_sm70_shflsync_up - $__internal_145_$__cuda_sm70_shflsync_idx_p)
$__internal_145_$__cuda_sm70_shflsync_idx_p:
[----:B------:R-:W-:Y:S01]  /*4fb0*/  MOV R85, 0x0 ;  /* 0x0000000000557802 */ /* 0x000fe20000000f00 */
[----:B------:R-:W-:Y:S04]  /*4fc0*/  WARPSYNC R196 ;  /* 0x000000c400007348 */ /* 0x000fe80003800000 */
[----:B------:R0:W1:Y:S01]  /*4fd0*/  SHFL.IDX PT, R181, R183, R194, R181 ;  /* 0x000000c2b7b57389 */ /* 0x00006200000e00b5 */
[----:B------:R-:W-:Y:S05]  /*4fe0*/  RET.REL.NODEC R84 `(_Z25selective_scan_bwd_kernelI32Selective_Scan_bwd_kernel_traitsILi64ELi16ELb1ELb0ELb0ELb0ELb0EffEEv12SSMParamsBwd) ;  /* 0xffffb01054007950 */ /* 0x000fea0003c3ffff */
        .weak           $__internal_146_$__cuda_sm70_shflsync_up
        .type           $__internal_146_$__cuda_sm70_shflsync_up,@function
        .size           $__internal_146_$__cuda_sm70_shflsync_up,(.L_x_8962 - $__internal_146_$__cuda_sm70_shflsync_up)
$__internal_146_$__cuda_sm70_shflsync_up:
[----:B------:R-:W-:Y:S01]  /*4ff0*/  HFMA2.MMA R85, -RZ, RZ, 0, 0 ;  /* 0x00000000ff557435 */ /* 0x000fe200000001ff */
[----:B------:R-:W-:Y:S04]  /*5000*/  WARPSYNC R181 ;  /* 0x000000b500007348 */ /* 0x000fe80003800000 */
[----:B------:R0:W1:Y:S01]  /*5010*/  SHFL.UP PT, R178, R178, R179, R180 ;  /* 0x040000b3b2b27389 */ /* 0x00006200000e00b4 */
[----:B------:R-:W-:Y:S05]  /*5020*/  RET.REL.NODEC R84 `(_Z25selective_scan_bwd_kernelI32Selective_Scan_bwd_kernel_traitsILi64ELi16ELb1ELb0ELb0ELb0ELb0EffEEv12SSMParamsBwd) ;  /* 0xffffafd054007950 */ /* 0x000fea0003c3ffff */
.L_x_3671:
        /* <DEDUP_REMOVED lines=13> */
.L_x_8962:


//--------------------- .text._Z25selective_scan_bwd_kernelI32Selective_Scan_bwd_kernel_traitsILi64ELi16ELb1ELb0ELb0ELb0ELb1EffEEv12SSMParamsBwd --------------------------
	.section	.text._Z25selective_scan_bwd_kernelI32Selective_Scan_bwd_kernel_traitsILi64ELi16ELb1ELb0ELb0ELb0ELb1EffEEv12SSMParamsBwd,"ax",@progbits
	.sectioninfo	@"SHI_REGISTERS=193"
	.align	128
        .global         _Z25selective_scan_bwd_kernelI32Selective_Scan_bwd_kernel_traitsILi64ELi16ELb1ELb0ELb0ELb0ELb1EffEEv12SSMParamsBwd
        .type           _Z25selective_scan_bwd_kernelI32Selective_Scan_bwd_kernel_traitsILi64ELi16ELb1ELb0ELb0ELb0ELb1EffEEv12SSMParamsBwd,@function
        .size           _Z25selective_scan_bwd_kernelI32Selective_Scan_bwd_kernel_traitsILi64ELi16ELb1ELb0ELb0ELb0ELb1EffEEv12SSMParamsBwd,(.L_x_8965 - _Z25selective_scan_bwd_kernelI32Selective_Scan_bwd_kernel_traitsILi64ELi16ELb1ELb0ELb0ELb0ELb1EffEEv12SSMParamsBwd)
        .other          _Z25selective_scan_bwd_kernelI32Selective_Scan_bwd_kernel_traitsILi64ELi16ELb1ELb0ELb0ELb0ELb1EffEEv12SSMParamsBwd,@"STO_CUDA_ENTRY STV_DEFAULT"
_Z25selective_scan_bwd_kernelI32Selective_Scan_bwd_kernel_traitsILi64ELi16ELb1ELb0ELb0ELb0ELb1EffEEv12SSMParamsBwd:
.text._Z25selective_scan_bwd_kernelI32Selective_Scan_bwd_kernel_traitsILi64ELi16ELb1ELb0ELb0ELb0ELb1EffEEv12SSMParamsBwd:
        /* <DEDUP_REMOVED lines=28> */
[----:B------:R-:W-:Y:S01]  /*01c0*/  CS2R R72, SRZ ;  /* 0x0000000000487805 */ /* 0x000fe2000001ff00 */
[----:B0-----:R-:W-:Y:S01]  /*01d0*/  IMAD.WIDE.U32 R6, R89, c[0x0][0x278], RZ ;  /* 0x00009e0059067a25 */ /* 0x001fe200078e00ff */
[----:B------:R-:W-:Y:S01]  /*01e0*/  ISETP.NE.AND.EX P0, PT, RZ, c[0x0][0x264], PT, P0 ;  /* 0x00009900ff007a0c */ /* 0x000fe20003f05300 */
[----:B------:R-:W-:Y:S01]  /*01f0*/  HFMA2.MMA R105, -RZ, RZ, 0, 0 ;  /* 0x00000000ff697435 */ /* 0x000fe200000001ff */
        /* <DEDUP_REMOVED lines=32> */
[----:B------:R-:W-:Y:S02]  /*0400*/  LEA.HI.X R97, R97, c[0x0][0x24c], R4, 0x2, P5 ;  /* 0x0000930061617a11 */ /* 0x000fe400028f1404 */
[----:B------:R-:W-:Y:S01]  /*0410*/  LEA R98, P6, R9, c[0x0][0x308], 0x2 ;  /* 0x0000c20009627a11 */ /* 0x000fe200078c10ff */
[----:B------:R-:W-:-:S03]  /*0420*/  @P0 IMAD R2, R2, c[0x0][0x174], RZ ;  /* 0x00005d0002020a24 */ /* 0x000fc600078e02ff */
[----:B------:R-:W-:Y:S01]  /*0430*/  LEA.HI.X R99, R9, c[0x0][0x30c], R6, 0x2, P6 ;  /* 0x0000c30009637a11 */ /* 0x000fe200030f1406 */
[----:B------:R-:W-:Y:S01]  /*0440*/  @P0 IMAD R2, R2, c[0x0][0x16c], RZ ;  /* 0x00005b0002020a24 */ /* 0x000fe200078e02ff */
[C---:B------:R-:W-:Y:S02]  /*0450*/  @P1 LEA R74, P4, R0.reuse, c[0x0][0x328], 0x2 ;  /* 0x0000ca00004a1a11 */ /* 0x040fe400078810ff */
[----:B------:R-:W-:Y:S01]  /*0460*/  @P2 LEA R72, P5, R0, c[0x0][0x348], 0x2 ;  /* 0x0000d20000482a11 */ /* 0x000fe200078a10ff */
[----:B------:R-:W-:Y:S01]  /*0470*/  @P0 IMAD.WIDE R76, R2, R77, c[0x0][0x260] ;  /* 0x00009800024c0625 */ /* 0x000fe200078e024d */
[C-C-:B------:R-:W-:Y:S01]  /*0480*/  @P1 LEA.HI.X R75, R0.reuse, c[0x0][0x32c], R79.reuse, 0x2, P4 ;  /* 0x0000cb00004b1a11 */ /* 0x140fe200020f144f */
[----:B------:R-:W-:Y:S01]  /*0490*/  @!P0 CS2R R76, SRZ ;  /* 0x00000000004c8805 */ /* 0x000fe2000001ff00 */
[----:B------:R-:W-:Y:S01]  /*04a0*/  @P2 LEA.HI.X R73, R0, c[0x0][0x34c], R79, 0x2, P5 ;  /* 0x0000d30000492a11 */ /* 0x000fe200028f144f */
[----:B------:R-:W-:Y:S05]  /*04b0*/  @!P3 BRA `(.L_x_3672) ;  /* 0x000041700000b947 */ /* 0x000fea0003800000 */
[----:B------:R-:W0:Y:S01]  /*04c0*/  S2R R92, SR_TID.X ;  /* 0x00000000005c7919 */ /* 0x000e220000002100 */
[----:B------:R-:W-:-:S02]  /*04d0*/  MOV R100, c[0x0][0x174] ;  /* 0x00005d0000647a02 */ /* 0x000fc40000000f00 */
[----:B------:R-:W-:Y:S01]  /*04e0*/  MOV R91, RZ ;  /* 0x000000ff005b7202 */ /* 0x000fe20000000f00 */
[----:B------:R-:W1:Y:S01]  /*04f0*/  S2R R93, SR_LANEID ;  /* 0x00000000005d7919 */ /* 0x000e620000000000 */
[----:B------:R-:W-:Y:S02]  /*0500*/  MOV R105, RZ ;  /* 0x000000ff00697202 */ /* 0x000fe40000000f00 */
[----:B0-----:R-:W-:Y:S02]  /*0510*/  SHF.R.S32.HI R3, RZ, 0x1f, R92 ;  /* 0x0000001fff037819 */ /* 0x001fe4000001145c */
[----:B------:R-:W-:Y:S02]  /*0520*/  SHF.L.U32 R102, R92, 0x2, RZ ;  /* 0x000000025c667819 */ /* 0x000fe400000006ff */
[----:B------:R-:W-:Y:S02]  /*0530*/  LEA.HI R3, R3, R92, RZ, 0x5 ;  /* 0x0000005c03037211 */ /* 0x000fe400078f28ff */
[----:B------:R-:W-:-:S02]  /*0540*/  LOP3.LUT R102, R102, 0xffffff80, RZ, 0xc0, !PT ;  /* 0xffffff8066667812 */ /* 0x000fc400078ec0ff */
[----:B-1----:R-:W-:Y:S02]  /*0550*/  SHF.R.S32.HI R101, RZ, 0x5, R3 ;  /* 0x00000005ff657819 */ /* 0x002fe40000011403 */
.L_x_3691:
[----:B------:R-:W-:Y:S01]  /*0560*/  BAR.SYNC.DEFER_BLOCKING 0x0 ;  /* 0x0000000000007b1d */ /* 0x000fe20000010000 */
        /* <DEDUP_REMOVED lines=9> */
[----:B--2---:R-:W-:Y:S04]  /*0600*/  STS.128 [R104.X16], R4 ;  /* 0x0000000468007388 */ /* 0x004fe8000000cc00 */
[----:B---3--:R-:W-:Y:S04]  /*0610*/  STS.128 [R104.X16+0x200], R24 ;  /* 0x0002001868007388 */ /* 0x008fe8000000cc00 */
[----:B----4-:R-:W-:Y:S04]  /*0620*/  STS.128 [R104.X16+0x400], R28 ;  /* 0x0004001c68007388 */ /* 0x010fe8000000cc00 */
[----:B------:R-:W-:Y:S01]  /*0630*/  STS.128 [R104.X16+0x600], R32 ;  /* 0x0006002068007388 */ /* 0x000fe2000000cc00 */
        /* <DEDUP_REMOVED lines=9> */
[----:B------:R-:W4:Y:S01]  /*06d0*/  LDG.E.128 R52, [R20.64+0x600] ;  /* 0x0006000414347981 */ /* 0x000f22000c1e1d00 */
[----:B------:R-:W-:-:S03]  /*06e0*/  IMAD.WIDE R36, R103, 0x10, R98 ;  /* 0x0000001067247825 */ /* 0x000fc600078e0262 */
        /* <DEDUP_REMOVED lines=10> */
[----:B0-----:R0:W4:Y:S04]  /*0790*/  LDG.E.128 R40, [R36.64] ;  /* 0x0000000424287981 */ /* 0x001128000c1e1d00 */
[----:B-1----:R0:W4:Y:S04]  /*07a0*/  LDG.E.128 R44, [R36.64+0x200] ;  /* 0x00020004242c7981 */ /* 0x002128000c1e1d00 */
[----:B--2---:R0:W2:Y:S04]  /*07b0*/  LDG.E.128 R48, [R36.64+0x400] ;  /* 0x0004000424307981 */ /* 0x0040a8000c1e1d00 */
[----:B------:R0:W2:Y:S01]  /*07c0*/  LDG.E.128 R56, [R36.64+0x600] ;  /* 0x0006000424387981 */ /* 0x0000a2000c1e1d00 */
[----:B------:R-:W-:Y:S01]  /*07d0*/  LEA R2, R100, 0xfffffc00, 0xa ;  /* 0xfffffc0064027811 */ /* 0x000fe200078e50ff */
[----:B------:R-:W-:-:S03]  /*07e0*/  IMAD R38, R90, c[0x0][0x1f0], RZ ;  /* 0x00007c005a267a24 */ /* 0x000fc600078e02ff */
[----:B------:R-:W-:Y:S01]  /*07f0*/  SHF.R.S32.HI R3, RZ, 0x1f, R2 ;  /* 0x0000001fff037819 */ /* 0x000fe20000011402 */
[----:B---3--:R-:W-:-:S04]  /*0800*/  IMAD R53, R89, c[0x0][0x1f4], R38 ;  /* 0x00007d0059357a24 */ /* 0x008fc800078e0226 */
[----:B------:R-:W-:-:S05]  /*0810*/  IMAD.WIDE.U32 R38, R89, c[0x0][0x1f0], R2 ;  /* 0x00007c0059267a25 */ /* 0x000fca00078e0002 */
[----:B------:R-:W-:Y:S01]  /*0820*/  IADD3 R39, R39, R53, RZ ;  /* 0x0000003527277210 */ /* 0x000fe20007ffe0ff */
[----:B------:R-:W-:-:S04]  /*0830*/  IMAD R53, R79, c[0x0][0x1f8], RZ ;  /* 0x00007e004f357a24 */ /* 0x000fc800078e02ff */
[C---:B------:R-:W-:Y:S02]  /*0840*/  IMAD R53, R0.reuse, c[0x0][0x1fc], R53 ;  /* 0x00007f0000357a24 */ /* 0x040fe400078e0235 */
[----:B------:R-:W-:-:S05]  /*0850*/  IMAD.WIDE.U32 R38, R0, c[0x0][0x1f8], R38 ;  /* 0x00007e0000267a25 */ /* 0x000fca00078e0026 */
[----:B0-----:R-:W-:Y:S02]  /*0860*/  IADD3 R37, R39, R53, RZ ;  /* 0x0000003527257210 */ /* 0x001fe40007ffe0ff */
[----:B------:R-:W-:-:S04]  /*0870*/  LEA R36, P0, R38, c[0x0][0x268], 0x2 ;  /* 0x00009a0026247a11 */ /* 0x000fc800078010ff */
[----:B------:R-:W-:-:S05]  /*0880*/  LEA.HI.X R37, R38, c[0x0][0x26c], R37, 0x2, P0 ;  /* 0x00009b0026257a11 */ /* 0x000fca00000f1425 */
[----:B------:R-:W-:Y:S01]  /*0890*/  IMAD.WIDE R36, R103, 0x10, R36 ;  /* 0x0000001067247825 */ /* 0x000fe200078e0224 */
[----:B----4-:R0:W-:Y:S04]  /*08a0*/  STS.128 [R104.X16], R40 ;  /* 0x0000002868007388 */ /* 0x0101e8000000cc00 */
[----:B------:R-:W-:Y:S04]  /*08b0*/  STS.128 [R104.X16+0x200], R44 ;  /* 0x0002002c68007388 */ /* 0x000fe8000000cc00 */
[----:B--2---:R-:W-:Y:S04]  /*08c0*/  STS.128 [R104.X16+0x400], R48 ;  /* 0x0004003068007388 */ /* 0x004fe8000000cc00 */
[----:B------:R1:W-:Y:S01]  /*08d0*/  STS.128 [R104.X16+0x600], R56 ;  /* 0x0006003868007388 */ /* 0x0003e2000000cc00 */
[----:B------:R-:W-:-:S06]  /*08e0*/  NOP ;  /* 0x0000000000007918 */ /* 0x000fcc0000000000 */
[----:B------:R-:W-:Y:S04]  /*08f0*/  LDS.128 R120, [R60.X16] ;  /* 0x000000003c787984 */ /* 0x000fe8000000cc00 */
[----:B------:R-:W-:Y:S04]  /*0900*/  LDS.128 R112, [R60.X16+0x10] ;  /* 0x000010003c707984 */ /* 0x000fe8000000cc00 */
[----:B------:R-:W-:Y:S04]  /*0910*/  LDS.128 R84, [R60.X16+0x20] ;  /* 0x000020003c547984 */ /* 0x000fe8000000cc00 */
[----:B------:R-:W-:Y:S04]  /*0920*/  LDS.128 R52, [R60.X16+0x30] ;  /* 0x000030003c347984 */ /* 0x000fe8000000cc00 */
[----:B------:R-:W-:Y:S06]  /*0930*/  BAR.SYNC.DEFER_BLOCKING 0x0 ;  /* 0x0000000000007b1d */ /* 0x000fec0000010000 */
[----:B0-----:R-:W2:Y:S04]  /*0940*/  LDG.E.128 R40, [R36.64] ;  /* 0x0000000424287981 */ /* 0x001ea8000c1e1d00 */
[----:B------:R-:W3:Y:S04]  /*0950*/  LDG.E.128 R64, [R36.64+0x200] ;  /* 0x0002000424407981 */ /* 0x000ee8000c1e1d00 */
[----:B------:R-:W4:Y:S04]  /*0960*/  LDG.E.128 R124, [R36.64+0x400] ;  /* 0x00040004247c7981 */ /* 0x000f28000c1e1d00 */
[----:B-1----:R-:W4:Y:S01]  /*0970*/  LDG.E.128 R56, [R36.64+0x600] ;  /* 0x0006000424387981 */ /* 0x002f22000c1e1d00 */
[----:B------:R-:W-:-:S04]  /*0980*/  IMAD R38, R90, c[0x0][0x200], RZ ;  /* 0x000080005a267a24 */ /* 0x000fc800078e02ff */
[C---:B------:R-:W-:Y:S02]  /*0990*/  IMAD R45, R89.reuse, c[0x0][0x204], R38 ;  /* 0x00008100592d7a24 */ /* 0x040fe400078e0226 */
[----:B------:R-:W-:-:S05]  /*09a0*/  IMAD.WIDE.U32 R38, R89, c[0x0][0x200], R2 ;  /* 0x0000800059267a25 */ /* 0x000fca00078e0002 */
[----:B------:R-:W-:Y:S01]  /*09b0*/  IADD3 R39, R39, R45, RZ ;  /* 0x0000002d27277210 */ /* 0x000fe20007ffe0ff */
[----:B------:R-:W-:-:S04]  /*09c0*/  IMAD R45, R79, c[0x0][0x208], RZ ;  /* 0x000082004f2d7a24 */ /* 0x000fc800078e02ff */
[C---:B------:R-:W-:Y:S02]  /*09d0*/  IMAD R45, R0.reuse, c[0x0][0x20c], R45 ;  /* 0x00008300002d7a24 */ /* 0x040fe400078e022d */
[----:B------:R-:W-:-:S05]  /*09e0*/  IMAD.WIDE.U32 R38, R0, c[0x0][0x208], R38 ;  /* 0x0000820000267a25 */ /* 0x000fca00078e0026 */
[----:B------:R-:W-:Y:S02]  /*09f0*/  IADD3 R39, R39, R45, RZ ;  /* 0x0000002d27277210 */ /* 0x000fe40007ffe0ff */
[----:B------:R-:W-:-:S04]  /*0a00*/  LEA R48, P0, R38, c[0x0][0x258], 0x2 ;  /* 0x0000960026307a11 */ /* 0x000fc800078010ff */
[----:B------:R-:W-:-:S05]  /*0a10*/  LEA.HI.X R49, R38, c[0x0][0x25c], R39, 0x2, P0 ;  /* 0x0000970026317a11 */ /* 0x000fca00000f1427 */
[----:B------:R-:W-:Y:S01]  /*0a20*/  IMAD.WIDE R48, R103, 0x10, R48 ;  /* 0x0000001067307825 */ /* 0x000fe200078e0230 */
[----:B--2---:R0:W-:Y:S04]  /*0a30*/  STS.128 [R104.X16], R40 ;  /* 0x0000002868007388 */ /* 0x0041e8000000cc00 */
[----:B---3--:R-:W-:Y:S04]  /*0a40*/  STS.128 [R104.X16+0x200], R64 ;  /* 0x0002004068007388 */ /* 0x008fe8000000cc00 */
[----:B----4-:R-:W-:Y:S04]  /*0a50*/  STS.128 [R104.X16+0x400], R124 ;  /* 0x0004007c68007388 */ /* 0x010fe8000000cc00 */
[----:B------:R1:W-:Y:S01]  /*0a60*/  STS.128 [R104.X16+0x600], R56 ;  /* 0x0006003868007388 */ /* 0x0003e2000000cc00 */
[----:B------:R-:W-:-:S06]  /*0a70*/  NOP ;  /* 0x0000000000007918 */ /* 0x000fcc0000000000 */
[----:B------:R-:W2:Y:S04]  /*0a80*/  LDS.128 R68, [R60.X16] ;  /* 0x000000003c447984 */ /* 0x000ea8000000cc00 */
[----:B------:R-:W3:Y:S04]  /*0a90*/  LDS.128 R116, [R60.X16+0x10] ;  /* 0x000010003c747984 */ /* 0x000ee8000000cc00 */
[----:B------:R-:W-:Y:S04]  /*0aa0*/  LDS.128 R108, [R60.X16+0x20] ;  /* 0x000020003c6c7984 */ /* 0x000fe8000000cc00 */
[----:B------:R-:W2:Y:S04]  /*0ab0*/  LDS.128 R80, [R60.X16+0x30] ;  /* 0x000030003c507984 */ /* 0x000ea8000000cc00 */
[----:B------:R-:W-:Y:S06]  /*0ac0*/  BAR.SYNC.DEFER_BLOCKING 0x0 ;  /* 0x0000000000007b1d */ /* 0x000fec0000010000 */
[----:B------:R3:W4:Y:S04]  /*0ad0*/  LDG.E.128 R44, [R48.64] ;  /* 0x00000004302c7981 */ /* 0x000728000c1e1d00 */
[----:B0-----:R3:W4:Y:S04]  /*0ae0*/  LDG.E.128 R40, [R48.64+0x200] ;  /* 0x0002000430287981 */ /* 0x001728000c1e1d00 */
[----:B------:R3:W4:Y:S04]  /*0af0*/  LDG.E.128 R36, [R48.64+0x400] ;  /* 0x0004000430247981 */ /* 0x000728000c1e1d00 */
[----:B-1----:R3:W4:Y:S01]  /*0b00*/  LDG.E.128 R56, [R48.64+0x600] ;  /* 0x0006000430387981 */ /* 0x002722000c1e1d00 */
[----:B--2---:R-:W-:Y:S01]  /*0b10*/  FMUL.FTZ R50, R68, -1.4426950216293334961 ;  /* 0xbfb8aa3b44327820 */ /* 0x004fe20000410000 */
[----:B------:R-:W-:Y:S01]  /*0b20*/  LEA R156, R93, R102, 0x2 ;  /* 0x000000665d9c7211 */ /* 0x000fe200078e10ff */
[----:B------:R-:W-:-:S02]  /*0b30*/  FMUL.FTZ R51, R69, -1.4426950216293334961 ;  /* 0xbfb8aa3b45337820 */ /* 0x000fc40000410000 */
[----:B------:R-:W-:Y:S02]  /*0b40*/  FMUL.FTZ R61, R70, -1.4426950216293334961 ;  /* 0xbfb8aa3b463d7820 */ /* 0x000fe40000410000 */
[----:B------:R-:W0:Y:S01]  /*0b50*/  MUFU.EX2 R50, R50 ;  /* 0x0000003200327308 */ /* 0x000e220000000800 */
[----:B------:R-:W-:Y:S02]  /*0b60*/  FMUL.FTZ R62, R71, -1.4426950216293334961 ;  /* 0xbfb8aa3b473e7820 */ /* 0x000fe40000410000 */
[----:B---3--:R-:W-:Y:S02]  /*0b70*/  FMUL.FTZ R48, R117, -1.4426950216293334961 ;  /* 0xbfb8aa3b75307820 */ /* 0x008fe40000410000 */
[----:B------:R-:W-:Y:S02]  /*0b80*/  FMUL.FTZ R49, R118, -1.4426950216293334961 ;  /* 0xbfb8aa3b76317820 */ /* 0x000fe40000410000 */
[----:B------:R-:W-:Y:S01]  /*0b90*/  FMUL.FTZ R65, R116, -1.4426950216293334961 ;  /* 0xbfb8aa3b74417820 */ /* 0x000fe20000410000 */
[----:B------:R-:W1:Y:S01]  /*0ba0*/  MUFU.EX2 R51, R51 ;  /* 0x0000003300337308 */ /* 0x000e620000000800 */
[----:B------:R-:W-:-:S02]  /*0bb0*/  FMUL.FTZ R106, R119, -1.4426950216293334961 ;  /* 0xbfb8aa3b776a7820 */ /* 0x000fc40000410000 */
[----:B------:R-:W-:Y:S02]  /*0bc0*/  FMUL.FTZ R128, R82, -1.4426950216293334961 ;  /* 0xbfb8aa3b52807820 */ /* 0x000fe40000410000 */
[----:B------:R-:W-:Y:S02]  /*0bd0*/  FMUL.FTZ R126, R110, -1.4426950216293334961 ;  /* 0xbfb8aa3b6e7e7820 */ /* 0x000fe40000410000 */
[----:B------:R-:W-:Y:S01]  /*0be0*/  FMUL.FTZ R129, R83, -1.4426950216293334961 ;  /* 0xbfb8aa3b53817820 */ /* 0x000fe20000410000 */
[----:B------:R2:W3:Y:S01]  /*0bf0*/  MUFU.EX2 R63, R61 ;  /* 0x0000003d003f7308 */ /* 0x0004e20000000800 */
[----:B0-----:R-:W-:-:S07]  /*0c00*/  FADD.FTZ R50, R50, 1 ;  /* 0x3f80000032327421 */ /* 0x001fce0000010000 */
[----:B------:R0:W3:Y:S01]  /*0c10*/  MUFU.EX2 R64, R62 ;  /* 0x0000003e00407308 */ /* 0x0000e20000000800 */
[----:B--2---:R-:W-:Y:S02]  /*0c20*/  FMUL.FTZ R61, R108, -1.4426950216293334961 ;  /* 0xbfb8aa3b6c3d7820 */ /* 0x004fe40000410000 */
[----:B-1----:R-:W-:-:S05]  /*0c30*/  FADD.FTZ R51, R51, 1 ;  /* 0x3f80000033337421 */ /* 0x002fca0000010000 */
[----:B------:R1:W2:Y:S01]  /*0c40*/  MUFU.EX2 R66, R48 ;  /* 0x0000003000427308 */ /* 0x0002a20000000800 */
[----:B0-----:R-:W-:Y:S02]  /*0c50*/  FMUL.FTZ R62, R109, -1.4426950216293334961 ;  /* 0xbfb8aa3b6d3e7820 */ /* 0x001fe40000410000 */
[----:B---3--:R-:W-:-:S05]  /*0c60*/  FADD.FTZ R63, R63, 1 ;  /* 0x3f8000003f3f7421 */ /* 0x008fca0000010000 */
[----:B------:R0:W3:Y:S01]  /*0c70*/  MUFU.EX2 R67, R49 ;  /* 0x0000003100437308 */ /* 0x0000e20000000800 */
[----:B-1----:R-:W-:Y:S02]  /*0c80*/  FMUL.FTZ R48, R111, -1.4426950216293334961 ;  /* 0xbfb8aa3b6f307820 */ /* 0x002fe40000410000 */
[----:B------:R-:W-:-:S05]  /*0c90*/  FADD.FTZ R64, R64, 1 ;  /* 0x3f80000040407421 */ /* 0x000fca0000010000 */
[----:B------:R-:W1:Y:S01]  /*0ca0*/  MUFU.EX2 R124, R61 ;  /* 0x0000003d007c7308 */ /* 0x000e620000000800 */
[----:B0-----:R-:W-:Y:S02]  /*0cb0*/  FMUL.FTZ R49, R80, -1.4426950216293334961 ;  /* 0xbfb8aa3b50317820 */ /* 0x001fe40000410000 */
[----:B--2---:R-:W-:-:S05]  /*0cc0*/  FADD.FTZ R66, R66, 1 ;  /* 0x3f80000042427421 */ /* 0x004fca0000010000 */
[----:B------:R-:W0:Y:S01]  /*0cd0*/  MUFU.EX2 R125, R62 ;  /* 0x0000003e007d7308 */ /* 0x000e220000000800 */
[----:B---3--:R-:W-:-:S07]  /*0ce0*/  FADD.FTZ R67, R67, 1 ;  /* 0x3f80000043437421 */ /* 0x008fce0000010000 */
[----:B------:R-:W2:Y:S01]  /*0cf0*/  MUFU.EX2 R127, R48 ;  /* 0x00000030007f7308 */ /* 0x000ea20000000800 */
[----:B-1----:R-:W-:-:S07]  /*0d00*/  FADD.FTZ R124, R124, 1 ;  /* 0x3f8000007c7c7421 */ /* 0x002fce0000010000 */
[----:B------:R-:W1:Y:S01]  /*0d10*/  MUFU.EX2 R132, R49 ;  /* 0x0000003100847308 */ /* 0x000e620000000800 */
[----:B0-----:R-:W-:-:S07]  /*0d20*/  FADD.FTZ R125, R125, 1 ;  /* 0x3f8000007d7d7421 */ /* 0x001fce0000010000 */
[----:B------:R-:W0:Y:S01]  /*0d30*/  MUFU.RCP R61, R50 ;  /* 0x00000032003d7308 */ /* 0x000e220000001000 */
[----:B--2---:R-:W-:-:S07]  /*0d40*/  FADD.FTZ R127, R127, 1 ;  /* 0x3f8000007f7f7421 */ /* 0x004fce0000010000 */
[----:B------:R-:W2:Y:S01]  /*0d50*/  MUFU.RCP R62, R51 ;  /* 0x00000033003e7308 */ /* 0x000ea20000001000 */
[----:B-1----:R-:W-:-:S07]  /*0d60*/  FADD.FTZ R132, R132, 1 ;  /* 0x3f80000084847421 */ /* 0x002fce0000010000 */
[----:B------:R-:W1:Y:S01]  /*0d70*/  MUFU.EX2 R65, R65 ;  /* 0x0000004100417308 */ /* 0x000e620000000800 */
[----:B0-----:R-:W-:-:S07]  /*0d80*/  FMUL.FTZ R131, R68, R61 ;  /* 0x0000003d44837220 */ /* 0x001fce0000410000 */
[----:B------:R0:W3:Y:S01]  /*0d90*/  MUFU.EX2 R107, R106 ;  /* 0x0000006a006b7308 */ /* 0x0000e20000000800 */
[----:B--2---:R-:W-:-:S07]  /*0da0*/  FMUL.FTZ R130, R69, R62 ;  /* 0x0000003e45827220 */ /* 0x004fce0000410000 */
[----:B------:R-:W-:Y:S01]  /*0db0*/  MUFU.EX2 R134, R128 ;  /* 0x0000008000867308 */ /* 0x000fe20000000800 */
[----:B0-----:R-:W-:Y:S02]  /*0dc0*/  FMUL.FTZ R106, R81, -1.4426950216293334961 ;  /* 0xbfb8aa3b516a7820 */ /* 0x001fe40000410000 */
[----:B-1----:R-:W-:-:S05]  /*0dd0*/  FADD.FTZ R65, R65, 1 ;  /* 0x3f80000041417421 */ /* 0x002fca0000010000 */
[----:B------:R-:W0:Y:S01]  /*0de0*/  MUFU.RCP R63, R63 ;  /* 0x0000003f003f7308 */ /* 0x000e220000001000 */
[----:B---3--:R-:W-:-:S07]  /*0df0*/  FADD.FTZ R107, R107, 1 ;  /* 0x3f8000006b6b7421 */ /* 0x008fce0000010000 */
[----:B------:R-:W-:Y:S08]  /*0e00*/  MUFU.EX2 R135, R129 ;  /* 0x0000008100877308 */ /* 0x000ff00000000800 */
[----:B------:R-:W1:Y:S01]  /*0e10*/  MUFU.EX2 R126, R126 ;  /* 0x0000007e007e7308 */ /* 0x000e620000000800 */
[----:B0-----:R-:W-:-:S07]  /*0e20*/  FMUL.FTZ R151, R70, R63 ;  /* 0x0000003f46977220 */ /* 0x001fce0000410000 */
[----:B------:R-:W0:Y:S08]  /*0e30*/  MUFU.EX2 R133, R106 ;  /* 0x0000006a00857308 */ /* 0x000e300000000800 */
[----:B------:R-:W2:Y:S01]  /*0e40*/  MUFU.RCP R106, R64 ;  /* 0x00000040006a7308 */ /* 0x000ea20000001000 */
[----:B-1----:R-:W-:-:S07]  /*0e50*/  FADD.FTZ R126, R126, 1 ;  /* 0x3f8000007e7e7421 */ /* 0x002fce0000010000 */
[----:B------:R-:W1:Y:S01]  /*0e60*/  MUFU.RCP R145, R65 ;  /* 0x0000004100917308 */ /* 0x000e620000001000 */
[----:B0-----:R-:W-:-:S07]  /*0e70*/  FADD.FTZ R133, R133, 1 ;  /* 0x3f80000085857421 */ /* 0x001fce0000010000 */
[----:B------:R-:W-:Y:S08]  /*0e80*/  MUFU.RCP R147, R124 ;  /* 0x0000007c00937308 */ /* 0x000ff00000001000 */
[----:B------:R-:W-:Y:S08]  /*0e90*/  MUFU.RCP R148, R125 ;  /* 0x0000007d00947308 */ /* 0x000ff00000001000 */
[----:B------:R-:W0:Y:S08]  /*0ea0*/  MUFU.RCP R144, R66 ;  /* 0x0000004200907308 */ /* 0x000e300000001000 */
[----:B------:R-:W3:Y:S08]  /*0eb0*/  MUFU.RCP R149, R67 ;  /* 0x0000004300957308 */ /* 0x000ef00000001000 */
[----:B------:R0:W1:Y:S08]  /*0ec0*/  MUFU.RCP R146, R107 ;  /* 0x0000006b00927308 */ /* 0x0000700000001000 */
[----:B------:R1:W1:Y:S01]  /*0ed0*/  MUFU.RCP R153, R126 ;  /* 0x0000007e00997308 */ /* 0x0002620000001000 */
[----:B0-----:R-:W-:-:S07]  /*0ee0*/  FMUL.FTZ R107, R120, R131 ;  /* 0x00000083786b7220 */ /* 0x001fce0000410000 */
[----:B------:R0:W0:Y:S08]  /*0ef0*/  MUFU.RCP R150, R127 ;  /* 0x0000007f00967308 */ /* 0x0000300000001000 */
[----:B------:R0:W0:Y:S08]  /*0f00*/  MUFU.RCP R155, R132 ;  /* 0x00000084009b7308 */ /* 0x0000300000001000 */
[----:B------:R0:W-:Y:S01]  /*0f10*/  MUFU.RCP R152, R133 ;  /* 0x0000008500987308 */ /* 0x0001e20000001000 */
[----:B----4-:R4:W-:Y:S04]  /*0f20*/  STS.128 [R104.X16], R44 ;  /* 0x0000002c68007388 */ /* 0x0109e8000000cc00 */
[----:B------:R0:W-:Y:S04]  /*0f30*/  STS.128 [R104.X16+0x200], R40 ;  /* 0x0002002868007388 */ /* 0x0001e8000000cc00 */
[----:B------:R0:W-:Y:S04]  /*0f40*/  STS.128 [R104.X16+0x400], R36 ;  /* 0x0004002468007388 */ /* 0x0001e8000000cc00 */
[----:B------:R1:W-:Y:S01]  /*0f50*/  STS.128 [R104.X16+0x600], R56 ;  /* 0x0006003868007388 */ /* 0x0003e2000000cc00 */
[----:B------:R-:W-:-:S06]  /*0f60*/  NOP ;  /* 0x0000000000007918 */ /* 0x000fcc0000000000 */
[----:B------:R-:W3:Y:S01]  /*0f70*/  LDS.128 R48, [R60.X16] ;  /* 0x000000003c307984 */ /* 0x000ee2000000cc00 */
[----:B----4-:R-:W-:-:S04]  /*0f80*/  IMAD R44, R90, c[0x0][0x2e8], RZ ;  /* 0x0000ba005a2c7a24 */ /* 0x010fc800078e02ff */
[C---:B0-----:R-:W-:Y:S01]  /*0f90*/  IMAD R41, R89.reuse, c[0x0][0x2ec], R44 ;  /* 0x0000bb0059297a24 */ /* 0x041fe200078e022c */
[----:B------:R-:W-:Y:S01]  /*0fa0*/  MOV R38, c[0x0][0x16c] ;  /* 0x00005b0000267a02 */ /* 0x000fe20000000f00 */
[----:B------:R-:W-:Y:S01]  /*0fb0*/  IMAD.WIDE.U32 R36, R89, c[0x0][0x2e8], R2 ;  /* 0x0000ba0059247a25 */ /* 0x000fe200078e0002 */
[----:B------:R-:W0:Y:S02]  /*0fc0*/  LDS.128 R44, [R60.X16+0x10] ;  /* 0x000010003c2c7984 */ /* 0x000e24000000cc00 */
[----:B------:R-:W-:Y:S01]  /*0fd0*/  ISETP.GE.AND P1, PT, R38, 0x1, PT ;  /* 0x000000012600780c */ /* 0x000fe20003f26270 */
[----:B------:R-:W-:Y:S01]  /*0fe0*/  IMAD R39, R79, c[0x0][0x2f0], RZ ;  /* 0x0000bc004f277a24 */ /* 0x000fe200078e02ff */
[----:B------:R-:W-:Y:S01]  /*0ff0*/  IADD3 R37, R37, R41, RZ ;  /* 0x0000002925257210 */ /* 0x000fe20007ffe0ff */
[----:B------:R-:W-:Y:S01]  /*1000*/  FADD.FTZ R38, -R62, 1 ;  /* 0x3f8000003e267421 */ /* 0x000fe20000010100 */
[----:B------:R-:W4:Y:S01]  /*1010*/  LDS.128 R40, [R60.X16+0x20] ;  /* 0x000020003c287984 */ /* 0x000f22000000cc00 */
[----:B------:R-:W-:-:S02]  /*1020*/  IMAD R39, R0, c[0x0][0x2f4], R39 ;  /* 0x0000bd0000277a24 */ /* 0x000fc400078e0227 */
[----:B------:R-:W-:-:S04]  /*1030*/  IMAD.WIDE.U32 R36, R0, c[0x0][0x2f0], R36 ;  /* 0x0000bc0000247a25 */ /* 0x000fc800078e0024 */
[----:B------:R-:W-:Y:S01]  /*1040*/  FFMA.FTZ R38, R69, R38, 1 ;  /* 0x3f80000045267423 */ /* 0x000fe20000010026 */
[----:B------:R-:W-:Y:S01]  /*1050*/  IADD3 R39, R37, R39, RZ ;  /* 0x0000002725277210 */ /* 0x000fe20007ffe0ff */
[----:B------:R-:W-:Y:S01]  /*1060*/  FADD.FTZ R37, -R61, 1 ;  /* 0x3f8000003d257421 */ /* 0x000fe20000010100 */
[----:B------:R-:W-:Y:S01]  /*1070*/  LEA R128, P0, R36, c[0x0][0x338], 0x2 ;  /* 0x0000ce0024807a11 */ /* 0x000fe200078010ff */
[----:B-1----:R-:W-:Y:S02]  /*1080*/  FADD.FTZ R57, -R63, 1 ;  /* 0x3f8000003f397421 */ /* 0x002fe40000010100 */
[----:B------:R-:W-:Y:S01]  /*1090*/  FFMA.FTZ R37, R68, R37, 1 ;  /* 0x3f80000044257423 */ /* 0x000fe20000010025 */
[----:B------:R-:W-:Y:S01]  /*10a0*/  LEA.HI.X R129, R36, c[0x0][0x33c], R39, 0x2, P0 ;  /* 0x0000cf0024817a11 */ /* 0x000fe200000f1427 */
[----:B------:R-:W-:Y:S01]  /*10b0*/  FFMA.FTZ R57, R70, R57, 1 ;  /* 0x3f80000046397423 */ /* 0x000fe20000010039 */
[----:B------:R-:W-:Y:S01]  /*10c0*/  ISETP.NE.U32.AND P0, PT, RZ, c[0x0][0x270], PT ;  /* 0x00009c00ff007a0c */ /* 0x000fe20003f05070 */
[----:B--2---:R-:W-:-:S02]  /*10d0*/  FADD.FTZ R58, -R106, 1 ;  /* 0x3f8000006a3a7421 */ /* 0x004fc40000010100 */
[----:B------:R-:W-:Y:S01]  /*10e0*/  IMAD.WIDE R128, R103, 0x10, R128 ;  /* 0x0000001067807825 */ /* 0x000fe200078e0280 */
[----:B------:R-:W-:-:S03]  /*10f0*/  ISETP.NE.AND.EX P0, PT, RZ, c[0x0][0x274], PT, P0 ;  /* 0x00009d00ff007a0c */ /* 0x000fc60003f05300 */
[----:B------:R-:W-:Y:S02]  /*1100*/  FFMA.FTZ R58, R71, R58, 1 ;  /* 0x3f800000473a7423 */ /* 0x000fe4000001003a */
[----:B---3--:R-:W-:Y:S02]  /*1110*/  FMUL.FTZ R36, R120, R48 ;  /* 0x0000003078247220 */ /* 0x008fe40000410000 */
[----:B------:R-:W-:Y:S02]  /*1120*/  FMUL.FTZ R39, R121, R49 ;  /* 0x0000003179277220 */ /* 0x000fe40000410000 */
[----:B------:R-:W-:Y:S02]  /*1130*/  FMUL.FTZ R36, R61, R36 ;  /* 0x000000243d247220 */ /* 0x000fe40000410000 */
[----:B------:R-:W-:Y:S02]  /*1140*/  FMUL.FTZ R39, R62, R39 ;  /* 0x000000273e277220 */ /* 0x000fe40000410000 */
[----:B------:R-:W-:-:S02]  /*1150*/  FMUL.FTZ R124, R36, R37 ;  /* 0x00000025247c7220 */ /* 0x000fc40000410000 */
[----:B------:R-:W-:Y:S02]  /*1160*/  FMUL.FTZ R125, R39, R38 ;  /* 0x00000026277d7220 */ /* 0x000fe40000410000 */
[----:B------:R1:W2:Y:S01]  /*1170*/  LDS.128 R36, [R60.X16+0x30] ;  /* 0x000030003c247984 */ /* 0x0002a2000000cc00 */
[----:B------:R-:W-:Y:S02]  /*1180*/  FMUL.FTZ R56, R122, R50 ;  /* 0x000000327a387220 */ /* 0x000fe40000410000 */
[----:B------:R-:W-:Y:S02]  /*1190*/  FMUL.FTZ R59, R123, R51 ;  /* 0x000000337b3b7220 */ /* 0x000fe40000410000 */
[----:B------:R-:W-:Y:S02]  /*11a0*/  FMUL.FTZ R56, R63, R56 ;  /* 0x000000383f387220 */ /* 0x000fe40000410000 */
[----:B------:R-:W-:Y:S02]  /*11b0*/  FMUL.FTZ R59, R106, R59 ;  /* 0x0000003b6a3b7220 */ /* 0x000fe40000410000 */
[----:B------:R-:W-:-:S02]  /*11c0*/  FMUL.FTZ R126, R56, R57 ;  /* 0x00000039387e7220 */ /* 0x000fc40000410000 */
[----:B------:R-:W-:Y:S02]  /*11d0*/  FADD.FTZ R57, -R145, 1 ;  /* 0x3f80000091397421 */ /* 0x000fe40000010100 */
[----:B0-----:R-:W-:Y:S02]  /*11e0*/  FMUL.FTZ R56, R112, R44 ;  /* 0x0000002c70387220 */ /* 0x001fe40000410000 */
[----:B------:R-:W-:Y:S01]  /*11f0*/  FMUL.FTZ R127, R59, R58 ;  /* 0x0000003a3b7f7220 */ /* 0x000fe20000410000 */
[----:B------:R-:W-:Y:S01]  /*1200*/  BAR.SYNC.DEFER_BLOCKING 0x0 ;  /* 0x0000000000007b1d */ /* 0x000fe20000010000 */
[----:B------:R-:W-:Y:S02]  /*1210*/  FADD.FTZ R58, -R144, 1 ;  /* 0x3f800000903a7421 */ /* 0x000fe40000010100 */
[----:B------:R-:W-:Y:S02]  /*1220*/  FFMA.FTZ R57, R116, R57, 1 ;  /* 0x3f80000074397423 */ /* 0x000fe40000010039 */
[----:B------:R-:W-:-:S02]  /*1230*/  FMUL.FTZ R59, R113, R45 ;  /* 0x0000002d713b7220 */ /* 0x000fc40000410000 */
[----:B------:R-:W-:Y:S02]  /*1240*/  FMUL.FTZ R56, R145, R56 ;  /* 0x0000003891387220 */ /* 0x000fe40000410000 */
[----:B------:R-:W-:Y:S02]  /*1250*/  FADD.FTZ R61, -R149, 1 ;  /* 0x3f800000953d7421 */ /* 0x000fe40000010100 */
[----:B------:R-:W-:Y:S02]  /*1260*/  FFMA.FTZ R58, R117, R58, 1 ;  /* 0x3f800000753a7423 */ /* 0x000fe4000001003a */
[----:B------:R-:W-:Y:S02]  /*1270*/  FMUL.FTZ R62, R114, R46 ;  /* 0x0000002e723e7220 */ /* 0x000fe40000410000 */
[----:B------:R-:W-:Y:S02]  /*1280*/  FMUL.FTZ R59, R144, R59 ;  /* 0x0000003b903b7220 */ /* 0x000fe40000410000 */
[----:B------:R-:W-:-:S02]  /*1290*/  FMUL.FTZ R132, R56, R57 ;  /* 0x0000003938847220 */ /* 0x000fc40000410000 */
[----:B------:R-:W-:Y:S02]  /*12a0*/  FADD.FTZ R57, -R147, 1 ;  /* 0x3f80000093397421 */ /* 0x000fe40000010100 */
[----:B------:R-:W-:Y:S02]  /*12b0*/  FFMA.FTZ R61, R118, R61, 1 ;  /* 0x3f800000763d7423 */ /* 0x000fe4000001003d */
[----:B------:R-:W-:Y:S01]  /*12c0*/  FMUL.FTZ R62, R149, R62 ;  /* 0x0000003e953e7220 */ /* 0x000fe20000410000 */
[----:B------:R0:W-:Y:S01]  /*12d0*/  STS.128 [R156.X16], R124 ;  /* 0x0000007c9c007388 */ /* 0x0001e2000000cc00 */
[----:B------:R-:W-:Y:S02]  /*12e0*/  FMUL.FTZ R133, R59, R58 ;  /* 0x0000003a3b857220 */ /* 0x000fe40000410000 */
[----:B------:R-:W-:Y:S02]  /*12f0*/  FADD.FTZ R63, R134, 1 ;  /* 0x3f800000863f7421 */ /* 0x000fe40000010000 */
[----:B------:R-:W-:-:S02]  /*1300*/  FFMA.FTZ R59, R108, R57, 1 ;  /* 0x3f8000006c3b7423 */ /* 0x000fc40000010039 */
[----:B------:R-:W-:Y:S01]  /*1310*/  FADD.FTZ R56, -R146, 1 ;  /* 0x3f80000092387421 */ /* 0x000fe20000010100 */
[----:B------:R-:W3:Y:S01]  /*1320*/  MUFU.RCP R157, R63 ;  /* 0x0000003f009d7308 */ /* 0x000ee20000001000 */
[----:B------:R-:W-:Y:S02]  /*1330*/  FMUL.FTZ R57, R115, R47 ;  /* 0x0000002f73397220 */ /* 0x000fe40000410000 */
[----:B------:R-:W-:Y:S02]  /*1340*/  FMUL.FTZ R134, R62, R61 ;  /* 0x0000003d3e867220 */ /* 0x000fe40000410000 */
[----:B------:R-:W-:Y:S02]  /*1350*/  FADD.FTZ R62, R135, 1 ;  /* 0x3f800000873e7421 */ /* 0x000fe40000010000 */
[----:B------:R-:W-:Y:S02]  /*1360*/  FFMA.FTZ R56, R119, R56, 1 ;  /* 0x3f80000077387423 */ /* 0x000fe40000010038 */
[----:B----4-:R-:W-:Y:S01]  /*1370*/  FMUL.FTZ R58, R84, R40 ;  /* 0x00000028543a7220 */ /* 0x010fe20000410000 */
[----:B------:R-:W4:Y:S01]  /*1380*/  MUFU.RCP R154, R62 ;  /* 0x0000003e009a7308 */ /* 0x000f220000001000 */
[----:B------:R-:W-:-:S02]  /*1390*/  FMUL.FTZ R57, R146, R57 ;  /* 0x0000003992397220 */ /* 0x000fc40000410000 */
[C---:B-1----:R-:W-:Y:S02]  /*13a0*/  FADD.FTZ R60, -R148.reuse, 1 ;  /* 0x3f800000943c7421 */ /* 0x042fe40000010100 */
[----:B------:R-:W-:Y:S02]  /*13b0*/  FMUL.FTZ R61, R85, R41 ;  /* 0x00000029553d7220 */ /* 0x000fe40000410000 */
[----:B------:R-:W-:Y:S02]  /*13c0*/  FMUL.FTZ R58, R147, R58 ;  /* 0x0000003a933a7220 */ /* 0x000fe40000410000 */
[----:B------:R-:W-:Y:S02]  /*13d0*/  FMUL.FTZ R135, R57, R56 ;  /* 0x0000003839877220 */ /* 0x000fe40000410000 */
[----:B------:R-:W-:Y:S02]  /*13e0*/  FFMA.FTZ R60, R109, R60, 1 ;  /* 0x3f8000006d3c7423 */ /* 0x000fe4000001003c */
[----:B------:R-:W-:Y:S01]  /*13f0*/  FMUL.FTZ R61, R148, R61 ;  /* 0x0000003d943d7220 */ /* 0x000fe20000410000 */
[----:B------:R-:W-:Y:S01]  /*1400*/  STS.128 [R156.X16+0x10], R132 ;  /* 0x000010849c007388 */ /* 0x000fe2000000cc00 */
[----:B------:R-:W-:-:S02]  /*1410*/  FADD.FTZ R57, -R153, 1 ;  /* 0x3f80000099397421 */ /* 0x000fc40000010100 */
[----:B------:R-:W-:Y:S02]  /*1420*/  FMUL.FTZ R56, R86, R42 ;  /* 0x0000002a56387220 */ /* 0x000fe40000410000 */
[----:B------:R-:W-:Y:S02]  /*1430*/  FMUL.FTZ R136, R58, R59 ;  /* 0x0000003b3a887220 */ /* 0x000fe40000410000 */
[----:B------:R-:W-:Y:S02]  /*1440*/  FMUL.FTZ R137, R61, R60 ;  /* 0x0000003c3d897220 */ /* 0x000fe40000410000 */
[----:B------:R-:W-:Y:S02]  /*1450*/  FADD.FTZ R58, -R150, 1 ;  /* 0x3f800000963a7421 */ /* 0x000fe40000010100 */
[----:B------:R-:W-:Y:S02]  /*1460*/  FFMA.FTZ R57, R110, R57, 1 ;  /* 0x3f8000006e397423 */ /* 0x000fe40000010039 */
[----:B------:R-:W-:-:S02]  /*1470*/  FMUL.FTZ R59, R87, R43 ;  /* 0x0000002b573b7220 */ /* 0x000fc40000410000 */
[----:B------:R-:W-:Y:S02]  /*1480*/  FMUL.FTZ R56, R153, R56 ;  /* 0x0000003899387220 */ /* 0x000fe40000410000 */
[----:B------:R-:W-:Y:S02]  /*1490*/  FADD.FTZ R61, -R155, 1 ;  /* 0x3f8000009b3d7421 */ /* 0x000fe40000010100 */
[----:B--2---:R-:W-:Y:S02]  /*14a0*/  FMUL.FTZ R60, R52, R36 ;  /* 0x00000024343c7220 */ /* 0x004fe40000410000 */
[----:B------:R-:W-:Y:S02]  /*14b0*/  FFMA.FTZ R58, R111, R58, 1 ;  /* 0x3f8000006f3a7423 */ /* 0x000fe4000001003a */
[----:B------:R-:W-:Y:S02]  /*14c0*/  FMUL.FTZ R59, R150, R59 ;  /* 0x0000003b963b7220 */ /* 0x000fe40000410000 */
[----:B------:R-:W-:-:S02]  /*14d0*/  FMUL.FTZ R138, R56, R57 ;  /* 0x00000039388a7220 */ /* 0x000fc40000410000 */
[----:B------:R-:W-:Y:S02]  /*14e0*/  FFMA.FTZ R61, R80, R61, 1 ;  /* 0x3f800000503d7423 */ /* 0x000fe4000001003d */
[----:B------:R-:W-:Y:S02]  /*14f0*/  FMUL.FTZ R60, R155, R60 ;  /* 0x0000003c9b3c7220 */ /* 0x000fe40000410000 */
[----:B---3--:R-:W-:Y:S02]  /*1500*/  FADD.FTZ R57, -R157, 1 ;  /* 0x3f8000009d397421 */ /* 0x008fe40000010100 */
[----:B------:R-:W-:Y:S02]  /*1510*/  FMUL.FTZ R139, R59, R58 ;  /* 0x0000003a3b8b7220 */ /* 0x000fe40000410000 */
[----:B------:R-:W-:Y:S02]  /*1520*/  FMUL.FTZ R140, R60, R61 ;  /* 0x0000003d3c8c7220 */ /* 0x000fe40000410000 */
[----:B------:R-:W-:Y:S01]  /*1530*/  FFMA.FTZ R59, R82, R57, 1 ;  /* 0x3f800000523b7423 */ /* 0x000fe20000010039 */
[----:B------:R-:W-:Y:S01]  /*1540*/  STS.128 [R156.X16+0x20], R136 ;  /* 0x000020889c007388 */ /* 0x000fe2000000cc00 */
[----:B------:R-:W-:-:S02]  /*1550*/  FADD.FTZ R56, -R152, 1 ;  /* 0x3f80000098387421 */ /* 0x000fc40000010100 */
[----:B----4-:R-:W-:Y:S02]  /*1560*/  FADD.FTZ R60, -R154, 1 ;  /* 0x3f8000009a3c7421 */ /* 0x010fe40000010100 */
[----:B------:R-:W-:Y:S02]  /*1570*/  FMUL.FTZ R57, R53, R37 ;  /* 0x0000002535397220 */ /* 0x000fe40000410000 */
[----:B------:R-:W-:Y:S02]  /*1580*/  FMUL.FTZ R58, R54, R38 ;  /* 0x00000026363a7220 */ /* 0x000fe40000410000 */
        /* <DEDUP_REMOVED lines=11> */
[----:B------:R-:W-:Y:S01]  /*1640*/  STS.128 [R156.X16+0x30], R140 ;  /* 0x0000308c9c007388 */ /* 0x000fe2000000cc00 */
[----:B------:R-:W-:-:S06]  /*1650*/  NOP ;  /* 0x0000000000007918 */ /* 0x000fcc0000000000 */
[----:B------:R-:W1:Y:S01]  /*1660*/  LDS.128 R56, [R104.X16] ;  /* 0x0000000068387984 */ /* 0x000e62000000cc00 */
[----:B------:R-:W-:Y:S02]  /*1670*/  FMUL.FTZ R121, R121, R130 ;  /* 0x0000008279797220 */ /* 0x000fe40000410000 */
[----:B------:R-:W-:Y:S01]  /*1680*/  FFMA.FTZ R80, R16, R107, R105 ;  /* 0x0000006b10507223 */ /* 0x000fe20000010069 */
[----:B------:R-:W2:Y:S01]  /*1690*/  LDS.128 R60, [R104.X16+0x200] ;  /* 0x00020000683c7984 */ /* 0x000ea2000000cc00 */
[----:B------:R-:W-:Y:S02]  /*16a0*/  FMUL.FTZ R152, R81, R152 ;  /* 0x0000009851987220 */ /* 0x000fe40000410000 */
[----:B------:R-:W-:Y:S01]  /*16b0*/  FMUL.FTZ R81, R52, R155 ;  /* 0x0000009b34517220 */ /* 0x000fe20000410000 */
[----:B------:R-:W3:Y:S01]  /*16c0*/  LDS.128 R64, [R104.X16+0x400] ;  /* 0x0004000068407984 */ /* 0x000ee2000000cc00 */
[----:B0-----:R-:W-:Y:S02]  /*16d0*/  FMUL.FTZ R125, R122, R151 ;  /* 0x000000977a7d7220 */ /* 0x001fe40000410000 */
[----:B------:R-:W-:Y:S01]  /*16e0*/  FFMA.FTZ R52, R17, R121, R80 ;  /* 0x0000007911347223 */ /* 0x000fe20000010050 */
[----:B------:R-:W0:Y:S01]  /*16f0*/  LDS.128 R68, [R104.X16+0x600] ;  /* 0x0006000068447984 */ /* 0x000e22000000cc00 */
        /* <DEDUP_REMOVED lines=13> */
[----:B------:R-:W-:Y:S01]  /*17d0*/  FMUL.FTZ R117, R112, R145 ;  /* 0x0000009170757220 */ /* 0x000fe20000410000 */
[----:B-1----:R1:W-:Y:S01]  /*17e0*/  STG.E.128 [R128.64], R56 ;  /* 0x0000003880007986 */ /* 0x0023e2000c101d04 */
[----:B------:R-:W-:Y:S02]  /*17f0*/  FMUL.FTZ R113, R113, R144 ;  /* 0x0000009071717220 */ /* 0x000fe40000410000 */
[----:B------:R-:W-:Y:S01]  /*1800*/  FMUL.FTZ R119, R114, R149 ;  /* 0x0000009572777220 */ /* 0x000fe20000410000 */
[----:B--2---:R1:W-:Y:S01]  /*1810*/  STG.E.128 [R128.64+0x200], R60 ;  /* 0x0002003c80007986 */ /* 0x0043e2000c101d04 */
[----:B------:R-:W-:Y:S02]  /*1820*/  FMUL.FTZ R115, R115, R146 ;  /* 0x0000009273737220 */ /* 0x000fe40000410000 */
[----:B------:R-:W-:Y:S01]  /*1830*/  FMUL.FTZ R85, R85, R148 ;  /* 0x0000009455557220 */ /* 0x000fe20000410000 */
[----:B---3--:R1:W-:Y:S01]  /*1840*/  STG.E.128 [R128.64+0x400], R64 ;  /* 0x0004004080007986 */ /* 0x0083e2000c101d04 */
[----:B------:R-:W-:-:S02]  /*1850*/  FMUL.FTZ R111, R86, R153 ;  /* 0x00000099566f7220 */ /* 0x000fc40000410000 */
[----:B------:R-:W-:Y:S01]  /*1860*/  FMUL.FTZ R87, R87, R150 ;  /* 0x0000009657577220 */ /* 0x000fe20000410000 */
[----:B0-----:R1:W-:Y:S01]  /*1870*/  STG.E.128 [R128.64+0x600], R68 ;  /* 0x0006004480007986 */ /* 0x0013e2000c101d04 */
[----:B------:R-:W-:Y:S02]  /*1880*/  FMUL.FTZ R80, R53, R152 ;  /* 0x0000009835507220 */ /* 0x000fe40000410000 */
[----:B------:R-:W-:Y:S02]  /*1890*/  FMUL.FTZ R83, R54, R157 ;  /* 0x0000009d36537220 */ /* 0x000fe40000410000 */
[----:B------:R-:W-:Y:S02]  /*18a0*/  FMUL.FTZ R82, R55, R154 ;  /* 0x0000009a37527220 */ /* 0x000fe40000410000 */
[----:B------:R-:W-:Y:S01]  /*18b0*/  FFMA.FTZ R84, R19, R123, R52 ;  /* 0x0000007b13547223 */ /* 0x000fe20000010034 */
[----:B------:R-:W-:Y:S05]  /*18c0*/  @!P0 BRA `(.L_x_3673) ;  /* 0x0000029000008947 */ /* 0x000fea0003800000 */
[----:B------:R-:W-:Y:S01]  /*18d0*/  BAR.SYNC.DEFER_BLOCKING 0x0 ;  /* 0x0000000000007b1d */ /* 0x000fe20000010000 */
        /* <DEDUP_REMOVED lines=8> */
[----:B-1----:R-:W-:Y:S02]  /*1960*/  FMUL.FTZ R67, R43, R150 ;  /* 0x000000962b437220 */ /* 0x002fe40000410000 */
[----:B------:R-:W-:Y:S02]  /*1970*/  FMUL.FTZ R66, R42, R153 ;  /* 0x000000992a427220 */ /* 0x000fe40000410000 */
[----:B------:R-:W-:Y:S02]  /*1980*/  FMUL.FTZ R65, R41, R148 ;  /* 0x0000009429417220 */ /* 0x000fe40000410000 */
[----:B------:R-:W-:Y:S01]  /*1990*/  FMUL.FTZ R64, R147, R40 ;  /* 0x0000002893407220 */ /* 0x000fe20000410000 */
[----:B------:R0:W-:Y:S01]  /*19a0*/  STS.128 [R156.X16], R48 ;  /* 0x000000309c007388 */ /* 0x0001e2000000cc00 */
[----:B------:R-:W-:-:S02]  /*19b0*/  FMUL.FTZ R71, R39, R154 ;  /* 0x0000009a27477220 */ /* 0x000fc40000410000 */
[----:B------:R-:W-:Y:S01]  /*19c0*/  FMUL.FTZ R70, R38, R157 ;  /* 0x0000009d26467220 */ /* 0x000fe20000410000 */
[----:B------:R1:W-:Y:S01]  /*19d0*/  STS.128 [R156.X16+0x10], R44 ;  /* 0x0000102c9c007388 */ /* 0x0003e2000000cc00 */
[----:B------:R-:W-:Y:S02]  /*19e0*/  FMUL.FTZ R69, R37, R152 ;  /* 0x0000009825457220 */ /* 0x000fe40000410000 */
[----:B------:R-:W-:Y:S01]  /*19f0*/  FMUL.FTZ R68, R155, R36 ;  /* 0x000000249b447220 */ /* 0x000fe20000410000 */
[----:B------:R-:W-:Y:S01]  /*1a00*/  STS.128 [R156.X16+0x20], R64 ;  /* 0x000020409c007388 */ /* 0x000fe2000000cc00 */
[----:B------:R-:W-:Y:S02]  /*1a10*/  IMAD R62, R90, c[0x0][0x210], RZ ;  /* 0x000084005a3e7a24 */ /* 0x000fe400078e02ff */
[----:B------:R-:W-:Y:S01]  /*1a20*/  IMAD.WIDE.U32 R60, R89, c[0x0][0x210], R2 ;  /* 0x00008400593c7a25 */ /* 0x000fe200078e0002 */
[----:B------:R-:W-:Y:S01]  /*1a30*/  STS.128 [R156.X16+0x30], R68 ;  /* 0x000030449c007388 */ /* 0x000fe2000000cc00 */
[----:B------:R-:W-:-:S06]  /*1a40*/  NOP ;  /* 0x0000000000007918 */ /* 0x000fcc0000000000 */
[----:B------:R-:W2:Y:S01]  /*1a50*/  LDS.128 R56, [R104.X16] ;  /* 0x0000000068387984 */ /* 0x000ea2000000cc00 */
[----:B0-----:R-:W-:Y:S02]  /*1a60*/  IMAD R49, R89, c[0x0][0x214], R62 ;  /* 0x0000850059317a24 */ /* 0x001fe400078e023e */
[----:B-1----:R-:W-:Y:S01]  /*1a70*/  IMAD R45, R79, c[0x0][0x218], RZ ;  /* 0x000086004f2d7a24 */ /* 0x002fe200078e02ff */
[----:B------:R-:W0:Y:S02]  /*1a80*/  LDS.128 R52, [R104.X16+0x200] ;  /* 0x0002000068347984 */ /* 0x000e24000000cc00 */
[----:B------:R-:W-:Y:S01]  /*1a90*/  IADD3 R61, R61, R49, RZ ;  /* 0x000000313d3d7210 */ /* 0x000fe20007ffe0ff */
[C---:B------:R-:W-:Y:S01]  /*1aa0*/  IMAD R47, R0.reuse, c[0x0][0x21c], R45 ;  /* 0x00008700002f7a24 */ /* 0x040fe200078e022d */
[----:B------:R-:W1:Y:S03]  /*1ab0*/  LDS.128 R40, [R104.X16+0x400] ;  /* 0x0004000068287984 */ /* 0x000e66000000cc00 */
[----:B------:R-:W-:Y:S01]  /*1ac0*/  IMAD.WIDE.U32 R44, R0, c[0x0][0x218], R60 ;  /* 0x00008600002c7a25 */ /* 0x000fe200078e003c */
[----:B------:R-:W3:Y:S04]  /*1ad0*/  LDS.128 R36, [R104.X16+0x600] ;  /* 0x0006000068247984 */ /* 0x000ee8000000cc00 */
[----:B------:R-:W-:-:S02]  /*1ae0*/  IADD3 R45, R45, R47, RZ ;  /* 0x0000002f2d2d7210 */ /* 0x000fc40007ffe0ff */
[----:B------:R-:W-:-:S04]  /*1af0*/  LEA R46, P0, R44, c[0x0][0x270], 0x2 ;  /* 0x00009c002c2e7a11 */ /* 0x000fc800078010ff */
[----:B------:R-:W-:-:S05]  /*1b00*/  LEA.HI.X R47, R44, c[0x0][0x274], R45, 0x2, P0 ;  /* 0x00009d002c2f7a11 */ /* 0x000fca00000f142d */
[----:B------:R-:W-:-:S05]  /*1b10*/  IMAD.WIDE R44, R103, 0x10, R46 ;  /* 0x00000010672c7825 */ /* 0x000fca00078e022e */
[----:B--2---:R2:W-:Y:S04]  /*1b20*/  STG.E.128 [R44.64], R56 ;  /* 0x000000382c007986 */ /* 0x0045e8000c101d04 */
[----:B0-----:R2:W-:Y:S04]  /*1b30*/  STG.E.128 [R44.64+0x200], R52 ;  /* 0x000200342c007986 */ /* 0x0015e8000c101d04 */
[----:B-1----:R2:W-:Y:S04]  /*1b40*/  STG.E.128 [R44.64+0x400], R40 ;  /* 0x000400282c007986 */ /* 0x0025e8000c101d04 */
[----:B---3--:R2:W-:Y:S02]  /*1b50*/  STG.E.128 [R44.64+0x600], R36 ;  /* 0x000600242c007986 */ /* 0x0085e4000c101d04 */
.L_x_3673:
[----:B------:R-:W-:Y:S01]  /*1b60*/  FFMA.FTZ R84, R12, R117, R84 ;  /* 0x000000750c547223 */ /* 0x000fe20000010054 */
[----:B------:R-:W-:Y:S01]  /*1b70*/  BAR.SYNC.DEFER_BLOCKING 0x0 ;  /* 0x0000000000007b1d */ /* 0x000fe20000010000 */
[----:B------:R-:W-:Y:S01]  /*1b80*/  CS2R R48, SRZ ;  /* 0x0000000000307805 */ /* 0x000fe2000001ff00 */
[----:B--2---:R-:W-:Y:S01]  /*1b90*/  CS2R R38, SRZ ;  /* 0x0000000000267805 */ /* 0x004fe2000001ff00 */
        /* <DEDUP_REMOVED lines=9> */
[-C--:B-----5:R-:W-:Y:S02]  /*1c30*/  FMUL.FTZ R52, R107, R78.reuse ;  /* 0x0000004e6b347220 */ /* 0x0a0fe40000410000 */
[----:B------:R-:W-:Y:S02]  /*1c40*/  FFMA.FTZ R84, R8, R109, R84 ;  /* 0x0000006d08547223 */ /* 0x000fe40000010054 */
[-C--:B------:R-:W-:Y:S02]  /*1c50*/  FMUL.FTZ R53, R121, R78.reuse ;  /* 0x0000004e79357220 */ /* 0x080fe40000410000 */
[----:B------:R-:W-:Y:S02]  /*1c60*/  FFMA.FTZ R84, R9, R85, R84 ;  /* 0x0000005509547223 */ /* 0x000fe40000010054 */
[----:B------:R-:W-:Y:S02]  /*1c70*/  FMUL.FTZ R54, R125, R78 ;  /* 0x0000004e7d367220 */ /* 0x000fe40000410000 */
[----:B------:R-:W-:-:S02]  /*1c80*/  FFMA.FTZ R84, R10, R111, R84 ;  /* 0x0000006f0a547223 */ /* 0x000fc40000010054 */
[-C--:B------:R-:W-:Y:S02]  /*1c90*/  FMUL.FTZ R55, R123, R78.reuse ;  /* 0x0000004e7b377220 */ /* 0x080fe40000410000 */
[----:B------:R-:W-:Y:S02]  /*1ca0*/  FFMA.FTZ R84, R11, R87, R84 ;  /* 0x000000570b547223 */ /* 0x000fe40000010054 */
[-C--:B-1----:R-:W-:Y:S02]  /*1cb0*/  FMUL.FTZ R56, R117, R78.reuse ;  /* 0x0000004e75387220 */ /* 0x082fe40000410000 */
[----:B------:R-:W-:Y:S02]  /*1cc0*/  FFMA.FTZ R84, R4, R81, R84 ;  /* 0x0000005104547223 */ /* 0x000fe40000010054 */
[----:B------:R-:W-:Y:S02]  /*1cd0*/  FMUL.FTZ R57, R113, R78 ;  /* 0x0000004e71397220 */ /* 0x000fe40000410000 */
[----:B------:R-:W-:-:S02]  /*1ce0*/  FFMA.FTZ R84, R5, R80, R84 ;  /* 0x0000005005547223 */ /* 0x000fc40000010054 */
[-C--:B------:R-:W-:Y:S02]  /*1cf0*/  FMUL.FTZ R58, R119, R78.reuse ;  /* 0x0000004e773a7220 */ /* 0x080fe40000410000 */
[----:B------:R-:W-:Y:S02]  /*1d00*/  FFMA.FTZ R84, R6, R83, R84 ;  /* 0x0000005306547223 */ /* 0x000fe40000010054 */
        /* <DEDUP_REMOVED lines=8> */
[----:B------:R-:W-:Y:S02]  /*1d90*/  FMUL.FTZ R67, R82, R78 ;  /* 0x0000004e52437220 */ /* 0x000fe40000410000 */
[----:B------:R-:W-:Y:S01]  /*1da0*/  FFMA.FTZ R105, R7, R82, R84 ;  /* 0x0000005207697223 */ /* 0x000fe20000010054 */
[----:B------:R-:W-:Y:S05]  /*1db0*/  @!P1 BRA `(.L_x_3674) ;  /* 0x0000238000009947 */ /* 0x000fea0003800000 */
[--C-:B------:R-:W-:Y:S01]  /*1dc0*/  FADD.FTZ R69, R32, R88.reuse ;  /* 0x0000005820457221 */ /* 0x100fe20000010000 */
[----:B------:R-:W-:Y:S01]  /*1dd0*/  HFMA2.MMA R86, -RZ, RZ, 0, 0 ;  /* 0x00000000ff567435 */ /* 0x000fe200000001ff */
[--C-:B------:R-:W-:Y:S01]  /*1de0*/  FADD.FTZ R32, R33, R88.reuse ;  /* 0x0000005821207221 */ /* 0x100fe20000010000 */
[----:B------:R-:W-:Y:S01]  /*1df0*/  MOV R49, RZ ;  /* 0x000000ff00317202 */ /* 0x000fe20000000f00 */
[----:B------:R-:W-:-:S02]  /*1e00*/  FADD.FTZ R33, R34, R88 ;  /* 0x0000005822217221 */ /* 0x000fc40000010000 */
[--C-:B------:R-:W-:Y:S02]  /*1e10*/  FADD.FTZ R34, R35, R88.reuse ;  /* 0x0000005823227221 */ /* 0x100fe40000010000 */
        /* <DEDUP_REMOVED lines=9> */
[--C-:B------:R-:W-:Y:S02]  /*1eb0*/  FADD.FTZ R70, R21, R88.reuse ;  /* 0x0000005815467221 */ /* 0x100fe40000010000 */
[----:B------:R-:W-:-:S02]  /*1ec0*/  FADD.FTZ R127, R22, R88 ;  /* 0x00000058167f7221 */ /* 0x000fc40000010000 */
[----:B------:R-:W-:Y:S02]  /*1ed0*/  FADD.FTZ R84, R23, R88 ;  /* 0x0000005817547221 */ /* 0x000fe40000010000 */
        /* <DEDUP_REMOVED lines=16> */
.L_x_3690:
        /* <DEDUP_REMOVED lines=13> */
[----:B------:R-:W-:Y:S01]  /*20b0*/  IADD3 R134, R100, -0x1, RZ ;  /* 0xffffffff64867810 */ /* 0x000fe20007ffe0ff */
[----:B------:R-:W-:Y:S01]  /*20c0*/  IMAD R139, R79, c[0x0][0x1b8], RZ ;  /* 0x00006e004f8b7a24 */ /* 0x000fe200078e02ff */
[----:B------:R-:W-:Y:S01]  /*20d0*/  ISETP.NE.AND P1, PT, R92, RZ, PT ;  /* 0x000000ff5c00720c */ /* 0x000fe20003f25270 */
[----:B------:R-:W-:Y:S01]  /*20e0*/  IMAD.WIDE.U32 R20, R0, c[0x0][0x198], RZ ;  /* 0x0000660000147a25 */ /* 0x000fe200078e00ff */
[----:B------:R-:W-:-:S03]  /*20f0*/  LOP3.LUT P0, RZ, R92, 0x1f, RZ, 0xc0, !PT ;  /* 0x0000001f5cff7812 */ /* 0x000fc6000780c0ff */
[----:B------:R-:W-:Y:S01]  /*2100*/  IMAD R137, R0, c[0x0][0x19c], R135 ;  /* 0x0000670000897a24 */ /* 0x000fe200078e0287 */
[----:B------:R-:W-:Y:S01]  /*2110*/  LEA.HI R135, R134, R134, RZ, 0x1 ;  /* 0x0000008686877211 */ /* 0x000fe200078f08ff */
[----:B------:R-:W-:Y:S01]  /*2120*/  IMAD.WIDE.U32 R24, R0, c[0x0][0x1b8], RZ ;  /* 0x00006e0000187a25 */ /* 0x000fe200078e00ff */
[----:B------:R-:W-:Y:S02]  /*2130*/  ISETP.LT.OR P0, PT, R100, 0x2, P0 ;  /* 0x000000026400780c */ /* 0x000fe40000701670 */
[----:B------:R-:W-:Y:S01]  /*2140*/  IADD3 R21, R21, R137, RZ ;  /* 0x0000008915157210 */ /* 0x000fe20007ffe0ff */
[----:B------:R-:W-:Y:S01]  /*2150*/  IMAD R139, R0, c[0x0][0x1bc], R139 ;  /* 0x00006f00008b7a24 */ /* 0x000fe200078e028b */
[----:B------:R-:W-:Y:S01]  /*2160*/  LOP3.LUT R135, R135, 0xfffffe, RZ, 0xc0, !PT ;  /* 0x00fffffe87877812 */ /* 0x000fe200078ec0ff */
[C---:B0-----:R-:W-:Y:S02]  /*2170*/  IMAD R23, R136.reuse, c[0x0][0x1a0], RZ ;  /* 0x0000680088177a24 */ /* 0x041fe400078e02ff */
[----:B------:R-:W-:Y:S01]  /*2180*/  IMAD R137, R136, c[0x0][0x1c0], RZ ;  /* 0x0000700088897a24 */ /* 0x000fe200078e02ff */
[----:B------:R-:W-:Y:S01]  /*2190*/  IADD3 R25, R25, R139, RZ ;  /* 0x0000008b19197210 */ /* 0x000fe20007ffe0ff */
[----:B------:R-:W-:Y:S01]  /*21a0*/  IMAD R23, R86, c[0x0][0x1a4], R23 ;  /* 0x0000690056177a24 */ /* 0x000fe200078e0217 */
[----:B------:R-:W-:Y:S01]  /*21b0*/  IADD3 R135, R134, -R135, RZ ;  /* 0x8000008786877210 */ /* 0x000fe20007ffe0ff */
[----:B------:R-:W-:Y:S01]  /*21c0*/  IMAD.WIDE.U32 R20, R86, c[0x0][0x1a0], R20 ;  /* 0x0000680056147a25 */ /* 0x000fe200078e0014 */
[----:B------:R-:W-:-:S02]  /*21d0*/  IADD3 R134, R92, 0x200, RZ ;  /* 0x000002005c867810 */ /* 0x000fc40007ffe0ff */
[----:B------:R-:W-:Y:S01]  /*21e0*/  @!P1 LEA R134, R135, R86, 0x8 ;  /* 0x0000005687869211 */ /* 0x000fe200078e40ff */
[C---:B------:R-:W-:Y:S01]  /*21f0*/  IMAD R137, R86.reuse, c[0x0][0x1c4], R137 ;  /* 0x0000710056897a24 */ /* 0x040fe200078e0289 */
[----:B------:R-:W-:Y:S01]  /*2200*/  IADD3 R23, R21, R23, RZ ;  /* 0x0000001715177210 */ /* 0x000fe20007ffe0ff */
[----:B------:R-:W-:Y:S01]  /*2210*/  IMAD.WIDE.U32 R24, R86, c[0x0][0x1c0], R24 ;  /* 0x0000700056187a25 */ /* 0x000fe200078e0018 */
[----:B------:R-:W-:-:S04]  /*2220*/  LEA R22, P2, R20, c[0x0][0x228], 0x2 ;  /* 0x00008a0014167a11 */ /* 0x000fc800078410ff */
[----:B------:R-:W-:Y:S02]  /*2230*/  IADD3 R21, R25, R137, RZ ;  /* 0x0000008919157210 */ /* 0x000fe40007ffe0ff */
[----:B------:R-:W-:Y:S02]  /*2240*/  LEA R136, P3, R24, c[0x0][0x230], 0x2 ;  /* 0x00008c0018887a11 */ /* 0x000fe400078610ff */
[----:B------:R-:W-:Y:S02]  /*2250*/  LEA.HI.X R23, R20, c[0x0][0x22c], R23, 0x2, P2 ;  /* 0x00008b0014177a11 */ /* 0x000fe400010f1417 */
[----:B------:R-:W-:Y:S02]  /*2260*/  LEA.HI.X R137, R24, c[0x0][0x234], R21, 0x2, P3 ;  /* 0x00008d0018897a11 */ /* 0x000fe400018f1415 */
[----:B------:R-:W-:Y:S01]  /*2270*/  SHF.L.U32 R140, R134, 0x2, RZ ;  /* 0x00000002868c7819 */ /* 0x000fe200000006ff */
[----:B------:R-:W3:Y:S01]  /*2280*/  LDG.E R22, [R22.64] ;  /* 0x0000000416167981 */ /* 0x000ee2000c1e1900 */
[----:B------:R-:W-:-:S03]  /*2290*/  @!P0 IADD3 R21, R100, -0x2, RZ ;  /* 0xfffffffe64158810 */ /* 0x000fc60007ffe0ff */
[----:B------:R0:W3:Y:S02]  /*22a0*/  LDG.E R163, [R136.64] ;  /* 0x0000000488a37981 */ /* 0x0000e4000c1e1900 */
[----:B------:R-:W-:Y:S01]  /*22b0*/  @!P0 IMAD R21, R21, c[0x0][0x16c], R86 ;  /* 0x00005b0015158a24 */ /* 0x000fe200078e0256 */
[----:B------:R-:W-:Y:S02]  /*22c0*/  MOV R25, RZ ;  /* 0x000000ff00197202 */ /* 0x000fe40000000f00 */
[----:B------:R-:W-:Y:S01]  /*22d0*/  MOV R24, 0x3f800000 ;  /* 0x3f80000000187802 */ /* 0x000fe20000000f00 */
[----:B------:R-:W-:Y:S01]  /*22e0*/  @!P0 IMAD.WIDE R20, R21, 0x8, R76 ;  /* 0x0000000815148825 */ /* 0x000fe200078e024c */
[----:B------:R-:W-:Y:S03]  /*22f0*/  BSSY B0, `(.L_x_3675) ;  /* 0x000004e000007945 */ /* 0x000fe60003800000 */
[----:B--2---:R-:W-:-:S04]  /*2300*/  FMUL.FTZ R138, R133, 1.4426950216293334961 ;  /* 0x3fb8aa3b858a7820 */ /* 0x004fc80000410000 */
[----:B------:R-:W-:-:S06]  /*2310*/  FMUL.FTZ R157, R69, R138 ;  /* 0x0000008a459d7220 */ /* 0x000fcc0000410000 */
[----:B------:R-:W1:Y:S01]  /*2320*/  MUFU.EX2 R157, R157 ;  /* 0x0000009d009d7308 */ /* 0x000e620000000800 */
[-C--:B------:R-:W-:Y:S02]  /*2330*/  FMUL.FTZ R134, R32, R138.reuse ;  /* 0x0000008a20867220 */ /* 0x080fe40000410000 */
[-C--:B------:R-:W-:Y:S01]  /*2340*/  FMUL.FTZ R135, R33, R138.reuse ;  /* 0x0000008a21877220 */ /* 0x080fe20000410000 */
[----:B-1----:R1:W-:Y:S04]  /*2350*/  STS [R140+0x14d0], R157 ;  /* 0x0014d09d8c007388 */ /* 0x0023e80000000800 */
[----:B------:R-:W-:Y:S01]  /*2360*/  BAR.SYNC.DEFER_BLOCKING 0x0 ;  /* 0x0000000000007b1d */ /* 0x000fe20000010000 */
[----:B0-----:R-:W-:-:S05]  /*2370*/  FMUL.FTZ R137, R34, R138 ;  /* 0x0000008a22897220 */ /* 0x001fca0000410000 */
[----:B------:R-:W0:Y:S01]  /*2380*/  MUFU.EX2 R134, R134 ;  /* 0x0000008600867308 */ /* 0x000e220000000800 */
[----:B------:R-:W-:-:S07]  /*2390*/  FMUL.FTZ R139, R35, R138 ;  /* 0x0000008a238b7220 */ /* 0x000fce0000410000 */
[----:B------:R-:W2:Y:S01]  /*23a0*/  MUFU.EX2 R135, R135 ;  /* 0x0000008700877308 */ /* 0x000ea20000000800 */
[----:B------:R-:W-:-:S07]  /*23b0*/  FMUL.FTZ R141, R28, R138 ;  /* 0x0000008a1c8d7220 */ /* 0x000fce0000410000 */
[----:B------:R-:W4:Y:S01]  /*23c0*/  MUFU.EX2 R137, R137 ;  /* 0x0000008900897308 */ /* 0x000f220000000800 */
[----:B------:R-:W-:Y:S01]  /*23d0*/  FMUL.FTZ R143, R29, R138 ;  /* 0x0000008a1d8f7220 */ /* 0x000fe20000410000 */
[----:B------:R1:W5:Y:S01]  /*23e0*/  @!P0 LDG.E.64 R24, [R20.64] ;  /* 0x0000000414188981 */ /* 0x000362000c1e1b00 */
[----:B0-----:R-:W-:-:S05]  /*23f0*/  FMUL.FTZ R136, R157, R134 ;  /* 0x000000869d887220 */ /* 0x001fca0000410000 */
[----:B------:R-:W0:Y:S01]  /*2400*/  MUFU.EX2 R139, R139 ;  /* 0x0000008b008b7308 */ /* 0x000e220000000800 */
[----:B------:R-:W-:Y:S02]  /*2410*/  FMUL.FTZ R149, R30, R138 ;  /* 0x0000008a1e957220 */ /* 0x000fe40000410000 */
[----:B-1----:R-:W-:-:S05]  /*2420*/  FFMA.FTZ R20, R106, R134, R129 ;  /* 0x000000866a147223 */ /* 0x002fca0000010081 */
[----:B------:R-:W1:Y:S01]  /*2430*/  MUFU.EX2 R141, R141 ;  /* 0x0000008d008d7308 */ /* 0x000e620000000800 */
[C---:B--2---:R-:W-:Y:S02]  /*2440*/  FMUL.FTZ R136, R135.reuse, R136 ;  /* 0x0000008887887220 */ /* 0x044fe40000410000 */
[----:B------:R-:W-:Y:S01]  /*2450*/  FFMA.FTZ R20, R135, R20, R108 ;  /* 0x0000001487147223 */ /* 0x000fe2000001006c */
[----:B------:R-:W-:Y:S01]  /*2460*/  ISETP.NE.AND P0, PT, R92, 0x3f, PT ;  /* 0x0000003f5c00780c */ /* 0x000fe20003f05270 */
        /* <DEDUP_REMOVED lines=32> */
[----:B------:R-:W-:-:S05]  /*2670*/  FFMA.FTZ R20, R147, R20, R124 ;  /* 0x0000001493147223 */ /* 0x000fca000001007c */
[----:B------:R-:W2:Y:S01]  /*2680*/  MUFU.EX2 R136, R136 ;  /* 0x0000008800887308 */ /* 0x000ea20000000800 */
[C---:B----4-:R-:W-:Y:S02]  /*2690*/  FMUL.FTZ R140, R153.reuse, R140 ;  /* 0x0000008c998c7220 */ /* 0x050fe40000410000 */
[----:B------:R-:W-:-:S05]  /*26a0*/  FFMA.FTZ R20, R153, R20, R126 ;  /* 0x0000001499147223 */ /* 0x000fca000001007e */
[----:B------:R-:W4:Y:S01]  /*26b0*/  MUFU.EX2 R161, R161 ;  /* 0x000000a100a17308 */ /* 0x000f220000000800 */
[C---:B---3--:R-:W-:Y:S02]  /*26c0*/  FMUL.FTZ R140, R155.reuse, R140 ;  /* 0x0000008c9b8c7220 */ /* 0x048fe40000410000 */
[----:B------:R-:W-:Y:S02]  /*26d0*/  FFMA.FTZ R20, R155, R20, R128 ;  /* 0x000000149b147223 */ /* 0x000fe40000010080 */
[C---:B-1----:R-:W-:Y:S02]  /*26e0*/  FMUL.FTZ R21, R159.reuse, R140 ;  /* 0x0000008c9f157220 */ /* 0x042fe40000410000 */
[----:B------:R-:W-:Y:S02]  /*26f0*/  FFMA.FTZ R20, R159, R20, R130 ;  /* 0x000000149f147223 */ /* 0x000fe40000010082 */
[C---:B--2---:R-:W-:Y:S02]  /*2700*/  FMUL.FTZ R138, R136.reuse, R21 ;  /* 0x00000015888a7220 */ /* 0x044fe40000410000 */
[----:B------:R-:W-:-:S02]  /*2710*/  FFMA.FTZ R20, R136, R20, R131 ;  /* 0x0000001488147223 */ /* 0x000fc40000010083 */
[----:B------:R-:W-:Y:S02]  /*2720*/  FMUL.FTZ R22, R22, R163 ;  /* 0x000000a316167220 */ /* 0x000fe40000410000 */
[C---:B----4-:R-:W-:Y:S02]  /*2730*/  FMUL.FTZ R164, R161.reuse, R138 ;  /* 0x0000008aa1a47220 */ /* 0x050fe40000410000 */
[----:B------:R-:W-:Y:S01]  /*2740*/  FFMA.FTZ R165, R161, R20, R132 ;  /* 0x00000014a1a57223 */ /* 0x000fe20000010084 */
[----:B------:R-:W-:Y:S05]  /*2750*/  @P0 BRA `(.L_x_3676) ;  /* 0x0000007000000947 */ /* 0x000fea0003800000 */
[----:B0-----:R-:W-:Y:S01]  /*2760*/  ISETP.NE.AND P0, PT, R100, c[0x0][0x174], PT ;  /* 0x00005d0064007a0c */ /* 0x001fe20003f05270 */
[----:B------:R-:W-:-:S12]  /*2770*/  HFMA2.MMA R146, -RZ, RZ, 1.875, 0 ;  /* 0x3f800000ff927435 */ /* 0x000fd800000001ff */
[----:B------:R-:W-:-:S04]  /*2780*/  @P0 LEA.HI R20, R100, R100, RZ, 0x1 ;  /* 0x0000006464140211 */ /* 0x000fc800078f08ff */
[----:B------:R-:W-:-:S04]  /*2790*/  @P0 LOP3.LUT R21, R20, 0xfffffe, RZ, 0xc0, !PT ;  /* 0x00fffffe14150812 */ /* 0x000fc800078ec0ff */
[----:B------:R-:W-:-:S04]  /*27a0*/  @P0 IADD3 R21, -R21, R100, RZ ;  /* 0x0000006415150210 */ /* 0x000fc80007ffe1ff */
[----:B------:R-:W-:-:S05]  /*27b0*/  @P0 LEA R21, R21, R86, 0x8 ;  /* 0x0000005615150211 */ /* 0x000fca00078e40ff */
[----:B------:R0:W1:Y:S02]  /*27c0*/  @P0 LDS R146, [R21.X4+0x14d0] ;  /* 0x0014d00015920984 */ /* 0x0000640000004800 */
.L_x_3676:
[----:B0-----:R-:W-:Y:S05]  /*27d0*/  BSYNC B0 ;  /* 0x0000000000007941 */ /* 0x001fea0003800000 */
.L_x_3675:
        /* <DEDUP_REMOVED lines=16> */
[-C--:B0-----:R-:W-:Y:S02]  /*28e0*/  FMUL.FTZ R165, R80, R22.reuse ;  /* 0x0000001650a57220 */ /* 0x081fe40000410000 */
[-C--:B------:R-:W-:Y:S02]  /*28f0*/  FMUL.FTZ R164, R83, R22.reuse ;  /* 0x0000001653a47220 */ /* 0x080fe40000410000 */
        /* <DEDUP_REMOVED lines=8> */
.L_x_3698:
        /* <DEDUP_REMOVED lines=24> */
.L_x_3699:
        /* <DEDUP_REMOVED lines=11> */
[----:B-1---5:R-:W-:Y:S05]  /*2bb0*/  CALL.REL.NOINC `($__internal_148_$__cuda_sm70_shflsync_idx_p) ;  /* 0x0000320000007944 */ /* 0x022fea0003c00000 */
.L_x_3681:
[----:B------:R-:W-:Y:S05]  /*2bc0*/  BRA.CONV ~URZ, `(.L_x_3682) ;  /* 0x000000637f007947 */ /* 0x000fea000b800000 */
[----:B0-----:R-:W-:Y:S01]  /*2bd0*/  HFMA2.MMA R185, -RZ, RZ, 0, 1.847743988037109375e-06 ;  /* 0x0000001fffb97435 */ /* 0x001fe200000001ff */
[----:B------:R-:W-:-:S02]  /*2be0*/  MOV R184, R23 ;  /* 0x0000001700b87202 */ /* 0x000fc40000000f00 */
[----:B-1----:R-:W-:Y:S02]  /*2bf0*/  MOV R183, 0x1f ;  /* 0x0000001f00b77802 */ /* 0x002fe40000000f00 */
[----:B------:R-:W-:Y:S02]  /*2c00*/  MOV R186, 0xffffffff ;  /* 0xffffffff00ba7802 */ /* 0x000fe40000000f00 */
[----:B------:R-:W-:Y:S02]  /*2c10*/  MOV R20, 0x2c30 ;  /* 0x00002c3000147802 */ /* 0x000fe40000000f00 */
[----:B-----5:R-:W-:Y:S05]  /*2c20*/  CALL.REL.NOINC `($__internal_148_$__cuda_sm70_shflsync_idx_p) ;  /* 0x0000319000007944 */ /* 0x020fea0003c00000 */
.L_x_3682:
[----:B------:R-:W-:Y:S05]  /*2c30*/  BRA.DIV ~URZ, `(.L_x_3683) ;  /* 0x000027c27f007947 */ /* 0x000fea000b800000 */
[----:B-----5:R-:W2:Y:S04]  /*2c40*/  SHFL.IDX PT, R24, R24, RZ, 0x1f ;  /* 0x00001fff18187589 */ /* 0x020ea800000e0000 */
[----:B------:R3:W4:Y:S04]  /*2c50*/  SHFL.IDX PT, R21, R25, RZ, 0x1f ;  /* 0x00001fff19157589 */ /* 0x00072800000e0000 */
[----:B------:R-:W0:Y:S04]  /*2c60*/  SHFL.UP PT, R166, R166, 0x1, RZ ;  /* 0x04200000a6a67989 */ /* 0x000e2800000e00ff */
[----:B------:R3:W1:Y:S02]  /*2c70*/  SHFL.UP PT, R168, R23, 0x1, RZ ;  /* 0x0420000017a87989 */ /* 0x00066400000e00ff */
.L_x_3700:
[----:B---3--:R-:W3:Y:S01]  /*2c80*/  LDS.64 R22, [R92.X16+0x10c0] ;  /* 0x0010c0005c167984 */ /* 0x008ee2000000ca00 */
[----:B--2---:R-:W-:Y:S01]  /*2c90*/  MOV R20, R24 ;  /* 0x0000001800147202 */ /* 0x004fe20000000f00 */
[----:B01--4-:R-:W-:-:S04]  /*2ca0*/  @P1 FFMA.FTZ R21, R21, R166, R168 ;  /* 0x000000a615151223 */ /* 0x013fc800000100a8 */
[----:B------:R-:W-:Y:S02]  /*2cb0*/  @P1 FMUL.FTZ R20, R20, R166 ;  /* 0x000000a614141220 */ /* 0x000fe40000410000 */
[C---:B---3--:R-:W-:Y:S02]  /*2cc0*/  FFMA.FTZ R23, R22.reuse, R21, R23 ;  /* 0x0000001516177223 */ /* 0x048fe40000010017 */
[----:B------:R-:W-:-:S05]  /*2cd0*/  FMUL.FTZ R22, R22, R20 ;  /* 0x0000001416167220 */ /* 0x000fca0000410000 */
[----:B------:R0:W-:Y:S02]  /*2ce0*/  STS.128 [R92.X16+0x10c0], R20 ;  /* 0x0010c0145c007388 */ /* 0x0001e4000000cc00 */
.L_x_3678:
[----:B------:R-:W-:Y:S05]  /*2cf0*/  BSYNC B0 ;  /* 0x0000000000007941 */ /* 0x000fea0003800000 */
.L_x_3677:
[----:B------:R-:W-:Y:S01]  /*2d00*/  WARPSYNC 0xffffffff ;  /* 0xffffffff00007948 */ /* 0x000fe20003800000 */
[----:B------:R-:W-:Y:S01]  /*2d10*/  BAR.SYNC.DEFER_BLOCKING 0x0 ;  /* 0x0000000000007b1d */ /* 0x000fe20000010000 */
[C---:B01----:R-:W-:Y:S01]  /*2d20*/  FMUL.FTZ R23, R161.reuse, R146 ;  /* 0x00000092a1177220 */ /* 0x043fe20000410000 */
[----:B------:R-:W-:Y:S01]  /*2d30*/  LOP3.LUT P0, RZ, R92, 0x1f, RZ, 0xc0, !PT ;  /* 0x0000001f5cff7812 */ /* 0x000fe2000780c0ff */
[----:B------:R-:W-:Y:S01]  /*2d40*/  FFMA.FTZ R21, R161, R167, R164 ;  /* 0x000000a7a1157223 */ /* 0x000fe200000100a4 */
[----:B-----5:R-:W-:Y:S01]  /*2d50*/  HFMA2.MMA R25, -RZ, RZ, 0, 0 ;  /* 0x00000000ff197435 */ /* 0x020fe200000001ff */
[----:B------:R-:W-:Y:S01]  /*2d60*/  FMUL.FTZ R22, R136, R23 ;  /* 0x0000001788167220 */ /* 0x000fe20000410000 */
        /* <DEDUP_REMOVED lines=30> */
[----:B------:R-:W-:-:S04]  /*2f50*/  FFMA.FTZ R21, R135, R21, R138 ;  /* 0x0000001587157223 */ /* 0x000fc8000001008a */
[----:B------:R-:W-:Y:S02]  /*2f60*/  FFMA.FTZ R21, R134, R21, R163 ;  /* 0x0000001586157223 */ /* 0x000fe400000100a3 */
[----:B0-----:R-:W-:-:S04]  /*2f70*/  FFMA.FTZ R157, R157, R20, R106 ;  /* 0x000000149d9d7223 */ /* 0x001fc8000001006a */
[----:B------:R-:W-:-:S04]  /*2f80*/  FFMA.FTZ R20, R134, R157, R129 ;  /* 0x0000009d86147223 */ /* 0x000fc80000010081 */
[----:B------:R-:W-:-:S04]  /*2f90*/  FFMA.FTZ R20, R135, R20, R108 ;  /* 0x0000001487147223 */ /* 0x000fc8000001006c */
        /* <DEDUP_REMOVED lines=28> */
.L_x_3701:
        /* <DEDUP_REMOVED lines=26> */
.L_x_3702:
        /* <DEDUP_REMOVED lines=11> */
.L_x_3685:
[----:B-12---:R-:W-:Y:S05]  /*33b0*/  BSYNC B0 ;  /* 0x0000000000007941 */ /* 0x006fea0003800000 */
.L_x_3684:
[----:B------:R-:W-:Y:S01]  /*33c0*/  WARPSYNC 0xffffffff ;  /* 0xffffffff00007948 */ /* 0x000fe20003800000 */
[----:B------:R-:W-:Y:S01]  /*33d0*/  BAR.SYNC.DEFER_BLOCKING 0x0 ;  /* 0x0000000000007b1d */ /* 0x000fe20000010000 */
[----:B0-----:R-:W-:Y:S01]  /*33e0*/  FFMA.FTZ R22, R134, R157, R129 ;  /* 0x0000009d86167223 */ /* 0x001fe20000010081 */
[C---:B------:R-:W-:Y:S01]  /*33f0*/  ISETP.GT.AND P0, PT, R93.reuse, 0x1e, PT ;  /* 0x0000001e5d00780c */ /* 0x040fe20003f04270 */
[----:B------:R-:W-:Y:S01]  /*3400*/  FADD.FTZ R178, -R106, R157 ;  /* 0x0000009d6ab27221 */ /* 0x000fe20000010100 */
[C---:B------:R-:W-:Y:S01]  /*3410*/  ISETP.GT.AND P1, PT, R93.reuse, 0x1d, PT ;  /* 0x0000001d5d00780c */ /* 0x040fe20003f24270 */
[----:B------:R-:W-:Y:S01]  /*3420*/  FADD.FTZ R184, -R112, R166 ;  /* 0x000000a670b87221 */ /* 0x000fe20000010100 */
[----:B------:R-:W-:Y:S01]  /*3430*/  ISETP.GT.AND P2, PT, R93, 0x1b, PT ;  /* 0x0000001b5d00780c */ /* 0x000fe20003f44270 */
[----:B------:R-:W-:Y:S01]  /*3440*/  FADD.FTZ R186, -R116, R170 ;  /* 0x000000aa74ba7221 */ /* 0x000fe20000010100 */
[----:B------:R-:W-:Y:S01]  /*3450*/  ISETP.NE.AND P3, PT, R92, RZ, PT ;  /* 0x000000ff5c00720c */ /* 0x000fe20003f65270 */
[----:B------:R-:W-:Y:S01]  /*3460*/  FADD.FTZ R188, -R130, R175 ;  /* 0x000000af82bc7221 */ /* 0x000fe20000010100 */
[----:B------:R-:W-:Y:S01]  /*3470*/  BSSY B0, `(.L_x_3688) ;  /* 0x00000c8000007945 */ /* 0x000fe20003800000 */
[----:B------:R-:W-:Y:S01]  /*3480*/  FADD.FTZ R190, -R132, R177 ;  /* 0x000000b184be7221 */ /* 0x000fe20000010100 */
[----:B------:R-:W0:Y:S09]  /*3490*/  LDS R20, [R92.X8+0x12d4] ;  /* 0x0012d4005c147984 */ /* 0x000e320000008800 */
[----:B------:R-:W-:Y:S01]  /*34a0*/  @!P3 STS.64 [R86.X8+0x1dd0], R24 ;  /* 0x001dd0185600b388 */ /* 0x000fe20000008a00 */
[----:B0-----:R-:W-:-:S02]  /*34b0*/  FFMA.FTZ R146, R20, R146, R167 ;  /* 0x0000009214927223 */ /* 0x001fc400000100a7 */
[----:B------:R-:W-:Y:S02]  /*34c0*/  FFMA.FTZ R20, R107, R157, RZ ;  /* 0x0000009d6b147223 */ /* 0x000fe400000100ff */
[----:B------:R-:W-:Y:S02]  /*34d0*/  FFMA.FTZ R164, R161, R146, R164 ;  /* 0x00000092a1a47223 */ /* 0x000fe400000100a4 */
[----:B------:R-:W-:Y:S02]  /*34e0*/  FFMA.FTZ R20, R121, R22, R20 ;  /* 0x0000001679147223 */ /* 0x000fe40000010014 */
[-C--:B------:R-:W-:Y:S02]  /*34f0*/  FFMA.FTZ R136, R136, R164.reuse, R165 ;  /* 0x000000a488887223 */ /* 0x080fe400000100a5 */
[----:B------:R-:W-:Y:S02]  /*3500*/  FMUL.FTZ R165, R127, R164 ;  /* 0x000000a47fa57220 */ /* 0x000fe40000410000 */
[----:B------:R-:W-:-:S02]  /*3510*/  FFMA.FTZ R162, R159, R136, R162 ;  /* 0x000000889fa27223 */ /* 0x000fc400000100a2 */
[----:B------:R-:W-:Y:S02]  /*3520*/  FADD.FTZ R66, R165, R66 ;  /* 0x00000042a5427221 */ /* 0x000fe40000010000 */
        /* <DEDUP_REMOVED lines=15> */
[-C--:B------:R-:W-:Y:S02]  /*3620*/  FFMA.FTZ R151, R145, R172.reuse, R122 ;  /* 0x000000ac91977223 */ /* 0x080fe4000001007a */
        /* <DEDUP_REMOVED lines=11> */
[----:B------:R-:W-:Y:S02]  /*36e0*/  FADD.FTZ R135, -R129, R22 ;  /* 0x0000001681877221 */ /* 0x000fe40000010100 */
[----:B------:R-:W-:-:S02]  /*36f0*/  FFMA.FTZ R23, R80, R175, R20 ;  /* 0x000000af50177223 */ /* 0x000fc40000010014 */
[----:B------:R-:W-:Y:S02]  /*3700*/  FMUL.FTZ R20, R32, R138 ;  /* 0x0000008a20147220 */ /* 0x000fe40000410000 */
[----:B------:R-:W-:Y:S02]  /*3710*/  FFMA.FTZ R22, R21, R178, RZ ;  /* 0x000000b215167223 */ /* 0x000fe400000100ff */
[----:B------:R-:W-:Y:S02]  /*3720*/  FFMA.FTZ R139, R83, R176, R23 ;  /* 0x000000b0538b7223 */ /* 0x000fe40000010017 */
[----:B------:R-:W-:Y:S02]  /*3730*/  FADD.FTZ R180, -R108, R155 ;  /* 0x0000009b6cb47221 */ /* 0x000fe40000010100 */
[----:B------:R-:W-:Y:S02]  /*3740*/  FMUL.FTZ R23, R33, R140 ;  /* 0x0000008c21177220 */ /* 0x000fe40000410000 */
[----:B------:R-:W-:-:S02]  /*3750*/  FFMA.FTZ R137, R20, R135, R22 ;  /* 0x0000008714897223 */ /* 0x000fc40000010016 */
[----:B------:R-:W-:Y:S02]  /*3760*/  FADD.FTZ R143, -R110, R168 ;  /* 0x000000a86e8f7221 */ /* 0x000fe40000010100 */
[----:B------:R-:W-:Y:S02]  /*3770*/  FFMA.FTZ R22, R82, R177, R139 ;  /* 0x000000b152167223 */ /* 0x000fe4000001008b */
[----:B------:R-:W-:Y:S02]  /*3780*/  FMUL.FTZ R168, R34, R142 ;  /* 0x0000008e22a87220 */ /* 0x000fe40000410000 */
[----:B------:R-:W-:Y:S01]  /*3790*/  FFMA.FTZ R139, R23, R180, R137 ;  /* 0x000000b4178b7223 */ /* 0x000fe20000010089 */
[----:B------:R-:W0:Y:S01]  /*37a0*/  SHFL.DOWN PT, R149, R22, 0x1, 0x1f ;  /* 0x08201f0016957f89 */ /* 0x000e2200000e0000 */
[----:B------:R-:W-:Y:S02]  /*37b0*/  FMUL.FTZ R137, R35, R144 ;  /* 0x0000009023897220 */ /* 0x000fe40000410000 */
[----:B------:R-:W-:-:S02]  /*37c0*/  FFMA.FTZ R182, R168, R143, R139 ;  /* 0x0000008fa8b67223 */ /* 0x000fc4000001008b */
[----:B------:R-:W-:Y:S02]  /*37d0*/  FADD.FTZ R169, -R114, R169 ;  /* 0x000000a972a97221 */ /* 0x000fe40000010100 */
[----:B------:R-:W-:Y:S02]  /*37e0*/  FMUL.FTZ R166, R28, R148 ;  /* 0x000000941ca67220 */ /* 0x000fe40000410000 */
[----:B------:R-:W-:Y:S02]  /*37f0*/  FFMA.FTZ R141, R137, R184, R182 ;  /* 0x000000b8898d7223 */ /* 0x000fe400000100b6 */
[----:B------:R-:W-:Y:S02]  /*3800*/  FMUL.FTZ R139, R29, R150 ;  /* 0x000000961d8b7220 */ /* 0x000fe40000410000 */
[----:B------:R-:W-:Y:S02]  /*3810*/  FFMA.FTZ R182, R166, R169, R141 ;  /* 0x000000a9a6b67223 */ /* 0x000fe4000001008d */
[----:B------:R-:W-:-:S02]  /*3820*/  FADD.FTZ R171, -R118, R171 ;  /* 0x000000ab76ab7221 */ /* 0x000fc40000010100 */
[----:B------:R-:W-:Y:S02]  /*3830*/  FMUL.FTZ R170, R30, R152 ;  /* 0x000000981eaa7220 */ /* 0x000fe40000410000 */
[----:B------:R-:W-:Y:S02]  /*3840*/  FFMA.FTZ R145, R139, R186, R182 ;  /* 0x000000ba8b917223 */ /* 0x000fe400000100b6 */
[----:B------:R-:W-:Y:S02]  /*3850*/  FADD.FTZ R147, -R120, R172 ;  /* 0x000000ac78937221 */ /* 0x000fe40000010100 */
        /* <DEDUP_REMOVED lines=16> */
[----:B------:R-:W-:Y:S02]  /*3960*/  FMUL.FTZ R163, R70, R136 ;  /* 0x0000008846a37220 */ /* 0x000fe40000410000 */
[----:B------:R-:W-:Y:S02]  /*3970*/  FFMA.FTZ R172, R159, R174, R172 ;  /* 0x000000ae9fac7223 */ /* 0x000fe400000100ac */
[----:B------:R-:W-:Y:S02]  /*3980*/  FADD.FTZ R176, -R131, R176 ;  /* 0x000000b083b07221 */ /* 0x000fe40000010100 */
[----:B------:R-:W-:Y:S02]  /*3990*/  FFMA.FTZ R172, R163, R188, R172 ;  /* 0x000000bca3ac7223 */ /* 0x000fe400000100ac */
[----:B------:R-:W-:Y:S02]  /*39a0*/  FMUL.FTZ R173, R84, R146 ;  /* 0x0000009254ad7220 */ /* 0x000fe40000410000 */
[----:B------:R-:W-:-:S02]  /*39b0*/  FFMA.FTZ R172, R165, R176, R172 ;  /* 0x000000b0a5ac7223 */ /* 0x000fc400000100ac */
[----:B------:R-:W-:Y:S02]  /*39c0*/  FMUL.FTZ R24, R133, R154 ;  /* 0x0000009a85187220 */ /* 0x000fe40000410000 */
[----:B------:R-:W-:Y:S02]  /*39d0*/  FFMA.FTZ R172, R173, R190, R172 ;  /* 0x000000beadac7223 */ /* 0x000fe400000100ac */
[----:B0-----:R-:W-:Y:S02]  /*39e0*/  @!P1 FADD.FTZ R22, R22, R161 ;  /* 0x000000a116169221 */ /* 0x001fe40000010000 */
[----:B------:R-:W-:Y:S01]  /*39f0*/  FMUL.FTZ R25, R133, R156 ;  /* 0x0000009c85197220 */ /* 0x000fe20000410000 */
[----:B------:R-:W0:Y:S01]  /*3a00*/  SHFL.DOWN PT, R155, R172, 0x1, 0x1f ;  /* 0x08201f00ac9b7f89 */ /* 0x000e2200000e0000 */
[----:B------:R-:W-:Y:S02]  /*3a10*/  FMUL.FTZ R147, R24, R147 ;  /* 0x0000009318937220 */ /* 0x000fe40000410000 */
[----:B------:R-:W-:Y:S01]  /*3a20*/  FMUL.FTZ R25, R25, R182 ;  /* 0x000000b619197220 */ /* 0x000fe20000410000 */
[----:B------:R-:W1:Y:S01]  /*3a30*/  SHFL.DOWN PT, R161, R22, 0x4, 0x1f ;  /* 0x08801f0016a17f89 */ /* 0x000e6200000e0000 */
[----:B------:R-:W-:-:S02]  /*3a40*/  FMUL.FTZ R24, R133, R152 ;  /* 0x0000009885187220 */ /* 0x000fc40000410000 */
[----:B------:R-:W-:Y:S02]  /*3a50*/  FFMA.FTZ R156, R9, R156, R25 ;  /* 0x0000009c099c7223 */ /* 0x000fe40000010019 */
[----:B------:R-:W-:Y:S02]  /*3a60*/  FMUL.FTZ R171, R24, R171 ;  /* 0x000000ab18ab7220 */ /* 0x000fe40000410000 */
[C---:B------:R-:W-:Y:S02]  /*3a70*/  FMUL.FTZ R25, R133.reuse, R150 ;  /* 0x0000009685197220 */ /* 0x040fe40000410000 */
[----:B------:R-:W-:Y:S02]  /*3a80*/  FMUL.FTZ R24, R133, R148 ;  /* 0x0000009485187220 */ /* 0x000fe40000410000 */
[----:B------:R-:W-:Y:S02]  /*3a90*/  FADD.FTZ R67, R173, R67 ;  /* 0x00000043ad437221 */ /* 0x000fe40000010000 */
[----:B------:R-:W-:-:S02]  /*3aa0*/  FMUL.FTZ R169, R24, R169 ;  /* 0x000000a918a97220 */ /* 0x000fc40000410000 */
[----:B------:R-:W-:Y:S02]  /*3ab0*/  FMUL.FTZ R24, R133, R142 ;  /* 0x0000008e85187220 */ /* 0x000fe40000410000 */
[----:B------:R-:W-:Y:S02]  /*3ac0*/  FFMA.FTZ R152, R15, R152, R171 ;  /* 0x000000980f987223 */ /* 0x000fe400000100ab */
[----:B------:R-:W-:Y:S02]  /*3ad0*/  FMUL.FTZ R143, R24, R143 ;  /* 0x0000008f188f7220 */ /* 0x000fe40000410000 */
[----:B0-----:R-:W-:Y:S01]  /*3ae0*/  @!P0 FADD.FTZ R172, R172, R155 ;  /* 0x0000009bacac8221 */ /* 0x001fe20000010000 */
[----:B------:R-:W-:Y:S01]  /*3af0*/  ISETP.GT.AND P0, PT, R93, 0x17, PT ;  /* 0x000000175d00780c */ /* 0x000fe20003f04270 */
[----:B------:R-:W-:Y:S02]  /*3b00*/  FMUL.FTZ R24, R133, R138 ;  /* 0x0000008a85187220 */ /* 0x000fe40000410000 */
[----:B-1----:R-:W-:Y:S01]  /*3b10*/  @!P2 FADD.FTZ R22, R22, R161 ;  /* 0x000000a11616a221 */ /* 0x002fe20000010000 */
[----:B------:R-:W0:Y:S01]  /*3b20*/  SHFL.DOWN PT, R155, R172, 0x2, 0x1f ;  /* 0x08401f00ac9b7f89 */ /* 0x000e2200000e0000 */
[----:B------:R-:W-:-:S02]  /*3b30*/  FMUL.FTZ R24, R24, R135 ;  /* 0x0000008718187220 */ /* 0x000fc40000410000 */
        /* <DEDUP_REMOVED lines=12> */
[----:B0-----:R-:W-:Y:S01]  /*3c00*/  @!P1 FADD.FTZ R172, R172, R155 ;  /* 0x0000009bacac9221 */ /* 0x001fe20000010000 */
[----:B------:R-:W-:Y:S01]  /*3c10*/  ISETP.GT.AND P1, PT, R93, 0xf, PT ;  /* 0x0000000f5d00780c */ /* 0x000fe20003f24270 */
[----:B------:R-:W-:-:S02]  /*3c20*/  FADD.FTZ R58, R139, R58 ;  /* 0x0000003a8b3a7221 */ /* 0x000fc40000010000 */
[----:B-1----:R-:W-:Y:S01]  /*3c30*/  @!P0 FADD.FTZ R22, R22, R161 ;  /* 0x000000a116168221 */ /* 0x002fe20000010000 */
[----:B------:R-:W0:Y:S01]  /*3c40*/  SHFL.DOWN PT, R155, R172, 0x4, 0x1f ;  /* 0x08801f00ac9b7f89 */ /* 0x000e2200000e0000 */
[----:B------:R-:W-:Y:S02]  /*3c50*/  FMUL.FTZ R161, R133, R146 ;  /* 0x0000009285a17220 */ /* 0x000fe40000410000 */
[----:B------:R-:W-:Y:S01]  /*3c60*/  FADD.FTZ R57, R166, R57 ;  /* 0x00000039a6397221 */ /* 0x000fe20000010000 */
[----:B------:R-:W1:Y:S01]  /*3c70*/  SHFL.DOWN PT, R167, R22, 0x10, 0x1f ;  /* 0x0a001f0016a77f89 */ /* 0x000e6200000e0000 */
[----:B------:R-:W-:Y:S02]  /*3c80*/  FMUL.FTZ R190, R161, R190 ;  /* 0x000000bea1be7220 */ /* 0x000fe40000410000 */
[----:B------:R-:W-:Y:S02]  /*3c90*/  FMUL.FTZ R161, R133, R136 ;  /* 0x0000008885a17220 */ /* 0x000fe40000410000 */
[----:B------:R-:W-:-:S02]  /*3ca0*/  FFMA.FTZ R190, R7, R146, R190 ;  /* 0x0000009207be7223 */ /* 0x000fc400000100be */
[----:B------:R-:W-:Y:S02]  /*3cb0*/  FMUL.FTZ R161, R161, R188 ;  /* 0x000000bca1a17220 */ /* 0x000fe40000410000 */
[----:B------:R-:W-:Y:S02]  /*3cc0*/  FMUL.FTZ R146, R133, R160 ;  /* 0x000000a085927220 */ /* 0x000fe40000410000 */
[----:B------:R-:W-:Y:S02]  /*3cd0*/  FADD.FTZ R51, R190, R51 ;  /* 0x00000033be337221 */ /* 0x000fe40000010000 */
[----:B------:R-:W-:Y:S02]  /*3ce0*/  FMUL.FTZ R146, R146, R149 ;  /* 0x0000009592927220 */ /* 0x000fe40000410000 */
[----:B------:R-:W-:Y:S02]  /*3cf0*/  FFMA.FTZ R149, R8, R154, R147 ;  /* 0x0000009a08957223 */ /* 0x000fe40000010093 */
[----:B------:R-:W-:-:S02]  /*3d00*/  FFMA.FTZ R146, R11, R160, R146 ;  /* 0x000000a00b927223 */ /* 0x000fc40000010092 */
[----:B------:R-:W-:Y:S02]  /*3d10*/  FADD.FTZ R36, R149, R36 ;  /* 0x0000002495247221 */ /* 0x000fe40000010000 */
[----:B0-----:R-:W-:Y:S02]  /*3d20*/  @!P2 FADD.FTZ R172, R172, R155 ;  /* 0x0000009bacaca221 */ /* 0x001fe40000010000 */
[----:B------:R-:W-:Y:S02]  /*3d30*/  FMUL.FTZ R155, R133, R164 ;  /* 0x000000a4859b7220 */ /* 0x000fe40000410000 */
[----:B-1----:R-:W-:Y:S01]  /*3d40*/  @!P1 FADD.FTZ R22, R22, R167 ;  /* 0x000000a716169221 */ /* 0x002fe20000010000 */
[----:B------:R-:W0:Y:S01]  /*3d50*/  SHFL.DOWN PT, R175, R172, 0x8, 0x1f ;  /* 0x09001f00acaf7f89 */ /* 0x000e2200000e0000 */
[----:B------:R-:W-:Y:S02]  /*3d60*/  FMUL.FTZ R167, R155, R176 ;  /* 0x000000b09ba77220 */ /* 0x000fe40000410000 */
[----:B------:R-:W-:Y:S01]  /*3d70*/  FMUL.FTZ R155, R133, R162 ;  /* 0x000000a2859b7220 */ /* 0x000fe20000410000 */
[----:B------:R-:W-:Y:S01]  /*3d80*/  MOV R173, R22 ;  /* 0x0000001600ad7202 */ /* 0x000fe20000000f00 */
[----:B------:R-:W-:-:S02]  /*3d90*/  FFMA.FTZ R167, R6, R164, R167 ;  /* 0x000000a406a77223 */ /* 0x000fc400000100a7 */
[----:B------:R-:W-:Y:S02]  /*3da0*/  FFMA.FTZ R164, R5, R136, R161 ;  /* 0x0000008805a47223 */ /* 0x000fe400000100a1 */
[----:B------:R-:W-:Y:S02]  /*3db0*/  FMUL.FTZ R136, R133, R158 ;  /* 0x0000009e85887220 */ /* 0x000fe40000410000 */
[----:B------:R-:W-:Y:S02]  /*3dc0*/  FMUL.FTZ R155, R155, R174 ;  /* 0x000000ae9b9b7220 */ /* 0x000fe40000410000 */
[----:B------:R-:W-:Y:S02]  /*3dd0*/  FMUL.FTZ R145, R136, R145 ;  /* 0x0000009188917220 */ /* 0x000fe40000410000 */
[----:B------:R-:W-:Y:S02]  /*3de0*/  FFMA.FTZ R161, R4, R162, R155 ;  /* 0x000000a204a17223 */ /* 0x000fe4000001009b */
[----:B------:R-:W-:-:S02]  /*3df0*/  FFMA.FTZ R155, R10, R158, R145 ;  /* 0x0000009e0a9b7223 */ /* 0x000fc40000010091 */
[----:B------:R-:W-:Y:S02]  /*3e00*/  FMUL.FTZ R145, R25, R186 ;  /* 0x000000ba19917220 */ /* 0x000fe40000410000 */
[----:B------:R-:W-:Y:S02]  /*3e10*/  FMUL.FTZ R25, R133, R144 ;  /* 0x0000009085197220 */ /* 0x000fe40000410000 */
[----:B------:R-:W-:Y:S02]  /*3e20*/  FFMA.FTZ R147, R14, R150, R145 ;  /* 0x000000960e937223 */ /* 0x000fe40000010091 */
[----:B0-----:R-:W-:Y:S01]  /*3e30*/  @!P0 FADD.FTZ R172, R172, R175 ;  /* 0x000000afacac8221 */ /* 0x001fe20000010000 */
[----:B------:R-:W-:Y:S01]  /*3e40*/  ISETP.NE.AND P0, PT, R93, RZ, PT ;  /* 0x000000ff5d00720c */ /* 0x000fe20003f05270 */
[----:B------:R-:W-:Y:S02]  /*3e50*/  FMUL.FTZ R145, R25, R184 ;  /* 0x000000b819917220 */ /* 0x000fe40000410000 */
[C---:B------:R-:W-:Y:S01]  /*3e60*/  FMUL.FTZ R25, R133.reuse, R140 ;  /* 0x0000008c85197220 */ /* 0x040fe20000410000 */
[----:B------:R-:W0:Y:S01]  /*3e70*/  SHFL.DOWN PT, R175, R172, 0x10, 0x1f ;  /* 0x0a001f00acaf7f89 */ /* 0x000e2200000e0000 */
        /* <DEDUP_REMOVED lines=15> */
[----:B------:R0:W-:Y:S01]  /*3f70*/  @!P0 STS.64 [R101.X8+0x1098], R172 ;  /* 0x001098ac65008388 */ /* 0x0001e20000008a00 */
        /* <DEDUP_REMOVED lines=23> */
.L_x_3689:
[----:B0-----:R-:W-:Y:S05]  /*40f0*/  BSYNC B0 ;  /* 0x0000000000007941 */ /* 0x001fea0003800000 */
.L_x_3688:
[----:B------:R-:W-:-:S04]  /*4100*/  IADD3 R86, R86, 0x1, RZ ;  /* 0x0000000156567810 */ /* 0x000fc80007ffe0ff */
[----:B------:R-:W-:-:S13]  /*4110*/  ISETP.GE.AND P0, PT, R86, c[0x0][0x16c], PT ;  /* 0x00005b0056007a0c */ /* 0x000fda0003f06270 */
[----:B------:R-:W-:Y:S01]  /*4120*/  @P0 CALL.REL.NOINC `(.L_x_3674) ;  /* 0x0000001000000944 */ /* 0x000fe20003c00000 */
[----:B------:R-:W-:Y:S05]  /*4130*/  BRA `(.L_x_3690) ;  /* 0xffffdea000007947 */ /* 0x000fea000383ffff */
.L_x_3674:
[----:B------:R-:W-:Y:S01]  /*4140*/  BAR.SYNC.DEFER_BLOCKING 0x0 ;  /* 0x0000000000007b1d */ /* 0x000fe20000010000 */
[----:B------:R-:W-:Y:S01]  /*4150*/  LEA R29, R93, R102, 0x2 ;  /* 0x000000665d1d7211 */ /* 0x000fe200078e10ff */
[C---:B------:R-:W-:Y:S01]  /*4160*/  IMAD R28, R90.reuse, c[0x0][0x2f8], RZ ;  /* 0x0000be005a1c7a24 */ /* 0x040fe200078e02ff */
[----:B------:R-:W-:Y:S01]  /*4170*/  MOV R6, R2 ;  /* 0x0000000200067202 */ /* 0x000fe20000000f00 */
[----:B------:R-:W-:Y:S01]  /*4180*/  IMAD R2, R90, c[0x0][0x2d8], RZ ;  /* 0x0000b6005a027a24 */ /* 0x000fe200078e02ff */
[----:B------:R-:W-:Y:S02]  /*4190*/  MOV R7, R3 ;  /* 0x0000000300077202 */ /* 0x000fe40000000f00 */
[----:B------:R-:W-:Y:S01]  /*41a0*/  IADD3 R94, P1, R94, -0x1000, RZ ;  /* 0xfffff0005e5e7810 */ /* 0x000fe20007f3e0ff */
[C---:B------:R-:W-:Y:S01]  /*41b0*/  IMAD R5, R89.reuse, c[0x0][0x2dc], R2 ;  /* 0x0000b70059057a24 */ /* 0x040fe200078e0202 */
[----:B------:R-:W-:Y:S01]  /*41c0*/  IADD3 R96, P2, R96, -0x1000, RZ ;  /* 0xfffff00060607810 */ /* 0x000fe20007f5e0ff */
[----:B------:R-:W-:Y:S01]  /*41d0*/  IMAD.WIDE.U32 R2, R89, c[0x0][0x2d8], R6 ;  /* 0x0000b60059027a25 */ /* 0x000fe200078e0006 */
[----:B------:R-:W-:-:S02]  /*41e0*/  IADD3 R98, P3, R98, -0x1000, RZ ;  /* 0xfffff00062627810 */ /* 0x000fc40007f7e0ff */
[----:B------:R-:W-:Y:S02]  /*41f0*/  IADD3.X R95, R95, -0x1, RZ, P1, !PT ;  /* 0xffffffff5f5f7810 */ /* 0x000fe40000ffe4ff */
[----:B------:R-:W-:Y:S01]  /*4200*/  IADD3 R3, R3, R5, RZ ;  /* 0x0000000503037210 */ /* 0x000fe20007ffe0ff */
[----:B------:R-:W-:Y:S01]  /*4210*/  IMAD R5, R79, c[0x0][0x2e0], RZ ;  /* 0x0000b8004f057a24 */ /* 0x000fe200078e02ff */
[----:B------:R-:W-:Y:S02]  /*4220*/  IADD3.X R97, R97, -0x1, RZ, P2, !PT ;  /* 0xffffffff61617810 */ /* 0x000fe400017fe4ff */
[----:B------:R-:W-:Y:S01]  /*4230*/  IADD3.X R99, R99, -0x1, RZ, P3, !PT ;  /* 0xffffffff63637810 */ /* 0x000fe20001ffe4ff */
[C---:B------:R-:W-:Y:S02]  /*4240*/  IMAD R5, R0.reuse, c[0x0][0x2e4], R5 ;  /* 0x0000b90000057a24 */ /* 0x040fe400078e0205 */
[----:B------:R-:W-:Y:S01]  /*4250*/  IMAD.WIDE.U32 R2, R0, c[0x0][0x2e0], R2 ;  /* 0x0000b80000027a25 */ /* 0x000fe200078e0002 */
[----:B------:R-:W-:Y:S04]  /*4260*/  STS.128 [R29.X16], R52 ;  /* 0x000000341d007388 */ /* 0x000fe8000000cc00 */
[----:B------:R-:W-:Y:S01]  /*4270*/  IADD3 R3, R3, R5, RZ ;  /* 0x0000000503037210 */ /* 0x000fe20007ffe0ff */
[----:B------:R-:W-:Y:S01]  /*4280*/  STS.128 [R29.X16+0x10], R56 ;  /* 0x000010381d007388 */ /* 0x000fe2000000cc00 */
[----:B------:R-:W-:-:S03]  /*4290*/  LEA R4, P0, R2, c[0x0][0x330], 0x2 ;  /* 0x0000cc0002047a11 */ /* 0x000fc600078010ff */
[----:B------:R-:W-:Y:S01]  /*42a0*/  STS.128 [R29.X16+0x20], R60 ;  /* 0x0000203c1d007388 */ /* 0x000fe2000000cc00 */
[----:B------:R-:W-:Y:S01]  /*42b0*/  LEA.HI.X R5, R2, c[0x0][0x334], R3, 0x2, P0 ;  /* 0x0000cd0002057a11 */ /* 0x000fe200000f1403 */
[----:B------:R-:W-:Y:S02]  /*42c0*/  FADD.FTZ R2, R91, R44 ;  /* 0x0000002c5b027221 */ /* 0x000fe40000010000 */
[----:B------:R-:W-:Y:S01]  /*42d0*/  STS.128 [R29.X16+0x30], R64 ;  /* 0x000030401d007388 */ /* 0x000fe2000000cc00 */
[----:B------:R-:W-:-:S06]  /*42e0*/  NOP ;  /* 0x0000000000007918 */ /* 0x000fcc0000000000 */
[----:B------:R-:W0:Y:S01]  /*42f0*/  LDS.128 R12, [R104.X16] ;  /* 0x00000000680c7984 */ /* 0x000e22000000cc00 */
[----:B------:R-:W-:Y:S02]  /*4300*/  FADD.FTZ R9, R2, R45 ;  /* 0x0000002d02097221 */ /* 0x000fe40000010000 */
[----:B------:R-:W-:Y:S01]  /*4310*/  IMAD.WIDE R2, R103, 0x10, R4 ;  /* 0x0000001067027825 */ /* 0x000fe200078e0204 */
[----:B------:R-:W1:Y:S03]  /*4320*/  LDS.128 R16, [R104.X16+0x200] ;  /* 0x0002000068107984 */ /* 0x000e66000000cc00 */
[----:B------:R-:W-:Y:S01]  /*4330*/  FADD.FTZ R4, R9, R46 ;  /* 0x0000002e09047221 */ /* 0x000fe20000010000 */
[----:B------:R-:W2:Y:S03]  /*4340*/  LDS.128 R20, [R104.X16+0x400] ;  /* 0x0004000068147984 */ /* 0x000ea6000000cc00 */
[----:B------:R-:W-:Y:S01]  /*4350*/  FADD.FTZ R5, R4, R47 ;  /* 0x0000002f04057221 */ /* 0x000fe20000010000 */
[----:B------:R-:W3:Y:S03]  /*4360*/  LDS.128 R24, [R104.X16+0x600] ;  /* 0x0006000068187984 */ /* 0x000ee6000000cc00 */
[----:B------:R-:W-:-:S02]  /*4370*/  FADD.FTZ R4, R5, R40 ;  /* 0x0000002805047221 */ /* 0x000fc40000010000 */
[C---:B------:R-:W-:Y:S01]  /*4380*/  IMAD R5, R89.reuse, c[0x0][0x2fc], R28 ;  /* 0x0000bf0059057a24 */ /* 0x040fe200078e021c */
[----:B0-----:R-:W-:Y:S04]  /*4390*/  STG.E.128 [R2.64], R12 ;  /* 0x0000000c02007986 */ /* 0x001fe8000c101d04 */
[----:B-1----:R-:W-:Y:S04]  /*43a0*/  STG.E.128 [R2.64+0x200], R16 ;  /* 0x0002001002007986 */ /* 0x002fe8000c101d04 */
[----:B--2---:R-:W-:Y:S04]  /*43b0*/  STG.E.128 [R2.64+0x400], R20 ;  /* 0x0004001402007986 */ /* 0x004fe8000c101d04 */
[----:B---3--:R0:W-:Y:S04]  /*43c0*/  STG.E.128 [R2.64+0x600], R24 ;  /* 0x0006001802007986 */ /* 0x0081e8000c101d04 */
[----:B------:R-:W-:Y:S01]  /*43d0*/  BAR.SYNC.DEFER_BLOCKING 0x0 ;  /* 0x0000000000007b1d */ /* 0x000fe20000010000 */
[----:B0-----:R-:W-:-:S05]  /*43e0*/  IMAD.WIDE.U32 R2, R89, c[0x0][0x2f8], R6 ;  /* 0x0000be0059027a25 */ /* 0x001fca00078e0006 */
        /* <DEDUP_REMOVED lines=8> */
[----:B------:R2:W-:Y:S01]  /*4470*/  STS.128 [R29.X16+0x30], R48 ;  /* 0x000030301d007388 */ /* 0x0005e2000000cc00 */
[----:B------:R-:W-:-:S06]  /*4480*/  NOP ;  /* 0x0000000000007918 */ /* 0x000fcc0000000000 */
[----:B------:R-:W3:Y:S01]  /*4490*/  LDS.128 R8, [R104.X16] ;  /* 0x0000000068087984 */ /* 0x000ee2000000cc00 */
[----:B0-----:R-:W-:Y:S01]  /*44a0*/  FADD.FTZ R41, R4, R41 ;  /* 0x0000002904297221 */ /* 0x001fe20000010000 */
[C---:B------:R-:W-:Y:S02]  /*44b0*/  LEA R4, P0, R2.reuse, c[0x0][0x340], 0x2 ;  /* 0x0000d00002047a11 */ /* 0x040fe400078010ff */
[----:B------:R-:W0:Y:S01]  /*44c0*/  LDS.128 R12, [R104.X16+0x200] ;  /* 0x00020000680c7984 */ /* 0x000e22000000cc00 */
[----:B------:R-:W-:Y:S01]  /*44d0*/  FADD.FTZ R42, R41, R42 ;  /* 0x0000002a292a7221 */ /* 0x000fe20000010000 */
[----:B------:R-:W-:Y:S02]  /*44e0*/  LEA.HI.X R5, R2, c[0x0][0x344], R3, 0x2, P0 ;  /* 0x0000d10002057a11 */ /* 0x000fe400000f1403 */
[----:B------:R-:W4:Y:S01]  /*44f0*/  LDS.128 R16, [R104.X16+0x400] ;  /* 0x0004000068107984 */ /* 0x000f22000000cc00 */
[----:B------:R-:W-:Y:S01]  /*4500*/  FADD.FTZ R43, R42, R43 ;  /* 0x0000002b2a2b7221 */ /* 0x000fe20000010000 */
[C---:B------:R-:W-:Y:S01]  /*4510*/  ISETP.GT.AND P0, PT, R100.reuse, 0x1, PT ;  /* 0x000000016400780c */ /* 0x040fe20003f04270 */
[----:B------:R-:W-:Y:S01]  /*4520*/  IMAD.WIDE R2, R103, 0x10, R4 ;  /* 0x0000001067027825 */ /* 0x000fe200078e0204 */
[----:B------:R-:W5:Y:S01]  /*4530*/  LDS.128 R20, [R104.X16+0x600] ;  /* 0x0006000068147984 */ /* 0x000f62000000cc00 */
[----:B------:R-:W-:-:S02]  /*4540*/  IADD3 R100, R100, -0x1, RZ ;  /* 0xffffffff64647810 */ /* 0x000fc40007ffe0ff */
[----:B-1----:R-:W-:-:S04]  /*4550*/  FADD.FTZ R36, R43, R36 ;  /* 0x000000242b247221 */ /* 0x002fc80000010000 */
[----:B------:R-:W-:-:S04]  /*4560*/  FADD.FTZ R37, R36, R37 ;  /* 0x0000002524257221 */ /* 0x000fc80000010000 */
[----:B------:R-:W-:-:S04]  /*4570*/  FADD.FTZ R38, R37, R38 ;  /* 0x0000002625267221 */ /* 0x000fc80000010000 */
[----:B------:R-:W-:-:S04]  /*4580*/  FADD.FTZ R39, R38, R39 ;  /* 0x0000002726277221 */ /* 0x000fc80000010000 */
[----:B--2---:R-:W-:-:S04]  /*4590*/  FADD.FTZ R48, R39, R48 ;  /* 0x0000003027307221 */ /* 0x004fc80000010000 */
[----:B------:R-:W-:-:S04]  /*45a0*/  FADD.FTZ R49, R48, R49 ;  /* 0x0000003130317221 */ /* 0x000fc80000010000 */
[----:B------:R-:W-:Y:S01]  /*45b0*/  FADD.FTZ R50, R49, R50 ;  /* 0x0000003231327221 */ /* 0x000fe20000010000 */
[----:B---3--:R1:W-:Y:S03]  /*45c0*/  STG.E.128 [R2.64], R8 ;  /* 0x0000000802007986 */ /* 0x0083e6000c101d04 */
[----:B------:R-:W-:Y:S01]  /*45d0*/  FADD.FTZ R91, R50, R51 ;  /* 0x00000033325b7221 */ /* 0x000fe20000010000 */
[----:B0-----:R1:W-:Y:S04]  /*45e0*/  STG.E.128 [R2.64+0x200], R12 ;  /* 0x0002000c02007986 */ /* 0x0013e8000c101d04 */
[----:B----4-:R1:W-:Y:S04]  /*45f0*/  STG.E.128 [R2.64+0x400], R16 ;  /* 0x0004001002007986 */ /* 0x0103e8000c101d04 */
[----:B-----5:R1:W-:Y:S02]  /*4600*/  STG.E.128 [R2.64+0x600], R20 ;  /* 0x0006001402007986 */ /* 0x0203e4000c101d04 */
[----:B-1----:R-:W-:Y:S01]  /*4610*/  @!P0 CALL.REL.NOINC `(.L_x_3672) ;  /* 0x0000001000008944 */ /* 0x002fe20003c00000 */
[----:B------:R-:W-:Y:S05]  /*4620*/  BRA `(.L_x_3691) ;  /* 0xffffbf3000007947 */ /* 0x000fea000383ffff */
.L_x_3672:
        /* <DEDUP_REMOVED lines=29> */
.L_x_3693:
[----:B------:R-:W-:Y:S05]  /*4800*/  BSYNC B0 ;  /* 0x0000000000007941 */ /* 0x000fea0003800000 */
.L_x_3692:
        /* <DEDUP_REMOVED lines=28> */
.L_x_3695:
[----:B------:R-:W1:Y:S02]  /*49d0*/  S2R R21, SR_TID.X ;  /* 0x0000000000157919 */ /* 0x000e640000002100 */
.L_x_3696:
[----:B------:R-:W-:Y:S05]  /*49e0*/  BSYNC B0 ;  /* 0x0000000000007941 */ /* 0x000fea0003800000 */
.L_x_3694:
[----:B-1----:R-:W-:-:S13]  /*49f0*/  ISETP.GE.AND P0, PT, R21, c[0x0][0x16c], PT ;  /* 0x00005b0015007a0c */ /* 0x002fda0003f06270 */
[----:B------:R-:W-:Y:S05]  /*4a00*/  @P0 EXIT ;  /* 0x000000000000094d */ /* 0x000fea0003800000 */
[C---:B------:R-:W-:Y:S02]  /*4a10*/  IMAD R9, R79.reuse, c[0x0][0x2c8], RZ ;  /* 0x0000b2004f097a24 */ /* 0x040fe400078e02ff */
[C---:B------:R-:W-:Y:S02]  /*4a20*/  IMAD R11, R79.reuse, c[0x0][0x2a8], RZ ;  /* 0x0000aa004f0b7a24 */ /* 0x040fe400078e02ff */
[C---:B------:R-:W-:Y:S02]  /*4a30*/  IMAD R13, R79.reuse, c[0x0][0x288], RZ ;  /* 0x0000a2004f0d7a24 */ /* 0x040fe400078e02ff */
[C---:B------:R-:W-:Y:S02]  /*4a40*/  IMAD R15, R79.reuse, c[0x0][0x198], RZ ;  /* 0x000066004f0f7a24 */ /* 0x040fe400078e02ff */
[----:B------:R-:W-:Y:S02]  /*4a50*/  IMAD R79, R79, c[0x0][0x1b8], RZ ;  /* 0x00006e004f4f7a24 */ /* 0x000fe400078e02ff */
[----:B------:R-:W-:-:S04]  /*4a60*/  IMAD.WIDE.U32 R2, R0, c[0x0][0x2c8], RZ ;  /* 0x0000b20000027a25 */ /* 0x000fc800078e00ff */
[----:B------:R-:W-:-:S04]  /*4a70*/  IMAD.WIDE.U32 R4, R0, c[0x0][0x2a8], RZ ;  /* 0x0000aa0000047a25 */ /* 0x000fc800078e00ff */
[----:B0-----:R-:W-:-:S04]  /*4a80*/  IMAD.WIDE.U32 R6, R0, c[0x0][0x288], RZ ;  /* 0x0000a20000067a25 */ /* 0x001fc800078e00ff */
[----:B------:R-:W-:-:S04]  /*4a90*/  IMAD.WIDE.U32 R16, R0, c[0x0][0x198], RZ ;  /* 0x0000660000107a25 */ /* 0x000fc800078e00ff */
[C---:B------:R-:W-:Y:S02]  /*4aa0*/  IMAD R9, R0.reuse, c[0x0][0x2cc], R9 ;  /* 0x0000b30000097a24 */ /* 0x040fe400078e0209 */
[C---:B------:R-:W-:Y:S02]  /*4ab0*/  IMAD R11, R0.reuse, c[0x0][0x2ac], R11 ;  /* 0x0000ab00000b7a24 */ /* 0x040fe400078e020b */
[C---:B------:R-:W-:Y:S01]  /*4ac0*/  IMAD R13, R0.reuse, c[0x0][0x28c], R13 ;  /* 0x0000a300000d7a24 */ /* 0x040fe200078e020d */
[----:B------:R-:W-:Y:S01]  /*4ad0*/  IADD3 R31, R3, R9, RZ ;  /* 0x00000009031f7210 */ /* 0x000fe20007ffe0ff */
[C---:B------:R-:W-:Y:S01]  /*4ae0*/  IMAD R15, R0.reuse, c[0x0][0x19c], R15 ;  /* 0x00006700000f7a24 */ /* 0x040fe200078e020f */
[----:B------:R-:W-:Y:S01]  /*4af0*/  IADD3 R29, R5, R11, RZ ;  /* 0x0000000b051d7210 */ /* 0x000fe20007ffe0ff */
[C---:B------:R-:W-:Y:S01]  /*4b00*/  IMAD R79, R0.reuse, c[0x0][0x1bc], R79 ;  /* 0x00006f00004f7a24 */ /* 0x040fe200078e024f */
[----:B------:R-:W-:Y:S01]  /*4b10*/  IADD3 R27, R7, R13, RZ ;  /* 0x0000000d071b7210 */ /* 0x000fe20007ffe0ff */
[----:B------:R-:W-:Y:S01]  /*4b20*/  IMAD.WIDE.U32 R18, R0, c[0x0][0x1b8], RZ ;  /* 0x00006e0000127a25 */ /* 0x000fe200078e00ff */
[----:B------:R-:W-:-:S04]  /*4b30*/  IADD3 R37, R17, R15, RZ ;  /* 0x0000000f11257210 */ /* 0x000fc80007ffe0ff */
[----:B------:R-:W-:Y:S02]  /*4b40*/  IADD3 R79, R19, R79, RZ ;  /* 0x0000004f134f7210 */ /* 0x000fe40007ffe0ff */
.L_x_3697:
        /* <DEDUP_REMOVED lines=55> */
.L_x_3679:
[----:B------:R-:W-:Y:S01]  /*4ec0*/  HFMA2.MMA R171, -RZ, RZ, 0, 5.9604644775390625e-08 ;  /* 0x00000001ffab7435 */ /* 0x000fe200000001ff */
[----:B------:R-:W-:Y:S02]  /*4ed0*/  MOV R170, R22 ;  /* 0x0000001600aa7202 */ /* 0x000fe40000000f00 */
[----:B------:R-:W-:-:S02]  /*4ee0*/  MOV R172, RZ ;  /* 0x000000ff00ac7202 */ /* 0x000fc40000000f00 */
[----:B------:R-:W-:Y:S02]  /*4ef0*/  MOV R173, 0xffffffff ;  /* 0xffffffff00ad7802 */ /* 0x000fe40000000f00 */
[----:B------:R-:W-:Y:S02]  /*4f00*/  MOV R20, 0x4f20 ;  /* 0x00004f2000147802 */ /* 0x000fe40000000f00 */
[----:B-1---5:R-:W-:Y:S05]  /*4f10*/  CALL.REL.NOINC `($__internal_149_$__cuda_sm70_shflsync_up) ;  /* 0x00000ee000007944 */ /* 0x022fea0003c00000 */
[----:B-1----:R-:W-:Y:S01]  /*4f20*/  MOV R169, R170 ;  /* 0x000000aa00a97202 */ /* 0x002fe20000000f00 */
[----:B0-----:R-:W-:Y:S05]  /*4f30*/  BRA `(.L_x_3698) ;  /* 0xffffda4000007947 */ /* 0x001fea000383ffff */
.L_x_3680:
[----:B------:R-:W-:Y:S01]  /*4f40*/  HFMA2.MMA R171, -RZ, RZ, 0, 5.9604644775390625e-08 ;  /* 0x00000001ffab7435 */ /* 0x000fe200000001ff */
[----:B------:R-:W-:Y:S02]  /*4f50*/  MOV R170, R23 ;  /* 0x0000001700aa7202 */ /* 0x000fe40000000f00 */
[----:B------:R-:W-:Y:S02]  /*4f60*/  MOV R172, RZ ;  /* 0x000000ff00ac7202 */ /* 0x000fe40000000f00 */
[----:B------:R-:W-:Y:S02]  /*4f70*/  MOV R173, 0xffffffff ;  /* 0xffffffff00ad7802 */ /* 0x000fe40000000f00 */
[----:B------:R-:W-:-:S02]  /*4f80*/  MOV R20, 0x4fa0 ;  /* 0x00004fa000147802 */ /* 0x000fc40000000f00 */
[----:B012--5:R-:W-:Y:S05]  /*4f90*/  CALL.REL.NOINC `($__internal_149_$__cuda_sm70_shflsync_up) ;  /* 0x00000e6000007944 */ /* 0x027fea0003c00000 */
        /* <DEDUP_REMOVED lines=10> */
[----:B------:R-:W-:Y:S05]  /*5040*/  CALL.REL.NOINC `($__internal_149_$__cuda_sm70_shflsync_up) ;  /* 0x00000db000007944 */ /* 0x000fea0003c00000 */
[----:B0-----:R-:W-:Y:S01]  /*5050*/  HFMA2.MMA R171, -RZ, RZ, 0, 1.1920928955078125e-07 ;  /* 0x00000002ffab7435 */ /* 0x001fe200000001ff */
[----:B-1----:R-:W-:Y:S02]  /*5060*/  MOV R22, R170 ;  /* 0x000000aa00167202 */ /* 0x002fe40000000f00 */
[----:B------:R-:W-:-:S02]  /*5070*/  MOV R170, R23 ;  /* 0x0000001700aa7202 */ /* 0x000fc40000000f00 */
[----:B------:R-:W-:Y:S02]  /*5080*/  MOV R172, RZ ;  /* 0x000000ff00ac7202 */ /* 0x000fe40000000f00 */
[----:B------:R-:W-:Y:S02]  /*5090*/  MOV R173, 0xffffffff ;  /* 0xffffffff00ad7802 */ /* 0x000fe40000000f00 */
[----:B------:R-:W-:Y:S02]  /*50a0*/  MOV R20, 0x50c0 ;  /* 0x000050c000147802 */ /* 0x000fe40000000f00 */
[----:B------:R-:W-:Y:S05]  /*50b0*/  CALL.REL.NOINC `($__internal_149_$__cuda_sm70_shflsync_up) ;  /* 0x00000d4000007944 */ /* 0x000fea0003c00000 */
        /* <DEDUP_REMOVED lines=8> */
[----:B------:R-:W-:Y:S05]  /*5140*/  CALL.REL.NOINC `($__internal_149_$__cuda_sm70_shflsync_up) ;  /* 0x00000cb000007944 */ /* 0x000fea0003c00000 */
[----:B0-----:R-:W-:Y:S01]  /*5150*/  HFMA2.MMA R171, -RZ, RZ, 0, 2.384185791015625e-07 ;  /* 0x00000004ffab7435 */ /* 0x001fe200000001ff */
[----:B-1----:R-:W-:Y:S02]  /*5160*/  MOV R22, R170 ;  /* 0x000000aa00167202 */ /* 0x002fe40000000f00 */
[----:B------:R-:W-:Y:S02]  /*5170*/  MOV R170, R23 ;  /* 0x0000001700aa7202 */ /* 0x000fe40000000f00 */
[----:B------:R-:W-:Y:S02]  /*5180*/  MOV R172, RZ ;  /* 0x000000ff00ac7202 */ /* 0x000fe40000000f00 */
[----:B------:R-:W-:Y:S02]  /*5190*/  MOV R173, 0xffffffff ;  /* 0xffffffff00ad7802 */ /* 0x000fe40000000f00 */
[----:B------:R-:W-:Y:S02]  /*51a0*/  MOV R20, 0x51c0 ;  /* 0x000051c000147802 */ /* 0x000fe40000000f00 */
[----:B------:R-:W-:Y:S05]  /*51b0*/  CALL.REL.NOINC `($__internal_149_$__cuda_sm70_shflsync_up) ;  /* 0x00000c4000007944 */ /* 0x000fea0003c00000 */
        /* <DEDUP_REMOVED lines=8> */
[----:B------:R-:W-:Y:S05]  /*5240*/  CALL.REL.NOINC `($__internal_149_$__cuda_sm70_shflsync_up) ;  /* 0x00000bb000007944 */ /* 0x000fea0003c00000 */
[----:B0-----:R-:W-:Y:S01]  /*5250*/  HFMA2.MMA R171, -RZ, RZ, 0, 4.76837158203125e-07 ;  /* 0x00000008ffab7435 */ /* 0x001fe200000001ff */
[----:B-1----:R-:W-:Y:S02]  /*5260*/  MOV R22, R170 ;  /* 0x000000aa00167202 */ /* 0x002fe40000000f00 */
[----:B------:R-:W-:Y:S02]  /*5270*/  MOV R170, R23 ;  /* 0x0000001700aa7202 */ /* 0x000fe40000000f00 */
[----:B------:R-:W-:Y:S02]  /*5280*/  MOV R172, RZ ;  /* 0x000000ff00ac7202 */ /* 0x000fe40000000f00 */
[----:B------:R-:W-:Y:S02]  /*5290*/  MOV R173, 0xffffffff ;  /* 0xffffffff00ad7802 */ /* 0x000fe40000000f00 */
[----:B------:R-:W-:Y:S02]  /*52a0*/  MOV R20, 0x52c0 ;  /* 0x000052c000147802 */ /* 0x000fe40000000f00 */
[----:B------:R-:W-:Y:S05]  /*52b0*/  CALL.REL.NOINC `($__internal_149_$__cuda_sm70_shflsync_up) ;  /* 0x00000b4000007944 */ /* 0x000fea0003c00000 */
        /* <DEDUP_REMOVED lines=10> */
[----:B------:R-:W-:Y:S05]  /*5360*/  CALL.REL.NOINC `($__internal_149_$__cuda_sm70_shflsync_up) ;  /* 0x00000a9000007944 */ /* 0x000fea0003c00000 */
[----:B0-----:R-:W-:Y:S01]  /*5370*/  HFMA2.MMA R171, -RZ, RZ, 0, 9.5367431640625e-07 ;  /* 0x00000010ffab7435 */ /* 0x001fe200000001ff */
[----:B-1----:R-:W-:Y:S02]  /*5380*/  MOV R169, R170 ;  /* 0x000000aa00a97202 */ /* 0x002fe40000000f00 */
[----:B------:R-:W-:Y:S02]  /*5390*/  MOV R170, R23 ;  /* 0x0000001700aa7202 */ /* 0x000fe40000000f00 */
[----:B------:R-:W-:Y:S02]  /*53a0*/  MOV R172, RZ ;  /* 0x000000ff00ac7202 */ /* 0x000fe40000000f00 */
[----:B------:R-:W-:-:S02]  /*53b0*/  MOV R173, 0xffffffff ;  /* 0xffffffff00ad7802 */ /* 0x000fc40000000f00 */
[----:B------:R-:W-:Y:S02]  /*53c0*/  MOV R20, 0x53e0 ;  /* 0x000053e000147802 */ /* 0x000fe40000000f00 */
[----:B------:R-:W-:Y:S05]  /*53d0*/  CALL.REL.NOINC `($__internal_149_$__cuda_sm70_shflsync_up) ;  /* 0x00000a2000007944 */ /* 0x000fea0003c00000 */
[----:B-1----:R-:W-:Y:S01]  /*53e0*/  MOV R20, R170 ;  /* 0x000000aa00147202 */ /* 0x002fe20000000f00 */
[----:B0-----:R-:W-:Y:S05]  /*53f0*/  BRA `(.L_x_3699) ;  /* 0xffffd70000007947 */ /* 0x001fea000383ffff */
.L_x_3683:
[----:B------:R-:W-:Y:S01]  /*5400*/  HFMA2.MMA R171, -RZ, RZ, 0, 5.9604644775390625e-08 ;  /* 0x00000001ffab7435 */ /* 0x000fe200000001ff */
[----:B------:R-:W-:Y:S02]  /*5410*/  MOV R170, R166 ;  /* 0x000000a600aa7202 */ /* 0x000fe40000000f00 */
[----:B------:R-:W-:Y:S02]  /*5420*/  MOV R172, RZ ;  /* 0x000000ff00ac7202 */ /* 0x000fe40000000f00 */
[----:B------:R-:W-:Y:S02]  /*5430*/  MOV R173, 0xffffffff ;  /* 0xffffffff00ad7802 */ /* 0x000fe40000000f00 */
[----:B------:R-:W-:Y:S02]  /*5440*/  MOV R20, 0x5460 ;  /* 0x0000546000147802 */ /* 0x000fe40000000f00 */
[----:B01---5:R-:W-:Y:S05]  /*5450*/  CALL.REL.NOINC `($__internal_149_$__cuda_sm70_shflsync_up) ;  /* 0x000009a000007944 */ /* 0x023fea0003c00000 */
[----:B0-----:R-:W-:Y:S01]  /*5460*/  HFMA2.MMA R171, -RZ, RZ, 0, 5.9604644775390625e-08 ;  /* 0x00000001ffab7435 */ /* 0x001fe200000001ff */
[----:B-1----:R-:W-:Y:S02]  /*5470*/  MOV R22, R170 ;  /* 0x000000aa00167202 */ /* 0x002fe40000000f00 */
[----:B------:R-:W-:-:S02]  /*5480*/  MOV R170, R23 ;  /* 0x0000001700aa7202 */ /* 0x000fc40000000f00 */
[----:B------:R-:W-:Y:S02]  /*5490*/  MOV R172, RZ ;  /* 0x000000ff00ac7202 */ /* 0x000fe40000000f00 */
[----:B------:R-:W-:Y:S02]  /*54a0*/  MOV R173, 0xffffffff ;  /* 0xffffffff00ad7802 */ /* 0x000fe40000000f00 */
[----:B------:R-:W-:Y:S02]  /*54b0*/  MOV R20, 0x54d0 ;  /* 0x000054d000147802 */ /* 0x000fe40000000f00 */
[----:B------:R-:W-:Y:S05]  /*54c0*/  CALL.REL.NOINC `($__internal_149_$__cuda_sm70_shflsync_up) ;  /* 0x0000093000007944 */ /* 0x000fea0003c00000 */
[----:B------:R-:W-:Y:S01]  /*54d0*/  HFMA2.MMA R183, -RZ, RZ, 0, 0 ;  /* 0x00000000ffb77435 */ /* 0x000fe200000001ff */
[----:B------:R-:W-:Y:S02]  /*54e0*/  MOV R166, R22 ;  /* 0x0000001600a67202 */ /* 0x000fe40000000f00 */
[----:B-1----:R-:W-:Y:S02]  /*54f0*/  MOV R168, R170 ;  /* 0x000000aa00a87202 */ /* 0x002fe40000000f00 */
[----:B------:R-:W-:Y:S02]  /*5500*/  MOV R184, R24 ;  /* 0x0000001800b87202 */ /* 0x000fe40000000f00 */
[----:B------:R-:W-:-:S02]  /*5510*/  MOV R185, 0x1f ;  /* 0x0000001f00b97802 */ /* 0x000fc40000000f00 */
[----:B------:R-:W-:Y:S02]  /*5520*/  MOV R186, 0xffffffff ;  /* 0xffffffff00ba7802 */ /* 0x000fe40000000f00 */
[----:B------:R-:W-:Y:S02]  /*5530*/  MOV R20, 0x5550 ;  /* 0x0000555000147802 */ /* 0x000fe40000000f00 */
[----:B0-----:R-:W-:Y:S05]  /*5540*/  CALL.REL.NOINC `($__internal_148_$__cuda_sm70_shflsync_idx_p) ;  /* 0x0000087000007944 */ /* 0x001fea0003c00000 */
[----:B-1----:R-:W-:Y:S01]  /*5550*/  MOV R24, R183 ;  /* 0x000000b700187202 */ /* 0x002fe20000000f00 */
[----:B------:R-:W-:Y:S01]  /*5560*/  HFMA2.MMA R183, -RZ, RZ, 0, 0 ;  /* 0x00000000ffb77435 */ /* 0x000fe200000001ff */
[----:B0-----:R-:W-:Y:S02]  /*5570*/  MOV R184, R25 ;  /* 0x0000001900b87202 */ /* 0x001fe40000000f00 */
[----:B------:R-:W-:Y:S02]  /*5580*/  MOV R185, 0x1f ;  /* 0x0000001f00b97802 */ /* 0x000fe40000000f00 */
[----:B------:R-:W-:Y:S02]  /*5590*/  MOV R186, 0xffffffff ;  /* 0xffffffff00ba7802 */ /* 0x000fe40000000f00 */
[----:B------:R-:W-:-:S02]  /*55a0*/  MOV R20, 0x55c0 ;  /* 0x000055c000147802 */ /* 0x000fc40000000f00 */
[----:B------:R-:W-:Y:S05]  /*55b0*/  CALL.REL.NOINC `($__internal_148_$__cuda_sm70_shflsync_idx_p) ;  /* 0x0000080000007944 */ /* 0x000fea0003c00000 */
[----:B-1----:R-:W-:Y:S01]  /*55c0*/  MOV R21, R183 ;  /* 0x000000b700157202 */ /* 0x002fe20000000f00 */
[----:B0-----:R-:W-:Y:S05]  /*55d0*/  BRA `(.L_x_3700) ;  /* 0xffffd6a000007947 */ /* 0x001fea000383ffff */
.L_x_3686:
[----:B------:R-:W-:Y:S01]  /*55e0*/  HFMA2.MMA R183, -RZ, RZ, 0, 5.9604644775390625e-08 ;  /* 0x00000001ffb77435 */ /* 0x000fe200000001ff */
[----:B------:R-:W-:-:S02]  /*55f0*/  MOV R180, R22 ;  /* 0x0000001600b47202 */ /* 0x000fc40000000f00 */
[----:B------:R-:W-:Y:S02]  /*5600*/  MOV R182, 0x1f ;  /* 0x0000001f00b67802 */ /* 0x000fe40000000f00 */
[----:B------:R-:W-:Y:S02]  /*5610*/  MOV R185, 0xffffffff ;  /* 0xffffffff00b97802 */ /* 0x000fe40000000f00 */
[----:B------:R-:W-:Y:S02]  /*5620*/  MOV R20, 0x5640 ;  /* 0x0000564000147802 */ /* 0x000fe40000000f00 */
[----:B------:R-:W-:Y:S05]  /*5630*/  CALL.REL.NOINC `($__internal_147_$__cuda_sm70_shflsync_down) ;  /* 0x0000074000007944 */ /* 0x000fea0003c00000 */
[----:B-1----:R-:W-:Y:S01]  /*5640*/  MOV R179, R180 ;  /* 0x000000b400b37202 */ /* 0x002fe20000000f00 */
[----:B0-----:R-:W-:Y:S05]  /*5650*/  BRA `(.L_x_3701) ;  /* 0xffffdb0000007947 */ /* 0x001fea000383ffff */
.L_x_3687:
[----:B------:R-:W-:Y:S01]  /*5660*/  HFMA2.MMA R183, -RZ, RZ, 0, 5.9604644775390625e-08 ;  /* 0x00000001ffb77435 */ /* 0x000fe200000001ff */
[----:B------:R-:W-:Y:S02]  /*5670*/  MOV R180, R23 ;  /* 0x0000001700b47202 */ /* 0x000fe40000000f00 */
[----:B------:R-:W-:Y:S02]  /*5680*/  MOV R182, 0x1f ;  /* 0x0000001f00b67802 */ /* 0x000fe40000000f00 */
[----:B------:R-:W-:-:S02]  /*5690*/  MOV R185, 0xffffffff ;  /* 0xffffffff00b97802 */ /* 0x000fc40000000f00 */
[----:B------:R-:W-:Y:S02]  /*56a0*/  MOV R20, 0x56c0 ;  /* 0x000056c000147802 */ /* 0x000fe40000000f00 */
[----:B01----:R-:W-:Y:S05]  /*56b0*/  CALL.REL.NOINC `($__internal_147_$__cuda_sm70_shflsync_down) ;  /* 0x000006c000007944 */ /* 0x003fea0003c00000 */
        /* <DEDUP_REMOVED lines=9> */
[----:B------:R-:W-:Y:S05]  /*5750*/  CALL.REL.NOINC `($__internal_147_$__cuda_sm70_shflsync_down) ;  /* 0x0000062000007944 */ /* 0x000fea0003c00000 */
[----:B0-----:R-:W-:Y:S01]  /*5760*/  HFMA2.MMA R183, -RZ, RZ, 0, 1.1920928955078125e-07 ;  /* 0x00000002ffb77435 */ /* 0x001fe200000001ff */
[----:B-1----:R-:W-:Y:S02]  /*5770*/  MOV R22, R180 ;  /* 0x000000b400167202 */ /* 0x002fe40000000f00 */
[----:B------:R-:W-:Y:S02]  /*5780*/  MOV R180, R23 ;  /* 0x0000001700b47202 */ /* 0x000fe40000000f00 */
[----:B------:R-:W-:Y:S02]  /*5790*/  MOV R182, 0x1f ;  /* 0x0000001f00b67802 */ /* 0x000fe40000000f00 */
[----:B------:R-:W-:Y:S02]  /*57a0*/  MOV R185, 0xffffffff ;  /* 0xffffffff00b97802 */ /* 0x000fe40000000f00 */
[----:B------:R-:W-:Y:S02]  /*57b0*/  MOV R20, 0x57d0 ;  /* 0x000057d000147802 */ /* 0x000fe40000000f00 */
[----:B------:R-:W-:Y:S05]  /*57c0*/  CALL.REL.NOINC `($__internal_147_$__cuda_sm70_shflsync_down) ;  /* 0x000005b000007944 */ /* 0x000fea0003c00000 */
[----:B-1----:R-:W-:Y:S01]  /*57d0*/  @!P3 FFMA.FTZ R23, R179, R180, R23 ;  /* 0x000000b4b317b223 */ /* 0x002fe20000010017 */
[----:B0-----:R-:W-:Y:S01]  /*57e0*/  HFMA2.MMA R183, -RZ, RZ, 0, 2.384185791015625e-07 ;  /* 0x00000004ffb77435 */ /* 0x001fe200000001ff */
[----:B------:R-:W-:Y:S01]  /*57f0*/  @!P3 FMUL.FTZ R179, R22, R179 ;  /* 0x000000b316b3b220 */ /* 0x000fe20000410000 */
[----:B------:R-:W-:-:S02]  /*5800*/  MOV R182, 0x1f ;  /* 0x0000001f00b67802 */ /* 0x000fc40000000f00 */
[----:B------:R-:W-:Y:S02]  /*5810*/  MOV R185, 0xffffffff ;  /* 0xffffffff00b97802 */ /* 0x000fe40000000f00 */
[----:B------:R-:W-:Y:S02]  /*5820*/  MOV R180, R179 ;  /* 0x000000b300b47202 */ /* 0x000fe40000000f00 */
[----:B------:R-:W-:Y:S02]  /*5830*/  MOV R20, 0x5850 ;  /* 0x0000585000147802 */ /* 0x000fe40000000f00 */
[----:B------:R-:W-:Y:S05]  /*5840*/  CALL.REL.NOINC `($__internal_147_$__cuda_sm70_shflsync_down) ;  /* 0x0000053000007944 */ /* 0x000fea0003c00000 */
[----:B0-----:R-:W-:Y:S01]  /*5850*/  HFMA2.MMA R183, -RZ, RZ, 0, 2.384185791015625e-07 ;  /* 0x00000004ffb77435 */ /* 0x001fe200000001ff */
[----:B-1----:R-:W-:Y:S02]  /*5860*/  MOV R22, R180 ;  /* 0x000000b400167202 */ /* 0x002fe40000000f00 */
[----:B------:R-:W-:Y:S02]  /*5870*/  MOV R180, R23 ;  /* 0x0000001700b47202 */ /* 0x000fe40000000f00 */
[----:B------:R-:W-:Y:S02]  /*5880*/  MOV R182, 0x1f ;  /* 0x0000001f00b67802 */ /* 0x000fe40000000f00 */
[----:B------:R-:W-:-:S02]  /*5890*/  MOV R185, 0xffffffff ;  /* 0xffffffff00b97802 */ /* 0x000fc40000000f00 */
[----:B------:R-:W-:Y:S02]  /*58a0*/  MOV R20, 0x58c0 ;  /* 0x000058c000147802 */ /* 0x000fe40000000f00 */
[----:B------:R-:W-:Y:S05]  /*58b0*/  CALL.REL.NOINC `($__internal_147_$__cuda_sm70_shflsync_down) ;  /* 0x000004c000007944 */ /* 0x000fea0003c00000 */
[----:B-1----:R-:W-:Y:S01]  /*58c0*/  @!P2 FFMA.FTZ R23, R179, R180, R23 ;  /* 0x000000b4b317a223 */ /* 0x002fe20000010017 */
[----:B0-----:R-:W-:Y:S01]  /*58d0*/  HFMA2.MMA R183, -RZ, RZ, 0, 4.76837158203125e-07 ;  /* 0x00000008ffb77435 */ /* 0x001fe200000001ff */
[----:B------:R-:W-:Y:S01]  /*58e0*/  @!P2 FMUL.FTZ R179, R22, R179 ;  /* 0x000000b316b3a220 */ /* 0x000fe20000410000 */
[----:B------:R-:W-:Y:S02]  /*58f0*/  MOV R182, 0x1f ;  /* 0x0000001f00b67802 */ /* 0x000fe40000000f00 */
[----:B------:R-:W-:Y:S02]  /*5900*/  MOV R185, 0xffffffff ;  /* 0xffffffff00b97802 */ /* 0x000fe40000000f00 */
[----:B------:R-:W-:Y:S02]  /*5910*/  MOV R180, R179 ;  /* 0x000000b300b47202 */ /* 0x000fe40000000f00 */
[----:B------:R-:W-:Y:S02]  /*5920*/  MOV R20, 0x5940 ;  /* 0x0000594000147802 */ /* 0x000fe40000000f00 */
[----:B------:R-:W-:Y:S05]  /*5930*/  CALL.REL.NOINC `($__internal_147_$__cuda_sm70_shflsync_down) ;  /* 0x0000044000007944 */ /* 0x000fea0003c00000 */
[----:B0-----:R-:W-:Y:S01]  /*5940*/  HFMA2.MMA R183, -RZ, RZ, 0, 4.76837158203125e-07 ;  /* 0x00000008ffb77435 */ /* 0x001fe200000001ff */
[----:B-1----:R-:W-:-:S02]  /*5950*/  MOV R22, R180 ;  /* 0x000000b400167202 */ /* 0x002fc40000000f00 */
[----:B------:R-:W-:Y:S02]  /*5960*/  MOV R180, R23 ;  /* 0x0000001700b47202 */ /* 0x000fe40000000f00 */
[----:B------:R-:W-:Y:S02]  /*5970*/  MOV R182, 0x1f ;  /* 0x0000001f00b67802 */ /* 0x000fe40000000f00 */
[----:B------:R-:W-:Y:S02]  /*5980*/  MOV R185, 0xffffffff ;  /* 0xffffffff00b97802 */ /* 0x000fe40000000f00 */
[----:B------:R-:W-:Y:S02]  /*5990*/  MOV R20, 0x59b0 ;  /* 0x000059b000147802 */ /* 0x000fe40000000f00 */
[----:B------:R-:W-:Y:S05]  /*59a0*/  CALL.REL.NOINC `($__internal_147_$__cuda_sm70_shflsync_down) ;  /* 0x000003d000007944 */ /* 0x000fea0003c00000 */
        /* <DEDUP_REMOVED lines=8> */
[----:B------:R-:W-:Y:S05]  /*5a30*/  CALL.REL.NOINC `($__internal_147_$__cuda_sm70_shflsync_down) ;  /* 0x0000034000007944 */ /* 0x000fea0003c00000 */
[----:B0-----:R-:W-:Y:S01]  /*5a40*/  HFMA2.MMA R183, -RZ, RZ, 0, 9.5367431640625e-07 ;  /* 0x00000010ffb77435 */ /* 0x001fe200000001ff */
[----:B-1----:R-:W-:Y:S02]  /*5a50*/  MOV R22, R180 ;  /* 0x000000b400167202 */ /* 0x002fe40000000f00 */
[----:B------:R-:W-:Y:S02]  /*5a60*/  MOV R180, R23 ;  /* 0x0000001700b47202 */ /* 0x000fe40000000f00 */
[----:B------:R-:W-:Y:S02]  /*5a70*/  MOV R182, 0x1f ;  /* 0x0000001f00b67802 */ /* 0x000fe40000000f00 */
[----:B------:R-:W-:Y:S02]  /*5a80*/  MOV R185, 0xffffffff ;  /* 0xffffffff00b97802 */ /* 0x000fe40000000f00 */
[----:B------:R-:W-:Y:S02]  /*5a90*/  MOV R20, 0x5ab0 ;  /* 0x00005ab000147802 */ /* 0x000fe40000000f00 */
[----:B------:R-:W-:Y:S05]  /*5aa0*/  CALL.REL.NOINC `($__internal_147_$__cuda_sm70_shflsync_down) ;  /* 0x000002d000007944 */ /* 0x000fea0003c00000 */
[----:B-1----:R-:W-:Y:S01]  /*5ab0*/  @!P0 FFMA.FTZ R23, R181, R180, R23 ;  /* 0x000000b4b5178223 */ /* 0x002fe20000010017 */
[----:B0-----:R-:W-:Y:S01]  /*5ac0*/  HFMA2.MMA R183, -RZ, RZ, 0, 0 ;  /* 0x00000000ffb77435 */ /* 0x001fe200000001ff */
[----:B------:R-:W-:Y:S01]  /*5ad0*/  @!P0 FMUL.FTZ R181, R22, R181 ;  /* 0x000000b516b58220 */ /* 0x000fe20000410000 */
[----:B------:R-:W-:-:S02]  /*5ae0*/  MOV R185, 0x1f ;  /* 0x0000001f00b97802 */ /* 0x000fc40000000f00 */
[----:B------:R-:W-:Y:S02]  /*5af0*/  MOV R186, 0xffffffff ;  /* 0xffffffff00ba7802 */ /* 0x000fe40000000f00 */
[----:B------:R-:W-:Y:S02]  /*5b00*/  MOV R184, R181 ;  /* 0x000000b500b87202 */ /* 0x000fe40000000f00 */
[----:B------:R-:W-:Y:S02]  /*5b10*/  MOV R20, 0x5b30 ;  /* 0x00005b3000147802 */ /* 0x000fe40000000f00 */
[----:B------:R-:W-:Y:S05]  /*5b20*/  CALL.REL.NOINC `($__internal_148_$__cuda_sm70_shflsync_idx_p) ;  /* 0x0000029000007944 */ /* 0x000fea0003c00000 */
[----:B-1----:R-:W-:Y:S01]  /*5b30*/  MOV R22, R183 ;  /* 0x000000b700167202 */ /* 0x002fe20000000f00 */
[----:B------:R-:W-:Y:S01]  /*5b40*/  HFMA2.MMA R183, -RZ, RZ, 0, 0 ;  /* 0x00000000ffb77435 */ /* 0x000fe200000001ff */
[----:B0-----:R-:W-:Y:S02]  /*5b50*/  MOV R184, R23 ;  /* 0x0000001700b87202 */ /* 0x001fe40000000f00 */
[----:B------:R-:W-:Y:S02]  /*5b60*/  MOV R185, 0x1f ;  /* 0x0000001f00b97802 */ /* 0x000fe40000000f00 */
[----:B------:R-:W-:-:S02]  /*5b70*/  MOV R186, 0xffffffff ;  /* 0xffffffff00ba7802 */ /* 0x000fc40000000f00 */
[----:B------:R-:W-:Y:S02]  /*5b80*/  MOV R20, 0x5ba0 ;  /* 0x00005ba000147802 */ /* 0x000fe40000000f00 */
[----:B------:R-:W-:Y:S05]  /*5b90*/  CALL.REL.NOINC `($__internal_148_$__cuda_sm70_shflsync_idx_p) ;  /* 0x0000022000007944 */ /* 0x000fea0003c00000 */
[----:B-1----:R-:W-:Y:S01]  /*5ba0*/  MOV R179, R183 ;  /* 0x000000b700b37202 */ /* 0x002fe20000000f00 */
[----:B------:R-:W-:Y:S01]  /*5bb0*/  HFMA2.MMA R183, -RZ, RZ, 0, 5.9604644775390625e-08 ;  /* 0x00000001ffb77435 */ /* 0x000fe200000001ff */
[----:B------:R-:W-:Y:S02]  /*5bc0*/  MOV R178, R22 ;  /* 0x0000001600b27202 */ /* 0x000fe40000000f00 */
[----:B------:R-:W-:Y:S02]  /*5bd0*/  MOV R180, R181 ;  /* 0x000000b500b47202 */ /* 0x000fe40000000f00 */
[----:B------:R-:W-:Y:S02]  /*5be0*/  MOV R182, 0x1f ;  /* 0x0000001f00b67802 */ /* 0x000fe40000000f00 */
[----:B0-----:R-:W-:Y:S02]  /*5bf0*/  MOV R185, 0xffffffff ;  /* 0xffffffff00b97802 */ /* 0x001fe40000000f00 */
[----:B------:R-:W-:-:S02]  /*5c00*/  MOV R20, 0x5c20 ;  /* 0x00005c2000147802 */ /* 0x000fc40000000f00 */
[----:B------:R-:W-:Y:S05]  /*5c10*/  CALL.REL.NOINC `($__internal_147_$__cuda_sm70_shflsync_down) ;  /* 0x0000016000007944 */ /* 0x000fea0003c00000 */
[----:B0-----:R-:W-:Y:S01]  /*5c20*/  HFMA2.MMA R183, -RZ, RZ, 0, 5.9604644775390625e-08 ;  /* 0x00000001ffb77435 */ /* 0x001fe200000001ff */
[----:B-1----:R-:W-:-:S02]  /*5c30*/  MOV R22, R180 ;  /* 0x000000b400167202 */ /* 0x002fc40000000f00 */
[----:B------:R-:W-:Y:S02]  /*5c40*/  MOV R180, R23 ;  /* 0x0000001700b47202 */ /* 0x000fe40000000f00 */
[----:B------:R-:W-:Y:S02]  /*5c50*/  MOV R182, 0x1f ;  /* 0x0000001f00b67802 */ /* 0x000fe40000000f00 */
[----:B------:R-:W-:Y:S02]  /*5c60*/  MOV R185, 0xffffffff ;  /* 0xffffffff00b97802 */ /* 0x000fe40000000f00 */
[----:B------:R-:W-:Y:S02]  /*5c70*/  MOV R20, 0x5c90 ;  /* 0x00005c9000147802 */ /* 0x000fe40000000f00 */
[----:B------:R-:W-:Y:S05]  /*5c80*/  CALL.REL.NOINC `($__internal_147_$__cuda_sm70_shflsync_down) ;  /* 0x000000f000007944 */ /* 0x000fea0003c00000 */
[----:B0-----:R-:W-:Y:S01]  /*5c90*/  HFMA2.MMA R183, -RZ, RZ, 0, 0 ;  /* 0x00000000ffb77435 */ /* 0x001fe200000001ff */
[----:B------:R-:W-:Y:S02]  /*5ca0*/  MOV R181, R22 ;  /* 0x0000001600b57202 */ /* 0x000fe40000000f00 */
[----:B------:R-:W-:Y:S02]  /*5cb0*/  MOV R184, R24 ;  /* 0x0000001800b87202 */ /* 0x000fe40000000f00 */
[----:B------:R-:W-:-:S02]  /*5cc0*/  MOV R185, 0x1f ;  /* 0x0000001f00b97802 */ /* 0x000fc40000000f00 */
[----:B------:R-:W-:Y:S02]  /*5cd0*/  MOV R186, 0xffffffff ;  /* 0xffffffff00ba7802 */ /* 0x000fe40000000f00 */
[----:B------:R-:W-:Y:S02]  /*5ce0*/  MOV R20, 0x5d00 ;  /* 0x00005d0000147802 */ /* 0x000fe40000000f00 */
[----:B-1----:R-:W-:Y:S05]  /*5cf0*/  CALL.REL.NOINC `($__internal_148_$__cuda_sm70_shflsync_idx_p) ;  /* 0x000000c000007944 */ /* 0x002fea0003c00000 */
[----:B-1----:R-:W-:Y:S01]  /*5d00*/  MOV R182, R183 ;  /* 0x000000b700b67202 */ /* 0x002fe20000000f00 */
[----:B------:R-:W-:Y:S01]  /*5d10*/  HFMA2.MMA R183, -RZ, RZ, 0, 0 ;  /* 0x00000000ffb77435 */ /* 0x000fe200000001ff */
[----:B0-----:R-:W-:Y:S02]  /*5d20*/  MOV R184, R25 ;  /* 0x0000001900b87202 */ /* 0x001fe40000000f00 */
[----:B------:R-:W-:Y:S02]  /*5d30*/  MOV R185, 0x1f ;  /* 0x0000001f00b97802 */ /* 0x000fe40000000f00 */
[----:B------:R-:W-:Y:S02]  /*5d40*/  MOV R186, 0xffffffff ;  /* 0xffffffff00ba7802 */ /* 0x000fe40000000f00 */
[----:B------:R-:W-:-:S02]  /*5d50*/  MOV R20, 0x5d70 ;  /* 0x00005d7000147802 */ /* 0x000fc40000000f00 */
[----:B------:R-:W-:Y:S05]  /*5d60*/  CALL.REL.NOINC `($__internal_148_$__cuda_sm70_shflsync_idx_p) ;  /* 0x0000005000007944 */ /* 0x000fea0003c00000 */
[----:B01----:R-:W-:Y:S05]  /*5d70*/  BRA `(.L_x_3702) ;  /* 0xffffd58000007947 */ /* 0x003fea000383ffff */
        .weak           $__internal_147_$__cuda_sm70_shflsync_down
        .type           $__internal_147_$__cuda_sm70_shflsync_down,@function
        .size           $__internal_147_$__cuda_sm70_shflsync_down,($__internal_148_$__cuda_sm70_shflsync_idx_p - $__internal_147_$__cuda_sm70_shflsync_down)
$__internal_147_$__cuda_sm70_shflsync_down:
[----:B------:R-:W-:Y:S01]  /*5d80*/  HFMA2.MMA R21, -RZ, RZ, 0, 0 ;  /* 0x00000000ff157435 */ /* 0x000fe200000001ff */
[----:B------:R-:W-:Y:S04]  /*5d90*/  WARPSYNC R185 ;  /* 0x000000b900007348 */ /* 0x000fe80003800000 */
[----:B------:R0:W1:Y:S01]  /*5da0*/  SHFL.DOWN PT, R180, R180, R183, R182 ;  /* 0x080000b7b4b47389 */ /* 0x00006200000e00b6 */
[----:B------:R-:W-:Y:S05]  /*5db0*/  RET.REL.NODEC R20 `(_Z25selective_scan_bwd_kernelI32Selective_Scan_bwd_kernel_traitsILi64ELi16ELb1ELb0ELb0ELb0ELb1EffEEv12SSMParamsBwd) ;  /* 0xffffa24014007950 */ /* 0x000fea0003c3ffff */
        .weak           $__internal_148_$__cuda_sm70_shflsync_idx_p
        .type           $__internal_148_$__cuda_sm70_shflsync_idx_p,@function
        .size           $__internal_148_$__cuda_sm70_shflsync_idx_p,($__internal_149_$__cuda_sm70_shflsync_up - $__internal_148_$__cuda_sm70_shflsync_idx_p)
$__internal_148_$__cuda_sm70_shflsync_idx_p:
[----:B------:R-:W-:Y:S01]  /*5dc0*/  MOV R21, 0x0 ;  /* 0x0000000000157802 */ /* 0x000fe20000000f00 */
[----:B------:R-:W-:Y:S04]  /*5dd0*/  WARPSYNC R186 ;  /* 0x000000ba00007348 */ /* 0x000fe80003800000 */
[----:B------:R0:W1:Y:S01]  /*5de0*/  SHFL.IDX PT, R183, R184, R183, R185 ;  /* 0x000000b7b8b77389 */ /* 0x00006200000e00b9 */
[----:B------:R-:W-:Y:S05]  /*5df0*/  RET.REL.NODEC R20 `(_Z25selective_scan_bwd_kernelI32Selective_Scan_bwd_kernel_traitsILi64ELi16ELb1ELb0ELb0ELb0ELb1EffEEv12SSMParamsBwd) ;  /* 0xffffa20014007950 */ /* 0x000fea0003c3ffff */
        .weak           $__internal_149_$__cuda_sm70_shflsync_up
        .type           $__internal_149_$__cuda_sm70_shflsync_up,@function
        .size           $__internal_149_$__cuda_sm70_shflsync_up,(.L_x_8965 - $__internal_149_$__cuda_sm70_shflsync_up)
$__internal_149_$__cuda_sm70_shflsync_up:
[----:B------:R-:W-:Y:S01]  /*5e00*/  HFMA2.MMA R21, -RZ, RZ, 0, 0 ;  /* 0x00000000ff157435 */ /* 0x000fe200000001ff */
[----:B------:R-:W-:Y:S04]  /*5e10*/  WARPSYNC R173 ;  /* 0x000000ad00007348 */ /* 0x000fe80003800000 */
[----:B------:R0:W1:Y:S01]  /*5e20*/  SHFL.UP PT, R170, R170, R171, R172 ;  /* 0x040000abaaaa7389 */ /* 0x00006200000e00ac */
[----:B------:R-:W-:Y:S05]  /*5e30*/  RET.REL.NODEC R20 `(_Z25selective_scan_bwd_kernelI32Selective_Scan_bwd_kernel_traitsILi64ELi16ELb1ELb0ELb0ELb0ELb1EffEEv12SSMParamsBwd) ;  /* 0xffffa1c014007950 */ /* 0x000fea0003c3ffff */
.L_x_3703:
        /* <DEDUP_REMOVED lines=12> */
.L_x_8965:


//--------------------- .text._Z25selective_scan_bwd_kernelI32Selective_Scan_bwd_kernel_traitsILi64ELi16ELb1ELb0ELb0ELb1ELb0EffEEv12SSMParamsBwd --------------------------
	.section	.text._Z25selective_scan_bwd_kernelI32Selective_Scan_bwd_kernel_traitsILi64ELi16ELb1ELb0ELb0ELb1ELb0EffEEv12SSMParamsBwd,"ax",@progbits
	.sectioninfo	@"SHI_REGISTERS=208"
	.align	128
        .global         _Z25selective_scan_bwd_kernelI32Selective_Scan_bwd_kernel_traitsILi64ELi16ELb1ELb0ELb0ELb1ELb0EffEEv12SSMParamsBwd
        .type           _Z25selective_scan_bwd_kernelI32Selective_Scan_bwd_kernel_traitsILi64ELi16ELb1ELb0ELb0ELb1ELb0EffEEv12SSMParamsBwd,@function
        .size           _Z25selective_scan_bwd_kernelI32Selective_Scan_bwd_kernel_traitsILi64ELi16ELb1ELb0ELb0ELb1ELb0EffEEv12SSMParamsBwd,(.L_x_8968 - _Z25selective_scan_bwd_kernelI32Selective_Scan_bwd_kernel_traitsILi64ELi16ELb1ELb0ELb0ELb1ELb0EffEEv12SSMParamsBwd)
        .other          _Z25selective_scan_bwd_kernelI32Selective_Scan_bwd_kernel_traitsILi64ELi16ELb1ELb0ELb0ELb1ELb0EffEEv12SSMParamsBwd,@"STO_CUDA_ENTRY STV_DEFAULT"
_Z25selective_scan_bwd_kernelI32Selective_Scan_bwd_kernel_traitsILi64ELi16ELb1ELb0ELb0ELb1ELb0EffEEv12SSMParamsBwd:
.text._Z25selective_scan_bwd_kernelI32Selective_Scan_bwd_kernel_traitsILi64ELi16ELb1ELb0ELb0ELb1ELb0EffEEv12SSMParamsBwd:
        /* <DEDUP_REMOVED lines=11> */
[----:B-1----:R-:W-:-:S03]  /*00b0*/  SHF.R.S32.HI R81, RZ, 0x1f, R0 ;  /* 0x0000001fff517819 */ /* 0x002fc60000011400 */
[----:B------:R-:W-:Y:S02]  /*00c0*/  IMAD R4, R84, c[0x0][0x1d0], RZ ;  /* 0x0000740054047a24 */ /* 0x000fe400078e02ff */
[C---:B------:R-:W-:Y:S02]  /*00d0*/  @P0 LEA R6, P2, R0.reuse, c[0x0][0x238], 0x2 ;  /* 0x00008e0000060a11 */ /* 0x040fe400078410ff */
[----:B------:R-:W-:Y:S01]  /*00e0*/  @P1 LEA R8, P3, R0, c[0x0][0x250], 0x2 ;  /* 0x0000940000081a11 */ /* 0x000fe200078610ff */
[----:B------:R-:W-:Y:S01]  /*00f0*/  IMAD R10, R84, c[0x0][0x1e0], RZ ;  /* 0x00007800540a7a24 */ /* 0x000fe200078e02ff */
[C-C-:B------:R-:W-:Y:S01]  /*0100*/  @P0 LEA.HI.X R7, R0.reuse, c[0x0][0x23c], R81.reuse, 0x2, P2 ;  /* 0x00008f0000070a11 */ /* 0x140fe200010f1451 */
[----:B------:R-:W-:Y:S01]  /*0110*/  IMAD.WIDE.U32 R2, R83, c[0x0][0x1d0], RZ ;  /* 0x0000740053027a25 */ /* 0x000fe200078e00ff */
[----:B------:R-:W-:-:S03]  /*0120*/  @P1 LEA.HI.X R9, R0, c[0x0][0x254], R81, 0x2, P3 ;  /* 0x0000950000091a11 */ /* 0x000fc600018f1451 */
[C---:B------:R-:W-:Y:S01]  /*0130*/  IMAD R11, R83.reuse, c[0x0][0x1d4], R4 ;  /* 0x00007500530b7a24 */ /* 0x040fe200078e0204 */
[----:B------:R0:W5:Y:S01]  /*0140*/  @P0 LDG.E R80, [R6.64] ;  /* 0x0000000606500981 */ /* 0x000162000c1e1900 */
[----:B------:R-:W-:Y:S02]  /*0150*/  IMAD R12, R84, c[0x0][0x278], RZ ;  /* 0x00009e00540c7a24 */ /* 0x000fe400078e02ff */
[----:B------:R-:W-:Y:S01]  /*0160*/  IMAD.WIDE.U32 R4, R83, c[0x0][0x1e0], RZ ;  /* 0x0000780053047a25 */ /* 0x000fe200078e00ff */
[----:B------:R1:W5:Y:S01]  /*0170*/  @P1 LDG.E R82, [R8.64] ;  /* 0x0000000608521981 */ /* 0x000362000c1e1900 */
[----:B------:R-:W-:Y:S01]  /*0180*/  IADD3 R3, R3, R11, RZ ;  /* 0x0000000b03037210 */ /* 0x000fe20007ffe0ff */
[----:B------:R-:W-:Y:S01]  /*0190*/  CS2R R74, SRZ ;  /* 0x00000000004a7805 */ /* 0x000fe2000001ff00 */
[----:B------:R-:W-:Y:S01]  /*01a0*/  IMAD R13, R83, c[0x0][0x1e4], R10 ;  /* 0x00007900530d7a24 */ /* 0x000fe200078e020a */
[----:B------:R-:W-:Y:S01]  /*01b0*/  ISETP.NE.U32.AND P0, PT, RZ, c[0x0][0x260], PT ;  /* 0x00009800ff007a0c */ /* 0x000fe20003f05070 */
[----:B------:R-:W-:Y:S01]  /*01c0*/  IMAD R15, R81, c[0x0][0x1e8], RZ ;  /* 0x00007a00510f7a24 */ /* 0x000fe200078e02ff */
[----:B------:R-:W-:Y:S01]  /*01d0*/  CS2R R72, SRZ ;  /* 0x0000000000487805 */ /* 0x000fe2000001ff00 */
[----:B0-----:R-:W-:Y:S01]  /*01e0*/  IMAD.WIDE.U32 R6, R83, c[0x0][0x278], RZ ;  /* 0x00009e0053067a25 */ /* 0x001fe200078e00ff */
[----:B------:R-:W-:Y:S01]  /*01f0*/  IADD3 R5, R5, R13, RZ ;  /* 0x0000000d05057210 */ /* 0x000fe20007ffe0ff */
[----:B------:R-:W-:Y:S01]  /*0200*/  HFMA2.MMA R85, -RZ, RZ, 0, 0 ;  /* 0x00000000ff557435 */ /* 0x000fe200000001ff */
[----:B-1----:R-:W-:Y:S01]  /*0210*/  MOV R8, c[0x0][0x174] ;  /* 0x00005d0000087a02 */ /* 0x002fe20000000f00 */
[----:B------:R-:W-:Y:S01]  /*0220*/  IMAD R9, R83, c[0x0][0x27c], R12 ;  /* 0x00009f0053097a24 */ /* 0x000fe200078e020c */
[----:B------:R-:W-:Y:S01]  /*0230*/  ISETP.NE.AND.EX P0, PT, RZ, c[0x0][0x264], PT, P0 ;  /* 0x00009900ff007a0c */ /* 0x000fe20003f05300 */
[----:B------:R-:W-:Y:S01]  /*0240*/  IMAD.WIDE.U32 R2, R0, c[0x0][0x1d8], R2 ;  /* 0x0000760000027a25 */ /* 0x000fe200078e0002 */
[----:B------:R-:W-:-:S02]  /*0250*/  ISETP.GE.AND P3, PT, R8, 0x1, PT ;  /* 0x000000010800780c */ /* 0x000fc40003f66270 */
[----:B------:R-:W-:Y:S01]  /*0260*/  IADD3 R7, R7, R9, RZ ;  /* 0x0000000907077210 */ /* 0x000fe20007ffe0ff */
[----:B------:R-:W-:Y:S01]  /*0270*/  IMAD R13, R81, c[0x0][0x1d8], RZ ;  /* 0x00007600510d7a24 */ /* 0x000fe200078e02ff */
[----:B------:R-:W-:Y:S01]  /*0280*/  LEA R9, R8, 0xfffffc00, 0xa ;  /* 0xfffffc0008097811 */ /* 0x000fe200078e50ff */
[C---:B------:R-:W-:Y:S01]  /*0290*/  IMAD.WIDE.U32 R4, R0.reuse, c[0x0][0x1e8], R4 ;  /* 0x00007a0000047a25 */ /* 0x040fe200078e0004 */
[----:B------:R-:W-:Y:S02]  /*02a0*/  MOV R87, RZ ;  /* 0x000000ff00577202 */ /* 0x000fe40000000f00 */
[C---:B------:R-:W-:Y:S01]  /*02b0*/  IADD3 R91, P1, R9.reuse, R2, RZ ;  /* 0x00000002095b7210 */ /* 0x040fe20007f3e0ff */
[C---:B------:R-:W-:Y:S01]  /*02c0*/  IMAD R13, R0.reuse, c[0x0][0x1dc], R13 ;  /* 0x00007700000d7a24 */ /* 0x040fe200078e020d */
[----:B------:R-:W-:Y:S01]  /*02d0*/  SHF.R.S32.HI R11, RZ, 0x1f, R9 ;  /* 0x0000001fff0b7819 */ /* 0x000fe20000011409 */
[C---:B------:R-:W-:Y:S01]  /*02e0*/  IMAD R15, R0.reuse, c[0x0][0x1ec], R15 ;  /* 0x00007b00000f7a24 */ /* 0x040fe200078e020f */
[----:B------:R-:W-:Y:S01]  /*02f0*/  IADD3 R2, P2, R9, R4, RZ ;  /* 0x0000000409027210 */ /* 0x000fe20007f5e0ff */
[----:B------:R-:W-:Y:S01]  /*0300*/  IMAD R17, R81, c[0x0][0x280], RZ ;  /* 0x0000a00051117a24 */ /* 0x000fe200078e02ff */
[C---:B------:R-:W-:Y:S01]  /*0310*/  IADD3.X R4, R11.reuse, R3, R13, P1, !PT ;  /* 0x000000030b047210 */ /* 0x040fe20000ffe40d */
[----:B------:R-:W-:Y:S01]  /*0320*/  IMAD.WIDE.U32 R6, R0, c[0x0][0x280], R6 ;  /* 0x0000a00000067a25 */ /* 0x000fe200078e0006 */
[----:B------:R-:W-:-:S02]  /*0330*/  IADD3.X R5, R11, R5, R15, P2, !PT ;  /* 0x000000050b057210 */ /* 0x000fc400017fe40f */
[----:B------:R-:W-:Y:S01]  /*0340*/  ISETP.NE.U32.AND P1, PT, RZ, c[0x0][0x328], PT ;  /* 0x0000ca00ff007a0c */ /* 0x000fe20003f25070 */
[----:B------:R-:W-:Y:S01]  /*0350*/  IMAD R17, R0, c[0x0][0x284], R17 ;  /* 0x0000a10000117a24 */ /* 0x000fe200078e0211 */
[----:B------:R-:W-:Y:S02]  /*0360*/  ISETP.NE.U32.AND P2, PT, RZ, c[0x0][0x348], PT ;  /* 0x0000d200ff007a0c */ /* 0x000fe40003f45070 */
[----:B------:R-:W-:Y:S02]  /*0370*/  IADD3 R9, P4, R9, R6, RZ ;  /* 0x0000000609097210 */ /* 0x000fe40007f9e0ff */
[----:B------:R-:W-:Y:S02]  /*0380*/  LEA R3, P5, R2, c[0x0][0x248], 0x2 ;  /* 0x0000920002037a11 */ /* 0x000fe400078a10ff */
[----:B------:R-:W-:Y:S02]  /*0390*/  ISETP.NE.AND.EX P1, PT, RZ, c[0x0][0x32c], PT, P1 ;  /* 0x0000cb00ff007a0c */ /* 0x000fe40003f25310 */
[----:B------:R-:W-:-:S02]  /*03a0*/  ISETP.NE.AND.EX P2, PT, RZ, c[0x0][0x34c], PT, P2 ;  /* 0x0000d300ff007a0c */ /* 0x000fc40003f45320 */
[----:B------:R-:W-:Y:S02]  /*03b0*/  IADD3.X R6, R11, R7, R17, P4, !PT ;  /* 0x000000070b067210 */ /* 0x000fe400027fe411 */
[----:B------:R-:W-:Y:S01]  /*03c0*/  LEA.HI.X R7, R2, c[0x0][0x24c], R5, 0x2, P5 ;  /* 0x0000930002077a11 */ /* 0x000fe200028f1405 */
[----:B------:R-:W-:Y:S01]  /*03d0*/  @P0 IMAD R2, R83, c[0x0][0x164], R0 ;  /* 0x0000590053020a24 */ /* 0x000fe200078e0200 */
[C---:B------:R-:W-:Y:S02]  /*03e0*/  LEA R90, P4, R91.reuse, c[0x0][0x240], 0x2 ;  /* 0x000090005b5a7a11 */ /* 0x040fe400078810ff */
[----:B------:R-:W-:Y:S01]  /*03f0*/  @P0 MOV R77, 0x8 ;  /* 0x00000008004d0802 */ /* 0x000fe20000000f00 */
[----:B------:R-:W-:Y:S01]  /*0400*/  @P0 IMAD R2, R2, c[0x0][0x174], RZ ;  /* 0x00005d0002020a24 */ /* 0x000fe200078e02ff */
[----:B------:R-:W-:Y:S02]  /*0410*/  LEA.HI.X R91, R91, c[0x0][0x244], R4, 0x2, P4 ;  /* 0x000091005b5b7a11 */ /* 0x000fe400020f1404 */
[----:B------:R-:W-:Y:S01]  /*0420*/  LEA R92, P6, R9, c[0x0][0x308], 0x2 ;  /* 0x0000c200095c7a11 */ /* 0x000fe200078c10ff */
[----:B------:R-:W-:Y:S01]  /*0430*/  @P0 IMAD R2, R2, c[0x0][0x16c], RZ ;  /* 0x00005b0002020a24 */ /* 0x000fe200078e02ff */
[----:B------:R-:W-:-:S02]  /*0440*/  @P1 LEA R74, P4, R0, c[0x0][0x328], 0x2 ;  /* 0x0000ca00004a1a11 */ /* 0x000fc400078810ff */
[----:B------:R-:W-:Y:S01]  /*0450*/  @P2 LEA R72, P5, R0, c[0x0][0x348], 0x2 ;  /* 0x0000d20000482a11 */ /* 0x000fe200078a10ff */
[----:B------:R-:W-:Y:S01]  /*0460*/  @P0 IMAD.WIDE R76, R2, R77, c[0x0][0x260] ;  /* 0x00009800024c0625 */ /* 0x000fe200078e024d */
[----:B------:R-:W-:Y:S01]  /*0470*/  LEA.HI.X R93, R9, c[0x0][0x30c], R6, 0x2, P6 ;  /* 0x0000c300095d7a11 */ /* 0x000fe200030f1406 */
[----:B------:R-:W-:Y:S01]  /*0480*/  @!P0 CS2R R76, SRZ ;  /* 0x00000000004c8805 */ /* 0x000fe2000001ff00 */
[C-C-:B------:R-:W-:Y:S02]  /*0490*/  @P1 LEA.HI.X R75, R0.reuse, c[0x0][0x32c], R81.reuse, 0x2, P4 ;  /* 0x0000cb00004b1a11 */ /* 0x140fe400020f1451 */
[----:B------:R-:W-:Y:S01]  /*04a0*/  @P2 LEA.HI.X R73, R0, c[0x0][0x34c], R81, 0x2, P5 ;  /* 0x0000d30000492a11 */ /* 0x000fe200028f1451 */
[----:B------:R-:W-:Y:S05]  /*04b0*/  @!P3 BRA `(.L_x_3704) ;  /* 0x00005bb00000b947 */ /* 0x000fea0003800000 */
[----:B------:R-:W0:Y:S01]  /*04c0*/  S2R R86, SR_TID.X ;  /* 0x0000000000567919 */ /* 0x000e220000002100 */
[----:B------:R-:W-:Y:S02]  /*04d0*/  MOV R6, R3 ;  /* 0x0000000300067202 */ /* 0x000fe40000000f00 */
[----:B------:R-:W-:Y:S01]  /*04e0*/  MOV R89, c[0x0][0x174] ;  /* 0x00005d0000597a02 */ /* 0x000fe20000000f00 */
[----:B------:R-:W1:Y:S01]  /*04f0*/  S2R R88, SR_LANEID ;  /* 0x0000000000587919 */ /* 0x000e620000000000 */
[----:B------:R-:W-:-:S02]  /*0500*/  MOV R87, RZ ;  /* 0x000000ff00577202 */ /* 0x000fc40000000f00 */
[----:B------:R-:W-:Y:S02]  /*0510*/  MOV R85, RZ ;  /* 0x000000ff00557202 */ /* 0x000fe40000000f00 */
[----:B0-----:R-:W-:Y:S02]  /*0520*/  SHF.R.S32.HI R3, RZ, 0x1f, R86 ;  /* 0x0000001fff037819 */ /* 0x001fe40000011456 */
[----:B------:R-:W-:Y:S02]  /*0530*/  SHF.L.U32 R95, R86, 0x2, RZ ;  /* 0x00000002565f7819 */ /* 0x000fe400000006ff */
[----:B------:R-:W-:Y:S02]  /*0540*/  LEA.HI R3, R3, R86, RZ, 0x5 ;  /* 0x0000005603037211 */ /* 0x000fe400078f28ff */
[----:B------:R-:W-:Y:S02]  /*0550*/  LOP3.LUT R95, R95, 0xffffff80, RZ, 0xc0, !PT ;  /* 0xffffff805f5f7812 */ /* 0x000fe400078ec0ff */
[----:B-1----:R-:W-:-:S02]  /*0560*/  SHF.R.S32.HI R94, RZ, 0x5, R3 ;  /* 0x00000005ff5e7819 */ /* 0x002fc40000011403 */
.L_x_3754:
[----:B------:R-:W-:Y:S01]  /*0570*/  BAR.SYNC.DEFER_BLOCKING 0x0 ;  /* 0x0000000000007b1d */ /* 0x000fe20000010000 */
[----:B------:R-:W-:-:S05]  /*0580*/  LOP3.LUT R49, R95, 0x1f, R86, 0xf8, !PT ;  /* 0x0000001f5f317812 */ /* 0x000fca00078ef856 */
[----:B------:R-:W-:-:S05]  /*0590*/  IMAD.WIDE R2, R49, 0x10, R90 ;  /* 0x0000001031027825 */ /* 0x000fca00078e025a */
[----:B------:R0:W2:Y:S04]  /*05a0*/  LDG.E.128 R8, [R2.64] ;  /* 0x0000000602087981 */ /* 0x0000a8000c1e1d00 */
[----:B------:R0:W3:Y:S04]  /*05b0*/  LDG.E.128 R12, [R2.64+0x200] ;  /* 0x00020006020c7981 */ /* 0x0000e8000c1e1d00 */
[----:B------:R0:W4:Y:S04]  /*05c0*/  LDG.E.128 R16, [R2.64+0x400] ;  /* 0x0004000602107981 */ /* 0x000128000c1e1d00 */
[----:B------:R0:W4:Y:S01]  /*05d0*/  LDG.E.128 R36, [R2.64+0x600] ;  /* 0x0006000602247981 */ /* 0x000122000c1e1d00 */
[----:B------:R-:W-:-:S05]  /*05e0*/  IADD3 R97, R95, R88, RZ ;  /* 0x000000585f617210 */ /* 0x000fca0007ffe0ff */
[----:B------:R-:W-:Y:S01]  /*05f0*/  IMAD R96, R88, 0x3, R97 ;  /* 0x0000000358607824 */ /* 0x000fe200078e0261 */
[----:B0-----:R-:W-:Y:S02]  /*0600*/  MOV R2, R6 ;  /* 0x0000000600027202 */ /* 0x001fe40000000f00 */
[----:B------:R-:W-:-:S05]  /*0610*/  MOV R3, R7 ;  /* 0x0000000700037202 */ /* 0x000fca0000000f00 */
[----:B------:R-:W-:Y:S01]  /*0620*/  IMAD.WIDE R4, R49, 0x10, R2 ;  /* 0x0000001031047825 */ /* 0x000fe200078e0202 */
[----:B--2---:R0:W-:Y:S04]  /*0630*/  STS.128 [R97.X16], R8 ;  /* 0x0000000861007388 */ /* 0x0041e8000000cc00 */
[----:B---3--:R1:W-:Y:S04]  /*0640*/  STS.128 [R97.X16+0x200], R12 ;  /* 0x0002000c61007388 */ /* 0x0083e8000000cc00 */
[----:B----4-:R2:W-:Y:S04]  /*0650*/  STS.128 [R97.X16+0x400], R16 ;  /* 0x0004001061007388 */ /* 0x0105e8000000cc00 */
[----:B------:R-:W-:Y:S01]  /*0660*/  STS.128 [R97.X16+0x600], R36 ;  /* 0x0006002461007388 */ /* 0x000fe2000000cc00 */
[----:B------:R-:W-:-:S06]  /*0670*/  NOP ;  /* 0x0000000000007918 */ /* 0x000fcc0000000000 */
[----:B------:R-:W-:Y:S04]  /*0680*/  LDS.128 R32, [R96.X16] ;  /* 0x0000000060207984 */ /* 0x000fe8000000cc00 */
[----:B------:R-:W-:Y:S04]  /*0690*/  LDS.128 R28, [R96.X16+0x10] ;  /* 0x00001000601c7984 */ /* 0x000fe8000000cc00 */
[----:B------:R-:W-:Y:S04]  /*06a0*/  LDS.128 R24, [R96.X16+0x20] ;  /* 0x0000200060187984 */ /* 0x000fe8000000cc00 */
[----:B------:R-:W-:Y:S04]  /*06b0*/  LDS.128 R20, [R96.X16+0x30] ;  /* 0x0000300060147984 */ /* 0x000fe8000000cc00 */
[----:B------:R-:W-:Y:S06]  /*06c0*/  BAR.SYNC.DEFER_BLOCKING 0x0 ;  /* 0x0000000000007b1d */ /* 0x000fec0000010000 */
[----:B0-----:R-:W3:Y:S04]  /*06d0*/  LDG.E.128 R8, [R4.64] ;  /* 0x0000000604087981 */ /* 0x001ee8000c1e1d00 */
[----:B-1----:R-:W4:Y:S04]  /*06e0*/  LDG.E.128 R12, [R4.64+0x200] ;  /* 0x00020006040c7981 */ /* 0x002f28000c1e1d00 */
[----:B--2---:R-:W2:Y:S04]  /*06f0*/  LDG.E.128 R16, [R4.64+0x400] ;  /* 0x0004000604107981 */ /* 0x004ea8000c1e1d00 */
[----:B------:R-:W2:Y:S01]  /*0700*/  LDG.E.128 R52, [R4.64+0x600] ;  /* 0x0006000604347981 */ /* 0x000ea2000c1e1d00 */
[----:B------:R-:W-:-:S03]  /*0710*/  IMAD.WIDE R48, R49, 0x10, R92 ;  /* 0x0000001031307825 */ /* 0x000fc600078e025c */
[----:B---3--:R-:W-:Y:S04]  /*0720*/  STS.128 [R97.X16], R8 ;  /* 0x0000000861007388 */ /* 0x008fe8000000cc00 */
[----:B----4-:R-:W-:Y:S04]  /*0730*/  STS.128 [R97.X16+0x200], R12 ;  /* 0x0002000c61007388 */ /* 0x010fe8000000cc00 */
[----:B--2---:R-:W-:Y:S04]  /*0740*/  STS.128 [R97.X16+0x400], R16 ;  /* 0x0004001061007388 */ /* 0x004fe8000000cc00 */
[----:B------:R-:W-:Y:S01]  /*0750*/  STS.128 [R97.X16+0x600], R52 ;  /* 0x0006003461007388 */ /* 0x000fe2000000cc00 */
[----:B------:R-:W-:-:S06]  /*0760*/  NOP ;  /* 0x0000000000007918 */ /* 0x000fcc0000000000 */
[----:B------:R-:W-:Y:S04]  /*0770*/  LDS.128 R56, [R96.X16+0x10] ;  /* 0x0000100060387984 */ /* 0x000fe8000000cc00 */
[----:B------:R-:W-:Y:S04]  /*0780*/  LDS.128 R40, [R96.X16+0x20] ;  /* 0x0000200060287984 */ /* 0x000fe8000000cc00 */
[----:B------:R-:W-:Y:S04]  /*0790*/  LDS.128 R36, [R96.X16+0x30] ;  /* 0x0000300060247984 */ /* 0x000fe8000000cc00 */
[----:B------:R-:W0:Y:S04]  /*07a0*/  LDS.128 R44, [R96.X16] ;  /* 0x00000000602c7984 */ /* 0x000e28000000cc00 */
[----:B------:R-:W-:Y:S06]  /*07b0*/  BAR.SYNC.DEFER_BLOCKING 0x0 ;  /* 0x0000000000007b1d */ /* 0x000fec0000010000 */
[----:B------:R-:W2:Y:S04]  /*07c0*/  LDG.E.128 R60, [R48.64] ;  /* 0x00000006303c7981 */ /* 0x000ea8000c1e1d00 */
[----:B------:R-:W3:Y:S04]  /*07d0*/  LDG.E.128 R64, [R48.64+0x200] ;  /* 0x0002000630407981 */ /* 0x000ee8000c1e1d00 */
[----:B------:R-:W4:Y:S04]  /*07e0*/  LDG.E.128 R68, [R48.64+0x400] ;  /* 0x0004000630447981 */ /* 0x000f28000c1e1d00 */
[----:B------:R-:W4:Y:S01]  /*07f0*/  LDG.E.128 R104, [R48.64+0x600] ;  /* 0x0006000630687981 */ /* 0x000f22000c1e1d00 */
[--C-:B0----5:R-:W-:Y:S01]  /*0800*/  FADD.FTZ R103, R44, R82.reuse ;  /* 0x000000522c677221 */ /* 0x121fe20000010000 */
[----:B------:R-:W-:Y:S01]  /*0810*/  MOV R50, c[0x0][0x16c] ;  /* 0x00005b0000327a02 */ /* 0x000fe20000000f00 */
[--C-:B------:R-:W-:Y:S01]  /*0820*/  FADD.FTZ R99, R56, R82.reuse ;  /* 0x0000005238637221 */ /* 0x100fe20000010000 */
[----:B------:R-:W-:Y:S01]  /*0830*/  BSSY B0, `(.L_x_3705) ;  /* 0x0000036000007945 */ /* 0x000fe20003800000 */
[--C-:B------:R-:W-:Y:S01]  /*0840*/  FADD.FTZ R98, R57, R82.reuse ;  /* 0x0000005239627221 */ /* 0x100fe20000010000 */
[----:B------:R-:W-:Y:S01]  /*0850*/  FSETP.GTU.FTZ.AND P2, PT, R103, 20, PT ;  /* 0x41a000006700780b */ /* 0x000fe20003f5c000 */
[--C-:B------:R-:W-:Y:S01]  /*0860*/  FADD.FTZ R101, R58, R82.reuse ;  /* 0x000000523a657221 */ /* 0x100fe20000010000 */
[----:B------:R-:W-:Y:S01]  /*0870*/  ISETP.GE.AND P5, PT, R50, 0x1, PT ;  /* 0x000000013200780c */ /* 0x000fe20003fa6270 */
[--C-:B------:R-:W-:Y:S01]  /*0880*/  FADD.FTZ R100, R59, R82.reuse ;  /* 0x000000523b647221 */ /* 0x100fe20000010000 */
[----:B------:R-:W-:Y:S01]  /*0890*/  FSETP.GTU.FTZ.AND P0, PT, R99, 20, PT ;  /* 0x41a000006300780b */ /* 0x000fe20003f1c000 */
[----:B------:R-:W-:Y:S01]  /*08a0*/  FADD.FTZ R102, R45, R82 ;  /* 0x000000522d667221 */ /* 0x000fe20000010000 */
[----:B------:R-:W-:-:S02]  /*08b0*/  FSETP.GTU.FTZ.AND P6, PT, R98, 20, PT ;  /* 0x41a000006200780b */ /* 0x000fc40003fdc000 */
[----:B------:R-:W-:Y:S02]  /*08c0*/  FSETP.GTU.FTZ.AND P4, PT, R101, 20, PT ;  /* 0x41a000006500780b */ /* 0x000fe40003f9c000 */
[----:B------:R-:W-:Y:S02]  /*08d0*/  FSETP.GTU.FTZ.AND P3, PT, R100, 20, PT ;  /* 0x41a000006400780b */ /* 0x000fe40003f7c000 */
[----:B------:R-:W-:Y:S01]  /*08e0*/  FSETP.GTU.FTZ.AND P1, PT, R102, 20, PT ;  /* 0x41a000006600780b */ /* 0x000fe20003f3c000 */
[----:B--2---:R-:W-:Y:S04]  /*08f0*/  STS.128 [R97.X16], R60 ;  /* 0x0000003c61007388 */ /* 0x004fe8000000cc00 */
[----:B---3--:R-:W-:Y:S04]  /*0900*/  STS.128 [R97.X16+0x200], R64 ;  /* 0x0002004061007388 */ /* 0x008fe8000000cc00 */
[----:B----4-:R-:W-:Y:S04]  /*0910*/  STS.128 [R97.X16+0x400], R68 ;  /* 0x0004004461007388 */ /* 0x010fe8000000cc00 */
[----:B------:R0:W-:Y:S01]  /*0920*/  STS.128 [R97.X16+0x600], R104 ;  /* 0x0006006861007388 */ /* 0x0001e2000000cc00 */
[----:B------:R-:W-:-:S06]  /*0930*/  NOP ;  /* 0x0000000000007918 */ /* 0x000fcc0000000000 */
[----:B------:R1:W2:Y:S04]  /*0940*/  LDS.128 R16, [R96.X16+0x10] ;  /* 0x0000100060107984 */ /* 0x0002a8000000cc00 */
[----:B------:R1:W3:Y:S04]  /*0950*/  LDS.128 R12, [R96.X16+0x20] ;  /* 0x00002000600c7984 */ /* 0x0002e8000000cc00 */
[----:B------:R1:W4:Y:S01]  /*0960*/  LDS.128 R8, [R96.X16+0x30] ;  /* 0x0000300060087984 */ /* 0x000322000000cc00 */
[----:B0-----:R-:W-:-:S03]  /*0970*/  FADD.FTZ R105, R46, R82 ;  /* 0x000000522e697221 */ /* 0x001fc60000010000 */
[----:B------:R1:W0:Y:S01]  /*0980*/  LDS.128 R4, [R96.X16] ;  /* 0x0000000060047984 */ /* 0x000222000000cc00 */
[----:B------:R-:W-:Y:S05]  /*0990*/  @P2 BRA `(.L_x_3706) ;  /* 0x000001f000002947 */ /* 0x000fea0003800000 */
        /* <DEDUP_REMOVED lines=14> */
[C---:B------:R-:W-:Y:S02]  /*0a80*/  FFMA.FTZ R46, R45.reuse, R46, -0.13229703903198242188 ;  /* 0xbe0778e02d2e7423 */ /* 0x040fe4000001002e */
        /* <DEDUP_REMOVED lines=16> */
.L_x_3706:
[----:B------:R-:W-:Y:S05]  /*0b90*/  BSYNC B0 ;  /* 0x0000000000007941 */ /* 0x000fea0003800000 */
.L_x_3705:
[----:B------:R-:W-:Y:S01]  /*0ba0*/  BSSY B0, `(.L_x_3707) ;  /* 0x0000023000007945 */ /* 0x000fe20003800000 */
[----:B------:R-:W-:Y:S01]  /*0bb0*/  FSETP.GTU.FTZ.AND P2, PT, R105, 20, PT ;  /* 0x41a000006900780b */ /* 0x000fe20003f5c000 */
[----:B------:R-:W-:Y:S01]  /*0bc0*/  FADD.FTZ R104, R47, R82 ;  /* 0x000000522f687221 */ /* 0x000fe20000010000 */
        /* <DEDUP_REMOVED lines=32> */
.L_x_3708:
[----:B------:R-:W-:Y:S05]  /*0dd0*/  BSYNC B0 ;  /* 0x0000000000007941 */ /* 0x000fea0003800000 */
.L_x_3707:
        /* <DEDUP_REMOVED lines=35> */
.L_x_3710:
[----:B------:R-:W-:Y:S05]  /*1010*/  BSYNC B0 ;  /* 0x0000000000007941 */ /* 0x000fea0003800000 */
.L_x_3709:
        /* <DEDUP_REMOVED lines=35> */
.L_x_3712:
[----:B------:R-:W-:Y:S05]  /*1250*/  BSYNC B0 ;  /* 0x0000000000007941 */ /* 0x000fea0003800000 */
.L_x_3711:
        /* <DEDUP_REMOVED lines=35> */
.L_x_3714:
[----:B------:R-:W-:Y:S05]  /*1490*/  BSYNC B0 ;  /* 0x0000000000007941 */ /* 0x000fea0003800000 */
.L_x_3713:
[----:B------:R-:W-:Y:S01]  /*14a0*/  BSSY B0, `(.L_x_3715) ;  /* 0x0000028000007945 */ /* 0x000fe20003800000 */
[----:B------:R-:W-:Y:S01]  /*14b0*/  FSETP.GTU.FTZ.AND P0, PT, R109, 20, PT ;  /* 0x41a000006d00780b */ /* 0x000fe20003f1c000 */
[--C-:B------:R-:W-:Y:S02]  /*14c0*/  FADD.FTZ R108, R43, R82.reuse ;  /* 0x000000522b6c7221 */ /* 0x100fe40000010000 */
[--C-:B------:R-:W-:Y:S02]  /*14d0*/  FADD.FTZ R111, R36, R82.reuse ;  /* 0x00000052246f7221 */ /* 0x100fe40000010000 */
[--C-:B------:R-:W-:Y:S02]  /*14e0*/  FADD.FTZ R110, R37, R82.reuse ;  /* 0x00000052256e7221 */ /* 0x100fe40000010000 */
[--C-:B------:R-:W-:Y:S02]  /*14f0*/  FADD.FTZ R113, R38, R82.reuse ;  /* 0x0000005226717221 */ /* 0x100fe40000010000 */
[----:B------:R-:W-:-:S02]  /*1500*/  FADD.FTZ R118, R39, R82 ;  /* 0x0000005227767221 */ /* 0x000fc40000010000 */
        /* <DEDUP_REMOVED lines=33> */
.L_x_3716:
[----:B------:R-:W-:Y:S05]  /*1720*/  BSYNC B0 ;  /* 0x0000000000007941 */ /* 0x000fea0003800000 */
.L_x_3715:
        /* <DEDUP_REMOVED lines=38> */
.L_x_3718:
[----:B------:R-:W-:Y:S05]  /*1990*/  BSYNC B0 ;  /* 0x0000000000007941 */ /* 0x000fea0003800000 */
.L_x_3717:
        /* <DEDUP_REMOVED lines=38> */
.L_x_3720:
[----:B------:R-:W-:Y:S05]  /*1c00*/  BSYNC B0 ;  /* 0x0000000000007941 */ /* 0x000fea0003800000 */
.L_x_3719:
        /* <DEDUP_REMOVED lines=38> */
.L_x_3722:
[----:B------:R-:W-:Y:S05]  /*1e70*/  BSYNC B0 ;  /* 0x0000000000007941 */ /* 0x000fea0003800000 */
.L_x_3721:
        /* <DEDUP_REMOVED lines=38> */
.L_x_3724:
[----:B------:R-:W-:Y:S05]  /*20e0*/  BSYNC B0 ;  /* 0x0000000000007941 */ /* 0x000fea0003800000 */
.L_x_3723:
        /* <DEDUP_REMOVED lines=40> */
.L_x_3726:
[----:B------:R-:W-:Y:S05]  /*2370*/  BSYNC B0 ;  /* 0x0000000000007941 */ /* 0x000fea0003800000 */
.L_x_3725:
        /* <DEDUP_REMOVED lines=33> */
.L_x_3728:
[----:B------:R-:W-:Y:S05]  /*2590*/  BSYNC B0 ;  /* 0x0000000000007941 */ /* 0x000fea0003800000 */
.L_x_3727:
        /* <DEDUP_REMOVED lines=33> */
.L_x_3730:
[----:B------:R-:W-:Y:S05]  /*27b0*/  BSYNC B0 ;  /* 0x0000000000007941 */ /* 0x000fea0003800000 */
.L_x_3729:
        /* <DEDUP_REMOVED lines=33> */
.L_x_3732:
[----:B------:R-:W-:Y:S05]  /*29d0*/  BSYNC B0 ;  /* 0x0000000000007941 */ /* 0x000fea0003800000 */
.L_x_3731:
        /* <DEDUP_REMOVED lines=33> */
.L_x_3734:
[----:B------:R-:W-:Y:S05]  /*2bf0*/  BSYNC B0 ;  /* 0x0000000000007941 */ /* 0x000fea0003800000 */
.L_x_3733:
        /* <DEDUP_REMOVED lines=33> */
.L_x_3736:
[----:B------:R-:W-:Y:S05]  /*2e10*/  BSYNC B0 ;  /* 0x0000000000007941 */ /* 0x000fea0003800000 */
.L_x_3735:
[----:B------:R-:W-:Y:S01]  /*2e20*/  FFMA.FTZ R59, R27, R15, R60 ;  /* 0x0000000f1b3b7223 */ /* 0x000fe2000001003c */
[----:B------:R-:W-:Y:S01]  /*2e30*/  BAR.SYNC.DEFER_BLOCKING 0x0 ;  /* 0x0000000000007b1d */ /* 0x000fe20000010000 */
[----:B------:R-:W-:Y:S02]  /*2e40*/  FMUL.FTZ R56, R12, R80 ;  /* 0x000000500c387220 */ /* 0x000fe40000410000 */
[----:B----4-:R-:W-:Y:S02]  /*2e50*/  FFMA.FTZ R62, R20, R8, R59 ;  /* 0x00000008143e7223 */ /* 0x010fe4000001003b */
        /* <DEDUP_REMOVED lines=15> */
[----:B------:R-:W-:Y:S01]  /*2f50*/  IMAD R115, R81, c[0x0][0x180], RZ ;  /* 0x0000600051737a24 */ /* 0x000fe200078e02ff */
[----:B------:R-:W-:Y:S01]  /*2f60*/  IADD3 R39, R89, -0x1, RZ ;  /* 0xffffffff59277810 */ /* 0x000fe20007ffe0ff */
[----:B------:R-:W-:Y:S01]  /*2f70*/  IMAD R119, R81, c[0x0][0x198], RZ ;  /* 0x0000660051777a24 */ /* 0x000fe200078e02ff */
[----:B------:R-:W-:Y:S01]  /*2f80*/  IADD3 R112, R89, -0x2, RZ ;  /* 0xfffffffe59707810 */ /* 0x000fe20007ffe0ff */
[----:B------:R-:W-:Y:S01]  /*2f90*/  IMAD R121, R81, c[0x0][0x1b8], RZ ;  /* 0x00006e0051797a24 */ /* 0x000fe200078e02ff */
[----:B------:R-:W-:Y:S01]  /*2fa0*/  HFMA2.MMA R174, -RZ, RZ, 0, 0 ;  /* 0x00000000ffae7435 */ /* 0x000fe200000001ff */
[C---:B------:R-:W-:Y:S01]  /*2fb0*/  IMAD R117, R0.reuse, c[0x0][0x184], R115 ;  /* 0x0000610000757a24 */ /* 0x040fe200078e0273 */
[----:B------:R-:W-:Y:S01]  /*2fc0*/  LEA.HI R115, R39, R39, RZ, 0x1 ;  /* 0x0000002727737211 */ /* 0x000fe200078f08ff */
[C---:B------:R-:W-:Y:S01]  /*2fd0*/  IMAD.WIDE.U32 R68, R0.reuse, c[0x0][0x180], RZ ;  /* 0x0000600000447a25 */ /* 0x040fe200078e00ff */
[----:B------:R-:W-:Y:S01]  /*2fe0*/  MOV R138, RZ ;  /* 0x000000ff008a7202 */ /* 0x000fe20000000f00 */
[----:B------:R-:W-:Y:S01]  /*2ff0*/  UMOV UR4, URZ ;  /* 0x0000003f00047c82 */ /* 0x000fe20008000000 */
[----:B------:R-:W-:Y:S01]  /*3000*/  LOP3.LUT R122, R115, 0xfffffe, RZ, 0xc0, !PT ;  /* 0x00fffffe737a7812 */ /* 0x000fe200078ec0ff */
[----:B------:R-:W-:Y:S01]  /*3010*/  IMAD.WIDE.U32 R70, R0, c[0x0][0x198], RZ ;  /* 0x0000660000467a25 */ /* 0x000fe200078e00ff */
[----:B------:R-:W-:-:S02]  /*3020*/  IADD3 R117, R69, R117, RZ ;  /* 0x0000007545757210 */ /* 0x000fc40007ffe0ff */
[----:B------:R-:W-:Y:S01]  /*3030*/  LEA R116, P0, R68, c[0x0][0x220], 0x2 ;  /* 0x0000880044747a11 */ /* 0x000fe200078010ff */
[----:B------:R-:W-:Y:S01]  /*3040*/  IMAD R119, R0, c[0x0][0x19c], R119 ;  /* 0x0000670000777a24 */ /* 0x000fe200078e0277 */
[----:B------:R-:W-:Y:S01]  /*3050*/  LEA R114, P1, R70, c[0x0][0x228], 0x2 ;  /* 0x00008a0046727a11 */ /* 0x000fe200078210ff */
[C---:B------:R-:W-:Y:S01]  /*3060*/  IMAD.WIDE.U32 R78, R0.reuse, c[0x0][0x1b8], RZ ;  /* 0x00006e00004e7a25 */ /* 0x040fe200078e00ff */
[----:B------:R-:W-:Y:S01]  /*3070*/  IADD3 R139, R39, -R122, RZ ;  /* 0x8000007a278b7210 */ /* 0x000fe20007ffe0ff */
[----:B------:R-:W-:Y:S01]  /*3080*/  HFMA2.MMA R39, -RZ, RZ, 0, 0 ;  /* 0x00000000ff277435 */ /* 0x000fe200000001ff */
[----:B------:R-:W-:Y:S01]  /*3090*/  IADD3 R69, R71, R119, RZ ;  /* 0x0000007747457210 */ /* 0x000fe20007ffe0ff */
[----:B------:R-:W-:Y:S01]  /*30a0*/  IMAD R123, R0, c[0x0][0x1bc], R121 ;  /* 0x00006f00007b7a24 */ /* 0x000fe200078e0279 */
[----:B------:R-:W-:Y:S01]  /*30b0*/  LEA.HI.X R117, R68, c[0x0][0x224], R117, 0x2, P0 ;  /* 0x0000890044757a11 */ /* 0x000fe200000f1475 */
[----:B------:R-:W-:Y:S01]  /*30c0*/  IMAD R121, R112, c[0x0][0x16c], RZ ;  /* 0x00005b0070797a24 */ /* 0x000fe200078e02ff */
[----:B------:R-:W-:Y:S01]  /*30d0*/  LEA R112, P2, R78, c[0x0][0x230], 0x2 ;  /* 0x00008c004e707a11 */ /* 0x000fe200078410ff */
[----:B------:R-:W-:Y:S01]  /*30e0*/  FMUL.FTZ R122, R32, R103 ;  /* 0x00000067207a7220 */ /* 0x000fe20000410000 */
[----:B------:R-:W-:Y:S01]  /*30f0*/  IADD3 R119, R79, R123, RZ ;  /* 0x0000007b4f777210 */ /* 0x000fe20007ffe0ff */
[----:B------:R-:W-:Y:S01]  /*3100*/  IMAD.WIDE R120, R121, 0x8, R76 ;  /* 0x0000000879787825 */ /* 0x000fe200078e024c */
[----:B------:R-:W-:-:S02]  /*3110*/  LEA.HI.X R115, R70, c[0x0][0x22c], R69, 0x2, P1 ;  /* 0x00008b0046737a11 */ /* 0x000fc400008f1445 */
[----:B------:R-:W-:Y:S01]  /*3120*/  LEA.HI.X R119, R78, c[0x0][0x234], R119, 0x2, P2 ;  /* 0x00008d004e777a11 */ /* 0x000fe200010f1477 */
[----:B------:R-:W-:Y:S01]  /*3130*/  FMUL.FTZ R123, R33, R102 ;  /* 0x00000066217b7220 */ /* 0x000fe20000410000 */
[----:B------:R-:W-:Y:S01]  /*3140*/  SHF.L.U32 R139, R139, 0x8, RZ ;  /* 0x000000088b8b7819 */ /* 0x000fe200000006ff */
        /* <DEDUP_REMOVED lines=14> */
.L_x_3753:
[----:B------:R-:W2:Y:S01]  /*3230*/  LDG.E R140, [R116.64] ;  /* 0x00000006748c7981 */ /* 0x000ea2000c1e1900 */
[----:B------:R-:W-:Y:S02]  /*3240*/  MOV R68, R112 ;  /* 0x0000007000447202 */ /* 0x000fe40000000f00 */
[----:B------:R-:W-:Y:S01]  /*3250*/  MOV R69, R119 ;  /* 0x0000007700457202 */ /* 0x000fe20000000f00 */
[----:B------:R-:W3:Y:S01]  /*3260*/  LDG.E R71, [R114.64] ;  /* 0x0000000672477981 */ /* 0x000ee2000c1e1900 */
[C---:B------:R-:W-:Y:S02]  /*3270*/  ISETP.NE.AND P1, PT, R86.reuse, RZ, PT ;  /* 0x000000ff5600720c */ /* 0x040fe40003f25270 */
[C---:B------:R-:W-:Y:S01]  /*3280*/  IADD3 R78, R86.reuse, 0x200, RZ ;  /* 0x00000200564e7810 */ /* 0x040fe20007ffe0ff */
[----:B------:R0:W3:Y:S01]  /*3290*/  LDG.E R68, [R68.64] ;  /* 0x0000000644447981 */ /* 0x0000e2000c1e1900 */
[----:B------:R-:W-:-:S02]  /*32a0*/  LOP3.LUT P0, RZ, R86, 0x1f, RZ, 0xc0, !PT ;  /* 0x0000001f56ff7812 */ /* 0x000fc4000780c0ff */
[----:B------:R-:W-:Y:S02]  /*32b0*/  SEL R144, R139, R78, !P1 ;  /* 0x0000004e8b907207 */ /* 0x000fe40004800000 */
[----:B------:R-:W-:Y:S02]  /*32c0*/  ISETP.LT.OR P0, PT, R89, 0x2, P0 ;  /* 0x000000025900780c */ /* 0x000fe40000701670 */
[----:B------:R-:W-:Y:S02]  /*32d0*/  MOV R79, RZ ;  /* 0x000000ff004f7202 */ /* 0x000fe40000000f00 */
[----:B------:R-:W-:Y:S01]  /*32e0*/  MOV R78, 0x3f800000 ;  /* 0x3f800000004e7802 */ /* 0x000fe20000000f00 */
[----:B------:R-:W-:Y:S01]  /*32f0*/  BSSY B0, `(.L_x_3738) ;  /* 0x000004f000007945 */ /* 0x000fe20003800000 */
[----:B--2---:R-:W-:-:S04]  /*3300*/  FMUL.FTZ R70, R140, 1.4426950216293334961 ;  /* 0x3fb8aa3b8c467820 */ /* 0x004fc80000410000 */
[----:B------:R-:W-:-:S06]  /*3310*/  FMUL.FTZ R155, R70, R103 ;  /* 0x00000067469b7220 */ /* 0x000fcc0000410000 */
[----:B------:R-:W2:Y:S01]  /*3320*/  MUFU.EX2 R155, R155 ;  /* 0x0000009b009b7308 */ /* 0x000ea20000000800 */
[C---:B------:R-:W-:Y:S02]  /*3330*/  FMUL.FTZ R141, R70.reuse, R102 ;  /* 0x00000066468d7220 */ /* 0x040fe40000410000 */
[C---:B------:R-:W-:Y:S02]  /*3340*/  FMUL.FTZ R143, R70.reuse, R105 ;  /* 0x00000069468f7220 */ /* 0x040fe40000410000 */
[----:B------:R-:W-:-:S03]  /*3350*/  FMUL.FTZ R142, R70, R104 ;  /* 0x00000068468e7220 */ /* 0x000fc60000410000 */
[----:B------:R-:W4:Y:S01]  /*3360*/  MUFU.EX2 R141, R141 ;  /* 0x0000008d008d7308 */ /* 0x000f220000000800 */
[----:B--2---:R2:W-:Y:S04]  /*3370*/  STS [R144.X4+0x14d0], R155 ;  /* 0x0014d09b90007388 */ /* 0x0045e80000004800 */
[----:B------:R-:W-:Y:S01]  /*3380*/  BAR.SYNC.DEFER_BLOCKING 0x0 ;  /* 0x0000000000007b1d */ /* 0x000fe20000010000 */
[----:B------:R-:W-:-:S05]  /*3390*/  FMUL.FTZ R145, R70, R99 ;  /* 0x0000006346917220 */ /* 0x000fca0000410000 */
[----:B------:R-:W1:Y:S01]  /*33a0*/  MUFU.EX2 R143, R143 ;  /* 0x0000008f008f7308 */ /* 0x000e620000000800 */
[----:B--2---:R-:W-:-:S07]  /*33b0*/  FMUL.FTZ R144, R70, R98 ;  /* 0x0000006246907220 */ /* 0x004fce0000410000 */
[----:B------:R-:W2:Y:S01]  /*33c0*/  MUFU.EX2 R142, R142 ;  /* 0x0000008e008e7308 */ /* 0x000ea20000000800 */
[----:B------:R-:W-:Y:S02]  /*33d0*/  FMUL.FTZ R147, R70, R101 ;  /* 0x0000006546937220 */ /* 0x000fe40000410000 */
[----:B----4-:R-:W-:-:S05]  /*33e0*/  FMUL.FTZ R152, R155, R141 ;  /* 0x0000008d9b987220 */ /* 0x010fca0000410000 */
[----:B------:R-:W4:Y:S01]  /*33f0*/  MUFU.EX2 R145, R145 ;  /* 0x0000009100917308 */ /* 0x000f220000000800 */
[----:B0-----:R-:W-:Y:S01]  /*3400*/  FFMA.FTZ R69, R122, R141, R123 ;  /* 0x0000008d7a457223 */ /* 0x001fe2000001007b */
[----:B------:R0:W5:Y:S01]  /*3410*/  @!P0 LDG.E.64 R78, [R120.64] ;  /* 0x00000006784e8981 */ /* 0x000162000c1e1b00 */
[----:B------:R-:W-:-:S05]  /*3420*/  FMUL.FTZ R146, R70, R100 ;  /* 0x0000006446927220 */ /* 0x000fca0000410000 */
        /* <DEDUP_REMOVED lines=10> */
[C---:B----4-:R-:W-:Y:S01]  /*34d0*/  FMUL.FTZ R157, R145.reuse, R152 ;  /* 0x00000098919d7220 */ /* 0x050fe20000410000 */
[----:B------:R4:W3:Y:S01]  /*34e0*/  @P0 LDS R163, [R86.X4+0x1cd4] ;  /* 0x001cd40056a30984 */ /* 0x0008e20000004800 */
        /* <DEDUP_REMOVED lines=32> */
[----:B------:R-:W-:Y:S02]  /*36f0*/  FFMA.FTZ R69, R152, R69, R135 ;  /* 0x0000004598457223 */ /* 0x000fe40000010087 */
[C---:B-1----:R-:W-:Y:S02]  /*3700*/  FMUL.FTZ R159, R157.reuse, R70 ;  /* 0x000000469d9f7220 */ /* 0x042fe40000410000 */
[----:B------:R-:W-:-:S02]  /*3710*/  FFMA.FTZ R69, R157, R69, R136 ;  /* 0x000000459d457223 */ /* 0x000fc40000010088 */
[----:B---3--:R-:W-:Y:S02]  /*3720*/  FMUL.FTZ R68, R71, R68 ;  /* 0x0000004447447220 */ /* 0x008fe40000410000 */
[C---:B--2---:R-:W-:Y:S02]  /*3730*/  FMUL.FTZ R166, R154.reuse, R159 ;  /* 0x0000009f9aa67220 */ /* 0x044fe40000410000 */
[----:B------:R-:W-:Y:S01]  /*3740*/  FFMA.FTZ R167, R154, R69, R137 ;  /* 0x000000459aa77223 */ /* 0x000fe20000010089 */
        /* <DEDUP_REMOVED lines=9> */
.L_x_3739:
[----:B----4-:R-:W-:Y:S05]  /*37e0*/  BSYNC B0 ;  /* 0x0000000000007941 */ /* 0x010fea0003800000 */
.L_x_3738:
        /* <DEDUP_REMOVED lines=26> */
.L_x_3761:
        /* <DEDUP_REMOVED lines=24> */
.L_x_3762:
        /* <DEDUP_REMOVED lines=11> */
[----:B-1---5:R-:W-:Y:S05]  /*3bc0*/  CALL.REL.NOINC `($__internal_151_$__cuda_sm70_shflsync_idx_p) ;  /* 0x00003c2000007944 */ /* 0x022fea0003c00000 */
.L_x_3744:
[----:B------:R-:W-:Y:S05]  /*3bd0*/  BRA.CONV ~URZ, `(.L_x_3745) ;  /* 0x000000637f007947 */ /* 0x000fea000b800000 */
[----:B-1----:R-:W-:Y:S01]  /*3be0*/  HFMA2.MMA R184, -RZ, RZ, 0, 1.847743988037109375e-06 ;  /* 0x0000001fffb87435 */ /* 0x002fe200000001ff */
[----:B0-----:R-:W-:-:S02]  /*3bf0*/  MOV R186, R71 ;  /* 0x0000004700ba7202 */ /* 0x001fc40000000f00 */
[----:B------:R-:W-:Y:S02]  /*3c00*/  MOV R191, 0x1f ;  /* 0x0000001f00bf7802 */ /* 0x000fe40000000f00 */
[----:B------:R-:W-:Y:S02]  /*3c10*/  MOV R193, 0xffffffff ;  /* 0xffffffff00c17802 */ /* 0x000fe40000000f00 */
[----:B------:R-:W-:Y:S02]  /*3c20*/  MOV R68, 0x3c40 ;  /* 0x00003c4000447802 */ /* 0x000fe40000000f00 */
[----:B-----5:R-:W-:Y:S05]  /*3c30*/  CALL.REL.NOINC `($__internal_151_$__cuda_sm70_shflsync_idx_p) ;  /* 0x00003bb000007944 */ /* 0x020fea0003c00000 */
.L_x_3745:
[----:B------:R-:W-:Y:S05]  /*3c40*/  BRA.DIV ~URZ, `(.L_x_3746) ;  /* 0x000031f27f007947 */ /* 0x000fea000b800000 */
[----:B-----5:R-:W2:Y:S04]  /*3c50*/  SHFL.IDX PT, R78, R78, RZ, 0x1f ;  /* 0x00001fff4e4e7589 */ /* 0x020ea800000e0000 */
[----:B------:R3:W4:Y:S04]  /*3c60*/  SHFL.IDX PT, R69, R79, RZ, 0x1f ;  /* 0x00001fff4f457589 */ /* 0x00072800000e0000 */
[----:B------:R-:W0:Y:S04]  /*3c70*/  SHFL.UP PT, R175, R175, 0x1, RZ ;  /* 0x04200000afaf7989 */ /* 0x000e2800000e00ff */
[----:B------:R3:W1:Y:S02]  /*3c80*/  SHFL.UP PT, R176, R71, 0x1, RZ ;  /* 0x0420000047b07989 */ /* 0x00066400000e00ff */
.L_x_3763:
[----:B---3--:R-:W3:Y:S01]  /*3c90*/  LDS.64 R70, [R86.X16+0x10c0] ;  /* 0x0010c00056467984 */ /* 0x008ee2000000ca00 */
[----:B--2---:R-:W-:Y:S01]  /*3ca0*/  MOV R68, R78 ;  /* 0x0000004e00447202 */ /* 0x004fe20000000f00 */
[----:B01--4-:R-:W-:-:S04]  /*3cb0*/  @P1 FFMA.FTZ R69, R69, R175, R176 ;  /* 0x000000af45451223 */ /* 0x013fc800000100b0 */
[----:B------:R-:W-:Y:S02]  /*3cc0*/  @P1 FMUL.FTZ R68, R68, R175 ;  /* 0x000000af44441220 */ /* 0x000fe40000410000 */
[C---:B---3--:R-:W-:Y:S02]  /*3cd0*/  FFMA.FTZ R71, R70.reuse, R69, R71 ;  /* 0x0000004546477223 */ /* 0x048fe40000010047 */
[----:B------:R-:W-:-:S05]  /*3ce0*/  FMUL.FTZ R70, R70, R68 ;  /* 0x0000004446467220 */ /* 0x000fca0000410000 */
[----:B------:R0:W-:Y:S02]  /*3cf0*/  STS.128 [R86.X16+0x10c0], R68 ;  /* 0x0010c04456007388 */ /* 0x0001e4000000cc00 */
.L_x_3741:
[----:B------:R-:W-:Y:S05]  /*3d00*/  BSYNC B0 ;  /* 0x0000000000007941 */ /* 0x000fea0003800000 */
.L_x_3740:
[----:B------:R-:W-:Y:S01]  /*3d10*/  WARPSYNC 0xffffffff ;  /* 0xffffffff00007948 */ /* 0x000fe20003800000 */
[----:B------:R-:W-:Y:S01]  /*3d20*/  BAR.SYNC.DEFER_BLOCKING 0x0 ;  /* 0x0000000000007b1d */ /* 0x000fe20000010000 */
[----:B01----:R-:W-:Y:S01]  /*3d30*/  FMUL.FTZ R70, R154, R163 ;  /* 0x000000a39a467220 */ /* 0x003fe20000410000 */
        /* <DEDUP_REMOVED lines=14> */
[----:B------:R-:W-:Y:S02]  /*3e20*/  FMUL.FTZ R71, R151, R70 ;  /* 0x0000004697477220 */ /* 0x000fe40000410000 */
[----:B------:R-:W-:Y:S01]  /*3e30*/  FMUL.FTZ R70, R33, R102 ;  /* 0x0000006621467220 */ /* 0x000fe20000410000 */
[----:B------:R-:W0:Y:S01]  /*3e40*/  LDS R68, [R86.X8+0x10c4] ;  /* 0x0010c40056447984 */ /* 0x000e220000008800 */
[----:B------:R-:W-:-:S02]  /*3e50*/  FMUL.FTZ R175, R35, R104 ;  /* 0x0000006823af7220 */ /* 0x000fc40000410000 */
[----:B------:R-:W-:Y:S01]  /*3e60*/  FFMA.FTZ R69, R151, R69, R166 ;  /* 0x0000004597457223 */ /* 0x000fe200000100a6 */
[----:B------:R-:W1:Y:S01]  /*3e70*/  @!P0 LDS.64 R78, [UR4+0x1dd0] ;  /* 0x001dd004ff4e8984 */ /* 0x000e620008000a00 */
        /* <DEDUP_REMOVED lines=53> */
.L_x_3764:
        /* <DEDUP_REMOVED lines=26> */
.L_x_3765:
        /* <DEDUP_REMOVED lines=11> */
.L_x_3748:
[----:B01----:R-:W-:Y:S05]  /*4420*/  BSYNC B0 ;  /* 0x0000000000007941 */ /* 0x003fea0003800000 */
.L_x_3747:
[----:B------:R-:W-:Y:S01]  /*4430*/  WARPSYNC 0xffffffff ;  /* 0xffffffff00007948 */ /* 0x000fe20003800000 */
[----:B------:R-:W-:Y:S01]  /*4440*/  BAR.SYNC.DEFER_BLOCKING 0x0 ;  /* 0x0000000000007b1d */ /* 0x000fe20000010000 */
[----:B------:R-:W-:Y:S01]  /*4450*/  FMUL.FTZ R70, R33, R102 ;  /* 0x0000006621467220 */ /* 0x000fe20000410000 */
[C---:B------:R-:W-:Y:S01]  /*4460*/  ISETP.GT.AND P0, PT, R88.reuse, 0x1e, PT ;  /* 0x0000001e5800780c */ /* 0x040fe20003f04270 */
[----:B------:R-:W-:Y:S01]  /*4470*/  FMUL.FTZ R176, R35, R104 ;  /* 0x0000006823b07220 */ /* 0x000fe20000410000 */
[C---:B------:R-:W-:Y:S01]  /*4480*/  ISETP.GT.AND P1, PT, R88.reuse, 0x1d, PT ;  /* 0x0000001d5800780c */ /* 0x040fe20003f24270 */
[----:B------:R-:W-:Y:S01]  /*4490*/  FFMA.FTZ R71, R141, R155, R70 ;  /* 0x0000009b8d477223 */ /* 0x000fe20000010046 */
[----:B------:R-:W-:Y:S01]  /*44a0*/  ISETP.GT.AND P2, PT, R88, 0x1b, PT ;  /* 0x0000001b5800780c */ /* 0x000fe20003f44270 */
[----:B------:R-:W-:Y:S01]  /*44b0*/  FFMA.FTZ R191, R142, R179, R176 ;  /* 0x000000b38ebf7223 */ /* 0x000fe200000100b0 */
[----:B------:R-:W-:Y:S01]  /*44c0*/  ISETP.NE.AND P3, PT, R86, RZ, PT ;  /* 0x000000ff5600720c */ /* 0x000fe20003f65270 */
[----:B------:R-:W-:Y:S01]  /*44d0*/  FMUL.FTZ R189, R29, R98 ;  /* 0x000000621dbd7220 */ /* 0x000fe20000410000 */
[----:B------:R-:W-:Y:S01]  /*44e0*/  BSSY B0, `(.L_x_3751) ;  /* 0x00000d3000007945 */ /* 0x000fe20003800000 */
[----:B------:R-:W-:-:S02]  /*44f0*/  FMUL.FTZ R193, R31, R100 ;  /* 0x000000641fc17220 */ /* 0x000fc40000410000 */
[----:B------:R-:W-:Y:S02]  /*4500*/  FMUL.FTZ R199, R23, R118 ;  /* 0x0000007617c77220 */ /* 0x000fe40000410000 */
[----:B------:R-:W-:Y:S01]  /*4510*/  FADD.FTZ R195, -R130, R181 ;  /* 0x000000b582c37221 */ /* 0x000fe20000010100 */
[----:B------:R-:W0:Y:S05]  /*4520*/  LDS R68, [R86.X8+0x12d4] ;  /* 0x0012d40056447984 */ /* 0x000e2a0000008800 */
[----:B------:R-:W-:Y:S01]  /*4530*/  @!P3 STS.64 [UR4+0x1dd0], R78 ;  /* 0x001dd04eff00b988 */ /* 0x000fe20008000a04 */
[----:B0-----:R-:W-:Y:S02]  /*4540*/  FFMA.FTZ R163, R68, R163, R172 ;  /* 0x000000a344a37223 */ /* 0x001fe400000100ac */
[----:B------:R-:W-:-:S02]  /*4550*/  FFMA.FTZ R68, R4, R155, RZ ;  /* 0x0000009b04447223 */ /* 0x000fc400000100ff */
        /* <DEDUP_REMOVED lines=34> */
[----:B------:R-:W-:Y:S02]  /*4780*/  FADD.FTZ R142, -R122, R155 ;  /* 0x0000009b7a8e7221 */ /* 0x000fe40000010100 */
[----:B------:R-:W-:-:S02]  /*4790*/  FMUL.FTZ R69, R141, R103 ;  /* 0x000000678d457220 */ /* 0x000fc40000410000 */
[-C--:B------:R-:W-:Y:S02]  /*47a0*/  FFMA.FTZ R201, R152, R185.reuse, R172 ;  /* 0x000000b998c97223 */ /* 0x080fe400000100ac */
        /* <DEDUP_REMOVED lines=8> */
[----:B------:R-:W-:Y:S02]  /*4830*/  FADD.FTZ R179, R191, -R176 ;  /* 0x800000b0bfb37221 */ /* 0x000fe40000010000 */
[----:B------:R-:W-:Y:S02]  /*4840*/  FMUL.FTZ R144, R145, R104 ;  /* 0x0000006891907220 */ /* 0x000fe40000410000 */
[----:B------:R-:W-:-:S02]  /*4850*/  FFMA.FTZ R150, R71, R146, R155 ;  /* 0x0000009247967223 */ /* 0x000fc4000001009b */
[----:B------:R-:W-:Y:S02]  /*4860*/  FADD.FTZ R158, -R126, R175 ;  /* 0x000000af7e9e7221 */ /* 0x000fe40000010100 */
[----:B------:R-:W-:Y:S02]  /*4870*/  FMUL.FTZ R155, R161, R99 ;  /* 0x00000063a19b7220 */ /* 0x000fe40000410000 */
[----:B------:R-:W-:Y:S02]  /*4880*/  FFMA.FTZ R152, R144, R179, R150 ;  /* 0x000000b390987223 */ /* 0x000fe40000010096 */
[----:B------:R-:W-:Y:S02]  /*4890*/  FADD.FTZ R189, R168, -R189 ;  /* 0x800000bda8bd7221 */ /* 0x000fe40000010000 */
[----:B------:R-:W-:Y:S02]  /*48a0*/  FMUL.FTZ R150, R147, R98 ;  /* 0x0000006293967220 */ /* 0x000fe40000410000 */
[----:B------:R-:W-:-:S02]  /*48b0*/  FFMA.FTZ R152, R155, R158, R152 ;  /* 0x0000009e9b987223 */ /* 0x000fc40000010098 */
[----:B------:R-:W-:Y:S02]  /*48c0*/  FFMA.FTZ R160, R154, R183, R199 ;  /* 0x000000b79aa07223 */ /* 0x000fe400000100c7 */
[----:B------:R-:W-:Y:S02]  /*48d0*/  FADD.FTZ R162, -R128, R177 ;  /* 0x000000b180a27221 */ /* 0x000fe40000010100 */
[----:B------:R-:W-:Y:S02]  /*48e0*/  FMUL.FTZ R175, R165, R101 ;  /* 0x00000065a5af7220 */ /* 0x000fe40000410000 */
[----:B------:R-:W-:Y:S02]  /*48f0*/  FFMA.FTZ R154, R150, R189, R152 ;  /* 0x000000bd969a7223 */ /* 0x000fe40000010098 */
[----:B------:R-:W-:Y:S02]  /*4900*/  FFMA.FTZ R148, R11, R160, R148 ;  /* 0x000000a00b947223 */ /* 0x000fe40000010094 */
[----:B------:R-:W-:-:S02]  /*4910*/  FADD.FTZ R193, R166, -R193 ;  /* 0x800000c1a6c17221 */ /* 0x000fc40000010000 */
[----:B------:R-:W-:Y:S01]  /*4920*/  FMUL.FTZ R152, R149, R100 ;  /* 0x0000006495987220 */ /* 0x000fe20000410000 */
[----:B------:R-:W0:Y:S01]  /*4930*/  SHFL.DOWN PT, R197, R148, 0x1, 0x1f ;  /* 0x08201f0094c57f89 */ /* 0x000e2200000e0000 */
[----:B------:R-:W-:Y:S02]  /*4940*/  FFMA.FTZ R191, R175, R162, R154 ;  /* 0x000000a2afbf7223 */ /* 0x000fe4000001009a */
[----:B------:R-:W-:Y:S02]  /*4950*/  FMUL.FTZ R177, R167, R107 ;  /* 0x0000006ba7b17220 */ /* 0x000fe40000410000 */
[----:B------:R-:W-:Y:S02]  /*4960*/  FFMA.FTZ R156, R152, R193, R191 ;  /* 0x000000c1989c7223 */ /* 0x000fe400000100bf */
[----:B------:R-:W-:Y:S02]  /*4970*/  FADD.FTZ R164, R205, -R164 ;  /* 0x800000a4cda47221 */ /* 0x000fe40000010000 */
[----:B------:R-:W-:-:S02]  /*4980*/  FMUL.FTZ R154, R151, R106 ;  /* 0x0000006a979a7220 */ /* 0x000fc40000410000 */
[----:B------:R-:W-:Y:S02]  /*4990*/  FFMA.FTZ R191, R177, R195, R156 ;  /* 0x000000c3b1bf7223 */ /* 0x000fe4000001009c */
[----:B------:R-:W-:Y:S02]  /*49a0*/  FADD.FTZ R168, -R132, R187 ;  /* 0x000000bb84a87221 */ /* 0x000fe40000010100 */
        /* <DEDUP_REMOVED lines=11> */
[----:B0-----:R-:W-:Y:S02]  /*4a60*/  @!P0 FADD.FTZ R148, R148, R197 ;  /* 0x000000c594948221 */ /* 0x001fe40000010000 */
[----:B------:R-:W-:Y:S02]  /*4a70*/  FADD.FTZ R197, -R136, R183 ;  /* 0x000000b788c57221 */ /* 0x000fe40000010100 */
[----:B------:R-:W-:Y:S01]  /*4a80*/  FMUL.FTZ R183, R173, R113 ;  /* 0x00000071adb77220 */ /* 0x000fe20000410000 */
[----:B------:R-:W0:Y:S01]  /*4a90*/  SHFL.DOWN PT, R203, R148, 0x2, 0x1f ;  /* 0x08401f0094cb7f89 */ /* 0x000e2200000e0000 */
[----:B------:R-:W-:Y:S02]  /*4aa0*/  FFMA.FTZ R166, R172, R187, R166 ;  /* 0x000000bbaca67223 */ /* 0x000fe400000100a6 */
[----:B------:R-:W-:-:S02]  /*4ab0*/  FADD.FTZ R199, R160, -R199 ;  /* 0x800000c7a0c77221 */ /* 0x000fc40000010000 */
[----:B------:R-:W-:Y:S02]  /*4ac0*/  FMUL.FTZ R176, R163, R118 ;  /* 0x00000076a3b07220 */ /* 0x000fe40000410000 */
[----:B------:R-:W-:Y:S02]  /*4ad0*/  FFMA.FTZ R166, R183, R197, R166 ;  /* 0x000000c5b7a67223 */ /* 0x000fe400000100a6 */
[----:B------:R-:W-:Y:S02]  /*4ae0*/  FMUL.FTZ R160, R140, R163 ;  /* 0x000000a38ca07220 */ /* 0x000fe40000410000 */
[-C--:B------:R-:W-:Y:S02]  /*4af0*/  FFMA.FTZ R180, R176, R199.reuse, R166 ;  /* 0x000000c7b0b47223 */ /* 0x080fe400000100a6 */
[----:B------:R-:W-:Y:S02]  /*4b00*/  FMUL.FTZ R178, R160, R199 ;  /* 0x000000c7a0b27220 */ /* 0x000fe40000410000 */
[C---:B------:R-:W-:Y:S01]  /*4b10*/  FMUL.FTZ R166, R140.reuse, R173 ;  /* 0x000000ad8ca67220 */ /* 0x040fe20000410000 */
[----:B------:R-:W1:Y:S01]  /*4b20*/  SHFL.DOWN PT, R201, R180, 0x1, 0x1f ;  /* 0x08201f00b4c97f89 */ /* 0x000e6200000e0000 */
[----:B------:R-:W-:-:S02]  /*4b30*/  FMUL.FTZ R160, R140, R157 ;  /* 0x0000009d8ca07220 */ /* 0x000fc40000410000 */
[----:B------:R-:W-:Y:S02]  /*4b40*/  FMUL.FTZ R79, R140, R151 ;  /* 0x000000978c4f7220 */ /* 0x000fe40000410000 */
[----:B------:R-:W-:Y:S02]  /*4b50*/  FFMA.FTZ R178, R23, R163, R178 ;  /* 0x000000a317b27223 */ /* 0x000fe400000100b2 */
[----:B------:R-:W-:Y:S02]  /*4b60*/  FMUL.FTZ R197, R166, R197 ;  /* 0x000000c5a6c57220 */ /* 0x000fe40000410000 */
[----:B0-----:R-:W-:Y:S02]  /*4b70*/  @!P1 FADD.FTZ R148, R148, R203 ;  /* 0x000000cb94949221 */ /* 0x001fe40000010000 */
[----:B------:R-:W-:Y:S02]  /*4b80*/  FMUL.FTZ R163, R140, R171 ;  /* 0x000000ab8ca37220 */ /* 0x000fe40000410000 */
[----:B------:R-:W-:Y:S01]  /*4b90*/  FMUL.FTZ R166, R160, R187 ;  /* 0x000000bba0a67220 */ /* 0x000fe20000410000 */
[----:B------:R-:W0:Y:S01]  /*4ba0*/  SHFL.DOWN PT, R203, R148, 0x4, 0x1f ;  /* 0x08801f0094cb7f89 */ /* 0x000e2200000e0000 */
[----:B------:R-:W-:-:S02]  /*4bb0*/  FMUL.FTZ R164, R79, R164 ;  /* 0x000000a44fa47220 */ /* 0x000fc40000410000 */
[----:B------:R-:W-:Y:S02]  /*4bc0*/  FMUL.FTZ R163, R163, R170 ;  /* 0x000000aaa3a37220 */ /* 0x000fe40000410000 */
[----:B------:R-:W-:Y:S02]  /*4bd0*/  FFMA.FTZ R170, R21, R157, R166 ;  /* 0x0000009d15aa7223 */ /* 0x000fe400000100a6 */
[----:B------:R-:W-:Y:S02]  /*4be0*/  FFMA.FTZ R166, R25, R151, R164 ;  /* 0x0000009719a67223 */ /* 0x000fe400000100a4 */
[----:B------:R-:W-:Y:S02]  /*4bf0*/  FMUL.FTZ R160, R140, R153 ;  /* 0x000000998ca07220 */ /* 0x000fe40000410000 */
[----:B-1----:R-:W-:Y:S01]  /*4c00*/  @!P0 FADD.FTZ R180, R180, R201 ;  /* 0x000000c9b4b48221 */ /* 0x002fe20000010000 */
[----:B------:R-:W-:Y:S01]  /*4c10*/  ISETP.GT.AND P0, PT, R88, 0x17, PT ;  /* 0x000000175800780c */ /* 0x000fe20003f04270 */
[----:B------:R-:W-:-:S02]  /*4c20*/  FMUL.FTZ R78, R140, R167 ;  /* 0x000000a78c4e7220 */ /* 0x000fc40000410000 */
[----:B------:R-:W-:Y:S01]  /*4c30*/  FMUL.FTZ R157, R140, R169 ;  /* 0x000000a98c9d7220 */ /* 0x000fe20000410000 */
[----:B------:R-:W1:Y:S01]  /*4c40*/  SHFL.DOWN PT, R201, R180, 0x2, 0x1f ;  /* 0x08401f00b4c97f89 */ /* 0x000e6200000e0000 */
[----:B------:R-:W-:Y:S02]  /*4c50*/  FMUL.FTZ R160, R160, R191 ;  /* 0x000000bfa0a07220 */ /* 0x000fe40000410000 */
[----:B------:R-:W-:Y:S02]  /*4c60*/  FMUL.FTZ R195, R78, R195 ;  /* 0x000000c34ec37220 */ /* 0x000fe40000410000 */
[----:B------:R-:W-:Y:S02]  /*4c70*/  FMUL.FTZ R78, R140, R149 ;  /* 0x000000958c4e7220 */ /* 0x000fe40000410000 */
[----:B------:R-:W-:Y:S02]  /*4c80*/  FMUL.FTZ R157, R157, R168 ;  /* 0x000000a89d9d7220 */ /* 0x000fe40000410000 */
[----:B0-----:R-:W-:-:S02]  /*4c90*/  @!P2 FADD.FTZ R148, R148, R203 ;  /* 0x000000cb9494a221 */ /* 0x001fc40000010000 */
[----:B------:R-:W-:Y:S02]  /*4ca0*/  FFMA.FTZ R168, R27, R153, R160 ;  /* 0x000000991ba87223 */ /* 0x000fe400000100a0 */
[----:B------:R-:W-:Y:S01]  /*4cb0*/  FMUL.FTZ R79, R140, R165 ;  /* 0x000000a58c4f7220 */ /* 0x000fe20000410000 */
[----:B------:R-:W0:Y:S01]  /*4cc0*/  SHFL.DOWN PT, R203, R148, 0x8, 0x1f ;  /* 0x09001f0094cb7f89 */ /* 0x000e2200000e0000 */
[----:B------:R-:W-:Y:S02]  /*4cd0*/  FMUL.FTZ R160, R78, R193 ;  /* 0x000000c14ea07220 */ /* 0x000fe40000410000 */
[----:B------:R-:W-:Y:S02]  /*4ce0*/  FMUL.FTZ R78, R140, R147 ;  /* 0x000000938c4e7220 */ /* 0x000fe40000410000 */
[----:B------:R-:W-:Y:S02]  /*4cf0*/  FMUL.FTZ R162, R79, R162 ;  /* 0x000000a24fa27220 */ /* 0x000fe40000410000 */
[----:B------:R-:W-:-:S02]  /*4d00*/  FFMA.FTZ R164, R31, R149, R160 ;  /* 0x000000951fa47223 */ /* 0x000fc400000100a0 */
[----:B------:R-:W-:Y:S02]  /*4d10*/  FMUL.FTZ R79, R140, R161 ;  /* 0x000000a18c4f7220 */ /* 0x000fe40000410000 */
[----:B-1----:R-:W-:Y:S01]  /*4d20*/  @!P1 FADD.FTZ R180, R180, R201 ;  /* 0x000000c9b4b49221 */ /* 0x002fe20000010000 */
[----:B------:R-:W-:Y:S01]  /*4d30*/  ISETP.GT.AND P1, PT, R88, 0xf, PT ;  /* 0x0000000f5800780c */ /* 0x000fe20003f24270 */
[----:B------:R-:W-:Y:S02]  /*4d40*/  FMUL.FTZ R160, R78, R189 ;  /* 0x000000bd4ea07220 */ /* 0x000fe40000410000 */
[----:B------:R-:W-:Y:S01]  /*4d50*/  FMUL.FTZ R158, R79, R158 ;  /* 0x0000009e4f9e7220 */ /* 0x000fe20000410000 */
[----:B------:R-:W1:Y:S01]  /*4d60*/  SHFL.DOWN PT, R201, R180, 0x4, 0x1f ;  /* 0x08801f00b4c97f89 */ /* 0x000e6200000e0000 */
[----:B------:R-:W-:Y:S02]  /*4d70*/  FFMA.FTZ R160, R29, R147, R160 ;  /* 0x000000931da07223 */ /* 0x000fe400000100a0 */
[----:B------:R-:W-:-:S02]  /*4d80*/  FMUL.FTZ R78, R140, R145 ;  /* 0x000000918c4e7220 */ /* 0x000fc40000410000 */
[C---:B------:R-:W-:Y:S02]  /*4d90*/  FMUL.FTZ R149, R140.reuse, R159 ;  /* 0x0000009f8c957220 */ /* 0x040fe40000410000 */
[----:B------:R-:W-:Y:S02]  /*4da0*/  FMUL.FTZ R147, R140, R143 ;  /* 0x0000008f8c937220 */ /* 0x000fe40000410000 */
[----:B0-----:R-:W-:Y:S02]  /*4db0*/  @!P0 FADD.FTZ R148, R148, R203 ;  /* 0x000000cb94948221 */ /* 0x001fe40000010000 */
[----:B------:R-:W-:Y:S02]  /*4dc0*/  FMUL.FTZ R79, R140, R141 ;  /* 0x0000008d8c4f7220 */ /* 0x000fe40000410000 */
[----:B------:R-:W-:Y:S01]  /*4dd0*/  FADD.FTZ R58, R181, R58 ;  /* 0x0000003ab53a7221 */ /* 0x000fe20000010000 */
[----:B------:R-:W0:Y:S01]  /*4de0*/  SHFL.DOWN PT, R203, R148, 0x10, 0x1f ;  /* 0x0a001f0094cb7f89 */ /* 0x000e2200000e0000 */
[----:B------:R-:W-:-:S02]  /*4df0*/  FMUL.FTZ R78, R78, R179 ;  /* 0x000000b34e4e7220 */ /* 0x000fc40000410000 */
[----:B------:R-:W-:Y:S02]  /*4e00*/  FMUL.FTZ R149, R149, R146 ;  /* 0x0000009295957220 */ /* 0x000fe40000410000 */
[----:B------:R-:W-:Y:S02]  /*4e10*/  FMUL.FTZ R68, R147, R68 ;  /* 0x0000004493447220 */ /* 0x000fe40000410000 */
[----:B------:R-:W-:Y:S02]  /*4e20*/  FMUL.FTZ R79, R79, R142 ;  /* 0x0000008e4f4f7220 */ /* 0x000fe40000410000 */
[----:B------:R-:W-:Y:S02]  /*4e30*/  FFMA.FTZ R197, R22, R173, R197 ;  /* 0x000000ad16c57223 */ /* 0x000fe400000100c5 */
[----:B-1----:R-:W-:Y:S02]  /*4e40*/  @!P2 FADD.FTZ R180, R180, R201 ;  /* 0x000000c9b4b4a221 */ /* 0x002fe40000010000 */
[----:B------:R-:W-:-:S02]  /*4e50*/  FFMA.FTZ R163, R20, R171, R163 ;  /* 0x000000ab14a37223 */ /* 0x000fc400000100a3 */
[----:B------:R-:W-:Y:S01]  /*4e60*/  FFMA.FTZ R157, R26, R169, R157 ;  /* 0x000000a91a9d7223 */ /* 0x000fe2000001009d */
[----:B------:R-:W1:Y:S01]  /*4e70*/  SHFL.DOWN PT, R201, R180, 0x8, 0x1f ;  /* 0x09001f00b4c97f89 */ /* 0x000e6200000e0000 */
[----:B------:R-:W-:Y:S02]  /*4e80*/  FFMA.FTZ R195, R24, R167, R195 ;  /* 0x000000a718c37223 */ /* 0x000fe400000100c3 */
[----:B------:R-:W-:Y:S02]  /*4e90*/  FFMA.FTZ R165, R30, R165, R162 ;  /* 0x000000a51ea57223 */ /* 0x000fe400000100a2 */
[----:B------:R-:W-:Y:S02]  /*4ea0*/  FFMA.FTZ R161, R28, R161, R158 ;  /* 0x000000a11ca17223 */ /* 0x000fe4000001009e */
[----:B------:R-:W-:Y:S02]  /*4eb0*/  FFMA.FTZ R78, R35, R145, R78 ;  /* 0x00000091234e7223 */ /* 0x000fe4000001004e */
[----:B0-----:R-:W-:-:S02]  /*4ec0*/  @!P1 FADD.FTZ R148, R148, R203 ;  /* 0x000000cb94949221 */ /* 0x001fc40000010000 */
[----:B------:R-:W-:Y:S02]  /*4ed0*/  FFMA.FTZ R149, R34, R159, R149 ;  /* 0x0000009f22957223 */ /* 0x000fe40000010095 */
[----:B------:R-:W-:Y:S01]  /*4ee0*/  FFMA.FTZ R68, R33, R143, R68 ;  /* 0x0000008f21447223 */ /* 0x000fe20000010044 */
[----:B------:R-:W-:Y:S01]  /*4ef0*/  MOV R181, R148 ;  /* 0x0000009400b57202 */ /* 0x000fe20000000f00 */
[----:B------:R-:W-:Y:S02]  /*4f00*/  FFMA.FTZ R79, R32, R141, R79 ;  /* 0x0000008d204f7223 */ /* 0x000fe4000001004f */
[----:B------:R-:W-:Y:S02]  /*4f10*/  FADD.FTZ R63, R176, R63 ;  /* 0x0000003fb03f7221 */ /* 0x000fe40000010000 */
[----:B------:R-:W-:Y:S02]  /*4f20*/  FADD.FTZ R62, R183, R62 ;  /* 0x0000003eb73e7221 */ /* 0x000fe40000010000 */
[----:B------:R-:W-:-:S02]  /*4f30*/  FADD.FTZ R61, R172, R61 ;  /* 0x0000003dac3d7221 */ /* 0x000fc40000010000 */
[----:B------:R-:W-:Y:S02]  /*4f40*/  FADD.FTZ R39, R178, R39 ;  /* 0x00000027b2277221 */ /* 0x000fe40000010000 */
[----:B-1----:R-:W-:Y:S01]  /*4f50*/  @!P0 FADD.FTZ R180, R180, R201 ;  /* 0x000000c9b4b48221 */ /* 0x002fe20000010000 */
        /* <DEDUP_REMOVED lines=19> */
[----:B------:R0:W-:Y:S01]  /*5090*/  @!P0 STS.64 [R94.X8+0x1098], R180 ;  /* 0x001098b45e008388 */ /* 0x0001e20000008a00 */
        /* <DEDUP_REMOVED lines=23> */
.L_x_3752:
[----:B0-----:R-:W-:Y:S05]  /*5210*/  BSYNC B0 ;  /* 0x0000000000007941 */ /* 0x001fea0003800000 */
.L_x_3751:
        /* <DEDUP_REMOVED lines=21> */
.L_x_3737:
[----:B------:R-:W-:Y:S01]  /*5370*/  BAR.SYNC.DEFER_BLOCKING 0x0 ;  /* 0x0000000000007b1d */ /* 0x000fe20000010000 */
[----:B------:R-:W-:-:S05]  /*5380*/  LOP3.LUT R69, R95, 0x1f, R86, 0xf8, !PT ;  /* 0x0000001f5f457812 */ /* 0x000fca00078ef856 */
[----:B------:R-:W-:-:S05]  /*5390*/  IMAD.WIDE R4, R69, 0x10, R2 ;  /* 0x0000001045047825 */ /* 0x000fca00078e0202 */
[----:B------:R-:W2:Y:S04]  /*53a0*/  LDG.E.128 R8, [R4.64] ;  /* 0x0000000604087981 */ /* 0x000ea8000c1e1d00 */
[----:B------:R-:W3:Y:S04]  /*53b0*/  LDG.E.128 R12, [R4.64+0x200] ;  /* 0x00020006040c7981 */ /* 0x000ee8000c1e1d00 */
[----:B------:R-:W4:Y:S04]  /*53c0*/  LDG.E.128 R16, [R4.64+0x400] ;  /* 0x0004000604107981 */ /* 0x000f28000c1e1d00 */
[----:B------:R-:W5:Y:S01]  /*53d0*/  LDG.E.128 R20, [R4.64+0x600] ;  /* 0x0006000604147981 */ /* 0x000f62000c1e1d00 */
[----:B------:R-:W-:-:S03]  /*53e0*/  IADD3 R68, R89, -0x1, RZ ;  /* 0xffffffff59447810 */ /* 0x000fc60007ffe0ff */
[----:B--2---:R-:W-:Y:S04]  /*53f0*/  STS.128 [R97.X16], R8 ;  /* 0x0000000861007388 */ /* 0x004fe8000000cc00 */
[----:B---3--:R-:W-:Y:S04]  /*5400*/  STS.128 [R97.X16+0x200], R12 ;  /* 0x0002000c61007388 */ /* 0x008fe8000000cc00 */
[----:B----4-:R-:W-:Y:S04]  /*5410*/  STS.128 [R97.X16+0x400], R16 ;  /* 0x0004001061007388 */ /* 0x010fe8000000cc00 */
[----:B-----5:R-:W-:Y:S01]  /*5420*/  STS.128 [R97.X16+0x600], R20 ;  /* 0x0006001461007388 */ /* 0x020fe2000000cc00 */
[----:B------:R-:W-:-:S06]  /*5430*/  NOP ;  /* 0x0000000000007918 */ /* 0x000fcc0000000000 */
[----:B------:R-:W0:Y:S04]  /*5440*/  LDS.128 R24, [R96.X16+0x10] ;  /* 0x0000100060187984 */ /* 0x000e28000000cc00 */
[----:B------:R-:W2:Y:S04]  /*5450*/  LDS.128 R28, [R96.X16+0x20] ;  /* 0x00002000601c7984 */ /* 0x000ea8000000cc00 */
[----:B------:R-:W3:Y:S01]  /*5460*/  LDS.128 R4, [R96.X16] ;  /* 0x0000000060047984 */ /* 0x000ee2000000cc00 */
[--C-:B0-----:R-:W-:Y:S02]  /*5470*/  FADD.FTZ R24, R24, R82.reuse ;  /* 0x0000005218187221 */ /* 0x101fe40000010000 */
[----:B------:R-:W-:-:S02]  /*5480*/  FADD.FTZ R25, R25, R82 ;  /* 0x0000005219197221 */ /* 0x000fc40000010000 */
[--C-:B------:R-:W-:Y:S01]  /*5490*/  FADD.FTZ R26, R26, R82.reuse ;  /* 0x000000521a1a7221 */ /* 0x100fe20000010000 */
[----:B------:R-:W-:Y:S01]  /*54a0*/  FSETP.GTU.FTZ.AND P3, PT, R24, 20, PT ;  /* 0x41a000001800780b */ /* 0x000fe20003f7c000 */
[--C-:B------:R-:W-:Y:S01]  /*54b0*/  FADD.FTZ R27, R27, R82.reuse ;  /* 0x000000521b1b7221 */ /* 0x100fe20000010000 */
[----:B------:R-:W-:Y:S01]  /*54c0*/  FSETP.GTU.FTZ.AND P4, PT, R25, 20, PT ;  /* 0x41a000001900780b */ /* 0x000fe20003f9c000 */
[--C-:B--2---:R-:W-:Y:S01]  /*54d0*/  FADD.FTZ R30, R30, R82.reuse ;  /* 0x000000521e1e7221 */ /* 0x104fe20000010000 */
[----:B------:R-:W-:Y:S01]  /*54e0*/  FSETP.GTU.FTZ.AND P5, PT, R26, 20, PT ;  /* 0x41a000001a00780b */ /* 0x000fe20003fbc000 */
[--C-:B------:R-:W-:Y:S01]  /*54f0*/  FADD.FTZ R29, R29, R82.reuse ;  /* 0x000000521d1d7221 */ /* 0x100fe20000010000 */
[----:B------:R-:W-:Y:S01]  /*5500*/  FSETP.GTU.FTZ.AND P6, PT, R27, 20, PT ;  /* 0x41a000001b00780b */ /* 0x000fe20003fdc000 */
[--C-:B------:R-:W-:Y:S01]  /*5510*/  FADD.FTZ R28, R28, R82.reuse ;  /* 0x000000521c1c7221 */ /* 0x100fe20000010000 */
[----:B------:R-:W-:Y:S01]  /*5520*/  FSETP.GTU.FTZ.AND P2, PT, R30, 20, PT ;  /* 0x41a000001e00780b */ /* 0x000fe20003f5c000 */
[--C-:B---3--:R-:W-:Y:S01]  /*5530*/  FADD.FTZ R4, R4, R82.reuse ;  /* 0x0000005204047221 */ /* 0x108fe20000010000 */
[----:B------:R-:W-:Y:S01]  /*5540*/  FSETP.GTU.FTZ.AND P1, PT, R29, 20, PT ;  /* 0x41a000001d00780b */ /* 0x000fe20003f3c000 */
[----:B------:R-:W-:Y:S01]  /*5550*/  FADD.FTZ R31, R31, R82 ;  /* 0x000000521f1f7221 */ /* 0x000fe20000010000 */
[----:B------:R-:W-:Y:S01]  /*5560*/  FSETP.GTU.FTZ.AND P0, PT, R28, 20, PT ;  /* 0x41a000001c00780b */ /* 0x000fe20003f1c000 */
[----:B------:R-:W-:-:S02]  /*5570*/  @!P3 FMUL.FTZ R8, R24, -1.4426950216293334961 ;  /* 0xbfb8aa3b1808b820 */ /* 0x000fc40000410000 */
[----:B------:R-:W-:Y:S02]  /*5580*/  @!P4 FMUL.FTZ R10, R25, -1.4426950216293334961 ;  /* 0xbfb8aa3b190ac820 */ /* 0x000fe40000410000 */
[----:B------:R-:W-:Y:S02]  /*5590*/  @!P5 FMUL.FTZ R11, R26, -1.4426950216293334961 ;  /* 0xbfb8aa3b1a0bd820 */ /* 0x000fe40000410000 */
[----:B------:R-:W0:Y:S01]  /*55a0*/  @!P3 MUFU.EX2 R8, R8 ;  /* 0x000000080008b308 */ /* 0x000e220000000800 */
[----:B------:R-:W-:Y:S02]  /*55b0*/  FADD.FTZ R7, R7, R82 ;  /* 0x0000005207077221 */ /* 0x000fe40000010000 */
[----:B------:R-:W-:Y:S02]  /*55c0*/  @!P2 FMUL.FTZ R18, R30, -1.4426950216293334961 ;  /* 0xbfb8aa3b1e12a820 */ /* 0x000fe40000410000 */
[----:B------:R-:W-:Y:S02]  /*55d0*/  @!P1 FMUL.FTZ R17, R29, -1.4426950216293334961 ;  /* 0xbfb8aa3b1d119820 */ /* 0x000fe40000410000 */
[----:B------:R-:W-:Y:S01]  /*55e0*/  @!P0 FMUL.FTZ R14, R28, -1.4426950216293334961 ;  /* 0xbfb8aa3b1c0e8820 */ /* 0x000fe20000410000 */
[----:B------:R-:W2:Y:S01]  /*55f0*/  @!P4 MUFU.EX2 R10, R10 ;  /* 0x0000000a000ac308 */ /* 0x000ea20000000800 */
[----:B0-----:R-:W-:-:S07]  /*5600*/  @!P3 FADD.FTZ R9, R8, 1 ;  /* 0x3f8000000809b421 */ /* 0x001fce0000010000 */
[----:B------:R-:W-:Y:S01]  /*5610*/  @!P5 MUFU.EX2 R12, R11 ;  /* 0x0000000b000cd308 */ /* 0x000fe20000000800 */
[----:B--2---:R-:W-:-:S07]  /*5620*/  @!P4 FADD.FTZ R8, R10, 1 ;  /* 0x3f8000000a08c421 */ /* 0x004fce0000010000 */
[----:B------:R-:W0:Y:S01]  /*5630*/  @!P3 MUFU.RCP R9, R9 ;  /* 0x000000090009b308 */ /* 0x000e220000001000 */
[----:B------:R-:W-:-:S07]  /*5640*/  @!P6 FMUL.FTZ R10, R27, -1.4426950216293334961 ;  /* 0xbfb8aa3b1b0ae820 */ /* 0x000fce0000410000 */
[----:B------:R-:W2:Y:S08]  /*5650*/  @!P4 MUFU.RCP R8, R8 ;  /* 0x000000080008c308 */ /* 0x000eb00000001000 */
[----:B------:R3:W4:Y:S01]  /*5660*/  @!P6 MUFU.EX2 R13, R10 ;  /* 0x0000000a000de308 */ /* 0x0007220000000800 */
[----:B0-----:R-:W-:Y:S01]  /*5670*/  @!P3 FMUL.FTZ R44, R44, R9 ;  /* 0x000000092c2cb220 */ /* 0x001fe20000410000 */
[----:B------:R-:W-:Y:S01]  /*5680*/  FSETP.GTU.FTZ.AND P3, PT, R31, 20, PT ;  /* 0x41a000001f00780b */ /* 0x000fe20003f7c000 */
[----:B--2---:R-:W-:Y:S01]  /*5690*/  @!P4 FMUL.FTZ R45, R45, R8 ;  /* 0x000000082d2dc220 */ /* 0x004fe20000410000 */
[----:B------:R-:W-:Y:S01]  /*56a0*/  FSETP.GTU.FTZ.AND P4, PT, R4, 20, PT ;  /* 0x41a000000400780b */ /* 0x000fe20003f9c000 */
[----:B---3--:R-:W0:Y:S03]  /*56b0*/  LDS.128 R8, [R96.X16+0x30] ;  /* 0x0000300060087984 */ /* 0x008e26000000cc00 */
[----:B------:R-:W2:Y:S07]  /*56c0*/  @!P2 MUFU.EX2 R18, R18 ;  /* 0x000000120012a308 */ /* 0x000eae0000000800 */
[----:B------:R-:W-:Y:S01]  /*56d0*/  @!P3 FMUL.FTZ R19, R31, -1.4426950216293334961 ;  /* 0xbfb8aa3b1f13b820 */ /* 0x000fe20000410000 */
[----:B------:R-:W-:Y:S01]  /*56e0*/  BAR.SYNC.DEFER_BLOCKING 0x0 ;  /* 0x0000000000007b1d */ /* 0x000fe20000010000 */
[----:B----4-:R-:W-:-:S05]  /*56f0*/  @!P6 FADD.FTZ R15, R13, 1 ;  /* 0x3f8000000d0fe421 */ /* 0x010fca0000010000 */
[----:B------:R3:W4:Y:S01]  /*5700*/  @!P0 MUFU.EX2 R16, R14 ;  /* 0x0000000e00108308 */ /* 0x0007220000000800 */
[----:B------:R-:W-:Y:S02]  /*5710*/  @!P4 FMUL.FTZ R4, R4, -1.4426950216293334961 ;  /* 0xbfb8aa3b0404c820 */ /* 0x000fe40000410000 */
[----:B--2---:R-:W-:-:S05]  /*5720*/  @!P2 FADD.FTZ R18, R18, 1 ;  /* 0x3f8000001212a421 */ /* 0x004fca0000010000 */
[----:B------:R-:W2:Y:S01]  /*5730*/  @!P1 MUFU.EX2 R17, R17 ;  /* 0x0000001100119308 */ /* 0x000ea20000000800 */
[----:B---3--:R-:W-:Y:S01]  /*5740*/  @!P5 FADD.FTZ R14, R12, 1 ;  /* 0x3f8000000c0ed421 */ /* 0x008fe20000010000 */
[----:B------:R-:W-:-:S04]  /*5750*/  SHF.L.U32 R12, R68, 0xa, RZ ;  /* 0x0000000a440c7819 */ /* 0x000fc800000006ff */
[----:B------:R-:W-:Y:S02]  /*5760*/  SHF.R.S32.HI R13, RZ, 0x1f, R12 ;  /* 0x0000001fff0d7819 */ /* 0x000fe4000001140c */
[----:B------:R-:W3:Y:S01]  /*5770*/  @!P6 MUFU.RCP R20, R15 ;  /* 0x0000000f0014e308 */ /* 0x000ee20000001000 */
[----:B----4-:R-:W-:-:S07]  /*5780*/  @!P0 FADD.FTZ R16, R16, 1 ;  /* 0x3f80000010108421 */ /* 0x010fce0000010000 */
[----:B------:R-:W4:Y:S01]  /*5790*/  @!P4 MUFU.EX2 R4, R4 ;  /* 0x000000040004c308 */ /* 0x000f220000000800 */
[----:B--2---:R-:W-:Y:S02]  /*57a0*/  @!P1 FADD.FTZ R17, R17, 1 ;  /* 0x3f80000011119421 */ /* 0x004fe40000010000 */
[----:B0-----:R-:W-:Y:S02]  /*57b0*/  FADD.FTZ R24, R8, R82 ;  /* 0x0000005208187221 */ /* 0x001fe40000010000 */
[----:B------:R-:W-:-:S03]  /*57c0*/  IMAD R8, R84, c[0x0][0x2d8], RZ ;  /* 0x0000b60054087a24 */ /* 0x000fc600078e02ff */
[----:B------:R-:W0:Y:S01]  /*57d0*/  @!P5 MUFU.RCP R21, R14 ;  /* 0x0000000e0015d308 */ /* 0x000e220000001000 */
[----:B---3--:R-:W-:Y:S02]  /*57e0*/  @!P6 FMUL.FTZ R47, R47, R20 ;  /* 0x000000142f2fe220 */ /* 0x008fe40000410000 */
[--C-:B------:R-:W-:Y:S02]  /*57f0*/  FADD.FTZ R20, R10, R82.reuse ;  /* 0x000000520a147221 */ /* 0x100fe40000010000 */
[----:B------:R-:W-:-:S03]  /*5800*/  FADD.FTZ R25, R9, R82 ;  /* 0x0000005209197221 */ /* 0x000fc60000010000 */
[----:B------:R-:W2:Y:S01]  /*5810*/  @!P2 MUFU.RCP R15, R18 ;  /* 0x00000012000fa308 */ /* 0x000ea20000001000 */
[----:B----4-:R-:W-:Y:S01]  /*5820*/  @!P4 FADD.FTZ R10, R4, 1 ;  /* 0x3f800000040ac421 */ /* 0x010fe20000010000 */
[----:B------:R-:W-:-:S06]  /*5830*/  FSETP.GTU.FTZ.AND P6, PT, R25, 20, PT ;  /* 0x41a000001900780b */ /* 0x000fcc0003fdc000 */
[----:B------:R-:W3:Y:S01]  /*5840*/  @!P3 MUFU.EX2 R19, R19 ;  /* 0x000000130013b308 */ /* 0x000ee20000000800 */
[----:B0-----:R-:W-:Y:S01]  /*5850*/  @!P5 FMUL.FTZ R46, R46, R21 ;  /* 0x000000152e2ed220 */ /* 0x001fe20000410000 */
[----:B------:R-:W-:Y:S01]  /*5860*/  FSETP.GTU.FTZ.AND P5, PT, R24, 20, PT ;  /* 0x41a000001800780b */ /* 0x000fe20003fbc000 */
[C---:B------:R-:W-:Y:S02]  /*5870*/  IMAD R21, R83.reuse, c[0x0][0x2dc], R8 ;  /* 0x0000b70053157a24 */ /* 0x040fe400078e0208 */
[----:B------:R-:W-:-:S03]  /*5880*/  IMAD.WIDE.U32 R8, R83, c[0x0][0x2d8], R12 ;  /* 0x0000b60053087a25 */ /* 0x000fc600078e000c */
[----:B------:R-:W0:Y:S01]  /*5890*/  @!P0 MUFU.RCP R23, R16 ;  /* 0x0000001000178308 */ /* 0x000e220000001000 */
[----:B--2---:R-:W-:Y:S01]  /*58a0*/  @!P2 FMUL.FTZ R42, R42, R15 ;  /* 0x0000000f2a2aa220 */ /* 0x004fe20000410000 */
[----:B------:R-:W-:Y:S01]  /*58b0*/  IADD3 R9, R9, R21, RZ ;  /* 0x0000001509097210 */ /* 0x000fe20007ffe0ff */
[--C-:B------:R-:W-:Y:S02]  /*58c0*/  FADD.FTZ R21, R11, R82.reuse ;  /* 0x000000520b157221 */ /* 0x100fe40000010000 */
[----:B------:R-:W-:Y:S02]  /*58d0*/  FADD.FTZ R18, R5, R82 ;  /* 0x0000005205127221 */ /* 0x000fe40000010000 */
[----:B------:R-:W-:Y:S01]  /*58e0*/  IMAD.WIDE.U32 R4, R0, c[0x0][0x2e0], R8 ;  /* 0x0000b80000047a25 */ /* 0x000fe200078e0008 */
[----:B------:R2:W4:Y:S03]  /*58f0*/  @!P1 MUFU.RCP R22, R17 ;  /* 0x0000001100169308 */ /* 0x0005260000001000 */
[----:B---3--:R-:W-:Y:S01]  /*5900*/  @!P3 FADD.FTZ R19, R19, 1 ;  /* 0x3f8000001313b421 */ /* 0x008fe20000010000 */
[----:B------:R-:W-:Y:S01]  /*5910*/  LEA R8, P2, R4, c[0x0][0x330], 0x2 ;  /* 0x0000cc0004087a11 */ /* 0x000fe200078410ff */
[----:B------:R-:W-:-:S02]  /*5920*/  @!P5 FMUL.FTZ R14, R24, -1.4426950216293334961 ;  /* 0xbfb8aa3b180ed820 */ /* 0x000fc40000410000 */
[----:B------:R-:W-:Y:S01]  /*5930*/  @!P6 FMUL.FTZ R11, R25, -1.4426950216293334961 ;  /* 0xbfb8aa3b190be820 */ /* 0x000fe20000410000 */
[----:B------:R3:W5:Y:S01]  /*5940*/  @!P3 MUFU.RCP R16, R19 ;  /* 0x000000130010b308 */ /* 0x0007620000001000 */
[----:B--2---:R-:W-:Y:S02]  /*5950*/  IMAD R17, R81, c[0x0][0x2e0], RZ ;  /* 0x0000b80051117a24 */ /* 0x004fe400078e02ff */
[----:B0-----:R-:W-:Y:S01]  /*5960*/  @!P0 FMUL.FTZ R40, R40, R23 ;  /* 0x0000001728288220 */ /* 0x001fe20000410000 */
[----:B------:R-:W-:Y:S01]  /*5970*/  FSETP.GTU.FTZ.AND P0, PT, R20, 20, PT ;  /* 0x41a000001400780b */ /* 0x000fe20003f1c000 */
[----:B------:R-:W-:Y:S02]  /*5980*/  IMAD R15, R0, c[0x0][0x2e4], R17 ;  /* 0x0000b900000f7a24 */ /* 0x000fe400078e0211 */
[----:B------:R-:W-:Y:S01]  /*5990*/  IMAD.WIDE.U32 R12, R83, c[0x0][0x2f8], R12 ;  /* 0x0000be00530c7a25 */ /* 0x000fe200078e000c */
[----:B------:R-:W0:Y:S02]  /*59a0*/  @!P4 MUFU.RCP R17, R10 ;  /* 0x0000000a0011c308 */ /* 0x000e240000001000 */
[----:B------:R-:W-:Y:S01]  /*59b0*/  IADD3 R5, R5, R15, RZ ;  /* 0x0000000f05057210 */ /* 0x000fe20007ffe0ff */
[----:B----4-:R-:W-:Y:S01]  /*59c0*/  @!P1 FMUL.FTZ R41, R41, R22 ;  /* 0x0000001629299220 */ /* 0x010fe20000410000 */
[----:B------:R-:W-:Y:S01]  /*59d0*/  FSETP.GTU.FTZ.AND P1, PT, R21, 20, PT ;  /* 0x41a000001500780b */ /* 0x000fe20003f3c000 */
[----:B---3--:R-:W-:Y:S01]  /*59e0*/  FADD.FTZ R19, R6, R82 ;  /* 0x0000005206137221 */ /* 0x008fe20000010000 */
[----:B------:R-:W-:Y:S01]  /*59f0*/  LEA.HI.X R9, R4, c[0x0][0x334], R5, 0x2, P2 ;  /* 0x0000cd0004097a11 */ /* 0x000fe200010f1405 */
[----:B-----5:R-:W-:Y:S01]  /*5a00*/  @!P3 FMUL.FTZ R43, R43, R16 ;  /* 0x000000102b2bb220 */ /* 0x020fe20000410000 */
[----:B------:R-:W-:Y:S01]  /*5a10*/  FSETP.GTU.FTZ.AND P3, PT, R18, 20, PT ;  /* 0x41a000001200780b */ /* 0x000fe20003f7c000 */
[----:B------:R-:W-:Y:S01]  /*5a20*/  @!P0 FMUL.FTZ R6, R20, -1.4426950216293334961 ;  /* 0xbfb8aa3b14068820 */ /* 0x000fe20000410000 */
[----:B------:R-:W-:Y:S01]  /*5a30*/  FSETP.GTU.FTZ.AND P2, PT, R19, 20, PT ;  /* 0x41a000001300780b */ /* 0x000fe20003f5c000 */
[----:B------:R-:W2:Y:S01]  /*5a40*/  @!P5 MUFU.EX2 R14, R14 ;  /* 0x0000000e000ed308 */ /* 0x000ea20000000800 */
[----:B0-----:R-:W-:Y:S01]  /*5a50*/  @!P4 FMUL.FTZ R48, R48, R17 ;  /* 0x000000113030c220 */ /* 0x001fe20000410000 */
[----:B------:R-:W-:-:S04]  /*5a60*/  LEA R17, R88, R95, 0x2 ;  /* 0x0000005f58117211 */ /* 0x000fc800078e10ff */
[----:B------:R-:W-:Y:S01]  /*5a70*/  @!P1 FMUL.FTZ R16, R21, -1.4426950216293334961 ;  /* 0xbfb8aa3b15109820 */ /* 0x000fe20000410000 */
[----:B------:R-:W-:Y:S01]  /*5a80*/  FSETP.GTU.FTZ.AND P4, PT, R7, 20, PT ;  /* 0x41a000000700780b */ /* 0x000fe20003f9c000 */
[----:B------:R0:W3:Y:S01]  /*5a90*/  @!P0 MUFU.EX2 R15, R6 ;  /* 0x00000006000f8308 */ /* 0x0000e20000000800 */
[----:B------:R-:W-:Y:S01]  /*5aa0*/  STS.128 [R17.X16], R64 ;  /* 0x0000004011007388 */ /* 0x000fe2000000cc00 */
[----:B------:R-:W-:Y:S02]  /*5ab0*/  @!P3 FMUL.FTZ R4, R18, -1.4426950216293334961 ;  /* 0xbfb8aa3b1204b820 */ /* 0x000fe40000410000 */
[----:B------:R-:W-:Y:S01]  /*5ac0*/  @!P2 FMUL.FTZ R5, R19, -1.4426950216293334961 ;  /* 0xbfb8aa3b1305a820 */ /* 0x000fe20000410000 */
[----:B------:R-:W-:Y:S03]  /*5ad0*/  STS.128 [R17.X16+0x10], R52 ;  /* 0x0000103411007388 */ /* 0x000fe6000000cc00 */
[----:B------:R-:W4:Y:S01]  /*5ae0*/  @!P1 MUFU.EX2 R16, R16 ;  /* 0x0000001000109308 */ /* 0x000f220000000800 */
[----:B--2---:R-:W-:Y:S01]  /*5af0*/  @!P5 FADD.FTZ R14, R14, 1 ;  /* 0x3f8000000e0ed421 */ /* 0x004fe20000010000 */
[----:B------:R-:W-:Y:S02]  /*5b00*/  STS.128 [R17.X16+0x20], R56 ;  /* 0x0000203811007388 */ /* 0x000fe4000000cc00 */
[----:B0-----:R-:W-:-:S02]  /*5b10*/  @!P4 FMUL.FTZ R6, R7, -1.4426950216293334961 ;  /* 0xbfb8aa3b0706c820 */ /* 0x001fc40000410000 */
[----:B------:R-:W-:Y:S01]  /*5b20*/  STS.128 [R17.X16+0x30], R60 ;  /* 0x0000303c11007388 */ /* 0x000fe2000000cc00 */
[----:B------:R-:W-:-:S06]  /*5b30*/  NOP ;  /* 0x0000000000007918 */ /* 0x000fcc0000000000 */
[----:B------:R-:W0:Y:S01]  /*5b40*/  LDS.128 R20, [R97.X16] ;  /* 0x0000000061147984 */ /* 0x000e22000000cc00 */
[----:B------:R-:W2:Y:S01]  /*5b50*/  @!P3 MUFU.EX2 R4, R4 ;  /* 0x000000040004b308 */ /* 0x000ea20000000800 */
[----:B---3--:R-:W-:Y:S02]  /*5b60*/  @!P0 FADD.FTZ R15, R15, 1 ;  /* 0x3f8000000f0f8421 */ /* 0x008fe40000010000 */
[----:B------:R-:W3:Y:S01]  /*5b70*/  LDS.128 R24, [R97.X16+0x200] ;  /* 0x0002000061187984 */ /* 0x000ee2000000cc00 */
[----:B----4-:R-:W-:-:S03]  /*5b80*/  @!P1 FADD.FTZ R16, R16, 1 ;  /* 0x3f80000010109421 */ /* 0x010fc60000010000 */
[----:B------:R-:W4:Y:S01]  /*5b90*/  LDS.128 R28, [R97.X16+0x400] ;  /* 0x00040000611c7984 */ /* 0x000f22000000cc00 */
[----:B------:R-:W5:Y:S03]  /*5ba0*/  @!P2 MUFU.EX2 R5, R5 ;  /* 0x000000050005a308 */ /* 0x000f660000000800 */
[----:B------:R-:W1:Y:S05]  /*5bb0*/  LDS.128 R32, [R97.X16+0x600] ;  /* 0x0006000061207984 */ /* 0x000e6a000000cc00 */
[----:B------:R2:W5:Y:S08]  /*5bc0*/  @!P4 MUFU.EX2 R10, R6 ;  /* 0x00000006000ac308 */ /* 0x0005700000000800 */
[----:B------:R-:W0:Y:S01]  /*5bd0*/  @!P6 MUFU.EX2 R11, R11 ;  /* 0x0000000b000be308 */ /* 0x000e220000000800 */
[----:B--2---:R-:W-:-:S02]  /*5be0*/  @!P3 FADD.FTZ R6, R4, 1 ;  /* 0x3f8000000406b421 */ /* 0x004fc40000010000 */
[----:B-----5:R-:W-:Y:S02]  /*5bf0*/  @!P2 FADD.FTZ R7, R5, 1 ;  /* 0x3f8000000507a421 */ /* 0x020fe40000010000 */
[----:B------:R-:W-:-:S03]  /*5c00*/  IMAD.WIDE R4, R69, 0x10, R8 ;  /* 0x0000001045047825 */ /* 0x000fc600078e0208 */
[----:B------:R-:W2:Y:S01]  /*5c10*/  @!P3 MUFU.RCP R6, R6 ;  /* 0x000000060006b308 */ /* 0x000ea20000001000 */
[----:B------:R-:W-:Y:S01]  /*5c20*/  @!P4 FADD.FTZ R10, R10, 1 ;  /* 0x3f8000000a0ac421 */ /* 0x000fe20000010000 */
[----:B0-----:R-:W-:Y:S01]  /*5c30*/  STG.E.128 [R4.64], R20 ;  /* 0x0000001404007986 */ /* 0x001fe2000c101d06 */
[----:B------:R-:W-:-:S05]  /*5c40*/  @!P6 FADD.FTZ R11, R11, 1 ;  /* 0x3f8000000b0be421 */ /* 0x000fca0000010000 */
[----:B------:R-:W0:Y:S01]  /*5c50*/  @!P5 MUFU.RCP R19, R14 ;  /* 0x0000000e0013d308 */ /* 0x000e220000001000 */
[----:B---3--:R-:W-:Y:S04]  /*5c60*/  STG.E.128 [R4.64+0x200], R24 ;  /* 0x0002001804007986 */ /* 0x008fe8000c101d06 */
[----:B----4-:R-:W-:Y:S01]  /*5c70*/  STG.E.128 [R4.64+0x400], R28 ;  /* 0x0004001c04007986 */ /* 0x010fe2000c101d06 */
[----:B--2---:R-:W-:Y:S02]  /*5c80*/  @!P3 FMUL.FTZ R49, R49, R6 ;  /* 0x000000063131b220 */ /* 0x004fe40000410000 */
[----:B------:R-:W2:Y:S01]  /*5c90*/  @!P6 MUFU.RCP R18, R11 ;  /* 0x0000000b0012e308 */ /* 0x000ea20000001000 */
[----:B------:R-:W-:Y:S01]  /*5ca0*/  FADD.FTZ R6, R48, R87 ;  /* 0x0000005730067221 */ /* 0x000fe20000010000 */
[----:B-1----:R1:W-:Y:S04]  /*5cb0*/  STG.E.128 [R4.64+0x600], R32 ;  /* 0x0006002004007986 */ /* 0x0023e8000c101d06 */
[----:B------:R-:W-:Y:S01]  /*5cc0*/  BAR.SYNC.DEFER_BLOCKING 0x0 ;  /* 0x0000000000007b1d */ /* 0x000fe20000010000 */
[----:B------:R-:W-:Y:S01]  /*5cd0*/  IADD3 R92, P3, R92, -0x1000, RZ ;  /* 0xfffff0005c5c7810 */ /* 0x000fe20007f7e0ff */
[----:B0-----:R-:W-:-:S03]  /*5ce0*/  @!P5 FMUL.FTZ R36, R36, R19 ;  /* 0x000000132424d220 */ /* 0x001fc60000410000 */
[----:B------:R-:W-:Y:S01]  /*5cf0*/  IADD3.X R93, R93, -0x1, RZ, P3, !PT ;  /* 0xffffffff5d5d7810 */ /* 0x000fe20001ffe4ff */
[----:B------:R-:W0:Y:S01]  /*5d00*/  @!P0 MUFU.RCP R15, R15 ;  /* 0x0000000f000f8308 */ /* 0x000e220000001000 */
[----:B--2---:R-:W-:-:S07]  /*5d10*/  @!P6 FMUL.FTZ R37, R37, R18 ;  /* 0x000000122525e220 */ /* 0x004fce0000410000 */
[----:B------:R-:W2:Y:S08]  /*5d20*/  @!P2 MUFU.RCP R7, R7 ;  /* 0x000000070007a308 */ /* 0x000eb00000001000 */
[----:B------:R-:W3:Y:S01]  /*5d30*/  @!P4 MUFU.RCP R10, R10 ;  /* 0x0000000a000ac308 */ /* 0x000ee20000001000 */
[----:B0-----:R-:W-:Y:S01]  /*5d40*/  @!P0 FMUL.FTZ R38, R38, R15 ;  /* 0x0000000f26268220 */ /* 0x001fe20000410000 */
[----:B------:R0:W-:Y:S04]  /*5d50*/  STS.128 [R17.X16+0x10], R44 ;  /* 0x0000102c11007388 */ /* 0x0001e8000000cc00 */
[----:B------:R4:W-:Y:S02]  /*5d60*/  STS.128 [R17.X16+0x20], R40 ;  /* 0x0000202811007388 */ /* 0x0009e4000000cc00 */
[----:B------:R-:W5:Y:S01]  /*5d70*/  @!P1 MUFU.RCP R16, R16 ;  /* 0x0000001000109308 */ /* 0x000f620000001000 */
[----:B--2---:R-:W-:Y:S01]  /*5d80*/  @!P2 FMUL.FTZ R50, R50, R7 ;  /* 0x000000073232a220 */ /* 0x004fe20000410000 */
[----:B------:R-:W-:Y:S01]  /*5d90*/  IADD3 R90, P2, R90, -0x1000, RZ ;  /* 0xfffff0005a5a7810 */ /* 0x000fe20007f5e0ff */
[----:B------:R-:W-:-:S03]  /*5da0*/  FADD.FTZ R7, R6, R49 ;  /* 0x0000003106077221 */ /* 0x000fc60000010000 */
[----:B------:R-:W-:Y:S01]  /*5db0*/  IADD3.X R91, R91, -0x1, RZ, P2, !PT ;  /* 0xffffffff5b5b7810 */ /* 0x000fe200017fe4ff */
[----:B------:R-:W-:Y:S02]  /*5dc0*/  FADD.FTZ R6, R7, R50 ;  /* 0x0000003207067221 */ /* 0x000fe40000010000 */
[----:B---3--:R-:W-:-:S04]  /*5dd0*/  @!P4 FMUL.FTZ R51, R51, R10 ;  /* 0x0000000a3333c220 */ /* 0x008fc80000410000 */
[----:B------:R-:W-:Y:S01]  /*5de0*/  FADD.FTZ R7, R6, R51 ;  /* 0x0000003306077221 */ /* 0x000fe20000010000 */
[----:B------:R-:W-:Y:S01]  /*5df0*/  STS.128 [R17.X16], R48 ;  /* 0x0000003011007388 */ /* 0x000fe2000000cc00 */
[----:B------:R-:W-:Y:S02]  /*5e00*/  IMAD R6, R84, c[0x0][0x2f8], RZ ;  /* 0x0000be0054067a24 */ /* 0x000fe400078e02ff */
[----:B-----5:R-:W-:Y:S02]  /*5e10*/  @!P1 FMUL.FTZ R39, R39, R16 ;  /* 0x0000001027279220 */ /* 0x020fe40000410000 */
[----:B-1----:R-:W-:Y:S02]  /*5e20*/  IMAD R5, R83, c[0x0][0x2fc], R6 ;  /* 0x0000bf0053057a24 */ /* 0x002fe400078e0206 */
[----:B------:R-:W-:Y:S01]  /*5e30*/  FADD.FTZ R4, R7, R44 ;  /* 0x0000002c07047221 */ /* 0x000fe20000010000 */
[----:B------:R-:W-:Y:S01]  /*5e40*/  STS.128 [R17.X16+0x30], R36 ;  /* 0x0000302411007388 */ /* 0x000fe2000000cc00 */
[----:B------:R-:W-:-:S06]  /*5e50*/  NOP ;  /* 0x0000000000007918 */ /* 0x000fcc0000000000 */
[----:B------:R-:W1:Y:S01]  /*5e60*/  LDS.128 R8, [R97.X16] ;  /* 0x0000000061087984 */ /* 0x000e62000000cc00 */
[----:B------:R-:W-:Y:S01]  /*5e70*/  IADD3 R13, R13, R5, RZ ;  /* 0x000000050d0d7210 */ /* 0x000fe20007ffe0ff */
[----:B------:R-:W-:Y:S02]  /*5e80*/  IMAD R5, R81, c[0x0][0x300], RZ ;  /* 0x0000c00051057a24 */ /* 0x000fe400078e02ff */
[----:B------:R-:W2:Y:S01]  /*5e90*/  LDS.128 R20, [R97.X16+0x200] ;  /* 0x0002000061147984 */ /* 0x000ea2000000cc00 */
[----:B0-----:R-:W-:Y:S02]  /*5ea0*/  FADD.FTZ R45, R4, R45 ;  /* 0x0000002d042d7221 */ /* 0x001fe40000010000 */
[C---:B------:R-:W-:Y:S01]  /*5eb0*/  IMAD R7, R0.reuse, c[0x0][0x304], R5 ;  /* 0x0000c10000077a24 */ /* 0x040fe200078e0205 */
[----:B------:R-:W0:Y:S01]  /*5ec0*/  LDS.128 R24, [R97.X16+0x400] ;  /* 0x0004000061187984 */ /* 0x000e22000000cc00 */
[----:B------:R-:W-:-:S03]  /*5ed0*/  IMAD.WIDE.U32 R4, R0, c[0x0][0x300], R12 ;  /* 0x0000c00000047a25 */ /* 0x000fc600078e000c */
[----:B------:R-:W3:Y:S01]  /*5ee0*/  LDS.128 R28, [R97.X16+0x600] ;  /* 0x00060000611c7984 */ /* 0x000ee2000000cc00 */
[----:B------:R-:W-:Y:S01]  /*5ef0*/  FADD.FTZ R46, R45, R46 ;  /* 0x0000002e2d2e7221 */ /* 0x000fe20000010000 */
[----:B------:R-:W-:Y:S02]  /*5f00*/  IADD3 R5, R5, R7, RZ ;  /* 0x0000000705057210 */ /* 0x000fe40007ffe0ff */
[----:B------:R-:W-:Y:S01]  /*5f10*/  LEA R6, P0, R4, c[0x0][0x340], 0x2 ;  /* 0x0000d00004067a11 */ /* 0x000fe200078010ff */
[----:B------:R-:W-:-:S03]  /*5f20*/  FADD.FTZ R47, R46, R47 ;  /* 0x0000002f2e2f7221 */ /* 0x000fc60000010000 */
[----:B------:R-:W-:Y:S01]  /*5f30*/  LEA.HI.X R7, R4, c[0x0][0x344], R5, 0x2, P0 ;  /* 0x0000d10004077a11 */ /* 0x000fe200000f1405 */
[----:B----4-:R-:W-:Y:S01]  /*5f40*/  FADD.FTZ R40, R47, R40 ;  /* 0x000000282f287221 */ /* 0x010fe20000010000 */
[----:B------:R-:W-:Y:S02]  /*5f50*/  ISETP.GT.AND P0, PT, R89, 0x1, PT ;  /* 0x000000015900780c */ /* 0x000fe40003f04270 */
[----:B------:R-:W-:Y:S01]  /*5f60*/  MOV R89, R68 ;  /* 0x0000004400597202 */ /* 0x000fe20000000f00 */
[----:B------:R-:W-:Y:S01]  /*5f70*/  IMAD.WIDE R4, R69, 0x10, R6 ;  /* 0x0000001045047825 */ /* 0x000fe200078e0206 */
[----:B------:R-:W-:-:S03]  /*5f80*/  IADD3 R6, P1, R2, -0x1000, RZ ;  /* 0xfffff00002067810 */ /* 0x000fc60007f3e0ff */
[----:B------:R-:W-:Y:S01]  /*5f90*/  FADD.FTZ R41, R40, R41 ;  /* 0x0000002928297221 */ /* 0x000fe20000010000 */
[----:B------:R-:W-:-:S03]  /*5fa0*/  IADD3.X R7, R3, -0x1, RZ, P1, !PT ;  /* 0xffffffff03077810 */ /* 0x000fc60000ffe4ff */
[----:B------:R-:W-:-:S04]  /*5fb0*/  FADD.FTZ R42, R41, R42 ;  /* 0x0000002a292a7221 */ /* 0x000fc80000010000 */
[----:B------:R-:W-:Y:S01]  /*5fc0*/  FADD.FTZ R43, R42, R43 ;  /* 0x0000002b2a2b7221 */ /* 0x000fe20000010000 */
[----:B-1----:R1:W-:Y:S03]  /*5fd0*/  STG.E.128 [R4.64], R8 ;  /* 0x0000000804007986 */ /* 0x0023e6000c101d06 */
[----:B------:R-:W-:Y:S01]  /*5fe0*/  FADD.FTZ R36, R43, R36 ;  /* 0x000000242b247221 */ /* 0x000fe20000010000 */
[----:B--2---:R1:W-:Y:S03]  /*5ff0*/  STG.E.128 [R4.64+0x200], R20 ;  /* 0x0002001404007986 */ /* 0x0043e6000c101d06 */
[----:B------:R-:W-:Y:S01]  /*6000*/  FADD.FTZ R37, R36, R37 ;  /* 0x0000002524257221 */ /* 0x000fe20000010000 */
[----:B0-----:R1:W-:Y:S03]  /*6010*/  STG.E.128 [R4.64+0x400], R24 ;  /* 0x0004001804007986 */ /* 0x0013e6000c101d06 */
[----:B------:R-:W-:Y:S01]  /*6020*/  FADD.FTZ R38, R37, R38 ;  /* 0x0000002625267221 */ /* 0x000fe20000010000 */
[----:B---3--:R1:W-:Y:S03]  /*6030*/  STG.E.128 [R4.64+0x600], R28 ;  /* 0x0006001c04007986 */ /* 0x0083e6000c101d06 */
[----:B------:R-:W-:Y:S01]  /*6040*/  FADD.FTZ R87, R38, R39 ;  /* 0x0000002726577221 */ /* 0x000fe20000010000 */
[----:B-1----:R-:W-:Y:S01]  /*6050*/  @!P0 CALL.REL.NOINC `(.L_x_3704) ;  /* 0x0000001000008944 */ /* 0x002fe20003c00000 */
[----:B------:R-:W-:Y:S05]  /*6060*/  BRA `(.L_x_3754) ;  /* 0xffffa50000007947 */ /* 0x000fea000383ffff */
.L_x_3704:
        /* <DEDUP_REMOVED lines=29> */
.L_x_3756:
[----:B------:R-:W-:Y:S05]  /*6240*/  BSYNC B0 ;  /* 0x0000000000007941 */ /* 0x000fea0003800000 */
.L_x_3755:
        /* <DEDUP_REMOVED lines=28> */
.L_x_3758:
[----:B------:R-:W1:Y:S02]  /*6410*/  S2R R21, SR_TID.X ;  /* 0x0000000000157919 */ /* 0x000e640000002100 */
.L_x_3759:
[----:B------:R-:W-:Y:S05]  /*6420*/  BSYNC B0 ;  /* 0x0000000000007941 */ /* 0x000fea0003800000 */
.L_x_3757:
        /* <DEDUP_REMOVED lines=8> */
[----:B------:R-:W-:-:S04]  /*64b0*/  IMAD.WIDE.U32 R2, R0, c[0x0][0x2c8], RZ ;  /* 0x0000b20000027a25 */ /* 0x000fc800078e00ff */
        /* <DEDUP_REMOVED lines=10> */
[----:B0-----:R-:W-:Y:S01]  /*6560*/  IMAD.WIDE.U32 R6, R0, c[0x0][0x2a8], RZ ;  /* 0x0000aa0000067a25 */ /* 0x001fe200078e00ff */
[----:B------:R-:W-:-:S04]  /*6570*/  IADD3 R39, R19, R13, RZ ;  /* 0x0000000d13277210 */ /* 0x000fc80007ffe0ff */
[----:B------:R-:W-:Y:S02]  /*6580*/  IADD3 R27, R7, R27, RZ ;  /* 0x0000001b071b7210 */ /* 0x000fe40007ffe0ff */
.L_x_3760:
        /* <DEDUP_REMOVED lines=55> */
.L_x_3742:
[----:B------:R-:W-:Y:S01]  /*6900*/  HFMA2.MMA R179, -RZ, RZ, 0, 5.9604644775390625e-08 ;  /* 0x00000001ffb37435 */ /* 0x000fe200000001ff */
[----:B------:R-:W-:Y:S02]  /*6910*/  MOV R178, R70 ;  /* 0x0000004600b27202 */ /* 0x000fe40000000f00 */
[----:B------:R-:W-:-:S02]  /*6920*/  MOV R180, RZ ;  /* 0x000000ff00b47202 */ /* 0x000fc40000000f00 */
[----:B------:R-:W-:Y:S02]  /*6930*/  MOV R181, 0xffffffff ;  /* 0xffffffff00b57802 */ /* 0x000fe40000000f00 */
[----:B------:R-:W-:Y:S02]  /*6940*/  MOV R68, 0x6960 ;  /* 0x0000696000447802 */ /* 0x000fe40000000f00 */
[----:B-1---5:R-:W-:Y:S05]  /*6950*/  CALL.REL.NOINC `($__internal_152_$__cuda_sm70_shflsync_up) ;  /* 0x00000ed000007944 */ /* 0x022fea0003c00000 */
[----:B-1----:R-:W-:Y:S01]  /*6960*/  MOV R175, R178 ;  /* 0x000000b200af7202 */ /* 0x002fe20000000f00 */
[----:B0-----:R-:W-:Y:S05]  /*6970*/  BRA `(.L_x_3761) ;  /* 0xffffd01000007947 */ /* 0x001fea000383ffff */
.L_x_3743:
[----:B------:R-:W-:Y:S01]  /*6980*/  HFMA2.MMA R179, -RZ, RZ, 0, 5.9604644775390625e-08 ;  /* 0x00000001ffb37435 */ /* 0x000fe200000001ff */
[----:B------:R-:W-:Y:S02]  /*6990*/  MOV R178, R71 ;  /* 0x0000004700b27202 */ /* 0x000fe40000000f00 */
[----:B------:R-:W-:Y:S02]  /*69a0*/  MOV R180, RZ ;  /* 0x000000ff00b47202 */ /* 0x000fe40000000f00 */
[----:B------:R-:W-:Y:S02]  /*69b0*/  MOV R181, 0xffffffff ;  /* 0xffffffff00b57802 */ /* 0x000fe40000000f00 */
[----:B------:R-:W-:-:S02]  /*69c0*/  MOV R68, 0x69e0 ;  /* 0x000069e000447802 */ /* 0x000fc40000000f00 */
[----:B012--5:R-:W-:Y:S05]  /*69d0*/  CALL.REL.NOINC `($__internal_152_$__cuda_sm70_shflsync_up) ;  /* 0x00000e5000007944 */ /* 0x027fea0003c00000 */
        /* <DEDUP_REMOVED lines=10> */
[----:B------:R-:W-:Y:S05]  /*6a80*/  CALL.REL.NOINC `($__internal_152_$__cuda_sm70_shflsync_up) ;  /* 0x00000da000007944 */ /* 0x000fea0003c00000 */
[----:B0-----:R-:W-:Y:S01]  /*6a90*/  HFMA2.MMA R179, -RZ, RZ, 0, 1.1920928955078125e-07 ;  /* 0x00000002ffb37435 */ /* 0x001fe200000001ff */
[----:B-1----:R-:W-:Y:S02]  /*6aa0*/  MOV R70, R178 ;  /* 0x000000b200467202 */ /* 0x002fe40000000f00 */
[----:B------:R-:W-:-:S02]  /*6ab0*/  MOV R178, R71 ;  /* 0x0000004700b27202 */ /* 0x000fc40000000f00 */
[----:B------:R-:W-:Y:S02]  /*6ac0*/  MOV R180, RZ ;  /* 0x000000ff00b47202 */ /* 0x000fe40000000f00 */
[----:B------:R-:W-:Y:S02]  /*6ad0*/  MOV R181, 0xffffffff ;  /* 0xffffffff00b57802 */ /* 0x000fe40000000f00 */
[----:B------:R-:W-:Y:S02]  /*6ae0*/  MOV R68, 0x6b00 ;  /* 0x00006b0000447802 */ /* 0x000fe40000000f00 */
[----:B------:R-:W-:Y:S05]  /*6af0*/  CALL.REL.NOINC `($__internal_152_$__cuda_sm70_shflsync_up) ;  /* 0x00000d3000007944 */ /* 0x000fea0003c00000 */
        /* <DEDUP_REMOVED lines=8> */
[----:B------:R-:W-:Y:S05]  /*6b80*/  CALL.REL.NOINC `($__internal_152_$__cuda_sm70_shflsync_up) ;  /* 0x00000ca000007944 */ /* 0x000fea0003c00000 */
[----:B0-----:R-:W-:Y:S01]  /*6b90*/  HFMA2.MMA R179, -RZ, RZ, 0, 2.384185791015625e-07 ;  /* 0x00000004ffb37435 */ /* 0x001fe200000001ff */
[----:B-1----:R-:W-:Y:S02]  /*6ba0*/  MOV R70, R178 ;  /* 0x000000b200467202 */ /* 0x002fe40000000f00 */
[----:B------:R-:W-:Y:S02]  /*6bb0*/  MOV R178, R71 ;  /* 0x0000004700b27202 */ /* 0x000fe40000000f00 */
[----:B------:R-:W-:Y:S02]  /*6bc0*/  MOV R180, RZ ;  /* 0x000000ff00b47202 */ /* 0x000fe40000000f00 */
[----:B------:R-:W-:Y:S02]  /*6bd0*/  MOV R181, 0xffffffff ;  /* 0xffffffff00b57802 */ /* 0x000fe40000000f00 */
[----:B------:R-:W-:Y:S02]  /*6be0*/  MOV R68, 0x6c00 ;  /* 0x00006c0000447802 */ /* 0x000fe40000000f00 */
[----:B------:R-:W-:Y:S05]  /*6bf0*/  CALL.REL.NOINC `($__internal_152_$__cuda_sm70_shflsync_up) ;  /* 0x00000c3000007944 */ /* 0x000fea0003c00000 */
        /* <DEDUP_REMOVED lines=9> */
[----:B------:R-:W-:Y:S05]  /*6c90*/  CALL.REL.NOINC `($__internal_152_$__cuda_sm70_shflsync_up) ;  /* 0x00000b9000007944 */ /* 0x000fea0003c00000 */
[----:B0-----:R-:W-:Y:S01]  /*6ca0*/  HFMA2.MMA R179, -RZ, RZ, 0, 4.76837158203125e-07 ;  /* 0x00000008ffb37435 */ /* 0x001fe200000001ff */
[----:B-1----:R-:W-:Y:S02]  /*6cb0*/  MOV R70, R178 ;  /* 0x000000b200467202 */ /* 0x002fe40000000f00 */
[----:B------:R-:W-:Y:S02]  /*6cc0*/  MOV R178, R71 ;  /* 0x0000004700b27202 */ /* 0x000fe40000000f00 */
[----:B------:R-:W-:Y:S02]  /*6cd0*/  MOV R180, RZ ;  /* 0x000000ff00b47202 */ /* 0x000fe40000000f00 */
[----:B------:R-:W-:Y:S02]  /*6ce0*/  MOV R181, 0xffffffff ;  /* 0xffffffff00b57802 */ /* 0x000fe40000000f00 */
[----:B------:R-:W-:Y:S02]  /*6cf0*/  MOV R68, 0x6d10 ;  /* 0x00006d1000447802 */ /* 0x000fe40000000f00 */
[----:B------:R-:W-:Y:S05]  /*6d00*/  CALL.REL.NOINC `($__internal_152_$__cuda_sm70_shflsync_up) ;  /* 0x00000b2000007944 */ /* 0x000fea0003c00000 */
        /* <DEDUP_REMOVED lines=9> */
[----:B------:R-:W-:Y:S05]  /*6da0*/  CALL.REL.NOINC `($__internal_152_$__cuda_sm70_shflsync_up) ;  /* 0x00000a8000007944 */ /* 0x000fea0003c00000 */
[----:B0-----:R-:W-:Y:S01]  /*6db0*/  HFMA2.MMA R179, -RZ, RZ, 0, 9.5367431640625e-07 ;  /* 0x00000010ffb37435 */ /* 0x001fe200000001ff */
[----:B-1----:R-:W-:Y:S02]  /*6dc0*/  MOV R177, R178 ;  /* 0x000000b200b17202 */ /* 0x002fe40000000f00 */
[----:B------:R-:W-:Y:S02]  /*6dd0*/  MOV R178, R71 ;  /* 0x0000004700b27202 */ /* 0x000fe40000000f00 */
[----:B------:R-:W-:Y:S02]  /*6de0*/  MOV R180, RZ ;  /* 0x000000ff00b47202 */ /* 0x000fe40000000f00 */
[----:B------:R-:W-:Y:S02]  /*6df0*/  MOV R181, 0xffffffff ;  /* 0xffffffff00b57802 */ /* 0x000fe40000000f00 */
[----:B------:R-:W-:-:S02]  /*6e00*/  MOV R68, 0x6e20 ;  /* 0x00006e2000447802 */ /* 0x000fc40000000f00 */
[----:B------:R-:W-:Y:S05]  /*6e10*/  CALL.REL.NOINC `($__internal_152_$__cuda_sm70_shflsync_up) ;  /* 0x00000a1000007944 */ /* 0x000fea0003c00000 */
[----:B-1----:R-:W-:Y:S01]  /*6e20*/  MOV R68, R178 ;  /* 0x000000b200447202 */ /* 0x002fe20000000f00 */
[----:B0-----:R-:W-:Y:S05]  /*6e30*/  BRA `(.L_x_3762) ;  /* 0xffffccd000007947 */ /* 0x001fea000383ffff */
.L_x_3746:
[----:B------:R-:W-:Y:S01]  /*6e40*/  HFMA2.MMA R179, -RZ, RZ, 0, 5.9604644775390625e-08 ;  /* 0x00000001ffb37435 */ /* 0x000fe200000001ff */
[----:B------:R-:W-:-:S02]  /*6e50*/  MOV R178, R175 ;  /* 0x000000af00b27202 */ /* 0x000fc40000000f00 */
[----:B------:R-:W-:Y:S02]  /*6e60*/  MOV R180, RZ ;  /* 0x000000ff00b47202 */ /* 0x000fe40000000f00 */
[----:B------:R-:W-:Y:S02]  /*6e70*/  MOV R181, 0xffffffff ;  /* 0xffffffff00b57802 */ /* 0x000fe40000000f00 */
[----:B------:R-:W-:Y:S02]  /*6e80*/  MOV R68, 0x6ea0 ;  /* 0x00006ea000447802 */ /* 0x000fe40000000f00 */
[----:B01---5:R-:W-:Y:S05]  /*6e90*/  CALL.REL.NOINC `($__internal_152_$__cuda_sm70_shflsync_up) ;  /* 0x0000099000007944 */ /* 0x023fea0003c00000 */
[----:B0-----:R-:W-:Y:S01]  /*6ea0*/  HFMA2.MMA R179, -RZ, RZ, 0, 5.9604644775390625e-08 ;  /* 0x00000001ffb37435 */ /* 0x001fe200000001ff */
[----:B-1----:R-:W-:Y:S02]  /*6eb0*/  MOV R70, R178 ;  /* 0x000000b200467202 */ /* 0x002fe40000000f00 */
[----:B------:R-:W-:Y:S02]  /*6ec0*/  MOV R178, R71 ;  /* 0x0000004700b27202 */ /* 0x000fe40000000f00 */
[----:B------:R-:W-:Y:S02]  /*6ed0*/  MOV R180, RZ ;  /* 0x000000ff00b47202 */ /* 0x000fe40000000f00 */
[----:B------:R-:W-:-:S02]  /*6ee0*/  MOV R181, 0xffffffff ;  /* 0xffffffff00b57802 */ /* 0x000fc40000000f00 */
[----:B------:R-:W-:Y:S02]  /*6ef0*/  MOV R68, 0x6f10 ;  /* 0x00006f1000447802 */ /* 0x000fe40000000f00 */
[----:B------:R-:W-:Y:S05]  /*6f00*/  CALL.REL.NOINC `($__internal_152_$__cuda_sm70_shflsync_up) ;  /* 0x0000092000007944 */ /* 0x000fea0003c00000 */
[----:B------:R-:W-:Y:S01]  /*6f10*/  HFMA2.MMA R191, -RZ, RZ, 0, 0 ;  /* 0x00000000ffbf7435 */ /* 0x000fe200000001ff */
[----:B------:R-:W-:Y:S02]  /*6f20*/  MOV R175, R70 ;  /* 0x0000004600af7202 */ /* 0x000fe40000000f00 */
[----:B-1----:R-:W-:Y:S02]  /*6f30*/  MOV R176, R178 ;  /* 0x000000b200b07202 */ /* 0x002fe40000000f00 */
[----:B------:R-:W-:Y:S02]  /*6f40*/  MOV R186, R78 ;  /* 0x0000004e00ba7202 */ /* 0x000fe40000000f00 */
[----:B------:R-:W-:Y:S02]  /*6f50*/  MOV R184, 0x1f ;  /* 0x0000001f00b87802 */ /* 0x000fe40000000f00 */
[----:B------:R-:W-:Y:S02]  /*6f60*/  MOV R193, 0xffffffff ;  /* 0xffffffff00c17802 */ /* 0x000fe40000000f00 */
[----:B------:R-:W-:-:S02]  /*6f70*/  MOV R68, 0x6f90 ;  /* 0x00006f9000447802 */ /* 0x000fc40000000f00 */
[----:B0-----:R-:W-:Y:S05]  /*6f80*/  CALL.REL.NOINC `($__internal_151_$__cuda_sm70_shflsync_idx_p) ;  /* 0x0000086000007944 */ /* 0x001fea0003c00000 */
[----:B0-----:R-:W-:Y:S01]  /*6f90*/  HFMA2.MMA R191, -RZ, RZ, 0, 0 ;  /* 0x00000000ffbf7435 */ /* 0x001fe200000001ff */
[----:B-1----:R-:W-:-:S02]  /*6fa0*/  MOV R78, R184 ;  /* 0x000000b8004e7202 */ /* 0x002fc40000000f00 */
[----:B------:R-:W-:Y:S02]  /*6fb0*/  MOV R186, R79 ;  /* 0x0000004f00ba7202 */ /* 0x000fe40000000f00 */
[----:B------:R-:W-:Y:S02]  /*6fc0*/  MOV R184, 0x1f ;  /* 0x0000001f00b87802 */ /* 0x000fe40000000f00 */
[----:B------:R-:W-:Y:S02]  /*6fd0*/  MOV R193, 0xffffffff ;  /* 0xffffffff00c17802 */ /* 0x000fe40000000f00 */
[----:B------:R-:W-:Y:S02]  /*6fe0*/  MOV R68, 0x7000 ;  /* 0x0000700000447802 */ /* 0x000fe40000000f00 */
[----:B------:R-:W-:Y:S05]  /*6ff0*/  CALL.REL.NOINC `($__internal_151_$__cuda_sm70_shflsync_idx_p) ;  /* 0x000007f000007944 */ /* 0x000fea0003c00000 */
[----:B-1----:R-:W-:Y:S01]  /*7000*/  MOV R69, R184 ;  /* 0x000000b800457202 */ /* 0x002fe20000000f00 */
[----:B0-----:R-:W-:Y:S05]  /*7010*/  BRA `(.L_x_3763) ;  /* 0xffffcc7000007947 */ /* 0x001fea000383ffff */
.L_x_3749:
[----:B------:R-:W-:Y:S01]  /*7020*/  HFMA2.MMA R191, -RZ, RZ, 0, 5.9604644775390625e-08 ;  /* 0x00000001ffbf7435 */ /* 0x000fe200000001ff */
[----:B------:R-:W-:Y:S02]  /*7030*/  MOV R180, R70 ;  /* 0x0000004600b47202 */ /* 0x000fe40000000f00 */
[----:B------:R-:W-:-:S02]  /*7040*/  MOV R182, 0x1f ;  /* 0x0000001f00b67802 */ /* 0x000fc40000000f00 */
[----:B------:R-:W-:Y:S02]  /*7050*/  MOV R193, 0xffffffff ;  /* 0xffffffff00c17802 */ /* 0x000fe40000000f00 */
[----:B------:R-:W-:Y:S02]  /*7060*/  MOV R68, 0x7080 ;  /* 0x0000708000447802 */ /* 0x000fe40000000f00 */
[----:B------:R-:W-:Y:S05]  /*7070*/  CALL.REL.NOINC `($__internal_150_$__cuda_sm70_shflsync_down) ;  /* 0x0000073000007944 */ /* 0x000fea0003c00000 */
[----:B-1----:R-:W-:Y:S01]  /*7080*/  MOV R189, R180 ;  /* 0x000000b400bd7202 */ /* 0x002fe20000000f00 */
[----:B0-----:R-:W-:Y:S05]  /*7090*/  BRA `(.L_x_3764) ;  /* 0xffffd13000007947 */ /* 0x001fea000383ffff */
.L_x_3750:
[----:B------:R-:W-:Y:S01]  /*70a0*/  HFMA2.MMA R191, -RZ, RZ, 0, 5.9604644775390625e-08 ;  /* 0x00000001ffbf7435 */ /* 0x000fe200000001ff */
[----:B------:R-:W-:Y:S02]  /*70b0*/  MOV R180, R71 ;  /* 0x0000004700b47202 */ /* 0x000fe40000000f00 */
[----:B------:R-:W-:Y:S02]  /*70c0*/  MOV R182, 0x1f ;  /* 0x0000001f00b67802 */ /* 0x000fe40000000f00 */
[----:B------:R-:W-:Y:S02]  /*70d0*/  MOV R193, 0xffffffff ;  /* 0xffffffff00c17802 */ /* 0x000fe40000000f00 */
[----:B------:R-:W-:-:S02]  /*70e0*/  MOV R68, 0x7100 ;  /* 0x0000710000447802 */ /* 0x000fc40000000f00 */
[----:B01----:R-:W-:Y:S05]  /*70f0*/  CALL.REL.NOINC `($__internal_150_$__cuda_sm70_shflsync_down) ;  /* 0x000006b000007944 */ /* 0x003fea0003c00000 */
        /* <DEDUP_REMOVED lines=9> */
[----:B------:R-:W-:Y:S05]  /*7190*/  CALL.REL.NOINC `($__internal_150_$__cuda_sm70_shflsync_down) ;  /* 0x0000061000007944 */ /* 0x000fea0003c00000 */
[----:B0-----:R-:W-:Y:S01]  /*71a0*/  HFMA2.MMA R191, -RZ, RZ, 0, 1.1920928955078125e-07 ;  /* 0x00000002ffbf7435 */ /* 0x001fe200000001ff */
[----:B-1----:R-:W-:Y:S02]  /*71b0*/  MOV R70, R180 ;  /* 0x000000b400467202 */ /* 0x002fe40000000f00 */
[----:B------:R-:W-:-:S02]  /*71c0*/  MOV R180, R71 ;  /* 0x0000004700b47202 */ /* 0x000fc40000000f00 */
[----:B------:R-:W-:Y:S02]  /*71d0*/  MOV R182, 0x1f ;  /* 0x0000001f00b67802 */ /* 0x000fe40000000f00 */
[----:B------:R-:W-:Y:S02]  /*71e0*/  MOV R193, 0xffffffff ;  /* 0xffffffff00c17802 */ /* 0x000fe40000000f00 */
[----:B------:R-:W-:Y:S02]  /*71f0*/  MOV R68, 0x7210 ;  /* 0x0000721000447802 */ /* 0x000fe40000000f00 */
[----:B------:R-:W-:Y:S05]  /*7200*/  CALL.REL.NOINC `($__internal_150_$__cuda_sm70_shflsync_down) ;  /* 0x000005a000007944 */ /* 0x000fea0003c00000 */
[----:B-1----:R-:W-:Y:S01]  /*7210*/  @!P3 FFMA.FTZ R71, R189, R180, R71 ;  /* 0x000000b4bd47b223 */ /* 0x002fe20000010047 */
[----:B0-----:R-:W-:Y:S01]  /*7220*/  HFMA2.MMA R191, -RZ, RZ, 0, 2.384185791015625e-07 ;  /* 0x00000004ffbf7435 */ /* 0x001fe200000001ff */
[----:B------:R-:W-:Y:S01]  /*7230*/  @!P3 FMUL.FTZ R189, R70, R189 ;  /* 0x000000bd46bdb220 */ /* 0x000fe20000410000 */
[----:B------:R-:W-:Y:S02]  /*7240*/  MOV R182, 0x1f ;  /* 0x0000001f00b67802 */ /* 0x000fe40000000f00 */
[----:B------:R-:W-:Y:S02]  /*7250*/  MOV R193, 0xffffffff ;  /* 0xffffffff00c17802 */ /* 0x000fe40000000f00 */
[----:B------:R-:W-:-:S02]  /*7260*/  MOV R180, R189 ;  /* 0x000000bd00b47202 */ /* 0x000fc40000000f00 */
[----:B------:R-:W-:Y:S02]  /*7270*/  MOV R68, 0x7290 ;  /* 0x0000729000447802 */ /* 0x000fe40000000f00 */
[----:B------:R-:W-:Y:S05]  /*7280*/  CALL.REL.NOINC `($__internal_150_$__cuda_sm70_shflsync_down) ;  /* 0x0000052000007944 */ /* 0x000fea0003c00000 */
[----:B0-----:R-:W-:Y:S01]  /*7290*/  HFMA2.MMA R191, -RZ, RZ, 0, 2.384185791015625e-07 ;  /* 0x00000004ffbf7435 */ /* 0x001fe200000001ff */
[----:B-1----:R-:W-:Y:S02]  /*72a0*/  MOV R70, R180 ;  /* 0x000000b400467202 */ /* 0x002fe40000000f00 */
[----:B------:R-:W-:Y:S02]  /*72b0*/  MOV R180, R71 ;  /* 0x0000004700b47202 */ /* 0x000fe40000000f00 */
[----:B------:R-:W-:Y:S02]  /*72c0*/  MOV R182, 0x1f ;  /* 0x0000001f00b67802 */ /* 0x000fe40000000f00 */
[----:B------:R-:W-:Y:S02]  /*72d0*/  MOV R193, 0xffffffff ;  /* 0xffffffff00c17802 */ /* 0x000fe40000000f00 */
[----:B------:R-:W-:Y:S02]  /*72e0*/  MOV R68, 0x7300 ;  /* 0x0000730000447802 */ /* 0x000fe40000000f00 */
[----:B------:R-:W-:Y:S05]  /*72f0*/  CALL.REL.NOINC `($__internal_150_$__cuda_sm70_shflsync_down) ;  /* 0x000004b000007944 */ /* 0x000fea0003c00000 */
[----:B-1----:R-:W-:Y:S01]  /*7300*/  @!P2 FFMA.FTZ R71, R189, R180, R71 ;  /* 0x000000b4bd47a223 */ /* 0x002fe20000010047 */
[----:B0-----:R-:W-:Y:S01]  /*7310*/  HFMA2.MMA R191, -RZ, RZ, 0, 4.76837158203125e-07 ;  /* 0x00000008ffbf7435 */ /* 0x001fe200000001ff */
[----:B------:R-:W-:Y:S01]  /*7320*/  @!P2 FMUL.FTZ R189, R70, R189 ;  /* 0x000000bd46bda220 */ /* 0x000fe20000410000 */
[----:B------:R-:W-:-:S02]  /*7330*/  MOV R182, 0x1f ;  /* 0x0000001f00b67802 */ /* 0x000fc40000000f00 */
[----:B------:R-:W-:Y:S02]  /*7340*/  MOV R193, 0xffffffff ;  /* 0xffffffff00c17802 */ /* 0x000fe40000000f00 */
[----:B------:R-:W-:Y:S02]  /*7350*/  MOV R180, R189 ;  /* 0x000000bd00b47202 */ /* 0x000fe40000000f00 */
[----:B------:R-:W-:Y:S02]  /*7360*/  MOV R68, 0x7380 ;  /* 0x0000738000447802 */ /* 0x000fe40000000f00 */
[----:B------:R-:W-:Y:S05]  /*7370*/  CALL.REL.NOINC `($__internal_150_$__cuda_sm70_shflsync_down) ;  /* 0x0000043000007944 */ /* 0x000fea0003c00000 */
[----:B0-----:R-:W-:Y:S01]  /*7380*/  HFMA2.MMA R191, -RZ, RZ, 0, 4.76837158203125e-07 ;  /* 0x00000008ffbf7435 */ /* 0x001fe200000001ff */
[----:B-1----:R-:W-:Y:S02]  /*7390*/  MOV R70, R180 ;  /* 0x000000b400467202 */ /* 0x002fe40000000f00 */
[----:B------:R-:W-:Y:S02]  /*73a0*/  MOV R180, R71 ;  /* 0x0000004700b47202 */ /* 0x000fe40000000f00 */
[----:B------:R-:W-:Y:S02]  /*73b0*/  MOV R182, 0x1f ;  /* 0x0000001f00b67802 */ /* 0x000fe40000000f00 */
[----:B------:R-:W-:-:S02]  /*73c0*/  MOV R193, 0xffffffff ;  /* 0xffffffff00c17802 */ /* 0x000fc40000000f00 */
[----:B------:R-:W-:Y:S02]  /*73d0*/  MOV R68, 0x73f0 ;  /* 0x000073f000447802 */ /* 0x000fe40000000f00 */
[----:B------:R-:W-:Y:S05]  /*73e0*/  CALL.REL.NOINC `($__internal_150_$__cuda_sm70_shflsync_down) ;  /* 0x000003c000007944 */ /* 0x000fea0003c00000 */
[----:B-1----:R-:W-:Y:S01]  /*73f0*/  @!P1 FFMA.FTZ R71, R189, R180, R71 ;  /* 0x000000b4bd479223 */ /* 0x002fe20000010047 */
[----:B0-----:R-:W-:Y:S01]  /*7400*/  HFMA2.MMA R191, -RZ, RZ, 0, 9.5367431640625e-07 ;  /* 0x00000010ffbf7435 */ /* 0x001fe200000001ff */
[----:B------:R-:W-:Y:S01]  /*7410*/  @!P1 FMUL.FTZ R189, R70, R189 ;  /* 0x000000bd46bd9220 */ /* 0x000fe20000410000 */
[----:B------:R-:W-:Y:S02]  /*7420*/  MOV R182, 0x1f ;  /* 0x0000001f00b67802 */ /* 0x000fe40000000f00 */
[----:B------:R-:W-:Y:S02]  /*7430*/  MOV R193, 0xffffffff ;  /* 0xffffffff00c17802 */ /* 0x000fe40000000f00 */
[----:B------:R-:W-:Y:S02]  /*7440*/  MOV R180, R189 ;  /* 0x000000bd00b47202 */ /* 0x000fe40000000f00 */
[----:B------:R-:W-:Y:S02]  /*7450*/  MOV R68, 0x7470 ;  /* 0x0000747000447802 */ /* 0x000fe40000000f00 */
[----:B------:R-:W-:Y:S05]  /*7460*/  CALL.REL.NOINC `($__internal_150_$__cuda_sm70_shflsync_down) ;  /* 0x0000034000007944 */ /* 0x000fea0003c00000 */
[----:B0-----:R-:W-:Y:S01]  /*7470*/  HFMA2.MMA R191, -RZ, RZ, 0, 9.5367431640625e-07 ;  /* 0x00000010ffbf7435 */ /* 0x001fe200000001ff */
[----:B-1----:R-:W-:-:S02]  /*7480*/  MOV R70, R180 ;  /* 0x000000b400467202 */ /* 0x002fc40000000f00 */
[----:B------:R-:W-:Y:S02]  /*7490*/  MOV R180, R71 ;  /* 0x0000004700b47202 */ /* 0x000fe40000000f00 */
[----:B------:R-:W-:Y:S02]  /*74a0*/  MOV R182, 0x1f ;  /* 0x0000001f00b67802 */ /* 0x000fe40000000f00 */
[----:B------:R-:W-:Y:S02]  /*74b0*/  MOV R193, 0xffffffff ;  /* 0xffffffff00c17802 */ /* 0x000fe40000000f00 */
[----:B------:R-:W-:Y:S02]  /*74c0*/  MOV R68, 0x74e0 ;  /* 0x000074e000447802 */ /* 0x000fe40000000f00 */
[----:B------:R-:W-:Y:S05]  /*74d0*/  CALL.REL.NOINC `($__internal_150_$__cuda_sm70_shflsync_down) ;  /* 0x000002d000007944 */ /* 0x000fea0003c00000 */
[----:B-1----:R-:W-:Y:S01]  /*74e0*/  @!P0 FFMA.FTZ R71, R189, R180, R71 ;  /* 0x000000b4bd478223 */ /* 0x002fe20000010047 */
[----:B0-----:R-:W-:Y:S01]  /*74f0*/  HFMA2.MMA R191, -RZ, RZ, 0, 0 ;  /* 0x00000000ffbf7435 */ /* 0x001fe200000001ff */
[----:B------:R-:W-:Y:S01]  /*7500*/  @!P0 FMUL.FTZ R189, R70, R189 ;  /* 0x000000bd46bd8220 */ /* 0x000fe20000410000 */
[----:B------:R-:W-:Y:S02]  /*7510*/  MOV R184, 0x1f ;  /* 0x0000001f00b87802 */ /* 0x000fe40000000f00 */
[----:B------:R-:W-:-:S02]  /*7520*/  MOV R193, 0xffffffff ;  /* 0xffffffff00c17802 */ /* 0x000fc40000000f00 */
[----:B------:R-:W-:Y:S02]  /*7530*/  MOV R186, R189 ;  /* 0x000000bd00ba7202 */ /* 0x000fe40000000f00 */
[----:B------:R-:W-:Y:S02]  /*7540*/  MOV R68, 0x7560 ;  /* 0x0000756000447802 */ /* 0x000fe40000000f00 */
[----:B------:R-:W-:Y:S05]  /*7550*/  CALL.REL.NOINC `($__internal_151_$__cuda_sm70_shflsync_idx_p) ;  /* 0x0000029000007944 */ /* 0x000fea0003c00000 */
[----:B0-----:R-:W-:Y:S01]  /*7560*/  HFMA2.MMA R191, -RZ, RZ, 0, 0 ;  /* 0x00000000ffbf7435 */ /* 0x001fe200000001ff */
[----:B-1----:R-:W-:Y:S02]  /*7570*/  MOV R70, R184 ;  /* 0x000000b800467202 */ /* 0x002fe40000000f00 */
[----:B------:R-:W-:Y:S02]  /*7580*/  MOV R186, R71 ;  /* 0x0000004700ba7202 */ /* 0x000fe40000000f00 */
[----:B------:R-:W-:Y:S02]  /*7590*/  MOV R184, 0x1f ;  /* 0x0000001f00b87802 */ /* 0x000fe40000000f00 */
[----:B------:R-:W-:Y:S02]  /*75a0*/  MOV R193, 0xffffffff ;  /* 0xffffffff00c17802 */ /* 0x000fe40000000f00 */
[----:B------:R-:W-:-:S02]  /*75b0*/  MOV R68, 0x75d0 ;  /* 0x000075d000447802 */ /* 0x000fc40000000f00 */
[----:B------:R-:W-:Y:S05]  /*75c0*/  CALL.REL.NOINC `($__internal_151_$__cuda_sm70_shflsync_idx_p) ;  /* 0x0000022000007944 */ /* 0x000fea0003c00000 */
[----:B0-----:R-:W-:Y:S01]  /*75d0*/  HFMA2.MMA R191, -RZ, RZ, 0, 5.9604644775390625e-08 ;  /* 0x00000001ffbf7435 */ /* 0x001fe200000001ff */
[----:B------:R-:W-:-:S02]  /*75e0*/  MOV R176, R70 ;  /* 0x0000004600b07202 */ /* 0x000fc40000000f00 */
[----:B-1----:R-:W-:Y:S02]  /*75f0*/  MOV R178, R184 ;  /* 0x000000b800b27202 */ /* 0x002fe40000000f00 */
[----:B------:R-:W-:Y:S02]  /*7600*/  MOV R180, R189 ;  /* 0x000000bd00b47202 */ /* 0x000fe40000000f00 */
[----:B------:R-:W-:Y:S02]  /*7610*/  MOV R182, 0x1f ;  /* 0x0000001f00b67802 */ /* 0x000fe40000000f00 */
[----:B------:R-:W-:Y:S02]  /*7620*/  MOV R193, 0xffffffff ;  /* 0xffffffff00c17802 */ /* 0x000fe40000000f00 */
[----:B------:R-:W-:Y:S02]  /*7630*/  MOV R68, 0x7650 ;  /* 0x0000765000447802 */ /* 0x000fe40000000f00 */
[----:B------:R-:W-:Y:S05]  /*7640*/  CALL.REL.NOINC `($__internal_150_$__cuda_sm70_shflsync_down) ;  /* 0x0000016000007944 */ /* 0x000fea0003c00000 */
[----:B0-----:R-:W-:Y:S01]  /*7650*/  HFMA2.MMA R191, -RZ, RZ, 0, 5.9604644775390625e-08 ;  /* 0x00000001ffbf7435 */ /* 0x001fe200000001ff */
[----:B-1----:R-:W-:Y:S02]  /*7660*/  MOV R70, R180 ;  /* 0x000000b400467202 */ /* 0x002fe40000000f00 */
[----:B------:R-:W-:-:S02]  /*7670*/  MOV R180, R71 ;  /* 0x0000004700b47202 */ /* 0x000fc40000000f00 */
[----:B------:R-:W-:Y:S02]  /*7680*/  MOV R182, 0x1f ;  /* 0x0000001f00b67802 */ /* 0x000fe40000000f00 */
[----:B------:R-:W-:Y:S02]  /*7690*/  MOV R193, 0xffffffff ;  /* 0xffffffff00c17802 */ /* 0x000fe40000000f00 */
[----:B------:R-:W-:Y:S02]  /*76a0*/  MOV R68, 0x76c0 ;  /* 0x000076c000447802 */ /* 0x000fe40000000f00 */
[----:B------:R-:W-:Y:S05]  /*76b0*/  CALL.REL.NOINC `($__internal_150_$__cuda_sm70_shflsync_down) ;  /* 0x000000f000007944 */ /* 0x000fea0003c00000 */
[----:B0-----:R-:W-:Y:S01]  /*76c0*/  HFMA2.MMA R191, -RZ, RZ, 0, 0 ;  /* 0x00000000ffbf7435 */ /* 0x001fe200000001ff */
[----:B------:R-:W-:Y:S02]  /*76d0*/  MOV R189, R70 ;  /* 0x0000004600bd7202 */ /* 0x000fe40000000f00 */
[----:B------:R-:W-:Y:S02]  /*76e0*/  MOV R186, R78 ;  /* 0x0000004e00ba7202 */ /* 0x000fe40000000f00 */
[----:B------:R-:W-:Y:S02]  /*76f0*/  MOV R184, 0x1f ;  /* 0x0000001f00b87802 */ /* 0x000fe40000000f00 */
[----:B------:R-:W-:-:S02]  /*7700*/  MOV R193, 0xffffffff ;  /* 0xffffffff00c17802 */ /* 0x000fc40000000f00 */
[----:B------:R-:W-:Y:S02]  /*7710*/  MOV R68, 0x7730 ;  /* 0x0000773000447802 */ /* 0x000fe40000000f00 */
[----:B-1----:R-:W-:Y:S05]  /*7720*/  CALL.REL.NOINC `($__internal_151_$__cuda_sm70_shflsync_idx_p) ;  /* 0x000000c000007944 */ /* 0x002fea0003c00000 */
[----:B0-----:R-:W-:Y:S01]  /*7730*/  HFMA2.MMA R191, -RZ, RZ, 0, 0 ;  /* 0x00000000ffbf7435 */ /* 0x001fe200000001ff */
[----:B-1----:R-:W-:Y:S02]  /*7740*/  MOV R182, R184 ;  /* 0x000000b800b67202 */ /* 0x002fe40000000f00 */
[----:B------:R-:W-:Y:S02]  /*7750*/  MOV R186, R79 ;  /* 0x0000004f00ba7202 */ /* 0x000fe40000000f00 */
[----:B------:R-:W-:Y:S02]  /*7760*/  MOV R184, 0x1f ;  /* 0x0000001f00b87802 */ /* 0x000fe40000000f00 */
[----:B------:R-:W-:Y:S02]  /*7770*/  MOV R193, 0xffffffff ;  /* 0xffffffff00c17802 */ /* 0x000fe40000000f00 */
[----:B------:R-:W-:Y:S02]  /*7780*/  MOV R68, 0x77a0 ;  /* 0x000077a000447802 */ /* 0x000fe40000000f00 */
[----:B------:R-:W-:Y:S05]  /*7790*/  CALL.REL.NOINC `($__internal_151_$__cuda_sm70_shflsync_idx_p) ;  /* 0x0000005000007944 */ /* 0x000fea0003c00000 */
[----:B01----:R-:W-:Y:S05]  /*77a0*/  BRA `(.L_x_3765) ;  /* 0xffffcbc000007947 */ /* 0x003fea000383ffff */
        .weak           $__internal_150_$__cuda_sm70_shflsync_down
        .type           $__internal_150_$__cuda_sm70_shflsync_down,@function
        .size           $__internal_150_$__cuda_sm70_shflsync_down,($__internal_151_$__cuda_sm70_shflsync_idx_p - $__internal_150_$__cuda_sm70_shflsync_down)
$__internal_150_$__cuda_sm70_shflsync_down:
[----:B------:R-:W-:Y:S01]  /*77b0*/  HFMA2.MMA R69, -RZ, RZ, 0, 0 ;  /* 0x00000000ff457435 */ /* 0x000fe200000001ff */
[----:B------:R-:W-:Y:S04]  /*77c0*/  WARPSYNC R193 ;  /* 0x000000c100007348 */ /* 0x000fe80003800000 */
[----:B------:R0:W1:Y:S01]  /*77d0*/  SHFL.DOWN PT, R180, R180, R191, R182 ;  /* 0x080000bfb4b47389 */ /* 0x00006200000e00b6 */
[----:B------:R-:W-:Y:S05]  /*77e0*/  RET.REL.NODEC R68 `(_Z25selective_scan_bwd_kernelI32Selective_Scan_bwd_kernel_traitsILi64ELi16ELb1ELb0ELb0ELb1ELb0EffEEv12SSMParamsBwd) ;  /* 0xffff881044007950 */ /* 0x000fea0003c3ffff */
        .weak           $__internal_151_$__cuda_sm70_shflsync_idx_p
        .type           $__internal_151_$__cuda_sm70_shflsync_idx_p,@function
        .size           $__internal_151_$__cuda_sm70_shflsync_idx_p,($__internal_152_$__cuda_sm70_shflsync_up - $__internal_151_$__cuda_sm70_shflsync_idx_p)
$__internal_151_$__cuda_sm70_shflsync_idx_p:
[----:B------:R-:W-:Y:S01]  /*77f0*/  MOV R69, 0x0 ;  /* 0x0000000000457802 */ /* 0x000fe20000000f00 */
[----:B------:R-:W-:Y:S04]  /*7800*/  WARPSYNC R193 ;  /* 0x000000c100007348 */ /* 0x000fe80003800000 */
[----:B------:R0:W1:Y:S01]  /*7810*/  SHFL.IDX PT, R184, R186, R191, R184 ;  /* 0x000000bfbab87389 */ /* 0x00006200000e00b8 */
[----:B------:R-:W-:Y:S05]  /*7820*/  RET.REL.NODEC R68 `(_Z25selective_scan_bwd_kernelI32Selective_Scan_bwd_kernel_traitsILi64ELi16ELb1ELb0ELb0ELb1ELb0EffEEv12SSMParamsBwd) ;  /* 0xffff87d044007950 */ /* 0x000fea0003c3ffff */
        .weak           $__internal_152_$__cuda_sm70_shflsync_up
        .type           $__internal_152_$__cuda_sm70_shflsync_up,@function
        .size           $__internal_152_$__cuda_sm70_shflsync_up,(.L_x_8968 - $__internal_152_$__cuda_sm70_shflsync_up)
$__internal_152_$__cuda_sm70_shflsync_up:
[----:B------:R-:W-:Y:S01]  /*7830*/  HFMA2.MMA R69, -RZ, RZ, 0, 0 ;  /* 0x00000000ff457435 */ /* 0x000fe200000001ff */
[----:B------:R-:W-:Y:S04]  /*7840*/  WARPSYNC R181 ;  /* 0x000000b500007348 */ /* 0x000fe80003800000 */
[----:B------:R0:W1:Y:S01]  /*7850*/  SHFL.UP PT, R178, R178, R179, R180 ;  /* 0x040000b3b2b27389 */ /* 0x00006200000e00b4 */
[----:B------:R-:W-:Y:S05]  /*7860*/  RET.REL.NODEC R68 `(_Z25selective_scan_bwd_kernelI32Selective_Scan_bwd_kernel_traitsILi64ELi16ELb1ELb0ELb0ELb1ELb0EffEEv12SSMParamsBwd) ;  /* 0xffff879044007950 */ /* 0x000fea0003c3ffff */
.L_x_3766:
        /* <DEDUP_REMOVED lines=9> */
.L_x_8968:


//--------------------- .text._Z25selective_scan_bwd_kernelI32Selective_Scan_bwd_kernel_traitsILi64ELi16ELb1ELb0ELb0ELb1ELb1EffEEv12SSMParamsBwd --------------------------
	.section	.text._Z25selective_scan_bwd_kernelI32Selective_Scan_bwd_kernel_traitsILi64ELi16ELb1ELb0ELb0ELb1ELb1EffEEv12SSMParamsBwd,"ax",@progbits
	.sectioninfo	@"SHI_REGISTERS=193"
	.align	128
        .global         _Z25selective_scan_bwd_kernelI32Selective_Scan_bwd_kernel_traitsILi64ELi16ELb1ELb0ELb0ELb1ELb1EffEEv12SSMParamsBwd
        .type           _Z25selective_scan_bwd_kernelI32Selective_Scan_bwd_kernel_traitsILi64ELi16ELb1ELb0ELb0ELb1ELb1EffEEv12SSMParamsBwd,@function
        .size           _Z25selective_scan_bwd_kernelI32Selective_Scan_bwd_kernel_traitsILi64ELi16ELb1ELb0ELb0ELb1ELb1EffEEv12SSMParamsBwd,(.L_x_8971 - _Z25selective_scan_bwd_kernelI32Selective_Scan_bwd_kernel_traitsILi64ELi16ELb1ELb0ELb0ELb1ELb1EffEEv12SSMParamsBwd)
        .other          _Z25selective_scan_bwd_kernelI32Selective_Scan_bwd_kernel_traitsILi64ELi16ELb1ELb0ELb0ELb1ELb1EffEEv12SSMParamsBwd,@"STO_CUDA_ENTRY STV_DEFAULT"
_Z25selective_scan_bwd_kernelI32Selective_Scan_bwd_kernel_traitsILi64ELi16ELb1ELb0ELb0ELb1ELb1EffEEv12SSMParamsBwd:
.text._Z25selective_scan_bwd_kernelI32Selective_Scan_bwd_kernel_traitsILi64ELi16ELb1ELb0ELb0ELb1ELb1EffEEv12SSMParamsBwd:
        /* <DEDUP_REMOVED lines=47> */
[----:B------:R-:W-:-:S03]  /*02f0*/  IMAD.WIDE.U32 R6, R0, c[0x0][0x280], R6 ;  /* 0x0000a00000067a25 */ /* 0x000fc600078e0006 */
[----:B------:R-:W-:Y:S01]  /*0300*/  LEA R36, P5, R37, c[0x0][0x248], 0x2 ;  /* 0x0000920025247a11 */ /* 0x000fe200078a10ff */
[C---:B------:R-:W-:Y:S01]  /*0310*/  IMAD R13, R0.reuse, c[0x0][0x1dc], R13 ;  /* 0x00007700000d7a24 */ /* 0x040fe200078e020d */
[----:B------:R-:W-:Y:S01]  /*0320*/  IADD3 R9, P4, R9, R6, RZ ;  /* 0x0000000609097210 */ /* 0x000fe20007f9e0ff */
[C---:B------:R-:W-:Y:S02]  /*0330*/  IMAD R15, R0.reuse, c[0x0][0x1ec], R15 ;  /* 0x00007b00000f7a24 */ /* 0x040fe400078e020f */
[----:B------:R-:W-:Y:S01]  /*0340*/  IMAD R17, R0, c[0x0][0x284], R17 ;  /* 0x0000a10000117a24 */ /* 0x000fe200078e0211 */
[C---:B------:R-:W-:Y:S02]  /*0350*/  IADD3.X R2, R11.reuse, R3, R13, P1, !PT ;  /* 0x000000030b027210 */ /* 0x040fe40000ffe40d */
[----:B------:R-:W-:Y:S02]  /*0360*/  IADD3.X R4, R11, R5, R15, P2, !PT ;  /* 0x000000050b047210 */ /* 0x000fe400017fe40f */
[----:B------:R-:W-:-:S02]  /*0370*/  ISETP.NE.U32.AND P1, PT, RZ, c[0x0][0x328], PT ;  /* 0x0000ca00ff007a0c */ /* 0x000fc40003f25070 */
[----:B------:R-:W-:Y:S02]  /*0380*/  ISETP.NE.U32.AND P2, PT, RZ, c[0x0][0x348], PT ;  /* 0x0000d200ff007a0c */ /* 0x000fe40003f45070 */
[----:B------:R-:W-:Y:S02]  /*0390*/  IADD3.X R6, R11, R7, R17, P4, !PT ;  /* 0x000000070b067210 */ /* 0x000fe400027fe411 */
[C---:B------:R-:W-:Y:S02]  /*03a0*/  LEA R94, P4, R95.reuse, c[0x0][0x240], 0x2 ;  /* 0x000090005f5e7a11 */ /* 0x040fe400078810ff */
[----:B------:R-:W-:Y:S02]  /*03b0*/  ISETP.NE.AND.EX P1, PT, RZ, c[0x0][0x32c], PT, P1 ;  /* 0x0000cb00ff007a0c */ /* 0x000fe40003f25310 */
[----:B------:R-:W-:Y:S02]  /*03c0*/  ISETP.NE.AND.EX P2, PT, RZ, c[0x0][0x34c], PT, P2 ;  /* 0x0000d300ff007a0c */ /* 0x000fe40003f45320 */
[----:B------:R-:W-:Y:S01]  /*03d0*/  LEA.HI.X R95, R95, c[0x0][0x244], R2, 0x2, P4 ;  /* 0x000091005f5f7a11 */ /* 0x000fe200020f1402 */
[----:B------:R-:W-:Y:S01]  /*03e0*/  @P0 IMAD R2, R89, c[0x0][0x164], R0 ;  /* 0x0000590059020a24 */ /* 0x000fe200078e0200 */
[----:B------:R-:W-:-:S02]  /*03f0*/  @P0 MOV R3, 0x8 ;  /* 0x0000000800030802 */ /* 0x000fc40000000f00 */
[----:B------:R-:W-:Y:S01]  /*0400*/  LEA.HI.X R37, R37, c[0x0][0x24c], R4, 0x2, P5 ;  /* 0x0000930025257a11 */ /* 0x000fe200028f1404 */
[----:B------:R-:W-:Y:S01]  /*0410*/  @P0 IMAD R2, R2, c[0x0][0x174], RZ ;  /* 0x00005d0002020a24 */ /* 0x000fe200078e02ff */
[----:B------:R-:W-:-:S03]  /*0420*/  LEA R96, P6, R9, c[0x0][0x308], 0x2 ;  /* 0x0000c20009607a11 */ /* 0x000fc600078c10ff */
[----:B------:R-:W-:Y:S01]  /*0430*/  @P0 IMAD R2, R2, c[0x0][0x16c], RZ ;  /* 0x00005b0002020a24 */ /* 0x000fe200078e02ff */
[C---:B------:R-:W-:Y:S02]  /*0440*/  @P1 LEA R32, P4, R0.reuse, c[0x0][0x328], 0x2 ;  /* 0x0000ca0000201a11 */ /* 0x040fe400078810ff */
        /* <DEDUP_REMOVED lines=17> */
.L_x_3818:
        /* <DEDUP_REMOVED lines=13> */
[----:B------:R0:W-:Y:S01]  /*0630*/  STS.128 [R102.X16+0x600], R44 ;  /* 0x0006002c66007388 */ /* 0x0001e2000000cc00 */
[----:B------:R-:W-:-:S06]  /*0640*/  NOP ;  /* 0x0000000000007918 */ /* 0x000fcc0000000000 */
[----:B------:R-:W-:Y:S04]  /*0650*/  LDS.128 R16, [R101.X16] ;  /* 0x0000000065107984 */ /* 0x000fe8000000cc00 */
[----:B------:R-:W-:Y:S04]  /*0660*/  LDS.128 R12, [R101.X16+0x10] ;  /* 0x00001000650c7984 */ /* 0x000fe8000000cc00 */
[----:B------:R-:W-:Y:S04]  /*0670*/  LDS.128 R8, [R101.X16+0x20] ;  /* 0x0000200065087984 */ /* 0x000fe8000000cc00 */
[----:B------:R-:W-:Y:S04]  /*0680*/  LDS.128 R4, [R101.X16+0x30] ;  /* 0x0000300065047984 */ /* 0x000fe8000000cc00 */
[----:B------:R-:W-:Y:S06]  /*0690*/  BAR.SYNC.DEFER_BLOCKING 0x0 ;  /* 0x0000000000007b1d */ /* 0x000fec0000010000 */
[----:B------:R-:W2:Y:S04]  /*06a0*/  LDG.E.128 R48, [R28.64] ;  /* 0x000000041c307981 */ /* 0x000ea8000c1e1d00 */
[----:B0-----:R-:W3:Y:S04]  /*06b0*/  LDG.E.128 R44, [R28.64+0x200] ;  /* 0x000200041c2c7981 */ /* 0x001ee8000c1e1d00 */
[----:B------:R-:W4:Y:S04]  /*06c0*/  LDG.E.128 R52, [R28.64+0x400] ;  /* 0x000400041c347981 */ /* 0x000f28000c1e1d00 */
[----:B------:R-:W4:Y:S01]  /*06d0*/  LDG.E.128 R56, [R28.64+0x600] ;  /* 0x000600041c387981 */ /* 0x000f22000c1e1d00 */
[----:B------:R-:W-:-:S03]  /*06e0*/  IMAD.WIDE R40, R141, 0x10, R96 ;  /* 0x000000108d287825 */ /* 0x000fc600078e0260 */
[----:B--2---:R-:W-:Y:S04]  /*06f0*/  STS.128 [R102.X16], R48 ;  /* 0x0000003066007388 */ /* 0x004fe8000000cc00 */
[----:B---3--:R-:W-:Y:S04]  /*0700*/  STS.128 [R102.X16+0x200], R44 ;  /* 0x0002002c66007388 */ /* 0x008fe8000000cc00 */
[----:B----4-:R-:W-:Y:S04]  /*0710*/  STS.128 [R102.X16+0x400], R52 ;  /* 0x0004003466007388 */ /* 0x010fe8000000cc00 */
[----:B------:R-:W-:Y:S01]  /*0720*/  STS.128 [R102.X16+0x600], R56 ;  /* 0x0006003866007388 */ /* 0x000fe2000000cc00 */
[----:B------:R-:W-:-:S06]  /*0730*/  NOP ;  /* 0x0000000000007918 */ /* 0x000fcc0000000000 */
[----:B------:R-:W-:Y:S04]  /*0740*/  LDS.128 R60, [R101.X16+0x10] ;  /* 0x00001000653c7984 */ /* 0x000fe8000000cc00 */
[----:B------:R-:W-:Y:S04]  /*0750*/  LDS.128 R24, [R101.X16+0x20] ;  /* 0x0000200065187984 */ /* 0x000fe8000000cc00 */
[----:B------:R-:W-:Y:S04]  /*0760*/  LDS.128 R20, [R101.X16+0x30] ;  /* 0x0000300065147984 */ /* 0x000fe8000000cc00 */
[----:B------:R-:W0:Y:S04]  /*0770*/  LDS.128 R28, [R101.X16] ;  /* 0x00000000651c7984 */ /* 0x000e28000000cc00 */
[----:B------:R-:W-:Y:S06]  /*0780*/  BAR.SYNC.DEFER_BLOCKING 0x0 ;  /* 0x0000000000007b1d */ /* 0x000fec0000010000 */
[----:B------:R1:W2:Y:S04]  /*0790*/  LDG.E.128 R64, [R40.64] ;  /* 0x0000000428407981 */ /* 0x0002a8000c1e1d00 */
[----:B------:R1:W3:Y:S04]  /*07a0*/  LDG.E.128 R68, [R40.64+0x200] ;  /* 0x0002000428447981 */ /* 0x0002e8000c1e1d00 */
[----:B------:R1:W4:Y:S04]  /*07b0*/  LDG.E.128 R72, [R40.64+0x400] ;  /* 0x0004000428487981 */ /* 0x000328000c1e1d00 */
[----:B------:R1:W4:Y:S01]  /*07c0*/  LDG.E.128 R76, [R40.64+0x600] ;  /* 0x00060004284c7981 */ /* 0x000322000c1e1d00 */
[----:B------:R-:W-:Y:S01]  /*07d0*/  LEA R120, R98, 0xfffffc00, 0xa ;  /* 0xfffffc0062787811 */ /* 0x000fe200078e50ff */
[----:B------:R-:W-:Y:S01]  /*07e0*/  IMAD R42, R90, c[0x0][0x1f0], RZ ;  /* 0x00007c005a2a7a24 */ /* 0x000fe200078e02ff */
[----:B------:R-:W-:Y:S01]  /*07f0*/  BSSY B0, `(.L_x_3768) ;  /* 0x0000043000007945 */ /* 0x000fe20003800000 */
[----:B0----5:R-:W-:Y:S01]  /*0800*/  FADD.FTZ R109, R28, R88 ;  /* 0x000000581c6d7221 */ /* 0x021fe20000010000 */
[----:B------:R-:W-:Y:S01]  /*0810*/  SHF.R.S32.HI R121, RZ, 0x1f, R120 ;  /* 0x0000001fff797819 */ /* 0x000fe20000011478 */
[----:B------:R-:W-:-:S02]  /*0820*/  IMAD R45, R89, c[0x0][0x1f4], R42 ;  /* 0x00007d00592d7a24 */ /* 0x000fc400078e022a */
[----:B------:R-:W-:Y:S01]  /*0830*/  IMAD R81, R39, c[0x0][0x1f8], RZ ;  /* 0x00007e0027517a24 */ /* 0x000fe200078e02ff */
[----:B------:R-:W-:Y:S01]  /*0840*/  FSETP.GTU.FTZ.AND P4, PT, R109, 20, PT ;  /* 0x41a000006d00780b */ /* 0x000fe20003f9c000 */
[----:B------:R-:W-:-:S04]  /*0850*/  IMAD.WIDE.U32 R42, R89, c[0x0][0x1f0], R120 ;  /* 0x00007c00592a7a25 */ /* 0x000fc800078e0078 */
[----:B-1----:R-:W-:Y:S01]  /*0860*/  IMAD R41, R0, c[0x0][0x1fc], R81 ;  /* 0x00007f0000297a24 */ /* 0x002fe200078e0251 */
[----:B------:R-:W-:Y:S01]  /*0870*/  IADD3 R43, R43, R45, RZ ;  /* 0x0000002d2b2b7210 */ /* 0x000fe20007ffe0ff */
[--C-:B------:R-:W-:Y:S02]  /*0880*/  FADD.FTZ R103, R60, R88.reuse ;  /* 0x000000583c677221 */ /* 0x100fe40000010000 */
[----:B------:R-:W-:Y:S02]  /*0890*/  FADD.FTZ R104, R61, R88 ;  /* 0x000000583d687221 */ /* 0x000fe40000010000 */
[----:B------:R-:W-:Y:S01]  /*08a0*/  IMAD.WIDE.U32 R42, R0, c[0x0][0x1f8], R42 ;  /* 0x00007e00002a7a25 */ /* 0x000fe200078e002a */
[----:B------:R-:W-:-:S03]  /*08b0*/  FSETP.GTU.FTZ.AND P6, PT, R103, 20, PT ;  /* 0x41a000006700780b */ /* 0x000fc60003fdc000 */
[--C-:B------:R-:W-:Y:S01]  /*08c0*/  FADD.FTZ R105, R62, R88.reuse ;  /* 0x000000583e697221 */ /* 0x100fe20000010000 */
[----:B------:R-:W-:Y:S01]  /*08d0*/  IADD3 R41, R43, R41, RZ ;  /* 0x000000292b297210 */ /* 0x000fe20007ffe0ff */
[--C-:B------:R-:W-:Y:S01]  /*08e0*/  FADD.FTZ R106, R63, R88.reuse ;  /* 0x000000583f6a7221 */ /* 0x100fe20000010000 */
[----:B------:R-:W-:Y:S01]  /*08f0*/  LEA R40, P0, R42, c[0x0][0x268], 0x2 ;  /* 0x00009a002a287a11 */ /* 0x000fe200078010ff */
[--C-:B------:R-:W-:Y:S01]  /*0900*/  FADD.FTZ R107, R24, R88.reuse ;  /* 0x00000058186b7221 */ /* 0x100fe20000010000 */
[----:B------:R-:W-:Y:S01]  /*0910*/  FSETP.GTU.FTZ.AND P1, PT, R105, 20, PT ;  /* 0x41a000006900780b */ /* 0x000fe20003f3c000 */
[--C-:B------:R-:W-:Y:S01]  /*0920*/  FADD.FTZ R108, R29, R88.reuse ;  /* 0x000000581d6c7221 */ /* 0x100fe20000010000 */
[----:B------:R-:W-:Y:S01]  /*0930*/  LEA.HI.X R41, R42, c[0x0][0x26c], R41, 0x2, P0 ;  /* 0x00009b002a297a11 */ /* 0x000fe200000f1429 */
[----:B------:R-:W-:Y:S01]  /*0940*/  FADD.FTZ R111, R30, R88 ;  /* 0x000000581e6f7221 */ /* 0x000fe20000010000 */
[----:B------:R-:W-:Y:S02]  /*0950*/  FSETP.GTU.FTZ.AND P0, PT, R104, 20, PT ;  /* 0x41a000006800780b */ /* 0x000fe40003f1c000 */
[----:B------:R-:W-:-:S02]  /*0960*/  FSETP.GTU.FTZ.AND P2, PT, R106, 20, PT ;  /* 0x41a000006a00780b */ /* 0x000fc40003f5c000 */
[----:B------:R-:W-:Y:S02]  /*0970*/  FSETP.GTU.FTZ.AND P3, PT, R107, 20, PT ;  /* 0x41a000006b00780b */ /* 0x000fe40003f7c000 */
[----:B------:R-:W-:Y:S01]  /*0980*/  FSETP.GTU.FTZ.AND P5, PT, R108, 20, PT ;  /* 0x41a000006c00780b */ /* 0x000fe20003fbc000 */
[----:B--2---:R0:W-:Y:S04]  /*0990*/  STS.128 [R102.X16], R64 ;  /* 0x0000004066007388 */ /* 0x0041e8000000cc00 */
[----:B---3--:R0:W-:Y:S04]  /*09a0*/  STS.128 [R102.X16+0x200], R68 ;  /* 0x0002004466007388 */ /* 0x0081e8000000cc00 */
[----:B----4-:R0:W-:Y:S04]  /*09b0*/  STS.128 [R102.X16+0x400], R72 ;  /* 0x0004004866007388 */ /* 0x0101e8000000cc00 */
[----:B------:R0:W-:Y:S01]  /*09c0*/  STS.128 [R102.X16+0x600], R76 ;  /* 0x0006004c66007388 */ /* 0x0001e2000000cc00 */
[----:B------:R-:W-:-:S06]  /*09d0*/  NOP ;  /* 0x0000000000007918 */ /* 0x000fcc0000000000 */
[----:B------:R0:W1:Y:S04]  /*09e0*/  LDS.128 R44, [R101.X16+0x10] ;  /* 0x00001000652c7984 */ /* 0x000068000000cc00 */
[----:B------:R0:W2:Y:S04]  /*09f0*/  LDS.128 R48, [R101.X16+0x20] ;  /* 0x0000200065307984 */ /* 0x0000a8000000cc00 */
[----:B------:R0:W3:Y:S04]  /*0a00*/  LDS.128 R56, [R101.X16+0x30] ;  /* 0x0000300065387984 */ /* 0x0000e8000000cc00 */
[----:B------:R0:W4:Y:S01]  /*0a10*/  LDS.128 R52, [R101.X16] ;  /* 0x0000000065347984 */ /* 0x000122000000cc00 */
[----:B------:R-:W-:Y:S05]  /*0a20*/  @P4 BRA `(.L_x_3769) ;  /* 0x000001f000004947 */ /* 0x000fea0003800000 */
[----:B------:R-:W-:Y:S01]  /*0a30*/  FMUL.FTZ R109, R109, 1.4426950216293334961 ;  /* 0x3fb8aa3b6d6d7820 */ /* 0x000fe20000410000 */
[----:B------:R-:W-:Y:S01]  /*0a40*/  HFMA2.MMA R30, -RZ, RZ, 1.625, 0 ;  /* 0x3e800000ff1e7435 */ /* 0x000fe200000001ff */
[----:B------:R-:W-:-:S02]  /*0a50*/  MOV R43, 0x3d39bf78 ;  /* 0x3d39bf78002b7802 */ /* 0x000fc40000000f00 */
        /* <DEDUP_REMOVED lines=28> */
.L_x_3769:
[----:B------:R-:W-:Y:S05]  /*0c20*/  BSYNC B0 ;  /* 0x0000000000007941 */ /* 0x000fea0003800000 */
.L_x_3768:
        /* <DEDUP_REMOVED lines=35> */
.L_x_3771:
[----:B------:R-:W-:Y:S05]  /*0e60*/  BSYNC B0 ;  /* 0x0000000000007941 */ /* 0x000fea0003800000 */
.L_x_3770:
        /* <DEDUP_REMOVED lines=35> */
.L_x_3773:
[----:B------:R-:W-:Y:S05]  /*10a0*/  BSYNC B0 ;  /* 0x0000000000007941 */ /* 0x000fea0003800000 */
.L_x_3772:
        /* <DEDUP_REMOVED lines=35> */
.L_x_3775:
[----:B------:R-:W-:Y:S05]  /*12e0*/  BSYNC B0 ;  /* 0x0000000000007941 */ /* 0x000fea0003800000 */
.L_x_3774:
        /* <DEDUP_REMOVED lines=35> */
.L_x_3777:
[----:B------:R-:W-:Y:S05]  /*1520*/  BSYNC B0 ;  /* 0x0000000000007941 */ /* 0x000fea0003800000 */
.L_x_3776:
        /* <DEDUP_REMOVED lines=35> */
.L_x_3779:
[----:B------:R-:W-:Y:S05]  /*1760*/  BSYNC B0 ;  /* 0x0000000000007941 */ /* 0x000fea0003800000 */
.L_x_3778:
        /* <DEDUP_REMOVED lines=35> */
.L_x_3781:
[----:B------:R-:W-:Y:S05]  /*19a0*/  BSYNC B0 ;  /* 0x0000000000007941 */ /* 0x000fea0003800000 */
.L_x_3780:
        /* <DEDUP_REMOVED lines=35> */
.L_x_3783:
[----:B------:R-:W-:Y:S05]  /*1be0*/  BSYNC B0 ;  /* 0x0000000000007941 */ /* 0x000fea0003800000 */
.L_x_3782:
        /* <DEDUP_REMOVED lines=35> */
.L_x_3785:
[----:B------:R-:W-:Y:S05]  /*1e20*/  BSYNC B0 ;  /* 0x0000000000007941 */ /* 0x000fea0003800000 */
.L_x_3784:
[----:B------:R-:W-:Y:S01]  /*1e30*/  BSSY B0, `(.L_x_3786) ;  /* 0x0000023000007945 */ /* 0x000fe20003800000 */
[----:B------:R-:W-:Y:S01]  /*1e40*/  FSETP.GTU.FTZ.AND P3, PT, R118, 20, PT ;  /* 0x41a000007600780b */ /* 0x000fe20003f7c000 */
[----:B------:R-:W-:Y:S01]  /*1e50*/  IMAD.WIDE R40, R141, 0x10, R40 ;  /* 0x000000108d287825 */ /* 0x000fe200078e0228 */
        /* <DEDUP_REMOVED lines=32> */
.L_x_3787:
[----:B------:R-:W-:Y:S05]  /*2060*/  BSYNC B0 ;  /* 0x0000000000007941 */ /* 0x000fea0003800000 */
.L_x_3786:
[----:B------:R-:W-:Y:S01]  /*2070*/  BSSY B0, `(.L_x_3788) ;  /* 0x0000021000007945 */ /* 0x000fe20003800000 */
        /* <DEDUP_REMOVED lines=32> */
.L_x_3789:
[----:B------:R-:W-:Y:S05]  /*2280*/  BSYNC B0 ;  /* 0x0000000000007941 */ /* 0x000fea0003800000 */
.L_x_3788:
        /* <DEDUP_REMOVED lines=33> */
.L_x_3791:
[----:B------:R-:W-:Y:S05]  /*24a0*/  BSYNC B0 ;  /* 0x0000000000007941 */ /* 0x000fea0003800000 */
.L_x_3790:
        /* <DEDUP_REMOVED lines=33> */
.L_x_3793:
[----:B------:R-:W-:Y:S05]  /*26c0*/  BSYNC B0 ;  /* 0x0000000000007941 */ /* 0x000fea0003800000 */
.L_x_3792:
        /* <DEDUP_REMOVED lines=33> */
.L_x_3795:
[----:B------:R-:W-:Y:S05]  /*28e0*/  BSYNC B0 ;  /* 0x0000000000007941 */ /* 0x000fea0003800000 */
.L_x_3794:
        /* <DEDUP_REMOVED lines=33> */
.L_x_3797:
[----:B------:R-:W-:Y:S05]  /*2b00*/  BSYNC B0 ;  /* 0x0000000000007941 */ /* 0x000fea0003800000 */
.L_x_3796:
        /* <DEDUP_REMOVED lines=33> */
.L_x_3799:
[----:B------:R-:W-:Y:S05]  /*2d20*/  BSYNC B0 ;  /* 0x0000000000007941 */ /* 0x000fea0003800000 */
.L_x_3798:
[----:B------:R-:W-:Y:S06]  /*2d30*/  BAR.SYNC.DEFER_BLOCKING 0x0 ;  /* 0x0000000000007b1d */ /* 0x000fec0000010000 */
[----:B----4-:R5:W4:Y:S04]  /*2d40*/  LDG.E.128 R28, [R40.64] ;  /* 0x00000004281c7981 */ /* 0x010b28000c1e1d00 */
[----:B---3--:R5:W3:Y:S04]  /*2d50*/  LDG.E.128 R24, [R40.64+0x200] ;  /* 0x0002000428187981 */ /* 0x008ae8000c1e1d00 */
[----:B--2---:R5:W2:Y:S04]  /*2d60*/  LDG.E.128 R20, [R40.64+0x400] ;  /* 0x0004000428147981 */ /* 0x004aa8000c1e1d00 */
[----:B0-----:R5:W2:Y:S01]  /*2d70*/  LDG.E.128 R76, [R40.64+0x600] ;  /* 0x00060004284c7981 */ /* 0x001aa2000c1e1d00 */
        /* <DEDUP_REMOVED lines=10> */
[----:B-----5:R-:W-:Y:S01]  /*2e20*/  IMAD.WIDE R40, R141, 0x10, R60 ;  /* 0x000000108d287825 */ /* 0x020fe200078e023c */
[----:B----4-:R0:W-:Y:S04]  /*2e30*/  STS.128 [R102.X16], R28 ;  /* 0x0000001c66007388 */ /* 0x0101e8000000cc00 */
[----:B---3--:R3:W-:Y:S04]  /*2e40*/  STS.128 [R102.X16+0x200], R24 ;  /* 0x0002001866007388 */ /* 0x0087e8000000cc00 */
[----:B--2---:R2:W-:Y:S04]  /*2e50*/  STS.128 [R102.X16+0x400], R20 ;  /* 0x0004001466007388 */ /* 0x0045e8000000cc00 */
[----:B------:R4:W-:Y:S01]  /*2e60*/  STS.128 [R102.X16+0x600], R76 ;  /* 0x0006004c66007388 */ /* 0x0009e2000000cc00 */
[----:B------:R-:W-:-:S06]  /*2e70*/  NOP ;  /* 0x0000000000007918 */ /* 0x000fcc0000000000 */
[----:B------:R-:W2:Y:S04]  /*2e80*/  LDS.128 R72, [R101.X16] ;  /* 0x0000000065487984 */ /* 0x000ea8000000cc00 */
[----:B------:R-:W1:Y:S04]  /*2e90*/  LDS.128 R60, [R101.X16+0x10] ;  /* 0x00001000653c7984 */ /* 0x000e68000000cc00 */
[----:B------:R-:W-:Y:S04]  /*2ea0*/  LDS.128 R64, [R101.X16+0x20] ;  /* 0x0000200065407984 */ /* 0x000fe8000000cc00 */
[----:B------:R-:W1:Y:S04]  /*2eb0*/  LDS.128 R68, [R101.X16+0x30] ;  /* 0x0000300065447984 */ /* 0x000e68000000cc00 */
[----:B------:R-:W-:Y:S06]  /*2ec0*/  BAR.SYNC.DEFER_BLOCKING 0x0 ;  /* 0x0000000000007b1d */ /* 0x000fec0000010000 */
[----:B0-----:R1:W5:Y:S04]  /*2ed0*/  LDG.E.128 R28, [R40.64] ;  /* 0x00000004281c7981 */ /* 0x001368000c1e1d00 */
[----:B---3--:R1:W3:Y:S04]  /*2ee0*/  LDG.E.128 R24, [R40.64+0x200] ;  /* 0x0002000428187981 */ /* 0x0082e8000c1e1d00 */
[----:B--2---:R1:W2:Y:S04]  /*2ef0*/  LDG.E.128 R20, [R40.64+0x400] ;  /* 0x0004000428147981 */ /* 0x0042a8000c1e1d00 */
[----:B----4-:R1:W4:Y:S01]  /*2f00*/  LDG.E.128 R76, [R40.64+0x600] ;  /* 0x00060004284c7981 */ /* 0x010322000c1e1d00 */
[----:B------:R-:W-:Y:S01]  /*2f10*/  FMUL.FTZ R42, R72, -1.4426950216293334961 ;  /* 0xbfb8aa3b482a7820 */ /* 0x000fe20000410000 */
[----:B------:R-:W-:Y:S01]  /*2f20*/  LEA R158, R93, R100, 0x2 ;  /* 0x000000645d9e7211 */ /* 0x000fe200078e10ff */
[----:B------:R-:W-:-:S02]  /*2f30*/  FMUL.FTZ R43, R73, -1.4426950216293334961 ;  /* 0xbfb8aa3b492b7820 */ /* 0x000fc40000410000 */
[----:B------:R-:W-:Y:S02]  /*2f40*/  FMUL.FTZ R80, R74, -1.4426950216293334961 ;  /* 0xbfb8aa3b4a507820 */ /* 0x000fe40000410000 */
[----:B------:R-:W0:Y:S01]  /*2f50*/  MUFU.EX2 R42, R42 ;  /* 0x0000002a002a7308 */ /* 0x000e220000000800 */
[----:B------:R-:W-:Y:S02]  /*2f60*/  FMUL.FTZ R81, R75, -1.4426950216293334961 ;  /* 0xbfb8aa3b4b517820 */ /* 0x000fe40000410000 */
[----:B-1----:R-:W-:Y:S02]  /*2f70*/  FMUL.FTZ R40, R61, -1.4426950216293334961 ;  /* 0xbfb8aa3b3d287820 */ /* 0x002fe40000410000 */
[----:B------:R-:W-:Y:S02]  /*2f80*/  FMUL.FTZ R41, R62, -1.4426950216293334961 ;  /* 0xbfb8aa3b3e297820 */ /* 0x000fe40000410000 */
[----:B------:R-:W-:Y:S01]  /*2f90*/  FMUL.FTZ R83, R60, -1.4426950216293334961 ;  /* 0xbfb8aa3b3c537820 */ /* 0x000fe20000410000 */
[----:B------:R-:W1:Y:S01]  /*2fa0*/  MUFU.EX2 R43, R43 ;  /* 0x0000002b002b7308 */ /* 0x000e620000000800 */
[----:B------:R-:W-:-:S02]  /*2fb0*/  FMUL.FTZ R122, R63, -1.4426950216293334961 ;  /* 0xbfb8aa3b3f7a7820 */ /* 0x000fc40000410000 */
[----:B------:R-:W-:Y:S02]  /*2fc0*/  FMUL.FTZ R123, R70, -1.4426950216293334961 ;  /* 0xbfb8aa3b467b7820 */ /* 0x000fe40000410000 */
[----:B------:R-:W-:-:S03]  /*2fd0*/  FMUL.FTZ R132, R71, -1.4426950216293334961 ;  /* 0xbfb8aa3b47847820 */ /* 0x000fc60000410000 */
[----:B------:R1:W1:Y:S01]  /*2fe0*/  MUFU.EX2 R82, R80 ;  /* 0x0000005000527308 */ /* 0x0002620000000800 */
[----:B0-----:R-:W-:-:S07]  /*2ff0*/  FADD.FTZ R42, R42, 1 ;  /* 0x3f8000002a2a7421 */ /* 0x001fce0000010000 */
[----:B------:R0:W0:Y:S01]  /*3000*/  MUFU.EX2 R84, R81 ;  /* 0x0000005100547308 */ /* 0x0000220000000800 */
[----:B-1----:R-:W-:Y:S02]  /*3010*/  FMUL.FTZ R80, R64, -1.4426950216293334961 ;  /* 0xbfb8aa3b40507820 */ /* 0x002fe40000410000 */
[----:B------:R-:W-:-:S05]  /*3020*/  FADD.FTZ R43, R43, 1 ;  /* 0x3f8000002b2b7421 */ /* 0x000fca0000010000 */
[----:B------:R1:W1:Y:S01]  /*3030*/  MUFU.EX2 R86, R40 ;  /* 0x0000002800567308 */ /* 0x0002620000000800 */
[----:B0-----:R-:W-:Y:S02]  /*3040*/  FMUL.FTZ R81, R65, -1.4426950216293334961 ;  /* 0xbfb8aa3b41517820 */ /* 0x001fe40000410000 */
[----:B------:R-:W-:-:S05]  /*3050*/  FADD.FTZ R82, R82, 1 ;  /* 0x3f80000052527421 */ /* 0x000fca0000010000 */
[----:B------:R0:W0:Y:S01]  /*3060*/  MUFU.EX2 R87, R41 ;  /* 0x0000002900577308 */ /* 0x0000220000000800 */
[----:B-1----:R-:W-:Y:S02]  /*3070*/  FMUL.FTZ R40, R67, -1.4426950216293334961 ;  /* 0xbfb8aa3b43287820 */ /* 0x002fe40000410000 */
[----:B------:R-:W-:-:S05]  /*3080*/  FADD.FTZ R84, R84, 1 ;  /* 0x3f80000054547421 */ /* 0x000fca0000010000 */
[----:B------:R-:W1:Y:S01]  /*3090*/  MUFU.EX2 R125, R80 ;  /* 0x00000050007d7308 */ /* 0x000e620000000800 */
[----:B0-----:R-:W-:Y:S02]  /*30a0*/  FMUL.FTZ R41, R68, -1.4426950216293334961 ;  /* 0xbfb8aa3b44297820 */ /* 0x001fe40000410000 */
[----:B------:R-:W-:-:S05]  /*30b0*/  FADD.FTZ R86, R86, 1 ;  /* 0x3f80000056567421 */ /* 0x000fca0000010000 */
[----:B------:R-:W0:Y:S01]  /*30c0*/  MUFU.EX2 R126, R81 ;  /* 0x00000051007e7308 */ /* 0x000e220000000800 */
[----:B------:R-:W-:-:S07]  /*30d0*/  FADD.FTZ R87, R87, 1 ;  /* 0x3f80000057577421 */ /* 0x000fce0000010000 */
[----:B------:R-:W0:Y:S01]  /*30e0*/  MUFU.EX2 R128, R40 ;  /* 0x0000002800807308 */ /* 0x000e220000000800 */
[----:B-1----:R-:W-:-:S07]  /*30f0*/  FADD.FTZ R125, R125, 1 ;  /* 0x3f8000007d7d7421 */ /* 0x002fce0000010000 */
[----:B------:R-:W1:Y:S01]  /*3100*/  MUFU.EX2 R129, R41 ;  /* 0x0000002900817308 */ /* 0x000e620000000800 */
[----:B0-----:R-:W-:-:S07]  /*3110*/  FADD.FTZ R126, R126, 1 ;  /* 0x3f8000007e7e7421 */ /* 0x001fce0000010000 */
[----:B------:R-:W0:Y:S01]  /*3120*/  MUFU.RCP R81, R42 ;  /* 0x0000002a00517308 */ /* 0x000e220000001000 */
[----:B------:R-:W-:-:S07]  /*3130*/  FADD.FTZ R128, R128, 1 ;  /* 0x3f80000080807421 */ /* 0x000fce0000010000 */
[----:B------:R-:W0:Y:S01]  /*3140*/  MUFU.RCP R80, R43 ;  /* 0x0000002b00507308 */ /* 0x000e220000001000 */
[----:B-1----:R-:W-:-:S07]  /*3150*/  FADD.FTZ R129, R129, 1 ;  /* 0x3f80000081817421 */ /* 0x002fce0000010000 */
[----:B------:R1:W1:Y:S01]  /*3160*/  MUFU.EX2 R85, R83 ;  /* 0x0000005300557308 */ /* 0x0002620000000800 */
[----:B0-----:R-:W-:-:S07]  /*3170*/  FMUL.FTZ R145, R72, R81 ;  /* 0x0000005148917220 */ /* 0x001fce0000410000 */
[----:B------:R0:W0:Y:S01]  /*3180*/  MUFU.EX2 R124, R122 ;  /* 0x0000007a007c7308 */ /* 0x0000220000000800 */
[----:B-1----:R-:W-:Y:S02]  /*3190*/  FMUL.FTZ R83, R66, -1.4426950216293334961 ;  /* 0xbfb8aa3b42537820 */ /* 0x002fe40000410000 */
[----:B------:R-:W-:-:S05]  /*31a0*/  FMUL.FTZ R140, R73, R80 ;  /* 0x00000050498c7220 */ /* 0x000fca0000410000 */
[----:B------:R-:W1:Y:S01]  /*31b0*/  MUFU.EX2 R127, R83 ;  /* 0x00000053007f7308 */ /* 0x000e620000000800 */
[----:B0-----:R-:W-:Y:S02]  /*31c0*/  FMUL.FTZ R122, R69, -1.4426950216293334961 ;  /* 0xbfb8aa3b457a7820 */ /* 0x001fe40000410000 */
[----:B------:R-:W-:-:S05]  /*31d0*/  FADD.FTZ R85, R85, 1 ;  /* 0x3f80000055557421 */ /* 0x000fca0000010000 */
[----:B------:R-:W0:Y:S01]  /*31e0*/  MUFU.RCP R83, R82 ;  /* 0x0000005200537308 */ /* 0x000e220000001000 */
[----:B------:R-:W-:-:S07]  /*31f0*/  FADD.FTZ R124, R124, 1 ;  /* 0x3f8000007c7c7421 */ /* 0x000fce0000010000 */
[----:B------:R-:W0:Y:S01]  /*3200*/  MUFU.EX2 R130, R122 ;  /* 0x0000007a00827308 */ /* 0x000e220000000800 */
[----:B-1----:R-:W-:-:S07]  /*3210*/  FADD.FTZ R127, R127, 1 ;  /* 0x3f8000007f7f7421 */ /* 0x002fce0000010000 */
[----:B------:R-:W1:Y:S01]  /*3220*/  MUFU.RCP R122, R84 ;  /* 0x00000054007a7308 */ /* 0x000e620000001000 */
[----:B0-----:R-:W-:-:S07]  /*3230*/  FMUL.FTZ R147, R74, R83 ;  /* 0x000000534a937220 */ /* 0x001fce0000410000 */
[----:B------:R-:W0:Y:S01]  /*3240*/  MUFU.EX2 R131, R123 ;  /* 0x0000007b00837308 */ /* 0x000e220000000800 */
[----:B------:R-:W-:-:S07]  /*3250*/  FADD.FTZ R130, R130, 1 ;  /* 0x3f80000082827421 */ /* 0x000fce0000010000 */
[----:B------:R-:W0:Y:S01]  /*3260*/  MUFU.RCP R123, R85 ;  /* 0x00000055007b7308 */ /* 0x000e220000001000 */
[----:B-1----:R-:W-:-:S07]  /*3270*/  FMUL.FTZ R150, R75, R122 ;  /* 0x0000007a4b967220 */ /* 0x002fce0000410000 */
[----:B------:R-:W-:Y:S01]  /*3280*/  MUFU.RCP R146, R124 ;  /* 0x0000007c00927308 */ /* 0x000fe20000001000 */
[----:B0-----:R-:W-:-:S07]  /*3290*/  FADD.FTZ R131, R131, 1 ;  /* 0x3f80000083837421 */ /* 0x001fce0000010000 */
[----:B------:R-:W-:Y:S01]  /*32a0*/  MUFU.RCP R149, R125 ;  /* 0x0000007d00957308 */ /* 0x000fe20000001000 */
[----:B------:R-:W-:-:S07]  /*32b0*/  FMUL.FTZ R153, R60, R123 ;  /* 0x0000007b3c997220 */ /* 0x000fce0000410000 */
[----:B------:R-:W-:Y:S08]  /*32c0*/  MUFU.RCP R144, R86 ;  /* 0x0000005600907308 */ /* 0x000ff00000001000 */
[----:B------:R-:W0:Y:S08]  /*32d0*/  MUFU.RCP R151, R87 ;  /* 0x0000005700977308 */ /* 0x000e300000001000 */
[----:B------:R-:W-:Y:S08]  /*32e0*/  MUFU.RCP R148, R126 ;  /* 0x0000007e00947308 */ /* 0x000ff00000001000 */
[----:B------:R-:W1:Y:S08]  /*32f0*/  MUFU.EX2 R132, R132 ;  /* 0x0000008400847308 */ /* 0x000e700000000800 */
[----:B------:R0:W0:Y:S08]  /*3300*/  MUFU.RCP R155, R127 ;  /* 0x0000007f009b7308 */ /* 0x0000300000001000 */
[----:B------:R0:W0:Y:S08]  /*3310*/  MUFU.RCP R152, R128 ;  /* 0x0000008000987308 */ /* 0x0000300000001000 */
[----:B------:R0:W0:Y:S08]  /*3320*/  MUFU.RCP R157, R129 ;  /* 0x00000081009d7308 */ /* 0x0000300000001000 */
[----:B------:R-:W0:Y:S08]  /*3330*/  MUFU.RCP R159, R131 ;  /* 0x00000083009f7308 */ /* 0x000e300000001000 */
[----:B------:R0:W0:Y:S01]  /*3340*/  MUFU.RCP R154, R130 ;  /* 0x00000082009a7308 */ /* 0x0000220000001000 */
[----:B-----5:R5:W-:Y:S04]  /*3350*/  STS.128 [R102.X16], R28 ;  /* 0x0000001c66007388 */ /* 0x020be8000000cc00 */
[----:B---3--:R3:W-:Y:S04]  /*3360*/  STS.128 [R102.X16+0x200], R24 ;  /* 0x0002001866007388 */ /* 0x0087e8000000cc00 */
[----:B--2---:R2:W-:Y:S04]  /*3370*/  STS.128 [R102.X16+0x400], R20 ;  /* 0x0004001466007388 */ /* 0x0045e8000000cc00 */
[----:B----4-:R0:W-:Y:S01]  /*3380*/  STS.128 [R102.X16+0x600], R76 ;  /* 0x0006004c66007388 */ /* 0x0101e2000000cc00 */
[----:B------:R-:W-:-:S06]  /*3390*/  NOP ;  /* 0x0000000000007918 */ /* 0x000fcc0000000000 */
[----:B------:R-:W4:Y:S01]  /*33a0*/  LDS.128 R40, [R101.X16] ;  /* 0x0000000065287984 */ /* 0x000f22000000cc00 */
[----:B-----5:R-:W-:-:S04]  /*33b0*/  IMAD R28, R90, c[0x0][0x2e8], RZ ;  /* 0x0000ba005a1c7a24 */ /* 0x020fc800078e02ff */
[C---:B---3--:R-:W-:Y:S01]  /*33c0*/  IMAD R25, R89.reuse, c[0x0][0x2ec], R28 ;  /* 0x0000bb0059197a24 */ /* 0x048fe200078e021c */
[----:B--2---:R-:W-:Y:S01]  /*33d0*/  MOV R22, c[0x0][0x16c] ;  /* 0x00005b0000167a02 */ /* 0x004fe20000000f00 */
[----:B------:R-:W-:Y:S01]  /*33e0*/  IMAD.WIDE.U32 R20, R89, c[0x0][0x2e8], R120 ;  /* 0x0000ba0059147a25 */ /* 0x000fe200078e0078 */
[----:B------:R-:W2:Y:S02]  /*33f0*/  LDS.128 R28, [R101.X16+0x10] ;  /* 0x00001000651c7984 */ /* 0x000ea4000000cc00 */
[----:B------:R-:W-:Y:S01]  /*3400*/  ISETP.GE.AND P1, PT, R22, 0x1, PT ;  /* 0x000000011600780c */ /* 0x000fe20003f26270 */
[----:B------:R-:W-:Y:S01]  /*3410*/  IMAD R23, R39, c[0x0][0x2f0], RZ ;  /* 0x0000bc0027177a24 */ /* 0x000fe200078e02ff */
[----:B------:R-:W-:Y:S01]  /*3420*/  IADD3 R21, R21, R25, RZ ;  /* 0x0000001915157210 */ /* 0x000fe20007ffe0ff */
[----:B------:R-:W-:Y:S01]  /*3430*/  FADD.FTZ R22, -R80, 1 ;  /* 0x3f80000050167421 */ /* 0x000fe20000010100 */
[----:B------:R-:W3:Y:S01]  /*3440*/  LDS.128 R24, [R101.X16+0x20] ;  /* 0x0000200065187984 */ /* 0x000ee2000000cc00 */
[----:B------:R-:W-:-:S02]  /*3450*/  IMAD R23, R0, c[0x0][0x2f4], R23 ;  /* 0x0000bd0000177a24 */ /* 0x000fc400078e0217 */
[----:B------:R-:W-:-:S04]  /*3460*/  IMAD.WIDE.U32 R20, R0, c[0x0][0x2f0], R20 ;  /* 0x0000bc0000147a25 */ /* 0x000fc800078e0014 */
[----:B------:R-:W-:Y:S01]  /*3470*/  FFMA.FTZ R22, R73, R22, 1 ;  /* 0x3f80000049167423 */ /* 0x000fe20000010016 */
[----:B------:R-:W-:Y:S01]  /*3480*/  IADD3 R23, R21, R23, RZ ;  /* 0x0000001715177210 */ /* 0x000fe20007ffe0ff */
[----:B------:R-:W-:Y:S01]  /*3490*/  FADD.FTZ R21, -R81, 1 ;  /* 0x3f80000051157421 */ /* 0x000fe20000010100 */
[----:B------:R-:W-:Y:S01]  /*34a0*/  LEA R142, P0, R20, c[0x0][0x338], 0x2 ;  /* 0x0000ce00148e7a11 */ /* 0x000fe200078010ff */
[----:B------:R-:W-:Y:S02]  /*34b0*/  FADD.FTZ R73, -R83, 1 ;  /* 0x3f80000053497421 */ /* 0x000fe40000010100 */
[----:B------:R-:W-:Y:S01]  /*34c0*/  FFMA.FTZ R21, R72, R21, 1 ;  /* 0x3f80000048157423 */ /* 0x000fe20000010015 */
[----:B------:R-:W-:Y:S01]  /*34d0*/  LEA.HI.X R143, R20, c[0x0][0x33c], R23, 0x2, P0 ;  /* 0x0000cf00148f7a11 */ /* 0x000fe200000f1417 */
[----:B------:R-:W-:Y:S01]  /*34e0*/  FFMA.FTZ R73, R74, R73, 1 ;  /* 0x3f8000004a497423 */ /* 0x000fe20000010049 */
[----:B------:R-:W-:Y:S01]  /*34f0*/  ISETP.NE.U32.AND P0, PT, RZ, c[0x0][0x270], PT ;  /* 0x00009c00ff007a0c */ /* 0x000fe20003f05070 */
[----:B------:R-:W-:-:S02]  /*3500*/  FADD.FTZ R74, -R122, 1 ;  /* 0x3f8000007a4a7421 */ /* 0x000fc40000010100 */
[----:B0-----:R-:W-:Y:S01]  /*3510*/  FADD.FTZ R79, -R151, 1 ;  /* 0x3f800000974f7421 */ /* 0x001fe20000010100 */
[----:B------:R-:W-:Y:S01]  /*3520*/  ISETP.NE.AND.EX P0, PT, RZ, c[0x0][0x274], PT, P0 ;  /* 0x00009d00ff007a0c */ /* 0x000fe20003f05300 */
[----:B------:R-:W-:Y:S02]  /*3530*/  FFMA.FTZ R74, R75, R74, 1 ;  /* 0x3f8000004b4a7423 */ /* 0x000fe4000001004a */
[----:B------:R-:W-:Y:S02]  /*3540*/  FFMA.FTZ R79, R62, R79, 1 ;  /* 0x3f8000003e4f7423 */ /* 0x000fe4000001004f */
[----:B-1----:R-:W-:Y:S02]  /*3550*/  FADD.FTZ R78, R132, 1 ;  /* 0x3f800000844e7421 */ /* 0x002fe40000010000 */
[----:B----4-:R-:W-:Y:S02]  /*3560*/  FMUL.FTZ R20, R52, R40 ;  /* 0x0000002834147220 */ /* 0x010fe40000410000 */
[----:B------:R-:W-:Y:S01]  /*3570*/  FMUL.FTZ R23, R53, R41 ;  /* 0x0000002935177220 */ /* 0x000fe20000410000 */
[----:B------:R-:W0:Y:S01]  /*3580*/  MUFU.RCP R156, R78 ;  /* 0x0000004e009c7308 */ /* 0x000e220000001000 */
[----:B------:R-:W-:-:S02]  /*3590*/  FMUL.FTZ R20, R81, R20 ;  /* 0x0000001451147220 */ /* 0x000fc40000410000 */
[----:B------:R-:W-:Y:S02]  /*35a0*/  FMUL.FTZ R23, R80, R23 ;  /* 0x0000001750177220 */ /* 0x000fe40000410000 */
[----:B------:R-:W-:Y:S02]  /*35b0*/  FMUL.FTZ R124, R20, R21 ;  /* 0x00000015147c7220 */ /* 0x000fe40000410000 */
[----:B------:R-:W-:Y:S02]  /*35c0*/  FMUL.FTZ R125, R23, R22 ;  /* 0x00000016177d7220 */ /* 0x000fe40000410000 */
[----:B------:R-:W1:Y:S01]  /*35d0*/  LDS.128 R20, [R101.X16+0x30] ;  /* 0x0000300065147984 */ /* 0x000e62000000cc00 */
[----:B------:R-:W-:Y:S02]  /*35e0*/  FMUL.FTZ R72, R54, R42 ;  /* 0x0000002a36487220 */ /* 0x000fe40000410000 */
[----:B------:R-:W-:Y:S02]  /*35f0*/  FMUL.FTZ R77, R55, R43 ;  /* 0x0000002b374d7220 */ /* 0x000fe40000410000 */
[----:B------:R-:W-:Y:S01]  /*3600*/  FMUL.FTZ R72, R83, R72 ;  /* 0x0000004853487220 */ /* 0x000fe20000410000 */
[----:B------:R-:W-:Y:S01]  /*3610*/  BAR.SYNC.DEFER_BLOCKING 0x0 ;  /* 0x0000000000007b1d */ /* 0x000fe20000010000 */
[----:B------:R-:W-:-:S02]  /*3620*/  FMUL.FTZ R77, R122, R77 ;  /* 0x0000004d7a4d7220 */ /* 0x000fc40000410000 */
[----:B------:R-:W-:Y:S02]  /*3630*/  FMUL.FTZ R126, R72, R73 ;  /* 0x00000049487e7220 */ /* 0x000fe40000410000 */
[----:B------:R-:W-:Y:S02]  /*3640*/  FADD.FTZ R73, -R123, 1 ;  /* 0x3f8000007b497421 */ /* 0x000fe40000010100 */
[----:B--2---:R-:W-:Y:S02]  /*3650*/  FMUL.FTZ R72, R44, R28 ;  /* 0x0000001c2c487220 */ /* 0x004fe40000410000 */
[----:B------:R-:W-:Y:S02]  /*3660*/  FMUL.FTZ R127, R77, R74 ;  /* 0x0000004a4d7f7220 */ /* 0x000fe40000410000 */
[----:B------:R-:W-:Y:S02]  /*3670*/  FADD.FTZ R74, -R144, 1 ;  /* 0x3f800000904a7421 */ /* 0x000fe40000010100 */
[----:B------:R-:W-:-:S02]  /*3680*/  FFMA.FTZ R73, R60, R73, 1 ;  /* 0x3f8000003c497423 */ /* 0x000fc40000010049 */
[----:B------:R-:W-:Y:S02]  /*3690*/  FMUL.FTZ R77, R45, R29 ;  /* 0x0000001d2d4d7220 */ /* 0x000fe40000410000 */
[----:B------:R-:W-:Y:S02]  /*36a0*/  FMUL.FTZ R72, R123, R72 ;  /* 0x000000487b487220 */ /* 0x000fe40000410000 */
[----:B------:R-:W-:Y:S02]  /*36b0*/  FFMA.FTZ R74, R61, R74, 1 ;  /* 0x3f8000003d4a7423 */ /* 0x000fe4000001004a */
[----:B------:R-:W-:Y:S02]  /*36c0*/  FMUL.FTZ R77, R144, R77 ;  /* 0x0000004d904d7220 */ /* 0x000fe40000410000 */
[----:B------:R-:W-:Y:S01]  /*36d0*/  FMUL.FTZ R128, R72, R73 ;  /* 0x0000004948807220 */ /* 0x000fe20000410000 */
[----:B------:R2:W-:Y:S01]  /*36e0*/  STS.128 [R158.X16], R124 ;  /* 0x0000007c9e007388 */ /* 0x0005e2000000cc00 */
[----:B------:R-:W-:-:S02]  /*36f0*/  FADD.FTZ R73, -R149, 1 ;  /* 0x3f80000095497421 */ /* 0x000fc40000010100 */
[----:B------:R-:W-:Y:S02]  /*3700*/  FMUL.FTZ R76, R46, R30 ;  /* 0x0000001e2e4c7220 */ /* 0x000fe40000410000 */
[----:B------:R-:W-:Y:S02]  /*3710*/  FMUL.FTZ R129, R77, R74 ;  /* 0x0000004a4d817220 */ /* 0x000fe40000410000 */
[----:B------:R-:W-:Y:S02]  /*3720*/  FFMA.FTZ R77, R64, R73, 1 ;  /* 0x3f800000404d7423 */ /* 0x000fe40000010049 */
[----:B------:R-:W-:Y:S02]  /*3730*/  FMUL.FTZ R76, R151, R76 ;  /* 0x0000004c974c7220 */ /* 0x000fe40000410000 */
[----:B------:R-:W-:Y:S02]  /*3740*/  FADD.FTZ R72, -R146, 1 ;  /* 0x3f80000092487421 */ /* 0x000fe40000010100 */
[----:B------:R-:W-:-:S02]  /*3750*/  FMUL.FTZ R73, R47, R31 ;  /* 0x0000001f2f497220 */ /* 0x000fc40000410000 */
[----:B------:R-:W-:Y:S02]  /*3760*/  FMUL.FTZ R130, R76, R79 ;  /* 0x0000004f4c827220 */ /* 0x000fe40000410000 */
[----:B------:R-:W-:Y:S02]  /*3770*/  FFMA.FTZ R72, R63, R72, 1 ;  /* 0x3f8000003f487423 */ /* 0x000fe40000010048 */
[----:B---3--:R-:W-:Y:S02]  /*3780*/  FMUL.FTZ R74, R48, R24 ;  /* 0x00000018304a7220 */ /* 0x008fe40000410000 */
[----:B------:R-:W-:Y:S02]  /*3790*/  FMUL.FTZ R73, R146, R73 ;  /* 0x0000004992497220 */ /* 0x000fe40000410000 */
[----:B------:R-:W-:Y:S02]  /*37a0*/  FADD.FTZ R76, -R148, 1 ;  /* 0x3f800000944c7421 */ /* 0x000fe40000010100 */
[----:B------:R-:W-:-:S02]  /*37b0*/  FMUL.FTZ R79, R49, R25 ;  /* 0x00000019314f7220 */ /* 0x000fc40000410000 */
[----:B------:R-:W-:Y:S02]  /*37c0*/  FMUL.FTZ R74, R149, R74 ;  /* 0x0000004a954a7220 */ /* 0x000fe40000410000 */
[----:B------:R-:W-:Y:S02]  /*37d0*/  FMUL.FTZ R131, R73, R72 ;  /* 0x0000004849837220 */ /* 0x000fe40000410000 */
[----:B------:R-:W-:Y:S02]  /*37e0*/  FFMA.FTZ R76, R65, R76, 1 ;  /* 0x3f800000414c7423 */ /* 0x000fe4000001004c */
[----:B------:R-:W-:Y:S01]  /*37f0*/  FMUL.FTZ R79, R148, R79 ;  /* 0x0000004f944f7220 */ /* 0x000fe20000410000 */
[----:B------:R3:W-:Y:S01]  /*3800*/  STS.128 [R158.X16+0x10], R128 ;  /* 0x000010809e007388 */ /* 0x0007e2000000cc00 */
[----:B------:R-:W-:Y:S02]  /*3810*/  FADD.FTZ R73, -R155, 1 ;  /* 0x3f8000009b497421 */ /* 0x000fe40000010100 */
[----:B------:R-:W-:-:S02]  /*3820*/  FMUL.FTZ R72, R50, R26 ;  /* 0x0000001a32487220 */ /* 0x000fc40000410000 */
[----:B------:R-:W-:Y:S02]  /*3830*/  FMUL.FTZ R132, R74, R77 ;  /* 0x0000004d4a847220 */ /* 0x000fe40000410000 */
[----:B------:R-:W-:Y:S02]  /*3840*/  FMUL.FTZ R133, R79, R76 ;  /* 0x0000004c4f857220 */ /* 0x000fe40000410000 */
[----:B------:R-:W-:Y:S02]  /*3850*/  FADD.FTZ R74, -R152, 1 ;  /* 0x3f800000984a7421 */ /* 0x000fe40000010100 */
[----:B------:R-:W-:Y:S02]  /*3860*/  FFMA.FTZ R73, R66, R73, 1 ;  /* 0x3f80000042497423 */ /* 0x000fe40000010049 */
[----:B------:R-:W-:Y:S02]  /*3870*/  FMUL.FTZ R77, R51, R27 ;  /* 0x0000001b334d7220 */ /* 0x000fe40000410000 */
[----:B------:R-:W-:-:S02]  /*3880*/  FMUL.FTZ R72, R155, R72 ;  /* 0x000000489b487220 */ /* 0x000fc40000410000 */
[----:B------:R-:W-:Y:S02]  /*3890*/  FADD.FTZ R79, -R157, 1 ;  /* 0x3f8000009d4f7421 */ /* 0x000fe40000010100 */
[----:B-1----:R-:W-:Y:S02]  /*38a0*/  FMUL.FTZ R76, R56, R20 ;  /* 0x00000014384c7220 */ /* 0x002fe40000410000 */
[----:B------:R-:W-:Y:S02]  /*38b0*/  FFMA.FTZ R74, R67, R74, 1 ;  /* 0x3f800000434a7423 */ /* 0x000fe4000001004a */
[----:B------:R-:W-:Y:S02]  /*38c0*/  FMUL.FTZ R77, R152, R77 ;  /* 0x0000004d984d7220 */ /* 0x000fe40000410000 */
[----:B------:R-:W-:Y:S02]  /*38d0*/  FMUL.FTZ R134, R72, R73 ;  /* 0x0000004948867220 */ /* 0x000fe40000410000 */
[----:B------:R-:W-:-:S02]  /*38e0*/  FFMA.FTZ R79, R68, R79, 1 ;  /* 0x3f800000444f7423 */ /* 0x000fc4000001004f */
[----:B------:R-:W-:Y:S02]  /*38f0*/  FMUL.FTZ R76, R157, R76 ;  /* 0x0000004c9d4c7220 */ /* 0x000fe40000410000 */
[----:B------:R-:W-:Y:S02]  /*3900*/  FADD.FTZ R73, -R159, 1 ;  /* 0x3f8000009f497421 */ /* 0x000fe40000010100 */
[----:B------:R-:W-:Y:S02]  /*3910*/  FMUL.FTZ R135, R77, R74 ;  /* 0x0000004a4d877220 */ /* 0x000fe40000410000 */
[----:B------:R-:W-:Y:S02]  /*3920*/  FMUL.FTZ R136, R76, R79 ;  /* 0x0000004f4c887220 */ /* 0x000fe40000410000 */
[----:B------:R-:W-:Y:S01]  /*3930*/  FFMA.FTZ R77, R70, R73, 1 ;  /* 0x3f800000464d7423 */ /* 0x000fe20000010049 */
[----:B------:R-:W-:Y:S01]  /*3940*/  STS.128 [R158.X16+0x20], R132 ;  /* 0x000020849e007388 */ /* 0x000fe2000000cc00 */
[----:B------:R-:W-:-:S02]  /*3950*/  FADD.FTZ R72, -R154, 1 ;  /* 0x3f8000009a487421 */ /* 0x000fc40000010100 */
[----:B0-----:R-:W-:Y:S02]  /*3960*/  FADD.FTZ R76, -R156, 1 ;  /* 0x3f8000009c4c7421 */ /* 0x001fe40000010100 */
        /* <DEDUP_REMOVED lines=11> */
[----:B------:R-:W-:-:S03]  /*3a20*/  IMAD.WIDE R142, R141, 0x10, R142 ;  /* 0x000000108d8e7825 */ /* 0x000fc600078e028e */
[----:B------:R-:W-:Y:S01]  /*3a30*/  STS.128 [R158.X16+0x30], R136 ;  /* 0x000030889e007388 */ /* 0x000fe2000000cc00 */
[----:B------:R-:W-:-:S06]  /*3a40*/  NOP ;  /* 0x0000000000007918 */ /* 0x000fcc0000000000 */
[----:B------:R-:W0:Y:S01]  /*3a50*/  LDS.128 R76, [R102.X16] ;  /* 0x00000000664c7984 */ /* 0x000e22000000cc00 */
[----:B------:R-:W-:Y:S02]  /*3a60*/  FMUL.FTZ R154, R69, R154 ;  /* 0x0000009a459a7220 */ /* 0x000fe40000410000 */
[----:B------:R-:W-:Y:S01]  /*3a70*/  FMUL.FTZ R69, R52, R145 ;  /* 0x0000009134457220 */ /* 0x000fe20000410000 */
[----:B------:R-:W1:Y:S01]  /*3a80*/  LDS.128 R80, [R102.X16+0x200] ;  /* 0x0002000066507984 */ /* 0x000e62000000cc00 */
[----:B------:R-:W-:Y:S02]  /*3a90*/  FMUL.FTZ R157, R68, R157 ;  /* 0x0000009d449d7220 */ /* 0x000fe40000410000 */
[----:B------:R-:W-:Y:S01]  /*3aa0*/  FMUL.FTZ R68, R53, R140 ;  /* 0x0000008c35447220 */ /* 0x000fe20000410000 */
[----:B------:R-:W4:Y:S01]  /*3ab0*/  LDS.128 R84, [R102.X16+0x400] ;  /* 0x0004000066547984 */ /* 0x000f22000000cc00 */
[----:B------:R-:W-:Y:S02]  /*3ac0*/  FFMA.FTZ R119, R16, R69, R119 ;  /* 0x0000004510777223 */ /* 0x000fe40000010077 */
[----:B--2---:R-:W-:Y:S01]  /*3ad0*/  FMUL.FTZ R127, R54, R147 ;  /* 0x00000093367f7220 */ /* 0x004fe20000410000 */
[----:B------:R-:W2:Y:S01]  /*3ae0*/  LDS.128 R72, [R102.X16+0x600] ;  /* 0x0006000066487984 */ /* 0x000ea2000000cc00 */
[----:B------:R-:W-:-:S02]  /*3af0*/  FFMA.FTZ R119, R17, R68, R119 ;  /* 0x0000004411777223 */ /* 0x000fc40000010077 */
        /* <DEDUP_REMOVED lines=9> */
[----:B---3--:R-:W-:Y:S02]  /*3b90*/  FMUL.FTZ R128, R55, R150 ;  /* 0x0000009637807220 */ /* 0x008fe40000410000 */
[----:B------:R-:W-:Y:S02]  /*3ba0*/  FFMA.FTZ R119, R18, R127, R119 ;  /* 0x0000007f12777223 */ /* 0x000fe40000010077 */
        /* <DEDUP_REMOVED lines=8> */
[----:B----4-:R0:W-:Y:S01]  /*3c30*/  STG.E.128 [R142.64+0x400], R84 ;  /* 0x000400548e007986 */ /* 0x0101e2000c101d04 */
[----:B------:R-:W-:-:S02]  /*3c40*/  FMUL.FTZ R67, R50, R155 ;  /* 0x0000009b32437220 */ /* 0x000fc40000410000 */
[----:B------:R-:W-:Y:S01]  /*3c50*/  FMUL.FTZ R66, R51, R152 ;  /* 0x0000009833427220 */ /* 0x000fe20000410000 */
[----:B--2---:R0:W-:Y:S01]  /*3c60*/  STG.E.128 [R142.64+0x600], R72 ;  /* 0x000600488e007986 */ /* 0x0041e2000c101d04 */
[----:B------:R-:W-:Y:S02]  /*3c70*/  FMUL.FTZ R71, R56, R157 ;  /* 0x0000009d38477220 */ /* 0x000fe40000410000 */
        /* <DEDUP_REMOVED lines=18> */
[----:B------:R1:W-:Y:S01]  /*3da0*/  STS.128 [R158.X16], R40 ;  /* 0x000000289e007388 */ /* 0x0003e2000000cc00 */
[----:B------:R-:W-:-:S02]  /*3db0*/  FMUL.FTZ R23, R23, R156 ;  /* 0x0000009c17177220 */ /* 0x000fc40000410000 */
[----:B------:R-:W-:Y:S01]  /*3dc0*/  FMUL.FTZ R22, R22, R159 ;  /* 0x0000009f16167220 */ /* 0x000fe20000410000 */
[----:B------:R-:W-:Y:S01]  /*3dd0*/  STS.128 [R158.X16+0x10], R28 ;  /* 0x0000101c9e007388 */ /* 0x000fe2000000cc00 */
[----:B------:R-:W-:Y:S02]  /*3de0*/  FMUL.FTZ R21, R21, R154 ;  /* 0x0000009a15157220 */ /* 0x000fe40000410000 */
[----:B------:R-:W-:Y:S01]  /*3df0*/  FMUL.FTZ R20, R157, R20 ;  /* 0x000000149d147220 */ /* 0x000fe20000410000 */
[----:B------:R2:W-:Y:S01]  /*3e00*/  STS.128 [R158.X16+0x20], R24 ;  /* 0x000020189e007388 */ /* 0x0005e2000000cc00 */
[----:B------:R-:W-:Y:S02]  /*3e10*/  IMAD R60, R90, c[0x0][0x210], RZ ;  /* 0x000084005a3c7a24 */ /* 0x000fe400078e02ff */
[----:B------:R-:W-:Y:S01]  /*3e20*/  IMAD.WIDE.U32 R120, R89, c[0x0][0x210], R120 ;  /* 0x0000840059787a25 */ /* 0x000fe200078e0078 */
[----:B------:R3:W-:Y:S01]  /*3e30*/  STS.128 [R158.X16+0x30], R20 ;  /* 0x000030149e007388 */ /* 0x0007e2000000cc00 */
[----:B------:R-:W-:-:S06]  /*3e40*/  NOP ;  /* 0x0000000000007918 */ /* 0x000fcc0000000000 */
[----:B------:R-:W4:Y:S01]  /*3e50*/  LDS.128 R44, [R102.X16] ;  /* 0x00000000662c7984 */ /* 0x000f22000000cc00 */
[----:B-1----:R-:W-:-:S03]  /*3e60*/  IMAD R41, R89, c[0x0][0x214], R60 ;  /* 0x0000850059297a24 */ /* 0x002fc600078e023c */
[----:B------:R-:W1:Y:S01]  /*3e70*/  LDS.128 R48, [R102.X16+0x200] ;  /* 0x0002000066307984 */ /* 0x000e62000000cc00 */
[----:B--2---:R-:W-:Y:S01]  /*3e80*/  IMAD R25, R39, c[0x0][0x218], RZ ;  /* 0x0000860027197a24 */ /* 0x004fe200078e02ff */
[----:B------:R-:W-:Y:S02]  /*3e90*/  IADD3 R121, R121, R41, RZ ;  /* 0x0000002979797210 */ /* 0x000fe40007ffe0ff */
[----:B------:R-:W2:Y:S01]  /*3ea0*/  LDS.128 R52, [R102.X16+0x400] ;  /* 0x0004000066347984 */ /* 0x000ea2000000cc00 */
[C---:B------:R-:W-:Y:S02]  /*3eb0*/  IMAD R25, R0.reuse, c[0x0][0x21c], R25 ;  /* 0x0000870000197a24 */ /* 0x040fe400078e0219 */
[----:B---3--:R-:W-:Y:S01]  /*3ec0*/  IMAD.WIDE.U32 R20, R0, c[0x0][0x218], R120 ;  /* 0x0000860000147a25 */ /* 0x008fe200078e0078 */
[----:B------:R-:W3:Y:S04]  /*3ed0*/  LDS.128 R56, [R102.X16+0x600] ;  /* 0x0006000066387984 */ /* 0x000ee8000000cc00 */
[----:B------:R-:W-:-:S02]  /*3ee0*/  IADD3 R21, R21, R25, RZ ;  /* 0x0000001915157210 */ /* 0x000fc40007ffe0ff */
[----:B------:R-:W-:-:S04]  /*3ef0*/  LEA R22, P0, R20, c[0x0][0x270], 0x2 ;  /* 0x00009c0014167a11 */ /* 0x000fc800078010ff */
[----:B------:R-:W-:-:S05]  /*3f00*/  LEA.HI.X R23, R20, c[0x0][0x274], R21, 0x2, P0 ;  /* 0x00009d0014177a11 */ /* 0x000fca00000f1415 */
[----:B------:R-:W-:-:S05]  /*3f10*/  IMAD.WIDE R20, R141, 0x10, R22 ;  /* 0x000000108d147825 */ /* 0x000fca00078e0216 */
[----:B----4-:R4:W-:Y:S04]  /*3f20*/  STG.E.128 [R20.64], R44 ;  /* 0x0000002c14007986 */ /* 0x0109e8000c101d04 */
[----:B-1----:R4:W-:Y:S04]  /*3f30*/  STG.E.128 [R20.64+0x200], R48 ;  /* 0x0002003014007986 */ /* 0x0029e8000c101d04 */
[----:B--2---:R4:W-:Y:S04]  /*3f40*/  STG.E.128 [R20.64+0x400], R52 ;  /* 0x0004003414007986 */ /* 0x0049e8000c101d04 */
[----:B---3--:R4:W-:Y:S02]  /*3f50*/  STG.E.128 [R20.64+0x600], R56 ;  /* 0x0006003814007986 */ /* 0x0089e4000c101d04 */
.L_x_3800:
[----:B------:R-:W-:Y:S01]  /*3f60*/  FFMA.FTZ R119, R12, R123, R119 ;  /* 0x0000007b0c777223 */ /* 0x000fe20000010077 */
[----:B------:R-:W-:Y:S01]  /*3f70*/  BAR.SYNC.DEFER_BLOCKING 0x0 ;  /* 0x0000000000007b1d */ /* 0x000fe20000010000 */
[----:B------:R-:W-:Y:S01]  /*3f80*/  CS2R R22, SRZ ;  /* 0x0000000000167805 */ /* 0x000fe2000001ff00 */
[----:B----4-:R-:W-:Y:S01]  /*3f90*/  CS2R R20, SRZ ;  /* 0x0000000000147805 */ /* 0x010fe2000001ff00 */
        /* <DEDUP_REMOVED lines=9> */
[-C--:B------:R-:W-:Y:S02]  /*4030*/  FMUL.FTZ R44, R69, R38.reuse ;  /* 0x00000026452c7220 */ /* 0x080fe40000410000 */
        /* <DEDUP_REMOVED lines=24> */
[----:B------:R-:W-:Y:S01]  /*41c0*/  HFMA2.MMA R130, -RZ, RZ, 0, 0 ;  /* 0x00000000ff827435 */ /* 0x000fe200000001ff */
[----:B0-----:R-:W-:Y:S01]  /*41d0*/  FMUL.FTZ R74, R16, R109 ;  /* 0x0000006d104a7220 */ /* 0x001fe20000410000 */
        /* <DEDUP_REMOVED lines=16> */
.L_x_3817:
        /* <DEDUP_REMOVED lines=53> */
[C---:B------:R-:W-:Y:S02]  /*4630*/  FMUL.FTZ R132, R146.reuse, R108 ;  /* 0x0000006c92847220 */ /* 0x040fe40000410000 */
[C---:B------:R-:W-:Y:S01]  /*4640*/  FMUL.FTZ R133, R146.reuse, R111 ;  /* 0x0000006f92857220 */ /* 0x040fe20000410000 */
[----:B-1----:R1:W-:Y:S04]  /*4650*/  STS [R136+0x14d0], R143 ;  /* 0x0014d08f88007388 */ /* 0x0023e80000000800 */
[----:B------:R-:W-:Y:S01]  /*4660*/  BAR.SYNC.DEFER_BLOCKING 0x0 ;  /* 0x0000000000007b1d */ /* 0x000fe20000010000 */
[----:B0-----:R-:W-:-:S05]  /*4670*/  FMUL.FTZ R134, R146, R110 ;  /* 0x0000006e92867220 */ /* 0x001fca0000410000 */
[----:B------:R-:W0:Y:S01]  /*4680*/  MUFU.EX2 R132, R132 ;  /* 0x0000008400847308 */ /* 0x000e220000000800 */
[----:B------:R-:W-:-:S07]  /*4690*/  FMUL.FTZ R135, R146, R103 ;  /* 0x0000006792877220 */ /* 0x000fce0000410000 */
[----:B------:R-:W2:Y:S01]  /*46a0*/  MUFU.EX2 R133, R133 ;  /* 0x0000008500857308 */ /* 0x000ea20000000800 */
[----:B-1----:R-:W-:-:S07]  /*46b0*/  FMUL.FTZ R136, R146, R104 ;  /* 0x0000006892887220 */ /* 0x002fce0000410000 */
[----:B------:R-:W1:Y:S01]  /*46c0*/  MUFU.EX2 R134, R134 ;  /* 0x0000008600867308 */ /* 0x000e620000000800 */
[----:B------:R-:W-:Y:S01]  /*46d0*/  FMUL.FTZ R137, R146, R105 ;  /* 0x0000006992897220 */ /* 0x000fe20000410000 */
[----:B------:R4:W5:Y:S01]  /*46e0*/  @!P0 LDG.E.64 R72, [R60.64] ;  /* 0x000000043c488981 */ /* 0x000962000c1e1b00 */
[----:B0-----:R-:W-:-:S05]  /*46f0*/  FMUL.FTZ R144, R143, R132 ;  /* 0x000000848f907220 */ /* 0x001fca0000410000 */
[----:B------:R-:W0:Y:S01]  /*4700*/  MUFU.EX2 R135, R135 ;  /* 0x0000008700877308 */ /* 0x000e220000000800 */
[----:B------:R-:W-:Y:S02]  /*4710*/  FMUL.FTZ R138, R146, R106 ;  /* 0x0000006a928a7220 */ /* 0x000fe40000410000 */
[----:B----4-:R-:W-:-:S05]  /*4720*/  FFMA.FTZ R60, R74, R132, R75 ;  /* 0x000000844a3c7223 */ /* 0x010fca000001004b */
[----:B------:R-:W4:Y:S01]  /*4730*/  MUFU.EX2 R136, R136 ;  /* 0x0000008800887308 */ /* 0x000f220000000800 */
[C---:B--2---:R-:W-:Y:S02]  /*4740*/  FMUL.FTZ R61, R133.reuse, R144 ;  /* 0x00000090853d7220 */ /* 0x044fe40000410000 */
[----:B------:R-:W-:Y:S01]  /*4750*/  FFMA.FTZ R60, R133, R60, R76 ;  /* 0x0000003c853c7223 */ /* 0x000fe2000001004c */
[----:B------:R-:W-:Y:S01]  /*4760*/  ISETP.NE.AND P0, PT, R92, 0x3f, PT ;  /* 0x0000003f5c00780c */ /* 0x000fe20003f05270 */
[----:B------:R-:W-:-:S03]  /*4770*/  FMUL.FTZ R139, R146, R107 ;  /* 0x0000006b928b7220 */ /* 0x000fc60000410000 */
[----:B------:R-:W2:Y:S01]  /*4780*/  MUFU.EX2 R137, R137 ;  /* 0x0000008900897308 */ /* 0x000ea20000000800 */
[C---:B-1----:R-:W-:Y:S02]  /*4790*/  FMUL.FTZ R144, R134.reuse, R61 ;  /* 0x0000003d86907220 */ /* 0x042fe40000410000 */
[----:B------:R-:W-:Y:S02]  /*47a0*/  FFMA.FTZ R60, R134, R60, R77 ;  /* 0x0000003c863c7223 */ /* 0x000fe4000001004d */
[----:B------:R-:W-:-:S03]  /*47b0*/  FMUL.FTZ R140, R146, R112 ;  /* 0x00000070928c7220 */ /* 0x000fc60000410000 */
[----:B------:R-:W1:Y:S01]  /*47c0*/  MUFU.EX2 R138, R138 ;  /* 0x0000008a008a7308 */ /* 0x000e620000000800 */
[C---:B0-----:R-:W-:Y:S01]  /*47d0*/  FMUL.FTZ R61, R135.reuse, R144 ;  /* 0x00000090873d7220 */ /* 0x041fe20000410000 */
[----:B------:R0:W0:Y:S01]  /*47e0*/  @P0 LDS R155, [R92.X4+0x1cd4] ;  /* 0x001cd4005c9b0984 */ /* 0x0000220000004800 */
[----:B------:R-:W-:Y:S02]  /*47f0*/  FFMA.FTZ R60, R135, R60, R78 ;  /* 0x0000003c873c7223 */ /* 0x000fe4000001004e */
[----:B------:R-:W-:-:S03]  /*4800*/  FMUL.FTZ R141, R146, R113 ;  /* 0x00000071928d7220 */ /* 0x000fc60000410000 */
[----:B------:R-:W1:Y:S01]  /*4810*/  MUFU.EX2 R139, R139 ;  /* 0x0000008b008b7308 */ /* 0x000e620000000800 */
[C---:B----4-:R-:W-:Y:S02]  /*4820*/  FMUL.FTZ R148, R136.reuse, R61 ;  /* 0x0000003d88947220 */ /* 0x050fe40000410000 */
[----:B------:R-:W-:Y:S02]  /*4830*/  FFMA.FTZ R60, R136, R60, R79 ;  /* 0x0000003c883c7223 */ /* 0x000fe4000001004f */
[----:B------:R-:W-:-:S03]  /*4840*/  FMUL.FTZ R142, R146, R114 ;  /* 0x00000072928e7220 */ /* 0x000fc60000410000 */
[----:B------:R-:W4:Y:S01]  /*4850*/  MUFU.EX2 R140, R140 ;  /* 0x0000008c008c7308 */ /* 0x000f220000000800 */
[C---:B--2---:R-:W-:Y:S02]  /*4860*/  FMUL.FTZ R61, R137.reuse, R148 ;  /* 0x00000094893d7220 */ /* 0x044fe40000410000 */
        /* <DEDUP_REMOVED lines=10> */
[----:B------:R-:W0:Y:S01]  /*4910*/  MUFU.EX2 R145, R145 ;  /* 0x0000009100917308 */ /* 0x000e220000000800 */
[C---:B----4-:R-:W-:Y:S02]  /*4920*/  FMUL.FTZ R148, R140.reuse, R61 ;  /* 0x0000003d8c947220 */ /* 0x050fe40000410000 */
[----:B------:R-:W-:Y:S02]  /*4930*/  FFMA.FTZ R60, R140, R60, R83 ;  /* 0x0000003c8c3c7223 */ /* 0x000fe40000010053 */
[----:B------:R-:W-:-:S03]  /*4940*/  FMUL.FTZ R146, R146, R118 ;  /* 0x0000007692927220 */ /* 0x000fc60000410000 */
[----:B------:R-:W4:Y:S01]  /*4950*/  MUFU.EX2 R144, R144 ;  /* 0x0000009000907308 */ /* 0x000f220000000800 */
[C---:B--2---:R-:W-:Y:S02]  /*4960*/  FMUL.FTZ R61, R141.reuse, R148 ;  /* 0x000000948d3d7220 */ /* 0x044fe40000410000 */
[----:B------:R-:W-:-:S05]  /*4970*/  FFMA.FTZ R60, R141, R60, R84 ;  /* 0x0000003c8d3c7223 */ /* 0x000fca0000010054 */
[----:B------:R-:W2:Y:S01]  /*4980*/  MUFU.EX2 R147, R147 ;  /* 0x0000009300937308 */ /* 0x000ea20000000800 */
[C---:B-1----:R-:W-:Y:S02]  /*4990*/  FMUL.FTZ R148, R142.reuse, R61 ;  /* 0x0000003d8e947220 */ /* 0x042fe40000410000 */
[----:B------:R-:W-:-:S05]  /*49a0*/  FFMA.FTZ R60, R142, R60, R85 ;  /* 0x0000003c8e3c7223 */ /* 0x000fca0000010055 */
[----:B------:R-:W1:Y:S01]  /*49b0*/  MUFU.EX2 R146, R146 ;  /* 0x0000009200927308 */ /* 0x000e620000000800 */
[C---:B0-----:R-:W-:Y:S02]  /*49c0*/  FMUL.FTZ R61, R145.reuse, R148 ;  /* 0x00000094913d7220 */ /* 0x041fe40000410000 */
[----:B------:R-:W-:Y:S02]  /*49d0*/  FFMA.FTZ R60, R145, R60, R86 ;  /* 0x0000003c913c7223 */ /* 0x000fe40000010056 */
[C---:B----4-:R-:W-:Y:S02]  /*49e0*/  FMUL.FTZ R148, R144.reuse, R61 ;  /* 0x0000003d90947220 */ /* 0x050fe40000410000 */
[----:B------:R-:W-:Y:S02]  /*49f0*/  FFMA.FTZ R60, R144, R60, R87 ;  /* 0x0000003c903c7223 */ /* 0x000fe40000010057 */
[C---:B--2---:R-:W-:Y:S02]  /*4a00*/  FMUL.FTZ R61, R147.reuse, R148 ;  /* 0x00000094933d7220 */ /* 0x044fe40000410000 */
[----:B------:R-:W-:-:S02]  /*4a10*/  FFMA.FTZ R60, R147, R60, R120 ;  /* 0x0000003c933c7223 */ /* 0x000fc40000010078 */
[----:B---3--:R-:W-:Y:S02]  /*4a20*/  FMUL.FTZ R62, R62, R149 ;  /* 0x000000953e3e7220 */ /* 0x008fe40000410000 */
[C---:B-1----:R-:W-:Y:S02]  /*4a30*/  FMUL.FTZ R158, R146.reuse, R61 ;  /* 0x0000003d929e7220 */ /* 0x042fe40000410000 */
[----:B------:R-:W-:Y:S01]  /*4a40*/  FFMA.FTZ R159, R146, R60, R121 ;  /* 0x0000003c929f7223 */ /* 0x000fe20000010079 */
[----:B------:R-:W-:Y:S05]  /*4a50*/  @P0 BRA `(.L_x_3803) ;  /* 0x0000007000000947 */ /* 0x000fea0003800000 */
[----:B------:R-:W-:Y:S01]  /*4a60*/  ISETP.NE.AND P0, PT, R98, c[0x0][0x174], PT ;  /* 0x00005d0062007a0c */ /* 0x000fe20003f05270 */
[----:B------:R-:W-:-:S12]  /*4a70*/  HFMA2.MMA R155, -RZ, RZ, 1.875, 0 ;  /* 0x3f800000ff9b7435 */ /* 0x000fd800000001ff */
[----:B------:R-:W-:-:S04]  /*4a80*/  @P0 LEA.HI R60, R98, R98, RZ, 0x1 ;  /* 0x00000062623c0211 */ /* 0x000fc800078f08ff */
[----:B------:R-:W-:-:S04]  /*4a90*/  @P0 LOP3.LUT R61, R60, 0xfffffe, RZ, 0xc0, !PT ;  /* 0x00fffffe3c3d0812 */ /* 0x000fc800078ec0ff */
[----:B------:R-:W-:-:S04]  /*4aa0*/  @P0 IADD3 R61, -R61, R98, RZ ;  /* 0x000000623d3d0210 */ /* 0x000fc80007ffe1ff */
[----:B------:R-:W-:-:S05]  /*4ab0*/  @P0 LEA R61, R61, R130, 0x8 ;  /* 0x000000823d3d0211 */ /* 0x000fca00078e40ff */
[----:B------:R0:W1:Y:S02]  /*4ac0*/  @P0 LDS R155, [R61.X4+0x14d0] ;  /* 0x0014d0003d9b0984 */ /* 0x0000640000004800 */
.L_x_3803:
[----:B------:R-:W-:Y:S05]  /*4ad0*/  BSYNC B0 ;  /* 0x0000000000007941 */ /* 0x000fea0003800000 */
.L_x_3802:
        /* <DEDUP_REMOVED lines=26> */
.L_x_3825:
        /* <DEDUP_REMOVED lines=24> */
.L_x_3826:
        /* <DEDUP_REMOVED lines=11> */
[----:B-1---5:R-:W-:Y:S05]  /*4eb0*/  CALL.REL.NOINC `($__internal_154_$__cuda_sm70_shflsync_idx_p) ;  /* 0x00003b2000007944 */ /* 0x022fea0003c00000 */
.L_x_3808:
[----:B------:R-:W-:Y:S05]  /*4ec0*/  BRA.CONV ~URZ, `(.L_x_3809) ;  /* 0x000000637f007947 */ /* 0x000fea000b800000 */
[----:B-1----:R-:W-:Y:S01]  /*4ed0*/  HFMA2.MMA R172, -RZ, RZ, 0, 1.847743988037109375e-06 ;  /* 0x0000001fffac7435 */ /* 0x002fe200000001ff */
[----:B0-----:R-:W-:-:S02]  /*4ee0*/  MOV R174, R63 ;  /* 0x0000003f00ae7202 */ /* 0x001fc40000000f00 */
[----:B------:R-:W-:Y:S02]  /*4ef0*/  MOV R183, 0x1f ;  /* 0x0000001f00b77802 */ /* 0x000fe40000000f00 */
[----:B------:R-:W-:Y:S02]  /*4f00*/  MOV R185, 0xffffffff ;  /* 0xffffffff00b97802 */ /* 0x000fe40000000f00 */
[----:B------:R-:W-:Y:S02]  /*4f10*/  MOV R60, 0x4f30 ;  /* 0x00004f30003c7802 */ /* 0x000fe40000000f00 */
[----:B-----5:R-:W-:Y:S05]  /*4f20*/  CALL.REL.NOINC `($__internal_154_$__cuda_sm70_shflsync_idx_p) ;  /* 0x00003ab000007944 */ /* 0x020fea0003c00000 */
.L_x_3809:
[----:B------:R-:W-:Y:S05]  /*4f30*/  BRA.DIV ~URZ, `(.L_x_3810) ;  /* 0x000030f27f007947 */ /* 0x000fea000b800000 */
[----:B-----5:R-:W2:Y:S04]  /*4f40*/  SHFL.IDX PT, R72, R72, RZ, 0x1f ;  /* 0x00001fff48487589 */ /* 0x020ea800000e0000 */
[----:B------:R3:W4:Y:S04]  /*4f50*/  SHFL.IDX PT, R61, R73, RZ, 0x1f ;  /* 0x00001fff493d7589 */ /* 0x00072800000e0000 */
[----:B------:R-:W0:Y:S04]  /*4f60*/  SHFL.UP PT, R164, R164, 0x1, RZ ;  /* 0x04200000a4a47989 */ /* 0x000e2800000e00ff */
[----:B------:R3:W1:Y:S02]  /*4f70*/  SHFL.UP PT, R166, R63, 0x1, RZ ;  /* 0x042000003fa67989 */ /* 0x00066400000e00ff */
.L_x_3827:
[----:B---3--:R-:W3:Y:S01]  /*4f80*/  LDS.64 R62, [R92.X16+0x10c0] ;  /* 0x0010c0005c3e7984 */ /* 0x008ee2000000ca00 */
[----:B--2---:R-:W-:Y:S01]  /*4f90*/  MOV R60, R72 ;  /* 0x00000048003c7202 */ /* 0x004fe20000000f00 */
[----:B01--4-:R-:W-:-:S04]  /*4fa0*/  @P1 FFMA.FTZ R61, R61, R164, R166 ;  /* 0x000000a43d3d1223 */ /* 0x013fc800000100a6 */
[----:B------:R-:W-:Y:S02]  /*4fb0*/  @P1 FMUL.FTZ R60, R60, R164 ;  /* 0x000000a43c3c1220 */ /* 0x000fe40000410000 */
[C---:B---3--:R-:W-:Y:S02]  /*4fc0*/  FFMA.FTZ R63, R62.reuse, R61, R63 ;  /* 0x0000003d3e3f7223 */ /* 0x048fe4000001003f */
[----:B------:R-:W-:-:S05]  /*4fd0*/  FMUL.FTZ R62, R62, R60 ;  /* 0x0000003c3e3e7220 */ /* 0x000fca0000410000 */
[----:B------:R0:W-:Y:S02]  /*4fe0*/  STS.128 [R92.X16+0x10c0], R60 ;  /* 0x0010c03c5c007388 */ /* 0x0001e4000000cc00 */
.L_x_3805:
[----:B------:R-:W-:Y:S05]  /*4ff0*/  BSYNC B0 ;  /* 0x0000000000007941 */ /* 0x000fea0003800000 */
.L_x_3804:
        /* <DEDUP_REMOVED lines=76> */
.L_x_3828:
        /* <DEDUP_REMOVED lines=26> */
.L_x_3829:
        /* <DEDUP_REMOVED lines=11> */
.L_x_3812:
[----:B-12---:R-:W-:Y:S05]  /*5710*/  BSYNC B0 ;  /* 0x0000000000007941 */ /* 0x006fea0003800000 */
.L_x_3811:
[----:B------:R-:W-:Y:S01]  /*5720*/  WARPSYNC 0xffffffff ;  /* 0xffffffff00007948 */ /* 0x000fe20003800000 */
[----:B------:R-:W-:Y:S01]  /*5730*/  BAR.SYNC.DEFER_BLOCKING 0x0 ;  /* 0x0000000000007b1d */ /* 0x000fe20000010000 */
[----:B0-----:R-:W-:Y:S01]  /*5740*/  FMUL.FTZ R63, R17, R108 ;  /* 0x0000006c113f7220 */ /* 0x001fe20000410000 */
[----:B------:R-:W-:Y:S01]  /*5750*/  ISETP.GT.AND P0, PT, R93, 0x1e, PT ;  /* 0x0000001e5d00780c */ /* 0x000fe20003f04270 */
[-C--:B------:R-:W-:Y:S01]  /*5760*/  FFMA.FTZ R61, R69, R143.reuse, RZ ;  /* 0x0000008f453d7223 */ /* 0x080fe200000100ff */
[C---:B------:R-:W-:Y:S01]  /*5770*/  ISETP.GT.AND P1, PT, R93.reuse, 0x1d, PT ;  /* 0x0000001d5d00780c */ /* 0x040fe20003f24270 */
[----:B------:R-:W-:Y:S01]  /*5780*/  FFMA.FTZ R182, R132, R143, R63 ;  /* 0x0000008f84b67223 */ /* 0x000fe2000001003f */
[----:B------:R-:W-:Y:S01]  /*5790*/  ISETP.GT.AND P2, PT, R93, 0x1b, PT ;  /* 0x0000001b5d00780c */ /* 0x000fe20003f44270 */
[----:B------:R-:W-:Y:S01]  /*57a0*/  FMUL.FTZ R174, R15, R106 ;  /* 0x0000006a0fae7220 */ /* 0x000fe20000410000 */
[----:B------:R-:W-:Y:S01]  /*57b0*/  ISETP.NE.AND P3, PT, R92, RZ, PT ;  /* 0x000000ff5c00720c */ /* 0x000fe20003f65270 */
[----:B------:R-:W-:Y:S01]  /*57c0*/  FFMA.FTZ R60, R68, R182, R61 ;  /* 0x000000b6443c7223 */ /* 0x000fe2000001003d */
[----:B------:R-:W-:Y:S01]  /*57d0*/  BSSY B0, `(.L_x_3815) ;  /* 0x00000d4000007945 */ /* 0x000fe20003800000 */
[----:B------:R-:W-:-:S02]  /*57e0*/  FMUL.FTZ R176, R9, R112 ;  /* 0x0000007009b07220 */ /* 0x000fc40000410000 */
[----:B------:R-:W-:Y:S02]  /*57f0*/  FFMA.FTZ R61, R127, R171, R60 ;  /* 0x000000ab7f3d7223 */ /* 0x000fe4000001003c */
[----:B------:R-:W-:Y:S02]  /*5800*/  FMUL.FTZ R180, R11, R114 ;  /* 0x000000720bb47220 */ /* 0x000fe40000410000 */
[----:B------:R-:W-:Y:S02]  /*5810*/  FMUL.FTZ R184, R5, R116 ;  /* 0x0000007405b87220 */ /* 0x000fe40000410000 */
[----:B------:R-:W-:Y:S02]  /*5820*/  FMUL.FTZ R188, R7, R118 ;  /* 0x0000007607bc7220 */ /* 0x000fe40000410000 */
[----:B------:R-:W-:Y:S01]  /*5830*/  FADD.FTZ R186, -R120, R179 ;  /* 0x000000b378ba7221 */ /* 0x000fe20000010100 */
[----:B------:R-:W0:Y:S04]  /*5840*/  LDS R168, [R92.X8+0x12d4] ;  /* 0x0012d4005ca87984 */ /* 0x000e280000008800 */
[----:B------:R-:W-:Y:S01]  /*5850*/  @!P3 STS.64 [R130.X8+0x1dd0], R72 ;  /* 0x001dd0488200b388 */ /* 0x000fe20000008a00 */
[----:B0-----:R-:W-:-:S02]  /*5860*/  FFMA.FTZ R168, R168, R155, R162 ;  /* 0x0000009ba8a87223 */ /* 0x001fc400000100a2 */
[--C-:B------:R-:W-:Y:S02]  /*5870*/  FFMA.FTZ R155, R144, R177, R184.reuse ;  /* 0x000000b1909b7223 */ /* 0x100fe400000100b8 */
[----:B------:R-:W-:Y:S02]  /*5880*/  FFMA.FTZ R166, R146, R168, R165 ;  /* 0x000000a892a67223 */ /* 0x000fe400000100a5 */
[----:B------:R-:W-:Y:S02]  /*5890*/  FADD.FTZ R184, R155, -R184 ;  /* 0x800000b89bb87221 */ /* 0x000fe40000010000 */
[----:B------:R-:W-:Y:S02]  /*58a0*/  FFMA.FTZ R164, R147, R166, R160 ;  /* 0x000000a693a47223 */ /* 0x000fe400000100a0 */
[----:B------:R-:W-:Y:S02]  /*58b0*/  FMUL.FTZ R147, R13, R104 ;  /* 0x000000680d937220 */ /* 0x000fe40000410000 */
[----:B------:R-:W-:-:S02]  /*58c0*/  FFMA.FTZ R162, R144, R164, R163 ;  /* 0x000000a490a27223 */ /* 0x000fc400000100a3 */
[----:B------:R-:W-:Y:S02]  /*58d0*/  FFMA.FTZ R172, R136, R167, R147 ;  /* 0x000000a788ac7223 */ /* 0x000fe40000010093 */
        /* <DEDUP_REMOVED lines=13> */
[-C--:B------:R-:W-:Y:S02]  /*59b0*/  FFMA.FTZ R159, R138, R169.reuse, R174 ;  /* 0x000000a98a9f7223 */ /* 0x080fe400000100ae */
[----:B------:R-:W-:Y:S02]  /*59c0*/  FFMA.FTZ R61, R125, R169, R170 ;  /* 0x000000a97d3d7223 */ /* 0x000fe400000100aa */
        /* <DEDUP_REMOVED lines=8> */
[----:B------:R-:W-:Y:S02]  /*5a50*/  FADD.FTZ R61, R182, -R63 ;  /* 0x8000003fb63d7221 */ /* 0x000fe40000010000 */
[-C--:B------:R-:W-:Y:S02]  /*5a60*/  FFMA.FTZ R153, R142, R175.reuse, R180 ;  /* 0x000000af8e997223 */ /* 0x080fe400000100b4 */
[----:B------:R-:W-:Y:S02]  /*5a70*/  FFMA.FTZ R63, R67, R175, R138 ;  /* 0x000000af433f7223 */ /* 0x000fe4000001008a */
[----:B------:R-:W-:Y:S02]  /*5a80*/  FFMA.FTZ R132, R132, R148, R149 ;  /* 0x0000009484847223 */ /* 0x000fe40000010095 */
[----:B------:R-:W-:Y:S02]  /*5a90*/  FFMA.FTZ R138, R66, R153, R63 ;  /* 0x00000099428a7223 */ /* 0x000fe4000001003f */
[----:B------:R-:W-:-:S02]  /*5aa0*/  FADD.FTZ R140, -R74, R143 ;  /* 0x0000008f4a8c7221 */ /* 0x000fc40000010100 */
[----:B------:R-:W-:Y:S02]  /*5ab0*/  FMUL.FTZ R63, R132, R109 ;  /* 0x0000006d843f7220 */ /* 0x000fe40000410000 */
        /* <DEDUP_REMOVED lines=11> */
[----:B------:R-:W-:Y:S02]  /*5b70*/  FFMA.FTZ R135, R126, R145, R137 ;  /* 0x000000917e877223 */ /* 0x000fe40000010089 */
[----:B------:R-:W-:Y:S02]  /*5b80*/  FADD.FTZ R167, -R78, R167 ;  /* 0x000000a74ea77221 */ /* 0x000fe40000010100 */
[----:B------:R-:W-:Y:S01]  /*5b90*/  FMUL.FTZ R137, R136, R103 ;  /* 0x0000006788897220 */ /* 0x000fe20000410000 */
[----:B------:R-:W0:Y:S01]  /*5ba0*/  SHFL.DOWN PT, R182, R135, 0x1, 0x1f ;  /* 0x08201f0087b67f89 */ /* 0x000e2200000e0000 */
        /* <DEDUP_REMOVED lines=27> */
[----:B------:R-:W-:-:S02]  /*5d60*/  FMUL.FTZ R161, R164, R116 ;  /* 0x00000074a4a17220 */ /* 0x000fc40000410000 */
[----:B------:R-:W-:Y:S02]  /*5d70*/  FFMA.FTZ R172, R157, R182, R172 ;  /* 0x000000b69dac7223 */ /* 0x000fe400000100ac */
[----:B------:R-:W-:Y:S02]  /*5d80*/  FMUL.FTZ R163, R166, R117 ;  /* 0x00000075a6a37220 */ /* 0x000fe40000410000 */
[----:B------:R-:W-:Y:S02]  /*5d90*/  FFMA.FTZ R172, R161, R184, R172 ;  /* 0x000000b8a1ac7223 */ /* 0x000fe400000100ac */
[----:B------:R-:W-:Y:S02]  /*5da0*/  FADD.FTZ R188, R145, -R188 ;  /* 0x800000bc91bc7221 */ /* 0x000fe40000010000 */
[----:B------:R-:W-:Y:S02]  /*5db0*/  FMUL.FTZ R171, R168, R118 ;  /* 0x00000076a8ab7220 */ /* 0x000fe40000410000 */
[----:B------:R-:W-:-:S02]  /*5dc0*/  FFMA.FTZ R172, R163, R186, R172 ;  /* 0x000000baa3ac7223 */ /* 0x000fc400000100ac */
[----:B------:R-:W-:Y:S02]  /*5dd0*/  FMUL.FTZ R155, R131, R168 ;  /* 0x000000a8839b7220 */ /* 0x000fe40000410000 */
[-C--:B------:R-:W-:Y:S02]  /*5de0*/  FFMA.FTZ R172, R171, R188.reuse, R172 ;  /* 0x000000bcabac7223 */ /* 0x080fe400000100ac */
[----:B------:R-:W-:Y:S02]  /*5df0*/  FMUL.FTZ R188, R155, R188 ;  /* 0x000000bc9bbc7220 */ /* 0x000fe40000410000 */
[----:B------:R-:W-:Y:S01]  /*5e00*/  FMUL.FTZ R155, R131, R164 ;  /* 0x000000a4839b7220 */ /* 0x000fe20000410000 */
[----:B------:R-:W1:Y:S01]  /*5e10*/  SHFL.DOWN PT, R145, R172, 0x1, 0x1f ;  /* 0x08201f00ac917f89 */ /* 0x000e6200000e0000 */
[----:B0-----:R-:W-:Y:S02]  /*5e20*/  @!P1 FADD.FTZ R135, R135, R190 ;  /* 0x000000be87879221 */ /* 0x001fe40000010000 */
[----:B------:R-:W-:-:S02]  /*5e30*/  FMUL.FTZ R184, R155, R184 ;  /* 0x000000b89bb87220 */ /* 0x000fc40000410000 */
[C---:B------:R-:W-:Y:S01]  /*5e40*/  FMUL.FTZ R155, R131.reuse, R160 ;  /* 0x000000a0839b7220 */ /* 0x040fe20000410000 */
[----:B------:R-:W0:Y:S01]  /*5e50*/  SHFL.DOWN PT, R190, R135, 0x4, 0x1f ;  /* 0x08801f0087be7f89 */ /* 0x000e2200000e0000 */
        /* <DEDUP_REMOVED lines=9> */
[----:B-1----:R-:W-:Y:S01]  /*5ef0*/  @!P0 FADD.FTZ R172, R172, R145 ;  /* 0x00000091acac8221 */ /* 0x002fe20000010000 */
[----:B------:R-:W-:Y:S01]  /*5f00*/  ISETP.GT.AND P0, PT, R93, 0x17, PT ;  /* 0x000000175d00780c */ /* 0x000fe20003f04270 */
[----:B------:R-:W-:-:S02]  /*5f10*/  FFMA.FTZ R173, R8, R62, R173 ;  /* 0x0000003e08ad7223 */ /* 0x000fc400000100ad */
[----:B------:R-:W-:Y:S01]  /*5f20*/  FFMA.FTZ R154, R15, R154, R73 ;  /* 0x0000009a0f9a7223 */ /* 0x000fe20000010049 */
[----:B------:R-:W1:Y:S01]  /*5f30*/  SHFL.DOWN PT, R145, R172, 0x2, 0x1f ;  /* 0x08401f00ac917f89 */ /* 0x000e6200000e0000 */
[----:B0-----:R-:W-:Y:S02]  /*5f40*/  @!P2 FADD.FTZ R135, R135, R190 ;  /* 0x000000be8787a221 */ /* 0x001fe40000010000 */
[C---:B------:R-:W-:Y:S02]  /*5f50*/  FMUL.FTZ R62, R131.reuse, R152 ;  /* 0x00000098833e7220 */ /* 0x040fe40000410000 */
[----:B------:R-:W-:Y:S01]  /*5f60*/  FMUL.FTZ R169, R72, R169 ;  /* 0x000000a948a97220 */ /* 0x000fe20000410000 */
[----:B------:R-:W0:Y:S01]  /*5f70*/  SHFL.DOWN PT, R190, R135, 0x8, 0x1f ;  /* 0x09001f0087be7f89 */ /* 0x000e2200000e0000 */
[----:B------:R-:W-:Y:S02]  /*5f80*/  FMUL.FTZ R73, R131, R134 ;  /* 0x0000008683497220 */ /* 0x000fe40000410000 */
[----:B------:R-:W-:-:S02]  /*5f90*/  FMUL.FTZ R147, R62, R147 ;  /* 0x000000933e937220 */ /* 0x000fc40000410000 */
[----:B------:R-:W-:Y:S02]  /*5fa0*/  FFMA.FTZ R169, R14, R60, R169 ;  /* 0x0000003c0ea97223 */ /* 0x000fe400000100a9 */
[----:B------:R-:W-:Y:S02]  /*5fb0*/  FMUL.FTZ R73, R73, R170 ;  /* 0x000000aa49497220 */ /* 0x000fe40000410000 */
[C---:B------:R-:W-:Y:S02]  /*5fc0*/  FMUL.FTZ R72, R131.reuse, R136 ;  /* 0x0000008883487220 */ /* 0x040fe40000410000 */
[C---:B------:R-:W-:Y:S02]  /*5fd0*/  FMUL.FTZ R62, R131.reuse, R150 ;  /* 0x00000096833e7220 */ /* 0x040fe40000410000 */
        /* <DEDUP_REMOVED lines=8> */
[----:B0-----:R-:W-:Y:S02]  /*6060*/  @!P0 FADD.FTZ R135, R135, R190 ;  /* 0x000000be87878221 */ /* 0x001fe40000010000 */
        /* <DEDUP_REMOVED lines=12> */
[----:B-1----:R-:W-:Y:S02]  /*6130*/  @!P2 FADD.FTZ R172, R172, R145 ;  /* 0x00000091acaca221 */ /* 0x002fe40000010000 */
[----:B------:R-:W-:-:S02]  /*6140*/  FMUL.FTZ R145, R131, R166 ;  /* 0x000000a683917220 */ /* 0x000fc40000410000 */
[----:B------:R-:W-:Y:S01]  /*6150*/  FADD.FTZ R56, R157, R56 ;  /* 0x000000389d387221 */ /* 0x000fe20000010000 */
[----:B------:R-:W1:Y:S01]  /*6160*/  SHFL.DOWN PT, R175, R172, 0x8, 0x1f ;  /* 0x09001f00acaf7f89 */ /* 0x000e6200000e0000 */
[----:B------:R-:W-:Y:S02]  /*6170*/  FMUL.FTZ R159, R145, R186 ;  /* 0x000000ba919f7220 */ /* 0x000fe40000410000 */
[----:B------:R-:W-:Y:S02]  /*6180*/  FMUL.FTZ R145, R131, R162 ;  /* 0x000000a283917220 */ /* 0x000fe40000410000 */
[----:B------:R-:W-:Y:S02]  /*6190*/  FFMA.FTZ R165, R6, R166, R159 ;  /* 0x000000a606a57223 */ /* 0x000fe4000001009f */
[----:B------:R-:W-:Y:S02]  /*61a0*/  FMUL.FTZ R159, R145, R182 ;  /* 0x000000b6919f7220 */ /* 0x000fe40000410000 */
[----:B------:R-:W-:-:S02]  /*61b0*/  FMUL.FTZ R145, R131, R158 ;  /* 0x0000009e83917220 */ /* 0x000fc40000410000 */
[----:B------:R-:W-:Y:S02]  /*61c0*/  FMUL.FTZ R131, R131, R132 ;  /* 0x0000008483837220 */ /* 0x000fe40000410000 */
[----:B0-----:R-:W-:Y:S02]  /*61d0*/  @!P1 FADD.FTZ R135, R135, R190 ;  /* 0x000000be87879221 */ /* 0x001fe40000010000 */
[----:B------:R-:W-:Y:S02]  /*61e0*/  FMUL.FTZ R145, R145, R178 ;  /* 0x000000b291917220 */ /* 0x000fe40000410000 */
[----:B------:R-:W-:Y:S02]  /*61f0*/  FMUL.FTZ R131, R131, R140 ;  /* 0x0000008c83837220 */ /* 0x000fe40000410000 */
[----:B------:R-:W-:Y:S02]  /*6200*/  FFMA.FTZ R159, R4, R162, R159 ;  /* 0x000000a2049f7223 */ /* 0x000fe4000001009f */
[----:B------:R-:W-:-:S02]  /*6210*/  FFMA.FTZ R145, R10, R158, R145 ;  /* 0x0000009e0a917223 */ /* 0x000fc40000010091 */
[----:B------:R-:W-:Y:S02]  /*6220*/  FFMA.FTZ R131, R16, R132, R131 ;  /* 0x0000008410837223 */ /* 0x000fe40000010083 */
        /* <DEDUP_REMOVED lines=46> */
.L_x_3816:
[----:B0-----:R-:W-:Y:S05]  /*6510*/  BSYNC B0 ;  /* 0x0000000000007941 */ /* 0x001fea0003800000 */
.L_x_3815:
[----:B------:R-:W-:-:S04]  /*6520*/  IADD3 R130, R130, 0x1, RZ ;  /* 0x0000000182827810 */ /* 0x000fc80007ffe0ff */
[----:B------:R-:W-:-:S13]  /*6530*/  ISETP.GE.AND P0, PT, R130, c[0x0][0x16c], PT ;  /* 0x00005b0082007a0c */ /* 0x000fda0003f06270 */
[----:B------:R-:W-:Y:S01]  /*6540*/  @P0 CALL.REL.NOINC `(.L_x_3801) ;  /* 0x0000001000000944 */ /* 0x000fe20003c00000 */
[----:B------:R-:W-:Y:S05]  /*6550*/  BRA `(.L_x_3817) ;  /* 0xffffdd8000007947 */ /* 0x000fea000383ffff */
.L_x_3801:
[----:B------:R-:W-:Y:S01]  /*6560*/  BAR.SYNC.DEFER_BLOCKING 0x0 ;  /* 0x0000000000007b1d */ /* 0x000fe20000010000 */
[----:B0-----:R-:W-:-:S05]  /*6570*/  LOP3.LUT R73, R100, 0x1f, R92, 0xf8, !PT ;  /* 0x0000001f64497812 */ /* 0x001fca00078ef85c */
[----:B------:R-:W-:-:S05]  /*6580*/  IMAD.WIDE R4, R73, 0x10, R36 ;  /* 0x0000001049047825 */ /* 0x000fca00078e0224 */
[----:B------:R-:W2:Y:S04]  /*6590*/  LDG.E.128 R8, [R4.64] ;  /* 0x0000000404087981 */ /* 0x000ea8000c1e1d00 */
[----:B------:R-:W3:Y:S04]  /*65a0*/  LDG.E.128 R12, [R4.64+0x200] ;  /* 0x00020004040c7981 */ /* 0x000ee8000c1e1d00 */
[----:B------:R-:W4:Y:S04]  /*65b0*/  LDG.E.128 R16, [R4.64+0x400] ;  /* 0x0004000404107981 */ /* 0x000f28000c1e1d00 */
[----:B------:R-:W5:Y:S01]  /*65c0*/  LDG.E.128 R60, [R4.64+0x600] ;  /* 0x00060004043c7981 */ /* 0x000f62000c1e1d00 */
[----:B------:R-:W-:-:S02]  /*65d0*/  IADD3 R74, R98, -0x1, RZ ;  /* 0xffffffff624a7810 */ /* 0x000fc40007ffe0ff */
[----:B------:R-:W-:Y:S01]  /*65e0*/  LEA R72, R93, R100, 0x2 ;  /* 0x000000645d487211 */ /* 0x000fe200078e10ff */
[----:B--2---:R-:W-:Y:S04]  /*65f0*/  STS.128 [R102.X16], R8 ;  /* 0x0000000866007388 */ /* 0x004fe8000000cc00 */
[----:B---3--:R-:W-:Y:S04]  /*6600*/  STS.128 [R102.X16+0x200], R12 ;  /* 0x0002000c66007388 */ /* 0x008fe8000000cc00 */
[----:B----4-:R-:W-:Y:S04]  /*6610*/  STS.128 [R102.X16+0x400], R16 ;  /* 0x0004001066007388 */ /* 0x010fe8000000cc00 */
[----:B-----5:R-:W-:Y:S01]  /*6620*/  STS.128 [R102.X16+0x600], R60 ;  /* 0x0006003c66007388 */ /* 0x020fe2000000cc00 */
[----:B------:R-:W-:-:S06]  /*6630*/  NOP ;  /* 0x0000000000007918 */ /* 0x000fcc0000000000 */
[----:B------:R-:W0:Y:S04]  /*6640*/  LDS.128 R64, [R101.X16+0x10] ;  /* 0x0000100065407984 */ /* 0x000e28000000cc00 */
[----:B------:R-:W1:Y:S04]  /*6650*/  LDS.128 R68, [R101.X16+0x20] ;  /* 0x0000200065447984 */ /* 0x000e68000000cc00 */
[----:B------:R-:W2:Y:S01]  /*6660*/  LDS.128 R4, [R101.X16] ;  /* 0x0000000065047984 */ /* 0x000ea2000000cc00 */
[--C-:B0-----:R-:W-:Y:S02]  /*6670*/  FADD.FTZ R64, R64, R88.reuse ;  /* 0x0000005840407221 */ /* 0x101fe40000010000 */
[----:B------:R-:W-:-:S02]  /*6680*/  FADD.FTZ R65, R65, R88 ;  /* 0x0000005841417221 */ /* 0x000fc40000010000 */
[--C-:B------:R-:W-:Y:S01]  /*6690*/  FADD.FTZ R66, R66, R88.reuse ;  /* 0x0000005842427221 */ /* 0x100fe20000010000 */
[----:B------:R-:W-:Y:S01]  /*66a0*/  FSETP.GTU.FTZ.AND P3, PT, R64, 20, PT ;  /* 0x41a000004000780b */ /* 0x000fe20003f7c000 */
[--C-:B------:R-:W-:Y:S01]  /*66b0*/  FADD.FTZ R67, R67, R88.reuse ;  /* 0x0000005843437221 */ /* 0x100fe20000010000 */
[----:B------:R-:W-:Y:S01]  /*66c0*/  FSETP.GTU.FTZ.AND P4, PT, R65, 20, PT ;  /* 0x41a000004100780b */ /* 0x000fe20003f9c000 */
[--C-:B-1----:R-:W-:Y:S01]  /*66d0*/  FADD.FTZ R69, R69, R88.reuse ;  /* 0x0000005845457221 */ /* 0x102fe20000010000 */
[----:B------:R-:W-:Y:S01]  /*66e0*/  FSETP.GTU.FTZ.AND P5, PT, R66, 20, PT ;  /* 0x41a000004200780b */ /* 0x000fe20003fbc000 */
[--C-:B------:R-:W-:Y:S01]  /*66f0*/  FADD.FTZ R70, R70, R88.reuse ;  /* 0x0000005846467221 */ /* 0x100fe20000010000 */
[----:B------:R-:W-:Y:S01]  /*6700*/  FSETP.GTU.FTZ.AND P6, PT, R67, 20, PT ;  /* 0x41a000004300780b */ /* 0x000fe20003fdc000 */
[--C-:B------:R-:W-:Y:S01]  /*6710*/  FADD.FTZ R68, R68, R88.reuse ;  /* 0x0000005844447221 */ /* 0x100fe20000010000 */
[----:B------:R-:W-:Y:S01]  /*6720*/  FSETP.GTU.FTZ.AND P1, PT, R69, 20, PT ;  /* 0x41a000004500780b */ /* 0x000fe20003f3c000 */
[--C-:B------:R-:W-:Y:S01]  /*6730*/  FADD.FTZ R71, R71, R88.reuse ;  /* 0x0000005847477221 */ /* 0x100fe20000010000 */
[----:B------:R-:W-:Y:S01]  /*6740*/  FSETP.GTU.FTZ.AND P2, PT, R70, 20, PT ;  /* 0x41a000004600780b */ /* 0x000fe20003f5c000 */
[----:B--2---:R-:W-:Y:S01]  /*6750*/  FADD.FTZ R4, R4, R88 ;  /* 0x0000005804047221 */ /* 0x004fe20000010000 */
        /* <DEDUP_REMOVED lines=9> */
[----:B------:R-:W1:Y:S01]  /*67f0*/  @!P4 MUFU.EX2 R10, R10 ;  /* 0x0000000a000ac308 */ /* 0x000e620000000800 */
[----:B0-----:R-:W-:-:S07]  /*6800*/  @!P3 FADD.FTZ R9, R8, 1 ;  /* 0x3f8000000809b421 */ /* 0x001fce0000010000 */
[----:B------:R-:W-:Y:S01]  /*6810*/  @!P5 MUFU.EX2 R12, R11 ;  /* 0x0000000b000cd308 */ /* 0x000fe20000000800 */
[----:B-1----:R-:W-:-:S07]  /*6820*/  @!P4 FADD.FTZ R8, R10, 1 ;  /* 0x3f8000000a08c421 */ /* 0x002fce0000010000 */
[----:B------:R-:W0:Y:S01]  /*6830*/  @!P3 MUFU.RCP R9, R9 ;  /* 0x000000090009b308 */ /* 0x000e220000001000 */
[----:B------:R-:W-:-:S07]  /*6840*/  @!P6 FMUL.FTZ R10, R67, -1.4426950216293334961 ;  /* 0xbfb8aa3b430ae820 */ /* 0x000fce0000410000 */
[----:B------:R-:W1:Y:S08]  /*6850*/  @!P4 MUFU.RCP R8, R8 ;  /* 0x000000080008c308 */ /* 0x000e700000001000 */
[----:B------:R2:W3:Y:S01]  /*6860*/  @!P6 MUFU.EX2 R13, R10 ;  /* 0x0000000a000de308 */ /* 0x0004e20000000800 */
[----:B0-----:R-:W-:Y:S01]  /*6870*/  @!P3 FMUL.FTZ R28, R28, R9 ;  /* 0x000000091c1cb220 */ /* 0x001fe20000410000 */
[----:B------:R-:W-:Y:S01]  /*6880*/  FSETP.GTU.FTZ.AND P3, PT, R71, 20, PT ;  /* 0x41a000004700780b */ /* 0x000fe20003f7c000 */
[----:B-1----:R-:W-:-:S05]  /*6890*/  @!P4 FMUL.FTZ R29, R29, R8 ;  /* 0x000000081d1dc220 */ /* 0x002fca0000410000 */
[----:B------:R0:W1:Y:S01]  /*68a0*/  @!P0 MUFU.EX2 R16, R14 ;  /* 0x0000000e00108308 */ /* 0x0000620000000800 */
[----:B--2---:R-:W2:Y:S01]  /*68b0*/  LDS.128 R8, [R101.X16+0x30] ;  /* 0x0000300065087984 */ /* 0x004ea2000000cc00 */
[----:B------:R-:W-:-:S03]  /*68c0*/  FSETP.GTU.FTZ.AND P4, PT, R4, 20, PT ;  /* 0x41a000000400780b */ /* 0x000fc60003f9c000 */
[----:B------:R-:W-:Y:S02]  /*68d0*/  BAR.SYNC.DEFER_BLOCKING 0x0 ;  /* 0x0000000000007b1d */ /* 0x000fe40000010000 */
[----:B------:R-:W-:Y:S02]  /*68e0*/  @!P3 FMUL.FTZ R19, R71, -1.4426950216293334961 ;  /* 0xbfb8aa3b4713b820 */ /* 0x000fe40000410000 */
[----:B---3--:R-:W-:Y:S02]  /*68f0*/  @!P6 FADD.FTZ R15, R13, 1 ;  /* 0x3f8000000d0fe421 */ /* 0x008fe40000010000 */
[----:B0-----:R-:W-:Y:S01]  /*6900*/  @!P5 FADD.FTZ R14, R12, 1 ;  /* 0x3f8000000c0ed421 */ /* 0x001fe20000010000 */
[----:B------:R-:W0:Y:S01]  /*6910*/  @!P1 MUFU.EX2 R17, R17 ;  /* 0x0000001100119308 */ /* 0x000e220000000800 */
[----:B------:R-:W-:Y:S02]  /*6920*/  SHF.L.U32 R12, R74, 0xa, RZ ;  /* 0x0000000a4a0c7819 */ /* 0x000fe400000006ff */
[----:B------:R-:W-:-:S02]  /*6930*/  @!P4 FMUL.FTZ R4, R4, -1.4426950216293334961 ;  /* 0xbfb8aa3b0404c820 */ /* 0x000fc40000410000 */
[----:B------:R-:W-:Y:S01]  /*6940*/  SHF.R.S32.HI R13, RZ, 0x1f, R12 ;  /* 0x0000001fff0d7819 */ /* 0x000fe2000001140c */
[----:B-1----:R-:W-:Y:S02]  /*6950*/  @!P0 FADD.FTZ R16, R16, 1 ;  /* 0x3f80000010108421 */ /* 0x002fe40000010000 */
[----:B------:R-:W1:Y:S08]  /*6960*/  @!P2 MUFU.EX2 R18, R18 ;  /* 0x000000120012a308 */ /* 0x000e700000000800 */
[----:B------:R-:W3:Y:S01]  /*6970*/  @!P5 MUFU.RCP R61, R14 ;  /* 0x0000000e003dd308 */ /* 0x000ee20000001000 */
[----:B0-----:R-:W-:Y:S01]  /*6980*/  @!P1 FADD.FTZ R17, R17, 1 ;  /* 0x3f80000011119421 */ /* 0x001fe20000010000 */
[----:B------:R-:W-:Y:S04]  /*6990*/  STS.128 [R72.X16], R44 ;  /* 0x0000002c48007388 */ /* 0x000fe8000000cc00 */
[----:B------:R-:W-:Y:S02]  /*69a0*/  STS.128 [R72.X16+0x10], R48 ;  /* 0x0000103048007388 */ /* 0x000fe4000000cc00 */
[----:B------:R-:W0:Y:S01]  /*69b0*/  @!P3 MUFU.EX2 R19, R19 ;  /* 0x000000130013b308 */ /* 0x000e220000000800 */
[----:B-1----:R-:W-:Y:S01]  /*69c0*/  @!P2 FADD.FTZ R18, R18, 1 ;  /* 0x3f8000001212a421 */ /* 0x002fe20000010000 */
[----:B------:R-:W-:Y:S01]  /*69d0*/  STS.128 [R72.X16+0x20], R52 ;  /* 0x0000203448007388 */ /* 0x000fe2000000cc00 */
[----:B--2---:R-:W-:-:S03]  /*69e0*/  FADD.FTZ R64, R8, R88 ;  /* 0x0000005808407221 */ /* 0x004fc60000010000 */
[----:B------:R-:W-:Y:S02]  /*69f0*/  STS.128 [R72.X16+0x30], R56 ;  /* 0x0000303848007388 */ /* 0x000fe4000000cc00 */
[----:B------:R-:W1:Y:S01]  /*6a00*/  @!P6 MUFU.RCP R60, R15 ;  /* 0x0000000f003ce308 */ /* 0x000e620000001000 */
[----:B------:R-:W-:Y:S01]  /*6a10*/  IMAD R8, R90, c[0x0][0x2d8], RZ ;  /* 0x0000b6005a087a24 */ /* 0x000fe200078e02ff */
[----:B------:R-:W-:-:S06]  /*6a20*/  NOP ;  /* 0x0000000000007918 */ /* 0x000fcc0000000000 */
[----:B------:R-:W2:Y:S01]  /*6a30*/  @!P4 MUFU.EX2 R4, R4 ;  /* 0x000000040004c308 */ /* 0x000ea20000000800 */
[----:B---3--:R-:W-:Y:S01]  /*6a40*/  @!P5 FMUL.FTZ R30, R30, R61 ;  /* 0x0000003d1e1ed220 */ /* 0x008fe20000410000 */
[----:B------:R-:W-:Y:S01]  /*6a50*/  FSETP.GTU.FTZ.AND P5, PT, R64, 20, PT ;  /* 0x41a000004000780b */ /* 0x000fe20003fbc000 */
[----:B------:R-:W-:Y:S01]  /*6a60*/  IMAD R61, R89, c[0x0][0x2dc], R8 ;  /* 0x0000b700593d7a24 */ /* 0x000fe200078e0208 */
[----:B------:R-:W-:Y:S01]  /*6a70*/  LDS.128 R68, [R102.X16+0x400] ;  /* 0x0004000066447984 */ /* 0x000fe2000000cc00 */
[----:B------:R-:W-:Y:S02]  /*6a80*/  FADD.FTZ R65, R9, R88 ;  /* 0x0000005809417221 */ /* 0x000fe40000010000 */
[----:B------:R-:W-:Y:S01]  /*6a90*/  IMAD.WIDE.U32 R8, R89, c[0x0][0x2d8], R12 ;  /* 0x0000b60059087a25 */ /* 0x000fe200078e000c */
[----:B------:R-:W3:Y:S01]  /*6aa0*/  @!P0 MUFU.RCP R63, R16 ;  /* 0x00000010003f8308 */ /* 0x000ee20000001000 */
[----:B------:R-:W-:Y:S02]  /*6ab0*/  LDS.128 R44, [R102.X16+0x600] ;  /* 0x00060000662c7984 */ /* 0x000fe4000000cc00 */
[----:B0-----:R-:W-:Y:S01]  /*6ac0*/  @!P3 FADD.FTZ R19, R19, 1 ;  /* 0x3f8000001313b421 */ /* 0x001fe20000010000 */
[----:B------:R-:W-:Y:S01]  /*6ad0*/  IADD3 R9, R9, R61, RZ ;  /* 0x0000003d09097210 */ /* 0x000fe20007ffe0ff */
[----:B-1----:R-:W-:Y:S01]  /*6ae0*/  @!P6 FMUL.FTZ R31, R31, R60 ;  /* 0x0000003c1f1fe220 */ /* 0x002fe20000410000 */
[----:B------:R-:W-:Y:S01]  /*6af0*/  FSETP.GTU.FTZ.AND P6, PT, R65, 20, PT ;  /* 0x41a000004100780b */ /* 0x000fe20003fdc000 */
[--C-:B------:R-:W-:Y:S01]  /*6b00*/  FADD.FTZ R60, R10, R88.reuse ;  /* 0x000000580a3c7221 */ /* 0x100fe20000010000 */
[----:B------:R0:W1:Y:S01]  /*6b10*/  @!P1 MUFU.RCP R62, R17 ;  /* 0x00000011003e9308 */ /* 0x0000620000001000 */
[----:B------:R-:W-:-:S02]  /*6b20*/  FADD.FTZ R61, R11, R88 ;  /* 0x000000580b3d7221 */ /* 0x000fc40000010000 */
[----:B--2---:R-:W-:Y:S02]  /*6b30*/  @!P4 FADD.FTZ R10, R4, 1 ;  /* 0x3f800000040ac421 */ /* 0x004fe40000010000 */
[----:B------:R-:W-:Y:S02]  /*6b40*/  @!P5 FMUL.FTZ R14, R64, -1.4426950216293334961 ;  /* 0xbfb8aa3b400ed820 */ /* 0x000fe40000410000 */
[----:B------:R-:W-:Y:S01]  /*6b50*/  IMAD.WIDE.U32 R12, R89, c[0x0][0x2f8], R12 ;  /* 0x0000be00590c7a25 */ /* 0x000fe200078e000c */
[----:B------:R2:W4:Y:S03]  /*6b60*/  @!P2 MUFU.RCP R15, R18 ;  /* 0x00000012000fa308 */ /* 0x0005260000001000 */
[----:B0-----:R-:W-:Y:S02]  /*6b70*/  IMAD R17, R39, c[0x0][0x2e0], RZ ;  /* 0x0000b80027117a24 */ /* 0x001fe400078e02ff */
[----:B---3--:R-:W-:Y:S01]  /*6b80*/  @!P0 FMUL.FTZ R24, R24, R63 ;  /* 0x0000003f18188220 */ /* 0x008fe20000410000 */
[----:B------:R-:W-:Y:S01]  /*6b90*/  FSETP.GTU.FTZ.AND P0, PT, R60, 20, PT ;  /* 0x41a000003c00780b */ /* 0x000fe20003f1c000 */
[----:B------:R-:W-:Y:S01]  /*6ba0*/  @!P6 FMUL.FTZ R11, R65, -1.4426950216293334961 ;  /* 0xbfb8aa3b410be820 */ /* 0x000fe20000410000 */
[----:B------:R0:W3:Y:S01]  /*6bb0*/  @!P3 MUFU.RCP R16, R19 ;  /* 0x000000130010b308 */ /* 0x0000e20000001000 */
[----:B-1----:R-:W-:Y:S01]  /*6bc0*/  @!P1 FMUL.FTZ R25, R25, R62 ;  /* 0x0000003e19199220 */ /* 0x002fe20000410000 */
[----:B------:R-:W-:Y:S01]  /*6bd0*/  FSETP.GTU.FTZ.AND P1, PT, R61, 20, PT ;  /* 0x41a000003d00780b */ /* 0x000fe20003f3c000 */
[----:B--2---:R-:W-:Y:S01]  /*6be0*/  FADD.FTZ R18, R5, R88 ;  /* 0x0000005805127221 */ /* 0x004fe20000010000 */
[----:B------:R-:W-:Y:S01]  /*6bf0*/  LDS.128 R64, [R102.X16+0x200] ;  /* 0x0002000066407984 */ /* 0x000fe2000000cc00 */
[----:B------:R-:W-:-:S03]  /*6c00*/  IMAD.WIDE.U32 R4, R0, c[0x0][0x2e0], R8 ;  /* 0x0000b80000047a25 */ /* 0x000fc600078e0008 */
[----:B------:R-:W1:Y:S01]  /*6c10*/  @!P5 MUFU.EX2 R14, R14 ;  /* 0x0000000e000ed308 */ /* 0x000e620000000800 */
[----:B----4-:R-:W-:Y:S01]  /*6c20*/  @!P2 FMUL.FTZ R26, R26, R15 ;  /* 0x0000000f1a1aa220 */ /* 0x010fe20000410000 */
[----:B------:R-:W-:Y:S01]  /*6c30*/  LEA R8, P2, R4, c[0x0][0x330], 0x2 ;  /* 0x0000cc0004087a11 */ /* 0x000fe200078410ff */
[----:B------:R-:W-:Y:S02]  /*6c40*/  IMAD R15, R0, c[0x0][0x2e4], R17 ;  /* 0x0000b900000f7a24 */ /* 0x000fe400078e0211 */
[----:B0-----:R-:W-:Y:S02]  /*6c50*/  FADD.FTZ R19, R6, R88 ;  /* 0x0000005806137221 */ /* 0x001fe40000010000 */
[----:B------:R-:W-:Y:S01]  /*6c60*/  @!P0 FMUL.FTZ R6, R60, -1.4426950216293334961 ;  /* 0xbfb8aa3b3c068820 */ /* 0x000fe20000410000 */
[----:B------:R-:W0:Y:S01]  /*6c70*/  @!P4 MUFU.RCP R17, R10 ;  /* 0x0000000a0011c308 */ /* 0x000e220000001000 */
[----:B------:R-:W-:Y:S01]  /*6c80*/  IADD3 R5, R5, R15, RZ ;  /* 0x0000000f05057210 */ /* 0x000fe20007ffe0ff */
[----:B---3--:R-:W-:Y:S01]  /*6c90*/  @!P3 FMUL.FTZ R27, R27, R16 ;  /* 0x000000101b1bb220 */ /* 0x008fe20000410000 */
[----:B------:R-:W-:Y:S01]  /*6ca0*/  FSETP.GTU.FTZ.AND P3, PT, R18, 20, PT ;  /* 0x41a000001200780b */ /* 0x000fe20003f7c000 */
[----:B------:R-:W-:Y:S01]  /*6cb0*/  @!P1 FMUL.FTZ R16, R61, -1.4426950216293334961 ;  /* 0xbfb8aa3b3d109820 */ /* 0x000fe20000410000 */
[----:B------:R-:W-:Y:S01]  /*6cc0*/  LEA.HI.X R9, R4, c[0x0][0x334], R5, 0x2, P2 ;  /* 0x0000cd0004097a11 */ /* 0x000fe200010f1405 */
[----:B------:R-:W2:Y:S01]  /*6cd0*/  LDS.128 R60, [R102.X16] ;  /* 0x00000000663c7984 */ /* 0x000ea2000000cc00 */
[----:B------:R-:W-:Y:S01]  /*6ce0*/  FSETP.GTU.FTZ.AND P2, PT, R19, 20, PT ;  /* 0x41a000001300780b */ /* 0x000fe20003f5c000 */
[----:B------:R-:W3:Y:S01]  /*6cf0*/  @!P0 MUFU.EX2 R15, R6 ;  /* 0x00000006000f8308 */ /* 0x000ee20000000800 */
[----:B-1----:R-:W-:-:S02]  /*6d00*/  @!P5 FADD.FTZ R14, R14, 1 ;  /* 0x3f8000000e0ed421 */ /* 0x002fc40000010000 */
[----:B0-----:R-:W-:Y:S01]  /*6d10*/  @!P4 FMUL.FTZ R40, R40, R17 ;  /* 0x000000112828c220 */ /* 0x001fe20000410000 */
[----:B------:R-:W-:-:S04]  /*6d20*/  FSETP.GTU.FTZ.AND P4, PT, R7, 20, PT ;  /* 0x41a000000700780b */ /* 0x000fc80003f9c000 */
[----:B------:R-:W-:Y:S01]  /*6d30*/  @!P3 FMUL.FTZ R4, R18, -1.4426950216293334961 ;  /* 0xbfb8aa3b1204b820 */ /* 0x000fe20000410000 */
[----:B------:R-:W0:Y:S03]  /*6d40*/  @!P1 MUFU.EX2 R16, R16 ;  /* 0x0000001000109308 */ /* 0x000e260000000800 */
[----:B------:R-:W-:Y:S02]  /*6d50*/  @!P2 FMUL.FTZ R5, R19, -1.4426950216293334961 ;  /* 0xbfb8aa3b1305a820 */ /* 0x000fe40000410000 */
[----:B---3--:R-:W-:-:S03]  /*6d60*/  @!P0 FADD.FTZ R15, R15, 1 ;  /* 0x3f8000000f0f8421 */ /* 0x008fc60000010000 */
[----:B------:R-:W1:Y:S01]  /*6d70*/  @!P3 MUFU.EX2 R4, R4 ;  /* 0x000000040004b308 */ /* 0x000e620000000800 */
[----:B------:R-:W-:-:S07]  /*6d80*/  @!P4 FMUL.FTZ R6, R7, -1.4426950216293334961 ;  /* 0xbfb8aa3b0706c820 */ /* 0x000fce0000410000 */
[----:B------:R-:W3:Y:S01]  /*6d90*/  @!P2 MUFU.EX2 R5, R5 ;  /* 0x000000050005a308 */ /* 0x000ee20000000800 */
[----:B0-----:R-:W-:-:S07]  /*6da0*/  @!P1 FADD.FTZ R16, R16, 1 ;  /* 0x3f80000010109421 */ /* 0x001fce0000010000 */
[----:B------:R1:W0:Y:S08]  /*6db0*/  @!P4 MUFU.EX2 R10, R6 ;  /* 0x00000006000ac308 */ /* 0x0002300000000800 */
[----:B------:R-:W4:Y:S01]  /*6dc0*/  @!P6 MUFU.EX2 R11, R11 ;  /* 0x0000000b000be308 */ /* 0x000f220000000800 */
[----:B-1----:R-:W-:Y:S02]  /*6dd0*/  @!P3 FADD.FTZ R6, R4, 1 ;  /* 0x3f8000000406b421 */ /* 0x002fe40000010000 */
[----:B---3--:R-:W-:-:S02]  /*6de0*/  @!P2 FADD.FTZ R7, R5, 1 ;  /* 0x3f8000000507a421 */ /* 0x008fc40000010000 */
[----:B------:R-:W-:-:S03]  /*6df0*/  IMAD.WIDE R4, R73, 0x10, R8 ;  /* 0x0000001049047825 */ /* 0x000fc600078e0208 */
[----:B------:R-:W1:Y:S01]  /*6e00*/  @!P3 MUFU.RCP R6, R6 ;  /* 0x000000060006b308 */ /* 0x000e620000001000 */
[----:B0-----:R-:W-:Y:S01]  /*6e10*/  @!P4 FADD.FTZ R10, R10, 1 ;  /* 0x3f8000000a0ac421 */ /* 0x001fe20000010000 */
[----:B--2---:R-:W-:Y:S04]  /*6e20*/  STG.E.128 [R4.64], R60 ;  /* 0x0000003c04007986 */ /* 0x004fe8000c101d04 */
[----:B------:R-:W-:Y:S01]  /*6e30*/  STG.E.128 [R4.64+0x200], R64 ;  /* 0x0002004004007986 */ /* 0x000fe2000c101d04 */
[----:B----4-:R-:W-:Y:S01]  /*6e40*/  @!P6 FADD.FTZ R11, R11, 1 ;  /* 0x3f8000000b0be421 */ /* 0x010fe20000010000 */
[----:B------:R-:W0:Y:S02]  /*6e50*/  @!P5 MUFU.RCP R17, R14 ;  /* 0x0000000e0011d308 */ /* 0x000e240000001000 */
[----:B------:R-:W-:Y:S04]  /*6e60*/  STG.E.128 [R4.64+0x400], R68 ;  /* 0x0004004404007986 */ /* 0x000fe8000c101d04 */
[----:B------:R2:W-:Y:S01]  /*6e70*/  STG.E.128 [R4.64+0x600], R44 ;  /* 0x0006002c04007986 */ /* 0x0005e2000c101d04 */
[----:B-1----:R-:W-:Y:S01]  /*6e80*/  @!P3 FMUL.FTZ R41, R41, R6 ;  /* 0x000000062929b220 */ /* 0x002fe20000410000 */
[----:B------:R-:W1:Y:S02]  /*6e90*/  @!P6 MUFU.RCP R18, R11 ;  /* 0x0000000b0012e308 */ /* 0x000e640000001000 */
[----:B------:R-:W-:Y:S01]  /*6ea0*/  BAR.SYNC.DEFER_BLOCKING 0x0 ;  /* 0x0000000000007b1d */ /* 0x000fe20000010000 */
[----:B------:R-:W-:Y:S01]  /*6eb0*/  FADD.FTZ R6, R40, R91 ;  /* 0x0000005b28067221 */ /* 0x000fe20000010000 */
[----:B------:R-:W-:-:S04]  /*6ec0*/  IADD3 R94, P3, R94, -0x1000, RZ ;  /* 0xfffff0005e5e7810 */ /* 0x000fc80007f7e0ff */
[----:B------:R-:W-:Y:S01]  /*6ed0*/  IADD3.X R95, R95, -0x1, RZ, P3, !PT ;  /* 0xffffffff5f5f7810 */ /* 0x000fe20001ffe4ff */
[----:B------:R-:W3:Y:S01]  /*6ee0*/  @!P0 MUFU.RCP R15, R15 ;  /* 0x0000000f000f8308 */ /* 0x000ee20000001000 */
[----:B0-----:R-:W-:-:S07]  /*6ef0*/  @!P5 FMUL.FTZ R20, R20, R17 ;  /* 0x000000111414d220 */ /* 0x001fce0000410000 */
[----:B------:R-:W0:Y:S01]  /*6f00*/  @!P2 MUFU.RCP R7, R7 ;  /* 0x000000070007a308 */ /* 0x000e220000001000 */
[----:B-1----:R-:W-:-:S07]  /*6f10*/  @!P6 FMUL.FTZ R21, R21, R18 ;  /* 0x000000121515e220 */ /* 0x002fce0000410000 */
[----:B------:R-:W1:Y:S01]  /*6f20*/  @!P4 MUFU.RCP R10, R10 ;  /* 0x0000000a000ac308 */ /* 0x000e620000001000 */
[----:B---3--:R-:W-:Y:S01]  /*6f30*/  @!P0 FMUL.FTZ R22, R22, R15 ;  /* 0x0000000f16168220 */ /* 0x008fe20000410000 */
[----:B------:R3:W-:Y:S04]  /*6f40*/  STS.128 [R72.X16+0x10], R28 ;  /* 0x0000101c48007388 */ /* 0x0007e8000000cc00 */
[----:B------:R4:W-:Y:S02]  /*6f50*/  STS.128 [R72.X16+0x20], R24 ;  /* 0x0000201848007388 */ /* 0x0009e4000000cc00 */
[----:B------:R-:W5:Y:S01]  /*6f60*/  @!P1 MUFU.RCP R16, R16 ;  /* 0x0000001000109308 */ /* 0x000f620000001000 */
[----:B0-----:R-:W-:Y:S01]  /*6f70*/  @!P2 FMUL.FTZ R42, R42, R7 ;  /* 0x000000072a2aa220 */ /* 0x001fe20000410000 */
[----:B------:R-:W-:Y:S01]  /*6f80*/  IADD3 R96, P2, R96, -0x1000, RZ ;  /* 0xfffff00060607810 */ /* 0x000fe20007f5e0ff */
[----:B------:R-:W-:-:S03]  /*6f90*/  FADD.FTZ R7, R6, R41 ;  /* 0x0000002906077221 */ /* 0x000fc60000010000 */
[----:B------:R-:W-:Y:S01]  /*6fa0*/  IADD3.X R97, R97, -0x1, RZ, P2, !PT ;  /* 0xffffffff61617810 */ /* 0x000fe200017fe4ff */
[----:B------:R-:W-:Y:S02]  /*6fb0*/  FADD.FTZ R6, R7, R42 ;  /* 0x0000002a07067221 */ /* 0x000fe40000010000 */
[----:B-1----:R-:W-:-:S04]  /*6fc0*/  @!P4 FMUL.FTZ R43, R43, R10 ;  /* 0x0000000a2b2bc220 */ /* 0x002fc80000410000 */
[----:B------:R-:W-:Y:S01]  /*6fd0*/  FADD.FTZ R7, R6, R43 ;  /* 0x0000002b06077221 */ /* 0x000fe20000010000 */
[----:B------:R-:W-:Y:S01]  /*6fe0*/  STS.128 [R72.X16], R40 ;  /* 0x0000002848007388 */ /* 0x000fe2000000cc00 */
[----:B------:R-:W-:Y:S02]  /*6ff0*/  IMAD R6, R90, c[0x0][0x2f8], RZ ;  /* 0x0000be005a067a24 */ /* 0x000fe400078e02ff */
[----:B-----5:R-:W-:Y:S01]  /*7000*/  @!P1 FMUL.FTZ R23, R23, R16 ;  /* 0x0000001017179220 */ /* 0x020fe20000410000 */
[----:B------:R-:W-:Y:S01]  /*7010*/  IADD3 R36, P1, R36, -0x1000, RZ ;  /* 0xfffff00024247810 */ /* 0x000fe20007f3e0ff */
[----:B--2---:R-:W-:Y:S02]  /*7020*/  IMAD R5, R89, c[0x0][0x2fc], R6 ;  /* 0x0000bf0059057a24 */ /* 0x004fe400078e0206 */
[----:B------:R-:W-:Y:S01]  /*7030*/  FADD.FTZ R4, R7, R28 ;  /* 0x0000001c07047221 */ /* 0x000fe20000010000 */
[----:B------:R-:W-:Y:S01]  /*7040*/  STS.128 [R72.X16+0x30], R20 ;  /* 0x0000301448007388 */ /* 0x000fe2000000cc00 */
[----:B------:R-:W-:-:S06]  /*7050*/  NOP ;  /* 0x0000000000007918 */ /* 0x000fcc0000000000 */
[----:B------:R-:W0:Y:S01]  /*7060*/  LDS.128 R8, [R102.X16] ;  /* 0x0000000066087984 */ /* 0x000e22000000cc00 */
[----:B------:R-:W-:Y:S01]  /*7070*/  IADD3 R13, R13, R5, RZ ;  /* 0x000000050d0d7210 */ /* 0x000fe20007ffe0ff */
[----:B------:R-:W-:Y:S01]  /*7080*/  IMAD R5, R39, c[0x0][0x300], RZ ;  /* 0x0000c00027057a24 */ /* 0x000fe200078e02ff */
[----:B------:R-:W-:Y:S01]  /*7090*/  IADD3.X R37, R37, -0x1, RZ, P1, !PT ;  /* 0xffffffff25257810 */ /* 0x000fe20000ffe4ff */
[----:B------:R-:W1:Y:S01]  /*70a0*/  LDS.128 R16, [R102.X16+0x200] ;  /* 0x0002000066107984 */ /* 0x000e62000000cc00 */
[----:B---3--:R-:W-:Y:S02]  /*70b0*/  FADD.FTZ R29, R4, R29 ;  /* 0x0000001d041d7221 */ /* 0x008fe40000010000 */
[C---:B------:R-:W-:Y:S01]  /*70c0*/  IMAD R7, R0.reuse, c[0x0][0x304], R5 ;  /* 0x0000c10000077a24 */ /* 0x040fe200078e0205 */
[----:B------:R-:W2:Y:S01]  /*70d0*/  LDS.128 R44, [R102.X16+0x400] ;  /* 0x00040000662c7984 */ /* 0x000ea2000000cc00 */
        /* <DEDUP_REMOVED lines=10> */
[----:B------:R-:W-:-:S04]  /*7180*/  IMAD.WIDE R4, R73, 0x10, R6 ;  /* 0x0000001049047825 */ /* 0x000fc800078e0206 */
[----:B------:R-:W-:-:S04]  /*7190*/  FADD.FTZ R25, R24, R25 ;  /* 0x0000001918197221 */ /* 0x000fc80000010000 */
[----:B------:R-:W-:-:S04]  /*71a0*/  FADD.FTZ R26, R25, R26 ;  /* 0x0000001a191a7221 */ /* 0x000fc80000010000 */
[----:B------:R-:W-:Y:S01]  /*71b0*/  FADD.FTZ R27, R26, R27 ;  /* 0x0000001b1a1b7221 */ /* 0x000fe20000010000 */
[----:B0-----:R0:W-:Y:S03]  /*71c0*/  STG.E.128 [R4.64], R8 ;  /* 0x0000000804007986 */ /* 0x0011e6000c101d04 */
[----:B------:R-:W-:Y:S01]  /*71d0*/  FADD.FTZ R20, R27, R20 ;  /* 0x000000141b147221 */ /* 0x000fe20000010000 */
[----:B-1----:R0:W-:Y:S03]  /*71e0*/  STG.E.128 [R4.64+0x200], R16 ;  /* 0x0002001004007986 */ /* 0x0021e6000c101d04 */
[----:B------:R-:W-:Y:S01]  /*71f0*/  FADD.FTZ R21, R20, R21 ;  /* 0x0000001514157221 */ /* 0x000fe20000010000 */
[----:B--2---:R0:W-:Y:S03]  /*7200*/  STG.E.128 [R4.64+0x400], R44 ;  /* 0x0004002c04007986 */ /* 0x0041e6000c101d04 */
[----:B------:R-:W-:Y:S01]  /*7210*/  FADD.FTZ R22, R21, R22 ;  /* 0x0000001615167221 */ /* 0x000fe20000010000 */
[----:B---3--:R0:W-:Y:S03]  /*7220*/  STG.E.128 [R4.64+0x600], R48 ;  /* 0x0006003004007986 */ /* 0x0081e6000c101d04 */
[----:B------:R-:W-:Y:S01]  /*7230*/  FADD.FTZ R91, R22, R23 ;  /* 0x00000017165b7221 */ /* 0x000fe20000010000 */
[----:B0-----:R-:W-:Y:S01]  /*7240*/  @!P0 CALL.REL.NOINC `(.L_x_3767) ;  /* 0x0000001000008944 */ /* 0x001fe20003c00000 */
[----:B------:R-:W-:Y:S05]  /*7250*/  BRA `(.L_x_3818) ;  /* 0xffff930000007947 */ /* 0x000fea000383ffff */
.L_x_3767:
        /* <DEDUP_REMOVED lines=29> */
.L_x_3820:
[----:B------:R-:W-:Y:S05]  /*7430*/  BSYNC B0 ;  /* 0x0000000000007941 */ /* 0x000fea0003800000 */
.L_x_3819:
        /* <DEDUP_REMOVED lines=28> */
.L_x_3822:
[----:B------:R-:W1:Y:S02]  /*7600*/  S2R R21, SR_TID.X ;  /* 0x0000000000157919 */ /* 0x000e640000002100 */
.L_x_3823:
[----:B------:R-:W-:Y:S05]  /*7610*/  BSYNC B0 ;  /* 0x0000000000007941 */ /* 0x000fea0003800000 */
.L_x_3821:
        /* <DEDUP_REMOVED lines=22> */
.L_x_3824:
        /* <DEDUP_REMOVED lines=55> */
.L_x_3806:
[----:B------:R-:W-:Y:S01]  /*7af0*/  HFMA2.MMA R169, -RZ, RZ, 0, 5.9604644775390625e-08 ;  /* 0x00000001ffa97435 */ /* 0x000fe200000001ff */
[----:B------:R-:W-:Y:S02]  /*7b00*/  MOV R168, R62 ;  /* 0x0000003e00a87202 */ /* 0x000fe40000000f00 */
[----:B------:R-:W-:-:S02]  /*7b10*/  MOV R170, RZ ;  /* 0x000000ff00aa7202 */ /* 0x000fc40000000f00 */
[----:B------:R-:W-:Y:S02]  /*7b20*/  MOV R171, 0xffffffff ;  /* 0xffffffff00ab7802 */ /* 0x000fe40000000f00 */
[----:B------:R-:W-:Y:S02]  /*7b30*/  MOV R60, 0x7b50 ;  /* 0x00007b50003c7802 */ /* 0x000fe40000000f00 */
[----:B-1---5:R-:W-:Y:S05]  /*7b40*/  CALL.REL.NOINC `($__internal_155_$__cuda_sm70_shflsync_up) ;  /* 0x00000ed000007944 */ /* 0x022fea0003c00000 */
[----:B-1----:R-:W-:Y:S01]  /*7b50*/  MOV R167, R168 ;  /* 0x000000a800a77202 */ /* 0x002fe20000000f00 */
[----:B0-----:R-:W-:Y:S05]  /*7b60*/  BRA `(.L_x_3825) ;  /* 0xffffd11000007947 */ /* 0x001fea000383ffff */
.L_x_3807:
[----:B------:R-:W-:Y:S01]  /*7b70*/  HFMA2.MMA R169, -RZ, RZ, 0, 5.9604644775390625e-08 ;  /* 0x00000001ffa97435 */ /* 0x000fe200000001ff */
[----:B------:R-:W-:Y:S02]  /*7b80*/  MOV R168, R63 ;  /* 0x0000003f00a87202 */ /* 0x000fe40000000f00 */
[----:B------:R-:W-:Y:S02]  /*7b90*/  MOV R170, RZ ;  /* 0x000000ff00aa7202 */ /* 0x000fe40000000f00 */
[----:B------:R-:W-:Y:S02]  /*7ba0*/  MOV R171, 0xffffffff ;  /* 0xffffffff00ab7802 */ /* 0x000fe40000000f00 */
[----:B------:R-:W-:-:S02]  /*7bb0*/  MOV R60, 0x7bd0 ;  /* 0x00007bd0003c7802 */ /* 0x000fc40000000f00 */
[----:B012--5:R-:W-:Y:S05]  /*7bc0*/  CALL.REL.NOINC `($__internal_155_$__cuda_sm70_shflsync_up) ;  /* 0x00000e5000007944 */ /* 0x027fea0003c00000 */
        /* <DEDUP_REMOVED lines=10> */
[----:B------:R-:W-:Y:S05]  /*7c70*/  CALL.REL.NOINC `($__internal_155_$__cuda_sm70_shflsync_up) ;  /* 0x00000da000007944 */ /* 0x000fea0003c00000 */
[----:B0-----:R-:W-:Y:S01]  /*7c80*/  HFMA2.MMA R169, -RZ, RZ, 0, 1.1920928955078125e-07 ;  /* 0x00000002ffa97435 */ /* 0x001fe200000001ff */
[----:B-1----:R-:W-:Y:S02]  /*7c90*/  MOV R62, R168 ;  /* 0x000000a8003e7202 */ /* 0x002fe40000000f00 */
[----:B------:R-:W-:-:S02]  /*7ca0*/  MOV R168, R63 ;  /* 0x0000003f00a87202 */ /* 0x000fc40000000f00 */
[----:B------:R-:W-:Y:S02]  /*7cb0*/  MOV R170, RZ ;  /* 0x000000ff00aa7202 */ /* 0x000fe40000000f00 */
[----:B------:R-:W-:Y:S02]  /*7cc0*/  MOV R171, 0xffffffff ;  /* 0xffffffff00ab7802 */ /* 0x000fe40000000f00 */
[----:B------:R-:W-:Y:S02]  /*7cd0*/  MOV R60, 0x7cf0 ;  /* 0x00007cf0003c7802 */ /* 0x000fe40000000f00 */
[----:B------:R-:W-:Y:S05]  /*7ce0*/  CALL.REL.NOINC `($__internal_155_$__cuda_sm70_shflsync_up) ;  /* 0x00000d3000007944 */ /* 0x000fea0003c00000 */
        /* <DEDUP_REMOVED lines=8> */
[----:B------:R-:W-:Y:S05]  /*7d70*/  CALL.REL.NOINC `($__internal_155_$__cuda_sm70_shflsync_up) ;  /* 0x00000ca000007944 */ /* 0x000fea0003c00000 */
[----:B0-----:R-:W-:Y:S01]  /*7d80*/  HFMA2.MMA R169, -RZ, RZ, 0, 2.384185791015625e-07 ;  /* 0x00000004ffa97435 */ /* 0x001fe200000001ff */
[----:B-1----:R-:W-:Y:S02]  /*7d90*/  MOV R62, R168 ;  /* 0x000000a8003e7202 */ /* 0x002fe40000000f00 */
[----:B------:R-:W-:Y:S02]  /*7da0*/  MOV R168, R63 ;  /* 0x0000003f00a87202 */ /* 0x000fe40000000f00 */
[----:B------:R-:W-:Y:S02]  /*7db0*/  MOV R170, RZ ;  /* 0x000000ff00aa7202 */ /* 0x000fe40000000f00 */
[----:B------:R-:W-:Y:S02]  /*7dc0*/  MOV R171, 0xffffffff ;  /* 0xffffffff00ab7802 */ /* 0x000fe40000000f00 */
[----:B------:R-:W-:Y:S02]  /*7dd0*/  MOV R60, 0x7df0 ;  /* 0x00007df0003c7802 */ /* 0x000fe40000000f00 */
[----:B------:R-:W-:Y:S05]  /*7de0*/  CALL.REL.NOINC `($__internal_155_$__cuda_sm70_shflsync_up) ;  /* 0x00000c3000007944 */ /* 0x000fea0003c00000 */
        /* <DEDUP_REMOVED lines=8> */
[----:B------:R-:W-:Y:S05]  /*7e70*/  CALL.REL.NOINC `($__internal_155_$__cuda_sm70_shflsync_up) ;  /* 0x00000ba000007944 */ /* 0x000fea0003c00000 */
[----:B0-----:R-:W-:Y:S01]  /*7e80*/  HFMA2.MMA R169, -RZ, RZ, 0, 4.76837158203125e-07 ;  /* 0x00000008ffa97435 */ /* 0x001fe200000001ff */
[----:B-1----:R-:W-:Y:S02]  /*7e90*/  MOV R62, R168 ;  /* 0x000000a8003e7202 */ /* 0x002fe40000000f00 */
[----:B------:R-:W-:Y:S02]  /*7ea0*/  MOV R168, R63 ;  /* 0x0000003f00a87202 */ /* 0x000fe40000000f00 */
[----:B------:R-:W-:Y:S02]  /*7eb0*/  MOV R170, RZ ;  /* 0x000000ff00aa7202 */ /* 0x000fe40000000f00 */
[----:B------:R-:W-:Y:S02]  /*7ec0*/  MOV R171, 0xffffffff ;  /* 0xffffffff00ab7802 */ /* 0x000fe40000000f00 */
[----:B------:R-:W-:Y:S02]  /*7ed0*/  MOV R60, 0x7ef0 ;  /* 0x00007ef0003c7802 */ /* 0x000fe40000000f00 */
[----:B------:R-:W-:Y:S05]  /*7ee0*/  CALL.REL.NOINC `($__internal_155_$__cuda_sm70_shflsync_up) ;  /* 0x00000b3000007944 */ /* 0x000fea0003c00000 */
        /* <DEDUP_REMOVED lines=10> */
[----:B------:R-:W-:Y:S05]  /*7f90*/  CALL.REL.NOINC `($__internal_155_$__cuda_sm70_shflsync_up) ;  /* 0x00000a8000007944 */ /* 0x000fea0003c00000 */
[----:B0-----:R-:W-:Y:S01]  /*7fa0*/  HFMA2.MMA R169, -RZ, RZ, 0, 9.5367431640625e-07 ;  /* 0x00000010ffa97435 */ /* 0x001fe200000001ff */
[----:B-1----:R-:W-:Y:S02]  /*7fb0*/  MOV R167, R168 ;  /* 0x000000a800a77202 */ /* 0x002fe40000000f00 */
[----:B------:R-:W-:Y:S02]  /*7fc0*/  MOV R168, R63 ;  /* 0x0000003f00a87202 */ /* 0x000fe40000000f00 */
[----:B------:R-:W-:Y:S02]  /*7fd0*/  MOV R170, RZ ;  /* 0x000000ff00aa7202 */ /* 0x000fe40000000f00 */
[----:B------:R-:W-:-:S02]  /*7fe0*/  MOV R171, 0xffffffff ;  /* 0xffffffff00ab7802 */ /* 0x000fc40000000f00 */
[----:B------:R-:W-:Y:S02]  /*7ff0*/  MOV R60, 0x8010 ;  /* 0x00008010003c7802 */ /* 0x000fe40000000f00 */
[----:B------:R-:W-:Y:S05]  /*8000*/  CALL.REL.NOINC `($__internal_155_$__cuda_sm70_shflsync_up) ;  /* 0x00000a1000007944 */ /* 0x000fea0003c00000 */
[----:B-1----:R-:W-:Y:S01]  /*8010*/  MOV R60, R168 ;  /* 0x000000a8003c7202 */ /* 0x002fe20000000f00 */
[----:B0-----:R-:W-:Y:S05]  /*8020*/  BRA `(.L_x_3826) ;  /* 0xffffcdd000007947 */ /* 0x001fea000383ffff */
.L_x_3810:
[----:B------:R-:W-:Y:S01]  /*8030*/  HFMA2.MMA R169, -RZ, RZ, 0, 5.9604644775390625e-08 ;  /* 0x00000001ffa97435 */ /* 0x000fe200000001ff */
[----:B------:R-:W-:Y:S02]  /*8040*/  MOV R168, R164 ;  /* 0x000000a400a87202 */ /* 0x000fe40000000f00 */
[----:B------:R-:W-:Y:S02]  /*8050*/  MOV R170, RZ ;  /* 0x000000ff00aa7202 */ /* 0x000fe40000000f00 */
[----:B------:R-:W-:Y:S02]  /*8060*/  MOV R171, 0xffffffff ;  /* 0xffffffff00ab7802 */ /* 0x000fe40000000f00 */
[----:B------:R-:W-:Y:S02]  /*8070*/  MOV R60, 0x8090 ;  /* 0x00008090003c7802 */ /* 0x000fe40000000f00 */
[----:B01---5:R-:W-:Y:S05]  /*8080*/  CALL.REL.NOINC `($__internal_155_$__cuda_sm70_shflsync_up) ;  /* 0x0000099000007944 */ /* 0x023fea0003c00000 */
[----:B0-----:R-:W-:Y:S01]  /*8090*/  HFMA2.MMA R169, -RZ, RZ, 0, 5.9604644775390625e-08 ;  /* 0x00000001ffa97435 */ /* 0x001fe200000001ff */
[----:B-1----:R-:W-:Y:S02]  /*80a0*/  MOV R62, R168 ;  /* 0x000000a8003e7202 */ /* 0x002fe40000000f00 */
[----:B------:R-:W-:-:S02]  /*80b0*/  MOV R168, R63 ;  /* 0x0000003f00a87202 */ /* 0x000fc40000000f00 */
[----:B------:R-:W-:Y:S02]  /*80c0*/  MOV R170, RZ ;  /* 0x000000ff00aa7202 */ /* 0x000fe40000000f00 */
[----:B------:R-:W-:Y:S02]  /*80d0*/  MOV R171, 0xffffffff ;  /* 0xffffffff00ab7802 */ /* 0x000fe40000000f00 */
[----:B------:R-:W-:Y:S02]  /*80e0*/  MOV R60, 0x8100 ;  /* 0x00008100003c7802 */ /* 0x000fe40000000f00 */
[----:B------:R-:W-:Y:S05]  /*80f0*/  CALL.REL.NOINC `($__internal_155_$__cuda_sm70_shflsync_up) ;  /* 0x0000092000007944 */ /* 0x000fea0003c00000 */
[----:B------:R-:W-:Y:S01]  /*8100*/  HFMA2.MMA R183, -RZ, RZ, 0, 0 ;  /* 0x00000000ffb77435 */ /* 0x000fe200000001ff */
[----:B------:R-:W-:Y:S02]  /*8110*/  MOV R164, R62 ;  /* 0x0000003e00a47202 */ /* 0x000fe40000000f00 */
[----:B-1----:R-:W-:Y:S02]  /*8120*/  MOV R166, R168 ;  /* 0x000000a800a67202 */ /* 0x002fe40000000f00 */
[----:B------:R-:W-:Y:S02]  /*8130*/  MOV R174, R72 ;  /* 0x0000004800ae7202 */ /* 0x000fe40000000f00 */
[----:B------:R-:W-:-:S02]  /*8140*/  MOV R172, 0x1f ;  /* 0x0000001f00ac7802 */ /* 0x000fc40000000f00 */
[----:B------:R-:W-:Y:S02]  /*8150*/  MOV R185, 0xffffffff ;  /* 0xffffffff00b97802 */ /* 0x000fe40000000f00 */
[----:B------:R-:W-:Y:S02]  /*8160*/  MOV R60, 0x8180 ;  /* 0x00008180003c7802 */ /* 0x000fe40000000f00 */
[----:B0-----:R-:W-:Y:S05]  /*8170*/  CALL.REL.NOINC `($__internal_154_$__cuda_sm70_shflsync_idx_p) ;  /* 0x0000086000007944 */ /* 0x001fea0003c00000 */
[----:B0-----:R-:W-:Y:S01]  /*8180*/  HFMA2.MMA R183, -RZ, RZ, 0, 0 ;  /* 0x00000000ffb77435 */ /* 0x001fe200000001ff */
[----:B-1----:R-:W-:Y:S02]  /*8190*/  MOV R72, R172 ;  /* 0x000000ac00487202 */ /* 0x002fe40000000f00 */
[----:B------:R-:W-:Y:S02]  /*81a0*/  MOV R174, R73 ;  /* 0x0000004900ae7202 */ /* 0x000fe40000000f00 */
[----:B------:R-:W-:Y:S02]  /*81b0*/  MOV R172, 0x1f ;  /* 0x0000001f00ac7802 */ /* 0x000fe40000000f00 */
[----:B------:R-:W-:Y:S02]  /*81c0*/  MOV R185, 0xffffffff ;  /* 0xffffffff00b97802 */ /* 0x000fe40000000f00 */
[----:B------:R-:W-:-:S02]  /*81d0*/  MOV R60, 0x81f0 ;  /* 0x000081f0003c7802 */ /* 0x000fc40000000f00 */
[----:B------:R-:W-:Y:S05]  /*81e0*/  CALL.REL.NOINC `($__internal_154_$__cuda_sm70_shflsync_idx_p) ;  /* 0x000007f000007944 */ /* 0x000fea0003c00000 */
[----:B-1----:R-:W-:Y:S01]  /*81f0*/  MOV R61, R172 ;  /* 0x000000ac003d7202 */ /* 0x002fe20000000f00 */
[----:B0-----:R-:W-:Y:S05]  /*8200*/  BRA `(.L_x_3827) ;  /* 0xffffcd7000007947 */ /* 0x001fea000383ffff */
.L_x_3813:
[----:B------:R-:W-:Y:S01]  /*8210*/  HFMA2.MMA R183, -RZ, RZ, 0, 5.9604644775390625e-08 ;  /* 0x00000001ffb77435 */ /* 0x000fe200000001ff */
[----:B------:R-:W-:-:S02]  /*8220*/  MOV R168, R62 ;  /* 0x0000003e00a87202 */ /* 0x000fc40000000f00 */
[----:B------:R-:W-:Y:S02]  /*8230*/  MOV R170, 0x1f ;  /* 0x0000001f00aa7802 */ /* 0x000fe40000000f00 */
[----:B------:R-:W-:Y:S02]  /*8240*/  MOV R185, 0xffffffff ;  /* 0xffffffff00b97802 */ /* 0x000fe40000000f00 */
[----:B------:R-:W-:Y:S02]  /*8250*/  MOV R60, 0x8270 ;  /* 0x00008270003c7802 */ /* 0x000fe40000000f00 */
[----:B------:R-:W-:Y:S05]  /*8260*/  CALL.REL.NOINC `($__internal_153_$__cuda_sm70_shflsync_down) ;  /* 0x0000073000007944 */ /* 0x000fea0003c00000 */
[----:B-1----:R-:W-:Y:S01]  /*8270*/  MOV R181, R168 ;  /* 0x000000a800b57202 */ /* 0x002fe20000000f00 */
[----:B0-----:R-:W-:Y:S05]  /*8280*/  BRA `(.L_x_3828) ;  /* 0xffffd23000007947 */ /* 0x001fea000383ffff */
.L_x_3814:
[----:B------:R-:W-:Y:S01]  /*8290*/  HFMA2.MMA R183, -RZ, RZ, 0, 5.9604644775390625e-08 ;  /* 0x00000001ffb77435 */ /* 0x000fe200000001ff */
[----:B------:R-:W-:Y:S02]  /*82a0*/  MOV R168, R63 ;  /* 0x0000003f00a87202 */ /* 0x000fe40000000f00 */
[----:B------:R-:W-:Y:S02]  /*82b0*/  MOV R170, 0x1f ;  /* 0x0000001f00aa7802 */ /* 0x000fe40000000f00 */
[----:B------:R-:W-:-:S02]  /*82c0*/  MOV R185, 0xffffffff ;  /* 0xffffffff00b97802 */ /* 0x000fc40000000f00 */
[----:B------:R-:W-:Y:S02]  /*82d0*/  MOV R60, 0x82f0 ;  /* 0x000082f0003c7802 */ /* 0x000fe40000000f00 */
[----:B01----:R-:W-:Y:S05]  /*82e0*/  CALL.REL.NOINC `($__internal_153_$__cuda_sm70_shflsync_down) ;  /* 0x000006b000007944 */ /* 0x003fea0003c00000 */
        /* <DEDUP_REMOVED lines=9> */
[----:B------:R-:W-:Y:S05]  /*8380*/  CALL.REL.NOINC `($__internal_153_$__cuda_sm70_shflsync_down) ;  /* 0x0000061000007944 */ /* 0x000fea0003c00000 */
[----:B0-----:R-:W-:Y:S01]  /*8390*/  HFMA2.MMA R183, -RZ, RZ, 0, 1.1920928955078125e-07 ;  /* 0x00000002ffb77435 */ /* 0x001fe200000001ff */
[----:B-1----:R-:W-:Y:S02]  /*83a0*/  MOV R62, R168 ;  /* 0x000000a8003e7202 */ /* 0x002fe40000000f00 */
[----:B------:R-:W-:Y:S02]  /*83b0*/  MOV R168, R63 ;  /* 0x0000003f00a87202 */ /* 0x000fe40000000f00 */
[----:B------:R-:W-:Y:S02]  /*83c0*/  MOV R170, 0x1f ;  /* 0x0000001f00aa7802 */ /* 0x000fe40000000f00 */
[----:B------:R-:W-:Y:S02]  /*83d0*/  MOV R185, 0xffffffff ;  /* 0xffffffff00b97802 */ /* 0x000fe40000000f00 */
[----:B------:R-:W-:Y:S02]  /*83e0*/  MOV R60, 0x8400 ;  /* 0x00008400003c7802 */ /* 0x000fe40000000f00 */
[----:B------:R-:W-:Y:S05]  /*83f0*/  CALL.REL.NOINC `($__internal_153_$__cuda_sm70_shflsync_down) ;  /* 0x000005a000007944 */ /* 0x000fea0003c00000 */
[----:B-1----:R-:W-:Y:S01]  /*8400*/  @!P3 FFMA.FTZ R63, R181, R168, R63 ;  /* 0x000000a8b53fb223 */ /* 0x002fe2000001003f */
[----:B0-----:R-:W-:Y:S01]  /*8410*/  HFMA2.MMA R183, -RZ, RZ, 0, 2.384185791015625e-07 ;  /* 0x00000004ffb77435 */ /* 0x001fe200000001ff */
[----:B------:R-:W-:Y:S01]  /*8420*/  @!P3 FMUL.FTZ R181, R62, R181 ;  /* 0x000000b53eb5b220 */ /* 0x000fe20000410000 */
[----:B------:R-:W-:-:S02]  /*8430*/  MOV R170, 0x1f ;  /* 0x0000001f00aa7802 */ /* 0x000fc40000000f00 */
[----:B------:R-:W-:Y:S02]  /*8440*/  MOV R185, 0xffffffff ;  /* 0xffffffff00b97802 */ /* 0x000fe40000000f00 */
[----:B------:R-:W-:Y:S02]  /*8450*/  MOV R168, R181 ;  /* 0x000000b500a87202 */ /* 0x000fe40000000f00 */
[----:B------:R-:W-:Y:S02]  /*8460*/  MOV R60, 0x8480 ;  /* 0x00008480003c7802 */ /* 0x000fe40000000f00 */
[----:B------:R-:W-:Y:S05]  /*8470*/  CALL.REL.NOINC `($__internal_153_$__cuda_sm70_shflsync_down) ;  /* 0x0000052000007944 */ /* 0x000fea0003c00000 */
[----:B0-----:R-:W-:Y:S01]  /*8480*/  HFMA2.MMA R183, -RZ, RZ, 0, 2.384185791015625e-07 ;  /* 0x00000004ffb77435 */ /* 0x001fe200000001ff */
[----:B-1----:R-:W-:Y:S02]  /*8490*/  MOV R62, R168 ;  /* 0x000000a8003e7202 */ /* 0x002fe40000000f00 */
[----:B------:R-:W-:Y:S02]  /*84a0*/  MOV R168, R63 ;  /* 0x0000003f00a87202 */ /* 0x000fe40000000f00 */
[----:B------:R-:W-:Y:S02]  /*84b0*/  MOV R170, 0x1f ;  /* 0x0000001f00aa7802 */ /* 0x000fe40000000f00 */
[----:B------:R-:W-:-:S02]  /*84c0*/  MOV R185, 0xffffffff ;  /* 0xffffffff00b97802 */ /* 0x000fc40000000f00 */
[----:B------:R-:W-:Y:S02]  /*84d0*/  MOV R60, 0x84f0 ;  /* 0x000084f0003c7802 */ /* 0x000fe40000000f00 */
[----:B------:R-:W-:Y:S05]  /*84e0*/  CALL.REL.NOINC `($__internal_153_$__cuda_sm70_shflsync_down) ;  /* 0x000004b000007944 */ /* 0x000fea0003c00000 */
[----:B-1----:R-:W-:Y:S01]  /*84f0*/  @!P2 FFMA.FTZ R63, R181, R168, R63 ;  /* 0x000000a8b53fa223 */ /* 0x002fe2000001003f */
[----:B0-----:R-:W-:Y:S01]  /*8500*/  HFMA2.MMA R183, -RZ, RZ, 0, 4.76837158203125e-07 ;  /* 0x00000008ffb77435 */ /* 0x001fe200000001ff */
[----:B------:R-:W-:Y:S01]  /*8510*/  @!P2 FMUL.FTZ R181, R62, R181 ;  /* 0x000000b53eb5a220 */ /* 0x000fe20000410000 */
[----:B------:R-:W-:Y:S02]  /*8520*/  MOV R170, 0x1f ;  /* 0x0000001f00aa7802 */ /* 0x000fe40000000f00 */
[----:B------:R-:W-:Y:S02]  /*8530*/  MOV R185, 0xffffffff ;  /* 0xffffffff00b97802 */ /* 0x000fe40000000f00 */
[----:B------:R-:W-:Y:S02]  /*8540*/  MOV R168, R181 ;  /* 0x000000b500a87202 */ /* 0x000fe40000000f00 */
[----:B------:R-:W-:Y:S02]  /*8550*/  MOV R60, 0x8570 ;  /* 0x00008570003c7802 */ /* 0x000fe40000000f00 */
[----:B------:R-:W-:Y:S05]  /*8560*/  CALL.REL.NOINC `($__internal_153_$__cuda_sm70_shflsync_down) ;  /* 0x0000043000007944 */ /* 0x000fea0003c00000 */
[----:B0-----:R-:W-:Y:S01]  /*8570*/  HFMA2.MMA R183, -RZ, RZ, 0, 4.76837158203125e-07 ;  /* 0x00000008ffb77435 */ /* 0x001fe200000001ff */
[----:B-1----:R-:W-:-:S02]  /*8580*/  MOV R62, R168 ;  /* 0x000000a8003e7202 */ /* 0x002fc40000000f00 */
[----:B------:R-:W-:Y:S02]  /*8590*/  MOV R168, R63 ;  /* 0x0000003f00a87202 */ /* 0x000fe40000000f00 */
[----:B------:R-:W-:Y:S02]  /*85a0*/  MOV R170, 0x1f ;  /* 0x0000001f00aa7802 */ /* 0x000fe40000000f00 */
[----:B------:R-:W-:Y:S02]  /*85b0*/  MOV R185, 0xffffffff ;  /* 0xffffffff00b97802 */ /* 0x000fe40000000f00 */
[----:B------:R-:W-:Y:S02]  /*85c0*/  MOV R60, 0x85e0 ;  /* 0x000085e0003c7802 */ /* 0x000fe40000000f00 */
[----:B------:R-:W-:Y:S05]  /*85d0*/  CALL.REL.NOINC `($__internal_153_$__cuda_sm70_shflsync_down) ;  /* 0x000003c000007944 */ /* 0x000fea0003c00000 */
[----:B-1----:R-:W-:Y:S01]  /*85e0*/  @!P1 FFMA.FTZ R63, R181, R168, R63 ;  /* 0x000000a8b53f9223 */ /* 0x002fe2000001003f */
[----:B0-----:R-:W-:Y:S01]  /*85f0*/  HFMA2.MMA R183, -RZ, RZ, 0, 9.5367431640625e-07 ;  /* 0x00000010ffb77435 */ /* 0x001fe200000001ff */
[----:B------:R-:W-:Y:S01]  /*8600*/  @!P1 FMUL.FTZ R181, R62, R181 ;  /* 0x000000b53eb59220 */ /* 0x000fe20000410000 */
[----:B------:R-:W-:Y:S02]  /*8610*/  MOV R170, 0x1f ;  /* 0x0000001f00aa7802 */ /* 0x000fe40000000f00 */
[----:B------:R-:W-:-:S02]  /*8620*/  MOV R185, 0xffffffff ;  /* 0xffffffff00b97802 */ /* 0x000fc40000000f00 */
[----:B------:R-:W-:Y:S02]  /*8630*/  MOV R168, R181 ;  /* 0x000000b500a87202 */ /* 0x000fe40000000f00 */
[----:B------:R-:W-:Y:S02]  /*8640*/  MOV R60, 0x8660 ;  /* 0x00008660003c7802 */ /* 0x000fe40000000f00 */
[----:B------:R-:W-:Y:S05]  /*8650*/  CALL.REL.NOINC `($__internal_153_$__cuda_sm70_shflsync_down) ;  /* 0x0000034000007944 */ /* 0x000fea0003c00000 */
[----:B0-----:R-:W-:Y:S01]  /*8660*/  HFMA2.MMA R183, -RZ, RZ, 0, 9.5367431640625e-07 ;  /* 0x00000010ffb77435 */ /* 0x001fe200000001ff */
[----:B-1----:R-:W-:Y:S02]  /*8670*/  MOV R62, R168 ;  /* 0x000000a8003e7202 */ /* 0x002fe40000000f00 */
[----:B------:R-:W-:Y:S02]  /*8680*/  MOV R168, R63 ;  /* 0x0000003f00a87202 */ /* 0x000fe40000000f00 */
[----:B------:R-:W-:Y:S02]  /*8690*/  MOV R170, 0x1f ;  /* 0x0000001f00aa7802 */ /* 0x000fe40000000f00 */
[----:B------:R-:W-:Y:S02]  /*86a0*/  MOV R185, 0xffffffff ;  /* 0xffffffff00b97802 */ /* 0x000fe40000000f00 */
[----:B------:R-:W-:-:S02]  /*86b0*/  MOV R60, 0x86d0 ;  /* 0x000086d0003c7802 */ /* 0x000fc40000000f00 */
[----:B------:R-:W-:Y:S05]  /*86c0*/  CALL.REL.NOINC `($__internal_153_$__cuda_sm70_shflsync_down) ;  /* 0x000002d000007944 */ /* 0x000fea0003c00000 */
[----:B-1----:R-:W-:Y:S01]  /*86d0*/  @!P0 FFMA.FTZ R63, R181, R168, R63 ;  /* 0x000000a8b53f8223 */ /* 0x002fe2000001003f */
[----:B0-----:R-:W-:Y:S01]  /*86e0*/  HFMA2.MMA R183, -RZ, RZ, 0, 0 ;  /* 0x00000000ffb77435 */ /* 0x001fe200000001ff */
[----:B------:R-:W-:Y:S01]  /*86f0*/  @!P0 FMUL.FTZ R181, R62, R181 ;  /* 0x000000b53eb58220 */ /* 0x000fe20000410000 */
[----:B------:R-:W-:-:S02]  /*8700*/  MOV R172, 0x1f ;  /* 0x0000001f00ac7802 */ /* 0x000fc40000000f00 */
[----:B------:R-:W-:Y:S02]  /*8710*/  MOV R185, 0xffffffff ;  /* 0xffffffff00b97802 */ /* 0x000fe40000000f00 */
[----:B------:R-:W-:Y:S02]  /*8720*/  MOV R174, R181 ;  /* 0x000000b500ae7202 */ /* 0x000fe40000000f00 */
[----:B------:R-:W-:Y:S02]  /*8730*/  MOV R60, 0x8750 ;  /* 0x00008750003c7802 */ /* 0x000fe40000000f00 */
[----:B------:R-:W-:Y:S05]  /*8740*/  CALL.REL.NOINC `($__internal_154_$__cuda_sm70_shflsync_idx_p) ;  /* 0x0000029000007944 */ /* 0x000fea0003c00000 */
[----:B0-----:R-:W-:Y:S01]  /*8750*/  HFMA2.MMA R183, -RZ, RZ, 0, 0 ;  /* 0x00000000ffb77435 */ /* 0x001fe200000001ff */
[----:B-1----:R-:W-:Y:S02]  /*8760*/  MOV R62, R172 ;  /* 0x000000ac003e7202 */ /* 0x002fe40000000f00 */
[----:B------:R-:W-:Y:S02]  /*8770*/  MOV R174, R63 ;  /* 0x0000003f00ae7202 */ /* 0x000fe40000000f00 */
[----:B------:R-:W-:Y:S02]  /*8780*/  MOV R172, 0x1f ;  /* 0x0000001f00ac7802 */ /* 0x000fe40000000f00 */
[----:B------:R-:W-:-:S02]  /*8790*/  MOV R185, 0xffffffff ;  /* 0xffffffff00b97802 */ /* 0x000fc40000000f00 */
[----:B------:R-:W-:Y:S02]  /*87a0*/  MOV R60, 0x87c0 ;  /* 0x000087c0003c7802 */ /* 0x000fe40000000f00 */
[----:B------:R-:W-:Y:S05]  /*87b0*/  CALL.REL.NOINC `($__internal_154_$__cuda_sm70_shflsync_idx_p) ;  /* 0x0000022000007944 */ /* 0x000fea0003c00000 */
[----:B0-----:R-:W-:Y:S01]  /*87c0*/  HFMA2.MMA R183, -RZ, RZ, 0, 5.9604644775390625e-08 ;  /* 0x00000001ffb77435 */ /* 0x001fe200000001ff */
[----:B------:R-:W-:Y:S02]  /*87d0*/  MOV R164, R62 ;  /* 0x0000003e00a47202 */ /* 0x000fe40000000f00 */
[----:B-1----:R-:W-:Y:S02]  /*87e0*/  MOV R166, R172 ;  /* 0x000000ac00a67202 */ /* 0x002fe40000000f00 */
[----:B------:R-:W-:Y:S02]  /*87f0*/  MOV R168, R181 ;  /* 0x000000b500a87202 */ /* 0x000fe40000000f00 */
[----:B------:R-:W-:Y:S02]  /*8800*/  MOV R170, 0x1f ;  /* 0x0000001f00aa7802 */ /* 0x000fe40000000f00 */
[----:B------:R-:W-:Y:S02]  /*8810*/  MOV R185, 0xffffffff ;  /* 0xffffffff00b97802 */ /* 0x000fe40000000f00 */
[----:B------:R-:W-:-:S02]  /*8820*/  MOV R60, 0x8840 ;  /* 0x00008840003c7802 */ /* 0x000fc40000000f00 */
[----:B------:R-:W-:Y:S05]  /*8830*/  CALL.REL.NOINC `($__internal_153_$__cuda_sm70_shflsync_down) ;  /* 0x0000016000007944 */ /* 0x000fea0003c00000 */
[----:B0-----:R-:W-:Y:S01]  /*8840*/  HFMA2.MMA R183, -RZ, RZ, 0, 5.9604644775390625e-08 ;  /* 0x00000001ffb77435 */ /* 0x001fe200000001ff */
[----:B-1----:R-:W-:-:S02]  /*8850*/  MOV R62, R168 ;  /* 0x000000a8003e7202 */ /* 0x002fc40000000f00 */
[----:B------:R-:W-:Y:S02]  /*8860*/  MOV R168, R63 ;  /* 0x0000003f00a87202 */ /* 0x000fe40000000f00 */
[----:B------:R-:W-:Y:S02]  /*8870*/  MOV R170, 0x1f ;  /* 0x0000001f00aa7802 */ /* 0x000fe40000000f00 */
[----:B------:R-:W-:Y:S02]  /*8880*/  MOV R185, 0xffffffff ;  /* 0xffffffff00b97802 */ /* 0x000fe40000000f00 */
[----:B------:R-:W-:Y:S02]  /*8890*/  MOV R60, 0x88b0 ;  /* 0x000088b0003c7802 */ /* 0x000fe40000000f00 */
[----:B------:R-:W-:Y:S05]  /*88a0*/  CALL.REL.NOINC `($__internal_153_$__cuda_sm70_shflsync_down) ;  /* 0x000000f000007944 */ /* 0x000fea0003c00000 */
[----:B0-----:R-:W-:Y:S01]  /*88b0*/  HFMA2.MMA R183, -RZ, RZ, 0, 0 ;  /* 0x00000000ffb77435 */ /* 0x001fe200000001ff */
[----:B------:R-:W-:Y:S02]  /*88c0*/  MOV R181, R62 ;  /* 0x0000003e00b57202 */ /* 0x000fe40000000f00 */
[----:B------:R-:W-:Y:S02]  /*88d0*/  MOV R174, R72 ;  /* 0x0000004800ae7202 */ /* 0x000fe40000000f00 */
[----:B------:R-:W-:-:S02]  /*88e0*/  MOV R172, 0x1f ;  /* 0x0000001f00ac7802 */ /* 0x000fc40000000f00 */
[----:B------:R-:W-:Y:S02]  /*88f0*/  MOV R185, 0xffffffff ;  /* 0xffffffff00b97802 */ /* 0x000fe40000000f00 */
[----:B------:R-:W-:Y:S02]  /*8900*/  MOV R60, 0x8920 ;  /* 0x00008920003c7802 */ /* 0x000fe40000000f00 */
[----:B-1----:R-:W-:Y:S05]  /*8910*/  CALL.REL.NOINC `($__internal_154_$__cuda_sm70_shflsync_idx_p) ;  /* 0x000000c000007944 */ /* 0x002fea0003c00000 */
[----:B0-----:R-:W-:Y:S01]  /*8920*/  HFMA2.MMA R183, -RZ, RZ, 0, 0 ;  /* 0x00000000ffb77435 */ /* 0x001fe200000001ff */
[----:B-1----:R-:W-:Y:S02]  /*8930*/  MOV R170, R172 ;  /* 0x000000ac00aa7202 */ /* 0x002fe40000000f00 */
[----:B------:R-:W-:Y:S02]  /*8940*/  MOV R174, R73 ;  /* 0x0000004900ae7202 */ /* 0x000fe40000000f00 */
[----:B------:R-:W-:Y:S02]  /*8950*/  MOV R172, 0x1f ;  /* 0x0000001f00ac7802 */ /* 0x000fe40000000f00 */
[----:B------:R-:W-:Y:S02]  /*8960*/  MOV R185, 0xffffffff ;  /* 0xffffffff00b97802 */ /* 0x000fe40000000f00 */
[----:B------:R-:W-:-:S02]  /*8970*/  MOV R60, 0x8990 ;  /* 0x00008990003c7802 */ /* 0x000fc40000000f00 */
[----:B------:R-:W-:Y:S05]  /*8980*/  CALL.REL.NOINC `($__internal_154_$__cuda_sm70_shflsync_idx_p) ;  /* 0x0000005000007944 */ /* 0x000fea0003c00000 */
[----:B01----:R-:W-:Y:S05]  /*8990*/  BRA `(.L_x_3829) ;  /* 0xffffccc000007947 */ /* 0x003fea000383ffff */
        .weak           $__internal_153_$__cuda_sm70_shflsync_down
        .type           $__internal_153_$__cuda_sm70_shflsync_down,@function
        .size           $__internal_153_$__cuda_sm70_shflsync_down,($__internal_154_$__cuda_sm70_shflsync_idx_p - $__internal_153_$__cuda_sm70_shflsync_down)
$__internal_153_$__cuda_sm70_shflsync_down:
[----:B------:R-:W-:Y:S01]  /*89a0*/  HFMA2.MMA R61, -RZ, RZ, 0, 0 ;  /* 0x00000000ff3d7435 */ /* 0x000fe200000001ff */
[----:B------:R-:W-:Y:S04]  /*89b0*/  WARPSYNC R185 ;  /* 0x000000b900007348 */ /* 0x000fe80003800000 */
[----:B------:R0:W1:Y:S01]  /*89c0*/  SHFL.DOWN PT, R168, R168, R183, R170 ;  /* 0x080000b7a8a87389 */ /* 0x00006200000e00aa */
[----:B------:R-:W-:Y:S05]  /*89d0*/  RET.REL.NODEC R60 `(_Z25selective_scan_bwd_kernelI32Selective_Scan_bwd_kernel_traitsILi64ELi16ELb1ELb0ELb0ELb1ELb1EffEEv12SSMParamsBwd) ;  /* 0xffff76203c007950 */ /* 0x000fea0003c3ffff */
        .weak           $__internal_154_$__cuda_sm70_shflsync_idx_p
        .type           $__internal_154_$__cuda_sm70_shflsync_idx_p,@function
        .size           $__internal_154_$__cuda_sm70_shflsync_idx_p,($__internal_155_$__cuda_sm70_shflsync_up - $__internal_154_$__cuda_sm70_shflsync_idx_p)
$__internal_154_$__cuda_sm70_shflsync_idx_p:
[----:B------:R-:W-:Y:S01]  /*89e0*/  MOV R61, 0x0 ;  /* 0x00000000003d7802 */ /* 0x000fe20000000f00 */
[----:B------:R-:W-:Y:S04]  /*89f0*/  WARPSYNC R185 ;  /* 0x000000b900007348 */ /* 0x000fe80003800000 */
[----:B------:R0:W1:Y:S01]  /*8a00*/  SHFL.IDX PT, R172, R174, R183, R172 ;  /* 0x000000b7aeac7389 */ /* 0x00006200000e00ac */
[----:B------:R-:W-:Y:S05]  /*8a10*/  RET.REL.NODEC R60 `(_Z25selective_scan_bwd_kernelI32Selective_Scan_bwd_kernel_traitsILi64ELi16ELb1ELb0ELb0ELb1ELb1EffEEv12SSMParamsBwd) ;  /* 0xffff75e03c007950 */ /* 0x000fea0003c3ffff */
        .weak           $__internal_155_$__cuda_sm70_shflsync_up
        .type           $__internal_155_$__cuda_sm70_shflsync_up,@function
        .size           $__internal_155_$__cuda_sm70_shflsync_up,(.L_x_8971 - $__internal_155_$__cuda_sm70_shflsync_up)
$__internal_155_$__cuda_sm70_shflsync_up:
[----:B------:R-:W-:Y:S01]  /*8a20*/  HFMA2.MMA R61, -RZ, RZ, 0, 0 ;  /* 0x00000000ff3d7435 */ /* 0x000fe200000001ff */
[----:B------:R-:W-:Y:S04]  /*8a30*/  WARPSYNC R171 ;  /* 0x000000ab00007348 */ /* 0x000fe80003800000 */
[----:B------:R0:W1:Y:S01]  /*8a40*/  SHFL.UP PT, R168, R168, R169, R170 ;  /* 0x040000a9a8a87389 */ /* 0x00006200000e00aa */
[----:B------:R-:W-:Y:S05]  /*8a50*/  RET.REL.NODEC R60 `(_Z25selective_scan_bwd_kernelI32Selective_Scan_bwd_kernel_traitsILi64ELi16ELb1ELb0ELb0ELb1ELb1EffEEv12SSMParamsBwd) ;  /* 0xffff75a03c007950 */ /* 0x000fea0003c3ffff */
.L_x_3830:
        /* <DEDUP_REMOVED lines=10> */
.L_x_8971:


//--------------------- .text._Z25selective_scan_bwd_kernelI32Selective_Scan_bwd_kernel_traitsILi64ELi16ELb1ELb0ELb1ELb0ELb0EffEEv12SSMParamsBwd --------------------------
	.section	.text._Z25selective_scan_bwd_kernelI32Selective_Scan_bwd_kernel_traitsILi64ELi16ELb1ELb0ELb1ELb0ELb0EffEEv12SSMParamsBwd,"ax",@progbits
	.sectioninfo	@"SHI_REGISTERS=214"
	.align	128
        .global         _Z25selective_scan_bwd_kernelI32Selective_Scan_bwd_kernel_traitsILi64ELi16ELb1ELb0ELb1ELb0ELb0EffEEv12SSMParamsBwd
        .type           _Z25selective_scan_bwd_kernelI32Selective_Scan_bwd_kernel_traitsILi64ELi16ELb1ELb0ELb1ELb0ELb0EffEEv12SSMParamsBwd,@function
        .size           _Z25selective_scan_bwd_kernelI32Selective_Scan_bwd_kernel_traitsILi64ELi16ELb1ELb0ELb1ELb0ELb0EffEEv12SSMParamsBwd,(.L_x_8974 - _Z25selective_scan_bwd_kernelI32Selective_Scan_bwd_kernel_traitsILi64ELi16ELb1ELb0ELb1ELb0ELb0EffEEv12SSMParamsBwd)
        .other          _Z25selective_scan_bwd_kernelI32Selective_Scan_bwd_kernel_traitsILi64ELi16ELb1ELb0ELb1ELb0ELb0EffEEv12SSMParamsBwd,@"STO_CUDA_ENTRY STV_DEFAULT"
_Z25selective_scan_bwd_kernelI32Selective_Scan_bwd_kernel_traitsILi64ELi16ELb1ELb0ELb1ELb0ELb0EffEEv12SSMParamsBwd:
.text._Z25selective_scan_bwd_kernelI32Selective_Scan_bwd_kernel_traitsILi64ELi16ELb1ELb0ELb1ELb0ELb0EffEEv12SSMParamsBwd:
        /* <DEDUP_REMOVED lines=17> */
[C---:B------:R-:W-:Y:S02]  /*0110*/  @P1 LEA.HI.X R5, R153.reuse, c[0x0][0x254], R152, 0x2, P3 ;  /* 0x0000950099051a11 */ /* 0x040fe400018f1498 */
        /* <DEDUP_REMOVED lines=12> */
[C---:B------:R-:W-:Y:S01]  /*01e0*/  ISETP.GE.AND P3, PT, R146.reuse, 0x1, PT ;  /* 0x000000019200780c */ /* 0x040fe20003f66270 */
[C---:B------:R-:W-:Y:S01]  /*01f0*/  IMAD R13, R151.reuse, c[0x0][0x1b4], R10 ;  /* 0x00006d00970d7a24 */ /* 0x040fe200078e020a */
[----:B------:R-:W-:Y:S01]  /*0200*/  SHF.L.U32 R146, R146, 0xa, RZ ;  /* 0x0000000a92927819 */ /* 0x000fe200000006ff */
[----:B--2---:R-:W-:Y:S01]  /*0210*/  IMAD R4, R184, c[0x0][0x1d0], RZ ;  /* 0x00007400b8047a24 */ /* 0x004fe200078e02ff */
[----:B------:R-:W-:Y:S01]  /*0220*/  CS2R R106, SRZ ;  /* 0x00000000006a7805 */ /* 0x000fe2000001ff00 */
[----:B------:R-:W-:Y:S01]  /*0230*/  IMAD R10, R152, c[0x0][0x1e8], RZ ;  /* 0x00007a00980a7a24 */ /* 0x000fe200078e02ff */
[----:B---3--:R-:W-:Y:S01]  /*0240*/  IADD3 R8, RZ, -R7, RZ ;  /* 0x80000007ff087210 */ /* 0x008fe20007ffe0ff */
[----:B------:R-:W-:Y:S01]  /*0250*/  IMAD R5, R151, c[0x0][0x1d4], R4 ;  /* 0x0000750097057a24 */ /* 0x000fe200078e0204 */
[----:B------:R-:W-:Y:S01]  /*0260*/  HFMA2.MMA R147, -RZ, RZ, 0, 0 ;  /* 0x00000000ff937435 */ /* 0x000fe200000001ff */
[C---:B------:R-:W-:Y:S01]  /*0270*/  IMAD R10, R153.reuse, c[0x0][0x1ec], R10 ;  /* 0x00007b00990a7a24 */ /* 0x040fe200078e020a */
[----:B------:R-:W-:Y:S01]  /*0280*/  MOV R145, RZ ;  /* 0x000000ff00917202 */ /* 0x000fe20000000f00 */
        /* <DEDUP_REMOVED lines=18> */
[----:B------:R-:W-:Y:S02]  /*03b0*/  @!P1 IADD3 R0, R0, -R11, RZ ;  /* 0x8000000b00009210 */ /* 0x000fe40007ffe0ff */
[----:B------:R-:W-:Y:S02]  /*03c0*/  @!P1 IADD3 R149, R149, 0x1, RZ ;  /* 0x0000000195959810 */ /* 0x000fe40007ffe0ff */
[----:B------:R-:W-:Y:S01]  /*03d0*/  IADD3 R7, R7, R9, RZ ;  /* 0x0000000907077210 */ /* 0x000fe20007ffe0ff */
[----:B------:R-:W-:Y:S01]  /*03e0*/  IMAD.WIDE.U32 R8, R151, c[0x0][0x1b0], RZ ;  /* 0x00006c0097087a25 */ /* 0x000fe200078e00ff */
[----:B------:R-:W-:Y:S02]  /*03f0*/  ISETP.GE.U32.AND P0, PT, R0, R11, PT ;  /* 0x0000000b0000720c */ /* 0x000fe40003f06070 */
[----:B------:R-:W-:Y:S01]  /*0400*/  IADD3 R11, R146, -0x400, RZ ;  /* 0xfffffc00920b7810 */ /* 0x000fe20007ffe0ff */
[----:B------:R-:W-:Y:S01]  /*0410*/  IMAD R0, R152, c[0x0][0x1d8], RZ ;  /* 0x0000760098007a24 */ /* 0x000fe200078e02ff */
[----:B------:R-:W-:-:S02]  /*0420*/  IADD3 R9, R9, R13, RZ ;  /* 0x0000000d09097210 */ /* 0x000fc40007ffe0ff */
[----:B------:R-:W-:Y:S01]  /*0430*/  SHF.R.S32.HI R13, RZ, 0x1f, R11 ;  /* 0x0000001fff0d7819 */ /* 0x000fe2000001140b */
[----:B------:R-:W-:Y:S01]  /*0440*/  IMAD R0, R153, c[0x0][0x1dc], R0 ;  /* 0x0000770099007a24 */ /* 0x000fe200078e0200 */
[----:B------:R-:W-:Y:S02]  /*0450*/  IADD3 R141, P4, R11, R2, RZ ;  /* 0x000000020b8d7210 */ /* 0x000fe40007f9e0ff */
[----:B------:R-:W-:Y:S02]  /*0460*/  ISETP.NE.AND P1, PT, RZ, c[0x0][0x178], PT ;  /* 0x00005e00ff007a0c */ /* 0x000fe40003f25270 */
[----:B------:R-:W-:Y:S01]  /*0470*/  IADD3.X R0, R13, R3, R0, P4, !PT ;  /* 0x000000030d007210 */ /* 0x000fe200027fe400 */
[----:B------:R-:W-:Y:S01]  /*0480*/  IMAD.WIDE.U32 R2, R153, c[0x0][0x1e8], R4 ;  /* 0x00007a0099027a25 */ /* 0x000fe200078e0004 */
[----:B------:R-:W-:-:S03]  /*0490*/  @P0 IADD3 R149, R149, 0x1, RZ ;  /* 0x0000000195950810 */ /* 0x000fc60007ffe0ff */
[----:B------:R-:W-:Y:S01]  /*04a0*/  IMAD.WIDE.U32 R4, R153, c[0x0][0x280], R6 ;  /* 0x0000a00099047a25 */ /* 0x000fe200078e0006 */
[----:B------:R-:W-:Y:S02]  /*04b0*/  IADD3 R139, P0, R11, R2, RZ ;  /* 0x000000020b8b7210 */ /* 0x000fe40007f1e0ff */
[----:B------:R-:W-:Y:S02]  /*04c0*/  @!P2 IADD3 R149, -R149, RZ, RZ ;  /* 0x000000ff9595a210 */ /* 0x000fe40007ffe1ff */
[----:B------:R-:W-:Y:S02]  /*04d0*/  IADD3 R137, P2, R11, R4, RZ ;  /* 0x000000040b897210 */ /* 0x000fe40007f5e0ff */
[----:B------:R-:W-:Y:S02]  /*04e0*/  IADD3.X R2, R13, R3, R10, P0, !PT ;  /* 0x000000030d027210 */ /* 0x000fe400007fe40a */
[----:B------:R-:W-:Y:S02]  /*04f0*/  ISETP.NE.U32.AND P0, PT, RZ, c[0x0][0x260], PT ;  /* 0x00009800ff007a0c */ /* 0x000fe40003f05070 */
[----:B------:R-:W-:-:S02]  /*0500*/  @!P1 LOP3.LUT R149, RZ, c[0x0][0x178], RZ, 0x33, !PT ;  /* 0x00005e00ff959a12 */ /* 0x000fc400078e33ff */
[----:B------:R-:W-:Y:S02]  /*0510*/  IADD3.X R4, R13, R5, R12, P2, !PT ;  /* 0x000000050d047210 */ /* 0x000fe400017fe40c */
[----:B------:R-:W-:Y:S01]  /*0520*/  LEA R142, P1, R141, c[0x0][0x240], 0x2 ;  /* 0x000090008d8e7a11 */ /* 0x000fe200078210ff */
[----:B------:R-:W-:Y:S01]  /*0530*/  IMAD.WIDE.U32 R8, R149, c[0x0][0x1c8], R8 ;  /* 0x0000720095087a25 */ /* 0x000fe200078e0008 */
[----:B------:R-:W-:Y:S02]  /*0540*/  LEA R140, P2, R139, c[0x0][0x248], 0x2 ;  /* 0x000092008b8c7a11 */ /* 0x000fe400078410ff */
[----:B------:R-:W-:Y:S02]  /*0550*/  ISETP.NE.AND.EX P0, PT, RZ, c[0x0][0x264], PT, P0 ;  /* 0x00009900ff007a0c */ /* 0x000fe40003f05300 */
[----:B------:R-:W-:Y:S02]  /*0560*/  SHF.R.S32.HI R182, RZ, 0x1f, R149 ;  /* 0x0000001fffb67819 */ /* 0x000fe40000011495 */
[----:B------:R-:W-:-:S02]  /*0570*/  LEA.HI.X R141, R141, c[0x0][0x244], R0, 0x2, P1 ;  /* 0x000091008d8d7a11 */ /* 0x000fc400008f1400 */
[----:B------:R-:W-:Y:S01]  /*0580*/  LEA.HI.X R139, R139, c[0x0][0x24c], R2, 0x2, P2 ;  /* 0x000093008b8b7a11 */ /* 0x000fe200010f1402 */
[----:B------:R-:W-:Y:S01]  /*0590*/  IMAD R0, R182, c[0x0][0x1c8], RZ ;  /* 0x00007200b6007a24 */ /* 0x000fe200078e02ff */
[----:B------:R-:W-:Y:S02]  /*05a0*/  ISETP.NE.U32.AND P1, PT, RZ, c[0x0][0x328], PT ;  /* 0x0000ca00ff007a0c */ /* 0x000fe40003f25070 */
[----:B------:R-:W-:Y:S01]  /*05b0*/  ISETP.NE.U32.AND P2, PT, RZ, c[0x0][0x348], PT ;  /* 0x0000d200ff007a0c */ /* 0x000fe20003f45070 */
[----:B------:R-:W-:Y:S01]  /*05c0*/  IMAD R3, R149, c[0x0][0x1cc], R0 ;  /* 0x0000730095037a24 */ /* 0x000fe200078e0200 */
[----:B------:R-:W-:Y:S01]  /*05d0*/  ISETP.NE.AND.EX P1, PT, RZ, c[0x0][0x32c], PT, P1 ;  /* 0x0000cb00ff007a0c */ /* 0x000fe20003f25310 */
[----:B------:R-:W-:Y:S01]  /*05e0*/  @P0 IMAD R0, R151, c[0x0][0x164], R153 ;  /* 0x0000590097000a24 */ /* 0x000fe200078e0299 */
[----:B------:R-:W-:Y:S02]  /*05f0*/  ISETP.NE.AND.EX P2, PT, RZ, c[0x0][0x34c], PT, P2 ;  /* 0x0000d300ff007a0c */ /* 0x000fe40003f45320 */
[----:B------:R-:W-:Y:S01]  /*0600*/  IADD3 R11, P5, R11, R8, RZ ;  /* 0x000000080b0b7210 */ /* 0x000fe20007fbe0ff */
[----:B------:R-:W-:Y:S01]  /*0610*/  @P0 IMAD R0, R0, c[0x0][0x174], RZ ;  /* 0x00005d0000000a24 */ /* 0x000fe200078e02ff */
[----:B------:R-:W-:-:S02]  /*0620*/  IADD3 R2, R9, R3, RZ ;  /* 0x0000000309027210 */ /* 0x000fc40007ffe0ff */
[----:B------:R-:W-:Y:S01]  /*0630*/  LEA R138, P4, R137, c[0x0][0x308], 0x2 ;  /* 0x0000c200898a7a11 */ /* 0x000fe200078810ff */
[----:B------:R-:W-:Y:S01]  /*0640*/  @P0 IMAD R0, R0, c[0x0][0x16c], RZ ;  /* 0x00005b0000000a24 */ /* 0x000fe200078e02ff */
[----:B------:R-:W-:Y:S02]  /*0650*/  IADD3.X R2, R13, R2, RZ, P5, !PT ;  /* 0x000000020d027210 */ /* 0x000fe40002ffe4ff */
[----:B------:R-:W-:Y:S02]  /*0660*/  @P0 MOV R3, 0x8 ;  /* 0x0000000800030802 */ /* 0x000fe40000000f00 */
[----:B------:R-:W-:Y:S02]  /*0670*/  LEA R136, P6, R11, c[0x0][0x230], 0x2 ;  /* 0x00008c000b887a11 */ /* 0x000fe400078c10ff */
[----:B------:R-:W-:Y:S02]  /*0680*/  LEA.HI.X R137, R137, c[0x0][0x30c], R4, 0x2, P4 ;  /* 0x0000c30089897a11 */ /* 0x000fe400020f1404 */
[----:B------:R-:W-:-:S02]  /*0690*/  @P1 LEA R104, P4, R153, c[0x0][0x328], 0x2 ;  /* 0x0000ca0099681a11 */ /* 0x000fc400078810ff */
[----:B------:R-:W-:Y:S02]  /*06a0*/  @P2 LEA R106, P5, R153, c[0x0][0x348], 0x2 ;  /* 0x0000d200996a2a11 */ /* 0x000fe400078a10ff */
[----:B------:R-:W-:Y:S01]  /*06b0*/  LEA.HI.X R135, R11, c[0x0][0x234], R2, 0x2, P6 ;  /* 0x00008d000b877a11 */ /* 0x000fe200030f1402 */
[----:B------:R-:W-:Y:S01]  /*06c0*/  @P0 IMAD.WIDE R2, R0, R3, c[0x0][0x260] ;  /* 0x0000980000020625 */ /* 0x000fe200078e0203 */
[C-C-:B------:R-:W-:Y:S01]  /*06d0*/  @P1 LEA.HI.X R105, R153.reuse, c[0x0][0x32c], R152.reuse, 0x2, P4 ;  /* 0x0000cb0099691a11 */ /* 0x140fe200020f1498 */
[----:B------:R-:W-:Y:S01]  /*06e0*/  @!P0 CS2R R2, SRZ ;  /* 0x0000000000028805 */ /* 0x000fe2000001ff00 */
[----:B------:R-:W-:Y:S01]  /*06f0*/  @P2 LEA.HI.X R107, R153, c[0x0][0x34c], R152, 0x2, P5 ;  /* 0x0000d300996b2a11 */ /* 0x000fe200028f1498 */
[----:B------:R-:W-:Y:S05]  /*0700*/  @!P3 BRA `(.L_x_3831) ;  /* 0x000043e00000b947 */ /* 0x000fea0003800000 */
[----:B------:R-:W0:Y:S01]  /*0710*/  S2R R144, SR_TID.X ;  /* 0x0000000000907919 */ /* 0x000e220000002100 */
[----:B------:R-:W-:Y:S02]  /*0720*/  MOV R134, c[0x0][0x174] ;  /* 0x00005d0000867a02 */ /* 0x000fe40000000f00 */
[----:B------:R-:W-:Y:S01]  /*0730*/  MOV R145, RZ ;  /* 0x000000ff00917202 */ /* 0x000fe20000000f00 */
[----:B------:R-:W1:Y:S01]  /*0740*/  S2R R143, SR_LANEID ;  /* 0x00000000008f7919 */ /* 0x000e620000000000 */
[----:B------:R-:W-:-:S02]  /*0750*/  MOV R133, RZ ;  /* 0x000000ff00857202 */ /* 0x000fc40000000f00 */
[----:B------:R-:W-:Y:S02]  /*0760*/  MOV R147, RZ ;  /* 0x000000ff00937202 */ /* 0x000fe40000000f00 */
[----:B0-----:R-:W-:-:S04]  /*0770*/  SHF.R.S32.HI R5, RZ, 0x1f, R144 ;  /* 0x0000001fff057819 */ /* 0x001fc80000011490 */
[----:B------:R-:W-:-:S04]  /*0780*/  LEA.HI R5, R5, R144, RZ, 0x5 ;  /* 0x0000009005057211 */ /* 0x000fc800078f28ff */
[----:B-1----:R-:W-:Y:S02]  /*0790*/  SHF.R.S32.HI R132, RZ, 0x5, R5 ;  /* 0x00000005ff847819 */ /* 0x002fe40000011405 */
.L_x_3882:
[----:B------:R-:W-:Y:S01]  /*07a0*/  BAR.SYNC.DEFER_BLOCKING 0x0 ;  /* 0x0000000000007b1d */ /* 0x000fe20000010000 */
[----:B------:R-:W-:Y:S02]  /*07b0*/  SHF.L.U32 R0, R144, 0x2, RZ ;  /* 0x0000000290007819 */ /* 0x000fe400000006ff */
[----:B------:R-:W-:Y:S02]  /*07c0*/  MOV R4, R142 ;  /* 0x0000008e00047202 */ /* 0x000fe40000000f00 */
[----:B------:R-:W-:Y:S02]  /*07d0*/  LOP3.LUT R0, R0, 0xffffff80, RZ, 0xc0, !PT ;  /* 0xffffff8000007812 */ /* 0x000fe400078ec0ff */
[----:B------:R-:W-:Y:S02]  /*07e0*/  MOV R5, R141 ;  /* 0x0000008d00057202 */ /* 0x000fe40000000f00 */
        /* <DEDUP_REMOVED lines=25> */
[----:B------:R-:W-:-:S02]  /*0980*/  MOV R4, R138 ;  /* 0x0000008a00047202 */ /* 0x000fc40000000f00 */
[----:B------:R-:W-:-:S05]  /*0990*/  MOV R5, R137 ;  /* 0x0000008900057202 */ /* 0x000fca0000000f00 */
[----:B------:R-:W-:Y:S01]  /*09a0*/  IMAD.WIDE R4, R131, 0x10, R4 ;  /* 0x0000001083047825 */ /* 0x000fe200078e0204 */
        /* <DEDUP_REMOVED lines=14> */
[----:B------:R-:W-:-:S03]  /*0a90*/  ISETP.LT.AND P0, PT, RZ, c[0x0][0x16c], PT ;  /* 0x00005b00ff007a0c */ /* 0x000fc60003f01270 */
[----:B----4-:R-:W-:Y:S04]  /*0aa0*/  STS.128 [R130.X16], R8 ;  /* 0x0000000882007388 */ /* 0x010fe8000000cc00 */
[----:B------:R-:W-:Y:S04]  /*0ab0*/  STS.128 [R130.X16+0x200], R12 ;  /* 0x0002000c82007388 */ /* 0x000fe8000000cc00 */
[----:B--2---:R-:W-:Y:S04]  /*0ac0*/  STS.128 [R130.X16+0x400], R16 ;  /* 0x0004001082007388 */ /* 0x004fe8000000cc00 */
[----:B---3--:R-:W-:Y:S01]  /*0ad0*/  STS.128 [R130.X16+0x600], R20 ;  /* 0x0006001482007388 */ /* 0x008fe2000000cc00 */
[----:B------:R-:W-:-:S06]  /*0ae0*/  NOP ;  /* 0x0000000000007918 */ /* 0x000fcc0000000000 */
[----:B------:R-:W0:Y:S04]  /*0af0*/  LDS.128 R48, [R0.X16] ;  /* 0x0000000000307984 */ /* 0x000e28000000cc00 */
[----:B------:R-:W1:Y:S04]  /*0b00*/  LDS.128 R44, [R0.X16+0x10] ;  /* 0x00001000002c7984 */ /* 0x000e68000000cc00 */
[----:B------:R-:W2:Y:S04]  /*0b10*/  LDS.128 R40, [R0.X16+0x20] ;  /* 0x0000200000287984 */ /* 0x000ea8000000cc00 */
[----:B------:R3:W4:Y:S01]  /*0b20*/  LDS.128 R36, [R0.X16+0x30] ;  /* 0x0000300000247984 */ /* 0x000722000000cc00 */
[----:B0-----:R-:W-:-:S02]  /*0b30*/  FFMA.FTZ R6, R80, R48, R147 ;  /* 0x0000003050067223 */ /* 0x001fc40000010093 */
[-C--:B-----5:R-:W-:Y:S02]  /*0b40*/  FMUL.FTZ R32, R48, R150.reuse ;  /* 0x0000009630207220 */ /* 0x0a0fe40000410000 */
[----:B------:R-:W-:Y:S02]  /*0b50*/  FFMA.FTZ R7, R81, R49, R6 ;  /* 0x0000003151077223 */ /* 0x000fe40000010006 */
[----:B------:R-:W-:Y:S02]  /*0b60*/  FMUL.FTZ R33, R49, R150 ;  /* 0x0000009631217220 */ /* 0x000fe40000410000 */
[----:B------:R-:W-:Y:S02]  /*0b70*/  FFMA.FTZ R4, R82, R50, R7 ;  /* 0x0000003252047223 */ /* 0x000fe40000010007 */
[----:B------:R-:W-:Y:S02]  /*0b80*/  FMUL.FTZ R34, R50, R150 ;  /* 0x0000009632227220 */ /* 0x000fe40000410000 */
[----:B------:R-:W-:-:S02]  /*0b90*/  FFMA.FTZ R5, R83, R51, R4 ;  /* 0x0000003353057223 */ /* 0x000fc40000010004 */
[----:B------:R-:W-:Y:S02]  /*0ba0*/  FMUL.FTZ R35, R51, R150 ;  /* 0x0000009633237220 */ /* 0x000fe40000410000 */
[----:B-1----:R-:W-:Y:S02]  /*0bb0*/  FFMA.FTZ R4, R76, R44, R5 ;  /* 0x0000002c4c047223 */ /* 0x002fe40000010005 */
[-C--:B------:R-:W-:Y:S02]  /*0bc0*/  FMUL.FTZ R28, R44, R150.reuse ;  /* 0x000000962c1c7220 */ /* 0x080fe40000410000 */
[----:B------:R-:W-:Y:S02]  /*0bd0*/  FFMA.FTZ R5, R77, R45, R4 ;  /* 0x0000002d4d057223 */ /* 0x000fe40000010004 */
[----:B------:R-:W-:Y:S02]  /*0be0*/  FMUL.FTZ R29, R45, R150 ;  /* 0x000000962d1d7220 */ /* 0x000fe40000410000 */
[----:B------:R-:W-:-:S02]  /*0bf0*/  FFMA.FTZ R4, R78, R46, R5 ;  /* 0x0000002e4e047223 */ /* 0x000fc40000010005 */
[-C--:B------:R-:W-:Y:S02]  /*0c00*/  FMUL.FTZ R30, R46, R150.reuse ;  /* 0x000000962e1e7220 */ /* 0x080fe40000410000 */
[----:B------:R-:W-:Y:S02]  /*0c10*/  FFMA.FTZ R5, R79, R47, R4 ;  /* 0x0000002f4f057223 */ /* 0x000fe40000010004 */
[----:B------:R-:W-:Y:S02]  /*0c20*/  FMUL.FTZ R31, R47, R150 ;  /* 0x000000962f1f7220 */ /* 0x000fe40000410000 */
[----:B--2---:R-:W-:Y:S02]  /*0c30*/  FFMA.FTZ R4, R72, R40, R5 ;  /* 0x0000002848047223 */ /* 0x004fe40000010005 */
[----:B------:R-:W-:Y:S02]  /*0c40*/  FMUL.FTZ R24, R40, R150 ;  /* 0x0000009628187220 */ /* 0x000fe40000410000 */
[----:B------:R-:W-:-:S02]  /*0c50*/  FFMA.FTZ R5, R73, R41, R4 ;  /* 0x0000002949057223 */ /* 0x000fc40000010004 */
[----:B------:R-:W-:Y:S02]  /*0c60*/  FMUL.FTZ R25, R41, R150 ;  /* 0x0000009629197220 */ /* 0x000fe40000410000 */
[----:B---3--:R-:W-:Y:S02]  /*0c70*/  FFMA.FTZ R0, R74, R42, R5 ;  /* 0x0000002a4a007223 */ /* 0x008fe40000010005 */
[-C--:B------:R-:W-:Y:S02]  /*0c80*/  FMUL.FTZ R26, R42, R150.reuse ;  /* 0x000000962a1a7220 */ /* 0x080fe40000410000 */
[----:B------:R-:W-:Y:S02]  /*0c90*/  FFMA.FTZ R5, R75, R43, R0 ;  /* 0x0000002b4b057223 */ /* 0x000fe40000010000 */
[----:B------:R-:W-:Y:S02]  /*0ca0*/  FMUL.FTZ R27, R43, R150 ;  /* 0x000000962b1b7220 */ /* 0x000fe40000410000 */
[----:B----4-:R-:W-:-:S02]  /*0cb0*/  FFMA.FTZ R0, R68, R36, R5 ;  /* 0x0000002444007223 */ /* 0x010fc40000010005 */
[-C--:B------:R-:W-:Y:S02]  /*0cc0*/  FMUL.FTZ R20, R36, R150.reuse ;  /* 0x0000009624147220 */ /* 0x080fe40000410000 */
[----:B------:R-:W-:Y:S02]  /*0cd0*/  FFMA.FTZ R5, R69, R37, R0 ;  /* 0x0000002545057223 */ /* 0x000fe40000010000 */
[----:B------:R-:W-:Y:S02]  /*0ce0*/  FMUL.FTZ R21, R37, R150 ;  /* 0x0000009625157220 */ /* 0x000fe40000410000 */
[----:B------:R-:W-:Y:S02]  /*0cf0*/  FFMA.FTZ R0, R70, R38, R5 ;  /* 0x0000002646007223 */ /* 0x000fe40000010005 */
[-C--:B------:R-:W-:Y:S02]  /*0d00*/  FMUL.FTZ R22, R38, R150.reuse ;  /* 0x0000009626167220 */ /* 0x080fe40000410000 */
[----:B------:R-:W-:-:S02]  /*0d10*/  FMUL.FTZ R23, R39, R150 ;  /* 0x0000009627177220 */ /* 0x000fc40000410000 */
        /* <DEDUP_REMOVED lines=12> */
.L_x_3832:
[--C-:B------:R-:W-:Y:S01]  /*0de0*/  FADD.FTZ R85, R64, R148.reuse ;  /* 0x0000009440557221 */ /* 0x100fe20000010000 */
[----:B------:R-:W-:Y:S01]  /*0df0*/  HFMA2.MMA R127, -RZ, RZ, 0, 0 ;  /* 0x00000000ff7f7435 */ /* 0x000fe200000001ff */
        /* <DEDUP_REMOVED lines=40> */
.L_x_3881:
[----:B------:R-:W-:Y:S01]  /*1080*/  IMAD R0, R152, c[0x0][0x180], RZ ;  /* 0x0000600098007a24 */ /* 0x000fe200078e02ff */
[----:B------:R-:W-:Y:S01]  /*1090*/  SHF.R.S32.HI R154, RZ, 0x1f, R129 ;  /* 0x0000001fff9a7819 */ /* 0x000fe20000011481 */
[----:B------:R-:W-:-:S04]  /*10a0*/  IMAD.WIDE.U32 R84, R153, c[0x0][0x180], RZ ;  /* 0x0000600099547a25 */ /* 0x000fc800078e00ff */
[----:B------:R-:W-:Y:S02]  /*10b0*/  IMAD R89, R153, c[0x0][0x184], R0 ;  /* 0x0000610099597a24 */ /* 0x000fe400078e0200 */
[----:B------:R-:W-:Y:S02]  /*10c0*/  IMAD R0, R154, c[0x0][0x1c0], RZ ;  /* 0x000070009a007a24 */ /* 0x000fe400078e02ff */
[----:B------:R-:W-:Y:S01]  /*10d0*/  IMAD.WIDE.U32 R86, R129, c[0x0][0x1c0], RZ ;  /* 0x0000700081567a25 */ /* 0x000fe200078e00ff */
[----:B------:R-:W-:-:S03]  /*10e0*/  IADD3 R85, R85, R89, RZ ;  /* 0x0000005955557210 */ /* 0x000fc60007ffe0ff */
[C---:B------:R-:W-:Y:S01]  /*10f0*/  IMAD R91, R129.reuse, c[0x0][0x1c4], R0 ;  /* 0x00007100815b7a24 */ /* 0x040fe200078e0200 */
[----:B------:R-:W-:Y:S01]  /*1100*/  LEA R96, P0, R86, R136, 0x2 ;  /* 0x0000008856607211 */ /* 0x000fe200078010ff */
[----:B------:R-:W-:Y:S02]  /*1110*/  IMAD R88, R154, c[0x0][0x188], RZ ;  /* 0x000062009a587a24 */ /* 0x000fe400078e02ff */
[----:B------:R-:W-:Y:S01]  /*1120*/  IMAD.WIDE.U32 R84, R129, c[0x0][0x188], R84 ;  /* 0x0000620081547a25 */ /* 0x000fe200078e0054 */
[----:B------:R-:W-:-:S03]  /*1130*/  IADD3 R0, R87, R91, RZ ;  /* 0x0000005b57007210 */ /* 0x000fc60007ffe0ff */
[----:B------:R-:W-:Y:S01]  /*1140*/  IMAD R87, R129, c[0x0][0x18c], R88 ;  /* 0x0000630081577a24 */ /* 0x000fe200078e0258 */
[----:B------:R-:W-:Y:S02]  /*1150*/  LEA.HI.X R97, R86, R135, R0, 0x2, P0 ;  /* 0x0000008756617211 */ /* 0x000fe400000f1400 */
[----:B------:R-:W-:Y:S02]  /*1160*/  LEA R98, P0, R84, c[0x0][0x220], 0x2 ;  /* 0x0000880054627a11 */ /* 0x000fe400078010ff */
[----:B------:R-:W-:Y:S01]  /*1170*/  IADD3 R85, R85, R87, RZ ;  /* 0x0000005755557210 */ /* 0x000fe20007ffe0ff */
[----:B------:R-:W-:-:S03]  /*1180*/  IMAD.WIDE R96, R131, 0x10, R96 ;  /* 0x0000001083607825 */ /* 0x000fc600078e0260 */
[----:B------:R-:W-:Y:S02]  /*1190*/  LEA.HI.X R99, R84, c[0x0][0x224], R85, 0x2, P0 ;  /* 0x0000890054637a11 */ /* 0x000fe400000f1455 */
[----:B------:R0:W2:Y:S04]  /*11a0*/  LDG.E.128 R84, [R96.64] ;  /* 0x0000000460547981 */ /* 0x0000a8000c1e1d00 */
[----:B------:R1:W3:Y:S04]  /*11b0*/  LDG.E R110, [R98.64] ;  /* 0x00000004626e7981 */ /* 0x0002e8000c1e1900 */
[----:B------:R0:W4:Y:S04]  /*11c0*/  LDG.E.128 R88, [R96.64+0x200] ;  /* 0x0002000460587981 */ /* 0x000128000c1e1d00 */
[----:B------:R0:W2:Y:S04]  /*11d0*/  LDG.E.128 R92, [R96.64+0x400] ;  /* 0x00040004605c7981 */ /* 0x0000a8000c1e1d00 */
[----:B------:R0:W4:Y:S01]  /*11e0*/  LDG.E.128 R100, [R96.64+0x600] ;  /* 0x0006000460647981 */ /* 0x000122000c1e1d00 */
[----:B------:R-:W-:-:S02]  /*11f0*/  IMAD R0, R152, c[0x0][0x198], RZ ;  /* 0x0000660098007a24 */ /* 0x000fc400078e02ff */
[----:B------:R-:W-:-:S04]  /*1200*/  IMAD.WIDE.U32 R108, R153, c[0x0][0x198], RZ ;  /* 0x00006600996c7a25 */ /* 0x000fc800078e00ff */
[----:B------:R-:W-:Y:S01]  /*1210*/  IMAD R155, R153, c[0x0][0x19c], R0 ;  /* 0x00006700999b7a24 */ /* 0x000fe200078e0200 */
[----:B------:R-:W-:Y:S01]  /*1220*/  IADD3 R0, R134, -0x1, RZ ;  /* 0xffffffff86007810 */ /* 0x000fe20007ffe0ff */
[----:B------:R-:W-:-:S03]  /*1230*/  IMAD R156, R154, c[0x0][0x1a0], RZ ;  /* 0x000068009a9c7a24 */ /* 0x000fc600078e02ff */
[----:B------:R-:W-:Y:S01]  /*1240*/  IADD3 R109, R109, R155, RZ ;  /* 0x0000009b6d6d7210 */ /* 0x000fe20007ffe0ff */
[----:B------:R-:W-:Y:S01]  /*1250*/  IMAD R155, R129, c[0x0][0x1a4], R156 ;  /* 0x00006900819b7a24 */ /* 0x000fe200078e029c */
[----:B------:R-:W-:-:S03]  /*1260*/  LEA.HI R154, R0, R0, RZ, 0x1 ;  /* 0x00000000009a7211 */ /* 0x000fc600078f08ff */
[----:B-1----:R-:W-:Y:S01]  /*1270*/  IMAD.WIDE.U32 R98, R129, c[0x0][0x1a0], R108 ;  /* 0x0000680081627a25 */ /* 0x002fe200078e006c */
[----:B0-----:R-:W-:-:S03]  /*1280*/  LOP3.LUT R97, R154, 0xfffffe, RZ, 0xc0, !PT ;  /* 0x00fffffe9a617812 */ /* 0x001fc600078ec0ff */
[----:B------:R-:W-:Y:S01]  /*1290*/  FADD.FTZ R195, R64, R148 ;  /* 0x0000009440c37221 */ /* 0x000fe20000010000 */
[----:B------:R-:W-:Y:S02]  /*12a0*/  IADD3 R99, R99, R155, RZ ;  /* 0x0000009b63637210 */ /* 0x000fe40007ffe0ff */
[----:B------:R-:W-:Y:S02]  /*12b0*/  LEA R96, P2, R98, c[0x0][0x228], 0x2 ;  /* 0x00008a0062607a11 */ /* 0x000fe400078410ff */
[----:B------:R-:W-:Y:S02]  /*12c0*/  ISETP.NE.AND P1, PT, R144, RZ, PT ;  /* 0x000000ff9000720c */ /* 0x000fe40003f25270 */
[----:B------:R-:W-:Y:S02]  /*12d0*/  IADD3 R0, R0, -R97, RZ ;  /* 0x8000006100007210 */ /* 0x000fe40007ffe0ff */
[----:B------:R-:W-:Y:S02]  /*12e0*/  LEA.HI.X R97, R98, c[0x0][0x22c], R99, 0x2, P2 ;  /* 0x00008b0062617a11 */ /* 0x000fe400010f1463 */
[----:B------:R-:W-:-:S04]  /*12f0*/  SHF.L.U32 R99, R144, 0x2, RZ ;  /* 0x0000000290637819 */ /* 0x000fc800000006ff */
[----:B------:R-:W-:Y:S02]  /*1300*/  LOP3.LUT R154, R99, 0xffffff80, RZ, 0xc0, !PT ;  /* 0xffffff80639a7812 */ /* 0x000fe400078ec0ff */
[----:B------:R-:W-:Y:S02]  /*1310*/  IADD3 R98, R144, 0x200, RZ ;  /* 0x0000020090627810 */ /* 0x000fe40007ffe0ff */
[----:B------:R-:W-:Y:S02]  /*1320*/  IADD3 R154, R154, R143, RZ ;  /* 0x0000008f9a9a7210 */ /* 0x000fe40007ffe0ff */
[----:B------:R-:W-:Y:S01]  /*1330*/  @!P1 LEA R98, R0, R129, 0x8 ;  /* 0x0000008100629211 */ /* 0x000fe200078e40ff */
[----:B------:R-:W-:Y:S01]  /*1340*/  FADD.FTZ R161, R65, R148 ;  /* 0x0000009441a17221 */ /* 0x000fe20000010000 */
[----:B------:R-:W-:Y:S01]  /*1350*/  LOP3.LUT P0, RZ, R144, 0x1f, RZ, 0xc0, !PT ;  /* 0x0000001f90ff7812 */ /* 0x000fe2000780c0ff */
[----:B------:R-:W-:Y:S01]  /*1360*/  IMAD R157, R143, 0x3, R154 ;  /* 0x000000038f9d7824 */ /* 0x000fe200078e029a */
[----:B------:R-:W-:Y:S01]  /*1370*/  SHF.L.U32 R156, R98, 0x2, RZ ;  /* 0x00000002629c7819 */ /* 0x000fe200000006ff */
[----:B------:R0:W5:Y:S01]  /*1380*/  LDG.E R0, [R96.64] ;  /* 0x0000000460007981 */ /* 0x000162000c1e1900 */
[--C-:B------:R-:W-:Y:S01]  /*1390*/  FADD.FTZ R163, R66, R148.reuse ;  /* 0x0000009442a37221 */ /* 0x100fe20000010000 */
[----:B------:R-:W-:Y:S01]  /*13a0*/  ISETP.LT.OR P0, PT, R134, 0x2, P0 ;  /* 0x000000028600780c */ /* 0x000fe20000701670 */
[----:B------:R-:W-:-:S02]  /*13b0*/  FADD.FTZ R159, R60, R148 ;  /* 0x000000943c9f7221 */ /* 0x000fc40000010000 */
[----:B------:R-:W-:Y:S01]  /*13c0*/  FADD.FTZ R167, R61, R148 ;  /* 0x000000943da77221 */ /* 0x000fe20000010000 */
[----:B------:R-:W-:-:S09]  /*13d0*/  MOV R109, RZ ;  /* 0x000000ff006d7202 */ /* 0x000fd20000000f00 */
[----:B------:R-:W-:-:S05]  /*13e0*/  @!P0 IADD3 R108, R134, -0x2, RZ ;  /* 0xfffffffe866c8810 */ /* 0x000fca0007ffe0ff */
[----:B------:R-:W-:Y:S01]  /*13f0*/  @!P0 IMAD R155, R108, c[0x0][0x16c], R129 ;  /* 0x00005b006c9b8a24 */ /* 0x000fe200078e0281 */
[----:B------:R-:W-:Y:S01]  /*1400*/  MOV R108, 0x3f800000 ;  /* 0x3f800000006c7802 */ /* 0x000fe20000000f00 */
[----:B------:R-:W-:Y:S02]  /*1410*/  FADD.FTZ R169, R56, R148 ;  /* 0x0000009438a97221 */ /* 0x000fe40000010000 */
[----:B------:R-:W-:-:S04]  /*1420*/  @!P0 IMAD.WIDE R154, R155, 0x8, R2 ;  /* 0x000000089b9a8825 */ /* 0x000fc800078e0202 */
[--C-:B------:R-:W-:Y:S02]  /*1430*/  FADD.FTZ R171, R57, R148.reuse ;  /* 0x0000009439ab7221 */ /* 0x100fe40000010000 */
[--C-:B------:R-:W-:Y:S02]  /*1440*/  FADD.FTZ R177, R58, R148.reuse ;  /* 0x000000943ab17221 */ /* 0x100fe40000010000 */
[--C-:B------:R-:W-:Y:S02]  /*1450*/  FADD.FTZ R175, R59, R148.reuse ;  /* 0x000000943baf7221 */ /* 0x100fe40000010000 */
[--C-:B------:R-:W-:Y:S02]  /*1460*/  FADD.FTZ R179, R52, R148.reuse ;  /* 0x0000009434b37221 */ /* 0x100fe40000010000 */
[----:B------:R-:W-:Y:S01]  /*1470*/  FADD.FTZ R183, R54, R148 ;  /* 0x0000009436b77221 */ /* 0x000fe20000010000 */
[----:B------:R-:W-:Y:S01]  /*1480*/  BSSY B0, `(.L_x_3834) ;  /* 0x000005c000007945 */ /* 0x000fe20003800000 */
[----:B------:R-:W-:Y:S01]  /*1490*/  ISETP.GT.U32.AND P2, PT, R144, 0x1f, PT ;  /* 0x0000001f9000780c */ /* 0x000fe20003f44070 */
[----:B---3--:R-:W-:-:S04]  /*14a0*/  FMUL.FTZ R158, R110, 1.4426950216293334961 ;  /* 0x3fb8aa3b6e9e7820 */ /* 0x008fc80000410000 */
[----:B------:R-:W-:-:S06]  /*14b0*/  FMUL.FTZ R195, R195, R158 ;  /* 0x0000009ec3c37220 */ /* 0x000fcc0000410000 */
[----:B------:R-:W1:Y:S01]  /*14c0*/  MUFU.EX2 R195, R195 ;  /* 0x000000c300c37308 */ /* 0x000e620000000800 */
[----:B--2---:R-:W-:Y:S01]  /*14d0*/  STS.128 [R130.X16], R84 ;  /* 0x0000005482007388 */ /* 0x004fe2000000cc00 */
[----:B------:R-:W-:-:S03]  /*14e0*/  FMUL.FTZ R161, R161, R158 ;  /* 0x0000009ea1a17220 */ /* 0x000fc60000410000 */
[----:B----4-:R-:W-:Y:S04]  /*14f0*/  STS.128 [R130.X16+0x200], R88 ;  /* 0x0002005882007388 */ /* 0x010fe8000000cc00 */
[----:B------:R-:W-:Y:S04]  /*1500*/  STS.128 [R130.X16+0x400], R92 ;  /* 0x0004005c82007388 */ /* 0x000fe8000000cc00 */
[----:B------:R2:W-:Y:S01]  /*1510*/  STS.128 [R130.X16+0x600], R100 ;  /* 0x0006006482007388 */ /* 0x0005e2000000cc00 */
[----:B------:R-:W-:-:S06]  /*1520*/  NOP ;  /* 0x0000000000007918 */ /* 0x000fcc0000000000 */
[----:B0-----:R-:W0:Y:S01]  /*1530*/  LDS.128 R96, [R157.X16] ;  /* 0x000000009d607984 */ /* 0x001e22000000cc00 */
[----:B------:R-:W-:-:S03]  /*1540*/  FMUL.FTZ R163, R163, R158 ;  /* 0x0000009ea3a37220 */ /* 0x000fc60000410000 */
[----:B------:R-:W3:Y:S04]  /*1550*/  LDS.128 R92, [R157.X16+0x10] ;  /* 0x000010009d5c7984 */ /* 0x000ee8000000cc00 */
[----:B------:R-:W4:Y:S01]  /*1560*/  LDS.128 R84, [R157.X16+0x20] ;  /* 0x000020009d547984 */ /* 0x000f22000000cc00 */
[----:B--2---:R-:W-:-:S03]  /*1570*/  FADD.FTZ R101, R67, R148 ;  /* 0x0000009443657221 */ /* 0x004fc60000010000 */
[----:B------:R2:W0:Y:S01]  /*1580*/  LDS.128 R88, [R157.X16+0x30] ;  /* 0x000030009d587984 */ /* 0x000422000000cc00 */
[----:B------:R-:W2:Y:S03]  /*1590*/  MUFU.EX2 R161, R161 ;  /* 0x000000a100a17308 */ /* 0x000ea60000000800 */
[----:B-1----:R1:W-:Y:S04]  /*15a0*/  STS [R156+0x2550], R195 ;  /* 0x002550c39c007388 */ /* 0x0023e80000000800 */
[----:B------:R-:W-:Y:S01]  /*15b0*/  BAR.SYNC.DEFER_BLOCKING 0x0 ;  /* 0x0000000000007b1d */ /* 0x000fe20000010000 */
[-C--:B------:R-:W-:Y:S02]  /*15c0*/  FMUL.FTZ R168, R101, R158.reuse ;  /* 0x0000009e65a87220 */ /* 0x080fe40000410000 */
[----:B------:R-:W-:-:S03]  /*15d0*/  FMUL.FTZ R159, R159, R158 ;  /* 0x0000009e9f9f7220 */ /* 0x000fc60000410000 */
[----:B------:R-:W1:Y:S01]  /*15e0*/  MUFU.EX2 R163, R163 ;  /* 0x000000a300a37308 */ /* 0x000e620000000800 */
[----:B------:R-:W-:Y:S02]  /*15f0*/  FMUL.FTZ R167, R167, R158 ;  /* 0x0000009ea7a77220 */ /* 0x000fe40000410000 */
[----:B--2---:R-:W-:-:S05]  /*1600*/  FADD.FTZ R157, R62, R148 ;  /* 0x000000943e9d7221 */ /* 0x004fca0000010000 */
[----:B------:R-:W2:Y:S01]  /*1610*/  MUFU.EX2 R168, R168 ;  /* 0x000000a800a87308 */ /* 0x000ea20000000800 */
[----:B------:R-:W-:Y:S02]  /*1620*/  FMUL.FTZ R157, R157, R158 ;  /* 0x0000009e9d9d7220 */ /* 0x000fe40000410000 */
[----:B------:R-:W-:-:S05]  /*1630*/  FADD.FTZ R101, R63, R148 ;  /* 0x000000943f657221 */ /* 0x000fca0000010000 */
[----:B------:R-:W0:Y:S01]  /*1640*/  MUFU.EX2 R159, R159 ;  /* 0x0000009f009f7308 */ /* 0x000e220000000800 */
[-C--:B------:R-:W-:Y:S01]  /*1650*/  FMUL.FTZ R102, R195, R161.reuse ;  /* 0x000000a1c3667220 */ /* 0x080fe20000410000 */
[----:B------:R0:W5:Y:S01]  /*1660*/  @!P0 LDG.E.64 R108, [R154.64] ;  /* 0x000000049a6c8981 */ /* 0x000162000c1e1b00 */
[----:B------:R-:W-:Y:S02]  /*1670*/  FFMA.FTZ R100, R126, R161, R125 ;  /* 0x000000a17e647223 */ /* 0x000fe4000001007d */
[----:B-1----:R-:W-:-:S03]  /*1680*/  FMUL.FTZ R156, R101, R158 ;  /* 0x0000009e659c7220 */ /* 0x002fc60000410000 */
[----:B------:R-:W1:Y:S01]  /*1690*/  MUFU.EX2 R167, R167 ;  /* 0x000000a700a77308 */ /* 0x000e620000000800 */
[C---:B------:R-:W-:Y:S02]  /*16a0*/  FMUL.FTZ R101, R163.reuse, R102 ;  /* 0x00000066a3657220 */ /* 0x040fe40000410000 */
        /* <DEDUP_REMOVED lines=8> */
[C---:B0-----:R-:W-:Y:S01]  /*1730*/  FMUL.FTZ R102, R159.reuse, R102 ;  /* 0x000000669f667220 */ /* 0x041fe20000410000 */
[----:B------:R0:W0:Y:S01]  /*1740*/  @P0 LDS R197, [R144.X4+0x2d54] ;  /* 0x002d540090c50984 */ /* 0x0000220000004800 */
[----:B------:R-:W-:Y:S02]  /*1750*/  FFMA.FTZ R100, R159, R100, R122 ;  /* 0x000000649f647223 */ /* 0x000fe4000001007a */
[----:B------:R-:W-:-:S03]  /*1760*/  FMUL.FTZ R177, R177, R158 ;  /* 0x0000009eb1b17220 */ /* 0x000fc60000410000 */
[----:B------:R-:W2:Y:S01]  /*1770*/  MUFU.EX2 R169, R169 ;  /* 0x000000a900a97308 */ /* 0x000ea20000000800 */
[----:B------:R-:W-:Y:S02]  /*1780*/  FADD.FTZ R101, R53, R148 ;  /* 0x0000009435657221 */ /* 0x000fe40000010000 */
[C---:B-1----:R-:W-:Y:S02]  /*1790*/  FMUL.FTZ R102, R167.reuse, R102 ;  /* 0x00000066a7667220 */ /* 0x042fe40000410000 */
[----:B------:R-:W-:-:S03]  /*17a0*/  FFMA.FTZ R100, R167, R100, R121 ;  /* 0x00000064a7647223 */ /* 0x000fc60000010079 */
[----:B------:R-:W1:Y:S01]  /*17b0*/  MUFU.EX2 R171, R171 ;  /* 0x000000ab00ab7308 */ /* 0x000e620000000800 */
[-C--:B------:R-:W-:Y:S02]  /*17c0*/  FMUL.FTZ R175, R175, R158.reuse ;  /* 0x0000009eafaf7220 */ /* 0x080fe40000410000 */
[----:B------:R-:W-:Y:S02]  /*17d0*/  FMUL.FTZ R176, R101, R158 ;  /* 0x0000009e65b07220 */ /* 0x000fe40000410000 */
[C---:B------:R-:W-:Y:S02]  /*17e0*/  FMUL.FTZ R101, R157.reuse, R102 ;  /* 0x000000669d657220 */ /* 0x040fe40000410000 */
[----:B------:R-:W-:Y:S01]  /*17f0*/  FFMA.FTZ R100, R157, R100, R120 ;  /* 0x000000649d647223 */ /* 0x000fe20000010078 */
[----:B------:R-:W0:Y:S01]  /*1800*/  MUFU.EX2 R177, R177 ;  /* 0x000000b100b17308 */ /* 0x000e220000000800 */
[----:B------:R-:W-:Y:S02]  /*1810*/  FMUL.FTZ R179, R179, R158 ;  /* 0x0000009eb3b37220 */ /* 0x000fe40000410000 */
[----:B--2---:R-:W-:-:S02]  /*1820*/  FMUL.FTZ R102, R156, R101 ;  /* 0x000000659c667220 */ /* 0x004fc40000410000 */
[----:B------:R-:W-:-:S03]  /*1830*/  FFMA.FTZ R100, R156, R100, R119 ;  /* 0x000000649c647223 */ /* 0x000fc60000010077 */
        /* <DEDUP_REMOVED lines=25> */
[----:B---34-:R-:W-:Y:S02]  /*19d0*/  ISETP.NE.AND P0, PT, R134, c[0x0][0x174], PT ;  /* 0x00005d0086007a0c */ /* 0x018fe40003f05270 */
[----:B------:R-:W-:-:S11]  /*19e0*/  MOV R197, 0x3f800000 ;  /* 0x3f80000000c57802 */ /* 0x000fd60000000f00 */
[----:B------:R-:W-:-:S04]  /*19f0*/  @P0 LEA.HI R100, R134, R134, RZ, 0x1 ;  /* 0x0000008686640211 */ /* 0x000fc800078f08ff */
[----:B------:R-:W-:-:S04]  /*1a00*/  @P0 LOP3.LUT R101, R100, 0xfffffe, RZ, 0xc0, !PT ;  /* 0x00fffffe64650812 */ /* 0x000fc800078ec0ff */
[----:B------:R-:W-:-:S04]  /*1a10*/  @P0 IADD3 R100, -R101, R134, RZ ;  /* 0x0000008665640210 */ /* 0x000fc80007ffe1ff */
[----:B------:R-:W-:-:S05]  /*1a20*/  @P0 LEA R100, R100, R129, 0x8 ;  /* 0x0000008164640211 */ /* 0x000fca00078e40ff */
[----:B------:R0:W1:Y:S02]  /*1a30*/  @P0 LDS R197, [R100.X4+0x2550] ;  /* 0x0025500064c50984 */ /* 0x0000640000004800 */
.L_x_3835:
[----:B---34-:R-:W-:Y:S05]  /*1a40*/  BSYNC B0 ;  /* 0x0000000000007941 */ /* 0x018fea0003800000 */
.L_x_3834:
[----:B------:R2:W-:Y:S01]  /*1a50*/  STS.64 [R144.X8+0x2140], R180 ;  /* 0x002140b490007388 */ /* 0x0005e20000008a00 */
[C---:B-----5:R-:W-:Y:S01]  /*1a60*/  FMUL.FTZ R173, R0.reuse, R84 ;  /* 0x0000005400ad7220 */ /* 0x060fe20000410000 */
[----:B------:R-:W-:Y:S01]  /*1a70*/  BSSY B0, `(.L_x_3836) ;  /* 0x000005e000007945 */ /* 0x000fe20003800000 */
        /* <DEDUP_REMOVED lines=8> */
[C---:B------:R-:W-:Y:S02]  /*1b00*/  FMUL.FTZ R155, R0.reuse, R94 ;  /* 0x0000005e009b7220 */ /* 0x040fe40000410000 */
[C---:B------:R-:W-:Y:S02]  /*1b10*/  FMUL.FTZ R170, R0.reuse, R95 ;  /* 0x0000005f00aa7220 */ /* 0x040fe40000410000 */
[----:B0-----:R-:W-:-:S02]  /*1b20*/  FMUL.FTZ R100, R0, R85 ;  /* 0x0000005500647220 */ /* 0x001fc40000410000 */
        /* <DEDUP_REMOVED lines=27> */
.L_x_3889:
        /* <DEDUP_REMOVED lines=24> */
.L_x_3890:
        /* <DEDUP_REMOVED lines=11> */
[----:B-1----:R-:W-:Y:S05]  /*1f10*/  CALL.REL.NOINC `($__internal_157_$__cuda_sm70_shflsync_idx_p) ;  /* 0x000040c000007944 */ /* 0x002fea0003c00000 */
.L_x_3840:
[----:B------:R-:W-:Y:S05]  /*1f20*/  BRA.CONV ~URZ, `(.L_x_3841) ;  /* 0x000000637f007947 */ /* 0x000fea000b800000 */
[----:B-1----:R-:W-:Y:S01]  /*1f30*/  HFMA2.MMA R196, -RZ, RZ, 0, 1.847743988037109375e-06 ;  /* 0x0000001fffc47435 */ /* 0x002fe200000001ff */
[----:B0-----:R-:W-:-:S02]  /*1f40*/  MOV R198, R103 ;  /* 0x0000006700c67202 */ /* 0x001fc40000000f00 */
[----:B------:R-:W-:Y:S02]  /*1f50*/  MOV R207, 0x1f ;  /* 0x0000001f00cf7802 */ /* 0x000fe40000000f00 */
[----:B------:R-:W-:Y:S02]  /*1f60*/  MOV R209, 0xffffffff ;  /* 0xffffffff00d17802 */ /* 0x000fe40000000f00 */
[----:B------:R-:W-:Y:S02]  /*1f70*/  MOV R100, 0x1f90 ;  /* 0x00001f9000647802 */ /* 0x000fe40000000f00 */
[----:B------:R-:W-:Y:S05]  /*1f80*/  CALL.REL.NOINC `($__internal_157_$__cuda_sm70_shflsync_idx_p) ;  /* 0x0000405000007944 */ /* 0x000fea0003c00000 */
.L_x_3841:
[----:B------:R-:W-:Y:S05]  /*1f90*/  BRA.DIV ~URZ, `(.L_x_3842) ;  /* 0x000036927f007947 */ /* 0x000fea000b800000 */
[----:B------:R-:W2:Y:S04]  /*1fa0*/  SHFL.IDX PT, R108, R108, RZ, 0x1f ;  /* 0x00001fff6c6c7589 */ /* 0x000ea800000e0000 */
[----:B------:R3:W4:Y:S04]  /*1fb0*/  SHFL.IDX PT, R101, R109, RZ, 0x1f ;  /* 0x00001fff6d657589 */ /* 0x00072800000e0000 */
[----:B------:R-:W0:Y:S04]  /*1fc0*/  SHFL.UP PT, R187, R187, 0x1, RZ ;  /* 0x04200000bbbb7989 */ /* 0x000e2800000e00ff */
[----:B------:R3:W1:Y:S02]  /*1fd0*/  SHFL.UP PT, R188, R103, 0x1, RZ ;  /* 0x0420000067bc7989 */ /* 0x00066400000e00ff */
.L_x_3891:
[----:B---3--:R-:W3:Y:S01]  /*1fe0*/  LDS.64 R102, [R144.X16+0x2140] ;  /* 0x0021400090667984 */ /* 0x008ee2000000ca00 */
[----:B--2---:R-:W-:Y:S01]  /*1ff0*/  MOV R100, R108 ;  /* 0x0000006c00647202 */ /* 0x004fe20000000f00 */
[----:B01--4-:R-:W-:-:S04]  /*2000*/  @P1 FFMA.FTZ R101, R101, R187, R188 ;  /* 0x000000bb65651223 */ /* 0x013fc800000100bc */
[----:B------:R-:W-:Y:S02]  /*2010*/  @P1 FMUL.FTZ R100, R100, R187 ;  /* 0x000000bb64641220 */ /* 0x000fe40000410000 */
[C---:B---3--:R-:W-:Y:S02]  /*2020*/  FFMA.FTZ R103, R102.reuse, R101, R103 ;  /* 0x0000006566677223 */ /* 0x048fe40000010067 */
[----:B------:R-:W-:-:S05]  /*2030*/  FMUL.FTZ R102, R102, R100 ;  /* 0x0000006466667220 */ /* 0x000fca0000410000 */
[----:B------:R0:W-:Y:S02]  /*2040*/  STS.128 [R144.X16+0x2140], R100 ;  /* 0x0021406490007388 */ /* 0x0001e4000000cc00 */
.L_x_3837:
[----:B------:R-:W-:Y:S05]  /*2050*/  BSYNC B0 ;  /* 0x0000000000007941 */ /* 0x000fea0003800000 */
.L_x_3836:
[----:B------:R-:W-:Y:S01]  /*2060*/  WARPSYNC 0xffffffff ;  /* 0xffffffff00007948 */ /* 0x000fe20003800000 */
[----:B------:R-:W-:Y:S01]  /*2070*/  BAR.SYNC.DEFER_BLOCKING 0x0 ;  /* 0x0000000000007b1d */ /* 0x000fe20000010000 */
[----:B01----:R-:W-:Y:S01]  /*2080*/  FMUL.FTZ R102, R174, R197 ;  /* 0x000000c5ae667220 */ /* 0x003fe20000410000 */
[----:B------:R-:W-:Y:S01]  /*2090*/  LOP3.LUT P0, RZ, R144, 0x1f, RZ, 0xc0, !PT ;  /* 0x0000001f90ff7812 */ /* 0x000fe2000780c0ff */
[----:B------:R-:W-:Y:S01]  /*20a0*/  FFMA.FTZ R101, R174, R186, R185 ;  /* 0x000000baae657223 */ /* 0x000fe200000100b9 */
[----:B------:R-:W-:Y:S01]  /*20b0*/  HFMA2.MMA R109, -RZ, RZ, 0, 0 ;  /* 0x00000000ff6d7435 */ /* 0x000fe200000001ff */
[C---:B------:R-:W-:Y:S01]  /*20c0*/  FMUL.FTZ R103, R183.reuse, R102 ;  /* 0x00000066b7677220 */ /* 0x040fe20000410000 */
[----:B------:R-:W-:Y:S01]  /*20d0*/  ISETP.GE.OR P0, PT, R134, c[0x0][0x174], P0 ;  /* 0x00005d0086007a0c */ /* 0x000fe20000706670 */
[----:B------:R-:W-:Y:S01]  /*20e0*/  FFMA.FTZ R101, R183, R101, R180 ;  /* 0x00000065b7657223 */ /* 0x000fe200000100b4 */
[----:B------:R-:W-:Y:S01]  /*20f0*/  BSSY B0, `(.L_x_3843) ;  /* 0x000006f000007945 */ /* 0x000fe20003800000 */
[----:B------:R-:W-:-:S02]  /*2100*/  FMUL.FTZ R102, R176, R103 ;  /* 0x00000067b0667220 */ /* 0x000fc40000410000 */
[----:B------:R-:W-:Y:S02]  /*2110*/  FADD.FTZ R194, R65, R148 ;  /* 0x0000009441c27221 */ /* 0x000fe40000010000 */
[----:B------:R-:W-:Y:S02]  /*2120*/  FFMA.FTZ R101, R176, R101, R181 ;  /* 0x00000065b0657223 */ /* 0x000fe400000100b5 */
[----:B------:R-:W-:Y:S02]  /*2130*/  FMUL.FTZ R102, R179, R102 ;  /* 0x00000066b3667220 */ /* 0x000fe40000410000 */
[----:B------:R-:W-:Y:S02]  /*2140*/  FMUL.FTZ R194, R81, R194 ;  /* 0x000000c251c27220 */ /* 0x000fe40000410000 */
[----:B------:R-:W-:Y:S02]  /*2150*/  FFMA.FTZ R101, R179, R101, R178 ;  /* 0x00000065b3657223 */ /* 0x000fe400000100b2 */
[----:B------:R-:W-:-:S02]  /*2160*/  FMUL.FTZ R102, R175, R102 ;  /* 0x00000066af667220 */ /* 0x000fc40000410000 */
[--C-:B------:R-:W-:Y:S01]  /*2170*/  FADD.FTZ R108, R67, R148.reuse ;  /* 0x00000094436c7221 */ /* 0x100fe20000010000 */
[----:B------:R-:W0:Y:S01]  /*2180*/  LDS R100, [R144.X8+0x2144] ;  /* 0x0021440090647984 */ /* 0x000e220000008800 */
[----:B------:R-:W-:Y:S02]  /*2190*/  FMUL.FTZ R102, R177, R102 ;  /* 0x00000066b1667220 */ /* 0x000fe40000410000 */
[----:B------:R-:W-:Y:S01]  /*21a0*/  FMUL.FTZ R189, R83, R108 ;  /* 0x0000006c53bd7220 */ /* 0x000fe20000410000 */
[----:B------:R-:W-:Y:S01]  /*21b0*/  MOV R108, 0x3f800000 ;  /* 0x3f800000006c7802 */ /* 0x000fe20000000f00 */
[----:B------:R-:W-:Y:S02]  /*21c0*/  FMUL.FTZ R102, R171, R102 ;  /* 0x00000066ab667220 */ /* 0x000fe40000410000 */
[--C-:B------:R-:W-:Y:S02]  /*21d0*/  FADD.FTZ R192, R61, R148.reuse ;  /* 0x000000943dc07221 */ /* 0x100fe40000010000 */
[----:B------:R-:W-:Y:S01]  /*21e0*/  FADD.FTZ R188, R63, R148 ;  /* 0x000000943fbc7221 */ /* 0x000fe20000010000 */
[----:B------:R1:W2:Y:S01]  /*21f0*/  @!P0 LDS.64 R108, [R129.X8+0x2e50] ;  /* 0x002e5000816c8984 */ /* 0x0002a20000008a00 */
[----:B------:R-:W-:Y:S01]  /*2200*/  FMUL.FTZ R192, R77, R192 ;  /* 0x000000c04dc07220 */ /* 0x000fe20000410000 */
[----:B------:R-:W-:Y:S01]  /*2210*/  ISETP.GT.U32.AND P0, PT, R144, 0x1f, PT ;  /* 0x0000001f9000780c */ /* 0x000fe20003f04070 */
[----:B------:R-:W-:-:S02]  /*2220*/  FMUL.FTZ R187, R79, R188 ;  /* 0x000000bc4fbb7220 */ /* 0x000fc40000410000 */
[--C-:B------:R-:W-:Y:S02]  /*2230*/  FADD.FTZ R190, R57, R148.reuse ;  /* 0x0000009439be7221 */ /* 0x100fe40000010000 */
[----:B------:R-:W-:Y:S02]  /*2240*/  FADD.FTZ R188, R59, R148 ;  /* 0x000000943bbc7221 */ /* 0x000fe40000010000 */
[----:B------:R-:W-:Y:S02]  /*2250*/  FMUL.FTZ R190, R73, R190 ;  /* 0x000000be49be7220 */ /* 0x000fe40000410000 */
[----:B------:R-:W-:Y:S02]  /*2260*/  FMUL.FTZ R188, R75, R188 ;  /* 0x000000bc4bbc7220 */ /* 0x000fe40000410000 */
[----:B0-----:R-:W-:Y:S02]  /*2270*/  FFMA.FTZ R195, R195, R100, R126 ;  /* 0x00000064c3c37223 */ /* 0x001fe4000001007e */
        /* <DEDUP_REMOVED lines=9> */
[C---:B------:R-:W-:Y:S02]  /*2310*/  FMUL.FTZ R102, R156.reuse, R101 ;  /* 0x000000659c667220 */ /* 0x040fe40000410000 */
[----:B------:R-:W-:Y:S02]  /*2320*/  FFMA.FTZ R193, R167, R189, R192 ;  /* 0x000000bda7c17223 */ /* 0x000fe400000100c0 */
[----:B------:R-:W-:Y:S02]  /*2330*/  FFMA.FTZ R100, R156, R100, R155 ;  /* 0x000000649c647223 */ /* 0x000fe4000001009b */
[----:B------:R-:W-:-:S02]  /*2340*/  FMUL.FTZ R102, R157, R102 ;  /* 0x000000669d667220 */ /* 0x000fc40000410000 */
[C---:B------:R-:W-:Y:S02]  /*2350*/  FFMA.FTZ R193, R157.reuse, R193, R120 ;  /* 0x000000c19dc17223 */ /* 0x040fe40000010078 */
[----:B------:R-:W-:Y:S02]  /*2360*/  FFMA.FTZ R100, R157, R100, R162 ;  /* 0x000000649d647223 */ /* 0x000fe400000100a2 */
        /* <DEDUP_REMOVED lines=10> */
[----:B------:R-:W-:Y:S02]  /*2410*/  FFMA.FTZ R203, R177, R203, R116 ;  /* 0x000000cbb1cb7223 */ /* 0x000fe40000010074 */
[----:B------:R-:W-:Y:S02]  /*2420*/  FFMA.FTZ R101, R163, R100, R166 ;  /* 0x00000064a3657223 */ /* 0x000fe400000100a6 */
[----:B------:R-:W-:Y:S02]  /*2430*/  FMUL.FTZ R100, R161, R102 ;  /* 0x00000066a1647220 */ /* 0x000fe40000410000 */
[----:B------:R-:W-:Y:S02]  /*2440*/  FADD.FTZ R102, R53, R148 ;  /* 0x0000009435667221 */ /* 0x000fe40000010000 */
[----:B------:R-:W-:Y:S02]  /*2450*/  FFMA.FTZ R201, R175, R203, R188 ;  /* 0x000000cbafc97223 */ /* 0x000fe400000100bc */
[----:B------:R-:W-:-:S02]  /*2460*/  FFMA.FTZ R101, R161, R101, R164 ;  /* 0x00000065a1657223 */ /* 0x000fc400000100a4 */
[----:B------:R-:W-:Y:S02]  /*2470*/  FMUL.FTZ R102, R69, R102 ;  /* 0x0000006645667220 */ /* 0x000fe40000410000 */
[----:B------:R-:W-:Y:S01]  /*2480*/  FFMA.FTZ R201, R179, R201, R114 ;  /* 0x000000c9b3c97223 */ /* 0x000fe20000010072 */
[----:B------:R1:W-:Y:S03]  /*2490*/  STS.64 [R144.X8+0x2350], R100 ;  /* 0x0023506490007388 */ /* 0x0003e60000008a00 */
        /* <DEDUP_REMOVED lines=15> */
.L_x_3892:
        /* <DEDUP_REMOVED lines=26> */
.L_x_3893:
        /* <DEDUP_REMOVED lines=11> */
.L_x_3844:
[----:B-12---:R-:W-:Y:S05]  /*27e0*/  BSYNC B0 ;  /* 0x0000000000007941 */ /* 0x006fea0003800000 */
.L_x_3843:
[----:B------:R-:W-:Y:S01]  /*27f0*/  WARPSYNC 0xffffffff ;  /* 0xffffffff00007948 */ /* 0x000fe20003800000 */
[----:B------:R-:W-:Y:S01]  /*2800*/  BAR.SYNC.DEFER_BLOCKING 0x0 ;  /* 0x0000000000007b1d */ /* 0x000fe20000010000 */
[--C-:B0-----:R-:W-:Y:S01]  /*2810*/  FADD.FTZ R100, R65, R148.reuse ;  /* 0x0000009441647221 */ /* 0x101fe20000010000 */
[----:B------:R-:W-:Y:S01]  /*2820*/  ISETP.NE.AND P1, PT, R144, RZ, PT ;  /* 0x000000ff9000720c */ /* 0x000fe20003f25270 */
[-C--:B------:R-:W-:Y:S02]  /*2830*/  FMUL.FTZ R103, R96, R195.reuse ;  /* 0x000000c360677220 */ /* 0x080fe40000410000 */
[----:B------:R-:W-:Y:S01]  /*2840*/  FMUL.FTZ R192, R81, R100 ;  /* 0x0000006451c07220 */ /* 0x000fe20000410000 */
[----:B------:R-:W-:Y:S01]  /*2850*/  BSSY B0, `(.L_x_3847) ;  /* 0x00000dc000007945 */ /* 0x000fe20003800000 */
[----:B------:R-:W-:Y:S02]  /*2860*/  FADD.FTZ R102, R67, R148 ;  /* 0x0000009443667221 */ /* 0x000fe40000010000 */
[----:B------:R-:W-:-:S02]  /*2870*/  FFMA.FTZ R101, R161, R195, R192 ;  /* 0x000000c3a1657223 */ /* 0x000fc400000100c0 */
[----:B------:R-:W-:Y:S02]  /*2880*/  FFMA.FTZ R96, R48, R103, RZ ;  /* 0x0000006730607223 */ /* 0x000fe400000100ff */
[----:B------:R-:W-:Y:S02]  /*2890*/  FMUL.FTZ R97, R97, R101 ;  /* 0x0000006561617220 */ /* 0x000fe40000410000 */
[----:B------:R-:W-:Y:S02]  /*28a0*/  FMUL.FTZ R103, R83, R102 ;  /* 0x0000006653677220 */ /* 0x000fe40000410000 */
[----:B------:R-:W-:Y:S02]  /*28b0*/  FMUL.FTZ R98, R98, R191 ;  /* 0x000000bf62627220 */ /* 0x000fe40000410000 */
[----:B------:R-:W-:Y:S02]  /*28c0*/  FFMA.FTZ R97, R49, R97, R96 ;  /* 0x0000006131617223 */ /* 0x000fe40000010060 */
[----:B------:R-:W-:-:S02]  /*28d0*/  FFMA.FTZ R194, R168, R191, R103 ;  /* 0x000000bfa8c27223 */ /* 0x000fc40000010067 */
[----:B------:R-:W-:Y:S01]  /*28e0*/  FFMA.FTZ R96, R50, R98, R97 ;  /* 0x0000006232607223 */ /* 0x000fe20000010061 */
[----:B------:R-:W0:Y:S01]  /*28f0*/  LDS R204, [R144.X8+0x2354] ;  /* 0x0023540090cc7984 */ /* 0x000e220000008800 */
[----:B------:R-:W-:Y:S01]  /*2900*/  FADD.FTZ R98, R61, R148 ;  /* 0x000000943d627221 */ /* 0x000fe20000010000 */
[----:B------:R-:W-:Y:S01]  /*2910*/  HFMA2.MMA R97, -RZ, RZ, 0, 0 ;  /* 0x00000000ff617435 */ /* 0x000fe200000001ff */
[----:B------:R-:W-:Y:S01]  /*2920*/  FMUL.FTZ R99, R99, R194 ;  /* 0x000000c263637220 */ /* 0x000fe20000410000 */
[----:B------:R-:W-:Y:S01]  /*2930*/  @!P1 STS.64 [R129.X8+0x2e50], R108 ;  /* 0x002e506c81009388 */ /* 0x000fe20000008a00 */
[----:B------:R-:W-:Y:S02]  /*2940*/  FMUL.FTZ R196, R77, R98 ;  /* 0x000000624dc47220 */ /* 0x000fe40000410000 */
[----:B------:R-:W-:Y:S01]  /*2950*/  FFMA.FTZ R205, R51, R99, R96 ;  /* 0x0000006333cd7223 */ /* 0x000fe20000010060 */
[----:B------:R-:W-:Y:S01]  /*2960*/  MOV R96, R144 ;  /* 0x0000009000607202 */ /* 0x000fe20000000f00 */
[----:B------:R-:W-:-:S02]  /*2970*/  FMUL.FTZ R92, R92, R189 ;  /* 0x000000bd5c5c7220 */ /* 0x000fc40000410000 */
[----:B------:R-:W-:Y:S02]  /*2980*/  FADD.FTZ R188, R63, R148 ;  /* 0x000000943fbc7221 */ /* 0x000fe40000010000 */
[----:B------:R-:W-:Y:S02]  /*2990*/  IMAD R190, R184, c[0x0][0x2b8], RZ ;  /* 0x0000ae00b8be7a24 */ /* 0x000fe400078e02ff */
[----:B------:R-:W-:Y:S02]  /*29a0*/  FFMA.FTZ R99, R167, R189, R196 ;  /* 0x000000bda7637223 */ /* 0x000fe400000100c4 */
[----:B------:R-:W-:Y:S02]  /*29b0*/  FFMA.FTZ R92, R44, R92, R205 ;  /* 0x0000005c2c5c7223 */ /* 0x000fe400000100cd */
[----:B------:R-:W-:-:S04]  /*29c0*/  IMAD.WIDE.U32 R96, R151, c[0x0][0x2b8], R96 ;  /* 0x0000ae0097607a25 */ /* 0x000fc800078e0060 */
[----:B------:R-:W-:Y:S02]  /*29d0*/  IMAD R207, R151, c[0x0][0x2bc], R190 ;  /* 0x0000af0097cf7a24 */ /* 0x000fe400078e02be */
[----:B------:R-:W-:Y:S02]  /*29e0*/  FMUL.FTZ R93, R93, R99 ;  /* 0x000000635d5d7220 */ /* 0x000fe40000410000 */
[----:B------:R-:W-:Y:S01]  /*29f0*/  FMUL.FTZ R205, R79, R188 ;  /* 0x000000bc4fcd7220 */ /* 0x000fe20000410000 */
[----:B------:R-:W-:Y:S01]  /*2a00*/  IADD3 R97, R97, R207, RZ ;  /* 0x000000cf61617210 */ /* 0x000fe20007ffe0ff */
[----:B------:R-:W-:Y:S02]  /*2a10*/  FFMA.FTZ R93, R45, R93, R92 ;  /* 0x0000005d2d5d7223 */ /* 0x000fe4000001005c */
[-C--:B------:R-:W-:Y:S02]  /*2a20*/  FFMA.FTZ R198, R156, R193.reuse, R205 ;  /* 0x000000c19cc67223 */ /* 0x080fe400000100cd */
[----:B------:R-:W-:-:S02]  /*2a30*/  FMUL.FTZ R94, R94, R193 ;  /* 0x000000c15e5e7220 */ /* 0x000fc40000410000 */
[----:B------:R-:W-:Y:S02]  /*2a40*/  FADD.FTZ R190, R57, R148 ;  /* 0x0000009439be7221 */ /* 0x000fe40000010000 */
[----:B------:R-:W-:Y:S02]  /*2a50*/  IMAD R92, R182, c[0x0][0x2c0], RZ ;  /* 0x0000b000b65c7a24 */ /* 0x000fe400078e02ff */
[----:B------:R-:W-:Y:S02]  /*2a60*/  FMUL.FTZ R95, R95, R198 ;  /* 0x000000c65f5f7220 */ /* 0x000fe40000410000 */
[----:B0-----:R-:W-:Y:S01]  /*2a70*/  FFMA.FTZ R186, R204, R197, R186 ;  /* 0x000000c5ccba7223 */ /* 0x001fe200000100ba */
[----:B------:R-:W-:Y:S01]  /*2a80*/  SHF.L.U64.HI R204, R128, 0x2, R127 ;  /* 0x0000000280cc7819 */ /* 0x000fe2000001027f */
[----:B------:R-:W-:Y:S01]  /*2a90*/  FFMA.FTZ R94, R46, R94, R93 ;  /* 0x0000005e2e5e7223 */ /* 0x000fe2000001005d */
[----:B------:R-:W-:Y:S01]  /*2aa0*/  SHF.L.U32 R197, R128, 0x2, RZ ;  /* 0x0000000280c57819 */ /* 0x000fe200000006ff */
[----:B------:R-:W-:-:S02]  /*2ab0*/  FFMA.FTZ R185, R174, R186, R185 ;  /* 0x000000baaeb97223 */ /* 0x000fc400000100b9 */
[----:B------:R-:W-:Y:S02]  /*2ac0*/  FMUL.FTZ R200, R73, R190 ;  /* 0x000000be49c87220 */ /* 0x000fe40000410000 */
[----:B------:R-:W-:Y:S02]  /*2ad0*/  FFMA.FTZ R180, R183, R185, R180 ;  /* 0x000000b9b7b47223 */ /* 0x000fe400000100b4 */
[C---:B------:R-:W-:Y:S02]  /*2ae0*/  IMAD R207, R149.reuse, c[0x0][0x2c4], R92 ;  /* 0x0000b10095cf7a24 */ /* 0x040fe400078e025c */
[----:B------:R-:W-:-:S04]  /*2af0*/  IMAD.WIDE.U32 R92, R149, c[0x0][0x2c0], R96 ;  /* 0x0000b000955c7a25 */ /* 0x000fc800078e0060 */
[----:B------:R-:W-:Y:S01]  /*2b00*/  FFMA.FTZ R181, R176, R180, R181 ;  /* 0x000000b4b0b57223 */ /* 0x000fe200000100b5 */
[----:B------:R-:W-:Y:S01]  /*2b10*/  IADD3 R93, R93, R207, RZ ;  /* 0x000000cf5d5d7210 */ /* 0x000fe20007ffe0ff */
[----:B------:R-:W-:Y:S01]  /*2b20*/  FFMA.FTZ R97, R47, R95, R94 ;  /* 0x0000005f2f617223 */ /* 0x000fe2000001005e */
[----:B------:R-:W-:Y:S01]  /*2b30*/  LEA R94, P0, R92, c[0x0][0x320], 0x2 ;  /* 0x0000c8005c5e7a11 */ /* 0x000fe200078010ff */
[-C--:B------:R-:W-:Y:S02]  /*2b40*/  FMUL.FTZ R84, R84, R187.reuse ;  /* 0x000000bb54547220 */ /* 0x080fe40000410000 */
[----:B------:R-:W-:Y:S01]  /*2b50*/  FFMA.FTZ R96, R171, R187, R200 ;  /* 0x000000bbab607223 */ /* 0x000fe200000100c8 */
[----:B------:R-:W-:Y:S01]  /*2b60*/  LEA.HI.X R95, R92, c[0x0][0x324], R93, 0x2, P0 ;  /* 0x0000c9005c5f7a11 */ /* 0x000fe200000f145d */
[----:B------:R-:W-:Y:S02]  /*2b70*/  FFMA.FTZ R179, R179, R181, R178 ;  /* 0x000000b5b3b37223 */ /* 0x000fe400000100b2 */
[----:B------:R-:W-:-:S02]  /*2b80*/  FFMA.FTZ R202, R40, R84, R97 ;  /* 0x0000005428ca7223 */ /* 0x000fc40000010061 */
[----:B------:R-:W-:Y:S02]  /*2b90*/  FMUL.FTZ R85, R85, R96 ;  /* 0x0000006055557220 */ /* 0x000fe40000410000 */
[----:B------:R-:W-:Y:S02]  /*2ba0*/  FADD.FTZ R84, R59, R148 ;  /* 0x000000943b547221 */ /* 0x000fe40000010000 */
[----:B------:R-:W-:Y:S02]  /*2bb0*/  FFMA.FTZ R172, R175, R179, R172 ;  /* 0x000000b3afac7223 */ /* 0x000fe400000100ac */
[----:B------:R-:W-:Y:S02]  /*2bc0*/  IMAD R97, R133, -0x400, R146 ;  /* 0xfffffc0085617824 */ /* 0x000fe400078e0292 */
[----:B------:R-:W-:Y:S02]  /*2bd0*/  FFMA.FTZ R85, R41, R85, R202 ;  /* 0x0000005529557223 */ /* 0x000fe400000100ca */
[----:B------:R-:W-:-:S02]  /*2be0*/  FMUL.FTZ R86, R86, R203 ;  /* 0x000000cb56567220 */ /* 0x000fc40000410000 */
[----:B------:R-:W-:Y:S02]  /*2bf0*/  FMUL.FTZ R202, R75, R84 ;  /* 0x000000544bca7220 */ /* 0x000fe40000410000 */
[----:B------:R-:W-:Y:S02]  /*2c00*/  IMAD R206, R204, c[0x0][0x2d0], RZ ;  /* 0x0000b400ccce7a24 */ /* 0x000fe400078e02ff */
[----:B------:R-:W-:Y:S02]  /*2c10*/  FFMA.FTZ R173, R177, R172, R173 ;  /* 0x000000acb1ad7223 */ /* 0x000fe400000100ad */
[----:B------:R-:W-:-:S04]  /*2c20*/  IMAD.WIDE R94, R97, 0x4, R94 ;  /* 0x00000004615e7825 */ /* 0x000fc800078e025e */
[----:B------:R-:W-:Y:S02]  /*2c30*/  FFMA.FTZ R204, R42, R86, R85 ;  /* 0x000000562acc7223 */ /* 0x000fe40000010055 */
[----:B------:R-:W-:Y:S02]  /*2c40*/  FFMA.FTZ R97, R175, R203, R202 ;  /* 0x000000cbaf617223 */ /* 0x000fe400000100ca */
[----:B------:R-:W-:Y:S02]  /*2c50*/  FADD.FTZ R86, R53, R148 ;  /* 0x0000009435567221 */ /* 0x000fe40000010000 */
[----:B------:R-:W-:Y:S02]  /*2c60*/  FFMA.FTZ R171, R171, R173, R154 ;  /* 0x000000adabab7223 */ /* 0x000fe4000001009a */
[----:B------:R-:W-:Y:S02]  /*2c70*/  FMUL.FTZ R87, R87, R97 ;  /* 0x0000006157577220 */ /* 0x000fe40000410000 */
[----:B------:R-:W-:-:S02]  /*2c80*/  FMUL.FTZ R183, R69, R86 ;  /* 0x0000005645b77220 */ /* 0x000fc40000410000 */
[----:B------:R-:W-:Y:S02]  /*2c90*/  FADD.FTZ R85, R55, R148 ;  /* 0x0000009437557221 */ /* 0x000fe40000010000 */
[----:B------:R-:W-:Y:S02]  /*2ca0*/  FFMA.FTZ R169, R169, R171, R170 ;  /* 0x000000aba9a97223 */ /* 0x000fe400000100aa */
[----:B------:R-:W-:Y:S02]  /*2cb0*/  FFMA.FTZ R87, R43, R87, R204 ;  /* 0x000000572b577223 */ /* 0x000fe400000100cc */
[-C--:B------:R-:W-:Y:S02]  /*2cc0*/  FMUL.FTZ R88, R88, R201.reuse ;  /* 0x000000c958587220 */ /* 0x080fe40000410000 */
[----:B------:R-:W-:Y:S02]  /*2cd0*/  FFMA.FTZ R176, R176, R201, R183 ;  /* 0x000000c9b0b07223 */ /* 0x000fe400000100b7 */
[----:B------:R-:W-:-:S02]  /*2ce0*/  FMUL.FTZ R178, R71, R85 ;  /* 0x0000005547b27220 */ /* 0x000fc40000410000 */
[----:B------:R-:W-:Y:S02]  /*2cf0*/  FFMA.FTZ R155, R156, R169, R155 ;  /* 0x000000a99c9b7223 */ /* 0x000fe4000001009b */
[----:B------:R-:W-:Y:S02]  /*2d00*/  FFMA.FTZ R88, R36, R88, R87 ;  /* 0x0000005824587223 */ /* 0x000fe40000010057 */
[----:B------:R-:W-:Y:S02]  /*2d10*/  FMUL.FTZ R89, R89, R176 ;  /* 0x000000b059597220 */ /* 0x000fe40000410000 */
[----:B------:R-:W-:Y:S02]  /*2d20*/  FFMA.FTZ R175, R174, R199, R178 ;  /* 0x000000c7aeaf7223 */ /* 0x000fe400000100b2 */
[----:B------:R-:W-:Y:S02]  /*2d30*/  FFMA.FTZ R157, R157, R155, R162 ;  /* 0x0000009b9d9d7223 */ /* 0x000fe400000100a2 */
[----:B------:R-:W-:Y:S01]  /*2d40*/  FFMA.FTZ R87, R37, R89, R88 ;  /* 0x0000005925577223 */ /* 0x000fe20000010058 */
[----:B------:R-:W-:Y:S01]  /*2d50*/  P2R R88, PR, RZ, 0x2 ;  /* 0x00000002ff587803 */ /* 0x000fe20000000000 */
[----:B------:R-:W-:Y:S01]  /*2d60*/  FMUL.FTZ R174, R91, R175 ;  /* 0x000000af5bae7220 */ /* 0x000fe20000410000 */
[----:B------:R-:W-:Y:S01]  /*2d70*/  SHF.L.U32 R88, R144, 0x4, RZ ;  /* 0x0000000490587819 */ /* 0x000fe200000006ff */
[----:B------:R-:W-:Y:S01]  /*2d80*/  FMUL.FTZ R91, R0, R195 ;  /* 0x000000c3005b7220 */ /* 0x000fe20000410000 */
[----:B------:R-:W-:Y:S01]  /*2d90*/  LEA R89, R134, 0xfffffc00, 0xa ;  /* 0xfffffc0086597811 */ /* 0x000fe200078e50ff */
[----:B------:R-:W-:Y:S01]  /*2da0*/  FFMA.FTZ R167, R167, R157, R158 ;  /* 0x0000009da7a77223 */ /* 0x000fe2000001009e */
[----:B------:R-:W-:Y:S01]  /*2db0*/  LEA.HI.SX32 R88, R88, R88, 0x1b ;  /* 0x0000005858587211 */ /* 0x000fe200078fdaff */
[----:B------:R-:W-:Y:S01]  /*2dc0*/  FMUL.FTZ R91, R48, R91 ;  /* 0x0000005b305b7220 */ /* 0x000fe20000410000 */
[----:B------:R-:W-:Y:S01]  /*2dd0*/  IADD3 R92, P0, R89, R92, RZ ;  /* 0x0000005c595c7210 */ /* 0x000fe20007f1e0ff */
[----:B------:R-:W-:-:S02]  /*2de0*/  FFMA.FTZ R159, R159, R167, R160 ;  /* 0x000000a79f9f7223 */ /* 0x000fc400000100a0 */
[----:B------:R-:W-:Y:S01]  /*2df0*/  FMUL.FTZ R90, R90, R199 ;  /* 0x000000c75a5a7220 */ /* 0x000fe20000410000 */
[----:B------:R0:W-:Y:S01]  /*2e00*/  STS [R88.X4+0x1090], R91 ;  /* 0x0010905b58007388 */ /* 0x0001e20000004800 */
[----:B------:R-:W-:Y:S01]  /*2e10*/  FFMA.FTZ R165, R168, R159, R165 ;  /* 0x0000009fa8a57223 */ /* 0x000fe200000100a5 */
[----:B------:R-:W-:Y:S01]  /*2e20*/  LEA.HI.X.SX32 R93, R89, R93, 0x1, P0 ;  /* 0x0000005d595d7211 */ /* 0x000fe200000f0eff */
[----:B------:R-:W-:Y:S02]  /*2e30*/  FFMA.FTZ R87, R38, R90, R87 ;  /* 0x0000005a26577223 */ /* 0x000fe40000010057 */
[----:B------:R-:W-:Y:S02]  /*2e40*/  FMUL.FTZ R90, R0, R101 ;  /* 0x00000065005a7220 */ /* 0x000fe40000410000 */
[----:B------:R-:W-:Y:S02]  /*2e50*/  FFMA.FTZ R163, R163, R165, R166 ;  /* 0x000000a5a3a37223 */ /* 0x000fe400000100a6 */
[----:B------:R-:W-:-:S02]  /*2e60*/  IMAD R207, R197, c[0x0][0x2d4], R206 ;  /* 0x0000b500c5cf7a24 */ /* 0x000fc400078e02ce */
[----:B0-----:R-:W-:Y:S02]  /*2e70*/  FMUL.FTZ R91, R0, R199 ;  /* 0x000000c7005b7220 */ /* 0x001fe40000410000 */
[----:B------:R-:W-:-:S04]  /*2e80*/  IMAD.WIDE.U32 R94, R197, c[0x0][0x2d0], R94 ;  /* 0x0000b400c55e7a25 */ /* 0x000fc800078e005e */
[C---:B------:R-:W-:Y:S01]  /*2e90*/  FMUL.FTZ R109, R0.reuse, R187 ;  /* 0x000000bb006d7220 */ /* 0x040fe20000410000 */
[----:B------:R-:W-:Y:S01]  /*2ea0*/  IADD3 R95, R95, R207, RZ ;  /* 0x000000cf5f5f7210 */ /* 0x000fe20007ffe0ff */
[----:B------:R-:W-:Y:S02]  /*2eb0*/  FADD.FTZ R202, R97, -R202 ;  /* 0x800000ca61ca7221 */ /* 0x000fe40000010000 */
[----:B------:R-:W-:Y:S02]  /*2ec0*/  FMUL.FTZ R158, R0, R97 ;  /* 0x00000061009e7220 */ /* 0x000fe40000410000 */
[----:B------:R-:W-:Y:S02]  /*2ed0*/  FMUL.FTZ R91, R38, R91 ;  /* 0x0000005b265b7220 */ /* 0x000fe40000410000 */
[----:B------:R-:W-:Y:S02]  /*2ee0*/  FMUL.FTZ R97, R49, R90 ;  /* 0x0000005a31617220 */ /* 0x000fe40000410000 */
[----:B------:R-:W-:Y:S01]  /*2ef0*/  FFMA.FTZ R161, R161, R163, R164 ;  /* 0x000000a3a1a17223 */ /* 0x000fe200000100a4 */
[----:B------:R0:W-:Y:S01]  /*2f00*/  STS [R88.X4+0x10c8], R91 ;  /* 0x0010c85b58007388 */ /* 0x0001e20000004800 */
[----:B------:R-:W-:-:S02]  /*2f10*/  FADD.FTZ R90, R64, R148 ;  /* 0x00000094405a7221 */ /* 0x000fc40000010000 */
[----:B------:R-:W-:Y:S01]  /*2f20*/  FMUL.FTZ R109, R40, R109 ;  /* 0x0000006d286d7220 */ /* 0x000fe20000410000 */
[----:B------:R-:W-:Y:S01]  /*2f30*/  STS [R88.X4+0x1094], R97 ;  /* 0x0010946158007388 */ /* 0x000fe20000004800 */
[----:B------:R-:W-:Y:S02]  /*2f40*/  FADD.FTZ R200, R96, -R200 ;  /* 0x800000c860c87221 */ /* 0x000fe40000010000 */
[----:B------:R-:W-:Y:S01]  /*2f50*/  FMUL.FTZ R156, R0, R96 ;  /* 0x00000060009c7220 */ /* 0x000fe20000410000 */
[----:B------:R1:W-:Y:S01]  /*2f60*/  STS [R88.X4+0x10b0], R109 ;  /* 0x0010b06d58007388 */ /* 0x0003e20000004800 */
[----:B------:R-:W-:Y:S02]  /*2f70*/  FADD.FTZ R103, R194, -R103 ;  /* 0x80000067c2677221 */ /* 0x000fe40000010000 */
[----:B------:R-:W-:Y:S02]  /*2f80*/  FADD.FTZ R205, R198, -R205 ;  /* 0x800000cdc6cd7221 */ /* 0x000fe40000010000 */
[----:B------:R-:W-:-:S02]  /*2f90*/  FADD.FTZ R96, R176, -R183 ;  /* 0x800000b7b0607221 */ /* 0x000fc40000010000 */
        /* <DEDUP_REMOVED lines=10> */
[----:B------:R-:W-:Y:S02]  /*3040*/  FADD.FTZ R0, -R126, R195 ;  /* 0x000000c37e007221 */ /* 0x000fe40000010100 */
[----:B0-----:R-:W-:-:S02]  /*3050*/  FMUL.FTZ R91, R90, R161 ;  /* 0x000000a15a5b7220 */ /* 0x001fc40000410000 */
[----:B------:R-:W-:Y:S02]  /*3060*/  FADD.FTZ R196, R99, -R196 ;  /* 0x800000c463c47221 */ /* 0x000fe40000010000 */
[----:B-1----:R-:W-:Y:S02]  /*3070*/  FMUL.FTZ R109, R45, R154 ;  /* 0x0000009a2d6d7220 */ /* 0x002fe40000410000 */
[----:B------:R-:W-:Y:S02]  /*3080*/  FADD.FTZ R192, R101, -R192 ;  /* 0x800000c065c07221 */ /* 0x000fe40000010000 */
[----:B------:R-:W-:Y:S01]  /*3090*/  FADD.FTZ R154, R66, R148 ;  /* 0x00000094429a7221 */ /* 0x000fe20000010000 */
[----:B------:R-:W-:Y:S01]  /*30a0*/  STS [R88.X4+0x10a4], R109 ;  /* 0x0010a46d58007388 */ /* 0x000fe20000004800 */
[----:B------:R-:W-:Y:S02]  /*30b0*/  FMUL.FTZ R100, R100, R163 ;  /* 0x000000a364647220 */ /* 0x000fe40000410000 */
[----:B------:R-:W-:-:S02]  /*30c0*/  FFMA.FTZ R99, R91, R0, RZ ;  /* 0x000000005b637223 */ /* 0x000fc400000100ff */
[----:B------:R-:W-:Y:S02]  /*30d0*/  FMUL.FTZ R177, R50, R177 ;  /* 0x000000b132b17220 */ /* 0x000fe40000410000 */
[----:B------:R-:W-:Y:S02]  /*30e0*/  FMUL.FTZ R101, R51, R194 ;  /* 0x000000c233657220 */ /* 0x000fe40000410000 */
[----:B------:R-:W-:Y:S01]  /*30f0*/  FADD.FTZ R90, -R124, R191 ;  /* 0x000000bf7c5a7221 */ /* 0x000fe20000010100 */
[----:B------:R0:W-:Y:S01]  /*3100*/  STS [R88.X4+0x1098], R177 ;  /* 0x001098b158007388 */ /* 0x0001e20000004800 */
[----:B------:R-:W-:Y:S02]  /*3110*/  FMUL.FTZ R97, R154, R165 ;  /* 0x000000a59a617220 */ /* 0x000fe40000410000 */
[----:B------:R-:W-:Y:S01]  /*3120*/  FFMA.FTZ R99, R100, R192, R99 ;  /* 0x000000c064637223 */ /* 0x000fe20000010063 */
[----:B------:R1:W-:Y:S01]  /*3130*/  STS [R88.X4+0x109c], R101 ;  /* 0x00109c6558007388 */ /* 0x0003e20000004800 */
[----:B------:R-:W-:-:S02]  /*3140*/  FMUL.FTZ R102, R102, R159 ;  /* 0x0000009f66667220 */ /* 0x000fc40000410000 */
[----:B------:R-:W-:Y:S02]  /*3150*/  FADD.FTZ R154, -R122, R189 ;  /* 0x000000bd7a9a7221 */ /* 0x000fe40000010100 */
[----:B------:R-:W-:Y:S02]  /*3160*/  FMUL.FTZ R183, R43, R158 ;  /* 0x0000009e2bb77220 */ /* 0x000fe40000410000 */
[----:B0-----:R-:W-:Y:S02]  /*3170*/  FMUL.FTZ R177, R41, R156 ;  /* 0x0000009c29b17220 */ /* 0x001fe40000410000 */
[----:B------:R-:W-:Y:S01]  /*3180*/  FADD.FTZ R156, R60, R148 ;  /* 0x000000943c9c7221 */ /* 0x000fe20000010000 */
[----:B------:R0:W-:Y:S01]  /*3190*/  STS [R88.X4+0x10bc], R183 ;  /* 0x0010bcb758007388 */ /* 0x0001e20000004800 */
[----:B-1----:R-:W-:Y:S02]  /*31a0*/  FFMA.FTZ R101, R97, R90, R99 ;  /* 0x0000005a61657223 */ /* 0x002fe40000010063 */
[----:B------:R-:W-:Y:S01]  /*31b0*/  FMUL.FTZ R99, R156, R167 ;  /* 0x000000a79c637220 */ /* 0x000fe20000410000 */
[----:B------:R-:W-:Y:S01]  /*31c0*/  STS [R88.X4+0x10b4], R177 ;  /* 0x0010b4b158007388 */ /* 0x000fe20000004800 */
[----:B------:R-:W-:-:S02]  /*31d0*/  FFMA.FTZ R101, R102, R103, R101 ;  /* 0x0000006766657223 */ /* 0x000fc40000010065 */
[----:B------:R-:W-:Y:S02]  /*31e0*/  FADD.FTZ R158, R62, R148 ;  /* 0x000000943e9e7221 */ /* 0x000fe40000010000 */
[----:B------:R-:W-:Y:S02]  /*31f0*/  FMUL.FTZ R98, R98, R157 ;  /* 0x0000009d62627220 */ /* 0x000fe40000410000 */
[----:B------:R-:W-:Y:S02]  /*3200*/  FFMA.FTZ R109, R99, R154, R101 ;  /* 0x0000009a636d7223 */ /* 0x000fe40000010065 */
[----:B------:R-:W-:Y:S02]  /*3210*/  FADD.FTZ R156, -R120, R193 ;  /* 0x000000c1789c7221 */ /* 0x000fe40000010100 */
[----:B------:R-:W-:Y:S02]  /*3220*/  FMUL.FTZ R101, R158, R155 ;  /* 0x0000009b9e657220 */ /* 0x000fe40000410000 */
[----:B------:R-:W-:-:S02]  /*3230*/  FFMA.FTZ R109, R98, R196, R109 ;  /* 0x000000c4626d7223 */ /* 0x000fc4000001006d */
[----:B------:R-:W-:Y:S02]  /*3240*/  FADD.FTZ R108, R175, -R178 ;  /* 0x800000b2af6c7221 */ /* 0x000fe40000010000 */
[----:B------:R-:W-:Y:S02]  /*3250*/  FMUL.FTZ R189, R39, R162 ;  /* 0x000000a227bd7220 */ /* 0x000fe40000410000 */
[----:B------:R-:W-:Y:S02]  /*3260*/  FMUL.FTZ R175, R47, R198 ;  /* 0x000000c62faf7220 */ /* 0x000fe40000410000 */
[----:B------:R-:W-:Y:S01]  /*3270*/  FADD.FTZ R162, R56, R148 ;  /* 0x0000009438a27221 */ /* 0x000fe20000010000 */
[----:B------:R-:W-:Y:S01]  /*3280*/  STS [R88.X4+0x10cc], R189 ;  /* 0x0010ccbd58007388 */ /* 0x000fe20000004800 */
[----:B------:R-:W-:Y:S02]  /*3290*/  FMUL.FTZ R188, R188, R169 ;  /* 0x000000a9bcbc7220 */ /* 0x000fe40000410000 */
[----:B------:R-:W-:Y:S01]  /*32a0*/  FFMA.FTZ R158, R101, R156, R109 ;  /* 0x0000009c659e7223 */ /* 0x000fe2000001006d */
[----:B------:R1:W-:Y:S01]  /*32b0*/  STS [R88.X4+0x10ac], R175 ;  /* 0x0010acaf58007388 */ /* 0x0003e20000004800 */
[----:B------:R-:W-:Y:S01]  /*32c0*/  FADD.FTZ R160, -R118, R187 ;  /* 0x000000bb76a07221 */ /* 0x000fe20000010100 */
[----:B------:R-:W-:Y:S01]  /*32d0*/  IADD3 R187, R144, 0x40, RZ ;  /* 0x0000004090bb7810 */ /* 0x000fe20007ffe0ff */
[----:B------:R-:W-:-:S02]  /*32e0*/  FMUL.FTZ R109, R162, R171 ;  /* 0x000000aba26d7220 */ /* 0x000fc40000410000 */
[----:B------:R-:W-:Y:S01]  /*32f0*/  FFMA.FTZ R158, R188, R205, R158 ;  /* 0x000000cdbc9e7223 */ /* 0x000fe2000001009e */
[----:B------:R-:W-:Y:S01]  /*3300*/  LEA.HI.SX32 R187, R187, R144, 0x1b ;  /* 0x00000090bbbb7211 */ /* 0x000fe200078fdaff */
[----:B------:R-:W-:Y:S02]  /*3310*/  FMUL.FTZ R174, R39, R174 ;  /* 0x000000ae27ae7220 */ /* 0x000fe40000410000 */
[----:B0-----:R-:W-:Y:S02]  /*3320*/  FADD.FTZ R183, R58, R148 ;  /* 0x000000943ab77221 */ /* 0x001fe40000010000 */
[----:B-1----:R-:W-:Y:S02]  /*3330*/  FMUL.FTZ R175, R37, R176 ;  /* 0x000000b025af7220 */ /* 0x002fe40000410000 */
[----:B------:R-:W-:Y:S02]  /*3340*/  FMUL.FTZ R190, R190, R173 ;  /* 0x000000adbebe7220 */ /* 0x000fe40000410000 */
[----:B------:R-:W-:Y:S01]  /*3350*/  FFMA.FTZ R177, R109, R160, R158 ;  /* 0x000000a06db17223 */ /* 0x000fe2000001009e */
[----:B------:R0:W-:Y:S01]  /*3360*/  STS [R88.X4+0x10c4], R175 ;  /* 0x0010c4af58007388 */ /* 0x0001e20000004800 */
[----:B------:R-:W-:-:S02]  /*3370*/  FMUL.FTZ R197, R44, R197 ;  /* 0x000000c52cc57220 */ /* 0x000fc40000410000 */
[----:B------:R-:W-:Y:S02]  /*3380*/  FMUL.FTZ R207, R46, R207 ;  /* 0x000000cf2ecf7220 */ /* 0x000fe40000410000 */
[----:B------:R-:W-:Y:S01]  /*3390*/  FMUL.FTZ R209, R42, R209 ;  /* 0x000000d12ad17220 */ /* 0x000fe20000410000 */
[----:B------:R-:W-:Y:S01]  /*33a0*/  STS [R88.X4+0x10a0], R197 ;  /* 0x0010a0c558007388 */ /* 0x000fe20000004800 */
[----:B------:R-:W-:Y:S02]  /*33b0*/  FMUL.FTZ R211, R36, R211 ;  /* 0x000000d324d37220 */ /* 0x000fe40000410000 */
[----:B------:R-:W-:Y:S01]  /*33c0*/  FADD.FTZ R87, R87, R174 ;  /* 0x000000ae57577221 */ /* 0x000fe20000010000 */
[----:B------:R-:W-:Y:S01]  /*33d0*/  IADD3 R174, -R89, c[0x0][0x168], -R144 ;  /* 0x00005a0059ae7a10 */ /* 0x000fe20007ffe990 */
[----:B------:R-:W-:Y:S01]  /*33e0*/  FADD.FTZ R162, -R116, R203 ;  /* 0x000000cb74a27221 */ /* 0x000fe20000010100 */
[----:B------:R-:W-:Y:S01]  /*33f0*/  STS [R88.X4+0x10a8], R207 ;  /* 0x0010a8cf58007388 */ /* 0x000fe20000004800 */
[----:B0-----:R-:W-:Y:S01]  /*3400*/  FMUL.FTZ R175, R183, R172 ;  /* 0x000000acb7af7220 */ /* 0x001fe20000410000 */
[----:B------:R-:W-:Y:S01]  /*3410*/  ISETP.GE.AND P0, PT, R174, 0x1, PT ;  /* 0x00000001ae00780c */ /* 0x000fe20003f06270 */
[----:B------:R-:W-:Y:S01]  /*3420*/  FFMA.FTZ R177, R190, R200, R177 ;  /* 0x000000c8beb17223 */ /* 0x000fe200000100b1 */
[----:B------:R-:W-:Y:S01]  /*3430*/  STS [R88.X4+0x10b8], R209 ;  /* 0x0010b8d158007388 */ /* 0x000fe20000004800 */
[----:B------:R-:W-:Y:S01]  /*3440*/  FADD.FTZ R158, R52, R148 ;  /* 0x00000094349e7221 */ /* 0x000fe20000010000 */
[----:B------:R-:W-:Y:S01]  /*3450*/  ISETP.GE.AND P1, PT, R174, 0x41, PT ;  /* 0x00000041ae00780c */ /* 0x000fe20003f26270 */
[----:B------:R-:W-:Y:S01]  /*3460*/  FFMA.FTZ R177, R175, R162, R177 ;  /* 0x000000a2afb17223 */ /* 0x000fe200000100b1 */
[----:B------:R0:W-:Y:S01]  /*3470*/  STS [R88.X4+0x10c0], R211 ;  /* 0x0010c0d358007388 */ /* 0x0001e20000004800 */
[----:B------:R-:W-:-:S02]  /*3480*/  FADD.FTZ R164, -R114, R201 ;  /* 0x000000c972a47221 */ /* 0x000fc40000010100 */
[----:B------:R-:W-:Y:S02]  /*3490*/  FMUL.FTZ R89, R158, R181 ;  /* 0x000000b59e597220 */ /* 0x000fe40000410000 */
[----:B------:R-:W-:Y:S02]  /*34a0*/  FADD.FTZ R168, R54, R148 ;  /* 0x0000009436a87221 */ /* 0x000fe40000010000 */
[----:B------:R-:W-:Y:S02]  /*34b0*/  FMUL.FTZ R86, R86, R180 ;  /* 0x000000b456567220 */ /* 0x000fe40000410000 */
[----:B------:R-:W-:Y:S02]  /*34c0*/  FADD.FTZ R166, -R112, R199 ;  /* 0x000000c770a67221 */ /* 0x000fe40000010100 */
[----:B0-----:R-:W-:Y:S02]  /*34d0*/  FMUL.FTZ R88, R84, R179 ;  /* 0x000000b354587220 */ /* 0x001fe40000410000 */
[----:B------:R-:W-:-:S02]  /*34e0*/  FMUL.FTZ R158, R85, R186 ;  /* 0x000000ba559e7220 */ /* 0x000fc40000410000 */
[----:B------:R-:W-:Y:S02]  /*34f0*/  FFMA.FTZ R177, R88, R202, R177 ;  /* 0x000000ca58b17223 */ /* 0x000fe400000100b1 */
[----:B------:R-:W-:Y:S02]  /*3500*/  FMUL.FTZ R189, R158, R108 ;  /* 0x0000006c9ebd7220 */ /* 0x000fe40000410000 */
        /* <DEDUP_REMOVED lines=16> */
.L_x_3848:
[----:B------:R-:W-:Y:S05]  /*3610*/  BSYNC B0 ;  /* 0x0000000000007941 */ /* 0x000fea0003800000 */
.L_x_3847:
[----:B------:R-:W1:Y:S01]  /*3620*/  LDS R187, [R187.X4+0x1190] ;  /* 0x00119000bbbb7984 */ /* 0x000e620000004800 */
[----:B------:R-:W-:Y:S01]  /*3630*/  BSSY B0, `(.L_x_3849) ;  /* 0x0000006000007945 */ /* 0x000fe20003800000 */
[----:B0-----:R-:W-:Y:S01]  /*3640*/  FADD.FTZ R84, R170, R189 ;  /* 0x000000bdaa547221 */ /* 0x001fe20000010000 */
[C---:B------:R-:W-:Y:S02]  /*3650*/  IADD3 R85, R144.reuse, 0x80, RZ ;  /* 0x0000008090557810 */ /* 0x040fe40007ffe0ff */
[----:B------:R-:W-:Y:S01]  /*3660*/  IADD3 R93, R144, 0xc0, RZ ;  /* 0x000000c0905d7810 */ /* 0x000fe20007ffe0ff */
[----:B------:R-:W-:Y:S05]  /*3670*/  @!P1 BRA `(.L_x_3850) ;  /* 0x0000001000009947 */ /* 0x000fea0003800000 */
[----:B-1----:R0:W-:Y:S02]  /*3680*/  RED.E.ADD.F32.FTZ.RN.STRONG.GPU [R94.64+-0xf00], R187 ;  /* 0xfff100bb5e00798e */ /* 0x0021e4000c10e784 */
.L_x_3850:
[----:B------:R-:W-:Y:S05]  /*3690*/  BSYNC B0 ;  /* 0x0000000000007941 */ /* 0x000fea0003800000 */
.L_x_3849:
[----:B------:R-:W-:Y:S01]  /*36a0*/  LEA.HI.SX32 R85, R85, R144, 0x1b ;  /* 0x0000009055557211 */ /* 0x000fe200078fdaff */
[----:B------:R-:W-:Y:S01]  /*36b0*/  BSSY B0, `(.L_x_3851) ;  /* 0x000000d000007945 */ /* 0x000fe20003800000 */
[----:B------:R-:W-:Y:S02]  /*36c0*/  ISETP.GE.AND P6, PT, R174, 0x81, PT ;  /* 0x00000081ae00780c */ /* 0x000fe40003fc6270 */
[----:B------:R-:W-:-:S02]  /*36d0*/  IADD3 R183, R144, 0x100, RZ ;  /* 0x0000010090b77810 */ /* 0x000fc40007ffe0ff */
[----:B------:R-:W2:Y:S01]  /*36e0*/  LDS R85, [R85.X4+0x1290] ;  /* 0x0012900055557984 */ /* 0x000ea20000004800 */
        /* <DEDUP_REMOVED lines=8> */
[----:B--2---:R2:W-:Y:S02]  /*3770*/  RED.E.ADD.F32.FTZ.RN.STRONG.GPU [R94.64+-0xe00], R85 ;  /* 0xfff200555e00798e */ /* 0x0045e4000c10e784 */
.L_x_3852:
[----:B------:R-:W-:Y:S05]  /*3780*/  BSYNC B0 ;  /* 0x0000000000007941 */ /* 0x000fea0003800000 */
.L_x_3851:
[----:B------:R-:W3:Y:S01]  /*3790*/  LDS R93, [R93.X4+0x1390] ;  /* 0x001390005d5d7984 */ /* 0x000ee20000004800 */
[----:B------:R-:W-:Y:S01]  /*37a0*/  BSSY B0, `(.L_x_3853) ;  /* 0x0000005000007945 */ /* 0x000fe20003800000 */
[----:B--2---:R-:W-:Y:S02]  /*37b0*/  IADD3 R85, R144, 0x140, RZ ;  /* 0x0000014090557810 */ /* 0x004fe40007ffe0ff */
[----:B------:R-:W-:Y:S01]  /*37c0*/  LEA.HI.SX32 R183, R183, R144, 0x1b ;  /* 0x00000090b7b77211 */ /* 0x000fe200078fdaff */
[----:B------:R-:W-:Y:S05]  /*37d0*/  @!P0 BRA `(.L_x_3854) ;  /* 0x0000001000008947 */ /* 0x000fea0003800000 */
[----:B---3--:R2:W-:Y:S02]  /*37e0*/  RED.E.ADD.F32.FTZ.RN.STRONG.GPU [R94.64+-0xd00], R93 ;  /* 0xfff3005d5e00798e */ /* 0x0085e4000c10e784 */
.L_x_3854:
[----:B------:R-:W-:Y:S05]  /*37f0*/  BSYNC B0 ;  /* 0x0000000000007941 */ /* 0x000fea0003800000 */
.L_x_3853:
[----:B------:R-:W4:Y:S01]  /*3800*/  LDS R183, [R183.X4+0x1490] ;  /* 0x00149000b7b77984 */ /* 0x000f220000004800 */
[----:B------:R-:W-:Y:S01]  /*3810*/  BSSY B0, `(.L_x_3855) ;  /* 0x0000005000007945 */ /* 0x000fe20003800000 */
[----:B--23--:R-:W-:Y:S02]  /*3820*/  IADD3 R93, R144, 0x180, RZ ;  /* 0x00000180905d7810 */ /* 0x00cfe40007ffe0ff */
[----:B------:R-:W-:Y:S01]  /*3830*/  LEA.HI.SX32 R85, R85, R144, 0x1b ;  /* 0x0000009055557211 */ /* 0x000fe200078fdaff */
[----:B------:R-:W-:Y:S05]  /*3840*/  @!P1 BRA `(.L_x_3856) ;  /* 0x0000001000009947 */ /* 0x000fea0003800000 */
[----:B----4-:R2:W-:Y:S02]  /*3850*/  RED.E.ADD.F32.FTZ.RN.STRONG.GPU [R94.64+-0xc00], R183 ;  /* 0xfff400b75e00798e */ /* 0x0105e4000c10e784 */
.L_x_3856:
[----:B------:R-:W-:Y:S05]  /*3860*/  BSYNC B0 ;  /* 0x0000000000007941 */ /* 0x000fea0003800000 */
.L_x_3855:
[----:B------:R-:W3:Y:S01]  /*3870*/  LDS R85, [R85.X4+0x1590] ;  /* 0x0015900055557984 */ /* 0x000ee20000004800 */
[----:B------:R-:W-:Y:S01]  /*3880*/  BSSY B0, `(.L_x_3857) ;  /* 0x0000005000007945 */ /* 0x000fe20003800000 */
[----:B--2-4-:R-:W-:-:S02]  /*3890*/  IADD3 R183, R144, 0x1c0, RZ ;  /* 0x000001c090b77810 */ /* 0x014fc40007ffe0ff */
[----:B------:R-:W-:Y:S01]  /*38a0*/  LEA.HI.SX32 R93, R93, R144, 0x1b ;  /* 0x000000905d5d7211 */ /* 0x000fe200078fdaff */
[----:B------:R-:W-:Y:S05]  /*38b0*/  @!P2 BRA `(.L_x_3858) ;  /* 0x000000100000a947 */ /* 0x000fea0003800000 */
[----:B---3--:R2:W-:Y:S02]  /*38c0*/  RED.E.ADD.F32.FTZ.RN.STRONG.GPU [R94.64+-0xb00], R85 ;  /* 0xfff500555e00798e */ /* 0x0085e4000c10e784 */
.L_x_3858:
[----:B------:R-:W-:Y:S05]  /*38d0*/  BSYNC B0 ;  /* 0x0000000000007941 */ /* 0x000fea0003800000 */
.L_x_3857:
[----:B------:R-:W4:Y:S01]  /*38e0*/  LDS R93, [R93.X4+0x1690] ;  /* 0x001690005d5d7984 */ /* 0x000f220000004800 */
[----:B------:R-:W-:Y:S01]  /*38f0*/  BSSY B0, `(.L_x_3859) ;  /* 0x0000005000007945 */ /* 0x000fe20003800000 */
[----:B--23--:R-:W-:Y:S02]  /*3900*/  IADD3 R85, R144, 0x200, RZ ;  /* 0x0000020090557810 */ /* 0x00cfe40007ffe0ff */
[----:B------:R-:W-:Y:S01]  /*3910*/  LEA.HI.SX32 R183, R183, R144, 0x1b ;  /* 0x00000090b7b77211 */ /* 0x000fe200078fdaff */
[----:B------:R-:W-:Y:S05]  /*3920*/  @!P3 BRA `(.L_x_3860) ;  /* 0x000000100000b947 */ /* 0x000fea0003800000 */
[----:B----4-:R2:W-:Y:S02]  /*3930*/  RED.E.ADD.F32.FTZ.RN.STRONG.GPU [R94.64+-0xa00], R93 ;  /* 0xfff6005d5e00798e */ /* 0x0105e4000c10e784 */
.L_x_3860:
[----:B------:R-:W-:Y:S05]  /*3940*/  BSYNC B0 ;  /* 0x0000000000007941 */ /* 0x000fea0003800000 */
.L_x_3859:
[----:B------:R-:W3:Y:S01]  /*3950*/  LDS R183, [R183.X4+0x1790] ;  /* 0x00179000b7b77984 */ /* 0x000ee20000004800 */
[----:B------:R-:W-:Y:S01]  /*3960*/  BSSY B0, `(.L_x_3861) ;  /* 0x0000004000007945 */ /* 0x000fe20003800000 */
[----:B------:R-:W-:Y:S01]  /*3970*/  LEA.HI.SX32 R85, R85, R144, 0x1b ;  /* 0x0000009055557211 */ /* 0x000fe200078fdaff */
[----:B------:R-:W-:Y:S05]  /*3980*/  @!P4 BRA `(.L_x_3862) ;  /* 0x000000100000c947 */ /* 0x000fea0003800000 */
[----:B---3--:R3:W-:Y:S02]  /*3990*/  RED.E.ADD.F32.FTZ.RN.STRONG.GPU [R94.64+-0x900], R183 ;  /* 0xfff700b75e00798e */ /* 0x0087e4000c10e784 */
.L_x_3862:
[----:B------:R-:W-:Y:S05]  /*39a0*/  BSYNC B0 ;  /* 0x0000000000007941 */ /* 0x000fea0003800000 */
.L_x_3861:
[----:B------:R-:W0:Y:S01]  /*39b0*/  LDS R85, [R85.X4+0x1890] ;  /* 0x0018900055557984 */ /* 0x000e220000004800 */
[----:B------:R-:W-:Y:S01]  /*39c0*/  BSSY B0, `(.L_x_3863) ;  /* 0x0000005000007945 */ /* 0x000fe20003800000 */
[----:B--2-4-:R-:W-:-:S02]  /*39d0*/  IADD3 R93, R144, 0x240, RZ ;  /* 0x00000240905d7810 */ /* 0x014fc40007ffe0ff */
[----:B---3--:R-:W-:Y:S01]  /*39e0*/  IADD3 R183, R144, 0x280, RZ ;  /* 0x0000028090b77810 */ /* 0x008fe20007ffe0ff */
[----:B------:R-:W-:Y:S05]  /*39f0*/  @!P5 BRA `(.L_x_3864) ;  /* 0x000000100000d947 */ /* 0x000fea0003800000 */
[----:B0-----:R0:W-:Y:S02]  /*3a00*/  RED.E.ADD.F32.FTZ.RN.STRONG.GPU [R94.64+-0x800], R85 ;  /* 0xfff800555e00798e */ /* 0x0011e4000c10e784 */
.L_x_3864:
[----:B------:R-:W-:Y:S05]  /*3a10*/  BSYNC B0 ;  /* 0x0000000000007941 */ /* 0x000fea0003800000 */
.L_x_3863:
        /* <DEDUP_REMOVED lines=14> */
.L_x_3866:
[----:B------:R-:W-:Y:S05]  /*3b00*/  BSYNC B0 ;  /* 0x0000000000007941 */ /* 0x000fea0003800000 */
.L_x_3865:
[----:B------:R-:W2:Y:S01]  /*3b10*/  LDS R183, [R183.X4+0x1a90] ;  /* 0x001a9000b7b77984 */ /* 0x000ea20000004800 */
[----:B------:R-:W-:Y:S01]  /*3b20*/  BSSY B0, `(.L_x_3867) ;  /* 0x0000005000007945 */ /* 0x000fe20003800000 */
[----:B0-----:R-:W-:-:S02]  /*3b30*/  IADD3 R93, R144, 0x300, RZ ;  /* 0x00000300905d7810 */ /* 0x001fc40007ffe0ff */
[----:B------:R-:W-:Y:S01]  /*3b40*/  LEA.HI.SX32 R85, R85, R144, 0x1b ;  /* 0x0000009055557211 */ /* 0x000fe200078fdaff */
[----:B------:R-:W-:Y:S05]  /*3b50*/  @!P0 BRA `(.L_x_3868) ;  /* 0x0000001000008947 */ /* 0x000fea0003800000 */
[----:B--2---:R0:W-:Y:S02]  /*3b60*/  RED.E.ADD.F32.FTZ.RN.STRONG.GPU [R94.64+-0x600], R183 ;  /* 0xfffa00b75e00798e */ /* 0x0041e4000c10e784 */
.L_x_3868:
[----:B------:R-:W-:Y:S05]  /*3b70*/  BSYNC B0 ;  /* 0x0000000000007941 */ /* 0x000fea0003800000 */
.L_x_3867:
[----:B------:R-:W3:Y:S01]  /*3b80*/  LDS R85, [R85.X4+0x1b90] ;  /* 0x001b900055557984 */ /* 0x000ee20000004800 */
[----:B------:R-:W-:Y:S01]  /*3b90*/  BSSY B0, `(.L_x_3869) ;  /* 0x0000005000007945 */ /* 0x000fe20003800000 */
[----:B0-2---:R-:W-:Y:S02]  /*3ba0*/  IADD3 R183, R144, 0x340, RZ ;  /* 0x0000034090b77810 */ /* 0x005fe40007ffe0ff */
[----:B------:R-:W-:Y:S01]  /*3bb0*/  LEA.HI.SX32 R93, R93, R144, 0x1b ;  /* 0x000000905d5d7211 */ /* 0x000fe200078fdaff */
[----:B------:R-:W-:Y:S05]  /*3bc0*/  @!P1 BRA `(.L_x_3870) ;  /* 0x0000001000009947 */ /* 0x000fea0003800000 */
[----:B---3--:R0:W-:Y:S02]  /*3bd0*/  RED.E.ADD.F32.FTZ.RN.STRONG.GPU [R94.64+-0x500], R85 ;  /* 0xfffb00555e00798e */ /* 0x0081e4000c10e784 */
.L_x_3870:
[----:B------:R-:W-:Y:S05]  /*3be0*/  BSYNC B0 ;  /* 0x0000000000007941 */ /* 0x000fea0003800000 */
.L_x_3869:
[----:B------:R-:W2:Y:S01]  /*3bf0*/  LDS R93, [R93.X4+0x1c90] ;  /* 0x001c90005d5d7984 */ /* 0x000ea20000004800 */
[----:B------:R-:W-:Y:S01]  /*3c00*/  BSSY B0, `(.L_x_3871) ;  /* 0x0000005000007945 */ /* 0x000fe20003800000 */
[----:B0--3--:R-:W-:Y:S02]  /*3c10*/  IADD3 R85, R144, 0x380, RZ ;  /* 0x0000038090557810 */ /* 0x009fe40007ffe0ff */
[----:B------:R-:W-:Y:S01]  /*3c20*/  LEA.HI.SX32 R183, R183, R144, 0x1b ;  /* 0x00000090b7b77211 */ /* 0x000fe200078fdaff */
[----:B------:R-:W-:Y:S05]  /*3c30*/  @!P2 BRA `(.L_x_3872) ;  /* 0x000000100000a947 */ /* 0x000fea0003800000 */
[----:B--2---:R0:W-:Y:S02]  /*3c40*/  RED.E.ADD.F32.FTZ.RN.STRONG.GPU [R94.64+-0x400], R93 ;  /* 0xfffc005d5e00798e */ /* 0x0041e4000c10e784 */
.L_x_3872:
[----:B------:R-:W-:Y:S05]  /*3c50*/  BSYNC B0 ;  /* 0x0000000000007941 */ /* 0x000fea0003800000 */
.L_x_3871:
[----:B------:R-:W3:Y:S01]  /*3c60*/  LDS R183, [R183.X4+0x1d90] ;  /* 0x001d9000b7b77984 */ /* 0x000ee20000004800 */
[----:B------:R-:W-:Y:S01]  /*3c70*/  BSSY B0, `(.L_x_3873) ;  /* 0x0000005000007945 */ /* 0x000fe20003800000 */
[----:B0-2---:R-:W-:-:S02]  /*3c80*/  IADD3 R93, R144, 0x3c0, RZ ;  /* 0x000003c0905d7810 */ /* 0x005fc40007ffe0ff */
[----:B------:R-:W-:Y:S01]  /*3c90*/  LEA.HI.SX32 R85, R85, R144, 0x1b ;  /* 0x0000009055557211 */ /* 0x000fe200078fdaff */
[----:B------:R-:W-:Y:S05]  /*3ca0*/  @!P3 BRA `(.L_x_3874) ;  /* 0x000000100000b947 */ /* 0x000fea0003800000 */
[----:B---3--:R0:W-:Y:S02]  /*3cb0*/  RED.E.ADD.F32.FTZ.RN.STRONG.GPU [R94.64+-0x300], R183 ;  /* 0xfffd00b75e00798e */ /* 0x0081e4000c10e784 */
.L_x_3874:
[----:B------:R-:W-:Y:S05]  /*3cc0*/  BSYNC B0 ;  /* 0x0000000000007941 */ /* 0x000fea0003800000 */
.L_x_3873:
[----:B------:R-:W2:Y:S01]  /*3cd0*/  LDS R85, [R85.X4+0x1e90] ;  /* 0x001e900055557984 */ /* 0x000ea20000004800 */
[----:B------:R-:W-:Y:S01]  /*3ce0*/  BSSY B0, `(.L_x_3875) ;  /* 0x0000004000007945 */ /* 0x000fe20003800000 */
[----:B------:R-:W-:Y:S01]  /*3cf0*/  LEA.HI.SX32 R93, R93, R144, 0x1b ;  /* 0x000000905d5d7211 */ /* 0x000fe200078fdaff */
[----:B------:R-:W-:Y:S05]  /*3d00*/  @!P4 BRA `(.L_x_3876) ;  /* 0x000000100000c947 */ /* 0x000fea0003800000 */
[----:B--2---:R2:W-:Y:S02]  /*3d10*/  RED.E.ADD.F32.FTZ.RN.STRONG.GPU [R94.64+-0x200], R85 ;  /* 0xfffe00555e00798e */ /* 0x0045e4000c10e784 */
.L_x_3876:
[----:B------:R-:W-:Y:S05]  /*3d20*/  BSYNC B0 ;  /* 0x0000000000007941 */ /* 0x000fea0003800000 */
.L_x_3875:
[----:B------:R-:W4:Y:S01]  /*3d30*/  LDS R93, [R93.X4+0x1f90] ;  /* 0x001f90005d5d7984 */ /* 0x000f220000004800 */
[----:B------:R-:W-:Y:S01]  /*3d40*/  BSSY B0, `(.L_x_3877) ;  /* 0x0000003000007945 */ /* 0x000fe20003800000 */
[----:B------:R-:W-:Y:S05]  /*3d50*/  @!P5 BRA `(.L_x_3878) ;  /* 0x000000100000d947 */ /* 0x000fea0003800000 */
[----:B----4-:R4:W-:Y:S02]  /*3d60*/  RED.E.ADD.F32.FTZ.RN.STRONG.GPU [R94.64+-0x100], R93 ;  /* 0xffff005d5e00798e */ /* 0x0109e4000c10e784 */
.L_x_3878:
[----:B------:R-:W-:Y:S05]  /*3d70*/  BSYNC B0 ;  /* 0x0000000000007941 */ /* 0x000fea0003800000 */
.L_x_3877:
[----:B--2---:R-:W2:Y:S01]  /*3d80*/  SHFL.DOWN PT, R85, R84, 0x1, 0x1f ;  /* 0x08201f0054557f89 */ /* 0x004ea200000e0000 */
[----:B------:R-:W-:Y:S01]  /*3d90*/  ISETP.GT.AND P0, PT, R143, 0x1e, PT ;  /* 0x0000001e8f00780c */ /* 0x000fe20003f04270 */
[----:B------:R-:W-:Y:S01]  /*3da0*/  FADD.FTZ R21, R86, R21 ;  /* 0x0000001556157221 */ /* 0x000fe20000010000 */
[----:B------:R-:W-:Y:S01]  /*3db0*/  ISETP.NE.AND P1, PT, R144, RZ, PT ;  /* 0x000000ff9000720c */ /* 0x000fe20003f25270 */
[----:B------:R-:W5:Y:S01]  /*3dc0*/  SHFL.DOWN PT, R92, R87, 0x1, 0x1f ;  /* 0x08201f00575c7f89 */ /* 0x000f6200000e0000 */
[----:B------:R-:W-:Y:S01]  /*3dd0*/  BSSY B0, `(.L_x_3879) ;  /* 0x0000076000007945 */ /* 0x000fe20003800000 */
        /* <DEDUP_REMOVED lines=9> */
[----:B--2---:R-:W-:Y:S02]  /*3e70*/  @!P0 FADD.FTZ R84, R84, R85 ;  /* 0x0000005554548221 */ /* 0x004fe40000010000 */
[----:B------:R-:W-:Y:S02]  /*3e80*/  FADD.FTZ R29, R98, R29 ;  /* 0x0000001d621d7221 */ /* 0x000fe40000010000 */
[----:B-----5:R-:W-:Y:S01]  /*3e90*/  @!P0 FADD.FTZ R87, R87, R92 ;  /* 0x0000005c57578221 */ /* 0x020fe20000010000 */
[----:B------:R-:W2:Y:S01]  /*3ea0*/  SHFL.DOWN PT, R85, R84, 0x2, 0x1f ;  /* 0x08401f0054557f89 */ /* 0x000ea200000e0000 */
[----:B------:R-:W-:Y:S01]  /*3eb0*/  ISETP.GT.AND P0, PT, R143, 0x1d, PT ;  /* 0x0000001d8f00780c */ /* 0x000fe20003f04270 */
[----:B------:R-:W-:-:S02]  /*3ec0*/  FADD.FTZ R28, R99, R28 ;  /* 0x0000001c631c7221 */ /* 0x000fc40000010000 */
[----:B------:R-:W5:Y:S01]  /*3ed0*/  SHFL.DOWN PT, R92, R87, 0x2, 0x1f ;  /* 0x08401f00575c7f89 */ /* 0x000f6200000e0000 */
[----:B------:R-:W-:Y:S02]  /*3ee0*/  FADD.FTZ R35, R102, R35 ;  /* 0x0000002366237221 */ /* 0x000fe40000010000 */
[----:B------:R-:W-:Y:S02]  /*3ef0*/  FADD.FTZ R34, R97, R34 ;  /* 0x0000002261227221 */ /* 0x000fe40000010000 */
[----:B------:R-:W-:Y:S02]  /*3f00*/  FADD.FTZ R33, R100, R33 ;  /* 0x0000002164217221 */ /* 0x000fe40000010000 */
[----:B------:R-:W-:-:S03]  /*3f10*/  FADD.FTZ R32, R91, R32 ;  /* 0x000000205b207221 */ /* 0x000fc60000010000 */
[----:B--2---:R-:W-:Y:S02]  /*3f20*/  @!P0 FADD.FTZ R84, R84, R85 ;  /* 0x0000005554548221 */ /* 0x004fe40000010000 */
[C---:B------:R-:W-:Y:S02]  /*3f30*/  FMUL.FTZ R85, R110.reuse, R186 ;  /* 0x000000ba6e557220 */ /* 0x040fe40000410000 */
[----:B-----5:R-:W-:Y:S01]  /*3f40*/  @!P0 FADD.FTZ R87, R87, R92 ;  /* 0x0000005c57578221 */ /* 0x020fe20000010000 */
[----:B----4-:R-:W2:Y:S01]  /*3f50*/  SHFL.DOWN PT, R93, R84, 0x4, 0x1f ;  /* 0x08801f00545d7f89 */ /* 0x010ea200000e0000 */
[----:B------:R-:W-:Y:S01]  /*3f60*/  ISETP.GT.AND P0, PT, R143, 0x1b, PT ;  /* 0x0000001b8f00780c */ /* 0x000fe20003f04270 */
[----:B------:R-:W-:Y:S02]  /*3f70*/  FMUL.FTZ R108, R85, R108 ;  /* 0x0000006c556c7220 */ /* 0x000fe40000410000 */
[----:B------:R-:W4:Y:S01]  /*3f80*/  SHFL.DOWN PT, R92, R87, 0x4, 0x1f ;  /* 0x08801f00575c7f89 */ /* 0x000f2200000e0000 */
[----:B------:R-:W-:-:S02]  /*3f90*/  FMUL.FTZ R85, R110, R185 ;  /* 0x000000b96e557220 */ /* 0x000fc40000410000 */
[----:B------:R-:W-:Y:S02]  /*3fa0*/  FFMA.FTZ R108, R71, R186, R108 ;  /* 0x000000ba476c7223 */ /* 0x000fe4000001006c */
[----:B------:R-:W-:Y:S02]  /*3fb0*/  FMUL.FTZ R166, R85, R166 ;  /* 0x000000a655a67220 */ /* 0x000fe40000410000 */
[----:B------:R-:W-:Y:S02]  /*3fc0*/  FMUL.FTZ R85, R110, R181 ;  /* 0x000000b56e557220 */ /* 0x000fe40000410000 */
[----:B------:R-:W-:Y:S02]  /*3fd0*/  FFMA.FTZ R185, R70, R185, R166 ;  /* 0x000000b946b97223 */ /* 0x000fe400000100a6 */
[----:B------:R-:W-:Y:S02]  /*3fe0*/  FMUL.FTZ R164, R85, R164 ;  /* 0x000000a455a47220 */ /* 0x000fe40000410000 */
[----:B------:R-:W-:-:S02]  /*3ff0*/  FMUL.FTZ R85, R110, R172 ;  /* 0x000000ac6e557220 */ /* 0x000fc40000410000 */
[----:B------:R-:W-:Y:S02]  /*4000*/  FFMA.FTZ R181, R68, R181, R164 ;  /* 0x000000b544b57223 */ /* 0x000fe400000100a4 */
[----:B0-----:R-:W-:Y:S02]  /*4010*/  FMUL.FTZ R95, R85, R162 ;  /* 0x000000a2555f7220 */ /* 0x001fe40000410000 */
[----:B------:R-:W-:Y:S02]  /*4020*/  FMUL.FTZ R85, R110, R171 ;  /* 0x000000ab6e557220 */ /* 0x000fe40000410000 */
[----:B--2---:R-:W-:Y:S02]  /*4030*/  @!P0 FADD.FTZ R84, R84, R93 ;  /* 0x0000005d54548221 */ /* 0x004fe40000010000 */
[----:B------:R-:W-:Y:S02]  /*4040*/  FMUL.FTZ R93, R110, R180 ;  /* 0x000000b46e5d7220 */ /* 0x000fe40000410000 */
[----:B----4-:R-:W-:Y:S01]  /*4050*/  @!P0 FADD.FTZ R87, R87, R92 ;  /* 0x0000005c57578221 */ /* 0x010fe20000010000 */
[----:B---3--:R-:W0:Y:S01]  /*4060*/  SHFL.DOWN PT, R183, R84, 0x8, 0x1f ;  /* 0x09001f0054b77f89 */ /* 0x008e2200000e0000 */
[----:B------:R-:W-:Y:S01]  /*4070*/  ISETP.GT.AND P0, PT, R143, 0x17, PT ;  /* 0x000000178f00780c */ /* 0x000fe20003f04270 */
[----:B------:R-:W-:-:S02]  /*4080*/  FMUL.FTZ R96, R93, R96 ;  /* 0x000000605d607220 */ /* 0x000fc40000410000 */
[----:B------:R-:W2:Y:S01]  /*4090*/  SHFL.DOWN PT, R94, R87, 0x8, 0x1f ;  /* 0x09001f00575e7f89 */ /* 0x000ea200000e0000 */
[C---:B------:R-:W-:Y:S02]  /*40a0*/  FMUL.FTZ R93, R110.reuse, R179 ;  /* 0x000000b36e5d7220 */ /* 0x040fe40000410000 */
[----:B------:R-:W-:Y:S02]  /*40b0*/  FMUL.FTZ R85, R85, R160 ;  /* 0x000000a055557220 */ /* 0x000fe40000410000 */
[----:B------:R-:W-:Y:S02]  /*40c0*/  FMUL.FTZ R202, R93, R202 ;  /* 0x000000ca5dca7220 */ /* 0x000fe40000410000 */
[----:B------:R-:W-:Y:S02]  /*40d0*/  FMUL.FTZ R93, R110, R173 ;  /* 0x000000ad6e5d7220 */ /* 0x000fe40000410000 */
[----:B------:R-:W-:Y:S02]  /*40e0*/  FFMA.FTZ R171, R72, R171, R85 ;  /* 0x000000ab48ab7223 */ /* 0x000fe40000010055 */
[----:B------:R-:W-:-:S02]  /*40f0*/  FMUL.FTZ R200, R93, R200 ;  /* 0x000000c85dc87220 */ /* 0x000fc40000410000 */
[C---:B------:R-:W-:Y:S02]  /*4100*/  FMUL.FTZ R85, R110.reuse, R155 ;  /* 0x0000009b6e557220 */ /* 0x040fe40000410000 */
[----:B------:R-:W-:Y:S02]  /*4110*/  FFMA.FTZ R200, R73, R173, R200 ;  /* 0x000000ad49c87223 */ /* 0x000fe400000100c8 */
[----:B------:R-:W-:Y:S02]  /*4120*/  FMUL.FTZ R92, R110, R169 ;  /* 0x000000a96e5c7220 */ /* 0x000fe40000410000 */
[----:B------:R-:W-:Y:S02]  /*4130*/  FMUL.FTZ R156, R85, R156 ;  /* 0x0000009c559c7220 */ /* 0x000fe40000410000 */
[----:B0-----:R-:W-:Y:S02]  /*4140*/  @!P0 FADD.FTZ R84, R84, R183 ;  /* 0x000000b754548221 */ /* 0x001fe40000010000 */
[----:B------:R-:W-:-:S02]  /*4150*/  FMUL.FTZ R92, R92, R205 ;  /* 0x000000cd5c5c7220 */ /* 0x000fc40000410000 */
[----:B--2---:R-:W-:Y:S01]  /*4160*/  @!P0 FADD.FTZ R87, R87, R94 ;  /* 0x0000005e57578221 */ /* 0x004fe20000010000 */
[----:B------:R-:W0:Y:S01]  /*4170*/  SHFL.DOWN PT, R173, R84, 0x10, 0x1f ;  /* 0x0a001f0054ad7f89 */ /* 0x000e2200000e0000 */
[----:B------:R-:W-:Y:S01]  /*4180*/  ISETP.GT.AND P0, PT, R143, 0xf, PT ;  /* 0x0000000f8f00780c */ /* 0x000fe20003f04270 */
[C---:B------:R-:W-:Y:S02]  /*4190*/  FMUL.FTZ R93, R110.reuse, R157 ;  /* 0x0000009d6e5d7220 */ /* 0x040fe40000410000 */
[----:B------:R-:W2:Y:S01]  /*41a0*/  SHFL.DOWN PT, R160, R87, 0x10, 0x1f ;  /* 0x0a001f0057a07f89 */ /* 0x000ea200000e0000 */
[----:B------:R-:W-:Y:S02]  /*41b0*/  FMUL.FTZ R85, R110, R167 ;  /* 0x000000a76e557220 */ /* 0x000fe40000410000 */
[----:B------:R-:W-:Y:S02]  /*41c0*/  FFMA.FTZ R202, R75, R179, R202 ;  /* 0x000000b34bca7223 */ /* 0x000fe400000100ca */
[----:B------:R-:W-:-:S02]  /*41d0*/  FFMA.FTZ R179, R74, R172, R95 ;  /* 0x000000ac4ab37223 */ /* 0x000fc4000001005f */
[----:B------:R-:W-:Y:S02]  /*41e0*/  FFMA.FTZ R94, R79, R169, R92 ;  /* 0x000000a94f5e7223 */ /* 0x000fe4000001005c */
[----:B------:R-:W-:Y:S02]  /*41f0*/  FMUL.FTZ R196, R93, R196 ;  /* 0x000000c45dc47220 */ /* 0x000fe40000410000 */
[----:B------:R-:W-:Y:S02]  /*4200*/  FMUL.FTZ R154, R85, R154 ;  /* 0x0000009a559a7220 */ /* 0x000fe40000410000 */
[C---:B------:R-:W-:Y:S02]  /*4210*/  FMUL.FTZ R92, R110.reuse, R159 ;  /* 0x0000009f6e5c7220 */ /* 0x040fe40000410000 */
[C---:B------:R-:W-:Y:S02]  /*4220*/  FMUL.FTZ R95, R110.reuse, R165 ;  /* 0x000000a56e5f7220 */ /* 0x040fe40000410000 */
[----:B------:R-:W-:-:S02]  /*4230*/  FMUL.FTZ R93, R110, R163 ;  /* 0x000000a36e5d7220 */ /* 0x000fc40000410000 */
[----:B------:R-:W-:Y:S02]  /*4240*/  FMUL.FTZ R85, R110, R161 ;  /* 0x000000a16e557220 */ /* 0x000fe40000410000 */
[----:B0-----:R-:W-:Y:S02]  /*4250*/  @!P0 FADD.FTZ R84, R84, R173 ;  /* 0x000000ad54548221 */ /* 0x001fe40000010000 */
[----:B------:R-:W-:Y:S02]  /*4260*/  FMUL.FTZ R92, R92, R103 ;  /* 0x000000675c5c7220 */ /* 0x000fe40000410000 */
[----:B--2---:R-:W-:Y:S01]  /*4270*/  @!P0 FADD.FTZ R87, R87, R160 ;  /* 0x000000a057578221 */ /* 0x004fe20000010000 */
[----:B------:R-:W-:Y:S01]  /*4280*/  ISETP.NE.AND P0, PT, R143, RZ, PT ;  /* 0x000000ff8f00720c */ /* 0x000fe20003f05270 */
[----:B------:R-:W-:Y:S01]  /*4290*/  FMUL.FTZ R95, R95, R90 ;  /* 0x0000005a5f5f7220 */ /* 0x000fe20000410000 */
[----:B------:R-:W-:Y:S01]  /*42a0*/  MOV R86, R84 ;  /* 0x0000005400567202 */ /* 0x000fe20000000f00 */
[----:B------:R-:W-:-:S02]  /*42b0*/  FMUL.FTZ R192, R93, R192 ;  /* 0x000000c05dc07220 */ /* 0x000fc40000410000 */
[----:B------:R-:W-:Y:S02]  /*42c0*/  FMUL.FTZ R85, R85, R0 ;  /* 0x0000000055557220 */ /* 0x000fe40000410000 */
[----:B------:R-:W-:Y:S02]  /*42d0*/  FFMA.FTZ R96, R69, R180, R96 ;  /* 0x000000b445607223 */ /* 0x000fe40000010060 */
[----:B------:R-:W-:Y:S02]  /*42e0*/  FFMA.FTZ R155, R78, R155, R156 ;  /* 0x0000009b4e9b7223 */ /* 0x000fe4000001009c */
[----:B------:R-:W-:Y:S02]  /*42f0*/  FFMA.FTZ R196, R77, R157, R196 ;  /* 0x0000009d4dc47223 */ /* 0x000fe400000100c4 */
[----:B------:R-:W-:Y:S01]  /*4300*/  FFMA.FTZ R167, R76, R167, R154 ;  /* 0x000000a74ca77223 */ /* 0x000fe2000001009a */
[----:B------:R0:W-:Y:S01]  /*4310*/  @!P0 STS.64 [R132.X8+0x2118], R86 ;  /* 0x0021185684008388 */ /* 0x0001e20000008a00 */
        /* <DEDUP_REMOVED lines=33> */
.L_x_3880:
[----:B0-----:R-:W-:Y:S05]  /*4530*/  BSYNC B0 ;  /* 0x0000000000007941 */ /* 0x001fea0003800000 */
.L_x_3879:
[----:B------:R-:W-:Y:S02]  /*4540*/  IADD3 R129, R129, 0x1, RZ ;  /* 0x0000000181817810 */ /* 0x000fe40007ffe0ff */
[----:B------:R-:W-:Y:S02]  /*4550*/  IADD3 R128, P1, R128, 0x1, RZ ;  /* 0x0000000180807810 */ /* 0x000fe40007f3e0ff */
[----:B------:R-:W-:Y:S02]  /*4560*/  ISETP.GE.AND P0, PT, R129, c[0x0][0x16c], PT ;  /* 0x00005b0081007a0c */ /* 0x000fe40003f06270 */
[----:B------:R-:W-:-:S11]  /*4570*/  IADD3.X R127, RZ, R127, RZ, P1, !PT ;  /* 0x0000007fff7f7210 */ /* 0x000fd60000ffe4ff */
[----:B-1----:R-:W-:Y:S01]  /*4580*/  @P0 CALL.REL.NOINC `(.L_x_3833) ;  /* 0x0000001000000944 */ /* 0x002fe20003c00000 */
[----:B------:R-:W-:Y:S05]  /*4590*/  BRA `(.L_x_3881) ;  /* 0xffffcae000007947 */ /* 0x000fea000383ffff */
.L_x_3833:
[----:B------:R-:W-:Y:S01]  /*45a0*/  BAR.SYNC.DEFER_BLOCKING 0x0 ;  /* 0x0000000000007b1d */ /* 0x000fe20000010000 */
[----:B------:R-:W-:Y:S02]  /*45b0*/  SHF.L.U32 R0, R144, 0x2, RZ ;  /* 0x0000000290007819 */ /* 0x000fe400000006ff */
[----:B------:R-:W-:Y:S02]  /*45c0*/  IADD3 R52, R134, -0x1, RZ ;  /* 0xffffffff86347810 */ /* 0x000fe40007ffe0ff */
[----:B------:R-:W-:Y:S02]  /*45d0*/  LOP3.LUT R0, R0, 0xffffff80, RZ, 0xc0, !PT ;  /* 0xffffff8000007812 */ /* 0x000fe400078ec0ff */
[----:B------:R-:W-:Y:S02]  /*45e0*/  SHF.L.U32 R36, R52, 0xa, RZ ;  /* 0x0000000a34247819 */ /* 0x000fe400000006ff */
[----:B------:R-:W-:Y:S01]  /*45f0*/  LEA R38, R143, R0, 0x2 ;  /* 0x000000008f267211 */ /* 0x000fe200078e10ff */
[----:B------:R-:W-:Y:S01]  /*4600*/  IMAD R0, R184, c[0x0][0x2d8], RZ ;  /* 0x0000b600b8007a24 */ /* 0x000fe200078e02ff */
[----:B------:R-:W-:-:S02]  /*4610*/  SHF.R.S32.HI R37, RZ, 0x1f, R36 ;  /* 0x0000001fff257819 */ /* 0x000fc40000011424 */
[----:B------:R-:W-:Y:S01]  /*4620*/  IADD3 R136, P1, R136, -0x1000, RZ ;  /* 0xfffff00088887810 */ /* 0x000fe20007f3e0ff */
[----:B------:R-:W-:Y:S01]  /*4630*/  IMAD R39, R151, c[0x0][0x2dc], R0 ;  /* 0x0000b70097277a24 */ /* 0x000fe200078e0200 */
[----:B------:R-:W-:Y:S01]  /*4640*/  IADD3 R138, P2, R138, -0x1000, RZ ;  /* 0xfffff0008a8a7810 */ /* 0x000fe20007f5e0ff */
[----:B------:R-:W-:Y:S01]  /*4650*/  IMAD R0, R152, c[0x0][0x2e0], RZ ;  /* 0x0000b80098007a24 */ /* 0x000fe200078e02ff */
[----:B------:R-:W-:Y:S02]  /*4660*/  IADD3 R140, P3, R140, -0x1000, RZ ;  /* 0xfffff0008c8c7810 */ /* 0x000fe40007f7e0ff */
[----:B------:R-:W-:Y:S02]  /*4670*/  IADD3 R142, P4, R142, -0x1000, RZ ;  /* 0xfffff0008e8e7810 */ /* 0x000fe40007f9e0ff */
[----:B------:R-:W-:Y:S02]  /*4680*/  IADD3 R133, R133, 0x1, RZ ;  /* 0x0000000185857810 */ /* 0x000fe40007ffe0ff */
[----:B------:R-:W-:Y:S01]  /*4690*/  IADD3.X R135, R135, -0x1, RZ, P1, !PT ;  /* 0xffffffff87877810 */ /* 0x000fe20000ffe4ff */
[----:B------:R-:W-:Y:S01]  /*46a0*/  STS.128 [R38.X16], R32 ;  /* 0x0000002026007388 */ /* 0x000fe2000000cc00 */
[----:B------:R-:W-:-:S02]  /*46b0*/  IADD3.X R137, R137, -0x1, RZ, P2, !PT ;  /* 0xffffffff89897810 */ /* 0x000fc400017fe4ff */
[----:B------:R-:W-:Y:S01]  /*46c0*/  IADD3.X R139, R139, -0x1, RZ, P3, !PT ;  /* 0xffffffff8b8b7810 */ /* 0x000fe20001ffe4ff */
[----:B------:R0:W-:Y:S01]  /*46d0*/  STS.128 [R38.X16+0x10], R28 ;  /* 0x0000101c26007388 */ /* 0x0001e2000000cc00 */
[----:B------:R-:W-:-:S03]  /*46e0*/  IADD3.X R141, R141, -0x1, RZ, P4, !PT ;  /* 0xffffffff8d8d7810 */ /* 0x000fc600027fe4ff */
[----:B------:R-:W-:Y:S04]  /*46f0*/  STS.128 [R38.X16+0x20], R24 ;  /* 0x0000201826007388 */ /* 0x000fe8000000cc00 */
[----:B------:R1:W-:Y:S01]  /*4700*/  STS.128 [R38.X16+0x30], R20 ;  /* 0x0000301426007388 */ /* 0x0003e2000000cc00 */
[----:B------:R-:W-:-:S06]  /*4710*/  NOP ;  /* 0x0000000000007918 */ /* 0x000fcc0000000000 */
[----:B------:R-:W2:Y:S01]  /*4720*/  LDS.128 R40, [R130.X16] ;  /* 0x0000000082287984 */ /* 0x000ea2000000cc00 */
[----:B0-----:R-:W-:-:S03]  /*4730*/  IMAD.WIDE.U32 R28, R151, c[0x0][0x2d8], R36 ;  /* 0x0000b600971c7a25 */ /* 0x001fc600078e0024 */
[----:B------:R-:W0:Y:S01]  /*4740*/  LDS.128 R44, [R130.X16+0x200] ;  /* 0x00020000822c7984 */ /* 0x000e22000000cc00 */
[----:B------:R-:W-:Y:S01]  /*4750*/  IMAD.WIDE.U32 R36, R151, c[0x0][0x2f8], R36 ;  /* 0x0000be0097247a25 */ /* 0x000fe200078e0024 */
[----:B------:R-:W-:Y:S02]  /*4760*/  IADD3 R29, R29, R39, RZ ;  /* 0x000000271d1d7210 */ /* 0x000fe40007ffe0ff */
[----:B------:R-:W3:Y:S01]  /*4770*/  LDS.128 R48, [R130.X16+0x400] ;  /* 0x0004000082307984 */ /* 0x000ee2000000cc00 */
[C---:B-1----:R-:W-:Y:S02]  /*4780*/  IMAD R23, R153.reuse, c[0x0][0x2e4], R0 ;  /* 0x0000b90099177a24 */ /* 0x042fe400078e0200 */
[----:B------:R-:W-:Y:S01]  /*4790*/  IMAD.WIDE.U32 R20, R153, c[0x0][0x2e0], R28 ;  /* 0x0000b80099147a25 */ /* 0x000fe200078e001c */
[----:B------:R-:W1:Y:S03]  /*47a0*/  LDS.128 R32, [R130.X16+0x600] ;  /* 0x0006000082207984 */ /* 0x000e66000000cc00 */
[----:B------:R-:W-:Y:S01]  /*47b0*/  FADD.FTZ R0, R145, R4 ;  /* 0x0000000491007221 */ /* 0x000fe20000010000 */
[----:B------:R-:W-:-:S02]  /*47c0*/  IADD3 R21, R21, R23, RZ ;  /* 0x0000001715157210 */ /* 0x000fc40007ffe0ff */
[----:B------:R-:W-:-:S04]  /*47d0*/  LEA R22, P0, R20, c[0x0][0x330], 0x2 ;  /* 0x0000cc0014167a11 */ /* 0x000fc800078010ff */
[----:B------:R-:W-:Y:S01]  /*47e0*/  LEA.HI.X R23, R20, c[0x0][0x334], R21, 0x2, P0 ;  /* 0x0000cd0014177a11 */ /* 0x000fe200000f1415 */
[----:B------:R-:W-:-:S04]  /*47f0*/  FADD.FTZ R21, R0, R5 ;  /* 0x0000000500157221 */ /* 0x000fc80000010000 */
[----:B------:R-:W-:Y:S02]  /*4800*/  FADD.FTZ R0, R21, R6 ;  /* 0x0000000615007221 */ /* 0x000fe40000010000 */
[----:B------:R-:W-:-:S04]  /*4810*/  IMAD.WIDE R20, R131, 0x10, R22 ;  /* 0x0000001083147825 */ /* 0x000fc800078e0216 */
[----:B------:R-:W-:-:S04]  /*4820*/  FADD.FTZ R23, R0, R7 ;  /* 0x0000000700177221 */ /* 0x000fc80000010000 */
[----:B------:R-:W-:Y:S01]  /*4830*/  FADD.FTZ R0, R23, R8 ;  /* 0x0000000817007221 */ /* 0x000fe20000010000 */
[----:B--2---:R-:W-:Y:S03]  /*4840*/  STG.E.128 [R20.64], R40 ;  /* 0x0000002814007986 */ /* 0x004fe6000c101d04 */
[----:B------:R-:W-:Y:S02]  /*4850*/  FADD.FTZ R23, R0, R9 ;  /* 0x0000000900177221 */ /* 0x000fe40000010000 */
[----:B------:R-:W-:Y:S01]  /*4860*/  IMAD R0, R184, c[0x0][0x2f8], RZ ;  /* 0x0000be00b8007a24 */ /* 0x000fe200078e02ff */
[----:B0-----:R-:W-:Y:S04]  /*4870*/  STG.E.128 [R20.64+0x200], R44 ;  /* 0x0002002c14007986 */ /* 0x001fe8000c101d04 */
[----:B---3--:R-:W-:Y:S04]  /*4880*/  STG.E.128 [R20.64+0x400], R48 ;  /* 0x0004003014007986 */ /* 0x008fe8000c101d04 */
[----:B-1----:R0:W-:Y:S04]  /*4890*/  STG.E.128 [R20.64+0x600], R32 ;  /* 0x0006002014007986 */ /* 0x0021e8000c101d04 */
[----:B------:R-:W-:Y:S01]  /*48a0*/  BAR.SYNC.DEFER_BLOCKING 0x0 ;  /* 0x0000000000007b1d */ /* 0x000fe20000010000 */
[----:B0-----:R-:W-:-:S02]  /*48b0*/  IMAD R21, R151, c[0x0][0x2fc], R0 ;  /* 0x0000bf0097157a24 */ /* 0x001fc400078e0200 */
[----:B------:R-:W-:-:S03]  /*48c0*/  IMAD R0, R152, c[0x0][0x300], RZ ;  /* 0x0000c00098007a24 */ /* 0x000fc600078e02ff */
[----:B------:R-:W-:Y:S01]  /*48d0*/  IADD3 R37, R37, R21, RZ ;  /* 0x0000001525257210 */ /* 0x000fe20007ffe0ff */
[----:B------:R0:W-:Y:S04]  /*48e0*/  STS.128 [R38.X16], R4 ;  /* 0x0000000426007388 */ /* 0x0001e8000000cc00 */
[----:B------:R1:W-:Y:S04]  /*48f0*/  STS.128 [R38.X16+0x10], R8 ;  /* 0x0000100826007388 */ /* 0x0003e8000000cc00 */
[----:B------:R2:W-:Y:S04]  /*4900*/  STS.128 [R38.X16+0x20], R12 ;  /* 0x0000200c26007388 */ /* 0x0005e8000000cc00 */
[----:B------:R3:W-:Y:S01]  /*4910*/  STS.128 [R38.X16+0x30], R16 ;  /* 0x0000301026007388 */ /* 0x0007e2000000cc00 */
[----:B------:R-:W-:-:S06]  /*4920*/  NOP ;  /* 0x0000000000007918 */ /* 0x000fcc0000000000 */
[----:B------:R-:W4:Y:S01]  /*4930*/  LDS.128 R24, [R130.X16] ;  /* 0x0000000082187984 */ /* 0x000f22000000cc00 */
[C---:B0-----:R-:W-:Y:S02]  /*4940*/  IMAD R7, R153.reuse, c[0x0][0x304], R0 ;  /* 0x0000c10099077a24 */ /* 0x041fe400078e0200 */
[----:B------:R-:W-:Y:S01]  /*4950*/  IMAD.WIDE.U32 R4, R153, c[0x0][0x300], R36 ;  /* 0x0000c00099047a25 */ /* 0x000fe200078e0024 */
[----:B------:R-:W0:Y:S03]  /*4960*/  LDS.128 R28, [R130.X16+0x200] ;  /* 0x00020000821c7984 */ /* 0x000e26000000cc00 */
[----:B-1----:R-:W-:Y:S01]  /*4970*/  FADD.FTZ R10, R23, R10 ;  /* 0x0000000a170a7221 */ /* 0x002fe20000010000 */
[----:B------:R-:W1:Y:S01]  /*4980*/  LDS.128 R32, [R130.X16+0x400] ;  /* 0x0004000082207984 */ /* 0x000e62000000cc00 */
[----:B------:R-:W-:Y:S02]  /*4990*/  IADD3 R5, R5, R7, RZ ;  /* 0x0000000705057210 */ /* 0x000fe40007ffe0ff */
[----:B------:R-:W-:Y:S01]  /*49a0*/  LEA R6, P0, R4, c[0x0][0x340], 0x2 ;  /* 0x0000d00004067a11 */ /* 0x000fe200078010ff */
[----:B------:R-:W5:Y:S01]  /*49b0*/  LDS.128 R40, [R130.X16+0x600] ;  /* 0x0006000082287984 */ /* 0x000f62000000cc00 */
[----:B------:R-:W-:-:S02]  /*49c0*/  FADD.FTZ R11, R10, R11 ;  /* 0x0000000b0a0b7221 */ /* 0x000fc40000010000 */
[----:B------:R-:W-:Y:S02]  /*49d0*/  LEA.HI.X R7, R4, c[0x0][0x344], R5, 0x2, P0 ;  /* 0x0000d10004077a11 */ /* 0x000fe400000f1405 */
[----:B--2---:R-:W-:Y:S01]  /*49e0*/  FADD.FTZ R12, R11, R12 ;  /* 0x0000000c0b0c7221 */ /* 0x004fe20000010000 */
[----:B------:R-:W-:Y:S02]  /*49f0*/  ISETP.GT.AND P0, PT, R134, 0x1, PT ;  /* 0x000000018600780c */ /* 0x000fe40003f04270 */
[----:B------:R-:W-:Y:S01]  /*4a00*/  IMAD.WIDE R4, R131, 0x10, R6 ;  /* 0x0000001083047825 */ /* 0x000fe200078e0206 */
[----:B------:R-:W-:-:S03]  /*4a10*/  MOV R134, R52 ;  /* 0x0000003400867202 */ /* 0x000fc60000000f00 */
[----:B------:R-:W-:-:S04]  /*4a20*/  FADD.FTZ R13, R12, R13 ;  /* 0x0000000d0c0d7221 */ /* 0x000fc80000010000 */
[----:B------:R-:W-:-:S04]  /*4a30*/  FADD.FTZ R14, R13, R14 ;  /* 0x0000000e0d0e7221 */ /* 0x000fc80000010000 */
[----:B------:R-:W-:-:S04]  /*4a40*/  FADD.FTZ R15, R14, R15 ;  /* 0x0000000f0e0f7221 */ /* 0x000fc80000010000 */
[----:B---3--:R-:W-:Y:S01]  /*4a50*/  FADD.FTZ R16, R15, R16 ;  /* 0x000000100f107221 */ /* 0x008fe20000010000 */
[----:B----4-:R2:W-:Y:S03]  /*4a60*/  STG.E.128 [R4.64], R24 ;  /* 0x0000001804007986 */ /* 0x0105e6000c101d04 */
[----:B------:R-:W-:Y:S01]  /*4a70*/  FADD.FTZ R17, R16, R17 ;  /* 0x0000001110117221 */ /* 0x000fe20000010000 */
[----:B0-----:R2:W-:Y:S03]  /*4a80*/  STG.E.128 [R4.64+0x200], R28 ;  /* 0x0002001c04007986 */ /* 0x0015e6000c101d04 */
[----:B------:R-:W-:Y:S01]  /*4a90*/  FADD.FTZ R18, R17, R18 ;  /* 0x0000001211127221 */ /* 0x000fe20000010000 */
[----:B-1----:R2:W-:Y:S03]  /*4aa0*/  STG.E.128 [R4.64+0x400], R32 ;  /* 0x0004002004007986 */ /* 0x0025e6000c101d04 */
[----:B------:R-:W-:Y:S01]  /*4ab0*/  FADD.FTZ R145, R18, R19 ;  /* 0x0000001312917221 */ /* 0x000fe20000010000 */
[----:B-----5:R2:W-:Y:S02]  /*4ac0*/  STG.E.128 [R4.64+0x600], R40 ;  /* 0x0006002804007986 */ /* 0x0205e4000c101d04 */
[----:B--2---:R-:W-:Y:S01]  /*4ad0*/  @!P0 CALL.REL.NOINC `(.L_x_3831) ;  /* 0x0000001000008944 */ /* 0x004fe20003c00000 */
[----:B------:R-:W-:Y:S05]  /*4ae0*/  BRA `(.L_x_3882) ;  /* 0xffffbcb000007947 */ /* 0x000fea000383ffff */
.L_x_3831:
        /* <DEDUP_REMOVED lines=29> */
.L_x_3884:
[----:B------:R-:W-:Y:S05]  /*4cc0*/  BSYNC B0 ;  /* 0x0000000000007941 */ /* 0x000fea0003800000 */
.L_x_3883:
        /* <DEDUP_REMOVED lines=28> */
.L_x_3886:
[----:B------:R-:W1:Y:S02]  /*4e90*/  S2R R15, SR_TID.X ;  /* 0x00000000000f7919 */ /* 0x000e640000002100 */
.L_x_3887:
[----:B------:R-:W-:Y:S05]  /*4ea0*/  BSYNC B0 ;  /* 0x0000000000007941 */ /* 0x000fea0003800000 */
.L_x_3885:
        /* <DEDUP_REMOVED lines=10> */
.L_x_3888:
        /* <DEDUP_REMOVED lines=26> */
.L_x_3838:
[----:B------:R-:W-:Y:S01]  /*50f0*/  HFMA2.MMA R191, -RZ, RZ, 0, 5.9604644775390625e-08 ;  /* 0x00000001ffbf7435 */ /* 0x000fe200000001ff */
[----:B------:R-:W-:Y:S02]  /*5100*/  MOV R190, R102 ;  /* 0x0000006600be7202 */ /* 0x000fe40000000f00 */
[----:B------:R-:W-:-:S02]  /*5110*/  MOV R192, RZ ;  /* 0x000000ff00c07202 */ /* 0x000fc40000000f00 */
[----:B------:R-:W-:Y:S02]  /*5120*/  MOV R193, 0xffffffff ;  /* 0xffffffff00c17802 */ /* 0x000fe40000000f00 */
[----:B------:R-:W-:Y:S02]  /*5130*/  MOV R100, 0x5150 ;  /* 0x0000515000647802 */ /* 0x000fe40000000f00 */
[----:B-1----:R-:W-:Y:S05]  /*5140*/  CALL.REL.NOINC `($__internal_158_$__cuda_sm70_shflsync_up) ;  /* 0x00000ed000007944 */ /* 0x002fea0003c00000 */
[----:B-1----:R-:W-:Y:S01]  /*5150*/  MOV R187, R190 ;  /* 0x000000be00bb7202 */ /* 0x002fe20000000f00 */
[----:B0-----:R-:W-:Y:S05]  /*5160*/  BRA `(.L_x_3889) ;  /* 0xffffcb7000007947 */ /* 0x001fea000383ffff */
.L_x_3839:
[----:B------:R-:W-:Y:S01]  /*5170*/  HFMA2.MMA R191, -RZ, RZ, 0, 5.9604644775390625e-08 ;  /* 0x00000001ffbf7435 */ /* 0x000fe200000001ff */
[----:B------:R-:W-:Y:S02]  /*5180*/  MOV R190, R103 ;  /* 0x0000006700be7202 */ /* 0x000fe40000000f00 */
[----:B------:R-:W-:Y:S02]  /*5190*/  MOV R192, RZ ;  /* 0x000000ff00c07202 */ /* 0x000fe40000000f00 */
[----:B------:R-:W-:Y:S02]  /*51a0*/  MOV R193, 0xffffffff ;  /* 0xffffffff00c17802 */ /* 0x000fe40000000f00 */
[----:B------:R-:W-:-:S02]  /*51b0*/  MOV R100, 0x51d0 ;  /* 0x000051d000647802 */ /* 0x000fc40000000f00 */
[----:B012---:R-:W-:Y:S05]  /*51c0*/  CALL.REL.NOINC `($__internal_158_$__cuda_sm70_shflsync_up) ;  /* 0x00000e5000007944 */ /* 0x007fea0003c00000 */
        /* <DEDUP_REMOVED lines=10> */
[----:B------:R-:W-:Y:S05]  /*5270*/  CALL.REL.NOINC `($__internal_158_$__cuda_sm70_shflsync_up) ;  /* 0x00000da000007944 */ /* 0x000fea0003c00000 */
[----:B0-----:R-:W-:Y:S01]  /*5280*/  HFMA2.MMA R191, -RZ, RZ, 0, 1.1920928955078125e-07 ;  /* 0x00000002ffbf7435 */ /* 0x001fe200000001ff */
[----:B-1----:R-:W-:Y:S02]  /*5290*/  MOV R102, R190 ;  /* 0x000000be00667202 */ /* 0x002fe40000000f00 */
[----:B------:R-:W-:-:S02]  /*52a0*/  MOV R190, R103 ;  /* 0x0000006700be7202 */ /* 0x000fc40000000f00 */
[----:B------:R-:W-:Y:S02]  /*52b0*/  MOV R192, RZ ;  /* 0x000000ff00c07202 */ /* 0x000fe40000000f00 */
[----:B------:R-:W-:Y:S02]  /*52c0*/  MOV R193, 0xffffffff ;  /* 0xffffffff00c17802 */ /* 0x000fe40000000f00 */
[----:B------:R-:W-:Y:S02]  /*52d0*/  MOV R100, 0x52f0 ;  /* 0x000052f000647802 */ /* 0x000fe40000000f00 */
[----:B------:R-:W-:Y:S05]  /*52e0*/  CALL.REL.NOINC `($__internal_158_$__cuda_sm70_shflsync_up) ;  /* 0x00000d3000007944 */ /* 0x000fea0003c00000 */
        /* <DEDUP_REMOVED lines=8> */
[----:B------:R-:W-:Y:S05]  /*5370*/  CALL.REL.NOINC `($__internal_158_$__cuda_sm70_shflsync_up) ;  /* 0x00000ca000007944 */ /* 0x000fea0003c00000 */
[----:B0-----:R-:W-:Y:S01]  /*5380*/  HFMA2.MMA R191, -RZ, RZ, 0, 2.384185791015625e-07 ;  /* 0x00000004ffbf7435 */ /* 0x001fe200000001ff */
[----:B-1----:R-:W-:Y:S02]  /*5390*/  MOV R102, R190 ;  /* 0x000000be00667202 */ /* 0x002fe40000000f00 */
[----:B------:R-:W-:Y:S02]  /*53a0*/  MOV R190, R103 ;  /* 0x0000006700be7202 */ /* 0x000fe40000000f00 */
[----:B------:R-:W-:Y:S02]  /*53b0*/  MOV R192, RZ ;  /* 0x000000ff00c07202 */ /* 0x000fe40000000f00 */
[----:B------:R-:W-:Y:S02]  /*53c0*/  MOV R193, 0xffffffff ;  /* 0xffffffff00c17802 */ /* 0x000fe40000000f00 */
[----:B------:R-:W-:Y:S02]  /*53d0*/  MOV R100, 0x53f0 ;  /* 0x000053f000647802 */ /* 0x000fe40000000f00 */
[----:B------:R-:W-:Y:S05]  /*53e0*/  CALL.REL.NOINC `($__internal_158_$__cuda_sm70_shflsync_up) ;  /* 0x00000c3000007944 */ /* 0x000fea0003c00000 */
        /* <DEDUP_REMOVED lines=9> */
[----:B------:R-:W-:Y:S05]  /*5480*/  CALL.REL.NOINC `($__internal_158_$__cuda_sm70_shflsync_up) ;  /* 0x00000b9000007944 */ /* 0x000fea0003c00000 */
[----:B0-----:R-:W-:Y:S01]  /*5490*/  HFMA2.MMA R191, -RZ, RZ, 0, 4.76837158203125e-07 ;  /* 0x00000008ffbf7435 */ /* 0x001fe200000001ff */
[----:B-1----:R-:W-:Y:S02]  /*54a0*/  MOV R102, R190 ;  /* 0x000000be00667202 */ /* 0x002fe40000000f00 */
[----:B------:R-:W-:Y:S02]  /*54b0*/  MOV R190, R103 ;  /* 0x0000006700be7202 */ /* 0x000fe40000000f00 */
[----:B------:R-:W-:Y:S02]  /*54c0*/  MOV R192, RZ ;  /* 0x000000ff00c07202 */ /* 0x000fe40000000f00 */
[----:B------:R-:W-:Y:S02]  /*54d0*/  MOV R193, 0xffffffff ;  /* 0xffffffff00c17802 */ /* 0x000fe40000000f00 */
[----:B------:R-:W-:Y:S02]  /*54e0*/  MOV R100, 0x5500 ;  /* 0x0000550000647802 */ /* 0x000fe40000000f00 */
[----:B------:R-:W-:Y:S05]  /*54f0*/  CALL.REL.NOINC `($__internal_158_$__cuda_sm70_shflsync_up) ;  /* 0x00000b2000007944 */ /* 0x000fea0003c00000 */
        /* <DEDUP_REMOVED lines=9> */
[----:B------:R-:W-:Y:S05]  /*5590*/  CALL.REL.NOINC `($__internal_158_$__cuda_sm70_shflsync_up) ;  /* 0x00000a8000007944 */ /* 0x000fea0003c00000 */
[----:B0-----:R-:W-:Y:S01]  /*55a0*/  HFMA2.MMA R191, -RZ, RZ, 0, 9.5367431640625e-07 ;  /* 0x00000010ffbf7435 */ /* 0x001fe200000001ff */
[----:B-1----:R-:W-:Y:S02]  /*55b0*/  MOV R189, R190 ;  /* 0x000000be00bd7202 */ /* 0x002fe40000000f00 */
[----:B------:R-:W-:Y:S02]  /*55c0*/  MOV R190, R103 ;  /* 0x0000006700be7202 */ /* 0x000fe40000000f00 */
[----:B------:R-:W-:Y:S02]  /*55d0*/  MOV R192, RZ ;  /* 0x000000ff00c07202 */ /* 0x000fe40000000f00 */
[----:B------:R-:W-:Y:S02]  /*55e0*/  MOV R193, 0xffffffff ;  /* 0xffffffff00c17802 */ /* 0x000fe40000000f00 */
[----:B------:R-:W-:-:S02]  /*55f0*/  MOV R100, 0x5610 ;  /* 0x0000561000647802 */ /* 0x000fc40000000f00 */
[----:B------:R-:W-:Y:S05]  /*5600*/  CALL.REL.NOINC `($__internal_158_$__cuda_sm70_shflsync_up) ;  /* 0x00000a1000007944 */ /* 0x000fea0003c00000 */
[----:B-1----:R-:W-:Y:S01]  /*5610*/  MOV R100, R190 ;  /* 0x000000be00647202 */ /* 0x002fe20000000f00 */
[----:B0-----:R-:W-:Y:S05]  /*5620*/  BRA `(.L_x_3890) ;  /* 0xffffc83000007947 */ /* 0x001fea000383ffff */
.L_x_3842:
[----:B------:R-:W-:Y:S01]  /*5630*/  HFMA2.MMA R191, -RZ, RZ, 0, 5.9604644775390625e-08 ;  /* 0x00000001ffbf7435 */ /* 0x000fe200000001ff */
[----:B------:R-:W-:-:S02]  /*5640*/  MOV R190, R187 ;  /* 0x000000bb00be7202 */ /* 0x000fc40000000f00 */
[----:B------:R-:W-:Y:S02]  /*5650*/  MOV R192, RZ ;  /* 0x000000ff00c07202 */ /* 0x000fe40000000f00 */
[----:B------:R-:W-:Y:S02]  /*5660*/  MOV R193, 0xffffffff ;  /* 0xffffffff00c17802 */ /* 0x000fe40000000f00 */
[----:B------:R-:W-:Y:S02]  /*5670*/  MOV R100, 0x5690 ;  /* 0x0000569000647802 */ /* 0x000fe40000000f00 */
[----:B01----:R-:W-:Y:S05]  /*5680*/  CALL.REL.NOINC `($__internal_158_$__cuda_sm70_shflsync_up) ;  /* 0x0000099000007944 */ /* 0x003fea0003c00000 */
[----:B0-----:R-:W-:Y:S01]  /*5690*/  HFMA2.MMA R191, -RZ, RZ, 0, 5.9604644775390625e-08 ;  /* 0x00000001ffbf7435 */ /* 0x001fe200000001ff */
[----:B-1----:R-:W-:Y:S02]  /*56a0*/  MOV R102, R190 ;  /* 0x000000be00667202 */ /* 0x002fe40000000f00 */
[----:B------:R-:W-:Y:S02]  /*56b0*/  MOV R190, R103 ;  /* 0x0000006700be7202 */ /* 0x000fe40000000f00 */
[----:B------:R-:W-:Y:S02]  /*56c0*/  MOV R192, RZ ;  /* 0x000000ff00c07202 */ /* 0x000fe40000000f00 */
[----:B------:R-:W-:-:S02]  /*56d0*/  MOV R193, 0xffffffff ;  /* 0xffffffff00c17802 */ /* 0x000fc40000000f00 */
[----:B------:R-:W-:Y:S02]  /*56e0*/  MOV R100, 0x5700 ;  /* 0x0000570000647802 */ /* 0x000fe40000000f00 */
[----:B------:R-:W-:Y:S05]  /*56f0*/  CALL.REL.NOINC `($__internal_158_$__cuda_sm70_shflsync_up) ;  /* 0x0000092000007944 */ /* 0x000fea0003c00000 */
[----:B------:R-:W-:Y:S01]  /*5700*/  HFMA2.MMA R207, -RZ, RZ, 0, 0 ;  /* 0x00000000ffcf7435 */ /* 0x000fe200000001ff */
[----:B------:R-:W-:Y:S02]  /*5710*/  MOV R187, R102 ;  /* 0x0000006600bb7202 */ /* 0x000fe40000000f00 */
[----:B-1----:R-:W-:Y:S02]  /*5720*/  MOV R188, R190 ;  /* 0x000000be00bc7202 */ /* 0x002fe40000000f00 */
[----:B------:R-:W-:Y:S02]  /*5730*/  MOV R198, R108 ;  /* 0x0000006c00c67202 */ /* 0x000fe40000000f00 */
[----:B------:R-:W-:Y:S02]  /*5740*/  MOV R196, 0x1f ;  /* 0x0000001f00c47802 */ /* 0x000fe40000000f00 */
[----:B------:R-:W-:Y:S02]  /*5750*/  MOV R209, 0xffffffff ;  /* 0xffffffff00d17802 */ /* 0x000fe40000000f00 */
[----:B------:R-:W-:-:S02]  /*5760*/  MOV R100, 0x5780 ;  /* 0x0000578000647802 */ /* 0x000fc40000000f00 */
[----:B0-----:R-:W-:Y:S05]  /*5770*/  CALL.REL.NOINC `($__internal_157_$__cuda_sm70_shflsync_idx_p) ;  /* 0x0000086000007944 */ /* 0x001fea0003c00000 */
[----:B0-----:R-:W-:Y:S01]  /*5780*/  HFMA2.MMA R207, -RZ, RZ, 0, 0 ;  /* 0x00000000ffcf7435 */ /* 0x001fe200000001ff */
[----:B-1----:R-:W-:-:S02]  /*5790*/  MOV R108, R196 ;  /* 0x000000c4006c7202 */ /* 0x002fc40000000f00 */
[----:B------:R-:W-:Y:S02]  /*57a0*/  MOV R198, R109 ;  /* 0x0000006d00c67202 */ /* 0x000fe40000000f00 */
[----:B------:R-:W-:Y:S02]  /*57b0*/  MOV R196, 0x1f ;  /* 0x0000001f00c47802 */ /* 0x000fe40000000f00 */
[----:B------:R-:W-:Y:S02]  /*57c0*/  MOV R209, 0xffffffff ;  /* 0xffffffff00d17802 */ /* 0x000fe40000000f00 */
[----:B------:R-:W-:Y:S02]  /*57d0*/  MOV R100, 0x57f0 ;  /* 0x000057f000647802 */ /* 0x000fe40000000f00 */
[----:B------:R-:W-:Y:S05]  /*57e0*/  CALL.REL.NOINC `($__internal_157_$__cuda_sm70_shflsync_idx_p) ;  /* 0x000007f000007944 */ /* 0x000fea0003c00000 */
[----:B-1----:R-:W-:Y:S01]  /*57f0*/  MOV R101, R196 ;  /* 0x000000c400657202 */ /* 0x002fe20000000f00 */
[----:B0-----:R-:W-:Y:S05]  /*5800*/  BRA `(.L_x_3891) ;  /* 0xffffc7d000007947 */ /* 0x001fea000383ffff */
.L_x_3845:
[----:B------:R-:W-:Y:S01]  /*5810*/  HFMA2.MMA R207, -RZ, RZ, 0, 5.9604644775390625e-08 ;  /* 0x00000001ffcf7435 */ /* 0x000fe200000001ff */
[----:B------:R-:W-:Y:S02]  /*5820*/  MOV R192, R102 ;  /* 0x0000006600c07202 */ /* 0x000fe40000000f00 */
[----:B------:R-:W-:-:S02]  /*5830*/  MOV R194, 0x1f ;  /* 0x0000001f00c27802 */ /* 0x000fc40000000f00 */
[----:B------:R-:W-:Y:S02]  /*5840*/  MOV R209, 0xffffffff ;  /* 0xffffffff00d17802 */ /* 0x000fe40000000f00 */
[----:B------:R-:W-:Y:S02]  /*5850*/  MOV R100, 0x5870 ;  /* 0x0000587000647802 */ /* 0x000fe40000000f00 */
[----:B------:R-:W-:Y:S05]  /*5860*/  CALL.REL.NOINC `($__internal_156_$__cuda_sm70_shflsync_down) ;  /* 0x0000073000007944 */ /* 0x000fea0003c00000 */
[----:B-1----:R-:W-:Y:S01]  /*5870*/  MOV R205, R192 ;  /* 0x000000c000cd7202 */ /* 0x002fe20000000f00 */
[----:B0-----:R-:W-:Y:S05]  /*5880*/  BRA `(.L_x_3892) ;  /* 0xffffcd0000007947 */ /* 0x001fea000383ffff */
.L_x_3846:
[----:B------:R-:W-:Y:S01]  /*5890*/  HFMA2.MMA R207, -RZ, RZ, 0, 5.9604644775390625e-08 ;  /* 0x00000001ffcf7435 */ /* 0x000fe200000001ff */
[----:B------:R-:W-:Y:S02]  /*58a0*/  MOV R192, R103 ;  /* 0x0000006700c07202 */ /* 0x000fe40000000f00 */
[----:B------:R-:W-:Y:S02]  /*58b0*/  MOV R194, 0x1f ;  /* 0x0000001f00c27802 */ /* 0x000fe40000000f00 */
[----:B------:R-:W-:Y:S02]  /*58c0*/  MOV R209, 0xffffffff ;  /* 0xffffffff00d17802 */ /* 0x000fe40000000f00 */
[----:B------:R-:W-:-:S02]  /*58d0*/  MOV R100, 0x58f0 ;  /* 0x000058f000647802 */ /* 0x000fc40000000f00 */
[----:B01----:R-:W-:Y:S05]  /*58e0*/  CALL.REL.NOINC `($__internal_156_$__cuda_sm70_shflsync_down) ;  /* 0x000006b000007944 */ /* 0x003fea0003c00000 */
        /* <DEDUP_REMOVED lines=9> */
[----:B------:R-:W-:Y:S05]  /*5980*/  CALL.REL.NOINC `($__internal_156_$__cuda_sm70_shflsync_down) ;  /* 0x0000061000007944 */ /* 0x000fea0003c00000 */
[----:B0-----:R-:W-:Y:S01]  /*5990*/  HFMA2.MMA R207, -RZ, RZ, 0, 1.1920928955078125e-07 ;  /* 0x00000002ffcf7435 */ /* 0x001fe200000001ff */
[----:B-1----:R-:W-:Y:S02]  /*59a0*/  MOV R102, R192 ;  /* 0x000000c000667202 */ /* 0x002fe40000000f00 */
[----:B------:R-:W-:-:S02]  /*59b0*/  MOV R192, R103 ;  /* 0x0000006700c07202 */ /* 0x000fc40000000f00 */
[----:B------:R-:W-:Y:S02]  /*59c0*/  MOV R194, 0x1f ;  /* 0x0000001f00c27802 */ /* 0x000fe40000000f00 */
[----:B------:R-:W-:Y:S02]  /*59d0*/  MOV R209, 0xffffffff ;  /* 0xffffffff00d17802 */ /* 0x000fe40000000f00 */
[----:B------:R-:W-:Y:S02]  /*59e0*/  MOV R100, 0x5a00 ;  /* 0x00005a0000647802 */ /* 0x000fe40000000f00 */
[----:B------:R-:W-:Y:S05]  /*59f0*/  CALL.REL.NOINC `($__internal_156_$__cuda_sm70_shflsync_down) ;  /* 0x000005a000007944 */ /* 0x000fea0003c00000 */
[----:B-1----:R-:W-:Y:S01]  /*5a00*/  @!P3 FFMA.FTZ R103, R205, R192, R103 ;  /* 0x000000c0cd67b223 */ /* 0x002fe20000010067 */
[----:B0-----:R-:W-:Y:S01]  /*5a10*/  HFMA2.MMA R207, -RZ, RZ, 0, 2.384185791015625e-07 ;  /* 0x00000004ffcf7435 */ /* 0x001fe200000001ff */
[----:B------:R-:W-:Y:S01]  /*5a20*/  @!P3 FMUL.FTZ R205, R102, R205 ;  /* 0x000000cd66cdb220 */ /* 0x000fe20000410000 */
[----:B------:R-:W-:Y:S02]  /*5a30*/  MOV R194, 0x1f ;  /* 0x0000001f00c27802 */ /* 0x000fe40000000f00 */
[----:B------:R-:W-:Y:S02]  /*5a40*/  MOV R209, 0xffffffff ;  /* 0xffffffff00d17802 */ /* 0x000fe40000000f00 */
[----:B------:R-:W-:-:S02]  /*5a50*/  MOV R192, R205 ;  /* 0x000000cd00c07202 */ /* 0x000fc40000000f00 */
[----:B------:R-:W-:Y:S02]  /*5a60*/  MOV R100, 0x5a80 ;  /* 0x00005a8000647802 */ /* 0x000fe40000000f00 */
[----:B------:R-:W-:Y:S05]  /*5a70*/  CALL.REL.NOINC `($__internal_156_$__cuda_sm70_shflsync_down) ;  /* 0x0000052000007944 */ /* 0x000fea0003c00000 */
[----:B0-----:R-:W-:Y:S01]  /*5a80*/  HFMA2.MMA R207, -RZ, RZ, 0, 2.384185791015625e-07 ;  /* 0x00000004ffcf7435 */ /* 0x001fe200000001ff */
[----:B-1----:R-:W-:Y:S02]  /*5a90*/  MOV R102, R192 ;  /* 0x000000c000667202 */ /* 0x002fe40000000f00 */
[----:B------:R-:W-:Y:S02]  /*5aa0*/  MOV R192, R103 ;  /* 0x0000006700c07202 */ /* 0x000fe40000000f00 */
[----:B------:R-:W-:Y:S02]  /*5ab0*/  MOV R194, 0x1f ;  /* 0x0000001f00c27802 */ /* 0x000fe40000000f00 */
[----:B------:R-:W-:Y:S02]  /*5ac0*/  MOV R209, 0xffffffff ;  /* 0xffffffff00d17802 */ /* 0x000fe40000000f00 */
[----:B------:R-:W-:Y:S02]  /*5ad0*/  MOV R100, 0x5af0 ;  /* 0x00005af000647802 */ /* 0x000fe40000000f00 */
[----:B------:R-:W-:Y:S05]  /*5ae0*/  CALL.REL.NOINC `($__internal_156_$__cuda_sm70_shflsync_down) ;  /* 0x000004b000007944 */ /* 0x000fea0003c00000 */
[----:B-1----:R-:W-:Y:S01]  /*5af0*/  @!P2 FFMA.FTZ R103, R205, R192, R103 ;  /* 0x000000c0cd67a223 */ /* 0x002fe20000010067 */
[----:B0-----:R-:W-:Y:S01]  /*5b00*/  HFMA2.MMA R207, -RZ, RZ, 0, 4.76837158203125e-07 ;  /* 0x00000008ffcf7435 */ /* 0x001fe200000001ff */
[----:B------:R-:W-:Y:S01]  /*5b10*/  @!P2 FMUL.FTZ R205, R102, R205 ;  /* 0x000000cd66cda220 */ /* 0x000fe20000410000 */
[----:B------:R-:W-:-:S02]  /*5b20*/  MOV R194, 0x1f ;  /* 0x0000001f00c27802 */ /* 0x000fc40000000f00 */
[----:B------:R-:W-:Y:S02]  /*5b30*/  MOV R209, 0xffffffff ;  /* 0xffffffff00d17802 */ /* 0x000fe40000000f00 */
[----:B------:R-:W-:Y:S02]  /*5b40*/  MOV R192, R205 ;  /* 0x000000cd00c07202 */ /* 0x000fe40000000f00 */
[----:B------:R-:W-:Y:S02]  /*5b50*/  MOV R100, 0x5b70 ;  /* 0x00005b7000647802 */ /* 0x000fe40000000f00 */
[----:B------:R-:W-:Y:S05]  /*5b60*/  CALL.REL.NOINC `($__internal_156_$__cuda_sm70_shflsync_down) ;  /* 0x0000043000007944 */ /* 0x000fea0003c00000 */
[----:B0-----:R-:W-:Y:S01]  /*5b70*/  HFMA2.MMA R207, -RZ, RZ, 0, 4.76837158203125e-07 ;  /* 0x00000008ffcf7435 */ /* 0x001fe200000001ff */
[----:B-1----:R-:W-:Y:S02]  /*5b80*/  MOV R102, R192 ;  /* 0x000000c000667202 */ /* 0x002fe40000000f00 */
[----:B------:R-:W-:Y:S02]  /*5b90*/  MOV R192, R103 ;  /* 0x0000006700c07202 */ /* 0x000fe40000000f00 */
[----:B------:R-:W-:Y:S02]  /*5ba0*/  MOV R194, 0x1f ;  /* 0x0000001f00c27802 */ /* 0x000fe40000000f00 */
[----:B------:R-:W-:-:S02]  /*5bb0*/  MOV R209, 0xffffffff ;  /* 0xffffffff00d17802 */ /* 0x000fc40000000f00 */
[----:B------:R-:W-:Y:S02]  /*5bc0*/  MOV R100, 0x5be0 ;  /* 0x00005be000647802 */ /* 0x000fe40000000f00 */
[----:B------:R-:W-:Y:S05]  /*5bd0*/  CALL.REL.NOINC `($__internal_156_$__cuda_sm70_shflsync_down) ;  /* 0x000003c000007944 */ /* 0x000fea0003c00000 */
[----:B-1----:R-:W-:Y:S01]  /*5be0*/  @!P1 FFMA.FTZ R103, R205, R192, R103 ;  /* 0x000000c0cd679223 */ /* 0x002fe20000010067 */
[----:B0-----:R-:W-:Y:S01]  /*5bf0*/  HFMA2.MMA R207, -RZ, RZ, 0, 9.5367431640625e-07 ;  /* 0x00000010ffcf7435 */ /* 0x001fe200000001ff */
[----:B------:R-:W-:Y:S01]  /*5c00*/  @!P1 FMUL.FTZ R205, R102, R205 ;  /* 0x000000cd66cd9220 */ /* 0x000fe20000410000 */
[----:B------:R-:W-:Y:S02]  /*5c10*/  MOV R194, 0x1f ;  /* 0x0000001f00c27802 */ /* 0x000fe40000000f00 */
[----:B------:R-:W-:Y:S02]  /*5c20*/  MOV R209, 0xffffffff ;  /* 0xffffffff00d17802 */ /* 0x000fe40000000f00 */
[----:B------:R-:W-:Y:S02]  /*5c30*/  MOV R192, R205 ;  /* 0x000000cd00c07202 */ /* 0x000fe40000000f00 */
[----:B------:R-:W-:Y:S02]  /*5c40*/  MOV R100, 0x5c60 ;  /* 0x00005c6000647802 */ /* 0x000fe40000000f00 */
[----:B------:R-:W-:Y:S05]  /*5c50*/  CALL.REL.NOINC `($__internal_156_$__cuda_sm70_shflsync_down) ;  /* 0x0000034000007944 */ /* 0x000fea0003c00000 */
[----:B0-----:R-:W-:Y:S01]  /*5c60*/  HFMA2.MMA R207, -RZ, RZ, 0, 9.5367431640625e-07 ;  /* 0x00000010ffcf7435 */ /* 0x001fe200000001ff */
[----:B-1----:R-:W-:-:S02]  /*5c70*/  MOV R102, R192 ;  /* 0x000000c000667202 */ /* 0x002fc40000000f00 */
[----:B------:R-:W-:Y:S02]  /*5c80*/  MOV R192, R103 ;  /* 0x0000006700c07202 */ /* 0x000fe40000000f00 */
[----:B------:R-:W-:Y:S02]  /*5c90*/  MOV R194, 0x1f ;  /* 0x0000001f00c27802 */ /* 0x000fe40000000f00 */
[----:B------:R-:W-:Y:S02]  /*5ca0*/  MOV R209, 0xffffffff ;  /* 0xffffffff00d17802 */ /* 0x000fe40000000f00 */
[----:B------:R-:W-:Y:S02]  /*5cb0*/  MOV R100, 0x5cd0 ;  /* 0x00005cd000647802 */ /* 0x000fe40000000f00 */
[----:B------:R-:W-:Y:S05]  /*5cc0*/  CALL.REL.NOINC `($__internal_156_$__cuda_sm70_shflsync_down) ;  /* 0x000002d000007944 */ /* 0x000fea0003c00000 */
[----:B-1----:R-:W-:Y:S01]  /*5cd0*/  @!P0 FFMA.FTZ R103, R205, R192, R103 ;  /* 0x000000c0cd678223 */ /* 0x002fe20000010067 */
[----:B0-----:R-:W-:Y:S01]  /*5ce0*/  HFMA2.MMA R207, -RZ, RZ, 0, 0 ;  /* 0x00000000ffcf7435 */ /* 0x001fe200000001ff */
[----:B------:R-:W-:Y:S01]  /*5cf0*/  @!P0 FMUL.FTZ R205, R102, R205 ;  /* 0x000000cd66cd8220 */ /* 0x000fe20000410000 */
[----:B------:R-:W-:Y:S02]  /*5d00*/  MOV R196, 0x1f ;  /* 0x0000001f00c47802 */ /* 0x000fe40000000f00 */
[----:B------:R-:W-:-:S02]  /*5d10*/  MOV R209, 0xffffffff ;  /* 0xffffffff00d17802 */ /* 0x000fc40000000f00 */
[----:B------:R-:W-:Y:S02]  /*5d20*/  MOV R198, R205 ;  /* 0x000000cd00c67202 */ /* 0x000fe40000000f00 */
[----:B------:R-:W-:Y:S02]  /*5d30*/  MOV R100, 0x5d50 ;  /* 0x00005d5000647802 */ /* 0x000fe40000000f00 */
[----:B------:R-:W-:Y:S05]  /*5d40*/  CALL.REL.NOINC `($__internal_157_$__cuda_sm70_shflsync_idx_p) ;  /* 0x0000029000007944 */ /* 0x000fea0003c00000 */
[----:B0-----:R-:W-:Y:S01]  /*5d50*/  HFMA2.MMA R207, -RZ, RZ, 0, 0 ;  /* 0x00000000ffcf7435 */ /* 0x001fe200000001ff */
[----:B-1----:R-:W-:Y:S02]  /*5d60*/  MOV R102, R196 ;  /* 0x000000c400667202 */ /* 0x002fe40000000f00 */
[----:B------:R-:W-:Y:S02]  /*5d70*/  MOV R198, R103 ;  /* 0x0000006700c67202 */ /* 0x000fe40000000f00 */
[----:B------:R-:W-:Y:S02]  /*5d80*/  MOV R196, 0x1f ;  /* 0x0000001f00c47802 */ /* 0x000fe40000000f00 */
[----:B------:R-:W-:Y:S02]  /*5d90*/  MOV R209, 0xffffffff ;  /* 0xffffffff00d17802 */ /* 0x000fe40000000f00 */
[----:B------:R-:W-:-:S02]  /*5da0*/  MOV R100, 0x5dc0 ;  /* 0x00005dc000647802 */ /* 0x000fc40000000f00 */
[----:B------:R-:W-:Y:S05]  /*5db0*/  CALL.REL.NOINC `($__internal_157_$__cuda_sm70_shflsync_idx_p) ;  /* 0x0000022000007944 */ /* 0x000fea0003c00000 */
[----:B0-----:R-:W-:Y:S01]  /*5dc0*/  HFMA2.MMA R207, -RZ, RZ, 0, 5.9604644775390625e-08 ;  /* 0x00000001ffcf7435 */ /* 0x001fe200000001ff */
[----:B------:R-:W-:-:S02]  /*5dd0*/  MOV R188, R102 ;  /* 0x0000006600bc7202 */ /* 0x000fc40000000f00 */
[----:B-1----:R-:W-:Y:S02]  /*5de0*/  MOV R190, R196 ;  /* 0x000000c400be7202 */ /* 0x002fe40000000f00 */
[----:B------:R-:W-:Y:S02]  /*5df0*/  MOV R192, R205 ;  /* 0x000000cd00c07202 */ /* 0x000fe40000000f00 */
[----:B------:R-:W-:Y:S02]  /*5e00*/  MOV R194, 0x1f ;  /* 0x0000001f00c27802 */ /* 0x000fe40000000f00 */
[----:B------:R-:W-:Y:S02]  /*5e10*/  MOV R209, 0xffffffff ;  /* 0xffffffff00d17802 */ /* 0x000fe40000000f00 */
[----:B------:R-:W-:Y:S02]  /*5e20*/  MOV R100, 0x5e40 ;  /* 0x00005e4000647802 */ /* 0x000fe40000000f00 */
[----:B------:R-:W-:Y:S05]  /*5e30*/  CALL.REL.NOINC `($__internal_156_$__cuda_sm70_shflsync_down) ;  /* 0x0000016000007944 */ /* 0x000fea0003c00000 */
[----:B0-----:R-:W-:Y:S01]  /*5e40*/  HFMA2.MMA R207, -RZ, RZ, 0, 5.9604644775390625e-08 ;  /* 0x00000001ffcf7435 */ /* 0x001fe200000001ff */
[----:B-1----:R-:W-:Y:S02]  /*5e50*/  MOV R102, R192 ;  /* 0x000000c000667202 */ /* 0x002fe40000000f00 */
[----:B------:R-:W-:-:S02]  /*5e60*/  MOV R192, R103 ;  /* 0x0000006700c07202 */ /* 0x000fc40000000f00 */
[----:B------:R-:W-:Y:S02]  /*5e70*/  MOV R194, 0x1f ;  /* 0x0000001f00c27802 */ /* 0x000fe40000000f00 */
[----:B------:R-:W-:Y:S02]  /*5e80*/  MOV R209, 0xffffffff ;  /* 0xffffffff00d17802 */ /* 0x000fe40000000f00 */
[----:B------:R-:W-:Y:S02]  /*5e90*/  MOV R100, 0x5eb0 ;  /* 0x00005eb000647802 */ /* 0x000fe40000000f00 */
[----:B------:R-:W-:Y:S05]  /*5ea0*/  CALL.REL.NOINC `($__internal_156_$__cuda_sm70_shflsync_down) ;  /* 0x000000f000007944 */ /* 0x000fea0003c00000 */
[----:B0-----:R-:W-:Y:S01]  /*5eb0*/  HFMA2.MMA R207, -RZ, RZ, 0, 0 ;  /* 0x00000000ffcf7435 */ /* 0x001fe200000001ff */
[----:B------:R-:W-:Y:S02]  /*5ec0*/  MOV R205, R102 ;  /* 0x0000006600cd7202 */ /* 0x000fe40000000f00 */
[----:B------:R-:W-:Y:S02]  /*5ed0*/  MOV R198, R108 ;  /* 0x0000006c00c67202 */ /* 0x000fe40000000f00 */
[----:B------:R-:W-:Y:S02]  /*5ee0*/  MOV R196, 0x1f ;  /* 0x0000001f00c47802 */ /* 0x000fe40000000f00 */
[----:B------:R-:W-:-:S02]  /*5ef0*/  MOV R209, 0xffffffff ;  /* 0xffffffff00d17802 */ /* 0x000fc40000000f00 */
[----:B------:R-:W-:Y:S02]  /*5f00*/  MOV R100, 0x5f20 ;  /* 0x00005f2000647802 */ /* 0x000fe40000000f00 */
[----:B-1----:R-:W-:Y:S05]  /*5f10*/  CALL.REL.NOINC `($__internal_157_$__cuda_sm70_shflsync_idx_p) ;  /* 0x000000c000007944 */ /* 0x002fea0003c00000 */
[----:B0-----:R-:W-:Y:S01]  /*5f20*/  HFMA2.MMA R207, -RZ, RZ, 0, 0 ;  /* 0x00000000ffcf7435 */ /* 0x001fe200000001ff */
[----:B-1----:R-:W-:Y:S02]  /*5f30*/  MOV R194, R196 ;  /* 0x000000c400c27202 */ /* 0x002fe40000000f00 */
[----:B------:R-:W-:Y:S02]  /*5f40*/  MOV R198, R109 ;  /* 0x0000006d00c67202 */ /* 0x000fe40000000f00 */
[----:B------:R-:W-:Y:S02]  /*5f50*/  MOV R196, 0x1f ;  /* 0x0000001f00c47802 */ /* 0x000fe40000000f00 */
[----:B------:R-:W-:Y:S02]  /*5f60*/  MOV R209, 0xffffffff ;  /* 0xffffffff00d17802 */ /* 0x000fe40000000f00 */
[----:B------:R-:W-:Y:S02]  /*5f70*/  MOV R100, 0x5f90 ;  /* 0x00005f9000647802 */ /* 0x000fe40000000f00 */
[----:B------:R-:W-:Y:S05]  /*5f80*/  CALL.REL.NOINC `($__internal_157_$__cuda_sm70_shflsync_idx_p) ;  /* 0x0000005000007944 */ /* 0x000fea0003c00000 */
[----:B01----:R-:W-:Y:S05]  /*5f90*/  BRA `(.L_x_3893) ;  /* 0xffffc79000007947 */ /* 0x003fea000383ffff */
        .weak           $__internal_156_$__cuda_sm70_shflsync_down
        .type           $__internal_156_$__cuda_sm70_shflsync_down,@function
        .size           $__internal_156_$__cuda_sm70_shflsync_down,($__internal_157_$__cuda_sm70_shflsync_idx_p - $__internal_156_$__cuda_sm70_shflsync_down)
$__internal_156_$__cuda_sm70_shflsync_down:
[----:B------:R-:W-:Y:S01]  /*5fa0*/  HFMA2.MMA R101, -RZ, RZ, 0, 0 ;  /* 0x00000000ff657435 */ /* 0x000fe200000001ff */
[----:B------:R-:W-:Y:S04]  /*5fb0*/  WARPSYNC R209 ;  /* 0x000000d100007348 */ /* 0x000fe80003800000 */
[----:B------:R0:W1:Y:S01]  /*5fc0*/  SHFL.DOWN PT, R192, R192, R207, R194 ;  /* 0x080000cfc0c07389 */ /* 0x00006200000e00c2 */
[----:B------:R-:W-:Y:S05]  /*5fd0*/  RET.REL.NODEC R100 `(_Z25selective_scan_bwd_kernelI32Selective_Scan_bwd_kernel_traitsILi64ELi16ELb1ELb0ELb1ELb0ELb0EffEEv12SSMParamsBwd) ;  /* 0xffffa02064007950 */ /* 0x000fea0003c3ffff */
        .weak           $__internal_157_$__cuda_sm70_shflsync_idx_p
        .type           $__internal_157_$__cuda_sm70_shflsync_idx_p,@function
        .size           $__internal_157_$__cuda_sm70_shflsync_idx_p,($__internal_158_$__cuda_sm70_shflsync_up - $__internal_157_$__cuda_sm70_shflsync_idx_p)
$__internal_157_$__cuda_sm70_shflsync_idx_p:
[----:B------:R-:W-:Y:S01]  /*5fe0*/  MOV R101, 0x0 ;  /* 0x0000000000657802 */ /* 0x000fe20000000f00 */
[----:B------:R-:W-:Y:S04]  /*5ff0*/  WARPSYNC R209 ;  /* 0x000000d100007348 */ /* 0x000fe80003800000 */
[----:B------:R0:W1:Y:S01]  /*6000*/  SHFL.IDX PT, R196, R198, R207, R196 ;  /* 0x000000cfc6c47389 */ /* 0x00006200000e00c4 */
[----:B------:R-:W-:Y:S05]  /*6010*/  RET.REL.NODEC R100 `(_Z25selective_scan_bwd_kernelI32Selective_Scan_bwd_kernel_traitsILi64ELi16ELb1ELb0ELb1ELb0ELb0EffEEv12SSMParamsBwd) ;  /* 0xffff9fe064007950 */ /* 0x000fea0003c3ffff */
        .weak           $__internal_158_$__cuda_sm70_shflsync_up
        .type           $__internal_158_$__cuda_sm70_shflsync_up,@function
        .size           $__internal_158_$__cuda_sm70_shflsync_up,(.L_x_8974 - $__internal_158_$__cuda_sm70_shflsync_up)
$__internal_158_$__cuda_sm70_shflsync_up:
[----:B------:R-:W-:Y:S01]  /*6020*/  HFMA2.MMA R101, -RZ, RZ, 0, 0 ;  /* 0x00000000ff657435 */ /* 0x000fe200000001ff */
[----:B------:R-:W-:Y:S04]  /*6030*/  WARPSYNC R193 ;  /* 0x000000c100007348 */ /* 0x000fe80003800000 */
[----:B------:R0:W1:Y:S01]  /*6040*/  SHFL.UP PT, R190, R190, R191, R192 ;  /* 0x040000bfbebe7389 */ /* 0x00006200000e00c0 */
[----:B------:R-:W-:Y:S05]  /*6050*/  RET.REL.NODEC R100 `(_Z25selective_scan_bwd_kernelI32Selective_Scan_bwd_kernel_traitsILi64ELi16ELb1ELb0ELb1ELb0ELb0EffEEv12SSMParamsBwd) ;  /* 0xffff9fa064007950 */ /* 0x000fea0003c3ffff */
.L_x_3894:
        /* <DEDUP_REMOVED lines=10> */
.L_x_8974:


//--------------------- .text._Z25selective_scan_bwd_kernelI32Selective_Scan_bwd_kernel_traitsILi64ELi16ELb1ELb0ELb1ELb0ELb1EffEEv12SSMParamsBwd --------------------------
	.section	.text._Z25selective_scan_bwd_kernelI32Selective_Scan_bwd_kernel_traitsILi64ELi16ELb1ELb0ELb1ELb0ELb1EffEEv12SSMParamsBwd,"ax",@progbits
	.sectioninfo	@"SHI_REGISTERS=222"
	.align	128
        .global         _Z25selective_scan_bwd_kernelI32Selective_Scan_bwd_kernel_traitsILi64ELi16ELb1ELb0ELb1ELb0ELb1EffEEv12SSMParamsBwd
        .type           _Z25selective_scan_bwd_kernelI32Selective_Scan_bwd_kernel_traitsILi64ELi16ELb1ELb0ELb1ELb0ELb1EffEEv12SSMParamsBwd,@function
        .size           _Z25selective_scan_bwd_kernelI32Selective_Scan_bwd_kernel_traitsILi64ELi16ELb1ELb0ELb1ELb0ELb1EffEEv12SSMParamsBwd,(.L_x_8977 - _Z25selective_scan_bwd_kernelI32Selective_Scan_bwd_kernel_traitsILi64ELi16ELb1ELb0ELb1ELb0ELb1EffEEv12SSMParamsBwd)
        .other          _Z25selective_scan_bwd_kernelI32Selective_Scan_bwd_kernel_traitsILi64ELi16ELb1ELb0ELb1ELb0ELb1EffEEv12SSMParamsBwd,@"STO_CUDA_ENTRY STV_DEFAULT"
_Z25selective_scan_bwd_kernelI32Selective_Scan_bwd_kernel_traitsILi64ELi16ELb1ELb0ELb1ELb0ELb1EffEEv12SSMParamsBwd:
.text._Z25selective_scan_bwd_kernelI32Selective_Scan_bwd_kernel_traitsILi64ELi16ELb1ELb0ELb1ELb0ELb1EffEEv12SSMParamsBwd:
        /* <DEDUP_REMOVED lines=28> */
[C---:B------:R-:W-:Y:S01]  /*01c0*/  IMAD R11, R125.reuse, c[0x0][0x278], RZ ;  /* 0x00009e007d0b7a24 */ /* 0x040fe200078e02ff */
[----:B-1----:R-:W-:Y:S01]  /*01d0*/  HFMA2.MMA R6, -RZ, RZ, 0, 0 ;  /* 0x00000000ff067435 */ /* 0x002fe200000001ff */
[C---:B------:R-:W-:Y:S01]  /*01e0*/  IMAD R9, R125.reuse, c[0x0][0x1e0], RZ ;  /* 0x000078007d097a24 */ /* 0x040fe200078e02ff */
[----:B------:R-:W-:Y:S01]  /*01f0*/  HFMA2.MMA R102, -RZ, RZ, 0, 0 ;  /* 0x00000000ff667435 */ /* 0x000fe200000001ff */
[----:B--2---:R-:W-:Y:S01]  /*0200*/  IMAD R5, R125, c[0x0][0x1d0], RZ ;  /* 0x000074007d057a24 */ /* 0x004fe200078e02ff */
[----:B------:R-:W-:Y:S01]  /*0210*/  MOV R101, RZ ;  /* 0x000000ff00657202 */ /* 0x000fe20000000f00 */
[C---:B------:R-:W-:Y:S01]  /*0220*/  IMAD R11, R104.reuse, c[0x0][0x27c], R11 ;  /* 0x00009f00680b7a24 */ /* 0x040fe200078e020b */
[----:B---3--:R-:W-:Y:S01]  /*0230*/  IADD3 R8, RZ, -R7, RZ ;  /* 0x80000007ff087210 */ /* 0x008fe20007ffe0ff */
[----:B------:R-:W-:-:S02]  /*0240*/  IMAD R9, R104, c[0x0][0x1e4], R9 ;  /* 0x0000790068097a24 */ /* 0x000fc400078e0209 */
[C---:B------:R-:W-:Y:S02]  /*0250*/  IMAD R10, R109.reuse, c[0x0][0x1ec], R10 ;  /* 0x00007b006d0a7a24 */ /* 0x040fe400078e020a */
[----:B------:R-:W-:Y:S01]  /*0260*/  IMAD R3, R8, R13, RZ ;  /* 0x0000000d08037224 */ /* 0x000fe200078e02ff */
[----:B------:R-:W-:Y:S01]  /*0270*/  MOV R8, c[0x0][0x174] ;  /* 0x00005d0000087a02 */ /* 0x000fe20000000f00 */
[----:B------:R-:W-:Y:S02]  /*0280*/  IMAD R12, R109, c[0x0][0x284], R12 ;  /* 0x0000a1006d0c7a24 */ /* 0x000fe400078e020c */
[----:B------:R-:W-:Y:S01]  /*0290*/  IMAD.HI.U32 R7, R7, R3, R6 ;  /* 0x0000000307077227 */ /* 0x000fe200078e0006 */
[----:B------:R-:W-:Y:S02]  /*02a0*/  LOP3.LUT R6, R109, c[0x0][0x178], RZ, 0x3c, !PT ;  /* 0x00005e006d067a12 */ /* 0x000fe400078e3cff */
[----:B------:R-:W-:Y:S02]  /*02b0*/  ISETP.GE.AND P3, PT, R8, 0x1, PT ;  /* 0x000000010800780c */ /* 0x000fe40003f66270 */
[----:B------:R-:W-:Y:S01]  /*02c0*/  ISETP.GE.AND P2, PT, R6, RZ, PT ;  /* 0x000000ff0600720c */ /* 0x000fe20003f46270 */
[----:B------:R-:W-:-:S04]  /*02d0*/  IMAD.HI.U32 R103, R7, R2, RZ ;  /* 0x0000000207677227 */ /* 0x000fc800078e00ff */
[C---:B------:R-:W-:Y:S01]  /*02e0*/  IMAD R7, R104.reuse, c[0x0][0x1d4], R5 ;  /* 0x0000750068077a24 */ /* 0x040fe200078e0205 */
[----:B------:R-:W-:Y:S01]  /*02f0*/  IADD3 R0, -R103, RZ, RZ ;  /* 0x000000ff67007210 */ /* 0x000fe20007ffe1ff */
[----:B------:R-:W-:-:S04]  /*0300*/  IMAD.WIDE.U32 R4, R104, c[0x0][0x1e0], RZ ;  /* 0x0000780068047a25 */ /* 0x000fc800078e00ff */
[----:B------:R-:W-:Y:S01]  /*0310*/  IMAD R0, R13, R0, R2 ;  /* 0x000000000d007224 */ /* 0x000fe200078e0202 */
[----:B------:R-:W-:Y:S01]  /*0320*/  IADD3 R5, R5, R9, RZ ;  /* 0x0000000905057210 */ /* 0x000fe20007ffe0ff */
[----:B------:R-:W-:-:S03]  /*0330*/  IMAD.WIDE.U32 R2, R104, c[0x0][0x1d0], RZ ;  /* 0x0000740068027a25 */ /* 0x000fc600078e00ff */
[----:B------:R-:W-:Y:S02]  /*0340*/  ISETP.GT.U32.AND P1, PT, R13, R0, PT ;  /* 0x000000000d00720c */ /* 0x000fe40003f24070 */
[----:B------:R-:W-:Y:S01]  /*0350*/  IADD3 R3, R3, R7, RZ ;  /* 0x0000000703037210 */ /* 0x000fe20007ffe0ff */
[----:B------:R-:W-:-:S04]  /*0360*/  IMAD.WIDE.U32 R6, R104, c[0x0][0x278], RZ ;  /* 0x00009e0068067a25 */ /* 0x000fc800078e00ff */
[----:B------:R-:W-:Y:S01]  /*0370*/  IMAD.WIDE.U32 R2, R109, c[0x0][0x1d8], R2 ;  /* 0x000076006d027a25 */ /* 0x000fe200078e0002 */
[----:B------:R-:W-:Y:S02]  /*0380*/  IADD3 R7, R7, R11, RZ ;  /* 0x0000000b07077210 */ /* 0x000fe40007ffe0ff */
[----:B------:R-:W-:Y:S01]  /*0390*/  LEA R11, R8, 0xfffffc00, 0xa ;  /* 0xfffffc00080b7811 */ /* 0x000fe200078e50ff */
[----:B------:R-:W-:Y:S02]  /*03a0*/  IMAD.WIDE.U32 R8, R104, c[0x0][0x1b0], RZ ;  /* 0x00006c0068087a25 */ /* 0x000fe400078e00ff */
[-C--:B------:R-:W-:Y:S02]  /*03b0*/  @!P1 IADD3 R0, R0, -R13.reuse, RZ ;  /* 0x8000000d00009210 */ /* 0x080fe40007ffe0ff */
[----:B------:R-:W-:Y:S02]  /*03c0*/  IADD3 R97, P4, R11, R2, RZ ;  /* 0x000000020b617210 */ /* 0x000fe40007f9e0ff */
[----:B------:R-:W-:Y:S01]  /*03d0*/  ISETP.GE.U32.AND P0, PT, R0, R13, PT ;  /* 0x0000000d0000720c */ /* 0x000fe20003f06070 */
[----:B------:R-:W-:Y:S01]  /*03e0*/  IMAD R13, R125, c[0x0][0x1b0], RZ ;  /* 0x00006c007d0d7a24 */ /* 0x000fe200078e02ff */
[----:B------:R-:W-:Y:S01]  /*03f0*/  @!P1 IADD3 R103, R103, 0x1, RZ ;  /* 0x0000000167679810 */ /* 0x000fe20007ffe0ff */
[----:B------:R-:W-:Y:S01]  /*0400*/  IMAD R0, R107, c[0x0][0x1d8], RZ ;  /* 0x000076006b007a24 */ /* 0x000fe200078e02ff */
[----:B------:R-:W-:Y:S01]  /*0410*/  ISETP.NE.AND P1, PT, RZ, c[0x0][0x178], PT ;  /* 0x00005e00ff007a0c */ /* 0x000fe20003f25270 */
[----:B------:R-:W-:Y:S01]  /*0420*/  IMAD R15, R104, c[0x0][0x1b4], R13 ;  /* 0x00006d00680f7a24 */ /* 0x000fe200078e020d */
[----:B------:R-:W-:Y:S01]  /*0430*/  SHF.R.S32.HI R13, RZ, 0x1f, R11 ;  /* 0x0000001fff0d7819 */ /* 0x000fe2000001140b */
[----:B------:R-:W-:-:S03]  /*0440*/  IMAD R0, R109, c[0x0][0x1dc], R0 ;  /* 0x000077006d007a24 */ /* 0x000fc600078e0200 */
[----:B------:R-:W-:Y:S02]  /*0450*/  IADD3 R9, R9, R15, RZ ;  /* 0x0000000f09097210 */ /* 0x000fe40007ffe0ff */
        /* <DEDUP_REMOVED lines=51> */
.L_x_3946:
[----:B------:R-:W-:Y:S01]  /*0790*/  BAR.SYNC.DEFER_BLOCKING 0x0 ;  /* 0x0000000000007b1d */ /* 0x000fe20000010000 */
[----:B------:R-:W-:Y:S02]  /*07a0*/  SHF.L.U32 R84, R100, 0x2, RZ ;  /* 0x0000000264547819 */ /* 0x000fe400000006ff */
[----:B------:R-:W-:Y:S02]  /*07b0*/  MOV R4, R98 ;  /* 0x0000006200047202 */ /* 0x000fe40000000f00 */
[----:B------:R-:W-:Y:S02]  /*07c0*/  LOP3.LUT R84, R84, 0xffffff80, RZ, 0xc0, !PT ;  /* 0xffffff8054547812 */ /* 0x000fe400078ec0ff */
[----:B------:R-:W-:Y:S02]  /*07d0*/  MOV R5, R97 ;  /* 0x0000006100057202 */ /* 0x000fe40000000f00 */
[----:B------:R-:W-:-:S05]  /*07e0*/  LOP3.LUT R87, R84, 0x1f, R100, 0xf8, !PT ;  /* 0x0000001f54577812 */ /* 0x000fca00078ef864 */
[----:B------:R-:W-:-:S05]  /*07f0*/  IMAD.WIDE R8, R87, 0x10, R4 ;  /* 0x0000001057087825 */ /* 0x000fca00078e0204 */
[----:B------:R-:W2:Y:S04]  /*0800*/  LDG.E.128 R16, [R8.64] ;  /* 0x0000000408107981 */ /* 0x000ea8000c1e1d00 */
[----:B------:R-:W3:Y:S04]  /*0810*/  LDG.E.128 R24, [R8.64+0x200] ;  /* 0x0002000408187981 */ /* 0x000ee8000c1e1d00 */
[----:B------:R-:W4:Y:S04]  /*0820*/  LDG.E.128 R28, [R8.64+0x400] ;  /* 0x00040004081c7981 */ /* 0x000f28000c1e1d00 */
[----:B------:R-:W4:Y:S01]  /*0830*/  LDG.E.128 R32, [R8.64+0x600] ;  /* 0x0006000408207981 */ /* 0x000f22000c1e1d00 */
[----:B------:R-:W-:-:S02]  /*0840*/  IADD3 R86, R84, R99, RZ ;  /* 0x0000006354567210 */ /* 0x000fc40007ffe0ff */
[----:B------:R-:W-:Y:S02]  /*0850*/  MOV R4, R96 ;  /* 0x0000006000047202 */ /* 0x000fe40000000f00 */
[----:B------:R-:W-:Y:S01]  /*0860*/  MOV R5, R95 ;  /* 0x0000005f00057202 */ /* 0x000fe20000000f00 */
[----:B------:R-:W-:-:S04]  /*0870*/  IMAD R0, R99, 0x3, R86 ;  /* 0x0000000363007824 */ /* 0x000fc800078e0256 */
[----:B------:R-:W-:Y:S01]  /*0880*/  IMAD.WIDE R20, R87, 0x10, R4 ;  /* 0x0000001057147825 */ /* 0x000fe200078e0204 */
[----:B--2---:R-:W-:Y:S04]  /*0890*/  STS.128 [R86.X16], R16 ;  /* 0x0000001056007388 */ /* 0x004fe8000000cc00 */
        /* <DEDUP_REMOVED lines=9> */
[----:B0-----:R0:W3:Y:S04]  /*0930*/  LDG.E.128 R24, [R20.64] ;  /* 0x0000000414187981 */ /* 0x0010e8000c1e1d00 */
[----:B-1----:R0:W4:Y:S04]  /*0940*/  LDG.E.128 R28, [R20.64+0x200] ;  /* 0x00020004141c7981 */ /* 0x002128000c1e1d00 */
[----:B--2---:R0:W2:Y:S04]  /*0950*/  LDG.E.128 R32, [R20.64+0x400] ;  /* 0x0004000414207981 */ /* 0x0040a8000c1e1d00 */
[----:B------:R0:W2:Y:S02]  /*0960*/  LDG.E.128 R36, [R20.64+0x600] ;  /* 0x0006000414247981 */ /* 0x0000a4000c1e1d00 */
[----:B0-----:R-:W-:-:S02]  /*0970*/  MOV R20, R94 ;  /* 0x0000005e00147202 */ /* 0x001fc40000000f00 */
[----:B------:R-:W-:-:S05]  /*0980*/  MOV R21, R93 ;  /* 0x0000005d00157202 */ /* 0x000fca0000000f00 */
[----:B------:R-:W-:Y:S01]  /*0990*/  IMAD.WIDE R22, R87, 0x10, R20 ;  /* 0x0000001057167825 */ /* 0x000fe200078e0214 */
[----:B---3--:R0:W-:Y:S04]  /*09a0*/  STS.128 [R86.X16], R24 ;  /* 0x0000001856007388 */ /* 0x0081e8000000cc00 */
[----:B----4-:R1:W-:Y:S04]  /*09b0*/  STS.128 [R86.X16+0x200], R28 ;  /* 0x0002001c56007388 */ /* 0x0103e8000000cc00 */
[----:B--2---:R2:W-:Y:S04]  /*09c0*/  STS.128 [R86.X16+0x400], R32 ;  /* 0x0004002056007388 */ /* 0x0045e8000000cc00 */
        /* <DEDUP_REMOVED lines=10> */
[----:B---3--:R0:W3:Y:S01]  /*0a70*/  LDG.E.128 R36, [R22.64+0x600] ;  /* 0x0006000416247981 */ /* 0x0080e2000c1e1d00 */
[----:B------:R-:W-:Y:S01]  /*0a80*/  MOV R76, c[0x0][0x174] ;  /* 0x00005d00004c7a02 */ /* 0x000fe20000000f00 */
[----:B------:R-:W-:-:S03]  /*0a90*/  IMAD R20, R107, c[0x0][0x1f8], RZ ;  /* 0x00007e006b147a24 */ /* 0x000fc600078e02ff */
[----:B------:R-:W-:Y:S01]  /*0aa0*/  LEA R76, R76, R89, 0xa ;  /* 0x000000594c4c7211 */ /* 0x000fe200078e50ff */
[----:B------:R-:W-:-:S03]  /*0ab0*/  IMAD R41, R109, c[0x0][0x1fc], R20 ;  /* 0x00007f006d297a24 */ /* 0x000fc600078e0214 */
[----:B------:R-:W-:-:S05]  /*0ac0*/  SHF.R.S32.HI R77, RZ, 0x1f, R76 ;  /* 0x0000001fff4d7819 */ /* 0x000fca000001144c */
[----:B------:R-:W-:-:S05]  /*0ad0*/  IMAD.WIDE.U32 R20, R109, c[0x0][0x1f8], R76 ;  /* 0x00007e006d147a25 */ /* 0x000fca00078e004c */
[----:B------:R-:W-:Y:S01]  /*0ae0*/  IADD3 R21, R21, R41, RZ ;  /* 0x0000002915157210 */ /* 0x000fe20007ffe0ff */
[----:B------:R-:W-:-:S04]  /*0af0*/  IMAD R41, R125, c[0x0][0x1f0], RZ ;  /* 0x00007c007d297a24 */ /* 0x000fc800078e02ff */
[C---:B------:R-:W-:Y:S02]  /*0b00*/  IMAD R41, R104.reuse, c[0x0][0x1f4], R41 ;  /* 0x00007d0068297a24 */ /* 0x040fe400078e0229 */
[----:B------:R-:W-:-:S05]  /*0b10*/  IMAD.WIDE.U32 R20, R104, c[0x0][0x1f0], R20 ;  /* 0x00007c0068147a25 */ /* 0x000fca00078e0014 */
[----:B------:R-:W-:Y:S02]  /*0b20*/  IADD3 R21, R21, R41, RZ ;  /* 0x0000002915157210 */ /* 0x000fe40007ffe0ff */
[----:B0-----:R-:W-:-:S04]  /*0b30*/  LEA R22, P0, R20, c[0x0][0x268], 0x2 ;  /* 0x00009a0014167a11 */ /* 0x001fc800078010ff */
[----:B------:R-:W-:-:S05]  /*0b40*/  LEA.HI.X R23, R20, c[0x0][0x26c], R21, 0x2, P0 ;  /* 0x00009b0014177a11 */ /* 0x000fca00000f1415 */
[----:B------:R-:W-:Y:S01]  /*0b50*/  IMAD.WIDE R20, R87, 0x10, R22 ;  /* 0x0000001057147825 */ /* 0x000fe200078e0216 */
[----:B----4-:R0:W-:Y:S04]  /*0b60*/  STS.128 [R86.X16], R24 ;  /* 0x0000001856007388 */ /* 0x0101e8000000cc00 */
[----:B------:R1:W-:Y:S04]  /*0b70*/  STS.128 [R86.X16+0x200], R28 ;  /* 0x0002001c56007388 */ /* 0x0003e8000000cc00 */
[----:B--2---:R-:W-:Y:S04]  /*0b80*/  STS.128 [R86.X16+0x400], R32 ;  /* 0x0004002056007388 */ /* 0x004fe8000000cc00 */
[----:B---3--:R2:W-:Y:S01]  /*0b90*/  STS.128 [R86.X16+0x600], R36 ;  /* 0x0006002456007388 */ /* 0x0085e2000000cc00 */
[----:B------:R-:W-:-:S06]  /*0ba0*/  NOP ;  /* 0x0000000000007918 */ /* 0x000fcc0000000000 */
[----:B------:R-:W-:Y:S04]  /*0bb0*/  LDS.128 R132, [R0.X16] ;  /* 0x0000000000847984 */ /* 0x000fe8000000cc00 */
[----:B------:R-:W-:Y:S04]  /*0bc0*/  LDS.128 R112, [R0.X16+0x10] ;  /* 0x0000100000707984 */ /* 0x000fe8000000cc00 */
[----:B------:R-:W-:Y:S04]  /*0bd0*/  LDS.128 R116, [R0.X16+0x20] ;  /* 0x0000200000747984 */ /* 0x000fe8000000cc00 */
[----:B------:R-:W-:Y:S04]  /*0be0*/  LDS.128 R68, [R0.X16+0x30] ;  /* 0x0000300000447984 */ /* 0x000fe8000000cc00 */
[----:B------:R-:W-:Y:S06]  /*0bf0*/  BAR.SYNC.DEFER_BLOCKING 0x0 ;  /* 0x0000000000007b1d */ /* 0x000fec0000010000 */
[----:B0-----:R-:W3:Y:S04]  /*0c00*/  LDG.E.128 R24, [R20.64+-0x1000] ;  /* 0xfff0000414187981 */ /* 0x001ee8000c1e1d00 */
[----:B-1----:R-:W4:Y:S04]  /*0c10*/  LDG.E.128 R28, [R20.64+-0xe00] ;  /* 0xfff20004141c7981 */ /* 0x002f28000c1e1d00 */
[----:B------:R-:W4:Y:S04]  /*0c20*/  LDG.E.128 R40, [R20.64+-0xc00] ;  /* 0xfff4000414287981 */ /* 0x000f28000c1e1d00 */
[----:B--2---:R-:W2:Y:S01]  /*0c30*/  LDG.E.128 R36, [R20.64+-0xa00] ;  /* 0xfff6000414247981 */ /* 0x004ea2000c1e1d00 */
        /* <DEDUP_REMOVED lines=11> */
[----:B---3--:R0:W-:Y:S04]  /*0cf0*/  STS.128 [R86.X16], R24 ;  /* 0x0000001856007388 */ /* 0x0081e8000000cc00 */
[----:B----4-:R1:W-:Y:S04]  /*0d00*/  STS.128 [R86.X16+0x200], R28 ;  /* 0x0002001c56007388 */ /* 0x0103e8000000cc00 */
[----:B------:R-:W-:Y:S04]  /*0d10*/  STS.128 [R86.X16+0x400], R40 ;  /* 0x0004002856007388 */ /* 0x000fe8000000cc00 */
[----:B--2---:R2:W-:Y:S01]  /*0d20*/  STS.128 [R86.X16+0x600], R36 ;  /* 0x0006002456007388 */ /* 0x0045e2000000cc00 */
[----:B------:R-:W-:-:S06]  /*0d30*/  NOP ;  /* 0x0000000000007918 */ /* 0x000fcc0000000000 */
[----:B------:R-:W3:Y:S04]  /*0d40*/  LDS.128 R48, [R0.X16] ;  /* 0x0000000000307984 */ /* 0x000ee8000000cc00 */
[----:B------:R-:W2:Y:S04]  /*0d50*/  LDS.128 R128, [R0.X16+0x10] ;  /* 0x0000100000807984 */ /* 0x000ea8000000cc00 */
[----:B------:R-:W-:Y:S04]  /*0d60*/  LDS.128 R120, [R0.X16+0x20] ;  /* 0x0000200000787984 */ /* 0x000fe8000000cc00 */
[----:B------:R-:W2:Y:S04]  /*0d70*/  LDS.128 R80, [R0.X16+0x30] ;  /* 0x0000300000507984 */ /* 0x000ea8000000cc00 */
[----:B------:R-:W-:Y:S06]  /*0d80*/  BAR.SYNC.DEFER_BLOCKING 0x0 ;  /* 0x0000000000007b1d */ /* 0x000fec0000010000 */
[----:B0-----:R2:W4:Y:S04]  /*0d90*/  LDG.E.128 R24, [R32.64+-0x1000] ;  /* 0xfff0000420187981 */ /* 0x001528000c1e1d00 */
[----:B-1----:R0:W4:Y:S04]  /*0da0*/  LDG.E.128 R28, [R32.64+-0xe00] ;  /* 0xfff20004201c7981 */ /* 0x002128000c1e1d00 */
[----:B------:R0:W4:Y:S04]  /*0db0*/  LDG.E.128 R20, [R32.64+-0xc00] ;  /* 0xfff4000420147981 */ /* 0x000128000c1e1d00 */
[----:B--2---:R0:W2:Y:S01]  /*0dc0*/  LDG.E.128 R36, [R32.64+-0xa00] ;  /* 0xfff6000420247981 */ /* 0x0040a2000c1e1d00 */
[----:B---3--:R-:W-:Y:S01]  /*0dd0*/  FMUL.FTZ R34, R48, -1.4426950216293334961 ;  /* 0xbfb8aa3b30227820 */ /* 0x008fe20000410000 */
[----:B------:R-:W-:Y:S01]  /*0de0*/  LEA R84, R99, R84, 0x2 ;  /* 0x0000005463547211 */ /* 0x000fe200078e10ff */
[----:B------:R-:W-:-:S02]  /*0df0*/  FMUL.FTZ R35, R49, -1.4426950216293334961 ;  /* 0xbfb8aa3b31237820 */ /* 0x000fc40000410000 */
[----:B------:R-:W-:Y:S02]  /*0e00*/  FMUL.FTZ R40, R50, -1.4426950216293334961 ;  /* 0xbfb8aa3b32287820 */ /* 0x000fe40000410000 */
[----:B------:R-:W1:Y:S01]  /*0e10*/  MUFU.EX2 R34, R34 ;  /* 0x0000002200227308 */ /* 0x000e620000000800 */
[----:B------:R-:W-:Y:S02]  /*0e20*/  FMUL.FTZ R41, R51, -1.4426950216293334961 ;  /* 0xbfb8aa3b33297820 */ /* 0x000fe40000410000 */
[----:B0-----:R-:W-:Y:S02]  /*0e30*/  FMUL.FTZ R32, R129, -1.4426950216293334961 ;  /* 0xbfb8aa3b81207820 */ /* 0x001fe40000410000 */
[----:B------:R-:W-:Y:S02]  /*0e40*/  FMUL.FTZ R33, R130, -1.4426950216293334961 ;  /* 0xbfb8aa3b82217820 */ /* 0x000fe40000410000 */
[----:B------:R-:W-:Y:S01]  /*0e50*/  FMUL.FTZ R43, R128, -1.4426950216293334961 ;  /* 0xbfb8aa3b802b7820 */ /* 0x000fe20000410000 */
[----:B------:R-:W0:Y:S01]  /*0e60*/  MUFU.EX2 R35, R35 ;  /* 0x0000002300237308 */ /* 0x000e220000000800 */
[----:B------:R-:W-:-:S02]  /*0e70*/  FMUL.FTZ R78, R131, -1.4426950216293334961 ;  /* 0xbfb8aa3b834e7820 */ /* 0x000fc40000410000 */
[----:B------:R-:W-:Y:S02]  /*0e80*/  FMUL.FTZ R108, R82, -1.4426950216293334961 ;  /* 0xbfb8aa3b526c7820 */ /* 0x000fe40000410000 */
[----:B------:R-:W-:-:S03]  /*0e90*/  FMUL.FTZ R110, R83, -1.4426950216293334961 ;  /* 0xbfb8aa3b536e7820 */ /* 0x000fc60000410000 */
[----:B------:R3:W0:Y:S01]  /*0ea0*/  MUFU.EX2 R42, R40 ;  /* 0x00000028002a7308 */ /* 0x0006220000000800 */
[----:B-1----:R-:W-:-:S07]  /*0eb0*/  FADD.FTZ R34, R34, 1 ;  /* 0x3f80000022227421 */ /* 0x002fce0000010000 */
[----:B------:R1:W1:Y:S01]  /*0ec0*/  MUFU.EX2 R44, R41 ;  /* 0x00000029002c7308 */ /* 0x0002620000000800 */
[----:B---3--:R-:W-:Y:S02]  /*0ed0*/  FMUL.FTZ R40, R120, -1.4426950216293334961 ;  /* 0xbfb8aa3b78287820 */ /* 0x008fe40000410000 */
[----:B0-----:R-:W-:-:S05]  /*0ee0*/  FADD.FTZ R35, R35, 1 ;  /* 0x3f80000023237421 */ /* 0x001fca0000010000 */
[----:B------:R0:W3:Y:S01]  /*0ef0*/  MUFU.EX2 R46, R32 ;  /* 0x00000020002e7308 */ /* 0x0000e20000000800 */
[----:B-1----:R-:W-:Y:S02]  /*0f00*/  FMUL.FTZ R41, R121, -1.4426950216293334961 ;  /* 0xbfb8aa3b79297820 */ /* 0x002fe40000410000 */
[----:B------:R-:W-:-:S05]  /*0f10*/  FADD.FTZ R42, R42, 1 ;  /* 0x3f8000002a2a7421 */ /* 0x000fca0000010000 */
[----:B------:R1:W3:Y:S01]  /*0f20*/  MUFU.EX2 R47, R33 ;  /* 0x00000021002f7308 */ /* 0x0002e20000000800 */
[----:B0-----:R-:W-:Y:S02]  /*0f30*/  FMUL.FTZ R32, R123, -1.4426950216293334961 ;  /* 0xbfb8aa3b7b207820 */ /* 0x001fe40000410000 */
[----:B------:R-:W-:-:S05]  /*0f40*/  FADD.FTZ R44, R44, 1 ;  /* 0x3f8000002c2c7421 */ /* 0x000fca0000010000 */
[----:B------:R-:W0:Y:S01]  /*0f50*/  MUFU.EX2 R85, R40 ;  /* 0x0000002800557308 */ /* 0x000e220000000800 */
[----:B-1----:R-:W-:Y:S02]  /*0f60*/  FMUL.FTZ R33, R80, -1.4426950216293334961 ;  /* 0xbfb8aa3b50217820 */ /* 0x002fe40000410000 */
[----:B---3--:R-:W-:-:S05]  /*0f70*/  FADD.FTZ R46, R46, 1 ;  /* 0x3f8000002e2e7421 */ /* 0x008fca0000010000 */
[----:B------:R-:W1:Y:S01]  /*0f80*/  MUFU.EX2 R126, R41 ;  /* 0x00000029007e7308 */ /* 0x000e620000000800 */
[----:B------:R-:W-:-:S07]  /*0f90*/  FADD.FTZ R47, R47, 1 ;  /* 0x3f8000002f2f7421 */ /* 0x000fce0000010000 */
[----:B------:R-:W3:Y:S01]  /*0fa0*/  MUFU.EX2 R136, R32 ;  /* 0x0000002000887308 */ /* 0x000ee20000000800 */
[----:B0-----:R-:W-:-:S07]  /*0fb0*/  FADD.FTZ R85, R85, 1 ;  /* 0x3f80000055557421 */ /* 0x001fce0000010000 */
[----:B------:R-:W-:Y:S01]  /*0fc0*/  MUFU.EX2 R137, R33 ;  /* 0x0000002100897308 */ /* 0x000fe20000000800 */
[----:B-1----:R-:W-:-:S07]  /*0fd0*/  FADD.FTZ R154, R126, 1 ;  /* 0x3f8000007e9a7421 */ /* 0x002fce0000010000 */
[----:B------:R-:W0:Y:S01]  /*0fe0*/  MUFU.RCP R41, R34 ;  /* 0x0000002200297308 */ /* 0x000e220000001000 */
[----:B---3--:R-:W-:-:S07]  /*0ff0*/  FADD.FTZ R136, R136, 1 ;  /* 0x3f80000088887421 */ /* 0x008fce0000010000 */
[----:B------:R-:W1:Y:S08]  /*1000*/  MUFU.RCP R40, R35 ;  /* 0x0000002300287308 */ /* 0x000e700000001000 */
[----:B------:R3:W1:Y:S01]  /*1010*/  MUFU.EX2 R45, R43 ;  /* 0x0000002b002d7308 */ /* 0x0006620000000800 */
[----:B0-----:R-:W-:-:S07]  /*1020*/  FMUL.FTZ R153, R48, R41 ;  /* 0x0000002930997220 */ /* 0x001fce0000410000 */
[----:B------:R0:W0:Y:S01]  /*1030*/  MUFU.EX2 R79, R78 ;  /* 0x0000004e004f7308 */ /* 0x0000220000000800 */
[----:B---3--:R-:W-:Y:S02]  /*1040*/  FMUL.FTZ R43, R122, -1.4426950216293334961 ;  /* 0xbfb8aa3b7a2b7820 */ /* 0x008fe40000410000 */
[----:B-1----:R-:W-:-:S05]  /*1050*/  FMUL.FTZ R152, R49, R40 ;  /* 0x0000002831987220 */ /* 0x002fca0000410000 */
[----:B------:R-:W1:Y:S01]  /*1060*/  MUFU.EX2 R127, R43 ;  /* 0x0000002b007f7308 */ /* 0x000e620000000800 */
[----:B0-----:R-:W-:Y:S02]  /*1070*/  FMUL.FTZ R78, R81, -1.4426950216293334961 ;  /* 0xbfb8aa3b514e7820 */ /* 0x001fe40000410000 */
[----:B------:R-:W-:-:S05]  /*1080*/  FADD.FTZ R45, R45, 1 ;  /* 0x3f8000002d2d7421 */ /* 0x000fca0000010000 */
[----:B------:R-:W0:Y:S01]  /*1090*/  MUFU.RCP R43, R42 ;  /* 0x0000002a002b7308 */ /* 0x000e220000001000 */
[----:B------:R-:W-:Y:S02]  /*10a0*/  FADD.FTZ R79, R79, 1 ;  /* 0x3f8000004f4f7421 */ /* 0x000fe40000010000 */
[----:B-1----:R-:W-:-:S05]  /*10b0*/  FADD.FTZ R161, R127, 1 ;  /* 0x3f8000007fa17421 */ /* 0x002fca0000010000 */
[----:B------:R-:W1:Y:S01]  /*10c0*/  MUFU.EX2 R138, R78 ;  /* 0x0000004e008a7308 */ /* 0x000e620000000800 */
[----:B0-----:R-:W-:-:S07]  /*10d0*/  FMUL.FTZ R159, R50, R43 ;  /* 0x0000002b329f7220 */ /* 0x001fce0000410000 */
[----:B------:R-:W0:Y:S08]  /*10e0*/  MUFU.RCP R78, R44 ;  /* 0x0000002c004e7308 */ /* 0x000e300000001000 */
[----:B------:R-:W-:Y:S01]  /*10f0*/  MUFU.RCP R111, R45 ;  /* 0x0000002d006f7308 */ /* 0x000fe20000001000 */
[----:B-1----:R-:W-:-:S07]  /*1100*/  FADD.FTZ R42, R138, 1 ;  /* 0x3f8000008a2a7421 */ /* 0x002fce0000010000 */
[----:B------:R-:W-:Y:S01]  /*1110*/  MUFU.RCP R158, R136 ;  /* 0x00000088009e7308 */ /* 0x000fe20000001000 */
[----:B0-----:R-:W-:-:S07]  /*1120*/  FMUL.FTZ R156, R51, R78 ;  /* 0x0000004e339c7220 */ /* 0x001fce0000410000 */
[----:B------:R-:W0:Y:S08]  /*1130*/  MUFU.EX2 R142, R108 ;  /* 0x0000006c008e7308 */ /* 0x000e300000000800 */
[----:B------:R-:W1:Y:S08]  /*1140*/  MUFU.RCP R108, R46 ;  /* 0x0000002e006c7308 */ /* 0x000e700000001000 */
[----:B------:R-:W3:Y:S08]  /*1150*/  MUFU.RCP R157, R47 ;  /* 0x0000002f009d7308 */ /* 0x000ef00000001000 */
[----:B------:R0:W1:Y:S08]  /*1160*/  MUFU.RCP R155, R85 ;  /* 0x00000055009b7308 */ /* 0x0000700000001000 */
[----:B------:R-:W-:Y:S01]  /*1170*/  MUFU.EX2 R143, R110 ;  /* 0x0000006e008f7308 */ /* 0x000fe20000000800 */
[----:B0-----:R-:W-:-:S04]  /*1180*/  FMUL.FTZ R85, R132, R153 ;  /* 0x0000009984557220 */ /* 0x001fc80000410000 */
[----:B------:R-:W-:-:S03]  /*1190*/  FFMA.FTZ R102, R4, R85, R102 ;  /* 0x0000005504667223 */ /* 0x000fc60000010066 */
[----:B------:R0:W1:Y:S08]  /*11a0*/  MUFU.RCP R110, R79 ;  /* 0x0000004f006e7308 */ /* 0x0000700000001000 */
[----:B------:R-:W1:Y:S01]  /*11b0*/  MUFU.RCP R154, R154 ;  /* 0x0000009a009a7308 */ /* 0x000e620000001000 */
[----:B0-----:R-:W-:-:S07]  /*11c0*/  FMUL.FTZ R79, R134, R159 ;  /* 0x0000009f864f7220 */ /* 0x001fce0000410000 */
[----:B------:R-:W0:Y:S08]  /*11d0*/  MUFU.RCP R161, R161 ;  /* 0x000000a100a17308 */ /* 0x000e300000001000 */
[----:B------:R0:W-:Y:S02]  /*11e0*/  MUFU.RCP R160, R42 ;  /* 0x0000002a00a07308 */ /* 0x0001e40000001000 */
[----:B0-----:R-:W-:-:S06]  /*11f0*/  FADD.FTZ R42, R142, 1 ;  /* 0x3f8000008e2a7421 */ /* 0x001fcc0000010000 */
[----:B------:R-:W-:Y:S01]  /*1200*/  MUFU.RCP R165, R42 ;  /* 0x0000002a00a57308 */ /* 0x000fe20000001000 */
[----:B----4-:R0:W-:Y:S04]  /*1210*/  STS.128 [R86.X16], R24 ;  /* 0x0000001856007388 */ /* 0x0101e8000000cc00 */
[----:B------:R-:W-:Y:S04]  /*1220*/  STS.128 [R86.X16+0x200], R28 ;  /* 0x0002001c56007388 */ /* 0x000fe8000000cc00 */
[----:B------:R4:W-:Y:S04]  /*1230*/  STS.128 [R86.X16+0x400], R20 ;  /* 0x0004001456007388 */ /* 0x0009e8000000cc00 */
[----:B--2---:R2:W-:Y:S01]  /*1240*/  STS.128 [R86.X16+0x600], R36 ;  /* 0x0006002456007388 */ /* 0x0045e2000000cc00 */
[----:B------:R-:W-:-:S06]  /*1250*/  NOP ;  /* 0x0000000000007918 */ /* 0x000fcc0000000000 */
[----:B------:R-:W1:Y:S01]  /*1260*/  LDS.128 R32, [R0.X16] ;  /* 0x0000000000207984 */ /* 0x000e62000000cc00 */
[----:B0-----:R-:W-:-:S03]  /*1270*/  IMAD R24, R107, c[0x0][0x2f0], RZ ;  /* 0x0000bc006b187a24 */ /* 0x001fc600078e02ff */
[----:B------:R-:W0:Y:S01]  /*1280*/  LDS.128 R28, [R0.X16+0x10] ;  /* 0x00001000001c7984 */ /* 0x000e22000000cc00 */
[C---:B------:R-:W-:Y:S01]  /*1290*/  IMAD R25, R109.reuse, c[0x0][0x2f4], R24 ;  /* 0x0000bd006d197a24 */ /* 0x040fe200078e0218 */
[----:B----4-:R-:W-:Y:S01]  /*12a0*/  MOV R22, c[0x0][0x16c] ;  /* 0x00005b0000167a02 */ /* 0x010fe20000000f00 */
[----:B------:R-:W-:-:S03]  /*12b0*/  IMAD.WIDE.U32 R20, R109, c[0x0][0x2f0], R76 ;  /* 0x0000bc006d147a25 */ /* 0x000fc600078e004c */
[----:B------:R-:W-:Y:S01]  /*12c0*/  ISETP.GE.AND P1, PT, R22, 0x1, PT ;  /* 0x000000011600780c */ /* 0x000fe20003f26270 */
[----:B------:R-:W-:Y:S01]  /*12d0*/  IMAD R23, R125, c[0x0][0x2e8], RZ ;  /* 0x0000ba007d177a24 */ /* 0x000fe200078e02ff */
[----:B------:R-:W-:Y:S01]  /*12e0*/  IADD3 R21, R21, R25, RZ ;  /* 0x0000001915157210 */ /* 0x000fe20007ffe0ff */
[----:B------:R-:W-:Y:S01]  /*12f0*/  FADD.FTZ R22, -R40, 1 ;  /* 0x3f80000028167421 */ /* 0x000fe20000010100 */
[----:B------:R-:W4:Y:S01]  /*1300*/  LDS.128 R24, [R0.X16+0x20] ;  /* 0x0000200000187984 */ /* 0x000f22000000cc00 */
[C---:B------:R-:W-:Y:S02]  /*1310*/  IMAD R23, R104.reuse, c[0x0][0x2ec], R23 ;  /* 0x0000bb0068177a24 */ /* 0x040fe400078e0217 */
[----:B------:R-:W-:-:S04]  /*1320*/  IMAD.WIDE.U32 R20, R104, c[0x0][0x2e8], R20 ;  /* 0x0000ba0068147a25 */ /* 0x000fc800078e0014 */
[----:B------:R-:W-:Y:S01]  /*1330*/  FFMA.FTZ R22, R49, R22, 1 ;  /* 0x3f80000031167423 */ /* 0x000fe20000010016 */
[----:B------:R-:W-:Y:S01]  /*1340*/  IADD3 R23, R21, R23, RZ ;  /* 0x0000001715177210 */ /* 0x000fe20007ffe0ff */
[----:B------:R-:W-:Y:S01]  /*1350*/  FADD.FTZ R21, -R41, 1 ;  /* 0x3f80000029157421 */ /* 0x000fe20000010100 */
[----:B------:R-:W-:Y:S01]  /*1360*/  LEA R126, P0, R20, c[0x0][0x338], 0x2 ;  /* 0x0000ce00147e7a11 */ /* 0x000fe200078010ff */
[----:B--2---:R-:W-:Y:S02]  /*1370*/  FADD.FTZ R37, -R43, 1 ;  /* 0x3f8000002b257421 */ /* 0x004fe40000010100 */
[----:B------:R-:W-:Y:S01]  /*1380*/  FFMA.FTZ R21, R48, R21, 1 ;  /* 0x3f80000030157423 */ /* 0x000fe20000010015 */
[----:B------:R-:W-:Y:S01]  /*1390*/  LEA.HI.X R127, R20, c[0x0][0x33c], R23, 0x2, P0 ;  /* 0x0000cf00147f7a11 */ /* 0x000fe200000f1417 */
[----:B------:R-:W-:Y:S01]  /*13a0*/  FFMA.FTZ R37, R50, R37, 1 ;  /* 0x3f80000032257423 */ /* 0x000fe20000010025 */
[----:B------:R-:W-:Y:S01]  /*13b0*/  ISETP.NE.U32.AND P0, PT, RZ, c[0x0][0x270], PT ;  /* 0x00009c00ff007a0c */ /* 0x000fe20003f05070 */
[----:B------:R-:W-:-:S02]  /*13c0*/  FADD.FTZ R38, -R78, 1 ;  /* 0x3f8000004e267421 */ /* 0x000fc40000010100 */
[----:B------:R-:W-:Y:S01]  /*13d0*/  IMAD.WIDE R126, R87, 0x10, R126 ;  /* 0x00000010577e7825 */ /* 0x000fe200078e027e */
[----:B------:R-:W-:-:S03]  /*13e0*/  ISETP.NE.AND.EX P0, PT, RZ, c[0x0][0x274], PT, P0 ;  /* 0x00009d00ff007a0c */ /* 0x000fc60003f05300 */
[----:B------:R-:W-:Y:S02]  /*13f0*/  FFMA.FTZ R38, R51, R38, 1 ;  /* 0x3f80000033267423 */ /* 0x000fe40000010026 */
[----:B-1----:R-:W-:Y:S02]  /*1400*/  FMUL.FTZ R20, R132, R32 ;  /* 0x0000002084147220 */ /* 0x002fe40000410000 */
[----:B------:R-:W-:Y:S02]  /*1410*/  FMUL.FTZ R23, R133, R33 ;  /* 0x0000002185177220 */ /* 0x000fe40000410000 */
[----:B------:R-:W-:Y:S02]  /*1420*/  FMUL.FTZ R20, R41, R20 ;  /* 0x0000001429147220 */ /* 0x000fe40000410000 */
[----:B------:R-:W-:Y:S02]  /*1430*/  FMUL.FTZ R23, R40, R23 ;  /* 0x0000001728177220 */ /* 0x000fe40000410000 */
[----:B------:R-:W-:-:S02]  /*1440*/  FADD.FTZ R40, R137, 1 ;  /* 0x3f80000089287421 */ /* 0x000fc40000010000 */
[----:B------:R-:W-:Y:S02]  /*1450*/  FMUL.FTZ R136, R20, R21 ;  /* 0x0000001514887220 */ /* 0x000fe40000410000 */
[----:B------:R-:W-:Y:S01]  /*1460*/  FMUL.FTZ R137, R23, R22 ;  /* 0x0000001617897220 */ /* 0x000fe20000410000 */
[----:B------:R1:W2:Y:S01]  /*1470*/  MUFU.RCP R163, R40 ;  /* 0x0000002800a37308 */ /* 0x0002a20000001000 */
[----:B------:R0:W2:Y:S01]  /*1480*/  LDS.128 R20, [R0.X16+0x30] ;  /* 0x0000300000147984 */ /* 0x0000a2000000cc00 */
[----:B------:R-:W-:Y:S02]  /*1490*/  FMUL.FTZ R36, R134, R34 ;  /* 0x0000002286247220 */ /* 0x000fe40000410000 */
[----:B------:R-:W-:Y:S02]  /*14a0*/  FMUL.FTZ R39, R135, R35 ;  /* 0x0000002387277220 */ /* 0x000fe40000410000 */
[----:B------:R-:W-:Y:S02]  /*14b0*/  FMUL.FTZ R36, R43, R36 ;  /* 0x000000242b247220 */ /* 0x000fe40000410000 */
[----:B------:R-:W-:-:S02]  /*14c0*/  FMUL.FTZ R39, R78, R39 ;  /* 0x000000274e277220 */ /* 0x000fc40000410000 */
[----:B------:R-:W-:Y:S02]  /*14d0*/  FMUL.FTZ R138, R36, R37 ;  /* 0x00000025248a7220 */ /* 0x000fe40000410000 */
[----:B------:R-:W-:Y:S02]  /*14e0*/  FADD.FTZ R37, -R111, 1 ;  /* 0x3f8000006f257421 */ /* 0x000fe40000010100 */
[----:B0-----:R-:W-:Y:S02]  /*14f0*/  FMUL.FTZ R36, R112, R28 ;  /* 0x0000001c70247220 */ /* 0x001fe40000410000 */
[----:B------:R-:W-:Y:S01]  /*1500*/  FMUL.FTZ R139, R39, R38 ;  /* 0x00000026278b7220 */ /* 0x000fe20000410000 */
[----:B------:R-:W-:Y:S01]  /*1510*/  BAR.SYNC.DEFER_BLOCKING 0x0 ;  /* 0x0000000000007b1d */ /* 0x000fe20000010000 */
[----:B------:R-:W-:Y:S02]  /*1520*/  FADD.FTZ R38, -R108, 1 ;  /* 0x3f8000006c267421 */ /* 0x000fe40000010100 */
[----:B------:R-:W-:-:S02]  /*1530*/  FFMA.FTZ R37, R128, R37, 1 ;  /* 0x3f80000080257423 */ /* 0x000fc40000010025 */
[----:B------:R-:W-:Y:S02]  /*1540*/  FMUL.FTZ R39, R113, R29 ;  /* 0x0000001d71277220 */ /* 0x000fe40000410000 */
[----:B------:R-:W-:Y:S02]  /*1550*/  FMUL.FTZ R36, R111, R36 ;  /* 0x000000246f247220 */ /* 0x000fe40000410000 */
[----:B---3--:R-:W-:Y:S02]  /*1560*/  FADD.FTZ R41, -R157, 1 ;  /* 0x3f8000009d297421 */ /* 0x008fe40000010100 */
[----:B------:R-:W-:Y:S02]  /*1570*/  FFMA.FTZ R38, R129, R38, 1 ;  /* 0x3f80000081267423 */ /* 0x000fe40000010026 */
[----:B-1----:R-:W-:Y:S02]  /*1580*/  FMUL.FTZ R40, R114, R30 ;  /* 0x0000001e72287220 */ /* 0x002fe40000410000 */
[----:B------:R-:W-:-:S02]  /*1590*/  FMUL.FTZ R39, R108, R39 ;  /* 0x000000276c277220 */ /* 0x000fc40000410000 */
[----:B------:R-:W-:Y:S02]  /*15a0*/  FMUL.FTZ R140, R36, R37 ;  /* 0x00000025248c7220 */ /* 0x000fe40000410000 */
[----:B------:R-:W-:Y:S02]  /*15b0*/  FADD.FTZ R37, -R155, 1 ;  /* 0x3f8000009b257421 */ /* 0x000fe40000010100 */
[----:B------:R-:W-:Y:S02]  /*15c0*/  FFMA.FTZ R41, R130, R41, 1 ;  /* 0x3f80000082297423 */ /* 0x000fe40000010029 */
[----:B------:R-:W-:Y:S01]  /*15d0*/  FMUL.FTZ R40, R157, R40 ;  /* 0x000000289d287220 */ /* 0x000fe20000410000 */
[----:B------:R-:W-:Y:S01]  /*15e0*/  STS.128 [R84.X16], R136 ;  /* 0x0000008854007388 */ /* 0x000fe2000000cc00 */
[----:B------:R-:W-:Y:S02]  /*15f0*/  FMUL.FTZ R141, R39, R38 ;  /* 0x00000026278d7220 */ /* 0x000fe40000410000 */
[----:B------:R-:W-:-:S02]  /*1600*/  FFMA.FTZ R39, R120, R37, 1 ;  /* 0x3f80000078277423 */ /* 0x000fc40000010025 */
[----:B------:R-:W-:Y:S02]  /*1610*/  FADD.FTZ R0, -R110, 1 ;  /* 0x3f8000006e007421 */ /* 0x000fe40000010100 */
[----:B------:R-:W-:Y:S02]  /*1620*/  FMUL.FTZ R37, R115, R31 ;  /* 0x0000001f73257220 */ /* 0x000fe40000410000 */
[----:B------:R-:W-:Y:S02]  /*1630*/  FMUL.FTZ R142, R40, R41 ;  /* 0x00000029288e7220 */ /* 0x000fe40000410000 */
[----:B------:R-:W-:Y:S02]  /*1640*/  FADD.FTZ R40, R143, 1 ;  /* 0x3f8000008f287421 */ /* 0x000fe40000010000 */
[----:B------:R-:W-:Y:S02]  /*1650*/  FFMA.FTZ R0, R131, R0, 1 ;  /* 0x3f80000083007423 */ /* 0x000fe40000010000 */
[----:B----4-:R-:W-:Y:S01]  /*1660*/  FMUL.FTZ R36, R116, R24 ;  /* 0x0000001874247220 */ /* 0x010fe20000410000 */
[----:B------:R-:W0:Y:S01]  /*1670*/  MUFU.RCP R162, R40 ;  /* 0x0000002800a27308 */ /* 0x000e220000001000 */
[----:B------:R-:W-:-:S02]  /*1680*/  FMUL.FTZ R37, R110, R37 ;  /* 0x000000256e257220 */ /* 0x000fc40000410000 */
[C---:B------:R-:W-:Y:S02]  /*1690*/  FADD.FTZ R38, -R154.reuse, 1 ;  /* 0x3f8000009a267421 */ /* 0x040fe40000010100 */
        /* <DEDUP_REMOVED lines=14> */
[----:B--2---:R-:W-:Y:S02]  /*1780*/  FADD.FTZ R41, -R163, 1 ;  /* 0x3f800000a3297421 */ /* 0x004fe40000010100 */
[----:B------:R-:W-:Y:S02]  /*1790*/  FMUL.FTZ R38, R68, R20 ;  /* 0x0000001444267220 */ /* 0x000fe40000410000 */
[----:B------:R-:W-:Y:S02]  /*17a0*/  FFMA.FTZ R36, R123, R36, 1 ;  /* 0x3f8000007b247423 */ /* 0x000fe40000010024 */
[----:B------:R-:W-:Y:S02]  /*17b0*/  FMUL.FTZ R39, R158, R39 ;  /* 0x000000279e277220 */ /* 0x000fe40000410000 */
[----:B------:R-:W-:-:S02]  /*17c0*/  FMUL.FTZ R146, R0, R37 ;  /* 0x0000002500927220 */ /* 0x000fc40000410000 */
[----:B------:R-:W-:Y:S02]  /*17d0*/  FFMA.FTZ R41, R80, R41, 1 ;  /* 0x3f80000050297423 */ /* 0x000fe40000010029 */
        /* <DEDUP_REMOVED lines=23> */
[----:B------:R-:W0:Y:S01]  /*1950*/  LDS.128 R36, [R86.X16] ;  /* 0x0000000056247984 */ /* 0x000e22000000cc00 */
[----:B------:R-:W-:Y:S02]  /*1960*/  FFMA.FTZ R102, R5, R78, R102 ;  /* 0x0000004e05667223 */ /* 0x000fe40000010066 */
[----:B------:R-:W-:Y:S01]  /*1970*/  FMUL.FTZ R128, R129, R108 ;  /* 0x0000006c81807220 */ /* 0x000fe20000410000 */
[----:B------:R-:W1:Y:S01]  /*1980*/  LDS.128 R40, [R86.X16+0x200] ;  /* 0x0002000056287984 */ /* 0x000e62000000cc00 */
[----:B------:R-:W-:Y:S02]  /*1990*/  FMUL.FTZ R157, R130, R157 ;  /* 0x0000009d829d7220 */ /* 0x000fe40000410000 */
[----:B------:R-:W-:Y:S01]  /*19a0*/  FMUL.FTZ R130, R131, R110 ;  /* 0x0000006e83827220 */ /* 0x000fe20000410000 */
[----:B------:R-:W2:Y:S01]  /*19b0*/  LDS.128 R44, [R86.X16+0x400] ;  /* 0x00040000562c7984 */ /* 0x000ea2000000cc00 */
[----:B------:R-:W-:Y:S02]  /*19c0*/  FMUL.FTZ R154, R121, R154 ;  /* 0x0000009a799a7220 */ /* 0x000fe40000410000 */
[----:B------:R-:W-:Y:S01]  /*19d0*/  FMUL.FTZ R0, R135, R156 ;  /* 0x0000009c87007220 */ /* 0x000fe20000410000 */
[----:B------:R-:W3:Y:S01]  /*19e0*/  LDS.128 R48, [R86.X16+0x600] ;  /* 0x0006000056307984 */ /* 0x000ee2000000cc00 */
        /* <DEDUP_REMOVED lines=13> */
[----:B------:R-:W-:Y:S01]  /*1ac0*/  FMUL.FTZ R115, R116, R155 ;  /* 0x0000009b74737220 */ /* 0x000fe20000410000 */
[----:B0-----:R0:W-:Y:S01]  /*1ad0*/  STG.E.128 [R126.64+-0x1000], R36 ;  /* 0xfff000247e007986 */ /* 0x0011e2000c101d04 */
[----:B------:R-:W-:Y:S02]  /*1ae0*/  FMUL.FTZ R117, R118, R161 ;  /* 0x000000a176757220 */ /* 0x000fe40000410000 */
[----:B------:R-:W-:Y:S01]  /*1af0*/  FMUL.FTZ R114, R119, R158 ;  /* 0x0000009e77727220 */ /* 0x000fe20000410000 */
[----:B-1----:R0:W-:Y:S01]  /*1b00*/  STG.E.128 [R126.64+-0xe00], R40 ;  /* 0xfff200287e007986 */ /* 0x0021e2000c101d04 */
[----:B------:R-:W-:Y:S02]  /*1b10*/  FMUL.FTZ R81, R68, R163 ;  /* 0x000000a344517220 */ /* 0x000fe40000410000 */
[----:B------:R-:W-:Y:S01]  /*1b20*/  FMUL.FTZ R80, R69, R160 ;  /* 0x000000a045507220 */ /* 0x000fe20000410000 */
[----:B--2---:R0:W-:Y:S01]  /*1b30*/  STG.E.128 [R126.64+-0xc00], R44 ;  /* 0xfff4002c7e007986 */ /* 0x0041e2000c101d04 */
[----:B------:R-:W-:-:S02]  /*1b40*/  FMUL.FTZ R83, R70, R165 ;  /* 0x000000a546537220 */ /* 0x000fc40000410000 */
[----:B------:R-:W-:Y:S01]  /*1b50*/  FMUL.FTZ R82, R71, R162 ;  /* 0x000000a247527220 */ /* 0x000fe20000410000 */
[----:B---3--:R0:W-:Y:S01]  /*1b60*/  STG.E.128 [R126.64+-0xa00], R48 ;  /* 0xfff600307e007986 */ /* 0x0081e2000c101d04 */
[----:B------:R-:W-:Y:S01]  /*1b70*/  FFMA.FTZ R102, R7, R0, R102 ;  /* 0x0000000007667223 */ /* 0x000fe20000010066 */
[----:B------:R-:W-:Y:S05]  /*1b80*/  @!P0 BRA `(.L_x_3896) ;  /* 0x0000029000008947 */ /* 0x000fea0003800000 */
[----:B------:R-:W-:Y:S01]  /*1b90*/  BAR.SYNC.DEFER_BLOCKING 0x0 ;  /* 0x0000000000007b1d */ /* 0x000fe20000010000 */
        /* <DEDUP_REMOVED lines=12> */
[----:B------:R1:W-:Y:S01]  /*1c60*/  STS.128 [R84.X16], R32 ;  /* 0x0000002054007388 */ /* 0x0003e2000000cc00 */
[----:B------:R-:W-:Y:S02]  /*1c70*/  FMUL.FTZ R71, R23, R162 ;  /* 0x000000a217477220 */ /* 0x000fe40000410000 */
[----:B------:R-:W-:Y:S01]  /*1c80*/  FMUL.FTZ R70, R22, R165 ;  /* 0x000000a516467220 */ /* 0x000fe20000410000 */
[----:B------:R-:W-:Y:S01]  /*1c90*/  STS.128 [R84.X16+0x10], R28 ;  /* 0x0000101c54007388 */ /* 0x000fe2000000cc00 */
[----:B------:R-:W-:Y:S02]  /*1ca0*/  FMUL.FTZ R69, R21, R160 ;  /* 0x000000a015457220 */ /* 0x000fe40000410000 */
[----:B------:R-:W-:Y:S01]  /*1cb0*/  FMUL.FTZ R68, R163, R20 ;  /* 0x00000014a3447220 */ /* 0x000fe20000410000 */
[----:B------:R2:W-:Y:S01]  /*1cc0*/  STS.128 [R84.X16+0x20], R24 ;  /* 0x0000201854007388 */ /* 0x0005e2000000cc00 */
[----:B0-----:R-:W-:-:S02]  /*1cd0*/  IMAD R50, R107, c[0x0][0x218], RZ ;  /* 0x000086006b327a24 */ /* 0x001fc400078e02ff */
[----:B------:R-:W-:Y:S01]  /*1ce0*/  IMAD.WIDE.U32 R48, R109, c[0x0][0x218], R76 ;  /* 0x000086006d307a25 */ /* 0x000fe200078e004c */
[----:B------:R-:W-:Y:S01]  /*1cf0*/  STS.128 [R84.X16+0x30], R68 ;  /* 0x0000304454007388 */ /* 0x000fe2000000cc00 */
[----:B------:R-:W-:-:S06]  /*1d00*/  NOP ;  /* 0x0000000000007918 */ /* 0x000fcc0000000000 */
[----:B------:R-:W0:Y:S01]  /*1d10*/  LDS.128 R20, [R86.X16] ;  /* 0x0000000056147984 */ /* 0x000e22000000cc00 */
[----:B-1----:R-:W-:-:S03]  /*1d20*/  IMAD R33, R109, c[0x0][0x21c], R50 ;  /* 0x000087006d217a24 */ /* 0x002fc600078e0232 */
[----:B------:R-:W1:Y:S01]  /*1d30*/  LDS.128 R36, [R86.X16+0x200] ;  /* 0x0002000056247984 */ /* 0x000e62000000cc00 */
[----:B--2---:R-:W-:Y:S01]  /*1d40*/  IMAD R25, R125, c[0x0][0x210], RZ ;  /* 0x000084007d197a24 */ /* 0x004fe200078e02ff */
[----:B------:R-:W-:Y:S02]  /*1d50*/  IADD3 R49, R49, R33, RZ ;  /* 0x0000002131317210 */ /* 0x000fe40007ffe0ff */
[----:B------:R-:W2:Y:S01]  /*1d60*/  LDS.128 R40, [R86.X16+0x400] ;  /* 0x0004000056287984 */ /* 0x000ea2000000cc00 */
[C---:B------:R-:W-:Y:S02]  /*1d70*/  IMAD R27, R104.reuse, c[0x0][0x214], R25 ;  /* 0x00008500681b7a24 */ /* 0x040fe400078e0219 */
[----:B------:R-:W-:Y:S01]  /*1d80*/  IMAD.WIDE.U32 R24, R104, c[0x0][0x210], R48 ;  /* 0x0000840068187a25 */ /* 0x000fe200078e0030 */
[----:B------:R-:W3:Y:S04]  /*1d90*/  LDS.128 R44, [R86.X16+0x600] ;  /* 0x00060000562c7984 */ /* 0x000ee8000000cc00 */
[----:B------:R-:W-:-:S02]  /*1da0*/  IADD3 R25, R25, R27, RZ ;  /* 0x0000001b19197210 */ /* 0x000fc40007ffe0ff */
[----:B------:R-:W-:-:S04]  /*1db0*/  LEA R26, P0, R24, c[0x0][0x270], 0x2 ;  /* 0x00009c00181a7a11 */ /* 0x000fc800078010ff */
[----:B------:R-:W-:-:S05]  /*1dc0*/  LEA.HI.X R27, R24, c[0x0][0x274], R25, 0x2, P0 ;  /* 0x00009d00181b7a11 */ /* 0x000fca00000f1419 */
[----:B------:R-:W-:-:S05]  /*1dd0*/  IMAD.WIDE R24, R87, 0x10, R26 ;  /* 0x0000001057187825 */ /* 0x000fca00078e021a */
[----:B0-----:R0:W-:Y:S04]  /*1de0*/  STG.E.128 [R24.64+-0x1000], R20 ;  /* 0xfff0001418007986 */ /* 0x0011e8000c101d04 */
[----:B-1----:R0:W-:Y:S04]  /*1df0*/  STG.E.128 [R24.64+-0xe00], R36 ;  /* 0xfff2002418007986 */ /* 0x0021e8000c101d04 */
[----:B--2---:R0:W-:Y:S04]  /*1e00*/  STG.E.128 [R24.64+-0xc00], R40 ;  /* 0xfff4002818007986 */ /* 0x0041e8000c101d04 */
[----:B---3--:R0:W-:Y:S02]  /*1e10*/  STG.E.128 [R24.64+-0xa00], R44 ;  /* 0xfff6002c18007986 */ /* 0x0081e4000c101d04 */
.L_x_3896:
        /* <DEDUP_REMOVED lines=41> */
[----:B------:R-:W-:Y:S01]  /*20b0*/  CS2R R154, SRZ ;  /* 0x00000000009a7805 */ /* 0x000fe2000001ff00 */
        /* <DEDUP_REMOVED lines=31> */
.L_x_3945:
[----:B------:R-:W-:Y:S01]  /*22b0*/  IMAD R54, R107, c[0x0][0x180], RZ ;  /* 0x000060006b367a24 */ /* 0x000fe200078e02ff */
[----:B------:R-:W-:Y:S01]  /*22c0*/  SHF.R.S32.HI R158, RZ, 0x1f, R157 ;  /* 0x0000001fff9e7819 */ /* 0x000fe2000001149d */
[----:B------:R-:W-:-:S04]  /*22d0*/  IMAD.WIDE.U32 R52, R109, c[0x0][0x180], RZ ;  /* 0x000060006d347a25 */ /* 0x000fc800078e00ff */
[----:B------:R-:W-:Y:S02]  /*22e0*/  IMAD R55, R109, c[0x0][0x184], R54 ;  /* 0x000061006d377a24 */ /* 0x000fe400078e0236 */
[C---:B------:R-:W-:Y:S02]  /*22f0*/  IMAD R58, R158.reuse, c[0x0][0x1c0], RZ ;  /* 0x000070009e3a7a24 */ /* 0x040fe400078e02ff */
[----:B------:R-:W-:Y:S01]  /*2300*/  IMAD R56, R158, c[0x0][0x188], RZ ;  /* 0x000062009e387a24 */ /* 0x000fe200078e02ff */
[----:B------:R-:W-:Y:S01]  /*2310*/  IADD3 R53, R53, R55, RZ ;  /* 0x0000003735357210 */ /* 0x000fe20007ffe0ff */
[----:B------:R-:W-:-:S04]  /*2320*/  IMAD.WIDE.U32 R54, R157, c[0x0][0x1c0], RZ ;  /* 0x000070009d367a25 */ /* 0x000fc800078e00ff */
[C---:B------:R-:W-:Y:S01]  /*2330*/  IMAD R59, R157.reuse, c[0x0][0x1c4], R58 ;  /* 0x000071009d3b7a24 */ /* 0x040fe200078e023a */
[----:B------:R-:W-:Y:S01]  /*2340*/  LEA R68, P0, R54, R92, 0x2 ;  /* 0x0000005c36447211 */ /* 0x000fe200078010ff */
[C---:B------:R-:W-:Y:S02]  /*2350*/  IMAD R57, R157.reuse, c[0x0][0x18c], R56 ;  /* 0x000063009d397a24 */ /* 0x040fe400078e0238 */
[----:B------:R-:W-:Y:S01]  /*2360*/  IMAD.WIDE.U32 R52, R157, c[0x0][0x188], R52 ;  /* 0x000062009d347a25 */ /* 0x000fe200078e0034 */
[----:B------:R-:W-:-:S04]  /*2370*/  IADD3 R55, R55, R59, RZ ;  /* 0x0000003b37377210 */ /* 0x000fc80007ffe0ff */
[----:B------:R-:W-:Y:S02]  /*2380*/  LEA.HI.X R69, R54, R91, R55, 0x2, P0 ;  /* 0x0000005b36457211 */ /* 0x000fe400000f1437 */
[----:B------:R-:W-:Y:S02]  /*2390*/  IADD3 R53, R53, R57, RZ ;  /* 0x0000003935357210 */ /* 0x000fe40007ffe0ff */
[----:B------:R-:W-:Y:S01]  /*23a0*/  LEA R70, P0, R52, c[0x0][0x220], 0x2 ;  /* 0x0000880034467a11 */ /* 0x000fe200078010ff */
        /* <DEDUP_REMOVED lines=16> */
[----:B0-----:R-:W-:-:S04]  /*24b0*/  LOP3.LUT R69, R158, 0xfffffe, RZ, 0xc0, !PT ;  /* 0x00fffffe9e457812 */ /* 0x001fc800078ec0ff */
[----:B------:R-:W-:Y:S02]  /*24c0*/  IADD3 R119, R71, R159, RZ ;  /* 0x0000009f47777210 */ /* 0x000fe40007ffe0ff */
[----:B------:R-:W-:Y:S02]  /*24d0*/  LEA R68, P2, R70, c[0x0][0x228], 0x2 ;  /* 0x00008a0046447a11 */ /* 0x000fe400078410ff */
[----:B------:R-:W-:Y:S02]  /*24e0*/  IADD3 R134, R134, -R69, RZ ;  /* 0x8000004586867210 */ /* 0x000fe40007ffe0ff */
[----:B------:R-:W-:Y:S02]  /*24f0*/  LEA.HI.X R69, R70, c[0x0][0x22c], R119, 0x2, P2 ;  /* 0x00008b0046457a11 */ /* 0x000fe400010f1477 */
[C---:B------:R-:W-:Y:S02]  /*2500*/  ISETP.NE.AND P1, PT, R100.reuse, RZ, PT ;  /* 0x000000ff6400720c */ /* 0x040fe40003f25270 */
[----:B------:R-:W-:-:S04]  /*2510*/  SHF.L.U32 R118, R100, 0x2, RZ ;  /* 0x0000000264767819 */ /* 0x000fc800000006ff */
[----:B------:R-:W-:Y:S02]  /*2520*/  LOP3.LUT R158, R118, 0xffffff80, RZ, 0xc0, !PT ;  /* 0xffffff80769e7812 */ /* 0x000fe400078ec0ff */
[----:B------:R-:W-:Y:S02]  /*2530*/  IADD3 R71, R100, 0x200, RZ ;  /* 0x0000020064477810 */ /* 0x000fe40007ffe0ff */
[----:B------:R-:W-:-:S03]  /*2540*/  IADD3 R158, R158, R99, RZ ;  /* 0x000000639e9e7210 */ /* 0x000fc60007ffe0ff */
[----:B------:R-:W-:Y:S02]  /*2550*/  @!P1 LEA R71, R134, R157, 0x8 ;  /* 0x0000009d86479211 */ /* 0x000fe400078e40ff */
[----:B------:R-:W-:Y:S01]  /*2560*/  LOP3.LUT P0, RZ, R100, 0x1f, RZ, 0xc0, !PT ;  /* 0x0000001f64ff7812 */ /* 0x000fe2000780c0ff */
[----:B------:R-:W-:Y:S01]  /*2570*/  IMAD R158, R99, 0x3, R158 ;  /* 0x00000003639e7824 */ /* 0x000fe200078e029e */
[----:B------:R-:W-:Y:S01]  /*2580*/  SHF.L.U32 R71, R71, 0x2, RZ ;  /* 0x0000000247477819 */ /* 0x000fe200000006ff */
[----:B------:R0:W5:Y:S01]  /*2590*/  LDG.E R134, [R68.64] ;  /* 0x0000000444867981 */ /* 0x000162000c1e1900 */
[----:B------:R-:W-:Y:S02]  /*25a0*/  ISETP.LT.OR P0, PT, R90, 0x2, P0 ;  /* 0x000000025a00780c */ /* 0x000fe40000701670 */
[----:B------:R-:W-:-:S11]  /*25b0*/  MOV R119, RZ ;  /* 0x000000ff00777202 */ /* 0x000fd60000000f00 */
[----:B------:R-:W-:-:S05]  /*25c0*/  @!P0 IADD3 R118, R90, -0x2, RZ ;  /* 0xfffffffe5a768810 */ /* 0x000fca0007ffe0ff */
[----:B0-----:R-:W-:Y:S01]  /*25d0*/  @!P0 IMAD R69, R118, c[0x0][0x16c], R157 ;  /* 0x00005b0076458a24 */ /* 0x001fe200078e029d */
[----:B------:R-:W-:-:S03]  /*25e0*/  MOV R118, 0x3f800000 ;  /* 0x3f80000000767802 */ /* 0x000fc60000000f00 */
[----:B------:R-:W-:Y:S01]  /*25f0*/  @!P0 IMAD.WIDE R68, R69, 0x8, R2 ;  /* 0x0000000845448825 */ /* 0x000fe200078e0202 */
[----:B------:R-:W-:Y:S01]  /*2600*/  BSSY B0, `(.L_x_3898) ;  /* 0x0000057000007945 */ /* 0x000fe20003800000 */
[----:B------:R-:W-:Y:S02]  /*2610*/  ISETP.GT.U32.AND P2, PT, R100, 0x1f, PT ;  /* 0x0000001f6400780c */ /* 0x000fe40003f44070 */
[----:B---3--:R-:W-:-:S04]  /*2620*/  FMUL.FTZ R70, R136, 1.4426950216293334961 ;  /* 0x3fb8aa3b88467820 */ /* 0x008fc80000410000 */
[----:B------:R-:W-:-:S06]  /*2630*/  FMUL.FTZ R188, R121, R70 ;  /* 0x0000004679bc7220 */ /* 0x000fcc0000410000 */
[----:B------:R-:W0:Y:S01]  /*2640*/  MUFU.EX2 R188, R188 ;  /* 0x000000bc00bc7308 */ /* 0x000e220000000800 */
[----:B--2---:R-:W-:Y:S04]  /*2650*/  STS.128 [R86.X16], R52 ;  /* 0x0000003456007388 */ /* 0x004fe8000000cc00 */
[----:B----4-:R-:W-:Y:S04]  /*2660*/  STS.128 [R86.X16+0x200], R56 ;  /* 0x0002003856007388 */ /* 0x010fe8000000cc00 */
[----:B------:R-:W-:Y:S04]  /*2670*/  STS.128 [R86.X16+0x400], R60 ;  /* 0x0004003c56007388 */ /* 0x000fe8000000cc00 */
[----:B------:R-:W-:Y:S01]  /*2680*/  STS.128 [R86.X16+0x600], R64 ;  /* 0x0006004056007388 */ /* 0x000fe2000000cc00 */
[----:B------:R-:W-:-:S06]  /*2690*/  NOP ;  /* 0x0000000000007918 */ /* 0x000fcc0000000000 */
[----:B------:R-:W1:Y:S04]  /*26a0*/  LDS.128 R52, [R158.X16] ;  /* 0x000000009e347984 */ /* 0x000e68000000cc00 */
[----:B------:R-:W2:Y:S04]  /*26b0*/  LDS.128 R56, [R158.X16+0x10] ;  /* 0x000010009e387984 */ /* 0x000ea8000000cc00 */
[----:B------:R-:W3:Y:S04]  /*26c0*/  LDS.128 R60, [R158.X16+0x20] ;  /* 0x000020009e3c7984 */ /* 0x000ee8000000cc00 */
[----:B------:R4:W1:Y:S04]  /*26d0*/  LDS.128 R64, [R158.X16+0x30] ;  /* 0x000030009e407984 */ /* 0x000868000000cc00 */
[----:B0-----:R0:W-:Y:S01]  /*26e0*/  STS [R71+0x2550], R188 ;  /* 0x002550bc47007388 */ /* 0x0011e20000000800 */
[----:B------:R-:W-:-:S03]  /*26f0*/  FMUL.FTZ R169, R116, R70 ;  /* 0x0000004674a97220 */ /* 0x000fc60000410000 */
[----:B------:R-:W-:Y:S01]  /*2700*/  BAR.SYNC.DEFER_BLOCKING 0x0 ;  /* 0x0000000000007b1d */ /* 0x000fe20000010000 */
[-C--:B------:R-:W-:Y:S02]  /*2710*/  FMUL.FTZ R168, R123, R70.reuse ;  /* 0x000000467ba87220 */ /* 0x080fe40000410000 */
[----:B------:R-:W-:-:S03]  /*2720*/  FMUL.FTZ R167, R120, R70 ;  /* 0x0000004678a77220 */ /* 0x000fc60000410000 */
[----:B------:R-:W0:Y:S01]  /*2730*/  MUFU.EX2 R169, R169 ;  /* 0x000000a900a97308 */ /* 0x000e220000000800 */
[----:B------:R-:W-:-:S07]  /*2740*/  FMUL.FTZ R166, R127, R70 ;  /* 0x000000467fa67220 */ /* 0x000fce0000410000 */
[----:B------:R-:W4:Y:S01]  /*2750*/  MUFU.EX2 R168, R168 ;  /* 0x000000a800a87308 */ /* 0x000f220000000800 */
[----:B------:R-:W-:-:S07]  /*2760*/  FMUL.FTZ R165, R122, R70 ;  /* 0x000000467aa57220 */ /* 0x000fce0000410000 */
[----:B------:R-:W1:Y:S01]  /*2770*/  MUFU.EX2 R167, R167 ;  /* 0x000000a700a77308 */ /* 0x000e620000000800 */
[-C--:B------:R-:W-:Y:S01]  /*2780*/  FMUL.FTZ R164, R129, R70.reuse ;  /* 0x0000004681a47220 */ /* 0x080fe20000410000 */
[----:B------:R0:W5:Y:S06]  /*2790*/  @!P0 LDG.E.64 R118, [R68.64] ;  /* 0x0000000444768981 */ /* 0x00016c000c1e1b00 */
[----:B------:R-:W1:Y:S01]  /*27a0*/  MUFU.EX2 R166, R166 ;  /* 0x000000a600a67308 */ /* 0x000e620000000800 */
[----:B------:R-:W-:Y:S02]  /*27b0*/  FMUL.FTZ R163, R126, R70 ;  /* 0x000000467ea37220 */ /* 0x000fe40000410000 */
[----:B0-----:R-:W-:-:S02]  /*27c0*/  FMUL.FTZ R69, R188, R169 ;  /* 0x000000a9bc457220 */ /* 0x001fc40000410000 */
[----:B------:R-:W-:-:S03]  /*27d0*/  FFMA.FTZ R68, R153, R169, R152 ;  /* 0x000000a999447223 */ /* 0x000fc60000010098 */
[----:B------:R-:W0:Y:S01]  /*27e0*/  MUFU.EX2 R165, R165 ;  /* 0x000000a500a57308 */ /* 0x000e220000000800 */
[C---:B----4-:R-:W-:Y:S02]  /*27f0*/  FMUL.FTZ R158, R168.reuse, R69 ;  /* 0x00000045a89e7220 */ /* 0x050fe40000410000 */
[----:B------:R-:W-:Y:S02]  /*2800*/  FFMA.FTZ R68, R168, R68, R151 ;  /* 0x00000044a8447223 */ /* 0x000fe40000010097 */
[----:B------:R-:W-:-:S03]  /*2810*/  FMUL.FTZ R162, R131, R70 ;  /* 0x0000004683a27220 */ /* 0x000fc60000410000 */
[----:B------:R-:W4:Y:S01]  /*2820*/  MUFU.EX2 R164, R164 ;  /* 0x000000a400a47308 */ /* 0x000f220000000800 */
[C---:B-1----:R-:W-:Y:S01]  /*2830*/  FMUL.FTZ R69, R167.reuse, R158 ;  /* 0x0000009ea7457220 */ /* 0x042fe20000410000 */
[----:B------:R-:W-:Y:S01]  /*2840*/  ISETP.NE.AND P0, PT, R100, 0x3f, PT ;  /* 0x0000003f6400780c */ /* 0x000fe20003f05270 */
[----:B------:R-:W-:Y:S02]  /*2850*/  FFMA.FTZ R68, R167, R68, R150 ;  /* 0x00000044a7447223 */ /* 0x000fe40000010096 */
[----:B------:R-:W-:-:S03]  /*2860*/  FMUL.FTZ R161, R128, R70 ;  /* 0x0000004680a17220 */ /* 0x000fc60000410000 */
[----:B------:R-:W1:Y:S01]  /*2870*/  MUFU.EX2 R163, R163 ;  /* 0x000000a300a37308 */ /* 0x000e620000000800 */
[C---:B------:R-:W-:Y:S02]  /*2880*/  FMUL.FTZ R170, R166.reuse, R69 ;  /* 0x00000045a6aa7220 */ /* 0x040fe40000410000 */
[----:B------:R-:W-:Y:S02]  /*2890*/  FFMA.FTZ R68, R166, R68, R149 ;  /* 0x00000044a6447223 */ /* 0x000fe40000010095 */
[----:B------:R-:W-:-:S03]  /*28a0*/  FMUL.FTZ R160, R133, R70 ;  /* 0x0000004685a07220 */ /* 0x000fc60000410000 */
[----:B------:R-:W1:Y:S01]  /*28b0*/  MUFU.EX2 R162, R162 ;  /* 0x000000a200a27308 */ /* 0x000e620000000800 */
[C---:B0-----:R-:W-:Y:S01]  /*28c0*/  FMUL.FTZ R69, R165.reuse, R170 ;  /* 0x000000aaa5457220 */ /* 0x041fe20000410000 */
[----:B------:R0:W0:Y:S01]  /*28d0*/  @P0 LDS R211, [R100.X4+0x2d54] ;  /* 0x002d540064d30984 */ /* 0x0000220000004800 */
[----:B------:R-:W-:Y:S02]  /*28e0*/  FFMA.FTZ R68, R165, R68, R148 ;  /* 0x00000044a5447223 */ /* 0x000fe40000010094 */
[----:B------:R-:W-:-:S03]  /*28f0*/  FMUL.FTZ R159, R130, R70 ;  /* 0x00000046829f7220 */ /* 0x000fc60000410000 */
[----:B------:R-:W2:Y:S01]  /*2900*/  MUFU.EX2 R161, R161 ;  /* 0x000000a100a17308 */ /* 0x000ea20000000800 */
[C---:B----4-:R-:W-:Y:S02]  /*2910*/  FMUL.FTZ R170, R164.reuse, R69 ;  /* 0x00000045a4aa7220 */ /* 0x050fe40000410000 */
[----:B------:R-:W-:Y:S02]  /*2920*/  FFMA.FTZ R68, R164, R68, R147 ;  /* 0x00000044a4447223 */ /* 0x000fe40000010093 */
[----:B------:R-:W-:-:S03]  /*2930*/  FMUL.FTZ R158, R135, R70 ;  /* 0x00000046879e7220 */ /* 0x000fc60000410000 */
[----:B------:R-:W4:Y:S01]  /*2940*/  MUFU.EX2 R160, R160 ;  /* 0x000000a000a07308 */ /* 0x000f220000000800 */
        /* <DEDUP_REMOVED lines=8> */
[C---:B--2---:R-:W-:Y:S02]  /*29d0*/  FMUL.FTZ R69, R161.reuse, R170 ;  /* 0x000000aaa1457220 */ /* 0x044fe40000410000 */
[----:B------:R-:W-:Y:S02]  /*29e0*/  FFMA.FTZ R68, R161, R68, R144 ;  /* 0x00000044a1447223 */ /* 0x000fe40000010090 */
[----:B------:R-:W-:-:S03]  /*29f0*/  FMUL.FTZ R186, R156, R70 ;  /* 0x000000469cba7220 */ /* 0x000fc60000410000 */
[----:B------:R-:W2:Y:S01]  /*2a00*/  MUFU.EX2 R183, R183 ;  /* 0x000000b700b77308 */ /* 0x000ea20000000800 */
[C---:B----4-:R-:W-:Y:S02]  /*2a10*/  FMUL.FTZ R70, R160.reuse, R69 ;  /* 0x00000045a0467220 */ /* 0x050fe40000410000 */
[----:B------:R-:W-:-:S05]  /*2a20*/  FFMA.FTZ R68, R160, R68, R143 ;  /* 0x00000044a0447223 */ /* 0x000fca000001008f */
[----:B------:R-:W4:Y:S01]  /*2a30*/  MUFU.EX2 R182, R182 ;  /* 0x000000b600b67308 */ /* 0x000f220000000800 */
[C---:B-1----:R-:W-:Y:S02]  /*2a40*/  FMUL.FTZ R69, R159.reuse, R70 ;  /* 0x000000469f457220 */ /* 0x042fe40000410000 */
[----:B------:R-:W-:-:S05]  /*2a50*/  FFMA.FTZ R68, R159, R68, R142 ;  /* 0x000000449f447223 */ /* 0x000fca000001008e */
[----:B------:R-:W1:Y:S01]  /*2a60*/  MUFU.EX2 R186, R186 ;  /* 0x000000ba00ba7308 */ /* 0x000e620000000800 */
[C---:B0-----:R-:W-:Y:S02]  /*2a70*/  FMUL.FTZ R70, R158.reuse, R69 ;  /* 0x000000459e467220 */ /* 0x041fe40000410000 */
[----:B------:R-:W-:Y:S02]  /*2a80*/  FFMA.FTZ R68, R158, R68, R141 ;  /* 0x000000449e447223 */ /* 0x000fe4000001008d */
[C---:B--2---:R-:W-:Y:S02]  /*2a90*/  FMUL.FTZ R69, R183.reuse, R70 ;  /* 0x00000046b7457220 */ /* 0x044fe40000410000 */
[----:B------:R-:W-:Y:S02]  /*2aa0*/  FFMA.FTZ R68, R183, R68, R140 ;  /* 0x00000044b7447223 */ /* 0x000fe4000001008c */
[C---:B----4-:R-:W-:Y:S02]  /*2ab0*/  FMUL.FTZ R69, R182.reuse, R69 ;  /* 0x00000045b6457220 */ /* 0x050fe40000410000 */
[----:B------:R-:W-:-:S02]  /*2ac0*/  FFMA.FTZ R71, R182, R68, R139 ;  /* 0x00000044b6477223 */ /* 0x000fc4000001008b */
[C---:B-1----:R-:W-:Y:S02]  /*2ad0*/  FMUL.FTZ R68, R186.reuse, R69 ;  /* 0x00000045ba447220 */ /* 0x042fe40000410000 */
[----:B------:R-:W-:Y:S01]  /*2ae0*/  FFMA.FTZ R69, R186, R71, R138 ;  /* 0x00000047ba457223 */ /* 0x000fe2000001008a */
[----:B------:R-:W-:Y:S05]  /*2af0*/  @P0 BRA `(.L_x_3899) ;  /* 0x0000007000000947 */ /* 0x000fea0003800000 */
[----:B---3--:R-:W-:Y:S01]  /*2b00*/  ISETP.NE.AND P0, PT, R90, c[0x0][0x174], PT ;  /* 0x00005d005a007a0c */ /* 0x008fe20003f05270 */
[----:B------:R-:W-:-:S12]  /*2b10*/  HFMA2.MMA R211, -RZ, RZ, 1.875, 0 ;  /* 0x3f800000ffd37435 */ /* 0x000fd800000001ff */
[----:B------:R-:W-:-:S04]  /*2b20*/  @P0 LEA.HI R70, R90, R90, RZ, 0x1 ;  /* 0x0000005a5a460211 */ /* 0x000fc800078f08ff */
[----:B------:R-:W-:-:S04]  /*2b30*/  @P0 LOP3.LUT R71, R70, 0xfffffe, RZ, 0xc0, !PT ;  /* 0x00fffffe46470812 */ /* 0x000fc800078ec0ff */
[----:B------:R-:W-:-:S04]  /*2b40*/  @P0 IADD3 R70, -R71, R90, RZ ;  /* 0x0000005a47460210 */ /* 0x000fc80007ffe1ff */
[----:B------:R-:W-:-:S05]  /*2b50*/  @P0 LEA R70, R70, R157, 0x8 ;  /* 0x0000009d46460211 */ /* 0x000fca00078e40ff */
[----:B------:R0:W1:Y:S02]  /*2b60*/  @P0 LDS R211, [R70.X4+0x2550] ;  /* 0x0025500046d30984 */ /* 0x0000640000004800 */
.L_x_3899:
[----:B---3--:R-:W-:Y:S05]  /*2b70*/  BSYNC B0 ;  /* 0x0000000000007941 */ /* 0x008fea0003800000 */
.L_x_3898:
        /* <DEDUP_REMOVED lines=16> */
[C---:B--2---:R-:W-:Y:S02]  /*2c80*/  FMUL.FTZ R68, R134.reuse, R66 ;  /* 0x0000004286447220 */ /* 0x044fe40000410000 */
        /* <DEDUP_REMOVED lines=24> */
.L_x_3953:
        /* <DEDUP_REMOVED lines=24> */
.L_x_3954:
        /* <DEDUP_REMOVED lines=10> */
[----:B-1----:R-:W-:Y:S05]  /*3030*/  CALL.REL.NOINC `($__internal_160_$__cuda_sm70_shflsync_idx_p) ;  /* 0x00003dc000007944 */ /* 0x002fea0003c00000 */
.L_x_3904:
[----:B------:R-:W-:Y:S05]  /*3040*/  BRA.CONV ~URZ, `(.L_x_3905) ;  /* 0x000000637f007947 */ /* 0x000fea000b800000 */
[----:B-1----:R-:W-:Y:S01]  /*3050*/  HFMA2.MMA R198, -RZ, RZ, 0, 1.847743988037109375e-06 ;  /* 0x0000001fffc67435 */ /* 0x002fe200000001ff */
[----:B0-----:R-:W-:-:S02]  /*3060*/  MOV R200, R71 ;  /* 0x0000004700c87202 */ /* 0x001fc40000000f00 */
[----:B------:R-:W-:Y:S02]  /*3070*/  MOV R217, 0x1f ;  /* 0x0000001f00d97802 */ /* 0x000fe40000000f00 */
[----:B------:R-:W-:Y:S02]  /*3080*/  MOV R219, 0xffffffff ;  /* 0xffffffff00db7802 */ /* 0x000fe40000000f00 */
[----:B------:R-:W-:Y:S02]  /*3090*/  MOV R68, 0x30b0 ;  /* 0x000030b000447802 */ /* 0x000fe40000000f00 */
[----:B------:R-:W-:Y:S05]  /*30a0*/  CALL.REL.NOINC `($__internal_160_$__cuda_sm70_shflsync_idx_p) ;  /* 0x00003d5000007944 */ /* 0x000fea0003c00000 */
.L_x_3905:
[----:B------:R-:W-:Y:S05]  /*30b0*/  BRA.DIV ~URZ, `(.L_x_3906) ;  /* 0x000033a27f007947 */ /* 0x000fea000b800000 */
[----:B------:R-:W2:Y:S04]  /*30c0*/  SHFL.IDX PT, R118, R118, RZ, 0x1f ;  /* 0x00001fff76767589 */ /* 0x000ea800000e0000 */
[----:B------:R3:W4:Y:S04]  /*30d0*/  SHFL.IDX PT, R69, R119, RZ, 0x1f ;  /* 0x00001fff77457589 */ /* 0x00072800000e0000 */
[----:B------:R3:W0:Y:S04]  /*30e0*/  SHFL.UP PT, R187, R189, 0x1, RZ ;  /* 0x04200000bdbb7989 */ /* 0x00062800000e00ff */
[----:B------:R3:W1:Y:S02]  /*30f0*/  SHFL.UP PT, R192, R71, 0x1, RZ ;  /* 0x0420000047c07989 */ /* 0x00066400000e00ff */
.L_x_3955:
[----:B---3--:R-:W3:Y:S01]  /*3100*/  LDS.64 R70, [R100.X16+0x2140] ;  /* 0x0021400064467984 */ /* 0x008ee2000000ca00 */
[----:B--2---:R-:W-:Y:S01]  /*3110*/  MOV R68, R118 ;  /* 0x0000007600447202 */ /* 0x004fe20000000f00 */
[----:B01--4-:R-:W-:-:S04]  /*3120*/  @P1 FFMA.FTZ R69, R69, R187, R192 ;  /* 0x000000bb45451223 */ /* 0x013fc800000100c0 */
[----:B------:R-:W-:Y:S02]  /*3130*/  @P1 FMUL.FTZ R68, R68, R187 ;  /* 0x000000bb44441220 */ /* 0x000fe40000410000 */
[C---:B---3--:R-:W-:Y:S02]  /*3140*/  FFMA.FTZ R71, R70.reuse, R69, R71 ;  /* 0x0000004546477223 */ /* 0x048fe40000010047 */
[----:B------:R-:W-:-:S05]  /*3150*/  FMUL.FTZ R70, R70, R68 ;  /* 0x0000004446467220 */ /* 0x000fca0000410000 */
[----:B------:R0:W-:Y:S02]  /*3160*/  STS.128 [R100.X16+0x2140], R68 ;  /* 0x0021404464007388 */ /* 0x0001e4000000cc00 */
.L_x_3901:
[----:B------:R-:W-:Y:S05]  /*3170*/  BSYNC B0 ;  /* 0x0000000000007941 */ /* 0x000fea0003800000 */
.L_x_3900:
[----:B------:R-:W-:Y:S01]  /*3180*/  WARPSYNC 0xffffffff ;  /* 0xffffffff00007948 */ /* 0x000fe20003800000 */
[----:B------:R-:W-:Y:S01]  /*3190*/  BAR.SYNC.DEFER_BLOCKING 0x0 ;  /* 0x0000000000007b1d */ /* 0x000fe20000010000 */
[----:B01----:R-:W-:Y:S01]  /*31a0*/  FMUL.FTZ R69, R186, R211 ;  /* 0x000000d3ba457220 */ /* 0x003fe20000410000 */
        /* <DEDUP_REMOVED lines=23> */
[C---:B------:R-:W-:Y:S02]  /*3320*/  FMUL.FTZ R71, R163.reuse, R70 ;  /* 0x00000046a3477220 */ /* 0x040fe40000410000 */
[----:B------:R-:W-:-:S04]  /*3330*/  FFMA.FTZ R69, R163, R69, R170 ;  /* 0x00000045a3457223 */ /* 0x000fc800000100aa */
[----:B------:R-:W-:-:S04]  /*3340*/  FFMA.FTZ R69, R164, R69, R177 ;  /* 0x00000045a4457223 */ /* 0x000fc800000100b1 */
[----:B------:R-:W-:-:S04]  /*3350*/  FFMA.FTZ R69, R165, R69, R172 ;  /* 0x00000045a5457223 */ /* 0x000fc800000100ac */
[----:B------:R-:W-:-:S04]  /*3360*/  FFMA.FTZ R69, R166, R69, R175 ;  /* 0x00000045a6457223 */ /* 0x000fc800000100af */
[----:B------:R-:W-:-:S04]  /*3370*/  FFMA.FTZ R69, R167, R69, R176 ;  /* 0x00000045a7457223 */ /* 0x000fc800000100b0 */
[----:B------:R-:W-:-:S04]  /*3380*/  FFMA.FTZ R69, R168, R69, R179 ;  /* 0x00000045a8457223 */ /* 0x000fc800000100b3 */
[----:B------:R-:W-:Y:S02]  /*3390*/  FFMA.FTZ R69, R169, R69, R174 ;  /* 0x00000045a9457223 */ /* 0x000fe400000100ae */
[----:B0-----:R-:W-:-:S04]  /*33a0*/  FFMA.FTZ R199, R188, R199, R153 ;  /* 0x000000c7bcc77223 */ /* 0x001fc80000010099 */
[----:B------:R-:W-:-:S04]  /*33b0*/  FFMA.FTZ R68, R169, R199, R152 ;  /* 0x000000c7a9447223 */ /* 0x000fc80000010098 */
[----:B------:R-:W-:-:S04]  /*33c0*/  FFMA.FTZ R68, R168, R68, R151 ;  /* 0x00000044a8447223 */ /* 0x000fc80000010097 */
[----:B------:R-:W-:Y:S02]  /*33d0*/  FFMA.FTZ R197, R167, R68, R150 ;  /* 0x00000044a7c57223 */ /* 0x000fe40000010096 */
[----:B------:R-:W-:Y:S02]  /*33e0*/  FMUL.FTZ R68, R164, R71 ;  /* 0x00000047a4447220 */ /* 0x000fe40000410000 */
[C---:B------:R-:W-:Y:S02]  /*33f0*/  FFMA.FTZ R195, R166.reuse, R197, R149 ;  /* 0x000000c5a6c37223 */ /* 0x040fe40000010095 */
[C---:B------:R-:W-:Y:S02]  /*3400*/  FMUL.FTZ R71, R165.reuse, R68 ;  /* 0x00000044a5477220 */ /* 0x040fe40000410000 */
        /* <DEDUP_REMOVED lines=29> */
.L_x_3956:
        /* <DEDUP_REMOVED lines=26> */
.L_x_3957:
        /* <DEDUP_REMOVED lines=11> */
.L_x_3908:
[----:B-12---:R-:W-:Y:S05]  /*3830*/  BSYNC B0 ;  /* 0x0000000000007941 */ /* 0x006fea0003800000 */
.L_x_3907:
[----:B------:R-:W-:Y:S01]  /*3840*/  WARPSYNC 0xffffffff ;  /* 0xffffffff00007948 */ /* 0x000fe20003800000 */
[----:B------:R-:W-:Y:S01]  /*3850*/  BAR.SYNC.DEFER_BLOCKING 0x0 ;  /* 0x0000000000007b1d */ /* 0x000fe20000010000 */
[-C--:B0-----:R-:W-:Y:S01]  /*3860*/  FFMA.FTZ R71, R169, R199.reuse, R152 ;  /* 0x000000c7a9477223 */ /* 0x081fe20000010098 */
[----:B------:R-:W-:Y:S01]  /*3870*/  ISETP.NE.AND P4, PT, R100, RZ, PT ;  /* 0x000000ff6400720c */ /* 0x000fe20003f85270 */
[----:B------:R-:W-:Y:S02]  /*3880*/  FMUL.FTZ R52, R52, R199 ;  /* 0x000000c734347220 */ /* 0x000fe40000410000 */
[-C--:B------:R-:W-:Y:S01]  /*3890*/  FMUL.FTZ R70, R53, R71.reuse ;  /* 0x0000004735467220 */ /* 0x080fe20000410000 */
[----:B------:R-:W-:Y:S01]  /*38a0*/  BSSY B0, `(.L_x_3911) ;  /* 0x00000c0000007945 */ /* 0x000fe20003800000 */
[----:B------:R-:W-:Y:S02]  /*38b0*/  FFMA.FTZ R53, R85, R52, RZ ;  /* 0x0000003455357223 */ /* 0x000fe400000100ff */
[----:B------:R-:W-:-:S02]  /*38c0*/  FFMA.FTZ R69, R168, R71, R151 ;  /* 0x00000047a8457223 */ /* 0x000fc40000010097 */
[----:B------:R-:W-:Y:S02]  /*38d0*/  FFMA.FTZ R70, R78, R70, R53 ;  /* 0x000000464e467223 */ /* 0x000fe40000010035 */
[----:B------:R-:W-:Y:S02]  /*38e0*/  FMUL.FTZ R54, R54, R69 ;  /* 0x0000004536367220 */ /* 0x000fe40000410000 */
[----:B------:R-:W-:Y:S02]  /*38f0*/  FMUL.FTZ R55, R55, R197 ;  /* 0x000000c537377220 */ /* 0x000fe40000410000 */
[----:B------:R-:W-:Y:S02]  /*3900*/  FFMA.FTZ R53, R79, R54, R70 ;  /* 0x000000364f357223 */ /* 0x000fe40000010046 */
[----:B------:R-:W-:Y:S02]  /*3910*/  FMUL.FTZ R56, R56, R195 ;  /* 0x000000c338387220 */ /* 0x000fe40000410000 */
[----:B------:R-:W-:-:S02]  /*3920*/  FFMA.FTZ R52, R0, R55, R53 ;  /* 0x0000003700347223 */ /* 0x000fc40000010035 */
[----:B------:R-:W-:Y:S01]  /*3930*/  FMUL.FTZ R57, R57, R193 ;  /* 0x000000c139397220 */ /* 0x000fe20000410000 */
[----:B------:R-:W0:Y:S01]  /*3940*/  LDS R68, [R100.X8+0x2354] ;  /* 0x0023540064447984 */ /* 0x000e220000008800 */
[----:B------:R-:W-:Y:S01]  /*3950*/  FFMA.FTZ R53, R111, R56, R52 ;  /* 0x000000386f357223 */ /* 0x000fe20000010034 */
[----:B------:R-:W-:Y:S01]  /*3960*/  MOV R52, R100 ;  /* 0x0000006400347202 */ /* 0x000fe20000000f00 */
[----:B------:R-:W-:Y:S01]  /*3970*/  IMAD R55, R125, c[0x0][0x2b8], RZ ;  /* 0x0000ae007d377a24 */ /* 0x000fe200078e02ff */
[----:B------:R-:W-:Y:S01]  /*3980*/  @!P4 STS.64 [R157.X8+0x2e50], R118 ;  /* 0x002e50769d00c388 */ /* 0x000fe20000008a00 */
[----:B------:R-:W-:Y:S01]  /*3990*/  FFMA.FTZ R54, R108, R57, R53 ;  /* 0x000000396c367223 */ /* 0x000fe20000010035 */
[----:B------:R-:W-:Y:S01]  /*39a0*/  HFMA2.MMA R53, -RZ, RZ, 0, 0 ;  /* 0x00000000ff357435 */ /* 0x000fe200000001ff */
[----:B------:R-:W-:Y:S02]  /*39b0*/  FMUL.FTZ R58, R58, R191 ;  /* 0x000000bf3a3a7220 */ /* 0x000fe40000410000 */
[----:B------:R-:W-:-:S02]  /*39c0*/  IMAD R57, R104, c[0x0][0x2bc], R55 ;  /* 0x0000af0068397a24 */ /* 0x000fc400078e0237 */
[----:B------:R-:W-:Y:S02]  /*39d0*/  FMUL.FTZ R59, R59, R189 ;  /* 0x000000bd3b3b7220 */ /* 0x000fe40000410000 */
[----:B------:R-:W-:Y:S01]  /*39e0*/  FFMA.FTZ R55, R113, R58, R54 ;  /* 0x0000003a71377223 */ /* 0x000fe20000010036 */
[----:B------:R-:W-:Y:S01]  /*39f0*/  SHF.L.U64.HI R58, R155, 0x2, R154 ;  /* 0x000000029b3a7819 */ /* 0x000fe2000001029a */
[----:B------:R-:W-:Y:S02]  /*3a00*/  FMUL.FTZ R60, R60, R187 ;  /* 0x000000bb3c3c7220 */ /* 0x000fe40000410000 */
[----:B------:R-:W-:Y:S02]  /*3a10*/  FFMA.FTZ R54, R110, R59, R55 ;  /* 0x0000003b6e367223 */ /* 0x000fe40000010037 */
[----:B------:R-:W-:-:S04]  /*3a20*/  IMAD.WIDE.U32 R52, R104, c[0x0][0x2b8], R52 ;  /* 0x0000ae0068347a25 */ /* 0x000fc800078e0034 */
[----:B------:R-:W-:Y:S01]  /*3a30*/  IMAD R56, R124, c[0x0][0x2c0], RZ ;  /* 0x0000b0007c387a24 */ /* 0x000fe200078e02ff */
[----:B------:R-:W-:Y:S01]  /*3a40*/  IADD3 R53, R53, R57, RZ ;  /* 0x0000003935357210 */ /* 0x000fe20007ffe0ff */
[----:B------:R-:W-:Y:S02]  /*3a50*/  FFMA.FTZ R57, R161, R187, R144 ;  /* 0x000000bba1397223 */ /* 0x000fe40000010090 */
[----:B------:R-:W-:Y:S02]  /*3a60*/  FFMA.FTZ R55, R115, R60, R54 ;  /* 0x0000003c73377223 */ /* 0x000fe40000010036 */
[----:B------:R-:W-:Y:S02]  /*3a70*/  FMUL.FTZ R61, R61, R57 ;  /* 0x000000393d3d7220 */ /* 0x000fe40000410000 */
[----:B------:R-:W-:-:S04]  /*3a80*/  IMAD.WIDE.U32 R52, R103, c[0x0][0x2c0], R52 ;  /* 0x0000b00067347a25 */ /* 0x000fc800078e0034 */
[----:B------:R-:W-:Y:S02]  /*3a90*/  IMAD R215, R103, c[0x0][0x2c4], R56 ;  /* 0x0000b10067d77a24 */ /* 0x000fe400078e0238 */
[----:B------:R-:W-:Y:S01]  /*3aa0*/  FFMA.FTZ R56, R112, R61, R55 ;  /* 0x0000003d70387223 */ /* 0x000fe20000010037 */
[----:B------:R-:W-:Y:S01]  /*3ab0*/  LEA R55, P0, R52, c[0x0][0x320], 0x2 ;  /* 0x0000c80034377a11 */ /* 0x000fe200078010ff */
[----:B------:R-:W-:Y:S01]  /*3ac0*/  FFMA.FTZ R61, R160, R57, R143 ;  /* 0x00000039a03d7223 */ /* 0x000fe2000001008f */
[----:B------:R-:W-:Y:S01]  /*3ad0*/  IADD3 R53, R53, R215, RZ ;  /* 0x000000d735357210 */ /* 0x000fe20007ffe0ff */
[----:B0-----:R-:W-:Y:S01]  /*3ae0*/  FFMA.FTZ R59, R68, R211, R190 ;  /* 0x000000d3443b7223 */ /* 0x001fe200000100be */
[----:B------:R-:W-:Y:S01]  /*3af0*/  LEA R54, P1, R76, R55, 0x2 ;  /* 0x000000374c367211 */ /* 0x000fe200078210ff */
[----:B------:R-:W-:Y:S01]  /*3b00*/  FMUL.FTZ R62, R62, R61 ;  /* 0x0000003d3e3e7220 */ /* 0x000fe20000410000 */
[----:B------:R-:W-:Y:S01]  /*3b10*/  LEA.HI.X R55, R52, c[0x0][0x324], R53, 0x2, P0 ;  /* 0x0000c90034377a11 */ /* 0x000fe200000f1435 */
[----:B------:R-:W-:Y:S01]  /*3b20*/  FFMA.FTZ R213, R186, R59, R213 ;  /* 0x0000003bbad57223 */ /* 0x000fe200000100d5 */
[----:B------:R-:W-:Y:S01]  /*3b30*/  SHF.L.U32 R211, R155, 0x2, RZ ;  /* 0x000000029bd37819 */ /* 0x000fe200000006ff */
[----:B------:R-:W-:Y:S01]  /*3b40*/  IMAD R60, R58, c[0x0][0x2d0], RZ ;  /* 0x0000b4003a3c7a24 */ /* 0x000fe200078e02ff */
[----:B------:R-:W-:Y:S01]  /*3b50*/  LEA.HI.X R55, R76, R55, R77, 0x2, P1 ;  /* 0x000000374c377211 */ /* 0x000fe200008f144d */
[----:B------:R-:W-:-:S02]  /*3b60*/  FFMA.FTZ R185, R182, R213, R185 ;  /* 0x000000d5b6b97223 */ /* 0x000fc400000100b9 */
[----:B------:R-:W-:Y:S02]  /*3b70*/  FMUL.FTZ R58, R63, R209 ;  /* 0x000000d13f3a7220 */ /* 0x000fe40000410000 */
[----:B------:R-:W-:Y:S02]  /*3b80*/  FFMA.FTZ R183, R183, R185, R184 ;  /* 0x000000b9b7b77223 */ /* 0x000fe400000100b8 */
[----:B------:R-:W-:Y:S02]  /*3b90*/  FFMA.FTZ R63, R117, R62, R56 ;  /* 0x0000003e753f7223 */ /* 0x000fe40000010038 */
[----:B------:R-:W-:Y:S02]  /*3ba0*/  FFMA.FTZ R171, R158, R183, R171 ;  /* 0x000000b79eab7223 */ /* 0x000fe400000100ab */
[----:B------:R-:W-:Y:S01]  /*3bb0*/  FFMA.FTZ R58, R114, R58, R63 ;  /* 0x0000003a723a7223 */ /* 0x000fe2000001003f */
[----:B------:R-:W-:Y:S01]  /*3bc0*/  IADD3 R63, P2, R76, -0x400, RZ ;  /* 0xfffffc004c3f7810 */ /* 0x000fe20007f5e0ff */
[----:B------:R-:W-:-:S02]  /*3bd0*/  FFMA.FTZ R159, R159, R171, R180 ;  /* 0x000000ab9f9f7223 */ /* 0x000fc400000100b4 */
[----:B------:R-:W-:Y:S01]  /*3be0*/  FMUL.FTZ R64, R64, R207 ;  /* 0x000000cf40407220 */ /* 0x000fe20000410000 */
[C---:B------:R-:W-:Y:S01]  /*3bf0*/  IADD3 R180, -R63.reuse, c[0x0][0x168], -R100 ;  /* 0x00005a003fb47a10 */ /* 0x040fe20007ffe964 */
[----:B------:R-:W-:Y:S01]  /*3c00*/  FFMA.FTZ R173, R160, R159, R173 ;  /* 0x0000009fa0ad7223 */ /* 0x000fe200000100ad */
[----:B------:R-:W-:Y:S01]  /*3c10*/  IADD3 R52, P3, R63, R52, RZ ;  /* 0x000000343f347210 */ /* 0x000fe20007f7e0ff */
[----:B------:R-:W-:Y:S01]  /*3c20*/  FMUL.FTZ R56, R65, R205 ;  /* 0x000000cd41387220 */ /* 0x000fe20000410000 */
[C---:B------:R-:W-:Y:S01]  /*3c30*/  ISETP.GE.AND P0, PT, R180.reuse, 0x1, PT ;  /* 0x00000001b400780c */ /* 0x040fe20003f06270 */
[----:B------:R-:W-:Y:S01]  /*3c40*/  FFMA.FTZ R161, R161, R173, R178 ;  /* 0x000000ada1a17223 */ /* 0x000fe200000100b2 */
[----:B------:R-:W-:Y:S01]  /*3c50*/  ISETP.GE.AND P1, PT, R180, 0x41, PT ;  /* 0x00000041b400780c */ /* 0x000fe20003f26270 */
[----:B------:R-:W-:Y:S01]  /*3c60*/  IMAD R215, R211, c[0x0][0x2d4], R60 ;  /* 0x0000b500d3d77a24 */ /* 0x000fe200078e023c */
[----:B------:R-:W-:Y:S01]  /*3c70*/  IADD3.X R53, R53, -0x1, R77, P3, P2 ;  /* 0xffffffff35357810 */ /* 0x000fe20001fe444d */
[----:B------:R-:W-:-:S02]  /*3c80*/  FFMA.FTZ R181, R162, R161, R181 ;  /* 0x000000a1a2b57223 */ /* 0x000fc400000100b5 */
[----:B------:R-:W-:-:S04]  /*3c90*/  IMAD.WIDE.U32 R54, R211, c[0x0][0x2d0], R54 ;  /* 0x0000b400d3367a25 */ /* 0x000fc800078e0036 */
[----:B------:R-:W-:Y:S01]  /*3ca0*/  FFMA.FTZ R163, R163, R181, R170 ;  /* 0x000000b5a3a37223 */ /* 0x000fe200000100aa */
[----:B------:R-:W-:Y:S01]  /*3cb0*/  IADD3 R55, R55, R215, RZ ;  /* 0x000000d737377210 */ /* 0x000fe20007ffe0ff */
[----:B------:R-:W-:Y:S01]  /*3cc0*/  FFMA.FTZ R65, R81, R64, R58 ;  /* 0x0000004051417223 */ /* 0x000fe2000001003a */
[----:B------:R-:W-:Y:S01]  /*3cd0*/  SHF.L.U32 R215, R100, 0x4, RZ ;  /* 0x0000000464d77819 */ /* 0x000fe200000006ff */
[----:B------:R-:W-:Y:S02]  /*3ce0*/  FFMA.FTZ R177, R164, R163, R177 ;  /* 0x000000a3a4b17223 */ /* 0x000fe400000100b1 */
[----:B------:R-:W-:Y:S01]  /*3cf0*/  FMUL.FTZ R66, R66, R203 ;  /* 0x000000cb42427220 */ /* 0x000fe20000410000 */
[----:B------:R-:W-:Y:S01]  /*3d00*/  LEA.HI.SX32 R215, R215, R215, 0x1b ;  /* 0x000000d7d7d77211 */ /* 0x000fe200078fdaff */
[----:B------:R-:W-:Y:S02]  /*3d10*/  FFMA.FTZ R56, R80, R56, R65 ;  /* 0x0000003850387223 */ /* 0x000fe40000010041 */
[----:B------:R-:W-:-:S02]  /*3d20*/  FMUL.FTZ R65, R134, R71 ;  /* 0x0000004786417220 */ /* 0x000fc40000410000 */
[----:B------:R-:W-:Y:S02]  /*3d30*/  FFMA.FTZ R165, R165, R177, R172 ;  /* 0x000000b1a5a57223 */ /* 0x000fe400000100ac */
[----:B------:R-:W-:Y:S01]  /*3d40*/  FFMA.FTZ R66, R83, R66, R56 ;  /* 0x0000004253427223 */ /* 0x000fe20000010038 */
[----:B------:R-:W-:Y:S01]  /*3d50*/  P2R R56, PR, RZ, 0x10 ;  /* 0x00000010ff387803 */ /* 0x000fe20000000000 */
[----:B------:R-:W-:Y:S02]  /*3d60*/  FMUL.FTZ R67, R67, R201 ;  /* 0x000000c943437220 */ /* 0x000fe40000410000 */
[----:B------:R-:W-:Y:S02]  /*3d70*/  FMUL.FTZ R56, R134, R199 ;  /* 0x000000c786387220 */ /* 0x000fe40000410000 */
[----:B------:R-:W-:Y:S02]  /*3d80*/  FMUL.FTZ R65, R78, R65 ;  /* 0x000000414e417220 */ /* 0x000fe40000410000 */
[----:B------:R-:W-:-:S02]  /*3d90*/  FFMA.FTZ R175, R166, R165, R175 ;  /* 0x000000a5a6af7223 */ /* 0x000fc400000100af */
[----:B------:R-:W-:Y:S01]  /*3da0*/  FMUL.FTZ R67, R82, R67 ;  /* 0x0000004352437220 */ /* 0x000fe20000410000 */
[----:B------:R0:W-:Y:S01]  /*3db0*/  STS [R215.X4+0x1094], R65 ;  /* 0x00109441d7007388 */ /* 0x0001e20000004800 */
[----:B------:R-:W-:Y:S02]  /*3dc0*/  FMUL.FTZ R56, R85, R56 ;  /* 0x0000003855387220 */ /* 0x000fe40000410000 */
[----:B------:R-:W-:Y:S02]  /*3dd0*/  FFMA.FTZ R167, R167, R175, R176 ;  /* 0x000000afa7a77223 */ /* 0x000fe400000100b0 */
[C---:B------:R-:W-:Y:S01]  /*3de0*/  FMUL.FTZ R60, R134.reuse, R69 ;  /* 0x00000045863c7220 */ /* 0x040fe20000410000 */
[----:B------:R1:W-:Y:S01]  /*3df0*/  STS [R215.X4+0x1090], R56 ;  /* 0x00109038d7007388 */ /* 0x0003e20000004800 */
[----:B------:R-:W-:Y:S02]  /*3e00*/  FMUL.FTZ R64, R134, R187 ;  /* 0x000000bb86407220 */ /* 0x000fe40000410000 */
[----:B------:R-:W-:-:S02]  /*3e10*/  FADD.FTZ R58, R66, R67 ;  /* 0x00000043423a7221 */ /* 0x000fc40000010000 */
[----:B0-----:R-:W-:Y:S02]  /*3e20*/  FMUL.FTZ R65, R134, R189 ;  /* 0x000000bd86417220 */ /* 0x001fe40000410000 */
[----:B------:R-:W-:Y:S02]  /*3e30*/  FFMA.FTZ R179, R168, R167, R179 ;  /* 0x000000a7a8b37223 */ /* 0x000fe400000100b3 */
[C---:B------:R-:W-:Y:S02]  /*3e40*/  FMUL.FTZ R67, R134.reuse, R197 ;  /* 0x000000c586437220 */ /* 0x040fe40000410000 */
[C---:B------:R-:W-:Y:S02]  /*3e50*/  FMUL.FTZ R62, R134.reuse, R195 ;  /* 0x000000c3863e7220 */ /* 0x040fe40000410000 */
[----:B------:R-:W-:Y:S02]  /*3e60*/  FMUL.FTZ R60, R79, R60 ;  /* 0x0000003c4f3c7220 */ /* 0x000fe40000410000 */
[----:B-1----:R-:W-:-:S02]  /*3e70*/  FMUL.FTZ R56, R134, R191 ;  /* 0x000000bf86387220 */ /* 0x002fc40000410000 */
[----:B------:R-:W-:Y:S01]  /*3e80*/  FMUL.FTZ R65, R110, R65 ;  /* 0x000000416e417220 */ /* 0x000fe20000410000 */
[----:B------:R0:W-:Y:S01]  /*3e90*/  STS [R215.X4+0x1098], R60 ;  /* 0x0010983cd7007388 */ /* 0x0001e20000004800 */
[----:B------:R-:W-:Y:S02]  /*3ea0*/  FMUL.FTZ R64, R115, R64 ;  /* 0x0000004073407220 */ /* 0x000fe40000410000 */
[----:B------:R-:W-:Y:S01]  /*3eb0*/  FFMA.FTZ R169, R169, R179, R174 ;  /* 0x000000b3a9a97223 */ /* 0x000fe200000100ae */
[----:B------:R1:W-:Y:S01]  /*3ec0*/  STS [R215.X4+0x10ac], R65 ;  /* 0x0010ac41d7007388 */ /* 0x0003e20000004800 */
[----:B------:R-:W-:Y:S02]  /*3ed0*/  FMUL.FTZ R67, R0, R67 ;  /* 0x0000004300437220 */ /* 0x000fe40000410000 */
[----:B------:R-:W-:Y:S01]  /*3ee0*/  FMUL.FTZ R62, R111, R62 ;  /* 0x0000003e6f3e7220 */ /* 0x000fe20000410000 */
[----:B------:R2:W-:Y:S01]  /*3ef0*/  STS [R215.X4+0x10b0], R64 ;  /* 0x0010b040d7007388 */ /* 0x0005e20000004800 */
[----:B------:R-:W-:-:S02]  /*3f00*/  FMUL.FTZ R56, R113, R56 ;  /* 0x0000003871387220 */ /* 0x000fc40000410000 */
[C---:B0-----:R-:W-:Y:S01]  /*3f10*/  FMUL.FTZ R60, R134.reuse, R61 ;  /* 0x0000003d863c7220 */ /* 0x041fe20000410000 */
[----:B------:R0:W-:Y:S01]  /*3f20*/  STS [R215.X4+0x109c], R67 ;  /* 0x00109c43d7007388 */ /* 0x0001e20000004800 */
[----:B------:R-:W-:Y:S02]  /*3f30*/  FMUL.FTZ R68, R134, R207 ;  /* 0x000000cf86447220 */ /* 0x000fe40000410000 */
[----:B-1----:R-:W-:Y:S01]  /*3f40*/  FMUL.FTZ R65, R121, R169 ;  /* 0x000000a979417220 */ /* 0x002fe20000410000 */
[----:B------:R1:W-:Y:S01]  /*3f50*/  STS [R215.X4+0x10a0], R62 ;  /* 0x0010a03ed7007388 */ /* 0x0003e20000004800 */
[----:B------:R-:W-:Y:S02]  /*3f60*/  FADD.FTZ R71, -R152, R71 ;  /* 0x0000004798477221 */ /* 0x000fe40000010100 */
[----:B--2---:R-:W-:Y:S01]  /*3f70*/  FADD.FTZ R64, -R153, R199 ;  /* 0x000000c799407221 */ /* 0x004fe20000010100 */
[----:B------:R2:W-:Y:S01]  /*3f80*/  STS [R215.X4+0x10a8], R56 ;  /* 0x0010a838d7007388 */ /* 0x0005e20000004800 */
[----:B------:R-:W-:-:S02]  /*3f90*/  FMUL.FTZ R70, R81, R68 ;  /* 0x0000004451467220 */ /* 0x000fc40000410000 */
[C---:B0-----:R-:W-:Y:S02]  /*3fa0*/  FMUL.FTZ R67, R134.reuse, R209 ;  /* 0x000000d186437220 */ /* 0x041fe40000410000 */
[----:B------:R-:W-:Y:S01]  /*3fb0*/  FMUL.FTZ R211, R134, R193 ;  /* 0x000000c186d37220 */ /* 0x000fe20000410000 */
[----:B------:R-:W-:Y:S01]  /*3fc0*/  STS [R215.X4+0x10c0], R70 ;  /* 0x0010c046d7007388 */ /* 0x000fe20000004800 */
[----:B-1----:R-:W-:Y:S02]  /*3fd0*/  FMUL.FTZ R62, R117, R60 ;  /* 0x0000003c753e7220 */ /* 0x002fe40000410000 */
[----:B------:R-:W-:Y:S02]  /*3fe0*/  FMUL.FTZ R60, R116, R179 ;  /* 0x000000b3743c7220 */ /* 0x000fe40000410000 */
[----:B--2---:R-:W-:Y:S01]  /*3ff0*/  FFMA.FTZ R56, R65, R64, RZ ;  /* 0x0000004041387223 */ /* 0x004fe200000100ff */
[----:B------:R0:W-:Y:S01]  /*4000*/  STS [R215.X4+0x10b8], R62 ;  /* 0x0010b83ed7007388 */ /* 0x0001e20000004800 */
[----:B------:R-:W-:-:S02]  /*4010*/  FMUL.FTZ R66, R114, R67 ;  /* 0x0000004372427220 */ /* 0x000fc40000410000 */
[----:B------:R-:W-:Y:S02]  /*4020*/  FMUL.FTZ R119, R134, R57 ;  /* 0x0000003986777220 */ /* 0x000fe40000410000 */
[----:B------:R-:W-:Y:S01]  /*4030*/  FADD.FTZ R68, -R151, R69 ;  /* 0x0000004597447221 */ /* 0x000fe20000010100 */
[----:B------:R1:W-:Y:S01]  /*4040*/  STS [R215.X4+0x10bc], R66 ;  /* 0x0010bc42d7007388 */ /* 0x0003e20000004800 */
[----:B------:R-:W-:Y:S02]  /*4050*/  FMUL.FTZ R67, R123, R167 ;  /* 0x000000a77b437220 */ /* 0x000fe40000410000 */
[----:B------:R-:W-:Y:S02]  /*4060*/  FFMA.FTZ R56, R60, R71, R56 ;  /* 0x000000473c387223 */ /* 0x000fe40000010038 */
[----:B------:R-:W-:Y:S02]  /*4070*/  FMUL.FTZ R211, R108, R211 ;  /* 0x000000d36cd37220 */ /* 0x000fe40000410000 */
[----:B------:R-:W-:-:S02]  /*4080*/  FMUL.FTZ R119, R112, R119 ;  /* 0x0000007770777220 */ /* 0x000fc40000410000 */
[----:B------:R-:W-:Y:S01]  /*4090*/  FADD.FTZ R197, -R150, R197 ;  /* 0x000000c596c57221 */ /* 0x000fe20000010100 */
[----:B------:R2:W-:Y:S01]  /*40a0*/  STS [R215.X4+0x10a4], R211 ;  /* 0x0010a4d3d7007388 */ /* 0x0005e20000004800 */
[----:B0-----:R-:W-:Y:S02]  /*40b0*/  FMUL.FTZ R62, R120, R175 ;  /* 0x000000af783e7220 */ /* 0x001fe40000410000 */
[----:B------:R-:W-:Y:S01]  /*40c0*/  FFMA.FTZ R56, R67, R68, R56 ;  /* 0x0000004443387223 */ /* 0x000fe20000010038 */
[----:B------:R0:W-:Y:S01]  /*40d0*/  STS [R215.X4+0x10b4], R119 ;  /* 0x0010b477d7007388 */ /* 0x0001e20000004800 */
[----:B-1----:R-:W-:Y:S02]  /*40e0*/  FMUL.FTZ R66, R134, R203 ;  /* 0x000000cb86427220 */ /* 0x002fe40000410000 */
[----:B------:R-:W-:Y:S02]  /*40f0*/  FADD.FTZ R118, -R149, R195 ;  /* 0x000000c395767221 */ /* 0x000fe40000010100 */
[----:B------:R-:W-:-:S02]  /*4100*/  FMUL.FTZ R69, R127, R165 ;  /* 0x000000a57f457220 */ /* 0x000fc40000410000 */
[----:B------:R-:W-:Y:S02]  /*4110*/  FFMA.FTZ R56, R62, R197, R56 ;  /* 0x000000c53e387223 */ /* 0x000fe40000010038 */
[C---:B--2---:R-:W-:Y:S02]  /*4120*/  FMUL.FTZ R211, R134.reuse, R205 ;  /* 0x000000cd86d37220 */ /* 0x044fe40000410000 */
[----:B0-----:R-:W-:Y:S02]  /*4130*/  FMUL.FTZ R119, R134, R201 ;  /* 0x000000c986777220 */ /* 0x001fe40000410000 */
[----:B------:R-:W-:Y:S02]  /*4140*/  FMUL.FTZ R134, R83, R66 ;  /* 0x0000004253867220 */ /* 0x000fe40000410000 */
[----:B------:R-:W-:Y:S02]  /*4150*/  FADD.FTZ R193, -R148, R193 ;  /* 0x000000c194c17221 */ /* 0x000fe40000010100 */
[----:B------:R-:W-:Y:S01]  /*4160*/  FMUL.FTZ R66, R122, R177 ;  /* 0x000000b17a427220 */ /* 0x000fe20000410000 */
[----:B------:R0:W-:Y:S01]  /*4170*/  STS [R215.X4+0x10c8], R134 ;  /* 0x0010c886d7007388 */ /* 0x0001e20000004800 */
[----:B------:R-:W-:-:S02]  /*4180*/  FFMA.FTZ R56, R69, R118, R56 ;  /* 0x0000007645387223 */ /* 0x000fc40000010038 */
[----:B------:R-:W-:Y:S02]  /*4190*/  FMUL.FTZ R158, R82, R119 ;  /* 0x00000077529e7220 */ /* 0x000fe40000410000 */
[----:B------:R-:W-:Y:S02]  /*41a0*/  FADD.FTZ R164, -R147, R191 ;  /* 0x000000bf93a47221 */ /* 0x000fe40000010100 */
[----:B------:R-:W-:Y:S01]  /*41b0*/  FMUL.FTZ R119, R129, R163 ;  /* 0x000000a381777220 */ /* 0x000fe20000410000 */
[----:B------:R1:W-:Y:S01]  /*41c0*/  STS [R215.X4+0x10cc], R158 ;  /* 0x0010cc9ed7007388 */ /* 0x0003e20000004800 */
[----:B------:R-:W-:Y:S02]  /*41d0*/  FFMA.FTZ R56, R66, R193, R56 ;  /* 0x000000c142387223 */ /* 0x000fe40000010038 */
[----:B------:R-:W-:Y:S02]  /*41e0*/  FADD.FTZ R191, -R146, R189 ;  /* 0x000000bd92bf7221 */ /* 0x000fe40000010100 */
[----:B------:R-:W-:-:S02]  /*41f0*/  FMUL.FTZ R70, R126, R181 ;  /* 0x000000b57e467220 */ /* 0x000fc40000410000 */
[----:B------:R-:W-:Y:S02]  /*4200*/  FFMA.FTZ R56, R119, R164, R56 ;  /* 0x000000a477387223 */ /* 0x000fe40000010038 */
[----:B------:R-:W-:Y:S02]  /*4210*/  FADD.FTZ R166, -R145, R187 ;  /* 0x000000bb91a67221 */ /* 0x000fe40000010100 */
[----:B------:R-:W-:Y:S02]  /*4220*/  FMUL.FTZ R187, R131, R161 ;  /* 0x000000a183bb7220 */ /* 0x000fe40000410000 */
[----:B------:R-:W-:Y:S02]  /*4230*/  FFMA.FTZ R56, R70, R191, R56 ;  /* 0x000000bf46387223 */ /* 0x000fe40000010038 */
[----:B------:R-:W-:Y:S01]  /*4240*/  FADD.FTZ R195, -R144, R57 ;  /* 0x0000003990c37221 */ /* 0x000fe20000010100 */
[----:B------:R-:W-:Y:S01]  /*4250*/  IADD3 R57, R100, 0x40, RZ ;  /* 0x0000004064397810 */ /* 0x000fe20007ffe0ff */
[----:B0-----:R-:W-:-:S02]  /*4260*/  FMUL.FTZ R134, R128, R173 ;  /* 0x000000ad80867220 */ /* 0x001fc40000410000 */
[----:B------:R-:W-:Y:S01]  /*4270*/  FFMA.FTZ R56, R187, R166, R56 ;  /* 0x000000a6bb387223 */ /* 0x000fe20000010038 */
[----:B------:R-:W-:Y:S01]  /*4280*/  LEA.HI.SX32 R174, R57, R100, 0x1b ;  /* 0x0000006439ae7211 */ /* 0x000fe200078fdaff */
[----:B------:R-:W-:Y:S02]  /*4290*/  FADD.FTZ R168, -R143, R61 ;  /* 0x0000003d8fa87221 */ /* 0x000fe40000010100 */
[----:B------:R-:W-:Y:S02]  /*42a0*/  FMUL.FTZ R61, R133, R159 ;  /* 0x0000009f853d7220 */ /* 0x000fe40000410000 */
[----:B------:R-:W-:Y:S02]  /*42b0*/  FFMA.FTZ R56, R134, R195, R56 ;  /* 0x000000c386387223 */ /* 0x000fe40000010038 */
[----:B------:R-:W-:Y:S02]  /*42c0*/  FADD.FTZ R209, -R142, R209 ;  /* 0x000000d18ed17221 */ /* 0x000fe40000010100 */
[----:B-1----:R-:W-:-:S02]  /*42d0*/  FMUL.FTZ R158, R130, R171 ;  /* 0x000000ab829e7220 */ /* 0x002fc40000410000 */
[----:B------:R-:W-:Y:S02]  /*42e0*/  FFMA.FTZ R56, R61, R168, R56 ;  /* 0x000000a83d387223 */ /* 0x000fe40000010038 */
[----:B------:R-:W-:Y:S02]  /*42f0*/  FADD.FTZ R170, -R141, R207 ;  /* 0x000000cf8daa7221 */ /* 0x000fe40000010100 */
[----:B------:R-:W-:Y:S02]  /*4300*/  FMUL.FTZ R63, R135, R183 ;  /* 0x000000b7873f7220 */ /* 0x000fe40000410000 */
[----:B------:R-:W-:Y:S02]  /*4310*/  FFMA.FTZ R56, R158, R209, R56 ;  /* 0x000000d19e387223 */ /* 0x000fe40000010038 */
[----:B------:R-:W-:Y:S02]  /*4320*/  FMUL.FTZ R211, R80, R211 ;  /* 0x000000d350d37220 */ /* 0x000fe40000410000 */
[----:B------:R-:W-:-:S02]  /*4330*/  FADD.FTZ R205, -R140, R205 ;  /* 0x000000cd8ccd7221 */ /* 0x000fc40000010100 */
[----:B------:R-:W-:Y:S01]  /*4340*/  FMUL.FTZ R160, R132, R185 ;  /* 0x000000b984a07220 */ /* 0x000fe20000410000 */
[----:B------:R0:W-:Y:S01]  /*4350*/  STS [R215.X4+0x10c4], R211 ;  /* 0x0010c4d3d7007388 */ /* 0x0001e20000004800 */
[----:B------:R-:W-:Y:S02]  /*4360*/  FFMA.FTZ R56, R63, R170, R56 ;  /* 0x000000aa3f387223 */ /* 0x000fe40000010038 */
[----:B------:R-:W-:Y:S02]  /*4370*/  FADD.FTZ R172, -R139, R203 ;  /* 0x000000cb8bac7221 */ /* 0x000fe40000010100 */
[----:B------:R-:W-:Y:S02]  /*4380*/  FADD.FTZ R201, -R138, R201 ;  /* 0x000000c98ac97221 */ /* 0x000fe40000010100 */
[----:B------:R-:W-:Y:S02]  /*4390*/  FMUL.FTZ R162, R156, R59 ;  /* 0x0000003b9ca27220 */ /* 0x000fe40000410000 */
[----:B------:R-:W-:-:S02]  /*43a0*/  FMUL.FTZ R189, R137, R213 ;  /* 0x000000d589bd7220 */ /* 0x000fc40000410000 */
[----:B------:R-:W-:Y:S02]  /*43b0*/  FFMA.FTZ R56, R160, R205, R56 ;  /* 0x000000cda0387223 */ /* 0x000fe40000010038 */
[----:B------:R-:W-:Y:S02]  /*43c0*/  FMUL.FTZ R203, R162, R201 ;  /* 0x000000c9a2cb7220 */ /* 0x000fe40000410000 */
[----:B------:R-:W-:Y:S01]  /*43d0*/  FFMA.FTZ R178, R189, R172, R56 ;  /* 0x000000acbdb27223 */ /* 0x000fe20000010038 */
        /* <DEDUP_REMOVED lines=12> */
.L_x_3912:
[----:B0-----:R-:W-:Y:S05]  /*44a0*/  BSYNC B0 ;  /* 0x0000000000007941 */ /* 0x001fea0003800000 */
.L_x_3911:
[----:B------:R0:W1:Y:S01]  /*44b0*/  LDS R53, [R174.X4+0x1190] ;  /* 0x00119000ae357984 */ /* 0x0000620000004800 */
[----:B------:R-:W-:Y:S01]  /*44c0*/  BSSY B0, `(.L_x_3913) ;  /* 0x0000006000007945 */ /* 0x000fe20003800000 */
[----:B------:R-:W-:Y:S01]  /*44d0*/  FADD.FTZ R52, R178, R203 ;  /* 0x000000cbb2347221 */ /* 0x000fe20000010000 */
[C---:B------:R-:W-:Y:S02]  /*44e0*/  IADD3 R57, R100.reuse, 0x80, RZ ;  /* 0x0000008064397810 */ /* 0x040fe40007ffe0ff */
[----:B------:R-:W-:Y:S01]  /*44f0*/  IADD3 R199, R100, 0xc0, RZ ;  /* 0x000000c064c77810 */ /* 0x000fe20007ffe0ff */
[----:B------:R-:W-:Y:S05]  /*4500*/  @!P1 BRA `(.L_x_3914) ;  /* 0x0000001000009947 */ /* 0x000fea0003800000 */
[----:B-1----:R1:W-:Y:S02]  /*4510*/  RED.E.ADD.F32.FTZ.RN.STRONG.GPU [R54.64+-0xf00], R53 ;  /* 0xfff100353600798e */ /* 0x0023e4000c10e784 */
.L_x_3914:
[----:B------:R-:W-:Y:S05]  /*4520*/  BSYNC B0 ;  /* 0x0000000000007941 */ /* 0x000fea0003800000 */
.L_x_3913:
[----:B------:R-:W-:Y:S01]  /*4530*/  LEA.HI.SX32 R57, R57, R100, 0x1b ;  /* 0x0000006439397211 */ /* 0x000fe200078fdaff */
[----:B------:R-:W-:Y:S01]  /*4540*/  BSSY B0, `(.L_x_3915) ;  /* 0x000000d000007945 */ /* 0x000fe20003800000 */
[----:B------:R-:W-:Y:S02]  /*4550*/  ISETP.GE.AND P6, PT, R180, 0x81, PT ;  /* 0x00000081b400780c */ /* 0x000fe40003fc6270 */
[----:B-1----:R-:W-:-:S02]  /*4560*/  IADD3 R53, R100, 0x100, RZ ;  /* 0x0000010064357810 */ /* 0x002fc40007ffe0ff */
        /* <DEDUP_REMOVED lines=10> */
.L_x_3916:
[----:B------:R-:W-:Y:S05]  /*4610*/  BSYNC B0 ;  /* 0x0000000000007941 */ /* 0x000fea0003800000 */
.L_x_3915:
[----:B------:R-:W2:Y:S01]  /*4620*/  LDS R199, [R199.X4+0x1390] ;  /* 0x00139000c7c77984 */ /* 0x000ea20000004800 */
[----:B------:R-:W-:Y:S01]  /*4630*/  BSSY B0, `(.L_x_3917) ;  /* 0x0000005000007945 */ /* 0x000fe20003800000 */
[----:B-1----:R-:W-:Y:S02]  /*4640*/  IADD3 R57, R100, 0x140, RZ ;  /* 0x0000014064397810 */ /* 0x002fe40007ffe0ff */
[----:B------:R-:W-:Y:S01]  /*4650*/  LEA.HI.SX32 R53, R53, R100, 0x1b ;  /* 0x0000006435357211 */ /* 0x000fe200078fdaff */
[----:B------:R-:W-:Y:S05]  /*4660*/  @!P0 BRA `(.L_x_3918) ;  /* 0x0000001000008947 */ /* 0x000fea0003800000 */
[----:B--2---:R1:W-:Y:S02]  /*4670*/  RED.E.ADD.F32.FTZ.RN.STRONG.GPU [R54.64+-0xd00], R199 ;  /* 0xfff300c73600798e */ /* 0x0043e4000c10e784 */
.L_x_3918:
[----:B------:R-:W-:Y:S05]  /*4680*/  BSYNC B0 ;  /* 0x0000000000007941 */ /* 0x000fea0003800000 */
.L_x_3917:
[----:B------:R-:W3:Y:S01]  /*4690*/  LDS R53, [R53.X4+0x1490] ;  /* 0x0014900035357984 */ /* 0x000ee20000004800 */
[----:B------:R-:W-:Y:S01]  /*46a0*/  BSSY B0, `(.L_x_3919) ;  /* 0x0000005000007945 */ /* 0x000fe20003800000 */
[----:B-12---:R-:W-:Y:S02]  /*46b0*/  IADD3 R199, R100, 0x180, RZ ;  /* 0x0000018064c77810 */ /* 0x006fe40007ffe0ff */
[----:B------:R-:W-:Y:S01]  /*46c0*/  LEA.HI.SX32 R57, R57, R100, 0x1b ;  /* 0x0000006439397211 */ /* 0x000fe200078fdaff */
[----:B------:R-:W-:Y:S05]  /*46d0*/  @!P1 BRA `(.L_x_3920) ;  /* 0x0000001000009947 */ /* 0x000fea0003800000 */
[----:B---3--:R1:W-:Y:S02]  /*46e0*/  RED.E.ADD.F32.FTZ.RN.STRONG.GPU [R54.64+-0xc00], R53 ;  /* 0xfff400353600798e */ /* 0x0083e4000c10e784 */
.L_x_3920:
[----:B------:R-:W-:Y:S05]  /*46f0*/  BSYNC B0 ;  /* 0x0000000000007941 */ /* 0x000fea0003800000 */
.L_x_3919:
[----:B------:R-:W2:Y:S01]  /*4700*/  LDS R57, [R57.X4+0x1590] ;  /* 0x0015900039397984 */ /* 0x000ea20000004800 */
[----:B------:R-:W-:Y:S01]  /*4710*/  BSSY B0, `(.L_x_3921) ;  /* 0x0000005000007945 */ /* 0x000fe20003800000 */
[----:B-1-3--:R-:W-:-:S02]  /*4720*/  IADD3 R53, R100, 0x1c0, RZ ;  /* 0x000001c064357810 */ /* 0x00afc40007ffe0ff */
[----:B------:R-:W-:Y:S01]  /*4730*/  LEA.HI.SX32 R199, R199, R100, 0x1b ;  /* 0x00000064c7c77211 */ /* 0x000fe200078fdaff */
[----:B------:R-:W-:Y:S05]  /*4740*/  @!P2 BRA `(.L_x_3922) ;  /* 0x000000100000a947 */ /* 0x000fea0003800000 */
[----:B--2---:R1:W-:Y:S02]  /*4750*/  RED.E.ADD.F32.FTZ.RN.STRONG.GPU [R54.64+-0xb00], R57 ;  /* 0xfff500393600798e */ /* 0x0043e4000c10e784 */
.L_x_3922:
[----:B------:R-:W-:Y:S05]  /*4760*/  BSYNC B0 ;  /* 0x0000000000007941 */ /* 0x000fea0003800000 */
.L_x_3921:
[----:B------:R-:W3:Y:S01]  /*4770*/  LDS R199, [R199.X4+0x1690] ;  /* 0x00169000c7c77984 */ /* 0x000ee20000004800 */
[----:B------:R-:W-:Y:S01]  /*4780*/  BSSY B0, `(.L_x_3923) ;  /* 0x0000005000007945 */ /* 0x000fe20003800000 */
[----:B-12---:R-:W-:Y:S02]  /*4790*/  IADD3 R57, R100, 0x200, RZ ;  /* 0x0000020064397810 */ /* 0x006fe40007ffe0ff */
[----:B------:R-:W-:Y:S01]  /*47a0*/  LEA.HI.SX32 R53, R53, R100, 0x1b ;  /* 0x0000006435357211 */ /* 0x000fe200078fdaff */
[----:B------:R-:W-:Y:S05]  /*47b0*/  @!P3 BRA `(.L_x_3924) ;  /* 0x000000100000b947 */ /* 0x000fea0003800000 */
[----:B---3--:R1:W-:Y:S02]  /*47c0*/  RED.E.ADD.F32.FTZ.RN.STRONG.GPU [R54.64+-0xa00], R199 ;  /* 0xfff600c73600798e */ /* 0x0083e4000c10e784 */
.L_x_3924:
[----:B------:R-:W-:Y:S05]  /*47d0*/  BSYNC B0 ;  /* 0x0000000000007941 */ /* 0x000fea0003800000 */
.L_x_3923:
[----:B------:R-:W2:Y:S01]  /*47e0*/  LDS R53, [R53.X4+0x1790] ;  /* 0x0017900035357984 */ /* 0x000ea20000004800 */
[----:B------:R-:W-:Y:S01]  /*47f0*/  BSSY B0, `(.L_x_3925) ;  /* 0x0000004000007945 */ /* 0x000fe20003800000 */
[----:B------:R-:W-:Y:S01]  /*4800*/  LEA.HI.SX32 R56, R57, R100, 0x1b ;  /* 0x0000006439387211 */ /* 0x000fe200078fdaff */
[----:B------:R-:W-:Y:S05]  /*4810*/  @!P4 BRA `(.L_x_3926) ;  /* 0x000000100000c947 */ /* 0x000fea0003800000 */
[----:B--2---:R2:W-:Y:S02]  /*4820*/  RED.E.ADD.F32.FTZ.RN.STRONG.GPU [R54.64+-0x900], R53 ;  /* 0xfff700353600798e */ /* 0x0045e4000c10e784 */
.L_x_3926:
[----:B------:R-:W-:Y:S05]  /*4830*/  BSYNC B0 ;  /* 0x0000000000007941 */ /* 0x000fea0003800000 */
.L_x_3925:
[----:B--2---:R2:W4:Y:S01]  /*4840*/  LDS R53, [R56.X4+0x1890] ;  /* 0x0018900038357984 */ /* 0x0045220000004800 */
[----:B------:R-:W-:Y:S01]  /*4850*/  BSSY B0, `(.L_x_3927) ;  /* 0x0000005000007945 */ /* 0x000fe20003800000 */
[----:B------:R-:W-:-:S02]  /*4860*/  IADD3 R57, R100, 0x240, RZ ;  /* 0x0000024064397810 */ /* 0x000fc40007ffe0ff */
[----:B-1-3--:R-:W-:Y:S01]  /*4870*/  IADD3 R199, R100, 0x280, RZ ;  /* 0x0000028064c77810 */ /* 0x00afe20007ffe0ff */
[----:B------:R-:W-:Y:S05]  /*4880*/  @!P5 BRA `(.L_x_3928) ;  /* 0x000000100000d947 */ /* 0x000fea0003800000 */
[----:B----4-:R1:W-:Y:S02]  /*4890*/  RED.E.ADD.F32.FTZ.RN.STRONG.GPU [R54.64+-0x800], R53 ;  /* 0xfff800353600798e */ /* 0x0103e4000c10e784 */
.L_x_3928:
[----:B------:R-:W-:Y:S05]  /*48a0*/  BSYNC B0 ;  /* 0x0000000000007941 */ /* 0x000fea0003800000 */
.L_x_3927:
        /* <DEDUP_REMOVED lines=14> */
.L_x_3930:
[----:B------:R-:W-:Y:S05]  /*4990*/  BSYNC B0 ;  /* 0x0000000000007941 */ /* 0x000fea0003800000 */
.L_x_3929:
[----:B------:R-:W3:Y:S01]  /*49a0*/  LDS R199, [R199.X4+0x1a90] ;  /* 0x001a9000c7c77984 */ /* 0x000ee20000004800 */
[----:B------:R-:W-:Y:S01]  /*49b0*/  BSSY B0, `(.L_x_3931) ;  /* 0x0000005000007945 */ /* 0x000fe20003800000 */
[----:B-1----:R-:W-:-:S02]  /*49c0*/  IADD3 R57, R100, 0x300, RZ ;  /* 0x0000030064397810 */ /* 0x002fc40007ffe0ff */
[----:B------:R-:W-:Y:S01]  /*49d0*/  LEA.HI.SX32 R53, R53, R100, 0x1b ;  /* 0x0000006435357211 */ /* 0x000fe200078fdaff */
[----:B------:R-:W-:Y:S05]  /*49e0*/  @!P0 BRA `(.L_x_3932) ;  /* 0x0000001000008947 */ /* 0x000fea0003800000 */
[----:B---3--:R1:W-:Y:S02]  /*49f0*/  RED.E.ADD.F32.FTZ.RN.STRONG.GPU [R54.64+-0x600], R199 ;  /* 0xfffa00c73600798e */ /* 0x0083e4000c10e784 */
.L_x_3932:
[----:B------:R-:W-:Y:S05]  /*4a00*/  BSYNC B0 ;  /* 0x0000000000007941 */ /* 0x000fea0003800000 */
.L_x_3931:
[----:B------:R-:W4:Y:S01]  /*4a10*/  LDS R53, [R53.X4+0x1b90] ;  /* 0x001b900035357984 */ /* 0x000f220000004800 */
[----:B------:R-:W-:Y:S01]  /*4a20*/  BSSY B0, `(.L_x_3933) ;  /* 0x0000005000007945 */ /* 0x000fe20003800000 */
[----:B-1-3--:R-:W-:Y:S02]  /*4a30*/  IADD3 R199, R100, 0x340, RZ ;  /* 0x0000034064c77810 */ /* 0x00afe40007ffe0ff */
[----:B------:R-:W-:Y:S01]  /*4a40*/  LEA.HI.SX32 R57, R57, R100, 0x1b ;  /* 0x0000006439397211 */ /* 0x000fe200078fdaff */
[----:B------:R-:W-:Y:S05]  /*4a50*/  @!P1 BRA `(.L_x_3934) ;  /* 0x0000001000009947 */ /* 0x000fea0003800000 */
[----:B----4-:R1:W-:Y:S02]  /*4a60*/  RED.E.ADD.F32.FTZ.RN.STRONG.GPU [R54.64+-0x500], R53 ;  /* 0xfffb00353600798e */ /* 0x0103e4000c10e784 */
.L_x_3934:
[----:B------:R-:W-:Y:S05]  /*4a70*/  BSYNC B0 ;  /* 0x0000000000007941 */ /* 0x000fea0003800000 */
.L_x_3933:
[----:B------:R-:W3:Y:S01]  /*4a80*/  LDS R57, [R57.X4+0x1c90] ;  /* 0x001c900039397984 */ /* 0x000ee20000004800 */
[----:B------:R-:W-:Y:S01]  /*4a90*/  BSSY B0, `(.L_x_3935) ;  /* 0x0000005000007945 */ /* 0x000fe20003800000 */
[----:B-1--4-:R-:W-:Y:S02]  /*4aa0*/  IADD3 R53, R100, 0x380, RZ ;  /* 0x0000038064357810 */ /* 0x012fe40007ffe0ff */
[----:B------:R-:W-:Y:S01]  /*4ab0*/  LEA.HI.SX32 R199, R199, R100, 0x1b ;  /* 0x00000064c7c77211 */ /* 0x000fe200078fdaff */
[----:B------:R-:W-:Y:S05]  /*4ac0*/  @!P2 BRA `(.L_x_3936) ;  /* 0x000000100000a947 */ /* 0x000fea0003800000 */
[----:B---3--:R1:W-:Y:S02]  /*4ad0*/  RED.E.ADD.F32.FTZ.RN.STRONG.GPU [R54.64+-0x400], R57 ;  /* 0xfffc00393600798e */ /* 0x0083e4000c10e784 */
.L_x_3936:
[----:B------:R-:W-:Y:S05]  /*4ae0*/  BSYNC B0 ;  /* 0x0000000000007941 */ /* 0x000fea0003800000 */
.L_x_3935:
[----:B------:R-:W4:Y:S01]  /*4af0*/  LDS R199, [R199.X4+0x1d90] ;  /* 0x001d9000c7c77984 */ /* 0x000f220000004800 */
[----:B------:R-:W-:Y:S01]  /*4b00*/  BSSY B0, `(.L_x_3937) ;  /* 0x0000005000007945 */ /* 0x000fe20003800000 */
[----:B-1-3--:R-:W-:-:S02]  /*4b10*/  IADD3 R57, R100, 0x3c0, RZ ;  /* 0x000003c064397810 */ /* 0x00afc40007ffe0ff */
[----:B------:R-:W-:Y:S01]  /*4b20*/  LEA.HI.SX32 R53, R53, R100, 0x1b ;  /* 0x0000006435357211 */ /* 0x000fe200078fdaff */
[----:B------:R-:W-:Y:S05]  /*4b30*/  @!P3 BRA `(.L_x_3938) ;  /* 0x000000100000b947 */ /* 0x000fea0003800000 */
[----:B----4-:R1:W-:Y:S02]  /*4b40*/  RED.E.ADD.F32.FTZ.RN.STRONG.GPU [R54.64+-0x300], R199 ;  /* 0xfffd00c73600798e */ /* 0x0103e4000c10e784 */
.L_x_3938:
[----:B------:R-:W-:Y:S05]  /*4b50*/  BSYNC B0 ;  /* 0x0000000000007941 */ /* 0x000fea0003800000 */
.L_x_3937:
[----:B------:R-:W3:Y:S01]  /*4b60*/  LDS R53, [R53.X4+0x1e90] ;  /* 0x001e900035357984 */ /* 0x000ee20000004800 */
[----:B------:R-:W-:Y:S01]  /*4b70*/  BSSY B0, `(.L_x_3939) ;  /* 0x0000004000007945 */ /* 0x000fe20003800000 */
[----:B------:R-:W-:Y:S01]  /*4b80*/  LEA.HI.SX32 R57, R57, R100, 0x1b ;  /* 0x0000006439397211 */ /* 0x000fe200078fdaff */
[----:B------:R-:W-:Y:S05]  /*4b90*/  @!P4 BRA `(.L_x_3940) ;  /* 0x000000100000c947 */ /* 0x000fea0003800000 */
[----:B---3--:R3:W-:Y:S02]  /*4ba0*/  RED.E.ADD.F32.FTZ.RN.STRONG.GPU [R54.64+-0x200], R53 ;  /* 0xfffe00353600798e */ /* 0x0087e4000c10e784 */
.L_x_3940:
[----:B------:R-:W-:Y:S05]  /*4bb0*/  BSYNC B0 ;  /* 0x0000000000007941 */ /* 0x000fea0003800000 */
.L_x_3939:
[----:B------:R-:W0:Y:S01]  /*4bc0*/  LDS R57, [R57.X4+0x1f90] ;  /* 0x001f900039397984 */ /* 0x000e220000004800 */
[----:B------:R-:W-:Y:S01]  /*4bd0*/  BSSY B0, `(.L_x_3941) ;  /* 0x0000003000007945 */ /* 0x000fe20003800000 */
[----:B------:R-:W-:Y:S05]  /*4be0*/  @!P5 BRA `(.L_x_3942) ;  /* 0x000000100000d947 */ /* 0x000fea0003800000 */
[----:B0-----:R0:W-:Y:S02]  /*4bf0*/  RED.E.ADD.F32.FTZ.RN.STRONG.GPU [R54.64+-0x100], R57 ;  /* 0xffff00393600798e */ /* 0x0011e4000c10e784 */
.L_x_3942:
[----:B------:R-:W-:Y:S05]  /*4c00*/  BSYNC B0 ;  /* 0x0000000000007941 */ /* 0x000fea0003800000 */
.L_x_3941:
[----:B---3--:R-:W3:Y:S01]  /*4c10*/  SHFL.DOWN PT, R53, R52, 0x1, 0x1f ;  /* 0x08201f0034357f89 */ /* 0x008ee200000e0000 */
[----:B------:R-:W-:Y:S01]  /*4c20*/  ISETP.GT.AND P0, PT, R99, 0x1e, PT ;  /* 0x0000001e6300780c */ /* 0x000fe20003f04270 */
[----:B01----:R-:W-:Y:S01]  /*4c30*/  FMUL.FTZ R54, R136, R59 ;  /* 0x0000003b88367220 */ /* 0x003fe20000410000 */
[----:B------:R-:W-:Y:S01]  /*4c40*/  ISETP.NE.AND P1, PT, R100, RZ, PT ;  /* 0x000000ff6400720c */ /* 0x000fe20003f25270 */
[----:B------:R-:W0:Y:S01]  /*4c50*/  SHFL.DOWN PT, R55, R58, 0x1, 0x1f ;  /* 0x08201f003a377f89 */ /* 0x000e2200000e0000 */
[----:B------:R-:W-:Y:S01]  /*4c60*/  BSSY B0, `(.L_x_3943) ;  /* 0x0000076000007945 */ /* 0x000fe20003800000 */
[----:B--2---:R-:W-:-:S02]  /*4c70*/  FMUL.FTZ R56, R54, R201 ;  /* 0x000000c936387220 */ /* 0x004fc40000410000 */
[----:B------:R-:W-:Y:S02]  /*4c80*/  FMUL.FTZ R54, R136, R185 ;  /* 0x000000b988367220 */ /* 0x000fe40000410000 */
[----:B------:R-:W-:Y:S02]  /*4c90*/  FFMA.FTZ R174, R19, R59, R56 ;  /* 0x0000003b13ae7223 */ /* 0x000fe40000010038 */
[----:B------:R-:W-:Y:S02]  /*4ca0*/  FMUL.FTZ R56, R54, R205 ;  /* 0x000000cd36387220 */ /* 0x000fe40000410000 */
[----:B------:R-:W-:Y:S02]  /*4cb0*/  FMUL.FTZ R54, R136, R171 ;  /* 0x000000ab88367220 */ /* 0x000fe40000410000 */
[----:B------:R-:W-:Y:S02]  /*4cc0*/  FADD.FTZ R51, R162, R51 ;  /* 0x00000033a2337221 */ /* 0x000fe40000010000 */
[----:B------:R-:W-:-:S02]  /*4cd0*/  FADD.FTZ R50, R189, R50 ;  /* 0x00000032bd327221 */ /* 0x000fc40000010000 */
[----:B------:R-:W-:Y:S02]  /*4ce0*/  FADD.FTZ R49, R160, R49 ;  /* 0x00000031a0317221 */ /* 0x000fe40000010000 */
[----:B------:R-:W-:Y:S02]  /*4cf0*/  FADD.FTZ R35, R174, R35 ;  /* 0x00000023ae237221 */ /* 0x000fe40000010000 */
[----:B---3--:R-:W-:Y:S02]  /*4d00*/  @!P0 FADD.FTZ R52, R52, R53 ;  /* 0x0000003534348221 */ /* 0x008fe40000010000 */
[----:B------:R-:W-:Y:S02]  /*4d10*/  FADD.FTZ R48, R63, R48 ;  /* 0x000000303f307221 */ /* 0x000fe40000010000 */
[----:B0-----:R-:W-:Y:S01]  /*4d20*/  @!P0 FADD.FTZ R58, R58, R55 ;  /* 0x000000373a3a8221 */ /* 0x001fe20000010000 */
        /* <DEDUP_REMOVED lines=16> */
[----:B-1----:R-:W-:Y:S01]  /*4e30*/  @!P0 FADD.FTZ R58, R58, R55 ;  /* 0x000000373a3a8221 */ /* 0x002fe20000010000 */
        /* <DEDUP_REMOVED lines=8> */
[----:B------:R-:W-:Y:S02]  /*4ec0*/  FMUL.FTZ R172, R53, R172 ;  /* 0x000000ac35ac7220 */ /* 0x000fe40000410000 */
[----:B------:R-:W-:Y:S01]  /*4ed0*/  FMUL.FTZ R53, R136, R183 ;  /* 0x000000b788357220 */ /* 0x000fe20000410000 */
[----:B------:R-:W1:Y:S01]  /*4ee0*/  SHFL.DOWN PT, R57, R58, 0x8, 0x1f ;  /* 0x09001f003a397f89 */ /* 0x000e6200000e0000 */
[----:B------:R-:W-:Y:S02]  /*4ef0*/  FFMA.FTZ R213, R18, R213, R172 ;  /* 0x000000d512d57223 */ /* 0x000fe400000100ac */
        /* <DEDUP_REMOVED lines=8> */
[----:B------:R-:W-:Y:S02]  /*4f80*/  FFMA.FTZ R183, R16, R183, R170 ;  /* 0x000000b710b77223 */ /* 0x000fe400000100aa */
[----:B0-----:R-:W-:Y:S02]  /*4f90*/  @!P0 FADD.FTZ R52, R52, R55 ;  /* 0x0000003734348221 */ /* 0x001fe40000010000 */
[----:B------:R-:W-:Y:S02]  /*4fa0*/  FFMA.FTZ R170, R15, R171, R56 ;  /* 0x000000ab0faa7223 */ /* 0x000fe40000010038 */
[----:B-1----:R-:W-:Y:S01]  /*4fb0*/  @!P0 FADD.FTZ R58, R58, R57 ;  /* 0x000000393a3a8221 */ /* 0x002fe20000010000 */
[----:B------:R-:W-:Y:S01]  /*4fc0*/  ISETP.GT.AND P0, PT, R99, 0xf, PT ;  /* 0x0000000f6300780c */ /* 0x000fe20003f04270 */
[----:B------:R-:W0:Y:S01]  /*4fd0*/  SHFL.DOWN PT, R57, R52, 0x10, 0x1f ;  /* 0x0a001f0034397f89 */ /* 0x000e2200000e0000 */
[----:B------:R-:W-:-:S02]  /*4fe0*/  FFMA.FTZ R161, R12, R161, R53 ;  /* 0x000000a10ca17223 */ /* 0x000fc40000010035 */
[----:B------:R-:W-:Y:S01]  /*4ff0*/  FMUL.FTZ R56, R54, R195 ;  /* 0x000000c336387220 */ /* 0x000fe20000410000 */
[----:B------:R-:W1:Y:S01]  /*5000*/  SHFL.DOWN PT, R59, R58, 0x10, 0x1f ;  /* 0x0a001f003a3b7f89 */ /* 0x000e6200000e0000 */
[C---:B------:R-:W-:Y:S02]  /*5010*/  FMUL.FTZ R53, R136.reuse, R163 ;  /* 0x000000a388357220 */ /* 0x040fe40000410000 */
[----:B------:R-:W-:Y:S02]  /*5020*/  FMUL.FTZ R54, R136, R181 ;  /* 0x000000b588367220 */ /* 0x000fe40000410000 */
[----:B------:R-:W-:Y:S02]  /*5030*/  FFMA.FTZ R159, R14, R159, R168 ;  /* 0x0000009f0e9f7223 */ /* 0x000fe400000100a8 */
[----:B------:R-:W-:Y:S02]  /*5040*/  FFMA.FTZ R168, R13, R173, R56 ;  /* 0x000000ad0da87223 */ /* 0x000fe40000010038 */
[----:B------:R-:W-:-:S02]  /*5050*/  FMUL.FTZ R164, R53, R164 ;  /* 0x000000a435a47220 */ /* 0x000fc40000410000 */
[----:B------:R-:W-:Y:S02]  /*5060*/  FMUL.FTZ R56, R54, R191 ;  /* 0x000000bf36387220 */ /* 0x000fe40000410000 */
[C---:B------:R-:W-:Y:S02]  /*5070*/  FMUL.FTZ R53, R136.reuse, R165 ;  /* 0x000000a588357220 */ /* 0x040fe40000410000 */
[----:B------:R-:W-:Y:S02]  /*5080*/  FMUL.FTZ R54, R136, R177 ;  /* 0x000000b188367220 */ /* 0x000fe40000410000 */
[----:B------:R-:W-:Y:S02]  /*5090*/  FFMA.FTZ R166, R11, R181, R56 ;  /* 0x000000b50ba67223 */ /* 0x000fe40000010038 */
[----:B------:R-:W-:Y:S02]  /*50a0*/  FMUL.FTZ R118, R53, R118 ;  /* 0x0000007635767220 */ /* 0x000fe40000410000 */
[----:B------:R-:W-:-:S02]  /*50b0*/  FMUL.FTZ R56, R54, R193 ;  /* 0x000000c136387220 */ /* 0x000fc40000410000 */
[----:B------:R-:W-:Y:S02]  /*50c0*/  FMUL.FTZ R53, R136, R169 ;  /* 0x000000a988357220 */ /* 0x000fe40000410000 */
[----:B0-----:R-:W-:Y:S02]  /*50d0*/  @!P0 FADD.FTZ R52, R52, R57 ;  /* 0x0000003934348221 */ /* 0x001fe40000010000 */
[----:B-1----:R-:W-:Y:S01]  /*50e0*/  @!P0 FADD.FTZ R58, R58, R59 ;  /* 0x0000003b3a3a8221 */ /* 0x002fe20000010000 */
[----:B------:R-:W-:Y:S01]  /*50f0*/  ISETP.NE.AND P0, PT, R99, RZ, PT ;  /* 0x000000ff6300720c */ /* 0x000fe20003f05270 */
[----:B------:R-:W-:Y:S02]  /*5100*/  FMUL.FTZ R54, R136, R175 ;  /* 0x000000af88367220 */ /* 0x000fe40000410000 */
[----:B------:R-:W-:Y:S02]  /*5110*/  FFMA.FTZ R163, R10, R163, R164 ;  /* 0x000000a30aa37223 */ /* 0x000fe400000100a4 */
[----:B------:R-:W-:-:S02]  /*5120*/  FFMA.FTZ R164, R9, R177, R56 ;  /* 0x000000b109a47223 */ /* 0x000fc40000010038 */
[----:B------:R-:W-:Y:S02]  /*5130*/  FMUL.FTZ R53, R53, R64 ;  /* 0x0000004035357220 */ /* 0x000fe40000410000 */
[----:B------:R-:W-:Y:S02]  /*5140*/  FMUL.FTZ R56, R54, R197 ;  /* 0x000000c536387220 */ /* 0x000fe40000410000 */
[C---:B------:R-:W-:Y:S02]  /*5150*/  FMUL.FTZ R55, R136.reuse, R167 ;  /* 0x000000a788377220 */ /* 0x040fe40000410000 */
[----:B------:R-:W-:Y:S02]  /*5160*/  FMUL.FTZ R54, R136, R179 ;  /* 0x000000b388367220 */ /* 0x000fe40000410000 */
[----:B------:R-:W-:Y:S01]  /*5170*/  FFMA.FTZ R169, R4, R169, R53 ;  /* 0x000000a904a97223 */ /* 0x000fe20000010035 */
[----:B------:R-:W-:Y:S01]  /*5180*/  MOV R53, R58 ;  /* 0x0000003a00357202 */ /* 0x000fe20000000f00 */
[----:B------:R-:W-:-:S02]  /*5190*/  FMUL.FTZ R55, R55, R68 ;  /* 0x0000004437377220 */ /* 0x000fc40000410000 */
[----:B------:R-:W-:Y:S02]  /*51a0*/  FMUL.FTZ R54, R54, R71 ;  /* 0x0000004736367220 */ /* 0x000fe40000410000 */
[----:B------:R-:W-:Y:S01]  /*51b0*/  FFMA.FTZ R165, R8, R165, R118 ;  /* 0x000000a508a57223 */ /* 0x000fe20000010076 */
[----:B------:R0:W-:Y:S01]  /*51c0*/  @!P0 STS.64 [R88.X8+0x2118], R52 ;  /* 0x0021183458008388 */ /* 0x0001e20000008a00 */
        /* <DEDUP_REMOVED lines=31> */
.L_x_3944:
[----:B0-----:R-:W-:Y:S05]  /*53c0*/  BSYNC B0 ;  /* 0x0000000000007941 */ /* 0x001fea0003800000 */
.L_x_3943:
[----:B------:R-:W-:Y:S02]  /*53d0*/  IADD3 R157, R157, 0x1, RZ ;  /* 0x000000019d9d7810 */ /* 0x000fe40007ffe0ff */
[----:B------:R-:W-:Y:S02]  /*53e0*/  IADD3 R155, P1, R155, 0x1, RZ ;  /* 0x000000019b9b7810 */ /* 0x000fe40007f3e0ff */
[----:B------:R-:W-:Y:S02]  /*53f0*/  ISETP.GE.AND P0, PT, R157, c[0x0][0x16c], PT ;  /* 0x00005b009d007a0c */ /* 0x000fe40003f06270 */
[----:B------:R-:W-:-:S11]  /*5400*/  IADD3.X R154, RZ, R154, RZ, P1, !PT ;  /* 0x0000009aff9a7210 */ /* 0x000fd60000ffe4ff */
[----:B----4-:R-:W-:Y:S01]  /*5410*/  @P0 CALL.REL.NOINC `(.L_x_3897) ;  /* 0x0000001000000944 */ /* 0x010fe20003c00000 */
[----:B------:R-:W-:Y:S05]  /*5420*/  BRA `(.L_x_3945) ;  /* 0xffffce8000007947 */ /* 0x000fea000383ffff */
.L_x_3897:
[----:B------:R-:W-:Y:S01]  /*5430*/  BAR.SYNC.DEFER_BLOCKING 0x0 ;  /* 0x0000000000007b1d */ /* 0x000fe20000010000 */
[----:B------:R-:W-:Y:S01]  /*5440*/  IMAD R0, R107, c[0x0][0x2e0], RZ ;  /* 0x0000b8006b007a24 */ /* 0x000fe200078e02ff */
[----:B------:R-:W-:Y:S01]  /*5450*/  IADD3 R92, P1, R92, -0x1000, RZ ;  /* 0xfffff0005c5c7810 */ /* 0x000fe20007f3e0ff */
[C---:B------:R-:W-:Y:S01]  /*5460*/  IMAD.WIDE.U32 R4, R109.reuse, c[0x0][0x2e0], R76 ;  /* 0x0000b8006d047a25 */ /* 0x040fe200078e004c */
[----:B------:R-:W-:Y:S02]  /*5470*/  IADD3 R98, P2, R98, -0x1000, RZ ;  /* 0xfffff00062627810 */ /* 0x000fe40007f5e0ff */
[----:B------:R-:W-:Y:S01]  /*5480*/  IADD3 R96, P3, R96, -0x1000, RZ ;  /* 0xfffff00060607810 */ /* 0x000fe20007f7e0ff */
[----:B------:R-:W-:Y:S01]  /*5490*/  IMAD R7, R109, c[0x0][0x2e4], R0 ;  /* 0x0000b9006d077a24 */ /* 0x000fe200078e0200 */
[----:B------:R-:W-:Y:S01]  /*54a0*/  IADD3 R94, P4, R94, -0x1000, RZ ;  /* 0xfffff0005e5e7810 */ /* 0x000fe20007f9e0ff */
[----:B------:R-:W-:Y:S01]  /*54b0*/  FADD.FTZ R0, R101, R20 ;  /* 0x0000001465007221 */ /* 0x000fe20000010000 */
[----:B------:R-:W-:-:S02]  /*54c0*/  IADD3 R89, R89, -0x400, RZ ;  /* 0xfffffc0059597810 */ /* 0x000fc40007ffe0ff */
[----:B------:R-:W-:Y:S01]  /*54d0*/  IADD3 R5, R5, R7, RZ ;  /* 0x0000000705057210 */ /* 0x000fe20007ffe0ff */
[----:B------:R-:W-:Y:S01]  /*54e0*/  IMAD R7, R125, c[0x0][0x2d8], RZ ;  /* 0x0000b6007d077a24 */ /* 0x000fe200078e02ff */
[----:B------:R-:W-:Y:S02]  /*54f0*/  IADD3.X R91, R91, -0x1, RZ, P1, !PT ;  /* 0xffffffff5b5b7810 */ /* 0x000fe40000ffe4ff */
[----:B------:R-:W-:Y:S01]  /*5500*/  IADD3.X R97, R97, -0x1, RZ, P2, !PT ;  /* 0xffffffff61617810 */ /* 0x000fe200017fe4ff */
[C---:B------:R-:W-:Y:S01]  /*5510*/  IMAD R7, R104.reuse, c[0x0][0x2dc], R7 ;  /* 0x0000b70068077a24 */ /* 0x040fe200078e0207 */
[----:B------:R-:W-:Y:S01]  /*5520*/  IADD3.X R95, R95, -0x1, RZ, P3, !PT ;  /* 0xffffffff5f5f7810 */ /* 0x000fe20001ffe4ff */
[----:B------:R-:W-:Y:S01]  /*5530*/  IMAD.WIDE.U32 R4, R104, c[0x0][0x2d8], R4 ;  /* 0x0000b60068047a25 */ /* 0x000fe200078e0004 */
[----:B------:R-:W-:Y:S01]  /*5540*/  IADD3.X R93, R93, -0x1, RZ, P4, !PT ;  /* 0xffffffff5d5d7810 */ /* 0x000fe200027fe4ff */
[----:B------:R-:W-:Y:S03]  /*5550*/  STS.128 [R84.X16], R36 ;  /* 0x0000002454007388 */ /* 0x000fe6000000cc00 */
[----:B------:R-:W-:-:S02]  /*5560*/  IADD3 R5, R5, R7, RZ ;  /* 0x0000000705057210 */ /* 0x000fc40007ffe0ff */
[C---:B------:R-:W-:Y:S01]  /*5570*/  LEA R6, P0, R4.reuse, c[0x0][0x330], 0x2 ;  /* 0x0000cc0004067a11 */ /* 0x040fe200078010ff */
[----:B------:R-:W-:Y:S03]  /*5580*/  STS.128 [R84.X16+0x10], R40 ;  /* 0x0000102854007388 */ /* 0x000fe6000000cc00 */
[----:B------:R-:W-:Y:S01]  /*5590*/  LEA.HI.X R7, R4, c[0x0][0x334], R5, 0x2, P0 ;  /* 0x0000cd0004077a11 */ /* 0x000fe200000f1405 */
[----:B------:R-:W-:Y:S01]  /*55a0*/  STS.128 [R84.X16+0x20], R44 ;  /* 0x0000202c54007388 */ /* 0x000fe2000000cc00 */
[----:B------:R-:W-:-:S03]  /*55b0*/  FADD.FTZ R5, R0, R21 ;  /* 0x0000001500057221 */ /* 0x000fc60000010000 */
        /* <DEDUP_REMOVED lines=11> */
[----:B------:R-:W-:Y:S01]  /*5670*/  IMAD R0, R107, c[0x0][0x300], RZ ;  /* 0x0000c0006b007a24 */ /* 0x000fe200078e02ff */
[----:B0-----:R-:W-:Y:S04]  /*5680*/  STG.E.128 [R4.64+-0x1000], R8 ;  /* 0xfff0000804007986 */ /* 0x001fe8000c101d04 */
[----:B-1----:R-:W-:Y:S04]  /*5690*/  STG.E.128 [R4.64+-0xe00], R12 ;  /* 0xfff2000c04007986 */ /* 0x002fe8000c101d04 */
[----:B--2---:R-:W-:Y:S04]  /*56a0*/  STG.E.128 [R4.64+-0xc00], R16 ;  /* 0xfff4001004007986 */ /* 0x004fe8000c101d04 */
[----:B---3--:R0:W-:Y:S04]  /*56b0*/  STG.E.128 [R4.64+-0xa00], R52 ;  /* 0xfff6003404007986 */ /* 0x0081e8000c101d04 */
[----:B------:R-:W-:Y:S01]  /*56c0*/  BAR.SYNC.DEFER_BLOCKING 0x0 ;  /* 0x0000000000007b1d */ /* 0x000fe20000010000 */
[----:B0-----:R-:W-:-:S05]  /*56d0*/  IMAD.WIDE.U32 R4, R109, c[0x0][0x300], R76 ;  /* 0x0000c0006d047a25 */ /* 0x001fca00078e004c */
[----:B------:R0:W-:Y:S04]  /*56e0*/  STS.128 [R84.X16], R20 ;  /* 0x0000001454007388 */ /* 0x0001e8000000cc00 */
[----:B------:R1:W-:Y:S04]  /*56f0*/  STS.128 [R84.X16+0x10], R24 ;  /* 0x0000101854007388 */ /* 0x0003e8000000cc00 */
[----:B------:R2:W-:Y:S04]  /*5700*/  STS.128 [R84.X16+0x20], R28 ;  /* 0x0000201c54007388 */ /* 0x0005e8000000cc00 */
[----:B------:R3:W-:Y:S01]  /*5710*/  STS.128 [R84.X16+0x30], R32 ;  /* 0x0000302054007388 */ /* 0x0007e2000000cc00 */
[----:B------:R-:W-:-:S06]  /*5720*/  NOP ;  /* 0x0000000000007918 */ /* 0x000fcc0000000000 */
[----:B------:R-:W4:Y:S01]  /*5730*/  LDS.128 R8, [R86.X16] ;  /* 0x0000000056087984 */ /* 0x000f22000000cc00 */
[----:B0-----:R-:W-:Y:S02]  /*5740*/  IMAD R21, R109, c[0x0][0x304], R0 ;  /* 0x0000c1006d157a24 */ /* 0x001fe400078e0200 */
[----:B-1----:R-:W-:Y:S01]  /*5750*/  FADD.FTZ R26, R7, R26 ;  /* 0x0000001a071a7221 */ /* 0x002fe20000010000 */
[----:B------:R-:W0:Y:S01]  /*5760*/  LDS.128 R12, [R86.X16+0x200] ;  /* 0x00020000560c7984 */ /* 0x000e22000000cc00 */
[----:B------:R-:W-:Y:S01]  /*5770*/  IMAD R7, R125, c[0x0][0x2f8], RZ ;  /* 0x0000be007d077a24 */ /* 0x000fe200078e02ff */
[----:B------:R-:W-:Y:S01]  /*5780*/  IADD3 R5, R5, R21, RZ ;  /* 0x0000001505057210 */ /* 0x000fe20007ffe0ff */
[----:B------:R-:W-:Y:S01]  /*5790*/  FADD.FTZ R27, R26, R27 ;  /* 0x0000001b1a1b7221 */ /* 0x000fe20000010000 */
[----:B------:R-:W1:Y:S01]  /*57a0*/  LDS.128 R16, [R86.X16+0x400] ;  /* 0x0004000056107984 */ /* 0x000e62000000cc00 */
[C---:B------:R-:W-:Y:S02]  /*57b0*/  IMAD R7, R104.reuse, c[0x0][0x2fc], R7 ;  /* 0x0000bf0068077a24 */ /* 0x040fe400078e0207 */
[----:B------:R-:W-:Y:S01]  /*57c0*/  IMAD.WIDE.U32 R4, R104, c[0x0][0x2f8], R4 ;  /* 0x0000be0068047a25 */ /* 0x000fe200078e0004 */
[----:B------:R-:W5:Y:S03]  /*57d0*/  LDS.128 R36, [R86.X16+0x600] ;  /* 0x0006000056247984 */ /* 0x000f66000000cc00 */
[----:B--2---:R-:W-:Y:S01]  /*57e0*/  FADD.FTZ R28, R27, R28 ;  /* 0x0000001c1b1c7221 */ /* 0x004fe20000010000 */
[----:B------:R-:W-:-:S02]  /*57f0*/  IADD3 R5, R5, R7, RZ ;  /* 0x0000000705057210 */ /* 0x000fc40007ffe0ff */
[----:B------:R-:W-:Y:S01]  /*5800*/  LEA R6, P0, R4, c[0x0][0x340], 0x2 ;  /* 0x0000d00004067a11 */ /* 0x000fe200078010ff */
[----:B------:R-:W-:-:S03]  /*5810*/  FADD.FTZ R29, R28, R29 ;  /* 0x0000001d1c1d7221 */ /* 0x000fc60000010000 */
[----:B------:R-:W-:Y:S01]  /*5820*/  LEA.HI.X R7, R4, c[0x0][0x344], R5, 0x2, P0 ;  /* 0x0000d10004077a11 */ /* 0x000fe200000f1405 */
[----:B------:R-:W-:Y:S01]  /*5830*/  FADD.FTZ R30, R29, R30 ;  /* 0x0000001e1d1e7221 */ /* 0x000fe20000010000 */
[C---:B------:R-:W-:Y:S02]  /*5840*/  ISETP.GT.AND P0, PT, R90.reuse, 0x1, PT ;  /* 0x000000015a00780c */ /* 0x040fe40003f04270 */
[----:B------:R-:W-:Y:S01]  /*5850*/  IADD3 R90, R90, -0x1, RZ ;  /* 0xffffffff5a5a7810 */ /* 0x000fe20007ffe0ff */
[----:B------:R-:W-:-:S04]  /*5860*/  IMAD.WIDE R4, R87, 0x10, R6 ;  /* 0x0000001057047825 */ /* 0x000fc800078e0206 */
[----:B------:R-:W-:-:S04]  /*5870*/  FADD.FTZ R31, R30, R31 ;  /* 0x0000001f1e1f7221 */ /* 0x000fc80000010000 */
[----:B---3--:R-:W-:-:S04]  /*5880*/  FADD.FTZ R32, R31, R32 ;  /* 0x000000201f207221 */ /* 0x008fc80000010000 */
[----:B------:R-:W-:Y:S01]  /*5890*/  FADD.FTZ R33, R32, R33 ;  /* 0x0000002120217221 */ /* 0x000fe20000010000 */
[----:B----4-:R2:W-:Y:S03]  /*58a0*/  STG.E.128 [R4.64+-0x1000], R8 ;  /* 0xfff0000804007986 */ /* 0x0105e6000c101d04 */
[----:B------:R-:W-:Y:S01]  /*58b0*/  FADD.FTZ R34, R33, R34 ;  /* 0x0000002221227221 */ /* 0x000fe20000010000 */
[----:B0-----:R2:W-:Y:S03]  /*58c0*/  STG.E.128 [R4.64+-0xe00], R12 ;  /* 0xfff2000c04007986 */ /* 0x0015e6000c101d04 */
[----:B------:R-:W-:Y:S01]  /*58d0*/  FADD.FTZ R101, R34, R35 ;  /* 0x0000002322657221 */ /* 0x000fe20000010000 */
[----:B-1----:R2:W-:Y:S04]  /*58e0*/  STG.E.128 [R4.64+-0xc00], R16 ;  /* 0xfff4001004007986 */ /* 0x0025e8000c101d04 */
[----:B-----5:R2:W-:Y:S02]  /*58f0*/  STG.E.128 [R4.64+-0xa00], R36 ;  /* 0xfff6002404007986 */ /* 0x0205e4000c101d04 */
[----:B--2---:R-:W-:Y:S01]  /*5900*/  @!P0 CALL.REL.NOINC `(.L_x_3895) ;  /* 0x0000001000008944 */ /* 0x004fe20003c00000 */
[----:B------:R-:W-:Y:S05]  /*5910*/  BRA `(.L_x_3946) ;  /* 0xffffae7000007947 */ /* 0x000fea000383ffff */
.L_x_3895:
        /* <DEDUP_REMOVED lines=29> */
.L_x_3948:
[----:B------:R-:W-:Y:S05]  /*5af0*/  BSYNC B0 ;  /* 0x0000000000007941 */ /* 0x000fea0003800000 */
.L_x_3947:
        /* <DEDUP_REMOVED lines=28> */
.L_x_3950:
[----:B------:R-:W1:Y:S02]  /*5cc0*/  S2R R15, SR_TID.X ;  /* 0x00000000000f7919 */ /* 0x000e640000002100 */
.L_x_3951:
[----:B------:R-:W-:Y:S05]  /*5cd0*/  BSYNC B0 ;  /* 0x0000000000007941 */ /* 0x000fea0003800000 */
.L_x_3949:
[----:B-1----:R-:W-:-:S13]  /*5ce0*/  ISETP.GE.AND P0, PT, R15, c[0x0][0x16c], PT ;  /* 0x00005b000f007a0c */ /* 0x002fda0003f06270 */
[----:B------:R-:W-:Y:S05]  /*5cf0*/  @P0 EXIT ;  /* 0x000000000000094d */ /* 0x000fea0003800000 */
[C---:B0-----:R-:W-:Y:S02]  /*5d00*/  IMAD R4, R107.reuse, c[0x0][0x288], RZ ;  /* 0x0000a2006b047a24 */ /* 0x041fe400078e02ff */
[----:B------:R-:W-:Y:S02]  /*5d10*/  IMAD R0, R107, c[0x0][0x2a8], RZ ;  /* 0x0000aa006b007a24 */ /* 0x000fe400078e02ff */
[C---:B------:R-:W-:Y:S02]  /*5d20*/  IMAD R21, R109.reuse, c[0x0][0x28c], R4 ;  /* 0x0000a3006d157a24 */ /* 0x040fe400078e0204 */
[----:B------:R-:W-:-:S04]  /*5d30*/  IMAD.WIDE.U32 R2, R109, c[0x0][0x2a8], RZ ;  /* 0x0000aa006d027a25 */ /* 0x000fc800078e00ff */
[C---:B------:R-:W-:Y:S02]  /*5d40*/  IMAD R23, R109.reuse, c[0x0][0x2ac], R0 ;  /* 0x0000ab006d177a24 */ /* 0x040fe400078e0200 */
[----:B------:R-:W-:-:S03]  /*5d50*/  IMAD.WIDE.U32 R4, R109, c[0x0][0x288], RZ ;  /* 0x0000a2006d047a25 */ /* 0x000fc600078e00ff */
[----:B------:R-:W-:Y:S02]  /*5d60*/  IADD3 R23, R3, R23, RZ ;  /* 0x0000001703177210 */ /* 0x000fe40007ffe0ff */
[----:B------:R-:W-:Y:S02]  /*5d70*/  IADD3 R21, R5, R21, RZ ;  /* 0x0000001505157210 */ /* 0x000fe40007ffe0ff */
.L_x_3952:
        /* <DEDUP_REMOVED lines=26> */
.L_x_3902:
[----:B------:R-:W-:Y:S01]  /*5f20*/  HFMA2.MMA R193, -RZ, RZ, 0, 5.9604644775390625e-08 ;  /* 0x00000001ffc17435 */ /* 0x000fe200000001ff */
[----:B------:R-:W-:Y:S02]  /*5f30*/  MOV R192, R70 ;  /* 0x0000004600c07202 */ /* 0x000fe40000000f00 */
[----:B------:R-:W-:-:S02]  /*5f40*/  MOV R194, RZ ;  /* 0x000000ff00c27202 */ /* 0x000fc40000000f00 */
[----:B------:R-:W-:Y:S02]  /*5f50*/  MOV R195, 0xffffffff ;  /* 0xffffffff00c37802 */ /* 0x000fe40000000f00 */
[----:B------:R-:W-:Y:S02]  /*5f60*/  MOV R68, 0x5f80 ;  /* 0x00005f8000447802 */ /* 0x000fe40000000f00 */
[----:B-1----:R-:W-:Y:S05]  /*5f70*/  CALL.REL.NOINC `($__internal_161_$__cuda_sm70_shflsync_up) ;  /* 0x00000ec000007944 */ /* 0x002fea0003c00000 */
[----:B-1----:R-:W-:Y:S01]  /*5f80*/  MOV R187, R192 ;  /* 0x000000c000bb7202 */ /* 0x002fe20000000f00 */
[----:B0-----:R-:W-:Y:S05]  /*5f90*/  BRA `(.L_x_3953) ;  /* 0xffffce7000007947 */ /* 0x001fea000383ffff */
.L_x_3903:
[----:B------:R-:W-:Y:S01]  /*5fa0*/  HFMA2.MMA R193, -RZ, RZ, 0, 5.9604644775390625e-08 ;  /* 0x00000001ffc17435 */ /* 0x000fe200000001ff */
[----:B------:R-:W-:Y:S02]  /*5fb0*/  MOV R192, R71 ;  /* 0x0000004700c07202 */ /* 0x000fe40000000f00 */
[----:B------:R-:W-:Y:S02]  /*5fc0*/  MOV R194, RZ ;  /* 0x000000ff00c27202 */ /* 0x000fe40000000f00 */
[----:B------:R-:W-:Y:S02]  /*5fd0*/  MOV R195, 0xffffffff ;  /* 0xffffffff00c37802 */ /* 0x000fe40000000f00 */
[----:B------:R-:W-:-:S02]  /*5fe0*/  MOV R68, 0x6000 ;  /* 0x0000600000447802 */ /* 0x000fc40000000f00 */
[----:B012---:R-:W-:Y:S05]  /*5ff0*/  CALL.REL.NOINC `($__internal_161_$__cuda_sm70_shflsync_up) ;  /* 0x00000e4000007944 */ /* 0x007fea0003c00000 */
        /* <DEDUP_REMOVED lines=10> */
[----:B------:R-:W-:Y:S05]  /*60a0*/  CALL.REL.NOINC `($__internal_161_$__cuda_sm70_shflsync_up) ;  /* 0x00000d9000007944 */ /* 0x000fea0003c00000 */
[----:B0-----:R-:W-:Y:S01]  /*60b0*/  HFMA2.MMA R193, -RZ, RZ, 0, 1.1920928955078125e-07 ;  /* 0x00000002ffc17435 */ /* 0x001fe200000001ff */
[----:B-1----:R-:W-:Y:S02]  /*60c0*/  MOV R70, R192 ;  /* 0x000000c000467202 */ /* 0x002fe40000000f00 */
[----:B------:R-:W-:-:S02]  /*60d0*/  MOV R192, R71 ;  /* 0x0000004700c07202 */ /* 0x000fc40000000f00 */
[----:B------:R-:W-:Y:S02]  /*60e0*/  MOV R194, RZ ;  /* 0x000000ff00c27202 */ /* 0x000fe40000000f00 */
[----:B------:R-:W-:Y:S02]  /*60f0*/  MOV R195, 0xffffffff ;  /* 0xffffffff00c37802 */ /* 0x000fe40000000f00 */
[----:B------:R-:W-:Y:S02]  /*6100*/  MOV R68, 0x6120 ;  /* 0x0000612000447802 */ /* 0x000fe40000000f00 */
[----:B------:R-:W-:Y:S05]  /*6110*/  CALL.REL.NOINC `($__internal_161_$__cuda_sm70_shflsync_up) ;  /* 0x00000d2000007944 */ /* 0x000fea0003c00000 */
        /* <DEDUP_REMOVED lines=8> */
[----:B------:R-:W-:Y:S05]  /*61a0*/  CALL.REL.NOINC `($__internal_161_$__cuda_sm70_shflsync_up) ;  /* 0x00000c9000007944 */ /* 0x000fea0003c00000 */
[----:B0-----:R-:W-:Y:S01]  /*61b0*/  HFMA2.MMA R193, -RZ, RZ, 0, 2.384185791015625e-07 ;  /* 0x00000004ffc17435 */ /* 0x001fe200000001ff */
[----:B-1----:R-:W-:Y:S02]  /*61c0*/  MOV R70, R192 ;  /* 0x000000c000467202 */ /* 0x002fe40000000f00 */
[----:B------:R-:W-:Y:S02]  /*61d0*/  MOV R192, R71 ;  /* 0x0000004700c07202 */ /* 0x000fe40000000f00 */
[----:B------:R-:W-:Y:S02]  /*61e0*/  MOV R194, RZ ;  /* 0x000000ff00c27202 */ /* 0x000fe40000000f00 */
[----:B------:R-:W-:Y:S02]  /*61f0*/  MOV R195, 0xffffffff ;  /* 0xffffffff00c37802 */ /* 0x000fe40000000f00 */
[----:B------:R-:W-:Y:S02]  /*6200*/  MOV R68, 0x6220 ;  /* 0x0000622000447802 */ /* 0x000fe40000000f00 */
[----:B------:R-:W-:Y:S05]  /*6210*/  CALL.REL.NOINC `($__internal_161_$__cuda_sm70_shflsync_up) ;  /* 0x00000c2000007944 */ /* 0x000fea0003c00000 */
        /* <DEDUP_REMOVED lines=9> */
[----:B------:R-:W-:Y:S05]  /*62b0*/  CALL.REL.NOINC `($__internal_161_$__cuda_sm70_shflsync_up) ;  /* 0x00000b8000007944 */ /* 0x000fea0003c00000 */
[----:B0-----:R-:W-:Y:S01]  /*62c0*/  HFMA2.MMA R193, -RZ, RZ, 0, 4.76837158203125e-07 ;  /* 0x00000008ffc17435 */ /* 0x001fe200000001ff */
[----:B-1----:R-:W-:Y:S02]  /*62d0*/  MOV R70, R192 ;  /* 0x000000c000467202 */ /* 0x002fe40000000f00 */
[----:B------:R-:W-:Y:S02]  /*62e0*/  MOV R192, R71 ;  /* 0x0000004700c07202 */ /* 0x000fe40000000f00 */
[----:B------:R-:W-:Y:S02]  /*62f0*/  MOV R194, RZ ;  /* 0x000000ff00c27202 */ /* 0x000fe40000000f00 */
[----:B------:R-:W-:Y:S02]  /*6300*/  MOV R195, 0xffffffff ;  /* 0xffffffff00c37802 */ /* 0x000fe40000000f00 */
[----:B------:R-:W-:Y:S02]  /*6310*/  MOV R68, 0x6330 ;  /* 0x0000633000447802 */ /* 0x000fe40000000f00 */
[----:B------:R-:W-:Y:S05]  /*6320*/  CALL.REL.NOINC `($__internal_161_$__cuda_sm70_shflsync_up) ;  /* 0x00000b1000007944 */ /* 0x000fea0003c00000 */
        /* <DEDUP_REMOVED lines=9> */
[----:B------:R-:W-:Y:S05]  /*63c0*/  CALL.REL.NOINC `($__internal_161_$__cuda_sm70_shflsync_up) ;  /* 0x00000a7000007944 */ /* 0x000fea0003c00000 */
[----:B0-----:R-:W-:Y:S01]  /*63d0*/  HFMA2.MMA R193, -RZ, RZ, 0, 9.5367431640625e-07 ;  /* 0x00000010ffc17435 */ /* 0x001fe200000001ff */
[----:B-1----:R-:W-:Y:S02]  /*63e0*/  MOV R191, R192 ;  /* 0x000000c000bf7202 */ /* 0x002fe40000000f00 */
[----:B------:R-:W-:Y:S02]  /*63f0*/  MOV R192, R71 ;  /* 0x0000004700c07202 */ /* 0x000fe40000000f00 */
[----:B------:R-:W-:Y:S02]  /*6400*/  MOV R194, RZ ;  /* 0x000000ff00c27202 */ /* 0x000fe40000000f00 */
[----:B------:R-:W-:Y:S02]  /*6410*/  MOV R195, 0xffffffff ;  /* 0xffffffff00c37802 */ /* 0x000fe40000000f00 */
[----:B------:R-:W-:-:S02]  /*6420*/  MOV R68, 0x6440 ;  /* 0x0000644000447802 */ /* 0x000fc40000000f00 */
[----:B------:R-:W-:Y:S05]  /*6430*/  CALL.REL.NOINC `($__internal_161_$__cuda_sm70_shflsync_up) ;  /* 0x00000a0000007944 */ /* 0x000fea0003c00000 */
[----:B-1----:R-:W-:Y:S01]  /*6440*/  MOV R68, R192 ;  /* 0x000000c000447202 */ /* 0x002fe20000000f00 */
[----:B0-----:R-:W-:Y:S05]  /*6450*/  BRA `(.L_x_3954) ;  /* 0xffffcb3000007947 */ /* 0x001fea000383ffff */
.L_x_3906:
[----:B------:R-:W-:Y:S01]  /*6460*/  HFMA2.MMA R193, -RZ, RZ, 0, 5.9604644775390625e-08 ;  /* 0x00000001ffc17435 */ /* 0x000fe200000001ff */
[----:B------:R-:W-:-:S02]  /*6470*/  MOV R192, R189 ;  /* 0x000000bd00c07202 */ /* 0x000fc40000000f00 */
[----:B------:R-:W-:Y:S02]  /*6480*/  MOV R194, RZ ;  /* 0x000000ff00c27202 */ /* 0x000fe40000000f00 */
[----:B------:R-:W-:Y:S02]  /*6490*/  MOV R195, 0xffffffff ;  /* 0xffffffff00c37802 */ /* 0x000fe40000000f00 */
[----:B------:R-:W-:Y:S02]  /*64a0*/  MOV R68, 0x64c0 ;  /* 0x000064c000447802 */ /* 0x000fe40000000f00 */
[----:B01----:R-:W-:Y:S05]  /*64b0*/  CALL.REL.NOINC `($__internal_161_$__cuda_sm70_shflsync_up) ;  /* 0x0000098000007944 */ /* 0x003fea0003c00000 */
[----:B0-----:R-:W-:Y:S01]  /*64c0*/  HFMA2.MMA R193, -RZ, RZ, 0, 5.9604644775390625e-08 ;  /* 0x00000001ffc17435 */ /* 0x001fe200000001ff */
[----:B-1----:R-:W-:Y:S02]  /*64d0*/  MOV R70, R192 ;  /* 0x000000c000467202 */ /* 0x002fe40000000f00 */
[----:B------:R-:W-:Y:S02]  /*64e0*/  MOV R192, R71 ;  /* 0x0000004700c07202 */ /* 0x000fe40000000f00 */
[----:B------:R-:W-:Y:S02]  /*64f0*/  MOV R194, RZ ;  /* 0x000000ff00c27202 */ /* 0x000fe40000000f00 */
[----:B------:R-:W-:-:S02]  /*6500*/  MOV R195, 0xffffffff ;  /* 0xffffffff00c37802 */ /* 0x000fc40000000f00 */
[----:B------:R-:W-:Y:S02]  /*6510*/  MOV R68, 0x6530 ;  /* 0x0000653000447802 */ /* 0x000fe40000000f00 */
[----:B------:R-:W-:Y:S05]  /*6520*/  CALL.REL.NOINC `($__internal_161_$__cuda_sm70_shflsync_up) ;  /* 0x0000091000007944 */ /* 0x000fea0003c00000 */
[----:B------:R-:W-:Y:S01]  /*6530*/  HFMA2.MMA R217, -RZ, RZ, 0, 0 ;  /* 0x00000000ffd97435 */ /* 0x000fe200000001ff */
[----:B------:R-:W-:Y:S02]  /*6540*/  MOV R187, R70 ;  /* 0x0000004600bb7202 */ /* 0x000fe40000000f00 */
[----:B------:R-:W-:Y:S02]  /*6550*/  MOV R200, R118 ;  /* 0x0000007600c87202 */ /* 0x000fe40000000f00 */
[----:B------:R-:W-:Y:S02]  /*6560*/  MOV R198, 0x1f ;  /* 0x0000001f00c67802 */ /* 0x000fe40000000f00 */
[----:B------:R-:W-:Y:S02]  /*6570*/  MOV R219, 0xffffffff ;  /* 0xffffffff00db7802 */ /* 0x000fe40000000f00 */
[----:B------:R-:W-:Y:S02]  /*6580*/  MOV R68, 0x65a0 ;  /* 0x000065a000447802 */ /* 0x000fe40000000f00 */
[----:B01----:R-:W-:Y:S05]  /*6590*/  CALL.REL.NOINC `($__internal_160_$__cuda_sm70_shflsync_idx_p) ;  /* 0x0000086000007944 */ /* 0x003fea0003c00000 */
[----:B0-----:R-:W-:Y:S01]  /*65a0*/  HFMA2.MMA R217, -RZ, RZ, 0, 0 ;  /* 0x00000000ffd97435 */ /* 0x001fe200000001ff */
[----:B-1----:R-:W-:-:S02]  /*65b0*/  MOV R118, R198 ;  /* 0x000000c600767202 */ /* 0x002fc40000000f00 */
[----:B------:R-:W-:Y:S02]  /*65c0*/  MOV R200, R119 ;  /* 0x0000007700c87202 */ /* 0x000fe40000000f00 */
[----:B------:R-:W-:Y:S02]  /*65d0*/  MOV R198, 0x1f ;  /* 0x0000001f00c67802 */ /* 0x000fe40000000f00 */
[----:B------:R-:W-:Y:S02]  /*65e0*/  MOV R219, 0xffffffff ;  /* 0xffffffff00db7802 */ /* 0x000fe40000000f00 */
[----:B------:R-:W-:Y:S02]  /*65f0*/  MOV R68, 0x6610 ;  /* 0x0000661000447802 */ /* 0x000fe40000000f00 */
[----:B------:R-:W-:Y:S05]  /*6600*/  CALL.REL.NOINC `($__internal_160_$__cuda_sm70_shflsync_idx_p) ;  /* 0x000007f000007944 */ /* 0x000fea0003c00000 */
[----:B-1----:R-:W-:Y:S01]  /*6610*/  MOV R69, R198 ;  /* 0x000000c600457202 */ /* 0x002fe20000000f00 */
[----:B0-----:R-:W-:Y:S05]  /*6620*/  BRA `(.L_x_3955) ;  /* 0xffffcad000007947 */ /* 0x001fea000383ffff */
.L_x_3909:
[----:B------:R-:W-:Y:S01]  /*6630*/  HFMA2.MMA R217, -RZ, RZ, 0, 5.9604644775390625e-08 ;  /* 0x00000001ffd97435 */ /* 0x000fe200000001ff */
[----:B------:R-:W-:Y:S02]  /*6640*/  MOV R194, R70 ;  /* 0x0000004600c27202 */ /* 0x000fe40000000f00 */
[----:B------:R-:W-:-:S02]  /*6650*/  MOV R196, 0x1f ;  /* 0x0000001f00c47802 */ /* 0x000fc40000000f00 */
[----:B------:R-:W-:Y:S02]  /*6660*/  MOV R219, 0xffffffff ;  /* 0xffffffff00db7802 */ /* 0x000fe40000000f00 */
[----:B------:R-:W-:Y:S02]  /*6670*/  MOV R68, 0x6690 ;  /* 0x0000669000447802 */ /* 0x000fe40000000f00 */
[----:B------:R-:W-:Y:S05]  /*6680*/  CALL.REL.NOINC `($__internal_159_$__cuda_sm70_shflsync_down) ;  /* 0x0000073000007944 */ /* 0x000fea0003c00000 */
[----:B-1----:R-:W-:Y:S01]  /*6690*/  MOV R215, R194 ;  /* 0x000000c200d77202 */ /* 0x002fe20000000f00 */
[----:B0-----:R-:W-:Y:S05]  /*66a0*/  BRA `(.L_x_3956) ;  /* 0xffffcf3000007947 */ /* 0x001fea000383ffff */
.L_x_3910:
[----:B------:R-:W-:Y:S01]  /*66b0*/  HFMA2.MMA R217, -RZ, RZ, 0, 5.9604644775390625e-08 ;  /* 0x00000001ffd97435 */ /* 0x000fe200000001ff */
[----:B------:R-:W-:Y:S02]  /*66c0*/  MOV R194, R71 ;  /* 0x0000004700c27202 */ /* 0x000fe40000000f00 */
[----:B------:R-:W-:Y:S02]  /*66d0*/  MOV R196, 0x1f ;  /* 0x0000001f00c47802 */ /* 0x000fe40000000f00 */
[----:B------:R-:W-:Y:S02]  /*66e0*/  MOV R219, 0xffffffff ;  /* 0xffffffff00db7802 */ /* 0x000fe40000000f00 */
[----:B------:R-:W-:-:S02]  /*66f0*/  MOV R68, 0x6710 ;  /* 0x0000671000447802 */ /* 0x000fc40000000f00 */
[----:B01----:R-:W-:Y:S05]  /*6700*/  CALL.REL.NOINC `($__internal_159_$__cuda_sm70_shflsync_down) ;  /* 0x000006b000007944 */ /* 0x003fea0003c00000 */
        /* <DEDUP_REMOVED lines=9> */
[----:B------:R-:W-:Y:S05]  /*67a0*/  CALL.REL.NOINC `($__internal_159_$__cuda_sm70_shflsync_down) ;  /* 0x0000061000007944 */ /* 0x000fea0003c00000 */
[----:B0-----:R-:W-:Y:S01]  /*67b0*/  HFMA2.MMA R217, -RZ, RZ, 0, 1.1920928955078125e-07 ;  /* 0x00000002ffd97435 */ /* 0x001fe200000001ff */
[----:B-1----:R-:W-:Y:S02]  /*67c0*/  MOV R70, R194 ;  /* 0x000000c200467202 */ /* 0x002fe40000000f00 */
[----:B------:R-:W-:-:S02]  /*67d0*/  MOV R194, R71 ;  /* 0x0000004700c27202 */ /* 0x000fc40000000f00 */
[----:B------:R-:W-:Y:S02]  /*67e0*/  MOV R196, 0x1f ;  /* 0x0000001f00c47802 */ /* 0x000fe40000000f00 */
[----:B------:R-:W-:Y:S02]  /*67f0*/  MOV R219, 0xffffffff ;  /* 0xffffffff00db7802 */ /* 0x000fe40000000f00 */
[----:B------:R-:W-:Y:S02]  /*6800*/  MOV R68, 0x6820 ;  /* 0x0000682000447802 */ /* 0x000fe40000000f00 */
[----:B------:R-:W-:Y:S05]  /*6810*/  CALL.REL.NOINC `($__internal_159_$__cuda_sm70_shflsync_down) ;  /* 0x000005a000007944 */ /* 0x000fea0003c00000 */
[----:B-1----:R-:W-:Y:S01]  /*6820*/  @!P3 FFMA.FTZ R71, R215, R194, R71 ;  /* 0x000000c2d747b223 */ /* 0x002fe20000010047 */
[----:B0-----:R-:W-:Y:S01]  /*6830*/  HFMA2.MMA R217, -RZ, RZ, 0, 2.384185791015625e-07 ;  /* 0x00000004ffd97435 */ /* 0x001fe200000001ff */
[----:B------:R-:W-:Y:S01]  /*6840*/  @!P3 FMUL.FTZ R215, R70, R215 ;  /* 0x000000d746d7b220 */ /* 0x000fe20000410000 */
[----:B------:R-:W-:Y:S02]  /*6850*/  MOV R196, 0x1f ;  /* 0x0000001f00c47802 */ /* 0x000fe40000000f00 */
[----:B------:R-:W-:Y:S02]  /*6860*/  MOV R219, 0xffffffff ;  /* 0xffffffff00db7802 */ /* 0x000fe40000000f00 */
[----:B------:R-:W-:-:S02]  /*6870*/  MOV R194, R215 ;  /* 0x000000d700c27202 */ /* 0x000fc40000000f00 */
[----:B------:R-:W-:Y:S02]  /*6880*/  MOV R68, 0x68a0 ;  /* 0x000068a000447802 */ /* 0x000fe40000000f00 */
[----:B------:R-:W-:Y:S05]  /*6890*/  CALL.REL.NOINC `($__internal_159_$__cuda_sm70_shflsync_down) ;  /* 0x0000052000007944 */ /* 0x000fea0003c00000 */
[----:B0-----:R-:W-:Y:S01]  /*68a0*/  HFMA2.MMA R217, -RZ, RZ, 0, 2.384185791015625e-07 ;  /* 0x00000004ffd97435 */ /* 0x001fe200000001ff */
[----:B-1----:R-:W-:Y:S02]  /*68b0*/  MOV R70, R194 ;  /* 0x000000c200467202 */ /* 0x002fe40000000f00 */
[----:B------:R-:W-:Y:S02]  /*68c0*/  MOV R194, R71 ;  /* 0x0000004700c27202 */ /* 0x000fe40000000f00 */
[----:B------:R-:W-:Y:S02]  /*68d0*/  MOV R196, 0x1f ;  /* 0x0000001f00c47802 */ /* 0x000fe40000000f00 */
[----:B------:R-:W-:Y:S02]  /*68e0*/  MOV R219, 0xffffffff ;  /* 0xffffffff00db7802 */ /* 0x000fe40000000f00 */
[----:B------:R-:W-:Y:S02]  /*68f0*/  MOV R68, 0x6910 ;  /* 0x0000691000447802 */ /* 0x000fe40000000f00 */
[----:B------:R-:W-:Y:S05]  /*6900*/  CALL.REL.NOINC `($__internal_159_$__cuda_sm70_shflsync_down) ;  /* 0x000004b000007944 */ /* 0x000fea0003c00000 */
[----:B-1----:R-:W-:Y:S01]  /*6910*/  @!P2 FFMA.FTZ R71, R215, R194, R71 ;  /* 0x000000c2d747a223 */ /* 0x002fe20000010047 */
[----:B0-----:R-:W-:Y:S01]  /*6920*/  HFMA2.MMA R217, -RZ, RZ, 0, 4.76837158203125e-07 ;  /* 0x00000008ffd97435 */ /* 0x001fe200000001ff */
[----:B------:R-:W-:Y:S01]  /*6930*/  @!P2 FMUL.FTZ R215, R70, R215 ;  /* 0x000000d746d7a220 */ /* 0x000fe20000410000 */
[----:B------:R-:W-:-:S02]  /*6940*/  MOV R196, 0x1f ;  /* 0x0000001f00c47802 */ /* 0x000fc40000000f00 */
[----:B------:R-:W-:Y:S02]  /*6950*/  MOV R219, 0xffffffff ;  /* 0xffffffff00db7802 */ /* 0x000fe40000000f00 */
[----:B------:R-:W-:Y:S02]  /*6960*/  MOV R194, R215 ;  /* 0x000000d700c27202 */ /* 0x000fe40000000f00 */
[----:B------:R-:W-:Y:S02]  /*6970*/  MOV R68, 0x6990 ;  /* 0x0000699000447802 */ /* 0x000fe40000000f00 */
[----:B------:R-:W-:Y:S05]  /*6980*/  CALL.REL.NOINC `($__internal_159_$__cuda_sm70_shflsync_down) ;  /* 0x0000043000007944 */ /* 0x000fea0003c00000 */
[----:B0-----:R-:W-:Y:S01]  /*6990*/  HFMA2.MMA R217, -RZ, RZ, 0, 4.76837158203125e-07 ;  /* 0x00000008ffd97435 */ /* 0x001fe200000001ff */
[----:B-1----:R-:W-:Y:S02]  /*69a0*/  MOV R70, R194 ;  /* 0x000000c200467202 */ /* 0x002fe40000000f00 */
[----:B------:R-:W-:Y:S02]  /*69b0*/  MOV R194, R71 ;  /* 0x0000004700c27202 */ /* 0x000fe40000000f00 */
[----:B------:R-:W-:Y:S02]  /*69c0*/  MOV R196, 0x1f ;  /* 0x0000001f00c47802 */ /* 0x000fe40000000f00 */
[----:B------:R-:W-:-:S02]  /*69d0*/  MOV R219, 0xffffffff ;  /* 0xffffffff00db7802 */ /* 0x000fc40000000f00 */
[----:B------:R-:W-:Y:S02]  /*69e0*/  MOV R68, 0x6a00 ;  /* 0x00006a0000447802 */ /* 0x000fe40000000f00 */
[----:B------:R-:W-:Y:S05]  /*69f0*/  CALL.REL.NOINC `($__internal_159_$__cuda_sm70_shflsync_down) ;  /* 0x000003c000007944 */ /* 0x000fea0003c00000 */
[----:B-1----:R-:W-:Y:S01]  /*6a00*/  @!P1 FFMA.FTZ R71, R215, R194, R71 ;  /* 0x000000c2d7479223 */ /* 0x002fe20000010047 */
[----:B0-----:R-:W-:Y:S01]  /*6a10*/  HFMA2.MMA R217, -RZ, RZ, 0, 9.5367431640625e-07 ;  /* 0x00000010ffd97435 */ /* 0x001fe200000001ff */
[----:B------:R-:W-:Y:S01]  /*6a20*/  @!P1 FMUL.FTZ R215, R70, R215 ;  /* 0x000000d746d79220 */ /* 0x000fe20000410000 */
[----:B------:R-:W-:Y:S02]  /*6a30*/  MOV R196, 0x1f ;  /* 0x0000001f00c47802 */ /* 0x000fe40000000f00 */
[----:B------:R-:W-:Y:S02]  /*6a40*/  MOV R219, 0xffffffff ;  /* 0xffffffff00db7802 */ /* 0x000fe40000000f00 */
[----:B------:R-:W-:Y:S02]  /*6a50*/  MOV R194, R215 ;  /* 0x000000d700c27202 */ /* 0x000fe40000000f00 */
[----:B------:R-:W-:Y:S02]  /*6a60*/  MOV R68, 0x6a80 ;  /* 0x00006a8000447802 */ /* 0x000fe40000000f00 */
[----:B------:R-:W-:Y:S05]  /*6a70*/  CALL.REL.NOINC `($__internal_159_$__cuda_sm70_shflsync_down) ;  /* 0x0000034000007944 */ /* 0x000fea0003c00000 */
[----:B0-----:R-:W-:Y:S01]  /*6a80*/  HFMA2.MMA R217, -RZ, RZ, 0, 9.5367431640625e-07 ;  /* 0x00000010ffd97435 */ /* 0x001fe200000001ff */
[----:B-1----:R-:W-:-:S02]  /*6a90*/  MOV R70, R194 ;  /* 0x000000c200467202 */ /* 0x002fc40000000f00 */
[----:B------:R-:W-:Y:S02]  /*6aa0*/  MOV R194, R71 ;  /* 0x0000004700c27202 */ /* 0x000fe40000000f00 */
[----:B------:R-:W-:Y:S02]  /*6ab0*/  MOV R196, 0x1f ;  /* 0x0000001f00c47802 */ /* 0x000fe40000000f00 */
[----:B------:R-:W-:Y:S02]  /*6ac0*/  MOV R219, 0xffffffff ;  /* 0xffffffff00db7802 */ /* 0x000fe40000000f00 */
[----:B------:R-:W-:Y:S02]  /*6ad0*/  MOV R68, 0x6af0 ;  /* 0x00006af000447802 */ /* 0x000fe40000000f00 */
[----:B------:R-:W-:Y:S05]  /*6ae0*/  CALL.REL.NOINC `($__internal_159_$__cuda_sm70_shflsync_down) ;  /* 0x000002d000007944 */ /* 0x000fea0003c00000 */
[----:B-1----:R-:W-:Y:S01]  /*6af0*/  @!P0 FFMA.FTZ R71, R215, R194, R71 ;  /* 0x000000c2d7478223 */ /* 0x002fe20000010047 */
[----:B0-----:R-:W-:Y:S01]  /*6b00*/  HFMA2.MMA R217, -RZ, RZ, 0, 0 ;  /* 0x00000000ffd97435 */ /* 0x001fe200000001ff */
[----:B------:R-:W-:Y:S01]  /*6b10*/  @!P0 FMUL.FTZ R215, R70, R215 ;  /* 0x000000d746d78220 */ /* 0x000fe20000410000 */
[----:B------:R-:W-:Y:S02]  /*6b20*/  MOV R198, 0x1f ;  /* 0x0000001f00c67802 */ /* 0x000fe40000000f00 */
[----:B------:R-:W-:-:S02]  /*6b30*/  MOV R219, 0xffffffff ;  /* 0xffffffff00db7802 */ /* 0x000fc40000000f00 */
[----:B------:R-:W-:Y:S02]  /*6b40*/  MOV R200, R215 ;  /* 0x000000d700c87202 */ /* 0x000fe40000000f00 */
[----:B------:R-:W-:Y:S02]  /*6b50*/  MOV R68, 0x6b70 ;  /* 0x00006b7000447802 */ /* 0x000fe40000000f00 */
[----:B------:R-:W-:Y:S05]  /*6b60*/  CALL.REL.NOINC `($__internal_160_$__cuda_sm70_shflsync_idx_p) ;  /* 0x0000029000007944 */ /* 0x000fea0003c00000 */
[----:B0-----:R-:W-:Y:S01]  /*6b70*/  HFMA2.MMA R217, -RZ, RZ, 0, 0 ;  /* 0x00000000ffd97435 */ /* 0x001fe200000001ff */
[----:B-1----:R-:W-:Y:S02]  /*6b80*/  MOV R70, R198 ;  /* 0x000000c600467202 */ /* 0x002fe40000000f00 */
[----:B------:R-:W-:Y:S02]  /*6b90*/  MOV R200, R71 ;  /* 0x0000004700c87202 */ /* 0x000fe40000000f00 */
[----:B------:R-:W-:Y:S02]  /*6ba0*/  MOV R198, 0x1f ;  /* 0x0000001f00c67802 */ /* 0x000fe40000000f00 */
[----:B------:R-:W-:Y:S02]  /*6bb0*/  MOV R219, 0xffffffff ;  /* 0xffffffff00db7802 */ /* 0x000fe40000000f00 */
[----:B------:R-:W-:-:S02]  /*6bc0*/  MOV R68, 0x6be0 ;  /* 0x00006be000447802 */ /* 0x000fc40000000f00 */
[----:B------:R-:W-:Y:S05]  /*6bd0*/  CALL.REL.NOINC `($__internal_160_$__cuda_sm70_shflsync_idx_p) ;  /* 0x0000022000007944 */ /* 0x000fea0003c00000 */
[----:B0-----:R-:W-:Y:S01]  /*6be0*/  HFMA2.MMA R217, -RZ, RZ, 0, 5.9604644775390625e-08 ;  /* 0x00000001ffd97435 */ /* 0x001fe200000001ff */
[----:B------:R-:W-:-:S02]  /*6bf0*/  MOV R188, R70 ;  /* 0x0000004600bc7202 */ /* 0x000fc40000000f00 */
[----:B-1----:R-:W-:Y:S02]  /*6c00*/  MOV R192, R198 ;  /* 0x000000c600c07202 */ /* 0x002fe40000000f00 */
[----:B------:R-:W-:Y:S02]  /*6c10*/  MOV R194, R215 ;  /* 0x000000d700c27202 */ /* 0x000fe40000000f00 */
[----:B------:R-:W-:Y:S02]  /*6c20*/  MOV R196, 0x1f ;  /* 0x0000001f00c47802 */ /* 0x000fe40000000f00 */
[----:B------:R-:W-:Y:S02]  /*6c30*/  MOV R219, 0xffffffff ;  /* 0xffffffff00db7802 */ /* 0x000fe40000000f00 */
[----:B------:R-:W-:Y:S02]  /*6c40*/  MOV R68, 0x6c60 ;  /* 0x00006c6000447802 */ /* 0x000fe40000000f00 */
[----:B------:R-:W-:Y:S05]  /*6c50*/  CALL.REL.NOINC `($__internal_159_$__cuda_sm70_shflsync_down) ;  /* 0x0000016000007944 */ /* 0x000fea0003c00000 */
[----:B0-----:R-:W-:Y:S01]  /*6c60*/  HFMA2.MMA R217, -RZ, RZ, 0, 5.9604644775390625e-08 ;  /* 0x00000001ffd97435 */ /* 0x001fe200000001ff */
[----:B-1----:R-:W-:Y:S02]  /*6c70*/  MOV R70, R194 ;  /* 0x000000c200467202 */ /* 0x002fe40000000f00 */
[----:B------:R-:W-:-:S02]  /*6c80*/  MOV R194, R71 ;  /* 0x0000004700c27202 */ /* 0x000fc40000000f00 */
[----:B------:R-:W-:Y:S02]  /*6c90*/  MOV R196, 0x1f ;  /* 0x0000001f00c47802 */ /* 0x000fe40000000f00 */
[----:B------:R-:W-:Y:S02]  /*6ca0*/  MOV R219, 0xffffffff ;  /* 0xffffffff00db7802 */ /* 0x000fe40000000f00 */
[----:B------:R-:W-:Y:S02]  /*6cb0*/  MOV R68, 0x6cd0 ;  /* 0x00006cd000447802 */ /* 0x000fe40000000f00 */
[----:B------:R-:W-:Y:S05]  /*6cc0*/  CALL.REL.NOINC `($__internal_159_$__cuda_sm70_shflsync_down) ;  /* 0x000000f000007944 */ /* 0x000fea0003c00000 */
[----:B0-----:R-:W-:Y:S01]  /*6cd0*/  HFMA2.MMA R217, -RZ, RZ, 0, 0 ;  /* 0x00000000ffd97435 */ /* 0x001fe200000001ff */
[----:B------:R-:W-:Y:S02]  /*6ce0*/  MOV R215, R70 ;  /* 0x0000004600d77202 */ /* 0x000fe40000000f00 */
[----:B------:R-:W-:Y:S02]  /*6cf0*/  MOV R200, R118 ;  /* 0x0000007600c87202 */ /* 0x000fe40000000f00 */
[----:B------:R-:W-:Y:S02]  /*6d00*/  MOV R198, 0x1f ;  /* 0x0000001f00c67802 */ /* 0x000fe40000000f00 */
[----:B------:R-:W-:-:S02]  /*6d10*/  MOV R219, 0xffffffff ;  /* 0xffffffff00db7802 */ /* 0x000fc40000000f00 */
[----:B------:R-:W-:Y:S02]  /*6d20*/  MOV R68, 0x6d40 ;  /* 0x00006d4000447802 */ /* 0x000fe40000000f00 */
[----:B-1----:R-:W-:Y:S05]  /*6d30*/  CALL.REL.NOINC `($__internal_160_$__cuda_sm70_shflsync_idx_p) ;  /* 0x000000c000007944 */ /* 0x002fea0003c00000 */
[----:B0-----:R-:W-:Y:S01]  /*6d40*/  HFMA2.MMA R217, -RZ, RZ, 0, 0 ;  /* 0x00000000ffd97435 */ /* 0x001fe200000001ff */
[----:B-1----:R-:W-:Y:S02]  /*6d50*/  MOV R196, R198 ;  /* 0x000000c600c47202 */ /* 0x002fe40000000f00 */
[----:B------:R-:W-:Y:S02]  /*6d60*/  MOV R200, R119 ;  /* 0x0000007700c87202 */ /* 0x000fe40000000f00 */
[----:B------:R-:W-:Y:S02]  /*6d70*/  MOV R198, 0x1f ;  /* 0x0000001f00c67802 */ /* 0x000fe40000000f00 */
[----:B------:R-:W-:Y:S02]  /*6d80*/  MOV R219, 0xffffffff ;  /* 0xffffffff00db7802 */ /* 0x000fe40000000f00 */
[----:B------:R-:W-:Y:S02]  /*6d90*/  MOV R68, 0x6db0 ;  /* 0x00006db000447802 */ /* 0x000fe40000000f00 */
[----:B------:R-:W-:Y:S05]  /*6da0*/  CALL.REL.NOINC `($__internal_160_$__cuda_sm70_shflsync_idx_p) ;  /* 0x0000005000007944 */ /* 0x000fea0003c00000 */
[----:B01----:R-:W-:Y:S05]  /*6db0*/  BRA `(.L_x_3957) ;  /* 0xffffc9c000007947 */ /* 0x003fea000383ffff */
        .weak           $__internal_159_$__cuda_sm70_shflsync_down
        .type           $__internal_159_$__cuda_sm70_shflsync_down,@function
        .size           $__internal_159_$__cuda_sm70_shflsync_down,($__internal_160_$__cuda_sm70_shflsync_idx_p - $__internal_159_$__cuda_sm70_shflsync_down)
$__internal_159_$__cuda_sm70_shflsync_down:
[----:B------:R-:W-:Y:S01]  /*6dc0*/  HFMA2.MMA R69, -RZ, RZ, 0, 0 ;  /* 0x00000000ff457435 */ /* 0x000fe200000001ff */
[----:B------:R-:W-:Y:S04]  /*6dd0*/  WARPSYNC R219 ;  /* 0x000000db00007348 */ /* 0x000fe80003800000 */
[----:B------:R0:W1:Y:S01]  /*6de0*/  SHFL.DOWN PT, R194, R194, R217, R196 ;  /* 0x080000d9c2c27389 */ /* 0x00006200000e00c4 */
[----:B------:R-:W-:Y:S05]  /*6df0*/  RET.REL.NODEC R68 `(_Z25selective_scan_bwd_kernelI32Selective_Scan_bwd_kernel_traitsILi64ELi16ELb1ELb0ELb1ELb0ELb1EffEEv12SSMParamsBwd) ;  /* 0xffff920044007950 */ /* 0x000fea0003c3ffff */
        .weak           $__internal_160_$__cuda_sm70_shflsync_idx_p
        .type           $__internal_160_$__cuda_sm70_shflsync_idx_p,@function
        .size           $__internal_160_$__cuda_sm70_shflsync_idx_p,($__internal_161_$__cuda_sm70_shflsync_up - $__internal_160_$__cuda_sm70_shflsync_idx_p)
$__internal_160_$__cuda_sm70_shflsync_idx_p:
[----:B------:R-:W-:Y:S01]  /*6e00*/  MOV R69, 0x0 ;  /* 0x0000000000457802 */ /* 0x000fe20000000f00 */
[----:B------:R-:W-:Y:S04]  /*6e10*/  WARPSYNC R219 ;  /* 0x000000db00007348 */ /* 0x000fe80003800000 */
[----:B------:R0:W1:Y:S01]  /*6e20*/  SHFL.IDX PT, R198, R200, R217, R198 ;  /* 0x000000d9c8c67389 */ /* 0x00006200000e00c6 */
[----:B------:R-:W-:Y:S05]  /*6e30*/  RET.REL.NODEC R68 `(_Z25selective_scan_bwd_kernelI32Selective_Scan_bwd_kernel_traitsILi64ELi16ELb1ELb0ELb1ELb0ELb1EffEEv12SSMParamsBwd) ;  /* 0xffff91c044007950 */ /* 0x000fea0003c3ffff */
        .weak           $__internal_161_$__cuda_sm70_shflsync_up
        .type           $__internal_161_$__cuda_sm70_shflsync_up,@function
        .size           $__internal_161_$__cuda_sm70_shflsync_up,(.L_x_8977 - $__internal_161_$__cuda_sm70_shflsync_up)
$__internal_161_$__cuda_sm70_shflsync_up:
[----:B------:R-:W-:Y:S01]  /*6e40*/  HFMA2.MMA R69, -RZ, RZ, 0, 0 ;  /* 0x00000000ff457435 */ /* 0x000fe200000001ff */
[----:B------:R-:W-:Y:S04]  /*6e50*/  WARPSYNC R195 ;  /* 0x000000c300007348 */ /* 0x000fe80003800000 */
[----:B------:R0:W1:Y:S01]  /*6e60*/  SHFL.UP PT, R192, R192, R193, R194 ;  /* 0x040000c1c0c07389 */ /* 0x00006200000e00c2 */
[----:B------:R-:W-:Y:S05]  /*6e70*/  RET.REL.NODEC R68 `(_Z25selective_scan_bwd_kernelI32Selective_Scan_bwd_kernel_traitsILi64ELi16ELb1ELb0ELb1ELb0ELb1EffEEv12SSMParamsBwd) ;  /* 0xffff918044007950 */ /* 0x000fea0003c3ffff */
.L_x_3958:
        /* <DEDUP_REMOVED lines=16> */
.L_x_8977:


//--------------------- .text._Z25selective_scan_bwd_kernelI32Selective_Scan_bwd_kernel_traitsILi64ELi16ELb1ELb0ELb1ELb1ELb0EffEEv12SSMParamsBwd --------------------------
	.section	.text._Z25selective_scan_bwd_kernelI32Selective_Scan_bwd_kernel_traitsILi64ELi16ELb1ELb0ELb1ELb1ELb0EffEEv12SSMParamsBwd,"ax",@progbits
	.sectioninfo	@"SHI_REGISTERS=211"
	.align	128
        .global         _Z25selective_scan_bwd_kernelI32Selective_Scan_bwd_kernel_traitsILi64ELi16ELb1ELb0ELb1ELb1ELb0EffEEv12SSMParamsBwd
        .type           _Z25selective_scan_bwd_kernelI32Selective_Scan_bwd_kernel_traitsILi64ELi16ELb1ELb0ELb1ELb1ELb0EffEEv12SSMParamsBwd,@function
        .size           _Z25selective_scan_bwd_kernelI32Selective_Scan_bwd_kernel_traitsILi64ELi16ELb1ELb0ELb1ELb1ELb0EffEEv12SSMParamsBwd,(.L_x_8980 - _Z25selective_scan_bwd_kernelI32Selective_Scan_bwd_kernel_traitsILi64ELi16ELb1ELb0ELb1ELb1ELb0EffEEv12SSMParamsBwd)
        .other          _Z25selective_scan_bwd_kernelI32Selective_Scan_bwd_kernel_traitsILi64ELi16ELb1ELb0ELb1ELb1ELb0EffEEv12SSMParamsBwd,@"STO_CUDA_ENTRY STV_DEFAULT"
_Z25selective_scan_bwd_kernelI32Selective_Scan_bwd_kernel_traitsILi64ELi16ELb1ELb0ELb1ELb1ELb0EffEEv12SSMParamsBwd:
.text._Z25selective_scan_bwd_kernelI32Selective_Scan_bwd_kernel_traitsILi64ELi16ELb1ELb0ELb1ELb1ELb0EffEEv12SSMParamsBwd:
[----:B------:R-:W-:Y:S02]  /*0000*/  MOV R1, c[0x0][0x28] ;  /* 0x00000a0000017a02 */ /* 0x000fe40000000f00 */
[----:B------:R-:W-:Y:S01]  /*0010*/  IABS R11, c[0x0][0x178] ;  /* 0x00005e00000b7a13 */ /* 0x000fe20000000000 */
[----:B------:R-:W0:Y:S01]  /*0020*/  S2R R161, SR_CTAID.Y ;  /* 0x0000000000a17919 */ /* 0x000e220000002600 */
[----:B------:R-:W-:Y:S01]  /*0030*/  ISETP.NE.U32.AND P0, PT, RZ, c[0x0][0x238], PT ;  /* 0x00008e00ff007a0c */ /* 0x000fe20003f05070 */
[----:B------:R-:W-:Y:S01]  /*0040*/  CS2R R154, SRZ ;  /* 0x00000000009a7805 */ /* 0x000fe2000001ff00 */
[----:B------:R-:W1:Y:S01]  /*0050*/  I2F.RP R0, R11 ;  /* 0x0000000b00007306 */ /* 0x000e620000209400 */
[----:B------:R-:W-:Y:S01]  /*0060*/  ULDC.64 UR4, c[0x0][0x118] ;  /* 0x0000460000047ab9 */ /* 0x000fe20000000a00 */
[----:B------:R-:W-:Y:S01]  /*0070*/  ISETP.NE.AND.EX P0, PT, RZ, c[0x0][0x23c], PT, P0 ;  /* 0x00008f00ff007a0c */ /* 0x000fe20003f05300 */
[----:B------:R-:W-:Y:S01]  /*0080*/  CS2R R152, SRZ ;  /* 0x0000000000987805 */ /* 0x000fe2000001ff00 */
[----:B------:R-:W-:Y:S01]  /*0090*/  ISETP.NE.U32.AND P1, PT, RZ, c[0x0][0x250], PT ;  /* 0x00009400ff007a0c */ /* 0x000fe20003f25070 */
[----:B------:R-:W2:Y:S03]  /*00a0*/  S2R R159, SR_CTAID.X ;  /* 0x00000000009f7919 */ /* 0x000ea60000002500 */
[----:B------:R-:W-:Y:S01]  /*00b0*/  ISETP.NE.AND.EX P1, PT, RZ, c[0x0][0x254], PT, P1 ;  /* 0x00009500ff007a0c */ /* 0x000fe20003f25310 */
[----:B-1----:R-:W1:Y:S01]  /*00c0*/  MUFU.RCP R0, R0 ;  /* 0x0000000000007308 */ /* 0x002e620000001000 */
[----:B0-----:R-:W-:-:S05]  /*00d0*/  SHF.R.S32.HI R156, RZ, 0x1f, R161 ;  /* 0x0000001fff9c7819 */ /* 0x001fca00000114a1 */
[----:B------:R-:W-:-:S06]  /*00e0*/  @P0 LEA R2, P2, R161, c[0x0][0x238], 0x2 ;  /* 0x00008e00a1020a11 */ /* 0x000fcc00078410ff */
[C---:B------:R-:W-:Y:S02]  /*00f0*/  @P1 LEA R4, P3, R161.reuse, c[0x0][0x250], 0x2 ;  /* 0x00009400a1041a11 */ /* 0x040fe400078610ff */
[C-C-:B------:R-:W-:Y:S02]  /*0100*/  @P0 LEA.HI.X R3, R161.reuse, c[0x0][0x23c], R156.reuse, 0x2, P2 ;  /* 0x00008f00a1030a11 */ /* 0x140fe400010f149c */
[C---:B------:R-:W-:Y:S02]  /*0110*/  @P1 LEA.HI.X R5, R161.reuse, c[0x0][0x254], R156, 0x2, P3 ;  /* 0x00009500a1051a11 */ /* 0x040fe400018f149c */
[----:B-1----:R-:W-:Y:S01]  /*0120*/  IADD3 R6, R0, 0xffffffe, RZ ;  /* 0x0ffffffe00067810 */ /* 0x002fe20007ffe0ff */
[----:B------:R0:W5:Y:S03]  /*0130*/  @P0 LDG.E R154, [R2.64] ;  /* 0x00000004029a0981 */ /* 0x000166000c1e1900 */
[----:B------:R1:W3:Y:S01]  /*0140*/  F2I.FTZ.U32.TRUNC.NTZ R7, R6 ;  /* 0x0000000600077305 */ /* 0x0002e2000021f000 */
[----:B------:R4:W5:Y:S01]  /*0150*/  @P1 LDG.E R152, [R4.64] ;  /* 0x0000000404981981 */ /* 0x000962000c1e1900 */
[----:B--2---:R-:W-:Y:S01]  /*0160*/  SHF.R.S32.HI R184, RZ, 0x1f, R159 ;  /* 0x0000001fffb87819 */ /* 0x004fe2000001149f */
[C---:B------:R-:W-:Y:S01]  /*0170*/  IMAD R10, R156.reuse, c[0x0][0x1e8], RZ ;  /* 0x00007a009c0a7a24 */ /* 0x040fe200078e02ff */
[----:B------:R-:W-:Y:S01]  /*0180*/  CS2R R92, SRZ ;  /* 0x00000000005c7805 */ /* 0x000fe2000001ff00 */
[----:B------:R-:W-:Y:S01]  /*0190*/  IMAD R12, R156, c[0x0][0x280], RZ ;  /* 0x0000a0009c0c7a24 */ /* 0x000fe200078e02ff */
[----:B0-----:R-:W-:Y:S01]  /*01a0*/  IABS R2, R161 ;  /* 0x000000a100027213 */ /* 0x001fe20000000000 */
[C---:B------:R-:W-:Y:S01]  /*01b0*/  IMAD R10, R161.reuse, c[0x0][0x1ec], R10 ;  /* 0x00007b00a10a7a24 */ /* 0x040fe200078e020a */
[----:B-1----:R-:W-:Y:S01]  /*01c0*/  HFMA2.MMA R6, -RZ, RZ, 0, 0 ;  /* 0x00000000ff067435 */ /* 0x002fe200000001ff */
[----:B------:R-:W-:-:S02]  /*01d0*/  IMAD R12, R161, c[0x0][0x284], R12 ;  /* 0x0000a100a10c7a24 */ /* 0x000fc400078e020c */
[----:B----4-:R-:W-:Y:S01]  /*01e0*/  IMAD R4, R184, c[0x0][0x1d0], RZ ;  /* 0x00007400b8047a24 */ /* 0x010fe200078e02ff */
        /* <DEDUP_REMOVED lines=26> */
[----:B------:R-:W-:Y:S01]  /*0390*/  @!P1 IADD3 R157, R157, 0x1, RZ ;  /* 0x000000019d9d9810 */ /* 0x000fe20007ffe0ff */
[----:B------:R-:W-:Y:S01]  /*03a0*/  IMAD R15, R159, c[0x0][0x1b4], R0 ;  /* 0x00006d009f0f7a24 */ /* 0x000fe200078e0200 */
[----:B------:R-:W-:Y:S01]  /*03b0*/  SHF.R.S32.HI R13, RZ, 0x1f, R11 ;  /* 0x0000001fff0d7819 */ /* 0x000fe2000001140b */
[----:B------:R-:W-:Y:S01]  /*03c0*/  IMAD R0, R156, c[0x0][0x1d8], RZ ;  /* 0x000076009c007a24 */ /* 0x000fe200078e02ff */
[----:B------:R-:W-:Y:S02]  /*03d0*/  IADD3 R149, P4, R11, R2, RZ ;  /* 0x000000020b957210 */ /* 0x000fe40007f9e0ff */
[----:B------:R-:W-:Y:S01]  /*03e0*/  ISETP.NE.AND P1, PT, RZ, c[0x0][0x178], PT ;  /* 0x00005e00ff007a0c */ /* 0x000fe20003f25270 */
[----:B------:R-:W-:Y:S01]  /*03f0*/  IMAD R0, R161, c[0x0][0x1dc], R0 ;  /* 0x00007700a1007a24 */ /* 0x000fe200078e0200 */
[----:B------:R-:W-:Y:S01]  /*0400*/  ISETP.GE.AND P3, PT, R8, 0x1, PT ;  /* 0x000000010800780c */ /* 0x000fe20003f66270 */
[----:B------:R-:W-:Y:S01]  /*0410*/  IMAD.WIDE.U32 R8, R159, c[0x0][0x1b0], RZ ;  /* 0x00006c009f087a25 */ /* 0x000fe200078e00ff */
[----:B------:R-:W-:-:S02]  /*0420*/  @P0 IADD3 R157, R157, 0x1, RZ ;  /* 0x000000019d9d0810 */ /* 0x000fc40007ffe0ff */
[----:B------:R-:W-:Y:S01]  /*0430*/  IADD3.X R0, R13, R3, R0, P4, !PT ;  /* 0x000000030d007210 */ /* 0x000fe200027fe400 */
[----:B------:R-:W-:Y:S01]  /*0440*/  IMAD.WIDE.U32 R2, R161, c[0x0][0x1e8], R4 ;  /* 0x00007a00a1027a25 */ /* 0x000fe200078e0004 */
[----:B------:R-:W-:Y:S02]  /*0450*/  @!P2 IADD3 R157, -R157, RZ, RZ ;  /* 0x000000ff9d9da210 */ /* 0x000fe40007ffe1ff */
[----:B------:R-:W-:Y:S01]  /*0460*/  IADD3 R9, R9, R15, RZ ;  /* 0x0000000f09097210 */ /* 0x000fe20007ffe0ff */
[----:B------:R-:W-:Y:S01]  /*0470*/  IMAD.WIDE.U32 R4, R161, c[0x0][0x280], R6 ;  /* 0x0000a000a1047a25 */ /* 0x000fe200078e0006 */
[C---:B------:R-:W-:Y:S02]  /*0480*/  IADD3 R147, P0, R11.reuse, R2, RZ ;  /* 0x000000020b937210 */ /* 0x040fe40007f1e0ff */
[----:B------:R-:W-:Y:S02]  /*0490*/  @!P1 LOP3.LUT R157, RZ, c[0x0][0x178], RZ, 0x33, !PT ;  /* 0x00005e00ff9d9a12 */ /* 0x000fe400078e33ff */
[----:B------:R-:W-:-:S02]  /*04a0*/  IADD3 R145, P2, R11, R4, RZ ;  /* 0x000000040b917210 */ /* 0x000fc40007f5e0ff */
[----:B------:R-:W-:Y:S01]  /*04b0*/  IADD3.X R2, R13, R3, R10, P0, !PT ;  /* 0x000000030d027210 */ /* 0x000fe200007fe40a */
[----:B------:R-:W-:Y:S01]  /*04c0*/  IMAD.WIDE.U32 R8, R157, c[0x0][0x1c8], R8 ;  /* 0x000072009d087a25 */ /* 0x000fe200078e0008 */
[----:B------:R-:W-:Y:S02]  /*04d0*/  ISETP.NE.U32.AND P0, PT, RZ, c[0x0][0x260], PT ;  /* 0x00009800ff007a0c */ /* 0x000fe40003f05070 */
[----:B------:R-:W-:Y:S02]  /*04e0*/  IADD3.X R4, R13, R5, R12, P2, !PT ;  /* 0x000000050d047210 */ /* 0x000fe400017fe40c */
[----:B------:R-:W-:Y:S02]  /*04f0*/  LEA R148, P1, R149, c[0x0][0x240], 0x2 ;  /* 0x0000900095947a11 */ /* 0x000fe400078210ff */
[----:B------:R-:W-:Y:S02]  /*0500*/  LEA R146, P2, R147, c[0x0][0x248], 0x2 ;  /* 0x0000920093927a11 */ /* 0x000fe400078410ff */
[----:B------:R-:W-:-:S02]  /*0510*/  ISETP.NE.AND.EX P0, PT, RZ, c[0x0][0x264], PT, P0 ;  /* 0x00009900ff007a0c */ /* 0x000fc40003f05300 */
        /* <DEDUP_REMOVED lines=15> */
[----:B------:R-:W-:Y:S01]  /*0610*/  CS2R R2, SRZ ;  /* 0x0000000000027805 */ /* 0x000fe2000001ff00 */
[----:B------:R-:W-:Y:S02]  /*0620*/  @P0 MOV R95, 0x8 ;  /* 0x00000008005f0802 */ /* 0x000fe40000000f00 */
[----:B------:R-:W-:Y:S02]  /*0630*/  LEA.HI.X R145, R145, c[0x0][0x30c], R4, 0x2, P4 ;  /* 0x0000c30091917a11 */ /* 0x000fe400020f1404 */
[----:B------:R-:W-:Y:S01]  /*0640*/  IADD3.X R142, R13, R142, RZ, P5, !PT ;  /* 0x0000008e0d8e7210 */ /* 0x000fe20002ffe4ff */
[----:B------:R-:W-:Y:S01]  /*0650*/  @P0 IMAD.WIDE R94, R0, R95, c[0x0][0x260] ;  /* 0x00009800005e0625 */ /* 0x000fe200078e025f */
[----:B------:R-:W-:Y:S01]  /*0660*/  LEA R143, P6, R11, c[0x0][0x230], 0x2 ;  /* 0x00008c000b8f7a11 */ /* 0x000fe200078c10ff */
[----:B------:R-:W-:Y:S01]  /*0670*/  @!P0 CS2R R94, SRZ ;  /* 0x00000000005e8805 */ /* 0x000fe2000001ff00 */
[----:B------:R-:W-:-:S02]  /*0680*/  @P1 LEA R92, P4, R161, c[0x0][0x328], 0x2 ;  /* 0x0000ca00a15c1a11 */ /* 0x000fc400078810ff */
[----:B------:R-:W-:Y:S02]  /*0690*/  @P2 LEA R2, P5, R161, c[0x0][0x348], 0x2 ;  /* 0x0000d200a1022a11 */ /* 0x000fe400078a10ff */
[----:B------:R-:W-:Y:S02]  /*06a0*/  LEA.HI.X R142, R11, c[0x0][0x234], R142, 0x2, P6 ;  /* 0x00008d000b8e7a11 */ /* 0x000fe400030f148e */
[C-C-:B------:R-:W-:Y:S02]  /*06b0*/  @P1 LEA.HI.X R93, R161.reuse, c[0x0][0x32c], R156.reuse, 0x2, P4 ;  /* 0x0000cb00a15d1a11 */ /* 0x140fe400020f149c */
        /* <DEDUP_REMOVED lines=11> */
.L_x_4041:
        /* <DEDUP_REMOVED lines=28> */
[----:B---3--:R0:W-:Y:S04]  /*0930*/  STS.128 [R137.X16+0x200], R20 ;  /* 0x0002001489007388 */ /* 0x0081e8000000cc00 */
[----:B----4-:R1:W-:Y:S04]  /*0940*/  STS.128 [R137.X16+0x400], R28 ;  /* 0x0004001c89007388 */ /* 0x0103e8000000cc00 */
[----:B------:R2:W-:Y:S01]  /*0950*/  STS.128 [R137.X16+0x600], R32 ;  /* 0x0006002089007388 */ /* 0x0005e2000000cc00 */
[----:B------:R-:W-:-:S06]  /*0960*/  NOP ;  /* 0x0000000000007918 */ /* 0x000fcc0000000000 */
[----:B------:R-:W-:Y:S04]  /*0970*/  LDS.128 R68, [R136.X16+0x10] ;  /* 0x0000100088447984 */ /* 0x000fe8000000cc00 */
[----:B------:R-:W-:Y:S04]  /*0980*/  LDS.128 R8, [R136.X16+0x20] ;  /* 0x0000200088087984 */ /* 0x000fe8000000cc00 */
[----:B------:R-:W-:Y:S04]  /*0990*/  LDS.128 R4, [R136.X16+0x30] ;  /* 0x0000300088047984 */ /* 0x000fe8000000cc00 */
[----:B------:R-:W3:Y:S04]  /*09a0*/  LDS.128 R12, [R136.X16] ;  /* 0x00000000880c7984 */ /* 0x000ee8000000cc00 */
[----:B------:R-:W-:Y:S06]  /*09b0*/  BAR.SYNC.DEFER_BLOCKING 0x0 ;  /* 0x0000000000007b1d */ /* 0x000fec0000010000 */
[----:B0-----:R-:W4:Y:S04]  /*09c0*/  LDG.E.128 R20, [R16.64] ;  /* 0x0000000410147981 */ /* 0x001f28000c1e1d00 */
[----:B------:R-:W4:Y:S04]  /*09d0*/  LDG.E.128 R24, [R16.64+0x200] ;  /* 0x0002000410187981 */ /* 0x000f28000c1e1d00 */
[----:B-1----:R-:W4:Y:S04]  /*09e0*/  LDG.E.128 R28, [R16.64+0x400] ;  /* 0x00040004101c7981 */ /* 0x002f28000c1e1d00 */
[----:B--2---:R-:W2:Y:S01]  /*09f0*/  LDG.E.128 R32, [R16.64+0x600] ;  /* 0x0006000410207981 */ /* 0x004ea2000c1e1d00 */
[--C-:B---3-5:R-:W-:Y:S01]  /*0a00*/  FADD.FTZ R131, R12, R152.reuse ;  /* 0x000000980c837221 */ /* 0x128fe20000010000 */
        /* <DEDUP_REMOVED lines=9> */
[--C-:B------:R-:W-:Y:S01]  /*0aa0*/  FADD.FTZ R130, R13, R152.reuse ;  /* 0x000000980d827221 */ /* 0x100fe20000010000 */
[----:B------:R-:W-:Y:S01]  /*0ab0*/  FSETP.GTU.FTZ.AND P6, PT, R134, 20, PT ;  /* 0x41a000008600780b */ /* 0x000fe20003fdc000 */
[----:B------:R-:W-:Y:S01]  /*0ac0*/  FADD.FTZ R129, R14, R152 ;  /* 0x000000980e817221 */ /* 0x000fe20000010000 */
[----:B------:R-:W-:-:S02]  /*0ad0*/  FSETP.GTU.FTZ.AND P4, PT, R133, 20, PT ;  /* 0x41a000008500780b */ /* 0x000fc40003f9c000 */
[----:B------:R-:W-:Y:S02]  /*0ae0*/  FSETP.GTU.FTZ.AND P3, PT, R132, 20, PT ;  /* 0x41a000008400780b */ /* 0x000fe40003f7c000 */
[----:B------:R-:W-:Y:S01]  /*0af0*/  FSETP.GTU.FTZ.AND P1, PT, R130, 20, PT ;  /* 0x41a000008200780b */ /* 0x000fe20003f3c000 */
[----:B----4-:R0:W-:Y:S04]  /*0b00*/  STS.128 [R137.X16], R20 ;  /* 0x0000001489007388 */ /* 0x0101e8000000cc00 */
[----:B------:R0:W-:Y:S04]  /*0b10*/  STS.128 [R137.X16+0x200], R24 ;  /* 0x0002001889007388 */ /* 0x0001e8000000cc00 */
[----:B------:R0:W-:Y:S04]  /*0b20*/  STS.128 [R137.X16+0x400], R28 ;  /* 0x0004001c89007388 */ /* 0x0001e8000000cc00 */
[----:B--2---:R0:W-:Y:S01]  /*0b30*/  STS.128 [R137.X16+0x600], R32 ;  /* 0x0006002089007388 */ /* 0x0041e2000000cc00 */
        /* <DEDUP_REMOVED lines=37> */
.L_x_3961:
[----:B------:R-:W-:Y:S05]  /*0d90*/  BSYNC B0 ;  /* 0x0000000000007941 */ /* 0x000fea0003800000 */
.L_x_3960:
        /* <DEDUP_REMOVED lines=35> */
.L_x_3963:
[----:B------:R-:W-:Y:S05]  /*0fd0*/  BSYNC B0 ;  /* 0x0000000000007941 */ /* 0x000fea0003800000 */
.L_x_3962:
        /* <DEDUP_REMOVED lines=35> */
.L_x_3965:
[----:B------:R-:W-:Y:S05]  /*1210*/  BSYNC B0 ;  /* 0x0000000000007941 */ /* 0x000fea0003800000 */
.L_x_3964:
        /* <DEDUP_REMOVED lines=35> */
.L_x_3967:
[----:B------:R-:W-:Y:S05]  /*1450*/  BSYNC B0 ;  /* 0x0000000000007941 */ /* 0x000fea0003800000 */
.L_x_3966:
        /* <DEDUP_REMOVED lines=35> */
.L_x_3969:
[----:B------:R-:W-:Y:S05]  /*1690*/  BSYNC B0 ;  /* 0x0000000000007941 */ /* 0x000fea0003800000 */
.L_x_3968:
[----:B------:R-:W-:Y:S01]  /*16a0*/  BSSY B0, `(.L_x_3970) ;  /* 0x0000028000007945 */ /* 0x000fe20003800000 */
[--C-:B------:R-:W-:Y:S01]  /*16b0*/  FADD.FTZ R121, R6, R152.reuse ;  /* 0x0000009806797221 */ /* 0x100fe20000010000 */
[----:B------:R-:W-:Y:S01]  /*16c0*/  FSETP.GTU.FTZ.AND P0, PT, R125, 20, PT ;  /* 0x41a000007d00780b */ /* 0x000fe20003f1c000 */
[--C-:B------:R-:W-:Y:S02]  /*16d0*/  FADD.FTZ R124, R11, R152.reuse ;  /* 0x000000980b7c7221 */ /* 0x100fe40000010000 */
[--C-:B------:R-:W-:Y:S02]  /*16e0*/  FADD.FTZ R123, R4, R152.reuse ;  /* 0x00000098047b7221 */ /* 0x100fe40000010000 */
[--C-:B------:R-:W-:Y:S02]  /*16f0*/  FADD.FTZ R122, R5, R152.reuse ;  /* 0x00000098057a7221 */ /* 0x100fe40000010000 */
[----:B------:R-:W-:Y:S02]  /*1700*/  FADD.FTZ R120, R7, R152 ;  /* 0x0000009807787221 */ /* 0x000fe40000010000 */
[----:B----4-:R-:W-:Y:S01]  /*1710*/  FFMA.FTZ R6, R64, R36, R155 ;  /* 0x0000002440067223 */ /* 0x010fe2000001009b */
[----:B------:R-:W-:Y:S05]  /*1720*/  @P6 BRA `(.L_x_3971) ;  /* 0x000001f000006947 */ /* 0x000fea0003800000 */
[----:B------:R-:W-:Y:S01]  /*1730*/  FMUL.FTZ R134, R134, 1.4426950216293334961 ;  /* 0x3fb8aa3b86867820 */ /* 0x000fe20000410000 */
[----:B------:R-:W-:Y:S01]  /*1740*/  HFMA2.MMA R8, -RZ, RZ, 1.625, 0 ;  /* 0x3e800000ff087435 */ /* 0x000fe200000001ff */
[----:B------:R-:W-:-:S02]  /*1750*/  MOV R9, 0x3d39bf78 ;  /* 0x3d39bf7800097802 */ /* 0x000fc40000000f00 */
        /* <DEDUP_REMOVED lines=11> */
[----:B------:R-:W-:Y:S02]  /*1810*/  FFMA.FTZ R5, R4, R5, -0.13229703903198242188 ;  /* 0xbe0778e004057423 */ /* 0x000fe40000010005 */
        /* <DEDUP_REMOVED lines=16> */
.L_x_3971:
[----:B------:R-:W-:Y:S05]  /*1920*/  BSYNC B0 ;  /* 0x0000000000007941 */ /* 0x000fea0003800000 */
.L_x_3970:
[----:B------:R-:W-:Y:S01]  /*1930*/  FFMA.FTZ R5, R65, R37, R6 ;  /* 0x0000002541057223 */ /* 0x000fe20000010006 */
[----:B------:R-:W-:Y:S01]  /*1940*/  BSSY B0, `(.L_x_3972) ;  /* 0x0000025000007945 */ /* 0x000fe20003800000 */
[----:B------:R-:W-:Y:S01]  /*1950*/  FSETP.GTU.FTZ.AND P6, PT, R124, 20, PT ;  /* 0x41a000007c00780b */ /* 0x000fe20003fdc000 */
[----:B0-----:R-:W-:Y:S01]  /*1960*/  CS2R R34, SRZ ;  /* 0x0000000000227805 */ /* 0x001fe2000001ff00 */
        /* <DEDUP_REMOVED lines=34> */
.L_x_3973:
[----:B------:R-:W-:Y:S05]  /*1b90*/  BSYNC B0 ;  /* 0x0000000000007941 */ /* 0x000fea0003800000 */
.L_x_3972:
        /* <DEDUP_REMOVED lines=38> */
.L_x_3975:
[----:B------:R-:W-:Y:S05]  /*1e00*/  BSYNC B0 ;  /* 0x0000000000007941 */ /* 0x000fea0003800000 */
.L_x_3974:
        /* <DEDUP_REMOVED lines=38> */
.L_x_3977:
[----:B------:R-:W-:Y:S05]  /*2070*/  BSYNC B0 ;  /* 0x0000000000007941 */ /* 0x000fea0003800000 */
.L_x_3976:
        /* <DEDUP_REMOVED lines=38> */
.L_x_3979:
[----:B------:R-:W-:Y:S05]  /*22e0*/  BSYNC B0 ;  /* 0x0000000000007941 */ /* 0x000fea0003800000 */
.L_x_3978:
        /* <DEDUP_REMOVED lines=40> */
.L_x_3981:
[----:B------:R-:W-:Y:S05]  /*2570*/  BSYNC B0 ;  /* 0x0000000000007941 */ /* 0x000fea0003800000 */
.L_x_3980:
        /* <DEDUP_REMOVED lines=33> */
.L_x_3983:
[----:B------:R-:W-:Y:S05]  /*2790*/  BSYNC B0 ;  /* 0x0000000000007941 */ /* 0x000fea0003800000 */
.L_x_3982:
        /* <DEDUP_REMOVED lines=33> */
.L_x_3985:
[----:B------:R-:W-:Y:S05]  /*29b0*/  BSYNC B0 ;  /* 0x0000000000007941 */ /* 0x000fea0003800000 */
.L_x_3984:
        /* <DEDUP_REMOVED lines=33> */
.L_x_3987:
[----:B------:R-:W-:Y:S05]  /*2bd0*/  BSYNC B0 ;  /* 0x0000000000007941 */ /* 0x000fea0003800000 */
.L_x_3986:
        /* <DEDUP_REMOVED lines=33> */
.L_x_3989:
[----:B------:R-:W-:Y:S05]  /*2df0*/  BSYNC B0 ;  /* 0x0000000000007941 */ /* 0x000fea0003800000 */
.L_x_3988:
        /* <DEDUP_REMOVED lines=33> */
.L_x_3991:
[----:B------:R-:W-:Y:S05]  /*3010*/  BSYNC B0 ;  /* 0x0000000000007941 */ /* 0x000fea0003800000 */
.L_x_3990:
[----:B------:R-:W-:Y:S01]  /*3020*/  FFMA.FTZ R5, R59, R47, R6 ;  /* 0x0000002f3b057223 */ /* 0x000fe20000010006 */
[----:B------:R-:W-:Y:S01]  /*3030*/  BAR.SYNC.DEFER_BLOCKING 0x0 ;  /* 0x0000000000007b1d */ /* 0x000fe20000010000 */
[----:B------:R-:W-:Y:S02]  /*3040*/  FMUL.FTZ R12, R44, R154 ;  /* 0x0000009a2c0c7220 */ /* 0x000fe40000410000 */
[----:B---3--:R-:W-:Y:S02]  /*3050*/  FFMA.FTZ R0, R52, R40, R5 ;  /* 0x0000002834007223 */ /* 0x008fe40000010005 */
        /* <DEDUP_REMOVED lines=15> */
[----:B------:R-:W-:Y:S01]  /*3150*/  HFMA2.MMA R101, -RZ, RZ, 0, 0 ;  /* 0x00000000ff657435 */ /* 0x000fe200000001ff */
[----:B------:R-:W-:Y:S01]  /*3160*/  FMUL.FTZ R119, R64, R131 ;  /* 0x0000008340777220 */ /* 0x000fe20000410000 */
[----:B------:R-:W-:Y:S01]  /*3170*/  CS2R R102, SRZ ;  /* 0x0000000000667805 */ /* 0x000fe2000001ff00 */
[----:B------:R-:W-:Y:S01]  /*3180*/  FMUL.FTZ R118, R65, R130 ;  /* 0x0000008241767220 */ /* 0x000fe20000410000 */
        /* <DEDUP_REMOVED lines=15> */
.L_x_4040:
[----:B------:R-:W-:Y:S01]  /*3280*/  IMAD R0, R156, c[0x0][0x180], RZ ;  /* 0x000060009c007a24 */ /* 0x000fe200078e02ff */
[----:B------:R-:W-:Y:S01]  /*3290*/  SHF.R.S32.HI R82, RZ, 0x1f, R103 ;  /* 0x0000001fff527819 */ /* 0x000fe20000011467 */
[----:B------:R-:W-:-:S04]  /*32a0*/  IMAD.WIDE.U32 R68, R161, c[0x0][0x180], RZ ;  /* 0x00006000a1447a25 */ /* 0x000fc800078e00ff */
[----:B------:R-:W-:Y:S02]  /*32b0*/  IMAD R71, R161, c[0x0][0x184], R0 ;  /* 0x00006100a1477a24 */ /* 0x000fe400078e0200 */
[C---:B------:R-:W-:Y:S02]  /*32c0*/  IMAD R0, R82.reuse, c[0x0][0x188], RZ ;  /* 0x0000620052007a24 */ /* 0x040fe400078e02ff */
[----:B------:R-:W-:Y:S01]  /*32d0*/  IMAD R72, R82, c[0x0][0x1c0], RZ ;  /* 0x0000700052487a24 */ /* 0x000fe200078e02ff */
[----:B------:R-:W-:Y:S01]  /*32e0*/  IADD3 R69, R69, R71, RZ ;  /* 0x0000004745457210 */ /* 0x000fe20007ffe0ff */
[C---:B------:R-:W-:Y:S02]  /*32f0*/  IMAD R73, R103.reuse, c[0x0][0x18c], R0 ;  /* 0x0000630067497a24 */ /* 0x040fe400078e0200 */
[----:B------:R-:W-:-:S04]  /*3300*/  IMAD.WIDE.U32 R70, R103, c[0x0][0x1c0], RZ ;  /* 0x0000700067467a25 */ /* 0x000fc800078e00ff */
[----:B------:R-:W-:Y:S01]  /*3310*/  IMAD.WIDE.U32 R68, R103, c[0x0][0x188], R68 ;  /* 0x0000620067447a25 */ /* 0x000fe200078e0044 */
[----:B------:R-:W-:-:S03]  /*3320*/  LEA R76, P1, R70, R143, 0x2 ;  /* 0x0000008f464c7211 */ /* 0x000fc600078210ff */
[----:B------:R-:W-:Y:S01]  /*3330*/  IMAD R75, R103, c[0x0][0x1c4], R72 ;  /* 0x00007100674b7a24 */ /* 0x000fe200078e0248 */
[----:B------:R-:W-:Y:S02]  /*3340*/  IADD3 R69, R69, R73, RZ ;  /* 0x0000004945457210 */ /* 0x000fe40007ffe0ff */
[C---:B------:R-:W-:Y:S02]  /*3350*/  LEA R78, P0, R68.reuse, c[0x0][0x220], 0x2 ;  /* 0x00008800444e7a11 */ /* 0x040fe400078010ff */
[----:B------:R-:W-:Y:S02]  /*3360*/  IADD3 R71, R71, R75, RZ ;  /* 0x0000004b47477210 */ /* 0x000fe40007ffe0ff */
[----:B------:R-:W-:Y:S02]  /*3370*/  LEA.HI.X R79, R68, c[0x0][0x224], R69, 0x2, P0 ;  /* 0x00008900444f7a11 */ /* 0x000fe400000f1445 */
[----:B------:R-:W-:-:S03]  /*3380*/  LEA.HI.X R77, R70, R142, R71, 0x2, P1 ;  /* 0x0000008e464d7211 */ /* 0x000fc600008f1447 */
[----:B------:R0:W2:Y:S02]  /*3390*/  LDG.E R100, [R78.64] ;  /* 0x000000044e647981 */ /* 0x0000a4000c1e1900 */
[----:B------:R-:W-:-:S05]  /*33a0*/  IMAD.WIDE R76, R138, 0x10, R76 ;  /* 0x000000108a4c7825 */ /* 0x000fca00078e024c */
[----:B------:R1:W3:Y:S04]  /*33b0*/  LDG.E.128 R68, [R76.64] ;  /* 0x000000044c447981 */ /* 0x0002e8000c1e1d00 */
[----:B------:R1:W4:Y:S04]  /*33c0*/  LDG.E.128 R72, [R76.64+0x200] ;  /* 0x000200044c487981 */ /* 0x000328000c1e1d00 */
[----:B------:R1:W4:Y:S04]  /*33d0*/  LDG.E.128 R84, [R76.64+0x400] ;  /* 0x000400044c547981 */ /* 0x000328000c1e1d00 */
[----:B------:R1:W4:Y:S01]  /*33e0*/  LDG.E.128 R88, [R76.64+0x600] ;  /* 0x000600044c587981 */ /* 0x000322000c1e1d00 */
[----:B------:R-:W-:-:S02]  /*33f0*/  IMAD R0, R156, c[0x0][0x198], RZ ;  /* 0x000066009c007a24 */ /* 0x000fc400078e02ff */
[----:B------:R-:W-:Y:S01]  /*3400*/  IMAD.WIDE.U32 R80, R161, c[0x0][0x198], RZ ;  /* 0x00006600a1507a25 */ /* 0x000fe200078e00ff */
[----:B------:R-:W-:-:S03]  /*3410*/  LOP3.LUT P0, RZ, R151, 0x1f, RZ, 0xc0, !PT ;  /* 0x0000001f97ff7812 */ /* 0x000fc6000780c0ff */
[----:B------:R-:W-:Y:S01]  /*3420*/  IMAD R83, R161, c[0x0][0x19c], R0 ;  /* 0x00006700a1537a24 */ /* 0x000fe200078e0200 */
[----:B------:R-:W-:Y:S01]  /*3430*/  IADD3 R0, R141, -0x1, RZ ;  /* 0xffffffff8d007810 */ /* 0x000fe20007ffe0ff */
[----:B------:R-:W-:Y:S01]  /*3440*/  IMAD R82, R82, c[0x0][0x1a0], RZ ;  /* 0x0000680052527a24 */ /* 0x000fe200078e02ff */
[----:B------:R-:W-:Y:S02]  /*3450*/  ISETP.NE.AND P1, PT, R151, RZ, PT ;  /* 0x000000ff9700720c */ /* 0x000fe40003f25270 */
[----:B------:R-:W-:Y:S02]  /*3460*/  IADD3 R81, R81, R83, RZ ;  /* 0x0000005351517210 */ /* 0x000fe40007ffe0ff */
[----:B0-----:R-:W-:Y:S02]  /*3470*/  LEA.HI R78, R0, R0, RZ, 0x1 ;  /* 0x00000000004e7211 */ /* 0x001fe400078f08ff */
[----:B------:R-:W-:Y:S01]  /*3480*/  ISETP.LT.OR P0, PT, R141, 0x2, P0 ;  /* 0x000000028d00780c */ /* 0x000fe20000701670 */
[C---:B------:R-:W-:Y:S01]  /*3490*/  IMAD R83, R103.reuse, c[0x0][0x1a4], R82 ;  /* 0x0000690067537a24 */ /* 0x040fe200078e0252 */
[----:B------:R-:W-:Y:S01]  /*34a0*/  LOP3.LUT R79, R78, 0xfffffe, RZ, 0xc0, !PT ;  /* 0x00fffffe4e4f7812 */ /* 0x000fe200078ec0ff */
[----:B-1----:R-:W-:-:S03]  /*34b0*/  IMAD.WIDE.U32 R76, R103, c[0x0][0x1a0], R80 ;  /* 0x00006800674c7a25 */ /* 0x002fc600078e0050 */
[----:B------:R-:W-:Y:S02]  /*34c0*/  IADD3 R0, R0, -R79, RZ ;  /* 0x8000004f00007210 */ /* 0x000fe40007ffe0ff */
[----:B------:R-:W-:Y:S02]  /*34d0*/  IADD3 R81, R77, R83, RZ ;  /* 0x000000534d517210 */ /* 0x000fe40007ffe0ff */
[----:B------:R-:W-:Y:S02]  /*34e0*/  LEA R78, P2, R76, c[0x0][0x228], 0x2 ;  /* 0x00008a004c4e7a11 */ /* 0x000fe400078410ff */
[----:B------:R-:W-:Y:S02]  /*34f0*/  IADD3 R77, R151, 0x200, RZ ;  /* 0x00000200974d7810 */ /* 0x000fe40007ffe0ff */
[----:B------:R-:W-:Y:S02]  /*3500*/  @!P1 LEA R77, R0, R103, 0x8 ;  /* 0x00000067004d9211 */ /* 0x000fe400078e40ff */
[----:B------:R-:W-:-:S02]  /*3510*/  LEA.HI.X R79, R76, c[0x0][0x22c], R81, 0x2, P2 ;  /* 0x00008b004c4f7a11 */ /* 0x000fc400010f1451 */
[----:B------:R-:W-:Y:S02]  /*3520*/  @!P0 IADD3 R76, R141, -0x2, RZ ;  /* 0xfffffffe8d4c8810 */ /* 0x000fe40007ffe0ff */
[----:B------:R-:W-:Y:S01]  /*3530*/  SHF.L.U32 R163, R77, 0x2, RZ ;  /* 0x000000024da37819 */ /* 0x000fe200000006ff */
[----:B------:R0:W5:Y:S02]  /*3540*/  LDG.E R0, [R78.64] ;  /* 0x000000044e007981 */ /* 0x000164000c1e1900 */
[----:B------:R-:W-:Y:S01]  /*3550*/  @!P0 IMAD R169, R76, c[0x0][0x16c], R103 ;  /* 0x00005b004ca98a24 */ /* 0x000fe200078e0267 */
[----:B------:R-:W-:Y:S02]  /*3560*/  MOV R99, RZ ;  /* 0x000000ff00637202 */ /* 0x000fe40000000f00 */
[----:B------:R-:W-:Y:S01]  /*3570*/  MOV R98, 0x3f800000 ;  /* 0x3f80000000627802 */ /* 0x000fe20000000f00 */
[----:B------:R-:W-:Y:S01]  /*3580*/  @!P0 IMAD.WIDE R168, R169, 0x8, R94 ;  /* 0x00000008a9a88825 */ /* 0x000fe200078e025e */
[----:B------:R-:W-:Y:S01]  /*3590*/  BSSY B0, `(.L_x_3993) ;  /* 0x0000057000007945 */ /* 0x000fe20003800000 */
[----:B------:R-:W-:-:S02]  /*35a0*/  ISETP.GT.U32.AND P2, PT, R151, 0x1f, PT ;  /* 0x0000001f9700780c */ /* 0x000fc40003f44070 */
[----:B--2---:R-:W-:-:S04]  /*35b0*/  FMUL.FTZ R170, R100, 1.4426950216293334961 ;  /* 0x3fb8aa3b64aa7820 */ /* 0x004fc80000410000 */
[----:B------:R-:W-:-:S06]  /*35c0*/  FMUL.FTZ R190, R170, R131 ;  /* 0x00000083aabe7220 */ /* 0x000fcc0000410000 */
[----:B------:R-:W1:Y:S01]  /*35d0*/  MUFU.EX2 R190, R190 ;  /* 0x000000be00be7308 */ /* 0x000e620000000800 */
[C---:B------:R-:W-:Y:S01]  /*35e0*/  FMUL.FTZ R166, R170.reuse, R130 ;  /* 0x00000082aaa67220 */ /* 0x040fe20000410000 */
[----:B---3--:R-:W-:Y:S01]  /*35f0*/  STS.128 [R137.X16], R68 ;  /* 0x0000004489007388 */ /* 0x008fe2000000cc00 */
[----:B------:R-:W-:-:S03]  /*3600*/  FMUL.FTZ R164, R170, R129 ;  /* 0x00000081aaa47220 */ /* 0x000fc60000410000 */
[----:B----4-:R-:W-:Y:S04]  /*3610*/  STS.128 [R137.X16+0x200], R72 ;  /* 0x0002004889007388 */ /* 0x010fe8000000cc00 */
[----:B------:R2:W-:Y:S04]  /*3620*/  STS.128 [R137.X16+0x400], R84 ;  /* 0x0004005489007388 */ /* 0x0005e8000000cc00 */
[----:B------:R-:W-:Y:S01]  /*3630*/  STS.128 [R137.X16+0x600], R88 ;  /* 0x0006005889007388 */ /* 0x000fe2000000cc00 */
[----:B------:R-:W-:-:S06]  /*3640*/  NOP ;  /* 0x0000000000007918 */ /* 0x000fcc0000000000 */
[----:B------:R-:W3:Y:S01]  /*3650*/  LDS.128 R80, [R136.X16] ;  /* 0x0000000088507984 */ /* 0x000ee2000000cc00 */
[----:B------:R-:W2:Y:S03]  /*3660*/  MUFU.EX2 R166, R166 ;  /* 0x000000a600a67308 */ /* 0x000ea60000000800 */
[----:B0-----:R-:W0:Y:S04]  /*3670*/  LDS.128 R76, [R136.X16+0x10] ;  /* 0x00001000884c7984 */ /* 0x001e28000000cc00 */
[----:B------:R-:W4:Y:S04]  /*3680*/  LDS.128 R72, [R136.X16+0x20] ;  /* 0x0000200088487984 */ /* 0x000f28000000cc00 */
[----:B------:R-:W0:Y:S04]  /*3690*/  LDS.128 R68, [R136.X16+0x30] ;  /* 0x0000300088447984 */ /* 0x000e28000000cc00 */
[----:B-1----:R1:W-:Y:S01]  /*36a0*/  STS [R163+0x2550], R190 ;  /* 0x002550bea3007388 */ /* 0x0023e20000000800 */
[----:B------:R-:W-:-:S03]  /*36b0*/  FMUL.FTZ R167, R170, R128 ;  /* 0x00000080aaa77220 */ /* 0x000fc60000410000 */
[----:B------:R-:W-:Y:S01]  /*36c0*/  BAR.SYNC.DEFER_BLOCKING 0x0 ;  /* 0x0000000000007b1d */ /* 0x000fe20000010000 */
[----:B------:R-:W-:-:S05]  /*36d0*/  FMUL.FTZ R162, R170, R135 ;  /* 0x00000087aaa27220 */ /* 0x000fca0000410000 */
[----:B------:R-:W1:Y:S01]  /*36e0*/  MUFU.EX2 R164, R164 ;  /* 0x000000a400a47308 */ /* 0x000e620000000800 */
[----:B------:R-:W-:-:S07]  /*36f0*/  FMUL.FTZ R165, R170, R134 ;  /* 0x00000086aaa57220 */ /* 0x000fce0000410000 */
[----:B------:R-:W0:Y:S01]  /*3700*/  MUFU.EX2 R167, R167 ;  /* 0x000000a700a77308 */ /* 0x000e220000000800 */
[----:B------:R-:W-:Y:S02]  /*3710*/  FMUL.FTZ R160, R170, R133 ;  /* 0x00000085aaa07220 */ /* 0x000fe40000410000 */
[----:B--2---:R-:W-:-:S05]  /*3720*/  FMUL.FTZ R85, R190, R166 ;  /* 0x000000a6be557220 */ /* 0x004fca0000410000 */
[----:B------:R-:W2:Y:S01]  /*3730*/  MUFU.EX2 R162, R162 ;  /* 0x000000a200a27308 */ /* 0x000ea20000000800 */
[----:B------:R-:W-:Y:S01]  /*3740*/  FFMA.FTZ R84, R119, R166, R118 ;  /* 0x000000a677547223 */ /* 0x000fe20000010076 */
[----:B------:R0:W5:Y:S01]  /*3750*/  @!P0 LDG.E.64 R98, [R168.64] ;  /* 0x00000004a8628981 */ /* 0x000162000c1e1b00 */
[----:B-1----:R-:W-:-:S05]  /*3760*/  FMUL.FTZ R163, R170, R132 ;  /* 0x00000084aaa37220 */ /* 0x002fca0000410000 */
[----:B------:R-:W1:Y:S01]  /*3770*/  MUFU.EX2 R165, R165 ;  /* 0x000000a500a57308 */ /* 0x000e620000000800 */
[C---:B------:R-:W-:Y:S02]  /*3780*/  FMUL.FTZ R86, R164.reuse, R85 ;  /* 0x00000055a4567220 */ /* 0x040fe40000410000 */
[----:B------:R-:W-:Y:S02]  /*3790*/  FFMA.FTZ R84, R164, R84, R117 ;  /* 0x00000054a4547223 */ /* 0x000fe40000010075 */
[----:B------:R-:W-:-:S03]  /*37a0*/  FMUL.FTZ R158, R170, R127 ;  /* 0x0000007faa9e7220 */ /* 0x000fc60000410000 */
[----:B------:R-:W1:Y:S01]  /*37b0*/  MUFU.EX2 R160, R160 ;  /* 0x000000a000a07308 */ /* 0x000e620000000800 */
[----:B0-----:R-:W-:Y:S01]  /*37c0*/  FMUL.FTZ R85, R167, R86 ;  /* 0x00000056a7557220 */ /* 0x001fe20000410000 */
[----:B------:R-:W-:Y:S01]  /*37d0*/  ISETP.NE.AND P0, PT, R151, 0x3f, PT ;  /* 0x0000003f9700780c */ /* 0x000fe20003f05270 */
[----:B------:R-:W-:Y:S02]  /*37e0*/  FFMA.FTZ R84, R167, R84, R116 ;  /* 0x00000054a7547223 */ /* 0x000fe40000010074 */
[----:B------:R-:W-:-:S03]  /*37f0*/  FMUL.FTZ R91, R170, R126 ;  /* 0x0000007eaa5b7220 */ /* 0x000fc60000410000 */
[----:B------:R-:W0:Y:S01]  /*3800*/  MUFU.EX2 R163, R163 ;  /* 0x000000a300a37308 */ /* 0x000e220000000800 */
[C---:B--2---:R-:W-:Y:S02]  /*3810*/  FMUL.FTZ R86, R162.reuse, R85 ;  /* 0x00000055a2567220 */ /* 0x044fe40000410000 */
[----:B------:R-:W-:Y:S02]  /*3820*/  FFMA.FTZ R84, R162, R84, R115 ;  /* 0x00000054a2547223 */ /* 0x000fe40000010073 */
[----:B------:R-:W-:-:S03]  /*3830*/  FMUL.FTZ R90, R170, R125 ;  /* 0x0000007daa5a7220 */ /* 0x000fc60000410000 */
[----:B------:R-:W2:Y:S01]  /*3840*/  MUFU.EX2 R158, R158 ;  /* 0x0000009e009e7308 */ /* 0x000ea20000000800 */
[C---:B-1----:R-:W-:Y:S01]  /*3850*/  FMUL.FTZ R85, R165.reuse, R86 ;  /* 0x00000056a5557220 */ /* 0x042fe20000410000 */
[----:B------:R1:W1:Y:S01]  /*3860*/  @P0 LDS R188, [R151.X4+0x2d54] ;  /* 0x002d540097bc0984 */ /* 0x0002620000004800 */
[----:B------:R-:W-:Y:S02]  /*3870*/  FFMA.FTZ R84, R165, R84, R114 ;  /* 0x00000054a5547223 */ /* 0x000fe40000010072 */
[----:B------:R-:W-:-:S03]  /*3880*/  FMUL.FTZ R183, R170, R124 ;  /* 0x0000007caab77220 */ /* 0x000fc60000410000 */
[----:B------:R-:W2:Y:S01]  /*3890*/  MUFU.EX2 R91, R91 ;  /* 0x0000005b005b7308 */ /* 0x000ea20000000800 */
        /* <DEDUP_REMOVED lines=15> */
[----:B------:R-:W1:Y:S01]  /*3990*/  MUFU.EX2 R181, R181 ;  /* 0x000000b500b57308 */ /* 0x000e620000000800 */
[C---:B---3--:R-:W-:Y:S02]  /*39a0*/  FMUL.FTZ R86, R90.reuse, R85 ;  /* 0x000000555a567220 */ /* 0x048fe40000410000 */
[----:B------:R-:W-:-:S05]  /*39b0*/  FFMA.FTZ R84, R90, R84, R109 ;  /* 0x000000545a547223 */ /* 0x000fca000001006d */
[----:B------:R-:W3:Y:S01]  /*39c0*/  MUFU.EX2 R186, R186 ;  /* 0x000000ba00ba7308 */ /* 0x000ee20000000800 */
[C---:B0-----:R-:W-:Y:S02]  /*39d0*/  FMUL.FTZ R85, R183.reuse, R86 ;  /* 0x00000056b7557220 */ /* 0x041fe40000410000 */
[----:B------:R-:W-:Y:S02]  /*39e0*/  FFMA.FTZ R84, R183, R84, R108 ;  /* 0x00000054b7547223 */ /* 0x000fe4000001006c */
[----:B--2---:R-:W-:-:S03]  /*39f0*/  FMUL.FTZ R86, R176, R85 ;  /* 0x00000055b0567220 */ /* 0x004fc60000410000 */
[----:B------:R-:W0:Y:S01]  /*3a00*/  MUFU.EX2 R185, R185 ;  /* 0x000000b900b97308 */ /* 0x000e220000000800 */
[----:B------:R-:W-:Y:S02]  /*3a10*/  FFMA.FTZ R84, R176, R84, R107 ;  /* 0x00000054b0547223 */ /* 0x000fe4000001006b */
[C---:B-1----:R-:W-:Y:S02]  /*3a20*/  FMUL.FTZ R85, R181.reuse, R86 ;  /* 0x00000056b5557220 */ /* 0x042fe40000410000 */
[----:B------:R-:W-:Y:S02]  /*3a30*/  FFMA.FTZ R84, R181, R84, R106 ;  /* 0x00000054b5547223 */ /* 0x000fe4000001006a */
[C---:B---3--:R-:W-:Y:S02]  /*3a40*/  FMUL.FTZ R86, R186.reuse, R85 ;  /* 0x00000055ba567220 */ /* 0x048fe40000410000 */
[----:B------:R-:W-:Y:S02]  /*3a50*/  FFMA.FTZ R85, R186, R84, R105 ;  /* 0x00000054ba557223 */ /* 0x000fe40000010069 */
[----:B0-----:R-:W-:-:S02]  /*3a60*/  FMUL.FTZ R84, R185, R86 ;  /* 0x00000056b9547220 */ /* 0x001fc40000410000 */
[----:B------:R-:W-:Y:S01]  /*3a70*/  FFMA.FTZ R85, R185, R85, R104 ;  /* 0x00000055b9557223 */ /* 0x000fe20000010068 */
[----:B------:R-:W-:Y:S05]  /*3a80*/  @P0 BRA `(.L_x_3994) ;  /* 0x0000007000000947 */ /* 0x000fea0003800000 */
[----:B----4-:R-:W-:Y:S01]  /*3a90*/  ISETP.NE.AND P0, PT, R141, c[0x0][0x174], PT ;  /* 0x00005d008d007a0c */ /* 0x010fe20003f05270 */
[----:B------:R-:W-:-:S12]  /*3aa0*/  HFMA2.MMA R188, -RZ, RZ, 1.875, 0 ;  /* 0x3f800000ffbc7435 */ /* 0x000fd800000001ff */
[----:B------:R-:W-:-:S04]  /*3ab0*/  @P0 LEA.HI R86, R141, R141, RZ, 0x1 ;  /* 0x0000008d8d560211 */ /* 0x000fc800078f08ff */
[----:B------:R-:W-:-:S04]  /*3ac0*/  @P0 LOP3.LUT R86, R86, 0xfffffe, RZ, 0xc0, !PT ;  /* 0x00fffffe56560812 */ /* 0x000fc800078ec0ff */
[----:B------:R-:W-:-:S04]  /*3ad0*/  @P0 IADD3 R86, -R86, R141, RZ ;  /* 0x0000008d56560210 */ /* 0x000fc80007ffe1ff */
[----:B------:R-:W-:-:S05]  /*3ae0*/  @P0 LEA R86, R86, R103, 0x8 ;  /* 0x0000006756560211 */ /* 0x000fca00078e40ff */
[----:B------:R0:W1:Y:S02]  /*3af0*/  @P0 LDS R188, [R86.X4+0x2550] ;  /* 0x0025500056bc0984 */ /* 0x0000640000004800 */
.L_x_3994:
[----:B----4-:R-:W-:Y:S05]  /*3b00*/  BSYNC B0 ;  /* 0x0000000000007941 */ /* 0x010fea0003800000 */
.L_x_3993:
        /* <DEDUP_REMOVED lines=8> */
[----:B------:R-:W-:Y:S02]  /*3b90*/  FMUL.FTZ R175, R49, R172 ;  /* 0x000000ac31af7220 */ /* 0x000fe40000410000 */
[C---:B------:R-:W-:Y:S02]  /*3ba0*/  FMUL.FTZ R169, R0.reuse, R80 ;  /* 0x0000005000a97220 */ /* 0x040fe40000410000 */
[C---:B0-----:R-:W-:Y:S02]  /*3bb0*/  FMUL.FTZ R86, R0.reuse, R81 ;  /* 0x0000005100567220 */ /* 0x041fe40000410000 */
[C---:B------:R-:W-:Y:S02]  /*3bc0*/  FMUL.FTZ R87, R0.reuse, R82 ;  /* 0x0000005200577220 */ /* 0x040fe40000410000 */
[C---:B------:R-:W-:Y:S02]  /*3bd0*/  FMUL.FTZ R88, R0.reuse, R83 ;  /* 0x0000005300587220 */ /* 0x040fe40000410000 */
[----:B------:R-:W-:-:S02]  /*3be0*/  FMUL.FTZ R89, R0, R76 ;  /* 0x0000004c00597220 */ /* 0x000fc40000410000 */
[C---:B--2---:R-:W-:Y:S02]  /*3bf0*/  FMUL.FTZ R85, R0.reuse, R74 ;  /* 0x0000004a00557220 */ /* 0x044fe40000410000 */
[C---:B------:R-:W-:Y:S02]  /*3c00*/  FMUL.FTZ R84, R0.reuse, R75 ;  /* 0x0000004b00547220 */ /* 0x040fe40000410000 */
[C---:B------:R-:W-:Y:S02]  /*3c10*/  FMUL.FTZ R192, R0.reuse, R69 ;  /* 0x0000004500c07220 */ /* 0x040fe40000410000 */
[C---:B------:R-:W-:Y:S02]  /*3c20*/  FMUL.FTZ R191, R0.reuse, R70 ;  /* 0x0000004600bf7220 */ /* 0x040fe40000410000 */
        /* <DEDUP_REMOVED lines=23> */
.L_x_4048:
        /* <DEDUP_REMOVED lines=24> */
.L_x_4049:
        /* <DEDUP_REMOVED lines=11> */
[----:B-1----:R-:W-:Y:S05]  /*3fd0*/  CALL.REL.NOINC `($__internal_163_$__cuda_sm70_shflsync_idx_p) ;  /* 0x0000475000007944 */ /* 0x002fea0003c00000 */
.L_x_3999:
[----:B------:R-:W-:Y:S05]  /*3fe0*/  BRA.CONV ~URZ, `(.L_x_4000) ;  /* 0x000000637f007947 */ /* 0x000fea000b800000 */
[----:B-1----:R-:W-:Y:S01]  /*3ff0*/  HFMA2.MMA R201, -RZ, RZ, 0, 1.847743988037109375e-06 ;  /* 0x0000001fffc97435 */ /* 0x002fe200000001ff */
[----:B0-----:R-:W-:-:S02]  /*4000*/  MOV R203, R87 ;  /* 0x0000005700cb7202 */ /* 0x001fc40000000f00 */
[----:B------:R-:W-:Y:S02]  /*4010*/  MOV R206, 0x1f ;  /* 0x0000001f00ce7802 */ /* 0x000fe40000000f00 */
[----:B------:R-:W-:Y:S02]  /*4020*/  MOV R208, 0xffffffff ;  /* 0xffffffff00d07802 */ /* 0x000fe40000000f00 */
[----:B------:R-:W-:Y:S02]  /*4030*/  MOV R84, 0x4050 ;  /* 0x0000405000547802 */ /* 0x000fe40000000f00 */
[----:B------:R-:W-:Y:S05]  /*4040*/  CALL.REL.NOINC `($__internal_163_$__cuda_sm70_shflsync_idx_p) ;  /* 0x000046e000007944 */ /* 0x000fea0003c00000 */
.L_x_4000:
[----:B------:R-:W-:Y:S05]  /*4050*/  BRA.DIV ~URZ, `(.L_x_4001) ;  /* 0x00003d127f007947 */ /* 0x000fea000b800000 */
[----:B------:R-:W2:Y:S04]  /*4060*/  SHFL.IDX PT, R98, R98, RZ, 0x1f ;  /* 0x00001fff62627589 */ /* 0x000ea800000e0000 */
[----:B------:R3:W4:Y:S04]  /*4070*/  SHFL.IDX PT, R85, R99, RZ, 0x1f ;  /* 0x00001fff63557589 */ /* 0x00072800000e0000 */
[----:B------:R-:W0:Y:S04]  /*4080*/  SHFL.UP PT, R88, R88, 0x1, RZ ;  /* 0x0420000058587989 */ /* 0x000e2800000e00ff */
[----:B------:R3:W1:Y:S02]  /*4090*/  SHFL.UP PT, R89, R87, 0x1, RZ ;  /* 0x0420000057597989 */ /* 0x00066400000e00ff */
.L_x_4050:
[----:B---3--:R-:W3:Y:S01]  /*40a0*/  LDS.64 R86, [R151.X16+0x2140] ;  /* 0x0021400097567984 */ /* 0x008ee2000000ca00 */
[----:B--2---:R-:W-:Y:S01]  /*40b0*/  MOV R84, R98 ;  /* 0x0000006200547202 */ /* 0x004fe20000000f00 */
[----:B01--4-:R-:W-:-:S04]  /*40c0*/  @P1 FFMA.FTZ R85, R85, R88, R89 ;  /* 0x0000005855551223 */ /* 0x013fc80000010059 */
[----:B------:R-:W-:Y:S02]  /*40d0*/  @P1 FMUL.FTZ R84, R84, R88 ;  /* 0x0000005854541220 */ /* 0x000fe40000410000 */
[C---:B---3--:R-:W-:Y:S02]  /*40e0*/  FFMA.FTZ R87, R86.reuse, R85, R87 ;  /* 0x0000005556577223 */ /* 0x048fe40000010057 */
[----:B------:R-:W-:-:S05]  /*40f0*/  FMUL.FTZ R86, R86, R84 ;  /* 0x0000005456567220 */ /* 0x000fca0000410000 */
[----:B------:R0:W-:Y:S02]  /*4100*/  STS.128 [R151.X16+0x2140], R84 ;  /* 0x0021405497007388 */ /* 0x0001e4000000cc00 */
.L_x_3996:
[----:B------:R-:W-:Y:S05]  /*4110*/  BSYNC B0 ;  /* 0x0000000000007941 */ /* 0x000fea0003800000 */
.L_x_3995:
        /* <DEDUP_REMOVED lines=27> */
[----:B------:R-:W-:Y:S02]  /*42d0*/  FFMA.FTZ R84, R158, R84, R177 ;  /* 0x000000549e547223 */ /* 0x000fe400000100b1 */
[----:B------:R-:W-:-:S02]  /*42e0*/  FMUL.FTZ R85, R163, R86 ;  /* 0x00000056a3557220 */ /* 0x000fc40000410000 */
[----:B------:R-:W-:Y:S02]  /*42f0*/  FFMA.FTZ R84, R163, R84, R172 ;  /* 0x00000054a3547223 */ /* 0x000fe400000100ac */
[----:B------:R-:W-:Y:S02]  /*4300*/  FMUL.FTZ R98, R63, R132 ;  /* 0x000000843f627220 */ /* 0x000fe40000410000 */
[C---:B------:R-:W-:Y:S02]  /*4310*/  FMUL.FTZ R86, R160.reuse, R85 ;  /* 0x00000055a0567220 */ /* 0x040fe40000410000 */
[----:B------:R-:W-:Y:S02]  /*4320*/  FFMA.FTZ R84, R160, R84, R175 ;  /* 0x00000054a0547223 */ /* 0x000fe400000100af */
[C---:B------:R-:W-:Y:S02]  /*4330*/  FMUL.FTZ R85, R165.reuse, R86 ;  /* 0x00000056a5557220 */ /* 0x040fe40000410000 */
[----:B------:R-:W-:-:S02]  /*4340*/  FFMA.FTZ R84, R165, R84, R170 ;  /* 0x00000054a5547223 */ /* 0x000fc400000100aa */
[----:B------:R-:W-:Y:S02]  /*4350*/  FMUL.FTZ R198, R57, R126 ;  /* 0x0000007e39c67220 */ /* 0x000fe40000410000 */
[C---:B------:R-:W-:Y:S02]  /*4360*/  FMUL.FTZ R86, R162.reuse, R85 ;  /* 0x00000055a2567220 */ /* 0x040fe40000410000 */
[----:B------:R-:W-:Y:S02]  /*4370*/  FFMA.FTZ R84, R162, R84, R173 ;  /* 0x00000054a2547223 */ /* 0x000fe400000100ad */
[C---:B------:R-:W-:Y:S02]  /*4380*/  FMUL.FTZ R85, R167.reuse, R86 ;  /* 0x00000056a7557220 */ /* 0x040fe40000410000 */
[----:B------:R-:W-:Y:S02]  /*4390*/  FFMA.FTZ R84, R167, R84, R168 ;  /* 0x00000054a7547223 */ /* 0x000fe400000100a8 */
[----:B------:R-:W-:-:S02]  /*43a0*/  FMUL.FTZ R196, R59, R124 ;  /* 0x0000007c3bc47220 */ /* 0x000fc40000410000 */
[----:B------:R-:W-:Y:S02]  /*43b0*/  FMUL.FTZ R85, R164, R85 ;  /* 0x00000055a4557220 */ /* 0x000fe40000410000 */
[----:B0-----:R-:W-:Y:S02]  /*43c0*/  FFMA.FTZ R99, R190, R99, R119 ;  /* 0x00000063be637223 */ /* 0x001fe40000010077 */
[----:B------:R-:W-:Y:S02]  /*43d0*/  FMUL.FTZ R190, R61, R134 ;  /* 0x000000863dbe7220 */ /* 0x000fe40000410000 */
[----:B------:R-:W-:Y:S02]  /*43e0*/  FFMA.FTZ R194, R166, R99, R194 ;  /* 0x00000063a6c27223 */ /* 0x000fe400000100c2 */
[C---:B------:R-:W-:Y:S02]  /*43f0*/  FFMA.FTZ R86, R164.reuse, R84, R171 ;  /* 0x00000054a4567223 */ /* 0x040fe400000100ab */
[----:B------:R-:W-:-:S02]  /*4400*/  FFMA.FTZ R194, R164, R194, R117 ;  /* 0x000000c2a4c27223 */ /* 0x000fc40000010075 */
[C---:B------:R-:W-:Y:S02]  /*4410*/  FMUL.FTZ R84, R166.reuse, R85 ;  /* 0x00000055a6547220 */ /* 0x040fe40000410000 */
[----:B------:R-:W-:Y:S02]  /*4420*/  FFMA.FTZ R192, R167, R194, R192 ;  /* 0x000000c2a7c07223 */ /* 0x000fe400000100c0 */
        /* <DEDUP_REMOVED lines=27> */
.L_x_4051:
        /* <DEDUP_REMOVED lines=26> */
.L_x_4052:
        /* <DEDUP_REMOVED lines=11> */
.L_x_4003:
[----:B-12---:R-:W-:Y:S05]  /*4830*/  BSYNC B0 ;  /* 0x0000000000007941 */ /* 0x006fea0003800000 */
.L_x_4002:
        /* <DEDUP_REMOVED lines=11> */
[----:B------:R-:W-:Y:S01]  /*48f0*/  FFMA.FTZ R81, R37, R81, R80 ;  /* 0x0000005125517223 */ /* 0x000fe20000010050 */
[----:B------:R-:W-:Y:S01]  /*4900*/  MOV R80, R151 ;  /* 0x0000009700507202 */ /* 0x000fe20000000f00 */
[----:B------:R-:W-:Y:S02]  /*4910*/  FMUL.FTZ R84, R67, R128 ;  /* 0x0000008043547220 */ /* 0x000fe40000410000 */
[----:B------:R-:W-:Y:S01]  /*4920*/  FFMA.FTZ R202, R38, R82, R81 ;  /* 0x0000005226ca7223 */ /* 0x000fe20000010051 */
[----:B------:R-:W-:Y:S01]  /*4930*/  HFMA2.MMA R81, -RZ, RZ, 0, 0 ;  /* 0x00000000ff517435 */ /* 0x000fe200000001ff */
[----:B------:R-:W-:Y:S02]  /*4940*/  FFMA.FTZ R85, R167, R194, R84 ;  /* 0x000000c2a7557223 */ /* 0x000fe40000010054 */
[----:B------:R-:W-:-:S02]  /*4950*/  IMAD R204, R184, c[0x0][0x2b8], RZ ;  /* 0x0000ae00b8cc7a24 */ /* 0x000fc400078e02ff */
[----:B------:R-:W-:Y:S01]  /*4960*/  FMUL.FTZ R83, R83, R85 ;  /* 0x0000005553537220 */ /* 0x000fe20000410000 */
[----:B------:R-:W0:Y:S01]  /*4970*/  LDS R199, [R151.X8+0x2354] ;  /* 0x0023540097c77984 */ /* 0x000e220000008800 */
[----:B------:R-:W-:Y:S02]  /*4980*/  FMUL.FTZ R82, R61, R134 ;  /* 0x000000863d527220 */ /* 0x000fe40000410000 */
[C---:B------:R-:W-:Y:S01]  /*4990*/  IMAD R197, R159.reuse, c[0x0][0x2bc], R204 ;  /* 0x0000af009fc57a24 */ /* 0x040fe200078e02cc */
[----:B------:R1:W-:Y:S01]  /*49a0*/  @!P1 STS.64 [R103.X8+0x2e50], R88 ;  /* 0x002e505867009388 */ /* 0x0003e20000008a00 */
[----:B------:R-:W-:-:S04]  /*49b0*/  IMAD.WIDE.U32 R80, R159, c[0x0][0x2b8], R80 ;  /* 0x0000ae009f507a25 */ /* 0x000fc800078e0050 */
[----:B------:R-:W-:Y:S01]  /*49c0*/  FFMA.FTZ R83, R39, R83, R202 ;  /* 0x0000005327537223 */ /* 0x000fe200000100ca */
[----:B------:R-:W-:Y:S01]  /*49d0*/  IADD3 R81, R81, R197, RZ ;  /* 0x000000c551517210 */ /* 0x000fe20007ffe0ff */
[-C--:B------:R-:W-:Y:S02]  /*49e0*/  FMUL.FTZ R76, R76, R192.reuse ;  /* 0x000000c04c4c7220 */ /* 0x080fe40000410000 */
[----:B------:R-:W-:Y:S02]  /*49f0*/  FFMA.FTZ R87, R165, R192, R82 ;  /* 0x000000c0a5577223 */ /* 0x000fe40000010052 */
[----:B------:R-:W-:Y:S02]  /*4a00*/  FFMA.FTZ R76, R48, R76, R83 ;  /* 0x0000004c304c7223 */ /* 0x000fe40000010053 */
[----:B------:R-:W-:Y:S02]  /*4a10*/  FMUL.FTZ R77, R77, R87 ;  /* 0x000000574d4d7220 */ /* 0x000fe40000410000 */
[----:B------:R-:W-:-:S02]  /*4a20*/  IMAD R202, R182, c[0x0][0x2c0], RZ ;  /* 0x0000b000b6ca7a24 */ /* 0x000fc400078e02ff */
[----:B------:R-:W-:Y:S02]  /*4a30*/  FFMA.FTZ R197, R49, R77, R76 ;  /* 0x0000004d31c57223 */ /* 0x000fe4000001004c */
[----:B------:R-:W-:Y:S02]  /*4a40*/  FMUL.FTZ R83, R63, R132 ;  /* 0x000000843f537220 */ /* 0x000fe40000410000 */
[----:B------:R-:W-:Y:S02]  /*4a50*/  FMUL.FTZ R78, R78, R190 ;  /* 0x000000be4e4e7220 */ /* 0x000fe40000410000 */
[C---:B------:R-:W-:Y:S02]  /*4a60*/  IMAD R201, R157.reuse, c[0x0][0x2c4], R202 ;  /* 0x0000b1009dc97a24 */ /* 0x040fe400078e02ca */
[----:B------:R-:W-:-:S04]  /*4a70*/  IMAD.WIDE.U32 R76, R157, c[0x0][0x2c0], R80 ;  /* 0x0000b0009d4c7a25 */ /* 0x000fc800078e0050 */
[----:B------:R-:W-:Y:S01]  /*4a80*/  FFMA.FTZ R202, R163, R190, R83 ;  /* 0x000000bea3ca7223 */ /* 0x000fe20000010053 */
[----:B------:R-:W-:Y:S01]  /*4a90*/  IADD3 R77, R77, R201, RZ ;  /* 0x000000c94d4d7210 */ /* 0x000fe20007ffe0ff */
[----:B------:R-:W-:Y:S01]  /*4aa0*/  FFMA.FTZ R80, R50, R78, R197 ;  /* 0x0000004e32507223 */ /* 0x000fe200000100c5 */
[----:B------:R-:W-:Y:S01]  /*4ab0*/  LEA R78, P0, R76, c[0x0][0x320], 0x2 ;  /* 0x0000c8004c4e7a11 */ /* 0x000fe200078010ff */
[----:B------:R-:W-:Y:S01]  /*4ac0*/  FMUL.FTZ R81, R79, R202 ;  /* 0x000000ca4f517220 */ /* 0x000fe20000410000 */
[----:B------:R-:W-:Y:S01]  /*4ad0*/  IADD3 R197, R140, -c[0x0][0x174], RZ ;  /* 0x80005d008cc57a10 */ /* 0x000fe20007ffe0ff */
[----:B------:R-:W-:Y:S01]  /*4ae0*/  FMUL.FTZ R72, R72, R98 ;  /* 0x0000006248487220 */ /* 0x000fe20000410000 */
[----:B------:R-:W-:Y:S01]  /*4af0*/  LEA.HI.X R79, R76, c[0x0][0x324], R77, 0x2, P0 ;  /* 0x0000c9004c4f7a11 */ /* 0x000fe200000f144d */
[----:B------:R-:W-:Y:S01]  /*4b00*/  FFMA.FTZ R81, R51, R81, R80 ;  /* 0x0000005133517223 */ /* 0x000fe20000010050 */
[----:B------:R-:W-:Y:S01]  /*4b10*/  SHF.L.U32 R201, R102, 0x2, RZ ;  /* 0x0000000266c97819 */ /* 0x000fe200000006ff */
[----:B------:R-:W-:-:S02]  /*4b20*/  IMAD R197, R197, -0x400, RZ ;  /* 0xfffffc00c5c57824 */ /* 0x000fc400078e02ff */
[----:B------:R-:W-:Y:S02]  /*4b30*/  FFMA.FTZ R72, R44, R72, R81 ;  /* 0x000000482c487223 */ /* 0x000fe40000010051 */
[----:B------:R-:W-:-:S04]  /*4b40*/  IMAD.WIDE R78, R197, 0x4, R78 ;  /* 0x00000004c54e7825 */ /* 0x000fc800078e024e */
[----:B------:R-:W-:Y:S02]  /*4b50*/  FMUL.FTZ R197, R57, R126 ;  /* 0x0000007e39c57220 */ /* 0x000fe40000410000 */
[----:B0-----:R-:W-:Y:S02]  /*4b60*/  FFMA.FTZ R81, R199, R188, R193 ;  /* 0x000000bcc7517223 */ /* 0x001fe400000100c1 */
[----:B------:R-:W-:Y:S02]  /*4b70*/  FMUL.FTZ R193, R59, R124 ;  /* 0x0000007c3bc17220 */ /* 0x000fe40000410000 */
[----:B------:R-:W-:Y:S02]  /*4b80*/  FFMA.FTZ R188, R91, R98, R197 ;  /* 0x000000625bbc7223 */ /* 0x000fe400000100c5 */
[-C--:B------:R-:W-:Y:S02]  /*4b90*/  FMUL.FTZ R199, R74, R198.reuse ;  /* 0x000000c64ac77220 */ /* 0x080fe40000410000 */
[----:B------:R-:W-:-:S02]  /*4ba0*/  FFMA.FTZ R80, R183, R198, R193 ;  /* 0x000000c6b7507223 */ /* 0x000fc400000100c1 */
[----:B------:R-:W-:Y:S02]  /*4bb0*/  FMUL.FTZ R74, R73, R188 ;  /* 0x000000bc494a7220 */ /* 0x000fe40000410000 */
[----:B------:R-:W-:Y:S02]  /*4bc0*/  FFMA.FTZ R73, R185, R81, R200 ;  /* 0x00000051b9497223 */ /* 0x000fe400000100c8 */
[----:B------:R-:W-:Y:S02]  /*4bd0*/  FMUL.FTZ R200, R75, R80 ;  /* 0x000000504bc87220 */ /* 0x000fe40000410000 */
        /* <DEDUP_REMOVED lines=10> */
[----:B------:R-:W-:Y:S01]  /*4c80*/  FMUL.FTZ R176, R68, R196 ;  /* 0x000000c444b07220 */ /* 0x000fe20000410000 */
[----:B------:R-:W-:Y:S01]  /*4c90*/  LEA R68, R141, 0xfffffc00, 0xa ;  /* 0xfffffc008d447811 */ /* 0x000fe200078e50ff */
[----:B------:R-:W-:Y:S01]  /*4ca0*/  FFMA.FTZ R91, R91, R179, R174 ;  /* 0x000000b35b5b7223 */ /* 0x000fe200000100ae */
[----:B------:R-:W-:Y:S01]  /*4cb0*/  SHF.L.U32 R174, R151, 0x4, RZ ;  /* 0x0000000497ae7819 */ /* 0x000fe200000006ff */
[----:B------:R-:W-:Y:S01]  /*4cc0*/  FMUL.FTZ R72, R55, R120 ;  /* 0x0000007837487220 */ /* 0x000fe20000410000 */
[----:B------:R-:W-:Y:S01]  /*4cd0*/  IADD3 R76, P0, R68, R76, RZ ;  /* 0x0000004c444c7210 */ /* 0x000fe20007f1e0ff */
[----:B------:R-:W-:Y:S02]  /*4ce0*/  FFMA.FTZ R177, R158, R91, R177 ;  /* 0x0000005b9eb17223 */ /* 0x000fe400000100b1 */
[----:B------:R-:W-:Y:S01]  /*4cf0*/  FMUL.FTZ R69, R69, R181 ;  /* 0x000000b545457220 */ /* 0x000fe20000410000 */
[----:B------:R-:W-:Y:S01]  /*4d00*/  LEA.HI.X.SX32 R77, R68, R77, 0x1, P0 ;  /* 0x0000004d444d7211 */ /* 0x000fe200000f0eff */
[----:B------:R-:W-:-:S02]  /*4d10*/  FFMA.FTZ R163, R163, R177, R172 ;  /* 0x000000b1a3a37223 */ /* 0x000fc400000100ac */
[----:B------:R-:W-:Y:S02]  /*4d20*/  FFMA.FTZ R176, R40, R176, R199 ;  /* 0x000000b028b07223 */ /* 0x000fe400000100c7 */
[----:B------:R-:W-:Y:S02]  /*4d30*/  FFMA.FTZ R175, R160, R163, R175 ;  /* 0x000000a3a0af7223 */ /* 0x000fe400000100af */
[-C--:B------:R-:W-:Y:S02]  /*4d40*/  FFMA.FTZ R185, R185, R191.reuse, R72 ;  /* 0x000000bfb9b97223 */ /* 0x080fe40000010048 */
[----:B------:R-:W-:Y:S02]  /*4d50*/  FMUL.FTZ R70, R70, R191 ;  /* 0x000000bf46467220 */ /* 0x000fe40000410000 */
[----:B------:R-:W-:Y:S02]  /*4d60*/  FFMA.FTZ R69, R41, R69, R176 ;  /* 0x0000004529457223 */ /* 0x000fe400000100b0 */
[----:B------:R-:W-:Y:S01]  /*4d70*/  FFMA.FTZ R165, R165, R175, R170 ;  /* 0x000000afa5a57223 */ /* 0x000fe200000100aa */
[----:B------:R-:W-:Y:S01]  /*4d80*/  IADD3 R170, -R68, c[0x0][0x168], -R151 ;  /* 0x00005a0044aa7a10 */ /* 0x000fe20007ffe997 */
[----:B------:R-:W-:-:S02]  /*4d90*/  FMUL.FTZ R180, R71, R185 ;  /* 0x000000b947b47220 */ /* 0x000fc40000410000 */
[----:B------:R-:W-:Y:S01]  /*4da0*/  FFMA.FTZ R70, R42, R70, R69 ;  /* 0x000000462a467223 */ /* 0x000fe20000010045 */
[----:B------:R-:W-:Y:S01]  /*4db0*/  P2R R69, PR, RZ, 0x2 ;  /* 0x00000002ff457803 */ /* 0x000fe20000000000 */
[----:B------:R-:W-:Y:S01]  /*4dc0*/  FMUL.FTZ R69, R0, R99 ;  /* 0x0000006300457220 */ /* 0x000fe20000410000 */
[----:B------:R-:W-:Y:S01]  /*4dd0*/  ISETP.GE.AND P0, PT, R170, 0x1, PT ;  /* 0x00000001aa00780c */ /* 0x000fe20003f06270 */
[----:B------:R-:W-:Y:S01]  /*4de0*/  FFMA.FTZ R173, R162, R165, R173 ;  /* 0x000000a5a2ad7223 */ /* 0x000fe200000100ad */
[----:B------:R-:W-:Y:S01]  /*4df0*/  ISETP.GE.AND P1, PT, R170, 0x41, PT ;  /* 0x00000041aa00780c */ /* 0x000fe20003f26270 */
[----:B------:R-:W-:Y:S02]  /*4e00*/  FMUL.FTZ R199, R43, R180 ;  /* 0x000000b42bc77220 */ /* 0x000fe40000410000 */
[----:B------:R-:W-:Y:S02]  /*4e10*/  FADD.FTZ R71, R195, -R86 ;  /* 0x80000056c3477221 */ /* 0x000fe40000010000 */
[----:B------:R-:W-:Y:S01]  /*4e20*/  FMUL.FTZ R86, R36, R69 ;  /* 0x0000004524567220 */ /* 0x000fe20000410000 */
[----:B------:R-:W-:Y:S01]  /*4e30*/  LEA.HI.SX32 R69, R174, R174, 0x1b ;  /* 0x000000aeae457211 */ /* 0x000fe200078fdaff */
[----:B------:R-:W-:-:S02]  /*4e40*/  FFMA.FTZ R167, R167, R173, R168 ;  /* 0x000000ada7a77223 */ /* 0x000fc400000100a8 */
[----:B------:R-:W-:Y:S02]  /*4e50*/  FADD.FTZ R70, R70, R199 ;  /* 0x000000c746467221 */ /* 0x000fe40000010000 */
[C---:B------:R-:W-:Y:S01]  /*4e60*/  FMUL.FTZ R90, R0.reuse, R195 ;  /* 0x000000c3005a7220 */ /* 0x040fe20000410000 */
[----:B------:R0:W-:Y:S01]  /*4e70*/  STS [R69.X4+0x1090], R86 ;  /* 0x0010905645007388 */ /* 0x0001e20000004800 */
[C---:B------:R-:W-:Y:S02]  /*4e80*/  FMUL.FTZ R199, R0.reuse, R192 ;  /* 0x000000c000c77220 */ /* 0x040fe40000410000 */
[----:B------:R-:W-:Y:S02]  /*4e90*/  FMUL.FTZ R195, R0, R194 ;  /* 0x000000c200c37220 */ /* 0x000fe40000410000 */
[----:B------:R-:W-:Y:S02]  /*4ea0*/  FFMA.FTZ R171, R164, R167, R171 ;  /* 0x000000a7a4ab7223 */ /* 0x000fe400000100ab */
[----:B-1----:R-:W-:-:S02]  /*4eb0*/  FMUL.FTZ R88, R48, R199 ;  /* 0x000000c730587220 */ /* 0x002fc40000410000 */
[----:B------:R-:W-:Y:S02]  /*4ec0*/  FMUL.FTZ R158, R38, R195 ;  /* 0x000000c3269e7220 */ /* 0x000fe40000410000 */
[----:B0-----:R-:W-:Y:S01]  /*4ed0*/  FADD.FTZ R86, R202, -R83 ;  /* 0x80000053ca567221 */ /* 0x001fe20000010000 */
[----:B------:R0:W-:Y:S01]  /*4ee0*/  STS [R69.X4+0x10a0], R88 ;  /* 0x0010a05845007388 */ /* 0x0001e20000004800 */
[C---:B------:R-:W-:Y:S02]  /*4ef0*/  FMUL.FTZ R83, R0.reuse, R198 ;  /* 0x000000c600537220 */ /* 0x040fe40000410000 */
[----:B------:R-:W-:Y:S01]  /*4f00*/  FMUL.FTZ R90, R37, R90 ;  /* 0x0000005a255a7220 */ /* 0x000fe20000410000 */
[----:B------:R1:W-:Y:S01]  /*4f10*/  STS [R69.X4+0x1098], R158 ;  /* 0x0010989e45007388 */ /* 0x0003e20000004800 */
[----:B------:R-:W-:Y:S02]  /*4f20*/  FADD.FTZ R82, R87, -R82 ;  /* 0x8000005257527221 */ /* 0x000fe40000010000 */
[----:B------:R-:W-:Y:S01]  /*4f30*/  FMUL.FTZ R174, R0, R87 ;  /* 0x0000005700ae7220 */ /* 0x000fe20000410000 */
[----:B------:R2:W-:Y:S01]  /*4f40*/  STS [R69.X4+0x1094], R90 ;  /* 0x0010945a45007388 */ /* 0x0005e20000004800 */
[----:B------:R-:W-:-:S02]  /*4f50*/  FFMA.FTZ R169, R166, R171, R169 ;  /* 0x000000aba6a97223 */ /* 0x000fc400000100a9 */
[----:B------:R-:W-:Y:S02]  /*4f60*/  FADD.FTZ R84, R85, -R84 ;  /* 0x8000005455547221 */ /* 0x000fe40000010000 */
[C---:B------:R-:W-:Y:S02]  /*4f70*/  FMUL.FTZ R172, R0.reuse, R85 ;  /* 0x0000005500ac7220 */ /* 0x040fe40000410000 */
[C---:B------:R-:W-:Y:S02]  /*4f80*/  FMUL.FTZ R87, R0.reuse, R98 ;  /* 0x0000006200577220 */ /* 0x040fe40000410000 */
[----:B------:R-:W-:Y:S02]  /*4f90*/  FMUL.FTZ R85, R0, R190 ;  /* 0x000000be00557220 */ /* 0x000fe40000410000 */
[----:B------:R-:W-:Y:S02]  /*4fa0*/  FADD.FTZ R193, R80, -R193 ;  /* 0x800000c150c17221 */ /* 0x000fe40000010000 */
[----:B------:R-:W-:-:S02]  /*4fb0*/  FMUL.FTZ R80, R0, R80 ;  /* 0x0000005000507220 */ /* 0x000fc40000410000 */
[----:B------:R-:W-:Y:S02]  /*4fc0*/  FMUL.FTZ R160, R46, R83 ;  /* 0x000000532ea07220 */ /* 0x000fe40000410000 */
[----:B0-----:R-:W-:Y:S02]  /*4fd0*/  FADD.FTZ R88, -R119, R99 ;  /* 0x0000006377587221 */ /* 0x001fe40000010100 */
[----:B------:R-:W-:Y:S01]  /*4fe0*/  FMUL.FTZ R83, R169, R131 ;  /* 0x00000083a9537220 */ /* 0x000fe20000410000 */
[----:B------:R-:W-:Y:S01]  /*4ff0*/  STS [R69.X4+0x10b8], R160 ;  /* 0x0010b8a045007388 */ /* 0x000fe20000004800 */
[----:B-1----:R-:W-:Y:S02]  /*5000*/  FMUL.FTZ R158, R44, R87 ;  /* 0x000000572c9e7220 */ /* 0x002fe40000410000 */
[----:B--2---:R-:W-:Y:S02]  /*5010*/  FMUL.FTZ R90, R50, R85 ;  /* 0x00000055325a7220 */ /* 0x004fe40000410000 */
[----:B------:R-:W-:Y:S01]  /*5020*/  FMUL.FTZ R85, R0, R196 ;  /* 0x000000c400557220 */ /* 0x000fe20000410000 */
[----:B------:R0:W-:Y:S01]  /*5030*/  STS [R69.X4+0x10b0], R158 ;  /* 0x0010b09e45007388 */ /* 0x0001e20000004800 */
[----:B------:R-:W-:-:S02]  /*5040*/  FMUL.FTZ R162, R47, R80 ;  /* 0x000000502fa27220 */ /* 0x000fc40000410000 */
[----:B------:R-:W-:Y:S01]  /*5050*/  FMUL.FTZ R80, R171, R130 ;  /* 0x00000082ab507220 */ /* 0x000fe20000410000 */
[----:B------:R1:W-:Y:S01]  /*5060*/  STS [R69.X4+0x10a8], R90 ;  /* 0x0010a85a45007388 */ /* 0x0003e20000004800 */
[----:B------:R-:W-:Y:S02]  /*5070*/  FFMA.FTZ R87, R83, R88, RZ ;  /* 0x0000005853577223 */ /* 0x000fe400000100ff */
[----:B------:R-:W-:Y:S01]  /*5080*/  FADD.FTZ R194, -R117, R194 ;  /* 0x000000c275c27221 */ /* 0x000fe20000010100 */
[----:B------:R-:W-:Y:S01]  /*5090*/  STS [R69.X4+0x10bc], R162 ;  /* 0x0010bca245007388 */ /* 0x000fe20000004800 */
[----:B------:R-:W-:Y:S02]  /*50a0*/  FFMA.FTZ R89, R80, R71, R87 ;  /* 0x0000004750597223 */ /* 0x000fe40000010057 */
[----:B0-----:R-:W-:Y:S02]  /*50b0*/  FMUL.FTZ R158, R40, R85 ;  /* 0x00000055289e7220 */ /* 0x001fe40000410000 */
[----:B------:R-:W-:-:S02]  /*50c0*/  FMUL.FTZ R85, R167, R129 ;  /* 0x00000081a7557220 */ /* 0x000fc40000410000 */
[----:B------:R-:W-:Y:S01]  /*50d0*/  FMUL.FTZ R87, R173, R128 ;  /* 0x00000080ad577220 */ /* 0x000fe20000410000 */
[----:B------:R0:W-:Y:S01]  /*50e0*/  STS [R69.X4+0x10c0], R158 ;  /* 0x0010c09e45007388 */ /* 0x0001e20000004800 */
[----:B-1----:R-:W-:Y:S02]  /*50f0*/  FFMA.FTZ R90, R85, R194, R89 ;  /* 0x000000c2555a7223 */ /* 0x002fe40000010059 */
[----:B------:R-:W-:Y:S02]  /*5100*/  FADD.FTZ R192, -R115, R192 ;  /* 0x000000c073c07221 */ /* 0x000fe40000010100 */
[----:B------:R-:W-:Y:S02]  /*5110*/  FMUL.FTZ R89, R165, R135 ;  /* 0x00000087a5597220 */ /* 0x000fe40000410000 */
[----:B------:R-:W-:Y:S02]  /*5120*/  FFMA.FTZ R90, R87, R84, R90 ;  /* 0x00000054575a7223 */ /* 0x000fe4000001005a */
[----:B------:R-:W-:-:S02]  /*5130*/  FADD.FTZ R160, -R111, R98 ;  /* 0x000000626fa07221 */ /* 0x000fc40000010100 */
[----:B------:R-:W-:Y:S02]  /*5140*/  FADD.FTZ R199, R181, -R74 ;  /* 0x8000004ab5c77221 */ /* 0x000fe40000010000 */
[----:B------:R-:W-:Y:S02]  /*5150*/  FMUL.FTZ R98, R0, R181 ;  /* 0x000000b500627220 */ /* 0x000fe40000410000 */
[----:B------:R-:W-:Y:S02]  /*5160*/  FMUL.FTZ R74, R175, R134 ;  /* 0x00000086af4a7220 */ /* 0x000fe40000410000 */
[----:B------:R-:W-:Y:S02]  /*5170*/  FFMA.FTZ R181, R89, R192, R90 ;  /* 0x000000c059b57223 */ /* 0x000fe4000001005a */
[----:B------:R-:W-:Y:S02]  /*5180*/  IMAD R204, R203, c[0x0][0x2d0], RZ ;  /* 0x0000b400cbcc7a24 */ /* 0x000fe400078e02ff */
[----:B------:R-:W-:-:S02]  /*5190*/  FADD.FTZ R190, -R113, R190 ;  /* 0x000000be71be7221 */ /* 0x000fc40000010100 */
[----:B------:R-:W-:Y:S02]  /*51a0*/  FMUL.FTZ R99, R163, R133 ;  /* 0x00000085a3637220 */ /* 0x000fe40000410000 */
[----:B------:R-:W-:Y:S02]  /*51b0*/  FFMA.FTZ R181, R74, R82, R181 ;  /* 0x000000524ab57223 */ /* 0x000fe400000100b5 */
[C---:B------:R-:W-:Y:S02]  /*51c0*/  IMAD R203, R201.reuse, c[0x0][0x2d4], R204 ;  /* 0x0000b500c9cb7a24 */ /* 0x040fe400078e02cc */
[----:B------:R-:W-:-:S04]  /*51d0*/  IMAD.WIDE.U32 R78, R201, c[0x0][0x2d0], R78 ;  /* 0x0000b400c94e7a25 */ /* 0x000fc800078e004e */
[----:B------:R-:W-:Y:S01]  /*51e0*/  FADD.FTZ R197, R188, -R197 ;  /* 0x800000c5bcc57221 */ /* 0x000fe20000010000 */
[----:B------:R-:W-:Y:S01]  /*51f0*/  IADD3 R79, R79, R203, RZ ;  /* 0x000000cb4f4f7210 */ /* 0x000fe20007ffe0ff */
[----:B------:R-:W-:Y:S02]  /*5200*/  FADD.FTZ R201, R185, -R72 ;  /* 0x80000048b9c97221 */ /* 0x000fe40000010000 */
[C---:B------:R-:W-:Y:S02]  /*5210*/  FMUL.FTZ R202, R0.reuse, R202 ;  /* 0x000000ca00ca7220 */ /* 0x040fe40000410000 */
[C---:B------:R-:W-:Y:S02]  /*5220*/  FMUL.FTZ R188, R0.reuse, R188 ;  /* 0x000000bc00bc7220 */ /* 0x040fe40000410000 */
[C---:B------:R-:W-:Y:S02]  /*5230*/  FMUL.FTZ R72, R0.reuse, R185 ;  /* 0x000000b900487220 */ /* 0x040fe40000410000 */
[----:B------:R-:W-:-:S02]  /*5240*/  FMUL.FTZ R195, R0, R191 ;  /* 0x000000bf00c37220 */ /* 0x000fc40000410000 */
[----:B------:R-:W-:Y:S02]  /*5250*/  FMUL.FTZ R0, R177, R132 ;  /* 0x00000084b1007220 */ /* 0x000fe40000410000 */
[----:B------:R-:W-:Y:S02]  /*5260*/  FFMA.FTZ R185, R99, R190, R181 ;  /* 0x000000be63b97223 */ /* 0x000fe400000100b5 */
[----:B------:R-:W-:Y:S02]  /*5270*/  FMUL.FTZ R181, R91, R127 ;  /* 0x0000007f5bb57220 */ /* 0x000fe40000410000 */
[----:B------:R-:W-:Y:S02]  /*5280*/  FFMA.FTZ R185, R0, R86, R185 ;  /* 0x0000005600b97223 */ /* 0x000fe400000100b9 */
[----:B------:R-:W-:Y:S02]  /*5290*/  FMUL.FTZ R166, R43, R72 ;  /* 0x000000482ba67220 */ /* 0x000fe40000410000 */
[----:B------:R-:W-:-:S02]  /*52a0*/  FMUL.FTZ R72, R179, R126 ;  /* 0x0000007eb3487220 */ /* 0x000fc40000410000 */
[----:B------:R-:W-:Y:S01]  /*52b0*/  FFMA.FTZ R90, R181, R160, R185 ;  /* 0x000000a0b55a7223 */ /* 0x000fe200000100b9 */
[----:B------:R-:W-:Y:S01]  /*52c0*/  STS [R69.X4+0x10cc], R166 ;  /* 0x0010cca645007388 */ /* 0x000fe20000004800 */
[----:B0-----:R-:W-:Y:S02]  /*52d0*/  FMUL.FTZ R158, R41, R98 ;  /* 0x00000062299e7220 */ /* 0x001fe40000410000 */
[----:B------:R-:W-:Y:S02]  /*52e0*/  FADD.FTZ R198, -R109, R198 ;  /* 0x000000c66dc67221 */ /* 0x000fe40000010100 */
[----:B------:R-:W-:Y:S01]  /*52f0*/  FMUL.FTZ R185, R183, R125 ;  /* 0x0000007db7b97220 */ /* 0x000fe20000410000 */
[----:B------:R0:W-:Y:S01]  /*5300*/  STS [R69.X4+0x10c4], R158 ;  /* 0x0010c49e45007388 */ /* 0x0001e20000004800 */
[----:B------:R-:W-:Y:S02]  /*5310*/  FFMA.FTZ R98, R72, R197, R90 ;  /* 0x000000c548627223 */ /* 0x000fe4000001005a */
[----:B------:R-:W-:-:S02]  /*5320*/  FMUL.FTZ R90, R187, R124 ;  /* 0x0000007cbb5a7220 */ /* 0x000fc40000410000 */
[----:B------:R-:W-:Y:S02]  /*5330*/  FFMA.FTZ R98, R185, R198, R98 ;  /* 0x000000c6b9627223 */ /* 0x000fe40000010062 */
[----:B------:R-:W-:Y:S02]  /*5340*/  FADD.FTZ R162, -R105, R191 ;  /* 0x000000bf69a27221 */ /* 0x000fe40000010100 */
[----:B------:R-:W-:Y:S02]  /*5350*/  FADD.FTZ R196, -R107, R196 ;  /* 0x000000c46bc47221 */ /* 0x000fe40000010100 */
[----:B------:R-:W-:Y:S02]  /*5360*/  FMUL.FTZ R191, R75, R123 ;  /* 0x0000007b4bbf7220 */ /* 0x000fe40000410000 */
[----:B------:R-:W-:Y:S02]  /*5370*/  FFMA.FTZ R68, R90, R193, R98 ;  /* 0x000000c15a447223 */ /* 0x000fe40000010062 */
[----:B------:R-:W-:-:S02]  /*5380*/  FMUL.FTZ R164, R42, R195 ;  /* 0x000000c32aa47220 */ /* 0x000fc40000410000 */
[----:B------:R-:W-:Y:S02]  /*5390*/  FMUL.FTZ R172, R39, R172 ;  /* 0x000000ac27ac7220 */ /* 0x000fe40000410000 */
[----:B------:R-:W-:Y:S01]  /*53a0*/  FMUL.FTZ R174, R49, R174 ;  /* 0x000000ae31ae7220 */ /* 0x000fe20000410000 */
[----:B------:R1:W-:Y:S01]  /*53b0*/  STS [R69.X4+0x10c8], R164 ;  /* 0x0010c8a445007388 */ /* 0x0003e20000004800 */
[----:B------:R-:W-:Y:S02]  /*53c0*/  FMUL.FTZ R202, R51, R202 ;  /* 0x000000ca33ca7220 */ /* 0x000fe40000410000 */
[----:B------:R-:W-:Y:S01]  /*53d0*/  FMUL.FTZ R188, R45, R188 ;  /* 0x000000bc2dbc7220 */ /* 0x000fe20000410000 */
[----:B------:R2:W-:Y:S01]  /*53e0*/  STS [R69.X4+0x109c], R172 ;  /* 0x00109cac45007388 */ /* 0x0005e20000004800 */
[----:B------:R-:W-:Y:S02]  /*53f0*/  FMUL.FTZ R98, R189, R122 ;  /* 0x0000007abd627220 */ /* 0x000fe40000410000 */
[----:B------:R-:W-:Y:S01]  /*5400*/  FFMA.FTZ R68, R191, R196, R68 ;  /* 0x000000c4bf447223 */ /* 0x000fe20000010044 */
[----:B------:R2:W-:Y:S01]  /*5410*/  STS [R69.X4+0x10a4], R174 ;  /* 0x0010a4ae45007388 */ /* 0x0005e20000004800 */
[----:B0-----:R-:W-:Y:S01]  /*5420*/  FMUL.FTZ R158, R81, R120 ;  /* 0x00000078519e7220 */ /* 0x001fe20000410000 */
[----:B-1----:R-:W-:Y:S01]  /*5430*/  IADD3 R164, R151, 0x40, RZ ;  /* 0x0000004097a47810 */ /* 0x002fe20007ffe0ff */
[----:B------:R-:W-:Y:S01]  /*5440*/  FMUL.FTZ R195, R73, R121 ;  /* 0x0000007949c37220 */ /* 0x000fe20000410000 */
[----:B------:R2:W-:Y:S01]  /*5450*/  STS [R69.X4+0x10ac], R202 ;  /* 0x0010acca45007388 */ /* 0x0005e20000004800 */
[----:B------:R-:W-:Y:S01]  /*5460*/  FFMA.FTZ R68, R98, R199, R68 ;  /* 0x000000c762447223 */ /* 0x000fe20000010044 */
[----:B------:R-:W-:Y:S01]  /*5470*/  LEA.HI.SX32 R164, R164, R151, 0x1b ;  /* 0x00000097a4a47211 */ /* 0x000fe200078fdaff */
[----:B------:R-:W-:Y:S01]  /*5480*/  FMUL.FTZ R205, R158, R201 ;  /* 0x000000c99ecd7220 */ /* 0x000fe20000410000 */
[----:B------:R2:W-:Y:S01]  /*5490*/  STS [R69.X4+0x10b4], R188 ;  /* 0x0010b4bc45007388 */ /* 0x0005e20000004800 */
[----:B------:R-:W-:-:S03]  /*54a0*/  FFMA.FTZ R168, R195, R162, R68 ;  /* 0x000000a2c3a87223 */ /* 0x000fc60000010044 */
[----:B------:R-:W-:Y:S06]  /*54b0*/  BAR.SYNC.DEFER_BLOCKING 0x0 ;  /* 0x0000000000007b1d */ /* 0x000fec0000010000 */
[----:B------:R-:W-:Y:S05]  /*54c0*/  @!P0 BRA `(.L_x_4007) ;  /* 0x000000a000008947 */ /* 0x000fea0003800000 */
[----:B--2---:R-:W-:Y:S01]  /*54d0*/  LEA.HI.SX32 R166, R151, R151, 0x1b ;  /* 0x0000009797a67211 */ /* 0x004fe200078fdaff */
        /* <DEDUP_REMOVED lines=9> */
.L_x_4007:
[----:B--2---:R-:W-:Y:S05]  /*5570*/  BSYNC B0 ;  /* 0x0000000000007941 */ /* 0x004fea0003800000 */
.L_x_4006:
[----:B0-----:R0:W1:Y:S01]  /*5580*/  LDS R69, [R164.X4+0x1190] ;  /* 0x00119000a4457984 */ /* 0x0010620000004800 */
[----:B------:R-:W-:Y:S01]  /*5590*/  BSSY B0, `(.L_x_4008) ;  /* 0x0000006000007945 */ /* 0x000fe20003800000 */
[----:B------:R-:W-:Y:S01]  /*55a0*/  FADD.FTZ R68, R168, R205 ;  /* 0x000000cda8447221 */ /* 0x000fe20000010000 */
[C---:B------:R-:W-:Y:S02]  /*55b0*/  IADD3 R76, R151.reuse, 0x80, RZ ;  /* 0x00000080974c7810 */ /* 0x040fe40007ffe0ff */
[----:B------:R-:W-:Y:S01]  /*55c0*/  IADD3 R166, R151, 0xc0, RZ ;  /* 0x000000c097a67810 */ /* 0x000fe20007ffe0ff */
[----:B------:R-:W-:Y:S05]  /*55d0*/  @!P1 BRA `(.L_x_4009) ;  /* 0x0000001000009947 */ /* 0x000fea0003800000 */
[----:B-1----:R1:W-:Y:S02]  /*55e0*/  RED.E.ADD.F32.FTZ.RN.STRONG.GPU [R78.64+-0xf00], R69 ;  /* 0xfff100454e00798e */ /* 0x0023e4000c10e784 */
.L_x_4009:
[----:B------:R-:W-:Y:S05]  /*55f0*/  BSYNC B0 ;  /* 0x0000000000007941 */ /* 0x000fea0003800000 */
.L_x_4008:
[-C--:B------:R-:W-:Y:S01]  /*5600*/  LEA.HI.SX32 R76, R76, R151.reuse, 0x1b ;  /* 0x000000974c4c7211 */ /* 0x080fe200078fdaff */
[----:B------:R-:W-:Y:S01]  /*5610*/  BSSY B0, `(.L_x_4010) ;  /* 0x000000d000007945 */ /* 0x000fe20003800000 */
[----:B------:R-:W-:Y:S02]  /*5620*/  ISETP.GE.AND P6, PT, R170, 0x81, PT ;  /* 0x00000081aa00780c */ /* 0x000fe40003fc6270 */
[----:B0-----:R-:W-:Y:S01]  /*5630*/  IADD3 R164, R151, 0x100, RZ ;  /* 0x0000010097a47810 */ /* 0x001fe20007ffe0ff */
[----:B-1----:R0:W1:Y:S01]  /*5640*/  LDS R69, [R76.X4+0x1290] ;  /* 0x001290004c457984 */ /* 0x0020620000004800 */
        /* <DEDUP_REMOVED lines=8> */
[----:B01----:R0:W-:Y:S02]  /*56d0*/  RED.E.ADD.F32.FTZ.RN.STRONG.GPU [R78.64+-0xe00], R69 ;  /* 0xfff200454e00798e */ /* 0x0031e4000c10e784 */
.L_x_4011:
[----:B0-----:R-:W-:Y:S05]  /*56e0*/  BSYNC B0 ;  /* 0x0000000000007941 */ /* 0x001fea0003800000 */
.L_x_4010:
[----:B-1----:R0:W1:Y:S01]  /*56f0*/  LDS R69, [R166.X4+0x1390] ;  /* 0x00139000a6457984 */ /* 0x0020620000004800 */
[----:B------:R-:W-:Y:S01]  /*5700*/  BSSY B0, `(.L_x_4012) ;  /* 0x0000005000007945 */ /* 0x000fe20003800000 */
[----:B------:R-:W-:-:S02]  /*5710*/  IADD3 R76, R151, 0x140, RZ ;  /* 0x00000140974c7810 */ /* 0x000fc40007ffe0ff */
[----:B------:R-:W-:Y:S01]  /*5720*/  LEA.HI.SX32 R164, R164, R151, 0x1b ;  /* 0x00000097a4a47211 */ /* 0x000fe200078fdaff */
[----:B------:R-:W-:Y:S05]  /*5730*/  @!P0 BRA `(.L_x_4013) ;  /* 0x0000001000008947 */ /* 0x000fea0003800000 */
[----:B-1----:R1:W-:Y:S02]  /*5740*/  RED.E.ADD.F32.FTZ.RN.STRONG.GPU [R78.64+-0xd00], R69 ;  /* 0xfff300454e00798e */ /* 0x0023e4000c10e784 */
.L_x_4013:
[----:B------:R-:W-:Y:S05]  /*5750*/  BSYNC B0 ;  /* 0x0000000000007941 */ /* 0x000fea0003800000 */
.L_x_4012:
[----:B-1----:R1:W2:Y:S01]  /*5760*/  LDS R69, [R164.X4+0x1490] ;  /* 0x00149000a4457984 */ /* 0x0022a20000004800 */
[----:B------:R-:W-:Y:S01]  /*5770*/  BSSY B0, `(.L_x_4014) ;  /* 0x0000005000007945 */ /* 0x000fe20003800000 */
[----:B0-----:R-:W-:Y:S02]  /*5780*/  IADD3 R166, R151, 0x180, RZ ;  /* 0x0000018097a67810 */ /* 0x001fe40007ffe0ff */
[----:B------:R-:W-:Y:S01]  /*5790*/  LEA.HI.SX32 R76, R76, R151, 0x1b ;  /* 0x000000974c4c7211 */ /* 0x000fe200078fdaff */
[----:B------:R-:W-:Y:S05]  /*57a0*/  @!P1 BRA `(.L_x_4015) ;  /* 0x0000001000009947 */ /* 0x000fea0003800000 */
[----:B--2---:R0:W-:Y:S02]  /*57b0*/  RED.E.ADD.F32.FTZ.RN.STRONG.GPU [R78.64+-0xc00], R69 ;  /* 0xfff400454e00798e */ /* 0x0041e4000c10e784 */
.L_x_4015:
[----:B------:R-:W-:Y:S05]  /*57c0*/  BSYNC B0 ;  /* 0x0000000000007941 */ /* 0x000fea0003800000 */
.L_x_4014:
[----:B0-2---:R0:W2:Y:S01]  /*57d0*/  LDS R69, [R76.X4+0x1590] ;  /* 0x001590004c457984 */ /* 0x0050a20000004800 */
[----:B------:R-:W-:Y:S01]  /*57e0*/  BSSY B0, `(.L_x_4016) ;  /* 0x0000005000007945 */ /* 0x000fe20003800000 */
[----:B-1----:R-:W-:Y:S02]  /*57f0*/  IADD3 R164, R151, 0x1c0, RZ ;  /* 0x000001c097a47810 */ /* 0x002fe40007ffe0ff */
[----:B------:R-:W-:Y:S01]  /*5800*/  LEA.HI.SX32 R166, R166, R151, 0x1b ;  /* 0x00000097a6a67211 */ /* 0x000fe200078fdaff */
[----:B------:R-:W-:Y:S05]  /*5810*/  @!P2 BRA `(.L_x_4017) ;  /* 0x000000100000a947 */ /* 0x000fea0003800000 */
[----:B--2---:R1:W-:Y:S02]  /*5820*/  RED.E.ADD.F32.FTZ.RN.STRONG.GPU [R78.64+-0xb00], R69 ;  /* 0xfff500454e00798e */ /* 0x0043e4000c10e784 */
.L_x_4017:
[----:B------:R-:W-:Y:S05]  /*5830*/  BSYNC B0 ;  /* 0x0000000000007941 */ /* 0x000fea0003800000 */
.L_x_4016:
[----:B-12---:R1:W2:Y:S01]  /*5840*/  LDS R69, [R166.X4+0x1690] ;  /* 0x00169000a6457984 */ /* 0x0062a20000004800 */
[----:B------:R-:W-:Y:S01]  /*5850*/  BSSY B0, `(.L_x_4018) ;  /* 0x0000005000007945 */ /* 0x000fe20003800000 */
[----:B0-----:R-:W-:-:S02]  /*5860*/  IADD3 R76, R151, 0x200, RZ ;  /* 0x00000200974c7810 */ /* 0x001fc40007ffe0ff */
[----:B------:R-:W-:Y:S01]  /*5870*/  LEA.HI.SX32 R164, R164, R151, 0x1b ;  /* 0x00000097a4a47211 */ /* 0x000fe200078fdaff */
[----:B------:R-:W-:Y:S05]  /*5880*/  @!P3 BRA `(.L_x_4019) ;  /* 0x000000100000b947 */ /* 0x000fea0003800000 */
[----:B--2---:R0:W-:Y:S02]  /*5890*/  RED.E.ADD.F32.FTZ.RN.STRONG.GPU [R78.64+-0xa00], R69 ;  /* 0xfff600454e00798e */ /* 0x0041e4000c10e784 */
.L_x_4019:
[----:B------:R-:W-:Y:S05]  /*58a0*/  BSYNC B0 ;  /* 0x0000000000007941 */ /* 0x000fea0003800000 */
.L_x_4018:
[----:B0-2---:R0:W2:Y:S01]  /*58b0*/  LDS R69, [R164.X4+0x1790] ;  /* 0x00179000a4457984 */ /* 0x0050a20000004800 */
[----:B------:R-:W-:Y:S01]  /*58c0*/  BSSY B0, `(.L_x_4020) ;  /* 0x0000004000007945 */ /* 0x000fe20003800000 */
[----:B------:R-:W-:Y:S01]  /*58d0*/  LEA.HI.SX32 R76, R76, R151, 0x1b ;  /* 0x000000974c4c7211 */ /* 0x000fe200078fdaff */
[----:B------:R-:W-:Y:S05]  /*58e0*/  @!P4 BRA `(.L_x_4021) ;  /* 0x000000100000c947 */ /* 0x000fea0003800000 */
[----:B--2---:R2:W-:Y:S02]  /*58f0*/  RED.E.ADD.F32.FTZ.RN.STRONG.GPU [R78.64+-0x900], R69 ;  /* 0xfff700454e00798e */ /* 0x0045e4000c10e784 */
.L_x_4021:
[----:B------:R-:W-:Y:S05]  /*5900*/  BSYNC B0 ;  /* 0x0000000000007941 */ /* 0x000fea0003800000 */
.L_x_4020:
[----:B--2---:R2:W3:Y:S01]  /*5910*/  LDS R69, [R76.X4+0x1890] ;  /* 0x001890004c457984 */ /* 0x0044e20000004800 */
[----:B------:R-:W-:Y:S01]  /*5920*/  BSSY B0, `(.L_x_4022) ;  /* 0x0000005000007945 */ /* 0x000fe20003800000 */
[C---:B0-----:R-:W-:Y:S02]  /*5930*/  IADD3 R164, R151.reuse, 0x240, RZ ;  /* 0x0000024097a47810 */ /* 0x041fe40007ffe0ff */
[----:B-1----:R-:W-:Y:S01]  /*5940*/  IADD3 R166, R151, 0x280, RZ ;  /* 0x0000028097a67810 */ /* 0x002fe20007ffe0ff */
[----:B------:R-:W-:Y:S05]  /*5950*/  @!P5 BRA `(.L_x_4023) ;  /* 0x000000100000d947 */ /* 0x000fea0003800000 */
[----:B---3--:R0:W-:Y:S02]  /*5960*/  RED.E.ADD.F32.FTZ.RN.STRONG.GPU [R78.64+-0x800], R69 ;  /* 0xfff800454e00798e */ /* 0x0081e4000c10e784 */
.L_x_4023:
[----:B------:R-:W-:Y:S05]  /*5970*/  BSYNC B0 ;  /* 0x0000000000007941 */ /* 0x000fea0003800000 */
.L_x_4022:
[----:B------:R-:W-:Y:S01]  /*5980*/  LEA.HI.SX32 R164, R164, R151, 0x1b ;  /* 0x00000097a4a47211 */ /* 0x000fe200078fdaff */
[----:B------:R-:W-:Y:S01]  /*5990*/  BSSY B0, `(.L_x_4024) ;  /* 0x000000d000007945 */ /* 0x000fe20003800000 */
[----:B------:R-:W-:-:S02]  /*59a0*/  ISETP.GE.AND P6, PT, R170, 0x241, PT ;  /* 0x00000241aa00780c */ /* 0x000fc40003fc6270 */
[----:B--2---:R-:W-:Y:S01]  /*59b0*/  IADD3 R76, R151, 0x2c0, RZ ;  /* 0x000002c0974c7810 */ /* 0x004fe20007ffe0ff */
[----:B0--3--:R0:W1:Y:S01]  /*59c0*/  LDS R69, [R164.X4+0x1990] ;  /* 0x00199000a4457984 */ /* 0x0090620000004800 */
        /* <DEDUP_REMOVED lines=8> */
[----:B01----:R0:W-:Y:S02]  /*5a50*/  RED.E.ADD.F32.FTZ.RN.STRONG.GPU [R78.64+-0x700], R69 ;  /* 0xfff900454e00798e */ /* 0x0031e4000c10e784 */
.L_x_4025:
[----:B0-----:R-:W-:Y:S05]  /*5a60*/  BSYNC B0 ;  /* 0x0000000000007941 */ /* 0x001fea0003800000 */
.L_x_4024:
[----:B-1----:R0:W1:Y:S01]  /*5a70*/  LDS R69, [R166.X4+0x1a90] ;  /* 0x001a9000a6457984 */ /* 0x0020620000004800 */
[----:B------:R-:W-:Y:S01]  /*5a80*/  BSSY B0, `(.L_x_4026) ;  /* 0x0000005000007945 */ /* 0x000fe20003800000 */
[----:B------:R-:W-:Y:S02]  /*5a90*/  IADD3 R164, R151, 0x300, RZ ;  /* 0x0000030097a47810 */ /* 0x000fe40007ffe0ff */
[----:B------:R-:W-:Y:S01]  /*5aa0*/  LEA.HI.SX32 R76, R76, R151, 0x1b ;  /* 0x000000974c4c7211 */ /* 0x000fe200078fdaff */
[----:B------:R-:W-:Y:S05]  /*5ab0*/  @!P0 BRA `(.L_x_4027) ;  /* 0x0000001000008947 */ /* 0x000fea0003800000 */
[----:B-1----:R1:W-:Y:S02]  /*5ac0*/  RED.E.ADD.F32.FTZ.RN.STRONG.GPU [R78.64+-0x600], R69 ;  /* 0xfffa00454e00798e */ /* 0x0023e4000c10e784 */
.L_x_4027:
[----:B------:R-:W-:Y:S05]  /*5ad0*/  BSYNC B0 ;  /* 0x0000000000007941 */ /* 0x000fea0003800000 */
.L_x_4026:
[----:B-1----:R1:W2:Y:S01]  /*5ae0*/  LDS R69, [R76.X4+0x1b90] ;  /* 0x001b90004c457984 */ /* 0x0022a20000004800 */
[----:B------:R-:W-:Y:S01]  /*5af0*/  BSSY B0, `(.L_x_4028) ;  /* 0x0000005000007945 */ /* 0x000fe20003800000 */
[----:B0-----:R-:W-:-:S02]  /*5b00*/  IADD3 R166, R151, 0x340, RZ ;  /* 0x0000034097a67810 */ /* 0x001fc40007ffe0ff */
[----:B------:R-:W-:Y:S01]  /*5b10*/  LEA.HI.SX32 R164, R164, R151, 0x1b ;  /* 0x00000097a4a47211 */ /* 0x000fe200078fdaff */
[----:B------:R-:W-:Y:S05]  /*5b20*/  @!P1 BRA `(.L_x_4029) ;  /* 0x0000001000009947 */ /* 0x000fea0003800000 */
[----:B--2---:R0:W-:Y:S02]  /*5b30*/  RED.E.ADD.F32.FTZ.RN.STRONG.GPU [R78.64+-0x500], R69 ;  /* 0xfffb00454e00798e */ /* 0x0041e4000c10e784 */
.L_x_4029:
[----:B------:R-:W-:Y:S05]  /*5b40*/  BSYNC B0 ;  /* 0x0000000000007941 */ /* 0x000fea0003800000 */
.L_x_4028:
[----:B0-2---:R0:W2:Y:S01]  /*5b50*/  LDS R69, [R164.X4+0x1c90] ;  /* 0x001c9000a4457984 */ /* 0x0050a20000004800 */
[----:B------:R-:W-:Y:S01]  /*5b60*/  BSSY B0, `(.L_x_4030) ;  /* 0x0000005000007945 */ /* 0x000fe20003800000 */
[----:B-1----:R-:W-:Y:S02]  /*5b70*/  IADD3 R76, R151, 0x380, RZ ;  /* 0x00000380974c7810 */ /* 0x002fe40007ffe0ff */
[----:B------:R-:W-:Y:S01]  /*5b80*/  LEA.HI.SX32 R166, R166, R151, 0x1b ;  /* 0x00000097a6a67211 */ /* 0x000fe200078fdaff */
[----:B------:R-:W-:Y:S05]  /*5b90*/  @!P2 BRA `(.L_x_4031) ;  /* 0x000000100000a947 */ /* 0x000fea0003800000 */
[----:B--2---:R1:W-:Y:S02]  /*5ba0*/  RED.E.ADD.F32.FTZ.RN.STRONG.GPU [R78.64+-0x400], R69 ;  /* 0xfffc00454e00798e */ /* 0x0043e4000c10e784 */
.L_x_4031:
[----:B------:R-:W-:Y:S05]  /*5bb0*/  BSYNC B0 ;  /* 0x0000000000007941 */ /* 0x000fea0003800000 */
.L_x_4030:
[----:B-12---:R1:W2:Y:S01]  /*5bc0*/  LDS R69, [R166.X4+0x1d90] ;  /* 0x001d9000a6457984 */ /* 0x0062a20000004800 */
[----:B------:R-:W-:Y:S01]  /*5bd0*/  BSSY B0, `(.L_x_4032) ;  /* 0x0000005000007945 */ /* 0x000fe20003800000 */
[----:B0-----:R-:W-:Y:S02]  /*5be0*/  IADD3 R164, R151, 0x3c0, RZ ;  /* 0x000003c097a47810 */ /* 0x001fe40007ffe0ff */
[----:B------:R-:W-:Y:S01]  /*5bf0*/  LEA.HI.SX32 R76, R76, R151, 0x1b ;  /* 0x000000974c4c7211 */ /* 0x000fe200078fdaff */
[----:B------:R-:W-:Y:S05]  /*5c00*/  @!P3 BRA `(.L_x_4033) ;  /* 0x000000100000b947 */ /* 0x000fea0003800000 */
[----:B--2---:R0:W-:Y:S02]  /*5c10*/  RED.E.ADD.F32.FTZ.RN.STRONG.GPU [R78.64+-0x300], R69 ;  /* 0xfffd00454e00798e */ /* 0x0041e4000c10e784 */
.L_x_4033:
[----:B------:R-:W-:Y:S05]  /*5c20*/  BSYNC B0 ;  /* 0x0000000000007941 */ /* 0x000fea0003800000 */
.L_x_4032:
[----:B0-2---:R0:W2:Y:S01]  /*5c30*/  LDS R69, [R76.X4+0x1e90] ;  /* 0x001e90004c457984 */ /* 0x0050a20000004800 */
[----:B------:R-:W-:Y:S01]  /*5c40*/  BSSY B0, `(.L_x_4034) ;  /* 0x0000004000007945 */ /* 0x000fe20003800000 */
[----:B------:R-:W-:Y:S01]  /*5c50*/  LEA.HI.SX32 R164, R164, R151, 0x1b ;  /* 0x00000097a4a47211 */ /* 0x000fe200078fdaff */
[----:B------:R-:W-:Y:S05]  /*5c60*/  @!P4 BRA `(.L_x_4035) ;  /* 0x000000100000c947 */ /* 0x000fea0003800000 */
[----:B--2---:R2:W-:Y:S02]  /*5c70*/  RED.E.ADD.F32.FTZ.RN.STRONG.GPU [R78.64+-0x200], R69 ;  /* 0xfffe00454e00798e */ /* 0x0045e4000c10e784 */
.L_x_4035:
[----:B------:R-:W-:Y:S05]  /*5c80*/  BSYNC B0 ;  /* 0x0000000000007941 */ /* 0x000fea0003800000 */
.L_x_4034:
[----:B--2---:R2:W3:Y:S01]  /*5c90*/  LDS R69, [R164.X4+0x1f90] ;  /* 0x001f9000a4457984 */ /* 0x0044e20000004800 */
[----:B------:R-:W-:Y:S01]  /*5ca0*/  BSSY B0, `(.L_x_4036) ;  /* 0x0000003000007945 */ /* 0x000fe20003800000 */
[----:B------:R-:W-:Y:S05]  /*5cb0*/  @!P5 BRA `(.L_x_4037) ;  /* 0x000000100000d947 */ /* 0x000fea0003800000 */
[----:B---3--:R3:W-:Y:S02]  /*5cc0*/  RED.E.ADD.F32.FTZ.RN.STRONG.GPU [R78.64+-0x100], R69 ;  /* 0xffff00454e00798e */ /* 0x0087e4000c10e784 */
.L_x_4037:
[----:B------:R-:W-:Y:S05]  /*5cd0*/  BSYNC B0 ;  /* 0x0000000000007941 */ /* 0x000fea0003800000 */
.L_x_4036:
[----:B---3--:R-:W3:Y:S01]  /*5ce0*/  SHFL.DOWN PT, R69, R68, 0x1, 0x1f ;  /* 0x08201f0044457f89 */ /* 0x008ee200000e0000 */
[----:B------:R-:W-:Y:S01]  /*5cf0*/  ISETP.GT.AND P0, PT, R150, 0x1e, PT ;  /* 0x0000001e9600780c */ /* 0x000fe20003f04270 */
[----:B0-----:R-:W-:Y:S01]  /*5d00*/  FMUL.FTZ R76, R100, R81 ;  /* 0x00000051644c7220 */ /* 0x001fe20000410000 */
[----:B------:R-:W-:Y:S01]  /*5d10*/  ISETP.NE.AND P1, PT, R151, RZ, PT ;  /* 0x000000ff9700720c */ /* 0x000fe20003f25270 */
[----:B------:R-:W0:Y:S01]  /*5d20*/  SHFL.DOWN PT, R77, R70, 0x1, 0x1f ;  /* 0x08201f00464d7f89 */ /* 0x000e2200000e0000 */
[----:B------:R-:W-:Y:S01]  /*5d30*/  BSSY B0, `(.L_x_4038) ;  /* 0x0000077000007945 */ /* 0x000fe20003800000 */
[----:B------:R-:W-:-:S02]  /*5d40*/  FMUL.FTZ R78, R76, R201 ;  /* 0x000000c94c4e7220 */ /* 0x000fc40000410000 */
[----:B------:R-:W-:Y:S02]  /*5d50*/  FMUL.FTZ R76, R100, R189 ;  /* 0x000000bd644c7220 */ /* 0x000fe40000410000 */
[----:B-1----:R-:W-:Y:S02]  /*5d60*/  FFMA.FTZ R166, R55, R81, R78 ;  /* 0x0000005137a67223 */ /* 0x002fe4000001004e */
[----:B------:R-:W-:Y:S02]  /*5d70*/  FMUL.FTZ R78, R76, R199 ;  /* 0x000000c74c4e7220 */ /* 0x000fe40000410000 */
[----:B------:R-:W-:Y:S02]  /*5d80*/  FMUL.FTZ R76, R100, R187 ;  /* 0x000000bb644c7220 */ /* 0x000fe40000410000 */
[----:B--2---:R-:W-:Y:S02]  /*5d90*/  FFMA.FTZ R164, R53, R189, R78 ;  /* 0x000000bd35a47223 */ /* 0x004fe4000001004e */
[----:B------:R-:W-:-:S02]  /*5da0*/  FMUL.FTZ R78, R76, R193 ;  /* 0x000000c14c4e7220 */ /* 0x000fc40000410000 */
[----:B------:R-:W-:Y:S02]  /*5db0*/  FMUL.FTZ R76, R100, R179 ;  /* 0x000000b3644c7220 */ /* 0x000fe40000410000 */
[----:B------:R-:W-:Y:S02]  /*5dc0*/  FADD.FTZ R35, R166, R35 ;  /* 0x00000023a6237221 */ /* 0x000fe40000010000 */
[----:B---3--:R-:W-:Y:S02]  /*5dd0*/  @!P0 FADD.FTZ R68, R68, R69 ;  /* 0x0000004544448221 */ /* 0x008fe40000010000 */
[----:B------:R-:W-:Y:S02]  /*5de0*/  FMUL.FTZ R76, R76, R197 ;  /* 0x000000c54c4c7220 */ /* 0x000fe40000410000 */
        /* <DEDUP_REMOVED lines=19> */
[----:B------:R-:W-:Y:S01]  /*5f20*/  ISETP.GT.AND P0, PT, R150, 0x1b, PT ;  /* 0x0000001b9600780c */ /* 0x000fe20003f04270 */
[----:B------:R-:W-:Y:S02]  /*5f30*/  FADD.FTZ R16, R89, R16 ;  /* 0x0000001059107221 */ /* 0x000fe40000010000 */
[----:B------:R-:W1:Y:S01]  /*5f40*/  SHFL.DOWN PT, R77, R70, 0x4, 0x1f ;  /* 0x08801f00464d7f89 */ /* 0x000e6200000e0000 */
[----:B------:R-:W-:Y:S02]  /*5f50*/  FADD.FTZ R7, R87, R7 ;  /* 0x0000000757077221 */ /* 0x000fe40000010000 */
[----:B------:R-:W-:Y:S02]  /*5f60*/  FADD.FTZ R6, R85, R6 ;  /* 0x0000000655067221 */ /* 0x000fe40000010000 */
[----:B------:R-:W-:-:S02]  /*5f70*/  FADD.FTZ R5, R80, R5 ;  /* 0x0000000550057221 */ /* 0x000fc40000010000 */
[----:B------:R-:W-:-:S03]  /*5f80*/  FADD.FTZ R4, R83, R4 ;  /* 0x0000000453047221 */ /* 0x000fc60000010000 */
        /* <DEDUP_REMOVED lines=10> */
[C---:B------:R-:W-:Y:S02]  /*6030*/  FMUL.FTZ R69, R100.reuse, R183 ;  /* 0x000000b764457220 */ /* 0x040fe40000410000 */
[C---:B------:R-:W-:Y:S02]  /*6040*/  FMUL.FTZ R73, R100.reuse, R163 ;  /* 0x000000a364497220 */ /* 0x040fe40000410000 */
        /* <DEDUP_REMOVED lines=12> */
[C---:B------:R-:W-:Y:S02]  /*6110*/  FMUL.FTZ R69, R100.reuse, R175 ;  /* 0x000000af64457220 */ /* 0x040fe40000410000 */
[----:B------:R-:W-:Y:S02]  /*6120*/  FMUL.FTZ R192, R73, R192 ;  /* 0x000000c049c07220 */ /* 0x000fe40000410000 */
[----:B------:R-:W-:Y:S02]  /*6130*/  FMUL.FTZ R82, R69, R82 ;  /* 0x0000005245527220 */ /* 0x000fe40000410000 */
[C---:B------:R-:W-:Y:S02]  /*6140*/  FMUL.FTZ R73, R100.reuse, R167 ;  /* 0x000000a764497220 */ /* 0x040fe40000410000 */
[----:B------:R-:W-:Y:S02]  /*6150*/  FMUL.FTZ R69, R100, R173 ;  /* 0x000000ad64457220 */ /* 0x000fe40000410000 */
[----:B------:R-:W-:-:S02]  /*6160*/  FFMA.FTZ R162, R59, R187, R78 ;  /* 0x000000bb3ba27223 */ /* 0x000fc4000001004e */
[----:B------:R-:W-:Y:S02]  /*6170*/  FMUL.FTZ R73, R73, R194 ;  /* 0x000000c249497220 */ /* 0x000fe40000410000 */
[----:B------:R-:W-:Y:S02]  /*6180*/  FFMA.FTZ R78, R57, R179, R76 ;  /* 0x000000b3394e7223 */ /* 0x000fe4000001004c */
[----:B------:R-:W-:Y:S02]  /*6190*/  FMUL.FTZ R84, R69, R84 ;  /* 0x0000005445547220 */ /* 0x000fe40000410000 */
[----:B------:R-:W-:Y:S02]  /*61a0*/  FMUL.FTZ R76, R100, R171 ;  /* 0x000000ab644c7220 */ /* 0x000fe40000410000 */
[----:B0-----:R-:W-:Y:S02]  /*61b0*/  @!P0 FADD.FTZ R68, R68, R79 ;  /* 0x0000004f44448221 */ /* 0x001fe40000010000 */
[----:B------:R-:W-:-:S02]  /*61c0*/  FMUL.FTZ R69, R100, R169 ;  /* 0x000000a964457220 */ /* 0x000fc40000410000 */
[----:B-1----:R-:W-:Y:S01]  /*61d0*/  @!P0 FADD.FTZ R70, R70, R81 ;  /* 0x0000005146468221 */ /* 0x002fe20000010000 */
[----:B------:R-:W-:Y:S01]  /*61e0*/  ISETP.NE.AND P0, PT, R150, RZ, PT ;  /* 0x000000ff9600720c */ /* 0x000fe20003f05270 */
[----:B------:R-:W-:Y:S01]  /*61f0*/  FFMA.FTZ R73, R66, R167, R73 ;  /* 0x000000a742497223 */ /* 0x000fe20000010049 */
[----:B------:R-:W-:Y:S01]  /*6200*/  MOV R166, R68 ;  /* 0x0000004400a67202 */ /* 0x000fe20000000f00 */
[----:B------:R-:W-:Y:S01]  /*6210*/  FMUL.FTZ R76, R76, R71 ;  /* 0x000000474c4c7220 */ /* 0x000fe20000410000 */
[----:B------:R-:W-:Y:S01]  /*6220*/  MOV R167, R70 ;  /* 0x0000004600a77202 */ /* 0x000fe20000000f00 */
[----:B------:R-:W-:Y:S02]  /*6230*/  FMUL.FTZ R69, R69, R88 ;  /* 0x0000005845457220 */ /* 0x000fe40000410000 */
[----:B------:R-:W-:Y:S02]  /*6240*/  FFMA.FTZ R75, R52, R75, R196 ;  /* 0x0000004b344b7223 */ /* 0x000fe400000100c4 */
[----:B------:R-:W-:-:S02]  /*6250*/  FFMA.FTZ R183, R58, R183, R198 ;  /* 0x000000b73ab77223 */ /* 0x000fc400000100c6 */
[----:B------:R-:W-:Y:S02]  /*6260*/  FFMA.FTZ R91, R56, R91, R160 ;  /* 0x0000005b385b7223 */ /* 0x000fe400000100a0 */
[----:B------:R-:W-:Y:S01]  /*6270*/  FFMA.FTZ R86, R63, R177, R86 ;  /* 0x000000b13f567223 */ /* 0x000fe20000010056 */
[----:B------:R0:W-:Y:S01]  /*6280*/  @!P0 STS.64 [R139.X8+0x2118], R166 ;  /* 0x002118a68b008388 */ /* 0x0001e20000008a00 */
        /* <DEDUP_REMOVED lines=33> */
.L_x_4039:
[----:B0-----:R-:W-:Y:S05]  /*64a0*/  BSYNC B0 ;  /* 0x0000000000007941 */ /* 0x001fea0003800000 */
.L_x_4038:
[----:B------:R-:W-:Y:S02]  /*64b0*/  IADD3 R103, R103, 0x1, RZ ;  /* 0x0000000167677810 */ /* 0x000fe40007ffe0ff */
[----:B------:R-:W-:Y:S02]  /*64c0*/  IADD3 R102, P1, R102, 0x1, RZ ;  /* 0x0000000166667810 */ /* 0x000fe40007f3e0ff */
[----:B------:R-:W-:Y:S02]  /*64d0*/  ISETP.GE.AND P0, PT, R103, c[0x0][0x16c], PT ;  /* 0x00005b0067007a0c */ /* 0x000fe40003f06270 */
[----:B------:R-:W-:-:S11]  /*64e0*/  IADD3.X R101, RZ, R101, RZ, P1, !PT ;  /* 0x00000065ff657210 */ /* 0x000fd60000ffe4ff */
[----:B------:R-:W-:Y:S01]  /*64f0*/  @P0 CALL.REL.NOINC `(.L_x_3992) ;  /* 0x0000001000000944 */ /* 0x000fe20003c00000 */
[----:B------:R-:W-:Y:S05]  /*6500*/  BRA `(.L_x_4040) ;  /* 0xffffcd7000007947 */ /* 0x000fea000383ffff */
.L_x_3992:
[----:B------:R-:W-:Y:S06]  /*6510*/  BAR.SYNC.DEFER_BLOCKING 0x0 ;  /* 0x0000000000007b1d */ /* 0x000fec0000010000 */
[----:B------:R-:W2:Y:S04]  /*6520*/  LDG.E.128 R36, [R96.64] ;  /* 0x0000000460247981 */ /* 0x000ea8000c1e1d00 */
[----:B------:R-:W3:Y:S04]  /*6530*/  LDG.E.128 R40, [R96.64+0x200] ;  /* 0x0002000460287981 */ /* 0x000ee8000c1e1d00 */
[----:B------:R-:W4:Y:S04]  /*6540*/  LDG.E.128 R44, [R96.64+0x400] ;  /* 0x00040004602c7981 */ /* 0x000f28000c1e1d00 */
[----:B------:R-:W5:Y:S01]  /*6550*/  LDG.E.128 R48, [R96.64+0x600] ;  /* 0x0006000460307981 */ /* 0x000f62000c1e1d00 */
[----:B------:R-:W-:-:S02]  /*6560*/  IADD3 R68, R141, -0x1, RZ ;  /* 0xffffffff8d447810 */ /* 0x000fc40007ffe0ff */
[----:B------:R-:W-:Y:S01]  /*6570*/  IADD3 R140, R140, 0x1, RZ ;  /* 0x000000018c8c7810 */ /* 0x000fe20007ffe0ff */
        /* <DEDUP_REMOVED lines=20> */
[--C-:B--2---:R-:W-:Y:S01]  /*66c0*/  FADD.FTZ R37, R37, R152.reuse ;  /* 0x0000009825257221 */ /* 0x104fe20000010000 */
[----:B------:R-:W-:Y:S01]  /*66d0*/  FSETP.GTU.FTZ.AND P4, PT, R58, 20, PT ;  /* 0x41a000003a00780b */ /* 0x000fe20003f9c000 */
[----:B------:R-:W-:Y:S01]  /*66e0*/  FADD.FTZ R59, R59, R152 ;  /* 0x000000983b3b7221 */ /* 0x000fe20000010000 */
[----:B------:R-:W-:Y:S01]  /*66f0*/  FSETP.GTU.FTZ.AND P5, PT, R57, 20, PT ;  /* 0x41a000003900780b */ /* 0x000fe20003fbc000 */
[----:B------:R-:W-:-:S02]  /*6700*/  @!P0 FMUL.FTZ R40, R53, -1.4426950216293334961 ;  /* 0xbfb8aa3b35288820 */ /* 0x000fc40000410000 */
[----:B------:R-:W-:Y:S02]  /*6710*/  @!P3 FMUL.FTZ R41, R54, -1.4426950216293334961 ;  /* 0xbfb8aa3b3629b820 */ /* 0x000fe40000410000 */
[----:B------:R-:W-:Y:S02]  /*6720*/  @!P1 FMUL.FTZ R0, R52, -1.4426950216293334961 ;  /* 0xbfb8aa3b34009820 */ /* 0x000fe40000410000 */
[----:B------:R-:W0:Y:S01]  /*6730*/  @!P0 MUFU.EX2 R40, R40 ;  /* 0x0000002800288308 */ /* 0x000e220000000800 */
[----:B------:R-:W-:Y:S02]  /*6740*/  @!P2 FMUL.FTZ R42, R55, -1.4426950216293334961 ;  /* 0xbfb8aa3b372aa820 */ /* 0x000fe40000410000 */
[----:B------:R-:W-:-:S03]  /*6750*/  @!P6 FMUL.FTZ R43, R56, -1.4426950216293334961 ;  /* 0xbfb8aa3b382be820 */ /* 0x000fc60000410000 */
[----:B------:R-:W-:Y:S02]  /*6760*/  @!P5 FMUL.FTZ R48, R57, -1.4426950216293334961 ;  /* 0xbfb8aa3b3930d820 */ /* 0x000fe40000410000 */
[----:B------:R-:W1:Y:S08]  /*6770*/  @!P3 MUFU.EX2 R41, R41 ;  /* 0x000000290029b308 */ /* 0x000e700000000800 */
[----:B------:R-:W2:Y:S01]  /*6780*/  @!P1 MUFU.EX2 R0, R0 ;  /* 0x0000000000009308 */ /* 0x000ea20000000800 */
[----:B0-----:R-:W-:-:S07]  /*6790*/  @!P0 FADD.FTZ R44, R40, 1 ;  /* 0x3f800000282c8421 */ /* 0x001fce0000010000 */
[----:B------:R-:W0:Y:S01]  /*67a0*/  @!P0 MUFU.RCP R44, R44 ;  /* 0x0000002c002c8308 */ /* 0x000e220000001000 */
[----:B-1----:R-:W-:-:S07]  /*67b0*/  @!P3 FADD.FTZ R45, R41, 1 ;  /* 0x3f800000292db421 */ /* 0x002fce0000010000 */
[----:B------:R-:W-:Y:S01]  /*67c0*/  @!P2 MUFU.EX2 R46, R42 ;  /* 0x0000002a002ea308 */ /* 0x000fe20000000800 */
[----:B--2---:R-:W-:-:S07]  /*67d0*/  @!P1 FADD.FTZ R0, R0, 1 ;  /* 0x3f80000000009421 */ /* 0x004fce0000010000 */
[----:B------:R1:W2:Y:S01]  /*67e0*/  @!P6 MUFU.EX2 R47, R43 ;  /* 0x0000002b002fe308 */ /* 0x0002a20000000800 */
[----:B0-----:R-:W-:-:S07]  /*67f0*/  @!P0 FMUL.FTZ R25, R25, R44 ;  /* 0x0000002c19198220 */ /* 0x001fce0000410000 */
[----:B------:R0:W3:Y:S01]  /*6800*/  @!P1 MUFU.RCP R49, R0 ;  /* 0x0000000000319308 */ /* 0x0000e20000001000 */
[----:B-1----:R-:W1:Y:S07]  /*6810*/  LDS.128 R40, [R136.X16+0x30] ;  /* 0x0000300088287984 */ /* 0x002e6e000000cc00 */
[----:B------:R-:W4:Y:S01]  /*6820*/  @!P3 MUFU.RCP R45, R45 ;  /* 0x0000002d002db308 */ /* 0x000f220000001000 */
[----:B0-----:R-:W-:Y:S02]  /*6830*/  FADD.FTZ R0, R36, R152 ;  /* 0x0000009824007221 */ /* 0x001fe40000010000 */
[----:B------:R-:W-:-:S02]  /*6840*/  @!P4 FMUL.FTZ R36, R58, -1.4426950216293334961 ;  /* 0xbfb8aa3b3a24c820 */ /* 0x000fc40000410000 */
[----:B--2---:R-:W-:Y:S01]  /*6850*/  @!P6 FADD.FTZ R47, R47, 1 ;  /* 0x3f8000002f2fe421 */ /* 0x004fe20000010000 */
[----:B------:R-:W-:Y:S01]  /*6860*/  BAR.SYNC.DEFER_BLOCKING 0x0 ;  /* 0x0000000000007b1d */ /* 0x000fe20000010000 */
[----:B------:R-:W-:Y:S01]  /*6870*/  FSETP.GTU.FTZ.AND P0, PT, R0, 20, PT ;  /* 0x41a000000000780b */ /* 0x000fe20003f1c000 */
[----:B---3--:R-:W-:Y:S01]  /*6880*/  @!P1 FMUL.FTZ R24, R24, R49 ;  /* 0x0000003118189220 */ /* 0x008fe20000410000 */
[----:B------:R-:W-:-:S03]  /*6890*/  FSETP.GTU.FTZ.AND P1, PT, R59, 20, PT ;  /* 0x41a000003b00780b */ /* 0x000fc60003f3c000 */
[----:B------:R0:W2:Y:S01]  /*68a0*/  @!P4 MUFU.EX2 R49, R36 ;  /* 0x000000240031c308 */ /* 0x0000a20000000800 */
[----:B----4-:R-:W-:Y:S01]  /*68b0*/  @!P3 FMUL.FTZ R26, R26, R45 ;  /* 0x0000002d1a1ab220 */ /* 0x010fe20000410000 */
[----:B------:R-:W-:Y:S01]  /*68c0*/  FSETP.GTU.FTZ.AND P3, PT, R37, 20, PT ;  /* 0x41a000002500780b */ /* 0x000fe20003f7c000 */
[----:B------:R-:W-:-:S05]  /*68d0*/  @!P2 FADD.FTZ R45, R46, 1 ;  /* 0x3f8000002e2da421 */ /* 0x000fca0000010000 */
[----:B------:R-:W-:Y:S01]  /*68e0*/  @!P0 FMUL.FTZ R0, R0, -1.4426950216293334961 ;  /* 0xbfb8aa3b00008820 */ /* 0x000fe20000410000 */
[----:B------:R-:W3:Y:S01]  /*68f0*/  @!P5 MUFU.EX2 R48, R48 ;  /* 0x000000300030d308 */ /* 0x000ee20000000800 */
[----:B0-----:R-:W-:Y:S01]  /*6900*/  SHF.L.U32 R36, R68, 0xa, RZ ;  /* 0x0000000a44247819 */ /* 0x001fe200000006ff */
[----:B------:R-:W-:Y:S02]  /*6910*/  @!P1 FMUL.FTZ R50, R59, -1.4426950216293334961 ;  /* 0xbfb8aa3b3b329820 */ /* 0x000fe40000410000 */
[----:B--2---:R-:W-:-:S04]  /*6920*/  @!P4 FADD.FTZ R49, R49, 1 ;  /* 0x3f8000003131c421 */ /* 0x004fc80000010000 */
[----:B------:R-:W0:Y:S01]  /*6930*/  @!P2 MUFU.RCP R52, R45 ;  /* 0x0000002d0034a308 */ /* 0x000e220000001000 */
[----:B------:R-:W-:Y:S01]  /*6940*/  @!P3 FMUL.FTZ R44, R37, -1.4426950216293334961 ;  /* 0xbfb8aa3b252cb820 */ /* 0x000fe20000410000 */
[----:B------:R-:W-:Y:S01]  /*6950*/  SHF.R.S32.HI R37, RZ, 0x1f, R36 ;  /* 0x0000001fff257819 */ /* 0x000fe20000011424 */
[----:B-1----:R-:W-:Y:S02]  /*6960*/  FADD.FTZ R54, R40, R152 ;  /* 0x0000009828367221 */ /* 0x002fe40000010000 */
[----:B------:R-:W-:-:S03]  /*6970*/  IMAD R40, R184, c[0x0][0x2d8], RZ ;  /* 0x0000b600b8287a24 */ /* 0x000fc600078e02ff */
[----:B------:R-:W1:Y:S01]  /*6980*/  @!P0 MUFU.EX2 R0, R0 ;  /* 0x0000000000008308 */ /* 0x000e620000000800 */
[----:B---3--:R-:W-:Y:S02]  /*6990*/  @!P5 FADD.FTZ R48, R48, 1 ;  /* 0x3f8000003030d421 */ /* 0x008fe40000010000 */
[----:B------:R-:W-:Y:S02]  /*69a0*/  IMAD R55, R159, c[0x0][0x2dc], R40 ;  /* 0x0000b7009f377a24 */ /* 0x000fe400078e0228 */
[----:B------:R-:W-:-:S03]  /*69b0*/  IMAD R40, R156, c[0x0][0x2e0], RZ ;  /* 0x0000b8009c287a24 */ /* 0x000fc600078e02ff */
[----:B------:R2:W3:Y:S01]  /*69c0*/  @!P3 MUFU.EX2 R46, R44 ;  /* 0x0000002c002eb308 */ /* 0x0004e20000000800 */
[----:B0-----:R-:W-:Y:S01]  /*69d0*/  @!P2 FMUL.FTZ R27, R27, R52 ;  /* 0x000000341b1ba220 */ /* 0x001fe20000410000 */
[----:B------:R-:W-:Y:S01]  /*69e0*/  FSETP.GTU.FTZ.AND P2, PT, R54, 20, PT ;  /* 0x41a000003600780b */ /* 0x000fe20003f5c000 */
[----:B------:R-:W-:-:S05]  /*69f0*/  FADD.FTZ R52, R41, R152 ;  /* 0x0000009829347221 */ /* 0x000fca0000010000 */
[----:B------:R-:W0:Y:S01]  /*6a00*/  @!P4 MUFU.RCP R53, R49 ;  /* 0x000000310035c308 */ /* 0x000e220000001000 */
[----:B--2---:R-:W-:-:S04]  /*6a10*/  IMAD.WIDE.U32 R44, R159, c[0x0][0x2d8], R36 ;  /* 0x0000b6009f2c7a25 */ /* 0x004fc800078e0024 */
[----:B-1----:R-:W-:Y:S01]  /*6a20*/  @!P0 FADD.FTZ R0, R0, 1 ;  /* 0x3f80000000008421 */ /* 0x002fe20000010000 */
[----:B------:R-:W-:Y:S01]  /*6a30*/  IADD3 R45, R45, R55, RZ ;  /* 0x000000372d2d7210 */ /* 0x000fe20007ffe0ff */
[----:B------:R-:W-:Y:S01]  /*6a40*/  FADD.FTZ R55, R43, R152 ;  /* 0x000000982b377221 */ /* 0x000fe20000010000 */
[----:B------:R1:W2:Y:S01]  /*6a50*/  @!P6 MUFU.RCP R51, R47 ;  /* 0x0000002f0033e308 */ /* 0x0002a20000001000 */
[C---:B------:R-:W-:Y:S02]  /*6a60*/  IMAD R43, R161.reuse, c[0x0][0x2e4], R40 ;  /* 0x0000b900a12b7a24 */ /* 0x040fe400078e0228 */
[----:B------:R-:W-:Y:S01]  /*6a70*/  IMAD.WIDE.U32 R40, R161, c[0x0][0x2e0], R44 ;  /* 0x0000b800a1287a25 */ /* 0x000fe200078e002c */
[----:B------:R-:W-:-:S03]  /*6a80*/  SHF.L.U32 R44, R151, 0x2, RZ ;  /* 0x00000002972c7819 */ /* 0x000fc600000006ff */
[----:B---3--:R-:W-:Y:S01]  /*6a90*/  @!P3 FADD.FTZ R46, R46, 1 ;  /* 0x3f8000002e2eb421 */ /* 0x008fe20000010000 */
[----:B------:R-:W3:Y:S01]  /*6aa0*/  @!P5 MUFU.RCP R48, R48 ;  /* 0x000000300030d308 */ /* 0x000ee20000001000 */
[----:B-1----:R-:W-:Y:S01]  /*6ab0*/  @!P2 FMUL.FTZ R47, R54, -1.4426950216293334961 ;  /* 0xbfb8aa3b362fa820 */ /* 0x002fe20000410000 */
[----:B------:R-:W-:Y:S01]  /*6ac0*/  IADD3 R43, R41, R43, RZ ;  /* 0x0000002b292b7210 */ /* 0x000fe20007ffe0ff */
[--C-:B------:R-:W-:Y:S02]  /*6ad0*/  FADD.FTZ R54, R42, R152.reuse ;  /* 0x000000982a367221 */ /* 0x100fe40000010000 */
[----:B0-----:R-:W-:Y:S01]  /*6ae0*/  @!P4 FMUL.FTZ R30, R30, R53 ;  /* 0x000000351e1ec220 */ /* 0x001fe20000410000 */
[----:B------:R-:W-:Y:S01]  /*6af0*/  LEA R42, P4, R40, c[0x0][0x330], 0x2 ;  /* 0x0000cc00282a7a11 */ /* 0x000fe200078810ff */
[----:B------:R-:W-:Y:S01]  /*6b00*/  FADD.FTZ R45, R39, R152 ;  /* 0x00000098272d7221 */ /* 0x000fe20000010000 */
[----:B------:R0:W1:Y:S01]  /*6b10*/  @!P0 MUFU.RCP R49, R0 ;  /* 0x0000000000318308 */ /* 0x0000620000001000 */
[----:B--2---:R-:W-:Y:S01]  /*6b20*/  @!P6 FMUL.FTZ R28, R28, R51 ;  /* 0x000000331c1ce220 */ /* 0x004fe20000410000 */
[----:B------:R-:W-:Y:S01]  /*6b30*/  LEA.HI.X R43, R40, c[0x0][0x334], R43, 0x2, P4 ;  /* 0x0000cd00282b7a11 */ /* 0x000fe200020f142b */
[----:B------:R-:W-:Y:S01]  /*6b40*/  IMAD.WIDE.U32 R36, R159, c[0x0][0x2f8], R36 ;  /* 0x0000be009f247a25 */ /* 0x000fe200078e0024 */
[----:B------:R-:W-:-:S02]  /*6b50*/  FSETP.GTU.FTZ.AND P6, PT, R52, 20, PT ;  /* 0x41a000003400780b */ /* 0x000fc40003fdc000 */
[----:B------:R-:W-:Y:S01]  /*6b60*/  FSETP.GTU.FTZ.AND P4, PT, R55, 20, PT ;  /* 0x41a000003700780b */ /* 0x000fe20003f9c000 */
[----:B---3--:R-:W-:Y:S01]  /*6b70*/  @!P5 FMUL.FTZ R29, R29, R48 ;  /* 0x000000301d1dd220 */ /* 0x008fe20000410000 */
[----:B------:R-:W-:Y:S01]  /*6b80*/  FSETP.GTU.FTZ.AND P5, PT, R54, 20, PT ;  /* 0x41a000003600780b */ /* 0x000fe20003fbc000 */
[----:B------:R-:W2:Y:S01]  /*6b90*/  @!P3 MUFU.RCP R46, R46 ;  /* 0x0000002e002eb308 */ /* 0x000ea20000001000 */
[----:B0-----:R-:W-:Y:S02]  /*6ba0*/  FADD.FTZ R0, R38, R152 ;  /* 0x0000009826007221 */ /* 0x001fe40000010000 */
[----:B-1----:R-:W-:Y:S01]  /*6bb0*/  @!P0 FMUL.FTZ R20, R20, R49 ;  /* 0x0000003114148220 */ /* 0x002fe20000410000 */
[----:B------:R-:W-:-:S04]  /*6bc0*/  LOP3.LUT R49, R44, 0xffffff80, RZ, 0xc0, !PT ;  /* 0xffffff802c317812 */ /* 0x000fc800078ec0ff */
[----:B------:R-:W-:Y:S01]  /*6bd0*/  @!P6 FMUL.FTZ R41, R52, -1.4426950216293334961 ;  /* 0xbfb8aa3b3429e820 */ /* 0x000fe20000410000 */
[----:B------:R-:W-:Y:S01]  /*6be0*/  FSETP.GTU.FTZ.AND P0, PT, R0, 20, PT ;  /* 0x41a000000000780b */ /* 0x000fe20003f1c000 */
[----:B------:R-:W-:Y:S01]  /*6bf0*/  @!P4 FMUL.FTZ R39, R55, -1.4426950216293334961 ;  /* 0xbfb8aa3b3727c820 */ /* 0x000fe20000410000 */
[----:B------:R-:W-:Y:S01]  /*6c00*/  LEA R44, R150, R49, 0x2 ;  /* 0x00000031962c7211 */ /* 0x000fe200078e10ff */
[----:B------:R-:W-:Y:S01]  /*6c10*/  @!P5 FMUL.FTZ R38, R54, -1.4426950216293334961 ;  /* 0xbfb8aa3b3626d820 */ /* 0x000fe20000410000 */
[----:B------:R-:W0:Y:S03]  /*6c20*/  @!P1 MUFU.EX2 R50, R50 ;  /* 0x0000003200329308 */ /* 0x000e260000000800 */
[----:B------:R1:W-:Y:S01]  /*6c30*/  STS.128 [R44.X16], R4 ;  /* 0x000000042c007388 */ /* 0x0003e2000000cc00 */
[----:B--2---:R-:W-:Y:S01]  /*6c40*/  @!P3 FMUL.FTZ R21, R21, R46 ;  /* 0x0000002e1515b220 */ /* 0x004fe20000410000 */
[----:B------:R-:W-:-:S02]  /*6c50*/  FSETP.GTU.FTZ.AND P3, PT, R45, 20, PT ;  /* 0x41a000002d00780b */ /* 0x000fc40003f7c000 */
[----:B------:R-:W-:Y:S01]  /*6c60*/  STS.128 [R44.X16+0x10], R16 ;  /* 0x000010102c007388 */ /* 0x000fe2000000cc00 */
[----:B------:R2:W3:Y:S01]  /*6c70*/  @!P5 MUFU.EX2 R40, R38 ;  /* 0x000000260028d308 */ /* 0x0004e20000000800 */
[----:B------:R-:W-:Y:S02]  /*6c80*/  @!P0 FMUL.FTZ R0, R0, -1.4426950216293334961 ;  /* 0xbfb8aa3b00008820 */ /* 0x000fe40000410000 */
[----:B------:R-:W-:Y:S04]  /*6c90*/  STS.128 [R44.X16+0x20], R12 ;  /* 0x0000200c2c007388 */ /* 0x000fe8000000cc00 */
[----:B------:R-:W-:Y:S01]  /*6ca0*/  STS.128 [R44.X16+0x30], R8 ;  /* 0x000030082c007388 */ /* 0x000fe2000000cc00 */
[----:B------:R-:W-:-:S06]  /*6cb0*/  NOP ;  /* 0x0000000000007918 */ /* 0x000fcc0000000000 */
[----:B------:R-:W4:Y:S01]  /*6cc0*/  LDS.128 R52, [R137.X16] ;  /* 0x0000000089347984 */ /* 0x000f22000000cc00 */
[----:B--2---:R-:W-:Y:S01]  /*6cd0*/  @!P3 FMUL.FTZ R38, R45, -1.4426950216293334961 ;  /* 0xbfb8aa3b2d26b820 */ /* 0x004fe20000410000 */
[----:B------:R-:W2:Y:S01]  /*6ce0*/  @!P0 MUFU.EX2 R0, R0 ;  /* 0x0000000000008308 */ /* 0x000ea20000000800 */
[----:B-1----:R-:W-:Y:S01]  /*6cf0*/  IMAD.WIDE R4, R138, 0x10, R42 ;  /* 0x000000108a047825 */ /* 0x002fe200078e022a */
[----:B------:R-:W1:Y:S03]  /*6d00*/  LDS.128 R56, [R137.X16+0x200] ;  /* 0x0002000089387984 */ /* 0x000e66000000cc00 */
[----:B0-----:R-:W-:Y:S01]  /*6d10*/  @!P1 FADD.FTZ R50, R50, 1 ;  /* 0x3f80000032329421 */ /* 0x001fe20000010000 */
[----:B------:R-:W0:Y:S01]  /*6d20*/  LDS.128 R60, [R137.X16+0x400] ;  /* 0x00040000893c7984 */ /* 0x000e22000000cc00 */
[----:B---3--:R-:W-:Y:S01]  /*6d30*/  @!P5 FADD.FTZ R40, R40, 1 ;  /* 0x3f8000002828d421 */ /* 0x008fe20000010000 */
[----:B------:R-:W3:Y:S01]  /*6d40*/  @!P2 MUFU.EX2 R47, R47 ;  /* 0x0000002f002fa308 */ /* 0x000ee20000000800 */
[----:B------:R-:W-:Y:S01]  /*6d50*/  FADD.FTZ R6, R20, R153 ;  /* 0x0000009914067221 */ /* 0x000fe20000010000 */
[----:B------:R-:W5:Y:S06]  /*6d60*/  LDS.128 R64, [R137.X16+0x600] ;  /* 0x0006000089407984 */ /* 0x000f6c000000cc00 */
[----:B------:R-:W4:Y:S01]  /*6d70*/  @!P3 MUFU.EX2 R38, R38 ;  /* 0x000000260026b308 */ /* 0x000f220000000800 */
[----:B--2---:R-:W-:-:S07]  /*6d80*/  @!P0 FADD.FTZ R0, R0, 1 ;  /* 0x3f80000000008421 */ /* 0x004fce0000010000 */
[----:B------:R-:W2:Y:S01]  /*6d90*/  @!P6 MUFU.EX2 R41, R41 ;  /* 0x000000290029e308 */ /* 0x000ea20000000800 */
[----:B---3--:R-:W-:-:S07]  /*6da0*/  @!P2 FADD.FTZ R47, R47, 1 ;  /* 0x3f8000002f2fa421 */ /* 0x008fce0000010000 */
[----:B------:R-:W3:Y:S01]  /*6db0*/  @!P4 MUFU.EX2 R39, R39 ;  /* 0x000000270027c308 */ /* 0x000ee20000000800 */
[----:B----4-:R-:W-:Y:S01]  /*6dc0*/  @!P3 FADD.FTZ R38, R38, 1 ;  /* 0x3f8000002626b421 */ /* 0x010fe20000010000 */
[----:B------:R-:W-:Y:S01]  /*6dd0*/  STG.E.128 [R4.64], R52 ;  /* 0x0000003404007986 */ /* 0x000fe2000c101d04 */
[----:B--2---:R-:W-:-:S05]  /*6de0*/  @!P6 FADD.FTZ R41, R41, 1 ;  /* 0x3f8000002929e421 */ /* 0x004fca0000010000 */
[----:B------:R-:W2:Y:S01]  /*6df0*/  @!P0 MUFU.RCP R7, R0 ;  /* 0x0000000000078308 */ /* 0x000ea20000001000 */
[----:B-1----:R-:W-:Y:S04]  /*6e00*/  STG.E.128 [R4.64+0x200], R56 ;  /* 0x0002003804007986 */ /* 0x002fe8000c101d04 */
[----:B0-----:R-:W-:Y:S01]  /*6e10*/  STG.E.128 [R4.64+0x400], R60 ;  /* 0x0004003c04007986 */ /* 0x001fe2000c101d04 */
[----:B---3--:R-:W-:Y:S02]  /*6e20*/  @!P4 FADD.FTZ R39, R39, 1 ;  /* 0x3f8000002727c421 */ /* 0x008fe40000010000 */
[----:B------:R-:W0:Y:S01]  /*6e30*/  @!P1 MUFU.RCP R50, R50 ;  /* 0x0000003200329308 */ /* 0x000e220000001000 */
[----:B-----5:R1:W-:Y:S04]  /*6e40*/  STG.E.128 [R4.64+0x600], R64 ;  /* 0x0006004004007986 */ /* 0x0203e8000c101d04 */
[----:B------:R-:W-:Y:S01]  /*6e50*/  BAR.SYNC.DEFER_BLOCKING 0x0 ;  /* 0x0000000000007b1d */ /* 0x000fe20000010000 */
[----:B--2---:R-:W-:-:S02]  /*6e60*/  @!P0 FMUL.FTZ R22, R22, R7 ;  /* 0x0000000716168220 */ /* 0x004fc40000410000 */
[----:B------:R-:W-:-:S03]  /*6e70*/  FADD.FTZ R7, R6, R21 ;  /* 0x0000001506077221 */ /* 0x000fc60000010000 */
[----:B------:R-:W2:Y:S01]  /*6e80*/  @!P2 MUFU.RCP R47, R47 ;  /* 0x0000002f002fa308 */ /* 0x000ea20000001000 */
[----:B------:R-:W-:Y:S02]  /*6e90*/  FADD.FTZ R0, R7, R22 ;  /* 0x0000001607007221 */ /* 0x000fe40000010000 */
[----:B0-----:R-:W-:Y:S01]  /*6ea0*/  @!P1 FMUL.FTZ R31, R31, R50 ;  /* 0x000000321f1f9220 */ /* 0x001fe20000410000 */
[----:B------:R-:W-:-:S04]  /*6eb0*/  IADD3 R146, P1, R146, -0x1000, RZ ;  /* 0xfffff00092927810 */ /* 0x000fc80007f3e0ff */
[----:B------:R-:W0:Y:S01]  /*6ec0*/  @!P6 MUFU.RCP R8, R41 ;  /* 0x000000290008e308 */ /* 0x000e220000001000 */
[----:B-1----:R-:W-:Y:S01]  /*6ed0*/  IMAD R4, R184, c[0x0][0x2f8], RZ ;  /* 0x0000be00b8047a24 */ /* 0x002fe200078e02ff */
[----:B------:R-:W-:-:S06]  /*6ee0*/  IADD3.X R147, R147, -0x1, RZ, P1, !PT ;  /* 0xffffffff93937810 */ /* 0x000fcc0000ffe4ff */
[----:B------:R-:W1:Y:S01]  /*6ef0*/  @!P5 MUFU.RCP R9, R40 ;  /* 0x000000280009d308 */ /* 0x000e620000001000 */
[----:B--2---:R-:W-:Y:S01]  /*6f00*/  @!P2 FMUL.FTZ R32, R32, R47 ;  /* 0x0000002f2020a220 */ /* 0x004fe20000410000 */
[----:B------:R2:W-:Y:S01]  /*6f10*/  STS.128 [R44.X16+0x10], R24 ;  /* 0x000010182c007388 */ /* 0x0005e2000000cc00 */
[----:B------:R-:W-:-:S03]  /*6f20*/  IADD3 R143, P2, R143, -0x1000, RZ ;  /* 0xfffff0008f8f7810 */ /* 0x000fc60007f5e0ff */
[----:B------:R3:W-:Y:S01]  /*6f30*/  STS.128 [R44.X16+0x20], R28 ;  /* 0x0000201c2c007388 */ /* 0x0007e2000000cc00 */
[----:B------:R-:W-:Y:S01]  /*6f40*/  IADD3.X R142, R142, -0x1, RZ, P2, !PT ;  /* 0xffffffff8e8e7810 */ /* 0x000fe200017fe4ff */
[----:B------:R-:W4:Y:S01]  /*6f50*/  @!P3 MUFU.RCP R38, R38 ;  /* 0x000000260026b308 */ /* 0x000f220000001000 */
[----:B0-----:R-:W-:-:S07]  /*6f60*/  @!P6 FMUL.FTZ R33, R33, R8 ;  /* 0x000000082121e220 */ /* 0x001fce0000410000 */
[----:B------:R-:W0:Y:S01]  /*6f70*/  @!P4 MUFU.RCP R10, R39 ;  /* 0x00000027000ac308 */ /* 0x000e220000001000 */
[----:B-1----:R-:W-:Y:S02]  /*6f80*/  @!P5 FMUL.FTZ R34, R34, R9 ;  /* 0x000000092222d220 */ /* 0x002fe40000410000 */
[----:B----4-:R-:W-:Y:S01]  /*6f90*/  @!P3 FMUL.FTZ R23, R23, R38 ;  /* 0x000000261717b220 */ /* 0x010fe20000410000 */
[----:B------:R-:W-:-:S03]  /*6fa0*/  IADD3 R148, P3, R148, -0x1000, RZ ;  /* 0xfffff00094947810 */ /* 0x000fc60007f7e0ff */
[----:B------:R-:W-:Y:S01]  /*6fb0*/  FADD.FTZ R7, R0, R23 ;  /* 0x0000001700077221 */ /* 0x000fe20000010000 */
[----:B------:R-:W-:Y:S01]  /*6fc0*/  STS.128 [R44.X16], R20 ;  /* 0x000000142c007388 */ /* 0x000fe2000000cc00 */
[----:B------:R-:W-:Y:S01]  /*6fd0*/  IADD3.X R149, R149, -0x1, RZ, P3, !PT ;  /* 0xffffffff95957810 */ /* 0x000fe20001ffe4ff */
[----:B0-----:R-:W-:Y:S01]  /*6fe0*/  @!P4 FMUL.FTZ R35, R35, R10 ;  /* 0x0000000a2323c220 */ /* 0x001fe20000410000 */
[----:B------:R-:W-:Y:S01]  /*6ff0*/  IADD3 R144, P4, R144, -0x1000, RZ ;  /* 0xfffff00090907810 */ /* 0x000fe20007f9e0ff */
[----:B------:R-:W-:Y:S02]  /*7000*/  FADD.FTZ R0, R7, R24 ;  /* 0x0000001807007221 */ /* 0x000fe40000010000 */
[----:B------:R-:W-:Y:S01]  /*7010*/  IMAD R7, R159, c[0x0][0x2fc], R4 ;  /* 0x0000bf009f077a24 */ /* 0x000fe200078e0204 */
[----:B------:R0:W-:Y:S01]  /*7020*/  STS.128 [R44.X16+0x30], R32 ;  /* 0x000030202c007388 */ /* 0x0001e2000000cc00 */
[----:B------:R-:W-:-:S06]  /*7030*/  NOP ;  /* 0x0000000000007918 */ /* 0x000fcc0000000000 */
[----:B------:R-:W1:Y:S01]  /*7040*/  LDS.128 R8, [R137.X16] ;  /* 0x0000000089087984 */ /* 0x000e62000000cc00 */
[----:B------:R-:W-:Y:S01]  /*7050*/  FADD.FTZ R5, R0, R25 ;  /* 0x0000001900057221 */ /* 0x000fe20000010000 */
[----:B------:R-:W-:Y:S01]  /*7060*/  IADD3 R37, R37, R7, RZ ;  /* 0x0000000725257210 */ /* 0x000fe20007ffe0ff */
[----:B------:R-:W-:Y:S01]  /*7070*/  IMAD R0, R156, c[0x0][0x300], RZ ;  /* 0x0000c0009c007a24 */ /* 0x000fe200078e02ff */
[----:B------:R-:W4:Y:S01]  /*7080*/  LDS.128 R12, [R137.X16+0x200] ;  /* 0x00020000890c7984 */ /* 0x000f22000000cc00 */
[----:B--2---:R-:W-:Y:S01]  /*7090*/  FADD.FTZ R26, R5, R26 ;  /* 0x0000001a051a7221 */ /* 0x004fe20000010000 */
[----:B------:R-:W-:Y:S01]  /*70a0*/  IADD3.X R145, R145, -0x1, RZ, P4, !PT ;  /* 0xffffffff91917810 */ /* 0x000fe200027fe4ff */
[C---:B------:R-:W-:Y:S01]  /*70b0*/  IMAD R7, R161.reuse, c[0x0][0x304], R0 ;  /* 0x0000c100a1077a24 */ /* 0x040fe200078e0200 */
[----:B------:R-:W2:Y:S01]  /*70c0*/  LDS.128 R16, [R137.X16+0x400] ;  /* 0x0004000089107984 */ /* 0x000ea2000000cc00 */
[----:B------:R-:W-:-:S03]  /*70d0*/  IMAD.WIDE.U32 R4, R161, c[0x0][0x300], R36 ;  /* 0x0000c000a1047a25 */ /* 0x000fc600078e0024 */
[----:B------:R-:W5:Y:S01]  /*70e0*/  LDS.128 R20, [R137.X16+0x600] ;  /* 0x0006000089147984 */ /* 0x000f62000000cc00 */
[----:B------:R-:W-:Y:S01]  /*70f0*/  FADD.FTZ R27, R26, R27 ;  /* 0x0000001b1a1b7221 */ /* 0x000fe20000010000 */
[----:B------:R-:W-:Y:S02]  /*7100*/  IADD3 R5, R5, R7, RZ ;  /* 0x0000000705057210 */ /* 0x000fe40007ffe0ff */
[----:B------:R-:W-:Y:S01]  /*7110*/  LEA R6, P0, R4, c[0x0][0x340], 0x2 ;  /* 0x0000d00004067a11 */ /* 0x000fe200078010ff */
[----:B---3--:R-:W-:-:S03]  /*7120*/  FADD.FTZ R28, R27, R28 ;  /* 0x0000001c1b1c7221 */ /* 0x008fc60000010000 */
[----:B------:R-:W-:Y:S01]  /*7130*/  LEA.HI.X R7, R4, c[0x0][0x344], R5, 0x2, P0 ;  /* 0x0000d10004077a11 */ /* 0x000fe200000f1405 */
[----:B------:R-:W-:Y:S01]  /*7140*/  FADD.FTZ R29, R28, R29 ;  /* 0x0000001d1c1d7221 */ /* 0x000fe20000010000 */
[----:B------:R-:W-:Y:S02]  /*7150*/  ISETP.GT.AND P0, PT, R141, 0x1, PT ;  /* 0x000000018d00780c */ /* 0x000fe40003f04270 */
[----:B------:R-:W-:Y:S01]  /*7160*/  MOV R141, R68 ;  /* 0x00000044008d7202 */ /* 0x000fe20000000f00 */
[----:B------:R-:W-:-:S04]  /*7170*/  IMAD.WIDE R4, R138, 0x10, R6 ;  /* 0x000000108a047825 */ /* 0x000fc800078e0206 */
[----:B------:R-:W-:-:S04]  /*7180*/  FADD.FTZ R30, R29, R30 ;  /* 0x0000001e1d1e7221 */ /* 0x000fc80000010000 */
[----:B------:R-:W-:-:S04]  /*7190*/  FADD.FTZ R31, R30, R31 ;  /* 0x0000001f1e1f7221 */ /* 0x000fc80000010000 */
[----:B0-----:R-:W-:Y:S01]  /*71a0*/  FADD.FTZ R32, R31, R32 ;  /* 0x000000201f207221 */ /* 0x001fe20000010000 */
[----:B-1----:R0:W-:Y:S03]  /*71b0*/  STG.E.128 [R4.64], R8 ;  /* 0x0000000804007986 */ /* 0x0021e6000c101d04 */
[----:B------:R-:W-:Y:S01]  /*71c0*/  FADD.FTZ R33, R32, R33 ;  /* 0x0000002120217221 */ /* 0x000fe20000010000 */
[----:B----4-:R0:W-:Y:S03]  /*71d0*/  STG.E.128 [R4.64+0x200], R12 ;  /* 0x0002000c04007986 */ /* 0x0101e6000c101d04 */
[----:B------:R-:W-:Y:S01]  /*71e0*/  FADD.FTZ R34, R33, R34 ;  /* 0x0000002221227221 */ /* 0x000fe20000010000 */
[----:B--2---:R0:W-:Y:S03]  /*71f0*/  STG.E.128 [R4.64+0x400], R16 ;  /* 0x0004001004007986 */ /* 0x0041e6000c101d04 */
[----:B------:R-:W-:Y:S01]  /*7200*/  FADD.FTZ R153, R34, R35 ;  /* 0x0000002322997221 */ /* 0x000fe20000010000 */
[----:B-----5:R0:W-:Y:S02]  /*7210*/  STG.E.128 [R4.64+0x600], R20 ;  /* 0x0006001404007986 */ /* 0x0201e4000c101d04 */
[----:B0-----:R-:W-:Y:S01]  /*7220*/  @!P0 CALL.REL.NOINC `(.L_x_3959) ;  /* 0x0000001000008944 */ /* 0x001fe20003c00000 */
[----:B------:R-:W-:Y:S05]  /*7230*/  BRA `(.L_x_4041) ;  /* 0xffff953000007947 */ /* 0x000fea000383ffff */
.L_x_3959:
        /* <DEDUP_REMOVED lines=29> */
.L_x_4043:
[----:B------:R-:W-:Y:S05]  /*7410*/  BSYNC B0 ;  /* 0x0000000000007941 */ /* 0x000fea0003800000 */
.L_x_4042:
        /* <DEDUP_REMOVED lines=28> */
.L_x_4045:
[----:B------:R-:W1:Y:S02]  /*75e0*/  S2R R15, SR_TID.X ;  /* 0x00000000000f7919 */ /* 0x000e640000002100 */
.L_x_4046:
[----:B------:R-:W-:Y:S05]  /*75f0*/  BSYNC B0 ;  /* 0x0000000000007941 */ /* 0x000fea0003800000 */
.L_x_4044:
[----:B-1----:R-:W-:-:S13]  /*7600*/  ISETP.GE.AND P0, PT, R15, c[0x0][0x16c], PT ;  /* 0x00005b000f007a0c */ /* 0x002fda0003f06270 */
[----:B------:R-:W-:Y:S05]  /*7610*/  @P0 EXIT ;  /* 0x000000000000094d */ /* 0x000fea0003800000 */
[C---:B------:R-:W-:Y:S02]  /*7620*/  IMAD R0, R156.reuse, c[0x0][0x2a8], RZ ;  /* 0x0000aa009c007a24 */ /* 0x040fe400078e02ff */
[----:B------:R-:W-:Y:S02]  /*7630*/  IMAD R156, R156, c[0x0][0x288], RZ ;  /* 0x0000a2009c9c7a24 */ /* 0x000fe400078e02ff */
[----:B0-----:R-:W-:-:S04]  /*7640*/  IMAD.WIDE.U32 R2, R161, c[0x0][0x2a8], RZ ;  /* 0x0000aa00a1027a25 */ /* 0x001fc800078e00ff */
[C---:B------:R-:W-:Y:S02]  /*7650*/  IMAD R23, R161.reuse, c[0x0][0x2ac], R0 ;  /* 0x0000ab00a1177a24 */ /* 0x040fe400078e0200 */
[C---:B------:R-:W-:Y:S02]  /*7660*/  IMAD R21, R161.reuse, c[0x0][0x28c], R156 ;  /* 0x0000a300a1157a24 */ /* 0x040fe400078e029c */
[----:B------:R-:W-:Y:S01]  /*7670*/  IMAD.WIDE.U32 R4, R161, c[0x0][0x288], RZ ;  /* 0x0000a200a1047a25 */ /* 0x000fe200078e00ff */
[----:B------:R-:W-:-:S04]  /*7680*/  IADD3 R23, R3, R23, RZ ;  /* 0x0000001703177210 */ /* 0x000fc80007ffe0ff */
[----:B------:R-:W-:Y:S02]  /*7690*/  IADD3 R21, R5, R21, RZ ;  /* 0x0000001505157210 */ /* 0x000fe40007ffe0ff */
.L_x_4047:
        /* <DEDUP_REMOVED lines=26> */
.L_x_3997:
[----:B------:R-:W-:Y:S01]  /*7840*/  HFMA2.MMA R195, -RZ, RZ, 0, 5.9604644775390625e-08 ;  /* 0x00000001ffc37435 */ /* 0x000fe200000001ff */
[----:B------:R-:W-:Y:S02]  /*7850*/  MOV R192, R86 ;  /* 0x0000005600c07202 */ /* 0x000fe40000000f00 */
[----:B------:R-:W-:-:S02]  /*7860*/  MOV R194, RZ ;  /* 0x000000ff00c27202 */ /* 0x000fc40000000f00 */
[----:B------:R-:W-:Y:S02]  /*7870*/  MOV R197, 0xffffffff ;  /* 0xffffffff00c57802 */ /* 0x000fe40000000f00 */
[----:B------:R-:W-:Y:S02]  /*7880*/  MOV R84, 0x78a0 ;  /* 0x000078a000547802 */ /* 0x000fe40000000f00 */
[----:B-1----:R-:W-:Y:S05]  /*7890*/  CALL.REL.NOINC `($__internal_164_$__cuda_sm70_shflsync_up) ;  /* 0x00000ed000007944 */ /* 0x002fea0003c00000 */
[----:B-1----:R-:W-:Y:S01]  /*78a0*/  MOV R89, R192 ;  /* 0x000000c000597202 */ /* 0x002fe20000000f00 */
[----:B0-----:R-:W-:Y:S05]  /*78b0*/  BRA `(.L_x_4048) ;  /* 0xffffc4e000007947 */ /* 0x001fea000383ffff */
.L_x_3998:
[----:B------:R-:W-:Y:S01]  /*78c0*/  HFMA2.MMA R195, -RZ, RZ, 0, 5.9604644775390625e-08 ;  /* 0x00000001ffc37435 */ /* 0x000fe200000001ff */
[----:B------:R-:W-:Y:S02]  /*78d0*/  MOV R192, R87 ;  /* 0x0000005700c07202 */ /* 0x000fe40000000f00 */
[----:B------:R-:W-:Y:S02]  /*78e0*/  MOV R194, RZ ;  /* 0x000000ff00c27202 */ /* 0x000fe40000000f00 */
[----:B------:R-:W-:Y:S02]  /*78f0*/  MOV R197, 0xffffffff ;  /* 0xffffffff00c57802 */ /* 0x000fe40000000f00 */
[----:B------:R-:W-:-:S02]  /*7900*/  MOV R84, 0x7920 ;  /* 0x0000792000547802 */ /* 0x000fc40000000f00 */
[----:B012---:R-:W-:Y:S05]  /*7910*/  CALL.REL.NOINC `($__internal_164_$__cuda_sm70_shflsync_up) ;  /* 0x00000e5000007944 */ /* 0x007fea0003c00000 */
        /* <DEDUP_REMOVED lines=10> */
[----:B------:R-:W-:Y:S05]  /*79c0*/  CALL.REL.NOINC `($__internal_164_$__cuda_sm70_shflsync_up) ;  /* 0x00000da000007944 */ /* 0x000fea0003c00000 */
[----:B0-----:R-:W-:Y:S01]  /*79d0*/  HFMA2.MMA R195, -RZ, RZ, 0, 1.1920928955078125e-07 ;  /* 0x00000002ffc37435 */ /* 0x001fe200000001ff */
[----:B-1----:R-:W-:Y:S02]  /*79e0*/  MOV R86, R192 ;  /* 0x000000c000567202 */ /* 0x002fe40000000f00 */
[----:B------:R-:W-:-:S02]  /*79f0*/  MOV R192, R87 ;  /* 0x0000005700c07202 */ /* 0x000fc40000000f00 */
[----:B------:R-:W-:Y:S02]  /*7a00*/  MOV R194, RZ ;  /* 0x000000ff00c27202 */ /* 0x000fe40000000f00 */
[----:B------:R-:W-:Y:S02]  /*7a10*/  MOV R197, 0xffffffff ;  /* 0xffffffff00c57802 */ /* 0x000fe40000000f00 */
[----:B------:R-:W-:Y:S02]  /*7a20*/  MOV R84, 0x7a40 ;  /* 0x00007a4000547802 */ /* 0x000fe40000000f00 */
[----:B------:R-:W-:Y:S05]  /*7a30*/  CALL.REL.NOINC `($__internal_164_$__cuda_sm70_shflsync_up) ;  /* 0x00000d3000007944 */ /* 0x000fea0003c00000 */
        /* <DEDUP_REMOVED lines=8> */
[----:B------:R-:W-:Y:S05]  /*7ac0*/  CALL.REL.NOINC `($__internal_164_$__cuda_sm70_shflsync_up) ;  /* 0x00000ca000007944 */ /* 0x000fea0003c00000 */
[----:B0-----:R-:W-:Y:S01]  /*7ad0*/  HFMA2.MMA R195, -RZ, RZ, 0, 2.384185791015625e-07 ;  /* 0x00000004ffc37435 */ /* 0x001fe200000001ff */
[----:B-1----:R-:W-:Y:S02]  /*7ae0*/  MOV R86, R192 ;  /* 0x000000c000567202 */ /* 0x002fe40000000f00 */
[----:B------:R-:W-:Y:S02]  /*7af0*/  MOV R192, R87 ;  /* 0x0000005700c07202 */ /* 0x000fe40000000f00 */
[----:B------:R-:W-:Y:S02]  /*7b00*/  MOV R194, RZ ;  /* 0x000000ff00c27202 */ /* 0x000fe40000000f00 */
[----:B------:R-:W-:Y:S02]  /*7b10*/  MOV R197, 0xffffffff ;  /* 0xffffffff00c57802 */ /* 0x000fe40000000f00 */
[----:B------:R-:W-:Y:S02]  /*7b20*/  MOV R84, 0x7b40 ;  /* 0x00007b4000547802 */ /* 0x000fe40000000f00 */
[----:B------:R-:W-:Y:S05]  /*7b30*/  CALL.REL.NOINC `($__internal_164_$__cuda_sm70_shflsync_up) ;  /* 0x00000c3000007944 */ /* 0x000fea0003c00000 */
        /* <DEDUP_REMOVED lines=8> */
[----:B------:R-:W-:Y:S05]  /*7bc0*/  CALL.REL.NOINC `($__internal_164_$__cuda_sm70_shflsync_up) ;  /* 0x00000ba000007944 */ /* 0x000fea0003c00000 */
[----:B0-----:R-:W-:Y:S01]  /*7bd0*/  HFMA2.MMA R195, -RZ, RZ, 0, 4.76837158203125e-07 ;  /* 0x00000008ffc37435 */ /* 0x001fe200000001ff */
[----:B-1----:R-:W-:Y:S02]  /*7be0*/  MOV R86, R192 ;  /* 0x000000c000567202 */ /* 0x002fe40000000f00 */
[----:B------:R-:W-:Y:S02]  /*7bf0*/  MOV R192, R87 ;  /* 0x0000005700c07202 */ /* 0x000fe40000000f00 */
[----:B------:R-:W-:Y:S02]  /*7c00*/  MOV R194, RZ ;  /* 0x000000ff00c27202 */ /* 0x000fe40000000f00 */
[----:B------:R-:W-:Y:S02]  /*7c10*/  MOV R197, 0xffffffff ;  /* 0xffffffff00c57802 */ /* 0x000fe40000000f00 */
[----:B------:R-:W-:Y:S02]  /*7c20*/  MOV R84, 0x7c40 ;  /* 0x00007c4000547802 */ /* 0x000fe40000000f00 */
[----:B------:R-:W-:Y:S05]  /*7c30*/  CALL.REL.NOINC `($__internal_164_$__cuda_sm70_shflsync_up) ;  /* 0x00000b3000007944 */ /* 0x000fea0003c00000 */
        /* <DEDUP_REMOVED lines=9> */
[----:B------:R-:W-:Y:S05]  /*7cd0*/  CALL.REL.NOINC `($__internal_164_$__cuda_sm70_shflsync_up) ;  /* 0x00000a9000007944 */ /* 0x000fea0003c00000 */
[----:B0-----:R-:W-:Y:S01]  /*7ce0*/  HFMA2.MMA R195, -RZ, RZ, 0, 9.5367431640625e-07 ;  /* 0x00000010ffc37435 */ /* 0x001fe200000001ff */
[----:B-1----:R-:W-:Y:S02]  /*7cf0*/  MOV R191, R192 ;  /* 0x000000c000bf7202 */ /* 0x002fe40000000f00 */
[----:B------:R-:W-:Y:S02]  /*7d00*/  MOV R192, R87 ;  /* 0x0000005700c07202 */ /* 0x000fe40000000f00 */
[----:B------:R-:W-:Y:S02]  /*7d10*/  MOV R194, RZ ;  /* 0x000000ff00c27202 */ /* 0x000fe40000000f00 */
[----:B------:R-:W-:Y:S02]  /*7d20*/  MOV R197, 0xffffffff ;  /* 0xffffffff00c57802 */ /* 0x000fe40000000f00 */
[----:B------:R-:W-:-:S02]  /*7d30*/  MOV R84, 0x7d50 ;  /* 0x00007d5000547802 */ /* 0x000fc40000000f00 */
[----:B------:R-:W-:Y:S05]  /*7d40*/  CALL.REL.NOINC `($__internal_164_$__cuda_sm70_shflsync_up) ;  /* 0x00000a2000007944 */ /* 0x000fea0003c00000 */
[----:B-1----:R-:W-:Y:S01]  /*7d50*/  MOV R84, R192 ;  /* 0x000000c000547202 */ /* 0x002fe20000000f00 */
[----:B0-----:R-:W-:Y:S05]  /*7d60*/  BRA `(.L_x_4049) ;  /* 0xffffc1b000007947 */ /* 0x001fea000383ffff */
.L_x_4001:
[----:B------:R-:W-:Y:S01]  /*7d70*/  HFMA2.MMA R195, -RZ, RZ, 0, 5.9604644775390625e-08 ;  /* 0x00000001ffc37435 */ /* 0x000fe200000001ff */
[----:B------:R-:W-:-:S02]  /*7d80*/  MOV R192, R88 ;  /* 0x0000005800c07202 */ /* 0x000fc40000000f00 */
[----:B------:R-:W-:Y:S02]  /*7d90*/  MOV R194, RZ ;  /* 0x000000ff00c27202 */ /* 0x000fe40000000f00 */
[----:B------:R-:W-:Y:S02]  /*7da0*/  MOV R197, 0xffffffff ;  /* 0xffffffff00c57802 */ /* 0x000fe40000000f00 */
[----:B------:R-:W-:Y:S02]  /*7db0*/  MOV R84, 0x7dd0 ;  /* 0x00007dd000547802 */ /* 0x000fe40000000f00 */
[----:B01----:R-:W-:Y:S05]  /*7dc0*/  CALL.REL.NOINC `($__internal_164_$__cuda_sm70_shflsync_up) ;  /* 0x000009a000007944 */ /* 0x003fea0003c00000 */
[----:B0-----:R-:W-:Y:S01]  /*7dd0*/  HFMA2.MMA R195, -RZ, RZ, 0, 5.9604644775390625e-08 ;  /* 0x00000001ffc37435 */ /* 0x001fe200000001ff */
[----:B-1----:R-:W-:Y:S02]  /*7de0*/  MOV R86, R192 ;  /* 0x000000c000567202 */ /* 0x002fe40000000f00 */
[----:B------:R-:W-:Y:S02]  /*7df0*/  MOV R192, R87 ;  /* 0x0000005700c07202 */ /* 0x000fe40000000f00 */
[----:B------:R-:W-:Y:S02]  /*7e00*/  MOV R194, RZ ;  /* 0x000000ff00c27202 */ /* 0x000fe40000000f00 */
[----:B------:R-:W-:-:S02]  /*7e10*/  MOV R197, 0xffffffff ;  /* 0xffffffff00c57802 */ /* 0x000fc40000000f00 */
[----:B------:R-:W-:Y:S02]  /*7e20*/  MOV R84, 0x7e40 ;  /* 0x00007e4000547802 */ /* 0x000fe40000000f00 */
[----:B------:R-:W-:Y:S05]  /*7e30*/  CALL.REL.NOINC `($__internal_164_$__cuda_sm70_shflsync_up) ;  /* 0x0000093000007944 */ /* 0x000fea0003c00000 */
[----:B------:R-:W-:Y:S01]  /*7e40*/  HFMA2.MMA R206, -RZ, RZ, 0, 0 ;  /* 0x00000000ffce7435 */ /* 0x000fe200000001ff */
[----:B------:R-:W-:Y:S02]  /*7e50*/  MOV R88, R86 ;  /* 0x0000005600587202 */ /* 0x000fe40000000f00 */
[----:B-1----:R-:W-:Y:S02]  /*7e60*/  MOV R89, R192 ;  /* 0x000000c000597202 */ /* 0x002fe40000000f00 */
[----:B------:R-:W-:Y:S02]  /*7e70*/  MOV R203, R98 ;  /* 0x0000006200cb7202 */ /* 0x000fe40000000f00 */
[----:B------:R-:W-:Y:S02]  /*7e80*/  MOV R201, 0x1f ;  /* 0x0000001f00c97802 */ /* 0x000fe40000000f00 */
[----:B------:R-:W-:Y:S02]  /*7e90*/  MOV R208, 0xffffffff ;  /* 0xffffffff00d07802 */ /* 0x000fe40000000f00 */
[----:B------:R-:W-:-:S02]  /*7ea0*/  MOV R84, 0x7ec0 ;  /* 0x00007ec000547802 */ /* 0x000fc40000000f00 */
[----:B0-----:R-:W-:Y:S05]  /*7eb0*/  CALL.REL.NOINC `($__internal_163_$__cuda_sm70_shflsync_idx_p) ;  /* 0x0000087000007944 */ /* 0x001fea0003c00000 */
[----:B0-----:R-:W-:Y:S01]  /*7ec0*/  HFMA2.MMA R206, -RZ, RZ, 0, 0 ;  /* 0x00000000ffce7435 */ /* 0x001fe200000001ff */
[----:B-1----:R-:W-:-:S02]  /*7ed0*/  MOV R98, R201 ;  /* 0x000000c900627202 */ /* 0x002fc40000000f00 */
[----:B------:R-:W-:Y:S02]  /*7ee0*/  MOV R203, R99 ;  /* 0x0000006300cb7202 */ /* 0x000fe40000000f00 */
[----:B------:R-:W-:Y:S02]  /*7ef0*/  MOV R201, 0x1f ;  /* 0x0000001f00c97802 */ /* 0x000fe40000000f00 */
[----:B------:R-:W-:Y:S02]  /*7f00*/  MOV R208, 0xffffffff ;  /* 0xffffffff00d07802 */ /* 0x000fe40000000f00 */
[----:B------:R-:W-:Y:S02]  /*7f10*/  MOV R84, 0x7f30 ;  /* 0x00007f3000547802 */ /* 0x000fe40000000f00 */
[----:B------:R-:W-:Y:S05]  /*7f20*/  CALL.REL.NOINC `($__internal_163_$__cuda_sm70_shflsync_idx_p) ;  /* 0x0000080000007944 */ /* 0x000fea0003c00000 */
[----:B-1----:R-:W-:Y:S01]  /*7f30*/  MOV R85, R201 ;  /* 0x000000c900557202 */ /* 0x002fe20000000f00 */
[----:B0-----:R-:W-:Y:S05]  /*7f40*/  BRA `(.L_x_4050) ;  /* 0xffffc15000007947 */ /* 0x001fea000383ffff */
.L_x_4004:
[----:B------:R-:W-:Y:S01]  /*7f50*/  HFMA2.MMA R206, -RZ, RZ, 0, 5.9604644775390625e-08 ;  /* 0x00000001ffce7435 */ /* 0x000fe200000001ff */
[----:B------:R-:W-:Y:S02]  /*7f60*/  MOV R199, R86 ;  /* 0x0000005600c77202 */ /* 0x000fe40000000f00 */
[----:B------:R-:W-:-:S02]  /*7f70*/  MOV R204, 0x1f ;  /* 0x0000001f00cc7802 */ /* 0x000fc40000000f00 */
[----:B------:R-:W-:Y:S02]  /*7f80*/  MOV R201, 0xffffffff ;  /* 0xffffffff00c97802 */ /* 0x000fe40000000f00 */
[----:B------:R-:W-:Y:S02]  /*7f90*/  MOV R84, 0x7fb0 ;  /* 0x00007fb000547802 */ /* 0x000fe40000000f00 */
[----:B------:R-:W-:Y:S05]  /*7fa0*/  CALL.REL.NOINC `($__internal_162_$__cuda_sm70_shflsync_down) ;  /* 0x0000074000007944 */ /* 0x000fea0003c00000 */
[----:B-1----:R-:W-:Y:S01]  /*7fb0*/  MOV R195, R204 ;  /* 0x000000cc00c37202 */ /* 0x002fe20000000f00 */
[----:B0-----:R-:W-:Y:S05]  /*7fc0*/  BRA `(.L_x_4051) ;  /* 0xffffc61000007947 */ /* 0x001fea000383ffff */
.L_x_4005:
[----:B------:R-:W-:Y:S01]  /*7fd0*/  HFMA2.MMA R206, -RZ, RZ, 0, 5.9604644775390625e-08 ;  /* 0x00000001ffce7435 */ /* 0x000fe200000001ff */
[----:B------:R-:W-:Y:S02]  /*7fe0*/  MOV R199, R87 ;  /* 0x0000005700c77202 */ /* 0x000fe40000000f00 */
[----:B------:R-:W-:Y:S02]  /*7ff0*/  MOV R204, 0x1f ;  /* 0x0000001f00cc7802 */ /* 0x000fe40000000f00 */
[----:B------:R-:W-:Y:S02]  /*8000*/  MOV R201, 0xffffffff ;  /* 0xffffffff00c97802 */ /* 0x000fe40000000f00 */
[----:B------:R-:W-:-:S02]  /*8010*/  MOV R84, 0x8030 ;  /* 0x0000803000547802 */ /* 0x000fc40000000f00 */
[----:B01----:R-:W-:Y:S05]  /*8020*/  CALL.REL.NOINC `($__internal_162_$__cuda_sm70_shflsync_down) ;  /* 0x000006c000007944 */ /* 0x003fea0003c00000 */
        /* <DEDUP_REMOVED lines=9> */
[----:B------:R-:W-:Y:S05]  /*80c0*/  CALL.REL.NOINC `($__internal_162_$__cuda_sm70_shflsync_down) ;  /* 0x0000062000007944 */ /* 0x000fea0003c00000 */
[----:B0-----:R-:W-:Y:S01]  /*80d0*/  HFMA2.MMA R206, -RZ, RZ, 0, 1.1920928955078125e-07 ;  /* 0x00000002ffce7435 */ /* 0x001fe200000001ff */
[----:B-1----:R-:W-:Y:S02]  /*80e0*/  MOV R86, R204 ;  /* 0x000000cc00567202 */ /* 0x002fe40000000f00 */
[----:B------:R-:W-:-:S02]  /*80f0*/  MOV R199, R87 ;  /* 0x0000005700c77202 */ /* 0x000fc40000000f00 */
[----:B------:R-:W-:Y:S02]  /*8100*/  MOV R204, 0x1f ;  /* 0x0000001f00cc7802 */ /* 0x000fe40000000f00 */
[----:B------:R-:W-:Y:S02]  /*8110*/  MOV R201, 0xffffffff ;  /* 0xffffffff00c97802 */ /* 0x000fe40000000f00 */
[----:B------:R-:W-:Y:S02]  /*8120*/  MOV R84, 0x8140 ;  /* 0x0000814000547802 */ /* 0x000fe40000000f00 */
[----:B------:R-:W-:Y:S05]  /*8130*/  CALL.REL.NOINC `($__internal_162_$__cuda_sm70_shflsync_down) ;  /* 0x000005b000007944 */ /* 0x000fea0003c00000 */
[----:B-1----:R-:W-:Y:S01]  /*8140*/  @!P3 FFMA.FTZ R87, R195, R204, R87 ;  /* 0x000000ccc357b223 */ /* 0x002fe20000010057 */
[----:B0-----:R-:W-:Y:S01]  /*8150*/  HFMA2.MMA R206, -RZ, RZ, 0, 2.384185791015625e-07 ;  /* 0x00000004ffce7435 */ /* 0x001fe200000001ff */
[----:B------:R-:W-:Y:S01]  /*8160*/  @!P3 FMUL.FTZ R195, R86, R195 ;  /* 0x000000c356c3b220 */ /* 0x000fe20000410000 */
[----:B------:R-:W-:Y:S02]  /*8170*/  MOV R204, 0x1f ;  /* 0x0000001f00cc7802 */ /* 0x000fe40000000f00 */
[----:B------:R-:W-:Y:S02]  /*8180*/  MOV R201, 0xffffffff ;  /* 0xffffffff00c97802 */ /* 0x000fe40000000f00 */
[----:B------:R-:W-:-:S02]  /*8190*/  MOV R199, R195 ;  /* 0x000000c300c77202 */ /* 0x000fc40000000f00 */
[----:B------:R-:W-:Y:S02]  /*81a0*/  MOV R84, 0x81c0 ;  /* 0x000081c000547802 */ /* 0x000fe40000000f00 */
[----:B------:R-:W-:Y:S05]  /*81b0*/  CALL.REL.NOINC `($__internal_162_$__cuda_sm70_shflsync_down) ;  /* 0x0000053000007944 */ /* 0x000fea0003c00000 */
[----:B0-----:R-:W-:Y:S01]  /*81c0*/  HFMA2.MMA R206, -RZ, RZ, 0, 2.384185791015625e-07 ;  /* 0x00000004ffce7435 */ /* 0x001fe200000001ff */
[----:B-1----:R-:W-:Y:S02]  /*81d0*/  MOV R86, R204 ;  /* 0x000000cc00567202 */ /* 0x002fe40000000f00 */
[----:B------:R-:W-:Y:S02]  /*81e0*/  MOV R199, R87 ;  /* 0x0000005700c77202 */ /* 0x000fe40000000f00 */
[----:B------:R-:W-:Y:S02]  /*81f0*/  MOV R204, 0x1f ;  /* 0x0000001f00cc7802 */ /* 0x000fe40000000f00 */
[----:B------:R-:W-:Y:S02]  /*8200*/  MOV R201, 0xffffffff ;  /* 0xffffffff00c97802 */ /* 0x000fe40000000f00 */
[----:B------:R-:W-:Y:S02]  /*8210*/  MOV R84, 0x8230 ;  /* 0x0000823000547802 */ /* 0x000fe40000000f00 */
[----:B------:R-:W-:Y:S05]  /*8220*/  CALL.REL.NOINC `($__internal_162_$__cuda_sm70_shflsync_down) ;  /* 0x000004c000007944 */ /* 0x000fea0003c00000 */
[----:B-1----:R-:W-:Y:S01]  /*8230*/  @!P2 FFMA.FTZ R87, R195, R204, R87 ;  /* 0x000000ccc357a223 */ /* 0x002fe20000010057 */
[----:B0-----:R-:W-:Y:S01]  /*8240*/  HFMA2.MMA R206, -RZ, RZ, 0, 4.76837158203125e-07 ;  /* 0x00000008ffce7435 */ /* 0x001fe200000001ff */
[----:B------:R-:W-:Y:S01]  /*8250*/  @!P2 FMUL.FTZ R195, R86, R195 ;  /* 0x000000c356c3a220 */ /* 0x000fe20000410000 */
[----:B------:R-:W-:-:S02]  /*8260*/  MOV R204, 0x1f ;  /* 0x0000001f00cc7802 */ /* 0x000fc40000000f00 */
[----:B------:R-:W-:Y:S02]  /*8270*/  MOV R201, 0xffffffff ;  /* 0xffffffff00c97802 */ /* 0x000fe40000000f00 */
[----:B------:R-:W-:Y:S02]  /*8280*/  MOV R199, R195 ;  /* 0x000000c300c77202 */ /* 0x000fe40000000f00 */
[----:B------:R-:W-:Y:S02]  /*8290*/  MOV R84, 0x82b0 ;  /* 0x000082b000547802 */ /* 0x000fe40000000f00 */
[----:B------:R-:W-:Y:S05]  /*82a0*/  CALL.REL.NOINC `($__internal_162_$__cuda_sm70_shflsync_down) ;  /* 0x0000044000007944 */ /* 0x000fea0003c00000 */
[----:B0-----:R-:W-:Y:S01]  /*82b0*/  HFMA2.MMA R206, -RZ, RZ, 0, 4.76837158203125e-07 ;  /* 0x00000008ffce7435 */ /* 0x001fe200000001ff */
[----:B-1----:R-:W-:Y:S02]  /*82c0*/  MOV R86, R204 ;  /* 0x000000cc00567202 */ /* 0x002fe40000000f00 */
[----:B------:R-:W-:Y:S02]  /*82d0*/  MOV R199, R87 ;  /* 0x0000005700c77202 */ /* 0x000fe40000000f00 */
[----:B------:R-:W-:Y:S02]  /*82e0*/  MOV R204, 0x1f ;  /* 0x0000001f00cc7802 */ /* 0x000fe40000000f00 */
[----:B------:R-:W-:-:S02]  /*82f0*/  MOV R201, 0xffffffff ;  /* 0xffffffff00c97802 */ /* 0x000fc40000000f00 */
[----:B------:R-:W-:Y:S02]  /*8300*/  MOV R84, 0x8320 ;  /* 0x0000832000547802 */ /* 0x000fe40000000f00 */
[----:B------:R-:W-:Y:S05]  /*8310*/  CALL.REL.NOINC `($__internal_162_$__cuda_sm70_shflsync_down) ;  /* 0x000003d000007944 */ /* 0x000fea0003c00000 */
        /* <DEDUP_REMOVED lines=8> */
[----:B------:R-:W-:Y:S05]  /*83a0*/  CALL.REL.NOINC `($__internal_162_$__cuda_sm70_shflsync_down) ;  /* 0x0000034000007944 */ /* 0x000fea0003c00000 */
[----:B0-----:R-:W-:Y:S01]  /*83b0*/  HFMA2.MMA R206, -RZ, RZ, 0, 9.5367431640625e-07 ;  /* 0x00000010ffce7435 */ /* 0x001fe200000001ff */
[----:B-1----:R-:W-:Y:S02]  /*83c0*/  MOV R86, R204 ;  /* 0x000000cc00567202 */ /* 0x002fe40000000f00 */
[----:B------:R-:W-:Y:S02]  /*83d0*/  MOV R199, R87 ;  /* 0x0000005700c77202 */ /* 0x000fe40000000f00 */
[----:B------:R-:W-:Y:S02]  /*83e0*/  MOV R204, 0x1f ;  /* 0x0000001f00cc7802 */ /* 0x000fe40000000f00 */
[----:B------:R-:W-:Y:S02]  /*83f0*/  MOV R201, 0xffffffff ;  /* 0xffffffff00c97802 */ /* 0x000fe40000000f00 */
[----:B------:R-:W-:Y:S02]  /*8400*/  MOV R84, 0x8420 ;  /* 0x0000842000547802 */ /* 0x000fe40000000f00 */
[----:B------:R-:W-:Y:S05]  /*8410*/  CALL.REL.NOINC `($__internal_162_$__cuda_sm70_shflsync_down) ;  /* 0x000002d000007944 */ /* 0x000fea0003c00000 */
[----:B-1----:R-:W-:Y:S01]  /*8420*/  @!P0 FFMA.FTZ R87, R197, R204, R87 ;  /* 0x000000ccc5578223 */ /* 0x002fe20000010057 */
[----:B0-----:R-:W-:Y:S01]  /*8430*/  HFMA2.MMA R206, -RZ, RZ, 0, 0 ;  /* 0x00000000ffce7435 */ /* 0x001fe200000001ff */
[----:B------:R-:W-:Y:S01]  /*8440*/  @!P0 FMUL.FTZ R197, R86, R197 ;  /* 0x000000c556c58220 */ /* 0x000fe20000410000 */
[----:B------:R-:W-:-:S02]  /*8450*/  MOV R201, 0x1f ;  /* 0x0000001f00c97802 */ /* 0x000fc40000000f00 */
[----:B------:R-:W-:Y:S02]  /*8460*/  MOV R208, 0xffffffff ;  /* 0xffffffff00d07802 */ /* 0x000fe40000000f00 */
[----:B------:R-:W-:Y:S02]  /*8470*/  MOV R203, R197 ;  /* 0x000000c500cb7202 */ /* 0x000fe40000000f00 */
[----:B------:R-:W-:Y:S02]  /*8480*/  MOV R84, 0x84a0 ;  /* 0x000084a000547802 */ /* 0x000fe40000000f00 */
[----:B------:R-:W-:Y:S05]  /*8490*/  CALL.REL.NOINC `($__internal_163_$__cuda_sm70_shflsync_idx_p) ;  /* 0x0000029000007944 */ /* 0x000fea0003c00000 */
[----:B0-----:R-:W-:Y:S01]  /*84a0*/  HFMA2.MMA R206, -RZ, RZ, 0, 0 ;  /* 0x00000000ffce7435 */ /* 0x001fe200000001ff */
[----:B-1----:R-:W-:Y:S02]  /*84b0*/  MOV R86, R201 ;  /* 0x000000c900567202 */ /* 0x002fe40000000f00 */
[----:B------:R-:W-:Y:S02]  /*84c0*/  MOV R203, R87 ;  /* 0x0000005700cb7202 */ /* 0x000fe40000000f00 */
[----:B------:R-:W-:Y:S02]  /*84d0*/  MOV R201, 0x1f ;  /* 0x0000001f00c97802 */ /* 0x000fe40000000f00 */
[----:B------:R-:W-:-:S02]  /*84e0*/  MOV R208, 0xffffffff ;  /* 0xffffffff00d07802 */ /* 0x000fc40000000f00 */
[----:B------:R-:W-:Y:S02]  /*84f0*/  MOV R84, 0x8510 ;  /* 0x0000851000547802 */ /* 0x000fe40000000f00 */
[----:B------:R-:W-:Y:S05]  /*8500*/  CALL.REL.NOINC `($__internal_163_$__cuda_sm70_shflsync_idx_p) ;  /* 0x0000022000007944 */ /* 0x000fea0003c00000 */
[----:B0-----:R-:W-:Y:S01]  /*8510*/  HFMA2.MMA R206, -RZ, RZ, 0, 5.9604644775390625e-08 ;  /* 0x00000001ffce7435 */ /* 0x001fe200000001ff */
[----:B-1----:R-:W-:Y:S02]  /*8520*/  MOV R202, R201 ;  /* 0x000000c900ca7202 */ /* 0x002fe40000000f00 */
[----:B------:R-:W-:Y:S02]  /*8530*/  MOV R195, R86 ;  /* 0x0000005600c37202 */ /* 0x000fe40000000f00 */
[----:B------:R-:W-:Y:S02]  /*8540*/  MOV R199, R197 ;  /* 0x000000c500c77202 */ /* 0x000fe40000000f00 */
[----:B------:R-:W-:Y:S02]  /*8550*/  MOV R204, 0x1f ;  /* 0x0000001f00cc7802 */ /* 0x000fe40000000f00 */
[----:B------:R-:W-:Y:S02]  /*8560*/  MOV R201, 0xffffffff ;  /* 0xffffffff00c97802 */ /* 0x000fe40000000f00 */
[----:B------:R-:W-:-:S02]  /*8570*/  MOV R84, 0x8590 ;  /* 0x0000859000547802 */ /* 0x000fc40000000f00 */
[----:B------:R-:W-:Y:S05]  /*8580*/  CALL.REL.NOINC `($__internal_162_$__cuda_sm70_shflsync_down) ;  /* 0x0000016000007944 */ /* 0x000fea0003c00000 */
[----:B0-----:R-:W-:Y:S01]  /*8590*/  HFMA2.MMA R206, -RZ, RZ, 0, 5.9604644775390625e-08 ;  /* 0x00000001ffce7435 */ /* 0x001fe200000001ff */
[----:B-1----:R-:W-:-:S02]  /*85a0*/  MOV R86, R204 ;  /* 0x000000cc00567202 */ /* 0x002fc40000000f00 */
[----:B------:R-:W-:Y:S02]  /*85b0*/  MOV R199, R87 ;  /* 0x0000005700c77202 */ /* 0x000fe40000000f00 */
[----:B------:R-:W-:Y:S02]  /*85c0*/  MOV R204, 0x1f ;  /* 0x0000001f00cc7802 */ /* 0x000fe40000000f00 */
[----:B------:R-:W-:Y:S02]  /*85d0*/  MOV R201, 0xffffffff ;  /* 0xffffffff00c97802 */ /* 0x000fe40000000f00 */
[----:B------:R-:W-:Y:S02]  /*85e0*/  MOV R84, 0x8600 ;  /* 0x0000860000547802 */ /* 0x000fe40000000f00 */
[----:B------:R-:W-:Y:S05]  /*85f0*/  CALL.REL.NOINC `($__internal_162_$__cuda_sm70_shflsync_down) ;  /* 0x000000f000007944 */ /* 0x000fea0003c00000 */
[----:B0-----:R-:W-:Y:S01]  /*8600*/  HFMA2.MMA R206, -RZ, RZ, 0, 0 ;  /* 0x00000000ffce7435 */ /* 0x001fe200000001ff */
[----:B------:R-:W-:Y:S02]  /*8610*/  MOV R197, R86 ;  /* 0x0000005600c57202 */ /* 0x000fe40000000f00 */
[----:B------:R-:W-:Y:S02]  /*8620*/  MOV R203, R88 ;  /* 0x0000005800cb7202 */ /* 0x000fe40000000f00 */
[----:B------:R-:W-:-:S02]  /*8630*/  MOV R201, 0x1f ;  /* 0x0000001f00c97802 */ /* 0x000fc40000000f00 */
[----:B------:R-:W-:Y:S02]  /*8640*/  MOV R208, 0xffffffff ;  /* 0xffffffff00d07802 */ /* 0x000fe40000000f00 */
[----:B------:R-:W-:Y:S02]  /*8650*/  MOV R84, 0x8670 ;  /* 0x0000867000547802 */ /* 0x000fe40000000f00 */
[----:B-1----:R-:W-:Y:S05]  /*8660*/  CALL.REL.NOINC `($__internal_163_$__cuda_sm70_shflsync_idx_p) ;  /* 0x000000c000007944 */ /* 0x002fea0003c00000 */
[----:B0-----:R-:W-:Y:S01]  /*8670*/  HFMA2.MMA R206, -RZ, RZ, 0, 0 ;  /* 0x00000000ffce7435 */ /* 0x001fe200000001ff */
[----:B-1----:R-:W-:Y:S02]  /*8680*/  MOV R199, R201 ;  /* 0x000000c900c77202 */ /* 0x002fe40000000f00 */
[----:B------:R-:W-:Y:S02]  /*8690*/  MOV R203, R89 ;  /* 0x0000005900cb7202 */ /* 0x000fe40000000f00 */
[----:B------:R-:W-:Y:S02]  /*86a0*/  MOV R201, 0x1f ;  /* 0x0000001f00c97802 */ /* 0x000fe40000000f00 */
[----:B------:R-:W-:Y:S02]  /*86b0*/  MOV R208, 0xffffffff ;  /* 0xffffffff00d07802 */ /* 0x000fe40000000f00 */
[----:B------:R-:W-:-:S02]  /*86c0*/  MOV R84, 0x86e0 ;  /* 0x000086e000547802 */ /* 0x000fc40000000f00 */
[----:B------:R-:W-:Y:S05]  /*86d0*/  CALL.REL.NOINC `($__internal_163_$__cuda_sm70_shflsync_idx_p) ;  /* 0x0000005000007944 */ /* 0x000fea0003c00000 */
[----:B01----:R-:W-:Y:S05]  /*86e0*/  BRA `(.L_x_4052) ;  /* 0xffffc09000007947 */ /* 0x003fea000383ffff */
        .weak           $__internal_162_$__cuda_sm70_shflsync_down
        .type           $__internal_162_$__cuda_sm70_shflsync_down,@function
        .size           $__internal_162_$__cuda_sm70_shflsync_down,($__internal_163_$__cuda_sm70_shflsync_idx_p - $__internal_162_$__cuda_sm70_shflsync_down)
$__internal_162_$__cuda_sm70_shflsync_down:
[----:B------:R-:W-:Y:S01]  /*86f0*/  HFMA2.MMA R85, -RZ, RZ, 0, 0 ;  /* 0x00000000ff557435 */ /* 0x000fe200000001ff */
[----:B------:R-:W-:Y:S04]  /*8700*/  WARPSYNC R201 ;  /* 0x000000c900007348 */ /* 0x000fe80003800000 */
[----:B------:R0:W1:Y:S01]  /*8710*/  SHFL.DOWN PT, R204, R199, R206, R204 ;  /* 0x080000cec7cc7389 */ /* 0x00006200000e00cc */
[----:B------:R-:W-:Y:S05]  /*8720*/  RET.REL.NODEC R84 `(_Z25selective_scan_bwd_kernelI32Selective_Scan_bwd_kernel_traitsILi64ELi16ELb1ELb0ELb1ELb1ELb0EffEEv12SSMParamsBwd) ;  /* 0xffff78d054007950 */ /* 0x000fea0003c3ffff */
        .weak           $__internal_163_$__cuda_sm70_shflsync_idx_p
        .type           $__internal_163_$__cuda_sm70_shflsync_idx_p,@function
        .size           $__internal_163_$__cuda_sm70_shflsync_idx_p,($__internal_164_$__cuda_sm70_shflsync_up - $__internal_163_$__cuda_sm70_shflsync_idx_p)
$__internal_163_$__cuda_sm70_shflsync_idx_p:
[----:B------:R-:W-:Y:S01]  /*8730*/  MOV R85, 0x0 ;  /* 0x0000000000557802 */ /* 0x000fe20000000f00 */
[----:B------:R-:W-:Y:S04]  /*8740*/  WARPSYNC R208 ;  /* 0x000000d000007348 */ /* 0x000fe80003800000 */
[----:B------:R0:W1:Y:S01]  /*8750*/  SHFL.IDX PT, R201, R203, R206, R201 ;  /* 0x000000cecbc97389 */ /* 0x00006200000e00c9 */
[----:B------:R-:W-:Y:S05]  /*8760*/  RET.REL.NODEC R84 `(_Z25selective_scan_bwd_kernelI32Selective_Scan_bwd_kernel_traitsILi64ELi16ELb1ELb0ELb1ELb1ELb0EffEEv12SSMParamsBwd) ;  /* 0xffff789054007950 */ /* 0x000fea0003c3ffff */
        .weak           $__internal_164_$__cuda_sm70_shflsync_up
        .type           $__internal_164_$__cuda_sm70_shflsync_up,@function
        .size           $__internal_164_$__cuda_sm70_shflsync_up,(.L_x_8980 - $__internal_164_$__cuda_sm70_shflsync_up)
$__internal_164_$__cuda_sm70_shflsync_up:
[----:B------:R-:W-:Y:S01]  /*8770*/  HFMA2.MMA R85, -RZ, RZ, 0, 0 ;  /* 0x00000000ff557435 */ /* 0x000fe200000001ff */
[----:B------:R-:W-:Y:S04]  /*8780*/  WARPSYNC R197 ;  /* 0x000000c500007348 */ /* 0x000fe80003800000 */
[----:B------:R0:W1:Y:S01]  /*8790*/  SHFL.UP PT, R192, R192, R195, R194 ;  /* 0x040000c3c0c07389 */ /* 0x00006200000e00c2 */
[----:B------:R-:W-:Y:S05]  /*87a0*/  RET.REL.NODEC R84 `(_Z25selective_scan_bwd_kernelI32Selective_Scan_bwd_kernel_traitsILi64ELi16ELb1ELb0ELb1ELb1ELb0EffEEv12SSMParamsBwd) ;  /* 0xffff785054007950 */ /* 0x000fea0003c3ffff */
.L_x_4053:
        /* <DEDUP_REMOVED lines=13> */
.L_x_8980:


//--------------------- .text._Z25selective_scan_bwd_kernelI32Selective_Scan_bwd_kernel_traitsILi64ELi16ELb1ELb0ELb1ELb1ELb1EffEEv12SSMParamsBwd --------------------------
	.section	.text._Z25selective_scan_bwd_kernelI32Selective_Scan_bwd_kernel_traitsILi64ELi16ELb1ELb0ELb1ELb1ELb1EffEEv12SSMParamsBwd,"ax",@progbits
	.sectioninfo	@"SHI_REGISTERS=219"
	.align	128
        .global         _Z25selective_scan_bwd_kernelI32Selective_Scan_bwd_kernel_traitsILi64ELi16ELb1ELb0ELb1ELb1ELb1EffEEv12SSMParamsBwd
        .type           _Z25selective_scan_bwd_kernelI32Selective_Scan_bwd_kernel_traitsILi64ELi16ELb1ELb0ELb1ELb1ELb1EffEEv12SSMParamsBwd,@function
        .size           _Z25selective_scan_bwd_kernelI32Selective_Scan_bwd_kernel_traitsILi64ELi16ELb1ELb0ELb1ELb1ELb1EffEEv12SSMParamsBwd,(.L_x_8983 - _Z25selective_scan_bwd_kernelI32Selective_Scan_bwd_kernel_traitsILi64ELi16ELb1ELb0ELb1ELb1ELb1EffEEv12SSMParamsBwd)
        .other          _Z25selective_scan_bwd_kernelI32Selective_Scan_bwd_kernel_traitsILi64ELi16ELb1ELb0ELb1ELb1ELb1EffEEv12SSMParamsBwd,@"STO_CUDA_ENTRY STV_DEFAULT"
_Z25selective_scan_bwd_kernelI32Selective_Scan_bwd_kernel_traitsILi64ELi16ELb1ELb0ELb1ELb1ELb1EffEEv12SSMParamsBwd:
.text._Z25selective_scan_bwd_kernelI32Selective_Scan_bwd_kernel_traitsILi64ELi16ELb1ELb0ELb1ELb1ELb1EffEEv12SSMParamsBwd:
        /* <DEDUP_REMOVED lines=26> */
[----:B------:R-:W-:Y:S01]  /*01a0*/  CS2R R22, SRZ ;  /* 0x0000000000167805 */ /* 0x000fe2000001ff00 */
[----:B0-----:R-:W-:Y:S01]  /*01b0*/  IABS R2, R0 ;  /* 0x0000000000027213 */ /* 0x001fe20000000000 */
[----:B------:R-:W-:Y:S01]  /*01c0*/  HFMA2.MMA R145, -RZ, RZ, 0, 0 ;  /* 0x00000000ff917435 */ /* 0x000fe200000001ff */
[----:B------:R-:W-:Y:S01]  /*01d0*/  ISETP.GE.AND P3, PT, R12, 0x1, PT ;  /* 0x000000010c00780c */ /* 0x000fe20003f66270 */
[----:B-1----:R-:W-:Y:S01]  /*01e0*/  HFMA2.MMA R6, -RZ, RZ, 0, 0 ;  /* 0x00000000ff067435 */ /* 0x002fe200000001ff */
[----:B------:R-:W-:Y:S01]  /*01f0*/  MOV R109, RZ ;  /* 0x000000ff006d7202 */ /* 0x000fe20000000f00 */
[----:B--2---:R-:W-:Y:S01]  /*0200*/  IMAD R4, R143, c[0x0][0x1d0], RZ ;  /* 0x000074008f047a24 */ /* 0x004fe200078e02ff */
[----:B---3--:R-:W-:-:S05]  /*0210*/  IADD3 R10, RZ, -R7, RZ ;  /* 0x80000007ff0a7210 */ /* 0x008fca0007ffe0ff */
[----:B------:R-:W-:Y:S01]  /*0220*/  IMAD R3, R10, R11, RZ ;  /* 0x0000000b0a037224 */ /* 0x000fe200078e02ff */
[----:B------:R-:W-:-:S03]  /*0230*/  LOP3.LUT R10, R0, c[0x0][0x178], RZ, 0x3c, !PT ;  /* 0x00005e00000a7a12 */ /* 0x000fc600078e3cff */
[----:B------:R-:W-:Y:S01]  /*0240*/  IMAD.HI.U32 R7, R7, R3, R6 ;  /* 0x0000000307077227 */ /* 0x000fe200078e0006 */
[----:B------:R-:W-:-:S03]  /*0250*/  ISETP.GE.AND P2, PT, R10, RZ, PT ;  /* 0x000000ff0a00720c */ /* 0x000fc60003f46270 */
[----:B------:R-:W-:Y:S02]  /*0260*/  IMAD R6, R143, c[0x0][0x1e0], RZ ;  /* 0x000078008f067a24 */ /* 0x000fe400078e02ff */
[----:B------:R-:W-:-:S04]  /*0270*/  IMAD.HI.U32 R108, R7, R2, RZ ;  /* 0x00000002076c7227 */ /* 0x000fc800078e00ff */
[C---:B------:R-:W-:Y:S01]  /*0280*/  IMAD R7, R107.reuse, c[0x0][0x1d4], R4 ;  /* 0x000075006b077a24 */ /* 0x040fe200078e0204 */
        /* <DEDUP_REMOVED lines=10> */
[----:B------:R-:W-:Y:S02]  /*0330*/  IMAD R9, R107, c[0x0][0x27c], R10 ;  /* 0x00009f006b097a24 */ /* 0x000fe400078e020a */
[----:B------:R-:W-:Y:S02]  /*0340*/  IMAD R10, R143, c[0x0][0x1b0], RZ ;  /* 0x00006c008f0a7a24 */ /* 0x000fe400078e02ff */
[----:B------:R-:W-:Y:S01]  /*0350*/  @!P1 IADD3 R8, R8, -R11, RZ ;  /* 0x8000000b08089210 */ /* 0x000fe20007ffe0ff */
[----:B------:R-:W-:Y:S01]  /*0360*/  IMAD.WIDE.U32 R2, R0, c[0x0][0x1d8], R2 ;  /* 0x0000760000027a25 */ /* 0x000fe200078e0002 */
[----:B------:R-:W-:Y:S02]  /*0370*/  IADD3 R7, R7, R9, RZ ;  /* 0x0000000907077210 */ /* 0x000fe40007ffe0ff */
[----:B------:R-:W-:Y:S01]  /*0380*/  ISETP.GE.U32.AND P0, PT, R8, R11, PT ;  /* 0x0000000b0800720c */ /* 0x000fe20003f06070 */
[C---:B------:R-:W-:Y:S01]  /*0390*/  IMAD R17, R107.reuse, c[0x0][0x1b4], R10 ;  /* 0x00006d006b117a24 */ /* 0x040fe200078e020a */
[----:B------:R-:W-:Y:S01]  /*03a0*/  LEA R11, R12, 0xfffffc00, 0xa ;  /* 0xfffffc000c0b7811 */ /* 0x000fe200078e50ff */
[----:B------:R-:W-:Y:S01]  /*03b0*/  IMAD R10, R0, c[0x0][0x1dc], R15 ;  /* 0x00007700000a7a24 */ /* 0x000fe200078e020f */
[----:B------:R-:W-:Y:S01]  /*03c0*/  @!P1 IADD3 R108, R108, 0x1, RZ ;  /* 0x000000016c6c9810 */ /* 0x000fe20007ffe0ff */
[----:B------:R-:W-:Y:S01]  /*03d0*/  IMAD.WIDE.U32 R8, R107, c[0x0][0x1b0], RZ ;  /* 0x00006c006b087a25 */ /* 0x000fe200078e00ff */
[----:B------:R-:W-:-:S02]  /*03e0*/  SHF.R.S32.HI R13, RZ, 0x1f, R11 ;  /* 0x0000001fff0d7819 */ /* 0x000fc4000001140b */
[----:B------:R-:W-:Y:S01]  /*03f0*/  IADD3 R113, P4, R11, R2, RZ ;  /* 0x000000020b717210 */ /* 0x000fe20007f9e0ff */
[----:B------:R-:W-:Y:S01]  /*0400*/  IMAD R15, R105, c[0x0][0x1e8], RZ ;  /* 0x00007a00690f7a24 */ /* 0x000fe200078e02ff */
[----:B------:R-:W-:Y:S02]  /*0410*/  ISETP.NE.AND P1, PT, RZ, c[0x0][0x178], PT ;  /* 0x00005e00ff007a0c */ /* 0x000fe40003f25270 */
[----:B------:R-:W-:Y:S01]  /*0420*/  IADD3.X R10, R13, R3, R10, P4, !PT ;  /* 0x000000030d0a7210 */ /* 0x000fe200027fe40a */
[----:B------:R-:W-:Y:S01]  /*0430*/  IMAD.WIDE.U32 R2, R0, c[0x0][0x1e8], R4 ;  /* 0x00007a0000027a25 */ /* 0x000fe200078e0004 */
[----:B------:R-:W-:Y:S02]  /*0440*/  IADD3 R9, R9, R17, RZ ;  /* 0x0000001109097210 */ /* 0x000fe40007ffe0ff */
[----:B------:R-:W-:Y:S01]  /*0450*/  @P0 IADD3 R108, R108, 0x1, RZ ;  /* 0x000000016c6c0810 */ /* 0x000fe20007ffe0ff */
[----:B------:R-:W-:Y:S01]  /*0460*/  IMAD R17, R105, c[0x0][0x280], RZ ;  /* 0x0000a00069117a24 */ /* 0x000fe200078e02ff */
[----:B------:R-:W-:Y:S01]  /*0470*/  IADD3 R115, P0, R11, R2, RZ ;  /* 0x000000020b737210 */ /* 0x000fe20007f1e0ff */
[----:B------:R-:W-:Y:S01]  /*0480*/  IMAD.WIDE.U32 R4, R0, c[0x0][0x280], R6 ;  /* 0x0000a00000047a25 */ /* 0x000fe200078e0006 */
[----:B------:R-:W-:-:S03]  /*0490*/  @!P2 IADD3 R108, -R108, RZ, RZ ;  /* 0x000000ff6c6ca210 */ /* 0x000fc60007ffe1ff */
[C---:B------:R-:W-:Y:S01]  /*04a0*/  IMAD R15, R0.reuse, c[0x0][0x1ec], R15 ;  /* 0x00007b00000f7a24 */ /* 0x040fe200078e020f */
[----:B------:R-:W-:Y:S01]  /*04b0*/  IADD3 R117, P2, R11, R4, RZ ;  /* 0x000000040b757210 */ /* 0x000fe20007f5e0ff */
[----:B------:R-:W-:Y:S01]  /*04c0*/  IMAD R17, R0, c[0x0][0x284], R17 ;  /* 0x0000a10000117a24 */ /* 0x000fe200078e0211 */
[----:B------:R-:W-:Y:S02]  /*04d0*/  @!P1 LOP3.LUT R108, RZ, c[0x0][0x178], RZ, 0x33, !PT ;  /* 0x00005e00ff6c9a12 */ /* 0x000fe400078e33ff */
[C---:B------:R-:W-:Y:S02]  /*04e0*/  IADD3.X R2, R13.reuse, R3, R15, P0, !PT ;  /* 0x000000030d027210 */ /* 0x040fe400007fe40f */
[----:B------:R-:W-:Y:S01]  /*04f0*/  ISETP.NE.U32.AND P0, PT, RZ, c[0x0][0x260], PT ;  /* 0x00009800ff007a0c */ /* 0x000fe20003f05070 */
[----:B------:R-:W-:Y:S01]  /*0500*/  IMAD.WIDE.U32 R8, R108, c[0x0][0x1c8], R8 ;  /* 0x000072006c087a25 */ /* 0x000fe200078e0008 */
[----:B------:R-:W-:Y:S02]  /*0510*/  IADD3.X R4, R13, R5, R17, P2, !PT ;  /* 0x000000050d047210 */ /* 0x000fe400017fe411 */
[----:B------:R-:W-:-:S02]  /*0520*/  LEA R112, P1, R113, c[0x0][0x240], 0x2 ;  /* 0x0000900071707a11 */ /* 0x000fc400078210ff */
[----:B------:R-:W-:Y:S02]  /*0530*/  LEA R114, P2, R115, c[0x0][0x248], 0x2 ;  /* 0x0000920073727a11 */ /* 0x000fe400078410ff */
[----:B------:R-:W-:Y:S02]  /*0540*/  ISETP.NE.AND.EX P0, PT, RZ, c[0x0][0x264], PT, P0 ;  /* 0x00009900ff007a0c */ /* 0x000fe40003f05300 */
[----:B------:R-:W-:Y:S02]  /*0550*/  SHF.R.S32.HI R144, RZ, 0x1f, R108 ;  /* 0x0000001fff907819 */ /* 0x000fe4000001146c */
[----:B------:R-:W-:Y:S02]  /*0560*/  LEA.HI.X R113, R113, c[0x0][0x244], R10, 0x2, P1 ;  /* 0x0000910071717a11 */ /* 0x000fe400008f140a */
[----:B------:R-:W-:Y:S01]  /*0570*/  LEA.HI.X R115, R115, c[0x0][0x24c], R2, 0x2, P2 ;  /* 0x0000930073737a11 */ /* 0x000fe200010f1402 */
[----:B------:R-:W-:Y:S01]  /*0580*/  IMAD R3, R144, c[0x0][0x1c8], RZ ;  /* 0x0000720090037a24 */ /* 0x000fe200078e02ff */
[----:B------:R-:W-:-:S02]  /*0590*/  ISETP.NE.U32.AND P1, PT, RZ, c[0x0][0x328], PT ;  /* 0x0000ca00ff007a0c */ /* 0x000fc40003f25070 */
[----:B------:R-:W-:Y:S01]  /*05a0*/  ISETP.NE.U32.AND P2, PT, RZ, c[0x0][0x348], PT ;  /* 0x0000d200ff007a0c */ /* 0x000fe20003f45070 */
[----:B------:R-:W-:Y:S01]  /*05b0*/  IMAD R3, R108, c[0x0][0x1cc], R3 ;  /* 0x000073006c037a24 */ /* 0x000fe200078e0203 */
[----:B------:R-:W-:Y:S01]  /*05c0*/  ISETP.NE.AND.EX P1, PT, RZ, c[0x0][0x32c], PT, P1 ;  /* 0x0000cb00ff007a0c */ /* 0x000fe20003f25310 */
[----:B------:R-:W-:Y:S01]  /*05d0*/  @P0 IMAD R2, R107, c[0x0][0x164], R0 ;  /* 0x000059006b020a24 */ /* 0x000fe200078e0200 */
[----:B------:R-:W-:Y:S02]  /*05e0*/  ISETP.NE.AND.EX P2, PT, RZ, c[0x0][0x34c], PT, P2 ;  /* 0x0000d300ff007a0c */ /* 0x000fe40003f45320 */
[----:B------:R-:W-:Y:S01]  /*05f0*/  LEA R116, P4, R117, c[0x0][0x308], 0x2 ;  /* 0x0000c20075747a11 */ /* 0x000fe200078810ff */
[----:B------:R-:W-:Y:S01]  /*0600*/  @P0 IMAD R2, R2, c[0x0][0x174], RZ ;  /* 0x00005d0002020a24 */ /* 0x000fe200078e02ff */
[----:B------:R-:W-:Y:S02]  /*0610*/  IADD3 R11, P5, R11, R8, RZ ;  /* 0x000000080b0b7210 */ /* 0x000fe40007fbe0ff */
[----:B------:R-:W-:Y:S01]  /*0620*/  IADD3 R8, R9, R3, RZ ;  /* 0x0000000309087210 */ /* 0x000fe20007ffe0ff */
[----:B------:R-:W-:Y:S01]  /*0630*/  @P0 IMAD R2, R2, c[0x0][0x16c], RZ ;  /* 0x00005b0002020a24 */ /* 0x000fe200078e02ff */
[----:B------:R-:W-:-:S02]  /*0640*/  LEA.HI.X R117, R117, c[0x0][0x30c], R4, 0x2, P4 ;  /* 0x0000c30075757a11 */ /* 0x000fc400020f1404 */
[----:B------:R-:W-:Y:S02]  /*0650*/  @P0 MOV R27, 0x8 ;  /* 0x00000008001b0802 */ /* 0x000fe40000000f00 */
[----:B------:R-:W-:Y:S02]  /*0660*/  IADD3.X R4, R13, R8, RZ, P5, !PT ;  /* 0x000000080d047210 */ /* 0x000fe40002ffe4ff */
[C---:B------:R-:W-:Y:S01]  /*0670*/  LEA R118, P6, R11.reuse, c[0x0][0x230], 0x2 ;  /* 0x00008c000b767a11 */ /* 0x040fe200078c10ff */
[----:B------:R-:W-:Y:S01]  /*0680*/  @P0 IMAD.WIDE R26, R2, R27, c[0x0][0x260] ;  /* 0x00009800021a0625 */ /* 0x000fe200078e021b */
[C---:B------:R-:W-:Y:S01]  /*0690*/  @P1 LEA R24, P4, R0.reuse, c[0x0][0x328], 0x2 ;  /* 0x0000ca0000181a11 */ /* 0x040fe200078810ff */
[----:B------:R-:W-:Y:S01]  /*06a0*/  @!P0 CS2R R26, SRZ ;  /* 0x00000000001a8805 */ /* 0x000fe2000001ff00 */
[----:B------:R-:W-:Y:S02]  /*06b0*/  @P2 LEA R22, P5, R0, c[0x0][0x348], 0x2 ;  /* 0x0000d20000162a11 */ /* 0x000fe400078a10ff */
[----:B------:R-:W-:-:S02]  /*06c0*/  LEA.HI.X R119, R11, c[0x0][0x234], R4, 0x2, P6 ;  /* 0x00008d000b777a11 */ /* 0x000fc400030f1404 */
[C-C-:B------:R-:W-:Y:S02]  /*06d0*/  @P1 LEA.HI.X R25, R0.reuse, c[0x0][0x32c], R105.reuse, 0x2, P4 ;  /* 0x0000cb0000191a11 */ /* 0x140fe400020f1469 */
[----:B------:R-:W-:Y:S01]  /*06e0*/  @P2 LEA.HI.X R23, R0, c[0x0][0x34c], R105, 0x2, P5 ;  /* 0x0000d30000172a11 */ /* 0x000fe200028f1469 */
        /* <DEDUP_REMOVED lines=9> */
.L_x_4137:
        /* <DEDUP_REMOVED lines=23> */
[----:B-1----:R-:W3:Y:S04]  /*08f0*/  LDG.E.128 R36, [R20.64+0x200] ;  /* 0x0002000414247981 */ /* 0x002ee8000c1e1d00 */
[----:B------:R-:W4:Y:S04]  /*0900*/  LDG.E.128 R40, [R20.64+0x400] ;  /* 0x0004000414287981 */ /* 0x000f28000c1e1d00 */
[----:B------:R-:W4:Y:S01]  /*0910*/  LDG.E.128 R56, [R20.64+0x600] ;  /* 0x0006000414387981 */ /* 0x000f22000c1e1d00 */
[----:B------:R-:W-:-:S03]  /*0920*/  IMAD.WIDE R28, R122, 0x10, R116 ;  /* 0x000000107a1c7825 */ /* 0x000fc600078e0274 */
[----:B--2---:R0:W-:Y:S04]  /*0930*/  STS.128 [R124.X16], R32 ;  /* 0x000000207c007388 */ /* 0x0041e8000000cc00 */
[----:B---3--:R-:W-:Y:S04]  /*0940*/  STS.128 [R124.X16+0x200], R36 ;  /* 0x000200247c007388 */ /* 0x008fe8000000cc00 */
[----:B----4-:R-:W-:Y:S04]  /*0950*/  STS.128 [R124.X16+0x400], R40 ;  /* 0x000400287c007388 */ /* 0x010fe8000000cc00 */
[----:B------:R-:W-:Y:S01]  /*0960*/  STS.128 [R124.X16+0x600], R56 ;  /* 0x000600387c007388 */ /* 0x000fe2000000cc00 */
[----:B------:R-:W-:-:S06]  /*0970*/  NOP ;  /* 0x0000000000007918 */ /* 0x000fcc0000000000 */
[----:B------:R-:W-:Y:S04]  /*0980*/  LDS.128 R60, [R123.X16+0x10] ;  /* 0x000010007b3c7984 */ /* 0x000fe8000000cc00 */
[----:B------:R-:W-:Y:S04]  /*0990*/  LDS.128 R48, [R123.X16+0x20] ;  /* 0x000020007b307984 */ /* 0x000fe8000000cc00 */
[----:B------:R-:W-:Y:S04]  /*09a0*/  LDS.128 R44, [R123.X16+0x30] ;  /* 0x000030007b2c7984 */ /* 0x000fe8000000cc00 */
[----:B------:R-:W1:Y:S04]  /*09b0*/  LDS.128 R52, [R123.X16] ;  /* 0x000000007b347984 */ /* 0x000e68000000cc00 */
[----:B------:R-:W-:Y:S06]  /*09c0*/  BAR.SYNC.DEFER_BLOCKING 0x0 ;  /* 0x0000000000007b1d */ /* 0x000fec0000010000 */
[----:B0-----:R-:W2:Y:S04]  /*09d0*/  LDG.E.128 R32, [R28.64] ;  /* 0x000000041c207981 */ /* 0x001ea8000c1e1d00 */
[----:B------:R-:W3:Y:S04]  /*09e0*/  LDG.E.128 R64, [R28.64+0x200] ;  /* 0x000200041c407981 */ /* 0x000ee8000c1e1d00 */
[----:B------:R-:W4:Y:S04]  /*09f0*/  LDG.E.128 R68, [R28.64+0x400] ;  /* 0x000400041c447981 */ /* 0x000f28000c1e1d00 */
[----:B------:R-:W4:Y:S01]  /*0a00*/  LDG.E.128 R72, [R28.64+0x600] ;  /* 0x000600041c487981 */ /* 0x000f22000c1e1d00 */
[----:B------:R-:W-:Y:S01]  /*0a10*/  IADD3 R125, -R120, c[0x0][0x174], RZ ;  /* 0x00005d00787d7a10 */ /* 0x000fe20007ffe1ff */
[----:B------:R-:W-:Y:S01]  /*0a20*/  IMAD R30, R143, c[0x0][0x1f0], RZ ;  /* 0x00007c008f1e7a24 */ /* 0x000fe200078e02ff */
[----:B------:R-:W-:Y:S01]  /*0a30*/  BSSY B0, `(.L_x_4055) ;  /* 0x0000044000007945 */ /* 0x000fe20003800000 */
[----:B-1---5:R-:W-:Y:S01]  /*0a40*/  FADD.FTZ R133, R52, R106 ;  /* 0x0000006a34857221 */ /* 0x022fe20000010000 */
[----:B------:R-:W-:Y:S01]  /*0a50*/  LEA R2, R125, 0xfffffc00, 0xa ;  /* 0xfffffc007d027811 */ /* 0x000fe200078e50ff */
[----:B------:R-:W-:-:S02]  /*0a60*/  IMAD R31, R107, c[0x0][0x1f4], R30 ;  /* 0x00007d006b1f7a24 */ /* 0x000fc400078e021e */
[----:B------:R-:W-:Y:S01]  /*0a70*/  IMAD R59, R105, c[0x0][0x1f8], RZ ;  /* 0x00007e00693b7a24 */ /* 0x000fe200078e02ff */
[----:B------:R-:W-:Y:S01]  /*0a80*/  SHF.R.S32.HI R3, RZ, 0x1f, R2 ;  /* 0x0000001fff037819 */ /* 0x000fe20000011402 */
[--C-:B------:R-:W-:Y:S01]  /*0a90*/  FADD.FTZ R127, R60, R106.reuse ;  /* 0x0000006a3c7f7221 */ /* 0x100fe20000010000 */
[----:B------:R-:W-:Y:S01]  /*0aa0*/  FSETP.GTU.FTZ.AND P4, PT, R133, 20, PT ;  /* 0x41a000008500780b */ /* 0x000fe20003f9c000 */
[----:B------:R-:W-:Y:S02]  /*0ab0*/  FADD.FTZ R126, R61, R106 ;  /* 0x0000006a3d7e7221 */ /* 0x000fe40000010000 */
[----:B------:R-:W-:Y:S01]  /*0ac0*/  IMAD.WIDE.U32 R56, R107, c[0x0][0x1f0], R2 ;  /* 0x00007c006b387a25 */ /* 0x000fe200078e0002 */
[----:B------:R-:W-:-:S03]  /*0ad0*/  FSETP.GTU.FTZ.AND P6, PT, R127, 20, PT ;  /* 0x41a000007f00780b */ /* 0x000fc60003fdc000 */
[--C-:B------:R-:W-:Y:S01]  /*0ae0*/  FADD.FTZ R129, R62, R106.reuse ;  /* 0x0000006a3e817221 */ /* 0x100fe20000010000 */
[----:B------:R-:W-:Y:S01]  /*0af0*/  IADD3 R57, R57, R31, RZ ;  /* 0x0000001f39397210 */ /* 0x000fe20007ffe0ff */
[--C-:B------:R-:W-:Y:S02]  /*0b00*/  FADD.FTZ R128, R63, R106.reuse ;  /* 0x0000006a3f807221 */ /* 0x100fe40000010000 */
[--C-:B------:R-:W-:Y:S01]  /*0b10*/  FADD.FTZ R131, R48, R106.reuse ;  /* 0x0000006a30837221 */ /* 0x100fe20000010000 */
[----:B------:R-:W-:Y:S01]  /*0b20*/  FSETP.GTU.FTZ.AND P1, PT, R129, 20, PT ;  /* 0x41a000008100780b */ /* 0x000fe20003f3c000 */
[--C-:B------:R-:W-:Y:S01]  /*0b30*/  FADD.FTZ R130, R53, R106.reuse ;  /* 0x0000006a35827221 */ /* 0x100fe20000010000 */
[----:B------:R-:W-:Y:S01]  /*0b40*/  FSETP.GTU.FTZ.AND P2, PT, R128, 20, PT ;  /* 0x41a000008000780b */ /* 0x000fe20003f5c000 */
[----:B------:R-:W-:Y:S01]  /*0b50*/  FADD.FTZ R135, R54, R106 ;  /* 0x0000006a36877221 */ /* 0x000fe20000010000 */
[----:B------:R-:W-:Y:S02]  /*0b60*/  FSETP.GTU.FTZ.AND P3, PT, R131, 20, PT ;  /* 0x41a000008300780b */ /* 0x000fe40003f7c000 */
[----:B------:R-:W-:Y:S01]  /*0b70*/  FSETP.GTU.FTZ.AND P5, PT, R130, 20, PT ;  /* 0x41a000008200780b */ /* 0x000fe20003fbc000 */
[----:B--2---:R-:W-:Y:S04]  /*0b80*/  STS.128 [R124.X16], R32 ;  /* 0x000000207c007388 */ /* 0x004fe8000000cc00 */
[----:B---3--:R0:W-:Y:S04]  /*0b90*/  STS.128 [R124.X16+0x200], R64 ;  /* 0x000200407c007388 */ /* 0x0081e8000000cc00 */
[----:B----4-:R1:W-:Y:S04]  /*0ba0*/  STS.128 [R124.X16+0x400], R68 ;  /* 0x000400447c007388 */ /* 0x0103e8000000cc00 */
[----:B------:R1:W-:Y:S01]  /*0bb0*/  STS.128 [R124.X16+0x600], R72 ;  /* 0x000600487c007388 */ /* 0x0003e2000000cc00 */
[----:B------:R-:W-:-:S06]  /*0bc0*/  NOP ;  /* 0x0000000000007918 */ /* 0x000fcc0000000000 */
[----:B------:R1:W2:Y:S01]  /*0bd0*/  LDS.128 R40, [R123.X16+0x10] ;  /* 0x000010007b287984 */ /* 0x0002a2000000cc00 */
[C---:B0-----:R-:W-:Y:S02]  /*0be0*/  IMAD R65, R0.reuse, c[0x0][0x1fc], R59 ;  /* 0x00007f0000417a24 */ /* 0x041fe400078e023b */
[----:B------:R-:W-:Y:S01]  /*0bf0*/  IMAD.WIDE.U32 R58, R0, c[0x0][0x1f8], R56 ;  /* 0x00007e00003a7a25 */ /* 0x000fe200078e0038 */
[----:B------:R1:W0:Y:S04]  /*0c00*/  LDS.128 R36, [R123.X16+0x20] ;  /* 0x000020007b247984 */ /* 0x000228000000cc00 */
[----:B------:R1:W3:Y:S01]  /*0c10*/  LDS.128 R32, [R123.X16+0x30] ;  /* 0x000030007b207984 */ /* 0x0002e2000000cc00 */
[----:B------:R-:W-:Y:S02]  /*0c20*/  IADD3 R57, R59, R65, RZ ;  /* 0x000000413b397210 */ /* 0x000fe40007ffe0ff */
[C---:B------:R-:W-:Y:S01]  /*0c30*/  LEA R56, P0, R58.reuse, c[0x0][0x268], 0x2 ;  /* 0x00009a003a387a11 */ /* 0x040fe200078010ff */
[----:B------:R1:W4:Y:S03]  /*0c40*/  LDS.128 R28, [R123.X16] ;  /* 0x000000007b1c7984 */ /* 0x000326000000cc00 */
[----:B------:R-:W-:-:S02]  /*0c50*/  LEA.HI.X R57, R58, c[0x0][0x26c], R57, 0x2, P0 ;  /* 0x00009b003a397a11 */ /* 0x000fc400000f1439 */
[----:B------:R-:W-:Y:S01]  /*0c60*/  FSETP.GTU.FTZ.AND P0, PT, R126, 20, PT ;  /* 0x41a000007e00780b */ /* 0x000fe20003f1c000 */
[----:B------:R-:W-:Y:S07]  /*0c70*/  @P4 BRA `(.L_x_4056) ;  /* 0x000001f000004947 */ /* 0x000fee0003800000 */
        /* <DEDUP_REMOVED lines=31> */
.L_x_4056:
[----:B------:R-:W-:Y:S05]  /*0e70*/  BSYNC B0 ;  /* 0x0000000000007941 */ /* 0x000fea0003800000 */
.L_x_4055:
        /* <DEDUP_REMOVED lines=35> */
.L_x_4058:
[----:B------:R-:W-:Y:S05]  /*10b0*/  BSYNC B0 ;  /* 0x0000000000007941 */ /* 0x000fea0003800000 */
.L_x_4057:
        /* <DEDUP_REMOVED lines=35> */
.L_x_4060:
[----:B------:R-:W-:Y:S05]  /*12f0*/  BSYNC B0 ;  /* 0x0000000000007941 */ /* 0x000fea0003800000 */
.L_x_4059:
        /* <DEDUP_REMOVED lines=35> */
.L_x_4062:
[----:B------:R-:W-:Y:S05]  /*1530*/  BSYNC B0 ;  /* 0x0000000000007941 */ /* 0x000fea0003800000 */
.L_x_4061:
        /* <DEDUP_REMOVED lines=35> */
.L_x_4064:
[----:B------:R-:W-:Y:S05]  /*1770*/  BSYNC B0 ;  /* 0x0000000000007941 */ /* 0x000fea0003800000 */
.L_x_4063:
        /* <DEDUP_REMOVED lines=35> */
.L_x_4066:
[----:B------:R-:W-:Y:S05]  /*19b0*/  BSYNC B0 ;  /* 0x0000000000007941 */ /* 0x000fea0003800000 */
.L_x_4065:
        /* <DEDUP_REMOVED lines=35> */
.L_x_4068:
[----:B------:R-:W-:Y:S05]  /*1bf0*/  BSYNC B0 ;  /* 0x0000000000007941 */ /* 0x000fea0003800000 */
.L_x_4067:
        /* <DEDUP_REMOVED lines=35> */
.L_x_4070:
[----:B------:R-:W-:Y:S05]  /*1e30*/  BSYNC B0 ;  /* 0x0000000000007941 */ /* 0x000fea0003800000 */
.L_x_4069:
        /* <DEDUP_REMOVED lines=35> */
.L_x_4072:
[----:B------:R-:W-:Y:S05]  /*2070*/  BSYNC B0 ;  /* 0x0000000000007941 */ /* 0x000fea0003800000 */
.L_x_4071:
        /* <DEDUP_REMOVED lines=35> */
.L_x_4074:
[----:B------:R-:W-:Y:S05]  /*22b0*/  BSYNC B0 ;  /* 0x0000000000007941 */ /* 0x000fea0003800000 */
.L_x_4073:
        /* <DEDUP_REMOVED lines=33> */
.L_x_4076:
[----:B------:R-:W-:Y:S05]  /*24d0*/  BSYNC B0 ;  /* 0x0000000000007941 */ /* 0x000fea0003800000 */
.L_x_4075:
        /* <DEDUP_REMOVED lines=33> */
.L_x_4078:
[----:B------:R-:W-:Y:S05]  /*26f0*/  BSYNC B0 ;  /* 0x0000000000007941 */ /* 0x000fea0003800000 */
.L_x_4077:
        /* <DEDUP_REMOVED lines=33> */
.L_x_4080:
[----:B------:R-:W-:Y:S05]  /*2910*/  BSYNC B0 ;  /* 0x0000000000007941 */ /* 0x000fea0003800000 */
.L_x_4079:
        /* <DEDUP_REMOVED lines=33> */
.L_x_4082:
[----:B------:R-:W-:Y:S05]  /*2b30*/  BSYNC B0 ;  /* 0x0000000000007941 */ /* 0x000fea0003800000 */
.L_x_4081:
        /* <DEDUP_REMOVED lines=33> */
.L_x_4084:
[----:B------:R-:W-:Y:S05]  /*2d50*/  BSYNC B0 ;  /* 0x0000000000007941 */ /* 0x000fea0003800000 */
.L_x_4083:
        /* <DEDUP_REMOVED lines=33> */
.L_x_4086:
[----:B------:R-:W-:Y:S05]  /*2f70*/  BSYNC B0 ;  /* 0x0000000000007941 */ /* 0x000fea0003800000 */
.L_x_4085:
[----:B------:R-:W-:Y:S06]  /*2f80*/  BAR.SYNC.DEFER_BLOCKING 0x0 ;  /* 0x0000000000007b1d */ /* 0x000fec0000010000 */
[----:B------:R-:W5:Y:S04]  /*2f90*/  LDG.E.128 R48, [R56.64] ;  /* 0x0000000438307981 */ /* 0x000f68000c1e1d00 */
[----:B----4-:R-:W4:Y:S04]  /*2fa0*/  LDG.E.128 R52, [R56.64+0x200] ;  /* 0x0002000438347981 */ /* 0x010f28000c1e1d00 */
[----:B---3--:R-:W3:Y:S04]  /*2fb0*/  LDG.E.128 R44, [R56.64+0x400] ;  /* 0x00040004382c7981 */ /* 0x008ee8000c1e1d00 */
[----:B--2---:R-:W2:Y:S01]  /*2fc0*/  LDG.E.128 R76, [R56.64+0x600] ;  /* 0x00060004384c7981 */ /* 0x004ea2000c1e1d00 */
        /* <DEDUP_REMOVED lines=11> */
[----:B-----5:R5:W-:Y:S04]  /*3080*/  STS.128 [R124.X16], R48 ;  /* 0x000000307c007388 */ /* 0x020be8000000cc00 */
[----:B----4-:R4:W-:Y:S04]  /*3090*/  STS.128 [R124.X16+0x200], R52 ;  /* 0x000200347c007388 */ /* 0x0109e8000000cc00 */
[----:B---3--:R-:W-:Y:S04]  /*30a0*/  STS.128 [R124.X16+0x400], R44 ;  /* 0x0004002c7c007388 */ /* 0x008fe8000000cc00 */
[----:B--2---:R2:W-:Y:S01]  /*30b0*/  STS.128 [R124.X16+0x600], R76 ;  /* 0x0006004c7c007388 */ /* 0x0045e2000000cc00 */
[----:B------:R-:W-:-:S06]  /*30c0*/  NOP ;  /* 0x0000000000007918 */ /* 0x000fcc0000000000 */
[----:B-1----:R-:W1:Y:S04]  /*30d0*/  LDS.128 R72, [R123.X16] ;  /* 0x000000007b487984 */ /* 0x002e68000000cc00 */
[----:B------:R-:W3:Y:S04]  /*30e0*/  LDS.128 R60, [R123.X16+0x10] ;  /* 0x000010007b3c7984 */ /* 0x000ee8000000cc00 */
[----:B------:R-:W0:Y:S04]  /*30f0*/  LDS.128 R64, [R123.X16+0x20] ;  /* 0x000020007b407984 */ /* 0x000e28000000cc00 */
[----:B------:R-:W0:Y:S04]  /*3100*/  LDS.128 R68, [R123.X16+0x30] ;  /* 0x000030007b447984 */ /* 0x000e28000000cc00 */
[----:B------:R-:W-:Y:S06]  /*3110*/  BAR.SYNC.DEFER_BLOCKING 0x0 ;  /* 0x0000000000007b1d */ /* 0x000fec0000010000 */
[----:B-----5:R2:W5:Y:S04]  /*3120*/  LDG.E.128 R48, [R80.64] ;  /* 0x0000000450307981 */ /* 0x020568000c1e1d00 */
[----:B----4-:R4:W5:Y:S04]  /*3130*/  LDG.E.128 R52, [R80.64+0x200] ;  /* 0x0002000450347981 */ /* 0x010968000c1e1d00 */
[----:B------:R4:W5:Y:S04]  /*3140*/  LDG.E.128 R56, [R80.64+0x400] ;  /* 0x0004000450387981 */ /* 0x000968000c1e1d00 */
[----:B--2---:R4:W2:Y:S01]  /*3150*/  LDG.E.128 R76, [R80.64+0x600] ;  /* 0x00060004504c7981 */ /* 0x0048a2000c1e1d00 */
[----:B-1----:R-:W-:Y:S01]  /*3160*/  FMUL.FTZ R44, R72, -1.4426950216293334961 ;  /* 0xbfb8aa3b482c7820 */ /* 0x002fe20000410000 */
[----:B------:R-:W-:Y:S01]  /*3170*/  LEA R142, R111, R142, 0x2 ;  /* 0x0000008e6f8e7211 */ /* 0x000fe200078e10ff */
[----:B------:R-:W-:-:S02]  /*3180*/  FMUL.FTZ R45, R73, -1.4426950216293334961 ;  /* 0xbfb8aa3b492d7820 */ /* 0x000fc40000410000 */
[----:B------:R-:W-:Y:S02]  /*3190*/  FMUL.FTZ R46, R74, -1.4426950216293334961 ;  /* 0xbfb8aa3b4a2e7820 */ /* 0x000fe40000410000 */
[----:B------:R-:W-:Y:S01]  /*31a0*/  FMUL.FTZ R47, R75, -1.4426950216293334961 ;  /* 0xbfb8aa3b4b2f7820 */ /* 0x000fe20000410000 */
[----:B------:R-:W1:Y:S01]  /*31b0*/  MUFU.EX2 R44, R44 ;  /* 0x0000002c002c7308 */ /* 0x000e620000000800 */
[----:B---3--:R-:W-:Y:S02]  /*31c0*/  FMUL.FTZ R82, R60, -1.4426950216293334961 ;  /* 0xbfb8aa3b3c527820 */ /* 0x008fe40000410000 */
[----:B----4-:R-:W-:Y:S02]  /*31d0*/  FMUL.FTZ R80, R61, -1.4426950216293334961 ;  /* 0xbfb8aa3b3d507820 */ /* 0x010fe40000410000 */
[----:B------:R-:W-:Y:S02]  /*31e0*/  FMUL.FTZ R81, R62, -1.4426950216293334961 ;  /* 0xbfb8aa3b3e517820 */ /* 0x000fe40000410000 */
[----:B------:R-:W-:Y:S01]  /*31f0*/  FMUL.FTZ R83, R63, -1.4426950216293334961 ;  /* 0xbfb8aa3b3f537820 */ /* 0x000fe20000410000 */
[----:B------:R-:W3:Y:S01]  /*3200*/  MUFU.EX2 R45, R45 ;  /* 0x0000002d002d7308 */ /* 0x000ee20000000800 */
[----:B0-----:R-:W-:-:S02]  /*3210*/  FMUL.FTZ R88, R64, -1.4426950216293334961 ;  /* 0xbfb8aa3b40587820 */ /* 0x001fc40000410000 */
[----:B------:R-:W-:Y:S02]  /*3220*/  FMUL.FTZ R89, R65, -1.4426950216293334961 ;  /* 0xbfb8aa3b41597820 */ /* 0x000fe40000410000 */
[----:B------:R-:W-:Y:S02]  /*3230*/  FMUL.FTZ R92, R68, -1.4426950216293334961 ;  /* 0xbfb8aa3b445c7820 */ /* 0x000fe40000410000 */
[----:B------:R-:W-:Y:S01]  /*3240*/  FMUL.FTZ R94, R70, -1.4426950216293334961 ;  /* 0xbfb8aa3b465e7820 */ /* 0x000fe20000410000 */
[----:B------:R-:W-:Y:S01]  /*3250*/  MUFU.EX2 R46, R46 ;  /* 0x0000002e002e7308 */ /* 0x000fe20000000800 */
[----:B-1----:R-:W-:Y:S02]  /*3260*/  FADD.FTZ R44, R44, 1 ;  /* 0x3f8000002c2c7421 */ /* 0x002fe40000010000 */
[----:B------:R-:W-:Y:S02]  /*3270*/  FMUL.FTZ R93, R69, -1.4426950216293334961 ;  /* 0xbfb8aa3b455d7820 */ /* 0x000fe40000410000 */
[----:B------:R-:W-:-:S03]  /*3280*/  FMUL.FTZ R95, R71, -1.4426950216293334961 ;  /* 0xbfb8aa3b475f7820 */ /* 0x000fc60000410000 */
[----:B------:R-:W0:Y:S01]  /*3290*/  MUFU.EX2 R47, R47 ;  /* 0x0000002f002f7308 */ /* 0x000e220000000800 */
[----:B---3--:R-:W-:-:S07]  /*32a0*/  FADD.FTZ R45, R45, 1 ;  /* 0x3f8000002d2d7421 */ /* 0x008fce0000010000 */
[----:B------:R1:W3:Y:S08]  /*32b0*/  MUFU.EX2 R85, R80 ;  /* 0x0000005000557308 */ /* 0x0002f00000000800 */
[----:B------:R4:W3:Y:S01]  /*32c0*/  MUFU.EX2 R84, R82 ;  /* 0x0000005200547308 */ /* 0x0008e20000000800 */
[----:B-1----:R-:W-:Y:S02]  /*32d0*/  FMUL.FTZ R80, R67, -1.4426950216293334961 ;  /* 0xbfb8aa3b43507820 */ /* 0x002fe40000410000 */
[----:B0-----:R-:W-:-:S05]  /*32e0*/  FADD.FTZ R148, R47, 1 ;  /* 0x3f8000002f947421 */ /* 0x001fca0000010000 */
[----:B------:R-:W0:Y:S01]  /*32f0*/  MUFU.EX2 R86, R81 ;  /* 0x0000005100567308 */ /* 0x000e220000000800 */
[----:B----4-:R-:W-:Y:S02]  /*3300*/  FMUL.FTZ R82, R66, -1.4426950216293334961 ;  /* 0xbfb8aa3b42527820 */ /* 0x010fe40000410000 */
[----:B---3--:R-:W-:-:S05]  /*3310*/  FADD.FTZ R85, R85, 1 ;  /* 0x3f80000055557421 */ /* 0x008fca0000010000 */
[----:B------:R1:W3:Y:S01]  /*3320*/  MUFU.EX2 R90, R82 ;  /* 0x00000052005a7308 */ /* 0x0002e20000000800 */
[----:B------:R-:W-:-:S07]  /*3330*/  FADD.FTZ R84, R84, 1 ;  /* 0x3f80000054547421 */ /* 0x000fce0000010000 */
[----:B------:R-:W4:Y:S01]  /*3340*/  MUFU.EX2 R91, R80 ;  /* 0x00000050005b7308 */ /* 0x000f220000000800 */
[----:B-1----:R-:W-:Y:S02]  /*3350*/  FADD.FTZ R82, R46, 1 ;  /* 0x3f8000002e527421 */ /* 0x002fe40000010000 */
[----:B0-----:R-:W-:-:S05]  /*3360*/  FADD.FTZ R86, R86, 1 ;  /* 0x3f80000056567421 */ /* 0x001fca0000010000 */
[----:B------:R-:W0:Y:S01]  /*3370*/  MUFU.RCP R81, R44 ;  /* 0x0000002c00517308 */ /* 0x000e220000001000 */
[----:B---3--:R-:W-:-:S07]  /*3380*/  FADD.FTZ R90, R90, 1 ;  /* 0x3f8000005a5a7421 */ /* 0x008fce0000010000 */
[----:B------:R-:W1:Y:S01]  /*3390*/  MUFU.RCP R80, R45 ;  /* 0x0000002d00507308 */ /* 0x000e620000001000 */
[----:B----4-:R-:W-:-:S07]  /*33a0*/  FADD.FTZ R91, R91, 1 ;  /* 0x3f8000005b5b7421 */ /* 0x010fce0000010000 */
[----:B------:R-:W3:Y:S01]  /*33b0*/  MUFU.EX2 R87, R83 ;  /* 0x0000005300577308 */ /* 0x000ee20000000800 */
[----:B0-----:R-:W-:-:S07]  /*33c0*/  FMUL.FTZ R151, R72, R81 ;  /* 0x0000005148977220 */ /* 0x001fce0000410000 */
[----:B------:R-:W0:Y:S01]  /*33d0*/  MUFU.RCP R83, R82 ;  /* 0x0000005200537308 */ /* 0x000e220000001000 */
[----:B-1----:R-:W-:-:S07]  /*33e0*/  FMUL.FTZ R150, R73, R80 ;  /* 0x0000005049967220 */ /* 0x002fce0000410000 */
[----:B------:R-:W1:Y:S01]  /*33f0*/  MUFU.EX2 R88, R88 ;  /* 0x0000005800587308 */ /* 0x000e620000000800 */
[----:B---3--:R-:W-:-:S07]  /*3400*/  FADD.FTZ R87, R87, 1 ;  /* 0x3f80000057577421 */ /* 0x008fce0000010000 */
[----:B------:R-:W3:Y:S01]  /*3410*/  MUFU.RCP R148, R148 ;  /* 0x0000009400947308 */ /* 0x000ee20000001000 */
[----:B0-----:R-:W-:-:S07]  /*3420*/  FMUL.FTZ R155, R74, R83 ;  /* 0x000000534a9b7220 */ /* 0x001fce0000410000 */
[----:B------:R-:W0:Y:S01]  /*3430*/  MUFU.EX2 R89, R89 ;  /* 0x0000005900597308 */ /* 0x000e220000000800 */
[----:B-1----:R-:W-:-:S07]  /*3440*/  FADD.FTZ R88, R88, 1 ;  /* 0x3f80000058587421 */ /* 0x002fce0000010000 */
[----:B------:R-:W-:Y:S01]  /*3450*/  MUFU.RCP R153, R84 ;  /* 0x0000005400997308 */ /* 0x000fe20000001000 */
[----:B---3--:R-:W-:-:S07]  /*3460*/  FMUL.FTZ R158, R75, R148 ;  /* 0x000000944b9e7220 */ /* 0x008fce0000410000 */
[----:B------:R-:W-:Y:S01]  /*3470*/  MUFU.RCP R157, R86 ;  /* 0x00000056009d7308 */ /* 0x000fe20000001000 */
[----:B0-----:R-:W-:-:S07]  /*3480*/  FADD.FTZ R89, R89, 1 ;  /* 0x3f80000059597421 */ /* 0x001fce0000010000 */
[----:B------:R-:W0:Y:S08]  /*3490*/  MUFU.EX2 R92, R92 ;  /* 0x0000005c005c7308 */ /* 0x000e300000000800 */
[----:B------:R-:W-:Y:S08]  /*34a0*/  MUFU.RCP R152, R85 ;  /* 0x0000005500987308 */ /* 0x000ff00000001000 */
[----:B------:R-:W-:Y:S01]  /*34b0*/  MUFU.RCP R149, R88 ;  /* 0x0000005800957308 */ /* 0x000fe20000001000 */
[----:B0-----:R-:W-:-:S07]  /*34c0*/  FADD.FTZ R92, R92, 1 ;  /* 0x3f8000005c5c7421 */ /* 0x001fce0000010000 */
[----:B------:R-:W0:Y:S08]  /*34d0*/  MUFU.EX2 R94, R94 ;  /* 0x0000005e005e7308 */ /* 0x000e300000000800 */
[----:B------:R-:W-:Y:S08]  /*34e0*/  MUFU.RCP R154, R87 ;  /* 0x00000057009a7308 */ /* 0x000ff00000001000 */
[----:B------:R-:W1:Y:S01]  /*34f0*/  MUFU.EX2 R93, R93 ;  /* 0x0000005d005d7308 */ /* 0x000e620000000800 */
[----:B0-----:R-:W-:-:S07]  /*3500*/  FADD.FTZ R94, R94, 1 ;  /* 0x3f8000005e5e7421 */ /* 0x001fce0000010000 */
[----:B------:R-:W0:Y:S08]  /*3510*/  MUFU.EX2 R95, R95 ;  /* 0x0000005f005f7308 */ /* 0x000e300000000800 */
[----:B------:R-:W3:Y:S01]  /*3520*/  MUFU.RCP R156, R89 ;  /* 0x00000059009c7308 */ /* 0x000ee20000001000 */
[----:B-1----:R-:W-:-:S07]  /*3530*/  FADD.FTZ R93, R93, 1 ;  /* 0x3f8000005d5d7421 */ /* 0x002fce0000010000 */
[----:B------:R-:W-:Y:S01]  /*3540*/  MUFU.RCP R159, R90 ;  /* 0x0000005a009f7308 */ /* 0x000fe20000001000 */
[----:B0-----:R-:W-:-:S07]  /*3550*/  FADD.FTZ R95, R95, 1 ;  /* 0x3f8000005f5f7421 */ /* 0x001fce0000010000 */
[----:B------:R-:W-:Y:S01]  /*3560*/  MUFU.RCP R160, R91 ;  /* 0x0000005b00a07308 */ /* 0x000fe20000001000 */
[----:B---3--:R-:W-:-:S04]  /*3570*/  FADD.FTZ R84, -R156, 1 ;  /* 0x3f8000009c547421 */ /* 0x008fc80000010100 */
[----:B------:R-:W-:-:S03]  /*3580*/  FFMA.FTZ R87, R65, R84, 1 ;  /* 0x3f80000041577423 */ /* 0x000fc60000010054 */
[----:B------:R-:W0:Y:S08]  /*3590*/  MUFU.RCP R161, R92 ;  /* 0x0000005c00a17308 */ /* 0x000e300000001000 */
[----:B------:R-:W-:Y:S08]  /*35a0*/  MUFU.RCP R163, R94 ;  /* 0x0000005e00a37308 */ /* 0x000ff00000001000 */
[----:B------:R-:W-:Y:S01]  /*35b0*/  MUFU.RCP R162, R93 ;  /* 0x0000005d00a27308 */ /* 0x000fe20000001000 */
[----:B0-----:R-:W-:-:S04]  /*35c0*/  FADD.FTZ R89, -R161, 1 ;  /* 0x3f800000a1597421 */ /* 0x001fc80000010100 */
[----:B------:R-:W-:-:S03]  /*35d0*/  FFMA.FTZ R89, R68, R89, 1 ;  /* 0x3f80000044597423 */ /* 0x000fc60000010059 */
[----:B------:R-:W0:Y:S02]  /*35e0*/  MUFU.RCP R164, R95 ;  /* 0x0000005f00a47308 */ /* 0x000e240000001000 */
[----:B0-----:R-:W-:-:S04]  /*35f0*/  FADD.FTZ R90, -R164, 1 ;  /* 0x3f800000a45a7421 */ /* 0x001fc80000010100 */
[----:B------:R-:W-:Y:S01]  /*3600*/  FFMA.FTZ R93, R71, R90, 1 ;  /* 0x3f800000475d7423 */ /* 0x000fe2000001005a */
[----:B-----5:R0:W-:Y:S04]  /*3610*/  STS.128 [R124.X16], R48 ;  /* 0x000000307c007388 */ /* 0x0201e8000000cc00 */
[----:B------:R1:W-:Y:S04]  /*3620*/  STS.128 [R124.X16+0x200], R52 ;  /* 0x000200347c007388 */ /* 0x0003e8000000cc00 */
[----:B------:R3:W-:Y:S04]  /*3630*/  STS.128 [R124.X16+0x400], R56 ;  /* 0x000400387c007388 */ /* 0x0007e8000000cc00 */
[----:B--2---:R-:W-:Y:S01]  /*3640*/  STS.128 [R124.X16+0x600], R76 ;  /* 0x0006004c7c007388 */ /* 0x004fe2000000cc00 */
[----:B------:R-:W-:-:S06]  /*3650*/  NOP ;  /* 0x0000000000007918 */ /* 0x000fcc0000000000 */
[----:B------:R-:W2:Y:S01]  /*3660*/  LDS.128 R44, [R123.X16] ;  /* 0x000000007b2c7984 */ /* 0x000ea2000000cc00 */
[----:B0-----:R-:W-:Y:S01]  /*3670*/  IMAD R48, R143, c[0x0][0x2e8], RZ ;  /* 0x0000ba008f307a24 */ /* 0x001fe200078e02ff */
[----:B-1----:R-:W-:-:S03]  /*3680*/  MOV R54, c[0x0][0x16c] ;  /* 0x00005b0000367a02 */ /* 0x002fc60000000f00 */
[C---:B------:R-:W-:Y:S01]  /*3690*/  IMAD R51, R107.reuse, c[0x0][0x2ec], R48 ;  /* 0x0000bb006b337a24 */ /* 0x040fe200078e0230 */
[----:B------:R-:W-:Y:S01]  /*36a0*/  ISETP.GE.AND P1, PT, R54, 0x1, PT ;  /* 0x000000013600780c */ /* 0x000fe20003f26270 */
[----:B------:R-:W-:-:S04]  /*36b0*/  IMAD.WIDE.U32 R48, R107, c[0x0][0x2e8], R2 ;  /* 0x0000ba006b307a25 */ /* 0x000fc800078e0002 */
[----:B------:R-:W-:Y:S01]  /*36c0*/  FADD.FTZ R54, -R80, 1 ;  /* 0x3f80000050367421 */ /* 0x000fe20000010100 */
[----:B------:R-:W-:Y:S01]  /*36d0*/  IADD3 R49, R49, R51, RZ ;  /* 0x0000003331317210 */ /* 0x000fe20007ffe0ff */
[----:B------:R-:W-:Y:S02]  /*36e0*/  IMAD R51, R105, c[0x0][0x2f0], RZ ;  /* 0x0000bc0069337a24 */ /* 0x000fe400078e02ff */
[----:B---3--:R-:W-:Y:S02]  /*36f0*/  FFMA.FTZ R56, R73, R54, 1 ;  /* 0x3f80000049387423 */ /* 0x008fe40000010036 */
[C---:B------:R-:W-:Y:S02]  /*3700*/  IMAD R51, R0.reuse, c[0x0][0x2f4], R51 ;  /* 0x0000bd0000337a24 */ /* 0x040fe400078e0233 */
[----:B------:R-:W-:-:S04]  /*3710*/  IMAD.WIDE.U32 R52, R0, c[0x0][0x2f0], R48 ;  /* 0x0000bc0000347a25 */ /* 0x000fc800078e0030 */
[----:B------:R-:W-:Y:S01]  /*3720*/  FADD.FTZ R59, -R83, 1 ;  /* 0x3f800000533b7421 */ /* 0x000fe20000010100 */
[----:B------:R-:W-:Y:S01]  /*3730*/  IADD3 R55, R53, R51, RZ ;  /* 0x0000003335377210 */ /* 0x000fe20007ffe0ff */
[----:B------:R-:W-:Y:S01]  /*3740*/  FADD.FTZ R53, -R81, 1 ;  /* 0x3f80000051357421 */ /* 0x000fe20000010100 */
[----:B------:R-:W0:Y:S01]  /*3750*/  LDS.128 R48, [R123.X16+0x10] ;  /* 0x000010007b307984 */ /* 0x000e22000000cc00 */
[----:B------:R-:W-:Y:S01]  /*3760*/  LEA R146, P0, R52, c[0x0][0x338], 0x2 ;  /* 0x0000ce0034927a11 */ /* 0x000fe200078010ff */
[----:B------:R-:W-:Y:S02]  /*3770*/  FFMA.FTZ R59, R74, R59, 1 ;  /* 0x3f8000004a3b7423 */ /* 0x000fe4000001003b */
[----:B------:R-:W-:Y:S01]  /*3780*/  FFMA.FTZ R57, R72, R53, 1 ;  /* 0x3f80000048397423 */ /* 0x000fe20000010035 */
[----:B------:R-:W-:Y:S01]  /*3790*/  LEA.HI.X R147, R52, c[0x0][0x33c], R55, 0x2, P0 ;  /* 0x0000cf0034937a11 */ /* 0x000fe200000f1437 */
[----:B------:R-:W-:Y:S01]  /*37a0*/  FADD.FTZ R72, -R148, 1 ;  /* 0x3f80000094487421 */ /* 0x000fe20000010100 */
[----:B------:R-:W-:Y:S01]  /*37b0*/  ISETP.NE.U32.AND P0, PT, RZ, c[0x0][0x270], PT ;  /* 0x00009c00ff007a0c */ /* 0x000fe20003f05070 */
[----:B------:R-:W-:-:S02]  /*37c0*/  FADD.FTZ R74, -R152, 1 ;  /* 0x3f800000984a7421 */ /* 0x000fc40000010100 */
[----:B------:R-:W-:Y:S01]  /*37d0*/  FFMA.FTZ R72, R75, R72, 1 ;  /* 0x3f8000004b487423 */ /* 0x000fe20000010048 */
[----:B------:R-:W-:Y:S01]  /*37e0*/  ISETP.NE.AND.EX P0, PT, RZ, c[0x0][0x274], PT, P0 ;  /* 0x00009d00ff007a0c */ /* 0x000fe20003f05300 */
[----:B------:R-:W-:Y:S02]  /*37f0*/  FFMA.FTZ R74, R61, R74, 1 ;  /* 0x3f8000003d4a7423 */ /* 0x000fe4000001004a */
[----:B--2---:R-:W-:Y:S02]  /*3800*/  FMUL.FTZ R52, R28, R44 ;  /* 0x0000002c1c347220 */ /* 0x004fe40000410000 */
[----:B------:R-:W-:Y:S02]  /*3810*/  FMUL.FTZ R53, R29, R45 ;  /* 0x0000002d1d357220 */ /* 0x000fe40000410000 */
[----:B------:R-:W-:Y:S02]  /*3820*/  FMUL.FTZ R76, R81, R52 ;  /* 0x00000034514c7220 */ /* 0x000fe40000410000 */
[----:B------:R-:W-:-:S02]  /*3830*/  FMUL.FTZ R77, R80, R53 ;  /* 0x00000035504d7220 */ /* 0x000fc40000410000 */
[----:B------:R-:W1:Y:S01]  /*3840*/  LDS.128 R52, [R123.X16+0x20] ;  /* 0x000020007b347984 */ /* 0x000e62000000cc00 */
[----:B------:R-:W-:Y:S02]  /*3850*/  FMUL.FTZ R58, R30, R46 ;  /* 0x0000002e1e3a7220 */ /* 0x000fe40000410000 */
[----:B------:R-:W-:Y:S02]  /*3860*/  FMUL.FTZ R76, R76, R57 ;  /* 0x000000394c4c7220 */ /* 0x000fe40000410000 */
[----:B------:R-:W-:Y:S02]  /*3870*/  FMUL.FTZ R58, R83, R58 ;  /* 0x0000003a533a7220 */ /* 0x000fe40000410000 */
[----:B------:R-:W-:Y:S02]  /*3880*/  FMUL.FTZ R77, R77, R56 ;  /* 0x000000384d4d7220 */ /* 0x000fe40000410000 */
[----:B------:R-:W-:Y:S02]  /*3890*/  FMUL.FTZ R78, R58, R59 ;  /* 0x0000003b3a4e7220 */ /* 0x000fe40000410000 */
[----:B------:R-:W2:Y:S01]  /*38a0*/  LDS.128 R56, [R123.X16+0x30] ;  /* 0x000030007b387984 */ /* 0x000ea2000000cc00 */
[----:B------:R-:W-:-:S02]  /*38b0*/  FMUL.FTZ R73, R31, R47 ;  /* 0x0000002f1f497220 */ /* 0x000fc40000410000 */
[----:B------:R-:W-:Y:S02]  /*38c0*/  FADD.FTZ R83, -R157, 1 ;  /* 0x3f8000009d537421 */ /* 0x000fe40000010100 */
[----:B------:R-:W-:Y:S02]  /*38d0*/  FMUL.FTZ R73, R148, R73 ;  /* 0x0000004994497220 */ /* 0x000fe40000410000 */
[----:B0-----:R-:W-:Y:S02]  /*38e0*/  FMUL.FTZ R80, R42, R50 ;  /* 0x000000322a507220 */ /* 0x001fe40000410000 */
[----:B------:R-:W-:Y:S01]  /*38f0*/  FMUL.FTZ R79, R73, R72 ;  /* 0x00000048494f7220 */ /* 0x000fe20000410000 */
[----:B------:R-:W-:Y:S01]  /*3900*/  BAR.SYNC.DEFER_BLOCKING 0x0 ;  /* 0x0000000000007b1d */ /* 0x000fe20000010000 */
[----:B------:R-:W-:Y:S02]  /*3910*/  FADD.FTZ R73, -R153, 1 ;  /* 0x3f80000099497421 */ /* 0x000fe40000010100 */
[----:B------:R-:W-:-:S02]  /*3920*/  FMUL.FTZ R72, R40, R48 ;  /* 0x0000003028487220 */ /* 0x000fc40000410000 */
[----:B------:R-:W-:Y:S02]  /*3930*/  FFMA.FTZ R73, R60, R73, 1 ;  /* 0x3f8000003c497423 */ /* 0x000fe40000010049 */
[----:B------:R-:W-:Y:S02]  /*3940*/  FMUL.FTZ R72, R153, R72 ;  /* 0x0000004899487220 */ /* 0x000fe40000410000 */
[----:B------:R-:W-:Y:S02]  /*3950*/  FMUL.FTZ R82, R157, R80 ;  /* 0x000000509d527220 */ /* 0x000fe40000410000 */
[----:B------:R-:W-:Y:S02]  /*3960*/  FMUL.FTZ R81, R41, R49 ;  /* 0x0000003129517220 */ /* 0x000fe40000410000 */
[----:B------:R-:W-:Y:S02]  /*3970*/  FMUL.FTZ R80, R72, R73 ;  /* 0x0000004948507220 */ /* 0x000fe40000410000 */
[----:B------:R-:W-:-:S02]  /*3980*/  FADD.FTZ R73, -R149, 1 ;  /* 0x3f80000095497421 */ /* 0x000fc40000010100 */
[----:B------:R-:W-:Y:S02]  /*3990*/  FMUL.FTZ R81, R152, R81 ;  /* 0x0000005198517220 */ /* 0x000fe40000410000 */
[----:B------:R-:W-:Y:S02]  /*39a0*/  FFMA.FTZ R83, R62, R83, 1 ;  /* 0x3f8000003e537423 */ /* 0x000fe40000010053 */
[----:B------:R-:W-:Y:S02]  /*39b0*/  FFMA.FTZ R85, R64, R73, 1 ;  /* 0x3f80000040557423 */ /* 0x000fe40000010049 */
[----:B------:R-:W-:Y:S01]  /*39c0*/  FADD.FTZ R72, -R154, 1 ;  /* 0x3f8000009a487421 */ /* 0x000fe20000010100 */
[----:B------:R-:W-:Y:S01]  /*39d0*/  STS.128 [R142.X16], R76 ;  /* 0x0000004c8e007388 */ /* 0x000fe2000000cc00 */
[----:B------:R-:W-:Y:S02]  /*39e0*/  FMUL.FTZ R73, R43, R51 ;  /* 0x000000332b497220 */ /* 0x000fe40000410000 */
[----:B------:R-:W-:-:S02]  /*39f0*/  FMUL.FTZ R81, R81, R74 ;  /* 0x0000004a51517220 */ /* 0x000fc40000410000 */
[----:B------:R-:W-:Y:S02]  /*3a00*/  FMUL.FTZ R82, R82, R83 ;  /* 0x0000005352527220 */ /* 0x000fe40000410000 */
[----:B-1----:R-:W-:Y:S02]  /*3a10*/  FMUL.FTZ R74, R36, R52 ;  /* 0x00000034244a7220 */ /* 0x002fe40000410000 */
[----:B------:R-:W-:Y:S02]  /*3a20*/  FMUL.FTZ R83, R37, R53 ;  /* 0x0000003525537220 */ /* 0x000fe40000410000 */
[----:B------:R-:W-:Y:S02]  /*3a30*/  FFMA.FTZ R72, R63, R72, 1 ;  /* 0x3f8000003f487423 */ /* 0x000fe40000010048 */
[----:B------:R-:W-:Y:S02]  /*3a40*/  FMUL.FTZ R73, R154, R73 ;  /* 0x000000499a497220 */ /* 0x000fe40000410000 */
[----:B------:R-:W-:-:S02]  /*3a50*/  FMUL.FTZ R74, R149, R74 ;  /* 0x0000004a954a7220 */ /* 0x000fc40000410000 */
[----:B------:R-:W-:Y:S02]  /*3a60*/  FMUL.FTZ R86, R156, R83 ;  /* 0x000000539c567220 */ /* 0x000fe40000410000 */
[----:B------:R-:W-:Y:S02]  /*3a70*/  FMUL.FTZ R83, R73, R72 ;  /* 0x0000004849537220 */ /* 0x000fe40000410000 */
[----:B------:R-:W-:Y:S02]  /*3a80*/  FADD.FTZ R73, -R159, 1 ;  /* 0x3f8000009f497421 */ /* 0x000fe40000010100 */
[----:B------:R-:W-:Y:S01]  /*3a90*/  FMUL.FTZ R72, R38, R54 ;  /* 0x0000003626487220 */ /* 0x000fe20000410000 */
[----:B------:R0:W-:Y:S01]  /*3aa0*/  STS.128 [R142.X16+0x10], R80 ;  /* 0x000010508e007388 */ /* 0x0001e2000000cc00 */
[----:B------:R-:W-:Y:S02]  /*3ab0*/  FMUL.FTZ R84, R74, R85 ;  /* 0x000000554a547220 */ /* 0x000fe40000410000 */
[----:B------:R-:W-:-:S02]  /*3ac0*/  FMUL.FTZ R85, R86, R87 ;  /* 0x0000005756557220 */ /* 0x000fc40000410000 */
[----:B------:R-:W-:Y:S02]  /*3ad0*/  FADD.FTZ R74, -R160, 1 ;  /* 0x3f800000a04a7421 */ /* 0x000fe40000010100 */
[----:B------:R-:W-:Y:S02]  /*3ae0*/  FFMA.FTZ R73, R66, R73, 1 ;  /* 0x3f80000042497423 */ /* 0x000fe40000010049 */
[----:B------:R-:W-:Y:S02]  /*3af0*/  FMUL.FTZ R87, R39, R55 ;  /* 0x0000003727577220 */ /* 0x000fe40000410000 */
[----:B------:R-:W-:Y:S02]  /*3b00*/  FMUL.FTZ R72, R159, R72 ;  /* 0x000000489f487220 */ /* 0x000fe40000410000 */
[----:B--2---:R-:W-:Y:S02]  /*3b10*/  FMUL.FTZ R88, R32, R56 ;  /* 0x0000003820587220 */ /* 0x004fe40000410000 */
[----:B------:R-:W-:-:S02]  /*3b20*/  FFMA.FTZ R74, R67, R74, 1 ;  /* 0x3f800000434a7423 */ /* 0x000fc4000001004a */
[----:B------:R-:W-:Y:S02]  /*3b30*/  FMUL.FTZ R87, R160, R87 ;  /* 0x00000057a0577220 */ /* 0x000fe40000410000 */
[----:B------:R-:W-:Y:S02]  /*3b40*/  FMUL.FTZ R86, R72, R73 ;  /* 0x0000004948567220 */ /* 0x000fe40000410000 */
[----:B------:R-:W-:Y:S02]  /*3b50*/  FMUL.FTZ R88, R161, R88 ;  /* 0x00000058a1587220 */ /* 0x000fe40000410000 */
[----:B------:R-:W-:Y:S02]  /*3b60*/  FADD.FTZ R73, -R163, 1 ;  /* 0x3f800000a3497421 */ /* 0x000fe40000010100 */
[----:B------:R-:W-:Y:S02]  /*3b70*/  FMUL.FTZ R87, R87, R74 ;  /* 0x0000004a57577220 */ /* 0x000fe40000410000 */
[----:B------:R-:W-:-:S02]  /*3b80*/  FMUL.FTZ R88, R88, R89 ;  /* 0x0000005958587220 */ /* 0x000fc40000410000 */
[----:B------:R-:W-:Y:S01]  /*3b90*/  FFMA.FTZ R91, R70, R73, 1 ;  /* 0x3f800000465b7423 */ /* 0x000fe20000010049 */
[----:B------:R1:W-:Y:S01]  /*3ba0*/  STS.128 [R142.X16+0x20], R84 ;  /* 0x000020548e007388 */ /* 0x0003e2000000cc00 */
[----:B------:R-:W-:Y:S02]  /*3bb0*/  FMUL.FTZ R74, R34, R58 ;  /* 0x0000003a224a7220 */ /* 0x000fe40000410000 */
[----:B------:R-:W-:Y:S02]  /*3bc0*/  FADD.FTZ R72, -R162, 1 ;  /* 0x3f800000a2487421 */ /* 0x000fe40000010100 */
[----:B------:R-:W-:Y:S02]  /*3bd0*/  FMUL.FTZ R73, R33, R57 ;  /* 0x0000003921497220 */ /* 0x000fe40000410000 */
[----:B------:R-:W-:Y:S02]  /*3be0*/  FMUL.FTZ R89, R35, R59 ;  /* 0x0000003b23597220 */ /* 0x000fe40000410000 */
[----:B------:R-:W-:-:S02]  /*3bf0*/  FMUL.FTZ R74, R163, R74 ;  /* 0x0000004aa34a7220 */ /* 0x000fc40000410000 */
[----:B------:R-:W-:Y:S02]  /*3c00*/  FFMA.FTZ R72, R69, R72, 1 ;  /* 0x3f80000045487423 */ /* 0x000fe40000010048 */
[----:B------:R-:W-:Y:S02]  /*3c10*/  FMUL.FTZ R73, R162, R73 ;  /* 0x00000049a2497220 */ /* 0x000fe40000410000 */
[----:B------:R-:W-:Y:S02]  /*3c20*/  FMUL.FTZ R92, R164, R89 ;  /* 0x00000059a45c7220 */ /* 0x000fe40000410000 */
[----:B------:R-:W-:Y:S02]  /*3c30*/  FMUL.FTZ R90, R74, R91 ;  /* 0x0000005b4a5a7220 */ /* 0x000fe40000410000 */
[----:B------:R-:W-:Y:S02]  /*3c40*/  FMUL.FTZ R89, R73, R72 ;  /* 0x0000004849597220 */ /* 0x000fe40000410000 */
[----:B------:R-:W-:-:S02]  /*3c50*/  FMUL.FTZ R91, R92, R93 ;  /* 0x0000005d5c5b7220 */ /* 0x000fc40000410000 */
[----:B------:R-:W-:Y:S02]  /*3c60*/  FMUL.FTZ R152, R61, R152 ;  /* 0x000000983d987220 */ /* 0x000fe40000410000 */
[----:B------:R-:W-:Y:S01]  /*3c70*/  FMUL.FTZ R156, R65, R156 ;  /* 0x0000009c419c7220 */ /* 0x000fe20000410000 */
[----:B------:R2:W-:Y:S01]  /*3c80*/  STS.128 [R142.X16+0x30], R88 ;  /* 0x000030588e007388 */ /* 0x0005e2000000cc00 */
[----:B------:R-:W-:-:S06]  /*3c90*/  NOP ;  /* 0x0000000000007918 */ /* 0x000fcc0000000000 */
[----:B------:R-:W3:Y:S01]  /*3ca0*/  LDS.128 R92, [R124.X16] ;  /* 0x000000007c5c7984 */ /* 0x000ee2000000cc00 */
[----:B0-----:R-:W-:Y:S02]  /*3cb0*/  FMUL.FTZ R80, R41, R152 ;  /* 0x0000009829507220 */ /* 0x001fe40000410000 */
[----:B------:R-:W-:Y:S01]  /*3cc0*/  FMUL.FTZ R41, R64, R149 ;  /* 0x0000009540297220 */ /* 0x000fe20000410000 */
[----:B------:R-:W0:Y:S01]  /*3cd0*/  LDS.128 R96, [R124.X16+0x200] ;  /* 0x000200007c607984 */ /* 0x000e22000000cc00 */
[----:B-1----:R-:W-:Y:S02]  /*3ce0*/  FMUL.FTZ R84, R37, R156 ;  /* 0x0000009c25547220 */ /* 0x002fe40000410000 */
[----:B------:R-:W-:Y:S01]  /*3cf0*/  FMUL.FTZ R85, R36, R41 ;  /* 0x0000002924557220 */ /* 0x000fe20000410000 */
[----:B------:R-:W1:Y:S01]  /*3d00*/  LDS.128 R100, [R124.X16+0x400] ;  /* 0x000400007c647984 */ /* 0x000e62000000cc00 */
[----:B------:R-:W-:-:S03]  /*3d10*/  IMAD.WIDE R36, R122, 0x10, R146 ;  /* 0x000000107a247825 */ /* 0x000fc600078e0292 */
[----:B------:R-:W4:Y:S01]  /*3d20*/  LDS.128 R72, [R124.X16+0x600] ;  /* 0x000600007c487984 */ /* 0x000f22000000cc00 */
[----:B--2---:R-:W-:Y:S02]  /*3d30*/  FMUL.FTZ R89, R28, R151 ;  /* 0x000000971c597220 */ /* 0x004fe40000410000 */
[----:B------:R-:W-:Y:S02]  /*3d40*/  FMUL.FTZ R88, R29, R150 ;  /* 0x000000961d587220 */ /* 0x000fe40000410000 */
[----:B------:R-:W-:Y:S02]  /*3d50*/  FFMA.FTZ R145, R4, R89, R145 ;  /* 0x0000005904917223 */ /* 0x000fe40000010091 */
        /* <DEDUP_REMOVED lines=11> */
[----:B---3--:R2:W-:Y:S01]  /*3e10*/  STG.E.128 [R36.64], R92 ;  /* 0x0000005c24007986 */ /* 0x0085e2000c101d04 */
[----:B------:R-:W-:Y:S02]  /*3e20*/  FMUL.FTZ R148, R31, R158 ;  /* 0x0000009e1f947220 */ /* 0x000fe40000410000 */
[----:B------:R-:W-:Y:S01]  /*3e30*/  FFMA.FTZ R145, R6, R147, R145 ;  /* 0x0000009306917223 */ /* 0x000fe20000010091 */
[----:B0-----:R2:W-:Y:S01]  /*3e40*/  STG.E.128 [R36.64+0x200], R96 ;  /* 0x0002006024007986 */ /* 0x0015e2000c101d04 */
[----:B------:R-:W-:Y:S02]  /*3e50*/  FMUL.FTZ R81, R40, R153 ;  /* 0x0000009928517220 */ /* 0x000fe40000410000 */
[----:B------:R-:W-:Y:S01]  /*3e60*/  FMUL.FTZ R83, R42, R157 ;  /* 0x0000009d2a537220 */ /* 0x000fe20000410000 */
[----:B-1----:R2:W-:Y:S01]  /*3e70*/  STG.E.128 [R36.64+0x400], R100 ;  /* 0x0004006424007986 */ /* 0x0025e2000c101d04 */
[----:B------:R-:W-:-:S02]  /*3e80*/  FMUL.FTZ R82, R43, R154 ;  /* 0x0000009a2b527220 */ /* 0x000fc40000410000 */
[----:B------:R-:W-:Y:S01]  /*3e90*/  FMUL.FTZ R87, R38, R159 ;  /* 0x0000009f26577220 */ /* 0x000fe20000410000 */
[----:B----4-:R2:W-:Y:S01]  /*3ea0*/  STG.E.128 [R36.64+0x600], R72 ;  /* 0x0006004824007986 */ /* 0x0105e2000c101d04 */
[----:B------:R-:W-:Y:S02]  /*3eb0*/  FMUL.FTZ R86, R39, R160 ;  /* 0x000000a027567220 */ /* 0x000fe40000410000 */
[----:B------:R-:W-:Y:S02]  /*3ec0*/  FMUL.FTZ R91, R32, R161 ;  /* 0x000000a1205b7220 */ /* 0x000fe40000410000 */
[----:B------:R-:W-:Y:S02]  /*3ed0*/  FMUL.FTZ R90, R33, R162 ;  /* 0x000000a2215a7220 */ /* 0x000fe40000410000 */
[----:B------:R-:W-:Y:S02]  /*3ee0*/  FMUL.FTZ R149, R34, R163 ;  /* 0x000000a322957220 */ /* 0x000fe40000410000 */
[----:B------:R-:W-:-:S02]  /*3ef0*/  FMUL.FTZ R146, R35, R164 ;  /* 0x000000a423927220 */ /* 0x000fc40000410000 */
[----:B------:R-:W-:Y:S01]  /*3f00*/  FFMA.FTZ R145, R7, R148, R145 ;  /* 0x0000009407917223 */ /* 0x000fe20000010091 */
[----:B------:R-:W-:Y:S05]  /*3f10*/  @!P0 BRA `(.L_x_4087) ;  /* 0x0000029000008947 */ /* 0x000fea0003800000 */
[----:B------:R-:W-:Y:S01]  /*3f20*/  BAR.SYNC.DEFER_BLOCKING 0x0 ;  /* 0x0000000000007b1d */ /* 0x000fe20000010000 */
        /* <DEDUP_REMOVED lines=12> */
[----:B------:R0:W-:Y:S01]  /*3ff0*/  STS.128 [R142.X16], R44 ;  /* 0x0000002c8e007388 */ /* 0x0001e2000000cc00 */
[----:B------:R-:W-:Y:S02]  /*4000*/  FMUL.FTZ R59, R59, R164 ;  /* 0x000000a43b3b7220 */ /* 0x000fe40000410000 */
[----:B------:R-:W-:Y:S01]  /*4010*/  FMUL.FTZ R58, R58, R163 ;  /* 0x000000a33a3a7220 */ /* 0x000fe20000410000 */
[----:B------:R-:W-:Y:S01]  /*4020*/  STS.128 [R142.X16+0x10], R48 ;  /* 0x000010308e007388 */ /* 0x000fe2000000cc00 */
[----:B------:R-:W-:Y:S02]  /*4030*/  FMUL.FTZ R57, R57, R162 ;  /* 0x000000a239397220 */ /* 0x000fe40000410000 */
[----:B------:R-:W-:Y:S01]  /*4040*/  FMUL.FTZ R56, R161, R56 ;  /* 0x00000038a1387220 */ /* 0x000fe20000410000 */
[----:B------:R-:W-:Y:S01]  /*4050*/  STS.128 [R142.X16+0x20], R52 ;  /* 0x000020348e007388 */ /* 0x000fe2000000cc00 */
[----:B------:R-:W-:-:S02]  /*4060*/  IMAD R62, R143, c[0x0][0x210], RZ ;  /* 0x000084008f3e7a24 */ /* 0x000fc400078e02ff */
[----:B------:R-:W-:Y:S01]  /*4070*/  IMAD.WIDE.U32 R60, R107, c[0x0][0x210], R2 ;  /* 0x000084006b3c7a25 */ /* 0x000fe200078e0002 */
[----:B------:R-:W-:Y:S01]  /*4080*/  STS.128 [R142.X16+0x30], R56 ;  /* 0x000030388e007388 */ /* 0x000fe2000000cc00 */
[----:B------:R-:W-:-:S06]  /*4090*/  NOP ;  /* 0x0000000000007918 */ /* 0x000fcc0000000000 */
[----:B------:R-:W1:Y:S01]  /*40a0*/  LDS.128 R28, [R124.X16] ;  /* 0x000000007c1c7984 */ /* 0x000e62000000cc00 */
[----:B0-----:R-:W-:-:S03]  /*40b0*/  IMAD R45, R107, c[0x0][0x214], R62 ;  /* 0x000085006b2d7a24 */ /* 0x001fc600078e023e */
[----:B------:R-:W0:Y:S02]  /*40c0*/  LDS.128 R32, [R124.X16+0x200] ;  /* 0x000200007c207984 */ /* 0x000e24000000cc00 */
[----:B------:R-:W-:Y:S01]  /*40d0*/  IADD3 R61, R61, R45, RZ ;  /* 0x0000002d3d3d7210 */ /* 0x000fe20007ffe0ff */
[----:B------:R-:W-:Y:S01]  /*40e0*/  IMAD R45, R105, c[0x0][0x218], RZ ;  /* 0x00008600692d7a24 */ /* 0x000fe200078e02ff */
[----:B--2---:R-:W2:Y:S03]  /*40f0*/  LDS.128 R36, [R124.X16+0x400] ;  /* 0x000400007c247984 */ /* 0x004ea6000000cc00 */
[C---:B------:R-:W-:Y:S01]  /*4100*/  IMAD R47, R0.reuse, c[0x0][0x21c], R45 ;  /* 0x00008700002f7a24 */ /* 0x040fe200078e022d */
[----:B------:R-:W3:Y:S01]  /*4110*/  LDS.128 R40, [R124.X16+0x600] ;  /* 0x000600007c287984 */ /* 0x000ee2000000cc00 */
[----:B------:R-:W-:-:S05]  /*4120*/  IMAD.WIDE.U32 R44, R0, c[0x0][0x218], R60 ;  /* 0x00008600002c7a25 */ /* 0x000fca00078e003c */
[----:B------:R-:W-:Y:S02]  /*4130*/  IADD3 R45, R45, R47, RZ ;  /* 0x0000002f2d2d7210 */ /* 0x000fe40007ffe0ff */
[----:B------:R-:W-:-:S04]  /*4140*/  LEA R46, P0, R44, c[0x0][0x270], 0x2 ;  /* 0x00009c002c2e7a11 */ /* 0x000fc800078010ff */
[----:B------:R-:W-:-:S05]  /*4150*/  LEA.HI.X R47, R44, c[0x0][0x274], R45, 0x2, P0 ;  /* 0x00009d002c2f7a11 */ /* 0x000fca00000f142d */
[----:B------:R-:W-:-:S05]  /*4160*/  IMAD.WIDE R44, R122, 0x10, R46 ;  /* 0x000000107a2c7825 */ /* 0x000fca00078e022e */
[----:B-1----:R1:W-:Y:S04]  /*4170*/  STG.E.128 [R44.64], R28 ;  /* 0x0000001c2c007986 */ /* 0x0023e8000c101d04 */
[----:B0-----:R1:W-:Y:S04]  /*4180*/  STG.E.128 [R44.64+0x200], R32 ;  /* 0x000200202c007986 */ /* 0x0013e8000c101d04 */
[----:B--2---:R1:W-:Y:S04]  /*4190*/  STG.E.128 [R44.64+0x400], R36 ;  /* 0x000400242c007986 */ /* 0x0043e8000c101d04 */
[----:B---3--:R1:W-:Y:S02]  /*41a0*/  STG.E.128 [R44.64+0x600], R40 ;  /* 0x000600282c007986 */ /* 0x0083e4000c101d04 */
.L_x_4087:
[----:B------:R-:W-:Y:S01]  /*41b0*/  FFMA.FTZ R145, R8, R81, R145 ;  /* 0x0000005108917223 */ /* 0x000fe20000010091 */
[----:B------:R-:W-:Y:S01]  /*41c0*/  BAR.SYNC.DEFER_BLOCKING 0x0 ;  /* 0x0000000000007b1d */ /* 0x000fe20000010000 */
[----:B-1----:R-:W-:Y:S01]  /*41d0*/  CS2R R30, SRZ ;  /* 0x00000000001e7805 */ /* 0x002fe2000001ff00 */
[----:B------:R-:W-:Y:S01]  /*41e0*/  CS2R R28, SRZ ;  /* 0x00000000001c7805 */ /* 0x000fe2000001ff00 */
[----:B------:R-:W-:Y:S01]  /*41f0*/  FFMA.FTZ R145, R9, R80, R145 ;  /* 0x0000005009917223 */ /* 0x000fe20000010091 */
[----:B------:R-:W-:Y:S01]  /*4200*/  CS2R R34, SRZ ;  /* 0x0000000000227805 */ /* 0x000fe2000001ff00 */
[----:B------:R-:W-:Y:S01]  /*4210*/  CS2R R32, SRZ ;  /* 0x0000000000207805 */ /* 0x000fe2000001ff00 */
[----:B------:R-:W-:Y:S01]  /*4220*/  CS2R R38, SRZ ;  /* 0x0000000000267805 */ /* 0x000fe2000001ff00 */
[----:B------:R-:W-:Y:S01]  /*4230*/  FFMA.FTZ R145, R10, R83, R145 ;  /* 0x000000530a917223 */ /* 0x000fe20000010091 */
[----:B--2---:R-:W-:Y:S01]  /*4240*/  CS2R R36, SRZ ;  /* 0x0000000000247805 */ /* 0x004fe2000001ff00 */
        /* <DEDUP_REMOVED lines=30> */
[----:B------:R-:W-:Y:S01]  /*4430*/  FMUL.FTZ R162, R4, R133 ;  /* 0x0000008504a27220 */ /* 0x000fe20000410000 */
[----:B------:R-:W-:Y:S01]  /*4440*/  CS2R R96, SRZ ;  /* 0x0000000000607805 */ /* 0x000fe2000001ff00 */
[----:B------:R-:W-:Y:S01]  /*4450*/  LEA.HI R31, R160, R160, RZ, 0x1 ;  /* 0x000000a0a01f7211 */ /* 0x000fe200078f08ff */
[----:B------:R-:W-:-:S02]  /*4460*/  FMUL.FTZ R159, R5, R130 ;  /* 0x00000082059f7220 */ /* 0x000fc40000410000 */
[----:B------:R-:W-:Y:S01]  /*4470*/  FMUL.FTZ R158, R6, R135 ;  /* 0x00000087069e7220 */ /* 0x000fe20000410000 */
[----:B------:R-:W-:Y:S01]  /*4480*/  LOP3.LUT R31, R31, 0xfffffe, RZ, 0xc0, !PT ;  /* 0x00fffffe1f1f7812 */ /* 0x000fe200078ec0ff */
[----:B------:R-:W-:Y:S02]  /*4490*/  FMUL.FTZ R157, R7, R132 ;  /* 0x00000084079d7220 */ /* 0x000fe40000410000 */
[----:B------:R-:W-:Y:S01]  /*44a0*/  FMUL.FTZ R156, R8, R127 ;  /* 0x0000007f089c7220 */ /* 0x000fe20000410000 */
[----:B------:R-:W-:Y:S01]  /*44b0*/  IADD3 R160, R160, -R31, RZ ;  /* 0x8000001fa0a07210 */ /* 0x000fe20007ffe0ff */
[----:B------:R-:W-:Y:S01]  /*44c0*/  FMUL.FTZ R155, R9, R126 ;  /* 0x0000007e099b7220 */ /* 0x000fe20000410000 */
[----:B------:R-:W-:Y:S01]  /*44d0*/  MOV R31, RZ ;  /* 0x000000ff001f7202 */ /* 0x000fe20000000f00 */
        /* <DEDUP_REMOVED lines=10> */
.L_x_4136:
        /* <DEDUP_REMOVED lines=21> */
[----:B------:R0:W4:Y:S04]  /*46d0*/  LDG.E.128 R68, [R76.64+0x400] ;  /* 0x000400044c447981 */ /* 0x000128000c1e1d00 */
[----:B------:R0:W4:Y:S01]  /*46e0*/  LDG.E.128 R72, [R76.64+0x600] ;  /* 0x000600044c487981 */ /* 0x000122000c1e1d00 */
[----:B------:R-:W-:Y:S01]  /*46f0*/  IMAD R161, R105, c[0x0][0x198], RZ ;  /* 0x0000660069a17a24 */ /* 0x000fe200078e02ff */
[----:B------:R-:W-:Y:S01]  /*4700*/  LOP3.LUT P0, RZ, R110, 0x1f, RZ, 0xc0, !PT ;  /* 0x0000001f6eff7812 */ /* 0x000fe2000780c0ff */
[----:B------:R-:W-:-:S03]  /*4710*/  IMAD.WIDE.U32 R92, R0, c[0x0][0x198], RZ ;  /* 0x00006600005c7a25 */ /* 0x000fc600078e00ff */
[----:B------:R-:W-:Y:S01]  /*4720*/  ISETP.LT.OR P0, PT, R125, 0x2, P0 ;  /* 0x000000027d00780c */ /* 0x000fe20000701670 */
[----:B------:R-:W-:Y:S02]  /*4730*/  IMAD R161, R0, c[0x0][0x19c], R161 ;  /* 0x0000670000a17a24 */ /* 0x000fe400078e02a1 */
[----:B------:R-:W-:-:S03]  /*4740*/  IMAD R94, R94, c[0x0][0x1a0], RZ ;  /* 0x000068005e5e7a24 */ /* 0x000fc600078e02ff */
[----:B------:R-:W-:Y:S01]  /*4750*/  IADD3 R93, R93, R161, RZ ;  /* 0x000000a15d5d7210 */ /* 0x000fe20007ffe0ff */
[----:B------:R-:W-:-:S04]  /*4760*/  IMAD R161, R99, c[0x0][0x1a4], R94 ;  /* 0x0000690063a17a24 */ /* 0x000fc800078e025e */
[----:B-1----:R-:W-:-:S05]  /*4770*/  IMAD.WIDE.U32 R78, R99, c[0x0][0x1a0], R92 ;  /* 0x00006800634e7a25 */ /* 0x002fca00078e005c */
[----:B------:R-:W-:Y:S02]  /*4780*/  IADD3 R79, R79, R161, RZ ;  /* 0x000000a14f4f7210 */ /* 0x000fe40007ffe0ff */
[----:B0-----:R-:W-:-:S04]  /*4790*/  LEA R76, P1, R78, c[0x0][0x228], 0x2 ;  /* 0x00008a004e4c7a11 */ /* 0x001fc800078210ff */
[----:B------:R-:W-:Y:S02]  /*47a0*/  LEA.HI.X R77, R78, c[0x0][0x22c], R79, 0x2, P1 ;  /* 0x00008b004e4d7a11 */ /* 0x000fe400008f144f */
[C---:B------:R-:W-:Y:S02]  /*47b0*/  ISETP.NE.AND P1, PT, R110.reuse, RZ, PT ;  /* 0x000000ff6e00720c */ /* 0x040fe40003f25270 */
[----:B------:R-:W-:Y:S01]  /*47c0*/  IADD3 R79, R110, 0x200, RZ ;  /* 0x000002006e4f7810 */ /* 0x000fe20007ffe0ff */
[----:B------:R0:W5:Y:S01]  /*47d0*/  LDG.E R94, [R76.64] ;  /* 0x000000044c5e7981 */ /* 0x000162000c1e1900 */
[----:B------:R-:W-:Y:S02]  /*47e0*/  @!P0 IADD3 R92, R125, -0x2, RZ ;  /* 0xfffffffe7d5c8810 */ /* 0x000fe40007ffe0ff */
[----:B------:R-:W-:-:S07]  /*47f0*/  MOV R93, RZ ;  /* 0x000000ff005d7202 */ /* 0x000fce0000000f00 */
[----:B------:R-:W-:Y:S01]  /*4800*/  @!P1 LEA R79, R160, R99, 0x8 ;  /* 0x00000063a04f9211 */ /* 0x000fe200078e40ff */
[----:B0-----:R-:W-:Y:S01]  /*4810*/  @!P0 IMAD R77, R92, c[0x0][0x16c], R99 ;  /* 0x00005b005c4d8a24 */ /* 0x001fe200078e0263 */
[----:B------:R-:W-:Y:S02]  /*4820*/  MOV R92, 0x3f800000 ;  /* 0x3f800000005c7802 */ /* 0x000fe40000000f00 */
[----:B------:R-:W-:Y:S01]  /*4830*/  SHF.L.U32 R164, R79, 0x2, RZ ;  /* 0x000000024fa47819 */ /* 0x000fe200000006ff */
[----:B------:R-:W-:Y:S01]  /*4840*/  @!P0 IMAD.WIDE R76, R77, 0x8, R26 ;  /* 0x000000084d4c8825 */ /* 0x000fe200078e021a */
[----:B------:R-:W-:Y:S01]  /*4850*/  BSSY B0, `(.L_x_4089) ;  /* 0x0000058000007945 */ /* 0x000fe20003800000 */
[----:B------:R-:W-:Y:S01]  /*4860*/  ISETP.GT.U32.AND P2, PT, R110, 0x1f, PT ;  /* 0x0000001f6e00780c */ /* 0x000fe20003f44070 */
[----:B--2---:R-:W-:Y:S01]  /*4870*/  STS.128 [R124.X16], R60 ;  /* 0x0000003c7c007388 */ /* 0x004fe2000000cc00 */
[----:B---3--:R-:W-:-:S04]  /*4880*/  FMUL.FTZ R78, R95, 1.4426950216293334961 ;  /* 0x3fb8aa3b5f4e7820 */ /* 0x008fc80000410000 */
[----:B------:R-:W-:Y:S01]  /*4890*/  FMUL.FTZ R201, R78, R133 ;  /* 0x000000854ec97220 */ /* 0x000fe20000410000 */
[----:B----4-:R-:W-:Y:S04]  /*48a0*/  STS.128 [R124.X16+0x200], R64 ;  /* 0x000200407c007388 */ /* 0x010fe8000000cc00 */
[----:B------:R-:W-:Y:S01]  /*48b0*/  STS.128 [R124.X16+0x400], R68 ;  /* 0x000400447c007388 */ /* 0x000fe2000000cc00 */
[----:B------:R-:W0:Y:S03]  /*48c0*/  MUFU.EX2 R201, R201 ;  /* 0x000000c900c97308 */ /* 0x000e260000000800 */
[----:B------:R-:W-:Y:S01]  /*48d0*/  STS.128 [R124.X16+0x600], R72 ;  /* 0x000600487c007388 */ /* 0x000fe2000000cc00 */
[----:B------:R-:W-:-:S06]  /*48e0*/  NOP ;  /* 0x0000000000007918 */ /* 0x000fcc0000000000 */
[----:B------:R-:W1:Y:S04]  /*48f0*/  LDS.128 R60, [R123.X16] ;  /* 0x000000007b3c7984 */ /* 0x000e68000000cc00 */
[----:B------:R-:W2:Y:S04]  /*4900*/  LDS.128 R64, [R123.X16+0x10] ;  /* 0x000010007b407984 */ /* 0x000ea8000000cc00 */
[----:B------:R-:W3:Y:S04]  /*4910*/  LDS.128 R68, [R123.X16+0x20] ;  /* 0x000020007b447984 */ /* 0x000ee8000000cc00 */
[----:B------:R-:W4:Y:S04]  /*4920*/  LDS.128 R72, [R123.X16+0x30] ;  /* 0x000030007b487984 */ /* 0x000f28000000cc00 */
[----:B0-----:R0:W-:Y:S01]  /*4930*/  STS [R164+0x2550], R201 ;  /* 0x002550c9a4007388 */ /* 0x0011e20000000800 */
[----:B------:R-:W-:-:S03]  /*4940*/  FMUL.FTZ R171, R78, R130 ;  /* 0x000000824eab7220 */ /* 0x000fc60000410000 */
[----:B------:R-:W-:Y:S01]  /*4950*/  BAR.SYNC.DEFER_BLOCKING 0x0 ;  /* 0x0000000000007b1d */ /* 0x000fe20000010000 */
[C---:B------:R-:W-:Y:S02]  /*4960*/  FMUL.FTZ R169, R78.reuse, R135 ;  /* 0x000000874ea97220 */ /* 0x040fe40000410000 */
[----:B------:R-:W-:-:S03]  /*4970*/  FMUL.FTZ R172, R78, R132 ;  /* 0x000000844eac7220 */ /* 0x000fc60000410000 */
[----:B------:R-:W0:Y:S01]  /*4980*/  MUFU.EX2 R171, R171 ;  /* 0x000000ab00ab7308 */ /* 0x000e220000000800 */
[----:B------:R-:W-:-:S07]  /*4990*/  FMUL.FTZ R167, R78, R127 ;  /* 0x0000007f4ea77220 */ /* 0x000fce0000410000 */
[----:B------:R-:W1:Y:S01]  /*49a0*/  MUFU.EX2 R169, R169 ;  /* 0x000000a900a97308 */ /* 0x000e620000000800 */
[----:B------:R-:W-:-:S07]  /*49b0*/  FMUL.FTZ R170, R78, R126 ;  /* 0x0000007e4eaa7220 */ /* 0x000fce0000410000 */
[----:B------:R-:W2:Y:S01]  /*49c0*/  MUFU.EX2 R172, R172 ;  /* 0x000000ac00ac7308 */ /* 0x000ea20000000800 */
[----:B------:R-:W-:Y:S01]  /*49d0*/  FMUL.FTZ R165, R78, R129 ;  /* 0x000000814ea57220 */ /* 0x000fe20000410000 */
[----:B------:R1:W5:Y:S01]  /*49e0*/  @!P0 LDG.E.64 R92, [R76.64] ;  /* 0x000000044c5c8981 */ /* 0x000362000c1e1b00 */
[----:B0-----:R-:W-:Y:S01]  /*49f0*/  FMUL.FTZ R174, R201, R171 ;  /* 0x000000abc9ae7220 */ /* 0x001fe20000410000 */
[----:B------:R-:W-:Y:S01]  /*4a00*/  ISETP.NE.AND P0, PT, R110, 0x3f, PT ;  /* 0x0000003f6e00780c */ /* 0x000fe20003f05270 */
[C---:B------:R-:W-:Y:S02]  /*4a10*/  FMUL.FTZ R168, R78.reuse, R128 ;  /* 0x000000804ea87220 */ /* 0x040fe40000410000 */
[C---:B------:R-:W-:Y:S01]  /*4a20*/  FMUL.FTZ R163, R78.reuse, R131 ;  /* 0x000000834ea37220 */ /* 0x040fe20000410000 */
[----:B------:R-:W0:Y:S01]  /*4a30*/  MUFU.EX2 R167, R167 ;  /* 0x000000a700a77308 */ /* 0x000e220000000800 */
[C---:B------:R-:W-:Y:S02]  /*4a40*/  FMUL.FTZ R166, R78.reuse, R134 ;  /* 0x000000864ea67220 */ /* 0x040fe40000410000 */
[----:B------:R-:W-:-:S02]  /*4a50*/  FMUL.FTZ R161, R78, R137 ;  /* 0x000000894ea17220 */ /* 0x000fc40000410000 */
[----:B-1----:R-:W-:Y:S02]  /*4a60*/  FFMA.FTZ R76, R162, R171, R159 ;  /* 0x000000aba24c7223 */ /* 0x002fe4000001009f */
[C---:B------:R-:W-:Y:S01]  /*4a70*/  FMUL.FTZ R77, R169.reuse, R174 ;  /* 0x000000aea94d7220 */ /* 0x040fe20000410000 */
[----:B------:R-:W1:Y:S01]  /*4a80*/  MUFU.EX2 R170, R170 ;  /* 0x000000aa00aa7308 */ /* 0x000e620000000800 */
[----:B------:R-:W-:Y:S01]  /*4a90*/  FFMA.FTZ R76, R169, R76, R158 ;  /* 0x0000004ca94c7223 */ /* 0x000fe2000001009e */
[----:B------:R1:W3:Y:S01]  /*4aa0*/  @P0 LDS R192, [R110.X4+0x2d54] ;  /* 0x002d54006ec00984 */ /* 0x0002e20000004800 */
[C---:B--2---:R-:W-:Y:S02]  /*4ab0*/  FMUL.FTZ R174, R172.reuse, R77 ;  /* 0x0000004dacae7220 */ /* 0x044fe40000410000 */
[----:B------:R-:W-:Y:S02]  /*4ac0*/  FFMA.FTZ R76, R172, R76, R157 ;  /* 0x0000004cac4c7223 */ /* 0x000fe4000001009d */
[----:B------:R-:W-:Y:S01]  /*4ad0*/  FMUL.FTZ R164, R78, R136 ;  /* 0x000000884ea47220 */ /* 0x000fe20000410000 */
[----:B------:R-:W2:Y:S01]  /*4ae0*/  MUFU.EX2 R165, R165 ;  /* 0x000000a500a57308 */ /* 0x000ea20000000800 */
[----:B0-----:R-:W-:-:S02]  /*4af0*/  FMUL.FTZ R77, R167, R174 ;  /* 0x000000aea74d7220 */ /* 0x001fc40000410000 */
[----:B------:R-:W-:Y:S02]  /*4b00*/  FFMA.FTZ R76, R167, R76, R156 ;  /* 0x0000004ca74c7223 */ /* 0x000fe4000001009c */
[C---:B------:R-:W-:Y:S02]  /*4b10*/  FMUL.FTZ R183, R78.reuse, R139 ;  /* 0x0000008b4eb77220 */ /* 0x040fe40000410000 */
[----:B------:R-:W-:Y:S01]  /*4b20*/  FMUL.FTZ R188, R78, R138 ;  /* 0x0000008a4ebc7220 */ /* 0x000fe20000410000 */
[----:B------:R-:W0:Y:S01]  /*4b30*/  MUFU.EX2 R168, R168 ;  /* 0x000000a800a87308 */ /* 0x000e220000000800 */
[C---:B-1----:R-:W-:Y:S02]  /*4b40*/  FMUL.FTZ R174, R170.reuse, R77 ;  /* 0x0000004daaae7220 */ /* 0x042fe40000410000 */
[----:B------:R-:W-:Y:S02]  /*4b50*/  FFMA.FTZ R76, R170, R76, R155 ;  /* 0x0000004caa4c7223 */ /* 0x000fe4000001009b */
[----:B------:R-:W-:-:S02]  /*4b60*/  FMUL.FTZ R187, R78, R141 ;  /* 0x0000008d4ebb7220 */ /* 0x000fc40000410000 */
[----:B------:R-:W-:Y:S01]  /*4b70*/  FMUL.FTZ R189, R78, R140 ;  /* 0x0000008c4ebd7220 */ /* 0x000fe20000410000 */
[----:B------:R-:W1:Y:S01]  /*4b80*/  MUFU.EX2 R163, R163 ;  /* 0x000000a300a37308 */ /* 0x000e620000000800 */
[C---:B--2---:R-:W-:Y:S02]  /*4b90*/  FMUL.FTZ R77, R165.reuse, R174 ;  /* 0x000000aea54d7220 */ /* 0x044fe40000410000 */
[----:B------:R-:W-:-:S05]  /*4ba0*/  FFMA.FTZ R76, R165, R76, R154 ;  /* 0x0000004ca54c7223 */ /* 0x000fca000001009a */
[----:B------:R-:W2:Y:S01]  /*4bb0*/  MUFU.EX2 R166, R166 ;  /* 0x000000a600a67308 */ /* 0x000ea20000000800 */
[C---:B0-----:R-:W-:Y:S02]  /*4bc0*/  FMUL.FTZ R174, R168.reuse, R77 ;  /* 0x0000004da8ae7220 */ /* 0x041fe40000410000 */
[----:B------:R-:W-:-:S05]  /*4bd0*/  FFMA.FTZ R76, R168, R76, R153 ;  /* 0x0000004ca84c7223 */ /* 0x000fca0000010099 */
[----:B------:R-:W0:Y:S01]  /*4be0*/  MUFU.EX2 R161, R161 ;  /* 0x000000a100a17308 */ /* 0x000e220000000800 */
[C---:B-1----:R-:W-:Y:S02]  /*4bf0*/  FMUL.FTZ R77, R163.reuse, R174 ;  /* 0x000000aea34d7220 */ /* 0x042fe40000410000 */
[----:B------:R-:W-:-:S05]  /*4c00*/  FFMA.FTZ R76, R163, R76, R152 ;  /* 0x0000004ca34c7223 */ /* 0x000fca0000010098 */
        /* <DEDUP_REMOVED lines=14> */
[----:B------:R-:W-:Y:S02]  /*4cf0*/  FFMA.FTZ R76, R188, R76, R101 ;  /* 0x0000004cbc4c7223 */ /* 0x000fe40000010065 */
[C---:B-1----:R-:W-:Y:S02]  /*4d00*/  FMUL.FTZ R78, R187.reuse, R78 ;  /* 0x0000004ebb4e7220 */ /* 0x042fe40000410000 */
[----:B------:R-:W-:Y:S02]  /*4d10*/  FFMA.FTZ R77, R187, R76, R100 ;  /* 0x0000004cbb4d7223 */ /* 0x000fe40000010064 */
[C---:B--2---:R-:W-:Y:S02]  /*4d20*/  FMUL.FTZ R76, R189.reuse, R78 ;  /* 0x0000004ebd4c7220 */ /* 0x044fe40000410000 */
[----:B------:R-:W-:Y:S01]  /*4d30*/  FFMA.FTZ R77, R189, R77, R98 ;  /* 0x0000004dbd4d7223 */ /* 0x000fe20000010062 */
[----:B------:R-:W-:Y:S05]  /*4d40*/  @P0 BRA `(.L_x_4090) ;  /* 0x0000008000000947 */ /* 0x000fea0003800000 */
[----:B---34-:R-:W-:Y:S01]  /*4d50*/  ISETP.NE.AND P0, PT, R125, c[0x0][0x174], PT ;  /* 0x00005d007d007a0c */ /* 0x018fe20003f05270 */
[----:B------:R-:W-:-:S12]  /*4d60*/  HFMA2.MMA R192, -RZ, RZ, 1.875, 0 ;  /* 0x3f800000ffc07435 */ /* 0x000fd800000001ff */
[----:B------:R-:W-:-:S04]  /*4d70*/  @P0 IADD3 R79, -R120, c[0x0][0x174], RZ ;  /* 0x00005d00784f0a10 */ /* 0x000fc80007ffe1ff */
[----:B------:R-:W-:-:S04]  /*4d80*/  @P0 LEA.HI R78, R79, R79, RZ, 0x1 ;  /* 0x0000004f4f4e0211 */ /* 0x000fc800078f08ff */
[----:B------:R-:W-:-:S04]  /*4d90*/  @P0 LOP3.LUT R78, R78, 0xfffffe, RZ, 0xc0, !PT ;  /* 0x00fffffe4e4e0812 */ /* 0x000fc800078ec0ff */
[----:B------:R-:W-:-:S04]  /*4da0*/  @P0 IADD3 R78, -R78, R79, RZ ;  /* 0x0000004f4e4e0210 */ /* 0x000fc80007ffe1ff */
[----:B------:R-:W-:-:S05]  /*4db0*/  @P0 LEA R78, R78, R99, 0x8 ;  /* 0x000000634e4e0211 */ /* 0x000fca00078e40ff */
[----:B------:R0:W1:Y:S02]  /*4dc0*/  @P0 LDS R192, [R78.X4+0x2550] ;  /* 0x002550004ec00984 */ /* 0x0000640000004800 */
.L_x_4090:
[----:B---34-:R-:W-:Y:S05]  /*4dd0*/  BSYNC B0 ;  /* 0x0000000000007941 */ /* 0x018fea0003800000 */
.L_x_4089:
        /* <DEDUP_REMOVED lines=13> */
[----:B0-----:R-:W-:-:S02]  /*4eb0*/  FMUL.FTZ R78, R94, R62 ;  /* 0x0000003e5e4e7220 */ /* 0x001fc40000410000 */
        /* <DEDUP_REMOVED lines=27> */
.L_x_4144:
        /* <DEDUP_REMOVED lines=24> */
.L_x_4145:
        /* <DEDUP_REMOVED lines=10> */
[----:B-1----:R-:W-:Y:S05]  /*5290*/  CALL.REL.NOINC `($__internal_166_$__cuda_sm70_shflsync_idx_p) ;  /* 0x000046e000007944 */ /* 0x002fea0003c00000 */
.L_x_4095:
[----:B------:R-:W-:Y:S05]  /*52a0*/  BRA.CONV ~URZ, `(.L_x_4096) ;  /* 0x000000637f007947 */ /* 0x000fea000b800000 */
[----:B-1----:R-:W-:Y:S01]  /*52b0*/  HFMA2.MMA R204, -RZ, RZ, 0, 1.847743988037109375e-06 ;  /* 0x0000001fffcc7435 */ /* 0x002fe200000001ff */
[----:B0-----:R-:W-:-:S02]  /*52c0*/  MOV R206, R79 ;  /* 0x0000004f00ce7202 */ /* 0x001fc40000000f00 */
[----:B------:R-:W-:Y:S02]  /*52d0*/  MOV R211, 0x1f ;  /* 0x0000001f00d37802 */ /* 0x000fe40000000f00 */
[----:B------:R-:W-:Y:S02]  /*52e0*/  MOV R213, 0xffffffff ;  /* 0xffffffff00d57802 */ /* 0x000fe40000000f00 */
[----:B------:R-:W-:Y:S02]  /*52f0*/  MOV R76, 0x5310 ;  /* 0x00005310004c7802 */ /* 0x000fe40000000f00 */
[----:B------:R-:W-:Y:S05]  /*5300*/  CALL.REL.NOINC `($__internal_166_$__cuda_sm70_shflsync_idx_p) ;  /* 0x0000467000007944 */ /* 0x000fea0003c00000 */
.L_x_4096:
[----:B------:R-:W-:Y:S05]  /*5310*/  BRA.DIV ~URZ, `(.L_x_4097) ;  /* 0x00003cb27f007947 */ /* 0x000fea000b800000 */
[----:B------:R-:W2:Y:S04]  /*5320*/  SHFL.IDX PT, R92, R92, RZ, 0x1f ;  /* 0x00001fff5c5c7589 */ /* 0x000ea800000e0000 */
[----:B------:R3:W4:Y:S04]  /*5330*/  SHFL.IDX PT, R77, R93, RZ, 0x1f ;  /* 0x00001fff5d4d7589 */ /* 0x00072800000e0000 */
[----:B------:R3:W0:Y:S04]  /*5340*/  SHFL.UP PT, R193, R195, 0x1, RZ ;  /* 0x04200000c3c17989 */ /* 0x00062800000e00ff */
[----:B------:R3:W1:Y:S02]  /*5350*/  SHFL.UP PT, R196, R79, 0x1, RZ ;  /* 0x042000004fc47989 */ /* 0x00066400000e00ff */
.L_x_4146:
[----:B---3--:R-:W3:Y:S01]  /*5360*/  LDS.64 R78, [R110.X16+0x2140] ;  /* 0x002140006e4e7984 */ /* 0x008ee2000000ca00 */
[----:B--2---:R-:W-:Y:S01]  /*5370*/  MOV R76, R92 ;  /* 0x0000005c004c7202 */ /* 0x004fe20000000f00 */
[----:B01--4-:R-:W-:-:S04]  /*5380*/  @P1 FFMA.FTZ R77, R77, R193, R196 ;  /* 0x000000c14d4d1223 */ /* 0x013fc800000100c4 */
[----:B------:R-:W-:Y:S02]  /*5390*/  @P1 FMUL.FTZ R76, R76, R193 ;  /* 0x000000c14c4c1220 */ /* 0x000fe40000410000 */
[C---:B---3--:R-:W-:Y:S02]  /*53a0*/  FFMA.FTZ R79, R78.reuse, R77, R79 ;  /* 0x0000004d4e4f7223 */ /* 0x048fe4000001004f */
[----:B------:R-:W-:-:S05]  /*53b0*/  FMUL.FTZ R78, R78, R76 ;  /* 0x0000004c4e4e7220 */ /* 0x000fca0000410000 */
[----:B------:R0:W-:Y:S02]  /*53c0*/  STS.128 [R110.X16+0x2140], R76 ;  /* 0x0021404c6e007388 */ /* 0x0001e4000000cc00 */
.L_x_4092:
[----:B------:R-:W-:Y:S05]  /*53d0*/  BSYNC B0 ;  /* 0x0000000000007941 */ /* 0x000fea0003800000 */
.L_x_4091:
        /* <DEDUP_REMOVED lines=76> */
.L_x_4147:
        /* <DEDUP_REMOVED lines=26> */
.L_x_4148:
        /* <DEDUP_REMOVED lines=11> */
.L_x_4099:
[----:B-12---:R-:W-:Y:S05]  /*5af0*/  BSYNC B0 ;  /* 0x0000000000007941 */ /* 0x006fea0003800000 */
.L_x_4098:
[----:B------:R-:W-:Y:S01]  /*5b00*/  WARPSYNC 0xffffffff ;  /* 0xffffffff00007948 */ /* 0x000fe20003800000 */
[----:B------:R-:W-:Y:S01]  /*5b10*/  BAR.SYNC.DEFER_BLOCKING 0x0 ;  /* 0x0000000000007b1d */ /* 0x000fe20000010000 */
[----:B------:R-:W-:Y:S01]  /*5b20*/  FMUL.FTZ R196, R5, R130 ;  /* 0x0000008205c47220 */ /* 0x000fe20000410000 */
[----:B------:R-:W-:Y:S01]  /*5b30*/  IADD3 R204, R120, -c[0x0][0x174], RZ ;  /* 0x80005d0078cc7a10 */ /* 0x000fe20007ffe0ff */
[-C--:B------:R-:W-:Y:S01]  /*5b40*/  FMUL.FTZ R60, R60, R201.reuse ;  /* 0x000000c93c3c7220 */ /* 0x080fe20000410000 */
[----:B------:R-:W-:Y:S01]  /*5b50*/  ISETP.NE.AND P1, PT, R110, RZ, PT ;  /* 0x000000ff6e00720c */ /* 0x000fe20003f25270 */
[----:B0-----:R-:W-:Y:S01]  /*5b60*/  FFMA.FTZ R78, R171, R201, R196 ;  /* 0x000000c9ab4e7223 */ /* 0x001fe200000100c4 */
[----:B------:R-:W-:Y:S01]  /*5b70*/  BSSY B0, `(.L_x_4102) ;  /* 0x00000cd000007945 */ /* 0x000fe20003800000 */
[----:B------:R-:W-:Y:S02]  /*5b80*/  FMUL.FTZ R76, R7, R132 ;  /* 0x00000084074c7220 */ /* 0x000fe40000410000 */
[----:B------:R-:W-:-:S02]  /*5b90*/  FFMA.FTZ R77, R89, R60, RZ ;  /* 0x0000003c594d7223 */ /* 0x000fc400000100ff */
[----:B------:R-:W-:Y:S02]  /*5ba0*/  FMUL.FTZ R61, R61, R78 ;  /* 0x0000004e3d3d7220 */ /* 0x000fe40000410000 */
[-C--:B------:R-:W-:Y:S02]  /*5bb0*/  FFMA.FTZ R79, R172, R199.reuse, R76 ;  /* 0x000000c7ac4f7223 */ /* 0x080fe4000001004c */
[----:B------:R-:W-:Y:S02]  /*5bc0*/  FMUL.FTZ R62, R62, R199 ;  /* 0x000000c73e3e7220 */ /* 0x000fe40000410000 */
[----:B------:R-:W-:Y:S02]  /*5bd0*/  FFMA.FTZ R60, R88, R61, R77 ;  /* 0x0000003d583c7223 */ /* 0x000fe4000001004d */
[----:B------:R-:W-:Y:S02]  /*5be0*/  FMUL.FTZ R63, R63, R79 ;  /* 0x0000004f3f3f7220 */ /* 0x000fe40000410000 */
[----:B------:R-:W-:-:S02]  /*5bf0*/  FFMA.FTZ R61, R147, R62, R60 ;  /* 0x0000003e933d7223 */ /* 0x000fc4000001003c */
[----:B------:R-:W-:Y:S02]  /*5c00*/  FMUL.FTZ R77, R9, R126 ;  /* 0x0000007e094d7220 */ /* 0x000fe40000410000 */
[----:B------:R-:W-:Y:S02]  /*5c10*/  FFMA.FTZ R60, R148, R63, R61 ;  /* 0x0000003f943c7223 */ /* 0x000fe4000001003d */
[----:B------:R-:W0:Y:S01]  /*5c20*/  LDS R63, [R110.X8+0x2354] ;  /* 0x002354006e3f7984 */ /* 0x000e220000008800 */
[-C--:B------:R-:W-:Y:S02]  /*5c30*/  FMUL.FTZ R64, R64, R197.reuse ;  /* 0x000000c540407220 */ /* 0x080fe40000410000 */
[----:B------:R-:W-:Y:S01]  /*5c40*/  FFMA.FTZ R198, R170, R197, R77 ;  /* 0x000000c5aac67223 */ /* 0x000fe2000001004d */
[----:B------:R-:W-:Y:S01]  /*5c50*/  @!P1 STS.64 [R99.X8+0x2e50], R92 ;  /* 0x002e505c63009388 */ /* 0x000fe20000008a00 */
[----:B------:R-:W-:Y:S02]  /*5c60*/  FFMA.FTZ R61, R81, R64, R60 ;  /* 0x00000040513d7223 */ /* 0x000fe4000001003c */
[----:B------:R-:W-:-:S02]  /*5c70*/  FMUL.FTZ R65, R65, R198 ;  /* 0x000000c641417220 */ /* 0x000fc40000410000 */
[----:B------:R-:W-:Y:S02]  /*5c80*/  FMUL.FTZ R202, R11, R128 ;  /* 0x000000800bca7220 */ /* 0x000fe40000410000 */
[----:B------:R-:W-:Y:S02]  /*5c90*/  FMUL.FTZ R66, R66, R195 ;  /* 0x000000c342427220 */ /* 0x000fe40000410000 */
[----:B------:R-:W-:Y:S02]  /*5ca0*/  FFMA.FTZ R60, R80, R65, R61 ;  /* 0x00000041503c7223 */ /* 0x000fe4000001003d */
[----:B------:R-:W-:Y:S02]  /*5cb0*/  FFMA.FTZ R211, R168, R195, R202 ;  /* 0x000000c3a8d37223 */ /* 0x000fe400000100ca */
[----:B------:R-:W-:Y:S01]  /*5cc0*/  FFMA.FTZ R61, R83, R66, R60 ;  /* 0x00000042533d7223 */ /* 0x000fe2000001003c */
[----:B------:R-:W-:Y:S01]  /*5cd0*/  MOV R60, R110 ;  /* 0x0000006e003c7202 */ /* 0x000fe20000000f00 */
[----:B------:R-:W-:-:S02]  /*5ce0*/  FMUL.FTZ R67, R67, R211 ;  /* 0x000000d343437220 */ /* 0x000fc40000410000 */
[----:B------:R-:W-:Y:S02]  /*5cf0*/  FMUL.FTZ R209, R13, R134 ;  /* 0x000000860dd17220 */ /* 0x000fe40000410000 */
[----:B------:R-:W-:Y:S01]  /*5d00*/  FFMA.FTZ R62, R82, R67, R61 ;  /* 0x00000043523e7223 */ /* 0x000fe2000001003d */
[----:B------:R-:W-:Y:S01]  /*5d10*/  HFMA2.MMA R61, -RZ, RZ, 0, 0 ;  /* 0x00000000ff3d7435 */ /* 0x000fe200000001ff */
[-C--:B------:R-:W-:Y:S02]  /*5d20*/  FMUL.FTZ R64, R68, R193.reuse ;  /* 0x000000c144407220 */ /* 0x080fe40000410000 */
[----:B------:R-:W-:Y:S02]  /*5d30*/  IMAD R66, R143, c[0x0][0x2b8], RZ ;  /* 0x0000ae008f427a24 */ /* 0x000fe400078e02ff */
[----:B------:R-:W-:Y:S02]  /*5d40*/  FFMA.FTZ R200, R166, R193, R209 ;  /* 0x000000c1a6c87223 */ /* 0x000fe400000100d1 */
[----:B------:R-:W-:-:S02]  /*5d50*/  FMUL.FTZ R68, R15, R136 ;  /* 0x000000880f447220 */ /* 0x000fc40000410000 */
[C---:B------:R-:W-:Y:S02]  /*5d60*/  IMAD R67, R107.reuse, c[0x0][0x2bc], R66 ;  /* 0x0000af006b437a24 */ /* 0x040fe400078e0242 */
[----:B------:R-:W-:-:S04]  /*5d70*/  IMAD.WIDE.U32 R60, R107, c[0x0][0x2b8], R60 ;  /* 0x0000ae006b3c7a25 */ /* 0x000fc800078e003c */
[----:B------:R-:W-:Y:S01]  /*5d80*/  FFMA.FTZ R65, R85, R64, R62 ;  /* 0x0000004055417223 */ /* 0x000fe2000001003e */
[----:B------:R-:W-:Y:S01]  /*5d90*/  IADD3 R61, R61, R67, RZ ;  /* 0x000000433d3d7210 */ /* 0x000fe20007ffe0ff */
[----:B0-----:R-:W-:Y:S02]  /*5da0*/  FFMA.FTZ R192, R63, R192, R191 ;  /* 0x000000c03fc07223 */ /* 0x001fe400000100bf */
[----:B------:R-:W-:Y:S02]  /*5db0*/  FMUL.FTZ R62, R69, R200 ;  /* 0x000000c8453e7220 */ /* 0x000fe40000410000 */
[----:B------:R-:W-:Y:S02]  /*5dc0*/  FFMA.FTZ R194, R189, R192, R194 ;  /* 0x000000c0bdc27223 */ /* 0x000fe400000100c2 */
[----:B------:R-:W-:Y:S02]  /*5dd0*/  FFMA.FTZ R69, R164, R205, R68 ;  /* 0x000000cda4457223 */ /* 0x000fe40000010044 */
[----:B------:R-:W-:-:S02]  /*5de0*/  FFMA.FTZ R62, R84, R62, R65 ;  /* 0x0000003e543e7223 */ /* 0x000fc40000010041 */
[----:B------:R-:W-:Y:S02]  /*5df0*/  FMUL.FTZ R70, R70, R205 ;  /* 0x000000cd46467220 */ /* 0x000fe40000410000 */
[----:B------:R-:W-:Y:S02]  /*5e00*/  FMUL.FTZ R67, R17, R138 ;  /* 0x0000008a11437220 */ /* 0x000fe40000410000 */
[----:B------:R-:W-:Y:S01]  /*5e10*/  FFMA.FTZ R190, R187, R194, R190 ;  /* 0x000000c2bbbe7223 */ /* 0x000fe200000100be */
[----:B------:R-:W-:Y:S01]  /*5e20*/  SHF.L.U32 R187, R97, 0x2, RZ ;  /* 0x0000000261bb7819 */ /* 0x000fe200000006ff */
[----:B------:R-:W-:Y:S02]  /*5e30*/  FMUL.FTZ R66, R71, R69 ;  /* 0x0000004547427220 */ /* 0x000fe40000410000 */
[----:B------:R-:W-:Y:S02]  /*5e40*/  FFMA.FTZ R71, R87, R70, R62 ;  /* 0x0000004657477223 */ /* 0x000fe4000001003e */
[----:B------:R-:W-:-:S02]  /*5e50*/  FFMA.FTZ R70, R188, R207, R67 ;  /* 0x000000cfbc467223 */ /* 0x000fc40000010043 */
[----:B------:R-:W-:Y:S02]  /*5e60*/  FFMA.FTZ R188, R188, R190, R185 ;  /* 0x000000bebcbc7223 */ /* 0x000fe400000100b9 */
[----:B------:R-:W-:Y:S02]  /*5e70*/  IMAD R65, R144, c[0x0][0x2c0], RZ ;  /* 0x0000b00090417a24 */ /* 0x000fe400078e02ff */
[----:B------:R-:W-:Y:S02]  /*5e80*/  FFMA.FTZ R186, R183, R188, R186 ;  /* 0x000000bcb7ba7223 */ /* 0x000fe400000100ba */
[C---:B------:R-:W-:Y:S02]  /*5e90*/  IMAD R213, R108.reuse, c[0x0][0x2c4], R65 ;  /* 0x0000b1006cd57a24 */ /* 0x040fe400078e0241 */
[----:B------:R-:W-:-:S04]  /*5ea0*/  IMAD.WIDE.U32 R60, R108, c[0x0][0x2c0], R60 ;  /* 0x0000b0006c3c7a25 */ /* 0x000fc800078e003c */
[----:B------:R-:W-:Y:S01]  /*5eb0*/  FFMA.FTZ R164, R164, R186, R177 ;  /* 0x000000baa4a47223 */ /* 0x000fe200000100b1 */
[----:B------:R-:W-:Y:S01]  /*5ec0*/  IADD3 R61, R61, R213, RZ ;  /* 0x000000d53d3d7210 */ /* 0x000fe20007ffe0ff */
[----:B------:R-:W-:Y:S01]  /*5ed0*/  FMUL.FTZ R64, R19, R140 ;  /* 0x0000008c13407220 */ /* 0x000fe20000410000 */
[----:B------:R-:W-:Y:S01]  /*5ee0*/  LEA R62, P0, R60, c[0x0][0x320], 0x2 ;  /* 0x0000c8003c3e7a11 */ /* 0x000fe200078010ff */
[----:B------:R-:W-:Y:S02]  /*5ef0*/  FFMA.FTZ R174, R161, R164, R174 ;  /* 0x000000a4a1ae7223 */ /* 0x000fe400000100ae */
[----:B------:R-:W-:Y:S01]  /*5f00*/  FFMA.FTZ R66, R86, R66, R71 ;  /* 0x0000004256427223 */ /* 0x000fe20000010047 */
[----:B------:R-:W-:Y:S01]  /*5f10*/  LEA.HI.X R63, R60, c[0x0][0x324], R61, 0x2, P0 ;  /* 0x0000c9003c3f7a11 */ /* 0x000fe200000f143d */
[----:B------:R-:W-:Y:S01]  /*5f20*/  IMAD R71, R204, -0x400, RZ ;  /* 0xfffffc00cc477824 */ /* 0x000fe200078e02ff */
[----:B------:R-:W-:Y:S01]  /*5f30*/  IADD3 R60, P2, R2, R60, RZ ;  /* 0x0000003c023c7210 */ /* 0x000fe20007f5e0ff */
[----:B------:R-:W-:-:S02]  /*5f40*/  FFMA.FTZ R166, R166, R174, R181 ;  /* 0x000000aea6a67223 */ /* 0x000fc400000100b5 */
[----:B------:R-:W-:Y:S01]  /*5f50*/  FMUL.FTZ R72, R72, R207 ;  /* 0x000000cf48487220 */ /* 0x000fe20000410000 */
[----:B------:R-:W-:Y:S01]  /*5f60*/  IADD3.X R61, R3, R61, RZ, P2, !PT ;  /* 0x0000003d033d7210 */ /* 0x000fe200017fe4ff */
[----:B------:R-:W-:Y:S01]  /*5f70*/  FFMA.FTZ R65, R189, R203, R64 ;  /* 0x000000cbbd417223 */ /* 0x000fe20000010040 */
[----:B------:R-:W-:Y:S01]  /*5f80*/  SHF.L.U64.HI R189, R97, 0x2, R96 ;  /* 0x0000000261bd7819 */ /* 0x000fe20000010260 */
[----:B------:R-:W-:-:S04]  /*5f90*/  IMAD.WIDE R62, R71, 0x4, R62 ;  /* 0x00000004473e7825 */ /* 0x000fc800078e023e */
[----:B------:R-:W-:Y:S02]  /*5fa0*/  FFMA.FTZ R184, R163, R166, R184 ;  /* 0x000000a6a3b87223 */ /* 0x000fe400000100b8 */
[----:B------:R-:W-:Y:S02]  /*5fb0*/  FMUL.FTZ R73, R73, R70 ;  /* 0x0000004649497220 */ /* 0x000fe40000410000 */
[----:B------:R-:W-:Y:S02]  /*5fc0*/  FFMA.FTZ R71, R91, R72, R66 ;  /* 0x000000485b477223 */ /* 0x000fe40000010042 */
[----:B------:R-:W-:Y:S02]  /*5fd0*/  IMAD R72, R189, c[0x0][0x2d0], RZ ;  /* 0x0000b400bd487a24 */ /* 0x000fe400078e02ff */
[----:B------:R-:W-:Y:S02]  /*5fe0*/  FFMA.FTZ R168, R168, R184, R173 ;  /* 0x000000b8a8a87223 */ /* 0x000fe400000100ad */
[----:B------:R-:W-:-:S02]  /*5ff0*/  FMUL.FTZ R74, R74, R203 ;  /* 0x000000cb4a4a7220 */ /* 0x000fc40000410000 */
[----:B------:R-:W-:Y:S01]  /*6000*/  FFMA.FTZ R66, R90, R73, R71 ;  /* 0x000000495a427223 */ /* 0x000fe20000010047 */
[----:B------:R-:W-:Y:S01]  /*6010*/  SHF.L.U32 R73, R110, 0x4, RZ ;  /* 0x000000046e497819 */ /* 0x000fe200000006ff */
[C---:B------:R-:W-:Y:S01]  /*6020*/  IMAD R71, R187.reuse, c[0x0][0x2d4], R72 ;  /* 0x0000b500bb477a24 */ /* 0x040fe200078e0248 */
[----:B------:R-:W-:Y:S01]  /*6030*/  P2R R72, PR, RZ, 0x2 ;  /* 0x00000002ff487803 */ /* 0x000fe20000000000 */
[----:B------:R-:W-:-:S04]  /*6040*/  IMAD.WIDE.U32 R62, R187, c[0x0][0x2d0], R62 ;  /* 0x0000b400bb3e7a25 */ /* 0x000fc800078e003e */
[----:B------:R-:W-:Y:S01]  /*6050*/  FFMA.FTZ R182, R165, R168, R182 ;  /* 0x000000a8a5b67223 */ /* 0x000fe200000100b6 */
[----:B------:R-:W-:Y:S01]  /*6060*/  IADD3 R63, R63, R71, RZ ;  /* 0x000000473f3f7210 */ /* 0x000fe20007ffe0ff */
[----:B------:R-:W-:Y:S01]  /*6070*/  FFMA.FTZ R74, R149, R74, R66 ;  /* 0x0000004a954a7223 */ /* 0x000fe20000010042 */
[----:B------:R-:W-:Y:S01]  /*6080*/  LEA.HI.SX32 R71, R73, R73, 0x1b ;  /* 0x0000004949477211 */ /* 0x000fe200078fdaff */
[----:B------:R-:W-:Y:S02]  /*6090*/  FMUL.FTZ R66, R94, R201 ;  /* 0x000000c95e427220 */ /* 0x000fe40000410000 */
[----:B------:R-:W-:Y:S02]  /*60a0*/  FFMA.FTZ R170, R170, R182, R175 ;  /* 0x000000b6aaaa7223 */ /* 0x000fe400000100af */
[----:B------:R-:W-:Y:S02]  /*60b0*/  FMUL.FTZ R75, R75, R65 ;  /* 0x000000414b4b7220 */ /* 0x000fe40000410000 */
[----:B------:R-:W-:-:S02]  /*60c0*/  FMUL.FTZ R72, R89, R66 ;  /* 0x0000004259487220 */ /* 0x000fc40000410000 */
[----:B------:R-:W-:Y:S02]  /*60d0*/  FADD.FTZ R76, R79, -R76 ;  /* 0x8000004c4f4c7221 */ /* 0x000fe40000010000 */
[----:B------:R-:W-:Y:S01]  /*60e0*/  FMUL.FTZ R79, R94, R79 ;  /* 0x0000004f5e4f7220 */ /* 0x000fe20000410000 */
[----:B------:R0:W-:Y:S01]  /*60f0*/  STS [R71.X4+0x1090], R72 ;  /* 0x0010904847007388 */ /* 0x0001e20000004800 */
[----:B------:R-:W-:Y:S02]  /*6100*/  FFMA.FTZ R176, R167, R170, R176 ;  /* 0x000000aaa7b07223 */ /* 0x000fe400000100b0 */
[----:B------:R-:W-:Y:S02]  /*6110*/  FMUL.FTZ R75, R146, R75 ;  /* 0x0000004b924b7220 */ /* 0x000fe40000410000 */
[----:B------:R-:W-:Y:S02]  /*6120*/  FMUL.FTZ R73, R94, R78 ;  /* 0x0000004e5e497220 */ /* 0x000fe40000410000 */
[----:B------:R-:W-:-:S02]  /*6130*/  FFMA.FTZ R172, R172, R176, R179 ;  /* 0x000000b0acac7223 */ /* 0x000fc400000100b3 */
[----:B------:R-:W-:Y:S02]  /*6140*/  FADD.FTZ R66, R74, R75 ;  /* 0x0000004b4a427221 */ /* 0x000fe40000010000 */
[----:B0-----:R-:W-:Y:S02]  /*6150*/  FMUL.FTZ R72, R148, R79 ;  /* 0x0000004f94487220 */ /* 0x001fe40000410000 */
[----:B------:R-:W-:Y:S02]  /*6160*/  FADD.FTZ R202, R211, -R202 ;  /* 0x800000cad3ca7221 */ /* 0x000fe40000010000 */
[----:B------:R-:W-:Y:S01]  /*6170*/  FMUL.FTZ R74, R88, R73 ;  /* 0x00000049584a7220 */ /* 0x000fe20000410000 */
[----:B------:R0:W-:Y:S01]  /*6180*/  STS [R71.X4+0x109c], R72 ;  /* 0x00109c4847007388 */ /* 0x0001e20000004800 */
[C---:B------:R-:W-:Y:S02]  /*6190*/  FMUL.FTZ R211, R94.reuse, R211 ;  /* 0x000000d35ed37220 */ /* 0x040fe40000410000 */
[----:B------:R-:W-:Y:S01]  /*61a0*/  FMUL.FTZ R73, R94, R198 ;  /* 0x000000c65e497220 */ /* 0x000fe20000410000 */
[----:B------:R1:W-:Y:S01]  /*61b0*/  STS [R71.X4+0x1094], R74 ;  /* 0x0010944a47007388 */ /* 0x0003e20000004800 */
[----:B------:R-:W-:-:S02]  /*61c0*/  FFMA.FTZ R180, R169, R172, R180 ;  /* 0x000000aca9b47223 */ /* 0x000fc400000100b4 */
[----:B------:R-:W-:Y:S02]  /*61d0*/  FADD.FTZ R161, R69, -R68 ;  /* 0x8000004445a17221 */ /* 0x000fe40000010000 */
[----:B------:R-:W-:Y:S02]  /*61e0*/  FMUL.FTZ R69, R94, R69 ;  /* 0x000000455e457220 */ /* 0x000fe40000410000 */
[----:B0-----:R-:W-:Y:S02]  /*61f0*/  FMUL.FTZ R72, R82, R211 ;  /* 0x000000d352487220 */ /* 0x001fe40000410000 */
[----:B------:R-:W-:Y:S01]  /*6200*/  FFMA.FTZ R178, R171, R180, R178 ;  /* 0x000000b4abb27223 */ /* 0x000fe200000100b2 */
[----:B------:R-:W-:Y:S01]  /*6210*/  IADD3 R171, R110, 0x40, RZ ;  /* 0x000000406eab7810 */ /* 0x000fe20007ffe0ff */
[----:B-1----:R-:W-:Y:S01]  /*6220*/  FMUL.FTZ R74, R80, R73 ;  /* 0x00000049504a7220 */ /* 0x002fe20000410000 */
[----:B------:R0:W-:Y:S01]  /*6230*/  STS [R71.X4+0x10ac], R72 ;  /* 0x0010ac4847007388 */ /* 0x0001e20000004800 */
[----:B------:R-:W-:Y:S01]  /*6240*/  FADD.FTZ R209, R200, -R209 ;  /* 0x800000d1c8d17221 */ /* 0x000fe20000010000 */
[----:B------:R-:W-:Y:S01]  /*6250*/  LEA.HI.SX32 R171, R171, R110, 0x1b ;  /* 0x0000006eabab7211 */ /* 0x000fe200078fdaff */
[----:B------:R-:W-:Y:S01]  /*6260*/  FMUL.FTZ R73, R94, R200 ;  /* 0x000000c85e497220 */ /* 0x000fe20000410000 */
[----:B------:R1:W-:Y:S01]  /*6270*/  STS [R71.X4+0x10a4], R74 ;  /* 0x0010a44a47007388 */ /* 0x0003e20000004800 */
[----:B------:R-:W-:-:S02]  /*6280*/  FMUL.FTZ R200, R86, R69 ;  /* 0x0000004556c87220 */ /* 0x000fc40000410000 */
[----:B------:R-:W-:Y:S02]  /*6290*/  FMUL.FTZ R69, R178, R133 ;  /* 0x00000085b2457220 */ /* 0x000fe40000410000 */
[----:B------:R-:W-:Y:S01]  /*62a0*/  FADD.FTZ R196, R78, -R196 ;  /* 0x800000c44ec47221 */ /* 0x000fe20000010000 */
[----:B------:R-:W-:Y:S01]  /*62b0*/  STS [R71.X4+0x10bc], R200 ;  /* 0x0010bcc847007388 */ /* 0x000fe20000004800 */
[----:B0-----:R-:W-:Y:S02]  /*62c0*/  FADD.FTZ R72, -R162, R201 ;  /* 0x000000c9a2487221 */ /* 0x001fe40000010100 */
[----:B------:R-:W-:Y:S02]  /*62d0*/  FMUL.FTZ R68, R180, R130 ;  /* 0x00000082b4447220 */ /* 0x000fe40000410000 */
[----:B-1----:R-:W-:Y:S02]  /*62e0*/  FMUL.FTZ R74, R84, R73 ;  /* 0x00000049544a7220 */ /* 0x002fe40000410000 */
[----:B------:R-:W-:-:S02]  /*62f0*/  FFMA.FTZ R75, R69, R72, RZ ;  /* 0x00000048454b7223 */ /* 0x000fc400000100ff */
[C---:B------:R-:W-:Y:S01]  /*6300*/  FMUL.FTZ R92, R94.reuse, R195 ;  /* 0x000000c35e5c7220 */ /* 0x040fe20000410000 */
[----:B------:R0:W-:Y:S01]  /*6310*/  STS [R71.X4+0x10b4], R74 ;  /* 0x0010b44a47007388 */ /* 0x0001e20000004800 */
[C---:B------:R-:W-:Y:S02]  /*6320*/  FMUL.FTZ R204, R94.reuse, R199 ;  /* 0x000000c75ecc7220 */ /* 0x040fe40000410000 */
[----:B------:R-:W-:Y:S02]  /*6330*/  FMUL.FTZ R78, R94, R197 ;  /* 0x000000c55e4e7220 */ /* 0x000fe40000410000 */
[----:B------:R-:W-:Y:S02]  /*6340*/  FMUL.FTZ R73, R172, R135 ;  /* 0x00000087ac497220 */ /* 0x000fe40000410000 */
[----:B------:R-:W-:Y:S02]  /*6350*/  FFMA.FTZ R75, R68, R196, R75 ;  /* 0x000000c4444b7223 */ /* 0x000fe4000001004b */
[----:B------:R-:W-:-:S02]  /*6360*/  FMUL.FTZ R92, R83, R92 ;  /* 0x0000005c535c7220 */ /* 0x000fc40000410000 */
[----:B0-----:R-:W-:Y:S02]  /*6370*/  FADD.FTZ R74, -R158, R199 ;  /* 0x000000c79e4a7221 */ /* 0x001fe40000010100 */
[----:B------:R-:W-:Y:S01]  /*6380*/  FMUL.FTZ R204, R147, R204 ;  /* 0x000000cc93cc7220 */ /* 0x000fe20000410000 */
[----:B------:R0:W-:Y:S01]  /*6390*/  STS [R71.X4+0x10a8], R92 ;  /* 0x0010a85c47007388 */ /* 0x0001e20000004800 */
[----:B------:R-:W-:Y:S02]  /*63a0*/  FADD.FTZ R167, R70, -R67 ;  /* 0x8000004346a77221 */ /* 0x000fe40000010000 */
[----:B------:R-:W-:Y:S01]  /*63b0*/  FMUL.FTZ R79, R94, R70 ;  /* 0x000000465e4f7220 */ /* 0x000fe20000410000 */
[----:B------:R1:W-:Y:S01]  /*63c0*/  STS [R71.X4+0x1098], R204 ;  /* 0x001098cc47007388 */ /* 0x0003e20000004800 */
[----:B------:R-:W-:Y:S02]  /*63d0*/  FMUL.FTZ R78, R81, R78 ;  /* 0x0000004e514e7220 */ /* 0x000fe40000410000 */
[----:B------:R-:W-:-:S02]  /*63e0*/  FADD.FTZ R77, R198, -R77 ;  /* 0x8000004dc64d7221 */ /* 0x000fc40000010000 */
[----:B------:R-:W-:Y:S01]  /*63f0*/  FMUL.FTZ R67, R176, R132 ;  /* 0x00000084b0437220 */ /* 0x000fe20000410000 */
[----:B------:R2:W-:Y:S01]  /*6400*/  STS [R71.X4+0x10a0], R78 ;  /* 0x0010a04e47007388 */ /* 0x0005e20000004800 */
[----:B------:R-:W-:Y:S02]  /*6410*/  FFMA.FTZ R70, R73, R74, R75 ;  /* 0x0000004a49467223 */ /* 0x000fe4000001004b */
[----:B------:R-:W-:Y:S02]  /*6420*/  FMUL.FTZ R198, R94, R193 ;  /* 0x000000c15ec67220 */ /* 0x000fe40000410000 */
[----:B------:R-:W-:Y:S02]  /*6430*/  FADD.FTZ R169, R65, -R64 ;  /* 0x8000004041a97221 */ /* 0x000fe40000010000 */
[----:B0-----:R-:W-:Y:S02]  /*6440*/  FADD.FTZ R92, -R156, R197 ;  /* 0x000000c59c5c7221 */ /* 0x001fe40000010100 */
[----:B------:R-:W-:-:S02]  /*6450*/  FMUL.FTZ R75, R170, R127 ;  /* 0x0000007faa4b7220 */ /* 0x000fc40000410000 */
[----:B------:R-:W-:Y:S02]  /*6460*/  FFMA.FTZ R64, R67, R76, R70 ;  /* 0x0000004c43407223 */ /* 0x000fe40000010046 */
[----:B------:R-:W-:Y:S02]  /*6470*/  FMUL.FTZ R198, R85, R198 ;  /* 0x000000c655c67220 */ /* 0x000fe40000410000 */
[C---:B-1----:R-:W-:Y:S02]  /*6480*/  FMUL.FTZ R204, R94.reuse, R207 ;  /* 0x000000cf5ecc7220 */ /* 0x042fe40000410000 */
[----:B--2---:R-:W-:Y:S01]  /*6490*/  FMUL.FTZ R78, R94, R205 ;  /* 0x000000cd5e4e7220 */ /* 0x004fe20000410000 */
[----:B------:R0:W-:Y:S01]  /*64a0*/  STS [R71.X4+0x10b0], R198 ;  /* 0x0010b0c647007388 */ /* 0x0001e20000004800 */
[----:B------:R-:W-:Y:S02]  /*64b0*/  FMUL.FTZ R70, R182, R126 ;  /* 0x0000007eb6467220 */ /* 0x000fe40000410000 */
[----:B------:R-:W-:-:S02]  /*64c0*/  FFMA.FTZ R64, R75, R92, R64 ;  /* 0x0000005c4b407223 */ /* 0x000fc40000010040 */
[----:B------:R-:W-:Y:S02]  /*64d0*/  FMUL.FTZ R204, R91, R204 ;  /* 0x000000cc5bcc7220 */ /* 0x000fe40000410000 */
[----:B------:R-:W-:Y:S02]  /*64e0*/  FMUL.FTZ R78, R87, R78 ;  /* 0x0000004e574e7220 */ /* 0x000fe40000410000 */
[----:B------:R-:W-:Y:S01]  /*64f0*/  FMUL.FTZ R65, R94, R65 ;  /* 0x000000415e417220 */ /* 0x000fe20000410000 */
[----:B------:R1:W-:Y:S01]  /*6500*/  STS [R71.X4+0x10c0], R204 ;  /* 0x0010c0cc47007388 */ /* 0x0003e20000004800 */
[----:B0-----:R-:W-:Y:S02]  /*6510*/  FMUL.FTZ R198, R90, R79 ;  /* 0x0000004f5ac67220 */ /* 0x001fe40000410000 */
[----:B------:R-:W-:Y:S01]  /*6520*/  FADD.FTZ R206, -R154, R195 ;  /* 0x000000c39ace7221 */ /* 0x000fe20000010100 */
[----:B------:R0:W-:Y:S01]  /*6530*/  STS [R71.X4+0x10b8], R78 ;  /* 0x0010b84e47007388 */ /* 0x0001e20000004800 */
[----:B------:R-:W-:-:S02]  /*6540*/  FMUL.FTZ R79, R168, R129 ;  /* 0x00000081a84f7220 */ /* 0x000fc40000410000 */
[----:B------:R-:W-:Y:S01]  /*6550*/  FFMA.FTZ R64, R70, R77, R64 ;  /* 0x0000004d46407223 */ /* 0x000fe20000010040 */
[----:B------:R2:W-:Y:S01]  /*6560*/  STS [R71.X4+0x10c4], R198 ;  /* 0x0010c4c647007388 */ /* 0x0005e20000004800 */
[----:B------:R-:W-:Y:S02]  /*6570*/  FMUL.FTZ R94, R94, R203 ;  /* 0x000000cb5e5e7220 */ /* 0x000fe40000410000 */
[----:B-1----:R-:W-:Y:S02]  /*6580*/  FMUL.FTZ R204, R146, R65 ;  /* 0x0000004192cc7220 */ /* 0x002fe40000410000 */
[----:B------:R-:W-:Y:S01]  /*6590*/  FFMA.FTZ R65, R79, R206, R64 ;  /* 0x000000ce4f417223 */ /* 0x000fe20000010040 */
[----:B------:R-:W-:Y:S01]  /*65a0*/  IADD3 R64, -R120, c[0x0][0x174], RZ ;  /* 0x00005d0078407a10 */ /* 0x000fe20007ffe1ff */
[----:B0-----:R-:W-:Y:S01]  /*65b0*/  FMUL.FTZ R78, R184, R128 ;  /* 0x00000080b84e7220 */ /* 0x001fe20000410000 */
[----:B------:R-:W-:Y:S01]  /*65c0*/  STS [R71.X4+0x10cc], R204 ;  /* 0x0010cccc47007388 */ /* 0x000fe20000004800 */
[----:B------:R-:W-:Y:S01]  /*65d0*/  FADD.FTZ R208, -R152, R193 ;  /* 0x000000c198d07221 */ /* 0x000fe20000010100 */
[----:B------:R-:W-:Y:S01]  /*65e0*/  LEA R177, R64, 0xfffffc00, 0xa ;  /* 0xfffffc0040b17811 */ /* 0x000fe200078e50ff */
[----:B------:R-:W-:-:S02]  /*65f0*/  FMUL.FTZ R93, R166, R131 ;  /* 0x00000083a65d7220 */ /* 0x000fc40000410000 */
[----:B------:R-:W-:Y:S01]  /*6600*/  FFMA.FTZ R65, R78, R202, R65 ;  /* 0x000000ca4e417223 */ /* 0x000fe20000010041 */
[----:B------:R-:W-:Y:S01]  /*6610*/  IADD3 R177, -R177, c[0x0][0x168], -R110 ;  /* 0x00005a00b1b17a10 */ /* 0x000fe20007ffe96e */
[----:B------:R-:W-:Y:S02]  /*6620*/  FMUL.FTZ R200, R149, R94 ;  /* 0x0000005e95c87220 */ /* 0x000fe40000410000 */
[----:B------:R-:W-:Y:S01]  /*6630*/  FMUL.FTZ R94, R174, R134 ;  /* 0x00000086ae5e7220 */ /* 0x000fe20000410000 */
[----:B------:R-:W-:Y:S01]  /*6640*/  ISETP.GE.AND P0, PT, R177, 0x1, PT ;  /* 0x00000001b100780c */ /* 0x000fe20003f06270 */
[----:B------:R-:W-:Y:S01]  /*6650*/  FFMA.FTZ R65, R93, R208, R65 ;  /* 0x000000d05d417223 */ /* 0x000fe20000010041 */
[----:B------:R0:W-:Y:S01]  /*6660*/  STS [R71.X4+0x10c8], R200 ;  /* 0x0010c8c847007388 */ /* 0x0001e20000004800 */
[----:B------:R-:W-:Y:S01]  /*6670*/  FADD.FTZ R210, -R150, R205 ;  /* 0x000000cd96d27221 */ /* 0x000fe20000010100 */
[----:B------:R-:W-:Y:S01]  /*6680*/  ISETP.GE.AND P1, PT, R177, 0x41, PT ;  /* 0x00000041b100780c */ /* 0x000fe20003f26270 */
[----:B------:R-:W-:-:S02]  /*6690*/  FMUL.FTZ R163, R164, R137 ;  /* 0x00000089a4a37220 */ /* 0x000fc40000410000 */
[----:B------:R-:W-:Y:S02]  /*66a0*/  FFMA.FTZ R65, R94, R209, R65 ;  /* 0x000000d15e417223 */ /* 0x000fe40000010041 */
[----:B--2---:R-:W-:Y:S02]  /*66b0*/  FMUL.FTZ R198, R186, R136 ;  /* 0x00000088bac67220 */ /* 0x004fe40000410000 */
[----:B------:R-:W-:Y:S02]  /*66c0*/  FFMA.FTZ R65, R163, R210, R65 ;  /* 0x000000d2a3417223 */ /* 0x000fe40000010041 */
[----:B------:R-:W-:Y:S02]  /*66d0*/  FADD.FTZ R212, -R102, R207 ;  /* 0x000000cf66d47221 */ /* 0x000fe40000010100 */
[----:B0-----:R-:W-:Y:S02]  /*66e0*/  FMUL.FTZ R71, R188, R139 ;  /* 0x0000008bbc477220 */ /* 0x001fe40000410000 */
[----:B------:R-:W-:-:S02]  /*66f0*/  FFMA.FTZ R65, R198, R161, R65 ;  /* 0x000000a1c6417223 */ /* 0x000fc40000010041 */
[----:B------:R-:W-:Y:S02]  /*6700*/  FMUL.FTZ R200, R190, R138 ;  /* 0x0000008abec87220 */ /* 0x000fe40000410000 */
[----:B------:R-:W-:Y:S02]  /*6710*/  FFMA.FTZ R65, R71, R212, R65 ;  /* 0x000000d447417223 */ /* 0x000fe40000010041 */
[----:B------:R-:W-:Y:S02]  /*6720*/  FADD.FTZ R214, -R100, R203 ;  /* 0x000000cb64d67221 */ /* 0x000fe40000010100 */
[----:B------:R-:W-:Y:S02]  /*6730*/  FMUL.FTZ R204, R192, R140 ;  /* 0x0000008cc0cc7220 */ /* 0x000fe40000410000 */
[----:B------:R-:W-:Y:S02]  /*6740*/  FMUL.FTZ R165, R194, R141 ;  /* 0x0000008dc2a57220 */ /* 0x000fe40000410000 */
[----:B------:R-:W-:-:S02]  /*6750*/  FFMA.FTZ R65, R200, R167, R65 ;  /* 0x000000a7c8417223 */ /* 0x000fc40000010041 */
        /* <DEDUP_REMOVED lines=14> */
.L_x_4103:
[----:B------:R-:W-:Y:S05]  /*6840*/  BSYNC B0 ;  /* 0x0000000000007941 */ /* 0x000fea0003800000 */
.L_x_4102:
[----:B------:R-:W1:Y:S01]  /*6850*/  LDS R171, [R171.X4+0x1190] ;  /* 0x00119000abab7984 */ /* 0x000e620000004800 */
[----:B------:R-:W-:Y:S01]  /*6860*/  BSSY B0, `(.L_x_4104) ;  /* 0x0000006000007945 */ /* 0x000fe20003800000 */
[----:B------:R-:W-:Y:S01]  /*6870*/  FADD.FTZ R60, R175, R216 ;  /* 0x000000d8af3c7221 */ /* 0x000fe20000010000 */
[C---:B------:R-:W-:Y:S02]  /*6880*/  IADD3 R61, R110.reuse, 0x80, RZ ;  /* 0x000000806e3d7810 */ /* 0x040fe40007ffe0ff */
[----:B0-----:R-:W-:Y:S01]  /*6890*/  IADD3 R65, R110, 0xc0, RZ ;  /* 0x000000c06e417810 */ /* 0x001fe20007ffe0ff */
[----:B------:R-:W-:Y:S05]  /*68a0*/  @!P1 BRA `(.L_x_4105) ;  /* 0x0000001000009947 */ /* 0x000fea0003800000 */
[----:B-1----:R0:W-:Y:S02]  /*68b0*/  RED.E.ADD.F32.FTZ.RN.STRONG.GPU [R62.64+-0xf00], R171 ;  /* 0xfff100ab3e00798e */ /* 0x0021e4000c10e784 */
.L_x_4105:
[----:B------:R-:W-:Y:S05]  /*68c0*/  BSYNC B0 ;  /* 0x0000000000007941 */ /* 0x000fea0003800000 */
.L_x_4104:
[----:B------:R-:W-:Y:S01]  /*68d0*/  LEA.HI.SX32 R61, R61, R110, 0x1b ;  /* 0x0000006e3d3d7211 */ /* 0x000fe200078fdaff */
[----:B------:R-:W-:Y:S01]  /*68e0*/  BSSY B0, `(.L_x_4106) ;  /* 0x000000d000007945 */ /* 0x000fe20003800000 */
[----:B------:R-:W-:Y:S02]  /*68f0*/  ISETP.GE.AND P6, PT, R177, 0x81, PT ;  /* 0x00000081b100780c */ /* 0x000fe40003fc6270 */
[----:B01----:R-:W-:-:S02]  /*6900*/  IADD3 R171, R110, 0x100, RZ ;  /* 0x000001006eab7810 */ /* 0x003fc40007ffe0ff */
[----:B------:R-:W0:Y:S01]  /*6910*/  LDS R61, [R61.X4+0x1290] ;  /* 0x001290003d3d7984 */ /* 0x000e220000004800 */
        /* <DEDUP_REMOVED lines=8> */
[----:B0-----:R0:W-:Y:S02]  /*69a0*/  RED.E.ADD.F32.FTZ.RN.STRONG.GPU [R62.64+-0xe00], R61 ;  /* 0xfff2003d3e00798e */ /* 0x0011e4000c10e784 */
.L_x_4107:
[----:B------:R-:W-:Y:S05]  /*69b0*/  BSYNC B0 ;  /* 0x0000000000007941 */ /* 0x000fea0003800000 */
.L_x_4106:
[----:B------:R-:W1:Y:S01]  /*69c0*/  LDS R65, [R65.X4+0x1390] ;  /* 0x0013900041417984 */ /* 0x000e620000004800 */
[----:B------:R-:W-:Y:S01]  /*69d0*/  BSSY B0, `(.L_x_4108) ;  /* 0x0000005000007945 */ /* 0x000fe20003800000 */
[----:B0-----:R-:W-:Y:S02]  /*69e0*/  IADD3 R61, R110, 0x140, RZ ;  /* 0x000001406e3d7810 */ /* 0x001fe40007ffe0ff */
[----:B------:R-:W-:Y:S01]  /*69f0*/  LEA.HI.SX32 R171, R171, R110, 0x1b ;  /* 0x0000006eabab7211 */ /* 0x000fe200078fdaff */
[----:B------:R-:W-:Y:S05]  /*6a00*/  @!P0 BRA `(.L_x_4109) ;  /* 0x0000001000008947 */ /* 0x000fea0003800000 */
[----:B-1----:R0:W-:Y:S02]  /*6a10*/  RED.E.ADD.F32.FTZ.RN.STRONG.GPU [R62.64+-0xd00], R65 ;  /* 0xfff300413e00798e */ /* 0x0021e4000c10e784 */
.L_x_4109:
[----:B------:R-:W-:Y:S05]  /*6a20*/  BSYNC B0 ;  /* 0x0000000000007941 */ /* 0x000fea0003800000 */
.L_x_4108:
[----:B------:R-:W2:Y:S01]  /*6a30*/  LDS R171, [R171.X4+0x1490] ;  /* 0x00149000abab7984 */ /* 0x000ea20000004800 */
[----:B------:R-:W-:Y:S01]  /*6a40*/  BSSY B0, `(.L_x_4110) ;  /* 0x0000005000007945 */ /* 0x000fe20003800000 */
[----:B01----:R-:W-:Y:S02]  /*6a50*/  IADD3 R65, R110, 0x180, RZ ;  /* 0x000001806e417810 */ /* 0x003fe40007ffe0ff */
[----:B------:R-:W-:Y:S01]  /*6a60*/  LEA.HI.SX32 R61, R61, R110, 0x1b ;  /* 0x0000006e3d3d7211 */ /* 0x000fe200078fdaff */
[----:B------:R-:W-:Y:S05]  /*6a70*/  @!P1 BRA `(.L_x_4111) ;  /* 0x0000001000009947 */ /* 0x000fea0003800000 */
[----:B--2---:R0:W-:Y:S02]  /*6a80*/  RED.E.ADD.F32.FTZ.RN.STRONG.GPU [R62.64+-0xc00], R171 ;  /* 0xfff400ab3e00798e */ /* 0x0041e4000c10e784 */
.L_x_4111:
[----:B------:R-:W-:Y:S05]  /*6a90*/  BSYNC B0 ;  /* 0x0000000000007941 */ /* 0x000fea0003800000 */
.L_x_4110:
[----:B------:R-:W1:Y:S01]  /*6aa0*/  LDS R61, [R61.X4+0x1590] ;  /* 0x001590003d3d7984 */ /* 0x000e620000004800 */
[----:B------:R-:W-:Y:S01]  /*6ab0*/  BSSY B0, `(.L_x_4112) ;  /* 0x0000005000007945 */ /* 0x000fe20003800000 */
[----:B0-2---:R-:W-:-:S02]  /*6ac0*/  IADD3 R171, R110, 0x1c0, RZ ;  /* 0x000001c06eab7810 */ /* 0x005fc40007ffe0ff */
[----:B------:R-:W-:Y:S01]  /*6ad0*/  LEA.HI.SX32 R65, R65, R110, 0x1b ;  /* 0x0000006e41417211 */ /* 0x000fe200078fdaff */
[----:B------:R-:W-:Y:S05]  /*6ae0*/  @!P2 BRA `(.L_x_4113) ;  /* 0x000000100000a947 */ /* 0x000fea0003800000 */
[----:B-1----:R0:W-:Y:S02]  /*6af0*/  RED.E.ADD.F32.FTZ.RN.STRONG.GPU [R62.64+-0xb00], R61 ;  /* 0xfff5003d3e00798e */ /* 0x0021e4000c10e784 */
.L_x_4113:
[----:B------:R-:W-:Y:S05]  /*6b00*/  BSYNC B0 ;  /* 0x0000000000007941 */ /* 0x000fea0003800000 */
.L_x_4112:
[----:B------:R-:W2:Y:S01]  /*6b10*/  LDS R65, [R65.X4+0x1690] ;  /* 0x0016900041417984 */ /* 0x000ea20000004800 */
[----:B------:R-:W-:Y:S01]  /*6b20*/  BSSY B0, `(.L_x_4114) ;  /* 0x0000005000007945 */ /* 0x000fe20003800000 */
[----:B01----:R-:W-:Y:S02]  /*6b30*/  IADD3 R61, R110, 0x200, RZ ;  /* 0x000002006e3d7810 */ /* 0x003fe40007ffe0ff */
[----:B------:R-:W-:Y:S01]  /*6b40*/  LEA.HI.SX32 R171, R171, R110, 0x1b ;  /* 0x0000006eabab7211 */ /* 0x000fe200078fdaff */
[----:B------:R-:W-:Y:S05]  /*6b50*/  @!P3 BRA `(.L_x_4115) ;  /* 0x000000100000b947 */ /* 0x000fea0003800000 */
[----:B--2---:R0:W-:Y:S02]  /*6b60*/  RED.E.ADD.F32.FTZ.RN.STRONG.GPU [R62.64+-0xa00], R65 ;  /* 0xfff600413e00798e */ /* 0x0041e4000c10e784 */
.L_x_4115:
[----:B------:R-:W-:Y:S05]  /*6b70*/  BSYNC B0 ;  /* 0x0000000000007941 */ /* 0x000fea0003800000 */
.L_x_4114:
[----:B------:R-:W1:Y:S01]  /*6b80*/  LDS R171, [R171.X4+0x1790] ;  /* 0x00179000abab7984 */ /* 0x000e620000004800 */
[----:B------:R-:W-:Y:S01]  /*6b90*/  BSSY B0, `(.L_x_4116) ;  /* 0x0000004000007945 */ /* 0x000fe20003800000 */
[----:B------:R-:W-:Y:S01]  /*6ba0*/  LEA.HI.SX32 R61, R61, R110, 0x1b ;  /* 0x0000006e3d3d7211 */ /* 0x000fe200078fdaff */
[----:B------:R-:W-:Y:S05]  /*6bb0*/  @!P4 BRA `(.L_x_4117) ;  /* 0x000000100000c947 */ /* 0x000fea0003800000 */
[----:B-1----:R1:W-:Y:S02]  /*6bc0*/  RED.E.ADD.F32.FTZ.RN.STRONG.GPU [R62.64+-0x900], R171 ;  /* 0xfff700ab3e00798e */ /* 0x0023e4000c10e784 */
.L_x_4117:
[----:B------:R-:W-:Y:S05]  /*6bd0*/  BSYNC B0 ;  /* 0x0000000000007941 */ /* 0x000fea0003800000 */
.L_x_4116:
[----:B------:R-:W3:Y:S01]  /*6be0*/  LDS R61, [R61.X4+0x1890] ;  /* 0x001890003d3d7984 */ /* 0x000ee20000004800 */
[----:B------:R-:W-:Y:S01]  /*6bf0*/  BSSY B0, `(.L_x_4118) ;  /* 0x0000005000007945 */ /* 0x000fe20003800000 */
[----:B0-2---:R-:W-:-:S02]  /*6c00*/  IADD3 R65, R110, 0x240, RZ ;  /* 0x000002406e417810 */ /* 0x005fc40007ffe0ff */
[----:B-1----:R-:W-:Y:S01]  /*6c10*/  IADD3 R171, R110, 0x280, RZ ;  /* 0x000002806eab7810 */ /* 0x002fe20007ffe0ff */
[----:B------:R-:W-:Y:S05]  /*6c20*/  @!P5 BRA `(.L_x_4119) ;  /* 0x000000100000d947 */ /* 0x000fea0003800000 */
[----:B---3--:R0:W-:Y:S02]  /*6c30*/  RED.E.ADD.F32.FTZ.RN.STRONG.GPU [R62.64+-0x800], R61 ;  /* 0xfff8003d3e00798e */ /* 0x0081e4000c10e784 */
.L_x_4119:
[----:B------:R-:W-:Y:S05]  /*6c40*/  BSYNC B0 ;  /* 0x0000000000007941 */ /* 0x000fea0003800000 */
.L_x_4118:
[-C--:B------:R-:W-:Y:S01]  /*6c50*/  LEA.HI.SX32 R65, R65, R110.reuse, 0x1b ;  /* 0x0000006e41417211 */ /* 0x080fe200078fdaff */
[----:B------:R-:W-:Y:S01]  /*6c60*/  BSSY B0, `(.L_x_4120) ;  /* 0x000000d000007945 */ /* 0x000fe20003800000 */
[----:B------:R-:W-:Y:S02]  /*6c70*/  ISETP.GE.AND P6, PT, R177, 0x241, PT ;  /* 0x00000241b100780c */ /* 0x000fe40003fc6270 */
[----:B0--3--:R-:W-:Y:S02]  /*6c80*/  IADD3 R61, R110, 0x2c0, RZ ;  /* 0x000002c06e3d7810 */ /* 0x009fe40007ffe0ff */
        /* <DEDUP_REMOVED lines=10> */
.L_x_4121:
[----:B------:R-:W-:Y:S05]  /*6d30*/  BSYNC B0 ;  /* 0x0000000000007941 */ /* 0x000fea0003800000 */
.L_x_4120:
[----:B------:R-:W1:Y:S01]  /*6d40*/  LDS R171, [R171.X4+0x1a90] ;  /* 0x001a9000abab7984 */ /* 0x000e620000004800 */
[----:B------:R-:W-:Y:S01]  /*6d50*/  BSSY B0, `(.L_x_4122) ;  /* 0x0000005000007945 */ /* 0x000fe20003800000 */
[----:B0-----:R-:W-:-:S02]  /*6d60*/  IADD3 R65, R110, 0x300, RZ ;  /* 0x000003006e417810 */ /* 0x001fc40007ffe0ff */
[----:B------:R-:W-:Y:S01]  /*6d70*/  LEA.HI.SX32 R61, R61, R110, 0x1b ;  /* 0x0000006e3d3d7211 */ /* 0x000fe200078fdaff */
[----:B------:R-:W-:Y:S05]  /*6d80*/  @!P0 BRA `(.L_x_4123) ;  /* 0x0000001000008947 */ /* 0x000fea0003800000 */
[----:B-1----:R0:W-:Y:S02]  /*6d90*/  RED.E.ADD.F32.FTZ.RN.STRONG.GPU [R62.64+-0x600], R171 ;  /* 0xfffa00ab3e00798e */ /* 0x0021e4000c10e784 */
.L_x_4123:
[----:B------:R-:W-:Y:S05]  /*6da0*/  BSYNC B0 ;  /* 0x0000000000007941 */ /* 0x000fea0003800000 */
.L_x_4122:
[----:B------:R-:W2:Y:S01]  /*6db0*/  LDS R61, [R61.X4+0x1b90] ;  /* 0x001b90003d3d7984 */ /* 0x000ea20000004800 */
[----:B------:R-:W-:Y:S01]  /*6dc0*/  BSSY B0, `(.L_x_4124) ;  /* 0x0000005000007945 */ /* 0x000fe20003800000 */
[----:B01----:R-:W-:Y:S02]  /*6dd0*/  IADD3 R171, R110, 0x340, RZ ;  /* 0x000003406eab7810 */ /* 0x003fe40007ffe0ff */
[----:B------:R-:W-:Y:S01]  /*6de0*/  LEA.HI.SX32 R65, R65, R110, 0x1b ;  /* 0x0000006e41417211 */ /* 0x000fe200078fdaff */
[----:B------:R-:W-:Y:S05]  /*6df0*/  @!P1 BRA `(.L_x_4125) ;  /* 0x0000001000009947 */ /* 0x000fea0003800000 */
[----:B--2---:R0:W-:Y:S02]  /*6e00*/  RED.E.ADD.F32.FTZ.RN.STRONG.GPU [R62.64+-0x500], R61 ;  /* 0xfffb003d3e00798e */ /* 0x0041e4000c10e784 */
.L_x_4125:
[----:B------:R-:W-:Y:S05]  /*6e10*/  BSYNC B0 ;  /* 0x0000000000007941 */ /* 0x000fea0003800000 */
.L_x_4124:
[----:B------:R-:W1:Y:S01]  /*6e20*/  LDS R65, [R65.X4+0x1c90] ;  /* 0x001c900041417984 */ /* 0x000e620000004800 */
[----:B------:R-:W-:Y:S01]  /*6e30*/  BSSY B0, `(.L_x_4126) ;  /* 0x0000005000007945 */ /* 0x000fe20003800000 */
[----:B0-2---:R-:W-:Y:S02]  /*6e40*/  IADD3 R61, R110, 0x380, RZ ;  /* 0x000003806e3d7810 */ /* 0x005fe40007ffe0ff */
[----:B------:R-:W-:Y:S01]  /*6e50*/  LEA.HI.SX32 R171, R171, R110, 0x1b ;  /* 0x0000006eabab7211 */ /* 0x000fe200078fdaff */
[----:B------:R-:W-:Y:S05]  /*6e60*/  @!P2 BRA `(.L_x_4127) ;  /* 0x000000100000a947 */ /* 0x000fea0003800000 */
[----:B-1----:R0:W-:Y:S02]  /*6e70*/  RED.E.ADD.F32.FTZ.RN.STRONG.GPU [R62.64+-0x400], R65 ;  /* 0xfffc00413e00798e */ /* 0x0021e4000c10e784 */
.L_x_4127:
[----:B------:R-:W-:Y:S05]  /*6e80*/  BSYNC B0 ;  /* 0x0000000000007941 */ /* 0x000fea0003800000 */
.L_x_4126:
[----:B------:R-:W2:Y:S01]  /*6e90*/  LDS R171, [R171.X4+0x1d90] ;  /* 0x001d9000abab7984 */ /* 0x000ea20000004800 */
[----:B------:R-:W-:Y:S01]  /*6ea0*/  BSSY B0, `(.L_x_4128) ;  /* 0x0000005000007945 */ /* 0x000fe20003800000 */
[----:B01----:R-:W-:-:S02]  /*6eb0*/  IADD3 R65, R110, 0x3c0, RZ ;  /* 0x000003c06e417810 */ /* 0x003fc40007ffe0ff */
[----:B------:R-:W-:Y:S01]  /*6ec0*/  LEA.HI.SX32 R61, R61, R110, 0x1b ;  /* 0x0000006e3d3d7211 */ /* 0x000fe200078fdaff */
[----:B------:R-:W-:Y:S05]  /*6ed0*/  @!P3 BRA `(.L_x_4129) ;  /* 0x000000100000b947 */ /* 0x000fea0003800000 */
[----:B--2---:R0:W-:Y:S02]  /*6ee0*/  RED.E.ADD.F32.FTZ.RN.STRONG.GPU [R62.64+-0x300], R171 ;  /* 0xfffd00ab3e00798e */ /* 0x0041e4000c10e784 */
.L_x_4129:
[----:B------:R-:W-:Y:S05]  /*6ef0*/  BSYNC B0 ;  /* 0x0000000000007941 */ /* 0x000fea0003800000 */
.L_x_4128:
[----:B------:R-:W1:Y:S01]  /*6f00*/  LDS R61, [R61.X4+0x1e90] ;  /* 0x001e90003d3d7984 */ /* 0x000e620000004800 */
[----:B------:R-:W-:Y:S01]  /*6f10*/  BSSY B0, `(.L_x_4130) ;  /* 0x0000004000007945 */ /* 0x000fe20003800000 */
[----:B------:R-:W-:Y:S01]  /*6f20*/  LEA.HI.SX32 R65, R65, R110, 0x1b ;  /* 0x0000006e41417211 */ /* 0x000fe200078fdaff */
[----:B------:R-:W-:Y:S05]  /*6f30*/  @!P4 BRA `(.L_x_4131) ;  /* 0x000000100000c947 */ /* 0x000fea0003800000 */
[----:B-1----:R1:W-:Y:S02]  /*6f40*/  RED.E.ADD.F32.FTZ.RN.STRONG.GPU [R62.64+-0x200], R61 ;  /* 0xfffe003d3e00798e */ /* 0x0023e4000c10e784 */
.L_x_4131:
[----:B------:R-:W-:Y:S05]  /*6f50*/  BSYNC B0 ;  /* 0x0000000000007941 */ /* 0x000fea0003800000 */
.L_x_4130:
[----:B------:R-:W3:Y:S01]  /*6f60*/  LDS R65, [R65.X4+0x1f90] ;  /* 0x001f900041417984 */ /* 0x000ee20000004800 */
[----:B------:R-:W-:Y:S01]  /*6f70*/  BSSY B0, `(.L_x_4132) ;  /* 0x0000003000007945 */ /* 0x000fe20003800000 */
[----:B------:R-:W-:Y:S05]  /*6f80*/  @!P5 BRA `(.L_x_4133) ;  /* 0x000000100000d947 */ /* 0x000fea0003800000 */
[----:B---3--:R3:W-:Y:S02]  /*6f90*/  RED.E.ADD.F32.FTZ.RN.STRONG.GPU [R62.64+-0x100], R65 ;  /* 0xffff00413e00798e */ /* 0x0087e4000c10e784 */
.L_x_4133:
[----:B------:R-:W-:Y:S05]  /*6fa0*/  BSYNC B0 ;  /* 0x0000000000007941 */ /* 0x000fea0003800000 */
.L_x_4132:
[----:B-1----:R-:W1:Y:S01]  /*6fb0*/  SHFL.DOWN PT, R61, R60, 0x1, 0x1f ;  /* 0x08201f003c3d7f89 */ /* 0x002e6200000e0000 */
[----:B------:R-:W-:Y:S01]  /*6fc0*/  ISETP.GT.AND P0, PT, R111, 0x1e, PT ;  /* 0x0000001e6f00780c */ /* 0x000fe20003f04270 */
[----:B0--3--:R-:W-:Y:S01]  /*6fd0*/  FMUL.FTZ R62, R95, R192 ;  /* 0x000000c05f3e7220 */ /* 0x009fe20000410000 */
[----:B------:R-:W-:Y:S01]  /*6fe0*/  ISETP.NE.AND P1, PT, R110, RZ, PT ;  /* 0x000000ff6e00720c */ /* 0x000fe20003f25270 */
[----:B------:R-:W0:Y:S01]  /*6ff0*/  SHFL.DOWN PT, R63, R66, 0x1, 0x1f ;  /* 0x08201f00423f7f89 */ /* 0x000e2200000e0000 */
[----:B------:R-:W-:Y:S01]  /*7000*/  BSSY B0, `(.L_x_4134) ;  /* 0x0000076000007945 */ /* 0x000fe20003800000 */
        /* <DEDUP_REMOVED lines=9> */
[----:B-1----:R-:W-:Y:S02]  /*70a0*/  @!P0 FADD.FTZ R60, R60, R61 ;  /* 0x0000003d3c3c8221 */ /* 0x002fe40000010000 */
[----:B------:R-:W-:Y:S02]  /*70b0*/  FMUL.FTZ R62, R62, R209 ;  /* 0x000000d13e3e7220 */ /* 0x000fe40000410000 */
[----:B0-----:R-:W-:Y:S01]  /*70c0*/  @!P0 FADD.FTZ R66, R66, R63 ;  /* 0x0000003f42428221 */ /* 0x001fe20000010000 */
[----:B------:R-:W0:Y:S01]  /*70d0*/  SHFL.DOWN PT, R61, R60, 0x2, 0x1f ;  /* 0x08401f003c3d7f89 */ /* 0x000e2200000e0000 */
[----:B------:R-:W-:Y:S01]  /*70e0*/  ISETP.GT.AND P0, PT, R111, 0x1d, PT ;  /* 0x0000001d6f00780c */ /* 0x000fe20003f04270 */
[----:B------:R-:W-:-:S02]  /*70f0*/  FFMA.FTZ R174, R13, R174, R62 ;  /* 0x000000ae0dae7223 */ /* 0x000fc4000001003e */
[----:B------:R-:W1:Y:S01]  /*7100*/  SHFL.DOWN PT, R63, R66, 0x2, 0x1f ;  /* 0x08401f00423f7f89 */ /* 0x000e6200000e0000 */
[-C--:B------:R-:W-:Y:S02]  /*7110*/  FMUL.FTZ R62, R95, R182.reuse ;  /* 0x000000b65f3e7220 */ /* 0x080fe40000410000 */
[----:B------:R-:W-:Y:S02]  /*7120*/  FADD.FTZ R59, R204, R59 ;  /* 0x0000003bcc3b7221 */ /* 0x000fe40000010000 */
[----:B------:R-:W-:Y:S02]  /*7130*/  FMUL.FTZ R62, R62, R77 ;  /* 0x0000004d3e3e7220 */ /* 0x000fe40000410000 */
[----:B------:R-:W-:Y:S02]  /*7140*/  FADD.FTZ R58, R165, R58 ;  /* 0x0000003aa53a7221 */ /* 0x000fe40000010000 */
[----:B------:R-:W-:Y:S02]  /*7150*/  FFMA.FTZ R62, R9, R182, R62 ;  /* 0x000000b6093e7223 */ /* 0x000fe4000001003e */
        /* <DEDUP_REMOVED lines=30> */
[----:B--2---:R-:W-:Y:S02]  /*7340*/  FFMA.FTZ R171, R18, R194, R63 ;  /* 0x000000c212ab7223 */ /* 0x004fe4000001003f */
        /* <DEDUP_REMOVED lines=10> */
[----:B-1----:R-:W-:Y:S01]  /*73f0*/  @!P0 FADD.FTZ R66, R66, R173 ;  /* 0x000000ad42428221 */ /* 0x002fe20000010000 */
[----:B------:R-:W-:Y:S01]  /*7400*/  ISETP.GT.AND P0, PT, R111, 0xf, PT ;  /* 0x0000000f6f00780c */ /* 0x000fe20003f04270 */
[----:B------:R-:W0:Y:S01]  /*7410*/  SHFL.DOWN PT, R173, R60, 0x10, 0x1f ;  /* 0x0a001f003cad7f89 */ /* 0x000e2200000e0000 */
[----:B------:R-:W-:-:S02]  /*7420*/  FMUL.FTZ R61, R95, R168 ;  /* 0x000000a85f3d7220 */ /* 0x000fc40000410000 */
[----:B------:R-:W-:Y:S01]  /*7430*/  FFMA.FTZ R161, R12, R166, R63 ;  /* 0x000000a60ca17223 */ /* 0x000fe2000001003f */
[----:B------:R-:W1:Y:S01]  /*7440*/  SHFL.DOWN PT, R175, R66, 0x10, 0x1f ;  /* 0x0a001f0042af7f89 */ /* 0x000e6200000e0000 */
[----:B------:R-:W-:Y:S02]  /*7450*/  FMUL.FTZ R61, R61, R206 ;  /* 0x000000ce3d3d7220 */ /* 0x000fe40000410000 */
[C---:B------:R-:W-:Y:S02]  /*7460*/  FMUL.FTZ R63, R95.reuse, R170 ;  /* 0x000000aa5f3f7220 */ /* 0x040fe40000410000 */
[----:B------:R-:W-:Y:S02]  /*7470*/  FFMA.FTZ R77, R10, R168, R61 ;  /* 0x000000a80a4d7223 */ /* 0x000fe4000001003d */
[----:B------:R-:W-:Y:S02]  /*7480*/  FMUL.FTZ R61, R95, R176 ;  /* 0x000000b05f3d7220 */ /* 0x000fe40000410000 */
[----:B------:R-:W-:-:S02]  /*7490*/  FMUL.FTZ R65, R63, R92 ;  /* 0x0000005c3f417220 */ /* 0x000fc40000410000 */
[----:B------:R-:W-:Y:S02]  /*74a0*/  FMUL.FTZ R76, R61, R76 ;  /* 0x0000004c3d4c7220 */ /* 0x000fe40000410000 */
[C---:B------:R-:W-:Y:S02]  /*74b0*/  FMUL.FTZ R61, R95.reuse, R180 ;  /* 0x000000b45f3d7220 */ /* 0x040fe40000410000 */
[----:B------:R-:W-:Y:S02]  /*74c0*/  FMUL.FTZ R63, R95, R172 ;  /* 0x000000ac5f3f7220 */ /* 0x000fe40000410000 */
[----:B------:R-:W-:Y:S02]  /*74d0*/  FMUL.FTZ R61, R61, R196 ;  /* 0x000000c43d3d7220 */ /* 0x000fe40000410000 */
[----:B------:R-:W-:Y:S02]  /*74e0*/  FMUL.FTZ R95, R95, R178 ;  /* 0x000000b25f5f7220 */ /* 0x000fe40000410000 */
[----:B0-----:R-:W-:-:S02]  /*74f0*/  @!P0 FADD.FTZ R60, R60, R173 ;  /* 0x000000ad3c3c8221 */ /* 0x001fc40000010000 */
[----:B------:R-:W-:Y:S02]  /*7500*/  FFMA.FTZ R180, R5, R180, R61 ;  /* 0x000000b405b47223 */ /* 0x000fe4000001003d */
[----:B-1----:R-:W-:Y:S01]  /*7510*/  @!P0 FADD.FTZ R66, R66, R175 ;  /* 0x000000af42428221 */ /* 0x002fe20000010000 */
[----:B------:R-:W-:Y:S01]  /*7520*/  ISETP.NE.AND P0, PT, R111, RZ, PT ;  /* 0x000000ff6f00720c */ /* 0x000fe20003f05270 */
[----:B------:R-:W-:Y:S02]  /*7530*/  FMUL.FTZ R63, R63, R74 ;  /* 0x0000004a3f3f7220 */ /* 0x000fe40000410000 */
[----:B------:R-:W-:Y:S01]  /*7540*/  FMUL.FTZ R95, R95, R72 ;  /* 0x000000485f5f7220 */ /* 0x000fe20000410000 */
[----:B------:R-:W-:Y:S01]  /*7550*/  MOV R61, R66 ;  /* 0x00000042003d7202 */ /* 0x000fe20000000f00 */
[----:B------:R-:W-:Y:S02]  /*7560*/  FFMA.FTZ R202, R11, R184, R202 ;  /* 0x000000b80bca7223 */ /* 0x000fe400000100ca */
[----:B------:R-:W-:-:S02]  /*7570*/  FFMA.FTZ R65, R8, R170, R65 ;  /* 0x000000aa08417223 */ /* 0x000fc40000010041 */
[----:B------:R-:W-:Y:S02]  /*7580*/  FFMA.FTZ R76, R7, R176, R76 ;  /* 0x000000b0074c7223 */ /* 0x000fe4000001004c */
[----:B------:R-:W-:Y:S02]  /*7590*/  FFMA.FTZ R63, R6, R172, R63 ;  /* 0x000000ac063f7223 */ /* 0x000fe4000001003f */
[----:B------:R-:W-:Y:S01]  /*75a0*/  FFMA.FTZ R95, R4, R178, R95 ;  /* 0x000000b2045f7223 */ /* 0x000fe2000001005f */
        /* <DEDUP_REMOVED lines=27> */
.L_x_4135:
[----:B0-----:R-:W-:Y:S05]  /*7760*/  BSYNC B0 ;  /* 0x0000000000007941 */ /* 0x001fea0003800000 */
.L_x_4134:
[----:B------:R-:W-:Y:S02]  /*7770*/  IADD3 R99, R99, 0x1, RZ ;  /* 0x0000000163637810 */ /* 0x000fe40007ffe0ff */
[----:B------:R-:W-:Y:S02]  /*7780*/  IADD3 R97, P1, R97, 0x1, RZ ;  /* 0x0000000161617810 */ /* 0x000fe40007f3e0ff */
[----:B------:R-:W-:Y:S02]  /*7790*/  ISETP.GE.AND P0, PT, R99, c[0x0][0x16c], PT ;  /* 0x00005b0063007a0c */ /* 0x000fe40003f06270 */
[----:B------:R-:W-:-:S11]  /*77a0*/  IADD3.X R96, RZ, R96, RZ, P1, !PT ;  /* 0x00000060ff607210 */ /* 0x000fd60000ffe4ff */
[----:B------:R-:W-:Y:S01]  /*77b0*/  @P0 CALL.REL.NOINC `(.L_x_4088) ;  /* 0x0000001000000944 */ /* 0x000fe20003c00000 */
[----:B------:R-:W-:Y:S05]  /*77c0*/  BRA `(.L_x_4136) ;  /* 0xffffcdb000007947 */ /* 0x000fea000383ffff */
.L_x_4088:
[----:B------:R-:W-:Y:S06]  /*77d0*/  BAR.SYNC.DEFER_BLOCKING 0x0 ;  /* 0x0000000000007b1d */ /* 0x000fec0000010000 */
[----:B------:R-:W2:Y:S04]  /*77e0*/  LDG.E.128 R4, [R20.64] ;  /* 0x0000000414047981 */ /* 0x000ea8000c1e1d00 */
[----:B------:R-:W3:Y:S04]  /*77f0*/  LDG.E.128 R8, [R20.64+0x200] ;  /* 0x0002000414087981 */ /* 0x000ee8000c1e1d00 */
[----:B------:R-:W4:Y:S04]  /*7800*/  LDG.E.128 R12, [R20.64+0x400] ;  /* 0x00040004140c7981 */ /* 0x000f28000c1e1d00 */
[----:B------:R-:W5:Y:S01]  /*7810*/  LDG.E.128 R16, [R20.64+0x600] ;  /* 0x0006000414107981 */ /* 0x000f62000c1e1d00 */
[----:B------:R-:W-:-:S03]  /*7820*/  IADD3 R120, R120, 0x1, RZ ;  /* 0x0000000178787810 */ /* 0x000fc60007ffe0ff */
        /* <DEDUP_REMOVED lines=22> */
[----:B--2---:R-:W-:-:S02]  /*7990*/  FADD.FTZ R4, R4, R106 ;  /* 0x0000006a04047221 */ /* 0x004fc40000010000 */
[----:B------:R-:W-:Y:S01]  /*79a0*/  @!P3 FMUL.FTZ R8, R60, -1.4426950216293334961 ;  /* 0xbfb8aa3b3c08b820 */ /* 0x000fe20000410000 */
[----:B------:R-:W-:Y:S01]  /*79b0*/  FSETP.GTU.FTZ.AND P1, PT, R65, 20, PT ;  /* 0x41a000004100780b */ /* 0x000fe20003f3c000 */
[----:B------:R-:W-:Y:S02]  /*79c0*/  @!P4 FMUL.FTZ R10, R61, -1.4426950216293334961 ;  /* 0xbfb8aa3b3d0ac820 */ /* 0x000fe40000410000 */
[----:B------:R-:W-:Y:S02]  /*79d0*/  @!P5 FMUL.FTZ R11, R62, -1.4426950216293334961 ;  /* 0xbfb8aa3b3e0bd820 */ /* 0x000fe40000410000 */
[----:B------:R-:W0:Y:S02]  /*79e0*/  @!P3 MUFU.EX2 R8, R8 ;  /* 0x000000080008b308 */ /* 0x000e240000000800 */
[----:B------:R-:W-:Y:S02]  /*79f0*/  @!P2 FMUL.FTZ R16, R66, -1.4426950216293334961 ;  /* 0xbfb8aa3b4210a820 */ /* 0x000fe40000410000 */
[----:B------:R-:W-:-:S04]  /*7a00*/  @!P0 FMUL.FTZ R14, R64, -1.4426950216293334961 ;  /* 0xbfb8aa3b400e8820 */ /* 0x000fc80000410000 */
[----:B------:R-:W1:Y:S01]  /*7a10*/  @!P4 MUFU.EX2 R10, R10 ;  /* 0x0000000a000ac308 */ /* 0x000e620000000800 */
[----:B------:R-:W-:Y:S02]  /*7a20*/  @!P1 FMUL.FTZ R15, R65, -1.4426950216293334961 ;  /* 0xbfb8aa3b410f9820 */ /* 0x000fe40000410000 */
[----:B0-----:R-:W-:-:S05]  /*7a30*/  @!P3 FADD.FTZ R9, R8, 1 ;  /* 0x3f8000000809b421 */ /* 0x001fca0000010000 */
[----:B------:R-:W0:Y:S01]  /*7a40*/  @!P5 MUFU.EX2 R12, R11 ;  /* 0x0000000b000cd308 */ /* 0x000e220000000800 */
[----:B-1----:R-:W-:-:S07]  /*7a50*/  @!P4 FADD.FTZ R8, R10, 1 ;  /* 0x3f8000000a08c421 */ /* 0x002fce0000010000 */
[----:B------:R-:W1:Y:S01]  /*7a60*/  @!P3 MUFU.RCP R9, R9 ;  /* 0x000000090009b308 */ /* 0x000e620000001000 */
[----:B------:R-:W-:-:S07]  /*7a70*/  @!P6 FMUL.FTZ R10, R63, -1.4426950216293334961 ;  /* 0xbfb8aa3b3f0ae820 */ /* 0x000fce0000410000 */
[----:B------:R-:W2:Y:S01]  /*7a80*/  @!P4 MUFU.RCP R8, R8 ;  /* 0x000000080008c308 */ /* 0x000ea20000001000 */
[----:B0-----:R-:W-:-:S07]  /*7a90*/  @!P5 FADD.FTZ R12, R12, 1 ;  /* 0x3f8000000c0cd421 */ /* 0x001fce0000010000 */
[----:B------:R0:W3:Y:S01]  /*7aa0*/  @!P6 MUFU.EX2 R13, R10 ;  /* 0x0000000a000de308 */ /* 0x0000e20000000800 */
[----:B-1----:R-:W-:Y:S01]  /*7ab0*/  @!P3 FMUL.FTZ R36, R36, R9 ;  /* 0x000000092424b220 */ /* 0x002fe20000410000 */
[----:B------:R-:W-:Y:S01]  /*7ac0*/  FSETP.GTU.FTZ.AND P3, PT, R67, 20, PT ;  /* 0x41a000004300780b */ /* 0x000fe20003f7c000 */
[----:B--2---:R-:W-:-:S05]  /*7ad0*/  @!P4 FMUL.FTZ R37, R37, R8 ;  /* 0x000000082525c220 */ /* 0x004fca0000410000 */
[----:B------:R-:W1:Y:S01]  /*7ae0*/  @!P2 MUFU.EX2 R16, R16 ;  /* 0x000000100010a308 */ /* 0x000e620000000800 */
[----:B0-----:R-:W0:Y:S01]  /*7af0*/  LDS.128 R8, [R123.X16+0x30] ;  /* 0x000030007b087984 */ /* 0x001e22000000cc00 */
[----:B------:R-:W-:-:S03]  /*7b00*/  FSETP.GTU.FTZ.AND P4, PT, R4, 20, PT ;  /* 0x41a000000400780b */ /* 0x000fc60003f9c000 */
[----:B------:R-:W-:Y:S02]  /*7b10*/  BAR.SYNC.DEFER_BLOCKING 0x0 ;  /* 0x0000000000007b1d */ /* 0x000fe40000010000 */
[----:B------:R-:W-:Y:S02]  /*7b20*/  @!P3 FMUL.FTZ R17, R67, -1.4426950216293334961 ;  /* 0xbfb8aa3b4311b820 */ /* 0x000fe40000410000 */
[----:B---3--:R-:W-:Y:S02]  /*7b30*/  @!P6 FADD.FTZ R13, R13, 1 ;  /* 0x3f8000000d0de421 */ /* 0x008fe40000010000 */
[----:B------:R-:W2:Y:S04]  /*7b40*/  @!P0 MUFU.EX2 R14, R14 ;  /* 0x0000000e000e8308 */ /* 0x000ea80000000800 */
[----:B------:R-:W-:-:S02]  /*7b50*/  @!P4 FMUL.FTZ R4, R4, -1.4426950216293334961 ;  /* 0xbfb8aa3b0404c820 */ /* 0x000fc40000410000 */
[----:B-1----:R-:W-:Y:S02]  /*7b60*/  @!P2 FADD.FTZ R16, R16, 1 ;  /* 0x3f8000001010a421 */ /* 0x002fe40000010000 */
[----:B------:R-:W1:Y:S08]  /*7b70*/  @!P3 MUFU.EX2 R17, R17 ;  /* 0x000000110011b308 */ /* 0x000e700000000800 */
[----:B------:R-:W3:Y:S01]  /*7b80*/  @!P5 MUFU.RCP R19, R12 ;  /* 0x0000000c0013d308 */ /* 0x000ee20000001000 */
[----:B--2---:R-:W-:Y:S01]  /*7b90*/  @!P0 FADD.FTZ R14, R14, 1 ;  /* 0x3f8000000e0e8421 */ /* 0x004fe20000010000 */
[----:B------:R-:W-:Y:S04]  /*7ba0*/  STS.128 [R142.X16], R44 ;  /* 0x0000002c8e007388 */ /* 0x000fe8000000cc00 */
[----:B------:R-:W-:Y:S02]  /*7bb0*/  STS.128 [R142.X16+0x10], R48 ;  /* 0x000010308e007388 */ /* 0x000fe4000000cc00 */
[----:B------:R-:W2:Y:S01]  /*7bc0*/  @!P1 MUFU.EX2 R15, R15 ;  /* 0x0000000f000f9308 */ /* 0x000ea20000000800 */
[----:B-1----:R-:W-:Y:S01]  /*7bd0*/  @!P3 FADD.FTZ R17, R17, 1 ;  /* 0x3f8000001111b421 */ /* 0x002fe20000010000 */
[----:B------:R-:W-:Y:S01]  /*7be0*/  STS.128 [R142.X16+0x20], R52 ;  /* 0x000020348e007388 */ /* 0x000fe2000000cc00 */
[----:B0-----:R-:W-:-:S03]  /*7bf0*/  FADD.FTZ R60, R8, R106 ;  /* 0x0000006a083c7221 */ /* 0x001fc60000010000 */
[----:B------:R-:W-:Y:S02]  /*7c00*/  STS.128 [R142.X16+0x30], R56 ;  /* 0x000030388e007388 */ /* 0x000fe4000000cc00 */
[----:B------:R-:W0:Y:S01]  /*7c10*/  @!P6 MUFU.RCP R18, R13 ;  /* 0x0000000d0012e308 */ /* 0x000e220000001000 */
[----:B------:R-:W-:Y:S01]  /*7c20*/  IMAD R8, R143, c[0x0][0x2d8], RZ ;  /* 0x0000b6008f087a24 */ /* 0x000fe200078e02ff */
[----:B------:R-:W-:-:S06]  /*7c30*/  NOP ;  /* 0x0000000000007918 */ /* 0x000fcc0000000000 */
[----:B------:R-:W1:Y:S01]  /*7c40*/  @!P2 MUFU.RCP R13, R16 ;  /* 0x00000010000da308 */ /* 0x000e620000001000 */
[----:B---3--:R-:W-:Y:S01]  /*7c50*/  @!P5 FMUL.FTZ R38, R38, R19 ;  /* 0x000000132626d220 */ /* 0x008fe20000410000 */
[----:B------:R-:W-:Y:S01]  /*7c60*/  FSETP.GTU.FTZ.AND P5, PT, R60, 20, PT ;  /* 0x41a000003c00780b */ /* 0x000fe20003fbc000 */
[----:B--2---:R-:W-:Y:S01]  /*7c70*/  @!P1 FADD.FTZ R15, R15, 1 ;  /* 0x3f8000000f0f9421 */ /* 0x004fe20000010000 */
[----:B------:R-:W2:Y:S01]  /*7c80*/  LDS.128 R64, [R124.X16+0x400] ;  /* 0x000400007c407984 */ /* 0x000ea2000000cc00 */
[----:B------:R-:W-:Y:S02]  /*7c90*/  FADD.FTZ R61, R9, R106 ;  /* 0x0000006a093d7221 */ /* 0x000fe40000010000 */
[C---:B------:R-:W-:Y:S01]  /*7ca0*/  IMAD R19, R107.reuse, c[0x0][0x2dc], R8 ;  /* 0x0000b7006b137a24 */ /* 0x040fe200078e0208 */
[----:B------:R-:W3:Y:S01]  /*7cb0*/  @!P0 MUFU.RCP R21, R14 ;  /* 0x0000000e00158308 */ /* 0x000ee20000001000 */
[----:B------:R-:W-:Y:S01]  /*7cc0*/  IMAD.WIDE.U32 R8, R107, c[0x0][0x2d8], R2 ;  /* 0x0000b6006b087a25 */ /* 0x000fe200078e0002 */
[----:B------:R-:W-:Y:S03]  /*7cd0*/  LDS.128 R44, [R124.X16+0x600] ;  /* 0x000600007c2c7984 */ /* 0x000fe6000000cc00 */
[----:B0-----:R-:W-:Y:S01]  /*7ce0*/  @!P6 FMUL.FTZ R39, R39, R18 ;  /* 0x000000122727e220 */ /* 0x001fe20000410000 */
[----:B------:R-:W-:Y:S01]  /*7cf0*/  IADD3 R9, R9, R19, RZ ;  /* 0x0000001309097210 */ /* 0x000fe20007ffe0ff */
[----:B------:R-:W-:Y:S01]  /*7d00*/  FADD.FTZ R18, R10, R106 ;  /* 0x0000006a0a127221 */ /* 0x000fe20000010000 */
[----:B------:R-:W0:Y:S01]  /*7d10*/  @!P3 MUFU.RCP R14, R17 ;  /* 0x00000011000eb308 */ /* 0x000e220000001000 */
[----:B-1----:R-:W-:Y:S01]  /*7d20*/  @!P2 FMUL.FTZ R34, R34, R13 ;  /* 0x0000000d2222a220 */ /* 0x002fe20000410000 */
[----:B------:R-:W-:Y:S01]  /*7d30*/  FSETP.GTU.FTZ.AND P6, PT, R61, 20, PT ;  /* 0x41a000003d00780b */ /* 0x000fe20003fdc000 */
[----:B------:R-:W-:-:S04]  /*7d40*/  IMAD.WIDE.U32 R8, R0, c[0x0][0x2e0], R8 ;  /* 0x0000b80000087a25 */ /* 0x000fc800078e0008 */
[--C-:B------:R-:W-:Y:S01]  /*7d50*/  FADD.FTZ R19, R11, R106.reuse ;  /* 0x0000006a0b137221 */ /* 0x100fe20000010000 */
[----:B------:R-:W1:Y:S01]  /*7d60*/  @!P4 MUFU.EX2 R4, R4 ;  /* 0x000000040004c308 */ /* 0x000e620000000800 */
[--C-:B------:R-:W-:Y:S02]  /*7d70*/  FADD.FTZ R16, R6, R106.reuse ;  /* 0x0000006a06107221 */ /* 0x100fe40000010000 */
[----:B---3--:R-:W-:Y:S01]  /*7d80*/  @!P0 FMUL.FTZ R32, R32, R21 ;  /* 0x0000001520208220 */ /* 0x008fe20000410000 */
[----:B------:R-:W-:Y:S01]  /*7d90*/  FSETP.GTU.FTZ.AND P0, PT, R18, 20, PT ;  /* 0x41a000001200780b */ /* 0x000fe20003f1c000 */
[----:B------:R-:W-:Y:S02]  /*7da0*/  @!P5 FMUL.FTZ R12, R60, -1.4426950216293334961 ;  /* 0xbfb8aa3b3c0cd820 */ /* 0x000fe40000410000 */
[----:B------:R-:W-:Y:S01]  /*7db0*/  @!P6 FMUL.FTZ R11, R61, -1.4426950216293334961 ;  /* 0xbfb8aa3b3d0be820 */ /* 0x000fe20000410000 */
[----:B------:R3:W4:Y:S01]  /*7dc0*/  @!P1 MUFU.RCP R20, R15 ;  /* 0x0000000f00149308 */ /* 0x0007220000001000 */
[----:B0-----:R-:W-:Y:S01]  /*7dd0*/  @!P3 FMUL.FTZ R35, R35, R14 ;  /* 0x0000000e2323b220 */ /* 0x001fe20000410000 */
[----:B------:R-:W0:Y:S01]  /*7de0*/  LDS.128 R60, [R124.X16+0x200] ;  /* 0x000200007c3c7984 */ /* 0x000e22000000cc00 */
[----:B------:R-:W-:-:S02]  /*7df0*/  FADD.FTZ R14, R5, R106 ;  /* 0x0000006a050e7221 */ /* 0x000fc40000010000 */
[----:B------:R-:W-:-:S03]  /*7e00*/  IMAD.WIDE.U32 R2, R107, c[0x0][0x2f8], R2 ;  /* 0x0000be006b027a25 */ /* 0x000fc600078e0002 */
[----:B------:R-:W-:Y:S01]  /*7e10*/  FSETP.GTU.FTZ.AND P3, PT, R14, 20, PT ;  /* 0x41a000000e00780b */ /* 0x000fe20003f7c000 */
[----:B---3--:R-:W-:Y:S01]  /*7e20*/  IMAD R15, R105, c[0x0][0x2e0], RZ ;  /* 0x0000b800690f7a24 */ /* 0x008fe200078e02ff */
[----:B------:R-:W3:Y:S01]  /*7e30*/  @!P5 MUFU.EX2 R12, R12 ;  /* 0x0000000c000cd308 */ /* 0x000ee20000000800 */
[----:B-1----:R-:W-:Y:S01]  /*7e40*/  @!P4 FADD.FTZ R10, R4, 1 ;  /* 0x3f800000040ac421 */ /* 0x002fe20000010000 */
[----:B------:R-:W-:Y:S01]  /*7e50*/  LEA R4, P2, R8, c[0x0][0x330], 0x2 ;  /* 0x0000cc0008047a11 */ /* 0x000fe200078410ff */
[----:B------:R-:W-:Y:S02]  /*7e60*/  IMAD R13, R0, c[0x0][0x2e4], R15 ;  /* 0x0000b900000d7a24 */ /* 0x000fe400078e020f */
[----:B----4-:R-:W-:Y:S01]  /*7e70*/  @!P1 FMUL.FTZ R33, R33, R20 ;  /* 0x0000001421219220 */ /* 0x010fe20000410000 */
[----:B------:R-:W-:Y:S02]  /*7e80*/  FSETP.GTU.FTZ.AND P1, PT, R19, 20, PT ;  /* 0x41a000001300780b */ /* 0x000fe40003f3c000 */
[----:B------:R-:W1:Y:S01]  /*7e90*/  @!P4 MUFU.RCP R15, R10 ;  /* 0x0000000a000fc308 */ /* 0x000e620000001000 */
[----:B------:R-:W-:Y:S01]  /*7ea0*/  IADD3 R5, R9, R13, RZ ;  /* 0x0000000d09057210 */ /* 0x000fe20007ffe0ff */
[----:B------:R-:W-:-:S02]  /*7eb0*/  @!P0 FMUL.FTZ R9, R18, -1.4426950216293334961 ;  /* 0xbfb8aa3b12098820 */ /* 0x000fc40000410000 */
[----:B------:R-:W-:Y:S01]  /*7ec0*/  @!P3 FMUL.FTZ R6, R14, -1.4426950216293334961 ;  /* 0xbfb8aa3b0e06b820 */ /* 0x000fe20000410000 */
[----:B------:R-:W-:Y:S01]  /*7ed0*/  LEA.HI.X R5, R8, c[0x0][0x334], R5, 0x2, P2 ;  /* 0x0000cd0008057a11 */ /* 0x000fe200010f1405 */
[----:B------:R-:W-:Y:S01]  /*7ee0*/  FADD.FTZ R8, R7, R106 ;  /* 0x0000006a07087221 */ /* 0x000fe20000010000 */
[----:B------:R-:W-:Y:S01]  /*7ef0*/  FSETP.GTU.FTZ.AND P2, PT, R16, 20, PT ;  /* 0x41a000001000780b */ /* 0x000fe20003f5c000 */
[----:B------:R-:W4:Y:S01]  /*7f00*/  @!P0 MUFU.EX2 R9, R9 ;  /* 0x0000000900098308 */ /* 0x000f220000000800 */
[----:B---3--:R-:W-:Y:S02]  /*7f10*/  @!P5 FADD.FTZ R12, R12, 1 ;  /* 0x3f8000000c0cd421 */ /* 0x008fe40000010000 */
[----:B------:R-:W-:-:S04]  /*7f20*/  IMAD.WIDE R4, R122, 0x10, R4 ;  /* 0x000000107a047825 */ /* 0x000fc800078e0204 */
[----:B------:R-:W-:Y:S01]  /*7f30*/  @!P1 FMUL.FTZ R13, R19, -1.4426950216293334961 ;  /* 0xbfb8aa3b130d9820 */ /* 0x000fe20000410000 */
[----:B------:R-:W3:Y:S01]  /*7f40*/  @!P3 MUFU.EX2 R6, R6 ;  /* 0x000000060006b308 */ /* 0x000ee20000000800 */
[----:B-1----:R-:W-:Y:S01]  /*7f50*/  @!P4 FMUL.FTZ R40, R40, R15 ;  /* 0x0000000f2828c220 */ /* 0x002fe20000410000 */
[----:B------:R-:W-:Y:S01]  /*7f60*/  FSETP.GTU.FTZ.AND P4, PT, R8, 20, PT ;  /* 0x41a000000800780b */ /* 0x000fe20003f9c000 */
[----:B--2---:R-:W-:Y:S01]  /*7f70*/  STG.E.128 [R4.64+0x400], R64 ;  /* 0x0004004004007986 */ /* 0x004fe2000c101d04 */
[----:B------:R-:W-:-:S03]  /*7f80*/  @!P2 FMUL.FTZ R7, R16, -1.4426950216293334961 ;  /* 0xbfb8aa3b1007a820 */ /* 0x000fc60000410000 */
[----:B------:R-:W1:Y:S01]  /*7f90*/  LDS.128 R16, [R124.X16] ;  /* 0x000000007c107984 */ /* 0x000e62000000cc00 */
[----:B------:R-:W2:Y:S01]  /*7fa0*/  @!P6 MUFU.EX2 R11, R11 ;  /* 0x0000000b000be308 */ /* 0x000ea20000000800 */
[----:B----4-:R-:W-:Y:S02]  /*7fb0*/  @!P0 FADD.FTZ R9, R9, 1 ;  /* 0x3f80000009098421 */ /* 0x010fe40000010000 */
[----:B0-----:R-:W-:Y:S04]  /*7fc0*/  STG.E.128 [R4.64+0x200], R60 ;  /* 0x0002003c04007986 */ /* 0x001fe8000c101d04 */
[----:B------:R-:W-:Y:S01]  /*7fd0*/  @!P4 FMUL.FTZ R8, R8, -1.4426950216293334961 ;  /* 0xbfb8aa3b0808c820 */ /* 0x000fe20000410000 */
[----:B------:R-:W0:Y:S01]  /*7fe0*/  @!P2 MUFU.EX2 R7, R7 ;  /* 0x000000070007a308 */ /* 0x000e220000000800 */
[----:B---3--:R-:W-:Y:S01]  /*7ff0*/  @!P3 FADD.FTZ R6, R6, 1 ;  /* 0x3f8000000606b421 */ /* 0x008fe20000010000 */
[----:B------:R-:W-:Y:S06]  /*8000*/  STG.E.128 [R4.64+0x600], R44 ;  /* 0x0006002c04007986 */ /* 0x000fec000c101d04 */
[----:B------:R-:W3:Y:S01]  /*8010*/  @!P4 MUFU.EX2 R8, R8 ;  /* 0x000000080008c308 */ /* 0x000ee20000000800 */
[----:B--2---:R-:W-:-:S07]  /*8020*/  @!P6 FADD.FTZ R11, R11, 1 ;  /* 0x3f8000000b0be421 */ /* 0x004fce0000010000 */
[----:B------:R-:W2:Y:S01]  /*8030*/  @!P1 MUFU.EX2 R13, R13 ;  /* 0x0000000d000d9308 */ /* 0x000ea20000000800 */
[----:B0-----:R-:W-:Y:S02]  /*8040*/  @!P2 FADD.FTZ R7, R7, 1 ;  /* 0x3f8000000707a421 */ /* 0x001fe40000010000 */
[----:B---3--:R-:W-:-:S05]  /*8050*/  @!P4 FADD.FTZ R8, R8, 1 ;  /* 0x3f8000000808c421 */ /* 0x008fca0000010000 */
[----:B------:R-:W0:Y:S01]  /*8060*/  @!P5 MUFU.RCP R15, R12 ;  /* 0x0000000c000fd308 */ /* 0x000e220000001000 */
[----:B-1----:R1:W-:Y:S01]  /*8070*/  STG.E.128 [R4.64], R16 ;  /* 0x0000001004007986 */ /* 0x0023e2000c101d04 */
[----:B--2---:R-:W-:-:S06]  /*8080*/  @!P1 FADD.FTZ R13, R13, 1 ;  /* 0x3f8000000d0d9421 */ /* 0x004fcc0000010000 */
[----:B------:R-:W2:Y:S01]  /*8090*/  @!P6 MUFU.RCP R10, R11 ;  /* 0x0000000b000ae308 */ /* 0x000ea20000001000 */
[----:B------:R-:W-:Y:S07]  /*80a0*/  BAR.SYNC.DEFER_BLOCKING 0x0 ;  /* 0x0000000000007b1d */ /* 0x000fee0000010000 */
[----:B------:R-:W3:Y:S01]  /*80b0*/  @!P0 MUFU.RCP R9, R9 ;  /* 0x0000000900098308 */ /* 0x000ee20000001000 */
[----:B0-----:R-:W-:-:S07]  /*80c0*/  @!P5 FMUL.FTZ R28, R28, R15 ;  /* 0x0000000f1c1cd220 */ /* 0x001fce0000410000 */
[----:B------:R-:W0:Y:S01]  /*80d0*/  @!P3 MUFU.RCP R6, R6 ;  /* 0x000000060006b308 */ /* 0x000e220000001000 */
[----:B--2---:R-:W-:-:S07]  /*80e0*/  @!P6 FMUL.FTZ R29, R29, R10 ;  /* 0x0000000a1d1de220 */ /* 0x004fce0000410000 */
[----:B------:R-:W2:Y:S01]  /*80f0*/  @!P2 MUFU.RCP R7, R7 ;  /* 0x000000070007a308 */ /* 0x000ea20000001000 */
[----:B---3--:R-:W-:Y:S01]  /*8100*/  @!P0 FMUL.FTZ R30, R30, R9 ;  /* 0x000000091e1e8220 */ /* 0x008fe20000410000 */
[----:B------:R3:W-:Y:S04]  /*8110*/  STS.128 [R142.X16+0x10], R36 ;  /* 0x000010248e007388 */ /* 0x0007e8000000cc00 */
[----:B------:R4:W-:Y:S02]  /*8120*/  STS.128 [R142.X16+0x20], R32 ;  /* 0x000020208e007388 */ /* 0x0009e4000000cc00 */
[----:B------:R-:W5:Y:S01]  /*8130*/  @!P4 MUFU.RCP R8, R8 ;  /* 0x000000080008c308 */ /* 0x000f620000001000 */
[----:B0-----:R-:W-:Y:S01]  /*8140*/  @!P3 FMUL.FTZ R41, R41, R6 ;  /* 0x000000062929b220 */ /* 0x001fe20000410000 */
[----:B------:R-:W-:Y:S01]  /*8150*/  IADD3 R116, P3, R116, -0x1000, RZ ;  /* 0xfffff00074747810 */ /* 0x000fe20007f7e0ff */
[----:B------:R-:W-:-:S03]  /*8160*/  FADD.FTZ R6, R40, R109 ;  /* 0x0000006d28067221 */ /* 0x000fc60000010000 */
[----:B------:R-:W-:Y:S02]  /*8170*/  IADD3.X R117, R117, -0x1, RZ, P3, !PT ;  /* 0xffffffff75757810 */ /* 0x000fe40001ffe4ff */
[----:B------:R-:W0:Y:S01]  /*8180*/  @!P1 MUFU.RCP R12, R13 ;  /* 0x0000000d000c9308 */ /* 0x000e220000001000 */
[----:B--2---:R-:W-:Y:S01]  /*8190*/  @!P2 FMUL.FTZ R42, R42, R7 ;  /* 0x000000072a2aa220 */ /* 0x004fe20000410000 */
[----:B------:R-:W-:Y:S01]  /*81a0*/  IADD3 R118, P2, R118, -0x1000, RZ ;  /* 0xfffff00076767810 */ /* 0x000fe20007f5e0ff */
[----:B------:R-:W-:-:S03]  /*81b0*/  FADD.FTZ R7, R6, R41 ;  /* 0x0000002906077221 */ /* 0x000fc60000010000 */
[----:B------:R-:W-:Y:S01]  /*81c0*/  IADD3.X R119, R119, -0x1, RZ, P2, !PT ;  /* 0xffffffff77777810 */ /* 0x000fe200017fe4ff */
[----:B------:R-:W-:Y:S02]  /*81d0*/  FADD.FTZ R6, R7, R42 ;  /* 0x0000002a07067221 */ /* 0x000fe40000010000 */
[----:B-----5:R-:W-:Y:S01]  /*81e0*/  @!P4 FMUL.FTZ R43, R43, R8 ;  /* 0x000000082b2bc220 */ /* 0x020fe20000410000 */
[----:B------:R-:W-:-:S03]  /*81f0*/  IADD3 R112, P4, R112, -0x1000, RZ ;  /* 0xfffff00070707810 */ /* 0x000fc60007f9e0ff */
[----:B------:R-:W-:Y:S01]  /*8200*/  FADD.FTZ R7, R6, R43 ;  /* 0x0000002b06077221 */ /* 0x000fe20000010000 */
[----:B------:R-:W-:Y:S01]  /*8210*/  STS.128 [R142.X16], R40 ;  /* 0x000000288e007388 */ /* 0x000fe2000000cc00 */
[----:B------:R-:W-:Y:S01]  /*8220*/  IMAD R6, R143, c[0x0][0x2f8], RZ ;  /* 0x0000be008f067a24 */ /* 0x000fe200078e02ff */
[----:B------:R-:W-:Y:S01]  /*8230*/  IADD3.X R113, R113, -0x1, RZ, P4, !PT ;  /* 0xffffffff71717810 */ /* 0x000fe200027fe4ff */
[----:B0-----:R-:W-:Y:S01]  /*8240*/  @!P1 FMUL.FTZ R31, R31, R12 ;  /* 0x0000000c1f1f9220 */ /* 0x001fe20000410000 */
[----:B------:R-:W-:Y:S01]  /*8250*/  IADD3 R114, P1, R114, -0x1000, RZ ;  /* 0xfffff00072727810 */ /* 0x000fe20007f3e0ff */
[----:B-1----:R-:W-:Y:S02]  /*8260*/  IMAD R5, R107, c[0x0][0x2fc], R6 ;  /* 0x0000bf006b057a24 */ /* 0x002fe400078e0206 */
        /* <DEDUP_REMOVED lines=19> */
[----:B------:R-:W-:-:S03]  /*83a0*/  ISETP.GT.AND P0, PT, R125, 0x1, PT ;  /* 0x000000017d00780c */ /* 0x000fc60003f04270 */
        /* <DEDUP_REMOVED lines=14> */
.L_x_4054:
        /* <DEDUP_REMOVED lines=29> */
.L_x_4139:
[----:B------:R-:W-:Y:S05]  /*8660*/  BSYNC B0 ;  /* 0x0000000000007941 */ /* 0x000fea0003800000 */
.L_x_4138:
        /* <DEDUP_REMOVED lines=28> */
.L_x_4141:
[----:B------:R-:W1:Y:S02]  /*8830*/  S2R R15, SR_TID.X ;  /* 0x00000000000f7919 */ /* 0x000e640000002100 */
.L_x_4142:
[----:B------:R-:W-:Y:S05]  /*8840*/  BSYNC B0 ;  /* 0x0000000000007941 */ /* 0x000fea0003800000 */
.L_x_4140:
[----:B-1----:R-:W-:-:S13]  /*8850*/  ISETP.GE.AND P0, PT, R15, c[0x0][0x16c], PT ;  /* 0x00005b000f007a0c */ /* 0x002fda0003f06270 */
[----:B------:R-:W-:Y:S05]  /*8860*/  @P0 EXIT ;  /* 0x000000000000094d */ /* 0x000fea0003800000 */
[C---:B------:R-:W-:Y:S02]  /*8870*/  IMAD R5, R105.reuse, c[0x0][0x2a8], RZ ;  /* 0x0000aa0069057a24 */ /* 0x040fe400078e02ff */
[----:B------:R-:W-:Y:S02]  /*8880*/  IMAD R105, R105, c[0x0][0x288], RZ ;  /* 0x0000a20069697a24 */ /* 0x000fe400078e02ff */
[C---:B0-----:R-:W-:Y:S02]  /*8890*/  IMAD R23, R0.reuse, c[0x0][0x2ac], R5 ;  /* 0x0000ab0000177a24 */ /* 0x041fe400078e0205 */
[----:B------:R-:W-:-:S04]  /*88a0*/  IMAD.WIDE.U32 R2, R0, c[0x0][0x2a8], RZ ;  /* 0x0000aa0000027a25 */ /* 0x000fc800078e00ff */
[C---:B------:R-:W-:Y:S01]  /*88b0*/  IMAD R21, R0.reuse, c[0x0][0x28c], R105 ;  /* 0x0000a30000157a24 */ /* 0x040fe200078e0269 */
[----:B------:R-:W-:Y:S01]  /*88c0*/  IADD3 R23, R3, R23, RZ ;  /* 0x0000001703177210 */ /* 0x000fe20007ffe0ff */
[----:B------:R-:W-:-:S05]  /*88d0*/  IMAD.WIDE.U32 R4, R0, c[0x0][0x288], RZ ;  /* 0x0000a20000047a25 */ /* 0x000fca00078e00ff */
[----:B------:R-:W-:Y:S02]  /*88e0*/  IADD3 R21, R5, R21, RZ ;  /* 0x0000001505157210 */ /* 0x000fe40007ffe0ff */
.L_x_4143:
        /* <DEDUP_REMOVED lines=26> */
.L_x_4093:
[----:B------:R-:W-:Y:S01]  /*8a90*/  HFMA2.MMA R198, -RZ, RZ, 0, 5.9604644775390625e-08 ;  /* 0x00000001ffc67435 */ /* 0x000fe200000001ff */
[----:B------:R-:W-:Y:S02]  /*8aa0*/  MOV R197, R78 ;  /* 0x0000004e00c57202 */ /* 0x000fe40000000f00 */
[----:B------:R-:W-:-:S02]  /*8ab0*/  MOV R199, RZ ;  /* 0x000000ff00c77202 */ /* 0x000fc40000000f00 */
[----:B------:R-:W-:Y:S02]  /*8ac0*/  MOV R200, 0xffffffff ;  /* 0xffffffff00c87802 */ /* 0x000fe40000000f00 */
[----:B------:R-:W-:Y:S02]  /*8ad0*/  MOV R76, 0x8af0 ;  /* 0x00008af0004c7802 */ /* 0x000fe40000000f00 */
[----:B-1----:R-:W-:Y:S05]  /*8ae0*/  CALL.REL.NOINC `($__internal_167_$__cuda_sm70_shflsync_up) ;  /* 0x00000ed000007944 */ /* 0x002fea0003c00000 */
[----:B-1----:R-:W-:Y:S01]  /*8af0*/  MOV R193, R197 ;  /* 0x000000c500c17202 */ /* 0x002fe20000000f00 */
[----:B0-----:R-:W-:Y:S05]  /*8b00*/  BRA `(.L_x_4144) ;  /* 0xffffc56000007947 */ /* 0x001fea000383ffff */
.L_x_4094:
[----:B------:R-:W-:Y:S01]  /*8b10*/  HFMA2.MMA R198, -RZ, RZ, 0, 5.9604644775390625e-08 ;  /* 0x00000001ffc67435 */ /* 0x000fe200000001ff */
[----:B------:R-:W-:Y:S02]  /*8b20*/  MOV R197, R79 ;  /* 0x0000004f00c57202 */ /* 0x000fe40000000f00 */
[----:B------:R-:W-:Y:S02]  /*8b30*/  MOV R199, RZ ;  /* 0x000000ff00c77202 */ /* 0x000fe40000000f00 */
[----:B------:R-:W-:Y:S02]  /*8b40*/  MOV R200, 0xffffffff ;  /* 0xffffffff00c87802 */ /* 0x000fe40000000f00 */
[----:B------:R-:W-:-:S02]  /*8b50*/  MOV R76, 0x8b70 ;  /* 0x00008b70004c7802 */ /* 0x000fc40000000f00 */
[----:B012---:R-:W-:Y:S05]  /*8b60*/  CALL.REL.NOINC `($__internal_167_$__cuda_sm70_shflsync_up) ;  /* 0x00000e5000007944 */ /* 0x007fea0003c00000 */
        /* <DEDUP_REMOVED lines=10> */
[----:B------:R-:W-:Y:S05]  /*8c10*/  CALL.REL.NOINC `($__internal_167_$__cuda_sm70_shflsync_up) ;  /* 0x00000da000007944 */ /* 0x000fea0003c00000 */
[----:B0-----:R-:W-:Y:S01]  /*8c20*/  HFMA2.MMA R198, -RZ, RZ, 0, 1.1920928955078125e-07 ;  /* 0x00000002ffc67435 */ /* 0x001fe200000001ff */
[----:B-1----:R-:W-:Y:S02]  /*8c30*/  MOV R78, R197 ;  /* 0x000000c5004e7202 */ /* 0x002fe40000000f00 */
[----:B------:R-:W-:-:S02]  /*8c40*/  MOV R197, R196 ;  /* 0x000000c400c57202 */ /* 0x000fc40000000f00 */
[----:B------:R-:W-:Y:S02]  /*8c50*/  MOV R199, RZ ;  /* 0x000000ff00c77202 */ /* 0x000fe40000000f00 */
[----:B------:R-:W-:Y:S02]  /*8c60*/  MOV R200, 0xffffffff ;  /* 0xffffffff00c87802 */ /* 0x000fe40000000f00 */
[----:B------:R-:W-:Y:S02]  /*8c70*/  MOV R76, 0x8c90 ;  /* 0x00008c90004c7802 */ /* 0x000fe40000000f00 */
[----:B------:R-:W-:Y:S05]  /*8c80*/  CALL.REL.NOINC `($__internal_167_$__cuda_sm70_shflsync_up) ;  /* 0x00000d3000007944 */ /* 0x000fea0003c00000 */
        /* <DEDUP_REMOVED lines=8> */
[----:B------:R-:W-:Y:S05]  /*8d10*/  CALL.REL.NOINC `($__internal_167_$__cuda_sm70_shflsync_up) ;  /* 0x00000ca000007944 */ /* 0x000fea0003c00000 */
[----:B0-----:R-:W-:Y:S01]  /*8d20*/  HFMA2.MMA R198, -RZ, RZ, 0, 2.384185791015625e-07 ;  /* 0x00000004ffc67435 */ /* 0x001fe200000001ff */
[----:B-1----:R-:W-:Y:S02]  /*8d30*/  MOV R78, R197 ;  /* 0x000000c5004e7202 */ /* 0x002fe40000000f00 */
[----:B------:R-:W-:Y:S02]  /*8d40*/  MOV R197, R196 ;  /* 0x000000c400c57202 */ /* 0x000fe40000000f00 */
[----:B------:R-:W-:Y:S02]  /*8d50*/  MOV R199, RZ ;  /* 0x000000ff00c77202 */ /* 0x000fe40000000f00 */
[----:B------:R-:W-:Y:S02]  /*8d60*/  MOV R200, 0xffffffff ;  /* 0xffffffff00c87802 */ /* 0x000fe40000000f00 */
[----:B------:R-:W-:Y:S02]  /*8d70*/  MOV R76, 0x8d90 ;  /* 0x00008d90004c7802 */ /* 0x000fe40000000f00 */
[----:B------:R-:W-:Y:S05]  /*8d80*/  CALL.REL.NOINC `($__internal_167_$__cuda_sm70_shflsync_up) ;  /* 0x00000c3000007944 */ /* 0x000fea0003c00000 */
[----:B------:R-:W-:Y:S01]  /*8d90*/  ISETP.GE.AND P0, PT, R111, 0x4, PT ;  /* 0x000000046f00780c */ /* 0x000fe20003f06270 */
[----:B0-----:R-:W-:Y:S01]  /*8da0*/  HFMA2.MMA R198, -RZ, RZ, 0, 4.76837158203125e-07 ;  /* 0x00000008ffc67435 */ /* 0x001fe200000001ff */
[----:B------:R-:W-:Y:S01]  /*8db0*/  MOV R200, 0xffffffff ;  /* 0xffffffff00c87802 */ /* 0x000fe20000000f00 */
[----:B------:R-:W-:Y:S01]  /*8dc0*/  HFMA2.MMA R199, -RZ, RZ, 0, 0 ;  /* 0x00000000ffc77435 */ /* 0x000fe200000001ff */
[----:B------:R-:W-:-:S09]  /*8dd0*/  MOV R76, 0x8e40 ;  /* 0x00008e40004c7802 */ /* 0x000fd20000000f00 */
[----:B-1----:R-:W-:Y:S02]  /*8de0*/  @P0 FFMA.FTZ R196, R193, R197, R196 ;  /* 0x000000c5c1c40223 */ /* 0x002fe400000100c4 */
[----:B------:R-:W-:-:S05]  /*8df0*/  @P0 FMUL.FTZ R193, R78, R193 ;  /* 0x000000c14ec10220 */ /* 0x000fca0000410000 */
[----:B------:R-:W-:Y:S02]  /*8e00*/  MOV R195, R193 ;  /* 0x000000c100c37202 */ /* 0x000fe40000000f00 */
[----:B------:R-:W-:Y:S02]  /*8e10*/  MOV R193, R196 ;  /* 0x000000c400c17202 */ /* 0x000fe40000000f00 */
[----:B------:R-:W-:Y:S02]  /*8e20*/  MOV R197, R195 ;  /* 0x000000c300c57202 */ /* 0x000fe40000000f00 */
[----:B------:R-:W-:Y:S05]  /*8e30*/  CALL.REL.NOINC `($__internal_167_$__cuda_sm70_shflsync_up) ;  /* 0x00000b8000007944 */ /* 0x000fea0003c00000 */
[----:B0-----:R-:W-:Y:S01]  /*8e40*/  HFMA2.MMA R198, -RZ, RZ, 0, 4.76837158203125e-07 ;  /* 0x00000008ffc67435 */ /* 0x001fe200000001ff */
[----:B-1----:R-:W-:Y:S02]  /*8e50*/  MOV R78, R197 ;  /* 0x000000c5004e7202 */ /* 0x002fe40000000f00 */
[----:B------:R-:W-:Y:S02]  /*8e60*/  MOV R197, R193 ;  /* 0x000000c100c57202 */ /* 0x000fe40000000f00 */
[----:B------:R-:W-:Y:S02]  /*8e70*/  MOV R199, RZ ;  /* 0x000000ff00c77202 */ /* 0x000fe40000000f00 */
[----:B------:R-:W-:-:S02]  /*8e80*/  MOV R200, 0xffffffff ;  /* 0xffffffff00c87802 */ /* 0x000fc40000000f00 */
[----:B------:R-:W-:Y:S02]  /*8e90*/  MOV R76, 0x8eb0 ;  /* 0x00008eb0004c7802 */ /* 0x000fe40000000f00 */
[----:B------:R-:W-:Y:S05]  /*8ea0*/  CALL.REL.NOINC `($__internal_167_$__cuda_sm70_shflsync_up) ;  /* 0x00000b1000007944 */ /* 0x000fea0003c00000 */
[----:B------:R-:W-:Y:S01]  /*8eb0*/  ISETP.GE.AND P0, PT, R111, 0x8, PT ;  /* 0x000000086f00780c */ /* 0x000fe20003f06270 */
[----:B0-----:R-:W-:Y:S01]  /*8ec0*/  HFMA2.MMA R198, -RZ, RZ, 0, 9.5367431640625e-07 ;  /* 0x00000010ffc67435 */ /* 0x001fe200000001ff */
[----:B------:R-:W-:Y:S02]  /*8ed0*/  MOV R199, RZ ;  /* 0x000000ff00c77202 */ /* 0x000fe40000000f00 */
[----:B------:R-:W-:Y:S02]  /*8ee0*/  MOV R200, 0xffffffff ;  /* 0xffffffff00c87802 */ /* 0x000fe40000000f00 */
[----:B------:R-:W-:-:S07]  /*8ef0*/  MOV R76, 0x8f40 ;  /* 0x00008f40004c7802 */ /* 0x000fce0000000f00 */
[----:B-1----:R-:W-:Y:S02]  /*8f00*/  @P0 FFMA.FTZ R193, R195, R197, R193 ;  /* 0x000000c5c3c10223 */ /* 0x002fe400000100c1 */
[----:B------:R-:W-:-:S05]  /*8f10*/  @P0 FMUL.FTZ R195, R78, R195 ;  /* 0x000000c34ec30220 */ /* 0x000fca0000410000 */
[----:B------:R-:W-:Y:S02]  /*8f20*/  MOV R197, R195 ;  /* 0x000000c300c57202 */ /* 0x000fe40000000f00 */
[----:B------:R-:W-:Y:S05]  /*8f30*/  CALL.REL.NOINC `($__internal_167_$__cuda_sm70_shflsync_up) ;  /* 0x00000a8000007944 */ /* 0x000fea0003c00000 */
[----:B0-----:R-:W-:Y:S01]  /*8f40*/  HFMA2.MMA R198, -RZ, RZ, 0, 9.5367431640625e-07 ;  /* 0x00000010ffc67435 */ /* 0x001fe200000001ff */
[----:B-1----:R-:W-:Y:S02]  /*8f50*/  MOV R196, R197 ;  /* 0x000000c500c47202 */ /* 0x002fe40000000f00 */
[----:B------:R-:W-:Y:S02]  /*8f60*/  MOV R197, R193 ;  /* 0x000000c100c57202 */ /* 0x000fe40000000f00 */
[----:B------:R-:W-:Y:S02]  /*8f70*/  MOV R199, RZ ;  /* 0x000000ff00c77202 */ /* 0x000fe40000000f00 */
[----:B------:R-:W-:Y:S02]  /*8f80*/  MOV R200, 0xffffffff ;  /* 0xffffffff00c87802 */ /* 0x000fe40000000f00 */
[----:B------:R-:W-:Y:S02]  /*8f90*/  MOV R76, 0x8fb0 ;  /* 0x00008fb0004c7802 */ /* 0x000fe40000000f00 */
[----:B------:R-:W-:Y:S05]  /*8fa0*/  CALL.REL.NOINC `($__internal_167_$__cuda_sm70_shflsync_up) ;  /* 0x00000a1000007944 */ /* 0x000fea0003c00000 */
[----:B-1----:R-:W-:Y:S01]  /*8fb0*/  MOV R76, R197 ;  /* 0x000000c5004c7202 */ /* 0x002fe20000000f00 */
[----:B0-----:R-:W-:Y:S05]  /*8fc0*/  BRA `(.L_x_4145) ;  /* 0xffffc22000007947 */ /* 0x001fea000383ffff */
.L_x_4097:
[----:B------:R-:W-:Y:S01]  /*8fd0*/  HFMA2.MMA R198, -RZ, RZ, 0, 5.9604644775390625e-08 ;  /* 0x00000001ffc67435 */ /* 0x000fe200000001ff */
[----:B------:R-:W-:-:S02]  /*8fe0*/  MOV R197, R195 ;  /* 0x000000c300c57202 */ /* 0x000fc40000000f00 */
[----:B------:R-:W-:Y:S02]  /*8ff0*/  MOV R199, RZ ;  /* 0x000000ff00c77202 */ /* 0x000fe40000000f00 */
[----:B------:R-:W-:Y:S02]  /*9000*/  MOV R200, 0xffffffff ;  /* 0xffffffff00c87802 */ /* 0x000fe40000000f00 */
[----:B------:R-:W-:Y:S02]  /*9010*/  MOV R76, 0x9030 ;  /* 0x00009030004c7802 */ /* 0x000fe40000000f00 */
[----:B01----:R-:W-:Y:S05]  /*9020*/  CALL.REL.NOINC `($__internal_167_$__cuda_sm70_shflsync_up) ;  /* 0x0000099000007944 */ /* 0x003fea0003c00000 */
[----:B0-----:R-:W-:Y:S01]  /*9030*/  HFMA2.MMA R198, -RZ, RZ, 0, 5.9604644775390625e-08 ;  /* 0x00000001ffc67435 */ /* 0x001fe200000001ff */
[----:B-1----:R-:W-:Y:S02]  /*9040*/  MOV R78, R197 ;  /* 0x000000c5004e7202 */ /* 0x002fe40000000f00 */
[----:B------:R-:W-:Y:S02]  /*9050*/  MOV R197, R79 ;  /* 0x0000004f00c57202 */ /* 0x000fe40000000f00 */
[----:B------:R-:W-:Y:S02]  /*9060*/  MOV R199, RZ ;  /* 0x000000ff00c77202 */ /* 0x000fe40000000f00 */
[----:B------:R-:W-:-:S02]  /*9070*/  MOV R200, 0xffffffff ;  /* 0xffffffff00c87802 */ /* 0x000fc40000000f00 */
[----:B------:R-:W-:Y:S02]  /*9080*/  MOV R76, 0x90a0 ;  /* 0x000090a0004c7802 */ /* 0x000fe40000000f00 */
[----:B------:R-:W-:Y:S05]  /*9090*/  CALL.REL.NOINC `($__internal_167_$__cuda_sm70_shflsync_up) ;  /* 0x0000092000007944 */ /* 0x000fea0003c00000 */
[----:B------:R-:W-:Y:S01]  /*90a0*/  HFMA2.MMA R211, -RZ, RZ, 0, 0 ;  /* 0x00000000ffd37435 */ /* 0x000fe200000001ff */
[----:B------:R-:W-:Y:S02]  /*90b0*/  MOV R193, R78 ;  /* 0x0000004e00c17202 */ /* 0x000fe40000000f00 */
[----:B-1----:R-:W-:Y:S02]  /*90c0*/  MOV R196, R197 ;  /* 0x000000c500c47202 */ /* 0x002fe40000000f00 */
[----:B------:R-:W-:Y:S02]  /*90d0*/  MOV R206, R92 ;  /* 0x0000005c00ce7202 */ /* 0x000fe40000000f00 */
[----:B------:R-:W-:Y:S02]  /*90e0*/  MOV R204, 0x1f ;  /* 0x0000001f00cc7802 */ /* 0x000fe40000000f00 */
[----:B------:R-:W-:Y:S02]  /*90f0*/  MOV R213, 0xffffffff ;  /* 0xffffffff00d57802 */ /* 0x000fe40000000f00 */
[----:B------:R-:W-:-:S02]  /*9100*/  MOV R76, 0x9120 ;  /* 0x00009120004c7802 */ /* 0x000fc40000000f00 */
[----:B0-----:R-:W-:Y:S05]  /*9110*/  CALL.REL.NOINC `($__internal_166_$__cuda_sm70_shflsync_idx_p) ;  /* 0x0000086000007944 */ /* 0x001fea0003c00000 */
[----:B0-----:R-:W-:Y:S01]  /*9120*/  HFMA2.MMA R211, -RZ, RZ, 0, 0 ;  /* 0x00000000ffd37435 */ /* 0x001fe200000001ff */
[----:B-1----:R-:W-:-:S02]  /*9130*/  MOV R92, R204 ;  /* 0x000000cc005c7202 */ /* 0x002fc40000000f00 */
[----:B------:R-:W-:Y:S02]  /*9140*/  MOV R206, R93 ;  /* 0x0000005d00ce7202 */ /* 0x000fe40000000f00 */
[----:B------:R-:W-:Y:S02]  /*9150*/  MOV R204, 0x1f ;  /* 0x0000001f00cc7802 */ /* 0x000fe40000000f00 */
[----:B------:R-:W-:Y:S02]  /*9160*/  MOV R213, 0xffffffff ;  /* 0xffffffff00d57802 */ /* 0x000fe40000000f00 */
[----:B------:R-:W-:Y:S02]  /*9170*/  MOV R76, 0x9190 ;  /* 0x00009190004c7802 */ /* 0x000fe40000000f00 */
[----:B------:R-:W-:Y:S05]  /*9180*/  CALL.REL.NOINC `($__internal_166_$__cuda_sm70_shflsync_idx_p) ;  /* 0x000007f000007944 */ /* 0x000fea0003c00000 */
[----:B-1----:R-:W-:Y:S01]  /*9190*/  MOV R77, R204 ;  /* 0x000000cc004d7202 */ /* 0x002fe20000000f00 */
[----:B0-----:R-:W-:Y:S05]  /*91a0*/  BRA `(.L_x_4146) ;  /* 0xffffc1b000007947 */ /* 0x001fea000383ffff */
.L_x_4100:
[----:B------:R-:W-:Y:S01]  /*91b0*/  HFMA2.MMA R211, -RZ, RZ, 0, 5.9604644775390625e-08 ;  /* 0x00000001ffd37435 */ /* 0x000fe200000001ff */
[----:B------:R-:W-:Y:S02]  /*91c0*/  MOV R200, R78 ;  /* 0x0000004e00c87202 */ /* 0x000fe40000000f00 */
[----:B------:R-:W-:-:S02]  /*91d0*/  MOV R202, 0x1f ;  /* 0x0000001f00ca7802 */ /* 0x000fc40000000f00 */
[----:B------:R-:W-:Y:S02]  /*91e0*/  MOV R213, 0xffffffff ;  /* 0xffffffff00d57802 */ /* 0x000fe40000000f00 */
[----:B------:R-:W-:Y:S02]  /*91f0*/  MOV R76, 0x9210 ;  /* 0x00009210004c7802 */ /* 0x000fe40000000f00 */
[----:B------:R-:W-:Y:S05]  /*9200*/  CALL.REL.NOINC `($__internal_165_$__cuda_sm70_shflsync_down) ;  /* 0x0000073000007944 */ /* 0x000fea0003c00000 */
[----:B-1----:R-:W-:Y:S01]  /*9210*/  MOV R209, R200 ;  /* 0x000000c800d17202 */ /* 0x002fe20000000f00 */
[----:B0-----:R-:W-:Y:S05]  /*9220*/  BRA `(.L_x_4147) ;  /* 0xffffc67000007947 */ /* 0x001fea000383ffff */
.L_x_4101:
[----:B------:R-:W-:Y:S01]  /*9230*/  HFMA2.MMA R211, -RZ, RZ, 0, 5.9604644775390625e-08 ;  /* 0x00000001ffd37435 */ /* 0x000fe200000001ff */
[----:B------:R-:W-:Y:S02]  /*9240*/  MOV R200, R79 ;  /* 0x0000004f00c87202 */ /* 0x000fe40000000f00 */
[----:B------:R-:W-:Y:S02]  /*9250*/  MOV R202, 0x1f ;  /* 0x0000001f00ca7802 */ /* 0x000fe40000000f00 */
[----:B------:R-:W-:Y:S02]  /*9260*/  MOV R213, 0xffffffff ;  /* 0xffffffff00d57802 */ /* 0x000fe40000000f00 */
[----:B------:R-:W-:-:S02]  /*9270*/  MOV R76, 0x9290 ;  /* 0x00009290004c7802 */ /* 0x000fc40000000f00 */
[----:B01----:R-:W-:Y:S05]  /*9280*/  CALL.REL.NOINC `($__internal_165_$__cuda_sm70_shflsync_down) ;  /* 0x000006b000007944 */ /* 0x003fea0003c00000 */
        /* <DEDUP_REMOVED lines=9> */
[----:B------:R-:W-:Y:S05]  /*9320*/  CALL.REL.NOINC `($__internal_165_$__cuda_sm70_shflsync_down) ;  /* 0x0000061000007944 */ /* 0x000fea0003c00000 */
[----:B0-----:R-:W-:Y:S01]  /*9330*/  HFMA2.MMA R211, -RZ, RZ, 0, 1.1920928955078125e-07 ;  /* 0x00000002ffd37435 */ /* 0x001fe200000001ff */
[----:B-1----:R-:W-:Y:S02]  /*9340*/  MOV R78, R200 ;  /* 0x000000c8004e7202 */ /* 0x002fe40000000f00 */
[----:B------:R-:W-:-:S02]  /*9350*/  MOV R200, R79 ;  /* 0x0000004f00c87202 */ /* 0x000fc40000000f00 */
[----:B------:R-:W-:Y:S02]  /*9360*/  MOV R202, 0x1f ;  /* 0x0000001f00ca7802 */ /* 0x000fe40000000f00 */
[----:B------:R-:W-:Y:S02]  /*9370*/  MOV R213, 0xffffffff ;  /* 0xffffffff00d57802 */ /* 0x000fe40000000f00 */
[----:B------:R-:W-:Y:S02]  /*9380*/  MOV R76, 0x93a0 ;  /* 0x000093a0004c7802 */ /* 0x000fe40000000f00 */
[----:B------:R-:W-:Y:S05]  /*9390*/  CALL.REL.NOINC `($__internal_165_$__cuda_sm70_shflsync_down) ;  /* 0x000005a000007944 */ /* 0x000fea0003c00000 */
[----:B-1----:R-:W-:Y:S01]  /*93a0*/  @!P3 FFMA.FTZ R79, R209, R200, R79 ;  /* 0x000000c8d14fb223 */ /* 0x002fe2000001004f */
[----:B0-----:R-:W-:Y:S01]  /*93b0*/  HFMA2.MMA R211, -RZ, RZ, 0, 2.384185791015625e-07 ;  /* 0x00000004ffd37435 */ /* 0x001fe200000001ff */
[----:B------:R-:W-:Y:S01]  /*93c0*/  @!P3 FMUL.FTZ R209, R78, R209 ;  /* 0x000000d14ed1b220 */ /* 0x000fe20000410000 */
[----:B------:R-:W-:Y:S02]  /*93d0*/  MOV R202, 0x1f ;  /* 0x0000001f00ca7802 */ /* 0x000fe40000000f00 */
[----:B------:R-:W-:Y:S02]  /*93e0*/  MOV R213, 0xffffffff ;  /* 0xffffffff00d57802 */ /* 0x000fe40000000f00 */
[----:B------:R-:W-:-:S02]  /*93f0*/  MOV R200, R209 ;  /* 0x000000d100c87202 */ /* 0x000fc40000000f00 */
[----:B------:R-:W-:Y:S02]  /*9400*/  MOV R76, 0x9420 ;  /* 0x00009420004c7802 */ /* 0x000fe40000000f00 */
[----:B------:R-:W-:Y:S05]  /*9410*/  CALL.REL.NOINC `($__internal_165_$__cuda_sm70_shflsync_down) ;  /* 0x0000052000007944 */ /* 0x000fea0003c00000 */
[----:B0-----:R-:W-:Y:S01]  /*9420*/  HFMA2.MMA R211, -RZ, RZ, 0, 2.384185791015625e-07 ;  /* 0x00000004ffd37435 */ /* 0x001fe200000001ff */
[----:B-1----:R-:W-:Y:S02]  /*9430*/  MOV R78, R200 ;  /* 0x000000c8004e7202 */ /* 0x002fe40000000f00 */
[----:B------:R-:W-:Y:S02]  /*9440*/  MOV R200, R79 ;  /* 0x0000004f00c87202 */ /* 0x000fe40000000f00 */
[----:B------:R-:W-:Y:S02]  /*9450*/  MOV R202, 0x1f ;  /* 0x0000001f00ca7802 */ /* 0x000fe40000000f00 */
[----:B------:R-:W-:Y:S02]  /*9460*/  MOV R213, 0xffffffff ;  /* 0xffffffff00d57802 */ /* 0x000fe40000000f00 */
[----:B------:R-:W-:Y:S02]  /*9470*/  MOV R76, 0x9490 ;  /* 0x00009490004c7802 */ /* 0x000fe40000000f00 */
[----:B------:R-:W-:Y:S05]  /*9480*/  CALL.REL.NOINC `($__internal_165_$__cuda_sm70_shflsync_down) ;  /* 0x000004b000007944 */ /* 0x000fea0003c00000 */
[----:B-1----:R-:W-:Y:S01]  /*9490*/  @!P2 FFMA.FTZ R79, R209, R200, R79 ;  /* 0x000000c8d14fa223 */ /* 0x002fe2000001004f */
[----:B0-----:R-:W-:Y:S01]  /*94a0*/  HFMA2.MMA R211, -RZ, RZ, 0, 4.76837158203125e-07 ;  /* 0x00000008ffd37435 */ /* 0x001fe200000001ff */
[----:B------:R-:W-:Y:S01]  /*94b0*/  @!P2 FMUL.FTZ R209, R78, R209 ;  /* 0x000000d14ed1a220 */ /* 0x000fe20000410000 */
[----:B------:R-:W-:-:S02]  /*94c0*/  MOV R202, 0x1f ;  /* 0x0000001f00ca7802 */ /* 0x000fc40000000f00 */
[----:B------:R-:W-:Y:S02]  /*94d0*/  MOV R213, 0xffffffff ;  /* 0xffffffff00d57802 */ /* 0x000fe40000000f00 */
[----:B------:R-:W-:Y:S02]  /*94e0*/  MOV R200, R209 ;  /* 0x000000d100c87202 */ /* 0x000fe40000000f00 */
[----:B------:R-:W-:Y:S02]  /*94f0*/  MOV R76, 0x9510 ;  /* 0x00009510004c7802 */ /* 0x000fe40000000f00 */
[----:B------:R-:W-:Y:S05]  /*9500*/  CALL.REL.NOINC `($__internal_165_$__cuda_sm70_shflsync_down) ;  /* 0x0000043000007944 */ /* 0x000fea0003c00000 */
[----:B0-----:R-:W-:Y:S01]  /*9510*/  HFMA2.MMA R211, -RZ, RZ, 0, 4.76837158203125e-07 ;  /* 0x00000008ffd37435 */ /* 0x001fe200000001ff */
[----:B-1----:R-:W-:Y:S02]  /*9520*/  MOV R78, R200 ;  /* 0x000000c8004e7202 */ /* 0x002fe40000000f00 */
[----:B------:R-:W-:Y:S02]  /*9530*/  MOV R200, R79 ;  /* 0x0000004f00c87202 */ /* 0x000fe40000000f00 */
[----:B------:R-:W-:Y:S02]  /*9540*/  MOV R202, 0x1f ;  /* 0x0000001f00ca7802 */ /* 0x000fe40000000f00 */
[----:B------:R-:W-:-:S02]  /*9550*/  MOV R213, 0xffffffff ;  /* 0xffffffff00d57802 */ /* 0x000fc40000000f00 */
[----:B------:R-:W-:Y:S02]  /*9560*/  MOV R76, 0x9580 ;  /* 0x00009580004c7802 */ /* 0x000fe40000000f00 */
[----:B------:R-:W-:Y:S05]  /*9570*/  CALL.REL.NOINC `($__internal_165_$__cuda_sm70_shflsync_down) ;  /* 0x000003c000007944 */ /* 0x000fea0003c00000 */
[----:B-1----:R-:W-:Y:S01]  /*9580*/  @!P1 FFMA.FTZ R79, R209, R200, R79 ;  /* 0x000000c8d14f9223 */ /* 0x002fe2000001004f */
[----:B0-----:R-:W-:Y:S01]  /*9590*/  HFMA2.MMA R211, -RZ, RZ, 0, 9.5367431640625e-07 ;  /* 0x00000010ffd37435 */ /* 0x001fe200000001ff */
[----:B------:R-:W-:Y:S01]  /*95a0*/  @!P1 FMUL.FTZ R209, R78, R209 ;  /* 0x000000d14ed19220 */ /* 0x000fe20000410000 */
[----:B------:R-:W-:Y:S02]  /*95b0*/  MOV R202, 0x1f ;  /* 0x0000001f00ca7802 */ /* 0x000fe40000000f00 */
[----:B------:R-:W-:Y:S02]  /*95c0*/  MOV R213, 0xffffffff ;  /* 0xffffffff00d57802 */ /* 0x000fe40000000f00 */
[----:B------:R-:W-:Y:S02]  /*95d0*/  MOV R200, R209 ;  /* 0x000000d100c87202 */ /* 0x000fe40000000f00 */
[----:B------:R-:W-:Y:S02]  /*95e0*/  MOV R76, 0x9600 ;  /* 0x00009600004c7802 */ /* 0x000fe40000000f00 */
[----:B------:R-:W-:Y:S05]  /*95f0*/  CALL.REL.NOINC `($__internal_165_$__cuda_sm70_shflsync_down) ;  /* 0x0000034000007944 */ /* 0x000fea0003c00000 */
[----:B0-----:R-:W-:Y:S01]  /*9600*/  HFMA2.MMA R211, -RZ, RZ, 0, 9.5367431640625e-07 ;  /* 0x00000010ffd37435 */ /* 0x001fe200000001ff */
[----:B-1----:R-:W-:-:S02]  /*9610*/  MOV R78, R200 ;  /* 0x000000c8004e7202 */ /* 0x002fc40000000f00 */
[----:B------:R-:W-:Y:S02]  /*9620*/  MOV R200, R79 ;  /* 0x0000004f00c87202 */ /* 0x000fe40000000f00 */
[----:B------:R-:W-:Y:S02]  /*9630*/  MOV R202, 0x1f ;  /* 0x0000001f00ca7802 */ /* 0x000fe40000000f00 */
[----:B------:R-:W-:Y:S02]  /*9640*/  MOV R213, 0xffffffff ;  /* 0xffffffff00d57802 */ /* 0x000fe40000000f00 */
[----:B------:R-:W-:Y:S02]  /*9650*/  MOV R76, 0x9670 ;  /* 0x00009670004c7802 */ /* 0x000fe40000000f00 */
[----:B------:R-:W-:Y:S05]  /*9660*/  CALL.REL.NOINC `($__internal_165_$__cuda_sm70_shflsync_down) ;  /* 0x000002d000007944 */ /* 0x000fea0003c00000 */
[----:B-1----:R-:W-:Y:S01]  /*9670*/  @!P0 FFMA.FTZ R79, R209, R200, R79 ;  /* 0x000000c8d14f8223 */ /* 0x002fe2000001004f */
[----:B0-----:R-:W-:Y:S01]  /*9680*/  HFMA2.MMA R211, -RZ, RZ, 0, 0 ;  /* 0x00000000ffd37435 */ /* 0x001fe200000001ff */
[----:B------:R-:W-:Y:S01]  /*9690*/  @!P0 FMUL.FTZ R209, R78, R209 ;  /* 0x000000d14ed18220 */ /* 0x000fe20000410000 */
[----:B------:R-:W-:Y:S02]  /*96a0*/  MOV R204, 0x1f ;  /* 0x0000001f00cc7802 */ /* 0x000fe40000000f00 */
[----:B------:R-:W-:-:S02]  /*96b0*/  MOV R213, 0xffffffff ;  /* 0xffffffff00d57802 */ /* 0x000fc40000000f00 */
[----:B------:R-:W-:Y:S02]  /*96c0*/  MOV R206, R209 ;  /* 0x000000d100ce7202 */ /* 0x000fe40000000f00 */
[----:B------:R-:W-:Y:S02]  /*96d0*/  MOV R76, 0x96f0 ;  /* 0x000096f0004c7802 */ /* 0x000fe40000000f00 */
[----:B------:R-:W-:Y:S05]  /*96e0*/  CALL.REL.NOINC `($__internal_166_$__cuda_sm70_shflsync_idx_p) ;  /* 0x0000029000007944 */ /* 0x000fea0003c00000 */
[----:B0-----:R-:W-:Y:S01]  /*96f0*/  HFMA2.MMA R211, -RZ, RZ, 0, 0 ;  /* 0x00000000ffd37435 */ /* 0x001fe200000001ff */
[----:B-1----:R-:W-:Y:S02]  /*9700*/  MOV R78, R204 ;  /* 0x000000cc004e7202 */ /* 0x002fe40000000f00 */
[----:B------:R-:W-:Y:S02]  /*9710*/  MOV R206, R79 ;  /* 0x0000004f00ce7202 */ /* 0x000fe40000000f00 */
[----:B------:R-:W-:Y:S02]  /*9720*/  MOV R204, 0x1f ;  /* 0x0000001f00cc7802 */ /* 0x000fe40000000f00 */
[----:B------:R-:W-:Y:S02]  /*9730*/  MOV R213, 0xffffffff ;  /* 0xffffffff00d57802 */ /* 0x000fe40000000f00 */
[----:B------:R-:W-:-:S02]  /*9740*/  MOV R76, 0x9760 ;  /* 0x00009760004c7802 */ /* 0x000fc40000000f00 */
[----:B------:R-:W-:Y:S05]  /*9750*/  CALL.REL.NOINC `($__internal_166_$__cuda_sm70_shflsync_idx_p) ;  /* 0x0000022000007944 */ /* 0x000fea0003c00000 */
[----:B0-----:R-:W-:Y:S01]  /*9760*/  HFMA2.MMA R211, -RZ, RZ, 0, 5.9604644775390625e-08 ;  /* 0x00000001ffd37435 */ /* 0x001fe200000001ff */
[----:B------:R-:W-:-:S02]  /*9770*/  MOV R196, R78 ;  /* 0x0000004e00c47202 */ /* 0x000fc40000000f00 */
[----:B-1----:R-:W-:Y:S02]  /*9780*/  MOV R198, R204 ;  /* 0x000000cc00c67202 */ /* 0x002fe40000000f00 */
[----:B------:R-:W-:Y:S02]  /*9790*/  MOV R200, R209 ;  /* 0x000000d100c87202 */ /* 0x000fe40000000f00 */
[----:B------:R-:W-:Y:S02]  /*97a0*/  MOV R202, 0x1f ;  /* 0x0000001f00ca7802 */ /* 0x000fe40000000f00 */
[----:B------:R-:W-:Y:S02]  /*97b0*/  MOV R213, 0xffffffff ;  /* 0xffffffff00d57802 */ /* 0x000fe40000000f00 */
[----:B------:R-:W-:Y:S02]  /*97c0*/  MOV R76, 0x97e0 ;  /* 0x000097e0004c7802 */ /* 0x000fe40000000f00 */
[----:B------:R-:W-:Y:S05]  /*97d0*/  CALL.REL.NOINC `($__internal_165_$__cuda_sm70_shflsync_down) ;  /* 0x0000016000007944 */ /* 0x000fea0003c00000 */
[----:B0-----:R-:W-:Y:S01]  /*97e0*/  HFMA2.MMA R211, -RZ, RZ, 0, 5.9604644775390625e-08 ;  /* 0x00000001ffd37435 */ /* 0x001fe200000001ff */
[----:B-1----:R-:W-:Y:S02]  /*97f0*/  MOV R78, R200 ;  /* 0x000000c8004e7202 */ /* 0x002fe40000000f00 */
[----:B------:R-:W-:-:S02]  /*9800*/  MOV R200, R79 ;  /* 0x0000004f00c87202 */ /* 0x000fc40000000f00 */
[----:B------:R-:W-:Y:S02]  /*9810*/  MOV R202, 0x1f ;  /* 0x0000001f00ca7802 */ /* 0x000fe40000000f00 */
[----:B------:R-:W-:Y:S02]  /*9820*/  MOV R213, 0xffffffff ;  /* 0xffffffff00d57802 */ /* 0x000fe40000000f00 */
[----:B------:R-:W-:Y:S02]  /*9830*/  MOV R76, 0x9850 ;  /* 0x00009850004c7802 */ /* 0x000fe40000000f00 */
[----:B------:R-:W-:Y:S05]  /*9840*/  CALL.REL.NOINC `($__internal_165_$__cuda_sm70_shflsync_down) ;  /* 0x000000f000007944 */ /* 0x000fea0003c00000 */
[----:B0-----:R-:W-:Y:S01]  /*9850*/  HFMA2.MMA R211, -RZ, RZ, 0, 0 ;  /* 0x00000000ffd37435 */ /* 0x001fe200000001ff */
[----:B------:R-:W-:Y:S02]  /*9860*/  MOV R209, R78 ;  /* 0x0000004e00d17202 */ /* 0x000fe40000000f00 */
[----:B------:R-:W-:Y:S02]  /*9870*/  MOV R206, R92 ;  /* 0x0000005c00ce7202 */ /* 0x000fe40000000f00 */
[----:B------:R-:W-:Y:S02]  /*9880*/  MOV R204, 0x1f ;  /* 0x0000001f00cc7802 */ /* 0x000fe40000000f00 */
[----:B------:R-:W-:-:S02]  /*9890*/  MOV R213, 0xffffffff ;  /* 0xffffffff00d57802 */ /* 0x000fc40000000f00 */
[----:B------:R-:W-:Y:S02]  /*98a0*/  MOV R76, 0x98c0 ;  /* 0x000098c0004c7802 */ /* 0x000fe40000000f00 */
[----:B-1----:R-:W-:Y:S05]  /*98b0*/  CALL.REL.NOINC `($__internal_166_$__cuda_sm70_shflsync_idx_p) ;  /* 0x000000c000007944 */ /* 0x002fea0003c00000 */
[----:B0-----:R-:W-:Y:S01]  /*98c0*/  HFMA2.MMA R211, -RZ, RZ, 0, 0 ;  /* 0x00000000ffd37435 */ /* 0x001fe200000001ff */
[----:B-1----:R-:W-:Y:S02]  /*98d0*/  MOV R202, R204 ;  /* 0x000000cc00ca7202 */ /* 0x002fe40000000f00 */
[----:B------:R-:W-:Y:S02]  /*98e0*/  MOV R206, R93 ;  /* 0x0000005d00ce7202 */ /* 0x000fe40000000f00 */
[----:B------:R-:W-:Y:S02]  /*98f0*/  MOV R204, 0x1f ;  /* 0x0000001f00cc7802 */ /* 0x000fe40000000f00 */
[----:B------:R-:W-:Y:S02]  /*9900*/  MOV R213, 0xffffffff ;  /* 0xffffffff00d57802 */ /* 0x000fe40000000f00 */
[----:B------:R-:W-:Y:S02]  /*9910*/  MOV R76, 0x9930 ;  /* 0x00009930004c7802 */ /* 0x000fe40000000f00 */
[----:B------:R-:W-:Y:S05]  /*9920*/  CALL.REL.NOINC `($__internal_166_$__cuda_sm70_shflsync_idx_p) ;  /* 0x0000005000007944 */ /* 0x000fea0003c00000 */
[----:B01----:R-:W-:Y:S05]  /*9930*/  BRA `(.L_x_4148) ;  /* 0xffffc10000007947 */ /* 0x003fea000383ffff */
        .weak           $__internal_165_$__cuda_sm70_shflsync_down
        .type           $__internal_165_$__cuda_sm70_shflsync_down,@function
        .size           $__internal_165_$__cuda_sm70_shflsync_down,($__internal_166_$__cuda_sm70_shflsync_idx_p - $__internal_165_$__cuda_sm70_shflsync_down)
$__internal_165_$__cuda_sm70_shflsync_down:
[----:B------:R-:W-:Y:S01]  /*9940*/  HFMA2.MMA R77, -RZ, RZ, 0, 0 ;  /* 0x00000000ff4d7435 */ /* 0x000fe200000001ff */
[----:B------:R-:W-:Y:S04]  /*9950*/  WARPSYNC R213 ;  /* 0x000000d500007348 */ /* 0x000fe80003800000 */
[----:B------:R0:W1:Y:S01]  /*9960*/  SHFL.DOWN PT, R200, R200, R211, R202 ;  /* 0x080000d3c8c87389 */ /* 0x00006200000e00ca */
[----:B------:R-:W-:Y:S05]  /*9970*/  RET.REL.NODEC R76 `(_Z25selective_scan_bwd_kernelI32Selective_Scan_bwd_kernel_traitsILi64ELi16ELb1ELb0ELb1ELb1ELb1EffEEv12SSMParamsBwd) ;  /* 0xffff66804c007950 */ /* 0x000fea0003c3ffff */
        .weak           $__internal_166_$__cuda_sm70_shflsync_idx_p
        .type           $__internal_166_$__cuda_sm70_shflsync_idx_p,@function
        .size           $__internal_166_$__cuda_sm70_shflsync_idx_p,($__internal_167_$__cuda_sm70_shflsync_up - $__internal_166_$__cuda_sm70_shflsync_idx_p)
$__internal_166_$__cuda_sm70_shflsync_idx_p:
[----:B------:R-:W-:Y:S01]  /*9980*/  MOV R77, 0x0 ;  /* 0x00000000004d7802 */ /* 0x000fe20000000f00 */
[----:B------:R-:W-:Y:S04]  /*9990*/  WARPSYNC R213 ;  /* 0x000000d500007348 */ /* 0x000fe80003800000 */
[----:B------:R0:W1:Y:S01]  /*99a0*/  SHFL.IDX PT, R204, R206, R211, R204 ;  /* 0x000000d3cecc7389 */ /* 0x00006200000e00cc */
[----:B------:R-:W-:Y:S05]  /*99b0*/  RET.REL.NODEC R76 `(_Z25selective_scan_bwd_kernelI32Selective_Scan_bwd_kernel_traitsILi64ELi16ELb1ELb0ELb1ELb1ELb1EffEEv12SSMParamsBwd) ;  /* 0xffff66404c007950 */ /* 0x000fea0003c3ffff */
        .weak           $__internal_167_$__cuda_sm70_shflsync_up
        .type           $__internal_167_$__cuda_sm70_shflsync_up,@function
        .size           $__internal_167_$__cuda_sm70_shflsync_up,(.L_x_8983 - $__internal_167_$__cuda_sm70_shflsync_up)
$__internal_167_$__cuda_sm70_shflsync_up:
[----:B------:R-:W-:Y:S01]  /*99c0*/  HFMA2.MMA R77, -RZ, RZ, 0, 0 ;  /* 0x00000000ff4d7435 */ /* 0x000fe200000001ff */
[----:B------:R-:W-:Y:S04]  /*99d0*/  WARPSYNC R200 ;  /* 0x000000c800007348 */ /* 0x000fe80003800000 */
[----:B------:R0:W1:Y:S01]  /*99e0*/  SHFL.UP PT, R197, R197, R198, R199 ;  /* 0x040000c6c5c57389 */ /* 0x00006200000e00c7 */
[----:B------:R-:W-:Y:S05]  /*99f0*/  RET.REL.NODEC R76 `(_Z25selective_scan_bwd_kernelI32Selective_Scan_bwd_kernel_traitsILi64ELi16ELb1ELb0ELb1ELb1ELb1EffEEv12SSMParamsBwd) ;  /* 0xffff66004c007950 */ /* 0x000fea0003c3ffff */
.L_x_4149:
        /* <DEDUP_REMOVED lines=16> */
.L_x_8983:


//--------------------- .text._Z25selective_scan_bwd_kernelI32Selective_Scan_bwd_kernel_traitsILi64ELi16ELb1ELb1ELb0ELb0ELb0EffEEv12SSMParamsBwd --------------------------
	.section	.text._Z25selective_scan_bwd_kernelI32Selective_Scan_bwd_kernel_traitsILi64ELi16ELb1ELb1ELb0ELb0ELb0EffEEv12SSMParamsBwd,"ax",@progbits
	.sectioninfo	@"SHI_REGISTERS=212"
	.align	128
        .global         _Z25selective_scan_bwd_kernelI32Selective_Scan_bwd_kernel_traitsILi64ELi16ELb1ELb1ELb0ELb0ELb0EffEEv12SSMParamsBwd
        .type           _Z25selective_scan_bwd_kernelI32Selective_Scan_bwd_kernel_traitsILi64ELi16ELb1ELb1ELb0ELb0ELb0EffEEv12SSMParamsBwd,@function
        .size           _Z25selective_scan_bwd_kernelI32Selective_Scan_bwd_kernel_traitsILi64ELi16ELb1ELb1ELb0ELb0ELb0EffEEv12SSMParamsBwd,(.L_x_8986 - _Z25selective_scan_bwd_kernelI32Selective_Scan_bwd_kernel_traitsILi64ELi16ELb1ELb1ELb0ELb0ELb0EffEEv12SSMParamsBwd)
        .other          _Z25selective_scan_bwd_kernelI32Selective_Scan_bwd_kernel_traitsILi64ELi16ELb1ELb1ELb0ELb0ELb0EffEEv12SSMParamsBwd,@"STO_CUDA_ENTRY STV_DEFAULT"
_Z25selective_scan_bwd_kernelI32Selective_Scan_bwd_kernel_traitsILi64ELi16ELb1ELb1ELb0ELb0ELb0EffEEv12SSMParamsBwd:
.text._Z25selective_scan_bwd_kernelI32Selective_Scan_bwd_kernel_traitsILi64ELi16ELb1ELb1ELb0ELb0ELb0EffEEv12SSMParamsBwd:
        /* <DEDUP_REMOVED lines=21> */
[----:B------:R4:W5:Y:S01]  /*0150*/  @P1 LDG.E R133, [R4.64] ;  /* 0x0000000404851981 */ /* 0x000962000c1e1900 */
[----:B--2---:R-:W-:Y:S01]  /*0160*/  SHF.R.S32.HI R182, RZ, 0x1f, R132 ;  /* 0x0000001fffb67819 */ /* 0x004fe20000011484 */
[C---:B------:R-:W-:Y:S01]  /*0170*/  IMAD R13, R135.reuse, c[0x0][0x1d8], RZ ;  /* 0x00007600870d7a24 */ /* 0x040fe200078e02ff */
[----:B------:R-:W-:Y:S01]  /*0180*/  MOV R131, c[0x0][0x174] ;  /* 0x00005d0000837a02 */ /* 0x000fe20000000f00 */
[----:B------:R-:W-:Y:S01]  /*0190*/  IMAD R17, R135, c[0x0][0x280], RZ ;  /* 0x0000a00087117a24 */ /* 0x000fe200078e02ff */
[----:B------:R-:W-:Y:S01]  /*01a0*/  CS2R R104, SRZ ;  /* 0x0000000000687805 */ /* 0x000fe2000001ff00 */
[----:B0-----:R-:W-:Y:S01]  /*01b0*/  IABS R2, R136 ;  /* 0x0000008800027213 */ /* 0x001fe20000000000 */
[C---:B------:R-:W-:Y:S01]  /*01c0*/  IMAD R9, R182.reuse, c[0x0][0x278], RZ ;  /* 0x00009e00b6097a24 */ /* 0x040fe200078e02ff */
[----:B-1----:R-:W-:Y:S01]  /*01d0*/  HFMA2.MMA R6, -RZ, RZ, 0, 0 ;  /* 0x00000000ff067435 */ /* 0x002fe200000001ff */
[C---:B------:R-:W-:Y:S01]  /*01e0*/  ISETP.GE.AND P3, PT, R131.reuse, 0x1, PT ;  /* 0x000000018300780c */ /* 0x040fe20003f66270 */
[----:B----4-:R-:W-:Y:S01]  /*01f0*/  IMAD R5, R182, c[0x0][0x1d0], RZ ;  /* 0x00007400b6057a24 */ /* 0x010fe200078e02ff */
[----:B------:R-:W-:Y:S01]  /*0200*/  SHF.L.U32 R131, R131, 0xa, RZ ;  /* 0x0000000a83837819 */ /* 0x000fe200000006ff */
[C---:B------:R-:W-:Y:S01]  /*0210*/  IMAD R9, R132.reuse, c[0x0][0x27c], R9 ;  /* 0x00009f0084097a24 */ /* 0x040fe200078e0209 */
[----:B------:R-:W-:Y:S01]  /*0220*/  CS2R R106, SRZ ;  /* 0x00000000006a7805 */ /* 0x000fe2000001ff00 */
[----:B------:R-:W-:Y:S01]  /*0230*/  IMAD R5, R132, c[0x0][0x1d4], R5 ;  /* 0x0000750084057a24 */ /* 0x000fe200078e0205 */
[----:B---3--:R-:W-:Y:S01]  /*0240*/  IADD3 R8, RZ, -R7, RZ ;  /* 0x80000007ff087210 */ /* 0x008fe20007ffe0ff */
[----:B------:R-:W-:Y:S01]  /*0250*/  IMAD R17, R136, c[0x0][0x284], R17 ;  /* 0x0000a10088117a24 */ /* 0x000fe200078e0211 */
[----:B------:R-:W-:Y:S01]  /*0260*/  HFMA2.MMA R129, -RZ, RZ, 0, 0 ;  /* 0x00000000ff817435 */ /* 0x000fe200000001ff */
[----:B------:R-:W-:-:S02]  /*0270*/  MOV R127, RZ ;  /* 0x000000ff007f7202 */ /* 0x000fc40000000f00 */
[----:B------:R-:W-:-:S04]  /*0280*/  IMAD R3, R8, R11, RZ ;  /* 0x0000000b08037224 */ /* 0x000fc800078e02ff */
[----:B------:R-:W-:Y:S01]  /*0290*/  IMAD.HI.U32 R7, R7, R3, R6 ;  /* 0x0000000307077227 */ /* 0x000fe200078e0006 */
[----:B------:R-:W-:-:S04]  /*02a0*/  LOP3.LUT R6, R136, c[0x0][0x178], RZ, 0x3c, !PT ;  /* 0x00005e0088067a12 */ /* 0x000fc800078e3cff */
[----:B------:R-:W-:Y:S01]  /*02b0*/  ISETP.GE.AND P2, PT, R6, RZ, PT ;  /* 0x000000ff0600720c */ /* 0x000fe20003f46270 */
[----:B------:R-:W-:-:S04]  /*02c0*/  IMAD.HI.U32 R130, R7, R2, RZ ;  /* 0x0000000207827227 */ /* 0x000fc800078e00ff */
[----:B------:R-:W-:Y:S01]  /*02d0*/  IMAD R7, R182, c[0x0][0x1e0], RZ ;  /* 0x00007800b6077a24 */ /* 0x000fe200078e02ff */
[----:B------:R-:W-:-:S03]  /*02e0*/  IADD3 R0, -R130, RZ, RZ ;  /* 0x000000ff82007210 */ /* 0x000fc60007ffe1ff */
[C---:B------:R-:W-:Y:S02]  /*02f0*/  IMAD R7, R132.reuse, c[0x0][0x1e4], R7 ;  /* 0x0000790084077a24 */ /* 0x040fe400078e0207 */
[----:B------:R-:W-:Y:S02]  /*0300*/  IMAD R0, R11, R0, R2 ;  /* 0x000000000b007224 */ /* 0x000fe400078e0202 */
[----:B------:R-:W-:-:S03]  /*0310*/  IMAD.WIDE.U32 R2, R132, c[0x0][0x1d0], RZ ;  /* 0x0000740084027a25 */ /* 0x000fc600078e00ff */
[----:B------:R-:W-:Y:S02]  /*0320*/  ISETP.GT.U32.AND P1, PT, R11, R0, PT ;  /* 0x000000000b00720c */ /* 0x000fe40003f24070 */
        /* <DEDUP_REMOVED lines=11> */
[----:B------:R-:W-:-:S03]  /*03e0*/  ISETP.NE.AND P1, PT, RZ, c[0x0][0x178], PT ;  /* 0x00005e00ff007a0c */ /* 0x000fc60003f25270 */
[----:B------:R-:W-:Y:S01]  /*03f0*/  IMAD R15, R132, c[0x0][0x194], R11 ;  /* 0x00006500840f7a24 */ /* 0x000fe200078e020b */
[----:B------:R-:W-:Y:S01]  /*0400*/  IADD3 R11, R131, -0x400, RZ ;  /* 0xfffffc00830b7810 */ /* 0x000fe20007ffe0ff */
[----:B------:R-:W-:-:S03]  /*0410*/  IMAD R0, R136, c[0x0][0x1dc], R13 ;  /* 0x0000770088007a24 */ /* 0x000fc600078e020d */
[----:B------:R-:W-:Y:S02]  /*0420*/  SHF.R.S32.HI R13, RZ, 0x1f, R11 ;  /* 0x0000001fff0d7819 */ /* 0x000fe4000001140b */
[----:B------:R-:W-:Y:S02]  /*0430*/  IADD3 R125, P4, R11, R2, RZ ;  /* 0x000000020b7d7210 */ /* 0x000fe40007f9e0ff */
[----:B------:R-:W-:Y:S01]  /*0440*/  IADD3 R9, R9, R15, RZ ;  /* 0x0000000f09097210 */ /* 0x000fe20007ffe0ff */
[----:B------:R-:W-:Y:S01]  /*0450*/  IMAD R15, R135, c[0x0][0x1e8], RZ ;  /* 0x00007a00870f7a24 */ /* 0x000fe200078e02ff */
[----:B------:R-:W-:Y:S01]  /*0460*/  IADD3.X R0, R13, R3, R0, P4, !PT ;  /* 0x000000030d007210 */ /* 0x000fe200027fe400 */
[----:B------:R-:W-:Y:S01]  /*0470*/  IMAD.WIDE.U32 R2, R136, c[0x0][0x1e8], R4 ;  /* 0x00007a0088027a25 */ /* 0x000fe200078e0004 */
[----:B------:R-:W-:-:S03]  /*0480*/  @P0 IADD3 R130, R130, 0x1, RZ ;  /* 0x0000000182820810 */ /* 0x000fc60007ffe0ff */
[----:B------:R-:W-:Y:S01]  /*0490*/  IMAD.WIDE.U32 R4, R136, c[0x0][0x280], R6 ;  /* 0x0000a00088047a25 */ /* 0x000fe200078e0006 */
[C---:B------:R-:W-:Y:S02]  /*04a0*/  IADD3 R123, P0, R11.reuse, R2, RZ ;  /* 0x000000020b7b7210 */ /* 0x040fe40007f1e0ff */
[----:B------:R-:W-:Y:S01]  /*04b0*/  @!P2 IADD3 R130, -R130, RZ, RZ ;  /* 0x000000ff8282a210 */ /* 0x000fe20007ffe1ff */
[----:B------:R-:W-:Y:S01]  /*04c0*/  IMAD R15, R136, c[0x0][0x1ec], R15 ;  /* 0x00007b00880f7a24 */ /* 0x000fe200078e020f */
[----:B------:R-:W-:Y:S02]  /*04d0*/  IADD3 R121, P2, R11, R4, RZ ;  /* 0x000000040b797210 */ /* 0x000fe40007f5e0ff */
[----:B------:R-:W-:Y:S02]  /*04e0*/  @!P1 LOP3.LUT R130, RZ, c[0x0][0x178], RZ, 0x33, !PT ;  /* 0x00005e00ff829a12 */ /* 0x000fe400078e33ff */
[C---:B------:R-:W-:Y:S02]  /*04f0*/  IADD3.X R2, R13.reuse, R3, R15, P0, !PT ;  /* 0x000000030d027210 */ /* 0x040fe400007fe40f */
[----:B------:R-:W-:Y:S01]  /*0500*/  ISETP.NE.U32.AND P0, PT, RZ, c[0x0][0x260], PT ;  /* 0x00009800ff007a0c */ /* 0x000fe20003f05070 */
[----:B------:R-:W-:Y:S01]  /*0510*/  IMAD.WIDE.U32 R8, R130, c[0x0][0x1a8], R8 ;  /* 0x00006a0082087a25 */ /* 0x000fe200078e0008 */
[----:B------:R-:W-:-:S02]  /*0520*/  IADD3.X R4, R13, R5, R17, P2, !PT ;  /* 0x000000050d047210 */ /* 0x000fc400017fe411 */
[----:B------:R-:W-:Y:S02]  /*0530*/  LEA R124, P1, R125, c[0x0][0x240], 0x2 ;  /* 0x000090007d7c7a11 */ /* 0x000fe400078210ff */
        /* <DEDUP_REMOVED lines=17> */
[----:B------:R-:W-:-:S02]  /*0650*/  @P0 MOV R3, 0x8 ;  /* 0x0000000800030802 */ /* 0x000fc40000000f00 */
[----:B------:R-:W-:Y:S02]  /*0660*/  LEA.HI.X R121, R121, c[0x0][0x30c], R4, 0x2, P4 ;  /* 0x0000c30079797a11 */ /* 0x000fe400020f1404 */
[----:B------:R-:W-:Y:S01]  /*0670*/  IADD3.X R118, R13, R118, RZ, P5, !PT ;  /* 0x000000760d767210 */ /* 0x000fe20002ffe4ff */
[----:B------:R-:W-:Y:S01]  /*0680*/  @P0 IMAD.WIDE R2, R0, R3, c[0x0][0x260] ;  /* 0x0000980000020625 */ /* 0x000fe200078e0203 */
[C---:B------:R-:W-:Y:S01]  /*0690*/  LEA R119, P6, R11.reuse, c[0x0][0x228], 0x2 ;  /* 0x00008a000b777a11 */ /* 0x040fe200078c10ff */
        /* <DEDUP_REMOVED lines=8> */
[----:B------:R-:W-:Y:S02]  /*0720*/  MOV R117, c[0x0][0x174] ;  /* 0x00005d0000757a02 */ /* 0x000fe40000000f00 */
[----:B------:R-:W-:Y:S01]  /*0730*/  MOV R127, RZ ;  /* 0x000000ff007f7202 */ /* 0x000fe20000000f00 */
[----:B------:R-:W1:Y:S01]  /*0740*/  S2R R126, SR_LANEID ;  /* 0x00000000007e7919 */ /* 0x000e620000000000 */
[----:B------:R-:W-:Y:S02]  /*0750*/  MOV R116, RZ ;  /* 0x000000ff00747202 */ /* 0x000fe40000000f00 */
[----:B------:R-:W-:-:S02]  /*0760*/  MOV R129, RZ ;  /* 0x000000ff00817202 */ /* 0x000fc40000000f00 */
[----:B0-----:R-:W-:-:S04]  /*0770*/  SHF.R.S32.HI R5, RZ, 0x1f, R128 ;  /* 0x0000001fff057819 */ /* 0x001fc80000011480 */
[----:B------:R-:W-:-:S04]  /*0780*/  LEA.HI R5, R5, R128, RZ, 0x5 ;  /* 0x0000008005057211 */ /* 0x000fc800078f28ff */
[----:B-1----:R-:W-:Y:S02]  /*0790*/  SHF.R.S32.HI R115, RZ, 0x5, R5 ;  /* 0x00000005ff737819 */ /* 0x002fe40000011405 */
.L_x_4201:
        /* <DEDUP_REMOVED lines=39> */
[----:B0-----:R-:W4:Y:S04]  /*0a10*/  LDG.E.128 R52, [R48.64+0x400] ;  /* 0x0004000430347981 */ /* 0x001f28000c1e1d00 */
[----:B------:R-:W4:Y:S01]  /*0a20*/  LDG.E.128 R64, [R48.64+0x600] ;  /* 0x0006000430407981 */ /* 0x000f22000c1e1d00 */
[----:B------:R-:W-:-:S03]  /*0a30*/  ISETP.LT.AND P0, PT, RZ, c[0x0][0x16c], PT ;  /* 0x00005b00ff007a0c */ /* 0x000fc60003f01270 */
[----:B--2---:R-:W-:Y:S04]  /*0a40*/  STS.128 [R113.X16], R56 ;  /* 0x0000003871007388 */ /* 0x004fe8000000cc00 */
[----:B---3--:R-:W-:Y:S04]  /*0a50*/  STS.128 [R113.X16+0x200], R60 ;  /* 0x0002003c71007388 */ /* 0x008fe8000000cc00 */
[----:B----4-:R-:W-:Y:S04]  /*0a60*/  STS.128 [R113.X16+0x400], R52 ;  /* 0x0004003471007388 */ /* 0x010fe8000000cc00 */
[----:B------:R-:W-:Y:S01]  /*0a70*/  STS.128 [R113.X16+0x600], R64 ;  /* 0x0006004071007388 */ /* 0x000fe2000000cc00 */
[----:B------:R-:W-:-:S06]  /*0a80*/  NOP ;  /* 0x0000000000007918 */ /* 0x000fcc0000000000 */
[----:B------:R-:W0:Y:S04]  /*0a90*/  LDS.128 R36, [R0.X16] ;  /* 0x0000000000247984 */ /* 0x000e28000000cc00 */
[----:B------:R-:W1:Y:S04]  /*0aa0*/  LDS.128 R40, [R0.X16+0x10] ;  /* 0x0000100000287984 */ /* 0x000e68000000cc00 */
[----:B------:R-:W2:Y:S01]  /*0ab0*/  LDS.128 R44, [R0.X16+0x20] ;  /* 0x00002000002c7984 */ /* 0x000ea2000000cc00 */
[----:B0-----:R-:W-:Y:S02]  /*0ac0*/  FFMA.FTZ R50, R4, R36, R129 ;  /* 0x0000002404327223 */ /* 0x001fe40000010081 */
[----:B-----5:R-:W-:-:S02]  /*0ad0*/  FMUL.FTZ R54, R38, R134 ;  /* 0x0000008626367220 */ /* 0x020fc40000410000 */
[----:B------:R-:W-:Y:S02]  /*0ae0*/  FFMA.FTZ R69, R5, R37, R50 ;  /* 0x0000002505457223 */ /* 0x000fe40000010032 */
[----:B------:R0:W3:Y:S01]  /*0af0*/  LDS.128 R48, [R0.X16+0x30] ;  /* 0x0000300000307984 */ /* 0x0000e2000000cc00 */
[----:B------:R-:W-:Y:S02]  /*0b00*/  FMUL.FTZ R55, R39, R134 ;  /* 0x0000008627377220 */ /* 0x000fe40000410000 */
[----:B------:R-:W-:Y:S02]  /*0b10*/  FFMA.FTZ R56, R6, R38, R69 ;  /* 0x0000002606387223 */ /* 0x000fe40000010045 */
[-C--:B-1----:R-:W-:Y:S02]  /*0b20*/  FMUL.FTZ R58, R42, R134.reuse ;  /* 0x000000862a3a7220 */ /* 0x082fe40000410000 */
[----:B------:R-:W-:Y:S02]  /*0b30*/  FFMA.FTZ R57, R7, R39, R56 ;  /* 0x0000002707397223 */ /* 0x000fe40000010038 */
[----:B------:R-:W-:-:S02]  /*0b40*/  FMUL.FTZ R56, R40, R134 ;  /* 0x0000008628387220 */ /* 0x000fc40000410000 */
[----:B------:R-:W-:Y:S02]  /*0b50*/  FFMA.FTZ R52, R8, R40, R57 ;  /* 0x0000002808347223 */ /* 0x000fe40000010039 */
[-C--:B------:R-:W-:Y:S02]  /*0b60*/  FMUL.FTZ R57, R41, R134.reuse ;  /* 0x0000008629397220 */ /* 0x080fe40000410000 */
[----:B------:R-:W-:Y:S02]  /*0b70*/  FFMA.FTZ R53, R9, R41, R52 ;  /* 0x0000002909357223 */ /* 0x000fe40000010034 */
[----:B--2---:R-:W-:Y:S02]  /*0b80*/  FMUL.FTZ R60, R44, R134 ;  /* 0x000000862c3c7220 */ /* 0x004fe40000410000 */
        /* <DEDUP_REMOVED lines=8> */
[----:B0-----:R-:W-:Y:S02]  /*0c10*/  FFMA.FTZ R0, R14, R46, R53 ;  /* 0x0000002e0e007223 */ /* 0x001fe40000010035 */
[-C--:B------:R-:W-:Y:S02]  /*0c20*/  FMUL.FTZ R53, R37, R134.reuse ;  /* 0x0000008625357220 */ /* 0x080fe40000410000 */
[----:B------:R-:W-:Y:S02]  /*0c30*/  FFMA.FTZ R59, R15, R47, R0 ;  /* 0x0000002f0f3b7223 */ /* 0x000fe40000010000 */
[----:B---3--:R-:W-:Y:S02]  /*0c40*/  FMUL.FTZ R64, R48, R134 ;  /* 0x0000008630407220 */ /* 0x008fe40000410000 */
[----:B------:R-:W-:Y:S02]  /*0c50*/  FFMA.FTZ R0, R16, R48, R59 ;  /* 0x0000003010007223 */ /* 0x000fe4000001003b */
[----:B------:R-:W-:-:S02]  /*0c60*/  FMUL.FTZ R59, R43, R134 ;  /* 0x000000862b3b7220 */ /* 0x000fc40000410000 */
[----:B------:R-:W-:Y:S02]  /*0c70*/  FFMA.FTZ R65, R17, R49, R0 ;  /* 0x0000003111417223 */ /* 0x000fe40000010000 */
[----:B------:R-:W-:Y:S02]  /*0c80*/  FMUL.FTZ R66, R50, R134 ;  /* 0x0000008632427220 */ /* 0x000fe40000410000 */
[----:B------:R-:W-:Y:S02]  /*0c90*/  FFMA.FTZ R0, R18, R50, R65 ;  /* 0x0000003212007223 */ /* 0x000fe40000010041 */
[-C--:B------:R-:W-:Y:S02]  /*0ca0*/  FMUL.FTZ R65, R49, R134.reuse ;  /* 0x0000008631417220 */ /* 0x080fe40000410000 */
[----:B------:R-:W-:Y:S02]  /*0cb0*/  FMUL.FTZ R67, R51, R134 ;  /* 0x0000008633437220 */ /* 0x000fe40000410000 */
        /* <DEDUP_REMOVED lines=12> */
.L_x_4151:
[----:B------:R-:W-:Y:S01]  /*0d80*/  HFMA2.MMA R112, -RZ, RZ, 0, 0 ;  /* 0x00000000ff707435 */ /* 0x000fe200000001ff */
        /* <DEDUP_REMOVED lines=8> */
[----:B------:R-:W-:-:S02]  /*0e10*/  CS2R R80, SRZ ;  /* 0x0000000000507805 */ /* 0x000fc4000001ff00 */
.L_x_4200:
[----:B------:R-:W-:Y:S01]  /*0e20*/  IMAD R87, R135, c[0x0][0x180], RZ ;  /* 0x0000600087577a24 */ /* 0x000fe200078e02ff */
[----:B------:R-:W-:Y:S01]  /*0e30*/  SHF.R.S32.HI R139, RZ, 0x1f, R112 ;  /* 0x0000001fff8b7819 */ /* 0x000fe20000011470 */
[----:B------:R-:W-:-:S04]  /*0e40*/  IMAD.WIDE.U32 R84, R136, c[0x0][0x180], RZ ;  /* 0x0000600088547a25 */ /* 0x000fc800078e00ff */
[----:B------:R-:W-:Y:S02]  /*0e50*/  IMAD R89, R136, c[0x0][0x184], R87 ;  /* 0x0000610088597a24 */ /* 0x000fe400078e0257 */
[----:B------:R-:W-:Y:S02]  /*0e60*/  IMAD R91, R139, c[0x0][0x1a0], RZ ;  /* 0x000068008b5b7a24 */ /* 0x000fe400078e02ff */
[----:B------:R-:W-:Y:S01]  /*0e70*/  IMAD.WIDE.U32 R86, R112, c[0x0][0x1a0], RZ ;  /* 0x0000680070567a25 */ /* 0x000fe200078e00ff */
[----:B------:R-:W-:-:S03]  /*0e80*/  IADD3 R85, R85, R89, RZ ;  /* 0x0000005955557210 */ /* 0x000fc60007ffe0ff */
[----:B------:R-:W-:Y:S01]  /*0e90*/  IMAD R91, R112, c[0x0][0x1a4], R91 ;  /* 0x00006900705b7a24 */ /* 0x000fe200078e025b */
        /* <DEDUP_REMOVED lines=13> */
[----:B------:R0:W4:Y:S04]  /*0f70*/  LDG.E.128 R92, [R100.64+0x400] ;  /* 0x00040004645c7981 */ /* 0x000128000c1e1d00 */
[----:B------:R0:W4:Y:S01]  /*0f80*/  LDG.E.128 R96, [R100.64+0x600] ;  /* 0x0006000464607981 */ /* 0x000122000c1e1d00 */
        /* <DEDUP_REMOVED lines=8> */
[----:B-1----:R-:W-:-:S04]  /*1010*/  LEA R102, P2, R100, c[0x0][0x230], 0x2 ;  /* 0x00008c0064667a11 */ /* 0x002fc800078410ff */
[----:B------:R-:W-:Y:S02]  /*1020*/  LEA.HI.X R103, R100, c[0x0][0x234], R101, 0x2, P2 ;  /* 0x00008d0064677a11 */ /* 0x000fe400010f1465 */
[----:B------:R-:W-:Y:S01]  /*1030*/  SHF.L.U32 R100, R128, 0x2, RZ ;  /* 0x0000000280647819 */ /* 0x000fe200000006ff */
[----:B------:R-:W-:-:S03]  /*1040*/  FADD.FTZ R149, R20, R133 ;  /* 0x0000008514957221 */ /* 0x000fc60000010000 */
[----:B------:R-:W-:Y:S02]  /*1050*/  LOP3.LUT R101, R100, 0xffffff80, RZ, 0xc0, !PT ;  /* 0xffffff8064657812 */ /* 0x000fe400078ec0ff */
[----:B------:R-:W-:Y:S02]  /*1060*/  IADD3 R137, R117, -0x1, RZ ;  /* 0xffffffff75897810 */ /* 0x000fe40007ffe0ff */
[----:B------:R-:W-:Y:S02]  /*1070*/  IADD3 R109, R101, R126, RZ ;  /* 0x0000007e656d7210 */ /* 0x000fe40007ffe0ff */
[----:B------:R-:W-:Y:S02]  /*1080*/  ISETP.NE.AND P1, PT, R128, RZ, PT ;  /* 0x000000ff8000720c */ /* 0x000fe40003f25270 */
[----:B------:R-:W-:Y:S01]  /*1090*/  LEA.HI R138, R137, R137, RZ, 0x1 ;  /* 0x00000089898a7211 */ /* 0x000fe200078f08ff */
[----:B------:R-:W-:-:S03]  /*10a0*/  IMAD R142, R126, 0x3, R109 ;  /* 0x000000037e8e7824 */ /* 0x000fc600078e026d */
[----:B------:R-:W-:-:S04]  /*10b0*/  LOP3.LUT R138, R138, 0xfffffe, RZ, 0xc0, !PT ;  /* 0x00fffffe8a8a7812 */ /* 0x000fc800078ec0ff */
[----:B------:R-:W-:Y:S02]  /*10c0*/  IADD3 R137, R137, -R138, RZ ;  /* 0x8000008a89897210 */ /* 0x000fe40007ffe0ff */
[C---:B------:R-:W-:Y:S02]  /*10d0*/  IADD3 R138, R128.reuse, 0x200, RZ ;  /* 0x00000200808a7810 */ /* 0x040fe40007ffe0ff */
[----:B------:R-:W-:Y:S02]  /*10e0*/  @!P1 LEA R138, R137, R112, 0x8 ;  /* 0x00000070898a9211 */ /* 0x000fe400078e40ff */
[----:B------:R-:W-:Y:S02]  /*10f0*/  LOP3.LUT P0, RZ, R128, 0x1f, RZ, 0xc0, !PT ;  /* 0x0000001f80ff7812 */ /* 0x000fe4000780c0ff */
[----:B------:R-:W-:Y:S02]  /*1100*/  SHF.L.U32 R143, R138, 0x2, RZ ;  /* 0x000000028a8f7819 */ /* 0x000fe400000006ff */
[----:B------:R-:W-:Y:S01]  /*1110*/  ISETP.LT.OR P0, PT, R117, 0x2, P0 ;  /* 0x000000027500780c */ /* 0x000fe20000701670 */
[----:B------:R-:W-:-:S02]  /*1120*/  FADD.FTZ R156, R21, R133 ;  /* 0x00000085159c7221 */ /* 0x000fc40000010000 */
[--C-:B------:R-:W-:Y:S02]  /*1130*/  FADD.FTZ R139, R22, R133.reuse ;  /* 0x00000085168b7221 */ /* 0x100fe40000010000 */
[--C-:B------:R-:W-:Y:S02]  /*1140*/  FADD.FTZ R158, R23, R133.reuse ;  /* 0x00000085179e7221 */ /* 0x100fe40000010000 */
[----:B------:R-:W-:-:S06]  /*1150*/  FADD.FTZ R155, R24, R133 ;  /* 0x00000085189b7221 */ /* 0x000fcc0000010000 */
[----:B------:R-:W-:Y:S01]  /*1160*/  @!P0 IADD3 R101, R117, -0x2, RZ ;  /* 0xfffffffe75658810 */ /* 0x000fe20007ffe0ff */
[----:B------:R-:W-:Y:S01]  /*1170*/  FADD.FTZ R138, R25, R133 ;  /* 0x00000085198a7221 */ /* 0x000fe20000010000 */
[----:B------:R-:W-:-:S03]  /*1180*/  MOV R109, RZ ;  /* 0x000000ff006d7202 */ /* 0x000fc60000000f00 */
[----:B------:R-:W-:Y:S01]  /*1190*/  @!P0 IMAD R101, R101, c[0x0][0x16c], R112 ;  /* 0x00005b0065658a24 */ /* 0x000fe200078e0270 */
[----:B------:R-:W-:Y:S01]  /*11a0*/  MOV R108, 0x3f800000 ;  /* 0x3f800000006c7802 */ /* 0x000fe20000000f00 */
[----:B------:R-:W-:Y:S02]  /*11b0*/  FADD.FTZ R157, R28, R133 ;  /* 0x000000851c9d7221 */ /* 0x000fe40000010000 */
[----:B------:R-:W-:-:S04]  /*11c0*/  @!P0 IMAD.WIDE R100, R101, 0x8, R2 ;  /* 0x0000000865648825 */ /* 0x000fc800078e0202 */
[----:B------:R-:W-:Y:S02]  /*11d0*/  FMUL.FTZ R160, R5, R156 ;  /* 0x0000009c05a07220 */ /* 0x000fe40000410000 */
[--C-:B------:R-:W-:Y:S02]  /*11e0*/  FADD.FTZ R151, R30, R133.reuse ;  /* 0x000000851e977221 */ /* 0x100fe40000010000 */
[----:B------:R-:W-:Y:S02]  /*11f0*/  FMUL.FTZ R167, R12, R157 ;  /* 0x0000009d0ca77220 */ /* 0x000fe40000410000 */
[----:B------:R-:W-:Y:S02]  /*1200*/  FMUL.FTZ R159, R6, R139 ;  /* 0x0000008b069f7220 */ /* 0x000fe40000410000 */
[----:B------:R-:W-:Y:S02]  /*1210*/  FADD.FTZ R154, R29, R133 ;  /* 0x000000851d9a7221 */ /* 0x000fe40000010000 */
[----:B------:R-:W-:-:S02]  /*1220*/  FMUL.FTZ R161, R8, R155 ;  /* 0x0000009b08a17220 */ /* 0x000fc40000410000 */
[----:B------:R-:W-:Y:S02]  /*1230*/  FMUL.FTZ R162, R7, R158 ;  /* 0x0000009e07a27220 */ /* 0x000fe40000410000 */
[----:B------:R-:W-:-:S04]  /*1240*/  FADD.FTZ R148, R31, R133 ;  /* 0x000000851f947221 */ /* 0x000fc80000010000 */
[----:B------:R-:W-:Y:S02]  /*1250*/  FMUL.FTZ R170, R15, R148 ;  /* 0x000000940faa7220 */ /* 0x000fe40000410000 */
[--C-:B------:R-:W-:Y:S02]  /*1260*/  FADD.FTZ R145, R32, R133.reuse ;  /* 0x0000008520917221 */ /* 0x100fe40000010000 */
[----:B------:R-:W-:Y:S01]  /*1270*/  FADD.FTZ R144, R33, R133 ;  /* 0x0000008521907221 */ /* 0x000fe20000010000 */
[----:B------:R-:W-:Y:S01]  /*1280*/  BSSY B0, `(.L_x_4153) ;  /* 0x0000075000007945 */ /* 0x000fe20003800000 */
[----:B---3--:R-:W-:-:S04]  /*1290*/  FMUL.FTZ R169, R0, 1.4426950216293334961 ;  /* 0x3fb8aa3b00a97820 */ /* 0x008fc80000410000 */
[----:B------:R-:W-:Y:S01]  /*12a0*/  FMUL.FTZ R152, R149, R169 ;  /* 0x000000a995987220 */ /* 0x000fe20000410000 */
[----:B--2---:R-:W-:Y:S04]  /*12b0*/  STS.128 [R113.X16], R88 ;  /* 0x0000005871007388 */ /* 0x004fe8000000cc00 */
[----:B----4-:R-:W-:Y:S01]  /*12c0*/  STS.128 [R113.X16+0x200], R84 ;  /* 0x0002005471007388 */ /* 0x010fe2000000cc00 */
[----:B------:R-:W0:Y:S03]  /*12d0*/  MUFU.EX2 R152, R152 ;  /* 0x0000009800987308 */ /* 0x000e260000000800 */
[----:B------:R-:W-:Y:S04]  /*12e0*/  STS.128 [R113.X16+0x400], R92 ;  /* 0x0004005c71007388 */ /* 0x000fe8000000cc00 */
[----:B------:R-:W-:Y:S01]  /*12f0*/  STS.128 [R113.X16+0x600], R96 ;  /* 0x0006006071007388 */ /* 0x000fe2000000cc00 */
[----:B------:R-:W-:-:S06]  /*1300*/  NOP ;  /* 0x0000000000007918 */ /* 0x000fcc0000000000 */
[----:B------:R-:W1:Y:S04]  /*1310*/  LDS.128 R84, [R142.X16] ;  /* 0x000000008e547984 */ /* 0x000e68000000cc00 */
[----:B------:R-:W2:Y:S04]  /*1320*/  LDS.128 R88, [R142.X16+0x10] ;  /* 0x000010008e587984 */ /* 0x000ea8000000cc00 */
[----:B------:R-:W3:Y:S04]  /*1330*/  LDS.128 R92, [R142.X16+0x20] ;  /* 0x000020008e5c7984 */ /* 0x000ee8000000cc00 */
[----:B------:R4:W2:Y:S04]  /*1340*/  LDS.128 R96, [R142.X16+0x30] ;  /* 0x000030008e607984 */ /* 0x0008a8000000cc00 */
[----:B------:R1:W5:Y:S04]  /*1350*/  LDG.E R141, [R102.64] ;  /* 0x00000004668d7981 */ /* 0x000368000c1e1900 */
[----:B0-----:R0:W-:Y:S04]  /*1360*/  STS [R143+0x2550], R152 ;  /* 0x002550988f007388 */ /* 0x0011e80000000800 */
[----:B------:R-:W-:Y:S01]  /*1370*/  BAR.SYNC.DEFER_BLOCKING 0x0 ;  /* 0x0000000000007b1d */ /* 0x000fe20000010000 */
[----:B------:R-:W-:-:S02]  /*1380*/  FMUL.FTZ R140, R156, R169 ;  /* 0x000000a99c8c7220 */ /* 0x000fc40000410000 */
[-C--:B------:R-:W-:Y:S02]  /*1390*/  FMUL.FTZ R137, R139, R169.reuse ;  /* 0x000000a98b897220 */ /* 0x080fe40000410000 */
[-C--:B----4-:R-:W-:Y:S02]  /*13a0*/  FMUL.FTZ R142, R158, R169.reuse ;  /* 0x000000a99e8e7220 */ /* 0x090fe40000410000 */
[----:B------:R-:W4:Y:S01]  /*13b0*/  MUFU.EX2 R140, R140 ;  /* 0x0000008c008c7308 */ /* 0x000f220000000800 */
[----:B0-----:R-:W-:Y:S02]  /*13c0*/  FMUL.FTZ R143, R155, R169 ;  /* 0x000000a99b8f7220 */ /* 0x001fe40000410000 */
[----:B------:R-:W-:-:S05]  /*13d0*/  FMUL.FTZ R149, R4, R149 ;  /* 0x0000009504957220 */ /* 0x000fca0000410000 */
[----:B------:R-:W0:Y:S01]  /*13e0*/  MUFU.EX2 R137, R137 ;  /* 0x0000008900897308 */ /* 0x000e220000000800 */
[----:B------:R-:W-:Y:S02]  /*13f0*/  FMUL.FTZ R146, R138, R169 ;  /* 0x000000a98a927220 */ /* 0x000fe40000410000 */
[----:B-1----:R-:W-:-:S05]  /*1400*/  FADD.FTZ R103, R26, R133 ;  /* 0x000000851a677221 */ /* 0x002fca0000010000 */
[----:B------:R-:W1:Y:S01]  /*1410*/  MUFU.EX2 R142, R142 ;  /* 0x0000008e008e7308 */ /* 0x000e620000000800 */
[----:B------:R-:W-:Y:S01]  /*1420*/  FMUL.FTZ R153, R157, R169 ;  /* 0x000000a99d997220 */ /* 0x000fe20000410000 */
[----:B------:R0:W5:Y:S01]  /*1430*/  @!P0 LDG.E.64 R108, [R100.64] ;  /* 0x00000004646c8981 */ /* 0x000162000c1e1b00 */
[----:B------:R-:W-:Y:S02]  /*1440*/  FMUL.FTZ R149, R149, R84 ;  /* 0x0000005495957220 */ /* 0x000fe40000410000 */
[----:B------:R-:W-:-:S03]  /*1450*/  FMUL.FTZ R157, R160, R85 ;  /* 0x00000055a09d7220 */ /* 0x000fc60000410000 */
[----:B------:R-:W1:Y:S01]  /*1460*/  MUFU.EX2 R143, R143 ;  /* 0x0000008f008f7308 */ /* 0x000e620000000800 */
[----:B------:R-:W-:Y:S02]  /*1470*/  FMUL.FTZ R147, R103, R169 ;  /* 0x000000a967937220 */ /* 0x000fe40000410000 */
[----:B0-----:R-:W-:Y:S02]  /*1480*/  FADD.FTZ R100, R27, R133 ;  /* 0x000000851b647221 */ /* 0x001fe40000010000 */
[----:B------:R-:W-:-:S03]  /*1490*/  FMUL.FTZ R155, R14, R151 ;  /* 0x000000970e9b7220 */ /* 0x000fc60000410000 */
[----:B------:R-:W0:Y:S01]  /*14a0*/  MUFU.EX2 R146, R146 ;  /* 0x0000009200927308 */ /* 0x000e220000000800 */
[-C--:B------:R-:W-:Y:S02]  /*14b0*/  FMUL.FTZ R139, R151, R169.reuse ;  /* 0x000000a9978b7220 */ /* 0x080fe40000410000 */
[----:B----4-:R-:W-:Y:S02]  /*14c0*/  FMUL.FTZ R164, R152, R140 ;  /* 0x0000008c98a47220 */ /* 0x010fe40000410000 */
[----:B------:R-:W-:Y:S02]  /*14d0*/  FMUL.FTZ R158, R9, R138 ;  /* 0x0000008a099e7220 */ /* 0x000fe40000410000 */
[----:B------:R-:W-:Y:S02]  /*14e0*/  FMUL.FTZ R160, R159, R86 ;  /* 0x000000569fa07220 */ /* 0x000fe40000410000 */
[----:B------:R-:W-:Y:S02]  /*14f0*/  FFMA.FTZ R151, R149, R140, R157 ;  /* 0x0000008c95977223 */ /* 0x000fe4000001009d */
[----:B------:R-:W-:-:S02]  /*1500*/  FMUL.FTZ R150, R100, R169 ;  /* 0x000000a964967220 */ /* 0x000fc40000410000 */
[----:B------:R-:W-:Y:S01]  /*1510*/  FMUL.FTZ R138, R154, R169 ;  /* 0x000000a99a8a7220 */ /* 0x000fe20000410000 */
[----:B------:R-:W4:Y:S01]  /*1520*/  MUFU.EX2 R147, R147 ;  /* 0x0000009300937308 */ /* 0x000f220000000800 */
[----:B------:R-:W-:Y:S02]  /*1530*/  FMUL.FTZ R165, R137, R164 ;  /* 0x000000a489a57220 */ /* 0x000fe40000410000 */
[----:B------:R-:W-:Y:S02]  /*1540*/  FMUL.FTZ R156, R13, R154 ;  /* 0x0000009a0d9c7220 */ /* 0x000fe40000410000 */
[----:B------:R-:W-:Y:S02]  /*1550*/  FMUL.FTZ R159, R162, R87 ;  /* 0x00000057a29f7220 */ /* 0x000fe40000410000 */
[----:B------:R-:W-:Y:S01]  /*1560*/  FFMA.FTZ R151, R137, R151, R160 ;  /* 0x0000009789977223 */ /* 0x000fe200000100a0 */
[----:B------:R0:W-:Y:S01]  /*1570*/  MUFU.EX2 R154, R138 ;  /* 0x0000008a009a7308 */ /* 0x0001e20000000800 */
[----:B------:R-:W-:Y:S01]  /*1580*/  ISETP.NE.AND P0, PT, R128, 0x3f, PT ;  /* 0x0000003f8000780c */ /* 0x000fe20003f05270 */
[----:B--2---:R-:W-:-:S02]  /*1590*/  FMUL.FTZ R164, R161, R88 ;  /* 0x00000058a1a47220 */ /* 0x004fc40000410000 */
[----:B-1----:R-:W-:-:S04]  /*15a0*/  FFMA.FTZ R151, R142, R151, R159 ;  /* 0x000000978e977223 */ /* 0x002fc8000001009f */
[----:B------:R-:W1:Y:S01]  /*15b0*/  MUFU.EX2 R150, R150 ;  /* 0x0000009600967308 */ /* 0x000e620000000800 */
[----:B0-----:R-:W-:Y:S02]  /*15c0*/  FMUL.FTZ R138, R148, R169 ;  /* 0x000000a9948a7220 */ /* 0x001fe40000410000 */
[----:B------:R-:W-:Y:S02]  /*15d0*/  FMUL.FTZ R148, R142, R165 ;  /* 0x000000a58e947220 */ /* 0x000fe40000410000 */
[----:B------:R-:W-:Y:S02]  /*15e0*/  FMUL.FTZ R163, R10, R103 ;  /* 0x000000670aa37220 */ /* 0x000fe40000410000 */
[----:B------:R-:W-:Y:S01]  /*15f0*/  FMUL.FTZ R166, R11, R100 ;  /* 0x000000640ba67220 */ /* 0x000fe20000410000 */
[----:B------:R-:W0:Y:S01]  /*1600*/  MUFU.EX2 R153, R153 ;  /* 0x0000009900997308 */ /* 0x000e220000000800 */
[----:B------:R-:W-:Y:S02]  /*1610*/  FMUL.FTZ R165, R143, R148 ;  /* 0x000000948fa57220 */ /* 0x000fe40000410000 */
[----:B------:R-:W-:-:S02]  /*1620*/  FMUL.FTZ R161, R158, R89 ;  /* 0x000000599ea17220 */ /* 0x000fc40000410000 */
[----:B------:R-:W-:Y:S02]  /*1630*/  FFMA.FTZ R151, R143, R151, R164 ;  /* 0x000000978f977223 */ /* 0x000fe400000100a4 */
[----:B------:R-:W-:Y:S02]  /*1640*/  FMUL.FTZ R162, R163, R90 ;  /* 0x0000005aa3a27220 */ /* 0x000fe40000410000 */
[----:B------:R-:W-:Y:S02]  /*1650*/  FMUL.FTZ R148, R146, R165 ;  /* 0x000000a592947220 */ /* 0x000fe40000410000 */
[----:B------:R-:W-:Y:S02]  /*1660*/  FMUL.FTZ R163, R166, R91 ;  /* 0x0000005ba6a37220 */ /* 0x000fe40000410000 */
[----:B------:R-:W-:Y:S02]  /*1670*/  FFMA.FTZ R151, R146, R151, R161 ;  /* 0x0000009792977223 */ /* 0x000fe400000100a1 */
[----:B---3--:R-:W-:-:S02]  /*1680*/  FMUL.FTZ R166, R167, R92 ;  /* 0x0000005ca7a67220 */ /* 0x008fc40000410000 */
[----:B------:R-:W-:Y:S01]  /*1690*/  FMUL.FTZ R167, R156, R93 ;  /* 0x0000005d9ca77220 */ /* 0x000fe20000410000 */
[----:B------:R-:W2:Y:S01]  /*16a0*/  MUFU.EX2 R139, R139 ;  /* 0x0000008b008b7308 */ /* 0x000ea20000000800 */
[----:B------:R-:W-:Y:S02]  /*16b0*/  FMUL.FTZ R156, R155, R94 ;  /* 0x0000005e9b9c7220 */ /* 0x000fe40000410000 */
[C---:B----4-:R-:W-:Y:S02]  /*16c0*/  FMUL.FTZ R171, R147.reuse, R148 ;  /* 0x0000009493ab7220 */ /* 0x050fe40000410000 */
[----:B------:R-:W-:Y:S02]  /*16d0*/  FMUL.FTZ R155, R170, R95 ;  /* 0x0000005faa9b7220 */ /* 0x000fe40000410000 */
[----:B------:R-:W-:Y:S01]  /*16e0*/  FFMA.FTZ R151, R147, R151, R162 ;  /* 0x0000009793977223 */ /* 0x000fe200000100a2 */
[----:B------:R3:W4:Y:S01]  /*16f0*/  @P0 LDS R170, [R128.X4+0x2d54] ;  /* 0x002d540080aa0984 */ /* 0x0007220000004800 */
[----:B------:R-:W-:-:S02]  /*1700*/  FMUL.FTZ R103, R16, R145 ;  /* 0x0000009110677220 */ /* 0x000fc40000410000 */
[----:B------:R-:W-:Y:S02]  /*1710*/  FMUL.FTZ R100, R17, R144 ;  /* 0x0000009011647220 */ /* 0x000fe40000410000 */
[-C--:B------:R-:W-:Y:S02]  /*1720*/  FMUL.FTZ R145, R145, R169.reuse ;  /* 0x000000a991917220 */ /* 0x080fe40000410000 */
[----:B------:R-:W-:Y:S01]  /*1730*/  FMUL.FTZ R165, R144, R169 ;  /* 0x000000a990a57220 */ /* 0x000fe20000410000 */
[----:B------:R-:W2:Y:S01]  /*1740*/  MUFU.EX2 R138, R138 ;  /* 0x0000008a008a7308 */ /* 0x000ea20000000800 */
[C---:B-1----:R-:W-:Y:S02]  /*1750*/  FMUL.FTZ R144, R150.reuse, R171 ;  /* 0x000000ab96907220 */ /* 0x042fe40000410000 */
[----:B------:R-:W-:Y:S02]  /*1760*/  FFMA.FTZ R151, R150, R151, R163 ;  /* 0x0000009796977223 */ /* 0x000fe400000100a3 */
[----:B------:R-:W-:-:S03]  /*1770*/  FADD.FTZ R101, R34, R133 ;  /* 0x0000008522657221 */ /* 0x000fc60000010000 */
[----:B------:R1:W2:Y:S01]  /*1780*/  MUFU.EX2 R158, R145 ;  /* 0x00000091009e7308 */ /* 0x0002a20000000800 */
[----:B0-----:R-:W-:Y:S02]  /*1790*/  FFMA.FTZ R151, R153, R151, R166 ;  /* 0x0000009799977223 */ /* 0x001fe400000100a6 */
[----:B------:R-:W-:Y:S02]  /*17a0*/  FADD.FTZ R102, R35, R133 ;  /* 0x0000008523667221 */ /* 0x000fe40000010000 */
[----:B------:R-:W-:Y:S02]  /*17b0*/  FMUL.FTZ R168, R101, R169 ;  /* 0x000000a965a87220 */ /* 0x000fe40000410000 */
[----:B-1----:R-:W-:Y:S01]  /*17c0*/  FMUL.FTZ R145, R153, R144 ;  /* 0x0000009099917220 */ /* 0x002fe20000410000 */
[----:B------:R-:W0:Y:S01]  /*17d0*/  MUFU.EX2 R165, R165 ;  /* 0x000000a500a57308 */ /* 0x000e220000000800 */
[C---:B------:R-:W-:Y:S02]  /*17e0*/  FFMA.FTZ R151, R154.reuse, R151, R167 ;  /* 0x000000979a977223 */ /* 0x040fe400000100a7 */
[----:B------:R-:W-:-:S02]  /*17f0*/  FMUL.FTZ R144, R154, R145 ;  /* 0x000000919a907220 */ /* 0x000fc40000410000 */
[----:B------:R-:W-:Y:S02]  /*1800*/  FMUL.FTZ R169, R102, R169 ;  /* 0x000000a966a97220 */ /* 0x000fe40000410000 */
[C---:B--2---:R-:W-:Y:S01]  /*1810*/  FMUL.FTZ R145, R139.reuse, R144 ;  /* 0x000000908b917220 */ /* 0x044fe20000410000 */
[----:B------:R-:W1:Y:S01]  /*1820*/  MUFU.EX2 R168, R168 ;  /* 0x000000a800a87308 */ /* 0x000e620000000800 */
[----:B------:R-:W-:Y:S02]  /*1830*/  FFMA.FTZ R144, R139, R151, R156 ;  /* 0x000000978b907223 */ /* 0x000fe4000001009c */
[----:B------:R-:W-:Y:S02]  /*1840*/  FMUL.FTZ R151, R103, R96 ;  /* 0x0000006067977220 */ /* 0x000fe40000410000 */
[C---:B------:R-:W-:Y:S02]  /*1850*/  FMUL.FTZ R103, R138.reuse, R145 ;  /* 0x000000918a677220 */ /* 0x040fe40000410000 */
[----:B------:R-:W-:Y:S01]  /*1860*/  FFMA.FTZ R144, R138, R144, R155 ;  /* 0x000000908a907223 */ /* 0x000fe2000001009b */
[----:B------:R-:W2:Y:S01]  /*1870*/  MUFU.EX2 R169, R169 ;  /* 0x000000a900a97308 */ /* 0x000ea20000000800 */
[----:B------:R-:W-:-:S02]  /*1880*/  FMUL.FTZ R145, R18, R101 ;  /* 0x0000006512917220 */ /* 0x000fc40000410000 */
[----:B------:R-:W-:Y:S02]  /*1890*/  FMUL.FTZ R148, R100, R97 ;  /* 0x0000006164947220 */ /* 0x000fe40000410000 */
[C---:B------:R-:W-:Y:S02]  /*18a0*/  FMUL.FTZ R100, R158.reuse, R103 ;  /* 0x000000679e647220 */ /* 0x040fe40000410000 */
[----:B------:R-:W-:Y:S02]  /*18b0*/  FFMA.FTZ R101, R158, R144, R151 ;  /* 0x000000909e657223 */ /* 0x000fe40000010097 */
[----:B------:R-:W-:Y:S02]  /*18c0*/  FMUL.FTZ R144, R19, R102 ;  /* 0x0000006613907220 */ /* 0x000fe40000410000 */
[----:B------:R-:W-:Y:S02]  /*18d0*/  FMUL.FTZ R145, R145, R98 ;  /* 0x0000006291917220 */ /* 0x000fe40000410000 */
[----:B0-----:R-:W-:-:S02]  /*18e0*/  FMUL.FTZ R103, R165, R100 ;  /* 0x00000064a5677220 */ /* 0x001fc40000410000 */
[----:B------:R-:W-:Y:S02]  /*18f0*/  FFMA.FTZ R101, R165, R101, R148 ;  /* 0x00000065a5657223 */ /* 0x000fe40000010094 */
[----:B------:R-:W-:Y:S02]  /*1900*/  FMUL.FTZ R144, R144, R99 ;  /* 0x0000006390907220 */ /* 0x000fe40000410000 */
[C---:B-1----:R-:W-:Y:S02]  /*1910*/  FMUL.FTZ R100, R168.reuse, R103 ;  /* 0x00000067a8647220 */ /* 0x042fe40000410000 */
[----:B------:R-:W-:Y:S02]  /*1920*/  FFMA.FTZ R101, R168, R101, R145 ;  /* 0x00000065a8657223 */ /* 0x000fe40000010091 */
        /* <DEDUP_REMOVED lines=10> */
.L_x_4154:
[----:B---34-:R-:W-:Y:S05]  /*19d0*/  BSYNC B0 ;  /* 0x0000000000007941 */ /* 0x018fea0003800000 */
.L_x_4153:
        /* <DEDUP_REMOVED lines=10> */
.L_x_4208:
        /* <DEDUP_REMOVED lines=24> */
.L_x_4209:
[----:B------:R-:W-:-:S13]  /*1c00*/  ISETP.GE.AND P0, PT, R126, 0x10, PT ;  /* 0x000000107e00780c */ /* 0x000fda0003f06270 */
        /* <DEDUP_REMOVED lines=8> */
[----:B01---5:R-:W-:Y:S05]  /*1c90*/  CALL.REL.NOINC `($__internal_169_$__cuda_sm70_shflsync_idx_p) ;  /* 0x00003ff000007944 */ /* 0x023fea0003c00000 */
.L_x_4159:
[----:B------:R-:W-:Y:S05]  /*1ca0*/  BRA.CONV ~URZ, `(.L_x_4160) ;  /* 0x000000637f007947 */ /* 0x000fea000b800000 */
[----:B0-----:R-:W-:Y:S01]  /*1cb0*/  HFMA2.MMA R195, -RZ, RZ, 0, 1.847743988037109375e-06 ;  /* 0x0000001fffc37435 */ /* 0x001fe200000001ff */
[----:B------:R-:W-:-:S02]  /*1cc0*/  MOV R194, R171 ;  /* 0x000000ab00c27202 */ /* 0x000fc40000000f00 */
[----:B-1----:R-:W-:Y:S02]  /*1cd0*/  MOV R193, 0x1f ;  /* 0x0000001f00c17802 */ /* 0x002fe40000000f00 */
[----:B------:R-:W-:Y:S02]  /*1ce0*/  MOV R196, 0xffffffff ;  /* 0xffffffff00c47802 */ /* 0x000fe40000000f00 */
[----:B------:R-:W-:Y:S02]  /*1cf0*/  MOV R100, 0x1d10 ;  /* 0x00001d1000647802 */ /* 0x000fe40000000f00 */
[----:B-----5:R-:W-:Y:S05]  /*1d00*/  CALL.REL.NOINC `($__internal_169_$__cuda_sm70_shflsync_idx_p) ;  /* 0x00003f8000007944 */ /* 0x020fea0003c00000 */
.L_x_4160:
[----:B------:R-:W-:Y:S05]  /*1d10*/  BRA.DIV ~URZ, `(.L_x_4161) ;  /* 0x000035c27f007947 */ /* 0x000fea000b800000 */
[----:B-----5:R-:W2:Y:S04]  /*1d20*/  SHFL.IDX PT, R108, R108, RZ, 0x1f ;  /* 0x00001fff6c6c7589 */ /* 0x020ea800000e0000 */
[----:B------:R3:W4:Y:S04]  /*1d30*/  SHFL.IDX PT, R101, R109, RZ, 0x1f ;  /* 0x00001fff6d657589 */ /* 0x00072800000e0000 */
[----:B0-----:R3:W0:Y:S04]  /*1d40*/  SHFL.UP PT, R102, R172, 0x1, RZ ;  /* 0x04200000ac667989 */ /* 0x00162800000e00ff */
[----:B------:R3:W1:Y:S02]  /*1d50*/  SHFL.UP PT, R103, R171, 0x1, RZ ;  /* 0x04200000ab677989 */ /* 0x00066400000e00ff */
.L_x_4210:
[----:B---3--:R-:W3:Y:S01]  /*1d60*/  LDS.64 R172, [R128.X16+0x2140] ;  /* 0x0021400080ac7984 */ /* 0x008ee2000000ca00 */
[----:B--2---:R-:W-:Y:S01]  /*1d70*/  MOV R100, R108 ;  /* 0x0000006c00647202 */ /* 0x004fe20000000f00 */
[----:B01--4-:R-:W-:-:S04]  /*1d80*/  @P1 FFMA.FTZ R101, R101, R102, R103 ;  /* 0x0000006665651223 */ /* 0x013fc80000010067 */
[----:B------:R-:W-:Y:S02]  /*1d90*/  @P1 FMUL.FTZ R100, R100, R102 ;  /* 0x0000006664641220 */ /* 0x000fe40000410000 */
[C---:B---3--:R-:W-:Y:S02]  /*1da0*/  FFMA.FTZ R103, R172.reuse, R101, R173 ;  /* 0x00000065ac677223 */ /* 0x048fe400000100ad */
[----:B------:R-:W-:-:S05]  /*1db0*/  FMUL.FTZ R102, R172, R100 ;  /* 0x00000064ac667220 */ /* 0x000fca0000410000 */
[----:B------:R0:W-:Y:S02]  /*1dc0*/  STS.128 [R128.X16+0x2140], R100 ;  /* 0x0021406480007388 */ /* 0x0001e4000000cc00 */
.L_x_4156:
[----:B--2---:R-:W-:Y:S05]  /*1dd0*/  BSYNC B0 ;  /* 0x0000000000007941 */ /* 0x004fea0003800000 */
.L_x_4155:
[----:B------:R-:W-:Y:S01]  /*1de0*/  WARPSYNC 0xffffffff ;  /* 0xffffffff00007948 */ /* 0x000fe20003800000 */
[----:B------:R-:W-:Y:S01]  /*1df0*/  BAR.SYNC.DEFER_BLOCKING 0x0 ;  /* 0x0000000000007b1d */ /* 0x000fe20000010000 */
[-C--:B0----5:R-:W-:Y:S01]  /*1e00*/  FMUL.FTZ R102, R50, R141.reuse ;  /* 0x0000008d32667220 */ /* 0x0a1fe20000410000 */
[----:B------:R-:W-:Y:S01]  /*1e10*/  LOP3.LUT P0, RZ, R128, 0x1f, RZ, 0xc0, !PT ;  /* 0x0000001f80ff7812 */ /* 0x000fe2000780c0ff */
[-C--:B------:R-:W-:Y:S01]  /*1e20*/  FMUL.FTZ R103, R51, R141.reuse ;  /* 0x0000008d33677220 */ /* 0x080fe20000410000 */
[----:B------:R-:W-:Y:S01]  /*1e30*/  HFMA2.MMA R109, -RZ, RZ, 0, 0 ;  /* 0x00000000ff6d7435 */ /* 0x000fe200000001ff */
[----:B------:R-:W-:Y:S01]  /*1e40*/  FMUL.FTZ R101, R49, R141 ;  /* 0x0000008d31657220 */ /* 0x000fe20000410000 */
[----:B------:R-:W-:Y:S01]  /*1e50*/  ISETP.GE.OR P0, PT, R117, c[0x0][0x174], P0 ;  /* 0x00005d0075007a0c */ /* 0x000fe20000706670 */
[----:B------:R-:W-:Y:S01]  /*1e60*/  FFMA.FTZ R103, R169, R103, R102 ;  /* 0x00000067a9677223 */ /* 0x000fe20000010066 */
[----:B------:R-:W-:Y:S01]  /*1e70*/  BSSY B0, `(.L_x_4162) ;  /* 0x0000072000007945 */ /* 0x000fe20003800000 */
[----:B------:R-:W-:-:S02]  /*1e80*/  FMUL.FTZ R102, R48, R141 ;  /* 0x0000008d30667220 */ /* 0x000fc40000410000 */
[----:B------:R-:W-:Y:S02]  /*1e90*/  FFMA.FTZ R103, R168, R103, R101 ;  /* 0x00000067a8677223 */ /* 0x000fe40000010065 */
[----:B------:R-:W-:Y:S02]  /*1ea0*/  FMUL.FTZ R101, R47, R141 ;  /* 0x0000008d2f657220 */ /* 0x000fe40000410000 */
[----:B------:R-:W-:Y:S02]  /*1eb0*/  FFMA.FTZ R102, R165, R103, R102 ;  /* 0x00000067a5667223 */ /* 0x000fe40000010066 */
[----:B-1----:R-:W-:Y:S02]  /*1ec0*/  FMUL.FTZ R103, R169, R170 ;  /* 0x000000aaa9677220 */ /* 0x002fe40000410000 */
[----:B------:R-:W-:Y:S02]  /*1ed0*/  FFMA.FTZ R102, R158, R102, R101 ;  /* 0x000000669e667223 */ /* 0x000fe40000010065 */
[----:B------:R-:W-:-:S02]  /*1ee0*/  FMUL.FTZ R101, R46, R141 ;  /* 0x0000008d2e657220 */ /* 0x000fc40000410000 */
[----:B------:R-:W-:Y:S01]  /*1ef0*/  FMUL.FTZ R108, R168, R103 ;  /* 0x00000067a86c7220 */ /* 0x000fe20000410000 */
[----:B------:R-:W0:Y:S01]  /*1f00*/  LDS R100, [R128.X8+0x2144] ;  /* 0x0021440080647984 */ /* 0x000e220000008800 */
        /* <DEDUP_REMOVED lines=11> */
[----:B------:R-:W-:Y:S01]  /*1fc0*/  FMUL.FTZ R103, R139, R108 ;  /* 0x0000006c8b677220 */ /* 0x000fe20000410000 */
[----:B------:R-:W-:Y:S01]  /*1fd0*/  MOV R108, 0x3f800000 ;  /* 0x3f800000006c7802 */ /* 0x000fe20000000f00 */
[----:B------:R-:W-:Y:S02]  /*1fe0*/  FFMA.FTZ R101, R150, R102, R101 ;  /* 0x0000006696657223 */ /* 0x000fe40000010065 */
[----:B------:R-:W-:-:S03]  /*1ff0*/  FMUL.FTZ R102, R154, R103 ;  /* 0x000000679a667220 */ /* 0x000fc60000410000 */
[----:B------:R1:W2:Y:S01]  /*2000*/  @!P0 LDS.64 R108, [R112.X8+0x2e50] ;  /* 0x002e5000706c8984 */ /* 0x0002a20000008a00 */
[----:B------:R-:W-:Y:S01]  /*2010*/  FMUL.FTZ R103, R153, R102 ;  /* 0x0000006699677220 */ /* 0x000fe20000410000 */
[----:B------:R-:W-:-:S03]  /*2020*/  ISETP.GT.U32.AND P0, PT, R128, 0x1f, PT ;  /* 0x0000001f8000780c */ /* 0x000fc60003f04070 */
[----:B------:R-:W-:-:S04]  /*2030*/  FMUL.FTZ R102, R150, R103 ;  /* 0x0000006796667220 */ /* 0x000fc80000410000 */
[----:B------:R-:W-:Y:S02]  /*2040*/  FMUL.FTZ R103, R147, R102 ;  /* 0x0000006693677220 */ /* 0x000fe40000410000 */
[----:B0-----:R-:W-:Y:S02]  /*2050*/  FFMA.FTZ R152, R152, R100, R149 ;  /* 0x0000006498987223 */ /* 0x001fe40000010095 */
[----:B------:R-:W-:Y:S02]  /*2060*/  FMUL.FTZ R100, R41, R141 ;  /* 0x0000008d29647220 */ /* 0x000fe40000410000 */
[----:B------:R-:W-:Y:S02]  /*2070*/  FFMA.FTZ R184, R140, R152, R157 ;  /* 0x000000988cb87223 */ /* 0x000fe4000001009d */
[----:B------:R-:W-:Y:S02]  /*2080*/  FFMA.FTZ R100, R147, R101, R100 ;  /* 0x0000006593647223 */ /* 0x000fe40000010064 */
[----:B------:R-:W-:-:S02]  /*2090*/  FFMA.FTZ R183, R137, R184, R160 ;  /* 0x000000b889b77223 */ /* 0x000fc400000100a0 */
[----:B------:R-:W-:Y:S02]  /*20a0*/  FMUL.FTZ R101, R40, R141 ;  /* 0x0000008d28657220 */ /* 0x000fe40000410000 */
[----:B------:R-:W-:Y:S02]  /*20b0*/  FFMA.FTZ R188, R142, R183, R159 ;  /* 0x000000b78ebc7223 */ /* 0x000fe4000001009f */
[C---:B------:R-:W-:Y:S02]  /*20c0*/  FFMA.FTZ R101, R146.reuse, R100, R101 ;  /* 0x0000006492657223 */ /* 0x040fe40000010065 */
[----:B------:R-:W-:Y:S02]  /*20d0*/  FFMA.FTZ R185, R143, R188, R164 ;  /* 0x000000bc8fb97223 */ /* 0x000fe400000100a4 */
[----:B------:R-:W-:Y:S02]  /*20e0*/  FMUL.FTZ R100, R39, R141 ;  /* 0x0000008d27647220 */ /* 0x000fe40000410000 */
[----:B------:R-:W-:-:S02]  /*20f0*/  FFMA.FTZ R186, R146, R185, R161 ;  /* 0x000000b992ba7223 */ /* 0x000fc400000100a1 */
[----:B------:R-:W-:Y:S02]  /*2100*/  FFMA.FTZ R171, R143, R101, R100 ;  /* 0x000000658fab7223 */ /* 0x000fe40000010064 */
[----:B------:R-:W-:Y:S02]  /*2110*/  FFMA.FTZ R177, R147, R186, R162 ;  /* 0x000000ba93b17223 */ /* 0x000fe400000100a2 */
[----:B------:R-:W-:Y:S02]  /*2120*/  FMUL.FTZ R101, R38, R141 ;  /* 0x0000008d26657220 */ /* 0x000fe40000410000 */
        /* <DEDUP_REMOVED lines=8> */
[----:B------:R-:W-:-:S02]  /*21b0*/  FMUL.FTZ R102, R142, R101 ;  /* 0x000000658e667220 */ /* 0x000fc40000410000 */
[----:B------:R-:W-:Y:S02]  /*21c0*/  FFMA.FTZ R176, R138, R175, R155 ;  /* 0x000000af8ab07223 */ /* 0x000fe4000001009b */
[C---:B------:R-:W-:Y:S02]  /*21d0*/  FFMA.FTZ R100, R137.reuse, R171, R100 ;  /* 0x000000ab89647223 */ /* 0x040fe40000010064 */
[----:B------:R-:W-:Y:S02]  /*21e0*/  FMUL.FTZ R101, R36, R141 ;  /* 0x0000008d24657220 */ /* 0x000fe40000410000 */
        /* <DEDUP_REMOVED lines=21> */
.L_x_4211:
        /* <DEDUP_REMOVED lines=26> */
.L_x_4212:
        /* <DEDUP_REMOVED lines=11> */
.L_x_4163:
[----:B-12---:R-:W-:Y:S05]  /*2590*/  BSYNC B0 ;  /* 0x0000000000007941 */ /* 0x006fea0003800000 */
.L_x_4162:
[----:B------:R-:W-:Y:S01]  /*25a0*/  WARPSYNC 0xffffffff ;  /* 0xffffffff00007948 */ /* 0x000fe20003800000 */
[----:B------:R-:W-:Y:S01]  /*25b0*/  BAR.SYNC.DEFER_BLOCKING 0x0 ;  /* 0x0000000000007b1d */ /* 0x000fe20000010000 */
[----:B0-----:R-:W-:Y:S01]  /*25c0*/  FFMA.FTZ R100, R36, R152, RZ ;  /* 0x0000009824647223 */ /* 0x001fe200000100ff */
[C---:B------:R-:W-:Y:S01]  /*25d0*/  ISETP.NE.AND P2, PT, R128.reuse, RZ, PT ;  /* 0x000000ff8000720c */ /* 0x040fe20003f45270 */
[----:B------:R-:W-:Y:S01]  /*25e0*/  FMUL.FTZ R102, R51, R141 ;  /* 0x0000008d33667220 */ /* 0x000fe20000410000 */
[----:B------:R-:W-:Y:S01]  /*25f0*/  SHF.L.U32 R209, R128, 0x4, RZ ;  /* 0x0000000480d17819 */ /* 0x000fe200000006ff */
[----:B------:R-:W-:Y:S01]  /*2600*/  FFMA.FTZ R100, R37, R184, R100 ;  /* 0x000000b825647223 */ /* 0x000fe20000010064 */
[----:B------:R-:W-:Y:S01]  /*2610*/  BSSY B0, `(.L_x_4166) ;  /* 0x00000bb000007945 */ /* 0x000fe20003800000 */
[----:B------:R-:W-:Y:S01]  /*2620*/  FADD.FTZ R164, -R164, R185 ;  /* 0x000000b9a4a47221 */ /* 0x000fe20000010100 */
[----:B------:R-:W-:Y:S01]  /*2630*/  LEA.HI.SX32 R209, R209, R209, 0x1b ;  /* 0x000000d1d1d17211 */ /* 0x000fe200078fdaff */
[----:B------:R-:W-:-:S02]  /*2640*/  FFMA.FTZ R100, R38, R183, R100 ;  /* 0x000000b726647223 */ /* 0x000fc40000010064 */
[----:B------:R-:W-:Y:S02]  /*2650*/  IMAD R103, R182, c[0x0][0x298], RZ ;  /* 0x0000a600b6677a24 */ /* 0x000fe400078e02ff */
[----:B------:R-:W-:Y:S02]  /*2660*/  FFMA.FTZ R100, R39, R188, R100 ;  /* 0x000000bc27647223 */ /* 0x000fe40000010064 */
[----:B------:R-:W-:Y:S02]  /*2670*/  IMAD R103, R132, c[0x0][0x29c], R103 ;  /* 0x0000a70084677a24 */ /* 0x000fe400078e0267 */
[----:B------:R-:W-:Y:S01]  /*2680*/  FFMA.FTZ R185, R40, R185, R100 ;  /* 0x000000b928b97223 */ /* 0x000fe20000010064 */
[----:B------:R-:W-:Y:S01]  /*2690*/  MOV R100, R128 ;  /* 0x0000008000647202 */ /* 0x000fe20000000f00 */
[----:B------:R-:W-:Y:S02]  /*26a0*/  FADD.FTZ R149, -R149, R152 ;  /* 0x0000009895957221 */ /* 0x000fe40000010100 */
[----:B------:R-:W-:-:S02]  /*26b0*/  FFMA.FTZ R185, R41, R186, R185 ;  /* 0x000000ba29b97223 */ /* 0x000fc400000100b9 */
[----:B------:R-:W-:Y:S01]  /*26c0*/  FADD.FTZ R152, -R157, R184 ;  /* 0x000000b89d987221 */ /* 0x000fe20000010100 */
[----:B------:R-:W0:Y:S01]  /*26d0*/  LDS R101, [R128.X8+0x2354] ;  /* 0x0023540080657984 */ /* 0x000e220000008800 */
[----:B------:R-:W-:Y:S02]  /*26e0*/  FFMA.FTZ R185, R42, R177, R185 ;  /* 0x000000b12ab97223 */ /* 0x000fe400000100b9 */
[----:B------:R-:W-:Y:S01]  /*26f0*/  FMUL.FTZ R157, R47, R141 ;  /* 0x0000008d2f9d7220 */ /* 0x000fe20000410000 */
[----:B------:R1:W-:Y:S01]  /*2700*/  @!P2 STS.64 [R112.X8+0x2e50], R108 ;  /* 0x002e506c7000a388 */ /* 0x0003e20000008a00 */
[----:B------:R-:W-:Y:S02]  /*2710*/  FFMA.FTZ R185, R43, R180, R185 ;  /* 0x000000b42bb97223 */ /* 0x000fe400000100b9 */
[----:B------:R-:W-:Y:S02]  /*2720*/  FADD.FTZ R162, -R162, R177 ;  /* 0x000000b1a2a27221 */ /* 0x000fe40000010100 */
[----:B------:R-:W-:-:S02]  /*2730*/  FADD.FTZ R166, -R166, R179 ;  /* 0x000000b3a6a67221 */ /* 0x000fc40000010100 */
[----:B------:R-:W-:Y:S02]  /*2740*/  FFMA.FTZ R185, R44, R179, R185 ;  /* 0x000000b32cb97223 */ /* 0x000fe400000100b9 */
[C---:B------:R-:W-:Y:S02]  /*2750*/  FMUL.FTZ R177, R46.reuse, R141 ;  /* 0x0000008d2eb17220 */ /* 0x040fe40000410000 */
[----:B------:R-:W-:Y:S02]  /*2760*/  FADD.FTZ R167, -R167, R178 ;  /* 0x000000b2a7a77221 */ /* 0x000fe40000010100 */
[----:B------:R-:W-:Y:S01]  /*2770*/  FFMA.FTZ R178, R45, R178, R185 ;  /* 0x000000b22db27223 */ /* 0x000fe200000100b9 */
[----:B------:R-:W-:Y:S01]  /*2780*/  LEA R185, R117, 0xfffffc00, 0xa ;  /* 0xfffffc0075b97811 */ /* 0x000fe200078e50ff */
[----:B------:R-:W-:Y:S02]  /*2790*/  FADD.FTZ R163, -R163, R180 ;  /* 0x000000b4a3a37221 */ /* 0x000fe40000010100 */
[----:B------:R-:W-:-:S02]  /*27a0*/  FFMA.FTZ R178, R46, R175, R178 ;  /* 0x000000af2eb27223 */ /* 0x000fc400000100b2 */
[----:B------:R-:W-:Y:S02]  /*27b0*/  FADD.FTZ R180, -R155, R176 ;  /* 0x000000b09bb47221 */ /* 0x000fe40000010100 */
[----:B------:R-:W-:Y:S02]  /*27c0*/  IMAD R155, R116, -0x400, R131 ;  /* 0xfffffc00749b7824 */ /* 0x000fe400078e0283 */
[----:B------:R-:W-:Y:S02]  /*27d0*/  FADD.FTZ R184, -R151, R174 ;  /* 0x000000ae97b87221 */ /* 0x000fe40000010100 */
[----:B------:R-:W-:Y:S02]  /*27e0*/  FADD.FTZ R161, -R161, R186 ;  /* 0x000000baa1a17221 */ /* 0x000fe40000010100 */
[----:B------:R-:W-:Y:S02]  /*27f0*/  FADD.FTZ R186, -R148, R173 ;  /* 0x000000ad94ba7221 */ /* 0x000fe40000010100 */
[----:B------:R-:W-:-:S02]  /*2800*/  FMUL.FTZ R148, R40, R141 ;  /* 0x0000008d28947220 */ /* 0x000fc40000410000 */
[----:B------:R-:W-:Y:S02]  /*2810*/  FADD.FTZ R156, -R156, R175 ;  /* 0x000000af9c9c7221 */ /* 0x000fe40000010100 */
[----:B------:R-:W-:Y:S02]  /*2820*/  FADD.FTZ R187, -R145, R172 ;  /* 0x000000ac91bb7221 */ /* 0x000fe40000010100 */
[-C--:B------:R-:W-:Y:S02]  /*2830*/  FMUL.FTZ R175, R39, R141.reuse ;  /* 0x0000008d27af7220 */ /* 0x080fe40000410000 */
[----:B0-----:R-:W-:Y:S01]  /*2840*/  FFMA.FTZ R170, R101, R170, R102 ;  /* 0x000000aa65aa7223 */ /* 0x001fe20000010066 */
[----:B------:R-:W-:Y:S01]  /*2850*/  HFMA2.MMA R101, -RZ, RZ, 0, 0 ;  /* 0x00000000ff657435 */ /* 0x000fe200000001ff */
[----:B------:R-:W-:Y:S02]  /*2860*/  FMUL.FTZ R102, R50, R141 ;  /* 0x0000008d32667220 */ /* 0x000fe40000410000 */
[----:B------:R-:W-:-:S02]  /*2870*/  FADD.FTZ R160, -R160, R183 ;  /* 0x000000b7a0a07221 */ /* 0x000fc40000010100 */
[----:B------:R-:W-:Y:S02]  /*2880*/  FFMA.FTZ R169, R169, R170, R102 ;  /* 0x000000aaa9a97223 */ /* 0x000fe40000010066 */
[-C--:B------:R-:W-:Y:S02]  /*2890*/  FMUL.FTZ R102, R49, R141.reuse ;  /* 0x0000008d31667220 */ /* 0x080fe40000410000 */
[----:B------:R-:W-:Y:S02]  /*28a0*/  FMUL.FTZ R183, R37, R141 ;  /* 0x0000008d25b77220 */ /* 0x000fe40000410000 */
[----:B------:R-:W-:-:S04]  /*28b0*/  IMAD.WIDE.U32 R100, R132, c[0x0][0x298], R100 ;  /* 0x0000a60084647a25 */ /* 0x000fc800078e0064 */
[----:B------:R-:W-:Y:S01]  /*28c0*/  FFMA.FTZ R168, R168, R169, R102 ;  /* 0x000000a9a8a87223 */ /* 0x000fe20000010066 */
[----:B------:R-:W-:Y:S01]  /*28d0*/  IADD3 R101, R101, R103, RZ ;  /* 0x0000006765657210 */ /* 0x000fe20007ffe0ff */
[----:B------:R-:W-:Y:S02]  /*28e0*/  FMUL.FTZ R102, R48, R141 ;  /* 0x0000008d30667220 */ /* 0x000fe40000410000 */
[----:B------:R-:W-:Y:S02]  /*28f0*/  IMAD R103, R181, c[0x0][0x2a0], RZ ;  /* 0x0000a800b5677a24 */ /* 0x000fe400078e02ff */
[----:B------:R-:W-:Y:S02]  /*2900*/  FFMA.FTZ R165, R165, R168, R102 ;  /* 0x000000a8a5a57223 */ /* 0x000fe40000010066 */
[----:B------:R-:W-:Y:S02]  /*2910*/  IMAD R179, R130, c[0x0][0x2a4], R103 ;  /* 0x0000a90082b37a24 */ /* 0x000fe400078e0267 */
[----:B------:R-:W-:-:S02]  /*2920*/  FFMA.FTZ R157, R158, R165, R157 ;  /* 0x000000a59e9d7223 */ /* 0x000fc4000001009d */
[----:B------:R-:W-:-:S04]  /*2930*/  IMAD.WIDE.U32 R102, R130, c[0x0][0x2a0], R100 ;  /* 0x0000a80082667a25 */ /* 0x000fc800078e0064 */
[----:B------:R-:W-:Y:S01]  /*2940*/  FFMA.FTZ R177, R138, R157, R177 ;  /* 0x0000009d8ab17223 */ /* 0x000fe200000100b1 */
[----:B------:R-:W-:Y:S01]  /*2950*/  IADD3 R101, R103, R179, RZ ;  /* 0x000000b367657210 */ /* 0x000fe20007ffe0ff */
[-C--:B------:R-:W-:Y:S01]  /*2960*/  FMUL.FTZ R100, R45, R141.reuse ;  /* 0x0000008d2d647220 */ /* 0x080fe20000410000 */
[----:B------:R-:W-:Y:S01]  /*2970*/  LEA R138, P1, R102, c[0x0][0x318], 0x2 ;  /* 0x0000c600668a7a11 */ /* 0x000fe200078210ff */
[----:B------:R-:W-:Y:S02]  /*2980*/  FMUL.FTZ R103, R44, R141 ;  /* 0x0000008d2c677220 */ /* 0x000fe40000410000 */
[----:B------:R-:W-:Y:S01]  /*2990*/  FFMA.FTZ R179, R139, R177, R100 ;  /* 0x000000b18bb37223 */ /* 0x000fe20000010064 */
[C---:B------:R-:W-:Y:S01]  /*29a0*/  IADD3 R100, P0, R185.reuse, R102, RZ ;  /* 0x00000066b9647210 */ /* 0x040fe20007f1e0ff */
[----:B------:R-:W-:Y:S01]  /*29b0*/  FMUL.FTZ R158, R42, R141 ;  /* 0x0000008d2a9e7220 */ /* 0x000fe20000410000 */
[----:B------:R-:W-:Y:S01]  /*29c0*/  LEA.HI.X R139, R102, c[0x0][0x31c], R101, 0x2, P1 ;  /* 0x0000c700668b7a11 */ /* 0x000fe200008f1465 */
[----:B------:R-:W-:Y:S01]  /*29d0*/  FFMA.FTZ R154, R154, R179, R103 ;  /* 0x000000b39a9a7223 */ /* 0x000fe20000010067 */
[----:B------:R-:W-:Y:S01]  /*29e0*/  LEA.HI.X.SX32 R101, R185, R101, 0x1, P0 ;  /* 0x00000065b9657211 */ /* 0x000fe200000f0eff */
[----:B------:R-:W-:-:S02]  /*29f0*/  FMUL.FTZ R102, R43, R141 ;  /* 0x0000008d2b667220 */ /* 0x000fc40000410000 */
[----:B------:R-:W-:Y:S02]  /*2a00*/  FFMA.FTZ R103, R47, R176, R178 ;  /* 0x000000b02f677223 */ /* 0x000fe400000100b2 */
[----:B------:R-:W-:Y:S02]  /*2a10*/  FFMA.FTZ R153, R153, R154, R102 ;  /* 0x0000009a99997223 */ /* 0x000fe40000010066 */
[----:B------:R-:W-:-:S04]  /*2a20*/  IMAD.WIDE R138, R155, 0x4, R138 ;  /* 0x000000049b8a7825 */ /* 0x000fc800078e028a */
[----:B------:R-:W-:Y:S01]  /*2a30*/  FFMA.FTZ R102, R48, R174, R103 ;  /* 0x000000ae30667223 */ /* 0x000fe20000010067 */
[C---:B------:R-:W-:Y:S01]  /*2a40*/  SHF.L.U32 R103, R111.reuse, 0x2, RZ ;  /* 0x000000026f677819 */ /* 0x040fe200000006ff */
[----:B------:R-:W-:Y:S01]  /*2a50*/  FFMA.FTZ R174, R150, R153, R158 ;  /* 0x0000009996ae7223 */ /* 0x000fe2000001009e */
[----:B------:R-:W-:Y:S01]  /*2a60*/  SHF.L.U64.HI R150, R111, 0x2, R110 ;  /* 0x000000026f967819 */ /* 0x000fe2000001026e */
[----:B------:R-:W-:Y:S02]  /*2a70*/  FMUL.FTZ R155, R41, R141 ;  /* 0x0000008d299b7220 */ /* 0x000fe40000410000 */
[----:B------:R-:W-:Y:S02]  /*2a80*/  FFMA.FTZ R173, R49, R173, R102 ;  /* 0x000000ad31ad7223 */ /* 0x000fe40000010066 */
[----:B------:R-:W-:Y:S02]  /*2a90*/  FFMA.FTZ R155, R147, R174, R155 ;  /* 0x000000ae939b7223 */ /* 0x000fe4000001009b */
[----:B------:R-:W-:-:S02]  /*2aa0*/  FFMA.FTZ R173, R50, R172, R173 ;  /* 0x000000ac32ad7223 */ /* 0x000fc400000100ad */
[----:B------:R-:W-:Y:S02]  /*2ab0*/  FFMA.FTZ R172, R146, R155, R148 ;  /* 0x0000009b92ac7223 */ /* 0x000fe40000010094 */
[----:B------:R-:W-:Y:S02]  /*2ac0*/  IMAD R150, R150, c[0x0][0x2b0], RZ ;  /* 0x0000ac0096967a24 */ /* 0x000fe400078e02ff */
[----:B------:R-:W-:Y:S02]  /*2ad0*/  FFMA.FTZ R175, R143, R172, R175 ;  /* 0x000000ac8faf7223 */ /* 0x000fe400000100af */
[----:B------:R-:W-:Y:S02]  /*2ae0*/  FMUL.FTZ R178, R38, R141 ;  /* 0x0000008d26b27220 */ /* 0x000fe40000410000 */
[----:B------:R-:W-:Y:S02]  /*2af0*/  IMAD R147, R103, c[0x0][0x2b4], R150 ;  /* 0x0000ad0067937a24 */ /* 0x000fe400078e0296 */
[----:B------:R-:W-:-:S02]  /*2b00*/  FFMA.FTZ R178, R142, R175, R178 ;  /* 0x000000af8eb27223 */ /* 0x000fc400000100b2 */
[----:B------:R-:W-:Y:S01]  /*2b10*/  IMAD.WIDE.U32 R102, R103, c[0x0][0x2b0], R138 ;  /* 0x0000ac0067667a25 */ /* 0x000fe200078e008a */
[----:B------:R-:W-:-:S03]  /*2b20*/  P2R R138, PR, RZ, 0x4 ;  /* 0x00000004ff8a7803 */ /* 0x000fc60000000000 */
[----:B------:R-:W-:Y:S01]  /*2b30*/  FADD.FTZ R159, -R159, R188 ;  /* 0x000000bc9f9f7221 */ /* 0x000fe20000010100 */
[----:B------:R-:W-:Y:S01]  /*2b40*/  IADD3 R103, R103, R147, RZ ;  /* 0x0000009367677210 */ /* 0x000fe20007ffe0ff */
[----:B------:R-:W-:Y:S02]  /*2b50*/  FADD.FTZ R188, -R144, R171 ;  /* 0x000000ab90bc7221 */ /* 0x000fe40000010100 */
[----:B------:R-:W-:Y:S02]  /*2b60*/  FMUL.FTZ R138, R51, R171 ;  /* 0x000000ab338a7220 */ /* 0x000fe40000410000 */
[----:B------:R-:W-:Y:S02]  /*2b70*/  FFMA.FTZ R183, R137, R178, R183 ;  /* 0x000000b289b77223 */ /* 0x000fe400000100b7 */
[----:B------:R-:W-:Y:S02]  /*2b80*/  FMUL.FTZ R171, R36, R141 ;  /* 0x0000008d24ab7220 */ /* 0x000fe40000410000 */
[----:B------:R-:W-:-:S02]  /*2b90*/  FADD.FTZ R137, R20, R133 ;  /* 0x0000008514897221 */ /* 0x000fc40000010000 */
[----:B------:R-:W-:Y:S02]  /*2ba0*/  FFMA.FTZ R171, R140, R183, R171 ;  /* 0x000000b78cab7223 */ /* 0x000fe400000100ab */
[--C-:B------:R-:W-:Y:S02]  /*2bb0*/  FADD.FTZ R140, R21, R133.reuse ;  /* 0x00000085158c7221 */ /* 0x100fe40000010000 */
[----:B-1----:R-:W-:Y:S02]  /*2bc0*/  FMUL.FTZ R108, R137, R171 ;  /* 0x000000ab896c7220 */ /* 0x002fe40000410000 */
[--C-:B------:R-:W-:Y:S02]  /*2bd0*/  FADD.FTZ R145, R35, R133.reuse ;  /* 0x0000008523917221 */ /* 0x100fe40000010000 */
[----:B------:R-:W-:Y:S02]  /*2be0*/  FADD.FTZ R139, R22, R133 ;  /* 0x00000085168b7221 */ /* 0x000fe40000010000 */
[----:B------:R-:W-:-:S02]  /*2bf0*/  FMUL.FTZ R190, R140, R183 ;  /* 0x000000b78cbe7220 */ /* 0x000fc40000410000 */
[----:B------:R-:W-:Y:S02]  /*2c00*/  FFMA.FTZ R109, R149, R108, RZ ;  /* 0x0000006c956d7223 */ /* 0x000fe400000100ff */
[--C-:B------:R-:W-:Y:S02]  /*2c10*/  FADD.FTZ R146, R34, R133.reuse ;  /* 0x0000008522927221 */ /* 0x100fe40000010000 */
[----:B------:R-:W-:Y:S02]  /*2c20*/  FMUL.FTZ R208, R145, R170 ;  /* 0x000000aa91d07220 */ /* 0x000fe40000410000 */
[----:B------:R-:W-:Y:S02]  /*2c30*/  FADD.FTZ R142, R23, R133 ;  /* 0x00000085178e7221 */ /* 0x000fe40000010000 */
[----:B------:R-:W-:Y:S02]  /*2c40*/  FMUL.FTZ R189, R139, R178 ;  /* 0x000000b28bbd7220 */ /* 0x000fe40000410000 */
[----:B------:R-:W-:-:S02]  /*2c50*/  FFMA.FTZ R109, R152, R190, R109 ;  /* 0x000000be986d7223 */ /* 0x000fc4000001006d */
[--C-:B------:R-:W-:Y:S02]  /*2c60*/  FADD.FTZ R147, R33, R133.reuse ;  /* 0x0000008521937221 */ /* 0x100fe40000010000 */
[----:B------:R-:W-:Y:S02]  /*2c70*/  FMUL.FTZ R207, R146, R169 ;  /* 0x000000a992cf7220 */ /* 0x000fe40000410000 */
[----:B------:R-:W-:Y:S02]  /*2c80*/  FMUL.FTZ R144, R19, R208 ;  /* 0x000000d013907220 */ /* 0x000fe40000410000 */
[----:B------:R-:W-:Y:S02]  /*2c90*/  FADD.FTZ R141, R24, R133 ;  /* 0x00000085188d7221 */ /* 0x000fe40000010000 */
[----:B------:R-:W-:Y:S01]  /*2ca0*/  FMUL.FTZ R192, R142, R175 ;  /* 0x000000af8ec07220 */ /* 0x000fe20000410000 */
[----:B------:R0:W-:Y:S01]  /*2cb0*/  STS [R209.X4+0x10cc], R144 ;  /* 0x0010cc90d1007388 */ /* 0x0001e20000004800 */
[----:B------:R-:W-:-:S02]  /*2cc0*/  FFMA.FTZ R176, R160, R189, R109 ;  /* 0x000000bda0b07223 */ /* 0x000fc4000001006d */
[----:B------:R-:W-:Y:S02]  /*2cd0*/  FMUL.FTZ R206, R147, R168 ;  /* 0x000000a893ce7220 */ /* 0x000fe40000410000 */
[----:B------:R-:W-:Y:S02]  /*2ce0*/  FMUL.FTZ R143, R18, R207 ;  /* 0x000000cf128f7220 */ /* 0x000fe40000410000 */
[----:B------:R-:W-:Y:S02]  /*2cf0*/  FMUL.FTZ R191, R141, R172 ;  /* 0x000000ac8dbf7220 */ /* 0x000fe40000410000 */
[----:B------:R-:W-:Y:S01]  /*2d00*/  FFMA.FTZ R109, R159, R192, R176 ;  /* 0x000000c09f6d7223 */ /* 0x000fe200000100b0 */
[----:B------:R1:W-:Y:S01]  /*2d10*/  STS [R209.X4+0x10c8], R143 ;  /* 0x0010c88fd1007388 */ /* 0x0003e20000004800 */
[----:B0-----:R-:W-:Y:S02]  /*2d20*/  FADD.FTZ R144, R25, R133 ;  /* 0x0000008519907221 */ /* 0x001fe40000010000 */
[----:B------:R-:W-:-:S02]  /*2d30*/  FMUL.FTZ R148, R17, R206 ;  /* 0x000000ce11947220 */ /* 0x000fc40000410000 */
[----:B------:R-:W-:Y:S02]  /*2d40*/  FMUL.FTZ R196, R144, R155 ;  /* 0x0000009b90c47220 */ /* 0x000fe40000410000 */
[----:B------:R-:W-:Y:S01]  /*2d50*/  FFMA.FTZ R194, R164, R191, R109 ;  /* 0x000000bfa4c27223 */ /* 0x000fe2000001006d */
[----:B------:R0:W-:Y:S01]  /*2d60*/  STS [R209.X4+0x10c4], R148 ;  /* 0x0010c494d1007388 */ /* 0x0001e20000004800 */
[--C-:B------:R-:W-:Y:S02]  /*2d70*/  FADD.FTZ R151, R28, R133.reuse ;  /* 0x000000851c977221 */ /* 0x100fe40000010000 */
[----:B-1----:R-:W-:Y:S02]  /*2d80*/  FADD.FTZ R143, R26, R133 ;  /* 0x000000851a8f7221 */ /* 0x002fe40000010000 */
[----:B------:R-:W-:Y:S02]  /*2d90*/  FFMA.FTZ R109, R161, R196, R194 ;  /* 0x000000c4a16d7223 */ /* 0x000fe400000100c2 */
[----:B------:R-:W-:-:S02]  /*2da0*/  FMUL.FTZ R193, R143, R174 ;  /* 0x000000ae8fc17220 */ /* 0x000fc40000410000 */
[--C-:B------:R-:W-:Y:S02]  /*2db0*/  FADD.FTZ R150, R29, R133.reuse ;  /* 0x000000851d967221 */ /* 0x100fe40000010000 */
[----:B0-----:R-:W-:Y:S02]  /*2dc0*/  FADD.FTZ R148, R27, R133 ;  /* 0x000000851b947221 */ /* 0x001fe40000010000 */
[----:B------:R-:W-:Y:S02]  /*2dd0*/  FFMA.FTZ R194, R162, R193, R109 ;  /* 0x000000c1a2c27223 */ /* 0x000fe4000001006d */
[----:B------:R-:W-:Y:S02]  /*2de0*/  FMUL.FTZ R198, R148, R153 ;  /* 0x0000009994c67220 */ /* 0x000fe40000410000 */
[----:B------:R-:W-:Y:S02]  /*2df0*/  FMUL.FTZ R195, R151, R154 ;  /* 0x0000009a97c37220 */ /* 0x000fe40000410000 */
[----:B------:R-:W-:-:S02]  /*2e00*/  FFMA.FTZ R109, R163, R198, R194 ;  /* 0x000000c6a36d7223 */ /* 0x000fc400000100c2 */
[----:B------:R-:W-:Y:S02]  /*2e10*/  FADD.FTZ R158, R30, R133 ;  /* 0x000000851e9e7221 */ /* 0x000fe40000010000 */
[----:B------:R-:W-:Y:S02]  /*2e20*/  FMUL.FTZ R200, R150, R179 ;  /* 0x000000b396c87220 */ /* 0x000fe40000410000 */
[----:B------:R-:W-:Y:S02]  /*2e30*/  FFMA.FTZ R194, R166, R195, R109 ;  /* 0x000000c3a6c27223 */ /* 0x000fe4000001006d */
[----:B------:R-:W-:Y:S02]  /*2e40*/  FMUL.FTZ R193, R10, R193 ;  /* 0x000000c10ac17220 */ /* 0x000fe40000410000 */
[----:B------:R-:W-:Y:S02]  /*2e50*/  FADD.FTZ R176, R31, R133 ;  /* 0x000000851fb07221 */ /* 0x000fe40000010000 */
[----:B------:R-:W-:Y:S01]  /*2e60*/  FMUL.FTZ R199, R158, R177 ;  /* 0x000000b19ec77220 */ /* 0x000fe20000410000 */
[----:B------:R0:W-:Y:S01]  /*2e70*/  STS [R209.X4+0x10a8], R193 ;  /* 0x0010a8c1d1007388 */ /* 0x0001e20000004800 */
[----:B------:R-:W-:-:S02]  /*2e80*/  FFMA.FTZ R109, R167, R200, R194 ;  /* 0x000000c8a76d7223 */ /* 0x000fc400000100c2 */
[----:B------:R-:W-:Y:S02]  /*2e90*/  FADD.FTZ R138, R173, R138 ;  /* 0x0000008aad8a7221 */ /* 0x000fe40000010000 */
[----:B------:R-:W-:Y:S02]  /*2ea0*/  FADD.FTZ R173, R32, R133 ;  /* 0x0000008520ad7221 */ /* 0x000fe40000010000 */
[----:B------:R-:W-:Y:S02]  /*2eb0*/  FMUL.FTZ R202, R176, R157 ;  /* 0x0000009db0ca7220 */ /* 0x000fe40000410000 */
[----:B------:R-:W-:Y:S01]  /*2ec0*/  FFMA.FTZ R109, R156, R199, R109 ;  /* 0x000000c79c6d7223 */ /* 0x000fe2000001006d */
[----:B0-----:R-:W-:Y:S01]  /*2ed0*/  IADD3 R193, -R185, c[0x0][0x168], -R128 ;  /* 0x00005a00b9c17a10 */ /* 0x001fe20007ffe980 */
[----:B------:R-:W-:Y:S02]  /*2ee0*/  FMUL.FTZ R205, R173, R165 ;  /* 0x000000a5adcd7220 */ /* 0x000fe40000410000 */
[-C--:B------:R-:W-:Y:S01]  /*2ef0*/  FFMA.FTZ R109, R180, R202.reuse, R109 ;  /* 0x000000cab46d7223 */ /* 0x080fe2000001006d */
[C---:B------:R-:W-:Y:S01]  /*2f00*/  ISETP.GE.AND P0, PT, R193.reuse, 0x1, PT ;  /* 0x00000001c100780c */ /* 0x040fe20003f06270 */
[----:B------:R-:W-:Y:S01]  /*2f10*/  FMUL.FTZ R204, R16, R205 ;  /* 0x000000cd10cc7220 */ /* 0x000fe20000410000 */
[----:B------:R-:W-:Y:S01]  /*2f20*/  ISETP.GE.AND P1, PT, R193, 0x41, PT ;  /* 0x00000041c100780c */ /* 0x000fe20003f26270 */
[----:B------:R-:W-:-:S02]  /*2f30*/  FMUL.FTZ R203, R15, R202 ;  /* 0x000000ca0fcb7220 */ /* 0x000fc40000410000 */
[----:B------:R-:W-:Y:S01]  /*2f40*/  FMUL.FTZ R201, R14, R199 ;  /* 0x000000c70ec97220 */ /* 0x000fe20000410000 */
[----:B------:R-:W-:Y:S01]  /*2f50*/  STS [R209.X4+0x10c0], R204 ;  /* 0x0010c0ccd1007388 */ /* 0x000fe20000004800 */
[----:B------:R-:W-:Y:S02]  /*2f60*/  FMUL.FTZ R197, R13, R200 ;  /* 0x000000c80dc57220 */ /* 0x000fe40000410000 */
[----:B------:R-:W-:Y:S01]  /*2f70*/  FMUL.FTZ R195, R12, R195 ;  /* 0x000000c30cc37220 */ /* 0x000fe20000410000 */
[----:B------:R-:W-:Y:S01]  /*2f80*/  STS [R209.X4+0x10bc], R203 ;  /* 0x0010bccbd1007388 */ /* 0x000fe20000004800 */
[----:B------:R-:W-:Y:S02]  /*2f90*/  FMUL.FTZ R198, R11, R198 ;  /* 0x000000c60bc67220 */ /* 0x000fe40000410000 */
[----:B------:R-:W-:Y:S01]  /*2fa0*/  FMUL.FTZ R196, R9, R196 ;  /* 0x000000c409c47220 */ /* 0x000fe20000410000 */
[----:B------:R-:W-:Y:S01]  /*2fb0*/  STS [R209.X4+0x10b8], R201 ;  /* 0x0010b8c9d1007388 */ /* 0x000fe20000004800 */
[----:B------:R-:W-:-:S02]  /*2fc0*/  FMUL.FTZ R191, R8, R191 ;  /* 0x000000bf08bf7220 */ /* 0x000fc40000410000 */
[----:B------:R-:W-:Y:S01]  /*2fd0*/  FMUL.FTZ R192, R7, R192 ;  /* 0x000000c007c07220 */ /* 0x000fe20000410000 */
[----:B------:R-:W-:Y:S01]  /*2fe0*/  STS [R209.X4+0x10b4], R197 ;  /* 0x0010b4c5d1007388 */ /* 0x000fe20000004800 */
[----:B------:R-:W-:Y:S02]  /*2ff0*/  FMUL.FTZ R189, R6, R189 ;  /* 0x000000bd06bd7220 */ /* 0x000fe40000410000 */
[----:B------:R-:W-:Y:S01]  /*3000*/  FFMA.FTZ R109, R184, R205, R109 ;  /* 0x000000cdb86d7223 */ /* 0x000fe2000001006d */
[----:B------:R-:W-:Y:S01]  /*3010*/  STS [R209.X4+0x10b0], R195 ;  /* 0x0010b0c3d1007388 */ /* 0x000fe20000004800 */
[----:B------:R-:W-:Y:S02]  /*3020*/  FMUL.FTZ R190, R5, R190 ;  /* 0x000000be05be7220 */ /* 0x000fe40000410000 */
[----:B------:R-:W-:Y:S01]  /*3030*/  FMUL.FTZ R108, R4, R108 ;  /* 0x0000006c046c7220 */ /* 0x000fe20000410000 */
[----:B------:R-:W-:Y:S01]  /*3040*/  STS [R209.X4+0x10ac], R198 ;  /* 0x0010acc6d1007388 */ /* 0x000fe20000004800 */
[----:B------:R-:W-:Y:S01]  /*3050*/  FFMA.FTZ R206, R186, R206, R109 ;  /* 0x000000cebace7223 */ /* 0x000fe2000001006d */
[----:B------:R-:W-:-:S02]  /*3060*/  IADD3 R109, R128, 0x40, RZ ;  /* 0x00000040806d7810 */ /* 0x000fc40007ffe0ff */
[----:B------:R-:W-:Y:S01]  /*3070*/  STS [R209.X4+0x10a4], R196 ;  /* 0x0010a4c4d1007388 */ /* 0x000fe20000004800 */
[----:B------:R-:W-:Y:S01]  /*3080*/  FFMA.FTZ R206, R187, R207, R206 ;  /* 0x000000cfbbce7223 */ /* 0x000fe200000100ce */
[----:B------:R-:W-:Y:S02]  /*3090*/  LEA.HI.SX32 R185, R109, R128, 0x1b ;  /* 0x000000806db97211 */ /* 0x000fe400078fdaff */
[----:B------:R0:W-:Y:S04]  /*30a0*/  STS [R209.X4+0x10a0], R191 ;  /* 0x0010a0bfd1007388 */ /* 0x0001e80000004800 */
[----:B------:R1:W-:Y:S04]  /*30b0*/  STS [R209.X4+0x109c], R192 ;  /* 0x00109cc0d1007388 */ /* 0x0003e80000004800 */
[----:B------:R1:W-:Y:S01]  /*30c0*/  STS [R209.X4+0x1098], R189 ;  /* 0x001098bdd1007388 */ /* 0x0003e20000004800 */
[----:B0-----:R-:W-:-:S03]  /*30d0*/  FMUL.FTZ R191, R188, R208 ;  /* 0x000000d0bcbf7220 */ /* 0x001fc60000410000 */
[----:B------:R1:W-:Y:S04]  /*30e0*/  STS [R209.X4+0x1094], R190 ;  /* 0x001094bed1007388 */ /* 0x0003e80000004800 */
[----:B------:R1:W-:Y:S04]  /*30f0*/  STS [R209.X4+0x1090], R108 ;  /* 0x0010906cd1007388 */ /* 0x0003e80000004800 */
[----:B------:R-:W-:Y:S06]  /*3100*/  BAR.SYNC.DEFER_BLOCKING 0x0 ;  /* 0x0000000000007b1d */ /* 0x000fec0000010000 */
[----:B------:R-:W-:Y:S05]  /*3110*/  @!P0 BRA `(.L_x_4167) ;  /* 0x000000a000008947 */ /* 0x000fea0003800000 */
[----:B-1----:R-:W-:Y:S01]  /*3120*/  LEA.HI.SX32 R189, R128, R128, 0x1b ;  /* 0x0000008080bd7211 */ /* 0x002fe200078fdaff */
[----:B------:R-:W-:Y:S01]  /*3130*/  IMAD.WIDE.U32 R100, R112, c[0x0][0x2b0], R100 ;  /* 0x0000ac0070647a25 */ /* 0x000fe200078e0064 */
[----:B------:R-:W-:-:S04]  /*3140*/  SHF.R.S32.HI R109, RZ, 0x1f, R112 ;  /* 0x0000001fff6d7819 */ /* 0x000fc80000011470 */
[----:B------:R-:W0:Y:S01]  /*3150*/  LDS R189, [R189.X4+0x1090] ;  /* 0x00109000bdbd7984 */ /* 0x000e220000004800 */
[----:B------:R-:W-:Y:S01]  /*3160*/  IMAD R109, R109, c[0x0][0x2b0], RZ ;  /* 0x0000ac006d6d7a24 */ /* 0x000fe200078e02ff */
[----:B------:R-:W-:-:S03]  /*3170*/  LEA R108, P0, R100, c[0x0][0x318], 0x2 ;  /* 0x0000c600646c7a11 */ /* 0x000fc600078010ff */
[----:B------:R-:W-:-:S05]  /*3180*/  IMAD R109, R112, c[0x0][0x2b4], R109 ;  /* 0x0000ad00706d7a24 */ /* 0x000fca00078e026d */
[----:B------:R-:W-:-:S04]  /*3190*/  IADD3 R109, R101, R109, RZ ;  /* 0x0000006d656d7210 */ /* 0x000fc80007ffe0ff */
[----:B------:R-:W-:-:S05]  /*31a0*/  LEA.HI.X R109, R100, c[0x0][0x31c], R109, 0x2, P0 ;  /* 0x0000c700646d7a11 */ /* 0x000fca00000f146d */
[----:B0-----:R0:W-:Y:S02]  /*31b0*/  RED.E.ADD.F32.FTZ.RN.STRONG.GPU [R108.64], R189 ;  /* 0x000000bd6c00798e */ /* 0x0011e4000c10e784 */
.L_x_4167:
[----:B-1----:R-:W-:Y:S05]  /*31c0*/  BSYNC B0 ;  /* 0x0000000000007941 */ /* 0x002fea0003800000 */
.L_x_4166:
[----:B------:R-:W1:Y:S01]  /*31d0*/  LDS R185, [R185.X4+0x1190] ;  /* 0x00119000b9b97984 */ /* 0x000e620000004800 */
[----:B------:R-:W-:Y:S01]  /*31e0*/  BSSY B0, `(.L_x_4168) ;  /* 0x0000006000007945 */ /* 0x000fe20003800000 */
[----:B------:R-:W-:Y:S01]  /*31f0*/  FADD.FTZ R100, R206, R191 ;  /* 0x000000bfce647221 */ /* 0x000fe20000010000 */
[C---:B------:R-:W-:Y:S02]  /*3200*/  IADD3 R101, R128.reuse, 0x80, RZ ;  /* 0x0000008080657810 */ /* 0x040fe40007ffe0ff */
[----:B0-----:R-:W-:Y:S01]  /*3210*/  IADD3 R109, R128, 0xc0, RZ ;  /* 0x000000c0806d7810 */ /* 0x001fe20007ffe0ff */
[----:B------:R-:W-:Y:S05]  /*3220*/  @!P1 BRA `(.L_x_4169) ;  /* 0x0000001000009947 */ /* 0x000fea0003800000 */
[----:B-1----:R0:W-:Y:S02]  /*3230*/  RED.E.ADD.F32.FTZ.RN.STRONG.GPU [R102.64+-0xf00], R185 ;  /* 0xfff100b96600798e */ /* 0x0021e4000c10e784 */
.L_x_4169:
[----:B------:R-:W-:Y:S05]  /*3240*/  BSYNC B0 ;  /* 0x0000000000007941 */ /* 0x000fea0003800000 */
.L_x_4168:
        /* <DEDUP_REMOVED lines=14> */
.L_x_4171:
[----:B------:R-:W-:Y:S05]  /*3330*/  BSYNC B0 ;  /* 0x0000000000007941 */ /* 0x000fea0003800000 */
.L_x_4170:
[----:B------:R-:W1:Y:S01]  /*3340*/  LDS R109, [R109.X4+0x1390] ;  /* 0x001390006d6d7984 */ /* 0x000e620000004800 */
[----:B------:R-:W-:Y:S01]  /*3350*/  BSSY B0, `(.L_x_4172) ;  /* 0x0000005000007945 */ /* 0x000fe20003800000 */
[----:B0-----:R-:W-:Y:S02]  /*3360*/  IADD3 R101, R128, 0x140, RZ ;  /* 0x0000014080657810 */ /* 0x001fe40007ffe0ff */
[----:B------:R-:W-:Y:S01]  /*3370*/  LEA.HI.SX32 R185, R185, R128, 0x1b ;  /* 0x00000080b9b97211 */ /* 0x000fe200078fdaff */
[----:B------:R-:W-:Y:S05]  /*3380*/  @!P0 BRA `(.L_x_4173) ;  /* 0x0000001000008947 */ /* 0x000fea0003800000 */
[----:B-1----:R0:W-:Y:S02]  /*3390*/  RED.E.ADD.F32.FTZ.RN.STRONG.GPU [R102.64+-0xd00], R109 ;  /* 0xfff3006d6600798e */ /* 0x0021e4000c10e784 */
.L_x_4173:
[----:B------:R-:W-:Y:S05]  /*33a0*/  BSYNC B0 ;  /* 0x0000000000007941 */ /* 0x000fea0003800000 */
.L_x_4172:
[----:B------:R-:W2:Y:S01]  /*33b0*/  LDS R185, [R185.X4+0x1490] ;  /* 0x00149000b9b97984 */ /* 0x000ea20000004800 */
[----:B------:R-:W-:Y:S01]  /*33c0*/  BSSY B0, `(.L_x_4174) ;  /* 0x0000005000007945 */ /* 0x000fe20003800000 */
[----:B01----:R-:W-:Y:S02]  /*33d0*/  IADD3 R109, R128, 0x180, RZ ;  /* 0x00000180806d7810 */ /* 0x003fe40007ffe0ff */
[----:B------:R-:W-:Y:S01]  /*33e0*/  LEA.HI.SX32 R101, R101, R128, 0x1b ;  /* 0x0000008065657211 */ /* 0x000fe200078fdaff */
[----:B------:R-:W-:Y:S05]  /*33f0*/  @!P1 BRA `(.L_x_4175) ;  /* 0x0000001000009947 */ /* 0x000fea0003800000 */
[----:B--2---:R0:W-:Y:S02]  /*3400*/  RED.E.ADD.F32.FTZ.RN.STRONG.GPU [R102.64+-0xc00], R185 ;  /* 0xfff400b96600798e */ /* 0x0041e4000c10e784 */
.L_x_4175:
[----:B------:R-:W-:Y:S05]  /*3410*/  BSYNC B0 ;  /* 0x0000000000007941 */ /* 0x000fea0003800000 */
.L_x_4174:
[----:B------:R-:W1:Y:S01]  /*3420*/  LDS R101, [R101.X4+0x1590] ;  /* 0x0015900065657984 */ /* 0x000e620000004800 */
[----:B------:R-:W-:Y:S01]  /*3430*/  BSSY B0, `(.L_x_4176) ;  /* 0x0000005000007945 */ /* 0x000fe20003800000 */
[----:B0-2---:R-:W-:-:S02]  /*3440*/  IADD3 R185, R128, 0x1c0, RZ ;  /* 0x000001c080b97810 */ /* 0x005fc40007ffe0ff */
[----:B------:R-:W-:Y:S01]  /*3450*/  LEA.HI.SX32 R109, R109, R128, 0x1b ;  /* 0x000000806d6d7211 */ /* 0x000fe200078fdaff */
[----:B------:R-:W-:Y:S05]  /*3460*/  @!P2 BRA `(.L_x_4177) ;  /* 0x000000100000a947 */ /* 0x000fea0003800000 */
[----:B-1----:R0:W-:Y:S02]  /*3470*/  RED.E.ADD.F32.FTZ.RN.STRONG.GPU [R102.64+-0xb00], R101 ;  /* 0xfff500656600798e */ /* 0x0021e4000c10e784 */
.L_x_4177:
[----:B------:R-:W-:Y:S05]  /*3480*/  BSYNC B0 ;  /* 0x0000000000007941 */ /* 0x000fea0003800000 */
.L_x_4176:
[----:B------:R-:W2:Y:S01]  /*3490*/  LDS R109, [R109.X4+0x1690] ;  /* 0x001690006d6d7984 */ /* 0x000ea20000004800 */
[----:B------:R-:W-:Y:S01]  /*34a0*/  BSSY B0, `(.L_x_4178) ;  /* 0x0000005000007945 */ /* 0x000fe20003800000 */
[----:B01----:R-:W-:Y:S02]  /*34b0*/  IADD3 R101, R128, 0x200, RZ ;  /* 0x0000020080657810 */ /* 0x003fe40007ffe0ff */
[----:B------:R-:W-:Y:S01]  /*34c0*/  LEA.HI.SX32 R185, R185, R128, 0x1b ;  /* 0x00000080b9b97211 */ /* 0x000fe200078fdaff */
[----:B------:R-:W-:Y:S05]  /*34d0*/  @!P3 BRA `(.L_x_4179) ;  /* 0x000000100000b947 */ /* 0x000fea0003800000 */
[----:B--2---:R0:W-:Y:S02]  /*34e0*/  RED.E.ADD.F32.FTZ.RN.STRONG.GPU [R102.64+-0xa00], R109 ;  /* 0xfff6006d6600798e */ /* 0x0041e4000c10e784 */
.L_x_4179:
[----:B------:R-:W-:Y:S05]  /*34f0*/  BSYNC B0 ;  /* 0x0000000000007941 */ /* 0x000fea0003800000 */
.L_x_4178:
[----:B------:R-:W1:Y:S01]  /*3500*/  LDS R185, [R185.X4+0x1790] ;  /* 0x00179000b9b97984 */ /* 0x000e620000004800 */
[----:B------:R-:W-:Y:S01]  /*3510*/  BSSY B0, `(.L_x_4180) ;  /* 0x0000004000007945 */ /* 0x000fe20003800000 */
[----:B------:R-:W-:Y:S01]  /*3520*/  LEA.HI.SX32 R101, R101, R128, 0x1b ;  /* 0x0000008065657211 */ /* 0x000fe200078fdaff */
[----:B------:R-:W-:Y:S05]  /*3530*/  @!P4 BRA `(.L_x_4181) ;  /* 0x000000100000c947 */ /* 0x000fea0003800000 */
[----:B-1----:R1:W-:Y:S02]  /*3540*/  RED.E.ADD.F32.FTZ.RN.STRONG.GPU [R102.64+-0x900], R185 ;  /* 0xfff700b96600798e */ /* 0x0023e4000c10e784 */
.L_x_4181:
[----:B------:R-:W-:Y:S05]  /*3550*/  BSYNC B0 ;  /* 0x0000000000007941 */ /* 0x000fea0003800000 */
.L_x_4180:
[----:B------:R-:W3:Y:S01]  /*3560*/  LDS R101, [R101.X4+0x1890] ;  /* 0x0018900065657984 */ /* 0x000ee20000004800 */
[----:B------:R-:W-:Y:S01]  /*3570*/  BSSY B0, `(.L_x_4182) ;  /* 0x0000005000007945 */ /* 0x000fe20003800000 */
[----:B0-2---:R-:W-:-:S02]  /*3580*/  IADD3 R109, R128, 0x240, RZ ;  /* 0x00000240806d7810 */ /* 0x005fc40007ffe0ff */
[----:B-1----:R-:W-:Y:S01]  /*3590*/  IADD3 R185, R128, 0x280, RZ ;  /* 0x0000028080b97810 */ /* 0x002fe20007ffe0ff */
[----:B------:R-:W-:Y:S05]  /*35a0*/  @!P5 BRA `(.L_x_4183) ;  /* 0x000000100000d947 */ /* 0x000fea0003800000 */
[----:B---3--:R0:W-:Y:S02]  /*35b0*/  RED.E.ADD.F32.FTZ.RN.STRONG.GPU [R102.64+-0x800], R101 ;  /* 0xfff800656600798e */ /* 0x0081e4000c10e784 */
.L_x_4183:
[----:B------:R-:W-:Y:S05]  /*35c0*/  BSYNC B0 ;  /* 0x0000000000007941 */ /* 0x000fea0003800000 */
.L_x_4182:
        /* <DEDUP_REMOVED lines=14> */
.L_x_4185:
[----:B------:R-:W-:Y:S05]  /*36b0*/  BSYNC B0 ;  /* 0x0000000000007941 */ /* 0x000fea0003800000 */
.L_x_4184:
[----:B------:R-:W1:Y:S01]  /*36c0*/  LDS R185, [R185.X4+0x1a90] ;  /* 0x001a9000b9b97984 */ /* 0x000e620000004800 */
[----:B------:R-:W-:Y:S01]  /*36d0*/  BSSY B0, `(.L_x_4186) ;  /* 0x0000005000007945 */ /* 0x000fe20003800000 */
[----:B0-----:R-:W-:-:S02]  /*36e0*/  IADD3 R109, R128, 0x300, RZ ;  /* 0x00000300806d7810 */ /* 0x001fc40007ffe0ff */
[----:B------:R-:W-:Y:S01]  /*36f0*/  LEA.HI.SX32 R101, R101, R128, 0x1b ;  /* 0x0000008065657211 */ /* 0x000fe200078fdaff */
[----:B------:R-:W-:Y:S05]  /*3700*/  @!P0 BRA `(.L_x_4187) ;  /* 0x0000001000008947 */ /* 0x000fea0003800000 */
[----:B-1----:R0:W-:Y:S02]  /*3710*/  RED.E.ADD.F32.FTZ.RN.STRONG.GPU [R102.64+-0x600], R185 ;  /* 0xfffa00b96600798e */ /* 0x0021e4000c10e784 */
.L_x_4187:
[----:B------:R-:W-:Y:S05]  /*3720*/  BSYNC B0 ;  /* 0x0000000000007941 */ /* 0x000fea0003800000 */
.L_x_4186:
[----:B------:R-:W2:Y:S01]  /*3730*/  LDS R101, [R101.X4+0x1b90] ;  /* 0x001b900065657984 */ /* 0x000ea20000004800 */
[----:B------:R-:W-:Y:S01]  /*3740*/  BSSY B0, `(.L_x_4188) ;  /* 0x0000005000007945 */ /* 0x000fe20003800000 */
[----:B01----:R-:W-:Y:S02]  /*3750*/  IADD3 R185, R128, 0x340, RZ ;  /* 0x0000034080b97810 */ /* 0x003fe40007ffe0ff */
[----:B------:R-:W-:Y:S01]  /*3760*/  LEA.HI.SX32 R109, R109, R128, 0x1b ;  /* 0x000000806d6d7211 */ /* 0x000fe200078fdaff */
[----:B------:R-:W-:Y:S05]  /*3770*/  @!P1 BRA `(.L_x_4189) ;  /* 0x0000001000009947 */ /* 0x000fea0003800000 */
[----:B--2---:R0:W-:Y:S02]  /*3780*/  RED.E.ADD.F32.FTZ.RN.STRONG.GPU [R102.64+-0x500], R101 ;  /* 0xfffb00656600798e */ /* 0x0041e4000c10e784 */
.L_x_4189:
[----:B------:R-:W-:Y:S05]  /*3790*/  BSYNC B0 ;  /* 0x0000000000007941 */ /* 0x000fea0003800000 */
.L_x_4188:
[----:B------:R-:W1:Y:S01]  /*37a0*/  LDS R109, [R109.X4+0x1c90] ;  /* 0x001c90006d6d7984 */ /* 0x000e620000004800 */
[----:B------:R-:W-:Y:S01]  /*37b0*/  BSSY B0, `(.L_x_4190) ;  /* 0x0000005000007945 */ /* 0x000fe20003800000 */
[----:B0-2---:R-:W-:Y:S02]  /*37c0*/  IADD3 R101, R128, 0x380, RZ ;  /* 0x0000038080657810 */ /* 0x005fe40007ffe0ff */
[----:B------:R-:W-:Y:S01]  /*37d0*/  LEA.HI.SX32 R185, R185, R128, 0x1b ;  /* 0x00000080b9b97211 */ /* 0x000fe200078fdaff */
[----:B------:R-:W-:Y:S05]  /*37e0*/  @!P2 BRA `(.L_x_4191) ;  /* 0x000000100000a947 */ /* 0x000fea0003800000 */
[----:B-1----:R0:W-:Y:S02]  /*37f0*/  RED.E.ADD.F32.FTZ.RN.STRONG.GPU [R102.64+-0x400], R109 ;  /* 0xfffc006d6600798e */ /* 0x0021e4000c10e784 */
.L_x_4191:
[----:B------:R-:W-:Y:S05]  /*3800*/  BSYNC B0 ;  /* 0x0000000000007941 */ /* 0x000fea0003800000 */
.L_x_4190:
[----:B------:R-:W2:Y:S01]  /*3810*/  LDS R185, [R185.X4+0x1d90] ;  /* 0x001d9000b9b97984 */ /* 0x000ea20000004800 */
[----:B------:R-:W-:Y:S01]  /*3820*/  BSSY B0, `(.L_x_4192) ;  /* 0x0000005000007945 */ /* 0x000fe20003800000 */
[----:B01----:R-:W-:-:S02]  /*3830*/  IADD3 R109, R128, 0x3c0, RZ ;  /* 0x000003c0806d7810 */ /* 0x003fc40007ffe0ff */
[----:B------:R-:W-:Y:S01]  /*3840*/  LEA.HI.SX32 R101, R101, R128, 0x1b ;  /* 0x0000008065657211 */ /* 0x000fe200078fdaff */
[----:B------:R-:W-:Y:S05]  /*3850*/  @!P3 BRA `(.L_x_4193) ;  /* 0x000000100000b947 */ /* 0x000fea0003800000 */
[----:B--2---:R0:W-:Y:S02]  /*3860*/  RED.E.ADD.F32.FTZ.RN.STRONG.GPU [R102.64+-0x300], R185 ;  /* 0xfffd00b96600798e */ /* 0x0041e4000c10e784 */
.L_x_4193:
[----:B------:R-:W-:Y:S05]  /*3870*/  BSYNC B0 ;  /* 0x0000000000007941 */ /* 0x000fea0003800000 */
.L_x_4192:
[----:B------:R-:W1:Y:S01]  /*3880*/  LDS R101, [R101.X4+0x1e90] ;  /* 0x001e900065657984 */ /* 0x000e620000004800 */
[----:B------:R-:W-:Y:S01]  /*3890*/  BSSY B0, `(.L_x_4194) ;  /* 0x0000004000007945 */ /* 0x000fe20003800000 */
[----:B------:R-:W-:Y:S01]  /*38a0*/  LEA.HI.SX32 R109, R109, R128, 0x1b ;  /* 0x000000806d6d7211 */ /* 0x000fe200078fdaff */
[----:B------:R-:W-:Y:S05]  /*38b0*/  @!P4 BRA `(.L_x_4195) ;  /* 0x000000100000c947 */ /* 0x000fea0003800000 */
[----:B-1----:R1:W-:Y:S02]  /*38c0*/  RED.E.ADD.F32.FTZ.RN.STRONG.GPU [R102.64+-0x200], R101 ;  /* 0xfffe00656600798e */ /* 0x0023e4000c10e784 */
.L_x_4195:
[----:B------:R-:W-:Y:S05]  /*38d0*/  BSYNC B0 ;  /* 0x0000000000007941 */ /* 0x000fea0003800000 */
.L_x_4194:
[----:B------:R-:W3:Y:S01]  /*38e0*/  LDS R109, [R109.X4+0x1f90] ;  /* 0x001f90006d6d7984 */ /* 0x000ee20000004800 */
[----:B------:R-:W-:Y:S01]  /*38f0*/  BSSY B0, `(.L_x_4196) ;  /* 0x0000003000007945 */ /* 0x000fe20003800000 */
[----:B------:R-:W-:Y:S05]  /*3900*/  @!P5 BRA `(.L_x_4197) ;  /* 0x000000100000d947 */ /* 0x000fea0003800000 */
[----:B---3--:R3:W-:Y:S02]  /*3910*/  RED.E.ADD.F32.FTZ.RN.STRONG.GPU [R102.64+-0x100], R109 ;  /* 0xffff006d6600798e */ /* 0x0087e4000c10e784 */
.L_x_4197:
[----:B------:R-:W-:Y:S05]  /*3920*/  BSYNC B0 ;  /* 0x0000000000007941 */ /* 0x000fea0003800000 */
.L_x_4196:
[----:B-1----:R-:W1:Y:S01]  /*3930*/  SHFL.DOWN PT, R101, R100, 0x1, 0x1f ;  /* 0x08201f0064657f89 */ /* 0x002e6200000e0000 */
[----:B------:R-:W-:Y:S01]  /*3940*/  ISETP.GT.AND P0, PT, R126, 0x1e, PT ;  /* 0x0000001e7e00780c */ /* 0x000fe20003f04270 */
[----:B0--3--:R-:W-:Y:S01]  /*3950*/  FMUL.FTZ R102, R99, R170 ;  /* 0x000000aa63667220 */ /* 0x009fe20000410000 */
[----:B------:R-:W-:Y:S01]  /*3960*/  ISETP.NE.AND P1, PT, R128, RZ, PT ;  /* 0x000000ff8000720c */ /* 0x000fe20003f25270 */
[----:B------:R-:W0:Y:S01]  /*3970*/  SHFL.DOWN PT, R103, R138, 0x1, 0x1f ;  /* 0x08201f008a677f89 */ /* 0x000e2200000e0000 */
[-C--:B------:R-:W-:Y:S01]  /*3980*/  FMUL.FTZ R99, R0, R168.reuse ;  /* 0x000000a800637220 */ /* 0x080fe20000410000 */
        /* <DEDUP_REMOVED lines=10> */
[----:B-1----:R-:W-:Y:S02]  /*3a30*/  @!P0 FADD.FTZ R100, R100, R101 ;  /* 0x0000006564648221 */ /* 0x002fe40000010000 */
[----:B------:R-:W-:Y:S02]  /*3a40*/  FMUL.FTZ R96, R93, R179 ;  /* 0x000000b35d607220 */ /* 0x000fe40000410000 */
[----:B0-----:R-:W-:Y:S01]  /*3a50*/  @!P0 FADD.FTZ R138, R138, R103 ;  /* 0x000000678a8a8221 */ /* 0x001fe20000010000 */
        /* <DEDUP_REMOVED lines=21> */
[C---:B------:R-:W-:Y:S02]  /*3bb0*/  FMUL.FTZ R90, R0.reuse, R175 ;  /* 0x000000af005a7220 */ /* 0x040fe40000410000 */
[----:B------:R-:W-:Y:S02]  /*3bc0*/  FMUL.FTZ R183, R0, R183 ;  /* 0x000000b700b77220 */ /* 0x000fe40000410000 */
        /* <DEDUP_REMOVED lines=8> */
[----:B0-----:R-:W-:Y:S02]  /*3c50*/  @!P0 FADD.FTZ R100, R100, R101 ;  /* 0x0000006564648221 */ /* 0x001fe40000010000 */
[-C--:B------:R-:W-:Y:S02]  /*3c60*/  FMUL.FTZ R101, R98, R169.reuse ;  /* 0x000000a962657220 */ /* 0x080fe40000410000 */
[----:B-1----:R-:W-:Y:S01]  /*3c70*/  @!P0 FADD.FTZ R138, R138, R103 ;  /* 0x000000678a8a8221 */ /* 0x002fe20000010000 */
[----:B------:R-:W0:Y:S01]  /*3c80*/  SHFL.DOWN PT, R109, R100, 0x8, 0x1f ;  /* 0x09001f00646d7f89 */ /* 0x000e2200000e0000 */
[----:B------:R-:W-:Y:S01]  /*3c90*/  ISETP.GT.AND P0, PT, R126, 0x17, PT ;  /* 0x000000177e00780c */ /* 0x000fe20003f04270 */
[C---:B------:R-:W-:Y:S02]  /*3ca0*/  FMUL.FTZ R98, R0.reuse, R169 ;  /* 0x000000a900627220 */ /* 0x040fe40000410000 */
[----:B--2---:R-:W1:Y:S01]  /*3cb0*/  SHFL.DOWN PT, R185, R138, 0x8, 0x1f ;  /* 0x09001f008ab97f89 */ /* 0x004e6200000e0000 */
        /* <DEDUP_REMOVED lines=9> */
[----:B------:R-:W-:Y:S02]  /*3d50*/  FFMA.FTZ R85, R12, R95, R166 ;  /* 0x0000005f0c557223 */ /* 0x000fe400000100a6 */
[----:B0-----:R-:W-:Y:S02]  /*3d60*/  @!P0 FADD.FTZ R100, R100, R109 ;  /* 0x0000006d64648221 */ /* 0x001fe40000010000 */
[----:B------:R-:W-:Y:S02]  /*3d70*/  FMUL.FTZ R164, R89, R164 ;  /* 0x000000a459a47220 */ /* 0x000fe40000410000 */
[----:B-1----:R-:W-:Y:S01]  /*3d80*/  @!P0 FADD.FTZ R138, R138, R185 ;  /* 0x000000b98a8a8221 */ /* 0x002fe20000010000 */
[----:B------:R-:W0:Y:S01]  /*3d90*/  SHFL.DOWN PT, R109, R100, 0x10, 0x1f ;  /* 0x0a001f00646d7f89 */ /* 0x000e2200000e0000 */
[----:B------:R-:W-:Y:S01]  /*3da0*/  ISETP.GT.AND P0, PT, R126, 0xf, PT ;  /* 0x0000000f7e00780c */ /* 0x000fe20003f04270 */
[----:B------:R-:W-:-:S02]  /*3db0*/  FMUL.FTZ R89, R0, R178 ;  /* 0x000000b200597220 */ /* 0x000fc40000410000 */
[----:B------:R-:W1:Y:S01]  /*3dc0*/  SHFL.DOWN PT, R153, R138, 0x10, 0x1f ;  /* 0x0a001f008a997f89 */ /* 0x000e6200000e0000 */
[-C--:B------:R-:W-:Y:S02]  /*3dd0*/  FMUL.FTZ R0, R0, R171.reuse ;  /* 0x000000ab00007220 */ /* 0x080fe40000410000 */
[----:B------:R-:W-:Y:S02]  /*3de0*/  FMUL.FTZ R171, R84, R171 ;  /* 0x000000ab54ab7220 */ /* 0x000fe40000410000 */
[----:B------:R-:W-:Y:S02]  /*3df0*/  FFMA.FTZ R84, R19, R102, R103 ;  /* 0x0000006613547223 */ /* 0x000fe40000010067 */
[----:B------:R-:W-:Y:S02]  /*3e00*/  FFMA.FTZ R187, R18, R101, R187 ;  /* 0x0000006512bb7223 */ /* 0x000fe400000100bb */
[----:B------:R-:W-:Y:S02]  /*3e10*/  FADD.FTZ R71, R84, R71 ;  /* 0x0000004754477221 */ /* 0x000fe40000010000 */
[----:B------:R-:W-:-:S02]  /*3e20*/  FFMA.FTZ R84, R13, R96, R167 ;  /* 0x000000600d547223 */ /* 0x000fc400000100a7 */
[----:B------:R-:W-:Y:S02]  /*3e30*/  FFMA.FTZ R66, R146, R101, R66 ;  /* 0x0000006592427223 */ /* 0x000fe40000010042 */
[----:B------:R-:W-:Y:S02]  /*3e40*/  FADD.FTZ R73, R84, R73 ;  /* 0x0000004954497221 */ /* 0x000fe40000010000 */
[----:B------:R-:W-:Y:S02]  /*3e50*/  FADD.FTZ R72, R85, R72 ;  /* 0x0000004855487221 */ /* 0x000fe40000010000 */
[----:B------:R-:W-:Y:S02]  /*3e60*/  FFMA.FTZ R84, R9, R92, R161 ;  /* 0x0000005c09547223 */ /* 0x000fe400000100a1 */
[----:B0-----:R-:W-:Y:S02]  /*3e70*/  @!P0 FADD.FTZ R100, R100, R109 ;  /* 0x0000006d64648221 */ /* 0x001fe40000010000 */
[----:B------:R-:W-:-:S02]  /*3e80*/  FFMA.FTZ R85, R8, R91, R164 ;  /* 0x0000005b08557223 */ /* 0x000fc400000100a4 */
[----:B-1----:R-:W-:Y:S01]  /*3e90*/  @!P0 FADD.FTZ R138, R138, R153 ;  /* 0x000000998a8a8221 */ /* 0x002fe20000010000 */
[----:B------:R-:W-:Y:S01]  /*3ea0*/  ISETP.NE.AND P0, PT, R126, RZ, PT ;  /* 0x000000ff7e00720c */ /* 0x000fe20003f05270 */
[----:B------:R-:W-:Y:S02]  /*3eb0*/  FMUL.FTZ R89, R89, R160 ;  /* 0x000000a059597220 */ /* 0x000fe40000410000 */
[----:B------:R-:W-:Y:S01]  /*3ec0*/  FMUL.FTZ R0, R0, R149 ;  /* 0x0000009500007220 */ /* 0x000fe20000410000 */
[----:B------:R-:W-:Y:S01]  /*3ed0*/  MOV R101, R138 ;  /* 0x0000008a00657202 */ /* 0x000fe20000000f00 */
[----:B------:R-:W-:Y:S02]  /*3ee0*/  FFMA.FTZ R60, R151, R95, R60 ;  /* 0x0000005f973c7223 */ /* 0x000fe4000001003c */
[----:B------:R-:W-:Y:S02]  /*3ef0*/  FADD.FTZ R77, R84, R77 ;  /* 0x0000004d544d7221 */ /* 0x000fe40000010000 */
[----:B------:R-:W-:-:S02]  /*3f00*/  FADD.FTZ R76, R85, R76 ;  /* 0x0000004c554c7221 */ /* 0x000fc40000010000 */
        /* <DEDUP_REMOVED lines=15> */
[----:B------:R-:W-:Y:S02]  /*4000*/  FADD.FTZ R68, R165, R68 ;  /* 0x00000044a5447221 */ /* 0x000fe40000010000 */
[----:B------:R-:W-:Y:S02]  /*4010*/  FADD.FTZ R75, R180, R75 ;  /* 0x0000004bb44b7221 */ /* 0x000fe40000010000 */
[----:B------:R-:W-:Y:S02]  /*4020*/  FADD.FTZ R74, R177, R74 ;  /* 0x0000004ab14a7221 */ /* 0x000fe40000010000 */
[----:B------:R-:W-:-:S02]  /*4030*/  FFMA.FTZ R59, R148, R94, R59 ;  /* 0x0000005e943b7223 */ /* 0x000fc4000001003b */
[----:B------:R-:W-:Y:S02]  /*4040*/  FFMA.FTZ R58, R143, R93, R58 ;  /* 0x0000005d8f3a7223 */ /* 0x000fe4000001003a */
[----:B------:R-:W-:Y:S02]  /*4050*/  FFMA.FTZ R57, R144, R92, R57 ;  /* 0x0000005c90397223 */ /* 0x000fe40000010039 */
[----:B------:R-:W-:Y:S02]  /*4060*/  FADD.FTZ R79, R96, R79 ;  /* 0x0000004f604f7221 */ /* 0x000fe40000010000 */
[----:B------:R-:W-:Y:S02]  /*4070*/  FFMA.FTZ R56, R141, R91, R56 ;  /* 0x0000005b8d387223 */ /* 0x000fe40000010038 */
[----:B------:R-:W-:Y:S02]  /*4080*/  FADD.FTZ R78, R95, R78 ;  /* 0x0000004e5f4e7221 */ /* 0x000fe40000010000 */
[----:B------:R-:W-:-:S02]  /*4090*/  FFMA.FTZ R55, R142, R88, R55 ;  /* 0x000000588e377223 */ /* 0x000fc40000010037 */
[----:B------:R-:W-:Y:S02]  /*40a0*/  FFMA.FTZ R54, R139, R87, R54 ;  /* 0x000000578b367223 */ /* 0x000fe40000010036 */
        /* <DEDUP_REMOVED lines=19> */
.L_x_4199:
[----:B0-----:R-:W-:Y:S05]  /*41e0*/  BSYNC B0 ;  /* 0x0000000000007941 */ /* 0x001fea0003800000 */
.L_x_4198:
[----:B------:R-:W-:Y:S02]  /*41f0*/  IADD3 R112, R112, 0x1, RZ ;  /* 0x0000000170707810 */ /* 0x000fe40007ffe0ff */
[----:B------:R-:W-:Y:S02]  /*4200*/  IADD3 R111, P1, R111, 0x1, RZ ;  /* 0x000000016f6f7810 */ /* 0x000fe40007f3e0ff */
[----:B------:R-:W-:Y:S02]  /*4210*/  ISETP.GE.AND P0, PT, R112, c[0x0][0x16c], PT ;  /* 0x00005b0070007a0c */ /* 0x000fe40003f06270 */
[----:B------:R-:W-:-:S11]  /*4220*/  IADD3.X R110, RZ, R110, RZ, P1, !PT ;  /* 0x0000006eff6e7210 */ /* 0x000fd60000ffe4ff */
[----:B------:R-:W-:Y:S01]  /*4230*/  @P0 CALL.REL.NOINC `(.L_x_4152) ;  /* 0x0000001000000944 */ /* 0x000fe20003c00000 */
[----:B------:R-:W-:Y:S05]  /*4240*/  BRA `(.L_x_4200) ;  /* 0xffffcbd000007947 */ /* 0x000fea000383ffff */
.L_x_4152:
[----:B------:R-:W-:Y:S01]  /*4250*/  BAR.SYNC.DEFER_BLOCKING 0x0 ;  /* 0x0000000000007b1d */ /* 0x000fe20000010000 */
[----:B------:R-:W-:Y:S01]  /*4260*/  SHF.L.U32 R0, R128, 0x2, RZ ;  /* 0x0000000280007819 */ /* 0x000fe200000006ff */
[----:B------:R-:W-:Y:S01]  /*4270*/  IMAD R11, R182, c[0x0][0x2f8], RZ ;  /* 0x0000be00b60b7a24 */ /* 0x000fe200078e02ff */
[----:B------:R-:W-:Y:S02]  /*4280*/  IADD3 R28, R117, -0x1, RZ ;  /* 0xffffffff751c7810 */ /* 0x000fe40007ffe0ff */
[----:B------:R-:W-:Y:S01]  /*4290*/  LOP3.LUT R5, R0, 0xffffff80, RZ, 0xc0, !PT ;  /* 0xffffff8000057812 */ /* 0x000fe200078ec0ff */
[----:B------:R-:W-:Y:S01]  /*42a0*/  FADD.FTZ R0, R127, R80 ;  /* 0x000000507f007221 */ /* 0x000fe20000010000 */
[----:B------:R-:W-:Y:S01]  /*42b0*/  SHF.L.U32 R6, R28, 0xa, RZ ;  /* 0x0000000a1c067819 */ /* 0x000fe200000006ff */
[----:B------:R-:W-:Y:S01]  /*42c0*/  IMAD R11, R132, c[0x0][0x2fc], R11 ;  /* 0x0000bf00840b7a24 */ /* 0x000fe200078e020b */
[----:B------:R-:W-:Y:S01]  /*42d0*/  LEA R10, R126, R5, 0x2 ;  /* 0x000000057e0a7211 */ /* 0x000fe200078e10ff */
[----:B------:R-:W-:Y:S01]  /*42e0*/  IMAD R5, R182, c[0x0][0x2d8], RZ ;  /* 0x0000b600b6057a24 */ /* 0x000fe200078e02ff */
[----:B------:R-:W-:-:S02]  /*42f0*/  SHF.R.S32.HI R7, RZ, 0x1f, R6 ;  /* 0x0000001fff077819 */ /* 0x000fc40000011406 */
[----:B------:R-:W-:Y:S01]  /*4300*/  IADD3 R119, P1, R119, -0x1000, RZ ;  /* 0xfffff00077777810 */ /* 0x000fe20007f3e0ff */
[----:B------:R-:W-:Y:S01]  /*4310*/  IMAD R9, R132, c[0x0][0x2dc], R5 ;  /* 0x0000b70084097a24 */ /* 0x000fe200078e0205 */
[----:B------:R-:W-:Y:S01]  /*4320*/  IADD3 R120, P2, R120, -0x1000, RZ ;  /* 0xfffff00078787810 */ /* 0x000fe20007f5e0ff */
[--C-:B------:R-:W-:Y:S01]  /*4330*/  IMAD.WIDE.U32 R4, R132, c[0x0][0x2d8], R6.reuse ;  /* 0x0000b60084047a25 */ /* 0x100fe200078e0006 */
[----:B------:R-:W-:Y:S02]  /*4340*/  IADD3 R122, P3, R122, -0x1000, RZ ;  /* 0xfffff0007a7a7810 */ /* 0x000fe40007f7e0ff */
[----:B------:R-:W-:Y:S01]  /*4350*/  IADD3 R124, P4, R124, -0x1000, RZ ;  /* 0xfffff0007c7c7810 */ /* 0x000fe20007f9e0ff */
[----:B------:R-:W-:Y:S01]  /*4360*/  IMAD.WIDE.U32 R6, R132, c[0x0][0x2f8], R6 ;  /* 0x0000be0084067a25 */ /* 0x000fe200078e0006 */
[----:B------:R-:W-:Y:S02]  /*4370*/  IADD3 R5, R5, R9, RZ ;  /* 0x0000000905057210 */ /* 0x000fe40007ffe0ff */
[----:B------:R-:W-:Y:S01]  /*4380*/  IADD3 R116, R116, 0x1, RZ ;  /* 0x0000000174747810 */ /* 0x000fe20007ffe0ff */
[----:B------:R-:W-:Y:S01]  /*4390*/  STS.128 [R10.X16], R52 ;  /* 0x000000340a007388 */ /* 0x000fe2000000cc00 */
[----:B------:R-:W-:Y:S01]  /*43a0*/  IMAD R9, R135, c[0x0][0x2e0], RZ ;  /* 0x0000b80087097a24 */ /* 0x000fe200078e02ff */
[----:B------:R-:W-:Y:S01]  /*43b0*/  IADD3 R7, R7, R11, RZ ;  /* 0x0000000b07077210 */ /* 0x000fe20007ffe0ff */
[----:B------:R-:W-:Y:S01]  /*43c0*/  IMAD.WIDE.U32 R4, R136, c[0x0][0x2e0], R4 ;  /* 0x0000b80088047a25 */ /* 0x000fe200078e0004 */
[----:B------:R-:W-:Y:S01]  /*43d0*/  STS.128 [R10.X16+0x10], R56 ;  /* 0x000010380a007388 */ /* 0x000fe2000000cc00 */
[----:B------:R-:W-:-:S02]  /*43e0*/  IADD3.X R118, R118, -0x1, RZ, P1, !PT ;  /* 0xffffffff76767810 */ /* 0x000fc40000ffe4ff */
[----:B------:R-:W-:Y:S01]  /*43f0*/  IMAD R9, R136, c[0x0][0x2e4], R9 ;  /* 0x0000b90088097a24 */ /* 0x000fe200078e0209 */
[----:B------:R-:W-:Y:S01]  /*4400*/  STS.128 [R10.X16+0x20], R60 ;  /* 0x0000203c0a007388 */ /* 0x000fe2000000cc00 */
[----:B------:R-:W-:Y:S02]  /*4410*/  LEA R8, P0, R4, c[0x0][0x330], 0x2 ;  /* 0x0000cc0004087a11 */ /* 0x000fe400078010ff */
[----:B------:R-:W-:Y:S01]  /*4420*/  IADD3.X R121, R121, -0x1, RZ, P2, !PT ;  /* 0xffffffff79797810 */ /* 0x000fe200017fe4ff */
[----:B------:R-:W-:Y:S01]  /*4430*/  STS.128 [R10.X16+0x30], R64 ;  /* 0x000030400a007388 */ /* 0x000fe2000000cc00 */
[----:B------:R-:W-:-:S06]  /*4440*/  NOP ;  /* 0x0000000000007918 */ /* 0x000fcc0000000000 */
[----:B------:R-:W0:Y:S01]  /*4450*/  LDS.128 R12, [R113.X16] ;  /* 0x00000000710c7984 */ /* 0x000e22000000cc00 */
[----:B------:R-:W-:Y:S02]  /*4460*/  IADD3 R5, R5, R9, RZ ;  /* 0x0000000905057210 */ /* 0x000fe40007ffe0ff */
[----:B------:R-:W-:Y:S01]  /*4470*/  IADD3.X R123, R123, -0x1, RZ, P3, !PT ;  /* 0xffffffff7b7b7810 */ /* 0x000fe20001ffe4ff */
[----:B------:R-:W1:Y:S01]  /*4480*/  LDS.128 R16, [R113.X16+0x200] ;  /* 0x0002000071107984 */ /* 0x000e62000000cc00 */
[----:B------:R-:W-:Y:S01]  /*4490*/  LEA.HI.X R9, R4, c[0x0][0x334], R5, 0x2, P0 ;  /* 0x0000cd0004097a11 */ /* 0x000fe200000f1405 */
[----:B------:R-:W-:Y:S01]  /*44a0*/  FADD.FTZ R5, R0, R81 ;  /* 0x0000005100057221 */ /* 0x000fe20000010000 */
[----:B------:R-:W-:Y:S01]  /*44b0*/  IADD3.X R125, R125, -0x1, RZ, P4, !PT ;  /* 0xffffffff7d7d7810 */ /* 0x000fe200027fe4ff */
[----:B------:R-:W2:Y:S02]  /*44c0*/  LDS.128 R20, [R113.X16+0x400] ;  /* 0x0004000071147984 */ /* 0x000ea4000000cc00 */
[----:B------:R-:W-:-:S02]  /*44d0*/  FADD.FTZ R0, R5, R82 ;  /* 0x0000005205007221 */ /* 0x000fc40000010000 */
[----:B------:R-:W3:Y:S01]  /*44e0*/  LDS.128 R24, [R113.X16+0x600] ;  /* 0x0006000071187984 */ /* 0x000ee2000000cc00 */
[----:B------:R-:W-:-:S04]  /*44f0*/  IMAD.WIDE R4, R114, 0x10, R8 ;  /* 0x0000001072047825 */ /* 0x000fc800078e0208 */
[----:B------:R-:W-:-:S04]  /*4500*/  FADD.FTZ R9, R0, R83 ;  /* 0x0000005300097221 */ /* 0x000fc80000010000 */
[----:B------:R-:W-:-:S04]  /*4510*/  FADD.FTZ R0, R9, R76 ;  /* 0x0000004c09007221 */ /* 0x000fc80000010000 */
[----:B------:R-:W-:Y:S01]  /*4520*/  FADD.FTZ R9, R0, R77 ;  /* 0x0000004d00097221 */ /* 0x000fe20000010000 */
[----:B0-----:R-:W-:Y:S04]  /*4530*/  STG.E.128 [R4.64], R12 ;  /* 0x0000000c04007986 */ /* 0x001fe8000c101d04 */
[----:B-1----:R-:W-:Y:S04]  /*4540*/  STG.E.128 [R4.64+0x200], R16 ;  /* 0x0002001004007986 */ /* 0x002fe8000c101d04 */
[----:B--2---:R-:W-:Y:S04]  /*4550*/  STG.E.128 [R4.64+0x400], R20 ;  /* 0x0004001404007986 */ /* 0x004fe8000c101d04 */
[----:B---3--:R0:W-:Y:S04]  /*4560*/  STG.E.128 [R4.64+0x600], R24 ;  /* 0x0006001804007986 */ /* 0x0081e8000c101d04 */
[----:B------:R-:W-:Y:S01]  /*4570*/  BAR.SYNC.DEFER_BLOCKING 0x0 ;  /* 0x0000000000007b1d */ /* 0x000fe20000010000 */
[----:B0-----:R-:W-:-:S05]  /*4580*/  IMAD R5, R135, c[0x0][0x300], RZ ;  /* 0x0000c00087057a24 */ /* 0x001fca00078e02ff */
[----:B------:R-:W-:Y:S04]  /*4590*/  STS.128 [R10.X16], R80 ;  /* 0x000000500a007388 */ /* 0x000fe8000000cc00 */
[----:B------:R0:W-:Y:S04]  /*45a0*/  STS.128 [R10.X16+0x10], R76 ;  /* 0x0000104c0a007388 */ /* 0x0001e8000000cc00 */
[----:B------:R1:W-:Y:S04]  /*45b0*/  STS.128 [R10.X16+0x20], R72 ;  /* 0x000020480a007388 */ /* 0x0003e8000000cc00 */
[----:B------:R2:W-:Y:S01]  /*45c0*/  STS.128 [R10.X16+0x30], R68 ;  /* 0x000030440a007388 */ /* 0x0005e2000000cc00 */
[----:B------:R-:W-:-:S06]  /*45d0*/  NOP ;  /* 0x0000000000007918 */ /* 0x000fcc0000000000 */
[----:B------:R-:W3:Y:S01]  /*45e0*/  LDS.128 R12, [R113.X16] ;  /* 0x00000000710c7984 */ /* 0x000ee2000000cc00 */
[----:B0-----:R-:W-:Y:S02]  /*45f0*/  FADD.FTZ R78, R9, R78 ;  /* 0x0000004e094e7221 */ /* 0x001fe40000010000 */
[C---:B------:R-:W-:Y:S01]  /*4600*/  IMAD R9, R136.reuse, c[0x0][0x304], R5 ;  /* 0x0000c10088097a24 */ /* 0x040fe200078e0205 */
[----:B------:R-:W0:Y:S01]  /*4610*/  LDS.128 R16, [R113.X16+0x200] ;  /* 0x0002000071107984 */ /* 0x000e22000000cc00 */
[----:B------:R-:W-:-:S03]  /*4620*/  IMAD.WIDE.U32 R4, R136, c[0x0][0x300], R6 ;  /* 0x0000c00088047a25 */ /* 0x000fc600078e0006 */
[----:B------:R-:W4:Y:S01]  /*4630*/  LDS.128 R20, [R113.X16+0x400] ;  /* 0x0004000071147984 */ /* 0x000f22000000cc00 */
[----:B------:R-:W-:Y:S01]  /*4640*/  FADD.FTZ R79, R78, R79 ;  /* 0x0000004f4e4f7221 */ /* 0x000fe20000010000 */
[----:B------:R-:W-:Y:S02]  /*4650*/  IADD3 R5, R5, R9, RZ ;  /* 0x0000000905057210 */ /* 0x000fe40007ffe0ff */
[----:B------:R-:W5:Y:S01]  /*4660*/  LDS.128 R24, [R113.X16+0x600] ;  /* 0x0006000071187984 */ /* 0x000f62000000cc00 */
[----:B------:R-:W-:Y:S01]  /*4670*/  LEA R6, P0, R4, c[0x0][0x340], 0x2 ;  /* 0x0000d00004067a11 */ /* 0x000fe200078010ff */
[----:B-1----:R-:W-:-:S03]  /*4680*/  FADD.FTZ R72, R79, R72 ;  /* 0x000000484f487221 */ /* 0x002fc60000010000 */
[----:B------:R-:W-:Y:S01]  /*4690*/  LEA.HI.X R7, R4, c[0x0][0x344], R5, 0x2, P0 ;  /* 0x0000d10004077a11 */ /* 0x000fe200000f1405 */
[----:B------:R-:W-:Y:S01]  /*46a0*/  FADD.FTZ R73, R72, R73 ;  /* 0x0000004948497221 */ /* 0x000fe20000010000 */
[----:B------:R-:W-:Y:S02]  /*46b0*/  ISETP.GT.AND P0, PT, R117, 0x1, PT ;  /* 0x000000017500780c */ /* 0x000fe40003f04270 */
[----:B------:R-:W-:Y:S01]  /*46c0*/  MOV R117, R28 ;  /* 0x0000001c00757202 */ /* 0x000fe20000000f00 */
[----:B------:R-:W-:-:S04]  /*46d0*/  IMAD.WIDE R4, R114, 0x10, R6 ;  /* 0x0000001072047825 */ /* 0x000fc800078e0206 */
[----:B------:R-:W-:-:S04]  /*46e0*/  FADD.FTZ R74, R73, R74 ;  /* 0x0000004a494a7221 */ /* 0x000fc80000010000 */
[----:B------:R-:W-:-:S04]  /*46f0*/  FADD.FTZ R75, R74, R75 ;  /* 0x0000004b4a4b7221 */ /* 0x000fc80000010000 */
[----:B--2---:R-:W-:-:S04]  /*4700*/  FADD.FTZ R68, R75, R68 ;  /* 0x000000444b447221 */ /* 0x004fc80000010000 */
[----:B------:R-:W-:Y:S01]  /*4710*/  FADD.FTZ R69, R68, R69 ;  /* 0x0000004544457221 */ /* 0x000fe20000010000 */
[----:B---3--:R1:W-:Y:S03]  /*4720*/  STG.E.128 [R4.64], R12 ;  /* 0x0000000c04007986 */ /* 0x0083e6000c101d04 */
[----:B------:R-:W-:Y:S01]  /*4730*/  FADD.FTZ R70, R69, R70 ;  /* 0x0000004645467221 */ /* 0x000fe20000010000 */
[----:B0-----:R1:W-:Y:S03]  /*4740*/  STG.E.128 [R4.64+0x200], R16 ;  /* 0x0002001004007986 */ /* 0x0013e6000c101d04 */
[----:B------:R-:W-:Y:S01]  /*4750*/  FADD.FTZ R127, R70, R71 ;  /* 0x00000047467f7221 */ /* 0x000fe20000010000 */
[----:B----4-:R1:W-:Y:S04]  /*4760*/  STG.E.128 [R4.64+0x400], R20 ;  /* 0x0004001404007986 */ /* 0x0103e8000c101d04 */
[----:B-----5:R1:W-:Y:S02]  /*4770*/  STG.E.128 [R4.64+0x600], R24 ;  /* 0x0006001804007986 */ /* 0x0203e4000c101d04 */
[----:B-1----:R-:W-:Y:S01]  /*4780*/  @!P0 CALL.REL.NOINC `(.L_x_4150) ;  /* 0x0000001000008944 */ /* 0x002fe20003c00000 */
[----:B------:R-:W-:Y:S05]  /*4790*/  BRA `(.L_x_4201) ;  /* 0xffffc00000007947 */ /* 0x000fea000383ffff */
.L_x_4150:
        /* <DEDUP_REMOVED lines=29> */
.L_x_4203:
[----:B------:R-:W-:Y:S05]  /*4970*/  BSYNC B0 ;  /* 0x0000000000007941 */ /* 0x000fea0003800000 */
.L_x_4202:
        /* <DEDUP_REMOVED lines=28> */
.L_x_4205:
[----:B------:R-:W1:Y:S02]  /*4b40*/  S2R R13, SR_TID.X ;  /* 0x00000000000d7919 */ /* 0x000e640000002100 */
.L_x_4206:
[----:B------:R-:W-:Y:S05]  /*4b50*/  BSYNC B0 ;  /* 0x0000000000007941 */ /* 0x000fea0003800000 */
.L_x_4204:
        /* <DEDUP_REMOVED lines=10> */
.L_x_4207:
[----:B0-----:R-:W1:Y:S01]  /*4c00*/  LDS R15, [R13.X4+0x3650] ;  /* 0x003650000d0f7984 */ /* 0x001e620000004800 */
[----:B------:R-:W-:Y:S01]  /*4c10*/  SHF.R.S32.HI R0, RZ, 0x1f, R13 ;  /* 0x0000001fff007819 */ /* 0x000fe2000001140d */
[----:B------:R-:W-:Y:S01]  /*4c20*/  YIELD ;  /* 0x0000000000007946 */ /* 0x000fe20003800000 */
[----:B------:R-:W-:Y:S01]  /*4c30*/  MOV R6, R2 ;  /* 0x0000000200067202 */ /* 0x000fe20000000f00 */
[----:B------:R2:W3:Y:S01]  /*4c40*/  LDS R17, [R13.X4+0x3a50] ;  /* 0x003a50000d117984 */ /* 0x0004e20000004800 */
[----:B------:R-:W-:Y:S01]  /*4c50*/  MOV R7, R21 ;  /* 0x0000001500077202 */ /* 0x000fe20000000f00 */
[C---:B------:R-:W-:Y:S01]  /*4c60*/  IMAD R10, R0.reuse, c[0x0][0x290], RZ ;  /* 0x0000a400000a7a24 */ /* 0x040fe200078e02ff */
[----:B0-----:R-:W-:Y:S01]  /*4c70*/  MOV R4, R136 ;  /* 0x0000008800047202 */ /* 0x001fe20000000f00 */
        /* <DEDUP_REMOVED lines=18> */
.L_x_4157:
[----:B------:R-:W-:Y:S01]  /*4da0*/  HFMA2.MMA R175, -RZ, RZ, 0, 5.9604644775390625e-08 ;  /* 0x00000001ffaf7435 */ /* 0x000fe200000001ff */
[----:B------:R-:W-:Y:S02]  /*4db0*/  MOV R174, R102 ;  /* 0x0000006600ae7202 */ /* 0x000fe40000000f00 */
[----:B------:R-:W-:-:S02]  /*4dc0*/  MOV R176, RZ ;  /* 0x000000ff00b07202 */ /* 0x000fc40000000f00 */
[----:B------:R-:W-:Y:S02]  /*4dd0*/  MOV R177, 0xffffffff ;  /* 0xffffffff00b17802 */ /* 0x000fe40000000f00 */
[----:B------:R-:W-:Y:S02]  /*4de0*/  MOV R100, 0x4e00 ;  /* 0x00004e0000647802 */ /* 0x000fe40000000f00 */
[----:B-1---5:R-:W-:Y:S05]  /*4df0*/  CALL.REL.NOINC `($__internal_170_$__cuda_sm70_shflsync_up) ;  /* 0x00000ed000007944 */ /* 0x022fea0003c00000 */
[----:B-1----:R-:W-:Y:S01]  /*4e00*/  MOV R171, R174 ;  /* 0x000000ae00ab7202 */ /* 0x002fe20000000f00 */
[----:B0-----:R-:W-:Y:S05]  /*4e10*/  BRA `(.L_x_4208) ;  /* 0xffffcc6000007947 */ /* 0x001fea000383ffff */
.L_x_4158:
[----:B------:R-:W-:Y:S01]  /*4e20*/  HFMA2.MMA R175, -RZ, RZ, 0, 5.9604644775390625e-08 ;  /* 0x00000001ffaf7435 */ /* 0x000fe200000001ff */
[----:B------:R-:W-:Y:S02]  /*4e30*/  MOV R174, R103 ;  /* 0x0000006700ae7202 */ /* 0x000fe40000000f00 */
[----:B------:R-:W-:Y:S02]  /*4e40*/  MOV R176, RZ ;  /* 0x000000ff00b07202 */ /* 0x000fe40000000f00 */
[----:B------:R-:W-:Y:S02]  /*4e50*/  MOV R177, 0xffffffff ;  /* 0xffffffff00b17802 */ /* 0x000fe40000000f00 */
[----:B------:R-:W-:-:S02]  /*4e60*/  MOV R100, 0x4e80 ;  /* 0x00004e8000647802 */ /* 0x000fc40000000f00 */
[----:B012--5:R-:W-:Y:S05]  /*4e70*/  CALL.REL.NOINC `($__internal_170_$__cuda_sm70_shflsync_up) ;  /* 0x00000e5000007944 */ /* 0x027fea0003c00000 */
        /* <DEDUP_REMOVED lines=10> */
[----:B------:R-:W-:Y:S05]  /*4f20*/  CALL.REL.NOINC `($__internal_170_$__cuda_sm70_shflsync_up) ;  /* 0x00000da000007944 */ /* 0x000fea0003c00000 */
[----:B0-----:R-:W-:Y:S01]  /*4f30*/  HFMA2.MMA R175, -RZ, RZ, 0, 1.1920928955078125e-07 ;  /* 0x00000002ffaf7435 */ /* 0x001fe200000001ff */
[----:B-1----:R-:W-:Y:S02]  /*4f40*/  MOV R102, R174 ;  /* 0x000000ae00667202 */ /* 0x002fe40000000f00 */
[----:B------:R-:W-:-:S02]  /*4f50*/  MOV R174, R103 ;  /* 0x0000006700ae7202 */ /* 0x000fc40000000f00 */
[----:B------:R-:W-:Y:S02]  /*4f60*/  MOV R176, RZ ;  /* 0x000000ff00b07202 */ /* 0x000fe40000000f00 */
[----:B------:R-:W-:Y:S02]  /*4f70*/  MOV R177, 0xffffffff ;  /* 0xffffffff00b17802 */ /* 0x000fe40000000f00 */
[----:B------:R-:W-:Y:S02]  /*4f80*/  MOV R100, 0x4fa0 ;  /* 0x00004fa000647802 */ /* 0x000fe40000000f00 */
[----:B------:R-:W-:Y:S05]  /*4f90*/  CALL.REL.NOINC `($__internal_170_$__cuda_sm70_shflsync_up) ;  /* 0x00000d3000007944 */ /* 0x000fea0003c00000 */
        /* <DEDUP_REMOVED lines=8> */
[----:B------:R-:W-:Y:S05]  /*5020*/  CALL.REL.NOINC `($__internal_170_$__cuda_sm70_shflsync_up) ;  /* 0x00000ca000007944 */ /* 0x000fea0003c00000 */
[----:B0-----:R-:W-:Y:S01]  /*5030*/  HFMA2.MMA R175, -RZ, RZ, 0, 2.384185791015625e-07 ;  /* 0x00000004ffaf7435 */ /* 0x001fe200000001ff */
[----:B-1----:R-:W-:Y:S02]  /*5040*/  MOV R102, R174 ;  /* 0x000000ae00667202 */ /* 0x002fe40000000f00 */
[----:B------:R-:W-:Y:S02]  /*5050*/  MOV R174, R103 ;  /* 0x0000006700ae7202 */ /* 0x000fe40000000f00 */
[----:B------:R-:W-:Y:S02]  /*5060*/  MOV R176, RZ ;  /* 0x000000ff00b07202 */ /* 0x000fe40000000f00 */
[----:B------:R-:W-:Y:S02]  /*5070*/  MOV R177, 0xffffffff ;  /* 0xffffffff00b17802 */ /* 0x000fe40000000f00 */
[----:B------:R-:W-:Y:S02]  /*5080*/  MOV R100, 0x50a0 ;  /* 0x000050a000647802 */ /* 0x000fe40000000f00 */
[----:B------:R-:W-:Y:S05]  /*5090*/  CALL.REL.NOINC `($__internal_170_$__cuda_sm70_shflsync_up) ;  /* 0x00000c3000007944 */ /* 0x000fea0003c00000 */
        /* <DEDUP_REMOVED lines=9> */
[----:B------:R-:W-:Y:S05]  /*5130*/  CALL.REL.NOINC `($__internal_170_$__cuda_sm70_shflsync_up) ;  /* 0x00000b9000007944 */ /* 0x000fea0003c00000 */
[----:B0-----:R-:W-:Y:S01]  /*5140*/  HFMA2.MMA R175, -RZ, RZ, 0, 4.76837158203125e-07 ;  /* 0x00000008ffaf7435 */ /* 0x001fe200000001ff */
[----:B-1----:R-:W-:Y:S02]  /*5150*/  MOV R102, R174 ;  /* 0x000000ae00667202 */ /* 0x002fe40000000f00 */
[----:B------:R-:W-:Y:S02]  /*5160*/  MOV R174, R103 ;  /* 0x0000006700ae7202 */ /* 0x000fe40000000f00 */
[----:B------:R-:W-:Y:S02]  /*5170*/  MOV R176, RZ ;  /* 0x000000ff00b07202 */ /* 0x000fe40000000f00 */
[----:B------:R-:W-:Y:S02]  /*5180*/  MOV R177, 0xffffffff ;  /* 0xffffffff00b17802 */ /* 0x000fe40000000f00 */
[----:B------:R-:W-:Y:S02]  /*5190*/  MOV R100, 0x51b0 ;  /* 0x000051b000647802 */ /* 0x000fe40000000f00 */
[----:B------:R-:W-:Y:S05]  /*51a0*/  CALL.REL.NOINC `($__internal_170_$__cuda_sm70_shflsync_up) ;  /* 0x00000b2000007944 */ /* 0x000fea0003c00000 */
        /* <DEDUP_REMOVED lines=9> */
[----:B------:R-:W-:Y:S05]  /*5240*/  CALL.REL.NOINC `($__internal_170_$__cuda_sm70_shflsync_up) ;  /* 0x00000a8000007944 */ /* 0x000fea0003c00000 */
[----:B0-----:R-:W-:Y:S01]  /*5250*/  HFMA2.MMA R175, -RZ, RZ, 0, 9.5367431640625e-07 ;  /* 0x00000010ffaf7435 */ /* 0x001fe200000001ff */
[----:B-1----:R-:W-:Y:S02]  /*5260*/  MOV R173, R174 ;  /* 0x000000ae00ad7202 */ /* 0x002fe40000000f00 */
[----:B------:R-:W-:Y:S02]  /*5270*/  MOV R174, R103 ;  /* 0x0000006700ae7202 */ /* 0x000fe40000000f00 */
[----:B------:R-:W-:Y:S02]  /*5280*/  MOV R176, RZ ;  /* 0x000000ff00b07202 */ /* 0x000fe40000000f00 */
[----:B------:R-:W-:Y:S02]  /*5290*/  MOV R177, 0xffffffff ;  /* 0xffffffff00b17802 */ /* 0x000fe40000000f00 */
[----:B------:R-:W-:-:S02]  /*52a0*/  MOV R100, 0x52c0 ;  /* 0x000052c000647802 */ /* 0x000fc40000000f00 */
[----:B------:R-:W-:Y:S05]  /*52b0*/  CALL.REL.NOINC `($__internal_170_$__cuda_sm70_shflsync_up) ;  /* 0x00000a1000007944 */ /* 0x000fea0003c00000 */
[----:B-1----:R-:W-:Y:S01]  /*52c0*/  MOV R100, R174 ;  /* 0x000000ae00647202 */ /* 0x002fe20000000f00 */
[----:B0-----:R-:W-:Y:S05]  /*52d0*/  BRA `(.L_x_4209) ;  /* 0xffffc92000007947 */ /* 0x001fea000383ffff */
.L_x_4161:
[----:B------:R-:W-:Y:S01]  /*52e0*/  HFMA2.MMA R175, -RZ, RZ, 0, 5.9604644775390625e-08 ;  /* 0x00000001ffaf7435 */ /* 0x000fe200000001ff */
[----:B------:R-:W-:-:S02]  /*52f0*/  MOV R174, R172 ;  /* 0x000000ac00ae7202 */ /* 0x000fc40000000f00 */
[----:B------:R-:W-:Y:S02]  /*5300*/  MOV R176, RZ ;  /* 0x000000ff00b07202 */ /* 0x000fe40000000f00 */
[----:B------:R-:W-:Y:S02]  /*5310*/  MOV R177, 0xffffffff ;  /* 0xffffffff00b17802 */ /* 0x000fe40000000f00 */
[----:B------:R-:W-:Y:S02]  /*5320*/  MOV R100, 0x5340 ;  /* 0x0000534000647802 */ /* 0x000fe40000000f00 */
[----:B01---5:R-:W-:Y:S05]  /*5330*/  CALL.REL.NOINC `($__internal_170_$__cuda_sm70_shflsync_up) ;  /* 0x0000099000007944 */ /* 0x023fea0003c00000 */
[----:B0-----:R-:W-:Y:S01]  /*5340*/  HFMA2.MMA R175, -RZ, RZ, 0, 5.9604644775390625e-08 ;  /* 0x00000001ffaf7435 */ /* 0x001fe200000001ff */
[----:B-1----:R-:W-:Y:S02]  /*5350*/  MOV R102, R174 ;  /* 0x000000ae00667202 */ /* 0x002fe40000000f00 */
[----:B------:R-:W-:Y:S02]  /*5360*/  MOV R174, R171 ;  /* 0x000000ab00ae7202 */ /* 0x000fe40000000f00 */
[----:B------:R-:W-:Y:S02]  /*5370*/  MOV R176, RZ ;  /* 0x000000ff00b07202 */ /* 0x000fe40000000f00 */
[----:B------:R-:W-:-:S02]  /*5380*/  MOV R177, 0xffffffff ;  /* 0xffffffff00b17802 */ /* 0x000fc40000000f00 */
[----:B------:R-:W-:Y:S02]  /*5390*/  MOV R100, 0x53b0 ;  /* 0x000053b000647802 */ /* 0x000fe40000000f00 */
[----:B------:R-:W-:Y:S05]  /*53a0*/  CALL.REL.NOINC `($__internal_170_$__cuda_sm70_shflsync_up) ;  /* 0x0000092000007944 */ /* 0x000fea0003c00000 */
[----:B------:R-:W-:Y:S01]  /*53b0*/  HFMA2.MMA R193, -RZ, RZ, 0, 0 ;  /* 0x00000000ffc17435 */ /* 0x000fe200000001ff */
[----:B-1----:R-:W-:Y:S02]  /*53c0*/  MOV R103, R174 ;  /* 0x000000ae00677202 */ /* 0x002fe40000000f00 */
[----:B------:R-:W-:Y:S02]  /*53d0*/  MOV R194, R108 ;  /* 0x0000006c00c27202 */ /* 0x000fe40000000f00 */
[----:B------:R-:W-:Y:S02]  /*53e0*/  MOV R195, 0x1f ;  /* 0x0000001f00c37802 */ /* 0x000fe40000000f00 */
[----:B------:R-:W-:Y:S02]  /*53f0*/  MOV R196, 0xffffffff ;  /* 0xffffffff00c47802 */ /* 0x000fe40000000f00 */
[----:B------:R-:W-:Y:S02]  /*5400*/  MOV R100, 0x5420 ;  /* 0x0000542000647802 */ /* 0x000fe40000000f00 */
[----:B0-----:R-:W-:Y:S05]  /*5410*/  CALL.REL.NOINC `($__internal_169_$__cuda_sm70_shflsync_idx_p) ;  /* 0x0000087000007944 */ /* 0x001fea0003c00000 */
[----:B-1----:R-:W-:Y:S01]  /*5420*/  MOV R108, R193 ;  /* 0x000000c1006c7202 */ /* 0x002fe20000000f00 */
[----:B------:R-:W-:Y:S01]  /*5430*/  HFMA2.MMA R193, -RZ, RZ, 0, 0 ;  /* 0x00000000ffc17435 */ /* 0x000fe200000001ff */
[----:B0-----:R-:W-:-:S02]  /*5440*/  MOV R194, R109 ;  /* 0x0000006d00c27202 */ /* 0x001fc40000000f00 */
[----:B------:R-:W-:Y:S02]  /*5450*/  MOV R195, 0x1f ;  /* 0x0000001f00c37802 */ /* 0x000fe40000000f00 */
[----:B------:R-:W-:Y:S02]  /*5460*/  MOV R196, 0xffffffff ;  /* 0xffffffff00c47802 */ /* 0x000fe40000000f00 */
[----:B------:R-:W-:Y:S02]  /*5470*/  MOV R100, 0x5490 ;  /* 0x0000549000647802 */ /* 0x000fe40000000f00 */
[----:B------:R-:W-:Y:S05]  /*5480*/  CALL.REL.NOINC `($__internal_169_$__cuda_sm70_shflsync_idx_p) ;  /* 0x0000080000007944 */ /* 0x000fea0003c00000 */
[----:B-1----:R-:W-:Y:S01]  /*5490*/  MOV R101, R193 ;  /* 0x000000c100657202 */ /* 0x002fe20000000f00 */
[----:B0-----:R-:W-:Y:S05]  /*54a0*/  BRA `(.L_x_4210) ;  /* 0xffffc8b000007947 */ /* 0x001fea000383ffff */
.L_x_4164:
[----:B------:R-:W-:Y:S01]  /*54b0*/  HFMA2.MMA R194, -RZ, RZ, 0, 5.9604644775390625e-08 ;  /* 0x00000001ffc27435 */ /* 0x000fe200000001ff */
[----:B------:R-:W-:Y:S02]  /*54c0*/  MOV R191, R102 ;  /* 0x0000006600bf7202 */ /* 0x000fe40000000f00 */
[----:B------:R-:W-:Y:S02]  /*54d0*/  MOV R192, 0x1f ;  /* 0x0000001f00c07802 */ /* 0x000fe40000000f00 */
[----:B------:R-:W-:-:S02]  /*54e0*/  MOV R193, 0xffffffff ;  /* 0xffffffff00c17802 */ /* 0x000fc40000000f00 */
[----:B------:R-:W-:Y:S02]  /*54f0*/  MOV R100, 0x5510 ;  /* 0x0000551000647802 */ /* 0x000fe40000000f00 */
[----:B------:R-:W-:Y:S05]  /*5500*/  CALL.REL.NOINC `($__internal_168_$__cuda_sm70_shflsync_down) ;  /* 0x0000074000007944 */ /* 0x000fea0003c00000 */
[----:B-1----:R-:W-:Y:S01]  /*5510*/  MOV R187, R192 ;  /* 0x000000c000bb7202 */ /* 0x002fe20000000f00 */
[----:B0-----:R-:W-:Y:S05]  /*5520*/  BRA `(.L_x_4211) ;  /* 0xffffce1000007947 */ /* 0x001fea000383ffff */
.L_x_4165:
[----:B------:R-:W-:Y:S01]  /*5530*/  HFMA2.MMA R194, -RZ, RZ, 0, 5.9604644775390625e-08 ;  /* 0x00000001ffc27435 */ /* 0x000fe200000001ff */
[----:B------:R-:W-:Y:S02]  /*5540*/  MOV R191, R103 ;  /* 0x0000006700bf7202 */ /* 0x000fe40000000f00 */
[----:B------:R-:W-:Y:S02]  /*5550*/  MOV R192, 0x1f ;  /* 0x0000001f00c07802 */ /* 0x000fe40000000f00 */
[----:B------:R-:W-:Y:S02]  /*5560*/  MOV R193, 0xffffffff ;  /* 0xffffffff00c17802 */ /* 0x000fe40000000f00 */
[----:B------:R-:W-:Y:S02]  /*5570*/  MOV R100, 0x5590 ;  /* 0x0000559000647802 */ /* 0x000fe40000000f00 */
[----:B01----:R-:W-:Y:S05]  /*5580*/  CALL.REL.NOINC `($__internal_168_$__cuda_sm70_shflsync_down) ;  /* 0x000006c000007944 */ /* 0x003fea0003c00000 */
        /* <DEDUP_REMOVED lines=9> */
[----:B------:R-:W-:Y:S05]  /*5620*/  CALL.REL.NOINC `($__internal_168_$__cuda_sm70_shflsync_down) ;  /* 0x0000062000007944 */ /* 0x000fea0003c00000 */
[----:B0-----:R-:W-:Y:S01]  /*5630*/  HFMA2.MMA R194, -RZ, RZ, 0, 1.1920928955078125e-07 ;  /* 0x00000002ffc27435 */ /* 0x001fe200000001ff */
[----:B-1----:R-:W-:Y:S02]  /*5640*/  MOV R102, R192 ;  /* 0x000000c000667202 */ /* 0x002fe40000000f00 */
[----:B------:R-:W-:-:S02]  /*5650*/  MOV R191, R103 ;  /* 0x0000006700bf7202 */ /* 0x000fc40000000f00 */
[----:B------:R-:W-:Y:S02]  /*5660*/  MOV R192, 0x1f ;  /* 0x0000001f00c07802 */ /* 0x000fe40000000f00 */
[----:B------:R-:W-:Y:S02]  /*5670*/  MOV R193, 0xffffffff ;  /* 0xffffffff00c17802 */ /* 0x000fe40000000f00 */
[----:B------:R-:W-:Y:S02]  /*5680*/  MOV R100, 0x56a0 ;  /* 0x000056a000647802 */ /* 0x000fe40000000f00 */
[----:B------:R-:W-:Y:S05]  /*5690*/  CALL.REL.NOINC `($__internal_168_$__cuda_sm70_shflsync_down) ;  /* 0x000005b000007944 */ /* 0x000fea0003c00000 */
[----:B-1----:R-:W-:Y:S01]  /*56a0*/  @!P3 FFMA.FTZ R103, R187, R192, R103 ;  /* 0x000000c0bb67b223 */ /* 0x002fe20000010067 */
[----:B0-----:R-:W-:Y:S01]  /*56b0*/  HFMA2.MMA R194, -RZ, RZ, 0, 2.384185791015625e-07 ;  /* 0x00000004ffc27435 */ /* 0x001fe200000001ff */
[----:B------:R-:W-:Y:S01]  /*56c0*/  @!P3 FMUL.FTZ R187, R102, R187 ;  /* 0x000000bb66bbb220 */ /* 0x000fe20000410000 */
[----:B------:R-:W-:Y:S02]  /*56d0*/  MOV R192, 0x1f ;  /* 0x0000001f00c07802 */ /* 0x000fe40000000f00 */
[----:B------:R-:W-:Y:S02]  /*56e0*/  MOV R193, 0xffffffff ;  /* 0xffffffff00c17802 */ /* 0x000fe40000000f00 */
[----:B------:R-:W-:-:S02]  /*56f0*/  MOV R191, R187 ;  /* 0x000000bb00bf7202 */ /* 0x000fc40000000f00 */
[----:B------:R-:W-:Y:S02]  /*5700*/  MOV R100, 0x5720 ;  /* 0x0000572000647802 */ /* 0x000fe40000000f00 */
[----:B------:R-:W-:Y:S05]  /*5710*/  CALL.REL.NOINC `($__internal_168_$__cuda_sm70_shflsync_down) ;  /* 0x0000053000007944 */ /* 0x000fea0003c00000 */
[----:B0-----:R-:W-:Y:S01]  /*5720*/  HFMA2.MMA R194, -RZ, RZ, 0, 2.384185791015625e-07 ;  /* 0x00000004ffc27435 */ /* 0x001fe200000001ff */
[----:B-1----:R-:W-:Y:S02]  /*5730*/  MOV R102, R192 ;  /* 0x000000c000667202 */ /* 0x002fe40000000f00 */
[----:B------:R-:W-:Y:S02]  /*5740*/  MOV R191, R103 ;  /* 0x0000006700bf7202 */ /* 0x000fe40000000f00 */
[----:B------:R-:W-:Y:S02]  /*5750*/  MOV R192, 0x1f ;  /* 0x0000001f00c07802 */ /* 0x000fe40000000f00 */
[----:B------:R-:W-:Y:S02]  /*5760*/  MOV R193, 0xffffffff ;  /* 0xffffffff00c17802 */ /* 0x000fe40000000f00 */
[----:B------:R-:W-:Y:S02]  /*5770*/  MOV R100, 0x5790 ;  /* 0x0000579000647802 */ /* 0x000fe40000000f00 */
[----:B------:R-:W-:Y:S05]  /*5780*/  CALL.REL.NOINC `($__internal_168_$__cuda_sm70_shflsync_down) ;  /* 0x000004c000007944 */ /* 0x000fea0003c00000 */
[----:B-1----:R-:W-:Y:S01]  /*5790*/  @!P2 FFMA.FTZ R103, R187, R192, R103 ;  /* 0x000000c0bb67a223 */ /* 0x002fe20000010067 */
[----:B0-----:R-:W-:Y:S01]  /*57a0*/  HFMA2.MMA R194, -RZ, RZ, 0, 4.76837158203125e-07 ;  /* 0x00000008ffc27435 */ /* 0x001fe200000001ff */
[----:B------:R-:W-:Y:S01]  /*57b0*/  @!P2 FMUL.FTZ R187, R102, R187 ;  /* 0x000000bb66bba220 */ /* 0x000fe20000410000 */
[----:B------:R-:W-:-:S02]  /*57c0*/  MOV R192, 0x1f ;  /* 0x0000001f00c07802 */ /* 0x000fc40000000f00 */
[----:B------:R-:W-:Y:S02]  /*57d0*/  MOV R193, 0xffffffff ;  /* 0xffffffff00c17802 */ /* 0x000fe40000000f00 */
[----:B------:R-:W-:Y:S02]  /*57e0*/  MOV R191, R187 ;  /* 0x000000bb00bf7202 */ /* 0x000fe40000000f00 */
[----:B------:R-:W-:Y:S02]  /*57f0*/  MOV R100, 0x5810 ;  /* 0x0000581000647802 */ /* 0x000fe40000000f00 */
[----:B------:R-:W-:Y:S05]  /*5800*/  CALL.REL.NOINC `($__internal_168_$__cuda_sm70_shflsync_down) ;  /* 0x0000044000007944 */ /* 0x000fea0003c00000 */
[----:B0-----:R-:W-:Y:S01]  /*5810*/  HFMA2.MMA R194, -RZ, RZ, 0, 4.76837158203125e-07 ;  /* 0x00000008ffc27435 */ /* 0x001fe200000001ff */
[----:B-1----:R-:W-:Y:S02]  /*5820*/  MOV R102, R192 ;  /* 0x000000c000667202 */ /* 0x002fe40000000f00 */
[----:B------:R-:W-:Y:S02]  /*5830*/  MOV R191, R103 ;  /* 0x0000006700bf7202 */ /* 0x000fe40000000f00 */
[----:B------:R-:W-:Y:S02]  /*5840*/  MOV R192, 0x1f ;  /* 0x0000001f00c07802 */ /* 0x000fe40000000f00 */
[----:B------:R-:W-:-:S02]  /*5850*/  MOV R193, 0xffffffff ;  /* 0xffffffff00c17802 */ /* 0x000fc40000000f00 */
[----:B------:R-:W-:Y:S02]  /*5860*/  MOV R100, 0x5880 ;  /* 0x0000588000647802 */ /* 0x000fe40000000f00 */
[----:B------:R-:W-:Y:S05]  /*5870*/  CALL.REL.NOINC `($__internal_168_$__cuda_sm70_shflsync_down) ;  /* 0x000003d000007944 */ /* 0x000fea0003c00000 */
        /* <DEDUP_REMOVED lines=8> */
[----:B------:R-:W-:Y:S05]  /*5900*/  CALL.REL.NOINC `($__internal_168_$__cuda_sm70_shflsync_down) ;  /* 0x0000034000007944 */ /* 0x000fea0003c00000 */
[----:B0-----:R-:W-:Y:S01]  /*5910*/  HFMA2.MMA R194, -RZ, RZ, 0, 9.5367431640625e-07 ;  /* 0x00000010ffc27435 */ /* 0x001fe200000001ff */
[----:B-1----:R-:W-:Y:S02]  /*5920*/  MOV R102, R192 ;  /* 0x000000c000667202 */ /* 0x002fe40000000f00 */
[----:B------:R-:W-:Y:S02]  /*5930*/  MOV R191, R103 ;  /* 0x0000006700bf7202 */ /* 0x000fe40000000f00 */
[----:B------:R-:W-:Y:S02]  /*5940*/  MOV R192, 0x1f ;  /* 0x0000001f00c07802 */ /* 0x000fe40000000f00 */
[----:B------:R-:W-:Y:S02]  /*5950*/  MOV R193, 0xffffffff ;  /* 0xffffffff00c17802 */ /* 0x000fe40000000f00 */
[----:B------:R-:W-:Y:S02]  /*5960*/  MOV R100, 0x5980 ;  /* 0x0000598000647802 */ /* 0x000fe40000000f00 */
[----:B------:R-:W-:Y:S05]  /*5970*/  CALL.REL.NOINC `($__internal_168_$__cuda_sm70_shflsync_down) ;  /* 0x000002d000007944 */ /* 0x000fea0003c00000 */
[----:B-1----:R-:W-:Y:S01]  /*5980*/  @!P0 FFMA.FTZ R103, R189, R192, R103 ;  /* 0x000000c0bd678223 */ /* 0x002fe20000010067 */
[----:B0-----:R-:W-:Y:S01]  /*5990*/  HFMA2.MMA R193, -RZ, RZ, 0, 0 ;  /* 0x00000000ffc17435 */ /* 0x001fe200000001ff */
[----:B------:R-:W-:Y:S01]  /*59a0*/  @!P0 FMUL.FTZ R189, R102, R189 ;  /* 0x000000bd66bd8220 */ /* 0x000fe20000410000 */
[----:B------:R-:W-:-:S02]  /*59b0*/  MOV R195, 0x1f ;  /* 0x0000001f00c37802 */ /* 0x000fc40000000f00 */
[----:B------:R-:W-:Y:S02]  /*59c0*/  MOV R196, 0xffffffff ;  /* 0xffffffff00c47802 */ /* 0x000fe40000000f00 */
[----:B------:R-:W-:Y:S02]  /*59d0*/  MOV R194, R189 ;  /* 0x000000bd00c27202 */ /* 0x000fe40000000f00 */
[----:B------:R-:W-:Y:S02]  /*59e0*/  MOV R100, 0x5a00 ;  /* 0x00005a0000647802 */ /* 0x000fe40000000f00 */
[----:B------:R-:W-:Y:S05]  /*59f0*/  CALL.REL.NOINC `($__internal_169_$__cuda_sm70_shflsync_idx_p) ;  /* 0x0000029000007944 */ /* 0x000fea0003c00000 */
[----:B-1----:R-:W-:Y:S01]  /*5a00*/  MOV R102, R193 ;  /* 0x000000c100667202 */ /* 0x002fe20000000f00 */
[----:B------:R-:W-:Y:S01]  /*5a10*/  HFMA2.MMA R193, -RZ, RZ, 0, 0 ;  /* 0x00000000ffc17435 */ /* 0x000fe200000001ff */
[----:B0-----:R-:W-:Y:S02]  /*5a20*/  MOV R194, R103 ;  /* 0x0000006700c27202 */ /* 0x001fe40000000f00 */
[----:B------:R-:W-:Y:S02]  /*5a30*/  MOV R195, 0x1f ;  /* 0x0000001f00c37802 */ /* 0x000fe40000000f00 */
[----:B------:R-:W-:-:S02]  /*5a40*/  MOV R196, 0xffffffff ;  /* 0xffffffff00c47802 */ /* 0x000fc40000000f00 */
[----:B------:R-:W-:Y:S02]  /*5a50*/  MOV R100, 0x5a70 ;  /* 0x00005a7000647802 */ /* 0x000fe40000000f00 */
[----:B------:R-:W-:Y:S05]  /*5a60*/  CALL.REL.NOINC `($__internal_169_$__cuda_sm70_shflsync_idx_p) ;  /* 0x0000022000007944 */ /* 0x000fea0003c00000 */
[----:B0-----:R-:W-:Y:S01]  /*5a70*/  HFMA2.MMA R194, -RZ, RZ, 0, 5.9604644775390625e-08 ;  /* 0x00000001ffc27435 */ /* 0x001fe200000001ff */
[----:B-1----:R-:W-:Y:S02]  /*5a80*/  MOV R190, R193 ;  /* 0x000000c100be7202 */ /* 0x002fe40000000f00 */
[----:B------:R-:W-:Y:S02]  /*5a90*/  MOV R187, R102 ;  /* 0x0000006600bb7202 */ /* 0x000fe40000000f00 */
[----:B------:R-:W-:Y:S02]  /*5aa0*/  MOV R191, R189 ;  /* 0x000000bd00bf7202 */ /* 0x000fe40000000f00 */
[----:B------:R-:W-:Y:S02]  /*5ab0*/  MOV R192, 0x1f ;  /* 0x0000001f00c07802 */ /* 0x000fe40000000f00 */
[----:B------:R-:W-:Y:S02]  /*5ac0*/  MOV R193, 0xffffffff ;  /* 0xffffffff00c17802 */ /* 0x000fe40000000f00 */
[----:B------:R-:W-:-:S02]  /*5ad0*/  MOV R100, 0x5af0 ;  /* 0x00005af000647802 */ /* 0x000fc40000000f00 */
[----:B------:R-:W-:Y:S05]  /*5ae0*/  CALL.REL.NOINC `($__internal_168_$__cuda_sm70_shflsync_down) ;  /* 0x0000016000007944 */ /* 0x000fea0003c00000 */
[----:B0-----:R-:W-:Y:S01]  /*5af0*/  HFMA2.MMA R194, -RZ, RZ, 0, 5.9604644775390625e-08 ;  /* 0x00000001ffc27435 */ /* 0x001fe200000001ff */
[----:B-1----:R-:W-:-:S02]  /*5b00*/  MOV R102, R192 ;  /* 0x000000c000667202 */ /* 0x002fc40000000f00 */
[----:B------:R-:W-:Y:S02]  /*5b10*/  MOV R191, R103 ;  /* 0x0000006700bf7202 */ /* 0x000fe40000000f00 */
[----:B------:R-:W-:Y:S02]  /*5b20*/  MOV R192, 0x1f ;  /* 0x0000001f00c07802 */ /* 0x000fe40000000f00 */
[----:B------:R-:W-:Y:S02]  /*5b30*/  MOV R193, 0xffffffff ;  /* 0xffffffff00c17802 */ /* 0x000fe40000000f00 */
[----:B------:R-:W-:Y:S02]  /*5b40*/  MOV R100, 0x5b60 ;  /* 0x00005b6000647802 */ /* 0x000fe40000000f00 */
[----:B------:R-:W-:Y:S05]  /*5b50*/  CALL.REL.NOINC `($__internal_168_$__cuda_sm70_shflsync_down) ;  /* 0x000000f000007944 */ /* 0x000fea0003c00000 */
[----:B0-----:R-:W-:Y:S01]  /*5b60*/  HFMA2.MMA R193, -RZ, RZ, 0, 0 ;  /* 0x00000000ffc17435 */ /* 0x001fe200000001ff */
[----:B------:R-:W-:Y:S02]  /*5b70*/  MOV R189, R102 ;  /* 0x0000006600bd7202 */ /* 0x000fe40000000f00 */
[----:B------:R-:W-:Y:S02]  /*5b80*/  MOV R194, R108 ;  /* 0x0000006c00c27202 */ /* 0x000fe40000000f00 */
[----:B------:R-:W-:-:S02]  /*5b90*/  MOV R195, 0x1f ;  /* 0x0000001f00c37802 */ /* 0x000fc40000000f00 */
[----:B------:R-:W-:Y:S02]  /*5ba0*/  MOV R196, 0xffffffff ;  /* 0xffffffff00c47802 */ /* 0x000fe40000000f00 */
[----:B------:R-:W-:Y:S02]  /*5bb0*/  MOV R100, 0x5bd0 ;  /* 0x00005bd000647802 */ /* 0x000fe40000000f00 */
[----:B-1----:R-:W-:Y:S05]  /*5bc0*/  CALL.REL.NOINC `($__internal_169_$__cuda_sm70_shflsync_idx_p) ;  /* 0x000000c000007944 */ /* 0x002fea0003c00000 */
[----:B-1----:R-:W-:Y:S01]  /*5bd0*/  MOV R191, R193 ;  /* 0x000000c100bf7202 */ /* 0x002fe20000000f00 */
[----:B------:R-:W-:Y:S01]  /*5be0*/  HFMA2.MMA R193, -RZ, RZ, 0, 0 ;  /* 0x00000000ffc17435 */ /* 0x000fe200000001ff */
[----:B0-----:R-:W-:Y:S02]  /*5bf0*/  MOV R194, R109 ;  /* 0x0000006d00c27202 */ /* 0x001fe40000000f00 */
[----:B------:R-:W-:Y:S02]  /*5c00*/  MOV R195, 0x1f ;  /* 0x0000001f00c37802 */ /* 0x000fe40000000f00 */
[----:B------:R-:W-:Y:S02]  /*5c10*/  MOV R196, 0xffffffff ;  /* 0xffffffff00c47802 */ /* 0x000fe40000000f00 */
[----:B------:R-:W-:-:S02]  /*5c20*/  MOV R100, 0x5c40 ;  /* 0x00005c4000647802 */ /* 0x000fc40000000f00 */
[----:B------:R-:W-:Y:S05]  /*5c30*/  CALL.REL.NOINC `($__internal_169_$__cuda_sm70_shflsync_idx_p) ;  /* 0x0000005000007944 */ /* 0x000fea0003c00000 */
[----:B01----:R-:W-:Y:S05]  /*5c40*/  BRA `(.L_x_4212) ;  /* 0xffffc89000007947 */ /* 0x003fea000383ffff */
        .weak           $__internal_168_$__cuda_sm70_shflsync_down
        .type           $__internal_168_$__cuda_sm70_shflsync_down,@function
        .size           $__internal_168_$__cuda_sm70_shflsync_down,($__internal_169_$__cuda_sm70_shflsync_idx_p - $__internal_168_$__cuda_sm70_shflsync_down)
$__internal_168_$__cuda_sm70_shflsync_down:
[----:B------:R-:W-:Y:S01]  /*5c50*/  HFMA2.MMA R101, -RZ, RZ, 0, 0 ;  /* 0x00000000ff657435 */ /* 0x000fe200000001ff */
[----:B------:R-:W-:Y:S04]  /*5c60*/  WARPSYNC R193 ;  /* 0x000000c100007348 */ /* 0x000fe80003800000 */
[----:B------:R0:W1:Y:S01]  /*5c70*/  SHFL.DOWN PT, R192, R191, R194, R192 ;  /* 0x080000c2bfc07389 */ /* 0x00006200000e00c0 */
[----:B------:R-:W-:Y:S05]  /*5c80*/  RET.REL.NODEC R100 `(_Z25selective_scan_bwd_kernelI32Selective_Scan_bwd_kernel_traitsILi64ELi16ELb1ELb1ELb0ELb0ELb0EffEEv12SSMParamsBwd) ;  /* 0xffffa37064007950 */ /* 0x000fea0003c3ffff */
        .weak           $__internal_169_$__cuda_sm70_shflsync_idx_p
        .type           $__internal_169_$__cuda_sm70_shflsync_idx_p,@function
        .size           $__internal_169_$__cuda_sm70_shflsync_idx_p,($__internal_170_$__cuda_sm70_shflsync_up - $__internal_169_$__cuda_sm70_shflsync_idx_p)
$__internal_169_$__cuda_sm70_shflsync_idx_p:
[----:B------:R-:W-:Y:S01]  /*5c90*/  MOV R101, 0x0 ;  /* 0x0000000000657802 */ /* 0x000fe20000000f00 */
[----:B------:R-:W-:Y:S04]  /*5ca0*/  WARPSYNC R196 ;  /* 0x000000c400007348 */ /* 0x000fe80003800000 */
[----:B------:R0:W1:Y:S01]  /*5cb0*/  SHFL.IDX PT, R193, R194, R193, R195 ;  /* 0x000000c1c2c17389 */ /* 0x00006200000e00c3 */
[----:B------:R-:W-:Y:S05]  /*5cc0*/  RET.REL.NODEC R100 `(_Z25selective_scan_bwd_kernelI32Selective_Scan_bwd_kernel_traitsILi64ELi16ELb1ELb1ELb0ELb0ELb0EffEEv12SSMParamsBwd) ;  /* 0xffffa33064007950 */ /* 0x000fea0003c3ffff */
        .weak           $__internal_170_$__cuda_sm70_shflsync_up
        .type           $__internal_170_$__cuda_sm70_shflsync_up,@function
        .size           $__internal_170_$__cuda_sm70_shflsync_up,(.L_x_8986 - $__internal_170_$__cuda_sm70_shflsync_up)
$__internal_170_$__cuda_sm70_shflsync_up:
[----:B------:R-:W-:Y:S01]  /*5cd0*/  HFMA2.MMA R101, -RZ, RZ, 0, 0 ;  /* 0x00000000ff657435 */ /* 0x000fe200000001ff */
[----:B------:R-:W-:Y:S04]  /*5ce0*/  WARPSYNC R177 ;  /* 0x000000b100007348 */ /* 0x000fe80003800000 */
[----:B------:R0:W1:Y:S01]  /*5cf0*/  SHFL.UP PT, R174, R174, R175, R176 ;  /* 0x040000afaeae7389 */ /* 0x00006200000e00b0 */
[----:B------:R-:W-:Y:S05]  /*5d00*/  RET.REL.NODEC R100 `(_Z25selective_scan_bwd_kernelI32Selective_Scan_bwd_kernel_traitsILi64ELi16ELb1ELb1ELb0ELb0ELb0EffEEv12SSMParamsBwd) ;  /* 0xffffa2f064007950 */ /* 0x000fea0003c3ffff */
.L_x_4213:
        /* <DEDUP_REMOVED lines=15> */
.L_x_8986:


//--------------------- .text._Z25selective_scan_bwd_kernelI32Selective_Scan_bwd_kernel_traitsILi64ELi16ELb1ELb1ELb0ELb0ELb1EffEEv12SSMParamsBwd --------------------------
	.section	.text._Z25selective_scan_bwd_kernelI32Selective_Scan_bwd_kernel_traitsILi64ELi16ELb1ELb1ELb0ELb0ELb1EffEEv12SSMParamsBwd,"ax",@progbits
	.sectioninfo	@"SHI_REGISTERS=234"
	.align	128
        .global         _Z25selective_scan_bwd_kernelI32Selective_Scan_bwd_kernel_traitsILi64ELi16ELb1ELb1ELb0ELb0ELb1EffEEv12SSMParamsBwd
        .type           _Z25selective_scan_bwd_kernelI32Selective_Scan_bwd_kernel_traitsILi64ELi16ELb1ELb1ELb0ELb0ELb1EffEEv12SSMParamsBwd,@function
        .size           _Z25selective_scan_bwd_kernelI32Selective_Scan_bwd_kernel_traitsILi64ELi16ELb1ELb1ELb0ELb0ELb1EffEEv12SSMParamsBwd,(.L_x_8989 - _Z25selective_scan_bwd_kernelI32Selective_Scan_bwd_kernel_traitsILi64ELi16ELb1ELb1ELb0ELb0ELb1EffEEv12SSMParamsBwd)
        .other          _Z25selective_scan_bwd_kernelI32Selective_Scan_bwd_kernel_traitsILi64ELi16ELb1ELb1ELb0ELb0ELb1EffEEv12SSMParamsBwd,@"STO_CUDA_ENTRY STV_DEFAULT"
_Z25selective_scan_bwd_kernelI32Selective_Scan_bwd_kernel_traitsILi64ELi16ELb1ELb1ELb0ELb0ELb1EffEEv12SSMParamsBwd:
.text._Z25selective_scan_bwd_kernelI32Selective_Scan_bwd_kernel_traitsILi64ELi16ELb1ELb1ELb0ELb0ELb1EffEEv12SSMParamsBwd:
        /* <DEDUP_REMOVED lines=121> */
.L_x_4265:
        /* <DEDUP_REMOVED lines=361> */
.L_x_4215:
        /* <DEDUP_REMOVED lines=41> */
[----:B------:R-:W-:Y:S01]  /*20b0*/  HFMA2.MMA R152, -RZ, RZ, 0, 0 ;  /* 0x00000000ff987435 */ /* 0x000fe200000001ff */
[--C-:B------:R-:W-:Y:S01]  /*20c0*/  FADD.FTZ R123, R66, R105.reuse ;  /* 0x00000069427b7221 */ /* 0x100fe20000010000 */
[----:B------:R-:W-:Y:S01]  /*20d0*/  MOV R155, RZ ;  /* 0x000000ff009b7202 */ /* 0x000fe20000000f00 */
        /* <DEDUP_REMOVED lines=30> */
.L_x_4264:
        /* <DEDUP_REMOVED lines=31> */
[----:B0-----:R-:W-:Y:S01]  /*24b0*/  IMAD.WIDE.U32 R68, R157, c[0x0][0x1c0], R118 ;  /* 0x000070009d447a25 */ /* 0x001fe200078e0076 */
[----:B-1----:R-:W-:-:S04]  /*24c0*/  LOP3.LUT R71, R158, 0xfffffe, RZ, 0xc0, !PT ;  /* 0x00fffffe9e477812 */ /* 0x002fc800078ec0ff */
[----:B------:R-:W-:Y:S02]  /*24d0*/  IADD3 R69, R69, R159, RZ ;  /* 0x0000009f45457210 */ /* 0x000fe40007ffe0ff */
[----:B------:R-:W-:Y:S02]  /*24e0*/  LEA R70, P2, R68, c[0x0][0x230], 0x2 ;  /* 0x00008c0044467a11 */ /* 0x000fe400078410ff */
[----:B------:R-:W-:Y:S02]  /*24f0*/  IADD3 R156, R156, -R71, RZ ;  /* 0x800000479c9c7210 */ /* 0x000fe40007ffe0ff */
[----:B------:R-:W-:Y:S02]  /*2500*/  ISETP.NE.AND P1, PT, R100, RZ, PT ;  /* 0x000000ff6400720c */ /* 0x000fe40003f25270 */
[----:B------:R-:W-:Y:S02]  /*2510*/  LEA.HI.X R71, R68, c[0x0][0x234], R69, 0x2, P2 ;  /* 0x00008d0044477a11 */ /* 0x000fe400010f1445 */
[----:B------:R-:W-:-:S04]  /*2520*/  SHF.L.U32 R68, R100, 0x2, RZ ;  /* 0x0000000264447819 */ /* 0x000fc800000006ff */
[----:B------:R-:W-:-:S04]  /*2530*/  LOP3.LUT R68, R68, 0xffffff80, RZ, 0xc0, !PT ;  /* 0xffffff8044447812 */ /* 0x000fc800078ec0ff */
[----:B------:R-:W-:Y:S02]  /*2540*/  IADD3 R118, R68, R99, RZ ;  /* 0x0000006344767210 */ /* 0x000fe40007ffe0ff */
[----:B------:R-:W-:Y:S02]  /*2550*/  IADD3 R158, R100, 0x200, RZ ;  /* 0x00000200649e7810 */ /* 0x000fe40007ffe0ff */
[----:B------:R-:W-:Y:S01]  /*2560*/  @!P1 LEA R158, R156, R157, 0x8 ;  /* 0x0000009d9c9e9211 */ /* 0x000fe200078e40ff */
[----:B------:R-:W-:Y:S01]  /*2570*/  IMAD R156, R99, 0x3, R118 ;  /* 0x00000003639c7824 */ /* 0x000fe200078e0276 */
[----:B------:R-:W-:Y:S02]  /*2580*/  LOP3.LUT P0, RZ, R100, 0x1f, RZ, 0xc0, !PT ;  /* 0x0000001f64ff7812 */ /* 0x000fe4000780c0ff */
[----:B------:R-:W-:Y:S02]  /*2590*/  SHF.L.U32 R158, R158, 0x2, RZ ;  /* 0x000000029e9e7819 */ /* 0x000fe400000006ff */
[----:B------:R-:W-:-:S02]  /*25a0*/  ISETP.LT.OR P0, PT, R90, 0x2, P0 ;  /* 0x000000025a00780c */ /* 0x000fc40000701670 */
[----:B------:R-:W-:Y:S02]  /*25b0*/  MOV R119, RZ ;  /* 0x000000ff00777202 */ /* 0x000fe40000000f00 */
[----:B------:R-:W-:-:S09]  /*25c0*/  MOV R118, 0x3f800000 ;  /* 0x3f80000000767802 */ /* 0x000fd20000000f00 */
[----:B------:R-:W-:-:S05]  /*25d0*/  @!P0 IADD3 R68, R90, -0x2, RZ ;  /* 0xfffffffe5a448810 */ /* 0x000fca0007ffe0ff */
[----:B------:R-:W-:-:S04]  /*25e0*/  @!P0 IMAD R69, R68, c[0x0][0x16c], R157 ;  /* 0x00005b0044458a24 */ /* 0x000fc800078e029d */
[----:B------:R-:W-:Y:S01]  /*25f0*/  @!P0 IMAD.WIDE R68, R69, 0x8, R2 ;  /* 0x0000000845448825 */ /* 0x000fe200078e0202 */
[----:B------:R-:W-:Y:S03]  /*2600*/  BSSY B0, `(.L_x_4217) ;  /* 0x0000067000007945 */ /* 0x000fe60003800000 */
        /* <DEDUP_REMOVED lines=11> */
[----:B------:R-:W4:Y:S04]  /*26c0*/  LDS.128 R64, [R156.X16+0x30] ;  /* 0x000030009c407984 */ /* 0x000f28000000cc00 */
[----:B------:R1:W5:Y:S04]  /*26d0*/  LDG.E R70, [R70.64] ;  /* 0x0000000446467981 */ /* 0x000368000c1e1900 */
[----:B0-----:R0:W-:Y:S04]  /*26e0*/  STS [R158+0x2550], R185 ;  /* 0x002550b99e007388 */ /* 0x0011e80000000800 */
[----:B------:R-:W-:Y:S01]  /*26f0*/  BAR.SYNC.DEFER_BLOCKING 0x0 ;  /* 0x0000000000007b1d */ /* 0x000fe20000010000 */
[----:B------:R-:W-:-:S02]  /*2700*/  FMUL.FTZ R162, R116, R163 ;  /* 0x000000a374a27220 */ /* 0x000fc40000410000 */
[----:B------:R-:W-:-:S04]  /*2710*/  FMUL.FTZ R161, R123, R163 ;  /* 0x000000a37ba17220 */ /* 0x000fc80000410000 */
[----:B------:R-:W1:Y:S01]  /*2720*/  MUFU.EX2 R162, R162 ;  /* 0x000000a200a27308 */ /* 0x000e620000000800 */
[-C--:B------:R-:W-:Y:S02]  /*2730*/  FMUL.FTZ R160, R120, R163.reuse ;  /* 0x000000a378a07220 */ /* 0x080fe40000410000 */
[----:B------:R-:W-:-:S05]  /*2740*/  FMUL.FTZ R159, R127, R163 ;  /* 0x000000a37f9f7220 */ /* 0x000fca0000410000 */
[----:B------:R-:W1:Y:S01]  /*2750*/  MUFU.EX2 R161, R161 ;  /* 0x000000a100a17308 */ /* 0x000e620000000800 */
[----:B0-----:R-:W-:-:S07]  /*2760*/  FMUL.FTZ R158, R122, R163 ;  /* 0x000000a37a9e7220 */ /* 0x001fce0000410000 */
        /* <DEDUP_REMOVED lines=9> */
[----:B------:R-:W-:Y:S02]  /*2800*/  FFMA.FTZ R68, R161, R69, R68 ;  /* 0x00000045a1447223 */ /* 0x000fe40000010044 */
[----:B------:R-:W-:Y:S02]  /*2810*/  FMUL.FTZ R69, R148, R55 ;  /* 0x0000003794457220 */ /* 0x000fe40000410000 */
[----:B------:R-:W-:Y:S01]  /*2820*/  FMUL.FTZ R168, R126, R163 ;  /* 0x000000a37ea87220 */ /* 0x000fe20000410000 */
[----:B------:R-:W3:Y:S01]  /*2830*/  MUFU.EX2 R169, R169 ;  /* 0x000000a900a97308 */ /* 0x000ee20000000800 */
[----:B0-----:R-:W-:-:S02]  /*2840*/  FFMA.FTZ R69, R160, R68, R69 ;  /* 0x00000044a0457223 */ /* 0x001fc40000010045 */
[----:B--2---:R-:W-:Y:S02]  /*2850*/  FMUL.FTZ R68, R149, R56 ;  /* 0x0000003895447220 */ /* 0x004fe40000410000 */
        /* <DEDUP_REMOVED lines=11> */
[----:B---3--:R-:W-:Y:S01]  /*2910*/  FFMA.FTZ R68, R169, R69, R68 ;  /* 0x00000045a9447223 */ /* 0x008fe20000010044 */
[----:B------:R-:W2:Y:S01]  /*2920*/  MUFU.EX2 R172, R172 ;  /* 0x000000ac00ac7308 */ /* 0x000ea20000000800 */
[----:B------:R-:W-:Y:S01]  /*2930*/  FMUL.FTZ R69, R144, R59 ;  /* 0x0000003b90457220 */ /* 0x000fe20000410000 */
[----:B------:R-:W-:Y:S01]  /*2940*/  ISETP.NE.AND P0, PT, R100, 0x3f, PT ;  /* 0x0000003f6400780c */ /* 0x000fe20003f05270 */
[----:B------:R-:W-:-:S02]  /*2950*/  FMUL.FTZ R156, R160, R71 ;  /* 0x00000047a09c7220 */ /* 0x000fc40000410000 */
[----:B0-----:R-:W-:Y:S02]  /*2960*/  FFMA.FTZ R69, R168, R68, R69 ;  /* 0x00000044a8457223 */ /* 0x001fe40000010045 */
[----:B------:R-:W-:Y:S01]  /*2970*/  FMUL.FTZ R68, R145, R60 ;  /* 0x0000003c91447220 */ /* 0x000fe20000410000 */
[----:B------:R-:W0:Y:S01]  /*2980*/  MUFU.EX2 R186, R186 ;  /* 0x000000ba00ba7308 */ /* 0x000e220000000800 */
[----:B------:R-:W-:Y:S02]  /*2990*/  FMUL.FTZ R71, R159, R156 ;  /* 0x0000009c9f477220 */ /* 0x000fe40000410000 */
[----:B------:R-:W-:Y:S02]  /*29a0*/  FMUL.FTZ R193, R130, R163 ;  /* 0x000000a382c17220 */ /* 0x000fe40000410000 */
[----:B-1----:R-:W-:Y:S02]  /*29b0*/  FFMA.FTZ R156, R173, R69, R68 ;  /* 0x00000045ad9c7223 */ /* 0x002fe40000010044 */
[----:B------:R-:W-:Y:S01]  /*29c0*/  FMUL.FTZ R68, R158, R71 ;  /* 0x000000479e447220 */ /* 0x000fe20000410000 */
[----:B------:R1:W3:Y:S01]  /*29d0*/  @P0 LDS R191, [R100.X4+0x2d54] ;  /* 0x002d540064bf0984 */ /* 0x0002e20000004800 */
[----:B------:R-:W-:Y:S01]  /*29e0*/  FMUL.FTZ R69, R142, R61 ;  /* 0x0000003d8e457220 */ /* 0x000fe20000410000 */
[----:B------:R-:W1:Y:S01]  /*29f0*/  MUFU.EX2 R193, R193 ;  /* 0x000000c100c17308 */ /* 0x000e620000000800 */
[----:B------:R-:W-:-:S02]  /*2a00*/  FMUL.FTZ R188, R135, R163 ;  /* 0x000000a387bc7220 */ /* 0x000fc40000410000 */
[----:B------:R-:W-:Y:S02]  /*2a10*/  FMUL.FTZ R71, R169, R68 ;  /* 0x00000044a9477220 */ /* 0x000fe40000410000 */
[----:B--2---:R-:W-:Y:S02]  /*2a20*/  FFMA.FTZ R165, R172, R156, R69 ;  /* 0x0000009caca57223 */ /* 0x004fe40000010045 */
[----:B------:R-:W-:Y:S01]  /*2a30*/  FMUL.FTZ R69, R143, R62 ;  /* 0x0000003e8f457220 */ /* 0x000fe20000410000 */
[----:B------:R-:W2:Y:S01]  /*2a40*/  MUFU.EX2 R188, R188 ;  /* 0x000000bc00bc7308 */ /* 0x000ea20000000800 */
[----:B------:R-:W-:Y:S02]  /*2a50*/  FMUL.FTZ R156, R132, R163 ;  /* 0x000000a3849c7220 */ /* 0x000fe40000410000 */
[----:B------:R-:W-:Y:S02]  /*2a60*/  FMUL.FTZ R164, R168, R71 ;  /* 0x00000047a8a47220 */ /* 0x000fe40000410000 */
[----:B0-----:R-:W-:-:S02]  /*2a70*/  FFMA.FTZ R165, R186, R165, R69 ;  /* 0x000000a5baa57223 */ /* 0x001fc40000010045 */
[----:B------:R-:W-:Y:S01]  /*2a80*/  FMUL.FTZ R69, R173, R164 ;  /* 0x000000a4ad457220 */ /* 0x000fe20000410000 */
[----:B------:R-:W0:Y:S01]  /*2a90*/  MUFU.EX2 R156, R156 ;  /* 0x0000009c009c7308 */ /* 0x000e220000000800 */
[----:B------:R-:W-:Y:S02]  /*2aa0*/  FMUL.FTZ R190, R137, R163 ;  /* 0x000000a389be7220 */ /* 0x000fe40000410000 */
[----:B------:R-:W-:Y:S02]  /*2ab0*/  FMUL.FTZ R68, R140, R63 ;  /* 0x0000003f8c447220 */ /* 0x000fe40000410000 */
[----:B------:R-:W-:Y:S02]  /*2ac0*/  FMUL.FTZ R71, R172, R69 ;  /* 0x00000045ac477220 */ /* 0x000fe40000410000 */
[----:B------:R-:W-:Y:S01]  /*2ad0*/  FMUL.FTZ R192, R154, R163 ;  /* 0x000000a39ac07220 */ /* 0x000fe20000410000 */
[----:B------:R-:W3:Y:S01]  /*2ae0*/  MUFU.EX2 R190, R190 ;  /* 0x000000be00be7308 */ /* 0x000ee20000000800 */
[----:B-1----:R-:W-:-:S02]  /*2af0*/  FFMA.FTZ R165, R193, R165, R68 ;  /* 0x000000a5c1a57223 */ /* 0x002fc40000010044 */
[----:B------:R-:W-:Y:S02]  /*2b00*/  FMUL.FTZ R68, R186, R71 ;  /* 0x00000047ba447220 */ /* 0x000fe40000410000 */
[----:B----4-:R-:W-:Y:S02]  /*2b10*/  FMUL.FTZ R69, R141, R64 ;  /* 0x000000408d457220 */ /* 0x010fe40000410000 */
[----:B------:R-:W-:Y:S01]  /*2b20*/  FMUL.FTZ R71, R193, R68 ;  /* 0x00000044c1477220 */ /* 0x000fe20000410000 */
[----:B------:R-:W1:Y:S01]  /*2b30*/  MUFU.EX2 R192, R192 ;  /* 0x000000c000c07308 */ /* 0x000e620000000800 */
[----:B--2---:R-:W-:Y:S02]  /*2b40*/  FFMA.FTZ R165, R188, R165, R69 ;  /* 0x000000a5bca57223 */ /* 0x004fe40000010045 */
[----:B------:R-:W-:Y:S02]  /*2b50*/  FMUL.FTZ R69, R138, R65 ;  /* 0x000000418a457220 */ /* 0x000fe40000410000 */
[----:B------:R-:W-:-:S02]  /*2b60*/  FMUL.FTZ R71, R188, R71 ;  /* 0x00000047bc477220 */ /* 0x000fc40000410000 */
[C---:B0-----:R-:W-:Y:S02]  /*2b70*/  FFMA.FTZ R165, R156.reuse, R165, R69 ;  /* 0x000000a59ca57223 */ /* 0x041fe40000010045 */
[----:B------:R-:W-:Y:S02]  /*2b80*/  FMUL.FTZ R69, R139, R66 ;  /* 0x000000428b457220 */ /* 0x000fe40000410000 */
[----:B------:R-:W-:Y:S02]  /*2b90*/  FMUL.FTZ R71, R156, R71 ;  /* 0x000000479c477220 */ /* 0x000fe40000410000 */
[----:B---3--:R-:W-:Y:S02]  /*2ba0*/  FFMA.FTZ R165, R190, R165, R69 ;  /* 0x000000a5bea57223 */ /* 0x008fe40000010045 */
[----:B------:R-:W-:Y:S02]  /*2bb0*/  FMUL.FTZ R69, R136, R67 ;  /* 0x0000004388457220 */ /* 0x000fe40000410000 */
[----:B------:R-:W-:-:S02]  /*2bc0*/  FMUL.FTZ R71, R190, R71 ;  /* 0x00000047be477220 */ /* 0x000fc40000410000 */
[C---:B-1----:R-:W-:Y:S02]  /*2bd0*/  FFMA.FTZ R69, R192.reuse, R165, R69 ;  /* 0x000000a5c0457223 */ /* 0x042fe40000010045 */
[----:B------:R-:W-:Y:S01]  /*2be0*/  FMUL.FTZ R68, R192, R71 ;  /* 0x00000047c0447220 */ /* 0x000fe20000410000 */
        /* <DEDUP_REMOVED lines=8> */
.L_x_4218:
[----:B------:R-:W-:Y:S05]  /*2c70*/  BSYNC B0 ;  /* 0x0000000000007941 */ /* 0x000fea0003800000 */
.L_x_4217:
        /* <DEDUP_REMOVED lines=26> */
.L_x_4272:
        /* <DEDUP_REMOVED lines=24> */
.L_x_4273:
        /* <DEDUP_REMOVED lines=10> */
[----:B-1----:R-:W-:Y:S05]  /*3040*/  CALL.REL.NOINC `($__internal_172_$__cuda_sm70_shflsync_idx_p) ;  /* 0x00003e0000007944 */ /* 0x002fea0003c00000 */
.L_x_4223:
[----:B------:R-:W-:Y:S05]  /*3050*/  BRA.CONV ~URZ, `(.L_x_4224) ;  /* 0x000000637f007947 */ /* 0x000fea000b800000 */
[----:B0-----:R-:W-:Y:S01]  /*3060*/  HFMA2.MMA R208, -RZ, RZ, 0, 1.847743988037109375e-06 ;  /* 0x0000001fffd07435 */ /* 0x001fe200000001ff */
[----:B------:R-:W-:-:S02]  /*3070*/  MOV R207, R71 ;  /* 0x0000004700cf7202 */ /* 0x000fc40000000f00 */
[----:B-1----:R-:W-:Y:S02]  /*3080*/  MOV R206, 0x1f ;  /* 0x0000001f00ce7802 */ /* 0x002fe40000000f00 */
[----:B------:R-:W-:Y:S02]  /*3090*/  MOV R209, 0xffffffff ;  /* 0xffffffff00d17802 */ /* 0x000fe40000000f00 */
[----:B------:R-:W-:Y:S02]  /*30a0*/  MOV R68, 0x30c0 ;  /* 0x000030c000447802 */ /* 0x000fe40000000f00 */
[----:B------:R-:W-:Y:S05]  /*30b0*/  CALL.REL.NOINC `($__internal_172_$__cuda_sm70_shflsync_idx_p) ;  /* 0x00003d9000007944 */ /* 0x000fea0003c00000 */
.L_x_4224:
[----:B------:R-:W-:Y:S05]  /*30c0*/  BRA.DIV ~URZ, `(.L_x_4225) ;  /* 0x000033d27f007947 */ /* 0x000fea000b800000 */
[----:B------:R2:W3:Y:S04]  /*30d0*/  SHFL.UP PT, R176, R177, 0x1, RZ ;  /* 0x04200000b1b07989 */ /* 0x0004e800000e00ff */
[----:B------:R-:W4:Y:S04]  /*30e0*/  SHFL.IDX PT, R118, R118, RZ, 0x1f ;  /* 0x00001fff76767589 */ /* 0x000f2800000e0000 */
[----:B------:R2:W0:Y:S04]  /*30f0*/  SHFL.IDX PT, R69, R119, RZ, 0x1f ;  /* 0x00001fff77457589 */ /* 0x00042800000e0000 */
[----:B------:R2:W1:Y:S02]  /*3100*/  SHFL.UP PT, R177, R71, 0x1, RZ ;  /* 0x0420000047b17989 */ /* 0x00046400000e00ff */
.L_x_4274:
[----:B--2---:R-:W2:Y:S01]  /*3110*/  LDS.64 R70, [R100.X16+0x2140] ;  /* 0x0021400064467984 */ /* 0x004ea2000000ca00 */
[----:B----4-:R-:W-:Y:S01]  /*3120*/  MOV R68, R118 ;  /* 0x0000007600447202 */ /* 0x010fe20000000f00 */
[----:B01-3--:R-:W-:-:S04]  /*3130*/  @P1 FFMA.FTZ R69, R69, R176, R177 ;  /* 0x000000b045451223 */ /* 0x00bfc800000100b1 */
[----:B------:R-:W-:Y:S02]  /*3140*/  @P1 FMUL.FTZ R68, R68, R176 ;  /* 0x000000b044441220 */ /* 0x000fe40000410000 */
[C---:B--2---:R-:W-:Y:S02]  /*3150*/  FFMA.FTZ R71, R70.reuse, R69, R71 ;  /* 0x0000004546477223 */ /* 0x044fe40000010047 */
[----:B------:R-:W-:-:S05]  /*3160*/  FMUL.FTZ R70, R70, R68 ;  /* 0x0000004446467220 */ /* 0x000fca0000410000 */
[----:B------:R0:W-:Y:S02]  /*3170*/  STS.128 [R100.X16+0x2140], R68 ;  /* 0x0021404464007388 */ /* 0x0001e4000000cc00 */
.L_x_4220:
[----:B--2---:R-:W-:Y:S05]  /*3180*/  BSYNC B0 ;  /* 0x0000000000007941 */ /* 0x004fea0003800000 */
.L_x_4219:
[----:B------:R-:W-:Y:S01]  /*3190*/  WARPSYNC 0xffffffff ;  /* 0xffffffff00007948 */ /* 0x000fe20003800000 */
[----:B------:R-:W-:Y:S01]  /*31a0*/  BAR.SYNC.DEFER_BLOCKING 0x0 ;  /* 0x0000000000007b1d */ /* 0x000fe20000010000 */
[----:B0-----:R-:W-:Y:S01]  /*31b0*/  FFMA.FTZ R69, R192, R196, R203 ;  /* 0x000000c4c0457223 */ /* 0x001fe200000100cb */
[----:B------:R-:W-:Y:S01]  /*31c0*/  LOP3.LUT P0, RZ, R100, 0x1f, RZ, 0xc0, !PT ;  /* 0x0000001f64ff7812 */ /* 0x000fe2000780c0ff */
[----:B------:R-:W-:Y:S01]  /*31d0*/  FMUL.FTZ R70, R153, R52 ;  /* 0x0000003499467220 */ /* 0x000fe20000410000 */
[----:B------:R-:W-:Y:S01]  /*31e0*/  HFMA2.MMA R119, -RZ, RZ, 0, 0 ;  /* 0x00000000ff777435 */ /* 0x000fe200000001ff */
[----:B------:R-:W-:Y:S01]  /*31f0*/  FFMA.FTZ R69, R190, R69, R201 ;  /* 0x00000045be457223 */ /* 0x000fe200000100c9 */
[----:B------:R-:W-:Y:S01]  /*3200*/  ISETP.GE.OR P0, PT, R90, c[0x0][0x174], P0 ;  /* 0x00005d005a007a0c */ /* 0x000fe20000706670 */
[----:B-1----:R-:W-:Y:S01]  /*3210*/  FMUL.FTZ R71, R192, R191 ;  /* 0x000000bfc0477220 */ /* 0x002fe20000410000 */
[----:B------:R-:W-:Y:S01]  /*3220*/  MOV R118, 0x3f800000 ;  /* 0x3f80000000767802 */ /* 0x000fe20000000f00 */
[----:B------:R-:W-:Y:S01]  /*3230*/  FFMA.FTZ R69, R156, R69, R199 ;  /* 0x000000459c457223 */ /* 0x000fe200000100c7 */
[----:B------:R-:W-:Y:S01]  /*3240*/  BSSY B0, `(.L_x_4226) ;  /* 0x0000070000007945 */ /* 0x000fe20003800000 */
[----:B------:R-:W-:-:S02]  /*3250*/  FMUL.FTZ R71, R190, R71 ;  /* 0x00000047be477220 */ /* 0x000fc40000410000 */
        /* <DEDUP_REMOVED lines=23> */
[----:B0-----:R-:W-:Y:S02]  /*33d0*/  FFMA.FTZ R185, R185, R68, R70 ;  /* 0x00000044b9b97223 */ /* 0x001fe40000010046 */
[----:B------:R-:W-:Y:S02]  /*33e0*/  FMUL.FTZ R68, R150, R53 ;  /* 0x0000003596447220 */ /* 0x000fe40000410000 */
[----:B------:R-:W-:Y:S02]  /*33f0*/  FMUL.FTZ R70, R147, R58 ;  /* 0x0000003a93467220 */ /* 0x000fe40000410000 */
        /* <DEDUP_REMOVED lines=25> */
[----:B------:R-:W-:Y:S02]  /*3590*/  FFMA.FTZ R70, R161, R70, R166 ;  /* 0x00000046a1467223 */ /* 0x000fe400000100a6 */
[----:B------:R-:W-:Y:S02]  /*35a0*/  FMUL.FTZ R68, R162, R71 ;  /* 0x00000047a2447220 */ /* 0x000fe40000410000 */
        /* <DEDUP_REMOVED lines=20> */
.L_x_4275:
        /* <DEDUP_REMOVED lines=26> */
.L_x_4276:
        /* <DEDUP_REMOVED lines=11> */
.L_x_4227:
[----:B-12---:R-:W-:Y:S05]  /*3940*/  BSYNC B0 ;  /* 0x0000000000007941 */ /* 0x006fea0003800000 */
.L_x_4226:
[----:B------:R-:W-:Y:S01]  /*3950*/  WARPSYNC 0xffffffff ;  /* 0xffffffff00007948 */ /* 0x000fe20003800000 */
[----:B------:R-:W-:Y:S01]  /*3960*/  BAR.SYNC.DEFER_BLOCKING 0x0 ;  /* 0x0000000000007b1d */ /* 0x000fe20000010000 */
[----:B0-----:R-:W-:Y:S01]  /*3970*/  HFMA2.MMA R69, -RZ, RZ, 0, 0 ;  /* 0x00000000ff457435 */ /* 0x001fe200000001ff */
[----:B------:R-:W-:Y:S01]  /*3980*/  FFMA.FTZ R71, R85, R185, RZ ;  /* 0x000000b955477223 */ /* 0x000fe200000100ff */
[----:B------:R-:W-:Y:S01]  /*3990*/  SHF.L.U32 R209, R155, 0x2, RZ ;  /* 0x000000029bd17819 */ /* 0x000fe200000006ff */
[----:B------:R-:W-:Y:S01]  /*39a0*/  IMAD R205, R125, c[0x0][0x298], RZ ;  /* 0x0000a6007dcd7a24 */ /* 0x000fe200078e02ff */
[----:B------:R-:W-:Y:S01]  /*39b0*/  ISETP.NE.AND P4, PT, R100, RZ, PT ;  /* 0x000000ff6400720c */ /* 0x000fe20003f85270 */
[----:B------:R-:W-:Y:S02]  /*39c0*/  BSSY B0, `(.L_x_4230) ;  /* 0x00000a3000007945 */ /* 0x000fe40003800000 */
[----:B------:R-:W-:Y:S01]  /*39d0*/  IMAD R205, R104, c[0x0][0x29c], R205 ;  /* 0x0000a70068cd7a24 */ /* 0x000fe200078e02cd */
[----:B------:R-:W0:Y:S09]  /*39e0*/  LDS R68, [R100.X8+0x2354] ;  /* 0x0023540064447984 */ /* 0x000e320000008800 */
[----:B------:R1:W-:Y:S01]  /*39f0*/  @!P4 STS.64 [R157.X8+0x2e50], R118 ;  /* 0x002e50769d00c388 */ /* 0x0003e20000008a00 */
[----:B0-----:R-:W-:Y:S01]  /*3a00*/  FFMA.FTZ R191, R68, R191, R196 ;  /* 0x000000bf44bf7223 */ /* 0x001fe200000100c4 */
[----:B------:R-:W-:Y:S01]  /*3a10*/  MOV R68, R100 ;  /* 0x0000006400447202 */ /* 0x000fe20000000f00 */
[----:B------:R-:W-:-:S02]  /*3a20*/  FMUL.FTZ R196, R150, R53 ;  /* 0x0000003596c47220 */ /* 0x000fc40000410000 */
[----:B------:R-:W-:Y:S02]  /*3a30*/  FFMA.FTZ R203, R192, R191, R203 ;  /* 0x000000bfc0cb7223 */ /* 0x000fe400000100cb */
[----:B------:R-:W-:Y:S02]  /*3a40*/  FFMA.FTZ R207, R162, R185, R196 ;  /* 0x000000b9a2cf7223 */ /* 0x000fe400000100c4 */
[----:B------:R-:W-:Y:S02]  /*3a50*/  FFMA.FTZ R201, R190, R203, R201 ;  /* 0x000000cbbec97223 */ /* 0x000fe400000100c9 */
[----:B------:R-:W-:Y:S02]  /*3a60*/  FFMA.FTZ R70, R78, R207, R71 ;  /* 0x000000cf4e467223 */ /* 0x000fe40000010047 */
[----:B------:R-:W-:-:S04]  /*3a70*/  IMAD.WIDE.U32 R68, R104, c[0x0][0x298], R68 ;  /* 0x0000a60068447a25 */ /* 0x000fc800078e0044 */
[----:B------:R-:W-:Y:S01]  /*3a80*/  FFMA.FTZ R199, R156, R201, R199 ;  /* 0x000000c99cc77223 */ /* 0x000fe200000100c7 */
[----:B------:R-:W-:Y:S01]  /*3a90*/  IADD3 R69, R69, R205, RZ ;  /* 0x000000cd45457210 */ /* 0x000fe20007ffe0ff */
[----:B------:R-:W-:Y:S02]  /*3aa0*/  FFMA.FTZ R71, R79, R183, R70 ;  /* 0x000000b74f477223 */ /* 0x000fe40000010046 */
[----:B------:R-:W-:Y:S02]  /*3ab0*/  FFMA.FTZ R197, R188, R199, R197 ;  /* 0x000000c7bcc57223 */ /* 0x000fe400000100c5 */
[----:B------:R-:W-:Y:S02]  /*3ac0*/  FMUL.FTZ R192, R146, R57 ;  /* 0x0000003992c07220 */ /* 0x000fe40000410000 */
[----:B------:R-:W-:Y:S02]  /*3ad0*/  FFMA.FTZ R70, R0, R182, R71 ;  /* 0x000000b600467223 */ /* 0x000fe40000010047 */
[----:B------:R-:W-:-:S02]  /*3ae0*/  IMAD R188, R124, c[0x0][0x2a0], RZ ;  /* 0x0000a8007cbc7a24 */ /* 0x000fc400078e02ff */
[----:B------:R-:W-:Y:S02]  /*3af0*/  FFMA.FTZ R193, R193, R197, R194 ;  /* 0x000000c5c1c17223 */ /* 0x000fe400000100c2 */
[-C--:B------:R-:W-:Y:S02]  /*3b00*/  FFMA.FTZ R205, R158, R181.reuse, R192 ;  /* 0x000000b59ecd7223 */ /* 0x080fe400000100c0 */
[----:B------:R-:W-:Y:S02]  /*3b10*/  FFMA.FTZ R71, R111, R181, R70 ;  /* 0x000000b56f477223 */ /* 0x000fe40000010046 */
[----:B------:R-:W-:-:S04]  /*3b20*/  IMAD.WIDE.U32 R68, R103, c[0x0][0x2a0], R68 ;  /* 0x0000a80067447a25 */ /* 0x000fc800078e0044 */
[----:B------:R-:W-:Y:S02]  /*3b30*/  FADD.FTZ R190, -R196, R207 ;  /* 0x000000cfc4be7221 */ /* 0x000fe40000010100 */
[----:B------:R-:W-:Y:S02]  /*3b40*/  IMAD R207, R103, c[0x0][0x2a4], R188 ;  /* 0x0000a90067cf7a24 */ /* 0x000fe400078e02bc */
[----:B------:R-:W-:Y:S01]  /*3b50*/  FFMA.FTZ R195, R186, R193, R195 ;  /* 0x000000c1bac37223 */ /* 0x000fe200000100c3 */
[----:B------:R-:W-:Y:S01]  /*3b60*/  SHF.L.U64.HI R186, R155, 0x2, R152 ;  /* 0x000000029bba7819 */ /* 0x000fe20000010298 */
[----:B------:R-:W-:Y:S01]  /*3b70*/  FADD.FTZ R188, -R192, R205 ;  /* 0x000000cdc0bc7221 */ /* 0x000fe20000010100 */
[----:B------:R-:W-:Y:S01]  /*3b80*/  IADD3 R69, R69, R207, RZ ;  /* 0x000000cf45457210 */ /* 0x000fe20007ffe0ff */
[----:B------:R-:W-:Y:S01]  /*3b90*/  FFMA.FTZ R71, R108, R205, R71 ;  /* 0x000000cd6c477223 */ /* 0x000fe20000010047 */
[----:B------:R-:W-:Y:S01]  /*3ba0*/  LEA R205, P0, R68, c[0x0][0x318], 0x2 ;  /* 0x0000c60044cd7a11 */ /* 0x000fe200078010ff */
[----:B------:R-:W-:-:S02]  /*3bb0*/  FFMA.FTZ R175, R172, R195, R175 ;  /* 0x000000c3acaf7223 */ /* 0x000fc400000100af */
[----:B------:R-:W-:Y:S01]  /*3bc0*/  IMAD R192, R186, c[0x0][0x2b0], RZ ;  /* 0x0000ac00bac07a24 */ /* 0x000fe200078e02ff */
[----:B------:R-:W-:Y:S01]  /*3bd0*/  LEA R70, P1, R76, R205, 0x2 ;  /* 0x000000cd4c467211 */ /* 0x000fe200078210ff */
[----:B------:R-:W-:Y:S01]  /*3be0*/  FFMA.FTZ R205, R113, R180, R71 ;  /* 0x000000b471cd7223 */ /* 0x000fe20000010047 */
[----:B------:R-:W-:Y:S01]  /*3bf0*/  LEA.HI.X R207, R68, c[0x0][0x31c], R69, 0x2, P0 ;  /* 0x0000c70044cf7a11 */ /* 0x000fe200000f1445 */
[----:B------:R-:W-:Y:S02]  /*3c00*/  FFMA.FTZ R173, R173, R175, R174 ;  /* 0x000000afadad7223 */ /* 0x000fe400000100ae */
[----:B------:R-:W-:Y:S01]  /*3c10*/  FMUL.FTZ R194, R142, R61 ;  /* 0x0000003d8ec27220 */ /* 0x000fe20000410000 */
[----:B------:R-:W-:Y:S01]  /*3c20*/  LEA.HI.X R71, R76, R207, R77, 0x2, P1 ;  /* 0x000000cf4c477211 */ /* 0x000fe200008f144d */
[----:B------:R-:W-:Y:S02]  /*3c30*/  FFMA.FTZ R186, R110, R178, R205 ;  /* 0x000000b26eba7223 */ /* 0x000fe400000100cd */
[----:B------:R-:W-:-:S02]  /*3c40*/  FFMA.FTZ R171, R168, R173, R171 ;  /* 0x000000ada8ab7223 */ /* 0x000fc400000100ab */
[-C--:B------:R-:W-:Y:S02]  /*3c50*/  FFMA.FTZ R211, R172, R179.reuse, R194 ;  /* 0x000000b3acd37223 */ /* 0x080fe400000100c2 */
[----:B------:R-:W-:Y:S02]  /*3c60*/  FFMA.FTZ R205, R115, R179, R186 ;  /* 0x000000b373cd7223 */ /* 0x000fe400000100ba */
[----:B------:R-:W-:Y:S02]  /*3c70*/  FFMA.FTZ R169, R169, R171, R170 ;  /* 0x000000aba9a97223 */ /* 0x000fe400000100aa */
[----:B------:R-:W-:Y:S01]  /*3c80*/  FFMA.FTZ R172, R112, R211, R205 ;  /* 0x000000d370ac7223 */ /* 0x000fe200000100cd */
[----:B------:R-:W-:Y:S01]  /*3c90*/  IADD3 R205, P2, R76, -0x400, RZ ;  /* 0xfffffc004ccd7810 */ /* 0x000fe20007f5e0ff */
[----:B------:R-:W-:Y:S02]  /*3ca0*/  FFMA.FTZ R163, R158, R169, R163 ;  /* 0x000000a99ea37223 */ /* 0x000fe400000100a3 */
[----:B------:R-:W-:Y:S01]  /*3cb0*/  FFMA.FTZ R172, R117, R176, R172 ;  /* 0x000000b075ac7223 */ /* 0x000fe200000100ac */
[----:B------:R-:W-:Y:S01]  /*3cc0*/  IADD3 R68, P3, R205, R68, RZ ;  /* 0x00000044cd447210 */ /* 0x000fe20007f7e0ff */
[----:B------:R-:W-:Y:S01]  /*3cd0*/  FFMA.FTZ R159, R159, R163, R164 ;  /* 0x000000a39f9f7223 */ /* 0x000fe200000100a4 */
[----:B------:R-:W-:Y:S01]  /*3ce0*/  SHF.L.U32 R164, R100, 0x4, RZ ;  /* 0x0000000464a47819 */ /* 0x000fe200000006ff */
[----:B------:R-:W-:Y:S01]  /*3cf0*/  IMAD R207, R209, c[0x0][0x2b4], R192 ;  /* 0x0000ad00d1cf7a24 */ /* 0x000fe200078e02c0 */
[----:B------:R-:W-:Y:S01]  /*3d00*/  IADD3.X R69, R69, -0x1, R77, P3, P2 ;  /* 0xffffffff45457810 */ /* 0x000fe20001fe444d */
[----:B------:R-:W-:Y:S01]  /*3d10*/  IMAD.WIDE.U32 R70, R209, c[0x0][0x2b0], R70 ;  /* 0x0000ac00d1467a25 */ /* 0x000fe200078e0046 */
[----:B------:R-:W-:-:S03]  /*3d20*/  LEA.HI.SX32 R164, R164, R164, 0x1b ;  /* 0x000000a4a4a47211 */ /* 0x000fc600078fdaff */
[----:B------:R-:W-:Y:S01]  /*3d30*/  FMUL.FTZ R170, R138, R65 ;  /* 0x000000418aaa7220 */ /* 0x000fe20000410000 */
[----:B------:R-:W-:Y:S01]  /*3d40*/  IADD3 R71, R71, R207, RZ ;  /* 0x000000cf47477210 */ /* 0x000fe20007ffe0ff */
[----:B------:R-:W-:Y:S02]  /*3d50*/  FFMA.FTZ R172, R114, R177, R172 ;  /* 0x000000b172ac7223 */ /* 0x000fe400000100ac */
[----:B------:R-:W-:Y:S02]  /*3d60*/  FFMA.FTZ R165, R160, R159, R165 ;  /* 0x0000009fa0a57223 */ /* 0x000fe400000100a5 */
[-C--:B------:R-:W-:Y:S02]  /*3d70*/  FFMA.FTZ R209, R156, R189.reuse, R170 ;  /* 0x000000bd9cd17223 */ /* 0x080fe400000100aa */
[----:B------:R-:W-:Y:S02]  /*3d80*/  FFMA.FTZ R207, R81, R189, R172 ;  /* 0x000000bd51cf7223 */ /* 0x000fe400000100ac */
[----:B------:R-:W-:-:S02]  /*3d90*/  FFMA.FTZ R161, R161, R165, R166 ;  /* 0x000000a5a1a17223 */ /* 0x000fc400000100a6 */
[----:B------:R-:W-:Y:S02]  /*3da0*/  FFMA.FTZ R156, R80, R209, R207 ;  /* 0x000000d1509c7223 */ /* 0x000fe400000100cf */
[----:B------:R-:W-:Y:S02]  /*3db0*/  FFMA.FTZ R167, R162, R161, R167 ;  /* 0x000000a1a2a77223 */ /* 0x000fe400000100a7 */
[----:B------:R-:W-:Y:S01]  /*3dc0*/  FADD.FTZ R158, -R170, R209 ;  /* 0x000000d1aa9e7221 */ /* 0x000fe20000010100 */
[----:B------:R-:W-:Y:S01]  /*3dd0*/  P2R R170, PR, RZ, 0x10 ;  /* 0x00000010ffaa7803 */ /* 0x000fe20000000000 */
[----:B------:R-:W-:Y:S02]  /*3de0*/  FMUL.FTZ R209, R82, R187 ;  /* 0x000000bb52d17220 */ /* 0x000fe40000410000 */
[----:B------:R-:W-:Y:S02]  /*3df0*/  FFMA.FTZ R156, R83, R184, R156 ;  /* 0x000000b8539c7223 */ /* 0x000fe4000001009c */
[----:B------:R-:W-:-:S02]  /*3e00*/  FFMA.FTZ R185, -R153, R52, R185 ;  /* 0x0000003499b97223 */ /* 0x000fc400000101b9 */
[----:B------:R-:W-:Y:S02]  /*3e10*/  FMUL.FTZ R162, R121, R167 ;  /* 0x000000a779a27220 */ /* 0x000fe40000410000 */
[----:B------:R-:W-:Y:S02]  /*3e20*/  FADD.FTZ R156, R156, R209 ;  /* 0x000000d19c9c7221 */ /* 0x000fe40000010000 */
[----:B------:R-:W-:Y:S02]  /*3e30*/  FMUL.FTZ R166, R116, R161 ;  /* 0x000000a174a67220 */ /* 0x000fe40000410000 */
[----:B------:R-:W-:Y:S02]  /*3e40*/  FFMA.FTZ R209, R185, R162, RZ ;  /* 0x000000a2b9d17223 */ /* 0x000fe400000100ff */
[----:B------:R-:W-:Y:S02]  /*3e50*/  FMUL.FTZ R207, R137, R203 ;  /* 0x000000cb89cf7220 */ /* 0x000fe40000410000 */
[----:B------:R-:W-:-:S02]  /*3e60*/  FFMA.FTZ R183, -R151, R54, R183 ;  /* 0x0000003697b77223 */ /* 0x000fc400000101b7 */
[----:B-1----:R-:W-:Y:S02]  /*3e70*/  FMUL.FTZ R119, R123, R165 ;  /* 0x000000a57b777220 */ /* 0x002fe40000410000 */
[----:B------:R-:W-:Y:S02]  /*3e80*/  FFMA.FTZ R118, R190, R166, R209 ;  /* 0x000000a6be767223 */ /* 0x000fe400000100d1 */
[----:B------:R-:W-:Y:S02]  /*3e90*/  FADD.FTZ R168, -R194, R211 ;  /* 0x000000d3c2a87221 */ /* 0x000fe40000010100 */
[----:B------:R-:W-:Y:S02]  /*3ea0*/  FMUL.FTZ R211, R18, R207 ;  /* 0x000000cf12d37220 */ /* 0x000fe40000410000 */
[----:B------:R-:W-:Y:S02]  /*3eb0*/  FFMA.FTZ R182, -R148, R55, R182 ;  /* 0x0000003794b67223 */ /* 0x000fe400000101b6 */
[----:B------:R-:W-:Y:S01]  /*3ec0*/  FMUL.FTZ R170, R120, R159 ;  /* 0x0000009f78aa7220 */ /* 0x000fe20000410000 */
[----:B------:R0:W-:Y:S01]  /*3ed0*/  STS [R164.X4+0x10c8], R211 ;  /* 0x0010c8d3a4007388 */ /* 0x0001e20000004800 */
[----:B------:R-:W-:-:S02]  /*3ee0*/  FFMA.FTZ R209, R183, R119, R118 ;  /* 0x00000077b7d17223 */ /* 0x000fc40000010076 */
[----:B------:R-:W-:Y:S02]  /*3ef0*/  FMUL.FTZ R160, R154, R191 ;  /* 0x000000bf9aa07220 */ /* 0x000fe40000410000 */
[----:B------:R-:W-:Y:S02]  /*3f00*/  FMUL.FTZ R194, R132, R201 ;  /* 0x000000c984c27220 */ /* 0x000fe40000410000 */
[----:B------:R-:W-:Y:S02]  /*3f10*/  FFMA.FTZ R181, -R149, R56, R181 ;  /* 0x0000003895b57223 */ /* 0x000fe400000101b5 */
[----:B------:R-:W-:Y:S02]  /*3f20*/  FFMA.FTZ R118, R182, R170, R209 ;  /* 0x000000aab6767223 */ /* 0x000fe400000100d1 */
[----:B0-----:R-:W-:Y:S02]  /*3f30*/  FMUL.FTZ R211, R127, R163 ;  /* 0x000000a37fd37220 */ /* 0x001fe40000410000 */
[----:B------:R-:W-:-:S02]  /*3f40*/  FMUL.FTZ R215, R19, R160 ;  /* 0x000000a013d77220 */ /* 0x000fc40000410000 */
[----:B------:R-:W-:Y:S02]  /*3f50*/  FMUL.FTZ R213, R17, R194 ;  /* 0x000000c211d57220 */ /* 0x000fe40000410000 */
[----:B------:R-:W-:Y:S01]  /*3f60*/  FMUL.FTZ R231, R135, R199 ;  /* 0x000000c787e77220 */ /* 0x000fe20000410000 */
[----:B------:R0:W-:Y:S01]  /*3f70*/  STS [R164.X4+0x10cc], R215 ;  /* 0x0010ccd7a4007388 */ /* 0x0001e20000004800 */
[----:B------:R-:W-:Y:S02]  /*3f80*/  FMUL.FTZ R172, R122, R169 ;  /* 0x000000a97aac7220 */ /* 0x000fe40000410000 */
[----:B------:R-:W-:Y:S01]  /*3f90*/  FFMA.FTZ R209, R181, R211, R118 ;  /* 0x000000d3b5d17223 */ /* 0x000fe20000010076 */
[----:B------:R1:W-:Y:S01]  /*3fa0*/  STS [R164.X4+0x10c4], R213 ;  /* 0x0010c4d5a4007388 */ /* 0x0003e20000004800 */
[----:B------:R-:W-:Y:S02]  /*3fb0*/  FFMA.FTZ R180, -R147, R58, R180 ;  /* 0x0000003a93b47223 */ /* 0x000fe400000101b4 */
[----:B------:R-:W-:-:S02]  /*3fc0*/  FFMA.FTZ R209, R188, R172, R209 ;  /* 0x000000acbcd17223 */ /* 0x000fc400000100d1 */
[----:B------:R-:W-:Y:S02]  /*3fd0*/  FFMA.FTZ R178, -R144, R59, R178 ;  /* 0x0000003b90b27223 */ /* 0x000fe400000101b2 */
[----:B0-----:R-:W-:Y:S02]  /*3fe0*/  FMUL.FTZ R215, R16, R231 ;  /* 0x000000e710d77220 */ /* 0x001fe40000410000 */
[----:B------:R-:W-:Y:S02]  /*3ff0*/  FMUL.FTZ R118, R126, R173 ;  /* 0x000000ad7e767220 */ /* 0x000fe40000410000 */
[----:B-1----:R-:W-:Y:S01]  /*4000*/  FMUL.FTZ R213, R129, R171 ;  /* 0x000000ab81d57220 */ /* 0x002fe20000410000 */
[----:B------:R0:W-:Y:S01]  /*4010*/  STS [R164.X4+0x10c0], R215 ;  /* 0x0010c0d7a4007388 */ /* 0x0001e20000004800 */
[----:B------:R-:W-:Y:S02]  /*4020*/  FFMA.FTZ R179, -R145, R60, R179 ;  /* 0x0000003c91b37223 */ /* 0x000fe400000101b3 */
[----:B------:R-:W-:-:S02]  /*4030*/  FFMA.FTZ R209, R180, R213, R209 ;  /* 0x000000d5b4d17223 */ /* 0x000fc400000100d1 */
[----:B------:R-:W-:Y:S02]  /*4040*/  FMUL.FTZ R186, R128, R195 ;  /* 0x000000c380ba7220 */ /* 0x000fe40000410000 */
[----:B------:R-:W-:Y:S02]  /*4050*/  FFMA.FTZ R174, R178, R118, R209 ;  /* 0x00000076b2ae7223 */ /* 0x000fe400000100d1 */
[----:B------:R-:W-:Y:S02]  /*4060*/  FMUL.FTZ R225, R133, R193 ;  /* 0x000000c185e17220 */ /* 0x000fe40000410000 */
[----:B0-----:R-:W-:Y:S02]  /*4070*/  FMUL.FTZ R215, R131, R175 ;  /* 0x000000af83d77220 */ /* 0x001fe40000410000 */
[----:B------:R-:W-:Y:S02]  /*4080*/  FFMA.FTZ R176, -R143, R62, R176 ;  /* 0x0000003e8fb07223 */ /* 0x000fe400000101b0 */
[----:B------:R-:W-:-:S02]  /*4090*/  FMUL.FTZ R209, R12, R215 ;  /* 0x000000d70cd17220 */ /* 0x000fc40000410000 */
[----:B------:R-:W-:Y:S02]  /*40a0*/  FFMA.FTZ R215, R179, R215, R174 ;  /* 0x000000d7b3d77223 */ /* 0x000fe400000100ae */
[----:B------:R-:W-:Y:S01]  /*40b0*/  FMUL.FTZ R221, R11, R118 ;  /* 0x000000760bdd7220 */ /* 0x000fe20000410000 */
[----:B------:R0:W-:Y:S01]  /*40c0*/  STS [R164.X4+0x10b0], R209 ;  /* 0x0010b0d1a4007388 */ /* 0x0001e20000004800 */
[----:B------:R-:W-:Y:S02]  /*40d0*/  FFMA.FTZ R215, R168, R186, R215 ;  /* 0x000000baa8d77223 */ /* 0x000fe400000100d7 */
[----:B------:R-:W-:Y:S01]  /*40e0*/  FMUL.FTZ R192, R130, R197 ;  /* 0x000000c582c07220 */ /* 0x000fe20000410000 */
[----:B------:R1:W-:Y:S01]  /*40f0*/  STS [R164.X4+0x10ac], R221 ;  /* 0x0010acdda4007388 */ /* 0x0003e20000004800 */
[----:B------:R-:W-:Y:S02]  /*4100*/  FFMA.FTZ R118, R176, R225, R215 ;  /* 0x000000e1b0767223 */ /* 0x000fe400000100d7 */
[----:B------:R-:W-:-:S02]  /*4110*/  FFMA.FTZ R177, -R140, R63, R177 ;  /* 0x0000003f8cb17223 */ /* 0x000fc400000101b1 */
[----:B------:R-:W-:Y:S02]  /*4120*/  FFMA.FTZ R189, -R141, R64, R189 ;  /* 0x000000408dbd7223 */ /* 0x000fe400000101bd */
[----:B0-----:R-:W-:Y:S01]  /*4130*/  FMUL.FTZ R209, R5, R166 ;  /* 0x000000a605d17220 */ /* 0x001fe20000410000 */
[----:B------:R-:W-:Y:S01]  /*4140*/  IADD3 R166, -R205, c[0x0][0x168], -R100 ;  /* 0x00005a00cda67a10 */ /* 0x000fe20007ffe964 */
[-C--:B------:R-:W-:Y:S01]  /*4150*/  FFMA.FTZ R118, R177, R192.reuse, R118 ;  /* 0x000000c0b1767223 */ /* 0x080fe20000010076 */
[----:B------:R-:W-:Y:S01]  /*4160*/  IADD3 R205, R100, 0x40, RZ ;  /* 0x0000004064cd7810 */ /* 0x000fe20007ffe0ff */
[----:B------:R-:W-:Y:S01]  /*4170*/  FMUL.FTZ R215, R8, R211 ;  /* 0x000000d308d77220 */ /* 0x000fe20000410000 */
[----:B------:R-:W-:Y:S01]  /*4180*/  ISETP.GE.AND P0, PT, R166, 0x1, PT ;  /* 0x00000001a600780c */ /* 0x000fe20003f06270 */
[----:B------:R-:W-:Y:S01]  /*4190*/  FMUL.FTZ R219, R10, R213 ;  /* 0x000000d50adb7220 */ /* 0x000fe20000410000 */
[----:B------:R1:W-:Y:S01]  /*41a0*/  STS [R164.X4+0x1094], R209 ;  /* 0x001094d1a4007388 */ /* 0x0003e20000004800 */
[----:B------:R-:W-:Y:S01]  /*41b0*/  FMUL.FTZ R211, R6, R119 ;  /* 0x0000007706d37220 */ /* 0x000fe20000410000 */
[----:B------:R-:W-:Y:S01]  /*41c0*/  ISETP.GE.AND P1, PT, R166, 0x41, PT ;  /* 0x00000041a600780c */ /* 0x000fe20003f26270 */
[----:B------:R-:W-:Y:S01]  /*41d0*/  FMUL.FTZ R229, R15, R192 ;  /* 0x000000c00fe57220 */ /* 0x000fe20000410000 */
[----:B------:R1:W-:Y:S01]  /*41e0*/  STS [R164.X4+0x10a8], R219 ;  /* 0x0010a8dba4007388 */ /* 0x0003e20000004800 */
[----:B------:R-:W-:Y:S01]  /*41f0*/  FMUL.FTZ R227, R14, R225 ;  /* 0x000000e10ee37220 */ /* 0x000fe20000410000 */
[----:B------:R-:W-:Y:S01]  /*4200*/  LEA.HI.SX32 R205, R205, R100, 0x1b ;  /* 0x00000064cdcd7211 */ /* 0x000fe200078fdaff */
[----:B------:R-:W-:Y:S01]  /*4210*/  FMUL.FTZ R223, R13, R186 ;  /* 0x000000ba0ddf7220 */ /* 0x000fe20000410000 */
[----:B------:R1:W-:Y:S01]  /*4220*/  STS [R164.X4+0x10bc], R229 ;  /* 0x0010bce5a4007388 */ /* 0x0003e20000004800 */
[----:B------:R-:W-:-:S02]  /*4230*/  FMUL.FTZ R217, R9, R172 ;  /* 0x000000ac09d97220 */ /* 0x000fc40000410000 */
[----:B------:R-:W-:Y:S01]  /*4240*/  FMUL.FTZ R213, R7, R170 ;  /* 0x000000aa07d57220 */ /* 0x000fe20000410000 */
[----:B------:R1:W-:Y:S01]  /*4250*/  STS [R164.X4+0x10b8], R227 ;  /* 0x0010b8e3a4007388 */ /* 0x0003e20000004800 */
[----:B------:R-:W-:Y:S02]  /*4260*/  FMUL.FTZ R119, R4, R162 ;  /* 0x000000a204777220 */ /* 0x000fe40000410000 */
[----:B------:R-:W-:Y:S01]  /*4270*/  FFMA.FTZ R231, R189, R231, R118 ;  /* 0x000000e7bde77223 */ /* 0x000fe20000010076 */
[----:B------:R1:W-:Y:S01]  /*4280*/  STS [R164.X4+0x10b4], R223 ;  /* 0x0010b4dfa4007388 */ /* 0x0003e20000004800 */
[----:B------:R-:W-:Y:S02]  /*4290*/  FFMA.FTZ R184, -R139, R66, R184 ;  /* 0x000000428bb87223 */ /* 0x000fe400000101b8 */
[----:B------:R-:W-:Y:S01]  /*42a0*/  FFMA.FTZ R231, R158, R194, R231 ;  /* 0x000000c29ee77223 */ /* 0x000fe200000100e7 */
[----:B------:R1:W-:Y:S01]  /*42b0*/  STS [R164.X4+0x10a4], R217 ;  /* 0x0010a4d9a4007388 */ /* 0x0003e20000004800 */
[----:B------:R-:W-:-:S02]  /*42c0*/  FFMA.FTZ R187, -R136, R67, R187 ;  /* 0x0000004388bb7223 */ /* 0x000fc400000101bb */
[----:B------:R-:W-:Y:S01]  /*42d0*/  FFMA.FTZ R231, R184, R207, R231 ;  /* 0x000000cfb8e77223 */ /* 0x000fe200000100e7 */
[----:B------:R1:W-:Y:S01]  /*42e0*/  STS [R164.X4+0x10a0], R215 ;  /* 0x0010a0d7a4007388 */ /* 0x0003e20000004800 */
[----:B------:R-:W-:-:S03]  /*42f0*/  FMUL.FTZ R162, R187, R160 ;  /* 0x000000a0bba27220 */ /* 0x000fc60000410000 */
[----:B------:R1:W-:Y:S04]  /*4300*/  STS [R164.X4+0x109c], R213 ;  /* 0x00109cd5a4007388 */ /* 0x0003e80000004800 */
[----:B------:R1:W-:Y:S04]  /*4310*/  STS [R164.X4+0x1098], R211 ;  /* 0x001098d3a4007388 */ /* 0x0003e80000004800 */
[----:B------:R1:W-:Y:S04]  /*4320*/  STS [R164.X4+0x1090], R119 ;  /* 0x00109077a4007388 */ /* 0x0003e80000004800 */
[----:B------:R-:W-:Y:S06]  /*4330*/  BAR.SYNC.DEFER_BLOCKING 0x0 ;  /* 0x0000000000007b1d */ /* 0x000fec0000010000 */
[----:B------:R-:W-:Y:S05]  /*4340*/  @!P0 BRA `(.L_x_4231) ;  /* 0x000000a000008947 */ /* 0x000fea0003800000 */
[----:B-1----:R-:W-:Y:S01]  /*4350*/  LEA.HI.SX32 R160, R100, R100, 0x1b ;  /* 0x0000006464a07211 */ /* 0x002fe200078fdaff */
        /* <DEDUP_REMOVED lines=9> */
.L_x_4231:
[----:B-1----:R-:W-:Y:S05]  /*43f0*/  BSYNC B0 ;  /* 0x0000000000007941 */ /* 0x002fea0003800000 */
.L_x_4230:
[----:B------:R-:W1:Y:S01]  /*4400*/  LDS R205, [R205.X4+0x1190] ;  /* 0x00119000cdcd7984 */ /* 0x000e620000004800 */
[----:B------:R-:W-:Y:S01]  /*4410*/  BSSY B0, `(.L_x_4232) ;  /* 0x0000006000007945 */ /* 0x000fe20003800000 */
[----:B------:R-:W-:Y:S01]  /*4420*/  FADD.FTZ R68, R231, R162 ;  /* 0x000000a2e7447221 */ /* 0x000fe20000010000 */
[C---:B------:R-:W-:Y:S02]  /*4430*/  IADD3 R69, R100.reuse, 0x80, RZ ;  /* 0x0000008064457810 */ /* 0x040fe40007ffe0ff */
[----:B0-----:R-:W-:Y:S01]  /*4440*/  IADD3 R119, R100, 0xc0, RZ ;  /* 0x000000c064777810 */ /* 0x001fe20007ffe0ff */
[----:B------:R-:W-:Y:S05]  /*4450*/  @!P1 BRA `(.L_x_4233) ;  /* 0x0000001000009947 */ /* 0x000fea0003800000 */
[----:B-1----:R0:W-:Y:S02]  /*4460*/  RED.E.ADD.F32.FTZ.RN.STRONG.GPU [R70.64+-0xf00], R205 ;  /* 0xfff100cd4600798e */ /* 0x0021e4000c10e784 */
.L_x_4233:
[----:B------:R-:W-:Y:S05]  /*4470*/  BSYNC B0 ;  /* 0x0000000000007941 */ /* 0x000fea0003800000 */
.L_x_4232:
        /* <DEDUP_REMOVED lines=14> */
.L_x_4235:
[----:B------:R-:W-:Y:S05]  /*4560*/  BSYNC B0 ;  /* 0x0000000000007941 */ /* 0x000fea0003800000 */
.L_x_4234:
[----:B------:R-:W1:Y:S01]  /*4570*/  LDS R119, [R119.X4+0x1390] ;  /* 0x0013900077777984 */ /* 0x000e620000004800 */
[----:B------:R-:W-:Y:S01]  /*4580*/  BSSY B0, `(.L_x_4236) ;  /* 0x0000005000007945 */ /* 0x000fe20003800000 */
[----:B0-----:R-:W-:Y:S02]  /*4590*/  IADD3 R69, R100, 0x140, RZ ;  /* 0x0000014064457810 */ /* 0x001fe40007ffe0ff */
[----:B------:R-:W-:Y:S01]  /*45a0*/  LEA.HI.SX32 R205, R205, R100, 0x1b ;  /* 0x00000064cdcd7211 */ /* 0x000fe200078fdaff */
[----:B------:R-:W-:Y:S05]  /*45b0*/  @!P0 BRA `(.L_x_4237) ;  /* 0x0000001000008947 */ /* 0x000fea0003800000 */
[----:B-1----:R0:W-:Y:S02]  /*45c0*/  RED.E.ADD.F32.FTZ.RN.STRONG.GPU [R70.64+-0xd00], R119 ;  /* 0xfff300774600798e */ /* 0x0021e4000c10e784 */
.L_x_4237:
[----:B------:R-:W-:Y:S05]  /*45d0*/  BSYNC B0 ;  /* 0x0000000000007941 */ /* 0x000fea0003800000 */
.L_x_4236:
[----:B------:R-:W2:Y:S01]  /*45e0*/  LDS R205, [R205.X4+0x1490] ;  /* 0x00149000cdcd7984 */ /* 0x000ea20000004800 */
[----:B------:R-:W-:Y:S01]  /*45f0*/  BSSY B0, `(.L_x_4238) ;  /* 0x0000005000007945 */ /* 0x000fe20003800000 */
[----:B01----:R-:W-:Y:S02]  /*4600*/  IADD3 R119, R100, 0x180, RZ ;  /* 0x0000018064777810 */ /* 0x003fe40007ffe0ff */
[----:B------:R-:W-:Y:S01]  /*4610*/  LEA.HI.SX32 R69, R69, R100, 0x1b ;  /* 0x0000006445457211 */ /* 0x000fe200078fdaff */
[----:B------:R-:W-:Y:S05]  /*4620*/  @!P1 BRA `(.L_x_4239) ;  /* 0x0000001000009947 */ /* 0x000fea0003800000 */
[----:B--2---:R0:W-:Y:S02]  /*4630*/  RED.E.ADD.F32.FTZ.RN.STRONG.GPU [R70.64+-0xc00], R205 ;  /* 0xfff400cd4600798e */ /* 0x0041e4000c10e784 */
.L_x_4239:
[----:B------:R-:W-:Y:S05]  /*4640*/  BSYNC B0 ;  /* 0x0000000000007941 */ /* 0x000fea0003800000 */
.L_x_4238:
[----:B------:R-:W1:Y:S01]  /*4650*/  LDS R69, [R69.X4+0x1590] ;  /* 0x0015900045457984 */ /* 0x000e620000004800 */
[----:B------:R-:W-:Y:S01]  /*4660*/  BSSY B0, `(.L_x_4240) ;  /* 0x0000005000007945 */ /* 0x000fe20003800000 */
[----:B0-2---:R-:W-:-:S02]  /*4670*/  IADD3 R205, R100, 0x1c0, RZ ;  /* 0x000001c064cd7810 */ /* 0x005fc40007ffe0ff */
[----:B------:R-:W-:Y:S01]  /*4680*/  LEA.HI.SX32 R119, R119, R100, 0x1b ;  /* 0x0000006477777211 */ /* 0x000fe200078fdaff */
[----:B------:R-:W-:Y:S05]  /*4690*/  @!P2 BRA `(.L_x_4241) ;  /* 0x000000100000a947 */ /* 0x000fea0003800000 */
[----:B-1----:R0:W-:Y:S02]  /*46a0*/  RED.E.ADD.F32.FTZ.RN.STRONG.GPU [R70.64+-0xb00], R69 ;  /* 0xfff500454600798e */ /* 0x0021e4000c10e784 */
.L_x_4241:
[----:B------:R-:W-:Y:S05]  /*46b0*/  BSYNC B0 ;  /* 0x0000000000007941 */ /* 0x000fea0003800000 */
.L_x_4240:
[----:B------:R-:W2:Y:S01]  /*46c0*/  LDS R119, [R119.X4+0x1690] ;  /* 0x0016900077777984 */ /* 0x000ea20000004800 */
[----:B------:R-:W-:Y:S01]  /*46d0*/  BSSY B0, `(.L_x_4242) ;  /* 0x0000005000007945 */ /* 0x000fe20003800000 */
[----:B01----:R-:W-:Y:S02]  /*46e0*/  IADD3 R69, R100, 0x200, RZ ;  /* 0x0000020064457810 */ /* 0x003fe40007ffe0ff */
[----:B------:R-:W-:Y:S01]  /*46f0*/  LEA.HI.SX32 R205, R205, R100, 0x1b ;  /* 0x00000064cdcd7211 */ /* 0x000fe200078fdaff */
[----:B------:R-:W-:Y:S05]  /*4700*/  @!P3 BRA `(.L_x_4243) ;  /* 0x000000100000b947 */ /* 0x000fea0003800000 */
[----:B--2---:R0:W-:Y:S02]  /*4710*/  RED.E.ADD.F32.FTZ.RN.STRONG.GPU [R70.64+-0xa00], R119 ;  /* 0xfff600774600798e */ /* 0x0041e4000c10e784 */
.L_x_4243:
[----:B------:R-:W-:Y:S05]  /*4720*/  BSYNC B0 ;  /* 0x0000000000007941 */ /* 0x000fea0003800000 */
.L_x_4242:
[----:B------:R-:W1:Y:S01]  /*4730*/  LDS R205, [R205.X4+0x1790] ;  /* 0x00179000cdcd7984 */ /* 0x000e620000004800 */
[----:B------:R-:W-:Y:S01]  /*4740*/  BSSY B0, `(.L_x_4244) ;  /* 0x0000004000007945 */ /* 0x000fe20003800000 */
[----:B------:R-:W-:Y:S01]  /*4750*/  LEA.HI.SX32 R69, R69, R100, 0x1b ;  /* 0x0000006445457211 */ /* 0x000fe200078fdaff */
[----:B------:R-:W-:Y:S05]  /*4760*/  @!P4 BRA `(.L_x_4245) ;  /* 0x000000100000c947 */ /* 0x000fea0003800000 */
[----:B-1----:R1:W-:Y:S02]  /*4770*/  RED.E.ADD.F32.FTZ.RN.STRONG.GPU [R70.64+-0x900], R205 ;  /* 0xfff700cd4600798e */ /* 0x0023e4000c10e784 */
.L_x_4245:
[----:B------:R-:W-:Y:S05]  /*4780*/  BSYNC B0 ;  /* 0x0000000000007941 */ /* 0x000fea0003800000 */
.L_x_4244:
[----:B------:R-:W3:Y:S01]  /*4790*/  LDS R69, [R69.X4+0x1890] ;  /* 0x0018900045457984 */ /* 0x000ee20000004800 */
[----:B------:R-:W-:Y:S01]  /*47a0*/  BSSY B0, `(.L_x_4246) ;  /* 0x0000005000007945 */ /* 0x000fe20003800000 */
[----:B0-2---:R-:W-:-:S02]  /*47b0*/  IADD3 R119, R100, 0x240, RZ ;  /* 0x0000024064777810 */ /* 0x005fc40007ffe0ff */
[----:B-1----:R-:W-:Y:S01]  /*47c0*/  IADD3 R205, R100, 0x280, RZ ;  /* 0x0000028064cd7810 */ /* 0x002fe20007ffe0ff */
[----:B------:R-:W-:Y:S05]  /*47d0*/  @!P5 BRA `(.L_x_4247) ;  /* 0x000000100000d947 */ /* 0x000fea0003800000 */
[----:B---3--:R0:W-:Y:S02]  /*47e0*/  RED.E.ADD.F32.FTZ.RN.STRONG.GPU [R70.64+-0x800], R69 ;  /* 0xfff800454600798e */ /* 0x0081e4000c10e784 */
.L_x_4247:
[----:B------:R-:W-:Y:S05]  /*47f0*/  BSYNC B0 ;  /* 0x0000000000007941 */ /* 0x000fea0003800000 */
.L_x_4246:
        /* <DEDUP_REMOVED lines=14> */
.L_x_4249:
[----:B------:R-:W-:Y:S05]  /*48e0*/  BSYNC B0 ;  /* 0x0000000000007941 */ /* 0x000fea0003800000 */
.L_x_4248:
[----:B------:R-:W1:Y:S01]  /*48f0*/  LDS R205, [R205.X4+0x1a90] ;  /* 0x001a9000cdcd7984 */ /* 0x000e620000004800 */
[----:B------:R-:W-:Y:S01]  /*4900*/  BSSY B0, `(.L_x_4250) ;  /* 0x0000005000007945 */ /* 0x000fe20003800000 */
[----:B0-----:R-:W-:-:S02]  /*4910*/  IADD3 R119, R100, 0x300, RZ ;  /* 0x0000030064777810 */ /* 0x001fc40007ffe0ff */
[----:B------:R-:W-:Y:S01]  /*4920*/  LEA.HI.SX32 R69, R69, R100, 0x1b ;  /* 0x0000006445457211 */ /* 0x000fe200078fdaff */
[----:B------:R-:W-:Y:S05]  /*4930*/  @!P0 BRA `(.L_x_4251) ;  /* 0x0000001000008947 */ /* 0x000fea0003800000 */
[----:B-1----:R0:W-:Y:S02]  /*4940*/  RED.E.ADD.F32.FTZ.RN.STRONG.GPU [R70.64+-0x600], R205 ;  /* 0xfffa00cd4600798e */ /* 0x0021e4000c10e784 */
.L_x_4251:
[----:B------:R-:W-:Y:S05]  /*4950*/  BSYNC B0 ;  /* 0x0000000000007941 */ /* 0x000fea0003800000 */
.L_x_4250:
[----:B------:R-:W2:Y:S01]  /*4960*/  LDS R69, [R69.X4+0x1b90] ;  /* 0x001b900045457984 */ /* 0x000ea20000004800 */
[----:B------:R-:W-:Y:S01]  /*4970*/  BSSY B0, `(.L_x_4252) ;  /* 0x0000005000007945 */ /* 0x000fe20003800000 */
[----:B01----:R-:W-:Y:S02]  /*4980*/  IADD3 R205, R100, 0x340, RZ ;  /* 0x0000034064cd7810 */ /* 0x003fe40007ffe0ff */
[----:B------:R-:W-:Y:S01]  /*4990*/  LEA.HI.SX32 R119, R119, R100, 0x1b ;  /* 0x0000006477777211 */ /* 0x000fe200078fdaff */
[----:B------:R-:W-:Y:S05]  /*49a0*/  @!P1 BRA `(.L_x_4253) ;  /* 0x0000001000009947 */ /* 0x000fea0003800000 */
[----:B--2---:R0:W-:Y:S02]  /*49b0*/  RED.E.ADD.F32.FTZ.RN.STRONG.GPU [R70.64+-0x500], R69 ;  /* 0xfffb00454600798e */ /* 0x0041e4000c10e784 */
.L_x_4253:
[----:B------:R-:W-:Y:S05]  /*49c0*/  BSYNC B0 ;  /* 0x0000000000007941 */ /* 0x000fea0003800000 */
.L_x_4252:
[----:B------:R-:W1:Y:S01]  /*49d0*/  LDS R119, [R119.X4+0x1c90] ;  /* 0x001c900077777984 */ /* 0x000e620000004800 */
[----:B------:R-:W-:Y:S01]  /*49e0*/  BSSY B0, `(.L_x_4254) ;  /* 0x0000005000007945 */ /* 0x000fe20003800000 */
[----:B0-2---:R-:W-:Y:S02]  /*49f0*/  IADD3 R69, R100, 0x380, RZ ;  /* 0x0000038064457810 */ /* 0x005fe40007ffe0ff */
[----:B------:R-:W-:Y:S01]  /*4a00*/  LEA.HI.SX32 R205, R205, R100, 0x1b ;  /* 0x00000064cdcd7211 */ /* 0x000fe200078fdaff */
[----:B------:R-:W-:Y:S05]  /*4a10*/  @!P2 BRA `(.L_x_4255) ;  /* 0x000000100000a947 */ /* 0x000fea0003800000 */
[----:B-1----:R0:W-:Y:S02]  /*4a20*/  RED.E.ADD.F32.FTZ.RN.STRONG.GPU [R70.64+-0x400], R119 ;  /* 0xfffc00774600798e */ /* 0x0021e4000c10e784 */
.L_x_4255:
[----:B------:R-:W-:Y:S05]  /*4a30*/  BSYNC B0 ;  /* 0x0000000000007941 */ /* 0x000fea0003800000 */
.L_x_4254:
[----:B------:R-:W2:Y:S01]  /*4a40*/  LDS R205, [R205.X4+0x1d90] ;  /* 0x001d9000cdcd7984 */ /* 0x000ea20000004800 */
[----:B------:R-:W-:Y:S01]  /*4a50*/  BSSY B0, `(.L_x_4256) ;  /* 0x0000005000007945 */ /* 0x000fe20003800000 */
[----:B01----:R-:W-:-:S02]  /*4a60*/  IADD3 R119, R100, 0x3c0, RZ ;  /* 0x000003c064777810 */ /* 0x003fc40007ffe0ff */
[----:B------:R-:W-:Y:S01]  /*4a70*/  LEA.HI.SX32 R69, R69, R100, 0x1b ;  /* 0x0000006445457211 */ /* 0x000fe200078fdaff */
[----:B------:R-:W-:Y:S05]  /*4a80*/  @!P3 BRA `(.L_x_4257) ;  /* 0x000000100000b947 */ /* 0x000fea0003800000 */
[----:B--2---:R0:W-:Y:S02]  /*4a90*/  RED.E.ADD.F32.FTZ.RN.STRONG.GPU [R70.64+-0x300], R205 ;  /* 0xfffd00cd4600798e */ /* 0x0041e4000c10e784 */
.L_x_4257:
[----:B------:R-:W-:Y:S05]  /*4aa0*/  BSYNC B0 ;  /* 0x0000000000007941 */ /* 0x000fea0003800000 */
.L_x_4256:
[----:B------:R-:W1:Y:S01]  /*4ab0*/  LDS R69, [R69.X4+0x1e90] ;  /* 0x001e900045457984 */ /* 0x000e620000004800 */
[----:B------:R-:W-:Y:S01]  /*4ac0*/  BSSY B0, `(.L_x_4258) ;  /* 0x0000004000007945 */ /* 0x000fe20003800000 */
[----:B------:R-:W-:Y:S01]  /*4ad0*/  LEA.HI.SX32 R119, R119, R100, 0x1b ;  /* 0x0000006477777211 */ /* 0x000fe200078fdaff */
[----:B------:R-:W-:Y:S05]  /*4ae0*/  @!P4 BRA `(.L_x_4259) ;  /* 0x000000100000c947 */ /* 0x000fea0003800000 */
[----:B-1----:R1:W-:Y:S02]  /*4af0*/  RED.E.ADD.F32.FTZ.RN.STRONG.GPU [R70.64+-0x200], R69 ;  /* 0xfffe00454600798e */ /* 0x0023e4000c10e784 */
.L_x_4259:
[----:B------:R-:W-:Y:S05]  /*4b00*/  BSYNC B0 ;  /* 0x0000000000007941 */ /* 0x000fea0003800000 */
.L_x_4258:
[----:B------:R-:W3:Y:S01]  /*4b10*/  LDS R119, [R119.X4+0x1f90] ;  /* 0x001f900077777984 */ /* 0x000ee20000004800 */
[----:B------:R-:W-:Y:S01]  /*4b20*/  BSSY B0, `(.L_x_4260) ;  /* 0x0000003000007945 */ /* 0x000fe20003800000 */
[----:B------:R-:W-:Y:S05]  /*4b30*/  @!P5 BRA `(.L_x_4261) ;  /* 0x000000100000d947 */ /* 0x000fea0003800000 */
[----:B---3--:R3:W-:Y:S02]  /*4b40*/  RED.E.ADD.F32.FTZ.RN.STRONG.GPU [R70.64+-0x100], R119 ;  /* 0xffff00774600798e */ /* 0x0087e4000c10e784 */
.L_x_4261:
[----:B------:R-:W-:Y:S05]  /*4b50*/  BSYNC B0 ;  /* 0x0000000000007941 */ /* 0x000fea0003800000 */
.L_x_4260:
[----:B-1----:R-:W1:Y:S01]  /*4b60*/  SHFL.DOWN PT, R69, R68, 0x1, 0x1f ;  /* 0x08201f0044457f89 */ /* 0x002e6200000e0000 */
[----:B------:R-:W-:Y:S01]  /*4b70*/  ISETP.GT.AND P0, PT, R99, 0x1e, PT ;  /* 0x0000001e6300780c */ /* 0x000fe20003f04270 */
[----:B------:R-:W-:Y:S01]  /*4b80*/  FMUL.FTZ R118, R65, R201 ;  /* 0x000000c941767220 */ /* 0x000fe20000410000 */
[----:B------:R-:W-:Y:S01]  /*4b90*/  ISETP.NE.AND P1, PT, R100, RZ, PT ;  /* 0x000000ff6400720c */ /* 0x000fe20003f25270 */
[----:B0--3--:R-:W0:Y:S01]  /*4ba0*/  SHFL.DOWN PT, R71, R156, 0x1, 0x1f ;  /* 0x08201f009c477f89 */ /* 0x009e2200000e0000 */
[----:B------:R-:W-:Y:S01]  /*4bb0*/  FMUL.FTZ R65, R64, R199 ;  /* 0x000000c740417220 */ /* 0x000fe20000410000 */
[----:B------:R-:W-:Y:S01]  /*4bc0*/  BSSY B0, `(.L_x_4262) ;  /* 0x0000086000007945 */ /* 0x000fe20003800000 */
[----:B------:R-:W-:-:S02]  /*4bd0*/  FMUL.FTZ R64, R134, R197 ;  /* 0x000000c586407220 */ /* 0x000fc40000410000 */
[----:B------:R-:W-:Y:S02]  /*4be0*/  FMUL.FTZ R160, R67, R191 ;  /* 0x000000bf43a07220 */ /* 0x000fe40000410000 */
[----:B------:R-:W-:Y:S02]  /*4bf0*/  FMUL.FTZ R177, R64, R177 ;  /* 0x000000b140b17220 */ /* 0x000fe40000410000 */
[C---:B------:R-:W-:Y:S02]  /*4c00*/  FMUL.FTZ R70, R134.reuse, R191 ;  /* 0x000000bf86467220 */ /* 0x040fe40000410000 */
        /* <DEDUP_REMOVED lines=13> */
[C---:B------:R-:W-:Y:S02]  /*4ce0*/  FMUL.FTZ R70, R134.reuse, R199 ;  /* 0x000000c786467220 */ /* 0x040fe40000410000 */
[C---:B------:R-:W-:Y:S02]  /*4cf0*/  FMUL.FTZ R195, R134.reuse, R195 ;  /* 0x000000c386c37220 */ /* 0x040fe40000410000 */
[C---:B------:R-:W-:Y:S02]  /*4d00*/  FMUL.FTZ R171, R134.reuse, R171 ;  /* 0x000000ab86ab7220 */ /* 0x040fe40000410000 */
[----:B------:R-:W-:Y:S02]  /*4d10*/  FMUL.FTZ R161, R134, R161 ;  /* 0x000000a186a17220 */ /* 0x000fe40000410000 */
[----:B------:R-:W-:-:S02]  /*4d20*/  FMUL.FTZ R70, R70, R189 ;  /* 0x000000bd46467220 */ /* 0x000fc40000410000 */
[----:B------:R-:W-:Y:S02]  /*4d30*/  FMUL.FTZ R195, R195, R168 ;  /* 0x000000a8c3c37220 */ /* 0x000fe40000410000 */
[----:B------:R-:W-:Y:S02]  /*4d40*/  FFMA.FTZ R53, R16, R65, R70 ;  /* 0x0000004110357223 */ /* 0x000fe40000010046 */
[----:B------:R-:W-:Y:S02]  /*4d50*/  FMUL.FTZ R171, R171, R180 ;  /* 0x000000b4abab7220 */ /* 0x000fe40000410000 */
[----:B------:R-:W-:Y:S02]  /*4d60*/  FADD.FTZ R32, R53, R32 ;  /* 0x0000002035207221 */ /* 0x000fe40000010000 */
[----:B0-----:R-:W-:Y:S02]  /*4d70*/  @!P0 FADD.FTZ R68, R68, R69 ;  /* 0x0000004544448221 */ /* 0x001fe40000010000 */
[----:B------:R-:W-:-:S02]  /*4d80*/  FMUL.FTZ R161, R161, R190 ;  /* 0x000000bea1a17220 */ /* 0x000fc40000410000 */
[----:B-1----:R-:W-:Y:S01]  /*4d90*/  @!P0 FADD.FTZ R156, R156, R71 ;  /* 0x000000479c9c8221 */ /* 0x002fe20000010000 */
[----:B------:R-:W0:Y:S01]  /*4da0*/  SHFL.DOWN PT, R69, R68, 0x4, 0x1f ;  /* 0x08801f0044457f89 */ /* 0x000e2200000e0000 */
[----:B------:R-:W-:Y:S01]  /*4db0*/  ISETP.GT.AND P0, PT, R99, 0x1b, PT ;  /* 0x0000001b6300780c */ /* 0x000fe20003f04270 */
[----:B------:R-:W-:Y:S02]  /*4dc0*/  FFMA.FTZ R45, R128, R64, R45 ;  /* 0x00000040802d7223 */ /* 0x000fe4000001002d */
[----:B------:R-:W1:Y:S01]  /*4dd0*/  SHFL.DOWN PT, R71, R156, 0x4, 0x1f ;  /* 0x08801f009c477f89 */ /* 0x000e6200000e0000 */
[----:B------:R-:W-:Y:S02]  /*4de0*/  FFMA.FTZ R38, R123, R55, R38 ;  /* 0x000000377b267223 */ /* 0x000fe40000010026 */
[----:B------:R-:W-:Y:S02]  /*4df0*/  FFMA.FTZ R158, R19, R160, R187 ;  /* 0x000000a0139e7223 */ /* 0x000fe400000100bb */
        /* <DEDUP_REMOVED lines=8> */
[----:B0-----:R-:W-:Y:S02]  /*4e80*/  @!P0 FADD.FTZ R68, R68, R69 ;  /* 0x0000004544448221 */ /* 0x001fe40000010000 */
[----:B------:R-:W-:Y:S02]  /*4e90*/  FMUL.FTZ R69, R66, R203 ;  /* 0x000000cb42457220 */ /* 0x000fe40000410000 */
[----:B-1----:R-:W-:Y:S01]  /*4ea0*/  @!P0 FADD.FTZ R156, R156, R71 ;  /* 0x000000479c9c8221 */ /* 0x002fe20000010000 */
[----:B------:R-:W-:Y:S01]  /*4eb0*/  ISETP.GT.AND P0, PT, R99, 0x17, PT ;  /* 0x000000176300780c */ /* 0x000fe20003f04270 */
[----:B------:R-:W0:Y:S01]  /*4ec0*/  SHFL.DOWN PT, R71, R68, 0x8, 0x1f ;  /* 0x09001f0044477f89 */ /* 0x000e2200000e0000 */
[----:B------:R-:W-:Y:S02]  /*4ed0*/  FMUL.FTZ R66, R63, R197 ;  /* 0x000000c53f427220 */ /* 0x000fe40000410000 */
[----:B------:R-:W-:Y:S01]  /*4ee0*/  FMUL.FTZ R63, R62, R193 ;  /* 0x000000c13e3f7220 */ /* 0x000fe20000410000 */
[----:B------:R-:W1:Y:S01]  /*4ef0*/  SHFL.DOWN PT, R119, R156, 0x8, 0x1f ;  /* 0x09001f009c777f89 */ /* 0x000e6200000e0000 */
[----:B------:R-:W-:-:S02]  /*4f00*/  FMUL.FTZ R62, R134, R175 ;  /* 0x000000af863e7220 */ /* 0x000fc40000410000 */
[----:B------:R-:W-:Y:S02]  /*4f10*/  FMUL.FTZ R175, R60, R175 ;  /* 0x000000af3caf7220 */ /* 0x000fe40000410000 */
[----:B------:R-:W-:Y:S02]  /*4f20*/  FMUL.FTZ R179, R62, R179 ;  /* 0x000000b33eb37220 */ /* 0x000fe40000410000 */
[----:B------:R-:W-:Y:S02]  /*4f30*/  FMUL.FTZ R62, R59, R173 ;  /* 0x000000ad3b3e7220 */ /* 0x000fe40000410000 */
[-C--:B------:R-:W-:Y:S02]  /*4f40*/  FMUL.FTZ R59, R134, R169.reuse ;  /* 0x000000a9863b7220 */ /* 0x080fe40000410000 */
[----:B------:R-:W-:Y:S02]  /*4f50*/  FMUL.FTZ R60, R57, R169 ;  /* 0x000000a9393c7220 */ /* 0x000fe40000410000 */
[----:B------:R-:W-:-:S02]  /*4f60*/  FMUL.FTZ R188, R59, R188 ;  /* 0x000000bc3bbc7220 */ /* 0x000fc40000410000 */
[-C--:B------:R-:W-:Y:S02]  /*4f70*/  FMUL.FTZ R59, R56, R163.reuse ;  /* 0x000000a3383b7220 */ /* 0x080fe40000410000 */
[C---:B------:R-:W-:Y:S02]  /*4f80*/  FMUL.FTZ R56, R134.reuse, R163 ;  /* 0x000000a386387220 */ /* 0x040fe40000410000 */
        /* <DEDUP_REMOVED lines=9> */
[C---:B------:R-:W-:Y:S02]  /*5020*/  FMUL.FTZ R57, R134.reuse, R159 ;  /* 0x0000009f86397220 */ /* 0x040fe40000410000 */
[C---:B------:R-:W-:Y:S02]  /*5030*/  FMUL.FTZ R56, R134.reuse, R165 ;  /* 0x000000a586387220 */ /* 0x040fe40000410000 */
[-C--:B------:R-:W-:Y:S02]  /*5040*/  FMUL.FTZ R134, R134, R167.reuse ;  /* 0x000000a786867220 */ /* 0x080fe40000410000 */
[----:B------:R-:W-:Y:S02]  /*5050*/  FMUL.FTZ R167, R52, R167 ;  /* 0x000000a734a77220 */ /* 0x000fe40000410000 */
[----:B------:R-:W-:-:S02]  /*5060*/  FFMA.FTZ R52, R17, R118, R67 ;  /* 0x0000007611347223 */ /* 0x000fc40000010043 */
[----:B------:R-:W-:Y:S02]  /*5070*/  FMUL.FTZ R57, R57, R182 ;  /* 0x000000b639397220 */ /* 0x000fe40000410000 */
[----:B------:R-:W-:Y:S02]  /*5080*/  FADD.FTZ R33, R52, R33 ;  /* 0x0000002134217221 */ /* 0x000fe40000010000 */
[----:B------:R-:W-:Y:S02]  /*5090*/  FFMA.FTZ R52, R13, R64, R195 ;  /* 0x000000400d347223 */ /* 0x000fe400000100c3 */
[----:B------:R-:W-:Y:S02]  /*50a0*/  FMUL.FTZ R56, R56, R183 ;  /* 0x000000b738387220 */ /* 0x000fe40000410000 */
[----:B0-----:R-:W-:Y:S02]  /*50b0*/  @!P0 FADD.FTZ R68, R68, R71 ;  /* 0x0000004744448221 */ /* 0x001fe40000010000 */
[----:B------:R-:W-:-:S02]  /*50c0*/  FADD.FTZ R29, R52, R29 ;  /* 0x0000001d341d7221 */ /* 0x000fc40000010000 */
[----:B-1----:R-:W-:Y:S01]  /*50d0*/  @!P0 FADD.FTZ R156, R156, R119 ;  /* 0x000000779c9c8221 */ /* 0x002fe20000010000 */
[----:B------:R-:W-:Y:S01]  /*50e0*/  ISETP.NE.AND P0, PT, R99, RZ, PT ;  /* 0x000000ff6300720c */ /* 0x000fe20003f05270 */
[----:B------:R-:W-:Y:S01]  /*50f0*/  FMUL.FTZ R203, R203, R184 ;  /* 0x000000b8cbcb7220 */ /* 0x000fe20000410000 */
[----:B------:R-:W-:Y:S01]  /*5100*/  MOV R52, R68 ;  /* 0x0000004400347202 */ /* 0x000fe20000000f00 */
[----:B------:R-:W-:Y:S01]  /*5110*/  FMUL.FTZ R193, R193, R176 ;  /* 0x000000b0c1c17220 */ /* 0x000fe20000410000 */
[----:B------:R-:W-:Y:S01]  /*5120*/  MOV R53, R156 ;  /* 0x0000009c00357202 */ /* 0x000fe20000000f00 */
[----:B------:R-:W-:Y:S02]  /*5130*/  FMUL.FTZ R173, R173, R178 ;  /* 0x000000b2adad7220 */ /* 0x000fe40000410000 */
[----:B------:R-:W-:Y:S02]  /*5140*/  FMUL.FTZ R134, R134, R185 ;  /* 0x000000b986867220 */ /* 0x000fe40000410000 */
        /* <DEDUP_REMOVED lines=25> */
[----:B------:R-:W-:-:S02]  /*52e0*/  FADD.FTZ R24, R181, R24 ;  /* 0x00000018b5187221 */ /* 0x000fc40000010000 */
[----:B------:R-:W-:Y:S02]  /*52f0*/  FFMA.FTZ R37, R116, R54, R37 ;  /* 0x0000003674257223 */ /* 0x000fe40000010025 */
        /* <DEDUP_REMOVED lines=11> */
[----:B------:R-:W3:Y:S01]  /*53b0*/  @P0 LDS R57, [R58+0x3650] ;  /* 0x003650003a390984 */ /* 0x000ee20000000800 */
[----:B0-----:R-:W-:Y:S02]  /*53c0*/  FADD.FTZ R53, R53, R55 ;  /* 0x0000003735357221 */ /* 0x001fe40000010000 */
[----:B------:R-:W-:Y:S02]  /*53d0*/  FADD.FTZ R52, R52, R54 ;  /* 0x0000003634347221 */ /* 0x000fe40000010000 */
[----:B-1----:R-:W-:Y:S02]  /*53e0*/  @P0 FADD.FTZ R53, R53, R56 ;  /* 0x0000003835350221 */ /* 0x002fe40000010000 */
[----:B---3--:R-:W-:-:S03]  /*53f0*/  @P0 FADD.FTZ R52, R52, R57 ;  /* 0x0000003934340221 */ /* 0x008fc60000010000 */
[----:B------:R0:W-:Y:S04]  /*5400*/  STS [R58+0x3a50], R53 ;  /* 0x003a50353a007388 */ /* 0x0001e80000000800 */
[----:B------:R0:W-:Y:S02]  /*5410*/  STS [R58+0x3650], R52 ;  /* 0x003650343a007388 */ /* 0x0001e40000000800 */
.L_x_4263:
[----:B0-----:R-:W-:Y:S05]  /*5420*/  BSYNC B0 ;  /* 0x0000000000007941 */ /* 0x001fea0003800000 */
.L_x_4262:
[----:B------:R-:W-:Y:S02]  /*5430*/  IADD3 R157, R157, 0x1, RZ ;  /* 0x000000019d9d7810 */ /* 0x000fe40007ffe0ff */
[----:B------:R-:W-:Y:S02]  /*5440*/  IADD3 R155, P1, R155, 0x1, RZ ;  /* 0x000000019b9b7810 */ /* 0x000fe40007f3e0ff */
[----:B------:R-:W-:Y:S02]  /*5450*/  ISETP.GE.AND P0, PT, R157, c[0x0][0x16c], PT ;  /* 0x00005b009d007a0c */ /* 0x000fe40003f06270 */
[----:B------:R-:W-:-:S11]  /*5460*/  IADD3.X R152, RZ, R152, RZ, P1, !PT ;  /* 0x00000098ff987210 */ /* 0x000fd60000ffe4ff */
[----:B--2---:R-:W-:Y:S01]  /*5470*/  @P0 CALL.REL.NOINC `(.L_x_4216) ;  /* 0x0000001000000944 */ /* 0x004fe20003c00000 */
[----:B------:R-:W-:Y:S05]  /*5480*/  BRA `(.L_x_4264) ;  /* 0xffffce3000007947 */ /* 0x000fea000383ffff */
.L_x_4216:
        /* <DEDUP_REMOVED lines=79> */
.L_x_4214:
        /* <DEDUP_REMOVED lines=29> */
.L_x_4267:
[----:B------:R-:W-:Y:S05]  /*5b50*/  BSYNC B0 ;  /* 0x0000000000007941 */ /* 0x000fea0003800000 */
.L_x_4266:
        /* <DEDUP_REMOVED lines=28> */
.L_x_4269:
[----:B------:R-:W1:Y:S02]  /*5d20*/  S2R R15, SR_TID.X ;  /* 0x00000000000f7919 */ /* 0x000e640000002100 */
.L_x_4270:
[----:B------:R-:W-:Y:S05]  /*5d30*/  BSYNC B0 ;  /* 0x0000000000007941 */ /* 0x000fea0003800000 */
.L_x_4268:
        /* <DEDUP_REMOVED lines=10> */
.L_x_4271:
        /* <DEDUP_REMOVED lines=26> */
.L_x_4221:
[----:B------:R-:W-:Y:S01]  /*5f80*/  HFMA2.MMA R180, -RZ, RZ, 0, 5.9604644775390625e-08 ;  /* 0x00000001ffb47435 */ /* 0x000fe200000001ff */
[----:B------:R-:W-:Y:S02]  /*5f90*/  MOV R179, R70 ;  /* 0x0000004600b37202 */ /* 0x000fe40000000f00 */
[----:B------:R-:W-:-:S02]  /*5fa0*/  MOV R181, RZ ;  /* 0x000000ff00b57202 */ /* 0x000fc40000000f00 */
[----:B------:R-:W-:Y:S02]  /*5fb0*/  MOV R182, 0xffffffff ;  /* 0xffffffff00b67802 */ /* 0x000fe40000000f00 */
[----:B------:R-:W-:Y:S02]  /*5fc0*/  MOV R68, 0x5fe0 ;  /* 0x00005fe000447802 */ /* 0x000fe40000000f00 */
[----:B-1----:R-:W-:Y:S05]  /*5fd0*/  CALL.REL.NOINC `($__internal_173_$__cuda_sm70_shflsync_up) ;  /* 0x00000eb000007944 */ /* 0x002fea0003c00000 */
[----:B-1----:R-:W-:Y:S01]  /*5fe0*/  MOV R177, R179 ;  /* 0x000000b300b17202 */ /* 0x002fe20000000f00 */
[----:B0-----:R-:W-:Y:S05]  /*5ff0*/  BRA `(.L_x_4272) ;  /* 0xffffce2000007947 */ /* 0x001fea000383ffff */
.L_x_4222:
[----:B------:R-:W-:Y:S01]  /*6000*/  HFMA2.MMA R180, -RZ, RZ, 0, 5.9604644775390625e-08 ;  /* 0x00000001ffb47435 */ /* 0x000fe200000001ff */
[----:B------:R-:W-:Y:S02]  /*6010*/  MOV R179, R71 ;  /* 0x0000004700b37202 */ /* 0x000fe40000000f00 */
[----:B------:R-:W-:Y:S02]  /*6020*/  MOV R181, RZ ;  /* 0x000000ff00b57202 */ /* 0x000fe40000000f00 */
[----:B------:R-:W-:Y:S02]  /*6030*/  MOV R182, 0xffffffff ;  /* 0xffffffff00b67802 */ /* 0x000fe40000000f00 */
[----:B------:R-:W-:-:S02]  /*6040*/  MOV R68, 0x6060 ;  /* 0x0000606000447802 */ /* 0x000fc40000000f00 */
[----:B012---:R-:W-:Y:S05]  /*6050*/  CALL.REL.NOINC `($__internal_173_$__cuda_sm70_shflsync_up) ;  /* 0x00000e3000007944 */ /* 0x007fea0003c00000 */
        /* <DEDUP_REMOVED lines=10> */
[----:B------:R-:W-:Y:S05]  /*6100*/  CALL.REL.NOINC `($__internal_173_$__cuda_sm70_shflsync_up) ;  /* 0x00000d8000007944 */ /* 0x000fea0003c00000 */
[----:B0-----:R-:W-:Y:S01]  /*6110*/  HFMA2.MMA R180, -RZ, RZ, 0, 1.1920928955078125e-07 ;  /* 0x00000002ffb47435 */ /* 0x001fe200000001ff */
[----:B-1----:R-:W-:Y:S02]  /*6120*/  MOV R70, R179 ;  /* 0x000000b300467202 */ /* 0x002fe40000000f00 */
[----:B------:R-:W-:-:S02]  /*6130*/  MOV R179, R176 ;  /* 0x000000b000b37202 */ /* 0x000fc40000000f00 */
[----:B------:R-:W-:Y:S02]  /*6140*/  MOV R181, RZ ;  /* 0x000000ff00b57202 */ /* 0x000fe40000000f00 */
[----:B------:R-:W-:Y:S02]  /*6150*/  MOV R182, 0xffffffff ;  /* 0xffffffff00b67802 */ /* 0x000fe40000000f00 */
[----:B------:R-:W-:Y:S02]  /*6160*/  MOV R68, 0x6180 ;  /* 0x0000618000447802 */ /* 0x000fe40000000f00 */
[----:B------:R-:W-:Y:S05]  /*6170*/  CALL.REL.NOINC `($__internal_173_$__cuda_sm70_shflsync_up) ;  /* 0x00000d1000007944 */ /* 0x000fea0003c00000 */
        /* <DEDUP_REMOVED lines=8> */
[----:B------:R-:W-:Y:S05]  /*6200*/  CALL.REL.NOINC `($__internal_173_$__cuda_sm70_shflsync_up) ;  /* 0x00000c8000007944 */ /* 0x000fea0003c00000 */
[----:B0-----:R-:W-:Y:S01]  /*6210*/  HFMA2.MMA R180, -RZ, RZ, 0, 2.384185791015625e-07 ;  /* 0x00000004ffb47435 */ /* 0x001fe200000001ff */
[----:B-1----:R-:W-:Y:S02]  /*6220*/  MOV R70, R179 ;  /* 0x000000b300467202 */ /* 0x002fe40000000f00 */
[----:B------:R-:W-:Y:S02]  /*6230*/  MOV R179, R176 ;  /* 0x000000b000b37202 */ /* 0x000fe40000000f00 */
[----:B------:R-:W-:Y:S02]  /*6240*/  MOV R181, RZ ;  /* 0x000000ff00b57202 */ /* 0x000fe40000000f00 */
[----:B------:R-:W-:Y:S02]  /*6250*/  MOV R182, 0xffffffff ;  /* 0xffffffff00b67802 */ /* 0x000fe40000000f00 */
[----:B------:R-:W-:Y:S02]  /*6260*/  MOV R68, 0x6280 ;  /* 0x0000628000447802 */ /* 0x000fe40000000f00 */
[----:B------:R-:W-:Y:S05]  /*6270*/  CALL.REL.NOINC `($__internal_173_$__cuda_sm70_shflsync_up) ;  /* 0x00000c1000007944 */ /* 0x000fea0003c00000 */
        /* <DEDUP_REMOVED lines=8> */
[----:B------:R-:W-:Y:S05]  /*6300*/  CALL.REL.NOINC `($__internal_173_$__cuda_sm70_shflsync_up) ;  /* 0x00000b8000007944 */ /* 0x000fea0003c00000 */
[----:B0-----:R-:W-:Y:S01]  /*6310*/  HFMA2.MMA R180, -RZ, RZ, 0, 4.76837158203125e-07 ;  /* 0x00000008ffb47435 */ /* 0x001fe200000001ff */
[----:B-1----:R-:W-:Y:S02]  /*6320*/  MOV R70, R179 ;  /* 0x000000b300467202 */ /* 0x002fe40000000f00 */
[----:B------:R-:W-:Y:S02]  /*6330*/  MOV R179, R176 ;  /* 0x000000b000b37202 */ /* 0x000fe40000000f00 */
[----:B------:R-:W-:Y:S02]  /*6340*/  MOV R181, RZ ;  /* 0x000000ff00b57202 */ /* 0x000fe40000000f00 */
[----:B------:R-:W-:Y:S02]  /*6350*/  MOV R182, 0xffffffff ;  /* 0xffffffff00b67802 */ /* 0x000fe40000000f00 */
[----:B------:R-:W-:Y:S02]  /*6360*/  MOV R68, 0x6380 ;  /* 0x0000638000447802 */ /* 0x000fe40000000f00 */
[----:B------:R-:W-:Y:S05]  /*6370*/  CALL.REL.NOINC `($__internal_173_$__cuda_sm70_shflsync_up) ;  /* 0x00000b1000007944 */ /* 0x000fea0003c00000 */
        /* <DEDUP_REMOVED lines=8> */
[----:B------:R-:W-:Y:S05]  /*6400*/  CALL.REL.NOINC `($__internal_173_$__cuda_sm70_shflsync_up) ;  /* 0x00000a8000007944 */ /* 0x000fea0003c00000 */
[----:B0-----:R-:W-:Y:S01]  /*6410*/  HFMA2.MMA R180, -RZ, RZ, 0, 9.5367431640625e-07 ;  /* 0x00000010ffb47435 */ /* 0x001fe200000001ff */
[----:B-1----:R-:W-:Y:S02]  /*6420*/  MOV R178, R179 ;  /* 0x000000b300b27202 */ /* 0x002fe40000000f00 */
[----:B------:R-:W-:Y:S02]  /*6430*/  MOV R179, R176 ;  /* 0x000000b000b37202 */ /* 0x000fe40000000f00 */
[----:B------:R-:W-:Y:S02]  /*6440*/  MOV R181, RZ ;  /* 0x000000ff00b57202 */ /* 0x000fe40000000f00 */
[----:B------:R-:W-:Y:S02]  /*6450*/  MOV R182, 0xffffffff ;  /* 0xffffffff00b67802 */ /* 0x000fe40000000f00 */
[----:B------:R-:W-:Y:S02]  /*6460*/  MOV R68, 0x6480 ;  /* 0x0000648000447802 */ /* 0x000fe40000000f00 */
[----:B------:R-:W-:Y:S05]  /*6470*/  CALL.REL.NOINC `($__internal_173_$__cuda_sm70_shflsync_up) ;  /* 0x00000a1000007944 */ /* 0x000fea0003c00000 */
[----:B-1----:R-:W-:Y:S01]  /*6480*/  MOV R68, R179 ;  /* 0x000000b300447202 */ /* 0x002fe20000000f00 */
[----:B0-----:R-:W-:Y:S05]  /*6490*/  BRA `(.L_x_4273) ;  /* 0xffffcb0000007947 */ /* 0x001fea000383ffff */
.L_x_4225:
[----:B------:R-:W-:Y:S01]  /*64a0*/  HFMA2.MMA R180, -RZ, RZ, 0, 5.9604644775390625e-08 ;  /* 0x00000001ffb47435 */ /* 0x000fe200000001ff */
[----:B------:R-:W-:-:S02]  /*64b0*/  MOV R179, R177 ;  /* 0x000000b100b37202 */ /* 0x000fc40000000f00 */
[----:B------:R-:W-:Y:S02]  /*64c0*/  MOV R181, RZ ;  /* 0x000000ff00b57202 */ /* 0x000fe40000000f00 */
[----:B------:R-:W-:Y:S02]  /*64d0*/  MOV R182, 0xffffffff ;  /* 0xffffffff00b67802 */ /* 0x000fe40000000f00 */
[----:B------:R-:W-:Y:S02]  /*64e0*/  MOV R68, 0x6500 ;  /* 0x0000650000447802 */ /* 0x000fe40000000f00 */
[----:B01----:R-:W-:Y:S05]  /*64f0*/  CALL.REL.NOINC `($__internal_173_$__cuda_sm70_shflsync_up) ;  /* 0x0000099000007944 */ /* 0x003fea0003c00000 */
[----:B0-----:R-:W-:Y:S01]  /*6500*/  HFMA2.MMA R180, -RZ, RZ, 0, 5.9604644775390625e-08 ;  /* 0x00000001ffb47435 */ /* 0x001fe200000001ff */
[----:B-1----:R-:W-:Y:S02]  /*6510*/  MOV R70, R179 ;  /* 0x000000b300467202 */ /* 0x002fe40000000f00 */
[----:B------:R-:W-:Y:S02]  /*6520*/  MOV R179, R71 ;  /* 0x0000004700b37202 */ /* 0x000fe40000000f00 */
[----:B------:R-:W-:Y:S02]  /*6530*/  MOV R181, RZ ;  /* 0x000000ff00b57202 */ /* 0x000fe40000000f00 */
[----:B------:R-:W-:-:S02]  /*6540*/  MOV R182, 0xffffffff ;  /* 0xffffffff00b67802 */ /* 0x000fc40000000f00 */
[----:B------:R-:W-:Y:S02]  /*6550*/  MOV R68, 0x6570 ;  /* 0x0000657000447802 */ /* 0x000fe40000000f00 */
[----:B------:R-:W-:Y:S05]  /*6560*/  CALL.REL.NOINC `($__internal_173_$__cuda_sm70_shflsync_up) ;  /* 0x0000092000007944 */ /* 0x000fea0003c00000 */
[----:B------:R-:W-:Y:S01]  /*6570*/  HFMA2.MMA R206, -RZ, RZ, 0, 0 ;  /* 0x00000000ffce7435 */ /* 0x000fe200000001ff */
[----:B------:R-:W-:Y:S02]  /*6580*/  MOV R176, R70 ;  /* 0x0000004600b07202 */ /* 0x000fe40000000f00 */
[----:B-1----:R-:W-:Y:S02]  /*6590*/  MOV R177, R179 ;  /* 0x000000b300b17202 */ /* 0x002fe40000000f00 */
[----:B------:R-:W-:Y:S02]  /*65a0*/  MOV R207, R118 ;  /* 0x0000007600cf7202 */ /* 0x000fe40000000f00 */
[----:B------:R-:W-:Y:S02]  /*65b0*/  MOV R208, 0x1f ;  /* 0x0000001f00d07802 */ /* 0x000fe40000000f00 */
[----:B------:R-:W-:Y:S02]  /*65c0*/  MOV R209, 0xffffffff ;  /* 0xffffffff00d17802 */ /* 0x000fe40000000f00 */
[----:B------:R-:W-:-:S02]  /*65d0*/  MOV R68, 0x65f0 ;  /* 0x000065f000447802 */ /* 0x000fc40000000f00 */
[----:B0-----:R-:W-:Y:S05]  /*65e0*/  CALL.REL.NOINC `($__internal_172_$__cuda_sm70_shflsync_idx_p) ;  /* 0x0000086000007944 */ /* 0x001fea0003c00000 */
[----:B-1----:R-:W-:Y:S01]  /*65f0*/  MOV R118, R206 ;  /* 0x000000ce00767202 */ /* 0x002fe20000000f00 */
[----:B------:R-:W-:Y:S01]  /*6600*/  HFMA2.MMA R206, -RZ, RZ, 0, 0 ;  /* 0x00000000ffce7435 */ /* 0x000fe200000001ff */
[----:B0-----:R-:W-:-:S02]  /*6610*/  MOV R207, R119 ;  /* 0x0000007700cf7202 */ /* 0x001fc40000000f00 */
[----:B------:R-:W-:Y:S02]  /*6620*/  MOV R208, 0x1f ;  /* 0x0000001f00d07802 */ /* 0x000fe40000000f00 */
[----:B------:R-:W-:Y:S02]  /*6630*/  MOV R209, 0xffffffff ;  /* 0xffffffff00d17802 */ /* 0x000fe40000000f00 */
[----:B------:R-:W-:Y:S02]  /*6640*/  MOV R68, 0x6660 ;  /* 0x0000666000447802 */ /* 0x000fe40000000f00 */
[----:B------:R-:W-:Y:S05]  /*6650*/  CALL.REL.NOINC `($__internal_172_$__cuda_sm70_shflsync_idx_p) ;  /* 0x000007f000007944 */ /* 0x000fea0003c00000 */
[----:B-1----:R-:W-:Y:S01]  /*6660*/  MOV R69, R206 ;  /* 0x000000ce00457202 */ /* 0x002fe20000000f00 */
[----:B0-----:R-:W-:Y:S05]  /*6670*/  BRA `(.L_x_4274) ;  /* 0xffffca9000007947 */ /* 0x001fea000383ffff */
.L_x_4228:
[----:B------:R-:W-:Y:S01]  /*6680*/  HFMA2.MMA R207, -RZ, RZ, 0, 5.9604644775390625e-08 ;  /* 0x00000001ffcf7435 */ /* 0x000fe200000001ff */
[----:B------:R-:W-:Y:S02]  /*6690*/  MOV R202, R70 ;  /* 0x0000004600ca7202 */ /* 0x000fe40000000f00 */
[----:B------:R-:W-:Y:S02]  /*66a0*/  MOV R204, 0x1f ;  /* 0x0000001f00cc7802 */ /* 0x000fe40000000f00 */
[----:B------:R-:W-:-:S02]  /*66b0*/  MOV R209, 0xffffffff ;  /* 0xffffffff00d17802 */ /* 0x000fc40000000f00 */
[----:B------:R-:W-:Y:S02]  /*66c0*/  MOV R68, 0x66e0 ;  /* 0x000066e000447802 */ /* 0x000fe40000000f00 */
[----:B------:R-:W-:Y:S05]  /*66d0*/  CALL.REL.NOINC `($__internal_171_$__cuda_sm70_shflsync_down) ;  /* 0x0000073000007944 */ /* 0x000fea0003c00000 */
[----:B-1----:R-:W-:Y:S01]  /*66e0*/  MOV R205, R202 ;  /* 0x000000ca00cd7202 */ /* 0x002fe20000000f00 */
[----:B0-----:R-:W-:Y:S05]  /*66f0*/  BRA `(.L_x_4275) ;  /* 0xffffcff000007947 */ /* 0x001fea000383ffff */
.L_x_4229:
[----:B------:R-:W-:Y:S01]  /*6700*/  HFMA2.MMA R207, -RZ, RZ, 0, 5.9604644775390625e-08 ;  /* 0x00000001ffcf7435 */ /* 0x000fe200000001ff */
[----:B------:R-:W-:Y:S02]  /*6710*/  MOV R202, R71 ;  /* 0x0000004700ca7202 */ /* 0x000fe40000000f00 */
[----:B------:R-:W-:Y:S02]  /*6720*/  MOV R204, 0x1f ;  /* 0x0000001f00cc7802 */ /* 0x000fe40000000f00 */
[----:B------:R-:W-:Y:S02]  /*6730*/  MOV R209, 0xffffffff ;  /* 0xffffffff00d17802 */ /* 0x000fe40000000f00 */
[----:B------:R-:W-:Y:S02]  /*6740*/  MOV R68, 0x6760 ;  /* 0x0000676000447802 */ /* 0x000fe40000000f00 */
[----:B01----:R-:W-:Y:S05]  /*6750*/  CALL.REL.NOINC `($__internal_171_$__cuda_sm70_shflsync_down) ;  /* 0x000006b000007944 */ /* 0x003fea0003c00000 */
        /* <DEDUP_REMOVED lines=9> */
[----:B------:R-:W-:Y:S05]  /*67f0*/  CALL.REL.NOINC `($__internal_171_$__cuda_sm70_shflsync_down) ;  /* 0x0000061000007944 */ /* 0x000fea0003c00000 */
[----:B0-----:R-:W-:Y:S01]  /*6800*/  HFMA2.MMA R207, -RZ, RZ, 0, 1.1920928955078125e-07 ;  /* 0x00000002ffcf7435 */ /* 0x001fe200000001ff */
[----:B-1----:R-:W-:Y:S02]  /*6810*/  MOV R70, R202 ;  /* 0x000000ca00467202 */ /* 0x002fe40000000f00 */
[----:B------:R-:W-:-:S02]  /*6820*/  MOV R202, R71 ;  /* 0x0000004700ca7202 */ /* 0x000fc40000000f00 */
[----:B------:R-:W-:Y:S02]  /*6830*/  MOV R204, 0x1f ;  /* 0x0000001f00cc7802 */ /* 0x000fe40000000f00 */
[----:B------:R-:W-:Y:S02]  /*6840*/  MOV R209, 0xffffffff ;  /* 0xffffffff00d17802 */ /* 0x000fe40000000f00 */
[----:B------:R-:W-:Y:S02]  /*6850*/  MOV R68, 0x6870 ;  /* 0x0000687000447802 */ /* 0x000fe40000000f00 */
[----:B------:R-:W-:Y:S05]  /*6860*/  CALL.REL.NOINC `($__internal_171_$__cuda_sm70_shflsync_down) ;  /* 0x000005a000007944 */ /* 0x000fea0003c00000 */
[----:B-1----:R-:W-:Y:S01]  /*6870*/  @!P3 FFMA.FTZ R71, R205, R202, R71 ;  /* 0x000000cacd47b223 */ /* 0x002fe20000010047 */
[----:B0-----:R-:W-:Y:S01]  /*6880*/  HFMA2.MMA R207, -RZ, RZ, 0, 2.384185791015625e-07 ;  /* 0x00000004ffcf7435 */ /* 0x001fe200000001ff */
[----:B------:R-:W-:Y:S01]  /*6890*/  @!P3 FMUL.FTZ R205, R70, R205 ;  /* 0x000000cd46cdb220 */ /* 0x000fe20000410000 */
[----:B------:R-:W-:Y:S02]  /*68a0*/  MOV R204, 0x1f ;  /* 0x0000001f00cc7802 */ /* 0x000fe40000000f00 */
[----:B------:R-:W-:Y:S02]  /*68b0*/  MOV R209, 0xffffffff ;  /* 0xffffffff00d17802 */ /* 0x000fe40000000f00 */
[----:B------:R-:W-:-:S02]  /*68c0*/  MOV R202, R205 ;  /* 0x000000cd00ca7202 */ /* 0x000fc40000000f00 */
[----:B------:R-:W-:Y:S02]  /*68d0*/  MOV R68, 0x68f0 ;  /* 0x000068f000447802 */ /* 0x000fe40000000f00 */
[----:B------:R-:W-:Y:S05]  /*68e0*/  CALL.REL.NOINC `($__internal_171_$__cuda_sm70_shflsync_down) ;  /* 0x0000052000007944 */ /* 0x000fea0003c00000 */
[----:B0-----:R-:W-:Y:S01]  /*68f0*/  HFMA2.MMA R207, -RZ, RZ, 0, 2.384185791015625e-07 ;  /* 0x00000004ffcf7435 */ /* 0x001fe200000001ff */
[----:B-1----:R-:W-:Y:S02]  /*6900*/  MOV R70, R202 ;  /* 0x000000ca00467202 */ /* 0x002fe40000000f00 */
[----:B------:R-:W-:Y:S02]  /*6910*/  MOV R202, R71 ;  /* 0x0000004700ca7202 */ /* 0x000fe40000000f00 */
[----:B------:R-:W-:Y:S02]  /*6920*/  MOV R204, 0x1f ;  /* 0x0000001f00cc7802 */ /* 0x000fe40000000f00 */
[----:B------:R-:W-:Y:S02]  /*6930*/  MOV R209, 0xffffffff ;  /* 0xffffffff00d17802 */ /* 0x000fe40000000f00 */
[----:B------:R-:W-:Y:S02]  /*6940*/  MOV R68, 0x6960 ;  /* 0x0000696000447802 */ /* 0x000fe40000000f00 */
[----:B------:R-:W-:Y:S05]  /*6950*/  CALL.REL.NOINC `($__internal_171_$__cuda_sm70_shflsync_down) ;  /* 0x000004b000007944 */ /* 0x000fea0003c00000 */
[----:B-1----:R-:W-:Y:S01]  /*6960*/  @!P2 FFMA.FTZ R71, R205, R202, R71 ;  /* 0x000000cacd47a223 */ /* 0x002fe20000010047 */
[----:B0-----:R-:W-:Y:S01]  /*6970*/  HFMA2.MMA R207, -RZ, RZ, 0, 4.76837158203125e-07 ;  /* 0x00000008ffcf7435 */ /* 0x001fe200000001ff */
[----:B------:R-:W-:Y:S01]  /*6980*/  @!P2 FMUL.FTZ R205, R70, R205 ;  /* 0x000000cd46cda220 */ /* 0x000fe20000410000 */
[----:B------:R-:W-:-:S02]  /*6990*/  MOV R204, 0x1f ;  /* 0x0000001f00cc7802 */ /* 0x000fc40000000f00 */
[----:B------:R-:W-:Y:S02]  /*69a0*/  MOV R209, 0xffffffff ;  /* 0xffffffff00d17802 */ /* 0x000fe40000000f00 */
[----:B------:R-:W-:Y:S02]  /*69b0*/  MOV R202, R205 ;  /* 0x000000cd00ca7202 */ /* 0x000fe40000000f00 */
[----:B------:R-:W-:Y:S02]  /*69c0*/  MOV R68, 0x69e0 ;  /* 0x000069e000447802 */ /* 0x000fe40000000f00 */
[----:B------:R-:W-:Y:S05]  /*69d0*/  CALL.REL.NOINC `($__internal_171_$__cuda_sm70_shflsync_down) ;  /* 0x0000043000007944 */ /* 0x000fea0003c00000 */
[----:B0-----:R-:W-:Y:S01]  /*69e0*/  HFMA2.MMA R207, -RZ, RZ, 0, 4.76837158203125e-07 ;  /* 0x00000008ffcf7435 */ /* 0x001fe200000001ff */
[----:B-1----:R-:W-:Y:S02]  /*69f0*/  MOV R70, R202 ;  /* 0x000000ca00467202 */ /* 0x002fe40000000f00 */
[----:B------:R-:W-:Y:S02]  /*6a00*/  MOV R202, R71 ;  /* 0x0000004700ca7202 */ /* 0x000fe40000000f00 */
[----:B------:R-:W-:Y:S02]  /*6a10*/  MOV R204, 0x1f ;  /* 0x0000001f00cc7802 */ /* 0x000fe40000000f00 */
[----:B------:R-:W-:-:S02]  /*6a20*/  MOV R209, 0xffffffff ;  /* 0xffffffff00d17802 */ /* 0x000fc40000000f00 */
[----:B------:R-:W-:Y:S02]  /*6a30*/  MOV R68, 0x6a50 ;  /* 0x00006a5000447802 */ /* 0x000fe40000000f00 */
[----:B------:R-:W-:Y:S05]  /*6a40*/  CALL.REL.NOINC `($__internal_171_$__cuda_sm70_shflsync_down) ;  /* 0x000003c000007944 */ /* 0x000fea0003c00000 */
[----:B-1----:R-:W-:Y:S01]  /*6a50*/  @!P1 FFMA.FTZ R71, R205, R202, R71 ;  /* 0x000000cacd479223 */ /* 0x002fe20000010047 */
[----:B0-----:R-:W-:Y:S01]  /*6a60*/  HFMA2.MMA R207, -RZ, RZ, 0, 9.5367431640625e-07 ;  /* 0x00000010ffcf7435 */ /* 0x001fe200000001ff */
[----:B------:R-:W-:Y:S01]  /*6a70*/  @!P1 FMUL.FTZ R205, R70, R205 ;  /* 0x000000cd46cd9220 */ /* 0x000fe20000410000 */
[----:B------:R-:W-:Y:S02]  /*6a80*/  MOV R204, 0x1f ;  /* 0x0000001f00cc7802 */ /* 0x000fe40000000f00 */
[----:B------:R-:W-:Y:S02]  /*6a90*/  MOV R209, 0xffffffff ;  /* 0xffffffff00d17802 */ /* 0x000fe40000000f00 */
[----:B------:R-:W-:Y:S02]  /*6aa0*/  MOV R202, R205 ;  /* 0x000000cd00ca7202 */ /* 0x000fe40000000f00 */
[----:B------:R-:W-:Y:S02]  /*6ab0*/  MOV R68, 0x6ad0 ;  /* 0x00006ad000447802 */ /* 0x000fe40000000f00 */
[----:B------:R-:W-:Y:S05]  /*6ac0*/  CALL.REL.NOINC `($__internal_171_$__cuda_sm70_shflsync_down) ;  /* 0x0000034000007944 */ /* 0x000fea0003c00000 */
[----:B0-----:R-:W-:Y:S01]  /*6ad0*/  HFMA2.MMA R207, -RZ, RZ, 0, 9.5367431640625e-07 ;  /* 0x00000010ffcf7435 */ /* 0x001fe200000001ff */
[----:B-1----:R-:W-:-:S02]  /*6ae0*/  MOV R70, R202 ;  /* 0x000000ca00467202 */ /* 0x002fc40000000f00 */
[----:B------:R-:W-:Y:S02]  /*6af0*/  MOV R202, R71 ;  /* 0x0000004700ca7202 */ /* 0x000fe40000000f00 */
[----:B------:R-:W-:Y:S02]  /*6b00*/  MOV R204, 0x1f ;  /* 0x0000001f00cc7802 */ /* 0x000fe40000000f00 */
[----:B------:R-:W-:Y:S02]  /*6b10*/  MOV R209, 0xffffffff ;  /* 0xffffffff00d17802 */ /* 0x000fe40000000f00 */
[----:B------:R-:W-:Y:S02]  /*6b20*/  MOV R68, 0x6b40 ;  /* 0x00006b4000447802 */ /* 0x000fe40000000f00 */
[----:B------:R-:W-:Y:S05]  /*6b30*/  CALL.REL.NOINC `($__internal_171_$__cuda_sm70_shflsync_down) ;  /* 0x000002d000007944 */ /* 0x000fea0003c00000 */
[----:B-1----:R-:W-:Y:S01]  /*6b40*/  @!P0 FFMA.FTZ R71, R205, R202, R71 ;  /* 0x000000cacd478223 */ /* 0x002fe20000010047 */
[----:B------:R-:W-:Y:S01]  /*6b50*/  HFMA2.MMA R206, -RZ, RZ, 0, 0 ;  /* 0x00000000ffce7435 */ /* 0x000fe200000001ff */
[----:B------:R-:W-:Y:S01]  /*6b60*/  @!P0 FMUL.FTZ R205, R70, R205 ;  /* 0x000000cd46cd8220 */ /* 0x000fe20000410000 */
[----:B------:R-:W-:Y:S02]  /*6b70*/  MOV R208, 0x1f ;  /* 0x0000001f00d07802 */ /* 0x000fe40000000f00 */
[----:B0-----:R-:W-:-:S02]  /*6b80*/  MOV R209, 0xffffffff ;  /* 0xffffffff00d17802 */ /* 0x001fc40000000f00 */
[----:B------:R-:W-:Y:S02]  /*6b90*/  MOV R207, R205 ;  /* 0x000000cd00cf7202 */ /* 0x000fe40000000f00 */
[----:B------:R-:W-:Y:S02]  /*6ba0*/  MOV R68, 0x6bc0 ;  /* 0x00006bc000447802 */ /* 0x000fe40000000f00 */
[----:B------:R-:W-:Y:S05]  /*6bb0*/  CALL.REL.NOINC `($__internal_172_$__cuda_sm70_shflsync_idx_p) ;  /* 0x0000029000007944 */ /* 0x000fea0003c00000 */
[----:B-1----:R-:W-:Y:S01]  /*6bc0*/  MOV R70, R206 ;  /* 0x000000ce00467202 */ /* 0x002fe20000000f00 */
[----:B------:R-:W-:Y:S01]  /*6bd0*/  HFMA2.MMA R206, -RZ, RZ, 0, 0 ;  /* 0x00000000ffce7435 */ /* 0x000fe200000001ff */
[----:B0-----:R-:W-:Y:S02]  /*6be0*/  MOV R207, R71 ;  /* 0x0000004700cf7202 */ /* 0x001fe40000000f00 */
[----:B------:R-:W-:Y:S02]  /*6bf0*/  MOV R208, 0x1f ;  /* 0x0000001f00d07802 */ /* 0x000fe40000000f00 */
[----:B------:R-:W-:Y:S02]  /*6c00*/  MOV R209, 0xffffffff ;  /* 0xffffffff00d17802 */ /* 0x000fe40000000f00 */
[----:B------:R-:W-:-:S02]  /*6c10*/  MOV R68, 0x6c30 ;  /* 0x00006c3000447802 */ /* 0x000fc40000000f00 */
[----:B------:R-:W-:Y:S05]  /*6c20*/  CALL.REL.NOINC `($__internal_172_$__cuda_sm70_shflsync_idx_p) ;  /* 0x0000022000007944 */ /* 0x000fea0003c00000 */
[----:B0-----:R-:W-:Y:S01]  /*6c30*/  HFMA2.MMA R207, -RZ, RZ, 0, 5.9604644775390625e-08 ;  /* 0x00000001ffcf7435 */ /* 0x001fe200000001ff */
[----:B------:R-:W-:-:S02]  /*6c40*/  MOV R198, R70 ;  /* 0x0000004600c67202 */ /* 0x000fc40000000f00 */
[----:B-1----:R-:W-:Y:S02]  /*6c50*/  MOV R200, R206 ;  /* 0x000000ce00c87202 */ /* 0x002fe40000000f00 */
[----:B------:R-:W-:Y:S02]  /*6c60*/  MOV R202, R205 ;  /* 0x000000cd00ca7202 */ /* 0x000fe40000000f00 */
[----:B------:R-:W-:Y:S02]  /*6c70*/  MOV R204, 0x1f ;  /* 0x0000001f00cc7802 */ /* 0x000fe40000000f00 */
[----:B------:R-:W-:Y:S02]  /*6c80*/  MOV R209, 0xffffffff ;  /* 0xffffffff00d17802 */ /* 0x000fe40000000f00 */
[----:B------:R-:W-:Y:S02]  /*6c90*/  MOV R68, 0x6cb0 ;  /* 0x00006cb000447802 */ /* 0x000fe40000000f00 */
[----:B------:R-:W-:Y:S05]  /*6ca0*/  CALL.REL.NOINC `($__internal_171_$__cuda_sm70_shflsync_down) ;  /* 0x0000016000007944 */ /* 0x000fea0003c00000 */
[----:B0-----:R-:W-:Y:S01]  /*6cb0*/  HFMA2.MMA R207, -RZ, RZ, 0, 5.9604644775390625e-08 ;  /* 0x00000001ffcf7435 */ /* 0x001fe200000001ff */
[----:B-1----:R-:W-:Y:S02]  /*6cc0*/  MOV R70, R202 ;  /* 0x000000ca00467202 */ /* 0x002fe40000000f00 */
[----:B------:R-:W-:-:S02]  /*6cd0*/  MOV R202, R71 ;  /* 0x0000004700ca7202 */ /* 0x000fc40000000f00 */
[----:B------:R-:W-:Y:S02]  /*6ce0*/  MOV R204, 0x1f ;  /* 0x0000001f00cc7802 */ /* 0x000fe40000000f00 */
[----:B------:R-:W-:Y:S02]  /*6cf0*/  MOV R209, 0xffffffff ;  /* 0xffffffff00d17802 */ /* 0x000fe40000000f00 */
[----:B------:R-:W-:Y:S02]  /*6d00*/  MOV R68, 0x6d20 ;  /* 0x00006d2000447802 */ /* 0x000fe40000000f00 */
[----:B------:R-:W-:Y:S05]  /*6d10*/  CALL.REL.NOINC `($__internal_171_$__cuda_sm70_shflsync_down) ;  /* 0x000000f000007944 */ /* 0x000fea0003c00000 */
[----:B------:R-:W-:Y:S01]  /*6d20*/  HFMA2.MMA R206, -RZ, RZ, 0, 0 ;  /* 0x00000000ffce7435 */ /* 0x000fe200000001ff */
[----:B------:R-:W-:Y:S02]  /*6d30*/  MOV R205, R70 ;  /* 0x0000004600cd7202 */ /* 0x000fe40000000f00 */
[----:B0-----:R-:W-:Y:S02]  /*6d40*/  MOV R207, R118 ;  /* 0x0000007600cf7202 */ /* 0x001fe40000000f00 */
[----:B------:R-:W-:Y:S02]  /*6d50*/  MOV R208, 0x1f ;  /* 0x0000001f00d07802 */ /* 0x000fe40000000f00 */
[----:B------:R-:W-:-:S02]  /*6d60*/  MOV R209, 0xffffffff ;  /* 0xffffffff00d17802 */ /* 0x000fc40000000f00 */
[----:B------:R-:W-:Y:S02]  /*6d70*/  MOV R68, 0x6d90 ;  /* 0x00006d9000447802 */ /* 0x000fe40000000f00 */
[----:B-1----:R-:W-:Y:S05]  /*6d80*/  CALL.REL.NOINC `($__internal_172_$__cuda_sm70_shflsync_idx_p) ;  /* 0x000000c000007944 */ /* 0x002fea0003c00000 */
[----:B-1----:R-:W-:Y:S01]  /*6d90*/  MOV R204, R206 ;  /* 0x000000ce00cc7202 */ /* 0x002fe20000000f00 */
[----:B------:R-:W-:Y:S01]  /*6da0*/  HFMA2.MMA R206, -RZ, RZ, 0, 0 ;  /* 0x00000000ffce7435 */ /* 0x000fe200000001ff */
[----:B0-----:R-:W-:Y:S02]  /*6db0*/  MOV R207, R119 ;  /* 0x0000007700cf7202 */ /* 0x001fe40000000f00 */
[----:B------:R-:W-:Y:S02]  /*6dc0*/  MOV R208, 0x1f ;  /* 0x0000001f00d07802 */ /* 0x000fe40000000f00 */
[----:B------:R-:W-:Y:S02]  /*6dd0*/  MOV R209, 0xffffffff ;  /* 0xffffffff00d17802 */ /* 0x000fe40000000f00 */
[----:B------:R-:W-:Y:S02]  /*6de0*/  MOV R68, 0x6e00 ;  /* 0x00006e0000447802 */ /* 0x000fe40000000f00 */
[----:B------:R-:W-:Y:S05]  /*6df0*/  CALL.REL.NOINC `($__internal_172_$__cuda_sm70_shflsync_idx_p) ;  /* 0x0000005000007944 */ /* 0x000fea0003c00000 */
[----:B01----:R-:W-:Y:S05]  /*6e00*/  BRA `(.L_x_4276) ;  /* 0xffffca8000007947 */ /* 0x003fea000383ffff */
        .weak           $__internal_171_$__cuda_sm70_shflsync_down
        .type           $__internal_171_$__cuda_sm70_shflsync_down,@function
        .size           $__internal_171_$__cuda_sm70_shflsync_down,($__internal_172_$__cuda_sm70_shflsync_idx_p - $__internal_171_$__cuda_sm70_shflsync_down)
$__internal_171_$__cuda_sm70_shflsync_down:
[----:B------:R-:W-:Y:S01]  /*6e10*/  HFMA2.MMA R69, -RZ, RZ, 0, 0 ;  /* 0x00000000ff457435 */ /* 0x000fe200000001ff */
[----:B------:R-:W-:Y:S04]  /*6e20*/  WARPSYNC R209 ;  /* 0x000000d100007348 */ /* 0x000fe80003800000 */
[----:B------:R0:W1:Y:S01]  /*6e30*/  SHFL.DOWN PT, R202, R202, R207, R204 ;  /* 0x080000cfcaca7389 */ /* 0x00006200000e00cc */
[----:B------:R-:W-:Y:S05]  /*6e40*/  RET.REL.NODEC R68 `(_Z25selective_scan_bwd_kernelI32Selective_Scan_bwd_kernel_traitsILi64ELi16ELb1ELb1ELb0ELb0ELb1EffEEv12SSMParamsBwd) ;  /* 0xffff91b044007950 */ /* 0x000fea0003c3ffff */
        .weak           $__internal_172_$__cuda_sm70_shflsync_idx_p
        .type           $__internal_172_$__cuda_sm70_shflsync_idx_p,@function
        .size           $__internal_172_$__cuda_sm70_shflsync_idx_p,($__internal_173_$__cuda_sm70_shflsync_up - $__internal_172_$__cuda_sm70_shflsync_idx_p)
$__internal_172_$__cuda_sm70_shflsync_idx_p:
[----:B------:R-:W-:Y:S01]  /*6e50*/  MOV R69, 0x0 ;  /* 0x0000000000457802 */ /* 0x000fe20000000f00 */
[----:B------:R-:W-:Y:S04]  /*6e60*/  WARPSYNC R209 ;  /* 0x000000d100007348 */ /* 0x000fe80003800000 */
[----:B------:R0:W1:Y:S01]  /*6e70*/  SHFL.IDX PT, R206, R207, R206, R208 ;  /* 0x000000cecfce7389 */ /* 0x00006200000e00d0 */
[----:B------:R-:W-:Y:S05]  /*6e80*/  RET.REL.NODEC R68 `(_Z25selective_scan_bwd_kernelI32Selective_Scan_bwd_kernel_traitsILi64ELi16ELb1ELb1ELb0ELb0ELb1EffEEv12SSMParamsBwd) ;  /* 0xffff917044007950 */ /* 0x000fea0003c3ffff */
        .weak           $__internal_173_$__cuda_sm70_shflsync_up
        .type           $__internal_173_$__cuda_sm70_shflsync_up,@function
        .size           $__internal_173_$__cuda_sm70_shflsync_up,(.L_x_8989 - $__internal_173_$__cuda_sm70_shflsync_up)
$__internal_173_$__cuda_sm70_shflsync_up:
[----:B------:R-:W-:Y:S01]  /*6e90*/  HFMA2.MMA R69, -RZ, RZ, 0, 0 ;  /* 0x00000000ff457435 */ /* 0x000fe200000001ff */
[----:B------:R-:W-:Y:S04]  /*6ea0*/  WARPSYNC R182 ;  /* 0x000000b600007348 */ /* 0x000fe80003800000 */
[----:B------:R0:W1:Y:S01]  /*6eb0*/  SHFL.UP PT, R179, R179, R180, R181 ;  /* 0x040000b4b3b37389 */ /* 0x00006200000e00b5 */
[----:B------:R-:W-:Y:S05]  /*6ec0*/  RET.REL.NODEC R68 `(_Z25selective_scan_bwd_kernelI32Selective_Scan_bwd_kernel_traitsILi64ELi16ELb1ELb1ELb0ELb0ELb1EffEEv12SSMParamsBwd) ;  /* 0xffff913044007950 */ /* 0x000fea0003c3ffff */
.L_x_4277:
        /* <DEDUP_REMOVED lines=11> */
.L_x_8989:


//--------------------- .text._Z25selective_scan_bwd_kernelI32Selective_Scan_bwd_kernel_traitsILi64ELi16ELb1ELb1ELb0ELb1ELb0EffEEv12SSMParamsBwd --------------------------
	.section	.text._Z25selective_scan_bwd_kernelI32Selective_Scan_bwd_kernel_traitsILi64ELi16ELb1ELb1ELb0ELb1ELb0EffEEv12SSMParamsBwd,"ax",@progbits
	.sectioninfo	@"SHI_REGISTERS=213"
	.align	128
        .global         _Z25selective_scan_bwd_kernelI32Selective_Scan_bwd_kernel_traitsILi64ELi16ELb1ELb1ELb0ELb1ELb0EffEEv12SSMParamsBwd
        .type           _Z25selective_scan_bwd_kernelI32Selective_Scan_bwd_kernel_traitsILi64ELi16ELb1ELb1ELb0ELb1ELb0EffEEv12SSMParamsBwd,@function
        .size           _Z25selective_scan_bwd_kernelI32Selective_Scan_bwd_kernel_traitsILi64ELi16ELb1ELb1ELb0ELb1ELb0EffEEv12SSMParamsBwd,(.L_x_8992 - _Z25selective_scan_bwd_kernelI32Selective_Scan_bwd_kernel_traitsILi64ELi16ELb1ELb1ELb0ELb1ELb0EffEEv12SSMParamsBwd)
        .other          _Z25selective_scan_bwd_kernelI32Selective_Scan_bwd_kernel_traitsILi64ELi16ELb1ELb1ELb0ELb1ELb0EffEEv12SSMParamsBwd,@"STO_CUDA_ENTRY STV_DEFAULT"
_Z25selective_scan_bwd_kernelI32Selective_Scan_bwd_kernel_traitsILi64ELi16ELb1ELb1ELb0ELb1ELb0EffEEv12SSMParamsBwd:
.text._Z25selective_scan_bwd_kernelI32Selective_Scan_bwd_kernel_traitsILi64ELi16ELb1ELb1ELb0ELb1ELb0EffEEv12SSMParamsBwd:
        /* <DEDUP_REMOVED lines=23> */
[----:B------:R-:W-:Y:S01]  /*0170*/  IMAD R15, R103, c[0x0][0x1d8], RZ ;  /* 0x00007600670f7a24 */ /* 0x000fe200078e02ff */
[----:B------:R-:W-:Y:S01]  /*0180*/  CS2R R90, SRZ ;  /* 0x00000000005a7805 */ /* 0x000fe2000001ff00 */
[----:B------:R-:W-:Y:S01]  /*0190*/  CS2R R88, SRZ ;  /* 0x0000000000587805 */ /* 0x000fe2000001ff00 */
[----:B------:R-:W-:Y:S01]  /*01a0*/  HFMA2.MMA R109, -RZ, RZ, 0, 0 ;  /* 0x00000000ff6d7435 */ /* 0x000fe200000001ff */
[----:B0-----:R-:W-:Y:S01]  /*01b0*/  IABS R2, R98 ;  /* 0x0000006200027213 */ /* 0x001fe20000000000 */
[----:B-1----:R-:W-:Y:S01]  /*01c0*/  HFMA2.MMA R6, -RZ, RZ, 0, 0 ;  /* 0x00000000ff067435 */ /* 0x002fe200000001ff */
[----:B------:R-:W-:Y:S01]  /*01d0*/  MOV R111, RZ ;  /* 0x000000ff006f7202 */ /* 0x000fe20000000f00 */
        /* <DEDUP_REMOVED lines=28> */
[----:B------:R-:W-:Y:S01]  /*03a0*/  IMAD R17, R105, c[0x0][0x194], R0 ;  /* 0x0000650069117a24 */ /* 0x000fe200078e0200 */
[----:B------:R-:W-:Y:S01]  /*03b0*/  SHF.R.S32.HI R13, RZ, 0x1f, R11 ;  /* 0x0000001fff0d7819 */ /* 0x000fe2000001140b */
[C---:B------:R-:W-:Y:S01]  /*03c0*/  IMAD R0, R98.reuse, c[0x0][0x1dc], R15 ;  /* 0x0000770062007a24 */ /* 0x040fe200078e020f */
[----:B------:R-:W-:Y:S01]  /*03d0*/  IADD3 R113, P4, R11, R2, RZ ;  /* 0x000000020b717210 */ /* 0x000fe20007f9e0ff */
[----:B------:R-:W-:Y:S01]  /*03e0*/  IMAD.WIDE.U32 R8, R105, c[0x0][0x190], RZ ;  /* 0x0000640069087a25 */ /* 0x000fe200078e00ff */
[----:B------:R-:W-:Y:S02]  /*03f0*/  @!P1 IADD3 R107, R107, 0x1, RZ ;  /* 0x000000016b6b9810 */ /* 0x000fe40007ffe0ff */
[----:B------:R-:W-:Y:S01]  /*0400*/  IADD3.X R0, R13, R3, R0, P4, !PT ;  /* 0x000000030d007210 */ /* 0x000fe200027fe400 */
[----:B------:R-:W-:Y:S01]  /*0410*/  IMAD R15, R103, c[0x0][0x1e8], RZ ;  /* 0x00007a00670f7a24 */ /* 0x000fe200078e02ff */
[----:B------:R-:W-:Y:S01]  /*0420*/  ISETP.NE.AND P1, PT, RZ, c[0x0][0x178], PT ;  /* 0x00005e00ff007a0c */ /* 0x000fe20003f25270 */
[----:B------:R-:W-:Y:S01]  /*0430*/  IMAD.WIDE.U32 R2, R98, c[0x0][0x1e8], R4 ;  /* 0x00007a0062027a25 */ /* 0x000fe200078e0004 */
[----:B------:R-:W-:-:S02]  /*0440*/  IADD3 R9, R9, R17, RZ ;  /* 0x0000001109097210 */ /* 0x000fc40007ffe0ff */
        /* <DEDUP_REMOVED lines=9> */
[----:B------:R-:W-:Y:S02]  /*04e0*/  IADD3.X R2, R13, R3, R15, P0, !PT ;  /* 0x000000030d027210 */ /* 0x000fe400007fe40f */
        /* <DEDUP_REMOVED lines=42> */
.L_x_4360:
        /* <DEDUP_REMOVED lines=29> */
[----:B------:R-:W2:Y:S04]  /*0960*/  LDG.E.128 R32, [R2.64+0x600] ;  /* 0x0006000402207981 */ /* 0x000ea8000c1e1d00 */
[----:B---3--:R0:W-:Y:S04]  /*0970*/  STS.128 [R123.X16], R20 ;  /* 0x000000147b007388 */ /* 0x0081e8000000cc00 */
[----:B----4-:R-:W-:Y:S04]  /*0980*/  STS.128 [R123.X16+0x200], R24 ;  /* 0x000200187b007388 */ /* 0x010fe8000000cc00 */
[----:B--2---:R-:W-:Y:S04]  /*0990*/  STS.128 [R123.X16+0x400], R28 ;  /* 0x0004001c7b007388 */ /* 0x004fe8000000cc00 */
[----:B------:R-:W-:Y:S01]  /*09a0*/  STS.128 [R123.X16+0x600], R32 ;  /* 0x000600207b007388 */ /* 0x000fe2000000cc00 */
[----:B------:R-:W-:-:S06]  /*09b0*/  NOP ;  /* 0x0000000000007918 */ /* 0x000fcc0000000000 */
[----:B------:R-:W-:Y:S01]  /*09c0*/  LDS.128 R52, [R122.X16+0x10] ;  /* 0x000010007a347984 */ /* 0x000fe2000000cc00 */
[----:B0-----:R-:W-:Y:S02]  /*09d0*/  MOV R20, R112 ;  /* 0x0000007000147202 */ /* 0x001fe40000000f00 */
[----:B------:R-:W-:Y:S01]  /*09e0*/  MOV R21, R117 ;  /* 0x0000007500157202 */ /* 0x000fe20000000f00 */
[----:B------:R-:W-:Y:S04]  /*09f0*/  LDS.128 R40, [R122.X16+0x20] ;  /* 0x000020007a287984 */ /* 0x000fe8000000cc00 */
[----:B------:R-:W-:Y:S01]  /*0a00*/  LDS.128 R36, [R122.X16+0x30] ;  /* 0x000030007a247984 */ /* 0x000fe2000000cc00 */
[----:B------:R-:W-:-:S03]  /*0a10*/  IMAD.WIDE R48, R121, 0x10, R20 ;  /* 0x0000001079307825 */ /* 0x000fc600078e0214 */
        /* <DEDUP_REMOVED lines=63> */
.L_x_4280:
[----:B------:R-:W-:Y:S05]  /*0e10*/  BSYNC B0 ;  /* 0x0000000000007941 */ /* 0x000fea0003800000 */
.L_x_4279:
        /* <DEDUP_REMOVED lines=35> */
.L_x_4282:
[----:B------:R-:W-:Y:S05]  /*1050*/  BSYNC B0 ;  /* 0x0000000000007941 */ /* 0x000fea0003800000 */
.L_x_4281:
        /* <DEDUP_REMOVED lines=35> */
.L_x_4284:
[----:B------:R-:W-:Y:S05]  /*1290*/  BSYNC B0 ;  /* 0x0000000000007941 */ /* 0x000fea0003800000 */
.L_x_4283:
        /* <DEDUP_REMOVED lines=35> */
.L_x_4286:
[----:B------:R-:W-:Y:S05]  /*14d0*/  BSYNC B0 ;  /* 0x0000000000007941 */ /* 0x000fea0003800000 */
.L_x_4285:
        /* <DEDUP_REMOVED lines=35> */
.L_x_4288:
[----:B------:R-:W-:Y:S05]  /*1710*/  BSYNC B0 ;  /* 0x0000000000007941 */ /* 0x000fea0003800000 */
.L_x_4287:
[----:B------:R-:W-:Y:S01]  /*1720*/  BSSY B0, `(.L_x_4289) ;  /* 0x0000028000007945 */ /* 0x000fe20003800000 */
[----:B------:R-:W-:Y:S01]  /*1730*/  FSETP.GTU.FTZ.AND P0, PT, R129, 20, PT ;  /* 0x41a000008100780b */ /* 0x000fe20003f1c000 */
[--C-:B------:R-:W-:Y:S02]  /*1740*/  FADD.FTZ R130, R43, R102.reuse ;  /* 0x000000662b827221 */ /* 0x100fe40000010000 */
[--C-:B------:R-:W-:Y:S02]  /*1750*/  FADD.FTZ R131, R36, R102.reuse ;  /* 0x0000006624837221 */ /* 0x100fe40000010000 */
[--C-:B------:R-:W-:Y:S02]  /*1760*/  FADD.FTZ R132, R37, R102.reuse ;  /* 0x0000006625847221 */ /* 0x100fe40000010000 */
[--C-:B------:R-:W-:Y:S02]  /*1770*/  FADD.FTZ R133, R38, R102.reuse ;  /* 0x0000006626857221 */ /* 0x100fe40000010000 */
[----:B------:R-:W-:-:S02]  /*1780*/  FADD.FTZ R138, R39, R102 ;  /* 0x00000066278a7221 */ /* 0x000fc40000010000 */
[----:B----4-:R-:W-:Y:S01]  /*1790*/  FFMA.FTZ R40, R4, R32, R109 ;  /* 0x0000002004287223 */ /* 0x010fe2000001006d */
[----:B------:R-:W-:Y:S05]  /*17a0*/  @P6 BRA `(.L_x_4290) ;  /* 0x000001f000006947 */ /* 0x000fea0003800000 */
        /* <DEDUP_REMOVED lines=31> */
.L_x_4290:
[----:B------:R-:W-:Y:S05]  /*19a0*/  BSYNC B0 ;  /* 0x0000000000007941 */ /* 0x000fea0003800000 */
.L_x_4289:
        /* <DEDUP_REMOVED lines=38> */
.L_x_4292:
[----:B------:R-:W-:Y:S05]  /*1c10*/  BSYNC B0 ;  /* 0x0000000000007941 */ /* 0x000fea0003800000 */
.L_x_4291:
        /* <DEDUP_REMOVED lines=38> */
.L_x_4294:
[----:B------:R-:W-:Y:S05]  /*1e80*/  BSYNC B0 ;  /* 0x0000000000007941 */ /* 0x000fea0003800000 */
.L_x_4293:
        /* <DEDUP_REMOVED lines=38> */
.L_x_4296:
[----:B------:R-:W-:Y:S05]  /*20f0*/  BSYNC B0 ;  /* 0x0000000000007941 */ /* 0x000fea0003800000 */
.L_x_4295:
[----:B------:R-:W-:Y:S01]  /*2100*/  FFMA.FTZ R53, R11, R23, R52 ;  /* 0x000000170b357223 */ /* 0x000fe20000010034 */
[----:B------:R-:W-:Y:S01]  /*2110*/  BSSY B0, `(.L_x_4297) ;  /* 0x0000025000007945 */ /* 0x000fe20003800000 */
[----:B------:R-:W-:Y:S01]  /*2120*/  FSETP.GTU.FTZ.AND P2, PT, R133, 20, PT ;  /* 0x41a000008500780b */ /* 0x000fe20003f5c000 */
[----:B------:R-:W-:Y:S01]  /*2130*/  CS2R R50, SRZ ;  /* 0x0000000000327805 */ /* 0x000fe2000001ff00 */
[----:B------:R-:W-:Y:S01]  /*2140*/  CS2R R48, SRZ ;  /* 0x0000000000307805 */ /* 0x000fe2000001ff00 */
[----:B0-2---:R-:W-:Y:S01]  /*2150*/  FFMA.FTZ R56, R12, R24, R53 ;  /* 0x000000180c387223 */ /* 0x005fe20000010035 */
        /* <DEDUP_REMOVED lines=32> */
.L_x_4298:
[----:B------:R-:W-:Y:S05]  /*2360*/  BSYNC B0 ;  /* 0x0000000000007941 */ /* 0x000fea0003800000 */
.L_x_4297:
        /* <DEDUP_REMOVED lines=40> */
.L_x_4300:
[----:B------:R-:W-:Y:S05]  /*25f0*/  BSYNC B0 ;  /* 0x0000000000007941 */ /* 0x000fea0003800000 */
.L_x_4299:
        /* <DEDUP_REMOVED lines=33> */
.L_x_4302:
[----:B------:R-:W-:Y:S05]  /*2810*/  BSYNC B0 ;  /* 0x0000000000007941 */ /* 0x000fea0003800000 */
.L_x_4301:
        /* <DEDUP_REMOVED lines=33> */
.L_x_4304:
[----:B------:R-:W-:Y:S05]  /*2a30*/  BSYNC B0 ;  /* 0x0000000000007941 */ /* 0x000fea0003800000 */
.L_x_4303:
        /* <DEDUP_REMOVED lines=33> */
.L_x_4306:
[----:B------:R-:W-:Y:S05]  /*2c50*/  BSYNC B0 ;  /* 0x0000000000007941 */ /* 0x000fea0003800000 */
.L_x_4305:
        /* <DEDUP_REMOVED lines=33> */
.L_x_4308:
[----:B------:R-:W-:Y:S05]  /*2e70*/  BSYNC B0 ;  /* 0x0000000000007941 */ /* 0x000fea0003800000 */
.L_x_4307:
        /* <DEDUP_REMOVED lines=33> */
.L_x_4310:
[----:B------:R-:W-:Y:S05]  /*3090*/  BSYNC B0 ;  /* 0x0000000000007941 */ /* 0x000fea0003800000 */
.L_x_4309:
        /* <DEDUP_REMOVED lines=20> */
[----:B------:R-:W-:Y:S01]  /*31e0*/  CS2R R136, SRZ ;  /* 0x0000000000887805 */ /* 0x000fe2000001ff00 */
[----:B------:R-:W-:-:S04]  /*31f0*/  MOV R39, RZ ;  /* 0x000000ff00277202 */ /* 0x000fc80000000f00 */
.L_x_4359:
        /* <DEDUP_REMOVED lines=19> */
[----:B------:R0:W3:Y:S04]  /*3330*/  LDG.E.128 R72, [R84.64+0x200] ;  /* 0x0002000454487981 */ /* 0x0000e8000c1e1d00 */
[----:B------:R0:W4:Y:S04]  /*3340*/  LDG.E.128 R76, [R84.64+0x400] ;  /* 0x00040004544c7981 */ /* 0x000128000c1e1d00 */
[----:B------:R0:W4:Y:S04]  /*3350*/  LDG.E.128 R80, [R84.64+0x600] ;  /* 0x0006000454507981 */ /* 0x000128000c1e1d00 */
[----:B------:R1:W4:Y:S01]  /*3360*/  LDG.E R134, [R86.64] ;  /* 0x0000000456867981 */ /* 0x000322000c1e1900 */
[----:B------:R-:W-:-:S02]  /*3370*/  IMAD R139, R103, c[0x0][0x1b8], RZ ;  /* 0x00006e00678b7a24 */ /* 0x000fc400078e02ff */
[----:B------:R-:W-:-:S04]  /*3380*/  IMAD.WIDE.U32 R94, R98, c[0x0][0x1b8], RZ ;  /* 0x00006e00625e7a25 */ /* 0x000fc800078e00ff */
[----:B------:R-:W-:Y:S01]  /*3390*/  IMAD R139, R98, c[0x0][0x1bc], R139 ;  /* 0x00006f00628b7a24 */ /* 0x000fe200078e028b */
[----:B------:R-:W-:-:S04]  /*33a0*/  ISETP.NE.AND P1, PT, R104, RZ, PT ;  /* 0x000000ff6800720c */ /* 0x000fc80003f25270 */
[----:B------:R-:W-:Y:S02]  /*33b0*/  IADD3 R95, R95, R139, RZ ;  /* 0x0000008b5f5f7210 */ /* 0x000fe40007ffe0ff */
[----:B------:R-:W-:-:S04]  /*33c0*/  IADD3 R139, R118, -0x1, RZ ;  /* 0xffffffff768b7810 */ /* 0x000fc80007ffe0ff */
[----:B-1----:R-:W-:-:S04]  /*33d0*/  LEA.HI R86, R139, R139, RZ, 0x1 ;  /* 0x0000008b8b567211 */ /* 0x002fc800078f08ff */
[----:B------:R-:W-:-:S04]  /*33e0*/  LOP3.LUT R86, R86, 0xfffffe, RZ, 0xc0, !PT ;  /* 0x00fffffe56567812 */ /* 0x000fc800078ec0ff */
[----:B------:R-:W-:Y:S02]  /*33f0*/  IADD3 R86, R139, -R86, RZ ;  /* 0x800000568b567210 */ /* 0x000fe40007ffe0ff */
[----:B------:R-:W-:Y:S02]  /*3400*/  IADD3 R87, R104, 0x200, RZ ;  /* 0x0000020068577810 */ /* 0x000fe40007ffe0ff */
[----:B------:R-:W-:Y:S01]  /*3410*/  @!P1 LEA R87, R86, R137, 0x8 ;  /* 0x0000008956579211 */ /* 0x000fe200078e40ff */
[----:B------:R-:W-:Y:S02]  /*3420*/  IMAD R140, R140, c[0x0][0x1c0], RZ ;  /* 0x000070008c8c7a24 */ /* 0x000fe400078e02ff */
[----:B0-----:R-:W-:-:S04]  /*3430*/  IMAD.WIDE.U32 R84, R137, c[0x0][0x1c0], R94 ;  /* 0x0000700089547a25 */ /* 0x001fc800078e005e */
[----:B------:R-:W-:Y:S01]  /*3440*/  IMAD R141, R137, c[0x0][0x1c4], R140 ;  /* 0x00007100898d7a24 */ /* 0x000fe200078e028c */
[----:B------:R-:W-:-:S04]  /*3450*/  LEA R142, P2, R84, c[0x0][0x230], 0x2 ;  /* 0x00008c00548e7a11 */ /* 0x000fc800078410ff */
[----:B------:R-:W-:Y:S02]  /*3460*/  IADD3 R85, R85, R141, RZ ;  /* 0x0000008d55557210 */ /* 0x000fe40007ffe0ff */
[----:B------:R-:W-:Y:S02]  /*3470*/  LOP3.LUT P0, RZ, R104, 0x1f, RZ, 0xc0, !PT ;  /* 0x0000001f68ff7812 */ /* 0x000fe4000780c0ff */
[----:B------:R-:W-:Y:S02]  /*3480*/  LEA.HI.X R143, R84, c[0x0][0x234], R85, 0x2, P2 ;  /* 0x00008d00548f7a11 */ /* 0x000fe400010f1455 */
[----:B------:R-:W-:Y:S02]  /*3490*/  SHF.L.U32 R87, R87, 0x2, RZ ;  /* 0x0000000257577819 */ /* 0x000fe400000006ff */
[----:B------:R-:W-:Y:S01]  /*34a0*/  ISETP.LT.OR P0, PT, R118, 0x2, P0 ;  /* 0x000000027600780c */ /* 0x000fe20000701670 */
[----:B------:R-:W-:Y:S02]  /*34b0*/  FMUL.FTZ R181, R4, R97 ;  /* 0x0000006104b57220 */ /* 0x000fe40000410000 */
[----:B------:R-:W-:-:S02]  /*34c0*/  FMUL.FTZ R182, R5, R124 ;  /* 0x0000007c05b67220 */ /* 0x000fc40000410000 */
[----:B------:R-:W-:-:S08]  /*34d0*/  FMUL.FTZ R179, R6, R125 ;  /* 0x0000007d06b37220 */ /* 0x000fd00000410000 */
[----:B------:R-:W-:Y:S01]  /*34e0*/  @!P0 IADD3 R84, R118, -0x2, RZ ;  /* 0xfffffffe76548810 */ /* 0x000fe20007ffe0ff */
[----:B------:R-:W-:Y:S01]  /*34f0*/  FMUL.FTZ R180, R7, R126 ;  /* 0x0000007e07b47220 */ /* 0x000fe20000410000 */
[----:B------:R-:W-:-:S03]  /*3500*/  MOV R95, RZ ;  /* 0x000000ff005f7202 */ /* 0x000fc60000000f00 */
[----:B------:R-:W-:Y:S01]  /*3510*/  @!P0 IMAD R85, R84, c[0x0][0x16c], R137 ;  /* 0x00005b0054558a24 */ /* 0x000fe200078e0289 */
[----:B------:R-:W-:-:S03]  /*3520*/  MOV R94, 0x3f800000 ;  /* 0x3f800000005e7802 */ /* 0x000fc60000000f00 */
[----:B------:R-:W-:-:S04]  /*3530*/  @!P0 IMAD.WIDE R84, R85, 0x8, R92 ;  /* 0x0000000855548825 */ /* 0x000fc800078e025c */
[----:B------:R-:W-:Y:S02]  /*3540*/  FMUL.FTZ R175, R8, R101 ;  /* 0x0000006508af7220 */ /* 0x000fe40000410000 */
[----:B------:R-:W-:Y:S02]  /*3550*/  FMUL.FTZ R178, R9, R96 ;  /* 0x0000006009b27220 */ /* 0x000fe40000410000 */
[----:B------:R-:W-:Y:S02]  /*3560*/  FMUL.FTZ R161, R10, R99 ;  /* 0x000000630aa17220 */ /* 0x000fe40000410000 */
[----:B------:R-:W-:Y:S02]  /*3570*/  FMUL.FTZ R164, R11, R0 ;  /* 0x000000000ba47220 */ /* 0x000fe40000410000 */
[----:B------:R-:W-:Y:S02]  /*3580*/  FMUL.FTZ R154, R13, R128 ;  /* 0x000000800d9a7220 */ /* 0x000fe40000410000 */
[----:B------:R-:W-:-:S02]  /*3590*/  FMUL.FTZ R153, R14, R129 ;  /* 0x000000810e997220 */ /* 0x000fc40000410000 */
[----:B------:R-:W-:Y:S01]  /*35a0*/  FMUL.FTZ R144, R17, R132 ;  /* 0x0000008411907220 */ /* 0x000fe20000410000 */
[----:B------:R-:W-:Y:S01]  /*35b0*/  BSSY B0, `(.L_x_4312) ;  /* 0x000006c000007945 */ /* 0x000fe20003800000 */
[----:B--2---:R-:W-:Y:S04]  /*35c0*/  STS.128 [R123.X16], R68 ;  /* 0x000000447b007388 */ /* 0x004fe8000000cc00 */
[----:B---3--:R-:W-:Y:S04]  /*35d0*/  STS.128 [R123.X16+0x200], R72 ;  /* 0x000200487b007388 */ /* 0x008fe8000000cc00 */
[----:B----4-:R-:W-:Y:S04]  /*35e0*/  STS.128 [R123.X16+0x400], R76 ;  /* 0x0004004c7b007388 */ /* 0x010fe8000000cc00 */
[----:B------:R-:W-:Y:S01]  /*35f0*/  STS.128 [R123.X16+0x600], R80 ;  /* 0x000600507b007388 */ /* 0x000fe2000000cc00 */
[----:B------:R-:W-:-:S06]  /*3600*/  NOP ;  /* 0x0000000000007918 */ /* 0x000fcc0000000000 */
[----:B------:R-:W-:Y:S01]  /*3610*/  FMUL.FTZ R86, R134, 1.4426950216293334961 ;  /* 0x3fb8aa3b86567820 */ /* 0x000fe20000410000 */
[----:B------:R-:W0:Y:S03]  /*3620*/  LDS.128 R68, [R122.X16] ;  /* 0x000000007a447984 */ /* 0x000e26000000cc00 */
[C---:B------:R-:W-:Y:S01]  /*3630*/  FMUL.FTZ R170, R86.reuse, R97 ;  /* 0x0000006156aa7220 */ /* 0x040fe20000410000 */
[----:B------:R-:W1:Y:S04]  /*3640*/  LDS.128 R72, [R122.X16+0x10] ;  /* 0x000010007a487984 */ /* 0x000e68000000cc00 */
[----:B------:R-:W2:Y:S01]  /*3650*/  LDS.128 R76, [R122.X16+0x20] ;  /* 0x000020007a4c7984 */ /* 0x000ea2000000cc00 */
[----:B------:R-:W3:Y:S01]  /*3660*/  MUFU.EX2 R170, R170 ;  /* 0x000000aa00aa7308 */ /* 0x000ee20000000800 */
[----:B------:R-:W-:-:S02]  /*3670*/  FMUL.FTZ R141, R86, R124 ;  /* 0x0000007c568d7220 */ /* 0x000fc40000410000 */
[----:B------:R-:W4:Y:S01]  /*3680*/  LDS.128 R80, [R122.X16+0x30] ;  /* 0x000030007a507984 */ /* 0x000f22000000cc00 */
[----:B------:R-:W-:-:S03]  /*3690*/  FMUL.FTZ R140, R86, R125 ;  /* 0x0000007d568c7220 */ /* 0x000fc60000410000 */
[----:B------:R0:W5:Y:S01]  /*36a0*/  LDG.E R142, [R142.64] ;  /* 0x000000048e8e7981 */ /* 0x000162000c1e1900 */
[----:B------:R-:W0:Y:S01]  /*36b0*/  MUFU.EX2 R141, R141 ;  /* 0x0000008d008d7308 */ /* 0x000e220000000800 */
[C---:B------:R-:W-:Y:S02]  /*36c0*/  FMUL.FTZ R145, R86.reuse, R126 ;  /* 0x0000007e56917220 */ /* 0x040fe40000410000 */
[----:B---3--:R3:W-:Y:S04]  /*36d0*/  STS [R87+0x2550], R170 ;  /* 0x002550aa57007388 */ /* 0x0087e80000000800 */
[----:B------:R-:W-:Y:S01]  /*36e0*/  BAR.SYNC.DEFER_BLOCKING 0x0 ;  /* 0x0000000000007b1d */ /* 0x000fe20000010000 */
[----:B------:R-:W-:-:S05]  /*36f0*/  FMUL.FTZ R150, R86, R101 ;  /* 0x0000006556967220 */ /* 0x000fca0000410000 */
[----:B------:R-:W1:Y:S01]  /*3700*/  MUFU.EX2 R140, R140 ;  /* 0x0000008c008c7308 */ /* 0x000e620000000800 */
[----:B------:R-:W-:-:S07]  /*3710*/  FMUL.FTZ R149, R86, R96 ;  /* 0x0000006056957220 */ /* 0x000fce0000410000 */
[----:B------:R-:W1:Y:S01]  /*3720*/  MUFU.EX2 R145, R145 ;  /* 0x0000009100917308 */ /* 0x000e620000000800 */
[----:B0-----:R-:W-:Y:S02]  /*3730*/  FMUL.FTZ R181, R181, R68 ;  /* 0x00000044b5b57220 */ /* 0x001fe40000410000 */
[----:B------:R-:W-:Y:S02]  /*3740*/  FMUL.FTZ R182, R182, R69 ;  /* 0x00000045b6b67220 */ /* 0x000fe40000410000 */
[----:B------:R-:W-:-:S03]  /*3750*/  FMUL.FTZ R148, R86, R99 ;  /* 0x0000006356947220 */ /* 0x000fc60000410000 */
[----:B------:R-:W0:Y:S01]  /*3760*/  MUFU.EX2 R150, R150 ;  /* 0x0000009600967308 */ /* 0x000e220000000800 */
[-C--:B------:R-:W-:Y:S01]  /*3770*/  FMUL.FTZ R143, R170, R141.reuse ;  /* 0x0000008daa8f7220 */ /* 0x080fe20000410000 */
[----:B------:R0:W5:Y:S01]  /*3780*/  @!P0 LDG.E.64 R94, [R84.64] ;  /* 0x00000004545e8981 */ /* 0x000162000c1e1b00 */
[----:B------:R-:W-:Y:S02]  /*3790*/  FMUL.FTZ R179, R179, R70 ;  /* 0x00000046b3b37220 */ /* 0x000fe40000410000 */
[----:B------:R-:W-:-:S03]  /*37a0*/  FFMA.FTZ R139, R181, R141, R182 ;  /* 0x0000008db58b7223 */ /* 0x000fc600000100b6 */
[----:B------:R-:W0:Y:S01]  /*37b0*/  MUFU.EX2 R149, R149 ;  /* 0x0000009500957308 */ /* 0x000e220000000800 */
[----:B------:R-:W-:Y:S02]  /*37c0*/  FMUL.FTZ R155, R86, R0 ;  /* 0x00000000569b7220 */ /* 0x000fe40000410000 */
[----:B-1----:R-:W-:Y:S02]  /*37d0*/  FMUL.FTZ R146, R140, R143 ;  /* 0x0000008f8c927220 */ /* 0x002fe40000410000 */
[----:B------:R-:W-:Y:S02]  /*37e0*/  FMUL.FTZ R180, R180, R71 ;  /* 0x00000047b4b47220 */ /* 0x000fe40000410000 */
[----:B------:R-:W-:Y:S01]  /*37f0*/  FFMA.FTZ R139, R140, R139, R179 ;  /* 0x0000008b8c8b7223 */ /* 0x000fe200000100b3 */
[----:B------:R-:W1:Y:S01]  /*3800*/  MUFU.EX2 R148, R148 ;  /* 0x0000009400947308 */ /* 0x000e620000000800 */
[----:B------:R-:W-:Y:S01]  /*3810*/  FMUL.FTZ R157, R86, R127 ;  /* 0x0000007f569d7220 */ /* 0x000fe20000410000 */
[----:B------:R-:W-:Y:S01]  /*3820*/  ISETP.NE.AND P0, PT, R104, 0x3f, PT ;  /* 0x0000003f6800780c */ /* 0x000fe20003f05270 */
[----:B------:R-:W-:-:S02]  /*3830*/  FMUL.FTZ R143, R145, R146 ;  /* 0x00000092918f7220 */ /* 0x000fc40000410000 */
[----:B------:R-:W-:Y:S02]  /*3840*/  FMUL.FTZ R175, R175, R72 ;  /* 0x00000048afaf7220 */ /* 0x000fe40000410000 */
[----:B------:R-:W-:Y:S01]  /*3850*/  FFMA.FTZ R139, R145, R139, R180 ;  /* 0x0000008b918b7223 */ /* 0x000fe200000100b4 */
[----:B------:R-:W1:Y:S01]  /*3860*/  MUFU.EX2 R155, R155 ;  /* 0x0000009b009b7308 */ /* 0x000e620000000800 */
[----:B------:R-:W-:Y:S02]  /*3870*/  FMUL.FTZ R159, R86, R128 ;  /* 0x00000080569f7220 */ /* 0x000fe40000410000 */
[----:B0-----:R-:W-:Y:S02]  /*3880*/  FMUL.FTZ R146, R150, R143 ;  /* 0x0000008f96927220 */ /* 0x001fe40000410000 */
[----:B------:R-:W-:Y:S02]  /*3890*/  FMUL.FTZ R178, R178, R73 ;  /* 0x00000049b2b27220 */ /* 0x000fe40000410000 */
[----:B------:R-:W-:Y:S01]  /*38a0*/  FFMA.FTZ R139, R150, R139, R175 ;  /* 0x0000008b968b7223 */ /* 0x000fe200000100af */
[----:B------:R-:W0:Y:S01]  /*38b0*/  MUFU.EX2 R157, R157 ;  /* 0x0000009d009d7308 */ /* 0x000e220000000800 */
[----:B------:R-:W-:Y:S01]  /*38c0*/  FMUL.FTZ R168, R86, R129 ;  /* 0x0000008156a87220 */ /* 0x000fe20000410000 */
[----:B------:R0:W4:Y:S01]  /*38d0*/  @P0 LDS R167, [R104.X4+0x2d54] ;  /* 0x002d540068a70984 */ /* 0x0001220000004800 */
[----:B------:R-:W-:-:S02]  /*38e0*/  FMUL.FTZ R143, R149, R146 ;  /* 0x00000092958f7220 */ /* 0x000fc40000410000 */
[----:B------:R-:W-:Y:S02]  /*38f0*/  FMUL.FTZ R161, R161, R74 ;  /* 0x0000004aa1a17220 */ /* 0x000fe40000410000 */
[----:B------:R-:W-:Y:S01]  /*3900*/  FFMA.FTZ R139, R149, R139, R178 ;  /* 0x0000008b958b7223 */ /* 0x000fe200000100b2 */
[----:B------:R-:W0:Y:S01]  /*3910*/  MUFU.EX2 R159, R159 ;  /* 0x0000009f009f7308 */ /* 0x000e220000000800 */
[----:B------:R-:W-:Y:S02]  /*3920*/  FMUL.FTZ R166, R86, R130 ;  /* 0x0000008256a67220 */ /* 0x000fe40000410000 */
[----:B-1----:R-:W-:Y:S02]  /*3930*/  FMUL.FTZ R146, R148, R143 ;  /* 0x0000008f94927220 */ /* 0x002fe40000410000 */
[----:B---3--:R-:W-:Y:S02]  /*3940*/  FMUL.FTZ R87, R12, R127 ;  /* 0x0000007f0c577220 */ /* 0x008fe40000410000 */
[----:B------:R-:W-:Y:S01]  /*3950*/  FMUL.FTZ R164, R164, R75 ;  /* 0x0000004ba4a47220 */ /* 0x000fe20000410000 */
[----:B------:R-:W1:Y:S01]  /*3960*/  MUFU.EX2 R168, R168 ;  /* 0x000000a800a87308 */ /* 0x000e620000000800 */
[----:B------:R-:W-:-:S02]  /*3970*/  FFMA.FTZ R139, R148, R139, R161 ;  /* 0x0000008b948b7223 */ /* 0x000fc400000100a1 */
[C---:B------:R-:W-:Y:S02]  /*3980*/  FMUL.FTZ R173, R86.reuse, R131 ;  /* 0x0000008356ad7220 */ /* 0x040fe40000410000 */
[----:B------:R-:W-:Y:S02]  /*3990*/  FMUL.FTZ R146, R155, R146 ;  /* 0x000000929b927220 */ /* 0x000fe40000410000 */
[----:B--2---:R-:W-:Y:S01]  /*39a0*/  FMUL.FTZ R156, R87, R76 ;  /* 0x0000004c579c7220 */ /* 0x004fe20000410000 */
[----:B------:R-:W2:Y:S01]  /*39b0*/  MUFU.EX2 R166, R166 ;  /* 0x000000a600a67308 */ /* 0x000ea20000000800 */
[----:B------:R-:W-:Y:S02]  /*39c0*/  FFMA.FTZ R139, R155, R139, R164 ;  /* 0x0000008b9b8b7223 */ /* 0x000fe400000100a4 */
[----:B------:R-:W-:Y:S02]  /*39d0*/  FMUL.FTZ R177, R86, R132 ;  /* 0x0000008456b17220 */ /* 0x000fe40000410000 */
[----:B0-----:R-:W-:-:S02]  /*39e0*/  FMUL.FTZ R146, R157, R146 ;  /* 0x000000929d927220 */ /* 0x001fc40000410000 */
[----:B------:R-:W-:Y:S01]  /*39f0*/  FMUL.FTZ R154, R154, R77 ;  /* 0x0000004d9a9a7220 */ /* 0x000fe20000410000 */
[----:B------:R-:W0:Y:S01]  /*3a00*/  MUFU.EX2 R173, R173 ;  /* 0x000000ad00ad7308 */ /* 0x000e220000000800 */
[----:B------:R-:W-:Y:S02]  /*3a10*/  FFMA.FTZ R139, R157, R139, R156 ;  /* 0x0000008b9d8b7223 */ /* 0x000fe4000001009c */
[----:B------:R-:W-:Y:S02]  /*3a20*/  FMUL.FTZ R184, R86, R133 ;  /* 0x0000008556b87220 */ /* 0x000fe40000410000 */
[----:B------:R-:W-:Y:S02]  /*3a30*/  FMUL.FTZ R87, R159, R146 ;  /* 0x000000929f577220 */ /* 0x000fe40000410000 */
[----:B------:R-:W-:Y:S01]  /*3a40*/  FMUL.FTZ R84, R15, R130 ;  /* 0x000000820f547220 */ /* 0x000fe20000410000 */
[----:B------:R-:W3:Y:S01]  /*3a50*/  MUFU.EX2 R177, R177 ;  /* 0x000000b100b17308 */ /* 0x000ee20000000800 */
[----:B------:R-:W-:-:S02]  /*3a60*/  FMUL.FTZ R153, R153, R78 ;  /* 0x0000004e99997220 */ /* 0x000fc40000410000 */
[----:B------:R-:W-:Y:S02]  /*3a70*/  FFMA.FTZ R139, R159, R139, R154 ;  /* 0x0000008b9f8b7223 */ /* 0x000fe4000001009a */
[----:B------:R-:W-:Y:S02]  /*3a80*/  FMUL.FTZ R186, R86, R138 ;  /* 0x0000008a56ba7220 */ /* 0x000fe40000410000 */
[----:B-1----:R-:W-:Y:S01]  /*3a90*/  FMUL.FTZ R87, R168, R87 ;  /* 0x00000057a8577220 */ /* 0x002fe20000410000 */
[----:B------:R-:W1:Y:S01]  /*3aa0*/  MUFU.EX2 R184, R184 ;  /* 0x000000b800b87308 */ /* 0x000e620000000800 */
[----:B------:R-:W-:Y:S02]  /*3ab0*/  FMUL.FTZ R85, R16, R131 ;  /* 0x0000008310557220 */ /* 0x000fe40000410000 */
[----:B------:R-:W-:Y:S02]  /*3ac0*/  FMUL.FTZ R147, R84, R79 ;  /* 0x0000004f54937220 */ /* 0x000fe40000410000 */
[----:B------:R-:W-:-:S02]  /*3ad0*/  FFMA.FTZ R139, R168, R139, R153 ;  /* 0x0000008ba88b7223 */ /* 0x000fc40000010099 */
[C---:B--2---:R-:W-:Y:S01]  /*3ae0*/  FMUL.FTZ R84, R166.reuse, R87 ;  /* 0x00000057a6547220 */ /* 0x044fe20000410000 */
[----:B------:R-:W2:Y:S01]  /*3af0*/  MUFU.EX2 R186, R186 ;  /* 0x000000ba00ba7308 */ /* 0x000ea20000000800 */
[----:B----4-:R-:W-:Y:S02]  /*3b00*/  FMUL.FTZ R146, R85, R80 ;  /* 0x0000005055927220 */ /* 0x010fe40000410000 */
[----:B------:R-:W-:Y:S02]  /*3b10*/  FFMA.FTZ R139, R166, R139, R147 ;  /* 0x0000008ba68b7223 */ /* 0x000fe40000010093 */
[----:B0-----:R-:W-:Y:S02]  /*3b20*/  FMUL.FTZ R86, R173, R84 ;  /* 0x00000054ad567220 */ /* 0x001fe40000410000 */
[----:B------:R-:W-:Y:S02]  /*3b30*/  FMUL.FTZ R143, R18, R133 ;  /* 0x00000085128f7220 */ /* 0x000fe40000410000 */
[----:B------:R-:W-:-:S02]  /*3b40*/  FMUL.FTZ R144, R144, R81 ;  /* 0x0000005190907220 */ /* 0x000fc40000410000 */
[----:B------:R-:W-:Y:S02]  /*3b50*/  FFMA.FTZ R139, R173, R139, R146 ;  /* 0x0000008bad8b7223 */ /* 0x000fe40000010092 */
[----:B---3--:R-:W-:Y:S02]  /*3b60*/  FMUL.FTZ R85, R177, R86 ;  /* 0x00000056b1557220 */ /* 0x008fe40000410000 */
[----:B------:R-:W-:Y:S02]  /*3b70*/  FMUL.FTZ R84, R19, R138 ;  /* 0x0000008a13547220 */ /* 0x000fe40000410000 */
[----:B------:R-:W-:Y:S02]  /*3b80*/  FMUL.FTZ R143, R143, R82 ;  /* 0x000000528f8f7220 */ /* 0x000fe40000410000 */
[----:B------:R-:W-:Y:S02]  /*3b90*/  FFMA.FTZ R86, R177, R139, R144 ;  /* 0x0000008bb1567223 */ /* 0x000fe40000010090 */
[----:B-1----:R-:W-:-:S02]  /*3ba0*/  FMUL.FTZ R85, R184, R85 ;  /* 0x00000055b8557220 */ /* 0x002fc40000410000 */
[----:B------:R-:W-:Y:S02]  /*3bb0*/  FMUL.FTZ R139, R84, R83 ;  /* 0x00000053548b7220 */ /* 0x000fe40000410000 */
[----:B------:R-:W-:Y:S02]  /*3bc0*/  FFMA.FTZ R86, R184, R86, R143 ;  /* 0x00000056b8567223 */ /* 0x000fe4000001008f */
[C---:B--2---:R-:W-:Y:S02]  /*3bd0*/  FMUL.FTZ R84, R186.reuse, R85 ;  /* 0x00000055ba547220 */ /* 0x044fe40000410000 */
        /* <DEDUP_REMOVED lines=9> */
.L_x_4313:
[----:B------:R-:W-:Y:S05]  /*3c70*/  BSYNC B0 ;  /* 0x0000000000007941 */ /* 0x000fea0003800000 */
.L_x_4312:
        /* <DEDUP_REMOVED lines=14> */
[----:B------:R-:W-:Y:S01]  /*3d60*/  FMUL.FTZ R192, R31, R142 ;  /* 0x0000008e1fc07220 */ /* 0x000fe20000410000 */
[----:B------:R-:W-:Y:S06]  /*3d70*/  BAR.SYNC.DEFER_BLOCKING 0x0 ;  /* 0x0000000000007b1d */ /* 0x000fec0000010000 */
[----:B------:R-:W-:Y:S05]  /*3d80*/  @P0 BRA `(.L_x_4315) ;  /* 0x000003c000000947 */ /* 0x000fea0003800000 */
[----:B0-2---:R-:W0:Y:S02]  /*3d90*/  LDS.128 R84, [R104.X16+0x2140] ;  /* 0x0021400068547984 */ /* 0x005e24000000cc00 */
[-C--:B0-----:R-:W-:Y:S02]  /*3da0*/  FFMA.FTZ R87, R85, R86.reuse, R87 ;  /* 0x0000005655577223 */ /* 0x081fe40000010057 */
[----:B------:R-:W-:Y:S01]  /*3db0*/  FMUL.FTZ R86, R84, R86 ;  /* 0x0000005654567220 */ /* 0x000fe20000410000 */
[----:B------:R-:W-:Y:S05]  /*3dc0*/  BRA.DIV ~URZ, `(.L_x_4316) ;  /* 0x000038c27f007947 */ /* 0x000fea000b800000 */
[----:B------:R0:W2:Y:S02]  /*3dd0*/  SHFL.UP PT, R165, R86, 0x1, RZ ;  /* 0x0420000056a57989 */ /* 0x0000a400000e00ff */
.L_x_4367:
        /* <DEDUP_REMOVED lines=24> */
.L_x_4368:
        /* <DEDUP_REMOVED lines=11> */
[----:B-1----:R-:W-:Y:S05]  /*4010*/  CALL.REL.NOINC `($__internal_175_$__cuda_sm70_shflsync_idx_p) ;  /* 0x0000457000007944 */ /* 0x002fea0003c00000 */
.L_x_4318:
[----:B------:R-:W-:Y:S05]  /*4020*/  BRA.CONV ~URZ, `(.L_x_4319) ;  /* 0x000000637f007947 */ /* 0x000fea000b800000 */
[----:B0-----:R-:W-:Y:S01]  /*4030*/  HFMA2.MMA R209, -RZ, RZ, 0, 1.847743988037109375e-06 ;  /* 0x0000001fffd17435 */ /* 0x001fe200000001ff */
[----:B------:R-:W-:-:S02]  /*4040*/  MOV R208, R87 ;  /* 0x0000005700d07202 */ /* 0x000fc40000000f00 */
[----:B-1----:R-:W-:Y:S02]  /*4050*/  MOV R207, 0x1f ;  /* 0x0000001f00cf7802 */ /* 0x002fe40000000f00 */
[----:B------:R-:W-:Y:S02]  /*4060*/  MOV R210, 0xffffffff ;  /* 0xffffffff00d27802 */ /* 0x000fe40000000f00 */
[----:B------:R-:W-:Y:S02]  /*4070*/  MOV R84, 0x4090 ;  /* 0x0000409000547802 */ /* 0x000fe40000000f00 */
[----:B------:R-:W-:Y:S05]  /*4080*/  CALL.REL.NOINC `($__internal_175_$__cuda_sm70_shflsync_idx_p) ;  /* 0x0000450000007944 */ /* 0x000fea0003c00000 */
.L_x_4319:
[----:B------:R-:W-:Y:S05]  /*4090*/  BRA.DIV ~URZ, `(.L_x_4320) ;  /* 0x00003b327f007947 */ /* 0x000fea000b800000 */
[----:B------:R-:W2:Y:S04]  /*40a0*/  SHFL.IDX PT, R94, R94, RZ, 0x1f ;  /* 0x00001fff5e5e7589 */ /* 0x000ea800000e0000 */
[----:B------:R3:W4:Y:S04]  /*40b0*/  SHFL.IDX PT, R85, R95, RZ, 0x1f ;  /* 0x00001fff5f557589 */ /* 0x00072800000e0000 */
[----:B------:R-:W0:Y:S04]  /*40c0*/  SHFL.UP PT, R165, R165, 0x1, RZ ;  /* 0x04200000a5a57989 */ /* 0x000e2800000e00ff */
[----:B------:R3:W1:Y:S02]  /*40d0*/  SHFL.UP PT, R172, R87, 0x1, RZ ;  /* 0x0420000057ac7989 */ /* 0x00066400000e00ff */
.L_x_4369:
[----:B---3--:R-:W3:Y:S01]  /*40e0*/  LDS.64 R86, [R104.X16+0x2140] ;  /* 0x0021400068567984 */ /* 0x008ee2000000ca00 */
[----:B--2---:R-:W-:Y:S01]  /*40f0*/  MOV R84, R94 ;  /* 0x0000005e00547202 */ /* 0x004fe20000000f00 */
[----:B01--4-:R-:W-:-:S04]  /*4100*/  @P1 FFMA.FTZ R85, R85, R165, R172 ;  /* 0x000000a555551223 */ /* 0x013fc800000100ac */
[----:B------:R-:W-:Y:S02]  /*4110*/  @P1 FMUL.FTZ R84, R84, R165 ;  /* 0x000000a554541220 */ /* 0x000fe40000410000 */
[C---:B---3--:R-:W-:Y:S02]  /*4120*/  FFMA.FTZ R87, R86.reuse, R85, R87 ;  /* 0x0000005556577223 */ /* 0x048fe40000010057 */
[----:B------:R-:W-:-:S05]  /*4130*/  FMUL.FTZ R86, R86, R84 ;  /* 0x0000005456567220 */ /* 0x000fca0000410000 */
[----:B------:R0:W-:Y:S02]  /*4140*/  STS.128 [R104.X16+0x2140], R84 ;  /* 0x0021405468007388 */ /* 0x0001e4000000cc00 */
.L_x_4315:
[----:B--2---:R-:W-:Y:S05]  /*4150*/  BSYNC B0 ;  /* 0x0000000000007941 */ /* 0x004fea0003800000 */
.L_x_4314:
[----:B------:R-:W-:Y:S01]  /*4160*/  WARPSYNC 0xffffffff ;  /* 0xffffffff00007948 */ /* 0x000fe20003800000 */
[----:B------:R-:W-:Y:S01]  /*4170*/  BAR.SYNC.DEFER_BLOCKING 0x0 ;  /* 0x0000000000007b1d */ /* 0x000fe20000010000 */
[----:B0-----:R-:W-:Y:S01]  /*4180*/  FFMA.FTZ R84, R186, R192, R187 ;  /* 0x000000c0ba547223 */ /* 0x001fe200000100bb */
[----:B------:R-:W-:Y:S01]  /*4190*/  LOP3.LUT P0, RZ, R104, 0x1f, RZ, 0xc0, !PT ;  /* 0x0000001f68ff7812 */ /* 0x000fe2000780c0ff */
[----:B-1----:R-:W-:Y:S01]  /*41a0*/  FMUL.FTZ R85, R186, R167 ;  /* 0x000000a7ba557220 */ /* 0x002fe20000410000 */
[----:B------:R-:W-:Y:S01]  /*41b0*/  HFMA2.MMA R95, -RZ, RZ, 0, 0 ;  /* 0x00000000ff5f7435 */ /* 0x000fe200000001ff */
[----:B------:R-:W-:Y:S01]  /*41c0*/  FFMA.FTZ R84, R184, R84, R185 ;  /* 0x00000054b8547223 */ /* 0x000fe200000100b9 */
[----:B------:R-:W-:Y:S01]  /*41d0*/  ISETP.GE.OR P0, PT, R118, c[0x0][0x174], P0 ;  /* 0x00005d0076007a0c */ /* 0x000fe20000706670 */
[----:B------:R-:W-:Y:S01]  /*41e0*/  BSSY B0, `(.L_x_4321) ;  /* 0x0000067000007945 */ /* 0x000fe20003800000 */
[----:B------:R-:W-:Y:S01]  /*41f0*/  MOV R94, 0x3f800000 ;  /* 0x3f800000005e7802 */ /* 0x000fe20000000f00 */
[----:B------:R-:W-:-:S04]  /*4200*/  FFMA.FTZ R84, R177, R84, R190 ;  /* 0x00000054b1547223 */ /* 0x000fc800000100be */
[----:B------:R-:W-:Y:S02]  /*4210*/  FFMA.FTZ R86, R173, R84, R188 ;  /* 0x00000054ad567223 */ /* 0x000fe400000100bc */
[----:B------:R-:W-:Y:S02]  /*4220*/  FMUL.FTZ R84, R184, R85 ;  /* 0x00000055b8547220 */ /* 0x000fe40000410000 */
[----:B------:R-:W-:Y:S02]  /*4230*/  FFMA.FTZ R86, R166, R86, R183 ;  /* 0x00000056a6567223 */ /* 0x000fe400000100b7 */
[----:B------:R-:W-:Y:S02]  /*4240*/  FMUL.FTZ R84, R177, R84 ;  /* 0x00000054b1547220 */ /* 0x000fe40000410000 */
[----:B------:R-:W-:Y:S02]  /*4250*/  FFMA.FTZ R86, R168, R86, R163 ;  /* 0x00000056a8567223 */ /* 0x000fe400000100a3 */
[----:B------:R-:W-:Y:S01]  /*4260*/  FMUL.FTZ R85, R173, R84 ;  /* 0x00000054ad557220 */ /* 0x000fe20000410000 */
[----:B------:R-:W0:Y:S01]  /*4270*/  LDS R200, [R104.X8+0x2144] ;  /* 0x0021440068c87984 */ /* 0x000e220000008800 */
[----:B------:R-:W-:-:S02]  /*4280*/  FFMA.FTZ R86, R159, R86, R162 ;  /* 0x000000569f567223 */ /* 0x000fc400000100a2 */
[----:B------:R-:W-:Y:S01]  /*4290*/  FMUL.FTZ R85, R166, R85 ;  /* 0x00000055a6557220 */ /* 0x000fe20000410000 */
[----:B------:R1:W2:Y:S01]  /*42a0*/  @!P0 LDS.64 R94, [R137.X8+0x2e50] ;  /* 0x002e5000895e8984 */ /* 0x0002a20000008a00 */
[----:B------:R-:W-:Y:S01]  /*42b0*/  FFMA.FTZ R86, R157, R86, R160 ;  /* 0x000000569d567223 */ /* 0x000fe200000100a0 */
[----:B------:R-:W-:Y:S01]  /*42c0*/  ISETP.GT.U32.AND P0, PT, R104, 0x1f, PT ;  /* 0x0000001f6800780c */ /* 0x000fe20003f04070 */
        /* <DEDUP_REMOVED lines=20> */
[C---:B------:R-:W-:Y:S02]  /*4410*/  FMUL.FTZ R86, R140.reuse, R87 ;  /* 0x000000578c567220 */ /* 0x040fe40000410000 */
[----:B------:R-:W-:-:S02]  /*4420*/  FFMA.FTZ R196, R140, R201, R179 ;  /* 0x000000c98cc47223 */ /* 0x000fc400000100b3 */
[----:B------:R-:W-:Y:S02]  /*4430*/  FFMA.FTZ R85, R141, R85, R84 ;  /* 0x000000558d557223 */ /* 0x000fe40000010054 */
        /* <DEDUP_REMOVED lines=28> */
.L_x_4370:
        /* <DEDUP_REMOVED lines=26> */
.L_x_4371:
        /* <DEDUP_REMOVED lines=11> */
.L_x_4322:
[----:B-12---:R-:W-:Y:S05]  /*4850*/  BSYNC B0 ;  /* 0x0000000000007941 */ /* 0x006fea0003800000 */
.L_x_4321:
[----:B------:R-:W-:Y:S01]  /*4860*/  WARPSYNC 0xffffffff ;  /* 0xffffffff00007948 */ /* 0x000fe20003800000 */
[----:B------:R-:W-:Y:S01]  /*4870*/  BAR.SYNC.DEFER_BLOCKING 0x0 ;  /* 0x0000000000007b1d */ /* 0x000fe20000010000 */
[----:B------:R-:W-:Y:S01]  /*4880*/  FADD.FTZ R161, -R161, R198 ;  /* 0x000000c6a1a17221 */ /* 0x000fe20000010100 */
[----:B------:R-:W-:Y:S01]  /*4890*/  ISETP.NE.AND P2, PT, R104, RZ, PT ;  /* 0x000000ff6800720c */ /* 0x000fe20003f45270 */
[----:B------:R-:W-:Y:S01]  /*48a0*/  FADD.FTZ R164, -R164, R195 ;  /* 0x000000c3a4a47221 */ /* 0x000fe20000010100 */
[----:B------:R-:W-:Y:S01]  /*48b0*/  SHF.L.U32 R205, R104, 0x4, RZ ;  /* 0x0000000468cd7819 */ /* 0x000fe200000006ff */
[----:B------:R-:W-:Y:S01]  /*48c0*/  FADD.FTZ R175, -R175, R197 ;  /* 0x000000c5afaf7221 */ /* 0x000fe20000010100 */
[----:B------:R-:W-:Y:S01]  /*48d0*/  BSSY B0, `(.L_x_4325) ;  /* 0x00000a0000007945 */ /* 0x000fe20003800000 */
[----:B------:R-:W-:Y:S01]  /*48e0*/  FADD.FTZ R146, -R146, R165 ;  /* 0x000000a592927221 */ /* 0x000fe20000010100 */
[----:B------:R-:W-:Y:S01]  /*48f0*/  LEA.HI.SX32 R205, R205, R205, 0x1b ;  /* 0x000000cdcdcd7211 */ /* 0x000fe200078fdaff */
[----:B------:R-:W-:-:S02]  /*4900*/  FADD.FTZ R181, -R181, R200 ;  /* 0x000000c8b5b57221 */ /* 0x000fc40000010100 */
[----:B------:R-:W-:Y:S02]  /*4910*/  FADD.FTZ R182, -R182, R201 ;  /* 0x000000c9b6b67221 */ /* 0x000fe40000010100 */
[----:B------:R-:W-:Y:S02]  /*4920*/  FADD.FTZ R179, -R179, R196 ;  /* 0x000000c4b3b37221 */ /* 0x000fe40000010100 */
[----:B------:R-:W-:Y:S02]  /*4930*/  FADD.FTZ R180, -R180, R199 ;  /* 0x000000c7b4b47221 */ /* 0x000fe40000010100 */
[----:B------:R-:W-:Y:S02]  /*4940*/  FADD.FTZ R147, -R147, R176 ;  /* 0x000000b093937221 */ /* 0x000fe40000010100 */
[----:B------:R-:W-:Y:S02]  /*4950*/  FADD.FTZ R178, -R178, R194 ;  /* 0x000000c2b2b27221 */ /* 0x000fe40000010100 */
[----:B------:R-:W-:-:S02]  /*4960*/  FADD.FTZ R153, -R153, R189 ;  /* 0x000000bd99997221 */ /* 0x000fc40000010100 */
[----:B------:R-:W-:Y:S01]  /*4970*/  FADD.FTZ R144, -R144, R174 ;  /* 0x000000ae90907221 */ /* 0x000fe20000010100 */
[----:B0-----:R-:W0:Y:S01]  /*4980*/  LDS R84, [R104.X8+0x2354] ;  /* 0x0023540068547984 */ /* 0x001e220000008800 */
[----:B------:R-:W-:Y:S02]  /*4990*/  FADD.FTZ R154, -R154, R191 ;  /* 0x000000bf9a9a7221 */ /* 0x000fe40000010100 */
[----:B------:R-:W-:Y:S01]  /*49a0*/  FADD.FTZ R143, -R143, R172 ;  /* 0x000000ac8f8f7221 */ /* 0x000fe20000010100 */
[----:B------:R1:W-:Y:S01]  /*49b0*/  @!P2 STS.64 [R137.X8+0x2e50], R94 ;  /* 0x002e505e8900a388 */ /* 0x0003e20000008a00 */
[----:B0-----:R-:W-:Y:S02]  /*49c0*/  FFMA.FTZ R167, R84, R167, R192 ;  /* 0x000000a754a77223 */ /* 0x001fe400000100c0 */
[----:B------:R-:W-:Y:S02]  /*49d0*/  FFMA.FTZ R84, R32, R200, RZ ;  /* 0x000000c820547223 */ /* 0x000fe400000100ff */
[----:B------:R-:W-:-:S02]  /*49e0*/  FFMA.FTZ R187, R186, R167, R187 ;  /* 0x000000a7babb7223 */ /* 0x000fc400000100bb */
[----:B------:R-:W-:Y:S01]  /*49f0*/  FFMA.FTZ R85, R33, R201, R84 ;  /* 0x000000c921557223 */ /* 0x000fe20000010054 */
[----:B------:R-:W-:Y:S01]  /*4a00*/  MOV R84, R104 ;  /* 0x0000006800547202 */ /* 0x000fe20000000f00 */
[----:B------:R-:W-:Y:S02]  /*4a10*/  FFMA.FTZ R185, R184, R187, R185 ;  /* 0x000000bbb8b97223 */ /* 0x000fe400000100b9 */
[----:B------:R-:W-:Y:S01]  /*4a20*/  FFMA.FTZ R86, R34, R196, R85 ;  /* 0x000000c422567223 */ /* 0x000fe20000010055 */
[----:B------:R-:W-:Y:S01]  /*4a30*/  HFMA2.MMA R85, -RZ, RZ, 0, 0 ;  /* 0x00000000ff557435 */ /* 0x000fe200000001ff */
[----:B------:R-:W-:Y:S02]  /*4a40*/  IMAD R184, R169, c[0x0][0x298], RZ ;  /* 0x0000a600a9b87a24 */ /* 0x000fe400078e02ff */
[----:B------:R-:W-:Y:S02]  /*4a50*/  FFMA.FTZ R86, R35, R199, R86 ;  /* 0x000000c723567223 */ /* 0x000fe40000010056 */
[----:B------:R-:W-:-:S02]  /*4a60*/  IMAD R87, R105, c[0x0][0x29c], R184 ;  /* 0x0000a70069577a24 */ /* 0x000fc400078e02b8 */
[----:B------:R-:W-:Y:S01]  /*4a70*/  FFMA.FTZ R86, R20, R197, R86 ;  /* 0x000000c514567223 */ /* 0x000fe20000010056 */
[----:B------:R-:W-:Y:S01]  /*4a80*/  LEA R197, R118, 0xfffffc00, 0xa ;  /* 0xfffffc0076c57811 */ /* 0x000fe200078e50ff */
[----:B------:R-:W-:Y:S02]  /*4a90*/  FFMA.FTZ R177, R177, R185, R190 ;  /* 0x000000b9b1b17223 */ /* 0x000fe400000100be */
[----:B------:R-:W-:-:S04]  /*4aa0*/  IMAD.WIDE.U32 R84, R105, c[0x0][0x298], R84 ;  /* 0x0000a60069547a25 */ /* 0x000fc800078e0054 */
[----:B------:R-:W-:Y:S01]  /*4ab0*/  FFMA.FTZ R173, R173, R177, R188 ;  /* 0x000000b1adad7223 */ /* 0x000fe200000100bc */
[----:B------:R-:W-:Y:S01]  /*4ac0*/  IADD3 R85, R85, R87, RZ ;  /* 0x0000005755557210 */ /* 0x000fe20007ffe0ff */
[----:B------:R-:W-:Y:S02]  /*4ad0*/  FFMA.FTZ R87, R21, R194, R86 ;  /* 0x000000c215577223 */ /* 0x000fe40000010056 */
[----:B------:R-:W-:Y:S02]  /*4ae0*/  FFMA.FTZ R183, R166, R173, R183 ;  /* 0x000000ada6b77223 */ /* 0x000fe400000100b7 */
[----:B------:R-:W-:Y:S02]  /*4af0*/  FFMA.FTZ R198, R22, R198, R87 ;  /* 0x000000c616c67223 */ /* 0x000fe40000010057 */
[----:B------:R-:W-:Y:S02]  /*4b00*/  IMAD R86, R171, c[0x0][0x2a0], RZ ;  /* 0x0000a800ab567a24 */ /* 0x000fe400078e02ff */
[----:B------:R-:W-:-:S02]  /*4b10*/  FFMA.FTZ R198, R23, R195, R198 ;  /* 0x000000c317c67223 */ /* 0x000fc400000100c6 */
[----:B------:R-:W-:Y:S02]  /*4b20*/  FFMA.FTZ R195, R168, R183, R163 ;  /* 0x000000b7a8c37223 */ /* 0x000fe400000100a3 */
[----:B------:R-:W-:Y:S02]  /*4b30*/  FADD.FTZ R163, -R156, R193 ;  /* 0x000000c19ca37221 */ /* 0x000fe40000010100 */
[----:B------:R-:W-:Y:S02]  /*4b40*/  FFMA.FTZ R198, R24, R193, R198 ;  /* 0x000000c118c67223 */ /* 0x000fe400000100c6 */
[----:B------:R-:W-:Y:S02]  /*4b50*/  FFMA.FTZ R193, R159, R195, R162 ;  /* 0x000000c39fc17223 */ /* 0x000fe400000100a2 */
[C---:B------:R-:W-:Y:S02]  /*4b60*/  IMAD R87, R107.reuse, c[0x0][0x2a4], R86 ;  /* 0x0000a9006b577a24 */ /* 0x040fe400078e0256 */
[----:B------:R-:W-:-:S04]  /*4b70*/  IMAD.WIDE.U32 R84, R107, c[0x0][0x2a0], R84 ;  /* 0x0000a8006b547a25 */ /* 0x000fc800078e0054 */
[----:B------:R-:W-:Y:S01]  /*4b80*/  FFMA.FTZ R159, R157, R193, R160 ;  /* 0x000000c19d9f7223 */ /* 0x000fe200000100a0 */
[----:B------:R-:W-:Y:S01]  /*4b90*/  IADD3 R85, R85, R87, RZ ;  /* 0x0000005755557210 */ /* 0x000fe20007ffe0ff */
[----:B------:R-:W-:Y:S01]  /*4ba0*/  FFMA.FTZ R198, R25, R191, R198 ;  /* 0x000000bf19c67223 */ /* 0x000fe200000100c6 */
[----:B------:R-:W-:Y:S01]  /*4bb0*/  LEA R156, P1, R84, c[0x0][0x318], 0x2 ;  /* 0x0000c600549c7a11 */ /* 0x000fe200078210ff */
[----:B------:R-:W-:Y:S01]  /*4bc0*/  FFMA.FTZ R155, R155, R159, R158 ;  /* 0x0000009f9b9b7223 */ /* 0x000fe2000001009e */
[----:B------:R-:W-:Y:S01]  /*4bd0*/  IADD3 R87, R119, -c[0x0][0x174], RZ ;  /* 0x80005d0077577a10 */ /* 0x000fe20007ffe0ff */
[----:B------:R-:W-:Y:S01]  /*4be0*/  FFMA.FTZ R198, R26, R189, R198 ;  /* 0x000000bd1ac67223 */ /* 0x000fe200000100c6 */
[----:B------:R-:W-:Y:S01]  /*4bf0*/  LEA.HI.X R157, R84, c[0x0][0x31c], R85, 0x2, P1 ;  /* 0x0000c700549d7a11 */ /* 0x000fe200008f1455 */
[----:B------:R-:W-:Y:S01]  /*4c00*/  FFMA.FTZ R151, R148, R155, R151 ;  /* 0x0000009b94977223 */ /* 0x000fe20000010097 */
[----:B------:R-:W-:Y:S01]  /*4c10*/  IADD3 R86, P0, R197, R84, RZ ;  /* 0x00000054c5567210 */ /* 0x000fe20007f1e0ff */
[----:B------:R-:W-:Y:S01]  /*4c20*/  IMAD R87, R87, -0x400, RZ ;  /* 0xfffffc0057577824 */ /* 0x000fe200078e02ff */
[----:B------:R-:W-:Y:S01]  /*4c30*/  SHF.L.U64.HI R84, R136, 0x2, R135 ;  /* 0x0000000288547819 */ /* 0x000fe20000010287 */
[----:B------:R-:W-:-:S02]  /*4c40*/  FFMA.FTZ R149, R149, R151, R152 ;  /* 0x0000009795957223 */ /* 0x000fc40000010098 */
[----:B------:R-:W-:Y:S02]  /*4c50*/  FMUL.FTZ R148, R35, R142 ;  /* 0x0000008e23947220 */ /* 0x000fe40000410000 */
[----:B------:R-:W-:Y:S01]  /*4c60*/  IMAD.WIDE R156, R87, 0x4, R156 ;  /* 0x00000004579c7825 */ /* 0x000fe200078e029c */
[----:B------:R-:W-:-:S03]  /*4c70*/  SHF.L.U32 R87, R136, 0x2, RZ ;  /* 0x0000000288577819 */ /* 0x000fc600000006ff */
[----:B------:R-:W-:Y:S02]  /*4c80*/  FFMA.FTZ R198, R27, R176, R198 ;  /* 0x000000b01bc67223 */ /* 0x000fe400000100c6 */
[----:B------:R-:W-:Y:S02]  /*4c90*/  IMAD R84, R84, c[0x0][0x2b0], RZ ;  /* 0x0000ac0054547a24 */ /* 0x000fe400078e02ff */
[----:B------:R-:W-:Y:S02]  /*4ca0*/  FFMA.FTZ R150, R150, R149, R148 ;  /* 0x0000009596967223 */ /* 0x000fe40000010094 */
[----:B------:R-:W-:Y:S02]  /*4cb0*/  FMUL.FTZ R148, R34, R142 ;  /* 0x0000008e22947220 */ /* 0x000fe40000410000 */
[----:B------:R-:W-:Y:S02]  /*4cc0*/  FFMA.FTZ R198, R28, R165, R198 ;  /* 0x000000a51cc67223 */ /* 0x000fe400000100c6 */
[----:B------:R-:W-:-:S02]  /*4cd0*/  IMAD R165, R87, c[0x0][0x2b4], R84 ;  /* 0x0000ad0057a57a24 */ /* 0x000fc400078e0254 */
[----:B------:R-:W-:Y:S01]  /*4ce0*/  FFMA.FTZ R145, R145, R150, R148 ;  /* 0x0000009691917223 */ /* 0x000fe20000010094 */
[----:B------:R-:W-:Y:S01]  /*4cf0*/  P2R R148, PR, RZ, 0x4 ;  /* 0x00000004ff947803 */ /* 0x000fe20000000000 */
[----:B------:R-:W-:Y:S02]  /*4d00*/  FMUL.FTZ R84, R33, R142 ;  /* 0x0000008e21547220 */ /* 0x000fe40000410000 */
[----:B------:R-:W-:-:S04]  /*4d10*/  IMAD.WIDE.U32 R156, R87, c[0x0][0x2b0], R156 ;  /* 0x0000ac00579c7a25 */ /* 0x000fc800078e009c */
[----:B------:R-:W-:Y:S01]  /*4d20*/  FFMA.FTZ R140, R140, R145, R84 ;  /* 0x000000918c8c7223 */ /* 0x000fe20000010054 */
[----:B------:R-:W-:Y:S01]  /*4d30*/  IADD3 R157, R157, R165, RZ ;  /* 0x000000a59d9d7210 */ /* 0x000fe20007ffe0ff */
[----:B------:R-:W-:Y:S02]  /*4d40*/  FMUL.FTZ R84, R32, R142 ;  /* 0x0000008e20547220 */ /* 0x000fe40000410000 */
[----:B------:R-:W-:Y:S02]  /*4d50*/  FFMA.FTZ R87, R29, R174, R198 ;  /* 0x000000ae1d577223 */ /* 0x000fe400000100c6 */
[----:B------:R-:W-:Y:S02]  /*4d60*/  FFMA.FTZ R141, R141, R140, R84 ;  /* 0x0000008c8d8d7223 */ /* 0x000fe40000010054 */
[----:B------:R-:W-:Y:S02]  /*4d70*/  FADD.FTZ R142, -R139, R170 ;  /* 0x000000aa8b8e7221 */ /* 0x000fe40000010100 */
[----:B------:R-:W-:-:S02]  /*4d80*/  FFMA.FTZ R87, R30, R172, R87 ;  /* 0x000000ac1e577223 */ /* 0x000fc40000010057 */
[----:B------:R-:W-:Y:S02]  /*4d90*/  FMUL.FTZ R170, R31, R170 ;  /* 0x000000aa1faa7220 */ /* 0x000fe40000410000 */
[----:B------:R-:W-:Y:S02]  /*4da0*/  FMUL.FTZ R84, R141, R97 ;  /* 0x000000618d547220 */ /* 0x000fe40000410000 */
[----:B------:R-:W-:Y:S02]  /*4db0*/  FADD.FTZ R139, R87, R170 ;  /* 0x000000aa578b7221 */ /* 0x000fe40000010000 */
[----:B------:R-:W-:Y:S02]  /*4dc0*/  FMUL.FTZ R148, R140, R124 ;  /* 0x0000007c8c947220 */ /* 0x000fe40000410000 */
[----:B------:R-:W-:Y:S02]  /*4dd0*/  FFMA.FTZ R87, R181, R84, RZ ;  /* 0x00000054b5577223 */ /* 0x000fe400000100ff */
[----:B------:R-:W-:-:S02]  /*4de0*/  FMUL.FTZ R165, R145, R125 ;  /* 0x0000007d91a57220 */ /* 0x000fc40000410000 */
[----:B------:R-:W-:Y:S02]  /*4df0*/  FFMA.FTZ R152, R182, R148, R87 ;  /* 0x00000094b6987223 */ /* 0x000fe40000010057 */
[----:B-1----:R-:W-:Y:S02]  /*4e00*/  FMUL.FTZ R94, R150, R126 ;  /* 0x0000007e965e7220 */ /* 0x002fe40000410000 */
        /* <DEDUP_REMOVED lines=8> */
[----:B------:R-:W-:Y:S01]  /*4e90*/  FFMA.FTZ R152, R178, R158, R87 ;  /* 0x0000009eb2987223 */ /* 0x000fe20000010057 */
[----:B------:R0:W-:Y:S01]  /*4ea0*/  STS [R205.X4+0x10cc], R160 ;  /* 0x0010cca0cd007388 */ /* 0x0001e20000004800 */
[----:B------:R-:W-:-:S02]  /*4eb0*/  FMUL.FTZ R174, R185, R132 ;  /* 0x00000084b9ae7220 */ /* 0x000fc40000410000 */
[----:B------:R-:W-:Y:S02]  /*4ec0*/  FFMA.FTZ R87, R161, R189, R152 ;  /* 0x000000bda1577223 */ /* 0x000fe40000010098 */
[----:B------:R-:W-:Y:S02]  /*4ed0*/  FMUL.FTZ R162, R17, R174 ;  /* 0x000000ae11a27220 */ /* 0x000fe40000410000 */
[----:B------:R-:W-:Y:S02]  /*4ee0*/  FMUL.FTZ R191, R193, R127 ;  /* 0x0000007fc1bf7220 */ /* 0x000fe40000410000 */
[----:B------:R-:W-:Y:S01]  /*4ef0*/  FMUL.FTZ R199, R183, R129 ;  /* 0x00000081b7c77220 */ /* 0x000fe20000410000 */
[----:B------:R1:W-:Y:S01]  /*4f00*/  STS [R205.X4+0x10c4], R162 ;  /* 0x0010c4a2cd007388 */ /* 0x0003e20000004800 */
[----:B0-----:R-:W-:Y:S02]  /*4f10*/  FMUL.FTZ R160, R159, R0 ;  /* 0x000000009fa07220 */ /* 0x001fe40000410000 */
[----:B------:R-:W-:-:S02]  /*4f20*/  FMUL.FTZ R168, R173, R130 ;  /* 0x00000082ada87220 */ /* 0x000fc40000410000 */
[----:B------:R-:W-:Y:S02]  /*4f30*/  FFMA.FTZ R152, R164, R160, R87 ;  /* 0x000000a0a4987223 */ /* 0x000fe40000010057 */
[----:B------:R-:W-:Y:S02]  /*4f40*/  FMUL.FTZ R201, R177, R131 ;  /* 0x00000083b1c97220 */ /* 0x000fe40000410000 */
[----:B------:R-:W-:Y:S02]  /*4f50*/  FFMA.FTZ R87, R163, R191, R152 ;  /* 0x000000bfa3577223 */ /* 0x000fe40000010098 */
[----:B-1----:R-:W-:Y:S02]  /*4f60*/  FMUL.FTZ R162, R195, R128 ;  /* 0x00000080c3a27220 */ /* 0x002fe40000410000 */
[----:B------:R-:W-:Y:S02]  /*4f70*/  FMUL.FTZ R203, R187, R133 ;  /* 0x00000085bbcb7220 */ /* 0x000fe40000410000 */
[----:B------:R-:W-:-:S02]  /*4f80*/  FMUL.FTZ R152, R13, R162 ;  /* 0x000000a20d987220 */ /* 0x000fc40000410000 */
[----:B------:R-:W-:Y:S02]  /*4f90*/  FFMA.FTZ R162, R154, R162, R87 ;  /* 0x000000a29aa27223 */ /* 0x000fe40000010057 */
[----:B------:R-:W-:Y:S01]  /*4fa0*/  FMUL.FTZ R166, R18, R203 ;  /* 0x000000cb12a67220 */ /* 0x000fe20000410000 */
[----:B------:R-:W-:Y:S01]  /*4fb0*/  STS [R205.X4+0x10b4], R152 ;  /* 0x0010b498cd007388 */ /* 0x000fe20000004800 */
[----:B------:R-:W-:Y:S02]  /*4fc0*/  FFMA.FTZ R162, R153, R199, R162 ;  /* 0x000000c799a27223 */ /* 0x000fe400000100a2 */
[-C--:B------:R-:W-:Y:S01]  /*4fd0*/  FMUL.FTZ R172, R16, R201.reuse ;  /* 0x000000c910ac7220 */ /* 0x080fe20000410000 */
[----:B------:R0:W-:Y:S01]  /*4fe0*/  STS [R205.X4+0x10c8], R166 ;  /* 0x0010c8a6cd007388 */ /* 0x0001e20000004800 */
[-C--:B------:R-:W-:Y:S02]  /*4ff0*/  FFMA.FTZ R87, R147, R168.reuse, R162 ;  /* 0x000000a893577223 */ /* 0x080fe400000100a2 */
[----:B------:R-:W-:Y:S01]  /*5000*/  FMUL.FTZ R170, R15, R168 ;  /* 0x000000a80faa7220 */ /* 0x000fe20000410000 */
[----:B------:R-:W-:Y:S01]  /*5010*/  STS [R205.X4+0x10c0], R172 ;  /* 0x0010c0accd007388 */ /* 0x000fe20000004800 */
[----:B------:R-:W-:-:S02]  /*5020*/  FFMA.FTZ R87, R146, R201, R87 ;  /* 0x000000c992577223 */ /* 0x000fc40000010057 */
[----:B------:R-:W-:Y:S01]  /*5030*/  FMUL.FTZ R191, R12, R191 ;  /* 0x000000bf0cbf7220 */ /* 0x000fe20000410000 */
[----:B------:R-:W-:Y:S01]  /*5040*/  STS [R205.X4+0x10bc], R170 ;  /* 0x0010bcaacd007388 */ /* 0x000fe20000004800 */
[----:B------:R-:W-:Y:S01]  /*5050*/  FFMA.FTZ R174, R144, R174, R87 ;  /* 0x000000ae90ae7223 */ /* 0x000fe20000010057 */
[C---:B------:R-:W-:Y:S01]  /*5060*/  LEA.HI.X.SX32 R87, R197.reuse, R85, 0x1, P0 ;  /* 0x00000055c5577211 */ /* 0x040fe200000f0eff */
[----:B0-----:R-:W-:Y:S01]  /*5070*/  FMUL.FTZ R166, R14, R199 ;  /* 0x000000c70ea67220 */ /* 0x001fe20000410000 */
[----:B------:R-:W-:Y:S01]  /*5080*/  IADD3 R197, -R197, c[0x0][0x168], -R104 ;  /* 0x00005a00c5c57a10 */ /* 0x000fe20007ffe968 */
[----:B------:R-:W-:Y:S01]  /*5090*/  FMUL.FTZ R160, R11, R160 ;  /* 0x000000a00ba07220 */ /* 0x000fe20000410000 */
[----:B------:R-:W-:Y:S01]  /*50a0*/  STS [R205.X4+0x10b0], R191 ;  /* 0x0010b0bfcd007388 */ /* 0x000fe20000004800 */
[----:B------:R-:W-:Y:S01]  /*50b0*/  FMUL.FTZ R189, R10, R189 ;  /* 0x000000bd0abd7220 */ /* 0x000fe20000410000 */
[----:B------:R-:W-:Y:S01]  /*50c0*/  ISETP.GE.AND P0, PT, R197, 0x1, PT ;  /* 0x00000001c500780c */ /* 0x000fe20003f06270 */
[----:B------:R-:W-:Y:S01]  /*50d0*/  FMUL.FTZ R158, R9, R158 ;  /* 0x0000009e099e7220 */ /* 0x000fe20000410000 */
[----:B------:R-:W-:Y:S01]  /*50e0*/  STS [R205.X4+0x10b8], R166 ;  /* 0x0010b8a6cd007388 */ /* 0x000fe20000004800 */
[----:B------:R-:W-:Y:S01]  /*50f0*/  FMUL.FTZ R95, R8, R95 ;  /* 0x0000005f085f7220 */ /* 0x000fe20000410000 */
[----:B------:R-:W-:Y:S01]  /*5100*/  IADD3 R85, R104, 0x40, RZ ;  /* 0x0000004068557810 */ /* 0x000fe20007ffe0ff */
[----:B------:R-:W-:Y:S01]  /*5110*/  FMUL.FTZ R94, R7, R94 ;  /* 0x0000005e075e7220 */ /* 0x000fe20000410000 */
[----:B------:R-:W-:Y:S01]  /*5120*/  STS [R205.X4+0x10ac], R160 ;  /* 0x0010aca0cd007388 */ /* 0x000fe20000004800 */
[----:B------:R-:W-:Y:S01]  /*5130*/  FMUL.FTZ R165, R6, R165 ;  /* 0x000000a506a57220 */ /* 0x000fe20000410000 */
[----:B------:R-:W-:Y:S01]  /*5140*/  ISETP.GE.AND P1, PT, R197, 0x41, PT ;  /* 0x00000041c500780c */ /* 0x000fe20003f26270 */
[----:B------:R-:W-:Y:S01]  /*5150*/  FMUL.FTZ R148, R5, R148 ;  /* 0x0000009405947220 */ /* 0x000fe20000410000 */
[----:B------:R-:W-:Y:S01]  /*5160*/  STS [R205.X4+0x10a8], R189 ;  /* 0x0010a8bdcd007388 */ /* 0x000fe20000004800 */
[----:B------:R-:W-:-:S02]  /*5170*/  FMUL.FTZ R84, R4, R84 ;  /* 0x0000005404547220 */ /* 0x000fc40000410000 */
[----:B------:R-:W-:Y:S01]  /*5180*/  FFMA.FTZ R174, R143, R203, R174 ;  /* 0x000000cb8fae7223 */ /* 0x000fe200000100ae */
[----:B------:R-:W-:Y:S04]  /*5190*/  STS [R205.X4+0x10a4], R158 ;  /* 0x0010a49ecd007388 */ /* 0x000fe80000004800 */
[----:B------:R-:W-:Y:S04]  /*51a0*/  STS [R205.X4+0x10a0], R95 ;  /* 0x0010a05fcd007388 */ /* 0x000fe80000004800 */
[----:B------:R0:W-:Y:S04]  /*51b0*/  STS [R205.X4+0x109c], R94 ;  /* 0x00109c5ecd007388 */ /* 0x0001e80000004800 */
[----:B------:R1:W-:Y:S04]  /*51c0*/  STS [R205.X4+0x1098], R165 ;  /* 0x001098a5cd007388 */ /* 0x0003e80000004800 */
[----:B------:R2:W-:Y:S01]  /*51d0*/  STS [R205.X4+0x1094], R148 ;  /* 0x00109494cd007388 */ /* 0x0005e20000004800 */
[----:B0-----:R-:W-:-:S03]  /*51e0*/  LEA.HI.SX32 R94, R85, R104, 0x1b ;  /* 0x00000068555e7211 */ /* 0x001fc600078fdaff */
[----:B------:R2:W-:Y:S01]  /*51f0*/  STS [R205.X4+0x1090], R84 ;  /* 0x00109054cd007388 */ /* 0x0005e20000004800 */
[----:B-1----:R-:W-:-:S03]  /*5200*/  FMUL.FTZ R165, R142, R176 ;  /* 0x000000b08ea57220 */ /* 0x002fc60000410000 */
[----:B------:R-:W-:Y:S06]  /*5210*/  BAR.SYNC.DEFER_BLOCKING 0x0 ;  /* 0x0000000000007b1d */ /* 0x000fec0000010000 */
[----:B------:R-:W-:Y:S05]  /*5220*/  @!P0 BRA `(.L_x_4326) ;  /* 0x000000a000008947 */ /* 0x000fea0003800000 */
[----:B--2---:R-:W-:Y:S01]  /*5230*/  LEA.HI.SX32 R95, R104, R104, 0x1b ;  /* 0x00000068685f7211 */ /* 0x004fe200078fdaff */
        /* <DEDUP_REMOVED lines=9> */
.L_x_4326:
[----:B--2---:R-:W-:Y:S05]  /*52d0*/  BSYNC B0 ;  /* 0x0000000000007941 */ /* 0x004fea0003800000 */
.L_x_4325:
[----:B0-----:R0:W1:Y:S01]  /*52e0*/  LDS R85, [R94.X4+0x1190] ;  /* 0x001190005e557984 */ /* 0x0010620000004800 */
[----:B------:R-:W-:Y:S01]  /*52f0*/  BSSY B0, `(.L_x_4327) ;  /* 0x0000006000007945 */ /* 0x000fe20003800000 */
[----:B------:R-:W-:Y:S01]  /*5300*/  FADD.FTZ R84, R174, R165 ;  /* 0x000000a5ae547221 */ /* 0x000fe20000010000 */
[C---:B------:R-:W-:Y:S02]  /*5310*/  IADD3 R87, R104.reuse, 0x80, RZ ;  /* 0x0000008068577810 */ /* 0x040fe40007ffe0ff */
[----:B------:R-:W-:Y:S01]  /*5320*/  IADD3 R95, R104, 0xc0, RZ ;  /* 0x000000c0685f7810 */ /* 0x000fe20007ffe0ff */
[----:B------:R-:W-:Y:S05]  /*5330*/  @!P1 BRA `(.L_x_4328) ;  /* 0x0000001000009947 */ /* 0x000fea0003800000 */
[----:B-1----:R1:W-:Y:S02]  /*5340*/  RED.E.ADD.F32.FTZ.RN.STRONG.GPU [R156.64+-0xf00], R85 ;  /* 0xfff100559c00798e */ /* 0x0023e4000c10e784 */
.L_x_4328:
[----:B------:R-:W-:Y:S05]  /*5350*/  BSYNC B0 ;  /* 0x0000000000007941 */ /* 0x000fea0003800000 */
.L_x_4327:
        /* <DEDUP_REMOVED lines=14> */
.L_x_4330:
[----:B------:R-:W-:Y:S05]  /*5440*/  BSYNC B0 ;  /* 0x0000000000007941 */ /* 0x000fea0003800000 */
.L_x_4329:
[----:B------:R-:W2:Y:S01]  /*5450*/  LDS R95, [R95.X4+0x1390] ;  /* 0x001390005f5f7984 */ /* 0x000ea20000004800 */
[----:B------:R-:W-:Y:S01]  /*5460*/  BSSY B0, `(.L_x_4331) ;  /* 0x0000005000007945 */ /* 0x000fe20003800000 */
[----:B-1----:R-:W-:Y:S02]  /*5470*/  IADD3 R87, R104, 0x140, RZ ;  /* 0x0000014068577810 */ /* 0x002fe40007ffe0ff */
[----:B------:R-:W-:Y:S01]  /*5480*/  LEA.HI.SX32 R85, R85, R104, 0x1b ;  /* 0x0000006855557211 */ /* 0x000fe200078fdaff */
[----:B------:R-:W-:Y:S05]  /*5490*/  @!P0 BRA `(.L_x_4332) ;  /* 0x0000001000008947 */ /* 0x000fea0003800000 */
[----:B--2---:R1:W-:Y:S02]  /*54a0*/  RED.E.ADD.F32.FTZ.RN.STRONG.GPU [R156.64+-0xd00], R95 ;  /* 0xfff3005f9c00798e */ /* 0x0043e4000c10e784 */
.L_x_4332:
[----:B------:R-:W-:Y:S05]  /*54b0*/  BSYNC B0 ;  /* 0x0000000000007941 */ /* 0x000fea0003800000 */
.L_x_4331:
[----:B------:R-:W3:Y:S01]  /*54c0*/  LDS R85, [R85.X4+0x1490] ;  /* 0x0014900055557984 */ /* 0x000ee20000004800 */
[----:B------:R-:W-:Y:S01]  /*54d0*/  BSSY B0, `(.L_x_4333) ;  /* 0x0000005000007945 */ /* 0x000fe20003800000 */
[----:B-12---:R-:W-:Y:S02]  /*54e0*/  IADD3 R95, R104, 0x180, RZ ;  /* 0x00000180685f7810 */ /* 0x006fe40007ffe0ff */
[----:B------:R-:W-:Y:S01]  /*54f0*/  LEA.HI.SX32 R87, R87, R104, 0x1b ;  /* 0x0000006857577211 */ /* 0x000fe200078fdaff */
[----:B------:R-:W-:Y:S05]  /*5500*/  @!P1 BRA `(.L_x_4334) ;  /* 0x0000001000009947 */ /* 0x000fea0003800000 */
[----:B---3--:R1:W-:Y:S02]  /*5510*/  RED.E.ADD.F32.FTZ.RN.STRONG.GPU [R156.64+-0xc00], R85 ;  /* 0xfff400559c00798e */ /* 0x0083e4000c10e784 */
.L_x_4334:
[----:B------:R-:W-:Y:S05]  /*5520*/  BSYNC B0 ;  /* 0x0000000000007941 */ /* 0x000fea0003800000 */
.L_x_4333:
[----:B------:R-:W2:Y:S01]  /*5530*/  LDS R87, [R87.X4+0x1590] ;  /* 0x0015900057577984 */ /* 0x000ea20000004800 */
[----:B------:R-:W-:Y:S01]  /*5540*/  BSSY B0, `(.L_x_4335) ;  /* 0x0000005000007945 */ /* 0x000fe20003800000 */
[----:B-1-3--:R-:W-:-:S02]  /*5550*/  IADD3 R85, R104, 0x1c0, RZ ;  /* 0x000001c068557810 */ /* 0x00afc40007ffe0ff */
[----:B------:R-:W-:Y:S01]  /*5560*/  LEA.HI.SX32 R95, R95, R104, 0x1b ;  /* 0x000000685f5f7211 */ /* 0x000fe200078fdaff */
[----:B------:R-:W-:Y:S05]  /*5570*/  @!P2 BRA `(.L_x_4336) ;  /* 0x000000100000a947 */ /* 0x000fea0003800000 */
[----:B--2---:R1:W-:Y:S02]  /*5580*/  RED.E.ADD.F32.FTZ.RN.STRONG.GPU [R156.64+-0xb00], R87 ;  /* 0xfff500579c00798e */ /* 0x0043e4000c10e784 */
.L_x_4336:
[----:B------:R-:W-:Y:S05]  /*5590*/  BSYNC B0 ;  /* 0x0000000000007941 */ /* 0x000fea0003800000 */
.L_x_4335:
[----:B------:R-:W3:Y:S01]  /*55a0*/  LDS R95, [R95.X4+0x1690] ;  /* 0x001690005f5f7984 */ /* 0x000ee20000004800 */
[----:B------:R-:W-:Y:S01]  /*55b0*/  BSSY B0, `(.L_x_4337) ;  /* 0x0000005000007945 */ /* 0x000fe20003800000 */
[----:B-12---:R-:W-:Y:S02]  /*55c0*/  IADD3 R87, R104, 0x200, RZ ;  /* 0x0000020068577810 */ /* 0x006fe40007ffe0ff */
[----:B------:R-:W-:Y:S01]  /*55d0*/  LEA.HI.SX32 R85, R85, R104, 0x1b ;  /* 0x0000006855557211 */ /* 0x000fe200078fdaff */
[----:B------:R-:W-:Y:S05]  /*55e0*/  @!P3 BRA `(.L_x_4338) ;  /* 0x000000100000b947 */ /* 0x000fea0003800000 */
[----:B---3--:R1:W-:Y:S02]  /*55f0*/  RED.E.ADD.F32.FTZ.RN.STRONG.GPU [R156.64+-0xa00], R95 ;  /* 0xfff6005f9c00798e */ /* 0x0083e4000c10e784 */
.L_x_4338:
[----:B------:R-:W-:Y:S05]  /*5600*/  BSYNC B0 ;  /* 0x0000000000007941 */ /* 0x000fea0003800000 */
.L_x_4337:
[----:B------:R-:W2:Y:S01]  /*5610*/  LDS R85, [R85.X4+0x1790] ;  /* 0x0017900055557984 */ /* 0x000ea20000004800 */
[----:B------:R-:W-:Y:S01]  /*5620*/  BSSY B0, `(.L_x_4339) ;  /* 0x0000004000007945 */ /* 0x000fe20003800000 */
[----:B------:R-:W-:Y:S01]  /*5630*/  LEA.HI.SX32 R86, R87, R104, 0x1b ;  /* 0x0000006857567211 */ /* 0x000fe200078fdaff */
[----:B------:R-:W-:Y:S05]  /*5640*/  @!P4 BRA `(.L_x_4340) ;  /* 0x000000100000c947 */ /* 0x000fea0003800000 */
[----:B--2---:R2:W-:Y:S02]  /*5650*/  RED.E.ADD.F32.FTZ.RN.STRONG.GPU [R156.64+-0x900], R85 ;  /* 0xfff700559c00798e */ /* 0x0045e4000c10e784 */
.L_x_4340:
[----:B------:R-:W-:Y:S05]  /*5660*/  BSYNC B0 ;  /* 0x0000000000007941 */ /* 0x000fea0003800000 */
.L_x_4339:
[----:B--2---:R2:W4:Y:S01]  /*5670*/  LDS R85, [R86.X4+0x1890] ;  /* 0x0018900056557984 */ /* 0x0045220000004800 */
[----:B------:R-:W-:Y:S01]  /*5680*/  BSSY B0, `(.L_x_4341) ;  /* 0x0000005000007945 */ /* 0x000fe20003800000 */
[----:B------:R-:W-:-:S02]  /*5690*/  IADD3 R87, R104, 0x240, RZ ;  /* 0x0000024068577810 */ /* 0x000fc40007ffe0ff */
[----:B-1-3--:R-:W-:Y:S01]  /*56a0*/  IADD3 R95, R104, 0x280, RZ ;  /* 0x00000280685f7810 */ /* 0x00afe20007ffe0ff */
[----:B------:R-:W-:Y:S05]  /*56b0*/  @!P5 BRA `(.L_x_4342) ;  /* 0x000000100000d947 */ /* 0x000fea0003800000 */
[----:B----4-:R1:W-:Y:S02]  /*56c0*/  RED.E.ADD.F32.FTZ.RN.STRONG.GPU [R156.64+-0x800], R85 ;  /* 0xfff800559c00798e */ /* 0x0103e4000c10e784 */
.L_x_4342:
[----:B------:R-:W-:Y:S05]  /*56d0*/  BSYNC B0 ;  /* 0x0000000000007941 */ /* 0x000fea0003800000 */
.L_x_4341:
        /* <DEDUP_REMOVED lines=14> */
.L_x_4344:
[----:B------:R-:W-:Y:S05]  /*57c0*/  BSYNC B0 ;  /* 0x0000000000007941 */ /* 0x000fea0003800000 */
.L_x_4343:
[----:B------:R-:W3:Y:S01]  /*57d0*/  LDS R95, [R95.X4+0x1a90] ;  /* 0x001a90005f5f7984 */ /* 0x000ee20000004800 */
[----:B------:R-:W-:Y:S01]  /*57e0*/  BSSY B0, `(.L_x_4345) ;  /* 0x0000005000007945 */ /* 0x000fe20003800000 */
[----:B-1----:R-:W-:-:S02]  /*57f0*/  IADD3 R87, R104, 0x300, RZ ;  /* 0x0000030068577810 */ /* 0x002fc40007ffe0ff */
[----:B------:R-:W-:Y:S01]  /*5800*/  LEA.HI.SX32 R85, R85, R104, 0x1b ;  /* 0x0000006855557211 */ /* 0x000fe200078fdaff */
[----:B------:R-:W-:Y:S05]  /*5810*/  @!P0 BRA `(.L_x_4346) ;  /* 0x0000001000008947 */ /* 0x000fea0003800000 */
[----:B---3--:R1:W-:Y:S02]  /*5820*/  RED.E.ADD.F32.FTZ.RN.STRONG.GPU [R156.64+-0x600], R95 ;  /* 0xfffa005f9c00798e */ /* 0x0083e4000c10e784 */
.L_x_4346:
[----:B------:R-:W-:Y:S05]  /*5830*/  BSYNC B0 ;  /* 0x0000000000007941 */ /* 0x000fea0003800000 */
.L_x_4345:
[----:B------:R-:W4:Y:S01]  /*5840*/  LDS R85, [R85.X4+0x1b90] ;  /* 0x001b900055557984 */ /* 0x000f220000004800 */
[----:B------:R-:W-:Y:S01]  /*5850*/  BSSY B0, `(.L_x_4347) ;  /* 0x0000005000007945 */ /* 0x000fe20003800000 */
[----:B-1-3--:R-:W-:Y:S02]  /*5860*/  IADD3 R95, R104, 0x340, RZ ;  /* 0x00000340685f7810 */ /* 0x00afe40007ffe0ff */
[----:B------:R-:W-:Y:S01]  /*5870*/  LEA.HI.SX32 R87, R87, R104, 0x1b ;  /* 0x0000006857577211 */ /* 0x000fe200078fdaff */
[----:B------:R-:W-:Y:S05]  /*5880*/  @!P1 BRA `(.L_x_4348) ;  /* 0x0000001000009947 */ /* 0x000fea0003800000 */
[----:B----4-:R1:W-:Y:S02]  /*5890*/  RED.E.ADD.F32.FTZ.RN.STRONG.GPU [R156.64+-0x500], R85 ;  /* 0xfffb00559c00798e */ /* 0x0103e4000c10e784 */
.L_x_4348:
[----:B------:R-:W-:Y:S05]  /*58a0*/  BSYNC B0 ;  /* 0x0000000000007941 */ /* 0x000fea0003800000 */
.L_x_4347:
[----:B------:R-:W3:Y:S01]  /*58b0*/  LDS R87, [R87.X4+0x1c90] ;  /* 0x001c900057577984 */ /* 0x000ee20000004800 */
[----:B------:R-:W-:Y:S01]  /*58c0*/  BSSY B0, `(.L_x_4349) ;  /* 0x0000005000007945 */ /* 0x000fe20003800000 */
[----:B-1--4-:R-:W-:Y:S02]  /*58d0*/  IADD3 R85, R104, 0x380, RZ ;  /* 0x0000038068557810 */ /* 0x012fe40007ffe0ff */
[----:B------:R-:W-:Y:S01]  /*58e0*/  LEA.HI.SX32 R95, R95, R104, 0x1b ;  /* 0x000000685f5f7211 */ /* 0x000fe200078fdaff */
[----:B------:R-:W-:Y:S05]  /*58f0*/  @!P2 BRA `(.L_x_4350) ;  /* 0x000000100000a947 */ /* 0x000fea0003800000 */
[----:B---3--:R1:W-:Y:S02]  /*5900*/  RED.E.ADD.F32.FTZ.RN.STRONG.GPU [R156.64+-0x400], R87 ;  /* 0xfffc00579c00798e */ /* 0x0083e4000c10e784 */
.L_x_4350:
[----:B------:R-:W-:Y:S05]  /*5910*/  BSYNC B0 ;  /* 0x0000000000007941 */ /* 0x000fea0003800000 */
.L_x_4349:
[----:B------:R-:W4:Y:S01]  /*5920*/  LDS R95, [R95.X4+0x1d90] ;  /* 0x001d90005f5f7984 */ /* 0x000f220000004800 */
[----:B------:R-:W-:Y:S01]  /*5930*/  BSSY B0, `(.L_x_4351) ;  /* 0x0000005000007945 */ /* 0x000fe20003800000 */
[----:B-1-3--:R-:W-:-:S02]  /*5940*/  IADD3 R87, R104, 0x3c0, RZ ;  /* 0x000003c068577810 */ /* 0x00afc40007ffe0ff */
[----:B------:R-:W-:Y:S01]  /*5950*/  LEA.HI.SX32 R85, R85, R104, 0x1b ;  /* 0x0000006855557211 */ /* 0x000fe200078fdaff */
[----:B------:R-:W-:Y:S05]  /*5960*/  @!P3 BRA `(.L_x_4352) ;  /* 0x000000100000b947 */ /* 0x000fea0003800000 */
[----:B----4-:R1:W-:Y:S02]  /*5970*/  RED.E.ADD.F32.FTZ.RN.STRONG.GPU [R156.64+-0x300], R95 ;  /* 0xfffd005f9c00798e */ /* 0x0103e4000c10e784 */
.L_x_4352:
[----:B------:R-:W-:Y:S05]  /*5980*/  BSYNC B0 ;  /* 0x0000000000007941 */ /* 0x000fea0003800000 */
.L_x_4351:
[----:B------:R-:W3:Y:S01]  /*5990*/  LDS R85, [R85.X4+0x1e90] ;  /* 0x001e900055557984 */ /* 0x000ee20000004800 */
[----:B------:R-:W-:Y:S01]  /*59a0*/  BSSY B0, `(.L_x_4353) ;  /* 0x0000004000007945 */ /* 0x000fe20003800000 */
[----:B------:R-:W-:Y:S01]  /*59b0*/  LEA.HI.SX32 R87, R87, R104, 0x1b ;  /* 0x0000006857577211 */ /* 0x000fe200078fdaff */
[----:B------:R-:W-:Y:S05]  /*59c0*/  @!P4 BRA `(.L_x_4354) ;  /* 0x000000100000c947 */ /* 0x000fea0003800000 */
[----:B---3--:R3:W-:Y:S02]  /*59d0*/  RED.E.ADD.F32.FTZ.RN.STRONG.GPU [R156.64+-0x200], R85 ;  /* 0xfffe00559c00798e */ /* 0x0087e4000c10e784 */
.L_x_4354:
[----:B------:R-:W-:Y:S05]  /*59e0*/  BSYNC B0 ;  /* 0x0000000000007941 */ /* 0x000fea0003800000 */
.L_x_4353:
[----:B------:R-:W0:Y:S01]  /*59f0*/  LDS R87, [R87.X4+0x1f90] ;  /* 0x001f900057577984 */ /* 0x000e220000004800 */
[----:B------:R-:W-:Y:S01]  /*5a00*/  BSSY B0, `(.L_x_4355) ;  /* 0x0000003000007945 */ /* 0x000fe20003800000 */
[----:B------:R-:W-:Y:S05]  /*5a10*/  @!P5 BRA `(.L_x_4356) ;  /* 0x000000100000d947 */ /* 0x000fea0003800000 */
[----:B0-----:R0:W-:Y:S02]  /*5a20*/  RED.E.ADD.F32.FTZ.RN.STRONG.GPU [R156.64+-0x100], R87 ;  /* 0xffff00579c00798e */ /* 0x0011e4000c10e784 */
.L_x_4356:
[----:B------:R-:W-:Y:S05]  /*5a30*/  BSYNC B0 ;  /* 0x0000000000007941 */ /* 0x000fea0003800000 */
.L_x_4355:
[----:B---3--:R-:W3:Y:S01]  /*5a40*/  SHFL.DOWN PT, R85, R84, 0x1, 0x1f ;  /* 0x08201f0054557f89 */ /* 0x008ee200000e0000 */
[----:B------:R-:W-:Y:S01]  /*5a50*/  ISETP.GT.AND P0, PT, R106, 0x1e, PT ;  /* 0x0000001e6a00780c */ /* 0x000fe20003f04270 */
[-C--:B------:R-:W-:Y:S01]  /*5a60*/  FMUL.FTZ R148, R83, R167.reuse ;  /* 0x000000a753947220 */ /* 0x080fe20000410000 */
[----:B------:R-:W-:Y:S01]  /*5a70*/  ISETP.NE.AND P1, PT, R104, RZ, PT ;  /* 0x000000ff6800720c */ /* 0x000fe20003f25270 */
[----:B--2---:R-:W2:Y:S01]  /*5a80*/  SHFL.DOWN PT, R86, R139, 0x1, 0x1f ;  /* 0x08201f008b567f89 */ /* 0x004ea200000e0000 */
[----:B------:R-:W-:Y:S01]  /*5a90*/  FMUL.FTZ R167, R134, R167 ;  /* 0x000000a786a77220 */ /* 0x000fe20000410000 */
[----:B------:R-:W-:Y:S01]  /*5aa0*/  BSSY B0, `(.L_x_4357) ;  /* 0x0000085000007945 */ /* 0x000fe20003800000 */
[----:B0-----:R-:W-:-:S02]  /*5ab0*/  FMUL.FTZ R94, R81, R185 ;  /* 0x000000b9515e7220 */ /* 0x001fc40000410000 */
        /* <DEDUP_REMOVED lines=8> */
[----:B---3--:R-:W-:Y:S02]  /*5b40*/  @!P0 FADD.FTZ R84, R84, R85 ;  /* 0x0000005554548221 */ /* 0x008fe40000010000 */
[-C--:B------:R-:W-:Y:S02]  /*5b50*/  FMUL.FTZ R73, R134, R150.reuse ;  /* 0x0000009686497220 */ /* 0x080fe40000410000 */
[----:B--2---:R-:W-:Y:S01]  /*5b60*/  @!P0 FADD.FTZ R139, R139, R86 ;  /* 0x000000568b8b8221 */ /* 0x004fe20000010000 */
[----:B------:R-:W0:Y:S01]  /*5b70*/  SHFL.DOWN PT, R85, R84, 0x2, 0x1f ;  /* 0x08401f0054557f89 */ /* 0x000e2200000e0000 */
[----:B------:R-:W-:Y:S01]  /*5b80*/  ISETP.GT.AND P0, PT, R106, 0x1d, PT ;  /* 0x0000001d6a00780c */ /* 0x000fe20003f04270 */
[----:B------:R-:W-:-:S02]  /*5b90*/  FMUL.FTZ R150, R71, R150 ;  /* 0x0000009647967220 */ /* 0x000fc40000410000 */
[----:B------:R-:W2:Y:S01]  /*5ba0*/  SHFL.DOWN PT, R86, R139, 0x2, 0x1f ;  /* 0x08401f008b567f89 */ /* 0x000ea200000e0000 */
[----:B------:R-:W-:Y:S02]  /*5bb0*/  FMUL.FTZ R71, R70, R145 ;  /* 0x0000009146477220 */ /* 0x000fe40000410000 */
[-C--:B------:R-:W-:Y:S02]  /*5bc0*/  FMUL.FTZ R70, R69, R140.reuse ;  /* 0x0000008c45467220 */ /* 0x080fe40000410000 */
        /* <DEDUP_REMOVED lines=8> */
[----:B0-----:R-:W-:Y:S02]  /*5c50*/  @!P0 FADD.FTZ R84, R84, R85 ;  /* 0x0000005554548221 */ /* 0x001fe40000010000 */
[----:B------:R-:W-:-:S02]  /*5c60*/  FFMA.FTZ R177, R16, R81, R177 ;  /* 0x0000005110b17223 */ /* 0x000fc400000100b1 */
[----:B--2---:R-:W-:Y:S01]  /*5c70*/  @!P0 FADD.FTZ R139, R139, R86 ;  /* 0x000000568b8b8221 */ /* 0x004fe20000010000 */
[----:B------:R-:W0:Y:S01]  /*5c80*/  SHFL.DOWN PT, R85, R84, 0x4, 0x1f ;  /* 0x08801f0054557f89 */ /* 0x000e2200000e0000 */
[----:B------:R-:W-:Y:S01]  /*5c90*/  ISETP.GT.AND P0, PT, R106, 0x1b, PT ;  /* 0x0000001b6a00780c */ /* 0x000fe20003f04270 */
[----:B------:R-:W-:Y:S02]  /*5ca0*/  FFMA.FTZ R60, R81, R131, R60 ;  /* 0x00000083513c7223 */ /* 0x000fe4000001003c */
[----:B------:R-:W2:Y:S01]  /*5cb0*/  SHFL.DOWN PT, R86, R139, 0x4, 0x1f ;  /* 0x08801f008b567f89 */ /* 0x000ea200000e0000 */
[----:B------:R-:W-:Y:S02]  /*5cc0*/  FFMA.FTZ R53, R74, R96, R53 ;  /* 0x000000604a357223 */ /* 0x000fe40000010035 */
[----:B------:R-:W-:Y:S02]  /*5cd0*/  FFMA.FTZ R140, R17, R94, R83 ;  /* 0x0000005e118c7223 */ /* 0x000fe40000010053 */
[----:B------:R-:W-:-:S02]  /*5ce0*/  FFMA.FTZ R63, R148, R138, R63 ;  /* 0x0000008a943f7223 */ /* 0x000fc4000001003f */
[----:B------:R-:W-:Y:S02]  /*5cf0*/  FFMA.FTZ R61, R94, R132, R61 ;  /* 0x000000845e3d7223 */ /* 0x000fe4000001003d */
[----:B------:R-:W-:Y:S02]  /*5d00*/  FADD.FTZ R37, R140, R37 ;  /* 0x000000258c257221 */ /* 0x000fe40000010000 */
        /* <DEDUP_REMOVED lines=20> */
[-C--:B------:R-:W-:Y:S02]  /*5e50*/  FMUL.FTZ R75, R72, R149.reuse ;  /* 0x00000095484b7220 */ /* 0x080fe40000410000 */
        /* <DEDUP_REMOVED lines=8> */
[C---:B------:R-:W-:Y:S02]  /*5ee0*/  FMUL.FTZ R82, R134.reuse, R183 ;  /* 0x000000b786527220 */ /* 0x040fe40000410000 */
[C---:B------:R-:W-:Y:S02]  /*5ef0*/  FMUL.FTZ R159, R134.reuse, R159 ;  /* 0x0000009f869f7220 */ /* 0x040fe40000410000 */
[C---:B------:R-:W-:Y:S02]  /*5f00*/  FMUL.FTZ R76, R134.reuse, R155 ;  /* 0x0000009b864c7220 */ /* 0x040fe40000410000 */
[C---:B------:R-:W-:Y:S02]  /*5f10*/  FMUL.FTZ R72, R134.reuse, R145 ;  /* 0x0000009186487220 */ /* 0x040fe40000410000 */
[-C--:B------:R-:W-:Y:S02]  /*5f20*/  FMUL.FTZ R134, R134, R141.reuse ;  /* 0x0000008d86867220 */ /* 0x080fe40000410000 */
[----:B------:R-:W-:-:S02]  /*5f30*/  FMUL.FTZ R141, R68, R141 ;  /* 0x0000008d448d7220 */ /* 0x000fc40000410000 */
[----:B------:R-:W-:Y:S02]  /*5f40*/  FFMA.FTZ R68, R19, R148, R167 ;  /* 0x0000009413447223 */ /* 0x000fe400000100a7 */
[----:B------:R-:W-:Y:S02]  /*5f50*/  FMUL.FTZ R159, R159, R164 ;  /* 0x000000a49f9f7220 */ /* 0x000fe40000410000 */
[----:B------:R-:W-:Y:S02]  /*5f60*/  FADD.FTZ R39, R68, R39 ;  /* 0x0000002744277221 */ /* 0x000fe40000010000 */
[----:B------:R-:W-:Y:S02]  /*5f70*/  FFMA.FTZ R68, R15, R86, R147 ;  /* 0x000000560f447223 */ /* 0x000fe40000010093 */
[----:B0-----:R-:W-:Y:S02]  /*5f80*/  @!P0 FADD.FTZ R84, R84, R87 ;  /* 0x0000005754548221 */ /* 0x001fe40000010000 */
[----:B------:R-:W-:-:S02]  /*5f90*/  FADD.FTZ R43, R68, R43 ;  /* 0x0000002b442b7221 */ /* 0x000fc40000010000 */
[----:B--2---:R-:W-:Y:S01]  /*5fa0*/  @!P0 FADD.FTZ R139, R139, R142 ;  /* 0x0000008e8b8b8221 */ /* 0x004fe20000010000 */
[----:B------:R-:W-:Y:S01]  /*5fb0*/  ISETP.NE.AND P0, PT, R106, RZ, PT ;  /* 0x000000ff6a00720c */ /* 0x000fe20003f05270 */
[----:B------:R-:W-:Y:S02]  /*5fc0*/  FFMA.FTZ R143, R18, R85, R143 ;  /* 0x00000055128f7223 */ /* 0x000fe4000001008f */
[----:B------:R-:W-:Y:S01]  /*5fd0*/  FFMA.FTZ R62, R85, R133, R62 ;  /* 0x00000085553e7223 */ /* 0x000fe2000001003e */
[----:B------:R-:W-:Y:S01]  /*5fe0*/  MOV R85, R139 ;  /* 0x0000008b00557202 */ /* 0x000fe20000000f00 */
[----:B------:R-:W-:Y:S02]  /*5ff0*/  FFMA.FTZ R68, R11, R78, R159 ;  /* 0x0000004e0b447223 */ /* 0x000fe4000001009f */
[----:B------:R-:W-:Y:S02]  /*6000*/  FMUL.FTZ R82, R82, R153 ;  /* 0x0000009952527220 */ /* 0x000fe40000410000 */
[----:B------:R-:W-:-:S02]  /*6010*/  FMUL.FTZ R76, R76, R161 ;  /* 0x000000a14c4c7220 */ /* 0x000fc40000410000 */
[----:B------:R-:W-:Y:S02]  /*6020*/  FMUL.FTZ R72, R72, R179 ;  /* 0x000000b348487220 */ /* 0x000fe40000410000 */
[----:B------:R-:W-:Y:S01]  /*6030*/  FMUL.FTZ R134, R134, R181 ;  /* 0x000000b586867220 */ /* 0x000fe20000410000 */
[----:B------:R0:W-:Y:S01]  /*6040*/  @!P0 STS.64 [R120.X8+0x2118], R84 ;  /* 0x0021185478008388 */ /* 0x0001e20000008a00 */
[----:B------:R-:W-:Y:S02]  /*6050*/  FFMA.FTZ R178, R9, R74, R178 ;  /* 0x0000004a09b27223 */ /* 0x000fe400000100b2 */
[----:B------:R-:W-:Y:S02]  /*6060*/  FADD.FTZ R47, R68, R47 ;  /* 0x0000002f442f7221 */ /* 0x000fe40000010000 */
        /* <DEDUP_REMOVED lines=40> */
.L_x_4358:
[----:B0-----:R-:W-:Y:S05]  /*62f0*/  BSYNC B0 ;  /* 0x0000000000007941 */ /* 0x001fea0003800000 */
.L_x_4357:
[----:B------:R-:W-:Y:S02]  /*6300*/  IADD3 R137, R137, 0x1, RZ ;  /* 0x0000000189897810 */ /* 0x000fe40007ffe0ff */
[----:B------:R-:W-:Y:S02]  /*6310*/  IADD3 R136, P1, R136, 0x1, RZ ;  /* 0x0000000188887810 */ /* 0x000fe40007f3e0ff */
[----:B------:R-:W-:Y:S02]  /*6320*/  ISETP.GE.AND P0, PT, R137, c[0x0][0x16c], PT ;  /* 0x00005b0089007a0c */ /* 0x000fe40003f06270 */
[----:B------:R-:W-:-:S11]  /*6330*/  IADD3.X R135, RZ, R135, RZ, P1, !PT ;  /* 0x00000087ff877210 */ /* 0x000fd60000ffe4ff */
[----:B-1--4-:R-:W-:Y:S01]  /*6340*/  @P0 CALL.REL.NOINC `(.L_x_4311) ;  /* 0x0000001000000944 */ /* 0x012fe20003c00000 */
[----:B------:R-:W-:Y:S05]  /*6350*/  BRA `(.L_x_4359) ;  /* 0xffffcea000007947 */ /* 0x000fea000383ffff */
.L_x_4311:
        /* <DEDUP_REMOVED lines=25> */
[--C-:B--2---:R-:W-:Y:S01]  /*64f0*/  FADD.FTZ R4, R4, R102.reuse ;  /* 0x0000006604047221 */ /* 0x104fe20000010000 */
[----:B------:R-:W-:Y:S01]  /*6500*/  FSETP.GTU.FTZ.AND P6, PT, R24, 20, PT ;  /* 0x41a000001800780b */ /* 0x000fe20003fdc000 */
[--C-:B------:R-:W-:Y:S01]  /*6510*/  FADD.FTZ R19, R5, R102.reuse ;  /* 0x0000006605137221 */ /* 0x100fe20000010000 */
[----:B------:R-:W-:Y:S01]  /*6520*/  FSETP.GTU.FTZ.AND P5, PT, R25, 20, PT ;  /* 0x41a000001900780b */ /* 0x000fe20003fbc000 */
[----:B------:R-:W-:-:S02]  /*6530*/  FADD.FTZ R26, R26, R102 ;  /* 0x000000661a1a7221 */ /* 0x000fc40000010000 */
[----:B------:R-:W-:Y:S02]  /*6540*/  @!P1 FMUL.FTZ R0, R20, -1.4426950216293334961 ;  /* 0xbfb8aa3b14009820 */ /* 0x000fe40000410000 */
[----:B------:R-:W-:Y:S01]  /*6550*/  @!P0 FMUL.FTZ R2, R21, -1.4426950216293334961 ;  /* 0xbfb8aa3b15028820 */ /* 0x000fe20000410000 */
[----:B------:R-:W-:Y:S01]  /*6560*/  FSETP.GTU.FTZ.AND P4, PT, R26, 20, PT ;  /* 0x41a000001a00780b */ /* 0x000fe20003f9c000 */
[----:B------:R-:W-:Y:S02]  /*6570*/  @!P3 FMUL.FTZ R3, R22, -1.4426950216293334961 ;  /* 0xbfb8aa3b1603b820 */ /* 0x000fe40000410000 */
[----:B------:R-:W0:Y:S01]  /*6580*/  @!P1 MUFU.EX2 R0, R0 ;  /* 0x0000000000009308 */ /* 0x000e220000000800 */
[----:B------:R-:W-:Y:S02]  /*6590*/  @!P2 FMUL.FTZ R8, R23, -1.4426950216293334961 ;  /* 0xbfb8aa3b1708a820 */ /* 0x000fe40000410000 */
[----:B------:R-:W-:Y:S02]  /*65a0*/  @!P6 FMUL.FTZ R9, R24, -1.4426950216293334961 ;  /* 0xbfb8aa3b1809e820 */ /* 0x000fe40000410000 */
[----:B------:R-:W-:-:S02]  /*65b0*/  @!P5 FMUL.FTZ R14, R25, -1.4426950216293334961 ;  /* 0xbfb8aa3b190ed820 */ /* 0x000fc40000410000 */
[----:B------:R-:W-:Y:S01]  /*65c0*/  FADD.FTZ R27, R27, R102 ;  /* 0x000000661b1b7221 */ /* 0x000fe20000010000 */
[----:B------:R-:W1:Y:S08]  /*65d0*/  @!P0 MUFU.EX2 R2, R2 ;  /* 0x0000000200028308 */ /* 0x000e700000000800 */
[----:B------:R-:W2:Y:S01]  /*65e0*/  @!P3 MUFU.EX2 R3, R3 ;  /* 0x000000030003b308 */ /* 0x000ea20000000800 */
[----:B0-----:R-:W-:-:S02]  /*65f0*/  @!P1 FADD.FTZ R0, R0, 1 ;  /* 0x3f80000000009421 */ /* 0x001fc40000010000 */
[----:B-1----:R-:W-:-:S05]  /*6600*/  @!P0 FADD.FTZ R2, R2, 1 ;  /* 0x3f80000002028421 */ /* 0x002fca0000010000 */
[----:B------:R-:W0:Y:S01]  /*6610*/  @!P1 MUFU.RCP R11, R0 ;  /* 0x00000000000b9308 */ /* 0x000e220000001000 */
[----:B--2---:R-:W-:-:S07]  /*6620*/  @!P3 FADD.FTZ R3, R3, 1 ;  /* 0x3f8000000303b421 */ /* 0x004fce0000010000 */
[----:B------:R-:W1:Y:S08]  /*6630*/  @!P0 MUFU.RCP R2, R2 ;  /* 0x0000000200028308 */ /* 0x000e700000001000 */
[----:B------:R2:W3:Y:S01]  /*6640*/  @!P3 MUFU.RCP R17, R3 ;  /* 0x000000030011b308 */ /* 0x0004e20000001000 */
[----:B0-----:R-:W-:Y:S01]  /*6650*/  @!P1 FMUL.FTZ R44, R44, R11 ;  /* 0x0000000b2c2c9220 */ /* 0x001fe20000410000 */
[----:B------:R-:W-:-:S06]  /*6660*/  FSETP.GTU.FTZ.AND P1, PT, R27, 20, PT ;  /* 0x41a000001b00780b */ /* 0x000fcc0003f3c000 */
[----:B------:R-:W0:Y:S01]  /*6670*/  @!P2 MUFU.EX2 R12, R8 ;  /* 0x00000008000ca308 */ /* 0x000e220000000800 */
[----:B-1----:R-:W-:Y:S01]  /*6680*/  @!P0 FMUL.FTZ R45, R45, R2 ;  /* 0x000000022d2d8220 */ /* 0x002fe20000410000 */
[----:B------:R-:W-:Y:S01]  /*6690*/  FSETP.GTU.FTZ.AND P0, PT, R4, 20, PT ;  /* 0x41a000000400780b */ /* 0x000fe20003f1c000 */
[----:B------:R-:W-:-:S04]  /*66a0*/  @!P4 FMUL.FTZ R2, R26, -1.4426950216293334961 ;  /* 0xbfb8aa3b1a02c820 */ /* 0x000fc80000410000 */
[----:B--2---:R-:W-:Y:S01]  /*66b0*/  @!P1 FMUL.FTZ R3, R27, -1.4426950216293334961 ;  /* 0xbfb8aa3b1b039820 */ /* 0x004fe20000410000 */
[----:B------:R1:W2:Y:S01]  /*66c0*/  @!P6 MUFU.EX2 R13, R9 ;  /* 0x00000009000de308 */ /* 0x0002a20000000800 */
[----:B---3--:R-:W-:Y:S01]  /*66d0*/  @!P3 FMUL.FTZ R46, R46, R17 ;  /* 0x000000112e2eb220 */ /* 0x008fe20000410000 */
[----:B------:R-:W-:-:S05]  /*66e0*/  FSETP.GTU.FTZ.AND P3, PT, R19, 20, PT ;  /* 0x41a000001300780b */ /* 0x000fca0003f7c000 */
[----:B------:R-:W-:Y:S01]  /*66f0*/  @!P0 FMUL.FTZ R0, R4, -1.4426950216293334961 ;  /* 0xbfb8aa3b04008820 */ /* 0x000fe20000410000 */
[----:B------:R-:W3:Y:S01]  /*6700*/  @!P5 MUFU.EX2 R14, R14 ;  /* 0x0000000e000ed308 */ /* 0x000ee20000000800 */
[----:B-1----:R-:W1:Y:S01]  /*6710*/  LDS.128 R8, [R122.X16+0x30] ;  /* 0x000030007a087984 */ /* 0x002e62000000cc00 */
[----:B0-----:R-:W-:-:S05]  /*6720*/  @!P2 FADD.FTZ R5, R12, 1 ;  /* 0x3f8000000c05a421 */ /* 0x001fca0000010000 */
[----:B------:R-:W-:Y:S01]  /*6730*/  @!P3 FMUL.FTZ R4, R19, -1.4426950216293334961 ;  /* 0xbfb8aa3b1304b820 */ /* 0x000fe20000410000 */
[----:B------:R0:W4:Y:S01]  /*6740*/  @!P4 MUFU.EX2 R15, R2 ;  /* 0x00000002000fc308 */ /* 0x0001220000000800 */
[----:B--2---:R-:W-:-:S07]  /*6750*/  @!P6 FADD.FTZ R13, R13, 1 ;  /* 0x3f8000000d0de421 */ /* 0x004fce0000010000 */
[----:B------:R-:W2:Y:S01]  /*6760*/  @!P3 MUFU.EX2 R12, R4 ;  /* 0x00000004000cb308 */ /* 0x000ea20000000800 */
[----:B---3--:R-:W-:Y:S01]  /*6770*/  @!P5 FADD.FTZ R14, R14, 1 ;  /* 0x3f8000000e0ed421 */ /* 0x008fe20000010000 */
[----:B0-----:R-:W-:-:S06]  /*6780*/  SHF.L.U32 R2, R68, 0xa, RZ ;  /* 0x0000000a44027819 */ /* 0x001fcc00000006ff */
[----:B------:R-:W0:Y:S01]  /*6790*/  @!P2 MUFU.RCP R18, R5 ;  /* 0x000000050012a308 */ /* 0x000e220000001000 */
[----:B----4-:R-:W-:Y:S02]  /*67a0*/  @!P4 FADD.FTZ R15, R15, 1 ;  /* 0x3f8000000f0fc421 */ /* 0x010fe40000010000 */
[----:B--2---:R-:W-:-:S05]  /*67b0*/  @!P3 FADD.FTZ R12, R12, 1 ;  /* 0x3f8000000c0cb421 */ /* 0x004fca0000010000 */
[----:B------:R-:W2:Y:S01]  /*67c0*/  @!P5 MUFU.RCP R14, R14 ;  /* 0x0000000e000ed308 */ /* 0x000ea20000001000 */
[----:B0-----:R-:W-:-:S07]  /*67d0*/  @!P2 FMUL.FTZ R47, R47, R18 ;  /* 0x000000122f2fa220 */ /* 0x001fce0000410000 */
[----:B------:R0:W-:Y:S01]  /*67e0*/  @!P1 MUFU.EX2 R16, R3 ;  /* 0x0000000300109308 */ /* 0x0001e20000000800 */
[--C-:B-1----:R-:W-:Y:S02]  /*67f0*/  FADD.FTZ R20, R8, R102.reuse ;  /* 0x0000006608147221 */ /* 0x102fe40000010000 */
[----:B------:R-:W-:Y:S02]  /*6800*/  IMAD R8, R169, c[0x0][0x2d8], RZ ;  /* 0x0000b600a9087a24 */ /* 0x000fe400078e02ff */
[----:B------:R-:W-:Y:S01]  /*6810*/  FADD.FTZ R10, R10, R102 ;  /* 0x000000660a0a7221 */ /* 0x000fe20000010000 */
[----:B------:R-:W-:Y:S01]  /*6820*/  FSETP.GTU.FTZ.AND P2, PT, R20, 20, PT ;  /* 0x41a000001400780b */ /* 0x000fe20003f5c000 */
[----:B------:R-:W-:Y:S01]  /*6830*/  IMAD R19, R105, c[0x0][0x2dc], R8 ;  /* 0x0000b70069137a24 */ /* 0x000fe200078e0208 */
[----:B------:R-:W1:Y:S01]  /*6840*/  @!P0 MUFU.EX2 R0, R0 ;  /* 0x0000000000008308 */ /* 0x000e620000000800 */
[----:B0-----:R-:W-:Y:S01]  /*6850*/  SHF.R.S32.HI R3, RZ, 0x1f, R2 ;  /* 0x0000001fff037819 */ /* 0x001fe20000011402 */
[----:B------:R-:W-:-:S02]  /*6860*/  FADD.FTZ R18, R9, R102 ;  /* 0x0000006609127221 */ /* 0x000fc40000010000 */
[----:B------:R-:W-:Y:S02]  /*6870*/  IMAD R9, R103, c[0x0][0x2e0], RZ ;  /* 0x0000b80067097a24 */ /* 0x000fe400078e02ff */
[----:B------:R-:W-:Y:S02]  /*6880*/  IMAD.WIDE.U32 R4, R105, c[0x0][0x2d8], R2 ;  /* 0x0000b60069047a25 */ /* 0x000fe400078e0002 */
[----:B------:R-:W0:Y:S02]  /*6890*/  @!P3 MUFU.RCP R12, R12 ;  /* 0x0000000c000cb308 */ /* 0x000e240000001000 */
[----:B--2---:R-:W-:Y:S01]  /*68a0*/  @!P5 FMUL.FTZ R41, R41, R14 ;  /* 0x0000000e2929d220 */ /* 0x004fe20000410000 */
[----:B------:R-:W-:Y:S01]  /*68b0*/  IADD3 R5, R5, R19, RZ ;  /* 0x0000001305057210 */ /* 0x000fe20007ffe0ff */
[----:B------:R-:W-:Y:S01]  /*68c0*/  @!P2 FMUL.FTZ R8, R20, -1.4426950216293334961 ;  /* 0xbfb8aa3b1408a820 */ /* 0x000fe20000410000 */
[----:B------:R-:W-:Y:S01]  /*68d0*/  BAR.SYNC.DEFER_BLOCKING 0x0 ;  /* 0x0000000000007b1d */ /* 0x000fe20000010000 */
[----:B------:R-:W-:Y:S01]  /*68e0*/  FSETP.GTU.FTZ.AND P5, PT, R10, 20, PT ;  /* 0x41a000000a00780b */ /* 0x000fe20003fbc000 */
[----:B------:R-:W-:-:S02]  /*68f0*/  IMAD R9, R98, c[0x0][0x2e4], R9 ;  /* 0x0000b90062097a24 */ /* 0x000fc400078e0209 */
[----:B------:R-:W-:Y:S02]  /*6900*/  IMAD.WIDE.U32 R4, R98, c[0x0][0x2e0], R4 ;  /* 0x0000b80062047a25 */ /* 0x000fe400078e0004 */
[----:B------:R-:W2:Y:S02]  /*6910*/  @!P4 MUFU.RCP R15, R15 ;  /* 0x0000000f000fc308 */ /* 0x000ea40000001000 */
[----:B-1----:R-:W-:Y:S01]  /*6920*/  @!P0 FADD.FTZ R0, R0, 1 ;  /* 0x3f80000000008421 */ /* 0x002fe20000010000 */
[----:B------:R-:W-:Y:S01]  /*6930*/  IADD3 R9, R5, R9, RZ ;  /* 0x0000000905097210 */ /* 0x000fe20007ffe0ff */
[----:B------:R-:W-:Y:S02]  /*6940*/  FADD.FTZ R19, R11, R102 ;  /* 0x000000660b137221 */ /* 0x000fe40000010000 */
[----:B0-----:R-:W-:Y:S01]  /*6950*/  @!P3 FMUL.FTZ R49, R49, R12 ;  /* 0x0000000c3131b220 */ /* 0x001fe20000410000 */
[----:B------:R-:W-:Y:S01]  /*6960*/  SHF.L.U32 R12, R104, 0x2, RZ ;  /* 0x00000002680c7819 */ /* 0x000fe200000006ff */
[----:B------:R-:W0:Y:S01]  /*6970*/  @!P6 MUFU.RCP R17, R13 ;  /* 0x0000000d0011e308 */ /* 0x000e220000001000 */
[----:B------:R-:W-:-:S02]  /*6980*/  @!P1 FADD.FTZ R16, R16, 1 ;  /* 0x3f80000010109421 */ /* 0x000fc40000010000 */
[----:B------:R-:W-:-:S05]  /*6990*/  IMAD.WIDE.U32 R2, R105, c[0x0][0x2f8], R2 ;  /* 0x0000be0069027a25 */ /* 0x000fca00078e0002 */
[----:B------:R1:W3:Y:S01]  /*69a0*/  @!P2 MUFU.EX2 R13, R8 ;  /* 0x00000008000da308 */ /* 0x0002e20000000800 */
[----:B--2---:R-:W-:Y:S01]  /*69b0*/  @!P4 FMUL.FTZ R42, R42, R15 ;  /* 0x0000000f2a2ac220 */ /* 0x004fe20000410000 */
[----:B------:R-:W-:-:S04]  /*69c0*/  LOP3.LUT R15, R12, 0xffffff80, RZ, 0xc0, !PT ;  /* 0xffffff800c0f7812 */ /* 0x000fc800078ec0ff */
[----:B------:R-:W-:Y:S02]  /*69d0*/  LEA R12, R106, R15, 0x2 ;  /* 0x0000000f6a0c7211 */ /* 0x000fe400078e10ff */
[----:B------:R2:W4:Y:S01]  /*69e0*/  @!P0 MUFU.RCP R11, R0 ;  /* 0x00000000000b8308 */ /* 0x0005220000001000 */
[----:B-1----:R-:W-:Y:S01]  /*69f0*/  LEA R8, P4, R4, c[0x0][0x330], 0x2 ;  /* 0x0000cc0004087a11 */ /* 0x002fe200078810ff */
[----:B0-----:R-:W-:Y:S01]  /*6a00*/  @!P6 FMUL.FTZ R40, R40, R17 ;  /* 0x000000112828e220 */ /* 0x001fe20000410000 */
[----:B------:R-:W-:Y:S01]  /*6a10*/  STS.128 [R12.X16], R64 ;  /* 0x000000400c007388 */ /* 0x000fe2000000cc00 */
[----:B------:R-:W-:Y:S02]  /*6a20*/  FSETP.GTU.FTZ.AND P6, PT, R18, 20, PT ;  /* 0x41a000001200780b */ /* 0x000fe40003fdc000 */
[----:B------:R-:W-:Y:S01]  /*6a30*/  LEA.HI.X R9, R4, c[0x0][0x334], R9, 0x2, P4 ;  /* 0x0000cd0004097a11 */ /* 0x000fe200020f1409 */
[----:B------:R-:W-:Y:S01]  /*6a40*/  @!P5 FMUL.FTZ R4, R10, -1.4426950216293334961 ;  /* 0xbfb8aa3b0a04d820 */ /* 0x000fe20000410000 */
[----:B------:R-:W-:Y:S01]  /*6a50*/  STS.128 [R12.X16+0x10], R52 ;  /* 0x000010340c007388 */ /* 0x000fe2000000cc00 */
[--C-:B------:R-:W-:Y:S01]  /*6a60*/  FADD.FTZ R10, R7, R102.reuse ;  /* 0x00000066070a7221 */ /* 0x100fe20000010000 */
[----:B------:R-:W-:Y:S01]  /*6a70*/  FSETP.GTU.FTZ.AND P4, PT, R19, 20, PT ;  /* 0x41a000001300780b */ /* 0x000fe20003f9c000 */
[----:B--2---:R-:W-:Y:S01]  /*6a80*/  FADD.FTZ R0, R6, R102 ;  /* 0x0000006606007221 */ /* 0x004fe20000010000 */
[----:B------:R-:W-:Y:S01]  /*6a90*/  STS.128 [R12.X16+0x20], R56 ;  /* 0x000020380c007388 */ /* 0x000fe2000000cc00 */
[----:B------:R0:W1:Y:S01]  /*6aa0*/  @!P5 MUFU.EX2 R6, R4 ;  /* 0x000000040006d308 */ /* 0x0000620000000800 */
[----:B------:R-:W-:Y:S01]  /*6ab0*/  FSETP.GTU.FTZ.AND P3, PT, R10, 20, PT ;  /* 0x41a000000a00780b */ /* 0x000fe20003f7c000 */
[----:B---3--:R-:W-:Y:S01]  /*6ac0*/  @!P2 FADD.FTZ R13, R13, 1 ;  /* 0x3f8000000d0da421 */ /* 0x008fe20000010000 */
[----:B------:R-:W-:Y:S01]  /*6ad0*/  STS.128 [R12.X16+0x30], R60 ;  /* 0x0000303c0c007388 */ /* 0x000fe2000000cc00 */
[----:B------:R-:W-:-:S06]  /*6ae0*/  NOP ;  /* 0x0000000000007918 */ /* 0x000fcc0000000000 */
[----:B------:R-:W2:Y:S01]  /*6af0*/  LDS.128 R20, [R123.X16] ;  /* 0x000000007b147984 */ /* 0x000ea2000000cc00 */
[----:B----4-:R-:W-:Y:S01]  /*6b00*/  @!P0 FMUL.FTZ R48, R48, R11 ;  /* 0x0000000b30308220 */ /* 0x010fe20000410000 */
[----:B------:R-:W-:Y:S01]  /*6b10*/  FSETP.GTU.FTZ.AND P0, PT, R0, 20, PT ;  /* 0x41a000000000780b */ /* 0x000fe20003f1c000 */
[----:B------:R-:W-:Y:S01]  /*6b20*/  @!P6 FMUL.FTZ R5, R18, -1.4426950216293334961 ;  /* 0xbfb8aa3b1205e820 */ /* 0x000fe20000410000 */
[----:B------:R-:W3:Y:S01]  /*6b30*/  LDS.128 R24, [R123.X16+0x200] ;  /* 0x000200007b187984 */ /* 0x000ee2000000cc00 */
[----:B0-----:R-:W-:Y:S01]  /*6b40*/  @!P3 FMUL.FTZ R4, R10, -1.4426950216293334961 ;  /* 0xbfb8aa3b0a04b820 */ /* 0x001fe20000410000 */
[----:B------:R-:W0:Y:S01]  /*6b50*/  @!P1 MUFU.RCP R16, R16 ;  /* 0x0000001000109308 */ /* 0x000e220000001000 */
[----:B------:R-:W-:Y:S01]  /*6b60*/  @!P4 FMUL.FTZ R7, R19, -1.4426950216293334961 ;  /* 0xbfb8aa3b1307c820 */ /* 0x000fe20000410000 */
[----:B------:R-:W4:Y:S01]  /*6b70*/  LDS.128 R28, [R123.X16+0x400] ;  /* 0x000400007b1c7984 */ /* 0x000f22000000cc00 */
[----:B-1----:R-:W-:-:S03]  /*6b80*/  @!P5 FADD.FTZ R10, R6, 1 ;  /* 0x3f800000060ad421 */ /* 0x002fc60000010000 */
[----:B------:R-:W1:Y:S02]  /*6b90*/  LDS.128 R32, [R123.X16+0x600] ;  /* 0x000600007b207984 */ /* 0x000e64000000cc00 */
[----:B------:R-:W5:Y:S01]  /*6ba0*/  @!P6 MUFU.EX2 R5, R5 ;  /* 0x000000050005e308 */ /* 0x000f620000000800 */
[----:B------:R-:W-:-:S07]  /*6bb0*/  @!P0 FMUL.FTZ R0, R0, -1.4426950216293334961 ;  /* 0xbfb8aa3b00008820 */ /* 0x000fce0000410000 */
[----:B------:R-:W2:Y:S01]  /*6bc0*/  @!P3 MUFU.EX2 R4, R4 ;  /* 0x000000040004b308 */ /* 0x000ea20000000800 */
[----:B0-----:R-:W-:Y:S01]  /*6bd0*/  @!P1 FMUL.FTZ R43, R43, R16 ;  /* 0x000000102b2b9220 */ /* 0x001fe20000410000 */
[----:B------:R-:W-:-:S04]  /*6be0*/  IADD3 R110, P1, R110, -0x1000, RZ ;  /* 0xfffff0006e6e7810 */ /* 0x000fc80007f3e0ff */
[----:B------:R-:W-:Y:S02]  /*6bf0*/  IADD3.X R115, R115, -0x1, RZ, P1, !PT ;  /* 0xffffffff73737810 */ /* 0x000fe40000ffe4ff */
[----:B------:R5:W0:Y:S08]  /*6c00*/  @!P4 MUFU.EX2 R11, R7 ;  /* 0x00000007000bc308 */ /* 0x000a300000000800 */
[----:B------:R-:W1:Y:S01]  /*6c10*/  @!P0 MUFU.EX2 R0, R0 ;  /* 0x0000000000008308 */ /* 0x000e620000000800 */
[----:B-----5:R-:W-:-:S02]  /*6c20*/  @!P6 FADD.FTZ R7, R5, 1 ;  /* 0x3f8000000507e421 */ /* 0x020fc40000010000 */
[----:B--2---:R-:W-:Y:S02]  /*6c30*/  @!P3 FADD.FTZ R6, R4, 1 ;  /* 0x3f8000000406b421 */ /* 0x004fe40000010000 */
[----:B------:R-:W-:-:S03]  /*6c40*/  IMAD.WIDE R4, R121, 0x10, R8 ;  /* 0x0000001079047825 */ /* 0x000fc600078e0208 */
[----:B------:R-:W2:Y:S01]  /*6c50*/  @!P2 MUFU.RCP R13, R13 ;  /* 0x0000000d000da308 */ /* 0x000ea20000001000 */
[----:B0-----:R-:W-:Y:S01]  /*6c60*/  @!P4 FADD.FTZ R11, R11, 1 ;  /* 0x3f8000000b0bc421 */ /* 0x001fe20000010000 */
[----:B------:R-:W-:Y:S01]  /*6c70*/  STG.E.128 [R4.64], R20 ;  /* 0x0000001404007986 */ /* 0x000fe2000c101d04 */
[----:B------:R-:W-:-:S03]  /*6c80*/  FADD.FTZ R8, R48, R111 ;  /* 0x0000006f30087221 */ /* 0x000fc60000010000 */
[----:B---3--:R-:W-:Y:S01]  /*6c90*/  STG.E.128 [R4.64+0x200], R24 ;  /* 0x0002001804007986 */ /* 0x008fe2000c101d04 */
[----:B-1----:R-:W-:Y:S01]  /*6ca0*/  @!P0 FADD.FTZ R0, R0, 1 ;  /* 0x3f80000000008421 */ /* 0x002fe20000010000 */
[----:B------:R0:W1:Y:S02]  /*6cb0*/  @!P6 MUFU.RCP R14, R7 ;  /* 0x00000007000ee308 */ /* 0x0000640000001000 */
[----:B----4-:R-:W-:Y:S04]  /*6cc0*/  STG.E.128 [R4.64+0x400], R28 ;  /* 0x0004001c04007986 */ /* 0x010fe8000c101d04 */
[----:B------:R3:W-:Y:S01]  /*6cd0*/  STG.E.128 [R4.64+0x600], R32 ;  /* 0x0006002004007986 */ /* 0x0007e2000c101d04 */
[----:B--2---:R-:W-:Y:S01]  /*6ce0*/  @!P2 FMUL.FTZ R36, R36, R13 ;  /* 0x0000000d2424a220 */ /* 0x004fe20000410000 */
[----:B------:R-:W2:Y:S02]  /*6cf0*/  @!P5 MUFU.RCP R17, R10 ;  /* 0x0000000a0011d308 */ /* 0x000ea40000001000 */
[----:B------:R-:W-:Y:S01]  /*6d00*/  BAR.SYNC.DEFER_BLOCKING 0x0 ;  /* 0x0000000000007b1d */ /* 0x000fe20000010000 */
[----:B0-----:R-:W-:Y:S01]  /*6d10*/  FADD.FTZ R7, R8, R49 ;  /* 0x0000003108077221 */ /* 0x001fe20000010000 */
[----:B------:R-:W-:-:S04]  /*6d20*/  IADD3 R114, P2, R114, -0x1000, RZ ;  /* 0xfffff00072727810 */ /* 0x000fc80007f5e0ff */
[----:B------:R-:W-:Y:S01]  /*6d30*/  IADD3.X R116, R116, -0x1, RZ, P2, !PT ;  /* 0xffffffff74747810 */ /* 0x000fe200017fe4ff */
[----:B------:R-:W0:Y:S01]  /*6d40*/  @!P0 MUFU.RCP R15, R0 ;  /* 0x00000000000f8308 */ /* 0x000e220000001000 */
[----:B-1----:R-:W-:Y:S02]  /*6d50*/  @!P6 FMUL.FTZ R37, R37, R14 ;  /* 0x0000000e2525e220 */ /* 0x002fe40000410000 */
[----:B---3--:R-:W-:-:S05]  /*6d60*/  IMAD R4, R169, c[0x0][0x2f8], RZ ;  /* 0x0000be00a9047a24 */ /* 0x008fca00078e02ff */
[----:B------:R-:W1:Y:S01]  /*6d70*/  @!P3 MUFU.RCP R6, R6 ;  /* 0x000000060006b308 */ /* 0x000e620000001000 */
[----:B--2---:R-:W-:-:S07]  /*6d80*/  @!P5 FMUL.FTZ R38, R38, R17 ;  /* 0x000000112626d220 */ /* 0x004fce0000410000 */
[----:B------:R-:W2:Y:S01]  /*6d90*/  @!P4 MUFU.RCP R18, R11 ;  /* 0x0000000b0012c308 */ /* 0x000ea20000001000 */
[----:B0-----:R-:W-:Y:S01]  /*6da0*/  @!P0 FMUL.FTZ R50, R50, R15 ;  /* 0x0000000f32328220 */ /* 0x001fe20000410000 */
[----:B------:R0:W-:Y:S03]  /*6db0*/  STS.128 [R12.X16+0x10], R44 ;  /* 0x0000102c0c007388 */ /* 0x0001e6000000cc00 */
[----:B------:R-:W-:Y:S01]  /*6dc0*/  FADD.FTZ R0, R7, R50 ;  /* 0x0000003207007221 */ /* 0x000fe20000010000 */
[----:B------:R3:W-:Y:S01]  /*6dd0*/  STS.128 [R12.X16+0x20], R40 ;  /* 0x000020280c007388 */ /* 0x0007e2000000cc00 */
[----:B-1----:R-:W-:Y:S01]  /*6de0*/  @!P3 FMUL.FTZ R51, R51, R6 ;  /* 0x000000063333b220 */ /* 0x002fe20000410000 */
[----:B------:R-:W-:-:S03]  /*6df0*/  IADD3 R108, P3, R108, -0x1000, RZ ;  /* 0xfffff0006c6c7810 */ /* 0x000fc60007f7e0ff */
[----:B------:R-:W-:Y:S01]  /*6e00*/  FADD.FTZ R7, R0, R51 ;  /* 0x0000003300077221 */ /* 0x000fe20000010000 */
[----:B------:R-:W-:Y:S01]  /*6e10*/  STS.128 [R12.X16], R48 ;  /* 0x000000300c007388 */ /* 0x000fe2000000cc00 */
[----:B------:R-:W-:Y:S01]  /*6e20*/  IADD3.X R113, R113, -0x1, RZ, P3, !PT ;  /* 0xffffffff71717810 */ /* 0x000fe20001ffe4ff */
[----:B--2---:R-:W-:Y:S01]  /*6e30*/  @!P4 FMUL.FTZ R39, R39, R18 ;  /* 0x000000122727c220 */ /* 0x004fe20000410000 */
[----:B------:R-:W-:Y:S01]  /*6e40*/  IADD3 R112, P4, R112, -0x1000, RZ ;  /* 0xfffff00070707810 */ /* 0x000fe20007f9e0ff */
[----:B------:R-:W-:Y:S02]  /*6e50*/  FADD.FTZ R0, R7, R44 ;  /* 0x0000002c07007221 */ /* 0x000fe40000010000 */
[----:B------:R-:W-:Y:S01]  /*6e60*/  IMAD R7, R105, c[0x0][0x2fc], R4 ;  /* 0x0000bf0069077a24 */ /* 0x000fe200078e0204 */
[----:B------:R1:W-:Y:S01]  /*6e70*/  STS.128 [R12.X16+0x30], R36 ;  /* 0x000030240c007388 */ /* 0x0003e2000000cc00 */
[----:B------:R-:W-:-:S06]  /*6e80*/  NOP ;  /* 0x0000000000007918 */ /* 0x000fcc0000000000 */
[----:B------:R-:W2:Y:S01]  /*6e90*/  LDS.128 R8, [R123.X16] ;  /* 0x000000007b087984 */ /* 0x000ea2000000cc00 */
[----:B------:R-:W-:Y:S01]  /*6ea0*/  FADD.FTZ R5, R0, R45 ;  /* 0x0000002d00057221 */ /* 0x000fe20000010000 */
[----:B------:R-:W-:Y:S02]  /*6eb0*/  IADD3 R3, R3, R7, RZ ;  /* 0x0000000703037210 */ /* 0x000fe40007ffe0ff */
[----:B------:R-:W4:Y:S01]  /*6ec0*/  LDS.128 R16, [R123.X16+0x200] ;  /* 0x000200007b107984 */ /* 0x000f22000000cc00 */
[----:B0-----:R-:W-:Y:S01]  /*6ed0*/  FADD.FTZ R46, R5, R46 ;  /* 0x0000002e052e7221 */ /* 0x001fe20000010000 */
[----:B------:R-:W-:Y:S01]  /*6ee0*/  IADD3.X R117, R117, -0x1, RZ, P4, !PT ;  /* 0xffffffff75757810 */ /* 0x000fe200027fe4ff */
[----:B------:R-:W-:Y:S01]  /*6ef0*/  IMAD R5, R103, c[0x0][0x300], RZ ;  /* 0x0000c00067057a24 */ /* 0x000fe200078e02ff */
[----:B------:R-:W0:Y:S01]  /*6f00*/  LDS.128 R20, [R123.X16+0x400] ;  /* 0x000400007b147984 */ /* 0x000e22000000cc00 */
[----:B------:R-:W-:-:S03]  /*6f10*/  IMAD.WIDE.U32 R2, R98, c[0x0][0x300], R2 ;  /* 0x0000c00062027a25 */ /* 0x000fc600078e0002 */
[----:B------:R-:W5:Y:S01]  /*6f20*/  LDS.128 R24, [R123.X16+0x600] ;  /* 0x000600007b187984 */ /* 0x000f62000000cc00 */
[----:B------:R-:W-:Y:S01]  /*6f30*/  IMAD R5, R98, c[0x0][0x304], R5 ;  /* 0x0000c10062057a24 */ /* 0x000fe200078e0205 */
[----:B------:R-:W-:Y:S01]  /*6f40*/  LEA R4, P0, R2, c[0x0][0x340], 0x2 ;  /* 0x0000d00002047a11 */ /* 0x000fe200078010ff */
[----:B------:R-:W-:-:S03]  /*6f50*/  FADD.FTZ R47, R46, R47 ;  /* 0x0000002f2e2f7221 */ /* 0x000fc60000010000 */
[----:B------:R-:W-:Y:S01]  /*6f60*/  IADD3 R3, R3, R5, RZ ;  /* 0x0000000503037210 */ /* 0x000fe20007ffe0ff */
        /* <DEDUP_REMOVED lines=8> */
[----:B-1----:R-:W-:Y:S01]  /*6ff0*/  FADD.FTZ R36, R43, R36 ;  /* 0x000000242b247221 */ /* 0x002fe20000010000 */
[----:B--2---:R1:W-:Y:S03]  /*7000*/  STG.E.128 [R2.64], R8 ;  /* 0x0000000802007986 */ /* 0x0043e6000c101d04 */
[----:B------:R-:W-:Y:S01]  /*7010*/  FADD.FTZ R37, R36, R37 ;  /* 0x0000002524257221 */ /* 0x000fe20000010000 */
[----:B----4-:R1:W-:Y:S03]  /*7020*/  STG.E.128 [R2.64+0x200], R16 ;  /* 0x0002001002007986 */ /* 0x0103e6000c101d04 */
[----:B------:R-:W-:Y:S01]  /*7030*/  FADD.FTZ R38, R37, R38 ;  /* 0x0000002625267221 */ /* 0x000fe20000010000 */
[----:B0-----:R1:W-:Y:S03]  /*7040*/  STG.E.128 [R2.64+0x400], R20 ;  /* 0x0004001402007986 */ /* 0x0013e6000c101d04 */
[----:B------:R-:W-:Y:S01]  /*7050*/  FADD.FTZ R111, R38, R39 ;  /* 0x00000027266f7221 */ /* 0x000fe20000010000 */
[----:B-----5:R1:W-:Y:S02]  /*7060*/  STG.E.128 [R2.64+0x600], R24 ;  /* 0x0006001802007986 */ /* 0x0203e4000c101d04 */
[----:B-1----:R-:W-:Y:S01]  /*7070*/  @!P0 CALL.REL.NOINC `(.L_x_4278) ;  /* 0x0000001000008944 */ /* 0x002fe20003c00000 */
[----:B------:R-:W-:Y:S05]  /*7080*/  BRA `(.L_x_4360) ;  /* 0xffff970000007947 */ /* 0x000fea000383ffff */
.L_x_4278:
        /* <DEDUP_REMOVED lines=29> */
.L_x_4362:
[----:B------:R-:W-:Y:S05]  /*7260*/  BSYNC B0 ;  /* 0x0000000000007941 */ /* 0x000fea0003800000 */
.L_x_4361:
        /* <DEDUP_REMOVED lines=28> */
.L_x_4364:
[----:B------:R-:W1:Y:S02]  /*7430*/  S2R R13, SR_TID.X ;  /* 0x00000000000d7919 */ /* 0x000e640000002100 */
.L_x_4365:
[----:B------:R-:W-:Y:S05]  /*7440*/  BSYNC B0 ;  /* 0x0000000000007941 */ /* 0x000fea0003800000 */
.L_x_4363:
        /* <DEDUP_REMOVED lines=10> */
.L_x_4366:
        /* <DEDUP_REMOVED lines=26> */
.L_x_4316:
[----:B------:R-:W-:Y:S01]  /*7690*/  HFMA2.MMA R189, -RZ, RZ, 0, 5.9604644775390625e-08 ;  /* 0x00000001ffbd7435 */ /* 0x000fe200000001ff */
[----:B------:R-:W-:Y:S02]  /*76a0*/  MOV R176, R86 ;  /* 0x0000005600b07202 */ /* 0x000fe40000000f00 */
[----:B------:R-:W-:-:S02]  /*76b0*/  MOV R191, RZ ;  /* 0x000000ff00bf7202 */ /* 0x000fc40000000f00 */
[----:B------:R-:W-:Y:S02]  /*76c0*/  MOV R194, 0xffffffff ;  /* 0xffffffff00c27802 */ /* 0x000fe40000000f00 */
[----:B------:R-:W-:Y:S02]  /*76d0*/  MOV R84, 0x76f0 ;  /* 0x000076f000547802 */ /* 0x000fe40000000f00 */
[----:B-1----:R-:W-:Y:S05]  /*76e0*/  CALL.REL.NOINC `($__internal_176_$__cuda_sm70_shflsync_up) ;  /* 0x00000ee000007944 */ /* 0x002fea0003c00000 */
[----:B-1----:R-:W-:Y:S01]  /*76f0*/  MOV R165, R176 ;  /* 0x000000b000a57202 */ /* 0x002fe20000000f00 */
[----:B0-----:R-:W-:Y:S05]  /*7700*/  BRA `(.L_x_4367) ;  /* 0xffffc6d000007947 */ /* 0x001fea000383ffff */
.L_x_4317:
[----:B------:R-:W-:Y:S01]  /*7710*/  HFMA2.MMA R189, -RZ, RZ, 0, 5.9604644775390625e-08 ;  /* 0x00000001ffbd7435 */ /* 0x000fe200000001ff */
[----:B------:R-:W-:Y:S02]  /*7720*/  MOV R176, R87 ;  /* 0x0000005700b07202 */ /* 0x000fe40000000f00 */
[----:B------:R-:W-:Y:S02]  /*7730*/  MOV R191, RZ ;  /* 0x000000ff00bf7202 */ /* 0x000fe40000000f00 */
[----:B------:R-:W-:Y:S02]  /*7740*/  MOV R194, 0xffffffff ;  /* 0xffffffff00c27802 */ /* 0x000fe40000000f00 */
[----:B------:R-:W-:-:S02]  /*7750*/  MOV R84, 0x7770 ;  /* 0x0000777000547802 */ /* 0x000fc40000000f00 */
[----:B012---:R-:W-:Y:S05]  /*7760*/  CALL.REL.NOINC `($__internal_176_$__cuda_sm70_shflsync_up) ;  /* 0x00000e6000007944 */ /* 0x007fea0003c00000 */
        /* <DEDUP_REMOVED lines=10> */
[----:B------:R-:W-:Y:S05]  /*7810*/  CALL.REL.NOINC `($__internal_176_$__cuda_sm70_shflsync_up) ;  /* 0x00000db000007944 */ /* 0x000fea0003c00000 */
[----:B0-----:R-:W-:Y:S01]  /*7820*/  HFMA2.MMA R189, -RZ, RZ, 0, 1.1920928955078125e-07 ;  /* 0x00000002ffbd7435 */ /* 0x001fe200000001ff */
[----:B-1----:R-:W-:Y:S02]  /*7830*/  MOV R86, R176 ;  /* 0x000000b000567202 */ /* 0x002fe40000000f00 */
[----:B------:R-:W-:-:S02]  /*7840*/  MOV R176, R87 ;  /* 0x0000005700b07202 */ /* 0x000fc40000000f00 */
[----:B------:R-:W-:Y:S02]  /*7850*/  MOV R191, RZ ;  /* 0x000000ff00bf7202 */ /* 0x000fe40000000f00 */
[----:B------:R-:W-:Y:S02]  /*7860*/  MOV R194, 0xffffffff ;  /* 0xffffffff00c27802 */ /* 0x000fe40000000f00 */
[----:B------:R-:W-:Y:S02]  /*7870*/  MOV R84, 0x7890 ;  /* 0x0000789000547802 */ /* 0x000fe40000000f00 */
[----:B------:R-:W-:Y:S05]  /*7880*/  CALL.REL.NOINC `($__internal_176_$__cuda_sm70_shflsync_up) ;  /* 0x00000d4000007944 */ /* 0x000fea0003c00000 */
        /* <DEDUP_REMOVED lines=8> */
[----:B------:R-:W-:Y:S05]  /*7910*/  CALL.REL.NOINC `($__internal_176_$__cuda_sm70_shflsync_up) ;  /* 0x00000cb000007944 */ /* 0x000fea0003c00000 */
[----:B0-----:R-:W-:Y:S01]  /*7920*/  HFMA2.MMA R189, -RZ, RZ, 0, 2.384185791015625e-07 ;  /* 0x00000004ffbd7435 */ /* 0x001fe200000001ff */
[----:B-1----:R-:W-:Y:S02]  /*7930*/  MOV R86, R176 ;  /* 0x000000b000567202 */ /* 0x002fe40000000f00 */
[----:B------:R-:W-:Y:S02]  /*7940*/  MOV R176, R87 ;  /* 0x0000005700b07202 */ /* 0x000fe40000000f00 */
[----:B------:R-:W-:Y:S02]  /*7950*/  MOV R191, RZ ;  /* 0x000000ff00bf7202 */ /* 0x000fe40000000f00 */
[----:B------:R-:W-:Y:S02]  /*7960*/  MOV R194, 0xffffffff ;  /* 0xffffffff00c27802 */ /* 0x000fe40000000f00 */
[----:B------:R-:W-:Y:S02]  /*7970*/  MOV R84, 0x7990 ;  /* 0x0000799000547802 */ /* 0x000fe40000000f00 */
[----:B------:R-:W-:Y:S05]  /*7980*/  CALL.REL.NOINC `($__internal_176_$__cuda_sm70_shflsync_up) ;  /* 0x00000c4000007944 */ /* 0x000fea0003c00000 */
        /* <DEDUP_REMOVED lines=9> */
[----:B------:R-:W-:Y:S05]  /*7a20*/  CALL.REL.NOINC `($__internal_176_$__cuda_sm70_shflsync_up) ;  /* 0x00000ba000007944 */ /* 0x000fea0003c00000 */
[----:B0-----:R-:W-:Y:S01]  /*7a30*/  HFMA2.MMA R189, -RZ, RZ, 0, 4.76837158203125e-07 ;  /* 0x00000008ffbd7435 */ /* 0x001fe200000001ff */
[----:B-1----:R-:W-:Y:S02]  /*7a40*/  MOV R86, R176 ;  /* 0x000000b000567202 */ /* 0x002fe40000000f00 */
[----:B------:R-:W-:Y:S02]  /*7a50*/  MOV R176, R87 ;  /* 0x0000005700b07202 */ /* 0x000fe40000000f00 */
[----:B------:R-:W-:Y:S02]  /*7a60*/  MOV R191, RZ ;  /* 0x000000ff00bf7202 */ /* 0x000fe40000000f00 */
[----:B------:R-:W-:Y:S02]  /*7a70*/  MOV R194, 0xffffffff ;  /* 0xffffffff00c27802 */ /* 0x000fe40000000f00 */
[----:B------:R-:W-:Y:S02]  /*7a80*/  MOV R84, 0x7aa0 ;  /* 0x00007aa000547802 */ /* 0x000fe40000000f00 */
[----:B------:R-:W-:Y:S05]  /*7a90*/  CALL.REL.NOINC `($__internal_176_$__cuda_sm70_shflsync_up) ;  /* 0x00000b3000007944 */ /* 0x000fea0003c00000 */
        /* <DEDUP_REMOVED lines=9> */
[----:B------:R-:W-:Y:S05]  /*7b30*/  CALL.REL.NOINC `($__internal_176_$__cuda_sm70_shflsync_up) ;  /* 0x00000a9000007944 */ /* 0x000fea0003c00000 */
[----:B0-----:R-:W-:Y:S01]  /*7b40*/  HFMA2.MMA R189, -RZ, RZ, 0, 9.5367431640625e-07 ;  /* 0x00000010ffbd7435 */ /* 0x001fe200000001ff */
[----:B-1----:R-:W-:Y:S02]  /*7b50*/  MOV R174, R176 ;  /* 0x000000b000ae7202 */ /* 0x002fe40000000f00 */
[----:B------:R-:W-:Y:S02]  /*7b60*/  MOV R176, R87 ;  /* 0x0000005700b07202 */ /* 0x000fe40000000f00 */
[----:B------:R-:W-:Y:S02]  /*7b70*/  MOV R191, RZ ;  /* 0x000000ff00bf7202 */ /* 0x000fe40000000f00 */
[----:B------:R-:W-:Y:S02]  /*7b80*/  MOV R194, 0xffffffff ;  /* 0xffffffff00c27802 */ /* 0x000fe40000000f00 */
[----:B------:R-:W-:-:S02]  /*7b90*/  MOV R84, 0x7bb0 ;  /* 0x00007bb000547802 */ /* 0x000fc40000000f00 */
[----:B------:R-:W-:Y:S05]  /*7ba0*/  CALL.REL.NOINC `($__internal_176_$__cuda_sm70_shflsync_up) ;  /* 0x00000a2000007944 */ /* 0x000fea0003c00000 */
[----:B-1----:R-:W-:Y:S01]  /*7bb0*/  MOV R84, R176 ;  /* 0x000000b000547202 */ /* 0x002fe20000000f00 */
[----:B0-----:R-:W-:Y:S05]  /*7bc0*/  BRA `(.L_x_4368) ;  /* 0xffffc39000007947 */ /* 0x001fea000383ffff */
.L_x_4320:
[----:B------:R-:W-:Y:S01]  /*7bd0*/  HFMA2.MMA R189, -RZ, RZ, 0, 5.9604644775390625e-08 ;  /* 0x00000001ffbd7435 */ /* 0x000fe200000001ff */
[----:B------:R-:W-:-:S02]  /*7be0*/  MOV R176, R165 ;  /* 0x000000a500b07202 */ /* 0x000fc40000000f00 */
[----:B------:R-:W-:Y:S02]  /*7bf0*/  MOV R191, RZ ;  /* 0x000000ff00bf7202 */ /* 0x000fe40000000f00 */
[----:B------:R-:W-:Y:S02]  /*7c00*/  MOV R194, 0xffffffff ;  /* 0xffffffff00c27802 */ /* 0x000fe40000000f00 */
[----:B------:R-:W-:Y:S02]  /*7c10*/  MOV R84, 0x7c30 ;  /* 0x00007c3000547802 */ /* 0x000fe40000000f00 */
[----:B01----:R-:W-:Y:S05]  /*7c20*/  CALL.REL.NOINC `($__internal_176_$__cuda_sm70_shflsync_up) ;  /* 0x000009a000007944 */ /* 0x003fea0003c00000 */
[----:B0-----:R-:W-:Y:S01]  /*7c30*/  HFMA2.MMA R189, -RZ, RZ, 0, 5.9604644775390625e-08 ;  /* 0x00000001ffbd7435 */ /* 0x001fe200000001ff */
[----:B-1----:R-:W-:Y:S02]  /*7c40*/  MOV R86, R176 ;  /* 0x000000b000567202 */ /* 0x002fe40000000f00 */
[----:B------:R-:W-:Y:S02]  /*7c50*/  MOV R176, R87 ;  /* 0x0000005700b07202 */ /* 0x000fe40000000f00 */
[----:B------:R-:W-:Y:S02]  /*7c60*/  MOV R191, RZ ;  /* 0x000000ff00bf7202 */ /* 0x000fe40000000f00 */
[----:B------:R-:W-:-:S02]  /*7c70*/  MOV R194, 0xffffffff ;  /* 0xffffffff00c27802 */ /* 0x000fc40000000f00 */
[----:B------:R-:W-:Y:S02]  /*7c80*/  MOV R84, 0x7ca0 ;  /* 0x00007ca000547802 */ /* 0x000fe40000000f00 */
[----:B------:R-:W-:Y:S05]  /*7c90*/  CALL.REL.NOINC `($__internal_176_$__cuda_sm70_shflsync_up) ;  /* 0x0000093000007944 */ /* 0x000fea0003c00000 */
[----:B------:R-:W-:Y:S01]  /*7ca0*/  HFMA2.MMA R207, -RZ, RZ, 0, 0 ;  /* 0x00000000ffcf7435 */ /* 0x000fe200000001ff */
[----:B------:R-:W-:Y:S02]  /*7cb0*/  MOV R165, R86 ;  /* 0x0000005600a57202 */ /* 0x000fe40000000f00 */
[----:B-1----:R-:W-:Y:S02]  /*7cc0*/  MOV R172, R176 ;  /* 0x000000b000ac7202 */ /* 0x002fe40000000f00 */
[----:B------:R-:W-:Y:S02]  /*7cd0*/  MOV R208, R94 ;  /* 0x0000005e00d07202 */ /* 0x000fe40000000f00 */
[----:B------:R-:W-:Y:S02]  /*7ce0*/  MOV R209, 0x1f ;  /* 0x0000001f00d17802 */ /* 0x000fe40000000f00 */
[----:B------:R-:W-:Y:S02]  /*7cf0*/  MOV R210, 0xffffffff ;  /* 0xffffffff00d27802 */ /* 0x000fe40000000f00 */
[----:B------:R-:W-:-:S02]  /*7d00*/  MOV R84, 0x7d20 ;  /* 0x00007d2000547802 */ /* 0x000fc40000000f00 */
[----:B0-----:R-:W-:Y:S05]  /*7d10*/  CALL.REL.NOINC `($__internal_175_$__cuda_sm70_shflsync_idx_p) ;  /* 0x0000087000007944 */ /* 0x001fea0003c00000 */
[----:B-1----:R-:W-:Y:S01]  /*7d20*/  MOV R94, R207 ;  /* 0x000000cf005e7202 */ /* 0x002fe20000000f00 */
[----:B------:R-:W-:Y:S01]  /*7d30*/  HFMA2.MMA R207, -RZ, RZ, 0, 0 ;  /* 0x00000000ffcf7435 */ /* 0x000fe200000001ff */
[----:B0-----:R-:W-:-:S02]  /*7d40*/  MOV R208, R95 ;  /* 0x0000005f00d07202 */ /* 0x001fc40000000f00 */
[----:B------:R-:W-:Y:S02]  /*7d50*/  MOV R209, 0x1f ;  /* 0x0000001f00d17802 */ /* 0x000fe40000000f00 */
[----:B------:R-:W-:Y:S02]  /*7d60*/  MOV R210, 0xffffffff ;  /* 0xffffffff00d27802 */ /* 0x000fe40000000f00 */
[----:B------:R-:W-:Y:S02]  /*7d70*/  MOV R84, 0x7d90 ;  /* 0x00007d9000547802 */ /* 0x000fe40000000f00 */
[----:B------:R-:W-:Y:S05]  /*7d80*/  CALL.REL.NOINC `($__internal_175_$__cuda_sm70_shflsync_idx_p) ;  /* 0x0000080000007944 */ /* 0x000fea0003c00000 */
[----:B-1----:R-:W-:Y:S01]  /*7d90*/  MOV R85, R207 ;  /* 0x000000cf00557202 */ /* 0x002fe20000000f00 */
[----:B0-----:R-:W-:Y:S05]  /*7da0*/  BRA `(.L_x_4369) ;  /* 0xffffc33000007947 */ /* 0x001fea000383ffff */
.L_x_4323:
[----:B------:R-:W-:Y:S01]  /*7db0*/  HFMA2.MMA R207, -RZ, RZ, 0, 5.9604644775390625e-08 ;  /* 0x00000001ffcf7435 */ /* 0x000fe200000001ff */
[----:B------:R-:W-:Y:S02]  /*7dc0*/  MOV R204, R86 ;  /* 0x0000005600cc7202 */ /* 0x000fe40000000f00 */
[----:B------:R-:W-:Y:S02]  /*7dd0*/  MOV R206, 0x1f ;  /* 0x0000001f00ce7802 */ /* 0x000fe40000000f00 */
[----:B------:R-:W-:-:S02]  /*7de0*/  MOV R209, 0xffffffff ;  /* 0xffffffff00d17802 */ /* 0x000fc40000000f00 */
[----:B------:R-:W-:Y:S02]  /*7df0*/  MOV R84, 0x7e10 ;  /* 0x00007e1000547802 */ /* 0x000fe40000000f00 */
[----:B------:R-:W-:Y:S05]  /*7e00*/  CALL.REL.NOINC `($__internal_174_$__cuda_sm70_shflsync_down) ;  /* 0x0000074000007944 */ /* 0x000fea0003c00000 */
[----:B-1----:R-:W-:Y:S01]  /*7e10*/  MOV R203, R204 ;  /* 0x000000cc00cb7202 */ /* 0x002fe20000000f00 */
[----:B0-----:R-:W-:Y:S05]  /*7e20*/  BRA `(.L_x_4370) ;  /* 0xffffc7d000007947 */ /* 0x001fea000383ffff */
.L_x_4324:
[----:B------:R-:W-:Y:S01]  /*7e30*/  HFMA2.MMA R207, -RZ, RZ, 0, 5.9604644775390625e-08 ;  /* 0x00000001ffcf7435 */ /* 0x000fe200000001ff */
[----:B------:R-:W-:Y:S02]  /*7e40*/  MOV R204, R87 ;  /* 0x0000005700cc7202 */ /* 0x000fe40000000f00 */
[----:B------:R-:W-:Y:S02]  /*7e50*/  MOV R206, 0x1f ;  /* 0x0000001f00ce7802 */ /* 0x000fe40000000f00 */
[----:B------:R-:W-:Y:S02]  /*7e60*/  MOV R209, 0xffffffff ;  /* 0xffffffff00d17802 */ /* 0x000fe40000000f00 */
[----:B------:R-:W-:Y:S02]  /*7e70*/  MOV R84, 0x7e90 ;  /* 0x00007e9000547802 */ /* 0x000fe40000000f00 */
[----:B01----:R-:W-:Y:S05]  /*7e80*/  CALL.REL.NOINC `($__internal_174_$__cuda_sm70_shflsync_down) ;  /* 0x000006c000007944 */ /* 0x003fea0003c00000 */
        /* <DEDUP_REMOVED lines=9> */
[----:B------:R-:W-:Y:S05]  /*7f20*/  CALL.REL.NOINC `($__internal_174_$__cuda_sm70_shflsync_down) ;  /* 0x0000062000007944 */ /* 0x000fea0003c00000 */
[----:B0-----:R-:W-:Y:S01]  /*7f30*/  HFMA2.MMA R207, -RZ, RZ, 0, 1.1920928955078125e-07 ;  /* 0x00000002ffcf7435 */ /* 0x001fe200000001ff */
[----:B-1----:R-:W-:Y:S02]  /*7f40*/  MOV R86, R204 ;  /* 0x000000cc00567202 */ /* 0x002fe40000000f00 */
[----:B------:R-:W-:-:S02]  /*7f50*/  MOV R204, R87 ;  /* 0x0000005700cc7202 */ /* 0x000fc40000000f00 */
[----:B------:R-:W-:Y:S02]  /*7f60*/  MOV R206, 0x1f ;  /* 0x0000001f00ce7802 */ /* 0x000fe40000000f00 */
[----:B------:R-:W-:Y:S02]  /*7f70*/  MOV R209, 0xffffffff ;  /* 0xffffffff00d17802 */ /* 0x000fe40000000f00 */
[----:B------:R-:W-:Y:S02]  /*7f80*/  MOV R84, 0x7fa0 ;  /* 0x00007fa000547802 */ /* 0x000fe40000000f00 */
[----:B------:R-:W-:Y:S05]  /*7f90*/  CALL.REL.NOINC `($__internal_174_$__cuda_sm70_shflsync_down) ;  /* 0x000005b000007944 */ /* 0x000fea0003c00000 */
[----:B-1----:R-:W-:Y:S01]  /*7fa0*/  @!P3 FFMA.FTZ R87, R203, R204, R87 ;  /* 0x000000cccb57b223 */ /* 0x002fe20000010057 */
[----:B0-----:R-:W-:Y:S01]  /*7fb0*/  HFMA2.MMA R207, -RZ, RZ, 0, 2.384185791015625e-07 ;  /* 0x00000004ffcf7435 */ /* 0x001fe200000001ff */
[----:B------:R-:W-:Y:S01]  /*7fc0*/  @!P3 FMUL.FTZ R203, R86, R203 ;  /* 0x000000cb56cbb220 */ /* 0x000fe20000410000 */
[----:B------:R-:W-:Y:S02]  /*7fd0*/  MOV R206, 0x1f ;  /* 0x0000001f00ce7802 */ /* 0x000fe40000000f00 */
[----:B------:R-:W-:Y:S02]  /*7fe0*/  MOV R209, 0xffffffff ;  /* 0xffffffff00d17802 */ /* 0x000fe40000000f00 */
[----:B------:R-:W-:-:S02]  /*7ff0*/  MOV R204, R203 ;  /* 0x000000cb00cc7202 */ /* 0x000fc40000000f00 */
[----:B------:R-:W-:Y:S02]  /*8000*/  MOV R84, 0x8020 ;  /* 0x0000802000547802 */ /* 0x000fe40000000f00 */
[----:B------:R-:W-:Y:S05]  /*8010*/  CALL.REL.NOINC `($__internal_174_$__cuda_sm70_shflsync_down) ;  /* 0x0000053000007944 */ /* 0x000fea0003c00000 */
[----:B0-----:R-:W-:Y:S01]  /*8020*/  HFMA2.MMA R207, -RZ, RZ, 0, 2.384185791015625e-07 ;  /* 0x00000004ffcf7435 */ /* 0x001fe200000001ff */
[----:B-1----:R-:W-:Y:S02]  /*8030*/  MOV R86, R204 ;  /* 0x000000cc00567202 */ /* 0x002fe40000000f00 */
[----:B------:R-:W-:Y:S02]  /*8040*/  MOV R204, R87 ;  /* 0x0000005700cc7202 */ /* 0x000fe40000000f00 */
[----:B------:R-:W-:Y:S02]  /*8050*/  MOV R206, 0x1f ;  /* 0x0000001f00ce7802 */ /* 0x000fe40000000f00 */
[----:B------:R-:W-:Y:S02]  /*8060*/  MOV R209, 0xffffffff ;  /* 0xffffffff00d17802 */ /* 0x000fe40000000f00 */
[----:B------:R-:W-:Y:S02]  /*8070*/  MOV R84, 0x8090 ;  /* 0x0000809000547802 */ /* 0x000fe40000000f00 */
[----:B------:R-:W-:Y:S05]  /*8080*/  CALL.REL.NOINC `($__internal_174_$__cuda_sm70_shflsync_down) ;  /* 0x000004c000007944 */ /* 0x000fea0003c00000 */
[----:B-1----:R-:W-:Y:S01]  /*8090*/  @!P2 FFMA.FTZ R87, R203, R204, R87 ;  /* 0x000000cccb57a223 */ /* 0x002fe20000010057 */
[----:B0-----:R-:W-:Y:S01]  /*80a0*/  HFMA2.MMA R207, -RZ, RZ, 0, 4.76837158203125e-07 ;  /* 0x00000008ffcf7435 */ /* 0x001fe200000001ff */
[----:B------:R-:W-:Y:S01]  /*80b0*/  @!P2 FMUL.FTZ R203, R86, R203 ;  /* 0x000000cb56cba220 */ /* 0x000fe20000410000 */
[----:B------:R-:W-:-:S02]  /*80c0*/  MOV R206, 0x1f ;  /* 0x0000001f00ce7802 */ /* 0x000fc40000000f00 */
[----:B------:R-:W-:Y:S02]  /*80d0*/  MOV R209, 0xffffffff ;  /* 0xffffffff00d17802 */ /* 0x000fe40000000f00 */
[----:B------:R-:W-:Y:S02]  /*80e0*/  MOV R204, R203 ;  /* 0x000000cb00cc7202 */ /* 0x000fe40000000f00 */
[----:B------:R-:W-:Y:S02]  /*80f0*/  MOV R84, 0x8110 ;  /* 0x0000811000547802 */ /* 0x000fe40000000f00 */
[----:B------:R-:W-:Y:S05]  /*8100*/  CALL.REL.NOINC `($__internal_174_$__cuda_sm70_shflsync_down) ;  /* 0x0000044000007944 */ /* 0x000fea0003c00000 */
[----:B0-----:R-:W-:Y:S01]  /*8110*/  HFMA2.MMA R207, -RZ, RZ, 0, 4.76837158203125e-07 ;  /* 0x00000008ffcf7435 */ /* 0x001fe200000001ff */
[----:B-1----:R-:W-:Y:S02]  /*8120*/  MOV R86, R204 ;  /* 0x000000cc00567202 */ /* 0x002fe40000000f00 */
[----:B------:R-:W-:Y:S02]  /*8130*/  MOV R204, R87 ;  /* 0x0000005700cc7202 */ /* 0x000fe40000000f00 */
[----:B------:R-:W-:Y:S02]  /*8140*/  MOV R206, 0x1f ;  /* 0x0000001f00ce7802 */ /* 0x000fe40000000f00 */
[----:B------:R-:W-:-:S02]  /*8150*/  MOV R209, 0xffffffff ;  /* 0xffffffff00d17802 */ /* 0x000fc40000000f00 */
[----:B------:R-:W-:Y:S02]  /*8160*/  MOV R84, 0x8180 ;  /* 0x0000818000547802 */ /* 0x000fe40000000f00 */
[----:B------:R-:W-:Y:S05]  /*8170*/  CALL.REL.NOINC `($__internal_174_$__cuda_sm70_shflsync_down) ;  /* 0x000003d000007944 */ /* 0x000fea0003c00000 */
        /* <DEDUP_REMOVED lines=8> */
[----:B------:R-:W-:Y:S05]  /*8200*/  CALL.REL.NOINC `($__internal_174_$__cuda_sm70_shflsync_down) ;  /* 0x0000034000007944 */ /* 0x000fea0003c00000 */
[----:B0-----:R-:W-:Y:S01]  /*8210*/  HFMA2.MMA R207, -RZ, RZ, 0, 9.5367431640625e-07 ;  /* 0x00000010ffcf7435 */ /* 0x001fe200000001ff */
[----:B-1----:R-:W-:Y:S02]  /*8220*/  MOV R86, R204 ;  /* 0x000000cc00567202 */ /* 0x002fe40000000f00 */
[----:B------:R-:W-:Y:S02]  /*8230*/  MOV R204, R87 ;  /* 0x0000005700cc7202 */ /* 0x000fe40000000f00 */
[----:B------:R-:W-:Y:S02]  /*8240*/  MOV R206, 0x1f ;  /* 0x0000001f00ce7802 */ /* 0x000fe40000000f00 */
[----:B------:R-:W-:Y:S02]  /*8250*/  MOV R209, 0xffffffff ;  /* 0xffffffff00d17802 */ /* 0x000fe40000000f00 */
[----:B------:R-:W-:Y:S02]  /*8260*/  MOV R84, 0x8280 ;  /* 0x0000828000547802 */ /* 0x000fe40000000f00 */
[----:B------:R-:W-:Y:S05]  /*8270*/  CALL.REL.NOINC `($__internal_174_$__cuda_sm70_shflsync_down) ;  /* 0x000002d000007944 */ /* 0x000fea0003c00000 */
[----:B-1----:R-:W-:Y:S01]  /*8280*/  @!P0 FFMA.FTZ R87, R205, R204, R87 ;  /* 0x000000cccd578223 */ /* 0x002fe20000010057 */
[----:B0-----:R-:W-:Y:S01]  /*8290*/  HFMA2.MMA R207, -RZ, RZ, 0, 0 ;  /* 0x00000000ffcf7435 */ /* 0x001fe200000001ff */
[----:B------:R-:W-:Y:S01]  /*82a0*/  @!P0 FMUL.FTZ R205, R86, R205 ;  /* 0x000000cd56cd8220 */ /* 0x000fe20000410000 */
[----:B------:R-:W-:-:S02]  /*82b0*/  MOV R209, 0x1f ;  /* 0x0000001f00d17802 */ /* 0x000fc40000000f00 */
[----:B------:R-:W-:Y:S02]  /*82c0*/  MOV R210, 0xffffffff ;  /* 0xffffffff00d27802 */ /* 0x000fe40000000f00 */
[----:B------:R-:W-:Y:S02]  /*82d0*/  MOV R208, R205 ;  /* 0x000000cd00d07202 */ /* 0x000fe40000000f00 */
[----:B------:R-:W-:Y:S02]  /*82e0*/  MOV R84, 0x8300 ;  /* 0x0000830000547802 */ /* 0x000fe40000000f00 */
[----:B------:R-:W-:Y:S05]  /*82f0*/  CALL.REL.NOINC `($__internal_175_$__cuda_sm70_shflsync_idx_p) ;  /* 0x0000029000007944 */ /* 0x000fea0003c00000 */
[----:B-1----:R-:W-:Y:S01]  /*8300*/  MOV R86, R207 ;  /* 0x000000cf00567202 */ /* 0x002fe20000000f00 */
[----:B------:R-:W-:Y:S01]  /*8310*/  HFMA2.MMA R207, -RZ, RZ, 0, 0 ;  /* 0x00000000ffcf7435 */ /* 0x000fe200000001ff */
[----:B0-----:R-:W-:Y:S02]  /*8320*/  MOV R208, R87 ;  /* 0x0000005700d07202 */ /* 0x001fe40000000f00 */
[----:B------:R-:W-:Y:S02]  /*8330*/  MOV R209, 0x1f ;  /* 0x0000001f00d17802 */ /* 0x000fe40000000f00 */
[----:B------:R-:W-:-:S02]  /*8340*/  MOV R210, 0xffffffff ;  /* 0xffffffff00d27802 */ /* 0x000fc40000000f00 */
[----:B------:R-:W-:Y:S02]  /*8350*/  MOV R84, 0x8370 ;  /* 0x0000837000547802 */ /* 0x000fe40000000f00 */
[----:B------:R-:W-:Y:S05]  /*8360*/  CALL.REL.NOINC `($__internal_175_$__cuda_sm70_shflsync_idx_p) ;  /* 0x0000022000007944 */ /* 0x000fea0003c00000 */
[----:B-1----:R-:W-:Y:S01]  /*8370*/  MOV R203, R207 ;  /* 0x000000cf00cb7202 */ /* 0x002fe20000000f00 */
[----:B------:R-:W-:Y:S01]  /*8380*/  HFMA2.MMA R207, -RZ, RZ, 0, 5.9604644775390625e-08 ;  /* 0x00000001ffcf7435 */ /* 0x000fe200000001ff */
[----:B------:R-:W-:Y:S02]  /*8390*/  MOV R202, R86 ;  /* 0x0000005600ca7202 */ /* 0x000fe40000000f00 */
[----:B------:R-:W-:Y:S02]  /*83a0*/  MOV R204, R205 ;  /* 0x000000cd00cc7202 */ /* 0x000fe40000000f00 */
[----:B------:R-:W-:Y:S02]  /*83b0*/  MOV R206, 0x1f ;  /* 0x0000001f00ce7802 */ /* 0x000fe40000000f00 */
[----:B0-----:R-:W-:Y:S02]  /*83c0*/  MOV R209, 0xffffffff ;  /* 0xffffffff00d17802 */ /* 0x001fe40000000f00 */
[----:B------:R-:W-:-:S02]  /*83d0*/  MOV R84, 0x83f0 ;  /* 0x000083f000547802 */ /* 0x000fc40000000f00 */
[----:B------:R-:W-:Y:S05]  /*83e0*/  CALL.REL.NOINC `($__internal_174_$__cuda_sm70_shflsync_down) ;  /* 0x0000016000007944 */ /* 0x000fea0003c00000 */
[----:B0-----:R-:W-:Y:S01]  /*83f0*/  HFMA2.MMA R207, -RZ, RZ, 0, 5.9604644775390625e-08 ;  /* 0x00000001ffcf7435 */ /* 0x001fe200000001ff */
[----:B-1----:R-:W-:-:S02]  /*8400*/  MOV R86, R204 ;  /* 0x000000cc00567202 */ /* 0x002fc40000000f00 */
[----:B------:R-:W-:Y:S02]  /*8410*/  MOV R204, R87 ;  /* 0x0000005700cc7202 */ /* 0x000fe40000000f00 */
[----:B------:R-:W-:Y:S02]  /*8420*/  MOV R206, 0x1f ;  /* 0x0000001f00ce7802 */ /* 0x000fe40000000f00 */
[----:B------:R-:W-:Y:S02]  /*8430*/  MOV R209, 0xffffffff ;  /* 0xffffffff00d17802 */ /* 0x000fe40000000f00 */
[----:B------:R-:W-:Y:S02]  /*8440*/  MOV R84, 0x8460 ;  /* 0x0000846000547802 */ /* 0x000fe40000000f00 */
[----:B------:R-:W-:Y:S05]  /*8450*/  CALL.REL.NOINC `($__internal_174_$__cuda_sm70_shflsync_down) ;  /* 0x000000f000007944 */ /* 0x000fea0003c00000 */
[----:B0-----:R-:W-:Y:S01]  /*8460*/  HFMA2.MMA R207, -RZ, RZ, 0, 0 ;  /* 0x00000000ffcf7435 */ /* 0x001fe200000001ff */
[----:B------:R-:W-:Y:S02]  /*8470*/  MOV R205, R86 ;  /* 0x0000005600cd7202 */ /* 0x000fe40000000f00 */
[----:B------:R-:W-:Y:S02]  /*8480*/  MOV R208, R94 ;  /* 0x0000005e00d07202 */ /* 0x000fe40000000f00 */
[----:B------:R-:W-:-:S02]  /*8490*/  MOV R209, 0x1f ;  /* 0x0000001f00d17802 */ /* 0x000fc40000000f00 */
[----:B------:R-:W-:Y:S02]  /*84a0*/  MOV R210, 0xffffffff ;  /* 0xffffffff00d27802 */ /* 0x000fe40000000f00 */
[----:B------:R-:W-:Y:S02]  /*84b0*/  MOV R84, 0x84d0 ;  /* 0x000084d000547802 */ /* 0x000fe40000000f00 */
[----:B-1----:R-:W-:Y:S05]  /*84c0*/  CALL.REL.NOINC `($__internal_175_$__cuda_sm70_shflsync_idx_p) ;  /* 0x000000c000007944 */ /* 0x002fea0003c00000 */
[----:B-1----:R-:W-:Y:S01]  /*84d0*/  MOV R206, R207 ;  /* 0x000000cf00ce7202 */ /* 0x002fe20000000f00 */
[----:B------:R-:W-:Y:S01]  /*84e0*/  HFMA2.MMA R207, -RZ, RZ, 0, 0 ;  /* 0x00000000ffcf7435 */ /* 0x000fe200000001ff */
[----:B0-----:R-:W-:Y:S02]  /*84f0*/  MOV R208, R95 ;  /* 0x0000005f00d07202 */ /* 0x001fe40000000f00 */
[----:B------:R-:W-:Y:S02]  /*8500*/  MOV R209, 0x1f ;  /* 0x0000001f00d17802 */ /* 0x000fe40000000f00 */
[----:B------:R-:W-:Y:S02]  /*8510*/  MOV R210, 0xffffffff ;  /* 0xffffffff00d27802 */ /* 0x000fe40000000f00 */
[----:B------:R-:W-:-:S02]  /*8520*/  MOV R84, 0x8540 ;  /* 0x0000854000547802 */ /* 0x000fc40000000f00 */
[----:B------:R-:W-:Y:S05]  /*8530*/  CALL.REL.NOINC `($__internal_175_$__cuda_sm70_shflsync_idx_p) ;  /* 0x0000005000007944 */ /* 0x000fea0003c00000 */
[----:B01----:R-:W-:Y:S05]  /*8540*/  BRA `(.L_x_4371) ;  /* 0xffffc25000007947 */ /* 0x003fea000383ffff */
        .weak           $__internal_174_$__cuda_sm70_shflsync_down
        .type           $__internal_174_$__cuda_sm70_shflsync_down,@function
        .size           $__internal_174_$__cuda_sm70_shflsync_down,($__internal_175_$__cuda_sm70_shflsync_idx_p - $__internal_174_$__cuda_sm70_shflsync_down)
$__internal_174_$__cuda_sm70_shflsync_down:
[----:B------:R-:W-:Y:S01]  /*8550*/  HFMA2.MMA R85, -RZ, RZ, 0, 0 ;  /* 0x00000000ff557435 */ /* 0x000fe200000001ff */
[----:B------:R-:W-:Y:S04]  /*8560*/  WARPSYNC R209 ;  /* 0x000000d100007348 */ /* 0x000fe80003800000 */
[----:B------:R0:W1:Y:S01]  /*8570*/  SHFL.DOWN PT, R204, R204, R207, R206 ;  /* 0x080000cfcccc7389 */ /* 0x00006200000e00ce */
[----:B------:R-:W-:Y:S05]  /*8580*/  RET.REL.NODEC R84 `(_Z25selective_scan_bwd_kernelI32Selective_Scan_bwd_kernel_traitsILi64ELi16ELb1ELb1ELb0ELb1ELb0EffEEv12SSMParamsBwd) ;  /* 0xffff7a7054007950 */ /* 0x000fea0003c3ffff */
        .weak           $__internal_175_$__cuda_sm70_shflsync_idx_p
        .type           $__internal_175_$__cuda_sm70_shflsync_idx_p,@function
        .size           $__internal_175_$__cuda_sm70_shflsync_idx_p,($__internal_176_$__cuda_sm70_shflsync_up - $__internal_175_$__cuda_sm70_shflsync_idx_p)
$__internal_175_$__cuda_sm70_shflsync_idx_p:
[----:B------:R-:W-:Y:S01]  /*8590*/  MOV R85, 0x0 ;  /* 0x0000000000557802 */ /* 0x000fe20000000f00 */
[----:B------:R-:W-:Y:S04]  /*85a0*/  WARPSYNC R210 ;  /* 0x000000d200007348 */ /* 0x000fe80003800000 */
[----:B------:R0:W1:Y:S01]  /*85b0*/  SHFL.IDX PT, R207, R208, R207, R209 ;  /* 0x000000cfd0cf7389 */ /* 0x00006200000e00d1 */
[----:B------:R-:W-:Y:S05]  /*85c0*/  RET.REL.NODEC R84 `(_Z25selective_scan_bwd_kernelI32Selective_Scan_bwd_kernel_traitsILi64ELi16ELb1ELb1ELb0ELb1ELb0EffEEv12SSMParamsBwd) ;  /* 0xffff7a3054007950 */ /* 0x000fea0003c3ffff */
        .weak           $__internal_176_$__cuda_sm70_shflsync_up
        .type           $__internal_176_$__cuda_sm70_shflsync_up,@function
        .size           $__internal_176_$__cuda_sm70_shflsync_up,(.L_x_8992 - $__internal_176_$__cuda_sm70_shflsync_up)
$__internal_176_$__cuda_sm70_shflsync_up:
[----:B------:R-:W-:Y:S01]  /*85d0*/  HFMA2.MMA R85, -RZ, RZ, 0, 0 ;  /* 0x00000000ff557435 */ /* 0x000fe200000001ff */
[----:B------:R-:W-:Y:S04]  /*85e0*/  WARPSYNC R194 ;  /* 0x000000c200007348 */ /* 0x000fe80003800000 */
[----:B------:R0:W1:Y:S01]  /*85f0*/  SHFL.UP PT, R176, R176, R189, R191 ;  /* 0x040000bdb0b07389 */ /* 0x00006200000e00bf */
[----:B------:R-:W-:Y:S05]  /*8600*/  RET.REL.NODEC R84 `(_Z25selective_scan_bwd_kernelI32Selective_Scan_bwd_kernel_traitsILi64ELi16ELb1ELb1ELb0ELb1ELb0EffEEv12SSMParamsBwd) ;  /* 0xffff79f054007950 */ /* 0x000fea0003c3ffff */
.L_x_4372:
        /* <DEDUP_REMOVED lines=15> */
.L_x_8992:


//--------------------- .text._Z25selective_scan_bwd_kernelI32Selective_Scan_bwd_kernel_traitsILi64ELi16ELb1ELb1ELb0ELb1ELb1EffEEv12SSMParamsBwd --------------------------
	.section	.text._Z25selective_scan_bwd_kernelI32Selective_Scan_bwd_kernel_traitsILi64ELi16ELb1ELb1ELb0ELb1ELb1EffEEv12SSMParamsBwd,"ax",@progbits
	.sectioninfo	@"SHI_REGISTERS=220"
	.align	128
        .global         _Z25selective_scan_bwd_kernelI32Selective_Scan_bwd_kernel_traitsILi64ELi16ELb1ELb1ELb0ELb1ELb1EffEEv12SSMParamsBwd
        .type           _Z25selective_scan_bwd_kernelI32Selective_Scan_bwd_kernel_traitsILi64ELi16ELb1ELb1ELb0ELb1ELb1EffEEv12SSMParamsBwd,@function
        .size           _Z25selective_scan_bwd_kernelI32Selective_Scan_bwd_kernel_traitsILi64ELi16ELb1ELb1ELb0ELb1ELb1EffEEv12SSMParamsBwd,(.L_x_8995 - _Z25selective_scan_bwd_kernelI32Selective_Scan_bwd_kernel_traitsILi64ELi16ELb1ELb1ELb0ELb1ELb1EffEEv12SSMParamsBwd)
        .other          _Z25selective_scan_bwd_kernelI32Selective_Scan_bwd_kernel_traitsILi64ELi16ELb1ELb1ELb0ELb1ELb1EffEEv12SSMParamsBwd,@"STO_CUDA_ENTRY STV_DEFAULT"
_Z25selective_scan_bwd_kernelI32Selective_Scan_bwd_kernel_traitsILi64ELi16ELb1ELb1ELb0ELb1ELb1EffEEv12SSMParamsBwd:
.text._Z25selective_scan_bwd_kernelI32Selective_Scan_bwd_kernel_traitsILi64ELi16ELb1ELb1ELb0ELb1ELb1EffEEv12SSMParamsBwd:
        /* <DEDUP_REMOVED lines=120> */
.L_x_4456:
        /* <DEDUP_REMOVED lines=111> */
.L_x_4375:
[----:B------:R-:W-:Y:S05]  /*0e70*/  BSYNC B0 ;  /* 0x0000000000007941 */ /* 0x000fea0003800000 */
.L_x_4374:
        /* <DEDUP_REMOVED lines=35> */
.L_x_4377:
[----:B------:R-:W-:Y:S05]  /*10b0*/  BSYNC B0 ;  /* 0x0000000000007941 */ /* 0x000fea0003800000 */
.L_x_4376:
        /* <DEDUP_REMOVED lines=35> */
.L_x_4379:
[----:B------:R-:W-:Y:S05]  /*12f0*/  BSYNC B0 ;  /* 0x0000000000007941 */ /* 0x000fea0003800000 */
.L_x_4378:
        /* <DEDUP_REMOVED lines=35> */
.L_x_4381:
[----:B------:R-:W-:Y:S05]  /*1530*/  BSYNC B0 ;  /* 0x0000000000007941 */ /* 0x000fea0003800000 */
.L_x_4380:
        /* <DEDUP_REMOVED lines=35> */
.L_x_4383:
[----:B------:R-:W-:Y:S05]  /*1770*/  BSYNC B0 ;  /* 0x0000000000007941 */ /* 0x000fea0003800000 */
.L_x_4382:
        /* <DEDUP_REMOVED lines=35> */
.L_x_4385:
[----:B------:R-:W-:Y:S05]  /*19b0*/  BSYNC B0 ;  /* 0x0000000000007941 */ /* 0x000fea0003800000 */
.L_x_4384:
        /* <DEDUP_REMOVED lines=35> */
.L_x_4387:
[----:B------:R-:W-:Y:S05]  /*1bf0*/  BSYNC B0 ;  /* 0x0000000000007941 */ /* 0x000fea0003800000 */
.L_x_4386:
        /* <DEDUP_REMOVED lines=35> */
.L_x_4389:
[----:B------:R-:W-:Y:S05]  /*1e30*/  BSYNC B0 ;  /* 0x0000000000007941 */ /* 0x000fea0003800000 */
.L_x_4388:
        /* <DEDUP_REMOVED lines=35> */
.L_x_4391:
[----:B------:R-:W-:Y:S05]  /*2070*/  BSYNC B0 ;  /* 0x0000000000007941 */ /* 0x000fea0003800000 */
.L_x_4390:
        /* <DEDUP_REMOVED lines=35> */
.L_x_4393:
[----:B------:R-:W-:Y:S05]  /*22b0*/  BSYNC B0 ;  /* 0x0000000000007941 */ /* 0x000fea0003800000 */
.L_x_4392:
        /* <DEDUP_REMOVED lines=33> */
.L_x_4395:
[----:B------:R-:W-:Y:S05]  /*24d0*/  BSYNC B0 ;  /* 0x0000000000007941 */ /* 0x000fea0003800000 */
.L_x_4394:
        /* <DEDUP_REMOVED lines=33> */
.L_x_4397:
[----:B------:R-:W-:Y:S05]  /*26f0*/  BSYNC B0 ;  /* 0x0000000000007941 */ /* 0x000fea0003800000 */
.L_x_4396:
        /* <DEDUP_REMOVED lines=33> */
.L_x_4399:
[----:B------:R-:W-:Y:S05]  /*2910*/  BSYNC B0 ;  /* 0x0000000000007941 */ /* 0x000fea0003800000 */
.L_x_4398:
        /* <DEDUP_REMOVED lines=33> */
.L_x_4401:
[----:B------:R-:W-:Y:S05]  /*2b30*/  BSYNC B0 ;  /* 0x0000000000007941 */ /* 0x000fea0003800000 */
.L_x_4400:
        /* <DEDUP_REMOVED lines=33> */
.L_x_4403:
[----:B------:R-:W-:Y:S05]  /*2d50*/  BSYNC B0 ;  /* 0x0000000000007941 */ /* 0x000fea0003800000 */
.L_x_4402:
        /* <DEDUP_REMOVED lines=33> */
.L_x_4405:
[----:B------:R-:W-:Y:S05]  /*2f70*/  BSYNC B0 ;  /* 0x0000000000007941 */ /* 0x000fea0003800000 */
.L_x_4404:
        /* <DEDUP_REMOVED lines=291> */
.L_x_4406:
        /* <DEDUP_REMOVED lines=42> */
[----:B------:R-:W-:-:S04]  /*4450*/  LEA.HI R31, R98, R98, RZ, 0x1 ;  /* 0x00000062621f7211 */ /* 0x000fc800078f08ff */
[----:B------:R-:W-:-:S04]  /*4460*/  LOP3.LUT R31, R31, 0xfffffe, RZ, 0xc0, !PT ;  /* 0x00fffffe1f1f7812 */ /* 0x000fc800078ec0ff */
[----:B------:R-:W-:Y:S02]  /*4470*/  IADD3 R98, R98, -R31, RZ ;  /* 0x8000001f62627210 */ /* 0x000fe40007ffe0ff */
[----:B------:R-:W-:Y:S02]  /*4480*/  MOV R31, RZ ;  /* 0x000000ff001f7202 */ /* 0x000fe40000000f00 */
.L_x_4455:
        /* <DEDUP_REMOVED lines=24> */
[----:B------:R-:W-:Y:S01]  /*4610*/  IMAD.WIDE.U32 R92, R0, c[0x0][0x1b8], RZ ;  /* 0x00006e00005c7a25 */ /* 0x000fe200078e00ff */
[----:B------:R-:W-:-:S03]  /*4620*/  ISETP.NE.AND P1, PT, R110, RZ, PT ;  /* 0x000000ff6e00720c */ /* 0x000fc60003f25270 */
[----:B------:R-:W-:Y:S02]  /*4630*/  IMAD R95, R0, c[0x0][0x1bc], R95 ;  /* 0x00006f00005f7a24 */ /* 0x000fe400078e025f */
[----:B------:R-:W-:-:S03]  /*4640*/  IMAD R94, R94, c[0x0][0x1c0], RZ ;  /* 0x000070005e5e7a24 */ /* 0x000fc600078e02ff */
[----:B------:R-:W-:Y:S01]  /*4650*/  IADD3 R93, R93, R95, RZ ;  /* 0x0000005f5d5d7210 */ /* 0x000fe20007ffe0ff */
[----:B------:R-:W-:-:S04]  /*4660*/  IMAD R95, R99, c[0x0][0x1c4], R94 ;  /* 0x00007100635f7a24 */ /* 0x000fc800078e025e */
[----:B-1----:R-:W-:Y:S01]  /*4670*/  IMAD.WIDE.U32 R78, R99, c[0x0][0x1c0], R92 ;  /* 0x00007000634e7a25 */ /* 0x002fe200078e005c */
[----:B0-----:R-:W-:Y:S02]  /*4680*/  IADD3 R76, R110, 0x200, RZ ;  /* 0x000002006e4c7810 */ /* 0x001fe40007ffe0ff */
[----:B------:R-:W-:Y:S02]  /*4690*/  @!P1 LEA R76, R98, R99, 0x8 ;  /* 0x00000063624c9211 */ /* 0x000fe400078e40ff */
[----:B------:R-:W-:Y:S02]  /*46a0*/  IADD3 R77, R79, R95, RZ ;  /* 0x0000005f4f4d7210 */ /* 0x000fe40007ffe0ff */
[----:B------:R-:W-:Y:S02]  /*46b0*/  LEA R94, P2, R78, c[0x0][0x230], 0x2 ;  /* 0x00008c004e5e7a11 */ /* 0x000fe400078410ff */
[----:B------:R-:W-:Y:S02]  /*46c0*/  LOP3.LUT P0, RZ, R110, 0x1f, RZ, 0xc0, !PT ;  /* 0x0000001f6eff7812 */ /* 0x000fe4000780c0ff */
[----:B------:R-:W-:-:S02]  /*46d0*/  LEA.HI.X R95, R78, c[0x0][0x234], R77, 0x2, P2 ;  /* 0x00008d004e5f7a11 */ /* 0x000fc400010f144d */
[----:B------:R-:W-:Y:S02]  /*46e0*/  SHF.L.U32 R102, R76, 0x2, RZ ;  /* 0x000000024c667819 */ /* 0x000fe400000006ff */
[----:B------:R-:W-:Y:S01]  /*46f0*/  ISETP.LT.OR P0, PT, R125, 0x2, P0 ;  /* 0x000000027d00780c */ /* 0x000fe20000701670 */
[----:B------:R-:W-:Y:S02]  /*4700*/  FMUL.FTZ R198, R5, R130 ;  /* 0x0000008205c67220 */ /* 0x000fe40000410000 */
[----:B------:R-:W-:Y:S01]  /*4710*/  FMUL.FTZ R181, R6, R135 ;  /* 0x0000008706b57220 */ /* 0x000fe20000410000 */
[----:B------:R-:W-:Y:S01]  /*4720*/  MOV R93, RZ ;  /* 0x000000ff005d7202 */ /* 0x000fe20000000f00 */
[----:B------:R-:W-:-:S08]  /*4730*/  FMUL.FTZ R184, R7, R132 ;  /* 0x0000008407b87220 */ /* 0x000fd00000410000 */
[----:B------:R-:W-:-:S05]  /*4740*/  @!P0 IADD3 R92, R125, -0x2, RZ ;  /* 0xfffffffe7d5c8810 */ /* 0x000fca0007ffe0ff */
        /* <DEDUP_REMOVED lines=31> */
[----:B------:R-:W-:Y:S02]  /*4940*/  FMUL.FTZ R95, R4, R133 ;  /* 0x00000085045f7220 */ /* 0x000fe40000410000 */
[----:B------:R-:W-:-:S05]  /*4950*/  FMUL.FTZ R160, R156, R126 ;  /* 0x0000007e9ca07220 */ /* 0x000fca0000410000 */
        /* <DEDUP_REMOVED lines=19> */
[----:B------:R-:W-:Y:S01]  /*4a90*/  FMUL.FTZ R182, R153, R64 ;  /* 0x0000004099b67220 */ /* 0x000fe20000410000 */
[----:B------:R-:W1:Y:S01]  /*4aa0*/  MUFU.EX2 R170, R170 ;  /* 0x000000aa00aa7308 */ /* 0x000e620000000800 */
[----:B------:R-:W-:Y:S02]  /*4ab0*/  FFMA.FTZ R158, R151, R158, R184 ;  /* 0x0000009e979e7223 */ /* 0x000fe400000100b8 */
[----:B------:R-:W-:Y:S02]  /*4ac0*/  FMUL.FTZ R168, R156, R134 ;  /* 0x000000869ca87220 */ /* 0x000fe40000410000 */
[C---:B0-----:R-:W-:Y:S02]  /*4ad0*/  FMUL.FTZ R153, R161.reuse, R162 ;  /* 0x000000a2a1997220 */ /* 0x041fe40000410000 */
[----:B------:R-:W-:Y:S01]  /*4ae0*/  FMUL.FTZ R175, R94, R65 ;  /* 0x000000415eaf7220 */ /* 0x000fe20000410000 */
[----:B------:R-:W0:Y:S01]  /*4af0*/  MUFU.EX2 R169, R169 ;  /* 0x000000a900a97308 */ /* 0x000e220000000800 */
[----:B------:R-:W-:Y:S01]  /*4b00*/  FFMA.FTZ R158, R161, R158, R182 ;  /* 0x0000009ea19e7223 */ /* 0x000fe200000100b6 */
[----:B------:R0:W4:Y:S01]  /*4b10*/  @P0 LDS R200, [R110.X4+0x2d54] ;  /* 0x002d54006ec80984 */ /* 0x0001220000004800 */
[----:B------:R-:W-:-:S02]  /*4b20*/  FMUL.FTZ R157, R156, R137 ;  /* 0x000000899c9d7220 */ /* 0x000fc40000410000 */
[C---:B------:R-:W-:Y:S02]  /*4b30*/  FMUL.FTZ R162, R160.reuse, R153 ;  /* 0x00000099a0a27220 */ /* 0x040fe40000410000 */
[----:B------:R-:W-:Y:S01]  /*4b40*/  FMUL.FTZ R94, R103, R66 ;  /* 0x00000042675e7220 */ /* 0x000fe20000410000 */
[----:B------:R-:W0:Y:S01]  /*4b50*/  MUFU.EX2 R168, R168 ;  /* 0x000000a800a87308 */ /* 0x000e220000000800 */
[----:B------:R-:W-:Y:S02]  /*4b60*/  FFMA.FTZ R158, R160, R158, R175 ;  /* 0x0000009ea09e7223 */ /* 0x000fe400000100af */
[----:B------:R-:W-:Y:S02]  /*4b70*/  FMUL.FTZ R176, R156, R136 ;  /* 0x000000889cb07220 */ /* 0x000fe40000410000 */
[C---:B-1----:R-:W-:Y:S02]  /*4b80*/  FMUL.FTZ R103, R159.reuse, R162 ;  /* 0x000000a29f677220 */ /* 0x042fe40000410000 */
[----:B------:R-:W-:Y:S01]  /*4b90*/  FMUL.FTZ R167, R154, R67 ;  /* 0x000000439aa77220 */ /* 0x000fe20000410000 */
[----:B------:R-:W1:Y:S01]  /*4ba0*/  MUFU.EX2 R95, R157 ;  /* 0x0000009d005f7308 */ /* 0x000e620000000800 */
[----:B------:R-:W-:-:S02]  /*4bb0*/  FFMA.FTZ R158, R159, R158, R94 ;  /* 0x0000009e9f9e7223 */ /* 0x000fc4000001005e */
[----:B------:R-:W-:Y:S02]  /*4bc0*/  FMUL.FTZ R180, R156, R139 ;  /* 0x0000008b9cb47220 */ /* 0x000fe40000410000 */
[----:B---3--:R-:W-:Y:S02]  /*4bd0*/  FMUL.FTZ R102, R13, R134 ;  /* 0x000000860d667220 */ /* 0x008fe40000410000 */
[C---:B------:R-:W-:Y:S01]  /*4be0*/  FMUL.FTZ R154, R170.reuse, R103 ;  /* 0x00000067aa9a7220 */ /* 0x040fe20000410000 */
[----:B------:R-:W3:Y:S01]  /*4bf0*/  MUFU.EX2 R176, R176 ;  /* 0x000000b000b07308 */ /* 0x000ee20000000800 */
[----:B--2---:R-:W-:Y:S02]  /*4c00*/  FMUL.FTZ R166, R79, R68 ;  /* 0x000000444fa67220 */ /* 0x004fe40000410000 */
[----:B------:R-:W-:Y:S02]  /*4c10*/  FFMA.FTZ R158, R170, R158, R167 ;  /* 0x0000009eaa9e7223 */ /* 0x000fe400000100a7 */
[----:B------:R-:W-:-:S02]  /*4c20*/  FMUL.FTZ R179, R156, R138 ;  /* 0x0000008a9cb37220 */ /* 0x000fc40000410000 */
[----:B------:R-:W-:Y:S01]  /*4c30*/  FMUL.FTZ R165, R102, R69 ;  /* 0x0000004566a57220 */ /* 0x000fe20000410000 */
[----:B------:R-:W2:Y:S01]  /*4c40*/  MUFU.EX2 R180, R180 ;  /* 0x000000b400b47308 */ /* 0x000ea20000000800 */
[C---:B0-----:R-:W-:Y:S02]  /*4c50*/  FMUL.FTZ R79, R169.reuse, R154 ;  /* 0x0000009aa94f7220 */ /* 0x041fe40000410000 */
[----:B------:R-:W-:Y:S02]  /*4c60*/  FMUL.FTZ R77, R14, R137 ;  /* 0x000000890e4d7220 */ /* 0x000fe40000410000 */
[----:B------:R-:W-:Y:S02]  /*4c70*/  FFMA.FTZ R102, R169, R158, R166 ;  /* 0x0000009ea9667223 */ /* 0x000fe400000100a6 */
[----:B------:R-:W-:Y:S01]  /*4c80*/  FMUL.FTZ R178, R156, R141 ;  /* 0x0000008d9cb27220 */ /* 0x000fe20000410000 */
[----:B------:R-:W0:Y:S01]  /*4c90*/  MUFU.EX2 R179, R179 ;  /* 0x000000b300b37308 */ /* 0x000e220000000800 */
[----:B------:R-:W-:-:S02]  /*4ca0*/  FMUL.FTZ R154, R168, R79 ;  /* 0x0000004fa89a7220 */ /* 0x000fc40000410000 */
[----:B------:R-:W-:Y:S02]  /*4cb0*/  FMUL.FTZ R76, R15, R136 ;  /* 0x000000880f4c7220 */ /* 0x000fe40000410000 */
[----:B------:R-:W-:Y:S02]  /*4cc0*/  FMUL.FTZ R158, R77, R70 ;  /* 0x000000464d9e7220 */ /* 0x000fe40000410000 */
[----:B------:R-:W-:Y:S02]  /*4cd0*/  FFMA.FTZ R102, R168, R102, R165 ;  /* 0x00000066a8667223 */ /* 0x000fe400000100a5 */
[----:B------:R-:W-:Y:S01]  /*4ce0*/  FMUL.FTZ R199, R156, R140 ;  /* 0x0000008c9cc77220 */ /* 0x000fe20000410000 */
[----:B------:R-:W0:Y:S01]  /*4cf0*/  MUFU.EX2 R178, R178 ;  /* 0x000000b200b27308 */ /* 0x000e220000000800 */
[----:B-1----:R-:W-:Y:S02]  /*4d00*/  FMUL.FTZ R77, R95, R154 ;  /* 0x0000009a5f4d7220 */ /* 0x002fe40000410000 */
[----:B------:R-:W-:-:S02]  /*4d10*/  FMUL.FTZ R157, R76, R71 ;  /* 0x000000474c9d7220 */ /* 0x000fc40000410000 */
[----:B------:R-:W-:Y:S02]  /*4d20*/  FFMA.FTZ R102, R95, R102, R158 ;  /* 0x000000665f667223 */ /* 0x000fe4000001009e */
[C---:B---3--:R-:W-:Y:S01]  /*4d30*/  FMUL.FTZ R77, R176.reuse, R77 ;  /* 0x0000004db04d7220 */ /* 0x048fe20000410000 */
[----:B------:R-:W1:Y:S01]  /*4d40*/  MUFU.EX2 R199, R199 ;  /* 0x000000c700c77308 */ /* 0x000e620000000800 */
[----:B----4-:R-:W-:Y:S02]  /*4d50*/  FMUL.FTZ R155, R155, R72 ;  /* 0x000000489b9b7220 */ /* 0x010fe40000410000 */
[----:B------:R-:W-:Y:S02]  /*4d60*/  FFMA.FTZ R102, R176, R102, R157 ;  /* 0x00000066b0667223 */ /* 0x000fe4000001009d */
[----:B--2---:R-:W-:Y:S02]  /*4d70*/  FMUL.FTZ R76, R180, R77 ;  /* 0x0000004db44c7220 */ /* 0x004fe40000410000 */
[----:B------:R-:W-:-:S02]  /*4d80*/  FMUL.FTZ R103, R18, R141 ;  /* 0x0000008d12677220 */ /* 0x000fc40000410000 */
[----:B------:R-:W-:Y:S02]  /*4d90*/  FMUL.FTZ R150, R150, R73 ;  /* 0x0000004996967220 */ /* 0x000fe40000410000 */
[----:B------:R-:W-:Y:S02]  /*4da0*/  FFMA.FTZ R77, R180, R102, R155 ;  /* 0x00000066b44d7223 */ /* 0x000fe4000001009b */
[----:B------:R-:W-:Y:S02]  /*4db0*/  FMUL.FTZ R102, R19, R140 ;  /* 0x0000008c13667220 */ /* 0x000fe40000410000 */
[----:B------:R-:W-:Y:S02]  /*4dc0*/  FMUL.FTZ R103, R103, R74 ;  /* 0x0000004a67677220 */ /* 0x000fe40000410000 */
[C---:B0-----:R-:W-:Y:S02]  /*4dd0*/  FMUL.FTZ R79, R179.reuse, R76 ;  /* 0x0000004cb34f7220 */ /* 0x041fe40000410000 */
[----:B------:R-:W-:-:S02]  /*4de0*/  FFMA.FTZ R77, R179, R77, R150 ;  /* 0x0000004db34d7223 */ /* 0x000fc40000010096 */
[----:B------:R-:W-:Y:S02]  /*4df0*/  FMUL.FTZ R102, R102, R75 ;  /* 0x0000004b66667220 */ /* 0x000fe40000410000 */
[C---:B------:R-:W-:Y:S02]  /*4e00*/  FMUL.FTZ R76, R178.reuse, R79 ;  /* 0x0000004fb24c7220 */ /* 0x040fe40000410000 */
[----:B------:R-:W-:Y:S02]  /*4e10*/  FFMA.FTZ R77, R178, R77, R103 ;  /* 0x0000004db24d7223 */ /* 0x000fe40000010067 */
[C---:B-1----:R-:W-:Y:S02]  /*4e20*/  FMUL.FTZ R76, R199.reuse, R76 ;  /* 0x0000004cc74c7220 */ /* 0x042fe40000410000 */
[----:B------:R-:W-:Y:S01]  /*4e30*/  FFMA.FTZ R77, R199, R77, R102 ;  /* 0x0000004dc74d7223 */ /* 0x000fe20000010066 */
[----:B------:R-:W-:Y:S05]  /*4e40*/  @P0 BRA `(.L_x_4409) ;  /* 0x0000008000000947 */ /* 0x000fea0003800000 */
[----:B------:R-:W-:Y:S01]  /*4e50*/  ISETP.NE.AND P0, PT, R125, c[0x0][0x174], PT ;  /* 0x00005d007d007a0c */ /* 0x000fe20003f05270 */
[----:B------:R-:W-:-:S12]  /*4e60*/  HFMA2.MMA R200, -RZ, RZ, 1.875, 0 ;  /* 0x3f800000ffc87435 */ /* 0x000fd800000001ff */
[----:B------:R-:W-:-:S04]  /*4e70*/  @P0 IADD3 R154, -R120, c[0x0][0x174], RZ ;  /* 0x00005d00789a0a10 */ /* 0x000fc80007ffe1ff */
[----:B------:R-:W-:-:S04]  /*4e80*/  @P0 LEA.HI R79, R154, R154, RZ, 0x1 ;  /* 0x0000009a9a4f0211 */ /* 0x000fc800078f08ff */
[----:B------:R-:W-:-:S04]  /*4e90*/  @P0 LOP3.LUT R79, R79, 0xfffffe, RZ, 0xc0, !PT ;  /* 0x00fffffe4f4f0812 */ /* 0x000fc800078ec0ff */
[----:B------:R-:W-:-:S04]  /*4ea0*/  @P0 IADD3 R154, -R79, R154, RZ ;  /* 0x0000009a4f9a0210 */ /* 0x000fc80007ffe1ff */
[----:B------:R-:W-:-:S05]  /*4eb0*/  @P0 LEA R154, R154, R99, 0x8 ;  /* 0x000000639a9a0211 */ /* 0x000fca00078e40ff */
[----:B------:R0:W1:Y:S02]  /*4ec0*/  @P0 LDS R200, [R154.X4+0x2550] ;  /* 0x002550009ac80984 */ /* 0x0000640000004800 */
.L_x_4409:
[----:B------:R-:W-:Y:S05]  /*4ed0*/  BSYNC B0 ;  /* 0x0000000000007941 */ /* 0x000fea0003800000 */
.L_x_4408:
[----:B------:R-:W-:Y:S01]  /*4ee0*/  ISETP.GT.U32.AND P0, PT, R110, 0x1f, PT ;  /* 0x0000001f6e00780c */ /* 0x000fe20003f04070 */
[----:B------:R2:W-:Y:S01]  /*4ef0*/  STS.64 [R110.X8+0x2140], R76 ;  /* 0x0021404c6e007388 */ /* 0x0005e20000008a00 */
[----:B------:R-:W-:Y:S01]  /*4f00*/  BSSY B0, `(.L_x_4410) ;  /* 0x000004e000007945 */ /* 0x000fe20003800000 */
[-C--:B0----5:R-:W-:Y:S02]  /*4f10*/  FMUL.FTZ R154, R89, R78.reuse ;  /* 0x0000004e599a7220 */ /* 0x0a1fe40000410000 */
        /* <DEDUP_REMOVED lines=22> */
.L_x_4463:
        /* <DEDUP_REMOVED lines=24> */
.L_x_4464:
        /* <DEDUP_REMOVED lines=10> */
[----:B-1----:R-:W-:Y:S05]  /*52a0*/  CALL.REL.NOINC `($__internal_178_$__cuda_sm70_shflsync_idx_p) ;  /* 0x0000446000007944 */ /* 0x002fea0003c00000 */
.L_x_4414:
[----:B------:R-:W-:Y:S05]  /*52b0*/  BRA.CONV ~URZ, `(.L_x_4415) ;  /* 0x000000637f007947 */ /* 0x000fea000b800000 */
[----:B0-----:R-:W-:Y:S01]  /*52c0*/  HFMA2.MMA R216, -RZ, RZ, 0, 1.847743988037109375e-06 ;  /* 0x0000001fffd87435 */ /* 0x001fe200000001ff */
[----:B------:R-:W-:-:S02]  /*52d0*/  MOV R215, R79 ;  /* 0x0000004f00d77202 */ /* 0x000fc40000000f00 */
[----:B-1----:R-:W-:Y:S02]  /*52e0*/  MOV R214, 0x1f ;  /* 0x0000001f00d67802 */ /* 0x002fe40000000f00 */
[----:B------:R-:W-:Y:S02]  /*52f0*/  MOV R217, 0xffffffff ;  /* 0xffffffff00d97802 */ /* 0x000fe40000000f00 */
[----:B------:R-:W-:Y:S02]  /*5300*/  MOV R76, 0x5320 ;  /* 0x00005320004c7802 */ /* 0x000fe40000000f00 */
[----:B------:R-:W-:Y:S05]  /*5310*/  CALL.REL.NOINC `($__internal_178_$__cuda_sm70_shflsync_idx_p) ;  /* 0x000043f000007944 */ /* 0x000fea0003c00000 */
.L_x_4415:
[----:B------:R-:W-:Y:S05]  /*5320*/  BRA.DIV ~URZ, `(.L_x_4416) ;  /* 0x00003a327f007947 */ /* 0x000fea000b800000 */
[----:B------:R2:W3:Y:S04]  /*5330*/  SHFL.UP PT, R188, R189, 0x1, RZ ;  /* 0x04200000bdbc7989 */ /* 0x0004e800000e00ff */
[----:B------:R-:W4:Y:S04]  /*5340*/  SHFL.IDX PT, R92, R92, RZ, 0x1f ;  /* 0x00001fff5c5c7589 */ /* 0x000f2800000e0000 */
[----:B------:R2:W0:Y:S04]  /*5350*/  SHFL.IDX PT, R77, R93, RZ, 0x1f ;  /* 0x00001fff5d4d7589 */ /* 0x00042800000e0000 */
[----:B------:R2:W1:Y:S02]  /*5360*/  SHFL.UP PT, R189, R79, 0x1, RZ ;  /* 0x042000004fbd7989 */ /* 0x00046400000e00ff */
.L_x_4465:
[----:B--2---:R-:W2:Y:S01]  /*5370*/  LDS.64 R78, [R110.X16+0x2140] ;  /* 0x002140006e4e7984 */ /* 0x004ea2000000ca00 */
[----:B----4-:R-:W-:Y:S01]  /*5380*/  MOV R76, R92 ;  /* 0x0000005c004c7202 */ /* 0x010fe20000000f00 */
[----:B01-3--:R-:W-:-:S04]  /*5390*/  @P1 FFMA.FTZ R77, R77, R188, R189 ;  /* 0x000000bc4d4d1223 */ /* 0x00bfc800000100bd */
[----:B------:R-:W-:Y:S02]  /*53a0*/  @P1 FMUL.FTZ R76, R76, R188 ;  /* 0x000000bc4c4c1220 */ /* 0x000fe40000410000 */
[C---:B--2---:R-:W-:Y:S02]  /*53b0*/  FFMA.FTZ R79, R78.reuse, R77, R79 ;  /* 0x0000004d4e4f7223 */ /* 0x044fe4000001004f */
[----:B------:R-:W-:-:S05]  /*53c0*/  FMUL.FTZ R78, R78, R76 ;  /* 0x0000004c4e4e7220 */ /* 0x000fca0000410000 */
[----:B------:R0:W-:Y:S02]  /*53d0*/  STS.128 [R110.X16+0x2140], R76 ;  /* 0x0021404c6e007388 */ /* 0x0001e4000000cc00 */
.L_x_4411:
[----:B--2---:R-:W-:Y:S05]  /*53e0*/  BSYNC B0 ;  /* 0x0000000000007941 */ /* 0x004fea0003800000 */
.L_x_4410:
[----:B------:R-:W-:Y:S01]  /*53f0*/  WARPSYNC 0xffffffff ;  /* 0xffffffff00007948 */ /* 0x000fe20003800000 */
[----:B------:R-:W-:Y:S01]  /*5400*/  BAR.SYNC.DEFER_BLOCKING 0x0 ;  /* 0x0000000000007b1d */ /* 0x000fe20000010000 */
[C---:B01----:R-:W-:Y:S01]  /*5410*/  FMUL.FTZ R77, R199.reuse, R200 ;  /* 0x000000c8c74d7220 */ /* 0x043fe20000410000 */
        /* <DEDUP_REMOVED lines=67> */
.L_x_4466:
        /* <DEDUP_REMOVED lines=26> */
.L_x_4467:
        /* <DEDUP_REMOVED lines=11> */
.L_x_4418:
[----:B-12---:R-:W-:Y:S05]  /*5aa0*/  BSYNC B0 ;  /* 0x0000000000007941 */ /* 0x006fea0003800000 */
.L_x_4417:
        /* <DEDUP_REMOVED lines=10> */
[----:B------:R-:W-:Y:S02]  /*5b50*/  IMAD R208, R143, c[0x0][0x298], RZ ;  /* 0x0000a6008fd07a24 */ /* 0x000fe400078e02ff */
[----:B------:R-:W-:Y:S02]  /*5b60*/  FFMA.FTZ R78, R148, R207, R78 ;  /* 0x000000cf944e7223 */ /* 0x000fe4000001004e */
[----:B------:R-:W-:Y:S02]  /*5b70*/  IMAD R79, R107, c[0x0][0x29c], R208 ;  /* 0x0000a7006b4f7a24 */ /* 0x000fe400078e02d0 */
        /* <DEDUP_REMOVED lines=10> */
[----:B------:R-:W-:-:S02]  /*5c20*/  FFMA.FTZ R204, R85, R194, R204 ;  /* 0x000000c255cc7223 */ /* 0x000fc400000100cc */
[----:B------:R-:W-:Y:S02]  /*5c30*/  FMUL.FTZ R187, R146, R187 ;  /* 0x000000bb92bb7220 */ /* 0x000fe40000410000 */
[----:B------:R-:W-:Y:S02]  /*5c40*/  FFMA.FTZ R204, R84, R193, R204 ;  /* 0x000000c154cc7223 */ /* 0x000fe400000100cc */
[----:B------:R-:W-:Y:S01]  /*5c50*/  FADD.FTZ R197, -R198, R209 ;  /* 0x000000d1c6c57221 */ /* 0x000fe20000010100 */
[----:B------:R-:W-:Y:S01]  /*5c60*/  SHF.L.U32 R209, R110, 0x4, RZ ;  /* 0x000000046ed17819 */ /* 0x000fe200000006ff */
[----:B------:R-:W-:Y:S02]  /*5c70*/  FFMA.FTZ R204, R87, R190, R204 ;  /* 0x000000be57cc7223 */ /* 0x000fe400000100cc */
[----:B------:R-:W-:Y:S01]  /*5c80*/  FADD.FTZ R181, -R181, R206 ;  /* 0x000000ceb5b57221 */ /* 0x000fe20000010100 */
[----:B------:R-:W-:Y:S01]  /*5c90*/  LEA.HI.SX32 R209, R209, R209, 0x1b ;  /* 0x000000d1d1d17211 */ /* 0x000fe200078fdaff */
[----:B------:R-:W-:-:S02]  /*5ca0*/  FFMA.FTZ R204, R86, R191, R204 ;  /* 0x000000bf56cc7223 */ /* 0x000fc400000100cc */
[----:B------:R-:W-:Y:S02]  /*5cb0*/  FADD.FTZ R150, -R150, R189 ;  /* 0x000000bd96967221 */ /* 0x000fe40000010100 */
[----:B------:R-:W-:Y:S02]  /*5cc0*/  FFMA.FTZ R204, R91, R192, R204 ;  /* 0x000000c05bcc7223 */ /* 0x000fe400000100cc */
[----:B------:R-:W-:Y:S02]  /*5cd0*/  FADD.FTZ R167, -R167, R201 ;  /* 0x000000c9a7a77221 */ /* 0x000fe40000010100 */
[----:B------:R-:W-:Y:S02]  /*5ce0*/  FFMA.FTZ R204, R90, R189, R204 ;  /* 0x000000bd5acc7223 */ /* 0x000fe400000100cc */
[----:B------:R-:W-:Y:S02]  /*5cf0*/  FADD.FTZ R165, -R165, R193 ;  /* 0x000000c1a5a57221 */ /* 0x000fe40000010100 */
[----:B------:R-:W-:-:S02]  /*5d00*/  FFMA.FTZ R204, R149, R188, R204 ;  /* 0x000000bc95cc7223 */ /* 0x000fc400000100cc */
[----:B------:R-:W-:Y:S02]  /*5d10*/  FADD.FTZ R166, -R166, R194 ;  /* 0x000000c2a6a67221 */ /* 0x000fe40000010100 */
[----:B------:R-:W-:Y:S02]  /*5d20*/  FADD.FTZ R158, -R158, R190 ;  /* 0x000000be9e9e7221 */ /* 0x000fe40000010100 */
[----:B------:R-:W-:Y:S02]  /*5d30*/  FADD.FTZ R155, -R155, R192 ;  /* 0x000000c09b9b7221 */ /* 0x000fe40000010100 */
[----:B0-----:R-:W-:Y:S01]  /*5d40*/  FFMA.FTZ R195, R76, R200, R195 ;  /* 0x000000c84cc37223 */ /* 0x001fe200000100c3 */
[----:B------:R-:W-:-:S03]  /*5d50*/  MOV R76, R110 ;  /* 0x0000006e004c7202 */ /* 0x000fc60000000f00 */
[----:B------:R-:W-:Y:S02]  /*5d60*/  FFMA.FTZ R199, R199, R195, R202 ;  /* 0x000000c3c7c77223 */ /* 0x000fe400000100ca */
[----:B------:R-:W-:-:S04]  /*5d70*/  IMAD.WIDE.U32 R76, R107, c[0x0][0x298], R76 ;  /* 0x0000a6006b4c7a25 */ /* 0x000fc800078e004c */
[----:B------:R-:W-:Y:S01]  /*5d80*/  FFMA.FTZ R183, R178, R199, R183 ;  /* 0x000000c7b2b77223 */ /* 0x000fe200000100b7 */
[----:B------:R-:W-:Y:S01]  /*5d90*/  IADD3 R77, R77, R79, RZ ;  /* 0x0000004f4d4d7210 */ /* 0x000fe20007ffe0ff */
[----:B------:R-:W-:Y:S02]  /*5da0*/  IMAD R79, R144, c[0x0][0x2a0], RZ ;  /* 0x0000a800904f7a24 */ /* 0x000fe400078e02ff */
        /* <DEDUP_REMOVED lines=9> */
[----:B------:R-:W-:Y:S01]  /*5e40*/  IADD3 R79, R120, -c[0x0][0x174], RZ ;  /* 0x80005d00784f7a10 */ /* 0x000fe20007ffe0ff */
[----:B------:R-:W-:Y:S01]  /*5e50*/  FMUL.FTZ R178, R183, R138 ;  /* 0x0000008ab7b27220 */ /* 0x000fe20000410000 */
[----:B------:R-:W-:Y:S01]  /*5e60*/  LEA.HI.X R95, R78, c[0x0][0x31c], R77, 0x2, P0 ;  /* 0x0000c7004e5f7a11 */ /* 0x000fe200000f144d */
[----:B------:R-:W-:Y:S01]  /*5e70*/  FFMA.FTZ R171, R168, R203, R171 ;  /* 0x000000cba8ab7223 */ /* 0x000fe200000100ab */
[----:B------:R-:W-:Y:S01]  /*5e80*/  IADD3 R76, P2, R2, R78, RZ ;  /* 0x0000004e024c7210 */ /* 0x000fe20007f5e0ff */
[----:B------:R-:W-:Y:S01]  /*5e90*/  IMAD R79, R79, -0x400, RZ ;  /* 0xfffffc004f4f7824 */ /* 0x000fe200078e02ff */
[C---:B------:R-:W-:Y:S01]  /*5ea0*/  SHF.L.U64.HI R78, R100.reuse, 0x2, R97 ;  /* 0x00000002644e7819 */ /* 0x040fe20000010261 */
[----:B------:R-:W-:Y:S01]  /*5eb0*/  FFMA.FTZ R169, R169, R171, R172 ;  /* 0x000000aba9a97223 */ /* 0x000fe200000100ac */
[----:B------:R-:W-:Y:S01]  /*5ec0*/  IADD3.X R77, R3, R77, RZ, P2, !PT ;  /* 0x0000004d034d7210 */ /* 0x000fe200017fe4ff */
[----:B------:R-:W-:Y:S01]  /*5ed0*/  IMAD.WIDE R94, R79, 0x4, R94 ;  /* 0x000000044f5e7825 */ /* 0x000fe200078e025e */
[----:B------:R-:W-:-:S03]  /*5ee0*/  SHF.L.U32 R79, R100, 0x2, RZ ;  /* 0x00000002644f7819 */ /* 0x000fc600000006ff */
[----:B------:R-:W-:Y:S02]  /*5ef0*/  FFMA.FTZ R173, R170, R169, R173 ;  /* 0x000000a9aaad7223 */ /* 0x000fe400000100ad */
[----:B------:R-:W-:Y:S02]  /*5f00*/  IMAD R78, R78, c[0x0][0x2b0], RZ ;  /* 0x0000ac004e4e7a24 */ /* 0x000fe400078e02ff */
[----:B------:R-:W-:Y:S02]  /*5f10*/  FFMA.FTZ R159, R159, R173, R162 ;  /* 0x000000ad9f9f7223 */ /* 0x000fe400000100a2 */
[C---:B------:R-:W-:Y:S01]  /*5f20*/  IMAD R191, R79.reuse, c[0x0][0x2b4], R78 ;  /* 0x0000ad004fbf7a24 */ /* 0x040fe200078e024e */
[----:B------:R-:W-:Y:S01]  /*5f30*/  P2R R78, PR, RZ, 0x2 ;  /* 0x00000002ff4e7803 */ /* 0x000fe20000000000 */
[----:B------:R-:W-:Y:S02]  /*5f40*/  FFMA.FTZ R163, R160, R159, R163 ;  /* 0x0000009fa0a37223 */ /* 0x000fe400000100a3 */
[----:B------:R-:W-:-:S04]  /*5f50*/  IMAD.WIDE.U32 R94, R79, c[0x0][0x2b0], R94 ;  /* 0x0000ac004f5e7a25 */ /* 0x000fc800078e005e */
[----:B------:R-:W-:Y:S01]  /*5f60*/  FFMA.FTZ R161, R161, R163, R164 ;  /* 0x000000a3a1a17223 */ /* 0x000fe200000100a4 */
[----:B------:R-:W-:Y:S01]  /*5f70*/  IADD3 R95, R95, R191, RZ ;  /* 0x000000bf5f5f7210 */ /* 0x000fe20007ffe0ff */
[----:B------:R-:W-:Y:S02]  /*5f80*/  FMUL.FTZ R189, R163, R127 ;  /* 0x0000007fa3bd7220 */ /* 0x000fe40000410000 */
[----:B------:R-:W-:Y:S02]  /*5f90*/  FFMA.FTZ R151, R151, R161, R156 ;  /* 0x000000a197977223 */ /* 0x000fe4000001009c */
[----:B------:R-:W-:Y:S02]  /*5fa0*/  FADD.FTZ R156, -R103, R188 ;  /* 0x000000bc679c7221 */ /* 0x000fe40000010100 */
[----:B------:R-:W-:Y:S02]  /*5fb0*/  FFMA.FTZ R153, R152, R151, R153 ;  /* 0x0000009798997223 */ /* 0x000fe40000010099 */
[----:B-1----:R-:W-:-:S02]  /*5fc0*/  FMUL.FTZ R92, R161, R132 ;  /* 0x00000084a15c7220 */ /* 0x002fc40000410000 */
[----:B------:R-:W-:Y:S02]  /*5fd0*/  FFMA.FTZ R103, R101, R153, R154 ;  /* 0x0000009965677223 */ /* 0x000fe4000001009a */
[----:B------:R-:W-:Y:S02]  /*5fe0*/  FMUL.FTZ R152, R153, R130 ;  /* 0x0000008299987220 */ /* 0x000fe40000410000 */
[----:B------:R-:W-:Y:S02]  /*5ff0*/  FMUL.FTZ R79, R103, R133 ;  /* 0x00000085674f7220 */ /* 0x000fe40000410000 */
[----:B------:R-:W-:Y:S02]  /*6000*/  FADD.FTZ R101, R204, R187 ;  /* 0x000000bbcc657221 */ /* 0x000fe40000010000 */
[----:B------:R-:W-:Y:S02]  /*6010*/  FFMA.FTZ R78, R196, R79, RZ ;  /* 0x0000004fc44e7223 */ /* 0x000fe400000100ff */
[----:B------:R-:W-:-:S02]  /*6020*/  FMUL.FTZ R187, R151, R135 ;  /* 0x0000008797bb7220 */ /* 0x000fc40000410000 */
[----:B------:R-:W-:Y:S02]  /*6030*/  FFMA.FTZ R78, R197, R152, R78 ;  /* 0x00000098c54e7223 */ /* 0x000fe4000001004e */
[----:B------:R-:W-:Y:S02]  /*6040*/  FMUL.FTZ R154, R159, R126 ;  /* 0x0000007e9f9a7220 */ /* 0x000fe40000410000 */
[----:B------:R-:W-:Y:S02]  /*6050*/  FFMA.FTZ R93, R181, R187, R78 ;  /* 0x000000bbb55d7223 */ /* 0x000fe4000001004e */
[----:B------:R-:W-:Y:S02]  /*6060*/  FMUL.FTZ R160, R17, R178 ;  /* 0x000000b211a07220 */ /* 0x000fe40000410000 */
[----:B------:R-:W-:Y:S02]  /*6070*/  FFMA.FTZ R93, R184, R92, R93 ;  /* 0x0000005cb85d7223 */ /* 0x000fe4000001005d */
[----:B------:R-:W-:Y:S01]  /*6080*/  FMUL.FTZ R191, R173, R129 ;  /* 0x00000081adbf7220 */ /* 0x000fe20000410000 */
[----:B------:R0:W-:Y:S01]  /*6090*/  STS [R209.X4+0x10c4], R160 ;  /* 0x0010c4a0d1007388 */ /* 0x0001e20000004800 */
[----:B------:R-:W-:-:S02]  /*60a0*/  FFMA.FTZ R78, R182, R189, R93 ;  /* 0x000000bdb64e7223 */ /* 0x000fc4000001005d */
[----:B------:R-:W-:Y:S02]  /*60b0*/  FMUL.FTZ R207, R199, R141 ;  /* 0x0000008dc7cf7220 */ /* 0x000fe40000410000 */
[----:B------:R-:W-:Y:S02]  /*60c0*/  FFMA.FTZ R93, R175, R154, R78 ;  /* 0x0000009aaf5d7223 */ /* 0x000fe4000001004e */
[----:B------:R-:W-:Y:S02]  /*60d0*/  FMUL.FTZ R164, R18, R207 ;  /* 0x000000cf12a47220 */ /* 0x000fe40000410000 */
[----:B------:R-:W-:Y:S02]  /*60e0*/  FFMA.FTZ R78, R176, R191, R93 ;  /* 0x000000bfb04e7223 */ /* 0x000fe4000001005d */
[----:B0-----:R-:W-:Y:S01]  /*60f0*/  FMUL.FTZ R160, R169, R128 ;  /* 0x00000080a9a07220 */ /* 0x001fe20000410000 */
[----:B------:R0:W-:Y:S01]  /*6100*/  STS [R209.X4+0x10c8], R164 ;  /* 0x0010c8a4d1007388 */ /* 0x0001e20000004800 */
[----:B------:R-:W-:-:S02]  /*6110*/  FMUL.FTZ R193, R171, R131 ;  /* 0x00000083abc17220 */ /* 0x000fc40000410000 */
[----:B------:R-:W-:Y:S02]  /*6120*/  FFMA.FTZ R93, R167, R160, R78 ;  /* 0x000000a0a75d7223 */ /* 0x000fe4000001004e */
[----:B------:R-:W-:Y:S02]  /*6130*/  FMUL.FTZ R201, R177, R137 ;  /* 0x00000089b1c97220 */ /* 0x000fe40000410000 */
[----:B------:R-:W-:Y:S02]  /*6140*/  FFMA.FTZ R78, R166, R193, R93 ;  /* 0x000000c1a64e7223 */ /* 0x000fe4000001005d */
[----:B------:R-:W-:Y:S02]  /*6150*/  FMUL.FTZ R180, R195, R140 ;  /* 0x0000008cc3b47220 */ /* 0x000fe40000410000 */
[----:B0-----:R-:W-:Y:S02]  /*6160*/  FMUL.FTZ R164, R203, R134 ;  /* 0x00000086cba47220 */ /* 0x001fe40000410000 */
[----:B------:R-:W-:-:S02]  /*6170*/  FMUL.FTZ R154, R9, R154 ;  /* 0x0000009a099a7220 */ /* 0x000fc40000410000 */
[----:B------:R-:W-:Y:S02]  /*6180*/  FFMA.FTZ R93, R165, R164, R78 ;  /* 0x000000a4a55d7223 */ /* 0x000fe4000001004e */
[----:B------:R-:W-:Y:S01]  /*6190*/  FMUL.FTZ R162, R19, R180 ;  /* 0x000000b413a27220 */ /* 0x000fe20000410000 */
[----:B------:R0:W-:Y:S01]  /*61a0*/  STS [R209.X4+0x10a4], R154 ;  /* 0x0010a49ad1007388 */ /* 0x0001e20000004800 */
[----:B------:R-:W-:Y:S01]  /*61b0*/  FFMA.FTZ R78, R158, R201, R93 ;  /* 0x000000c99e4e7223 */ /* 0x000fe2000001005d */
[----:B------:R-:W-:Y:S01]  /*61c0*/  IADD3 R93, -R120, c[0x0][0x174], RZ ;  /* 0x00005d00785d7a10 */ /* 0x000fe20007ffe1ff */
[----:B------:R-:W-:Y:S01]  /*61d0*/  FMUL.FTZ R205, R179, R139 ;  /* 0x0000008bb3cd7220 */ /* 0x000fe20000410000 */
[----:B------:R1:W-:Y:S01]  /*61e0*/  STS [R209.X4+0x10cc], R162 ;  /* 0x0010cca2d1007388 */ /* 0x0003e20000004800 */
[----:B------:R-:W-:Y:S01]  /*61f0*/  FMUL.FTZ R172, R185, R136 ;  /* 0x00000088b9ac7220 */ /* 0x000fe20000410000 */
[----:B------:R-:W-:Y:S01]  /*6200*/  LEA R93, R93, 0xfffffc00, 0xa ;  /* 0xfffffc005d5d7811 */ /* 0x000fe200078e50ff */
[----:B------:R-:W-:-:S02]  /*6210*/  FMUL.FTZ R170, R14, R201 ;  /* 0x000000c90eaa7220 */ /* 0x000fc40000410000 */
[-C--:B------:R-:W-:Y:S01]  /*6220*/  FFMA.FTZ R78, R157, R172.reuse, R78 ;  /* 0x000000ac9d4e7223 */ /* 0x080fe2000001004e */
[----:B0-----:R-:W-:Y:S01]  /*6230*/  IADD3 R154, -R93, c[0x0][0x168], -R110 ;  /* 0x00005a005d9a7a10 */ /* 0x001fe20007ffe96e */
[----:B------:R-:W-:Y:S01]  /*6240*/  FMUL.FTZ R174, R15, R172 ;  /* 0x000000ac0fae7220 */ /* 0x000fe20000410000 */
[----:B------:R-:W-:Y:S01]  /*6250*/  STS [R209.X4+0x10b8], R170 ;  /* 0x0010b8aad1007388 */ /* 0x000fe20000004800 */
[----:B------:R-:W-:Y:S01]  /*6260*/  FMUL.FTZ R168, R13, R164 ;  /* 0x000000a40da87220 */ /* 0x000fe20000410000 */
[----:B------:R-:W-:Y:S01]  /*6270*/  ISETP.GE.AND P0, PT, R154, 0x1, PT ;  /* 0x000000019a00780c */ /* 0x000fe20003f06270 */
[----:B-1----:R-:W-:Y:S01]  /*6280*/  FMUL.FTZ R162, R16, R205 ;  /* 0x000000cd10a27220 */ /* 0x002fe20000410000 */
[----:B------:R-:W-:Y:S01]  /*6290*/  STS [R209.X4+0x10bc], R174 ;  /* 0x0010bcaed1007388 */ /* 0x000fe20000004800 */
[----:B------:R-:W-:Y:S01]  /*62a0*/  FMUL.FTZ R160, R11, R160 ;  /* 0x000000a00ba07220 */ /* 0x000fe20000410000 */
[----:B------:R-:W-:Y:S01]  /*62b0*/  IADD3 R93, R110, 0x40, RZ ;  /* 0x000000406e5d7810 */ /* 0x000fe20007ffe0ff */
        /* <DEDUP_REMOVED lines=11> */
[----:B0-----:R-:W-:Y:S01]  /*6370*/  FMUL.FTZ R162, R12, R193 ;  /* 0x000000c10ca27220 */ /* 0x001fe20000410000 */
[----:B------:R1:W-:Y:S01]  /*6380*/  STS [R209.X4+0x10a8], R191 ;  /* 0x0010a8bfd1007388 */ /* 0x0003e20000004800 */
[----:B------:R-:W-:Y:S02]  /*6390*/  FFMA.FTZ R205, R155, R205, R78 ;  /* 0x000000cd9bcd7223 */ /* 0x000fe4000001004e */
[----:B------:R-:W-:Y:S01]  /*63a0*/  FMUL.FTZ R180, R102, R180 ;  /* 0x000000b466b47220 */ /* 0x000fe20000410000 */
[----:B------:R1:W-:Y:S01]  /*63b0*/  STS [R209.X4+0x10b0], R162 ;  /* 0x0010b0a2d1007388 */ /* 0x0003e20000004800 */
[----:B------:R-:W-:-:S03]  /*63c0*/  FFMA.FTZ R205, R150, R178, R205 ;  /* 0x000000b296cd7223 */ /* 0x000fc600000100cd */
[----:B------:R1:W-:Y:S01]  /*63d0*/  STS [R209.X4+0x10a0], R189 ;  /* 0x0010a0bdd1007388 */ /* 0x0003e20000004800 */
[----:B------:R-:W-:-:S03]  /*63e0*/  FFMA.FTZ R205, R156, R207, R205 ;  /* 0x000000cf9ccd7223 */ /* 0x000fc600000100cd */
[----:B------:R1:W-:Y:S04]  /*63f0*/  STS [R209.X4+0x109c], R92 ;  /* 0x00109c5cd1007388 */ /* 0x0003e80000004800 */
        /* <DEDUP_REMOVED lines=15> */
.L_x_4422:
[----:B-1----:R-:W-:Y:S05]  /*64f0*/  BSYNC B0 ;  /* 0x0000000000007941 */ /* 0x002fea0003800000 */
.L_x_4421:
[----:B------:R-:W1:Y:S01]  /*6500*/  LDS R93, [R93.X4+0x1190] ;  /* 0x001190005d5d7984 */ /* 0x000e620000004800 */
[----:B------:R-:W-:Y:S01]  /*6510*/  BSSY B0, `(.L_x_4423) ;  /* 0x0000006000007945 */ /* 0x000fe20003800000 */
[----:B------:R-:W-:Y:S01]  /*6520*/  FADD.FTZ R76, R205, R180 ;  /* 0x000000b4cd4c7221 */ /* 0x000fe20000010000 */
[C---:B------:R-:W-:Y:S02]  /*6530*/  IADD3 R77, R110.reuse, 0x80, RZ ;  /* 0x000000806e4d7810 */ /* 0x040fe40007ffe0ff */
[----:B0-----:R-:W-:Y:S01]  /*6540*/  IADD3 R79, R110, 0xc0, RZ ;  /* 0x000000c06e4f7810 */ /* 0x001fe20007ffe0ff */
[----:B------:R-:W-:Y:S05]  /*6550*/  @!P1 BRA `(.L_x_4424) ;  /* 0x0000001000009947 */ /* 0x000fea0003800000 */
[----:B-1----:R0:W-:Y:S02]  /*6560*/  RED.E.ADD.F32.FTZ.RN.STRONG.GPU [R94.64+-0xf00], R93 ;  /* 0xfff1005d5e00798e */ /* 0x0021e4000c10e784 */
.L_x_4424:
[----:B------:R-:W-:Y:S05]  /*6570*/  BSYNC B0 ;  /* 0x0000000000007941 */ /* 0x000fea0003800000 */
.L_x_4423:
        /* <DEDUP_REMOVED lines=14> */
.L_x_4426:
[----:B------:R-:W-:Y:S05]  /*6660*/  BSYNC B0 ;  /* 0x0000000000007941 */ /* 0x000fea0003800000 */
.L_x_4425:
[----:B------:R-:W1:Y:S01]  /*6670*/  LDS R79, [R79.X4+0x1390] ;  /* 0x001390004f4f7984 */ /* 0x000e620000004800 */
[----:B------:R-:W-:Y:S01]  /*6680*/  BSSY B0, `(.L_x_4427) ;  /* 0x0000005000007945 */ /* 0x000fe20003800000 */
[----:B0-----:R-:W-:Y:S02]  /*6690*/  IADD3 R77, R110, 0x140, RZ ;  /* 0x000001406e4d7810 */ /* 0x001fe40007ffe0ff */
[----:B------:R-:W-:Y:S01]  /*66a0*/  LEA.HI.SX32 R93, R93, R110, 0x1b ;  /* 0x0000006e5d5d7211 */ /* 0x000fe200078fdaff */
[----:B------:R-:W-:Y:S05]  /*66b0*/  @!P0 BRA `(.L_x_4428) ;  /* 0x0000001000008947 */ /* 0x000fea0003800000 */
[----:B-1----:R0:W-:Y:S02]  /*66c0*/  RED.E.ADD.F32.FTZ.RN.STRONG.GPU [R94.64+-0xd00], R79 ;  /* 0xfff3004f5e00798e */ /* 0x0021e4000c10e784 */
.L_x_4428:
[----:B------:R-:W-:Y:S05]  /*66d0*/  BSYNC B0 ;  /* 0x0000000000007941 */ /* 0x000fea0003800000 */
.L_x_4427:
[----:B------:R-:W2:Y:S01]  /*66e0*/  LDS R93, [R93.X4+0x1490] ;  /* 0x001490005d5d7984 */ /* 0x000ea20000004800 */
[----:B------:R-:W-:Y:S01]  /*66f0*/  BSSY B0, `(.L_x_4429) ;  /* 0x0000005000007945 */ /* 0x000fe20003800000 */
[----:B01----:R-:W-:Y:S02]  /*6700*/  IADD3 R79, R110, 0x180, RZ ;  /* 0x000001806e4f7810 */ /* 0x003fe40007ffe0ff */
[----:B------:R-:W-:Y:S01]  /*6710*/  LEA.HI.SX32 R77, R77, R110, 0x1b ;  /* 0x0000006e4d4d7211 */ /* 0x000fe200078fdaff */
[----:B------:R-:W-:Y:S05]  /*6720*/  @!P1 BRA `(.L_x_4430) ;  /* 0x0000001000009947 */ /* 0x000fea0003800000 */
[----:B--2---:R0:W-:Y:S02]  /*6730*/  RED.E.ADD.F32.FTZ.RN.STRONG.GPU [R94.64+-0xc00], R93 ;  /* 0xfff4005d5e00798e */ /* 0x0041e4000c10e784 */
.L_x_4430:
[----:B------:R-:W-:Y:S05]  /*6740*/  BSYNC B0 ;  /* 0x0000000000007941 */ /* 0x000fea0003800000 */
.L_x_4429:
[----:B------:R-:W1:Y:S01]  /*6750*/  LDS R77, [R77.X4+0x1590] ;  /* 0x001590004d4d7984 */ /* 0x000e620000004800 */
[----:B------:R-:W-:Y:S01]  /*6760*/  BSSY B0, `(.L_x_4431) ;  /* 0x0000005000007945 */ /* 0x000fe20003800000 */
[----:B0-2---:R-:W-:-:S02]  /*6770*/  IADD3 R93, R110, 0x1c0, RZ ;  /* 0x000001c06e5d7810 */ /* 0x005fc40007ffe0ff */
[----:B------:R-:W-:Y:S01]  /*6780*/  LEA.HI.SX32 R79, R79, R110, 0x1b ;  /* 0x0000006e4f4f7211 */ /* 0x000fe200078fdaff */
[----:B------:R-:W-:Y:S05]  /*6790*/  @!P2 BRA `(.L_x_4432) ;  /* 0x000000100000a947 */ /* 0x000fea0003800000 */
[----:B-1----:R0:W-:Y:S02]  /*67a0*/  RED.E.ADD.F32.FTZ.RN.STRONG.GPU [R94.64+-0xb00], R77 ;  /* 0xfff5004d5e00798e */ /* 0x0021e4000c10e784 */
.L_x_4432:
[----:B------:R-:W-:Y:S05]  /*67b0*/  BSYNC B0 ;  /* 0x0000000000007941 */ /* 0x000fea0003800000 */
.L_x_4431:
[----:B------:R-:W2:Y:S01]  /*67c0*/  LDS R79, [R79.X4+0x1690] ;  /* 0x001690004f4f7984 */ /* 0x000ea20000004800 */
[----:B------:R-:W-:Y:S01]  /*67d0*/  BSSY B0, `(.L_x_4433) ;  /* 0x0000005000007945 */ /* 0x000fe20003800000 */
[----:B01----:R-:W-:Y:S02]  /*67e0*/  IADD3 R77, R110, 0x200, RZ ;  /* 0x000002006e4d7810 */ /* 0x003fe40007ffe0ff */
[----:B------:R-:W-:Y:S01]  /*67f0*/  LEA.HI.SX32 R93, R93, R110, 0x1b ;  /* 0x0000006e5d5d7211 */ /* 0x000fe200078fdaff */
[----:B------:R-:W-:Y:S05]  /*6800*/  @!P3 BRA `(.L_x_4434) ;  /* 0x000000100000b947 */ /* 0x000fea0003800000 */
[----:B--2---:R0:W-:Y:S02]  /*6810*/  RED.E.ADD.F32.FTZ.RN.STRONG.GPU [R94.64+-0xa00], R79 ;  /* 0xfff6004f5e00798e */ /* 0x0041e4000c10e784 */
.L_x_4434:
[----:B------:R-:W-:Y:S05]  /*6820*/  BSYNC B0 ;  /* 0x0000000000007941 */ /* 0x000fea0003800000 */
.L_x_4433:
[----:B------:R-:W1:Y:S01]  /*6830*/  LDS R93, [R93.X4+0x1790] ;  /* 0x001790005d5d7984 */ /* 0x000e620000004800 */
[----:B------:R-:W-:Y:S01]  /*6840*/  BSSY B0, `(.L_x_4435) ;  /* 0x0000004000007945 */ /* 0x000fe20003800000 */
[----:B------:R-:W-:Y:S01]  /*6850*/  LEA.HI.SX32 R77, R77, R110, 0x1b ;  /* 0x0000006e4d4d7211 */ /* 0x000fe200078fdaff */
[----:B------:R-:W-:Y:S05]  /*6860*/  @!P4 BRA `(.L_x_4436) ;  /* 0x000000100000c947 */ /* 0x000fea0003800000 */
[----:B-1----:R1:W-:Y:S02]  /*6870*/  RED.E.ADD.F32.FTZ.RN.STRONG.GPU [R94.64+-0x900], R93 ;  /* 0xfff7005d5e00798e */ /* 0x0023e4000c10e784 */
.L_x_4436:
[----:B------:R-:W-:Y:S05]  /*6880*/  BSYNC B0 ;  /* 0x0000000000007941 */ /* 0x000fea0003800000 */
.L_x_4435:
[----:B------:R-:W3:Y:S01]  /*6890*/  LDS R77, [R77.X4+0x1890] ;  /* 0x001890004d4d7984 */ /* 0x000ee20000004800 */
[----:B------:R-:W-:Y:S01]  /*68a0*/  BSSY B0, `(.L_x_4437) ;  /* 0x0000005000007945 */ /* 0x000fe20003800000 */
[----:B0-2---:R-:W-:-:S02]  /*68b0*/  IADD3 R79, R110, 0x240, RZ ;  /* 0x000002406e4f7810 */ /* 0x005fc40007ffe0ff */
[----:B-1----:R-:W-:Y:S01]  /*68c0*/  IADD3 R93, R110, 0x280, RZ ;  /* 0x000002806e5d7810 */ /* 0x002fe20007ffe0ff */
[----:B------:R-:W-:Y:S05]  /*68d0*/  @!P5 BRA `(.L_x_4438) ;  /* 0x000000100000d947 */ /* 0x000fea0003800000 */
[----:B---3--:R0:W-:Y:S02]  /*68e0*/  RED.E.ADD.F32.FTZ.RN.STRONG.GPU [R94.64+-0x800], R77 ;  /* 0xfff8004d5e00798e */ /* 0x0081e4000c10e784 */
.L_x_4438:
[----:B------:R-:W-:Y:S05]  /*68f0*/  BSYNC B0 ;  /* 0x0000000000007941 */ /* 0x000fea0003800000 */
.L_x_4437:
        /* <DEDUP_REMOVED lines=14> */
.L_x_4440:
[----:B------:R-:W-:Y:S05]  /*69e0*/  BSYNC B0 ;  /* 0x0000000000007941 */ /* 0x000fea0003800000 */
.L_x_4439:
[----:B------:R-:W1:Y:S01]  /*69f0*/  LDS R93, [R93.X4+0x1a90] ;  /* 0x001a90005d5d7984 */ /* 0x000e620000004800 */
[----:B------:R-:W-:Y:S01]  /*6a00*/  BSSY B0, `(.L_x_4441) ;  /* 0x0000005000007945 */ /* 0x000fe20003800000 */
[----:B0-----:R-:W-:-:S02]  /*6a10*/  IADD3 R79, R110, 0x300, RZ ;  /* 0x000003006e4f7810 */ /* 0x001fc40007ffe0ff */
[----:B------:R-:W-:Y:S01]  /*6a20*/  LEA.HI.SX32 R77, R77, R110, 0x1b ;  /* 0x0000006e4d4d7211 */ /* 0x000fe200078fdaff */
[----:B------:R-:W-:Y:S05]  /*6a30*/  @!P0 BRA `(.L_x_4442) ;  /* 0x0000001000008947 */ /* 0x000fea0003800000 */
[----:B-1----:R0:W-:Y:S02]  /*6a40*/  RED.E.ADD.F32.FTZ.RN.STRONG.GPU [R94.64+-0x600], R93 ;  /* 0xfffa005d5e00798e */ /* 0x0021e4000c10e784 */
.L_x_4442:
[----:B------:R-:W-:Y:S05]  /*6a50*/  BSYNC B0 ;  /* 0x0000000000007941 */ /* 0x000fea0003800000 */
.L_x_4441:
[----:B------:R-:W2:Y:S01]  /*6a60*/  LDS R77, [R77.X4+0x1b90] ;  /* 0x001b90004d4d7984 */ /* 0x000ea20000004800 */
[----:B------:R-:W-:Y:S01]  /*6a70*/  BSSY B0, `(.L_x_4443) ;  /* 0x0000005000007945 */ /* 0x000fe20003800000 */
[----:B01----:R-:W-:Y:S02]  /*6a80*/  IADD3 R93, R110, 0x340, RZ ;  /* 0x000003406e5d7810 */ /* 0x003fe40007ffe0ff */
[----:B------:R-:W-:Y:S01]  /*6a90*/  LEA.HI.SX32 R79, R79, R110, 0x1b ;  /* 0x0000006e4f4f7211 */ /* 0x000fe200078fdaff */
[----:B------:R-:W-:Y:S05]  /*6aa0*/  @!P1 BRA `(.L_x_4444) ;  /* 0x0000001000009947 */ /* 0x000fea0003800000 */
[----:B--2---:R0:W-:Y:S02]  /*6ab0*/  RED.E.ADD.F32.FTZ.RN.STRONG.GPU [R94.64+-0x500], R77 ;  /* 0xfffb004d5e00798e */ /* 0x0041e4000c10e784 */
.L_x_4444:
[----:B------:R-:W-:Y:S05]  /*6ac0*/  BSYNC B0 ;  /* 0x0000000000007941 */ /* 0x000fea0003800000 */
.L_x_4443:
[----:B------:R-:W1:Y:S01]  /*6ad0*/  LDS R79, [R79.X4+0x1c90] ;  /* 0x001c90004f4f7984 */ /* 0x000e620000004800 */
[----:B------:R-:W-:Y:S01]  /*6ae0*/  BSSY B0, `(.L_x_4445) ;  /* 0x0000005000007945 */ /* 0x000fe20003800000 */
[----:B0-2---:R-:W-:Y:S02]  /*6af0*/  IADD3 R77, R110, 0x380, RZ ;  /* 0x000003806e4d7810 */ /* 0x005fe40007ffe0ff */
[----:B------:R-:W-:Y:S01]  /*6b00*/  LEA.HI.SX32 R93, R93, R110, 0x1b ;  /* 0x0000006e5d5d7211 */ /* 0x000fe200078fdaff */
[----:B------:R-:W-:Y:S05]  /*6b10*/  @!P2 BRA `(.L_x_4446) ;  /* 0x000000100000a947 */ /* 0x000fea0003800000 */
[----:B-1----:R0:W-:Y:S02]  /*6b20*/  RED.E.ADD.F32.FTZ.RN.STRONG.GPU [R94.64+-0x400], R79 ;  /* 0xfffc004f5e00798e */ /* 0x0021e4000c10e784 */
.L_x_4446:
[----:B------:R-:W-:Y:S05]  /*6b30*/  BSYNC B0 ;  /* 0x0000000000007941 */ /* 0x000fea0003800000 */
.L_x_4445:
[----:B------:R-:W2:Y:S01]  /*6b40*/  LDS R93, [R93.X4+0x1d90] ;  /* 0x001d90005d5d7984 */ /* 0x000ea20000004800 */
[----:B------:R-:W-:Y:S01]  /*6b50*/  BSSY B0, `(.L_x_4447) ;  /* 0x0000005000007945 */ /* 0x000fe20003800000 */
[----:B01----:R-:W-:-:S02]  /*6b60*/  IADD3 R79, R110, 0x3c0, RZ ;  /* 0x000003c06e4f7810 */ /* 0x003fc40007ffe0ff */
[----:B------:R-:W-:Y:S01]  /*6b70*/  LEA.HI.SX32 R77, R77, R110, 0x1b ;  /* 0x0000006e4d4d7211 */ /* 0x000fe200078fdaff */
[----:B------:R-:W-:Y:S05]  /*6b80*/  @!P3 BRA `(.L_x_4448) ;  /* 0x000000100000b947 */ /* 0x000fea0003800000 */
[----:B--2---:R0:W-:Y:S02]  /*6b90*/  RED.E.ADD.F32.FTZ.RN.STRONG.GPU [R94.64+-0x300], R93 ;  /* 0xfffd005d5e00798e */ /* 0x0041e4000c10e784 */
.L_x_4448:
[----:B------:R-:W-:Y:S05]  /*6ba0*/  BSYNC B0 ;  /* 0x0000000000007941 */ /* 0x000fea0003800000 */
.L_x_4447:
[----:B------:R-:W1:Y:S01]  /*6bb0*/  LDS R77, [R77.X4+0x1e90] ;  /* 0x001e90004d4d7984 */ /* 0x000e620000004800 */
[----:B------:R-:W-:Y:S01]  /*6bc0*/  BSSY B0, `(.L_x_4449) ;  /* 0x0000004000007945 */ /* 0x000fe20003800000 */
[----:B------:R-:W-:Y:S01]  /*6bd0*/  LEA.HI.SX32 R79, R79, R110, 0x1b ;  /* 0x0000006e4f4f7211 */ /* 0x000fe200078fdaff */
[----:B------:R-:W-:Y:S05]  /*6be0*/  @!P4 BRA `(.L_x_4450) ;  /* 0x000000100000c947 */ /* 0x000fea0003800000 */
[----:B-1----:R1:W-:Y:S02]  /*6bf0*/  RED.E.ADD.F32.FTZ.RN.STRONG.GPU [R94.64+-0x200], R77 ;  /* 0xfffe004d5e00798e */ /* 0x0023e4000c10e784 */
.L_x_4450:
[----:B------:R-:W-:Y:S05]  /*6c00*/  BSYNC B0 ;  /* 0x0000000000007941 */ /* 0x000fea0003800000 */
.L_x_4449:
[----:B------:R-:W3:Y:S01]  /*6c10*/  LDS R79, [R79.X4+0x1f90] ;  /* 0x001f90004f4f7984 */ /* 0x000ee20000004800 */
[----:B------:R-:W-:Y:S01]  /*6c20*/  BSSY B0, `(.L_x_4451) ;  /* 0x0000003000007945 */ /* 0x000fe20003800000 */
[----:B------:R-:W-:Y:S05]  /*6c30*/  @!P5 BRA `(.L_x_4452) ;  /* 0x000000100000d947 */ /* 0x000fea0003800000 */
[----:B---3--:R3:W-:Y:S02]  /*6c40*/  RED.E.ADD.F32.FTZ.RN.STRONG.GPU [R94.64+-0x100], R79 ;  /* 0xffff004f5e00798e */ /* 0x0087e4000c10e784 */
.L_x_4452:
[----:B------:R-:W-:Y:S05]  /*6c50*/  BSYNC B0 ;  /* 0x0000000000007941 */ /* 0x000fea0003800000 */
.L_x_4451:
[----:B-1----:R-:W1:Y:S01]  /*6c60*/  SHFL.DOWN PT, R77, R76, 0x1, 0x1f ;  /* 0x08201f004c4d7f89 */ /* 0x002e6200000e0000 */
[----:B------:R-:W-:Y:S01]  /*6c70*/  ISETP.GT.AND P0, PT, R111, 0x1e, PT ;  /* 0x0000001e6f00780c */ /* 0x000fe20003f04270 */
[-C--:B0--3--:R-:W-:Y:S01]  /*6c80*/  FMUL.FTZ R94, R75, R195.reuse ;  /* 0x000000c34b5e7220 */ /* 0x089fe20000410000 */
[----:B------:R-:W-:Y:S01]  /*6c90*/  ISETP.NE.AND P1, PT, R110, RZ, PT ;  /* 0x000000ff6e00720c */ /* 0x000fe20003f25270 */
[----:B------:R-:W0:Y:S01]  /*6ca0*/  SHFL.DOWN PT, R78, R101, 0x1, 0x1f ;  /* 0x08201f00654e7f89 */ /* 0x000e2200000e0000 */
        /* <DEDUP_REMOVED lines=9> */
[-C--:B------:R-:W-:Y:S02]  /*6d40*/  FMUL.FTZ R67, R64, R163.reuse ;  /* 0x000000a340437220 */ /* 0x080fe40000410000 */
        /* <DEDUP_REMOVED lines=10> */
[----:B------:R-:W-:Y:S02]  /*6df0*/  FFMA.FTZ R59, R94, R140, R59 ;  /* 0x0000008c5e3b7223 */ /* 0x000fe4000001003b */
[----:B------:R-:W-:Y:S02]  /*6e00*/  FFMA.FTZ R51, R72, R128, R51 ;  /* 0x0000008048337223 */ /* 0x000fe40000010033 */
[----:B------:R-:W-:Y:S02]  /*6e10*/  FFMA.FTZ R163, R8, R67, R163 ;  /* 0x0000004308a37223 */ /* 0x000fe400000100a3 */
[----:B------:R-:W-:-:S02]  /*6e20*/  FFMA.FTZ R57, R92, R138, R57 ;  /* 0x0000008a5c397223 */ /* 0x000fc40000010039 */
[----:B------:R-:W-:Y:S02]  /*6e30*/  FFMA.FTZ R56, R73, R139, R56 ;  /* 0x0000008b49387223 */ /* 0x000fe40000010038 */
[----:B------:R-:W-:Y:S02]  /*6e40*/  FFMA.FTZ R48, R67, R127, R48 ;  /* 0x0000007f43307223 */ /* 0x000fe40000010030 */
[----:B------:R-:W-:Y:S02]  /*6e50*/  FADD.FTZ R36, R163, R36 ;  /* 0x00000024a3247221 */ /* 0x000fe40000010000 */
[----:B0-----:R-:W-:Y:S02]  /*6e60*/  @!P0 FADD.FTZ R76, R76, R77 ;  /* 0x0000004d4c4c8221 */ /* 0x001fe40000010000 */
[----:B-1----:R-:W-:-:S03]  /*6e70*/  @!P0 FADD.FTZ R101, R101, R78 ;  /* 0x0000004e65658221 */ /* 0x002fc60000010000 */
[----:B------:R-:W0:Y:S01]  /*6e80*/  SHFL.DOWN PT, R77, R76, 0x4, 0x1f ;  /* 0x08801f004c4d7f89 */ /* 0x000e2200000e0000 */
[----:B------:R-:W-:-:S03]  /*6e90*/  ISETP.GT.AND P0, PT, R111, 0x1b, PT ;  /* 0x0000001b6f00780c */ /* 0x000fc60003f04270 */
[----:B------:R-:W1:Y:S10]  /*6ea0*/  SHFL.DOWN PT, R78, R101, 0x4, 0x1f ;  /* 0x08801f00654e7f89 */ /* 0x000e7400000e0000 */
        /* <DEDUP_REMOVED lines=9> */
[----:B------:R-:W-:Y:S02]  /*6f40*/  FMUL.FTZ R74, R69, R203 ;  /* 0x000000cb454a7220 */ /* 0x000fe40000410000 */
[-C--:B------:R-:W-:Y:S02]  /*6f50*/  FMUL.FTZ R69, R96, R171.reuse ;  /* 0x000000ab60457220 */ /* 0x080fe40000410000 */
[----:B------:R-:W-:Y:S02]  /*6f60*/  FMUL.FTZ R171, R68, R171 ;  /* 0x000000ab44ab7220 */ /* 0x000fe40000410000 */
[----:B------:R-:W-:Y:S02]  /*6f70*/  FMUL.FTZ R68, R96, R169 ;  /* 0x000000a960447220 */ /* 0x000fe40000410000 */
[----:B------:R-:W-:Y:S02]  /*6f80*/  FMUL.FTZ R71, R70, R177 ;  /* 0x000000b146477220 */ /* 0x000fe40000410000 */
[----:B------:R-:W-:-:S02]  /*6f90*/  FMUL.FTZ R167, R68, R167 ;  /* 0x000000a744a77220 */ /* 0x000fc40000410000 */
        /* <DEDUP_REMOVED lines=10> */
[----:B------:R-:W-:Y:S02]  /*7040*/  FFMA.FTZ R60, R19, R94, R195 ;  /* 0x0000005e133c7223 */ /* 0x000fe400000100c3 */
[C---:B------:R-:W-:Y:S02]  /*7050*/  FMUL.FTZ R70, R96.reuse, R203 ;  /* 0x000000cb60467220 */ /* 0x040fe40000410000 */
[----:B------:R-:W-:Y:S02]  /*7060*/  FMUL.FTZ R166, R69, R166 ;  /* 0x000000a645a67220 */ /* 0x000fe40000410000 */
[----:B------:R-:W-:Y:S02]  /*7070*/  FMUL.FTZ R199, R96, R199 ;  /* 0x000000c760c77220 */ /* 0x000fe40000410000 */
[----:B------:R-:W-:-:S02]  /*7080*/  FMUL.FTZ R69, R66, R173 ;  /* 0x000000ad42457220 */ /* 0x000fc40000410000 */
[----:B------:R-:W-:Y:S02]  /*7090*/  FMUL.FTZ R66, R96, R159 ;  /* 0x0000009f60427220 */ /* 0x000fe40000410000 */
[----:B------:R-:W-:Y:S02]  /*70a0*/  FADD.FTZ R31, R60, R31 ;  /* 0x0000001f3c1f7221 */ /* 0x000fe40000010000 */
[----:B------:R-:W-:Y:S02]  /*70b0*/  FMUL.FTZ R165, R70, R165 ;  /* 0x000000a546a57220 */ /* 0x000fe40000410000 */
[----:B------:R-:W-:Y:S02]  /*70c0*/  FFMA.FTZ R60, R15, R78, R157 ;  /* 0x0000004e0f3c7223 */ /* 0x000fe4000001009d */
[----:B0-----:R-:W-:Y:S02]  /*70d0*/  @!P0 FADD.FTZ R76, R76, R79 ;  /* 0x0000004f4c4c8221 */ /* 0x001fe40000010000 */
[----:B------:R-:W-:-:S02]  /*70e0*/  FMUL.FTZ R199, R199, R156 ;  /* 0x0000009cc7c77220 */ /* 0x000fc40000410000 */
[----:B-1----:R-:W-:Y:S01]  /*70f0*/  @!P0 FADD.FTZ R101, R101, R102 ;  /* 0x0000006665658221 */ /* 0x002fe20000010000 */
[----:B------:R-:W-:Y:S01]  /*7100*/  ISETP.NE.AND P0, PT, R111, RZ, PT ;  /* 0x000000ff6f00720c */ /* 0x000fe20003f05270 */
[----:B------:R-:W-:Y:S02]  /*7110*/  FMUL.FTZ R70, R65, R159 ;  /* 0x0000009f41467220 */ /* 0x000fe40000410000 */
[----:B------:R-:W-:Y:S02]  /*7120*/  FMUL.FTZ R177, R96, R177 ;  /* 0x000000b160b17220 */ /* 0x000fe40000410000 */
[----:B------:R-:W-:Y:S02]  /*7130*/  FMUL.FTZ R175, R66, R175 ;  /* 0x000000af42af7220 */ /* 0x000fe40000410000 */
[C---:B------:R-:W-:Y:S02]  /*7140*/  FMUL.FTZ R65, R96.reuse, R161 ;  /* 0x000000a160417220 */ /* 0x040fe40000410000 */
[----:B------:R-:W-:-:S02]  /*7150*/  FMUL.FTZ R173, R96, R173 ;  /* 0x000000ad60ad7220 */ /* 0x000fc40000410000 */
[----:B------:R-:W-:Y:S02]  /*7160*/  FMUL.FTZ R66, R96, R151 ;  /* 0x0000009760427220 */ /* 0x000fe40000410000 */
[----:B------:R-:W-:Y:S02]  /*7170*/  FADD.FTZ R35, R60, R35 ;  /* 0x000000233c237221 */ /* 0x000fe40000010000 */
[----:B------:R-:W-:Y:S02]  /*7180*/  FFMA.FTZ R199, R18, R77, R199 ;  /* 0x0000004d12c77223 */ /* 0x000fe400000100c7 */
[----:B------:R-:W-:Y:S01]  /*7190*/  FFMA.FTZ R58, R77, R141, R58 ;  /* 0x0000008d4d3a7223 */ /* 0x000fe2000001003a */
[----:B------:R-:W-:Y:S01]  /*71a0*/  MOV R77, R101 ;  /* 0x00000065004d7202 */ /* 0x000fe20000000f00 */
[----:B------:R-:W-:Y:S02]  /*71b0*/  FFMA.FTZ R60, R11, R72, R167 ;  /* 0x000000480b3c7223 */ /* 0x000fe400000100a7 */
[----:B------:R-:W-:-:S02]  /*71c0*/  FMUL.FTZ R177, R177, R158 ;  /* 0x0000009eb1b17220 */ /* 0x000fc40000410000 */
[----:B------:R-:W-:Y:S01]  /*71d0*/  FMUL.FTZ R65, R65, R184 ;  /* 0x000000b841417220 */ /* 0x000fe20000410000 */
[----:B------:R0:W-:Y:S01]  /*71e0*/  @!P0 STS.64 [R121.X8+0x2118], R76 ;  /* 0x0021184c79008388 */ /* 0x0001e20000008a00 */
[----:B------:R-:W-:Y:S02]  /*71f0*/  FMUL.FTZ R173, R173, R176 ;  /* 0x000000b0adad7220 */ /* 0x000fe40000410000 */
[----:B------:R-:W-:Y:S02]  /*7200*/  FMUL.FTZ R66, R66, R181 ;  /* 0x000000b542427220 */ /* 0x000fe40000410000 */
[----:B------:R-:W-:Y:S02]  /*7210*/  FMUL.FTZ R61, R61, R196 ;  /* 0x000000c43d3d7220 */ /* 0x000fe40000410000 */
[----:B------:R-:W-:Y:S02]  /*7220*/  FADD.FTZ R39, R60, R39 ;  /* 0x000000273c277221 */ /* 0x000fe40000010000 */
        /* <DEDUP_REMOVED lines=16> */
[----:B------:R-:W-:Y:S02]  /*7330*/  FFMA.FTZ R53, R74, R134, R53 ;  /* 0x000000864a357223 */ /* 0x000fe40000010035 */
[----:B------:R-:W-:Y:S02]  /*7340*/  FFMA.FTZ R52, R171, R131, R52 ;  /* 0x00000083ab347223 */ /* 0x000fe40000010034 */
[----:B------:R-:W-:-:S02]  /*7350*/  FADD.FTZ R34, R177, R34 ;  /* 0x00000022b1227221 */ /* 0x000fc40000010000 */
        /* <DEDUP_REMOVED lines=27> */
.L_x_4454:
[----:B0-----:R-:W-:Y:S05]  /*7510*/  BSYNC B0 ;  /* 0x0000000000007941 */ /* 0x001fea0003800000 */
.L_x_4453:
[----:B------:R-:W-:Y:S02]  /*7520*/  IADD3 R99, R99, 0x1, RZ ;  /* 0x0000000163637810 */ /* 0x000fe40007ffe0ff */
[----:B------:R-:W-:Y:S02]  /*7530*/  IADD3 R100, P1, R100, 0x1, RZ ;  /* 0x0000000164647810 */ /* 0x000fe40007f3e0ff */
[----:B------:R-:W-:Y:S02]  /*7540*/  ISETP.GE.AND P0, PT, R99, c[0x0][0x16c], PT ;  /* 0x00005b0063007a0c */ /* 0x000fe40003f06270 */
[----:B------:R-:W-:-:S11]  /*7550*/  IADD3.X R97, RZ, R97, RZ, P1, !PT ;  /* 0x00000061ff617210 */ /* 0x000fd60000ffe4ff */
[----:B--2---:R-:W-:Y:S01]  /*7560*/  @P0 CALL.REL.NOINC `(.L_x_4407) ;  /* 0x0000001000000944 */ /* 0x004fe20003c00000 */
[----:B------:R-:W-:Y:S05]  /*7570*/  BRA `(.L_x_4455) ;  /* 0xffffcf1000007947 */ /* 0x000fea000383ffff */
.L_x_4407:
        /* <DEDUP_REMOVED lines=204> */
.L_x_4373:
        /* <DEDUP_REMOVED lines=29> */
.L_x_4458:
[----:B------:R-:W-:Y:S05]  /*8410*/  BSYNC B0 ;  /* 0x0000000000007941 */ /* 0x000fea0003800000 */
.L_x_4457:
        /* <DEDUP_REMOVED lines=28> */
.L_x_4460:
[----:B------:R-:W1:Y:S02]  /*85e0*/  S2R R15, SR_TID.X ;  /* 0x00000000000f7919 */ /* 0x000e640000002100 */
.L_x_4461:
[----:B------:R-:W-:Y:S05]  /*85f0*/  BSYNC B0 ;  /* 0x0000000000007941 */ /* 0x000fea0003800000 */
.L_x_4459:
        /* <DEDUP_REMOVED lines=10> */
.L_x_4462:
        /* <DEDUP_REMOVED lines=26> */
.L_x_4412:
[----:B------:R-:W-:Y:S01]  /*8840*/  HFMA2.MMA R192, -RZ, RZ, 0, 5.9604644775390625e-08 ;  /* 0x00000001ffc07435 */ /* 0x000fe200000001ff */
[----:B------:R-:W-:Y:S02]  /*8850*/  MOV R191, R78 ;  /* 0x0000004e00bf7202 */ /* 0x000fe40000000f00 */
[----:B------:R-:W-:-:S02]  /*8860*/  MOV R193, RZ ;  /* 0x000000ff00c17202 */ /* 0x000fc40000000f00 */
[----:B------:R-:W-:Y:S02]  /*8870*/  MOV R194, 0xffffffff ;  /* 0xffffffff00c27802 */ /* 0x000fe40000000f00 */
[----:B------:R-:W-:Y:S02]  /*8880*/  MOV R76, 0x88a0 ;  /* 0x000088a0004c7802 */ /* 0x000fe40000000f00 */
[----:B-1----:R-:W-:Y:S05]  /*8890*/  CALL.REL.NOINC `($__internal_179_$__cuda_sm70_shflsync_up) ;  /* 0x00000eb000007944 */ /* 0x002fea0003c00000 */
[----:B-1----:R-:W-:Y:S01]  /*88a0*/  MOV R189, R191 ;  /* 0x000000bf00bd7202 */ /* 0x002fe20000000f00 */
[----:B0-----:R-:W-:Y:S05]  /*88b0*/  BRA `(.L_x_4463) ;  /* 0xffffc7c000007947 */ /* 0x001fea000383ffff */
.L_x_4413:
[----:B------:R-:W-:Y:S01]  /*88c0*/  HFMA2.MMA R192, -RZ, RZ, 0, 5.9604644775390625e-08 ;  /* 0x00000001ffc07435 */ /* 0x000fe200000001ff */
[----:B------:R-:W-:Y:S02]  /*88d0*/  MOV R191, R79 ;  /* 0x0000004f00bf7202 */ /* 0x000fe40000000f00 */
[----:B------:R-:W-:Y:S02]  /*88e0*/  MOV R193, RZ ;  /* 0x000000ff00c17202 */ /* 0x000fe40000000f00 */
[----:B------:R-:W-:Y:S02]  /*88f0*/  MOV R194, 0xffffffff ;  /* 0xffffffff00c27802 */ /* 0x000fe40000000f00 */
[----:B------:R-:W-:-:S02]  /*8900*/  MOV R76, 0x8920 ;  /* 0x00008920004c7802 */ /* 0x000fc40000000f00 */
[----:B012---:R-:W-:Y:S05]  /*8910*/  CALL.REL.NOINC `($__internal_179_$__cuda_sm70_shflsync_up) ;  /* 0x00000e3000007944 */ /* 0x007fea0003c00000 */
        /* <DEDUP_REMOVED lines=10> */
[----:B------:R-:W-:Y:S05]  /*89c0*/  CALL.REL.NOINC `($__internal_179_$__cuda_sm70_shflsync_up) ;  /* 0x00000d8000007944 */ /* 0x000fea0003c00000 */
[----:B0-----:R-:W-:Y:S01]  /*89d0*/  HFMA2.MMA R192, -RZ, RZ, 0, 1.1920928955078125e-07 ;  /* 0x00000002ffc07435 */ /* 0x001fe200000001ff */
[----:B-1----:R-:W-:Y:S02]  /*89e0*/  MOV R78, R191 ;  /* 0x000000bf004e7202 */ /* 0x002fe40000000f00 */
[----:B------:R-:W-:-:S02]  /*89f0*/  MOV R191, R188 ;  /* 0x000000bc00bf7202 */ /* 0x000fc40000000f00 */
[----:B------:R-:W-:Y:S02]  /*8a00*/  MOV R193, RZ ;  /* 0x000000ff00c17202 */ /* 0x000fe40000000f00 */
[----:B------:R-:W-:Y:S02]  /*8a10*/  MOV R194, 0xffffffff ;  /* 0xffffffff00c27802 */ /* 0x000fe40000000f00 */
[----:B------:R-:W-:Y:S02]  /*8a20*/  MOV R76, 0x8a40 ;  /* 0x00008a40004c7802 */ /* 0x000fe40000000f00 */
[----:B------:R-:W-:Y:S05]  /*8a30*/  CALL.REL.NOINC `($__internal_179_$__cuda_sm70_shflsync_up) ;  /* 0x00000d1000007944 */ /* 0x000fea0003c00000 */
        /* <DEDUP_REMOVED lines=8> */
[----:B------:R-:W-:Y:S05]  /*8ac0*/  CALL.REL.NOINC `($__internal_179_$__cuda_sm70_shflsync_up) ;  /* 0x00000c8000007944 */ /* 0x000fea0003c00000 */
[----:B0-----:R-:W-:Y:S01]  /*8ad0*/  HFMA2.MMA R192, -RZ, RZ, 0, 2.384185791015625e-07 ;  /* 0x00000004ffc07435 */ /* 0x001fe200000001ff */
[----:B-1----:R-:W-:Y:S02]  /*8ae0*/  MOV R78, R191 ;  /* 0x000000bf004e7202 */ /* 0x002fe40000000f00 */
[----:B------:R-:W-:Y:S02]  /*8af0*/  MOV R191, R188 ;  /* 0x000000bc00bf7202 */ /* 0x000fe40000000f00 */
[----:B------:R-:W-:Y:S02]  /*8b00*/  MOV R193, RZ ;  /* 0x000000ff00c17202 */ /* 0x000fe40000000f00 */
[----:B------:R-:W-:Y:S02]  /*8b10*/  MOV R194, 0xffffffff ;  /* 0xffffffff00c27802 */ /* 0x000fe40000000f00 */
[----:B------:R-:W-:Y:S02]  /*8b20*/  MOV R76, 0x8b40 ;  /* 0x00008b40004c7802 */ /* 0x000fe40000000f00 */
[----:B------:R-:W-:Y:S05]  /*8b30*/  CALL.REL.NOINC `($__internal_179_$__cuda_sm70_shflsync_up) ;  /* 0x00000c1000007944 */ /* 0x000fea0003c00000 */
        /* <DEDUP_REMOVED lines=8> */
[----:B------:R-:W-:Y:S05]  /*8bc0*/  CALL.REL.NOINC `($__internal_179_$__cuda_sm70_shflsync_up) ;  /* 0x00000b8000007944 */ /* 0x000fea0003c00000 */
[----:B0-----:R-:W-:Y:S01]  /*8bd0*/  HFMA2.MMA R192, -RZ, RZ, 0, 4.76837158203125e-07 ;  /* 0x00000008ffc07435 */ /* 0x001fe200000001ff */
[----:B-1----:R-:W-:Y:S02]  /*8be0*/  MOV R78, R191 ;  /* 0x000000bf004e7202 */ /* 0x002fe40000000f00 */
[----:B------:R-:W-:Y:S02]  /*8bf0*/  MOV R191, R188 ;  /* 0x000000bc00bf7202 */ /* 0x000fe40000000f00 */
[----:B------:R-:W-:Y:S02]  /*8c00*/  MOV R193, RZ ;  /* 0x000000ff00c17202 */ /* 0x000fe40000000f00 */
[----:B------:R-:W-:Y:S02]  /*8c10*/  MOV R194, 0xffffffff ;  /* 0xffffffff00c27802 */ /* 0x000fe40000000f00 */
[----:B------:R-:W-:Y:S02]  /*8c20*/  MOV R76, 0x8c40 ;  /* 0x00008c40004c7802 */ /* 0x000fe40000000f00 */
[----:B------:R-:W-:Y:S05]  /*8c30*/  CALL.REL.NOINC `($__internal_179_$__cuda_sm70_shflsync_up) ;  /* 0x00000b1000007944 */ /* 0x000fea0003c00000 */
        /* <DEDUP_REMOVED lines=8> */
[----:B------:R-:W-:Y:S05]  /*8cc0*/  CALL.REL.NOINC `($__internal_179_$__cuda_sm70_shflsync_up) ;  /* 0x00000a8000007944 */ /* 0x000fea0003c00000 */
[----:B0-----:R-:W-:Y:S01]  /*8cd0*/  HFMA2.MMA R192, -RZ, RZ, 0, 9.5367431640625e-07 ;  /* 0x00000010ffc07435 */ /* 0x001fe200000001ff */
[----:B-1----:R-:W-:Y:S02]  /*8ce0*/  MOV R190, R191 ;  /* 0x000000bf00be7202 */ /* 0x002fe40000000f00 */
[----:B------:R-:W-:Y:S02]  /*8cf0*/  MOV R191, R188 ;  /* 0x000000bc00bf7202 */ /* 0x000fe40000000f00 */
[----:B------:R-:W-:Y:S02]  /*8d00*/  MOV R193, RZ ;  /* 0x000000ff00c17202 */ /* 0x000fe40000000f00 */
[----:B------:R-:W-:Y:S02]  /*8d10*/  MOV R194, 0xffffffff ;  /* 0xffffffff00c27802 */ /* 0x000fe40000000f00 */
[----:B------:R-:W-:Y:S02]  /*8d20*/  MOV R76, 0x8d40 ;  /* 0x00008d40004c7802 */ /* 0x000fe40000000f00 */
[----:B------:R-:W-:Y:S05]  /*8d30*/  CALL.REL.NOINC `($__internal_179_$__cuda_sm70_shflsync_up) ;  /* 0x00000a1000007944 */ /* 0x000fea0003c00000 */
[----:B-1----:R-:W-:Y:S01]  /*8d40*/  MOV R76, R191 ;  /* 0x000000bf004c7202 */ /* 0x002fe20000000f00 */
[----:B0-----:R-:W-:Y:S05]  /*8d50*/  BRA `(.L_x_4464) ;  /* 0xffffc4a000007947 */ /* 0x001fea000383ffff */
.L_x_4416:
[----:B------:R-:W-:Y:S01]  /*8d60*/  HFMA2.MMA R192, -RZ, RZ, 0, 5.9604644775390625e-08 ;  /* 0x00000001ffc07435 */ /* 0x000fe200000001ff */
[----:B------:R-:W-:-:S02]  /*8d70*/  MOV R191, R189 ;  /* 0x000000bd00bf7202 */ /* 0x000fc40000000f00 */
[----:B------:R-:W-:Y:S02]  /*8d80*/  MOV R193, RZ ;  /* 0x000000ff00c17202 */ /* 0x000fe40000000f00 */
[----:B------:R-:W-:Y:S02]  /*8d90*/  MOV R194, 0xffffffff ;  /* 0xffffffff00c27802 */ /* 0x000fe40000000f00 */
[----:B------:R-:W-:Y:S02]  /*8da0*/  MOV R76, 0x8dc0 ;  /* 0x00008dc0004c7802 */ /* 0x000fe40000000f00 */
[----:B01----:R-:W-:Y:S05]  /*8db0*/  CALL.REL.NOINC `($__internal_179_$__cuda_sm70_shflsync_up) ;  /* 0x0000099000007944 */ /* 0x003fea0003c00000 */
[----:B0-----:R-:W-:Y:S01]  /*8dc0*/  HFMA2.MMA R192, -RZ, RZ, 0, 5.9604644775390625e-08 ;  /* 0x00000001ffc07435 */ /* 0x001fe200000001ff */
[----:B-1----:R-:W-:Y:S02]  /*8dd0*/  MOV R78, R191 ;  /* 0x000000bf004e7202 */ /* 0x002fe40000000f00 */
[----:B------:R-:W-:Y:S02]  /*8de0*/  MOV R191, R79 ;  /* 0x0000004f00bf7202 */ /* 0x000fe40000000f00 */
[----:B------:R-:W-:Y:S02]  /*8df0*/  MOV R193, RZ ;  /* 0x000000ff00c17202 */ /* 0x000fe40000000f00 */
[----:B------:R-:W-:-:S02]  /*8e00*/  MOV R194, 0xffffffff ;  /* 0xffffffff00c27802 */ /* 0x000fc40000000f00 */
[----:B------:R-:W-:Y:S02]  /*8e10*/  MOV R76, 0x8e30 ;  /* 0x00008e30004c7802 */ /* 0x000fe40000000f00 */
[----:B------:R-:W-:Y:S05]  /*8e20*/  CALL.REL.NOINC `($__internal_179_$__cuda_sm70_shflsync_up) ;  /* 0x0000092000007944 */ /* 0x000fea0003c00000 */
[----:B------:R-:W-:Y:S01]  /*8e30*/  HFMA2.MMA R214, -RZ, RZ, 0, 0 ;  /* 0x00000000ffd67435 */ /* 0x000fe200000001ff */
[----:B------:R-:W-:Y:S02]  /*8e40*/  MOV R188, R78 ;  /* 0x0000004e00bc7202 */ /* 0x000fe40000000f00 */
[----:B-1----:R-:W-:Y:S02]  /*8e50*/  MOV R189, R191 ;  /* 0x000000bf00bd7202 */ /* 0x002fe40000000f00 */
[----:B------:R-:W-:Y:S02]  /*8e60*/  MOV R215, R92 ;  /* 0x0000005c00d77202 */ /* 0x000fe40000000f00 */
[----:B------:R-:W-:Y:S02]  /*8e70*/  MOV R216, 0x1f ;  /* 0x0000001f00d87802 */ /* 0x000fe40000000f00 */
[----:B------:R-:W-:Y:S02]  /*8e80*/  MOV R217, 0xffffffff ;  /* 0xffffffff00d97802 */ /* 0x000fe40000000f00 */
[----:B------:R-:W-:-:S02]  /*8e90*/  MOV R76, 0x8eb0 ;  /* 0x00008eb0004c7802 */ /* 0x000fc40000000f00 */
[----:B0-----:R-:W-:Y:S05]  /*8ea0*/  CALL.REL.NOINC `($__internal_178_$__cuda_sm70_shflsync_idx_p) ;  /* 0x0000086000007944 */ /* 0x001fea0003c00000 */
[----:B-1----:R-:W-:Y:S01]  /*8eb0*/  MOV R92, R214 ;  /* 0x000000d6005c7202 */ /* 0x002fe20000000f00 */
[----:B------:R-:W-:Y:S01]  /*8ec0*/  HFMA2.MMA R214, -RZ, RZ, 0, 0 ;  /* 0x00000000ffd67435 */ /* 0x000fe200000001ff */
[----:B0-----:R-:W-:-:S02]  /*8ed0*/  MOV R215, R93 ;  /* 0x0000005d00d77202 */ /* 0x001fc40000000f00 */
[----:B------:R-:W-:Y:S02]  /*8ee0*/  MOV R216, 0x1f ;  /* 0x0000001f00d87802 */ /* 0x000fe40000000f00 */
[----:B------:R-:W-:Y:S02]  /*8ef0*/  MOV R217, 0xffffffff ;  /* 0xffffffff00d97802 */ /* 0x000fe40000000f00 */
[----:B------:R-:W-:Y:S02]  /*8f00*/  MOV R76, 0x8f20 ;  /* 0x00008f20004c7802 */ /* 0x000fe40000000f00 */
[----:B------:R-:W-:Y:S05]  /*8f10*/  CALL.REL.NOINC `($__internal_178_$__cuda_sm70_shflsync_idx_p) ;  /* 0x000007f000007944 */ /* 0x000fea0003c00000 */
[----:B-1----:R-:W-:Y:S01]  /*8f20*/  MOV R77, R214 ;  /* 0x000000d6004d7202 */ /* 0x002fe20000000f00 */
[----:B0-----:R-:W-:Y:S05]  /*8f30*/  BRA `(.L_x_4465) ;  /* 0xffffc43000007947 */ /* 0x001fea000383ffff */
.L_x_4419:
[----:B------:R-:W-:Y:S01]  /*8f40*/  HFMA2.MMA R213, -RZ, RZ, 0, 5.9604644775390625e-08 ;  /* 0x00000001ffd57435 */ /* 0x000fe200000001ff */
[----:B------:R-:W-:Y:S02]  /*8f50*/  MOV R212, R78 ;  /* 0x0000004e00d47202 */ /* 0x000fe40000000f00 */
[----:B------:R-:W-:Y:S02]  /*8f60*/  MOV R214, 0x1f ;  /* 0x0000001f00d67802 */ /* 0x000fe40000000f00 */
[----:B------:R-:W-:-:S02]  /*8f70*/  MOV R215, 0xffffffff ;  /* 0xffffffff00d77802 */ /* 0x000fc40000000f00 */
[----:B------:R-:W-:Y:S02]  /*8f80*/  MOV R76, 0x8fa0 ;  /* 0x00008fa0004c7802 */ /* 0x000fe40000000f00 */
[----:B------:R-:W-:Y:S05]  /*8f90*/  CALL.REL.NOINC `($__internal_177_$__cuda_sm70_shflsync_down) ;  /* 0x0000073000007944 */ /* 0x000fea0003c00000 */
[----:B-1----:R-:W-:Y:S01]  /*8fa0*/  MOV R211, R212 ;  /* 0x000000d400d37202 */ /* 0x002fe20000000f00 */
[----:B0-----:R-:W-:Y:S05]  /*8fb0*/  BRA `(.L_x_4466) ;  /* 0xffffc89000007947 */ /* 0x001fea000383ffff */
.L_x_4420:
[----:B------:R-:W-:Y:S01]  /*8fc0*/  HFMA2.MMA R213, -RZ, RZ, 0, 5.9604644775390625e-08 ;  /* 0x00000001ffd57435 */ /* 0x000fe200000001ff */
[----:B------:R-:W-:Y:S02]  /*8fd0*/  MOV R212, R79 ;  /* 0x0000004f00d47202 */ /* 0x000fe40000000f00 */
[----:B------:R-:W-:Y:S02]  /*8fe0*/  MOV R214, 0x1f ;  /* 0x0000001f00d67802 */ /* 0x000fe40000000f00 */
[----:B------:R-:W-:Y:S02]  /*8ff0*/  MOV R215, 0xffffffff ;  /* 0xffffffff00d77802 */ /* 0x000fe40000000f00 */
[----:B------:R-:W-:Y:S02]  /*9000*/  MOV R76, 0x9020 ;  /* 0x00009020004c7802 */ /* 0x000fe40000000f00 */
[----:B01----:R-:W-:Y:S05]  /*9010*/  CALL.REL.NOINC `($__internal_177_$__cuda_sm70_shflsync_down) ;  /* 0x000006b000007944 */ /* 0x003fea0003c00000 */
        /* <DEDUP_REMOVED lines=9> */
[----:B------:R-:W-:Y:S05]  /*90b0*/  CALL.REL.NOINC `($__internal_177_$__cuda_sm70_shflsync_down) ;  /* 0x0000061000007944 */ /* 0x000fea0003c00000 */
[----:B0-----:R-:W-:Y:S01]  /*90c0*/  HFMA2.MMA R213, -RZ, RZ, 0, 1.1920928955078125e-07 ;  /* 0x00000002ffd57435 */ /* 0x001fe200000001ff */
[----:B-1----:R-:W-:Y:S02]  /*90d0*/  MOV R78, R212 ;  /* 0x000000d4004e7202 */ /* 0x002fe40000000f00 */
[----:B------:R-:W-:-:S02]  /*90e0*/  MOV R212, R79 ;  /* 0x0000004f00d47202 */ /* 0x000fc40000000f00 */
[----:B------:R-:W-:Y:S02]  /*90f0*/  MOV R214, 0x1f ;  /* 0x0000001f00d67802 */ /* 0x000fe40000000f00 */
[----:B------:R-:W-:Y:S02]  /*9100*/  MOV R215, 0xffffffff ;  /* 0xffffffff00d77802 */ /* 0x000fe40000000f00 */
[----:B------:R-:W-:Y:S02]  /*9110*/  MOV R76, 0x9130 ;  /* 0x00009130004c7802 */ /* 0x000fe40000000f00 */
[----:B------:R-:W-:Y:S05]  /*9120*/  CALL.REL.NOINC `($__internal_177_$__cuda_sm70_shflsync_down) ;  /* 0x000005a000007944 */ /* 0x000fea0003c00000 */
[----:B-1----:R-:W-:Y:S01]  /*9130*/  @!P3 FFMA.FTZ R79, R211, R212, R79 ;  /* 0x000000d4d34fb223 */ /* 0x002fe2000001004f */
[----:B0-----:R-:W-:Y:S01]  /*9140*/  HFMA2.MMA R213, -RZ, RZ, 0, 2.384185791015625e-07 ;  /* 0x00000004ffd57435 */ /* 0x001fe200000001ff */
[----:B------:R-:W-:Y:S01]  /*9150*/  @!P3 FMUL.FTZ R211, R78, R211 ;  /* 0x000000d34ed3b220 */ /* 0x000fe20000410000 */
[----:B------:R-:W-:Y:S02]  /*9160*/  MOV R214, 0x1f ;  /* 0x0000001f00d67802 */ /* 0x000fe40000000f00 */
[----:B------:R-:W-:Y:S02]  /*9170*/  MOV R215, 0xffffffff ;  /* 0xffffffff00d77802 */ /* 0x000fe40000000f00 */
[----:B------:R-:W-:-:S02]  /*9180*/  MOV R212, R211 ;  /* 0x000000d300d47202 */ /* 0x000fc40000000f00 */
[----:B------:R-:W-:Y:S02]  /*9190*/  MOV R76, 0x91b0 ;  /* 0x000091b0004c7802 */ /* 0x000fe40000000f00 */
[----:B------:R-:W-:Y:S05]  /*91a0*/  CALL.REL.NOINC `($__internal_177_$__cuda_sm70_shflsync_down) ;  /* 0x0000052000007944 */ /* 0x000fea0003c00000 */
[----:B0-----:R-:W-:Y:S01]  /*91b0*/  HFMA2.MMA R213, -RZ, RZ, 0, 2.384185791015625e-07 ;  /* 0x00000004ffd57435 */ /* 0x001fe200000001ff */
[----:B-1----:R-:W-:Y:S02]  /*91c0*/  MOV R78, R212 ;  /* 0x000000d4004e7202 */ /* 0x002fe40000000f00 */
[----:B------:R-:W-:Y:S02]  /*91d0*/  MOV R212, R79 ;  /* 0x0000004f00d47202 */ /* 0x000fe40000000f00 */
[----:B------:R-:W-:Y:S02]  /*91e0*/  MOV R214, 0x1f ;  /* 0x0000001f00d67802 */ /* 0x000fe40000000f00 */
[----:B------:R-:W-:Y:S02]  /*91f0*/  MOV R215, 0xffffffff ;  /* 0xffffffff00d77802 */ /* 0x000fe40000000f00 */
[----:B------:R-:W-:Y:S02]  /*9200*/  MOV R76, 0x9220 ;  /* 0x00009220004c7802 */ /* 0x000fe40000000f00 */
[----:B------:R-:W-:Y:S05]  /*9210*/  CALL.REL.NOINC `($__internal_177_$__cuda_sm70_shflsync_down) ;  /* 0x000004b000007944 */ /* 0x000fea0003c00000 */
[----:B-1----:R-:W-:Y:S01]  /*9220*/  @!P2 FFMA.FTZ R79, R211, R212, R79 ;  /* 0x000000d4d34fa223 */ /* 0x002fe2000001004f */
[----:B0-----:R-:W-:Y:S01]  /*9230*/  HFMA2.MMA R213, -RZ, RZ, 0, 4.76837158203125e-07 ;  /* 0x00000008ffd57435 */ /* 0x001fe200000001ff */
[----:B------:R-:W-:Y:S01]  /*9240*/  @!P2 FMUL.FTZ R211, R78, R211 ;  /* 0x000000d34ed3a220 */ /* 0x000fe20000410000 */
[----:B------:R-:W-:-:S02]  /*9250*/  MOV R214, 0x1f ;  /* 0x0000001f00d67802 */ /* 0x000fc40000000f00 */
[----:B------:R-:W-:Y:S02]  /*9260*/  MOV R215, 0xffffffff ;  /* 0xffffffff00d77802 */ /* 0x000fe40000000f00 */
[----:B------:R-:W-:Y:S02]  /*9270*/  MOV R212, R211 ;  /* 0x000000d300d47202 */ /* 0x000fe40000000f00 */
[----:B------:R-:W-:Y:S02]  /*9280*/  MOV R76, 0x92a0 ;  /* 0x000092a0004c7802 */ /* 0x000fe40000000f00 */
[----:B------:R-:W-:Y:S05]  /*9290*/  CALL.REL.NOINC `($__internal_177_$__cuda_sm70_shflsync_down) ;  /* 0x0000043000007944 */ /* 0x000fea0003c00000 */
[----:B0-----:R-:W-:Y:S01]  /*92a0*/  HFMA2.MMA R213, -RZ, RZ, 0, 4.76837158203125e-07 ;  /* 0x00000008ffd57435 */ /* 0x001fe200000001ff */
[----:B-1----:R-:W-:Y:S02]  /*92b0*/  MOV R78, R212 ;  /* 0x000000d4004e7202 */ /* 0x002fe40000000f00 */
[----:B------:R-:W-:Y:S02]  /*92c0*/  MOV R212, R79 ;  /* 0x0000004f00d47202 */ /* 0x000fe40000000f00 */
[----:B------:R-:W-:Y:S02]  /*92d0*/  MOV R214, 0x1f ;  /* 0x0000001f00d67802 */ /* 0x000fe40000000f00 */
[----:B------:R-:W-:-:S02]  /*92e0*/  MOV R215, 0xffffffff ;  /* 0xffffffff00d77802 */ /* 0x000fc40000000f00 */
[----:B------:R-:W-:Y:S02]  /*92f0*/  MOV R76, 0x9310 ;  /* 0x00009310004c7802 */ /* 0x000fe40000000f00 */
[----:B------:R-:W-:Y:S05]  /*9300*/  CALL.REL.NOINC `($__internal_177_$__cuda_sm70_shflsync_down) ;  /* 0x000003c000007944 */ /* 0x000fea0003c00000 */
[----:B-1----:R-:W-:Y:S01]  /*9310*/  @!P1 FFMA.FTZ R79, R211, R212, R79 ;  /* 0x000000d4d34f9223 */ /* 0x002fe2000001004f */
[----:B0-----:R-:W-:Y:S01]  /*9320*/  HFMA2.MMA R213, -RZ, RZ, 0, 9.5367431640625e-07 ;  /* 0x00000010ffd57435 */ /* 0x001fe200000001ff */
[----:B------:R-:W-:Y:S01]  /*9330*/  @!P1 FMUL.FTZ R211, R78, R211 ;  /* 0x000000d34ed39220 */ /* 0x000fe20000410000 */
[----:B------:R-:W-:Y:S02]  /*9340*/  MOV R214, 0x1f ;  /* 0x0000001f00d67802 */ /* 0x000fe40000000f00 */
[----:B------:R-:W-:Y:S02]  /*9350*/  MOV R215, 0xffffffff ;  /* 0xffffffff00d77802 */ /* 0x000fe40000000f00 */
[----:B------:R-:W-:Y:S02]  /*9360*/  MOV R212, R211 ;  /* 0x000000d300d47202 */ /* 0x000fe40000000f00 */
[----:B------:R-:W-:Y:S02]  /*9370*/  MOV R76, 0x9390 ;  /* 0x00009390004c7802 */ /* 0x000fe40000000f00 */
[----:B------:R-:W-:Y:S05]  /*9380*/  CALL.REL.NOINC `($__internal_177_$__cuda_sm70_shflsync_down) ;  /* 0x0000034000007944 */ /* 0x000fea0003c00000 */
[----:B0-----:R-:W-:Y:S01]  /*9390*/  HFMA2.MMA R213, -RZ, RZ, 0, 9.5367431640625e-07 ;  /* 0x00000010ffd57435 */ /* 0x001fe200000001ff */
[----:B-1----:R-:W-:-:S02]  /*93a0*/  MOV R78, R212 ;  /* 0x000000d4004e7202 */ /* 0x002fc40000000f00 */
[----:B------:R-:W-:Y:S02]  /*93b0*/  MOV R212, R79 ;  /* 0x0000004f00d47202 */ /* 0x000fe40000000f00 */
[----:B------:R-:W-:Y:S02]  /*93c0*/  MOV R214, 0x1f ;  /* 0x0000001f00d67802 */ /* 0x000fe40000000f00 */
[----:B------:R-:W-:Y:S02]  /*93d0*/  MOV R215, 0xffffffff ;  /* 0xffffffff00d77802 */ /* 0x000fe40000000f00 */
[----:B------:R-:W-:Y:S02]  /*93e0*/  MOV R76, 0x9400 ;  /* 0x00009400004c7802 */ /* 0x000fe40000000f00 */
[----:B------:R-:W-:Y:S05]  /*93f0*/  CALL.REL.NOINC `($__internal_177_$__cuda_sm70_shflsync_down) ;  /* 0x000002d000007944 */ /* 0x000fea0003c00000 */
[----:B-1----:R-:W-:Y:S01]  /*9400*/  @!P0 FFMA.FTZ R79, R211, R212, R79 ;  /* 0x000000d4d34f8223 */ /* 0x002fe2000001004f */
[----:B0-----:R-:W-:Y:S01]  /*9410*/  HFMA2.MMA R214, -RZ, RZ, 0, 0 ;  /* 0x00000000ffd67435 */ /* 0x001fe200000001ff */
[----:B------:R-:W-:Y:S01]  /*9420*/  @!P0 FMUL.FTZ R211, R78, R211 ;  /* 0x000000d34ed38220 */ /* 0x000fe20000410000 */
[----:B------:R-:W-:Y:S02]  /*9430*/  MOV R216, 0x1f ;  /* 0x0000001f00d87802 */ /* 0x000fe40000000f00 */
[----:B------:R-:W-:-:S02]  /*9440*/  MOV R217, 0xffffffff ;  /* 0xffffffff00d97802 */ /* 0x000fc40000000f00 */
[----:B------:R-:W-:Y:S02]  /*9450*/  MOV R215, R211 ;  /* 0x000000d300d77202 */ /* 0x000fe40000000f00 */
[----:B------:R-:W-:Y:S02]  /*9460*/  MOV R76, 0x9480 ;  /* 0x00009480004c7802 */ /* 0x000fe40000000f00 */
[----:B------:R-:W-:Y:S05]  /*9470*/  CALL.REL.NOINC `($__internal_178_$__cuda_sm70_shflsync_idx_p) ;  /* 0x0000029000007944 */ /* 0x000fea0003c00000 */
[----:B-1----:R-:W-:Y:S01]  /*9480*/  MOV R78, R214 ;  /* 0x000000d6004e7202 */ /* 0x002fe20000000f00 */
[----:B------:R-:W-:Y:S01]  /*9490*/  HFMA2.MMA R214, -RZ, RZ, 0, 0 ;  /* 0x00000000ffd67435 */ /* 0x000fe200000001ff */
[----:B0-----:R-:W-:Y:S02]  /*94a0*/  MOV R215, R79 ;  /* 0x0000004f00d77202 */ /* 0x001fe40000000f00 */
[----:B------:R-:W-:Y:S02]  /*94b0*/  MOV R216, 0x1f ;  /* 0x0000001f00d87802 */ /* 0x000fe40000000f00 */
[----:B------:R-:W-:Y:S02]  /*94c0*/  MOV R217, 0xffffffff ;  /* 0xffffffff00d97802 */ /* 0x000fe40000000f00 */
[----:B------:R-:W-:-:S02]  /*94d0*/  MOV R76, 0x94f0 ;  /* 0x000094f0004c7802 */ /* 0x000fc40000000f00 */
[----:B------:R-:W-:Y:S05]  /*94e0*/  CALL.REL.NOINC `($__internal_178_$__cuda_sm70_shflsync_idx_p) ;  /* 0x0000022000007944 */ /* 0x000fea0003c00000 */
[----:B------:R-:W-:Y:S01]  /*94f0*/  HFMA2.MMA R213, -RZ, RZ, 0, 5.9604644775390625e-08 ;  /* 0x00000001ffd57435 */ /* 0x000fe200000001ff */
[----:B-1----:R-:W-:-:S02]  /*9500*/  MOV R210, R214 ;  /* 0x000000d600d27202 */ /* 0x002fc40000000f00 */
[----:B------:R-:W-:Y:S02]  /*9510*/  MOV R208, R78 ;  /* 0x0000004e00d07202 */ /* 0x000fe40000000f00 */
[----:B------:R-:W-:Y:S02]  /*9520*/  MOV R212, R211 ;  /* 0x000000d300d47202 */ /* 0x000fe40000000f00 */
[----:B------:R-:W-:Y:S02]  /*9530*/  MOV R214, 0x1f ;  /* 0x0000001f00d67802 */ /* 0x000fe40000000f00 */
[----:B0-----:R-:W-:Y:S02]  /*9540*/  MOV R215, 0xffffffff ;  /* 0xffffffff00d77802 */ /* 0x001fe40000000f00 */
[----:B------:R-:W-:Y:S02]  /*9550*/  MOV R76, 0x9570 ;  /* 0x00009570004c7802 */ /* 0x000fe40000000f00 */
[----:B------:R-:W-:Y:S05]  /*9560*/  CALL.REL.NOINC `($__internal_177_$__cuda_sm70_shflsync_down) ;  /* 0x0000016000007944 */ /* 0x000fea0003c00000 */
[----:B0-----:R-:W-:Y:S01]  /*9570*/  HFMA2.MMA R213, -RZ, RZ, 0, 5.9604644775390625e-08 ;  /* 0x00000001ffd57435 */ /* 0x001fe200000001ff */
[----:B-1----:R-:W-:Y:S02]  /*9580*/  MOV R78, R212 ;  /* 0x000000d4004e7202 */ /* 0x002fe40000000f00 */
[----:B------:R-:W-:-:S02]  /*9590*/  MOV R212, R79 ;  /* 0x0000004f00d47202 */ /* 0x000fc40000000f00 */
[----:B------:R-:W-:Y:S02]  /*95a0*/  MOV R214, 0x1f ;  /* 0x0000001f00d67802 */ /* 0x000fe40000000f00 */
[----:B------:R-:W-:Y:S02]  /*95b0*/  MOV R215, 0xffffffff ;  /* 0xffffffff00d77802 */ /* 0x000fe40000000f00 */
[----:B------:R-:W-:Y:S02]  /*95c0*/  MOV R76, 0x95e0 ;  /* 0x000095e0004c7802 */ /* 0x000fe40000000f00 */
[----:B------:R-:W-:Y:S05]  /*95d0*/  CALL.REL.NOINC `($__internal_177_$__cuda_sm70_shflsync_down) ;  /* 0x000000f000007944 */ /* 0x000fea0003c00000 */
[----:B0-----:R-:W-:Y:S01]  /*95e0*/  HFMA2.MMA R214, -RZ, RZ, 0, 0 ;  /* 0x00000000ffd67435 */ /* 0x001fe200000001ff */
[----:B------:R-:W-:Y:S02]  /*95f0*/  MOV R211, R78 ;  /* 0x0000004e00d37202 */ /* 0x000fe40000000f00 */
[----:B------:R-:W-:Y:S02]  /*9600*/  MOV R215, R92 ;  /* 0x0000005c00d77202 */ /* 0x000fe40000000f00 */
[----:B------:R-:W-:Y:S02]  /*9610*/  MOV R216, 0x1f ;  /* 0x0000001f00d87802 */ /* 0x000fe40000000f00 */
[----:B------:R-:W-:-:S02]  /*9620*/  MOV R217, 0xffffffff ;  /* 0xffffffff00d97802 */ /* 0x000fc40000000f00 */
[----:B------:R-:W-:Y:S02]  /*9630*/  MOV R76, 0x9650 ;  /* 0x00009650004c7802 */ /* 0x000fe40000000f00 */
[----:B-1----:R-:W-:Y:S05]  /*9640*/  CALL.REL.NOINC `($__internal_178_$__cuda_sm70_shflsync_idx_p) ;  /* 0x000000c000007944 */ /* 0x002fea0003c00000 */
[----:B-1----:R-:W-:Y:S01]  /*9650*/  MOV R213, R214 ;  /* 0x000000d600d57202 */ /* 0x002fe20000000f00 */
[----:B------:R-:W-:Y:S01]  /*9660*/  HFMA2.MMA R214, -RZ, RZ, 0, 0 ;  /* 0x00000000ffd67435 */ /* 0x000fe200000001ff */
[----:B0-----:R-:W-:Y:S02]  /*9670*/  MOV R215, R93 ;  /* 0x0000005d00d77202 */ /* 0x001fe40000000f00 */
[----:B------:R-:W-:Y:S02]  /*9680*/  MOV R216, 0x1f ;  /* 0x0000001f00d87802 */ /* 0x000fe40000000f00 */
[----:B------:R-:W-:Y:S02]  /*9690*/  MOV R217, 0xffffffff ;  /* 0xffffffff00d97802 */ /* 0x000fe40000000f00 */
[----:B------:R-:W-:Y:S02]  /*96a0*/  MOV R76, 0x96c0 ;  /* 0x000096c0004c7802 */ /* 0x000fe40000000f00 */
[----:B------:R-:W-:Y:S05]  /*96b0*/  CALL.REL.NOINC `($__internal_178_$__cuda_sm70_shflsync_idx_p) ;  /* 0x0000005000007944 */ /* 0x000fea0003c00000 */
[----:B01----:R-:W-:Y:S05]  /*96c0*/  BRA `(.L_x_4467) ;  /* 0xffffc32000007947 */ /* 0x003fea000383ffff */
        .weak           $__internal_177_$__cuda_sm70_shflsync_down
        .type           $__internal_177_$__cuda_sm70_shflsync_down,@function
        .size           $__internal_177_$__cuda_sm70_shflsync_down,($__internal_178_$__cuda_sm70_shflsync_idx_p - $__internal_177_$__cuda_sm70_shflsync_down)
$__internal_177_$__cuda_sm70_shflsync_down:
[----:B------:R-:W-:Y:S01]  /*96d0*/  HFMA2.MMA R77, -RZ, RZ, 0, 0 ;  /* 0x00000000ff4d7435 */ /* 0x000fe200000001ff */
[----:B------:R-:W-:Y:S04]  /*96e0*/  WARPSYNC R215 ;  /* 0x000000d700007348 */ /* 0x000fe80003800000 */
[----:B------:R0:W1:Y:S01]  /*96f0*/  SHFL.DOWN PT, R212, R212, R213, R214 ;  /* 0x080000d5d4d47389 */ /* 0x00006200000e00d6 */
[----:B------:R-:W-:Y:S05]  /*9700*/  RET.REL.NODEC R76 `(_Z25selective_scan_bwd_kernelI32Selective_Scan_bwd_kernel_traitsILi64ELi16ELb1ELb1ELb0ELb1ELb1EffEEv12SSMParamsBwd) ;  /* 0xffff68f04c007950 */ /* 0x000fea0003c3ffff */
        .weak           $__internal_178_$__cuda_sm70_shflsync_idx_p
        .type           $__internal_178_$__cuda_sm70_shflsync_idx_p,@function
        .size           $__internal_178_$__cuda_sm70_shflsync_idx_p,($__internal_179_$__cuda_sm70_shflsync_up - $__internal_178_$__cuda_sm70_shflsync_idx_p)
$__internal_178_$__cuda_sm70_shflsync_idx_p:
[----:B------:R-:W-:Y:S01]  /*9710*/  MOV R77, 0x0 ;  /* 0x00000000004d7802 */ /* 0x000fe20000000f00 */
[----:B------:R-:W-:Y:S04]  /*9720*/  WARPSYNC R217 ;  /* 0x000000d900007348 */ /* 0x000fe80003800000 */
[----:B------:R0:W1:Y:S01]  /*9730*/  SHFL.IDX PT, R214, R215, R214, R216 ;  /* 0x000000d6d7d67389 */ /* 0x00006200000e00d8 */
[----:B------:R-:W-:Y:S05]  /*9740*/  RET.REL.NODEC R76 `(_Z25selective_scan_bwd_kernelI32Selective_Scan_bwd_kernel_traitsILi64ELi16ELb1ELb1ELb0ELb1ELb1EffEEv12SSMParamsBwd) ;  /* 0xffff68b04c007950 */ /* 0x000fea0003c3ffff */
        .weak           $__internal_179_$__cuda_sm70_shflsync_up
        .type           $__internal_179_$__cuda_sm70_shflsync_up,@function
        .size           $__internal_179_$__cuda_sm70_shflsync_up,(.L_x_8995 - $__internal_179_$__cuda_sm70_shflsync_up)
$__internal_179_$__cuda_sm70_shflsync_up:
[----:B------:R-:W-:Y:S01]  /*9750*/  HFMA2.MMA R77, -RZ, RZ, 0, 0 ;  /* 0x00000000ff4d7435 */ /* 0x000fe200000001ff */
[----:B------:R-:W-:Y:S04]  /*9760*/  WARPSYNC R194 ;  /* 0x000000c200007348 */ /* 0x000fe80003800000 */
[----:B------:R0:W1:Y:S01]  /*9770*/  SHFL.UP PT, R191, R191, R192, R193 ;  /* 0x040000c0bfbf7389 */ /* 0x00006200000e00c1 */
[----:B------:R-:W-:Y:S05]  /*9780*/  RET.REL.NODEC R76 `(_Z25selective_scan_bwd_kernelI32Selective_Scan_bwd_kernel_traitsILi64ELi16ELb1ELb1ELb0ELb1ELb1EffEEv12SSMParamsBwd) ;  /* 0xffff68704c007950 */ /* 0x000fea0003c3ffff */
.L_x_4468:
        /* <DEDUP_REMOVED lines=15> */
.L_x_8995:


//--------------------- .text._Z25selective_scan_bwd_kernelI32Selective_Scan_bwd_kernel_traitsILi64ELi16ELb1ELb1ELb1ELb0ELb0EffEEv12SSMParamsBwd --------------------------
	.section	.text._Z25selective_scan_bwd_kernelI32Selective_Scan_bwd_kernel_traitsILi64ELi16ELb1ELb1ELb1ELb0ELb0EffEEv12SSMParamsBwd,"ax",@progbits
	.sectioninfo	@"SHI_REGISTERS=253"
	.align	128
        .global         _Z25selective_scan_bwd_kernelI32Selective_Scan_bwd_kernel_traitsILi64ELi16ELb1ELb1ELb1ELb0ELb0EffEEv12SSMParamsBwd
        .type           _Z25selective_scan_bwd_kernelI32Selective_Scan_bwd_kernel_traitsILi64ELi16ELb1ELb1ELb1ELb0ELb0EffEEv12SSMParamsBwd,@function
        .size           _Z25selective_scan_bwd_kernelI32Selective_Scan_bwd_kernel_traitsILi64ELi16ELb1ELb1ELb1ELb0ELb0EffEEv12SSMParamsBwd,(.L_x_8998 - _Z25selective_scan_bwd_kernelI32Selective_Scan_bwd_kernel_traitsILi64ELi16ELb1ELb1ELb1ELb0ELb0EffEEv12SSMParamsBwd)
        .other          _Z25selective_scan_bwd_kernelI32Selective_Scan_bwd_kernel_traitsILi64ELi16ELb1ELb1ELb1ELb0ELb0EffEEv12SSMParamsBwd,@"STO_CUDA_ENTRY STV_DEFAULT"
_Z25selective_scan_bwd_kernelI32Selective_Scan_bwd_kernel_traitsILi64ELi16ELb1ELb1ELb1ELb0ELb0EffEEv12SSMParamsBwd:
.text._Z25selective_scan_bwd_kernelI32Selective_Scan_bwd_kernel_traitsILi64ELi16ELb1ELb1ELb1ELb0ELb0EffEEv12SSMParamsBwd:
        /* <DEDUP_REMOVED lines=21> */
[----:B------:R-:W-:Y:S01]  /*0150*/  IMAD R9, R26, c[0x0][0x1d0], RZ ;  /* 0x000074001a097a24 */ /* 0x000fe200078e02ff */
[----:B------:R-:W-:Y:S01]  /*0160*/  LOP3.LUT R10, R32, c[0x0][0x178], RZ, 0x3c, !PT ;  /* 0x00005e00200a7a12 */ /* 0x000fe200078e3cff */
[C---:B------:R-:W-:Y:S01]  /*0170*/  IMAD R13, R26.reuse, c[0x0][0x1e0], RZ ;  /* 0x000078001a0d7a24 */ /* 0x040fe200078e02ff */
[----:B------:R1:W2:Y:S01]  /*0180*/  F2I.FTZ.U32.TRUNC.NTZ R7, R6 ;  /* 0x0000000600077305 */ /* 0x0002a2000021f000 */
[----:B------:R-:W-:Y:S01]  /*0190*/  IMAD R15, R26, c[0x0][0x278], RZ ;  /* 0x00009e001a0f7a24 */ /* 0x000fe200078e02ff */
[----:B------:R3:W5:Y:S01]  /*01a0*/  @P1 LDG.E R29, [R4.64] ;  /* 0x00000004041d1981 */ /* 0x000762000c1e1900 */
[----:B------:R-:W-:Y:S01]  /*01b0*/  IMAD R11, R28, c[0x0][0x1d4], R9 ;  /* 0x000075001c0b7a24 */ /* 0x000fe200078e0209 */
[----:B------:R-:W-:Y:S01]  /*01c0*/  MOV R27, c[0x0][0x174] ;  /* 0x00005d00001b7a02 */ /* 0x000fe20000000f00 */
[----:B------:R-:W-:Y:S01]  /*01d0*/  IMAD R17, R26, c[0x0][0x190], RZ ;  /* 0x000064001a117a24 */ /* 0x000fe200078e02ff */
[----:B0-----:R-:W-:Y:S01]  /*01e0*/  IABS R2, R32 ;  /* 0x0000002000027213 */ /* 0x001fe20000000000 */
[----:B------:R-:W-:Y:S01]  /*01f0*/  IMAD R13, R28, c[0x0][0x1e4], R13 ;  /* 0x000079001c0d7a24 */ /* 0x000fe200078e020d */
[----:B------:R-:W-:Y:S01]  /*0200*/  ISETP.GE.AND P1, PT, R10, RZ, PT ;  /* 0x000000ff0a00720c */ /* 0x000fe20003f26270 */
[----:B-1----:R-:W-:Y:S01]  /*0210*/  HFMA2.MMA R6, -RZ, RZ, 0, 0 ;  /* 0x00000000ff067435 */ /* 0x002fe200000001ff */
[C---:B------:R-:W-:Y:S01]  /*0220*/  IMAD R15, R28.reuse, c[0x0][0x27c], R15 ;  /* 0x00009f001c0f7a24 */ /* 0x040fe200078e020f */
[----:B------:R-:W-:Y:S01]  /*0230*/  ISETP.NE.AND P0, PT, RZ, c[0x0][0x178], PT ;  /* 0x00005e00ff007a0c */ /* 0x000fe20003f05270 */
[C---:B---3--:R-:W-:Y:S01]  /*0240*/  IMAD.WIDE.U32 R4, R28.reuse, c[0x0][0x1e0], RZ ;  /* 0x000078001c047a25 */ /* 0x048fe200078e00ff */
[C---:B------:R-:W-:Y:S01]  /*0250*/  ISETP.GE.AND P3, PT, R27.reuse, 0x1, PT ;  /* 0x000000011b00780c */ /* 0x040fe20003f66270 */
[----:B------:R-:W-:Y:S01]  /*0260*/  CS2R R158, SRZ ;  /* 0x00000000009e7805 */ /* 0x000fe2000001ff00 */
[----:B------:R-:W-:Y:S01]  /*0270*/  SHF.L.U32 R27, R27, 0xa, RZ ;  /* 0x0000000a1b1b7819 */ /* 0x000fe200000006ff */
[----:B------:R-:W-:Y:S01]  /*0280*/  IMAD R17, R28, c[0x0][0x194], R17 ;  /* 0x000065001c117a24 */ /* 0x000fe200078e0211 */
[----:B--2---:R-:W-:Y:S01]  /*0290*/  IADD3 R8, RZ, -R7, RZ ;  /* 0x80000007ff087210 */ /* 0x004fe20007ffe0ff */
[----:B------:R-:W-:Y:S01]  /*02a0*/  IMAD R21, R26, c[0x0][0x1b0], RZ ;  /* 0x00006c001a157a24 */ /* 0x000fe200078e02ff */
[----:B------:R-:W-:Y:S01]  /*02b0*/  IADD3 R5, R5, R13, RZ ;  /* 0x0000000d05057210 */ /* 0x000fe20007ffe0ff */
[----:B------:R-:W-:Y:S01]  /*02c0*/  CS2R R156, SRZ ;  /* 0x00000000009c7805 */ /* 0x000fe2000001ff00 */
[----:B------:R-:W-:Y:S01]  /*02d0*/  IADD3 R13, R27, -0x400, RZ ;  /* 0xfffffc001b0d7810 */ /* 0x000fe20007ffe0ff */
[----:B------:R-:W-:Y:S01]  /*02e0*/  IMAD R3, R8, R19, RZ ;  /* 0x0000001308037224 */ /* 0x000fe200078e02ff */
[----:B------:R-:W-:Y:S01]  /*02f0*/  HFMA2.MMA R23, -RZ, RZ, 0, 0 ;  /* 0x00000000ff177435 */ /* 0x000fe200000001ff */
[----:B------:R-:W-:-:S04]  /*0300*/  IMAD.WIDE.U32 R8, R28, c[0x0][0x190], RZ ;  /* 0x000064001c087a25 */ /* 0x000fc800078e00ff */
[----:B------:R-:W-:Y:S01]  /*0310*/  IMAD.HI.U32 R7, R7, R3, R6 ;  /* 0x0000000307077227 */ /* 0x000fe200078e0006 */
[----:B------:R-:W-:-:S03]  /*0320*/  IADD3 R9, R9, R17, RZ ;  /* 0x0000001109097210 */ /* 0x000fc60007ffe0ff */
[----:B------:R-:W-:Y:S02]  /*0330*/  IMAD R17, R31, c[0x0][0x1e8], RZ ;  /* 0x00007a001f117a24 */ /* 0x000fe400078e02ff */
[----:B------:R-:W-:-:S04]  /*0340*/  IMAD.HI.U32 R25, R7, R2, RZ ;  /* 0x0000000207197227 */ /* 0x000fc800078e00ff */
[----:B------:R-:W-:Y:S01]  /*0350*/  IMAD.WIDE.U32 R6, R28, c[0x0][0x278], RZ ;  /* 0x00009e001c067a25 */ /* 0x000fe200078e00ff */
[----:B------:R-:W-:-:S03]  /*0360*/  IADD3 R0, -R25, RZ, RZ ;  /* 0x000000ff19007210 */ /* 0x000fc60007ffe1ff */
[----:B------:R-:W-:Y:S01]  /*0370*/  IMAD.WIDE.U32 R4, R32, c[0x0][0x1e8], R4 ;  /* 0x00007a0020047a25 */ /* 0x000fe200078e0004 */
[----:B------:R-:W-:-:S03]  /*0380*/  IADD3 R7, R7, R15, RZ ;  /* 0x0000000f07077210 */ /* 0x000fc60007ffe0ff */
[----:B------:R-:W-:Y:S02]  /*0390*/  IMAD R0, R19, R0, R2 ;  /* 0x0000000013007224 */ /* 0x000fe400078e0202 */
[----:B------:R-:W-:-:S03]  /*03a0*/  IMAD.WIDE.U32 R2, R28, c[0x0][0x1d0], RZ ;  /* 0x000074001c027a25 */ /* 0x000fc600078e00ff */
[----:B------:R-:W-:Y:S01]  /*03b0*/  ISETP.GT.U32.AND P4, PT, R19, R0, PT ;  /* 0x000000001300720c */ /* 0x000fe20003f84070 */
[----:B------:R-:W-:Y:S01]  /*03c0*/  IMAD R15, R31, c[0x0][0x1d8], RZ ;  /* 0x000076001f0f7a24 */ /* 0x000fe200078e02ff */
[----:B------:R-:W-:Y:S01]  /*03d0*/  IADD3 R3, R3, R11, RZ ;  /* 0x0000000b03037210 */ /* 0x000fe20007ffe0ff */
[C---:B------:R-:W-:Y:S02]  /*03e0*/  IMAD R12, R32.reuse, c[0x0][0x1ec], R17 ;  /* 0x00007b00200c7a24 */ /* 0x040fe400078e0211 */
[----:B------:R-:W-:-:S04]  /*03f0*/  IMAD.WIDE.U32 R6, R32, c[0x0][0x280], R6 ;  /* 0x0000a00020067a25 */ /* 0x000fc800078e0006 */
[----:B------:R-:W-:-:S04]  /*0400*/  IMAD.WIDE.U32 R2, R32, c[0x0][0x1d8], R2 ;  /* 0x0000760020027a25 */ /* 0x000fc800078e0002 */
[-C--:B------:R-:W-:Y:S01]  /*0410*/  @!P4 IADD3 R0, R0, -R19.reuse, RZ ;  /* 0x800000130000c210 */ /* 0x080fe20007ffe0ff */
[----:B------:R-:W-:Y:S01]  /*0420*/  IMAD.WIDE.U32 R10, R28, c[0x0][0x1b0], RZ ;  /* 0x00006c001c0a7a25 */ /* 0x000fe200078e00ff */
[----:B------:R-:W-:Y:S02]  /*0430*/  @!P4 IADD3 R25, R25, 0x1, RZ ;  /* 0x000000011919c810 */ /* 0x000fe40007ffe0ff */
[----:B------:R-:W-:Y:S01]  /*0440*/  ISETP.GE.U32.AND P2, PT, R0, R19, PT ;  /* 0x000000130000720c */ /* 0x000fe20003f46070 */
[----:B------:R-:W-:Y:S01]  /*0450*/  IMAD R19, R31, c[0x0][0x280], RZ ;  /* 0x0000a0001f137a24 */ /* 0x000fe200078e02ff */
[----:B------:R-:W-:Y:S01]  /*0460*/  IADD3 R17, P4, R13, R4, RZ ;  /* 0x000000040d117210 */ /* 0x000fe20007f9e0ff */
[C---:B------:R-:W-:Y:S01]  /*0470*/  IMAD R0, R32.reuse, c[0x0][0x1dc], R15 ;  /* 0x0000770020007a24 */ /* 0x040fe200078e020f */
[----:B------:R-:W-:Y:S01]  /*0480*/  SHF.R.S32.HI R15, RZ, 0x1f, R13 ;  /* 0x0000001fff0f7819 */ /* 0x000fe2000001140d */
[----:B------:R-:W-:Y:S02]  /*0490*/  IMAD R14, R32, c[0x0][0x284], R19 ;  /* 0x0000a100200e7a24 */ /* 0x000fe400078e0213 */
[----:B------:R-:W-:Y:S01]  /*04a0*/  IMAD R21, R28, c[0x0][0x1b4], R21 ;  /* 0x00006d001c157a24 */ /* 0x000fe200078e0215 */
[----:B------:R-:W-:-:S04]  /*04b0*/  IADD3.X R4, R15, R5, R12, P4, !PT ;  /* 0x000000050f047210 */ /* 0x000fc800027fe40c */
[----:B------:R-:W-:Y:S02]  /*04c0*/  IADD3 R11, R11, R21, RZ ;  /* 0x000000150b0b7210 */ /* 0x000fe40007ffe0ff */
[----:B------:R-:W-:Y:S02]  /*04d0*/  @P2 IADD3 R25, R25, 0x1, RZ ;  /* 0x0000000119192810 */ /* 0x000fe40007ffe0ff */
[----:B------:R-:W-:Y:S02]  /*04e0*/  IADD3 R19, P2, R13, R2, RZ ;  /* 0x000000020d137210 */ /* 0x000fe40007f5e0ff */
[----:B------:R-:W-:Y:S02]  /*04f0*/  @!P1 IADD3 R25, -R25, RZ, RZ ;  /* 0x000000ff19199210 */ /* 0x000fe40007ffe1ff */
[----:B------:R-:W-:Y:S02]  /*0500*/  @!P0 LOP3.LUT R25, RZ, c[0x0][0x178], RZ, 0x33, !PT ;  /* 0x00005e00ff198a12 */ /* 0x000fe400078e33ff */
[----:B------:R-:W-:-:S02]  /*0510*/  IADD3.X R0, R15, R3, R0, P2, !PT ;  /* 0x000000030f007210 */ /* 0x000fc400017fe400 */
[----:B------:R-:W-:Y:S01]  /*0520*/  LEA R18, P0, R19, c[0x0][0x240], 0x2 ;  /* 0x0000900013127a11 */ /* 0x000fe200078010ff */
[----:B------:R-:W-:Y:S01]  /*0530*/  IMAD.WIDE.U32 R8, R25, c[0x0][0x1a8], R8 ;  /* 0x00006a0019087a25 */ /* 0x000fe200078e0008 */
[----:B------:R-:W-:Y:S02]  /*0540*/  SHF.R.S32.HI R24, RZ, 0x1f, R25 ;  /* 0x0000001fff187819 */ /* 0x000fe40000011419 */
[----:B------:R-:W-:Y:S01]  /*0550*/  LEA R16, P1, R17, c[0x0][0x248], 0x2 ;  /* 0x0000920011107a11 */ /* 0x000fe200078210ff */
[----:B------:R-:W-:Y:S01]  /*0560*/  IMAD.WIDE.U32 R10, R25, c[0x0][0x1c8], R10 ;  /* 0x00007200190a7a25 */ /* 0x000fe200078e000a */
[----:B------:R-:W-:Y:S02]  /*0570*/  IADD3 R2, P5, R13, R6, RZ ;  /* 0x000000060d027210 */ /* 0x000fe40007fbe0ff */
[----:B------:R-:W-:Y:S01]  /*0580*/  LEA.HI.X R19, R19, c[0x0][0x244], R0, 0x2, P0 ;  /* 0x0000910013137a11 */ /* 0x000fe200000f1400 */
[----:B------:R-:W-:Y:S01]  /*0590*/  IMAD R0, R24, c[0x0][0x1a8], RZ ;  /* 0x00006a0018007a24 */ /* 0x000fe200078e02ff */
[----:B------:R-:W-:-:S02]  /*05a0*/  ISETP.NE.U32.AND P0, PT, RZ, c[0x0][0x260], PT ;  /* 0x00009800ff007a0c */ /* 0x000fc40003f05070 */
[----:B------:R-:W-:Y:S01]  /*05b0*/  LEA.HI.X R17, R17, c[0x0][0x24c], R4, 0x2, P1 ;  /* 0x0000930011117a11 */ /* 0x000fe200008f1404 */
[----:B------:R-:W-:Y:S01]  /*05c0*/  IMAD R4, R24, c[0x0][0x1c8], RZ ;  /* 0x0000720018047a24 */ /* 0x000fe200078e02ff */
[----:B------:R-:W-:Y:S01]  /*05d0*/  IADD3.X R7, R15, R7, R14, P5, !PT ;  /* 0x000000070f077210 */ /* 0x000fe20002ffe40e */
[C---:B------:R-:W-:Y:S01]  /*05e0*/  IMAD R3, R25.reuse, c[0x0][0x1ac], R0 ;  /* 0x00006b0019037a24 */ /* 0x040fe200078e0200 */
[C---:B------:R-:W-:Y:S01]  /*05f0*/  LEA R14, P2, R2.reuse, c[0x0][0x308], 0x2 ;  /* 0x0000c200020e7a11 */ /* 0x040fe200078410ff */
[----:B------:R-:W-:Y:S01]  /*0600*/  IMAD R5, R25, c[0x0][0x1cc], R4 ;  /* 0x0000730019057a24 */ /* 0x000fe200078e0204 */
[----:B------:R-:W-:Y:S02]  /*0610*/  ISETP.NE.AND.EX P0, PT, RZ, c[0x0][0x264], PT, P0 ;  /* 0x00009900ff007a0c */ /* 0x000fe40003f05300 */
[----:B------:R-:W-:Y:S02]  /*0620*/  LEA.HI.X R2, R2, c[0x0][0x30c], R7, 0x2, P2 ;  /* 0x0000c30002027a11 */ /* 0x000fe400010f1407 */
[----:B------:R-:W-:-:S02]  /*0630*/  ISETP.NE.U32.AND P1, PT, RZ, c[0x0][0x328], PT ;  /* 0x0000ca00ff007a0c */ /* 0x000fc40003f25070 */
[----:B------:R-:W-:Y:S02]  /*0640*/  ISETP.NE.U32.AND P2, PT, RZ, c[0x0][0x348], PT ;  /* 0x0000d200ff007a0c */ /* 0x000fe40003f45070 */
[----:B------:R-:W-:Y:S02]  /*0650*/  IADD3 R12, P5, R13, R8, RZ ;  /* 0x000000080d0c7210 */ /* 0x000fe40007fbe0ff */
[----:B------:R-:W-:Y:S02]  /*0660*/  IADD3 R8, R9, R3, RZ ;  /* 0x0000000309087210 */ /* 0x000fe40007ffe0ff */
[----:B------:R-:W-:Y:S02]  /*0670*/  IADD3 R10, P4, R13, R10, RZ ;  /* 0x0000000a0d0a7210 */ /* 0x000fe40007f9e0ff */
[----:B------:R-:W-:Y:S02]  /*0680*/  IADD3 R0, R11, R5, RZ ;  /* 0x000000050b007210 */ /* 0x000fe40007ffe0ff */
[----:B------:R-:W-:-:S02]  /*0690*/  ISETP.NE.AND.EX P1, PT, RZ, c[0x0][0x32c], PT, P1 ;  /* 0x0000cb00ff007a0c */ /* 0x000fc40003f25310 */
[----:B------:R-:W-:Y:S02]  /*06a0*/  ISETP.NE.AND.EX P2, PT, RZ, c[0x0][0x34c], PT, P2 ;  /* 0x0000d300ff007a0c */ /* 0x000fe40003f45320 */
[C---:B------:R-:W-:Y:S02]  /*06b0*/  IADD3.X R3, R15.reuse, R8, RZ, P5, !PT ;  /* 0x000000080f037210 */ /* 0x040fe40002ffe4ff */
[----:B------:R-:W-:Y:S01]  /*06c0*/  IADD3.X R15, R15, R0, RZ, P4, !PT ;  /* 0x000000000f0f7210 */ /* 0x000fe200027fe4ff */
[----:B------:R-:W-:Y:S01]  /*06d0*/  @P0 IMAD R0, R28, c[0x0][0x164], R32 ;  /* 0x000059001c000a24 */ /* 0x000fe200078e0220 */
[----:B------:R-:W-:Y:S02]  /*06e0*/  LEA R13, P5, R12, c[0x0][0x228], 0x2 ;  /* 0x00008a000c0d7a11 */ /* 0x000fe400078a10ff */
[----:B------:R-:W-:Y:S01]  /*06f0*/  @P0 MOV R161, 0x8 ;  /* 0x0000000800a10802 */ /* 0x000fe20000000f00 */
[----:B------:R-:W-:Y:S01]  /*0700*/  @P0 IMAD R0, R0, c[0x0][0x174], RZ ;  /* 0x00005d0000000a24 */ /* 0x000fe200078e02ff */
[----:B------:R-:W-:-:S02]  /*0710*/  LEA.HI.X R12, R12, c[0x0][0x22c], R3, 0x2, P5 ;  /* 0x00008b000c0c7a11 */ /* 0x000fc400028f1403 */
[----:B------:R-:W-:Y:S01]  /*0720*/  LEA R11, P6, R10, c[0x0][0x230], 0x2 ;  /* 0x00008c000a0b7a11 */ /* 0x000fe200078c10ff */
[----:B------:R-:W-:Y:S01]  /*0730*/  @P0 IMAD R0, R0, c[0x0][0x16c], RZ ;  /* 0x00005b0000000a24 */ /* 0x000fe200078e02ff */
[C---:B------:R-:W-:Y:S02]  /*0740*/  @P1 LEA R158, P4, R32.reuse, c[0x0][0x328], 0x2 ;  /* 0x0000ca00209e1a11 */ /* 0x040fe400078810ff */
[----:B------:R-:W-:Y:S01]  /*0750*/  @P2 LEA R156, P5, R32, c[0x0][0x348], 0x2 ;  /* 0x0000d200209c2a11 */ /* 0x000fe200078a10ff */
[----:B------:R-:W-:Y:S01]  /*0760*/  @P0 IMAD.WIDE R160, R0, R161, c[0x0][0x260] ;  /* 0x0000980000a00625 */ /* 0x000fe200078e02a1 */
[----:B------:R-:W-:Y:S01]  /*0770*/  LEA.HI.X R10, R10, c[0x0][0x234], R15, 0x2, P6 ;  /* 0x00008d000a0a7a11 */ /* 0x000fe200030f140f */
[----:B------:R-:W-:Y:S01]  /*0780*/  @!P0 CS2R R160, SRZ ;  /* 0x0000000000a08805 */ /* 0x000fe2000001ff00 */
[C-C-:B------:R-:W-:Y:S02]  /*0790*/  @P1 LEA.HI.X R159, R32.reuse, c[0x0][0x32c], R31.reuse, 0x2, P4 ;  /* 0x0000cb00209f1a11 */ /* 0x140fe400020f141f */
[----:B------:R-:W-:-:S02]  /*07a0*/  @P2 LEA.HI.X R157, R32, c[0x0][0x34c], R31, 0x2, P5 ;  /* 0x0000d300209d2a11 */ /* 0x000fc400028f141f */
[----:B------:R-:W-:Y:S01]  /*07b0*/  MOV R21, RZ ;  /* 0x000000ff00157202 */ /* 0x000fe20000000f00 */
[----:B------:R-:W-:Y:S05]  /*07c0*/  @!P3 BRA `(.L_x_4469) ;  /* 0x000044000000b947 */ /* 0x000fea0003800000 */
[----:B------:R-:W0:Y:S01]  /*07d0*/  S2R R22, SR_TID.X ;  /* 0x0000000000167919 */ /* 0x000e220000002100 */
[----:B------:R-:W-:Y:S02]  /*07e0*/  MOV R15, R2 ;  /* 0x00000002000f7202 */ /* 0x000fe40000000f00 */
[----:B------:R-:W-:Y:S01]  /*07f0*/  MOV R9, c[0x0][0x174] ;  /* 0x00005d0000097a02 */ /* 0x000fe20000000f00 */
[----:B------:R-:W1:Y:S01]  /*0800*/  S2R R20, SR_LANEID ;  /* 0x0000000000147919 */ /* 0x000e620000000000 */
[----:B------:R-:W-:Y:S02]  /*0810*/  MOV R21, RZ ;  /* 0x000000ff00157202 */ /* 0x000fe40000000f00 */
[----:B------:R-:W-:Y:S02]  /*0820*/  MOV R8, RZ ;  /* 0x000000ff00087202 */ /* 0x000fe40000000f00 */
[----:B------:R-:W-:-:S02]  /*0830*/  MOV R23, RZ ;  /* 0x000000ff00177202 */ /* 0x000fc40000000f00 */
[----:B0-----:R-:W-:-:S04]  /*0840*/  SHF.R.S32.HI R3, RZ, 0x1f, R22 ;  /* 0x0000001fff037819 */ /* 0x001fc80000011416 */
[----:B------:R-:W-:-:S04]  /*0850*/  LEA.HI R3, R3, R22, RZ, 0x5 ;  /* 0x0000001603037211 */ /* 0x000fc800078f28ff */
[----:B-1----:R-:W-:Y:S02]  /*0860*/  SHF.R.S32.HI R7, RZ, 0x5, R3 ;  /* 0x00000005ff077819 */ /* 0x002fe40000011403 */
.L_x_4520:
        /* <DEDUP_REMOVED lines=10> */
[----:B------:R-:W-:-:S03]  /*0910*/  IMAD.WIDE R34, R6, 0x10, R16 ;  /* 0x0000001006227825 */ /* 0x000fc600078e0210 */
[----:B------:R-:W-:Y:S01]  /*0920*/  SHF.L.U32 R5, R33, 0x4, RZ ;  /* 0x0000000421057819 */ /* 0x000fe200000006ff */
[----:B------:R-:W-:-:S04]  /*0930*/  IMAD R33, R20, 0x3, R33 ;  /* 0x0000000314217824 */ /* 0x000fc800078e0221 */
[----:B--2---:R0:W-:Y:S04]  /*0940*/  STS.128 [R5], R36 ;  /* 0x0000002405007388 */ /* 0x0041e80000000c00 */
[----:B---3--:R1:W-:Y:S04]  /*0950*/  STS.128 [R5+0x200], R40 ;  /* 0x0002002805007388 */ /* 0x0083e80000000c00 */
[----:B----4-:R2:W-:Y:S04]  /*0960*/  STS.128 [R5+0x400], R44 ;  /* 0x0004002c05007388 */ /* 0x0105e80000000c00 */
[----:B------:R3:W-:Y:S01]  /*0970*/  STS.128 [R5+0x600], R48 ;  /* 0x0006003005007388 */ /* 0x0007e20000000c00 */
        /* <DEDUP_REMOVED lines=11> */
[----:B----4-:R0:W-:Y:S04]  /*0a30*/  STS.128 [R5], R36 ;  /* 0x0000002405007388 */ /* 0x0101e80000000c00 */
[----:B------:R1:W-:Y:S04]  /*0a40*/  STS.128 [R5+0x200], R40 ;  /* 0x0002002805007388 */ /* 0x0003e80000000c00 */
[----:B--2---:R2:W-:Y:S04]  /*0a50*/  STS.128 [R5+0x400], R44 ;  /* 0x0004002c05007388 */ /* 0x0045e80000000c00 */
[----:B---3--:R3:W-:Y:S01]  /*0a60*/  STS.128 [R5+0x600], R48 ;  /* 0x0006003005007388 */ /* 0x0087e20000000c00 */
        /* <DEDUP_REMOVED lines=11> */
[----:B----4-:R-:W-:Y:S04]  /*0b20*/  STS.128 [R5], R36 ;  /* 0x0000002405007388 */ /* 0x010fe80000000c00 */
[----:B------:R-:W-:Y:S04]  /*0b30*/  STS.128 [R5+0x200], R40 ;  /* 0x0002002805007388 */ /* 0x000fe80000000c00 */
[----:B--2---:R-:W-:Y:S04]  /*0b40*/  STS.128 [R5+0x400], R44 ;  /* 0x0004002c05007388 */ /* 0x004fe80000000c00 */
[----:B---3--:R-:W-:Y:S01]  /*0b50*/  STS.128 [R5+0x600], R48 ;  /* 0x0006003005007388 */ /* 0x008fe20000000c00 */
[----:B------:R-:W-:-:S06]  /*0b60*/  NOP ;  /* 0x0000000000007918 */ /* 0x000fcc0000000000 */
[----:B------:R-:W0:Y:S04]  /*0b70*/  LDS.128 R104, [R33.X16] ;  /* 0x0000000021687984 */ /* 0x000e28000000cc00 */
[----:B------:R-:W1:Y:S04]  /*0b80*/  LDS.128 R100, [R33.X16+0x10] ;  /* 0x0000100021647984 */ /* 0x000e68000000cc00 */
[----:B------:R-:W2:Y:S04]  /*0b90*/  LDS.128 R96, [R33.X16+0x20] ;  /* 0x0000200021607984 */ /* 0x000ea8000000cc00 */
[----:B------:R-:W3:Y:S01]  /*0ba0*/  LDS.128 R92, [R33.X16+0x30] ;  /* 0x00003000215c7984 */ /* 0x000ee2000000cc00 */
        /* <DEDUP_REMOVED lines=20> */
[----:B------:R-:W-:Y:S02]  /*0cf0*/  FFMA.FTZ R0, R130, R98, R3 ;  /* 0x0000006282007223 */ /* 0x000fe40000010003 */
[-C--:B------:R-:W-:Y:S02]  /*0d00*/  FMUL.FTZ R82, R98, R30.reuse ;  /* 0x0000001e62527220 */ /* 0x080fe40000410000 */
[----:B------:R-:W-:Y:S02]  /*0d10*/  FFMA.FTZ R3, R131, R99, R0 ;  /* 0x0000006383037223 */ /* 0x000fe40000010000 */
[----:B------:R-:W-:Y:S02]  /*0d20*/  FMUL.FTZ R83, R99, R30 ;  /* 0x0000001e63537220 */ /* 0x000fe40000410000 */
[----:B---3--:R-:W-:-:S02]  /*0d30*/  FFMA.FTZ R0, R124, R92, R3 ;  /* 0x0000005c7c007223 */ /* 0x008fc40000010003 */
        /* <DEDUP_REMOVED lines=18> */
.L_x_4470:
        /* <DEDUP_REMOVED lines=10> */
.L_x_4519:
[----:B------:R-:W-:Y:S01]  /*0f00*/  SHF.R.S32.HI R0, RZ, 0x1f, R4 ;  /* 0x0000001fff007819 */ /* 0x000fe20000011404 */
[----:B------:R-:W-:-:S04]  /*0f10*/  IMAD.WIDE.U32 R34, R4, c[0x0][0x1a0], RZ ;  /* 0x0000680004227a25 */ /* 0x000fc800078e00ff */
[----:B------:R-:W-:Y:S01]  /*0f20*/  IMAD R33, R0, c[0x0][0x1a0], RZ ;  /* 0x0000680000217a24 */ /* 0x000fe200078e02ff */
[----:B------:R-:W-:-:S03]  /*0f30*/  LEA R36, P0, R34, R13, 0x2 ;  /* 0x0000000d22247211 */ /* 0x000fc600078010ff */
[----:B------:R-:W-:-:S05]  /*0f40*/  IMAD R33, R4, c[0x0][0x1a4], R33 ;  /* 0x0000690004217a24 */ /* 0x000fca00078e0221 */
[----:B------:R-:W-:-:S04]  /*0f50*/  IADD3 R33, R35, R33, RZ ;  /* 0x0000002123217210 */ /* 0x000fc80007ffe0ff */
[----:B------:R-:W-:-:S05]  /*0f60*/  LEA.HI.X R37, R34, R12, R33, 0x2, P0 ;  /* 0x0000000c22257211 */ /* 0x000fca00000f1421 */
[----:B------:R-:W-:-:S05]  /*0f70*/  IMAD.WIDE R34, R6, 0x10, R36 ;  /* 0x0000001006227825 */ /* 0x000fca00078e0224 */
[----:B------:R0:W2:Y:S04]  /*0f80*/  LDG.E.128 R52, [R34.64] ;  /* 0x0000000422347981 */ /* 0x0000a8000c1e1d00 */
[----:B------:R0:W3:Y:S04]  /*0f90*/  LDG.E.128 R48, [R34.64+0x200] ;  /* 0x0002000422307981 */ /* 0x0000e8000c1e1d00 */
[----:B------:R0:W4:Y:S04]  /*0fa0*/  LDG.E.128 R44, [R34.64+0x400] ;  /* 0x00040004222c7981 */ /* 0x000128000c1e1d00 */
[----:B------:R0:W4:Y:S01]  /*0fb0*/  LDG.E.128 R56, [R34.64+0x600] ;  /* 0x0006000422387981 */ /* 0x000122000c1e1d00 */
[----:B------:R-:W-:-:S02]  /*0fc0*/  IMAD R33, R31, c[0x0][0x180], RZ ;  /* 0x000060001f217a24 */ /* 0x000fc400078e02ff */
[----:B------:R-:W-:-:S04]  /*0fd0*/  IMAD.WIDE.U32 R36, R32, c[0x0][0x180], RZ ;  /* 0x0000600020247a25 */ /* 0x000fc800078e00ff */
[----:B------:R-:W-:Y:S02]  /*0fe0*/  IMAD R33, R32, c[0x0][0x184], R33 ;  /* 0x0000610020217a24 */ /* 0x000fe400078e0221 */
[----:B------:R-:W-:Y:S02]  /*0ff0*/  IMAD R41, R0, c[0x0][0x1c0], RZ ;  /* 0x0000700000297a24 */ /* 0x000fe400078e02ff */
[----:B------:R-:W-:Y:S01]  /*1000*/  IMAD.WIDE.U32 R38, R4, c[0x0][0x1c0], RZ ;  /* 0x0000700004267a25 */ /* 0x000fe200078e00ff */
[----:B------:R-:W-:-:S03]  /*1010*/  IADD3 R37, R37, R33, RZ ;  /* 0x0000002125257210 */ /* 0x000fc60007ffe0ff */
[----:B------:R-:W-:Y:S02]  /*1020*/  IMAD R33, R0, c[0x0][0x188], RZ ;  /* 0x0000620000217a24 */ /* 0x000fe400078e02ff */
[----:B------:R-:W-:-:S04]  /*1030*/  IMAD.WIDE.U32 R36, R4, c[0x0][0x188], R36 ;  /* 0x0000620004247a25 */ /* 0x000fc800078e0024 */
[----:B------:R-:W-:Y:S01]  /*1040*/  IMAD R33, R4, c[0x0][0x18c], R33 ;  /* 0x0000630004217a24 */ /* 0x000fe200078e0221 */
[----:B------:R-:W-:Y:S01]  /*1050*/  LEA R144, P0, R36, c[0x0][0x220], 0x2 ;  /* 0x0000880024907a11 */ /* 0x000fe200078010ff */
[----:B------:R-:W-:-:S03]  /*1060*/  IMAD R41, R4, c[0x0][0x1c4], R41 ;  /* 0x0000710004297a24 */ /* 0x000fc600078e0229 */
[----:B------:R-:W-:-:S04]  /*1070*/  IADD3 R33, R37, R33, RZ ;  /* 0x0000002125217210 */ /* 0x000fc80007ffe0ff */
[----:B------:R-:W-:Y:S02]  /*1080*/  LEA.HI.X R145, R36, c[0x0][0x224], R33, 0x2, P0 ;  /* 0x0000890024917a11 */ /* 0x000fe400000f1421 */
[C---:B0-----:R-:W-:Y:S02]  /*1090*/  LEA R34, P0, R38.reuse, R11, 0x2 ;  /* 0x0000000b26227211 */ /* 0x041fe400078010ff */
[----:B------:R-:W-:Y:S01]  /*10a0*/  IADD3 R33, R39, R41, RZ ;  /* 0x0000002927217210 */ /* 0x000fe20007ffe0ff */
[----:B------:R0:W4:Y:S03]  /*10b0*/  LDG.E R0, [R144.64] ;  /* 0x0000000490007981 */ /* 0x000126000c1e1900 */
[----:B------:R-:W-:-:S05]  /*10c0*/  LEA.HI.X R35, R38, R10, R33, 0x2, P0 ;  /* 0x0000000a26237211 */ /* 0x000fca00000f1421 */
[----:B------:R-:W-:Y:S01]  /*10d0*/  IMAD.WIDE R34, R6, 0x10, R34 ;  /* 0x0000001006227825 */ /* 0x000fe200078e0222 */
[----:B--2---:R-:W-:Y:S04]  /*10e0*/  STS.128 [R5], R52 ;  /* 0x0000003405007388 */ /* 0x004fe80000000c00 */
[----:B---3--:R-:W-:Y:S04]  /*10f0*/  STS.128 [R5+0x200], R48 ;  /* 0x0002003005007388 */ /* 0x008fe80000000c00 */
[----:B----4-:R-:W-:Y:S04]  /*1100*/  STS.128 [R5+0x400], R44 ;  /* 0x0004002c05007388 */ /* 0x010fe80000000c00 */
[----:B------:R1:W-:Y:S01]  /*1110*/  STS.128 [R5+0x600], R56 ;  /* 0x0006003805007388 */ /* 0x0003e20000000c00 */
[----:B------:R-:W-:-:S06]  /*1120*/  NOP ;  /* 0x0000000000007918 */ /* 0x000fcc0000000000 */
[----:B------:R2:W3:Y:S04]  /*1130*/  LDG.E.128 R148, [R34.64+0x600] ;  /* 0x0006000422947981 */ /* 0x0004e8000c1e1d00 */
[----:B------:R2:W4:Y:S04]  /*1140*/  LDG.E.128 R36, [R34.64] ;  /* 0x0000000422247981 */ /* 0x000528000c1e1d00 */
[----:B------:R2:W4:Y:S04]  /*1150*/  LDG.E.128 R40, [R34.64+0x200] ;  /* 0x0002000422287981 */ /* 0x000528000c1e1d00 */
[----:B------:R2:W4:Y:S01]  /*1160*/  LDG.E.128 R140, [R34.64+0x400] ;  /* 0x00040004228c7981 */ /* 0x000522000c1e1d00 */
[----:B------:R-:W-:-:S02]  /*1170*/  IADD3 R33, R9, -0x1, RZ ;  /* 0xffffffff09217810 */ /* 0x000fc40007ffe0ff */
[C---:B-1----:R-:W-:Y:S02]  /*1180*/  SHF.L.U32 R5, R22.reuse, 0x2, RZ ;  /* 0x0000000216057819 */ /* 0x042fe400000006ff */
[----:B------:R-:W-:Y:S02]  /*1190*/  ISETP.NE.AND P1, PT, R22, RZ, PT ;  /* 0x000000ff1600720c */ /* 0x000fe40003f25270 */
[----:B------:R-:W-:Y:S02]  /*11a0*/  LEA.HI R48, R33, R33, RZ, 0x1 ;  /* 0x0000002121307211 */ /* 0x000fe400078f08ff */
[----:B------:R-:W-:Y:S02]  /*11b0*/  LOP3.LUT R5, R5, 0xffffff80, RZ, 0xc0, !PT ;  /* 0xffffff8005057812 */ /* 0x000fe400078ec0ff */
[----:B------:R-:W-:Y:S02]  /*11c0*/  LOP3.LUT R48, R48, 0xfffffe, RZ, 0xc0, !PT ;  /* 0x00fffffe30307812 */ /* 0x000fe400078ec0ff */
[----:B------:R-:W-:-:S02]  /*11d0*/  IADD3 R5, R5, R20, RZ ;  /* 0x0000001405057210 */ /* 0x000fc40007ffe0ff */
[----:B------:R-:W-:-:S03]  /*11e0*/  IADD3 R33, R33, -R48, RZ ;  /* 0x8000003021217210 */ /* 0x000fc60007ffe0ff */
[----:B------:R-:W-:Y:S01]  /*11f0*/  IMAD R153, R20, 0x3, R5 ;  /* 0x0000000314997824 */ /* 0x000fe200078e0205 */
[----:B0-----:R-:W-:Y:S01]  /*1200*/  IADD3 R144, R22, 0x200, RZ ;  /* 0x0000020016907810 */ /* 0x001fe20007ffe0ff */
[--C-:B------:R-:W-:Y:S01]  /*1210*/  FADD.FTZ R152, R120, R29.reuse ;  /* 0x0000001d78987221 */ /* 0x100fe20000010000 */
[----:B------:R-:W-:Y:S01]  /*1220*/  @!P1 LEA R144, R33, R4, 0x8 ;  /* 0x0000000421909211 */ /* 0x000fe200078e40ff */
[----:B------:R-:W-:Y:S01]  /*1230*/  FMUL.FTZ R33, R0, 1.4426950216293334961 ;  /* 0x3fb8aa3b00217820 */ /* 0x000fe20000410000 */
[----:B------:R-:W0:Y:S03]  /*1240*/  LDS.128 R56, [R153.X16] ;  /* 0x0000000099387984 */ /* 0x000e26000000cc00 */
[----:B------:R-:W-:Y:S01]  /*1250*/  FMUL.FTZ R179, R152, R33 ;  /* 0x0000002198b37220 */ /* 0x000fe20000410000 */
[----:B------:R-:W1:Y:S01]  /*1260*/  LDS.128 R52, [R153.X16+0x10] ;  /* 0x0000100099347984 */ /* 0x000e62000000cc00 */
[----:B------:R-:W-:Y:S01]  /*1270*/  SHF.L.U32 R5, R5, 0x4, RZ ;  /* 0x0000000405057819 */ /* 0x000fe200000006ff */
[----:B------:R-:W-:Y:S01]  /*1280*/  FADD.FTZ R178, R121, R29 ;  /* 0x0000001d79b27221 */ /* 0x000fe20000010000 */
[----:B------:R-:W-:Y:S01]  /*1290*/  LOP3.LUT P0, RZ, R22, 0x1f, RZ, 0xc0, !PT ;  /* 0x0000001f16ff7812 */ /* 0x000fe2000780c0ff */
[----:B------:R-:W1:Y:S01]  /*12a0*/  LDS.128 R48, [R153.X16+0x20] ;  /* 0x0000200099307984 */ /* 0x000e62000000cc00 */
[----:B------:R-:W0:Y:S01]  /*12b0*/  MUFU.EX2 R179, R179 ;  /* 0x000000b300b37308 */ /* 0x000e220000000800 */
[----:B------:R-:W-:-:S02]  /*12c0*/  SHF.L.U32 R154, R144, 0x2, RZ ;  /* 0x00000002909a7819 */ /* 0x000fc400000006ff */
[----:B------:R-:W1:Y:S01]  /*12d0*/  LDS.128 R44, [R153.X16+0x30] ;  /* 0x00003000992c7984 */ /* 0x000e62000000cc00 */
[--C-:B------:R-:W-:Y:S01]  /*12e0*/  FADD.FTZ R163, R122, R29.reuse ;  /* 0x0000001d7aa37221 */ /* 0x100fe20000010000 */
[----:B------:R-:W-:Y:S01]  /*12f0*/  ISETP.LT.OR P0, PT, R9, 0x2, P0 ;  /* 0x000000020900780c */ /* 0x000fe20000701670 */
[----:B------:R-:W-:Y:S02]  /*1300*/  FADD.FTZ R168, R123, R29 ;  /* 0x0000001d7ba87221 */ /* 0x000fe40000010000 */
[-C--:B------:R-:W-:Y:S02]  /*1310*/  FMUL.FTZ R223, R163, R33.reuse ;  /* 0x00000021a3df7220 */ /* 0x080fe40000410000 */
[----:B------:R-:W-:-:S04]  /*1320*/  FMUL.FTZ R225, R168, R33 ;  /* 0x00000021a8e17220 */ /* 0x000fc80000410000 */
[----:B------:R-:W-:Y:S01]  /*1330*/  MUFU.EX2 R223, R223 ;  /* 0x000000df00df7308 */ /* 0x000fe20000000800 */
[----:B------:R-:W-:Y:S02]  /*1340*/  FMUL.FTZ R173, R136, R152 ;  /* 0x0000009888ad7220 */ /* 0x000fe40000410000 */
[----:B------:R-:W-:Y:S01]  /*1350*/  FADD.FTZ R167, R118, R29 ;  /* 0x0000001d76a77221 */ /* 0x000fe20000010000 */
[----:B--2---:R-:W-:-:S04]  /*1360*/  @!P0 IADD3 R35, R9, -0x2, RZ ;  /* 0xfffffffe09238810 */ /* 0x004fc80007ffe0ff */
[----:B------:R-:W-:Y:S01]  /*1370*/  MUFU.EX2 R225, R225 ;  /* 0x000000e100e17308 */ /* 0x000fe20000000800 */
[----:B------:R-:W-:Y:S02]  /*1380*/  FMUL.FTZ R169, R138, R163 ;  /* 0x000000a38aa97220 */ /* 0x000fe40000410000 */
[----:B------:R-:W-:Y:S02]  /*1390*/  @!P0 IMAD R35, R35, c[0x0][0x16c], R4 ;  /* 0x00005b0023238a24 */ /* 0x000fe400078e0204 */
[----:B------:R-:W-:Y:S02]  /*13a0*/  FMUL.FTZ R155, R167, R33 ;  /* 0x00000021a79b7220 */ /* 0x000fe40000410000 */
[----:B------:R-:W-:Y:S02]  /*13b0*/  FADD.FTZ R176, R119, R29 ;  /* 0x0000001d77b07221 */ /* 0x000fe40000010000 */
[----:B0-----:R-:W-:Y:S01]  /*13c0*/  FMUL.FTZ R220, R173, R56 ;  /* 0x00000038addc7220 */ /* 0x001fe20000410000 */
[----:B------:R-:W-:Y:S01]  /*13d0*/  MOV R171, RZ ;  /* 0x000000ff00ab7202 */ /* 0x000fe20000000f00 */
[----:B------:R-:W-:Y:S01]  /*13e0*/  FMUL.FTZ R216, R139, R168 ;  /* 0x000000a88bd87220 */ /* 0x000fe20000410000 */
[----:B------:R-:W-:Y:S01]  /*13f0*/  MOV R170, 0x3f800000 ;  /* 0x3f80000000aa7802 */ /* 0x000fe20000000f00 */
[----:B------:R-:W-:-:S02]  /*1400*/  FMUL.FTZ R218, R169, R58 ;  /* 0x0000003aa9da7220 */ /* 0x000fc40000410000 */
[----:B------:R-:W-:Y:S01]  /*1410*/  @!P0 IMAD.WIDE R34, R35, 0x8, R160 ;  /* 0x0000000823228825 */ /* 0x000fe200078e02a0 */
[----:B------:R-:W-:Y:S03]  /*1420*/  MUFU.EX2 R155, R155 ;  /* 0x0000009b009b7308 */ /* 0x000fe60000000800 */
[--C-:B------:R-:W-:Y:S02]  /*1430*/  FADD.FTZ R174, R113, R29.reuse ;  /* 0x0000001d71ae7221 */ /* 0x100fe40000010000 */
[----:B------:R-:W-:Y:S02]  /*1440*/  FMUL.FTZ R166, R176, R33 ;  /* 0x00000021b0a67220 */ /* 0x000fe40000410000 */
[----:B------:R-:W-:Y:S02]  /*1450*/  FADD.FTZ R165, R112, R29 ;  /* 0x0000001d70a57221 */ /* 0x000fe40000010000 */
[----:B------:R-:W-:-:S02]  /*1460*/  FMUL.FTZ R216, R216, R59 ;  /* 0x0000003bd8d87220 */ /* 0x000fc40000410000 */
[-C--:B------:R-:W-:Y:S02]  /*1470*/  FMUL.FTZ R163, R174, R33.reuse ;  /* 0x00000021aea37220 */ /* 0x080fe40000410000 */
[----:B------:R-:W-:Y:S01]  /*1480*/  FMUL.FTZ R200, R129, R174 ;  /* 0x000000ae81c87220 */ /* 0x000fe20000410000 */
[----:B------:R-:W-:Y:S01]  /*1490*/  MUFU.EX2 R166, R166 ;  /* 0x000000a600a67308 */ /* 0x000fe20000000800 */
[----:B------:R-:W-:Y:S02]  /*14a0*/  FMUL.FTZ R175, R165, R33 ;  /* 0x00000021a5af7220 */ /* 0x000fe40000410000 */
[----:B------:R-:W-:Y:S02]  /*14b0*/  FMUL.FTZ R167, R134, R167 ;  /* 0x000000a786a77220 */ /* 0x000fe40000410000 */
[----:B------:R-:W-:-:S03]  /*14c0*/  FADD.FTZ R172, R115, R29 ;  /* 0x0000001d73ac7221 */ /* 0x000fc60000010000 */
[----:B------:R-:W-:Y:S01]  /*14d0*/  MUFU.EX2 R168, R175 ;  /* 0x000000af00a87308 */ /* 0x000fe20000000800 */
[----:B------:R-:W-:Y:S02]  /*14e0*/  FMUL.FTZ R176, R135, R176 ;  /* 0x000000b087b07220 */ /* 0x000fe40000410000 */
[----:B-1----:R-:W-:Y:S02]  /*14f0*/  FMUL.FTZ R212, R167, R54 ;  /* 0x00000036a7d47220 */ /* 0x002fe40000410000 */
[----:B------:R-:W-:-:S03]  /*1500*/  FMUL.FTZ R198, R131, R172 ;  /* 0x000000ac83c67220 */ /* 0x000fc60000410000 */
[----:B------:R-:W-:Y:S01]  /*1510*/  MUFU.EX2 R163, R163 ;  /* 0x000000a300a37308 */ /* 0x000fe20000000800 */
[----:B------:R-:W-:Y:S02]  /*1520*/  FMUL.FTZ R169, R172, R33 ;  /* 0x00000021aca97220 */ /* 0x000fe40000410000 */
[----:B------:R-:W-:Y:S02]  /*1530*/  FMUL.FTZ R201, R128, R165 ;  /* 0x000000a580c97220 */ /* 0x000fe40000410000 */
[----:B------:R-:W-:Y:S02]  /*1540*/  FMUL.FTZ R209, R176, R55 ;  /* 0x00000037b0d17220 */ /* 0x000fe40000410000 */
[----:B------:R-:W-:Y:S01]  /*1550*/  FMUL.FTZ R201, R201, R48 ;  /* 0x00000030c9c97220 */ /* 0x000fe20000410000 */
[----:B------:R-:W-:Y:S01]  /*1560*/  MUFU.EX2 R169, R169 ;  /* 0x000000a900a97308 */ /* 0x000fe20000000800 */
[----:B------:R-:W-:Y:S02]  /*1570*/  FMUL.FTZ R200, R200, R49 ;  /* 0x00000031c8c87220 */ /* 0x000fe40000410000 */
[----:B------:R-:W-:Y:S01]  /*1580*/  FMUL.FTZ R198, R198, R51 ;  /* 0x00000033c6c67220 */ /* 0x000fe20000410000 */
[----:B------:R-:W-:Y:S01]  /*1590*/  BSSY B0, `(.L_x_4472) ;  /* 0x000005c000007945 */ /* 0x000fe20003800000 */
[----:B---3--:R0:W-:Y:S04]  /*15a0*/  STS.128 [R5+0x1680], R148 ;  /* 0x0016809405007388 */ /* 0x0081e80000000c00 */
[----:B----4-:R-:W-:Y:S04]  /*15b0*/  STS.128 [R5+0x1080], R36 ;  /* 0x0010802405007388 */ /* 0x010fe80000000c00 */
[----:B------:R-:W-:Y:S04]  /*15c0*/  STS.128 [R5+0x1280], R40 ;  /* 0x0012802805007388 */ /* 0x000fe80000000c00 */
[----:B------:R-:W-:Y:S01]  /*15d0*/  STS.128 [R5+0x1480], R140 ;  /* 0x0014808c05007388 */ /* 0x000fe20000000c00 */
[----:B------:R-:W-:-:S06]  /*15e0*/  NOP ;  /* 0x0000000000007918 */ /* 0x000fcc0000000000 */
[----:B0-----:R-:W-:Y:S01]  /*15f0*/  FMUL.FTZ R150, R178, R33 ;  /* 0x00000021b2967220 */ /* 0x001fe20000410000 */
[----:B------:R-:W0:Y:S04]  /*1600*/  LDS.128 R36, [R153.X16+0x1080] ;  /* 0x0010800099247984 */ /* 0x000e28000000cc00 */
[----:B------:R-:W1:Y:S01]  /*1610*/  LDS.128 R40, [R153.X16+0x1090] ;  /* 0x0010900099287984 */ /* 0x000e62000000cc00 */
[----:B------:R-:W2:Y:S03]  /*1620*/  MUFU.EX2 R150, R150 ;  /* 0x0000009600967308 */ /* 0x000ea60000000800 */
[----:B------:R-:W3:Y:S04]  /*1630*/  LDS.128 R140, [R153.X16+0x10a0] ;  /* 0x0010a000998c7984 */ /* 0x000ee8000000cc00 */
[----:B------:R4:W0:Y:S04]  /*1640*/  LDS.128 R144, [R153.X16+0x10b0] ;  /* 0x0010b00099907984 */ /* 0x000828000000cc00 */
[----:B------:R0:W-:Y:S01]  /*1650*/  STS [R154+0x4640], R179 ;  /* 0x004640b39a007388 */ /* 0x0001e20000000800 */
[----:B------:R-:W-:-:S03]  /*1660*/  FADD.FTZ R149, R116, R29 ;  /* 0x0000001d74957221 */ /* 0x000fc60000010000 */
[----:B------:R-:W-:Y:S01]  /*1670*/  BAR.SYNC.DEFER_BLOCKING 0x0 ;  /* 0x0000000000007b1d */ /* 0x000fe20000010000 */
[-C--:B------:R-:W-:Y:S02]  /*1680*/  FMUL.FTZ R162, R149, R33.reuse ;  /* 0x0000002195a27220 */ /* 0x080fe40000410000 */
[----:B------:R-:W-:Y:S02]  /*1690*/  FADD.FTZ R148, R117, R29 ;  /* 0x0000001d75947221 */ /* 0x000fe40000010000 */
[----:B------:R-:W-:Y:S02]  /*16a0*/  FMUL.FTZ R178, R137, R178 ;  /* 0x000000b289b27220 */ /* 0x000fe40000410000 */
[----:B------:R-:W-:Y:S01]  /*16b0*/  FMUL.FTZ R164, R148, R33 ;  /* 0x0000002194a47220 */ /* 0x000fe20000410000 */
[----:B------:R-:W0:Y:S01]  /*16c0*/  MUFU.EX2 R162, R162 ;  /* 0x000000a200a27308 */ /* 0x000e220000000800 */
[----:B------:R-:W-:Y:S02]  /*16d0*/  FMUL.FTZ R219, R178, R57 ;  /* 0x00000039b2db7220 */ /* 0x000fe40000410000 */
[----:B------:R-:W-:-:S02]  /*16e0*/  FMUL.FTZ R215, R132, R149 ;  /* 0x0000009584d77220 */ /* 0x000fc40000410000 */
[-C--:B--2---:R-:W-:Y:S02]  /*16f0*/  FMUL.FTZ R152, R179, R150.reuse ;  /* 0x00000096b3987220 */ /* 0x084fe40000410000 */
[----:B------:R-:W-:Y:S01]  /*1700*/  FFMA.FTZ R149, R220, R150, R219 ;  /* 0x00000096dc957223 */ /* 0x000fe200000100db */
[----:B------:R-:W2:Y:S01]  /*1710*/  MUFU.EX2 R164, R164 ;  /* 0x000000a400a47308 */ /* 0x000ea20000000800 */
[----:B----4-:R-:W-:Y:S02]  /*1720*/  FADD.FTZ R153, R114, R29 ;  /* 0x0000001d72997221 */ /* 0x010fe40000010000 */
[C---:B------:R-:W-:Y:S02]  /*1730*/  FMUL.FTZ R152, R223.reuse, R152 ;  /* 0x00000098df987220 */ /* 0x040fe40000410000 */
[----:B------:R-:W-:Y:S02]  /*1740*/  FFMA.FTZ R149, R223, R149, R218 ;  /* 0x00000095df957223 */ /* 0x000fe400000100da */
[----:B------:R-:W-:Y:S01]  /*1750*/  FMUL.FTZ R199, R130, R153 ;  /* 0x0000009982c77220 */ /* 0x000fe20000410000 */
[----:B------:R4:W5:Y:S01]  /*1760*/  @!P0 LDG.E.64 R170, [R34.64] ;  /* 0x0000000422aa8981 */ /* 0x000962000c1e1b00 */
[----:B------:R-:W-:Y:S01]  /*1770*/  FMUL.FTZ R174, R153, R33 ;  /* 0x0000002199ae7220 */ /* 0x000fe20000410000 */
[----:B------:R-:W-:Y:S01]  /*1780*/  ISETP.NE.AND P0, PT, R22, 0x3f, PT ;  /* 0x0000003f1600780c */ /* 0x000fe20003f05270 */
[----:B------:R-:W-:-:S02]  /*1790*/  FMUL.FTZ R153, R225, R152 ;  /* 0x00000098e1997220 */ /* 0x000fc40000410000 */
[----:B------:R-:W-:Y:S02]  /*17a0*/  FMUL.FTZ R148, R133, R148 ;  /* 0x0000009485947220 */ /* 0x000fe40000410000 */
[----:B------:R-:W-:Y:S02]  /*17b0*/  FMUL.FTZ R215, R215, R52 ;  /* 0x00000034d7d77220 */ /* 0x000fe40000410000 */
[----:B------:R-:W-:Y:S02]  /*17c0*/  FFMA.FTZ R149, R225, R149, R216 ;  /* 0x00000095e1957223 */ /* 0x000fe400000100d8 */
[----:B0-----:R-:W-:Y:S02]  /*17d0*/  FMUL.FTZ R153, R162, R153 ;  /* 0x00000099a2997220 */ /* 0x001fe40000410000 */
[----:B------:R-:W-:Y:S02]  /*17e0*/  FMUL.FTZ R213, R148, R53 ;  /* 0x0000003594d57220 */ /* 0x000fe40000410000 */
[----:B------:R-:W-:-:S02]  /*17f0*/  FFMA.FTZ R149, R162, R149, R215 ;  /* 0x00000095a2957223 */ /* 0x000fc400000100d7 */
[----:B------:R-:W-:Y:S01]  /*1800*/  FADD.FTZ R151, R108, R29 ;  /* 0x0000001d6c977221 */ /* 0x000fe20000010000 */
[----:B------:R-:W0:Y:S01]  /*1810*/  MUFU.EX2 R174, R174 ;  /* 0x000000ae00ae7308 */ /* 0x000e220000000800 */
[C---:B--2---:R-:W-:Y:S01]  /*1820*/  FMUL.FTZ R148, R164.reuse, R153 ;  /* 0x00000099a4947220 */ /* 0x044fe20000410000 */
[----:B------:R2:W1:Y:S01]  /*1830*/  @P0 LDS R177, [R22.X4+0x4e44] ;  /* 0x004e440016b10984 */ /* 0x0004620000004800 */
[----:B------:R-:W-:Y:S02]  /*1840*/  FFMA.FTZ R149, R164, R149, R213 ;  /* 0x00000095a4957223 */ /* 0x000fe400000100d5 */
[----:B------:R-:W-:Y:S02]  /*1850*/  FMUL.FTZ R197, R124, R151 ;  /* 0x000000977cc57220 */ /* 0x000fe40000410000 */
[----:B------:R-:W-:Y:S02]  /*1860*/  FMUL.FTZ R172, R151, R33 ;  /* 0x0000002197ac7220 */ /* 0x000fe40000410000 */
[----:B------:R-:W-:-:S02]  /*1870*/  FMUL.FTZ R151, R155, R148 ;  /* 0x000000949b977220 */ /* 0x000fc40000410000 */
[----:B------:R-:W-:Y:S02]  /*1880*/  FFMA.FTZ R149, R155, R149, R212 ;  /* 0x000000959b957223 */ /* 0x000fe400000100d4 */
[----:B------:R-:W-:Y:S02]  /*1890*/  FADD.FTZ R154, R109, R29 ;  /* 0x0000001d6d9a7221 */ /* 0x000fe40000010000 */
[C---:B------:R-:W-:Y:S02]  /*18a0*/  FMUL.FTZ R151, R166.reuse, R151 ;  /* 0x00000097a6977220 */ /* 0x040fe40000410000 */
[----:B------:R-:W-:Y:S02]  /*18b0*/  FFMA.FTZ R149, R166, R149, R209 ;  /* 0x00000095a6957223 */ /* 0x000fe400000100d1 */
[----:B----4-:R-:W-:Y:S02]  /*18c0*/  FADD.FTZ R35, R110, R29 ;  /* 0x0000001d6e237221 */ /* 0x010fe40000010000 */
[----:B------:R-:W-:Y:S01]  /*18d0*/  FMUL.FTZ R173, R154, R33 ;  /* 0x000000219aad7220 */ /* 0x000fe20000410000 */
[----:B------:R-:W4:Y:S01]  /*18e0*/  MUFU.EX2 R172, R172 ;  /* 0x000000ac00ac7308 */ /* 0x000f220000000800 */
[----:B------:R-:W-:-:S02]  /*18f0*/  FMUL.FTZ R148, R168, R151 ;  /* 0x00000097a8947220 */ /* 0x000fc40000410000 */
[----:B------:R-:W-:Y:S02]  /*1900*/  FFMA.FTZ R149, R168, R149, R201 ;  /* 0x00000095a8957223 */ /* 0x000fe400000100c9 */
[----:B------:R-:W-:Y:S02]  /*1910*/  FADD.FTZ R34, R111, R29 ;  /* 0x0000001d6f227221 */ /* 0x000fe40000010000 */
[----:B------:R-:W-:Y:S01]  /*1920*/  FMUL.FTZ R176, R35, R33 ;  /* 0x0000002123b07220 */ /* 0x000fe20000410000 */
[----:B------:R-:W1:Y:S01]  /*1930*/  MUFU.EX2 R173, R173 ;  /* 0x000000ad00ad7308 */ /* 0x000e620000000800 */
[----:B------:R-:W-:Y:S02]  /*1940*/  FMUL.FTZ R151, R163, R148 ;  /* 0x00000094a3977220 */ /* 0x000fe40000410000 */
[----:B------:R-:W-:Y:S02]  /*1950*/  FMUL.FTZ R199, R199, R50 ;  /* 0x00000032c7c77220 */ /* 0x000fe40000410000 */
[----:B------:R-:W-:-:S02]  /*1960*/  FFMA.FTZ R149, R163, R149, R200 ;  /* 0x00000095a3957223 */ /* 0x000fc400000100c8 */
[----:B------:R-:W-:Y:S01]  /*1970*/  FMUL.FTZ R178, R34, R33 ;  /* 0x0000002122b27220 */ /* 0x000fe20000410000 */
[----:B------:R-:W1:Y:S01]  /*1980*/  MUFU.EX2 R176, R176 ;  /* 0x000000b000b07308 */ /* 0x000e620000000800 */
[C---:B0-----:R-:W-:Y:S02]  /*1990*/  FMUL.FTZ R148, R174.reuse, R151 ;  /* 0x00000097ae947220 */ /* 0x041fe40000410000 */
[----:B------:R-:W-:Y:S02]  /*19a0*/  FFMA.FTZ R149, R174, R149, R199 ;  /* 0x00000095ae957223 */ /* 0x000fe400000100c7 */
[----:B------:R-:W-:Y:S02]  /*19b0*/  FMUL.FTZ R33, R169, R148 ;  /* 0x00000094a9217220 */ /* 0x000fe40000410000 */
[----:B------:R-:W-:Y:S01]  /*19c0*/  FMUL.FTZ R196, R125, R154 ;  /* 0x0000009a7dc47220 */ /* 0x000fe20000410000 */
[----:B------:R-:W0:Y:S01]  /*19d0*/  MUFU.EX2 R178, R178 ;  /* 0x000000b200b27308 */ /* 0x000e220000000800 */
[----:B------:R-:W-:-:S02]  /*19e0*/  FMUL.FTZ R197, R197, R44 ;  /* 0x0000002cc5c57220 */ /* 0x000fc40000410000 */
[----:B------:R-:W-:Y:S02]  /*19f0*/  FFMA.FTZ R149, R169, R149, R198 ;  /* 0x00000095a9957223 */ /* 0x000fe400000100c6 */
[----:B----4-:R-:W-:Y:S02]  /*1a00*/  FMUL.FTZ R148, R172, R33 ;  /* 0x00000021ac947220 */ /* 0x010fe40000410000 */
[----:B------:R-:W-:Y:S02]  /*1a10*/  FMUL.FTZ R195, R126, R35 ;  /* 0x000000237ec37220 */ /* 0x000fe40000410000 */
[----:B------:R-:W-:Y:S02]  /*1a20*/  FMUL.FTZ R196, R196, R45 ;  /* 0x0000002dc4c47220 */ /* 0x000fe40000410000 */
[----:B------:R-:W-:Y:S02]  /*1a30*/  FFMA.FTZ R149, R172, R149, R197 ;  /* 0x00000095ac957223 */ /* 0x000fe400000100c5 */
[----:B-1----:R-:W-:-:S02]  /*1a40*/  FMUL.FTZ R35, R173, R148 ;  /* 0x00000094ad237220 */ /* 0x002fc40000410000 */
[----:B------:R-:W-:Y:S02]  /*1a50*/  FMUL.FTZ R34, R127, R34 ;  /* 0x000000227f227220 */ /* 0x000fe40000410000 */
[----:B------:R-:W-:Y:S02]  /*1a60*/  FMUL.FTZ R195, R195, R46 ;  /* 0x0000002ec3c37220 */ /* 0x000fe40000410000 */
[----:B------:R-:W-:Y:S02]  /*1a70*/  FFMA.FTZ R149, R173, R149, R196 ;  /* 0x00000095ad957223 */ /* 0x000fe400000100c4 */
[----:B------:R-:W-:Y:S02]  /*1a80*/  FMUL.FTZ R35, R176, R35 ;  /* 0x00000023b0237220 */ /* 0x000fe40000410000 */
[----:B------:R-:W-:Y:S02]  /*1a90*/  FMUL.FTZ R33, R34, R47 ;  /* 0x0000002f22217220 */ /* 0x000fe40000410000 */
[----:B------:R-:W-:-:S02]  /*1aa0*/  FFMA.FTZ R149, R176, R149, R195 ;  /* 0x00000095b0957223 */ /* 0x000fc400000100c3 */
[C---:B0-----:R-:W-:Y:S02]  /*1ab0*/  FMUL.FTZ R34, R178.reuse, R35 ;  /* 0x00000023b2227220 */ /* 0x041fe40000410000 */
[----:B------:R-:W-:Y:S01]  /*1ac0*/  FFMA.FTZ R35, R178, R149, R33 ;  /* 0x00000095b2237223 */ /* 0x000fe20000010021 */
[----:B------:R-:W-:Y:S05]  /*1ad0*/  @P0 BRA `(.L_x_4473) ;  /* 0x0000007000000947 */ /* 0x000fea0003800000 */
[----:B--23--:R-:W-:Y:S02]  /*1ae0*/  ISETP.NE.AND P0, PT, R9, c[0x0][0x174], PT ;  /* 0x00005d0009007a0c */ /* 0x00cfe40003f05270 */
[----:B------:R-:W-:-:S11]  /*1af0*/  MOV R177, 0x3f800000 ;  /* 0x3f80000000b17802 */ /* 0x000fd60000000f00 */
[----:B------:R-:W-:-:S04]  /*1b00*/  @P0 LEA.HI R148, R9, R9, RZ, 0x1 ;  /* 0x0000000909940211 */ /* 0x000fc800078f08ff */
[----:B------:R-:W-:-:S04]  /*1b10*/  @P0 LOP3.LUT R148, R148, 0xfffffe, RZ, 0xc0, !PT ;  /* 0x00fffffe94940812 */ /* 0x000fc800078ec0ff */
[----:B------:R-:W-:-:S04]  /*1b20*/  @P0 IADD3 R149, -R148, R9, RZ ;  /* 0x0000000994950210 */ /* 0x000fc80007ffe1ff */
[----:B------:R-:W-:-:S05]  /*1b30*/  @P0 LEA R149, R149, R4, 0x8 ;  /* 0x0000000495950211 */ /* 0x000fca00078e40ff */
[----:B------:R0:W1:Y:S02]  /*1b40*/  @P0 LDS R177, [R149.X4+0x4640] ;  /* 0x0046400095b10984 */ /* 0x0000640000004800 */
.L_x_4473:
[----:B--23--:R-:W-:Y:S05]  /*1b50*/  BSYNC B0 ;  /* 0x0000000000007941 */ /* 0x00cfea0003800000 */
.L_x_4472:
        /* <DEDUP_REMOVED lines=26> */
.L_x_4527:
        /* <DEDUP_REMOVED lines=24> */
.L_x_4528:
[----:B------:R-:W-:-:S13]  /*1e80*/  ISETP.GE.AND P0, PT, R20, 0x10, PT ;  /* 0x000000101400780c */ /* 0x000fda0003f06270 */
[-C--:B---3--:R-:W-:Y:S02]  /*1e90*/  @P0 FFMA.FTZ R38, R34, R39.reuse, R38 ;  /* 0x0000002722260223 */ /* 0x088fe40000010026 */
[----:B----4-:R-:W-:Y:S01]  /*1ea0*/  @P0 FMUL.FTZ R39, R143, R39 ;  /* 0x000000278f270220 */ /* 0x010fe20000410000 */
[----:B------:R-:W-:Y:S05]  /*1eb0*/  BRA.CONV ~URZ, `(.L_x_4478) ;  /* 0x000000637f007947 */ /* 0x000fea000b800000 */
[----:B--2---:R-:W-:Y:S01]  /*1ec0*/  HFMA2.MMA R37, -RZ, RZ, 0, 1.847743988037109375e-06 ;  /* 0x0000001fff257435 */ /* 0x004fe200000001ff */
[----:B------:R-:W-:Y:S02]  /*1ed0*/  MOV R147, R39 ;  /* 0x0000002700937202 */ /* 0x000fe40000000f00 */
[----:B------:R-:W-:Y:S02]  /*1ee0*/  MOV R186, 0x1f ;  /* 0x0000001f00ba7802 */ /* 0x000fe40000000f00 */
[----:B------:R-:W-:Y:S02]  /*1ef0*/  MOV R188, 0xffffffff ;  /* 0xffffffff00bc7802 */ /* 0x000fe40000000f00 */
[----:B------:R-:W-:-:S02]  /*1f00*/  MOV R34, 0x1f20 ;  /* 0x00001f2000227802 */ /* 0x000fc40000000f00 */
[----:B01---5:R-:W-:Y:S05]  /*1f10*/  CALL.REL.NOINC `($__internal_181_$__cuda_sm70_shflsync_idx_p) ;  /* 0x000040c000007944 */ /* 0x023fea0003c00000 */
.L_x_4478:
[----:B------:R-:W-:Y:S05]  /*1f20*/  BRA.CONV ~URZ, `(.L_x_4479) ;  /* 0x000000637f007947 */ /* 0x000fea000b800000 */
[----:B-12---:R-:W-:Y:S01]  /*1f30*/  HFMA2.MMA R37, -RZ, RZ, 0, 1.847743988037109375e-06 ;  /* 0x0000001fff257435 */ /* 0x006fe200000001ff */
[----:B0-----:R-:W-:-:S02]  /*1f40*/  MOV R147, R38 ;  /* 0x0000002600937202 */ /* 0x001fc40000000f00 */
[----:B------:R-:W-:Y:S02]  /*1f50*/  MOV R186, 0x1f ;  /* 0x0000001f00ba7802 */ /* 0x000fe40000000f00 */
[----:B------:R-:W-:Y:S02]  /*1f60*/  MOV R188, 0xffffffff ;  /* 0xffffffff00bc7802 */ /* 0x000fe40000000f00 */
[----:B------:R-:W-:Y:S02]  /*1f70*/  MOV R34, 0x1f90 ;  /* 0x00001f9000227802 */ /* 0x000fe40000000f00 */
[----:B-----5:R-:W-:Y:S05]  /*1f80*/  CALL.REL.NOINC `($__internal_181_$__cuda_sm70_shflsync_idx_p) ;  /* 0x0000405000007944 */ /* 0x020fea0003c00000 */
.L_x_4479:
[----:B------:R-:W-:Y:S05]  /*1f90*/  BRA.DIV ~URZ, `(.L_x_4480) ;  /* 0x000036827f007947 */ /* 0x000fea000b800000 */
[----:B--2--5:R2:W3:Y:S04]  /*1fa0*/  SHFL.IDX PT, R36, R170, RZ, 0x1f ;  /* 0x00001fffaa247589 */ /* 0x0244e800000e0000 */
[----:B-1----:R2:W1:Y:S04]  /*1fb0*/  SHFL.IDX PT, R37, R171, RZ, 0x1f ;  /* 0x00001fffab257589 */ /* 0x00246800000e0000 */
[----:B------:R2:W4:Y:S04]  /*1fc0*/  SHFL.UP PT, R143, R39, 0x1, RZ ;  /* 0x04200000278f7989 */ /* 0x00052800000e00ff */
[----:B------:R2:W0:Y:S02]  /*1fd0*/  SHFL.UP PT, R144, R38, 0x1, RZ ;  /* 0x0420000026907989 */ /* 0x00042400000e00ff */
.L_x_4529:
[----:B--2---:R-:W2:Y:S01]  /*1fe0*/  LDS.64 R38, [R22.X16+0x4230] ;  /* 0x0042300016267984 */ /* 0x004ea2000000ca00 */
[----:B01--4-:R-:W-:-:S02]  /*1ff0*/  @P1 FFMA.FTZ R37, R37, R143, R144 ;  /* 0x0000008f25251223 */ /* 0x013fc40000010090 */
[----:B---3--:R-:W-:Y:S02]  /*2000*/  @P1 FMUL.FTZ R36, R36, R143 ;  /* 0x0000008f24241220 */ /* 0x008fe40000410000 */
[C---:B--2---:R-:W-:Y:S02]  /*2010*/  FFMA.FTZ R39, R38.reuse, R37, R39 ;  /* 0x0000002526277223 */ /* 0x044fe40000010027 */
[----:B------:R-:W-:-:S05]  /*2020*/  FMUL.FTZ R38, R38, R36 ;  /* 0x0000002426267220 */ /* 0x000fca0000410000 */
[----:B------:R0:W-:Y:S02]  /*2030*/  STS.128 [R22.X16+0x4230], R36 ;  /* 0x0042302416007388 */ /* 0x0001e4000000cc00 */
.L_x_4475:
[----:B--2---:R-:W-:Y:S05]  /*2040*/  BSYNC B0 ;  /* 0x0000000000007941 */ /* 0x004fea0003800000 */
.L_x_4474:
[----:B------:R-:W-:Y:S01]  /*2050*/  WARPSYNC 0xffffffff ;  /* 0xffffffff00007948 */ /* 0x000fe20003800000 */
[----:B------:R-:W-:Y:S01]  /*2060*/  BAR.SYNC.DEFER_BLOCKING 0x0 ;  /* 0x0000000000007b1d */ /* 0x000fe20000010000 */
[----:B-1----:R-:W-:Y:S01]  /*2070*/  FMUL.FTZ R35, R178, R177 ;  /* 0x000000b1b2237220 */ /* 0x002fe20000410000 */
[----:B------:R-:W-:Y:S01]  /*2080*/  LOP3.LUT P0, RZ, R22, 0x1f, RZ, 0xc0, !PT ;  /* 0x0000001f16ff7812 */ /* 0x000fe2000780c0ff */
[----:B------:R-:W-:Y:S01]  /*2090*/  FFMA.FTZ R34, R178, R142, R141 ;  /* 0x0000008eb2227223 */ /* 0x000fe2000001008d */
[----:B0-----:R-:W-:Y:S01]  /*20a0*/  HFMA2.MMA R149, -RZ, RZ, 0, 0 ;  /* 0x00000000ff957435 */ /* 0x001fe200000001ff */
        /* <DEDUP_REMOVED lines=64> */
.L_x_4530:
[----:B------:R-:W-:Y:S05]  /*24b0*/  BRA.DIV ~URZ, `(.L_x_4484) ;  /* 0x000033a27f007947 */ /* 0x000fea000b800000 */
[----:B------:R-:W2:Y:S04]  /*24c0*/  SHFL.DOWN PT, R34, R37, 0x1, 0x1f ;  /* 0x08201f0025227f89 */ /* 0x000ea800000e0000 */
[----:B------:R-:W-:Y:S01]  /*24d0*/  SHFL.IDX PT, R38, R148, RZ, 0x1f ;  /* 0x00001fff94267589 */ /* 0x000fe200000e0000 */
[----:B--2---:R-:W-:-:S02]  /*24e0*/  @P4 FFMA.FTZ R37, R36, R34, R37 ;  /* 0x0000002224254223 */ /* 0x004fc40000010025 */
[----:B01----:R-:W-:Y:S02]  /*24f0*/  @P4 FMUL.FTZ R36, R36, R39 ;  /* 0x0000002724244220 */ /* 0x003fe40000410000 */
[----:B------:R-:W-:Y:S04]  /*2500*/  SHFL.IDX PT, R39, R149, RZ, 0x1f ;  /* 0x00001fff95277589 */ /* 0x000fe800000e0000 */
[----:B------:R-:W0:Y:S04]  /*2510*/  SHFL.DOWN PT, R34, R37, 0x2, 0x1f ;  /* 0x08401f0025227f89 */ /* 0x000e2800000e0000 */
[----:B------:R-:W1:Y:S01]  /*2520*/  SHFL.DOWN PT, R35, R36, 0x2, 0x1f ;  /* 0x08401f0024237f89 */ /* 0x000e6200000e0000 */
[----:B0-----:R-:W-:-:S02]  /*2530*/  @!P3 FFMA.FTZ R37, R34, R36, R37 ;  /* 0x000000242225b223 */ /* 0x001fc40000010025 */
        /* <DEDUP_REMOVED lines=17> */
.L_x_4531:
[----:B0-----:R-:W0:Y:S01]  /*2650*/  LDS.64 R36, [R22.X16+0x4448] ;  /* 0x0044480016247984 */ /* 0x001e22000000ca00 */
[----:B------:R-:W-:Y:S01]  /*2660*/  ISETP.NE.AND P0, PT, R22, 0x1f, PT ;  /* 0x0000001f1600780c */ /* 0x000fe20003f05270 */
[----:B-1-3--:R-:W-:-:S02]  /*2670*/  FFMA.FTZ R149, R149, R143, R144 ;  /* 0x0000008f95957223 */ /* 0x00afc40000010090 */
[----:B------:R-:W-:-:S10]  /*2680*/  FMUL.FTZ R148, R148, R143 ;  /* 0x0000008f94947220 */ /* 0x000fd40000410000 */
[-C--:B--2-4-:R-:W-:Y:S02]  /*2690*/  @P0 FFMA.FTZ R39, R39, R145.reuse, R146 ;  /* 0x0000009127270223 */ /* 0x094fe40000010092 */
[----:B------:R-:W-:Y:S02]  /*26a0*/  @P0 FMUL.FTZ R38, R38, R145 ;  /* 0x0000009126260220 */ /* 0x000fe40000410000 */
[C---:B0-----:R-:W-:Y:S02]  /*26b0*/  FFMA.FTZ R37, R36.reuse, R39, R37 ;  /* 0x0000002724257223 */ /* 0x041fe40000010025 */
[----:B------:R-:W-:-:S05]  /*26c0*/  FMUL.FTZ R36, R36, R38 ;  /* 0x0000002624247220 */ /* 0x000fca0000410000 */
[----:B------:R0:W-:Y:S02]  /*26d0*/  STS.128 [R22.X16+0x4440], R36 ;  /* 0x0044402416007388 */ /* 0x0001e4000000cc00 */
.L_x_4482:
[----:B-12---:R-:W-:Y:S05]  /*26e0*/  BSYNC B0 ;  /* 0x0000000000007941 */ /* 0x006fea0003800000 */
.L_x_4481:
[----:B------:R-:W-:Y:S01]  /*26f0*/  WARPSYNC 0xffffffff ;  /* 0xffffffff00007948 */ /* 0x000fe20003800000 */
[----:B------:R-:W-:Y:S01]  /*2700*/  BAR.SYNC.DEFER_BLOCKING 0x0 ;  /* 0x0000000000007b1d */ /* 0x000fe20000010000 */
[----:B0-----:R-:W-:Y:S01]  /*2710*/  HFMA2.MMA R39, -RZ, RZ, 0, 0 ;  /* 0x00000000ff277435 */ /* 0x001fe200000001ff */
[C---:B------:R-:W-:Y:S01]  /*2720*/  IMAD R143, R26.reuse, c[0x0][0x298], RZ ;  /* 0x0000a6001a8f7a24 */ /* 0x040fe200078e02ff */
[-C--:B------:R-:W-:Y:S01]  /*2730*/  MOV R38, R22.reuse ;  /* 0x0000001600267202 */ /* 0x080fe20000000f00 */
[----:B------:R-:W-:Y:S01]  /*2740*/  IMAD R147, R26, c[0x0][0x2b8], RZ ;  /* 0x0000ae001a937a24 */ /* 0x000fe200078e02ff */
[----:B------:R-:W-:Y:S01]  /*2750*/  LEA R239, R9, 0xfffffc00, 0xa ;  /* 0xfffffc0009ef7811 */ /* 0x000fe200078e50ff */
[----:B------:R-:W-:Y:S01]  /*2760*/  IMAD R34, R24, c[0x0][0x2a0], RZ ;  /* 0x0000a80018227a24 */ /* 0x000fe200078e02ff */
[----:B------:R-:W-:Y:S01]  /*2770*/  ISETP.NE.AND P3, PT, R22, RZ, PT ;  /* 0x000000ff1600720c */ /* 0x000fe20003f65270 */
[----:B------:R-:W-:Y:S01]  /*2780*/  IMAD R147, R28, c[0x0][0x2bc], R147 ;  /* 0x0000af001c937a24 */ /* 0x000fe200078e0293 */
[----:B------:R-:W-:Y:S01]  /*2790*/  SHF.L.U32 R241, R22, 0x4, RZ ;  /* 0x0000000416f17819 */ /* 0x000fe200000006ff */
[----:B------:R-:W-:Y:S01]  /*27a0*/  IMAD R36, R24, c[0x0][0x2c0], RZ ;  /* 0x0000b00018247a24 */ /* 0x000fe200078e02ff */
[----:B------:R-:W-:Y:S01]  /*27b0*/  IADD3 R193, R22, 0x40, RZ ;  /* 0x0000004016c17810 */ /* 0x000fe20007ffe0ff */
[----:B------:R-:W-:Y:S01]  /*27c0*/  IMAD.WIDE.U32 R144, R28, c[0x0][0x298], R38 ;  /* 0x0000a6001c907a25 */ /* 0x000fe200078e0026 */
[----:B------:R-:W-:Y:S01]  /*27d0*/  LEA.HI.SX32 R241, R241, R241, 0x1b ;  /* 0x000000f1f1f17211 */ /* 0x000fe200078fdaff */
[----:B------:R-:W-:Y:S01]  /*27e0*/  BSSY B0, `(.L_x_4485) ;  /* 0x00000f8000007945 */ /* 0x000fe20003800000 */
[----:B------:R-:W-:Y:S01]  /*27f0*/  IADD3 R191, R22, 0xc0, RZ ;  /* 0x000000c016bf7810 */ /* 0x000fe20007ffe0ff */
[--C-:B------:R-:W-:Y:S01]  /*2800*/  FADD.FTZ R217, R120, R29.reuse ;  /* 0x0000001d78d97221 */ /* 0x100fe20000010000 */
[C---:B------:R-:W-:Y:S01]  /*2810*/  IADD3 R189, R22.reuse, 0x140, RZ ;  /* 0x0000014016bd7810 */ /* 0x040fe20007ffe0ff */
[----:B------:R-:W-:Y:S01]  /*2820*/  FADD.FTZ R222, R115, R29 ;  /* 0x0000001d73de7221 */ /* 0x000fe20000010000 */
[----:B------:R-:W-:Y:S01]  /*2830*/  IADD3 R187, R22, 0x1c0, RZ ;  /* 0x000001c016bb7810 */ /* 0x000fe20007ffe0ff */
[----:B------:R-:W-:Y:S01]  /*2840*/  FADD.FTZ R220, -R220, R151 ;  /* 0x00000097dcdc7221 */ /* 0x000fe20000010100 */
[C---:B------:R-:W-:Y:S01]  /*2850*/  IADD3 R243, R22.reuse, 0x200, RZ ;  /* 0x0000020016f37810 */ /* 0x040fe20007ffe0ff */
[--C-:B------:R-:W-:Y:S01]  /*2860*/  FADD.FTZ R214, R121, R29.reuse ;  /* 0x0000001d79d67221 */ /* 0x100fe20000010000 */
[C---:B------:R-:W-:Y:S01]  /*2870*/  IADD3 R185, R22.reuse, 0x240, RZ ;  /* 0x0000024016b97810 */ /* 0x040fe20007ffe0ff */
[----:B------:R-:W0:Y:S01]  /*2880*/  LDS R35, [R22.X8+0x4444] ;  /* 0x0044440016237984 */ /* 0x000e220000008800 */
[----:B------:R-:W-:Y:S01]  /*2890*/  FADD.FTZ R219, -R219, R180 ;  /* 0x000000b4dbdb7221 */ /* 0x000fe20000010100 */
[----:B-----5:R-:W-:Y:S01]  /*28a0*/  IADD3 R171, R22, 0x2c0, RZ ;  /* 0x000002c016ab7810 */ /* 0x020fe20007ffe0ff */
[--C-:B------:R-:W-:Y:S01]  /*28b0*/  FADD.FTZ R211, R122, R29.reuse ;  /* 0x0000001d7ad37221 */ /* 0x100fe20000010000 */
[----:B------:R1:W-:Y:S01]  /*28c0*/  @!P3 STS.64 [R4.X8+0x4f40], R148 ;  /* 0x004f40940400b388 */ /* 0x0003e20000008a00 */
[----:B------:R-:W-:Y:S01]  /*28d0*/  FADD.FTZ R224, R108, R29 ;  /* 0x0000001d6ce07221 */ /* 0x000fe20000010000 */
[-C--:B------:R-:W-:Y:S01]  /*28e0*/  LEA.HI.SX32 R242, R22, R22.reuse, 0x1b ;  /* 0x0000001616f27211 */ /* 0x080fe200078fdaff */
[----:B------:R-:W-:Y:S01]  /*28f0*/  FADD.FTZ R218, -R218, R181 ;  /* 0x000000b5dada7221 */ /* 0x000fe20000010100 */
[-C--:B------:R-:W-:Y:S01]  /*2900*/  LEA.HI.SX32 R193, R193, R22.reuse, 0x1b ;  /* 0x00000016c1c17211 */ /* 0x080fe200078fdaff */
[--C-:B------:R-:W-:Y:S01]  /*2910*/  FADD.FTZ R210, R123, R29.reuse ;  /* 0x0000001d7bd27221 */ /* 0x100fe20000010000 */
[-C--:B------:R-:W-:Y:S01]  /*2920*/  LEA.HI.SX32 R191, R191, R22.reuse, 0x1b ;  /* 0x00000016bfbf7211 */ /* 0x080fe200078fdaff */
[----:B------:R-:W-:Y:S01]  /*2930*/  FADD.FTZ R216, -R216, R182 ;  /* 0x000000b6d8d87221 */ /* 0x000fe20000010100 */
[-C--:B------:R-:W-:Y:S01]  /*2940*/  LEA.HI.SX32 R189, R189, R22.reuse, 0x1b ;  /* 0x00000016bdbd7211 */ /* 0x080fe200078fdaff */
[--C-:B------:R-:W-:Y:S01]  /*2950*/  FADD.FTZ R208, R116, R29.reuse ;  /* 0x0000001d74d07221 */ /* 0x100fe20000010000 */
[-C--:B------:R-:W-:Y:S01]  /*2960*/  LEA.HI.SX32 R187, R187, R22.reuse, 0x1b ;  /* 0x00000016bbbb7211 */ /* 0x080fe200078fdaff */
[----:B------:R-:W-:Y:S01]  /*2970*/  FADD.FTZ R226, R109, R29 ;  /* 0x0000001d6de27221 */ /* 0x000fe20000010000 */
[-C--:B------:R-:W-:Y:S01]  /*2980*/  LEA.HI.SX32 R185, R185, R22.reuse, 0x1b ;  /* 0x00000016b9b97211 */ /* 0x080fe200078fdaff */
[----:B------:R-:W-:Y:S01]  /*2990*/  FADD.FTZ R215, -R215, R183 ;  /* 0x000000b7d7d77221 */ /* 0x000fe20000010100 */
[----:B------:R-:W-:Y:S01]  /*29a0*/  LEA.HI.SX32 R171, R171, R22, 0x1b ;  /* 0x00000016abab7211 */ /* 0x000fe200078fdaff */
[----:B------:R-:W-:-:S02]  /*29b0*/  FADD.FTZ R207, R117, R29 ;  /* 0x0000001d75cf7221 */ /* 0x000fc40000010000 */
[----:B------:R-:W-:Y:S02]  /*29c0*/  FADD.FTZ R213, -R213, R230 ;  /* 0x000000e6d5d57221 */ /* 0x000fe40000010100 */
[----:B------:R-:W-:Y:S02]  /*29d0*/  FADD.FTZ R206, R118, R29 ;  /* 0x0000001d76ce7221 */ /* 0x000fe40000010000 */
[----:B------:R-:W-:Y:S02]  /*29e0*/  FADD.FTZ R212, -R212, R229 ;  /* 0x000000e5d4d47221 */ /* 0x000fe40000010100 */
[--C-:B------:R-:W-:Y:S02]  /*29f0*/  FADD.FTZ R205, R119, R29.reuse ;  /* 0x0000001d77cd7221 */ /* 0x100fe40000010000 */
[----:B------:R-:W-:Y:S02]  /*2a00*/  FADD.FTZ R209, -R209, R232 ;  /* 0x000000e8d1d17221 */ /* 0x000fe40000010100 */
[----:B------:R-:W-:-:S02]  /*2a10*/  FADD.FTZ R204, R112, R29 ;  /* 0x0000001d70cc7221 */ /* 0x000fc40000010000 */
[----:B------:R-:W-:Y:S02]  /*2a20*/  FADD.FTZ R202, R113, R29 ;  /* 0x0000001d71ca7221 */ /* 0x000fe40000010000 */
[----:B------:R-:W-:Y:S02]  /*2a30*/  FADD.FTZ R201, -R201, R231 ;  /* 0x000000e7c9c97221 */ /* 0x000fe40000010100 */
[--C-:B------:R-:W-:Y:S02]  /*2a40*/  FADD.FTZ R203, R114, R29.reuse ;  /* 0x0000001d72cb7221 */ /* 0x100fe40000010000 */
[----:B------:R-:W-:Y:S02]  /*2a50*/  FADD.FTZ R200, -R200, R234 ;  /* 0x000000eac8c87221 */ /* 0x000fe40000010100 */
[----:B0-----:R-:W-:Y:S02]  /*2a60*/  FFMA.FTZ R35, R35, R177, R142 ;  /* 0x000000b123237223 */ /* 0x001fe4000001008e */
[----:B------:R-:W-:-:S02]  /*2a70*/  FADD.FTZ R228, R110, R29 ;  /* 0x0000001d6ee47221 */ /* 0x000fc40000010000 */
[----:B------:R-:W-:Y:S02]  /*2a80*/  FFMA.FTZ R37, R178, R35, R141 ;  /* 0x00000023b2257223 */ /* 0x000fe4000001008d */
[C---:B------:R-:W-:Y:S02]  /*2a90*/  IMAD R141, R28.reuse, c[0x0][0x29c], R143 ;  /* 0x0000a7001c8d7a24 */ /* 0x040fe400078e028f */
[----:B------:R-:W-:Y:S01]  /*2aa0*/  IMAD.WIDE.U32 R142, R28, c[0x0][0x2b8], R38 ;  /* 0x0000ae001c8e7a25 */ /* 0x000fe200078e0026 */
[----:B------:R-:W-:Y:S02]  /*2ab0*/  SHF.R.S32.HI R38, RZ, 0x1f, R239 ;  /* 0x0000001fff267819 */ /* 0x000fe400000114ef */
[----:B------:R-:W-:Y:S01]  /*2ac0*/  IADD3 R145, R145, R141, RZ ;  /* 0x0000008d91917210 */ /* 0x000fe20007ffe0ff */
[----:B------:R-:W-:Y:S01]  /*2ad0*/  FFMA.FTZ R39, R176, R37, R41 ;  /* 0x00000025b0277223 */ /* 0x000fe20000010029 */
[----:B------:R-:W-:Y:S01]  /*2ae0*/  IADD3 R143, R143, R147, RZ ;  /* 0x000000938f8f7210 */ /* 0x000fe20007ffe0ff */
[----:B------:R-:W-:-:S02]  /*2af0*/  IMAD R147, R25, c[0x0][0x2a4], R34 ;  /* 0x0000a90019937a24 */ /* 0x000fc400078e0222 */
[----:B------:R-:W-:Y:S02]  /*2b00*/  FFMA.FTZ R41, R173, R39, R184 ;  /* 0x00000027ad297223 */ /* 0x000fe400000100b8 */
[----:B------:R-:W-:-:S04]  /*2b10*/  IMAD.WIDE.U32 R144, R25, c[0x0][0x2a0], R144 ;  /* 0x0000a80019907a25 */ /* 0x000fc800078e0090 */
[----:B------:R-:W-:Y:S01]  /*2b20*/  FFMA.FTZ R43, R172, R41, R43 ;  /* 0x00000029ac2b7223 */ /* 0x000fe2000001002b */
[----:B------:R-:W-:Y:S01]  /*2b30*/  IADD3 R147, R145, R147, RZ ;  /* 0x0000009391937210 */ /* 0x000fe20007ffe0ff */
[----:B------:R-:W-:Y:S01]  /*2b40*/  IMAD.WIDE.U32 R142, R25, c[0x0][0x2c0], R142 ;  /* 0x0000b000198e7a25 */ /* 0x000fe200078e008e */
[C---:B------:R-:W-:Y:S02]  /*2b50*/  LEA R172, P1, R144.reuse, c[0x0][0x318], 0x2 ;  /* 0x0000c60090ac7a11 */ /* 0x040fe400078210ff */
[----:B------:R-:W-:Y:S01]  /*2b60*/  IADD3 R176, P0, R239, R144, RZ ;  /* 0x00000090efb07210 */ /* 0x000fe20007f1e0ff */
[----:B------:R-:W-:Y:S01]  /*2b70*/  FFMA.FTZ R141, R169, R43, R42 ;  /* 0x0000002ba98d7223 */ /* 0x000fe2000001002a */
[----:B------:R-:W-:Y:S01]  /*2b80*/  LEA.HI.X R173, R144, c[0x0][0x31c], R147, 0x2, P1 ;  /* 0x0000c70090ad7a11 */ /* 0x000fe200008f1493 */
[----:B------:R-:W-:Y:S01]  /*2b90*/  IMAD R169, R25, c[0x0][0x2c4], R36 ;  /* 0x0000b10019a97a24 */ /* 0x000fe200078e0224 */
[----:B------:R-:W-:Y:S01]  /*2ba0*/  IADD3 R178, P1, R239, R142, RZ ;  /* 0x0000008eefb27210 */ /* 0x000fe20007f3e0ff */
[----:B------:R-:W-:Y:S01]  /*2bb0*/  FFMA.FTZ R34, R174, R141, R175 ;  /* 0x0000008dae227223 */ /* 0x000fe200000100af */
[----:B------:R-:W-:Y:S01]  /*2bc0*/  LEA R174, P2, R142, c[0x0][0x320], 0x2 ;  /* 0x0000c8008eae7a11 */ /* 0x000fe200078410ff */
[----:B-1----:R-:W-:Y:S01]  /*2bd0*/  FMUL.FTZ R148, R222, R43 ;  /* 0x0000002bde947220 */ /* 0x002fe20000410000 */
[----:B------:R-:W-:Y:S01]  /*2be0*/  IADD3 R145, R143, R169, RZ ;  /* 0x000000a98f917210 */ /* 0x000fe20007ffe0ff */
[----:B------:R-:W-:Y:S01]  /*2bf0*/  FFMA.FTZ R143, R163, R34, R140 ;  /* 0x00000022a38f7223 */ /* 0x000fe2000001008c */
[----:B------:R-:W-:Y:S01]  /*2c00*/  IADD3.X R177, R38, R147, RZ, P0, !PT ;  /* 0x0000009326b17210 */ /* 0x000fe200007fe4ff */
[----:B------:R-:W-:Y:S01]  /*2c10*/  IMAD R147, R8, -0x400, R27 ;  /* 0xfffffc0008937824 */ /* 0x000fe200078e021b */
[----:B------:R-:W-:Y:S01]  /*2c20*/  LEA.HI.X R175, R142, c[0x0][0x324], R145, 0x2, P2 ;  /* 0x0000c9008eaf7a11 */ /* 0x000fe200010f1491 */
[----:B------:R-:W-:Y:S01]  /*2c30*/  FFMA.FTZ R36, R168, R143, R167 ;  /* 0x0000008fa8247223 */ /* 0x000fe200000100a7 */
[----:B------:R-:W-:Y:S01]  /*2c40*/  SHF.L.U64.HI R142, R3, 0x2, R2 ;  /* 0x00000002038e7819 */ /* 0x000fe20000010202 */
[----:B------:R-:W-:Y:S01]  /*2c50*/  IMAD.WIDE R172, R147, 0x4, R172 ;  /* 0x0000000493ac7825 */ /* 0x000fe200078e02ac */
[----:B------:R-:W-:-:S02]  /*2c60*/  IADD3.X R179, R38, R145, RZ, P1, !PT ;  /* 0x0000009126b37210 */ /* 0x000fc40000ffe4ff */
[----:B------:R-:W-:Y:S01]  /*2c70*/  P2R R42, PR, RZ, 0x8 ;  /* 0x00000008ff2a7803 */ /* 0x000fe20000000000 */
[----:B------:R-:W-:Y:S01]  /*2c80*/  FFMA.FTZ R145, R166, R36, R165 ;  /* 0x00000024a6917223 */ /* 0x000fe200000100a5 */
[----:B------:R-:W-:Y:S01]  /*2c90*/  IADD3 R239, -R239, c[0x0][0x168], -R22 ;  /* 0x00005a00efef7a10 */ /* 0x000fe20007ffe916 */
[----:B------:R-:W-:Y:S01]  /*2ca0*/  IMAD.WIDE R174, R147, 0x4, R174 ;  /* 0x0000000493ae7825 */ /* 0x000fe200078e02ae */
[----:B------:R-:W-:Y:S02]  /*2cb0*/  SHF.L.U32 R147, R3, 0x2, RZ ;  /* 0x0000000203937819 */ /* 0x000fe400000006ff */
[C---:B------:R-:W-:Y:S01]  /*2cc0*/  ISETP.GE.AND P0, PT, R239.reuse, 0x1, PT ;  /* 0x00000001ef00780c */ /* 0x040fe20003f06270 */
[C---:B------:R-:W-:Y:S01]  /*2cd0*/  IMAD R140, R142.reuse, c[0x0][0x2b0], RZ ;  /* 0x0000ac008e8c7a24 */ /* 0x040fe200078e02ff */
[C---:B------:R-:W-:Y:S01]  /*2ce0*/  ISETP.GE.AND P1, PT, R239.reuse, 0x41, PT ;  /* 0x00000041ef00780c */ /* 0x040fe20003f26270 */
[----:B------:R-:W-:Y:S01]  /*2cf0*/  IMAD R142, R142, c[0x0][0x2d0], RZ ;  /* 0x0000b4008e8e7a24 */ /* 0x000fe200078e02ff */
[----:B------:R-:W-:Y:S01]  /*2d00*/  ISETP.GE.AND P2, PT, R239, 0x81, PT ;  /* 0x00000081ef00780c */ /* 0x000fe20003f46270 */
[----:B------:R-:W-:-:S02]  /*2d10*/  FFMA.FTZ R38, R155, R145, R40 ;  /* 0x000000919b267223 */ /* 0x000fc40000010028 */
[C---:B------:R-:W-:Y:S02]  /*2d20*/  IMAD R140, R147.reuse, c[0x0][0x2b4], R140 ;  /* 0x0000ad00938c7a24 */ /* 0x040fe400078e028c */
[C---:B------:R-:W-:Y:S02]  /*2d30*/  IMAD R142, R147.reuse, c[0x0][0x2d4], R142 ;  /* 0x0000b500938e7a24 */ /* 0x040fe400078e028e */
[----:B------:R-:W-:-:S04]  /*2d40*/  IMAD.WIDE.U32 R172, R147, c[0x0][0x2b0], R172 ;  /* 0x0000ac0093ac7a25 */ /* 0x000fc800078e00ac */
[----:B------:R-:W-:-:S04]  /*2d50*/  IMAD.WIDE.U32 R174, R147, c[0x0][0x2d0], R174 ;  /* 0x0000b40093ae7a25 */ /* 0x000fc800078e00ae */
[----:B------:R-:W-:Y:S02]  /*2d60*/  FFMA.FTZ R147, R164, R38, R153 ;  /* 0x00000026a4937223 */ /* 0x000fe40000010099 */
[----:B------:R-:W-:Y:S02]  /*2d70*/  FMUL.FTZ R146, R224, R41 ;  /* 0x00000029e0927220 */ /* 0x000fe40000410000 */
[----:B------:R-:W-:Y:S02]  /*2d80*/  FFMA.FTZ R227, R162, R147, R227 ;  /* 0x00000093a2e37223 */ /* 0x000fe400000100e3 */
[----:B------:R-:W-:Y:S02]  /*2d90*/  FMUL.FTZ R162, R124, R146 ;  /* 0x000000927ca27220 */ /* 0x000fe40000410000 */
[----:B------:R-:W-:Y:S02]  /*2da0*/  FFMA.FTZ R225, R225, R227, R154 ;  /* 0x000000e3e1e17223 */ /* 0x000fe4000001009a */
[----:B------:R-:W-:Y:S01]  /*2db0*/  FMUL.FTZ R154, R131, R148 ;  /* 0x00000094839a7220 */ /* 0x000fe20000410000 */
[----:B------:R-:W-:Y:S01]  /*2dc0*/  STS [R241.X4+0x2130], R162 ;  /* 0x002130a2f1007388 */ /* 0x000fe20000004800 */
[----:B------:R-:W-:-:S02]  /*2dd0*/  FFMA.FTZ R223, R223, R225, R152 ;  /* 0x000000e1dfdf7223 */ /* 0x000fc40000010098 */
[----:B------:R-:W-:Y:S01]  /*2de0*/  FMUL.FTZ R153, R211, R225 ;  /* 0x000000e1d3997220 */ /* 0x000fe20000410000 */
[----:B------:R0:W-:Y:S01]  /*2df0*/  STS [R241.X4+0x212c], R154 ;  /* 0x00212c9af1007388 */ /* 0x0001e20000004800 */
[-C--:B------:R-:W-:Y:S02]  /*2e00*/  FFMA.FTZ R221, R150, R223.reuse, R221 ;  /* 0x000000df96dd7223 */ /* 0x080fe400000100dd */
[----:B------:R-:W-:Y:S02]  /*2e10*/  FMUL.FTZ R150, R214, R223 ;  /* 0x000000dfd6967220 */ /* 0x000fe40000410000 */
[----:B------:R-:W-:Y:S02]  /*2e20*/  FMUL.FTZ R149, R217, R221 ;  /* 0x000000ddd9957220 */ /* 0x000fe40000410000 */
[----:B------:R-:W-:Y:S02]  /*2e30*/  FMUL.FTZ R163, R208, R147 ;  /* 0x00000093d0a37220 */ /* 0x000fe40000410000 */
[----:B------:R-:W-:-:S02]  /*2e40*/  FFMA.FTZ R152, R220, R149, RZ ;  /* 0x00000095dc987223 */ /* 0x000fc400000100ff */
[----:B0-----:R-:W-:Y:S02]  /*2e50*/  FMUL.FTZ R154, R210, R227 ;  /* 0x000000e3d29a7220 */ /* 0x001fe40000410000 */
[----:B------:R-:W-:Y:S02]  /*2e60*/  FFMA.FTZ R152, R219, R150, R152 ;  /* 0x00000096db987223 */ /* 0x000fe40000010098 */
[----:B------:R-:W-:Y:S02]  /*2e70*/  FMUL.FTZ R144, R226, R39 ;  /* 0x00000027e2907220 */ /* 0x000fe40000410000 */
[----:B------:R-:W-:Y:S02]  /*2e80*/  FFMA.FTZ R155, R218, R153, R152 ;  /* 0x00000099da9b7223 */ /* 0x000fe40000010098 */
[----:B------:R-:W-:Y:S02]  /*2e90*/  FMUL.FTZ R162, R207, R38 ;  /* 0x00000026cfa27220 */ /* 0x000fe40000410000 */
[----:B------:R-:W-:-:S02]  /*2ea0*/  FFMA.FTZ R152, R216, R154, R155 ;  /* 0x0000009ad8987223 */ /* 0x000fc4000001009b */
[----:B------:R-:W-:Y:S02]  /*2eb0*/  FMUL.FTZ R164, R125, R144 ;  /* 0x000000907da47220 */ /* 0x000fe40000410000 */
[----:B------:R-:W-:Y:S02]  /*2ec0*/  FFMA.FTZ R152, R215, R163, R152 ;  /* 0x000000a3d7987223 */ /* 0x000fe40000010098 */
[----:B------:R-:W-:Y:S01]  /*2ed0*/  FMUL.FTZ R165, R206, R145 ;  /* 0x00000091cea57220 */ /* 0x000fe20000410000 */
[----:B------:R0:W-:Y:S01]  /*2ee0*/  STS [R241.X4+0x2134], R164 ;  /* 0x002134a4f1007388 */ /* 0x0001e20000004800 */
[----:B------:R-:W-:Y:S02]  /*2ef0*/  FFMA.FTZ R155, R213, R162, R152 ;  /* 0x000000a2d59b7223 */ /* 0x000fe40000010098 */
[----:B------:R-:W-:Y:S02]  /*2f00*/  FMUL.FTZ R170, R202, R34 ;  /* 0x00000022caaa7220 */ /* 0x000fe40000410000 */
[----:B------:R-:W-:-:S02]  /*2f10*/  FFMA.FTZ R152, R212, R165, R155 ;  /* 0x000000a5d4987223 */ /* 0x000fc4000001009b */
[----:B------:R-:W-:Y:S02]  /*2f20*/  FMUL.FTZ R155, R204, R143 ;  /* 0x0000008fcc9b7220 */ /* 0x000fe40000410000 */
[----:B------:R-:W-:Y:S02]  /*2f30*/  FADD.FTZ R40, R111, R29 ;  /* 0x0000001d6f287221 */ /* 0x000fe40000010000 */
[----:B0-----:R-:W-:Y:S02]  /*2f40*/  FMUL.FTZ R164, R205, R36 ;  /* 0x00000024cda47220 */ /* 0x001fe40000410000 */
[----:B------:R-:W-:Y:S02]  /*2f50*/  FMUL.FTZ R169, R203, R141 ;  /* 0x0000008dcba97220 */ /* 0x000fe40000410000 */
[----:B------:R-:W-:Y:S02]  /*2f60*/  FFMA.FTZ R152, R209, R164, R152 ;  /* 0x000000a4d1987223 */ /* 0x000fe40000010098 */
[----:B------:R-:W-:-:S02]  /*2f70*/  FMUL.FTZ R184, R129, R170 ;  /* 0x000000aa81b87220 */ /* 0x000fc40000410000 */
[----:B------:R-:W-:Y:S02]  /*2f80*/  FFMA.FTZ R167, R201, R155, R152 ;  /* 0x0000009bc9a77223 */ /* 0x000fe40000010098 */
[----:B------:R-:W-:Y:S01]  /*2f90*/  FADD.FTZ R199, -R199, R233 ;  /* 0x000000e9c7c77221 */ /* 0x000fe20000010100 */
[----:B------:R-:W-:Y:S01]  /*2fa0*/  STS [R241.X4+0x2124], R184 ;  /* 0x002124b8f1007388 */ /* 0x000fe20000004800 */
[----:B------:R-:W-:Y:S01]  /*2fb0*/  FFMA.FTZ R170, R200, R170, R167 ;  /* 0x000000aac8aa7223 */ /* 0x000fe200000100a7 */
[----:B------:R-:W-:Y:S01]  /*2fc0*/  IADD3 R167, R22, 0x3c0, RZ ;  /* 0x000003c016a77810 */ /* 0x000fe20007ffe0ff */
[----:B------:R-:W-:Y:S02]  /*2fd0*/  FMUL.FTZ R194, R228, R37 ;  /* 0x00000025e4c27220 */ /* 0x000fe40000410000 */
[----:B------:R-:W-:Y:S01]  /*2fe0*/  FMUL.FTZ R42, R40, R35 ;  /* 0x00000023282a7220 */ /* 0x000fe20000410000 */
[----:B------:R-:W-:Y:S01]  /*2ff0*/  LEA.HI.SX32 R167, R167, R22, 0x1b ;  /* 0x00000016a7a77211 */ /* 0x000fe200078fdaff */
[----:B------:R-:W-:-:S02]  /*3000*/  FMUL.FTZ R186, R130, R169 ;  /* 0x000000a982ba7220 */ /* 0x000fc40000410000 */
[----:B------:R-:W-:Y:S02]  /*3010*/  FFMA.FTZ R169, R199, R169, R170 ;  /* 0x000000a9c7a97223 */ /* 0x000fe400000100aa */
[----:B------:R-:W-:Y:S01]  /*3020*/  FADD.FTZ R198, -R198, R236 ;  /* 0x000000ecc6c67221 */ /* 0x000fe20000010100 */
[----:B------:R0:W-:Y:S01]  /*3030*/  STS [R241.X4+0x2128], R186 ;  /* 0x002128baf1007388 */ /* 0x0001e20000004800 */
[----:B------:R-:W-:Y:S02]  /*3040*/  FMUL.FTZ R166, R126, R194 ;  /* 0x000000c27ea67220 */ /* 0x000fe40000410000 */
[----:B------:R-:W-:Y:S02]  /*3050*/  FMUL.FTZ R168, R127, R42 ;  /* 0x0000002a7fa87220 */ /* 0x000fe40000410000 */
[----:B------:R-:W-:Y:S01]  /*3060*/  FFMA.FTZ R169, R198, R148, R169 ;  /* 0x00000094c6a97223 */ /* 0x000fe200000100a9 */
[----:B------:R1:W-:Y:S01]  /*3070*/  STS [R241.X4+0x2138], R166 ;  /* 0x002138a6f1007388 */ /* 0x0003e20000004800 */
[----:B------:R-:W-:-:S02]  /*3080*/  FADD.FTZ R197, -R197, R235 ;  /* 0x000000ebc5c57221 */ /* 0x000fc40000010100 */
[----:B------:R-:W-:Y:S01]  /*3090*/  FMUL.FTZ R162, R133, R162 ;  /* 0x000000a285a27220 */ /* 0x000fe20000410000 */
[----:B------:R2:W-:Y:S01]  /*30a0*/  STS [R241.X4+0x213c], R168 ;  /* 0x00213ca8f1007388 */ /* 0x0005e20000004800 */
[----:B------:R-:W-:Y:S01]  /*30b0*/  FFMA.FTZ R169, R197, R146, R169 ;  /* 0x00000092c5a97223 */ /* 0x000fe200000100a9 */
[----:B0-----:R-:W-:Y:S01]  /*30c0*/  LEA.HI.SX32 R186, R243, R22, 0x1b ;  /* 0x00000016f3ba7211 */ /* 0x001fe200078fdaff */
[----:B------:R-:W-:Y:S01]  /*30d0*/  FMUL.FTZ R152, R132, R163 ;  /* 0x000000a384987220 */ /* 0x000fe20000410000 */
[----:B------:R-:W-:Y:S01]  /*30e0*/  STS [R241.X4+0x2114], R162 ;  /* 0x002114a2f1007388 */ /* 0x000fe20000004800 */
[----:B------:R-:W-:Y:S01]  /*30f0*/  FMUL.FTZ R154, R139, R154 ;  /* 0x0000009a8b9a7220 */ /* 0x000fe20000410000 */
[----:B------:R-:W-:Y:S01]  /*3100*/  IADD3 R163, R22, 0x300, RZ ;  /* 0x0000030016a37810 */ /* 0x000fe20007ffe0ff */
[----:B-1----:R-:W-:Y:S01]  /*3110*/  FMUL.FTZ R166, R135, R164 ;  /* 0x000000a487a67220 */ /* 0x002fe20000410000 */
[----:B------:R-:W-:Y:S01]  /*3120*/  STS [R241.X4+0x2110], R152 ;  /* 0x00211098f1007388 */ /* 0x000fe20000004800 */
[----:B------:R-:W-:Y:S01]  /*3130*/  FMUL.FTZ R164, R134, R165 ;  /* 0x000000a586a47220 */ /* 0x000fe20000410000 */
[----:B------:R-:W-:Y:S01]  /*3140*/  IADD3 R165, R22, 0x380, RZ ;  /* 0x0000038016a57810 */ /* 0x000fe20007ffe0ff */
[----:B--2---:R-:W-:Y:S01]  /*3150*/  FMUL.FTZ R168, R128, R155 ;  /* 0x0000009b80a87220 */ /* 0x004fe20000410000 */
[----:B------:R-:W-:Y:S01]  /*3160*/  STS [R241.X4+0x211c], R166 ;  /* 0x00211ca6f1007388 */ /* 0x000fe20000004800 */
[----:B------:R-:W-:Y:S01]  /*3170*/  FMUL.FTZ R148, R138, R153 ;  /* 0x000000998a947220 */ /* 0x000fe20000410000 */
[----:B------:R-:W-:Y:S01]  /*3180*/  IADD3 R153, R22, 0x180, RZ ;  /* 0x0000018016997810 */ /* 0x000fe20007ffe0ff */
[----:B------:R-:W-:Y:S01]  /*3190*/  FMUL.FTZ R150, R137, R150 ;  /* 0x0000009689967220 */ /* 0x000fe20000410000 */
[----:B------:R0:W-:Y:S01]  /*31a0*/  STS [R241.X4+0x2120], R168 ;  /* 0x002120a8f1007388 */ /* 0x0001e20000004800 */
[----:B------:R-:W-:Y:S01]  /*31b0*/  FMUL.FTZ R146, R136, R149 ;  /* 0x0000009588927220 */ /* 0x000fe20000410000 */
[----:B------:R-:W-:Y:S01]  /*31c0*/  IADD3 R149, R22, 0x80, RZ ;  /* 0x0000008016957810 */ /* 0x000fe20007ffe0ff */
[----:B------:R-:W-:Y:S01]  /*31d0*/  FADD.FTZ R196, -R196, R238 ;  /* 0x000000eec4c47221 */ /* 0x000fe20000010100 */
[----:B------:R-:W-:Y:S01]  /*31e0*/  STS [R241.X4+0x2118], R164 ;  /* 0x002118a4f1007388 */ /* 0x000fe20000004800 */
[----:B------:R-:W-:Y:S01]  /*31f0*/  FADD.FTZ R195, -R195, R237 ;  /* 0x000000edc3c37221 */ /* 0x000fe20000010100 */
        /* <DEDUP_REMOVED lines=9> */
[-C--:B------:R-:W-:Y:S01]  /*3290*/  LEA.HI.SX32 R192, R149, R22.reuse, 0x1b ;  /* 0x0000001695c07211 */ /* 0x080fe200078fdaff */
[----:B------:R-:W-:Y:S01]  /*32a0*/  STS [R241.X4+0x2104], R150 ;  /* 0x00210496f1007388 */ /* 0x000fe20000004800 */
[----:B------:R-:W-:Y:S01]  /*32b0*/  LEA.HI.SX32 R190, R151, R22, 0x1b ;  /* 0x0000001697be7211 */ /* 0x000fe200078fdaff */
[----:B------:R-:W-:Y:S01]  /*32c0*/  FMUL.FTZ R182, R107, R182 ;  /* 0x000000b66bb67220 */ /* 0x000fe20000410000 */
[-C--:B------:R-:W-:Y:S01]  /*32d0*/  LEA.HI.SX32 R188, R153, R22.reuse, 0x1b ;  /* 0x0000001699bc7211 */ /* 0x080fe200078fdaff */
[----:B------:R-:W-:Y:S01]  /*32e0*/  STS [R241.X4+0x2100], R146 ;  /* 0x00210092f1007388 */ /* 0x000fe20000004800 */
[----:B------:R-:W-:Y:S01]  /*32f0*/  LEA.HI.SX32 R184, R155, R22, 0x1b ;  /* 0x000000169bb87211 */ /* 0x000fe200078fdaff */
[----:B------:R-:W-:Y:S01]  /*3300*/  FMUL.FTZ R230, R101, R230 ;  /* 0x000000e665e67220 */ /* 0x000fe20000410000 */
[-C--:B------:R-:W-:Y:S01]  /*3310*/  LEA.HI.SX32 R170, R163, R22.reuse, 0x1b ;  /* 0x00000016a3aa7211 */ /* 0x080fe200078fdaff */
[----:B------:R-:W-:Y:S01]  /*3320*/  BAR.SYNC.DEFER_BLOCKING 0x0 ;  /* 0x0000000000007b1d */ /* 0x000fe20000010000 */
[-C--:B------:R-:W-:Y:S01]  /*3330*/  LEA.HI.SX32 R169, R169, R22.reuse, 0x1b ;  /* 0x00000016a9a97211 */ /* 0x080fe200078fdaff */
[----:B------:R-:W-:Y:S01]  /*3340*/  FADD.FTZ R33, -R33, R240 ;  /* 0x000000f021217221 */ /* 0x000fe20000010100 */
[----:B0-----:R-:W-:Y:S01]  /*3350*/  LEA.HI.SX32 R168, R165, R22, 0x1b ;  /* 0x00000016a5a87211 */ /* 0x001fe200078fdaff */
        /* <DEDUP_REMOVED lines=27> */
[----:B-1----:R-:W-:Y:S01]  /*3510*/  FMUL.FTZ R244, R96, R231 ;  /* 0x000000e760f47220 */ /* 0x002fe20000410000 */
[----:B------:R-:W-:-:S02]  /*3520*/  IADD3 R231, R173, R140, RZ ;  /* 0x0000008cade77210 */ /* 0x000fc40007ffe0ff */
[----:B------:R1:W-:Y:S01]  /*3530*/  STS [R241.X4+0x3194], R230 ;  /* 0x003194e6f1007388 */ /* 0x0003e20000004800 */
[----:B--2---:R-:W-:Y:S01]  /*3540*/  FMUL.FTZ R180, R98, R233 ;  /* 0x000000e962b47220 */ /* 0x004fe20000410000 */
[----:B------:R-:W-:Y:S02]  /*3550*/  IADD3 R233, R175, R142, RZ ;  /* 0x0000008eafe97210 */ /* 0x000fe40007ffe0ff */
[----:B------:R2:W-:Y:S01]  /*3560*/  STS [R241.X4+0x3188], R246 ;  /* 0x003188f6f1007388 */ /* 0x0005e20000004800 */
[----:B---3--:R-:W-:-:S03]  /*3570*/  FMUL.FTZ R182, R92, R235 ;  /* 0x000000eb5cb67220 */ /* 0x008fc60000410000 */
[----:B------:R2:W-:Y:S01]  /*3580*/  STS [R241.X4+0x3190], R248 ;  /* 0x003190f8f1007388 */ /* 0x0005e20000004800 */
[----:B-1----:R-:W-:-:S03]  /*3590*/  FMUL.FTZ R230, R94, R237 ;  /* 0x000000ed5ee67220 */ /* 0x002fc60000410000 */
        /* <DEDUP_REMOVED lines=10> */
[----:B------:R-:W-:Y:S06]  /*3640*/  BAR.SYNC.DEFER_BLOCKING 0x0 ;  /* 0x0000000000007b1d */ /* 0x000fec0000010000 */
[----:B------:R-:W-:Y:S05]  /*3650*/  @!P0 BRA `(.L_x_4486) ;  /* 0x0000010000008947 */ /* 0x000fea0003800000 */
[----:B0-2-4-:R-:W0:Y:S01]  /*3660*/  LDS R229, [R242.X4+0x3180] ;  /* 0x00318000f2e57984 */ /* 0x015e220000004800 */
[----:B------:R-:W-:Y:S01]  /*3670*/  SHF.R.S32.HI R183, RZ, 0x1f, R4 ;  /* 0x0000001fffb77819 */ /* 0x000fe20000011404 */
[----:B------:R-:W-:-:S04]  /*3680*/  IMAD.WIDE.U32 R176, R4, c[0x0][0x2b0], R176 ;  /* 0x0000ac0004b07a25 */ /* 0x000fc800078e00b0 */
[C---:B------:R-:W-:Y:S01]  /*3690*/  IMAD R181, R183.reuse, c[0x0][0x2b0], RZ ;  /* 0x0000ac00b7b57a24 */ /* 0x040fe200078e02ff */
[----:B------:R-:W-:Y:S01]  /*36a0*/  LEA R180, P0, R176, c[0x0][0x318], 0x2 ;  /* 0x0000c600b0b47a11 */ /* 0x000fe200078010ff */
[----:B------:R-:W-:Y:S02]  /*36b0*/  IMAD R183, R183, c[0x0][0x2d0], RZ ;  /* 0x0000b400b7b77a24 */ /* 0x000fe400078e02ff */
[C---:B------:R-:W-:Y:S02]  /*36c0*/  IMAD R181, R4.reuse, c[0x0][0x2b4], R181 ;  /* 0x0000ad0004b57a24 */ /* 0x040fe400078e02b5 */
[----:B------:R-:W-:-:S03]  /*36d0*/  IMAD.WIDE.U32 R178, R4, c[0x0][0x2d0], R178 ;  /* 0x0000b40004b27a25 */ /* 0x000fc600078e00b2 */
[----:B------:R-:W-:Y:S01]  /*36e0*/  IADD3 R181, R177, R181, RZ ;  /* 0x000000b5b1b57210 */ /* 0x000fe20007ffe0ff */
[----:B------:R-:W-:Y:S01]  /*36f0*/  IMAD R183, R4, c[0x0][0x2d4], R183 ;  /* 0x0000b50004b77a24 */ /* 0x000fe200078e02b7 */
[----:B------:R-:W-:Y:S02]  /*3700*/  LEA R182, P3, R178, c[0x0][0x320], 0x2 ;  /* 0x0000c800b2b67a11 */ /* 0x000fe400078610ff */
[----:B------:R-:W-:Y:S02]  /*3710*/  LEA.HI.X R181, R176, c[0x0][0x31c], R181, 0x2, P0 ;  /* 0x0000c700b0b57a11 */ /* 0x000fe400000f14b5 */
[----:B------:R-:W-:-:S03]  /*3720*/  IADD3 R183, R179, R183, RZ ;  /* 0x000000b7b3b77210 */ /* 0x000fc60007ffe0ff */
[----:B------:R1:W-:Y:S01]  /*3730*/  RED.E.ADD.F32.FTZ.RN.STRONG.GPU [R180.64], R243 ;  /* 0x000000f3b400798e */ /* 0x0003e2000c10e784 */
[----:B------:R-:W-:-:S05]  /*3740*/  LEA.HI.X R183, R178, c[0x0][0x324], R183, 0x2, P3 ;  /* 0x0000c900b2b77a11 */ /* 0x000fca00018f14b7 */
[----:B0-----:R1:W-:Y:S02]  /*3750*/  RED.E.ADD.F32.FTZ.RN.STRONG.GPU [R182.64], R229 ;  /* 0x000000e5b600798e */ /* 0x0013e4000c10e784 */
.L_x_4486:
[----:B0-2-4-:R-:W-:Y:S05]  /*3760*/  BSYNC B0 ;  /* 0x0000000000007941 */ /* 0x015fea0003800000 */
.L_x_4485:
[----:B------:R-:W0:Y:S01]  /*3770*/  LDS R193, [R193.X4+0x3280] ;  /* 0x00328000c1c17984 */ /* 0x000e220000004800 */
[----:B------:R-:W-:Y:S01]  /*3780*/  BSSY B0, `(.L_x_4487) ;  /* 0x0000008000007945 */ /* 0x000fe20003800000 */
[----:B------:R-:W-:Y:S02]  /*3790*/  MOV R176, R172 ;  /* 0x000000ac00b07202 */ /* 0x000fe40000000f00 */
[----:B------:R-:W-:Y:S02]  /*37a0*/  MOV R177, R231 ;  /* 0x000000e700b17202 */ /* 0x000fe40000000f00 */
[----:B------:R-:W-:Y:S02]  /*37b0*/  MOV R178, R174 ;  /* 0x000000ae00b27202 */ /* 0x000fe40000000f00 */
[----:B------:R-:W-:Y:S01]  /*37c0*/  MOV R179, R233 ;  /* 0x000000e900b37202 */ /* 0x000fe20000000f00 */
[----:B------:R-:W-:Y:S05]  /*37d0*/  @!P1 BRA `(.L_x_4488) ;  /* 0x0000002000009947 */ /* 0x000fea0003800000 */
[----:B------:R2:W-:Y:S04]  /*37e0*/  RED.E.ADD.F32.FTZ.RN.STRONG.GPU [R176.64+-0xf00], R166 ;  /* 0xfff100a6b000798e */ /* 0x0005e8000c10e784 */
[----:B0-----:R2:W-:Y:S02]  /*37f0*/  RED.E.ADD.F32.FTZ.RN.STRONG.GPU [R178.64+-0xf00], R193 ;  /* 0xfff100c1b200798e */ /* 0x0015e4000c10e784 */
.L_x_4488:
[----:B------:R-:W-:Y:S05]  /*3800*/  BSYNC B0 ;  /* 0x0000000000007941 */ /* 0x000fea0003800000 */
.L_x_4487:
[----:B-1----:R1:W3:Y:S01]  /*3810*/  LDS R181, [R192.X4+0x3380] ;  /* 0x00338000c0b57984 */ /* 0x0022e20000004800 */
[----:B------:R-:W-:Y:S01]  /*3820*/  BSSY B0, `(.L_x_4489) ;  /* 0x0000005000007945 */ /* 0x000fe20003800000 */
[----:B------:R-:W-:Y:S01]  /*3830*/  FMUL.FTZ R183, R33, R42 ;  /* 0x0000002a21b77220 */ /* 0x000fe20000410000 */
[----:B------:R-:W-:Y:S05]  /*3840*/  @!P2 BRA `(.L_x_4490) ;  /* 0x000000200000a947 */ /* 0x000fea0003800000 */
[----:B------:R4:W-:Y:S04]  /*3850*/  RED.E.ADD.F32.FTZ.RN.STRONG.GPU [R176.64+-0xe00], R165 ;  /* 0xfff200a5b000798e */ /* 0x0009e8000c10e784 */
[----:B---3--:R4:W-:Y:S02]  /*3860*/  RED.E.ADD.F32.FTZ.RN.STRONG.GPU [R178.64+-0xe00], R181 ;  /* 0xfff200b5b200798e */ /* 0x0089e4000c10e784 */
.L_x_4490:
[----:B------:R-:W-:Y:S05]  /*3870*/  BSYNC B0 ;  /* 0x0000000000007941 */ /* 0x000fea0003800000 */
.L_x_4489:
[----:B------:R-:W1:Y:S01]  /*3880*/  LDS R191, [R191.X4+0x3480] ;  /* 0x00348000bfbf7984 */ /* 0x000e620000004800 */
[C---:B------:R-:W-:Y:S01]  /*3890*/  ISETP.GE.AND P6, PT, R239.reuse, 0xc1, PT ;  /* 0x000000c1ef00780c */ /* 0x040fe20003fc6270 */
        /* <DEDUP_REMOVED lines=11> */
.L_x_4492:
[----:B------:R-:W-:Y:S05]  /*3950*/  BSYNC B0 ;  /* 0x0000000000007941 */ /* 0x000fea0003800000 */
.L_x_4491:
[----:B----4-:R4:W2:Y:S01]  /*3960*/  LDS R165, [R190.X4+0x3580] ;  /* 0x00358000bea57984 */ /* 0x0108a20000004800 */
[----:B------:R-:W-:Y:S01]  /*3970*/  BSSY B0, `(.L_x_4493) ;  /* 0x0000004000007945 */ /* 0x000fe20003800000 */
[----:B------:R-:W-:Y:S05]  /*3980*/  @!P1 BRA `(.L_x_4494) ;  /* 0x0000002000009947 */ /* 0x000fea0003800000 */
[----:B------:R4:W-:Y:S04]  /*3990*/  RED.E.ADD.F32.FTZ.RN.STRONG.GPU [R176.64+-0xc00], R163 ;  /* 0xfff400a3b000798e */ /* 0x0009e8000c10e784 */
[----:B--2---:R4:W-:Y:S02]  /*39a0*/  RED.E.ADD.F32.FTZ.RN.STRONG.GPU [R178.64+-0xc00], R165 ;  /* 0xfff400a5b200798e */ /* 0x0049e4000c10e784 */
.L_x_4494:
[----:B------:R-:W-:Y:S05]  /*39b0*/  BSYNC B0 ;  /* 0x0000000000007941 */ /* 0x000fea0003800000 */
.L_x_4493:
[----:B------:R-:W4:Y:S01]  /*39c0*/  LDS R189, [R189.X4+0x3680] ;  /* 0x00368000bdbd7984 */ /* 0x000f220000004800 */
[----:B------:R-:W-:Y:S01]  /*39d0*/  BSSY B0, `(.L_x_4495) ;  /* 0x0000004000007945 */ /* 0x000fe20003800000 */
[----:B------:R-:W-:Y:S05]  /*39e0*/  @!P2 BRA `(.L_x_4496) ;  /* 0x000000200000a947 */ /* 0x000fea0003800000 */
[----:B------:R4:W-:Y:S04]  /*39f0*/  RED.E.ADD.F32.FTZ.RN.STRONG.GPU [R176.64+-0xb00], R162 ;  /* 0xfff500a2b000798e */ /* 0x0009e8000c10e784 */
[----:B----4-:R4:W-:Y:S02]  /*3a00*/  RED.E.ADD.F32.FTZ.RN.STRONG.GPU [R178.64+-0xb00], R189 ;  /* 0xfff500bdb200798e */ /* 0x0109e4000c10e784 */
.L_x_4496:
[----:B------:R-:W-:Y:S05]  /*3a10*/  BSYNC B0 ;  /* 0x0000000000007941 */ /* 0x000fea0003800000 */
.L_x_4495:
[----:B----4-:R4:W3:Y:S01]  /*3a20*/  LDS R163, [R188.X4+0x3780] ;  /* 0x00378000bca37984 */ /* 0x0108e20000004800 */
[----:B------:R-:W-:Y:S01]  /*3a30*/  BSSY B0, `(.L_x_4497) ;  /* 0x0000004000007945 */ /* 0x000fe20003800000 */
[----:B------:R-:W-:Y:S05]  /*3a40*/  @!P3 BRA `(.L_x_4498) ;  /* 0x000000200000b947 */ /* 0x000fea0003800000 */
[----:B------:R4:W-:Y:S04]  /*3a50*/  RED.E.ADD.F32.FTZ.RN.STRONG.GPU [R176.64+-0xa00], R155 ;  /* 0xfff6009bb000798e */ /* 0x0009e8000c10e784 */
[----:B---3--:R4:W-:Y:S02]  /*3a60*/  RED.E.ADD.F32.FTZ.RN.STRONG.GPU [R178.64+-0xa00], R163 ;  /* 0xfff600a3b200798e */ /* 0x0089e4000c10e784 */
.L_x_4498:
[----:B------:R-:W-:Y:S05]  /*3a70*/  BSYNC B0 ;  /* 0x0000000000007941 */ /* 0x000fea0003800000 */
.L_x_4497:
[----:B------:R-:W4:Y:S01]  /*3a80*/  LDS R187, [R187.X4+0x3880] ;  /* 0x00388000bbbb7984 */ /* 0x000f220000004800 */
[----:B------:R-:W-:Y:S01]  /*3a90*/  BSSY B0, `(.L_x_4499) ;  /* 0x0000004000007945 */ /* 0x000fe20003800000 */
[----:B------:R-:W-:Y:S05]  /*3aa0*/  @!P4 BRA `(.L_x_4500) ;  /* 0x000000200000c947 */ /* 0x000fea0003800000 */
[----:B------:R4:W-:Y:S04]  /*3ab0*/  RED.E.ADD.F32.FTZ.RN.STRONG.GPU [R176.64+-0x900], R154 ;  /* 0xfff7009ab000798e */ /* 0x0009e8000c10e784 */
[----:B----4-:R4:W-:Y:S02]  /*3ac0*/  RED.E.ADD.F32.FTZ.RN.STRONG.GPU [R178.64+-0x900], R187 ;  /* 0xfff700bbb200798e */ /* 0x0109e4000c10e784 */
.L_x_4500:
[----:B------:R-:W-:Y:S05]  /*3ad0*/  BSYNC B0 ;  /* 0x0000000000007941 */ /* 0x000fea0003800000 */
.L_x_4499:
[----:B----4-:R4:W3:Y:S01]  /*3ae0*/  LDS R155, [R186.X4+0x3980] ;  /* 0x00398000ba9b7984 */ /* 0x0108e20000004800 */
[----:B------:R-:W-:Y:S01]  /*3af0*/  BSSY B0, `(.L_x_4501) ;  /* 0x0000004000007945 */ /* 0x000fe20003800000 */
[----:B------:R-:W-:Y:S05]  /*3b00*/  @!P5 BRA `(.L_x_4502) ;  /* 0x000000200000d947 */ /* 0x000fea0003800000 */
[----:B------:R4:W-:Y:S04]  /*3b10*/  RED.E.ADD.F32.FTZ.RN.STRONG.GPU [R176.64+-0x800], R153 ;  /* 0xfff80099b000798e */ /* 0x0009e8000c10e784 */
[----:B---3--:R4:W-:Y:S02]  /*3b20*/  RED.E.ADD.F32.FTZ.RN.STRONG.GPU [R178.64+-0x800], R155 ;  /* 0xfff8009bb200798e */ /* 0x0089e4000c10e784 */
.L_x_4502:
[----:B------:R-:W-:Y:S05]  /*3b30*/  BSYNC B0 ;  /* 0x0000000000007941 */ /* 0x000fea0003800000 */
.L_x_4501:
[----:B------:R-:W4:Y:S01]  /*3b40*/  LDS R185, [R185.X4+0x3a80] ;  /* 0x003a8000b9b97984 */ /* 0x000f220000004800 */
        /* <DEDUP_REMOVED lines=10> */
.L_x_4504:
[----:B------:R-:W-:Y:S05]  /*3bf0*/  BSYNC B0 ;  /* 0x0000000000007941 */ /* 0x000fea0003800000 */
.L_x_4503:
[----:B----4-:R4:W3:Y:S01]  /*3c00*/  LDS R153, [R184.X4+0x3b80] ;  /* 0x003b8000b8997984 */ /* 0x0108e20000004800 */
[----:B------:R-:W-:Y:S01]  /*3c10*/  BSSY B0, `(.L_x_4505) ;  /* 0x0000004000007945 */ /* 0x000fe20003800000 */
[----:B------:R-:W-:Y:S05]  /*3c20*/  @!P1 BRA `(.L_x_4506) ;  /* 0x0000002000009947 */ /* 0x000fea0003800000 */
[----:B------:R4:W-:Y:S04]  /*3c30*/  RED.E.ADD.F32.FTZ.RN.STRONG.GPU [R176.64+-0x600], R151 ;  /* 0xfffa0097b000798e */ /* 0x0009e8000c10e784 */
[----:B---3--:R4:W-:Y:S02]  /*3c40*/  RED.E.ADD.F32.FTZ.RN.STRONG.GPU [R178.64+-0x600], R153 ;  /* 0xfffa0099b200798e */ /* 0x0089e4000c10e784 */
.L_x_4506:
[----:B------:R-:W-:Y:S05]  /*3c50*/  BSYNC B0 ;  /* 0x0000000000007941 */ /* 0x000fea0003800000 */
.L_x_4505:
[----:B------:R-:W4:Y:S01]  /*3c60*/  LDS R171, [R171.X4+0x3c80] ;  /* 0x003c8000abab7984 */ /* 0x000f220000004800 */
[----:B------:R-:W-:Y:S01]  /*3c70*/  BSSY B0, `(.L_x_4507) ;  /* 0x0000004000007945 */ /* 0x000fe20003800000 */
[----:B------:R-:W-:Y:S05]  /*3c80*/  @!P2 BRA `(.L_x_4508) ;  /* 0x000000200000a947 */ /* 0x000fea0003800000 */
[----:B------:R4:W-:Y:S04]  /*3c90*/  RED.E.ADD.F32.FTZ.RN.STRONG.GPU [R176.64+-0x500], R150 ;  /* 0xfffb0096b000798e */ /* 0x0009e8000c10e784 */
[----:B----4-:R4:W-:Y:S02]  /*3ca0*/  RED.E.ADD.F32.FTZ.RN.STRONG.GPU [R178.64+-0x500], R171 ;  /* 0xfffb00abb200798e */ /* 0x0109e4000c10e784 */
.L_x_4508:
[----:B------:R-:W-:Y:S05]  /*3cb0*/  BSYNC B0 ;  /* 0x0000000000007941 */ /* 0x000fea0003800000 */
.L_x_4507:
[----:B----4-:R4:W3:Y:S01]  /*3cc0*/  LDS R151, [R170.X4+0x3d80] ;  /* 0x003d8000aa977984 */ /* 0x0108e20000004800 */
[----:B------:R-:W-:Y:S01]  /*3cd0*/  BSSY B0, `(.L_x_4509) ;  /* 0x0000004000007945 */ /* 0x000fe20003800000 */
[----:B------:R-:W-:Y:S05]  /*3ce0*/  @!P3 BRA `(.L_x_4510) ;  /* 0x000000200000b947 */ /* 0x000fea0003800000 */
[----:B------:R4:W-:Y:S04]  /*3cf0*/  RED.E.ADD.F32.FTZ.RN.STRONG.GPU [R176.64+-0x400], R149 ;  /* 0xfffc0095b000798e */ /* 0x0009e8000c10e784 */
[----:B---3--:R4:W-:Y:S02]  /*3d00*/  RED.E.ADD.F32.FTZ.RN.STRONG.GPU [R178.64+-0x400], R151 ;  /* 0xfffc0097b200798e */ /* 0x0089e4000c10e784 */
.L_x_4510:
[----:B------:R-:W-:Y:S05]  /*3d10*/  BSYNC B0 ;  /* 0x0000000000007941 */ /* 0x000fea0003800000 */
.L_x_4509:
[----:B------:R-:W4:Y:S01]  /*3d20*/  LDS R169, [R169.X4+0x3e80] ;  /* 0x003e8000a9a97984 */ /* 0x000f220000004800 */
[----:B------:R-:W-:Y:S01]  /*3d30*/  BSSY B0, `(.L_x_4511) ;  /* 0x0000004000007945 */ /* 0x000fe20003800000 */
[----:B------:R-:W-:Y:S05]  /*3d40*/  @!P4 BRA `(.L_x_4512) ;  /* 0x000000200000c947 */ /* 0x000fea0003800000 */
[----:B------:R4:W-:Y:S04]  /*3d50*/  RED.E.ADD.F32.FTZ.RN.STRONG.GPU [R176.64+-0x300], R148 ;  /* 0xfffd0094b000798e */ /* 0x0009e8000c10e784 */
[----:B----4-:R4:W-:Y:S02]  /*3d60*/  RED.E.ADD.F32.FTZ.RN.STRONG.GPU [R178.64+-0x300], R169 ;  /* 0xfffd00a9b200798e */ /* 0x0109e4000c10e784 */
.L_x_4512:
[----:B------:R-:W-:Y:S05]  /*3d70*/  BSYNC B0 ;  /* 0x0000000000007941 */ /* 0x000fea0003800000 */
.L_x_4511:
[----:B----4-:R4:W3:Y:S01]  /*3d80*/  LDS R149, [R168.X4+0x3f80] ;  /* 0x003f8000a8957984 */ /* 0x0108e20000004800 */
[----:B------:R-:W-:Y:S01]  /*3d90*/  BSSY B0, `(.L_x_4513) ;  /* 0x0000004000007945 */ /* 0x000fe20003800000 */
[----:B------:R-:W-:Y:S05]  /*3da0*/  @!P5 BRA `(.L_x_4514) ;  /* 0x000000200000d947 */ /* 0x000fea0003800000 */
[----:B------:R4:W-:Y:S04]  /*3db0*/  RED.E.ADD.F32.FTZ.RN.STRONG.GPU [R176.64+-0x200], R146 ;  /* 0xfffe0092b000798e */ /* 0x0009e8000c10e784 */
[----:B---3--:R4:W-:Y:S02]  /*3dc0*/  RED.E.ADD.F32.FTZ.RN.STRONG.GPU [R178.64+-0x200], R149 ;  /* 0xfffe0095b200798e */ /* 0x0089e4000c10e784 */
.L_x_4514:
[----:B------:R-:W-:Y:S05]  /*3dd0*/  BSYNC B0 ;  /* 0x0000000000007941 */ /* 0x000fea0003800000 */
.L_x_4513:
[----:B------:R-:W4:Y:S01]  /*3de0*/  LDS R167, [R167.X4+0x4080] ;  /* 0x00408000a7a77984 */ /* 0x000f220000004800 */
[----:B------:R-:W-:Y:S01]  /*3df0*/  BSSY B0, `(.L_x_4515) ;  /* 0x0000008000007945 */ /* 0x000fe20003800000 */
[----:B---34-:R-:W-:-:S02]  /*3e00*/  IADD3 R149, R140, R173, RZ ;  /* 0x000000ad8c957210 */ /* 0x018fc40007ffe0ff */
[----:B------:R-:W-:Y:S01]  /*3e10*/  IADD3 R151, R142, R175, RZ ;  /* 0x000000af8e977210 */ /* 0x000fe20007ffe0ff */
[----:B------:R-:W-:Y:S05]  /*3e20*/  @!P6 BRA `(.L_x_4516) ;  /* 0x000000400000e947 */ /* 0x000fea0003800000 */
[----:B------:R-:W-:Y:S02]  /*3e30*/  MOV R173, R149 ;  /* 0x0000009500ad7202 */ /* 0x000fe40000000f00 */
[----:B------:R-:W-:-:S03]  /*3e40*/  MOV R175, R151 ;  /* 0x0000009700af7202 */ /* 0x000fc60000000f00 */
[----:B------:R3:W-:Y:S04]  /*3e50*/  RED.E.ADD.F32.FTZ.RN.STRONG.GPU [R172.64+-0x100], R144 ;  /* 0xffff0090ac00798e */ /* 0x0007e8000c10e784 */
[----:B------:R3:W-:Y:S02]  /*3e60*/  RED.E.ADD.F32.FTZ.RN.STRONG.GPU [R174.64+-0x100], R167 ;  /* 0xffff00a7ae00798e */ /* 0x0007e4000c10e784 */
.L_x_4516:
[----:B------:R-:W-:Y:S05]  /*3e70*/  BSYNC B0 ;  /* 0x0000000000007941 */ /* 0x000fea0003800000 */
.L_x_4515:
[----:B------:R-:W4:Y:S01]  /*3e80*/  SHFL.DOWN P0, R149, R194, 0x1, 0x1f ;  /* 0x08201f00c2957f89 */ /* 0x000f220000000000 */
[-C--:B------:R-:W-:Y:S01]  /*3e90*/  FMUL.FTZ R142, R45, R39.reuse ;  /* 0x000000272d8e7220 */ /* 0x080fe20000410000 */
[----:B------:R-:W-:Y:S01]  /*3ea0*/  ISETP.NE.AND P1, PT, R22, RZ, PT ;  /* 0x000000ff1600720c */ /* 0x000fe20003f25270 */
[C---:B------:R-:W-:Y:S01]  /*3eb0*/  FMUL.FTZ R39, R0.reuse, R39 ;  /* 0x0000002700277220 */ /* 0x040fe20000410000 */
[----:B------:R-:W-:Y:S01]  /*3ec0*/  BSSY B0, `(.L_x_4517) ;  /* 0x0000073000007945 */ /* 0x000fe20003800000 */
[----:B------:R-:W-:Y:S02]  /*3ed0*/  FMUL.FTZ R42, R0, R35 ;  /* 0x00000023002a7220 */ /* 0x000fe40000410000 */
[----:B------:R-:W-:-:S02]  /*3ee0*/  FMUL.FTZ R196, R39, R196 ;  /* 0x000000c427c47220 */ /* 0x000fc40000410000 */
[----:B------:R-:W-:Y:S02]  /*3ef0*/  FMUL.FTZ R39, R48, R143 ;  /* 0x0000008f30277220 */ /* 0x000fe40000410000 */
[----:B------:R-:W-:Y:S02]  /*3f00*/  FMUL.FTZ R146, R42, R33 ;  /* 0x000000212a927220 */ /* 0x000fe40000410000 */
[----:B------:R-:W-:Y:S02]  /*3f10*/  FMUL.FTZ R33, R0, R34 ;  /* 0x0000002200217220 */ /* 0x000fe40000410000 */
[----:B---3--:R-:W-:Y:S02]  /*3f20*/  FMUL.FTZ R144, R47, R35 ;  /* 0x000000232f907220 */ /* 0x008fe40000410000 */
[-C--:B------:R-:W-:Y:S02]  /*3f30*/  FMUL.FTZ R47, R46, R37.reuse ;  /* 0x000000252e2f7220 */ /* 0x080fe40000410000 */
[----:B------:R-:W-:-:S02]  /*3f40*/  FMUL.FTZ R46, R0, R37 ;  /* 0x00000025002e7220 */ /* 0x000fc40000410000 */
[----:B------:R-:W-:Y:S02]  /*3f50*/  FMUL.FTZ R42, R0, R41 ;  /* 0x00000029002a7220 */ /* 0x000fe40000410000 */
[----:B------:R-:W-:Y:S02]  /*3f60*/  FMUL.FTZ R200, R33, R200 ;  /* 0x000000c821c87220 */ /* 0x000fe40000410000 */
[----:B----4-:R-:W-:Y:S02]  /*3f70*/  @P0 FADD R149, R194, R149 ;  /* 0x00000095c2950221 */ /* 0x010fe40000000000 */
[----:B------:R-:W-:Y:S02]  /*3f80*/  FMUL.FTZ R33, R0, R145 ;  /* 0x0000009100217220 */ /* 0x000fe40000410000 */
[----:B------:R-:W-:Y:S01]  /*3f90*/  FMUL.FTZ R195, R46, R195 ;  /* 0x000000c32ec37220 */ /* 0x000fe20000410000 */
[----:B------:R-:W3:Y:S01]  /*3fa0*/  SHFL.DOWN P0, R140, R149, 0x2, 0x1f ;  /* 0x08401f00958c7f89 */ /* 0x000ee20000000000 */
[----:B------:R-:W-:-:S02]  /*3fb0*/  FMUL.FTZ R197, R42, R197 ;  /* 0x000000c52ac57220 */ /* 0x000fc40000410000 */
[----:B------:R-:W-:Y:S02]  /*3fc0*/  FMUL.FTZ R45, R44, R41 ;  /* 0x000000292c2d7220 */ /* 0x000fe40000410000 */
[C---:B------:R-:W-:Y:S02]  /*3fd0*/  FMUL.FTZ R42, R0.reuse, R141 ;  /* 0x0000008d002a7220 */ /* 0x040fe40000410000 */
[----:B------:R-:W-:Y:S02]  /*3fe0*/  FMUL.FTZ R46, R49, R34 ;  /* 0x00000022312e7220 */ /* 0x000fe40000410000 */
[----:B------:R-:W-:Y:S02]  /*3ff0*/  FMUL.FTZ R34, R0, R143 ;  /* 0x0000008f00227220 */ /* 0x000fe40000410000 */
[----:B------:R-:W-:Y:S02]  /*4000*/  FMUL.FTZ R44, R55, R36 ;  /* 0x00000024372c7220 */ /* 0x000fe40000410000 */
[----:B------:R-:W-:-:S02]  /*4010*/  FMUL.FTZ R212, R33, R212 ;  /* 0x000000d421d47220 */ /* 0x000fc40000410000 */
[C---:B------:R-:W-:Y:S02]  /*4020*/  FMUL.FTZ R36, R0.reuse, R36 ;  /* 0x0000002400247220 */ /* 0x040fe40000410000 */
[----:B------:R-:W-:Y:S02]  /*4030*/  FMUL.FTZ R33, R0, R227 ;  /* 0x000000e300217220 */ /* 0x000fe40000410000 */
[----:B------:R-:W-:Y:S02]  /*4040*/  FMUL.FTZ R199, R42, R199 ;  /* 0x000000c72ac77220 */ /* 0x000fe40000410000 */
[----:B------:R-:W-:Y:S02]  /*4050*/  FMUL.FTZ R201, R34, R201 ;  /* 0x000000c922c97220 */ /* 0x000fe40000410000 */
[----:B------:R-:W-:Y:S02]  /*4060*/  FMUL.FTZ R42, R53, R38 ;  /* 0x00000026352a7220 */ /* 0x000fe40000410000 */
[----:B---3--:R-:W-:-:S02]  /*4070*/  @P0 FADD R140, R149, R140 ;  /* 0x0000008c958c0221 */ /* 0x008fc40000000000 */
[----:B------:R-:W-:Y:S02]  /*4080*/  FMUL.FTZ R209, R36, R209 ;  /* 0x000000d124d17220 */ /* 0x000fe40000410000 */
[C---:B------:R-:W-:Y:S01]  /*4090*/  FMUL.FTZ R38, R0.reuse, R38 ;  /* 0x0000002600267220 */ /* 0x040fe20000410000 */
[----:B------:R-:W3:Y:S01]  /*40a0*/  SHFL.DOWN P0, R151, R140, 0x4, 0x1f ;  /* 0x08801f008c977f89 */ /* 0x000ee20000000000 */
[----:B------:R-:W-:Y:S02]  /*40b0*/  FMUL.FTZ R34, R0, R147 ;  /* 0x0000009300227220 */ /* 0x000fe40000410000 */
[----:B------:R-:W-:Y:S02]  /*40c0*/  FMUL.FTZ R216, R33, R216 ;  /* 0x000000d821d87220 */ /* 0x000fe40000410000 */
[-C--:B------:R-:W-:Y:S02]  /*40d0*/  FMUL.FTZ R35, R58, R225.reuse ;  /* 0x000000e13a237220 */ /* 0x080fe40000410000 */
        /* <DEDUP_REMOVED lines=8> */
[----:B------:R-:W-:Y:S02]  /*4160*/  FMUL.FTZ R38, R59, R227 ;  /* 0x000000e33b267220 */ /* 0x000fe40000410000 */
[----:B---3--:R-:W-:Y:S02]  /*4170*/  @P0 FADD R151, R140, R151 ;  /* 0x000000978c970221 */ /* 0x008fe40000000000 */
[-C--:B------:R-:W-:Y:S02]  /*4180*/  FMUL.FTZ R140, R51, R43.reuse ;  /* 0x0000002b338c7220 */ /* 0x080fe40000410000 */
[----:B------:R-:W-:Y:S01]  /*4190*/  FMUL.FTZ R43, R0, R43 ;  /* 0x0000002b002b7220 */ /* 0x000fe20000410000 */
[----:B------:R-:W3:Y:S01]  /*41a0*/  SHFL.DOWN P0, R148, R151, 0x8, 0x1f ;  /* 0x09001f0097947f89 */ /* 0x000ee20000000000 */
[----:B------:R-:W-:-:S02]  /*41b0*/  FMUL.FTZ R34, R57, R223 ;  /* 0x000000df39227220 */ /* 0x000fc40000410000 */
[----:B------:R-:W-:Y:S02]  /*41c0*/  FMUL.FTZ R43, R43, R198 ;  /* 0x000000c62b2b7220 */ /* 0x000fe40000410000 */
[----:B------:R-:W-:Y:S02]  /*41d0*/  FMUL.FTZ R225, R225, R218 ;  /* 0x000000dae1e17220 */ /* 0x000fe40000410000 */
[----:B------:R-:W-:Y:S02]  /*41e0*/  FFMA.FTZ R0, R131, R140, R43 ;  /* 0x0000008c83007223 */ /* 0x000fe4000001002b */
[----:B------:R-:W-:Y:S02]  /*41f0*/  FMUL.FTZ R221, R56, R221 ;  /* 0x000000dd38dd7220 */ /* 0x000fe40000410000 */
[----:B------:R-:W-:Y:S02]  /*4200*/  FMUL.FTZ R36, R36, R219 ;  /* 0x000000db24247220 */ /* 0x000fe40000410000 */
[----:B------:R-:W-:-:S02]  /*4210*/  FMUL.FTZ R33, R33, R220 ;  /* 0x000000dc21217220 */ /* 0x000fc40000410000 */
[-C--:B------:R-:W-:Y:S02]  /*4220*/  FFMA.FTZ R79, R40, R144.reuse, R79 ;  /* 0x00000090284f7223 */ /* 0x080fe4000001004f */
[----:B------:R-:W-:Y:S02]  /*4230*/  FADD.FTZ R71, R0, R71 ;  /* 0x0000004700477221 */ /* 0x000fe40000010000 */
[-C--:B------:R-:W-:Y:S02]  /*4240*/  FFMA.FTZ R201, R128, R39.reuse, R201 ;  /* 0x0000002780c97223 */ /* 0x080fe400000100c9 */
        /* <DEDUP_REMOVED lines=18> */
[----:B---3--:R-:W-:Y:S01]  /*4370*/  @P0 FADD R48, R148, R48 ;  /* 0x0000003094300221 */ /* 0x008fe20000000000 */
[----:B------:R-:W-:Y:S01]  /*4380*/  ISETP.NE.AND P0, PT, R20, RZ, PT ;  /* 0x000000ff1400720c */ /* 0x000fe20003f05270 */
[----:B------:R-:W-:Y:S02]  /*4390*/  FFMA.FTZ R77, R226, R142, R77 ;  /* 0x0000008ee24d7223 */ /* 0x000fe4000001004d */
[----:B------:R-:W-:Y:S02]  /*43a0*/  FADD.FTZ R75, R146, R75 ;  /* 0x0000004b924b7221 */ /* 0x000fe40000010000 */
[----:B------:R-:W-:-:S02]  /*43b0*/  FFMA.FTZ R76, R224, R45, R76 ;  /* 0x0000002de04c7223 */ /* 0x000fc4000001004c */
[----:B------:R-:W-:Y:S02]  /*43c0*/  FADD.FTZ R74, R195, R74 ;  /* 0x0000004ac34a7221 */ /* 0x000fe40000010000 */
[----:B------:R-:W-:Y:S02]  /*43d0*/  FFMA.FTZ R83, R222, R140, R83 ;  /* 0x0000008cde537223 */ /* 0x000fe40000010053 */
[----:B------:R-:W-:Y:S02]  /*43e0*/  FADD.FTZ R73, R196, R73 ;  /* 0x00000049c4497221 */ /* 0x000fe40000010000 */
[----:B------:R3:W-:Y:S01]  /*43f0*/  @!P0 STS [R7.X4+0x4204], R48 ;  /* 0x0042043007008388 */ /* 0x0007e20000004800 */
        /* <DEDUP_REMOVED lines=24> */
[----:B---3--:R-:W-:Y:S01]  /*4580*/  ISETP.NE.AND P0, PT, R9, c[0x0][0x174], PT ;  /* 0x00005d0009007a0c */ /* 0x008fe20003f05270 */
[----:B------:R-:W3:Y:S01]  /*4590*/  LDS R33, [0x4208] ;  /* 0x00420800ff217984 */ /* 0x000ee20000000800 */
[----:B------:R-:W-:-:S11]  /*45a0*/  SHF.L.U32 R37, R4, 0x2, RZ ;  /* 0x0000000204257819 */ /* 0x000fd600000006ff */
[----:B------:R-:W4:Y:S01]  /*45b0*/  @P0 LDS R35, [R37+0x5740] ;  /* 0x0057400025230984 */ /* 0x000f220000000800 */
[----:B---3--:R-:W-:-:S04]  /*45c0*/  FADD.FTZ R48, R48, R33 ;  /* 0x0000002130307221 */ /* 0x008fc80000010000 */
[----:B----4-:R-:W-:-:S05]  /*45d0*/  @P0 FADD.FTZ R48, R48, R35 ;  /* 0x0000002330300221 */ /* 0x010fca0000010000 */
[----:B------:R3:W-:Y:S02]  /*45e0*/  STS [R37+0x5740], R48 ;  /* 0x0057403025007388 */ /* 0x0007e40000000800 */
.L_x_4518:
[----:B---3--:R-:W-:Y:S05]  /*45f0*/  BSYNC B0 ;  /* 0x0000000000007941 */ /* 0x008fea0003800000 */
.L_x_4517:
[----:B------:R-:W-:Y:S02]  /*4600*/  IADD3 R4, R4, 0x1, RZ ;  /* 0x0000000104047810 */ /* 0x000fe40007ffe0ff */
[----:B------:R-:W-:Y:S02]  /*4610*/  IADD3 R3, P1, R3, 0x1, RZ ;  /* 0x0000000103037810 */ /* 0x000fe40007f3e0ff */
[----:B------:R-:W-:Y:S02]  /*4620*/  ISETP.GE.AND P0, PT, R4, c[0x0][0x16c], PT ;  /* 0x00005b0004007a0c */ /* 0x000fe40003f06270 */
[----:B------:R-:W-:-:S11]  /*4630*/  IADD3.X R2, RZ, R2, RZ, P1, !PT ;  /* 0x00000002ff027210 */ /* 0x000fd60000ffe4ff */
[----:B012---:R-:W-:Y:S01]  /*4640*/  @P0 CALL.REL.NOINC `(.L_x_4471) ;  /* 0x0000001000000944 */ /* 0x007fe20003c00000 */
[----:B------:R-:W-:Y:S05]  /*4650*/  BRA `(.L_x_4519) ;  /* 0xffffc8a000007947 */ /* 0x000fea000383ffff */
.L_x_4471:
[----:B------:R-:W-:Y:S01]  /*4660*/  BAR.SYNC.DEFER_BLOCKING 0x0 ;  /* 0x0000000000007b1d */ /* 0x000fe20000010000 */
[----:B------:R-:W-:Y:S02]  /*4670*/  SHF.L.U32 R0, R22, 0x2, RZ ;  /* 0x0000000216007819 */ /* 0x000fe400000006ff */
[----:B------:R-:W-:Y:S02]  /*4680*/  IADD3 R56, R9, -0x1, RZ ;  /* 0xffffffff09387810 */ /* 0x000fe40007ffe0ff */
[----:B------:R-:W-:Y:S01]  /*4690*/  LOP3.LUT R3, R0, 0xffffff80, RZ, 0xc0, !PT ;  /* 0xffffff8000037812 */ /* 0x000fe200078ec0ff */
[----:B------:R-:W-:Y:S01]  /*46a0*/  FADD.FTZ R0, R21, R60 ;  /* 0x0000003c15007221 */ /* 0x000fe20000010000 */
[----:B------:R-:W-:Y:S02]  /*46b0*/  SHF.L.U32 R34, R56, 0xa, RZ ;  /* 0x0000000a38227819 */ /* 0x000fe400000006ff */
[----:B------:R-:W-:Y:S01]  /*46c0*/  LEA R4, R20, R3, 0x2 ;  /* 0x0000000314047211 */ /* 0x000fe200078e10ff */
[----:B------:R-:W-:Y:S01]  /*46d0*/  IMAD R3, R26, c[0x0][0x2d8], RZ ;  /* 0x0000b6001a037a24 */ /* 0x000fe200078e02ff */
[----:B------:R-:W-:-:S02]  /*46e0*/  SHF.R.S32.HI R35, RZ, 0x1f, R34 ;  /* 0x0000001fff237819 */ /* 0x000fc40000011422 */
[----:B------:R-:W-:Y:S01]  /*46f0*/  IADD3 R13, P1, R13, -0x1000, RZ ;  /* 0xfffff0000d0d7810 */ /* 0x000fe20007f3e0ff */
[C---:B------:R-:W-:Y:S01]  /*4700*/  IMAD R33, R28.reuse, c[0x0][0x2dc], R3 ;  /* 0x0000b7001c217a24 */ /* 0x040fe200078e0203 */
[----:B------:R-:W-:Y:S01]  /*4710*/  IADD3 R11, P2, R11, -0x1000, RZ ;  /* 0xfffff0000b0b7810 */ /* 0x000fe20007f5e0ff */
[--C-:B------:R-:W-:Y:S01]  /*4720*/  IMAD.WIDE.U32 R2, R28, c[0x0][0x2d8], R34.reuse ;  /* 0x0000b6001c027a25 */ /* 0x100fe200078e0022 */
[----:B------:R-:W-:Y:S02]  /*4730*/  IADD3 R14, P3, R14, -0x1000, RZ ;  /* 0xfffff0000e0e7810 */ /* 0x000fe40007f7e0ff */
[----:B------:R-:W-:Y:S01]  /*4740*/  IADD3 R16, P4, R16, -0x1000, RZ ;  /* 0xfffff00010107810 */ /* 0x000fe20007f9e0ff */
[----:B------:R-:W-:Y:S01]  /*4750*/  IMAD.WIDE.U32 R34, R28, c[0x0][0x2f8], R34 ;  /* 0x0000be001c227a25 */ /* 0x000fe200078e0022 */
[----:B------:R-:W-:Y:S02]  /*4760*/  IADD3 R3, R3, R33, RZ ;  /* 0x0000002103037210 */ /* 0x000fe40007ffe0ff */
[----:B------:R-:W-:Y:S01]  /*4770*/  IADD3 R18, P5, R18, -0x1000, RZ ;  /* 0xfffff00012127810 */ /* 0x000fe20007fbe0ff */
[----:B------:R-:W-:Y:S01]  /*4780*/  STS.128 [R4.X16], R88 ;  /* 0x0000005804007388 */ /* 0x000fe2000000cc00 */
[----:B------:R-:W-:Y:S01]  /*4790*/  IMAD R33, R31, c[0x0][0x2e0], RZ ;  /* 0x0000b8001f217a24 */ /* 0x000fe200078e02ff */
[----:B------:R-:W-:Y:S01]  /*47a0*/  IADD3 R8, R8, 0x1, RZ ;  /* 0x0000000108087810 */ /* 0x000fe20007ffe0ff */
        /* <DEDUP_REMOVED lines=9> */
[----:B------:R-:W0:Y:S01]  /*4840*/  LDS.128 R40, [R5] ;  /* 0x0000000005287984 */ /* 0x000e220000000c00 */
[----:B------:R-:W-:Y:S01]  /*4850*/  IADD3 R3, R3, R33, RZ ;  /* 0x0000002103037210 */ /* 0x000fe20007ffe0ff */
[----:B------:R-:W-:Y:S01]  /*4860*/  IMAD R33, R26, c[0x0][0x2f8], RZ ;  /* 0x0000be001a217a24 */ /* 0x000fe200078e02ff */
[----:B------:R-:W-:Y:S01]  /*4870*/  IADD3.X R15, R15, -0x1, RZ, P3, !PT ;  /* 0xffffffff0f0f7810 */ /* 0x000fe20001ffe4ff */
[----:B------:R-:W1:Y:S01]  /*4880*/  LDS.128 R44, [R5+0x200] ;  /* 0x00020000052c7984 */ /* 0x000e620000000c00 */
[----:B------:R-:W-:Y:S01]  /*4890*/  LEA.HI.X R37, R2, c[0x0][0x334], R3, 0x2, P0 ;  /* 0x0000cd0002257a11 */ /* 0x000fe200000f1403 */
[----:B------:R-:W-:Y:S01]  /*48a0*/  FADD.FTZ R3, R0, R61 ;  /* 0x0000003d00037221 */ /* 0x000fe20000010000 */
[----:B------:R-:W-:Y:S01]  /*48b0*/  IADD3.X R17, R17, -0x1, RZ, P4, !PT ;  /* 0xffffffff11117810 */ /* 0x000fe200027fe4ff */
[----:B------:R-:W2:Y:S01]  /*48c0*/  LDS.128 R48, [R5+0x400] ;  /* 0x0004000005307984 */ /* 0x000ea20000000c00 */
[----:B------:R-:W-:Y:S01]  /*48d0*/  IMAD R33, R28, c[0x0][0x2fc], R33 ;  /* 0x0000bf001c217a24 */ /* 0x000fe200078e0221 */
[----:B------:R-:W-:Y:S01]  /*48e0*/  IADD3.X R19, R19, -0x1, RZ, P5, !PT ;  /* 0xffffffff13137810 */ /* 0x000fe20002ffe4ff */
[----:B------:R-:W-:Y:S01]  /*48f0*/  FADD.FTZ R0, R3, R62 ;  /* 0x0000003e03007221 */ /* 0x000fe20000010000 */
[----:B------:R-:W3:Y:S01]  /*4900*/  LDS.128 R52, [R5+0x600] ;  /* 0x0006000005347984 */ /* 0x000ee20000000c00 */
[----:B------:R-:W-:Y:S01]  /*4910*/  IMAD.WIDE R2, R6, 0x10, R36 ;  /* 0x0000001006027825 */ /* 0x000fe200078e0224 */
[----:B------:R-:W-:-:S03]  /*4920*/  IADD3 R35, R35, R33, RZ ;  /* 0x0000002123237210 */ /* 0x000fc60007ffe0ff */
        /* <DEDUP_REMOVED lines=11> */
[----:B------:R-:W-:Y:S04]  /*49e0*/  STS.128 [R4.X16+0x20], R68 ;  /* 0x0000204404007388 */ /* 0x000fe8000000cc00 */
[----:B------:R1:W-:Y:S01]  /*49f0*/  STS.128 [R4.X16+0x30], R72 ;  /* 0x0000304804007388 */ /* 0x0003e2000000cc00 */
[----:B------:R-:W-:-:S06]  /*4a00*/  NOP ;  /* 0x0000000000007918 */ /* 0x000fcc0000000000 */
[----:B------:R-:W2:Y:S01]  /*4a10*/  LDS.128 R36, [R5] ;  /* 0x0000000005247984 */ /* 0x000ea20000000c00 */
[----:B0-----:R-:W-:Y:S02]  /*4a20*/  FADD.FTZ R66, R21, R66 ;  /* 0x0000004215427221 */ /* 0x001fe40000010000 */
[C---:B------:R-:W-:Y:S01]  /*4a30*/  IMAD R21, R32.reuse, c[0x0][0x304], R3 ;  /* 0x0000c10020157a24 */ /* 0x040fe200078e0203 */
[----:B------:R-:W0:Y:S01]  /*4a40*/  LDS.128 R40, [R5+0x200] ;  /* 0x0002000005287984 */ /* 0x000e220000000c00 */
[----:B------:R-:W-:-:S03]  /*4a50*/  IMAD.WIDE.U32 R2, R32, c[0x0][0x300], R34 ;  /* 0x0000c00020027a25 */ /* 0x000fc600078e0022 */
[----:B------:R-:W3:Y:S01]  /*4a60*/  LDS.128 R44, [R5+0x400] ;  /* 0x00040000052c7984 */ /* 0x000ee20000000c00 */
[----:B------:R-:W-:Y:S01]  /*4a70*/  FADD.FTZ R67, R66, R67 ;  /* 0x0000004342437221 */ /* 0x000fe20000010000 */
[----:B------:R-:W-:Y:S02]  /*4a80*/  IADD3 R3, R3, R21, RZ ;  /* 0x0000001503037210 */ /* 0x000fe40007ffe0ff */
[----:B------:R4:W5:Y:S01]  /*4a90*/  LDS.128 R48, [R5+0x600] ;  /* 0x0006000005307984 */ /* 0x0009620000000c00 */
[----:B-1----:R-:W-:Y:S01]  /*4aa0*/  LEA R4, P0, R2, c[0x0][0x340], 0x2 ;  /* 0x0000d00002047a11 */ /* 0x002fe200078010ff */
[----:B------:R-:W-:-:S04]  /*4ab0*/  FADD.FTZ R68, R67, R68 ;  /* 0x0000004443447221 */ /* 0x000fc80000010000 */
[----:B------:R-:W-:Y:S01]  /*4ac0*/  FADD.FTZ R69, R68, R69 ;  /* 0x0000004544457221 */ /* 0x000fe20000010000 */
[----:B----4-:R-:W-:-:S03]  /*4ad0*/  LEA.HI.X R5, R2, c[0x0][0x344], R3, 0x2, P0 ;  /* 0x0000d10002057a11 */ /* 0x010fc600000f1403 */
[----:B------:R-:W-:Y:S01]  /*4ae0*/  FADD.FTZ R70, R69, R70 ;  /* 0x0000004645467221 */ /* 0x000fe20000010000 */
[----:B------:R-:W-:Y:S01]  /*4af0*/  ISETP.GT.AND P0, PT, R9, 0x1, PT ;  /* 0x000000010900780c */ /* 0x000fe20003f04270 */
[----:B------:R-:W-:Y:S01]  /*4b00*/  IMAD.WIDE R2, R6, 0x10, R4 ;  /* 0x0000001006027825 */ /* 0x000fe200078e0204 */
[----:B------:R-:W-:-:S03]  /*4b10*/  MOV R9, R56 ;  /* 0x0000003800097202 */ /* 0x000fc60000000f00 */
        /* <DEDUP_REMOVED lines=11> */
.L_x_4469:
        /* <DEDUP_REMOVED lines=29> */
.L_x_4522:
[----:B------:R-:W-:Y:S05]  /*4da0*/  BSYNC B0 ;  /* 0x0000000000007941 */ /* 0x000fea0003800000 */
.L_x_4521:
        /* <DEDUP_REMOVED lines=28> */
.L_x_4524:
[----:B------:R-:W1:Y:S02]  /*4f70*/  S2R R9, SR_TID.X ;  /* 0x0000000000097919 */ /* 0x000e640000002100 */
.L_x_4525:
[----:B------:R-:W-:Y:S05]  /*4f80*/  BSYNC B0 ;  /* 0x0000000000007941 */ /* 0x000fea0003800000 */
.L_x_4523:
[----:B-1----:R-:W-:-:S13]  /*4f90*/  ISETP.GE.AND P0, PT, R9, c[0x0][0x16c], PT ;  /* 0x00005b0009007a0c */ /* 0x002fda0003f06270 */
[----:B------:R-:W-:Y:S05]  /*4fa0*/  @P0 EXIT ;  /* 0x000000000000094d */ /* 0x000fea0003800000 */
[----:B------:R-:W-:Y:S02]  /*4fb0*/  IMAD R31, R31, c[0x0][0x288], RZ ;  /* 0x0000a2001f1f7a24 */ /* 0x000fe400078e02ff */
[----:B------:R-:W-:-:S04]  /*4fc0*/  IMAD.WIDE.U32 R2, R32, c[0x0][0x288], RZ ;  /* 0x0000a20020027a25 */ /* 0x000fc800078e00ff */
[----:B------:R-:W-:-:S05]  /*4fd0*/  IMAD R13, R32, c[0x0][0x28c], R31 ;  /* 0x0000a300200d7a24 */ /* 0x000fca00078e021f */
[----:B------:R-:W-:Y:S02]  /*4fe0*/  IADD3 R13, R3, R13, RZ ;  /* 0x0000000d030d7210 */ /* 0x000fe40007ffe0ff */
.L_x_4526:
        /* <DEDUP_REMOVED lines=16> */
.L_x_4476:
[----:B------:R-:W-:Y:S01]  /*50f0*/  HFMA2.MMA R145, -RZ, RZ, 0, 5.9604644775390625e-08 ;  /* 0x00000001ff917435 */ /* 0x000fe200000001ff */
[----:B------:R-:W-:-:S02]  /*5100*/  MOV R144, R36 ;  /* 0x0000002400907202 */ /* 0x000fc40000000f00 */
[----:B------:R-:W-:Y:S02]  /*5110*/  MOV R146, RZ ;  /* 0x000000ff00927202 */ /* 0x000fe40000000f00 */
[----:B------:R-:W-:Y:S02]  /*5120*/  MOV R147, 0xffffffff ;  /* 0xffffffff00937802 */ /* 0x000fe40000000f00 */
[----:B------:R-:W-:Y:S02]  /*5130*/  MOV R34, 0x5150 ;  /* 0x0000515000227802 */ /* 0x000fe40000000f00 */
[----:B01---5:R-:W-:Y:S05]  /*5140*/  CALL.REL.NOINC `($__internal_182_$__cuda_sm70_shflsync_up) ;  /* 0x00000ed000007944 */ /* 0x023fea0003c00000 */
[----:B-1----:R-:W-:Y:S01]  /*5150*/  MOV R39, R144 ;  /* 0x0000009000277202 */ /* 0x002fe20000000f00 */
[----:B0-----:R-:W-:Y:S05]  /*5160*/  BRA `(.L_x_4527) ;  /* 0xffffcb9000007947 */ /* 0x001fea000383ffff */
.L_x_4477:
[----:B------:R-:W-:Y:S01]  /*5170*/  HFMA2.MMA R145, -RZ, RZ, 0, 5.9604644775390625e-08 ;  /* 0x00000001ff917435 */ /* 0x000fe200000001ff */
[----:B------:R-:W-:Y:S02]  /*5180*/  MOV R144, R37 ;  /* 0x0000002500907202 */ /* 0x000fe40000000f00 */
[----:B------:R-:W-:Y:S02]  /*5190*/  MOV R146, RZ ;  /* 0x000000ff00927202 */ /* 0x000fe40000000f00 */
[----:B------:R-:W-:-:S02]  /*51a0*/  MOV R147, 0xffffffff ;  /* 0xffffffff00937802 */ /* 0x000fc40000000f00 */
[----:B------:R-:W-:Y:S02]  /*51b0*/  MOV R34, 0x51d0 ;  /* 0x000051d000227802 */ /* 0x000fe40000000f00 */
[----:B0123-5:R-:W-:Y:S05]  /*51c0*/  CALL.REL.NOINC `($__internal_182_$__cuda_sm70_shflsync_up) ;  /* 0x00000e5000007944 */ /* 0x02ffea0003c00000 */
        /* <DEDUP_REMOVED lines=10> */
[----:B------:R-:W-:Y:S05]  /*5270*/  CALL.REL.NOINC `($__internal_182_$__cuda_sm70_shflsync_up) ;  /* 0x00000da000007944 */ /* 0x000fea0003c00000 */
[----:B0-----:R-:W-:Y:S01]  /*5280*/  HFMA2.MMA R145, -RZ, RZ, 0, 1.1920928955078125e-07 ;  /* 0x00000002ff917435 */ /* 0x001fe200000001ff */
[----:B-1----:R-:W-:Y:S02]  /*5290*/  MOV R36, R144 ;  /* 0x0000009000247202 */ /* 0x002fe40000000f00 */
[----:B------:R-:W-:Y:S02]  /*52a0*/  MOV R144, R37 ;  /* 0x0000002500907202 */ /* 0x000fe40000000f00 */
[----:B------:R-:W-:Y:S02]  /*52b0*/  MOV R146, RZ ;  /* 0x000000ff00927202 */ /* 0x000fe40000000f00 */
[----:B------:R-:W-:Y:S02]  /*52c0*/  MOV R147, 0xffffffff ;  /* 0xffffffff00937802 */ /* 0x000fe40000000f00 */
[----:B------:R-:W-:-:S02]  /*52d0*/  MOV R34, 0x52f0 ;  /* 0x000052f000227802 */ /* 0x000fc40000000f00 */
[----:B------:R-:W-:Y:S05]  /*52e0*/  CALL.REL.NOINC `($__internal_182_$__cuda_sm70_shflsync_up) ;  /* 0x00000d3000007944 */ /* 0x000fea0003c00000 */
        /* <DEDUP_REMOVED lines=8> */
[----:B------:R-:W-:Y:S05]  /*5370*/  CALL.REL.NOINC `($__internal_182_$__cuda_sm70_shflsync_up) ;  /* 0x00000ca000007944 */ /* 0x000fea0003c00000 */
[----:B0-----:R-:W-:Y:S01]  /*5380*/  HFMA2.MMA R145, -RZ, RZ, 0, 2.384185791015625e-07 ;  /* 0x00000004ff917435 */ /* 0x001fe200000001ff */
[----:B-1----:R-:W-:Y:S02]  /*5390*/  MOV R36, R144 ;  /* 0x0000009000247202 */ /* 0x002fe40000000f00 */
[----:B------:R-:W-:Y:S02]  /*53a0*/  MOV R144, R37 ;  /* 0x0000002500907202 */ /* 0x000fe40000000f00 */
[----:B------:R-:W-:Y:S02]  /*53b0*/  MOV R146, RZ ;  /* 0x000000ff00927202 */ /* 0x000fe40000000f00 */
[----:B------:R-:W-:Y:S02]  /*53c0*/  MOV R147, 0xffffffff ;  /* 0xffffffff00937802 */ /* 0x000fe40000000f00 */
[----:B------:R-:W-:Y:S02]  /*53d0*/  MOV R34, 0x53f0 ;  /* 0x000053f000227802 */ /* 0x000fe40000000f00 */
[----:B------:R-:W-:Y:S05]  /*53e0*/  CALL.REL.NOINC `($__internal_182_$__cuda_sm70_shflsync_up) ;  /* 0x00000c3000007944 */ /* 0x000fea0003c00000 */
        /* <DEDUP_REMOVED lines=8> */
[----:B------:R-:W-:Y:S05]  /*5470*/  CALL.REL.NOINC `($__internal_182_$__cuda_sm70_shflsync_up) ;  /* 0x00000ba000007944 */ /* 0x000fea0003c00000 */
[----:B0-----:R-:W-:Y:S01]  /*5480*/  HFMA2.MMA R145, -RZ, RZ, 0, 4.76837158203125e-07 ;  /* 0x00000008ff917435 */ /* 0x001fe200000001ff */
[----:B-1----:R-:W-:Y:S02]  /*5490*/  MOV R36, R144 ;  /* 0x0000009000247202 */ /* 0x002fe40000000f00 */
[----:B------:R-:W-:Y:S02]  /*54a0*/  MOV R144, R37 ;  /* 0x0000002500907202 */ /* 0x000fe40000000f00 */
[----:B------:R-:W-:Y:S02]  /*54b0*/  MOV R146, RZ ;  /* 0x000000ff00927202 */ /* 0x000fe40000000f00 */
[----:B------:R-:W-:Y:S02]  /*54c0*/  MOV R147, 0xffffffff ;  /* 0xffffffff00937802 */ /* 0x000fe40000000f00 */
[----:B------:R-:W-:Y:S02]  /*54d0*/  MOV R34, 0x54f0 ;  /* 0x000054f000227802 */ /* 0x000fe40000000f00 */
[----:B------:R-:W-:Y:S05]  /*54e0*/  CALL.REL.NOINC `($__internal_182_$__cuda_sm70_shflsync_up) ;  /* 0x00000b3000007944 */ /* 0x000fea0003c00000 */
        /* <DEDUP_REMOVED lines=9> */
[----:B------:R-:W-:Y:S05]  /*5580*/  CALL.REL.NOINC `($__internal_182_$__cuda_sm70_shflsync_up) ;  /* 0x00000a9000007944 */ /* 0x000fea0003c00000 */
[----:B0-----:R-:W-:Y:S01]  /*5590*/  HFMA2.MMA R145, -RZ, RZ, 0, 9.5367431640625e-07 ;  /* 0x00000010ff917435 */ /* 0x001fe200000001ff */
[----:B-1----:R-:W-:Y:S02]  /*55a0*/  MOV R143, R144 ;  /* 0x00000090008f7202 */ /* 0x002fe40000000f00 */
[----:B------:R-:W-:Y:S02]  /*55b0*/  MOV R144, R37 ;  /* 0x0000002500907202 */ /* 0x000fe40000000f00 */
[----:B------:R-:W-:Y:S02]  /*55c0*/  MOV R146, RZ ;  /* 0x000000ff00927202 */ /* 0x000fe40000000f00 */
[----:B------:R-:W-:Y:S02]  /*55d0*/  MOV R147, 0xffffffff ;  /* 0xffffffff00937802 */ /* 0x000fe40000000f00 */
[----:B------:R-:W-:-:S02]  /*55e0*/  MOV R34, 0x5600 ;  /* 0x0000560000227802 */ /* 0x000fc40000000f00 */
[----:B------:R-:W-:Y:S05]  /*55f0*/  CALL.REL.NOINC `($__internal_182_$__cuda_sm70_shflsync_up) ;  /* 0x00000a2000007944 */ /* 0x000fea0003c00000 */
[----:B-1----:R-:W-:Y:S01]  /*5600*/  MOV R34, R144 ;  /* 0x0000009000227202 */ /* 0x002fe20000000f00 */
[----:B0-----:R-:W-:Y:S05]  /*5610*/  BRA `(.L_x_4528) ;  /* 0xffffc86000007947 */ /* 0x001fea000383ffff */
.L_x_4480:
[----:B------:R-:W-:Y:S01]  /*5620*/  HFMA2.MMA R145, -RZ, RZ, 0, 5.9604644775390625e-08 ;  /* 0x00000001ff917435 */ /* 0x000fe200000001ff */
[----:B------:R-:W-:-:S02]  /*5630*/  MOV R144, R39 ;  /* 0x0000002700907202 */ /* 0x000fc40000000f00 */
[----:B------:R-:W-:Y:S02]  /*5640*/  MOV R146, RZ ;  /* 0x000000ff00927202 */ /* 0x000fe40000000f00 */
[----:B0-----:R-:W-:Y:S02]  /*5650*/  MOV R147, 0xffffffff ;  /* 0xffffffff00937802 */ /* 0x001fe40000000f00 */
[----:B------:R-:W-:Y:S02]  /*5660*/  MOV R34, 0x5680 ;  /* 0x0000568000227802 */ /* 0x000fe40000000f00 */
[----:B-12--5:R-:W-:Y:S05]  /*5670*/  CALL.REL.NOINC `($__internal_182_$__cuda_sm70_shflsync_up) ;  /* 0x000009a000007944 */ /* 0x026fea0003c00000 */
[----:B0-----:R-:W-:Y:S01]  /*5680*/  HFMA2.MMA R145, -RZ, RZ, 0, 5.9604644775390625e-08 ;  /* 0x00000001ff917435 */ /* 0x001fe200000001ff */
[----:B-1----:R-:W-:Y:S02]  /*5690*/  MOV R36, R144 ;  /* 0x0000009000247202 */ /* 0x002fe40000000f00 */
[----:B------:R-:W-:Y:S02]  /*56a0*/  MOV R144, R38 ;  /* 0x0000002600907202 */ /* 0x000fe40000000f00 */
[----:B------:R-:W-:Y:S02]  /*56b0*/  MOV R146, RZ ;  /* 0x000000ff00927202 */ /* 0x000fe40000000f00 */
[----:B------:R-:W-:-:S02]  /*56c0*/  MOV R147, 0xffffffff ;  /* 0xffffffff00937802 */ /* 0x000fc40000000f00 */
[----:B------:R-:W-:Y:S02]  /*56d0*/  MOV R34, 0x56f0 ;  /* 0x000056f000227802 */ /* 0x000fe40000000f00 */
[----:B------:R-:W-:Y:S05]  /*56e0*/  CALL.REL.NOINC `($__internal_182_$__cuda_sm70_shflsync_up) ;  /* 0x0000093000007944 */ /* 0x000fea0003c00000 */
[----:B------:R-:W-:Y:S01]  /*56f0*/  HFMA2.MMA R186, -RZ, RZ, 0, 0 ;  /* 0x00000000ffba7435 */ /* 0x000fe200000001ff */
[----:B------:R-:W-:Y:S02]  /*5700*/  MOV R143, R36 ;  /* 0x00000024008f7202 */ /* 0x000fe40000000f00 */
[----:B0-----:R-:W-:Y:S02]  /*5710*/  MOV R147, R170 ;  /* 0x000000aa00937202 */ /* 0x001fe40000000f00 */
[----:B------:R-:W-:Y:S02]  /*5720*/  MOV R37, 0x1f ;  /* 0x0000001f00257802 */ /* 0x000fe40000000f00 */
[----:B------:R-:W-:Y:S02]  /*5730*/  MOV R188, 0xffffffff ;  /* 0xffffffff00bc7802 */ /* 0x000fe40000000f00 */
[----:B------:R-:W-:Y:S02]  /*5740*/  MOV R34, 0x5760 ;  /* 0x0000576000227802 */ /* 0x000fe40000000f00 */
[----:B-1----:R-:W-:Y:S05]  /*5750*/  CALL.REL.NOINC `($__internal_181_$__cuda_sm70_shflsync_idx_p) ;  /* 0x0000088000007944 */ /* 0x002fea0003c00000 */
[----:B0-----:R-:W-:Y:S01]  /*5760*/  HFMA2.MMA R186, -RZ, RZ, 0, 0 ;  /* 0x00000000ffba7435 */ /* 0x001fe200000001ff */
[----:B-1----:R-:W-:-:S02]  /*5770*/  MOV R36, R37 ;  /* 0x0000002500247202 */ /* 0x002fc40000000f00 */
[----:B------:R-:W-:Y:S02]  /*5780*/  MOV R147, R171 ;  /* 0x000000ab00937202 */ /* 0x000fe40000000f00 */
[----:B------:R-:W-:Y:S02]  /*5790*/  MOV R37, 0x1f ;  /* 0x0000001f00257802 */ /* 0x000fe40000000f00 */
[----:B------:R-:W-:Y:S02]  /*57a0*/  MOV R188, 0xffffffff ;  /* 0xffffffff00bc7802 */ /* 0x000fe40000000f00 */
[----:B------:R-:W-:Y:S02]  /*57b0*/  MOV R34, 0x57d0 ;  /* 0x000057d000227802 */ /* 0x000fe40000000f00 */
[----:B------:R-:W-:Y:S05]  /*57c0*/  CALL.REL.NOINC `($__internal_181_$__cuda_sm70_shflsync_idx_p) ;  /* 0x0000081000007944 */ /* 0x000fea0003c00000 */
[----:B01----:R-:W-:Y:S05]  /*57d0*/  BRA `(.L_x_4529) ;  /* 0xffffc80000007947 */ /* 0x003fea000383ffff */
.L_x_4483:
[----:B------:R-:W-:Y:S01]  /*57e0*/  HFMA2.MMA R147, -RZ, RZ, 0, 5.9604644775390625e-08 ;  /* 0x00000001ff937435 */ /* 0x000fe200000001ff */
[----:B------:R-:W-:Y:S02]  /*57f0*/  MOV R38, R36 ;  /* 0x0000002400267202 */ /* 0x000fe40000000f00 */
[----:B------:R-:W-:Y:S02]  /*5800*/  MOV R146, 0x1f ;  /* 0x0000001f00927802 */ /* 0x000fe40000000f00 */
[----:B-----5:R-:W-:-:S02]  /*5810*/  MOV R171, 0xffffffff ;  /* 0xffffffff00ab7802 */ /* 0x020fc40000000f00 */
[----:B------:R-:W-:Y:S02]  /*5820*/  MOV R34, 0x5840 ;  /* 0x0000584000227802 */ /* 0x000fe40000000f00 */
[----:B------:R-:W-:Y:S05]  /*5830*/  CALL.REL.NOINC `($__internal_180_$__cuda_sm70_shflsync_down) ;  /* 0x0000076000007944 */ /* 0x000fea0003c00000 */
[----:B-1----:R-:W-:Y:S01]  /*5840*/  MOV R39, R146 ;  /* 0x0000009200277202 */ /* 0x002fe20000000f00 */
[----:B0-----:R-:W-:Y:S05]  /*5850*/  BRA `(.L_x_4530) ;  /* 0xffffcc5000007947 */ /* 0x001fea000383ffff */
.L_x_4484:
[----:B------:R-:W-:Y:S01]  /*5860*/  HFMA2.MMA R147, -RZ, RZ, 0, 5.9604644775390625e-08 ;  /* 0x00000001ff937435 */ /* 0x000fe200000001ff */
[----:B------:R-:W-:Y:S02]  /*5870*/  MOV R38, R37 ;  /* 0x0000002500267202 */ /* 0x000fe40000000f00 */
[----:B------:R-:W-:Y:S02]  /*5880*/  MOV R146, 0x1f ;  /* 0x0000001f00927802 */ /* 0x000fe40000000f00 */
[----:B-----5:R-:W-:Y:S02]  /*5890*/  MOV R171, 0xffffffff ;  /* 0xffffffff00ab7802 */ /* 0x020fe40000000f00 */
[----:B------:R-:W-:Y:S02]  /*58a0*/  MOV R34, 0x58c0 ;  /* 0x000058c000227802 */ /* 0x000fe40000000f00 */
[----:B01----:R-:W-:Y:S05]  /*58b0*/  CALL.REL.NOINC `($__internal_180_$__cuda_sm70_shflsync_down) ;  /* 0x000006e000007944 */ /* 0x003fea0003c00000 */
        /* <DEDUP_REMOVED lines=9> */
[----:B------:R-:W-:Y:S05]  /*5950*/  CALL.REL.NOINC `($__internal_180_$__cuda_sm70_shflsync_down) ;  /* 0x0000064000007944 */ /* 0x000fea0003c00000 */
[----:B0-----:R-:W-:Y:S01]  /*5960*/  HFMA2.MMA R147, -RZ, RZ, 0, 1.1920928955078125e-07 ;  /* 0x00000002ff937435 */ /* 0x001fe200000001ff */
[----:B-1----:R-:W-:Y:S02]  /*5970*/  MOV R36, R146 ;  /* 0x0000009200247202 */ /* 0x002fe40000000f00 */
[----:B------:R-:W-:-:S02]  /*5980*/  MOV R38, R37 ;  /* 0x0000002500267202 */ /* 0x000fc40000000f00 */
[----:B------:R-:W-:Y:S02]  /*5990*/  MOV R146, 0x1f ;  /* 0x0000001f00927802 */ /* 0x000fe40000000f00 */
[----:B------:R-:W-:Y:S02]  /*59a0*/  MOV R171, 0xffffffff ;  /* 0xffffffff00ab7802 */ /* 0x000fe40000000f00 */
[----:B------:R-:W-:Y:S02]  /*59b0*/  MOV R34, 0x59d0 ;  /* 0x000059d000227802 */ /* 0x000fe40000000f00 */
[----:B------:R-:W-:Y:S05]  /*59c0*/  CALL.REL.NOINC `($__internal_180_$__cuda_sm70_shflsync_down) ;  /* 0x000005d000007944 */ /* 0x000fea0003c00000 */
[----:B-1----:R-:W-:Y:S01]  /*59d0*/  @!P3 FFMA.FTZ R37, R39, R146, R37 ;  /* 0x000000922725b223 */ /* 0x002fe20000010025 */
[----:B0-----:R-:W-:Y:S01]  /*59e0*/  HFMA2.MMA R147, -RZ, RZ, 0, 2.384185791015625e-07 ;  /* 0x00000004ff937435 */ /* 0x001fe200000001ff */
[----:B------:R-:W-:Y:S01]  /*59f0*/  @!P3 FMUL.FTZ R39, R36, R39 ;  /* 0x000000272427b220 */ /* 0x000fe20000410000 */
[----:B------:R-:W-:Y:S02]  /*5a00*/  MOV R146, 0x1f ;  /* 0x0000001f00927802 */ /* 0x000fe40000000f00 */
[----:B------:R-:W-:Y:S02]  /*5a10*/  MOV R171, 0xffffffff ;  /* 0xffffffff00ab7802 */ /* 0x000fe40000000f00 */
[----:B------:R-:W-:-:S02]  /*5a20*/  MOV R38, R39 ;  /* 0x0000002700267202 */ /* 0x000fc40000000f00 */
[----:B------:R-:W-:Y:S02]  /*5a30*/  MOV R34, 0x5a50 ;  /* 0x00005a5000227802 */ /* 0x000fe40000000f00 */
[----:B------:R-:W-:Y:S05]  /*5a40*/  CALL.REL.NOINC `($__internal_180_$__cuda_sm70_shflsync_down) ;  /* 0x0000055000007944 */ /* 0x000fea0003c00000 */
[----:B0-----:R-:W-:Y:S01]  /*5a50*/  HFMA2.MMA R147, -RZ, RZ, 0, 2.384185791015625e-07 ;  /* 0x00000004ff937435 */ /* 0x001fe200000001ff */
[----:B-1----:R-:W-:Y:S02]  /*5a60*/  MOV R36, R146 ;  /* 0x0000009200247202 */ /* 0x002fe40000000f00 */
[----:B------:R-:W-:Y:S02]  /*5a70*/  MOV R38, R37 ;  /* 0x0000002500267202 */ /* 0x000fe40000000f00 */
[----:B------:R-:W-:Y:S02]  /*5a80*/  MOV R146, 0x1f ;  /* 0x0000001f00927802 */ /* 0x000fe40000000f00 */
[----:B------:R-:W-:Y:S02]  /*5a90*/  MOV R171, 0xffffffff ;  /* 0xffffffff00ab7802 */ /* 0x000fe40000000f00 */
[----:B------:R-:W-:Y:S02]  /*5aa0*/  MOV R34, 0x5ac0 ;  /* 0x00005ac000227802 */ /* 0x000fe40000000f00 */
[----:B------:R-:W-:Y:S05]  /*5ab0*/  CALL.REL.NOINC `($__internal_180_$__cuda_sm70_shflsync_down) ;  /* 0x000004e000007944 */ /* 0x000fea0003c00000 */
[----:B-1----:R-:W-:Y:S01]  /*5ac0*/  @!P2 FFMA.FTZ R37, R39, R146, R37 ;  /* 0x000000922725a223 */ /* 0x002fe20000010025 */
[----:B0-----:R-:W-:Y:S01]  /*5ad0*/  HFMA2.MMA R147, -RZ, RZ, 0, 4.76837158203125e-07 ;  /* 0x00000008ff937435 */ /* 0x001fe200000001ff */
[----:B------:R-:W-:Y:S01]  /*5ae0*/  @!P2 FMUL.FTZ R39, R36, R39 ;  /* 0x000000272427a220 */ /* 0x000fe20000410000 */
[----:B------:R-:W-:-:S02]  /*5af0*/  MOV R146, 0x1f ;  /* 0x0000001f00927802 */ /* 0x000fc40000000f00 */
[----:B------:R-:W-:Y:S02]  /*5b00*/  MOV R171, 0xffffffff ;  /* 0xffffffff00ab7802 */ /* 0x000fe40000000f00 */
[----:B------:R-:W-:Y:S02]  /*5b10*/  MOV R38, R39 ;  /* 0x0000002700267202 */ /* 0x000fe40000000f00 */
[----:B------:R-:W-:Y:S02]  /*5b20*/  MOV R34, 0x5b40 ;  /* 0x00005b4000227802 */ /* 0x000fe40000000f00 */
[----:B------:R-:W-:Y:S05]  /*5b30*/  CALL.REL.NOINC `($__internal_180_$__cuda_sm70_shflsync_down) ;  /* 0x0000046000007944 */ /* 0x000fea0003c00000 */
[----:B0-----:R-:W-:Y:S01]  /*5b40*/  HFMA2.MMA R147, -RZ, RZ, 0, 4.76837158203125e-07 ;  /* 0x00000008ff937435 */ /* 0x001fe200000001ff */
[----:B-1----:R-:W-:Y:S02]  /*5b50*/  MOV R36, R146 ;  /* 0x0000009200247202 */ /* 0x002fe40000000f00 */
[----:B------:R-:W-:Y:S02]  /*5b60*/  MOV R38, R37 ;  /* 0x0000002500267202 */ /* 0x000fe40000000f00 */
[----:B------:R-:W-:Y:S02]  /*5b70*/  MOV R146, 0x1f ;  /* 0x0000001f00927802 */ /* 0x000fe40000000f00 */
[----:B------:R-:W-:-:S02]  /*5b80*/  MOV R171, 0xffffffff ;  /* 0xffffffff00ab7802 */ /* 0x000fc40000000f00 */
[----:B------:R-:W-:Y:S02]  /*5b90*/  MOV R34, 0x5bb0 ;  /* 0x00005bb000227802 */ /* 0x000fe40000000f00 */
[----:B------:R-:W-:Y:S05]  /*5ba0*/  CALL.REL.NOINC `($__internal_180_$__cuda_sm70_shflsync_down) ;  /* 0x000003f000007944 */ /* 0x000fea0003c00000 */
[----:B-1----:R-:W-:Y:S01]  /*5bb0*/  @!P1 FFMA.FTZ R37, R39, R146, R37 ;  /* 0x0000009227259223 */ /* 0x002fe20000010025 */
[----:B0-----:R-:W-:Y:S01]  /*5bc0*/  HFMA2.MMA R147, -RZ, RZ, 0, 9.5367431640625e-07 ;  /* 0x00000010ff937435 */ /* 0x001fe200000001ff */
[----:B------:R-:W-:Y:S01]  /*5bd0*/  @!P1 FMUL.FTZ R39, R36, R39 ;  /* 0x0000002724279220 */ /* 0x000fe20000410000 */
[----:B------:R-:W-:Y:S01]  /*5be0*/  HFMA2.MMA R146, -RZ, RZ, 0, 1.847743988037109375e-06 ;  /* 0x0000001fff927435 */ /* 0x000fe200000001ff */
[----:B------:R-:W-:Y:S02]  /*5bf0*/  MOV R171, 0xffffffff ;  /* 0xffffffff00ab7802 */ /* 0x000fe40000000f00 */
[----:B------:R-:W-:Y:S02]  /*5c00*/  MOV R34, 0x5c50 ;  /* 0x00005c5000227802 */ /* 0x000fe40000000f00 */
[----:B------:R-:W-:Y:S02]  /*5c10*/  MOV R145, R39 ;  /* 0x0000002700917202 */ /* 0x000fe40000000f00 */
[----:B------:R-:W-:-:S02]  /*5c20*/  MOV R39, R37 ;  /* 0x0000002500277202 */ /* 0x000fc40000000f00 */
[----:B------:R-:W-:Y:S02]  /*5c30*/  MOV R38, R145 ;  /* 0x0000009100267202 */ /* 0x000fe40000000f00 */
[----:B------:R-:W-:Y:S05]  /*5c40*/  CALL.REL.NOINC `($__internal_180_$__cuda_sm70_shflsync_down) ;  /* 0x0000035000007944 */ /* 0x000fea0003c00000 */
[----:B0-----:R-:W-:Y:S01]  /*5c50*/  HFMA2.MMA R147, -RZ, RZ, 0, 9.5367431640625e-07 ;  /* 0x00000010ff937435 */ /* 0x001fe200000001ff */
[----:B-1----:R-:W-:Y:S02]  /*5c60*/  MOV R36, R146 ;  /* 0x0000009200247202 */ /* 0x002fe40000000f00 */
[----:B------:R-:W-:Y:S02]  /*5c70*/  MOV R38, R39 ;  /* 0x0000002700267202 */ /* 0x000fe40000000f00 */
[----:B------:R-:W-:Y:S02]  /*5c80*/  MOV R146, 0x1f ;  /* 0x0000001f00927802 */ /* 0x000fe40000000f00 */
[----:B------:R-:W-:Y:S02]  /*5c90*/  MOV R171, 0xffffffff ;  /* 0xffffffff00ab7802 */ /* 0x000fe40000000f00 */
[----:B------:R-:W-:Y:S02]  /*5ca0*/  MOV R34, 0x5cc0 ;  /* 0x00005cc000227802 */ /* 0x000fe40000000f00 */
[----:B------:R-:W-:Y:S05]  /*5cb0*/  CALL.REL.NOINC `($__internal_180_$__cuda_sm70_shflsync_down) ;  /* 0x000002e000007944 */ /* 0x000fea0003c00000 */
[----:B-1----:R-:W-:Y:S01]  /*5cc0*/  @!P0 FFMA.FTZ R39, R145, R146, R39 ;  /* 0x0000009291278223 */ /* 0x002fe20000010027 */
[----:B------:R-:W-:Y:S01]  /*5cd0*/  HFMA2.MMA R186, -RZ, RZ, 0, 0 ;  /* 0x00000000ffba7435 */ /* 0x000fe200000001ff */
[----:B------:R-:W-:Y:S01]  /*5ce0*/  @!P0 FMUL.FTZ R145, R36, R145 ;  /* 0x0000009124918220 */ /* 0x000fe20000410000 */
[----:B------:R-:W-:-:S02]  /*5cf0*/  MOV R37, 0x1f ;  /* 0x0000001f00257802 */ /* 0x000fc40000000f00 */
[----:B------:R-:W-:Y:S02]  /*5d00*/  MOV R188, 0xffffffff ;  /* 0xffffffff00bc7802 */ /* 0x000fe40000000f00 */
[----:B0-----:R-:W-:Y:S02]  /*5d10*/  MOV R147, R145 ;  /* 0x0000009100937202 */ /* 0x001fe40000000f00 */
[----:B------:R-:W-:Y:S02]  /*5d20*/  MOV R34, 0x5d40 ;  /* 0x00005d4000227802 */ /* 0x000fe40000000f00 */
[----:B------:R-:W-:Y:S05]  /*5d30*/  CALL.REL.NOINC `($__internal_181_$__cuda_sm70_shflsync_idx_p) ;  /* 0x000002a000007944 */ /* 0x000fea0003c00000 */
[----:B0-----:R-:W-:Y:S01]  /*5d40*/  HFMA2.MMA R186, -RZ, RZ, 0, 0 ;  /* 0x00000000ffba7435 */ /* 0x001fe200000001ff */
[----:B-1----:R-:W-:Y:S02]  /*5d50*/  MOV R36, R37 ;  /* 0x0000002500247202 */ /* 0x002fe40000000f00 */
[----:B------:R-:W-:Y:S02]  /*5d60*/  MOV R147, R39 ;  /* 0x0000002700937202 */ /* 0x000fe40000000f00 */
[----:B------:R-:W-:Y:S02]  /*5d70*/  MOV R37, 0x1f ;  /* 0x0000001f00257802 */ /* 0x000fe40000000f00 */
[----:B------:R-:W-:-:S02]  /*5d80*/  MOV R188, 0xffffffff ;  /* 0xffffffff00bc7802 */ /* 0x000fc40000000f00 */
[----:B------:R-:W-:Y:S02]  /*5d90*/  MOV R34, 0x5db0 ;  /* 0x00005db000227802 */ /* 0x000fe40000000f00 */
[----:B------:R-:W-:Y:S05]  /*5da0*/  CALL.REL.NOINC `($__internal_181_$__cuda_sm70_shflsync_idx_p) ;  /* 0x0000023000007944 */ /* 0x000fea0003c00000 */
[----:B0-----:R-:W-:Y:S01]  /*5db0*/  HFMA2.MMA R147, -RZ, RZ, 0, 5.9604644775390625e-08 ;  /* 0x00000001ff937435 */ /* 0x001fe200000001ff */
[----:B------:R-:W-:Y:S02]  /*5dc0*/  MOV R143, R36 ;  /* 0x00000024008f7202 */ /* 0x000fe40000000f00 */
[----:B-1----:R-:W-:Y:S02]  /*5dd0*/  MOV R144, R37 ;  /* 0x0000002500907202 */ /* 0x002fe40000000f00 */
[----:B------:R-:W-:Y:S02]  /*5de0*/  MOV R38, R145 ;  /* 0x0000009100267202 */ /* 0x000fe40000000f00 */
[----:B------:R-:W-:Y:S02]  /*5df0*/  MOV R146, 0x1f ;  /* 0x0000001f00927802 */ /* 0x000fe40000000f00 */
[----:B------:R-:W-:Y:S02]  /*5e00*/  MOV R171, 0xffffffff ;  /* 0xffffffff00ab7802 */ /* 0x000fe40000000f00 */
[----:B------:R-:W-:-:S02]  /*5e10*/  MOV R34, 0x5e30 ;  /* 0x00005e3000227802 */ /* 0x000fc40000000f00 */
[----:B------:R-:W-:Y:S05]  /*5e20*/  CALL.REL.NOINC `($__internal_180_$__cuda_sm70_shflsync_down) ;  /* 0x0000017000007944 */ /* 0x000fea0003c00000 */
[----:B0-----:R-:W-:Y:S01]  /*5e30*/  HFMA2.MMA R147, -RZ, RZ, 0, 5.9604644775390625e-08 ;  /* 0x00000001ff937435 */ /* 0x001fe200000001ff */
[----:B-1----:R-:W-:-:S02]  /*5e40*/  MOV R36, R146 ;  /* 0x0000009200247202 */ /* 0x002fc40000000f00 */
[----:B------:R-:W-:Y:S02]  /*5e50*/  MOV R38, R39 ;  /* 0x0000002700267202 */ /* 0x000fe40000000f00 */
[----:B------:R-:W-:Y:S02]  /*5e60*/  MOV R146, 0x1f ;  /* 0x0000001f00927802 */ /* 0x000fe40000000f00 */
[----:B------:R-:W-:Y:S02]  /*5e70*/  MOV R171, 0xffffffff ;  /* 0xffffffff00ab7802 */ /* 0x000fe40000000f00 */
[----:B------:R-:W-:Y:S02]  /*5e80*/  MOV R34, 0x5ea0 ;  /* 0x00005ea000227802 */ /* 0x000fe40000000f00 */
[----:B------:R-:W-:Y:S05]  /*5e90*/  CALL.REL.NOINC `($__internal_180_$__cuda_sm70_shflsync_down) ;  /* 0x0000010000007944 */ /* 0x000fea0003c00000 */
[----:B------:R-:W-:Y:S01]  /*5ea0*/  HFMA2.MMA R186, -RZ, RZ, 0, 0 ;  /* 0x00000000ffba7435 */ /* 0x000fe200000001ff */
[----:B------:R-:W-:Y:S02]  /*5eb0*/  MOV R145, R36 ;  /* 0x0000002400917202 */ /* 0x000fe40000000f00 */
[----:B0-----:R-:W-:Y:S02]  /*5ec0*/  MOV R147, R148 ;  /* 0x0000009400937202 */ /* 0x001fe40000000f00 */
[----:B------:R-:W-:-:S02]  /*5ed0*/  MOV R37, 0x1f ;  /* 0x0000001f00257802 */ /* 0x000fc40000000f00 */
[----:B------:R-:W-:Y:S02]  /*5ee0*/  MOV R188, 0xffffffff ;  /* 0xffffffff00bc7802 */ /* 0x000fe40000000f00 */
[----:B------:R-:W-:Y:S02]  /*5ef0*/  MOV R34, 0x5f10 ;  /* 0x00005f1000227802 */ /* 0x000fe40000000f00 */
[----:B-1----:R-:W-:Y:S05]  /*5f00*/  CALL.REL.NOINC `($__internal_181_$__cuda_sm70_shflsync_idx_p) ;  /* 0x000000d000007944 */ /* 0x002fea0003c00000 */
[----:B0-----:R-:W-:Y:S01]  /*5f10*/  HFMA2.MMA R186, -RZ, RZ, 0, 0 ;  /* 0x00000000ffba7435 */ /* 0x001fe200000001ff */
[----:B-1----:R-:W-:Y:S02]  /*5f20*/  MOV R38, R37 ;  /* 0x0000002500267202 */ /* 0x002fe40000000f00 */
[----:B------:R-:W-:Y:S02]  /*5f30*/  MOV R147, R149 ;  /* 0x0000009500937202 */ /* 0x000fe40000000f00 */
[----:B------:R-:W-:Y:S02]  /*5f40*/  MOV R37, 0x1f ;  /* 0x0000001f00257802 */ /* 0x000fe40000000f00 */
[----:B------:R-:W-:Y:S02]  /*5f50*/  MOV R188, 0xffffffff ;  /* 0xffffffff00bc7802 */ /* 0x000fe40000000f00 */
[----:B------:R-:W-:-:S02]  /*5f60*/  MOV R34, 0x5f80 ;  /* 0x00005f8000227802 */ /* 0x000fc40000000f00 */
[----:B------:R-:W-:Y:S05]  /*5f70*/  CALL.REL.NOINC `($__internal_181_$__cuda_sm70_shflsync_idx_p) ;  /* 0x0000006000007944 */ /* 0x000fea0003c00000 */
[----:B-1----:R-:W-:Y:S01]  /*5f80*/  MOV R39, R37 ;  /* 0x0000002500277202 */ /* 0x002fe20000000f00 */
[----:B0-----:R-:W-:Y:S05]  /*5f90*/  BRA `(.L_x_4531) ;  /* 0xffffc6b000007947 */ /* 0x001fea000383ffff */
        .weak           $__internal_180_$__cuda_sm70_shflsync_down
        .type           $__internal_180_$__cuda_sm70_shflsync_down,@function
        .size           $__internal_180_$__cuda_sm70_shflsync_down,($__internal_181_$__cuda_sm70_shflsync_idx_p - $__internal_180_$__cuda_sm70_shflsync_down)
$__internal_180_$__cuda_sm70_shflsync_down:
[----:B------:R-:W-:Y:S01]  /*5fa0*/  HFMA2.MMA R35, -RZ, RZ, 0, 0 ;  /* 0x00000000ff237435 */ /* 0x000fe200000001ff */
[----:B------:R-:W-:Y:S04]  /*5fb0*/  WARPSYNC R171 ;  /* 0x000000ab00007348 */ /* 0x000fe80003800000 */
[----:B------:R0:W1:Y:S01]  /*5fc0*/  SHFL.DOWN PT, R146, R38, R147, R146 ;  /* 0x0800009326927389 */ /* 0x00006200000e0092 */
[----:B------:R-:W-:Y:S05]  /*5fd0*/  RET.REL.NODEC R34 `(_Z25selective_scan_bwd_kernelI32Selective_Scan_bwd_kernel_traitsILi64ELi16ELb1ELb1ELb1ELb0ELb0EffEEv12SSMParamsBwd) ;  /* 0xffffa02022007950 */ /* 0x000fea0003c3ffff */
        .weak           $__internal_181_$__cuda_sm70_shflsync_idx_p
        .type           $__internal_181_$__cuda_sm70_shflsync_idx_p,@function
        .size           $__internal_181_$__cuda_sm70_shflsync_idx_p,($__internal_182_$__cuda_sm70_shflsync_up - $__internal_181_$__cuda_sm70_shflsync_idx_p)
$__internal_181_$__cuda_sm70_shflsync_idx_p:
[----:B------:R-:W-:Y:S01]  /*5fe0*/  MOV R35, 0x0 ;  /* 0x0000000000237802 */ /* 0x000fe20000000f00 */
[----:B------:R-:W-:Y:S04]  /*5ff0*/  WARPSYNC R188 ;  /* 0x000000bc00007348 */ /* 0x000fe80003800000 */
[----:B------:R0:W1:Y:S01]  /*6000*/  SHFL.IDX PT, R37, R147, R186, R37 ;  /* 0x000000ba93257389 */ /* 0x00006200000e0025 */
[----:B------:R-:W-:Y:S05]  /*6010*/  RET.REL.NODEC R34 `(_Z25selective_scan_bwd_kernelI32Selective_Scan_bwd_kernel_traitsILi64ELi16ELb1ELb1ELb1ELb0ELb0EffEEv12SSMParamsBwd) ;  /* 0xffff9fe022007950 */ /* 0x000fea0003c3ffff */
        .weak           $__internal_182_$__cuda_sm70_shflsync_up
        .type           $__internal_182_$__cuda_sm70_shflsync_up,@function
        .size           $__internal_182_$__cuda_sm70_shflsync_up,(.L_x_8998 - $__internal_182_$__cuda_sm70_shflsync_up)
$__internal_182_$__cuda_sm70_shflsync_up:
[----:B------:R-:W-:Y:S01]  /*6020*/  HFMA2.MMA R35, -RZ, RZ, 0, 0 ;  /* 0x00000000ff237435 */ /* 0x000fe200000001ff */
[----:B------:R-:W-:Y:S04]  /*6030*/  WARPSYNC R147 ;  /* 0x0000009300007348 */ /* 0x000fe80003800000 */
[----:B------:R0:W1:Y:S01]  /*6040*/  SHFL.UP PT, R144, R144, R145, R146 ;  /* 0x0400009190907389 */ /* 0x00006200000e0092 */
[----:B------:R-:W-:Y:S05]  /*6050*/  RET.REL.NODEC R34 `(_Z25selective_scan_bwd_kernelI32Selective_Scan_bwd_kernel_traitsILi64ELi16ELb1ELb1ELb1ELb0ELb0EffEEv12SSMParamsBwd) ;  /* 0xffff9fa022007950 */ /* 0x000fea0003c3ffff */
.L_x_4532:
        /* <DEDUP_REMOVED lines=10> */
.L_x_8998:


//--------------------- .text._Z25selective_scan_bwd_kernelI32Selective_Scan_bwd_kernel_traitsILi64ELi16ELb1ELb1ELb1ELb0ELb1EffEEv12SSMParamsBwd --------------------------
	.section	.text._Z25selective_scan_bwd_kernelI32Selective_Scan_bwd_kernel_traitsILi64ELi16ELb1ELb1ELb1ELb0ELb1EffEEv12SSMParamsBwd,"ax",@progbits
	.sectioninfo	@"SHI_REGISTERS=254"
	.align	128
        .global         _Z25selective_scan_bwd_kernelI32Selective_Scan_bwd_kernel_traitsILi64ELi16ELb1ELb1ELb1ELb0ELb1EffEEv12SSMParamsBwd
        .type           _Z25selective_scan_bwd_kernelI32Selective_Scan_bwd_kernel_traitsILi64ELi16ELb1ELb1ELb1ELb0ELb1EffEEv12SSMParamsBwd,@function
        .size           _Z25selective_scan_bwd_kernelI32Selective_Scan_bwd_kernel_traitsILi64ELi16ELb1ELb1ELb1ELb0ELb1EffEEv12SSMParamsBwd,(.L_x_9001 - _Z25selective_scan_bwd_kernelI32Selective_Scan_bwd_kernel_traitsILi64ELi16ELb1ELb1ELb1ELb0ELb1EffEEv12SSMParamsBwd)
        .other          _Z25selective_scan_bwd_kernelI32Selective_Scan_bwd_kernel_traitsILi64ELi16ELb1ELb1ELb1ELb0ELb1EffEEv12SSMParamsBwd,@"STO_CUDA_ENTRY STV_DEFAULT"
_Z25selective_scan_bwd_kernelI32Selective_Scan_bwd_kernel_traitsILi64ELi16ELb1ELb1ELb1ELb0ELb1EffEEv12SSMParamsBwd:
.text._Z25selective_scan_bwd_kernelI32Selective_Scan_bwd_kernel_traitsILi64ELi16ELb1ELb1ELb1ELb0ELb1EffEEv12SSMParamsBwd:
        /* <DEDUP_REMOVED lines=18> */
[C---:B------:R-:W-:Y:S01]  /*0120*/  @P1 LEA.HI.X R5, R131.reuse, c[0x0][0x254], R129, 0x2, P3 ;  /* 0x0000950083051a11 */ /* 0x040fe200018f1481 */
[----:B------:R0:W5:Y:S01]  /*0130*/  @P0 LDG.E R128, [R2.64] ;  /* 0x0000000402800981 */ /* 0x000162000c1e1900 */
[----:B-1----:R-:W-:Y:S01]  /*0140*/  IADD3 R6, R0, 0xffffffe, RZ ;  /* 0x0ffffffe00067810 */ /* 0x002fe20007ffe0ff */
[C---:B------:R-:W-:Y:S01]  /*0150*/  IMAD R9, R148.reuse, c[0x0][0x1d0], RZ ;  /* 0x0000740094097a24 */ /* 0x040fe200078e02ff */
[----:B------:R-:W-:Y:S01]  /*0160*/  LOP3.LUT R10, R131, c[0x0][0x178], RZ, 0x3c, !PT ;  /* 0x00005e00830a7a12 */ /* 0x000fe200078e3cff */
[----:B------:R-:W-:Y:S01]  /*0170*/  IMAD R13, R148, c[0x0][0x1e0], RZ ;  /* 0x00007800940d7a24 */ /* 0x000fe200078e02ff */
[----:B------:R1:W2:Y:S01]  /*0180*/  F2I.FTZ.U32.TRUNC.NTZ R7, R6 ;  /* 0x0000000600077305 */ /* 0x0002a2000021f000 */
[----:B------:R3:W5:Y:S01]  /*0190*/  @P1 LDG.E R127, [R4.64] ;  /* 0x00000004047f1981 */ /* 0x000762000c1e1900 */
[----:B------:R-:W-:Y:S01]  /*01a0*/  ISETP.GE.AND P1, PT, R10, RZ, PT ;  /* 0x000000ff0a00720c */ /* 0x000fe20003f26270 */
[C---:B------:R-:W-:Y:S01]  /*01b0*/  IMAD R11, R126.reuse, c[0x0][0x1d4], R9 ;  /* 0x000075007e0b7a24 */ /* 0x040fe200078e0209 */
[----:B------:R-:W-:Y:S01]  /*01c0*/  ISETP.NE.AND P0, PT, RZ, c[0x0][0x178], PT ;  /* 0x00005e00ff007a0c */ /* 0x000fe20003f05270 */
[----:B------:R-:W-:Y:S01]  /*01d0*/  IMAD R13, R126, c[0x0][0x1e4], R13 ;  /* 0x000079007e0d7a24 */ /* 0x000fe200078e020d */
[----:B0-----:R-:W-:Y:S01]  /*01e0*/  IABS R2, R131 ;  /* 0x0000008300027213 */ /* 0x001fe20000000000 */
[C---:B------:R-:W-:Y:S01]  /*01f0*/  IMAD R15, R148.reuse, c[0x0][0x278], RZ ;  /* 0x00009e00940f7a24 */ /* 0x040fe200078e02ff */
[----:B------:R-:W-:Y:S01]  /*0200*/  CS2R R68, SRZ ;  /* 0x0000000000447805 */ /* 0x000fe2000001ff00 */
[----:B-1----:R-:W-:Y:S01]  /*0210*/  HFMA2.MMA R6, -RZ, RZ, 0, 0 ;  /* 0x00000000ff067435 */ /* 0x002fe200000001ff */
[----:B------:R-:W-:Y:S01]  /*0220*/  IMAD R17, R148, c[0x0][0x190], RZ ;  /* 0x0000640094117a24 */ /* 0x000fe200078e02ff */
[----:B------:R-:W-:Y:S01]  /*0230*/  CS2R R70, SRZ ;  /* 0x0000000000467805 */ /* 0x000fe2000001ff00 */
[----:B---3--:R-:W-:Y:S01]  /*0240*/  IMAD.WIDE.U32 R4, R126, c[0x0][0x1e0], RZ ;  /* 0x000078007e047a25 */ /* 0x008fe200078e00ff */
[----:B------:R-:W-:Y:S01]  /*0250*/  HFMA2.MMA R124, -RZ, RZ, 0, 0 ;  /* 0x00000000ff7c7435 */ /* 0x000fe200000001ff */
[----:B------:R-:W-:-:S02]  /*0260*/  MOV R123, RZ ;  /* 0x000000ff007b7202 */ /* 0x000fc40000000f00 */
[----:B--2---:R-:W-:Y:S01]  /*0270*/  IADD3 R8, RZ, -R7, RZ ;  /* 0x80000007ff087210 */ /* 0x004fe20007ffe0ff */
[C---:B------:R-:W-:Y:S01]  /*0280*/  IMAD R15, R126.reuse, c[0x0][0x27c], R15 ;  /* 0x00009f007e0f7a24 */ /* 0x040fe200078e020f */
[----:B------:R-:W-:Y:S01]  /*0290*/  IADD3 R5, R5, R13, RZ ;  /* 0x0000000d05057210 */ /* 0x000fe20007ffe0ff */
[----:B------:R-:W-:Y:S01]  /*02a0*/  IMAD R17, R126, c[0x0][0x194], R17 ;  /* 0x000065007e117a24 */ /* 0x000fe200078e0211 */
[----:B------:R-:W-:Y:S01]  /*02b0*/  MOV R13, c[0x0][0x174] ;  /* 0x00005d00000d7a02 */ /* 0x000fe20000000f00 */
[----:B------:R-:W-:Y:S02]  /*02c0*/  IMAD R3, R8, R19, RZ ;  /* 0x0000001308037224 */ /* 0x000fe400078e02ff */
[----:B------:R-:W-:Y:S01]  /*02d0*/  IMAD.WIDE.U32 R8, R126, c[0x0][0x190], RZ ;  /* 0x000064007e087a25 */ /* 0x000fe200078e00ff */
[C---:B------:R-:W-:Y:S02]  /*02e0*/  ISETP.GE.AND P3, PT, R13.reuse, 0x1, PT ;  /* 0x000000010d00780c */ /* 0x040fe40003f66270 */
[----:B------:R-:W-:Y:S01]  /*02f0*/  LEA R13, R13, 0xfffffc00, 0xa ;  /* 0xfffffc000d0d7811 */ /* 0x000fe200078e50ff */
[----:B------:R-:W-:Y:S01]  /*0300*/  IMAD.HI.U32 R7, R7, R3, R6 ;  /* 0x0000000307077227 */ /* 0x000fe200078e0006 */
[----:B------:R-:W-:-:S03]  /*0310*/  IADD3 R9, R9, R17, RZ ;  /* 0x0000001109097210 */ /* 0x000fc60007ffe0ff */
[----:B------:R-:W-:Y:S02]  /*0320*/  IMAD R12, R129, c[0x0][0x1e8], RZ ;  /* 0x00007a00810c7a24 */ /* 0x000fe400078e02ff */
[----:B------:R-:W-:-:S04]  /*0330*/  IMAD.HI.U32 R125, R7, R2, RZ ;  /* 0x00000002077d7227 */ /* 0x000fc800078e00ff */
[----:B------:R-:W-:Y:S01]  /*0340*/  IMAD.WIDE.U32 R6, R126, c[0x0][0x278], RZ ;  /* 0x00009e007e067a25 */ /* 0x000fe200078e00ff */
[----:B------:R-:W-:-:S03]  /*0350*/  IADD3 R0, -R125, RZ, RZ ;  /* 0x000000ff7d007210 */ /* 0x000fc60007ffe1ff */
[----:B------:R-:W-:Y:S01]  /*0360*/  IMAD R14, R129, c[0x0][0x280], RZ ;  /* 0x0000a000810e7a24 */ /* 0x000fe200078e02ff */
[----:B------:R-:W-:Y:S01]  /*0370*/  IADD3 R7, R7, R15, RZ ;  /* 0x0000000f07077210 */ /* 0x000fe20007ffe0ff */
[----:B------:R-:W-:Y:S01]  /*0380*/  IMAD R0, R19, R0, R2 ;  /* 0x0000000013007224 */ /* 0x000fe200078e0202 */
[----:B------:R-:W-:Y:S01]  /*0390*/  SHF.R.S32.HI R15, RZ, 0x1f, R13 ;  /* 0x0000001fff0f7819 */ /* 0x000fe2000001140d */
[----:B------:R-:W-:-:S03]  /*03a0*/  IMAD.WIDE.U32 R2, R126, c[0x0][0x1d0], RZ ;  /* 0x000074007e027a25 */ /* 0x000fc600078e00ff */
[----:B------:R-:W-:Y:S01]  /*03b0*/  ISETP.GT.U32.AND P4, PT, R19, R0, PT ;  /* 0x000000001300720c */ /* 0x000fe20003f84070 */
[----:B------:R-:W-:Y:S01]  /*03c0*/  IMAD.WIDE.U32 R4, R131, c[0x0][0x1e8], R4 ;  /* 0x00007a0083047a25 */ /* 0x000fe200078e0004 */
[----:B------:R-:W-:-:S03]  /*03d0*/  IADD3 R3, R3, R11, RZ ;  /* 0x0000000b03037210 */ /* 0x000fc60007ffe0ff */
[----:B------:R-:W-:-:S04]  /*03e0*/  IMAD.WIDE.U32 R6, R131, c[0x0][0x280], R6 ;  /* 0x0000a00083067a25 */ /* 0x000fc800078e0006 */
[----:B------:R-:W-:Y:S01]  /*03f0*/  IMAD.WIDE.U32 R2, R131, c[0x0][0x1d8], R2 ;  /* 0x0000760083027a25 */ /* 0x000fe200078e0002 */
[----:B------:R-:W-:-:S03]  /*0400*/  IADD3 R115, P5, R13, R6, RZ ;  /* 0x000000060d737210 */ /* 0x000fc60007fbe0ff */
[-C--:B------:R-:W-:Y:S01]  /*0410*/  @!P4 IADD3 R0, R0, -R19.reuse, RZ ;  /* 0x800000130000c210 */ /* 0x080fe20007ffe0ff */
[----:B------:R-:W-:Y:S01]  /*0420*/  IMAD R12, R131, c[0x0][0x1ec], R12 ;  /* 0x00007b00830c7a24 */ /* 0x000fe200078e020c */
[----:B------:R-:W-:Y:S01]  /*0430*/  @!P4 IADD3 R125, R125, 0x1, RZ ;  /* 0x000000017d7dc810 */ /* 0x000fe20007ffe0ff */
[----:B------:R-:W-:Y:S01]  /*0440*/  IMAD R14, R131, c[0x0][0x284], R14 ;  /* 0x0000a100830e7a24 */ /* 0x000fe200078e020e */
[----:B------:R-:W-:Y:S01]  /*0450*/  ISETP.GE.U32.AND P2, PT, R0, R19, PT ;  /* 0x000000130000720c */ /* 0x000fe20003f46070 */
[----:B------:R-:W-:Y:S01]  /*0460*/  IMAD R0, R129, c[0x0][0x1d8], RZ ;  /* 0x0000760081007a24 */ /* 0x000fe200078e02ff */
[----:B------:R-:W-:Y:S01]  /*0470*/  IADD3 R117, P4, R13, R4, RZ ;  /* 0x000000040d757210 */ /* 0x000fe20007f9e0ff */
[----:B------:R-:W-:Y:S01]  /*0480*/  IMAD R17, R148, c[0x0][0x1b0], RZ ;  /* 0x00006c0094117a24 */ /* 0x000fe200078e02ff */
[----:B------:R-:W-:Y:S01]  /*0490*/  IADD3.X R6, R15, R7, R14, P5, !PT ;  /* 0x000000070f067210 */ /* 0x000fe20002ffe40e */
[----:B------:R-:W-:Y:S01]  /*04a0*/  IMAD R0, R131, c[0x0][0x1dc], R0 ;  /* 0x0000770083007a24 */ /* 0x000fe200078e0200 */
[----:B------:R-:W-:Y:S01]  /*04b0*/  IADD3.X R4, R15, R5, R12, P4, !PT ;  /* 0x000000050f047210 */ /* 0x000fe200027fe40c */
[----:B------:R-:W-:-:S04]  /*04c0*/  IMAD.WIDE.U32 R10, R126, c[0x0][0x1b0], RZ ;  /* 0x00006c007e0a7a25 */ /* 0x000fc800078e00ff */
[----:B------:R-:W-:Y:S02]  /*04d0*/  IMAD R17, R126, c[0x0][0x1b4], R17 ;  /* 0x00006d007e117a24 */ /* 0x000fe400078e0211 */
[----:B------:R-:W-:Y:S02]  /*04e0*/  @P2 IADD3 R125, R125, 0x1, RZ ;  /* 0x000000017d7d2810 */ /* 0x000fe40007ffe0ff */
[----:B------:R-:W-:Y:S02]  /*04f0*/  IADD3 R119, P2, R13, R2, RZ ;  /* 0x000000020d777210 */ /* 0x000fe40007f5e0ff */
[----:B------:R-:W-:Y:S02]  /*0500*/  @!P1 IADD3 R125, -R125, RZ, RZ ;  /* 0x000000ff7d7d9210 */ /* 0x000fe40007ffe1ff */
[----:B------:R-:W-:Y:S02]  /*0510*/  @!P0 LOP3.LUT R125, RZ, c[0x0][0x178], RZ, 0x33, !PT ;  /* 0x00005e00ff7d8a12 */ /* 0x000fe400078e33ff */
[----:B------:R-:W-:-:S02]  /*0520*/  IADD3.X R2, R15, R3, R0, P2, !PT ;  /* 0x000000030f027210 */ /* 0x000fc400017fe400 */
[----:B------:R-:W-:Y:S01]  /*0530*/  SHF.R.S32.HI R146, RZ, 0x1f, R125 ;  /* 0x0000001fff927819 */ /* 0x000fe2000001147d */
[----:B------:R-:W-:Y:S01]  /*0540*/  IMAD.WIDE.U32 R8, R125, c[0x0][0x1a8], R8 ;  /* 0x00006a007d087a25 */ /* 0x000fe200078e0008 */
[----:B------:R-:W-:Y:S02]  /*0550*/  LEA R120, P0, R119, c[0x0][0x240], 0x2 ;  /* 0x0000900077787a11 */ /* 0x000fe400078010ff */
[----:B------:R-:W-:Y:S01]  /*0560*/  LEA R118, P1, R117, c[0x0][0x248], 0x2 ;  /* 0x0000920075767a11 */ /* 0x000fe200078210ff */
[C---:B------:R-:W-:Y:S01]  /*0570*/  IMAD R0, R146.reuse, c[0x0][0x1a8], RZ ;  /* 0x00006a0092007a24 */ /* 0x040fe200078e02ff */
[----:B------:R-:W-:Y:S01]  /*0580*/  LEA.HI.X R119, R119, c[0x0][0x244], R2, 0x2, P0 ;  /* 0x0000910077777a11 */ /* 0x000fe200000f1402 */
[----:B------:R-:W-:Y:S01]  /*0590*/  IMAD R2, R146, c[0x0][0x1c8], RZ ;  /* 0x0000720092027a24 */ /* 0x000fe200078e02ff */
[----:B------:R-:W-:Y:S01]  /*05a0*/  ISETP.NE.U32.AND P0, PT, RZ, c[0x0][0x260], PT ;  /* 0x00009800ff007a0c */ /* 0x000fe20003f05070 */
[----:B------:R-:W-:Y:S01]  /*05b0*/  IMAD R3, R125, c[0x0][0x1ac], R0 ;  /* 0x00006b007d037a24 */ /* 0x000fe200078e0200 */
[----:B------:R-:W-:Y:S01]  /*05c0*/  LEA R116, P2, R115, c[0x0][0x308], 0x2 ;  /* 0x0000c20073747a11 */ /* 0x000fe200078410ff */
[----:B------:R-:W-:Y:S01]  /*05d0*/  IMAD R5, R125, c[0x0][0x1cc], R2 ;  /* 0x000073007d057a24 */ /* 0x000fe200078e0202 */
[----:B------:R-:W-:-:S02]  /*05e0*/  ISETP.NE.AND.EX P0, PT, RZ, c[0x0][0x264], PT, P0 ;  /* 0x00009900ff007a0c */ /* 0x000fc40003f05300 */
[----:B------:R-:W-:Y:S02]  /*05f0*/  IADD3 R113, P5, R13, R8, RZ ;  /* 0x000000080d717210 */ /* 0x000fe40007fbe0ff */
[----:B------:R-:W-:Y:S02]  /*0600*/  IADD3 R0, R9, R3, RZ ;  /* 0x0000000309007210 */ /* 0x000fe40007ffe0ff */
[----:B------:R-:W-:Y:S02]  /*0610*/  LEA.HI.X R117, R117, c[0x0][0x24c], R4, 0x2, P1 ;  /* 0x0000930075757a11 */ /* 0x000fe400008f1404 */
[----:B------:R-:W-:Y:S02]  /*0620*/  LEA.HI.X R115, R115, c[0x0][0x30c], R6, 0x2, P2 ;  /* 0x0000c30073737a11 */ /* 0x000fe400010f1406 */
[----:B------:R-:W-:Y:S02]  /*0630*/  ISETP.NE.U32.AND P1, PT, RZ, c[0x0][0x328], PT ;  /* 0x0000ca00ff007a0c */ /* 0x000fe40003f25070 */
[----:B------:R-:W-:-:S02]  /*0640*/  ISETP.NE.U32.AND P2, PT, RZ, c[0x0][0x348], PT ;  /* 0x0000d200ff007a0c */ /* 0x000fc40003f45070 */
[----:B------:R-:W-:Y:S02]  /*0650*/  IADD3 R11, R11, R17, RZ ;  /* 0x000000110b0b7210 */ /* 0x000fe40007ffe0ff */
[----:B------:R-:W-:Y:S02]  /*0660*/  IADD3.X R0, R15, R0, RZ, P5, !PT ;  /* 0x000000000f007210 */ /* 0x000fe40002ffe4ff */
[----:B------:R-:W-:Y:S01]  /*0670*/  LEA R114, P5, R113, c[0x0][0x228], 0x2 ;  /* 0x00008a0071727a11 */ /* 0x000fe200078a10ff */
[----:B------:R-:W-:Y:S01]  /*0680*/  IMAD.WIDE.U32 R10, R125, c[0x0][0x1c8], R10 ;  /* 0x000072007d0a7a25 */ /* 0x000fe200078e000a */
[----:B------:R-:W-:Y:S02]  /*0690*/  ISETP.NE.AND.EX P1, PT, RZ, c[0x0][0x32c], PT, P1 ;  /* 0x0000cb00ff007a0c */ /* 0x000fe40003f25310 */
[----:B------:R-:W-:Y:S02]  /*06a0*/  ISETP.NE.AND.EX P2, PT, RZ, c[0x0][0x34c], PT, P2 ;  /* 0x0000d300ff007a0c */ /* 0x000fe40003f45320 */
[----:B------:R-:W-:Y:S01]  /*06b0*/  LEA.HI.X R113, R113, c[0x0][0x22c], R0, 0x2, P5 ;  /* 0x00008b0071717a11 */ /* 0x000fe200028f1400 */
[----:B------:R-:W-:Y:S01]  /*06c0*/  @P0 IMAD R0, R126, c[0x0][0x164], R131 ;  /* 0x000059007e000a24 */ /* 0x000fe200078e0283 */
[----:B------:R-:W-:-:S02]  /*06d0*/  IADD3 R13, P4, R13, R10, RZ ;  /* 0x0000000a0d0d7210 */ /* 0x000fc40007f9e0ff */
[----:B------:R-:W-:Y:S01]  /*06e0*/  IADD3 R2, R11, R5, RZ ;  /* 0x000000050b027210 */ /* 0x000fe20007ffe0ff */
[----:B------:R-:W-:Y:S01]  /*06f0*/  @P0 IMAD R0, R0, c[0x0][0x174], RZ ;  /* 0x00005d0000000a24 */ /* 0x000fe200078e02ff */
[----:B------:R-:W-:Y:S02]  /*0700*/  @P0 MOV R3, 0x8 ;  /* 0x0000000800030802 */ /* 0x000fe40000000f00 */
[----:B------:R-:W-:Y:S01]  /*0710*/  IADD3.X R2, R15, R2, RZ, P4, !PT ;  /* 0x000000020f027210 */ /* 0x000fe200027fe4ff */
[----:B------:R-:W-:Y:S01]  /*0720*/  @P0 IMAD R0, R0, c[0x0][0x16c], RZ ;  /* 0x00005b0000000a24 */ /* 0x000fe200078e02ff */
[----:B------:R-:W-:Y:S02]  /*0730*/  LEA R112, P6, R13, c[0x0][0x230], 0x2 ;  /* 0x00008c000d707a11 */ /* 0x000fe400078c10ff */
[C---:B------:R-:W-:Y:S02]  /*0740*/  @P1 LEA R68, P4, R131.reuse, c[0x0][0x328], 0x2 ;  /* 0x0000ca0083441a11 */ /* 0x040fe400078810ff */
[----:B------:R-:W-:-:S02]  /*0750*/  @P2 LEA R70, P5, R131, c[0x0][0x348], 0x2 ;  /* 0x0000d20083462a11 */ /* 0x000fc400078a10ff */
        /* <DEDUP_REMOVED lines=15> */
.L_x_4584:
        /* <DEDUP_REMOVED lines=11> */
[----:B------:R-:W-:-:S04]  /*0900*/  IADD3 R0, R104, R121, RZ ;  /* 0x0000007968007210 */ /* 0x000fc80007ffe0ff */
[----:B------:R-:W-:Y:S01]  /*0910*/  SHF.L.U32 R106, R0, 0x4, RZ ;  /* 0x00000004006a7819 */ /* 0x000fe200000006ff */
[----:B------:R-:W-:Y:S01]  /*0920*/  IMAD R0, R121, 0x3, R0 ;  /* 0x0000000379007824 */ /* 0x000fe200078e0200 */
[----:B0-----:R-:W-:Y:S02]  /*0930*/  MOV R4, R118 ;  /* 0x0000007600047202 */ /* 0x001fe40000000f00 */
[----:B------:R-:W-:-:S05]  /*0940*/  MOV R5, R117 ;  /* 0x0000007500057202 */ /* 0x000fca0000000f00 */
[----:B------:R-:W-:Y:S01]  /*0950*/  IMAD.WIDE R20, R107, 0x10, R4 ;  /* 0x000000106b147825 */ /* 0x000fe200078e0204 */
[----:B--2---:R-:W-:Y:S04]  /*0960*/  STS.128 [R106], R16 ;  /* 0x000000106a007388 */ /* 0x004fe80000000c00 */
        /* <DEDUP_REMOVED lines=16> */
[----:B---3--:R0:W-:Y:S04]  /*0a70*/  STS.128 [R106], R24 ;  /* 0x000000186a007388 */ /* 0x0081e80000000c00 */
[----:B----4-:R1:W-:Y:S04]  /*0a80*/  STS.128 [R106+0x200], R28 ;  /* 0x0002001c6a007388 */ /* 0x0103e80000000c00 */
[----:B--2---:R2:W-:Y:S04]  /*0a90*/  STS.128 [R106+0x400], R32 ;  /* 0x000400206a007388 */ /* 0x0045e80000000c00 */
[----:B------:R3:W-:Y:S01]  /*0aa0*/  STS.128 [R106+0x600], R36 ;  /* 0x000600246a007388 */ /* 0x0007e20000000c00 */
        /* <DEDUP_REMOVED lines=24> */
[----:B----4-:R0:W-:Y:S04]  /*0c30*/  STS.128 [R106], R24 ;  /* 0x000000186a007388 */ /* 0x0101e80000000c00 */
[----:B------:R-:W-:Y:S04]  /*0c40*/  STS.128 [R106+0x200], R28 ;  /* 0x0002001c6a007388 */ /* 0x000fe80000000c00 */
[----:B--2---:R-:W-:Y:S04]  /*0c50*/  STS.128 [R106+0x400], R32 ;  /* 0x000400206a007388 */ /* 0x004fe80000000c00 */
[----:B---3--:R1:W-:Y:S01]  /*0c60*/  STS.128 [R106+0x600], R36 ;  /* 0x000600246a007388 */ /* 0x0083e20000000c00 */
[----:B------:R-:W-:-:S06]  /*0c70*/  NOP ;  /* 0x0000000000007918 */ /* 0x000fcc0000000000 */
[----:B------:R-:W-:Y:S04]  /*0c80*/  LDS.128 R132, [R0.X16] ;  /* 0x0000000000847984 */ /* 0x000fe8000000cc00 */
[----:B------:R-:W-:Y:S04]  /*0c90*/  LDS.128 R92, [R0.X16+0x10] ;  /* 0x00001000005c7984 */ /* 0x000fe8000000cc00 */
[----:B------:R-:W-:Y:S04]  /*0ca0*/  LDS.128 R84, [R0.X16+0x20] ;  /* 0x0000200000547984 */ /* 0x000fe8000000cc00 */
[----:B------:R-:W-:Y:S04]  /*0cb0*/  LDS.128 R76, [R0.X16+0x30] ;  /* 0x00003000004c7984 */ /* 0x000fe8000000cc00 */
[----:B------:R-:W-:Y:S06]  /*0cc0*/  BAR.SYNC.DEFER_BLOCKING 0x0 ;  /* 0x0000000000007b1d */ /* 0x000fec0000010000 */
[----:B0-----:R-:W2:Y:S04]  /*0cd0*/  LDG.E.128 R24, [R20.64+-0x1000] ;  /* 0xfff0000414187981 */ /* 0x001ea8000c1e1d00 */
[----:B------:R-:W3:Y:S04]  /*0ce0*/  LDG.E.128 R40, [R20.64+-0xe00] ;  /* 0xfff2000414287981 */ /* 0x000ee8000c1e1d00 */
[----:B------:R-:W4:Y:S04]  /*0cf0*/  LDG.E.128 R44, [R20.64+-0xc00] ;  /* 0xfff40004142c7981 */ /* 0x000f28000c1e1d00 */
[----:B-1----:R-:W4:Y:S01]  /*0d00*/  LDG.E.128 R36, [R20.64+-0xa00] ;  /* 0xfff6000414247981 */ /* 0x002f22000c1e1d00 */
        /* <DEDUP_REMOVED lines=11> */
[----:B--2---:R0:W-:Y:S04]  /*0dc0*/  STS.128 [R106], R24 ;  /* 0x000000186a007388 */ /* 0x0041e80000000c00 */
[----:B---3--:R-:W-:Y:S04]  /*0dd0*/  STS.128 [R106+0x200], R40 ;  /* 0x000200286a007388 */ /* 0x008fe80000000c00 */
[----:B----4-:R-:W-:Y:S04]  /*0de0*/  STS.128 [R106+0x400], R44 ;  /* 0x0004002c6a007388 */ /* 0x010fe80000000c00 */
[----:B------:R1:W-:Y:S01]  /*0df0*/  STS.128 [R106+0x600], R36 ;  /* 0x000600246a007388 */ /* 0x0003e20000000c00 */
[----:B------:R-:W-:-:S06]  /*0e00*/  NOP ;  /* 0x0000000000007918 */ /* 0x000fcc0000000000 */
[----:B------:R-:W2:Y:S04]  /*0e10*/  LDS.128 R48, [R0.X16] ;  /* 0x0000000000307984 */ /* 0x000ea8000000cc00 */
[----:B------:R-:W3:Y:S04]  /*0e20*/  LDS.128 R96, [R0.X16+0x10] ;  /* 0x0000100000607984 */ /* 0x000ee8000000cc00 */
[----:B------:R-:W-:Y:S04]  /*0e30*/  LDS.128 R88, [R0.X16+0x20] ;  /* 0x0000200000587984 */ /* 0x000fe8000000cc00 */
[----:B------:R-:W2:Y:S04]  /*0e40*/  LDS.128 R80, [R0.X16+0x30] ;  /* 0x0000300000507984 */ /* 0x000ea8000000cc00 */
[----:B------:R-:W-:Y:S06]  /*0e50*/  BAR.SYNC.DEFER_BLOCKING 0x0 ;  /* 0x0000000000007b1d */ /* 0x000fec0000010000 */
[----:B------:R3:W4:Y:S04]  /*0e60*/  LDG.E.128 R28, [R32.64+-0x1000] ;  /* 0xfff00004201c7981 */ /* 0x000728000c1e1d00 */
[----:B0-----:R3:W4:Y:S04]  /*0e70*/  LDG.E.128 R24, [R32.64+-0xe00] ;  /* 0xfff2000420187981 */ /* 0x001728000c1e1d00 */
[----:B------:R3:W4:Y:S04]  /*0e80*/  LDG.E.128 R20, [R32.64+-0xc00] ;  /* 0xfff4000420147981 */ /* 0x000728000c1e1d00 */
[----:B-1----:R3:W4:Y:S01]  /*0e90*/  LDG.E.128 R36, [R32.64+-0xa00] ;  /* 0xfff6000420247981 */ /* 0x002722000c1e1d00 */
        /* <DEDUP_REMOVED lines=12> */
[----:B------:R-:W-:-:S03]  /*0f60*/  FMUL.FTZ R130, R83, -1.4426950216293334961 ;  /* 0xbfb8aa3b53827820 */ /* 0x000fc60000410000 */
        /* <DEDUP_REMOVED lines=24> */
[----:B------:R1:W3:Y:S01]  /*10f0*/  MUFU.EX2 R45, R43 ;  /* 0x0000002b002d7308 */ /* 0x0002e20000000800 */
[----:B0-----:R-:W-:-:S07]  /*1100*/  FMUL.FTZ R147, R48, R41 ;  /* 0x0000002930937220 */ /* 0x001fce0000410000 */
[----:B------:R0:W3:Y:S01]  /*1110*/  MUFU.EX2 R100, R74 ;  /* 0x0000004a00647308 */ /* 0x0000e20000000800 */
[----:B-1----:R-:W-:Y:S02]  /*1120*/  FMUL.FTZ R43, R90, -1.4426950216293334961 ;  /* 0xbfb8aa3b5a2b7820 */ /* 0x002fe40000410000 */
[----:B--2---:R-:W-:-:S05]  /*1130*/  FMUL.FTZ R150, R49, R40 ;  /* 0x0000002831967220 */ /* 0x004fca0000410000 */
[----:B------:R-:W1:Y:S01]  /*1140*/  MUFU.EX2 R103, R43 ;  /* 0x0000002b00677308 */ /* 0x000e620000000800 */
[----:B0-----:R-:W-:Y:S02]  /*1150*/  FMUL.FTZ R74, R81, -1.4426950216293334961 ;  /* 0xbfb8aa3b514a7820 */ /* 0x001fe40000410000 */
[----:B---3--:R-:W-:-:S05]  /*1160*/  FADD.FTZ R45, R45, 1 ;  /* 0x3f8000002d2d7421 */ /* 0x008fca0000010000 */
[----:B------:R-:W0:Y:S01]  /*1170*/  MUFU.RCP R43, R42 ;  /* 0x0000002a002b7308 */ /* 0x000e220000001000 */
[----:B------:R-:W-:-:S07]  /*1180*/  FADD.FTZ R100, R100, 1 ;  /* 0x3f80000064647421 */ /* 0x000fce0000010000 */
[----:B------:R-:W2:Y:S01]  /*1190*/  MUFU.EX2 R137, R74 ;  /* 0x0000004a00897308 */ /* 0x000ea20000000800 */
[----:B-1----:R-:W-:-:S07]  /*11a0*/  FADD.FTZ R103, R103, 1 ;  /* 0x3f80000067677421 */ /* 0x002fce0000010000 */
[----:B------:R-:W1:Y:S01]  /*11b0*/  MUFU.RCP R74, R44 ;  /* 0x0000002c004a7308 */ /* 0x000e620000001000 */
[----:B0-----:R-:W-:-:S07]  /*11c0*/  FMUL.FTZ R157, R50, R43 ;  /* 0x0000002b329d7220 */ /* 0x001fce0000410000 */
[----:B------:R-:W0:Y:S01]  /*11d0*/  MUFU.EX2 R138, R75 ;  /* 0x0000004b008a7308 */ /* 0x000e220000000800 */
[----:B--2---:R-:W-:-:S07]  /*11e0*/  FADD.FTZ R137, R137, 1 ;  /* 0x3f80000089897421 */ /* 0x004fce0000010000 */
[----:B------:R-:W2:Y:S01]  /*11f0*/  MUFU.RCP R75, R45 ;  /* 0x0000002d004b7308 */ /* 0x000ea20000001000 */
[----:B-1----:R-:W-:-:S07]  /*1200*/  FMUL.FTZ R160, R51, R74 ;  /* 0x0000004a33a07220 */ /* 0x002fce0000410000 */
[----:B------:R-:W-:Y:S01]  /*1210*/  MUFU.RCP R156, R100 ;  /* 0x00000064009c7308 */ /* 0x000fe20000001000 */
[----:B0-----:R-:W-:-:S07]  /*1220*/  FADD.FTZ R42, R138, 1 ;  /* 0x3f8000008a2a7421 */ /* 0x001fce0000010000 */
[----:B------:R-:W-:Y:S08]  /*1230*/  MUFU.RCP R149, R101 ;  /* 0x0000006500957308 */ /* 0x000ff00000001000 */
[----:B------:R-:W-:Y:S08]  /*1240*/  MUFU.EX2 R139, R130 ;  /* 0x00000082008b7308 */ /* 0x000ff00000000800 */
[----:B------:R-:W0:Y:S08]  /*1250*/  MUFU.RCP R130, R46 ;  /* 0x0000002e00827308 */ /* 0x000e300000001000 */
[----:B------:R-:W1:Y:S08]  /*1260*/  MUFU.RCP R151, R47 ;  /* 0x0000002f00977308 */ /* 0x000e700000001000 */
[----:B------:R-:W3:Y:S08]  /*1270*/  MUFU.RCP R158, R102 ;  /* 0x00000066009e7308 */ /* 0x000ef00000001000 */
[----:B------:R-:W0:Y:S08]  /*1280*/  MUFU.RCP R159, R103 ;  /* 0x00000067009f7308 */ /* 0x000e300000001000 */
[----:B------:R-:W-:Y:S08]  /*1290*/  MUFU.RCP R161, R136 ;  /* 0x0000008800a17308 */ /* 0x000ff00000001000 */
[----:B------:R0:W1:Y:S08]  /*12a0*/  MUFU.RCP R162, R105 ;  /* 0x0000006900a27308 */ /* 0x0000700000001000 */
[----:B------:R1:W-:Y:S01]  /*12b0*/  MUFU.RCP R164, R137 ;  /* 0x0000008900a47308 */ /* 0x0003e20000001000 */
[----:B0-----:R-:W-:-:S04]  /*12c0*/  FMUL.FTZ R105, R132, R147 ;  /* 0x0000009384697220 */ /* 0x001fc80000410000 */
[----:B------:R-:W-:-:S03]  /*12d0*/  FFMA.FTZ R124, R4, R105, R124 ;  /* 0x00000069047c7223 */ /* 0x000fc6000001007c */
[----:B------:R-:W0:Y:S01]  /*12e0*/  MUFU.RCP R163, R42 ;  /* 0x0000002a00a37308 */ /* 0x000e220000001000 */
[----:B----4-:R4:W-:Y:S04]  /*12f0*/  STS.128 [R106], R28 ;  /* 0x0000001c6a007388 */ /* 0x0109e80000000c00 */
[----:B------:R0:W-:Y:S04]  /*1300*/  STS.128 [R106+0x200], R24 ;  /* 0x000200186a007388 */ /* 0x0001e80000000c00 */
[----:B------:R0:W-:Y:S04]  /*1310*/  STS.128 [R106+0x400], R20 ;  /* 0x000400146a007388 */ /* 0x0001e80000000c00 */
[----:B------:R1:W-:Y:S01]  /*1320*/  STS.128 [R106+0x600], R36 ;  /* 0x000600246a007388 */ /* 0x0003e20000000c00 */
[----:B------:R-:W-:-:S06]  /*1330*/  NOP ;  /* 0x0000000000007918 */ /* 0x000fcc0000000000 */
[----:B------:R-:W2:Y:S01]  /*1340*/  LDS.128 R32, [R0.X16] ;  /* 0x0000000000207984 */ /* 0x000ea2000000cc00 */
        /* <DEDUP_REMOVED lines=25> */
[----:B--2---:R-:W-:Y:S02]  /*14e0*/  FMUL.FTZ R20, R132, R32 ;  /* 0x0000002084147220 */ /* 0x004fe40000410000 */
        /* <DEDUP_REMOVED lines=29> */
[----:B------:R-:W-:Y:S02]  /*16c0*/  FFMA.FTZ R39, R88, R37, 1 ;  /* 0x3f80000058277423 */ /* 0x000fe40000010025 */
[----:B-1----:R-:W-:-:S02]  /*16d0*/  FADD.FTZ R0, -R156, 1 ;  /* 0x3f8000009c007421 */ /* 0x002fc40000010100 */
[----:B------:R-:W-:Y:S02]  /*16e0*/  FMUL.FTZ R37, R95, R31 ;  /* 0x0000001f5f257220 */ /* 0x000fe40000410000 */
[----:B------:R-:W-:Y:S02]  /*16f0*/  FMUL.FTZ R138, R40, R41 ;  /* 0x00000029288a7220 */ /* 0x000fe40000410000 */
[----:B------:R-:W-:Y:S02]  /*1700*/  FADD.FTZ R40, R139, 1 ;  /* 0x3f8000008b287421 */ /* 0x000fe40000010000 */
[----:B------:R-:W-:Y:S02]  /*1710*/  FFMA.FTZ R0, R99, R0, 1 ;  /* 0x3f80000063007423 */ /* 0x000fe40000010000 */
[----:B----4-:R-:W-:Y:S01]  /*1720*/  FMUL.FTZ R36, R84, R24 ;  /* 0x0000001854247220 */ /* 0x010fe20000410000 */
[----:B------:R-:W1:Y:S01]  /*1730*/  MUFU.RCP R166, R40 ;  /* 0x0000002800a67308 */ /* 0x000e620000001000 */
[----:B------:R-:W-:-:S02]  /*1740*/  FMUL.FTZ R37, R156, R37 ;  /* 0x000000259c257220 */ /* 0x000fc40000410000 */
[C---:B---3--:R-:W-:Y:S02]  /*1750*/  FADD.FTZ R38, -R158.reuse, 1 ;  /* 0x3f8000009e267421 */ /* 0x048fe40000010100 */
[----:B------:R-:W-:Y:S02]  /*1760*/  FMUL.FTZ R41, R85, R25 ;  /* 0x0000001955297220 */ /* 0x000fe40000410000 */
[----:B------:R-:W-:Y:S02]  /*1770*/  FMUL.FTZ R36, R149, R36 ;  /* 0x0000002495247220 */ /* 0x000fe40000410000 */
[----:B------:R-:W-:Y:S02]  /*1780*/  FMUL.FTZ R139, R37, R0 ;  /* 0x00000000258b7220 */ /* 0x000fe40000410000 */
[----:B------:R-:W-:Y:S02]  /*1790*/  FFMA.FTZ R38, R89, R38, 1 ;  /* 0x3f80000059267423 */ /* 0x000fe40000010026 */
[----:B------:R-:W-:Y:S01]  /*17a0*/  FMUL.FTZ R41, R158, R41 ;  /* 0x000000299e297220 */ /* 0x000fe20000410000 */
[----:B------:R3:W-:Y:S01]  /*17b0*/  STS.128 [R104.X16+0x10], R136 ;  /* 0x0000108868007388 */ /* 0x0007e2000000cc00 */
        /* <DEDUP_REMOVED lines=21> */
[----:B-1----:R-:W-:Y:S02]  /*1910*/  FADD.FTZ R38, -R166, 1 ;  /* 0x3f800000a6267421 */ /* 0x002fe40000010100 */
        /* <DEDUP_REMOVED lines=11> */
[----:B0-----:R-:W-:Y:S02]  /*19d0*/  FMUL.FTZ R102, R133, R150 ;  /* 0x0000009685667220 */ /* 0x001fe40000410000 */
[----:B------:R-:W-:Y:S01]  /*19e0*/  FMUL.FTZ R103, R134, R157 ;  /* 0x0000009d86677220 */ /* 0x000fe20000410000 */
[----:B------:R-:W-:Y:S01]  /*19f0*/  STS.128 [R104.X16+0x30], R152 ;  /* 0x0000309868007388 */ /* 0x000fe2000000cc00 */
[----:B------:R-:W-:-:S06]  /*1a00*/  NOP ;  /* 0x0000000000007918 */ /* 0x000fcc0000000000 */
[----:B------:R-:W0:Y:S01]  /*1a10*/  LDS.128 R36, [R106] ;  /* 0x000000006a247984 */ /* 0x000e220000000c00 */
[----:B------:R-:W-:Y:S02]  /*1a20*/  FFMA.FTZ R124, R5, R102, R124 ;  /* 0x00000066057c7223 */ /* 0x000fe4000001007c */
[----:B------:R-:W-:Y:S01]  /*1a30*/  FMUL.FTZ R100, R135, R160 ;  /* 0x000000a087647220 */ /* 0x000fe20000410000 */
[----:B------:R-:W1:Y:S01]  /*1a40*/  LDS.128 R40, [R106+0x200] ;  /* 0x000200006a287984 */ /* 0x000e620000000c00 */
[----:B---3--:R-:W-:Y:S02]  /*1a50*/  FMUL.FTZ R137, R96, R75 ;  /* 0x0000004b60897220 */ /* 0x008fe40000410000 */
[----:B------:R-:W-:Y:S01]  /*1a60*/  FMUL.FTZ R134, R97, R130 ;  /* 0x0000008261867220 */ /* 0x000fe20000410000 */
[----:B------:R-:W2:Y:S01]  /*1a70*/  LDS.128 R44, [R106+0x400] ;  /* 0x000400006a2c7984 */ /* 0x000ea20000000c00 */
[----:B------:R-:W-:Y:S02]  /*1a80*/  FMUL.FTZ R151, R98, R151 ;  /* 0x0000009762977220 */ /* 0x000fe40000410000 */
[----:B------:R-:W-:Y:S01]  /*1a90*/  FMUL.FTZ R156, R99, R156 ;  /* 0x0000009c639c7220 */ /* 0x000fe20000410000 */
[----:B------:R-:W3:Y:S01]  /*1aa0*/  LDS.128 R48, [R106+0x600] ;  /* 0x000600006a307984 */ /* 0x000ee20000000c00 */
        /* <DEDUP_REMOVED lines=24> */
[----:B------:R-:W-:Y:S02]  /*1c30*/  FMUL.FTZ R132, R79, R166 ;  /* 0x000000a64f847220 */ /* 0x000fe40000410000 */
[----:B------:R-:W-:Y:S01]  /*1c40*/  FFMA.FTZ R124, R7, R100, R124 ;  /* 0x00000064077c7223 */ /* 0x000fe2000001007c */
[----:B------:R-:W-:Y:S05]  /*1c50*/  @!P0 BRA `(.L_x_4534) ;  /* 0x0000029000008947 */ /* 0x000fea0003800000 */
[----:B------:R-:W-:Y:S01]  /*1c60*/  BAR.SYNC.DEFER_BLOCKING 0x0 ;  /* 0x0000000000007b1d */ /* 0x000fe20000010000 */
[----:B------:R-:W-:Y:S02]  /*1c70*/  FMUL.FTZ R35, R35, R160 ;  /* 0x000000a023237220 */ /* 0x000fe40000410000 */
        /* <DEDUP_REMOVED lines=8> */
[----:B------:R-:W-:Y:S02]  /*1d00*/  FMUL.FTZ R46, R26, R159 ;  /* 0x0000009f1a2e7220 */ /* 0x000fe40000410000 */
[----:B------:R-:W-:Y:S02]  /*1d10*/  FMUL.FTZ R45, R25, R158 ;  /* 0x0000009e192d7220 */ /* 0x000fe40000410000 */
[----:B------:R-:W-:Y:S01]  /*1d20*/  FMUL.FTZ R44, R149, R24 ;  /* 0x00000018952c7220 */ /* 0x000fe20000410000 */
[----:B------:R0:W-:Y:S01]  /*1d30*/  STS.128 [R104.X16], R32 ;  /* 0x0000002068007388 */ /* 0x0001e2000000cc00 */
[----:B------:R-:W-:Y:S02]  /*1d40*/  FMUL.FTZ R51, R23, R166 ;  /* 0x000000a617337220 */ /* 0x000fe40000410000 */
[----:B------:R-:W-:Y:S01]  /*1d50*/  FMUL.FTZ R50, R22, R163 ;  /* 0x000000a316327220 */ /* 0x000fe20000410000 */
[----:B------:R-:W-:Y:S01]  /*1d60*/  STS.128 [R104.X16+0x10], R40 ;  /* 0x0000102868007388 */ /* 0x000fe2000000cc00 */
[----:B------:R-:W-:-:S02]  /*1d70*/  FMUL.FTZ R49, R21, R164 ;  /* 0x000000a415317220 */ /* 0x000fc40000410000 */
[----:B------:R-:W-:Y:S01]  /*1d80*/  FMUL.FTZ R48, R161, R20 ;  /* 0x00000014a1307220 */ /* 0x000fe20000410000 */
[----:B------:R-:W-:Y:S01]  /*1d90*/  STS.128 [R104.X16+0x20], R44 ;  /* 0x0000202c68007388 */ /* 0x000fe2000000cc00 */
[----:B------:R-:W-:Y:S02]  /*1da0*/  IMAD R78, R129, c[0x0][0x218], RZ ;  /* 0x00008600814e7a24 */ /* 0x000fe400078e02ff */
[----:B------:R-:W-:Y:S01]  /*1db0*/  IMAD.WIDE.U32 R76, R131, c[0x0][0x218], R72 ;  /* 0x00008600834c7a25 */ /* 0x000fe200078e0048 */
[----:B------:R-:W-:Y:S01]  /*1dc0*/  STS.128 [R104.X16+0x30], R48 ;  /* 0x0000303068007388 */ /* 0x000fe2000000cc00 */
[----:B------:R-:W-:-:S06]  /*1dd0*/  NOP ;  /* 0x0000000000007918 */ /* 0x000fcc0000000000 */
[----:B------:R-:W1:Y:S01]  /*1de0*/  LDS.128 R36, [R106] ;  /* 0x000000006a247984 */ /* 0x000e620000000c00 */
[----:B0-----:R-:W-:-:S03]  /*1df0*/  IMAD R33, R131, c[0x0][0x21c], R78 ;  /* 0x0000870083217a24 */ /* 0x001fc600078e024e */
[----:B------:R-:W0:Y:S02]  /*1e00*/  LDS.128 R28, [R106+0x200] ;  /* 0x000200006a1c7984 */ /* 0x000e240000000c00 */
[----:B------:R-:W-:Y:S01]  /*1e10*/  IADD3 R77, R77, R33, RZ ;  /* 0x000000214d4d7210 */ /* 0x000fe20007ffe0ff */
[----:B------:R-:W-:Y:S01]  /*1e20*/  IMAD R33, R148, c[0x0][0x210], RZ ;  /* 0x0000840094217a24 */ /* 0x000fe200078e02ff */
[----:B------:R-:W2:Y:S03]  /*1e30*/  LDS.128 R24, [R106+0x400] ;  /* 0x000400006a187984 */ /* 0x000ea60000000c00 */
[C---:B------:R-:W-:Y:S01]  /*1e40*/  IMAD R35, R126.reuse, c[0x0][0x214], R33 ;  /* 0x000085007e237a24 */ /* 0x040fe200078e0221 */
[----:B------:R-:W3:Y:S01]  /*1e50*/  LDS.128 R20, [R106+0x600] ;  /* 0x000600006a147984 */ /* 0x000ee20000000c00 */
[----:B------:R-:W-:-:S05]  /*1e60*/  IMAD.WIDE.U32 R32, R126, c[0x0][0x210], R76 ;  /* 0x000084007e207a25 */ /* 0x000fca00078e004c */
[----:B------:R-:W-:Y:S02]  /*1e70*/  IADD3 R33, R33, R35, RZ ;  /* 0x0000002321217210 */ /* 0x000fe40007ffe0ff */
[----:B------:R-:W-:-:S04]  /*1e80*/  LEA R34, P0, R32, c[0x0][0x270], 0x2 ;  /* 0x00009c0020227a11 */ /* 0x000fc800078010ff */
[----:B------:R-:W-:-:S05]  /*1e90*/  LEA.HI.X R35, R32, c[0x0][0x274], R33, 0x2, P0 ;  /* 0x00009d0020237a11 */ /* 0x000fca00000f1421 */
[----:B------:R-:W-:-:S05]  /*1ea0*/  IMAD.WIDE R32, R107, 0x10, R34 ;  /* 0x000000106b207825 */ /* 0x000fca00078e0222 */
[----:B-1----:R1:W-:Y:S04]  /*1eb0*/  STG.E.128 [R32.64+-0x1000], R36 ;  /* 0xfff0002420007986 */ /* 0x0023e8000c101d04 */
[----:B0-----:R1:W-:Y:S04]  /*1ec0*/  STG.E.128 [R32.64+-0xe00], R28 ;  /* 0xfff2001c20007986 */ /* 0x0013e8000c101d04 */
[----:B--2---:R1:W-:Y:S04]  /*1ed0*/  STG.E.128 [R32.64+-0xc00], R24 ;  /* 0xfff4001820007986 */ /* 0x0043e8000c101d04 */
[----:B---3--:R1:W-:Y:S02]  /*1ee0*/  STG.E.128 [R32.64+-0xa00], R20 ;  /* 0xfff6001420007986 */ /* 0x0083e4000c101d04 */
.L_x_4534:
        /* <DEDUP_REMOVED lines=13> */
[-C--:B0----5:R-:W-:Y:S02]  /*1fc0*/  FMUL.FTZ R36, R105, R128.reuse ;  /* 0x0000008069247220 */ /* 0x0a1fe40000410000 */
        /* <DEDUP_REMOVED lines=59> */
.L_x_4583:
        /* <DEDUP_REMOVED lines=15> */
[----:B------:R-:W-:-:S03]  /*2470*/  IMAD R82, R80, c[0x0][0x188], RZ ;  /* 0x0000620050527a24 */ /* 0x000fc600078e02ff */
[----:B------:R-:W-:Y:S01]  /*2480*/  IADD3 R79, R79, R81, RZ ;  /* 0x000000514f4f7210 */ /* 0x000fe20007ffe0ff */
[C---:B------:R-:W-:Y:S02]  /*2490*/  IMAD R83, R157.reuse, c[0x0][0x18c], R82 ;  /* 0x000063009d537a24 */ /* 0x040fe400078e0252 */
[----:B------:R-:W-:Y:S02]  /*24a0*/  IMAD R82, R80, c[0x0][0x1c0], RZ ;  /* 0x0000700050527a24 */ /* 0x000fe400078e02ff */
[----:B------:R-:W-:-:S04]  /*24b0*/  IMAD.WIDE.U32 R78, R157, c[0x0][0x188], R78 ;  /* 0x000062009d4e7a25 */ /* 0x000fc800078e004e */
[----:B------:R-:W-:Y:S01]  /*24c0*/  IMAD.WIDE.U32 R80, R157, c[0x0][0x1c0], RZ ;  /* 0x000070009d507a25 */ /* 0x000fe200078e00ff */
[----:B0-----:R-:W-:Y:S02]  /*24d0*/  IADD3 R77, R79, R83, RZ ;  /* 0x000000534f4d7210 */ /* 0x001fe40007ffe0ff */
[----:B------:R-:W-:Y:S01]  /*24e0*/  LEA R176, P0, R78, c[0x0][0x220], 0x2 ;  /* 0x000088004eb07a11 */ /* 0x000fe200078010ff */
[----:B------:R-:W-:-:S03]  /*24f0*/  IMAD R79, R157, c[0x0][0x1c4], R82 ;  /* 0x000071009d4f7a24 */ /* 0x000fc600078e0252 */
[----:B------:R-:W-:Y:S02]  /*2500*/  LEA.HI.X R177, R78, c[0x0][0x224], R77, 0x2, P0 ;  /* 0x000089004eb17a11 */ /* 0x000fe400000f144d */
[C---:B------:R-:W-:Y:S02]  /*2510*/  LEA R88, P0, R80.reuse, R112, 0x2 ;  /* 0x0000007050587211 */ /* 0x040fe400078010ff */
[----:B------:R-:W-:Y:S01]  /*2520*/  IADD3 R76, R81, R79, RZ ;  /* 0x0000004f514c7210 */ /* 0x000fe20007ffe0ff */
[----:B------:R-:W4:Y:S03]  /*2530*/  LDG.E R176, [R176.64] ;  /* 0x00000004b0b07981 */ /* 0x000f26000c1e1900 */
[----:B------:R-:W-:-:S05]  /*2540*/  LEA.HI.X R89, R80, R111, R76, 0x2, P0 ;  /* 0x0000006f50597211 */ /* 0x000fca00000f144c */
[----:B------:R-:W-:Y:S01]  /*2550*/  IMAD.WIDE R88, R107, 0x10, R88 ;  /* 0x000000106b587825 */ /* 0x000fe200078e0258 */
[----:B--2---:R0:W-:Y:S04]  /*2560*/  STS.128 [R106], R52 ;  /* 0x000000346a007388 */ /* 0x0041e80000000c00 */
[----:B---3--:R-:W-:Y:S04]  /*2570*/  STS.128 [R106+0x200], R56 ;  /* 0x000200386a007388 */ /* 0x008fe80000000c00 */
[----:B----4-:R-:W-:Y:S04]  /*2580*/  STS.128 [R106+0x400], R60 ;  /* 0x0004003c6a007388 */ /* 0x010fe80000000c00 */
[----:B------:R1:W-:Y:S01]  /*2590*/  STS.128 [R106+0x600], R64 ;  /* 0x000600406a007388 */ /* 0x0003e20000000c00 */
[----:B------:R-:W-:-:S06]  /*25a0*/  NOP ;  /* 0x0000000000007918 */ /* 0x000fcc0000000000 */
[----:B------:R2:W3:Y:S04]  /*25b0*/  LDG.E.128 R76, [R88.64] ;  /* 0x00000004584c7981 */ /* 0x0004e8000c1e1d00 */
[----:B------:R2:W4:Y:S04]  /*25c0*/  LDG.E.128 R80, [R88.64+0x200] ;  /* 0x0002000458507981 */ /* 0x000528000c1e1d00 */
[----:B------:R2:W4:Y:S04]  /*25d0*/  LDG.E.128 R84, [R88.64+0x400] ;  /* 0x0004000458547981 */ /* 0x000528000c1e1d00 */
[----:B------:R2:W4:Y:S01]  /*25e0*/  LDG.E.128 R92, [R88.64+0x600] ;  /* 0x00060004585c7981 */ /* 0x000522000c1e1d00 */
[----:B0-----:R-:W-:-:S02]  /*25f0*/  SHF.L.U32 R54, R122, 0x2, RZ ;  /* 0x000000027a367819 */ /* 0x001fc400000006ff */
[----:B------:R-:W-:Y:S02]  /*2600*/  IADD3 R90, R110, -0x1, RZ ;  /* 0xffffffff6e5a7810 */ /* 0x000fe40007ffe0ff */
[----:B------:R-:W-:Y:S02]  /*2610*/  LOP3.LUT R54, R54, 0xffffff80, RZ, 0xc0, !PT ;  /* 0xffffff8036367812 */ /* 0x000fe400078ec0ff */
[----:B------:R-:W-:Y:S02]  /*2620*/  LEA.HI R52, R90, R90, RZ, 0x1 ;  /* 0x0000005a5a347211 */ /* 0x000fe400078f08ff */
[----:B------:R-:W-:Y:S02]  /*2630*/  IADD3 R54, R54, R121, RZ ;  /* 0x0000007936367210 */ /* 0x000fe40007ffe0ff */
[----:B------:R-:W-:-:S03]  /*2640*/  LOP3.LUT R53, R52, 0xfffffe, RZ, 0xc0, !PT ;  /* 0x00fffffe34357812 */ /* 0x000fc600078ec0ff */
[----:B------:R-:W-:Y:S02]  /*2650*/  IMAD R183, R121, 0x3, R54 ;  /* 0x0000000379b77824 */ /* 0x000fe400078e0236 */
[----:B------:R-:W-:Y:S01]  /*2660*/  FMUL.FTZ R182, R176, 1.4426950216293334961 ;  /* 0x3fb8aa3bb0b67820 */ /* 0x000fe20000410000 */
[C---:B------:R-:W-:Y:S02]  /*2670*/  LOP3.LUT P0, RZ, R122.reuse, 0x1f, RZ, 0xc0, !PT ;  /* 0x0000001f7aff7812 */ /* 0x040fe4000780c0ff */
[----:B------:R-:W-:Y:S01]  /*2680*/  ISETP.NE.AND P1, PT, R122, RZ, PT ;  /* 0x000000ff7a00720c */ /* 0x000fe20003f25270 */
[----:B------:R-:W-:Y:S01]  /*2690*/  FMUL.FTZ R204, R141, R182 ;  /* 0x000000b68dcc7220 */ /* 0x000fe20000410000 */
[----:B------:R-:W-:Y:S01]  /*26a0*/  IADD3 R90, R90, -R53, RZ ;  /* 0x800000355a5a7210 */ /* 0x000fe20007ffe0ff */
[----:B------:R-:W-:Y:S01]  /*26b0*/  LDS.128 R56, [R183.X16+0x10] ;  /* 0x00001000b7387984 */ /* 0x000fe2000000cc00 */
[----:B-1----:R-:W-:Y:S02]  /*26c0*/  SHF.L.U32 R106, R54, 0x4, RZ ;  /* 0x00000004366a7819 */ /* 0x002fe400000006ff */
[----:B------:R-:W-:Y:S01]  /*26d0*/  ISETP.LT.OR P0, PT, R110, 0x2, P0 ;  /* 0x000000026e00780c */ /* 0x000fe20000701670 */
[----:B------:R-:W0:Y:S01]  /*26e0*/  LDS.128 R52, [R183.X16] ;  /* 0x00000000b7347984 */ /* 0x000e22000000cc00 */
[----:B------:R-:W1:Y:S01]  /*26f0*/  MUFU.EX2 R204, R204 ;  /* 0x000000cc00cc7308 */ /* 0x000e620000000800 */
[----:B--2---:R-:W-:-:S02]  /*2700*/  IADD3 R88, R122, 0x200, RZ ;  /* 0x000002007a587810 */ /* 0x004fc40007ffe0ff */
[----:B------:R-:W2:Y:S02]  /*2710*/  LDS.128 R60, [R183.X16+0x20] ;  /* 0x00002000b73c7984 */ /* 0x000ea4000000cc00 */
[----:B------:R-:W-:Y:S02]  /*2720*/  @!P1 LEA R88, R90, R157, 0x8 ;  /* 0x0000009d5a589211 */ /* 0x000fe400078e40ff */
[----:B------:R-:W0:Y:S02]  /*2730*/  LDS.128 R64, [R183.X16+0x30] ;  /* 0x00003000b7407984 */ /* 0x000e24000000cc00 */
[----:B------:R-:W-:Y:S02]  /*2740*/  SHF.L.U32 R177, R88, 0x2, RZ ;  /* 0x0000000258b17819 */ /* 0x000fe400000006ff */
[----:B------:R-:W-:Y:S01]  /*2750*/  @!P0 IADD3 R90, R110, -0x2, RZ ;  /* 0xfffffffe6e5a8810 */ /* 0x000fe20007ffe0ff */
[----:B------:R-:W-:-:S04]  /*2760*/  FMUL.FTZ R181, R134, R182 ;  /* 0x000000b686b57220 */ /* 0x000fc80000410000 */
[----:B------:R-:W-:Y:S02]  /*2770*/  @!P0 IMAD R139, R90, c[0x0][0x16c], R157 ;  /* 0x00005b005a8b8a24 */ /* 0x000fe400078e029d */
[-C--:B------:R-:W-:Y:S01]  /*2780*/  FMUL.FTZ R180, R143, R182.reuse ;  /* 0x000000b68fb47220 */ /* 0x080fe20000410000 */
[----:B------:R-:W0:Y:S01]  /*2790*/  MUFU.EX2 R181, R181 ;  /* 0x000000b500b57308 */ /* 0x000e220000000800 */
[-C--:B------:R-:W-:Y:S02]  /*27a0*/  FMUL.FTZ R179, R140, R182.reuse ;  /* 0x000000b68cb37220 */ /* 0x080fe40000410000 */
[----:B------:R-:W-:-:S05]  /*27b0*/  FMUL.FTZ R178, R145, R182 ;  /* 0x000000b691b27220 */ /* 0x000fca0000410000 */
[----:B------:R-:W0:Y:S01]  /*27c0*/  MUFU.EX2 R180, R180 ;  /* 0x000000b400b47308 */ /* 0x000e220000000800 */
[----:B------:R-:W-:Y:S01]  /*27d0*/  MOV R137, RZ ;  /* 0x000000ff00897202 */ /* 0x000fe20000000f00 */
[----:B------:R-:W-:Y:S01]  /*27e0*/  @!P0 IMAD.WIDE R138, R139, 0x8, R2 ;  /* 0x000000088b8a8825 */ /* 0x000fe200078e0202 */
[----:B------:R-:W-:-:S05]  /*27f0*/  MOV R136, 0x3f800000 ;  /* 0x3f80000000887802 */ /* 0x000fca0000000f00 */
[----:B------:R-:W0:Y:S08]  /*2800*/  MUFU.EX2 R179, R179 ;  /* 0x000000b300b37308 */ /* 0x000e300000000800 */
[----:B------:R-:W0:Y:S01]  /*2810*/  MUFU.EX2 R178, R178 ;  /* 0x000000b200b27308 */ /* 0x000e220000000800 */
[----:B------:R-:W-:-:S07]  /*2820*/  FMUL.FTZ R186, R149, R182 ;  /* 0x000000b695ba7220 */ /* 0x000fce0000410000 */
[----:B------:R-:W-:Y:S01]  /*2830*/  MUFU.EX2 R186, R186 ;  /* 0x000000ba00ba7308 */ /* 0x000fe20000000800 */
[-C--:B------:R-:W-:Y:S02]  /*2840*/  FMUL.FTZ R190, R151, R182.reuse ;  /* 0x000000b697be7220 */ /* 0x080fe40000410000 */
[----:B------:R-:W-:-:S05]  /*2850*/  FMUL.FTZ R189, R152, R182 ;  /* 0x000000b698bd7220 */ /* 0x000fca0000410000 */
[----:B------:R-:W-:Y:S01]  /*2860*/  MUFU.EX2 R190, R190 ;  /* 0x000000be00be7308 */ /* 0x000fe20000000800 */
[----:B------:R-:W-:-:S07]  /*2870*/  FMUL.FTZ R191, R153, R182 ;  /* 0x000000b699bf7220 */ /* 0x000fce0000410000 */
[----:B------:R-:W-:Y:S01]  /*2880*/  MUFU.EX2 R189, R189 ;  /* 0x000000bd00bd7308 */ /* 0x000fe20000000800 */
[----:B------:R-:W-:-:S07]  /*2890*/  FMUL.FTZ R194, R155, R182 ;  /* 0x000000b69bc27220 */ /* 0x000fce0000410000 */
[----:B------:R-:W-:Y:S01]  /*28a0*/  MUFU.EX2 R191, R191 ;  /* 0x000000bf00bf7308 */ /* 0x000fe20000000800 */
[----:B------:R-:W-:-:S07]  /*28b0*/  FMUL.FTZ R195, R156, R182 ;  /* 0x000000b69cc37220 */ /* 0x000fce0000410000 */
[----:B------:R-:W-:Y:S08]  /*28c0*/  MUFU.EX2 R194, R194 ;  /* 0x000000c200c27308 */ /* 0x000ff00000000800 */
[----:B------:R-:W-:Y:S01]  /*28d0*/  MUFU.EX2 R195, R195 ;  /* 0x000000c300c37308 */ /* 0x000fe20000000800 */
[----:B------:R-:W-:Y:S01]  /*28e0*/  BSSY B0, `(.L_x_4536) ;  /* 0x000004f000007945 */ /* 0x000fe20003800000 */
[----:B---3--:R-:W-:Y:S04]  /*28f0*/  STS.128 [R106+0x1080], R76 ;  /* 0x0010804c6a007388 */ /* 0x008fe80000000c00 */
[----:B----4-:R-:W-:Y:S04]  /*2900*/  STS.128 [R106+0x1280], R80 ;  /* 0x001280506a007388 */ /* 0x010fe80000000c00 */
[----:B------:R-:W-:Y:S04]  /*2910*/  STS.128 [R106+0x1480], R84 ;  /* 0x001480546a007388 */ /* 0x000fe80000000c00 */
[----:B------:R0:W-:Y:S01]  /*2920*/  STS.128 [R106+0x1680], R92 ;  /* 0x0016805c6a007388 */ /* 0x0001e20000000c00 */
[----:B------:R-:W-:-:S06]  /*2930*/  NOP ;  /* 0x0000000000007918 */ /* 0x000fcc0000000000 */
[----:B------:R-:W3:Y:S04]  /*2940*/  LDS.128 R76, [R183.X16+0x1080] ;  /* 0x00108000b74c7984 */ /* 0x000ee8000000cc00 */
[----:B------:R-:W4:Y:S04]  /*2950*/  LDS.128 R80, [R183.X16+0x1090] ;  /* 0x00109000b7507984 */ /* 0x000f28000000cc00 */
[----:B------:R-:W2:Y:S04]  /*2960*/  LDS.128 R84, [R183.X16+0x10a0] ;  /* 0x0010a000b7547984 */ /* 0x000ea8000000cc00 */
[----:B------:R-:W2:Y:S04]  /*2970*/  LDS.128 R88, [R183.X16+0x10b0] ;  /* 0x0010b000b7587984 */ /* 0x000ea8000000cc00 */
[----:B-1----:R1:W-:Y:S04]  /*2980*/  STS [R177+0x4640], R204 ;  /* 0x004640ccb1007388 */ /* 0x0023e80000000800 */
[----:B------:R-:W-:Y:S01]  /*2990*/  BAR.SYNC.DEFER_BLOCKING 0x0 ;  /* 0x0000000000007b1d */ /* 0x000fe20000010000 */
[----:B0-----:R-:W-:-:S02]  /*29a0*/  FMUL.FTZ R92, R160, R53 ;  /* 0x00000035a05c7220 */ /* 0x001fc40000410000 */
[----:B------:R-:W-:Y:S02]  /*29b0*/  FMUL.FTZ R93, R161, R52 ;  /* 0x00000034a15d7220 */ /* 0x000fe40000410000 */
[----:B-1----:R-:W-:Y:S02]  /*29c0*/  FMUL.FTZ R177, R142, R182 ;  /* 0x000000b68eb17220 */ /* 0x002fe40000410000 */
[----:B------:R-:W-:Y:S02]  /*29d0*/  FFMA.FTZ R92, R181, R93, R92 ;  /* 0x0000005db55c7223 */ /* 0x000fe4000001005c */
[----:B------:R-:W-:Y:S02]  /*29e0*/  FMUL.FTZ R93, R163, R54 ;  /* 0x00000036a35d7220 */ /* 0x000fe40000410000 */
[----:B------:R-:W0:Y:S02]  /*29f0*/  MUFU.EX2 R177, R177 ;  /* 0x000000b100b17308 */ /* 0x000e240000000800 */
[----:B------:R-:W-:-:S02]  /*2a00*/  FFMA.FTZ R93, R180, R92, R93 ;  /* 0x0000005cb45d7223 */ /* 0x000fc4000001005d */
[----:B------:R-:W-:Y:S01]  /*2a10*/  FMUL.FTZ R92, R162, R55 ;  /* 0x00000037a25c7220 */ /* 0x000fe20000410000 */
[----:B------:R1:W5:Y:S03]  /*2a20*/  @!P0 LDG.E.64 R136, [R138.64] ;  /* 0x000000048a888981 */ /* 0x000366000c1e1b00 */
[----:B------:R-:W-:Y:S02]  /*2a30*/  FFMA.FTZ R92, R179, R93, R92 ;  /* 0x0000005db35c7223 */ /* 0x000fe4000001005c */
[-C--:B-1----:R-:W-:Y:S02]  /*2a40*/  FMUL.FTZ R138, R147, R182.reuse ;  /* 0x000000b6938a7220 */ /* 0x082fe40000410000 */
[----:B------:R-:W-:Y:S02]  /*2a50*/  FMUL.FTZ R139, R144, R182 ;  /* 0x000000b6908b7220 */ /* 0x000fe40000410000 */
[----:B------:R-:W-:-:S02]  /*2a60*/  FMUL.FTZ R93, R165, R56 ;  /* 0x00000038a55d7220 */ /* 0x000fc40000410000 */
[----:B------:R-:W1:Y:S02]  /*2a70*/  MUFU.EX2 R138, R138 ;  /* 0x0000008a008a7308 */ /* 0x000e640000000800 */
[----:B------:R-:W-:Y:S02]  /*2a80*/  FFMA.FTZ R93, R178, R92, R93 ;  /* 0x0000005cb25d7223 */ /* 0x000fe4000001005d */
[----:B------:R-:W-:-:S04]  /*2a90*/  FMUL.FTZ R92, R164, R57 ;  /* 0x00000039a45c7220 */ /* 0x000fc80000410000 */
[----:B------:R-:W2:Y:S01]  /*2aa0*/  MUFU.EX2 R139, R139 ;  /* 0x0000008b008b7308 */ /* 0x000ea20000000800 */
[----:B------:R-:W-:Y:S02]  /*2ab0*/  FMUL.FTZ R95, R150, R182 ;  /* 0x000000b6965f7220 */ /* 0x000fe40000410000 */
[----:B0-----:R-:W-:Y:S02]  /*2ac0*/  FFMA.FTZ R92, R177, R93, R92 ;  /* 0x0000005db15c7223 */ /* 0x001fe4000001005c */
[----:B------:R-:W-:Y:S02]  /*2ad0*/  FMUL.FTZ R93, R167, R58 ;  /* 0x0000003aa75d7220 */ /* 0x000fe40000410000 */
[----:B------:R-:W-:Y:S01]  /*2ae0*/  FMUL.FTZ R183, R204, R181 ;  /* 0x000000b5ccb77220 */ /* 0x000fe20000410000 */
[----:B------:R-:W0:Y:S01]  /*2af0*/  MUFU.EX2 R95, R95 ;  /* 0x0000005f005f7308 */ /* 0x000e220000000800 */
[----:B-1----:R-:W-:Y:S02]  /*2b00*/  FFMA.FTZ R93, R138, R92, R93 ;  /* 0x0000005c8a5d7223 */ /* 0x002fe4000001005d */
[----:B------:R-:W-:-:S02]  /*2b10*/  FMUL.FTZ R94, R180, R183 ;  /* 0x000000b7b45e7220 */ /* 0x000fc40000410000 */
[----:B------:R-:W-:Y:S01]  /*2b20*/  FMUL.FTZ R92, R166, R59 ;  /* 0x0000003ba65c7220 */ /* 0x000fe20000410000 */
[----:B------:R-:W-:Y:S01]  /*2b30*/  ISETP.NE.AND P0, PT, R122, 0x3f, PT ;  /* 0x0000003f7a00780c */ /* 0x000fe20003f05270 */
[----:B------:R-:W-:Y:S02]  /*2b40*/  FMUL.FTZ R183, R179, R94 ;  /* 0x0000005eb3b77220 */ /* 0x000fe40000410000 */
[----:B--2---:R-:W-:Y:S02]  /*2b50*/  FFMA.FTZ R92, R139, R93, R92 ;  /* 0x0000005d8b5c7223 */ /* 0x004fe4000001005c */
[----:B------:R-:W-:Y:S02]  /*2b60*/  FMUL.FTZ R93, R169, R60 ;  /* 0x0000003ca95d7220 */ /* 0x000fe40000410000 */
[----:B------:R-:W-:Y:S02]  /*2b70*/  FMUL.FTZ R94, R178, R183 ;  /* 0x000000b7b25e7220 */ /* 0x000fe40000410000 */
[----:B------:R-:W-:-:S02]  /*2b80*/  FFMA.FTZ R183, R186, R92, R93 ;  /* 0x0000005cbab77223 */ /* 0x000fc4000001005d */
[----:B------:R-:W-:Y:S02]  /*2b90*/  FMUL.FTZ R92, R168, R61 ;  /* 0x0000003da85c7220 */ /* 0x000fe40000410000 */
[----:B------:R-:W-:Y:S01]  /*2ba0*/  FMUL.FTZ R93, R177, R94 ;  /* 0x0000005eb15d7220 */ /* 0x000fe20000410000 */
[----:B------:R1:W2:Y:S01]  /*2bb0*/  @P0 LDS R196, [R122.X4+0x4e44] ;  /* 0x004e44007ac40984 */ /* 0x0002a20000004800 */
[----:B0-----:R-:W-:Y:S02]  /*2bc0*/  FFMA.FTZ R184, R95, R183, R92 ;  /* 0x000000b75fb87223 */ /* 0x001fe4000001005c */
[----:B------:R-:W-:Y:S02]  /*2bd0*/  FMUL.FTZ R92, R138, R93 ;  /* 0x0000005d8a5c7220 */ /* 0x000fe40000410000 */
[----:B------:R-:W-:Y:S02]  /*2be0*/  FMUL.FTZ R94, R154, R182 ;  /* 0x000000b69a5e7220 */ /* 0x000fe40000410000 */
[----:B------:R-:W-:-:S02]  /*2bf0*/  FMUL.FTZ R93, R171, R62 ;  /* 0x0000003eab5d7220 */ /* 0x000fc40000410000 */
[----:B------:R-:W-:Y:S02]  /*2c00*/  FMUL.FTZ R183, R139, R92 ;  /* 0x0000005c8bb77220 */ /* 0x000fe40000410000 */
[----:B------:R-:W-:Y:S02]  /*2c10*/  FFMA.FTZ R93, R190, R184, R93 ;  /* 0x000000b8be5d7223 */ /* 0x000fe4000001005d */
[----:B------:R-:W-:Y:S01]  /*2c20*/  FMUL.FTZ R92, R170, R63 ;  /* 0x0000003faa5c7220 */ /* 0x000fe20000410000 */
[----:B------:R-:W0:Y:S01]  /*2c30*/  MUFU.EX2 R94, R94 ;  /* 0x0000005e005e7308 */ /* 0x000e220000000800 */
        /* <DEDUP_REMOVED lines=9> */
[C---:B0-----:R-:W-:Y:S02]  /*2cd0*/  FFMA.FTZ R92, R94.reuse, R92, R93 ;  /* 0x0000005c5e5c7223 */ /* 0x041fe4000001005d */
[----:B------:R-:W-:Y:S02]  /*2ce0*/  FMUL.FTZ R93, R175, R66 ;  /* 0x00000042af5d7220 */ /* 0x000fe40000410000 */
[----:B------:R-:W-:Y:S02]  /*2cf0*/  FMUL.FTZ R183, R94, R183 ;  /* 0x000000b75eb77220 */ /* 0x000fe40000410000 */
[----:B------:R-:W-:Y:S02]  /*2d00*/  FFMA.FTZ R93, R194, R92, R93 ;  /* 0x0000005cc25d7223 */ /* 0x000fe4000001005d */
[----:B------:R-:W-:Y:S02]  /*2d10*/  FMUL.FTZ R92, R174, R67 ;  /* 0x00000043ae5c7220 */ /* 0x000fe40000410000 */
[----:B------:R-:W-:-:S02]  /*2d20*/  FMUL.FTZ R182, R194, R183 ;  /* 0x000000b7c2b67220 */ /* 0x000fc40000410000 */
[C---:B------:R-:W-:Y:S02]  /*2d30*/  FFMA.FTZ R93, R195.reuse, R93, R92 ;  /* 0x0000005dc35d7223 */ /* 0x040fe4000001005c */
[----:B------:R-:W-:Y:S01]  /*2d40*/  FMUL.FTZ R92, R195, R182 ;  /* 0x000000b6c35c7220 */ /* 0x000fe20000410000 */
[----:B------:R-:W-:Y:S05]  /*2d50*/  @P0 BRA `(.L_x_4537) ;  /* 0x0000007000000947 */ /* 0x000fea0003800000 */
[----:B-1234-:R-:W-:Y:S01]  /*2d60*/  ISETP.NE.AND P0, PT, R110, c[0x0][0x174], PT ;  /* 0x00005d006e007a0c */ /* 0x01efe20003f05270 */
[----:B------:R-:W-:-:S12]  /*2d70*/  HFMA2.MMA R196, -RZ, RZ, 1.875, 0 ;  /* 0x3f800000ffc47435 */ /* 0x000fd800000001ff */
[----:B------:R-:W-:-:S04]  /*2d80*/  @P0 LEA.HI R182, R110, R110, RZ, 0x1 ;  /* 0x0000006e6eb60211 */ /* 0x000fc800078f08ff */
[----:B------:R-:W-:-:S04]  /*2d90*/  @P0 LOP3.LUT R183, R182, 0xfffffe, RZ, 0xc0, !PT ;  /* 0x00fffffeb6b70812 */ /* 0x000fc800078ec0ff */
[----:B------:R-:W-:-:S04]  /*2da0*/  @P0 IADD3 R182, -R183, R110, RZ ;  /* 0x0000006eb7b60210 */ /* 0x000fc80007ffe1ff */
[----:B------:R-:W-:-:S05]  /*2db0*/  @P0 LEA R182, R182, R157, 0x8 ;  /* 0x0000009db6b60211 */ /* 0x000fca00078e40ff */
[----:B------:R0:W1:Y:S02]  /*2dc0*/  @P0 LDS R196, [R182.X4+0x4640] ;  /* 0x00464000b6c40984 */ /* 0x0000640000004800 */
.L_x_4537:
[----:B-1234-:R-:W-:Y:S05]  /*2dd0*/  BSYNC B0 ;  /* 0x0000000000007941 */ /* 0x01efea0003800000 */
.L_x_4536:
[----:B------:R-:W-:Y:S01]  /*2de0*/  ISETP.GT.U32.AND P0, PT, R122, 0x1f, PT ;  /* 0x0000001f7a00780c */ /* 0x000fe20003f04070 */
[----:B------:R1:W-:Y:S01]  /*2df0*/  STS.64 [R122.X8+0x4230], R92 ;  /* 0x0042305c7a007388 */ /* 0x0003e20000008a00 */
[----:B------:R-:W-:Y:S01]  /*2e00*/  BSSY B0, `(.L_x_4538) ;  /* 0x000004e000007945 */ /* 0x000fe20003800000 */
[----:B0-----:R-:W-:Y:S02]  /*2e10*/  FMUL.FTZ R182, R105, R76 ;  /* 0x0000004c69b67220 */ /* 0x001fe40000410000 */
[----:B------:R-:W-:Y:S02]  /*2e20*/  FMUL.FTZ R183, R102, R77 ;  /* 0x0000004d66b77220 */ /* 0x000fe40000410000 */
[----:B------:R-:W-:Y:S02]  /*2e30*/  FMUL.FTZ R184, R103, R78 ;  /* 0x0000004e67b87220 */ /* 0x000fe40000410000 */
        /* <DEDUP_REMOVED lines=19> */
[----:B------:R0:W1:Y:S02]  /*2f70*/  SHFL.UP PT, R81, R78, 0x1, RZ ;  /* 0x042000004e517989 */ /* 0x00006400000e00ff */
.L_x_4591:
        /* <DEDUP_REMOVED lines=24> */
.L_x_4592:
        /* <DEDUP_REMOVED lines=10> */
[----:B-----5:R-:W-:Y:S05]  /*31a0*/  CALL.REL.NOINC `($__internal_184_$__cuda_sm70_shflsync_idx_p) ;  /* 0x000040c000007944 */ /* 0x020fea0003c00000 */
.L_x_4542:
[----:B------:R-:W-:Y:S05]  /*31b0*/  BRA.CONV ~URZ, `(.L_x_4543) ;  /* 0x000000637f007947 */ /* 0x000fea000b800000 */
[----:B-1----:R-:W-:Y:S01]  /*31c0*/  HFMA2.MMA R205, -RZ, RZ, 0, 1.847743988037109375e-06 ;  /* 0x0000001fffcd7435 */ /* 0x002fe200000001ff */
[----:B0-----:R-:W-:-:S02]  /*31d0*/  MOV R207, R79 ;  /* 0x0000004f00cf7202 */ /* 0x001fc40000000f00 */
[----:B------:R-:W-:Y:S02]  /*31e0*/  MOV R212, 0x1f ;  /* 0x0000001f00d47802 */ /* 0x000fe40000000f00 */
[----:B------:R-:W-:Y:S02]  /*31f0*/  MOV R214, 0xffffffff ;  /* 0xffffffff00d67802 */ /* 0x000fe40000000f00 */
[----:B------:R-:W-:Y:S02]  /*3200*/  MOV R76, 0x3220 ;  /* 0x00003220004c7802 */ /* 0x000fe40000000f00 */
[----:B-----5:R-:W-:Y:S05]  /*3210*/  CALL.REL.NOINC `($__internal_184_$__cuda_sm70_shflsync_idx_p) ;  /* 0x0000405000007944 */ /* 0x020fea0003c00000 */
.L_x_4543:
[----:B------:R-:W-:Y:S05]  /*3220*/  BRA.DIV ~URZ, `(.L_x_4544) ;  /* 0x000036827f007947 */ /* 0x000fea000b800000 */
[----:B------:R2:W3:Y:S04]  /*3230*/  SHFL.UP PT, R80, R81, 0x1, RZ ;  /* 0x0420000051507989 */ /* 0x0004e800000e00ff */
[----:B-----5:R-:W4:Y:S04]  /*3240*/  SHFL.IDX PT, R136, R136, RZ, 0x1f ;  /* 0x00001fff88887589 */ /* 0x020f2800000e0000 */
[----:B------:R2:W0:Y:S04]  /*3250*/  SHFL.IDX PT, R77, R137, RZ, 0x1f ;  /* 0x00001fff894d7589 */ /* 0x00042800000e0000 */
[----:B------:R2:W1:Y:S02]  /*3260*/  SHFL.UP PT, R81, R79, 0x1, RZ ;  /* 0x042000004f517989 */ /* 0x00046400000e00ff */
.L_x_4593:
[----:B--2---:R-:W2:Y:S01]  /*3270*/  LDS.64 R78, [R122.X16+0x4230] ;  /* 0x004230007a4e7984 */ /* 0x004ea2000000ca00 */
[----:B----4-:R-:W-:Y:S01]  /*3280*/  MOV R76, R136 ;  /* 0x00000088004c7202 */ /* 0x010fe20000000f00 */
[----:B01-3--:R-:W-:-:S04]  /*3290*/  @P1 FFMA.FTZ R77, R77, R80, R81 ;  /* 0x000000504d4d1223 */ /* 0x00bfc80000010051 */
[----:B------:R-:W-:Y:S02]  /*32a0*/  @P1 FMUL.FTZ R76, R76, R80 ;  /* 0x000000504c4c1220 */ /* 0x000fe40000410000 */
[C---:B--2---:R-:W-:Y:S02]  /*32b0*/  FFMA.FTZ R79, R78.reuse, R77, R79 ;  /* 0x0000004d4e4f7223 */ /* 0x044fe4000001004f */
[----:B------:R-:W-:-:S05]  /*32c0*/  FMUL.FTZ R78, R78, R76 ;  /* 0x0000004c4e4e7220 */ /* 0x000fca0000410000 */
[----:B------:R0:W-:Y:S02]  /*32d0*/  STS.128 [R122.X16+0x4230], R76 ;  /* 0x0042304c7a007388 */ /* 0x0001e4000000cc00 */
.L_x_4539:
[----:B------:R-:W-:Y:S05]  /*32e0*/  BSYNC B0 ;  /* 0x0000000000007941 */ /* 0x000fea0003800000 */
.L_x_4538:
[----:B------:R-:W-:Y:S01]  /*32f0*/  WARPSYNC 0xffffffff ;  /* 0xffffffff00007948 */ /* 0x000fe20003800000 */
[----:B------:R-:W-:Y:S01]  /*3300*/  BAR.SYNC.DEFER_BLOCKING 0x0 ;  /* 0x0000000000007b1d */ /* 0x000fe20000010000 */
[----:B0-----:R-:W-:Y:S01]  /*3310*/  FMUL.FTZ R78, R161, R52 ;  /* 0x00000034a14e7220 */ /* 0x001fe20000410000 */
[----:B------:R-:W-:Y:S01]  /*3320*/  LOP3.LUT P0, RZ, R122, 0x1f, RZ, 0xc0, !PT ;  /* 0x0000001f7aff7812 */ /* 0x000fe2000780c0ff */
[C---:B------:R-:W-:Y:S01]  /*3330*/  FMUL.FTZ R79, R195.reuse, R196 ;  /* 0x000000c4c34f7220 */ /* 0x040fe20000410000 */
[----:B------:R-:W-:Y:S01]  /*3340*/  HFMA2.MMA R81, -RZ, RZ, 0, 0 ;  /* 0x00000000ff517435 */ /* 0x000fe200000001ff */
[----:B------:R-:W-:Y:S01]  /*3350*/  FFMA.FTZ R76, R195, R199, R208 ;  /* 0x000000c7c34c7223 */ /* 0x000fe200000100d0 */
[----:B------:R-:W-:Y:S01]  /*3360*/  ISETP.GE.OR P0, PT, R110, c[0x0][0x174], P0 ;  /* 0x00005d006e007a0c */ /* 0x000fe20000706670 */
        /* <DEDUP_REMOVED lines=17> */
[----:B-----5:R-:W-:Y:S02]  /*3480*/  FMUL.FTZ R136, R169, R60 ;  /* 0x0000003ca9887220 */ /* 0x020fe40000410000 */
        /* <DEDUP_REMOVED lines=12> */
[----:B0-----:R-:W-:Y:S02]  /*3550*/  FFMA.FTZ R204, R204, R77, R78 ;  /* 0x0000004dcccc7223 */ /* 0x001fe4000001004e */
[----:B------:R-:W-:Y:S02]  /*3560*/  FMUL.FTZ R77, R160, R53 ;  /* 0x00000035a04d7220 */ /* 0x000fe40000410000 */
        /* <DEDUP_REMOVED lines=16> */
[----:B------:R-:W-:-:S04]  /*3670*/  FMUL.FTZ R78, R138, R77 ;  /* 0x0000004d8a4e7220 */ /* 0x000fc80000410000 */
[----:B------:R-:W-:-:S04]  /*3680*/  FMUL.FTZ R77, R177, R78 ;  /* 0x0000004eb14d7220 */ /* 0x000fc80000410000 */
[----:B------:R-:W-:Y:S02]  /*3690*/  FMUL.FTZ R78, R178, R77 ;  /* 0x0000004db24e7220 */ /* 0x000fe40000410000 */
[----:B------:R-:W-:Y:S02]  /*36a0*/  FFMA.FTZ R77, R95, R136, R82 ;  /* 0x000000885f4d7223 */ /* 0x000fe40000010052 */
[----:B------:R-:W-:Y:S02]  /*36b0*/  FMUL.FTZ R79, R179, R78 ;  /* 0x0000004eb34f7220 */ /* 0x000fe40000410000 */
[----:B------:R-:W-:Y:S02]  /*36c0*/  FFMA.FTZ R90, R190, R77, R90 ;  /* 0x0000004dbe5a7223 */ /* 0x000fe4000001005a */
[C---:B------:R-:W-:Y:S02]  /*36d0*/  FMUL.FTZ R78, R180.reuse, R79 ;  /* 0x0000004fb44e7220 */ /* 0x040fe40000410000 */
[----:B------:R-:W-:-:S02]  /*36e0*/  FFMA.FTZ R79, R180, R76, R183 ;  /* 0x0000004cb44f7223 */ /* 0x000fc400000100b7 */
[----:B------:R-:W-:Y:S02]  /*36f0*/  FFMA.FTZ R88, R189, R90, R88 ;  /* 0x0000005abd587223 */ /* 0x000fe40000010058 */
[----:B------:R-:W-:Y:S02]  /*3700*/  FFMA.FTZ R77, R181, R79, R182 ;  /* 0x0000004fb54d7223 */ /* 0x000fe400000100b6 */
        /* <DEDUP_REMOVED lines=20> */
.L_x_4594:
        /* <DEDUP_REMOVED lines=26> */
.L_x_4595:
        /* <DEDUP_REMOVED lines=11> */
.L_x_4546:
[----:B-12---:R-:W-:Y:S05]  /*3aa0*/  BSYNC B0 ;  /* 0x0000000000007941 */ /* 0x006fea0003800000 */
.L_x_4545:
[----:B------:R-:W-:Y:S01]  /*3ab0*/  WARPSYNC 0xffffffff ;  /* 0xffffffff00007948 */ /* 0x000fe20003800000 */
[----:B------:R-:W-:Y:S01]  /*3ac0*/  BAR.SYNC.DEFER_BLOCKING 0x0 ;  /* 0x0000000000007b1d */ /* 0x000fe20000010000 */
[----:B0-----:R-:W-:Y:S01]  /*3ad0*/  HFMA2.MMA R79, -RZ, RZ, 0, 0 ;  /* 0x00000000ff4f7435 */ /* 0x001fe200000001ff */
[C---:B------:R-:W-:Y:S01]  /*3ae0*/  IMAD R77, R148.reuse, c[0x0][0x298], RZ ;  /* 0x0000a600944d7a24 */ /* 0x040fe200078e02ff */
[----:B------:R-:W-:Y:S01]  /*3af0*/  MOV R78, R122 ;  /* 0x0000007a004e7202 */ /* 0x000fe20000000f00 */
[----:B------:R-:W-:Y:S01]  /*3b00*/  IMAD R203, R148, c[0x0][0x2b8], RZ ;  /* 0x0000ae0094cb7a24 */ /* 0x000fe200078e02ff */
[----:B------:R-:W-:Y:S01]  /*3b10*/  SHF.L.U32 R207, R158, 0x2, RZ ;  /* 0x000000029ecf7819 */ /* 0x000fe200000006ff */
[----:B------:R-:W-:Y:S01]  /*3b20*/  IMAD R83, R126, c[0x0][0x29c], R77 ;  /* 0x0000a7007e537a24 */ /* 0x000fe200078e024d */
[----:B------:R-:W-:Y:S01]  /*3b30*/  ISETP.NE.AND P5, PT, R122, RZ, PT ;  /* 0x000000ff7a00720c */ /* 0x000fe20003fa5270 */
[----:B------:R-:W-:Y:S01]  /*3b40*/  IMAD R203, R126, c[0x0][0x2bc], R203 ;  /* 0x0000af007ecb7a24 */ /* 0x000fe200078e02cb */
[----:B------:R-:W-:Y:S01]  /*3b50*/  IADD3 R239, R122, 0x200, RZ ;  /* 0x000002007aef7810 */ /* 0x000fe20007ffe0ff */
[----:B------:R-:W-:Y:S01]  /*3b60*/  IMAD R210, R146, c[0x0][0x2a0], RZ ;  /* 0x0000a80092d27a24 */ /* 0x000fe200078e02ff */
[----:B------:R-:W-:Y:S01]  /*3b70*/  IADD3 R231, R122, 0x300, RZ ;  /* 0x000003007ae77810 */ /* 0x000fe20007ffe0ff */
[--C-:B------:R-:W-:Y:S01]  /*3b80*/  IMAD.WIDE.U32 R76, R126, c[0x0][0x298], R78.reuse ;  /* 0x0000a6007e4c7a25 */ /* 0x100fe200078e004e */
[C---:B------:R-:W-:Y:S01]  /*3b90*/  IADD3 R233, R122.reuse, 0x340, RZ ;  /* 0x000003407ae97810 */ /* 0x040fe20007ffe0ff */
[----:B------:R-:W-:Y:S01]  /*3ba0*/  BSSY B0, `(.L_x_4549) ;  /* 0x00000f3000007945 */ /* 0x000fe20003800000 */
[----:B------:R-:W-:Y:S01]  /*3bb0*/  IADD3 R235, R122, 0x380, RZ ;  /* 0x000003807aeb7810 */ /* 0x000fe20007ffe0ff */
[----:B------:R-:W-:Y:S01]  /*3bc0*/  IMAD.WIDE.U32 R78, R126, c[0x0][0x2b8], R78 ;  /* 0x0000ae007e4e7a25 */ /* 0x000fe200078e004e */
[----:B------:R-:W-:-:S02]  /*3bd0*/  IADD3 R77, R77, R83, RZ ;  /* 0x000000534d4d7210 */ /* 0x000fc40007ffe0ff */
[----:B------:R-:W-:Y:S01]  /*3be0*/  IADD3 R237, R122, 0x3c0, RZ ;  /* 0x000003c07aed7810 */ /* 0x000fe20007ffe0ff */
[----:B------:R-:W-:Y:S01]  /*3bf0*/  IMAD R212, R146, c[0x0][0x2c0], RZ ;  /* 0x0000b00092d47a24 */ /* 0x000fe200078e02ff */
[----:B------:R-:W-:Y:S01]  /*3c00*/  IADD3 R83, R79, R203, RZ ;  /* 0x000000cb4f537210 */ /* 0x000fe20007ffe0ff */
[C---:B------:R-:W-:Y:S01]  /*3c10*/  IMAD R211, R125.reuse, c[0x0][0x2a4], R210 ;  /* 0x0000a9007dd37a24 */ /* 0x040fe200078e02d2 */
[----:B------:R-:W-:Y:S01]  /*3c20*/  MOV R82, R78 ;  /* 0x0000004e00527202 */ /* 0x000fe20000000f00 */
[----:B------:R-:W0:Y:S01]  /*3c30*/  LDS R201, [R122.X8+0x4444] ;  /* 0x004444007ac97984 */ /* 0x000e220000008800 */
[C---:B------:R-:W-:Y:S01]  /*3c40*/  IMAD.WIDE.U32 R78, R125.reuse, c[0x0][0x2a0], R76 ;  /* 0x0000a8007d4e7a25 */ /* 0x040fe200078e004c */
[----:B------:R-:W-:Y:S02]  /*3c50*/  LEA.HI.SX32 R236, R122, R122, 0x1b ;  /* 0x0000007a7aec7211 */ /* 0x000fe400078fdaff */
[----:B------:R-:W-:Y:S01]  /*3c60*/  @!P5 STS.64 [R157.X8+0x4f40], R80 ;  /* 0x004f40509d00d388 */ /* 0x000fe20000008a00 */
[----:B------:R-:W-:Y:S01]  /*3c70*/  IMAD R209, R125, c[0x0][0x2c4], R212 ;  /* 0x0000b1007dd17a24 */ /* 0x000fe200078e02d4 */
[----:B------:R-:W-:Y:S01]  /*3c80*/  IADD3 R211, R79, R211, RZ ;  /* 0x000000d34fd37210 */ /* 0x000fe20007ffe0ff */
[----:B------:R-:W-:Y:S01]  /*3c90*/  IMAD.WIDE.U32 R82, R125, c[0x0][0x2c0], R82 ;  /* 0x0000b0007d527a25 */ /* 0x000fe200078e0052 */
[----:B------:R-:W-:-:S02]  /*3ca0*/  LEA R203, P2, R78, c[0x0][0x318], 0x2 ;  /* 0x0000c6004ecb7a11 */ /* 0x000fc400078410ff */
[----:B------:R-:W-:Y:S01]  /*3cb0*/  LEA.HI.SX32 R220, R239, R122, 0x1b ;  /* 0x0000007aefdc7211 */ /* 0x000fe200078fdaff */
[----:B------:R-:W-:Y:S01]  /*3cc0*/  FMUL.FTZ R216, R168, R61 ;  /* 0x0000003da8d87220 */ /* 0x000fe20000410000 */
[----:B------:R-:W-:Y:S01]  /*3cd0*/  IADD3 R209, R83, R209, RZ ;  /* 0x000000d153d17210 */ /* 0x000fe20007ffe0ff */
[----:B------:R-:W-:Y:S01]  /*3ce0*/  FMUL.FTZ R249, R105, R204 ;  /* 0x000000cc69f97220 */ /* 0x000fe20000410000 */
[----:B------:R-:W-:Y:S01]  /*3cf0*/  LEA R77, P3, R82, c[0x0][0x320], 0x2 ;  /* 0x0000c800524d7a11 */ /* 0x000fe200078610ff */
[----:B------:R-:W-:Y:S01]  /*3d00*/  FFMA.FTZ R247, R95, R136, R216 ;  /* 0x000000885ff77223 */ /* 0x000fe200000100d8 */
[----:B------:R-:W-:Y:S01]  /*3d10*/  LEA.HI.X R205, R78, c[0x0][0x31c], R211, 0x2, P2 ;  /* 0x0000c7004ecd7a11 */ /* 0x000fe200010f14d3 */
[----:B------:R-:W-:Y:S01]  /*3d20*/  FMUL.FTZ R251, R103, R202 ;  /* 0x000000ca67fb7220 */ /* 0x000fe20000410000 */
[----:B------:R-:W-:Y:S01]  /*3d30*/  LEA.HI.X R79, R82, c[0x0][0x324], R209, 0x2, P3 ;  /* 0x0000c900524f7a11 */ /* 0x000fe200018f14d1 */
[----:B0-----:R-:W-:Y:S01]  /*3d40*/  FFMA.FTZ R196, R201, R196, R199 ;  /* 0x000000c4c9c47223 */ /* 0x001fe200000100c7 */
[----:B------:R-:W-:-:S03]  /*3d50*/  IADD3 R201, P0, R72, -0x400, RZ ;  /* 0xfffffc0048c97810 */ /* 0x000fc60007f1e0ff */
[----:B------:R-:W-:Y:S01]  /*3d60*/  FFMA.FTZ R195, R195, R196, R208 ;  /* 0x000000c4c3c37223 */ /* 0x000fe200000100d0 */
[C---:B------:R-:W-:Y:S02]  /*3d70*/  IADD3 R76, P1, R201.reuse, R78, RZ ;  /* 0x0000004ec94c7210 */ /* 0x040fe40007f3e0ff */
[C---:B------:R-:W-:Y:S01]  /*3d80*/  IADD3 R78, P2, R201.reuse, R82, RZ ;  /* 0x00000052c94e7210 */ /* 0x040fe20007f5e0ff */
[----:B------:R-:W-:Y:S01]  /*3d90*/  FFMA.FTZ R197, R194, R195, R197 ;  /* 0x000000c3c2c57223 */ /* 0x000fe200000100c5 */
[----:B------:R-:W-:Y:S02]  /*3da0*/  SHF.L.U32 R194, R72, 0x2, RZ ;  /* 0x0000000248c27819 */ /* 0x000fe400000006ff */
[----:B------:R-:W-:Y:S01]  /*3db0*/  SHF.L.U64.HI R208, R158, 0x2, R159 ;  /* 0x000000029ed07819 */ /* 0x000fe2000001029f */
[----:B------:R-:W-:Y:S01]  /*3dc0*/  FFMA.FTZ R199, R94, R197, R85 ;  /* 0x000000c55ec77223 */ /* 0x000fe20000010055 */
[----:B------:R-:W-:Y:S02]  /*3dd0*/  IADD3 R82, P3, R194, R203, RZ ;  /* 0x000000cbc2527210 */ /* 0x000fe40007f7e0ff */
[----:B------:R-:W-:Y:S01]  /*3de0*/  IADD3 R201, -R201, c[0x0][0x168], -R122 ;  /* 0x00005a00c9c97a10 */ /* 0x000fe20007ffe97a */
[----:B------:R-:W-:Y:S01]  /*3df0*/  FFMA.FTZ R191, R191, R199, R84 ;  /* 0x000000c7bfbf7223 */ /* 0x000fe20000010054 */
[----:B------:R-:W-:Y:S01]  /*3e00*/  IADD3 R84, P4, R77, R194, RZ ;  /* 0x000000c24d547210 */ /* 0x000fe20007f9e0ff */
[----:B------:R-:W-:Y:S01]  /*3e10*/  IMAD R210, R208, c[0x0][0x2b0], RZ ;  /* 0x0000ac00d0d27a24 */ /* 0x000fe200078e02ff */
[----:B------:R-:W-:Y:S01]  /*3e20*/  SHF.L.U64.HI R194, R72, 0x2, R73 ;  /* 0x0000000248c27819 */ /* 0x000fe20000010249 */
[----:B------:R-:W-:Y:S01]  /*3e30*/  FFMA.FTZ R189, R189, R191, R86 ;  /* 0x000000bfbdbd7223 */ /* 0x000fe20000010056 */
[----:B------:R-:W-:Y:S01]  /*3e40*/  IADD3.X R86, R73, -0x1, RZ, P0, !PT ;  /* 0xffffffff49567810 */ /* 0x000fe200007fe4ff */
[----:B------:R-:W-:Y:S01]  /*3e50*/  IMAD R208, R208, c[0x0][0x2d0], RZ ;  /* 0x0000b400d0d07a24 */ /* 0x000fe200078e02ff */
[----:B------:R-:W-:Y:S01]  /*3e60*/  IADD3.X R83, R194, R205, RZ, P3, !PT ;  /* 0x000000cdc2537210 */ /* 0x000fe20001ffe4ff */
[----:B------:R-:W-:Y:S01]  /*3e70*/  FFMA.FTZ R93, R190, R189, R93 ;  /* 0x000000bdbe5d7223 */ /* 0x000fe2000001005d */
[----:B------:R-:W-:Y:S01]  /*3e80*/  IADD3.X R85, R79, R194, RZ, P4, !PT ;  /* 0x000000c24f557210 */ /* 0x000fe200027fe4ff */
[----:B------:R-:W-:Y:S01]  /*3e90*/  IMAD R205, R207, c[0x0][0x2b4], R210 ;  /* 0x0000ad00cfcd7a24 */ /* 0x000fe200078e02d2 */
[-C--:B------:R-:W-:Y:S01]  /*3ea0*/  IADD3.X R79, R209, R86.reuse, RZ, P2, !PT ;  /* 0x00000056d14f7210 */ /* 0x080fe200017fe4ff */
[----:B------:R-:W-:Y:S01]  /*3eb0*/  FFMA.FTZ R203, R95, R93, R92 ;  /* 0x0000005d5fcb7223 */ /* 0x000fe2000001005c */
[----:B------:R-:W-:Y:S01]  /*3ec0*/  SHF.L.U32 R92, R122, 0x4, RZ ;  /* 0x000000047a5c7819 */ /* 0x000fe200000006ff */
[----:B------:R-:W-:Y:S01]  /*3ed0*/  IMAD.WIDE.U32 R82, R207, c[0x0][0x2b0], R82 ;  /* 0x0000ac00cf527a25 */ /* 0x000fe200078e0052 */
[----:B------:R-:W-:-:S02]  /*3ee0*/  IADD3.X R77, R211, R86, RZ, P1, !PT ;  /* 0x00000056d34d7210 */ /* 0x000fc40000ffe4ff */
[----:B------:R-:W-:Y:S01]  /*3ef0*/  LEA.HI.SX32 R92, R92, R92, 0x1b ;  /* 0x0000005c5c5c7211 */ /* 0x000fe200078fdaff */
[----:B------:R-:W-:Y:S01]  /*3f00*/  FFMA.FTZ R193, R186, R203, R193 ;  /* 0x000000cbbac17223 */ /* 0x000fe200000100c1 */
[----:B------:R-:W-:Y:S01]  /*3f10*/  IADD3 R83, R83, R205, RZ ;  /* 0x000000cd53537210 */ /* 0x000fe20007ffe0ff */
[----:B------:R-:W-:Y:S01]  /*3f20*/  IMAD R205, R207, c[0x0][0x2d4], R208 ;  /* 0x0000b500cfcd7a24 */ /* 0x000fe200078e02d0 */
[----:B------:R-:W-:Y:S01]  /*3f30*/  P2R R86, PR, RZ, 0x20 ;  /* 0x00000020ff567803 */ /* 0x000fe20000000000 */
[----:B------:R-:W-:Y:S01]  /*3f40*/  FFMA.FTZ R139, R139, R193, R192 ;  /* 0x000000c18b8b7223 */ /* 0x000fe200000100c0 */
[----:B------:R-:W-:Y:S01]  /*3f50*/  ISETP.GE.AND P0, PT, R201, 0x1, PT ;  /* 0x00000001c900780c */ /* 0x000fe20003f06270 */
[----:B------:R-:W-:Y:S01]  /*3f60*/  IMAD.WIDE.U32 R84, R207, c[0x0][0x2d0], R84 ;  /* 0x0000b400cf547a25 */ /* 0x000fe200078e0054 */
[C---:B------:R-:W-:Y:S02]  /*3f70*/  ISETP.GE.AND P1, PT, R201.reuse, 0x41, PT ;  /* 0x00000041c900780c */ /* 0x040fe40003f26270 */
[----:B------:R-:W-:Y:S01]  /*3f80*/  ISETP.GE.AND P2, PT, R201, 0x81, PT ;  /* 0x00000081c900780c */ /* 0x000fe20003f46270 */
[----:B------:R-:W-:Y:S01]  /*3f90*/  FFMA.FTZ R187, R138, R139, R187 ;  /* 0x0000008b8abb7223 */ /* 0x000fe200000100bb */
[----:B------:R-:W-:Y:S01]  /*3fa0*/  IADD3 R85, R85, R205, RZ ;  /* 0x000000cd55557210 */ /* 0x000fe20007ffe0ff */
        /* <DEDUP_REMOVED lines=10> */
[----:B------:R-:W-:Y:S02]  /*4050*/  FMUL.FTZ R213, R17, R208 ;  /* 0x000000d011d57220 */ /* 0x000fe40000410000 */
[----:B------:R-:W-:Y:S02]  /*4060*/  FMUL.FTZ R217, R19, R86 ;  /* 0x0000005613d97220 */ /* 0x000fe40000410000 */
[----:B------:R-:W-:Y:S01]  /*4070*/  FMUL.FTZ R180, R160, R53 ;  /* 0x00000035a0b47220 */ /* 0x000fe20000410000 */
[----:B------:R1:W-:Y:S01]  /*4080*/  STS [R92.X4+0x2134], R213 ;  /* 0x002134d55c007388 */ /* 0x0003e20000004800 */
[----:B0-----:R-:W-:-:S02]  /*4090*/  FFMA.FTZ R209, R181, R183, R182 ;  /* 0x000000b7b5d17223 */ /* 0x001fc400000100b6 */
[----:B------:R-:W-:Y:S01]  /*40a0*/  FMUL.FTZ R211, R152, R191 ;  /* 0x000000bf98d37220 */ /* 0x000fe20000410000 */
[----:B------:R0:W-:Y:S01]  /*40b0*/  STS [R92.X4+0x213c], R217 ;  /* 0x00213cd95c007388 */ /* 0x0001e20000004800 */
[----:B------:R-:W-:Y:S02]  /*40c0*/  FMUL.FTZ R215, R16, R210 ;  /* 0x000000d210d77220 */ /* 0x000fe40000410000 */
[----:B------:R-:W-:Y:S02]  /*40d0*/  FFMA.FTZ R81, R181, R204, R180 ;  /* 0x000000ccb5517223 */ /* 0x000fe400000100b4 */
[----:B------:R-:W-:Y:S01]  /*40e0*/  FFMA.FTZ R182, -R161, R52, R204 ;  /* 0x00000034a1b67223 */ /* 0x000fe200000101cc */
[----:B------:R2:W-:Y:S01]  /*40f0*/  STS [R92.X4+0x2130], R215 ;  /* 0x002130d75c007388 */ /* 0x0005e20000004800 */
[----:B-1----:R-:W-:Y:S01]  /*4100*/  FMUL.FTZ R213, R141, R209 ;  /* 0x000000d18dd57220 */ /* 0x002fe20000410000 */
[----:B------:R-:W-:Y:S01]  /*4110*/  LEA.HI.SX32 R204, R237, R122, 0x1b ;  /* 0x0000007aedcc7211 */ /* 0x000fe200078fdaff */
[----:B------:R-:W-:-:S02]  /*4120*/  FADD.FTZ R180, -R180, R81 ;  /* 0x00000051b4b47221 */ /* 0x000fc40000010100 */
[----:B0-----:R-:W-:Y:S02]  /*4130*/  FMUL.FTZ R217, R15, R211 ;  /* 0x000000d30fd97220 */ /* 0x001fe40000410000 */
[----:B------:R-:W-:Y:S02]  /*4140*/  FMUL.FTZ R80, R134, R183 ;  /* 0x000000b786507220 */ /* 0x000fe40000410000 */
[----:B------:R-:W-:Y:S01]  /*4150*/  FMUL.FTZ R229, R151, R189 ;  /* 0x000000bd97e57220 */ /* 0x000fe20000410000 */
[----:B------:R0:W-:Y:S01]  /*4160*/  STS [R92.X4+0x212c], R217 ;  /* 0x00212cd95c007388 */ /* 0x0001e20000004800 */
[----:B--2---:R-:W-:Y:S02]  /*4170*/  FFMA.FTZ R215, R182, R213, RZ ;  /* 0x000000d5b6d77223 */ /* 0x004fe400000100ff */
[----:B------:R-:W-:Y:S02]  /*4180*/  FFMA.FTZ R181, -R163, R54, R202 ;  /* 0x00000036a3b57223 */ /* 0x000fe400000101ca */
[----:B------:R-:W-:-:S02]  /*4190*/  FFMA.FTZ R138, R180, R80, R215 ;  /* 0x00000050b48a7223 */ /* 0x000fc400000100d7 */
[----:B------:R-:W-:Y:S02]  /*41a0*/  FMUL.FTZ R219, R14, R229 ;  /* 0x000000e50edb7220 */ /* 0x000fe40000410000 */
[----:B------:R-:W-:Y:S02]  /*41b0*/  FFMA.FTZ R178, -R162, R55, R91 ;  /* 0x00000037a2b27223 */ /* 0x000fe4000001015b */
[----:B0-----:R-:W-:Y:S01]  /*41c0*/  FMUL.FTZ R217, R143, R179 ;  /* 0x000000b38fd97220 */ /* 0x001fe20000410000 */
[----:B------:R0:W-:Y:S01]  /*41d0*/  STS [R92.X4+0x2128], R219 ;  /* 0x002128db5c007388 */ /* 0x0001e20000004800 */
[----:B------:R-:W-:Y:S02]  /*41e0*/  FMUL.FTZ R188, R164, R57 ;  /* 0x00000039a4bc7220 */ /* 0x000fe40000410000 */
[----:B------:R-:W-:Y:S02]  /*41f0*/  FMUL.FTZ R190, R140, R185 ;  /* 0x000000b98cbe7220 */ /* 0x000fe40000410000 */
[----:B------:R-:W-:-:S02]  /*4200*/  FFMA.FTZ R215, R181, R217, R138 ;  /* 0x000000d9b5d77223 */ /* 0x000fc4000001008a */
[----:B------:R-:W-:Y:S02]  /*4210*/  FFMA.FTZ R138, -R165, R56, R200 ;  /* 0x00000038a58a7223 */ /* 0x000fe400000101c8 */
[----:B------:R-:W-:Y:S02]  /*4220*/  FFMA.FTZ R243, R177, R200, R188 ;  /* 0x000000c8b1f37223 */ /* 0x000fe400000100bc */
[----:B0-----:R-:W-:Y:S02]  /*4230*/  FMUL.FTZ R219, R145, R205 ;  /* 0x000000cd91db7220 */ /* 0x001fe40000410000 */
[----:B------:R-:W-:Y:S02]  /*4240*/  FFMA.FTZ R215, R178, R190, R215 ;  /* 0x000000beb2d77223 */ /* 0x000fe400000100d7 */
[----:B------:R-:W-:Y:S02]  /*4250*/  FADD.FTZ R188, -R188, R243 ;  /* 0x000000f3bcbc7221 */ /* 0x000fe40000010100 */
[----:B------:R-:W-:-:S02]  /*4260*/  FMUL.FTZ R192, R142, R187 ;  /* 0x000000bb8ec07220 */ /* 0x000fc40000410000 */
[----:B------:R-:W-:Y:S02]  /*4270*/  FFMA.FTZ R215, R138, R219, R215 ;  /* 0x000000db8ad77223 */ /* 0x000fe400000100d7 */
[----:B------:R-:W-:Y:S02]  /*4280*/  FFMA.FTZ R186, -R167, R58, R198 ;  /* 0x0000003aa7ba7223 */ /* 0x000fe400000101c6 */
[----:B------:R-:W-:Y:S02]  /*4290*/  FMUL.FTZ R221, R147, R139 ;  /* 0x0000008b93dd7220 */ /* 0x000fe40000410000 */
[----:B------:R-:W-:Y:S02]  /*42a0*/  FFMA.FTZ R215, R188, R192, R215 ;  /* 0x000000c0bcd77223 */ /* 0x000fe400000100d7 */
[----:B------:R-:W-:Y:S02]  /*42b0*/  FMUL.FTZ R214, R150, R93 ;  /* 0x0000005d96d67220 */ /* 0x000fe40000410000 */
[----:B------:R-:W-:-:S02]  /*42c0*/  FFMA.FTZ R184, -R166, R59, R89 ;  /* 0x0000003ba6b87223 */ /* 0x000fc40000010159 */
[----:B------:R-:W-:Y:S02]  /*42d0*/  FMUL.FTZ R194, R144, R193 ;  /* 0x000000c190c27220 */ /* 0x000fe40000410000 */
[----:B------:R-:W-:Y:S02]  /*42e0*/  FFMA.FTZ R215, R186, R221, R215 ;  /* 0x000000ddbad77223 */ /* 0x000fe400000100d7 */
[----:B------:R-:W-:Y:S02]  /*42f0*/  FMUL.FTZ R223, R13, R214 ;  /* 0x000000d60ddf7220 */ /* 0x000fe40000410000 */
[----:B------:R-:W-:Y:S02]  /*4300*/  FMUL.FTZ R225, R149, R203 ;  /* 0x000000cb95e17220 */ /* 0x000fe40000410000 */
[----:B------:R-:W-:Y:S01]  /*4310*/  FFMA.FTZ R177, -R169, R60, R136 ;  /* 0x0000003ca9b17223 */ /* 0x000fe20000010188 */
[----:B------:R0:W-:Y:S01]  /*4320*/  STS [R92.X4+0x2124], R223 ;  /* 0x002124df5c007388 */ /* 0x0001e20000004800 */
[----:B------:R-:W-:-:S02]  /*4330*/  FFMA.FTZ R212, R184, R194, R215 ;  /* 0x000000c2b8d47223 */ /* 0x000fc400000100d7 */
[-C--:B------:R-:W-:Y:S02]  /*4340*/  FMUL.FTZ R227, R12, R225.reuse ;  /* 0x000000e10ce37220 */ /* 0x080fe40000410000 */
[----:B------:R-:W-:Y:S02]  /*4350*/  FFMA.FTZ R225, R177, R225, R212 ;  /* 0x000000e1b1e17223 */ /* 0x000fe400000100d4 */
[----:B------:R-:W-:Y:S01]  /*4360*/  FMUL.FTZ R95, R10, R221 ;  /* 0x000000dd0a5f7220 */ /* 0x000fe20000410000 */
[----:B------:R1:W-:Y:S01]  /*4370*/  STS [R92.X4+0x2120], R227 ;  /* 0x002120e35c007388 */ /* 0x0003e20000004800 */
[----:B------:R-:W-:Y:S02]  /*4380*/  FMUL.FTZ R221, R9, R192 ;  /* 0x000000c009dd7220 */ /* 0x000fe40000410000 */
[----:B0-----:R-:W-:Y:S01]  /*4390*/  FMUL.FTZ R223, R11, R194 ;  /* 0x000000c20bdf7220 */ /* 0x001fe20000410000 */
[----:B------:R-:W-:Y:S01]  /*43a0*/  STS [R92.X4+0x2118], R95 ;  /* 0x0021185f5c007388 */ /* 0x000fe20000004800 */
[----:B------:R-:W-:-:S02]  /*43b0*/  FADD.FTZ R194, -R216, R247 ;  /* 0x000000f7d8c27221 */ /* 0x000fc40000010100 */
[----:B------:R-:W-:Y:S01]  /*43c0*/  FFMA.FTZ R192, -R171, R62, R90 ;  /* 0x0000003eabc07223 */ /* 0x000fe2000001015a */
[----:B------:R0:W-:Y:S01]  /*43d0*/  STS [R92.X4+0x211c], R223 ;  /* 0x00211cdf5c007388 */ /* 0x0001e20000004800 */
[----:B------:R-:W-:Y:S01]  /*43e0*/  FFMA.FTZ R225, R194, R214, R225 ;  /* 0x000000d6c2e17223 */ /* 0x000fe200000100e1 */
[----:B-1----:R-:W-:Y:S01]  /*43f0*/  IADD3 R227, R122, 0x180, RZ ;  /* 0x000001807ae37810 */ /* 0x002fe20007ffe0ff */
[----:B------:R-:W-:Y:S01]  /*4400*/  FMUL.FTZ R215, R7, R190 ;  /* 0x000000be07d77220 */ /* 0x000fe20000410000 */
[----:B------:R1:W-:Y:S01]  /*4410*/  STS [R92.X4+0x2114], R221 ;  /* 0x002114dd5c007388 */ /* 0x0003e20000004800 */
[----:B------:R-:W-:Y:S01]  /*4420*/  FFMA.FTZ R225, R192, R229, R225 ;  /* 0x000000e5c0e17223 */ /* 0x000fe200000100e1 */
[----:B------:R-:W-:Y:S01]  /*4430*/  IADD3 R229, R122, 0x2c0, RZ ;  /* 0x000002c07ae57810 */ /* 0x000fe20007ffe0ff */
[----:B------:R-:W-:Y:S01]  /*4440*/  FFMA.FTZ R190, -R170, R63, R88 ;  /* 0x0000003faabe7223 */ /* 0x000fe20000010158 */
[----:B------:R2:W-:Y:S01]  /*4450*/  STS [R92.X4+0x210c], R215 ;  /* 0x00210cd75c007388 */ /* 0x0005e20000004800 */
[----:B------:R-:W-:Y:S01]  /*4460*/  FMUL.FTZ R219, R8, R219 ;  /* 0x000000db08db7220 */ /* 0x000fe20000410000 */
[----:B0-----:R-:W-:Y:S01]  /*4470*/  IADD3 R223, R122, 0x100, RZ ;  /* 0x000001007adf7810 */ /* 0x001fe20007ffe0ff */
[----:B------:R-:W-:Y:S01]  /*4480*/  FFMA.FTZ R225, R190, R211, R225 ;  /* 0x000000d3bee17223 */ /* 0x000fe200000100e1 */
[----:B------:R-:W-:Y:S01]  /*4490*/  LEA.HI.SX32 R224, R227, R122, 0x1b ;  /* 0x0000007ae3e07211 */ /* 0x000fe200078fdaff */
[----:B------:R-:W-:Y:S01]  /*44a0*/  FMUL.FTZ R217, R6, R217 ;  /* 0x000000d906d97220 */ /* 0x000fe20000410000 */
[----:B------:R0:W-:Y:S01]  /*44b0*/  STS [R92.X4+0x2110], R219 ;  /* 0x002110db5c007388 */ /* 0x0001e20000004800 */
[----:B------:R-:W-:Y:S01]  /*44c0*/  FMUL.FTZ R211, R5, R80 ;  /* 0x0000005005d37220 */ /* 0x000fe20000410000 */
[----:B-1----:R-:W-:Y:S01]  /*44d0*/  IADD3 R221, R122, 0xc0, RZ ;  /* 0x000000c07add7810 */ /* 0x002fe20007ffe0ff */
[----:B------:R-:W-:Y:S01]  /*44e0*/  FMUL.FTZ R213, R4, R213 ;  /* 0x000000d504d57220 */ /* 0x000fe20000410000 */
[----:B------:R1:W-:Y:S01]  /*44f0*/  STS [R92.X4+0x2108], R217 ;  /* 0x002108d95c007388 */ /* 0x0003e20000004800 */
[----:B------:R-:W-:Y:S01]  /*4500*/  FMUL.FTZ R212, R172, R65 ;  /* 0x00000041acd47220 */ /* 0x000fe20000410000 */
[----:B--2---:R-:W-:Y:S01]  /*4510*/  IADD3 R215, R122, 0x40, RZ ;  /* 0x000000407ad77810 */ /* 0x004fe20007ffe0ff */
[----:B------:R-:W-:Y:S01]  /*4520*/  FFMA.FTZ R95, -R173, R64, R137 ;  /* 0x00000040ad5f7223 */ /* 0x000fe20000010189 */
[----:B------:R2:W-:Y:S01]  /*4530*/  STS [R92.X4+0x2104], R211 ;  /* 0x002104d35c007388 */ /* 0x0005e20000004800 */
[----:B------:R-:W-:Y:S01]  /*4540*/  FFMA.FTZ R245, R94, R137, R212 ;  /* 0x000000895ef57223 */ /* 0x000fe200000100d4 */
[----:B0-----:R-:W-:Y:S01]  /*4550*/  IADD3 R219, R122, 0x80, RZ ;  /* 0x000000807adb7810 */ /* 0x001fe20007ffe0ff */
[----:B------:R-:W-:Y:S01]  /*4560*/  FFMA.FTZ R225, R95, R210, R225 ;  /* 0x000000d25fe17223 */ /* 0x000fe200000100e1 */
[----:B------:R0:W-:Y:S01]  /*4570*/  STS [R92.X4+0x2100], R213 ;  /* 0x002100d55c007388 */ /* 0x0001e20000004800 */
[----:B------:R-:W-:Y:S01]  /*4580*/  FADD.FTZ R94, -R212, R245 ;  /* 0x000000f5d45e7221 */ /* 0x000fe20000010100 */
[----:B-1----:R-:W-:Y:S01]  /*4590*/  IADD3 R217, R122, 0x1c0, RZ ;  /* 0x000001c07ad97810 */ /* 0x002fe20007ffe0ff */
[----:B------:R-:W-:Y:S01]  /*45a0*/  FMUL.FTZ R81, R102, R81 ;  /* 0x0000005166517220 */ /* 0x000fe20000410000 */
[----:B------:R-:W-:Y:S01]  /*45b0*/  BAR.SYNC.DEFER_BLOCKING 0x0 ;  /* 0x0000000000007b1d */ /* 0x000fe20000010000 */
[----:B------:R-:W-:Y:S01]  /*45c0*/  FFMA.FTZ R80, R94, R208, R225 ;  /* 0x000000d05e507223 */ /* 0x000fe200000100e1 */
[----:B------:R-:W-:Y:S01]  /*45d0*/  IADD3 R225, R122, 0x140, RZ ;  /* 0x000001407ae17810 */ /* 0x000fe20007ffe0ff */
[----:B------:R-:W-:Y:S01]  /*45e0*/  FMUL.FTZ R91, R100, R91 ;  /* 0x0000005b645b7220 */ /* 0x000fe20000410000 */
[----:B--2---:R-:W-:Y:S01]  /*45f0*/  IADD3 R211, R122, 0x240, RZ ;  /* 0x000002407ad37810 */ /* 0x004fe20007ffe0ff */
[----:B------:R-:W-:Y:S01]  /*4600*/  FMUL.FTZ R243, R98, R243 ;  /* 0x000000f362f37220 */ /* 0x000fe20000410000 */
[----:B0-----:R-:W-:Y:S01]  /*4610*/  IADD3 R213, R122, 0x280, RZ ;  /* 0x000002807ad57810 */ /* 0x001fe20007ffe0ff */
[----:B------:R-:W-:Y:S01]  /*4620*/  FMUL.FTZ R89, R96, R89 ;  /* 0x0000005960597220 */ /* 0x000fe20000410000 */
[----:B------:R-:W-:Y:S01]  /*4630*/  LEA.HI.SX32 R234, R215, R122, 0x1b ;  /* 0x0000007ad7ea7211 */ /* 0x000fe200078fdaff */
[----:B------:R-:W-:Y:S01]  /*4640*/  FMUL.FTZ R200, R101, R200 ;  /* 0x000000c865c87220 */ /* 0x000fe20000410000 */
[----:B------:R-:W-:Y:S01]  /*4650*/  LEA.HI.SX32 R232, R219, R122, 0x1b ;  /* 0x0000007adbe87211 */ /* 0x000fe200078fdaff */
[----:B------:R-:W-:Y:S01]  /*4660*/  FMUL.FTZ R198, R99, R198 ;  /* 0x000000c663c67220 */ /* 0x000fe20000410000 */
[-C--:B------:R-:W-:Y:S01]  /*4670*/  LEA.HI.SX32 R230, R221, R122.reuse, 0x1b ;  /* 0x0000007adde67211 */ /* 0x080fe200078fdaff */
[----:B------:R-:W-:Y:S01]  /*4680*/  FMUL.FTZ R247, R74, R247 ;  /* 0x000000f74af77220 */ /* 0x000fe20000410000 */
[-C--:B------:R-:W-:Y:S01]  /*4690*/  LEA.HI.SX32 R228, R223, R122.reuse, 0x1b ;  /* 0x0000007adfe47211 */ /* 0x080fe200078fdaff */
[----:B------:R-:W-:Y:S01]  /*46a0*/  FMUL.FTZ R137, R133, R137 ;  /* 0x0000008985897220 */ /* 0x000fe20000410000 */
[-C--:B------:R-:W-:Y:S01]  /*46b0*/  LEA.HI.SX32 R226, R225, R122.reuse, 0x1b ;  /* 0x0000007ae1e27211 */ /* 0x080fe200078fdaff */
        /* <DEDUP_REMOVED lines=9> */
[----:B------:R-:W-:-:S03]  /*4750*/  LEA.HI.SX32 R208, R235, R122, 0x1b ;  /* 0x0000007aebd07211 */ /* 0x000fc600078fdaff */
        /* <DEDUP_REMOVED lines=19> */
[----:B-1----:R-:W-:-:S03]  /*4890*/  FMUL.FTZ R81, R75, R90 ;  /* 0x0000005a4b517220 */ /* 0x002fc60000410000 */
[----:B------:R1:W-:Y:S01]  /*48a0*/  STS [R92.X4+0x319c], R89 ;  /* 0x00319c595c007388 */ /* 0x0003e20000004800 */
[----:B------:R-:W-:Y:S02]  /*48b0*/  FFMA.FTZ R90, -R175, R66, R206 ;  /* 0x00000042af5a7223 */ /* 0x000fe400000101ce */
[----:B--2---:R-:W-:Y:S01]  /*48c0*/  FMUL.FTZ R91, R0, R88 ;  /* 0x00000058005b7220 */ /* 0x004fe20000410000 */
[----:B------:R2:W-:Y:S01]  /*48d0*/  STS [R92.X4+0x3188], R251 ;  /* 0x003188fb5c007388 */ /* 0x0005e20000004800 */
[----:B------:R-:W-:Y:S02]  /*48e0*/  FFMA.FTZ R207, R90, R207, R80 ;  /* 0x000000cf5acf7223 */ /* 0x000fe40000010050 */
[----:B-----5:R-:W-:Y:S01]  /*48f0*/  FMUL.FTZ R243, R132, R87 ;  /* 0x0000005784f37220 */ /* 0x020fe20000410000 */
        /* <DEDUP_REMOVED lines=13> */
[----:B0-234-:R-:W0:Y:S01]  /*49d0*/  LDS R91, [R236.X4+0x3180] ;  /* 0x00318000ec5b7984 */ /* 0x01de220000004800 */
[----:B------:R-:W-:Y:S01]  /*49e0*/  SHF.R.S32.HI R88, RZ, 0x1f, R157 ;  /* 0x0000001fff587819 */ /* 0x000fe2000001149d */
[----:B------:R-:W-:-:S04]  /*49f0*/  IMAD.WIDE.U32 R76, R157, c[0x0][0x2b0], R76 ;  /* 0x0000ac009d4c7a25 */ /* 0x000fc800078e004c */
[C---:B------:R-:W-:Y:S02]  /*4a00*/  IMAD R80, R88.reuse, c[0x0][0x2b0], RZ ;  /* 0x0000ac0058507a24 */ /* 0x040fe400078e02ff */
[----:B------:R-:W-:Y:S02]  /*4a10*/  IMAD R88, R88, c[0x0][0x2d0], RZ ;  /* 0x0000b40058587a24 */ /* 0x000fe400078e02ff */
[C---:B------:R-:W-:Y:S01]  /*4a20*/  IMAD R81, R157.reuse, c[0x0][0x2b4], R80 ;  /* 0x0000ad009d517a24 */ /* 0x040fe200078e0250 */
[----:B------:R-:W-:Y:S01]  /*4a30*/  LEA R80, P0, R76, c[0x0][0x318], 0x2 ;  /* 0x0000c6004c507a11 */ /* 0x000fe200078010ff */
        /* <DEDUP_REMOVED lines=9> */
.L_x_4550:
[----:B0-234-:R-:W-:Y:S05]  /*4ad0*/  BSYNC B0 ;  /* 0x0000000000007941 */ /* 0x01dfea0003800000 */
.L_x_4549:
[----:B------:R0:W2:Y:S01]  /*4ae0*/  LDS R77, [R234.X4+0x3280] ;  /* 0x00328000ea4d7984 */ /* 0x0000a20000004800 */
[----:B------:R-:W-:Y:S01]  /*4af0*/  BSSY B0, `(.L_x_4551) ;  /* 0x0000005000007945 */ /* 0x000fe20003800000 */
[----:B------:R-:W-:Y:S01]  /*4b00*/  FFMA.FTZ R87, -R174, R67, R87 ;  /* 0x00000043ae577223 */ /* 0x000fe20000010157 */
[----:B------:R-:W-:Y:S05]  /*4b10*/  @!P1 BRA `(.L_x_4552) ;  /* 0x0000002000009947 */ /* 0x000fea0003800000 */
[----:B------:R3:W-:Y:S04]  /*4b20*/  RED.E.ADD.F32.FTZ.RN.STRONG.GPU [R82.64+-0xf00], R239 ;  /* 0xfff100ef5200798e */ /* 0x0007e8000c10e784 */
[----:B--2---:R3:W-:Y:S02]  /*4b30*/  RED.E.ADD.F32.FTZ.RN.STRONG.GPU [R84.64+-0xf00], R77 ;  /* 0xfff1004d5400798e */ /* 0x0047e4000c10e784 */
.L_x_4552:
[----:B------:R-:W-:Y:S05]  /*4b40*/  BSYNC B0 ;  /* 0x0000000000007941 */ /* 0x000fea0003800000 */
.L_x_4551:
[----:B--23--:R2:W3:Y:S01]  /*4b50*/  LDS R77, [R232.X4+0x3380] ;  /* 0x00338000e84d7984 */ /* 0x00c4e20000004800 */
[----:B------:R-:W-:Y:S01]  /*4b60*/  BSSY B0, `(.L_x_4553) ;  /* 0x0000005000007945 */ /* 0x000fe20003800000 */
[----:B------:R-:W-:Y:S01]  /*4b70*/  FMUL.FTZ R86, R87, R86 ;  /* 0x0000005657567220 */ /* 0x000fe20000410000 */
[----:B------:R-:W-:Y:S05]  /*4b80*/  @!P2 BRA `(.L_x_4554) ;  /* 0x000000200000a947 */ /* 0x000fea0003800000 */
[----:B------:R4:W-:Y:S04]  /*4b90*/  RED.E.ADD.F32.FTZ.RN.STRONG.GPU [R82.64+-0xe00], R237 ;  /* 0xfff200ed5200798e */ /* 0x0009e8000c10e784 */
[----:B---3--:R4:W-:Y:S02]  /*4ba0*/  RED.E.ADD.F32.FTZ.RN.STRONG.GPU [R84.64+-0xe00], R77 ;  /* 0xfff2004d5400798e */ /* 0x0089e4000c10e784 */
.L_x_4554:
[----:B------:R-:W-:Y:S05]  /*4bb0*/  BSYNC B0 ;  /* 0x0000000000007941 */ /* 0x000fea0003800000 */
.L_x_4553:
[----:B---34-:R3:W4:Y:S01]  /*4bc0*/  LDS R77, [R230.X4+0x3480] ;  /* 0x00348000e64d7984 */ /* 0x0187220000004800 */
        /* <DEDUP_REMOVED lines=10> */
[----:B---3--:R3:W-:Y:S04]  /*4c70*/  RED.E.ADD.F32.FTZ.RN.STRONG.GPU [R82.64+-0xd00], R235 ;  /* 0xfff300eb5200798e */ /* 0x0087e8000c10e784 */
[----:B----4-:R3:W-:Y:S02]  /*4c80*/  RED.E.ADD.F32.FTZ.RN.STRONG.GPU [R84.64+-0xd00], R77 ;  /* 0xfff3004d5400798e */ /* 0x0107e4000c10e784 */
.L_x_4556:
[----:B---3--:R-:W-:Y:S05]  /*4c90*/  BSYNC B0 ;  /* 0x0000000000007941 */ /* 0x008fea0003800000 */
.L_x_4555:
[----:B----4-:R3:W4:Y:S01]  /*4ca0*/  LDS R77, [R228.X4+0x3580] ;  /* 0x00358000e44d7984 */ /* 0x0107220000004800 */
[----:B------:R-:W-:Y:S01]  /*4cb0*/  BSSY B0, `(.L_x_4557) ;  /* 0x0000004000007945 */ /* 0x000fe20003800000 */
[----:B------:R-:W-:Y:S05]  /*4cc0*/  @!P1 BRA `(.L_x_4558) ;  /* 0x0000002000009947 */ /* 0x000fea0003800000 */
[----:B------:R0:W-:Y:S04]  /*4cd0*/  RED.E.ADD.F32.FTZ.RN.STRONG.GPU [R82.64+-0xc00], R233 ;  /* 0xfff400e95200798e */ /* 0x0001e8000c10e784 */
[----:B----4-:R0:W-:Y:S02]  /*4ce0*/  RED.E.ADD.F32.FTZ.RN.STRONG.GPU [R84.64+-0xc00], R77 ;  /* 0xfff4004d5400798e */ /* 0x0101e4000c10e784 */
.L_x_4558:
[----:B------:R-:W-:Y:S05]  /*4cf0*/  BSYNC B0 ;  /* 0x0000000000007941 */ /* 0x000fea0003800000 */
.L_x_4557:
[----:B0---4-:R0:W4:Y:S01]  /*4d00*/  LDS R77, [R226.X4+0x3680] ;  /* 0x00368000e24d7984 */ /* 0x0111220000004800 */
[----:B------:R-:W-:Y:S01]  /*4d10*/  BSSY B0, `(.L_x_4559) ;  /* 0x0000004000007945 */ /* 0x000fe20003800000 */
[----:B------:R-:W-:Y:S05]  /*4d20*/  @!P2 BRA `(.L_x_4560) ;  /* 0x000000200000a947 */ /* 0x000fea0003800000 */
[----:B------:R0:W-:Y:S04]  /*4d30*/  RED.E.ADD.F32.FTZ.RN.STRONG.GPU [R82.64+-0xb00], R231 ;  /* 0xfff500e75200798e */ /* 0x0001e8000c10e784 */
[----:B----4-:R0:W-:Y:S02]  /*4d40*/  RED.E.ADD.F32.FTZ.RN.STRONG.GPU [R84.64+-0xb00], R77 ;  /* 0xfff5004d5400798e */ /* 0x0101e4000c10e784 */
.L_x_4560:
[----:B------:R-:W-:Y:S05]  /*4d50*/  BSYNC B0 ;  /* 0x0000000000007941 */ /* 0x000fea0003800000 */
.L_x_4559:
[----:B0---4-:R0:W4:Y:S01]  /*4d60*/  LDS R77, [R224.X4+0x3780] ;  /* 0x00378000e04d7984 */ /* 0x0111220000004800 */
[----:B------:R-:W-:Y:S01]  /*4d70*/  BSSY B0, `(.L_x_4561) ;  /* 0x0000004000007945 */ /* 0x000fe20003800000 */
[----:B------:R-:W-:Y:S05]  /*4d80*/  @!P3 BRA `(.L_x_4562) ;  /* 0x000000200000b947 */ /* 0x000fea0003800000 */
[----:B------:R0:W-:Y:S04]  /*4d90*/  RED.E.ADD.F32.FTZ.RN.STRONG.GPU [R82.64+-0xa00], R229 ;  /* 0xfff600e55200798e */ /* 0x0001e8000c10e784 */
[----:B----4-:R0:W-:Y:S02]  /*4da0*/  RED.E.ADD.F32.FTZ.RN.STRONG.GPU [R84.64+-0xa00], R77 ;  /* 0xfff6004d5400798e */ /* 0x0101e4000c10e784 */
.L_x_4562:
[----:B------:R-:W-:Y:S05]  /*4db0*/  BSYNC B0 ;  /* 0x0000000000007941 */ /* 0x000fea0003800000 */
.L_x_4561:
[----:B0---4-:R0:W4:Y:S01]  /*4dc0*/  LDS R77, [R222.X4+0x3880] ;  /* 0x00388000de4d7984 */ /* 0x0111220000004800 */
[----:B------:R-:W-:Y:S01]  /*4dd0*/  BSSY B0, `(.L_x_4563) ;  /* 0x0000004000007945 */ /* 0x000fe20003800000 */
[----:B------:R-:W-:Y:S05]  /*4de0*/  @!P4 BRA `(.L_x_4564) ;  /* 0x000000200000c947 */ /* 0x000fea0003800000 */
[----:B------:R0:W-:Y:S04]  /*4df0*/  RED.E.ADD.F32.FTZ.RN.STRONG.GPU [R82.64+-0x900], R227 ;  /* 0xfff700e35200798e */ /* 0x0001e8000c10e784 */
[----:B----4-:R0:W-:Y:S02]  /*4e00*/  RED.E.ADD.F32.FTZ.RN.STRONG.GPU [R84.64+-0x900], R77 ;  /* 0xfff7004d5400798e */ /* 0x0101e4000c10e784 */
.L_x_4564:
[----:B------:R-:W-:Y:S05]  /*4e10*/  BSYNC B0 ;  /* 0x0000000000007941 */ /* 0x000fea0003800000 */
.L_x_4563:
[----:B0---4-:R0:W4:Y:S01]  /*4e20*/  LDS R77, [R220.X4+0x3980] ;  /* 0x00398000dc4d7984 */ /* 0x0111220000004800 */
[----:B------:R-:W-:Y:S01]  /*4e30*/  BSSY B0, `(.L_x_4565) ;  /* 0x0000004000007945 */ /* 0x000fe20003800000 */
[----:B------:R-:W-:Y:S05]  /*4e40*/  @!P5 BRA `(.L_x_4566) ;  /* 0x000000200000d947 */ /* 0x000fea0003800000 */
[----:B------:R0:W-:Y:S04]  /*4e50*/  RED.E.ADD.F32.FTZ.RN.STRONG.GPU [R82.64+-0x800], R225 ;  /* 0xfff800e15200798e */ /* 0x0001e8000c10e784 */
[----:B----4-:R0:W-:Y:S02]  /*4e60*/  RED.E.ADD.F32.FTZ.RN.STRONG.GPU [R84.64+-0x800], R77 ;  /* 0xfff8004d5400798e */ /* 0x0101e4000c10e784 */
.L_x_4566:
[----:B------:R-:W-:Y:S05]  /*4e70*/  BSYNC B0 ;  /* 0x0000000000007941 */ /* 0x000fea0003800000 */
.L_x_4565:
[----:B0---4-:R0:W4:Y:S01]  /*4e80*/  LDS R77, [R218.X4+0x3a80] ;  /* 0x003a8000da4d7984 */ /* 0x0111220000004800 */
        /* <DEDUP_REMOVED lines=8> */
[----:B0-----:R0:W-:Y:S04]  /*4f10*/  RED.E.ADD.F32.FTZ.RN.STRONG.GPU [R82.64+-0x700], R223 ;  /* 0xfff900df5200798e */ /* 0x0011e8000c10e784 */
[----:B----4-:R0:W-:Y:S02]  /*4f20*/  RED.E.ADD.F32.FTZ.RN.STRONG.GPU [R84.64+-0x700], R77 ;  /* 0xfff9004d5400798e */ /* 0x0101e4000c10e784 */
.L_x_4568:
[----:B0-----:R-:W-:Y:S05]  /*4f30*/  BSYNC B0 ;  /* 0x0000000000007941 */ /* 0x001fea0003800000 */
.L_x_4567:
[----:B----4-:R0:W4:Y:S01]  /*4f40*/  LDS R77, [R216.X4+0x3b80] ;  /* 0x003b8000d84d7984 */ /* 0x0101220000004800 */
[----:B------:R-:W-:Y:S01]  /*4f50*/  BSSY B0, `(.L_x_4569) ;  /* 0x0000004000007945 */ /* 0x000fe20003800000 */
[----:B------:R-:W-:Y:S05]  /*4f60*/  @!P1 BRA `(.L_x_4570) ;  /* 0x0000002000009947 */ /* 0x000fea0003800000 */
[----:B------:R0:W-:Y:S04]  /*4f70*/  RED.E.ADD.F32.FTZ.RN.STRONG.GPU [R82.64+-0x600], R221 ;  /* 0xfffa00dd5200798e */ /* 0x0001e8000c10e784 */
[----:B----4-:R0:W-:Y:S02]  /*4f80*/  RED.E.ADD.F32.FTZ.RN.STRONG.GPU [R84.64+-0x600], R77 ;  /* 0xfffa004d5400798e */ /* 0x0101e4000c10e784 */
.L_x_4570:
[----:B------:R-:W-:Y:S05]  /*4f90*/  BSYNC B0 ;  /* 0x0000000000007941 */ /* 0x000fea0003800000 */
.L_x_4569:
[----:B0---4-:R0:W4:Y:S01]  /*4fa0*/  LDS R77, [R214.X4+0x3c80] ;  /* 0x003c8000d64d7984 */ /* 0x0111220000004800 */
[----:B------:R-:W-:Y:S01]  /*4fb0*/  BSSY B0, `(.L_x_4571) ;  /* 0x0000004000007945 */ /* 0x000fe20003800000 */
[----:B------:R-:W-:Y:S05]  /*4fc0*/  @!P2 BRA `(.L_x_4572) ;  /* 0x000000200000a947 */ /* 0x000fea0003800000 */
[----:B------:R0:W-:Y:S04]  /*4fd0*/  RED.E.ADD.F32.FTZ.RN.STRONG.GPU [R82.64+-0x500], R219 ;  /* 0xfffb00db5200798e */ /* 0x0001e8000c10e784 */
[----:B----4-:R0:W-:Y:S02]  /*4fe0*/  RED.E.ADD.F32.FTZ.RN.STRONG.GPU [R84.64+-0x500], R77 ;  /* 0xfffb004d5400798e */ /* 0x0101e4000c10e784 */
.L_x_4572:
[----:B------:R-:W-:Y:S05]  /*4ff0*/  BSYNC B0 ;  /* 0x0000000000007941 */ /* 0x000fea0003800000 */
.L_x_4571:
[----:B0---4-:R0:W4:Y:S01]  /*5000*/  LDS R77, [R212.X4+0x3d80] ;  /* 0x003d8000d44d7984 */ /* 0x0111220000004800 */
[----:B------:R-:W-:Y:S01]  /*5010*/  BSSY B0, `(.L_x_4573) ;  /* 0x0000004000007945 */ /* 0x000fe20003800000 */
[----:B------:R-:W-:Y:S05]  /*5020*/  @!P3 BRA `(.L_x_4574) ;  /* 0x000000200000b947 */ /* 0x000fea0003800000 */
[----:B------:R0:W-:Y:S04]  /*5030*/  RED.E.ADD.F32.FTZ.RN.STRONG.GPU [R82.64+-0x400], R217 ;  /* 0xfffc00d95200798e */ /* 0x0001e8000c10e784 */
[----:B----4-:R0:W-:Y:S02]  /*5040*/  RED.E.ADD.F32.FTZ.RN.STRONG.GPU [R84.64+-0x400], R77 ;  /* 0xfffc004d5400798e */ /* 0x0101e4000c10e784 */
.L_x_4574:
[----:B------:R-:W-:Y:S05]  /*5050*/  BSYNC B0 ;  /* 0x0000000000007941 */ /* 0x000fea0003800000 */
.L_x_4573:
[----:B0---4-:R0:W4:Y:S01]  /*5060*/  LDS R77, [R210.X4+0x3e80] ;  /* 0x003e8000d24d7984 */ /* 0x0111220000004800 */
[----:B------:R-:W-:Y:S01]  /*5070*/  BSSY B0, `(.L_x_4575) ;  /* 0x0000004000007945 */ /* 0x000fe20003800000 */
[----:B------:R-:W-:Y:S05]  /*5080*/  @!P4 BRA `(.L_x_4576) ;  /* 0x000000200000c947 */ /* 0x000fea0003800000 */
[----:B------:R0:W-:Y:S04]  /*5090*/  RED.E.ADD.F32.FTZ.RN.STRONG.GPU [R82.64+-0x300], R215 ;  /* 0xfffd00d75200798e */ /* 0x0001e8000c10e784 */
[----:B----4-:R0:W-:Y:S02]  /*50a0*/  RED.E.ADD.F32.FTZ.RN.STRONG.GPU [R84.64+-0x300], R77 ;  /* 0xfffd004d5400798e */ /* 0x0101e4000c10e784 */
.L_x_4576:
[----:B------:R-:W-:Y:S05]  /*50b0*/  BSYNC B0 ;  /* 0x0000000000007941 */ /* 0x000fea0003800000 */
.L_x_4575:
[----:B0---4-:R0:W4:Y:S01]  /*50c0*/  LDS R77, [R208.X4+0x3f80] ;  /* 0x003f8000d04d7984 */ /* 0x0111220000004800 */
[----:B------:R-:W-:Y:S01]  /*50d0*/  BSSY B0, `(.L_x_4577) ;  /* 0x0000004000007945 */ /* 0x000fe20003800000 */
[----:B------:R-:W-:Y:S05]  /*50e0*/  @!P5 BRA `(.L_x_4578) ;  /* 0x000000200000d947 */ /* 0x000fea0003800000 */
[----:B------:R0:W-:Y:S04]  /*50f0*/  RED.E.ADD.F32.FTZ.RN.STRONG.GPU [R82.64+-0x200], R213 ;  /* 0xfffe00d55200798e */ /* 0x0001e8000c10e784 */
[----:B----4-:R0:W-:Y:S02]  /*5100*/  RED.E.ADD.F32.FTZ.RN.STRONG.GPU [R84.64+-0x200], R77 ;  /* 0xfffe004d5400798e */ /* 0x0101e4000c10e784 */
.L_x_4578:
[----:B------:R-:W-:Y:S05]  /*5110*/  BSYNC B0 ;  /* 0x0000000000007941 */ /* 0x000fea0003800000 */
.L_x_4577:
[----:B0---4-:R0:W4:Y:S01]  /*5120*/  LDS R77, [R204.X4+0x4080] ;  /* 0x00408000cc4d7984 */ /* 0x0111220000004800 */
[----:B------:R-:W-:Y:S01]  /*5130*/  BSSY B0, `(.L_x_4579) ;  /* 0x0000004000007945 */ /* 0x000fe20003800000 */
[----:B------:R-:W-:Y:S05]  /*5140*/  @!P6 BRA `(.L_x_4580) ;  /* 0x000000200000e947 */ /* 0x000fea0003800000 */
[----:B------:R0:W-:Y:S04]  /*5150*/  RED.E.ADD.F32.FTZ.RN.STRONG.GPU [R82.64+-0x100], R211 ;  /* 0xffff00d35200798e */ /* 0x0001e8000c10e784 */
[----:B----4-:R0:W-:Y:S02]  /*5160*/  RED.E.ADD.F32.FTZ.RN.STRONG.GPU [R84.64+-0x100], R77 ;  /* 0xffff004d5400798e */ /* 0x0101e4000c10e784 */
.L_x_4580:
[----:B------:R-:W-:Y:S05]  /*5170*/  BSYNC B0 ;  /* 0x0000000000007941 */ /* 0x000fea0003800000 */
.L_x_4579:
[----:B------:R-:W5:Y:S01]  /*5180*/  SHFL.DOWN P0, R78, R207, 0x1, 0x1f ;  /* 0x08201f00cf4e7f89 */ /* 0x000f620000000000 */
        /* <DEDUP_REMOVED lines=14> */
[----:B-----5:R-:W-:Y:S02]  /*5270*/  @P0 FADD R78, R207, R78 ;  /* 0x0000004ecf4e0221 */ /* 0x020fe40000000000 */
[----:B------:R-:W-:Y:S02]  /*5280*/  FMUL.FTZ R139, R58, R139 ;  /* 0x0000008b3a8b7220 */ /* 0x000fe40000410000 */
[----:B------:R-:W-:Y:S01]  /*5290*/  FMUL.FTZ R95, R66, R95 ;  /* 0x0000005f425f7220 */ /* 0x000fe20000410000 */
[----:B0---4-:R-:W0:Y:S01]  /*52a0*/  SHFL.DOWN P0, R77, R78, 0x2, 0x1f ;  /* 0x08401f004e4d7f89 */ /* 0x011e220000000000 */
        /* <DEDUP_REMOVED lines=10> */
[----:B------:R-:W-:Y:S02]  /*5350*/  FMUL.FTZ R177, R60, R177 ;  /* 0x000000b13cb17220 */ /* 0x000fe40000410000 */
[----:B------:R-:W-:Y:S02]  /*5360*/  FFMA.FTZ R52, R17, R76, R197 ;  /* 0x0000004c11347223 */ /* 0x000fe400000100c5 */
[----:B0-----:R-:W-:-:S02]  /*5370*/  @P0 FADD R77, R78, R77 ;  /* 0x0000004d4e4d0221 */ /* 0x001fc40000000000 */
[----:B------:R-:W-:Y:S02]  /*5380*/  FMUL.FTZ R63, R63, R194 ;  /* 0x000000c23f3f7220 */ /* 0x000fe40000410000 */
[-C--:B------:R-:W-:Y:S01]  /*5390*/  FMUL.FTZ R60, R57, R187.reuse ;  /* 0x000000bb393c7220 */ /* 0x080fe20000410000 */
[----:B-1----:R-:W0:Y:S01]  /*53a0*/  SHFL.DOWN P0, R80, R77, 0x4, 0x1f ;  /* 0x08801f004d507f89 */ /* 0x002e220000000000 */
[----:B------:R-:W-:Y:S02]  /*53b0*/  FMUL.FTZ R187, R176, R187 ;  /* 0x000000bbb0bb7220 */ /* 0x000fe40000410000 */
[----:B------:R-:W-:Y:S02]  /*53c0*/  FADD.FTZ R33, R52, R33 ;  /* 0x0000002134217221 */ /* 0x000fe40000010000 */
[----:B------:R-:W-:Y:S02]  /*53d0*/  FMUL.FTZ R186, R59, R186 ;  /* 0x000000ba3bba7220 */ /* 0x000fe40000410000 */
[----:B------:R-:W-:-:S02]  /*53e0*/  FFMA.FTZ R52, R13, R64, R63 ;  /* 0x000000400d347223 */ /* 0x000fc4000001003f */
[----:B------:R-:W-:Y:S02]  /*53f0*/  FMUL.FTZ R59, R56, R205 ;  /* 0x000000cd383b7220 */ /* 0x000fe40000410000 */
[C---:B------:R-:W-:Y:S02]  /*5400*/  FMUL.FTZ R57, R176.reuse, R185 ;  /* 0x000000b9b0397220 */ /* 0x040fe40000410000 */
[----:B------:R-:W-:Y:S02]  /*5410*/  FMUL.FTZ R187, R187, R188 ;  /* 0x000000bcbbbb7220 */ /* 0x000fe40000410000 */
[C---:B------:R-:W-:Y:S02]  /*5420*/  FMUL.FTZ R195, R176.reuse, R195 ;  /* 0x000000c3b0c37220 */ /* 0x040fe40000410000 */
[C---:B------:R-:W-:Y:S02]  /*5430*/  FMUL.FTZ R191, R176.reuse, R191 ;  /* 0x000000bfb0bf7220 */ /* 0x040fe40000410000 */
[----:B------:R-:W-:-:S02]  /*5440*/  FMUL.FTZ R189, R176, R189 ;  /* 0x000000bdb0bd7220 */ /* 0x000fc40000410000 */
[C---:B------:R-:W-:Y:S02]  /*5450*/  FMUL.FTZ R193, R176.reuse, R193 ;  /* 0x000000c1b0c17220 */ /* 0x040fe40000410000 */
[C---:B------:R-:W-:Y:S02]  /*5460*/  FMUL.FTZ R205, R176.reuse, R205 ;  /* 0x000000cdb0cd7220 */ /* 0x040fe40000410000 */
[----:B0-----:R-:W-:Y:S02]  /*5470*/  @P0 FADD R80, R77, R80 ;  /* 0x000000504d500221 */ /* 0x001fe40000000000 */
[C---:B------:R-:W-:Y:S02]  /*5480*/  FMUL.FTZ R56, R176.reuse, R179 ;  /* 0x000000b3b0387220 */ /* 0x040fe40000410000 */
[----:B------:R-:W-:Y:S01]  /*5490*/  FMUL.FTZ R183, R176, R183 ;  /* 0x000000b7b0b77220 */ /* 0x000fe20000410000 */
[----:B------:R-:W0:Y:S01]  /*54a0*/  SHFL.DOWN P0, R79, R80, 0x8, 0x1f ;  /* 0x09001f00504f7f89 */ /* 0x000e220000000000 */
[----:B------:R-:W-:-:S02]  /*54b0*/  FADD.FTZ R29, R52, R29 ;  /* 0x0000001d341d7221 */ /* 0x000fc40000010000 */
        /* <DEDUP_REMOVED lines=11> */
[----:B0-----:R-:W-:-:S02]  /*5570*/  @P0 FADD R79, R80, R79 ;  /* 0x0000004f504f0221 */ /* 0x001fc40000000000 */
[----:B------:R-:W-:Y:S02]  /*5580*/  FFMA.FTZ R49, R154, R76, R49 ;  /* 0x0000004c9a317223 */ /* 0x000fe40000010031 */
[----:B------:R-:W-:Y:S01]  /*5590*/  FFMA.FTZ R45, R150, R64, R45 ;  /* 0x00000040962d7223 */ /* 0x000fe2000001002d */
[----:B------:R-:W0:Y:S01]  /*55a0*/  SHFL.DOWN P0, R77, R79, 0x10, 0x1f ;  /* 0x0a001f004f4d7f89 */ /* 0x000e220000000000 */
[-C--:B------:R-:W-:Y:S02]  /*55b0*/  FFMA.FTZ R177, R12, R61.reuse, R177 ;  /* 0x0000003d0cb17223 */ /* 0x080fe400000100b1 */
[----:B------:R-:W-:Y:S02]  /*55c0*/  FFMA.FTZ R44, R149, R61, R44 ;  /* 0x0000003d952c7223 */ /* 0x000fe4000001002c */
[----:B------:R-:W-:Y:S02]  /*55d0*/  FFMA.FTZ R60, R7, R58, R57 ;  /* 0x0000003a073c7223 */ /* 0x000fe40000010039 */
[----:B------:R-:W-:-:S02]  /*55e0*/  FADD.FTZ R25, R52, R25 ;  /* 0x0000001934197221 */ /* 0x000fc40000010000 */
        /* <DEDUP_REMOVED lines=8> */
[----:B0-----:R-:W-:Y:S01]  /*5670*/  @P0 FADD R77, R79, R77 ;  /* 0x0000004d4f4d0221 */ /* 0x001fe20000000000 */
[----:B------:R-:W-:Y:S01]  /*5680*/  ISETP.NE.AND P0, PT, R121, RZ, PT ;  /* 0x000000ff7900720c */ /* 0x000fe20003f05270 */
[----:B------:R-:W-:Y:S02]  /*5690*/  FFMA.FTZ R57, R6, R55, R56 ;  /* 0x0000003706397223 */ /* 0x000fe40000010038 */
[----:B------:R-:W-:Y:S02]  /*56a0*/  FFMA.FTZ R52, R5, R54, R183 ;  /* 0x0000003605347223 */ /* 0x000fe400000100b7 */
[----:B------:R-:W-:-:S02]  /*56b0*/  FFMA.FTZ R53, R4, R209, R53 ;  /* 0x000000d104357223 */ /* 0x000fc40000010035 */
[----:B------:R-:W-:Y:S02]  /*56c0*/  FFMA.FTZ R51, R156, R196, R51 ;  /* 0x000000c49c337223 */ /* 0x000fe40000010033 */
[----:B------:R-:W-:Y:S02]  /*56d0*/  FFMA.FTZ R50, R155, R67, R50 ;  /* 0x000000439b327223 */ /* 0x000fe40000010032 */
[----:B------:R-:W-:Y:S02]  /*56e0*/  FADD.FTZ R35, R78, R35 ;  /* 0x000000234e237221 */ /* 0x000fe40000010000 */
[----:B------:R0:W-:Y:S01]  /*56f0*/  @!P0 STS [R108.X4+0x4204], R77 ;  /* 0x0042044d6c008388 */ /* 0x0001e20000004800 */
[----:B------:R-:W-:Y:S02]  /*5700*/  FFMA.FTZ R48, R153, R199, R48 ;  /* 0x000000c799307223 */ /* 0x000fe40000010030 */
[----:B------:R-:W-:Y:S02]  /*5710*/  FADD.FTZ R34, R195, R34 ;  /* 0x00000022c3227221 */ /* 0x000fe40000010000 */
[----:B------:R-:W-:-:S02]  /*5720*/  FFMA.FTZ R47, R152, R66, R47 ;  /* 0x00000042982f7223 */ /* 0x000fc4000001002f */
[----:B------:R-:W-:Y:S02]  /*5730*/  FFMA.FTZ R46, R151, R65, R46 ;  /* 0x00000041972e7223 */ /* 0x000fe4000001002e */
[----:B------:R-:W-:Y:S02]  /*5740*/  FADD.FTZ R32, R95, R32 ;  /* 0x000000205f207221 */ /* 0x000fe40000010000 */
[----:B------:R-:W-:Y:S02]  /*5750*/  FADD.FTZ R31, R76, R31 ;  /* 0x0000001f4c1f7221 */ /* 0x000fe40000010000 */
[----:B------:R-:W-:Y:S02]  /*5760*/  FADD.FTZ R30, R189, R30 ;  /* 0x0000001ebd1e7221 */ /* 0x000fe40000010000 */
[----:B------:R-:W-:Y:S02]  /*5770*/  FFMA.FTZ R43, R144, R62, R43 ;  /* 0x0000003e902b7223 */ /* 0x000fe4000001002b */
[----:B------:R-:W-:-:S02]  /*5780*/  FFMA.FTZ R42, R147, R139, R42 ;  /* 0x0000008b932a7223 */ /* 0x000fc4000001002a */
[----:B------:R-:W-:Y:S02]  /*5790*/  FADD.FTZ R28, R177, R28 ;  /* 0x0000001cb11c7221 */ /* 0x000fe40000010000 */
[----:B------:R-:W-:Y:S02]  /*57a0*/  FADD.FTZ R27, R64, R27 ;  /* 0x0000001b401b7221 */ /* 0x000fe40000010000 */
[----:B------:R-:W-:Y:S02]  /*57b0*/  FFMA.FTZ R40, R145, R59, R40 ;  /* 0x0000003b91287223 */ /* 0x000fe40000010028 */
[----:B------:R-:W-:Y:S02]  /*57c0*/  FADD.FTZ R26, R61, R26 ;  /* 0x0000001a3d1a7221 */ /* 0x000fe40000010000 */
[----:B------:R-:W-:Y:S02]  /*57d0*/  FFMA.FTZ R39, R140, R58, R39 ;  /* 0x0000003a8c277223 */ /* 0x000fe40000010027 */
        /* <DEDUP_REMOVED lines=11> */
[----:B------:R-:W0:Y:S01]  /*5890*/  LDS R52, [0x4208] ;  /* 0x00420800ff347984 */ /* 0x000e220000000800 */
[----:B------:R-:W-:-:S11]  /*58a0*/  SHF.L.U32 R56, R157, 0x2, RZ ;  /* 0x000000029d387819 */ /* 0x000fd600000006ff */
[----:B------:R-:W1:Y:S01]  /*58b0*/  @P0 LDS R54, [R56+0x5740] ;  /* 0x0057400038360984 */ /* 0x000e620000000800 */
[----:B0-----:R-:W-:-:S04]  /*58c0*/  FADD.FTZ R77, R77, R52 ;  /* 0x000000344d4d7221 */ /* 0x001fc80000010000 */
[----:B-1----:R-:W-:-:S05]  /*58d0*/  @P0 FADD.FTZ R77, R77, R54 ;  /* 0x000000364d4d0221 */ /* 0x002fca0000010000 */
[----:B------:R0:W-:Y:S02]  /*58e0*/  STS [R56+0x5740], R77 ;  /* 0x0057404d38007388 */ /* 0x0001e40000000800 */
.L_x_4582:
[----:B0-----:R-:W-:Y:S05]  /*58f0*/  BSYNC B0 ;  /* 0x0000000000007941 */ /* 0x001fea0003800000 */
.L_x_4581:
[----:B------:R-:W-:Y:S02]  /*5900*/  IADD3 R157, R157, 0x1, RZ ;  /* 0x000000019d9d7810 */ /* 0x000fe40007ffe0ff */
[----:B------:R-:W-:Y:S02]  /*5910*/  IADD3 R158, P1, R158, 0x1, RZ ;  /* 0x000000019e9e7810 */ /* 0x000fe40007f3e0ff */
[----:B------:R-:W-:Y:S02]  /*5920*/  ISETP.GE.AND P0, PT, R157, c[0x0][0x16c], PT ;  /* 0x00005b009d007a0c */ /* 0x000fe40003f06270 */
[----:B------:R-:W-:-:S11]  /*5930*/  IADD3.X R159, RZ, R159, RZ, P1, !PT ;  /* 0x0000009fff9f7210 */ /* 0x000fd60000ffe4ff */
[----:B--23--:R-:W-:Y:S01]  /*5940*/  @P0 CALL.REL.NOINC `(.L_x_4535) ;  /* 0x0000001000000944 */ /* 0x00cfe20003c00000 */
[----:B------:R-:W-:Y:S05]  /*5950*/  BRA `(.L_x_4583) ;  /* 0xffffca2000007947 */ /* 0x000fea000383ffff */
.L_x_4535:
        /* <DEDUP_REMOVED lines=9> */
[----:B------:R-:W-:-:S02]  /*59f0*/  IADD3 R116, P5, R116, -0x1000, RZ ;  /* 0xfffff00074747810 */ /* 0x000fc40007fbe0ff */
[----:B------:R-:W-:Y:S01]  /*5a00*/  IADD3 R5, R5, R7, RZ ;  /* 0x0000000705057210 */ /* 0x000fe20007ffe0ff */
[----:B------:R-:W-:Y:S01]  /*5a10*/  IMAD R7, R148, c[0x0][0x2d8], RZ ;  /* 0x0000b60094077a24 */ /* 0x000fe200078e02ff */
[----:B------:R-:W-:Y:S02]  /*5a20*/  IADD3 R109, R109, -0x400, RZ ;  /* 0xfffffc006d6d7810 */ /* 0x000fe40007ffe0ff */
[----:B------:R-:W-:Y:S01]  /*5a30*/  IADD3.X R113, R113, -0x1, RZ, P1, !PT ;  /* 0xffffffff71717810 */ /* 0x000fe20000ffe4ff */
[C---:B------:R-:W-:Y:S01]  /*5a40*/  IMAD R7, R126.reuse, c[0x0][0x2dc], R7 ;  /* 0x0000b7007e077a24 */ /* 0x040fe200078e0207 */
[----:B------:R-:W-:Y:S01]  /*5a50*/  IADD3.X R111, R111, -0x1, RZ, P2, !PT ;  /* 0xffffffff6f6f7810 */ /* 0x000fe200017fe4ff */
[----:B------:R-:W-:Y:S01]  /*5a60*/  IMAD.WIDE.U32 R4, R126, c[0x0][0x2d8], R4 ;  /* 0x0000b6007e047a25 */ /* 0x000fe200078e0004 */
[----:B------:R-:W-:Y:S02]  /*5a70*/  IADD3.X R119, R119, -0x1, RZ, P3, !PT ;  /* 0xffffffff77777810 */ /* 0x000fe40001ffe4ff */
[----:B------:R-:W-:Y:S01]  /*5a80*/  IADD3.X R117, R117, -0x1, RZ, P4, !PT ;  /* 0xffffffff75757810 */ /* 0x000fe200027fe4ff */
[----:B------:R-:W-:Y:S01]  /*5a90*/  STS.128 [R104.X16], R36 ;  /* 0x0000002468007388 */ /* 0x000fe2000000cc00 */
[----:B------:R-:W-:Y:S01]  /*5aa0*/  IADD3 R7, R5, R7, RZ ;  /* 0x0000000705077210 */ /* 0x000fe20007ffe0ff */
[----:B------:R-:W-:Y:S01]  /*5ab0*/  FADD.FTZ R5, R0, R21 ;  /* 0x0000001500057221 */ /* 0x000fe20000010000 */
[C---:B------:R-:W-:Y:S01]  /*5ac0*/  LEA R6, P0, R4.reuse, c[0x0][0x330], 0x2 ;  /* 0x0000cc0004067a11 */ /* 0x040fe200078010ff */
[----:B------:R-:W-:Y:S01]  /*5ad0*/  STS.128 [R104.X16+0x10], R40 ;  /* 0x0000102868007388 */ /* 0x000fe2000000cc00 */
[----:B------:R-:W-:Y:S01]  /*5ae0*/  IADD3.X R115, R115, -0x1, RZ, P5, !PT ;  /* 0xffffffff73737810 */ /* 0x000fe20002ffe4ff */
[----:B------:R-:W-:Y:S01]  /*5af0*/  FADD.FTZ R0, R5, R22 ;  /* 0x0000001605007221 */ /* 0x000fe20000010000 */
[----:B------:R-:W-:Y:S01]  /*5b00*/  LEA.HI.X R7, R4, c[0x0][0x334], R7, 0x2, P0 ;  /* 0x0000cd0004077a11 */ /* 0x000fe200000f1407 */
[----:B------:R-:W-:Y:S02]  /*5b10*/  STS.128 [R104.X16+0x20], R44 ;  /* 0x0000202c68007388 */ /* 0x000fe4000000cc00 */
[----:B------:R-:W-:-:S02]  /*5b20*/  FADD.FTZ R9, R0, R23 ;  /* 0x0000001700097221 */ /* 0x000fc40000010000 */
[----:B------:R-:W-:Y:S01]  /*5b30*/  STS.128 [R104.X16+0x30], R48 ;  /* 0x0000303068007388 */ /* 0x000fe2000000cc00 */
[----:B------:R-:W-:-:S06]  /*5b40*/  NOP ;  /* 0x0000000000007918 */ /* 0x000fcc0000000000 */
[----:B------:R-:W0:Y:S01]  /*5b50*/  LDS.128 R12, [R106] ;  /* 0x000000006a0c7984 */ /* 0x000e220000000c00 */
[----:B------:R-:W-:-:S03]  /*5b60*/  IMAD.WIDE R4, R107, 0x10, R6 ;  /* 0x000000106b047825 */ /* 0x000fc600078e0206 */
[----:B------:R-:W1:Y:S01]  /*5b70*/  LDS.128 R16, [R106+0x200] ;  /* 0x000200006a107984 */ /* 0x000e620000000c00 */
[----:B------:R-:W-:Y:S02]  /*5b80*/  FADD.FTZ R0, R9, R24 ;  /* 0x0000001809007221 */ /* 0x000fe40000010000 */
[----:B------:R-:W-:Y:S01]  /*5b90*/  IMAD R6, R129, c[0x0][0x300], RZ ;  /* 0x0000c00081067a24 */ /* 0x000fe200078e02ff */
[----:B------:R-:W2:Y:S01]  /*5ba0*/  LDS.128 R52, [R106+0x400] ;  /* 0x000400006a347984 */ /* 0x000ea20000000c00 */
[----:B------:R-:W-:-:S03]  /*5bb0*/  FADD.FTZ R7, R0, R25 ;  /* 0x0000001900077221 */ /* 0x000fc60000010000 */
[----:B------:R-:W3:Y:S01]  /*5bc0*/  LDS.128 R56, [R106+0x600] ;  /* 0x000600006a387984 */ /* 0x000ee20000000c00 */
[----:B------:R-:W-:Y:S02]  /*5bd0*/  FADD.FTZ R0, R7, R26 ;  /* 0x0000001a07007221 */ /* 0x000fe40000010000 */
[C---:B------:R-:W-:Y:S01]  /*5be0*/  IMAD R7, R131.reuse, c[0x0][0x304], R6 ;  /* 0x0000c10083077a24 */ /* 0x040fe200078e0206 */
[----:B0-----:R-:W-:Y:S04]  /*5bf0*/  STG.E.128 [R4.64+-0x1000], R12 ;  /* 0xfff0000c04007986 */ /* 0x001fe8000c101d04 */
[----:B-1----:R-:W-:Y:S04]  /*5c00*/  STG.E.128 [R4.64+-0xe00], R16 ;  /* 0xfff2001004007986 */ /* 0x002fe8000c101d04 */
[----:B--2---:R-:W-:Y:S04]  /*5c10*/  STG.E.128 [R4.64+-0xc00], R52 ;  /* 0xfff4003404007986 */ /* 0x004fe8000c101d04 */
[----:B---3--:R0:W-:Y:S04]  /*5c20*/  STG.E.128 [R4.64+-0xa00], R56 ;  /* 0xfff6003804007986 */ /* 0x0081e8000c101d04 */
        /* <DEDUP_REMOVED lines=9> */
[----:B------:R-:W-:-:S02]  /*5cc0*/  IADD3 R5, R5, R7, RZ ;  /* 0x0000000705057210 */ /* 0x000fc40007ffe0ff */
[----:B------:R-:W-:Y:S01]  /*5cd0*/  LEA R6, P0, R4, c[0x0][0x340], 0x2 ;  /* 0x0000d00004067a11 */ /* 0x000fe200078010ff */
[----:B------:R2:W-:Y:S01]  /*5ce0*/  STS.128 [R104.X16+0x30], R32 ;  /* 0x0000302068007388 */ /* 0x0005e2000000cc00 */
[----:B------:R-:W-:-:S06]  /*5cf0*/  NOP ;  /* 0x0000000000007918 */ /* 0x000fcc0000000000 */
[----:B------:R-:W3:Y:S01]  /*5d00*/  LDS.128 R8, [R106] ;  /* 0x000000006a087984 */ /* 0x000ee20000000c00 */
[----:B0-----:R-:W-:Y:S01]  /*5d10*/  FADD.FTZ R27, R0, R27 ;  /* 0x0000001b001b7221 */ /* 0x001fe20000010000 */
[----:B------:R-:W-:Y:S02]  /*5d20*/  LEA.HI.X R7, R4, c[0x0][0x344], R5, 0x2, P0 ;  /* 0x0000d10004077a11 */ /* 0x000fe400000f1405 */
[----:B------:R-:W0:Y:S01]  /*5d30*/  LDS.128 R12, [R106+0x200] ;  /* 0x000200006a0c7984 */ /* 0x000e220000000c00 */
[----:B-1----:R-:W-:Y:S01]  /*5d40*/  FADD.FTZ R28, R27, R28 ;  /* 0x0000001c1b1c7221 */ /* 0x002fe20000010000 */
[C---:B------:R-:W-:Y:S01]  /*5d50*/  ISETP.GT.AND P0, PT, R110.reuse, 0x1, PT ;  /* 0x000000016e00780c */ /* 0x040fe20003f04270 */
[----:B------:R-:W-:Y:S01]  /*5d60*/  IMAD.WIDE R4, R107, 0x10, R6 ;  /* 0x000000106b047825 */ /* 0x000fe200078e0206 */
[----:B------:R-:W1:Y:S01]  /*5d70*/  LDS.128 R16, [R106+0x400] ;  /* 0x000400006a107984 */ /* 0x000e620000000c00 */
[----:B------:R-:W-:Y:S02]  /*5d80*/  IADD3 R110, R110, -0x1, RZ ;  /* 0xffffffff6e6e7810 */ /* 0x000fe40007ffe0ff */
[----:B------:R-:W-:Y:S01]  /*5d90*/  FADD.FTZ R29, R28, R29 ;  /* 0x0000001d1c1d7221 */ /* 0x000fe20000010000 */
[----:B------:R-:W4:Y:S03]  /*5da0*/  LDS.128 R36, [R106+0x600] ;  /* 0x000600006a247984 */ /* 0x000f260000000c00 */
[----:B------:R-:W-:-:S04]  /*5db0*/  FADD.FTZ R30, R29, R30 ;  /* 0x0000001e1d1e7221 */ /* 0x000fc80000010000 */
[----:B------:R-:W-:-:S04]  /*5dc0*/  FADD.FTZ R31, R30, R31 ;  /* 0x0000001f1e1f7221 */ /* 0x000fc80000010000 */
[----:B--2---:R-:W-:-:S04]  /*5dd0*/  FADD.FTZ R32, R31, R32 ;  /* 0x000000201f207221 */ /* 0x004fc80000010000 */
[----:B------:R-:W-:-:S04]  /*5de0*/  FADD.FTZ R33, R32, R33 ;  /* 0x0000002120217221 */ /* 0x000fc80000010000 */
[----:B------:R-:W-:-:S04]  /*5df0*/  FADD.FTZ R34, R33, R34 ;  /* 0x0000002221227221 */ /* 0x000fc80000010000 */
[----:B------:R-:W-:Y:S01]  /*5e00*/  FADD.FTZ R123, R34, R35 ;  /* 0x00000023227b7221 */ /* 0x000fe20000010000 */
[----:B---3--:R2:W-:Y:S04]  /*5e10*/  STG.E.128 [R4.64+-0x1000], R8 ;  /* 0xfff0000804007986 */ /* 0x0085e8000c101d04 */
[----:B0-----:R2:W-:Y:S04]  /*5e20*/  STG.E.128 [R4.64+-0xe00], R12 ;  /* 0xfff2000c04007986 */ /* 0x0015e8000c101d04 */
[----:B-1----:R2:W-:Y:S04]  /*5e30*/  STG.E.128 [R4.64+-0xc00], R16 ;  /* 0xfff4001004007986 */ /* 0x0025e8000c101d04 */
[----:B----4-:R2:W-:Y:S02]  /*5e40*/  STG.E.128 [R4.64+-0xa00], R36 ;  /* 0xfff6002404007986 */ /* 0x0105e4000c101d04 */
[----:B--2---:R-:W-:Y:S01]  /*5e50*/  @!P0 CALL.REL.NOINC `(.L_x_4533) ;  /* 0x0000001000008944 */ /* 0x004fe20003c00000 */
[----:B------:R-:W-:Y:S05]  /*5e60*/  BRA `(.L_x_4584) ;  /* 0xffffa9e000007947 */ /* 0x000fea000383ffff */
.L_x_4533:
        /* <DEDUP_REMOVED lines=29> */
.L_x_4586:
[----:B------:R-:W-:Y:S05]  /*6040*/  BSYNC B0 ;  /* 0x0000000000007941 */ /* 0x000fea0003800000 */
.L_x_4585:
        /* <DEDUP_REMOVED lines=28> */
.L_x_4588:
[----:B------:R-:W1:Y:S02]  /*6210*/  S2R R9, SR_TID.X ;  /* 0x0000000000097919 */ /* 0x000e640000002100 */
.L_x_4589:
[----:B------:R-:W-:Y:S05]  /*6220*/  BSYNC B0 ;  /* 0x0000000000007941 */ /* 0x000fea0003800000 */
.L_x_4587:
[----:B-1----:R-:W-:-:S13]  /*6230*/  ISETP.GE.AND P0, PT, R9, c[0x0][0x16c], PT ;  /* 0x00005b0009007a0c */ /* 0x002fda0003f06270 */
[----:B------:R-:W-:Y:S05]  /*6240*/  @P0 EXIT ;  /* 0x000000000000094d */ /* 0x000fea0003800000 */
[----:B------:R-:W-:Y:S02]  /*6250*/  IMAD R0, R129, c[0x0][0x288], RZ ;  /* 0x0000a20081007a24 */ /* 0x000fe400078e02ff */
[----:B------:R-:W-:-:S04]  /*6260*/  IMAD.WIDE.U32 R2, R131, c[0x0][0x288], RZ ;  /* 0x0000a20083027a25 */ /* 0x000fc800078e00ff */
[----:B------:R-:W-:-:S05]  /*6270*/  IMAD R13, R131, c[0x0][0x28c], R0 ;  /* 0x0000a300830d7a24 */ /* 0x000fca00078e0200 */
[----:B------:R-:W-:Y:S02]  /*6280*/  IADD3 R13, R3, R13, RZ ;  /* 0x0000000d030d7210 */ /* 0x000fe40007ffe0ff */
.L_x_4590:
        /* <DEDUP_REMOVED lines=16> */
.L_x_4540:
[----:B------:R-:W-:Y:S01]  /*6390*/  HFMA2.MMA R88, -RZ, RZ, 0, 5.9604644775390625e-08 ;  /* 0x00000001ff587435 */ /* 0x000fe200000001ff */
[----:B------:R-:W-:-:S02]  /*63a0*/  MOV R83, R78 ;  /* 0x0000004e00537202 */ /* 0x000fc40000000f00 */
[----:B------:R-:W-:Y:S02]  /*63b0*/  MOV R87, RZ ;  /* 0x000000ff00577202 */ /* 0x000fe40000000f00 */
[----:B------:R-:W-:Y:S02]  /*63c0*/  MOV R90, 0xffffffff ;  /* 0xffffffff005a7802 */ /* 0x000fe40000000f00 */
[----:B------:R-:W-:Y:S02]  /*63d0*/  MOV R76, 0x63f0 ;  /* 0x000063f0004c7802 */ /* 0x000fe40000000f00 */
[----:B-----5:R-:W-:Y:S05]  /*63e0*/  CALL.REL.NOINC `($__internal_185_$__cuda_sm70_shflsync_up) ;  /* 0x00000ec000007944 */ /* 0x020fea0003c00000 */
[----:B-1----:R-:W-:Y:S01]  /*63f0*/  MOV R81, R83 ;  /* 0x0000005300517202 */ /* 0x002fe20000000f00 */
[----:B0-----:R-:W-:Y:S05]  /*6400*/  BRA `(.L_x_4591) ;  /* 0xffffcb7000007947 */ /* 0x001fea000383ffff */
.L_x_4541:
[----:B------:R-:W-:Y:S01]  /*6410*/  HFMA2.MMA R88, -RZ, RZ, 0, 5.9604644775390625e-08 ;  /* 0x00000001ff587435 */ /* 0x000fe200000001ff */
[----:B------:R-:W-:Y:S02]  /*6420*/  MOV R83, R79 ;  /* 0x0000004f00537202 */ /* 0x000fe40000000f00 */
[----:B------:R-:W-:Y:S02]  /*6430*/  MOV R87, RZ ;  /* 0x000000ff00577202 */ /* 0x000fe40000000f00 */
[----:B------:R-:W-:-:S02]  /*6440*/  MOV R90, 0xffffffff ;  /* 0xffffffff005a7802 */ /* 0x000fc40000000f00 */
[----:B------:R-:W-:Y:S02]  /*6450*/  MOV R76, 0x6470 ;  /* 0x00006470004c7802 */ /* 0x000fe40000000f00 */
[----:B01---5:R-:W-:Y:S05]  /*6460*/  CALL.REL.NOINC `($__internal_185_$__cuda_sm70_shflsync_up) ;  /* 0x00000e4000007944 */ /* 0x023fea0003c00000 */
[C---:B------:R-:W-:Y:S01]  /*6470*/  FMUL.FTZ R81, R78.reuse, R81 ;  /* 0x000000514e517220 */ /* 0x040fe20000410000 */
        /* <DEDUP_REMOVED lines=9> */
[----:B------:R-:W-:Y:S05]  /*6510*/  CALL.REL.NOINC `($__internal_185_$__cuda_sm70_shflsync_up) ;  /* 0x00000d9000007944 */ /* 0x000fea0003c00000 */
[----:B0-----:R-:W-:Y:S01]  /*6520*/  HFMA2.MMA R88, -RZ, RZ, 0, 1.1920928955078125e-07 ;  /* 0x00000002ff587435 */ /* 0x001fe200000001ff */
[----:B-1----:R-:W-:Y:S02]  /*6530*/  MOV R78, R83 ;  /* 0x00000053004e7202 */ /* 0x002fe40000000f00 */
[----:B------:R-:W-:Y:S02]  /*6540*/  MOV R83, R80 ;  /* 0x0000005000537202 */ /* 0x000fe40000000f00 */
[----:B------:R-:W-:Y:S02]  /*6550*/  MOV R87, RZ ;  /* 0x000000ff00577202 */ /* 0x000fe40000000f00 */
[----:B------:R-:W-:Y:S02]  /*6560*/  MOV R90, 0xffffffff ;  /* 0xffffffff005a7802 */ /* 0x000fe40000000f00 */
[----:B------:R-:W-:-:S02]  /*6570*/  MOV R76, 0x6590 ;  /* 0x00006590004c7802 */ /* 0x000fc40000000f00 */
[----:B------:R-:W-:Y:S05]  /*6580*/  CALL.REL.NOINC `($__internal_185_$__cuda_sm70_shflsync_up) ;  /* 0x00000d2000007944 */ /* 0x000fea0003c00000 */
        /* <DEDUP_REMOVED lines=8> */
[----:B------:R-:W-:Y:S05]  /*6610*/  CALL.REL.NOINC `($__internal_185_$__cuda_sm70_shflsync_up) ;  /* 0x00000c9000007944 */ /* 0x000fea0003c00000 */
[----:B0-----:R-:W-:Y:S01]  /*6620*/  HFMA2.MMA R88, -RZ, RZ, 0, 2.384185791015625e-07 ;  /* 0x00000004ff587435 */ /* 0x001fe200000001ff */
[----:B-1----:R-:W-:Y:S02]  /*6630*/  MOV R78, R83 ;  /* 0x00000053004e7202 */ /* 0x002fe40000000f00 */
[----:B------:R-:W-:Y:S02]  /*6640*/  MOV R83, R80 ;  /* 0x0000005000537202 */ /* 0x000fe40000000f00 */
[----:B------:R-:W-:Y:S02]  /*6650*/  MOV R87, RZ ;  /* 0x000000ff00577202 */ /* 0x000fe40000000f00 */
[----:B------:R-:W-:Y:S02]  /*6660*/  MOV R90, 0xffffffff ;  /* 0xffffffff005a7802 */ /* 0x000fe40000000f00 */
[----:B------:R-:W-:Y:S02]  /*6670*/  MOV R76, 0x6690 ;  /* 0x00006690004c7802 */ /* 0x000fe40000000f00 */
[----:B------:R-:W-:Y:S05]  /*6680*/  CALL.REL.NOINC `($__internal_185_$__cuda_sm70_shflsync_up) ;  /* 0x00000c2000007944 */ /* 0x000fea0003c00000 */
        /* <DEDUP_REMOVED lines=8> */
[----:B------:R-:W-:Y:S05]  /*6710*/  CALL.REL.NOINC `($__internal_185_$__cuda_sm70_shflsync_up) ;  /* 0x00000b9000007944 */ /* 0x000fea0003c00000 */
[----:B0-----:R-:W-:Y:S01]  /*6720*/  HFMA2.MMA R88, -RZ, RZ, 0, 4.76837158203125e-07 ;  /* 0x00000008ff587435 */ /* 0x001fe200000001ff */
[----:B-1----:R-:W-:Y:S02]  /*6730*/  MOV R78, R83 ;  /* 0x00000053004e7202 */ /* 0x002fe40000000f00 */
[----:B------:R-:W-:Y:S02]  /*6740*/  MOV R83, R80 ;  /* 0x0000005000537202 */ /* 0x000fe40000000f00 */
[----:B------:R-:W-:Y:S02]  /*6750*/  MOV R87, RZ ;  /* 0x000000ff00577202 */ /* 0x000fe40000000f00 */
[----:B------:R-:W-:Y:S02]  /*6760*/  MOV R90, 0xffffffff ;  /* 0xffffffff005a7802 */ /* 0x000fe40000000f00 */
[----:B------:R-:W-:Y:S02]  /*6770*/  MOV R76, 0x6790 ;  /* 0x00006790004c7802 */ /* 0x000fe40000000f00 */
[----:B------:R-:W-:Y:S05]  /*6780*/  CALL.REL.NOINC `($__internal_185_$__cuda_sm70_shflsync_up) ;  /* 0x00000b2000007944 */ /* 0x000fea0003c00000 */
        /* <DEDUP_REMOVED lines=8> */
[----:B------:R-:W-:Y:S05]  /*6810*/  CALL.REL.NOINC `($__internal_185_$__cuda_sm70_shflsync_up) ;  /* 0x00000a9000007944 */ /* 0x000fea0003c00000 */
[----:B0-----:R-:W-:Y:S01]  /*6820*/  HFMA2.MMA R88, -RZ, RZ, 0, 9.5367431640625e-07 ;  /* 0x00000010ff587435 */ /* 0x001fe200000001ff */
[----:B-1----:R-:W-:Y:S02]  /*6830*/  MOV R82, R83 ;  /* 0x0000005300527202 */ /* 0x002fe40000000f00 */
[----:B------:R-:W-:Y:S02]  /*6840*/  MOV R83, R80 ;  /* 0x0000005000537202 */ /* 0x000fe40000000f00 */
[----:B------:R-:W-:Y:S02]  /*6850*/  MOV R87, RZ ;  /* 0x000000ff00577202 */ /* 0x000fe40000000f00 */
[----:B------:R-:W-:Y:S02]  /*6860*/  MOV R90, 0xffffffff ;  /* 0xffffffff005a7802 */ /* 0x000fe40000000f00 */
[----:B------:R-:W-:Y:S02]  /*6870*/  MOV R76, 0x6890 ;  /* 0x00006890004c7802 */ /* 0x000fe40000000f00 */
[----:B------:R-:W-:Y:S05]  /*6880*/  CALL.REL.NOINC `($__internal_185_$__cuda_sm70_shflsync_up) ;  /* 0x00000a2000007944 */ /* 0x000fea0003c00000 */
[----:B-1----:R-:W-:Y:S01]  /*6890*/  MOV R76, R83 ;  /* 0x00000053004c7202 */ /* 0x002fe20000000f00 */
[----:B0-----:R-:W-:Y:S05]  /*68a0*/  BRA `(.L_x_4592) ;  /* 0xffffc85000007947 */ /* 0x001fea000383ffff */
.L_x_4544:
[----:B------:R-:W-:Y:S01]  /*68b0*/  HFMA2.MMA R88, -RZ, RZ, 0, 5.9604644775390625e-08 ;  /* 0x00000001ff587435 */ /* 0x000fe200000001ff */
[----:B------:R-:W-:-:S02]  /*68c0*/  MOV R83, R81 ;  /* 0x0000005100537202 */ /* 0x000fc40000000f00 */
[----:B------:R-:W-:Y:S02]  /*68d0*/  MOV R87, RZ ;  /* 0x000000ff00577202 */ /* 0x000fe40000000f00 */
[----:B------:R-:W-:Y:S02]  /*68e0*/  MOV R90, 0xffffffff ;  /* 0xffffffff005a7802 */ /* 0x000fe40000000f00 */
[----:B------:R-:W-:Y:S02]  /*68f0*/  MOV R76, 0x6910 ;  /* 0x00006910004c7802 */ /* 0x000fe40000000f00 */
[----:B01---5:R-:W-:Y:S05]  /*6900*/  CALL.REL.NOINC `($__internal_185_$__cuda_sm70_shflsync_up) ;  /* 0x000009a000007944 */ /* 0x023fea0003c00000 */
[----:B0-----:R-:W-:Y:S01]  /*6910*/  HFMA2.MMA R88, -RZ, RZ, 0, 5.9604644775390625e-08 ;  /* 0x00000001ff587435 */ /* 0x001fe200000001ff */
[----:B-1----:R-:W-:Y:S02]  /*6920*/  MOV R78, R83 ;  /* 0x00000053004e7202 */ /* 0x002fe40000000f00 */
[----:B------:R-:W-:Y:S02]  /*6930*/  MOV R83, R79 ;  /* 0x0000004f00537202 */ /* 0x000fe40000000f00 */
[----:B------:R-:W-:Y:S02]  /*6940*/  MOV R87, RZ ;  /* 0x000000ff00577202 */ /* 0x000fe40000000f00 */
[----:B------:R-:W-:-:S02]  /*6950*/  MOV R90, 0xffffffff ;  /* 0xffffffff005a7802 */ /* 0x000fc40000000f00 */
[----:B------:R-:W-:Y:S02]  /*6960*/  MOV R76, 0x6980 ;  /* 0x00006980004c7802 */ /* 0x000fe40000000f00 */
[----:B------:R-:W-:Y:S05]  /*6970*/  CALL.REL.NOINC `($__internal_185_$__cuda_sm70_shflsync_up) ;  /* 0x0000093000007944 */ /* 0x000fea0003c00000 */
[----:B------:R-:W-:Y:S01]  /*6980*/  HFMA2.MMA R212, -RZ, RZ, 0, 0 ;  /* 0x00000000ffd47435 */ /* 0x000fe200000001ff */
[----:B------:R-:W-:Y:S02]  /*6990*/  MOV R80, R78 ;  /* 0x0000004e00507202 */ /* 0x000fe40000000f00 */
[----:B-1----:R-:W-:Y:S02]  /*69a0*/  MOV R81, R83 ;  /* 0x0000005300517202 */ /* 0x002fe40000000f00 */
[----:B------:R-:W-:Y:S02]  /*69b0*/  MOV R207, R136 ;  /* 0x0000008800cf7202 */ /* 0x000fe40000000f00 */
[----:B------:R-:W-:Y:S02]  /*69c0*/  MOV R205, 0x1f ;  /* 0x0000001f00cd7802 */ /* 0x000fe40000000f00 */
[----:B------:R-:W-:Y:S02]  /*69d0*/  MOV R214, 0xffffffff ;  /* 0xffffffff00d67802 */ /* 0x000fe40000000f00 */
[----:B------:R-:W-:-:S02]  /*69e0*/  MOV R76, 0x6a00 ;  /* 0x00006a00004c7802 */ /* 0x000fc40000000f00 */
[----:B0-----:R-:W-:Y:S05]  /*69f0*/  CALL.REL.NOINC `($__internal_184_$__cuda_sm70_shflsync_idx_p) ;  /* 0x0000087000007944 */ /* 0x001fea0003c00000 */
[----:B0-----:R-:W-:Y:S01]  /*6a00*/  HFMA2.MMA R212, -RZ, RZ, 0, 0 ;  /* 0x00000000ffd47435 */ /* 0x001fe200000001ff */
[----:B-1----:R-:W-:-:S02]  /*6a10*/  MOV R136, R205 ;  /* 0x000000cd00887202 */ /* 0x002fc40000000f00 */
[----:B------:R-:W-:Y:S02]  /*6a20*/  MOV R207, R137 ;  /* 0x0000008900cf7202 */ /* 0x000fe40000000f00 */
[----:B------:R-:W-:Y:S02]  /*6a30*/  MOV R205, 0x1f ;  /* 0x0000001f00cd7802 */ /* 0x000fe40000000f00 */
[----:B------:R-:W-:Y:S02]  /*6a40*/  MOV R214, 0xffffffff ;  /* 0xffffffff00d67802 */ /* 0x000fe40000000f00 */
[----:B------:R-:W-:Y:S02]  /*6a50*/  MOV R76, 0x6a70 ;  /* 0x00006a70004c7802 */ /* 0x000fe40000000f00 */
[----:B------:R-:W-:Y:S05]  /*6a60*/  CALL.REL.NOINC `($__internal_184_$__cuda_sm70_shflsync_idx_p) ;  /* 0x0000080000007944 */ /* 0x000fea0003c00000 */
[----:B-1----:R-:W-:Y:S01]  /*6a70*/  MOV R77, R205 ;  /* 0x000000cd004d7202 */ /* 0x002fe20000000f00 */
[----:B0-----:R-:W-:Y:S05]  /*6a80*/  BRA `(.L_x_4593) ;  /* 0xffffc7e000007947 */ /* 0x001fea000383ffff */
.L_x_4547:
[----:B------:R-:W-:Y:S01]  /*6a90*/  HFMA2.MMA R212, -RZ, RZ, 0, 5.9604644775390625e-08 ;  /* 0x00000001ffd47435 */ /* 0x000fe200000001ff */
[----:B------:R-:W-:Y:S02]  /*6aa0*/  MOV R203, R78 ;  /* 0x0000004e00cb7202 */ /* 0x000fe40000000f00 */
[----:B------:R-:W-:-:S02]  /*6ab0*/  MOV R210, 0x1f ;  /* 0x0000001f00d27802 */ /* 0x000fc40000000f00 */
[----:B------:R-:W-:Y:S02]  /*6ac0*/  MOV R205, 0xffffffff ;  /* 0xffffffff00cd7802 */ /* 0x000fe40000000f00 */
[----:B------:R-:W-:Y:S02]  /*6ad0*/  MOV R76, 0x6af0 ;  /* 0x00006af0004c7802 */ /* 0x000fe40000000f00 */
[----:B------:R-:W-:Y:S05]  /*6ae0*/  CALL.REL.NOINC `($__internal_183_$__cuda_sm70_shflsync_down) ;  /* 0x0000074000007944 */ /* 0x000fea0003c00000 */
[----:B-1----:R-:W-:Y:S01]  /*6af0*/  MOV R83, R210 ;  /* 0x000000d200537202 */ /* 0x002fe20000000f00 */
[----:B0-----:R-:W-:Y:S05]  /*6b00*/  BRA `(.L_x_4594) ;  /* 0xffffcd4000007947 */ /* 0x001fea000383ffff */
.L_x_4548:
[----:B------:R-:W-:Y:S01]  /*6b10*/  HFMA2.MMA R212, -RZ, RZ, 0, 5.9604644775390625e-08 ;  /* 0x00000001ffd47435 */ /* 0x000fe200000001ff */
[----:B------:R-:W-:Y:S02]  /*6b20*/  MOV R203, R79 ;  /* 0x0000004f00cb7202 */ /* 0x000fe40000000f00 */
[----:B------:R-:W-:Y:S02]  /*6b30*/  MOV R210, 0x1f ;  /* 0x0000001f00d27802 */ /* 0x000fe40000000f00 */
[----:B------:R-:W-:Y:S02]  /*6b40*/  MOV R205, 0xffffffff ;  /* 0xffffffff00cd7802 */ /* 0x000fe40000000f00 */
[----:B------:R-:W-:-:S02]  /*6b50*/  MOV R76, 0x6b70 ;  /* 0x00006b70004c7802 */ /* 0x000fc40000000f00 */
[----:B01----:R-:W-:Y:S05]  /*6b60*/  CALL.REL.NOINC `($__internal_183_$__cuda_sm70_shflsync_down) ;  /* 0x000006c000007944 */ /* 0x003fea0003c00000 */
        /* <DEDUP_REMOVED lines=9> */
[----:B------:R-:W-:Y:S05]  /*6c00*/  CALL.REL.NOINC `($__internal_183_$__cuda_sm70_shflsync_down) ;  /* 0x0000062000007944 */ /* 0x000fea0003c00000 */
[----:B0-----:R-:W-:Y:S01]  /*6c10*/  HFMA2.MMA R212, -RZ, RZ, 0, 1.1920928955078125e-07 ;  /* 0x00000002ffd47435 */ /* 0x001fe200000001ff */
[----:B-1----:R-:W-:Y:S02]  /*6c20*/  MOV R78, R210 ;  /* 0x000000d2004e7202 */ /* 0x002fe40000000f00 */
[----:B------:R-:W-:-:S02]  /*6c30*/  MOV R203, R79 ;  /* 0x0000004f00cb7202 */ /* 0x000fc40000000f00 */
[----:B------:R-:W-:Y:S02]  /*6c40*/  MOV R210, 0x1f ;  /* 0x0000001f00d27802 */ /* 0x000fe40000000f00 */
[----:B------:R-:W-:Y:S02]  /*6c50*/  MOV R205, 0xffffffff ;  /* 0xffffffff00cd7802 */ /* 0x000fe40000000f00 */
[----:B------:R-:W-:Y:S02]  /*6c60*/  MOV R76, 0x6c80 ;  /* 0x00006c80004c7802 */ /* 0x000fe40000000f00 */
[----:B------:R-:W-:Y:S05]  /*6c70*/  CALL.REL.NOINC `($__internal_183_$__cuda_sm70_shflsync_down) ;  /* 0x000005b000007944 */ /* 0x000fea0003c00000 */
[----:B-1----:R-:W-:Y:S01]  /*6c80*/  @!P3 FFMA.FTZ R79, R83, R210, R79 ;  /* 0x000000d2534fb223 */ /* 0x002fe2000001004f */
[----:B0-----:R-:W-:Y:S01]  /*6c90*/  HFMA2.MMA R212, -RZ, RZ, 0, 2.384185791015625e-07 ;  /* 0x00000004ffd47435 */ /* 0x001fe200000001ff */
[----:B------:R-:W-:Y:S01]  /*6ca0*/  @!P3 FMUL.FTZ R83, R78, R83 ;  /* 0x000000534e53b220 */ /* 0x000fe20000410000 */
[----:B------:R-:W-:Y:S02]  /*6cb0*/  MOV R210, 0x1f ;  /* 0x0000001f00d27802 */ /* 0x000fe40000000f00 */
[----:B------:R-:W-:Y:S02]  /*6cc0*/  MOV R205, 0xffffffff ;  /* 0xffffffff00cd7802 */ /* 0x000fe40000000f00 */
[----:B------:R-:W-:-:S02]  /*6cd0*/  MOV R203, R83 ;  /* 0x0000005300cb7202 */ /* 0x000fc40000000f00 */
[----:B------:R-:W-:Y:S02]  /*6ce0*/  MOV R76, 0x6d00 ;  /* 0x00006d00004c7802 */ /* 0x000fe40000000f00 */
[----:B------:R-:W-:Y:S05]  /*6cf0*/  CALL.REL.NOINC `($__internal_183_$__cuda_sm70_shflsync_down) ;  /* 0x0000053000007944 */ /* 0x000fea0003c00000 */
[----:B0-----:R-:W-:Y:S01]  /*6d00*/  HFMA2.MMA R212, -RZ, RZ, 0, 2.384185791015625e-07 ;  /* 0x00000004ffd47435 */ /* 0x001fe200000001ff */
[----:B-1----:R-:W-:Y:S02]  /*6d10*/  MOV R78, R210 ;  /* 0x000000d2004e7202 */ /* 0x002fe40000000f00 */
[----:B------:R-:W-:Y:S02]  /*6d20*/  MOV R203, R79 ;  /* 0x0000004f00cb7202 */ /* 0x000fe40000000f00 */
[----:B------:R-:W-:Y:S02]  /*6d30*/  MOV R210, 0x1f ;  /* 0x0000001f00d27802 */ /* 0x000fe40000000f00 */
[----:B------:R-:W-:Y:S02]  /*6d40*/  MOV R205, 0xffffffff ;  /* 0xffffffff00cd7802 */ /* 0x000fe40000000f00 */
[----:B------:R-:W-:Y:S02]  /*6d50*/  MOV R76, 0x6d70 ;  /* 0x00006d70004c7802 */ /* 0x000fe40000000f00 */
[----:B------:R-:W-:Y:S05]  /*6d60*/  CALL.REL.NOINC `($__internal_183_$__cuda_sm70_shflsync_down) ;  /* 0x000004c000007944 */ /* 0x000fea0003c00000 */
[----:B-1----:R-:W-:Y:S01]  /*6d70*/  @!P2 FFMA.FTZ R79, R83, R210, R79 ;  /* 0x000000d2534fa223 */ /* 0x002fe2000001004f */
[----:B0-----:R-:W-:Y:S01]  /*6d80*/  HFMA2.MMA R212, -RZ, RZ, 0, 4.76837158203125e-07 ;  /* 0x00000008ffd47435 */ /* 0x001fe200000001ff */
[----:B------:R-:W-:Y:S01]  /*6d90*/  @!P2 FMUL.FTZ R83, R78, R83 ;  /* 0x000000534e53a220 */ /* 0x000fe20000410000 */
[----:B------:R-:W-:-:S02]  /*6da0*/  MOV R210, 0x1f ;  /* 0x0000001f00d27802 */ /* 0x000fc40000000f00 */
[----:B------:R-:W-:Y:S02]  /*6db0*/  MOV R205, 0xffffffff ;  /* 0xffffffff00cd7802 */ /* 0x000fe40000000f00 */
[----:B------:R-:W-:Y:S02]  /*6dc0*/  MOV R203, R83 ;  /* 0x0000005300cb7202 */ /* 0x000fe40000000f00 */
[----:B------:R-:W-:Y:S02]  /*6dd0*/  MOV R76, 0x6df0 ;  /* 0x00006df0004c7802 */ /* 0x000fe40000000f00 */
[----:B------:R-:W-:Y:S05]  /*6de0*/  CALL.REL.NOINC `($__internal_183_$__cuda_sm70_shflsync_down) ;  /* 0x0000044000007944 */ /* 0x000fea0003c00000 */
[----:B0-----:R-:W-:Y:S01]  /*6df0*/  HFMA2.MMA R212, -RZ, RZ, 0, 4.76837158203125e-07 ;  /* 0x00000008ffd47435 */ /* 0x001fe200000001ff */
[----:B-1----:R-:W-:Y:S02]  /*6e00*/  MOV R78, R210 ;  /* 0x000000d2004e7202 */ /* 0x002fe40000000f00 */
[----:B------:R-:W-:Y:S02]  /*6e10*/  MOV R203, R79 ;  /* 0x0000004f00cb7202 */ /* 0x000fe40000000f00 */
[----:B------:R-:W-:Y:S02]  /*6e20*/  MOV R210, 0x1f ;  /* 0x0000001f00d27802 */ /* 0x000fe40000000f00 */
[----:B------:R-:W-:-:S02]  /*6e30*/  MOV R205, 0xffffffff ;  /* 0xffffffff00cd7802 */ /* 0x000fc40000000f00 */
[----:B------:R-:W-:Y:S02]  /*6e40*/  MOV R76, 0x6e60 ;  /* 0x00006e60004c7802 */ /* 0x000fe40000000f00 */
[----:B------:R-:W-:Y:S05]  /*6e50*/  CALL.REL.NOINC `($__internal_183_$__cuda_sm70_shflsync_down) ;  /* 0x000003d000007944 */ /* 0x000fea0003c00000 */
        /* <DEDUP_REMOVED lines=8> */
[----:B------:R-:W-:Y:S05]  /*6ee0*/  CALL.REL.NOINC `($__internal_183_$__cuda_sm70_shflsync_down) ;  /* 0x0000034000007944 */ /* 0x000fea0003c00000 */
[----:B0-----:R-:W-:Y:S01]  /*6ef0*/  HFMA2.MMA R212, -RZ, RZ, 0, 9.5367431640625e-07 ;  /* 0x00000010ffd47435 */ /* 0x001fe200000001ff */
[----:B-1----:R-:W-:Y:S02]  /*6f00*/  MOV R78, R210 ;  /* 0x000000d2004e7202 */ /* 0x002fe40000000f00 */
[----:B------:R-:W-:Y:S02]  /*6f10*/  MOV R203, R79 ;  /* 0x0000004f00cb7202 */ /* 0x000fe40000000f00 */
[----:B------:R-:W-:Y:S02]  /*6f20*/  MOV R210, 0x1f ;  /* 0x0000001f00d27802 */ /* 0x000fe40000000f00 */
[----:B------:R-:W-:Y:S02]  /*6f30*/  MOV R205, 0xffffffff ;  /* 0xffffffff00cd7802 */ /* 0x000fe40000000f00 */
[----:B------:R-:W-:Y:S02]  /*6f40*/  MOV R76, 0x6f60 ;  /* 0x00006f60004c7802 */ /* 0x000fe40000000f00 */
[----:B------:R-:W-:Y:S05]  /*6f50*/  CALL.REL.NOINC `($__internal_183_$__cuda_sm70_shflsync_down) ;  /* 0x000002d000007944 */ /* 0x000fea0003c00000 */
[----:B-1----:R-:W-:Y:S01]  /*6f60*/  @!P0 FFMA.FTZ R79, R201, R210, R79 ;  /* 0x000000d2c94f8223 */ /* 0x002fe2000001004f */
[----:B0-----:R-:W-:Y:S01]  /*6f70*/  HFMA2.MMA R212, -RZ, RZ, 0, 0 ;  /* 0x00000000ffd47435 */ /* 0x001fe200000001ff */
[----:B------:R-:W-:Y:S01]  /*6f80*/  @!P0 FMUL.FTZ R201, R78, R201 ;  /* 0x000000c94ec98220 */ /* 0x000fe20000410000 */
[----:B------:R-:W-:-:S02]  /*6f90*/  MOV R205, 0x1f ;  /* 0x0000001f00cd7802 */ /* 0x000fc40000000f00 */
[----:B------:R-:W-:Y:S02]  /*6fa0*/  MOV R214, 0xffffffff ;  /* 0xffffffff00d67802 */ /* 0x000fe40000000f00 */
[----:B------:R-:W-:Y:S02]  /*6fb0*/  MOV R207, R201 ;  /* 0x000000c900cf7202 */ /* 0x000fe40000000f00 */
[----:B------:R-:W-:Y:S02]  /*6fc0*/  MOV R76, 0x6fe0 ;  /* 0x00006fe0004c7802 */ /* 0x000fe40000000f00 */
[----:B------:R-:W-:Y:S05]  /*6fd0*/  CALL.REL.NOINC `($__internal_184_$__cuda_sm70_shflsync_idx_p) ;  /* 0x0000029000007944 */ /* 0x000fea0003c00000 */
[----:B0-----:R-:W-:Y:S01]  /*6fe0*/  HFMA2.MMA R212, -RZ, RZ, 0, 0 ;  /* 0x00000000ffd47435 */ /* 0x001fe200000001ff */
[----:B-1----:R-:W-:Y:S02]  /*6ff0*/  MOV R78, R205 ;  /* 0x000000cd004e7202 */ /* 0x002fe40000000f00 */
[----:B------:R-:W-:Y:S02]  /*7000*/  MOV R207, R79 ;  /* 0x0000004f00cf7202 */ /* 0x000fe40000000f00 */
[----:B------:R-:W-:Y:S02]  /*7010*/  MOV R205, 0x1f ;  /* 0x0000001f00cd7802 */ /* 0x000fe40000000f00 */
[----:B------:R-:W-:-:S02]  /*7020*/  MOV R214, 0xffffffff ;  /* 0xffffffff00d67802 */ /* 0x000fc40000000f00 */
[----:B------:R-:W-:Y:S02]  /*7030*/  MOV R76, 0x7050 ;  /* 0x00007050004c7802 */ /* 0x000fe40000000f00 */
[----:B------:R-:W-:Y:S05]  /*7040*/  CALL.REL.NOINC `($__internal_184_$__cuda_sm70_shflsync_idx_p) ;  /* 0x0000022000007944 */ /* 0x000fea0003c00000 */
[----:B0-----:R-:W-:Y:S01]  /*7050*/  HFMA2.MMA R212, -RZ, RZ, 0, 5.9604644775390625e-08 ;  /* 0x00000001ffd47435 */ /* 0x001fe200000001ff */
[----:B-1----:R-:W-:Y:S02]  /*7060*/  MOV R83, R205 ;  /* 0x000000cd00537202 */ /* 0x002fe40000000f00 */
[----:B------:R-:W-:Y:S02]  /*7070*/  MOV R82, R78 ;  /* 0x0000004e00527202 */ /* 0x000fe40000000f00 */
[----:B------:R-:W-:Y:S02]  /*7080*/  MOV R203, R201 ;  /* 0x000000c900cb7202 */ /* 0x000fe40000000f00 */
[----:B------:R-:W-:Y:S02]  /*7090*/  MOV R210, 0x1f ;  /* 0x0000001f00d27802 */ /* 0x000fe40000000f00 */
[----:B------:R-:W-:Y:S02]  /*70a0*/  MOV R205, 0xffffffff ;  /* 0xffffffff00cd7802 */ /* 0x000fe40000000f00 */
[----:B------:R-:W-:-:S02]  /*70b0*/  MOV R76, 0x70d0 ;  /* 0x000070d0004c7802 */ /* 0x000fc40000000f00 */
[----:B------:R-:W-:Y:S05]  /*70c0*/  CALL.REL.NOINC `($__internal_183_$__cuda_sm70_shflsync_down) ;  /* 0x0000016000007944 */ /* 0x000fea0003c00000 */
[----:B0-----:R-:W-:Y:S01]  /*70d0*/  HFMA2.MMA R212, -RZ, RZ, 0, 5.9604644775390625e-08 ;  /* 0x00000001ffd47435 */ /* 0x001fe200000001ff */
[----:B-1----:R-:W-:-:S02]  /*70e0*/  MOV R78, R210 ;  /* 0x000000d2004e7202 */ /* 0x002fc40000000f00 */
[----:B------:R-:W-:Y:S02]  /*70f0*/  MOV R203, R79 ;  /* 0x0000004f00cb7202 */ /* 0x000fe40000000f00 */
[----:B------:R-:W-:Y:S02]  /*7100*/  MOV R210, 0x1f ;  /* 0x0000001f00d27802 */ /* 0x000fe40000000f00 */
[----:B------:R-:W-:Y:S02]  /*7110*/  MOV R205, 0xffffffff ;  /* 0xffffffff00cd7802 */ /* 0x000fe40000000f00 */
[----:B------:R-:W-:Y:S02]  /*7120*/  MOV R76, 0x7140 ;  /* 0x00007140004c7802 */ /* 0x000fe40000000f00 */
[----:B------:R-:W-:Y:S05]  /*7130*/  CALL.REL.NOINC `($__internal_183_$__cuda_sm70_shflsync_down) ;  /* 0x000000f000007944 */ /* 0x000fea0003c00000 */
[----:B0-----:R-:W-:Y:S01]  /*7140*/  HFMA2.MMA R212, -RZ, RZ, 0, 0 ;  /* 0x00000000ffd47435 */ /* 0x001fe200000001ff */
[----:B------:R-:W-:Y:S02]  /*7150*/  MOV R201, R78 ;  /* 0x0000004e00c97202 */ /* 0x000fe40000000f00 */
[----:B------:R-:W-:Y:S02]  /*7160*/  MOV R207, R80 ;  /* 0x0000005000cf7202 */ /* 0x000fe40000000f00 */
[----:B------:R-:W-:-:S02]  /*7170*/  MOV R205, 0x1f ;  /* 0x0000001f00cd7802 */ /* 0x000fc40000000f00 */
[----:B------:R-:W-:Y:S02]  /*7180*/  MOV R214, 0xffffffff ;  /* 0xffffffff00d67802 */ /* 0x000fe40000000f00 */
[----:B------:R-:W-:Y:S02]  /*7190*/  MOV R76, 0x71b0 ;  /* 0x000071b0004c7802 */ /* 0x000fe40000000f00 */
[----:B-1----:R-:W-:Y:S05]  /*71a0*/  CALL.REL.NOINC `($__internal_184_$__cuda_sm70_shflsync_idx_p) ;  /* 0x000000c000007944 */ /* 0x002fea0003c00000 */
[----:B0-----:R-:W-:Y:S01]  /*71b0*/  HFMA2.MMA R212, -RZ, RZ, 0, 0 ;  /* 0x00000000ffd47435 */ /* 0x001fe200000001ff */
[----:B-1----:R-:W-:Y:S02]  /*71c0*/  MOV R203, R205 ;  /* 0x000000cd00cb7202 */ /* 0x002fe40000000f00 */
[----:B------:R-:W-:Y:S02]  /*71d0*/  MOV R207, R81 ;  /* 0x0000005100cf7202 */ /* 0x000fe40000000f00 */
[----:B------:R-:W-:Y:S02]  /*71e0*/  MOV R205, 0x1f ;  /* 0x0000001f00cd7802 */ /* 0x000fe40000000f00 */
[----:B------:R-:W-:Y:S02]  /*71f0*/  MOV R214, 0xffffffff ;  /* 0xffffffff00d67802 */ /* 0x000fe40000000f00 */
[----:B------:R-:W-:-:S02]  /*7200*/  MOV R76, 0x7220 ;  /* 0x00007220004c7802 */ /* 0x000fc40000000f00 */
[----:B------:R-:W-:Y:S05]  /*7210*/  CALL.REL.NOINC `($__internal_184_$__cuda_sm70_shflsync_idx_p) ;  /* 0x0000005000007944 */ /* 0x000fea0003c00000 */
[----:B01----:R-:W-:Y:S05]  /*7220*/  BRA `(.L_x_4595) ;  /* 0xffffc7c000007947 */ /* 0x003fea000383ffff */
        .weak           $__internal_183_$__cuda_sm70_shflsync_down
        .type           $__internal_183_$__cuda_sm70_shflsync_down,@function
        .size           $__internal_183_$__cuda_sm70_shflsync_down,($__internal_184_$__cuda_sm70_shflsync_idx_p - $__internal_183_$__cuda_sm70_shflsync_down)
$__internal_183_$__cuda_sm70_shflsync_down:
[----:B------:R-:W-:Y:S01]  /*7230*/  HFMA2.MMA R77, -RZ, RZ, 0, 0 ;  /* 0x00000000ff4d7435 */ /* 0x000fe200000001ff */
[----:B------:R-:W-:Y:S04]  /*7240*/  WARPSYNC R205 ;  /* 0x000000cd00007348 */ /* 0x000fe80003800000 */
[----:B------:R0:W1:Y:S01]  /*7250*/  SHFL.DOWN PT, R210, R203, R212, R210 ;  /* 0x080000d4cbd27389 */ /* 0x00006200000e00d2 */
[----:B------:R-:W-:Y:S05]  /*7260*/  RET.REL.NODEC R76 `(_Z25selective_scan_bwd_kernelI32Selective_Scan_bwd_kernel_traitsILi64ELi16ELb1ELb1ELb1ELb0ELb1EffEEv12SSMParamsBwd) ;  /* 0xffff8d904c007950 */ /* 0x000fea0003c3ffff */
        .weak           $__internal_184_$__cuda_sm70_shflsync_idx_p
        .type           $__internal_184_$__cuda_sm70_shflsync_idx_p,@function
        .size           $__internal_184_$__cuda_sm70_shflsync_idx_p,($__internal_185_$__cuda_sm70_shflsync_up - $__internal_184_$__cuda_sm70_shflsync_idx_p)
$__internal_184_$__cuda_sm70_shflsync_idx_p:
[----:B------:R-:W-:Y:S01]  /*7270*/  MOV R77, 0x0 ;  /* 0x00000000004d7802 */ /* 0x000fe20000000f00 */
[----:B------:R-:W-:Y:S04]  /*7280*/  WARPSYNC R214 ;  /* 0x000000d600007348 */ /* 0x000fe80003800000 */
[----:B------:R0:W1:Y:S01]  /*7290*/  SHFL.IDX PT, R205, R207, R212, R205 ;  /* 0x000000d4cfcd7389 */ /* 0x00006200000e00cd */
[----:B------:R-:W-:Y:S05]  /*72a0*/  RET.REL.NODEC R76 `(_Z25selective_scan_bwd_kernelI32Selective_Scan_bwd_kernel_traitsILi64ELi16ELb1ELb1ELb1ELb0ELb1EffEEv12SSMParamsBwd) ;  /* 0xffff8d504c007950 */ /* 0x000fea0003c3ffff */
        .weak           $__internal_185_$__cuda_sm70_shflsync_up
        .type           $__internal_185_$__cuda_sm70_shflsync_up,@function
        .size           $__internal_185_$__cuda_sm70_shflsync_up,(.L_x_9001 - $__internal_185_$__cuda_sm70_shflsync_up)
$__internal_185_$__cuda_sm70_shflsync_up:
[----:B------:R-:W-:Y:S01]  /*72b0*/  HFMA2.MMA R77, -RZ, RZ, 0, 0 ;  /* 0x00000000ff4d7435 */ /* 0x000fe200000001ff */
[----:B------:R-:W-:Y:S04]  /*72c0*/  WARPSYNC R90 ;  /* 0x0000005a00007348 */ /* 0x000fe80003800000 */
[----:B------:R0:W1:Y:S01]  /*72d0*/  SHFL.UP PT, R83, R83, R88, R87 ;  /* 0x0400005853537389 */ /* 0x00006200000e0057 */
[----:B------:R-:W-:Y:S05]  /*72e0*/  RET.REL.NODEC R76 `(_Z25selective_scan_bwd_kernelI32Selective_Scan_bwd_kernel_traitsILi64ELi16ELb1ELb1ELb1ELb0ELb1EffEEv12SSMParamsBwd) ;  /* 0xffff8d104c007950 */ /* 0x000fea0003c3ffff */
.L_x_4596:
        /* <DEDUP_REMOVED lines=9> */
.L_x_9001:


//--------------------- .text._Z25selective_scan_bwd_kernelI32Selective_Scan_bwd_kernel_traitsILi64ELi16ELb1ELb1ELb1ELb1ELb0EffEEv12SSMParamsBwd --------------------------
	.section	.text._Z25selective_scan_bwd_kernelI32Selective_Scan_bwd_kernel_traitsILi64ELi16ELb1ELb1ELb1ELb1ELb0EffEEv12SSMParamsBwd,"ax",@progbits
	.sectioninfo	@"SHI_REGISTERS=254"
	.align	128
        .global         _Z25selective_scan_bwd_kernelI32Selective_Scan_bwd_kernel_traitsILi64ELi16ELb1ELb1ELb1ELb1ELb0EffEEv12SSMParamsBwd
        .type           _Z25selective_scan_bwd_kernelI32Selective_Scan_bwd_kernel_traitsILi64ELi16ELb1ELb1ELb1ELb1ELb0EffEEv12SSMParamsBwd,@function
        .size           _Z25selective_scan_bwd_kernelI32Selective_Scan_bwd_kernel_traitsILi64ELi16ELb1ELb1ELb1ELb1ELb0EffEEv12SSMParamsBwd,(.L_x_9004 - _Z25selective_scan_bwd_kernelI32Selective_Scan_bwd_kernel_traitsILi64ELi16ELb1ELb1ELb1ELb1ELb0EffEEv12SSMParamsBwd)
        .other          _Z25selective_scan_bwd_kernelI32Selective_Scan_bwd_kernel_traitsILi64ELi16ELb1ELb1ELb1ELb1ELb0EffEEv12SSMParamsBwd,@"STO_CUDA_ENTRY STV_DEFAULT"
_Z25selective_scan_bwd_kernelI32Selective_Scan_bwd_kernel_traitsILi64ELi16ELb1ELb1ELb1ELb1ELb0EffEEv12SSMParamsBwd:
.text._Z25selective_scan_bwd_kernelI32Selective_Scan_bwd_kernel_traitsILi64ELi16ELb1ELb1ELb1ELb1ELb0EffEEv12SSMParamsBwd:
        /* <DEDUP_REMOVED lines=16> */
[C---:B------:R-:W-:Y:S02]  /*0100*/  @P0 LEA.HI.X R3, R0.reuse, c[0x0][0x23c], R107, 0x2, P2 ;  /* 0x00008f0000030a11 */ /* 0x040fe400010f146b */
[----:B--2---:R-:W-:Y:S02]  /*0110*/  SHF.R.S32.HI R174, RZ, 0x1f, R109 ;  /* 0x0000001fffae7819 */ /* 0x004fe4000001146d */
[----:B------:R-:W-:Y:S01]  /*0120*/  @P1 LEA.HI.X R5, R0, c[0x0][0x254], R107, 0x2, P3 ;  /* 0x0000950000051a11 */ /* 0x000fe200018f146b */
[----:B------:R0:W5:Y:S01]  /*0130*/  @P0 LDG.E R106, [R2.64] ;  /* 0x00000004026a0981 */ /* 0x000162000c1e1900 */
[----:B-1----:R-:W-:Y:S01]  /*0140*/  IADD3 R6, R8, 0xffffffe, RZ ;  /* 0x0ffffffe08067810 */ /* 0x002fe20007ffe0ff */
[----:B------:R-:W-:Y:S01]  /*0150*/  IMAD R12, R174, c[0x0][0x1e0], RZ ;  /* 0x00007800ae0c7a24 */ /* 0x000fe200078e02ff */
[----:B------:R-:W-:Y:S01]  /*0160*/  LOP3.LUT R18, R0, c[0x0][0x178], RZ, 0x3c, !PT ;  /* 0x00005e0000127a12 */ /* 0x000fe200078e3cff */
[----:B------:R1:W5:Y:S01]  /*0170*/  @P1 LDG.E R108, [R4.64] ;  /* 0x00000004046c1981 */ /* 0x000362000c1e1900 */
[----:B------:R2:W3:Y:S01]  /*0180*/  F2I.FTZ.U32.TRUNC.NTZ R7, R6 ;  /* 0x0000000600077305 */ /* 0x0004e2000021f000 */
[----:B------:R-:W-:Y:S01]  /*0190*/  IMAD R8, R174, c[0x0][0x1d0], RZ ;  /* 0x00007400ae087a24 */ /* 0x000fe200078e02ff */
[----:B------:R-:W-:Y:S01]  /*01a0*/  ISETP.GE.AND P1, PT, R18, RZ, PT ;  /* 0x000000ff1200720c */ /* 0x000fe20003f26270 */
[C---:B------:R-:W-:Y:S01]  /*01b0*/  IMAD R13, R109.reuse, c[0x0][0x1e4], R12 ;  /* 0x000079006d0d7a24 */ /* 0x040fe200078e020c */
[----:B------:R-:W-:Y:S01]  /*01c0*/  ISETP.NE.AND P0, PT, RZ, c[0x0][0x178], PT ;  /* 0x00005e00ff007a0c */ /* 0x000fe20003f05270 */
[C---:B------:R-:W-:Y:S01]  /*01d0*/  IMAD R11, R109.reuse, c[0x0][0x1d4], R8 ;  /* 0x000075006d0b7a24 */ /* 0x040fe200078e0208 */
[----:B------:R-:W-:Y:S01]  /*01e0*/  CS2R R100, SRZ ;  /* 0x0000000000647805 */ /* 0x000fe2000001ff00 */
[----:B------:R-:W-:Y:S01]  /*01f0*/  IMAD R14, R174, c[0x0][0x278], RZ ;  /* 0x00009e00ae0e7a24 */ /* 0x000fe200078e02ff */
[----:B------:R-:W-:Y:S01]  /*0200*/  CS2R R102, SRZ ;  /* 0x0000000000667805 */ /* 0x000fe2000001ff00 */
[----:B--2---:R-:W-:Y:S01]  /*0210*/  HFMA2.MMA R6, -RZ, RZ, 0, 0 ;  /* 0x00000000ff067435 */ /* 0x004fe200000001ff */
[----:B-1----:R-:W-:Y:S01]  /*0220*/  IMAD.WIDE.U32 R4, R109, c[0x0][0x1e0], RZ ;  /* 0x000078006d047a25 */ /* 0x002fe200078e00ff */
[----:B------:R-:W-:Y:S01]  /*0230*/  HFMA2.MMA R111, -RZ, RZ, 0, 0 ;  /* 0x00000000ff6f7435 */ /* 0x000fe200000001ff */
[----:B------:R-:W-:-:S02]  /*0240*/  MOV R113, RZ ;  /* 0x000000ff00717202 */ /* 0x000fc40000000f00 */
[----:B------:R-:W-:Y:S01]  /*0250*/  IMAD R16, R174, c[0x0][0x190], RZ ;  /* 0x00006400ae107a24 */ /* 0x000fe200078e02ff */
[----:B------:R-:W-:Y:S01]  /*0260*/  IADD3 R5, R5, R13, RZ ;  /* 0x0000000d05057210 */ /* 0x000fe20007ffe0ff */
[C---:B------:R-:W-:Y:S01]  /*0270*/  IMAD.WIDE.U32 R8, R109.reuse, c[0x0][0x190], RZ ;  /* 0x000064006d087a25 */ /* 0x040fe200078e00ff */
[----:B---3--:R-:W-:Y:S02]  /*0280*/  IADD3 R10, RZ, -R7, RZ ;  /* 0x80000007ff0a7210 */ /* 0x008fe40007ffe0ff */
[----:B------:R-:W-:Y:S01]  /*0290*/  MOV R13, c[0x0][0x174] ;  /* 0x00005d00000d7a02 */ /* 0x000fe20000000f00 */
[----:B------:R-:W-:Y:S02]  /*02a0*/  IMAD R15, R109, c[0x0][0x194], R16 ;  /* 0x000065006d0f7a24 */ /* 0x000fe400078e0210 */
[----:B0-----:R-:W-:Y:S01]  /*02b0*/  IMAD R3, R10, R17, RZ ;  /* 0x000000110a037224 */ /* 0x001fe200078e02ff */
[----:B------:R-:W-:Y:S01]  /*02c0*/  IABS R10, R0 ;  /* 0x00000000000a7213 */ /* 0x000fe20000000000 */
[----:B------:R-:W-:Y:S01]  /*02d0*/  IMAD R19, R107, c[0x0][0x1e8], RZ ;  /* 0x00007a006b137a24 */ /* 0x000fe200078e02ff */
[----:B------:R-:W-:Y:S01]  /*02e0*/  ISETP.GE.AND P3, PT, R13, 0x1, PT ;  /* 0x000000010d00780c */ /* 0x000fe20003f66270 */
[----:B------:R-:W-:Y:S01]  /*02f0*/  IMAD.HI.U32 R7, R7, R3, R6 ;  /* 0x0000000307077227 */ /* 0x000fe200078e0006 */
[----:B------:R-:W-:-:S02]  /*0300*/  LEA R13, R13, 0xfffffc00, 0xa ;  /* 0xfffffc000d0d7811 */ /* 0x000fc400078e50ff */
[----:B------:R-:W-:Y:S01]  /*0310*/  IADD3 R9, R9, R15, RZ ;  /* 0x0000000f09097210 */ /* 0x000fe20007ffe0ff */
[----:B------:R-:W-:Y:S01]  /*0320*/  IMAD R21, R107, c[0x0][0x280], RZ ;  /* 0x0000a0006b157a24 */ /* 0x000fe200078e02ff */
[----:B------:R-:W-:Y:S01]  /*0330*/  SHF.R.S32.HI R15, RZ, 0x1f, R13 ;  /* 0x0000001fff0f7819 */ /* 0x000fe2000001140d */
[----:B------:R-:W-:-:S04]  /*0340*/  IMAD.HI.U32 R110, R7, R10, RZ ;  /* 0x0000000a076e7227 */ /* 0x000fc800078e00ff */
[----:B------:R-:W-:Y:S01]  /*0350*/  IMAD.WIDE.U32 R6, R109, c[0x0][0x278], RZ ;  /* 0x00009e006d067a25 */ /* 0x000fe200078e00ff */
[----:B------:R-:W-:-:S03]  /*0360*/  IADD3 R2, -R110, RZ, RZ ;  /* 0x000000ff6e027210 */ /* 0x000fc60007ffe1ff */
[----:B------:R-:W-:-:S04]  /*0370*/  IMAD.WIDE.U32 R4, R0, c[0x0][0x1e8], R4 ;  /* 0x00007a0000047a25 */ /* 0x000fc800078e0004 */
[----:B------:R-:W-:Y:S02]  /*0380*/  IMAD R10, R17, R2, R10 ;  /* 0x00000002110a7224 */ /* 0x000fe400078e020a */
[----:B------:R-:W-:-:S03]  /*0390*/  IMAD.WIDE.U32 R2, R109, c[0x0][0x1d0], RZ ;  /* 0x000074006d027a25 */ /* 0x000fc600078e00ff */
[----:B------:R-:W-:Y:S01]  /*03a0*/  ISETP.GT.U32.AND P4, PT, R17, R10, PT ;  /* 0x0000000a1100720c */ /* 0x000fe20003f84070 */
[C---:B------:R-:W-:Y:S01]  /*03b0*/  IMAD R19, R0.reuse, c[0x0][0x1ec], R19 ;  /* 0x00007b0000137a24 */ /* 0x040fe200078e0213 */
[----:B------:R-:W-:Y:S01]  /*03c0*/  IADD3 R3, R3, R11, RZ ;  /* 0x0000000b03037210 */ /* 0x000fe20007ffe0ff */
[----:B------:R-:W-:Y:S02]  /*03d0*/  IMAD R11, R109, c[0x0][0x27c], R14 ;  /* 0x00009f006d0b7a24 */ /* 0x000fe400078e020e */
[C---:B------:R-:W-:Y:S02]  /*03e0*/  IMAD R21, R0.reuse, c[0x0][0x284], R21 ;  /* 0x0000a10000157a24 */ /* 0x040fe400078e0215 */
[----:B------:R-:W-:Y:S01]  /*03f0*/  IMAD.WIDE.U32 R2, R0, c[0x0][0x1d8], R2 ;  /* 0x0000760000027a25 */ /* 0x000fe200078e0002 */
[----:B------:R-:W-:-:S03]  /*0400*/  IADD3 R7, R7, R11, RZ ;  /* 0x0000000b07077210 */ /* 0x000fc60007ffe0ff */
[----:B------:R-:W-:Y:S02]  /*0410*/  IMAD R12, R174, c[0x0][0x1b0], RZ ;  /* 0x00006c00ae0c7a24 */ /* 0x000fe400078e02ff */
[-C--:B------:R-:W-:Y:S01]  /*0420*/  @!P4 IADD3 R10, R10, -R17.reuse, RZ ;  /* 0x800000110a0ac210 */ /* 0x080fe20007ffe0ff */
[----:B------:R-:W-:Y:S01]  /*0430*/  IMAD.WIDE.U32 R6, R0, c[0x0][0x280], R6 ;  /* 0x0000a00000067a25 */ /* 0x000fe200078e0006 */
[----:B------:R-:W-:Y:S02]  /*0440*/  @!P4 IADD3 R110, R110, 0x1, RZ ;  /* 0x000000016e6ec810 */ /* 0x000fe40007ffe0ff */
[----:B------:R-:W-:Y:S01]  /*0450*/  ISETP.GE.U32.AND P2, PT, R10, R17, PT ;  /* 0x000000110a00720c */ /* 0x000fe20003f46070 */
[----:B------:R-:W-:Y:S01]  /*0460*/  IMAD R17, R107, c[0x0][0x1d8], RZ ;  /* 0x000076006b117a24 */ /* 0x000fe200078e02ff */
[----:B------:R-:W-:Y:S01]  /*0470*/  IADD3 R119, P4, R13, R4, RZ ;  /* 0x000000040d777210 */ /* 0x000fe20007f9e0ff */
[----:B------:R-:W-:Y:S01]  /*0480*/  IMAD.WIDE.U32 R10, R109, c[0x0][0x1b0], RZ ;  /* 0x00006c006d0a7a25 */ /* 0x000fe200078e00ff */
[----:B------:R-:W-:-:S02]  /*0490*/  IADD3 R121, P5, R13, R6, RZ ;  /* 0x000000060d797210 */ /* 0x000fc40007fbe0ff */
[C---:B------:R-:W-:Y:S01]  /*04a0*/  IADD3.X R4, R15.reuse, R5, R19, P4, !PT ;  /* 0x000000050f047210 */ /* 0x040fe200027fe413 */
[----:B------:R-:W-:Y:S01]  /*04b0*/  IMAD R17, R0, c[0x0][0x1dc], R17 ;  /* 0x0000770000117a24 */ /* 0x000fe200078e0211 */
[----:B------:R-:W-:Y:S01]  /*04c0*/  IADD3.X R6, R15, R7, R21, P5, !PT ;  /* 0x000000070f067210 */ /* 0x000fe20002ffe415 */
[----:B------:R-:W-:-:S04]  /*04d0*/  IMAD R23, R109, c[0x0][0x1b4], R12 ;  /* 0x00006d006d177a24 */ /* 0x000fc800078e020c */
[----:B------:R-:W-:Y:S02]  /*04e0*/  @P2 IADD3 R110, R110, 0x1, RZ ;  /* 0x000000016e6e2810 */ /* 0x000fe40007ffe0ff */
[----:B------:R-:W-:Y:S02]  /*04f0*/  IADD3 R117, P2, R13, R2, RZ ;  /* 0x000000020d757210 */ /* 0x000fe40007f5e0ff */
[----:B------:R-:W-:Y:S02]  /*0500*/  @!P1 IADD3 R110, -R110, RZ, RZ ;  /* 0x000000ff6e6e9210 */ /* 0x000fe40007ffe1ff */
[----:B------:R-:W-:Y:S02]  /*0510*/  @!P0 LOP3.LUT R110, RZ, c[0x0][0x178], RZ, 0x33, !PT ;  /* 0x00005e00ff6e8a12 */ /* 0x000fe400078e33ff */
[----:B------:R-:W-:Y:S02]  /*0520*/  IADD3.X R2, R15, R3, R17, P2, !PT ;  /* 0x000000030f027210 */ /* 0x000fe400017fe411 */
[----:B------:R-:W-:Y:S01]  /*0530*/  LEA R116, P0, R117, c[0x0][0x240], 0x2 ;  /* 0x0000900075747a11 */ /* 0x000fe200078010ff */
[----:B------:R-:W-:Y:S01]  /*0540*/  IMAD.WIDE.U32 R8, R110, c[0x0][0x1a8], R8 ;  /* 0x00006a006e087a25 */ /* 0x000fe200078e0008 */
[----:B------:R-:W-:-:S02]  /*0550*/  SHF.R.S32.HI R175, RZ, 0x1f, R110 ;  /* 0x0000001fffaf7819 */ /* 0x000fc4000001146e */
[----:B------:R-:W-:Y:S02]  /*0560*/  LEA.HI.X R117, R117, c[0x0][0x244], R2, 0x2, P0 ;  /* 0x0000910075757a11 */ /* 0x000fe400000f1402 */
[----:B------:R-:W-:Y:S01]  /*0570*/  ISETP.NE.U32.AND P0, PT, RZ, c[0x0][0x260], PT ;  /* 0x00009800ff007a0c */ /* 0x000fe20003f05070 */
[----:B------:R-:W-:Y:S01]  /*0580*/  IMAD R3, R175, c[0x0][0x1a8], RZ ;  /* 0x00006a00af037a24 */ /* 0x000fe200078e02ff */
        /* <DEDUP_REMOVED lines=11> */
[----:B------:R-:W-:Y:S01]  /*0640*/  IADD3 R122, P5, R13, R8, RZ ;  /* 0x000000080d7a7210 */ /* 0x000fe20007fbe0ff */
[----:B------:R-:W-:Y:S01]  /*0650*/  @P0 IMAD R2, R109, c[0x0][0x164], R0 ;  /* 0x000059006d020a24 */ /* 0x000fe200078e0200 */
[----:B------:R-:W-:Y:S01]  /*0660*/  ISETP.NE.AND.EX P1, PT, RZ, c[0x0][0x32c], PT, P1 ;  /* 0x0000cb00ff007a0c */ /* 0x000fe20003f25310 */
[----:B------:R-:W-:Y:S01]  /*0670*/  IMAD.WIDE.U32 R10, R110, c[0x0][0x1c8], R10 ;  /* 0x000072006e0a7a25 */ /* 0x000fe200078e000a */
[----:B------:R-:W-:-:S02]  /*0680*/  ISETP.NE.AND.EX P2, PT, RZ, c[0x0][0x34c], PT, P2 ;  /* 0x0000d300ff007a0c */ /* 0x000fc40003f45320 */
[----:B------:R-:W-:Y:S01]  /*0690*/  IADD3 R8, R9, R3, RZ ;  /* 0x0000000309087210 */ /* 0x000fe20007ffe0ff */
[----:B------:R-:W-:Y:S01]  /*06a0*/  @P0 IMAD R2, R2, c[0x0][0x174], RZ ;  /* 0x00005d0002020a24 */ /* 0x000fe200078e02ff */
[----:B------:R-:W-:Y:S02]  /*06b0*/  IADD3 R13, P4, R13, R10, RZ ;  /* 0x0000000a0d0d7210 */ /* 0x000fe40007f9e0ff */
[----:B------:R-:W-:Y:S01]  /*06c0*/  IADD3.X R3, R15, R8, RZ, P5, !PT ;  /* 0x000000080f037210 */ /* 0x000fe20002ffe4ff */
[----:B------:R-:W-:Y:S01]  /*06d0*/  @P0 IMAD R2, R2, c[0x0][0x16c], RZ ;  /* 0x00005b0002020a24 */ /* 0x000fe200078e02ff */
[C---:B------:R-:W-:Y:S02]  /*06e0*/  LEA R115, P5, R122.reuse, c[0x0][0x228], 0x2 ;  /* 0x00008a007a737a11 */ /* 0x040fe400078a10ff */
[----:B------:R-:W-:Y:S02]  /*06f0*/  IADD3 R124, R11, R5, RZ ;  /* 0x000000050b7c7210 */ /* 0x000fe40007ffe0ff */
        /* <DEDUP_REMOVED lines=21> */
.L_x_4679:
        /* <DEDUP_REMOVED lines=12> */
[----:B------:R-:W-:-:S05]  /*0910*/  IMAD R7, R114, 0x3, R7 ;  /* 0x0000000372077824 */ /* 0x000fca00078e0207 */
[----:B------:R-:W-:Y:S01]  /*0920*/  SHF.L.U32 R130, R7, 0x4, RZ ;  /* 0x0000000407827819 */ /* 0x000fe200000006ff */
[----:B--2---:R-:W-:Y:S04]  /*0930*/  STS.128 [R129], R12 ;  /* 0x0000000c81007388 */ /* 0x004fe80000000c00 */
[----:B---3--:R-:W-:Y:S04]  /*0940*/  STS.128 [R129+0x200], R16 ;  /* 0x0002001081007388 */ /* 0x008fe80000000c00 */
[----:B----4-:R0:W-:Y:S04]  /*0950*/  STS.128 [R129+0x400], R20 ;  /* 0x0004001481007388 */ /* 0x0101e80000000c00 */
[----:B------:R1:W-:Y:S01]  /*0960*/  STS.128 [R129+0x600], R24 ;  /* 0x0006001881007388 */ /* 0x0003e20000000c00 */
[----:B------:R-:W-:-:S06]  /*0970*/  NOP ;  /* 0x0000000000007918 */ /* 0x000fcc0000000000 */
[----:B------:R-:W-:Y:S04]  /*0980*/  LDS.128 R4, [R130] ;  /* 0x0000000082047984 */ /* 0x000fe80000000c00 */
[----:B------:R-:W-:Y:S04]  /*0990*/  LDS.128 R8, [R130+0x10] ;  /* 0x0000100082087984 */ /* 0x000fe80000000c00 */
[----:B------:R-:W-:Y:S04]  /*09a0*/  LDS.128 R12, [R130+0x20] ;  /* 0x00002000820c7984 */ /* 0x000fe80000000c00 */
[----:B------:R-:W-:Y:S04]  /*09b0*/  LDS.128 R16, [R130+0x30] ;  /* 0x0000300082107984 */ /* 0x000fe80000000c00 */
[----:B------:R-:W-:Y:S06]  /*09c0*/  BAR.SYNC.DEFER_BLOCKING 0x0 ;  /* 0x0000000000007b1d */ /* 0x000fec0000010000 */
[----:B0-----:R-:W2:Y:S04]  /*09d0*/  LDG.E.128 R20, [R104.64] ;  /* 0x0000000468147981 */ /* 0x001ea8000c1e1d00 */
[----:B-1----:R-:W3:Y:S04]  /*09e0*/  LDG.E.128 R24, [R104.64+0x200] ;  /* 0x0002000468187981 */ /* 0x002ee8000c1e1d00 */
[----:B------:R-:W4:Y:S04]  /*09f0*/  LDG.E.128 R28, [R104.64+0x400] ;  /* 0x00040004681c7981 */ /* 0x000f28000c1e1d00 */
[----:B------:R-:W4:Y:S01]  /*0a00*/  LDG.E.128 R32, [R104.64+0x600] ;  /* 0x0006000468207981 */ /* 0x000f22000c1e1d00 */
[----:B------:R-:W-:-:S03]  /*0a10*/  IMAD.WIDE R48, R128, 0x10, R120 ;  /* 0x0000001080307825 */ /* 0x000fc600078e0278 */
[----:B--2---:R-:W-:Y:S04]  /*0a20*/  STS.128 [R129], R20 ;  /* 0x0000001481007388 */ /* 0x004fe80000000c00 */
[----:B---3--:R-:W-:Y:S04]  /*0a30*/  STS.128 [R129+0x200], R24 ;  /* 0x0002001881007388 */ /* 0x008fe80000000c00 */
[----:B----4-:R-:W-:Y:S04]  /*0a40*/  STS.128 [R129+0x400], R28 ;  /* 0x0004001c81007388 */ /* 0x010fe80000000c00 */
[----:B------:R-:W-:Y:S01]  /*0a50*/  STS.128 [R129+0x600], R32 ;  /* 0x0006002081007388 */ /* 0x000fe20000000c00 */
[----:B------:R-:W-:-:S06]  /*0a60*/  NOP ;  /* 0x0000000000007918 */ /* 0x000fcc0000000000 */
[----:B------:R-:W-:Y:S04]  /*0a70*/  LDS.128 R52, [R130+0x10] ;  /* 0x0000100082347984 */ /* 0x000fe80000000c00 */
[----:B------:R-:W-:Y:S04]  /*0a80*/  LDS.128 R40, [R130+0x20] ;  /* 0x0000200082287984 */ /* 0x000fe80000000c00 */
[----:B------:R-:W-:Y:S04]  /*0a90*/  LDS.128 R36, [R130+0x30] ;  /* 0x0000300082247984 */ /* 0x000fe80000000c00 */
[----:B------:R-:W0:Y:S04]  /*0aa0*/  LDS.128 R44, [R130] ;  /* 0x00000000822c7984 */ /* 0x000e280000000c00 */
        /* <DEDUP_REMOVED lines=21> */
[----:B--2---:R0:W-:Y:S04]  /*0c00*/  STS.128 [R129], R56 ;  /* 0x0000003881007388 */ /* 0x0041e80000000c00 */
[----:B---3--:R0:W-:Y:S04]  /*0c10*/  STS.128 [R129+0x200], R60 ;  /* 0x0002003c81007388 */ /* 0x0081e80000000c00 */
[----:B----4-:R0:W-:Y:S04]  /*0c20*/  STS.128 [R129+0x400], R64 ;  /* 0x0004004081007388 */ /* 0x0101e80000000c00 */
[----:B------:R0:W-:Y:S01]  /*0c30*/  STS.128 [R129+0x600], R68 ;  /* 0x0006004481007388 */ /* 0x0001e20000000c00 */
[----:B------:R-:W-:-:S06]  /*0c40*/  NOP ;  /* 0x0000000000007918 */ /* 0x000fcc0000000000 */
[----:B------:R0:W1:Y:S04]  /*0c50*/  LDS.128 R20, [R130+0x10] ;  /* 0x0000100082147984 */ /* 0x0000680000000c00 */
[----:B------:R0:W2:Y:S04]  /*0c60*/  LDS.128 R24, [R130+0x20] ;  /* 0x0000200082187984 */ /* 0x0000a80000000c00 */
[----:B------:R0:W3:Y:S04]  /*0c70*/  LDS.128 R28, [R130+0x30] ;  /* 0x00003000821c7984 */ /* 0x0000e80000000c00 */
[----:B------:R0:W4:Y:S01]  /*0c80*/  LDS.128 R32, [R130] ;  /* 0x0000000082207984 */ /* 0x0001220000000c00 */
        /* <DEDUP_REMOVED lines=32> */
.L_x_4599:
[----:B------:R-:W-:Y:S05]  /*0e90*/  BSYNC B0 ;  /* 0x0000000000007941 */ /* 0x000fea0003800000 */
.L_x_4598:
        /* <DEDUP_REMOVED lines=35> */
.L_x_4601:
[----:B------:R-:W-:Y:S05]  /*10d0*/  BSYNC B0 ;  /* 0x0000000000007941 */ /* 0x000fea0003800000 */
.L_x_4600:
        /* <DEDUP_REMOVED lines=35> */
.L_x_4603:
[----:B------:R-:W-:Y:S05]  /*1310*/  BSYNC B0 ;  /* 0x0000000000007941 */ /* 0x000fea0003800000 */
.L_x_4602:
        /* <DEDUP_REMOVED lines=35> */
.L_x_4605:
[----:B------:R-:W-:Y:S05]  /*1550*/  BSYNC B0 ;  /* 0x0000000000007941 */ /* 0x000fea0003800000 */
.L_x_4604:
        /* <DEDUP_REMOVED lines=35> */
.L_x_4607:
[----:B------:R-:W-:Y:S05]  /*1790*/  BSYNC B0 ;  /* 0x0000000000007941 */ /* 0x000fea0003800000 */
.L_x_4606:
        /* <DEDUP_REMOVED lines=40> */
.L_x_4609:
[----:B------:R-:W-:Y:S05]  /*1a20*/  BSYNC B0 ;  /* 0x0000000000007941 */ /* 0x000fea0003800000 */
.L_x_4608:
        /* <DEDUP_REMOVED lines=38> */
.L_x_4611:
[----:B------:R-:W-:Y:S05]  /*1c90*/  BSYNC B0 ;  /* 0x0000000000007941 */ /* 0x000fea0003800000 */
.L_x_4610:
        /* <DEDUP_REMOVED lines=38> */
.L_x_4613:
[----:B------:R-:W-:Y:S05]  /*1f00*/  BSYNC B0 ;  /* 0x0000000000007941 */ /* 0x000fea0003800000 */
.L_x_4612:
        /* <DEDUP_REMOVED lines=38> */
.L_x_4615:
[----:B------:R-:W-:Y:S05]  /*2170*/  BSYNC B0 ;  /* 0x0000000000007941 */ /* 0x000fea0003800000 */
.L_x_4614:
        /* <DEDUP_REMOVED lines=38> */
.L_x_4617:
[----:B------:R-:W-:Y:S05]  /*23e0*/  BSYNC B0 ;  /* 0x0000000000007941 */ /* 0x000fea0003800000 */
.L_x_4616:
        /* <DEDUP_REMOVED lines=40> */
.L_x_4619:
[----:B------:R-:W-:Y:S05]  /*2670*/  BSYNC B0 ;  /* 0x0000000000007941 */ /* 0x000fea0003800000 */
.L_x_4618:
        /* <DEDUP_REMOVED lines=33> */
.L_x_4621:
[----:B------:R-:W-:Y:S05]  /*2890*/  BSYNC B0 ;  /* 0x0000000000007941 */ /* 0x000fea0003800000 */
.L_x_4620:
        /* <DEDUP_REMOVED lines=33> */
.L_x_4623:
[----:B------:R-:W-:Y:S05]  /*2ab0*/  BSYNC B0 ;  /* 0x0000000000007941 */ /* 0x000fea0003800000 */
.L_x_4622:
        /* <DEDUP_REMOVED lines=33> */
.L_x_4625:
[----:B------:R-:W-:Y:S05]  /*2cd0*/  BSYNC B0 ;  /* 0x0000000000007941 */ /* 0x000fea0003800000 */
.L_x_4624:
        /* <DEDUP_REMOVED lines=33> */
.L_x_4627:
[----:B------:R-:W-:Y:S05]  /*2ef0*/  BSYNC B0 ;  /* 0x0000000000007941 */ /* 0x000fea0003800000 */
.L_x_4626:
        /* <DEDUP_REMOVED lines=33> */
.L_x_4629:
[----:B------:R-:W-:Y:S05]  /*3110*/  BSYNC B0 ;  /* 0x0000000000007941 */ /* 0x000fea0003800000 */
.L_x_4628:
        /* <DEDUP_REMOVED lines=21> */
[----:B------:R-:W-:-:S08]  /*3270*/  MOV R39, RZ ;  /* 0x000000ff00277202 */ /* 0x000fd00000000f00 */
.L_x_4678:
        /* <DEDUP_REMOVED lines=27> */
[----:B------:R0:W4:Y:S03]  /*3430*/  LDG.E R150, [R150.64] ;  /* 0x0000000496967981 */ /* 0x000126000c1e1900 */
[----:B------:R-:W-:-:S05]  /*3440*/  LEA.HI.X R153, R88, R124, R85, 0x2, P0 ;  /* 0x0000007c58997211 */ /* 0x000fca00000f1455 */
        /* <DEDUP_REMOVED lines=8> */
[----:B------:R3:W4:Y:S04]  /*34d0*/  LDG.E.128 R92, [R152.64+0x400] ;  /* 0x00040004985c7981 */ /* 0x000728000c1e1d00 */
[----:B------:R3:W4:Y:S01]  /*34e0*/  LDG.E.128 R96, [R152.64+0x600] ;  /* 0x0006000498607981 */ /* 0x000722000c1e1d00 */
[----:B0-----:R-:W-:-:S02]  /*34f0*/  IADD3 R151, R125, -0x1, RZ ;  /* 0xffffffff7d977810 */ /* 0x001fc40007ffe0ff */
[C---:B------:R-:W-:Y:S01]  /*3500*/  ISETP.NE.AND P1, PT, R112.reuse, RZ, PT ;  /* 0x000000ff7000720c */ /* 0x040fe20003f25270 */
[----:B------:R-:W-:Y:S01]  /*3510*/  LDS.128 R72, [R130+0x10] ;  /* 0x0000100082487984 */ /* 0x000fe20000000c00 */
[----:B-1----:R-:W-:Y:S02]  /*3520*/  LEA.HI R68, R151, R151, RZ, 0x1 ;  /* 0x0000009797447211 */ /* 0x002fe400078f08ff */
[----:B------:R-:W-:Y:S01]  /*3530*/  SHF.L.U32 R69, R112, 0x2, RZ ;  /* 0x0000000270457819 */ /* 0x000fe200000006ff */
[----:B------:R-:W-:Y:S01]  /*3540*/  LDS.128 R76, [R130+0x20] ;  /* 0x00002000824c7984 */ /* 0x000fe20000000c00 */
[----:B------:R-:W-:Y:S02]  /*3550*/  LOP3.LUT R68, R68, 0xfffffe, RZ, 0xc0, !PT ;  /* 0x00fffffe44447812 */ /* 0x000fe400078ec0ff */
[----:B------:R-:W-:Y:S01]  /*3560*/  LOP3.LUT R69, R69, 0xffffff80, RZ, 0xc0, !PT ;  /* 0xffffff8045457812 */ /* 0x000fe200078ec0ff */
[----:B------:R-:W-:Y:S01]  /*3570*/  LDS.128 R80, [R130+0x30] ;  /* 0x0000300082507984 */ /* 0x000fe20000000c00 */
[----:B------:R-:W-:Y:S01]  /*3580*/  IADD3 R68, R151, -R68, RZ ;  /* 0x8000004497447210 */ /* 0x000fe20007ffe0ff */
[----:B------:R-:W-:Y:S01]  /*3590*/  FMUL.FTZ R171, R150, 1.4426950216293334961 ;  /* 0x3fb8aa3b96ab7820 */ /* 0x000fe20000410000 */
[----:B------:R-:W-:-:S02]  /*35a0*/  IADD3 R151, R112, 0x200, RZ ;  /* 0x0000020070977810 */ /* 0x000fc40007ffe0ff */
[----:B---3--:R-:W-:Y:S02]  /*35b0*/  IADD3 R153, R69, R114, RZ ;  /* 0x0000007245997210 */ /* 0x008fe40007ffe0ff */
[----:B------:R-:W-:Y:S02]  /*35c0*/  @!P1 LEA R151, R68, R147, 0x8 ;  /* 0x0000009344979211 */ /* 0x000fe400078e40ff */
[----:B------:R0:W1:Y:S01]  /*35d0*/  LDS.128 R68, [R130] ;  /* 0x0000000082447984 */ /* 0x0000620000000c00 */
[----:B------:R-:W-:-:S06]  /*35e0*/  FMUL.FTZ R193, R171, R135 ;  /* 0x00000087abc17220 */ /* 0x000fcc0000410000 */
[----:B------:R-:W-:Y:S01]  /*35f0*/  MUFU.EX2 R193, R193 ;  /* 0x000000c100c17308 */ /* 0x000fe20000000800 */
[----:B------:R-:W-:Y:S01]  /*3600*/  IMAD R156, R114, 0x3, R153 ;  /* 0x00000003729c7824 */ /* 0x000fe200078e0299 */
[----:B--2---:R-:W-:Y:S02]  /*3610*/  SHF.L.U32 R129, R153, 0x4, RZ ;  /* 0x0000000499817819 */ /* 0x004fe400000006ff */
[----:B------:R-:W-:Y:S02]  /*3620*/  LOP3.LUT P0, RZ, R112, 0x1f, RZ, 0xc0, !PT ;  /* 0x0000001f70ff7812 */ /* 0x000fe4000780c0ff */
[----:B0-----:R-:W-:Y:S01]  /*3630*/  SHF.L.U32 R130, R156, 0x4, RZ ;  /* 0x000000049c827819 */ /* 0x001fe200000006ff */
[----:B------:R-:W-:Y:S01]  /*3640*/  FMUL.FTZ R157, R171, R136 ;  /* 0x00000088ab9d7220 */ /* 0x000fe20000410000 */
[----:B------:R-:W-:Y:S02]  /*3650*/  SHF.L.U32 R158, R151, 0x2, RZ ;  /* 0x00000002979e7819 */ /* 0x000fe400000006ff */
[----:B------:R-:W-:Y:S01]  /*3660*/  ISETP.LT.OR P0, PT, R125, 0x2, P0 ;  /* 0x000000027d00780c */ /* 0x000fe20000701670 */
[----:B------:R-:W-:-:S02]  /*3670*/  FMUL.FTZ R156, R171, R137 ;  /* 0x00000089ab9c7220 */ /* 0x000fc40000410000 */
[----:B------:R-:W0:Y:S01]  /*3680*/  MUFU.EX2 R157, R157 ;  /* 0x0000009d009d7308 */ /* 0x000e220000000800 */
[C---:B------:R-:W-:Y:S02]  /*3690*/  FMUL.FTZ R151, R171.reuse, R138 ;  /* 0x0000008aab977220 */ /* 0x040fe40000410000 */
[----:B------:R-:W-:-:S05]  /*36a0*/  FMUL.FTZ R176, R171, R131 ;  /* 0x00000083abb07220 */ /* 0x000fca0000410000 */
[----:B------:R-:W2:Y:S01]  /*36b0*/  MUFU.EX2 R156, R156 ;  /* 0x0000009c009c7308 */ /* 0x000ea20000000800 */
[----:B------:R-:W-:Y:S01]  /*36c0*/  FMUL.FTZ R163, R4, R135 ;  /* 0x0000008704a37220 */ /* 0x000fe20000410000 */
[----:B------:R-:W-:Y:S01]  /*36d0*/  @!P0 IADD3 R152, R125, -0x2, RZ ;  /* 0xfffffffe7d988810 */ /* 0x000fe20007ffe0ff */
[----:B------:R-:W-:Y:S02]  /*36e0*/  FMUL.FTZ R160, R5, R136 ;  /* 0x0000008805a07220 */ /* 0x000fe40000410000 */
[----:B------:R-:W-:-:S03]  /*36f0*/  FMUL.FTZ R182, R171, R132 ;  /* 0x00000084abb67220 */ /* 0x000fc60000410000 */
[----:B------:R-:W3:Y:S01]  /*3700*/  MUFU.EX2 R151, R151 ;  /* 0x0000009700977308 */ /* 0x000ee20000000800 */
[----:B------:R-:W-:Y:S02]  /*3710*/  FMUL.FTZ R159, R6, R137 ;  /* 0x00000089069f7220 */ /* 0x000fe40000410000 */
[----:B------:R-:W-:Y:S02]  /*3720*/  @!P0 IMAD R155, R152, c[0x0][0x16c], R147 ;  /* 0x00005b00989b8a24 */ /* 0x000fe400078e0293 */
[----:B-1----:R-:W-:-:S03]  /*3730*/  FMUL.FTZ R160, R160, R69 ;  /* 0x00000045a0a07220 */ /* 0x002fc60000410000 */
[----:B------:R-:W1:Y:S01]  /*3740*/  MUFU.EX2 R176, R176 ;  /* 0x000000b000b07308 */ /* 0x000e620000000800 */
[----:B------:R-:W-:Y:S01]  /*3750*/  FMUL.FTZ R181, R171, R133 ;  /* 0x00000085abb57220 */ /* 0x000fe20000410000 */
[----:B------:R-:W-:Y:S01]  /*3760*/  MOV R153, RZ ;  /* 0x000000ff00997202 */ /* 0x000fe20000000f00 */
[----:B0-----:R-:W-:Y:S01]  /*3770*/  FMUL.FTZ R173, R193, R157 ;  /* 0x0000009dc1ad7220 */ /* 0x001fe20000410000 */
[----:B------:R-:W-:Y:S01]  /*3780*/  MOV R152, 0x3f800000 ;  /* 0x3f80000000987802 */ /* 0x000fe20000000f00 */
[----:B------:R-:W-:Y:S02]  /*3790*/  FMUL.FTZ R162, R7, R138 ;  /* 0x0000008a07a27220 */ /* 0x000fe40000410000 */
[----:B------:R-:W-:Y:S01]  /*37a0*/  FMUL.FTZ R159, R159, R70 ;  /* 0x000000469f9f7220 */ /* 0x000fe20000410000 */
[----:B------:R-:W0:Y:S01]  /*37b0*/  MUFU.EX2 R182, R182 ;  /* 0x000000b600b67308 */ /* 0x000e220000000800 */
[----:B------:R-:W-:-:S04]  /*37c0*/  @!P0 IMAD.WIDE R154, R155, 0x8, R2 ;  /* 0x000000089b9a8825 */ /* 0x000fc800078e0202 */
[C---:B------:R-:W-:Y:S02]  /*37d0*/  FMUL.FTZ R184, R171.reuse, R134 ;  /* 0x00000086abb87220 */ /* 0x040fe40000410000 */
[----:B--2---:R-:W-:Y:S01]  /*37e0*/  FMUL.FTZ R172, R156, R173 ;  /* 0x000000ad9cac7220 */ /* 0x004fe20000410000 */
[----:B------:R-:W2:Y:S01]  /*37f0*/  MUFU.EX2 R181, R181 ;  /* 0x000000b500b57308 */ /* 0x000ea20000000800 */
[----:B------:R-:W-:Y:S02]  /*3800*/  FMUL.FTZ R161, R8, R131 ;  /* 0x0000008308a17220 */ /* 0x000fe40000410000 */
[----:B------:R-:W-:Y:S02]  /*3810*/  FMUL.FTZ R162, R162, R71 ;  /* 0x00000047a2a27220 */ /* 0x000fe40000410000 */
[----:B------:R-:W-:Y:S02]  /*3820*/  FMUL.FTZ R185, R171, R139 ;  /* 0x0000008babb97220 */ /* 0x000fe40000410000 */
[----:B---3--:R-:W-:Y:S01]  /*3830*/  FMUL.FTZ R173, R151, R172 ;  /* 0x000000ac97ad7220 */ /* 0x008fe20000410000 */
[----:B------:R-:W3:Y:S01]  /*3840*/  MUFU.EX2 R184, R184 ;  /* 0x000000b800b87308 */ /* 0x000ee20000000800 */
[----:B------:R-:W-:-:S02]  /*3850*/  FMUL.FTZ R164, R9, R132 ;  /* 0x0000008409a47220 */ /* 0x000fc40000410000 */
[----:B------:R-:W-:Y:S02]  /*3860*/  FMUL.FTZ R161, R161, R72 ;  /* 0x00000048a1a17220 */ /* 0x000fe40000410000 */
[C---:B------:R-:W-:Y:S02]  /*3870*/  FMUL.FTZ R188, R171.reuse, R140 ;  /* 0x0000008cabbc7220 */ /* 0x040fe40000410000 */
[----:B-1----:R-:W-:Y:S01]  /*3880*/  FMUL.FTZ R173, R176, R173 ;  /* 0x000000adb0ad7220 */ /* 0x002fe20000410000 */
[----:B------:R-:W1:Y:S01]  /*3890*/  MUFU.EX2 R185, R185 ;  /* 0x000000b900b97308 */ /* 0x000e620000000800 */
[----:B------:R-:W-:Y:S02]  /*38a0*/  FMUL.FTZ R165, R10, R133 ;  /* 0x000000850aa57220 */ /* 0x000fe40000410000 */
[----:B------:R-:W-:Y:S02]  /*38b0*/  FMUL.FTZ R187, R171, R141 ;  /* 0x0000008dabbb7220 */ /* 0x000fe40000410000 */
[----:B0-----:R-:W-:-:S02]  /*38c0*/  FMUL.FTZ R178, R182, R173 ;  /* 0x000000adb6b27220 */ /* 0x001fc40000410000 */
[----:B------:R-:W-:Y:S01]  /*38d0*/  FMUL.FTZ R166, R11, R134 ;  /* 0x000000860ba67220 */ /* 0x000fe20000410000 */
[----:B------:R-:W0:Y:S01]  /*38e0*/  MUFU.EX2 R188, R188 ;  /* 0x000000bc00bc7308 */ /* 0x000e220000000800 */
[----:B------:R-:W-:Y:S02]  /*38f0*/  FMUL.FTZ R190, R171, R142 ;  /* 0x0000008eabbe7220 */ /* 0x000fe40000410000 */
[----:B--2---:R-:W-:Y:S02]  /*3900*/  FMUL.FTZ R173, R181, R178 ;  /* 0x000000b2b5ad7220 */ /* 0x004fe40000410000 */
[----:B------:R-:W-:-:S03]  /*3910*/  FMUL.FTZ R167, R12, R139 ;  /* 0x0000008b0ca77220 */ /* 0x000fc60000410000 */
[----:B------:R-:W2:Y:S01]  /*3920*/  MUFU.EX2 R187, R187 ;  /* 0x000000bb00bb7308 */ /* 0x000ea20000000800 */
[----:B------:R-:W-:Y:S02]  /*3930*/  FMUL.FTZ R191, R171, R143 ;  /* 0x0000008fabbf7220 */ /* 0x000fe40000410000 */
[----:B---3--:R-:W-:Y:S02]  /*3940*/  FMUL.FTZ R178, R184, R173 ;  /* 0x000000adb8b27220 */ /* 0x008fe40000410000 */
[----:B------:R-:W-:-:S03]  /*3950*/  FMUL.FTZ R168, R13, R140 ;  /* 0x0000008c0da87220 */ /* 0x000fc60000410000 */
[----:B------:R-:W3:Y:S01]  /*3960*/  MUFU.EX2 R190, R190 ;  /* 0x000000be00be7308 */ /* 0x000ee20000000800 */
[----:B------:R-:W-:Y:S02]  /*3970*/  FMUL.FTZ R192, R171, R144 ;  /* 0x00000090abc07220 */ /* 0x000fe40000410000 */
[----:B-1----:R-:W-:Y:S02]  /*3980*/  FMUL.FTZ R173, R185, R178 ;  /* 0x000000b2b9ad7220 */ /* 0x002fe40000410000 */
[----:B------:R-:W-:-:S03]  /*3990*/  FMUL.FTZ R169, R14, R141 ;  /* 0x0000008d0ea97220 */ /* 0x000fc60000410000 */
[----:B------:R-:W1:Y:S01]  /*39a0*/  MUFU.EX2 R191, R191 ;  /* 0x000000bf00bf7308 */ /* 0x000e620000000800 */
[----:B------:R-:W-:Y:S02]  /*39b0*/  FMUL.FTZ R195, R171, R145 ;  /* 0x00000091abc37220 */ /* 0x000fe40000410000 */
[----:B0-----:R-:W-:Y:S02]  /*39c0*/  FMUL.FTZ R178, R188, R173 ;  /* 0x000000adbcb27220 */ /* 0x001fe40000410000 */
[----:B------:R-:W-:-:S03]  /*39d0*/  FMUL.FTZ R170, R15, R142 ;  /* 0x0000008e0faa7220 */ /* 0x000fc60000410000 */
[----:B------:R-:W0:Y:S01]  /*39e0*/  MUFU.EX2 R192, R192 ;  /* 0x000000c000c07308 */ /* 0x000e220000000800 */
[----:B------:R-:W-:Y:S02]  /*39f0*/  FMUL.FTZ R200, R171, R146 ;  /* 0x00000092abc87220 */ /* 0x000fe40000410000 */
[----:B--2---:R-:W-:-:S05]  /*3a00*/  FMUL.FTZ R171, R187, R178 ;  /* 0x000000b2bbab7220 */ /* 0x004fca0000410000 */
[----:B------:R-:W2:Y:S01]  /*3a10*/  MUFU.EX2 R195, R195 ;  /* 0x000000c300c37308 */ /* 0x000ea20000000800 */
[----:B---3--:R-:W-:-:S07]  /*3a20*/  FMUL.FTZ R178, R190, R171 ;  /* 0x000000abbeb27220 */ /* 0x008fce0000410000 */
[----:B------:R-:W3:Y:S01]  /*3a30*/  MUFU.EX2 R200, R200 ;  /* 0x000000c800c87308 */ /* 0x000ee20000000800 */
[----:B-1----:R-:W-:-:S04]  /*3a40*/  FMUL.FTZ R173, R191, R178 ;  /* 0x000000b2bfad7220 */ /* 0x002fc80000410000 */
[----:B0-----:R-:W-:Y:S01]  /*3a50*/  FMUL.FTZ R178, R192, R173 ;  /* 0x000000adc0b27220 */ /* 0x001fe20000410000 */
[----:B------:R-:W-:Y:S01]  /*3a60*/  BSSY B0, `(.L_x_4631) ;  /* 0x0000038000007945 */ /* 0x000fe20003800000 */
[----:B----4-:R-:W-:Y:S04]  /*3a70*/  STS.128 [R129+0x1080], R84 ;  /* 0x0010805481007388 */ /* 0x010fe80000000c00 */
[----:B------:R-:W-:Y:S04]  /*3a80*/  STS.128 [R129+0x1280], R88 ;  /* 0x0012805881007388 */ /* 0x000fe80000000c00 */
[----:B------:R-:W-:Y:S04]  /*3a90*/  STS.128 [R129+0x1480], R92 ;  /* 0x0014805c81007388 */ /* 0x000fe80000000c00 */
[----:B------:R-:W-:Y:S01]  /*3aa0*/  STS.128 [R129+0x1680], R96 ;  /* 0x0016806081007388 */ /* 0x000fe20000000c00 */
[----:B------:R-:W-:-:S06]  /*3ab0*/  NOP ;  /* 0x0000000000007918 */ /* 0x000fcc0000000000 */
[----:B------:R-:W0:Y:S04]  /*3ac0*/  LDS.128 R84, [R130+0x1080] ;  /* 0x0010800082547984 */ /* 0x000e280000000c00 */
[----:B------:R-:W1:Y:S04]  /*3ad0*/  LDS.128 R88, [R130+0x1090] ;  /* 0x0010900082587984 */ /* 0x000e680000000c00 */
[----:B------:R-:W4:Y:S04]  /*3ae0*/  LDS.128 R92, [R130+0x10a0] ;  /* 0x0010a000825c7984 */ /* 0x000f280000000c00 */
[----:B------:R-:W0:Y:S04]  /*3af0*/  LDS.128 R96, [R130+0x10b0] ;  /* 0x0010b00082607984 */ /* 0x000e280000000c00 */
[----:B------:R2:W-:Y:S04]  /*3b00*/  STS [R158+0x4640], R193 ;  /* 0x004640c19e007388 */ /* 0x0005e80000000800 */
[----:B------:R-:W-:Y:S01]  /*3b10*/  BAR.SYNC.DEFER_BLOCKING 0x0 ;  /* 0x0000000000007b1d */ /* 0x000fe20000010000 */
[----:B--2---:R-:W-:-:S04]  /*3b20*/  FMUL.FTZ R158, R163, R68 ;  /* 0x00000044a39e7220 */ /* 0x004fc80000410000 */
[----:B------:R-:W-:-:S04]  /*3b30*/  FFMA.FTZ R163, R158, R157, R160 ;  /* 0x0000009d9ea37223 */ /* 0x000fc800000100a0 */
[----:B------:R-:W-:-:S04]  /*3b40*/  FFMA.FTZ R163, R156, R163, R159 ;  /* 0x000000a39ca37223 */ /* 0x000fc8000001009f */
[----:B------:R-:W-:Y:S01]  /*3b50*/  FFMA.FTZ R172, R151, R163, R162 ;  /* 0x000000a397ac7223 */ /* 0x000fe200000100a2 */
[----:B------:R2:W5:Y:S01]  /*3b60*/  @!P0 LDG.E.64 R152, [R154.64] ;  /* 0x000000049a988981 */ /* 0x000562000c1e1b00 */
[----:B------:R-:W-:Y:S01]  /*3b70*/  ISETP.NE.AND P0, PT, R112, 0x3f, PT ;  /* 0x0000003f7000780c */ /* 0x000fe20003f05270 */
[----:B------:R-:W-:Y:S02]  /*3b80*/  FMUL.FTZ R163, R164, R73 ;  /* 0x00000049a4a37220 */ /* 0x000fe40000410000 */
[----:B------:R-:W-:Y:S02]  /*3b90*/  FFMA.FTZ R172, R176, R172, R161 ;  /* 0x000000acb0ac7223 */ /* 0x000fe400000100a1 */
[----:B------:R-:W-:Y:S02]  /*3ba0*/  FMUL.FTZ R164, R165, R74 ;  /* 0x0000004aa5a47220 */ /* 0x000fe40000410000 */
[----:B------:R-:W-:Y:S02]  /*3bb0*/  FFMA.FTZ R172, R182, R172, R163 ;  /* 0x000000acb6ac7223 */ /* 0x000fe400000100a3 */
[----:B------:R-:W-:-:S02]  /*3bc0*/  FMUL.FTZ R165, R166, R75 ;  /* 0x0000004ba6a57220 */ /* 0x000fc40000410000 */
[----:B------:R-:W-:Y:S02]  /*3bd0*/  FFMA.FTZ R172, R181, R172, R164 ;  /* 0x000000acb5ac7223 */ /* 0x000fe400000100a4 */
[----:B------:R0:W0:Y:S01]  /*3be0*/  @P0 LDS R201, [R112.X4+0x4e44] ;  /* 0x004e440070c90984 */ /* 0x0000220000004800 */
[----:B------:R-:W-:Y:S02]  /*3bf0*/  FMUL.FTZ R166, R167, R76 ;  /* 0x0000004ca7a67220 */ /* 0x000fe40000410000 */
[----:B------:R-:W-:Y:S02]  /*3c00*/  FFMA.FTZ R172, R184, R172, R165 ;  /* 0x000000acb8ac7223 */ /* 0x000fe400000100a5 */
[----:B------:R-:W-:Y:S02]  /*3c10*/  FMUL.FTZ R167, R168, R77 ;  /* 0x0000004da8a77220 */ /* 0x000fe40000410000 */
[----:B------:R-:W-:Y:S02]  /*3c20*/  FFMA.FTZ R172, R185, R172, R166 ;  /* 0x000000acb9ac7223 */ /* 0x000fe400000100a6 */
[----:B------:R-:W-:-:S02]  /*3c30*/  FMUL.FTZ R168, R169, R78 ;  /* 0x0000004ea9a87220 */ /* 0x000fc40000410000 */
[----:B------:R-:W-:Y:S02]  /*3c40*/  FFMA.FTZ R172, R188, R172, R167 ;  /* 0x000000acbcac7223 */ /* 0x000fe400000100a7 */
[----:B--2---:R-:W-:Y:S02]  /*3c50*/  FMUL.FTZ R155, R16, R143 ;  /* 0x0000008f109b7220 */ /* 0x004fe40000410000 */
        /* <DEDUP_REMOVED lines=14> */
[C---:B---3--:R-:W-:Y:S02]  /*3d40*/  FMUL.FTZ R154, R200.reuse, R155 ;  /* 0x0000009bc89a7220 */ /* 0x048fe40000410000 */
[----:B------:R-:W-:Y:S01]  /*3d50*/  FFMA.FTZ R155, R200, R177, R173 ;  /* 0x000000b1c89b7223 */ /* 0x000fe200000100ad */
[----:B------:R-:W-:Y:S05]  /*3d60*/  @P0 BRA `(.L_x_4632) ;  /* 0x0000007000000947 */ /* 0x000fea0003800000 */
[----:B01--4-:R-:W-:Y:S01]  /*3d70*/  ISETP.NE.AND P0, PT, R125, c[0x0][0x174], PT ;  /* 0x00005d007d007a0c */ /* 0x013fe20003f05270 */
[----:B------:R-:W-:-:S12]  /*3d80*/  HFMA2.MMA R201, -RZ, RZ, 1.875, 0 ;  /* 0x3f800000ffc97435 */ /* 0x000fd800000001ff */
[----:B------:R-:W-:-:S04]  /*3d90*/  @P0 LEA.HI R177, R125, R125, RZ, 0x1 ;  /* 0x0000007d7db10211 */ /* 0x000fc800078f08ff */
[----:B------:R-:W-:-:S04]  /*3da0*/  @P0 LOP3.LUT R178, R177, 0xfffffe, RZ, 0xc0, !PT ;  /* 0x00fffffeb1b20812 */ /* 0x000fc800078ec0ff */
[----:B------:R-:W-:-:S04]  /*3db0*/  @P0 IADD3 R178, -R178, R125, RZ ;  /* 0x0000007db2b20210 */ /* 0x000fc80007ffe1ff */
[----:B------:R-:W-:-:S05]  /*3dc0*/  @P0 LEA R178, R178, R147, 0x8 ;  /* 0x00000093b2b20211 */ /* 0x000fca00078e40ff */
[----:B------:R0:W1:Y:S02]  /*3dd0*/  @P0 LDS R201, [R178.X4+0x4640] ;  /* 0x00464000b2c90984 */ /* 0x0000640000004800 */
.L_x_4632:
[----:B01--4-:R-:W-:Y:S05]  /*3de0*/  BSYNC B0 ;  /* 0x0000000000007941 */ /* 0x013fea0003800000 */
.L_x_4631:
[----:B------:R-:W-:Y:S01]  /*3df0*/  ISETP.GT.U32.AND P0, PT, R112, 0x1f, PT ;  /* 0x0000001f7000780c */ /* 0x000fe20003f04070 */
[----:B------:R0:W-:Y:S01]  /*3e00*/  STS.64 [R112.X8+0x4230], R154 ;  /* 0x0042309a70007388 */ /* 0x0001e20000008a00 */
[----:B------:R-:W-:Y:S01]  /*3e10*/  FMUL.FTZ R189, R22, R90 ;  /* 0x0000005a16bd7220 */ /* 0x000fe20000410000 */
[----:B------:R-:W-:Y:S01]  /*3e20*/  BSSY B0, `(.L_x_4633) ;  /* 0x000004d000007945 */ /* 0x000fe20003800000 */
        /* <DEDUP_REMOVED lines=22> */
.L_x_4686:
        /* <DEDUP_REMOVED lines=24> */
.L_x_4687:
        /* <DEDUP_REMOVED lines=10> */
[----:B-----5:R-:W-:Y:S05]  /*41b0*/  CALL.REL.NOINC `($__internal_187_$__cuda_sm70_shflsync_idx_p) ;  /* 0x0000475000007944 */ /* 0x020fea0003c00000 */
.L_x_4637:
[----:B------:R-:W-:Y:S05]  /*41c0*/  BRA.CONV ~URZ, `(.L_x_4638) ;  /* 0x000000637f007947 */ /* 0x000fea000b800000 */
[----:B0-----:R-:W-:Y:S01]  /*41d0*/  HFMA2.MMA R214, -RZ, RZ, 0, 1.847743988037109375e-06 ;  /* 0x0000001fffd67435 */ /* 0x001fe200000001ff */
[----:B------:R-:W-:-:S02]  /*41e0*/  MOV R213, R87 ;  /* 0x0000005700d57202 */ /* 0x000fc40000000f00 */
[----:B-1----:R-:W-:Y:S02]  /*41f0*/  MOV R212, 0x1f ;  /* 0x0000001f00d47802 */ /* 0x002fe40000000f00 */
[----:B------:R-:W-:Y:S02]  /*4200*/  MOV R215, 0xffffffff ;  /* 0xffffffff00d77802 */ /* 0x000fe40000000f00 */
[----:B------:R-:W-:Y:S02]  /*4210*/  MOV R84, 0x4230 ;  /* 0x0000423000547802 */ /* 0x000fe40000000f00 */
[----:B-----5:R-:W-:Y:S05]  /*4220*/  CALL.REL.NOINC `($__internal_187_$__cuda_sm70_shflsync_idx_p) ;  /* 0x000046e000007944 */ /* 0x020fea0003c00000 */
.L_x_4638:
[----:B------:R-:W-:Y:S05]  /*4230*/  BRA.DIV ~URZ, `(.L_x_4639) ;  /* 0x00003d127f007947 */ /* 0x000fea000b800000 */
[----:B------:R2:W3:Y:S04]  /*4240*/  SHFL.UP PT, R88, R89, 0x1, RZ ;  /* 0x0420000059587989 */ /* 0x0004e800000e00ff */
[----:B-----5:R-:W4:Y:S04]  /*4250*/  SHFL.IDX PT, R152, R152, RZ, 0x1f ;  /* 0x00001fff98987589 */ /* 0x020f2800000e0000 */
[----:B------:R2:W0:Y:S04]  /*4260*/  SHFL.IDX PT, R85, R153, RZ, 0x1f ;  /* 0x00001fff99557589 */ /* 0x00042800000e0000 */
[----:B------:R2:W1:Y:S02]  /*4270*/  SHFL.UP PT, R89, R87, 0x1, RZ ;  /* 0x0420000057597989 */ /* 0x00046400000e00ff */
.L_x_4688:
[----:B--2---:R-:W2:Y:S01]  /*4280*/  LDS.64 R86, [R112.X16+0x4230] ;  /* 0x0042300070567984 */ /* 0x004ea2000000ca00 */
[----:B----4-:R-:W-:Y:S01]  /*4290*/  MOV R84, R152 ;  /* 0x0000009800547202 */ /* 0x010fe20000000f00 */
[----:B01-3--:R-:W-:-:S04]  /*42a0*/  @P1 FFMA.FTZ R85, R85, R88, R89 ;  /* 0x0000005855551223 */ /* 0x00bfc80000010059 */
[----:B------:R-:W-:Y:S02]  /*42b0*/  @P1 FMUL.FTZ R84, R84, R88 ;  /* 0x0000005854541220 */ /* 0x000fe40000410000 */
[C---:B--2---:R-:W-:Y:S02]  /*42c0*/  FFMA.FTZ R87, R86.reuse, R85, R87 ;  /* 0x0000005556577223 */ /* 0x044fe40000010057 */
[----:B------:R-:W-:-:S05]  /*42d0*/  FMUL.FTZ R86, R86, R84 ;  /* 0x0000005456567220 */ /* 0x000fca0000410000 */
[----:B------:R0:W-:Y:S02]  /*42e0*/  STS.128 [R112.X16+0x4230], R84 ;  /* 0x0042305470007388 */ /* 0x0001e4000000cc00 */
.L_x_4634:
[----:B0-----:R-:W-:Y:S05]  /*42f0*/  BSYNC B0 ;  /* 0x0000000000007941 */ /* 0x001fea0003800000 */
.L_x_4633:
[----:B------:R-:W-:Y:S01]  /*4300*/  WARPSYNC 0xffffffff ;  /* 0xffffffff00007948 */ /* 0x000fe20003800000 */
[----:B------:R-:W-:Y:S01]  /*4310*/  BAR.SYNC.DEFER_BLOCKING 0x0 ;  /* 0x0000000000007b1d */ /* 0x000fe20000010000 */
[----:B------:R-:W-:Y:S01]  /*4320*/  FMUL.FTZ R86, R200, R201 ;  /* 0x000000c9c8567220 */ /* 0x000fe20000410000 */
        /* <DEDUP_REMOVED lines=16> */
[----:B------:R-:W0:Y:S03]  /*4430*/  LDS R84, [R112.X8+0x4234] ;  /* 0x0042340070547984 */ /* 0x000e260000008800 */
[----:B------:R-:W-:Y:S01]  /*4440*/  FFMA.FTZ R85, R188, R85, R91 ;  /* 0x00000055bc557223 */ /* 0x000fe2000001005b */
[----:B------:R1:W2:Y:S01]  /*4450*/  @!P0 LDS.64 R88, [R147.X8+0x4f40] ;  /* 0x004f400093588984 */ /* 0x0002a20000008a00 */
[----:B------:R-:W-:-:S02]  /*4460*/  ISETP.GT.U32.AND P0, PT, R112, 0x1f, PT ;  /* 0x0000001f7000780c */ /* 0x000fc40003f04070 */
        /* <DEDUP_REMOVED lines=14> */
[----:B-----5:R-:W-:Y:S02]  /*4550*/  FFMA.FTZ R153, R151, R154, R162 ;  /* 0x0000009a97997223 */ /* 0x020fe400000100a2 */
        /* <DEDUP_REMOVED lines=32> */
.L_x_4689:
        /* <DEDUP_REMOVED lines=26> */
.L_x_4690:
        /* <DEDUP_REMOVED lines=11> */
.L_x_4641:
[----:B-12---:R-:W-:Y:S05]  /*49b0*/  BSYNC B0 ;  /* 0x0000000000007941 */ /* 0x006fea0003800000 */
.L_x_4640:
[----:B------:R-:W-:Y:S01]  /*49c0*/  WARPSYNC 0xffffffff ;  /* 0xffffffff00007948 */ /* 0x000fe20003800000 */
[----:B------:R-:W-:Y:S01]  /*49d0*/  BAR.SYNC.DEFER_BLOCKING 0x0 ;  /* 0x0000000000007b1d */ /* 0x000fe20000010000 */
[----:B0-----:R-:W-:Y:S01]  /*49e0*/  HFMA2.MMA R87, -RZ, RZ, 0, 0 ;  /* 0x00000000ff577435 */ /* 0x001fe200000001ff */
[-C--:B------:R-:W-:Y:S01]  /*49f0*/  MOV R86, R112.reuse ;  /* 0x0000007000567202 */ /* 0x080fe20000000f00 */
[----:B------:R-:W-:Y:S01]  /*4a00*/  FADD.FTZ R158, -R158, R193 ;  /* 0x000000c19e9e7221 */ /* 0x000fe20000010100 */
[----:B------:R-:W-:Y:S01]  /*4a10*/  ISETP.NE.AND P2, PT, R112, RZ, PT ;  /* 0x000000ff7000720c */ /* 0x000fe20003f45270 */
[----:B------:R-:W-:Y:S01]  /*4a20*/  FADD.FTZ R160, -R160, R155 ;  /* 0x0000009ba0a07221 */ /* 0x000fe20000010100 */
[C---:B------:R-:W-:Y:S01]  /*4a30*/  IADD3 R235, R112.reuse, 0x200, RZ ;  /* 0x0000020070eb7810 */ /* 0x040fe20007ffe0ff */
[----:B------:R-:W-:Y:S01]  /*4a40*/  FADD.FTZ R159, -R159, R154 ;  /* 0x0000009a9f9f7221 */ /* 0x000fe20000010100 */
[----:B------:R-:W-:Y:S01]  /*4a50*/  IADD3 R233, R112, 0x3c0, RZ ;  /* 0x000003c070e97810 */ /* 0x000fe20007ffe0ff */
        /* <DEDUP_REMOVED lines=9> */
[----:B------:R-:W-:Y:S01]  /*4af0*/  FADD.FTZ R168, -R168, R95 ;  /* 0x0000005fa8a87221 */ /* 0x000fe20000010100 */
[----:B------:R-:W0:Y:S01]  /*4b00*/  LDS R84, [R112.X8+0x4444] ;  /* 0x0044440070547984 */ /* 0x000e220000008800 */
[----:B------:R-:W-:-:S02]  /*4b10*/  FADD.FTZ R169, -R169, R194 ;  /* 0x000000c2a9a97221 */ /* 0x000fc40000010100 */
[----:B------:R-:W-:Y:S01]  /*4b20*/  FADD.FTZ R170, -R170, R197 ;  /* 0x000000c5aaaa7221 */ /* 0x000fe20000010100 */
[----:B------:R1:W-:Y:S01]  /*4b30*/  @!P2 STS.64 [R147.X8+0x4f40], R88 ;  /* 0x004f40589300a388 */ /* 0x0003e20000008a00 */
[----:B------:R-:W-:Y:S02]  /*4b40*/  FADD.FTZ R171, -R171, R196 ;  /* 0x000000c4abab7221 */ /* 0x000fe40000010100 */
[----:B------:R-:W-:Y:S02]  /*4b50*/  FADD.FTZ R172, -R172, R199 ;  /* 0x000000c7acac7221 */ /* 0x000fe40000010100 */
[----:B------:R-:W-:Y:S01]  /*4b60*/  FMUL.FTZ R247, R33, R155 ;  /* 0x0000009b21f77220 */ /* 0x000fe20000410000 */
[----:B------:R-:W-:Y:S01]  /*4b70*/  IADD3 R155, R112, 0x40, RZ ;  /* 0x00000040709b7810 */ /* 0x000fe20007ffe0ff */
[----:B------:R-:W-:Y:S01]  /*4b80*/  FMUL.FTZ R245, R32, R193 ;  /* 0x000000c120f57220 */ /* 0x000fe20000410000 */
[-C--:B------:R-:W-:Y:S01]  /*4b90*/  LEA.HI.SX32 R193, R112, R112.reuse, 0x1b ;  /* 0x0000007070c17211 */ /* 0x080fe200078fdaff */
[----:B------:R-:W-:Y:S01]  /*4ba0*/  FMUL.FTZ R99, R22, R99 ;  /* 0x0000006316637220 */ /* 0x000fe20000410000 */
[----:B------:R-:W-:Y:S01]  /*4bb0*/  LEA.HI.SX32 R155, R155, R112, 0x1b ;  /* 0x000000709b9b7211 */ /* 0x000fe200078fdaff */
        /* <DEDUP_REMOVED lines=8> */
[----:B------:R-:W-:Y:S02]  /*4c40*/  FADD.FTZ R173, -R173, R198 ;  /* 0x000000c6adad7221 */ /* 0x000fe40000010100 */
[----:B0-----:R-:W-:Y:S02]  /*4c50*/  FFMA.FTZ R201, R84, R201, R206 ;  /* 0x000000c954c97223 */ /* 0x001fe400000100ce */
[----:B------:R-:W-:Y:S02]  /*4c60*/  IMAD R84, R174, c[0x0][0x298], RZ ;  /* 0x0000a600ae547a24 */ /* 0x000fe400078e02ff */
[----:B------:R-:W-:Y:S02]  /*4c70*/  FFMA.FTZ R200, R200, R201, R205 ;  /* 0x000000c9c8c87223 */ /* 0x000fe400000100cd */
[----:B------:R-:W-:-:S02]  /*4c80*/  IMAD R206, R174, c[0x0][0x2b8], RZ ;  /* 0x0000ae00aece7a24 */ /* 0x000fc400078e02ff */
[----:B------:R-:W-:Y:S02]  /*4c90*/  FFMA.FTZ R195, R195, R200, R204 ;  /* 0x000000c8c3c37223 */ /* 0x000fe400000100cc */
[C---:B------:R-:W-:Y:S02]  /*4ca0*/  IMAD R205, R109.reuse, c[0x0][0x29c], R84 ;  /* 0x0000a7006dcd7a24 */ /* 0x040fe400078e0254 */
[----:B------:R-:W-:Y:S02]  /*4cb0*/  FFMA.FTZ R192, R192, R195, R203 ;  /* 0x000000c3c0c07223 */ /* 0x000fe400000100cb */
[----:B------:R-:W-:-:S04]  /*4cc0*/  IMAD.WIDE.U32 R84, R109, c[0x0][0x298], R86 ;  /* 0x0000a6006d547a25 */ /* 0x000fc800078e0056 */
[----:B------:R-:W-:Y:S01]  /*4cd0*/  IMAD.WIDE.U32 R86, R109, c[0x0][0x2b8], R86 ;  /* 0x0000ae006d567a25 */ /* 0x000fe200078e0056 */
[----:B------:R-:W-:-:S03]  /*4ce0*/  IADD3 R85, R85, R205, RZ ;  /* 0x000000cd55557210 */ /* 0x000fc60007ffe0ff */
[----:B------:R-:W-:Y:S02]  /*4cf0*/  IMAD R203, R109, c[0x0][0x2bc], R206 ;  /* 0x0000af006dcb7a24 */ /* 0x000fe400078e02ce */
[----:B------:R-:W-:Y:S02]  /*4d00*/  FFMA.FTZ R191, R191, R192, R202 ;  /* 0x000000c0bfbf7223 */ /* 0x000fe400000100ca */
[----:B------:R-:W-:Y:S01]  /*4d10*/  IMAD R205, R175, c[0x0][0x2c0], RZ ;  /* 0x0000b000afcd7a24 */ /* 0x000fe200078e02ff */
[----:B------:R-:W-:Y:S01]  /*4d20*/  IADD3 R87, R87, R203, RZ ;  /* 0x000000cb57577210 */ /* 0x000fe20007ffe0ff */
[----:B------:R-:W-:Y:S02]  /*4d30*/  FFMA.FTZ R203, R190, R191, R93 ;  /* 0x000000bfbecb7223 */ /* 0x000fe4000001005d */
[----:B------:R-:W-:Y:S02]  /*4d40*/  IMAD R207, R110, c[0x0][0x2c4], R205 ;  /* 0x0000b1006ecf7a24 */ /* 0x000fe400078e02cd */
[----:B------:R-:W-:-:S02]  /*4d50*/  FFMA.FTZ R187, R187, R203, R92 ;  /* 0x000000cbbbbb7223 */ /* 0x000fc4000001005c */
[----:B------:R-:W-:Y:S02]  /*4d60*/  IMAD R93, R175, c[0x0][0x2a0], RZ ;  /* 0x0000a800af5d7a24 */ /* 0x000fe400078e02ff */
[----:B------:R-:W-:Y:S02]  /*4d70*/  FFMA.FTZ R205, R188, R187, R91 ;  /* 0x000000bbbccd7223 */ /* 0x000fe4000001005b */
[C---:B------:R-:W-:Y:S02]  /*4d80*/  IMAD R93, R110.reuse, c[0x0][0x2a4], R93 ;  /* 0x0000a9006e5d7a24 */ /* 0x040fe400078e025d */
[----:B------:R-:W-:Y:S02]  /*4d90*/  FFMA.FTZ R185, R185, R205, R90 ;  /* 0x000000cdb9b97223 */ /* 0x000fe4000001005a */
[----:B------:R-:W-:-:S04]  /*4da0*/  IMAD.WIDE.U32 R84, R110, c[0x0][0x2a0], R84 ;  /* 0x0000a8006e547a25 */ /* 0x000fc800078e0054 */
[----:B------:R-:W-:Y:S01]  /*4db0*/  FFMA.FTZ R189, R184, R185, R189 ;  /* 0x000000b9b8bd7223 */ /* 0x000fe200000100bd */
[----:B------:R-:W-:Y:S01]  /*4dc0*/  IADD3 R190, R85, R93, RZ ;  /* 0x0000005d55be7210 */ /* 0x000fe20007ffe0ff */
[----:B------:R-:W-:Y:S01]  /*4dd0*/  IMAD.WIDE.U32 R86, R110, c[0x0][0x2c0], R86 ;  /* 0x0000b0006e567a25 */ /* 0x000fe200078e0056 */
[----:B------:R-:W-:Y:S02]  /*4de0*/  LEA R92, P0, R84, c[0x0][0x318], 0x2 ;  /* 0x0000c600545c7a11 */ /* 0x000fe400078010ff */
[----:B------:R-:W-:Y:S01]  /*4df0*/  IADD3 R85, R126, -c[0x0][0x174], RZ ;  /* 0x80005d007e557a10 */ /* 0x000fe20007ffe0ff */
[----:B------:R-:W-:Y:S01]  /*4e00*/  FFMA.FTZ R181, R181, R189, R186 ;  /* 0x000000bdb5b57223 */ /* 0x000fe200000100ba */
[----:B------:R-:W-:Y:S01]  /*4e10*/  IADD3 R188, R87, R207, RZ ;  /* 0x000000cf57bc7210 */ /* 0x000fe20007ffe0ff */
[----:B------:R-:W-:Y:S01]  /*4e20*/  FMUL.FTZ R231, R192, R143 ;  /* 0x0000008fc0e77220 */ /* 0x000fe20000410000 */
[----:B------:R-:W-:Y:S01]  /*4e30*/  LEA R90, P1, R86, c[0x0][0x320], 0x2 ;  /* 0x0000c800565a7a11 */ /* 0x000fe200078210ff */
[----:B------:R-:W-:Y:S01]  /*4e40*/  FFMA.FTZ R183, R182, R181, R183 ;  /* 0x000000b5b6b77223 */ /* 0x000fe200000100b7 */
[----:B------:R-:W-:Y:S01]  /*4e50*/  LEA.HI.X R93, R84, c[0x0][0x31c], R190, 0x2, P0 ;  /* 0x0000c700545d7a11 */ /* 0x000fe200000f14be */
[----:B------:R-:W-:Y:S01]  /*4e60*/  IMAD R85, R85, -0x400, RZ ;  /* 0xfffffc0055557824 */ /* 0x000fe200078e02ff */
[----:B------:R-:W-:Y:S01]  /*4e70*/  LEA.HI.X R91, R86, c[0x0][0x324], R188, 0x2, P1 ;  /* 0x0000c900565b7a11 */ /* 0x000fe200008f14bc */
[----:B------:R-:W-:Y:S01]  /*4e80*/  FFMA.FTZ R179, R176, R183, R179 ;  /* 0x000000b7b0b37223 */ /* 0x000fe200000100b3 */
[----:B------:R-:W-:Y:S01]  /*4e90*/  SHF.L.U64.HI R87, R148, 0x2, R149 ;  /* 0x0000000294577819 */ /* 0x000fe20000010295 */
[----:B------:R-:W-:Y:S01]  /*4ea0*/  IMAD.WIDE R92, R85, 0x4, R92 ;  /* 0x00000004555c7825 */ /* 0x000fe200078e025c */
[----:B------:R-:W-:-:S02]  /*4eb0*/  LEA R207, R125, 0xfffffc00, 0xa ;  /* 0xfffffc007dcf7811 */ /* 0x000fc400078e50ff */
[----:B------:R-:W-:Y:S01]  /*4ec0*/  P2R R176, PR, RZ, 0x4 ;  /* 0x00000004ffb07803 */ /* 0x000fe20000000000 */
[----:B------:R-:W-:Y:S01]  /*4ed0*/  IMAD.WIDE R90, R85, 0x4, R90 ;  /* 0x00000004555a7825 */ /* 0x000fe200078e025a */
[----:B------:R-:W-:Y:S02]  /*4ee0*/  SHF.L.U32 R85, R148, 0x2, RZ ;  /* 0x0000000294557819 */ /* 0x000fe400000006ff */
[----:B------:R-:W-:Y:S01]  /*4ef0*/  IADD3 R84, P0, R207, R84, RZ ;  /* 0x00000054cf547210 */ /* 0x000fe20007f1e0ff */
[----:B------:R-:W-:Y:S01]  /*4f00*/  FFMA.FTZ R151, R151, R179, R180 ;  /* 0x000000b397977223 */ /* 0x000fe200000100b4 */
[----:B------:R-:W-:Y:S01]  /*4f10*/  SHF.L.U32 R180, R112, 0x4, RZ ;  /* 0x0000000470b47819 */ /* 0x000fe200000006ff */
[----:B------:R-:W-:Y:S01]  /*4f20*/  IMAD R186, R87, c[0x0][0x2d0], RZ ;  /* 0x0000b40057ba7a24 */ /* 0x000fe200078e02ff */
[----:B------:R-:W-:Y:S01]  /*4f30*/  IADD3 R86, P1, R207, R86, RZ ;  /* 0x00000056cf567210 */ /* 0x000fe20007f3e0ff */
[----:B------:R-:W-:Y:S01]  /*4f40*/  FFMA.FTZ R177, R156, R151, R177 ;  /* 0x000000979cb17223 */ /* 0x000fe200000100b1 */
[----:B------:R-:W-:Y:S01]  /*4f50*/  LEA.HI.SX32 R180, R180, R180, 0x1b ;  /* 0x000000b4b4b47211 */ /* 0x000fe200078fdaff */
[----:B------:R-:W-:-:S02]  /*4f60*/  IMAD R211, R85, c[0x0][0x2d4], R186 ;  /* 0x0000b50055d37a24 */ /* 0x000fc400078e02ba */
[----:B------:R-:W-:-:S04]  /*4f70*/  IMAD.WIDE.U32 R90, R85, c[0x0][0x2d0], R90 ;  /* 0x0000b400555a7a25 */ /* 0x000fc800078e005a */
[----:B------:R-:W-:Y:S01]  /*4f80*/  IMAD R184, R87, c[0x0][0x2b0], RZ ;  /* 0x0000ac0057b87a24 */ /* 0x000fe200078e02ff */
[----:B------:R-:W-:Y:S01]  /*4f90*/  IADD3 R91, R91, R211, RZ ;  /* 0x000000d35b5b7210 */ /* 0x000fe20007ffe0ff */
[----:B------:R-:W-:Y:S01]  /*4fa0*/  FFMA.FTZ R157, R157, R177, R178 ;  /* 0x000000b19d9d7223 */ /* 0x000fe200000100b2 */
[----:B------:R-:W-:Y:S01]  /*4fb0*/  SHF.R.S32.HI R87, RZ, 0x1f, R207 ;  /* 0x0000001fff577819 */ /* 0x000fe200000114cf */
[----:B------:R-:W-:Y:S01]  /*4fc0*/  FMUL.FTZ R182, R195, R144 ;  /* 0x00000090c3b67220 */ /* 0x000fe20000410000 */
[----:B------:R-:W-:Y:S01]  /*4fd0*/  IADD3 R207, -R207, c[0x0][0x168], -R112 ;  /* 0x00005a00cfcf7a10 */ /* 0x000fe20007ffe970 */
[C---:B------:R-:W-:Y:S02]  /*4fe0*/  IMAD R209, R85.reuse, c[0x0][0x2b4], R184 ;  /* 0x0000ad0055d17a24 */ /* 0x040fe400078e02b8 */
[----:B------:R-:W-:Y:S01]  /*4ff0*/  IMAD.WIDE.U32 R92, R85, c[0x0][0x2b0], R92 ;  /* 0x0000ac00555c7a25 */ /* 0x000fe200078e005c */
[C---:B------:R-:W-:Y:S02]  /*5000*/  IADD3.X R85, R87.reuse, R190, RZ, P0, !PT ;  /* 0x000000be57557210 */ /* 0x040fe400007fe4ff */
[----:B------:R-:W-:Y:S01]  /*5010*/  IADD3.X R87, R87, R188, RZ, P1, !PT ;  /* 0x000000bc57577210 */ /* 0x000fe20000ffe4ff */
[----:B------:R-:W-:Y:S01]  /*5020*/  FMUL.FTZ R211, R157, R135 ;  /* 0x000000879dd37220 */ /* 0x000fe20000410000 */
[----:B------:R-:W-:Y:S01]  /*5030*/  IADD3 R93, R93, R209, RZ ;  /* 0x000000d15d5d7210 */ /* 0x000fe20007ffe0ff */
[----:B------:R-:W-:Y:S01]  /*5040*/  FMUL.FTZ R213, R17, R182 ;  /* 0x000000b611d57220 */ /* 0x000fe20000410000 */
[----:B------:R-:W-:Y:S01]  /*5050*/  ISETP.GE.AND P0, PT, R207, 0x1, PT ;  /* 0x00000001cf00780c */ /* 0x000fe20003f06270 */
[----:B-1----:R-:W-:Y:S01]  /*5060*/  FMUL.FTZ R88, R177, R136 ;  /* 0x00000088b1587220 */ /* 0x002fe20000410000 */
[C---:B------:R-:W-:Y:S01]  /*5070*/  ISETP.GE.AND P1, PT, R207.reuse, 0x41, PT ;  /* 0x00000041cf00780c */ /* 0x040fe20003f26270 */
[----:B------:R-:W-:Y:S01]  /*5080*/  FFMA.FTZ R89, R158, R211, RZ ;  /* 0x000000d39e597223 */ /* 0x000fe200000100ff */
[----:B------:R0:W-:Y:S01]  /*5090*/  STS [R180.X4+0x2134], R213 ;  /* 0x002134d5b4007388 */ /* 0x0001e20000004800 */
[----:B------:R-:W-:Y:S01]  /*50a0*/  FMUL.FTZ R209, R200, R145 ;  /* 0x00000091c8d17220 */ /* 0x000fe20000410000 */
[----:B------:R-:W-:Y:S01]  /*50b0*/  ISETP.GE.AND P2, PT, R207, 0x81, PT ;  /* 0x00000081cf00780c */ /* 0x000fe20003f46270 */
[----:B------:R-:W-:-:S02]  /*50c0*/  FFMA.FTZ R156, R160, R88, R89 ;  /* 0x00000058a09c7223 */ /* 0x000fc40000010059 */
[----:B------:R-:W-:Y:S02]  /*50d0*/  FMUL.FTZ R215, R18, R209 ;  /* 0x000000d112d77220 */ /* 0x000fe40000410000 */
[----:B------:R-:W-:Y:S02]  /*50e0*/  FMUL.FTZ R178, R179, R138 ;  /* 0x0000008ab3b27220 */ /* 0x000fe40000410000 */
[----:B------:R-:W-:Y:S01]  /*50f0*/  FMUL.FTZ R176, R201, R146 ;  /* 0x00000092c9b07220 */ /* 0x000fe20000410000 */
[----:B------:R1:W-:Y:S01]  /*5100*/  STS [R180.X4+0x2138], R215 ;  /* 0x002138d7b4007388 */ /* 0x0003e20000004800 */
[----:B0-----:R-:W-:Y:S02]  /*5110*/  FMUL.FTZ R213, R151, R137 ;  /* 0x0000008997d57220 */ /* 0x001fe40000410000 */
[----:B------:R-:W-:Y:S02]  /*5120*/  FMUL.FTZ R217, R16, R231 ;  /* 0x000000e710d97220 */ /* 0x000fe40000410000 */
[----:B------:R-:W-:-:S02]  /*5130*/  FFMA.FTZ R89, R159, R213, R156 ;  /* 0x000000d59f597223 */ /* 0x000fc4000001009c */
[----:B------:R-:W-:Y:S01]  /*5140*/  FMUL.FTZ R219, R19, R176 ;  /* 0x000000b013db7220 */ /* 0x000fe20000410000 */
[----:B------:R0:W-:Y:S01]  /*5150*/  STS [R180.X4+0x2130], R217 ;  /* 0x002130d9b4007388 */ /* 0x0001e20000004800 */
[----:B------:R-:W-:Y:S02]  /*5160*/  FFMA.FTZ R156, R162, R178, R89 ;  /* 0x000000b2a29c7223 */ /* 0x000fe40000010059 */
[----:B-1----:R-:W-:Y:S01]  /*5170*/  FMUL.FTZ R215, R183, R131 ;  /* 0x00000083b7d77220 */ /* 0x002fe20000410000 */
[----:B------:R1:W-:Y:S01]  /*5180*/  STS [R180.X4+0x213c], R219 ;  /* 0x00213cdbb4007388 */ /* 0x0003e20000004800 */
[----:B------:R-:W-:Y:S02]  /*5190*/  FMUL.FTZ R184, R181, R132 ;  /* 0x00000084b5b87220 */ /* 0x000fe40000410000 */
[----:B------:R-:W-:Y:S02]  /*51a0*/  FFMA.FTZ R156, R161, R215, R156 ;  /* 0x000000d7a19c7223 */ /* 0x000fe4000001009c */
[----:B------:R-:W-:-:S02]  /*51b0*/  FMUL.FTZ R190, R191, R142 ;  /* 0x0000008ebfbe7220 */ /* 0x000fc40000410000 */
[----:B0-----:R-:W-:Y:S02]  /*51c0*/  FMUL.FTZ R217, R189, R133 ;  /* 0x00000085bdd97220 */ /* 0x001fe40000410000 */
[----:B------:R-:W-:Y:S02]  /*51d0*/  FFMA.FTZ R89, R163, R184, R156 ;  /* 0x000000b8a3597223 */ /* 0x000fe4000001009c */
[----:B-1----:R-:W-:Y:S02]  /*51e0*/  FMUL.FTZ R219, R15, R190 ;  /* 0x000000be0fdb7220 */ /* 0x002fe40000410000 */
[----:B------:R-:W-:Y:S02]  /*51f0*/  FMUL.FTZ R186, R185, R134 ;  /* 0x00000086b9ba7220 */ /* 0x000fe40000410000 */
[----:B------:R-:W-:Y:S01]  /*5200*/  FFMA.FTZ R156, R164, R217, R89 ;  /* 0x000000d9a49c7223 */ /* 0x000fe20000010059 */
[----:B------:R0:W-:Y:S01]  /*5210*/  STS [R180.X4+0x212c], R219 ;  /* 0x00212cdbb4007388 */ /* 0x0001e20000004800 */
[----:B------:R-:W-:-:S02]  /*5220*/  FMUL.FTZ R188, R187, R140 ;  /* 0x0000008cbbbc7220 */ /* 0x000fc40000410000 */
[----:B------:R-:W-:Y:S02]  /*5230*/  FFMA.FTZ R89, R165, R186, R156 ;  /* 0x000000baa5597223 */ /* 0x000fe4000001009c */
[----:B------:R-:W-:Y:S02]  /*5240*/  FMUL.FTZ R227, R203, R141 ;  /* 0x0000008dcbe37220 */ /* 0x000fe40000410000 */
[----:B------:R-:W-:Y:S02]  /*5250*/  FMUL.FTZ R225, R13, R188 ;  /* 0x000000bc0de17220 */ /* 0x000fe40000410000 */
[----:B------:R-:W-:Y:S02]  /*5260*/  FMUL.FTZ R229, R14, R227 ;  /* 0x000000e30ee57220 */ /* 0x000fe40000410000 */
[----:B0-----:R-:W-:Y:S01]  /*5270*/  FMUL.FTZ R219, R205, R139 ;  /* 0x0000008bcddb7220 */ /* 0x001fe20000410000 */
[----:B------:R-:W-:Y:S01]  /*5280*/  STS [R180.X4+0x2124], R225 ;  /* 0x002124e1b4007388 */ /* 0x000fe20000004800 */
[----:B------:R-:W-:-:S02]  /*5290*/  FMUL.FTZ R221, R11, R186 ;  /* 0x000000ba0bdd7220 */ /* 0x000fc40000410000 */
[----:B------:R-:W-:Y:S01]  /*52a0*/  FFMA.FTZ R156, R166, R219, R89 ;  /* 0x000000dba69c7223 */ /* 0x000fe20000010059 */
[----:B------:R-:W-:Y:S01]  /*52b0*/  STS [R180.X4+0x2128], R229 ;  /* 0x002128e5b4007388 */ /* 0x000fe20000004800 */
[----:B------:R-:W-:Y:S02]  /*52c0*/  FMUL.FTZ R89, R10, R217 ;  /* 0x000000d90a597220 */ /* 0x000fe40000410000 */
[----:B------:R-:W-:Y:S01]  /*52d0*/  FFMA.FTZ R217, R167, R188, R156 ;  /* 0x000000bca7d97223 */ /* 0x000fe2000001009c */
[----:B------:R0:W-:Y:S01]  /*52e0*/  STS [R180.X4+0x211c], R221 ;  /* 0x00211cddb4007388 */ /* 0x0001e20000004800 */
[----:B------:R-:W-:Y:S02]  /*52f0*/  FMUL.FTZ R223, R12, R219 ;  /* 0x000000db0cdf7220 */ /* 0x000fe40000410000 */
[----:B------:R-:W-:Y:S01]  /*5300*/  FFMA.FTZ R156, R168, R227, R217 ;  /* 0x000000e3a89c7223 */ /* 0x000fe200000100d9 */
[----:B------:R1:W-:Y:S01]  /*5310*/  STS [R180.X4+0x2118], R89 ;  /* 0x00211859b4007388 */ /* 0x0003e20000004800 */
[----:B------:R-:W-:Y:S01]  /*5320*/  FMUL.FTZ R217, R8, R215 ;  /* 0x000000d708d97220 */ /* 0x000fe20000410000 */
[C---:B------:R-:W-:Y:S01]  /*5330*/  IADD3 R227, R112.reuse, 0x300, RZ ;  /* 0x0000030070e37810 */ /* 0x040fe20007ffe0ff */
[----:B------:R-:W-:Y:S01]  /*5340*/  FMUL.FTZ R219, R9, R184 ;  /* 0x000000b809db7220 */ /* 0x000fe20000410000 */
[----:B------:R2:W-:Y:S01]  /*5350*/  STS [R180.X4+0x2120], R223 ;  /* 0x002120dfb4007388 */ /* 0x0005e20000004800 */
[----:B------:R-:W-:Y:S01]  /*5360*/  FMUL.FTZ R215, R7, R178 ;  /* 0x000000b207d77220 */ /* 0x000fe20000410000 */
[----:B0-----:R-:W-:Y:S01]  /*5370*/  IADD3 R221, R112, 0x140, RZ ;  /* 0x0000014070dd7810 */ /* 0x001fe20007ffe0ff */
[----:B------:R-:W-:Y:S01]  /*5380*/  FMUL.FTZ R213, R6, R213 ;  /* 0x000000d506d57220 */ /* 0x000fe20000410000 */
[----:B------:R0:W-:Y:S01]  /*5390*/  STS [R180.X4+0x2114], R219 ;  /* 0x002114dbb4007388 */ /* 0x0001e20000004800 */
[----:B------:R-:W-:Y:S01]  /*53a0*/  FMUL.FTZ R211, R4, R211 ;  /* 0x000000d304d37220 */ /* 0x000fe20000410000 */
[C---:B------:R-:W-:Y:S01]  /*53b0*/  IADD3 R229, R112.reuse, 0x340, RZ ;  /* 0x0000034070e57810 */ /* 0x040fe20007ffe0ff */
[----:B-1----:R-:W-:Y:S01]  /*53c0*/  FMUL.FTZ R89, R5, R88 ;  /* 0x0000005805597220 */ /* 0x002fe20000410000 */
[----:B------:R1:W-:Y:S01]  /*53d0*/  STS [R180.X4+0x2110], R217 ;  /* 0x002110d9b4007388 */ /* 0x0003e20000004800 */
[----:B------:R-:W-:Y:S01]  /*53e0*/  FFMA.FTZ R225, R169, R190, R156 ;  /* 0x000000bea9e17223 */ /* 0x000fe2000001009c */
[----:B--2---:R-:W-:-:S02]  /*53f0*/  IADD3 R223, R112, 0x280, RZ ;  /* 0x0000028070df7810 */ /* 0x004fc40007ffe0ff */
[----:B------:R2:W-:Y:S01]  /*5400*/  STS [R180.X4+0x210c], R215 ;  /* 0x00210cd7b4007388 */ /* 0x0005e20000004800 */
[----:B------:R-:W-:Y:S01]  /*5410*/  FFMA.FTZ R225, R170, R231, R225 ;  /* 0x000000e7aae17223 */ /* 0x000fe200000100e1 */
[C---:B0-----:R-:W-:Y:S02]  /*5420*/  IADD3 R219, R112.reuse, 0x100, RZ ;  /* 0x0000010070db7810 */ /* 0x041fe40007ffe0ff */
[----:B------:R0:W-:Y:S01]  /*5430*/  STS [R180.X4+0x2108], R213 ;  /* 0x002108d5b4007388 */ /* 0x0001e20000004800 */
[----:B------:R-:W-:Y:S01]  /*5440*/  FFMA.FTZ R225, R171, R182, R225 ;  /* 0x000000b6abe17223 */ /* 0x000fe200000100e1 */
[----:B-1----:R-:W-:Y:S02]  /*5450*/  IADD3 R217, R112, 0xc0, RZ ;  /* 0x000000c070d97810 */ /* 0x002fe40007ffe0ff */
[----:B------:R1:W-:Y:S01]  /*5460*/  STS [R180.X4+0x2104], R89 ;  /* 0x00210459b4007388 */ /* 0x0003e20000004800 */
[----:B------:R-:W-:Y:S01]  /*5470*/  FFMA.FTZ R209, R172, R209, R225 ;  /* 0x000000d1acd17223 */ /* 0x000fe200000100e1 */
[----:B--2---:R-:W-:-:S02]  /*5480*/  IADD3 R215, R112, 0x80, RZ ;  /* 0x0000008070d77810 */ /* 0x004fc40007ffe0ff */
[----:B------:R2:W-:Y:S01]  /*5490*/  STS [R180.X4+0x2100], R211 ;  /* 0x002100d3b4007388 */ /* 0x0005e20000004800 */
[C---:B------:R-:W-:Y:S02]  /*54a0*/  IADD3 R225, R112.reuse, 0x2c0, RZ ;  /* 0x000002c070e17810 */ /* 0x040fe40007ffe0ff */
[C---:B0-----:R-:W-:Y:S01]  /*54b0*/  IADD3 R213, R112.reuse, 0x180, RZ ;  /* 0x0000018070d57810 */ /* 0x041fe20007ffe0ff */
[----:B------:R-:W-:Y:S01]  /*54c0*/  BAR.SYNC.DEFER_BLOCKING 0x0 ;  /* 0x0000000000007b1d */ /* 0x000fe20000010000 */
[C---:B------:R-:W-:Y:S02]  /*54d0*/  IADD3 R231, R112.reuse, 0x380, RZ ;  /* 0x0000038070e77810 */ /* 0x040fe40007ffe0ff */
[C---:B-1----:R-:W-:Y:S02]  /*54e0*/  IADD3 R89, R112.reuse, 0x1c0, RZ ;  /* 0x000001c070597810 */ /* 0x042fe40007ffe0ff */
[----:B------:R-:W-:Y:S02]  /*54f0*/  LEA.HI.SX32 R156, R215, R112, 0x1b ;  /* 0x00000070d79c7211 */ /* 0x000fe400078fdaff */
[----:B--2---:R-:W-:-:S02]  /*5500*/  IADD3 R211, R112, 0x240, RZ ;  /* 0x0000024070d37810 */ /* 0x004fc40007ffe0ff */
[-C--:B------:R-:W-:Y:S02]  /*5510*/  LEA.HI.SX32 R178, R217, R112.reuse, 0x1b ;  /* 0x00000070d9b27211 */ /* 0x080fe400078fdaff */
[-C--:B------:R-:W-:Y:S02]  /*5520*/  LEA.HI.SX32 R202, R211, R112.reuse, 0x1b ;  /* 0x00000070d3ca7211 */ /* 0x080fe400078fdaff */
[-C--:B------:R-:W-:Y:S02]  /*5530*/  LEA.HI.SX32 R182, R219, R112.reuse, 0x1b ;  /* 0x00000070dbb67211 */ /* 0x080fe400078fdaff */
[-C--:B------:R-:W-:Y:S02]  /*5540*/  LEA.HI.SX32 R184, R221, R112.reuse, 0x1b ;  /* 0x00000070ddb87211 */ /* 0x080fe400078fdaff */
[-C--:B------:R-:W-:Y:S02]  /*5550*/  LEA.HI.SX32 R186, R213, R112.reuse, 0x1b ;  /* 0x00000070d5ba7211 */ /* 0x080fe400078fdaff */
[----:B------:R-:W-:Y:S01]  /*5560*/  LEA.HI.SX32 R188, R89, R112, 0x1b ;  /* 0x0000007059bc7211 */ /* 0x000fe200078fdaff */
[----:B------:R-:W-:Y:S01]  /*5570*/  FMUL.FTZ R89, R34, R154 ;  /* 0x0000009a22597220 */ /* 0x000fe20000410000 */
[----:B------:R-:W-:-:S02]  /*5580*/  LEA.HI.SX32 R190, R235, R112, 0x1b ;  /* 0x00000070ebbe7211 */ /* 0x000fc400078fdaff */
[-C--:B------:R-:W-:Y:S01]  /*5590*/  LEA.HI.SX32 R204, R223, R112.reuse, 0x1b ;  /* 0x00000070dfcc7211 */ /* 0x080fe200078fdaff */
[----:B------:R-:W0:Y:S01]  /*55a0*/  LDS R243, [R193.X4+0x2100] ;  /* 0x00210000c1f37984 */ /* 0x000e220000004800 */
[-C--:B------:R-:W-:Y:S02]  /*55b0*/  LEA.HI.SX32 R206, R225, R112.reuse, 0x1b ;  /* 0x00000070e1ce7211 */ /* 0x080fe400078fdaff */
[-C--:B------:R-:W-:Y:S01]  /*55c0*/  LEA.HI.SX32 R208, R227, R112.reuse, 0x1b ;  /* 0x00000070e3d07211 */ /* 0x080fe200078fdaff */
[----:B------:R-:W1:Y:S01]  /*55d0*/  LDS R241, [R155.X4+0x2200] ;  /* 0x002200009bf17984 */ /* 0x000e620000004800 */
[-C--:B------:R-:W-:Y:S02]  /*55e0*/  LEA.HI.SX32 R210, R229, R112.reuse, 0x1b ;  /* 0x00000070e5d27211 */ /* 0x080fe400078fdaff */
[----:B------:R-:W-:Y:S01]  /*55f0*/  LEA.HI.SX32 R211, R231, R112, 0x1b ;  /* 0x00000070e7d37211 */ /* 0x000fe200078fdaff */
        /* <DEDUP_REMOVED lines=21> */
[----:B--2---:R-:W-:-:S03]  /*5750*/  FMUL.FTZ R89, R29, R196 ;  /* 0x000000c41d597220 */ /* 0x004fc60000410000 */
[----:B------:R1:W-:Y:S01]  /*5760*/  STS [R180.X4+0x3190], R249 ;  /* 0x003190f9b4007388 */ /* 0x0003e20000004800 */
[----:B-----5:R-:W-:-:S03]  /*5770*/  FMUL.FTZ R99, R31, R198 ;  /* 0x000000c61f637220 */ /* 0x020fc60000410000 */
        /* <DEDUP_REMOVED lines=28> */
.L_x_4645:
[----:B01-34-:R-:W-:Y:S05]  /*5940*/  BSYNC B0 ;  /* 0x0000000000007941 */ /* 0x01bfea0003800000 */
.L_x_4644:
[----:B------:R-:W0:Y:S01]  /*5950*/  LDS R155, [R155.X4+0x3280] ;  /* 0x003280009b9b7984 */ /* 0x000e220000004800 */
[----:B------:R-:W-:Y:S01]  /*5960*/  BSSY B0, `(.L_x_4646) ;  /* 0x0000004000007945 */ /* 0x000fe20003800000 */
[----:B------:R-:W-:Y:S05]  /*5970*/  @!P1 BRA `(.L_x_4647) ;  /* 0x0000002000009947 */ /* 0x000fea0003800000 */
[----:B------:R1:W-:Y:S04]  /*5980*/  RED.E.ADD.F32.FTZ.RN.STRONG.GPU [R92.64+-0xf00], R241 ;  /* 0xfff100f15c00798e */ /* 0x0003e8000c10e784 */
[----:B0-----:R1:W-:Y:S02]  /*5990*/  RED.E.ADD.F32.FTZ.RN.STRONG.GPU [R90.64+-0xf00], R155 ;  /* 0xfff1009b5a00798e */ /* 0x0013e4000c10e784 */
.L_x_4647:
[----:B------:R-:W-:Y:S05]  /*59a0*/  BSYNC B0 ;  /* 0x0000000000007941 */ /* 0x000fea0003800000 */
.L_x_4646:
[----:B------:R2:W3:Y:S01]  /*59b0*/  LDS R85, [R156.X4+0x3380] ;  /* 0x003380009c557984 */ /* 0x0004e20000004800 */
[----:B------:R-:W-:Y:S01]  /*59c0*/  BSSY B0, `(.L_x_4648) ;  /* 0x0000005000007945 */ /* 0x000fe20003800000 */
[----:B------:R-:W-:Y:S01]  /*59d0*/  FMUL.FTZ R176, R173, R176 ;  /* 0x000000b0adb07220 */ /* 0x000fe20000410000 */
[----:B------:R-:W-:Y:S05]  /*59e0*/  @!P2 BRA `(.L_x_4649) ;  /* 0x000000200000a947 */ /* 0x000fea0003800000 */
[----:B------:R4:W-:Y:S04]  /*59f0*/  RED.E.ADD.F32.FTZ.RN.STRONG.GPU [R92.64+-0xe00], R239 ;  /* 0xfff200ef5c00798e */ /* 0x0009e8000c10e784 */
[----:B---3--:R4:W-:Y:S02]  /*5a00*/  RED.E.ADD.F32.FTZ.RN.STRONG.GPU [R90.64+-0xe00], R85 ;  /* 0xfff200555a00798e */ /* 0x0089e4000c10e784 */
.L_x_4649:
[----:B------:R-:W-:Y:S05]  /*5a10*/  BSYNC B0 ;  /* 0x0000000000007941 */ /* 0x000fea0003800000 */
.L_x_4648:
        /* <DEDUP_REMOVED lines=13> */
.L_x_4651:
[----:B---3--:R-:W-:Y:S05]  /*5af0*/  BSYNC B0 ;  /* 0x0000000000007941 */ /* 0x008fea0003800000 */
.L_x_4650:
[----:B----4-:R3:W4:Y:S01]  /*5b00*/  LDS R85, [R182.X4+0x3580] ;  /* 0x00358000b6557984 */ /* 0x0107220000004800 */
[----:B------:R-:W-:Y:S01]  /*5b10*/  BSSY B0, `(.L_x_4652) ;  /* 0x0000004000007945 */ /* 0x000fe20003800000 */
[----:B------:R-:W-:Y:S05]  /*5b20*/  @!P1 BRA `(.L_x_4653) ;  /* 0x0000002000009947 */ /* 0x000fea0003800000 */
[----:B------:R1:W-:Y:S04]  /*5b30*/  RED.E.ADD.F32.FTZ.RN.STRONG.GPU [R92.64+-0xc00], R235 ;  /* 0xfff400eb5c00798e */ /* 0x0003e8000c10e784 */
[----:B----4-:R1:W-:Y:S02]  /*5b40*/  RED.E.ADD.F32.FTZ.RN.STRONG.GPU [R90.64+-0xc00], R85 ;  /* 0xfff400555a00798e */ /* 0x0103e4000c10e784 */
.L_x_4653:
[----:B------:R-:W-:Y:S05]  /*5b50*/  BSYNC B0 ;  /* 0x0000000000007941 */ /* 0x000fea0003800000 */
.L_x_4652:
[----:B-1--4-:R1:W4:Y:S01]  /*5b60*/  LDS R85, [R184.X4+0x3680] ;  /* 0x00368000b8557984 */ /* 0x0123220000004800 */
[----:B------:R-:W-:Y:S01]  /*5b70*/  BSSY B0, `(.L_x_4654) ;  /* 0x0000004000007945 */ /* 0x000fe20003800000 */
[----:B------:R-:W-:Y:S05]  /*5b80*/  @!P2 BRA `(.L_x_4655) ;  /* 0x000000200000a947 */ /* 0x000fea0003800000 */
[----:B------:R1:W-:Y:S04]  /*5b90*/  RED.E.ADD.F32.FTZ.RN.STRONG.GPU [R92.64+-0xb00], R233 ;  /* 0xfff500e95c00798e */ /* 0x0003e8000c10e784 */
[----:B----4-:R1:W-:Y:S02]  /*5ba0*/  RED.E.ADD.F32.FTZ.RN.STRONG.GPU [R90.64+-0xb00], R85 ;  /* 0xfff500555a00798e */ /* 0x0103e4000c10e784 */
.L_x_4655:
[----:B------:R-:W-:Y:S05]  /*5bb0*/  BSYNC B0 ;  /* 0x0000000000007941 */ /* 0x000fea0003800000 */
.L_x_4654:
[----:B-1--4-:R1:W4:Y:S01]  /*5bc0*/  LDS R85, [R186.X4+0x3780] ;  /* 0x00378000ba557984 */ /* 0x0123220000004800 */
[----:B------:R-:W-:Y:S01]  /*5bd0*/  BSSY B0, `(.L_x_4656) ;  /* 0x0000004000007945 */ /* 0x000fe20003800000 */
[----:B------:R-:W-:Y:S05]  /*5be0*/  @!P3 BRA `(.L_x_4657) ;  /* 0x000000200000b947 */ /* 0x000fea0003800000 */
[----:B------:R1:W-:Y:S04]  /*5bf0*/  RED.E.ADD.F32.FTZ.RN.STRONG.GPU [R92.64+-0xa00], R231 ;  /* 0xfff600e75c00798e */ /* 0x0003e8000c10e784 */
[----:B----4-:R1:W-:Y:S02]  /*5c00*/  RED.E.ADD.F32.FTZ.RN.STRONG.GPU [R90.64+-0xa00], R85 ;  /* 0xfff600555a00798e */ /* 0x0103e4000c10e784 */
.L_x_4657:
[----:B------:R-:W-:Y:S05]  /*5c10*/  BSYNC B0 ;  /* 0x0000000000007941 */ /* 0x000fea0003800000 */
.L_x_4656:
[----:B-1--4-:R1:W4:Y:S01]  /*5c20*/  LDS R85, [R188.X4+0x3880] ;  /* 0x00388000bc557984 */ /* 0x0123220000004800 */
[----:B------:R-:W-:Y:S01]  /*5c30*/  BSSY B0, `(.L_x_4658) ;  /* 0x0000004000007945 */ /* 0x000fe20003800000 */
[----:B------:R-:W-:Y:S05]  /*5c40*/  @!P4 BRA `(.L_x_4659) ;  /* 0x000000200000c947 */ /* 0x000fea0003800000 */
[----:B------:R1:W-:Y:S04]  /*5c50*/  RED.E.ADD.F32.FTZ.RN.STRONG.GPU [R92.64+-0x900], R229 ;  /* 0xfff700e55c00798e */ /* 0x0003e8000c10e784 */
[----:B----4-:R1:W-:Y:S02]  /*5c60*/  RED.E.ADD.F32.FTZ.RN.STRONG.GPU [R90.64+-0x900], R85 ;  /* 0xfff700555a00798e */ /* 0x0103e4000c10e784 */
.L_x_4659:
[----:B------:R-:W-:Y:S05]  /*5c70*/  BSYNC B0 ;  /* 0x0000000000007941 */ /* 0x000fea0003800000 */
.L_x_4658:
[----:B-1--4-:R1:W4:Y:S01]  /*5c80*/  LDS R85, [R190.X4+0x3980] ;  /* 0x00398000be557984 */ /* 0x0123220000004800 */
[----:B------:R-:W-:Y:S01]  /*5c90*/  BSSY B0, `(.L_x_4660) ;  /* 0x0000004000007945 */ /* 0x000fe20003800000 */
[----:B------:R-:W-:Y:S05]  /*5ca0*/  @!P5 BRA `(.L_x_4661) ;  /* 0x000000200000d947 */ /* 0x000fea0003800000 */
[----:B------:R1:W-:Y:S04]  /*5cb0*/  RED.E.ADD.F32.FTZ.RN.STRONG.GPU [R92.64+-0x800], R227 ;  /* 0xfff800e35c00798e */ /* 0x0003e8000c10e784 */
[----:B----4-:R1:W-:Y:S02]  /*5cc0*/  RED.E.ADD.F32.FTZ.RN.STRONG.GPU [R90.64+-0x800], R85 ;  /* 0xfff800555a00798e */ /* 0x0103e4000c10e784 */
.L_x_4661:
[----:B------:R-:W-:Y:S05]  /*5cd0*/  BSYNC B0 ;  /* 0x0000000000007941 */ /* 0x000fea0003800000 */
.L_x_4660:
[----:B-1--4-:R1:W4:Y:S01]  /*5ce0*/  LDS R85, [R202.X4+0x3a80] ;  /* 0x003a8000ca557984 */ /* 0x0123220000004800 */
        /* <DEDUP_REMOVED lines=8> */
[----:B-1----:R1:W-:Y:S04]  /*5d70*/  RED.E.ADD.F32.FTZ.RN.STRONG.GPU [R92.64+-0x700], R225 ;  /* 0xfff900e15c00798e */ /* 0x0023e8000c10e784 */
[----:B----4-:R1:W-:Y:S02]  /*5d80*/  RED.E.ADD.F32.FTZ.RN.STRONG.GPU [R90.64+-0x700], R85 ;  /* 0xfff900555a00798e */ /* 0x0103e4000c10e784 */
.L_x_4663:
[----:B-1----:R-:W-:Y:S05]  /*5d90*/  BSYNC B0 ;  /* 0x0000000000007941 */ /* 0x002fea0003800000 */
.L_x_4662:
[----:B----4-:R1:W4:Y:S01]  /*5da0*/  LDS R85, [R204.X4+0x3b80] ;  /* 0x003b8000cc557984 */ /* 0x0103220000004800 */
[----:B------:R-:W-:Y:S01]  /*5db0*/  BSSY B0, `(.L_x_4664) ;  /* 0x0000004000007945 */ /* 0x000fe20003800000 */
[----:B------:R-:W-:Y:S05]  /*5dc0*/  @!P1 BRA `(.L_x_4665) ;  /* 0x0000002000009947 */ /* 0x000fea0003800000 */
[----:B------:R1:W-:Y:S04]  /*5dd0*/  RED.E.ADD.F32.FTZ.RN.STRONG.GPU [R92.64+-0x600], R223 ;  /* 0xfffa00df5c00798e */ /* 0x0003e8000c10e784 */
[----:B----4-:R1:W-:Y:S02]  /*5de0*/  RED.E.ADD.F32.FTZ.RN.STRONG.GPU [R90.64+-0x600], R85 ;  /* 0xfffa00555a00798e */ /* 0x0103e4000c10e784 */
.L_x_4665:
[----:B------:R-:W-:Y:S05]  /*5df0*/  BSYNC B0 ;  /* 0x0000000000007941 */ /* 0x000fea0003800000 */
.L_x_4664:
[----:B-1--4-:R1:W4:Y:S01]  /*5e00*/  LDS R85, [R206.X4+0x3c80] ;  /* 0x003c8000ce557984 */ /* 0x0123220000004800 */
[----:B------:R-:W-:Y:S01]  /*5e10*/  BSSY B0, `(.L_x_4666) ;  /* 0x0000004000007945 */ /* 0x000fe20003800000 */
[----:B------:R-:W-:Y:S05]  /*5e20*/  @!P2 BRA `(.L_x_4667) ;  /* 0x000000200000a947 */ /* 0x000fea0003800000 */
[----:B------:R1:W-:Y:S04]  /*5e30*/  RED.E.ADD.F32.FTZ.RN.STRONG.GPU [R92.64+-0x500], R221 ;  /* 0xfffb00dd5c00798e */ /* 0x0003e8000c10e784 */
[----:B----4-:R1:W-:Y:S02]  /*5e40*/  RED.E.ADD.F32.FTZ.RN.STRONG.GPU [R90.64+-0x500], R85 ;  /* 0xfffb00555a00798e */ /* 0x0103e4000c10e784 */
.L_x_4667:
[----:B------:R-:W-:Y:S05]  /*5e50*/  BSYNC B0 ;  /* 0x0000000000007941 */ /* 0x000fea0003800000 */
.L_x_4666:
[----:B-1--4-:R1:W4:Y:S01]  /*5e60*/  LDS R85, [R208.X4+0x3d80] ;  /* 0x003d8000d0557984 */ /* 0x0123220000004800 */
[----:B------:R-:W-:Y:S01]  /*5e70*/  BSSY B0, `(.L_x_4668) ;  /* 0x0000004000007945 */ /* 0x000fe20003800000 */
[----:B------:R-:W-:Y:S05]  /*5e80*/  @!P3 BRA `(.L_x_4669) ;  /* 0x000000200000b947 */ /* 0x000fea0003800000 */
[----:B------:R1:W-:Y:S04]  /*5e90*/  RED.E.ADD.F32.FTZ.RN.STRONG.GPU [R92.64+-0x400], R219 ;  /* 0xfffc00db5c00798e */ /* 0x0003e8000c10e784 */
[----:B----4-:R1:W-:Y:S02]  /*5ea0*/  RED.E.ADD.F32.FTZ.RN.STRONG.GPU [R90.64+-0x400], R85 ;  /* 0xfffc00555a00798e */ /* 0x0103e4000c10e784 */
.L_x_4669:
[----:B------:R-:W-:Y:S05]  /*5eb0*/  BSYNC B0 ;  /* 0x0000000000007941 */ /* 0x000fea0003800000 */
.L_x_4668:
[----:B-1--4-:R1:W4:Y:S01]  /*5ec0*/  LDS R85, [R210.X4+0x3e80] ;  /* 0x003e8000d2557984 */ /* 0x0123220000004800 */
[----:B------:R-:W-:Y:S01]  /*5ed0*/  BSSY B0, `(.L_x_4670) ;  /* 0x0000004000007945 */ /* 0x000fe20003800000 */
[----:B------:R-:W-:Y:S05]  /*5ee0*/  @!P4 BRA `(.L_x_4671) ;  /* 0x000000200000c947 */ /* 0x000fea0003800000 */
[----:B------:R1:W-:Y:S04]  /*5ef0*/  RED.E.ADD.F32.FTZ.RN.STRONG.GPU [R92.64+-0x300], R217 ;  /* 0xfffd00d95c00798e */ /* 0x0003e8000c10e784 */
[----:B----4-:R1:W-:Y:S02]  /*5f00*/  RED.E.ADD.F32.FTZ.RN.STRONG.GPU [R90.64+-0x300], R85 ;  /* 0xfffd00555a00798e */ /* 0x0103e4000c10e784 */
.L_x_4671:
[----:B------:R-:W-:Y:S05]  /*5f10*/  BSYNC B0 ;  /* 0x0000000000007941 */ /* 0x000fea0003800000 */
.L_x_4670:
[----:B------:R-:W1:Y:S01]  /*5f20*/  LDS R211, [R211.X4+0x3f80] ;  /* 0x003f8000d3d37984 */ /* 0x000e620000004800 */
[----:B------:R-:W-:Y:S01]  /*5f30*/  BSSY B0, `(.L_x_4672) ;  /* 0x0000004000007945 */ /* 0x000fe20003800000 */
[----:B------:R-:W-:Y:S05]  /*5f40*/  @!P5 BRA `(.L_x_4673) ;  /* 0x000000200000d947 */ /* 0x000fea0003800000 */
[----:B------:R2:W-:Y:S04]  /*5f50*/  RED.E.ADD.F32.FTZ.RN.STRONG.GPU [R92.64+-0x200], R215 ;  /* 0xfffe00d75c00798e */ /* 0x0005e8000c10e784 */
[----:B-1----:R2:W-:Y:S02]  /*5f60*/  RED.E.ADD.F32.FTZ.RN.STRONG.GPU [R90.64+-0x200], R211 ;  /* 0xfffe00d35a00798e */ /* 0x0025e4000c10e784 */
.L_x_4673:
[----:B------:R-:W-:Y:S05]  /*5f70*/  BSYNC B0 ;  /* 0x0000000000007941 */ /* 0x000fea0003800000 */
.L_x_4672:
[----:B-1--4-:R1:W4:Y:S01]  /*5f80*/  LDS R85, [R212.X4+0x4080] ;  /* 0x00408000d4557984 */ /* 0x0123220000004800 */
[----:B------:R-:W-:Y:S01]  /*5f90*/  BSSY B0, `(.L_x_4674) ;  /* 0x0000004000007945 */ /* 0x000fe20003800000 */
[----:B------:R-:W-:Y:S05]  /*5fa0*/  @!P6 BRA `(.L_x_4675) ;  /* 0x000000200000e947 */ /* 0x000fea0003800000 */
[----:B------:R1:W-:Y:S04]  /*5fb0*/  RED.E.ADD.F32.FTZ.RN.STRONG.GPU [R92.64+-0x100], R213 ;  /* 0xffff00d55c00798e */ /* 0x0003e8000c10e784 */
[----:B----4-:R1:W-:Y:S02]  /*5fc0*/  RED.E.ADD.F32.FTZ.RN.STRONG.GPU [R90.64+-0x100], R85 ;  /* 0xffff00555a00798e */ /* 0x0103e4000c10e784 */
.L_x_4675:
[----:B------:R-:W-:Y:S05]  /*5fd0*/  BSYNC B0 ;  /* 0x0000000000007941 */ /* 0x000fea0003800000 */
.L_x_4674:
[----:B------:R-:W5:Y:S01]  /*5fe0*/  SHFL.DOWN P0, R88, R209, 0x1, 0x1f ;  /* 0x08201f00d1587f89 */ /* 0x000f620000000000 */
[----:B-1--4-:R-:W-:Y:S01]  /*5ff0*/  FMUL.FTZ R85, R82, R200 ;  /* 0x000000c852557220 */ /* 0x012fe20000410000 */
[----:B------:R-:W-:Y:S01]  /*6000*/  ISETP.NE.AND P1, PT, R112, RZ, PT ;  /* 0x000000ff7000720c */ /* 0x000fe20003f25270 */
[C---:B------:R-:W-:Y:S01]  /*6010*/  FMUL.FTZ R82, R150.reuse, R195 ;  /* 0x000000c396527220 */ /* 0x040fe20000410000 */
        /* <DEDUP_REMOVED lines=11> */
[----:B-----5:R-:W-:Y:S02]  /*60d0*/  @P0 FADD R88, R209, R88 ;  /* 0x00000058d1580221 */ /* 0x020fe40000000000 */
        /* <DEDUP_REMOVED lines=17> */
[----:B------:R-:W-:Y:S01]  /*61f0*/  FFMA.FTZ R68, R17, R84, R171 ;  /* 0x0000005411447223 */ /* 0x000fe200000100ab */
[----:B--2---:R-:W1:Y:S01]  /*6200*/  SHFL.DOWN P0, R90, R89, 0x4, 0x1f ;  /* 0x08801f00595a7f89 */ /* 0x004e620000000000 */
[-C--:B------:R-:W-:Y:S02]  /*6210*/  FMUL.FTZ R75, R72, R183.reuse ;  /* 0x000000b7484b7220 */ /* 0x080fe40000410000 */
[----:B------:R-:W-:Y:S02]  /*6220*/  FMUL.FTZ R72, R150, R183 ;  /* 0x000000b796487220 */ /* 0x000fe40000410000 */
[----:B------:R-:W-:Y:S02]  /*6230*/  FMUL.FTZ R165, R76, R165 ;  /* 0x000000a54ca57220 */ /* 0x000fe40000410000 */
[----:B------:R-:W-:-:S02]  /*6240*/  FADD.FTZ R37, R68, R37 ;  /* 0x0000002544257221 */ /* 0x000fc40000010000 */
[----:B------:R-:W-:Y:S02]  /*6250*/  FMUL.FTZ R76, R73, R181 ;  /* 0x000000b5494c7220 */ /* 0x000fe40000410000 */
[----:B------:R-:W-:Y:S02]  /*6260*/  FFMA.FTZ R68, R13, R80, R167 ;  /* 0x000000500d447223 */ /* 0x000fe400000100a7 */
[----:B------:R-:W-:Y:S02]  /*6270*/  FMUL.FTZ R86, R83, R201 ;  /* 0x000000c953567220 */ /* 0x000fe40000410000 */
[C---:B------:R-:W-:Y:S02]  /*6280*/  FMUL.FTZ R205, R150.reuse, R205 ;  /* 0x000000cd96cd7220 */ /* 0x040fe40000410000 */
[----:B------:R-:W-:Y:S02]  /*6290*/  FMUL.FTZ R73, R150, R179 ;  /* 0x000000b396497220 */ /* 0x000fe40000410000 */
[----:B------:R-:W-:-:S02]  /*62a0*/  FMUL.FTZ R161, R72, R161 ;  /* 0x000000a148a17220 */ /* 0x000fc40000410000 */
[C---:B------:R-:W-:Y:S02]  /*62b0*/  FMUL.FTZ R87, R150.reuse, R200 ;  /* 0x000000c896577220 */ /* 0x040fe40000410000 */
[C---:B------:R-:W-:Y:S02]  /*62c0*/  FMUL.FTZ R83, R150.reuse, R192 ;  /* 0x000000c096537220 */ /* 0x040fe40000410000 */
[----:B-1----:R-:W-:Y:S02]  /*62d0*/  @P0 FADD R90, R89, R90 ;  /* 0x0000005a595a0221 */ /* 0x002fe40000000000 */
[C---:B------:R-:W-:Y:S02]  /*62e0*/  FMUL.FTZ R203, R150.reuse, R203 ;  /* 0x000000cb96cb7220 */ /* 0x040fe40000410000 */
[C---:B------:R-:W-:Y:S01]  /*62f0*/  FMUL.FTZ R72, R150.reuse, R151 ;  /* 0x0000009796487220 */ /* 0x040fe20000410000 */
[----:B------:R-:W1:Y:S01]  /*6300*/  SHFL.DOWN P0, R91, R90, 0x8, 0x1f ;  /* 0x09001f005a5b7f89 */ /* 0x000e620000000000 */
[----:B------:R-:W-:-:S02]  /*6310*/  FMUL.FTZ R177, R150, R177 ;  /* 0x000000b196b17220 */ /* 0x000fc40000410000 */
[----:B------:R-:W-:Y:S02]  /*6320*/  FADD.FTZ R41, R68, R41 ;  /* 0x0000002944297221 */ /* 0x000fe40000010000 */
        /* <DEDUP_REMOVED lines=9> */
[----:B------:R-:W-:Y:S02]  /*63c0*/  FFMA.FTZ R53, R76, R132, R53 ;  /* 0x000000844c357223 */ /* 0x000fe40000010035 */
[----:B-1----:R-:W-:-:S02]  /*63d0*/  @P0 FADD R91, R90, R91 ;  /* 0x0000005b5a5b0221 */ /* 0x002fc40000000000 */
[----:B------:R-:W-:Y:S02]  /*63e0*/  FFMA.FTZ R61, R84, R144, R61 ;  /* 0x00000090543d7223 */ /* 0x000fe4000001003d */
[----:B------:R-:W-:Y:S01]  /*63f0*/  FFMA.FTZ R57, R80, R140, R57 ;  /* 0x0000008c50397223 */ /* 0x000fe20000010039 */
[----:B------:R-:W1:Y:S01]  /*6400*/  SHFL.DOWN P0, R90, R91, 0x10, 0x1f ;  /* 0x0a001f005b5a7f89 */ /* 0x000e620000000000 */
[----:B------:R-:W-:Y:S02]  /*6410*/  FFMA.FTZ R205, R12, R77, R205 ;  /* 0x0000004d0ccd7223 */ /* 0x000fe400000100cd */
        /* <DEDUP_REMOVED lines=11> */
[----:B-1----:R-:W-:Y:S01]  /*64d0*/  @P0 FADD R90, R91, R90 ;  /* 0x0000005a5b5a0221 */ /* 0x002fe20000000000 */
        /* <DEDUP_REMOVED lines=32> */
[----:B-1----:R-:W-:Y:S01]  /*66e0*/  ISETP.NE.AND P0, PT, R125, c[0x0][0x174], PT ;  /* 0x00005d007d007a0c */ /* 0x002fe20003f05270 */
[----:B------:R-:W1:Y:S01]  /*66f0*/  LDS R69, [0x4208] ;  /* 0x00420800ff457984 */ /* 0x000e620000000800 */
[----:B------:R-:W-:-:S11]  /*6700*/  SHF.L.U32 R73, R147, 0x2, RZ ;  /* 0x0000000293497819 */ /* 0x000fd600000006ff */
[----:B------:R-:W2:Y:S01]  /*6710*/  @P0 LDS R71, [R73+0x5740] ;  /* 0x0057400049470984 */ /* 0x000ea20000000800 */
[----:B-1----:R-:W-:-:S04]  /*6720*/  FADD.FTZ R90, R90, R69 ;  /* 0x000000455a5a7221 */ /* 0x002fc80000010000 */
[----:B--2---:R-:W-:-:S05]  /*6730*/  @P0 FADD.FTZ R90, R90, R71 ;  /* 0x000000475a5a0221 */ /* 0x004fca0000010000 */
[----:B------:R1:W-:Y:S02]  /*6740*/  STS [R73+0x5740], R90 ;  /* 0x0057405a49007388 */ /* 0x0003e40000000800 */
.L_x_4677:
[----:B-1----:R-:W-:Y:S05]  /*6750*/  BSYNC B0 ;  /* 0x0000000000007941 */ /* 0x002fea0003800000 */
.L_x_4676:
[----:B------:R-:W-:Y:S02]  /*6760*/  IADD3 R147, R147, 0x1, RZ ;  /* 0x0000000193937810 */ /* 0x000fe40007ffe0ff */
[----:B------:R-:W-:Y:S02]  /*6770*/  IADD3 R148, P1, R148, 0x1, RZ ;  /* 0x0000000194947810 */ /* 0x000fe40007f3e0ff */
[----:B------:R-:W-:Y:S02]  /*6780*/  ISETP.GE.AND P0, PT, R147, c[0x0][0x16c], PT ;  /* 0x00005b0093007a0c */ /* 0x000fe40003f06270 */
[----:B------:R-:W-:-:S11]  /*6790*/  IADD3.X R149, RZ, R149, RZ, P1, !PT ;  /* 0x00000095ff957210 */ /* 0x000fd60000ffe4ff */
[----:B0--3--:R-:W-:Y:S01]  /*67a0*/  @P0 CALL.REL.NOINC `(.L_x_4630) ;  /* 0x0000001000000944 */ /* 0x009fe20003c00000 */
[----:B------:R-:W-:Y:S05]  /*67b0*/  BRA `(.L_x_4678) ;  /* 0xffffcac000007947 */ /* 0x000fea000383ffff */
.L_x_4630:
[----:B------:R-:W-:Y:S06]  /*67c0*/  BAR.SYNC.DEFER_BLOCKING 0x0 ;  /* 0x0000000000007b1d */ /* 0x000fec0000010000 */
[----:B------:R-:W2:Y:S04]  /*67d0*/  LDG.E.128 R4, [R104.64] ;  /* 0x0000000468047981 */ /* 0x000ea8000c1e1d00 */
[----:B------:R-:W3:Y:S04]  /*67e0*/  LDG.E.128 R12, [R104.64+0x200] ;  /* 0x00020004680c7981 */ /* 0x000ee8000c1e1d00 */
[----:B------:R-:W4:Y:S04]  /*67f0*/  LDG.E.128 R16, [R104.64+0x400] ;  /* 0x0004000468107981 */ /* 0x000f28000c1e1d00 */
[----:B------:R-:W5:Y:S01]  /*6800*/  LDG.E.128 R20, [R104.64+0x600] ;  /* 0x0006000468147981 */ /* 0x000f62000c1e1d00 */
[----:B------:R-:W-:-:S02]  /*6810*/  IADD3 R68, R125, -0x1, RZ ;  /* 0xffffffff7d447810 */ /* 0x000fc40007ffe0ff */
[----:B------:R-:W-:Y:S01]  /*6820*/  IADD3 R126, R126, 0x1, RZ ;  /* 0x000000017e7e7810 */ /* 0x000fe20007ffe0ff */
[----:B--2---:R-:W-:Y:S04]  /*6830*/  STS.128 [R129], R4 ;  /* 0x0000000481007388 */ /* 0x004fe80000000c00 */
[----:B---3--:R-:W-:Y:S04]  /*6840*/  STS.128 [R129+0x200], R12 ;  /* 0x0002000c81007388 */ /* 0x008fe80000000c00 */
[----:B----4-:R-:W-:Y:S04]  /*6850*/  STS.128 [R129+0x400], R16 ;  /* 0x0004001081007388 */ /* 0x010fe80000000c00 */
[----:B-----5:R-:W-:Y:S01]  /*6860*/  STS.128 [R129+0x600], R20 ;  /* 0x0006001481007388 */ /* 0x020fe20000000c00 */
[----:B------:R-:W-:-:S06]  /*6870*/  NOP ;  /* 0x0000000000007918 */ /* 0x000fcc0000000000 */
[----:B------:R-:W0:Y:S04]  /*6880*/  LDS.128 R24, [R130+0x10] ;  /* 0x0000100082187984 */ /* 0x000e280000000c00 */
[----:B------:R-:W1:Y:S04]  /*6890*/  LDS.128 R8, [R130+0x20] ;  /* 0x0000200082087984 */ /* 0x000e680000000c00 */
[----:B------:R-:W2:Y:S01]  /*68a0*/  LDS.128 R4, [R130] ;  /* 0x0000000082047984 */ /* 0x000ea20000000c00 */
[--C-:B0-----:R-:W-:Y:S02]  /*68b0*/  FADD.FTZ R24, R24, R108.reuse ;  /* 0x0000006c18187221 */ /* 0x101fe40000010000 */
[----:B------:R-:W-:-:S02]  /*68c0*/  FADD.FTZ R25, R25, R108 ;  /* 0x0000006c19197221 */ /* 0x000fc40000010000 */
        /* <DEDUP_REMOVED lines=18> */
[--C-:B------:R-:W-:Y:S02]  /*69f0*/  FADD.FTZ R5, R5, R108.reuse ;  /* 0x0000006c05057221 */ /* 0x100fe40000010000 */
[----:B------:R-:W-:Y:S02]  /*6a00*/  @!P6 FMUL.FTZ R16, R16, -1.4426950216293334961 ;  /* 0xbfb8aa3b1010e820 */ /* 0x000fe40000410000 */
[----:B------:R-:W-:Y:S02]  /*6a10*/  @!P2 FMUL.FTZ R15, R27, -1.4426950216293334961 ;  /* 0xbfb8aa3b1b0fa820 */ /* 0x000fe40000410000 */
[----:B------:R-:W-:Y:S01]  /*6a20*/  FADD.FTZ R25, R7, R108 ;  /* 0x0000006c07197221 */ /* 0x000fe20000010000 */
[----:B------:R-:W1:Y:S08]  /*6a30*/  @!P0 MUFU.EX2 R8, R8 ;  /* 0x0000000800088308 */ /* 0x000e700000000800 */
[----:B------:R-:W2:Y:S01]  /*6a40*/  @!P3 MUFU.EX2 R14, R14 ;  /* 0x0000000e000eb308 */ /* 0x000ea20000000800 */
[----:B0-----:R-:W-:-:S07]  /*6a50*/  @!P1 FADD.FTZ R12, R12, 1 ;  /* 0x3f8000000c0c9421 */ /* 0x001fce0000010000 */
[----:B------:R0:W3:Y:S01]  /*6a60*/  @!P1 MUFU.RCP R17, R12 ;  /* 0x0000000c00119308 */ /* 0x0000e20000001000 */
[----:B-1----:R-:W-:-:S07]  /*6a70*/  @!P0 FADD.FTZ R13, R8, 1 ;  /* 0x3f800000080d8421 */ /* 0x002fce0000010000 */
[----:B------:R1:W4:Y:S01]  /*6a80*/  @!P0 MUFU.RCP R18, R13 ;  /* 0x0000000d00128308 */ /* 0x0003220000001000 */
[----:B0-----:R-:W-:Y:S02]  /*6a90*/  @!P5 FMUL.FTZ R12, R9, -1.4426950216293334961 ;  /* 0xbfb8aa3b090cd820 */ /* 0x001fe40000410000 */
[----:B------:R-:W0:Y:S01]  /*6aa0*/  LDS.128 R8, [R130+0x30] ;  /* 0x0000300082087984 */ /* 0x000e220000000c00 */
[----:B--2---:R-:W-:-:S04]  /*6ab0*/  @!P3 FADD.FTZ R14, R14, 1 ;  /* 0x3f8000000e0eb421 */ /* 0x004fc80000010000 */
[----:B------:R-:W2:Y:S01]  /*6ac0*/  @!P2 MUFU.EX2 R15, R15 ;  /* 0x0000000f000fa308 */ /* 0x000ea20000000800 */
[----:B-1----:R-:W-:Y:S01]  /*6ad0*/  @!P4 FMUL.FTZ R13, R20, -1.4426950216293334961 ;  /* 0xbfb8aa3b140dc820 */ /* 0x002fe20000410000 */
[----:B------:R-:W-:Y:S01]  /*6ae0*/  SHF.L.U32 R20, R68, 0xa, RZ ;  /* 0x0000000a44147819 */ /* 0x000fe200000006ff */
[----:B---3--:R-:W-:Y:S01]  /*6af0*/  @!P1 FMUL.FTZ R44, R44, R17 ;  /* 0x000000112c2c9220 */ /* 0x008fe20000410000 */
[----:B------:R-:W-:-:S04]  /*6b00*/  FSETP.GTU.FTZ.AND P1, PT, R21, 20, PT ;  /* 0x41a000001500780b */ /* 0x000fc80003f3c000 */
[----:B------:R1:W3:Y:S01]  /*6b10*/  @!P3 MUFU.RCP R19, R14 ;  /* 0x0000000e0013b308 */ /* 0x0002e20000001000 */
[----:B----4-:R-:W-:Y:S01]  /*6b20*/  @!P0 FMUL.FTZ R45, R45, R18 ;  /* 0x000000122d2d8220 */ /* 0x010fe20000410000 */
[----:B------:R-:W-:Y:S01]  /*6b30*/  FSETP.GTU.FTZ.AND P0, PT, R4, 20, PT ;  /* 0x41a000000400780b */ /* 0x000fe20003f1c000 */
[----:B--2---:R-:W-:-:S05]  /*6b40*/  @!P2 FADD.FTZ R15, R15, 1 ;  /* 0x3f8000000f0fa421 */ /* 0x004fca0000010000 */
[----:B------:R-:W2:Y:S01]  /*6b50*/  @!P5 MUFU.EX2 R17, R12 ;  /* 0x0000000c0011d308 */ /* 0x000ea20000000800 */
[----:B-1----:R-:W-:Y:S01]  /*6b60*/  @!P1 FMUL.FTZ R14, R21, -1.4426950216293334961 ;  /* 0xbfb8aa3b150e9820 */ /* 0x002fe20000410000 */
[----:B------:R-:W-:-:S05]  /*6b70*/  SHF.R.S32.HI R21, RZ, 0x1f, R20 ;  /* 0x0000001fff157819 */ /* 0x000fca0000011414 */
[----:B------:R-:W-:Y:S02]  /*6b80*/  @!P0 FMUL.FTZ R4, R4, -1.4426950216293334961 ;  /* 0xbfb8aa3b04048820 */ /* 0x000fe40000410000 */
[----:B---3--:R-:W-:Y:S01]  /*6b90*/  @!P3 FMUL.FTZ R46, R46, R19 ;  /* 0x000000132e2eb220 */ /* 0x008fe20000410000 */
[----:B------:R-:W-:Y:S01]  /*6ba0*/  FSETP.GTU.FTZ.AND P3, PT, R5, 20, PT ;  /* 0x41a000000500780b */ /* 0x000fe20003f7c000 */
[----:B------:R-:W1:Y:S01]  /*6bb0*/  @!P2 MUFU.RCP R22, R15 ;  /* 0x0000000f0016a308 */ /* 0x000e620000001000 */
[----:B--2---:R-:W-:-:S07]  /*6bc0*/  @!P5 FADD.FTZ R17, R17, 1 ;  /* 0x3f8000001111d421 */ /* 0x004fce0000010000 */
[----:B------:R-:W2:Y:S01]  /*6bd0*/  @!P4 MUFU.EX2 R18, R13 ;  /* 0x0000000d0012c308 */ /* 0x000ea20000000800 */
[--C-:B0-----:R-:W-:Y:S02]  /*6be0*/  FADD.FTZ R8, R8, R108.reuse ;  /* 0x0000006c08087221 */ /* 0x101fe40000010000 */
[----:B------:R-:W-:Y:S02]  /*6bf0*/  FADD.FTZ R10, R10, R108 ;  /* 0x0000006c0a0a7221 */ /* 0x000fe40000010000 */
[----:B------:R-:W-:-:S03]  /*6c00*/  @!P3 FMUL.FTZ R5, R5, -1.4426950216293334961 ;  /* 0xbfb8aa3b0505b820 */ /* 0x000fc60000410000 */
[----:B------:R-:W0:Y:S01]  /*6c10*/  @!P6 MUFU.EX2 R16, R16 ;  /* 0x000000100010e308 */ /* 0x000e220000000800 */
[----:B-1----:R-:W-:Y:S01]  /*6c20*/  @!P2 FMUL.FTZ R47, R47, R22 ;  /* 0x000000162f2fa220 */ /* 0x002fe20000410000 */
[----:B------:R-:W-:Y:S01]  /*6c30*/  BAR.SYNC.DEFER_BLOCKING 0x0 ;  /* 0x0000000000007b1d */ /* 0x000fe20000010000 */
[----:B------:R-:W-:-:S05]  /*6c40*/  FSETP.GTU.FTZ.AND P2, PT, R8, 20, PT ;  /* 0x41a000000800780b */ /* 0x000fca0003f5c000 */
[----:B------:R1:W3:Y:S01]  /*6c50*/  @!P0 MUFU.EX2 R12, R4 ;  /* 0x00000004000c8308 */ /* 0x0002e20000000800 */
[----:B--2---:R-:W-:-:S07]  /*6c60*/  @!P4 FADD.FTZ R18, R18, 1 ;  /* 0x3f8000001212c421 */ /* 0x004fce0000010000 */
[----:B------:R2:W4:Y:S01]  /*6c70*/  @!P3 MUFU.EX2 R13, R5 ;  /* 0x00000005000db308 */ /* 0x0005220000000800 */
[----:B-1----:R-:W-:Y:S02]  /*6c80*/  IMAD R4, R174, c[0x0][0x2d8], RZ ;  /* 0x0000b600ae047a24 */ /* 0x002fe400078e02ff */
[----:B0-----:R-:W-:Y:S02]  /*6c90*/  @!P6 FADD.FTZ R16, R16, 1 ;  /* 0x3f8000001010e421 */ /* 0x001fe40000010000 */
[C---:B------:R-:W-:Y:S02]  /*6ca0*/  IMAD R23, R109.reuse, c[0x0][0x2dc], R4 ;  /* 0x0000b7006d177a24 */ /* 0x040fe400078e0204 */
[----:B------:R-:W-:Y:S01]  /*6cb0*/  @!P2 FMUL.FTZ R8, R8, -1.4426950216293334961 ;  /* 0xbfb8aa3b0808a820 */ /* 0x000fe20000410000 */
[----:B------:R0:W1:Y:S01]  /*6cc0*/  @!P5 MUFU.RCP R22, R17 ;  /* 0x000000110016d308 */ /* 0x0000620000001000 */
[----:B--2---:R-:W-:-:S04]  /*6cd0*/  IMAD.WIDE.U32 R4, R109, c[0x0][0x2d8], R20 ;  /* 0x0000b6006d047a25 */ /* 0x004fc800078e0014 */
[----:B---3--:R-:W-:Y:S01]  /*6ce0*/  @!P0 FADD.FTZ R12, R12, 1 ;  /* 0x3f8000000c0c8421 */ /* 0x008fe20000010000 */
[----:B------:R-:W-:Y:S01]  /*6cf0*/  IADD3 R5, R5, R23, RZ ;  /* 0x0000001705057210 */ /* 0x000fe20007ffe0ff */
[----:B------:R-:W-:Y:S01]  /*6d00*/  IMAD.WIDE.U32 R20, R109, c[0x0][0x2f8], R20 ;  /* 0x0000be006d147a25 */ /* 0x000fe200078e0014 */
[----:B------:R-:W2:Y:S03]  /*6d10*/  @!P4 MUFU.RCP R15, R18 ;  /* 0x00000012000fc308 */ /* 0x000ea60000001000 */
[----:B0-----:R-:W-:Y:S02]  /*6d20*/  FADD.FTZ R17, R11, R108 ;  /* 0x0000006c0b117221 */ /* 0x001fe40000010000 */
[----:B------:R-:W-:Y:S02]  /*6d30*/  IMAD R11, R107, c[0x0][0x2e0], RZ ;  /* 0x0000b8006b0b7a24 */ /* 0x000fe400078e02ff */
[----:B----4-:R-:W-:Y:S01]  /*6d40*/  @!P3 FADD.FTZ R13, R13, 1 ;  /* 0x3f8000000d0db421 */ /* 0x010fe20000010000 */
[----:B------:R0:W3:Y:S01]  /*6d50*/  @!P6 MUFU.RCP R19, R16 ;  /* 0x000000100013e308 */ /* 0x0000e20000001000 */
[----:B------:R-:W-:-:S02]  /*6d60*/  IMAD R11, R0, c[0x0][0x2e4], R11 ;  /* 0x0000b900000b7a24 */ /* 0x000fc400078e020b */
[----:B------:R-:W-:-:S04]  /*6d70*/  IMAD.WIDE.U32 R4, R0, c[0x0][0x2e0], R4 ;  /* 0x0000b80000047a25 */ /* 0x000fc800078e0004 */
[----:B-1----:R-:W-:Y:S01]  /*6d80*/  @!P5 FMUL.FTZ R41, R41, R22 ;  /* 0x000000162929d220 */ /* 0x002fe20000410000 */
[----:B------:R-:W1:Y:S01]  /*6d90*/  @!P2 MUFU.EX2 R27, R8 ;  /* 0x00000008001ba308 */ /* 0x000e620000000800 */
[--C-:B0-----:R-:W-:Y:S01]  /*6da0*/  FADD.FTZ R16, R9, R108.reuse ;  /* 0x0000006c09107221 */ /* 0x101fe20000010000 */
[----:B------:R-:W-:Y:S01]  /*6db0*/  IADD3 R11, R5, R11, RZ ;  /* 0x0000000b050b7210 */ /* 0x000fe20007ffe0ff */
[----:B--2---:R-:W-:Y:S01]  /*6dc0*/  @!P4 FMUL.FTZ R42, R42, R15 ;  /* 0x0000000f2a2ac220 */ /* 0x004fe20000410000 */
[----:B------:R-:W-:Y:S02]  /*6dd0*/  LEA R22, P4, R4, c[0x0][0x330], 0x2 ;  /* 0x0000cc0004167a11 */ /* 0x000fe400078810ff */
[----:B------:R-:W-:Y:S02]  /*6de0*/  FSETP.GTU.FTZ.AND P5, PT, R10, 20, PT ;  /* 0x41a000000a00780b */ /* 0x000fe40003fbc000 */
[----:B------:R-:W0:Y:S01]  /*6df0*/  @!P0 MUFU.RCP R9, R12 ;  /* 0x0000000c00098308 */ /* 0x000e220000001000 */
[----:B------:R-:W-:Y:S01]  /*6e00*/  LEA.HI.X R23, R4, c[0x0][0x334], R11, 0x2, P4 ;  /* 0x0000cd0004177a11 */ /* 0x000fe200020f140b */
[----:B------:R-:W-:Y:S01]  /*6e10*/  FADD.FTZ R4, R6, R108 ;  /* 0x0000006c06047221 */ /* 0x000fe20000010000 */
[----:B------:R-:W-:Y:S01]  /*6e20*/  FSETP.GTU.FTZ.AND P4, PT, R17, 20, PT ;  /* 0x41a000001100780b */ /* 0x000fe20003f9c000 */
[----:B---3--:R-:W-:Y:S01]  /*6e30*/  @!P6 FMUL.FTZ R40, R40, R19 ;  /* 0x000000132828e220 */ /* 0x008fe20000410000 */
[----:B------:R-:W-:Y:S01]  /*6e40*/  FSETP.GTU.FTZ.AND P6, PT, R16, 20, PT ;  /* 0x41a000001000780b */ /* 0x000fe20003fdc000 */
[----:B------:R-:W-:-:S02]  /*6e50*/  IMAD.WIDE R22, R128, 0x10, R22 ;  /* 0x0000001080167825 */ /* 0x000fc400078e0216 */
[----:B------:R-:W2:Y:S02]  /*6e60*/  @!P3 MUFU.RCP R8, R13 ;  /* 0x0000000d0008b308 */ /* 0x000ea40000001000 */
[----:B-1----:R-:W-:Y:S02]  /*6e70*/  @!P2 FADD.FTZ R27, R27, 1 ;  /* 0x3f8000001b1ba421 */ /* 0x002fe40000010000 */
[----:B------:R-:W-:Y:S02]  /*6e80*/  @!P5 FMUL.FTZ R6, R10, -1.4426950216293334961 ;  /* 0xbfb8aa3b0a06d820 */ /* 0x000fe40000410000 */
[----:B0-----:R-:W-:Y:S01]  /*6e90*/  @!P0 FMUL.FTZ R48, R48, R9 ;  /* 0x0000000930308220 */ /* 0x001fe20000410000 */
[----:B------:R-:W-:Y:S01]  /*6ea0*/  FSETP.GTU.FTZ.AND P0, PT, R4, 20, PT ;  /* 0x41a000000400780b */ /* 0x000fe20003f1c000 */
[----:B------:R-:W0:Y:S02]  /*6eb0*/  @!P1 MUFU.EX2 R14, R14 ;  /* 0x0000000e000e9308 */ /* 0x000e240000000800 */
[----:B------:R-:W-:-:S02]  /*6ec0*/  @!P6 FMUL.FTZ R5, R16, -1.4426950216293334961 ;  /* 0xbfb8aa3b1005e820 */ /* 0x000fc40000410000 */
[----:B------:R-:W-:Y:S02]  /*6ed0*/  @!P4 FMUL.FTZ R7, R17, -1.4426950216293334961 ;  /* 0xbfb8aa3b1107c820 */ /* 0x000fe40000410000 */
[----:B--2---:R-:W-:Y:S01]  /*6ee0*/  @!P3 FMUL.FTZ R49, R49, R8 ;  /* 0x000000083131b220 */ /* 0x004fe20000410000 */
[----:B------:R-:W-:Y:S01]  /*6ef0*/  SHF.L.U32 R8, R112, 0x2, RZ ;  /* 0x0000000270087819 */ /* 0x000fe200000006ff */
[----:B------:R-:W1:Y:S01]  /*6f00*/  @!P6 MUFU.EX2 R28, R5 ;  /* 0x00000005001ce308 */ /* 0x000e620000000800 */
[----:B------:R-:W-:Y:S02]  /*6f10*/  FSETP.GTU.FTZ.AND P3, PT, R25, 20, PT ;  /* 0x41a000001900780b */ /* 0x000fe40003f7c000 */
[----:B------:R-:W-:Y:S01]  /*6f20*/  LOP3.LUT R31, R8, 0xffffff80, RZ, 0xc0, !PT ;  /* 0xffffff80081f7812 */ /* 0x000fe200078ec0ff */
[----:B------:R-:W-:-:S03]  /*6f30*/  @!P0 FMUL.FTZ R4, R4, -1.4426950216293334961 ;  /* 0xbfb8aa3b04048820 */ /* 0x000fc60000410000 */
[----:B------:R-:W-:Y:S01]  /*6f40*/  LEA R31, R114, R31, 0x2 ;  /* 0x0000001f721f7211 */ /* 0x000fe200078e10ff */
[----:B------:R-:W2:Y:S01]  /*6f50*/  @!P5 MUFU.EX2 R29, R6 ;  /* 0x00000006001dd308 */ /* 0x000ea20000000800 */
[----:B0-----:R-:W-:-:S03]  /*6f60*/  @!P1 FADD.FTZ R26, R14, 1 ;  /* 0x3f8000000e1a9421 */ /* 0x001fc60000010000 */
[----:B------:R-:W-:Y:S02]  /*6f70*/  STS.128 [R31.X16], R64 ;  /* 0x000000401f007388 */ /* 0x000fe4000000cc00 */
[----:B------:R-:W-:Y:S02]  /*6f80*/  @!P3 FMUL.FTZ R25, R25, -1.4426950216293334961 ;  /* 0xbfb8aa3b1919b820 */ /* 0x000fe40000410000 */
[----:B------:R-:W-:Y:S01]  /*6f90*/  STS.128 [R31.X16+0x10], R52 ;  /* 0x000010341f007388 */ /* 0x000fe2000000cc00 */
[----:B------:R-:W0:Y:S01]  /*6fa0*/  @!P4 MUFU.EX2 R30, R7 ;  /* 0x00000007001ec308 */ /* 0x000e220000000800 */
[----:B-1----:R-:W-:Y:S02]  /*6fb0*/  @!P6 FADD.FTZ R28, R28, 1 ;  /* 0x3f8000001c1ce421 */ /* 0x002fe40000010000 */
[----:B------:R-:W-:Y:S04]  /*6fc0*/  STS.128 [R31.X16+0x20], R56 ;  /* 0x000020381f007388 */ /* 0x000fe8000000cc00 */
[----:B------:R-:W-:Y:S01]  /*6fd0*/  STS.128 [R31.X16+0x30], R60 ;  /* 0x0000303c1f007388 */ /* 0x000fe2000000cc00 */
[----:B------:R-:W1:Y:S01]  /*6fe0*/  @!P0 MUFU.EX2 R24, R4 ;  /* 0x0000000400188308 */ /* 0x000e620000000800 */
[----:B------:R-:W-:-:S06]  /*6ff0*/  NOP ;  /* 0x0000000000007918 */ /* 0x000fcc0000000000 */
[----:B------:R-:W3:Y:S01]  /*7000*/  LDS.128 R16, [R129] ;  /* 0x0000000081107984 */ /* 0x000ee20000000c00 */
[----:B------:R-:W4:Y:S01]  /*7010*/  @!P3 MUFU.EX2 R25, R25 ;  /* 0x000000190019b308 */ /* 0x000f220000000800 */
[----:B--2---:R-:W-:Y:S02]  /*7020*/  @!P5 FADD.FTZ R29, R29, 1 ;  /* 0x3f8000001d1dd421 */ /* 0x004fe40000010000 */
[----:B------:R-:W2:Y:S01]  /*7030*/  LDS.128 R12, [R129+0x200] ;  /* 0x00020000810c7984 */ /* 0x000ea20000000c00 */
[----:B0-----:R-:W-:-:S03]  /*7040*/  @!P4 FADD.FTZ R30, R30, 1 ;  /* 0x3f8000001e1ec421 */ /* 0x001fc60000010000 */
[----:B------:R-:W0:Y:S01]  /*7050*/  LDS.128 R8, [R129+0x400] ;  /* 0x0004000081087984 */ /* 0x000e220000000c00 */
[----:B-1----:R-:W-:Y:S01]  /*7060*/  @!P0 FADD.FTZ R24, R24, 1 ;  /* 0x3f80000018188421 */ /* 0x002fe20000010000 */
[----:B------:R1:W5:Y:S02]  /*7070*/  @!P1 MUFU.RCP R34, R26 ;  /* 0x0000001a00229308 */ /* 0x0003640000001000 */
[----:B------:R-:W0:Y:S01]  /*7080*/  LDS.128 R4, [R129+0x600] ;  /* 0x0006000081047984 */ /* 0x000e220000000c00 */
[----:B----4-:R-:W-:-:S05]  /*7090*/  @!P3 FADD.FTZ R25, R25, 1 ;  /* 0x3f8000001919b421 */ /* 0x010fca0000010000 */
[----:B------:R-:W4:Y:S01]  /*70a0*/  @!P0 MUFU.RCP R33, R24 ;  /* 0x0000001800218308 */ /* 0x000f220000001000 */
[----:B-1----:R-:W-:-:S07]  /*70b0*/  FADD.FTZ R26, R48, R113 ;  /* 0x00000071301a7221 */ /* 0x002fce0000010000 */
[----:B------:R-:W1:Y:S01]  /*70c0*/  @!P3 MUFU.RCP R32, R25 ;  /* 0x000000190020b308 */ /* 0x000e620000001000 */
[----:B-----5:R-:W-:Y:S01]  /*70d0*/  @!P1 FMUL.FTZ R43, R43, R34 ;  /* 0x000000222b2b9220 */ /* 0x020fe20000410000 */
[----:B------:R-:W-:-:S04]  /*70e0*/  IADD3 R118, P1, R118, -0x1000, RZ ;  /* 0xfffff00076767810 */ /* 0x000fc80007f3e0ff */
[----:B------:R-:W-:Y:S02]  /*70f0*/  IADD3.X R119, R119, -0x1, RZ, P1, !PT ;  /* 0xffffffff77777810 */ /* 0x000fe40000ffe4ff */
[----:B------:R5:W0:Y:S01]  /*7100*/  @!P2 MUFU.RCP R35, R27 ;  /* 0x0000001b0023a308 */ /* 0x000a220000001000 */
[----:B----4-:R-:W-:Y:S01]  /*7110*/  @!P0 FMUL.FTZ R50, R50, R33 ;  /* 0x0000002132328220 */ /* 0x010fe20000410000 */
[----:B---3--:R-:W-:Y:S06]  /*7120*/  STG.E.128 [R22.64], R16 ;  /* 0x0000001016007986 */ /* 0x008fec000c101d04 */
[----:B------:R-:W3:Y:S01]  /*7130*/  @!P6 MUFU.RCP R28, R28 ;  /* 0x0000001c001ce308 */ /* 0x000ee20000001000 */
[----:B-----5:R-:W-:Y:S01]  /*7140*/  FADD.FTZ R27, R26, R49 ;  /* 0x000000311a1b7221 */ /* 0x020fe20000010000 */
[----:B--2---:R2:W-:Y:S01]  /*7150*/  STG.E.128 [R22.64+0x200], R12 ;  /* 0x0002000c16007986 */ /* 0x0045e2000c101d04 */
[----:B-1----:R-:W-:Y:S01]  /*7160*/  @!P3 FMUL.FTZ R51, R51, R32 ;  /* 0x000000203333b220 */ /* 0x002fe20000410000 */
[----:B------:R-:W-:Y:S01]  /*7170*/  IADD3 R123, P3, R123, -0x1000, RZ ;  /* 0xfffff0007b7b7810 */ /* 0x000fe20007f7e0ff */
[----:B------:R-:W-:Y:S01]  /*7180*/  FADD.FTZ R24, R27, R50 ;  /* 0x000000321b187221 */ /* 0x000fe20000010000 */
[----:B0-----:R-:W-:Y:S02]  /*7190*/  STG.E.128 [R22.64+0x400], R8 ;  /* 0x0004000816007986 */ /* 0x001fe4000c101d04 */
[----:B------:R-:W0:Y:S01]  /*71a0*/  @!P5 MUFU.RCP R29, R29 ;  /* 0x0000001d001dd308 */ /* 0x000e220000001000 */
[----:B------:R-:W-:Y:S01]  /*71b0*/  @!P2 FMUL.FTZ R36, R36, R35 ;  /* 0x000000232424a220 */ /* 0x000fe20000410000 */
[----:B------:R1:W-:Y:S04]  /*71c0*/  STG.E.128 [R22.64+0x600], R4 ;  /* 0x0006000416007986 */ /* 0x0003e8000c101d04 */
[----:B------:R-:W-:Y:S01]  /*71d0*/  BAR.SYNC.DEFER_BLOCKING 0x0 ;  /* 0x0000000000007b1d */ /* 0x000fe20000010000 */
[----:B------:R-:W-:Y:S01]  /*71e0*/  IADD3 R115, P2, R115, -0x1000, RZ ;  /* 0xfffff00073737810 */ /* 0x000fe20007f5e0ff */
[----:B---3--:R-:W-:Y:S01]  /*71f0*/  @!P6 FMUL.FTZ R37, R37, R28 ;  /* 0x0000001c2525e220 */ /* 0x008fe20000410000 */
[----:B------:R-:W-:-:S02]  /*7200*/  IADD3.X R124, R124, -0x1, RZ, P3, !PT ;  /* 0xffffffff7c7c7810 */ /* 0x000fc40001ffe4ff */
[----:B------:R-:W-:Y:S01]  /*7210*/  IADD3.X R122, R122, -0x1, RZ, P2, !PT ;  /* 0xffffffff7a7a7810 */ /* 0x000fe200017fe4ff */
[----:B------:R-:W3:Y:S01]  /*7220*/  @!P4 MUFU.RCP R30, R30 ;  /* 0x0000001e001ec308 */ /* 0x000ee20000001000 */
[----:B--2---:R-:W-:Y:S02]  /*7230*/  FADD.FTZ R13, R24, R51 ;  /* 0x00000033180d7221 */ /* 0x004fe40000010000 */
[----:B0-----:R-:W-:Y:S01]  /*7240*/  @!P5 FMUL.FTZ R38, R38, R29 ;  /* 0x0000001d2626d220 */ /* 0x001fe20000410000 */
[----:B------:R-:W-:Y:S01]  /*7250*/  IADD3 R120, P5, R120, -0x1000, RZ ;  /* 0xfffff00078787810 */ /* 0x000fe20007fbe0ff */
[----:B-1----:R-:W-:-:S03]  /*7260*/  FADD.FTZ R4, R13, R44 ;  /* 0x0000002c0d047221 */ /* 0x002fc60000010000 */
[----:B------:R-:W-:Y:S01]  /*7270*/  IADD3.X R121, R121, -0x1, RZ, P5, !PT ;  /* 0xffffffff79797810 */ /* 0x000fe20002ffe4ff */
[----:B------:R-:W-:Y:S02]  /*7280*/  IMAD R6, R174, c[0x0][0x2f8], RZ ;  /* 0x0000be00ae067a24 */ /* 0x000fe400078e02ff */
[----:B------:R-:W-:Y:S02]  /*7290*/  FADD.FTZ R5, R4, R45 ;  /* 0x0000002d04057221 */ /* 0x000fe40000010000 */
[----:B------:R-:W-:Y:S02]  /*72a0*/  IMAD R7, R109, c[0x0][0x2fc], R6 ;  /* 0x0000bf006d077a24 */ /* 0x000fe400078e0206 */
[----:B---3--:R-:W-:Y:S01]  /*72b0*/  @!P4 FMUL.FTZ R39, R39, R30 ;  /* 0x0000001e2727c220 */ /* 0x008fe20000410000 */
[----:B------:R-:W-:Y:S01]  /*72c0*/  IADD3 R116, P4, R116, -0x1000, RZ ;  /* 0xfffff00074747810 */ /* 0x000fe20007f9e0ff */
[----:B------:R-:W-:Y:S01]  /*72d0*/  STS.128 [R31.X16], R48 ;  /* 0x000000301f007388 */ /* 0x000fe2000000cc00 */
[----:B------:R-:W-:-:S02]  /*72e0*/  IADD3 R21, R21, R7, RZ ;  /* 0x0000000715157210 */ /* 0x000fc40007ffe0ff */
[----:B------:R-:W-:Y:S01]  /*72f0*/  IADD3.X R117, R117, -0x1, RZ, P4, !PT ;  /* 0xffffffff75757810 */ /* 0x000fe200027fe4ff */
[----:B------:R0:W-:Y:S04]  /*7300*/  STS.128 [R31.X16+0x10], R44 ;  /* 0x0000102c1f007388 */ /* 0x0001e8000000cc00 */
[----:B------:R1:W-:Y:S04]  /*7310*/  STS.128 [R31.X16+0x20], R40 ;  /* 0x000020281f007388 */ /* 0x0003e8000000cc00 */
[----:B------:R-:W-:Y:S01]  /*7320*/  STS.128 [R31.X16+0x30], R36 ;  /* 0x000030241f007388 */ /* 0x000fe2000000cc00 */
[----:B------:R-:W-:-:S06]  /*7330*/  NOP ;  /* 0x0000000000007918 */ /* 0x000fcc0000000000 */
[----:B------:R-:W2:Y:S01]  /*7340*/  LDS.128 R8, [R129] ;  /* 0x0000000081087984 */ /* 0x000ea20000000c00 */
[----:B0-----:R-:W-:Y:S02]  /*7350*/  FADD.FTZ R46, R5, R46 ;  /* 0x0000002e052e7221 */ /* 0x001fe40000010000 */
[----:B------:R-:W-:Y:S01]  /*7360*/  IMAD R5, R107, c[0x0][0x300], RZ ;  /* 0x0000c0006b057a24 */ /* 0x000fe200078e02ff */
[----:B------:R-:W0:Y:S01]  /*7370*/  LDS.128 R12, [R129+0x200] ;  /* 0x00020000810c7984 */ /* 0x000e220000000c00 */
[----:B------:R-:W-:Y:S02]  /*7380*/  FADD.FTZ R47, R46, R47 ;  /* 0x0000002f2e2f7221 */ /* 0x000fe40000010000 */
[C---:B------:R-:W-:Y:S01]  /*7390*/  IMAD R7, R0.reuse, c[0x0][0x304], R5 ;  /* 0x0000c10000077a24 */ /* 0x040fe200078e0205 */
[----:B------:R-:W3:Y:S01]  /*73a0*/  LDS.128 R16, [R129+0x400] ;  /* 0x0004000081107984 */ /* 0x000ee20000000c00 */
[----:B------:R-:W-:-:S03]  /*73b0*/  IMAD.WIDE.U32 R4, R0, c[0x0][0x300], R20 ;  /* 0x0000c00000047a25 */ /* 0x000fc600078e0014 */
[----:B------:R4:W5:Y:S01]  /*73c0*/  LDS.128 R24, [R129+0x600] ;  /* 0x0006000081187984 */ /* 0x0009620000000c00 */
[----:B-1----:R-:W-:Y:S01]  /*73d0*/  FADD.FTZ R40, R47, R40 ;  /* 0x000000282f287221 */ /* 0x002fe20000010000 */
[----:B------:R-:W-:Y:S02]  /*73e0*/  IADD3 R5, R5, R7, RZ ;  /* 0x0000000705057210 */ /* 0x000fe40007ffe0ff */
[----:B------:R-:W-:Y:S01]  /*73f0*/  LEA R6, P0, R4, c[0x0][0x340], 0x2 ;  /* 0x0000d00004067a11 */ /* 0x000fe200078010ff */
[----:B------:R-:W-:-:S03]  /*7400*/  FADD.FTZ R41, R40, R41 ;  /* 0x0000002928297221 */ /* 0x000fc60000010000 */
[----:B------:R-:W-:Y:S01]  /*7410*/  LEA.HI.X R7, R4, c[0x0][0x344], R5, 0x2, P0 ;  /* 0x0000d10004077a11 */ /* 0x000fe200000f1405 */
[----:B------:R-:W-:Y:S01]  /*7420*/  FADD.FTZ R42, R41, R42 ;  /* 0x0000002a292a7221 */ /* 0x000fe20000010000 */
[----:B------:R-:W-:Y:S02]  /*7430*/  ISETP.GT.AND P0, PT, R125, 0x1, PT ;  /* 0x000000017d00780c */ /* 0x000fe40003f04270 */
[----:B------:R-:W-:Y:S01]  /*7440*/  MOV R125, R68 ;  /* 0x00000044007d7202 */ /* 0x000fe20000000f00 */
[----:B----4-:R-:W-:-:S04]  /*7450*/  IMAD.WIDE R128, R128, 0x10, R6 ;  /* 0x0000001080807825 */ /* 0x010fc800078e0206 */
        /* <DEDUP_REMOVED lines=11> */
.L_x_4597:
        /* <DEDUP_REMOVED lines=29> */
.L_x_4681:
[----:B------:R-:W-:Y:S05]  /*76e0*/  BSYNC B0 ;  /* 0x0000000000007941 */ /* 0x000fea0003800000 */
.L_x_4680:
        /* <DEDUP_REMOVED lines=28> */
.L_x_4683:
[----:B------:R-:W1:Y:S02]  /*78b0*/  S2R R9, SR_TID.X ;  /* 0x0000000000097919 */ /* 0x000e640000002100 */
.L_x_4684:
[----:B------:R-:W-:Y:S05]  /*78c0*/  BSYNC B0 ;  /* 0x0000000000007941 */ /* 0x000fea0003800000 */
.L_x_4682:
[----:B-1----:R-:W-:-:S13]  /*78d0*/  ISETP.GE.AND P0, PT, R9, c[0x0][0x16c], PT ;  /* 0x00005b0009007a0c */ /* 0x002fda0003f06270 */
[----:B------:R-:W-:Y:S05]  /*78e0*/  @P0 EXIT ;  /* 0x000000000000094d */ /* 0x000fea0003800000 */
[----:B------:R-:W-:Y:S02]  /*78f0*/  IMAD R107, R107, c[0x0][0x288], RZ ;  /* 0x0000a2006b6b7a24 */ /* 0x000fe400078e02ff */
[----:B------:R-:W-:-:S04]  /*7900*/  IMAD.WIDE.U32 R2, R0, c[0x0][0x288], RZ ;  /* 0x0000a20000027a25 */ /* 0x000fc800078e00ff */
[----:B------:R-:W-:-:S05]  /*7910*/  IMAD R13, R0, c[0x0][0x28c], R107 ;  /* 0x0000a300000d7a24 */ /* 0x000fca00078e026b */
[----:B------:R-:W-:Y:S02]  /*7920*/  IADD3 R13, R3, R13, RZ ;  /* 0x0000000d030d7210 */ /* 0x000fe40007ffe0ff */
.L_x_4685:
[----:B0-----:R1:W2:Y:S01]  /*7930*/  LDS R11, [R9.X4+0x5740] ;  /* 0x00574000090b7984 */ /* 0x0012a20000004800 */
[----:B------:R-:W-:Y:S01]  /*7940*/  SHF.R.S32.HI R0, RZ, 0x1f, R9 ;  /* 0x0000001fff007819 */ /* 0x000fe20000011409 */
[----:B------:R-:W-:Y:S01]  /*7950*/  YIELD ;  /* 0x0000000000007946 */ /* 0x000fe20003800000 */
[----:B------:R-:W-:Y:S02]  /*7960*/  MOV R4, R2 ;  /* 0x0000000200047202 */ /* 0x000fe40000000f00 */
[----:B------:R-:W-:Y:S01]  /*7970*/  MOV R5, R13 ;  /* 0x0000000d00057202 */ /* 0x000fe20000000f00 */
[----:B------:R-:W-:-:S04]  /*7980*/  IMAD R0, R0, c[0x0][0x290], RZ ;  /* 0x0000a40000007a24 */ /* 0x000fc800078e02ff */
[----:B------:R-:W-:-:S04]  /*7990*/  IMAD.WIDE.U32 R4, R9, c[0x0][0x290], R4 ;  /* 0x0000a40009047a25 */ /* 0x000fc800078e0004 */
[C---:B------:R-:W-:Y:S01]  /*79a0*/  IMAD R7, R9.reuse, c[0x0][0x294], R0 ;  /* 0x0000a50009077a24 */ /* 0x040fe200078e0200 */
[----:B0-----:R-:W-:Y:S02]  /*79b0*/  LEA R6, P0, R4, c[0x0][0x310], 0x2 ;  /* 0x0000c40004067a11 */ /* 0x001fe400078010ff */
[----:B-1----:R-:W-:Y:S02]  /*79c0*/  IADD3 R9, R9, c[0x0][0x0], RZ ;  /* 0x0000000009097a10 */ /* 0x002fe40007ffe0ff */
[----:B------:R-:W-:-:S04]  /*79d0*/  IADD3 R5, R5, R7, RZ ;  /* 0x0000000705057210 */ /* 0x000fc80007ffe0ff */
[----:B------:R-:W-:Y:S02]  /*79e0*/  LEA.HI.X R7, R4, c[0x0][0x314], R5, 0x2, P0 ;  /* 0x0000c50004077a11 */ /* 0x000fe400000f1405 */
[----:B------:R-:W-:-:S03]  /*79f0*/  ISETP.GE.AND P0, PT, R9, c[0x0][0x16c], PT ;  /* 0x00005b0009007a0c */ /* 0x000fc60003f06270 */
[----:B--2---:R0:W-:Y:S10]  /*7a00*/  RED.E.ADD.F32.FTZ.RN.STRONG.GPU [R6.64], R11 ;  /* 0x0000000b0600798e */ /* 0x0041f4000c10e784 */
[----:B------:R-:W-:Y:S05]  /*7a10*/  @!P0 BRA `(.L_x_4685) ;  /* 0xffffff1000008947 */ /* 0x000fea000383ffff */
[----:B------:R-:W-:Y:S05]  /*7a20*/  EXIT ;  /* 0x000000000000794d */ /* 0x000fea0003800000 */
.L_x_4635:
[----:B------:R-:W-:Y:S01]  /*7a30*/  HFMA2.MMA R96, -RZ, RZ, 0, 5.9604644775390625e-08 ;  /* 0x00000001ff607435 */ /* 0x000fe200000001ff */
[----:B------:R-:W-:-:S02]  /*7a40*/  MOV R95, R86 ;  /* 0x00000056005f7202 */ /* 0x000fc40000000f00 */
[----:B------:R-:W-:Y:S02]  /*7a50*/  MOV R97, RZ ;  /* 0x000000ff00617202 */ /* 0x000fe40000000f00 */
[----:B------:R-:W-:Y:S02]  /*7a60*/  MOV R98, 0xffffffff ;  /* 0xffffffff00627802 */ /* 0x000fe40000000f00 */
[----:B------:R-:W-:Y:S02]  /*7a70*/  MOV R84, 0x7a90 ;  /* 0x00007a9000547802 */ /* 0x000fe40000000f00 */
[----:B-----5:R-:W-:Y:S05]  /*7a80*/  CALL.REL.NOINC `($__internal_188_$__cuda_sm70_shflsync_up) ;  /* 0x00000ec000007944 */ /* 0x020fea0003c00000 */
[----:B-1----:R-:W-:Y:S01]  /*7a90*/  MOV R89, R95 ;  /* 0x0000005f00597202 */ /* 0x002fe20000000f00 */
[----:B0-----:R-:W-:Y:S05]  /*7aa0*/  BRA `(.L_x_4686) ;  /* 0xffffc4e000007947 */ /* 0x001fea000383ffff */
.L_x_4636:
[----:B------:R-:W-:Y:S01]  /*7ab0*/  HFMA2.MMA R96, -RZ, RZ, 0, 5.9604644775390625e-08 ;  /* 0x00000001ff607435 */ /* 0x000fe200000001ff */
[----:B------:R-:W-:Y:S02]  /*7ac0*/  MOV R95, R87 ;  /* 0x00000057005f7202 */ /* 0x000fe40000000f00 */
[----:B------:R-:W-:Y:S02]  /*7ad0*/  MOV R97, RZ ;  /* 0x000000ff00617202 */ /* 0x000fe40000000f00 */
[----:B------:R-:W-:-:S02]  /*7ae0*/  MOV R98, 0xffffffff ;  /* 0xffffffff00627802 */ /* 0x000fc40000000f00 */
[----:B------:R-:W-:Y:S02]  /*7af0*/  MOV R84, 0x7b10 ;  /* 0x00007b1000547802 */ /* 0x000fe40000000f00 */
[----:B01---5:R-:W-:Y:S05]  /*7b00*/  CALL.REL.NOINC `($__internal_188_$__cuda_sm70_shflsync_up) ;  /* 0x00000e4000007944 */ /* 0x023fea0003c00000 */
        /* <DEDUP_REMOVED lines=10> */
[----:B------:R-:W-:Y:S05]  /*7bb0*/  CALL.REL.NOINC `($__internal_188_$__cuda_sm70_shflsync_up) ;  /* 0x00000d9000007944 */ /* 0x000fea0003c00000 */
[----:B0-----:R-:W-:Y:S01]  /*7bc0*/  HFMA2.MMA R96, -RZ, RZ, 0, 1.1920928955078125e-07 ;  /* 0x00000002ff607435 */ /* 0x001fe200000001ff */
[----:B-1----:R-:W-:Y:S02]  /*7bd0*/  MOV R86, R95 ;  /* 0x0000005f00567202 */ /* 0x002fe40000000f00 */
[----:B------:R-:W-:Y:S02]  /*7be0*/  MOV R95, R88 ;  /* 0x00000058005f7202 */ /* 0x000fe40000000f00 */
[----:B------:R-:W-:Y:S02]  /*7bf0*/  MOV R97, RZ ;  /* 0x000000ff00617202 */ /* 0x000fe40000000f00 */
[----:B------:R-:W-:Y:S02]  /*7c00*/  MOV R98, 0xffffffff ;  /* 0xffffffff00627802 */ /* 0x000fe40000000f00 */
[----:B------:R-:W-:-:S02]  /*7c10*/  MOV R84, 0x7c30 ;  /* 0x00007c3000547802 */ /* 0x000fc40000000f00 */
[----:B------:R-:W-:Y:S05]  /*7c20*/  CALL.REL.NOINC `($__internal_188_$__cuda_sm70_shflsync_up) ;  /* 0x00000d2000007944 */ /* 0x000fea0003c00000 */
        /* <DEDUP_REMOVED lines=8> */
[----:B------:R-:W-:Y:S05]  /*7cb0*/  CALL.REL.NOINC `($__internal_188_$__cuda_sm70_shflsync_up) ;  /* 0x00000c9000007944 */ /* 0x000fea0003c00000 */
[----:B0-----:R-:W-:Y:S01]  /*7cc0*/  HFMA2.MMA R96, -RZ, RZ, 0, 2.384185791015625e-07 ;  /* 0x00000004ff607435 */ /* 0x001fe200000001ff */
[----:B-1----:R-:W-:Y:S02]  /*7cd0*/  MOV R86, R95 ;  /* 0x0000005f00567202 */ /* 0x002fe40000000f00 */
[----:B------:R-:W-:Y:S02]  /*7ce0*/  MOV R95, R88 ;  /* 0x00000058005f7202 */ /* 0x000fe40000000f00 */
[----:B------:R-:W-:Y:S02]  /*7cf0*/  MOV R97, RZ ;  /* 0x000000ff00617202 */ /* 0x000fe40000000f00 */
[----:B------:R-:W-:Y:S02]  /*7d00*/  MOV R98, 0xffffffff ;  /* 0xffffffff00627802 */ /* 0x000fe40000000f00 */
[----:B------:R-:W-:Y:S02]  /*7d10*/  MOV R84, 0x7d30 ;  /* 0x00007d3000547802 */ /* 0x000fe40000000f00 */
[----:B------:R-:W-:Y:S05]  /*7d20*/  CALL.REL.NOINC `($__internal_188_$__cuda_sm70_shflsync_up) ;  /* 0x00000c2000007944 */ /* 0x000fea0003c00000 */
        /* <DEDUP_REMOVED lines=8> */
[----:B------:R-:W-:Y:S05]  /*7db0*/  CALL.REL.NOINC `($__internal_188_$__cuda_sm70_shflsync_up) ;  /* 0x00000b9000007944 */ /* 0x000fea0003c00000 */
[----:B0-----:R-:W-:Y:S01]  /*7dc0*/  HFMA2.MMA R96, -RZ, RZ, 0, 4.76837158203125e-07 ;  /* 0x00000008ff607435 */ /* 0x001fe200000001ff */
[----:B-1----:R-:W-:Y:S02]  /*7dd0*/  MOV R86, R95 ;  /* 0x0000005f00567202 */ /* 0x002fe40000000f00 */
[----:B------:R-:W-:Y:S02]  /*7de0*/  MOV R95, R88 ;  /* 0x00000058005f7202 */ /* 0x000fe40000000f00 */
[----:B------:R-:W-:Y:S02]  /*7df0*/  MOV R97, RZ ;  /* 0x000000ff00617202 */ /* 0x000fe40000000f00 */
[----:B------:R-:W-:Y:S02]  /*7e00*/  MOV R98, 0xffffffff ;  /* 0xffffffff00627802 */ /* 0x000fe40000000f00 */
[----:B------:R-:W-:Y:S02]  /*7e10*/  MOV R84, 0x7e30 ;  /* 0x00007e3000547802 */ /* 0x000fe40000000f00 */
[----:B------:R-:W-:Y:S05]  /*7e20*/  CALL.REL.NOINC `($__internal_188_$__cuda_sm70_shflsync_up) ;  /* 0x00000b2000007944 */ /* 0x000fea0003c00000 */
        /* <DEDUP_REMOVED lines=8> */
[----:B------:R-:W-:Y:S05]  /*7eb0*/  CALL.REL.NOINC `($__internal_188_$__cuda_sm70_shflsync_up) ;  /* 0x00000a9000007944 */ /* 0x000fea0003c00000 */
[----:B0-----:R-:W-:Y:S01]  /*7ec0*/  HFMA2.MMA R96, -RZ, RZ, 0, 9.5367431640625e-07 ;  /* 0x00000010ff607435 */ /* 0x001fe200000001ff */
[----:B-1----:R-:W-:Y:S02]  /*7ed0*/  MOV R94, R95 ;  /* 0x0000005f005e7202 */ /* 0x002fe40000000f00 */
[----:B------:R-:W-:Y:S02]  /*7ee0*/  MOV R95, R88 ;  /* 0x00000058005f7202 */ /* 0x000fe40000000f00 */
[----:B------:R-:W-:Y:S02]  /*7ef0*/  MOV R97, RZ ;  /* 0x000000ff00617202 */ /* 0x000fe40000000f00 */
[----:B------:R-:W-:Y:S02]  /*7f00*/  MOV R98, 0xffffffff ;  /* 0xffffffff00627802 */ /* 0x000fe40000000f00 */
[----:B------:R-:W-:Y:S02]  /*7f10*/  MOV R84, 0x7f30 ;  /* 0x00007f3000547802 */ /* 0x000fe40000000f00 */
[----:B------:R-:W-:Y:S05]  /*7f20*/  CALL.REL.NOINC `($__internal_188_$__cuda_sm70_shflsync_up) ;  /* 0x00000a2000007944 */ /* 0x000fea0003c00000 */
[----:B-1----:R-:W-:Y:S01]  /*7f30*/  MOV R84, R95 ;  /* 0x0000005f00547202 */ /* 0x002fe20000000f00 */
[----:B0-----:R-:W-:Y:S05]  /*7f40*/  BRA `(.L_x_4687) ;  /* 0xffffc1c000007947 */ /* 0x001fea000383ffff */
.L_x_4639:
[----:B------:R-:W-:Y:S01]  /*7f50*/  HFMA2.MMA R96, -RZ, RZ, 0, 5.9604644775390625e-08 ;  /* 0x00000001ff607435 */ /* 0x000fe200000001ff */
[----:B------:R-:W-:-:S02]  /*7f60*/  MOV R95, R89 ;  /* 0x00000059005f7202 */ /* 0x000fc40000000f00 */
[----:B------:R-:W-:Y:S02]  /*7f70*/  MOV R97, RZ ;  /* 0x000000ff00617202 */ /* 0x000fe40000000f00 */
[----:B------:R-:W-:Y:S02]  /*7f80*/  MOV R98, 0xffffffff ;  /* 0xffffffff00627802 */ /* 0x000fe40000000f00 */
[----:B------:R-:W-:Y:S02]  /*7f90*/  MOV R84, 0x7fb0 ;  /* 0x00007fb000547802 */ /* 0x000fe40000000f00 */
[----:B01---5:R-:W-:Y:S05]  /*7fa0*/  CALL.REL.NOINC `($__internal_188_$__cuda_sm70_shflsync_up) ;  /* 0x000009a000007944 */ /* 0x023fea0003c00000 */
[----:B0-----:R-:W-:Y:S01]  /*7fb0*/  HFMA2.MMA R96, -RZ, RZ, 0, 5.9604644775390625e-08 ;  /* 0x00000001ff607435 */ /* 0x001fe200000001ff */
[----:B-1----:R-:W-:Y:S02]  /*7fc0*/  MOV R86, R95 ;  /* 0x0000005f00567202 */ /* 0x002fe40000000f00 */
[----:B------:R-:W-:Y:S02]  /*7fd0*/  MOV R95, R87 ;  /* 0x00000057005f7202 */ /* 0x000fe40000000f00 */
[----:B------:R-:W-:Y:S02]  /*7fe0*/  MOV R97, RZ ;  /* 0x000000ff00617202 */ /* 0x000fe40000000f00 */
[----:B------:R-:W-:-:S02]  /*7ff0*/  MOV R98, 0xffffffff ;  /* 0xffffffff00627802 */ /* 0x000fc40000000f00 */
[----:B------:R-:W-:Y:S02]  /*8000*/  MOV R84, 0x8020 ;  /* 0x0000802000547802 */ /* 0x000fe40000000f00 */
[----:B------:R-:W-:Y:S05]  /*8010*/  CALL.REL.NOINC `($__internal_188_$__cuda_sm70_shflsync_up) ;  /* 0x0000093000007944 */ /* 0x000fea0003c00000 */
[----:B------:R-:W-:Y:S01]  /*8020*/  HFMA2.MMA R212, -RZ, RZ, 0, 0 ;  /* 0x00000000ffd47435 */ /* 0x000fe200000001ff */
[----:B------:R-:W-:Y:S02]  /*8030*/  MOV R88, R86 ;  /* 0x0000005600587202 */ /* 0x000fe40000000f00 */
[----:B-1----:R-:W-:Y:S02]  /*8040*/  MOV R89, R95 ;  /* 0x0000005f00597202 */ /* 0x002fe40000000f00 */
[----:B------:R-:W-:Y:S02]  /*8050*/  MOV R213, R152 ;  /* 0x0000009800d57202 */ /* 0x000fe40000000f00 */
[----:B------:R-:W-:Y:S02]  /*8060*/  MOV R214, 0x1f ;  /* 0x0000001f00d67802 */ /* 0x000fe40000000f00 */
[----:B------:R-:W-:Y:S02]  /*8070*/  MOV R215, 0xffffffff ;  /* 0xffffffff00d77802 */ /* 0x000fe40000000f00 */
[----:B------:R-:W-:-:S02]  /*8080*/  MOV R84, 0x80a0 ;  /* 0x000080a000547802 */ /* 0x000fc40000000f00 */
[----:B0-----:R-:W-:Y:S05]  /*8090*/  CALL.REL.NOINC `($__internal_187_$__cuda_sm70_shflsync_idx_p) ;  /* 0x0000087000007944 */ /* 0x001fea0003c00000 */
[----:B-1----:R-:W-:Y:S01]  /*80a0*/  MOV R152, R212 ;  /* 0x000000d400987202 */ /* 0x002fe20000000f00 */
[----:B------:R-:W-:Y:S01]  /*80b0*/  HFMA2.MMA R212, -RZ, RZ, 0, 0 ;  /* 0x00000000ffd47435 */ /* 0x000fe200000001ff */
[----:B0-----:R-:W-:-:S02]  /*80c0*/  MOV R213, R153 ;  /* 0x0000009900d57202 */ /* 0x001fc40000000f00 */
[----:B------:R-:W-:Y:S02]  /*80d0*/  MOV R214, 0x1f ;  /* 0x0000001f00d67802 */ /* 0x000fe40000000f00 */
[----:B------:R-:W-:Y:S02]  /*80e0*/  MOV R215, 0xffffffff ;  /* 0xffffffff00d77802 */ /* 0x000fe40000000f00 */
[----:B------:R-:W-:Y:S02]  /*80f0*/  MOV R84, 0x8110 ;  /* 0x0000811000547802 */ /* 0x000fe40000000f00 */
[----:B------:R-:W-:Y:S05]  /*8100*/  CALL.REL.NOINC `($__internal_187_$__cuda_sm70_shflsync_idx_p) ;  /* 0x0000080000007944 */ /* 0x000fea0003c00000 */
[----:B-1----:R-:W-:Y:S01]  /*8110*/  MOV R85, R212 ;  /* 0x000000d400557202 */ /* 0x002fe20000000f00 */
[----:B0-----:R-:W-:Y:S05]  /*8120*/  BRA `(.L_x_4688) ;  /* 0xffffc15000007947 */ /* 0x001fea000383ffff */
.L_x_4642:
[----:B------:R-:W-:Y:S01]  /*8130*/  HFMA2.MMA R211, -RZ, RZ, 0, 5.9604644775390625e-08 ;  /* 0x00000001ffd37435 */ /* 0x000fe200000001ff */
[----:B------:R-:W-:Y:S02]  /*8140*/  MOV R210, R86 ;  /* 0x0000005600d27202 */ /* 0x000fe40000000f00 */
[----:B------:R-:W-:Y:S02]  /*8150*/  MOV R212, 0x1f ;  /* 0x0000001f00d47802 */ /* 0x000fe40000000f00 */
[----:B------:R-:W-:-:S02]  /*8160*/  MOV R213, 0xffffffff ;  /* 0xffffffff00d57802 */ /* 0x000fc40000000f00 */
[----:B------:R-:W-:Y:S02]  /*8170*/  MOV R84, 0x8190 ;  /* 0x0000819000547802 */ /* 0x000fe40000000f00 */
[----:B------:R-:W-:Y:S05]  /*8180*/  CALL.REL.NOINC `($__internal_186_$__cuda_sm70_shflsync_down) ;  /* 0x0000074000007944 */ /* 0x000fea0003c00000 */
[----:B-1----:R-:W-:Y:S01]  /*8190*/  MOV R207, R210 ;  /* 0x000000d200cf7202 */ /* 0x002fe20000000f00 */
[----:B0-----:R-:W-:Y:S05]  /*81a0*/  BRA `(.L_x_4689) ;  /* 0xffffc5b000007947 */ /* 0x001fea000383ffff */
.L_x_4643:
[----:B------:R-:W-:Y:S01]  /*81b0*/  HFMA2.MMA R211, -RZ, RZ, 0, 5.9604644775390625e-08 ;  /* 0x00000001ffd37435 */ /* 0x000fe200000001ff */
[----:B------:R-:W-:Y:S02]  /*81c0*/  MOV R210, R87 ;  /* 0x0000005700d27202 */ /* 0x000fe40000000f00 */
[----:B------:R-:W-:Y:S02]  /*81d0*/  MOV R212, 0x1f ;  /* 0x0000001f00d47802 */ /* 0x000fe40000000f00 */
[----:B------:R-:W-:Y:S02]  /*81e0*/  MOV R213, 0xffffffff ;  /* 0xffffffff00d57802 */ /* 0x000fe40000000f00 */
[----:B------:R-:W-:Y:S02]  /*81f0*/  MOV R84, 0x8210 ;  /* 0x0000821000547802 */ /* 0x000fe40000000f00 */
[----:B01----:R-:W-:Y:S05]  /*8200*/  CALL.REL.NOINC `($__internal_186_$__cuda_sm70_shflsync_down) ;  /* 0x000006c000007944 */ /* 0x003fea0003c00000 */
        /* <DEDUP_REMOVED lines=9> */
[----:B------:R-:W-:Y:S05]  /*82a0*/  CALL.REL.NOINC `($__internal_186_$__cuda_sm70_shflsync_down) ;  /* 0x0000062000007944 */ /* 0x000fea0003c00000 */
[----:B0-----:R-:W-:Y:S01]  /*82b0*/  HFMA2.MMA R211, -RZ, RZ, 0, 1.1920928955078125e-07 ;  /* 0x00000002ffd37435 */ /* 0x001fe200000001ff */
[----:B-1----:R-:W-:Y:S02]  /*82c0*/  MOV R86, R210 ;  /* 0x000000d200567202 */ /* 0x002fe40000000f00 */
[----:B------:R-:W-:-:S02]  /*82d0*/  MOV R210, R87 ;  /* 0x0000005700d27202 */ /* 0x000fc40000000f00 */
[----:B------:R-:W-:Y:S02]  /*82e0*/  MOV R212, 0x1f ;  /* 0x0000001f00d47802 */ /* 0x000fe40000000f00 */
[----:B------:R-:W-:Y:S02]  /*82f0*/  MOV R213, 0xffffffff ;  /* 0xffffffff00d57802 */ /* 0x000fe40000000f00 */
[----:B------:R-:W-:Y:S02]  /*8300*/  MOV R84, 0x8320 ;  /* 0x0000832000547802 */ /* 0x000fe40000000f00 */
[----:B------:R-:W-:Y:S05]  /*8310*/  CALL.REL.NOINC `($__internal_186_$__cuda_sm70_shflsync_down) ;  /* 0x000005b000007944 */ /* 0x000fea0003c00000 */
[----:B-1----:R-:W-:Y:S01]  /*8320*/  @!P3 FFMA.FTZ R87, R207, R210, R87 ;  /* 0x000000d2cf57b223 */ /* 0x002fe20000010057 */
[----:B0-----:R-:W-:Y:S01]  /*8330*/  HFMA2.MMA R211, -RZ, RZ, 0, 2.384185791015625e-07 ;  /* 0x00000004ffd37435 */ /* 0x001fe200000001ff */
[----:B------:R-:W-:Y:S01]  /*8340*/  @!P3 FMUL.FTZ R207, R86, R207 ;  /* 0x000000cf56cfb220 */ /* 0x000fe20000410000 */
[----:B------:R-:W-:Y:S02]  /*8350*/  MOV R212, 0x1f ;  /* 0x0000001f00d47802 */ /* 0x000fe40000000f00 */
[----:B------:R-:W-:Y:S02]  /*8360*/  MOV R213, 0xffffffff ;  /* 0xffffffff00d57802 */ /* 0x000fe40000000f00 */
[----:B------:R-:W-:-:S02]  /*8370*/  MOV R210, R207 ;  /* 0x000000cf00d27202 */ /* 0x000fc40000000f00 */
[----:B------:R-:W-:Y:S02]  /*8380*/  MOV R84, 0x83a0 ;  /* 0x000083a000547802 */ /* 0x000fe40000000f00 */
[----:B------:R-:W-:Y:S05]  /*8390*/  CALL.REL.NOINC `($__internal_186_$__cuda_sm70_shflsync_down) ;  /* 0x0000053000007944 */ /* 0x000fea0003c00000 */
[----:B0-----:R-:W-:Y:S01]  /*83a0*/  HFMA2.MMA R211, -RZ, RZ, 0, 2.384185791015625e-07 ;  /* 0x00000004ffd37435 */ /* 0x001fe200000001ff */
[----:B-1----:R-:W-:Y:S02]  /*83b0*/  MOV R86, R210 ;  /* 0x000000d200567202 */ /* 0x002fe40000000f00 */
[----:B------:R-:W-:Y:S02]  /*83c0*/  MOV R210, R87 ;  /* 0x0000005700d27202 */ /* 0x000fe40000000f00 */
[----:B------:R-:W-:Y:S02]  /*83d0*/  MOV R212, 0x1f ;  /* 0x0000001f00d47802 */ /* 0x000fe40000000f00 */
[----:B------:R-:W-:Y:S02]  /*83e0*/  MOV R213, 0xffffffff ;  /* 0xffffffff00d57802 */ /* 0x000fe40000000f00 */
[----:B------:R-:W-:Y:S02]  /*83f0*/  MOV R84, 0x8410 ;  /* 0x0000841000547802 */ /* 0x000fe40000000f00 */
[----:B------:R-:W-:Y:S05]  /*8400*/  CALL.REL.NOINC `($__internal_186_$__cuda_sm70_shflsync_down) ;  /* 0x000004c000007944 */ /* 0x000fea0003c00000 */
[----:B-1----:R-:W-:Y:S01]  /*8410*/  @!P2 FFMA.FTZ R87, R207, R210, R87 ;  /* 0x000000d2cf57a223 */ /* 0x002fe20000010057 */
[----:B0-----:R-:W-:Y:S01]  /*8420*/  HFMA2.MMA R211, -RZ, RZ, 0, 4.76837158203125e-07 ;  /* 0x00000008ffd37435 */ /* 0x001fe200000001ff */
[----:B------:R-:W-:Y:S01]  /*8430*/  @!P2 FMUL.FTZ R207, R86, R207 ;  /* 0x000000cf56cfa220 */ /* 0x000fe20000410000 */
[----:B------:R-:W-:-:S02]  /*8440*/  MOV R212, 0x1f ;  /* 0x0000001f00d47802 */ /* 0x000fc40000000f00 */
[----:B------:R-:W-:Y:S02]  /*8450*/  MOV R213, 0xffffffff ;  /* 0xffffffff00d57802 */ /* 0x000fe40000000f00 */
[----:B------:R-:W-:Y:S02]  /*8460*/  MOV R210, R207 ;  /* 0x000000cf00d27202 */ /* 0x000fe40000000f00 */
[----:B------:R-:W-:Y:S02]  /*8470*/  MOV R84, 0x8490 ;  /* 0x0000849000547802 */ /* 0x000fe40000000f00 */
[----:B------:R-:W-:Y:S05]  /*8480*/  CALL.REL.NOINC `($__internal_186_$__cuda_sm70_shflsync_down) ;  /* 0x0000044000007944 */ /* 0x000fea0003c00000 */
[----:B0-----:R-:W-:Y:S01]  /*8490*/  HFMA2.MMA R211, -RZ, RZ, 0, 4.76837158203125e-07 ;  /* 0x00000008ffd37435 */ /* 0x001fe200000001ff */
[----:B-1----:R-:W-:Y:S02]  /*84a0*/  MOV R86, R210 ;  /* 0x000000d200567202 */ /* 0x002fe40000000f00 */
[----:B------:R-:W-:Y:S02]  /*84b0*/  MOV R210, R87 ;  /* 0x0000005700d27202 */ /* 0x000fe40000000f00 */
[----:B------:R-:W-:Y:S02]  /*84c0*/  MOV R212, 0x1f ;  /* 0x0000001f00d47802 */ /* 0x000fe40000000f00 */
[----:B------:R-:W-:-:S02]  /*84d0*/  MOV R213, 0xffffffff ;  /* 0xffffffff00d57802 */ /* 0x000fc40000000f00 */
[----:B------:R-:W-:Y:S02]  /*84e0*/  MOV R84, 0x8500 ;  /* 0x0000850000547802 */ /* 0x000fe40000000f00 */
[----:B------:R-:W-:Y:S05]  /*84f0*/  CALL.REL.NOINC `($__internal_186_$__cuda_sm70_shflsync_down) ;  /* 0x000003d000007944 */ /* 0x000fea0003c00000 */
        /* <DEDUP_REMOVED lines=8> */
[----:B------:R-:W-:Y:S05]  /*8580*/  CALL.REL.NOINC `($__internal_186_$__cuda_sm70_shflsync_down) ;  /* 0x0000034000007944 */ /* 0x000fea0003c00000 */
[----:B0-----:R-:W-:Y:S01]  /*8590*/  HFMA2.MMA R211, -RZ, RZ, 0, 9.5367431640625e-07 ;  /* 0x00000010ffd37435 */ /* 0x001fe200000001ff */
[----:B-1----:R-:W-:Y:S02]  /*85a0*/  MOV R86, R210 ;  /* 0x000000d200567202 */ /* 0x002fe40000000f00 */
[----:B------:R-:W-:Y:S02]  /*85b0*/  MOV R210, R87 ;  /* 0x0000005700d27202 */ /* 0x000fe40000000f00 */
[----:B------:R-:W-:Y:S02]  /*85c0*/  MOV R212, 0x1f ;  /* 0x0000001f00d47802 */ /* 0x000fe40000000f00 */
[----:B------:R-:W-:Y:S02]  /*85d0*/  MOV R213, 0xffffffff ;  /* 0xffffffff00d57802 */ /* 0x000fe40000000f00 */
[----:B------:R-:W-:Y:S02]  /*85e0*/  MOV R84, 0x8600 ;  /* 0x0000860000547802 */ /* 0x000fe40000000f00 */
[----:B------:R-:W-:Y:S05]  /*85f0*/  CALL.REL.NOINC `($__internal_186_$__cuda_sm70_shflsync_down) ;  /* 0x000002d000007944 */ /* 0x000fea0003c00000 */
[----:B-1----:R-:W-:Y:S01]  /*8600*/  @!P0 FFMA.FTZ R87, R209, R210, R87 ;  /* 0x000000d2d1578223 */ /* 0x002fe20000010057 */
[----:B0-----:R-:W-:Y:S01]  /*8610*/  HFMA2.MMA R212, -RZ, RZ, 0, 0 ;  /* 0x00000000ffd47435 */ /* 0x001fe200000001ff */
[----:B------:R-:W-:Y:S01]  /*8620*/  @!P0 FMUL.FTZ R209, R86, R209 ;  /* 0x000000d156d18220 */ /* 0x000fe20000410000 */
[----:B------:R-:W-:-:S02]  /*8630*/  MOV R214, 0x1f ;  /* 0x0000001f00d67802 */ /* 0x000fc40000000f00 */
[----:B------:R-:W-:Y:S02]  /*8640*/  MOV R215, 0xffffffff ;  /* 0xffffffff00d77802 */ /* 0x000fe40000000f00 */
[----:B------:R-:W-:Y:S02]  /*8650*/  MOV R213, R209 ;  /* 0x000000d100d57202 */ /* 0x000fe40000000f00 */
[----:B------:R-:W-:Y:S02]  /*8660*/  MOV R84, 0x8680 ;  /* 0x0000868000547802 */ /* 0x000fe40000000f00 */
[----:B------:R-:W-:Y:S05]  /*8670*/  CALL.REL.NOINC `($__internal_187_$__cuda_sm70_shflsync_idx_p) ;  /* 0x0000029000007944 */ /* 0x000fea0003c00000 */
[----:B-1----:R-:W-:Y:S01]  /*8680*/  MOV R86, R212 ;  /* 0x000000d400567202 */ /* 0x002fe20000000f00 */
[----:B------:R-:W-:Y:S01]  /*8690*/  HFMA2.MMA R212, -RZ, RZ, 0, 0 ;  /* 0x00000000ffd47435 */ /* 0x000fe200000001ff */
[----:B0-----:R-:W-:Y:S02]  /*86a0*/  MOV R213, R87 ;  /* 0x0000005700d57202 */ /* 0x001fe40000000f00 */
[----:B------:R-:W-:Y:S02]  /*86b0*/  MOV R214, 0x1f ;  /* 0x0000001f00d67802 */ /* 0x000fe40000000f00 */
[----:B------:R-:W-:-:S02]  /*86c0*/  MOV R215, 0xffffffff ;  /* 0xffffffff00d77802 */ /* 0x000fc40000000f00 */
[----:B------:R-:W-:Y:S02]  /*86d0*/  MOV R84, 0x86f0 ;  /* 0x000086f000547802 */ /* 0x000fe40000000f00 */
[----:B------:R-:W-:Y:S05]  /*86e0*/  CALL.REL.NOINC `($__internal_187_$__cuda_sm70_shflsync_idx_p) ;  /* 0x0000022000007944 */ /* 0x000fea0003c00000 */
[----:B------:R-:W-:Y:S01]  /*86f0*/  HFMA2.MMA R211, -RZ, RZ, 0, 5.9604644775390625e-08 ;  /* 0x00000001ffd37435 */ /* 0x000fe200000001ff */
[----:B-1----:R-:W-:Y:S02]  /*8700*/  MOV R208, R212 ;  /* 0x000000d400d07202 */ /* 0x002fe40000000f00 */
[----:B------:R-:W-:Y:S02]  /*8710*/  MOV R207, R86 ;  /* 0x0000005600cf7202 */ /* 0x000fe40000000f00 */
[----:B------:R-:W-:Y:S02]  /*8720*/  MOV R210, R209 ;  /* 0x000000d100d27202 */ /* 0x000fe40000000f00 */
[----:B------:R-:W-:Y:S02]  /*8730*/  MOV R212, 0x1f ;  /* 0x0000001f00d47802 */ /* 0x000fe40000000f00 */
[----:B0-----:R-:W-:Y:S02]  /*8740*/  MOV R213, 0xffffffff ;  /* 0xffffffff00d57802 */ /* 0x001fe40000000f00 */
[----:B------:R-:W-:-:S02]  /*8750*/  MOV R84, 0x8770 ;  /* 0x0000877000547802 */ /* 0x000fc40000000f00 */
[----:B------:R-:W-:Y:S05]  /*8760*/  CALL.REL.NOINC `($__internal_186_$__cuda_sm70_shflsync_down) ;  /* 0x0000016000007944 */ /* 0x000fea0003c00000 */
[----:B0-----:R-:W-:Y:S01]  /*8770*/  HFMA2.MMA R211, -RZ, RZ, 0, 5.9604644775390625e-08 ;  /* 0x00000001ffd37435 */ /* 0x001fe200000001ff */
[----:B-1----:R-:W-:-:S02]  /*8780*/  MOV R86, R210 ;  /* 0x000000d200567202 */ /* 0x002fc40000000f00 */
[----:B------:R-:W-:Y:S02]  /*8790*/  MOV R210, R87 ;  /* 0x0000005700d27202 */ /* 0x000fe40000000f00 */
[----:B------:R-:W-:Y:S02]  /*87a0*/  MOV R212, 0x1f ;  /* 0x0000001f00d47802 */ /* 0x000fe40000000f00 */
[----:B------:R-:W-:Y:S02]  /*87b0*/  MOV R213, 0xffffffff ;  /* 0xffffffff00d57802 */ /* 0x000fe40000000f00 */
[----:B------:R-:W-:Y:S02]  /*87c0*/  MOV R84, 0x87e0 ;  /* 0x000087e000547802 */ /* 0x000fe40000000f00 */
[----:B------:R-:W-:Y:S05]  /*87d0*/  CALL.REL.NOINC `($__internal_186_$__cuda_sm70_shflsync_down) ;  /* 0x000000f000007944 */ /* 0x000fea0003c00000 */
[----:B0-----:R-:W-:Y:S01]  /*87e0*/  HFMA2.MMA R212, -RZ, RZ, 0, 0 ;  /* 0x00000000ffd47435 */ /* 0x001fe200000001ff */
[----:B------:R-:W-:Y:S02]  /*87f0*/  MOV R209, R86 ;  /* 0x0000005600d17202 */ /* 0x000fe40000000f00 */
[----:B------:R-:W-:Y:S02]  /*8800*/  MOV R213, R88 ;  /* 0x0000005800d57202 */ /* 0x000fe40000000f00 */
[----:B------:R-:W-:-:S02]  /*8810*/  MOV R214, 0x1f ;  /* 0x0000001f00d67802 */ /* 0x000fc40000000f00 */
[----:B------:R-:W-:Y:S02]  /*8820*/  MOV R215, 0xffffffff ;  /* 0xffffffff00d77802 */ /* 0x000fe40000000f00 */
[----:B------:R-:W-:Y:S02]  /*8830*/  MOV R84, 0x8850 ;  /* 0x0000885000547802 */ /* 0x000fe40000000f00 */
[----:B-1----:R-:W-:Y:S05]  /*8840*/  CALL.REL.NOINC `($__internal_187_$__cuda_sm70_shflsync_idx_p) ;  /* 0x000000c000007944 */ /* 0x002fea0003c00000 */
[----:B-1----:R-:W-:Y:S01]  /*8850*/  MOV R211, R212 ;  /* 0x000000d400d37202 */ /* 0x002fe20000000f00 */
[----:B------:R-:W-:Y:S01]  /*8860*/  HFMA2.MMA R212, -RZ, RZ, 0, 0 ;  /* 0x00000000ffd47435 */ /* 0x000fe200000001ff */
[----:B0-----:R-:W-:Y:S02]  /*8870*/  MOV R213, R89 ;  /* 0x0000005900d57202 */ /* 0x001fe40000000f00 */
[----:B------:R-:W-:Y:S02]  /*8880*/  MOV R214, 0x1f ;  /* 0x0000001f00d67802 */ /* 0x000fe40000000f00 */
[----:B------:R-:W-:Y:S02]  /*8890*/  MOV R215, 0xffffffff ;  /* 0xffffffff00d77802 */ /* 0x000fe40000000f00 */
[----:B------:R-:W-:-:S02]  /*88a0*/  MOV R84, 0x88c0 ;  /* 0x000088c000547802 */ /* 0x000fc40000000f00 */
[----:B------:R-:W-:Y:S05]  /*88b0*/  CALL.REL.NOINC `($__internal_187_$__cuda_sm70_shflsync_idx_p) ;  /* 0x0000005000007944 */ /* 0x000fea0003c00000 */
[----:B01----:R-:W-:Y:S05]  /*88c0*/  BRA `(.L_x_4690) ;  /* 0xffffc03000007947 */ /* 0x003fea000383ffff */
        .weak           $__internal_186_$__cuda_sm70_shflsync_down
        .type           $__internal_186_$__cuda_sm70_shflsync_down,@function
        .size           $__internal_186_$__cuda_sm70_shflsync_down,($__internal_187_$__cuda_sm70_shflsync_idx_p - $__internal_186_$__cuda_sm70_shflsync_down)
$__internal_186_$__cuda_sm70_shflsync_down:
[----:B------:R-:W-:Y:S01]  /*88d0*/  HFMA2.MMA R85, -RZ, RZ, 0, 0 ;  /* 0x00000000ff557435 */ /* 0x000fe200000001ff */
[----:B------:R-:W-:Y:S04]  /*88e0*/  WARPSYNC R213 ;  /* 0x000000d500007348 */ /* 0x000fe80003800000 */
[----:B------:R0:W1:Y:S01]  /*88f0*/  SHFL.DOWN PT, R210, R210, R211, R212 ;  /* 0x080000d3d2d27389 */ /* 0x00006200000e00d4 */
[----:B------:R-:W-:Y:S05]  /*8900*/  RET.REL.NODEC R84 `(_Z25selective_scan_bwd_kernelI32Selective_Scan_bwd_kernel_traitsILi64ELi16ELb1ELb1ELb1ELb1ELb0EffEEv12SSMParamsBwd) ;  /* 0xffff76f054007950 */ /* 0x000fea0003c3ffff */
        .weak           $__internal_187_$__cuda_sm70_shflsync_idx_p
        .type           $__internal_187_$__cuda_sm70_shflsync_idx_p,@function
        .size           $__internal_187_$__cuda_sm70_shflsync_idx_p,($__internal_188_$__cuda_sm70_shflsync_up - $__internal_187_$__cuda_sm70_shflsync_idx_p)
$__internal_187_$__cuda_sm70_shflsync_idx_p:
[----:B------:R-:W-:Y:S01]  /*8910*/  MOV R85, 0x0 ;  /* 0x0000000000557802 */ /* 0x000fe20000000f00 */
[----:B------:R-:W-:Y:S04]  /*8920*/  WARPSYNC R215 ;  /* 0x000000d700007348 */ /* 0x000fe80003800000 */
[----:B------:R0:W1:Y:S01]  /*8930*/  SHFL.IDX PT, R212, R213, R212, R214 ;  /* 0x000000d4d5d47389 */ /* 0x00006200000e00d6 */
[----:B------:R-:W-:Y:S05]  /*8940*/  RET.REL.NODEC R84 `(_Z25selective_scan_bwd_kernelI32Selective_Scan_bwd_kernel_traitsILi64ELi16ELb1ELb1ELb1ELb1ELb0EffEEv12SSMParamsBwd) ;  /* 0xffff76b054007950 */ /* 0x000fea0003c3ffff */
        .weak           $__internal_188_$__cuda_sm70_shflsync_up
        .type           $__internal_188_$__cuda_sm70_shflsync_up,@function
        .size           $__internal_188_$__cuda_sm70_shflsync_up,(.L_x_9004 - $__internal_188_$__cuda_sm70_shflsync_up)
$__internal_188_$__cuda_sm70_shflsync_up:
[----:B------:R-:W-:Y:S01]  /*8950*/  HFMA2.MMA R85, -RZ, RZ, 0, 0 ;  /* 0x00000000ff557435 */ /* 0x000fe200000001ff */
[----:B------:R-:W-:Y:S04]  /*8960*/  WARPSYNC R98 ;  /* 0x0000006200007348 */ /* 0x000fe80003800000 */
[----:B------:R0:W1:Y:S01]  /*8970*/  SHFL.UP PT, R95, R95, R96, R97 ;  /* 0x040000605f5f7389 */ /* 0x00006200000e0061 */
[----:B------:R-:W-:Y:S05]  /*8980*/  RET.REL.NODEC R84 `(_Z25selective_scan_bwd_kernelI32Selective_Scan_bwd_kernel_traitsILi64ELi16ELb1ELb1ELb1ELb1ELb0EffEEv12SSMParamsBwd) ;  /* 0xffff767054007950 */ /* 0x000fea0003c3ffff */
.L_x_4691:
        /* <DEDUP_REMOVED lines=15> */
.L_x_9004:


//--------------------- .text._Z25selective_scan_bwd_kernelI32Selective_Scan_bwd_kernel_traitsILi64ELi16ELb1ELb1ELb1ELb1ELb1EffEEv12SSMParamsBwd --------------------------
	.section	.text._Z25selective_scan_bwd_kernelI32Selective_Scan_bwd_kernel_traitsILi64ELi16ELb1ELb1ELb1ELb1ELb1EffEEv12SSMParamsBwd,"ax",@progbits
	.sectioninfo	@"SHI_REGISTERS=254"
	.align	128
        .global         _Z25selective_scan_bwd_kernelI32Selective_Scan_bwd_kernel_traitsILi64ELi16ELb1ELb1ELb1ELb1ELb1EffEEv12SSMParamsBwd
        .type           _Z25selective_scan_bwd_kernelI32Selective_Scan_bwd_kernel_traitsILi64ELi16ELb1ELb1ELb1ELb1ELb1EffEEv12SSMParamsBwd,@function
        .size           _Z25selective_scan_bwd_kernelI32Selective_Scan_bwd_kernel_traitsILi64ELi16ELb1ELb1ELb1ELb1ELb1EffEEv12SSMParamsBwd,(.L_x_9007 - _Z25selective_scan_bwd_kernelI32Selective_Scan_bwd_kernel_traitsILi64ELi16ELb1ELb1ELb1ELb1ELb1EffEEv12SSMParamsBwd)
        .other          _Z25selective_scan_bwd_kernelI32Selective_Scan_bwd_kernel_traitsILi64ELi16ELb1ELb1ELb1ELb1ELb1EffEEv12SSMParamsBwd,@"STO_CUDA_ENTRY STV_DEFAULT"
_Z25selective_scan_bwd_kernelI32Selective_Scan_bwd_kernel_traitsILi64ELi16ELb1ELb1ELb1ELb1ELb1EffEEv12SSMParamsBwd:
.text._Z25selective_scan_bwd_kernelI32Selective_Scan_bwd_kernel_traitsILi64ELi16ELb1ELb1ELb1ELb1ELb1EffEEv12SSMParamsBwd:
        /* <DEDUP_REMOVED lines=8> */
[----:B------:R-:W-:Y:S02]  /*0080*/  ISETP.NE.AND.EX P0, PT, RZ, c[0x0][0x23c], PT, P0 ;  /* 0x00008f00ff007a0c */ /* 0x000fe40003f05300 */
[----:B------:R-:W-:Y:S02]  /*0090*/  ISETP.NE.AND.EX P1, PT, RZ, c[0x0][0x254], PT, P1 ;  /* 0x00009500ff007a0c */ /* 0x000fe40003f25310 */
[----:B------:R-:W-:Y:S01]  /*00a0*/  MOV R4, RZ ;  /* 0x000000ff00047202 */ /* 0x000fe20000000f00 */
[----:B-1----:R-:W1:Y:S01]  /*00b0*/  MUFU.RCP R12, R12 ;  /* 0x0000000c000c7308 */ /* 0x002e620000001000 */
[----:B0-----:R-:W-:-:S07]  /*00c0*/  SHF.R.S32.HI R3, RZ, 0x1f, R0 ;  /* 0x0000001fff037819 */ /* 0x001fce0000011400 */
[C---:B------:R-:W-:Y:S02]  /*00d0*/  @P0 LEA R6, P2, R0.reuse, c[0x0][0x238], 0x2 ;  /* 0x00008e0000060a11 */ /* 0x040fe400078410ff */
[C---:B------:R-:W-:Y:S02]  /*00e0*/  @P1 LEA R8, P3, R0.reuse, c[0x0][0x250], 0x2 ;  /* 0x0000940000081a11 */ /* 0x040fe400078610ff */
[C-C-:B------:R-:W-:Y:S02]  /*00f0*/  @P0 LEA.HI.X R7, R0.reuse, c[0x0][0x23c], R3.reuse, 0x2, P2 ;  /* 0x00008f0000070a11 */ /* 0x140fe400010f1403 */
[----:B------:R-:W-:Y:S02]  /*0100*/  IABS R16, R0 ;  /* 0x0000000000107213 */ /* 0x000fe40000000000 */
[----:B------:R-:W-:Y:S01]  /*0110*/  @P1 LEA.HI.X R9, R0, c[0x0][0x254], R3, 0x2, P3 ;  /* 0x0000950000091a11 */ /* 0x000fe200018f1403 */
[----:B------:R0:W5:Y:S01]  /*0120*/  @P0 LDG.E R2, [R6.64] ;  /* 0x0000000406020981 */ /* 0x000162000c1e1900 */
[----:B-1----:R-:W-:-:S03]  /*0130*/  IADD3 R10, R12, 0xffffffe, RZ ;  /* 0x0ffffffe0c0a7810 */ /* 0x002fc60007ffe0ff */
[----:B------:R-:W1:Y:S01]  /*0140*/  S2R R5, SR_CTAID.X ;  /* 0x0000000000057919 */ /* 0x000e620000002500 */
[----:B------:R2:W3:Y:S03]  /*0150*/  F2I.FTZ.U32.TRUNC.NTZ R11, R10 ;  /* 0x0000000a000b7305 */ /* 0x0004e6000021f000 */
[----:B------:R4:W5:Y:S01]  /*0160*/  @P1 LDG.E R4, [R8.64] ;  /* 0x0000000408041981 */ /* 0x000962000c1e1900 */
[----:B------:R-:W-:Y:S01]  /*0170*/  LOP3.LUT R24, R0, c[0x0][0x178], RZ, 0x3c, !PT ;  /* 0x00005e0000187a12 */ /* 0x000fe200078e3cff */
[C---:B------:R-:W-:Y:S01]  /*0180*/  IMAD R25, R3.reuse, c[0x0][0x1e8], RZ ;  /* 0x00007a0003197a24 */ /* 0x040fe200078e02ff */
[----:B------:R-:W-:Y:S01]  /*0190*/  ISETP.NE.AND P0, PT, RZ, c[0x0][0x178], PT ;  /* 0x00005e00ff007a0c */ /* 0x000fe20003f05270 */
[----:B------:R-:W-:Y:S01]  /*01a0*/  IMAD R27, R3, c[0x0][0x280], RZ ;  /* 0x0000a000031b7a24 */ /* 0x000fe200078e02ff */
[----:B------:R-:W-:Y:S01]  /*01b0*/  ISETP.GE.AND P1, PT, R24, RZ, PT ;  /* 0x000000ff1800720c */ /* 0x000fe20003f26270 */
[----:B--2---:R-:W-:Y:S01]  /*01c0*/  HFMA2.MMA R10, -RZ, RZ, 0, 0 ;  /* 0x00000000ff0a7435 */ /* 0x004fe200000001ff */
[----:B------:R-:W-:Y:S01]  /*01d0*/  CS2R R160, SRZ ;  /* 0x0000000000a07805 */ /* 0x000fe2000001ff00 */
[----:B------:R-:W-:Y:S01]  /*01e0*/  CS2R R158, SRZ ;  /* 0x00000000009e7805 */ /* 0x000fe2000001ff00 */
[----:B---3--:R-:W-:-:S05]  /*01f0*/  IADD3 R14, RZ, -R11, RZ ;  /* 0x8000000bff0e7210 */ /* 0x008fca0007ffe0ff */
[----:B0-----:R-:W-:Y:S01]  /*0200*/  IMAD R7, R14, R23, RZ ;  /* 0x000000170e077224 */ /* 0x001fe200078e02ff */
[----:B-1----:R-:W-:Y:S01]  /*0210*/  SHF.R.S32.HI R6, RZ, 0x1f, R5 ;  /* 0x0000001fff067819 */ /* 0x002fe20000011405 */
[----:B------:R-:W-:-:S04]  /*0220*/  IMAD.WIDE.U32 R12, R5, c[0x0][0x278], RZ ;  /* 0x00009e00050c7a25 */ /* 0x000fc800078e00ff */
[----:B------:R-:W-:-:S04]  /*0230*/  IMAD.HI.U32 R11, R11, R7, R10 ;  /* 0x000000070b0b7227 */ /* 0x000fc800078e000a */
[----:B------:R-:W-:Y:S02]  /*0240*/  IMAD R18, R6, c[0x0][0x1e0], RZ ;  /* 0x0000780006127a24 */ /* 0x000fe400078e02ff */
[----:B------:R-:W-:-:S04]  /*0250*/  IMAD.HI.U32 R7, R11, R16, RZ ;  /* 0x000000100b077227 */ /* 0x000fc800078e00ff */
[----:B------:R-:W-:Y:S01]  /*0260*/  IMAD R14, R6, c[0x0][0x1d0], RZ ;  /* 0x00007400060e7a24 */ /* 0x000fe200078e02ff */
[----:B----4-:R-:W-:Y:S01]  /*0270*/  IADD3 R8, -R7, RZ, RZ ;  /* 0x000000ff07087210 */ /* 0x010fe20007ffe1ff */
[----:B------:R-:W-:-:S04]  /*0280*/  IMAD.WIDE.U32 R10, R5, c[0x0][0x1e0], RZ ;  /* 0x00007800050a7a25 */ /* 0x000fc800078e00ff */
[----:B------:R-:W-:Y:S02]  /*0290*/  IMAD R16, R23, R8, R16 ;  /* 0x0000000817107224 */ /* 0x000fe400078e0210 */
[C---:B------:R-:W-:Y:S02]  /*02a0*/  IMAD R19, R5.reuse, c[0x0][0x1e4], R18 ;  /* 0x0000790005137a24 */ /* 0x040fe400078e0212 */
[----:B------:R-:W-:Y:S01]  /*02b0*/  IMAD.WIDE.U32 R8, R5, c[0x0][0x1d0], RZ ;  /* 0x0000740005087a25 */ /* 0x000fe200078e00ff */
[----:B------:R-:W-:Y:S02]  /*02c0*/  ISETP.GT.U32.AND P4, PT, R23, R16, PT ;  /* 0x000000101700720c */ /* 0x000fe40003f84070 */
[----:B------:R-:W-:Y:S01]  /*02d0*/  IADD3 R11, R11, R19, RZ ;  /* 0x000000130b0b7210 */ /* 0x000fe20007ffe0ff */
[----:B------:R-:W-:Y:S01]  /*02e0*/  IMAD R17, R5, c[0x0][0x1d4], R14 ;  /* 0x0000750005117a24 */ /* 0x000fe200078e020e */
[----:B------:R-:W-:Y:S01]  /*02f0*/  MOV R19, c[0x0][0x174] ;  /* 0x00005d0000137a02 */ /* 0x000fe20000000f00 */
[----:B------:R-:W-:-:S02]  /*0300*/  IMAD R22, R6, c[0x0][0x190], RZ ;  /* 0x0000640006167a24 */ /* 0x000fc400078e02ff */
[----:B------:R-:W-:Y:S01]  /*0310*/  IMAD R20, R6, c[0x0][0x278], RZ ;  /* 0x00009e0006147a24 */ /* 0x000fe200078e02ff */
[----:B------:R-:W-:Y:S01]  /*0320*/  IADD3 R9, R9, R17, RZ ;  /* 0x0000001109097210 */ /* 0x000fe20007ffe0ff */
[----:B------:R-:W-:Y:S01]  /*0330*/  IMAD.WIDE.U32 R14, R5, c[0x0][0x190], RZ ;  /* 0x00006400050e7a25 */ /* 0x000fe200078e00ff */
[C---:B------:R-:W-:Y:S02]  /*0340*/  ISETP.GE.AND P3, PT, R19.reuse, 0x1, PT ;  /* 0x000000011300780c */ /* 0x040fe40003f66270 */
[----:B------:R-:W-:Y:S01]  /*0350*/  LEA R19, R19, 0xfffffc00, 0xa ;  /* 0xfffffc0013137811 */ /* 0x000fe200078e50ff */
[----:B------:R-:W-:Y:S01]  /*0360*/  IMAD R21, R5, c[0x0][0x194], R22 ;  /* 0x0000650005157a24 */ /* 0x000fe200078e0216 */
[-C--:B------:R-:W-:Y:S01]  /*0370*/  @!P4 IADD3 R16, R16, -R23.reuse, RZ ;  /* 0x800000171010c210 */ /* 0x080fe20007ffe0ff */
[----:B------:R-:W-:Y:S01]  /*0380*/  IMAD.WIDE.U32 R10, R0, c[0x0][0x1e8], R10 ;  /* 0x00007a00000a7a25 */ /* 0x000fe200078e000a */
[----:B------:R-:W-:Y:S02]  /*0390*/  @!P4 IADD3 R7, R7, 0x1, RZ ;  /* 0x000000010707c810 */ /* 0x000fe40007ffe0ff */
[----:B------:R-:W-:Y:S01]  /*03a0*/  ISETP.GE.U32.AND P2, PT, R16, R23, PT ;  /* 0x000000171000720c */ /* 0x000fe20003f46070 */
[----:B------:R-:W-:Y:S01]  /*03b0*/  IMAD R17, R5, c[0x0][0x27c], R20 ;  /* 0x00009f0005117a24 */ /* 0x000fe200078e0214 */
[----:B------:R-:W-:Y:S01]  /*03c0*/  IADD3 R15, R15, R21, RZ ;  /* 0x000000150f0f7210 */ /* 0x000fe20007ffe0ff */
[----:B------:R-:W-:Y:S01]  /*03d0*/  IMAD R23, R3, c[0x0][0x1d8], RZ ;  /* 0x0000760003177a24 */ /* 0x000fe200078e02ff */
[----:B------:R-:W-:Y:S01]  /*03e0*/  SHF.R.S32.HI R21, RZ, 0x1f, R19 ;  /* 0x0000001fff157819 */ /* 0x000fe20000011413 */
[----:B------:R-:W-:Y:S01]  /*03f0*/  IMAD.WIDE.U32 R8, R0, c[0x0][0x1d8], R8 ;  /* 0x0000760000087a25 */ /* 0x000fe200078e0008 */
[----:B------:R-:W-:-:S03]  /*0400*/  IADD3 R13, R13, R17, RZ ;  /* 0x000000110d0d7210 */ /* 0x000fc60007ffe0ff */
[----:B------:R-:W-:Y:S02]  /*0410*/  IMAD R24, R6, c[0x0][0x1b0], RZ ;  /* 0x00006c0006187a24 */ /* 0x000fe400078e02ff */
[C---:B------:R-:W-:Y:S01]  /*0420*/  IMAD R18, R0.reuse, c[0x0][0x1ec], R25 ;  /* 0x00007b0000127a24 */ /* 0x040fe200078e0219 */
[----:B------:R-:W-:Y:S01]  /*0430*/  IADD3 R25, P4, R19, R10, RZ ;  /* 0x0000000a13197210 */ /* 0x000fe20007f9e0ff */
[C---:B------:R-:W-:Y:S01]  /*0440*/  IMAD R20, R0.reuse, c[0x0][0x1dc], R23 ;  /* 0x0000770000147a24 */ /* 0x040fe200078e0217 */
[----:B------:R-:W-:Y:S01]  /*0450*/  @P2 IADD3 R7, R7, 0x1, RZ ;  /* 0x0000000107072810 */ /* 0x000fe20007ffe0ff */
[C---:B------:R-:W-:Y:S01]  /*0460*/  IMAD R22, R0.reuse, c[0x0][0x284], R27 ;  /* 0x0000a10000167a24 */ /* 0x040fe200078e021b */
[----:B------:R-:W-:Y:S01]  /*0470*/  IADD3 R27, P2, R19, R8, RZ ;  /* 0x00000008131b7210 */ /* 0x000fe20007f5e0ff */
[----:B------:R-:W-:Y:S01]  /*0480*/  IMAD R29, R5, c[0x0][0x1b4], R24 ;  /* 0x00006d00051d7a24 */ /* 0x000fe200078e0218 */
[----:B------:R-:W-:Y:S01]  /*0490*/  @!P1 IADD3 R7, -R7, RZ, RZ ;  /* 0x000000ff07079210 */ /* 0x000fe20007ffe1ff */
[----:B------:R-:W-:Y:S01]  /*04a0*/  IMAD.WIDE.U32 R12, R0, c[0x0][0x280], R12 ;  /* 0x0000a000000c7a25 */ /* 0x000fe200078e000c */
[----:B------:R-:W-:-:S02]  /*04b0*/  @!P0 LOP3.LUT R7, RZ, c[0x0][0x178], RZ, 0x33, !PT ;  /* 0x00005e00ff078a12 */ /* 0x000fc400078e33ff */
[----:B------:R-:W-:Y:S01]  /*04c0*/  IADD3.X R10, R21, R11, R18, P4, !PT ;  /* 0x0000000b150a7210 */ /* 0x000fe200027fe412 */
[----:B------:R-:W-:Y:S01]  /*04d0*/  IMAD.WIDE.U32 R16, R5, c[0x0][0x1b0], RZ ;  /* 0x00006c0005107a25 */ /* 0x000fe200078e00ff */
[----:B------:R-:W-:Y:S02]  /*04e0*/  LEA R24, P1, R25, c[0x0][0x248], 0x2 ;  /* 0x0000920019187a11 */ /* 0x000fe400078210ff */
[----:B------:R-:W-:Y:S01]  /*04f0*/  SHF.R.S32.HI R8, RZ, 0x1f, R7 ;  /* 0x0000001fff087819 */ /* 0x000fe20000011407 */
[----:B------:R-:W-:Y:S01]  /*0500*/  IMAD.WIDE.U32 R14, R7, c[0x0][0x1a8], R14 ;  /* 0x00006a00070e7a25 */ /* 0x000fe200078e000e */
[----:B------:R-:W-:Y:S02]  /*0510*/  IADD3.X R20, R21, R9, R20, P2, !PT ;  /* 0x0000000915147210 */ /* 0x000fe400017fe414 */
[----:B------:R-:W-:Y:S02]  /*0520*/  LEA R26, P0, R27, c[0x0][0x240], 0x2 ;  /* 0x000090001b1a7a11 */ /* 0x000fe400078010ff */
[----:B------:R-:W-:Y:S01]  /*0530*/  LEA.HI.X R25, R25, c[0x0][0x24c], R10, 0x2, P1 ;  /* 0x0000930019197a11 */ /* 0x000fe200008f140a */
[----:B------:R-:W-:Y:S01]  /*0540*/  IMAD R10, R8, c[0x0][0x1a8], RZ ;  /* 0x00006a00080a7a24 */ /* 0x000fe200078e02ff */
[----:B------:R-:W-:-:S02]  /*0550*/  LEA.HI.X R27, R27, c[0x0][0x244], R20, 0x2, P0 ;  /* 0x000091001b1b7a11 */ /* 0x000fc400000f1414 */
[----:B------:R-:W-:Y:S01]  /*0560*/  ISETP.NE.U32.AND P0, PT, RZ, c[0x0][0x260], PT ;  /* 0x00009800ff007a0c */ /* 0x000fe20003f05070 */
[----:B------:R-:W-:Y:S01]  /*0570*/  IMAD R9, R7, c[0x0][0x1ac], R10 ;  /* 0x00006b0007097a24 */ /* 0x000fe200078e020a */
[----:B------:R-:W-:Y:S02]  /*0580*/  IADD3 R23, P5, R19, R12, RZ ;  /* 0x0000000c13177210 */ /* 0x000fe40007fbe0ff */
[----:B------:R-:W-:Y:S02]  /*0590*/  ISETP.NE.AND.EX P0, PT, RZ, c[0x0][0x264], PT, P0 ;  /* 0x00009900ff007a0c */ /* 0x000fe40003f05300 */
[----:B------:R-:W-:Y:S02]  /*05a0*/  IADD3.X R12, R21, R13, R22, P5, !PT ;  /* 0x0000000d150c7210 */ /* 0x000fe40002ffe416 */
[----:B------:R-:W-:Y:S02]  /*05b0*/  LEA R18, P2, R23, c[0x0][0x308], 0x2 ;  /* 0x0000c20017127a11 */ /* 0x000fe400078410ff */
[----:B------:R-:W-:-:S02]  /*05c0*/  IADD3 R20, P5, R19, R14, RZ ;  /* 0x0000000e13147210 */ /* 0x000fc40007fbe0ff */
[----:B------:R-:W-:Y:S02]  /*05d0*/  IADD3 R14, R15, R9, RZ ;  /* 0x000000090f0e7210 */ /* 0x000fe40007ffe0ff */
[----:B------:R-:W-:Y:S01]  /*05e0*/  LEA.HI.X R23, R23, c[0x0][0x30c], R12, 0x2, P2 ;  /* 0x0000c30017177a11 */ /* 0x000fe200010f140c */
[----:B------:R-:W-:Y:S01]  /*05f0*/  IMAD R12, R8, c[0x0][0x1c8], RZ ;  /* 0x00007200080c7a24 */ /* 0x000fe200078e02ff */
[----:B------:R-:W-:Y:S02]  /*0600*/  ISETP.NE.U32.AND P1, PT, RZ, c[0x0][0x328], PT ;  /* 0x0000ca00ff007a0c */ /* 0x000fe40003f25070 */
[----:B------:R-:W-:Y:S01]  /*0610*/  ISETP.NE.U32.AND P2, PT, RZ, c[0x0][0x348], PT ;  /* 0x0000d200ff007a0c */ /* 0x000fe20003f45070 */
[----:B------:R-:W-:Y:S01]  /*0620*/  IMAD R11, R7, c[0x0][0x1cc], R12 ;  /* 0x00007300070b7a24 */ /* 0x000fe200078e020c */
[----:B------:R-:W-:Y:S02]  /*0630*/  IADD3.X R9, R21, R14, RZ, P5, !PT ;  /* 0x0000000e15097210 */ /* 0x000fe40002ffe4ff */
[----:B------:R-:W-:-:S02]  /*0640*/  LEA R13, P5, R20, c[0x0][0x228], 0x2 ;  /* 0x00008a00140d7a11 */ /* 0x000fc400078a10ff */
[----:B------:R-:W-:Y:S02]  /*0650*/  IADD3 R17, R17, R29, RZ ;  /* 0x0000001d11117210 */ /* 0x000fe40007ffe0ff */
[----:B------:R-:W-:Y:S02]  /*0660*/  ISETP.NE.AND.EX P1, PT, RZ, c[0x0][0x32c], PT, P1 ;  /* 0x0000cb00ff007a0c */ /* 0x000fe40003f25310 */
[----:B------:R-:W-:Y:S01]  /*0670*/  ISETP.NE.AND.EX P2, PT, RZ, c[0x0][0x34c], PT, P2 ;  /* 0x0000d300ff007a0c */ /* 0x000fe20003f45320 */
[----:B------:R-:W-:Y:S01]  /*0680*/  IMAD.WIDE.U32 R16, R7, c[0x0][0x1c8], R16 ;  /* 0x0000720007107a25 */ /* 0x000fe200078e0010 */
[----:B------:R-:W-:Y:S02]  /*0690*/  LEA.HI.X R20, R20, c[0x0][0x22c], R9, 0x2, P5 ;  /* 0x00008b0014147a11 */ /* 0x000fe400028f1409 */
[----:B------:R-:W-:Y:S01]  /*06a0*/  @P0 MOV R162, 0x8 ;  /* 0x0000000800a20802 */ /* 0x000fe20000000f00 */
[----:B------:R-:W-:Y:S01]  /*06b0*/  @P0 IMAD R9, R5, c[0x0][0x164], R0 ;  /* 0x0000590005090a24 */ /* 0x000fe200078e0200 */
[----:B------:R-:W-:-:S02]  /*06c0*/  IADD3 R19, P4, R19, R16, RZ ;  /* 0x0000001013137210 */ /* 0x000fc40007f9e0ff */
[----:B------:R-:W-:Y:S01]  /*06d0*/  IADD3 R22, R17, R11, RZ ;  /* 0x0000000b11167210 */ /* 0x000fe20007ffe0ff */
[----:B------:R-:W-:Y:S01]  /*06e0*/  @P0 IMAD R9, R9, c[0x0][0x174], RZ ;  /* 0x00005d0009090a24 */ /* 0x000fe200078e02ff */
[----:B------:R-:W-:Y:S02]  /*06f0*/  MOV R10, RZ ;  /* 0x000000ff000a7202 */ /* 0x000fe40000000f00 */
[----:B------:R-:W-:Y:S01]  /*0700*/  IADD3.X R22, R21, R22, RZ, P4, !PT ;  /* 0x0000001615167210 */ /* 0x000fe200027fe4ff */
[----:B------:R-:W-:Y:S01]  /*0710*/  @P0 IMAD R9, R9, c[0x0][0x16c], RZ ;  /* 0x00005b0009090a24 */ /* 0x000fe200078e02ff */
[----:B------:R-:W-:Y:S02]  /*0720*/  LEA R21, P6, R19, c[0x0][0x230], 0x2 ;  /* 0x00008c0013157a11 */ /* 0x000fe400078c10ff */
[C---:B------:R-:W-:Y:S01]  /*0730*/  @P1 LEA R160, P4, R0.reuse, c[0x0][0x328], 0x2 ;  /* 0x0000ca0000a01a11 */ /* 0x040fe200078810ff */
[----:B------:R-:W-:Y:S01]  /*0740*/  @P0 IMAD.WIDE R162, R9, R162, c[0x0][0x260] ;  /* 0x0000980009a20625 */ /* 0x000fe200078e02a2 */
[C---:B------:R-:W-:Y:S01]  /*0750*/  @P2 LEA R158, P5, R0.reuse, c[0x0][0x348], 0x2 ;  /* 0x0000d200009e2a11 */ /* 0x040fe200078a10ff */
[----:B------:R-:W-:Y:S01]  /*0760*/  HFMA2.MMA R9, -RZ, RZ, 0, 0 ;  /* 0x00000000ff097435 */ /* 0x000fe200000001ff */
[----:B------:R-:W-:Y:S01]  /*0770*/  LEA.HI.X R22, R19, c[0x0][0x234], R22, 0x2, P6 ;  /* 0x00008d0013167a11 */ /* 0x000fe200030f1416 */
[----:B------:R-:W-:Y:S01]  /*0780*/  @!P0 CS2R R162, SRZ ;  /* 0x0000000000a28805 */ /* 0x000fe2000001ff00 */
[----:B------:R-:W-:-:S02]  /*0790*/  @P1 LEA.HI.X R161, R0, c[0x0][0x32c], R3, 0x2, P4 ;  /* 0x0000cb0000a11a11 */ /* 0x000fc400020f1403 */
[----:B------:R-:W-:Y:S01]  /*07a0*/  @P2 LEA.HI.X R159, R0, c[0x0][0x34c], R3, 0x2, P5 ;  /* 0x0000d300009f2a11 */ /* 0x000fe200028f1403 */
[----:B------:R-:W-:Y:S05]  /*07b0*/  @!P3 BRA `(.L_x_4692) ;  /* 0x00007fe00000b947 */ /* 0x000fea0003800000 */
[----:B------:R-:W0:Y:S01]  /*07c0*/  S2R R12, SR_TID.X ;  /* 0x00000000000c7919 */ /* 0x000e220000002100 */
[----:B------:R-:W-:Y:S02]  /*07d0*/  MOV R16, R24 ;  /* 0x0000001800107202 */ /* 0x000fe40000000f00 */
[----:B------:R-:W-:Y:S01]  /*07e0*/  MOV R19, R23 ;  /* 0x0000001700137202 */ /* 0x000fe20000000f00 */
[----:B------:R-:W1:Y:S01]  /*07f0*/  S2R R11, SR_LANEID ;  /* 0x00000000000b7919 */ /* 0x000e620000000000 */
[----:B------:R-:W-:Y:S02]  /*0800*/  MOV R14, R26 ;  /* 0x0000001a000e7202 */ /* 0x000fe40000000f00 */
[----:B------:R-:W-:Y:S02]  /*0810*/  MOV R15, R27 ;  /* 0x0000001b000f7202 */ /* 0x000fe40000000f00 */
[----:B------:R-:W-:-:S02]  /*0820*/  MOV R17, R25 ;  /* 0x0000001900117202 */ /* 0x000fc40000000f00 */
[----:B------:R-:W-:Y:S02]  /*0830*/  MOV R10, RZ ;  /* 0x000000ff000a7202 */ /* 0x000fe40000000f00 */
[----:B------:R-:W-:Y:S02]  /*0840*/  MOV R23, RZ ;  /* 0x000000ff00177202 */ /* 0x000fe40000000f00 */
[----:B0-----:R-:W-:-:S04]  /*0850*/  SHF.R.S32.HI R9, RZ, 0x1f, R12 ;  /* 0x0000001fff097819 */ /* 0x001fc8000001140c */
[----:B------:R-:W-:Y:S02]  /*0860*/  LEA.HI R24, R9, R12, RZ, 0x5 ;  /* 0x0000000c09187211 */ /* 0x000fe400078f28ff */
[----:B------:R-:W-:Y:S02]  /*0870*/  MOV R9, RZ ;  /* 0x000000ff00097202 */ /* 0x000fe40000000f00 */
[----:B-1----:R-:W-:Y:S02]  /*0880*/  SHF.R.S32.HI R24, RZ, 0x5, R24 ;  /* 0x00000005ff187819 */ /* 0x002fe40000011418 */
.L_x_4775:
        /* <DEDUP_REMOVED lines=29> */
[----:B--2---:R0:W-:Y:S04]  /*0a60*/  STS.128 [R43], R60 ;  /* 0x0000003c2b007388 */ /* 0x0041e80000000c00 */
[----:B---3--:R-:W-:Y:S04]  /*0a70*/  STS.128 [R43+0x200], R64 ;  /* 0x000200402b007388 */ /* 0x008fe80000000c00 */
[----:B----4-:R-:W-:Y:S04]  /*0a80*/  STS.128 [R43+0x400], R68 ;  /* 0x000400442b007388 */ /* 0x010fe80000000c00 */
[----:B------:R-:W-:Y:S01]  /*0a90*/  STS.128 [R43+0x600], R72 ;  /* 0x000600482b007388 */ /* 0x000fe20000000c00 */
[----:B------:R-:W-:-:S06]  /*0aa0*/  NOP ;  /* 0x0000000000007918 */ /* 0x000fcc0000000000 */
[----:B------:R-:W1:Y:S04]  /*0ab0*/  LDS.128 R28, [R26+0x10] ;  /* 0x000010001a1c7984 */ /* 0x000e680000000c00 */
[----:B------:R-:W-:Y:S04]  /*0ac0*/  LDS.128 R36, [R26+0x20] ;  /* 0x000020001a247984 */ /* 0x000fe80000000c00 */
[----:B------:R-:W-:Y:S04]  /*0ad0*/  LDS.128 R76, [R26+0x30] ;  /* 0x000030001a4c7984 */ /* 0x000fe80000000c00 */
[----:B------:R-:W2:Y:S04]  /*0ae0*/  LDS.128 R80, [R26] ;  /* 0x000000001a507984 */ /* 0x000ea80000000c00 */
[----:B------:R-:W-:Y:S06]  /*0af0*/  BAR.SYNC.DEFER_BLOCKING 0x0 ;  /* 0x0000000000007b1d */ /* 0x000fec0000010000 */
[----:B0-----:R0:W3:Y:S04]  /*0b00*/  LDG.E.128 R60, [R32.64] ;  /* 0x00000004203c7981 */ /* 0x0010e8000c1e1d00 */
[----:B------:R0:W4:Y:S04]  /*0b10*/  LDG.E.128 R84, [R32.64+0x200] ;  /* 0x0002000420547981 */ /* 0x000128000c1e1d00 */
[----:B------:R0:W4:Y:S04]  /*0b20*/  LDG.E.128 R88, [R32.64+0x400] ;  /* 0x0004000420587981 */ /* 0x000128000c1e1d00 */
[----:B------:R0:W4:Y:S01]  /*0b30*/  LDG.E.128 R92, [R32.64+0x600] ;  /* 0x00060004205c7981 */ /* 0x000122000c1e1d00 */
[----:B------:R-:W-:Y:S01]  /*0b40*/  IADD3 R27, -R23, c[0x0][0x174], RZ ;  /* 0x00005d00171b7a10 */ /* 0x000fe20007ffe1ff */
[----:B------:R-:W-:Y:S01]  /*0b50*/  IMAD R34, R6, c[0x0][0x1f0], RZ ;  /* 0x00007c0006227a24 */ /* 0x000fe200078e02ff */
[----:B------:R-:W-:Y:S01]  /*0b60*/  BSSY B0, `(.L_x_4693) ;  /* 0x0000044000007945 */ /* 0x000fe20003800000 */
[----:B-1---5:R-:W-:Y:S01]  /*0b70*/  FADD.FTZ R28, R28, R4 ;  /* 0x000000041c1c7221 */ /* 0x022fe20000010000 */
[----:B------:R-:W-:Y:S01]  /*0b80*/  LEA R156, R27, 0xfffffc00, 0xa ;  /* 0xfffffc001b9c7811 */ /* 0x000fe200078e50ff */
[----:B------:R-:W-:-:S02]  /*0b90*/  IMAD R41, R5, c[0x0][0x1f4], R34 ;  /* 0x00007d0005297a24 */ /* 0x000fc400078e0222 */
[----:B------:R-:W-:Y:S01]  /*0ba0*/  FADD.FTZ R29, R29, R4 ;  /* 0x000000041d1d7221 */ /* 0x000fe20000010000 */
[----:B------:R-:W-:Y:S01]  /*0bb0*/  SHF.R.S32.HI R157, RZ, 0x1f, R156 ;  /* 0x0000001fff9d7819 */ /* 0x000fe2000001149c */
[----:B0-----:R-:W-:Y:S01]  /*0bc0*/  IMAD R33, R3, c[0x0][0x1f8], RZ ;  /* 0x00007e0003217a24 */ /* 0x001fe200078e02ff */
[----:B------:R-:W-:Y:S01]  /*0bd0*/  FSETP.GTU.FTZ.AND P6, PT, R28, 20, PT ;  /* 0x41a000001c00780b */ /* 0x000fe20003fdc000 */
[----:B------:R-:W-:Y:S02]  /*0be0*/  FADD.FTZ R30, R30, R4 ;  /* 0x000000041e1e7221 */ /* 0x000fe40000010000 */
[----:B------:R-:W-:-:S03]  /*0bf0*/  IMAD.WIDE.U32 R34, R5, c[0x0][0x1f0], R156 ;  /* 0x00007c0005227a25 */ /* 0x000fc600078e009c */
[----:B------:R-:W-:Y:S01]  /*0c00*/  FSETP.GTU.FTZ.AND P1, PT, R30, 20, PT ;  /* 0x41a000001e00780b */ /* 0x000fe20003f3c000 */
[----:B------:R-:W-:Y:S01]  /*0c10*/  FADD.FTZ R31, R31, R4 ;  /* 0x000000041f1f7221 */ /* 0x000fe20000010000 */
[----:B------:R-:W-:Y:S01]  /*0c20*/  IADD3 R35, R35, R41, RZ ;  /* 0x0000002923237210 */ /* 0x000fe20007ffe0ff */
[----:B------:R-:W-:-:S03]  /*0c30*/  IMAD R41, R0, c[0x0][0x1fc], R33 ;  /* 0x00007f0000297a24 */ /* 0x000fc600078e0221 */
[----:B------:R-:W-:Y:S01]  /*0c40*/  FSETP.GTU.FTZ.AND P2, PT, R31, 20, PT ;  /* 0x41a000001f00780b */ /* 0x000fe20003f5c000 */
[----:B------:R-:W-:-:S04]  /*0c50*/  IMAD.WIDE.U32 R32, R0, c[0x0][0x1f8], R34 ;  /* 0x00007e0000207a25 */ /* 0x000fc800078e0022 */
[--C-:B--2---:R-:W-:Y:S01]  /*0c60*/  FADD.FTZ R34, R81, R4.reuse ;  /* 0x0000000451227221 */ /* 0x104fe20000010000 */
[----:B------:R-:W-:Y:S01]  /*0c70*/  IADD3 R33, R33, R41, RZ ;  /* 0x0000002921217210 */ /* 0x000fe20007ffe0ff */
[----:B------:R-:W-:-:S03]  /*0c80*/  FADD.FTZ R35, R82, R4 ;  /* 0x0000000452237221 */ /* 0x000fc60000010000 */
[----:B------:R-:W-:Y:S01]  /*0c90*/  FSETP.GTU.FTZ.AND P5, PT, R34, 20, PT ;  /* 0x41a000002200780b */ /* 0x000fe20003fbc000 */
[----:B---3--:R-:W-:Y:S04]  /*0ca0*/  STS.128 [R43], R60 ;  /* 0x0000003c2b007388 */ /* 0x008fe80000000c00 */
[----:B----4-:R0:W-:Y:S04]  /*0cb0*/  STS.128 [R43+0x200], R84 ;  /* 0x000200542b007388 */ /* 0x0101e80000000c00 */
[----:B------:R1:W-:Y:S04]  /*0cc0*/  STS.128 [R43+0x400], R88 ;  /* 0x000400582b007388 */ /* 0x0003e80000000c00 */
[----:B------:R1:W-:Y:S01]  /*0cd0*/  STS.128 [R43+0x600], R92 ;  /* 0x0006005c2b007388 */ /* 0x0003e20000000c00 */
[----:B------:R-:W-:-:S06]  /*0ce0*/  NOP ;  /* 0x0000000000007918 */ /* 0x000fcc0000000000 */
[----:B------:R1:W2:Y:S01]  /*0cf0*/  LDS.128 R72, [R26+0x10] ;  /* 0x000010001a487984 */ /* 0x0002a20000000c00 */
[----:B0-----:R-:W-:-:S03]  /*0d00*/  LEA R84, P0, R32, c[0x0][0x268], 0x2 ;  /* 0x00009a0020547a11 */ /* 0x001fc600078010ff */
[----:B------:R1:W0:Y:S01]  /*0d10*/  LDS.128 R68, [R26+0x20] ;  /* 0x000020001a447984 */ /* 0x0002220000000c00 */
[----:B------:R-:W-:Y:S01]  /*0d20*/  LEA.HI.X R85, R32, c[0x0][0x26c], R33, 0x2, P0 ;  /* 0x00009b0020557a11 */ /* 0x000fe200000f1421 */
[--C-:B------:R-:W-:Y:S01]  /*0d30*/  FADD.FTZ R33, R80, R4.reuse ;  /* 0x0000000450217221 */ /* 0x100fe20000010000 */
[----:B------:R-:W-:Y:S01]  /*0d40*/  FSETP.GTU.FTZ.AND P0, PT, R29, 20, PT ;  /* 0x41a000001d00780b */ /* 0x000fe20003f1c000 */
[----:B------:R1:W3:Y:S01]  /*0d50*/  LDS.128 R64, [R26+0x30] ;  /* 0x000030001a407984 */ /* 0x0002e20000000c00 */
[----:B------:R-:W-:Y:S02]  /*0d60*/  FADD.FTZ R32, R36, R4 ;  /* 0x0000000424207221 */ /* 0x000fe40000010000 */
[----:B------:R-:W-:Y:S01]  /*0d70*/  FSETP.GTU.FTZ.AND P4, PT, R33, 20, PT ;  /* 0x41a000002100780b */ /* 0x000fe20003f9c000 */
[----:B------:R1:W4:Y:S02]  /*0d80*/  LDS.128 R60, [R26] ;  /* 0x000000001a3c7984 */ /* 0x0003240000000c00 */
[----:B------:R-:W-:-:S10]  /*0d90*/  FSETP.GTU.FTZ.AND P3, PT, R32, 20, PT ;  /* 0x41a000002000780b */ /* 0x000fd40003f7c000 */
[----:B------:R-:W-:Y:S05]  /*0da0*/  @P4 BRA `(.L_x_4694) ;  /* 0x000001f000004947 */ /* 0x000fea0003800000 */
[----:B-1----:R-:W-:Y:S01]  /*0db0*/  FMUL.FTZ R33, R33, 1.4426950216293334961 ;  /* 0x3fb8aa3b21217820 */ /* 0x002fe20000410000 */
        /* <DEDUP_REMOVED lines=30> */
.L_x_4694:
[----:B-1----:R-:W-:Y:S05]  /*0fa0*/  BSYNC B0 ;  /* 0x0000000000007941 */ /* 0x002fea0003800000 */
.L_x_4693:
[----:B------:R-:W-:Y:S01]  /*0fb0*/  BSSY B0, `(.L_x_4695) ;  /* 0x0000023000007945 */ /* 0x000fe20003800000 */
[----:B------:R-:W-:Y:S01]  /*0fc0*/  FSETP.GTU.FTZ.AND P4, PT, R35, 20, PT ;  /* 0x41a000002300780b */ /* 0x000fe20003f9c000 */
[----:B------:R-:W-:Y:S01]  /*0fd0*/  FADD.FTZ R36, R83, R4 ;  /* 0x0000000453247221 */ /* 0x000fe20000010000 */
        /* <DEDUP_REMOVED lines=32> */
.L_x_4696:
[----:B------:R-:W-:Y:S05]  /*11e0*/  BSYNC B0 ;  /* 0x0000000000007941 */ /* 0x000fea0003800000 */
.L_x_4695:
        /* <DEDUP_REMOVED lines=35> */
.L_x_4698:
[----:B------:R-:W-:Y:S05]  /*1420*/  BSYNC B0 ;  /* 0x0000000000007941 */ /* 0x000fea0003800000 */
.L_x_4697:
        /* <DEDUP_REMOVED lines=35> */
.L_x_4700:
[----:B------:R-:W-:Y:S05]  /*1660*/  BSYNC B0 ;  /* 0x0000000000007941 */ /* 0x000fea0003800000 */
.L_x_4699:
        /* <DEDUP_REMOVED lines=35> */
.L_x_4702:
[----:B------:R-:W-:Y:S05]  /*18a0*/  BSYNC B0 ;  /* 0x0000000000007941 */ /* 0x000fea0003800000 */
.L_x_4701:
        /* <DEDUP_REMOVED lines=35> */
.L_x_4704:
[----:B------:R-:W-:Y:S05]  /*1ae0*/  BSYNC B0 ;  /* 0x0000000000007941 */ /* 0x000fea0003800000 */
.L_x_4703:
        /* <DEDUP_REMOVED lines=35> */
.L_x_4706:
[----:B------:R-:W-:Y:S05]  /*1d20*/  BSYNC B0 ;  /* 0x0000000000007941 */ /* 0x000fea0003800000 */
.L_x_4705:
        /* <DEDUP_REMOVED lines=35> */
.L_x_4708:
[----:B------:R-:W-:Y:S05]  /*1f60*/  BSYNC B0 ;  /* 0x0000000000007941 */ /* 0x000fea0003800000 */
.L_x_4707:
        /* <DEDUP_REMOVED lines=35> */
.L_x_4710:
[----:B------:R-:W-:Y:S05]  /*21a0*/  BSYNC B0 ;  /* 0x0000000000007941 */ /* 0x000fea0003800000 */
.L_x_4709:
[----:B------:R-:W-:Y:S01]  /*21b0*/  BSSY B0, `(.L_x_4711) ;  /* 0x0000023000007945 */ /* 0x000fe20003800000 */
[----:B------:R-:W-:Y:S01]  /*21c0*/  FSETP.GTU.FTZ.AND P3, PT, R124, 20, PT ;  /* 0x41a000007c00780b */ /* 0x000fe20003f7c000 */
[----:B------:R-:W-:Y:S01]  /*21d0*/  IMAD.WIDE R80, R25, 0x10, R84 ;  /* 0x0000001019507825 */ /* 0x000fe200078e0254 */
        /* <DEDUP_REMOVED lines=32> */
.L_x_4712:
[----:B------:R-:W-:Y:S05]  /*23e0*/  BSYNC B0 ;  /* 0x0000000000007941 */ /* 0x000fea0003800000 */
.L_x_4711:
        /* <DEDUP_REMOVED lines=33> */
.L_x_4714:
[----:B------:R-:W-:Y:S05]  /*2600*/  BSYNC B0 ;  /* 0x0000000000007941 */ /* 0x000fea0003800000 */
.L_x_4713:
        /* <DEDUP_REMOVED lines=33> */
.L_x_4716:
[----:B------:R-:W-:Y:S05]  /*2820*/  BSYNC B0 ;  /* 0x0000000000007941 */ /* 0x000fea0003800000 */
.L_x_4715:
        /* <DEDUP_REMOVED lines=33> */
.L_x_4718:
[----:B------:R-:W-:Y:S05]  /*2a40*/  BSYNC B0 ;  /* 0x0000000000007941 */ /* 0x000fea0003800000 */
.L_x_4717:
        /* <DEDUP_REMOVED lines=33> */
.L_x_4720:
[----:B------:R-:W-:Y:S05]  /*2c60*/  BSYNC B0 ;  /* 0x0000000000007941 */ /* 0x000fea0003800000 */
.L_x_4719:
        /* <DEDUP_REMOVED lines=33> */
.L_x_4722:
[----:B------:R-:W-:Y:S05]  /*2e80*/  BSYNC B0 ;  /* 0x0000000000007941 */ /* 0x000fea0003800000 */
.L_x_4721:
        /* <DEDUP_REMOVED lines=33> */
.L_x_4724:
[----:B------:R-:W-:Y:S05]  /*30a0*/  BSYNC B0 ;  /* 0x0000000000007941 */ /* 0x000fea0003800000 */
.L_x_4723:
        /* <DEDUP_REMOVED lines=16> */
[----:B-----5:R-:W-:Y:S04]  /*31b0*/  STS.128 [R43], R76 ;  /* 0x0000004c2b007388 */ /* 0x020fe80000000c00 */
[----:B----4-:R1:W-:Y:S04]  /*31c0*/  STS.128 [R43+0x200], R84 ;  /* 0x000200542b007388 */ /* 0x0103e80000000c00 */
[----:B---3--:R3:W-:Y:S04]  /*31d0*/  STS.128 [R43+0x400], R88 ;  /* 0x000400582b007388 */ /* 0x0087e80000000c00 */
[----:B--2---:R2:W-:Y:S01]  /*31e0*/  STS.128 [R43+0x600], R108 ;  /* 0x0006006c2b007388 */ /* 0x0045e20000000c00 */
[----:B------:R-:W-:-:S06]  /*31f0*/  NOP ;  /* 0x0000000000007918 */ /* 0x000fcc0000000000 */
[----:B------:R-:W4:Y:S04]  /*3200*/  LDS.128 R92, [R26] ;  /* 0x000000001a5c7984 */ /* 0x000f280000000c00 */
[----:B------:R-:W2:Y:S04]  /*3210*/  LDS.128 R96, [R26+0x10] ;  /* 0x000010001a607984 */ /* 0x000ea80000000c00 */
[----:B------:R-:W-:Y:S04]  /*3220*/  LDS.128 R100, [R26+0x20] ;  /* 0x000020001a647984 */ /* 0x000fe80000000c00 */
[----:B------:R-:W0:Y:S04]  /*3230*/  LDS.128 R104, [R26+0x30] ;  /* 0x000030001a687984 */ /* 0x000e280000000c00 */
[----:B------:R-:W-:Y:S06]  /*3240*/  BAR.SYNC.DEFER_BLOCKING 0x0 ;  /* 0x0000000000007b1d */ /* 0x000fec0000010000 */
[----:B------:R0:W5:Y:S04]  /*3250*/  LDG.E.128 R80, [R112.64] ;  /* 0x0000000470507981 */ /* 0x000168000c1e1d00 */
[----:B-1----:R0:W5:Y:S04]  /*3260*/  LDG.E.128 R84, [R112.64+0x200] ;  /* 0x0002000470547981 */ /* 0x002168000c1e1d00 */
[----:B---3--:R0:W3:Y:S04]  /*3270*/  LDG.E.128 R88, [R112.64+0x400] ;  /* 0x0004000470587981 */ /* 0x0080e8000c1e1d00 */
[----:B--2---:R0:W2:Y:S01]  /*3280*/  LDG.E.128 R108, [R112.64+0x600] ;  /* 0x00060004706c7981 */ /* 0x0040a2000c1e1d00 */
[----:B----4-:R-:W-:-:S02]  /*3290*/  FMUL.FTZ R76, R92, -1.4426950216293334961 ;  /* 0xbfb8aa3b5c4c7820 */ /* 0x010fc40000410000 */
[----:B------:R-:W-:Y:S02]  /*32a0*/  FMUL.FTZ R77, R93, -1.4426950216293334961 ;  /* 0xbfb8aa3b5d4d7820 */ /* 0x000fe40000410000 */
[----:B------:R-:W-:Y:S02]  /*32b0*/  FMUL.FTZ R78, R94, -1.4426950216293334961 ;  /* 0xbfb8aa3b5e4e7820 */ /* 0x000fe40000410000 */
[----:B------:R-:W-:Y:S01]  /*32c0*/  FMUL.FTZ R79, R95, -1.4426950216293334961 ;  /* 0xbfb8aa3b5f4f7820 */ /* 0x000fe20000410000 */
[----:B------:R-:W1:Y:S01]  /*32d0*/  MUFU.EX2 R76, R76 ;  /* 0x0000004c004c7308 */ /* 0x000e620000000800 */
[----:B------:R-:W-:Y:S02]  /*32e0*/  FMUL.FTZ R114, R96, -1.4426950216293334961 ;  /* 0xbfb8aa3b60727820 */ /* 0x000fe40000410000 */
[----:B0-----:R-:W-:Y:S02]  /*32f0*/  FMUL.FTZ R112, R97, -1.4426950216293334961 ;  /* 0xbfb8aa3b61707820 */ /* 0x001fe40000410000 */
[----:B------:R-:W-:-:S02]  /*3300*/  FMUL.FTZ R113, R98, -1.4426950216293334961 ;  /* 0xbfb8aa3b62717820 */ /* 0x000fc40000410000 */
[----:B------:R-:W-:Y:S01]  /*3310*/  FMUL.FTZ R126, R104, -1.4426950216293334961 ;  /* 0xbfb8aa3b687e7820 */ /* 0x000fe20000410000 */
[----:B------:R-:W0:Y:S01]  /*3320*/  MUFU.EX2 R77, R77 ;  /* 0x0000004d004d7308 */ /* 0x000e220000000800 */
[----:B------:R-:W-:Y:S02]  /*3330*/  FMUL.FTZ R115, R99, -1.4426950216293334961 ;  /* 0xbfb8aa3b63737820 */ /* 0x000fe40000410000 */
[----:B------:R-:W-:Y:S02]  /*3340*/  FMUL.FTZ R120, R100, -1.4426950216293334961 ;  /* 0xbfb8aa3b64787820 */ /* 0x000fe40000410000 */
[----:B------:R-:W-:Y:S02]  /*3350*/  FMUL.FTZ R121, R101, -1.4426950216293334961 ;  /* 0xbfb8aa3b65797820 */ /* 0x000fe40000410000 */
[----:B------:R-:W-:Y:S01]  /*3360*/  FMUL.FTZ R127, R105, -1.4426950216293334961 ;  /* 0xbfb8aa3b697f7820 */ /* 0x000fe20000410000 */
[----:B------:R-:W-:Y:S01]  /*3370*/  MUFU.EX2 R78, R78 ;  /* 0x0000004e004e7308 */ /* 0x000fe20000000800 */
[----:B-1----:R-:W-:-:S02]  /*3380*/  FADD.FTZ R76, R76, 1 ;  /* 0x3f8000004c4c7421 */ /* 0x002fc40000010000 */
[----:B------:R-:W-:Y:S02]  /*3390*/  FMUL.FTZ R130, R106, -1.4426950216293334961 ;  /* 0xbfb8aa3b6a827820 */ /* 0x000fe40000410000 */
[----:B------:R-:W-:-:S03]  /*33a0*/  FMUL.FTZ R131, R107, -1.4426950216293334961 ;  /* 0xbfb8aa3b6b837820 */ /* 0x000fc60000410000 */
[----:B------:R-:W-:Y:S01]  /*33b0*/  MUFU.EX2 R79, R79 ;  /* 0x0000004f004f7308 */ /* 0x000fe20000000800 */
[----:B0-----:R-:W-:-:S07]  /*33c0*/  FADD.FTZ R77, R77, 1 ;  /* 0x3f8000004d4d7421 */ /* 0x001fce0000010000 */
[----:B------:R0:W1:Y:S08]  /*33d0*/  MUFU.EX2 R117, R112 ;  /* 0x0000007000757308 */ /* 0x0000700000000800 */
[----:B------:R4:W1:Y:S01]  /*33e0*/  MUFU.EX2 R116, R114 ;  /* 0x0000007200747308 */ /* 0x0008620000000800 */
[----:B0-----:R-:W-:-:S07]  /*33f0*/  FMUL.FTZ R112, R103, -1.4426950216293334961 ;  /* 0xbfb8aa3b67707820 */ /* 0x001fce0000410000 */
[----:B------:R-:W0:Y:S01]  /*3400*/  MUFU.EX2 R118, R113 ;  /* 0x0000007100767308 */ /* 0x000e220000000800 */
[----:B----4-:R-:W-:Y:S02]  /*3410*/  FMUL.FTZ R114, R102, -1.4426950216293334961 ;  /* 0xbfb8aa3b66727820 */ /* 0x010fe40000410000 */
[----:B-1----:R-:W-:-:S05]  /*3420*/  FADD.FTZ R117, R117, 1 ;  /* 0x3f80000075757421 */ /* 0x002fca0000010000 */
[----:B------:R1:W4:Y:S01]  /*3430*/  MUFU.EX2 R123, R114 ;  /* 0x00000072007b7308 */ /* 0x0003220000000800 */
[----:B------:R-:W-:-:S07]  /*3440*/  FADD.FTZ R116, R116, 1 ;  /* 0x3f80000074747421 */ /* 0x000fce0000010000 */
[----:B------:R-:W4:Y:S01]  /*3450*/  MUFU.EX2 R125, R112 ;  /* 0x00000070007d7308 */ /* 0x000f220000000800 */
[----:B-1----:R-:W-:Y:S02]  /*3460*/  FADD.FTZ R114, R78, 1 ;  /* 0x3f8000004e727421 */ /* 0x002fe40000010000 */
[----:B0-----:R-:W-:-:S05]  /*3470*/  FADD.FTZ R118, R118, 1 ;  /* 0x3f80000076767421 */ /* 0x001fca0000010000 */
[----:B------:R0:W1:Y:S01]  /*3480*/  MUFU.EX2 R128, R126 ;  /* 0x0000007e00807308 */ /* 0x0000620000000800 */
[----:B----4-:R-:W-:-:S07]  /*3490*/  FADD.FTZ R123, R123, 1 ;  /* 0x3f8000007b7b7421 */ /* 0x010fce0000010000 */
[----:B------:R-:W4:Y:S01]  /*34a0*/  MUFU.RCP R113, R76 ;  /* 0x0000004c00717308 */ /* 0x000f220000001000 */
[----:B0-----:R-:W-:Y:S02]  /*34b0*/  FADD.FTZ R126, R79, 1 ;  /* 0x3f8000004f7e7421 */ /* 0x001fe40000010000 */
[----:B------:R-:W-:-:S05]  /*34c0*/  FADD.FTZ R125, R125, 1 ;  /* 0x3f8000007d7d7421 */ /* 0x000fca0000010000 */
[----:B------:R-:W0:Y:S01]  /*34d0*/  MUFU.RCP R112, R77 ;  /* 0x0000004d00707308 */ /* 0x000e220000001000 */
[----:B-1----:R-:W-:-:S07]  /*34e0*/  FADD.FTZ R128, R128, 1 ;  /* 0x3f80000080807421 */ /* 0x002fce0000010000 */
[----:B------:R-:W1:Y:S01]  /*34f0*/  MUFU.EX2 R119, R115 ;  /* 0x0000007300777308 */ /* 0x000e620000000800 */
[----:B----4-:R-:W-:-:S07]  /*3500*/  FMUL.FTZ R165, R92, R113 ;  /* 0x000000715ca57220 */ /* 0x010fce0000410000 */
[----:B------:R-:W4:Y:S01]  /*3510*/  MUFU.RCP R115, R114 ;  /* 0x0000007200737308 */ /* 0x000f220000001000 */
[----:B0-----:R-:W-:-:S07]  /*3520*/  FMUL.FTZ R164, R93, R112 ;  /* 0x000000705da47220 */ /* 0x001fce0000410000 */
[----:B------:R-:W0:Y:S01]  /*3530*/  MUFU.EX2 R120, R120 ;  /* 0x0000007800787308 */ /* 0x000e220000000800 */
[----:B-1----:R-:W-:-:S07]  /*3540*/  FADD.FTZ R119, R119, 1 ;  /* 0x3f80000077777421 */ /* 0x002fce0000010000 */
[----:B------:R-:W1:Y:S01]  /*3550*/  MUFU.RCP R126, R126 ;  /* 0x0000007e007e7308 */ /* 0x000e620000001000 */
[----:B----4-:R-:W-:-:S07]  /*3560*/  FMUL.FTZ R167, R94, R115 ;  /* 0x000000735ea77220 */ /* 0x010fce0000410000 */
[----:B------:R-:W4:Y:S01]  /*3570*/  MUFU.EX2 R121, R121 ;  /* 0x0000007900797308 */ /* 0x000f220000000800 */
[----:B0-----:R-:W-:-:S07]  /*3580*/  FADD.FTZ R120, R120, 1 ;  /* 0x3f80000078787421 */ /* 0x001fce0000010000 */
[----:B------:R-:W0:Y:S01]  /*3590*/  MUFU.EX2 R129, R127 ;  /* 0x0000007f00817308 */ /* 0x000e220000000800 */
[----:B-1----:R-:W-:-:S07]  /*35a0*/  FMUL.FTZ R166, R95, R126 ;  /* 0x0000007e5fa67220 */ /* 0x002fce0000410000 */
[----:B------:R-:W1:Y:S01]  /*35b0*/  MUFU.RCP R127, R116 ;  /* 0x00000074007f7308 */ /* 0x000e620000001000 */
[----:B----4-:R-:W-:-:S07]  /*35c0*/  FADD.FTZ R121, R121, 1 ;  /* 0x3f80000079797421 */ /* 0x010fce0000010000 */
[----:B------:R-:W-:Y:S01]  /*35d0*/  MUFU.RCP R141, R118 ;  /* 0x00000076008d7308 */ /* 0x000fe20000001000 */
[----:B0-----:R-:W-:-:S07]  /*35e0*/  FADD.FTZ R129, R129, 1 ;  /* 0x3f80000081817421 */ /* 0x001fce0000010000 */
[----:B------:R-:W-:Y:S01]  /*35f0*/  MUFU.RCP R140, R117 ;  /* 0x00000075008c7308 */ /* 0x000fe20000001000 */
[----:B-1----:R-:W-:-:S07]  /*3600*/  FMUL.FTZ R169, R96, R127 ;  /* 0x0000007f60a97220 */ /* 0x002fce0000410000 */
[----:B------:R-:W-:Y:S08]  /*3610*/  MUFU.RCP R143, R120 ;  /* 0x00000078008f7308 */ /* 0x000ff00000001000 */
[----:B------:R-:W0:Y:S08]  /*3620*/  MUFU.EX2 R130, R130 ;  /* 0x0000008200827308 */ /* 0x000e300000000800 */
[----:B------:R-:W-:Y:S08]  /*3630*/  MUFU.RCP R142, R119 ;  /* 0x00000077008e7308 */ /* 0x000ff00000001000 */
[----:B------:R-:W1:Y:S01]  /*3640*/  MUFU.EX2 R131, R131 ;  /* 0x0000008300837308 */ /* 0x000e620000000800 */
[----:B0-----:R-:W-:-:S07]  /*3650*/  FADD.FTZ R130, R130, 1 ;  /* 0x3f80000082827421 */ /* 0x001fce0000010000 */
[----:B------:R-:W0:Y:S08]  /*3660*/  MUFU.RCP R144, R121 ;  /* 0x0000007900907308 */ /* 0x000e300000001000 */
[----:B------:R-:W-:Y:S01]  /*3670*/  MUFU.RCP R145, R123 ;  /* 0x0000007b00917308 */ /* 0x000fe20000001000 */
[----:B-1----:R-:W-:-:S07]  /*3680*/  FADD.FTZ R131, R131, 1 ;  /* 0x3f80000083837421 */ /* 0x002fce0000010000 */
[----:B------:R1:W-:Y:S01]  /*3690*/  MUFU.RCP R146, R125 ;  /* 0x0000007d00927308 */ /* 0x0003e20000001000 */
[----:B0-----:R-:W-:-:S04]  /*36a0*/  FADD.FTZ R116, -R144, 1 ;  /* 0x3f80000090747421 */ /* 0x001fc80000010100 */
[----:B------:R-:W-:-:S03]  /*36b0*/  FFMA.FTZ R119, R101, R116, 1 ;  /* 0x3f80000065777423 */ /* 0x000fc60000010074 */
[----:B------:R-:W0:Y:S01]  /*36c0*/  MUFU.RCP R147, R128 ;  /* 0x0000008000937308 */ /* 0x000e220000001000 */
[----:B-1----:R-:W-:-:S07]  /*36d0*/  LEA R125, R11, R122, 0x2 ;  /* 0x0000007a0b7d7211 */ /* 0x002fce00078e10ff */
[----:B------:R-:W-:Y:S08]  /*36e0*/  MUFU.RCP R151, R130 ;  /* 0x0000008200977308 */ /* 0x000ff00000001000 */
[----:B------:R-:W1:Y:S01]  /*36f0*/  MUFU.RCP R152, R131 ;  /* 0x0000008300987308 */ /* 0x000e620000001000 */
[----:B0-----:R-:W-:-:S04]  /*3700*/  FADD.FTZ R121, -R147, 1 ;  /* 0x3f80000093797421 */ /* 0x001fc80000010100 */
[----:B------:R-:W-:-:S03]  /*3710*/  FFMA.FTZ R121, R104, R121, 1 ;  /* 0x3f80000068797423 */ /* 0x000fc60000010079 */
[----:B------:R0:W4:Y:S01]  /*3720*/  MUFU.RCP R150, R129 ;  /* 0x0000008100967308 */ /* 0x0001220000001000 */
[----:B-1----:R-:W-:-:S04]  /*3730*/  FADD.FTZ R128, -R152, 1 ;  /* 0x3f80000098807421 */ /* 0x002fc80000010100 */
[----:B0-----:R-:W-:Y:S01]  /*3740*/  FFMA.FTZ R129, R107, R128, 1 ;  /* 0x3f8000006b817423 */ /* 0x001fe20000010080 */
[----:B-----5:R0:W-:Y:S04]  /*3750*/  STS.128 [R43], R80 ;  /* 0x000000502b007388 */ /* 0x0201e80000000c00 */
[----:B------:R1:W-:Y:S04]  /*3760*/  STS.128 [R43+0x200], R84 ;  /* 0x000200542b007388 */ /* 0x0003e80000000c00 */
[----:B---3--:R3:W-:Y:S04]  /*3770*/  STS.128 [R43+0x400], R88 ;  /* 0x000400582b007388 */ /* 0x0087e80000000c00 */
[----:B--2---:R-:W-:Y:S01]  /*3780*/  STS.128 [R43+0x600], R108 ;  /* 0x0006006c2b007388 */ /* 0x004fe20000000c00 */
[----:B------:R-:W-:-:S06]  /*3790*/  NOP ;  /* 0x0000000000007918 */ /* 0x000fcc0000000000 */
[----:B------:R-:W2:Y:S01]  /*37a0*/  LDS.128 R76, [R26] ;  /* 0x000000001a4c7984 */ /* 0x000ea20000000c00 */
        /* <DEDUP_REMOVED lines=14> */
[----:B------:R-:W0:Y:S01]  /*3890*/  LDS.128 R80, [R26+0x10] ;  /* 0x000010001a507984 */ /* 0x000e220000000c00 */
        /* <DEDUP_REMOVED lines=14> */
[----:B------:R-:W1:Y:S01]  /*3980*/  LDS.128 R84, [R26+0x20] ;  /* 0x000020001a547984 */ /* 0x000e620000000c00 */
[----:B------:R-:W-:Y:S02]  /*3990*/  FMUL.FTZ R90, R62, R78 ;  /* 0x0000004e3e5a7220 */ /* 0x000fe40000410000 */
[----:B------:R-:W-:Y:S02]  /*39a0*/  FMUL.FTZ R108, R108, R89 ;  /* 0x000000596c6c7220 */ /* 0x000fe40000410000 */
[----:B------:R-:W-:Y:S02]  /*39b0*/  FMUL.FTZ R90, R115, R90 ;  /* 0x0000005a735a7220 */ /* 0x000fe40000410000 */
[----:B------:R-:W-:Y:S02]  /*39c0*/  FMUL.FTZ R109, R109, R88 ;  /* 0x000000586d6d7220 */ /* 0x000fe40000410000 */
[----:B------:R-:W-:Y:S02]  /*39d0*/  FMUL.FTZ R110, R90, R91 ;  /* 0x0000005b5a6e7220 */ /* 0x000fe40000410000 */
[----:B------:R-:W2:Y:S01]  /*39e0*/  LDS.128 R88, [R26+0x30] ;  /* 0x000030001a587984 */ /* 0x000ea20000000c00 */
        /* <DEDUP_REMOVED lines=31> */
[----:B------:R-:W-:Y:S01]  /*3be0*/  STS.128 [R125.X16+0x10], R112 ;  /* 0x000010707d007388 */ /* 0x000fe2000000cc00 */
        /* <DEDUP_REMOVED lines=15> */
[----:B------:R-:W-:Y:S01]  /*3ce0*/  STS.128 [R125.X16+0x20], R116 ;  /* 0x000020747d007388 */ /* 0x000fe2000000cc00 */
[----:B------:R-:W-:Y:S02]  /*3cf0*/  FMUL.FTZ R94, R66, R90 ;  /* 0x0000005a425e7220 */ /* 0x000fe40000410000 */
[----:B----4-:R-:W-:Y:S02]  /*3d00*/  FADD.FTZ R92, -R150, 1 ;  /* 0x3f800000965c7421 */ /* 0x010fe40000010100 */
        /* <DEDUP_REMOVED lines=13> */
[----:B------:R-:W0:Y:S01]  /*3de0*/  LDS.128 R136, [R43] ;  /* 0x000000002b887984 */ /* 0x000e220000000c00 */
[----:B------:R-:W-:Y:S02]  /*3df0*/  FMUL.FTZ R126, R73, R96 ;  /* 0x00000060497e7220 */ /* 0x000fe40000410000 */
[----:B------:R-:W-:Y:S01]  /*3e00*/  FMUL.FTZ R73, R100, R143 ;  /* 0x0000008f64497220 */ /* 0x000fe20000410000 */
[----:B------:R-:W1:Y:S01]  /*3e10*/  LDS.128 R132, [R43+0x200] ;  /* 0x000200002b847984 */ /* 0x000e620000000c00 */
[----:B------:R-:W-:Y:S02]  /*3e20*/  FMUL.FTZ R72, R101, R144 ;  /* 0x0000009065487220 */ /* 0x000fe40000410000 */
[----:B------:R-:W-:Y:S01]  /*3e30*/  FMUL.FTZ R97, R98, R141 ;  /* 0x0000008d62617220 */ /* 0x000fe20000410000 */
[----:B------:R-:W2:Y:S01]  /*3e40*/  LDS.128 R128, [R43+0x400] ;  /* 0x000400002b807984 */ /* 0x000ea20000000c00 */
[----:B------:R-:W-:Y:S02]  /*3e50*/  FMUL.FTZ R98, R99, R142 ;  /* 0x0000008e63627220 */ /* 0x000fe40000410000 */
[----:B------:R-:W-:Y:S01]  /*3e60*/  FMUL.FTZ R143, R68, R73 ;  /* 0x00000049448f7220 */ /* 0x000fe20000410000 */
[----:B------:R-:W3:Y:S01]  /*3e70*/  LDS.128 R92, [R43+0x600] ;  /* 0x000600002b5c7984 */ /* 0x000ee20000000c00 */
[----:B------:R-:W-:-:S02]  /*3e80*/  FMUL.FTZ R142, R69, R72 ;  /* 0x00000048458e7220 */ /* 0x000fc40000410000 */
        /* <DEDUP_REMOVED lines=11> */
[----:B------:R-:W-:Y:S01]  /*3f40*/  FMUL.FTZ R151, R62, R167 ;  /* 0x000000a73e977220 */ /* 0x000fe20000410000 */
[----:B0-----:R0:W-:Y:S01]  /*3f50*/  STG.E.128 [R68.64], R136 ;  /* 0x0000008844007986 */ /* 0x0011e2000c101d04 */
[----:B------:R-:W-:-:S02]  /*3f60*/  FFMA.FTZ R9, R57, R146, R9 ;  /* 0x0000009239097223 */ /* 0x000fc40000010009 */
[----:B------:R-:W-:Y:S01]  /*3f70*/  FMUL.FTZ R145, R70, R75 ;  /* 0x0000004b46917220 */ /* 0x000fe20000410000 */
[----:B-1----:R0:W-:Y:S01]  /*3f80*/  STG.E.128 [R68.64+0x200], R132 ;  /* 0x0002008444007986 */ /* 0x0021e2000c101d04 */
[----:B------:R-:W-:Y:S02]  /*3f90*/  FMUL.FTZ R100, R107, R152 ;  /* 0x000000986b647220 */ /* 0x000fe40000410000 */
[----:B------:R-:W-:Y:S01]  /*3fa0*/  FMUL.FTZ R70, R105, R150 ;  /* 0x0000009669467220 */ /* 0x000fe20000410000 */
[----:B--2---:R0:W-:Y:S01]  /*3fb0*/  STG.E.128 [R68.64+0x400], R128 ;  /* 0x0004008044007986 */ /* 0x0041e2000c101d04 */
[----:B------:R-:W-:Y:S02]  /*3fc0*/  FMUL.FTZ R152, R63, R166 ;  /* 0x000000a63f987220 */ /* 0x000fe40000410000 */
[----:B------:R-:W-:Y:S01]  /*3fd0*/  FFMA.FTZ R9, R58, R151, R9 ;  /* 0x000000973a097223 */ /* 0x000fe20000010009 */
[----:B---3--:R0:W-:Y:S01]  /*3fe0*/  STG.E.128 [R68.64+0x600], R92 ;  /* 0x0006005c44007986 */ /* 0x0081e2000c101d04 */
[----:B------:R-:W-:-:S02]  /*3ff0*/  FMUL.FTZ R149, R64, R71 ;  /* 0x0000004740957220 */ /* 0x000fc40000410000 */
[----:B------:R-:W-:Y:S02]  /*4000*/  FMUL.FTZ R148, R65, R70 ;  /* 0x0000004641947220 */ /* 0x000fe40000410000 */
[----:B------:R-:W-:Y:S02]  /*4010*/  FMUL.FTZ R153, R66, R99 ;  /* 0x0000006342997220 */ /* 0x000fe40000410000 */
[----:B------:R-:W-:Y:S02]  /*4020*/  FMUL.FTZ R150, R67, R100 ;  /* 0x0000006443967220 */ /* 0x000fe40000410000 */
[----:B------:R-:W-:Y:S01]  /*4030*/  FFMA.FTZ R9, R59, R152, R9 ;  /* 0x000000983b097223 */ /* 0x000fe20000010009 */
[----:B------:R-:W-:Y:S05]  /*4040*/  @!P0 BRA `(.L_x_4725) ;  /* 0x0000029000008947 */ /* 0x000fea0003800000 */
[----:B------:R-:W-:Y:S01]  /*4050*/  BAR.SYNC.DEFER_BLOCKING 0x0 ;  /* 0x0000000000007b1d */ /* 0x000fe20000010000 */
        /* <DEDUP_REMOVED lines=19> */
[----:B0-----:R-:W-:Y:S02]  /*4190*/  IMAD R94, R6, c[0x0][0x210], RZ ;  /* 0x00008400065e7a24 */ /* 0x001fe400078e02ff */
[----:B------:R-:W-:Y:S01]  /*41a0*/  IMAD.WIDE.U32 R92, R5, c[0x0][0x210], R156 ;  /* 0x00008400055c7a25 */ /* 0x000fe200078e009c */
[----:B------:R-:W-:Y:S01]  /*41b0*/  STS.128 [R125.X16+0x30], R88 ;  /* 0x000030587d007388 */ /* 0x000fe2000000cc00 */
[----:B------:R-:W-:-:S06]  /*41c0*/  NOP ;  /* 0x0000000000007918 */ /* 0x000fcc0000000000 */
[----:B------:R-:W0:Y:S01]  /*41d0*/  LDS.128 R60, [R43] ;  /* 0x000000002b3c7984 */ /* 0x000e220000000c00 */
[----:B-1----:R-:W-:-:S03]  /*41e0*/  IMAD R77, R5, c[0x0][0x214], R94 ;  /* 0x00008500054d7a24 */ /* 0x002fc600078e025e */
[----:B------:R-:W1:Y:S02]  /*41f0*/  LDS.128 R64, [R43+0x200] ;  /* 0x000200002b407984 */ /* 0x000e640000000c00 */
        /* <DEDUP_REMOVED lines=10> */
[----:B0-----:R0:W-:Y:S04]  /*42a0*/  STG.E.128 [R76.64], R60 ;  /* 0x0000003c4c007986 */ /* 0x0011e8000c101d04 */
[----:B-1----:R0:W-:Y:S04]  /*42b0*/  STG.E.128 [R76.64+0x200], R64 ;  /* 0x000200404c007986 */ /* 0x0021e8000c101d04 */
[----:B--2---:R0:W-:Y:S04]  /*42c0*/  STG.E.128 [R76.64+0x400], R68 ;  /* 0x000400444c007986 */ /* 0x0041e8000c101d04 */
[----:B---3--:R0:W-:Y:S02]  /*42d0*/  STG.E.128 [R76.64+0x600], R72 ;  /* 0x000600484c007986 */ /* 0x0081e4000c101d04 */
.L_x_4725:
[----:B------:R-:W-:Y:S01]  /*42e0*/  FFMA.FTZ R9, R52, R127, R9 ;  /* 0x0000007f34097223 */ /* 0x000fe20000010009 */
[----:B------:R-:W-:Y:S01]  /*42f0*/  BAR.SYNC.DEFER_BLOCKING 0x0 ;  /* 0x0000000000007b1d */ /* 0x000fe20000010000 */
[----:B------:R-:W-:Y:S01]  /*4300*/  CS2R R78, SRZ ;  /* 0x00000000004e7805 */ /* 0x000fe2000001ff00 */
[----:B0-----:R-:W-:Y:S01]  /*4310*/  CS2R R76, SRZ ;  /* 0x00000000004c7805 */ /* 0x001fe2000001ff00 */
        /* <DEDUP_REMOVED lines=36> */
[----:B------:R-:W-:Y:S01]  /*4560*/  CS2R R128, SRZ ;  /* 0x0000000000807805 */ /* 0x000fe2000001ff00 */
[----:B------:R-:W-:-:S02]  /*4570*/  MOV R79, RZ ;  /* 0x000000ff004f7202 */ /* 0x000fc40000000f00 */
[----:B------:R-:W-:-:S04]  /*4580*/  LEA.HI R60, R131, R131, RZ, 0x1 ;  /* 0x00000083833c7211 */ /* 0x000fc800078f08ff */
[----:B------:R-:W-:-:S04]  /*4590*/  LOP3.LUT R60, R60, 0xfffffe, RZ, 0xc0, !PT ;  /* 0x00fffffe3c3c7812 */ /* 0x000fc800078ec0ff */
[----:B------:R-:W-:Y:S02]  /*45a0*/  IADD3 R131, R131, -R60, RZ ;  /* 0x8000003c83837210 */ /* 0x000fe40007ffe0ff */
.L_x_4774:
        /* <DEDUP_REMOVED lines=17> */
[----:B------:R-:W-:Y:S02]  /*46c0*/  IMAD R113, R112, c[0x0][0x188], RZ ;  /* 0x0000620070717a24 */ /* 0x000fe400078e02ff */
[C---:B------:R-:W-:Y:S02]  /*46d0*/  IMAD R117, R128.reuse, c[0x0][0x1c4], R117 ;  /* 0x0000710080757a24 */ /* 0x040fe400078e0275 */
[C---:B------:R-:W-:Y:S02]  /*46e0*/  IMAD R115, R128.reuse, c[0x0][0x18c], R113 ;  /* 0x0000630080737a24 */ /* 0x040fe400078e0271 */
[----:B------:R-:W-:-:S04]  /*46f0*/  IMAD.WIDE.U32 R110, R128, c[0x0][0x188], R110 ;  /* 0x00006200806e7a25 */ /* 0x000fc800078e006e */
[----:B------:R-:W-:Y:S01]  /*4700*/  IMAD.WIDE.U32 R112, R128, c[0x0][0x1c0], RZ ;  /* 0x0000700080707a25 */ /* 0x000fe200078e00ff */
[----:B0-----:R-:W-:Y:S02]  /*4710*/  IADD3 R109, R111, R115, RZ ;  /* 0x000000736f6d7210 */ /* 0x001fe40007ffe0ff */
[----:B------:R-:W-:-:S04]  /*4720*/  LEA R132, P0, R110, c[0x0][0x220], 0x2 ;  /* 0x000088006e847a11 */ /* 0x000fc800078010ff */
        /* <DEDUP_REMOVED lines=15> */
[----:B0-----:R-:W-:-:S03]  /*4820*/  SHF.L.U32 R133, R12, 0x2, RZ ;  /* 0x000000020c857819 */ /* 0x001fc600000006ff */
[----:B------:R-:W0:Y:S01]  /*4830*/  LDS.128 R72, [R26] ;  /* 0x000000001a487984 */ /* 0x000e220000000c00 */
[----:B------:R-:W-:Y:S02]  /*4840*/  ISETP.NE.AND P1, PT, R12, RZ, PT ;  /* 0x000000ff0c00720c */ /* 0x000fe40003f25270 */
[----:B-1----:R-:W-:Y:S01]  /*4850*/  LOP3.LUT R60, R133, 0xffffff80, RZ, 0xc0, !PT ;  /* 0xffffff80853c7812 */ /* 0x002fe200078ec0ff */
[----:B------:R-:W1:Y:S01]  /*4860*/  LDS.128 R68, [R26+0x10] ;  /* 0x000010001a447984 */ /* 0x000e620000000c00 */
[----:B------:R-:W-:-:S03]  /*4870*/  FMUL.FTZ R181, R132, 1.4426950216293334961 ;  /* 0x3fb8aa3b84b57820 */ /* 0x000fc60000410000 */
[----:B------:R-:W0:Y:S01]  /*4880*/  LDS.128 R64, [R26+0x20] ;  /* 0x000020001a407984 */ /* 0x000e220000000c00 */
[----:B------:R-:W-:Y:S01]  /*4890*/  FMUL.FTZ R201, R181, R33 ;  /* 0x00000021b5c97220 */ /* 0x000fe20000410000 */
[----:B------:R-:W-:Y:S02]  /*48a0*/  IADD3 R136, R60, R11, RZ ;  /* 0x0000000b3c887210 */ /* 0x000fe40007ffe0ff */
[----:B------:R-:W-:Y:S01]  /*48b0*/  IADD3 R133, R12, 0x200, RZ ;  /* 0x000002000c857810 */ /* 0x000fe20007ffe0ff */
[----:B------:R3:W1:Y:S02]  /*48c0*/  LDS.128 R60, [R26+0x30] ;  /* 0x000030001a3c7984 */ /* 0x0006640000000c00 */
[----:B------:R-:W-:Y:S01]  /*48d0*/  MUFU.EX2 R201, R201 ;  /* 0x000000c900c97308 */ /* 0x000fe20000000800 */
[----:B------:R-:W-:Y:S01]  /*48e0*/  IMAD R139, R11, 0x3, R136 ;  /* 0x000000030b8b7824 */ /* 0x000fe200078e0288 */
[----:B------:R-:W-:Y:S02]  /*48f0*/  @!P1 LEA R133, R131, R128, 0x8 ;  /* 0x0000008083859211 */ /* 0x000fe400078e40ff */
[----:B--2---:R-:W-:-:S02]  /*4900*/  SHF.L.U32 R43, R136, 0x4, RZ ;  /* 0x00000004882b7819 */ /* 0x004fc400000006ff */
[----:B------:R-:W-:Y:S02]  /*4910*/  LOP3.LUT P0, RZ, R12, 0x1f, RZ, 0xc0, !PT ;  /* 0x0000001f0cff7812 */ /* 0x000fe4000780c0ff */
[----:B---3--:R-:W-:Y:S02]  /*4920*/  SHF.L.U32 R26, R139, 0x4, RZ ;  /* 0x000000048b1a7819 */ /* 0x008fe400000006ff */
[----:B------:R-:W-:Y:S01]  /*4930*/  SHF.L.U32 R138, R133, 0x2, RZ ;  /* 0x00000002858a7819 */ /* 0x000fe200000006ff */
[----:B------:R-:W-:Y:S01]  /*4940*/  FMUL.FTZ R180, R181, R34 ;  /* 0x00000022b5b47220 */ /* 0x000fe20000410000 */
[----:B------:R-:W-:Y:S01]  /*4950*/  ISETP.LT.OR P0, PT, R27, 0x2, P0 ;  /* 0x000000021b00780c */ /* 0x000fe20000701670 */
[C---:B------:R-:W-:Y:S02]  /*4960*/  FMUL.FTZ R177, R181.reuse, R35 ;  /* 0x00000023b5b17220 */ /* 0x040fe40000410000 */
[C---:B------:R-:W-:Y:S02]  /*4970*/  FMUL.FTZ R178, R181.reuse, R36 ;  /* 0x00000024b5b27220 */ /* 0x040fe40000410000 */
[----:B------:R-:W2:Y:S01]  /*4980*/  MUFU.EX2 R180, R180 ;  /* 0x000000b400b47308 */ /* 0x000ea20000000800 */
[----:B------:R-:W-:-:S02]  /*4990*/  FMUL.FTZ R179, R181, R28 ;  /* 0x0000001cb5b37220 */ /* 0x000fc40000410000 */
[----:B------:R-:W-:-:S05]  /*49a0*/  FMUL.FTZ R171, R56, R33 ;  /* 0x0000002138ab7220 */ /* 0x000fca0000410000 */
[----:B------:R-:W3:Y:S01]  /*49b0*/  MUFU.EX2 R177, R177 ;  /* 0x000000b100b17308 */ /* 0x000ee20000000800 */
[----:B------:R-:W-:Y:S01]  /*49c0*/  @!P0 IADD3 R135, R27, -0x2, RZ ;  /* 0xfffffffe1b878810 */ /* 0x000fe20007ffe0ff */
[----:B------:R-:W-:Y:S02]  /*49d0*/  FMUL.FTZ R172, R57, R34 ;  /* 0x0000002239ac7220 */ /* 0x000fe40000410000 */
[----:B------:R-:W-:-:S04]  /*49e0*/  FMUL.FTZ R184, R181, R29 ;  /* 0x0000001db5b87220 */ /* 0x000fc80000410000 */
[----:B------:R-:W1:Y:S01]  /*49f0*/  MUFU.EX2 R178, R178 ;  /* 0x000000b200b27308 */ /* 0x000e620000000800 */
[----:B------:R-:W-:Y:S02]  /*4a00*/  FMUL.FTZ R169, R58, R35 ;  /* 0x000000233aa97220 */ /* 0x000fe40000410000 */
[----:B0-----:R-:W-:Y:S02]  /*4a10*/  FMUL.FTZ R176, R171, R72 ;  /* 0x00000048abb07220 */ /* 0x001fe40000410000 */
[----:B------:R-:W-:Y:S02]  /*4a20*/  FMUL.FTZ R175, R172, R73 ;  /* 0x00000049acaf7220 */ /* 0x000fe40000410000 */
[----:B------:R-:W-:Y:S01]  /*4a30*/  @!P0 IMAD R137, R135, c[0x0][0x16c], R128 ;  /* 0x00005b0087898a24 */ /* 0x000fe200078e0280 */
[----:B------:R-:W0:Y:S01]  /*4a40*/  MUFU.EX2 R179, R179 ;  /* 0x000000b300b37308 */ /* 0x000e220000000800 */
[----:B------:R-:W-:Y:S01]  /*4a50*/  FMUL.FTZ R185, R181, R30 ;  /* 0x0000001eb5b97220 */ /* 0x000fe20000410000 */
[----:B------:R-:W-:Y:S01]  /*4a60*/  MOV R135, RZ ;  /* 0x000000ff00877202 */ /* 0x000fe20000000f00 */
[----:B------:R-:W-:Y:S01]  /*4a70*/  FMUL.FTZ R174, R169, R74 ;  /* 0x0000004aa9ae7220 */ /* 0x000fe20000410000 */
[----:B------:R-:W-:Y:S01]  /*4a80*/  MOV R134, 0x3f800000 ;  /* 0x3f80000000867802 */ /* 0x000fe20000000f00 */
[----:B------:R-:W-:-:S02]  /*4a90*/  FMUL.FTZ R170, R59, R36 ;  /* 0x000000243baa7220 */ /* 0x000fc40000410000 */
[-C--:B--2---:R-:W-:Y:S01]  /*4aa0*/  FMUL.FTZ R172, R201, R180.reuse ;  /* 0x000000b4c9ac7220 */ /* 0x084fe20000410000 */
[----:B------:R-:W2:Y:S01]  /*4ab0*/  MUFU.EX2 R184, R184 ;  /* 0x000000b800b87308 */ /* 0x000ea20000000800 */
[----:B------:R-:W-:Y:S02]  /*4ac0*/  FFMA.FTZ R169, R176, R180, R175 ;  /* 0x000000b4b0a97223 */ /* 0x000fe400000100af */
[----:B------:R-:W-:-:S04]  /*4ad0*/  @!P0 IMAD.WIDE R136, R137, 0x8, R162 ;  /* 0x0000000889888825 */ /* 0x000fc800078e02a2 */
[----:B------:R-:W-:Y:S01]  /*4ae0*/  FMUL.FTZ R188, R181, R31 ;  /* 0x0000001fb5bc7220 */ /* 0x000fe20000410000 */
[----:B------:R-:W0:Y:S01]  /*4af0*/  MUFU.EX2 R185, R185 ;  /* 0x000000b900b97308 */ /* 0x000e220000000800 */
[----:B------:R-:W-:Y:S02]  /*4b00*/  FMUL.FTZ R167, R52, R28 ;  /* 0x0000001c34a77220 */ /* 0x000fe40000410000 */
[----:B------:R-:W-:Y:S02]  /*4b10*/  FMUL.FTZ R173, R170, R75 ;  /* 0x0000004baaad7220 */ /* 0x000fe40000410000 */
[C---:B---3--:R-:W-:Y:S02]  /*4b20*/  FMUL.FTZ R171, R177.reuse, R172 ;  /* 0x000000acb1ab7220 */ /* 0x048fe40000410000 */
[----:B------:R-:W-:Y:S02]  /*4b30*/  FFMA.FTZ R169, R177, R169, R174 ;  /* 0x000000a9b1a97223 */ /* 0x000fe400000100ae */
[----:B------:R-:W-:Y:S01]  /*4b40*/  FMUL.FTZ R189, R181, R32 ;  /* 0x00000020b5bd7220 */ /* 0x000fe20000410000 */
[----:B------:R-:W3:Y:S01]  /*4b50*/  MUFU.EX2 R188, R188 ;  /* 0x000000bc00bc7308 */ /* 0x000ee20000000800 */
[----:B------:R-:W-:-:S02]  /*4b60*/  FMUL.FTZ R168, R53, R29 ;  /* 0x0000001d35a87220 */ /* 0x000fc40000410000 */
[----:B-1----:R-:W-:Y:S02]  /*4b70*/  FMUL.FTZ R172, R167, R68 ;  /* 0x00000044a7ac7220 */ /* 0x002fe40000410000 */
[C---:B------:R-:W-:Y:S02]  /*4b80*/  FMUL.FTZ R170, R178.reuse, R171 ;  /* 0x000000abb2aa7220 */ /* 0x040fe40000410000 */
[----:B------:R-:W-:Y:S02]  /*4b90*/  FFMA.FTZ R169, R178, R169, R173 ;  /* 0x000000a9b2a97223 */ /* 0x000fe400000100ad */
[----:B------:R-:W-:Y:S01]  /*4ba0*/  FMUL.FTZ R192, R181, R37 ;  /* 0x00000025b5c07220 */ /* 0x000fe20000410000 */
[----:B------:R-:W1:Y:S01]  /*4bb0*/  MUFU.EX2 R189, R189 ;  /* 0x000000bd00bd7308 */ /* 0x000e620000000800 */
[----:B------:R-:W-:Y:S02]  /*4bc0*/  FMUL.FTZ R165, R54, R30 ;  /* 0x0000001e36a57220 */ /* 0x000fe40000410000 */
[----:B------:R-:W-:-:S02]  /*4bd0*/  FMUL.FTZ R171, R168, R69 ;  /* 0x00000045a8ab7220 */ /* 0x000fc40000410000 */
[C---:B0-----:R-:W-:Y:S02]  /*4be0*/  FMUL.FTZ R167, R179.reuse, R170 ;  /* 0x000000aab3a77220 */ /* 0x041fe40000410000 */
[----:B------:R-:W-:Y:S02]  /*4bf0*/  FFMA.FTZ R169, R179, R169, R172 ;  /* 0x000000a9b3a97223 */ /* 0x000fe400000100ac */
[----:B------:R-:W-:Y:S01]  /*4c00*/  FMUL.FTZ R191, R181, R38 ;  /* 0x00000026b5bf7220 */ /* 0x000fe20000410000 */
[----:B------:R-:W0:Y:S01]  /*4c10*/  MUFU.EX2 R192, R192 ;  /* 0x000000c000c07308 */ /* 0x000e220000000800 */
[----:B------:R-:W-:Y:S02]  /*4c20*/  FMUL.FTZ R170, R165, R70 ;  /* 0x00000046a5aa7220 */ /* 0x000fe40000410000 */
[----:B------:R-:W-:Y:S02]  /*4c30*/  FMUL.FTZ R166, R55, R31 ;  /* 0x0000001f37a67220 */ /* 0x000fe40000410000 */
[----:B--2---:R-:W-:-:S02]  /*4c40*/  FMUL.FTZ R168, R184, R167 ;  /* 0x000000a7b8a87220 */ /* 0x004fc40000410000 */
[----:B------:R-:W-:Y:S02]  /*4c50*/  FFMA.FTZ R165, R184, R169, R171 ;  /* 0x000000a9b8a57223 */ /* 0x000fe400000100ab */
[----:B------:R-:W-:Y:S01]  /*4c60*/  FMUL.FTZ R194, R181, R39 ;  /* 0x00000027b5c27220 */ /* 0x000fe20000410000 */
[----:B------:R-:W2:Y:S01]  /*4c70*/  MUFU.EX2 R191, R191 ;  /* 0x000000bf00bf7308 */ /* 0x000ea20000000800 */
[----:B------:R-:W-:Y:S02]  /*4c80*/  FMUL.FTZ R139, R48, R32 ;  /* 0x00000020308b7220 */ /* 0x000fe40000410000 */
[----:B------:R-:W-:Y:S02]  /*4c90*/  FMUL.FTZ R169, R166, R71 ;  /* 0x00000047a6a97220 */ /* 0x000fe40000410000 */
[C---:B------:R-:W-:Y:S02]  /*4ca0*/  FMUL.FTZ R167, R185.reuse, R168 ;  /* 0x000000a8b9a77220 */ /* 0x040fe40000410000 */
[----:B------:R-:W-:-:S02]  /*4cb0*/  FFMA.FTZ R165, R185, R165, R170 ;  /* 0x000000a5b9a57223 */ /* 0x000fc400000100aa */
        /* <DEDUP_REMOVED lines=9> */
[C---:B-1----:R-:W-:Y:S02]  /*4d50*/  FMUL.FTZ R139, R189.reuse, R166 ;  /* 0x000000a6bd8b7220 */ /* 0x042fe40000410000 */
[----:B------:R-:W-:Y:S02]  /*4d60*/  FFMA.FTZ R165, R189, R165, R168 ;  /* 0x000000a5bda57223 */ /* 0x000fe400000100a8 */
[C---:B------:R-:W-:Y:S01]  /*4d70*/  FMUL.FTZ R197, R181.reuse, R42 ;  /* 0x0000002ab5c57220 */ /* 0x040fe20000410000 */
[----:B------:R-:W1:Y:S01]  /*4d80*/  MUFU.EX2 R198, R198 ;  /* 0x000000c600c67308 */ /* 0x000e620000000800 */
[----:B0-----:R-:W-:Y:S02]  /*4d90*/  FMUL.FTZ R164, R192, R139 ;  /* 0x0000008bc0a47220 */ /* 0x001fe40000410000 */
[----:B------:R-:W-:Y:S02]  /*4da0*/  FMUL.FTZ R204, R181, R124 ;  /* 0x0000007cb5cc7220 */ /* 0x000fe40000410000 */
[----:B------:R-:W-:-:S02]  /*4db0*/  FMUL.FTZ R133, R44, R40 ;  /* 0x000000282c857220 */ /* 0x000fc40000410000 */
[----:B--2---:R-:W-:Y:S01]  /*4dc0*/  FMUL.FTZ R139, R191, R164 ;  /* 0x000000a4bf8b7220 */ /* 0x004fe20000410000 */
[----:B------:R-:W0:Y:S01]  /*4dd0*/  MUFU.EX2 R197, R197 ;  /* 0x000000c500c57308 */ /* 0x000e220000000800 */
[----:B------:R-:W-:Y:S02]  /*4de0*/  FMUL.FTZ R164, R133, R60 ;  /* 0x0000003c85a47220 */ /* 0x000fe40000410000 */
[----:B------:R-:W-:-:S05]  /*4df0*/  FMUL.FTZ R133, R46, R42 ;  /* 0x0000002a2e857220 */ /* 0x000fca0000410000 */
[----:B------:R-:W2:Y:S01]  /*4e00*/  MUFU.EX2 R204, R204 ;  /* 0x000000cc00cc7308 */ /* 0x000ea20000000800 */
[----:B------:R-:W-:Y:S01]  /*4e10*/  BSSY B0, `(.L_x_4727) ;  /* 0x000002d000007945 */ /* 0x000fe20003800000 */
[----:B----4-:R-:W-:Y:S04]  /*4e20*/  STS.128 [R43+0x1080], R108 ;  /* 0x0010806c2b007388 */ /* 0x010fe80000000c00 */
[----:B------:R-:W-:Y:S04]  /*4e30*/  STS.128 [R43+0x1280], R112 ;  /* 0x001280702b007388 */ /* 0x000fe80000000c00 */
[----:B------:R-:W-:Y:S04]  /*4e40*/  STS.128 [R43+0x1480], R116 ;  /* 0x001480742b007388 */ /* 0x000fe80000000c00 */
[----:B------:R-:W-:Y:S01]  /*4e50*/  STS.128 [R43+0x1680], R120 ;  /* 0x001680782b007388 */ /* 0x000fe20000000c00 */
[----:B------:R-:W-:-:S06]  /*4e60*/  NOP ;  /* 0x0000000000007918 */ /* 0x000fcc0000000000 */
[----:B------:R-:W4:Y:S04]  /*4e70*/  LDS.128 R108, [R26+0x1080] ;  /* 0x001080001a6c7984 */ /* 0x000f280000000c00 */
[----:B------:R-:W0:Y:S04]  /*4e80*/  LDS.128 R112, [R26+0x1090] ;  /* 0x001090001a707984 */ /* 0x000e280000000c00 */
[----:B------:R-:W0:Y:S04]  /*4e90*/  LDS.128 R116, [R26+0x10a0] ;  /* 0x0010a0001a747984 */ /* 0x000e280000000c00 */
[----:B------:R-:W0:Y:S04]  /*4ea0*/  LDS.128 R120, [R26+0x10b0] ;  /* 0x0010b0001a787984 */ /* 0x000e280000000c00 */
[----:B------:R1:W-:Y:S04]  /*4eb0*/  STS [R138+0x4640], R201 ;  /* 0x004640c98a007388 */ /* 0x0003e80000000800 */
[----:B------:R-:W-:Y:S06]  /*4ec0*/  BAR.SYNC.DEFER_BLOCKING 0x0 ;  /* 0x0000000000007b1d */ /* 0x000fec0000010000 */
[----:B------:R0:W5:Y:S01]  /*4ed0*/  @!P0 LDG.E.64 R134, [R136.64] ;  /* 0x0000000488868981 */ /* 0x000162000c1e1b00 */
[----:B------:R-:W-:Y:S01]  /*4ee0*/  ISETP.NE.AND P0, PT, R12, 0x3f, PT ;  /* 0x0000003f0c00780c */ /* 0x000fe20003f05270 */
[----:B-1----:R-:W-:-:S12]  /*4ef0*/  FMUL.FTZ R138, R51, R39 ;  /* 0x00000027338a7220 */ /* 0x002fd80000410000 */
[----:B------:R1:W1:Y:S01]  /*4f00*/  @P0 LDS R202, [R12.X4+0x4e44] ;  /* 0x004e44000cca0984 */ /* 0x0002620000004800 */
[----:B0-----:R-:W-:-:S04]  /*4f10*/  FMUL.FTZ R137, R50, R38 ;  /* 0x0000002632897220 */ /* 0x001fc80000410000 */
        /* <DEDUP_REMOVED lines=8> */
[C---:B---3--:R-:W-:Y:S02]  /*4fa0*/  FMUL.FTZ R181, R195.reuse, R138 ;  /* 0x0000008ac3b57220 */ /* 0x048fe40000410000 */
[----:B------:R-:W-:Y:S02]  /*4fb0*/  FFMA.FTZ R137, R195, R137, R164 ;  /* 0x00000089c3897223 */ /* 0x000fe400000100a4 */
[----:B------:R-:W-:Y:S02]  /*4fc0*/  FMUL.FTZ R136, R47, R124 ;  /* 0x0000007c2f887220 */ /* 0x000fe40000410000 */
[----:B------:R-:W-:-:S02]  /*4fd0*/  FMUL.FTZ R138, R133, R62 ;  /* 0x0000003e858a7220 */ /* 0x000fc40000410000 */
[C---:B------:R-:W-:Y:S02]  /*4fe0*/  FMUL.FTZ R182, R198.reuse, R181 ;  /* 0x000000b5c6b67220 */ /* 0x040fe40000410000 */
[----:B------:R-:W-:Y:S02]  /*4ff0*/  FFMA.FTZ R137, R198, R137, R139 ;  /* 0x00000089c6897223 */ /* 0x000fe4000001008b */
[----:B------:R-:W-:Y:S02]  /*5000*/  FMUL.FTZ R133, R136, R63 ;  /* 0x0000003f88857220 */ /* 0x000fe40000410000 */
[C---:B------:R-:W-:Y:S02]  /*5010*/  FMUL.FTZ R181, R197.reuse, R182 ;  /* 0x000000b6c5b57220 */ /* 0x040fe40000410000 */
[----:B------:R-:W-:Y:S02]  /*5020*/  FFMA.FTZ R137, R197, R137, R138 ;  /* 0x00000089c5897223 */ /* 0x000fe4000001008a */
[----:B--2---:R-:W-:-:S02]  /*5030*/  FMUL.FTZ R136, R204, R181 ;  /* 0x000000b5cc887220 */ /* 0x004fc40000410000 */
[----:B------:R-:W-:Y:S01]  /*5040*/  FFMA.FTZ R137, R204, R137, R133 ;  /* 0x00000089cc897223 */ /* 0x000fe20000010085 */
[----:B------:R-:W-:Y:S05]  /*5050*/  @P0 BRA `(.L_x_4728) ;  /* 0x0000008000000947 */ /* 0x000fea0003800000 */
[----:B-1--4-:R-:W-:Y:S01]  /*5060*/  ISETP.NE.AND P0, PT, R27, c[0x0][0x174], PT ;  /* 0x00005d001b007a0c */ /* 0x012fe20003f05270 */
[----:B------:R-:W-:-:S12]  /*5070*/  HFMA2.MMA R202, -RZ, RZ, 1.875, 0 ;  /* 0x3f800000ffca7435 */ /* 0x000fd800000001ff */
[----:B------:R-:W-:-:S04]  /*5080*/  @P0 IADD3 R182, -R23, c[0x0][0x174], RZ ;  /* 0x00005d0017b60a10 */ /* 0x000fc80007ffe1ff */
[----:B------:R-:W-:-:S04]  /*5090*/  @P0 LEA.HI R181, R182, R182, RZ, 0x1 ;  /* 0x000000b6b6b50211 */ /* 0x000fc800078f08ff */
[----:B------:R-:W-:-:S04]  /*50a0*/  @P0 LOP3.LUT R181, R181, 0xfffffe, RZ, 0xc0, !PT ;  /* 0x00fffffeb5b50812 */ /* 0x000fc800078ec0ff */
[----:B------:R-:W-:-:S04]  /*50b0*/  @P0 IADD3 R181, -R181, R182, RZ ;  /* 0x000000b6b5b50210 */ /* 0x000fc80007ffe1ff */
[----:B------:R-:W-:-:S05]  /*50c0*/  @P0 LEA R181, R181, R128, 0x8 ;  /* 0x00000080b5b50211 */ /* 0x000fca00078e40ff */
[----:B------:R0:W1:Y:S02]  /*50d0*/  @P0 LDS R202, [R181.X4+0x4640] ;  /* 0x00464000b5ca0984 */ /* 0x0000640000004800 */
.L_x_4728:
[----:B-1--4-:R-:W-:Y:S05]  /*50e0*/  BSYNC B0 ;  /* 0x0000000000007941 */ /* 0x012fea0003800000 */
.L_x_4727:
        /* <DEDUP_REMOVED lines=21> */
[----:B-1----:R-:W0:Y:S02]  /*5240*/  LDS.128 R108, [R12.X16+0x4230] ;  /* 0x004230000c6c7984 */ /* 0x002e24000000cc00 */
[----:B0-----:R-:W-:-:S02]  /*5250*/  FFMA.FTZ R111, R109, R110, R111 ;  /* 0x0000006e6d6f7223 */ /* 0x001fc4000001006f */
[----:B------:R-:W-:Y:S01]  /*5260*/  FMUL.FTZ R110, R108, R110 ;  /* 0x0000006e6c6e7220 */ /* 0x000fe20000410000 */
[----:B------:R-:W-:Y:S05]  /*5270*/  BRA.DIV ~URZ, `(.L_x_4731) ;  /* 0x00003a427f007947 */ /* 0x000fea000b800000 */
[----:B------:R0:W1:Y:S02]  /*5280*/  SHFL.UP PT, R113, R110, 0x1, RZ ;  /* 0x042000006e717989 */ /* 0x00006400000e00ff */
.L_x_4782:
        /* <DEDUP_REMOVED lines=24> */
.L_x_4783:
        /* <DEDUP_REMOVED lines=10> */
[----:B-----5:R-:W-:Y:S05]  /*54b0*/  CALL.REL.NOINC `($__internal_190_$__cuda_sm70_shflsync_idx_p) ;  /* 0x000046d000007944 */ /* 0x020fea0003c00000 */
.L_x_4733:
[----:B------:R-:W-:Y:S05]  /*54c0*/  BRA.CONV ~URZ, `(.L_x_4734) ;  /* 0x000000637f007947 */ /* 0x000fea000b800000 */
[----:B0-----:R-:W-:Y:S01]  /*54d0*/  HFMA2.MMA R218, -RZ, RZ, 0, 1.847743988037109375e-06 ;  /* 0x0000001fffda7435 */ /* 0x001fe200000001ff */
[----:B------:R-:W-:-:S02]  /*54e0*/  MOV R217, R111 ;  /* 0x0000006f00d97202 */ /* 0x000fc40000000f00 */
[----:B-1----:R-:W-:Y:S02]  /*54f0*/  MOV R216, 0x1f ;  /* 0x0000001f00d87802 */ /* 0x002fe40000000f00 */
[----:B------:R-:W-:Y:S02]  /*5500*/  MOV R219, 0xffffffff ;  /* 0xffffffff00db7802 */ /* 0x000fe40000000f00 */
[----:B------:R-:W-:Y:S02]  /*5510*/  MOV R108, 0x5530 ;  /* 0x00005530006c7802 */ /* 0x000fe40000000f00 */
[----:B-----5:R-:W-:Y:S05]  /*5520*/  CALL.REL.NOINC `($__internal_190_$__cuda_sm70_shflsync_idx_p) ;  /* 0x0000466000007944 */ /* 0x020fea0003c00000 */
.L_x_4734:
[----:B------:R-:W-:Y:S05]  /*5530*/  BRA.DIV ~URZ, `(.L_x_4735) ;  /* 0x00003ca27f007947 */ /* 0x000fea000b800000 */
[----:B------:R2:W3:Y:S04]  /*5540*/  SHFL.UP PT, R112, R113, 0x1, RZ ;  /* 0x0420000071707989 */ /* 0x0004e800000e00ff */
[----:B-----5:R-:W4:Y:S04]  /*5550*/  SHFL.IDX PT, R134, R134, RZ, 0x1f ;  /* 0x00001fff86867589 */ /* 0x020f2800000e0000 */
[----:B------:R2:W0:Y:S04]  /*5560*/  SHFL.IDX PT, R109, R135, RZ, 0x1f ;  /* 0x00001fff876d7589 */ /* 0x00042800000e0000 */
[----:B------:R2:W1:Y:S02]  /*5570*/  SHFL.UP PT, R113, R111, 0x1, RZ ;  /* 0x042000006f717989 */ /* 0x00046400000e00ff */
.L_x_4784:
[----:B--2---:R-:W2:Y:S01]  /*5580*/  LDS.64 R110, [R12.X16+0x4230] ;  /* 0x004230000c6e7984 */ /* 0x004ea2000000ca00 */
[----:B----4-:R-:W-:Y:S01]  /*5590*/  MOV R108, R134 ;  /* 0x00000086006c7202 */ /* 0x010fe20000000f00 */
[----:B01-3--:R-:W-:-:S04]  /*55a0*/  @P1 FFMA.FTZ R109, R109, R112, R113 ;  /* 0x000000706d6d1223 */ /* 0x00bfc80000010071 */
[----:B------:R-:W-:Y:S02]  /*55b0*/  @P1 FMUL.FTZ R108, R108, R112 ;  /* 0x000000706c6c1220 */ /* 0x000fe40000410000 */
[C---:B--2---:R-:W-:Y:S02]  /*55c0*/  FFMA.FTZ R111, R110.reuse, R109, R111 ;  /* 0x0000006d6e6f7223 */ /* 0x044fe4000001006f */
[----:B------:R-:W-:-:S05]  /*55d0*/  FMUL.FTZ R110, R110, R108 ;  /* 0x0000006c6e6e7220 */ /* 0x000fca0000410000 */
[----:B------:R0:W-:Y:S02]  /*55e0*/  STS.128 [R12.X16+0x4230], R108 ;  /* 0x0042306c0c007388 */ /* 0x0001e4000000cc00 */
.L_x_4730:
[----:B-1----:R-:W-:Y:S05]  /*55f0*/  BSYNC B0 ;  /* 0x0000000000007941 */ /* 0x002fea0003800000 */
.L_x_4729:
[----:B------:R-:W-:Y:S01]  /*5600*/  WARPSYNC 0xffffffff ;  /* 0xffffffff00007948 */ /* 0x000fe20003800000 */
[----:B------:R-:W-:Y:S01]  /*5610*/  BAR.SYNC.DEFER_BLOCKING 0x0 ;  /* 0x0000000000007b1d */ /* 0x000fe20000010000 */
[----:B0-----:R-:W-:Y:S01]  /*5620*/  FMUL.FTZ R110, R204, R202 ;  /* 0x000000cacc6e7220 */ /* 0x001fe20000410000 */
        /* <DEDUP_REMOVED lines=38> */
[----:B-----5:R-:W-:-:S02]  /*5890*/  FFMA.FTZ R135, R184, R136, R171 ;  /* 0x00000088b8877223 */ /* 0x020fc400000100ab */
        /* <DEDUP_REMOVED lines=28> */
.L_x_4785:
        /* <DEDUP_REMOVED lines=26> */
.L_x_4786:
        /* <DEDUP_REMOVED lines=11> */
.L_x_4737:
[----:B-12---:R-:W-:Y:S05]  /*5cb0*/  BSYNC B0 ;  /* 0x0000000000007941 */ /* 0x006fea0003800000 */
.L_x_4736:
[----:B------:R-:W-:Y:S01]  /*5cc0*/  WARPSYNC 0xffffffff ;  /* 0xffffffff00007948 */ /* 0x000fe20003800000 */
[----:B------:R-:W-:Y:S01]  /*5cd0*/  BAR.SYNC.DEFER_BLOCKING 0x0 ;  /* 0x0000000000007b1d */ /* 0x000fe20000010000 */
[----:B0-----:R-:W-:Y:S01]  /*5ce0*/  HFMA2.MMA R111, -RZ, RZ, 0, 0 ;  /* 0x00000000ff6f7435 */ /* 0x001fe200000001ff */
[----:B------:R-:W-:Y:S01]  /*5cf0*/  MOV R110, R12 ;  /* 0x0000000c006e7202 */ /* 0x000fe20000000f00 */
[----:B------:R-:W-:Y:S01]  /*5d00*/  IMAD R210, R6, c[0x0][0x2b8], RZ ;  /* 0x0000ae0006d27a24 */ /* 0x000fe200078e02ff */
[----:B------:R-:W-:Y:S01]  /*5d10*/  ISETP.NE.AND P2, PT, R12, RZ, PT ;  /* 0x000000ff0c00720c */ /* 0x000fe20003f45270 */
[----:B------:R-:W-:Y:S01]  /*5d20*/  FADD.FTZ R176, -R176, R201 ;  /* 0x000000c9b0b07221 */ /* 0x000fe20000010100 */
[----:B------:R-:W-:Y:S01]  /*5d30*/  IADD3 R231, R12, 0x200, RZ ;  /* 0x000002000ce77810 */ /* 0x000fe20007ffe0ff */
[----:B------:R-:W-:Y:S01]  /*5d40*/  IMAD R215, R5, c[0x0][0x2bc], R210 ;  /* 0x0000af0005d77a24 */ /* 0x000fe200078e02d2 */
[----:B------:R-:W-:Y:S01]  /*5d50*/  BSSY B0, `(.L_x_4740) ;  /* 0x00000ef000007945 */ /* 0x000fe20003800000 */
        /* <DEDUP_REMOVED lines=8> */
[----:B------:R-:W0:Y:S01]  /*5de0*/  LDS R108, [R12.X8+0x4444] ;  /* 0x004444000c6c7984 */ /* 0x000e220000008800 */
[----:B------:R-:W-:Y:S02]  /*5df0*/  FADD.FTZ R167, -R167, R121 ;  /* 0x00000079a7a77221 */ /* 0x000fe40000010100 */
[----:B------:R-:W-:Y:S01]  /*5e00*/  FADD.FTZ R166, -R166, R120 ;  /* 0x00000078a6a67221 */ /* 0x000fe20000010100 */
[----:B------:R1:W-:Y:S01]  /*5e10*/  @!P2 STS.64 [R128.X8+0x4f40], R112 ;  /* 0x004f40708000a388 */ /* 0x0003e20000008a00 */
[----:B------:R-:W-:Y:S02]  /*5e20*/  FADD.FTZ R165, -R165, R203 ;  /* 0x000000cba5a57221 */ /* 0x000fe40000010100 */
[----:B------:R-:W-:Y:S02]  /*5e30*/  FADD.FTZ R164, -R164, R205 ;  /* 0x000000cda4a47221 */ /* 0x000fe40000010100 */
[----:B------:R-:W-:-:S02]  /*5e40*/  FADD.FTZ R139, -R139, R206 ;  /* 0x000000ce8b8b7221 */ /* 0x000fc40000010100 */
[----:B------:R-:W-:Y:S02]  /*5e50*/  FADD.FTZ R138, -R138, R207 ;  /* 0x000000cf8a8a7221 */ /* 0x000fe40000010100 */
[----:B------:R-:W-:Y:S01]  /*5e60*/  FMUL.FTZ R247, R147, R201 ;  /* 0x000000c993f77220 */ /* 0x000fe20000410000 */
[----:B------:R-:W-:Y:S01]  /*5e70*/  IADD3 R201, R12, 0xc0, RZ ;  /* 0x000000c00cc97810 */ /* 0x000fe20007ffe0ff */
[----:B------:R-:W-:Y:S02]  /*5e80*/  FMUL.FTZ R249, R146, R200 ;  /* 0x000000c892f97220 */ /* 0x000fe40000410000 */
[----:B------:R-:W-:Y:S01]  /*5e90*/  FMUL.FTZ R251, R151, R199 ;  /* 0x000000c797fb7220 */ /* 0x000fe20000410000 */
[----:B------:R-:W-:Y:S01]  /*5ea0*/  LEA.HI.SX32 R199, R12, R12, 0x1b ;  /* 0x0000000c0cc77211 */ /* 0x000fe200078fdaff */
[----:B------:R-:W-:Y:S02]  /*5eb0*/  FMUL.FTZ R135, R126, R135 ;  /* 0x000000877e877220 */ /* 0x000fe40000410000 */
[----:B------:R-:W-:-:S02]  /*5ec0*/  FMUL.FTZ R123, R140, R123 ;  /* 0x0000007b8c7b7220 */ /* 0x000fc40000410000 */
[----:B------:R-:W-:Y:S02]  /*5ed0*/  FMUL.FTZ R122, R143, R122 ;  /* 0x0000007a8f7a7220 */ /* 0x000fe40000410000 */
[----:B------:R-:W-:Y:S02]  /*5ee0*/  FMUL.FTZ R121, R142, R121 ;  /* 0x000000798e797220 */ /* 0x000fe40000410000 */
[----:B------:R-:W-:Y:S02]  /*5ef0*/  FMUL.FTZ R203, R144, R203 ;  /* 0x000000cb90cb7220 */ /* 0x000fe40000410000 */
[----:B------:R-:W-:Y:S02]  /*5f00*/  FMUL.FTZ R205, R149, R205 ;  /* 0x000000cd95cd7220 */ /* 0x000fe40000410000 */
[----:B------:R-:W-:Y:S02]  /*5f10*/  FMUL.FTZ R207, R153, R207 ;  /* 0x000000cf99cf7220 */ /* 0x000fe40000410000 */
[----:B------:R-:W-:-:S02]  /*5f20*/  FADD.FTZ R133, -R133, R208 ;  /* 0x000000d085857221 */ /* 0x000fc40000010100 */
[----:B0-----:R-:W-:Y:S02]  /*5f30*/  FFMA.FTZ R209, R108, R202, R209 ;  /* 0x000000ca6cd17223 */ /* 0x001fe400000100d1 */
[----:B------:R-:W-:Y:S02]  /*5f40*/  IMAD R108, R6, c[0x0][0x298], RZ ;  /* 0x0000a600066c7a24 */ /* 0x000fe400078e02ff */
[----:B------:R-:W-:Y:S02]  /*5f50*/  FFMA.FTZ R211, R204, R209, R211 ;  /* 0x000000d1ccd37223 */ /* 0x000fe400000100d3 */
[----:B------:R-:W-:Y:S02]  /*5f60*/  IMAD R213, R5, c[0x0][0x29c], R108 ;  /* 0x0000a70005d57a24 */ /* 0x000fe400078e026c */
[----:B------:R-:W-:Y:S02]  /*5f70*/  FFMA.FTZ R202, R197, R211, R118 ;  /* 0x000000d3c5ca7223 */ /* 0x000fe40000010076 */
[----:B------:R-:W-:-:S04]  /*5f80*/  IMAD.WIDE.U32 R108, R5, c[0x0][0x298], R110 ;  /* 0x0000a600056c7a25 */ /* 0x000fc800078e006e */
[----:B------:R-:W-:Y:S01]  /*5f90*/  FFMA.FTZ R197, R198, R202, R119 ;  /* 0x000000cac6c57223 */ /* 0x000fe20000010077 */
[----:B------:R-:W-:Y:S01]  /*5fa0*/  IADD3 R109, R109, R213, RZ ;  /* 0x000000d56d6d7210 */ /* 0x000fe20007ffe0ff */
[----:B------:R-:W-:-:S04]  /*5fb0*/  IMAD.WIDE.U32 R110, R5, c[0x0][0x2b8], R110 ;  /* 0x0000ae00056e7a25 */ /* 0x000fc800078e006e */
[----:B------:R-:W-:Y:S01]  /*5fc0*/  FFMA.FTZ R198, R195, R197, R116 ;  /* 0x000000c5c3c67223 */ /* 0x000fe20000010074 */
[----:B------:R-:W-:Y:S01]  /*5fd0*/  IADD3 R111, R111, R215, RZ ;  /* 0x000000d76f6f7210 */ /* 0x000fe20007ffe0ff */
[----:B------:R-:W-:Y:S02]  /*5fe0*/  IMAD R118, R8, c[0x0][0x2c0], RZ ;  /* 0x0000b00008767a24 */ /* 0x000fe400078e02ff */
[----:B------:R-:W-:Y:S02]  /*5ff0*/  FFMA.FTZ R195, R194, R198, R117 ;  /* 0x000000c6c2c37223 */ /* 0x000fe40000010075 */
[----:B------:R-:W-:Y:S02]  /*6000*/  IMAD R116, R8, c[0x0][0x2a0], RZ ;  /* 0x0000a80008747a24 */ /* 0x000fe400078e02ff */
[----:B------:R-:W-:Y:S02]  /*6010*/  FFMA.FTZ R194, R191, R195, R114 ;  /* 0x000000c3bfc27223 */ /* 0x000fe40000010072 */
[----:B------:R-:W-:-:S02]  /*6020*/  IMAD R119, R7, c[0x0][0x2c4], R118 ;  /* 0x0000b10007777a24 */ /* 0x000fc400078e0276 */
[----:B------:R-:W-:Y:S01]  /*6030*/  FFMA.FTZ R191, R192, R194, R115 ;  /* 0x000000c2c0bf7223 */ /* 0x000fe20000010073 */
[----:B------:R-:W-:Y:S01]  /*6040*/  SHF.L.U64.HI R192, R129, 0x2, R130 ;  /* 0x0000000281c07819 */ /* 0x000fe20000010282 */
[----:B------:R-:W-:-:S04]  /*6050*/  IMAD.WIDE.U32 R110, R7, c[0x0][0x2c0], R110 ;  /* 0x0000b000076e7a25 */ /* 0x000fc800078e006e */
[----:B------:R-:W-:Y:S01]  /*6060*/  FFMA.FTZ R196, R189, R191, R196 ;  /* 0x000000bfbdc47223 */ /* 0x000fe200000100c4 */
[----:B------:R-:W-:Y:S01]  /*6070*/  IADD3 R111, R111, R119, RZ ;  /* 0x000000776f6f7210 */ /* 0x000fe20007ffe0ff */
[----:B------:R-:W-:Y:S01]  /*6080*/  IMAD R117, R7, c[0x0][0x2a4], R116 ;  /* 0x0000a90007757a24 */ /* 0x000fe200078e0274 */
[----:B------:R-:W-:Y:S01]  /*6090*/  IADD3 R119, R23, -c[0x0][0x174], RZ ;  /* 0x80005d0017777a10 */ /* 0x000fe20007ffe0ff */
[----:B------:R-:W-:Y:S01]  /*60a0*/  FFMA.FTZ R193, R188, R196, R193 ;  /* 0x000000c4bcc17223 */ /* 0x000fe200000100c1 */
[C---:B------:R-:W-:Y:S01]  /*60b0*/  LEA R114, P1, R110.reuse, c[0x0][0x320], 0x2 ;  /* 0x0000c8006e727a11 */ /* 0x040fe200078210ff */
[----:B------:R-:W-:Y:S01]  /*60c0*/  IMAD.WIDE.U32 R108, R7, c[0x0][0x2a0], R108 ;  /* 0x0000a800076c7a25 */ /* 0x000fe200078e006c */
[----:B------:R-:W-:Y:S02]  /*60d0*/  SHF.L.U32 R189, R129, 0x2, RZ ;  /* 0x0000000281bd7819 */ /* 0x000fe400000006ff */
[----:B------:R-:W-:Y:S01]  /*60e0*/  LEA.HI.X R115, R110, c[0x0][0x324], R111, 0x2, P1 ;  /* 0x0000c9006e737a11 */ /* 0x000fe200008f146f */
[----:B------:R-:W-:Y:S01]  /*60f0*/  FFMA.FTZ R190, R185, R193, R190 ;  /* 0x000000c1b9be7223 */ /* 0x000fe200000100be */
[----:B------:R-:W-:Y:S01]  /*6100*/  IADD3 R109, R109, R117, RZ ;  /* 0x000000756d6d7210 */ /* 0x000fe20007ffe0ff */
[----:B------:R-:W-:Y:S01]  /*6110*/  IMAD R119, R119, -0x400, RZ ;  /* 0xfffffc0077777824 */ /* 0x000fe200078e02ff */
[----:B------:R-:W-:Y:S01]  /*6120*/  LEA R116, P0, R108, c[0x0][0x318], 0x2 ;  /* 0x0000c6006c747a11 */ /* 0x000fe200078010ff */
[----:B------:R-:W-:Y:S01]  /*6130*/  FFMA.FTZ R187, R184, R190, R187 ;  /* 0x000000beb8bb7223 */ /* 0x000fe200000100bb */
[----:B------:R-:W-:Y:S01]  /*6140*/  IADD3 R110, P4, R156, R110, RZ ;  /* 0x0000006e9c6e7210 */ /* 0x000fe20007f9e0ff */
[----:B------:R-:W-:Y:S01]  /*6150*/  FMUL.FTZ R184, R202, R41 ;  /* 0x00000029cab87220 */ /* 0x000fe20000410000 */
[----:B------:R-:W-:Y:S01]  /*6160*/  LEA.HI.X R117, R108, c[0x0][0x31c], R109, 0x2, P0 ;  /* 0x0000c7006c757a11 */ /* 0x000fe200000f146d */
[----:B------:R-:W-:Y:S01]  /*6170*/  FFMA.FTZ R179, R179, R187, R186 ;  /* 0x000000bbb3b37223 */ /* 0x000fe200000100ba */
[----:B------:R-:W-:Y:S01]  /*6180*/  IADD3 R108, P3, R156, R108, RZ ;  /* 0x0000006c9c6c7210 */ /* 0x000fe20007f7e0ff */
[----:B------:R-:W-:Y:S01]  /*6190*/  FMUL.FTZ R229, R197, R40 ;  /* 0x00000028c5e57220 */ /* 0x000fe20000410000 */
[----:B------:R-:W-:Y:S01]  /*61a0*/  IADD3.X R111, R157, R111, RZ, P4, !PT ;  /* 0x0000006f9d6f7210 */ /* 0x000fe200027fe4ff */
[----:B------:R-:W-:Y:S01]  /*61b0*/  IMAD.WIDE R116, R119, 0x4, R116 ;  /* 0x0000000477747825 */ /* 0x000fe200078e0274 */
[----:B------:R-:W-:-:S03]  /*61c0*/  IADD3.X R109, R157, R109, RZ, P3, !PT ;  /* 0x0000006d9d6d7210 */ /* 0x000fc60001ffe4ff */
[----:B------:R-:W-:-:S04]  /*61d0*/  IMAD.WIDE R118, R119, 0x4, R114 ;  /* 0x0000000477767825 */ /* 0x000fc800078e0272 */
[----:B------:R-:W-:Y:S02]  /*61e0*/  FFMA.FTZ R183, R178, R179, R183 ;  /* 0x000000b3b2b77223 */ /* 0x000fe400000100b7 */
[----:B------:R-:W-:Y:S02]  /*61f0*/  IMAD R114, R192, c[0x0][0x2b0], RZ ;  /* 0x0000ac00c0727a24 */ /* 0x000fe400078e02ff */
[----:B------:R-:W-:Y:S02]  /*6200*/  FFMA.FTZ R177, R177, R183, R182 ;  /* 0x000000b7b1b17223 */ /* 0x000fe400000100b6 */
[C---:B------:R-:W-:Y:S02]  /*6210*/  IMAD R185, R189.reuse, c[0x0][0x2b4], R114 ;  /* 0x0000ad00bdb97a24 */ /* 0x040fe400078e0272 */
[----:B------:R-:W-:-:S04]  /*6220*/  IMAD.WIDE.U32 R114, R189, c[0x0][0x2b0], R116 ;  /* 0x0000ac00bd727a25 */ /* 0x000fc800078e0074 */
[----:B------:R-:W-:Y:S01]  /*6230*/  IMAD.WIDE.U32 R116, R189, c[0x0][0x2d0], R118 ;  /* 0x0000b400bd747a25 */ /* 0x000fe200078e0076 */
[----:B------:R-:W-:Y:S02]  /*6240*/  P2R R118, PR, RZ, 0x4 ;  /* 0x00000004ff767803 */ /* 0x000fe40000000000 */
[----:B------:R-:W-:Y:S01]  /*6250*/  SHF.L.U32 R118, R12, 0x4, RZ ;  /* 0x000000040c767819 */ /* 0x000fe200000006ff */
[----:B------:R-:W-:Y:S01]  /*6260*/  FFMA.FTZ R181, R180, R177, R181 ;  /* 0x000000b1b4b57223 */ /* 0x000fe200000100b5 */
[----:B------:R-:W-:Y:S01]  /*6270*/  IADD3 R115, R115, R185, RZ ;  /* 0x000000b973737210 */ /* 0x000fe20007ffe0ff */
[----:B------:R-:W-:Y:S01]  /*6280*/  IMAD R192, R192, c[0x0][0x2d0], RZ ;  /* 0x0000b400c0c07a24 */ /* 0x000fe200078e02ff */
[----:B------:R-:W-:Y:S01]  /*6290*/  LEA.HI.SX32 R118, R118, R118, 0x1b ;  /* 0x0000007676767211 */ /* 0x000fe200078fdaff */
[----:B------:R-:W-:Y:S02]  /*62a0*/  FMUL.FTZ R185, R181, R33 ;  /* 0x00000021b5b97220 */ /* 0x000fe40000410000 */
[----:B------:R-:W-:-:S02]  /*62b0*/  IMAD R213, R189, c[0x0][0x2d4], R192 ;  /* 0x0000b500bdd57a24 */ /* 0x000fc400078e02c0 */
[----:B------:R-:W-:Y:S02]  /*62c0*/  FMUL.FTZ R189, R45, R184 ;  /* 0x000000b82dbd7220 */ /* 0x000fe40000410000 */
[----:B------:R-:W-:Y:S01]  /*62d0*/  FMUL.FTZ R180, R177, R34 ;  /* 0x00000022b1b47220 */ /* 0x000fe20000410000 */
[----:B------:R-:W-:Y:S01]  /*62e0*/  IADD3 R117, R117, R213, RZ ;  /* 0x000000d575757210 */ /* 0x000fe20007ffe0ff */
[----:B-1----:R-:W-:Y:S01]  /*62f0*/  FFMA.FTZ R112, R176, R185, RZ ;  /* 0x000000b9b0707223 */ /* 0x002fe200000100ff */
[----:B------:R0:W-:Y:S01]  /*6300*/  STS [R118.X4+0x2134], R189 ;  /* 0x002134bd76007388 */ /* 0x0001e20000004800 */
[----:B------:R-:W-:Y:S02]  /*6310*/  FMUL.FTZ R119, R211, R42 ;  /* 0x0000002ad3777220 */ /* 0x000fe40000410000 */
[----:B------:R-:W-:Y:S02]  /*6320*/  FFMA.FTZ R113, R175, R180, R112 ;  /* 0x000000b4af717223 */ /* 0x000fe40000010070 */
[----:B------:R-:W-:-:S02]  /*6330*/  FMUL.FTZ R213, R46, R119 ;  /* 0x000000772ed57220 */ /* 0x000fc40000410000 */
[----:B------:R-:W-:Y:S02]  /*6340*/  FMUL.FTZ R182, R179, R36 ;  /* 0x00000024b3b67220 */ /* 0x000fe40000410000 */
[----:B------:R-:W-:Y:S01]  /*6350*/  FMUL.FTZ R178, R209, R124 ;  /* 0x0000007cd1b27220 */ /* 0x000fe20000410000 */
[----:B------:R1:W-:Y:S01]  /*6360*/  STS [R118.X4+0x2138], R213 ;  /* 0x002138d576007388 */ /* 0x0003e20000004800 */
[----:B0-----:R-:W-:Y:S02]  /*6370*/  FMUL.FTZ R189, R183, R35 ;  /* 0x00000023b7bd7220 */ /* 0x001fe40000410000 */
[----:B------:R-:W-:Y:S02]  /*6380*/  FMUL.FTZ R215, R44, R229 ;  /* 0x000000e52cd77220 */ /* 0x000fe40000410000 */
[----:B------:R-:W-:Y:S02]  /*6390*/  FFMA.FTZ R112, R174, R189, R113 ;  /* 0x000000bdae707223 */ /* 0x000fe40000010071 */
[----:B------:R-:W-:Y:S01]  /*63a0*/  FMUL.FTZ R217, R47, R178 ;  /* 0x000000b22fd97220 */ /* 0x000fe20000410000 */
[----:B------:R0:W-:Y:S01]  /*63b0*/  STS [R118.X4+0x2130], R215 ;  /* 0x002130d776007388 */ /* 0x0001e20000004800 */
[----:B------:R-:W-:-:S02]  /*63c0*/  FFMA.FTZ R113, R173, R182, R112 ;  /* 0x000000b6ad717223 */ /* 0x000fc40000010070 */
[----:B-1----:R-:W-:Y:S01]  /*63d0*/  FMUL.FTZ R213, R187, R28 ;  /* 0x0000001cbbd57220 */ /* 0x002fe20000410000 */
[----:B------:R1:W-:Y:S01]  /*63e0*/  STS [R118.X4+0x213c], R217 ;  /* 0x00213cd976007388 */ /* 0x0003e20000004800 */
[----:B------:R-:W-:Y:S02]  /*63f0*/  FMUL.FTZ R186, R190, R29 ;  /* 0x0000001dbeba7220 */ /* 0x000fe40000410000 */
[----:B------:R-:W-:Y:S02]  /*6400*/  FFMA.FTZ R112, R172, R213, R113 ;  /* 0x000000d5ac707223 */ /* 0x000fe40000010071 */
[----:B------:R-:W-:Y:S02]  /*6410*/  FMUL.FTZ R204, R198, R39 ;  /* 0x00000027c6cc7220 */ /* 0x000fe40000410000 */
[----:B0-----:R-:W-:Y:S02]  /*6420*/  FMUL.FTZ R215, R193, R30 ;  /* 0x0000001ec1d77220 */ /* 0x001fe40000410000 */
[----:B------:R-:W-:-:S02]  /*6430*/  FFMA.FTZ R113, R171, R186, R112 ;  /* 0x000000baab717223 */ /* 0x000fc40000010070 */
[----:B-1----:R-:W-:Y:S02]  /*6440*/  FMUL.FTZ R217, R51, R204 ;  /* 0x000000cc33d97220 */ /* 0x002fe40000410000 */
[----:B------:R-:W-:Y:S02]  /*6450*/  FMUL.FTZ R188, R196, R31 ;  /* 0x0000001fc4bc7220 */ /* 0x000fe40000410000 */
[----:B------:R-:W-:Y:S01]  /*6460*/  FFMA.FTZ R112, R170, R215, R113 ;  /* 0x000000d7aa707223 */ /* 0x000fe20000010071 */
[----:B------:R0:W-:Y:S01]  /*6470*/  STS [R118.X4+0x212c], R217 ;  /* 0x00212cd976007388 */ /* 0x0001e20000004800 */
[----:B------:R-:W-:Y:S02]  /*6480*/  FMUL.FTZ R192, R194, R37 ;  /* 0x00000025c2c07220 */ /* 0x000fe40000410000 */
[----:B------:R-:W-:Y:S02]  /*6490*/  FFMA.FTZ R113, R169, R188, R112 ;  /* 0x000000bca9717223 */ /* 0x000fe40000010070 */
[----:B------:R-:W-:-:S02]  /*64a0*/  FMUL.FTZ R225, R195, R38 ;  /* 0x00000026c3e17220 */ /* 0x000fc40000410000 */
[----:B------:R-:W-:Y:S02]  /*64b0*/  FMUL.FTZ R223, R49, R192 ;  /* 0x000000c031df7220 */ /* 0x000fe40000410000 */
[----:B------:R-:W-:Y:S02]  /*64c0*/  FMUL.FTZ R227, R50, R225 ;  /* 0x000000e132e37220 */ /* 0x000fe40000410000 */
[----:B0-----:R-:W-:Y:S01]  /*64d0*/  FMUL.FTZ R217, R191, R32 ;  /* 0x00000020bfd97220 */ /* 0x001fe20000410000 */
[----:B------:R-:W-:Y:S01]  /*64e0*/  STS [R118.X4+0x2124], R223 ;  /* 0x002124df76007388 */ /* 0x000fe20000004800 */
[----:B------:R-:W-:Y:S02]  /*64f0*/  FMUL.FTZ R219, R55, R188 ;  /* 0x000000bc37db7220 */ /* 0x000fe40000410000 */
[----:B------:R-:W-:Y:S01]  /*6500*/  FFMA.FTZ R112, R168, R217, R113 ;  /* 0x000000d9a8707223 */ /* 0x000fe20000010071 */
[----:B------:R-:W-:Y:S01]  /*6510*/  STS [R118.X4+0x2128], R227 ;  /* 0x002128e376007388 */ /* 0x000fe20000004800 */
[----:B------:R-:W-:-:S02]  /*6520*/  FMUL.FTZ R113, R54, R215 ;  /* 0x000000d736717220 */ /* 0x000fc40000410000 */
[----:B------:R-:W-:Y:S01]  /*6530*/  FFMA.FTZ R215, R167, R192, R112 ;  /* 0x000000c0a7d77223 */ /* 0x000fe20000010070 */
[----:B------:R0:W-:Y:S01]  /*6540*/  STS [R118.X4+0x211c], R219 ;  /* 0x00211cdb76007388 */ /* 0x0001e20000004800 */
[----:B------:R-:W-:Y:S01]  /*6550*/  FMUL.FTZ R221, R48, R217 ;  /* 0x000000d930dd7220 */ /* 0x000fe20000410000 */
[----:B------:R-:W-:Y:S01]  /*6560*/  LEA.HI.SX32 R192, R231, R12, 0x1b ;  /* 0x0000000ce7c07211 */ /* 0x000fe200078fdaff */
        /* <DEDUP_REMOVED lines=9> */
[----:B------:R-:W-:Y:S01]  /*6600*/  STS [R118.X4+0x2114], R217 ;  /* 0x002114d976007388 */ /* 0x000fe20000004800 */
[----:B------:R-:W-:Y:S01]  /*6610*/  FMUL.FTZ R185, R56, R185 ;  /* 0x000000b938b97220 */ /* 0x000fe20000410000 */
[C---:B------:R-:W-:Y:S01]  /*6620*/  IADD3 R227, R12.reuse, 0x380, RZ ;  /* 0x000003800ce37810 */ /* 0x040fe20007ffe0ff */
[----:B-1----:R-:W-:Y:S01]  /*6630*/  FMUL.FTZ R113, R57, R180 ;  /* 0x000000b439717220 */ /* 0x002fe20000410000 */
[----:B------:R0:W-:Y:S01]  /*6640*/  STS [R118.X4+0x2110], R215 ;  /* 0x002110d776007388 */ /* 0x0001e20000004800 */
[----:B------:R-:W-:Y:S01]  /*6650*/  FFMA.FTZ R223, R165, R204, R112 ;  /* 0x000000cca5df7223 */ /* 0x000fe20000010070 */
[----:B--2---:R-:W-:Y:S01]  /*6660*/  IADD3 R221, R12, 0x2c0, RZ ;  /* 0x000002c00cdd7810 */ /* 0x004fe20007ffe0ff */
[----:B------:R-:W-:Y:S01]  /*6670*/  FMUL.FTZ R112, R152, R137 ;  /* 0x0000008998707220 */ /* 0x000fe20000410000 */
[----:B------:R1:W-:Y:S01]  /*6680*/  STS [R118.X4+0x210c], R213 ;  /* 0x00210cd576007388 */ /* 0x0003e20000004800 */
[----:B------:R-:W-:Y:S01]  /*6690*/  FFMA.FTZ R223, R164, R229, R223 ;  /* 0x000000e5a4df7223 */ /* 0x000fe200000100df */
[----:B------:R-:W-:-:S02]  /*66a0*/  IADD3 R137, R12, 0x40, RZ ;  /* 0x000000400c897810 */ /* 0x000fc40007ffe0ff */
[----:B------:R2:W-:Y:S01]  /*66b0*/  STS [R118.X4+0x2108], R189 ;  /* 0x002108bd76007388 */ /* 0x0005e20000004800 */
[----:B------:R-:W-:Y:S01]  /*66c0*/  FFMA.FTZ R180, R139, R184, R223 ;  /* 0x000000b88bb47223 */ /* 0x000fe200000100df */
[----:B0-----:R-:W-:Y:S02]  /*66d0*/  IADD3 R215, R12, 0x1c0, RZ ;  /* 0x000001c00cd77810 */ /* 0x001fe40007ffe0ff */
[----:B------:R0:W-:Y:S01]  /*66e0*/  STS [R118.X4+0x2104], R113 ;  /* 0x0021047176007388 */ /* 0x0001e20000004800 */
[----:B------:R-:W-:Y:S01]  /*66f0*/  FFMA.FTZ R180, R138, R119, R180 ;  /* 0x000000778ab47223 */ /* 0x000fe200000100b4 */
[C---:B-1----:R-:W-:Y:S02]  /*6700*/  IADD3 R213, R12.reuse, 0x180, RZ ;  /* 0x000001800cd57810 */ /* 0x042fe40007ffe0ff */
[----:B------:R1:W-:Y:S01]  /*6710*/  STS [R118.X4+0x2100], R185 ;  /* 0x002100b976007388 */ /* 0x0003e20000004800 */
[C---:B------:R-:W-:Y:S02]  /*6720*/  IADD3 R119, R12.reuse, 0x80, RZ ;  /* 0x000000800c777810 */ /* 0x040fe40007ffe0ff */
[C---:B--2---:R-:W-:Y:S01]  /*6730*/  IADD3 R189, R12.reuse, 0x100, RZ ;  /* 0x000001000cbd7810 */ /* 0x044fe20007ffe0ff */
[----:B------:R-:W-:Y:S01]  /*6740*/  BAR.SYNC.DEFER_BLOCKING 0x0 ;  /* 0x0000000000007b1d */ /* 0x000fe20000010000 */
[----:B------:R-:W-:-:S02]  /*6750*/  IADD3 R217, R12, 0x240, RZ ;  /* 0x000002400cd97810 */ /* 0x000fc40007ffe0ff */
[C---:B0-----:R-:W-:Y:S02]  /*6760*/  IADD3 R113, R12.reuse, 0x140, RZ ;  /* 0x000001400c717810 */ /* 0x041fe40007ffe0ff */
[C---:B------:R-:W-:Y:S02]  /*6770*/  IADD3 R223, R12.reuse, 0x300, RZ ;  /* 0x000003000cdf7810 */ /* 0x040fe40007ffe0ff */
[----:B------:R-:W-:Y:S02]  /*6780*/  IADD3 R229, R12, 0x3c0, RZ ;  /* 0x000003c00ce57810 */ /* 0x000fe40007ffe0ff */
[-C--:B------:R-:W-:Y:S02]  /*6790*/  LEA.HI.SX32 R184, R201, R12.reuse, 0x1b ;  /* 0x0000000cc9b87211 */ /* 0x080fe400078fdaff */
[-C--:B-1----:R-:W-:Y:S02]  /*67a0*/  LEA.HI.SX32 R185, R189, R12.reuse, 0x1b ;  /* 0x0000000cbdb97211 */ /* 0x082fe400078fdaff */
[----:B------:R-:W-:-:S02]  /*67b0*/  LEA.HI.SX32 R188, R213, R12, 0x1b ;  /* 0x0000000cd5bc7211 */ /* 0x000fc400078fdaff */
[-C--:B------:R-:W-:Y:S02]  /*67c0*/  LEA.HI.SX32 R137, R137, R12.reuse, 0x1b ;  /* 0x0000000c89897211 */ /* 0x080fe400078fdaff */
[----:B------:R-:W-:Y:S01]  /*67d0*/  LEA.HI.SX32 R182, R119, R12, 0x1b ;  /* 0x0000000c77b67211 */ /* 0x000fe200078fdaff */
[----:B------:R-:W-:Y:S01]  /*67e0*/  FMUL.FTZ R119, R141, R134 ;  /* 0x000000868d777220 */ /* 0x000fe20000410000 */
[----:B------:R-:W-:Y:S01]  /*67f0*/  LEA.HI.SX32 R186, R113, R12, 0x1b ;  /* 0x0000000c71ba7211 */ /* 0x000fe200078fdaff */
[----:B------:R-:W-:Y:S01]  /*6800*/  FMUL.FTZ R113, R127, R136 ;  /* 0x000000887f717220 */ /* 0x000fe20000410000 */
[-C--:B------:R-:W-:Y:S02]  /*6810*/  LEA.HI.SX32 R189, R215, R12.reuse, 0x1b ;  /* 0x0000000cd7bd7211 */ /* 0x080fe400078fdaff */
[-C--:B------:R-:W-:Y:S01]  /*6820*/  LEA.HI.SX32 R200, R217, R12.reuse, 0x1b ;  /* 0x0000000cd9c87211 */ /* 0x080fe200078fdaff */
[----:B------:R-:W0:Y:S01]  /*6830*/  LDS R215, [R199.X4+0x2100] ;  /* 0x00210000c7d77984 */ /* 0x000e220000004800 */
[----:B------:R-:W-:-:S02]  /*6840*/  LEA.HI.SX32 R201, R219, R12, 0x1b ;  /* 0x0000000cdbc97211 */ /* 0x000fc400078fdaff */
[-C--:B------:R-:W-:Y:S01]  /*6850*/  LEA.HI.SX32 R204, R221, R12.reuse, 0x1b ;  /* 0x0000000cddcc7211 */ /* 0x080fe200078fdaff */
[----:B------:R-:W1:Y:S01]  /*6860*/  LDS R217, [R137.X4+0x2200] ;  /* 0x0022000089d97984 */ /* 0x000e620000004800 */
[-C--:B------:R-:W-:Y:S02]  /*6870*/  LEA.HI.SX32 R210, R223, R12.reuse, 0x1b ;  /* 0x0000000cdfd27211 */ /* 0x080fe400078fdaff */
[-C--:B------:R-:W-:Y:S01]  /*6880*/  LEA.HI.SX32 R212, R225, R12.reuse, 0x1b ;  /* 0x0000000ce1d47211 */ /* 0x080fe200078fdaff */
[----:B------:R-:W2:Y:S01]  /*6890*/  LDS R219, [R182.X4+0x2300] ;  /* 0x00230000b6db7984 */ /* 0x000ea20000004800 */
[-C--:B------:R-:W-:Y:S02]  /*68a0*/  LEA.HI.SX32 R213, R227, R12.reuse, 0x1b ;  /* 0x0000000ce3d57211 */ /* 0x080fe400078fdaff */
[----:B------:R-:W-:Y:S01]  /*68b0*/  LEA.HI.SX32 R214, R229, R12, 0x1b ;  /* 0x0000000ce5d67211 */ /* 0x000fe200078fdaff */
        /* <DEDUP_REMOVED lines=16> */
[----:B-----5:R-:W-:-:S03]  /*69c0*/  IADD3 R112, -R23, c[0x0][0x174], RZ ;  /* 0x00005d0017707a10 */ /* 0x020fc60007ffe1ff */
[----:B------:R5:W-:Y:S01]  /*69d0*/  STS [R118.X4+0x3198], R119 ;  /* 0x0031987776007388 */ /* 0x000be20000004800 */
[----:B-1----:R-:W-:-:S03]  /*69e0*/  LEA R113, R112, 0xfffffc00, 0xa ;  /* 0xfffffc0070717811 */ /* 0x002fc600078e50ff */
[----:B------:R1:W-:Y:S01]  /*69f0*/  STS [R118.X4+0x3184], R249 ;  /* 0x003184f976007388 */ /* 0x0003e20000004800 */
[----:B--2---:R-:W-:Y:S01]  /*6a00*/  FMUL.FTZ R247, R145, R120 ;  /* 0x0000007891f77220 */ /* 0x004fe20000410000 */
[----:B------:R-:W-:Y:S01]  /*6a10*/  IADD3 R120, -R113, c[0x0][0x168], -R12 ;  /* 0x00005a0071787a10 */ /* 0x000fe20007ffe90c */
[----:B------:R-:W-:Y:S01]  /*6a20*/  FMUL.FTZ R113, R148, R206 ;  /* 0x000000ce94717220 */ /* 0x000fe20000410000 */
[----:B------:R1:W-:Y:S01]  /*6a30*/  STS [R118.X4+0x3188], R251 ;  /* 0x003188fb76007388 */ /* 0x0003e20000004800 */
[----:B-----5:R-:W-:Y:S01]  /*6a40*/  FMUL.FTZ R119, R150, R208 ;  /* 0x000000d096777220 */ /* 0x020fe20000410000 */
[C---:B------:R-:W-:Y:S02]  /*6a50*/  ISETP.GE.AND P2, PT, R120.reuse, 0x1, PT ;  /* 0x000000017800780c */ /* 0x040fe40003f46270 */
[----:B------:R1:W-:Y:S01]  /*6a60*/  STS [R118.X4+0x3194], R135 ;  /* 0x0031948776007388 */ /* 0x0003e20000004800 */
[C---:B------:R-:W-:Y:S02]  /*6a70*/  ISETP.GE.AND P0, PT, R120.reuse, 0x41, PT ;  /* 0x000000417800780c */ /* 0x040fe40003f06270 */
[----:B------:R-:W-:Y:S01]  /*6a80*/  ISETP.GE.AND P1, PT, R120, 0x81, PT ;  /* 0x000000817800780c */ /* 0x000fe20003f26270 */
        /* <DEDUP_REMOVED lines=27> */
.L_x_4741:
[----:B01-34-:R-:W-:Y:S05]  /*6c40*/  BSYNC B0 ;  /* 0x0000000000007941 */ /* 0x01bfea0003800000 */
.L_x_4740:
[----:B------:R-:W0:Y:S01]  /*6c50*/  LDS R137, [R137.X4+0x3280] ;  /* 0x0032800089897984 */ /* 0x000e220000004800 */
[----:B------:R-:W-:Y:S01]  /*6c60*/  BSSY B0, `(.L_x_4742) ;  /* 0x0000004000007945 */ /* 0x000fe20003800000 */
[----:B------:R-:W-:Y:S05]  /*6c70*/  @!P0 BRA `(.L_x_4743) ;  /* 0x0000002000008947 */ /* 0x000fea0003800000 */
[----:B------:R1:W-:Y:S04]  /*6c80*/  RED.E.ADD.F32.FTZ.RN.STRONG.GPU [R114.64+-0xf00], R217 ;  /* 0xfff100d97200798e */ /* 0x0003e8000c10e784 */
[----:B0-----:R1:W-:Y:S02]  /*6c90*/  RED.E.ADD.F32.FTZ.RN.STRONG.GPU [R116.64+-0xf00], R137 ;  /* 0xfff100897400798e */ /* 0x0013e4000c10e784 */
.L_x_4743:
[----:B------:R-:W-:Y:S05]  /*6ca0*/  BSYNC B0 ;  /* 0x0000000000007941 */ /* 0x000fea0003800000 */
.L_x_4742:
[----:B------:R2:W3:Y:S01]  /*6cb0*/  LDS R109, [R182.X4+0x3380] ;  /* 0x00338000b66d7984 */ /* 0x0004e20000004800 */
[----:B------:R-:W-:Y:S01]  /*6cc0*/  BSSY B0, `(.L_x_4744) ;  /* 0x0000005000007945 */ /* 0x000fe20003800000 */
[----:B------:R-:W-:Y:S01]  /*6cd0*/  FMUL.FTZ R111, R133, R178 ;  /* 0x000000b2856f7220 */ /* 0x000fe20000410000 */
[----:B------:R-:W-:Y:S05]  /*6ce0*/  @!P1 BRA `(.L_x_4745) ;  /* 0x0000002000009947 */ /* 0x000fea0003800000 */
[----:B------:R4:W-:Y:S04]  /*6cf0*/  RED.E.ADD.F32.FTZ.RN.STRONG.GPU [R114.64+-0xe00], R219 ;  /* 0xfff200db7200798e */ /* 0x0009e8000c10e784 */
[----:B---3--:R4:W-:Y:S02]  /*6d00*/  RED.E.ADD.F32.FTZ.RN.STRONG.GPU [R116.64+-0xe00], R109 ;  /* 0xfff2006d7400798e */ /* 0x0089e4000c10e784 */
.L_x_4745:
[----:B------:R-:W-:Y:S05]  /*6d10*/  BSYNC B0 ;  /* 0x0000000000007941 */ /* 0x000fea0003800000 */
.L_x_4744:
        /* <DEDUP_REMOVED lines=13> */
.L_x_4747:
[----:B---3--:R-:W-:Y:S05]  /*6df0*/  BSYNC B0 ;  /* 0x0000000000007941 */ /* 0x008fea0003800000 */
.L_x_4746:
[----:B------:R-:W3:Y:S01]  /*6e00*/  LDS R185, [R185.X4+0x3580] ;  /* 0x00358000b9b97984 */ /* 0x000ee20000004800 */
[----:B------:R-:W-:Y:S01]  /*6e10*/  BSSY B0, `(.L_x_4748) ;  /* 0x0000004000007945 */ /* 0x000fe20003800000 */
[----:B------:R-:W-:Y:S05]  /*6e20*/  @!P1 BRA `(.L_x_4749) ;  /* 0x0000002000009947 */ /* 0x000fea0003800000 */
[----:B------:R1:W-:Y:S04]  /*6e30*/  RED.E.ADD.F32.FTZ.RN.STRONG.GPU [R114.64+-0xc00], R223 ;  /* 0xfff400df7200798e */ /* 0x0003e8000c10e784 */
[----:B---3--:R1:W-:Y:S02]  /*6e40*/  RED.E.ADD.F32.FTZ.RN.STRONG.GPU [R116.64+-0xc00], R185 ;  /* 0xfff400b97400798e */ /* 0x0083e4000c10e784 */
.L_x_4749:
[----:B------:R-:W-:Y:S05]  /*6e50*/  BSYNC B0 ;  /* 0x0000000000007941 */ /* 0x000fea0003800000 */
.L_x_4748:
[----:B----4-:R4:W1:Y:S01]  /*6e60*/  LDS R109, [R186.X4+0x3680] ;  /* 0x00368000ba6d7984 */ /* 0x0108620000004800 */
[----:B------:R-:W-:Y:S01]  /*6e70*/  BSSY B0, `(.L_x_4750) ;  /* 0x0000004000007945 */ /* 0x000fe20003800000 */
[----:B------:R-:W-:Y:S05]  /*6e80*/  @!P2 BRA `(.L_x_4751) ;  /* 0x000000200000a947 */ /* 0x000fea0003800000 */
[----:B------:R2:W-:Y:S04]  /*6e90*/  RED.E.ADD.F32.FTZ.RN.STRONG.GPU [R114.64+-0xb00], R225 ;  /* 0xfff500e17200798e */ /* 0x0005e8000c10e784 */
[----:B-1----:R2:W-:Y:S02]  /*6ea0*/  RED.E.ADD.F32.FTZ.RN.STRONG.GPU [R116.64+-0xb00], R109 ;  /* 0xfff5006d7400798e */ /* 0x0025e4000c10e784 */
.L_x_4751:
[----:B------:R-:W-:Y:S05]  /*6eb0*/  BSYNC B0 ;  /* 0x0000000000007941 */ /* 0x000fea0003800000 */
.L_x_4750:
[----:B-12---:R1:W2:Y:S01]  /*6ec0*/  LDS R109, [R188.X4+0x3780] ;  /* 0x00378000bc6d7984 */ /* 0x0062a20000004800 */
[----:B------:R-:W-:Y:S01]  /*6ed0*/  BSSY B0, `(.L_x_4752) ;  /* 0x0000004000007945 */ /* 0x000fe20003800000 */
[----:B------:R-:W-:Y:S05]  /*6ee0*/  @!P3 BRA `(.L_x_4753) ;  /* 0x000000200000b947 */ /* 0x000fea0003800000 */
[----:B------:R1:W-:Y:S04]  /*6ef0*/  RED.E.ADD.F32.FTZ.RN.STRONG.GPU [R114.64+-0xa00], R227 ;  /* 0xfff600e37200798e */ /* 0x0003e8000c10e784 */
[----:B--2---:R1:W-:Y:S02]  /*6f00*/  RED.E.ADD.F32.FTZ.RN.STRONG.GPU [R116.64+-0xa00], R109 ;  /* 0xfff6006d7400798e */ /* 0x0043e4000c10e784 */
.L_x_4753:
[----:B------:R-:W-:Y:S05]  /*6f10*/  BSYNC B0 ;  /* 0x0000000000007941 */ /* 0x000fea0003800000 */
.L_x_4752:
[----:B------:R-:W1:Y:S01]  /*6f20*/  LDS R189, [R189.X4+0x3880] ;  /* 0x00388000bdbd7984 */ /* 0x000e620000004800 */
[----:B------:R-:W-:Y:S01]  /*6f30*/  BSSY B0, `(.L_x_4754) ;  /* 0x0000004000007945 */ /* 0x000fe20003800000 */
[----:B------:R-:W-:Y:S05]  /*6f40*/  @!P4 BRA `(.L_x_4755) ;  /* 0x000000200000c947 */ /* 0x000fea0003800000 */
[----:B------:R4:W-:Y:S04]  /*6f50*/  RED.E.ADD.F32.FTZ.RN.STRONG.GPU [R114.64+-0x900], R229 ;  /* 0xfff700e57200798e */ /* 0x0009e8000c10e784 */
[----:B-1----:R4:W-:Y:S02]  /*6f60*/  RED.E.ADD.F32.FTZ.RN.STRONG.GPU [R116.64+-0x900], R189 ;  /* 0xfff700bd7400798e */ /* 0x0029e4000c10e784 */
.L_x_4755:
[----:B------:R-:W-:Y:S05]  /*6f70*/  BSYNC B0 ;  /* 0x0000000000007941 */ /* 0x000fea0003800000 */
.L_x_4754:
[----:B-12---:R1:W2:Y:S01]  /*6f80*/  LDS R109, [R192.X4+0x3980] ;  /* 0x00398000c06d7984 */ /* 0x0062a20000004800 */
[----:B------:R-:W-:Y:S01]  /*6f90*/  BSSY B0, `(.L_x_4756) ;  /* 0x0000004000007945 */ /* 0x000fe20003800000 */
[----:B------:R-:W-:Y:S05]  /*6fa0*/  @!P5 BRA `(.L_x_4757) ;  /* 0x000000200000d947 */ /* 0x000fea0003800000 */
[----:B------:R1:W-:Y:S04]  /*6fb0*/  RED.E.ADD.F32.FTZ.RN.STRONG.GPU [R114.64+-0x800], R231 ;  /* 0xfff800e77200798e */ /* 0x0003e8000c10e784 */
[----:B--2---:R1:W-:Y:S02]  /*6fc0*/  RED.E.ADD.F32.FTZ.RN.STRONG.GPU [R116.64+-0x800], R109 ;  /* 0xfff8006d7400798e */ /* 0x0043e4000c10e784 */
.L_x_4757:
[----:B------:R-:W-:Y:S05]  /*6fd0*/  BSYNC B0 ;  /* 0x0000000000007941 */ /* 0x000fea0003800000 */
.L_x_4756:
[----:B-12---:R1:W2:Y:S01]  /*6fe0*/  LDS R109, [R200.X4+0x3a80] ;  /* 0x003a8000c86d7984 */ /* 0x0062a20000004800 */
        /* <DEDUP_REMOVED lines=9> */
[----:B--2---:R1:W-:Y:S02]  /*7080*/  RED.E.ADD.F32.FTZ.RN.STRONG.GPU [R116.64+-0x700], R109 ;  /* 0xfff9006d7400798e */ /* 0x0043e4000c10e784 */
.L_x_4759:
[----:B-1----:R-:W-:Y:S05]  /*7090*/  BSYNC B0 ;  /* 0x0000000000007941 */ /* 0x002fea0003800000 */
.L_x_4758:
[----:B------:R-:W1:Y:S01]  /*70a0*/  LDS R201, [R201.X4+0x3b80] ;  /* 0x003b8000c9c97984 */ /* 0x000e620000004800 */
[----:B------:R-:W-:Y:S01]  /*70b0*/  BSSY B0, `(.L_x_4760) ;  /* 0x0000004000007945 */ /* 0x000fe20003800000 */
[----:B------:R-:W-:Y:S05]  /*70c0*/  @!P1 BRA `(.L_x_4761) ;  /* 0x0000002000009947 */ /* 0x000fea0003800000 */
[----:B------:R4:W-:Y:S04]  /*70d0*/  RED.E.ADD.F32.FTZ.RN.STRONG.GPU [R114.64+-0x600], R235 ;  /* 0xfffa00eb7200798e */ /* 0x0009e8000c10e784 */
[----:B-1----:R4:W-:Y:S02]  /*70e0*/  RED.E.ADD.F32.FTZ.RN.STRONG.GPU [R116.64+-0x600], R201 ;  /* 0xfffa00c97400798e */ /* 0x0029e4000c10e784 */
.L_x_4761:
[----:B------:R-:W-:Y:S05]  /*70f0*/  BSYNC B0 ;  /* 0x0000000000007941 */ /* 0x000fea0003800000 */
.L_x_4760:
[----:B--2---:R2:W4:Y:S01]  /*7100*/  LDS R109, [R204.X4+0x3c80] ;  /* 0x003c8000cc6d7984 */ /* 0x0045220000004800 */
[----:B------:R-:W-:Y:S01]  /*7110*/  BSSY B0, `(.L_x_4762) ;  /* 0x0000004000007945 */ /* 0x000fe20003800000 */
[----:B------:R-:W-:Y:S05]  /*7120*/  @!P2 BRA `(.L_x_4763) ;  /* 0x000000200000a947 */ /* 0x000fea0003800000 */
[----:B------:R2:W-:Y:S04]  /*7130*/  RED.E.ADD.F32.FTZ.RN.STRONG.GPU [R114.64+-0x500], R237 ;  /* 0xfffb00ed7200798e */ /* 0x0005e8000c10e784 */
[----:B----4-:R2:W-:Y:S02]  /*7140*/  RED.E.ADD.F32.FTZ.RN.STRONG.GPU [R116.64+-0x500], R109 ;  /* 0xfffb006d7400798e */ /* 0x0105e4000c10e784 */
.L_x_4763:
[----:B------:R-:W-:Y:S05]  /*7150*/  BSYNC B0 ;  /* 0x0000000000007941 */ /* 0x000fea0003800000 */
.L_x_4762:
[----:B--2-4-:R2:W4:Y:S01]  /*7160*/  LDS R109, [R210.X4+0x3d80] ;  /* 0x003d8000d26d7984 */ /* 0x0145220000004800 */
[----:B------:R-:W-:Y:S01]  /*7170*/  BSSY B0, `(.L_x_4764) ;  /* 0x0000004000007945 */ /* 0x000fe20003800000 */
[----:B------:R-:W-:Y:S05]  /*7180*/  @!P3 BRA `(.L_x_4765) ;  /* 0x000000200000b947 */ /* 0x000fea0003800000 */
[----:B------:R2:W-:Y:S04]  /*7190*/  RED.E.ADD.F32.FTZ.RN.STRONG.GPU [R114.64+-0x400], R239 ;  /* 0xfffc00ef7200798e */ /* 0x0005e8000c10e784 */
[----:B----4-:R2:W-:Y:S02]  /*71a0*/  RED.E.ADD.F32.FTZ.RN.STRONG.GPU [R116.64+-0x400], R109 ;  /* 0xfffc006d7400798e */ /* 0x0105e4000c10e784 */
.L_x_4765:
[----:B------:R-:W-:Y:S05]  /*71b0*/  BSYNC B0 ;  /* 0x0000000000007941 */ /* 0x000fea0003800000 */
.L_x_4764:
[----:B--2-4-:R2:W4:Y:S01]  /*71c0*/  LDS R109, [R212.X4+0x3e80] ;  /* 0x003e8000d46d7984 */ /* 0x0145220000004800 */
[----:B------:R-:W-:Y:S01]  /*71d0*/  BSSY B0, `(.L_x_4766) ;  /* 0x0000004000007945 */ /* 0x000fe20003800000 */
[----:B------:R-:W-:Y:S05]  /*71e0*/  @!P4 BRA `(.L_x_4767) ;  /* 0x000000200000c947 */ /* 0x000fea0003800000 */
[----:B------:R2:W-:Y:S04]  /*71f0*/  RED.E.ADD.F32.FTZ.RN.STRONG.GPU [R114.64+-0x300], R241 ;  /* 0xfffd00f17200798e */ /* 0x0005e8000c10e784 */
[----:B----4-:R2:W-:Y:S02]  /*7200*/  RED.E.ADD.F32.FTZ.RN.STRONG.GPU [R116.64+-0x300], R109 ;  /* 0xfffd006d7400798e */ /* 0x0105e4000c10e784 */
.L_x_4767:
[----:B------:R-:W-:Y:S05]  /*7210*/  BSYNC B0 ;  /* 0x0000000000007941 */ /* 0x000fea0003800000 */
.L_x_4766:
[----:B------:R-:W2:Y:S01]  /*7220*/  LDS R213, [R213.X4+0x3f80] ;  /* 0x003f8000d5d57984 */ /* 0x000ea20000004800 */
[----:B------:R-:W-:Y:S01]  /*7230*/  BSSY B0, `(.L_x_4768) ;  /* 0x0000004000007945 */ /* 0x000fe20003800000 */
[----:B------:R-:W-:Y:S05]  /*7240*/  @!P5 BRA `(.L_x_4769) ;  /* 0x000000200000d947 */ /* 0x000fea0003800000 */
[----:B------:R4:W-:Y:S04]  /*7250*/  RED.E.ADD.F32.FTZ.RN.STRONG.GPU [R114.64+-0x200], R243 ;  /* 0xfffe00f37200798e */ /* 0x0009e8000c10e784 */
[----:B--2---:R4:W-:Y:S02]  /*7260*/  RED.E.ADD.F32.FTZ.RN.STRONG.GPU [R116.64+-0x200], R213 ;  /* 0xfffe00d57400798e */ /* 0x0049e4000c10e784 */
.L_x_4769:
[----:B------:R-:W-:Y:S05]  /*7270*/  BSYNC B0 ;  /* 0x0000000000007941 */ /* 0x000fea0003800000 */
.L_x_4768:
[----:B--2-4-:R2:W4:Y:S01]  /*7280*/  LDS R109, [R214.X4+0x4080] ;  /* 0x00408000d66d7984 */ /* 0x0145220000004800 */
[----:B------:R-:W-:Y:S01]  /*7290*/  BSSY B0, `(.L_x_4770) ;  /* 0x0000004000007945 */ /* 0x000fe20003800000 */
[----:B------:R-:W-:Y:S05]  /*72a0*/  @!P6 BRA `(.L_x_4771) ;  /* 0x000000200000e947 */ /* 0x000fea0003800000 */
[----:B------:R2:W-:Y:S04]  /*72b0*/  RED.E.ADD.F32.FTZ.RN.STRONG.GPU [R114.64+-0x100], R245 ;  /* 0xffff00f57200798e */ /* 0x0005e8000c10e784 */
[----:B----4-:R2:W-:Y:S02]  /*72c0*/  RED.E.ADD.F32.FTZ.RN.STRONG.GPU [R116.64+-0x100], R109 ;  /* 0xffff006d7400798e */ /* 0x0105e4000c10e784 */
.L_x_4771:
[----:B------:R-:W-:Y:S05]  /*72d0*/  BSYNC B0 ;  /* 0x0000000000007941 */ /* 0x000fea0003800000 */
.L_x_4770:
[----:B--2-4-:R-:W2:Y:S01]  /*72e0*/  SHFL.DOWN P0, R109, R180, 0x1, 0x1f ;  /* 0x08201f00b46d7f89 */ /* 0x014ea20000000000 */
[----:B------:R-:W-:Y:S01]  /*72f0*/  FMUL.FTZ R108, R132, R209 ;  /* 0x000000d1846c7220 */ /* 0x000fe20000410000 */
[----:B------:R-:W-:Y:S01]  /*7300*/  ISETP.NE.AND P1, PT, R12, RZ, PT ;  /* 0x000000ff0c00720c */ /* 0x000fe20003f25270 */
[----:B------:R-:W-:Y:S01]  /*7310*/  FMUL.FTZ R112, R61, R202 ;  /* 0x000000ca3d707220 */ /* 0x000fe20000410000 */
[----:B------:R-:W-:Y:S01]  /*7320*/  BSSY B0, `(.L_x_4772) ;  /* 0x0000073000007945 */ /* 0x000fe20003800000 */
[----:B------:R-:W-:-:S02]  /*7330*/  FMUL.FTZ R133, R108, R133 ;  /* 0x000000856c857220 */ /* 0x000fc40000410000 */
[----:B------:R-:W-:Y:S02]  /*7340*/  FMUL.FTZ R108, R71, R196 ;  /* 0x000000c4476c7220 */ /* 0x000fe40000410000 */
[-C--:B------:R-:W-:Y:S02]  /*7350*/  FMUL.FTZ R61, R132, R197.reuse ;  /* 0x000000c5843d7220 */ /* 0x080fe40000410000 */
[----:B------:R-:W-:Y:S02]  /*7360*/  FMUL.FTZ R197, R60, R197 ;  /* 0x000000c53cc57220 */ /* 0x000fe40000410000 */
[----:B------:R-:W-:Y:S02]  /*7370*/  FMUL.FTZ R164, R61, R164 ;  /* 0x000000a43da47220 */ /* 0x000fe40000410000 */
[C---:B------:R-:W-:Y:S02]  /*7380*/  FMUL.FTZ R60, R132.reuse, R194 ;  /* 0x000000c2843c7220 */ /* 0x040fe40000410000 */
        /* <DEDUP_REMOVED lines=11> */
[C---:B------:R-:W-:Y:S02]  /*7440*/  FMUL.FTZ R211, R132.reuse, R211 ;  /* 0x000000d384d37220 */ /* 0x040fe40000410000 */
[C---:B------:R-:W-:Y:S02]  /*7450*/  FMUL.FTZ R202, R132.reuse, R202 ;  /* 0x000000ca84ca7220 */ /* 0x040fe40000410000 */
[C---:B------:R-:W-:Y:S02]  /*7460*/  FMUL.FTZ R196, R132.reuse, R196 ;  /* 0x000000c484c47220 */ /* 0x040fe40000410000 */
[----:B------:R-:W-:-:S02]  /*7470*/  FMUL.FTZ R187, R132, R187 ;  /* 0x000000bb84bb7220 */ /* 0x000fc40000410000 */
[C---:B------:R-:W-:Y:S02]  /*7480*/  FMUL.FTZ R183, R132.reuse, R183 ;  /* 0x000000b784b77220 */ /* 0x040fe40000410000 */
[C---:B------:R-:W-:Y:S02]  /*7490*/  FMUL.FTZ R62, R132.reuse, R177 ;  /* 0x000000b1843e7220 */ /* 0x040fe40000410000 */
[----:B------:R-:W-:Y:S02]  /*74a0*/  FMUL.FTZ R61, R132, R181 ;  /* 0x000000b5843d7220 */ /* 0x000fe40000410000 */
[----:B------:R-:W-:Y:S02]  /*74b0*/  FMUL.FTZ R173, R60, R173 ;  /* 0x000000ad3cad7220 */ /* 0x000fe40000410000 */
[----:B------:R-:W-:Y:S02]  /*74c0*/  FFMA.FTZ R68, R47, R114, R133 ;  /* 0x000000722f447223 */ /* 0x000fe40000010085 */
[----:B--2---:R-:W-:-:S02]  /*74d0*/  @P0 FADD R110, R109, R110 ;  /* 0x0000006e6d6e0221 */ /* 0x004fc40000000000 */
[-C--:B------:R-:W-:Y:S02]  /*74e0*/  FMUL.FTZ R109, R66, R195.reuse ;  /* 0x000000c3426d7220 */ /* 0x080fe40000410000 */
[-C--:B------:R-:W-:Y:S01]  /*74f0*/  FMUL.FTZ R66, R69, R190.reuse ;  /* 0x000000be45427220 */ /* 0x080fe20000410000 */
[----:B------:R-:W2:Y:S01]  /*7500*/  SHFL.DOWN P0, R113, R110, 0x4, 0x1f ;  /* 0x08801f006e717f89 */ /* 0x000ea20000000000 */
        /* <DEDUP_REMOVED lines=12> */
[----:B--2---:R-:W-:Y:S02]  /*75d0*/  @P0 FADD R113, R110, R113 ;  /* 0x000000716e710221 */ /* 0x004fe40000000000 */
[----:B------:R-:W-:Y:S02]  /*75e0*/  FMUL.FTZ R110, R67, R198 ;  /* 0x000000c6436e7220 */ /* 0x000fe40000410000 */
[-C--:B------:R-:W-:Y:S01]  /*75f0*/  FMUL.FTZ R67, R64, R191.reuse ;  /* 0x000000bf40437220 */ /* 0x080fe20000410000 */
        /* <DEDUP_REMOVED lines=8> */
[----:B------:R-:W-:Y:S02]  /*7680*/  FADD.FTZ R79, R68, R79 ;  /* 0x0000004f444f7221 */ /* 0x000fe40000010000 */
[----:B------:R-:W-:Y:S02]  /*7690*/  FFMA.FTZ R191, R48, R67, R191 ;  /* 0x0000004330bf7223 */ /* 0x000fe400000100bf */
        /* <DEDUP_REMOVED lines=19> */
[----:B--2---:R-:W-:Y:S01]  /*77d0*/  @P0 FADD R71, R116, R71 ;  /* 0x0000004774470221 */ /* 0x004fe20000000000 */
[----:B------:R-:W-:Y:S01]  /*77e0*/  ISETP.NE.AND P0, PT, R11, RZ, PT ;  /* 0x000000ff0b00720c */ /* 0x000fe20003f05270 */
[----:B------:R-:W-:Y:S02]  /*77f0*/  FFMA.FTZ R106, R111, R42, R106 ;  /* 0x0000002a6f6a7223 */ /* 0x000fe4000001006a */
[----:B------:R-:W-:Y:S02]  /*7800*/  FFMA.FTZ R105, R112, R41, R105 ;  /* 0x0000002970697223 */ /* 0x000fe40000010069 */
        /* <DEDUP_REMOVED lines=9> */
[----:B------:R-:W-:Y:S02]  /*78a0*/  FADD.FTZ R82, R195, R82 ;  /* 0x00000052c3527221 */ /* 0x000fe40000010000 */
[----:B------:R-:W-:Y:S02]  /*78b0*/  FFMA.FTZ R99, R108, R31, R99 ;  /* 0x0000001f6c637223 */ /* 0x000fe40000010063 */
[----:B------:R-:W-:Y:S02]  /*78c0*/  FADD.FTZ R81, R68, R81 ;  /* 0x0000005144517221 */ /* 0x000fe40000010000 */
        /* <DEDUP_REMOVED lines=17> */
[----:B--2---:R-:W-:Y:S01]  /*79e0*/  ISETP.NE.AND P0, PT, R27, c[0x0][0x174], PT ;  /* 0x00005d001b007a0c */ /* 0x004fe20003f05270 */
[----:B------:R-:W2:Y:S01]  /*79f0*/  LDS R60, [0x4208] ;  /* 0x00420800ff3c7984 */ /* 0x000ea20000000800 */
[----:B------:R-:W-:-:S11]  /*7a00*/  SHF.L.U32 R64, R128, 0x2, RZ ;  /* 0x0000000280407819 */ /* 0x000fd600000006ff */
[----:B------:R-:W4:Y:S01]  /*7a10*/  @P0 LDS R62, [R64+0x5740] ;  /* 0x00574000403e0984 */ /* 0x000f220000000800 */
[----:B--2---:R-:W-:-:S04]  /*7a20*/  FADD.FTZ R71, R71, R60 ;  /* 0x0000003c47477221 */ /* 0x004fc80000010000 */
[----:B----4-:R-:W-:-:S05]  /*7a30*/  @P0 FADD.FTZ R71, R71, R62 ;  /* 0x0000003e47470221 */ /* 0x010fca0000010000 */
[----:B------:R2:W-:Y:S02]  /*7a40*/  STS [R64+0x5740], R71 ;  /* 0x0057404740007388 */ /* 0x0005e40000000800 */
.L_x_4773:
[----:B--2---:R-:W-:Y:S05]  /*7a50*/  BSYNC B0 ;  /* 0x0000000000007941 */ /* 0x004fea0003800000 */
.L_x_4772:
[----:B------:R-:W-:Y:S02]  /*7a60*/  IADD3 R128, R128, 0x1, RZ ;  /* 0x0000000180807810 */ /* 0x000fe40007ffe0ff */
[----:B------:R-:W-:Y:S02]  /*7a70*/  IADD3 R129, P1, R129, 0x1, RZ ;  /* 0x0000000181817810 */ /* 0x000fe40007f3e0ff */
[----:B------:R-:W-:Y:S02]  /*7a80*/  ISETP.GE.AND P0, PT, R128, c[0x0][0x16c], PT ;  /* 0x00005b0080007a0c */ /* 0x000fe40003f06270 */
[----:B------:R-:W-:-:S11]  /*7a90*/  IADD3.X R130, RZ, R130, RZ, P1, !PT ;  /* 0x00000082ff827210 */ /* 0x000fd60000ffe4ff */
[----:B01-3--:R-:W-:Y:S01]  /*7aa0*/  @P0 CALL.REL.NOINC `(.L_x_4726) ;  /* 0x0000001000000944 */ /* 0x00bfe20003c00000 */
[----:B------:R-:W-:Y:S05]  /*7ab0*/  BRA `(.L_x_4774) ;  /* 0xffffcaf000007947 */ /* 0x000fea000383ffff */
.L_x_4726:
[----:B------:R-:W-:Y:S06]  /*7ac0*/  BAR.SYNC.DEFER_BLOCKING 0x0 ;  /* 0x0000000000007b1d */ /* 0x000fec0000010000 */
[----:B------:R-:W2:Y:S04]  /*7ad0*/  LDG.E.128 R28, [R154.64] ;  /* 0x000000049a1c7981 */ /* 0x000ea8000c1e1d00 */
[----:B------:R-:W3:Y:S04]  /*7ae0*/  LDG.E.128 R36, [R154.64+0x200] ;  /* 0x000200049a247981 */ /* 0x000ee8000c1e1d00 */
[----:B------:R-:W4:Y:S04]  /*7af0*/  LDG.E.128 R44, [R154.64+0x400] ;  /* 0x000400049a2c7981 */ /* 0x000f28000c1e1d00 */
[----:B------:R-:W5:Y:S01]  /*7b00*/  LDG.E.128 R48, [R154.64+0x600] ;  /* 0x000600049a307981 */ /* 0x000f62000c1e1d00 */
[----:B------:R-:W-:-:S03]  /*7b10*/  IADD3 R23, R23, 0x1, RZ ;  /* 0x0000000117177810 */ /* 0x000fc60007ffe0ff */
        /* <DEDUP_REMOVED lines=34> */
[----:B0-----:R-:W-:-:S02]  /*7d40*/  @!P0 FADD.FTZ R37, R32, 1 ;  /* 0x3f80000020258421 */ /* 0x001fc40000010000 */
[----:B------:R-:W0:Y:S04]  /*7d50*/  LDS.128 R32, [R26+0x30] ;  /* 0x000030001a207984 */ /* 0x000e280000000c00 */
[----:B------:R-:W-:Y:S01]  /*7d60*/  BAR.SYNC.DEFER_BLOCKING 0x0 ;  /* 0x0000000000007b1d */ /* 0x000fe20000010000 */
[----:B-1----:R-:W-:-:S05]  /*7d70*/  @!P3 FADD.FTZ R38, R38, 1 ;  /* 0x3f8000002626b421 */ /* 0x002fca0000010000 */
[----:B------:R-:W1:Y:S01]  /*7d80*/  @!P0 MUFU.RCP R42, R37 ;  /* 0x00000025002a8308 */ /* 0x000e620000001000 */
[----:B--2---:R-:W-:-:S07]  /*7d90*/  @!P1 FADD.FTZ R36, R36, 1 ;  /* 0x3f80000024249421 */ /* 0x004fce0000010000 */
[----:B------:R-:W2:Y:S08]  /*7da0*/  @!P3 MUFU.RCP R45, R38 ;  /* 0x00000026002db308 */ /* 0x000eb00000001000 */
[----:B------:R3:W4:Y:S01]  /*7db0*/  @!P1 MUFU.RCP R41, R36 ;  /* 0x0000002400299308 */ /* 0x0007220000001000 */
[----:B-1----:R-:W-:Y:S01]  /*7dc0*/  @!P0 FMUL.FTZ R85, R85, R42 ;  /* 0x0000002a55558220 */ /* 0x002fe20000410000 */
[----:B------:R-:W-:Y:S01]  /*7dd0*/  FSETP.GTU.FTZ.AND P0, PT, R28, 20, PT ;  /* 0x41a000001c00780b */ /* 0x000fe20003f1c000 */
[----:B------:R-:W-:Y:S04]  /*7de0*/  STS.128 [R125.X16], R92 ;  /* 0x0000005c7d007388 */ /* 0x000fe8000000cc00 */
[----:B------:R-:W-:Y:S01]  /*7df0*/  STS.128 [R125.X16+0x10], R96 ;  /* 0x000010607d007388 */ /* 0x000fe2000000cc00 */
[----:B------:R-:W1:Y:S01]  /*7e00*/  @!P2 MUFU.EX2 R39, R39 ;  /* 0x000000270027a308 */ /* 0x000e620000000800 */
[----:B--2---:R-:W-:Y:S01]  /*7e10*/  @!P3 FMUL.FTZ R86, R86, R45 ;  /* 0x0000002d5656b220 */ /* 0x004fe20000410000 */
[----:B------:R-:W-:Y:S01]  /*7e20*/  FSETP.GTU.FTZ.AND P3, PT, R29, 20, PT ;  /* 0x41a000001d00780b */ /* 0x000fe20003f7c000 */
[----:B---3--:R-:W-:Y:S01]  /*7e30*/  @!P6 FMUL.FTZ R36, R44, -1.4426950216293334961 ;  /* 0xbfb8aa3b2c24e820 */ /* 0x008fe20000410000 */
[----:B------:R-:W-:Y:S01]  /*7e40*/  STS.128 [R125.X16+0x20], R100 ;  /* 0x000020647d007388 */ /* 0x000fe2000000cc00 */
[----:B0-----:R-:W-:-:S02]  /*7e50*/  FADD.FTZ R44, R32, R4 ;  /* 0x00000004202c7221 */ /* 0x001fc40000010000 */
[----:B----4-:R-:W-:Y:S01]  /*7e60*/  @!P1 FMUL.FTZ R84, R84, R41 ;  /* 0x0000002954549220 */ /* 0x010fe20000410000 */
[----:B------:R-:W0:Y:S01]  /*7e70*/  @!P5 MUFU.EX2 R40, R40 ;  /* 0x000000280028d308 */ /* 0x000e220000000800 */
[----:B------:R-:W-:Y:S01]  /*7e80*/  @!P4 FMUL.FTZ R41, R46, -1.4426950216293334961 ;  /* 0xbfb8aa3b2e29c820 */ /* 0x000fe20000410000 */
[----:B------:R-:W-:Y:S01]  /*7e90*/  FSETP.GTU.FTZ.AND P1, PT, R47, 20, PT ;  /* 0x41a000002f00780b */ /* 0x000fe20003f3c000 */
[----:B------:R-:W-:Y:S01]  /*7ea0*/  @!P0 FMUL.FTZ R26, R28, -1.4426950216293334961 ;  /* 0xbfb8aa3b1c1a8820 */ /* 0x000fe20000410000 */
[----:B------:R-:W-:Y:S01]  /*7eb0*/  STS.128 [R125.X16+0x30], R104 ;  /* 0x000030687d007388 */ /* 0x000fe2000000cc00 */
[----:B------:R-:W-:Y:S02]  /*7ec0*/  IMAD R32, R6, c[0x0][0x2d8], RZ ;  /* 0x0000b60006207a24 */ /* 0x000fe400078e02ff */
[----:B-1----:R-:W-:Y:S01]  /*7ed0*/  @!P2 FADD.FTZ R39, R39, 1 ;  /* 0x3f8000002727a421 */ /* 0x002fe20000010000 */
[----:B------:R-:W1:Y:S01]  /*7ee0*/  @!P4 MUFU.EX2 R41, R41 ;  /* 0x000000290029c308 */ /* 0x000e620000000800 */
[----:B------:R-:W-:-:S02]  /*7ef0*/  @!P3 FMUL.FTZ R28, R29, -1.4426950216293334961 ;  /* 0xbfb8aa3b1d1cb820 */ /* 0x000fc40000410000 */
[--C-:B------:R-:W-:Y:S02]  /*7f00*/  FADD.FTZ R34, R34, R4.reuse ;  /* 0x0000000422227221 */ /* 0x100fe40000010000 */
[----:B------:R-:W-:Y:S02]  /*7f10*/  FADD.FTZ R35, R35, R4 ;  /* 0x0000000423237221 */ /* 0x000fe40000010000 */
[----:B------:R-:W-:Y:S01]  /*7f20*/  @!P1 FMUL.FTZ R38, R47, -1.4426950216293334961 ;  /* 0xbfb8aa3b2f269820 */ /* 0x000fe20000410000 */
[----:B------:R-:W2:Y:S01]  /*7f30*/  @!P6 MUFU.EX2 R37, R36 ;  /* 0x000000240025e308 */ /* 0x000ea20000000800 */
[----:B0-----:R-:W-:-:S07]  /*7f40*/  @!P5 FADD.FTZ R40, R40, 1 ;  /* 0x3f8000002828d421 */ /* 0x001fce0000010000 */
[----:B------:R0:W3:Y:S01]  /*7f50*/  @!P2 MUFU.RCP R42, R39 ;  /* 0x00000027002aa308 */ /* 0x0000e20000001000 */
[----:B-1----:R-:W-:-:S07]  /*7f60*/  @!P4 FADD.FTZ R41, R41, 1 ;  /* 0x3f8000002929c421 */ /* 0x002fce0000010000 */
[----:B------:R1:W4:Y:S01]  /*7f70*/  @!P3 MUFU.EX2 R36, R28 ;  /* 0x0000001c0024b308 */ /* 0x0003220000000800 */
[----:B--2---:R-:W-:Y:S02]  /*7f80*/  @!P6 FADD.FTZ R37, R37, 1 ;  /* 0x3f8000002525e421 */ /* 0x004fe40000010000 */
[----:B0-----:R-:W-:-:S05]  /*7f90*/  IMAD R39, R5, c[0x0][0x2dc], R32 ;  /* 0x0000b70005277a24 */ /* 0x001fca00078e0220 */
[----:B------:R-:W0:Y:S01]  /*7fa0*/  @!P0 MUFU.EX2 R26, R26 ;  /* 0x0000001a001a8308 */ /* 0x000e220000000800 */
[----:B-1----:R-:W-:-:S04]  /*7fb0*/  IMAD.WIDE.U32 R28, R5, c[0x0][0x2d8], R156 ;  /* 0x0000b600051c7a25 */ /* 0x002fc800078e009c */
[----:B---3--:R-:W-:Y:S01]  /*7fc0*/  @!P2 FMUL.FTZ R87, R87, R42 ;  /* 0x0000002a5757a220 */ /* 0x008fe20000410000 */
[----:B------:R-:W-:Y:S01]  /*7fd0*/  FSETP.GTU.FTZ.AND P2, PT, R44, 20, PT ;  /* 0x41a000002c00780b */ /* 0x000fe20003f5c000 */
[----:B------:R-:W-:Y:S01]  /*7fe0*/  IMAD.WIDE.U32 R156, R5, c[0x0][0x2f8], R156 ;  /* 0x0000be00059c7a25 */ /* 0x000fe200078e009c */
[----:B------:R-:W1:Y:S01]  /*7ff0*/  @!P4 MUFU.RCP R41, R41 ;  /* 0x000000290029c308 */ /* 0x000e620000001000 */
[----:B------:R-:W-:Y:S02]  /*8000*/  IADD3 R29, R29, R39, RZ ;  /* 0x000000271d1d7210 */ /* 0x000fe40007ffe0ff */
[----:B----4-:R-:W-:Y:S02]  /*8010*/  @!P3 FADD.FTZ R36, R36, 1 ;  /* 0x3f8000002424b421 */ /* 0x010fe40000010000 */
[----:B------:R-:W-:Y:S02]  /*8020*/  FADD.FTZ R39, R33, R4 ;  /* 0x0000000421277221 */ /* 0x000fe40000010000 */
[----:B------:R-:W-:Y:S01]  /*8030*/  IMAD.WIDE.U32 R28, R0, c[0x0][0x2e0], R28 ;  /* 0x0000b800001c7a25 */ /* 0x000fe200078e001c */
[----:B------:R2:W3:Y:S03]  /*8040*/  @!P5 MUFU.RCP R45, R40 ;  /* 0x00000028002dd308 */ /* 0x0004e60000001000 */
[----:B0-----:R-:W-:-:S02]  /*8050*/  @!P0 FADD.FTZ R26, R26, 1 ;  /* 0x3f8000001a1a8421 */ /* 0x001fc40000010000 */
[----:B------:R-:W-:-:S03]  /*8060*/  @!P2 FMUL.FTZ R32, R44, -1.4426950216293334961 ;  /* 0xbfb8aa3b2c20a820 */ /* 0x000fc60000410000 */
[----:B------:R0:W4:Y:S01]  /*8070*/  @!P6 MUFU.RCP R42, R37 ;  /* 0x00000025002ae308 */ /* 0x0001220000001000 */
[----:B-1----:R-:W-:Y:S01]  /*8080*/  @!P4 FMUL.FTZ R82, R82, R41 ;  /* 0x000000295252c220 */ /* 0x002fe20000410000 */
[----:B--2---:R-:W-:-:S06]  /*8090*/  LEA R40, P4, R28, c[0x0][0x330], 0x2 ;  /* 0x0000cc001c287a11 */ /* 0x004fcc00078810ff */
[----:B------:R-:W1:Y:S01]  /*80a0*/  @!P0 MUFU.RCP R33, R26 ;  /* 0x0000001a00218308 */ /* 0x000e620000001000 */
[----:B0-----:R-:W-:Y:S02]  /*80b0*/  IMAD R37, R3, c[0x0][0x2e0], RZ ;  /* 0x0000b80003257a24 */ /* 0x001fe400078e02ff */
[----:B---3--:R-:W-:Y:S01]  /*80c0*/  @!P5 FMUL.FTZ R80, R80, R45 ;  /* 0x0000002d5050d220 */ /* 0x008fe20000410000 */
[----:B------:R-:W-:Y:S01]  /*80d0*/  FSETP.GTU.FTZ.AND P5, PT, R39, 20, PT ;  /* 0x41a000002700780b */ /* 0x000fe20003fbc000 */
[----:B------:R-:W-:Y:S01]  /*80e0*/  IMAD R37, R0, c[0x0][0x2e4], R37 ;  /* 0x0000b90000257a24 */ /* 0x000fe200078e0225 */
[----:B------:R-:W-:-:S06]  /*80f0*/  NOP ;  /* 0x0000000000007918 */ /* 0x000fcc0000000000 */
[----:B------:R-:W0:Y:S01]  /*8100*/  @!P3 MUFU.RCP R36, R36 ;  /* 0x000000240024b308 */ /* 0x000e220000001000 */
[----:B------:R-:W-:Y:S01]  /*8110*/  IADD3 R29, R29, R37, RZ ;  /* 0x000000251d1d7210 */ /* 0x000fe20007ffe0ff */
[----:B----4-:R-:W-:Y:S01]  /*8120*/  @!P6 FMUL.FTZ R81, R81, R42 ;  /* 0x0000002a5151e220 */ /* 0x010fe20000410000 */
[----:B------:R-:W-:Y:S01]  /*8130*/  FSETP.GTU.FTZ.AND P6, PT, R34, 20, PT ;  /* 0x41a000002200780b */ /* 0x000fe20003fdc000 */
[----:B-1----:R-:W-:Y:S01]  /*8140*/  @!P0 FMUL.FTZ R88, R88, R33 ;  /* 0x0000002158588220 */ /* 0x002fe20000410000 */
[----:B------:R-:W-:Y:S01]  /*8150*/  LEA.HI.X R41, R28, c[0x0][0x334], R29, 0x2, P4 ;  /* 0x0000cd001c297a11 */ /* 0x000fe200020f141d */
[----:B------:R-:W-:Y:S01]  /*8160*/  @!P5 FMUL.FTZ R28, R39, -1.4426950216293334961 ;  /* 0xbfb8aa3b271cd820 */ /* 0x000fe20000410000 */
[----:B------:R-:W-:Y:S01]  /*8170*/  FSETP.GTU.FTZ.AND P4, PT, R35, 20, PT ;  /* 0x41a000002300780b */ /* 0x000fe20003f9c000 */
[----:B------:R1:W2:Y:S01]  /*8180*/  @!P2 MUFU.EX2 R49, R32 ;  /* 0x000000200031a308 */ /* 0x0002a20000000800 */
[----:B------:R-:W3:Y:S01]  /*8190*/  LDS.128 R44, [R43] ;  /* 0x000000002b2c7984 */ /* 0x000ee20000000c00 */
[----:B------:R-:W-:-:S04]  /*81a0*/  IMAD.WIDE R40, R25, 0x10, R40 ;  /* 0x0000001019287825 */ /* 0x000fc800078e0228 */
[----:B------:R-:W-:Y:S02]  /*81b0*/  FADD.FTZ R10, R88, R10 ;  /* 0x0000000a580a7221 */ /* 0x000fe40000010000 */
[----:B------:R-:W4:Y:S01]  /*81c0*/  @!P1 MUFU.EX2 R38, R38 ;  /* 0x0000002600269308 */ /* 0x000f220000000800 */
[----:B-1----:R-:W-:Y:S02]  /*81d0*/  FADD.FTZ R32, R30, R4 ;  /* 0x000000041e207221 */ /* 0x002fe40000010000 */
[----:B0-----:R-:W-:Y:S01]  /*81e0*/  @!P3 FMUL.FTZ R89, R89, R36 ;  /* 0x000000245959b220 */ /* 0x001fe20000410000 */
[----:B------:R-:W-:Y:S01]  /*81f0*/  FSETP.GTU.FTZ.AND P3, PT, R31, 20, PT ;  /* 0x41a000001f00780b */ /* 0x000fe20003f7c000 */
[----:B------:R-:W-:Y:S01]  /*8200*/  @!P6 FMUL.FTZ R29, R34, -1.4426950216293334961 ;  /* 0xbfb8aa3b221de820 */ /* 0x000fe20000410000 */
[----:B------:R-:W-:Y:S01]  /*8210*/  FSETP.GTU.FTZ.AND P0, PT, R32, 20, PT ;  /* 0x41a000002000780b */ /* 0x000fe20003f1c000 */
[----:B------:R-:W-:Y:S01]  /*8220*/  @!P4 FMUL.FTZ R30, R35, -1.4426950216293334961 ;  /* 0xbfb8aa3b231ec820 */ /* 0x000fe20000410000 */
[----:B------:R-:W0:Y:S01]  /*8230*/  @!P5 MUFU.EX2 R50, R28 ;  /* 0x0000001c0032d308 */ /* 0x000e220000000800 */
[----:B--2---:R-:W-:-:S07]  /*8240*/  @!P2 FADD.FTZ R49, R49, 1 ;  /* 0x3f8000003131a421 */ /* 0x004fce0000010000 */
[----:B------:R-:W1:Y:S01]  /*8250*/  @!P6 MUFU.EX2 R51, R29 ;  /* 0x0000001d0033e308 */ /* 0x000e620000000800 */
[----:B------:R-:W-:Y:S02]  /*8260*/  @!P3 FMUL.FTZ R42, R31, -1.4426950216293334961 ;  /* 0xbfb8aa3b1f2ab820 */ /* 0x000fe40000410000 */
[----:B------:R-:W-:Y:S02]  /*8270*/  @!P0 FMUL.FTZ R26, R32, -1.4426950216293334961 ;  /* 0xbfb8aa3b201a8820 */ /* 0x000fe40000410000 */
[----:B----4-:R-:W-:Y:S01]  /*8280*/  @!P1 FADD.FTZ R48, R38, 1 ;  /* 0x3f80000026309421 */ /* 0x010fe20000010000 */
[----:B------:R-:W2:Y:S02]  /*8290*/  LDS.128 R32, [R43+0x400] ;  /* 0x000400002b207984 */ /* 0x000ea40000000c00 */
[----:B------:R4:W5:Y:S01]  /*82a0*/  @!P4 MUFU.EX2 R52, R30 ;  /* 0x0000001e0034c308 */ /* 0x0009620000000800 */
[----:B0-----:R-:W-:Y:S01]  /*82b0*/  @!P5 FADD.FTZ R50, R50, 1 ;  /* 0x3f8000003232d421 */ /* 0x001fe20000010000 */
[----:B------:R-:W0:Y:S06]  /*82c0*/  LDS.128 R36, [R43+0x200] ;  /* 0x000200002b247984 */ /* 0x000e2c0000000c00 */
[----:B------:R-:W5:Y:S01]  /*82d0*/  @!P0 MUFU.EX2 R26, R26 ;  /* 0x0000001a001a8308 */ /* 0x000f620000000800 */
[----:B----4-:R-:W4:Y:S01]  /*82e0*/  LDS.128 R28, [R43+0x600] ;  /* 0x000600002b1c7984 */ /* 0x010f220000000c00 */
[----:B-1----:R-:W-:-:S03]  /*82f0*/  @!P6 FADD.FTZ R51, R51, 1 ;  /* 0x3f8000003333e421 */ /* 0x002fc60000010000 */
[----:B---3--:R-:W-:Y:S03]  /*8300*/  STG.E.128 [R40.64], R44 ;  /* 0x0000002c28007986 */ /* 0x008fe6000c101d04 */
[----:B------:R-:W1:Y:S01]  /*8310*/  @!P3 MUFU.EX2 R42, R42 ;  /* 0x0000002a002ab308 */ /* 0x000e620000000800 */
[----:B-----5:R-:W-:Y:S02]  /*8320*/  @!P4 FADD.FTZ R52, R52, 1 ;  /* 0x3f8000003434c421 */ /* 0x020fe40000010000 */
[----:B------:R-:W-:-:S05]  /*8330*/  @!P0 FADD.FTZ R26, R26, 1 ;  /* 0x3f8000001a1a8421 */ /* 0x000fca0000010000 */
[----:B------:R-:W3:Y:S01]  /*8340*/  @!P1 MUFU.RCP R48, R48 ;  /* 0x0000003000309308 */ /* 0x000ee20000001000 */
[----:B-1----:R-:W-:-:S07]  /*8350*/  @!P3 FADD.FTZ R42, R42, 1 ;  /* 0x3f8000002a2ab421 */ /* 0x002fce0000010000 */
[----:B------:R1:W5:Y:S01]  /*8360*/  @!P0 MUFU.RCP R53, R26 ;  /* 0x0000001a00358308 */ /* 0x0003620000001000 */
[----:B--2---:R-:W-:Y:S07]  /*8370*/  STG.E.128 [R40.64+0x400], R32 ;  /* 0x0004002028007986 */ /* 0x004fee000c101d04 */
[----:B------:R-:W2:Y:S01]  /*8380*/  @!P3 MUFU.RCP R42, R42 ;  /* 0x0000002a002ab308 */ /* 0x000ea20000001000 */
[----:B0-----:R0:W-:Y:S01]  /*8390*/  STG.E.128 [R40.64+0x200], R36 ;  /* 0x0002002428007986 */ /* 0x0011e2000c101d04 */
[----:B---3--:R-:W-:Y:S01]  /*83a0*/  @!P1 FMUL.FTZ R83, R83, R48 ;  /* 0x0000003053539220 */ /* 0x008fe20000410000 */
[----:B------:R-:W-:Y:S01]  /*83b0*/  IADD3 R16, P1, R16, -0x1000, RZ ;  /* 0xfffff00010107810 */ /* 0x000fe20007f3e0ff */
[----:B-1----:R-:W-:-:S03]  /*83c0*/  IMAD R26, R6, c[0x0][0x2f8], RZ ;  /* 0x0000be00061a7a24 */ /* 0x002fc600078e02ff */
[----:B------:R-:W-:Y:S01]  /*83d0*/  IADD3.X R17, R17, -0x1, RZ, P1, !PT ;  /* 0xffffffff11117810 */ /* 0x000fe20000ffe4ff */
[----:B----4-:R1:W-:Y:S01]  /*83e0*/  STG.E.128 [R40.64+0x600], R28 ;  /* 0x0006001c28007986 */ /* 0x0103e2000c101d04 */
[----:B------:R3:W4:Y:S01]  /*83f0*/  @!P2 MUFU.RCP R55, R49 ;  /* 0x000000310037a308 */ /* 0x0007220000001000 */
[----:B-----5:R-:W-:Y:S02]  /*8400*/  @!P0 FMUL.FTZ R90, R90, R53 ;  /* 0x000000355a5a8220 */ /* 0x020fe40000410000 */
[----:B------:R-:W-:Y:S01]  /*8410*/  BAR.SYNC.DEFER_BLOCKING 0x0 ;  /* 0x0000000000007b1d */ /* 0x000fe20000010000 */
[----:B--2---:R-:W-:Y:S01]  /*8420*/  @!P3 FMUL.FTZ R91, R91, R42 ;  /* 0x0000002a5b5bb220 */ /* 0x004fe20000410000 */
[----:B------:R-:W-:-:S04]  /*8430*/  IADD3 R21, P3, R21, -0x1000, RZ ;  /* 0xfffff00015157810 */ /* 0x000fc80007f7e0ff */
[----:B------:R-:W2:Y:S01]  /*8440*/  @!P5 MUFU.RCP R50, R50 ;  /* 0x000000320032d308 */ /* 0x000ea20000001000 */
[----:B---3--:R-:W-:Y:S01]  /*8450*/  FADD.FTZ R49, R10, R89 ;  /* 0x000000590a317221 */ /* 0x008fe20000010000 */
[----:B------:R-:W-:-:S03]  /*8460*/  IADD3.X R22, R22, -0x1, RZ, P3, !PT ;  /* 0xffffffff16167810 */ /* 0x000fc60001ffe4ff */
[----:B------:R-:W-:Y:S02]  /*8470*/  FADD.FTZ R10, R49, R90 ;  /* 0x0000005a310a7221 */ /* 0x000fe40000010000 */
[----:B----4-:R-:W-:Y:S01]  /*8480*/  @!P2 FMUL.FTZ R76, R76, R55 ;  /* 0x000000374c4ca220 */ /* 0x010fe20000410000 */
[----:B------:R-:W3:Y:S01]  /*8490*/  @!P6 MUFU.RCP R51, R51 ;  /* 0x000000330033e308 */ /* 0x000ee20000001000 */
[----:B0-----:R-:W-:Y:S01]  /*84a0*/  FADD.FTZ R37, R10, R91 ;  /* 0x0000005b0a257221 */ /* 0x001fe20000010000 */
[----:B------:R-:W-:Y:S01]  /*84b0*/  IADD3 R13, P2, R13, -0x1000, RZ ;  /* 0xfffff0000d0d7810 */ /* 0x000fe20007f5e0ff */
[----:B-1----:R-:W-:Y:S02]  /*84c0*/  IMAD R31, R5, c[0x0][0x2fc], R26 ;  /* 0x0000bf00051f7a24 */ /* 0x002fe400078e021a */
[----:B------:R-:W-:Y:S01]  /*84d0*/  FADD.FTZ R10, R37, R84 ;  /* 0x00000054250a7221 */ /* 0x000fe20000010000 */
[----:B------:R-:W-:Y:S02]  /*84e0*/  IADD3.X R20, R20, -0x1, RZ, P2, !PT ;  /* 0xffffffff14147810 */ /* 0x000fe400017fe4ff */
[----:B------:R-:W0:Y:S01]  /*84f0*/  @!P4 MUFU.RCP R52, R52 ;  /* 0x000000340034c308 */ /* 0x000e220000001000 */
[----:B--2---:R-:W-:Y:S01]  /*8500*/  @!P5 FMUL.FTZ R77, R77, R50 ;  /* 0x000000324d4dd220 */ /* 0x004fe20000410000 */
[----:B------:R-:W-:Y:S01]  /*8510*/  STS.128 [R125.X16], R88 ;  /* 0x000000587d007388 */ /* 0x000fe2000000cc00 */
[----:B------:R-:W-:Y:S01]  /*8520*/  FADD.FTZ R29, R10, R85 ;  /* 0x000000550a1d7221 */ /* 0x000fe20000010000 */
[----:B------:R-:W-:-:S02]  /*8530*/  IADD3 R157, R157, R31, RZ ;  /* 0x0000001f9d9d7210 */ /* 0x000fc40007ffe0ff */
[----:B------:R1:W-:Y:S01]  /*8540*/  STS.128 [R125.X16+0x10], R84 ;  /* 0x000010547d007388 */ /* 0x0003e2000000cc00 */
[----:B------:R-:W-:Y:S01]  /*8550*/  IADD3 R14, P5, R14, -0x1000, RZ ;  /* 0xfffff0000e0e7810 */ /* 0x000fe20007fbe0ff */
[----:B---3--:R-:W-:Y:S02]  /*8560*/  @!P6 FMUL.FTZ R78, R78, R51 ;  /* 0x000000334e4ee220 */ /* 0x008fe40000410000 */
[----:B------:R2:W-:Y:S01]  /*8570*/  STS.128 [R125.X16+0x20], R80 ;  /* 0x000020507d007388 */ /* 0x0005e2000000cc00 */
[----:B------:R-:W-:Y:S01]  /*8580*/  IADD3.X R15, R15, -0x1, RZ, P5, !PT ;  /* 0xffffffff0f0f7810 */ /* 0x000fe20002ffe4ff */
[----:B0-----:R-:W-:Y:S01]  /*8590*/  @!P4 FMUL.FTZ R79, R79, R52 ;  /* 0x000000344f4fc220 */ /* 0x001fe20000410000 */
[----:B------:R-:W-:-:S04]  /*85a0*/  IADD3 R18, P4, R18, -0x1000, RZ ;  /* 0xfffff00012127810 */ /* 0x000fc80007f9e0ff */
[----:B------:R0:W-:Y:S01]  /*85b0*/  STS.128 [R125.X16+0x30], R76 ;  /* 0x0000304c7d007388 */ /* 0x0001e2000000cc00 */
[----:B------:R-:W-:-:S06]  /*85c0*/  NOP ;  /* 0x0000000000007918 */ /* 0x000fcc0000000000 */
[----:B------:R-:W3:Y:S01]  /*85d0*/  LDS.128 R32, [R43] ;  /* 0x000000002b207984 */ /* 0x000ee20000000c00 */
[----:B-1----:R-:W-:Y:S01]  /*85e0*/  FADD.FTZ R86, R29, R86 ;  /* 0x000000561d567221 */ /* 0x002fe20000010000 */
[----:B------:R-:W-:Y:S01]  /*85f0*/  IADD3.X R19, R19, -0x1, RZ, P4, !PT ;  /* 0xffffffff13137810 */ /* 0x000fe200027fe4ff */
[----:B------:R-:W-:Y:S01]  /*8600*/  IMAD R29, R3, c[0x0][0x300], RZ ;  /* 0x0000c000031d7a24 */ /* 0x000fe200078e02ff */
[----:B------:R-:W1:Y:S01]  /*8610*/  LDS.128 R36, [R43+0x200] ;  /* 0x000200002b247984 */ /* 0x000e620000000c00 */
[----:B------:R-:W-:Y:S02]  /*8620*/  FADD.FTZ R87, R86, R87 ;  /* 0x0000005756577221 */ /* 0x000fe40000010000 */
[C---:B------:R-:W-:Y:S01]  /*8630*/  IMAD R31, R0.reuse, c[0x0][0x304], R29 ;  /* 0x0000c100001f7a24 */ /* 0x040fe200078e021d */
[----:B------:R-:W4:Y:S01]  /*8640*/  LDS.128 R44, [R43+0x400] ;  /* 0x000400002b2c7984 */ /* 0x000f220000000c00 */
[----:B------:R-:W-:-:S03]  /*8650*/  IMAD.WIDE.U32 R28, R0, c[0x0][0x300], R156 ;  /* 0x0000c000001c7a25 */ /* 0x000fc600078e009c */
[----:B------:R-:W5:Y:S01]  /*8660*/  LDS.128 R48, [R43+0x600] ;  /* 0x000600002b307984 */ /* 0x000f620000000c00 */
[----:B--2---:R-:W-:Y:S01]  /*8670*/  FADD.FTZ R80, R87, R80 ;  /* 0x0000005057507221 */ /* 0x004fe20000010000 */
[----:B------:R-:W-:Y:S02]  /*8680*/  IADD3 R29, R29, R31, RZ ;  /* 0x0000001f1d1d7210 */ /* 0x000fe40007ffe0ff */
[----:B------:R-:W-:Y:S01]  /*8690*/  LEA R30, P0, R28, c[0x0][0x340], 0x2 ;  /* 0x0000d0001c1e7a11 */ /* 0x000fe200078010ff */
[----:B------:R-:W-:-:S03]  /*86a0*/  FADD.FTZ R81, R80, R81 ;  /* 0x0000005150517221 */ /* 0x000fc60000010000 */
[----:B------:R-:W-:Y:S01]  /*86b0*/  LEA.HI.X R31, R28, c[0x0][0x344], R29, 0x2, P0 ;  /* 0x0000d1001c1f7a11 */ /* 0x000fe200000f141d */
[----:B------:R-:W-:Y:S01]  /*86c0*/  FADD.FTZ R82, R81, R82 ;  /* 0x0000005251527221 */ /* 0x000fe20000010000 */
[----:B------:R-:W-:-:S03]  /*86d0*/  ISETP.GT.AND P0, PT, R27, 0x1, PT ;  /* 0x000000011b00780c */ /* 0x000fc60003f04270 */
[----:B------:R-:W-:-:S04]  /*86e0*/  IMAD.WIDE R28, R25, 0x10, R30 ;  /* 0x00000010191c7825 */ /* 0x000fc800078e021e */
[----:B------:R-:W-:-:S04]  /*86f0*/  FADD.FTZ R83, R82, R83 ;  /* 0x0000005352537221 */ /* 0x000fc80000010000 */
[----:B0-----:R-:W-:-:S04]  /*8700*/  FADD.FTZ R76, R83, R76 ;  /* 0x0000004c534c7221 */ /* 0x001fc80000010000 */
[----:B------:R-:W-:Y:S01]  /*8710*/  FADD.FTZ R77, R76, R77 ;  /* 0x0000004d4c4d7221 */ /* 0x000fe20000010000 */
[----:B---3--:R0:W-:Y:S03]  /*8720*/  STG.E.128 [R28.64], R32 ;  /* 0x000000201c007986 */ /* 0x0081e6000c101d04 */
[----:B------:R-:W-:Y:S01]  /*8730*/  FADD.FTZ R10, R77, R78 ;  /* 0x0000004e4d0a7221 */ /* 0x000fe20000010000 */
[----:B-1----:R0:W-:Y:S03]  /*8740*/  STG.E.128 [R28.64+0x200], R36 ;  /* 0x000200241c007986 */ /* 0x0021e6000c101d04 */
[----:B------:R-:W-:Y:S01]  /*8750*/  FADD.FTZ R10, R10, R79 ;  /* 0x0000004f0a0a7221 */ /* 0x000fe20000010000 */
[----:B----4-:R0:W-:Y:S04]  /*8760*/  STG.E.128 [R28.64+0x400], R44 ;  /* 0x0004002c1c007986 */ /* 0x0101e8000c101d04 */
[----:B-----5:R0:W-:Y:S02]  /*8770*/  STG.E.128 [R28.64+0x600], R48 ;  /* 0x000600301c007986 */ /* 0x0201e4000c101d04 */
[----:B0-----:R-:W-:Y:S01]  /*8780*/  @!P0 CALL.REL.NOINC `(.L_x_4692) ;  /* 0x0000001000008944 */ /* 0x001fe20003c00000 */
[----:B------:R-:W-:Y:S05]  /*8790*/  BRA `(.L_x_4775) ;  /* 0xffff80f000007947 */ /* 0x000fea000383ffff */
.L_x_4692:
[----:B------:R-:W-:Y:S02]  /*87a0*/  ISETP.NE.U32.AND P0, PT, RZ, c[0x0][0x328], PT ;  /* 0x0000ca00ff007a0c */ /* 0x000fe40003f05070 */
[----:B------:R-:W-:-:S02]  /*87b0*/  ISETP.NE.U32.AND P2, PT, RZ, c[0x0][0x348], PT ;  /* 0x0000d200ff007a0c */ /* 0x000fc40003f45070 */
[----:B------:R-:W-:Y:S02]  /*87c0*/  ISETP.NE.AND.EX P1, PT, RZ, c[0x0][0x32c], PT, P0 ;  /* 0x0000cb00ff007a0c */ /* 0x000fe40003f25300 */
[----:B------:R-:W-:-:S11]  /*87d0*/  ISETP.NE.AND.EX P0, PT, RZ, c[0x0][0x34c], PT, P2 ;  /* 0x0000d300ff007a0c */ /* 0x000fd60003f05320 */
[----:B------:R-:W-:Y:S05]  /*87e0*/  @!P1 BRA `(.L_x_4776) ;  /* 0x0000019000009947 */ /* 0x000fea0003800000 */
[----:B-----5:R-:W0:Y:S01]  /*87f0*/  SHFL.DOWN P1, R2, R9, 0x1, 0x1f ;  /* 0x08201f0009027f89 */ /* 0x020e220000020000 */
        /* <DEDUP_REMOVED lines=23> */
.L_x_4777:
[----:B------:R-:W-:Y:S05]  /*8970*/  BSYNC B0 ;  /* 0x0000000000007941 */ /* 0x000fea0003800000 */
.L_x_4776:
        /* <DEDUP_REMOVED lines=8> */
[----:B-----5:R-:W0:Y:S01]  /*8a00*/  SHFL.DOWN P0, R2, R5, 0x2, 0x1f ;  /* 0x08401f0005027f89 */ /* 0x020e220000000000 */
        /* <DEDUP_REMOVED lines=17> */
[----:B------:R-:W-:Y:S01]  /*8b20*/  MOV R9, RZ ;  /* 0x000000ff00097202 */ /* 0x000fe20000000f00 */
[----:B------:R-:W-:Y:S05]  /*8b30*/  BRA `(.L_x_4780) ;  /* 0x0000001000007947 */ /* 0x000fea0003800000 */
.L_x_4779:
[----:B------:R-:W1:Y:S02]  /*8b40*/  S2R R9, SR_TID.X ;  /* 0x0000000000097919 */ /* 0x000e640000002100 */
.L_x_4780:
[----:B------:R-:W-:Y:S05]  /*8b50*/  BSYNC B0 ;  /* 0x0000000000007941 */ /* 0x000fea0003800000 */
.L_x_4778:
[----:B-1----:R-:W-:-:S13]  /*8b60*/  ISETP.GE.AND P0, PT, R9, c[0x0][0x16c], PT ;  /* 0x00005b0009007a0c */ /* 0x002fda0003f06270 */
[----:B------:R-:W-:Y:S05]  /*8b70*/  @P0 EXIT ;  /* 0x000000000000094d */ /* 0x000fea0003800000 */
[----:B------:R-:W-:Y:S02]  /*8b80*/  IMAD R5, R3, c[0x0][0x288], RZ ;  /* 0x0000a20003057a24 */ /* 0x000fe400078e02ff */
[----:B-----5:R-:W-:-:S04]  /*8b90*/  IMAD.WIDE.U32 R2, R0, c[0x0][0x288], RZ ;  /* 0x0000a20000027a25 */ /* 0x020fc800078e00ff */
[----:B------:R-:W-:-:S05]  /*8ba0*/  IMAD R5, R0, c[0x0][0x28c], R5 ;  /* 0x0000a30000057a24 */ /* 0x000fca00078e0205 */
[----:B------:R-:W-:Y:S02]  /*8bb0*/  IADD3 R13, R3, R5, RZ ;  /* 0x00000005030d7210 */ /* 0x000fe40007ffe0ff */
.L_x_4781:
[----:B0-----:R0:W1:Y:S01]  /*8bc0*/  LDS R11, [R9.X4+0x5740] ;  /* 0x00574000090b7984 */ /* 0x0010620000004800 */
[----:B------:R-:W-:Y:S01]  /*8bd0*/  SHF.R.S32.HI R0, RZ, 0x1f, R9 ;  /* 0x0000001fff007819 */ /* 0x000fe20000011409 */
[----:B------:R-:W-:Y:S01]  /*8be0*/  YIELD ;  /* 0x0000000000007946 */ /* 0x000fe20003800000 */
[----:B------:R-:W-:Y:S02]  /*8bf0*/  MOV R4, R2 ;  /* 0x0000000200047202 */ /* 0x000fe40000000f00 */
[----:B------:R-:W-:Y:S01]  /*8c00*/  MOV R5, R13 ;  /* 0x0000000d00057202 */ /* 0x000fe20000000f00 */
[----:B------:R-:W-:-:S04]  /*8c10*/  IMAD R0, R0, c[0x0][0x290], RZ ;  /* 0x0000a40000007a24 */ /* 0x000fc800078e02ff */
[----:B------:R-:W-:-:S04]  /*8c20*/  IMAD.WIDE.U32 R4, R9, c[0x0][0x290], R4 ;  /* 0x0000a40009047a25 */ /* 0x000fc800078e0004 */
[C---:B------:R-:W-:Y:S01]  /*8c30*/  IMAD R7, R9.reuse, c[0x0][0x294], R0 ;  /* 0x0000a50009077a24 */ /* 0x040fe200078e0200 */
[----:B------:R-:W-:Y:S02]  /*8c40*/  LEA R6, P0, R4, c[0x0][0x310], 0x2 ;  /* 0x0000c40004067a11 */ /* 0x000fe400078010ff */
[----:B0-----:R-:W-:Y:S02]  /*8c50*/  IADD3 R9, R9, c[0x0][0x0], RZ ;  /* 0x0000000009097a10 */ /* 0x001fe40007ffe0ff */
[----:B------:R-:W-:-:S04]  /*8c60*/  IADD3 R5, R5, R7, RZ ;  /* 0x0000000705057210 */ /* 0x000fc80007ffe0ff */
[----:B------:R-:W-:Y:S02]  /*8c70*/  LEA.HI.X R7, R4, c[0x0][0x314], R5, 0x2, P0 ;  /* 0x0000c50004077a11 */ /* 0x000fe400000f1405 */
[----:B------:R-:W-:-:S03]  /*8c80*/  ISETP.GE.AND P0, PT, R9, c[0x0][0x16c], PT ;  /* 0x00005b0009007a0c */ /* 0x000fc60003f06270 */
[----:B-1----:R0:W-:Y:S10]  /*8c90*/  RED.E.ADD.F32.FTZ.RN.STRONG.GPU [R6.64], R11 ;  /* 0x0000000b0600798e */ /* 0x0021f4000c10e784 */
[----:B------:R-:W-:Y:S05]  /*8ca0*/  @!P0 BRA `(.L_x_4781) ;  /* 0xffffff1000008947 */ /* 0x000fea000383ffff */
[----:B------:R-:W-:Y:S05]  /*8cb0*/  EXIT ;  /* 0x000000000000794d */ /* 0x000fea0003800000 */
.L_x_4731:
[----:B------:R-:W-:Y:S01]  /*8cc0*/  HFMA2.MMA R122, -RZ, RZ, 0, 5.9604644775390625e-08 ;  /* 0x00000001ff7a7435 */ /* 0x000fe200000001ff */
[----:B------:R-:W-:-:S02]  /*8cd0*/  MOV R121, R110 ;  /* 0x0000006e00797202 */ /* 0x000fc40000000f00 */
[----:B------:R-:W-:Y:S02]  /*8ce0*/  MOV R123, RZ ;  /* 0x000000ff007b7202 */ /* 0x000fe40000000f00 */
[----:B------:R-:W-:Y:S02]  /*8cf0*/  MOV R136, 0xffffffff ;  /* 0xffffffff00887802 */ /* 0x000fe40000000f00 */
[----:B------:R-:W-:Y:S02]  /*8d00*/  MOV R108, 0x8d20 ;  /* 0x00008d20006c7802 */ /* 0x000fe40000000f00 */
[----:B-----5:R-:W-:Y:S05]  /*8d10*/  CALL.REL.NOINC `($__internal_191_$__cuda_sm70_shflsync_up) ;  /* 0x00000eb000007944 */ /* 0x020fea0003c00000 */
[----:B-1----:R-:W-:Y:S01]  /*8d20*/  MOV R113, R121 ;  /* 0x0000007900717202 */ /* 0x002fe20000000f00 */
[----:B0-----:R-:W-:Y:S05]  /*8d30*/  BRA `(.L_x_4782) ;  /* 0xffffc55000007947 */ /* 0x001fea000383ffff */
.L_x_4732:
[----:B------:R-:W-:Y:S01]  /*8d40*/  HFMA2.MMA R122, -RZ, RZ, 0, 5.9604644775390625e-08 ;  /* 0x00000001ff7a7435 */ /* 0x000fe200000001ff */
[----:B------:R-:W-:Y:S02]  /*8d50*/  MOV R121, R111 ;  /* 0x0000006f00797202 */ /* 0x000fe40000000f00 */
[----:B------:R-:W-:Y:S02]  /*8d60*/  MOV R123, RZ ;  /* 0x000000ff007b7202 */ /* 0x000fe40000000f00 */
[----:B------:R-:W-:-:S02]  /*8d70*/  MOV R136, 0xffffffff ;  /* 0xffffffff00887802 */ /* 0x000fc40000000f00 */
[----:B------:R-:W-:Y:S02]  /*8d80*/  MOV R108, 0x8da0 ;  /* 0x00008da0006c7802 */ /* 0x000fe40000000f00 */
[----:B01---5:R-:W-:Y:S05]  /*8d90*/  CALL.REL.NOINC `($__internal_191_$__cuda_sm70_shflsync_up) ;  /* 0x00000e3000007944 */ /* 0x023fea0003c00000 */
        /* <DEDUP_REMOVED lines=10> */
[----:B------:R-:W-:Y:S05]  /*8e40*/  CALL.REL.NOINC `($__internal_191_$__cuda_sm70_shflsync_up) ;  /* 0x00000d8000007944 */ /* 0x000fea0003c00000 */
[----:B0-----:R-:W-:Y:S01]  /*8e50*/  HFMA2.MMA R122, -RZ, RZ, 0, 1.1920928955078125e-07 ;  /* 0x00000002ff7a7435 */ /* 0x001fe200000001ff */
[----:B-1----:R-:W-:Y:S02]  /*8e60*/  MOV R110, R121 ;  /* 0x00000079006e7202 */ /* 0x002fe40000000f00 */
[----:B------:R-:W-:Y:S02]  /*8e70*/  MOV R121, R112 ;  /* 0x0000007000797202 */ /* 0x000fe40000000f00 */
[----:B------:R-:W-:Y:S02]  /*8e80*/  MOV R123, RZ ;  /* 0x000000ff007b7202 */ /* 0x000fe40000000f00 */
[----:B------:R-:W-:Y:S02]  /*8e90*/  MOV R136, 0xffffffff ;  /* 0xffffffff00887802 */ /* 0x000fe40000000f00 */
[----:B------:R-:W-:-:S02]  /*8ea0*/  MOV R108, 0x8ec0 ;  /* 0x00008ec0006c7802 */ /* 0x000fc40000000f00 */
[----:B------:R-:W-:Y:S05]  /*8eb0*/  CALL.REL.NOINC `($__internal_191_$__cuda_sm70_shflsync_up) ;  /* 0x00000d1000007944 */ /* 0x000fea0003c00000 */
        /* <DEDUP_REMOVED lines=8> */
[----:B------:R-:W-:Y:S05]  /*8f40*/  CALL.REL.NOINC `($__internal_191_$__cuda_sm70_shflsync_up) ;  /* 0x00000c8000007944 */ /* 0x000fea0003c00000 */
[----:B0-----:R-:W-:Y:S01]  /*8f50*/  HFMA2.MMA R122, -RZ, RZ, 0, 2.384185791015625e-07 ;  /* 0x00000004ff7a7435 */ /* 0x001fe200000001ff */
[----:B-1----:R-:W-:Y:S02]  /*8f60*/  MOV R110, R121 ;  /* 0x00000079006e7202 */ /* 0x002fe40000000f00 */
[----:B------:R-:W-:Y:S02]  /*8f70*/  MOV R121, R112 ;  /* 0x0000007000797202 */ /* 0x000fe40000000f00 */
[----:B------:R-:W-:Y:S02]  /*8f80*/  MOV R123, RZ ;  /* 0x000000ff007b7202 */ /* 0x000fe40000000f00 */
[----:B------:R-:W-:Y:S02]  /*8f90*/  MOV R136, 0xffffffff ;  /* 0xffffffff00887802 */ /* 0x000fe40000000f00 */
[----:B------:R-:W-:Y:S02]  /*8fa0*/  MOV R108, 0x8fc0 ;  /* 0x00008fc0006c7802 */ /* 0x000fe40000000f00 */
[----:B------:R-:W-:Y:S05]  /*8fb0*/  CALL.REL.NOINC `($__internal_191_$__cuda_sm70_shflsync_up) ;  /* 0x00000c1000007944 */ /* 0x000fea0003c00000 */
        /* <DEDUP_REMOVED lines=8> */
[----:B------:R-:W-:Y:S05]  /*9040*/  CALL.REL.NOINC `($__internal_191_$__cuda_sm70_shflsync_up) ;  /* 0x00000b8000007944 */ /* 0x000fea0003c00000 */
[----:B0-----:R-:W-:Y:S01]  /*9050*/  HFMA2.MMA R122, -RZ, RZ, 0, 4.76837158203125e-07 ;  /* 0x00000008ff7a7435 */ /* 0x001fe200000001ff */
[----:B-1----:R-:W-:Y:S02]  /*9060*/  MOV R110, R121 ;  /* 0x00000079006e7202 */ /* 0x002fe40000000f00 */
[----:B------:R-:W-:Y:S02]  /*9070*/  MOV R121, R112 ;  /* 0x0000007000797202 */ /* 0x000fe40000000f00 */
[----:B------:R-:W-:Y:S02]  /*9080*/  MOV R123, RZ ;  /* 0x000000ff007b7202 */ /* 0x000fe40000000f00 */
[----:B------:R-:W-:Y:S02]  /*9090*/  MOV R136, 0xffffffff ;  /* 0xffffffff00887802 */ /* 0x000fe40000000f00 */
[----:B------:R-:W-:Y:S02]  /*90a0*/  MOV R108, 0x90c0 ;  /* 0x000090c0006c7802 */ /* 0x000fe40000000f00 */
[----:B------:R-:W-:Y:S05]  /*90b0*/  CALL.REL.NOINC `($__internal_191_$__cuda_sm70_shflsync_up) ;  /* 0x00000b1000007944 */ /* 0x000fea0003c00000 */
        /* <DEDUP_REMOVED lines=8> */
[----:B------:R-:W-:Y:S05]  /*9140*/  CALL.REL.NOINC `($__internal_191_$__cuda_sm70_shflsync_up) ;  /* 0x00000a8000007944 */ /* 0x000fea0003c00000 */
[----:B0-----:R-:W-:Y:S01]  /*9150*/  HFMA2.MMA R122, -RZ, RZ, 0, 9.5367431640625e-07 ;  /* 0x00000010ff7a7435 */ /* 0x001fe200000001ff */
[----:B-1----:R-:W-:Y:S02]  /*9160*/  MOV R120, R121 ;  /* 0x0000007900787202 */ /* 0x002fe40000000f00 */
[----:B------:R-:W-:Y:S02]  /*9170*/  MOV R121, R112 ;  /* 0x0000007000797202 */ /* 0x000fe40000000f00 */
[----:B------:R-:W-:Y:S02]  /*9180*/  MOV R123, RZ ;  /* 0x000000ff007b7202 */ /* 0x000fe40000000f00 */
[----:B------:R-:W-:Y:S02]  /*9190*/  MOV R136, 0xffffffff ;  /* 0xffffffff00887802 */ /* 0x000fe40000000f00 */
[----:B------:R-:W-:Y:S02]  /*91a0*/  MOV R108, 0x91c0 ;  /* 0x000091c0006c7802 */ /* 0x000fe40000000f00 */
[----:B------:R-:W-:Y:S05]  /*91b0*/  CALL.REL.NOINC `($__internal_191_$__cuda_sm70_shflsync_up) ;  /* 0x00000a1000007944 */ /* 0x000fea0003c00000 */
[----:B-1----:R-:W-:Y:S01]  /*91c0*/  MOV R108, R121 ;  /* 0x00000079006c7202 */ /* 0x002fe20000000f00 */
[----:B0-----:R-:W-:Y:S05]  /*91d0*/  BRA `(.L_x_4783) ;  /* 0xffffc23000007947 */ /* 0x001fea000383ffff */
.L_x_4735:
[----:B------:R-:W-:Y:S01]  /*91e0*/  HFMA2.MMA R122, -RZ, RZ, 0, 5.9604644775390625e-08 ;  /* 0x00000001ff7a7435 */ /* 0x000fe200000001ff */
[----:B------:R-:W-:-:S02]  /*91f0*/  MOV R121, R113 ;  /* 0x0000007100797202 */ /* 0x000fc40000000f00 */
[----:B------:R-:W-:Y:S02]  /*9200*/  MOV R123, RZ ;  /* 0x000000ff007b7202 */ /* 0x000fe40000000f00 */
[----:B------:R-:W-:Y:S02]  /*9210*/  MOV R136, 0xffffffff ;  /* 0xffffffff00887802 */ /* 0x000fe40000000f00 */
[----:B------:R-:W-:Y:S02]  /*9220*/  MOV R108, 0x9240 ;  /* 0x00009240006c7802 */ /* 0x000fe40000000f00 */
[----:B01---5:R-:W-:Y:S05]  /*9230*/  CALL.REL.NOINC `($__internal_191_$__cuda_sm70_shflsync_up) ;  /* 0x0000099000007944 */ /* 0x023fea0003c00000 */
[----:B0-----:R-:W-:Y:S01]  /*9240*/  HFMA2.MMA R122, -RZ, RZ, 0, 5.9604644775390625e-08 ;  /* 0x00000001ff7a7435 */ /* 0x001fe200000001ff */
[----:B-1----:R-:W-:Y:S02]  /*9250*/  MOV R110, R121 ;  /* 0x00000079006e7202 */ /* 0x002fe40000000f00 */
[----:B------:R-:W-:Y:S02]  /*9260*/  MOV R121, R111 ;  /* 0x0000006f00797202 */ /* 0x000fe40000000f00 */
[----:B------:R-:W-:Y:S02]  /*9270*/  MOV R123, RZ ;  /* 0x000000ff007b7202 */ /* 0x000fe40000000f00 */
[----:B------:R-:W-:-:S02]  /*9280*/  MOV R136, 0xffffffff ;  /* 0xffffffff00887802 */ /* 0x000fc40000000f00 */
[----:B------:R-:W-:Y:S02]  /*9290*/  MOV R108, 0x92b0 ;  /* 0x000092b0006c7802 */ /* 0x000fe40000000f00 */
[----:B------:R-:W-:Y:S05]  /*92a0*/  CALL.REL.NOINC `($__internal_191_$__cuda_sm70_shflsync_up) ;  /* 0x0000092000007944 */ /* 0x000fea0003c00000 */
[----:B------:R-:W-:Y:S01]  /*92b0*/  HFMA2.MMA R216, -RZ, RZ, 0, 0 ;  /* 0x00000000ffd87435 */ /* 0x000fe200000001ff */
[----:B------:R-:W-:Y:S02]  /*92c0*/  MOV R112, R110 ;  /* 0x0000006e00707202 */ /* 0x000fe40000000f00 */
[----:B-1----:R-:W-:Y:S02]  /*92d0*/  MOV R113, R121 ;  /* 0x0000007900717202 */ /* 0x002fe40000000f00 */
[----:B------:R-:W-:Y:S02]  /*92e0*/  MOV R217, R134 ;  /* 0x0000008600d97202 */ /* 0x000fe40000000f00 */
[----:B------:R-:W-:Y:S02]  /*92f0*/  MOV R218, 0x1f ;  /* 0x0000001f00da7802 */ /* 0x000fe40000000f00 */
[----:B------:R-:W-:Y:S02]  /*9300*/  MOV R219, 0xffffffff ;  /* 0xffffffff00db7802 */ /* 0x000fe40000000f00 */
[----:B------:R-:W-:-:S02]  /*9310*/  MOV R108, 0x9330 ;  /* 0x00009330006c7802 */ /* 0x000fc40000000f00 */
[----:B0-----:R-:W-:Y:S05]  /*9320*/  CALL.REL.NOINC `($__internal_190_$__cuda_sm70_shflsync_idx_p) ;  /* 0x0000086000007944 */ /* 0x001fea0003c00000 */
[----:B-1----:R-:W-:Y:S01]  /*9330*/  MOV R134, R216 ;  /* 0x000000d800867202 */ /* 0x002fe20000000f00 */
[----:B------:R-:W-:Y:S01]  /*9340*/  HFMA2.MMA R216, -RZ, RZ, 0, 0 ;  /* 0x00000000ffd87435 */ /* 0x000fe200000001ff */
[----:B0-----:R-:W-:-:S02]  /*9350*/  MOV R217, R135 ;  /* 0x0000008700d97202 */ /* 0x001fc40000000f00 */
[----:B------:R-:W-:Y:S02]  /*9360*/  MOV R218, 0x1f ;  /* 0x0000001f00da7802 */ /* 0x000fe40000000f00 */
[----:B------:R-:W-:Y:S02]  /*9370*/  MOV R219, 0xffffffff ;  /* 0xffffffff00db7802 */ /* 0x000fe40000000f00 */
[----:B------:R-:W-:Y:S02]  /*9380*/  MOV R108, 0x93a0 ;  /* 0x000093a0006c7802 */ /* 0x000fe40000000f00 */
[----:B------:R-:W-:Y:S05]  /*9390*/  CALL.REL.NOINC `($__internal_190_$__cuda_sm70_shflsync_idx_p) ;  /* 0x000007f000007944 */ /* 0x000fea0003c00000 */
[----:B-1----:R-:W-:Y:S01]  /*93a0*/  MOV R109, R216 ;  /* 0x000000d8006d7202 */ /* 0x002fe20000000f00 */
[----:B0-----:R-:W-:Y:S05]  /*93b0*/  BRA `(.L_x_4784) ;  /* 0xffffc1c000007947 */ /* 0x001fea000383ffff */
.L_x_4738:
[----:B------:R-:W-:Y:S01]  /*93c0*/  HFMA2.MMA R215, -RZ, RZ, 0, 5.9604644775390625e-08 ;  /* 0x00000001ffd77435 */ /* 0x000fe200000001ff */
[----:B------:R-:W-:Y:S02]  /*93d0*/  MOV R214, R110 ;  /* 0x0000006e00d67202 */ /* 0x000fe40000000f00 */
[----:B------:R-:W-:Y:S02]  /*93e0*/  MOV R216, 0x1f ;  /* 0x0000001f00d87802 */ /* 0x000fe40000000f00 */
[----:B------:R-:W-:-:S02]  /*93f0*/  MOV R217, 0xffffffff ;  /* 0xffffffff00d97802 */ /* 0x000fc40000000f00 */
[----:B------:R-:W-:Y:S02]  /*9400*/  MOV R108, 0x9420 ;  /* 0x00009420006c7802 */ /* 0x000fe40000000f00 */
[----:B------:R-:W-:Y:S05]  /*9410*/  CALL.REL.NOINC `($__internal_189_$__cuda_sm70_shflsync_down) ;  /* 0x0000073000007944 */ /* 0x000fea0003c00000 */
[----:B-1----:R-:W-:Y:S01]  /*9420*/  MOV R213, R214 ;  /* 0x000000d600d57202 */ /* 0x002fe20000000f00 */
[----:B0-----:R-:W-:Y:S05]  /*9430*/  BRA `(.L_x_4785) ;  /* 0xffffc62000007947 */ /* 0x001fea000383ffff */
.L_x_4739:
[----:B------:R-:W-:Y:S01]  /*9440*/  HFMA2.MMA R215, -RZ, RZ, 0, 5.9604644775390625e-08 ;  /* 0x00000001ffd77435 */ /* 0x000fe200000001ff */
[----:B------:R-:W-:Y:S02]  /*9450*/  MOV R214, R111 ;  /* 0x0000006f00d67202 */ /* 0x000fe40000000f00 */
[----:B------:R-:W-:Y:S02]  /*9460*/  MOV R216, 0x1f ;  /* 0x0000001f00d87802 */ /* 0x000fe40000000f00 */
[----:B------:R-:W-:Y:S02]  /*9470*/  MOV R217, 0xffffffff ;  /* 0xffffffff00d97802 */ /* 0x000fe40000000f00 */
[----:B------:R-:W-:Y:S02]  /*9480*/  MOV R108, 0x94a0 ;  /* 0x000094a0006c7802 */ /* 0x000fe40000000f00 */
[----:B01----:R-:W-:Y:S05]  /*9490*/  CALL.REL.NOINC `($__internal_189_$__cuda_sm70_shflsync_down) ;  /* 0x000006b000007944 */ /* 0x003fea0003c00000 */
        /* <DEDUP_REMOVED lines=9> */
[----:B------:R-:W-:Y:S05]  /*9530*/  CALL.REL.NOINC `($__internal_189_$__cuda_sm70_shflsync_down) ;  /* 0x0000061000007944 */ /* 0x000fea0003c00000 */
[----:B0-----:R-:W-:Y:S01]  /*9540*/  HFMA2.MMA R215, -RZ, RZ, 0, 1.1920928955078125e-07 ;  /* 0x00000002ffd77435 */ /* 0x001fe200000001ff */
[----:B-1----:R-:W-:Y:S02]  /*9550*/  MOV R110, R214 ;  /* 0x000000d6006e7202 */ /* 0x002fe40000000f00 */
[----:B------:R-:W-:-:S02]  /*9560*/  MOV R214, R111 ;  /* 0x0000006f00d67202 */ /* 0x000fc40000000f00 */
[----:B------:R-:W-:Y:S02]  /*9570*/  MOV R216, 0x1f ;  /* 0x0000001f00d87802 */ /* 0x000fe40000000f00 */
[----:B------:R-:W-:Y:S02]  /*9580*/  MOV R217, 0xffffffff ;  /* 0xffffffff00d97802 */ /* 0x000fe40000000f00 */
[----:B------:R-:W-:Y:S02]  /*9590*/  MOV R108, 0x95b0 ;  /* 0x000095b0006c7802 */ /* 0x000fe40000000f00 */
[----:B------:R-:W-:Y:S05]  /*95a0*/  CALL.REL.NOINC `($__internal_189_$__cuda_sm70_shflsync_down) ;  /* 0x000005a000007944 */ /* 0x000fea0003c00000 */
[----:B-1----:R-:W-:Y:S01]  /*95b0*/  @!P3 FFMA.FTZ R111, R213, R214, R111 ;  /* 0x000000d6d56fb223 */ /* 0x002fe2000001006f */
[----:B0-----:R-:W-:Y:S01]  /*95c0*/  HFMA2.MMA R215, -RZ, RZ, 0, 2.384185791015625e-07 ;  /* 0x00000004ffd77435 */ /* 0x001fe200000001ff */
[----:B------:R-:W-:Y:S01]  /*95d0*/  @!P3 FMUL.FTZ R213, R110, R213 ;  /* 0x000000d56ed5b220 */ /* 0x000fe20000410000 */
[----:B------:R-:W-:Y:S02]  /*95e0*/  MOV R216, 0x1f ;  /* 0x0000001f00d87802 */ /* 0x000fe40000000f00 */
[----:B------:R-:W-:Y:S02]  /*95f0*/  MOV R217, 0xffffffff ;  /* 0xffffffff00d97802 */ /* 0x000fe40000000f00 */
[----:B------:R-:W-:-:S02]  /*9600*/  MOV R214, R213 ;  /* 0x000000d500d67202 */ /* 0x000fc40000000f00 */
[----:B------:R-:W-:Y:S02]  /*9610*/  MOV R108, 0x9630 ;  /* 0x00009630006c7802 */ /* 0x000fe40000000f00 */
[----:B------:R-:W-:Y:S05]  /*9620*/  CALL.REL.NOINC `($__internal_189_$__cuda_sm70_shflsync_down) ;  /* 0x0000052000007944 */ /* 0x000fea0003c00000 */
[----:B0-----:R-:W-:Y:S01]  /*9630*/  HFMA2.MMA R215, -RZ, RZ, 0, 2.384185791015625e-07 ;  /* 0x00000004ffd77435 */ /* 0x001fe200000001ff */
[----:B-1----:R-:W-:Y:S02]  /*9640*/  MOV R110, R214 ;  /* 0x000000d6006e7202 */ /* 0x002fe40000000f00 */
[----:B------:R-:W-:Y:S02]  /*9650*/  MOV R214, R111 ;  /* 0x0000006f00d67202 */ /* 0x000fe40000000f00 */
[----:B------:R-:W-:Y:S02]  /*9660*/  MOV R216, 0x1f ;  /* 0x0000001f00d87802 */ /* 0x000fe40000000f00 */
[----:B------:R-:W-:Y:S02]  /*9670*/  MOV R217, 0xffffffff ;  /* 0xffffffff00d97802 */ /* 0x000fe40000000f00 */
[----:B------:R-:W-:Y:S02]  /*9680*/  MOV R108, 0x96a0 ;  /* 0x000096a0006c7802 */ /* 0x000fe40000000f00 */
[----:B------:R-:W-:Y:S05]  /*9690*/  CALL.REL.NOINC `($__internal_189_$__cuda_sm70_shflsync_down) ;  /* 0x000004b000007944 */ /* 0x000fea0003c00000 */
[----:B-1----:R-:W-:Y:S01]  /*96a0*/  @!P2 FFMA.FTZ R111, R213, R214, R111 ;  /* 0x000000d6d56fa223 */ /* 0x002fe2000001006f */
[----:B0-----:R-:W-:Y:S01]  /*96b0*/  HFMA2.MMA R215, -RZ, RZ, 0, 4.76837158203125e-07 ;  /* 0x00000008ffd77435 */ /* 0x001fe200000001ff */
[----:B------:R-:W-:Y:S01]  /*96c0*/  @!P2 FMUL.FTZ R213, R110, R213 ;  /* 0x000000d56ed5a220 */ /* 0x000fe20000410000 */
[----:B------:R-:W-:-:S02]  /*96d0*/  MOV R216, 0x1f ;  /* 0x0000001f00d87802 */ /* 0x000fc40000000f00 */
[----:B------:R-:W-:Y:S02]  /*96e0*/  MOV R217, 0xffffffff ;  /* 0xffffffff00d97802 */ /* 0x000fe40000000f00 */
[----:B------:R-:W-:Y:S02]  /*96f0*/  MOV R214, R213 ;  /* 0x000000d500d67202 */ /* 0x000fe40000000f00 */
[----:B------:R-:W-:Y:S02]  /*9700*/  MOV R108, 0x9720 ;  /* 0x00009720006c7802 */ /* 0x000fe40000000f00 */
[----:B------:R-:W-:Y:S05]  /*9710*/  CALL.REL.NOINC `($__internal_189_$__cuda_sm70_shflsync_down) ;  /* 0x0000043000007944 */ /* 0x000fea0003c00000 */
[----:B0-----:R-:W-:Y:S01]  /*9720*/  HFMA2.MMA R215, -RZ, RZ, 0, 4.76837158203125e-07 ;  /* 0x00000008ffd77435 */ /* 0x001fe200000001ff */
[----:B-1----:R-:W-:Y:S02]  /*9730*/  MOV R110, R214 ;  /* 0x000000d6006e7202 */ /* 0x002fe40000000f00 */
[----:B------:R-:W-:Y:S02]  /*9740*/  MOV R214, R111 ;  /* 0x0000006f00d67202 */ /* 0x000fe40000000f00 */
[----:B------:R-:W-:Y:S02]  /*9750*/  MOV R216, 0x1f ;  /* 0x0000001f00d87802 */ /* 0x000fe40000000f00 */
[----:B------:R-:W-:-:S02]  /*9760*/  MOV R217, 0xffffffff ;  /* 0xffffffff00d97802 */ /* 0x000fc40000000f00 */
[----:B------:R-:W-:Y:S02]  /*9770*/  MOV R108, 0x9790 ;  /* 0x00009790006c7802 */ /* 0x000fe40000000f00 */
[----:B------:R-:W-:Y:S05]  /*9780*/  CALL.REL.NOINC `($__internal_189_$__cuda_sm70_shflsync_down) ;  /* 0x000003c000007944 */ /* 0x000fea0003c00000 */
[----:B-1----:R-:W-:Y:S01]  /*9790*/  @!P1 FFMA.FTZ R111, R213, R214, R111 ;  /* 0x000000d6d56f9223 */ /* 0x002fe2000001006f */
[----:B0-----:R-:W-:Y:S01]  /*97a0*/  HFMA2.MMA R215, -RZ, RZ, 0, 9.5367431640625e-07 ;  /* 0x00000010ffd77435 */ /* 0x001fe200000001ff */
[----:B------:R-:W-:Y:S01]  /*97b0*/  @!P1 FMUL.FTZ R213, R110, R213 ;  /* 0x000000d56ed59220 */ /* 0x000fe20000410000 */
[----:B------:R-:W-:Y:S02]  /*97c0*/  MOV R216, 0x1f ;  /* 0x0000001f00d87802 */ /* 0x000fe40000000f00 */
[----:B------:R-:W-:Y:S02]  /*97d0*/  MOV R217, 0xffffffff ;  /* 0xffffffff00d97802 */ /* 0x000fe40000000f00 */
[----:B------:R-:W-:Y:S02]  /*97e0*/  MOV R214, R213 ;  /* 0x000000d500d67202 */ /* 0x000fe40000000f00 */
[----:B------:R-:W-:Y:S02]  /*97f0*/  MOV R108, 0x9810 ;  /* 0x00009810006c7802 */ /* 0x000fe40000000f00 */
[----:B------:R-:W-:Y:S05]  /*9800*/  CALL.REL.NOINC `($__internal_189_$__cuda_sm70_shflsync_down) ;  /* 0x0000034000007944 */ /* 0x000fea0003c00000 */
[----:B0-----:R-:W-:Y:S01]  /*9810*/  HFMA2.MMA R215, -RZ, RZ, 0, 9.5367431640625e-07 ;  /* 0x00000010ffd77435 */ /* 0x001fe200000001ff */
[----:B-1----:R-:W-:-:S02]  /*9820*/  MOV R110, R214 ;  /* 0x000000d6006e7202 */ /* 0x002fc40000000f00 */
[----:B------:R-:W-:Y:S02]  /*9830*/  MOV R214, R111 ;  /* 0x0000006f00d67202 */ /* 0x000fe40000000f00 */
[----:B------:R-:W-:Y:S02]  /*9840*/  MOV R216, 0x1f ;  /* 0x0000001f00d87802 */ /* 0x000fe40000000f00 */
[----:B------:R-:W-:Y:S02]  /*9850*/  MOV R217, 0xffffffff ;  /* 0xffffffff00d97802 */ /* 0x000fe40000000f00 */
[----:B------:R-:W-:Y:S02]  /*9860*/  MOV R108, 0x9880 ;  /* 0x00009880006c7802 */ /* 0x000fe40000000f00 */
[----:B------:R-:W-:Y:S05]  /*9870*/  CALL.REL.NOINC `($__internal_189_$__cuda_sm70_shflsync_down) ;  /* 0x000002d000007944 */ /* 0x000fea0003c00000 */
[----:B-1----:R-:W-:Y:S01]  /*9880*/  @!P0 FFMA.FTZ R111, R213, R214, R111 ;  /* 0x000000d6d56f8223 */ /* 0x002fe2000001006f */
[----:B0-----:R-:W-:Y:S01]  /*9890*/  HFMA2.MMA R216, -RZ, RZ, 0, 0 ;  /* 0x00000000ffd87435 */ /* 0x001fe200000001ff */
[----:B------:R-:W-:Y:S01]  /*98a0*/  @!P0 FMUL.FTZ R213, R110, R213 ;  /* 0x000000d56ed58220 */ /* 0x000fe20000410000 */
[----:B------:R-:W-:Y:S02]  /*98b0*/  MOV R218, 0x1f ;  /* 0x0000001f00da7802 */ /* 0x000fe40000000f00 */
[----:B------:R-:W-:-:S02]  /*98c0*/  MOV R219, 0xffffffff ;  /* 0xffffffff00db7802 */ /* 0x000fc40000000f00 */
[----:B------:R-:W-:Y:S02]  /*98d0*/  MOV R217, R213 ;  /* 0x000000d500d97202 */ /* 0x000fe40000000f00 */
[----:B------:R-:W-:Y:S02]  /*98e0*/  MOV R108, 0x9900 ;  /* 0x00009900006c7802 */ /* 0x000fe40000000f00 */
[----:B------:R-:W-:Y:S05]  /*98f0*/  CALL.REL.NOINC `($__internal_190_$__cuda_sm70_shflsync_idx_p) ;  /* 0x0000029000007944 */ /* 0x000fea0003c00000 */
[----:B-1----:R-:W-:Y:S01]  /*9900*/  MOV R110, R216 ;  /* 0x000000d8006e7202 */ /* 0x002fe20000000f00 */
[----:B------:R-:W-:Y:S01]  /*9910*/  HFMA2.MMA R216, -RZ, RZ, 0, 0 ;  /* 0x00000000ffd87435 */ /* 0x000fe200000001ff */
[----:B0-----:R-:W-:Y:S02]  /*9920*/  MOV R217, R111 ;  /* 0x0000006f00d97202 */ /* 0x001fe40000000f00 */
[----:B------:R-:W-:Y:S02]  /*9930*/  MOV R218, 0x1f ;  /* 0x0000001f00da7802 */ /* 0x000fe40000000f00 */
[----:B------:R-:W-:Y:S02]  /*9940*/  MOV R219, 0xffffffff ;  /* 0xffffffff00db7802 */ /* 0x000fe40000000f00 */
[----:B------:R-:W-:-:S02]  /*9950*/  MOV R108, 0x9970 ;  /* 0x00009970006c7802 */ /* 0x000fc40000000f00 */
[----:B------:R-:W-:Y:S05]  /*9960*/  CALL.REL.NOINC `($__internal_190_$__cuda_sm70_shflsync_idx_p) ;  /* 0x0000022000007944 */ /* 0x000fea0003c00000 */
[----:B------:R-:W-:Y:S01]  /*9970*/  HFMA2.MMA R215, -RZ, RZ, 0, 5.9604644775390625e-08 ;  /* 0x00000001ffd77435 */ /* 0x000fe200000001ff */
[----:B-1----:R-:W-:-:S02]  /*9980*/  MOV R212, R216 ;  /* 0x000000d800d47202 */ /* 0x002fc40000000f00 */
[----:B------:R-:W-:Y:S02]  /*9990*/  MOV R210, R110 ;  /* 0x0000006e00d27202 */ /* 0x000fe40000000f00 */
[----:B------:R-:W-:Y:S02]  /*99a0*/  MOV R214, R213 ;  /* 0x000000d500d67202 */ /* 0x000fe40000000f00 */
[----:B------:R-:W-:Y:S02]  /*99b0*/  MOV R216, 0x1f ;  /* 0x0000001f00d87802 */ /* 0x000fe40000000f00 */
[----:B0-----:R-:W-:Y:S02]  /*99c0*/  MOV R217, 0xffffffff ;  /* 0xffffffff00d97802 */ /* 0x001fe40000000f00 */
[----:B------:R-:W-:Y:S02]  /*99d0*/  MOV R108, 0x99f0 ;  /* 0x000099f0006c7802 */ /* 0x000fe40000000f00 */
[----:B------:R-:W-:Y:S05]  /*99e0*/  CALL.REL.NOINC `($__internal_189_$__cuda_sm70_shflsync_down) ;  /* 0x0000016000007944 */ /* 0x000fea0003c00000 */
[----:B0-----:R-:W-:Y:S01]  /*99f0*/  HFMA2.MMA R215, -RZ, RZ, 0, 5.9604644775390625e-08 ;  /* 0x00000001ffd77435 */ /* 0x001fe200000001ff */
[----:B-1----:R-:W-:Y:S02]  /*9a00*/  MOV R110, R214 ;  /* 0x000000d6006e7202 */ /* 0x002fe40000000f00 */
[----:B------:R-:W-:-:S02]  /*9a10*/  MOV R214, R111 ;  /* 0x0000006f00d67202 */ /* 0x000fc40000000f00 */
[----:B------:R-:W-:Y:S02]  /*9a20*/  MOV R216, 0x1f ;  /* 0x0000001f00d87802 */ /* 0x000fe40000000f00 */
[----:B------:R-:W-:Y:S02]  /*9a30*/  MOV R217, 0xffffffff ;  /* 0xffffffff00d97802 */ /* 0x000fe40000000f00 */
[----:B------:R-:W-:Y:S02]  /*9a40*/  MOV R108, 0x9a60 ;  /* 0x00009a60006c7802 */ /* 0x000fe40000000f00 */
[----:B------:R-:W-:Y:S05]  /*9a50*/  CALL.REL.NOINC `($__internal_189_$__cuda_sm70_shflsync_down) ;  /* 0x000000f000007944 */ /* 0x000fea0003c00000 */
[----:B0-----:R-:W-:Y:S01]  /*9a60*/  HFMA2.MMA R216, -RZ, RZ, 0, 0 ;  /* 0x00000000ffd87435 */ /* 0x001fe200000001ff */
[----:B------:R-:W-:Y:S02]  /*9a70*/  MOV R213, R110 ;  /* 0x0000006e00d57202 */ /* 0x000fe40000000f00 */
[----:B------:R-:W-:Y:S02]  /*9a80*/  MOV R217, R112 ;  /* 0x0000007000d97202 */ /* 0x000fe40000000f00 */
[----:B------:R-:W-:Y:S02]  /*9a90*/  MOV R218, 0x1f ;  /* 0x0000001f00da7802 */ /* 0x000fe40000000f00 */
[----:B------:R-:W-:-:S02]  /*9aa0*/  MOV R219, 0xffffffff ;  /* 0xffffffff00db7802 */ /* 0x000fc40000000f00 */
[----:B------:R-:W-:Y:S02]  /*9ab0*/  MOV R108, 0x9ad0 ;  /* 0x00009ad0006c7802 */ /* 0x000fe40000000f00 */
[----:B-1----:R-:W-:Y:S05]  /*9ac0*/  CALL.REL.NOINC `($__internal_190_$__cuda_sm70_shflsync_idx_p) ;  /* 0x000000c000007944 */ /* 0x002fea0003c00000 */
[----:B-1----:R-:W-:Y:S01]  /*9ad0*/  MOV R215, R216 ;  /* 0x000000d800d77202 */ /* 0x002fe20000000f00 */
[----:B------:R-:W-:Y:S01]  /*9ae0*/  HFMA2.MMA R216, -RZ, RZ, 0, 0 ;  /* 0x00000000ffd87435 */ /* 0x000fe200000001ff */
[----:B0-----:R-:W-:Y:S02]  /*9af0*/  MOV R217, R113 ;  /* 0x0000007100d97202 */ /* 0x001fe40000000f00 */
[----:B------:R-:W-:Y:S02]  /*9b00*/  MOV R218, 0x1f ;  /* 0x0000001f00da7802 */ /* 0x000fe40000000f00 */
[----:B------:R-:W-:Y:S02]  /*9b10*/  MOV R219, 0xffffffff ;  /* 0xffffffff00db7802 */ /* 0x000fe40000000f00 */
[----:B------:R-:W-:Y:S02]  /*9b20*/  MOV R108, 0x9b40 ;  /* 0x00009b40006c7802 */ /* 0x000fe40000000f00 */
[----:B------:R-:W-:Y:S05]  /*9b30*/  CALL.REL.NOINC `($__internal_190_$__cuda_sm70_shflsync_idx_p) ;  /* 0x0000005000007944 */ /* 0x000fea0003c00000 */
[----:B01----:R-:W-:Y:S05]  /*9b40*/  BRA `(.L_x_4786) ;  /* 0xffffc0b000007947 */ /* 0x003fea000383ffff */
        .weak           $__internal_189_$__cuda_sm70_shflsync_down
        .type           $__internal_189_$__cuda_sm70_shflsync_down,@function
        .size           $__internal_189_$__cuda_sm70_shflsync_down,($__internal_190_$__cuda_sm70_shflsync_idx_p - $__internal_189_$__cuda_sm70_shflsync_down)
$__internal_189_$__cuda_sm70_shflsync_down:
[----:B------:R-:W-:Y:S01]  /*9b50*/  HFMA2.MMA R109, -RZ, RZ, 0, 0 ;  /* 0x00000000ff6d7435 */ /* 0x000fe200000001ff */
[----:B------:R-:W-:Y:S04]  /*9b60*/  WARPSYNC R217 ;  /* 0x000000d900007348 */ /* 0x000fe80003800000 */
[----:B------:R0:W1:Y:S01]  /*9b70*/  SHFL.DOWN PT, R214, R214, R215, R216 ;  /* 0x080000d7d6d67389 */ /* 0x00006200000e00d8 */
[----:B------:R-:W-:Y:S05]  /*9b80*/  RET.REL.NODEC R108 `(_Z25selective_scan_bwd_kernelI32Selective_Scan_bwd_kernel_traitsILi64ELi16ELb1ELb1ELb1ELb1ELb1EffEEv12SSMParamsBwd) ;  /* 0xffff64706c007950 */ /* 0x000fea0003c3ffff */
        .weak           $__internal_190_$__cuda_sm70_shflsync_idx_p
        .type           $__internal_190_$__cuda_sm70_shflsync_idx_p,@function
        .size           $__internal_190_$__cuda_sm70_shflsync_idx_p,($__internal_191_$__cuda_sm70_shflsync_up - $__internal_190_$__cuda_sm70_shflsync_idx_p)
$__internal_190_$__cuda_sm70_shflsync_idx_p:
[----:B------:R-:W-:Y:S01]  /*9b90*/  MOV R109, 0x0 ;  /* 0x00000000006d7802 */ /* 0x000fe20000000f00 */
[----:B------:R-:W-:Y:S04]  /*9ba0*/  WARPSYNC R219 ;  /* 0x000000db00007348 */ /* 0x000fe80003800000 */
[----:B------:R0:W1:Y:S01]  /*9bb0*/  SHFL.IDX PT, R216, R217, R216, R218 ;  /* 0x000000d8d9d87389 */ /* 0x00006200000e00da */
[----:B------:R-:W-:Y:S05]  /*9bc0*/  RET.REL.NODEC R108 `(_Z25selective_scan_bwd_kernelI32Selective_Scan_bwd_kernel_traitsILi64ELi16ELb1ELb1ELb1ELb1ELb1EffEEv12SSMParamsBwd) ;  /* 0xffff64306c007950 */ /* 0x000fea0003c3ffff */
        .weak           $__internal_191_$__cuda_sm70_shflsync_up
        .type           $__internal_191_$__cuda_sm70_shflsync_up,@function
        .size           $__internal_191_$__cuda_sm70_shflsync_up,(.L_x_9007 - $__internal_191_$__cuda_sm70_shflsync_up)
$__internal_191_$__cuda_sm70_shflsync_up:
[----:B------:R-:W-:Y:S01]  /*9bd0*/  HFMA2.MMA R109, -RZ, RZ, 0, 0 ;  /* 0x00000000ff6d7435 */ /* 0x000fe200000001ff */
[----:B------:R-:W-:Y:S04]  /*9be0*/  WARPSYNC R136 ;  /* 0x0000008800007348 */ /* 0x000fe80003800000 */
[----:B------:R0:W1:Y:S01]  /*9bf0*/  SHFL.UP PT, R121, R121, R122, R123 ;  /* 0x0400007a79797389 */ /* 0x00006200000e007b */
[----:B------:R-:W-:Y:S05]  /*9c00*/  RET.REL.NODEC R108 `(_Z25selective_scan_bwd_kernelI32Selective_Scan_bwd_kernel_traitsILi64ELi16ELb1ELb1ELb1ELb1ELb1EffEEv12SSMParamsBwd) ;  /* 0xffff63f06c007950 */ /* 0x000fea0003c3ffff */
.L_x_4787:
        /* <DEDUP_REMOVED lines=15> */
.L_x_9007:


//--------------------- .text._Z25selective_scan_bwd_kernelI32Selective_Scan_bwd_kernel_traitsILi32ELi16ELb0ELb0ELb0ELb0ELb0EffEEv12SSMParamsBwd --------------------------
	.section	.text._Z25selective_scan_bwd_kernelI32Selective_Scan_bwd_kernel_traitsILi32ELi16ELb0ELb0ELb0ELb0ELb0EffEEv12SSMParamsBwd,"ax",@progbits
	.sectioninfo	@"SHI_REGISTERS=233"
	.align	128
        .global         _Z25selective_scan_bwd_kernelI32Selective_Scan_bwd_kernel_traitsILi32ELi16ELb0ELb0ELb0ELb0ELb0EffEEv12SSMParamsBwd
        .type           _Z25selective_scan_bwd_kernelI32Selective_Scan_bwd_kernel_traitsILi32ELi16ELb0ELb0ELb0ELb0ELb0EffEEv12SSMParamsBwd,@function
        .size           _Z25selective_scan_bwd_kernelI32Selective_Scan_bwd_kernel_traitsILi32ELi16ELb0ELb0ELb0ELb0ELb0EffEEv12SSMParamsBwd,(.L_x_9072 - _Z25selective_scan_bwd_kernelI32Selective_Scan_bwd_kernel_traitsILi32ELi16ELb0ELb0ELb0ELb0ELb0EffEEv12SSMParamsBwd)
        .other          _Z25selective_scan_bwd_kernelI32Selective_Scan_bwd_kernel_traitsILi32ELi16ELb0ELb0ELb0ELb0ELb0EffEEv12SSMParamsBwd,@"STO_CUDA_ENTRY STV_DEFAULT"
_Z25selective_scan_bwd_kernelI32Selective_Scan_bwd_kernel_traitsILi32ELi16ELb0ELb0ELb0ELb0ELb0EffEEv12SSMParamsBwd:
.text._Z25selective_scan_bwd_kernelI32Selective_Scan_bwd_kernel_traitsILi32ELi16ELb0ELb0ELb0ELb0ELb0EffEEv12SSMParamsBwd:
[----:B------:R-:W-:Y:S02]  /*0000*/  MOV R1, c[0x0][0x28] ;  /* 0x00000a0000017a02 */ /* 0x000fe40000000f00 */
[----:B------:R-:W0:Y:S01]  /*0010*/  S2R R154, SR_CTAID.Y ;  /* 0x00000000009a7919 */ /* 0x000e220000002600 */
[----:B------:R-:W-:Y:S01]  /*0020*/  ISETP.NE.U32.AND P0, PT, RZ, c[0x0][0x238], PT ;  /* 0x00008e00ff007a0c */ /* 0x000fe20003f05070 */
[----:B------:R-:W-:Y:S01]  /*0030*/  HFMA2.MMA R152, -RZ, RZ, 0, 0 ;  /* 0x00000000ff987435 */ /* 0x000fe200000001ff */
[----:B------:R-:W-:Y:S01]  /*0040*/  ISETP.NE.U32.AND P1, PT, RZ, c[0x0][0x250], PT ;  /* 0x00009400ff007a0c */ /* 0x000fe20003f25070 */
[----:B------:R-:W1:Y:S01]  /*0050*/  S2R R149, SR_CTAID.X ;  /* 0x0000000000957919 */ /* 0x000e620000002500 */
[----:B------:R-:W-:Y:S01]  /*0060*/  ISETP.NE.AND.EX P0, PT, RZ, c[0x0][0x23c], PT, P0 ;  /* 0x00008f00ff007a0c */ /* 0x000fe20003f05300 */
[----:B------:R-:W-:Y:S01]  /*0070*/  ULDC.64 UR6, c[0x0][0x118] ;  /* 0x0000460000067ab9 */ /* 0x000fe20000000a00 */
[----:B------:R-:W-:Y:S02]  /*0080*/  ISETP.NE.AND.EX P1, PT, RZ, c[0x0][0x254], PT, P1 ;  /* 0x00009500ff007a0c */ /* 0x000fe40003f25310 */
[----:B------:R-:W-:Y:S02]  /*0090*/  MOV R151, RZ ;  /* 0x000000ff00977202 */ /* 0x000fe40000000f00 */
[----:B0-----:R-:W-:-:S07]  /*00a0*/  SHF.R.S32.HI R153, RZ, 0x1f, R154 ;  /* 0x0000001fff997819 */ /* 0x001fce000001149a */
[C---:B------:R-:W-:Y:S02]  /*00b0*/  @P0 LEA R8, P2, R154.reuse, c[0x0][0x238], 0x2 ;  /* 0x00008e009a080a11 */ /* 0x040fe400078410ff */
[----:B-1----:R-:W-:Y:S02]  /*00c0*/  SHF.R.S32.HI R147, RZ, 0x1f, R149 ;  /* 0x0000001fff937819 */ /* 0x002fe40000011495 */
[C---:B------:R-:W-:Y:S02]  /*00d0*/  @P1 LEA R10, P3, R154.reuse, c[0x0][0x250], 0x2 ;  /* 0x000094009a0a1a11 */ /* 0x040fe400078610ff */
[C-C-:B------:R-:W-:Y:S01]  /*00e0*/  @P0 LEA.HI.X R9, R154.reuse, c[0x0][0x23c], R153.reuse, 0x2, P2 ;  /* 0x00008f009a090a11 */ /* 0x140fe200010f1499 */
[C---:B------:R-:W-:Y:S01]  /*00f0*/  IMAD R0, R147.reuse, c[0x0][0x1d0], RZ ;  /* 0x0000740093007a24 */ /* 0x040fe200078e02ff */
[----:B------:R-:W-:Y:S01]  /*0100*/  @P1 LEA.HI.X R11, R154, c[0x0][0x254], R153, 0x2, P3 ;  /* 0x000095009a0b1a11 */ /* 0x000fe200018f1499 */
[----:B------:R-:W-:Y:S02]  /*0110*/  IMAD R12, R147, c[0x0][0x1e0], RZ ;  /* 0x00007800930c7a24 */ /* 0x000fe400078e02ff */
[----:B------:R0:W5:Y:S01]  /*0120*/  @P0 LDG.E R152, [R8.64] ;  /* 0x0000000608980981 */ /* 0x000162000c1e1900 */
[----:B------:R-:W-:-:S03]  /*0130*/  IMAD.WIDE.U32 R2, R149, c[0x0][0x1d0], RZ ;  /* 0x0000740095027a25 */ /* 0x000fc600078e00ff */
[----:B------:R1:W5:Y:S01]  /*0140*/  @P1 LDG.E R151, [R10.64] ;  /* 0x000000060a971981 */ /* 0x000362000c1e1900 */
[----:B------:R-:W-:Y:S01]  /*0150*/  IMAD R14, R147, c[0x0][0x278], RZ ;  /* 0x00009e00930e7a24 */ /* 0x000fe200078e02ff */
[----:B------:R-:W-:Y:S01]  /*0160*/  ISETP.NE.U32.AND P0, PT, RZ, c[0x0][0x260], PT ;  /* 0x00009800ff007a0c */ /* 0x000fe20003f05070 */
[C---:B------:R-:W-:Y:S01]  /*0170*/  IMAD R13, R149.reuse, c[0x0][0x1d4], R0 ;  /* 0x00007500950d7a24 */ /* 0x040fe200078e0200 */
[----:B------:R-:W-:Y:S01]  /*0180*/  HFMA2.MMA R148, -RZ, RZ, 0, 0 ;  /* 0x00000000ff947435 */ /* 0x000fe200000001ff */
[----:B------:R-:W-:Y:S01]  /*0190*/  IMAD.WIDE.U32 R4, R149, c[0x0][0x1e0], RZ ;  /* 0x0000780095047a25 */ /* 0x000fe200078e00ff */
[----:B0-----:R-:W-:Y:S02]  /*01a0*/  MOV R8, c[0x0][0x174] ;  /* 0x00005d0000087a02 */ /* 0x001fe40000000f00 */
[----:B------:R-:W-:Y:S01]  /*01b0*/  IADD3 R3, R3, R13, RZ ;  /* 0x0000000d03037210 */ /* 0x000fe20007ffe0ff */
[C---:B------:R-:W-:Y:S01]  /*01c0*/  IMAD R9, R149.reuse, c[0x0][0x1e4], R12 ;  /* 0x0000790095097a24 */ /* 0x040fe200078e020c */
[----:B------:R-:W-:Y:S01]  /*01d0*/  SHF.L.U32 R150, R8, 0x9, RZ ;  /* 0x0000000908967819 */ /* 0x000fe200000006ff */
[----:B------:R-:W-:Y:S01]  /*01e0*/  IMAD.WIDE.U32 R6, R149, c[0x0][0x278], RZ ;  /* 0x00009e0095067a25 */ /* 0x000fe200078e00ff */
[----:B------:R-:W-:-:S02]  /*01f0*/  ISETP.NE.AND.EX P0, PT, RZ, c[0x0][0x264], PT, P0 ;  /* 0x00009900ff007a0c */ /* 0x000fc40003f05300 */
[----:B------:R-:W-:Y:S01]  /*0200*/  IADD3 R5, R5, R9, RZ ;  /* 0x0000000905057210 */ /* 0x000fe20007ffe0ff */
[----:B-1----:R-:W-:Y:S01]  /*0210*/  IMAD R11, R149, c[0x0][0x27c], R14 ;  /* 0x00009f00950b7a24 */ /* 0x002fe200078e020e */
[----:B------:R-:W-:Y:S01]  /*0220*/  IADD3 R9, R150, -0x200, RZ ;  /* 0xfffffe0096097810 */ /* 0x000fe20007ffe0ff */
[----:B------:R-:W-:Y:S01]  /*0230*/  IMAD R13, R153, c[0x0][0x1e8], RZ ;  /* 0x00007a00990d7a24 */ /* 0x000fe200078e02ff */
[----:B------:R-:W-:Y:S01]  /*0240*/  ISETP.GE.AND P3, PT, R8, 0x1, PT ;  /* 0x000000010800780c */ /* 0x000fe20003f66270 */
[C---:B------:R-:W-:Y:S01]  /*0250*/  IMAD.WIDE.U32 R2, R154.reuse, c[0x0][0x1d8], R2 ;  /* 0x000076009a027a25 */ /* 0x040fe200078e0002 */
[----:B------:R-:W-:Y:S02]  /*0260*/  IADD3 R7, R7, R11, RZ ;  /* 0x0000000b07077210 */ /* 0x000fe40007ffe0ff */
[----:B------:R-:W-:Y:S01]  /*0270*/  MOV R145, RZ ;  /* 0x000000ff00917202 */ /* 0x000fe20000000f00 */
[----:B------:R-:W-:Y:S01]  /*0280*/  IMAD R11, R153, c[0x0][0x1d8], RZ ;  /* 0x00007600990b7a24 */ /* 0x000fe200078e02ff */
[----:B------:R-:W-:Y:S01]  /*0290*/  IADD3 R143, P1, R9, R2, RZ ;  /* 0x00000002098f7210 */ /* 0x000fe20007f3e0ff */
[----:B------:R-:W-:-:S04]  /*02a0*/  IMAD.WIDE.U32 R4, R154, c[0x0][0x1e8], R4 ;  /* 0x00007a009a047a25 */ /* 0x000fc800078e0004 */
[C---:B------:R-:W-:Y:S01]  /*02b0*/  IMAD R0, R154.reuse, c[0x0][0x1dc], R11 ;  /* 0x000077009a007a24 */ /* 0x040fe200078e020b */
[----:B------:R-:W-:Y:S01]  /*02c0*/  SHF.R.S32.HI R11, RZ, 0x1f, R9 ;  /* 0x0000001fff0b7819 */ /* 0x000fe20000011409 */
[C---:B------:R-:W-:Y:S01]  /*02d0*/  IMAD R13, R154.reuse, c[0x0][0x1ec], R13 ;  /* 0x00007b009a0d7a24 */ /* 0x040fe200078e020d */
[----:B------:R-:W-:Y:S01]  /*02e0*/  IADD3 R141, P2, R9, R4, RZ ;  /* 0x00000004098d7210 */ /* 0x000fe20007f5e0ff */
[----:B------:R-:W-:Y:S01]  /*02f0*/  IMAD R15, R153, c[0x0][0x280], RZ ;  /* 0x0000a000990f7a24 */ /* 0x000fe200078e02ff */
[C---:B------:R-:W-:Y:S01]  /*0300*/  IADD3.X R2, R11.reuse, R3, R0, P1, !PT ;  /* 0x000000030b027210 */ /* 0x040fe20000ffe400 */
[C---:B------:R-:W-:Y:S01]  /*0310*/  IMAD.WIDE.U32 R6, R154.reuse, c[0x0][0x280], R6 ;  /* 0x0000a0009a067a25 */ /* 0x040fe200078e0006 */
[----:B------:R-:W-:Y:S02]  /*0320*/  IADD3.X R4, R11, R5, R13, P2, !PT ;  /* 0x000000050b047210 */ /* 0x000fe400017fe40d */
[----:B------:R-:W-:Y:S01]  /*0330*/  ISETP.NE.U32.AND P1, PT, RZ, c[0x0][0x328], PT ;  /* 0x0000ca00ff007a0c */ /* 0x000fe20003f25070 */
[----:B------:R-:W-:Y:S01]  /*0340*/  IMAD R15, R154, c[0x0][0x284], R15 ;  /* 0x0000a1009a0f7a24 */ /* 0x000fe200078e020f */
[----:B------:R-:W-:Y:S01]  /*0350*/  ISETP.NE.U32.AND P2, PT, RZ, c[0x0][0x348], PT ;  /* 0x0000d200ff007a0c */ /* 0x000fe20003f45070 */
[----:B------:R-:W-:Y:S01]  /*0360*/  @P0 IMAD R0, R149, c[0x0][0x164], R154 ;  /* 0x0000590095000a24 */ /* 0x000fe200078e029a */
[----:B------:R-:W-:-:S02]  /*0370*/  ISETP.NE.AND.EX P1, PT, RZ, c[0x0][0x32c], PT, P1 ;  /* 0x0000cb00ff007a0c */ /* 0x000fc40003f25310 */
[----:B------:R-:W-:Y:S01]  /*0380*/  ISETP.NE.AND.EX P2, PT, RZ, c[0x0][0x34c], PT, P2 ;  /* 0x0000d300ff007a0c */ /* 0x000fe20003f45320 */
[----:B------:R-:W-:Y:S01]  /*0390*/  @P0 IMAD R0, R0, c[0x0][0x174], RZ ;  /* 0x00005d0000000a24 */ /* 0x000fe200078e02ff */
[----:B------:R-:W-:Y:S02]  /*03a0*/  IADD3 R9, P4, R9, R6, RZ ;  /* 0x0000000609097210 */ /* 0x000fe40007f9e0ff */
[----:B------:R-:W-:Y:S01]  /*03b0*/  LEA R140, P5, R141, c[0x0][0x248], 0x2 ;  /* 0x000092008d8c7a11 */ /* 0x000fe200078a10ff */
[----:B------:R-:W-:Y:S01]  /*03c0*/  @P0 IMAD R0, R0, c[0x0][0x16c], RZ ;  /* 0x00005b0000000a24 */ /* 0x000fe200078e02ff */
[----:B------:R-:W-:Y:S02]  /*03d0*/  IADD3.X R6, R11, R7, R15, P4, !PT ;  /* 0x000000070b067210 */ /* 0x000fe400027fe40f */
[----:B------:R-:W-:Y:S02]  /*03e0*/  LEA R142, P4, R143, c[0x0][0x240], 0x2 ;  /* 0x000090008f8e7a11 */ /* 0x000fe400078810ff */
[----:B------:R-:W-:-:S02]  /*03f0*/  LEA.HI.X R141, R141, c[0x0][0x24c], R4, 0x2, P5 ;  /* 0x000093008d8d7a11 */ /* 0x000fc400028f1404 */
[----:B------:R-:W-:Y:S01]  /*0400*/  LEA.HI.X R143, R143, c[0x0][0x244], R2, 0x2, P4 ;  /* 0x000091008f8f7a11 */ /* 0x000fe200020f1402 */
[----:B------:R-:W-:Y:S01]  /*0410*/  CS2R R4, SRZ ;  /* 0x0000000000047805 */ /* 0x000fe2000001ff00 */
[----:B------:R-:W-:Y:S01]  /*0420*/  CS2R R2, SRZ ;  /* 0x0000000000027805 */ /* 0x000fe2000001ff00 */
[----:B------:R-:W-:Y:S02]  /*0430*/  @P0 MOV R7, 0x8 ;  /* 0x0000000800070802 */ /* 0x000fe40000000f00 */
[C---:B------:R-:W-:Y:S02]  /*0440*/  LEA R138, P6, R9.reuse, c[0x0][0x308], 0x2 ;  /* 0x0000c200098a7a11 */ /* 0x040fe400078c10ff */
[C---:B------:R-:W-:Y:S02]  /*0450*/  @P1 LEA R4, P4, R154.reuse, c[0x0][0x328], 0x2 ;  /* 0x0000ca009a041a11 */ /* 0x040fe400078810ff */
        /* <DEDUP_REMOVED lines=8> */
[----:B------:R-:W-:-:S02]  /*04e0*/  MOV R145, RZ ;  /* 0x000000ff00917202 */ /* 0x000fc40000000f00 */
[----:B------:R-:W-:Y:S01]  /*04f0*/  MOV R137, RZ ;  /* 0x000000ff00897202 */ /* 0x000fe20000000f00 */
[----:B------:R-:W1:Y:S01]  /*0500*/  S2R R144, SR_LANEID ;  /* 0x0000000000907919 */ /* 0x000e620000000000 */
[----:B------:R-:W-:Y:S02]  /*0510*/  MOV R148, RZ ;  /* 0x000000ff00947202 */ /* 0x000fe40000000f00 */
[----:B0-----:R-:W-:-:S04]  /*0520*/  SHF.L.U32 R135, R146, 0x4, RZ ;  /* 0x0000000492877819 */ /* 0x001fc800000006ff */
[----:B-1----:R-:W-:Y:S02]  /*0530*/  LOP3.LUT R135, R135, 0xfffffe00, RZ, 0xc0, !PT ;  /* 0xfffffe0087877812 */ /* 0x002fe400078ec0ff */
.L_x_4799:
[----:B------:R-:W-:Y:S01]  /*0540*/  IADD3 R134, -R137, c[0x0][0x174], RZ ;  /* 0x00005d0089867a10 */ /* 0x000fe20007ffe1ff */
[----:B------:R-:W-:Y:S01]  /*0550*/  BAR.SYNC.DEFER_BLOCKING 0x0 ;  /* 0x0000000000007b1d */ /* 0x000fe20000010000 */
[----:B------:R-:W-:Y:S01]  /*0560*/  LOP3.LUT R136, R135, 0x1f, R146, 0xf8, !PT ;  /* 0x0000001f87887812 */ /* 0x000fe200078ef892 */
[----:B------:R-:W-:Y:S01]  /*0570*/  CS2R R10, SRZ ;  /* 0x00000000000a7805 */ /* 0x000fe2000001ff00 */
[----:B------:R-:W-:Y:S01]  /*0580*/  LEA R133, R134, 0xfffffe00, 0x9 ;  /* 0xfffffe0086857811 */ /* 0x000fe200078e48ff */
[----:B------:R-:W-:Y:S01]  /*0590*/  HFMA2.MMA R15, -RZ, RZ, 0, 0 ;  /* 0x00000000ff0f7435 */ /* 0x000fe200000001ff */
[C---:B------:R-:W-:Y:S01]  /*05a0*/  LOP3.LUT R0, R136.reuse, 0x20, RZ, 0xfc, !PT ;  /* 0x0000002088007812 */ /* 0x040fe200078efcff */
[C---:B0-----:R-:W-:Y:S01]  /*05b0*/  IMAD.WIDE R8, R136.reuse, 0x4, R142 ;  /* 0x0000000488087825 */ /* 0x041fe200078e028e */
[----:B------:R-:W-:Y:S01]  /*05c0*/  IADD3 R43, -R133, c[0x0][0x168], RZ ;  /* 0x00005a00852b7a10 */ /* 0x000fe20007ffe1ff */
[----:B------:R-:W-:Y:S01]  /*05d0*/  HFMA2.MMA R13, -RZ, RZ, 0, 0 ;  /* 0x00000000ff0d7435 */ /* 0x000fe200000001ff */
[C---:B------:R-:W-:Y:S01]  /*05e0*/  LOP3.LUT R18, R136.reuse, 0xa0, RZ, 0xfc, !PT ;  /* 0x000000a088127812 */ /* 0x040fe200078efcff */
[----:B------:R-:W-:Y:S01]  /*05f0*/  HFMA2.MMA R19, -RZ, RZ, 0, 0 ;  /* 0x00000000ff137435 */ /* 0x000fe200000001ff */
[-C--:B------:R-:W-:Y:S01]  /*0600*/  ISETP.GE.AND P0, PT, R136, R43.reuse, PT ;  /* 0x0000002b8800720c */ /* 0x080fe20003f06270 */
[----:B------:R-:W-:Y:S01]  /*0610*/  HFMA2.MMA R23, -RZ, RZ, 0, 0 ;  /* 0x00000000ff177435 */ /* 0x000fe200000001ff */
[----:B------:R-:W-:Y:S01]  /*0620*/  ISETP.GE.AND P2, PT, R0, R43, PT ;  /* 0x0000002b0000720c */ /* 0x000fe20003f46270 */
[----:B------:R-:W-:Y:S01]  /*0630*/  HFMA2.MMA R27, -RZ, RZ, 0, 0 ;  /* 0x00000000ff1b7435 */ /* 0x000fe200000001ff */
[----:B------:R-:W-:-:S02]  /*0640*/  LOP3.LUT R17, R136, 0x80, RZ, 0xfc, !PT ;  /* 0x0000008088117812 */ /* 0x000fc400078efcff */
[C---:B------:R-:W-:Y:S02]  /*0650*/  LOP3.LUT R12, R136.reuse, 0x40, RZ, 0xfc, !PT ;  /* 0x00000040880c7812 */ /* 0x040fe400078efcff */
[----:B------:R-:W-:Y:S02]  /*0660*/  LOP3.LUT R14, R136, 0x60, RZ, 0xfc, !PT ;  /* 0x00000060880e7812 */ /* 0x000fe400078efcff */
[-C--:B------:R-:W-:Y:S02]  /*0670*/  ISETP.GE.AND P6, PT, R18, R43.reuse, PT ;  /* 0x0000002b1200720c */ /* 0x080fe40003fc6270 */
[C---:B------:R-:W-:Y:S01]  /*0680*/  LOP3.LUT R21, R136.reuse, 0xc0, RZ, 0xfc, !PT ;  /* 0x000000c088157812 */ /* 0x040fe200078efcff */
        /* <DEDUP_REMOVED lines=10> */
[----:B------:R-:W-:Y:S02]  /*0730*/  ISETP.GE.AND P2, PT, R25, R43, PT ;  /* 0x0000002b1900720c */ /* 0x000fe40003f46270 */
[----:B------:R-:W-:Y:S01]  /*0740*/  MOV R20, RZ ;  /* 0x000000ff00147202 */ /* 0x000fe20000000f00 */
[----:B------:R0:W4:Y:S01]  /*0750*/  @!P3 LDG.E R13, [R8.64+0x100] ;  /* 0x00010006080db981 */ /* 0x000122000c1e1900 */
[----:B------:R-:W-:-:S02]  /*0760*/  MOV R16, RZ ;  /* 0x000000ff00107202 */ /* 0x000fc40000000f00 */
[C---:B------:R-:W-:Y:S02]  /*0770*/  LOP3.LUT R26, R136.reuse, 0x120, RZ, 0xfc, !PT ;  /* 0x00000120881a7812 */ /* 0x040fe400078efcff */
[C---:B------:R-:W-:Y:S01]  /*0780*/  LOP3.LUT R29, R136.reuse, 0x140, RZ, 0xfc, !PT ;  /* 0x00000140881d7812 */ /* 0x040fe200078efcff */
[----:B------:R0:W4:Y:S01]  /*0790*/  @!P6 LDG.E R20, [R8.64+0x280] ;  /* 0x000280060814e981 */ /* 0x000122000c1e1900 */
[----:B------:R-:W-:Y:S02]  /*07a0*/  MOV R24, RZ ;  /* 0x000000ff00187202 */ /* 0x000fe40000000f00 */
        /* <DEDUP_REMOVED lines=8> */
[C---:B------:R-:W-:Y:S02]  /*0830*/  LOP3.LUT R37, R136.reuse, 0x1c0, RZ, 0xfc, !PT ;  /* 0x000001c088257812 */ /* 0x040fe400078efcff */
        /* <DEDUP_REMOVED lines=8> */
[----:B------:R-:W-:Y:S01]  /*08c0*/  ISETP.GE.AND P2, PT, R38, R43, PT ;  /* 0x0000002b2600720c */ /* 0x000fe20003f46270 */
[----:B------:R0:W4:Y:S01]  /*08d0*/  @!P5 LDG.E R27, [R8.64+0x500] ;  /* 0x00050006081bd981 */ /* 0x000122000c1e1900 */
[----:B------:R-:W-:-:S02]  /*08e0*/  MOV R28, RZ ;  /* 0x000000ff001c7202 */ /* 0x000fc40000000f00 */
        /* <DEDUP_REMOVED lines=8> */
[----:B------:R0:W4:Y:S01]  /*0970*/  @!P2 LDG.E R40, [R8.64+0x780] ;  /* 0x000780060828a981 */ /* 0x000122000c1e1900 */
[----:B------:R-:W-:-:S02]  /*0980*/  IADD3 R131, R144, 0x20, RZ ;  /* 0x0000002090837810 */ /* 0x000fc40007ffe0ff */
[CC--:B------:R-:W-:Y:S02]  /*0990*/  LEA.HI.SX32 R132, R144.reuse, R144.reuse, 0x1b ;  /* 0x0000009090847211 */ /* 0x0c0fe400078fdaff */
[C---:B------:R-:W-:Y:S02]  /*09a0*/  IADD3 R39, R144.reuse, 0x40, RZ ;  /* 0x0000004090277810 */ /* 0x040fe40007ffe0ff */
[C---:B------:R-:W-:Y:S02]  /*09b0*/  IADD3 R129, R144.reuse, 0x60, RZ ;  /* 0x0000006090817810 */ /* 0x040fe40007ffe0ff */
[C---:B------:R-:W-:Y:S02]  /*09c0*/  IADD3 R41, R144.reuse, 0x80, RZ ;  /* 0x0000008090297810 */ /* 0x040fe40007ffe0ff */
[----:B------:R-:W-:Y:S02]  /*09d0*/  IADD3 R127, R144, 0xa0, RZ ;  /* 0x000000a0907f7810 */ /* 0x000fe40007ffe0ff */
[----:B------:R-:W-:-:S02]  /*09e0*/  LEA.HI.SX32 R131, R131, R144, 0x1b ;  /* 0x0000009083837211 */ /* 0x000fc400078fdaff */
[-C--:B------:R-:W-:Y:S02]  /*09f0*/  LEA.HI.SX32 R130, R39, R144.reuse, 0x1b ;  /* 0x0000009027827211 */ /* 0x080fe400078fdaff */
[C---:B0-----:R-:W-:Y:S02]  /*0a00*/  IADD3 R9, R144.reuse, 0xc0, RZ ;  /* 0x000000c090097810 */ /* 0x041fe40007ffe0ff */
[-C--:B------:R-:W-:Y:S02]  /*0a10*/  LEA.HI.SX32 R129, R129, R144.reuse, 0x1b ;  /* 0x0000009081817211 */ /* 0x080fe400078fdaff */
[----:B------:R-:W-:Y:S02]  /*0a20*/  IADD3 R125, R144, 0xe0, RZ ;  /* 0x000000e0907d7810 */ /* 0x000fe40007ffe0ff */
[-C--:B------:R-:W-:Y:S02]  /*0a30*/  LEA.HI.SX32 R128, R41, R144.reuse, 0x1b ;  /* 0x0000009029807211 */ /* 0x080fe400078fdaff */
[----:B------:R-:W-:-:S02]  /*0a40*/  LEA.HI.SX32 R127, R127, R144, 0x1b ;  /* 0x000000907f7f7211 */ /* 0x000fc400078fdaff */
[C---:B------:R-:W-:Y:S02]  /*0a50*/  IADD3 R123, R144.reuse, 0x120, RZ ;  /* 0x00000120907b7810 */ /* 0x040fe40007ffe0ff */
[C---:B------:R-:W-:Y:S02]  /*0a60*/  IADD3 R39, R144.reuse, 0x140, RZ ;  /* 0x0000014090277810 */ /* 0x040fe40007ffe0ff */
[-C--:B------:R-:W-:Y:S02]  /*0a70*/  LEA.HI.SX32 R126, R9, R144.reuse, 0x1b ;  /* 0x00000090097e7211 */ /* 0x080fe400078fdaff */
[----:B------:R-:W-:Y:S02]  /*0a80*/  LEA.HI.SX32 R125, R125, R144, 0x1b ;  /* 0x000000907d7d7211 */ /* 0x000fe400078fdaff */
[C---:B------:R-:W-:Y:S02]  /*0a90*/  IADD3 R121, R144.reuse, 0x160, RZ ;  /* 0x0000016090797810 */ /* 0x040fe40007ffe0ff */
[----:B------:R-:W-:-:S02]  /*0aa0*/  IADD3 R9, R144, 0x180, RZ ;  /* 0x0000018090097810 */ /* 0x000fc40007ffe0ff */
[-C--:B------:R-:W-:Y:S02]  /*0ab0*/  LEA.HI.SX32 R123, R123, R144.reuse, 0x1b ;  /* 0x000000907b7b7211 */ /* 0x080fe400078fdaff */
[C---:B------:R-:W-:Y:S02]  /*0ac0*/  IADD3 R119, R144.reuse, 0x1a0, RZ ;  /* 0x000001a090777810 */ /* 0x040fe40007ffe0ff */
[-C--:B------:R-:W-:Y:S02]  /*0ad0*/  LEA.HI.SX32 R122, R39, R144.reuse, 0x1b ;  /* 0x00000090277a7211 */ /* 0x080fe400078fdaff */
[-C--:B------:R-:W-:Y:S02]  /*0ae0*/  LEA.HI.SX32 R121, R121, R144.reuse, 0x1b ;  /* 0x0000009079797211 */ /* 0x080fe400078fdaff */
[----:B------:R-:W-:Y:S02]  /*0af0*/  IADD3 R117, R144, 0x1e0, RZ ;  /* 0x000001e090757810 */ /* 0x000fe40007ffe0ff */
[----:B------:R-:W-:-:S02]  /*0b00*/  LEA.HI.SX32 R120, R9, R144, 0x1b ;  /* 0x0000009009787211 */ /* 0x000fc400078fdaff */
[-C--:B------:R-:W-:Y:S02]  /*0b10*/  LEA.HI.SX32 R119, R119, R144.reuse, 0x1b ;  /* 0x0000009077777211 */ /* 0x080fe400078fdaff */
[----:B------:R-:W-:Y:S02]  /*0b20*/  SHF.L.U32 R116, R144, 0x4, RZ ;  /* 0x0000000490747819 */ /* 0x000fe400000006ff */
[----:B------:R-:W-:Y:S02]  /*0b30*/  LEA.HI.SX32 R117, R117, R144, 0x1b ;  /* 0x0000009075757211 */ /* 0x000fe400078fdaff */
[----:B------:R-:W-:Y:S02]  /*0b40*/  LEA.HI.SX32 R116, R116, R116, 0x1b ;  /* 0x0000007474747211 */ /* 0x000fe400078fdaff */
[-C--:B------:R-:W-:Y:S02]  /*0b50*/  ISETP.GE.AND P2, PT, R136, R43.reuse, PT ;  /* 0x0000002b8800720c */ /* 0x080fe40003f46270 */
[-C--:B------:R-:W-:Y:S01]  /*0b60*/  ISETP.GE.AND P1, PT, R0, R43.reuse, PT ;  /* 0x0000002b0000720c */ /* 0x080fe20003f26270 */
[----:B------:R-:W-:Y:S01]  /*0b70*/  IMAD.WIDE R8, R136, 0x4, R140 ;  /* 0x0000000488087825 */ /* 0x000fe200078e028c */
[----:B------:R-:W-:-:S02]  /*0b80*/  ISETP.GE.AND P0, PT, R12, R43, PT ;  /* 0x0000002b0c00720c */ /* 0x000fc40003f06270 */
[-C--:B------:R-:W-:Y:S02]  /*0b90*/  ISETP.GE.AND P4, PT, R14, R43.reuse, PT ;  /* 0x0000002b0e00720c */ /* 0x080fe40003f86270 */
[-C--:B------:R-:W-:Y:S02]  /*0ba0*/  ISETP.GE.AND P6, PT, R17, R43.reuse, PT ;  /* 0x0000002b1100720c */ /* 0x080fe40003fc6270 */
[-C--:B------:R-:W-:Y:S02]  /*0bb0*/  ISETP.GE.AND P5, PT, R18, R43.reuse, PT ;  /* 0x0000002b1200720c */ /* 0x080fe40003fa6270 */
[----:B------:R-:W-:Y:S01]  /*0bc0*/  ISETP.GE.AND P3, PT, R21, R43, PT ;  /* 0x0000002b1500720c */ /* 0x000fe20003f66270 */
[----:B--2---:R0:W-:Y:S04]  /*0bd0*/  STS [R132.X4], R11 ;  /* 0x0000000b84007388 */ /* 0x0041e80000004800 */
[----:B---3--:R1:W-:Y:S01]  /*0be0*/  STS [R131.X4+0x80], R10 ;  /* 0x0000800a83007388 */ /* 0x0083e20000004800 */
[----:B0-----:R-:W-:-:S04]  /*0bf0*/  IADD3 R11, R144, 0x100, RZ ;  /* 0x00000100900b7810 */ /* 0x001fc80007ffe0ff */
[----:B------:R-:W-:Y:S01]  /*0c00*/  LEA.HI.SX32 R124, R11, R144, 0x1b ;  /* 0x000000900b7c7211 */ /* 0x000fe200078fdaff */
[----:B----4-:R0:W-:Y:S01]  /*0c10*/  STS [R130.X4+0x100], R13 ;  /* 0x0001000d82007388 */ /* 0x0101e20000004800 */
[----:B------:R-:W-:-:S03]  /*0c20*/  IADD3 R11, R144, 0x1c0, RZ ;  /* 0x000001c0900b7810 */ /* 0x000fc60007ffe0ff */
[----:B------:R-:W-:Y:S04]  /*0c30*/  STS [R129.X4+0x180], R16 ;  /* 0x0001801081007388 */ /* 0x000fe80000004800 */
[----:B------:R2:W-:Y:S04]  /*0c40*/  STS [R128.X4+0x200], R15 ;  /* 0x0002000f80007388 */ /* 0x0005e80000004800 */
[----:B------:R-:W-:Y:S01]  /*0c50*/  STS [R127.X4+0x280], R20 ;  /* 0x000280147f007388 */ /* 0x000fe20000004800 */
[----:B------:R-:W-:-:S03]  /*0c60*/  LEA.HI.SX32 R118, R11, R144, 0x1b ;  /* 0x000000900b767211 */ /* 0x000fc600078fdaff */
        /* <DEDUP_REMOVED lines=29> */
[----:B0-----:R-:W-:Y:S02]  /*0e40*/  HFMA2.MMA R13, -RZ, RZ, 0, 0 ;  /* 0x00000000ff0d7435 */ /* 0x001fe400000001ff */
[----:B--2---:R-:W-:Y:S01]  /*0e50*/  HFMA2.MMA R15, -RZ, RZ, 0, 0 ;  /* 0x00000000ff0f7435 */ /* 0x004fe200000001ff */
[----:B------:R-:W-:Y:S01]  /*0e60*/  MOV R16, RZ ;  /* 0x000000ff00107202 */ /* 0x000fe20000000f00 */
[----:B---3--:R-:W-:Y:S01]  /*0e70*/  HFMA2.MMA R19, -RZ, RZ, 0, 0 ;  /* 0x00000000ff137435 */ /* 0x008fe200000001ff */
[----:B------:R-:W-:Y:S01]  /*0e80*/  MOV R20, RZ ;  /* 0x000000ff00147202 */ /* 0x000fe20000000f00 */
[----:B----4-:R-:W-:Y:S01]  /*0e90*/  HFMA2.MMA R23, -RZ, RZ, 0, 0 ;  /* 0x00000000ff177435 */ /* 0x010fe200000001ff */
[----:B------:R-:W-:Y:S01]  /*0ea0*/  MOV R24, RZ ;  /* 0x000000ff00187202 */ /* 0x000fe20000000f00 */
        /* <DEDUP_REMOVED lines=19> */
[----:B------:R-:W-:Y:S01]  /*0fe0*/  ISETP.GE.AND P1, PT, R38, R43, PT ;  /* 0x0000002b2600720c */ /* 0x000fe20003f26270 */
[----:B------:R-:W-:Y:S01]  /*0ff0*/  HFMA2.MMA R35, -RZ, RZ, 0, 0 ;  /* 0x00000000ff237435 */ /* 0x000fe200000001ff */
[----:B------:R-:W-:Y:S01]  /*1000*/  MOV R28, RZ ;  /* 0x000000ff001c7202 */ /* 0x000fe20000000f00 */
[----:B------:R0:W4:Y:S01]  /*1010*/  @!P4 LDG.E R27, [R8.64+0x500] ;  /* 0x00050006081bc981 */ /* 0x000122000c1e1900 */
        /* <DEDUP_REMOVED lines=12> */
[-C--:B------:R-:W-:Y:S01]  /*10e0*/  ISETP.GE.AND P4, PT, R17, R43.reuse, PT ;  /* 0x0000002b1100720c */ /* 0x080fe20003f86270 */
[----:B0-----:R-:W-:Y:S01]  /*10f0*/  IMAD.WIDE R8, R136, 0x4, R138 ;  /* 0x0000000488087825 */ /* 0x001fe200078e028a */
[-C--:B------:R-:W-:Y:S01]  /*1100*/  ISETP.GE.AND P6, PT, R14, R43.reuse, PT ;  /* 0x0000002b0e00720c */ /* 0x080fe20003fc6270 */
[----:B------:R-:W-:Y:S01]  /*1110*/  HFMA2.MMA R0, -RZ, RZ, 0, 0 ;  /* 0x00000000ff007435 */ /* 0x000fe200000001ff */
[-C--:B------:R-:W-:Y:S02]  /*1120*/  ISETP.GE.AND P5, PT, R21, R43.reuse, PT ;  /* 0x0000002b1500720c */ /* 0x080fe40003fa6270 */
[----:B------:R-:W-:-:S02]  /*1130*/  ISETP.GE.AND P3, PT, R18, R43, PT ;  /* 0x0000002b1200720c */ /* 0x000fc40003f66270 */
[----:B------:R-:W-:Y:S01]  /*1140*/  MOV R17, RZ ;  /* 0x000000ff00117202 */ /* 0x000fe20000000f00 */
[----:B------:R-:W-:Y:S01]  /*1150*/  HFMA2.MMA R21, -RZ, RZ, 0, 0 ;  /* 0x00000000ff157435 */ /* 0x000fe200000001ff */
        /* <DEDUP_REMOVED lines=38> */
[----:B------:R-:W-:-:S02]  /*13c0*/  MOV R16, RZ ;  /* 0x000000ff00107202 */ /* 0x000fc40000000f00 */
[----:B------:R0:W2:Y:S01]  /*13d0*/  @!P2 LDG.E R13, [R8.64+0x100] ;  /* 0x00010006080da981 */ /* 0x0000a2000c1e1900 */
[----:B------:R-:W-:-:S03]  /*13e0*/  ISETP.GE.AND P2, PT, R25, R43, PT ;  /* 0x0000002b1900720c */ /* 0x000fc60003f46270 */
[----:B------:R0:W4:Y:S01]  /*13f0*/  @!P1 LDG.E R11, [R8.64] ;  /* 0x00000006080b9981 */ /* 0x000122000c1e1900 */
        /* <DEDUP_REMOVED lines=14> */
[----:B------:R-:W-:Y:S01]  /*14e0*/  ISETP.GE.AND P1, PT, R38, R43, PT ;  /* 0x0000002b2600720c */ /* 0x000fe20003f26270 */
[----:B------:R-:W-:Y:S01]  /*14f0*/  HFMA2.MMA R25, -RZ, RZ, 0, 0 ;  /* 0x00000000ff197435 */ /* 0x000fe200000001ff */
[----:B---3--:R-:W-:Y:S01]  /*1500*/  CS2R R22, SRZ ;  /* 0x0000000000167805 */ /* 0x008fe2000001ff00 */
[----:B------:R-:W-:Y:S01]  /*1510*/  MOV R20, RZ ;  /* 0x000000ff00147202 */ /* 0x000fe20000000f00 */
[----:B------:R0:W3:Y:S04]  /*1520*/  @!P0 LDG.E R16, [R8.64+0x480] ;  /* 0x0004800608108981 */ /* 0x0000e8000c1e1900 */
[----:B------:R0:W3:Y:S04]  /*1530*/  @!P4 LDG.E R21, [R8.64+0x500] ;  /* 0x000500060815c981 */ /* 0x0000e8000c1e1900 */
[----:B------:R0:W3:Y:S04]  /*1540*/  @!P6 LDG.E R18, [R8.64+0x580] ;  /* 0x000580060812e981 */ /* 0x0000e8000c1e1900 */
[----:B------:R0:W3:Y:S04]  /*1550*/  @!P5 LDG.E R23, [R8.64+0x600] ;  /* 0x000600060817d981 */ /* 0x0000e8000c1e1900 */
[----:B------:R0:W3:Y:S04]  /*1560*/  @!P3 LDG.E R20, [R8.64+0x680] ;  /* 0x000680060814b981 */ /* 0x0000e8000c1e1900 */
[----:B------:R0:W3:Y:S04]  /*1570*/  @!P2 LDG.E R25, [R8.64+0x700] ;  /* 0x000700060819a981 */ /* 0x0000e8000c1e1900 */
[----:B------:R0:W3:Y:S02]  /*1580*/  @!P1 LDG.E R22, [R8.64+0x780] ;  /* 0x0007800608169981 */ /* 0x0000e4000c1e1900 */
        /* <DEDUP_REMOVED lines=8> */
[----:B------:R-:W-:Y:S01]  /*1610*/  CS2R R56, SRZ ;  /* 0x0000000000387805 */ /* 0x000fe2000001ff00 */
[----:B------:R-:W-:Y:S01]  /*1620*/  CS2R R54, SRZ ;  /* 0x0000000000367805 */ /* 0x000fe2000001ff00 */
[----:B------:R-:W-:Y:S01]  /*1630*/  CS2R R52, SRZ ;  /* 0x0000000000347805 */ /* 0x000fe2000001ff00 */
        /* <DEDUP_REMOVED lines=67> */
[C---:B------:R-:W-:Y:S01]  /*1a70*/  IMAD R13, R153.reuse, c[0x0][0x180], RZ ;  /* 0x00006000990d7a24 */ /* 0x040fe200078e02ff */
[C---:B------:R-:W-:Y:S01]  /*1a80*/  IADD3 R12, R134.reuse, -0x2, RZ ;  /* 0xfffffffe860c7810 */ /* 0x040fe20007ffe0ff */
[C---:B------:R-:W-:Y:S01]  /*1a90*/  IMAD R15, R153.reuse, c[0x0][0x198], RZ ;  /* 0x00006600990f7a24 */ /* 0x040fe200078e02ff */
[----:B------:R-:W-:Y:S01]  /*1aa0*/  IADD3 R0, R134, -0x1, RZ ;  /* 0xffffffff86007810 */ /* 0x000fe20007ffe0ff */
[----:B------:R-:W-:Y:S01]  /*1ab0*/  IMAD R19, R153, c[0x0][0x1b8], RZ ;  /* 0x00006e0099137a24 */ /* 0x000fe200078e02ff */
[----:B------:R-:W-:Y:S01]  /*1ac0*/  MOV R223, RZ ;  /* 0x000000ff00df7202 */ /* 0x000fe20000000f00 */
[C---:B------:R-:W-:Y:S01]  /*1ad0*/  IMAD.WIDE.U32 R10, R154.reuse, c[0x0][0x180], RZ ;  /* 0x000060009a0a7a25 */ /* 0x040fe200078e00ff */
[----:B------:R-:W-:Y:S01]  /*1ae0*/  MOV R69, RZ ;  /* 0x000000ff00457202 */ /* 0x000fe20000000f00 */
[----:B------:R-:W-:Y:S01]  /*1af0*/  CS2R R66, SRZ ;  /* 0x0000000000427805 */ /* 0x000fe2000001ff00 */
[----:B------:R-:W-:Y:S01]  /*1b00*/  MOV R64, RZ ;  /* 0x000000ff00407202 */ /* 0x000fe20000000f00 */
[----:B------:R-:W-:Y:S01]  /*1b10*/  IMAD R13, R154, c[0x0][0x184], R13 ;  /* 0x000061009a0d7a24 */ /* 0x000fe200078e020d */
[----:B------:R-:W-:Y:S01]  /*1b20*/  LEA R35, P0, R10, c[0x0][0x220], 0x2 ;  /* 0x000088000a237a11 */ /* 0x000fe200078010ff */
[C---:B------:R-:W-:Y:S01]  /*1b30*/  IMAD.WIDE.U32 R8, R154.reuse, c[0x0][0x198], RZ ;  /* 0x000066009a087a25 */ /* 0x040fe200078e00ff */
[----:B------:R-:W-:Y:S01]  /*1b40*/  CS2R R62, SRZ ;  /* 0x00000000003e7805 */ /* 0x000fe2000001ff00 */
[----:B------:R-:W-:Y:S01]  /*1b50*/  CS2R R60, SRZ ;  /* 0x00000000003c7805 */ /* 0x000fe2000001ff00 */
[----:B------:R-:W-:Y:S01]  /*1b60*/  CS2R R58, SRZ ;  /* 0x00000000003a7805 */ /* 0x000fe2000001ff00 */
[C---:B------:R-:W-:Y:S01]  /*1b70*/  IMAD R17, R154.reuse, c[0x0][0x19c], R15 ;  /* 0x000067009a117a24 */ /* 0x040fe200078e020f */
[----:B------:R-:W-:Y:S01]  /*1b80*/  IADD3 R15, R11, R13, RZ ;  /* 0x0000000d0b0f7210 */ /* 0x000fe20007ffe0ff */
[----:B------:R-:W-:Y:S01]  /*1b90*/  IMAD.WIDE.U32 R30, R154, c[0x0][0x1b8], RZ ;  /* 0x00006e009a1e7a25 */ /* 0x000fe200078e00ff */
[----:B------:R-:W-:Y:S01]  /*1ba0*/  LEA R34, P1, R8, c[0x0][0x228], 0x2 ;  /* 0x00008a0008227a11 */ /* 0x000fe200078210ff */
[----:B------:R-:W-:Y:S01]  /*1bb0*/  CS2R R56, SRZ ;  /* 0x0000000000387805 */ /* 0x000fe2000001ff00 */
[----:B------:R-:W-:Y:S01]  /*1bc0*/  IADD3 R13, R9, R17, RZ ;  /* 0x00000011090d7210 */ /* 0x000fe20007ffe0ff */
[----:B------:R-:W-:Y:S01]  /*1bd0*/  IMAD R19, R154, c[0x0][0x1bc], R19 ;  /* 0x00006f009a137a24 */ /* 0x000fe200078e0213 */
[----:B------:R-:W-:Y:S01]  /*1be0*/  LEA R33, P2, R30, c[0x0][0x230], 0x2 ;  /* 0x00008c001e217a11 */ /* 0x000fe200078410ff */
[----:B------:R-:W-:Y:S01]  /*1bf0*/  IMAD R29, R12, c[0x0][0x16c], RZ ;  /* 0x00005b000c1d7a24 */ /* 0x000fe200078e02ff */
[----:B------:R-:W-:Y:S01]  /*1c00*/  LEA.HI R12, R0, R0, RZ, 0x1 ;  /* 0x00000000000c7211 */ /* 0x000fe200078f08ff */
[----:B------:R-:W-:Y:S01]  /*1c10*/  FADD.FTZ R27, R84, R151 ;  /* 0x00000097541b7221 */ /* 0x000fe20000010000 */
[----:B------:R-:W-:Y:S01]  /*1c20*/  IADD3 R11, R31, R19, RZ ;  /* 0x000000131f0b7210 */ /* 0x000fe20007ffe0ff */
[----:B------:R-:W-:Y:S01]  /*1c30*/  IMAD.WIDE R28, R29, 0x8, R6 ;  /* 0x000000081d1c7825 */ /* 0x000fe200078e0206 */
[----:B------:R-:W-:Y:S01]  /*1c40*/  LOP3.LUT R9, R12, 0xfffffe, RZ, 0xc0, !PT ;  /* 0x00fffffe0c097812 */ /* 0x000fe200078ec0ff */
[----:B------:R-:W-:Y:S01]  /*1c50*/  CS2R R54, SRZ ;  /* 0x0000000000367805 */ /* 0x000fe2000001ff00 */
[----:B------:R-:W-:Y:S01]  /*1c60*/  LEA.HI.X R31, R8, c[0x0][0x22c], R13, 0x2, P1 ;  /* 0x00008b00081f7a11 */ /* 0x000fe200008f140d */
[--C-:B------:R-:W-:Y:S01]  /*1c70*/  FADD.FTZ R26, R85, R151.reuse ;  /* 0x00000097551a7221 */ /* 0x100fe20000010000 */
[----:B------:R-:W-:Y:S01]  /*1c80*/  LEA.HI R8, R134, R134, RZ, 0x1 ;  /* 0x0000008686087211 */ /* 0x000fe200078f08ff */
[--C-:B------:R-:W-:Y:S01]  /*1c90*/  FADD.FTZ R25, R86, R151.reuse ;  /* 0x0000009756197221 */ /* 0x100fe20000010000 */
[----:B------:R-:W-:Y:S01]  /*1ca0*/  IADD3 R0, R0, -R9, RZ ;  /* 0x8000000900007210 */ /* 0x000fe20007ffe0ff */
[--C-:B------:R-:W-:Y:S01]  /*1cb0*/  FADD.FTZ R24, R87, R151.reuse ;  /* 0x0000009757187221 */ /* 0x100fe20000010000 */
[----:B------:R-:W-:Y:S01]  /*1cc0*/  LOP3.LUT R9, R8, 0x3ffffe, RZ, 0xc0, !PT ;  /* 0x003ffffe08097812 */ /* 0x000fe200078ec0ff */
[----:B------:R-:W-:Y:S01]  /*1cd0*/  FADD.FTZ R23, R88, R151 ;  /* 0x0000009758177221 */ /* 0x000fe20000010000 */
[----:B------:R-:W-:Y:S01]  /*1ce0*/  LEA.HI.X R32, R10, c[0x0][0x224], R15, 0x2, P0 ;  /* 0x000089000a207a11 */ /* 0x000fe200000f140f */
[--C-:B------:R-:W-:Y:S01]  /*1cf0*/  FADD.FTZ R22, R89, R151.reuse ;  /* 0x0000009759167221 */ /* 0x100fe20000010000 */
[----:B------:R-:W-:Y:S01]  /*1d00*/  IADD3 R9, R134, -R9, RZ ;  /* 0x8000000986097210 */ /* 0x000fe20007ffe0ff */
[----:B------:R-:W-:Y:S01]  /*1d10*/  FADD.FTZ R21, R90, R151 ;  /* 0x000000975a157221 */ /* 0x000fe20000010000 */
[----:B------:R-:W-:Y:S01]  /*1d20*/  LEA.HI.X R30, R30, c[0x0][0x234], R11, 0x2, P2 ;  /* 0x00008d001e1e7a11 */ /* 0x000fe200010f140b */
[--C-:B------:R-:W-:Y:S01]  /*1d30*/  FADD.FTZ R20, R91, R151.reuse ;  /* 0x000000975b147221 */ /* 0x100fe20000010000 */
[----:B------:R-:W-:Y:S01]  /*1d40*/  MOV R11, RZ ;  /* 0x000000ff000b7202 */ /* 0x000fe20000000f00 */
[--C-:B------:R-:W-:Y:S01]  /*1d50*/  FADD.FTZ R19, R92, R151.reuse ;  /* 0x000000975c137221 */ /* 0x100fe20000010000 */
[----:B------:R-:W-:Y:S01]  /*1d60*/  CS2R R52, SRZ ;  /* 0x0000000000347805 */ /* 0x000fe2000001ff00 */
[--C-:B------:R-:W-:Y:S01]  /*1d70*/  FADD.FTZ R18, R93, R151.reuse ;  /* 0x000000975d127221 */ /* 0x100fe20000010000 */
[----:B------:R-:W-:Y:S01]  /*1d80*/  LEA R10, R9, 0xa88, 0xa ;  /* 0x00000a88090a7811 */ /* 0x000fe200078e50ff */
[--C-:B------:R-:W-:Y:S01]  /*1d90*/  FADD.FTZ R17, R94, R151.reuse ;  /* 0x000000975e117221 */ /* 0x100fe20000010000 */
[----:B------:R-:W-:Y:S01]  /*1da0*/  SHF.L.U32 R0, R0, 0x8, RZ ;  /* 0x0000000800007819 */ /* 0x000fe200000006ff */
[--C-:B------:R-:W-:Y:S01]  /*1db0*/  FADD.FTZ R16, R95, R151.reuse ;  /* 0x000000975f107221 */ /* 0x100fe20000010000 */
[----:B------:R-:W-:Y:S01]  /*1dc0*/  UMOV UR4, URZ ;  /* 0x0000003f00047c82 */ /* 0x000fe20008000000 */
[----:B------:R-:W-:-:S02]  /*1dd0*/  FADD.FTZ R15, R96, R151 ;  /* 0x00000097600f7221 */ /* 0x000fc40000010000 */
[--C-:B------:R-:W-:Y:S02]  /*1de0*/  FADD.FTZ R14, R97, R151.reuse ;  /* 0x00000097610e7221 */ /* 0x100fe40000010000 */
[--C-:B------:R-:W-:Y:S02]  /*1df0*/  FADD.FTZ R13, R98, R151.reuse ;  /* 0x00000097620d7221 */ /* 0x100fe40000010000 */
[----:B------:R-:W-:Y:S02]  /*1e00*/  FADD.FTZ R12, R99, R151 ;  /* 0x00000097630c7221 */ /* 0x000fe40000010000 */
.L_x_4794:
[----:B------:R-:W-:Y:S02]  /*1e10*/  MOV R8, R35 ;  /* 0x0000002300087202 */ /* 0x000fe40000000f00 */
[----:B------:R-:W-:-:S05]  /*1e20*/  MOV R9, R32 ;  /* 0x0000002000097202 */ /* 0x000fca0000000f00 */
[----:B------:R0:W2:Y:S01]  /*1e30*/  LDG.E R155, [R8.64] ;  /* 0x00000006089b7981 */ /* 0x0000a2000c1e1900 */
[----:B------:R-:W-:Y:S01]  /*1e40*/  FADD.FTZ R156, R99, R151 ;  /* 0x00000097639c7221 */ /* 0x000fe20000010000 */
[----:B------:R-:W-:Y:S02]  /*1e50*/  LOP3.LUT P0, RZ, R146, 0x1f, RZ, 0xc0, !PT ;  /* 0x0000001f92ff7812 */ /* 0x000fe4000780c0ff */
[----:B0-----:R-:W-:Y:S02]  /*1e60*/  MOV R8, R34 ;  /* 0x0000002200087202 */ /* 0x001fe40000000f00 */
[----:B------:R-:W-:-:S05]  /*1e70*/  MOV R9, R31 ;  /* 0x0000001f00097202 */ /* 0x000fca0000000f00 */
[----:B------:R0:W3:Y:S02]  /*1e80*/  LDG.E R189, [R8.64] ;  /* 0x0000000608bd7981 */ /* 0x0000e4000c1e1900 */
[----:B0-----:R-:W-:Y:S02]  /*1e90*/  MOV R8, R33 ;  /* 0x0000002100087202 */ /* 0x001fe40000000f00 */
[----:B------:R-:W-:-:S05]  /*1ea0*/  MOV R9, R30 ;  /* 0x0000001e00097202 */ /* 0x000fca0000000f00 */
[----:B------:R0:W3:Y:S01]  /*1eb0*/  LDG.E R184, [R8.64] ;  /* 0x0000000608b87981 */ /* 0x0000e2000c1e1900 */
[C---:B------:R-:W-:Y:S02]  /*1ec0*/  ISETP.NE.AND P1, PT, R146.reuse, RZ, PT ;  /* 0x000000ff9200720c */ /* 0x040fe40003f25270 */
[----:B------:R-:W-:-:S04]  /*1ed0*/  IADD3 R159, R146, 0x200, RZ ;  /* 0x00000200929f7810 */ /* 0x000fc80007ffe0ff */
[----:B------:R-:W-:Y:S01]  /*1ee0*/  SEL R158, R0, R159, !P1 ;  /* 0x0000009f009e7207 */ /* 0x000fe20004800000 */
[--C-:B------:R-:W-:Y:S02]  /*1ef0*/  FADD.FTZ R181, R98, R151.reuse ;  /* 0x0000009762b57221 */ /* 0x100fe40000010000 */
[--C-:B------:R-:W-:Y:S01]  /*1f00*/  FADD.FTZ R182, R97, R151.reuse ;  /* 0x0000009761b67221 */ /* 0x100fe20000010000 */
[----:B------:R-:W-:Y:S01]  /*1f10*/  ISETP.LT.OR P2, PT, R134, 0x2, P0 ;  /* 0x000000028600780c */ /* 0x000fe20000741670 */
[--C-:B------:R-:W-:Y:S02]  /*1f20*/  FADD.FTZ R179, R96, R151.reuse ;  /* 0x0000009760b37221 */ /* 0x100fe40000010000 */
[--C-:B------:R-:W-:Y:S01]  /*1f30*/  FADD.FTZ R178, R95, R151.reuse ;  /* 0x000000975fb27221 */ /* 0x100fe20000010000 */
[----:B------:R-:W-:Y:S01]  /*1f40*/  HFMA2.MMA R194, -RZ, RZ, 0, 0 ;  /* 0x00000000ffc27435 */ /* 0x000fe200000001ff */
[--C-:B------:R-:W-:Y:S02]  /*1f50*/  FADD.FTZ R175, R94, R151.reuse ;  /* 0x000000975eaf7221 */ /* 0x100fe40000010000 */
[----:B------:R-:W-:-:S02]  /*1f60*/  FADD.FTZ R172, R93, R151 ;  /* 0x000000975dac7221 */ /* 0x000fc40000010000 */
[----:B------:R-:W-:Y:S02]  /*1f70*/  FMUL.FTZ R199, R114, R13 ;  /* 0x0000000d72c77220 */ /* 0x000fe40000410000 */
[----:B------:R-:W-:Y:S02]  /*1f80*/  FMUL.FTZ R196, R115, R12 ;  /* 0x0000000c73c47220 */ /* 0x000fe40000410000 */
[----:B0-----:R-:W-:Y:S02]  /*1f90*/  @!P2 MOV R8, R28 ;  /* 0x0000001c0008a202 */ /* 0x001fe40000000f00 */
[----:B------:R-:W-:Y:S01]  /*1fa0*/  @!P2 MOV R9, R29 ;  /* 0x0000001d0009a202 */ /* 0x000fe20000000f00 */
[--C-:B------:R-:W-:Y:S02]  /*1fb0*/  FADD.FTZ R173, R92, R151.reuse ;  /* 0x000000975cad7221 */ /* 0x100fe40000010000 */
[----:B------:R-:W-:Y:S02]  /*1fc0*/  FMUL.FTZ R200, R113, R14 ;  /* 0x0000000e71c87220 */ /* 0x000fe40000410000 */
[----:B------:R-:W-:-:S02]  /*1fd0*/  FADD.FTZ R170, R91, R151 ;  /* 0x000000975baa7221 */ /* 0x000fc40000010000 */
[----:B------:R-:W-:Y:S02]  /*1fe0*/  FMUL.FTZ R203, R112, R15 ;  /* 0x0000000f70cb7220 */ /* 0x000fe40000410000 */
[--C-:B------:R-:W-:Y:S02]  /*1ff0*/  FADD.FTZ R171, R90, R151.reuse ;  /* 0x000000975aab7221 */ /* 0x100fe40000010000 */
[----:B------:R-:W-:Y:S02]  /*2000*/  FMUL.FTZ R205, R111, R16 ;  /* 0x000000106fcd7220 */ /* 0x000fe40000410000 */
        /* <DEDUP_REMOVED lines=10> */
[----:B------:R-:W-:Y:S02]  /*20b0*/  FADD.FTZ R161, R84, R151 ;  /* 0x0000009754a17221 */ /* 0x000fe40000010000 */
[----:B------:R-:W-:Y:S02]  /*20c0*/  FMUL.FTZ R226, R105, R22 ;  /* 0x0000001669e27220 */ /* 0x000fe40000410000 */
[----:B------:R-:W-:Y:S02]  /*20d0*/  FMUL.FTZ R188, R104, R23 ;  /* 0x0000001768bc7220 */ /* 0x000fe40000410000 */
[----:B------:R-:W-:Y:S02]  /*20e0*/  FMUL.FTZ R160, R103, R24 ;  /* 0x0000001867a07220 */ /* 0x000fe40000410000 */
[----:B------:R-:W-:Y:S01]  /*20f0*/  FMUL.FTZ R208, R100, R27 ;  /* 0x0000001b64d07220 */ /* 0x000fe20000410000 */
[----:B------:R-:W-:Y:S01]  /*2100*/  BSSY B0, `(.L_x_4790) ;  /* 0x0000046000007945 */ /* 0x000fe20003800000 */
[----:B--2---:R-:W-:-:S04]  /*2110*/  FMUL.FTZ R157, R155, 1.4426950216293334961 ;  /* 0x3fb8aa3b9b9d7820 */ /* 0x004fc80000410000 */
[----:B------:R-:W-:-:S06]  /*2120*/  FMUL.FTZ R197, R157, R156 ;  /* 0x0000009c9dc57220 */ /* 0x000fcc0000410000 */
[----:B------:R-:W0:Y:S01]  /*2130*/  MUFU.EX2 R197, R197 ;  /* 0x000000c500c57308 */ /* 0x000e220000000800 */
[C---:B------:R-:W-:Y:S02]  /*2140*/  FMUL.FTZ R180, R157.reuse, R181 ;  /* 0x000000b59db47220 */ /* 0x040fe40000410000 */
[C---:B------:R-:W-:Y:S01]  /*2150*/  FMUL.FTZ R177, R157.reuse, R182 ;  /* 0x000000b69db17220 */ /* 0x040fe20000410000 */
[----:B0-----:R0:W-:Y:S04]  /*2160*/  STS [R158.X4+0xa88], R197 ;  /* 0x000a88c59e007388 */ /* 0x0011e80000004800 */
[----:B------:R-:W-:Y:S01]  /*2170*/  BAR.SYNC.DEFER_BLOCKING 0x0 ;  /* 0x0000000000007b1d */ /* 0x000fe20000010000 */
[----:B------:R-:W-:-:S05]  /*2180*/  FMUL.FTZ R176, R157, R179 ;  /* 0x000000b39db07220 */ /* 0x000fca0000410000 */
[----:B------:R-:W1:Y:S01]  /*2190*/  MUFU.EX2 R180, R180 ;  /* 0x000000b400b47308 */ /* 0x000e620000000800 */
[----:B------:R-:W-:-:S07]  /*21a0*/  FMUL.FTZ R174, R157, R178 ;  /* 0x000000b29dae7220 */ /* 0x000fce0000410000 */
[----:B------:R-:W2:Y:S01]  /*21b0*/  MUFU.EX2 R177, R177 ;  /* 0x000000b100b17308 */ /* 0x000ea20000000800 */
[----:B------:R-:W-:-:S07]  /*21c0*/  FMUL.FTZ R190, R157, R175 ;  /* 0x000000af9dbe7220 */ /* 0x000fce0000410000 */
[----:B------:R-:W4:Y:S01]  /*21d0*/  MUFU.EX2 R176, R176 ;  /* 0x000000b000b07308 */ /* 0x000f220000000800 */
[C---:B------:R-:W-:Y:S01]  /*21e0*/  FMUL.FTZ R192, R157.reuse, R172 ;  /* 0x000000ac9dc07220 */ /* 0x040fe20000410000 */
[----:B------:R1:W5:Y:S06]  /*21f0*/  @!P2 LDG.E R194, [R8.64+0x4] ;  /* 0x0000040608c2a981 */ /* 0x00036c000c1e1900 */
[----:B------:R-:W0:Y:S01]  /*2200*/  MUFU.EX2 R174, R174 ;  /* 0x000000ae00ae7308 */ /* 0x000e220000000800 */
[----:B------:R-:W-:Y:S02]  /*2210*/  FMUL.FTZ R219, R157, R173 ;  /* 0x000000ad9ddb7220 */ /* 0x000fe40000410000 */
[----:B-1----:R-:W-:-:S05]  /*2220*/  FFMA.FTZ R8, R180, R196, R199 ;  /* 0x000000c4b4087223 */ /* 0x002fca00000100c7 */
[----:B------:R-:W1:Y:S01]  /*2230*/  MUFU.EX2 R190, R190 ;  /* 0x000000be00be7308 */ /* 0x000e620000000800 */
[----:B--2---:R-:W-:Y:S02]  /*2240*/  FFMA.FTZ R8, R177, R8, R200 ;  /* 0x00000008b1087223 */ /* 0x004fe400000100c8 */
[----:B------:R-:W-:-:S05]  /*2250*/  FMUL.FTZ R215, R157, R170 ;  /* 0x000000aa9dd77220 */ /* 0x000fca0000410000 */
[----:B------:R-:W2:Y:S01]  /*2260*/  MUFU.EX2 R192, R192 ;  /* 0x000000c000c07308 */ /* 0x000ea20000000800 */
[----:B----4-:R-:W-:Y:S02]  /*2270*/  FFMA.FTZ R8, R176, R8, R203 ;  /* 0x00000008b0087223 */ /* 0x010fe400000100cb */
[----:B------:R-:W-:Y:S01]  /*2280*/  FMUL.FTZ R221, R157, R171 ;  /* 0x000000ab9ddd7220 */ /* 0x000fe20000410000 */
[----:B------:R-:W-:-:S04]  /*2290*/  ISETP.NE.AND P2, PT, R146, 0x1f, PT ;  /* 0x0000001f9200780c */ /* 0x000fc80003f45270 */
[----:B------:R-:W4:Y:S01]  /*22a0*/  MUFU.EX2 R219, R219 ;  /* 0x000000db00db7308 */ /* 0x000f220000000800 */
[----:B0-----:R-:W-:Y:S02]  /*22b0*/  FFMA.FTZ R8, R174, R8, R205 ;  /* 0x00000008ae087223 */ /* 0x001fe400000100cd */
[----:B------:R-:W-:-:S05]  /*22c0*/  FMUL.FTZ R217, R157, R168 ;  /* 0x000000a89dd97220 */ /* 0x000fca0000410000 */
[----:B------:R-:W0:Y:S01]  /*22d0*/  MUFU.EX2 R215, R215 ;  /* 0x000000d700d77308 */ /* 0x000e220000000800 */
[----:B-1----:R-:W-:Y:S01]  /*22e0*/  FFMA.FTZ R8, R190, R8, R211 ;  /* 0x00000008be087223 */ /* 0x002fe200000100d3 */
[----:B------:R1:W1:Y:S01]  /*22f0*/  @P2 LDS R202, [R146.X4+0x128c] ;  /* 0x00128c0092ca2984 */ /* 0x0002620000004800 */
[----:B------:R-:W-:-:S05]  /*2300*/  FMUL.FTZ R191, R157, R169 ;  /* 0x000000a99dbf7220 */ /* 0x000fca0000410000 */
[----:B------:R-:W0:Y:S01]  /*2310*/  MUFU.EX2 R221, R221 ;  /* 0x000000dd00dd7308 */ /* 0x000e220000000800 */
[----:B--2---:R-:W-:Y:S02]  /*2320*/  FFMA.FTZ R8, R192, R8, R209 ;  /* 0x00000008c0087223 */ /* 0x004fe400000100d1 */
[----:B------:R-:W-:-:S05]  /*2330*/  FMUL.FTZ R165, R157, R166 ;  /* 0x000000a69da57220 */ /* 0x000fca0000410000 */
[----:B------:R-:W2:Y:S01]  /*2340*/  MUFU.EX2 R217, R217 ;  /* 0x000000d900d97308 */ /* 0x000ea20000000800 */
[----:B----4-:R-:W-:Y:S02]  /*2350*/  FFMA.FTZ R8, R219, R8, R214 ;  /* 0x00000008db087223 */ /* 0x010fe400000100d6 */
[----:B------:R-:W-:-:S05]  /*2360*/  FMUL.FTZ R163, R157, R167 ;  /* 0x000000a79da37220 */ /* 0x000fca0000410000 */
[----:B------:R-:W4:Y:S01]  /*2370*/  MUFU.EX2 R191, R191 ;  /* 0x000000bf00bf7308 */ /* 0x000f220000000800 */
[----:B0-----:R-:W-:Y:S02]  /*2380*/  FFMA.FTZ R8, R215, R8, R220 ;  /* 0x00000008d7087223 */ /* 0x001fe400000100dc */
[----:B------:R-:W-:-:S05]  /*2390*/  FMUL.FTZ R162, R157, R164 ;  /* 0x000000a49da27220 */ /* 0x000fca0000410000 */
[----:B------:R-:W0:Y:S01]  /*23a0*/  MUFU.EX2 R165, R165 ;  /* 0x000000a500a57308 */ /* 0x000e220000000800 */
[----:B------:R-:W-:Y:S02]  /*23b0*/  FFMA.FTZ R8, R221, R8, R222 ;  /* 0x00000008dd087223 */ /* 0x000fe400000100de */
[----:B------:R-:W-:-:S05]  /*23c0*/  FMUL.FTZ R159, R157, R161 ;  /* 0x000000a19d9f7220 */ /* 0x000fca0000410000 */
[----:B------:R-:W0:Y:S01]  /*23d0*/  MUFU.EX2 R163, R163 ;  /* 0x000000a300a37308 */ /* 0x000e220000000800 */
[----:B--2---:R-:W-:-:S07]  /*23e0*/  FFMA.FTZ R8, R217, R8, R226 ;  /* 0x00000008d9087223 */ /* 0x004fce00000100e2 */
[----:B------:R-:W2:Y:S01]  /*23f0*/  MUFU.EX2 R162, R162 ;  /* 0x000000a200a27308 */ /* 0x000ea20000000800 */
[----:B----4-:R-:W-:Y:S02]  /*2400*/  FFMA.FTZ R8, R191, R8, R188 ;  /* 0x00000008bf087223 */ /* 0x010fe400000100bc */
[----:B------:R-:W-:-:S05]  /*2410*/  FMUL.FTZ R158, R102, R25 ;  /* 0x00000019669e7220 */ /* 0x000fca0000410000 */
[----:B------:R-:W4:Y:S01]  /*2420*/  MUFU.EX2 R159, R159 ;  /* 0x0000009f009f7308 */ /* 0x000f220000000800 */
[----:B0-----:R-:W-:Y:S02]  /*2430*/  FFMA.FTZ R8, R165, R8, R160 ;  /* 0x00000008a5087223 */ /* 0x001fe400000100a0 */
[----:B------:R-:W-:Y:S02]  /*2440*/  FMUL.FTZ R157, R101, R26 ;  /* 0x0000001a659d7220 */ /* 0x000fe40000410000 */
[----:B------:R-:W-:Y:S02]  /*2450*/  FFMA.FTZ R8, R163, R8, R158 ;  /* 0x00000008a3087223 */ /* 0x000fe4000001009e */
[----:B---3--:R-:W-:Y:S02]  /*2460*/  FMUL.FTZ R189, R189, R184 ;  /* 0x000000b8bdbd7220 */ /* 0x008fe40000410000 */
[----:B--2---:R-:W-:Y:S02]  /*2470*/  FFMA.FTZ R9, R162, R8, R157 ;  /* 0x00000008a2097223 */ /* 0x004fe4000001009d */
[----:B------:R-:W-:-:S02]  /*2480*/  FMUL.FTZ R8, R197, R180 ;  /* 0x000000b4c5087220 */ /* 0x000fc40000410000 */
[-C--:B------:R-:W-:Y:S02]  /*2490*/  FMUL.FTZ R198, R68, R189.reuse ;  /* 0x000000bd44c67220 */ /* 0x080fe40000410000 */
[----:B------:R-:W-:Y:S02]  /*24a0*/  FMUL.FTZ R201, R65, R189 ;  /* 0x000000bd41c97220 */ /* 0x000fe40000410000 */
[----:B----4-:R-:W-:Y:S02]  /*24b0*/  FFMA.FTZ R208, R159, R9, R208 ;  /* 0x000000099fd07223 */ /* 0x010fe400000100d0 */
[----:B------:R-:W-:Y:S02]  /*24c0*/  FMUL.FTZ R9, R177, R8 ;  /* 0x00000008b1097220 */ /* 0x000fe40000410000 */
[-C--:B------:R-:W-:Y:S02]  /*24d0*/  FMUL.FTZ R204, R71, R189.reuse ;  /* 0x000000bd47cc7220 */ /* 0x080fe40000410000 */
[----:B------:R-:W-:-:S02]  /*24e0*/  FMUL.FTZ R207, R70, R189 ;  /* 0x000000bd46cf7220 */ /* 0x000fc40000410000 */
[----:B------:R-:W-:Y:S02]  /*24f0*/  FFMA.FTZ R8, R159, R201, R198 ;  /* 0x000000c99f087223 */ /* 0x000fe400000100c6 */
[----:B------:R-:W-:Y:S01]  /*2500*/  FMUL.FTZ R9, R176, R9 ;  /* 0x00000009b0097220 */ /* 0x000fe20000410000 */
[----:B------:R-:W-:Y:S05]  /*2510*/  @P2 BRA `(.L_x_4791) ;  /* 0x0000004000002947 */ /* 0x000fea0003800000 */
[----:B-1----:R-:W-:Y:S02]  /*2520*/  ISETP.NE.AND P3, PT, R134, c[0x0][0x174], PT ;  /* 0x00005d0086007a0c */ /* 0x002fe40003f65270 */
[----:B------:R-:W-:-:S11]  /*2530*/  MOV R202, 0x3f800000 ;  /* 0x3f80000000ca7802 */ /* 0x000fd60000000f00 */
[----:B------:R-:W-:-:S05]  /*2540*/  @P3 IADD3 R183, R10, R11, RZ ;  /* 0x0000000b0ab73210 */ /* 0x000fca0007ffe0ff */
[----:B------:R0:W1:Y:S02]  /*2550*/  @P3 LDS R202, [R183] ;  /* 0x00000000b7ca3984 */ /* 0x0000640000000800 */
.L_x_4791:
[----:B-1----:R-:W-:Y:S05]  /*2560*/  BSYNC B0 ;  /* 0x0000000000007941 */ /* 0x002fea0003800000 */
.L_x_4790:
[----:B0-----:R-:W-:Y:S01]  /*2570*/  FMUL.FTZ R183, R159, R202 ;  /* 0x000000ca9fb77220 */ /* 0x001fe20000410000 */
[----:B------:R-:W-:Y:S01]  /*2580*/  ISETP.GE.AND P3, PT, R144, 0x1, PT ;  /* 0x000000019000780c */ /* 0x000fe20003f66270 */
[----:B------:R-:W-:Y:S01]  /*2590*/  FFMA.FTZ R184, R162, R8, R207 ;  /* 0x00000008a2b87223 */ /* 0x000fe200000100cf */
[----:B------:R-:W-:Y:S01]  /*25a0*/  LOP3.LUT R230, R146, 0x1f, RZ, 0xc0, !PT ;  /* 0x0000001f92e67812 */ /* 0x000fe200078ec0ff */
[----:B------:R-:W-:Y:S01]  /*25b0*/  FMUL.FTZ R8, R162, R183 ;  /* 0x000000b7a2087220 */ /* 0x000fe20000410000 */
[----:B------:R-:W-:Y:S01]  /*25c0*/  ISETP.GE.OR P0, PT, R134, c[0x0][0x174], P0 ;  /* 0x00005d0086007a0c */ /* 0x000fe20000706670 */
[----:B------:R-:W-:Y:S01]  /*25d0*/  FMUL.FTZ R9, R174, R9 ;  /* 0x00000009ae097220 */ /* 0x000fe20000410000 */
[----:B------:R-:W-:Y:S01]  /*25e0*/  ISETP.NE.AND P4, PT, R230, 0x1f, PT ;  /* 0x0000001fe600780c */ /* 0x000fe20003f85270 */
[----:B------:R-:W-:Y:S01]  /*25f0*/  FMUL.FTZ R206, R72, R189 ;  /* 0x000000bd48ce7220 */ /* 0x000fe20000410000 */
[----:B------:R-:W-:Y:S01]  /*2600*/  BSSY B0, `(.L_x_4792) ;  /* 0x0000157000007945 */ /* 0x000fe20003800000 */
[----:B------:R-:W-:-:S02]  /*2610*/  FFMA.FTZ R183, R163, R184, R204 ;  /* 0x000000b8a3b77223 */ /* 0x000fc400000100cc */
[----:B------:R-:W-:Y:S02]  /*2620*/  FMUL.FTZ R184, R163, R8 ;  /* 0x00000008a3b87220 */ /* 0x000fe40000410000 */
[----:B------:R-:W-:Y:S02]  /*2630*/  FMUL.FTZ R9, R190, R9 ;  /* 0x00000009be097220 */ /* 0x000fe40000410000 */
[----:B------:R-:W-:Y:S02]  /*2640*/  FMUL.FTZ R210, R73, R189 ;  /* 0x000000bd49d27220 */ /* 0x000fe40000410000 */
[C---:B------:R-:W-:Y:S02]  /*2650*/  FFMA.FTZ R183, R165.reuse, R183, R206 ;  /* 0x000000b7a5b77223 */ /* 0x040fe400000100ce */
[----:B------:R-:W-:Y:S02]  /*2660*/  FMUL.FTZ R184, R165, R184 ;  /* 0x000000b8a5b87220 */ /* 0x000fe40000410000 */
[----:B------:R-:W-:-:S02]  /*2670*/  FMUL.FTZ R8, R192, R9 ;  /* 0x00000009c0087220 */ /* 0x000fc40000410000 */
[----:B------:R-:W-:Y:S02]  /*2680*/  FMUL.FTZ R228, R74, R189 ;  /* 0x000000bd4ae47220 */ /* 0x000fe40000410000 */
[C---:B------:R-:W-:Y:S02]  /*2690*/  FFMA.FTZ R183, R191.reuse, R183, R210 ;  /* 0x000000b7bfb77223 */ /* 0x040fe400000100d2 */
[----:B------:R-:W-:Y:S02]  /*26a0*/  FMUL.FTZ R184, R191, R184 ;  /* 0x000000b8bfb87220 */ /* 0x000fe40000410000 */
[----:B------:R-:W-:Y:S02]  /*26b0*/  FMUL.FTZ R8, R219, R8 ;  /* 0x00000008db087220 */ /* 0x000fe40000410000 */
[----:B------:R-:W-:Y:S02]  /*26c0*/  FMUL.FTZ R216, R75, R189 ;  /* 0x000000bd4bd87220 */ /* 0x000fe40000410000 */
[----:B------:R-:W-:-:S02]  /*26d0*/  FFMA.FTZ R183, R217, R183, R228 ;  /* 0x000000b7d9b77223 */ /* 0x000fc400000100e4 */
[----:B------:R-:W-:Y:S02]  /*26e0*/  FMUL.FTZ R184, R217, R184 ;  /* 0x000000b8d9b87220 */ /* 0x000fe40000410000 */
[----:B------:R-:W-:Y:S02]  /*26f0*/  FMUL.FTZ R8, R215, R8 ;  /* 0x00000008d7087220 */ /* 0x000fe40000410000 */
[----:B------:R-:W-:Y:S02]  /*2700*/  FMUL.FTZ R218, R76, R189 ;  /* 0x000000bd4cda7220 */ /* 0x000fe40000410000 */
[C---:B------:R-:W-:Y:S02]  /*2710*/  FFMA.FTZ R183, R221.reuse, R183, R216 ;  /* 0x000000b7ddb77223 */ /* 0x040fe400000100d8 */
[C---:B------:R-:W-:Y:S02]  /*2720*/  FMUL.FTZ R184, R221.reuse, R184 ;  /* 0x000000b8ddb87220 */ /* 0x040fe40000410000 */
        /* <DEDUP_REMOVED lines=26> */
[C---:B------:R-:W-:Y:S01]  /*28d0*/  FFMA.FTZ R183, R177.reuse, R9, R186 ;  /* 0x00000009b1b77223 */ /* 0x040fe200000100ba */
[----:B------:R-:W-:Y:S01]  /*28e0*/  SHFL.UP PT, R8, R213, 0x1, RZ ;  /* 0x04200000d5087989 */ /* 0x000fe200000e00ff */
[----:B------:R-:W-:Y:S02]  /*28f0*/  FMUL.FTZ R225, R177, R184 ;  /* 0x000000b8b1e17220 */ /* 0x000fe40000410000 */
[C---:B------:R-:W-:Y:S01]  /*2900*/  FFMA.FTZ R183, R180.reuse, R183, R189 ;  /* 0x000000b7b4b77223 */ /* 0x040fe200000100bd */
[----:B------:R-:W0:Y:S01]  /*2910*/  SHFL.UP PT, R9, R208, 0x1, RZ ;  /* 0x04200000d0097989 */ /* 0x000e2200000e00ff */
[----:B------:R-:W-:-:S03]  /*2920*/  FMUL.FTZ R184, R180, R225 ;  /* 0x000000e1b4b87220 */ /* 0x000fc60000410000 */
[----:B------:R-:W1:Y:S04]  /*2930*/  SHFL.DOWN PT, R212, R183, 0x1, 0x1f ;  /* 0x08201f00b7d47f89 */ /* 0x000e6800000e0000 */
[----:B------:R-:W2:Y:S01]  /*2940*/  SHFL.DOWN PT, R225, R184, 0x1, 0x1f ;  /* 0x08201f00b8e17f89 */ /* 0x000ea200000e0000 */
[C---:B0-----:R-:W-:Y:S02]  /*2950*/  @P3 FFMA.FTZ R208, R213.reuse, R9, R208 ;  /* 0x00000009d5d03223 */ /* 0x041fe400000100d0 */
[----:B------:R-:W-:Y:S01]  /*2960*/  @P3 FMUL.FTZ R213, R213, R8 ;  /* 0x00000008d5d53220 */ /* 0x000fe20000410000 */
[----:B------:R-:W-:Y:S01]  /*2970*/  ISETP.GE.AND P3, PT, R144, 0x2, PT ;  /* 0x000000029000780c */ /* 0x000fe20003f66270 */
[C---:B-1----:R-:W-:Y:S01]  /*2980*/  @P4 FFMA.FTZ R183, R184.reuse, R212, R183 ;  /* 0x000000d4b8b74223 */ /* 0x042fe200000100b7 */
[----:B------:R-:W0:Y:S01]  /*2990*/  SHFL.UP PT, R9, R208, 0x2, RZ ;  /* 0x04400000d0097989 */ /* 0x000e2200000e00ff */
[----:B--2---:R-:W-:-:S03]  /*29a0*/  @P4 FMUL.FTZ R184, R184, R225 ;  /* 0x000000e1b8b84220 */ /* 0x004fc60000410000 */
[----:B------:R-:W1:Y:S01]  /*29b0*/  SHFL.UP PT, R8, R213, 0x2, RZ ;  /* 0x04400000d5087989 */ /* 0x000e6200000e00ff */
[----:B------:R-:W-:-:S03]  /*29c0*/  ISETP.GE.U32.AND P4, PT, R230, 0x1e, PT ;  /* 0x0000001ee600780c */ /* 0x000fc60003f86070 */
[----:B------:R-:W2:Y:S04]  /*29d0*/  SHFL.DOWN PT, R212, R183, 0x2, 0x1f ;  /* 0x08401f00b7d47f89 */ /* 0x000ea800000e0000 */
[----:B------:R-:W3:Y:S01]  /*29e0*/  SHFL.DOWN PT, R225, R184, 0x2, 0x1f ;  /* 0x08401f00b8e17f89 */ /* 0x000ee200000e0000 */
[C---:B0-----:R-:W-:Y:S02]  /*29f0*/  @P3 FFMA.FTZ R208, R213.reuse, R9, R208 ;  /* 0x00000009d5d03223 */ /* 0x041fe400000100d0 */
[----:B-1----:R-:W-:-:S03]  /*2a00*/  @P3 FMUL.FTZ R213, R213, R8 ;  /* 0x00000008d5d53220 */ /* 0x002fc60000410000 */
[----:B------:R-:W0:Y:S01]  /*2a10*/  SHFL.UP PT, R9, R208, 0x4, RZ ;  /* 0x04800000d0097989 */ /* 0x000e2200000e00ff */
[----:B------:R-:W-:Y:S01]  /*2a20*/  ISETP.GE.AND P3, PT, R144, 0x4, PT ;  /* 0x000000049000780c */ /* 0x000fe20003f66270 */
[C---:B--2---:R-:W-:Y:S02]  /*2a30*/  @!P4 FFMA.FTZ R183, R184.reuse, R212, R183 ;  /* 0x000000d4b8b7c223 */ /* 0x044fe400000100b7 */
[----:B------:R-:W1:Y:S01]  /*2a40*/  SHFL.UP PT, R8, R213, 0x4, RZ ;  /* 0x04800000d5087989 */ /* 0x000e6200000e00ff */
[----:B---3--:R-:W-:-:S03]  /*2a50*/  @!P4 FMUL.FTZ R184, R184, R225 ;  /* 0x000000e1b8b8c220 */ /* 0x008fc60000410000 */
[----:B------:R-:W2:Y:S01]  /*2a60*/  SHFL.DOWN PT, R229, R183, 0x4, 0x1f ;  /* 0x08801f00b7e57f89 */ /* 0x000ea200000e0000 */
[----:B------:R-:W-:-:S03]  /*2a70*/  ISETP.GE.U32.AND P4, PT, R230, 0x1c, PT ;  /* 0x0000001ce600780c */ /* 0x000fc60003f86070 */
[----:B------:R-:W3:Y:S02]  /*2a80*/  SHFL.DOWN PT, R227, R184, 0x4, 0x1f ;  /* 0x08801f00b8e37f89 */ /* 0x000ee400000e0000 */
[C---:B0-----:R-:W-:Y:S01]  /*2a90*/  @P3 FFMA.FTZ R208, R213.reuse, R9, R208 ;  /* 0x00000009d5d03223 */ /* 0x041fe200000100d0 */
[----:B------:R-:W-:Y:S01]  /*2aa0*/  HFMA2.MMA R9, -RZ, RZ, 0, 0 ;  /* 0x00000000ff097435 */ /* 0x000fe200000001ff */
[----:B-1----:R-:W-:-:S03]  /*2ab0*/  @P3 FMUL.FTZ R213, R213, R8 ;  /* 0x00000008d5d53220 */ /* 0x002fc60000410000 */
[----:B------:R-:W0:Y:S01]  /*2ac0*/  SHFL.UP PT, R225, R208, 0x8, RZ ;  /* 0x05000000d0e17989 */ /* 0x000e2200000e00ff */
[----:B------:R-:W-:Y:S02]  /*2ad0*/  ISETP.GE.AND P3, PT, R144, 0x8, PT ;  /* 0x000000089000780c */ /* 0x000fe40003f66270 */
[C---:B--2---:R-:W-:Y:S01]  /*2ae0*/  @!P4 FFMA.FTZ R183, R184.reuse, R229, R183 ;  /* 0x000000e5b8b7c223 */ /* 0x044fe200000100b7 */
[----:B------:R-:W1:Y:S01]  /*2af0*/  SHFL.UP PT, R212, R213, 0x8, RZ ;  /* 0x05000000d5d47989 */ /* 0x000e6200000e00ff */
[----:B------:R-:W-:Y:S01]  /*2b00*/  MOV R8, 0x3f800000 ;  /* 0x3f80000000087802 */ /* 0x000fe20000000f00 */
[----:B---3--:R-:W-:Y:S02]  /*2b10*/  @!P4 FMUL.FTZ R184, R184, R227 ;  /* 0x000000e3b8b8c220 */ /* 0x008fe40000410000 */
[----:B------:R-:W2:Y:S01]  /*2b20*/  SHFL.DOWN PT, R229, R183, 0x8, 0x1f ;  /* 0x09001f00b7e57f89 */ /* 0x000ea200000e0000 */
[----:B------:R-:W-:-:S03]  /*2b30*/  ISETP.GE.U32.AND P4, PT, R230, 0x18, PT ;  /* 0x00000018e600780c */ /* 0x000fc60003f86070 */
[----:B------:R-:W3:Y:S04]  /*2b40*/  SHFL.DOWN PT, R227, R184, 0x8, 0x1f ;  /* 0x09001f00b8e37f89 */ /* 0x000ee800000e0000 */
[----:B------:R-:W-:Y:S01]  /*2b50*/  @!P0 LDS.64 R8, [UR4+0x1308] ;  /* 0x00130804ff088984 */ /* 0x000fe20008000a00 */
[----:B------:R-:W-:Y:S01]  /*2b60*/  ISETP.GE.AND P0, PT, R144, 0x10, PT ;  /* 0x000000109000780c */ /* 0x000fe20003f06270 */
[C---:B0-----:R-:W-:Y:S02]  /*2b70*/  @P3 FFMA.FTZ R208, R213.reuse, R225, R208 ;  /* 0x000000e1d5d03223 */ /* 0x041fe400000100d0 */
[----:B-1----:R-:W-:-:S03]  /*2b80*/  @P3 FMUL.FTZ R213, R213, R212 ;  /* 0x000000d4d5d53220 */ /* 0x002fc60000410000 */
[----:B------:R-:W0:Y:S01]  /*2b90*/  SHFL.UP PT, R225, R208, 0x10, RZ ;  /* 0x06000000d0e17989 */ /* 0x000e2200000e00ff */
[----:B------:R-:W-:Y:S01]  /*2ba0*/  ISETP.GE.U32.AND P3, PT, R230, 0x10, PT ;  /* 0x00000010e600780c */ /* 0x000fe20003f66070 */
[C---:B--2---:R-:W-:Y:S02]  /*2bb0*/  @!P4 FFMA.FTZ R183, R184.reuse, R229, R183 ;  /* 0x000000e5b8b7c223 */ /* 0x044fe400000100b7 */
[----:B------:R-:W1:Y:S01]  /*2bc0*/  SHFL.UP PT, R212, R213, 0x10, RZ ;  /* 0x06000000d5d47989 */ /* 0x000e6200000e00ff */
[----:B---3--:R-:W-:-:S03]  /*2bd0*/  @!P4 FMUL.FTZ R184, R184, R227 ;  /* 0x000000e3b8b8c220 */ /* 0x008fc60000410000 */
[----:B------:R-:W2:Y:S04]  /*2be0*/  SHFL.DOWN PT, R229, R183, 0x10, 0x1f ;  /* 0x0a001f00b7e57f89 */ /* 0x000ea800000e0000 */
[----:B------:R-:W3:Y:S01]  /*2bf0*/  SHFL.DOWN PT, R227, R184, 0x10, 0x1f ;  /* 0x0a001f00b8e37f89 */ /* 0x000ee200000e0000 */
[----:B0-----:R-:W-:-:S03]  /*2c00*/  @P0 FFMA.FTZ R208, R213, R225, R208 ;  /* 0x000000e1d5d00223 */ /* 0x001fc600000100d0 */
[----:B------:R-:W-:Y:S01]  /*2c10*/  SHFL.IDX PT, R225, R9, RZ, 0x1f ;  /* 0x00001fff09e17589 */ /* 0x000fe200000e0000 */
[----:B-1----:R-:W-:Y:S01]  /*2c20*/  @P0 FMUL.FTZ R213, R213, R212 ;  /* 0x000000d4d5d50220 */ /* 0x002fe20000410000 */
[----:B------:R-:W-:Y:S02]  /*2c30*/  ISETP.GT.AND P0, PT, R144, 0x1e, PT ;  /* 0x0000001e9000780c */ /* 0x000fe40003f04270 */
[----:B-----5:R-:W-:Y:S01]  /*2c40*/  SHFL.IDX PT, R212, R194, RZ, 0x1f ;  /* 0x00001fffc2d47589 */ /* 0x020fe200000e0000 */
[----:B--2---:R-:W-:-:S03]  /*2c50*/  @!P3 FFMA.FTZ R183, R184, R229, R183 ;  /* 0x000000e5b8b7b223 */ /* 0x004fc600000100b7 */
[----:B------:R-:W-:Y:S01]  /*2c60*/  SHFL.UP PT, R208, R208, 0x1, RZ ;  /* 0x04200000d0d07989 */ /* 0x000fe200000e00ff */
[----:B---3--:R-:W-:Y:S01]  /*2c70*/  @!P3 FMUL.FTZ R184, R184, R227 ;  /* 0x000000e3b8b8b220 */ /* 0x008fe20000410000 */
[----:B------:R-:W-:Y:S02]  /*2c80*/  ISETP.NE.AND P3, PT, R146, RZ, PT ;  /* 0x000000ff9200720c */ /* 0x000fe40003f65270 */
[----:B------:R-:W0:Y:S04]  /*2c90*/  SHFL.UP PT, R213, R213, 0x1, RZ ;  /* 0x04200000d5d57989 */ /* 0x000e2800000e00ff */
[----:B------:R-:W-:Y:S04]  /*2ca0*/  SHFL.DOWN PT, R227, R183, 0x1, 0x1f ;  /* 0x08201f00b7e37f89 */ /* 0x000fe800000e0000 */
[----:B------:R-:W1:Y:S04]  /*2cb0*/  SHFL.DOWN PT, R230, R184, 0x1, 0x1f ;  /* 0x08201f00b8e67f89 */ /* 0x000e6800000e0000 */
[----:B------:R-:W-:Y:S04]  /*2cc0*/  SHFL.IDX PT, R183, R183, RZ, 0x1f ;  /* 0x00001fffb7b77589 */ /* 0x000fe800000e0000 */
[----:B------:R-:W-:Y:S01]  /*2cd0*/  SHFL.IDX PT, R184, R184, RZ, 0x1f ;  /* 0x00001fffb8b87589 */ /* 0x000fe200000e0000 */
[----:B0-----:R-:W-:Y:S01]  /*2ce0*/  @P1 FFMA.FTZ R212, R213, R212, R208 ;  /* 0x000000d4d5d41223 */ /* 0x001fe200000100d0 */
[----:B------:R-:W-:-:S03]  /*2cf0*/  ISETP.GT.AND P1, PT, R144, 0x1d, PT ;  /* 0x0000001d9000780c */ /* 0x000fc60003f24270 */
[----:B------:R-:W-:Y:S02]  /*2d00*/  FFMA.FTZ R197, R197, R212, R196 ;  /* 0x000000d4c5c57223 */ /* 0x000fe400000100c4 */
[----:B------:R-:W-:Y:S02]  /*2d10*/  FMUL.FTZ R196, R114, R181 ;  /* 0x000000b572c47220 */ /* 0x000fe40000410000 */
[----:B-1----:R-:W-:Y:S01]  /*2d20*/  @P2 FFMA.FTZ R225, R230, R225, R227 ;  /* 0x000000e1e6e12223 */ /* 0x002fe200000100e3 */
[----:B------:R-:W-:Y:S01]  /*2d30*/  ISETP.GT.AND P2, PT, R144, 0x1b, PT ;  /* 0x0000001b9000780c */ /* 0x000fe20003f44270 */
[CC--:B------:R-:W-:Y:S02]  /*2d40*/  FFMA.FTZ R212, R180.reuse, R197.reuse, R199 ;  /* 0x000000c5b4d47223 */ /* 0x0c0fe400000100c7 */
[-C--:B------:R-:W-:Y:S02]  /*2d50*/  FFMA.FTZ R199, R180, R197.reuse, R196 ;  /* 0x000000c5b4c77223 */ /* 0x080fe400000100c4 */
[----:B------:R-:W-:-:S02]  /*2d60*/  FFMA.FTZ R208, R83, R197, RZ ;  /* 0x000000c553d07223 */ /* 0x000fc400000100ff */
        /* <DEDUP_REMOVED lines=24> */
[-C--:B------:R-:W-:Y:S02]  /*2ef0*/  FFMA.FTZ R225, R77, R212.reuse, R211 ;  /* 0x000000d44de17223 */ /* 0x080fe400000100d3 */
[----:B------:R-:W-:Y:S02]  /*2f00*/  FFMA.FTZ R211, R219, R212, R209 ;  /* 0x000000d4dbd37223 */ /* 0x000fe400000100d1 */
[C---:B------:R-:W-:Y:S02]  /*2f10*/  FFMA.FTZ R220, R215.reuse, R213, R220 ;  /* 0x000000d5d7dc7223 */ /* 0x040fe400000100dc */
[----:B------:R-:W-:Y:S02]  /*2f20*/  FFMA.FTZ R218, R215, R216, R218 ;  /* 0x000000d8d7da7223 */ /* 0x000fe400000100da */
[----:B------:R-:W-:Y:S02]  /*2f30*/  FFMA.FTZ R227, R76, R211, R225 ;  /* 0x000000d34ce37223 */ /* 0x000fe400000100e1 */
[----:B------:R-:W-:-:S02]  /*2f40*/  FMUL.FTZ R213, R106, R171 ;  /* 0x000000ab6ad57220 */ /* 0x000fc40000410000 */
[----:B------:R-:W-:Y:S02]  /*2f50*/  FFMA.FTZ R225, R221, R220, R222 ;  /* 0x000000dcdde17223 */ /* 0x000fe400000100de */
[----:B------:R-:W-:Y:S02]  /*2f60*/  FFMA.FTZ R222, R219, R218, R224 ;  /* 0x000000dadbde7223 */ /* 0x000fe400000100e0 */
[-C--:B------:R-:W-:Y:S02]  /*2f70*/  FFMA.FTZ R227, R75, R220.reuse, R227 ;  /* 0x000000dc4be37223 */ /* 0x080fe400000100e3 */
[----:B------:R-:W-:Y:S02]  /*2f80*/  FFMA.FTZ R215, R221, R220, R213 ;  /* 0x000000dcddd77223 */ /* 0x000fe400000100d5 */
[----:B------:R-:W-:Y:S02]  /*2f90*/  FFMA.FTZ R192, R192, R222, R195 ;  /* 0x000000dec0c07223 */ /* 0x000fe400000100c3 */
[----:B------:R-:W-:-:S02]  /*2fa0*/  FFMA.FTZ R226, R217, R225, R226 ;  /* 0x000000e1d9e27223 */ /* 0x000fc400000100e2 */
[----:B------:R-:W-:Y:S02]  /*2fb0*/  FFMA.FTZ R227, R74, R215, R227 ;  /* 0x000000d74ae37223 */ /* 0x000fe400000100e3 */
[----:B------:R-:W-:Y:S02]  /*2fc0*/  FMUL.FTZ R224, R104, R169 ;  /* 0x000000a968e07220 */ /* 0x000fe40000410000 */
[----:B------:R-:W-:Y:S02]  /*2fd0*/  FFMA.FTZ R190, R190, R192, R193 ;  /* 0x000000c0bebe7223 */ /* 0x000fe400000100c1 */
[-C--:B------:R-:W-:Y:S02]  /*2fe0*/  FFMA.FTZ R188, R191, R226.reuse, R188 ;  /* 0x000000e2bfbc7223 */ /* 0x080fe400000100bc */
[-C--:B------:R-:W-:Y:S02]  /*2ff0*/  FFMA.FTZ R227, R73, R226.reuse, R227 ;  /* 0x000000e249e37223 */ /* 0x080fe400000100e3 */
[----:B------:R-:W-:-:S02]  /*3000*/  FFMA.FTZ R191, R191, R226, R224 ;  /* 0x000000e2bfbf7223 */ /* 0x000fc400000100e0 */
[----:B------:R-:W-:Y:S02]  /*3010*/  FFMA.FTZ R174, R174, R190, R185 ;  /* 0x000000beaeae7223 */ /* 0x000fe400000100b9 */
        /* <DEDUP_REMOVED lines=8> */
[----:B------:R-:W-:Y:S02]  /*30a0*/  FFMA.FTZ R185, R162, R185, R157 ;  /* 0x000000b9a2b97223 */ /* 0x000fe4000001009d */
[----:B------:R-:W-:Y:S02]  /*30b0*/  FFMA.FTZ R227, R70, R163, R227 ;  /* 0x000000a346e37223 */ /* 0x000fe400000100e3 */
[----:B------:R-:W-:-:S02]  /*30c0*/  FMUL.FTZ R158, R100, R161 ;  /* 0x000000a1649e7220 */ /* 0x000fc40000410000 */
[----:B------:R-:W-:Y:S02]  /*30d0*/  FFMA.FTZ R180, R180, R186, R189 ;  /* 0x000000bab4b47223 */ /* 0x000fe400000100bd */
[-C--:B------:R-:W-:Y:S02]  /*30e0*/  FFMA.FTZ R162, R68, R185.reuse, R227 ;  /* 0x000000b944a27223 */ /* 0x080fe400000100e3 */
[----:B------:R-:W-:Y:S02]  /*30f0*/  FFMA.FTZ R159, R159, R185, R158 ;  /* 0x000000b99f9f7223 */ /* 0x000fe4000001009e */
[-C--:B------:R-:W-:Y:S02]  /*3100*/  FFMA.FTZ R197, R115, -R156.reuse, R197 ;  /* 0x8000009c73c57223 */ /* 0x080fe400000100c5 */
[----:B------:R-:W-:Y:S02]  /*3110*/  FMUL.FTZ R156, R180, R156 ;  /* 0x0000009cb49c7220 */ /* 0x000fe40000410000 */
[----:B------:R-:W-:-:S02]  /*3120*/  FFMA.FTZ R157, R65, R159, R162 ;  /* 0x0000009f419d7223 */ /* 0x000fc400000100a2 */
[----:B------:R-:W-:Y:S02]  /*3130*/  FADD.FTZ R196, -R196, R199 ;  /* 0x000000c7c4c47221 */ /* 0x000fe40000010100 */
[----:B------:R-:W-:Y:S01]  /*3140*/  FMUL.FTZ R181, R186, R181 ;  /* 0x000000b5bab57220 */ /* 0x000fe20000410000 */
[----:B------:R-:W0:Y:S01]  /*3150*/  SHFL.DOWN PT, R188, R157, 0x1, 0x1f ;  /* 0x08201f009dbc7f89 */ /* 0x000e2200000e0000 */
[----:B------:R-:W-:Y:S02]  /*3160*/  FFMA.FTZ R162, R156, R197, RZ ;  /* 0x000000c59ca27223 */ /* 0x000fe400000100ff */
[-C--:B------:R-:W-:Y:S02]  /*3170*/  FFMA.FTZ R200, R113, -R182.reuse, R200 ;  /* 0x800000b671c87223 */ /* 0x080fe400000100c8 */
[----:B------:R-:W-:Y:S02]  /*3180*/  FMUL.FTZ R182, R176, R182 ;  /* 0x000000b6b0b67220 */ /* 0x000fe40000410000 */
[----:B------:R-:W-:-:S02]  /*3190*/  FFMA.FTZ R177, R181, R196, R162 ;  /* 0x000000c4b5b17223 */ /* 0x000fc400000100a2 */
[----:B------:R-:W-:Y:S02]  /*31a0*/  FADD.FTZ R201, -R201, R203 ;  /* 0x000000cbc9c97221 */ /* 0x000fe40000010100 */
[----:B------:R-:W-:Y:S02]  /*31b0*/  FMUL.FTZ R179, R174, R179 ;  /* 0x000000b3aeb37220 */ /* 0x000fe40000410000 */
[----:B------:R-:W-:Y:S02]  /*31c0*/  FFMA.FTZ R162, R182, R200, R177 ;  /* 0x000000c8b6a27223 */ /* 0x000fe400000100b1 */
        /* <DEDUP_REMOVED lines=30> */
[----:B0-----:R-:W-:Y:S02]  /*33b0*/  @!P0 FADD.FTZ R157, R157, R188 ;  /* 0x000000bc9d9d8221 */ /* 0x001fe40000010000 */
[-C--:B------:R-:W-:Y:S02]  /*33c0*/  FFMA.FTZ R185, R101, -R164.reuse, R185 ;  /* 0x800000a465b97223 */ /* 0x080fe400000100b9 */
[----:B------:R-:W-:Y:S01]  /*33d0*/  FMUL.FTZ R164, R198, R164 ;  /* 0x000000a4c6a47220 */ /* 0x000fe20000410000 */
[----:B------:R-:W0:Y:S01]  /*33e0*/  SHFL.DOWN PT, R188, R157, 0x2, 0x1f ;  /* 0x08401f009dbc7f89 */ /* 0x000e2200000e0000 */
[----:B------:R-:W-:-:S02]  /*33f0*/  FFMA.FTZ R160, R167, R163, R160 ;  /* 0x000000a3a7a07223 */ /* 0x000fc400000100a0 */
[----:B------:R-:W-:Y:S02]  /*3400*/  FADD.FTZ R159, -R158, R159 ;  /* 0x0000009f9e9f7221 */ /* 0x000fe40000010100 */
[----:B------:R-:W-:Y:S02]  /*3410*/  FMUL.FTZ R161, R194, R161 ;  /* 0x000000a1c2a17220 */ /* 0x000fe40000410000 */
[----:B------:R-:W-:Y:S02]  /*3420*/  FFMA.FTZ R160, R164, R185, R160 ;  /* 0x000000b9a4a07223 */ /* 0x000fe400000100a0 */
[----:B------:R-:W-:Y:S02]  /*3430*/  FADD.FTZ R38, R167, R38 ;  /* 0x00000026a7267221 */ /* 0x000fe40000010000 */
[----:B------:R-:W-:Y:S02]  /*3440*/  FFMA.FTZ R158, R161, R159, R160 ;  /* 0x0000009fa19e7223 */ /* 0x000fe400000100a0 */
[----:B------:R-:W-:-:S02]  /*3450*/  FFMA.FTZ R9, R184, R9, R183 ;  /* 0x00000009b8097223 */ /* 0x000fc400000100b7 */
[----:B------:R-:W-:Y:S01]  /*3460*/  FMUL.FTZ R8, R184, R8 ;  /* 0x00000008b8087220 */ /* 0x000fe20000410000 */
[----:B------:R-:W1:Y:S01]  /*3470*/  SHFL.DOWN PT, R165, R158, 0x1, 0x1f ;  /* 0x08201f009ea57f89 */ /* 0x000e6200000e0000 */
[----:B------:R-:W-:Y:S02]  /*3480*/  FADD.FTZ R36, R161, R36 ;  /* 0x00000024a1247221 */ /* 0x000fe40000010000 */
[----:B------:R-:W-:Y:S01]  /*3490*/  FADD.FTZ R37, R164, R37 ;  /* 0x00000025a4257221 */ /* 0x000fe20000010000 */
[----:B------:R2:W-:Y:S01]  /*34a0*/  @!P3 STS.64 [UR4+0x1308], R8 ;  /* 0x00130808ff00b988 */ /* 0x0005e20008000a04 */
[----:B------:R-:W-:Y:S02]  /*34b0*/  FADD.FTZ R39, R166, R39 ;  /* 0x00000027a6277221 */ /* 0x000fe40000010000 */
[----:B------:R-:W-:Y:S02]  /*34c0*/  FADD.FTZ R40, R169, R40 ;  /* 0x00000028a9287221 */ /* 0x000fe40000010000 */
[----:B0-----:R-:W-:-:S02]  /*34d0*/  @!P1 FADD.FTZ R157, R157, R188 ;  /* 0x000000bc9d9d9221 */ /* 0x001fc40000010000 */
[----:B------:R-:W-:Y:S02]  /*34e0*/  FADD.FTZ R41, R168, R41 ;  /* 0x00000029a8297221 */ /* 0x000fe40000010000 */
[----:B------:R-:W-:Y:S01]  /*34f0*/  FADD.FTZ R42, R171, R42 ;  /* 0x0000002aab2a7221 */ /* 0x000fe20000010000 */
[----:B------:R-:W0:Y:S01]  /*3500*/  SHFL.DOWN PT, R160, R157, 0x4, 0x1f ;  /* 0x08801f009da07f89 */ /* 0x000e2200000e0000 */
[C---:B--2---:R-:W-:Y:S02]  /*3510*/  FMUL.FTZ R9, R155.reuse, R216 ;  /* 0x000000d89b097220 */ /* 0x044fe40000410000 */
[----:B------:R-:W-:Y:S02]  /*3520*/  FMUL.FTZ R8, R155, R210 ;  /* 0x000000d29b087220 */ /* 0x000fe40000410000 */
[----:B------:R-:W-:Y:S02]  /*3530*/  FMUL.FTZ R9, R9, R220 ;  /* 0x000000dc09097220 */ /* 0x000fe40000410000 */
[----:B------:R-:W-:-:S02]  /*3540*/  FMUL.FTZ R187, R8, R187 ;  /* 0x000000bb08bb7220 */ /* 0x000fc40000410000 */
[C---:B------:R-:W-:Y:S02]  /*3550*/  FMUL.FTZ R8, R155.reuse, R218 ;  /* 0x000000da9b087220 */ /* 0x040fe40000410000 */
[----:B-1----:R-:W-:Y:S01]  /*3560*/  @!P0 FADD.FTZ R158, R158, R165 ;  /* 0x000000a59e9e8221 */ /* 0x002fe20000010000 */
[----:B------:R-:W-:Y:S01]  /*3570*/  ISETP.GT.AND P0, PT, R144, 0x17, PT ;  /* 0x000000179000780c */ /* 0x000fe20003f04270 */
[----:B------:R-:W-:Y:S02]  /*3580*/  FMUL.FTZ R209, R8, R209 ;  /* 0x000000d108d17220 */ /* 0x000fe40000410000 */
[----:B------:R-:W-:Y:S01]  /*3590*/  FMUL.FTZ R8, R155, R204 ;  /* 0x000000cc9b087220 */ /* 0x000fe20000410000 */
[----:B------:R-:W1:Y:S01]  /*35a0*/  SHFL.DOWN PT, R165, R158, 0x2, 0x1f ;  /* 0x08401f009ea57f89 */ /* 0x000e6200000e0000 */
[----:B------:R-:W-:Y:S02]  /*35b0*/  FFMA.FTZ R187, R105, R210, R187 ;  /* 0x000000d269bb7223 */ /* 0x000fe400000100bb */
[----:B------:R-:W-:-:S02]  /*35c0*/  FMUL.FTZ R189, R8, R189 ;  /* 0x000000bd08bd7220 */ /* 0x000fc40000410000 */
[----:B------:R-:W-:Y:S02]  /*35d0*/  FMUL.FTZ R8, R155, R192 ;  /* 0x000000c09b087220 */ /* 0x000fe40000410000 */
[----:B------:R-:W-:Y:S02]  /*35e0*/  FFMA.FTZ R218, R108, R218, R209 ;  /* 0x000000da6cda7223 */ /* 0x000fe400000100d1 */
[----:B0-----:R-:W-:Y:S02]  /*35f0*/  @!P2 FADD.FTZ R157, R157, R160 ;  /* 0x000000a09d9da221 */ /* 0x001fe40000010000 */
[----:B------:R-:W-:Y:S02]  /*3600*/  FMUL.FTZ R207, R8, R207 ;  /* 0x000000cf08cf7220 */ /* 0x000fe40000410000 */
[----:B------:R-:W-:Y:S01]  /*3610*/  FMUL.FTZ R8, R155, R190 ;  /* 0x000000be9b087220 */ /* 0x000fe20000410000 */
[----:B------:R-:W0:Y:S01]  /*3620*/  SHFL.DOWN PT, R160, R157, 0x8, 0x1f ;  /* 0x09001f009da07f89 */ /* 0x000e2200000e0000 */
[----:B------:R-:W-:-:S02]  /*3630*/  FFMA.FTZ R189, R103, R204, R189 ;  /* 0x000000cc67bd7223 */ /* 0x000fc400000100bd */
[----:B------:R-:W-:Y:S02]  /*3640*/  FMUL.FTZ R205, R8, R205 ;  /* 0x000000cd08cd7220 */ /* 0x000fe40000410000 */
[----:B------:R-:W-:Y:S02]  /*3650*/  FMUL.FTZ R8, R155, R174 ;  /* 0x000000ae9b087220 */ /* 0x000fe40000410000 */
[----:B------:R-:W-:Y:S02]  /*3660*/  FFMA.FTZ R192, R110, R192, R207 ;  /* 0x000000c06ec07223 */ /* 0x000fe400000100cf */
[----:B------:R-:W-:Y:S02]  /*3670*/  FMUL.FTZ R201, R8, R201 ;  /* 0x000000c908c97220 */ /* 0x000fe40000410000 */
[----:B-1----:R-:W-:Y:S01]  /*3680*/  @!P1 FADD.FTZ R158, R158, R165 ;  /* 0x000000a59e9e9221 */ /* 0x002fe20000010000 */
[----:B------:R-:W-:Y:S01]  /*3690*/  ISETP.GT.AND P1, PT, R144, 0xf, PT ;  /* 0x0000000f9000780c */ /* 0x000fe20003f24270 */
[----:B------:R-:W-:-:S02]  /*36a0*/  FFMA.FTZ R205, R111, R190, R205 ;  /* 0x000000be6fcd7223 */ /* 0x000fc400000100cd */
[----:B------:R-:W-:Y:S01]  /*36b0*/  FFMA.FTZ R174, R112, R174, R201 ;  /* 0x000000ae70ae7223 */ /* 0x000fe200000100c9 */
[----:B------:R-:W1:Y:S01]  /*36c0*/  SHFL.DOWN PT, R165, R158, 0x4, 0x1f ;  /* 0x08801f009ea57f89 */ /* 0x000e6200000e0000 */
        /* <DEDUP_REMOVED lines=9> */
[----:B------:R-:W-:Y:S02]  /*3760*/  FADD.FTZ R47, R178, R47 ;  /* 0x0000002fb22f7221 */ /* 0x000fe40000010000 */
[----:B------:R-:W-:Y:S02]  /*3770*/  FADD.FTZ R48, R179, R48 ;  /* 0x00000030b3307221 */ /* 0x000fe40000010000 */
[----:B------:R-:W-:-:S02]  /*3780*/  FADD.FTZ R57, R192, R57 ;  /* 0x00000039c0397221 */ /* 0x000fc40000010000 */
[----:B------:R-:W-:Y:S02]  /*3790*/  FADD.FTZ R49, R182, R49 ;  /* 0x00000031b6317221 */ /* 0x000fe40000010000 */
[----:B-1----:R-:W-:Y:S02]  /*37a0*/  @!P2 FADD.FTZ R158, R158, R165 ;  /* 0x000000a59e9ea221 */ /* 0x002fe40000010000 */
[----:B------:R-:W-:Y:S02]  /*37b0*/  FADD.FTZ R56, R205, R56 ;  /* 0x00000038cd387221 */ /* 0x000fe40000010000 */
[----:B------:R-:W-:Y:S01]  /*37c0*/  FADD.FTZ R50, R181, R50 ;  /* 0x00000032b5327221 */ /* 0x000fe20000010000 */
[----:B------:R-:W1:Y:S01]  /*37d0*/  SHFL.DOWN PT, R167, R158, 0x8, 0x1f ;  /* 0x09001f009ea77f89 */ /* 0x000e6200000e0000 */
[----:B------:R-:W-:Y:S02]  /*37e0*/  FADD.FTZ R55, R174, R55 ;  /* 0x00000037ae377221 */ /* 0x000fe40000010000 */
[----:B------:R-:W-:-:S02]  /*37f0*/  FADD.FTZ R51, R156, R51 ;  /* 0x000000339c337221 */ /* 0x000fc40000010000 */
[----:B0-----:R-:W-:Y:S02]  /*3800*/  @!P1 FADD.FTZ R157, R157, R160 ;  /* 0x000000a09d9d9221 */ /* 0x001fe40000010000 */
[----:B------:R-:W-:-:S04]  /*3810*/  FMUL.FTZ R160, R155, R214 ;  /* 0x000000d69ba07220 */ /* 0x000fc80000410000 */
[----:B------:R-:W-:Y:S02]  /*3820*/  FMUL.FTZ R161, R160, R162 ;  /* 0x000000a2a0a17220 */ /* 0x000fe40000410000 */
[----:B------:R-:W-:Y:S02]  /*3830*/  FMUL.FTZ R160, R155, R206 ;  /* 0x000000ce9ba07220 */ /* 0x000fe40000410000 */
[----:B------:R-:W-:Y:S02]  /*3840*/  FFMA.FTZ R214, R106, R214, R161 ;  /* 0x000000d66ad67223 */ /* 0x000fe400000100a1 */
[----:B------:R-:W-:Y:S02]  /*3850*/  FFMA.FTZ R161, R107, R216, R9 ;  /* 0x000000d86ba17223 */ /* 0x000fe40000010009 */
[----:B------:R-:W-:Y:S02]  /*3860*/  FMUL.FTZ R9, R155, R222 ;  /* 0x000000de9b097220 */ /* 0x000fe40000410000 */
[----:B-1----:R-:W-:Y:S01]  /*3870*/  @!P0 FADD.FTZ R158, R158, R167 ;  /* 0x000000a79e9e8221 */ /* 0x002fe20000010000 */
[----:B------:R-:W-:Y:S01]  /*3880*/  ISETP.NE.AND P0, PT, R144, RZ, PT ;  /* 0x000000ff9000720c */ /* 0x000fe20003f05270 */
[----:B------:R-:W-:-:S02]  /*3890*/  FADD.FTZ R60, R161, R60 ;  /* 0x0000003ca13c7221 */ /* 0x000fc40000010000 */
[----:B------:R-:W-:Y:S01]  /*38a0*/  FMUL.FTZ R9, R9, R212 ;  /* 0x000000d409097220 */ /* 0x000fe20000410000 */
[----:B------:R-:W0:Y:S01]  /*38b0*/  SHFL.DOWN PT, R161, R158, 0x10, 0x1f ;  /* 0x0a001f009ea17f89 */ /* 0x000e2200000e0000 */
[----:B------:R-:W-:Y:S02]  /*38c0*/  FMUL.FTZ R165, R160, R224 ;  /* 0x000000e0a0a57220 */ /* 0x000fe40000410000 */
[----:B------:R-:W-:Y:S02]  /*38d0*/  FFMA.FTZ R9, R109, R222, R9 ;  /* 0x000000de6d097223 */ /* 0x000fe40000010009 */
[----:B------:R-:W-:Y:S02]  /*38e0*/  FMUL.FTZ R160, R155, R202 ;  /* 0x000000ca9ba07220 */ /* 0x000fe40000410000 */
[----:B------:R-:W-:Y:S01]  /*38f0*/  FADD.FTZ R58, R9, R58 ;  /* 0x0000003a093a7221 */ /* 0x000fe20000010000 */
[----:B------:R-:W-:Y:S01]  /*3900*/  MOV R9, R157 ;  /* 0x0000009d00097202 */ /* 0x000fe20000000f00 */
[----:B------:R-:W-:-:S02]  /*3910*/  FMUL.FTZ R157, R155, R176 ;  /* 0x000000b09b9d7220 */ /* 0x000fc40000410000 */
[----:B------:R-:W-:Y:S02]  /*3920*/  FMUL.FTZ R163, R160, R163 ;  /* 0x000000a3a0a37220 */ /* 0x000fe40000410000 */
[----:B------:R-:W-:Y:S02]  /*3930*/  FMUL.FTZ R162, R155, R194 ;  /* 0x000000c29ba27220 */ /* 0x000fe40000410000 */
[----:B------:R-:W-:Y:S02]  /*3940*/  FMUL.FTZ R200, R157, R200 ;  /* 0x000000c89dc87220 */ /* 0x000fe40000410000 */
[C---:B------:R-:W-:Y:S02]  /*3950*/  FMUL.FTZ R160, R155.reuse, R198 ;  /* 0x000000c69ba07220 */ /* 0x040fe40000410000 */
[----:B------:R-:W-:Y:S02]  /*3960*/  FMUL.FTZ R157, R155, R186 ;  /* 0x000000ba9b9d7220 */ /* 0x000fe40000410000 */
[----:B------:R-:W-:-:S02]  /*3970*/  FMUL.FTZ R159, R162, R159 ;  /* 0x0000009fa29f7220 */ /* 0x000fc40000410000 */
[----:B------:R-:W-:Y:S02]  /*3980*/  FMUL.FTZ R160, R160, R185 ;  /* 0x000000b9a0a07220 */ /* 0x000fe40000410000 */
[----:B0-----:R-:W-:Y:S02]  /*3990*/  @!P1 FADD.FTZ R158, R158, R161 ;  /* 0x000000a19e9e9221 */ /* 0x001fe40000010000 */
[----:B------:R-:W-:Y:S02]  /*39a0*/  FMUL.FTZ R157, R157, R196 ;  /* 0x000000c49d9d7220 */ /* 0x000fe40000410000 */
[----:B------:R-:W-:Y:S01]  /*39b0*/  FFMA.FTZ R194, R100, R194, R159 ;  /* 0x000000c264c27223 */ /* 0x000fe2000001009f */
[----:B------:R-:W-:Y:S01]  /*39c0*/  MOV R8, R158 ;  /* 0x0000009e00087202 */ /* 0x000fe20000000f00 */
[----:B------:R-:W-:Y:S02]  /*39d0*/  FMUL.FTZ R158, R155, R180 ;  /* 0x000000b49b9e7220 */ /* 0x000fe40000410000 */
[----:B------:R-:W-:-:S02]  /*39e0*/  FFMA.FTZ R206, R104, R206, R165 ;  /* 0x000000ce68ce7223 */ /* 0x000fc400000100a5 */
[----:B------:R-:W-:Y:S01]  /*39f0*/  FMUL.FTZ R158, R158, R197 ;  /* 0x000000c59e9e7220 */ /* 0x000fe20000410000 */
[----:B------:R0:W-:Y:S01]  /*3a00*/  @!P0 STS.64 [0x858], R8 ;  /* 0x00085808ff008388 */ /* 0x0001e20000000a00 */
        /* <DEDUP_REMOVED lines=15> */
[----:B0-----:R-:W-:-:S13]  /*3b00*/  ISETP.NE.AND P0, PT, R134, c[0x0][0x174], PT ;  /* 0x00005d0086007a0c */ /* 0x001fda0003f05270 */
[----:B------:R-:W0:Y:S04]  /*3b10*/  @P0 LDS R156, [R11+0x1f08] ;  /* 0x001f08000b9c0984 */ /* 0x000e280000000800 */
[----:B------:R-:W1:Y:S01]  /*3b20*/  @P0 LDS R155, [R11+0x1b08] ;  /* 0x001b08000b9b0984 */ /* 0x000e620000000800 */
[----:B0-----:R-:W-:Y:S02]  /*3b30*/  @P0 FADD.FTZ R9, R9, R156 ;  /* 0x0000009c09090221 */ /* 0x001fe40000010000 */
[----:B-1----:R-:W-:-:S03]  /*3b40*/  @P0 FADD.FTZ R8, R8, R155 ;  /* 0x0000009b08080221 */ /* 0x002fc60000010000 */
[----:B------:R0:W-:Y:S04]  /*3b50*/  STS [R11+0x1f08], R9 ;  /* 0x001f08090b007388 */ /* 0x0001e80000000800 */
[----:B------:R0:W-:Y:S02]  /*3b60*/  STS [R11+0x1b08], R8 ;  /* 0x001b08080b007388 */ /* 0x0001e40000000800 */
.L_x_4793:
[----:B0-----:R-:W-:Y:S05]  /*3b70*/  BSYNC B0 ;  /* 0x0000000000007941 */ /* 0x001fea0003800000 */
.L_x_4792:
        /* <DEDUP_REMOVED lines=12> */
[C---:B------:R-:W-:Y:S02]  /*3c40*/  LEA R34, P1, R8.reuse, R34, 0x2 ;  /* 0x0000002208227211 */ /* 0x040fe400078210ff */
[C---:B------:R-:W-:Y:S02]  /*3c50*/  LEA R35, P2, R155.reuse, R35, 0x2 ;  /* 0x000000239b237211 */ /* 0x040fe400078410ff */
[----:B------:R-:W-:Y:S02]  /*3c60*/  LEA.HI.X R31, R8, R31, R9, 0x2, P1 ;  /* 0x0000001f081f7211 */ /* 0x000fe400008f1409 */
[----:B------:R-:W-:Y:S02]  /*3c70*/  LEA.HI.X R32, R155, R32, R156, 0x2, P2 ;  /* 0x000000209b207211 */ /* 0x000fe400010f149c */
[----:B------:R-:W-:-:S02]  /*3c80*/  IADD3 R11, R11, 0x4, RZ ;  /* 0x000000040b0b7810 */ /* 0x000fc40007ffe0ff */
[----:B------:R-:W-:Y:S02]  /*3c90*/  IADD3 R0, R0, 0x1, RZ ;  /* 0x0000000100007810 */ /* 0x000fe40007ffe0ff */
[----:B------:R-:W-:Y:S01]  /*3ca0*/  IADD3.X R29, RZ, R29, RZ, P3, !PT ;  /* 0x0000001dff1d7210 */ /* 0x000fe20001ffe4ff */
[----:B------:R-:W-:Y:S01]  /*3cb0*/  @P0 CALL.REL.NOINC `(.L_x_4789) ;  /* 0x0000001000000944 */ /* 0x000fe20003c00000 */
[----:B------:R-:W-:Y:S05]  /*3cc0*/  BRA `(.L_x_4794) ;  /* 0xffffe14000007947 */ /* 0x000fea000383ffff */
.L_x_4789:
        /* <DEDUP_REMOVED lines=9> */
[C---:B------:R-:W-:Y:S01]  /*3d60*/  LOP3.LUT R20, R136.reuse, 0x20, RZ, 0xfc, !PT ;  /* 0x0000002088147812 */ /* 0x040fe200078efcff */
[----:B------:R-:W-:Y:S01]  /*3d70*/  IMAD R11, R153, c[0x0][0x2e0], RZ ;  /* 0x0000b800990b7a24 */ /* 0x000fe200078e02ff */
[----:B------:R-:W-:Y:S01]  /*3d80*/  LEA.HI.X R10, R136, c[0x0][0x334], R16, 0x2, P4 ;  /* 0x0000cd00880a7a11 */ /* 0x000fe200020f1410 */
[----:B------:R-:W-:Y:S01]  /*3d90*/  IMAD R65, R137, -0x200, R150 ;  /* 0xfffffe0089417824 */ /* 0x000fe200078e0296 */
[----:B------:R-:W-:Y:S01]  /*3da0*/  IADD3 R9, R9, R13, RZ ;  /* 0x0000000d09097210 */ /* 0x000fe20007ffe0ff */
[----:B------:R-:W-:Y:S01]  /*3db0*/  IMAD R11, R154, c[0x0][0x2e4], R11 ;  /* 0x0000b9009a0b7a24 */ /* 0x000fe200078e020b */
[----:B------:R-:W-:-:S02]  /*3dc0*/  LOP3.LUT R22, R136, 0x40, RZ, 0xfc, !PT ;  /* 0x0000004088167812 */ /* 0x000fc400078efcff */
[----:B------:R-:W-:Y:S01]  /*3dd0*/  SHF.R.S32.HI R71, RZ, 0x1f, R65 ;  /* 0x0000001fff477819 */ /* 0x000fe20000011441 */
[----:B------:R-:W-:-:S05]  /*3de0*/  IMAD.WIDE.U32 R8, R154, c[0x0][0x2e0], R8 ;  /* 0x0000b8009a087a25 */ /* 0x000fca00078e0008 */
[----:B------:R-:W-:Y:S01]  /*3df0*/  IADD3 R0, P1, R65, R8, RZ ;  /* 0x0000000841007210 */ /* 0x000fe20007f3e0ff */
[----:B------:R-:W-:Y:S01]  /*3e00*/  STS [R116.X4], R51 ;  /* 0x0000003374007388 */ /* 0x000fe20000004800 */
[----:B------:R-:W-:Y:S02]  /*3e10*/  IADD3 R8, P4, R136, R133, RZ ;  /* 0x0000008588087210 */ /* 0x000fe40007f9e0ff */
[----:B------:R-:W-:Y:S01]  /*3e20*/  IADD3.X R9, R71, R11, R9, P1, !PT ;  /* 0x0000000b47097210 */ /* 0x000fe20000ffe409 */
[----:B------:R-:W-:Y:S01]  /*3e30*/  STS [R116.X4+0x4], R50 ;  /* 0x0000043274007388 */ /* 0x000fe20000004800 */
[----:B------:R-:W-:-:S03]  /*3e40*/  LEA R14, P5, R0, R15, 0x2 ;  /* 0x0000000f000e7211 */ /* 0x000fc600078a10ff */
[----:B------:R-:W-:Y:S01]  /*3e50*/  STS [R116.X4+0x8], R49 ;  /* 0x0000083174007388 */ /* 0x000fe20000004800 */
[----:B------:R-:W-:Y:S02]  /*3e60*/  LEA.HI.X R15, R0, R10, R9, 0x2, P5 ;  /* 0x0000000a000f7211 */ /* 0x000fe400028f1409 */
[----:B------:R-:W-:Y:S01]  /*3e70*/  LEA.HI.X.SX32 R9, R133, R16, 0x1, P4 ;  /* 0x0000001085097211 */ /* 0x000fe200020f0eff */
        /* <DEDUP_REMOVED lines=35> */
[----:B------:R-:W-:-:S09]  /*40b0*/  ISETP.GE.AND P1, PT, R22, R49, PT ;  /* 0x000000311600720c */ /* 0x000fd20003f26270 */
        /* <DEDUP_REMOVED lines=10> */
.L_x_4796:
[----:B------:R-:W-:Y:S05]  /*4160*/  BSYNC B0 ;  /* 0x0000000000007941 */ /* 0x000fea0003800000 */
.L_x_4795:
[C---:B------:R-:W-:Y:S01]  /*4170*/  LOP3.LUT R24, R136.reuse, 0x60, RZ, 0xfc, !PT ;  /* 0x0000006088187812 */ /* 0x040fe200078efcff */
[----:B------:R-:W-:Y:S01]  /*4180*/  @!P2 STG.E [R14.64+-0x780], R19 ;  /* 0xfff880130e00a986 */ /* 0x000fe2000c101906 */
[----:B------:R-:W-:Y:S01]  /*4190*/  LOP3.LUT R26, R136, 0x80, RZ, 0xfc, !PT ;  /* 0x00000080881a7812 */ /* 0x000fe200078efcff */
[----:B------:R-:W-:Y:S01]  /*41a0*/  FADD.FTZ R0, R52, R145 ;  /* 0x0000009134007221 */ /* 0x000fe20000010000 */
[----:B------:R-:W-:Y:S01]  /*41b0*/  ISETP.GE.AND P4, PT, R24, R49, PT ;  /* 0x000000311800720c */ /* 0x000fe20003f86270 */
[----:B------:R-:W-:Y:S01]  /*41c0*/  @!P1 STG.E [R14.64+-0x700], R21 ;  /* 0xfff900150e009986 */ /* 0x000fe2000c101906 */
[----:B------:R-:W-:Y:S01]  /*41d0*/  LOP3.LUT R28, R136, 0xa0, RZ, 0xfc, !PT ;  /* 0x000000a0881c7812 */ /* 0x000fe200078efcff */
[----:B------:R-:W-:Y:S01]  /*41e0*/  FADD.FTZ R11, R0, R53 ;  /* 0x00000035000b7221 */ /* 0x000fe20000010000 */
[C---:B------:R-:W-:Y:S01]  /*41f0*/  LOP3.LUT R30, R136.reuse, 0xc0, RZ, 0xfc, !PT ;  /* 0x000000c0881e7812 */ /* 0x040fe200078efcff */
[----:B------:R-:W-:Y:S01]  /*4200*/  BSSY B0, `(.L_x_4797) ;  /* 0x0000067000007945 */ /* 0x000fe20003800000 */
[C---:B------:R-:W-:Y:S01]  /*4210*/  LOP3.LUT R32, R136.reuse, 0xe0, RZ, 0xfc, !PT ;  /* 0x000000e088207812 */ /* 0x040fe200078efcff */
[----:B------:R-:W-:Y:S01]  /*4220*/  FADD.FTZ R0, R11, R54 ;  /* 0x000000360b007221 */ /* 0x000fe20000010000 */
[----:B------:R-:W-:-:S02]  /*4230*/  LOP3.LUT R34, R136, 0x100, RZ, 0xfc, !PT ;  /* 0x0000010088227812 */ /* 0x000fc400078efcff */
[----:B------:R-:W-:Y:S01]  /*4240*/  LOP3.LUT R36, R136, 0x120, RZ, 0xfc, !PT ;  /* 0x0000012088247812 */ /* 0x000fe200078efcff */
[----:B------:R-:W-:Y:S01]  /*4250*/  FADD.FTZ R11, R0, R55 ;  /* 0x00000037000b7221 */ /* 0x000fe20000010000 */
[-C--:B------:R-:W-:Y:S01]  /*4260*/  ISETP.GE.AND P5, PT, R26, R49.reuse, PT ;  /* 0x000000311a00720c */ /* 0x080fe20003fa6270 */
[----:B------:R-:W-:Y:S01]  /*4270*/  @!P4 STG.E [R14.64+-0x680], R23 ;  /* 0xfff980170e00c986 */ /* 0x000fe2000c101906 */
[-C--:B------:R-:W-:Y:S01]  /*4280*/  ISETP.GE.AND P6, PT, R28, R49.reuse, PT ;  /* 0x000000311c00720c */ /* 0x080fe20003fc6270 */
[----:B------:R-:W-:Y:S01]  /*4290*/  FADD.FTZ R0, R11, R56 ;  /* 0x000000380b007221 */ /* 0x000fe20000010000 */
[-C--:B------:R-:W-:Y:S01]  /*42a0*/  ISETP.GE.AND P1, PT, R30, R49.reuse, PT ;  /* 0x000000311e00720c */ /* 0x080fe20003f26270 */
[----:B------:R-:W-:Y:S01]  /*42b0*/  IMAD.WIDE.U32 R10, R149, c[0x0][0x2f8], RZ ;  /* 0x0000be00950a7a25 */ /* 0x000fe200078e00ff */
[-C--:B------:R-:W-:Y:S02]  /*42c0*/  ISETP.GE.AND P2, PT, R32, R49.reuse, PT ;  /* 0x000000312000720c */ /* 0x080fe40003f46270 */
[----:B------:R-:W-:-:S02]  /*42d0*/  ISETP.GE.AND P3, PT, R34, R49, PT ;  /* 0x000000312200720c */ /* 0x000fc40003f66270 */
[----:B------:R-:W-:Y:S02]  /*42e0*/  ISETP.GE.AND P4, PT, R36, R49, PT ;  /* 0x000000312400720c */ /* 0x000fe40003f86270 */
        /* <DEDUP_REMOVED lines=38> */
[----:B0-----:R-:W-:Y:S02]  /*4550*/  IMAD R13, R149, c[0x0][0x2fc], R0 ;  /* 0x0000bf00950d7a24 */ /* 0x001fe400078e0200 */
[----:B---3--:R-:W-:Y:S01]  /*4560*/  FADD.FTZ R59, R58, R59 ;  /* 0x0000003b3a3b7221 */ /* 0x008fe20000010000 */
[----:B------:R0:W-:Y:S02]  /*4570*/  STS [R116.X4+0x28], R62 ;  /* 0x0000283e74007388 */ /* 0x0001e40000004800 */
[----:B------:R-:W-:Y:S01]  /*4580*/  IADD3 R35, R11, R13, RZ ;  /* 0x0000000d0b237210 */ /* 0x000fe20007ffe0ff */
[----:B-1----:R-:W-:Y:S01]  /*4590*/  FADD.FTZ R60, R59, R60 ;  /* 0x0000003c3b3c7221 */ /* 0x002fe20000010000 */
[----:B------:R1:W-:Y:S03]  /*45a0*/  STS [R116.X4+0x2c], R63 ;  /* 0x00002c3f74007388 */ /* 0x0003e60000004800 */
[----:B--2---:R-:W-:Y:S01]  /*45b0*/  FADD.FTZ R61, R60, R61 ;  /* 0x0000003d3c3d7221 */ /* 0x004fe20000010000 */
[----:B------:R-:W-:Y:S03]  /*45c0*/  STS [R116.X4+0x30], R64 ;  /* 0x0000304074007388 */ /* 0x000fe60000004800 */
[----:B0-----:R-:W-:Y:S01]  /*45d0*/  FADD.FTZ R62, R61, R62 ;  /* 0x0000003e3d3e7221 */ /* 0x001fe20000010000 */
[----:B------:R0:W-:Y:S03]  /*45e0*/  STS [R116.X4+0x34], R66 ;  /* 0x0000344274007388 */ /* 0x0001e60000004800 */
[----:B-1----:R-:W-:Y:S01]  /*45f0*/  FADD.FTZ R63, R62, R63 ;  /* 0x0000003f3e3f7221 */ /* 0x002fe20000010000 */
[----:B------:R-:W-:Y:S03]  /*4600*/  STS [R116.X4+0x38], R67 ;  /* 0x0000384374007388 */ /* 0x000fe60000004800 */
[----:B------:R-:W-:Y:S01]  /*4610*/  FADD.FTZ R63, R63, R64 ;  /* 0x000000403f3f7221 */ /* 0x000fe20000010000 */
[----:B------:R-:W-:Y:S01]  /*4620*/  STS [R116.X4+0x3c], R69 ;  /* 0x00003c4574007388 */ /* 0x000fe20000004800 */
[----:B------:R-:W-:-:S06]  /*4630*/  NOP ;  /* 0x0000000000007918 */ /* 0x000fcc0000000000 */
[----:B------:R-:W-:Y:S01]  /*4640*/  LDS R15, [R132.X4] ;  /* 0x00000000840f7984 */ /* 0x000fe20000004800 */
[----:B0-----:R-:W-:-:S03]  /*4650*/  FADD.FTZ R66, R63, R66 ;  /* 0x000000423f427221 */ /* 0x001fc60000010000 */
        /* <DEDUP_REMOVED lines=33> */
.L_x_4798:
[----:B------:R-:W-:Y:S05]  /*4870*/  BSYNC B0 ;  /* 0x0000000000007941 */ /* 0x000fea0003800000 */
.L_x_4797:
        /* <DEDUP_REMOVED lines=49> */
[----:B------:R-:W-:Y:S01]  /*4b90*/  @!P0 CALL.REL.NOINC `(.L_x_4788) ;  /* 0x0000001000008944 */ /* 0x000fe20003c00000 */
[----:B------:R-:W-:Y:S05]  /*4ba0*/  BRA `(.L_x_4799) ;  /* 0xffffb99000007947 */ /* 0x000fea000383ffff */
.L_x_4788:
[----:B------:R-:W-:Y:S02]  /*4bb0*/  ISETP.NE.U32.AND P0, PT, RZ, c[0x0][0x328], PT ;  /* 0x0000ca00ff007a0c */ /* 0x000fe40003f05070 */
[----:B------:R-:W-:-:S02]  /*4bc0*/  ISETP.NE.U32.AND P2, PT, RZ, c[0x0][0x348], PT ;  /* 0x0000d200ff007a0c */ /* 0x000fc40003f45070 */
[----:B------:R-:W-:Y:S02]  /*4bd0*/  ISETP.NE.AND.EX P1, PT, RZ, c[0x0][0x32c], PT, P0 ;  /* 0x0000cb00ff007a0c */ /* 0x000fe40003f25300 */
[----:B------:R-:W-:-:S11]  /*4be0*/  ISETP.NE.AND.EX P0, PT, RZ, c[0x0][0x34c], PT, P2 ;  /* 0x0000d300ff007a0c */ /* 0x000fd60003f05320 */
[----:B------:R-:W-:Y:S05]  /*4bf0*/  @!P1 BRA `(.L_x_4800) ;  /* 0x0000014000009947 */ /* 0x000fea0003800000 */
[----:B------:R-:W1:Y:S01]  /*4c00*/  SHFL.DOWN P1, R7, R148, 0x1, 0x1f ;  /* 0x08201f0094077f89 */ /* 0x000e620000020000 */
[----:B------:R-:W-:Y:S03]  /*4c10*/  BSSY B0, `(.L_x_4800) ;  /* 0x0000012000007945 */ /* 0x000fe60003800000 */
[----:B0-----:R-:W0:Y:S01]  /*4c20*/  S2R R8, SR_LANEID ;  /* 0x0000000000087919 */ /* 0x001e220000000000 */
[----:B-1----:R-:W-:Y:S01]  /*4c30*/  @P1 FADD R7, R7, R148 ;  /* 0x0000009407071221 */ /* 0x002fe20000000000 */
[----:B0-----:R-:W-:-:S04]  /*4c40*/  ISETP.NE.AND P2, PT, R8, RZ, PT ;  /* 0x000000ff0800720c */ /* 0x001fc80003f45270 */
[----:B------:R-:W0:Y:S04]  /*4c50*/  SHFL.DOWN P1, R0, R7, 0x2, 0x1f ;  /* 0x08401f0007007f89 */ /* 0x000e280000020000 */
[----:B------:R-:W1:Y:S01]  /*4c60*/  S2R R8, SR_TID.X ;  /* 0x0000000000087919 */ /* 0x000e620000002100 */
[----:B0-----:R-:W-:-:S05]  /*4c70*/  @P1 FADD R0, R7, R0 ;  /* 0x0000000007001221 */ /* 0x001fca0000000000 */
[----:B------:R-:W0:Y:S02]  /*4c80*/  SHFL.DOWN P1, R9, R0, 0x4, 0x1f ;  /* 0x08801f0000097f89 */ /* 0x000e240000020000 */
[----:B0-----:R-:W-:-:S05]  /*4c90*/  @P1 FADD R9, R0, R9 ;  /* 0x0000000900091221 */ /* 0x001fca0000000000 */
[----:B------:R-:W0:Y:S02]  /*4ca0*/  SHFL.DOWN P1, R6, R9, 0x8, 0x1f ;  /* 0x09001f0009067f89 */ /* 0x000e240000020000 */
[----:B0-----:R-:W-:-:S05]  /*4cb0*/  @P1 FADD R6, R9, R6 ;  /* 0x0000000609061221 */ /* 0x001fca0000000000 */
[----:B------:R-:W0:Y:S02]  /*4cc0*/  SHFL.DOWN P1, R11, R6, 0x10, 0x1f ;  /* 0x0a001f00060b7f89 */ /* 0x000e240000020000 */
[----:B0-----:R-:W-:Y:S01]  /*4cd0*/  @P1 FADD R11, R6, R11 ;  /* 0x0000000b060b1221 */ /* 0x001fe20000000000 */
[----:B-1----:R-:W-:-:S04]  /*4ce0*/  ISETP.NE.AND P1, PT, R8, RZ, PT ;  /* 0x000000ff0800720c */ /* 0x002fc80003f25270 */
[----:B------:R0:W-:Y:S04]  /*4cf0*/  @!P2 STS [0x854], R11 ;  /* 0x0008540bff00a388 */ /* 0x0001e80000000800 */
[----:B------:R-:W-:Y:S06]  /*4d00*/  BAR.SYNC.DEFER_BLOCKING 0x0 ;  /* 0x0000000000007b1d */ /* 0x000fec0000010000 */
[----:B------:R-:W-:Y:S05]  /*4d10*/  @P1 BRA `(.L_x_4801) ;  /* 0x0000001000001947 */ /* 0x000fea0003800000 */
[----:B0-----:R0:W-:Y:S02]  /*4d20*/  RED.E.ADD.F32.FTZ.RN.STRONG.GPU [R4.64], R11 ;  /* 0x0000000b0400798e */ /* 0x0011e4000c10e786 */
.L_x_4801:
[----:B0-----:R-:W-:Y:S05]  /*4d30*/  BSYNC B0 ;  /* 0x0000000000007941 */ /* 0x001fea0003800000 */
.L_x_4800:
        /* <DEDUP_REMOVED lines=16> */
[----:B--2---:R-:W-:-:S04]  /*4e40*/  ISETP.NE.AND P0, PT, R19, RZ, PT ;  /* 0x000000ff1300720c */ /* 0x004fc80003f05270 */
[----:B------:R0:W-:Y:S04]  /*4e50*/  @!P1 STS [0x854], R6 ;  /* 0x00085406ff009388 */ /* 0x0001e80000000800 */
[----:B------:R-:W-:Y:S06]  /*4e60*/  BAR.SYNC.DEFER_BLOCKING 0x0 ;  /* 0x0000000000007b1d */ /* 0x000fec0000010000 */
[----:B------:R-:W-:Y:S05]  /*4e70*/  @P0 BRA `(.L_x_4804) ;  /* 0x0000004000000947 */ /* 0x000fea0003800000 */
[----:B0-----:R0:W-:Y:S01]  /*4e80*/  RED.E.ADD.F32.FTZ.RN.STRONG.GPU [R2.64], R6 ;  /* 0x000000060200798e */ /* 0x0011e2000c10e786 */
[----:B------:R-:W-:Y:S01]  /*4e90*/  HFMA2.MMA R19, -RZ, RZ, 0, 0 ;  /* 0x00000000ff137435 */ /* 0x000fe200000001ff */
[----:B------:R-:W-:Y:S05]  /*4ea0*/  BRA `(.L_x_4804) ;  /* 0x0000001000007947 */ /* 0x000fea0003800000 */
.L_x_4803:
[----:B0-----:R-:W0:Y:S02]  /*4eb0*/  S2R R19, SR_TID.X ;  /* 0x0000000000137919 */ /* 0x001e240000002100 */
.L_x_4804:
[----:B0-----:R-:W-:Y:S05]  /*4ec0*/  BSYNC B0 ;  /* 0x0000000000007941 */ /* 0x001fea0003800000 */
.L_x_4802:
[----:B------:R-:W-:-:S13]  /*4ed0*/  ISETP.GE.AND P0, PT, R19, c[0x0][0x16c], PT ;  /* 0x00005b0013007a0c */ /* 0x000fda0003f06270 */
        /* <DEDUP_REMOVED lines=21> */
.L_x_4805:
        /* <DEDUP_REMOVED lines=55> */
.L_x_4806:
        /* <DEDUP_REMOVED lines=14> */
.L_x_9072:


//--------------------- .text._Z25selective_scan_bwd_kernelI32Selective_Scan_bwd_kernel_traitsILi32ELi16ELb0ELb0ELb0ELb0ELb1EffEEv12SSMParamsBwd --------------------------
	.section	.text._Z25selective_scan_bwd_kernelI32Selective_Scan_bwd_kernel_traitsILi32ELi16ELb0ELb0ELb0ELb0ELb1EffEEv12SSMParamsBwd,"ax",@progbits
	.sectioninfo	@"SHI_REGISTERS=254"
	.align	128
        .global         _Z25selective_scan_bwd_kernelI32Selective_Scan_bwd_kernel_traitsILi32ELi16ELb0ELb0ELb0ELb0ELb1EffEEv12SSMParamsBwd
        .type           _Z25selective_scan_bwd_kernelI32Selective_Scan_bwd_kernel_traitsILi32ELi16ELb0ELb0ELb0ELb0ELb1EffEEv12SSMParamsBwd,@function
        .size           _Z25selective_scan_bwd_kernelI32Selective_Scan_bwd_kernel_traitsILi32ELi16ELb0ELb0ELb0ELb0ELb1EffEEv12SSMParamsBwd,(.L_x_9073 - _Z25selective_scan_bwd_kernelI32Selective_Scan_bwd_kernel_traitsILi32ELi16ELb0ELb0ELb0ELb0ELb1EffEEv12SSMParamsBwd)
        .other          _Z25selective_scan_bwd_kernelI32Selective_Scan_bwd_kernel_traitsILi32ELi16ELb0ELb0ELb0ELb0ELb1EffEEv12SSMParamsBwd,@"STO_CUDA_ENTRY STV_DEFAULT"
_Z25selective_scan_bwd_kernelI32Selective_Scan_bwd_kernel_traitsILi32ELi16ELb0ELb0ELb0ELb0ELb1EffEEv12SSMParamsBwd:
.text._Z25selective_scan_bwd_kernelI32Selective_Scan_bwd_kernel_traitsILi32ELi16ELb0ELb0ELb0ELb0ELb1EffEEv12SSMParamsBwd:
        /* <DEDUP_REMOVED lines=14> */
[----:B------:R-:W-:Y:S01]  /*00e0*/  MOV R16, c[0x0][0x174] ;  /* 0x00005d0000107a02 */ /* 0x000fe20000000f00 */
[----:B------:R-:W-:Y:S01]  /*00f0*/  UMOV UR4, URZ ;  /* 0x0000003f00047c82 */ /* 0x000fe20008000000 */
[----:B------:R-:W-:Y:S01]  /*0100*/  CS2R R22, SRZ ;  /* 0x0000000000167805 */ /* 0x000fe2000001ff00 */
[----:B------:R-:W4:Y:S01]  /*0110*/  S2R R25, SR_CTAID.X ;  /* 0x0000000000197919 */ /* 0x000f220000002500 */
[----:B------:R-:W-:Y:S01]  /*0120*/  ISETP.GE.AND P5, PT, R16, 0x1, PT ;  /* 0x000000011000780c */ /* 0x000fe20003fa6270 */
[----:B------:R-:W-:Y:S01]  /*0130*/  UMOV UR5, URZ ;  /* 0x0000003f00057c82 */ /* 0x000fe20008000000 */
[----:B----4-:R-:W-:Y:S01]  /*0140*/  SHF.R.S32.HI R24, RZ, 0x1f, R25 ;  /* 0x0000001fff187819 */ /* 0x010fe20000011419 */
[----:B------:R-:W-:-:S04]  /*0150*/  IMAD.WIDE.U32 R2, R25, c[0x0][0x1d0], RZ ;  /* 0x0000740019027a25 */ /* 0x000fc800078e00ff */
[C---:B------:R-:W-:Y:S02]  /*0160*/  IMAD R10, R24.reuse, c[0x0][0x1d0], RZ ;  /* 0x00007400180a7a24 */ /* 0x040fe400078e02ff */
[C---:B------:R-:W-:Y:S02]  /*0170*/  IMAD R12, R24.reuse, c[0x0][0x278], RZ ;  /* 0x00009e00180c7a24 */ /* 0x040fe400078e02ff */
[C---:B------:R-:W-:Y:S02]  /*0180*/  IMAD R9, R25.reuse, c[0x0][0x1d4], R10 ;  /* 0x0000750019097a24 */ /* 0x040fe400078e020a */
[----:B------:R-:W-:Y:S02]  /*0190*/  IMAD R10, R24, c[0x0][0x1e0], RZ ;  /* 0x00007800180a7a24 */ /* 0x000fe400078e02ff */
[----:B0-----:R-:W-:Y:S01]  /*01a0*/  IMAD.WIDE.U32 R4, R25, c[0x0][0x1e0], RZ ;  /* 0x0000780019047a25 */ /* 0x001fe200078e00ff */
[----:B------:R-:W-:Y:S02]  /*01b0*/  IADD3 R3, R3, R9, RZ ;  /* 0x0000000903037210 */ /* 0x000fe40007ffe0ff */
[----:B------:R-:W-:Y:S01]  /*01c0*/  LEA R9, R16, 0xfffffe00, 0x9 ;  /* 0xfffffe0010097811 */ /* 0x000fe200078e48ff */
[----:B------:R-:W-:-:S02]  /*01d0*/  IMAD R13, R25, c[0x0][0x1e4], R10 ;  /* 0x00007900190d7a24 */ /* 0x000fc400078e020a */
[----:B------:R-:W-:Y:S01]  /*01e0*/  IMAD R10, R26, c[0x0][0x1d8], RZ ;  /* 0x000076001a0a7a24 */ /* 0x000fe200078e02ff */
[----:B------:R-:W-:Y:S01]  /*01f0*/  SHF.R.S32.HI R11, RZ, 0x1f, R9 ;  /* 0x0000001fff0b7819 */ /* 0x000fe20000011409 */
[----:B------:R-:W-:Y:S01]  /*0200*/  IMAD.WIDE.U32 R2, R27, c[0x0][0x1d8], R2 ;  /* 0x000076001b027a25 */ /* 0x000fe200078e0002 */
[----:B------:R-:W-:-:S03]  /*0210*/  IADD3 R5, R5, R13, RZ ;  /* 0x0000000d05057210 */ /* 0x000fc60007ffe0ff */
[----:B-1----:R-:W-:Y:S01]  /*0220*/  IMAD.WIDE.U32 R6, R25, c[0x0][0x278], RZ ;  /* 0x00009e0019067a25 */ /* 0x002fe200078e00ff */
[----:B------:R-:W-:-:S03]  /*0230*/  IADD3 R14, P0, R9, R2, RZ ;  /* 0x00000002090e7210 */ /* 0x000fc60007f1e0ff */
[----:B------:R-:W-:Y:S01]  /*0240*/  IMAD R15, R25, c[0x0][0x27c], R12 ;  /* 0x00009f00190f7a24 */ /* 0x000fe200078e020c */
[----:B------:R-:W-:Y:S01]  /*0250*/  LEA R13, P4, R14, c[0x0][0x240], 0x2 ;  /* 0x000090000e0d7a11 */ /* 0x000fe200078810ff */
[----:B------:R-:W-:Y:S02]  /*0260*/  IMAD R10, R27, c[0x0][0x1dc], R10 ;  /* 0x000077001b0a7a24 */ /* 0x000fe400078e020a */
[C---:B------:R-:W-:Y:S01]  /*0270*/  IMAD R16, R26.reuse, c[0x0][0x280], RZ ;  /* 0x0000a0001a107a24 */ /* 0x040fe200078e02ff */
[----:B------:R-:W-:Y:S02]  /*0280*/  IADD3 R7, R7, R15, RZ ;  /* 0x0000000f07077210 */ /* 0x000fe40007ffe0ff */
[----:B------:R-:W-:Y:S01]  /*0290*/  IADD3.X R15, R11, R3, R10, P0, !PT ;  /* 0x000000030b0f7210 */ /* 0x000fe200007fe40a */
[----:B------:R-:W-:Y:S01]  /*02a0*/  IMAD R10, R26, c[0x0][0x1e8], RZ ;  /* 0x00007a001a0a7a24 */ /* 0x000fe200078e02ff */
[----:B------:R-:W-:Y:S01]  /*02b0*/  ISETP.NE.U32.AND P0, PT, RZ, c[0x0][0x260], PT ;  /* 0x00009800ff007a0c */ /* 0x000fe20003f05070 */
[----:B------:R-:W-:Y:S01]  /*02c0*/  IMAD.WIDE.U32 R2, R27, c[0x0][0x1e8], R4 ;  /* 0x00007a001b027a25 */ /* 0x000fe200078e0004 */
[----:B------:R-:W-:-:S02]  /*02d0*/  LEA.HI.X R14, R14, c[0x0][0x244], R15, 0x2, P4 ;  /* 0x000091000e0e7a11 */ /* 0x000fc400020f140f */
[----:B------:R-:W-:Y:S01]  /*02e0*/  ISETP.NE.AND.EX P0, PT, RZ, c[0x0][0x264], PT, P0 ;  /* 0x00009900ff007a0c */ /* 0x000fe20003f05300 */
[----:B------:R-:W-:Y:S01]  /*02f0*/  IMAD.WIDE.U32 R4, R27, c[0x0][0x280], R6 ;  /* 0x0000a0001b047a25 */ /* 0x000fe200078e0006 */
[----:B------:R-:W-:Y:S01]  /*0300*/  IADD3 R12, P6, R9, R2, RZ ;  /* 0x00000002090c7210 */ /* 0x000fe20007fde0ff */
[----:B------:R-:W-:Y:S01]  /*0310*/  CS2R R6, SRZ ;  /* 0x0000000000067805 */ /* 0x000fe2000001ff00 */
[----:B------:R-:W-:Y:S01]  /*0320*/  ISETP.NE.U32.AND P4, PT, RZ, c[0x0][0x348], PT ;  /* 0x0000d200ff007a0c */ /* 0x000fe20003f85070 */
[----:B------:R-:W-:Y:S01]  /*0330*/  IMAD R10, R27, c[0x0][0x1ec], R10 ;  /* 0x00007b001b0a7a24 */ /* 0x000fe200078e020a */
[----:B------:R-:W-:Y:S01]  /*0340*/  IADD3 R9, P3, R9, R4, RZ ;  /* 0x0000000409097210 */ /* 0x000fe20007f7e0ff */
[----:B------:R-:W-:Y:S01]  /*0350*/  IMAD R16, R27, c[0x0][0x284], R16 ;  /* 0x0000a1001b107a24 */ /* 0x000fe200078e0210 */
[----:B------:R-:W-:Y:S02]  /*0360*/  ISETP.NE.AND.EX P4, PT, RZ, c[0x0][0x34c], PT, P4 ;  /* 0x0000d300ff007a0c */ /* 0x000fe40003f85340 */
[----:B------:R-:W-:-:S02]  /*0370*/  IADD3.X R3, R11, R3, R10, P6, !PT ;  /* 0x000000030b037210 */ /* 0x000fc400037fe40a */
[----:B------:R-:W-:Y:S01]  /*0380*/  IADD3.X R10, R11, R5, R16, P3, !PT ;  /* 0x000000050b0a7210 */ /* 0x000fe20001ffe410 */
[----:B------:R-:W-:Y:S01]  /*0390*/  @P0 IMAD R2, R25, c[0x0][0x164], R27 ;  /* 0x0000590019020a24 */ /* 0x000fe200078e021b */
[----:B------:R-:W-:Y:S01]  /*03a0*/  ISETP.NE.U32.AND P3, PT, RZ, c[0x0][0x328], PT ;  /* 0x0000ca00ff007a0c */ /* 0x000fe20003f65070 */
[----:B------:R-:W-:Y:S01]  /*03b0*/  CS2R R4, SRZ ;  /* 0x0000000000047805 */ /* 0x000fe2000001ff00 */
[----:B------:R-:W-:Y:S01]  /*03c0*/  LEA R11, P6, R12, c[0x0][0x248], 0x2 ;  /* 0x000092000c0b7a11 */ /* 0x000fe200078c10ff */
[----:B------:R-:W-:Y:S01]  /*03d0*/  @P0 IMAD R2, R2, c[0x0][0x174], RZ ;  /* 0x00005d0002020a24 */ /* 0x000fe200078e02ff */
[----:B------:R-:W-:Y:S02]  /*03e0*/  ISETP.NE.AND.EX P3, PT, RZ, c[0x0][0x32c], PT, P3 ;  /* 0x0000cb00ff007a0c */ /* 0x000fe40003f65330 */
[----:B------:R-:W-:Y:S01]  /*03f0*/  LEA.HI.X R12, R12, c[0x0][0x24c], R3, 0x2, P6 ;  /* 0x000093000c0c7a11 */ /* 0x000fe200030f1403 */
[----:B------:R-:W-:Y:S01]  /*0400*/  @P0 IMAD R2, R2, c[0x0][0x16c], RZ ;  /* 0x00005b0002020a24 */ /* 0x000fe200078e02ff */
[----:B------:R-:W-:-:S02]  /*0410*/  @P0 MOV R15, 0x8 ;  /* 0x00000008000f0802 */ /* 0x000fc40000000f00 */
[----:B------:R-:W-:-:S04]  /*0420*/  LEA R3, P6, R9, c[0x0][0x308], 0x2 ;  /* 0x0000c20009037a11 */ /* 0x000fc800078c10ff */
[----:B------:R-:W-:Y:S01]  /*0430*/  LEA.HI.X R10, R9, c[0x0][0x30c], R10, 0x2, P6 ;  /* 0x0000c300090a7a11 */ /* 0x000fe200030f140a */
[----:B--2---:R0:W1:Y:S02]  /*0440*/  @P1 R2UR UR4, R0 ;  /* 0x00000000000413c2 */ /* 0x00406400000e0000 */
[----:B------:R-:W-:-:S04]  /*0450*/  @P3 LEA R6, P1, R27, c[0x0][0x328], 0x2 ;  /* 0x0000ca001b063a11 */ /* 0x000fc800078210ff */
[C---:B------:R-:W-:Y:S02]  /*0460*/  @P3 LEA.HI.X R7, R27.reuse, c[0x0][0x32c], R26, 0x2, P1 ;  /* 0x0000cb001b073a11 */ /* 0x040fe400008f141a */
[----:B---3--:R2:W3:Y:S01]  /*0470*/  @P2 R2UR UR5, R8 ;  /* 0x00000000080523c2 */ /* 0x0084e200000e0000 */
[----:B------:R-:W-:-:S04]  /*0480*/  @P4 LEA R4, P2, R27, c[0x0][0x348], 0x2 ;  /* 0x0000d2001b044a11 */ /* 0x000fc800078410ff */
[----:B------:R-:W-:Y:S01]  /*0490*/  @P4 LEA.HI.X R5, R27, c[0x0][0x34c], R26, 0x2, P2 ;  /* 0x0000d3001b054a11 */ /* 0x000fe200010f141a */
[----:B--2---:R-:W-:Y:S01]  /*04a0*/  @P0 IMAD.WIDE R8, R2, R15, c[0x0][0x260] ;  /* 0x0000980002080625 */ /* 0x004fe200078e020f */
[----:B------:R-:W-:Y:S01]  /*04b0*/  @!P0 CS2R R8, SRZ ;  /* 0x0000000000088805 */ /* 0x000fe2000001ff00 */
[----:B------:R-:W-:Y:S05]  /*04c0*/  @!P5 BRA `(.L_x_4807) ;  /* 0x00006b100000d947 */ /* 0x000fea0003800000 */
[----:B0-----:R-:W0:Y:S01]  /*04d0*/  S2R R21, SR_TID.X ;  /* 0x0000000000157919 */ /* 0x001e220000002100 */
[----:B------:R2:W4:Y:S01]  /*04e0*/  R2UR UR14, R13 ;  /* 0x000000000d0e73c2 */ /* 0x00052200000e0000 */
[----:B------:R-:W-:Y:S01]  /*04f0*/  HFMA2.MMA R18, -RZ, RZ, 0, 0 ;  /* 0x00000000ff127435 */ /* 0x000fe200000001ff */
[----:B------:R-:W-:Y:S01]  /*0500*/  CS2R R22, SRZ ;  /* 0x0000000000167805 */ /* 0x000fe2000001ff00 */
[----:B------:R-:W3:Y:S05]  /*0510*/  S2R R19, SR_LANEID ;  /* 0x0000000000137919 */ /* 0x000eea0000000000 */
[----:B------:R2:W1:Y:S08]  /*0520*/  R2UR UR15, R14 ;  /* 0x000000000e0f73c2 */ /* 0x00047000000e0000 */
[----:B------:R2:W1:Y:S01]  /*0530*/  R2UR UR12, R11 ;  /* 0x000000000b0c73c2 */ /* 0x00046200000e0000 */
[----:B0-----:R-:W-:-:S07]  /*0540*/  SHF.L.U32 R0, R21, 0x4, RZ ;  /* 0x0000000415007819 */ /* 0x001fce00000006ff */
[----:B------:R2:W0:Y:S01]  /*0550*/  R2UR UR13, R12 ;  /* 0x000000000c0d73c2 */ /* 0x00042200000e0000 */
[----:B------:R-:W-:Y:S02]  /*0560*/  LOP3.LUT R16, R21, 0x1f, RZ, 0xc0, !PT ;  /* 0x0000001f15107812 */ /* 0x000fe400078ec0ff */
[----:B------:R-:W-:-:S04]  /*0570*/  LOP3.LUT R0, R0, 0xfffffe00, RZ, 0xc0, !PT ;  /* 0xfffffe0000007812 */ /* 0x000fc800078ec0ff */
[----:B------:R-:W-:Y:S01]  /*0580*/  LOP3.LUT R20, R0, 0x1f, R21, 0xf8, !PT ;  /* 0x0000001f00147812 */ /* 0x000fe200078ef815 */
[----:B------:R2:W0:Y:S03]  /*0590*/  R2UR UR10, R3 ;  /* 0x00000000030a73c2 */ /* 0x00042600000e0000 */
[----:B------:R-:W-:-:S05]  /*05a0*/  SHF.R.S32.HI R17, RZ, 0x1f, R20 ;  /* 0x0000001fff117819 */ /* 0x000fca0000011414 */
[----:B-1-34-:R2:W0:Y:S02]  /*05b0*/  R2UR UR11, R10 ;  /* 0x000000000a0b73c2 */ /* 0x01a42400000e0000 */
.L_x_4823:
[----:B------:R-:W-:Y:S01]  /*05c0*/  IADD3 R0, -R18, c[0x0][0x174], RZ ;  /* 0x00005d0012007a10 */ /* 0x000fe20007ffe1ff */
[----:B------:R-:W-:Y:S01]  /*05d0*/  BAR.SYNC.DEFER_BLOCKING 0x0 ;  /* 0x0000000000007b1d */ /* 0x000fe20000010000 */
[----:B------:R-:W-:Y:S01]  /*05e0*/  LOP3.LUT R106, R20, 0x20, RZ, 0xfc, !PT ;  /* 0x00000020146a7812 */ /* 0x000fe200078efcff */
[----:B0-2---:R-:W-:Y:S01]  /*05f0*/  CS2R R12, SRZ ;  /* 0x00000000000c7805 */ /* 0x005fe2000001ff00 */
[----:B------:R-:W-:Y:S01]  /*0600*/  LEA R2, R0, 0xfffffe00, 0x9 ;  /* 0xfffffe0000027811 */ /* 0x000fe200078e48ff */
[----:B------:R-:W-:Y:S01]  /*0610*/  CS2R R40, SRZ ;  /* 0x0000000000287805 */ /* 0x000fe2000001ff00 */
[----:B------:R-:W-:Y:S01]  /*0620*/  LEA R10, P1, R20, UR14, 0x2 ;  /* 0x0000000e140a7c11 */ /* 0x000fe2000f8210ff */
[----:B------:R-:W-:Y:S01]  /*0630*/  CS2R R14, SRZ ;  /* 0x00000000000e7805 */ /* 0x000fe2000001ff00 */
[----:B------:R-:W-:Y:S01]  /*0640*/  IADD3 R111, -R2, c[0x0][0x168], RZ ;  /* 0x00005a00026f7a10 */ /* 0x000fe20007ffe1ff */
[----:B------:R-:W-:Y:S01]  /*0650*/  CS2R R42, SRZ ;  /* 0x00000000002a7805 */ /* 0x000fe2000001ff00 */
[----:B------:R-:W-:-:S02]  /*0660*/  LOP3.LUT R110, R20, 0xa0, RZ, 0xfc, !PT ;  /* 0x000000a0146e7812 */ /* 0x000fc400078efcff */
[-C--:B------:R-:W-:Y:S02]  /*0670*/  ISETP.GE.AND P0, PT, R20, R111.reuse, PT ;  /* 0x0000006f1400720c */ /* 0x080fe40003f06270 */
[----:B------:R-:W-:Y:S02]  /*0680*/  ISETP.GE.AND P2, PT, R106, R111, PT ;  /* 0x0000006f6a00720c */ /* 0x000fe40003f46270 */
[----:B------:R-:W-:Y:S02]  /*0690*/  MOV R3, RZ ;  /* 0x000000ff00037202 */ /* 0x000fe40000000f00 */
[C---:B------:R-:W-:Y:S02]  /*06a0*/  LOP3.LUT R109, R20.reuse, 0x80, RZ, 0xfc, !PT ;  /* 0x00000080146d7812 */ /* 0x040fe400078efcff */
[C---:B------:R-:W-:Y:S02]  /*06b0*/  LOP3.LUT R107, R20.reuse, 0x40, RZ, 0xfc, !PT ;  /* 0x00000040146b7812 */ /* 0x040fe400078efcff */
[----:B------:R-:W-:-:S02]  /*06c0*/  LEA.HI.X R11, R20, UR15, R17, 0x2, P1 ;  /* 0x0000000f140b7c11 */ /* 0x000fc400088f1411 */
[C---:B------:R-:W-:Y:S02]  /*06d0*/  LOP3.LUT R108, R20.reuse, 0x60, RZ, 0xfc, !PT ;  /* 0x00000060146c7812 */ /* 0x040fe400078efcff */
[----:B------:R-:W-:Y:S01]  /*06e0*/  LOP3.LUT R101, R20, 0xc0, RZ, 0xfc, !PT ;  /* 0x000000c014657812 */ /* 0x000fe200078efcff */
[----:B------:R1:W2:Y:S01]  /*06f0*/  @!P0 LDG.E R3, [R10.64] ;  /* 0x000000080a038981 */ /* 0x0002a2000c1e1900 */
[-C--:B------:R-:W-:Y:S02]  /*0700*/  ISETP.GE.AND P6, PT, R110, R111.reuse, PT ;  /* 0x0000006f6e00720c */ /* 0x080fe40003fc6270 */
[----:B------:R-:W-:Y:S01]  /*0710*/  LOP3.LUT R102, R20, 0xe0, RZ, 0xfc, !PT ;  /* 0x000000e014667812 */ /* 0x000fe200078efcff */
[----:B------:R1:W3:Y:S01]  /*0720*/  @!P2 LDG.E R12, [R10.64+0x80] ;  /* 0x000080080a0ca981 */ /* 0x0002e2000c1e1900 */
[-C--:B------:R-:W-:Y:S02]  /*0730*/  ISETP.GE.AND P5, PT, R109, R111.reuse, PT ;  /* 0x0000006f6d00720c */ /* 0x080fe40003fa6270 */
[----:B------:R-:W-:-:S02]  /*0740*/  ISETP.GE.AND P3, PT, R107, R111, PT ;  /* 0x0000006f6b00720c */ /* 0x000fc40003f66270 */
[----:B------:R-:W-:Y:S02]  /*0750*/  LOP3.LUT R103, R20, 0x100, RZ, 0xfc, !PT ;  /* 0x0000010014677812 */ /* 0x000fe400078efcff */
[-C--:B------:R-:W-:Y:S02]  /*0760*/  ISETP.GE.AND P4, PT, R108, R111.reuse, PT ;  /* 0x0000006f6c00720c */ /* 0x080fe40003f86270 */
[-C--:B------:R-:W-:Y:S01]  /*0770*/  ISETP.GE.AND P0, PT, R101, R111.reuse, PT ;  /* 0x0000006f6500720c */ /* 0x080fe20003f06270 */
[----:B------:R1:W4:Y:S01]  /*0780*/  @!P6 LDG.E R40, [R10.64+0x280] ;  /* 0x000280080a28e981 */ /* 0x000322000c1e1900 */
[-C--:B------:R-:W-:Y:S02]  /*0790*/  ISETP.GE.AND P1, PT, R102, R111.reuse, PT ;  /* 0x0000006f6600720c */ /* 0x080fe40003f26270 */
[----:B------:R-:W-:Y:S01]  /*07a0*/  ISETP.GE.AND P2, PT, R103, R111, PT ;  /* 0x0000006f6700720c */ /* 0x000fe20003f46270 */
[----:B------:R1:W5:Y:S01]  /*07b0*/  @!P5 LDG.E R15, [R10.64+0x200] ;  /* 0x000200080a0fd981 */ /* 0x000362000c1e1900 */
[----:B------:R-:W-:-:S02]  /*07c0*/  LOP3.LUT R104, R20, 0x120, RZ, 0xfc, !PT ;  /* 0x0000012014687812 */ /* 0x000fc400078efcff */
[C---:B------:R-:W-:Y:S01]  /*07d0*/  LOP3.LUT R105, R20.reuse, 0x140, RZ, 0xfc, !PT ;  /* 0x0000014014697812 */ /* 0x040fe200078efcff */
[----:B------:R1:W4:Y:S01]  /*07e0*/  @!P3 LDG.E R13, [R10.64+0x100] ;  /* 0x000100080a0db981 */ /* 0x000322000c1e1900 */
[C---:B------:R-:W-:Y:S02]  /*07f0*/  LOP3.LUT R100, R20.reuse, 0x160, RZ, 0xfc, !PT ;  /* 0x0000016014647812 */ /* 0x040fe400078efcff */
[----:B------:R-:W-:Y:S01]  /*0800*/  LOP3.LUT R99, R20, 0x180, RZ, 0xfc, !PT ;  /* 0x0000018014637812 */ /* 0x000fe200078efcff */
[----:B------:R1:W5:Y:S01]  /*0810*/  @!P4 LDG.E R14, [R10.64+0x180] ;  /* 0x000180080a0ec981 */ /* 0x000362000c1e1900 */
[-C--:B------:R-:W-:Y:S02]  /*0820*/  ISETP.GE.AND P6, PT, R104, R111.reuse, PT ;  /* 0x0000006f6800720c */ /* 0x080fe40003fc6270 */
[----:B------:R-:W-:Y:S01]  /*0830*/  LOP3.LUT R98, R20, 0x1a0, RZ, 0xfc, !PT ;  /* 0x000001a014627812 */ /* 0x000fe200078efcff */
[----:B------:R1:W5:Y:S01]  /*0840*/  @!P0 LDG.E R41, [R10.64+0x300] ;  /* 0x000300080a298981 */ /* 0x000362000c1e1900 */
[----:B------:R-:W-:-:S02]  /*0850*/  ISETP.GE.AND P5, PT, R105, R111, PT ;  /* 0x0000006f6900720c */ /* 0x000fc40003fa6270 */
[C---:B------:R-:W-:Y:S01]  /*0860*/  LOP3.LUT R97, R20.reuse, 0x1c0, RZ, 0xfc, !PT ;  /* 0x000001c014617812 */ /* 0x040fe200078efcff */
[----:B------:R1:W5:Y:S01]  /*0870*/  @!P1 LDG.E R42, [R10.64+0x380] ;  /* 0x000380080a2a9981 */ /* 0x000362000c1e1900 */
[----:B------:R-:W-:Y:S02]  /*0880*/  LOP3.LUT R95, R20, 0x1e0, RZ, 0xfc, !PT ;  /* 0x000001e0145f7812 */ /* 0x000fe400078efcff */
[-C--:B------:R-:W-:Y:S01]  /*0890*/  ISETP.GE.AND P3, PT, R100, R111.reuse, PT ;  /* 0x0000006f6400720c */ /* 0x080fe20003f66270 */
[----:B------:R1:W5:Y:S01]  /*08a0*/  @!P2 LDG.E R43, [R10.64+0x400] ;  /* 0x000400080a2ba981 */ /* 0x000362000c1e1900 */
[-C--:B------:R-:W-:Y:S02]  /*08b0*/  ISETP.GE.AND P4, PT, R99, R111.reuse, PT ;  /* 0x0000006f6300720c */ /* 0x080fe40003f86270 */
[-C--:B------:R-:W-:Y:S02]  /*08c0*/  ISETP.GE.AND P0, PT, R98, R111.reuse, PT ;  /* 0x0000006f6200720c */ /* 0x080fe40003f06270 */
[-C--:B------:R-:W-:Y:S01]  /*08d0*/  ISETP.GE.AND P1, PT, R97, R111.reuse, PT ;  /* 0x0000006f6100720c */ /* 0x080fe20003f26270 */
[----:B------:R-:W-:Y:S01]  /*08e0*/  CS2R R44, SRZ ;  /* 0x00000000002c7805 */ /* 0x000fe2000001ff00 */
[----:B------:R-:W-:Y:S01]  /*08f0*/  ISETP.GE.AND P2, PT, R95, R111, PT ;  /* 0x0000006f5f00720c */ /* 0x000fe20003f46270 */
[----:B------:R-:W-:Y:S01]  /*0900*/  CS2R R46, SRZ ;  /* 0x00000000002e7805 */ /* 0x000fe2000001ff00 */
[----:B------:R-:W-:Y:S01]  /*0910*/  CS2R R48, SRZ ;  /* 0x0000000000307805 */ /* 0x000fe2000001ff00 */
[----:B------:R-:W-:-:S02]  /*0920*/  MOV R50, RZ ;  /* 0x000000ff00327202 */ /* 0x000fc40000000f00 */
[----:B------:R1:W5:Y:S04]  /*0930*/  @!P6 LDG.E R44, [R10.64+0x480] ;  /* 0x000480080a2ce981 */ /* 0x000368000c1e1900 */
[----:B------:R1:W5:Y:S04]  /*0940*/  @!P5 LDG.E R45, [R10.64+0x500] ;  /* 0x000500080a2dd981 */ /* 0x000368000c1e1900 */
[----:B------:R1:W5:Y:S04]  /*0950*/  @!P3 LDG.E R46, [R10.64+0x580] ;  /* 0x000580080a2eb981 */ /* 0x000368000c1e1900 */
[----:B------:R1:W5:Y:S04]  /*0960*/  @!P4 LDG.E R47, [R10.64+0x600] ;  /* 0x000600080a2fc981 */ /* 0x000368000c1e1900 */
[----:B------:R1:W5:Y:S04]  /*0970*/  @!P0 LDG.E R48, [R10.64+0x680] ;  /* 0x000680080a308981 */ /* 0x000368000c1e1900 */
[----:B------:R1:W5:Y:S04]  /*0980*/  @!P1 LDG.E R49, [R10.64+0x700] ;  /* 0x000700080a319981 */ /* 0x000368000c1e1900 */
[----:B------:R1:W5:Y:S01]  /*0990*/  @!P2 LDG.E R50, [R10.64+0x780] ;  /* 0x000780080a32a981 */ /* 0x000362000c1e1900 */
[----:B------:R-:W-:-:S02]  /*09a0*/  IADD3 R30, R19, 0x20, RZ ;  /* 0x00000020131e7810 */ /* 0x000fc40007ffe0ff */
[C---:B------:R-:W-:Y:S02]  /*09b0*/  IADD3 R32, R19.reuse, 0x40, RZ ;  /* 0x0000004013207810 */ /* 0x040fe40007ffe0ff */
[C---:B------:R-:W-:Y:S02]  /*09c0*/  IADD3 R34, R19.reuse, 0x60, RZ ;  /* 0x0000006013227810 */ /* 0x040fe40007ffe0ff */
[CC--:B------:R-:W-:Y:S02]  /*09d0*/  LEA.HI.SX32 R28, R19.reuse, R19.reuse, 0x1b ;  /* 0x00000013131c7211 */ /* 0x0c0fe400078fdaff */
[C---:B------:R-:W-:Y:S02]  /*09e0*/  IADD3 R36, R19.reuse, 0x80, RZ ;  /* 0x0000008013247810 */ /* 0x040fe40007ffe0ff */
[----:B------:R-:W-:Y:S02]  /*09f0*/  IADD3 R38, R19, 0xa0, RZ ;  /* 0x000000a013267810 */ /* 0x000fe40007ffe0ff */
[----:B------:R-:W-:-:S02]  /*0a00*/  LEA.HI.SX32 R29, R30, R19, 0x1b ;  /* 0x000000131e1d7211 */ /* 0x000fc400078fdaff */
[-C--:B------:R-:W-:Y:S02]  /*0a10*/  LEA.HI.SX32 R30, R32, R19.reuse, 0x1b ;  /* 0x00000013201e7211 */ /* 0x080fe400078fdaff */
[-C--:B------:R-:W-:Y:S02]  /*0a20*/  LEA.HI.SX32 R31, R34, R19.reuse, 0x1b ;  /* 0x00000013221f7211 */ /* 0x080fe400078fdaff */
[-C--:B------:R-:W-:Y:S02]  /*0a30*/  LEA.HI.SX32 R32, R36, R19.reuse, 0x1b ;  /* 0x0000001324207211 */ /* 0x080fe400078fdaff */
[C---:B-1----:R-:W-:Y:S02]  /*0a40*/  IADD3 R10, R19.reuse, 0xe0, RZ ;  /* 0x000000e0130a7810 */ /* 0x042fe40007ffe0ff */
[----:B------:R-:W-:Y:S02]  /*0a50*/  LEA.HI.SX32 R33, R38, R19, 0x1b ;  /* 0x0000001326217211 */ /* 0x000fe400078fdaff */
[----:B------:R-:W-:-:S02]  /*0a60*/  IADD3 R34, R19, 0xc0, RZ ;  /* 0x000000c013227810 */ /* 0x000fc40007ffe0ff */
[C---:B------:R-:W-:Y:S02]  /*0a70*/  IADD3 R36, R19.reuse, 0x100, RZ ;  /* 0x0000010013247810 */ /* 0x040fe40007ffe0ff */
[C---:B------:R-:W-:Y:S02]  /*0a80*/  IADD3 R38, R19.reuse, 0x120, RZ ;  /* 0x0000012013267810 */ /* 0x040fe40007ffe0ff */
[-C--:B------:R-:W-:Y:S02]  /*0a90*/  LEA.HI.SX32 R35, R10, R19.reuse, 0x1b ;  /* 0x000000130a237211 */ /* 0x080fe400078fdaff */
[C---:B------:R-:W-:Y:S02]  /*0aa0*/  IADD3 R52, R19.reuse, 0x140, RZ ;  /* 0x0000014013347810 */ /* 0x040fe40007ffe0ff */
[----:B------:R-:W-:Y:S02]  /*0ab0*/  LEA.HI.SX32 R34, R34, R19, 0x1b ;  /* 0x0000001322227211 */ /* 0x000fe400078fdaff */
[----:B------:R-:W-:-:S02]  /*0ac0*/  IADD3 R10, R19, 0x160, RZ ;  /* 0x00000160130a7810 */ /* 0x000fc40007ffe0ff */
[-C--:B------:R-:W-:Y:S02]  /*0ad0*/  LEA.HI.SX32 R36, R36, R19.reuse, 0x1b ;  /* 0x0000001324247211 */ /* 0x080fe400078fdaff */
[-C--:B------:R-:W-:Y:S02]  /*0ae0*/  LEA.HI.SX32 R37, R38, R19.reuse, 0x1b ;  /* 0x0000001326257211 */ /* 0x080fe400078fdaff */
[-C--:B------:R-:W-:Y:S02]  /*0af0*/  LEA.HI.SX32 R38, R52, R19.reuse, 0x1b ;  /* 0x0000001334267211 */ /* 0x080fe400078fdaff */
[----:B------:R-:W-:Y:S02]  /*0b00*/  LEA.HI.SX32 R39, R10, R19, 0x1b ;  /* 0x000000130a277211 */ /* 0x000fe400078fdaff */
[----:B------:R-:W-:Y:S02]  /*0b10*/  IADD3 R10, R19, 0x1e0, RZ ;  /* 0x000001e0130a7810 */ /* 0x000fe40007ffe0ff */
[----:B------:R-:W-:-:S02]  /*0b20*/  ISETP.GE.AND P2, PT, R20, R111, PT ;  /* 0x0000006f1400720c */ /* 0x000fc40003f46270 */
[-C--:B------:R-:W-:Y:S02]  /*0b30*/  ISETP.GE.AND P1, PT, R106, R111.reuse, PT ;  /* 0x0000006f6a00720c */ /* 0x080fe40003f26270 */
[-C--:B------:R-:W-:Y:S02]  /*0b40*/  ISETP.GE.AND P4, PT, R108, R111.reuse, PT ;  /* 0x0000006f6c00720c */ /* 0x080fe40003f86270 */
[-C--:B------:R-:W-:Y:S02]  /*0b50*/  ISETP.GE.AND P6, PT, R109, R111.reuse, PT ;  /* 0x0000006f6d00720c */ /* 0x080fe40003fc6270 */
[-C--:B------:R-:W-:Y:S02]  /*0b60*/  ISETP.GE.AND P5, PT, R110, R111.reuse, PT ;  /* 0x0000006f6e00720c */ /* 0x080fe40003fa6270 */
[----:B------:R-:W-:Y:S01]  /*0b70*/  ISETP.GE.AND P3, PT, R101, R111, PT ;  /* 0x0000006f6500720c */ /* 0x000fe20003f66270 */
[----:B------:R-:W-:Y:S01]  /*0b80*/  CS2R R64, SRZ ;  /* 0x0000000000407805 */ /* 0x000fe2000001ff00 */
[----:B------:R-:W-:Y:S01]  /*0b90*/  CS2R R66, SRZ ;  /* 0x0000000000427805 */ /* 0x000fe2000001ff00 */
[----:B------:R-:W-:Y:S01]  /*0ba0*/  MOV R63, RZ ;  /* 0x000000ff003f7202 */ /* 0x000fe20000000f00 */
[----:B------:R-:W-:Y:S01]  /*0bb0*/  CS2R R68, SRZ ;  /* 0x0000000000447805 */ /* 0x000fe2000001ff00 */
[----:B------:R-:W-:Y:S01]  /*0bc0*/  CS2R R70, SRZ ;  /* 0x0000000000467805 */ /* 0x000fe2000001ff00 */
[----:B------:R-:W-:-:S02]  /*0bd0*/  MOV R72, RZ ;  /* 0x000000ff00487202 */ /* 0x000fc40000000f00 */
[----:B------:R-:W-:Y:S01]  /*0be0*/  MOV R74, RZ ;  /* 0x000000ff004a7202 */ /* 0x000fe20000000f00 */
[----:B--2---:R-:W-:Y:S04]  /*0bf0*/  STS [R28.X4], R3 ;  /* 0x000000031c007388 */ /* 0x004fe80000004800 */
[----:B---3--:R1:W-:Y:S02]  /*0c00*/  STS [R29.X4+0x80], R12 ;  /* 0x0000800c1d007388 */ /* 0x0083e40000004800 */
[C---:B-1----:R-:W-:Y:S02]  /*0c10*/  IADD3 R12, R19.reuse, 0x1a0, RZ ;  /* 0x000001a0130c7810 */ /* 0x042fe40007ffe0ff */
[----:B----4-:R-:W-:Y:S04]  /*0c20*/  STS [R30.X4+0x100], R13 ;  /* 0x0001000d1e007388 */ /* 0x010fe80000004800 */
[----:B-----5:R1:W-:Y:S04]  /*0c30*/  STS [R31.X4+0x180], R14 ;  /* 0x0001800e1f007388 */ /* 0x0203e80000004800 */
[----:B------:R-:W-:Y:S04]  /*0c40*/  STS [R32.X4+0x200], R15 ;  /* 0x0002000f20007388 */ /* 0x000fe80000004800 */
[----:B------:R2:W-:Y:S01]  /*0c50*/  STS [R33.X4+0x280], R40 ;  /* 0x0002802821007388 */ /* 0x0005e20000004800 */
[----:B-1----:R-:W-:-:S03]  /*0c60*/  IADD3 R14, R19, 0x1c0, RZ ;  /* 0x000001c0130e7810 */ /* 0x002fc60007ffe0ff */
[----:B------:R1:W-:Y:S01]  /*0c70*/  STS [R34.X4+0x300], R41 ;  /* 0x0003002922007388 */ /* 0x0003e20000004800 */
[----:B--2---:R-:W-:-:S03]  /*0c80*/  IADD3 R40, R19, 0x180, RZ ;  /* 0x0000018013287810 */ /* 0x004fc60007ffe0ff */
[----:B------:R2:W-:Y:S01]  /*0c90*/  STS [R35.X4+0x380], R42 ;  /* 0x0003802a23007388 */ /* 0x0005e20000004800 */
[----:B------:R-:W-:-:S03]  /*0ca0*/  LEA.HI.SX32 R40, R40, R19, 0x1b ;  /* 0x0000001328287211 */ /* 0x000fc600078fdaff */
[----:B------:R3:W-:Y:S01]  /*0cb0*/  STS [R36.X4+0x400], R43 ;  /* 0x0004002b24007388 */ /* 0x0007e20000004800 */
[-C--:B-1----:R-:W-:Y:S02]  /*0cc0*/  LEA.HI.SX32 R41, R12, R19.reuse, 0x1b ;  /* 0x000000130c297211 */ /* 0x082fe400078fdaff */
[----:B------:R-:W-:Y:S01]  /*0cd0*/  SHF.L.U32 R12, R19, 0x4, RZ ;  /* 0x00000004130c7819 */ /* 0x000fe200000006ff */
[----:B------:R-:W-:Y:S01]  /*0ce0*/  STS [R37.X4+0x480], R44 ;  /* 0x0004802c25007388 */ /* 0x000fe20000004800 */
[----:B--2---:R-:W-:-:S03]  /*0cf0*/  LEA.HI.SX32 R42, R14, R19, 0x1b ;  /* 0x000000130e2a7211 */ /* 0x004fc600078fdaff */
[----:B------:R-:W-:Y:S01]  /*0d00*/  STS [R38.X4+0x500], R45 ;  /* 0x0005002d26007388 */ /* 0x000fe20000004800 */
[----:B---3--:R-:W-:-:S03]  /*0d10*/  LEA.HI.SX32 R43, R10, R19, 0x1b ;  /* 0x000000130a2b7211 */ /* 0x008fc600078fdaff */
[----:B------:R1:W-:Y:S04]  /*0d20*/  STS [R39.X4+0x580], R46 ;  /* 0x0005802e27007388 */ /* 0x0003e80000004800 */
[----:B------:R-:W-:Y:S04]  /*0d30*/  STS [R40.X4+0x600], R47 ;  /* 0x0006002f28007388 */ /* 0x000fe80000004800 */
[----:B------:R-:W-:Y:S01]  /*0d40*/  STS [R41.X4+0x680], R48 ;  /* 0x0006803029007388 */ /* 0x000fe20000004800 */
[----:B-1----:R-:W-:-:S03]  /*0d50*/  LEA.HI.SX32 R46, R12, R12, 0x1b ;  /* 0x0000000c0c2e7211 */ /* 0x002fc600078fdaff */
        /* <DEDUP_REMOVED lines=19> */
[----:B------:R-:W-:-:S02]  /*0e90*/  SHF.L.U32 R45, R20, 0x2, RZ ;  /* 0x00000002142d7819 */ /* 0x000fc400000006ff */
[----:B------:R-:W-:Y:S02]  /*0ea0*/  SHF.L.U64.HI R44, R20, 0x2, R17 ;  /* 0x00000002142c7819 */ /* 0x000fe40000010211 */
[----:B------:R-:W-:Y:S01]  /*0eb0*/  IADD3 R10, P0, R45, UR12, RZ ;  /* 0x0000000c2d0a7c10 */ /* 0x000fe2000ff1e0ff */
[----:B------:R-:W-:Y:S01]  /*0ec0*/  CS2R R14, SRZ ;  /* 0x00000000000e7805 */ /* 0x000fe2000001ff00 */
[----:B------:R-:W-:Y:S02]  /*0ed0*/  MOV R3, RZ ;  /* 0x000000ff00037202 */ /* 0x000fe40000000f00 */
[----:B0-----:R-:W-:Y:S01]  /*0ee0*/  IADD3.X R11, R44, UR13, RZ, P0, !PT ;  /* 0x0000000d2c0b7c10 */ /* 0x001fe200087fe4ff */
[----:B------:R-:W-:Y:S01]  /*0ef0*/  BAR.SYNC.DEFER_BLOCKING 0x0 ;  /* 0x0000000000007b1d */ /* 0x000fe20000010000 */
[----:B------:R-:W-:Y:S02]  /*0f00*/  ISETP.GE.AND P0, PT, R107, R111, PT ;  /* 0x0000006f6b00720c */ /* 0x000fe40003f06270 */
[----:B------:R-:W-:-:S03]  /*0f10*/  MOV R13, RZ ;  /* 0x000000ff000d7202 */ /* 0x000fc60000000f00 */
        /* <DEDUP_REMOVED lines=17> */
[-C--:B------:R-:W-:Y:S02]  /*1030*/  ISETP.GE.AND P1, PT, R95, R111.reuse, PT ;  /* 0x0000006f5f00720c */ /* 0x080fe40003f26270 */
        /* <DEDUP_REMOVED lines=10> */
[----:B------:R-:W-:Y:S01]  /*10e0*/  LEA R78, P0, R20, UR10, 0x2 ;  /* 0x0000000a144e7c11 */ /* 0x000fe2000f8010ff */
[----:B------:R-:W-:Y:S01]  /*10f0*/  CS2R R84, SRZ ;  /* 0x0000000000547805 */ /* 0x000fe2000001ff00 */
        /* <DEDUP_REMOVED lines=8> */
[----:B------:R-:W-:Y:S01]  /*1180*/  CS2R R90, SRZ ;  /* 0x00000000005a7805 */ /* 0x000fe2000001ff00 */
[----:B------:R-:W-:Y:S01]  /*1190*/  CS2R R92, SRZ ;  /* 0x00000000005c7805 */ /* 0x000fe2000001ff00 */
[----:B------:R-:W-:Y:S01]  /*11a0*/  CS2R R114, SRZ ;  /* 0x0000000000727805 */ /* 0x000fe2000001ff00 */
[----:B------:R-:W-:Y:S02]  /*11b0*/  MOV R94, RZ ;  /* 0x000000ff005e7202 */ /* 0x000fe40000000f00 */
[----:B------:R-:W-:-:S02]  /*11c0*/  MOV R117, RZ ;  /* 0x000000ff00757202 */ /* 0x000fc40000000f00 */
[----:B------:R-:W-:Y:S02]  /*11d0*/  MOV R96, RZ ;  /* 0x000000ff00607202 */ /* 0x000fe40000000f00 */
[----:B------:R-:W-:Y:S01]  /*11e0*/  MOV R119, RZ ;  /* 0x000000ff00777202 */ /* 0x000fe20000000f00 */
[----:B--2---:R0:W-:Y:S04]  /*11f0*/  STS [R28.X4], R3 ;  /* 0x000000031c007388 */ /* 0x0041e80000004800 */
        /* <DEDUP_REMOVED lines=33> */
[----:B------:R2:W3:Y:S01]  /*1410*/  @!P2 LDG.E R85, [R78.64] ;  /* 0x000000084e55a981 */ /* 0x0004e2000c1e1900 */
        /* <DEDUP_REMOVED lines=25> */
[----:B0-----:R-:W-:Y:S01]  /*15b0*/  SHF.R.S32.HI R3, RZ, 0x1f, R2 ;  /* 0x0000001fff037819 */ /* 0x001fe20000011402 */
[C---:B-1----:R-:W-:Y:S02]  /*15c0*/  IMAD R12, R24.reuse, c[0x0][0x1f0], RZ ;  /* 0x00007c00180c7a24 */ /* 0x042fe400078e02ff */
[----:B------:R-:W-:Y:S02]  /*15d0*/  IMAD R80, R24, c[0x0][0x200], RZ ;  /* 0x0000800018507a24 */ /* 0x000fe400078e02ff */
[----:B------:R-:W-:-:S04]  /*15e0*/  IMAD.WIDE.U32 R14, R25, c[0x0][0x200], RZ ;  /* 0x00008000190e7a25 */ /* 0x000fc800078e00ff */
[C---:B------:R-:W-:Y:S02]  /*15f0*/  IMAD.WIDE.U32 R10, R25.reuse, c[0x0][0x1f0], RZ ;  /* 0x00007c00190a7a25 */ /* 0x040fe400078e00ff */
[----:B--2---:R-:W-:Y:S02]  /*1600*/  @!P0 MOV R78, R2 ;  /* 0x00000002004e8202 */ /* 0x004fe40000000f00 */
[----:B------:R-:W-:Y:S01]  /*1610*/  @!P0 MOV R79, R3 ;  /* 0x00000003004f8202 */ /* 0x000fe20000000f00 */
[C---:B------:R-:W-:Y:S02]  /*1620*/  IMAD R81, R25.reuse, c[0x0][0x1f4], R12 ;  /* 0x00007d0019517a24 */ /* 0x040fe400078e020c */
[C---:B------:R-:W-:Y:S01]  /*1630*/  IMAD R113, R25.reuse, c[0x0][0x204], R80 ;  /* 0x0000810019717a24 */ /* 0x040fe200078e0250 */
[----:B------:R-:W-:Y:S01]  /*1640*/  MOV R82, R14 ;  /* 0x0000000e00527202 */ /* 0x000fe20000000f00 */
[----:B------:R-:W-:Y:S01]  /*1650*/  @!P0 IMAD.WIDE.U32 R78, R25, c[0x0][0x200], R78 ;  /* 0x00008000194e8a25 */ /* 0x000fe200078e004e */
[----:B------:R-:W-:-:S02]  /*1660*/  IADD3 R14, R18, -c[0x0][0x174], RZ ;  /* 0x80005d00120e7a10 */ /* 0x000fc40007ffe0ff */
[----:B------:R-:W-:Y:S01]  /*1670*/  IADD3 R11, R11, R81, RZ ;  /* 0x000000510b0b7210 */ /* 0x000fe20007ffe0ff */
[----:B------:R-:W-:Y:S01]  /*1680*/  @!P0 IMAD.WIDE.U32 R12, R25, c[0x0][0x1f0], R2 ;  /* 0x00007c00190c8a25 */ /* 0x000fe200078e0002 */
[----:B------:R-:W-:Y:S02]  /*1690*/  IADD3 R83, R15, R113, RZ ;  /* 0x000000710f537210 */ /* 0x000fe40007ffe0ff */
[----:B------:R-:W-:Y:S01]  /*16a0*/  @!P0 MOV R80, R78 ;  /* 0x0000004e00508202 */ /* 0x000fe20000000f00 */
[----:B------:R-:W-:Y:S01]  /*16b0*/  IMAD R78, R14, -0x200, RZ ;  /* 0xfffffe000e4e7824 */ /* 0x000fe200078e02ff */
[----:B------:R-:W-:Y:S01]  /*16c0*/  @!P0 IADD3 R13, R81, R13, RZ ;  /* 0x0000000d510d8210 */ /* 0x000fe20007ffe0ff */
[----:B------:R-:W-:Y:S01]  /*16d0*/  IMAD R112, R26, c[0x0][0x1f8], RZ ;  /* 0x00007e001a707a24 */ /* 0x000fe200078e02ff */
[----:B------:R-:W-:Y:S01]  /*16e0*/  @!P0 IADD3 R81, R113, R79, RZ ;  /* 0x0000004f71518210 */ /* 0x000fe20007ffe0ff */
[----:B------:R-:W-:-:S04]  /*16f0*/  IMAD.WIDE.U32 R14, R27, c[0x0][0x1f8], R10 ;  /* 0x00007e001b0e7a25 */ /* 0x000fc800078e000a */
[----:B------:R-:W-:Y:S02]  /*1700*/  IMAD R116, R26, c[0x0][0x208], RZ ;  /* 0x000082001a747a24 */ /* 0x000fe400078e02ff */
[C---:B------:R-:W-:Y:S01]  /*1710*/  IMAD.WIDE.U32 R82, R27.reuse, c[0x0][0x208], R82 ;  /* 0x000082001b527a25 */ /* 0x040fe200078e0052 */
[----:B------:R-:W-:Y:S02]  /*1720*/  SHF.R.S32.HI R79, RZ, 0x1f, R78 ;  /* 0x0000001fff4f7819 */ /* 0x000fe4000001144e */
[C---:B------:R-:W-:Y:S01]  /*1730*/  IADD3 R113, P1, R78.reuse, R14, RZ ;  /* 0x0000000e4e717210 */ /* 0x040fe20007f3e0ff */
[C---:B------:R-:W-:Y:S01]  /*1740*/  IMAD R121, R27.reuse, c[0x0][0x1fc], R112 ;  /* 0x00007f001b797a24 */ /* 0x040fe200078e0270 */
[----:B------:R-:W-:Y:S01]  /*1750*/  IADD3 R82, P2, R78, R82, RZ ;  /* 0x000000524e527210 */ /* 0x000fe20007f5e0ff */
[C---:B------:R-:W-:Y:S02]  /*1760*/  IMAD R120, R27.reuse, c[0x0][0x20c], R116 ;  /* 0x000083001b787a24 */ /* 0x040fe400078e0274 */
[----:B------:R-:W-:Y:S01]  /*1770*/  @!P0 IMAD.WIDE.U32 R10, R27, c[0x0][0x1f8], R12 ;  /* 0x00007e001b0a8a25 */ /* 0x000fe200078e000c */
[----:B------:R-:W-:-:S03]  /*1780*/  IADD3.X R116, R79, R121, R15, P1, !PT ;  /* 0x000000794f747210 */ /* 0x000fc60000ffe40f */
[----:B------:R-:W-:Y:S01]  /*1790*/  @!P0 IMAD.WIDE.U32 R12, R27, c[0x0][0x208], R80 ;  /* 0x000082001b0c8a25 */ /* 0x000fe200078e0050 */
[----:B------:R-:W-:Y:S02]  /*17a0*/  IADD3.X R83, R79, R120, R83, P2, !PT ;  /* 0x000000784f537210 */ /* 0x000fe400017fe453 */
[C---:B------:R-:W-:Y:S02]  /*17b0*/  @!P0 IADD3 R118, P1, R20.reuse, R10, RZ ;  /* 0x0000000a14768210 */ /* 0x040fe40007f3e0ff */
[C---:B------:R-:W-:Y:S02]  /*17c0*/  @!P0 IADD3 R112, P3, R20.reuse, R12, RZ ;  /* 0x0000000c14708210 */ /* 0x040fe40007f7e0ff */
[C---:B------:R-:W-:Y:S02]  /*17d0*/  LEA R14, P2, R20.reuse, c[0x0][0x268], 0x2 ;  /* 0x00009a00140e7a11 */ /* 0x040fe400078410ff */
[----:B------:R-:W-:Y:S02]  /*17e0*/  LEA R15, P4, R20, c[0x0][0x258], 0x2 ;  /* 0x00009600140f7a11 */ /* 0x000fe400078810ff */
[----:B------:R-:W-:-:S02]  /*17f0*/  @!P0 IADD3.X R121, R17, R11, R121, P1, !PT ;  /* 0x0000000b11798210 */ /* 0x000fc40000ffe479 */
[----:B------:R-:W-:Y:S02]  /*1800*/  @!P0 IADD3.X R13, R17, R13, R120, P3, !PT ;  /* 0x0000000d110d8210 */ /* 0x000fe40001ffe478 */
[C-C-:B------:R-:W-:Y:S02]  /*1810*/  LEA.HI.X R81, R20.reuse, c[0x0][0x26c], R17.reuse, 0x2, P2 ;  /* 0x00009b0014517a11 */ /* 0x140fe400010f1411 */
[----:B------:R-:W-:Y:S02]  /*1820*/  LEA.HI.X R11, R20, c[0x0][0x25c], R17, 0x2, P4 ;  /* 0x00009700140b7a11 */ /* 0x000fe400020f1411 */
[----:B------:R-:W-:Y:S02]  /*1830*/  LEA R14, P2, R113, R14, 0x2 ;  /* 0x0000000e710e7211 */ /* 0x000fe400078410ff */
[----:B------:R-:W-:Y:S02]  /*1840*/  LEA R10, P4, R82, R15, 0x2 ;  /* 0x0000000f520a7211 */ /* 0x000fe400078810ff */
[----:B------:R-:W-:-:S02]  /*1850*/  @!P0 LEA R12, P3, R112, c[0x0][0x258], 0x2 ;  /* 0x00009600700c8a11 */ /* 0x000fc400078610ff */
[----:B------:R-:W-:Y:S02]  /*1860*/  LEA.HI.X R15, R113, R81, R116, 0x2, P2 ;  /* 0x00000051710f7211 */ /* 0x000fe400010f1474 */
[----:B------:R-:W-:Y:S02]  /*1870*/  LEA.HI.X R11, R82, R11, R83, 0x2, P4 ;  /* 0x0000000b520b7211 */ /* 0x000fe400020f1453 */
[----:B------:R-:W-:Y:S02]  /*1880*/  @!P0 LEA.HI.X R13, R112, c[0x0][0x25c], R13, 0x2, P3 ;  /* 0x00009700700d8a11 */ /* 0x000fe400018f140d */
[----:B------:R-:W-:-:S04]  /*1890*/  @!P0 LEA R80, P1, R118, c[0x0][0x268], 0x2 ;  /* 0x00009a0076508a11 */ /* 0x000fc800078210ff */
[----:B------:R-:W-:Y:S02]  /*18a0*/  @!P0 LEA.HI.X R81, R118, c[0x0][0x26c], R121, 0x2, P1 ;  /* 0x00009b0076518a11 */ /* 0x000fe400008f1479 */
[-C--:B------:R-:W-:Y:S01]  /*18b0*/  ISETP.GE.AND P1, PT, R107, R111.reuse, PT ;  /* 0x0000006f6b00720c */ /* 0x080fe20003f26270 */
[----:B------:R-:W-:Y:S01]  /*18c0*/  CS2R R120, SRZ ;  /* 0x0000000000787805 */ /* 0x000fe2000001ff00 */
[----:B------:R-:W-:Y:S01]  /*18d0*/  CS2R R122, SRZ ;  /* 0x00000000007a7805 */ /* 0x000fe2000001ff00 */
[-C--:B------:R-:W-:Y:S02]  /*18e0*/  ISETP.GE.AND P2, PT, R109, R111.reuse, PT ;  /* 0x0000006f6d00720c */ /* 0x080fe40003f46270 */
[-C--:B------:R-:W-:Y:S02]  /*18f0*/  ISETP.GE.AND P3, PT, R106, R111.reuse, PT ;  /* 0x0000006f6a00720c */ /* 0x080fe40003f66270 */
[-C--:B------:R-:W-:Y:S02]  /*1900*/  ISETP.GE.AND P4, PT, R108, R111.reuse, PT ;  /* 0x0000006f6c00720c */ /* 0x080fe40003f86270 */
[----:B------:R-:W-:-:S02]  /*1910*/  ISETP.GE.AND P5, PT, R110, R111, PT ;  /* 0x0000006f6e00720c */ /* 0x000fc40003fa6270 */
[----:B------:R-:W-:Y:S02]  /*1920*/  ISETP.GE.AND P6, PT, R101, R111, PT ;  /* 0x0000006f6500720c */ /* 0x000fe40003fc6270 */
[----:B------:R-:W-:Y:S02]  /*1930*/  MOV R116, RZ ;  /* 0x000000ff00747202 */ /* 0x000fe40000000f00 */
[----:B------:R-:W-:Y:S01]  /*1940*/  MOV R118, RZ ;  /* 0x000000ff00767202 */ /* 0x000fe20000000f00 */
[----:B------:R-:W-:Y:S01]  /*1950*/  CS2R R124, SRZ ;  /* 0x00000000007c7805 */ /* 0x000fe2000001ff00 */
[----:B------:R-:W-:Y:S01]  /*1960*/  CS2R R126, SRZ ;  /* 0x00000000007e7805 */ /* 0x000fe2000001ff00 */
[----:B------:R-:W-:Y:S01]  /*1970*/  CS2R R128, SRZ ;  /* 0x0000000000807805 */ /* 0x000fe2000001ff00 */
[----:B---3--:R-:W-:Y:S04]  /*1980*/  STS [R28.X4], R85 ;  /* 0x000000551c007388 */ /* 0x008fe80000004800 */
        /* <DEDUP_REMOVED lines=33> */
[----:B0-----:R-:W-:-:S06]  /*1ba0*/  CS2R R114, SRZ ;  /* 0x0000000000727805 */ /* 0x001fcc000001ff00 */
[----:B------:R-:W2:Y:S01]  /*1bb0*/  @!P1 LDG.E R115, [R14.64+-0x700] ;  /* 0xfff900080e739981 */ /* 0x000ea2000c1e1900 */
[----:B------:R-:W-:Y:S02]  /*1bc0*/  ISETP.GE.AND P1, PT, R102, R111, PT ;  /* 0x0000006f6600720c */ /* 0x000fe40003f26270 */
[----:B------:R-:W-:Y:S01]  /*1bd0*/  MOV R117, RZ ;  /* 0x000000ff00757202 */ /* 0x000fe20000000f00 */
[----:B------:R-:W3:Y:S01]  /*1be0*/  @!P3 LDG.E R114, [R14.64+-0x780] ;  /* 0xfff880080e72b981 */ /* 0x000ee2000c1e1900 */
[----:B------:R-:W-:-:S03]  /*1bf0*/  MOV R119, RZ ;  /* 0x000000ff00777202 */ /* 0x000fc60000000f00 */
[----:B------:R-:W4:Y:S04]  /*1c00*/  @!P4 LDG.E R116, [R14.64+-0x680] ;  /* 0xfff980080e74c981 */ /* 0x000f28000c1e1900 */
[----:B------:R-:W5:Y:S04]  /*1c10*/  @!P0 LDG.E R121, [R80.64] ;  /* 0x0000000850798981 */ /* 0x000f68000c1e1900 */
[----:B------:R-:W2:Y:S01]  /*1c20*/  @!P1 LDG.E R120, [R14.64+-0x480] ;  /* 0xfffb80080e789981 */ /* 0x000ea2000c1e1900 */
[----:B------:R-:W-:-:S03]  /*1c30*/  ISETP.GE.AND P1, PT, R103, R111, PT ;  /* 0x0000006f6700720c */ /* 0x000fc60003f26270 */
[----:B------:R-:W2:Y:S01]  /*1c40*/  @!P2 LDG.E R117, [R14.64+-0x600] ;  /* 0xfffa00080e75a981 */ /* 0x000ea2000c1e1900 */
[----:B------:R-:W-:-:S03]  /*1c50*/  ISETP.GE.AND P3, PT, R99, R111, PT ;  /* 0x0000006f6300720c */ /* 0x000fc60003f66270 */
[----:B------:R-:W4:Y:S04]  /*1c60*/  @!P5 LDG.E R118, [R14.64+-0x580] ;  /* 0xfffa80080e76d981 */ /* 0x000f28000c1e1900 */
[----:B------:R-:W4:Y:S04]  /*1c70*/  @!P6 LDG.E R119, [R14.64+-0x500] ;  /* 0xfffb00080e77e981 */ /* 0x000f28000c1e1900 */
[----:B------:R-:W4:Y:S01]  /*1c80*/  @!P1 LDG.E R123, [R14.64+-0x400] ;  /* 0xfffc00080e7b9981 */ /* 0x000f22000c1e1900 */
[-C--:B------:R-:W-:Y:S02]  /*1c90*/  ISETP.GE.AND P1, PT, R104, R111.reuse, PT ;  /* 0x0000006f6800720c */ /* 0x080fe40003f26270 */
[-C--:B------:R-:W-:Y:S01]  /*1ca0*/  ISETP.GE.AND P2, PT, R100, R111.reuse, PT ;  /* 0x0000006f6400720c */ /* 0x080fe20003f46270 */
[----:B------:R-:W4:Y:S01]  /*1cb0*/  @!P3 LDG.E R127, [R14.64+-0x200] ;  /* 0xfffe00080e7fb981 */ /* 0x000f22000c1e1900 */
[----:B------:R-:W-:-:S02]  /*1cc0*/  ISETP.GE.AND P4, PT, R98, R111, PT ;  /* 0x0000006f6200720c */ /* 0x000fc40003f86270 */
[----:B------:R-:W-:-:S07]  /*1cd0*/  ISETP.GE.AND P5, PT, R97, R111, PT ;  /* 0x0000006f6100720c */ /* 0x000fce0003fa6270 */
[----:B------:R-:W4:Y:S01]  /*1ce0*/  @!P1 LDG.E R122, [R14.64+-0x380] ;  /* 0xfffc80080e7a9981 */ /* 0x000f22000c1e1900 */
[-C--:B------:R-:W-:Y:S02]  /*1cf0*/  ISETP.GE.AND P1, PT, R105, R111.reuse, PT ;  /* 0x0000006f6900720c */ /* 0x080fe40003f26270 */
[-C--:B------:R-:W-:Y:S01]  /*1d00*/  ISETP.GE.AND P6, PT, R95, R111.reuse, PT ;  /* 0x0000006f5f00720c */ /* 0x080fe20003fc6270 */
[----:B------:R-:W4:Y:S04]  /*1d10*/  @!P2 LDG.E R124, [R14.64+-0x280] ;  /* 0xfffd80080e7ca981 */ /* 0x000f28000c1e1900 */
[----:B------:R-:W4:Y:S04]  /*1d20*/  @!P4 LDG.E R126, [R14.64+-0x180] ;  /* 0xfffe80080e7ec981 */ /* 0x000f28000c1e1900 */
[----:B------:R-:W4:Y:S04]  /*1d30*/  @!P5 LDG.E R129, [R14.64+-0x100] ;  /* 0xffff00080e81d981 */ /* 0x000f28000c1e1900 */
[----:B------:R-:W4:Y:S04]  /*1d40*/  @!P1 LDG.E R125, [R14.64+-0x300] ;  /* 0xfffd00080e7d9981 */ /* 0x000f28000c1e1900 */
[----:B------:R-:W4:Y:S01]  /*1d50*/  @!P6 LDG.E R128, [R14.64+-0x80] ;  /* 0xffff80080e80e981 */ /* 0x000f22000c1e1900 */
[----:B------:R-:W-:Y:S01]  /*1d60*/  P2R R132, PR, RZ, 0x2 ;  /* 0x00000002ff847803 */ /* 0x000fe20000000000 */
[----:B------:R-:W-:Y:S01]  /*1d70*/  CS2R R130, SRZ ;  /* 0x0000000000827805 */ /* 0x000fe2000001ff00 */
[----:B------:R-:W-:-:S02]  /*1d80*/  ISETP.GE.AND P1, PT, R107, R111, PT ;  /* 0x0000006f6b00720c */ /* 0x000fc40003f26270 */
[----:B------:R-:W-:Y:S02]  /*1d90*/  MOV R133, RZ ;  /* 0x000000ff00857202 */ /* 0x000fe40000000f00 */
[----:B------:R-:W-:Y:S02]  /*1da0*/  MOV R138, RZ ;  /* 0x000000ff008a7202 */ /* 0x000fe40000000f00 */
[----:B------:R-:W-:Y:S01]  /*1db0*/  MOV R137, RZ ;  /* 0x000000ff00897202 */ /* 0x000fe20000000f00 */
[----:B------:R-:W-:Y:S01]  /*1dc0*/  CS2R R142, SRZ ;  /* 0x00000000008e7805 */ /* 0x000fe2000001ff00 */
[----:B------:R-:W-:Y:S01]  /*1dd0*/  MOV R140, RZ ;  /* 0x000000ff008c7202 */ /* 0x000fe20000000f00 */
[----:B------:R-:W-:Y:S01]  /*1de0*/  CS2R R144, SRZ ;  /* 0x0000000000907805 */ /* 0x000fe2000001ff00 */
[----:B-----5:R-:W-:Y:S04]  /*1df0*/  STS [R28.X4], R121 ;  /* 0x000000791c007388 */ /* 0x020fe80000004800 */
[----:B---3--:R-:W-:Y:S04]  /*1e00*/  STS [R29.X4+0x80], R114 ;  /* 0x000080721d007388 */ /* 0x008fe80000004800 */
        /* <DEDUP_REMOVED lines=16> */
[----:B------:R-:W2:Y:S04]  /*1f10*/  LDS R80, [R46.X4+0x4] ;  /* 0x000004002e507984 */ /* 0x000ea80000004800 */
[----:B------:R-:W3:Y:S04]  /*1f20*/  LDS R15, [R46.X4+0x8] ;  /* 0x000008002e0f7984 */ /* 0x000ee80000004800 */
[----:B------:R-:W-:Y:S04]  /*1f30*/  LDS R14, [R46.X4+0xc] ;  /* 0x00000c002e0e7984 */ /* 0x000fe80000004800 */
[----:B------:R-:W4:Y:S04]  /*1f40*/  LDS R125, [R46.X4+0x10] ;  /* 0x000010002e7d7984 */ /* 0x000f280000004800 */
[----:B------:R-:W-:Y:S04]  /*1f50*/  LDS R124, [R46.X4+0x14] ;  /* 0x000014002e7c7984 */ /* 0x000fe80000004800 */
[----:B------:R-:W2:Y:S04]  /*1f60*/  LDS R123, [R46.X4+0x18] ;  /* 0x000018002e7b7984 */ /* 0x000ea80000004800 */
[----:B------:R-:W-:Y:S04]  /*1f70*/  LDS R114, [R46.X4+0x1c] ;  /* 0x00001c002e727984 */ /* 0x000fe80000004800 */
[----:B------:R-:W2:Y:S04]  /*1f80*/  LDS R115, [R46.X4+0x20] ;  /* 0x000020002e737984 */ /* 0x000ea80000004800 */
[----:B------:R-:W-:Y:S04]  /*1f90*/  LDS R116, [R46.X4+0x24] ;  /* 0x000024002e747984 */ /* 0x000fe80000004800 */
[----:B------:R-:W-:Y:S04]  /*1fa0*/  LDS R117, [R46.X4+0x28] ;  /* 0x000028002e757984 */ /* 0x000fe80000004800 */
[----:B------:R-:W-:Y:S04]  /*1fb0*/  LDS R118, [R46.X4+0x2c] ;  /* 0x00002c002e767984 */ /* 0x000fe80000004800 */
[----:B------:R-:W-:Y:S04]  /*1fc0*/  LDS R119, [R46.X4+0x30] ;  /* 0x000030002e777984 */ /* 0x000fe80000004800 */
[----:B------:R-:W2:Y:S04]  /*1fd0*/  LDS R120, [R46.X4+0x34] ;  /* 0x000034002e787984 */ /* 0x000ea80000004800 */
[----:B------:R-:W-:Y:S04]  /*1fe0*/  LDS R121, [R46.X4+0x38] ;  /* 0x000038002e797984 */ /* 0x000fe80000004800 */
[----:B------:R-:W2:Y:S04]  /*1ff0*/  LDS R122, [R46.X4+0x3c] ;  /* 0x00003c002e7a7984 */ /* 0x000ea80000004800 */
[----:B------:R-:W-:Y:S01]  /*2000*/  BAR.SYNC.DEFER_BLOCKING 0x0 ;  /* 0x0000000000007b1d */ /* 0x000fe20000010000 */
[----:B0-----:R-:W-:Y:S01]  /*2010*/  CS2R R126, SRZ ;  /* 0x00000000007e7805 */ /* 0x001fe2000001ff00 */
[----:B-1----:R-:W-:-:S04]  /*2020*/  MOV R129, RZ ;  /* 0x000000ff00817202 */ /* 0x002fc80000000f00 */
        /* <DEDUP_REMOVED lines=29> */
[----:B------:R-:W-:Y:S01]  /*2200*/  MUFU.EX2 R134, R134 ;  /* 0x0000008600867308 */ /* 0x000fe20000000800 */
[----:B---3--:R-:W-:Y:S02]  /*2210*/  FMUL.FTZ R135, R15, -1.4426950216293334961 ;  /* 0xbfb8aa3b0f877820 */ /* 0x008fe40000410000 */
[----:B----4-:R-:W-:-:S05]  /*2220*/  FMUL.FTZ R141, R125, -1.4426950216293334961 ;  /* 0xbfb8aa3b7d8d7820 */ /* 0x010fca0000410000 */
[----:B------:R-:W0:Y:S01]  /*2230*/  MUFU.EX2 R128, R128 ;  /* 0x0000008000807308 */ /* 0x000e220000000800 */
[----:B------:R-:W-:Y:S02]  /*2240*/  FMUL.FTZ R139, R14, -1.4426950216293334961 ;  /* 0xbfb8aa3b0e8b7820 */ /* 0x000fe40000410000 */
[----:B-1----:R-:W-:-:S05]  /*2250*/  FMUL.FTZ R11, R123, -1.4426950216293334961 ;  /* 0xbfb8aa3b7b0b7820 */ /* 0x002fca0000410000 */
[----:B------:R1:W2:Y:S01]  /*2260*/  MUFU.EX2 R136, R135 ;  /* 0x0000008700887308 */ /* 0x0002a20000000800 */
[----:B------:R-:W-:-:S07]  /*2270*/  FMUL.FTZ R10, R124, -1.4426950216293334961 ;  /* 0xbfb8aa3b7c0a7820 */ /* 0x000fce0000410000 */
[----:B------:R-:W3:Y:S01]  /*2280*/  MUFU.EX2 R146, R141 ;  /* 0x0000008d00927308 */ /* 0x000ee20000000800 */
[----:B-1----:R-:W-:Y:S02]  /*2290*/  FMUL.FTZ R135, R115, -1.4426950216293334961 ;  /* 0xbfb8aa3b73877820 */ /* 0x002fe40000410000 */
[----:B------:R-:W-:-:S05]  /*22a0*/  FMUL.FTZ R147, R114, -1.4426950216293334961 ;  /* 0xbfb8aa3b72937820 */ /* 0x000fca0000410000 */
[----:B------:R1:W-:Y:S01]  /*22b0*/  MUFU.EX2 R148, R135 ;  /* 0x0000008700947308 */ /* 0x0003e20000000800 */
[----:B0-----:R-:W-:-:S07]  /*22c0*/  FADD.FTZ R128, R128, 1 ;  /* 0x3f80000080807421 */ /* 0x001fce0000010000 */
[----:B------:R-:W0:Y:S01]  /*22d0*/  MUFU.EX2 R139, R139 ;  /* 0x0000008b008b7308 */ /* 0x000e220000000800 */
[----:B-1----:R-:W-:-:S07]  /*22e0*/  FADD.FTZ R135, R134, 1 ;  /* 0x3f80000086877421 */ /* 0x002fce0000010000 */
[----:B------:R-:W1:Y:S01]  /*22f0*/  MUFU.EX2 R11, R11 ;  /* 0x0000000b000b7308 */ /* 0x000e620000000800 */
[----:B--2---:R-:W-:Y:S02]  /*2300*/  FADD.FTZ R134, R136, 1 ;  /* 0x3f80000088867421 */ /* 0x004fe40000010000 */
[----:B---3--:R-:W-:-:S05]  /*2310*/  FADD.FTZ R136, R146, 1 ;  /* 0x3f80000092887421 */ /* 0x008fca0000010000 */
[----:B------:R-:W2:Y:S01]  /*2320*/  MUFU.EX2 R10, R10 ;  /* 0x0000000a000a7308 */ /* 0x000ea20000000800 */
[----:B------:R-:W-:-:S07]  /*2330*/  FMUL.FTZ R153, R120, -1.4426950216293334961 ;  /* 0xbfb8aa3b78997820 */ /* 0x000fce0000410000 */
[----:B------:R-:W-:Y:S01]  /*2340*/  MUFU.RCP R135, R135 ;  /* 0x0000008700877308 */ /* 0x000fe20000001000 */
[----:B------:R-:W-:-:S07]  /*2350*/  FMUL.FTZ R141, R117, -1.4426950216293334961 ;  /* 0xbfb8aa3b758d7820 */ /* 0x000fce0000410000 */
[----:B------:R-:W3:Y:S01]  /*2360*/  MUFU.EX2 R147, R147 ;  /* 0x0000009300937308 */ /* 0x000ee20000000800 */
[----:B0-----:R-:W-:-:S07]  /*2370*/  FADD.FTZ R139, R139, 1 ;  /* 0x3f8000008b8b7421 */ /* 0x001fce0000010000 */
[----:B------:R-:W0:Y:S01]  /*2380*/  MUFU.RCP R128, R128 ;  /* 0x0000008000807308 */ /* 0x000e220000001000 */
[----:B-1----:R-:W-:-:S07]  /*2390*/  FADD.FTZ R11, R11, 1 ;  /* 0x3f8000000b0b7421 */ /* 0x002fce0000010000 */
[----:B------:R-:W-:Y:S01]  /*23a0*/  MUFU.RCP R136, R136 ;  /* 0x0000008800887308 */ /* 0x000fe20000001000 */
[----:B--2---:R-:W-:Y:S02]  /*23b0*/  FADD.FTZ R10, R10, 1 ;  /* 0x3f8000000a0a7421 */ /* 0x004fe40000010000 */
[----:B---3--:R-:W-:-:S05]  /*23c0*/  FADD.FTZ R147, R147, 1 ;  /* 0x3f80000093937421 */ /* 0x008fca0000010000 */
[----:B------:R-:W1:Y:S08]  /*23d0*/  MUFU.EX2 R150, R141 ;  /* 0x0000008d00967308 */ /* 0x000e700000000800 */
[----:B------:R-:W2:Y:S08]  /*23e0*/  MUFU.EX2 R153, R153 ;  /* 0x0000009900997308 */ /* 0x000eb00000000800 */
[----:B------:R-:W-:Y:S08]  /*23f0*/  MUFU.RCP R134, R134 ;  /* 0x0000008600867308 */ /* 0x000ff00000001000 */
[----:B------:R-:W3:Y:S01]  /*2400*/  MUFU.RCP R141, R139 ;  /* 0x0000008b008d7308 */ /* 0x000ee20000001000 */
[----:B------:R-:W-:-:S07]  /*2410*/  FMUL.FTZ R151, R118, -1.4426950216293334961 ;  /* 0xbfb8aa3b76977820 */ /* 0x000fce0000410000 */
[----:B------:R0:W4:Y:S01]  /*2420*/  MUFU.RCP R139, R10 ;  /* 0x0000000a008b7308 */ /* 0x0001220000001000 */
[----:B------:R-:W-:Y:S02]  /*2430*/  FMUL.FTZ R149, R116, -1.4426950216293334961 ;  /* 0xbfb8aa3b74957820 */ /* 0x000fe40000410000 */
[----:B0-----:R-:W-:-:S05]  /*2440*/  FADD.FTZ R10, -R128, 1 ;  /* 0x3f800000800a7421 */ /* 0x001fca0000010100 */
[----:B------:R-:W0:Y:S01]  /*2450*/  MUFU.RCP R147, R147 ;  /* 0x0000009300937308 */ /* 0x000e220000001000 */
[----:B------:R-:W-:Y:S02]  /*2460*/  FFMA.FTZ R10, R81, R10, 1 ;  /* 0x3f800000510a7423 */ /* 0x000fe4000001000a */
[----:B-1----:R-:W-:Y:S02]  /*2470*/  FADD.FTZ R146, R150, 1 ;  /* 0x3f80000096927421 */ /* 0x002fe40000010000 */
[----:B------:R-:W-:Y:S02]  /*2480*/  FMUL.FTZ R155, R122, -1.4426950216293334961 ;  /* 0xbfb8aa3b7a9b7820 */ /* 0x000fe40000410000 */
[----:B--2---:R-:W-:Y:S01]  /*2490*/  FADD.FTZ R150, R153, 1 ;  /* 0x3f80000099967421 */ /* 0x004fe20000010000 */
        /* <DEDUP_REMOVED lines=14> */
[----:B------:R-:W-:Y:S04]  /*2580*/  STS [R42.X4+0x700], R145 ;  /* 0x000700912a007388 */ /* 0x000fe80000004800 */
[----:B------:R-:W-:Y:S01]  /*2590*/  STS [R43.X4+0x780], R144 ;  /* 0x000780902b007388 */ /* 0x000fe20000004800 */
[----:B------:R-:W-:-:S06]  /*25a0*/  NOP ;  /* 0x0000000000007918 */ /* 0x000fcc0000000000 */
[----:B------:R-:W2:Y:S04]  /*25b0*/  LDS R127, [R46.X4+0x4] ;  /* 0x000004002e7f7984 */ /* 0x000ea80000004800 */
[----:B------:R-:W5:Y:S04]  /*25c0*/  LDS R126, [R46.X4] ;  /* 0x000000002e7e7984 */ /* 0x000f680000004800 */
[----:B------:R-:W0:Y:S04]  /*25d0*/  LDS R133, [R46.X4+0x8] ;  /* 0x000008002e857984 */ /* 0x000e280000004800 */
[----:B------:R-:W0:Y:S04]  /*25e0*/  LDS R131, [R46.X4+0xc] ;  /* 0x00000c002e837984 */ /* 0x000e280000004800 */
[----:B------:R-:W0:Y:S01]  /*25f0*/  LDS R129, [R46.X4+0x10] ;  /* 0x000010002e817984 */ /* 0x000e220000004800 */
[----:B-1----:R1:W-:Y:S03]  /*2600*/  MUFU.RCP R138, R11 ;  /* 0x0000000b008a7308 */ /* 0x0023e60000001000 */
[----:B------:R-:W0:Y:S04]  /*2610*/  LDS R130, [R46.X4+0x14] ;  /* 0x000014002e827984 */ /* 0x000e280000004800 */
[----:B------:R-:W4:Y:S01]  /*2620*/  LDS R137, [R46.X4+0x18] ;  /* 0x000018002e897984 */ /* 0x000f220000004800 */
[----:B-1----:R-:W-:-:S03]  /*2630*/  FADD.FTZ R11, -R135, 1 ;  /* 0x3f800000870b7421 */ /* 0x002fc60000010100 */
[----:B------:R-:W1:Y:S01]  /*2640*/  LDS R132, [R46.X4+0x1c] ;  /* 0x00001c002e847984 */ /* 0x000e620000004800 */
[----:B------:R-:W-:Y:S02]  /*2650*/  FFMA.FTZ R13, R80, R11, 1 ;  /* 0x3f800000500d7423 */ /* 0x000fe4000001000b */
[----:B---3--:R-:W-:Y:S01]  /*2660*/  FADD.FTZ R143, -R141, 1 ;  /* 0x3f8000008d8f7421 */ /* 0x008fe20000010100 */
[----:B------:R-:W3:Y:S01]  /*2670*/  LDS R140, [R46.X4+0x24] ;  /* 0x000024002e8c7984 */ /* 0x000ee20000004800 */
[----:B------:R-:W0:Y:S01]  /*2680*/  MUFU.EX2 R151, R151 ;  /* 0x0000009700977308 */ /* 0x000e220000000800 */
[----:B------:R-:W-:Y:S02]  /*2690*/  FMUL.FTZ R154, R121, -1.4426950216293334961 ;  /* 0xbfb8aa3b799a7820 */ /* 0x000fe40000410000 */
[----:B------:R-:W1:Y:S01]  /*26a0*/  LDS R145, [R46.X4+0x28] ;  /* 0x000028002e917984 */ /* 0x000e620000004800 */
[----:B--2---:R-:W-:-:S03]  /*26b0*/  FMUL.FTZ R12, R82, R127 ;  /* 0x0000007f520c7220 */ /* 0x004fc60000410000 */
[----:B------:R-:W-:Y:S01]  /*26c0*/  LDS R142, [R46.X4+0x2c] ;  /* 0x00002c002e8e7984 */ /* 0x000fe20000004800 */
[----:B------:R-:W-:Y:S02]  /*26d0*/  FMUL.FTZ R12, R135, R12 ;  /* 0x0000000c870c7220 */ /* 0x000fe40000410000 */
[----:B-----5:R-:W-:Y:S02]  /*26e0*/  FMUL.FTZ R11, R113, R126 ;  /* 0x0000007e710b7220 */ /* 0x020fe40000410000 */
[----:B------:R-:W-:Y:S02]  /*26f0*/  FMUL.FTZ R13, R12, R13 ;  /* 0x0000000d0c0d7220 */ /* 0x000fe40000410000 */
[----:B------:R-:W-:Y:S02]  /*2700*/  FMUL.FTZ R11, R128, R11 ;  /* 0x0000000b800b7220 */ /* 0x000fe40000410000 */
[----:B------:R-:W-:Y:S02]  /*2710*/  FADD.FTZ R12, -R136, 1 ;  /* 0x3f800000880c7421 */ /* 0x000fe40000010100 */
[----:B------:R-:W-:-:S02]  /*2720*/  FMUL.FTZ R11, R11, R10 ;  /* 0x0000000a0b0b7220 */ /* 0x000fc40000410000 */
[----:B------:R-:W-:Y:S02]  /*2730*/  FFMA.FTZ R159, R125, R12, 1 ;  /* 0x3f8000007d9f7423 */ /* 0x000fe4000001000c */
[----:B------:R-:W-:Y:S02]  /*2740*/  FADD.FTZ R10, -R134, 1 ;  /* 0x3f800000860a7421 */ /* 0x000fe40000010100 */
[----:B0-----:R-:W-:Y:S02]  /*2750*/  FMUL.FTZ R153, R84, R133 ;  /* 0x0000008554997220 */ /* 0x001fe40000410000 */
[----:B------:R-:W-:Y:S01]  /*2760*/  FMUL.FTZ R12, R112, R131 ;  /* 0x00000083700c7220 */ /* 0x000fe20000410000 */
[----:B------:R-:W0:Y:S01]  /*2770*/  MUFU.EX2 R149, R149 ;  /* 0x0000009500957308 */ /* 0x000e220000000800 */
[----:B------:R-:W-:Y:S02]  /*2780*/  FFMA.FTZ R10, R15, R10, 1 ;  /* 0x3f8000000f0a7423 */ /* 0x000fe4000001000a */
[----:B------:R-:W-:-:S02]  /*2790*/  FMUL.FTZ R153, R134, R153 ;  /* 0x0000009986997220 */ /* 0x000fc40000410000 */
[----:B------:R-:W-:-:S03]  /*27a0*/  FMUL.FTZ R12, R141, R12 ;  /* 0x0000000c8d0c7220 */ /* 0x000fc60000410000 */
[----:B------:R2:W-:Y:S01]  /*27b0*/  MUFU.EX2 R158, R155 ;  /* 0x0000009b009e7308 */ /* 0x0005e20000000800 */
[----:B------:R-:W-:Y:S02]  /*27c0*/  FMUL.FTZ R157, R86, R129 ;  /* 0x00000081569d7220 */ /* 0x000fe40000410000 */
[----:B------:R-:W-:Y:S02]  /*27d0*/  FADD.FTZ R144, R148, 1 ;  /* 0x3f80000094907421 */ /* 0x000fe40000010000 */
[----:B------:R-:W-:Y:S02]  /*27e0*/  FMUL.FTZ R161, R153, R10 ;  /* 0x0000000a99a17220 */ /* 0x000fe40000410000 */
[----:B--2---:R-:W-:Y:S02]  /*27f0*/  FFMA.FTZ R155, R14, R143, 1 ;  /* 0x3f8000000e9b7423 */ /* 0x004fe4000001008f */
[----:B------:R-:W2:Y:S01]  /*2800*/  LDS R143, [R46.X4+0x20] ;  /* 0x000020002e8f7984 */ /* 0x000ea20000004800 */
[----:B------:R-:W-:-:S02]  /*2810*/  FMUL.FTZ R148, R136, R157 ;  /* 0x0000009d88947220 */ /* 0x000fc40000410000 */
[----:B------:R-:W-:Y:S02]  /*2820*/  FMUL.FTZ R163, R12, R155 ;  /* 0x0000009b0ca37220 */ /* 0x000fe40000410000 */
[----:B----4-:R-:W-:Y:S02]  /*2830*/  FADD.FTZ R153, -R139, 1 ;  /* 0x3f8000008b997421 */ /* 0x010fe40000010100 */
[----:B------:R-:W-:Y:S01]  /*2840*/  FADD.FTZ R155, -R147, 1 ;  /* 0x3f800000939b7421 */ /* 0x000fe20000010100 */
[----:B------:R-:W4:Y:S01]  /*2850*/  MUFU.EX2 R154, R154 ;  /* 0x0000009a009a7308 */ /* 0x000f220000000800 */
[----:B------:R-:W-:Y:S02]  /*2860*/  FMUL.FTZ R152, R119, -1.4426950216293334961 ;  /* 0xbfb8aa3b77987820 */ /* 0x000fe40000410000 */
[----:B------:R-:W-:Y:S02]  /*2870*/  FMUL.FTZ R165, R148, R159 ;  /* 0x0000009f94a57220 */ /* 0x000fe40000410000 */
[----:B------:R-:W-:Y:S01]  /*2880*/  FFMA.FTZ R159, R124, R153, 1 ;  /* 0x3f8000007c9f7423 */ /* 0x000fe20000010099 */
[----:B------:R-:W-:Y:S01]  /*2890*/  LDS R148, [R46.X4+0x34] ;  /* 0x000034002e947984 */ /* 0x000fe20000004800 */
[----:B------:R-:W-:Y:S01]  /*28a0*/  FFMA.FTZ R171, R114, R155, 1 ;  /* 0x3f80000072ab7423 */ /* 0x000fe2000001009b */
[----:B------:R5:W-:Y:S02]  /*28b0*/  MUFU.RCP R157, R150 ;  /* 0x00000096009d7308 */ /* 0x000be40000001000 */
[----:B------:R-:W2:Y:S01]  /*28c0*/  LDS R153, [R46.X4+0x30] ;  /* 0x000030002e997984 */ /* 0x000ea20000004800 */
[----:B------:R-:W-:-:S03]  /*28d0*/  FADD.FTZ R151, R151, 1 ;  /* 0x3f80000097977421 */ /* 0x000fc60000010000 */
[----:B------:R-:W2:Y:S02]  /*28e0*/  LDS R155, [R46.X4+0x38] ;  /* 0x000038002e9b7984 */ /* 0x000ea40000004800 */
[----:B------:R-:W1:Y:S02]  /*28f0*/  MUFU.EX2 R152, R152 ;  /* 0x0000009800987308 */ /* 0x000e640000000800 */
[----:B-----5:R-:W5:Y:S01]  /*2900*/  LDS R150, [R46.X4+0x3c] ;  /* 0x00003c002e967984 */ /* 0x020f620000004800 */
[----:B0-----:R-:W-:Y:S02]  /*2910*/  FADD.FTZ R149, R149, 1 ;  /* 0x3f80000095957421 */ /* 0x001fe40000010000 */
[----:B------:R-:W-:Y:S01]  /*2920*/  FADD.FTZ R10, -R138, 1 ;  /* 0x3f8000008a0a7421 */ /* 0x000fe20000010100 */
[----:B------:R-:W-:Y:S06]  /*2930*/  BAR.SYNC.DEFER_BLOCKING 0x0 ;  /* 0x0000000000007b1d */ /* 0x000fec0000010000 */
[----:B------:R-:W0:Y:S01]  /*2940*/  MUFU.RCP R146, R146 ;  /* 0x0000009200927308 */ /* 0x000e220000001000 */
[----:B------:R-:W-:-:S02]  /*2950*/  FFMA.FTZ R169, R123, R10, 1 ;  /* 0x3f8000007ba97423 */ /* 0x000fc4000001000a */
[----:B------:R-:W-:Y:S02]  /*2960*/  FMUL.FTZ R10, R83, R130 ;  /* 0x00000082530a7220 */ /* 0x000fe40000410000 */
[----:B------:R-:W-:-:S03]  /*2970*/  FMUL.FTZ R167, R88, R137 ;  /* 0x0000008958a77220 */ /* 0x000fc60000410000 */
[----:B------:R-:W0:Y:S01]  /*2980*/  MUFU.RCP R151, R151 ;  /* 0x0000009700977308 */ /* 0x000e220000001000 */
[----:B----4-:R-:W-:Y:S02]  /*2990*/  FADD.FTZ R154, R154, 1 ;  /* 0x3f8000009a9a7421 */ /* 0x010fe40000010000 */
[----:B------:R-:W-:-:S05]  /*29a0*/  FMUL.FTZ R10, R139, R10 ;  /* 0x0000000a8b0a7220 */ /* 0x000fca0000410000 */
[----:B------:R-:W4:Y:S01]  /*29b0*/  MUFU.RCP R149, R149 ;  /* 0x0000009500957308 */ /* 0x000f220000001000 */
[----:B------:R-:W-:Y:S02]  /*29c0*/  FADD.FTZ R158, R158, 1 ;  /* 0x3f8000009e9e7421 */ /* 0x000fe40000010000 */
[----:B-1----:R-:W-:Y:S02]  /*29d0*/  FMUL.FTZ R156, R85, R132 ;  /* 0x00000084559c7220 */ /* 0x002fe40000410000 */
[----:B------:R-:W-:-:S03]  /*29e0*/  FMUL.FTZ R12, R138, R167 ;  /* 0x000000a78a0c7220 */ /* 0x000fc60000410000 */
[----:B------:R-:W1:Y:S01]  /*29f0*/  MUFU.RCP R144, R144 ;  /* 0x0000009000907308 */ /* 0x000e620000001000 */
[----:B------:R-:W-:Y:S02]  /*2a00*/  FADD.FTZ R152, R152, 1 ;  /* 0x3f80000098987421 */ /* 0x000fe40000010000 */
[----:B------:R-:W-:Y:S02]  /*2a10*/  FMUL.FTZ R167, R10, R159 ;  /* 0x0000009f0aa77220 */ /* 0x000fe40000410000 */
[----:B------:R-:W-:Y:S02]  /*2a20*/  FMUL.FTZ R156, R147, R156 ;  /* 0x0000009c939c7220 */ /* 0x000fe40000410000 */
[----:B------:R-:W-:Y:S01]  /*2a30*/  FMUL.FTZ R169, R12, R169 ;  /* 0x000000a90ca97220 */ /* 0x000fe20000410000 */
[----:B------:R-:W1:Y:S01]  /*2a40*/  MUFU.RCP R154, R154 ;  /* 0x0000009a009a7308 */ /* 0x000e620000001000 */
[----:B0-----:R-:W-:Y:S02]  /*2a50*/  FADD.FTZ R12, -R146, 1 ;  /* 0x3f800000920c7421 */ /* 0x001fe40000010100 */
[----:B------:R-:W-:-:S05]  /*2a60*/  FMUL.FTZ R171, R156, R171 ;  /* 0x000000ab9cab7220 */ /* 0x000fca0000410000 */
[----:B------:R0:W0:Y:S01]  /*2a70*/  MUFU.RCP R159, R158 ;  /* 0x0000009e009f7308 */ /* 0x0000220000001000 */
[----:B------:R-:W-:Y:S02]  /*2a80*/  FADD.FTZ R177, -R151, 1 ;  /* 0x3f80000097b17421 */ /* 0x000fe40000010100 */
[----:B------:R-:W-:Y:S02]  /*2a90*/  FFMA.FTZ R156, R117, R12, 1 ;  /* 0x3f800000759c7423 */ /* 0x000fe4000001000c */
[----:B----4-:R-:W-:-:S03]  /*2aa0*/  FADD.FTZ R173, -R149, 1 ;  /* 0x3f80000095ad7421 */ /* 0x010fc60000010100 */
[----:B------:R-:W4:Y:S01]  /*2ab0*/  MUFU.RCP R152, R152 ;  /* 0x0000009800987308 */ /* 0x000f220000001000 */
[----:B---3--:R-:W-:Y:S02]  /*2ac0*/  FMUL.FTZ R12, R87, R140 ;  /* 0x0000008c570c7220 */ /* 0x008fe40000410000 */
[----:B------:R-:W-:Y:S02]  /*2ad0*/  FFMA.FTZ R179, R118, R177, 1 ;  /* 0x3f80000076b37423 */ /* 0x000fe400000100b1 */
[----:B------:R-:W-:Y:S02]  /*2ae0*/  FFMA.FTZ R175, R116, R173, 1 ;  /* 0x3f80000074af7423 */ /* 0x000fe400000100ad */
[----:B------:R-:W-:Y:S02]  /*2af0*/  FMUL.FTZ R177, R92, R145 ;  /* 0x000000915cb17220 */ /* 0x000fe40000410000 */
[----:B------:R-:W-:Y:S02]  /*2b00*/  FMUL.FTZ R12, R149, R12 ;  /* 0x0000000c950c7220 */ /* 0x000fe40000410000 */
[----:B-1----:R-:W-:-:S02]  /*2b10*/  FADD.FTZ R10, -R144, 1 ;  /* 0x3f800000900a7421 */ /* 0x002fc40000010100 */
[----:B--2---:R-:W-:Y:S02]  /*2b20*/  FMUL.FTZ R173, R90, R143 ;  /* 0x0000008f5aad7220 */ /* 0x004fe40000410000 */
[----:B0-----:R-:W-:Y:S02]  /*2b30*/  FMUL.FTZ R158, R89, R142 ;  /* 0x0000008e599e7220 */ /* 0x001fe40000410000 */
[----:B------:R-:W-:Y:S02]  /*2b40*/  FMUL.FTZ R177, R146, R177 ;  /* 0x000000b192b17220 */ /* 0x000fe40000410000 */
[----:B------:R-:W-:Y:S02]  /*2b50*/  FMUL.FTZ R175, R12, R175 ;  /* 0x000000af0caf7220 */ /* 0x000fe40000410000 */
[----:B------:R-:W-:Y:S02]  /*2b60*/  FFMA.FTZ R10, R115, R10, 1 ;  /* 0x3f800000730a7423 */ /* 0x000fe4000001000a */
[----:B------:R-:W-:-:S02]  /*2b70*/  FMUL.FTZ R173, R144, R173 ;  /* 0x000000ad90ad7220 */ /* 0x000fc40000410000 */
[----:B------:R-:W-:Y:S02]  /*2b80*/  FMUL.FTZ R158, R151, R158 ;  /* 0x0000009e979e7220 */ /* 0x000fe40000410000 */
[----:B------:R-:W-:Y:S02]  /*2b90*/  FADD.FTZ R181, -R157, 1 ;  /* 0x3f8000009db57421 */ /* 0x000fe40000010100 */
[----:B------:R-:W-:Y:S02]  /*2ba0*/  FADD.FTZ R12, -R154, 1 ;  /* 0x3f8000009a0c7421 */ /* 0x000fe40000010100 */
[----:B------:R-:W-:Y:S02]  /*2bb0*/  FADD.FTZ R185, -R159, 1 ;  /* 0x3f8000009fb97421 */ /* 0x000fe40000010100 */
[----:B------:R-:W-:Y:S02]  /*2bc0*/  FMUL.FTZ R177, R177, R156 ;  /* 0x0000009cb1b17220 */ /* 0x000fe40000410000 */
[----:B------:R-:W-:-:S02]  /*2bd0*/  FMUL.FTZ R173, R173, R10 ;  /* 0x0000000aadad7220 */ /* 0x000fc40000410000 */
[----:B------:R-:W-:Y:S02]  /*2be0*/  FMUL.FTZ R179, R158, R179 ;  /* 0x000000b39eb37220 */ /* 0x000fe40000410000 */
[----:B------:R-:W-:Y:S02]  /*2bf0*/  FFMA.FTZ R183, R120, R181, 1 ;  /* 0x3f80000078b77423 */ /* 0x000fe400000100b5 */
[----:B------:R-:W-:Y:S02]  /*2c00*/  FFMA.FTZ R156, R121, R12, 1 ;  /* 0x3f800000799c7423 */ /* 0x000fe4000001000c */
[----:B------:R-:W-:Y:S02]  /*2c10*/  FFMA.FTZ R187, R122, R185, 1 ;  /* 0x3f8000007abb7423 */ /* 0x000fe400000100b9 */
[----:B----4-:R-:W-:Y:S02]  /*2c20*/  FADD.FTZ R10, -R152, 1 ;  /* 0x3f800000980a7421 */ /* 0x010fe40000010100 */
[----:B------:R-:W-:-:S02]  /*2c30*/  FMUL.FTZ R181, R94, R153 ;  /* 0x000000995eb57220 */ /* 0x000fc40000410000 */
[----:B------:R-:W-:Y:S02]  /*2c40*/  FMUL.FTZ R12, R91, R148 ;  /* 0x000000945b0c7220 */ /* 0x000fe40000410000 */
[----:B------:R-:W-:Y:S02]  /*2c50*/  FMUL.FTZ R185, R96, R155 ;  /* 0x0000009b60b97220 */ /* 0x000fe40000410000 */
[----:B-----5:R-:W-:Y:S01]  /*2c60*/  FMUL.FTZ R158, R93, R150 ;  /* 0x000000965d9e7220 */ /* 0x020fe20000410000 */
        /* <DEDUP_REMOVED lines=47> */
[----:B0-----:R-:W-:-:S04]  /*2f60*/  IMAD.WIDE.U32 R10, R25, c[0x0][0x2e8], RZ ;  /* 0x0000ba00190a7a25 */ /* 0x001fc800078e00ff */
[----:B------:R-:W-:-:S05]  /*2f70*/  IMAD R193, R25, c[0x0][0x2ec], R12 ;  /* 0x0000bb0019c17a24 */ /* 0x000fca00078e020c */
        /* <DEDUP_REMOVED lines=16> */
[----:B------:R-:W-:Y:S01]  /*3080*/  ISETP.GE.AND P0, PT, R108, R156, PT ;  /* 0x0000009c6c00720c */ /* 0x000fe20003f06270 */
        /* <DEDUP_REMOVED lines=14> */
.L_x_4809:
[----:B------:R-:W-:Y:S05]  /*3170*/  BSYNC B0 ;  /* 0x0000000000007941 */ /* 0x000fea0003800000 */
.L_x_4808:
        /* <DEDUP_REMOVED lines=38> */
[----:B0-----:R-:W-:Y:S02]  /*33e0*/  FMUL.FTZ R80, R113, R128 ;  /* 0x0000008071507220 */ /* 0x001fe40000410000 */
        /* <DEDUP_REMOVED lines=41> */
[C---:B0-----:R-:W-:Y:S01]  /*3680*/  IMAD.WIDE.U32 R12, R25.reuse, c[0x0][0x210], RZ ;  /* 0x00008400190c7a25 */ /* 0x041fe200078e00ff */
[----:B------:R-:W-:Y:S03]  /*3690*/  STS [R46.X4+0xc], R131 ;  /* 0x00000c832e007388 */ /* 0x000fe60000004800 */
[----:B------:R-:W-:Y:S01]  /*36a0*/  IMAD R145, R25, c[0x0][0x214], R14 ;  /* 0x0000850019917a24 */ /* 0x000fe200078e020e */
[----:B------:R-:W-:Y:S01]  /*36b0*/  STS [R46.X4+0x10], R125 ;  /* 0x0000107d2e007388 */ /* 0x000fe20000004800 */
[----:B------:R-:W-:-:S03]  /*36c0*/  IMAD R14, R26, c[0x0][0x218], RZ ;  /* 0x000086001a0e7a24 */ /* 0x000fc600078e02ff */
[----:B------:R0:W-:Y:S01]  /*36d0*/  STS [R46.X4+0x14], R15 ;  /* 0x0000140f2e007388 */ /* 0x0001e20000004800 */
[----:B------:R-:W-:Y:S01]  /*36e0*/  IADD3 R13, R13, R145, RZ ;  /* 0x000000910d0d7210 */ /* 0x000fe20007ffe0ff */
[C---:B------:R-:W-:Y:S02]  /*36f0*/  IMAD R114, R27.reuse, c[0x0][0x21c], R14 ;  /* 0x000087001b727a24 */ /* 0x040fe400078e020e */
[----:B------:R-:W-:Y:S02]  /*3700*/  STS [R46.X4+0x18], R123 ;  /* 0x0000187b2e007388 */ /* 0x000fe40000004800 */
[----:B------:R-:W-:Y:S02]  /*3710*/  IMAD.WIDE.U32 R12, R27, c[0x0][0x218], R12 ;  /* 0x000086001b0c7a25 */ /* 0x000fe400078e000c */
[----:B------:R-:W-:Y:S01]  /*3720*/  STS [R46.X4+0x1c], R113 ;  /* 0x00001c712e007388 */ /* 0x000fe20000004800 */
[----:B0-----:R-:W-:-:S03]  /*3730*/  LEA R15, P0, R20, c[0x0][0x270], 0x2 ;  /* 0x00009c00140f7a11 */ /* 0x001fc600078010ff */
[----:B------:R-:W-:Y:S01]  /*3740*/  STS [R46.X4+0x20], R115 ;  /* 0x000020732e007388 */ /* 0x000fe20000004800 */
[----:B------:R-:W-:-:S03]  /*3750*/  IADD3 R14, P2, R78, R12, RZ ;  /* 0x0000000c4e0e7210 */ /* 0x000fc60007f5e0ff */
[----:B------:R-:W-:Y:S01]  /*3760*/  STS [R46.X4+0x24], R129 ;  /* 0x000024812e007388 */ /* 0x000fe20000004800 */
[----:B------:R-:W-:-:S03]  /*3770*/  IADD3.X R13, R79, R114, R13, P2, !PT ;  /* 0x000000724f0d7210 */ /* 0x000fc600017fe40d */
        /* <DEDUP_REMOVED lines=25> */
[----:B0-----:R-:W-:-:S02]  /*3910*/  LEA.HI.X R111, R20, c[0x0][0x274], R17, 0x2, P0 ;  /* 0x00009d00146f7a11 */ /* 0x001fc400000f1411 */
        /* <DEDUP_REMOVED lines=21> */
.L_x_4812:
[----:B------:R-:W-:Y:S05]  /*3a70*/  BSYNC B0 ;  /* 0x0000000000007941 */ /* 0x000fea0003800000 */
.L_x_4811:
        /* <DEDUP_REMOVED lines=25> */
.L_x_4810:
[----:B-1----:R-:W-:Y:S01]  /*3c10*/  FFMA.FTZ R23, R48, R80, R23 ;  /* 0x0000005030177223 */ /* 0x002fe20000010017 */
[----:B------:R-:W-:Y:S01]  /*3c20*/  MOV R12, c[0x0][0x16c] ;  /* 0x00005b00000c7a02 */ /* 0x000fe20000000f00 */
[----:B------:R-:W-:Y:S01]  /*3c30*/  BAR.SYNC.DEFER_BLOCKING 0x0 ;  /* 0x0000000000007b1d */ /* 0x000fe20000010000 */
[----:B------:R-:W-:Y:S01]  /*3c40*/  HFMA2.MMA R181, -RZ, RZ, 0, 0 ;  /* 0x00000000ffb57435 */ /* 0x000fe200000001ff */
[----:B------:R-:W-:Y:S01]  /*3c50*/  FFMA.FTZ R23, R47, R82, R23 ;  /* 0x000000522f177223 */ /* 0x000fe20000010017 */
[----:B------:R-:W-:Y:S01]  /*3c60*/  ISETP.GE.AND P0, PT, R12, 0x1, PT ;  /* 0x000000010c00780c */ /* 0x000fe20003f06270 */
[----:B------:R-:W-:Y:S01]  /*3c70*/  HFMA2.MMA R127, -RZ, RZ, 0, 0 ;  /* 0x00000000ff7f7435 */ /* 0x000fe200000001ff */
[----:B------:R-:W-:Y:S01]  /*3c80*/  FMUL.FTZ R161, R80, UR4 ;  /* 0x0000000450a17c20 */ /* 0x000fe20008410000 */
[----:B0-----:R-:W-:Y:S01]  /*3c90*/  HFMA2.MMA R123, -RZ, RZ, 0, 0 ;  /* 0x00000000ff7b7435 */ /* 0x001fe200000001ff */
[----:B------:R-:W-:Y:S01]  /*3ca0*/  FFMA.FTZ R23, R49, R84, R23 ;  /* 0x0000005431177223 */ /* 0x000fe20000010017 */
[----:B------:R-:W-:Y:S01]  /*3cb0*/  HFMA2.MMA R119, -RZ, RZ, 0, 0 ;  /* 0x00000000ff777435 */ /* 0x000fe200000001ff */
[----:B------:R-:W-:Y:S01]  /*3cc0*/  FMUL.FTZ R159, R82, UR4 ;  /* 0x00000004529f7c20 */ /* 0x000fe20008410000 */
[----:B------:R-:W-:Y:S01]  /*3cd0*/  HFMA2.MMA R115, -RZ, RZ, 0, 0 ;  /* 0x00000000ff737435 */ /* 0x000fe200000001ff */
[----:B------:R-:W-:Y:S01]  /*3ce0*/  FFMA.FTZ R23, R50, R81, R23 ;  /* 0x0000005132177223 */ /* 0x000fe20000010017 */
[----:B------:R-:W-:Y:S01]  /*3cf0*/  HFMA2.MMA R111, -RZ, RZ, 0, 0 ;  /* 0x00000000ff6f7435 */ /* 0x000fe200000001ff */
[----:B------:R-:W-:Y:S01]  /*3d00*/  FMUL.FTZ R157, R84, UR4 ;  /* 0x00000004549d7c20 */ /* 0x000fe20008410000 */
[----:B------:R-:W-:Y:S01]  /*3d10*/  HFMA2.MMA R107, -RZ, RZ, 0, 0 ;  /* 0x00000000ff6b7435 */ /* 0x000fe200000001ff */
[----:B------:R-:W-:Y:S01]  /*3d20*/  FFMA.FTZ R23, R51, R86, R23 ;  /* 0x0000005633177223 */ /* 0x000fe20000010017 */
[----:B------:R-:W-:Y:S01]  /*3d30*/  HFMA2.MMA R103, -RZ, RZ, 0, 0 ;  /* 0x00000000ff677435 */ /* 0x000fe200000001ff */
[----:B------:R-:W-:Y:S01]  /*3d40*/  FMUL.FTZ R155, R81, UR4 ;  /* 0x00000004519b7c20 */ /* 0x000fe20008410000 */
[----:B------:R-:W-:Y:S01]  /*3d50*/  MOV R129, RZ ;  /* 0x000000ff00817202 */ /* 0x000fe20000000f00 */
[----:B------:R-:W-:Y:S01]  /*3d60*/  FFMA.FTZ R23, R52, R83, R23 ;  /* 0x0000005334177223 */ /* 0x000fe20000010017 */
[----:B------:R-:W-:Y:S01]  /*3d70*/  MOV R125, RZ ;  /* 0x000000ff007d7202 */ /* 0x000fe20000000f00 */
        /* <DEDUP_REMOVED lines=29> */
[----:B------:R-:W-:Y:S01]  /*3f50*/  IMAD R104, R26, c[0x0][0x198], RZ ;  /* 0x000066001a687a24 */ /* 0x000fe200078e02ff */
[C---:B------:R-:W-:Y:S01]  /*3f60*/  IADD3 R12, R0.reuse, -0x2, RZ ;  /* 0xfffffffe000c7810 */ /* 0x040fe20007ffe0ff */
[C---:B------:R-:W-:Y:S01]  /*3f70*/  IMAD.WIDE.U32 R98, R27.reuse, c[0x0][0x198], RZ ;  /* 0x000066001b627a25 */ /* 0x040fe200078e00ff */
[----:B------:R-:W-:Y:S01]  /*3f80*/  IADD3 R102, R0, -0x1, RZ ;  /* 0xffffffff00667810 */ /* 0x000fe20007ffe0ff */
[----:B------:R-:W-:Y:S01]  /*3f90*/  UMOV UR6, URZ ;  /* 0x0000003f00067c82 */ /* 0x000fe20008000000 */
[----:B------:R-:W-:Y:S01]  /*3fa0*/  MOV R181, RZ ;  /* 0x000000ff00b57202 */ /* 0x000fe20000000f00 */
[----:B------:R-:W-:Y:S01]  /*3fb0*/  IMAD R165, R27, c[0x0][0x19c], R104 ;  /* 0x000067001ba57a24 */ /* 0x000fe200078e0268 */
[----:B------:R-:W-:Y:S01]  /*3fc0*/  LEA R97, P2, R98, c[0x0][0x228], 0x2 ;  /* 0x00008a0062617a11 */ /* 0x000fe200078410ff */
[----:B------:R-:W-:Y:S01]  /*3fd0*/  IMAD R13, R12, c[0x0][0x16c], RZ ;  /* 0x00005b000c0d7a24 */ /* 0x000fe200078e02ff */
[----:B------:R-:W-:Y:S01]  /*3fe0*/  LEA.HI R12, R102, R102, RZ, 0x1 ;  /* 0x00000066660c7211 */ /* 0x000fe200078f08ff */
[C---:B------:R-:W-:Y:S01]  /*3ff0*/  IMAD R100, R26.reuse, c[0x0][0x180], RZ ;  /* 0x000060001a647a24 */ /* 0x040fe200078e02ff */
[----:B------:R-:W-:Y:S01]  /*4000*/  IADD3 R165, R99, R165, RZ ;  /* 0x000000a563a57210 */ /* 0x000fe20007ffe0ff */
[----:B------:R-:W-:Y:S01]  /*4010*/  IMAD R106, R26, c[0x0][0x1b8], RZ ;  /* 0x00006e001a6a7a24 */ /* 0x000fe200078e02ff */
[----:B------:R-:W-:Y:S01]  /*4020*/  LOP3.LUT R99, R12, 0xfffffe, RZ, 0xc0, !PT ;  /* 0x00fffffe0c637812 */ /* 0x000fe200078ec0ff */
[----:B------:R-:W-:Y:S01]  /*4030*/  IMAD.WIDE R12, R13, 0x8, R8 ;  /* 0x000000080d0c7825 */ /* 0x000fe200078e0208 */
[----:B------:R-:W-:Y:S01]  /*4040*/  LEA.HI.X R98, R98, c[0x0][0x22c], R165, 0x2, P2 ;  /* 0x00008b0062627a11 */ /* 0x000fe200010f14a5 */
[----:B------:R-:W-:Y:S01]  /*4050*/  UMOV UR7, URZ ;  /* 0x0000003f00077c82 */ /* 0x000fe20008000000 */
[----:B------:R-:W-:Y:S01]  /*4060*/  IADD3 R122, R102, -R99, RZ ;  /* 0x80000063667a7210 */ /* 0x000fe20007ffe0ff */
[----:B------:R-:W-:Y:S01]  /*4070*/  IMAD.WIDE.U32 R162, R27, c[0x0][0x180], RZ ;  /* 0x000060001ba27a25 */ /* 0x000fe200078e00ff */
[----:B------:R-:W-:-:S02]  /*4080*/  MOV R99, R12 ;  /* 0x0000000c00637202 */ /* 0x000fc40000000f00 */
[----:B------:R-:W-:Y:S01]  /*4090*/  LEA.HI R12, R0, R0, RZ, 0x1 ;  /* 0x00000000000c7211 */ /* 0x000fe200078f08ff */
[C---:B------:R-:W-:Y:S01]  /*40a0*/  IMAD R167, R27.reuse, c[0x0][0x184], R100 ;  /* 0x000061001ba77a24 */ /* 0x040fe200078e0264 */
[----:B------:R-:W-:Y:S01]  /*40b0*/  MOV R102, R13 ;  /* 0x0000000d00667202 */ /* 0x000fe20000000f00 */
[----:B------:R-:W-:Y:S01]  /*40c0*/  IMAD.WIDE.U32 R14, R27, c[0x0][0x1b8], RZ ;  /* 0x00006e001b0e7a25 */ /* 0x000fe200078e00ff */
[----:B------:R-:W-:Y:S02]  /*40d0*/  LOP3.LUT R13, R12, 0x3ffffe, RZ, 0xc0, !PT ;  /* 0x003ffffe0c0d7812 */ /* 0x000fe400078ec0ff */
[----:B------:R-:W-:Y:S01]  /*40e0*/  IADD3 R167, R163, R167, RZ ;  /* 0x000000a7a3a77210 */ /* 0x000fe20007ffe0ff */
[----:B------:R-:W-:Y:S01]  /*40f0*/  IMAD R169, R27, c[0x0][0x1bc], R106 ;  /* 0x00006f001ba97a24 */ /* 0x000fe200078e026a */
[----:B------:R-:W-:Y:S01]  /*4100*/  LEA R100, P0, R162, c[0x0][0x220], 0x2 ;  /* 0x00008800a2647a11 */ /* 0x000fe200078010ff */
[----:B------:R-:W-:Y:S01]  /*4110*/  FADD.FTZ R104, R76, UR5 ;  /* 0x000000054c687e21 */ /* 0x000fe20008010000 */
[----:B------:R-:W-:Y:S01]  /*4120*/  LEA R95, P3, R14, c[0x0][0x230], 0x2 ;  /* 0x00008c000e5f7a11 */ /* 0x000fe200078610ff */
[----:B------:R-:W-:Y:S01]  /*4130*/  FADD.FTZ R165, R75, UR5 ;  /* 0x000000054ba57e21 */ /* 0x000fe20008010000 */
[----:B------:R-:W-:Y:S01]  /*4140*/  IADD3 R163, R15, R169, RZ ;  /* 0x000000a90fa37210 */ /* 0x000fe20007ffe0ff */
[----:B------:R-:W-:Y:S01]  /*4150*/  FADD.FTZ R106, R74, UR5 ;  /* 0x000000054a6a7e21 */ /* 0x000fe20008010000 */
[----:B------:R-:W-:Y:S01]  /*4160*/  IADD3 R13, R0, -R13, RZ ;  /* 0x8000000d000d7210 */ /* 0x000fe20007ffe0ff */
[----:B------:R-:W-:Y:S01]  /*4170*/  FADD.FTZ R108, R72, UR5 ;  /* 0x00000005486c7e21 */ /* 0x000fe20008010000 */
[----:B------:R-:W-:Y:S01]  /*4180*/  LEA.HI.X R15, R162, c[0x0][0x224], R167, 0x2, P0 ;  /* 0x00008900a20f7a11 */ /* 0x000fe200000f14a7 */
[----:B------:R-:W-:Y:S01]  /*4190*/  FADD.FTZ R167, R73, UR5 ;  /* 0x0000000549a77e21 */ /* 0x000fe20008010000 */
[----:B------:R-:W-:Y:S01]  /*41a0*/  LEA.HI.X R14, R14, c[0x0][0x234], R163, 0x2, P3 ;  /* 0x00008d000e0e7a11 */ /* 0x000fe200018f14a3 */
[----:B------:R-:W-:Y:S01]  /*41b0*/  FADD.FTZ R163, R77, UR5 ;  /* 0x000000054da37e21 */ /* 0x000fe20008010000 */
[----:B------:R-:W-:Y:S01]  /*41c0*/  MOV R120, RZ ;  /* 0x000000ff00787202 */ /* 0x000fe20000000f00 */
[----:B------:R-:W-:Y:S01]  /*41d0*/  FADD.FTZ R169, R71, UR5 ;  /* 0x0000000547a97e21 */ /* 0x000fe20008010000 */
[----:B------:R-:W-:Y:S01]  /*41e0*/  LEA R179, R13, 0xa88, 0xa ;  /* 0x00000a880db37811 */ /* 0x000fe200078e50ff */
[----:B------:R-:W-:Y:S01]  /*41f0*/  FADD.FTZ R110, R70, UR5 ;  /* 0x00000005466e7e21 */ /* 0x000fe20008010000 */
[----:B------:R-:W-:Y:S01]  /*4200*/  SHF.L.U32 R122, R122, 0x8, RZ ;  /* 0x000000087a7a7819 */ /* 0x000fe200000006ff */
        /* <DEDUP_REMOVED lines=8> */
.L_x_4818:
[----:B------:R-:W-:Y:S02]  /*4290*/  MOV R12, R100 ;  /* 0x00000064000c7202 */ /* 0x000fe40000000f00 */
[----:B------:R-:W-:-:S05]  /*42a0*/  MOV R13, R15 ;  /* 0x0000000f000d7202 */ /* 0x000fca0000000f00 */
[----:B------:R0:W2:Y:S01]  /*42b0*/  LDG.E R124, [R12.64] ;  /* 0x000000080c7c7981 */ /* 0x0000a2000c1e1900 */
[----:B------:R-:W-:Y:S01]  /*42c0*/  FADD.FTZ R183, R182, UR5 ;  /* 0x00000005b6b77e21 */ /* 0x000fe20008010000 */
[----:B------:R-:W-:Y:S02]  /*42d0*/  ISETP.NE.AND P0, PT, R16, RZ, PT ;  /* 0x000000ff1000720c */ /* 0x000fe40003f05270 */
        /* <DEDUP_REMOVED lines=9> */
[----:B------:R-:W-:Y:S02]  /*4370*/  FADD.FTZ R126, R63, UR5 ;  /* 0x000000053f7e7e21 */ /* 0x000fe40008010000 */
[----:B------:R-:W-:Y:S01]  /*4380*/  FADD.FTZ R128, R64, UR5 ;  /* 0x0000000540807e21 */ /* 0x000fe20008010000 */
[----:B------:R-:W-:Y:S01]  /*4390*/  ISETP.LT.OR P3, PT, R0, 0x2, P0 ;  /* 0x000000020000780c */ /* 0x000fe20000761670 */
[----:B------:R-:W-:Y:S01]  /*43a0*/  FADD.FTZ R195, R65, UR5 ;  /* 0x0000000541c37e21 */ /* 0x000fe20008010000 */
[----:B------:R-:W-:Y:S01]  /*43b0*/  HFMA2.MMA R156, -RZ, RZ, 0, 0 ;  /* 0x00000000ff9c7435 */ /* 0x000fe200000001ff */
[----:B------:R-:W-:Y:S02]  /*43c0*/  FADD.FTZ R185, R67, UR5 ;  /* 0x0000000543b97e21 */ /* 0x000fe40008010000 */
[----:B------:R-:W-:Y:S02]  /*43d0*/  FADD.FTZ R132, R68, UR5 ;  /* 0x0000000544847e21 */ /* 0x000fe40008010000 */
[----:B------:R-:W-:-:S02]  /*43e0*/  FMUL.FTZ R211, R47, R118 ;  /* 0x000000762fd37220 */ /* 0x000fc40000410000 */
[----:B------:R-:W-:-:S04]  /*43f0*/  FMUL.FTZ R162, R48, R177 ;  /* 0x000000b130a27220 */ /* 0x000fc80000410000 */
[----:B0-----:R-:W-:Y:S02]  /*4400*/  @!P3 MOV R12, R99 ;  /* 0x00000063000cb202 */ /* 0x001fe40000000f00 */
[----:B------:R-:W-:Y:S01]  /*4410*/  @!P3 MOV R13, R102 ;  /* 0x00000066000db202 */ /* 0x000fe20000000f00 */
[----:B------:R-:W-:Y:S02]  /*4420*/  FADD.FTZ R187, R69, UR5 ;  /* 0x0000000545bb7e21 */ /* 0x000fe40008010000 */
[----:B------:R-:W-:Y:S02]  /*4430*/  FMUL.FTZ R219, R49, R116 ;  /* 0x0000007431db7220 */ /* 0x000fe40000410000 */
[----:B------:R-:W-:Y:S02]  /*4440*/  FADD.FTZ R134, R70, UR5 ;  /* 0x0000000546867e21 */ /* 0x000fe40008010000 */
[----:B------:R-:W-:Y:S02]  /*4450*/  FMUL.FTZ R166, R50, R175 ;  /* 0x000000af32a67220 */ /* 0x000fe40000410000 */
[----:B------:R-:W-:-:S02]  /*4460*/  FADD.FTZ R193, R71, UR5 ;  /* 0x0000000547c17e21 */ /* 0x000fc40008010000 */
[----:B------:R-:W-:Y:S02]  /*4470*/  FMUL.FTZ R168, R51, R114 ;  /* 0x0000007233a87220 */ /* 0x000fe40000410000 */
        /* <DEDUP_REMOVED lines=26> */
[----:B0-----:R-:W-:-:S04]  /*4620*/  FADD.FTZ R130, R66, UR5 ;  /* 0x0000000542827e21 */ /* 0x001fc80008010000 */
[----:B------:R-:W-:-:S03]  /*4630*/  FMUL.FTZ R215, R136, R130 ;  /* 0x0000008288d77220 */ /* 0x000fc60000410000 */
[----:B------:R-:W0:Y:S01]  /*4640*/  MUFU.EX2 R138, R138 ;  /* 0x0000008a008a7308 */ /* 0x000e220000000800 */
[----:B------:R-:W-:-:S07]  /*4650*/  FMUL.FTZ R184, R136, R185 ;  /* 0x000000b988b87220 */ /* 0x000fce0000410000 */
[----:B------:R-:W2:Y:S01]  /*4660*/  MUFU.EX2 R207, R207 ;  /* 0x000000cf00cf7308 */ /* 0x000ea20000000800 */
[C---:B------:R-:W-:Y:S01]  /*4670*/  FMUL.FTZ R188, R136.reuse, R132 ;  /* 0x0000008488bc7220 */ /* 0x040fe20000410000 */
[----:B------:R1:W5:Y:S06]  /*4680*/  @!P3 LDG.E R156, [R12.64+0x4] ;  /* 0x000004080c9cb981 */ /* 0x00036c000c1e1900 */
[----:B------:R-:W4:Y:S01]  /*4690*/  MUFU.EX2 R215, R215 ;  /* 0x000000d700d77308 */ /* 0x000f220000000800 */
[----:B------:R-:W-:Y:S02]  /*46a0*/  FMUL.FTZ R190, R136, R187 ;  /* 0x000000bb88be7220 */ /* 0x000fe40000410000 */
[----:B-1----:R-:W-:-:S05]  /*46b0*/  FFMA.FTZ R12, R146, R162, R211 ;  /* 0x000000a2920c7223 */ /* 0x002fca00000100d3 */
[----:B------:R-:W1:Y:S01]  /*46c0*/  MUFU.EX2 R184, R184 ;  /* 0x000000b800b87308 */ /* 0x000e620000000800 */
[----:B0-----:R-:W-:Y:S02]  /*46d0*/  FFMA.FTZ R12, R138, R12, R219 ;  /* 0x0000000c8a0c7223 */ /* 0x001fe400000100db */
[----:B------:R-:W-:-:S05]  /*46e0*/  FMUL.FTZ R180, R136, R134 ;  /* 0x0000008688b47220 */ /* 0x000fca0000410000 */
[----:B------:R-:W0:Y:S01]  /*46f0*/  MUFU.EX2 R188, R188 ;  /* 0x000000bc00bc7308 */ /* 0x000e220000000800 */
[----:B--2---:R-:W-:Y:S02]  /*4700*/  FFMA.FTZ R12, R207, R12, R166 ;  /* 0x0000000ccf0c7223 */ /* 0x004fe400000100a6 */
[----:B------:R-:W-:Y:S01]  /*4710*/  FMUL.FTZ R194, R136, R193 ;  /* 0x000000c188c27220 */ /* 0x000fe20000410000 */
[----:B------:R-:W-:-:S04]  /*4720*/  ISETP.NE.AND P3, PT, R21, 0x1f, PT ;  /* 0x0000001f1500780c */ /* 0x000fc80003f65270 */
[----:B------:R-:W2:Y:S01]  /*4730*/  MUFU.EX2 R190, R190 ;  /* 0x000000be00be7308 */ /* 0x000ea20000000800 */
[----:B----4-:R-:W-:Y:S02]  /*4740*/  FFMA.FTZ R12, R215, R12, R168 ;  /* 0x0000000cd70c7223 */ /* 0x010fe400000100a8 */
[----:B------:R-:W-:-:S05]  /*4750*/  FMUL.FTZ R192, R136, R144 ;  /* 0x0000009088c07220 */ /* 0x000fca0000410000 */
[----:B------:R-:W4:Y:S01]  /*4760*/  MUFU.EX2 R180, R180 ;  /* 0x000000b400b47308 */ /* 0x000f220000000800 */
[----:B-1----:R-:W-:Y:S01]  /*4770*/  FFMA.FTZ R12, R184, R12, R227 ;  /* 0x0000000cb80c7223 */ /* 0x002fe200000100e3 */
[----:B------:R1:W1:Y:S01]  /*4780*/  @P3 LDS R170, [R21.X4+0x128c] ;  /* 0x00128c0015aa3984 */ /* 0x0002620000004800 */
[----:B------:R-:W-:-:S05]  /*4790*/  FMUL.FTZ R245, R136, R189 ;  /* 0x000000bd88f57220 */ /* 0x000fca0000410000 */
[----:B------:R-:W3:Y:S01]  /*47a0*/  MUFU.EX2 R194, R194 ;  /* 0x000000c200c27308 */ /* 0x000ee20000000800 */
[----:B0-----:R-:W-:Y:S02]  /*47b0*/  FFMA.FTZ R12, R188, R12, R231 ;  /* 0x0000000cbc0c7223 */ /* 0x001fe400000100e7 */
        /* <DEDUP_REMOVED lines=8> */
[----:B---3--:R-:W-:Y:S02]  /*4840*/  FFMA.FTZ R12, R194, R12, R241 ;  /* 0x0000000cc20c7223 */ /* 0x008fe400000100f1 */
[----:B------:R-:W-:-:S05]  /*4850*/  FMUL.FTZ R136, R136, R197 ;  /* 0x000000c588887220 */ /* 0x000fca0000410000 */
[----:B------:R-:W3:Y:S01]  /*4860*/  MUFU.EX2 R154, R154 ;  /* 0x0000009a009a7308 */ /* 0x000ee20000000800 */
[----:B0-----:R-:W-:-:S07]  /*4870*/  FFMA.FTZ R12, R192, R12, R243 ;  /* 0x0000000cc00c7223 */ /* 0x001fce00000100f3 */
[----:B------:R-:W0:Y:S01]  /*4880*/  MUFU.EX2 R148, R148 ;  /* 0x0000009400947308 */ /* 0x000e220000000800 */
[----:B--2---:R-:W-:-:S07]  /*4890*/  FFMA.FTZ R12, R245, R12, R186 ;  /* 0x0000000cf50c7223 */ /* 0x004fce00000100ba */
[----:B------:R-:W2:Y:S01]  /*48a0*/  MUFU.EX2 R136, R136 ;  /* 0x0000008800887308 */ /* 0x000ea20000000800 */
[----:B----4-:R-:W-:-:S04]  /*48b0*/  FFMA.FTZ R12, R217, R12, R158 ;  /* 0x0000000cd90c7223 */ /* 0x010fc8000001009e */
[----:B---3--:R-:W-:Y:S02]  /*48c0*/  FFMA.FTZ R12, R154, R12, R209 ;  /* 0x0000000c9a0c7223 */ /* 0x008fe400000100d1 */
[----:B------:R-:W-:Y:S02]  /*48d0*/  FMUL.FTZ R13, R62, R163 ;  /* 0x000000a33e0d7220 */ /* 0x000fe40000410000 */
[----:B0-----:R-:W-:Y:S02]  /*48e0*/  FFMA.FTZ R12, R148, R12, R201 ;  /* 0x0000000c940c7223 */ /* 0x001fe400000100c9 */
[----:B------:R-:W-:Y:S02]  /*48f0*/  FMUL.FTZ R205, R205, R150 ;  /* 0x00000096cdcd7220 */ /* 0x000fe40000410000 */
[----:B------:R-:W-:Y:S02]  /*4900*/  FMUL.FTZ R199, R223, R146 ;  /* 0x00000092dfc77220 */ /* 0x000fe40000410000 */
[----:B------:R-:W-:-:S02]  /*4910*/  FMUL.FTZ R225, R96, R205 ;  /* 0x000000cd60e17220 */ /* 0x000fc40000410000 */
[----:B--2---:R-:W-:Y:S02]  /*4920*/  FFMA.FTZ R178, R136, R12, R13 ;  /* 0x0000000c88b27223 */ /* 0x004fe4000001000d */
[----:B------:R-:W-:Y:S02]  /*4930*/  FMUL.FTZ R164, R93, R205 ;  /* 0x000000cd5da47220 */ /* 0x000fe40000410000 */
[----:B------:R-:W-:Y:S02]  /*4940*/  FMUL.FTZ R12, R138, R199 ;  /* 0x000000c78a0c7220 */ /* 0x000fe40000410000 */
[-C--:B------:R-:W-:Y:S02]  /*4950*/  FMUL.FTZ R229, R94, R205.reuse ;  /* 0x000000cd5ee57220 */ /* 0x080fe40000410000 */
[----:B------:R-:W-:Y:S02]  /*4960*/  FMUL.FTZ R221, R91, R205 ;  /* 0x000000cd5bdd7220 */ /* 0x000fe40000410000 */
[----:B------:R-:W-:-:S02]  /*4970*/  FFMA.FTZ R13, R136, R164, R225 ;  /* 0x000000a4880d7223 */ /* 0x000fc400000100e1 */
[----:B------:R-:W-:Y:S01]  /*4980*/  FMUL.FTZ R12, R207, R12 ;  /* 0x0000000ccf0c7220 */ /* 0x000fe20000410000 */
[----:B------:R-:W-:Y:S05]  /*4990*/  @P3 BRA `(.L_x_4815) ;  /* 0x0000004000003947 */ /* 0x000fea0003800000 */
[----:B-1----:R-:W-:Y:S02]  /*49a0*/  ISETP.NE.AND P4, PT, R0, c[0x0][0x174], PT ;  /* 0x00005d0000007a0c */ /* 0x002fe40003f85270 */
[----:B------:R-:W-:-:S11]  /*49b0*/  MOV R170, 0x3f800000 ;  /* 0x3f80000000aa7802 */ /* 0x000fd60000000f00 */
[----:B------:R-:W-:-:S05]  /*49c0*/  @P4 IADD3 R150, R179, R120, RZ ;  /* 0x00000078b3964210 */ /* 0x000fca0007ffe0ff */
[----:B------:R0:W1:Y:S02]  /*49d0*/  @P4 LDS R170, [R150] ;  /* 0x0000000096aa4984 */ /* 0x0000640000000800 */
.L_x_4815:
[----:B-1----:R-:W-:Y:S05]  /*49e0*/  BSYNC B0 ;  /* 0x0000000000007941 */ /* 0x002fea0003800000 */
.L_x_4814:
[----:B------:R-:W-:Y:S01]  /*49f0*/  FMUL.FTZ R199, R136, R170 ;  /* 0x000000aa88c77220 */ /* 0x000fe20000410000 */
[----:B------:R-:W1:Y:S01]  /*4a00*/  SHFL.UP PT, R213, R178, 0x1, RZ ;  /* 0x04200000b2d57989 */ /* 0x000e6200000e00ff */
[C---:B0-----:R-:W-:Y:S01]  /*4a10*/  FFMA.FTZ R150, R148.reuse, R13, R221 ;  /* 0x0000000d94967223 */ /* 0x041fe200000100dd */
[----:B------:R-:W-:Y:S01]  /*4a20*/  ISETP.GE.AND P4, PT, R19, 0x1, PT ;  /* 0x000000011300780c */ /* 0x000fe20003f86270 */
[----:B------:R-:W-:Y:S01]  /*4a30*/  FMUL.FTZ R199, R148, R199 ;  /* 0x000000c794c77220 */ /* 0x000fe20000410000 */
[----:B------:R-:W-:Y:S01]  /*4a40*/  ISETP.NE.AND P5, PT, R16, 0x1f, PT ;  /* 0x0000001f1000780c */ /* 0x000fe20003fa5270 */
[----:B------:R-:W-:Y:S01]  /*4a50*/  FMUL.FTZ R13, R215, R12 ;  /* 0x0000000cd70d7220 */ /* 0x000fe20000410000 */
[----:B------:R-:W-:Y:S01]  /*4a60*/  ISETP.GE.OR P0, PT, R0, c[0x0][0x174], P0 ;  /* 0x00005d0000007a0c */ /* 0x000fe20000706670 */
        /* <DEDUP_REMOVED lines=47> */
[----:B------:R-:W0:Y:S01]  /*4d60*/  SHFL.UP PT, R13, R196, 0x1, RZ ;  /* 0x04200000c40d7989 */ /* 0x000e2200000e00ff */
[----:B------:R-:W-:Y:S02]  /*4d70*/  FMUL.FTZ R150, R138, R203 ;  /* 0x000000cb8a967220 */ /* 0x000fe40000410000 */
[C---:B------:R-:W-:Y:S02]  /*4d80*/  FFMA.FTZ R203, R146.reuse, R12, R205 ;  /* 0x0000000c92cb7223 */ /* 0x040fe400000100cd */
[----:B------:R-:W-:Y:S02]  /*4d90*/  FMUL.FTZ R150, R146, R150 ;  /* 0x0000009692967220 */ /* 0x000fe40000410000 */
[C---:B-1----:R-:W-:Y:S01]  /*4da0*/  @P4 FFMA.FTZ R178, R196.reuse, R213, R178 ;  /* 0x000000d5c4b24223 */ /* 0x042fe200000100b2 */
[----:B------:R-:W1:Y:S04]  /*4db0*/  SHFL.DOWN PT, R198, R203, 0x1, 0x1f ;  /* 0x08201f00cbc67f89 */ /* 0x000e6800000e0000 */
[----:B------:R-:W2:Y:S04]  /*4dc0*/  SHFL.DOWN PT, R12, R150, 0x1, 0x1f ;  /* 0x08201f00960c7f89 */ /* 0x000ea800000e0000 */
[----:B------:R-:W3:Y:S01]  /*4dd0*/  SHFL.UP PT, R213, R178, 0x2, RZ ;  /* 0x04400000b2d57989 */ /* 0x000ee200000e00ff */
[----:B0-----:R-:W-:Y:S01]  /*4de0*/  @P4 FMUL.FTZ R196, R196, R13 ;  /* 0x0000000dc4c44220 */ /* 0x001fe20000410000 */
[----:B------:R-:W-:-:S04]  /*4df0*/  ISETP.GE.AND P4, PT, R19, 0x2, PT ;  /* 0x000000021300780c */ /* 0x000fc80003f86270 */
[----:B------:R-:W0:Y:S01]  /*4e00*/  SHFL.UP PT, R13, R196, 0x2, RZ ;  /* 0x04400000c40d7989 */ /* 0x000e2200000e00ff */
[C---:B-1----:R-:W-:Y:S02]  /*4e10*/  @P5 FFMA.FTZ R203, R150.reuse, R198, R203 ;  /* 0x000000c696cb5223 */ /* 0x042fe400000100cb */
[----:B--2---:R-:W-:-:S03]  /*4e20*/  @P5 FMUL.FTZ R150, R150, R12 ;  /* 0x0000000c96965220 */ /* 0x004fc60000410000 */
[----:B------:R-:W1:Y:S01]  /*4e30*/  SHFL.DOWN PT, R198, R203, 0x2, 0x1f ;  /* 0x08401f00cbc67f89 */ /* 0x000e6200000e0000 */
[----:B------:R-:W-:Y:S02]  /*4e40*/  ISETP.GE.U32.AND P5, PT, R16, 0x1e, PT ;  /* 0x0000001e1000780c */ /* 0x000fe40003fa6070 */
[C---:B---3--:R-:W-:Y:S01]  /*4e50*/  @P4 FFMA.FTZ R178, R196.reuse, R213, R178 ;  /* 0x000000d5c4b24223 */ /* 0x048fe200000100b2 */
[----:B------:R-:W2:Y:S04]  /*4e60*/  SHFL.DOWN PT, R12, R150, 0x2, 0x1f ;  /* 0x08401f00960c7f89 */ /* 0x000ea800000e0000 */
[----:B------:R-:W3:Y:S01]  /*4e70*/  SHFL.UP PT, R213, R178, 0x4, RZ ;  /* 0x04800000b2d57989 */ /* 0x000ee200000e00ff */
[----:B0-----:R-:W-:Y:S01]  /*4e80*/  @P4 FMUL.FTZ R196, R196, R13 ;  /* 0x0000000dc4c44220 */ /* 0x001fe20000410000 */
[----:B------:R-:W-:-:S04]  /*4e90*/  ISETP.GE.AND P4, PT, R19, 0x4, PT ;  /* 0x000000041300780c */ /* 0x000fc80003f86270 */
[----:B------:R-:W0:Y:S01]  /*4ea0*/  SHFL.UP PT, R13, R196, 0x4, RZ ;  /* 0x04800000c40d7989 */ /* 0x000e2200000e00ff */
[C---:B-1----:R-:W-:Y:S02]  /*4eb0*/  @!P5 FFMA.FTZ R203, R150.reuse, R198, R203 ;  /* 0x000000c696cbd223 */ /* 0x042fe400000100cb */
[----:B--2---:R-:W-:-:S03]  /*4ec0*/  @!P5 FMUL.FTZ R150, R150, R12 ;  /* 0x0000000c9696d220 */ /* 0x004fc60000410000 */
[----:B------:R-:W1:Y:S01]  /*4ed0*/  SHFL.DOWN PT, R200, R203, 0x4, 0x1f ;  /* 0x08801f00cbc87f89 */ /* 0x000e6200000e0000 */
[----:B------:R-:W-:Y:S02]  /*4ee0*/  ISETP.GE.U32.AND P5, PT, R16, 0x1c, PT ;  /* 0x0000001c1000780c */ /* 0x000fe40003fa6070 */
[C---:B---3--:R-:W-:Y:S01]  /*4ef0*/  @P4 FFMA.FTZ R178, R196.reuse, R213, R178 ;  /* 0x000000d5c4b24223 */ /* 0x048fe200000100b2 */
[----:B------:R-:W2:Y:S04]  /*4f00*/  SHFL.DOWN PT, R12, R150, 0x4, 0x1f ;  /* 0x08801f00960c7f89 */ /* 0x000ea800000e0000 */
[----:B------:R-:W3:Y:S01]  /*4f10*/  SHFL.UP PT, R198, R178, 0x8, RZ ;  /* 0x05000000b2c67989 */ /* 0x000ee200000e00ff */
[----:B0-----:R-:W-:Y:S01]  /*4f20*/  @P4 FMUL.FTZ R196, R196, R13 ;  /* 0x0000000dc4c44220 */ /* 0x001fe20000410000 */
[----:B------:R-:W-:Y:S01]  /*4f30*/  ISETP.GE.AND P4, PT, R19, 0x8, PT ;  /* 0x000000081300780c */ /* 0x000fe20003f86270 */
[----:B------:R-:W-:-:S03]  /*4f40*/  HFMA2.MMA R13, -RZ, RZ, 0, 0 ;  /* 0x00000000ff0d7435 */ /* 0x000fc600000001ff */
[----:B------:R-:W0:Y:S01]  /*4f50*/  SHFL.UP PT, R213, R196, 0x8, RZ ;  /* 0x05000000c4d57989 */ /* 0x000e2200000e00ff */
[C---:B-1----:R-:W-:Y:S02]  /*4f60*/  @!P5 FFMA.FTZ R203, R150.reuse, R200, R203 ;  /* 0x000000c896cbd223 */ /* 0x042fe400000100cb */
[----:B--2---:R-:W-:-:S03]  /*4f70*/  @!P5 FMUL.FTZ R150, R150, R12 ;  /* 0x0000000c9696d220 */ /* 0x004fc60000410000 */
[----:B------:R-:W1:Y:S01]  /*4f80*/  SHFL.DOWN PT, R202, R203, 0x8, 0x1f ;  /* 0x09001f00cbca7f89 */ /* 0x000e6200000e0000 */
[----:B------:R-:W-:Y:S02]  /*4f90*/  ISETP.GE.U32.AND P5, PT, R16, 0x18, PT ;  /* 0x000000181000780c */ /* 0x000fe40003fa6070 */
[----:B------:R-:W-:Y:S01]  /*4fa0*/  MOV R12, 0x3f800000 ;  /* 0x3f800000000c7802 */ /* 0x000fe20000000f00 */
[----:B------:R-:W2:Y:S01]  /*4fb0*/  SHFL.DOWN PT, R200, R150, 0x8, 0x1f ;  /* 0x09001f0096c87f89 */ /* 0x000ea200000e0000 */
[----:B---3--:R-:W-:-:S04]  /*4fc0*/  @P4 FFMA.FTZ R178, R196, R198, R178 ;  /* 0x000000c6c4b24223 */ /* 0x008fc800000100b2 */
[----:B------:R-:W-:Y:S01]  /*4fd0*/  @!P0 LDS.64 R12, [UR6+0x1308] ;  /* 0x00130806ff0c8984 */ /* 0x000fe20008000a00 */
[----:B------:R-:W-:-:S03]  /*4fe0*/  ISETP.GE.AND P0, PT, R19, 0x10, PT ;  /* 0x000000101300780c */ /* 0x000fc60003f06270 */
[----:B------:R-:W3:Y:S01]  /*4ff0*/  SHFL.UP PT, R198, R178, 0x10, RZ ;  /* 0x06000000b2c67989 */ /* 0x000ee200000e00ff */
[----:B0-----:R-:W-:Y:S01]  /*5000*/  @P4 FMUL.FTZ R196, R196, R213 ;  /* 0x000000d5c4c44220 */ /* 0x001fe20000410000 */
[----:B------:R-:W-:-:S04]  /*5010*/  ISETP.GE.U32.AND P4, PT, R16, 0x10, PT ;  /* 0x000000101000780c */ /* 0x000fc80003f86070 */
[----:B------:R-:W0:Y:S01]  /*5020*/  SHFL.UP PT, R213, R196, 0x10, RZ ;  /* 0x06000000c4d57989 */ /* 0x000e2200000e00ff */
[C---:B-1----:R-:W-:Y:S02]  /*5030*/  @!P5 FFMA.FTZ R203, R150.reuse, R202, R203 ;  /* 0x000000ca96cbd223 */ /* 0x042fe400000100cb */
[----:B--2---:R-:W-:-:S03]  /*5040*/  @!P5 FMUL.FTZ R150, R150, R200 ;  /* 0x000000c89696d220 */ /* 0x004fc60000410000 */
[----:B------:R-:W1:Y:S04]  /*5050*/  SHFL.DOWN PT, R202, R203, 0x10, 0x1f ;  /* 0x0a001f00cbca7f89 */ /* 0x000e6800000e0000 */
[----:B------:R-:W2:Y:S01]  /*5060*/  SHFL.DOWN PT, R200, R150, 0x10, 0x1f ;  /* 0x0a001f0096c87f89 */ /* 0x000ea200000e0000 */
[----:B---3--:R-:W-:-:S03]  /*5070*/  @P0 FFMA.FTZ R178, R196, R198, R178 ;  /* 0x000000c6c4b20223 */ /* 0x008fc600000100b2 */
[----:B-----5:R-:W-:Y:S01]  /*5080*/  SHFL.IDX PT, R198, R156, RZ, 0x1f ;  /* 0x00001fff9cc67589 */ /* 0x020fe200000e0000 */
[----:B0-----:R-:W-:Y:S01]  /*5090*/  @P0 FMUL.FTZ R196, R196, R213 ;  /* 0x000000d5c4c40220 */ /* 0x001fe20000410000 */
[----:B------:R-:W-:Y:S02]  /*50a0*/  ISETP.GT.AND P0, PT, R19, 0x1e, PT ;  /* 0x0000001e1300780c */ /* 0x000fe40003f04270 */
[----:B------:R-:W-:Y:S04]  /*50b0*/  SHFL.UP PT, R213, R178, 0x1, RZ ;  /* 0x04200000b2d57989 */ /* 0x000fe800000e00ff */
[----:B------:R-:W0:Y:S01]  /*50c0*/  SHFL.UP PT, R196, R196, 0x1, RZ ;  /* 0x04200000c4c47989 */ /* 0x000e2200000e00ff */
[C---:B-1----:R-:W-:Y:S02]  /*50d0*/  @!P4 FFMA.FTZ R203, R150.reuse, R202, R203 ;  /* 0x000000ca96cbc223 */ /* 0x042fe400000100cb */
[----:B--2---:R-:W-:-:S03]  /*50e0*/  @!P4 FMUL.FTZ R150, R150, R200 ;  /* 0x000000c89696c220 */ /* 0x004fc60000410000 */
[----:B------:R-:W-:Y:S04]  /*50f0*/  SHFL.DOWN PT, R204, R203, 0x1, 0x1f ;  /* 0x08201f00cbcc7f89 */ /* 0x000fe800000e0000 */
[----:B------:R-:W-:Y:S04]  /*5100*/  SHFL.IDX PT, R200, R13, RZ, 0x1f ;  /* 0x00001fff0dc87589 */ /* 0x000fe800000e0000 */
[----:B------:R-:W1:Y:S04]  /*5110*/  SHFL.DOWN PT, R202, R150, 0x1, 0x1f ;  /* 0x08201f0096ca7f89 */ /* 0x000e6800000e0000 */
[----:B------:R-:W-:Y:S04]  /*5120*/  SHFL.IDX PT, R203, R203, RZ, 0x1f ;  /* 0x00001fffcbcb7589 */ /* 0x000fe800000e0000 */
[----:B------:R-:W-:Y:S01]  /*5130*/  SHFL.IDX PT, R150, R150, RZ, 0x1f ;  /* 0x00001fff96967589 */ /* 0x000fe200000e0000 */
[----:B0-----:R-:W-:Y:S01]  /*5140*/  @P2 FFMA.FTZ R198, R196, R198, R213 ;  /* 0x000000c6c4c62223 */ /* 0x001fe200000100d5 */
[----:B------:R-:W-:Y:S01]  /*5150*/  ISETP.GT.AND P2, PT, R19, 0x1d, PT ;  /* 0x0000001d1300780c */ /* 0x000fe20003f44270 */
[----:B------:R-:W-:-:S02]  /*5160*/  FMUL.FTZ R213, R47, R126 ;  /* 0x0000007e2fd57220 */ /* 0x000fc40000410000 */
[----:B------:R-:W-:-:S04]  /*5170*/  FFMA.FTZ R223, R223, R198, R162 ;  /* 0x000000c6dfdf7223 */ /* 0x000fc800000100a2 */
[CC--:B------:R-:W-:Y:S02]  /*5180*/  FFMA.FTZ R162, R146.reuse, R223.reuse, R211 ;  /* 0x000000df92a27223 */ /* 0x0c0fe400000100d3 */
[-C--:B------:R-:W-:Y:S02]  /*5190*/  FFMA.FTZ R156, R146, R223.reuse, R213 ;  /* 0x000000df929c7223 */ /* 0x080fe400000100d5 */
[----:B------:R-:W-:Y:S02]  /*51a0*/  FFMA.FTZ R178, R80, R223, RZ ;  /* 0x000000df50b27223 */ /* 0x000fe400000100ff */
[----:B------:R-:W-:Y:S02]  /*51b0*/  FFMA.FTZ R162, R138, R162, R219 ;  /* 0x000000a28aa27223 */ /* 0x000fe400000100db */
[----:B-1----:R-:W-:Y:S01]  /*51c0*/  @P3 FFMA.FTZ R200, R202, R200, R204 ;  /* 0x000000c8cac83223 */ /* 0x002fe200000100cc */
[----:B------:R-:W-:Y:S01]  /*51d0*/  ISETP.GT.AND P3, PT, R19, 0x1b, PT ;  /* 0x0000001b1300780c */ /* 0x000fe20003f64270 */
[----:B------:R-:W-:-:S02]  /*51e0*/  FFMA.FTZ R178, R82, R156, R178 ;  /* 0x0000009c52b27223 */ /* 0x000fc400000100b2 */
[----:B------:R-:W-:Y:S02]  /*51f0*/  FFMA.FTZ R211, R200, R170, R164 ;  /* 0x000000aac8d37223 */ /* 0x000fe400000100a4 */
[----:B------:R-:W-:Y:S02]  /*5200*/  FMUL.FTZ R164, R50, R195 ;  /* 0x000000c332a47220 */ /* 0x000fe40000410000 */
[----:B------:R-:W-:Y:S02]  /*5210*/  FFMA.FTZ R219, R136, R211, R225 ;  /* 0x000000d388db7223 */ /* 0x000fe400000100e1 */
[-C--:B------:R-:W-:Y:S02]  /*5220*/  FFMA.FTZ R225, R207, R162.reuse, R166 ;  /* 0x000000a2cfe17223 */ /* 0x080fe400000100a6 */
        /* <DEDUP_REMOVED lines=9> */
[----:B------:R-:W-:Y:S02]  /*52c0*/  FFMA.FTZ R231, R188, R178, R231 ;  /* 0x000000b2bce77223 */ /* 0x000fe400000100e7 */
[----:B------:R-:W-:Y:S02]  /*52d0*/  FFMA.FTZ R229, R245, R227, R174 ;  /* 0x000000e3f5e57223 */ /* 0x000fe400000100ae */
[-C--:B------:R-:W-:Y:S02]  /*52e0*/  FFMA.FTZ R196, R86, R225.reuse, R196 ;  /* 0x000000e156c47223 */ /* 0x080fe400000100c4 */
[----:B------:R-:W-:Y:S02]  /*52f0*/  FFMA.FTZ R172, R184, R225, R170 ;  /* 0x000000e1b8ac7223 */ /* 0x000fe400000100aa */
[----:B------:R-:W-:-:S02]  /*5300*/  FFMA.FTZ R178, R190, R231, R233 ;  /* 0x000000e7beb27223 */ /* 0x000fc400000100e9 */
[----:B------:R-:W-:Y:S02]  /*5310*/  FFMA.FTZ R233, R192, R229, R176 ;  /* 0x000000e5c0e97223 */ /* 0x000fe400000100b0 */
[----:B------:R-:W-:Y:S02]  /*5320*/  FFMA.FTZ R196, R83, R172, R196 ;  /* 0x000000ac53c47223 */ /* 0x000fe400000100c4 */
[----:B------:R-:W-:Y:S02]  /*5330*/  FMUL.FTZ R174, R54, R187 ;  /* 0x000000bb36ae7220 */ /* 0x000fe40000410000 */
[----:B------:R-:W-:Y:S02]  /*5340*/  FFMA.FTZ R235, R194, R233, R235 ;  /* 0x000000e9c2eb7223 */ /* 0x000fe400000100eb */
[-C--:B------:R-:W-:Y:S02]  /*5350*/  FFMA.FTZ R196, R88, R231.reuse, R196 ;  /* 0x000000e758c47223 */ /* 0x080fe400000100c4 */
[----:B------:R-:W-:-:S02]  /*5360*/  FFMA.FTZ R176, R190, R231, R174 ;  /* 0x000000e7beb07223 */ /* 0x000fc400000100ae */
[C---:B------:R-:W-:Y:S02]  /*5370*/  FFMA.FTZ R239, R180.reuse, R178, R239 ;  /* 0x000000b2b4ef7223 */ /* 0x040fe400000100ef */
[----:B------:R-:W-:Y:S02]  /*5380*/  FFMA.FTZ R237, R180, R235, R237 ;  /* 0x000000ebb4ed7223 */ /* 0x000fe400000100ed */
[----:B------:R-:W-:Y:S02]  /*5390*/  FFMA.FTZ R198, R85, R176, R196 ;  /* 0x000000b055c67223 */ /* 0x000fe400000100c4 */
        /* <DEDUP_REMOVED lines=27> */
[-C--:B------:R-:W-:Y:S02]  /*5550*/  FFMA.FTZ R223, R48, -R183.reuse, R223 ;  /* 0x800000b730df7223 */ /* 0x080fe400000100df */
[----:B------:R-:W-:Y:S02]  /*5560*/  FMUL.FTZ R136, R205, R183 ;  /* 0x000000b7cd887220 */ /* 0x000fe40000410000 */
[----:B------:R-:W-:Y:S02]  /*5570*/  FFMA.FTZ R198, R96, R209, R198 ;  /* 0x000000d160c67223 */ /* 0x000fe400000100c6 */
[----:B------:R-:W-:Y:S02]  /*5580*/  FADD.FTZ R156, -R213, R156 ;  /* 0x0000009cd59c7221 */ /* 0x000fe40000010100 */
[----:B------:R-:W-:Y:S02]  /*5590*/  FMUL.FTZ R126, R199, R126 ;  /* 0x0000007ec77e7220 */ /* 0x000fe40000410000 */
[----:B------:R-:W-:-:S02]  /*55a0*/  FFMA.FTZ R183, R136, R223, RZ ;  /* 0x000000df88b77223 */ /* 0x000fc400000100ff */
[----:B------:R-:W-:Y:S02]  /*55b0*/  FFMA.FTZ R138, R93, R148, R198 ;  /* 0x000000945d8a7223 */ /* 0x000fe400000100c6 */
[-C--:B------:R-:W-:Y:S02]  /*55c0*/  FFMA.FTZ R162, R49, -R128.reuse, R162 ;  /* 0x8000008031a27223 */ /* 0x080fe400000100a2 */
[----:B------:R-:W-:Y:S01]  /*55d0*/  FMUL.FTZ R128, R207, R128 ;  /* 0x00000080cf807220 */ /* 0x000fe20000410000 */
[----:B------:R-:W0:Y:S01]  /*55e0*/  SHFL.DOWN PT, R213, R138, 0x1, 0x1f ;  /* 0x08201f008ad57f89 */ /* 0x000e2200000e0000 */
[----:B------:R-:W-:Y:S02]  /*55f0*/  FFMA.FTZ R183, R126, R156, R183 ;  /* 0x0000009c7eb77223 */ /* 0x000fe400000100b7 */
[----:B------:R-:W-:Y:S02]  /*5600*/  FADD.FTZ R164, -R164, R166 ;  /* 0x000000a6a4a47221 */ /* 0x000fe40000010100 */
[----:B------:R-:W-:-:S02]  /*5610*/  FMUL.FTZ R195, R215, R195 ;  /* 0x000000c3d7c37220 */ /* 0x000fc40000410000 */
[----:B------:R-:W-:Y:S02]  /*5620*/  FFMA.FTZ R183, R128, R162, R183 ;  /* 0x000000a280b77223 */ /* 0x000fe400000100b7 */
[-C--:B------:R-:W-:Y:S02]  /*5630*/  FFMA.FTZ R225, R51, -R130.reuse, R225 ;  /* 0x8000008233e17223 */ /* 0x080fe400000100e1 */
[----:B------:R-:W-:Y:S02]  /*5640*/  FMUL.FTZ R130, R247, R130 ;  /* 0x00000082f7827220 */ /* 0x000fe40000410000 */
        /* <DEDUP_REMOVED lines=13> */
[----:B0-----:R-:W-:Y:S02]  /*5720*/  @!P0 FADD.FTZ R138, R138, R213 ;  /* 0x000000d58a8a8221 */ /* 0x001fe40000010000 */
[----:B------:R-:W-:-:S02]  /*5730*/  FADD.FTZ R213, -R178, R180 ;  /* 0x000000b4b2d57221 */ /* 0x000fc40000010100 */
[----:B------:R-:W-:Y:S01]  /*5740*/  FMUL.FTZ R152, R233, R193 ;  /* 0x000000c1e9987220 */ /* 0x000fe20000410000 */
[----:B------:R-:W0:Y:S01]  /*5750*/  SHFL.DOWN PT, R249, R138, 0x2, 0x1f ;  /* 0x08401f008af97f89 */ /* 0x000e2200000e0000 */
[----:B------:R-:W-:Y:S02]  /*5760*/  FFMA.FTZ R183, R146, R239, R183 ;  /* 0x000000ef92b77223 */ /* 0x000fe400000100b7 */
[-C--:B------:R-:W-:Y:S02]  /*5770*/  FFMA.FTZ R160, R57, -R144.reuse, R251 ;  /* 0x8000009039a07223 */ /* 0x080fe400000100fb */
[----:B------:R-:W-:Y:S02]  /*5780*/  FMUL.FTZ R144, R229, R144 ;  /* 0x00000090e5907220 */ /* 0x000fe40000410000 */
[----:B------:R-:W-:Y:S02]  /*5790*/  FFMA.FTZ R183, R152, R213, R183 ;  /* 0x000000d598b77223 */ /* 0x000fe400000100b7 */
[----:B------:R-:W-:-:S02]  /*57a0*/  FADD.FTZ R245, -R190, R245 ;  /* 0x000000f5bef57221 */ /* 0x000fc40000010100 */
[----:B------:R-:W-:Y:S02]  /*57b0*/  FMUL.FTZ R166, R227, R189 ;  /* 0x000000bde3a67220 */ /* 0x000fe40000410000 */
        /* <DEDUP_REMOVED lines=13> */
[----:B0-----:R-:W-:Y:S02]  /*5890*/  @!P2 FADD.FTZ R138, R138, R249 ;  /* 0x000000f98a8aa221 */ /* 0x001fe40000010000 */
[----:B------:R-:W-:Y:S02]  /*58a0*/  FFMA.FTZ R134, R158, R148, R183 ;  /* 0x000000949e867223 */ /* 0x000fe400000100b7 */
[C---:B------:R-:W-:Y:S01]  /*58b0*/  FFMA.FTZ R13, R150.reuse, R13, R203 ;  /* 0x0000000d960d7223 */ /* 0x040fe200000100cb */
[----:B------:R-:W0:Y:S01]  /*58c0*/  SHFL.DOWN PT, R191, R138, 0x4, 0x1f ;  /* 0x08801f008abf7f89 */ /* 0x000e2200000e0000 */
[----:B------:R-:W-:-:S02]  /*58d0*/  FMUL.FTZ R12, R150, R12 ;  /* 0x0000000c960c7220 */ /* 0x000fc40000410000 */
[----:B------:R-:W-:Y:S01]  /*58e0*/  FADD.FTZ R133, R140, R133 ;  /* 0x000000858c857221 */ /* 0x000fe20000010000 */
[----:B------:R-:W1:Y:S01]  /*58f0*/  SHFL.DOWN PT, R183, R134, 0x1, 0x1f ;  /* 0x08201f0086b77f89 */ /* 0x000e6200000e0000 */
[----:B------:R-:W-:Y:S02]  /*5900*/  FADD.FTZ R141, R144, R141 ;  /* 0x0000008d908d7221 */ /* 0x000fe40000010000 */
[----:B------:R-:W-:Y:S01]  /*5910*/  FADD.FTZ R147, R187, R147 ;  /* 0x00000093bb937221 */ /* 0x000fe20000010000 */
[----:B------:R2:W-:Y:S01]  /*5920*/  @!P1 STS.64 [UR6+0x1308], R12 ;  /* 0x0013080cff009988 */ /* 0x0005e20008000a06 */
[C---:B------:R-:W-:Y:S02]  /*5930*/  FMUL.FTZ R140, R124.reuse, R233 ;  /* 0x000000e97c8c7220 */ /* 0x040fe40000410000 */
[----:B------:R-:W-:Y:S02]  /*5940*/  FMUL.FTZ R144, R124, R227 ;  /* 0x000000e37c907220 */ /* 0x000fe40000410000 */
[----:B------:R-:W-:-:S02]  /*5950*/  FADD.FTZ R149, R132, R149 ;  /* 0x0000009584957221 */ /* 0x000fc40000010000 */
[----:B------:R-:W-:Y:S02]  /*5960*/  FMUL.FTZ R140, R140, R213 ;  /* 0x000000d58c8c7220 */ /* 0x000fe40000410000 */
[----:B------:R-:W-:Y:S02]  /*5970*/  FMUL.FTZ R144, R144, R245 ;  /* 0x000000f590907220 */ /* 0x000fe40000410000 */
[C---:B--2---:R-:W-:Y:S02]  /*5980*/  FMUL.FTZ R13, R124.reuse, R229 ;  /* 0x000000e57c0d7220 */ /* 0x044fe40000410000 */
[----:B------:R-:W-:Y:S02]  /*5990*/  FMUL.FTZ R12, R124, R235 ;  /* 0x000000eb7c0c7220 */ /* 0x000fe40000410000 */
[----:B------:R-:W-:Y:S02]  /*59a0*/  FMUL.FTZ R160, R13, R160 ;  /* 0x000000a00da07220 */ /* 0x000fe40000410000 */
        /* <DEDUP_REMOVED lines=8> */
[----:B------:R-:W-:-:S02]  /*5a30*/  FFMA.FTZ R132, R54, R237, R13 ;  /* 0x000000ed36847223 */ /* 0x000fc4000001000d */
[----:B------:R-:W-:Y:S02]  /*5a40*/  FMUL.FTZ R13, R124, R243 ;  /* 0x000000f37c0d7220 */ /* 0x000fe40000410000 */
[----:B------:R-:W-:Y:S02]  /*5a50*/  FADD.FTZ R137, R142, R137 ;  /* 0x000000898e897221 */ /* 0x000fe40000010000 */
[----:B------:R-:W-:Y:S02]  /*5a60*/  FFMA.FTZ R142, R56, R233, R140 ;  /* 0x000000e9388e7223 */ /* 0x000fe4000001008c */
[----:B------:R-:W-:Y:S02]  /*5a70*/  FFMA.FTZ R144, R58, R227, R144 ;  /* 0x000000e33a907223 */ /* 0x000fe40000010090 */
[----:B------:R-:W-:Y:S02]  /*5a80*/  FADD.FTZ R115, R132, R115 ;  /* 0x0000007384737221 */ /* 0x000fe40000010000 */
[----:B------:R-:W-:-:S02]  /*5a90*/  FFMA.FTZ R140, R55, R235, R12 ;  /* 0x000000eb378c7223 */ /* 0x000fc4000001000c */
[----:B------:R-:W-:Y:S02]  /*5aa0*/  FMUL.FTZ R132, R124, R219 ;  /* 0x000000db7c847220 */ /* 0x000fe40000410000 */
[----:B------:R-:W-:Y:S02]  /*5ab0*/  FMUL.FTZ R13, R13, R170 ;  /* 0x000000aa0d0d7220 */ /* 0x000fe40000410000 */
[----:B0-----:R-:W-:Y:S02]  /*5ac0*/  @!P0 FADD.FTZ R138, R138, R191 ;  /* 0x000000bf8a8a8221 */ /* 0x001fe40000010000 */
[----:B------:R-:W-:Y:S02]  /*5ad0*/  FMUL.FTZ R12, R124, R241 ;  /* 0x000000f17c0c7220 */ /* 0x000fe40000410000 */
[----:B-1----:R-:W-:Y:S01]  /*5ae0*/  @!P2 FADD.FTZ R134, R134, R183 ;  /* 0x000000b78686a221 */ /* 0x002fe20000010000 */
[----:B------:R-:W0:Y:S01]  /*5af0*/  SHFL.DOWN PT, R191, R138, 0x10, 0x1f ;  /* 0x0a001f008abf7f89 */ /* 0x000e2200000e0000 */
[----:B------:R-:W-:Y:S01]  /*5b00*/  ISETP.GT.AND P2, PT, R19, 0xf, PT ;  /* 0x0000000f1300780c */ /* 0x000fe20003f44270 */
[----:B------:R-:W-:-:S02]  /*5b10*/  FADD.FTZ R123, R144, R123 ;  /* 0x0000007b907b7221 */ /* 0x000fc40000010000 */
[----:B------:R-:W1:Y:S01]  /*5b20*/  SHFL.DOWN PT, R183, R134, 0x4, 0x1f ;  /* 0x08801f0086b77f89 */ /* 0x000e6200000e0000 */
[----:B------:R-:W-:Y:S02]  /*5b30*/  FADD.FTZ R117, R140, R117 ;  /* 0x000000758c757221 */ /* 0x000fe40000010000 */
[----:B------:R-:W-:Y:S02]  /*5b40*/  FMUL.FTZ R144, R132, R209 ;  /* 0x000000d184907220 */ /* 0x000fe40000410000 */
[----:B------:R-:W-:Y:S02]  /*5b50*/  FMUL.FTZ R140, R124, R221 ;  /* 0x000000dd7c8c7220 */ /* 0x000fe40000410000 */
[----:B------:R-:W-:Y:S02]  /*5b60*/  FFMA.FTZ R132, R52, R243, R13 ;  /* 0x000000f334847223 */ /* 0x000fe4000001000d */
[----:B------:R-:W-:Y:S02]  /*5b70*/  FMUL.FTZ R12, R12, R231 ;  /* 0x000000e70c0c7220 */ /* 0x000fe40000410000 */
[----:B------:R-:W-:-:S02]  /*5b80*/  FMUL.FTZ R189, R140, R189 ;  /* 0x000000bd8cbd7220 */ /* 0x000fc40000410000 */
[----:B------:R-:W-:Y:S02]  /*5b90*/  FADD.FTZ R111, R132, R111 ;  /* 0x0000006f846f7221 */ /* 0x000fe40000010000 */
[----:B------:R-:W-:Y:S02]  /*5ba0*/  FFMA.FTZ R140, R53, R241, R12 ;  /* 0x000000f1358c7223 */ /* 0x000fe4000001000c */
[----:B------:R-:W-:Y:S02]  /*5bb0*/  FADD.FTZ R119, R142, R119 ;  /* 0x000000778e777221 */ /* 0x000fe40000010000 */
[C---:B------:R-:W-:Y:S02]  /*5bc0*/  FMUL.FTZ R12, R124.reuse, R247 ;  /* 0x000000f77c0c7220 */ /* 0x040fe40000410000 */
[----:B------:R-:W-:Y:S02]  /*5bd0*/  FMUL.FTZ R142, R124, R168 ;  /* 0x000000a87c8e7220 */ /* 0x000fe40000410000 */
[----:B0-----:R-:W-:-:S02]  /*5be0*/  @!P2 FADD.FTZ R138, R138, R191 ;  /* 0x000000bf8a8aa221 */ /* 0x001fc40000010000 */
[----:B-1----:R-:W-:Y:S02]  /*5bf0*/  @!P3 FADD.FTZ R134, R134, R183 ;  /* 0x000000b78686b221 */ /* 0x002fe40000010000 */
[----:B------:R-:W-:Y:S02]  /*5c00*/  FMUL.FTZ R12, R12, R225 ;  /* 0x000000e10c0c7220 */ /* 0x000fe40000410000 */
[----:B------:R-:W-:Y:S01]  /*5c10*/  FMUL.FTZ R13, R124, R215 ;  /* 0x000000d77c0d7220 */ /* 0x000fe20000410000 */
[----:B------:R-:W0:Y:S01]  /*5c20*/  SHFL.DOWN PT, R183, R134, 0x8, 0x1f ;  /* 0x09001f0086b77f89 */ /* 0x000e2200000e0000 */
[----:B------:R-:W-:Y:S02]  /*5c30*/  FMUL.FTZ R142, R142, R217 ;  /* 0x000000d98e8e7220 */ /* 0x000fe40000410000 */
[----:B------:R-:W-:Y:S02]  /*5c40*/  FADD.FTZ R153, R130, R153 ;  /* 0x0000009982997221 */ /* 0x000fe40000010000 */
[----:B------:R-:W-:Y:S01]  /*5c50*/  FMUL.FTZ R164, R13, R164 ;  /* 0x000000a40da47220 */ /* 0x000fe20000410000 */
[----:B------:R-:W-:Y:S01]  /*5c60*/  MOV R13, R138 ;  /* 0x0000008a000d7202 */ /* 0x000fe20000000f00 */
[----:B------:R-:W-:-:S02]  /*5c70*/  FFMA.FTZ R130, R51, R247, R12 ;  /* 0x000000f733827223 */ /* 0x000fc4000001000c */
[----:B------:R-:W-:Y:S02]  /*5c80*/  FFMA.FTZ R142, R59, R168, R142 ;  /* 0x000000a83b8e7223 */ /* 0x000fe4000001008e */
[----:B------:R-:W-:Y:S02]  /*5c90*/  FFMA.FTZ R160, R57, R229, R160 ;  /* 0x000000e539a07223 */ /* 0x000fe400000100a0 */
[----:B------:R-:W-:Y:S02]  /*5ca0*/  FADD.FTZ R125, R142, R125 ;  /* 0x0000007d8e7d7221 */ /* 0x000fe40000010000 */
[----:B------:R-:W-:Y:S02]  /*5cb0*/  FFMA.FTZ R142, R60, R221, R189 ;  /* 0x000000dd3c8e7223 */ /* 0x000fe400000100bd */
[----:B------:R-:W-:Y:S02]  /*5cc0*/  FFMA.FTZ R144, R61, R219, R144 ;  /* 0x000000db3d907223 */ /* 0x000fe40000010090 */
[----:B------:R-:W-:-:S02]  /*5cd0*/  FFMA.FTZ R164, R50, R215, R164 ;  /* 0x000000d732a47223 */ /* 0x000fc400000100a4 */
[----:B------:R-:W-:Y:S02]  /*5ce0*/  FADD.FTZ R131, R158, R131 ;  /* 0x000000839e837221 */ /* 0x000fe40000010000 */
[----:B------:R-:W-:Y:S02]  /*5cf0*/  FADD.FTZ R135, R154, R135 ;  /* 0x000000879a877221 */ /* 0x000fe40000010000 */
[----:B0-----:R-:W-:Y:S01]  /*5d00*/  @!P0 FADD.FTZ R134, R134, R183 ;  /* 0x000000b786868221 */ /* 0x001fe20000010000 */
[----:B------:R-:W-:Y:S01]  /*5d10*/  ISETP.NE.AND P0, PT, R19, RZ, PT ;  /* 0x000000ff1300720c */ /* 0x000fe20003f05270 */
[----:B------:R-:W-:Y:S02]  /*5d20*/  FMUL.FTZ R183, R124, R211 ;  /* 0x000000d37cb77220 */ /* 0x000fe40000410000 */
[----:B------:R-:W-:Y:S01]  /*5d30*/  FADD.FTZ R139, R166, R139 ;  /* 0x0000008ba68b7221 */ /* 0x000fe20000010000 */
[----:B------:R-:W0:Y:S01]  /*5d40*/  SHFL.DOWN PT, R187, R134, 0x10, 0x1f ;  /* 0x0a001f0086bb7f89 */ /* 0x000e2200000e0000 */
[----:B------:R-:W-:-:S02]  /*5d50*/  FMUL.FTZ R183, R183, R148 ;  /* 0x00000094b7b77220 */ /* 0x000fc40000410000 */
[----:B------:R-:W-:Y:S02]  /*5d60*/  FADD.FTZ R143, R152, R143 ;  /* 0x0000008f988f7221 */ /* 0x000fe40000010000 */
[----:B------:R-:W-:Y:S02]  /*5d70*/  FFMA.FTZ R132, R62, R211, R183 ;  /* 0x000000d33e847223 */ /* 0x000fe400000100b7 */
[----:B------:R-:W-:Y:S02]  /*5d80*/  FMUL.FTZ R183, R124, R207 ;  /* 0x000000cf7cb77220 */ /* 0x000fe40000410000 */
[----:B------:R-:W-:Y:S02]  /*5d90*/  FADD.FTZ R145, R146, R145 ;  /* 0x0000009192917221 */ /* 0x000fe40000010000 */
[----:B------:R-:W-:Y:S02]  /*5da0*/  FMUL.FTZ R162, R183, R162 ;  /* 0x000000a2b7a27220 */ /* 0x000fe40000410000 */
[----:B------:R-:W-:-:S02]  /*5db0*/  FMUL.FTZ R183, R124, R199 ;  /* 0x000000c77cb77220 */ /* 0x000fc40000410000 */
[----:B------:R-:W-:Y:S02]  /*5dc0*/  FMUL.FTZ R124, R124, R205 ;  /* 0x000000cd7c7c7220 */ /* 0x000fe40000410000 */
[----:B------:R-:W-:Y:S02]  /*5dd0*/  FMUL.FTZ R156, R183, R156 ;  /* 0x0000009cb79c7220 */ /* 0x000fe40000410000 */
[----:B------:R-:W-:Y:S02]  /*5de0*/  FMUL.FTZ R124, R124, R223 ;  /* 0x000000df7c7c7220 */ /* 0x000fe40000410000 */
[----:B------:R-:W-:Y:S02]  /*5df0*/  FFMA.FTZ R162, R49, R207, R162 ;  /* 0x000000cf31a27223 */ /* 0x000fe400000100a2 */
[----:B------:R-:W-:Y:S02]  /*5e00*/  FFMA.FTZ R156, R47, R199, R156 ;  /* 0x000000c72f9c7223 */ /* 0x000fe4000001009c */
[----:B0-----:R-:W-:-:S02]  /*5e10*/  @!P2 FADD.FTZ R134, R134, R187 ;  /* 0x000000bb8686a221 */ /* 0x001fc40000010000 */
[----:B------:R-:W-:Y:S02]  /*5e20*/  FFMA.FTZ R124, R48, R205, R124 ;  /* 0x000000cd307c7223 */ /* 0x000fe4000001007c */
[----:B------:R-:W-:Y:S01]  /*5e30*/  FADD.FTZ R121, R160, R121 ;  /* 0x00000079a0797221 */ /* 0x000fe20000010000 */
[----:B------:R-:W-:Y:S01]  /*5e40*/  MOV R12, R134 ;  /* 0x00000086000c7202 */ /* 0x000fe20000000f00 */
[----:B------:R-:W-:Y:S02]  /*5e50*/  FADD.FTZ R151, R185, R151 ;  /* 0x00000097b9977221 */ /* 0x000fe40000010000 */
[----:B------:R-:W-:Y:S02]  /*5e60*/  FADD.FTZ R113, R140, R113 ;  /* 0x000000718c717221 */ /* 0x000fe40000010000 */
[----:B------:R0:W-:Y:S01]  /*5e70*/  @!P0 STS.64 [0x858], R12 ;  /* 0x0008580cff008388 */ /* 0x0001e20000000a00 */
        /* <DEDUP_REMOVED lines=21> */
.L_x_4817:
[----:B0-----:R-:W-:Y:S05]  /*5fd0*/  BSYNC B0 ;  /* 0x0000000000007941 */ /* 0x001fea0003800000 */
.L_x_4816:
[----:B------:R-:W-:Y:S01]  /*5fe0*/  UIADD3 UR7, UR7, 0x1, URZ ;  /* 0x0000000107077890 */ /* 0x000fe2000fffe03f */
[----:B------:R-:W-:Y:S01]  /*5ff0*/  MOV R12, c[0x0][0x1c0] ;  /* 0x00007000000c7a02 */ /* 0x000fe20000000f00 */
[----:B------:R-:W-:Y:S01]  /*6000*/  ULDC UR16, c[0x0][0x16c] ;  /* 0x00005b0000107ab9 */ /* 0x000fe20000000800 */
[----:B------:R-:W-:Y:S01]  /*6010*/  MOV R13, c[0x0][0x1c4] ;  /* 0x00007100000d7a02 */ /* 0x000fe20000000f00 */
[----:B------:R-:W-:Y:S01]  /*6020*/  UISETP.GE.AND UP0, UPT, UR7, UR16, UPT ;  /* 0x000000100700728c */ /* 0x000fe2000bf06270 */
[----:B------:R-:W-:Y:S01]  /*6030*/  LEA R95, P0, R12, R95, 0x2 ;  /* 0x0000005f0c5f7211 */ /* 0x000fe200078010ff */
[----:B------:R-:W-:Y:S01]  /*6040*/  UIADD3 UR6, UR6, 0x8, URZ ;  /* 0x0000000806067890 */ /* 0x000fe2000fffe03f */
[----:B------:R-:W-:-:S02]  /*6050*/  MOV R124, c[0x0][0x188] ;  /* 0x00006200007c7a02 */ /* 0x000fc40000000f00 */
[----:B------:R-:W-:Y:S02]  /*6060*/  LEA.HI.X R14, R12, R14, R13, 0x2, P0 ;  /* 0x0000000e0c0e7211 */ /* 0x000fe400000f140d */
[----:B------:R-:W-:Y:S02]  /*6070*/  PLOP3.LUT P4, PT, PT, PT, UP0, 0x80, 0x0 ;  /* 0x000000000000781c */ /* 0x000fe40003f8f008 */
[----:B------:R-:W-:Y:S02]  /*6080*/  MOV R12, c[0x0][0x1a0] ;  /* 0x00006800000c7a02 */ /* 0x000fe40000000f00 */
[----:B------:R-:W-:Y:S02]  /*6090*/  IADD3 R99, P3, R99, 0x8, RZ ;  /* 0x0000000863637810 */ /* 0x000fe40007f7e0ff */
[----:B------:R-:W-:Y:S02]  /*60a0*/  MOV R13, c[0x0][0x1a4] ;  /* 0x00006900000d7a02 */ /* 0x000fe40000000f00 */
[----:B------:R-:W-:-:S02]  /*60b0*/  MOV R126, c[0x0][0x18c] ;  /* 0x00006300007e7a02 */ /* 0x000fc40000000f00 */
[----:B------:R-:W-:Y:S02]  /*60c0*/  LEA R97, P0, R12, R97, 0x2 ;  /* 0x000000610c617211 */ /* 0x000fe400078010ff */
[----:B------:R-:W-:Y:S02]  /*60d0*/  LEA R100, P2, R124, R100, 0x2 ;  /* 0x000000647c647211 */ /* 0x000fe400078410ff */
[----:B------:R-:W-:Y:S02]  /*60e0*/  LEA.HI.X R98, R12, R98, R13, 0x2, P0 ;  /* 0x000000620c627211 */ /* 0x000fe400000f140d */
[----:B------:R-:W-:Y:S02]  /*60f0*/  LEA.HI.X R15, R124, R15, R126, 0x2, P2 ;  /* 0x0000000f7c0f7211 */ /* 0x000fe400010f147e */
[----:B------:R-:W-:Y:S02]  /*6100*/  IADD3 R120, R120, 0x4, RZ ;  /* 0x0000000478787810 */ /* 0x000fe40007ffe0ff */
[----:B------:R-:W-:-:S02]  /*6110*/  IADD3 R122, R122, 0x1, RZ ;  /* 0x000000017a7a7810 */ /* 0x000fc40007ffe0ff */
[----:B------:R-:W-:Y:S01]  /*6120*/  IADD3.X R102, RZ, R102, RZ, P3, !PT ;  /* 0x00000066ff667210 */ /* 0x000fe20001ffe4ff */
[----:B------:R-:W-:Y:S01]  /*6130*/  @P4 CALL.REL.NOINC `(.L_x_4813) ;  /* 0x0000001000004944 */ /* 0x000fe20003c00000 */
[----:B------:R-:W-:Y:S05]  /*6140*/  BRA `(.L_x_4818) ;  /* 0xffffe14000007947 */ /* 0x000fea000383ffff */
.L_x_4813:
[----:B------:R-:W-:Y:S01]  /*6150*/  BAR.SYNC.DEFER_BLOCKING 0x0 ;  /* 0x0000000000007b1d */ /* 0x000fe20000010000 */
[----:B------:R-:W-:Y:S01]  /*6160*/  IADD3 R48, -R2, c[0x0][0x168], RZ ;  /* 0x00005a0002307a10 */ /* 0x000fe20007ffe1ff */
[----:B------:R-:W-:Y:S01]  /*6170*/  IMAD R12, R24, c[0x0][0x2d8], RZ ;  /* 0x0000b600180c7a24 */ /* 0x000fe200078e02ff */
[C---:B------:R-:W-:Y:S01]  /*6180*/  LEA R15, P4, R20.reuse, c[0x0][0x330], 0x2 ;  /* 0x0000cc00140f7a11 */ /* 0x040fe200078810ff */
[C---:B------:R-:W-:Y:S01]  /*6190*/  IMAD.WIDE.U32 R2, R25.reuse, c[0x0][0x2d8], RZ ;  /* 0x0000b60019027a25 */ /* 0x040fe200078e00ff */
[C---:B------:R-:W-:Y:S01]  /*61a0*/  LOP3.LUT R50, R20.reuse, 0x20, RZ, 0xfc, !PT ;  /* 0x0000002014327812 */ /* 0x040fe200078efcff */
[----:B------:R-:W-:Y:S01]  /*61b0*/  BSSY B0, `(.L_x_4819) ;  /* 0x000003f000007945 */ /* 0x000fe20003800000 */
[----:B------:R-:W-:Y:S01]  /*61c0*/  LOP3.LUT R52, R20, 0x40, RZ, 0xfc, !PT ;  /* 0x0000004014347812 */ /* 0x000fe200078efcff */
        /* <DEDUP_REMOVED lines=61> */
.L_x_4820:
[----:B------:R-:W-:Y:S05]  /*65a0*/  BSYNC B0 ;  /* 0x0000000000007941 */ /* 0x000fea0003800000 */
.L_x_4819:
[C---:B------:R-:W-:Y:S01]  /*65b0*/  LOP3.LUT R54, R20.reuse, 0x60, RZ, 0xfc, !PT ;  /* 0x0000006014367812 */ /* 0x040fe200078efcff */
[----:B------:R-:W-:Y:S01]  /*65c0*/  @!P3 STG.E [R14.64+-0x780], R49 ;  /* 0xfff880310e00b986 */ /* 0x000fe2000c101908 */
[----:B------:R-:W-:Y:S01]  /*65d0*/  LOP3.LUT R56, R20, 0x80, RZ, 0xfc, !PT ;  /* 0x0000008014387812 */ /* 0x000fe200078efcff */
[----:B------:R-:W-:Y:S01]  /*65e0*/  FADD.FTZ R22, R101, R22 ;  /* 0x0000001665167221 */ /* 0x000fe20000010000 */
[-C--:B------:R-:W-:Y:S01]  /*65f0*/  ISETP.GE.AND P4, PT, R54, R81.reuse, PT ;  /* 0x000000513600720c */ /* 0x080fe20003f86270 */
[----:B------:R-:W-:Y:S01]  /*6600*/  @!P0 STG.E [R14.64+-0x700], R51 ;  /* 0xfff900330e008986 */ /* 0x000fe2000c101908 */
[----:B------:R-:W-:Y:S01]  /*6610*/  LOP3.LUT R58, R20, 0xa0, RZ, 0xfc, !PT ;  /* 0x000000a0143a7812 */ /* 0x000fe200078efcff */
[----:B------:R-:W-:Y:S01]  /*6620*/  FADD.FTZ R22, R22, R103 ;  /* 0x0000006716167221 */ /* 0x000fe20000010000 */
[----:B------:R-:W-:Y:S01]  /*6630*/  LOP3.LUT R60, R20, 0xc0, RZ, 0xfc, !PT ;  /* 0x000000c0143c7812 */ /* 0x000fe200078efcff */
[----:B0-----:R-:W-:Y:S01]  /*6640*/  IMAD R12, R24, c[0x0][0x2f8], RZ ;  /* 0x0000be00180c7a24 */ /* 0x001fe200078e02ff */
[----:B------:R-:W-:Y:S01]  /*6650*/  LOP3.LUT R62, R20, 0xe0, RZ, 0xfc, !PT ;  /* 0x000000e0143e7812 */ /* 0x000fe200078efcff */
[----:B------:R-:W-:Y:S01]  /*6660*/  FADD.FTZ R22, R22, R105 ;  /* 0x0000006916167221 */ /* 0x000fe20000010000 */
[C---:B------:R-:W-:Y:S01]  /*6670*/  LOP3.LUT R64, R20.reuse, 0x100, RZ, 0xfc, !PT ;  /* 0x0000010014407812 */ /* 0x040fe200078efcff */
[C---:B------:R-:W-:Y:S01]  /*6680*/  IMAD.WIDE.U32 R2, R25.reuse, c[0x0][0x2f8], RZ ;  /* 0x0000be0019027a25 */ /* 0x040fe200078e00ff */
[----:B------:R-:W-:Y:S01]  /*6690*/  LOP3.LUT R66, R20, 0x120, RZ, 0xfc, !PT ;  /* 0x0000012014427812 */ /* 0x000fe200078efcff */
[----:B------:R-:W-:Y:S01]  /*66a0*/  BSSY B0, `(.L_x_4821) ;  /* 0x000005f000007945 */ /* 0x000fe20003800000 */
[-C--:B------:R-:W-:Y:S01]  /*66b0*/  ISETP.GE.AND P5, PT, R56, R81.reuse, PT ;  /* 0x000000513800720c */ /* 0x080fe20003fa6270 */
[----:B------:R-:W-:Y:S01]  /*66c0*/  @!P4 STG.E [R14.64+-0x680], R53 ;  /* 0xfff980350e00c986 */ /* 0x000fe2000c101908 */
[-C--:B------:R-:W-:Y:S01]  /*66d0*/  ISETP.GE.AND P6, PT, R58, R81.reuse, PT ;  /* 0x000000513a00720c */ /* 0x080fe20003fc6270 */
[----:B------:R-:W-:Y:S01]  /*66e0*/  FADD.FTZ R22, R22, R107 ;  /* 0x0000006b16167221 */ /* 0x000fe20000010000 */
[-C--:B------:R-:W-:Y:S01]  /*66f0*/  ISETP.GE.AND P0, PT, R60, R81.reuse, PT ;  /* 0x000000513c00720c */ /* 0x080fe20003f06270 */
[----:B------:R-:W-:Y:S01]  /*6700*/  IMAD R13, R25, c[0x0][0x2fc], R12 ;  /* 0x0000bf00190d7a24 */ /* 0x000fe200078e020c */
[-C--:B------:R-:W-:Y:S01]  /*6710*/  ISETP.GE.AND P2, PT, R62, R81.reuse, PT ;  /* 0x000000513e00720c */ /* 0x080fe20003f46270 */
[----:B------:R-:W-:Y:S01]  /*6720*/  FADD.FTZ R22, R22, R109 ;  /* 0x0000006d16167221 */ /* 0x000fe20000010000 */
[----:B------:R-:W-:-:S02]  /*6730*/  ISETP.GE.AND P3, PT, R64, R81, PT ;  /* 0x000000514000720c */ /* 0x000fc40003f66270 */
[-C--:B------:R-:W-:Y:S01]  /*6740*/  ISETP.GE.AND P4, PT, R66, R81.reuse, PT ;  /* 0x000000514200720c */ /* 0x080fe20003f86270 */
[----:B------:R-:W-:Y:S01]  /*6750*/  FADD.FTZ R22, R22, R111 ;  /* 0x0000006f16167221 */ /* 0x000fe20000010000 */
[C---:B------:R-:W-:Y:S01]  /*6760*/  LOP3.LUT R68, R20.reuse, 0x140, RZ, 0xfc, !PT ;  /* 0x0000014014447812 */ /* 0x040fe200078efcff */
[----:B------:R-:W-:Y:S01]  /*6770*/  @!P5 STG.E [R14.64+-0x600], R55 ;  /* 0xfffa00370e00d986 */ /* 0x000fe2000c101908 */
[----:B------:R-:W-:Y:S01]  /*6780*/  LOP3.LUT R70, R20, 0x160, RZ, 0xfc, !PT ;  /* 0x0000016014467812 */ /* 0x000fe200078efcff */
        /* <DEDUP_REMOVED lines=9> */
[-C--:B------:R-:W-:Y:S01]  /*6820*/  ISETP.GE.AND P0, PT, R72, R81.reuse, PT ;  /* 0x000000514800720c */ /* 0x080fe20003f06270 */
[----:B------:R-:W-:Y:S01]  /*6830*/  @!P2 STG.E [R14.64+-0x480], R61 ;  /* 0xfffb803d0e00a986 */ /* 0x000fe2000c101908 */
[-C--:B------:R-:W-:Y:S01]  /*6840*/  ISETP.GE.AND P2, PT, R70, R81.reuse, PT ;  /* 0x000000514600720c */ /* 0x080fe20003f46270 */
[----:B------:R-:W-:Y:S01]  /*6850*/  FADD.FTZ R22, R22, R119 ;  /* 0x0000007716167221 */ /* 0x000fe20000010000 */
[-C--:B------:R-:W-:Y:S01]  /*6860*/  ISETP.GE.AND P5, PT, R76, R81.reuse, PT ;  /* 0x000000514c00720c */ /* 0x080fe20003fa6270 */
[----:B------:R0:W-:Y:S01]  /*6870*/  @!P3 STG.E [R14.64+-0x400], R63 ;  /* 0xfffc003f0e00b986 */ /* 0x0001e2000c101908 */
[-C--:B------:R-:W-:Y:S01]  /*6880*/  ISETP.GE.AND P3, PT, R68, R81.reuse, PT ;  /* 0x000000514400720c */ /* 0x080fe20003f66270 */
[----:B------:R-:W-:Y:S01]  /*6890*/  FADD.FTZ R22, R22, R121 ;  /* 0x0000007916167221 */ /* 0x000fe20000010000 */
[-C--:B------:R-:W-:Y:S01]  /*68a0*/  ISETP.GE.AND P6, PT, R80, R81.reuse, PT ;  /* 0x000000515000720c */ /* 0x080fe20003fc6270 */
[----:B------:R-:W-:Y:S01]  /*68b0*/  @!P4 STG.E [R14.64+-0x380], R65 ;  /* 0xfffc80410e00c986 */ /* 0x000fe2000c101908 */
[----:B------:R-:W-:Y:S01]  /*68c0*/  ISETP.GE.AND P4, PT, R74, R81, PT ;  /* 0x000000514a00720c */ /* 0x000fe20003f86270 */
[----:B------:R-:W-:-:S02]  /*68d0*/  FADD.FTZ R22, R22, R123 ;  /* 0x0000007b16167221 */ /* 0x000fc40000010000 */
[----:B------:R-:W-:Y:S02]  /*68e0*/  @!P0 STG.E [R14.64+-0x200], R71 ;  /* 0xfffe00470e008986 */ /* 0x000fe4000c101908 */
[----:B------:R-:W-:Y:S02]  /*68f0*/  FADD.FTZ R22, R22, R125 ;  /* 0x0000007d16167221 */ /* 0x000fe40000010000 */
[----:B------:R-:W-:Y:S01]  /*6900*/  @!P2 STG.E [R14.64+-0x280], R69 ;  /* 0xfffd80450e00a986 */ /* 0x000fe2000c101908 */
[----:B0-----:R-:W-:Y:S01]  /*6910*/  IADD3 R63, R3, R13, RZ ;  /* 0x0000000d033f7210 */ /* 0x001fe20007ffe0ff */
[----:B------:R-:W-:Y:S02]  /*6920*/  FADD.FTZ R22, R22, R127 ;  /* 0x0000007f16167221 */ /* 0x000fe40000010000 */
[----:B------:R-:W-:Y:S02]  /*6930*/  @!P3 STG.E [R14.64+-0x300], R67 ;  /* 0xfffd00430e00b986 */ /* 0x000fe4000c101908 */
[----:B------:R-:W-:-:S02]  /*6940*/  FADD.FTZ R22, R22, R129 ;  /* 0x0000008116167221 */ /* 0x000fc40000010000 */
[----:B------:R-:W-:Y:S02]  /*6950*/  @!P4 STG.E [R14.64+-0x180], R73 ;  /* 0xfffe80490e00c986 */ /* 0x000fe4000c101908 */
[----:B------:R-:W-:Y:S02]  /*6960*/  FADD.FTZ R22, R22, R181 ;  /* 0x000000b516167221 */ /* 0x000fe40000010000 */
        /* <DEDUP_REMOVED lines=50> */
.L_x_4822:
[----:B------:R-:W-:Y:S05]  /*6c90*/  BSYNC B0 ;  /* 0x0000000000007941 */ /* 0x000fea0003800000 */
.L_x_4821:
[----:B------:R-:W-:Y:S01]  /*6ca0*/  MOV R3, R63 ;  /* 0x0000003f00037202 */ /* 0x000fe20000000f00 */
[----:B------:R-:W-:Y:S01]  /*6cb0*/  IMAD R10, R26, c[0x0][0x300], RZ ;  /* 0x0000c0001a0a7a24 */ /* 0x000fe200078e02ff */
[----:B------:R-:W-:Y:S01]  /*6cc0*/  IADD3 R45, P0, R45, -0x780, RZ ;  /* 0xfffff8802d2d7810 */ /* 0x000fe20007f1e0ff */
[----:B------:R-:W-:Y:S01]  /*6cd0*/  UIADD3 UR14, UP0, UR14, -0x800, URZ ;  /* 0xfffff8000e0e7890 */ /* 0x000fe2000ff1e03f */
[-C--:B------:R-:W-:Y:S01]  /*6ce0*/  ISETP.GE.AND P3, PT, R50, R61.reuse, PT ;  /* 0x0000003d3200720c */ /* 0x080fe20003f66270 */
[C---:B------:R-:W-:Y:S01]  /*6cf0*/  IMAD.WIDE.U32 R2, R27.reuse, c[0x0][0x300], R2 ;  /* 0x0000c0001b027a25 */ /* 0x040fe200078e0002 */
[----:B------:R-:W-:Y:S01]  /*6d00*/  IADD3.X R44, R44, -0x1, RZ, P0, !PT ;  /* 0xffffffff2c2c7810 */ /* 0x000fe200007fe4ff */
[----:B------:R-:W-:Y:S01]  /*6d10*/  UIADD3 UR12, UP1, UR12, -0x800, URZ ;  /* 0xfffff8000c0c7890 */ /* 0x000fe2000ff3e03f */
[----:B------:R-:W-:Y:S01]  /*6d20*/  ISETP.GE.AND P4, PT, R52, R61, PT ;  /* 0x0000003d3400720c */ /* 0x000fe20003f86270 */
[----:B------:R-:W-:Y:S01]  /*6d30*/  IMAD R10, R27, c[0x0][0x304], R10 ;  /* 0x0000c1001b0a7a24 */ /* 0x000fe200078e020a */
        /* <DEDUP_REMOVED lines=39> */
[----:B------:R-:W-:-:S13]  /*6fb0*/  ISETP.GT.AND P0, PT, R0, 0x1, PT ;  /* 0x000000010000780c */ /* 0x000fda0003f04270 */
[----:B-1----:R-:W-:Y:S01]  /*6fc0*/  @!P0 CALL.REL.NOINC `(.L_x_4807) ;  /* 0x0000001000008944 */ /* 0x002fe20003c00000 */
[----:B------:R-:W-:Y:S05]  /*6fd0*/  BRA `(.L_x_4823) ;  /* 0xffff95e000007947 */ /* 0x000fea000383ffff */
.L_x_4807:
[----:B0-----:R-:W-:Y:S02]  /*6fe0*/  ISETP.NE.U32.AND P0, PT, RZ, c[0x0][0x328], PT ;  /* 0x0000ca00ff007a0c */ /* 0x001fe40003f05070 */
[----:B------:R-:W-:Y:S02]  /*6ff0*/  ISETP.NE.U32.AND P2, PT, RZ, c[0x0][0x348], PT ;  /* 0x0000d200ff007a0c */ /* 0x000fe40003f45070 */
[----:B------:R-:W-:Y:S02]  /*7000*/  ISETP.NE.AND.EX P1, PT, RZ, c[0x0][0x32c], PT, P0 ;  /* 0x0000cb00ff007a0c */ /* 0x000fe40003f25300 */
[----:B------:R-:W-:-:S11]  /*7010*/  ISETP.NE.AND.EX P0, PT, RZ, c[0x0][0x34c], PT, P2 ;  /* 0x0000d300ff007a0c */ /* 0x000fd60003f05320 */
[----:B------:R-:W-:Y:S05]  /*7020*/  @!P1 BRA `(.L_x_4824) ;  /* 0x0000014000009947 */ /* 0x000fea0003800000 */
[----:B------:R-:W0:Y:S01]  /*7030*/  SHFL.DOWN P1, R0, R23, 0x1, 0x1f ;  /* 0x08201f0017007f89 */ /* 0x000e220000020000 */
[----:B------:R-:W-:Y:S03]  /*7040*/  BSSY B0, `(.L_x_4824) ;  /* 0x0000012000007945 */ /* 0x000fe60003800000 */
[----:B------:R-:W2:Y:S01]  /*7050*/  S2R R10, SR_LANEID ;  /* 0x00000000000a7919 */ /* 0x000ea20000000000 */
[----:B0-----:R-:W-:Y:S01]  /*7060*/  @P1 FADD R0, R0, R23 ;  /* 0x0000001700001221 */ /* 0x001fe20000000000 */
[----:B--2---:R-:W-:-:S04]  /*7070*/  ISETP.NE.AND P2, PT, R10, RZ, PT ;  /* 0x000000ff0a00720c */ /* 0x004fc80003f45270 */
[----:B------:R-:W0:Y:S04]  /*7080*/  SHFL.DOWN P1, R3, R0, 0x2, 0x1f ;  /* 0x08401f0000037f89 */ /* 0x000e280000020000 */
[----:B------:R-:W2:Y:S01]  /*7090*/  S2R R10, SR_TID.X ;  /* 0x00000000000a7919 */ /* 0x000ea20000002100 */
        /* <DEDUP_REMOVED lines=11> */
[----:B0-----:R0:W-:Y:S02]  /*7150*/  RED.E.ADD.F32.FTZ.RN.STRONG.GPU [R6.64], R8 ;  /* 0x000000080600798e */ /* 0x0011e4000c10e788 */
.L_x_4825:
[----:B0-----:R-:W-:Y:S05]  /*7160*/  BSYNC B0 ;  /* 0x0000000000007941 */ /* 0x001fea0003800000 */
.L_x_4824:
[----:B------:R-:W-:Y:S01]  /*7170*/  BSSY B0, `(.L_x_4826) ;  /* 0x0000018000007945 */ /* 0x000fe20003800000 */
[----:B------:R-:W-:Y:S05]  /*7180*/  @!P0 BRA `(.L_x_4827) ;  /* 0x0000015000008947 */ /* 0x000fea0003800000 */
[----:B------:R-:W-:Y:S06]  /*7190*/  BAR.SYNC.DEFER_BLOCKING 0x0 ;  /* 0x0000000000007b1d */ /* 0x000fec0000010000 */
[----:B------:R-:W0:Y:S04]  /*71a0*/  SHFL.DOWN P0, R3, R22, 0x1, 0x1f ;  /* 0x08201f0016037f89 */ /* 0x000e280000000000 */
[----:B------:R-:W2:Y:S04]  /*71b0*/  S2R R6, SR_LANEID ;  /* 0x0000000000067919 */ /* 0x000ea80000000000 */
[----:B------:R-:W4:Y:S01]  /*71c0*/  S2R R21, SR_TID.X ;  /* 0x0000000000157919 */ /* 0x000f220000002100 */
[----:B0-----:R-:W-:Y:S01]  /*71d0*/  @P0 FADD R3, R3, R22 ;  /* 0x0000001603030221 */ /* 0x001fe20000000000 */
[----:B--2---:R-:W-:-:S04]  /*71e0*/  ISETP.NE.AND P1, PT, R6, RZ, PT ;  /* 0x000000ff0600720c */ /* 0x004fc80003f25270 */
        /* <DEDUP_REMOVED lines=8> */
[----:B----4-:R-:W-:-:S04]  /*7270*/  ISETP.NE.AND P0, PT, R21, RZ, PT ;  /* 0x000000ff1500720c */ /* 0x010fc80003f05270 */
[----:B------:R0:W-:Y:S04]  /*7280*/  @!P1 STS [0x854], R9 ;  /* 0x00085409ff009388 */ /* 0x0001e80000000800 */
[----:B------:R-:W-:Y:S06]  /*7290*/  BAR.SYNC.DEFER_BLOCKING 0x0 ;  /* 0x0000000000007b1d */ /* 0x000fec0000010000 */
[----:B------:R-:W-:Y:S05]  /*72a0*/  @P0 BRA `(.L_x_4828) ;  /* 0x0000004000000947 */ /* 0x000fea0003800000 */
[----:B0-----:R0:W-:Y:S01]  /*72b0*/  RED.E.ADD.F32.FTZ.RN.STRONG.GPU [R4.64], R9 ;  /* 0x000000090400798e */ /* 0x0011e2000c10e788 */
[----:B------:R-:W-:Y:S01]  /*72c0*/  HFMA2.MMA R21, -RZ, RZ, 0, 0 ;  /* 0x00000000ff157435 */ /* 0x000fe200000001ff */
[----:B------:R-:W-:Y:S05]  /*72d0*/  BRA `(.L_x_4828) ;  /* 0x0000001000007947 */ /* 0x000fea0003800000 */
.L_x_4827:
[----:B------:R-:W0:Y:S02]  /*72e0*/  S2R R21, SR_TID.X ;  /* 0x0000000000157919 */ /* 0x000e240000002100 */
.L_x_4828:
[----:B0-----:R-:W-:Y:S05]  /*72f0*/  BSYNC B0 ;  /* 0x0000000000007941 */ /* 0x001fea0003800000 */
.L_x_4826:
[----:B------:R-:W-:-:S13]  /*7300*/  ISETP.GE.AND P0, PT, R21, c[0x0][0x16c], PT ;  /* 0x00005b0015007a0c */ /* 0x000fda0003f06270 */
        /* <DEDUP_REMOVED lines=8> */
[----:B------:R-:W-:-:S04]  /*7390*/  IMAD.WIDE.U32 R16, R27, c[0x0][0x198], RZ ;  /* 0x000066001b107a25 */ /* 0x000fc800078e00ff */
[----:B------:R-:W-:-:S04]  /*73a0*/  IMAD.WIDE.U32 R4, R27, c[0x0][0x288], RZ ;  /* 0x0000a2001b047a25 */ /* 0x000fc800078e00ff */
[----:B------:R-:W-:Y:S01]  /*73b0*/  IMAD.WIDE.U32 R18, R27, c[0x0][0x1b8], RZ ;  /* 0x00006e001b127a25 */ /* 0x000fe200078e00ff */
[----:B------:R-:W-:-:S03]  /*73c0*/  IADD3 R29, R5, R29, RZ ;  /* 0x0000001d051d7210 */ /* 0x000fc60007ffe0ff */
[C---:B------:R-:W-:Y:S02]  /*73d0*/  IMAD R31, R27.reuse, c[0x0][0x2cc], R0 ;  /* 0x0000b3001b1f7a24 */ /* 0x040fe400078e0200 */
[C---:B------:R-:W-:Y:S02]  /*73e0*/  IMAD R11, R27.reuse, c[0x0][0x19c], R8 ;  /* 0x000067001b0b7a24 */ /* 0x040fe400078e0208 */
[----:B------:R-:W-:Y:S01]  /*73f0*/  IMAD R13, R27, c[0x0][0x1bc], R10 ;  /* 0x00006f001b0d7a24 */ /* 0x000fe200078e020a */
[----:B------:R-:W-:Y:S01]  /*7400*/  IADD3 R31, R3, R31, RZ ;  /* 0x0000001f031f7210 */ /* 0x000fe20007ffe0ff */
[----:B------:R-:W-:Y:S01]  /*7410*/  IMAD R9, R27, c[0x0][0x2ac], R26 ;  /* 0x0000ab001b097a24 */ /* 0x000fe200078e021a */
[----:B------:R-:W-:Y:S01]  /*7420*/  IADD3 R37, R17, R11, RZ ;  /* 0x0000000b11257210 */ /* 0x000fe20007ffe0ff */
[----:B------:R-:W-:Y:S01]  /*7430*/  IMAD.WIDE.U32 R6, R27, c[0x0][0x2a8], RZ ;  /* 0x0000aa001b067a25 */ /* 0x000fe200078e00ff */
[----:B------:R-:W-:-:S04]  /*7440*/  IADD3 R39, R19, R13, RZ ;  /* 0x0000000d13277210 */ /* 0x000fc80007ffe0ff */
[----:B------:R-:W-:Y:S02]  /*7450*/  IADD3 R27, R7, R9, RZ ;  /* 0x00000009071b7210 */ /* 0x000fe40007ffe0ff */
.L_x_4829:
[----:B0-----:R-:W0:Y:S01]  /*7460*/  LDS R23, [R21.X4+0x1b08] ;  /* 0x001b080015177984 */ /* 0x001e220000004800 */
[----:B------:R-:W-:Y:S01]  /*7470*/  SHF.R.S32.HI R20, RZ, 0x1f, R21 ;  /* 0x0000001fff147819 */ /* 0x000fe20000011415 */
[----:B------:R-:W-:Y:S01]  /*7480*/  YIELD ;  /* 0x0000000000007946 */ /* 0x000fe20003800000 */
[----:B------:R-:W-:Y:S01]  /*7490*/  MOV R10, R18 ;  /* 0x00000012000a7202 */ /* 0x000fe20000000f00 */
[----:B------:R-:W2:Y:S01]  /*74a0*/  LDS R25, [R21.X4+0x1f08] ;  /* 0x001f080015197984 */ /* 0x000ea20000004800 */
        /* <DEDUP_REMOVED lines=16> */
[----:B------:R4:W2:Y:S01]  /*75b0*/  LDG.E R0, [R14.64] ;  /* 0x000000080e007981 */ /* 0x0008a2000c1e1900 */
        /* <DEDUP_REMOVED lines=12> */
[----:B----4-:R-:W-:Y:S02]  /*7680*/  LEA R14, P1, R12, c[0x0][0x228], 0x2 ;  /* 0x00008a000c0e7a11 */ /* 0x010fe400078210ff */
[----:B------:R-:W-:Y:S02]  /*7690*/  IADD3 R9, R13, R35, RZ ;  /* 0x000000230d097210 */ /* 0x000fe40007ffe0ff */
[----:B------:R-:W-:-:S02]  /*76a0*/  LEA.HI.X R11, R8, c[0x0][0x31c], R11, 0x2, P0 ;  /* 0x0000c700080b7a11 */ /* 0x000fc400000f140b */
[----:B------:R-:W-:Y:S01]  /*76b0*/  LEA.HI.X R15, R12, c[0x0][0x22c], R9, 0x2, P1 ;  /* 0x00008b000c0f7a11 */ /* 0x000fe200008f1409 */
[----:B--2---:R-:W-:-:S05]  /*76c0*/  FMUL.FTZ R23, R0, R25 ;  /* 0x0000001900177220 */ /* 0x004fca0000410000 */
        /* <DEDUP_REMOVED lines=16> */
.L_x_4830:
        /* <DEDUP_REMOVED lines=11> */
.L_x_9073:


//--------------------- .text._Z25selective_scan_bwd_kernelI32Selective_Scan_bwd_kernel_traitsILi32ELi16ELb0ELb0ELb0ELb1ELb0EffEEv12SSMParamsBwd --------------------------
	.section	.text._Z25selective_scan_bwd_kernelI32Selective_Scan_bwd_kernel_traitsILi32ELi16ELb0ELb0ELb0ELb1ELb0EffEEv12SSMParamsBwd,"ax",@progbits
	.sectioninfo	@"SHI_REGISTERS=218"
	.align	128
        .global         _Z25selective_scan_bwd_kernelI32Selective_Scan_bwd_kernel_traitsILi32ELi16ELb0ELb0ELb0ELb1ELb0EffEEv12SSMParamsBwd
        .type           _Z25selective_scan_bwd_kernelI32Selective_Scan_bwd_kernel_traitsILi32ELi16ELb0ELb0ELb0ELb1ELb0EffEEv12SSMParamsBwd,@function
        .size           _Z25selective_scan_bwd_kernelI32Selective_Scan_bwd_kernel_traitsILi32ELi16ELb0ELb0ELb0ELb1ELb0EffEEv12SSMParamsBwd,(.L_x_9074 - _Z25selective_scan_bwd_kernelI32Selective_Scan_bwd_kernel_traitsILi32ELi16ELb0ELb0ELb0ELb1ELb0EffEEv12SSMParamsBwd)
        .other          _Z25selective_scan_bwd_kernelI32Selective_Scan_bwd_kernel_traitsILi32ELi16ELb0ELb0ELb0ELb1ELb0EffEEv12SSMParamsBwd,@"STO_CUDA_ENTRY STV_DEFAULT"
_Z25selective_scan_bwd_kernelI32Selective_Scan_bwd_kernel_traitsILi32ELi16ELb0ELb0ELb0ELb1ELb0EffEEv12SSMParamsBwd:
.text._Z25selective_scan_bwd_kernelI32Selective_Scan_bwd_kernel_traitsILi32ELi16ELb0ELb0ELb0ELb1ELb0EffEEv12SSMParamsBwd:
        /* <DEDUP_REMOVED lines=12> */
[C-C-:B------:R-:W-:Y:S02]  /*00c0*/  @P0 LEA.HI.X R9, R61.reuse, c[0x0][0x23c], R60.reuse, 0x2, P2 ;  /* 0x00008f003d090a11 */ /* 0x140fe400010f143c */
[C---:B------:R-:W-:Y:S01]  /*00d0*/  @P1 LEA R10, P3, R61.reuse, c[0x0][0x250], 0x2 ;  /* 0x000094003d0a1a11 */ /* 0x040fe200078610ff */
[C---:B------:R-:W-:Y:S02]  /*00e0*/  IMAD R0, R56.reuse, c[0x0][0x1d0], RZ ;  /* 0x0000740038007a24 */ /* 0x040fe400078e02ff */
[----:B------:R-:W-:Y:S01]  /*00f0*/  IMAD R12, R56, c[0x0][0x1e0], RZ ;  /* 0x00007800380c7a24 */ /* 0x000fe200078e02ff */
[----:B------:R0:W5:Y:S01]  /*0100*/  @P0 LDG.E R59, [R8.64] ;  /* 0x00000006083b0981 */ /* 0x000162000c1e1900 */
[----:B------:R-:W-:Y:S01]  /*0110*/  @P1 LEA.HI.X R11, R61, c[0x0][0x254], R60, 0x2, P3 ;  /* 0x000095003d0b1a11 */ /* 0x000fe200018f143c */
[----:B------:R-:W-:-:S04]  /*0120*/  IMAD.WIDE.U32 R2, R57, c[0x0][0x1d0], RZ ;  /* 0x0000740039027a25 */ /* 0x000fc800078e00ff */
[C---:B------:R-:W-:Y:S01]  /*0130*/  IMAD R13, R57.reuse, c[0x0][0x1d4], R0 ;  /* 0x00007500390d7a24 */ /* 0x040fe200078e0200 */
[----:B------:R1:W5:Y:S01]  /*0140*/  @P1 LDG.E R58, [R10.64] ;  /* 0x000000060a3a1981 */ /* 0x000362000c1e1900 */
[----:B------:R-:W-:-:S04]  /*0150*/  IMAD.WIDE.U32 R4, R57, c[0x0][0x1e0], RZ ;  /* 0x0000780039047a25 */ /* 0x000fc800078e00ff */
[----:B0-----:R-:W-:Y:S01]  /*0160*/  IMAD R9, R57, c[0x0][0x1e4], R12 ;  /* 0x0000790039097a24 */ /* 0x001fe200078e020c */
[----:B------:R-:W-:Y:S01]  /*0170*/  MOV R12, c[0x0][0x174] ;  /* 0x00005d00000c7a02 */ /* 0x000fe20000000f00 */
[----:B------:R-:W-:Y:S01]  /*0180*/  IMAD R14, R56, c[0x0][0x278], RZ ;  /* 0x00009e00380e7a24 */ /* 0x000fe200078e02ff */
[----:B------:R-:W-:Y:S01]  /*0190*/  IADD3 R3, R3, R13, RZ ;  /* 0x0000000d03037210 */ /* 0x000fe20007ffe0ff */
[----:B------:R-:W-:Y:S01]  /*01a0*/  IMAD.WIDE.U32 R6, R57, c[0x0][0x278], RZ ;  /* 0x00009e0039067a25 */ /* 0x000fe200078e00ff */
[----:B------:R-:W-:Y:S02]  /*01b0*/  IADD3 R5, R5, R9, RZ ;  /* 0x0000000905057210 */ /* 0x000fe40007ffe0ff */
[----:B------:R-:W-:Y:S01]  /*01c0*/  SHF.L.U32 R55, R12, 0x9, RZ ;  /* 0x000000090c377819 */ /* 0x000fe200000006ff */
[----:B-1----:R-:W-:Y:S01]  /*01d0*/  IMAD R11, R57, c[0x0][0x27c], R14 ;  /* 0x00009f00390b7a24 */ /* 0x002fe200078e020e */
[----:B------:R-:W-:Y:S01]  /*01e0*/  ISETP.NE.U32.AND P0, PT, RZ, c[0x0][0x260], PT ;  /* 0x00009800ff007a0c */ /* 0x000fe20003f05070 */
[C---:B------:R-:W-:Y:S01]  /*01f0*/  IMAD R0, R60.reuse, c[0x0][0x1d8], RZ ;  /* 0x000076003c007a24 */ /* 0x040fe200078e02ff */
[----:B------:R-:W-:Y:S01]  /*0200*/  IADD3 R9, R55, -0x200, RZ ;  /* 0xfffffe0037097810 */ /* 0x000fe20007ffe0ff */
[----:B------:R-:W-:Y:S01]  /*0210*/  IMAD R8, R60, c[0x0][0x1e8], RZ ;  /* 0x00007a003c087a24 */ /* 0x000fe200078e02ff */
[----:B------:R-:W-:Y:S01]  /*0220*/  IADD3 R7, R7, R11, RZ ;  /* 0x0000000b07077210 */ /* 0x000fe20007ffe0ff */
[----:B------:R-:W-:-:S04]  /*0230*/  IMAD.WIDE.U32 R2, R61, c[0x0][0x1d8], R2 ;  /* 0x000076003d027a25 */ /* 0x000fc800078e0002 */
[C---:B------:R-:W-:Y:S01]  /*0240*/  IMAD.WIDE.U32 R4, R61.reuse, c[0x0][0x1e8], R4 ;  /* 0x00007a003d047a25 */ /* 0x040fe200078e0004 */
[----:B------:R-:W-:Y:S02]  /*0250*/  ISETP.NE.AND.EX P0, PT, RZ, c[0x0][0x264], PT, P0 ;  /* 0x00009900ff007a0c */ /* 0x000fe40003f05300 */
[----:B------:R-:W-:Y:S01]  /*0260*/  SHF.R.S32.HI R11, RZ, 0x1f, R9 ;  /* 0x0000001fff0b7819 */ /* 0x000fe20000011409 */
[----:B------:R-:W-:Y:S01]  /*0270*/  IMAD R0, R61, c[0x0][0x1dc], R0 ;  /* 0x000077003d007a24 */ /* 0x000fe200078e0200 */
[----:B------:R-:W-:Y:S01]  /*0280*/  IADD3 R49, P1, R9, R2, RZ ;  /* 0x0000000209317210 */ /* 0x000fe20007f3e0ff */
[----:B------:R-:W-:Y:S01]  /*0290*/  IMAD R8, R61, c[0x0][0x1ec], R8 ;  /* 0x00007b003d087a24 */ /* 0x000fe200078e0208 */
[----:B------:R-:W-:Y:S01]  /*02a0*/  IADD3 R47, P2, R9, R4, RZ ;  /* 0x00000004092f7210 */ /* 0x000fe20007f5e0ff */
[----:B------:R-:W-:Y:S02]  /*02b0*/  IMAD R10, R60, c[0x0][0x280], RZ ;  /* 0x0000a0003c0a7a24 */ /* 0x000fe400078e02ff */
[----:B------:R-:W-:Y:S01]  /*02c0*/  IMAD.WIDE.U32 R6, R61, c[0x0][0x280], R6 ;  /* 0x0000a0003d067a25 */ /* 0x000fe200078e0006 */
[----:B------:R-:W-:-:S02]  /*02d0*/  IADD3.X R2, R11, R3, R0, P1, !PT ;  /* 0x000000030b027210 */ /* 0x000fc40000ffe400 */
[----:B------:R-:W-:Y:S01]  /*02e0*/  IADD3.X R4, R11, R5, R8, P2, !PT ;  /* 0x000000050b047210 */ /* 0x000fe200017fe408 */
[----:B------:R-:W-:Y:S01]  /*02f0*/  IMAD R10, R61, c[0x0][0x284], R10 ;  /* 0x0000a1003d0a7a24 */ /* 0x000fe200078e020a */
[----:B------:R-:W-:Y:S02]  /*0300*/  ISETP.NE.U32.AND P1, PT, RZ, c[0x0][0x328], PT ;  /* 0x0000ca00ff007a0c */ /* 0x000fe40003f25070 */
[----:B------:R-:W-:Y:S02]  /*0310*/  ISETP.NE.U32.AND P2, PT, RZ, c[0x0][0x348], PT ;  /* 0x0000d200ff007a0c */ /* 0x000fe40003f45070 */
[----:B------:R-:W-:Y:S02]  /*0320*/  IADD3 R9, P4, R9, R6, RZ ;  /* 0x0000000609097210 */ /* 0x000fe40007f9e0ff */
[----:B------:R-:W-:Y:S02]  /*0330*/  ISETP.NE.AND.EX P1, PT, RZ, c[0x0][0x32c], PT, P1 ;  /* 0x0000cb00ff007a0c */ /* 0x000fe40003f25310 */
[----:B------:R-:W-:-:S02]  /*0340*/  ISETP.NE.AND.EX P2, PT, RZ, c[0x0][0x34c], PT, P2 ;  /* 0x0000d300ff007a0c */ /* 0x000fc40003f45320 */
[----:B------:R-:W-:Y:S02]  /*0350*/  IADD3.X R6, R11, R7, R10, P4, !PT ;  /* 0x000000070b067210 */ /* 0x000fe400027fe40a */
[----:B------:R-:W-:Y:S02]  /*0360*/  ISETP.GE.AND P3, PT, R12, 0x1, PT ;  /* 0x000000010c00780c */ /* 0x000fe40003f66270 */
[----:B------:R-:W-:Y:S01]  /*0370*/  LEA R50, P4, R49, c[0x0][0x240], 0x2 ;  /* 0x0000900031327a11 */ /* 0x000fe200078810ff */
[----:B------:R-:W-:Y:S01]  /*0380*/  @P0 IMAD R0, R57, c[0x0][0x164], R61 ;  /* 0x0000590039000a24 */ /* 0x000fe200078e023d */
[----:B------:R-:W-:Y:S02]  /*0390*/  LEA R48, P5, R47, c[0x0][0x248], 0x2 ;  /* 0x000092002f307a11 */ /* 0x000fe400078a10ff */
[----:B------:R-:W-:Y:S01]  /*03a0*/  LEA.HI.X R49, R49, c[0x0][0x244], R2, 0x2, P4 ;  /* 0x0000910031317a11 */ /* 0x000fe200020f1402 */
[----:B------:R-:W-:Y:S01]  /*03b0*/  HFMA2.MMA R2, -RZ, RZ, 0, 0 ;  /* 0x00000000ff027435 */ /* 0x000fe200000001ff */
[----:B------:R-:W-:Y:S01]  /*03c0*/  @P0 IMAD R0, R0, c[0x0][0x174], RZ ;  /* 0x00005d0000000a24 */ /* 0x000fe200078e02ff */
[----:B------:R-:W-:-:S02]  /*03d0*/  LEA.HI.X R47, R47, c[0x0][0x24c], R4, 0x2, P5 ;  /* 0x000093002f2f7a11 */ /* 0x000fc400028f1404 */
[----:B------:R-:W-:Y:S01]  /*03e0*/  CS2R R4, SRZ ;  /* 0x0000000000047805 */ /* 0x000fe2000001ff00 */
[----:B------:R-:W-:Y:S01]  /*03f0*/  @P0 MOV R3, 0x8 ;  /* 0x0000000800030802 */ /* 0x000fe20000000f00 */
[----:B------:R-:W-:Y:S01]  /*0400*/  @P0 IMAD R0, R0, c[0x0][0x16c], RZ ;  /* 0x00005b0000000a24 */ /* 0x000fe200078e02ff */
[----:B------:R-:W-:Y:S02]  /*0410*/  LEA R46, P6, R9, c[0x0][0x308], 0x2 ;  /* 0x0000c200092e7a11 */ /* 0x000fe400078c10ff */
[C---:B------:R-:W-:Y:S02]  /*0420*/  @P1 LEA R2, P4, R61.reuse, c[0x0][0x328], 0x2 ;  /* 0x0000ca003d021a11 */ /* 0x040fe400078810ff */
[----:B------:R-:W-:Y:S01]  /*0430*/  @P2 LEA R4, P5, R61, c[0x0][0x348], 0x2 ;  /* 0x0000d2003d042a11 */ /* 0x000fe200078a10ff */
[----:B------:R-:W-:Y:S01]  /*0440*/  HFMA2.MMA R54, -RZ, RZ, 0, 0 ;  /* 0x00000000ff367435 */ /* 0x000fe200000001ff */
[----:B------:R-:W-:Y:S01]  /*0450*/  LEA.HI.X R45, R9, c[0x0][0x30c], R6, 0x2, P6 ;  /* 0x0000c300092d7a11 */ /* 0x000fe200030f1406 */
[----:B------:R-:W-:Y:S01]  /*0460*/  @P0 IMAD.WIDE R8, R0, R3, c[0x0][0x260] ;  /* 0x0000980000080625 */ /* 0x000fe200078e0203 */
[----:B------:R-:W-:Y:S01]  /*0470*/  MOV R7, RZ ;  /* 0x000000ff00077202 */ /* 0x000fe20000000f00 */
[----:B------:R-:W-:Y:S01]  /*0480*/  @!P0 CS2R R8, SRZ ;  /* 0x0000000000088805 */ /* 0x000fe2000001ff00 */
[----:B------:R-:W-:-:S02]  /*0490*/  @P1 LEA.HI.X R7, R61, c[0x0][0x32c], R60, 0x2, P4 ;  /* 0x0000cb003d071a11 */ /* 0x000fc400020f143c */
[----:B------:R-:W-:Y:S02]  /*04a0*/  @P2 LEA.HI.X R5, R61, c[0x0][0x34c], R60, 0x2, P5 ;  /* 0x0000d3003d052a11 */ /* 0x000fe400028f143c */
[----:B------:R-:W-:Y:S02]  /*04b0*/  MOV R52, RZ ;  /* 0x000000ff00347202 */ /* 0x000fe40000000f00 */
[----:B------:R-:W-:Y:S01]  /*04c0*/  MOV R6, R2 ;  /* 0x0000000200067202 */ /* 0x000fe20000000f00 */
[----:B------:R-:W-:Y:S05]  /*04d0*/  @!P3 BRA `(.L_x_4831) ;  /* 0x000075a00000b947 */ /* 0x000fea0003800000 */
[----:B------:R-:W0:Y:S01]  /*04e0*/  S2R R53, SR_TID.X ;  /* 0x0000000000357919 */ /* 0x000e220000002100 */
[----:B------:R-:W-:Y:S02]  /*04f0*/  MOV R52, RZ ;  /* 0x000000ff00347202 */ /* 0x000fe40000000f00 */
[----:B------:R-:W-:Y:S01]  /*0500*/  MOV R44, RZ ;  /* 0x000000ff002c7202 */ /* 0x000fe20000000f00 */
[----:B------:R-:W1:Y:S01]  /*0510*/  S2R R51, SR_LANEID ;  /* 0x0000000000337919 */ /* 0x000e620000000000 */
[----:B------:R-:W-:-:S02]  /*0520*/  MOV R54, RZ ;  /* 0x000000ff00367202 */ /* 0x000fc40000000f00 */
[----:B0-----:R-:W-:-:S04]  /*0530*/  SHF.L.U32 R42, R53, 0x4, RZ ;  /* 0x00000004352a7819 */ /* 0x001fc800000006ff */
[----:B-1----:R-:W-:Y:S02]  /*0540*/  LOP3.LUT R42, R42, 0xfffffe00, RZ, 0xc0, !PT ;  /* 0xfffffe002a2a7812 */ /* 0x002fe400078ec0ff */
.L_x_4874:
[----:B------:R-:W-:Y:S01]  /*0550*/  IADD3 R41, -R44, c[0x0][0x174], RZ ;  /* 0x00005d002c297a10 */ /* 0x000fe20007ffe1ff */
[----:B------:R-:W-:Y:S01]  /*0560*/  BAR.SYNC.DEFER_BLOCKING 0x0 ;  /* 0x0000000000007b1d */ /* 0x000fe20000010000 */
[----:B------:R-:W-:Y:S01]  /*0570*/  LOP3.LUT R43, R42, 0x1f, R53, 0xf8, !PT ;  /* 0x0000001f2a2b7812 */ /* 0x000fe200078ef835 */
[----:B------:R-:W-:Y:S01]  /*0580*/  HFMA2.MMA R11, -RZ, RZ, 0, 0 ;  /* 0x00000000ff0b7435 */ /* 0x000fe200000001ff */
[----:B------:R-:W-:Y:S01]  /*0590*/  LEA R0, R41, 0xfffffe00, 0x9 ;  /* 0xfffffe0029007811 */ /* 0x000fe200078e48ff */
[----:B------:R-:W-:Y:S01]  /*05a0*/  CS2R R12, SRZ ;  /* 0x00000000000c7805 */ /* 0x000fe2000001ff00 */
[C---:B------:R-:W-:Y:S01]  /*05b0*/  LOP3.LUT R10, R43.reuse, 0x20, RZ, 0xfc, !PT ;  /* 0x000000202b0a7812 */ /* 0x040fe200078efcff */
[----:B------:R-:W-:Y:S01]  /*05c0*/  CS2R R20, SRZ ;  /* 0x0000000000147805 */ /* 0x000fe2000001ff00 */
[----:B------:R-:W-:Y:S01]  /*05d0*/  IADD3 R96, -R0, c[0x0][0x168], RZ ;  /* 0x00005a0000607a10 */ /* 0x000fe20007ffe1ff */
[----:B------:R-:W-:Y:S01]  /*05e0*/  CS2R R16, SRZ ;  /* 0x0000000000107805 */ /* 0x000fe2000001ff00 */
[----:B0-----:R-:W-:Y:S01]  /*05f0*/  MOV R2, R50 ;  /* 0x0000003200027202 */ /* 0x001fe20000000f00 */
[----:B------:R-:W-:Y:S01]  /*0600*/  CS2R R24, SRZ ;  /* 0x0000000000187805 */ /* 0x000fe2000001ff00 */
[-C--:B------:R-:W-:Y:S01]  /*0610*/  ISETP.GE.AND P0, PT, R43, R96.reuse, PT ;  /* 0x000000602b00720c */ /* 0x080fe20003f06270 */
[----:B------:R-:W-:Y:S01]  /*0620*/  CS2R R66, SRZ ;  /* 0x0000000000427805 */ /* 0x000fe2000001ff00 */
[----:B------:R-:W-:-:S02]  /*0630*/  ISETP.GE.AND P2, PT, R10, R96, PT ;  /* 0x000000600a00720c */ /* 0x000fc40003f46270 */
[----:B------:R-:W-:Y:S02]  /*0640*/  MOV R3, R49 ;  /* 0x0000003100037202 */ /* 0x000fe40000000f00 */
[C---:B------:R-:W-:Y:S02]  /*0650*/  LOP3.LUT R19, R43.reuse, 0xa0, RZ, 0xfc, !PT ;  /* 0x000000a02b137812 */ /* 0x040fe400078efcff */
[C---:B------:R-:W-:Y:S01]  /*0660*/  LOP3.LUT R18, R43.reuse, 0x80, RZ, 0xfc, !PT ;  /* 0x000000802b127812 */ /* 0x040fe200078efcff */
[C---:B------:R-:W-:Y:S01]  /*0670*/  IMAD.WIDE R2, R43.reuse, 0x4, R2 ;  /* 0x000000042b027825 */ /* 0x040fe200078e0202 */
[C---:B------:R-:W-:Y:S02]  /*0680*/  LOP3.LUT R14, R43.reuse, 0x40, RZ, 0xfc, !PT ;  /* 0x000000402b0e7812 */ /* 0x040fe400078efcff */
[----:B------:R-:W-:Y:S02]  /*0690*/  LOP3.LUT R15, R43, 0x60, RZ, 0xfc, !PT ;  /* 0x000000602b0f7812 */ /* 0x000fe400078efcff */
[----:B------:R-:W-:Y:S01]  /*06a0*/  ISETP.GE.AND P6, PT, R19, R96, PT ;  /* 0x000000601300720c */ /* 0x000fe20003fc6270 */
[----:B------:R0:W2:Y:S01]  /*06b0*/  @!P0 LDG.E R11, [R2.64] ;  /* 0x00000006020b8981 */ /* 0x0000a2000c1e1900 */
[----:B------:R-:W-:-:S02]  /*06c0*/  LOP3.LUT R22, R43, 0xc0, RZ, 0xfc, !PT ;  /* 0x000000c02b167812 */ /* 0x000fc400078efcff */
[-C--:B------:R-:W-:Y:S01]  /*06d0*/  ISETP.GE.AND P5, PT, R18, R96.reuse, PT ;  /* 0x000000601200720c */ /* 0x080fe20003fa6270 */
[----:B------:R0:W3:Y:S01]  /*06e0*/  @!P2 LDG.E R12, [R2.64+0x80] ;  /* 0x00008006020ca981 */ /* 0x0000e2000c1e1900 */
[C---:B------:R-:W-:Y:S02]  /*06f0*/  LOP3.LUT R23, R43.reuse, 0xe0, RZ, 0xfc, !PT ;  /* 0x000000e02b177812 */ /* 0x040fe400078efcff */
[-C--:B------:R-:W-:Y:S02]  /*0700*/  ISETP.GE.AND P3, PT, R14, R96.reuse, PT ;  /* 0x000000600e00720c */ /* 0x080fe40003f66270 */
[----:B------:R-:W-:Y:S02]  /*0710*/  LOP3.LUT R63, R43, 0x100, RZ, 0xfc, !PT ;  /* 0x000001002b3f7812 */ /* 0x000fe400078efcff */
[-C--:B------:R-:W-:Y:S01]  /*0720*/  ISETP.GE.AND P4, PT, R15, R96.reuse, PT ;  /* 0x000000600f00720c */ /* 0x080fe20003f86270 */
[----:B------:R0:W4:Y:S01]  /*0730*/  @!P6 LDG.E R20, [R2.64+0x280] ;  /* 0x000280060214e981 */ /* 0x000122000c1e1900 */
[----:B------:R-:W-:-:S02]  /*0740*/  ISETP.GE.AND P0, PT, R22, R96, PT ;  /* 0x000000601600720c */ /* 0x000fc40003f06270 */
[-C--:B------:R-:W-:Y:S01]  /*0750*/  ISETP.GE.AND P1, PT, R23, R96.reuse, PT ;  /* 0x000000601700720c */ /* 0x080fe20003f26270 */
[----:B------:R0:W4:Y:S01]  /*0760*/  @!P5 LDG.E R17, [R2.64+0x200] ;  /* 0x000200060211d981 */ /* 0x000122000c1e1900 */
[----:B------:R-:W-:Y:S02]  /*0770*/  ISETP.GE.AND P2, PT, R63, R96, PT ;  /* 0x000000603f00720c */ /* 0x000fe40003f46270 */
        /* <DEDUP_REMOVED lines=11> */
[C---:B------:R-:W-:Y:S02]  /*0830*/  LOP3.LUT R81, R43.reuse, 0x1c0, RZ, 0xfc, !PT ;  /* 0x000001c02b517812 */ /* 0x040fe400078efcff */
[----:B------:R-:W-:Y:S01]  /*0840*/  LOP3.LUT R83, R43, 0x1e0, RZ, 0xfc, !PT ;  /* 0x000001e02b537812 */ /* 0x000fe200078efcff */
[----:B------:R0:W4:Y:S01]  /*0850*/  @!P2 LDG.E R25, [R2.64+0x400] ;  /* 0x000400060219a981 */ /* 0x000122000c1e1900 */
[----:B------:R-:W-:-:S02]  /*0860*/  ISETP.GE.AND P3, PT, R71, R96, PT ;  /* 0x000000604700720c */ /* 0x000fc40003f66270 */
[-C--:B------:R-:W-:Y:S01]  /*0870*/  ISETP.GE.AND P4, PT, R75, R96.reuse, PT ;  /* 0x000000604b00720c */ /* 0x080fe20003f86270 */
[----:B------:R-:W-:Y:S01]  /*0880*/  HFMA2.MMA R64, -RZ, RZ, 0, 0 ;  /* 0x00000000ff407435 */ /* 0x000fe200000001ff */
[-C--:B------:R-:W-:Y:S02]  /*0890*/  ISETP.GE.AND P0, PT, R77, R96.reuse, PT ;  /* 0x000000604d00720c */ /* 0x080fe40003f06270 */
[-C--:B------:R-:W-:Y:S01]  /*08a0*/  ISETP.GE.AND P1, PT, R81, R96.reuse, PT ;  /* 0x000000605100720c */ /* 0x080fe20003f26270 */
[----:B------:R-:W-:Y:S01]  /*08b0*/  HFMA2.MMA R79, -RZ, RZ, 0, 0 ;  /* 0x00000000ff4f7435 */ /* 0x000fe200000001ff */
[----:B------:R-:W-:Y:S01]  /*08c0*/  ISETP.GE.AND P2, PT, R83, R96, PT ;  /* 0x000000605300720c */ /* 0x000fe20003f46270 */
        /* <DEDUP_REMOVED lines=11> */
[C---:B------:R-:W-:Y:S02]  /*0980*/  IADD3 R10, R51.reuse, 0x20, RZ ;  /* 0x00000020330a7810 */ /* 0x040fe40007ffe0ff */
[C---:B------:R-:W-:Y:S02]  /*0990*/  IADD3 R38, R51.reuse, 0x40, RZ ;  /* 0x0000004033267810 */ /* 0x040fe40007ffe0ff */
[----:B------:R-:W-:Y:S02]  /*09a0*/  ISETP.GE.AND P0, PT, R14, R96, PT ;  /* 0x000000600e00720c */ /* 0x000fe40003f06270 */
[C---:B0-----:R-:W-:Y:S02]  /*09b0*/  IADD3 R2, R51.reuse, 0x60, RZ ;  /* 0x0000006033027810 */ /* 0x041fe40007ffe0ff */
[C---:B------:R-:W-:Y:S02]  /*09c0*/  LEA.HI.SX32 R40, R51.reuse, R51, 0x1b ;  /* 0x0000003333287211 */ /* 0x040fe400078fdaff */
[----:B------:R-:W-:-:S02]  /*09d0*/  IADD3 R36, R51, 0x80, RZ ;  /* 0x0000008033247810 */ /* 0x000fc40007ffe0ff */
[C---:B------:R-:W-:Y:S02]  /*09e0*/  IADD3 R14, R51.reuse, 0xa0, RZ ;  /* 0x000000a0330e7810 */ /* 0x040fe40007ffe0ff */
[-C--:B------:R-:W-:Y:S02]  /*09f0*/  LEA.HI.SX32 R39, R10, R51.reuse, 0x1b ;  /* 0x000000330a277211 */ /* 0x080fe400078fdaff */
[-C--:B------:R-:W-:Y:S02]  /*0a00*/  LEA.HI.SX32 R37, R2, R51.reuse, 0x1b ;  /* 0x0000003302257211 */ /* 0x080fe400078fdaff */
[----:B------:R-:W-:Y:S02]  /*0a10*/  LEA.HI.SX32 R38, R38, R51, 0x1b ;  /* 0x0000003326267211 */ /* 0x000fe400078fdaff */
[C---:B------:R-:W-:Y:S02]  /*0a20*/  IADD3 R34, R51.reuse, 0xc0, RZ ;  /* 0x000000c033227810 */ /* 0x040fe40007ffe0ff */
[----:B------:R-:W-:-:S02]  /*0a30*/  IADD3 R2, R51, 0xe0, RZ ;  /* 0x000000e033027810 */ /* 0x000fc40007ffe0ff */
[-C--:B------:R-:W-:Y:S02]  /*0a40*/  LEA.HI.SX32 R36, R36, R51.reuse, 0x1b ;  /* 0x0000003324247211 */ /* 0x080fe400078fdaff */
[C---:B------:R-:W-:Y:S02]  /*0a50*/  IADD3 R32, R51.reuse, 0x100, RZ ;  /* 0x0000010033207810 */ /* 0x040fe40007ffe0ff */
[C---:B------:R-:W-:Y:S02]  /*0a60*/  IADD3 R10, R51.reuse, 0x120, RZ ;  /* 0x00000120330a7810 */ /* 0x040fe40007ffe0ff */
[-C--:B------:R-:W-:Y:S02]  /*0a70*/  LEA.HI.SX32 R35, R14, R51.reuse, 0x1b ;  /* 0x000000330e237211 */ /* 0x080fe400078fdaff */
[----:B------:R-:W-:Y:S02]  /*0a80*/  IADD3 R30, R51, 0x140, RZ ;  /* 0x00000140331e7810 */ /* 0x000fe40007ffe0ff */
[----:B------:R-:W-:-:S02]  /*0a90*/  LEA.HI.SX32 R34, R34, R51, 0x1b ;  /* 0x0000003322227211 */ /* 0x000fc400078fdaff */
[-C--:B------:R-:W-:Y:S02]  /*0aa0*/  LEA.HI.SX32 R33, R2, R51.reuse, 0x1b ;  /* 0x0000003302217211 */ /* 0x080fe400078fdaff */
[C---:B------:R-:W-:Y:S02]  /*0ab0*/  IADD3 R2, R51.reuse, 0x160, RZ ;  /* 0x0000016033027810 */ /* 0x040fe40007ffe0ff */
[-C--:B------:R-:W-:Y:S02]  /*0ac0*/  LEA.HI.SX32 R32, R32, R51.reuse, 0x1b ;  /* 0x0000003320207211 */ /* 0x080fe400078fdaff */
[----:B------:R-:W-:Y:S02]  /*0ad0*/  LEA.HI.SX32 R31, R10, R51, 0x1b ;  /* 0x000000330a1f7211 */ /* 0x000fe400078fdaff */
[C---:B------:R-:W-:Y:S02]  /*0ae0*/  IADD3 R28, R51.reuse, 0x180, RZ ;  /* 0x00000180331c7810 */ /* 0x040fe40007ffe0ff */
[----:B------:R-:W-:-:S02]  /*0af0*/  IADD3 R10, R51, 0x1a0, RZ ;  /* 0x000001a0330a7810 */ /* 0x000fc40007ffe0ff */
[-C--:B------:R-:W-:Y:S02]  /*0b00*/  LEA.HI.SX32 R30, R30, R51.reuse, 0x1b ;  /* 0x000000331e1e7211 */ /* 0x080fe400078fdaff */
[----:B------:R-:W-:Y:S02]  /*0b10*/  IADD3 R26, R51, 0x1c0, RZ ;  /* 0x000001c0331a7810 */ /* 0x000fe40007ffe0ff */
[-C--:B------:R-:W-:Y:S02]  /*0b20*/  LEA.HI.SX32 R29, R2, R51.reuse, 0x1b ;  /* 0x00000033021d7211 */ /* 0x080fe400078fdaff */
[-C--:B------:R-:W-:Y:S02]  /*0b30*/  LEA.HI.SX32 R28, R28, R51.reuse, 0x1b ;  /* 0x000000331c1c7211 */ /* 0x080fe400078fdaff */
[-C--:B------:R-:W-:Y:S02]  /*0b40*/  LEA.HI.SX32 R27, R10, R51.reuse, 0x1b ;  /* 0x000000330a1b7211 */ /* 0x080fe400078fdaff */
[----:B------:R-:W-:-:S02]  /*0b50*/  LEA.HI.SX32 R26, R26, R51, 0x1b ;  /* 0x000000331a1a7211 */ /* 0x000fc400078fdaff */
[----:B------:R-:W-:Y:S02]  /*0b60*/  MOV R2, R48 ;  /* 0x0000003000027202 */ /* 0x000fe40000000f00 */
[----:B------:R-:W-:-:S05]  /*0b70*/  MOV R3, R47 ;  /* 0x0000002f00037202 */ /* 0x000fca0000000f00 */
[----:B------:R-:W-:Y:S01]  /*0b80*/  IMAD.WIDE R2, R43, 0x4, R2 ;  /* 0x000000042b027825 */ /* 0x000fe200078e0202 */
[----:B------:R-:W-:Y:S02]  /*0b90*/  P2R R99, PR, RZ, 0x1 ;  /* 0x00000001ff637803 */ /* 0x000fe40000000000 */
[-C--:B------:R-:W-:Y:S02]  /*0ba0*/  ISETP.GE.AND P3, PT, R18, R96.reuse, PT ;  /* 0x000000601200720c */ /* 0x080fe40003f66270 */
[-C--:B------:R-:W-:Y:S02]  /*0bb0*/  ISETP.GE.AND P5, PT, R19, R96.reuse, PT ;  /* 0x000000601300720c */ /* 0x080fe40003fa6270 */
[----:B------:R-:W-:Y:S01]  /*0bc0*/  CS2R R18, SRZ ;  /* 0x0000000000127805 */ /* 0x000fe2000001ff00 */
[-C--:B------:R-:W-:Y:S02]  /*0bd0*/  ISETP.GE.AND P2, PT, R43, R96.reuse, PT ;  /* 0x000000602b00720c */ /* 0x080fe40003f46270 */
[----:B------:R-:W-:-:S02]  /*0be0*/  ISETP.GE.AND P4, PT, R15, R96, PT ;  /* 0x000000600f00720c */ /* 0x000fc40003f86270 */
[----:B------:R-:W-:Y:S01]  /*0bf0*/  ISETP.GE.AND P6, PT, R22, R96, PT ;  /* 0x000000601600720c */ /* 0x000fe20003fc6270 */
[----:B------:R-:W-:Y:S01]  /*0c00*/  CS2R R14, SRZ ;  /* 0x00000000000e7805 */ /* 0x000fe2000001ff00 */
[----:B------:R-:W-:Y:S02]  /*0c10*/  P2R R98, PR, RZ, 0x2 ;  /* 0x00000002ff627803 */ /* 0x000fe40000000000 */
[----:B------:R-:W-:Y:S02]  /*0c20*/  P2R R100, PR, RZ, 0x8 ;  /* 0x00000008ff647803 */ /* 0x000fe40000000000 */
[----:B------:R-:W-:Y:S02]  /*0c30*/  P2R R85, PR, RZ, 0x10 ;  /* 0x00000010ff557803 */ /* 0x000fe40000000000 */
[----:B------:R-:W-:Y:S02]  /*0c40*/  P2R R87, PR, RZ, 0x20 ;  /* 0x00000020ff577803 */ /* 0x000fe40000000000 */
[----:B------:R-:W-:-:S02]  /*0c50*/  P2R R89, PR, RZ, 0x40 ;  /* 0x00000040ff597803 */ /* 0x000fc40000000000 */
[----:B------:R-:W-:Y:S02]  /*0c60*/  MOV R22, RZ ;  /* 0x000000ff00167202 */ /* 0x000fe40000000f00 */
[----:B------:R-:W-:Y:S02]  /*0c70*/  MOV R92, RZ ;  /* 0x000000ff005c7202 */ /* 0x000fe40000000f00 */
[----:B------:R-:W-:Y:S01]  /*0c80*/  MOV R94, RZ ;  /* 0x000000ff005e7202 */ /* 0x000fe20000000f00 */
[----:B--2---:R-:W-:Y:S04]  /*0c90*/  STS [R40.X4], R11 ;  /* 0x0000000b28007388 */ /* 0x004fe80000004800 */
[----:B---3--:R0:W-:Y:S02]  /*0ca0*/  STS [R39.X4+0x80], R12 ;  /* 0x0000800c27007388 */ /* 0x0081e40000004800 */
[----:B0-----:R-:W-:-:S02]  /*0cb0*/  IADD3 R12, R51, 0x1e0, RZ ;  /* 0x000001e0330c7810 */ /* 0x001fc40007ffe0ff */
[----:B----4-:R-:W-:Y:S04]  /*0cc0*/  STS [R38.X4+0x100], R13 ;  /* 0x0001000d26007388 */ /* 0x010fe80000004800 */
[----:B------:R-:W-:Y:S04]  /*0cd0*/  STS [R37.X4+0x180], R16 ;  /* 0x0001801025007388 */ /* 0x000fe80000004800 */
[----:B------:R-:W-:Y:S04]  /*0ce0*/  STS [R36.X4+0x200], R17 ;  /* 0x0002001124007388 */ /* 0x000fe80000004800 */
[----:B------:R-:W-:Y:S04]  /*0cf0*/  STS [R35.X4+0x280], R20 ;  /* 0x0002801423007388 */ /* 0x000fe80000004800 */
[----:B------:R-:W-:Y:S04]  /*0d00*/  STS [R34.X4+0x300], R21 ;  /* 0x0003001522007388 */ /* 0x000fe80000004800 */
[----:B------:R0:W-:Y:S04]  /*0d10*/  STS [R33.X4+0x380], R24 ;  /* 0x0003801821007388 */ /* 0x0001e80000004800 */
[----:B------:R1:W-:Y:S01]  /*0d20*/  STS [R32.X4+0x400], R25 ;  /* 0x0004001920007388 */ /* 0x0003e20000004800 */
[----:B0-----:R-:W-:-:S03]  /*0d30*/  SHF.L.U32 R24, R51, 0x4, RZ ;  /* 0x0000000433187819 */ /* 0x001fc600000006ff */
[----:B------:R-:W-:Y:S01]  /*0d40*/  STS [R31.X4+0x480], R62 ;  /* 0x0004803e1f007388 */ /* 0x000fe20000004800 */
[----:B-1----:R-:W-:-:S03]  /*0d50*/  LEA.HI.SX32 R25, R12, R51, 0x1b ;  /* 0x000000330c197211 */ /* 0x002fc600078fdaff */
[----:B------:R0:W-:Y:S01]  /*0d60*/  STS [R30.X4+0x500], R67 ;  /* 0x000500431e007388 */ /* 0x0001e20000004800 */
[----:B------:R-:W-:-:S03]  /*0d70*/  LEA.HI.SX32 R24, R24, R24, 0x1b ;  /* 0x0000001818187211 */ /* 0x000fc600078fdaff */
[----:B------:R-:W-:Y:S04]  /*0d80*/  STS [R29.X4+0x580], R64 ;  /* 0x000580401d007388 */ /* 0x000fe80000004800 */
[----:B------:R1:W-:Y:S04]  /*0d90*/  STS [R28.X4+0x600], R73 ;  /* 0x000600491c007388 */ /* 0x0003e80000004800 */
[----:B------:R-:W-:Y:S04]  /*0da0*/  STS [R27.X4+0x680], R66 ;  /* 0x000680421b007388 */ /* 0x000fe80000004800 */
        /* <DEDUP_REMOVED lines=20> */
[----:B------:R-:W-:-:S06]  /*0ef0*/  CS2R R12, SRZ ;  /* 0x00000000000c7805 */ /* 0x000fcc000001ff00 */
[----:B------:R-:W3:Y:S01]  /*0f00*/  @!P0 LDG.E R13, [R2.64+0x100] ;  /* 0x00010006020d8981 */ /* 0x000ee2000c1e1900 */
[----:B------:R-:W-:Y:S01]  /*0f10*/  ISETP.GE.AND P0, PT, R23, R96, PT ;  /* 0x000000601700720c */ /* 0x000fe20003f06270 */
[----:B------:R-:W-:Y:S01]  /*0f20*/  CS2R R10, SRZ ;  /* 0x00000000000a7805 */ /* 0x000fe2000001ff00 */
[----:B------:R-:W-:Y:S01]  /*0f30*/  HFMA2.MMA R17, -RZ, RZ, 0, 0 ;  /* 0x00000000ff117435 */ /* 0x000fe200000001ff */
[----:B------:R-:W4:Y:S01]  /*0f40*/  @!P3 LDG.E R15, [R2.64+0x200] ;  /* 0x00020006020fb981 */ /* 0x000f22000c1e1900 */
[----:B------:R-:W-:-:S03]  /*0f50*/  P2R R16, PR, RZ, 0x1 ;  /* 0x00000001ff107803 */ /* 0x000fc60000000000 */
[----:B------:R-:W3:Y:S01]  /*0f60*/  @!P1 LDG.E R10, [R2.64+0x80] ;  /* 0x00008006020a9981 */ /* 0x000ee2000c1e1900 */
[----:B0-----:R-:W-:-:S03]  /*0f70*/  HFMA2.MMA R67, -RZ, RZ, 0, 0 ;  /* 0x00000000ff437435 */ /* 0x001fc600000001ff */
[----:B------:R-:W3:Y:S04]  /*0f80*/  @!P4 LDG.E R12, [R2.64+0x180] ;  /* 0x00018006020cc981 */ /* 0x000ee8000c1e1900 */
[----:B------:R-:W3:Y:S01]  /*0f90*/  @!P0 LDG.E R18, [R2.64+0x380] ;  /* 0x0003800602128981 */ /* 0x000ee2000c1e1900 */
[-C--:B------:R-:W-:Y:S02]  /*0fa0*/  ISETP.GE.AND P0, PT, R63, R96.reuse, PT ;  /* 0x000000603f00720c */ /* 0x080fe40003f06270 */
[-C--:B------:R-:W-:Y:S01]  /*0fb0*/  ISETP.GE.AND P1, PT, R69, R96.reuse, PT ;  /* 0x000000604500720c */ /* 0x080fe20003f26270 */
[----:B------:R-:W3:Y:S01]  /*0fc0*/  @!P2 LDG.E R11, [R2.64] ;  /* 0x00000006020ba981 */ /* 0x000ee2000c1e1900 */
[----:B------:R-:W-:Y:S02]  /*0fd0*/  P2R R23, PR, RZ, 0x1 ;  /* 0x00000001ff177803 */ /* 0x000fe40000000000 */
[-C--:B------:R-:W-:Y:S01]  /*0fe0*/  ISETP.GE.AND P2, PT, R71, R96.reuse, PT ;  /* 0x000000604700720c */ /* 0x080fe20003f46270 */
[----:B------:R-:W4:Y:S01]  /*0ff0*/  @!P5 LDG.E R14, [R2.64+0x280] ;  /* 0x00028006020ed981 */ /* 0x000f22000c1e1900 */
[----:B------:R-:W-:Y:S01]  /*1000*/  ISETP.GE.AND P3, PT, R75, R96, PT ;  /* 0x000000604b00720c */ /* 0x000fe20003f66270 */
[----:B------:R-:W-:-:S02]  /*1010*/  CS2R R20, SRZ ;  /* 0x0000000000147805 */ /* 0x000fc4000001ff00 */
[----:B------:R-:W4:Y:S04]  /*1020*/  @!P6 LDG.E R17, [R2.64+0x300] ;  /* 0x000300060211e981 */ /* 0x000f28000c1e1900 */
[----:B------:R-:W4:Y:S01]  /*1030*/  @!P0 LDG.E R19, [R2.64+0x400] ;  /* 0x0004000602138981 */ /* 0x000f22000c1e1900 */
[-C--:B------:R-:W-:Y:S02]  /*1040*/  ISETP.GE.AND P0, PT, R65, R96.reuse, PT ;  /* 0x000000604100720c */ /* 0x080fe40003f06270 */
[-C--:B------:R-:W-:Y:S01]  /*1050*/  ISETP.GE.AND P4, PT, R77, R96.reuse, PT ;  /* 0x000000604d00720c */ /* 0x080fe20003f86270 */
[----:B-1----:R-:W-:Y:S01]  /*1060*/  HFMA2.MMA R73, -RZ, RZ, 0, 0 ;  /* 0x00000000ff497435 */ /* 0x002fe200000001ff */
        /* <DEDUP_REMOVED lines=23> */
[----:B--2---:R-:W-:Y:S02]  /*11e0*/  P2R R79, PR, RZ, 0x1 ;  /* 0x00000001ff4f7803 */ /* 0x004fe40000000000 */
[----:B------:R-:W-:-:S04]  /*11f0*/  ISETP.NE.AND P0, PT, R99, RZ, PT ;  /* 0x000000ff6300720c */ /* 0x000fc80003f05270 */
[----:B------:R-:W-:Y:S02]  /*1200*/  P2R R63, PR, RZ, 0x1 ;  /* 0x00000001ff3f7803 */ /* 0x000fe40000000000 */
[----:B------:R-:W-:Y:S01]  /*1210*/  ISETP.GE.AND P0, PT, R43, R96, PT ;  /* 0x000000602b00720c */ /* 0x000fe20003f06270 */
[----:B------:R-:W-:Y:S01]  /*1220*/  HFMA2.MMA R23, -RZ, RZ, 0, 0 ;  /* 0x00000000ff177435 */ /* 0x000fe200000001ff */
[----:B------:R-:W-:Y:S01]  /*1230*/  MOV R69, RZ ;  /* 0x000000ff00457202 */ /* 0x000fe20000000f00 */
[----:B------:R-:W-:Y:S01]  /*1240*/  HFMA2.MMA R75, -RZ, RZ, 0, 0 ;  /* 0x00000000ff4b7435 */ /* 0x000fe200000001ff */
[----:B------:R-:W-:Y:S01]  /*1250*/  MOV R71, RZ ;  /* 0x000000ff00477202 */ /* 0x000fe20000000f00 */
[----:B---3--:R-:W-:Y:S04]  /*1260*/  STS [R40.X4], R11 ;  /* 0x0000000b28007388 */ /* 0x008fe80000004800 */
[----:B------:R0:W-:Y:S04]  /*1270*/  STS [R39.X4+0x80], R10 ;  /* 0x0000800a27007388 */ /* 0x0001e80000004800 */
[----:B------:R-:W-:Y:S04]  /*1280*/  STS [R38.X4+0x100], R13 ;  /* 0x0001000d26007388 */ /* 0x000fe80000004800 */
[----:B------:R-:W-:Y:S04]  /*1290*/  STS [R37.X4+0x180], R12 ;  /* 0x0001800c25007388 */ /* 0x000fe80000004800 */
[----:B----4-:R-:W-:Y:S04]  /*12a0*/  STS [R36.X4+0x200], R15 ;  /* 0x0002000f24007388 */ /* 0x010fe80000004800 */
[----:B------:R-:W-:Y:S04]  /*12b0*/  STS [R35.X4+0x280], R14 ;  /* 0x0002800e23007388 */ /* 0x000fe80000004800 */
[----:B------:R1:W-:Y:S04]  /*12c0*/  STS [R34.X4+0x300], R17 ;  /* 0x0003001122007388 */ /* 0x0003e80000004800 */
[----:B------:R-:W-:Y:S01]  /*12d0*/  STS [R33.X4+0x380], R18 ;  /* 0x0003801221007388 */ /* 0x000fe20000004800 */
[----:B0-----:R-:W-:-:S03]  /*12e0*/  MOV R10, R46 ;  /* 0x0000002e000a7202 */ /* 0x001fc60000000f00 */
[----:B------:R-:W-:Y:S01]  /*12f0*/  STS [R32.X4+0x400], R19 ;  /* 0x0004001320007388 */ /* 0x000fe20000004800 */
[----:B------:R-:W-:-:S03]  /*1300*/  MOV R11, R45 ;  /* 0x0000002d000b7202 */ /* 0x000fc60000000f00 */
[----:B------:R-:W-:Y:S04]  /*1310*/  STS [R31.X4+0x480], R20 ;  /* 0x000480141f007388 */ /* 0x000fe80000004800 */
[----:B------:R0:W-:Y:S04]  /*1320*/  STS [R30.X4+0x500], R21 ;  /* 0x000500151e007388 */ /* 0x0001e80000004800 */
[----:B------:R-:W-:Y:S04]  /*1330*/  STS [R29.X4+0x580], R22 ;  /* 0x000580161d007388 */ /* 0x000fe80000004800 */
[----:B------:R2:W-:Y:S01]  /*1340*/  STS [R28.X4+0x600], R67 ;  /* 0x000600431c007388 */ /* 0x0005e20000004800 */
[----:B-1----:R-:W-:-:S03]  /*1350*/  IMAD.WIDE R16, R43, 0x4, R10 ;  /* 0x000000042b107825 */ /* 0x002fc600078e020a */
[----:B------:R-:W-:Y:S04]  /*1360*/  STS [R27.X4+0x680], R92 ;  /* 0x0006805c1b007388 */ /* 0x000fe80000004800 */
[----:B------:R1:W-:Y:S04]  /*1370*/  STS [R26.X4+0x700], R73 ;  /* 0x000700491a007388 */ /* 0x0003e80000004800 */
[----:B------:R3:W-:Y:S01]  /*1380*/  STS [R25.X4+0x780], R94 ;  /* 0x0007805e19007388 */ /* 0x0007e20000004800 */
[----:B------:R-:W-:-:S06]  /*1390*/  NOP ;  /* 0x0000000000007918 */ /* 0x000fcc0000000000 */
[----:B------:R-:W3:Y:S04]  /*13a0*/  LDS R19, [R24.X4] ;  /* 0x0000000018137984 */ /* 0x000ee80000004800 */
        /* <DEDUP_REMOVED lines=14> */
[----:B------:R-:W3:Y:S04]  /*1490*/  LDS R11, [R24.X4+0x3c] ;  /* 0x00003c00180b7984 */ /* 0x000ee80000004800 */
[----:B------:R-:W-:Y:S01]  /*14a0*/  BAR.SYNC.DEFER_BLOCKING 0x0 ;  /* 0x0000000000007b1d */ /* 0x000fe20000010000 */
[----:B0-----:R-:W-:Y:S01]  /*14b0*/  CS2R R20, SRZ ;  /* 0x0000000000147805 */ /* 0x001fe2000001ff00 */
[----:B------:R-:W-:-:S04]  /*14c0*/  HFMA2.MMA R10, -RZ, RZ, 0, 0 ;  /* 0x00000000ff0a7435 */ /* 0x000fc800000001ff */
[----:B------:R-:W4:Y:S01]  /*14d0*/  @!P0 LDG.E R23, [R16.64] ;  /* 0x0000000610178981 */ /* 0x000f22000c1e1900 */
[----:B------:R-:W-:Y:S01]  /*14e0*/  ISETP.NE.AND P0, PT, R63, RZ, PT ;  /* 0x000000ff3f00720c */ /* 0x000fe20003f05270 */
[----:B------:R-:W-:Y:S01]  /*14f0*/  HFMA2.MMA R12, -RZ, RZ, 0, 0 ;  /* 0x00000000ff0c7435 */ /* 0x000fe200000001ff */
[----:B--2---:R-:W-:Y:S01]  /*1500*/  MOV R67, RZ ;  /* 0x000000ff00437202 */ /* 0x004fe20000000f00 */
[----:B------:R-:W-:Y:S02]  /*1510*/  HFMA2.MMA R14, -RZ, RZ, 0, 0 ;  /* 0x00000000ff0e7435 */ /* 0x000fe400000001ff */
[----:B------:R-:W-:Y:S01]  /*1520*/  HFMA2.MMA R18, -RZ, RZ, 0, 0 ;  /* 0x00000000ff127435 */ /* 0x000fe200000001ff */
[----:B------:R-:W-:Y:S01]  /*1530*/  MOV R22, RZ ;  /* 0x000000ff00167202 */ /* 0x000fe20000000f00 */
[----:B-1----:R-:W-:Y:S01]  /*1540*/  HFMA2.MMA R73, -RZ, RZ, 0, 0 ;  /* 0x00000000ff497435 */ /* 0x002fe200000001ff */
[----:B------:R-:W-:Y:S01]  /*1550*/  MOV R63, RZ ;  /* 0x000000ff003f7202 */ /* 0x000fe20000000f00 */
[----:B---3--:R-:W-:Y:S01]  /*1560*/  HFMA2.MMA R94, -RZ, RZ, 0, 0 ;  /* 0x00000000ff5e7435 */ /* 0x008fe200000001ff */
[----:B------:R-:W-:Y:S01]  /*1570*/  MOV R92, RZ ;  /* 0x000000ff005c7202 */ /* 0x000fe20000000f00 */
[----:B------:R-:W2:Y:S04]  /*1580*/  @!P1 LDG.E R71, [R16.64+0x500] ;  /* 0x0005000610479981 */ /* 0x000ea8000c1e1900 */
[----:B------:R-:W3:Y:S01]  /*1590*/  @!P0 LDG.E R21, [R16.64+0x100] ;  /* 0x0001000610158981 */ /* 0x000ee2000c1e1900 */
[----:B------:R-:W-:-:S03]  /*15a0*/  ISETP.NE.AND P0, PT, R79, RZ, PT ;  /* 0x000000ff4f00720c */ /* 0x000fc60003f05270 */
        /* <DEDUP_REMOVED lines=73> */
[----:B-1----:R-:W0:Y:S02]  /*1a40*/  MUFU.EX2 R21, R118 ;  /* 0x0000007600157308 */ /* 0x002e240000000800 */
        /* <DEDUP_REMOVED lines=27> */
.L_x_4833:
[----:B--234-:R-:W-:Y:S05]  /*1c00*/  BSYNC B0 ;  /* 0x0000000000007941 */ /* 0x01cfea0003800000 */
.L_x_4832:
        /* <DEDUP_REMOVED lines=35> */
.L_x_4835:
[----:B------:R-:W-:Y:S05]  /*1e40*/  BSYNC B0 ;  /* 0x0000000000007941 */ /* 0x000fea0003800000 */
.L_x_4834:
        /* <DEDUP_REMOVED lines=35> */
.L_x_4837:
[----:B------:R-:W-:Y:S05]  /*2080*/  BSYNC B0 ;  /* 0x0000000000007941 */ /* 0x000fea0003800000 */
.L_x_4836:
        /* <DEDUP_REMOVED lines=35> */
.L_x_4839:
[----:B------:R-:W-:Y:S05]  /*22c0*/  BSYNC B0 ;  /* 0x0000000000007941 */ /* 0x000fea0003800000 */
.L_x_4838:
[----:B------:R-:W-:Y:S01]  /*22d0*/  BSSY B0, `(.L_x_4840) ;  /* 0x0000024000007945 */ /* 0x000fe20003800000 */
[----:B-1----:R-:W-:Y:S01]  /*22e0*/  HFMA2.MMA R63, -RZ, RZ, 0, 0 ;  /* 0x00000000ff3f7435 */ /* 0x002fe200000001ff */
        /* <DEDUP_REMOVED lines=34> */
.L_x_4841:
[----:B------:R-:W-:Y:S05]  /*2510*/  BSYNC B0 ;  /* 0x0000000000007941 */ /* 0x000fea0003800000 */
.L_x_4840:
        /* <DEDUP_REMOVED lines=38> */
.L_x_4843:
[----:B------:R-:W-:Y:S05]  /*2780*/  BSYNC B0 ;  /* 0x0000000000007941 */ /* 0x000fea0003800000 */
.L_x_4842:
        /* <DEDUP_REMOVED lines=39> */
.L_x_4845:
[----:B------:R-:W-:Y:S05]  /*2a00*/  BSYNC B0 ;  /* 0x0000000000007941 */ /* 0x000fea0003800000 */
.L_x_4844:
        /* <DEDUP_REMOVED lines=39> */
.L_x_4847:
[----:B------:R-:W-:Y:S05]  /*2c80*/  BSYNC B0 ;  /* 0x0000000000007941 */ /* 0x000fea0003800000 */
.L_x_4846:
        /* <DEDUP_REMOVED lines=40> */
.L_x_4849:
[----:B------:R-:W-:Y:S05]  /*2f10*/  BSYNC B0 ;  /* 0x0000000000007941 */ /* 0x000fea0003800000 */
.L_x_4848:
        /* <DEDUP_REMOVED lines=40> */
.L_x_4851:
[----:B------:R-:W-:Y:S05]  /*31a0*/  BSYNC B0 ;  /* 0x0000000000007941 */ /* 0x000fea0003800000 */
.L_x_4850:
        /* <DEDUP_REMOVED lines=40> */
.L_x_4853:
[----:B------:R-:W-:Y:S05]  /*3430*/  BSYNC B0 ;  /* 0x0000000000007941 */ /* 0x000fea0003800000 */
.L_x_4852:
        /* <DEDUP_REMOVED lines=33> */
.L_x_4855:
[----:B------:R-:W-:Y:S05]  /*3650*/  BSYNC B0 ;  /* 0x0000000000007941 */ /* 0x000fea0003800000 */
.L_x_4854:
        /* <DEDUP_REMOVED lines=33> */
.L_x_4857:
[----:B------:R-:W-:Y:S05]  /*3870*/  BSYNC B0 ;  /* 0x0000000000007941 */ /* 0x000fea0003800000 */
.L_x_4856:
        /* <DEDUP_REMOVED lines=33> */
.L_x_4859:
[----:B------:R-:W-:Y:S05]  /*3a90*/  BSYNC B0 ;  /* 0x0000000000007941 */ /* 0x000fea0003800000 */
.L_x_4858:
        /* <DEDUP_REMOVED lines=33> */
.L_x_4861:
[----:B------:R-:W-:Y:S05]  /*3cb0*/  BSYNC B0 ;  /* 0x0000000000007941 */ /* 0x000fea0003800000 */
.L_x_4860:
        /* <DEDUP_REMOVED lines=33> */
.L_x_4863:
[----:B------:R-:W-:Y:S05]  /*3ed0*/  BSYNC B0 ;  /* 0x0000000000007941 */ /* 0x000fea0003800000 */
.L_x_4862:
[----:B------:R-:W-:Y:S01]  /*3ee0*/  FFMA.FTZ R11, R82, R100, R11 ;  /* 0x00000064520b7223 */ /* 0x000fe2000001000b */
[----:B------:R-:W-:Y:S01]  /*3ef0*/  BAR.SYNC.DEFER_BLOCKING 0x0 ;  /* 0x0000000000007b1d */ /* 0x000fe20000010000 */
[-C--:B------:R-:W-:Y:S02]  /*3f00*/  FMUL.FTZ R93, R112, R59.reuse ;  /* 0x0000003b705d7220 */ /* 0x080fe40000410000 */
        /* <DEDUP_REMOVED lines=16> */
[C---:B------:R-:W-:Y:S01]  /*4010*/  IMAD R22, R60.reuse, c[0x0][0x198], RZ ;  /* 0x000066003c167a24 */ /* 0x040fe200078e02ff */
[C---:B------:R-:W-:Y:S01]  /*4020*/  IADD3 R12, R41.reuse, -0x2, RZ ;  /* 0xfffffffe290c7810 */ /* 0x040fe20007ffe0ff */
[----:B------:R-:W-:Y:S01]  /*4030*/  IMAD R120, R60, c[0x0][0x1b8], RZ ;  /* 0x00006e003c787a24 */ /* 0x000fe200078e02ff */
[----:B------:R-:W-:Y:S01]  /*4040*/  IADD3 R18, R41, -0x1, RZ ;  /* 0xffffffff29127810 */ /* 0x000fe20007ffe0ff */
[C---:B------:R-:W-:Y:S01]  /*4050*/  IMAD.WIDE.U32 R14, R61.reuse, c[0x0][0x198], RZ ;  /* 0x000066003d0e7a25 */ /* 0x040fe200078e00ff */
[----:B------:R-:W-:Y:S01]  /*4060*/  HFMA2.MMA R184, -RZ, RZ, 0, 0 ;  /* 0x00000000ffb87435 */ /* 0x000fe200000001ff */
[----:B------:R-:W-:Y:S01]  /*4070*/  MOV R126, RZ ;  /* 0x000000ff007e7202 */ /* 0x000fe20000000f00 */
[----:B------:R-:W-:Y:S01]  /*4080*/  HFMA2.MMA R101, -RZ, RZ, 0, 0 ;  /* 0x00000000ff657435 */ /* 0x000fe200000001ff */
[C---:B------:R-:W-:Y:S01]  /*4090*/  IMAD R149, R61.reuse, c[0x0][0x19c], R22 ;  /* 0x000067003d957a24 */ /* 0x040fe200078e0216 */
[----:B------:R-:W-:Y:S01]  /*40a0*/  LEA.HI R13, R18, R18, RZ, 0x1 ;  /* 0x00000012120d7211 */ /* 0x000fe200078f08ff */
[----:B------:R-:W-:Y:S01]  /*40b0*/  IMAD.WIDE.U32 R10, R61, c[0x0][0x1b8], RZ ;  /* 0x00006e003d0a7a25 */ /* 0x000fe200078e00ff */
[----:B------:R-:W-:Y:S01]  /*40c0*/  LEA R122, P1, R14, c[0x0][0x228], 0x2 ;  /* 0x00008a000e7a7a11 */ /* 0x000fe200078210ff */
[----:B------:R-:W-:Y:S01]  /*40d0*/  HFMA2.MMA R97, -RZ, RZ, 0, 0 ;  /* 0x00000000ff617435 */ /* 0x000fe200000001ff */
[----:B------:R-:W-:Y:S01]  /*40e0*/  IADD3 R149, R15, R149, RZ ;  /* 0x000000950f957210 */ /* 0x000fe20007ffe0ff */
[----:B------:R-:W-:Y:S01]  /*40f0*/  IMAD R19, R61, c[0x0][0x1bc], R120 ;  /* 0x00006f003d137a24 */ /* 0x000fe200078e0278 */
[----:B------:R-:W-:Y:S01]  /*4100*/  HFMA2.MMA R103, -RZ, RZ, 0, 0 ;  /* 0x00000000ff677435 */ /* 0x000fe200000001ff */
[----:B------:R-:W-:Y:S01]  /*4110*/  IMAD R151, R12, c[0x0][0x16c], RZ ;  /* 0x00005b000c977a24 */ /* 0x000fe200078e02ff */
[----:B------:R-:W-:Y:S01]  /*4120*/  LEA R12, P2, R10, c[0x0][0x230], 0x2 ;  /* 0x00008c000a0c7a11 */ /* 0x000fe200078410ff */
[----:B------:R-:W-:Y:S01]  /*4130*/  IMAD R20, R60, c[0x0][0x180], RZ ;  /* 0x000060003c147a24 */ /* 0x000fe200078e02ff */
[----:B------:R-:W-:Y:S01]  /*4140*/  IADD3 R15, R11, R19, RZ ;  /* 0x000000130b0f7210 */ /* 0x000fe20007ffe0ff */
[----:B------:R-:W-:Y:S01]  /*4150*/  IMAD.WIDE.U32 R16, R61, c[0x0][0x180], RZ ;  /* 0x000060003d107a25 */ /* 0x000fe200078e00ff */
[----:B------:R-:W-:Y:S01]  /*4160*/  LOP3.LUT R11, R13, 0xfffffe, RZ, 0xc0, !PT ;  /* 0x00fffffe0d0b7812 */ /* 0x000fe200078ec0ff */
[----:B------:R-:W-:Y:S01]  /*4170*/  CS2R R22, SRZ ;  /* 0x0000000000167805 */ /* 0x000fe2000001ff00 */
[----:B------:R-:W-:Y:S01]  /*4180*/  LEA.HI.X R13, R10, c[0x0][0x234], R15, 0x2, P2 ;  /* 0x00008d000a0d7a11 */ /* 0x000fe200010f140f */
[----:B------:R-:W-:Y:S01]  /*4190*/  IMAD R147, R61, c[0x0][0x184], R20 ;  /* 0x000061003d937a24 */ /* 0x000fe200078e0214 */
[----:B------:R-:W-:Y:S01]  /*41a0*/  LEA.HI R10, R41, R41, RZ, 0x1 ;  /* 0x00000029290a7211 */ /* 0x000fe200078f08ff */
[----:B------:R-:W-:Y:S01]  /*41b0*/  IMAD.WIDE R150, R151, 0x8, R8 ;  /* 0x0000000897967825 */ /* 0x000fe200078e0208 */
[----:B------:R-:W-:Y:S01]  /*41c0*/  LEA R120, P0, R16, c[0x0][0x220], 0x2 ;  /* 0x0000880010787a11 */ /* 0x000fe200078010ff */
[----:B------:R-:W-:Y:S01]  /*41d0*/  CS2R R20, SRZ ;  /* 0x0000000000147805 */ /* 0x000fe2000001ff00 */
[----:B------:R-:W-:Y:S01]  /*41e0*/  LOP3.LUT R10, R10, 0x3ffffe, RZ, 0xc0, !PT ;  /* 0x003ffffe0a0a7812 */ /* 0x000fe200078ec0ff */
[----:B------:R-:W-:Y:S01]  /*41f0*/  UMOV UR4, URZ ;  /* 0x0000003f00047c82 */ /* 0x000fe20008000000 */
[----:B------:R-:W-:-:S02]  /*4200*/  IADD3 R147, R17, R147, RZ ;  /* 0x0000009311937210 */ /* 0x000fc40007ffe0ff */
[----:B------:R-:W-:Y:S02]  /*4210*/  IADD3 R11, R18, -R11, RZ ;  /* 0x8000000b120b7210 */ /* 0x000fe40007ffe0ff */
[----:B------:R-:W-:Y:S01]  /*4220*/  IADD3 R10, R41, -R10, RZ ;  /* 0x8000000a290a7210 */ /* 0x000fe20007ffe0ff */
[----:B------:R-:W-:Y:S01]  /*4230*/  CS2R R18, SRZ ;  /* 0x0000000000127805 */ /* 0x000fe2000001ff00 */
[----:B------:R-:W-:Y:S02]  /*4240*/  LEA.HI.X R147, R16, c[0x0][0x224], R147, 0x2, P0 ;  /* 0x0000890010937a11 */ /* 0x000fe400000f1493 */
[----:B------:R-:W-:Y:S01]  /*4250*/  LEA.HI.X R149, R14, c[0x0][0x22c], R149, 0x2, P1 ;  /* 0x00008b000e957a11 */ /* 0x000fe200008f1495 */
[----:B------:R-:W-:Y:S01]  /*4260*/  CS2R R16, SRZ ;  /* 0x0000000000107805 */ /* 0x000fe2000001ff00 */
[----:B------:R-:W-:Y:S01]  /*4270*/  MOV R124, R150 ;  /* 0x00000096007c7202 */ /* 0x000fe20000000f00 */
[----:B------:R-:W-:Y:S01]  /*4280*/  CS2R R14, SRZ ;  /* 0x00000000000e7805 */ /* 0x000fe2000001ff00 */
[----:B------:R-:W-:-:S02]  /*4290*/  MOV R99, RZ ;  /* 0x000000ff00637202 */ /* 0x000fc40000000f00 */
[----:B------:R-:W-:Y:S02]  /*42a0*/  MOV R107, RZ ;  /* 0x000000ff006b7202 */ /* 0x000fe40000000f00 */
[----:B------:R-:W-:Y:S02]  /*42b0*/  MOV R105, RZ ;  /* 0x000000ff00697202 */ /* 0x000fe40000000f00 */
[----:B------:R-:W-:Y:S02]  /*42c0*/  LEA R153, R10, 0xa88, 0xa ;  /* 0x00000a880a997811 */ /* 0x000fe400078e50ff */
[----:B------:R-:W-:Y:S02]  /*42d0*/  SHF.L.U32 R128, R11, 0x8, RZ ;  /* 0x000000080b807819 */ /* 0x000fe400000006ff */
.L_x_4869:
[----:B------:R-:W-:Y:S01]  /*42e0*/  MOV R10, R120 ;  /* 0x00000078000a7202 */ /* 0x000fe20000000f00 */
[----:B------:R-:W2:Y:S01]  /*42f0*/  LDG.E R155, [R12.64] ;  /* 0x000000060c9b7981 */ /* 0x000ea2000c1e1900 */
[----:B------:R-:W-:-:S05]  /*4300*/  MOV R11, R147 ;  /* 0x00000093000b7202 */ /* 0x000fca0000000f00 */
[----:B------:R0:W3:Y:S02]  /*4310*/  LDG.E R130, [R10.64] ;  /* 0x000000060a827981 */ /* 0x0000e4000c1e1900 */
[----:B0-----:R-:W-:Y:S02]  /*4320*/  MOV R10, R122 ;  /* 0x0000007a000a7202 */ /* 0x001fe40000000f00 */
[----:B------:R-:W-:-:S05]  /*4330*/  MOV R11, R149 ;  /* 0x00000095000b7202 */ /* 0x000fca0000000f00 */
[----:B------:R0:W2:Y:S01]  /*4340*/  LDG.E R132, [R10.64] ;  /* 0x000000060a847981 */ /* 0x0000a2000c1e1900 */
[C---:B------:R-:W-:Y:S02]  /*4350*/  ISETP.NE.AND P1, PT, R53.reuse, RZ, PT ;  /* 0x000000ff3500720c */ /* 0x040fe40003f25270 */
[----:B------:R-:W-:-:S04]  /*4360*/  IADD3 R157, R53, 0x200, RZ ;  /* 0x00000200359d7810 */ /* 0x000fc80007ffe0ff */
[----:B------:R-:W-:Y:S02]  /*4370*/  SEL R134, R128, R157, !P1 ;  /* 0x0000009d80867207 */ /* 0x000fe40004800000 */
[----:B------:R-:W-:-:S04]  /*4380*/  LOP3.LUT P0, RZ, R53, 0x1f, RZ, 0xc0, !PT ;  /* 0x0000001f35ff7812 */ /* 0x000fc8000780c0ff */
[----:B------:R-:W-:Y:S02]  /*4390*/  ISETP.LT.OR P2, PT, R41, 0x2, P0 ;  /* 0x000000022900780c */ /* 0x000fe40000741670 */
[----:B------:R-:W-:-:S11]  /*43a0*/  MOV R148, RZ ;  /* 0x000000ff00947202 */ /* 0x000fd60000000f00 */
[----:B0-----:R-:W-:Y:S02]  /*43b0*/  @!P2 MOV R10, R124 ;  /* 0x0000007c000aa202 */ /* 0x001fe40000000f00 */
[----:B------:R-:W-:Y:S01]  /*43c0*/  @!P2 MOV R11, R151 ;  /* 0x00000097000ba202 */ /* 0x000fe20000000f00 */
        /* <DEDUP_REMOVED lines=14> */
[----:B---3--:R-:W-:-:S04]  /*44b0*/  FMUL.FTZ R168, R130, 1.4426950216293334961 ;  /* 0x3fb8aa3b82a87820 */ /* 0x008fc80000410000 */
[----:B------:R-:W-:-:S06]  /*44c0*/  FMUL.FTZ R159, R168, R118 ;  /* 0x00000076a89f7220 */ /* 0x000fcc0000410000 */
[----:B------:R-:W0:Y:S01]  /*44d0*/  MUFU.EX2 R159, R159 ;  /* 0x0000009f009f7308 */ /* 0x000e220000000800 */
[C---:B------:R-:W-:Y:S01]  /*44e0*/  FMUL.FTZ R167, R168.reuse, R145 ;  /* 0x00000091a8a77220 */ /* 0x040fe20000410000 */
[----:B0-----:R0:W-:Y:S04]  /*44f0*/  STS [R134.X4+0xa88], R159 ;  /* 0x000a889f86007388 */ /* 0x0011e80000004800 */
[----:B------:R-:W-:Y:S01]  /*4500*/  BAR.SYNC.DEFER_BLOCKING 0x0 ;  /* 0x0000000000007b1d */ /* 0x000fe20000010000 */
[----:B------:R-:W-:-:S05]  /*4510*/  FMUL.FTZ R173, R168, R143 ;  /* 0x0000008fa8ad7220 */ /* 0x000fca0000410000 */
[----:B------:R-:W1:Y:S08]  /*4520*/  MUFU.EX2 R167, R167 ;  /* 0x000000a700a77308 */ /* 0x000e700000000800 */
[----:B------:R-:W3:Y:S01]  /*4530*/  MUFU.EX2 R173, R173 ;  /* 0x000000ad00ad7308 */ /* 0x000ee20000000800 */
[----:B------:R2:W5:Y:S01]  /*4540*/  @!P2 LDG.E R148, [R10.64+0x4] ;  /* 0x000004060a94a981 */ /* 0x000562000c1e1900 */
[----:B------:R-:W-:Y:S01]  /*4550*/  ISETP.NE.AND P2, PT, R53, 0x1f, PT ;  /* 0x0000001f3500780c */ /* 0x000fe20003f45270 */
[----:B--2---:R-:W-:-:S04]  /*4560*/  FMUL.FTZ R11, R132, R155 ;  /* 0x0000009b840b7220 */ /* 0x004fc80000410000 */
[-C--:B------:R-:W-:Y:S02]  /*4570*/  FMUL.FTZ R174, R94, R11.reuse ;  /* 0x0000000b5eae7220 */ /* 0x080fe40000410000 */
[-C--:B------:R-:W-:Y:S02]  /*4580*/  FMUL.FTZ R178, R92, R11.reuse ;  /* 0x0000000b5cb27220 */ /* 0x080fe40000410000 */
[----:B------:R-:W-:Y:S02]  /*4590*/  FMUL.FTZ R176, R96, R11 ;  /* 0x0000000b60b07220 */ /* 0x000fe40000410000 */
[----:B-1----:R-:W-:Y:S02]  /*45a0*/  FFMA.FTZ R180, R167, R178, R174 ;  /* 0x000000b2a7b47223 */ /* 0x002fe400000100ae */
        /* <DEDUP_REMOVED lines=12> */
[----:B------:R-:W-:Y:S02]  /*4670*/  FMUL.FTZ R183, R168, R141 ;  /* 0x0000008da8b77220 */ /* 0x000fe40000410000 */
        /* <DEDUP_REMOVED lines=13> */
[----:B---3--:R-:W-:Y:S02]  /*4750*/  FFMA.FTZ R11, R173, R180, R176 ;  /* 0x000000b4ad0b7223 */ /* 0x008fe400000100b0 */
[----:B------:R1:W2:Y:S01]  /*4760*/  @P2 LDS R180, [R53.X4+0x128c] ;  /* 0x00128c0035b42984 */ /* 0x0002a20000004800 */
[----:B------:R-:W3:Y:S08]  /*4770*/  MUFU.EX2 R136, R136 ;  /* 0x0000008800887308 */ /* 0x000ef00000000800 */
[----:B------:R-:W4:Y:S01]  /*4780*/  MUFU.EX2 R140, R140 ;  /* 0x0000008c008c7308 */ /* 0x000f220000000800 */
[----:B------:R-:W-:-:S07]  /*4790*/  FMUL.FTZ R155, R62, R117 ;  /* 0x000000753e9b7220 */ /* 0x000fce0000410000 */
[----:B------:R-:W0:Y:S08]  /*47a0*/  MUFU.EX2 R142, R142 ;  /* 0x0000008e008e7308 */ /* 0x000e300000000800 */
        /* <DEDUP_REMOVED lines=8> */
[----:B------:R-:W1:Y:S08]  /*4830*/  MUFU.EX2 R175, R175 ;  /* 0x000000af00af7308 */ /* 0x000e700000000800 */
[----:B------:R-:W1:Y:S01]  /*4840*/  MUFU.EX2 R183, R183 ;  /* 0x000000b700b77308 */ /* 0x000e620000000800 */
[----:B---3--:R-:W-:-:S02]  /*4850*/  FMUL.FTZ R205, R159, R136 ;  /* 0x000000889fcd7220 */ /* 0x008fc40000410000 */
[----:B------:R-:W-:Y:S02]  /*4860*/  FFMA.FTZ R10, R136, R170, R155 ;  /* 0x000000aa880a7223 */ /* 0x000fe4000001009b */
[----:B------:R-:W-:Y:S02]  /*4870*/  FMUL.FTZ R132, R78, R133 ;  /* 0x000000854e847220 */ /* 0x000fe40000410000 */
[----:B0-----:R-:W-:Y:S02]  /*4880*/  FMUL.FTZ R134, R86, R141 ;  /* 0x0000008d56867220 */ /* 0x001fe40000410000 */
[C---:B----4-:R-:W-:Y:S02]  /*4890*/  FMUL.FTZ R205, R140.reuse, R205 ;  /* 0x000000cd8ccd7220 */ /* 0x050fe40000410000 */
[----:B------:R-:W-:Y:S01]  /*48a0*/  FFMA.FTZ R10, R140, R10, R203 ;  /* 0x0000000a8c0a7223 */ /* 0x000fe200000100cb */
[----:B------:R-:W-:Y:S05]  /*48b0*/  @P2 BRA `(.L_x_4866) ;  /* 0x0000004000002947 */ /* 0x000fea0003800000 */
[----:B--2---:R-:W-:Y:S01]  /*48c0*/  ISETP.NE.AND P3, PT, R41, c[0x0][0x174], PT ;  /* 0x00005d0029007a0c */ /* 0x004fe20003f65270 */
[----:B------:R-:W-:-:S12]  /*48d0*/  HFMA2.MMA R180, -RZ, RZ, 1.875, 0 ;  /* 0x3f800000ffb47435 */ /* 0x000fd800000001ff */
[----:B------:R-:W-:-:S05]  /*48e0*/  @P3 IADD3 R182, R153, R126, RZ ;  /* 0x0000007e99b63210 */ /* 0x000fca0007ffe0ff */
[----:B------:R0:W2:Y:S02]  /*48f0*/  @P3 LDS R180, [R182] ;  /* 0x00000000b6b43984 */ /* 0x0000a40000000800 */
.L_x_4866:
[----:B--2---:R-:W-:Y:S05]  /*4900*/  BSYNC B0 ;  /* 0x0000000000007941 */ /* 0x004fea0003800000 */
.L_x_4865:
[----:B0-----:R-:W-:Y:S01]  /*4910*/  FMUL.FTZ R182, R167, R180 ;  /* 0x000000b4a7b67220 */ /* 0x001fe20000410000 */
[----:B------:R-:W-:Y:S01]  /*4920*/  ISETP.GE.AND P3, PT, R51, 0x1, PT ;  /* 0x000000013300780c */ /* 0x000fe20003f66270 */
[C---:B------:R-:W-:Y:S01]  /*4930*/  FFMA.FTZ R10, R142.reuse, R10, R199 ;  /* 0x0000000a8e0a7223 */ /* 0x040fe200000100c7 */
[----:B------:R-:W-:Y:S01]  /*4940*/  LOP3.LUT R196, R53, 0x1f, RZ, 0xc0, !PT ;  /* 0x0000001f35c47812 */ /* 0x000fe200078ec0ff */
[----:B------:R-:W-:Y:S01]  /*4950*/  FMUL.FTZ R205, R142, R205 ;  /* 0x000000cd8ecd7220 */ /* 0x000fe20000410000 */
[----:B------:R-:W-:Y:S01]  /*4960*/  ISETP.GE.OR P0, PT, R41, c[0x0][0x174], P0 ;  /* 0x00005d0029007a0c */ /* 0x000fe20000706670 */
[----:B-1----:R-:W-:Y:S01]  /*4970*/  FFMA.FTZ R186, R183, R11, R172 ;  /* 0x0000000bb7ba7223 */ /* 0x002fe200000100ac */
[----:B------:R-:W-:Y:S01]  /*4980*/  ISETP.NE.AND P4, PT, R196, 0x1f, PT ;  /* 0x0000001fc400780c */ /* 0x000fe20003f85270 */
[----:B------:R-:W-:Y:S01]  /*4990*/  FMUL.FTZ R182, R173, R182 ;  /* 0x000000b6adb67220 */ /* 0x000fe20000410000 */
[----:B------:R-:W-:Y:S01]  /*49a0*/  BSSY B0, `(.L_x_4867) ;  /* 0x0000149000007945 */ /* 0x000fe20003800000 */
[----:B------:R-:W-:-:S02]  /*49b0*/  FFMA.FTZ R11, R144, R10, R197 ;  /* 0x0000000a900b7223 */ /* 0x000fc400000100c5 */
[----:B------:R-:W-:Y:S02]  /*49c0*/  FMUL.FTZ R10, R144, R205 ;  /* 0x000000cd900a7220 */ /* 0x000fe40000410000 */
[----:B------:R-:W-:Y:S02]  /*49d0*/  FFMA.FTZ R188, R175, R186, R168 ;  /* 0x000000baafbc7223 */ /* 0x000fe400000100a8 */
[----:B------:R-:W-:Y:S02]  /*49e0*/  FMUL.FTZ R186, R183, R182 ;  /* 0x000000b6b7ba7220 */ /* 0x000fe40000410000 */
[C---:B------:R-:W-:Y:S02]  /*49f0*/  FFMA.FTZ R182, R157.reuse, R11, R138 ;  /* 0x0000000b9db67223 */ /* 0x040fe4000001008a */
[----:B------:R-:W-:Y:S02]  /*4a00*/  FMUL.FTZ R11, R157, R10 ;  /* 0x0000000a9d0b7220 */ /* 0x000fe40000410000 */
[----:B------:R-:W-:-:S02]  /*4a10*/  FMUL.FTZ R205, R175, R186 ;  /* 0x000000baafcd7220 */ /* 0x000fc40000410000 */
[----:B------:R-:W-:Y:S02]  /*4a20*/  FFMA.FTZ R182, R146, R182, R193 ;  /* 0x000000b692b67223 */ /* 0x000fe400000100c1 */
[----:B------:R-:W-:Y:S02]  /*4a30*/  FFMA.FTZ R188, R160, R188, R201 ;  /* 0x000000bca0bc7223 */ /* 0x000fe400000100c9 */
[----:B------:R-:W-:Y:S02]  /*4a40*/  FMUL.FTZ R11, R146, R11 ;  /* 0x0000000b920b7220 */ /* 0x000fe40000410000 */
[----:B------:R-:W-:Y:S02]  /*4a50*/  FMUL.FTZ R205, R160, R205 ;  /* 0x000000cda0cd7220 */ /* 0x000fe40000410000 */
[----:B------:R-:W-:Y:S02]  /*4a60*/  FFMA.FTZ R182, R150, R182, R189 ;  /* 0x000000b696b67223 */ /* 0x000fe400000100bd */
[----:B------:R-:W-:-:S02]  /*4a70*/  FFMA.FTZ R188, R162, R188, R195 ;  /* 0x000000bca2bc7223 */ /* 0x000fc400000100c3 */
[----:B------:R-:W-:Y:S02]  /*4a80*/  FMUL.FTZ R11, R150, R11 ;  /* 0x0000000b960b7220 */ /* 0x000fe40000410000 */
[----:B------:R-:W-:Y:S02]  /*4a90*/  FMUL.FTZ R186, R162, R205 ;  /* 0x000000cda2ba7220 */ /* 0x000fe40000410000 */
[C---:B------:R-:W-:Y:S02]  /*4aa0*/  FFMA.FTZ R182, R152.reuse, R182, R187 ;  /* 0x000000b698b67223 */ /* 0x040fe400000100bb */
[C---:B------:R-:W-:Y:S02]  /*4ab0*/  FFMA.FTZ R188, R165.reuse, R188, R166 ;  /* 0x000000bca5bc7223 */ /* 0x040fe400000100a6 */
[----:B------:R-:W-:Y:S02]  /*4ac0*/  FMUL.FTZ R10, R152, R11 ;  /* 0x0000000b980a7220 */ /* 0x000fe40000410000 */
[----:B------:R-:W-:-:S02]  /*4ad0*/  FMUL.FTZ R205, R165, R186 ;  /* 0x000000baa5cd7220 */ /* 0x000fc40000410000 */
[C---:B------:R-:W-:Y:S02]  /*4ae0*/  FFMA.FTZ R182, R165.reuse, R182, R132 ;  /* 0x000000b6a5b67223 */ /* 0x040fe40000010084 */
[C---:B------:R-:W-:Y:S02]  /*4af0*/  FFMA.FTZ R188, R152.reuse, R188, R191 ;  /* 0x000000bc98bc7223 */ /* 0x040fe400000100bf */
[----:B------:R-:W-:Y:S02]  /*4b00*/  FMUL.FTZ R11, R165, R10 ;  /* 0x0000000aa50b7220 */ /* 0x000fe40000410000 */
[----:B------:R-:W-:Y:S02]  /*4b10*/  FMUL.FTZ R205, R152, R205 ;  /* 0x000000cd98cd7220 */ /* 0x000fe40000410000 */
[----:B------:R-:W-:Y:S02]  /*4b20*/  FFMA.FTZ R182, R162, R182, R179 ;  /* 0x000000b6a2b67223 */ /* 0x000fe400000100b3 */
[----:B------:R-:W-:-:S02]  /*4b30*/  FFMA.FTZ R188, R150, R188, R185 ;  /* 0x000000bc96bc7223 */ /* 0x000fc400000100b9 */
[----:B------:R-:W-:Y:S02]  /*4b40*/  FMUL.FTZ R11, R162, R11 ;  /* 0x0000000ba20b7220 */ /* 0x000fe40000410000 */
[----:B------:R-:W-:Y:S02]  /*4b50*/  FMUL.FTZ R205, R150, R205 ;  /* 0x000000cd96cd7220 */ /* 0x000fe40000410000 */
[----:B------:R-:W-:Y:S02]  /*4b60*/  FFMA.FTZ R182, R160, R182, R177 ;  /* 0x000000b6a0b67223 */ /* 0x000fe400000100b1 */
[----:B------:R-:W-:Y:S02]  /*4b70*/  FFMA.FTZ R188, R146, R188, R181 ;  /* 0x000000bc92bc7223 */ /* 0x000fe400000100b5 */
        /* <DEDUP_REMOVED lines=18> */
[C---:B------:R-:W-:Y:S01]  /*4ca0*/  FFMA.FTZ R182, R136.reuse, R188, R161 ;  /* 0x000000bc88b67223 */ /* 0x040fe200000100a1 */
[----:B------:R-:W0:Y:S01]  /*4cb0*/  SHFL.UP PT, R11, R186, 0x1, RZ ;  /* 0x04200000ba0b7989 */ /* 0x000e2200000e00ff */
[----:B------:R-:W-:-:S03]  /*4cc0*/  FMUL.FTZ R205, R136, R205 ;  /* 0x000000cd88cd7220 */ /* 0x000fc60000410000 */
[----:B------:R-:W1:Y:S04]  /*4cd0*/  SHFL.UP PT, R10, R207, 0x1, RZ ;  /* 0x04200000cf0a7989 */ /* 0x000e6800000e00ff */
[----:B------:R-:W2:Y:S04]  /*4ce0*/  SHFL.DOWN PT, R190, R182, 0x1, 0x1f ;  /* 0x08201f00b6be7f89 */ /* 0x000ea800000e0000 */
[----:B------:R-:W3:Y:S01]  /*4cf0*/  SHFL.DOWN PT, R188, R205, 0x1, 0x1f ;  /* 0x08201f00cdbc7f89 */ /* 0x000ee200000e0000 */
[C---:B0-----:R-:W-:Y:S02]  /*4d00*/  @P3 FFMA.FTZ R186, R207.reuse, R11, R186 ;  /* 0x0000000bcfba3223 */ /* 0x041fe400000100ba */
[----:B-1----:R-:W-:-:S03]  /*4d10*/  @P3 FMUL.FTZ R207, R207, R10 ;  /* 0x0000000acfcf3220 */ /* 0x002fc60000410000 */
[----:B------:R-:W0:Y:S01]  /*4d20*/  SHFL.UP PT, R11, R186, 0x2, RZ ;  /* 0x04400000ba0b7989 */ /* 0x000e2200000e00ff */
[----:B------:R-:W-:Y:S01]  /*4d30*/  ISETP.GE.AND P3, PT, R51, 0x2, PT ;  /* 0x000000023300780c */ /* 0x000fe20003f66270 */
[C---:B--2---:R-:W-:Y:S02]  /*4d40*/  @P4 FFMA.FTZ R182, R205.reuse, R190, R182 ;  /* 0x000000becdb64223 */ /* 0x044fe400000100b6 */
[----:B------:R-:W1:Y:S01]  /*4d50*/  SHFL.UP PT, R10, R207, 0x2, RZ ;  /* 0x04400000cf0a7989 */ /* 0x000e6200000e00ff */
[----:B---3--:R-:W-:-:S03]  /*4d60*/  @P4 FMUL.FTZ R205, R205, R188 ;  /* 0x000000bccdcd4220 */ /* 0x008fc60000410000 */
[----:B------:R-:W2:Y:S01]  /*4d70*/  SHFL.DOWN PT, R190, R182, 0x2, 0x1f ;  /* 0x08401f00b6be7f89 */ /* 0x000ea200000e0000 */
[----:B------:R-:W-:-:S03]  /*4d80*/  ISETP.GE.U32.AND P4, PT, R196, 0x1e, PT ;  /* 0x0000001ec400780c */ /* 0x000fc60003f86070 */
[----:B------:R-:W3:Y:S02]  /*4d90*/  SHFL.DOWN PT, R188, R205, 0x2, 0x1f ;  /* 0x08401f00cdbc7f89 */ /* 0x000ee400000e0000 */
[C---:B0-----:R-:W-:Y:S02]  /*4da0*/  @P3 FFMA.FTZ R186, R207.reuse, R11, R186 ;  /* 0x0000000bcfba3223 */ /* 0x041fe400000100ba */
[----:B-1----:R-:W-:-:S03]  /*4db0*/  @P3 FMUL.FTZ R207, R207, R10 ;  /* 0x0000000acfcf3220 */ /* 0x002fc60000410000 */
[----:B------:R-:W0:Y:S01]  /*4dc0*/  SHFL.UP PT, R11, R186, 0x4, RZ ;  /* 0x04800000ba0b7989 */ /* 0x000e2200000e00ff */
[----:B------:R-:W-:Y:S02]  /*4dd0*/  ISETP.GE.AND P3, PT, R51, 0x4, PT ;  /* 0x000000043300780c */ /* 0x000fe40003f66270 */
[C---:B--2---:R-:W-:Y:S01]  /*4de0*/  @!P4 FFMA.FTZ R182, R205.reuse, R190, R182 ;  /* 0x000000becdb6c223 */ /* 0x044fe200000100b6 */
[----:B------:R-:W1:Y:S01]  /*4df0*/  SHFL.UP PT, R10, R207, 0x4, RZ ;  /* 0x04800000cf0a7989 */ /* 0x000e6200000e00ff */
[----:B---3--:R-:W-:Y:S01]  /*4e00*/  @!P4 FMUL.FTZ R205, R205, R188 ;  /* 0x000000bccdcdc220 */ /* 0x008fe20000410000 */
[----:B------:R-:W-:Y:S02]  /*4e10*/  ISETP.GE.U32.AND P4, PT, R196, 0x1c, PT ;  /* 0x0000001cc400780c */ /* 0x000fe40003f86070 */
[----:B------:R-:W2:Y:S04]  /*4e20*/  SHFL.DOWN PT, R188, R182, 0x4, 0x1f ;  /* 0x08801f00b6bc7f89 */ /* 0x000ea800000e0000 */
[----:B------:R-:W3:Y:S02]  /*4e30*/  SHFL.DOWN PT, R192, R205, 0x4, 0x1f ;  /* 0x08801f00cdc07f89 */ /* 0x000ee400000e0000 */
[C---:B0-----:R-:W-:Y:S01]  /*4e40*/  @P3 FFMA.FTZ R186, R207.reuse, R11, R186 ;  /* 0x0000000bcfba3223 */ /* 0x041fe200000100ba */
[----:B------:R-:W-:Y:S01]  /*4e50*/  MOV R11, RZ ;  /* 0x000000ff000b7202 */ /* 0x000fe20000000f00 */
[----:B-1----:R-:W-:-:S03]  /*4e60*/  @P3 FMUL.FTZ R207, R207, R10 ;  /* 0x0000000acfcf3220 */ /* 0x002fc60000410000 */
[----:B------:R-:W0:Y:S01]  /*4e70*/  SHFL.UP PT, R190, R186, 0x8, RZ ;  /* 0x05000000babe7989 */ /* 0x000e2200000e00ff */
[----:B------:R-:W-:Y:S01]  /*4e80*/  ISETP.GE.AND P3, PT, R51, 0x8, PT ;  /* 0x000000083300780c */ /* 0x000fe20003f66270 */
[----:B------:R-:W-:Y:S01]  /*4e90*/  HFMA2.MMA R10, -RZ, RZ, 1.875, 0 ;  /* 0x3f800000ff0a7435 */ /* 0x000fe200000001ff */
[C---:B--2---:R-:W-:Y:S02]  /*4ea0*/  @!P4 FFMA.FTZ R182, R205.reuse, R188, R182 ;  /* 0x000000bccdb6c223 */ /* 0x044fe400000100b6 */
[----:B------:R-:W1:Y:S01]  /*4eb0*/  SHFL.UP PT, R188, R207, 0x8, RZ ;  /* 0x05000000cfbc7989 */ /* 0x000e6200000e00ff */
[----:B---3--:R-:W-:Y:S01]  /*4ec0*/  @!P4 FMUL.FTZ R205, R205, R192 ;  /* 0x000000c0cdcdc220 */ /* 0x008fe20000410000 */
[----:B------:R-:W-:Y:S02]  /*4ed0*/  ISETP.GE.U32.AND P4, PT, R196, 0x18, PT ;  /* 0x00000018c400780c */ /* 0x000fe40003f86070 */
[----:B------:R-:W2:Y:S04]  /*4ee0*/  SHFL.DOWN PT, R194, R182, 0x8, 0x1f ;  /* 0x09001f00b6c27f89 */ /* 0x000ea800000e0000 */
[----:B------:R-:W3:Y:S04]  /*4ef0*/  SHFL.DOWN PT, R192, R205, 0x8, 0x1f ;  /* 0x09001f00cdc07f89 */ /* 0x000ee800000e0000 */
[----:B------:R-:W-:Y:S01]  /*4f00*/  @!P0 LDS.64 R10, [UR4+0x1308] ;  /* 0x00130804ff0a8984 */ /* 0x000fe20008000a00 */
[----:B------:R-:W-:Y:S01]  /*4f10*/  ISETP.GE.AND P0, PT, R51, 0x10, PT ;  /* 0x000000103300780c */ /* 0x000fe20003f06270 */
[----:B0-----:R-:W-:-:S05]  /*4f20*/  @P3 FFMA.FTZ R186, R207, R190, R186 ;  /* 0x000000becfba3223 */ /* 0x001fca00000100ba */
[----:B------:R-:W0:Y:S01]  /*4f30*/  SHFL.UP PT, R190, R186, 0x10, RZ ;  /* 0x06000000babe7989 */ /* 0x000e2200000e00ff */
[----:B-1----:R-:W-:Y:S01]  /*4f40*/  @P3 FMUL.FTZ R207, R207, R188 ;  /* 0x000000bccfcf3220 */ /* 0x002fe20000410000 */
[----:B------:R-:W-:Y:S01]  /*4f50*/  ISETP.GE.U32.AND P3, PT, R196, 0x10, PT ;  /* 0x00000010c400780c */ /* 0x000fe20003f66070 */
[----:B--2---:R-:W-:-:S03]  /*4f60*/  @!P4 FFMA.FTZ R182, R205, R194, R182 ;  /* 0x000000c2cdb6c223 */ /* 0x004fc600000100b6 */
        /* <DEDUP_REMOVED lines=21> */
[----:B-1----:R-:W-:Y:S01]  /*50c0*/  @P2 FFMA.FTZ R209, R190, R209, R192 ;  /* 0x000000d1bed12223 */ /* 0x002fe200000100c0 */
[----:B------:R-:W-:Y:S01]  /*50d0*/  ISETP.GT.AND P2, PT, R51, 0x1b, PT ;  /* 0x0000001b3300780c */ /* 0x000fe20003f44270 */
[-C--:B------:R-:W-:Y:S02]  /*50e0*/  FFMA.FTZ R170, R136, R211.reuse, R155 ;  /* 0x000000d388aa7223 */ /* 0x080fe4000001009b */
[----:B------:R-:W-:Y:S02]  /*50f0*/  FFMA.FTZ R148, R116, R211, RZ ;  /* 0x000000d374947223 */ /* 0x000fe400000100ff */
        /* <DEDUP_REMOVED lines=20> */
[C---:B------:R-:W-:Y:S02]  /*5240*/  FFMA.FTZ R187, R165.reuse, R195, R166 ;  /* 0x000000c3a5bb7223 */ /* 0x040fe400000100a6 */
[----:B------:R-:W-:Y:S02]  /*5250*/  FFMA.FTZ R193, R108, R180, R193 ;  /* 0x000000b46cc17223 */ /* 0x000fe400000100c1 */
[----:B------:R-:W-:Y:S02]  /*5260*/  FFMA.FTZ R191, R152, R187, R191 ;  /* 0x000000bb98bf7223 */ /* 0x000fe400000100bf */
[-C--:B------:R-:W-:Y:S02]  /*5270*/  FFMA.FTZ R189, R165, R186.reuse, R132 ;  /* 0x000000baa5bd7223 */ /* 0x080fe40000010084 */
[----:B------:R-:W-:Y:S02]  /*5280*/  FFMA.FTZ R193, R106, R186, R193 ;  /* 0x000000ba6ac17223 */ /* 0x000fe400000100c1 */
[----:B------:R-:W-:-:S02]  /*5290*/  FFMA.FTZ R185, R150, R191, R185 ;  /* 0x000000bf96b97223 */ /* 0x000fc400000100b9 */
[-C--:B------:R-:W-:Y:S02]  /*52a0*/  FFMA.FTZ R166, R162, R189.reuse, R179 ;  /* 0x000000bda2a67223 */ /* 0x080fe400000100b3 */
        /* <DEDUP_REMOVED lines=44> */
[-C--:B------:R-:W-:Y:S02]  /*5570*/  FFMA.FTZ R179, R76, -R131.reuse, R186 ;  /* 0x800000834cb37223 */ /* 0x080fe400000100ba */
[----:B------:R-:W-:Y:S02]  /*5580*/  FMUL.FTZ R160, R187, R131 ;  /* 0x00000083bba07220 */ /* 0x000fe40000410000 */
[----:B------:R-:W-:Y:S02]  /*5590*/  FFMA.FTZ R173, R158, R177, R173 ;  /* 0x000000b19ead7223 */ /* 0x000fe400000100ad */
[----:B------:R-:W-:Y:S02]  /*55a0*/  FADD.FTZ R189, -R132, R189 ;  /* 0x000000bd84bd7221 */ /* 0x000fe40000010100 */
[----:B------:R-:W-:Y:S02]  /*55b0*/  FMUL.FTZ R132, R195, R133 ;  /* 0x00000085c3847220 */ /* 0x000fe40000410000 */
[----:B------:R-:W-:-:S02]  /*55c0*/  FFMA.FTZ R173, R160, R179, R173 ;  /* 0x000000b3a0ad7223 */ /* 0x000fc400000100ad */
[-C--:B------:R-:W-:Y:S02]  /*55d0*/  FMUL.FTZ R162, R201, R135.reuse ;  /* 0x00000087c9a27220 */ /* 0x080fe40000410000 */
[----:B------:R-:W-:Y:S02]  /*55e0*/  FFMA.FTZ R164, R80, -R135, R166 ;  /* 0x8000008750a47223 */ /* 0x000fe400000100a6 */
[----:B------:R-:W-:Y:S02]  /*55f0*/  FFMA.FTZ R173, R132, R189, R173 ;  /* 0x000000bd84ad7223 */ /* 0x000fe400000100ad */
[-C--:B------:R-:W-:Y:S02]  /*5600*/  FMUL.FTZ R166, R207, R137.reuse ;  /* 0x00000089cfa67220 */ /* 0x080fe40000410000 */
[----:B------:R-:W-:Y:S02]  /*5610*/  FFMA.FTZ R193, R82, -R137, R188 ;  /* 0x8000008952c17223 */ /* 0x000fe400000100bc */
[----:B------:R-:W-:-:S02]  /*5620*/  FFMA.FTZ R173, R162, R164, R173 ;  /* 0x000000a4a2ad7223 */ /* 0x000fc400000100ad */
[-C--:B------:R-:W-:Y:S02]  /*5630*/  FMUL.FTZ R168, R197, R139.reuse ;  /* 0x0000008bc5a87220 */ /* 0x080fe40000410000 */
[----:B------:R-:W-:Y:S02]  /*5640*/  FFMA.FTZ R209, R84, -R139, R209 ;  /* 0x8000008b54d17223 */ /* 0x000fe400000100d1 */
[----:B------:R-:W-:Y:S02]  /*5650*/  FFMA.FTZ R173, R166, R193, R173 ;  /* 0x000000c1a6ad7223 */ /* 0x000fe400000100ad */
[----:B------:R-:W-:Y:S02]  /*5660*/  FADD.FTZ R183, -R134, R183 ;  /* 0x000000b786b77221 */ /* 0x000fe40000010100 */
[----:B------:R-:W-:Y:S02]  /*5670*/  FMUL.FTZ R134, R199, R141 ;  /* 0x0000008dc7867220 */ /* 0x000fe40000410000 */
[----:B------:R-:W-:-:S02]  /*5680*/  FFMA.FTZ R173, R168, R209, R173 ;  /* 0x000000d1a8ad7223 */ /* 0x000fc400000100ad */
[-C--:B------:R-:W-:Y:S02]  /*5690*/  FMUL.FTZ R170, R203, R143.reuse ;  /* 0x0000008fcbaa7220 */ /* 0x080fe40000410000 */
[----:B------:R-:W-:Y:S02]  /*56a0*/  FFMA.FTZ R211, R88, -R143, R190 ;  /* 0x8000008f58d37223 */ /* 0x000fe400000100be */
[----:B------:R-:W-:Y:S02]  /*56b0*/  FFMA.FTZ R173, R134, R183, R173 ;  /* 0x000000b786ad7223 */ /* 0x000fe400000100ad */
[----:B0-----:R-:W-:Y:S02]  /*56c0*/  @!P1 FADD.FTZ R142, R142, R213 ;  /* 0x000000d58e8e9221 */ /* 0x001fe40000010000 */
[-C--:B------:R-:W-:Y:S02]  /*56d0*/  FMUL.FTZ R172, R159, R145.reuse ;  /* 0x000000919fac7220 */ /* 0x080fe40000410000 */
[----:B------:R-:W-:Y:S01]  /*56e0*/  FFMA.FTZ R213, R90, -R145, R192 ;  /* 0x800000915ad57223 */ /* 0x000fe200000100c0 */
[----:B------:R-:W0:Y:S01]  /*56f0*/  SHFL.DOWN PT, R215, R142, 0x4, 0x1f ;  /* 0x08801f008ed77f89 */ /* 0x000e2200000e0000 */
[----:B------:R-:W-:-:S02]  /*5700*/  FFMA.FTZ R173, R170, R211, R173 ;  /* 0x000000d3aaad7223 */ /* 0x000fc400000100ad */
[----:B------:R-:W-:Y:S02]  /*5710*/  FADD.FTZ R83, R162, R83 ;  /* 0x00000053a2537221 */ /* 0x000fe40000010000 */
[----:B------:R-:W-:Y:S02]  /*5720*/  FFMA.FTZ R173, R172, R213, R173 ;  /* 0x000000d5acad7223 */ /* 0x000fe400000100ad */
[C---:B------:R-:W-:Y:S02]  /*5730*/  FFMA.FTZ R11, R205.reuse, R11, R182 ;  /* 0x0000000bcd0b7223 */ /* 0x040fe400000100b6 */
[----:B------:R-:W-:Y:S01]  /*5740*/  FMUL.FTZ R10, R205, R10 ;  /* 0x0000000acd0a7220 */ /* 0x000fe20000410000 */
[----:B------:R-:W1:Y:S01]  /*5750*/  SHFL.DOWN PT, R174, R173, 0x1, 0x1f ;  /* 0x08201f00adae7f89 */ /* 0x000e6200000e0000 */
[----:B------:R-:W-:Y:S02]  /*5760*/  FADD.FTZ R67, R134, R67 ;  /* 0x0000004386437221 */ /* 0x000fe40000010000 */
[----:B------:R-:W-:Y:S01]  /*5770*/  FMUL.FTZ R134, R130, R195 ;  /* 0x000000c382867220 */ /* 0x000fe20000410000 */
[----:B------:R2:W-:Y:S01]  /*5780*/  @!P3 STS.64 [UR4+0x1308], R10 ;  /* 0x0013080aff00b988 */ /* 0x0005e20008000a04 */
[----:B------:R-:W-:-:S02]  /*5790*/  FADD.FTZ R75, R132, R75 ;  /* 0x0000004b844b7221 */ /* 0x000fc40000010000 */
[----:B------:R-:W-:Y:S02]  /*57a0*/  FMUL.FTZ R134, R134, R189 ;  /* 0x000000bd86867220 */ /* 0x000fe40000410000 */
[----:B------:R-:W-:Y:S02]  /*57b0*/  FMUL.FTZ R132, R130, R207 ;  /* 0x000000cf82847220 */ /* 0x000fe40000410000 */
[----:B------:R-:W-:Y:S02]  /*57c0*/  FFMA.FTZ R134, R78, R195, R134 ;  /* 0x000000c34e867223 */ /* 0x000fe40000010086 */
[----:B------:R-:W-:Y:S02]  /*57d0*/  FMUL.FTZ R132, R132, R193 ;  /* 0x000000c184847220 */ /* 0x000fe40000410000 */
[----:B0-----:R-:W-:Y:S02]  /*57e0*/  @!P2 FADD.FTZ R142, R142, R215 ;  /* 0x000000d78e8ea221 */ /* 0x001fe40000010000 */
[----:B--2---:R-:W-:-:S02]  /*57f0*/  FMUL.FTZ R10, R130, R187 ;  /* 0x000000bb820a7220 */ /* 0x004fc40000410000 */
[----:B------:R-:W-:Y:S01]  /*5800*/  FADD.FTZ R73, R156, R73 ;  /* 0x000000499c497221 */ /* 0x000fe20000010000 */
[----:B------:R-:W0:Y:S01]  /*5810*/  SHFL.DOWN PT, R215, R142, 0x8, 0x1f ;  /* 0x09001f008ed77f89 */ /* 0x000e2200000e0000 */
[----:B------:R-:W-:Y:S02]  /*5820*/  FMUL.FTZ R179, R10, R179 ;  /* 0x000000b30ab37220 */ /* 0x000fe40000410000 */
[----:B------:R-:W-:Y:S02]  /*5830*/  FMUL.FTZ R10, R130, R191 ;  /* 0x000000bf820a7220 */ /* 0x000fe40000410000 */
[----:B-1----:R-:W-:Y:S01]  /*5840*/  @!P0 FADD.FTZ R173, R173, R174 ;  /* 0x000000aeadad8221 */ /* 0x002fe20000010000 */
[----:B------:R-:W-:Y:S01]  /*5850*/  ISETP.GT.AND P0, PT, R51, 0x17, PT ;  /* 0x000000173300780c */ /* 0x000fe20003f04270 */
[----:B------:R-:W-:Y:S02]  /*5860*/  FADD.FTZ R17, R134, R17 ;  /* 0x0000001186117221 */ /* 0x000fe40000010000 */
[----:B------:R-:W-:Y:S01]  /*5870*/  FMUL.FTZ R11, R130, R201 ;  /* 0x000000c9820b7220 */ /* 0x000fe20000410000 */
[----:B------:R-:W1:Y:S01]  /*5880*/  SHFL.DOWN PT, R174, R173, 0x2, 0x1f ;  /* 0x08401f00adae7f89 */ /* 0x000e6200000e0000 */
[----:B------:R-:W-:-:S02]  /*5890*/  FFMA.FTZ R134, R82, R207, R132 ;  /* 0x000000cf52867223 */ /* 0x000fc40000010084 */
[----:B------:R-:W-:Y:S02]  /*58a0*/  FMUL.FTZ R177, R10, R177 ;  /* 0x000000b10ab17220 */ /* 0x000fe40000410000 */
[----:B------:R-:W-:Y:S02]  /*58b0*/  FMUL.FTZ R11, R11, R164 ;  /* 0x000000a40b0b7220 */ /* 0x000fe40000410000 */
[----:B------:R-:W-:Y:S02]  /*58c0*/  FADD.FTZ R19, R134, R19 ;  /* 0x0000001386137221 */ /* 0x000fe40000010000 */
[----:B------:R-:W-:Y:S02]  /*58d0*/  FFMA.FTZ R132, R74, R191, R177 ;  /* 0x000000bf4a847223 */ /* 0x000fe400000100b1 */
[----:B------:R-:W-:Y:S02]  /*58e0*/  FMUL.FTZ R134, R130, R199 ;  /* 0x000000c782867220 */ /* 0x000fe40000410000 */
[----:B------:R-:W-:-:S02]  /*58f0*/  FFMA.FTZ R11, R80, R201, R11 ;  /* 0x000000c9500b7223 */ /* 0x000fc4000001000b */
[----:B0-----:R-:W-:Y:S02]  /*5900*/  @!P0 FADD.FTZ R142, R142, R215 ;  /* 0x000000d78e8e8221 */ /* 0x001fe40000010000 */
[----:B------:R-:W-:Y:S02]  /*5910*/  FMUL.FTZ R134, R134, R183 ;  /* 0x000000b786867220 */ /* 0x000fe40000410000 */
[----:B------:R-:W-:Y:S01]  /*5920*/  FADD.FTZ R15, R132, R15 ;  /* 0x0000000f840f7221 */ /* 0x000fe20000010000 */
[----:B------:R-:W0:Y:S01]  /*5930*/  SHFL.DOWN PT, R215, R142, 0x10, 0x1f ;  /* 0x0a001f008ed77f89 */ /* 0x000e2200000e0000 */
[C---:B------:R-:W-:Y:S02]  /*5940*/  FMUL.FTZ R10, R130.reuse, R185 ;  /* 0x000000b9820a7220 */ /* 0x040fe40000410000 */
[----:B------:R-:W-:Y:S02]  /*5950*/  FMUL.FTZ R132, R130, R159 ;  /* 0x0000009f82847220 */ /* 0x000fe40000410000 */
[----:B-1----:R-:W-:Y:S01]  /*5960*/  @!P1 FADD.FTZ R173, R173, R174 ;  /* 0x000000aeadad9221 */ /* 0x002fe20000010000 */
[----:B------:R-:W-:Y:S01]  /*5970*/  ISETP.GT.AND P1, PT, R51, 0xf, PT ;  /* 0x0000000f3300780c */ /* 0x000fe20003f24270 */
[----:B------:R-:W-:-:S02]  /*5980*/  FADD.FTZ R18, R11, R18 ;  /* 0x000000120b127221 */ /* 0x000fc40000010000 */
[----:B------:R-:W-:Y:S01]  /*5990*/  FMUL.FTZ R11, R130, R181 ;  /* 0x000000b5820b7220 */ /* 0x000fe20000410000 */
[----:B------:R-:W1:Y:S01]  /*59a0*/  SHFL.DOWN PT, R174, R173, 0x4, 0x1f ;  /* 0x08801f00adae7f89 */ /* 0x000e6200000e0000 */
[----:B------:R-:W-:Y:S02]  /*59b0*/  FFMA.FTZ R134, R86, R199, R134 ;  /* 0x000000c756867223 */ /* 0x000fe40000010086 */
[----:B------:R-:W-:Y:S02]  /*59c0*/  FMUL.FTZ R10, R10, R175 ;  /* 0x000000af0a0a7220 */ /* 0x000fe40000410000 */
[----:B------:R-:W-:Y:S02]  /*59d0*/  FMUL.FTZ R132, R132, R213 ;  /* 0x000000d584847220 */ /* 0x000fe40000410000 */
[----:B------:R-:W-:Y:S02]  /*59e0*/  FMUL.FTZ R138, R11, R138 ;  /* 0x0000008a0b8a7220 */ /* 0x000fe40000410000 */
[----:B------:R-:W-:-:S02]  /*59f0*/  FADD.FTZ R21, R134, R21 ;  /* 0x0000001586157221 */ /* 0x000fc40000010000 */
[----:B------:R-:W-:Y:S02]  /*5a00*/  FFMA.FTZ R185, R72, R185, R10 ;  /* 0x000000b948b97223 */ /* 0x000fe4000001000a */
[----:B------:R-:W-:Y:S02]  /*5a10*/  FMUL.FTZ R11, R130, R157 ;  /* 0x0000009d820b7220 */ /* 0x000fe40000410000 */
[----:B------:R-:W-:Y:S02]  /*5a20*/  FFMA.FTZ R134, R90, R159, R132 ;  /* 0x0000009f5a867223 */ /* 0x000fe40000010084 */
[C---:B------:R-:W-:Y:S02]  /*5a30*/  FMUL.FTZ R10, R130.reuse, R203 ;  /* 0x000000cb820a7220 */ /* 0x040fe40000410000 */
[----:B------:R-:W-:Y:S02]  /*5a40*/  FMUL.FTZ R132, R130, R169 ;  /* 0x000000a982847220 */ /* 0x000fe40000410000 */
[----:B------:R-:W-:-:S02]  /*5a50*/  FMUL.FTZ R150, R11, R150 ;  /* 0x000000960b967220 */ /* 0x000fc40000410000 */
[----:B0-----:R-:W-:Y:S02]  /*5a60*/  @!P1 FADD.FTZ R142, R142, R215 ;  /* 0x000000d78e8e9221 */ /* 0x001fe40000010000 */
[----:B-1----:R-:W-:Y:S02]  /*5a70*/  @!P2 FADD.FTZ R173, R173, R174 ;  /* 0x000000aeadada221 */ /* 0x002fe40000010000 */
[----:B------:R-:W-:Y:S02]  /*5a80*/  FADD.FTZ R81, R158, R81 ;  /* 0x000000519e517221 */ /* 0x000fe40000010000 */
[----:B------:R-:W-:Y:S01]  /*5a90*/  FMUL.FTZ R10, R10, R211 ;  /* 0x000000d30a0a7220 */ /* 0x000fe20000410000 */
[----:B------:R-:W0:Y:S01]  /*5aa0*/  SHFL.DOWN PT, R162, R173, 0x8, 0x1f ;  /* 0x09001f00ada27f89 */ /* 0x000e2200000e0000 */
[----:B------:R-:W-:Y:S02]  /*5ab0*/  FMUL.FTZ R11, R130, R171 ;  /* 0x000000ab820b7220 */ /* 0x000fe40000410000 */
[----:B------:R-:W-:-:S02]  /*5ac0*/  FMUL.FTZ R167, R132, R167 ;  /* 0x000000a784a77220 */ /* 0x000fc40000410000 */
[C---:B------:R-:W-:Y:S02]  /*5ad0*/  FMUL.FTZ R158, R130.reuse, R197 ;  /* 0x000000c5829e7220 */ /* 0x040fe40000410000 */
[C---:B------:R-:W-:Y:S02]  /*5ae0*/  FMUL.FTZ R132, R130.reuse, R163 ;  /* 0x000000a382847220 */ /* 0x040fe40000410000 */
[----:B------:R-:W-:Y:S02]  /*5af0*/  FMUL.FTZ R130, R130, R161 ;  /* 0x000000a182827220 */ /* 0x000fe40000410000 */
[----:B------:R-:W-:Y:S02]  /*5b00*/  FFMA.FTZ R203, R88, R203, R10 ;  /* 0x000000cb58cb7223 */ /* 0x000fe4000001000a */
[----:B------:R-:W-:Y:S01]  /*5b10*/  FMUL.FTZ R146, R11, R146 ;  /* 0x000000920b927220 */ /* 0x000fe20000410000 */
[----:B------:R-:W-:Y:S01]  /*5b20*/  MOV R11, R142 ;  /* 0x0000008e000b7202 */ /* 0x000fe20000000f00 */
[----:B------:R-:W-:-:S02]  /*5b30*/  FMUL.FTZ R158, R158, R209 ;  /* 0x000000d19e9e7220 */ /* 0x000fc40000410000 */
[----:B------:R-:W-:Y:S02]  /*5b40*/  FMUL.FTZ R132, R132, R155 ;  /* 0x0000009b84847220 */ /* 0x000fe40000410000 */
[----:B------:R-:W-:Y:S02]  /*5b50*/  FMUL.FTZ R130, R130, R165 ;  /* 0x000000a582827220 */ /* 0x000fe40000410000 */
[----:B------:R-:W-:Y:S02]  /*5b60*/  FADD.FTZ R23, R134, R23 ;  /* 0x0000001786177221 */ /* 0x000fe40000010000 */
        /* <DEDUP_REMOVED lines=24> */
[----:B------:R0:W-:Y:S01]  /*5cf0*/  @!P0 STS.64 [0x858], R10 ;  /* 0x0008580aff008388 */ /* 0x0001e20000000a00 */
        /* <DEDUP_REMOVED lines=19> */
.L_x_4868:
[----:B0-----:R-:W-:Y:S05]  /*5e30*/  BSYNC B0 ;  /* 0x0000000000007941 */ /* 0x001fea0003800000 */
.L_x_4867:
        /* <DEDUP_REMOVED lines=21> */
.L_x_4864:
[----:B------:R-:W-:Y:S01]  /*5f90*/  BAR.SYNC.DEFER_BLOCKING 0x0 ;  /* 0x0000000000007b1d */ /* 0x000fe20000010000 */
[----:B------:R-:W-:Y:S01]  /*5fa0*/  IADD3 R109, -R0, c[0x0][0x168], RZ ;  /* 0x00005a00006d7a10 */ /* 0x000fe20007ffe1ff */
[----:B------:R-:W-:Y:S01]  /*5fb0*/  HFMA2.MMA R84, -RZ, RZ, 0, 0 ;  /* 0x00000000ff547435 */ /* 0x000fe200000001ff */
[C---:B------:R-:W-:Y:S01]  /*5fc0*/  LOP3.LUT R82, R43.reuse, 0x20, RZ, 0xfc, !PT ;  /* 0x000000202b527812 */ /* 0x040fe200078efcff */
[----:B------:R-:W-:Y:S01]  /*5fd0*/  HFMA2.MMA R86, -RZ, RZ, 0, 0 ;  /* 0x00000000ff567435 */ /* 0x000fe200000001ff */
[CC--:B------:R-:W-:Y:S01]  /*5fe0*/  ISETP.GE.AND P2, PT, R43.reuse, R109.reuse, PT ;  /* 0x0000006d2b00720c */ /* 0x0c0fe20003f46270 */
[----:B------:R-:W-:Y:S01]  /*5ff0*/  HFMA2.MMA R88, -RZ, RZ, 0, 0 ;  /* 0x00000000ff587435 */ /* 0x000fe200000001ff */
[----:B------:R-:W-:Y:S01]  /*6000*/  ISETP.GE.AND P1, PT, R82, R109, PT ;  /* 0x0000006d5200720c */ /* 0x000fe20003f26270 */
[----:B------:R-:W-:Y:S01]  /*6010*/  HFMA2.MMA R90, -RZ, RZ, 0, 0 ;  /* 0x00000000ff5a7435 */ /* 0x000fe200000001ff */
[C---:B------:R-:W-:Y:S01]  /*6020*/  LOP3.LUT R80, R43.reuse, 0x40, RZ, 0xfc, !PT ;  /* 0x000000402b507812 */ /* 0x040fe200078efcff */
[----:B------:R-:W-:Y:S01]  /*6030*/  HFMA2.MMA R92, -RZ, RZ, 0, 0 ;  /* 0x00000000ff5c7435 */ /* 0x000fe200000001ff */
[----:B------:R-:W-:-:S02]  /*6040*/  LOP3.LUT R78, R43, 0x60, RZ, 0xfc, !PT ;  /* 0x000000602b4e7812 */ /* 0x000fc400078efcff */
[C---:B------:R-:W-:Y:S02]  /*6050*/  LOP3.LUT R76, R43.reuse, 0x80, RZ, 0xfc, !PT ;  /* 0x000000802b4c7812 */ /* 0x040fe400078efcff */
[C---:B------:R-:W-:Y:S02]  /*6060*/  LOP3.LUT R74, R43.reuse, 0xa0, RZ, 0xfc, !PT ;  /* 0x000000a02b4a7812 */ /* 0x040fe400078efcff */
[C---:B------:R-:W-:Y:S02]  /*6070*/  LOP3.LUT R72, R43.reuse, 0xc0, RZ, 0xfc, !PT ;  /* 0x000000c02b487812 */ /* 0x040fe400078efcff */
        /* <DEDUP_REMOVED lines=13> */
[----:B------:R-:W-:Y:S02]  /*6150*/  MOV R113, RZ ;  /* 0x000000ff00717202 */ /* 0x000fe40000000f00 */
[C---:B------:R-:W-:Y:S01]  /*6160*/  LOP3.LUT R66, R43.reuse, 0x120, RZ, 0xfc, !PT ;  /* 0x000001202b427812 */ /* 0x040fe200078efcff */
[----:B------:R-:W5:Y:S01]  /*6170*/  @!P5 LDG.E R88, [R2.64+0x280] ;  /* 0x000280060258d981 */ /* 0x000f62000c1e1900 */
[----:B------:R-:W-:Y:S02]  /*6180*/  MOV R115, RZ ;  /* 0x000000ff00737202 */ /* 0x000fe40000000f00 */
[C---:B------:R-:W-:Y:S01]  /*6190*/  LOP3.LUT R64, R43.reuse, 0x140, RZ, 0xfc, !PT ;  /* 0x000001402b407812 */ /* 0x040fe200078efcff */
[----:B------:R-:W4:Y:S01]  /*61a0*/  @!P0 LDG.E R111, [R2.64+0x100] ;  /* 0x00010006026f8981 */ /* 0x000f22000c1e1900 */
[C---:B------:R-:W-:Y:S02]  /*61b0*/  LOP3.LUT R62, R43.reuse, 0x160, RZ, 0xfc, !PT ;  /* 0x000001602b3e7812 */ /* 0x040fe400078efcff */
[----:B------:R-:W-:Y:S01]  /*61c0*/  MOV R117, RZ ;  /* 0x000000ff00757202 */ /* 0x000fe20000000f00 */
[----:B------:R-:W5:Y:S01]  /*61d0*/  @!P6 LDG.E R113, [R2.64+0x200] ;  /* 0x000200060271e981 */ /* 0x000f62000c1e1900 */
[----:B------:R-:W-:-:S02]  /*61e0*/  LOP3.LUT R13, R43, 0x180, RZ, 0xfc, !PT ;  /* 0x000001802b0d7812 */ /* 0x000fc400078efcff */
[C---:B------:R-:W-:Y:S01]  /*61f0*/  LOP3.LUT R12, R43.reuse, 0x1a0, RZ, 0xfc, !PT ;  /* 0x000001a02b0c7812 */ /* 0x040fe200078efcff */
[----:B------:R-:W5:Y:S01]  /*6200*/  @!P3 LDG.E R115, [R2.64+0x300] ;  /* 0x000300060273b981 */ /* 0x000f62000c1e1900 */
[-C--:B------:R-:W-:Y:S02]  /*6210*/  ISETP.GE.AND P0, PT, R66, R109.reuse, PT ;  /* 0x0000006d4200720c */ /* 0x080fe40003f06270 */
[C---:B------:R-:W-:Y:S01]  /*6220*/  LOP3.LUT R11, R43.reuse, 0x1c0, RZ, 0xfc, !PT ;  /* 0x000001c02b0b7812 */ /* 0x040fe200078efcff */
[----:B------:R-:W5:Y:S01]  /*6230*/  @!P2 LDG.E R90, [R2.64+0x380] ;  /* 0x00038006025aa981 */ /* 0x000f62000c1e1900 */
[-C--:B------:R-:W-:Y:S02]  /*6240*/  ISETP.GE.AND P4, PT, R64, R109.reuse, PT ;  /* 0x0000006d4000720c */ /* 0x080fe40003f86270 */
[----:B------:R-:W-:Y:S01]  /*6250*/  LOP3.LUT R10, R43, 0x1e0, RZ, 0xfc, !PT ;  /* 0x000001e02b0a7812 */ /* 0x000fe200078efcff */
[----:B------:R-:W5:Y:S01]  /*6260*/  @!P1 LDG.E R117, [R2.64+0x400] ;  /* 0x0004000602759981 */ /* 0x000f62000c1e1900 */
[----:B------:R-:W-:-:S02]  /*6270*/  ISETP.GE.AND P6, PT, R62, R109, PT ;  /* 0x0000006d3e00720c */ /* 0x000fc40003fc6270 */
[-C--:B------:R-:W-:Y:S01]  /*6280*/  ISETP.GE.AND P5, PT, R13, R109.reuse, PT ;  /* 0x0000006d0d00720c */ /* 0x080fe20003fa6270 */
[----:B------:R-:W-:Y:S01]  /*6290*/  HFMA2.MMA R94, -RZ, RZ, 0, 0 ;  /* 0x00000000ff5e7435 */ /* 0x000fe200000001ff */
[-C--:B------:R-:W-:Y:S01]  /*62a0*/  ISETP.GE.AND P3, PT, R12, R109.reuse, PT ;  /* 0x0000006d0c00720c */ /* 0x080fe20003f66270 */
[----:B------:R-:W-:Y:S01]  /*62b0*/  HFMA2.MMA R96, -RZ, RZ, 0, 0 ;  /* 0x00000000ff607435 */ /* 0x000fe200000001ff */
[-C--:B------:R-:W-:Y:S01]  /*62c0*/  ISETP.GE.AND P2, PT, R11, R109.reuse, PT ;  /* 0x0000006d0b00720c */ /* 0x080fe20003f46270 */
[----:B------:R-:W-:Y:S01]  /*62d0*/  HFMA2.MMA R98, -RZ, RZ, 0, 0 ;  /* 0x00000000ff627435 */ /* 0x000fe200000001ff */
[----:B------:R-:W-:Y:S01]  /*62e0*/  ISETP.GE.AND P1, PT, R10, R109, PT ;  /* 0x0000006d0a00720c */ /* 0x000fe20003f26270 */
[----:B------:R-:W5:Y:S01]  /*62f0*/  @!P0 LDG.E R92, [R2.64+0x480] ;  /* 0x00048006025c8981 */ /* 0x000f62000c1e1900 */
        /* <DEDUP_REMOVED lines=34> */
[--C-:B-1----:R-:W-:Y:S01]  /*6520*/  FADD.FTZ R84, R63, R58.reuse ;  /* 0x0000003a3f547221 */ /* 0x102fe20000010000 */
[----:B------:R-:W-:Y:S02]  /*6530*/  FSETP.GTU.FTZ.AND P4, PT, R2, 20, PT ;  /* 0x41a000000200780b */ /* 0x000fe40003f9c000 */
[----:B------:R-:W-:Y:S02]  /*6540*/  LDS R63, [R24.X4+0x18] ;  /* 0x00001800183f7984 */ /* 0x000fe40000004800 */
[----:B------:R-:W-:Y:S01]  /*6550*/  FSETP.GTU.FTZ.AND P2, PT, R84, 20, PT ;  /* 0x41a000005400780b */ /* 0x000fe20003f5c000 */
[--C-:B--2---:R-:W-:Y:S02]  /*6560*/  FADD.FTZ R86, R111, R58.reuse ;  /* 0x0000003a6f567221 */ /* 0x104fe40000010000 */
[----:B---3--:R-:W-:Y:S01]  /*6570*/  FADD.FTZ R88, R113, R58 ;  /* 0x0000003a71587221 */ /* 0x008fe20000010000 */
[----:B------:R-:W1:Y:S04]  /*6580*/  LDS R111, [R24.X4+0x1c] ;  /* 0x00001c00186f7984 */ /* 0x000e680000004800 */
[----:B------:R-:W2:Y:S01]  /*6590*/  LDS R113, [R24.X4+0x20] ;  /* 0x0000200018717984 */ /* 0x000ea20000004800 */
[----:B------:R-:W-:-:S04]  /*65a0*/  @!P4 FMUL.FTZ R2, R2, -1.4426950216293334961 ;  /* 0xbfb8aa3b0202c820 */ /* 0x000fc80000410000 */
[----:B------:R-:W-:Y:S02]  /*65b0*/  @!P2 FMUL.FTZ R84, R84, -1.4426950216293334961 ;  /* 0xbfb8aa3b5454a820 */ /* 0x000fe40000410000 */
[----:B------:R-:W3:Y:S01]  /*65c0*/  @!P4 MUFU.EX2 R2, R2 ;  /* 0x000000020002c308 */ /* 0x000ee20000000800 */
[----:B------:R-:W-:-:S07]  /*65d0*/  FSETP.GTU.FTZ.AND P3, PT, R86, 20, PT ;  /* 0x41a000005600780b */ /* 0x000fce0003f7c000 */
[----:B------:R-:W4:Y:S01]  /*65e0*/  @!P2 MUFU.EX2 R84, R84 ;  /* 0x000000540054a308 */ /* 0x000f220000000800 */
[----:B---3--:R-:W-:-:S05]  /*65f0*/  @!P4 FADD.FTZ R2, R2, 1 ;  /* 0x3f8000000202c421 */ /* 0x008fca0000010000 */
[----:B------:R-:W-:Y:S02]  /*6600*/  @!P3 FMUL.FTZ R86, R86, -1.4426950216293334961 ;  /* 0xbfb8aa3b5656b820 */ /* 0x000fe40000410000 */
[----:B------:R-:W3:Y:S01]  /*6610*/  @!P4 MUFU.RCP R90, R2 ;  /* 0x00000002005ac308 */ /* 0x000ee20000001000 */
[----:B----4-:R-:W-:Y:S02]  /*6620*/  @!P2 FADD.FTZ R84, R84, 1 ;  /* 0x3f8000005454a421 */ /* 0x010fe40000010000 */
[----:B0-----:R-:W-:-:S05]  /*6630*/  FADD.FTZ R3, R3, R58 ;  /* 0x0000003a03037221 */ /* 0x001fca0000010000 */
[----:B------:R-:W0:Y:S01]  /*6640*/  @!P2 MUFU.RCP R92, R84 ;  /* 0x00000054005ca308 */ /* 0x000e220000001000 */
[----:B------:R-:W-:-:S07]  /*6650*/  FSETP.GTU.FTZ.AND P1, PT, R3, 20, PT ;  /* 0x41a000000300780b */ /* 0x000fce0003f3c000 */
[----:B------:R-:W4:Y:S01]  /*6660*/  @!P3 MUFU.EX2 R86, R86 ;  /* 0x000000560056b308 */ /* 0x000f220000000800 */
[--C-:B-1----:R-:W-:Y:S01]  /*6670*/  FADD.FTZ R111, R111, R58.reuse ;  /* 0x0000003a6f6f7221 */ /* 0x102fe20000010000 */
[----:B------:R-:W-:Y:S01]  /*6680*/  FSETP.GTU.FTZ.AND P0, PT, R88, 20, PT ;  /* 0x41a000005800780b */ /* 0x000fe20003f1c000 */
[--C-:B--2---:R-:W-:Y:S02]  /*6690*/  FADD.FTZ R113, R113, R58.reuse ;  /* 0x0000003a71717221 */ /* 0x104fe40000010000 */
[--C-:B------:R-:W-:Y:S01]  /*66a0*/  FADD.FTZ R115, R115, R58.reuse ;  /* 0x0000003a73737221 */ /* 0x100fe20000010000 */
[----:B------:R-:W-:Y:S01]  /*66b0*/  FSETP.GTU.FTZ.AND P5, PT, R111, 20, PT ;  /* 0x41a000006f00780b */ /* 0x000fe20003fbc000 */
[----:B---3--:R-:W-:Y:S01]  /*66c0*/  @!P4 FMUL.FTZ R103, R103, R90 ;  /* 0x0000005a6767c220 */ /* 0x008fe20000410000 */
[----:B------:R-:W-:Y:S01]  /*66d0*/  FSETP.GTU.FTZ.AND P4, PT, R113, 20, PT ;  /* 0x41a000007100780b */ /* 0x000fe20003f9c000 */
[----:B0-----:R-:W-:Y:S01]  /*66e0*/  @!P2 FMUL.FTZ R107, R107, R92 ;  /* 0x0000005c6b6ba220 */ /* 0x001fe20000410000 */
[----:B------:R-:W-:Y:S01]  /*66f0*/  FSETP.GTU.FTZ.AND P2, PT, R115, 20, PT ;  /* 0x41a000007300780b */ /* 0x000fe20003f5c000 */
[----:B------:R-:W-:-:S02]  /*6700*/  FADD.FTZ R63, R63, R58 ;  /* 0x0000003a3f3f7221 */ /* 0x000fc40000010000 */
[----:B------:R-:W-:Y:S02]  /*6710*/  @!P1 FMUL.FTZ R3, R3, -1.4426950216293334961 ;  /* 0xbfb8aa3b03039820 */ /* 0x000fe40000410000 */
[----:B----4-:R-:W-:Y:S01]  /*6720*/  @!P3 FADD.FTZ R86, R86, 1 ;  /* 0x3f8000005656b421 */ /* 0x010fe20000010000 */
[----:B------:R-:W-:Y:S01]  /*6730*/  FSETP.GTU.FTZ.AND P6, PT, R63, 20, PT ;  /* 0x41a000003f00780b */ /* 0x000fe20003fdc000 */
[----:B------:R0:W-:Y:S01]  /*6740*/  @!P1 MUFU.EX2 R2, R3 ;  /* 0x0000000300029308 */ /* 0x0001e20000000800 */
[----:B------:R-:W-:-:S03]  /*6750*/  @!P0 FMUL.FTZ R88, R88, -1.4426950216293334961 ;  /* 0xbfb8aa3b58588820 */ /* 0x000fc60000410000 */
[----:B------:R-:W-:Y:S02]  /*6760*/  @!P4 FMUL.FTZ R90, R113, -1.4426950216293334961 ;  /* 0xbfb8aa3b715ac820 */ /* 0x000fe40000410000 */
[----:B------:R-:W-:Y:S01]  /*6770*/  @!P2 FMUL.FTZ R92, R115, -1.4426950216293334961 ;  /* 0xbfb8aa3b735ca820 */ /* 0x000fe20000410000 */
[----:B------:R-:W-:Y:S01]  /*6780*/  LDS R113, [R24.X4+0x38] ;  /* 0x0000380018717984 */ /* 0x000fe20000004800 */
[----:B------:R1:W2:Y:S03]  /*6790*/  @!P3 MUFU.RCP R94, R86 ;  /* 0x00000056005eb308 */ /* 0x0002a60000001000 */
[----:B0-----:R-:W0:Y:S04]  /*67a0*/  LDS R3, [R24.X4+0x2c] ;  /* 0x00002c0018037984 */ /* 0x001e280000004800 */
[----:B------:R-:W-:Y:S01]  /*67b0*/  LDS R115, [R24.X4+0x3c] ;  /* 0x00003c0018737984 */ /* 0x000fe20000004800 */
[----:B-1----:R-:W-:Y:S01]  /*67c0*/  @!P5 FMUL.FTZ R86, R111, -1.4426950216293334961 ;  /* 0xbfb8aa3b6f56d820 */ /* 0x002fe20000410000 */
[----:B------:R-:W1:Y:S02]  /*67d0*/  @!P0 MUFU.EX2 R88, R88 ;  /* 0x0000005800588308 */ /* 0x000e640000000800 */
[----:B------:R-:W3:Y:S01]  /*67e0*/  LDS R111, [R24.X4+0x34] ;  /* 0x00003400186f7984 */ /* 0x000ee20000004800 */
[----:B------:R-:W-:-:S02]  /*67f0*/  @!P6 FMUL.FTZ R63, R63, -1.4426950216293334961 ;  /* 0xbfb8aa3b3f3fe820 */ /* 0x000fc40000410000 */
[----:B------:R-:W-:-:S03]  /*6800*/  FADD.FTZ R117, R117, R58 ;  /* 0x0000003a75757221 */ /* 0x000fc60000010000 */
[----:B------:R-:W4:Y:S01]  /*6810*/  @!P5 MUFU.EX2 R86, R86 ;  /* 0x000000560056d308 */ /* 0x000f220000000800 */
[----:B--2---:R-:W-:Y:S01]  /*6820*/  @!P3 FMUL.FTZ R97, R97, R94 ;  /* 0x0000005e6161b220 */ /* 0x004fe20000410000 */
[----:B------:R-:W-:-:S06]  /*6830*/  FSETP.GTU.FTZ.AND P3, PT, R117, 20, PT ;  /* 0x41a000007500780b */ /* 0x000fcc0003f7c000 */
[----:B------:R2:W5:Y:S08]  /*6840*/  @!P6 MUFU.EX2 R84, R63 ;  /* 0x0000003f0054e308 */ /* 0x0005700000000800 */
[----:B------:R-:W0:Y:S08]  /*6850*/  @!P4 MUFU.EX2 R90, R90 ;  /* 0x0000005a005ac308 */ /* 0x000e300000000800 */
[----:B------:R-:W3:Y:S01]  /*6860*/  @!P2 MUFU.EX2 R92, R92 ;  /* 0x0000005c005ca308 */ /* 0x000ee20000000800 */
[----:B-1----:R-:W-:Y:S01]  /*6870*/  @!P0 FADD.FTZ R88, R88, 1 ;  /* 0x3f80000058588421 */ /* 0x002fe20000010000 */
[----:B--2---:R-:W1:Y:S01]  /*6880*/  LDS R63, [R24.X4+0x30] ;  /* 0x00003000183f7984 */ /* 0x004e620000004800 */
[----:B----4-:R-:W-:-:S02]  /*6890*/  @!P5 FADD.FTZ R86, R86, 1 ;  /* 0x3f8000005656d421 */ /* 0x010fc40000010000 */
[----:B-----5:R-:W-:-:S03]  /*68a0*/  @!P6 FADD.FTZ R84, R84, 1 ;  /* 0x3f8000005454e421 */ /* 0x020fc60000010000 */
[----:B------:R-:W2:Y:S01]  /*68b0*/  @!P0 MUFU.RCP R88, R88 ;  /* 0x0000005800588308 */ /* 0x000ea20000001000 */
[----:B0-----:R-:W-:Y:S02]  /*68c0*/  @!P4 FADD.FTZ R90, R90, 1 ;  /* 0x3f8000005a5ac421 */ /* 0x001fe40000010000 */
[----:B------:R-:W-:Y:S02]  /*68d0*/  @!P3 FMUL.FTZ R94, R117, -1.4426950216293334961 ;  /* 0xbfb8aa3b755eb820 */ /* 0x000fe40000410000 */
[----:B------:R-:W0:Y:S01]  /*68e0*/  LDS R117, [R24.X4] ;  /* 0x0000000018757984 */ /* 0x000e220000004800 */
[----:B---3--:R-:W-:Y:S02]  /*68f0*/  @!P2 FADD.FTZ R92, R92, 1 ;  /* 0x3f8000005c5ca421 */ /* 0x008fe40000010000 */
[----:B------:R-:W3:Y:S01]  /*6900*/  @!P6 MUFU.RCP R119, R84 ;  /* 0x000000540077e308 */ /* 0x000ee20000001000 */
[----:B------:R-:W-:Y:S01]  /*6910*/  @!P1 FADD.FTZ R2, R2, 1 ;  /* 0x3f80000002029421 */ /* 0x000fe20000010000 */
[----:B------:R-:W-:Y:S06]  /*6920*/  BAR.SYNC.DEFER_BLOCKING 0x0 ;  /* 0x0000000000007b1d */ /* 0x000fec0000010000 */
[----:B------:R-:W4:Y:S01]  /*6930*/  @!P5 MUFU.RCP R86, R86 ;  /* 0x000000560056d308 */ /* 0x000f220000001000 */
[----:B------:R-:W-:-:S07]  /*6940*/  FADD.FTZ R3, R3, R58 ;  /* 0x0000003a03037221 */ /* 0x000fce0000010000 */
[----:B------:R-:W5:Y:S08]  /*6950*/  @!P4 MUFU.RCP R121, R90 ;  /* 0x0000005a0079c308 */ /* 0x000f700000001000 */
[----:B------:R-:W0:Y:S01]  /*6960*/  @!P2 MUFU.RCP R92, R92 ;  /* 0x0000005c005ca308 */ /* 0x000e220000001000 */
[----:B--2---:R-:W-:Y:S01]  /*6970*/  @!P0 FMUL.FTZ R99, R99, R88 ;  /* 0x0000005863638220 */ /* 0x004fe20000410000 */
[----:B------:R-:W-:-:S06]  /*6980*/  FSETP.GTU.FTZ.AND P0, PT, R3, 20, PT ;  /* 0x41a000000300780b */ /* 0x000fcc0003f1c000 */
[----:B------:R-:W2:Y:S01]  /*6990*/  @!P3 MUFU.EX2 R94, R94 ;  /* 0x0000005e005eb308 */ /* 0x000ea20000000800 */
[--C-:B------:R-:W-:Y:S02]  /*69a0*/  FADD.FTZ R111, R111, R58.reuse ;  /* 0x0000003a6f6f7221 */ /* 0x100fe40000010000 */
[----:B------:R-:W-:-:S05]  /*69b0*/  FADD.FTZ R113, R113, R58 ;  /* 0x0000003a71717221 */ /* 0x000fca0000010000 */
[----:B------:R-:W1:Y:S01]  /*69c0*/  @!P1 MUFU.RCP R2, R2 ;  /* 0x0000000200029308 */ /* 0x000e620000001000 */
[----:B------:R-:W-:Y:S02]  /*69d0*/  FADD.FTZ R115, R115, R58 ;  /* 0x0000003a73737221 */ /* 0x000fe40000010000 */
[----:B---3--:R-:W-:Y:S01]  /*69e0*/  @!P6 FMUL.FTZ R14, R14, R119 ;  /* 0x000000770e0ee220 */ /* 0x008fe20000410000 */
[----:B------:R-:W-:Y:S01]  /*69f0*/  FSETP.GTU.FTZ.AND P6, PT, R111, 20, PT ;  /* 0x41a000006f00780b */ /* 0x000fe20003fdc000 */
[----:B----4-:R-:W-:Y:S01]  /*6a00*/  @!P5 FMUL.FTZ R15, R15, R86 ;  /* 0x000000560f0fd220 */ /* 0x010fe20000410000 */
[----:B------:R-:W-:Y:S01]  /*6a10*/  FSETP.GTU.FTZ.AND P5, PT, R115, 20, PT ;  /* 0x41a000007300780b */ /* 0x000fe20003fbc000 */
[----:B-----5:R-:W-:Y:S01]  /*6a20*/  @!P4 FMUL.FTZ R16, R16, R121 ;  /* 0x000000791010c220 */ /* 0x020fe20000410000 */
[----:B------:R-:W-:Y:S01]  /*6a30*/  FSETP.GTU.FTZ.AND P4, PT, R113, 20, PT ;  /* 0x41a000007100780b */ /* 0x000fe20003f9c000 */
[----:B0-----:R-:W-:Y:S01]  /*6a40*/  @!P2 FMUL.FTZ R17, R17, R92 ;  /* 0x0000005c1111a220 */ /* 0x001fe20000410000 */
[----:B------:R-:W-:Y:S01]  /*6a50*/  ISETP.NE.AND P2, PT, R53, RZ, PT ;  /* 0x000000ff3500720c */ /* 0x000fe20003f45270 */
[----:B--2---:R-:W-:-:S02]  /*6a60*/  @!P3 FADD.FTZ R94, R94, 1 ;  /* 0x3f8000005e5eb421 */ /* 0x004fc40000010000 */
[----:B-1----:R-:W-:Y:S02]  /*6a70*/  @!P1 FMUL.FTZ R101, R101, R2 ;  /* 0x0000000265659220 */ /* 0x002fe40000410000 */
[----:B------:R-:W0:Y:S01]  /*6a80*/  @!P3 MUFU.RCP R123, R94 ;  /* 0x0000005e007bb308 */ /* 0x000e220000001000 */
[----:B------:R-:W-:Y:S01]  /*6a90*/  @!P0 FMUL.FTZ R2, R3, -1.4426950216293334961 ;  /* 0xbfb8aa3b03028820 */ /* 0x000fe20000410000 */
[----:B------:R1:W-:Y:S01]  /*6aa0*/  STS [R24.X4], R85 ;  /* 0x0000005518007388 */ /* 0x0003e20000004800 */
[----:B------:R-:W-:-:S03]  /*6ab0*/  @!P6 FMUL.FTZ R86, R111, -1.4426950216293334961 ;  /* 0xbfb8aa3b6f56e820 */ /* 0x000fc60000410000 */
[----:B------:R2:W-:Y:S02]  /*6ac0*/  STS [R24.X4+0x4], R87 ;  /* 0x0000045718007388 */ /* 0x0005e40000004800 */
[----:B------:R3:W-:Y:S02]  /*6ad0*/  @!P0 MUFU.EX2 R3, R2 ;  /* 0x0000000200038308 */ /* 0x0007e40000000800 */
[----:B------:R4:W-:Y:S01]  /*6ae0*/  STS [R24.X4+0x8], R89 ;  /* 0x0000085918007388 */ /* 0x0009e20000004800 */
[----:B------:R-:W-:Y:S02]  /*6af0*/  FADD.FTZ R63, R63, R58 ;  /* 0x0000003a3f3f7221 */ /* 0x000fe40000010000 */
[----:B-1----:R-:W-:Y:S01]  /*6b00*/  @!P5 FMUL.FTZ R85, R115, -1.4426950216293334961 ;  /* 0xbfb8aa3b7355d820 */ /* 0x002fe20000410000 */
[----:B------:R-:W-:Y:S01]  /*6b10*/  STS [R24.X4+0xc], R91 ;  /* 0x00000c5b18007388 */ /* 0x000fe20000004800 */
[----:B---3--:R-:W-:-:S03]  /*6b20*/  @!P4 FMUL.FTZ R2, R113, -1.4426950216293334961 ;  /* 0xbfb8aa3b7102c820 */ /* 0x008fc60000410000 */
        /* <DEDUP_REMOVED lines=30> */
[----:B------:R-:W-:Y:S01]  /*6d10*/  FSETP.GTU.FTZ.AND P1, PT, R63, 20, PT ;  /* 0x41a000003f00780b */ /* 0x000fe20003f3c000 */
[----:B------:R-:W-:-:S02]  /*6d20*/  FADD.FTZ R117, R117, R58 ;  /* 0x0000003a75757221 */ /* 0x000fc40000010000 */
[----:B0-----:R-:W-:-:S03]  /*6d30*/  @!P3 FMUL.FTZ R18, R18, R123 ;  /* 0x0000007b1212b220 */ /* 0x001fc60000410000 */
[----:B------:R-:W-:Y:S01]  /*6d40*/  FSETP.GTU.FTZ.AND P3, PT, R117, 20, PT ;  /* 0x41a000007500780b */ /* 0x000fe20003f7c000 */
[----:B------:R0:W-:Y:S06]  /*6d50*/  @!P4 MUFU.EX2 R88, R2 ;  /* 0x000000020058c308 */ /* 0x0001ec0000000800 */
[----:B------:R-:W-:-:S04]  /*6d60*/  @!P1 FMUL.FTZ R63, R63, -1.4426950216293334961 ;  /* 0xbfb8aa3b3f3f9820 */ /* 0x000fc80000410000 */
[----:B------:R-:W1:Y:S02]  /*6d70*/  @!P1 MUFU.EX2 R84, R63 ;  /* 0x0000003f00549308 */ /* 0x000e640000000800 */
[----:B0-----:R-:W-:Y:S01]  /*6d80*/  @!P3 FMUL.FTZ R2, R117, -1.4426950216293334961 ;  /* 0xbfb8aa3b7502b820 */ /* 0x001fe20000410000 */
[----:B------:R-:W-:Y:S06]  /*6d90*/  BAR.SYNC.DEFER_BLOCKING 0x0 ;  /* 0x0000000000007b1d */ /* 0x000fec0000010000 */
[----:B------:R-:W0:Y:S01]  /*6da0*/  @!P3 MUFU.EX2 R63, R2 ;  /* 0x00000002003fb308 */ /* 0x000e220000000800 */
[----:B------:R-:W3:Y:S01]  /*6db0*/  LDS R117, [0x840] ;  /* 0x00084000ff757984 */ /* 0x000ee20000000800 */
[----:B-1----:R-:W-:-:S06]  /*6dc0*/  @!P1 FADD.FTZ R84, R84, 1 ;  /* 0x3f80000054549421 */ /* 0x002fcc0000010000 */
[----:B------:R-:W1:Y:S01]  /*6dd0*/  @!P5 MUFU.EX2 R85, R85 ;  /* 0x000000550055d308 */ /* 0x000e620000000800 */
[----:B0-----:R-:W-:-:S07]  /*6de0*/  @!P3 FADD.FTZ R63, R63, 1 ;  /* 0x3f8000003f3fb421 */ /* 0x001fce0000010000 */
[----:B------:R-:W0:Y:S08]  /*6df0*/  @!P6 MUFU.EX2 R86, R86 ;  /* 0x000000560056e308 */ /* 0x000e300000000800 */
[----:B--2---:R2:W-:Y:S01]  /*6e00*/  @!P1 MUFU.RCP R87, R84 ;  /* 0x0000005400579308 */ /* 0x0045e20000001000 */
[----:B------:R-:W-:Y:S02]  /*6e10*/  @!P0 FADD.FTZ R3, R3, 1 ;  /* 0x3f80000003038421 */ /* 0x000fe40000010000 */
[----:B--2---:R-:W-:-:S04]  /*6e20*/  IMAD R84, R56, c[0x0][0x2d8], RZ ;  /* 0x0000b60038547a24 */ /* 0x004fc800078e02ff */
[----:B------:R-:W-:Y:S02]  /*6e30*/  IMAD R119, R57, c[0x0][0x2dc], R84 ;  /* 0x0000b70039777a24 */ /* 0x000fe400078e0254 */
[----:B------:R-:W2:Y:S01]  /*6e40*/  @!P3 MUFU.RCP R84, R63 ;  /* 0x0000003f0054b308 */ /* 0x000ea20000001000 */
[----:B------:R-:W-:Y:S02]  /*6e50*/  @!P4 FADD.FTZ R88, R88, 1 ;  /* 0x3f8000005858c421 */ /* 0x000fe40000010000 */
[----:B-1----:R-:W-:-:S05]  /*6e60*/  @!P5 FADD.FTZ R85, R85, 1 ;  /* 0x3f8000005555d421 */ /* 0x002fca0000010000 */
[----:B------:R1:W5:Y:S01]  /*6e70*/  @!P0 MUFU.RCP R90, R3 ;  /* 0x00000003005a8308 */ /* 0x0003620000001000 */
[----:B0-----:R-:W-:-:S07]  /*6e80*/  @!P6 FADD.FTZ R86, R86, 1 ;  /* 0x3f8000005656e421 */ /* 0x001fce0000010000 */
[----:B----4-:R-:W0:Y:S01]  /*6e90*/  @!P4 MUFU.RCP R89, R88 ;  /* 0x000000580059c308 */ /* 0x010e220000001000 */
[----:B-1----:R-:W-:-:S05]  /*6ea0*/  IMAD.WIDE.U32 R2, R57, c[0x0][0x2d8], RZ ;  /* 0x0000b60039027a25 */ /* 0x002fca00078e00ff */
[----:B------:R-:W-:Y:S02]  /*6eb0*/  IADD3 R3, R3, R119, RZ ;  /* 0x0000007703037210 */ /* 0x000fe40007ffe0ff */
[----:B------:R1:W4:Y:S01]  /*6ec0*/  @!P5 MUFU.RCP R92, R85 ;  /* 0x00000055005cd308 */ /* 0x0003220000001000 */
[----:B--2---:R-:W-:Y:S01]  /*6ed0*/  @!P3 FMUL.FTZ R105, R105, R84 ;  /* 0x000000546969b220 */ /* 0x004fe20000410000 */
[----:B---3--:R-:W-:Y:S01]  /*6ee0*/  ISETP.GE.AND P3, PT, R43, R117, PT ;  /* 0x000000752b00720c */ /* 0x008fe20003f66270 */
[----:B------:R-:W-:Y:S02]  /*6ef0*/  IMAD R94, R60, c[0x0][0x2e0], RZ ;  /* 0x0000b8003c5e7a24 */ /* 0x000fe400078e02ff */
[----:B------:R-:W-:-:S03]  /*6f00*/  IMAD R121, R44, -0x200, R55 ;  /* 0xfffffe002c797824 */ /* 0x000fc600078e0237 */
[----:B------:R-:W2:Y:S01]  /*6f10*/  @!P6 MUFU.RCP R86, R86 ;  /* 0x000000560056e308 */ /* 0x000ea20000001000 */
[----:B------:R-:W-:Y:S01]  /*6f20*/  IMAD.WIDE.U32 R2, R61, c[0x0][0x2e0], R2 ;  /* 0x0000b8003d027a25 */ /* 0x000fe200078e0002 */
[----:B------:R-:W-:-:S03]  /*6f30*/  SHF.R.S32.HI R123, RZ, 0x1f, R121 ;  /* 0x0000001fff7b7819 */ /* 0x000fc60000011479 */
[----:B-----5:R-:W-:Y:S01]  /*6f40*/  @!P0 FMUL.FTZ R19, R19, R90 ;  /* 0x0000005a13138220 */ /* 0x020fe20000410000 */
[----:B-1----:R-:W-:Y:S01]  /*6f50*/  IADD3 R85, P0, R121, R2, RZ ;  /* 0x0000000279557210 */ /* 0x002fe20007f1e0ff */
[----:B------:R-:W-:Y:S01]  /*6f60*/  IMAD R94, R61, c[0x0][0x2e4], R94 ;  /* 0x0000b9003d5e7a24 */ /* 0x000fe200078e025e */
[----:B------:R-:W-:Y:S01]  /*6f70*/  SHF.R.S32.HI R90, RZ, 0x1f, R43 ;  /* 0x0000001fff5a7819 */ /* 0x000fe2000001142b */
[----:B0-----:R-:W-:Y:S01]  /*6f80*/  @!P4 FMUL.FTZ R22, R22, R89 ;  /* 0x000000591616c220 */ /* 0x001fe20000410000 */
[----:B------:R-:W-:Y:S01]  /*6f90*/  LEA R88, P4, R43, c[0x0][0x330], 0x2 ;  /* 0x0000cc002b587a11 */ /* 0x000fe200078810ff */
[----:B----4-:R-:W-:Y:S01]  /*6fa0*/  @!P5 FMUL.FTZ R23, R23, R92 ;  /* 0x0000005c1717d220 */ /* 0x010fe20000410000 */
[----:B------:R-:W-:Y:S02]  /*6fb0*/  IADD3.X R94, R123, R94, R3, P0, !PT ;  /* 0x0000005e7b5e7210 */ /* 0x000fe400007fe403 */
[----:B------:R-:W-:Y:S02]  /*6fc0*/  LEA.HI.X R3, R43, c[0x0][0x334], R90, 0x2, P4 ;  /* 0x0000cd002b037a11 */ /* 0x000fe400020f145a */
[----:B------:R-:W-:Y:S01]  /*6fd0*/  LEA R88, P5, R85, R88, 0x2 ;  /* 0x0000005855587211 */ /* 0x000fe200078a10ff */
[----:B------:R-:W-:Y:S01]  /*6fe0*/  BSSY B0, `(.L_x_4870) ;  /* 0x0000013000007945 */ /* 0x000fe20003800000 */
[----:B------:R-:W-:Y:S01]  /*6ff0*/  IADD3 R2, P4, R43, R0, RZ ;  /* 0x000000002b027210 */ /* 0x000fe20007f9e0ff */
[----:B------:R-:W-:Y:S01]  /*7000*/  @!P1 FMUL.FTZ R20, R20, R87 ;  /* 0x0000005714149220 */ /* 0x000fe20000410000 */
[----:B------:R-:W-:Y:S01]  /*7010*/  LEA.HI.X R89, R85, R3, R94, 0x2, P5 ;  /* 0x0000000355597211 */ /* 0x000fe200028f145e */
[----:B--2---:R-:W-:Y:S01]  /*7020*/  @!P6 FMUL.FTZ R21, R21, R86 ;  /* 0x000000561515e220 */ /* 0x004fe20000410000 */
[----:B------:R-:W-:-:S02]  /*7030*/  ISETP.GE.AND P1, PT, R80, R117, PT ;  /* 0x000000755000720c */ /* 0x000fc40003f26270 */
        /* <DEDUP_REMOVED lines=13> */
.L_x_4871:
[----:B------:R-:W-:Y:S05]  /*7110*/  BSYNC B0 ;  /* 0x0000000000007941 */ /* 0x000fea0003800000 */
.L_x_4870:
        /* <DEDUP_REMOVED lines=12> */
[----:B------:R-:W-:Y:S01]  /*71e0*/  IMAD R0, R56, c[0x0][0x2f8], RZ ;  /* 0x0000be0038007a24 */ /* 0x000fe200078e02ff */
[----:B------:R-:W-:Y:S01]  /*71f0*/  BSSY B0, `(.L_x_4872) ;  /* 0x0000055000007945 */ /* 0x000fe20003800000 */
        /* <DEDUP_REMOVED lines=37> */
[----:B------:R-:W-:-:S03]  /*7450*/  IMAD.WIDE.U32 R14, R57, c[0x0][0x2f8], RZ ;  /* 0x0000be00390e7a25 */ /* 0x000fc600078e00ff */
[----:B------:R4:W-:Y:S01]  /*7460*/  STS [R24.X4+0x30], R20 ;  /* 0x0000301418007388 */ /* 0x0009e20000004800 */
[----:B--2---:R-:W-:-:S03]  /*7470*/  FADD.FTZ R17, R16, R17 ;  /* 0x0000001110117221 */ /* 0x004fc60000010000 */
[----:B------:R2:W-:Y:S01]  /*7480*/  STS [R24.X4+0x34], R21 ;  /* 0x0000341518007388 */ /* 0x0005e20000004800 */
[----:B---3--:R-:W-:Y:S02]  /*7490*/  FADD.FTZ R18, R17, R18 ;  /* 0x0000001211127221 */ /* 0x008fe40000010000 */
[----:B------:R-:W-:Y:S01]  /*74a0*/  IMAD R17, R57, c[0x0][0x2fc], R0 ;  /* 0x0000bf0039117a24 */ /* 0x000fe200078e0200 */
[----:B------:R3:W-:Y:S01]  /*74b0*/  STS [R24.X4+0x38], R22 ;  /* 0x0000381618007388 */ /* 0x0007e20000004800 */
[----:B-1----:R-:W-:-:S03]  /*74c0*/  FADD.FTZ R19, R18, R19 ;  /* 0x0000001312137221 */ /* 0x002fc60000010000 */
[----:B------:R-:W-:Y:S01]  /*74d0*/  STS [R24.X4+0x3c], R23 ;  /* 0x00003c1718007388 */ /* 0x000fe20000004800 */
[----:B------:R-:W-:-:S06]  /*74e0*/  NOP ;  /* 0x0000000000007918 */ /* 0x000fcc0000000000 */
[----:B------:R-:W-:Y:S01]  /*74f0*/  LDS R63, [R40.X4] ;  /* 0x00000000283f7984 */ /* 0x000fe20000004800 */
[----:B----4-:R-:W-:Y:S01]  /*7500*/  FADD.FTZ R20, R19, R20 ;  /* 0x0000001413147221 */ /* 0x010fe20000010000 */
[----:B------:R-:W-:Y:S02]  /*7510*/  IADD3 R19, R15, R17, RZ ;  /* 0x000000110f137210 */ /* 0x000fe40007ffe0ff */
[----:B------:R-:W-:Y:S01]  /*7520*/  LDS R39, [R39.X4+0x80] ;  /* 0x0000800027277984 */ /* 0x000fe20000004800 */
[----:B--2---:R-:W-:-:S03]  /*7530*/  FADD.FTZ R21, R20, R21 ;  /* 0x0000001514157221 */ /* 0x004fc60000010000 */
[----:B------:R-:W-:Y:S01]  /*7540*/  LDS R65, [R38.X4+0x100] ;  /* 0x0001000026417984 */ /* 0x000fe20000004800 */
[----:B---3--:R-:W-:-:S03]  /*7550*/  FADD.FTZ R22, R21, R22 ;  /* 0x0000001615167221 */ /* 0x008fc60000010000 */
        /* <DEDUP_REMOVED lines=30> */
.L_x_4873:
[----:B------:R-:W-:Y:S05]  /*7740*/  BSYNC B0 ;  /* 0x0000000000007941 */ /* 0x000fea0003800000 */
.L_x_4872:
        /* <DEDUP_REMOVED lines=51> */
.L_x_4831:
[----:B------:R-:W-:Y:S02]  /*7a80*/  ISETP.NE.U32.AND P0, PT, RZ, c[0x0][0x328], PT ;  /* 0x0000ca00ff007a0c */ /* 0x000fe40003f05070 */
[----:B------:R-:W-:-:S02]  /*7a90*/  ISETP.NE.U32.AND P2, PT, RZ, c[0x0][0x348], PT ;  /* 0x0000d200ff007a0c */ /* 0x000fc40003f45070 */
[----:B------:R-:W-:Y:S02]  /*7aa0*/  ISETP.NE.AND.EX P1, PT, RZ, c[0x0][0x32c], PT, P0 ;  /* 0x0000cb00ff007a0c */ /* 0x000fe40003f25300 */
[----:B------:R-:W-:-:S11]  /*7ab0*/  ISETP.NE.AND.EX P0, PT, RZ, c[0x0][0x34c], PT, P2 ;  /* 0x0000d300ff007a0c */ /* 0x000fd60003f05320 */
[----:B------:R-:W-:Y:S05]  /*7ac0*/  @!P1 BRA `(.L_x_4875) ;  /* 0x0000014000009947 */ /* 0x000fea0003800000 */
[----:B0-----:R-:W0:Y:S01]  /*7ad0*/  SHFL.DOWN P1, R3, R54, 0x1, 0x1f ;  /* 0x08201f0036037f89 */ /* 0x001e220000020000 */
[----:B------:R-:W-:Y:S03]  /*7ae0*/  BSSY B0, `(.L_x_4875) ;  /* 0x0000012000007945 */ /* 0x000fe60003800000 */
[----:B------:R-:W1:Y:S01]  /*7af0*/  S2R R8, SR_LANEID ;  /* 0x0000000000087919 */ /* 0x000e620000000000 */
[----:B0-----:R-:W-:Y:S01]  /*7b00*/  @P1 FADD R3, R3, R54 ;  /* 0x0000003603031221 */ /* 0x001fe20000000000 */
[----:B-1----:R-:W-:-:S04]  /*7b10*/  ISETP.NE.AND P2, PT, R8, RZ, PT ;  /* 0x000000ff0800720c */ /* 0x002fc80003f45270 */
        /* <DEDUP_REMOVED lines=14> */
.L_x_4876:
[----:B0-----:R-:W-:Y:S05]  /*7c00*/  BSYNC B0 ;  /* 0x0000000000007941 */ /* 0x001fea0003800000 */
.L_x_4875:
[----:B------:R-:W-:Y:S01]  /*7c10*/  BSSY B0, `(.L_x_4877) ;  /* 0x0000018000007945 */ /* 0x000fe20003800000 */
[----:B------:R-:W-:Y:S05]  /*7c20*/  @!P0 BRA `(.L_x_4878) ;  /* 0x0000015000008947 */ /* 0x000fea0003800000 */
[----:B------:R-:W-:Y:S06]  /*7c30*/  BAR.SYNC.DEFER_BLOCKING 0x0 ;  /* 0x0000000000007b1d */ /* 0x000fec0000010000 */
[----:B0-----:R-:W0:Y:S04]  /*7c40*/  SHFL.DOWN P0, R3, R52, 0x1, 0x1f ;  /* 0x08201f0034037f89 */ /* 0x001e280000000000 */
[----:B------:R-:W1:Y:S04]  /*7c50*/  S2R R6, SR_LANEID ;  /* 0x0000000000067919 */ /* 0x000e680000000000 */
[----:B------:R-:W2:Y:S01]  /*7c60*/  S2R R21, SR_TID.X ;  /* 0x0000000000157919 */ /* 0x000ea20000002100 */
[----:B0-----:R-:W-:Y:S01]  /*7c70*/  @P0 FADD R3, R3, R52 ;  /* 0x0000003403030221 */ /* 0x001fe20000000000 */
[----:B-1----:R-:W-:-:S04]  /*7c80*/  ISETP.NE.AND P1, PT, R6, RZ, PT ;  /* 0x000000ff0600720c */ /* 0x002fc80003f25270 */
        /* <DEDUP_REMOVED lines=15> */
.L_x_4878:
[----:B------:R-:W1:Y:S02]  /*7d80*/  S2R R21, SR_TID.X ;  /* 0x0000000000157919 */ /* 0x000e640000002100 */
.L_x_4879:
[----:B0-----:R-:W-:Y:S05]  /*7d90*/  BSYNC B0 ;  /* 0x0000000000007941 */ /* 0x001fea0003800000 */
.L_x_4877:
        /* <DEDUP_REMOVED lines=22> */
.L_x_4880:
        /* <DEDUP_REMOVED lines=55> */
.L_x_4881:
        /* <DEDUP_REMOVED lines=9> */
.L_x_9074:


//--------------------- .text._Z25selective_scan_bwd_kernelI32Selective_Scan_bwd_kernel_traitsILi32ELi16ELb0ELb0ELb0ELb1ELb1EffEEv12SSMParamsBwd --------------------------
	.section	.text._Z25selective_scan_bwd_kernelI32Selective_Scan_bwd_kernel_traitsILi32ELi16ELb0ELb0ELb0ELb1ELb1EffEEv12SSMParamsBwd,"ax",@progbits
	.sectioninfo	@"SHI_REGISTERS=235"
	.align	128
        .global         _Z25selective_scan_bwd_kernelI32Selective_Scan_bwd_kernel_traitsILi32ELi16ELb0ELb0ELb0ELb1ELb1EffEEv12SSMParamsBwd
        .type           _Z25selective_scan_bwd_kernelI32Selective_Scan_bwd_kernel_traitsILi32ELi16ELb0ELb0ELb0ELb1ELb1EffEEv12SSMParamsBwd,@function
        .size           _Z25selective_scan_bwd_kernelI32Selective_Scan_bwd_kernel_traitsILi32ELi16ELb0ELb0ELb0ELb1ELb1EffEEv12SSMParamsBwd,(.L_x_9075 - _Z25selective_scan_bwd_kernelI32Selective_Scan_bwd_kernel_traitsILi32ELi16ELb0ELb0ELb0ELb1ELb1EffEEv12SSMParamsBwd)
        .other          _Z25selective_scan_bwd_kernelI32Selective_Scan_bwd_kernel_traitsILi32ELi16ELb0ELb0ELb0ELb1ELb1EffEEv12SSMParamsBwd,@"STO_CUDA_ENTRY STV_DEFAULT"
_Z25selective_scan_bwd_kernelI32Selective_Scan_bwd_kernel_traitsILi32ELi16ELb0ELb0ELb0ELb1ELb1EffEEv12SSMParamsBwd:
.text._Z25selective_scan_bwd_kernelI32Selective_Scan_bwd_kernel_traitsILi32ELi16ELb0ELb0ELb0ELb1ELb1EffEEv12SSMParamsBwd:
        /* <DEDUP_REMOVED lines=12> */
[C---:B------:R-:W-:Y:S02]  /*00c0*/  @P0 LEA R6, P2, R73.reuse, c[0x0][0x238], 0x2 ;  /* 0x00008e0049060a11 */ /* 0x040fe400078410ff */
[----:B------:R-:W-:Y:S01]  /*00d0*/  @P1 LEA R8, P3, R73, c[0x0][0x250], 0x2 ;  /* 0x0000940049081a11 */ /* 0x000fe200078610ff */
[----:B------:R-:W-:Y:S01]  /*00e0*/  IMAD.WIDE.U32 R2, R69, c[0x0][0x1d0], RZ ;  /* 0x0000740045027a25 */ /* 0x000fe200078e00ff */
[C-C-:B------:R-:W-:Y:S02]  /*00f0*/  @P0 LEA.HI.X R7, R73.reuse, c[0x0][0x23c], R72.reuse, 0x2, P2 ;  /* 0x00008f0049070a11 */ /* 0x140fe400010f1448 */
[----:B------:R-:W-:Y:S01]  /*0100*/  @P1 LEA.HI.X R9, R73, c[0x0][0x254], R72, 0x2, P3 ;  /* 0x0000950049091a11 */ /* 0x000fe200018f1448 */
[C---:B------:R-:W-:Y:S02]  /*0110*/  IMAD R10, R68.reuse, c[0x0][0x1e0], RZ ;  /* 0x00007800440a7a24 */ /* 0x040fe400078e02ff */
[----:B------:R-:W-:Y:S01]  /*0120*/  IMAD R11, R69, c[0x0][0x1d4], R0 ;  /* 0x00007500450b7a24 */ /* 0x000fe200078e0200 */
[----:B------:R0:W5:Y:S01]  /*0130*/  @P0 LDG.E R71, [R6.64] ;  /* 0x0000000606470981 */ /* 0x000162000c1e1900 */
[----:B------:R-:W-:-:S02]  /*0140*/  IMAD R12, R68, c[0x0][0x278], RZ ;  /* 0x00009e00440c7a24 */ /* 0x000fc400078e02ff */
[----:B------:R-:W-:Y:S01]  /*0150*/  IMAD.WIDE.U32 R4, R69, c[0x0][0x1e0], RZ ;  /* 0x0000780045047a25 */ /* 0x000fe200078e00ff */
[----:B------:R1:W5:Y:S01]  /*0160*/  @P1 LDG.E R70, [R8.64] ;  /* 0x0000000608461981 */ /* 0x000362000c1e1900 */
[----:B------:R-:W-:Y:S01]  /*0170*/  IADD3 R3, R3, R11, RZ ;  /* 0x0000000b03037210 */ /* 0x000fe20007ffe0ff */
[----:B------:R-:W-:Y:S01]  /*0180*/  CS2R R66, SRZ ;  /* 0x0000000000427805 */ /* 0x000fe2000001ff00 */
[C---:B------:R-:W-:Y:S01]  /*0190*/  IMAD R13, R69.reuse, c[0x0][0x1e4], R10 ;  /* 0x00007900450d7a24 */ /* 0x040fe200078e020a */
[----:B------:R-:W-:Y:S01]  /*01a0*/  ISETP.NE.U32.AND P0, PT, RZ, c[0x0][0x260], PT ;  /* 0x00009800ff007a0c */ /* 0x000fe20003f05070 */
[----:B------:R-:W-:Y:S02]  /*01b0*/  IMAD R0, R72, c[0x0][0x1d8], RZ ;  /* 0x0000760048007a24 */ /* 0x000fe400078e02ff */
[----:B0-----:R-:W-:Y:S01]  /*01c0*/  IMAD.WIDE.U32 R6, R69, c[0x0][0x278], RZ ;  /* 0x00009e0045067a25 */ /* 0x001fe200078e00ff */
[----:B------:R-:W-:Y:S02]  /*01d0*/  IADD3 R5, R5, R13, RZ ;  /* 0x0000000d05057210 */ /* 0x000fe40007ffe0ff */
[----:B------:R-:W-:Y:S01]  /*01e0*/  ISETP.NE.AND.EX P0, PT, RZ, c[0x0][0x264], PT, P0 ;  /* 0x00009900ff007a0c */ /* 0x000fe20003f05300 */
[----:B-1----:R-:W-:Y:S01]  /*01f0*/  IMAD R9, R69, c[0x0][0x27c], R12 ;  /* 0x00009f0045097a24 */ /* 0x002fe200078e020c */
[----:B------:R-:W-:Y:S01]  /*0200*/  MOV R12, c[0x0][0x174] ;  /* 0x00005d00000c7a02 */ /* 0x000fe20000000f00 */
[----:B------:R-:W-:-:S03]  /*0210*/  IMAD.WIDE.U32 R2, R73, c[0x0][0x1d8], R2 ;  /* 0x0000760049027a25 */ /* 0x000fc600078e0002 */
[----:B------:R-:W-:Y:S01]  /*0220*/  IADD3 R7, R7, R9, RZ ;  /* 0x0000000907077210 */ /* 0x000fe20007ffe0ff */
[----:B------:R-:W-:Y:S01]  /*0230*/  IMAD R8, R72, c[0x0][0x1e8], RZ ;  /* 0x00007a0048087a24 */ /* 0x000fe200078e02ff */
[C---:B------:R-:W-:Y:S01]  /*0240*/  LEA R9, R12.reuse, 0xfffffe00, 0x9 ;  /* 0xfffffe000c097811 */ /* 0x040fe200078e48ff */
[C---:B------:R-:W-:Y:S01]  /*0250*/  IMAD R0, R73.reuse, c[0x0][0x1dc], R0 ;  /* 0x0000770049007a24 */ /* 0x040fe200078e0200 */
[----:B------:R-:W-:Y:S01]  /*0260*/  ISETP.GE.AND P3, PT, R12, 0x1, PT ;  /* 0x000000010c00780c */ /* 0x000fe20003f66270 */
[----:B------:R-:W-:Y:S01]  /*0270*/  IMAD.WIDE.U32 R4, R73, c[0x0][0x1e8], R4 ;  /* 0x00007a0049047a25 */ /* 0x000fe200078e0004 */
[----:B------:R-:W-:Y:S02]  /*0280*/  SHF.R.S32.HI R11, RZ, 0x1f, R9 ;  /* 0x0000001fff0b7819 */ /* 0x000fe40000011409 */
[----:B------:R-:W-:Y:S01]  /*0290*/  IADD3 R62, P1, R9, R2, RZ ;  /* 0x00000002093e7210 */ /* 0x000fe20007f3e0ff */
[----:B------:R-:W-:Y:S01]  /*02a0*/  IMAD R8, R73, c[0x0][0x1ec], R8 ;  /* 0x00007b0049087a24 */ /* 0x000fe200078e0208 */
[----:B------:R-:W-:Y:S01]  /*02b0*/  IADD3 R60, P2, R9, R4, RZ ;  /* 0x00000004093c7210 */ /* 0x000fe20007f5e0ff */
[----:B------:R-:W-:Y:S01]  /*02c0*/  IMAD R10, R72, c[0x0][0x280], RZ ;  /* 0x0000a000480a7a24 */ /* 0x000fe200078e02ff */
[----:B------:R-:W-:Y:S01]  /*02d0*/  IADD3.X R3, R11, R3, R0, P1, !PT ;  /* 0x000000030b037210 */ /* 0x000fe20000ffe400 */
[----:B------:R-:W-:Y:S01]  /*02e0*/  IMAD.WIDE.U32 R6, R73, c[0x0][0x280], R6 ;  /* 0x0000a00049067a25 */ /* 0x000fe200078e0006 */
[----:B------:R-:W-:-:S02]  /*02f0*/  ISETP.NE.U32.AND P1, PT, RZ, c[0x0][0x328], PT ;  /* 0x0000ca00ff007a0c */ /* 0x000fc40003f25070 */
[----:B------:R-:W-:Y:S01]  /*0300*/  IADD3.X R5, R11, R5, R8, P2, !PT ;  /* 0x000000050b057210 */ /* 0x000fe200017fe408 */
[----:B------:R-:W-:Y:S01]  /*0310*/  IMAD R10, R73, c[0x0][0x284], R10 ;  /* 0x0000a100490a7a24 */ /* 0x000fe200078e020a */
[----:B------:R-:W-:Y:S01]  /*0320*/  ISETP.NE.U32.AND P2, PT, RZ, c[0x0][0x348], PT ;  /* 0x0000d200ff007a0c */ /* 0x000fe20003f45070 */
[----:B------:R-:W-:Y:S01]  /*0330*/  HFMA2.MMA R8, -RZ, RZ, 0, 0 ;  /* 0x00000000ff087435 */ /* 0x000fe200000001ff */
[----:B------:R-:W-:Y:S01]  /*0340*/  ISETP.NE.AND.EX P1, PT, RZ, c[0x0][0x32c], PT, P1 ;  /* 0x0000cb00ff007a0c */ /* 0x000fe20003f25310 */
[----:B------:R-:W-:Y:S01]  /*0350*/  @P0 IMAD R0, R69, c[0x0][0x164], R73 ;  /* 0x0000590045000a24 */ /* 0x000fe200078e0249 */
[----:B------:R-:W-:Y:S02]  /*0360*/  IADD3 R9, P4, R9, R6, RZ ;  /* 0x0000000609097210 */ /* 0x000fe40007f9e0ff */
        /* <DEDUP_REMOVED lines=11> */
[----:B------:R-:W-:Y:S01]  /*0420*/  LEA R59, P6, R9, c[0x0][0x308], 0x2 ;  /* 0x0000c200093b7a11 */ /* 0x000fe200078c10ff */
[----:B------:R-:W-:Y:S01]  /*0430*/  @P0 IMAD.WIDE R10, R0, R11, c[0x0][0x260] ;  /* 0x00009800000a0625 */ /* 0x000fe200078e020b */
[C---:B------:R-:W-:Y:S01]  /*0440*/  @P2 LEA R2, P5, R73.reuse, c[0x0][0x348], 0x2 ;  /* 0x0000d20049022a11 */ /* 0x040fe200078a10ff */
[----:B------:R-:W-:Y:S01]  /*0450*/  @!P0 CS2R R10, SRZ ;  /* 0x00000000000a8805 */ /* 0x000fe2000001ff00 */
[----:B------:R-:W-:Y:S02]  /*0460*/  @P1 LEA.HI.X R3, R73, c[0x0][0x32c], R72, 0x2, P4 ;  /* 0x0000cb0049031a11 */ /* 0x000fe400020f1448 */
[----:B------:R-:W-:Y:S02]  /*0470*/  MOV R7, RZ ;  /* 0x000000ff00077202 */ /* 0x000fe40000000f00 */
[----:B------:R-:W-:Y:S02]  /*0480*/  LEA.HI.X R57, R9, c[0x0][0x30c], R6, 0x2, P6 ;  /* 0x0000c30009397a11 */ /* 0x000fe400030f1406 */
[----:B------:R-:W-:-:S02]  /*0490*/  @P2 LEA.HI.X R7, R73, c[0x0][0x34c], R72, 0x2, P5 ;  /* 0x0000d30049072a11 */ /* 0x000fc400028f1448 */
[----:B------:R-:W-:Y:S02]  /*04a0*/  MOV R9, R3 ;  /* 0x0000000300097202 */ /* 0x000fe40000000f00 */
[----:B------:R-:W-:Y:S01]  /*04b0*/  MOV R6, R2 ;  /* 0x0000000200067202 */ /* 0x000fe20000000f00 */
[----:B------:R-:W-:Y:S05]  /*04c0*/  @!P3 BRA `(.L_x_4882) ;  /* 0x000097e00000b947 */ /* 0x000fea0003800000 */
[----:B------:R-:W0:Y:S01]  /*04d0*/  S2R R65, SR_TID.X ;  /* 0x0000000000417919 */ /* 0x000e220000002100 */
[----:B------:R-:W-:Y:S01]  /*04e0*/  CS2R R66, SRZ ;  /* 0x0000000000427805 */ /* 0x000fe2000001ff00 */
[----:B------:R-:W-:Y:S02]  /*04f0*/  MOV R56, RZ ;  /* 0x000000ff00387202 */ /* 0x000fe40000000f00 */
[----:B------:R-:W1:Y:S01]  /*0500*/  S2R R64, SR_LANEID ;  /* 0x0000000000407919 */ /* 0x000e620000000000 */
[C---:B0-----:R-:W-:Y:S02]  /*0510*/  SHF.L.U32 R0, R65.reuse, 0x4, RZ ;  /* 0x0000000441007819 */ /* 0x041fe400000006ff */
[----:B------:R-:W-:-:S02]  /*0520*/  LOP3.LUT R165, R65, 0x1f, RZ, 0xc0, !PT ;  /* 0x0000001f41a57812 */ /* 0x000fc400078ec0ff */
[----:B------:R-:W-:-:S04]  /*0530*/  LOP3.LUT R0, R0, 0xfffffe00, RZ, 0xc0, !PT ;  /* 0xfffffe0000007812 */ /* 0x000fc800078ec0ff */
[----:B------:R-:W-:-:S04]  /*0540*/  LOP3.LUT R58, R0, 0x1f, R65, 0xf8, !PT ;  /* 0x0000001f003a7812 */ /* 0x000fc800078ef841 */
[----:B-1----:R-:W-:Y:S02]  /*0550*/  SHF.R.S32.HI R55, RZ, 0x1f, R58 ;  /* 0x0000001fff377819 */ /* 0x002fe4000001143a */
.L_x_4930:
[----:B------:R-:W-:Y:S01]  /*0560*/  IADD3 R54, -R56, c[0x0][0x174], RZ ;  /* 0x00005d0038367a10 */ /* 0x000fe20007ffe1ff */
[----:B------:R-:W-:Y:S01]  /*0570*/  BAR.SYNC.DEFER_BLOCKING 0x0 ;  /* 0x0000000000007b1d */ /* 0x000fe20000010000 */
[----:B------:R-:W-:Y:S01]  /*0580*/  LOP3.LUT R116, R58, 0x20, RZ, 0xfc, !PT ;  /* 0x000000203a747812 */ /* 0x000fe200078efcff */
[----:B------:R-:W-:Y:S01]  /*0590*/  HFMA2.MMA R0, -RZ, RZ, 0, 0 ;  /* 0x00000000ff007435 */ /* 0x000fe200000001ff */
[----:B------:R-:W-:Y:S01]  /*05a0*/  LEA R4, R54, 0xfffffe00, 0x9 ;  /* 0xfffffe0036047811 */ /* 0x000fe200078e48ff */
[----:B------:R-:W-:Y:S01]  /*05b0*/  CS2R R14, SRZ ;  /* 0x00000000000e7805 */ /* 0x000fe2000001ff00 */
[----:B-1----:R-:W-:Y:S01]  /*05c0*/  LEA R2, P1, R58, R63, 0x2 ;  /* 0x0000003f3a027211 */ /* 0x002fe200078210ff */
        /* <DEDUP_REMOVED lines=8> */
[C---:B------:R-:W-:Y:S02]  /*0650*/  LOP3.LUT R117, R58.reuse, 0x40, RZ, 0xfc, !PT ;  /* 0x000000403a757812 */ /* 0x040fe400078efcff */
[C---:B------:R-:W-:Y:S02]  /*0660*/  LEA.HI.X R3, R58.reuse, R62, R55, 0x2, P1 ;  /* 0x0000003e3a037211 */ /* 0x040fe400008f1437 */
[----:B------:R-:W-:Y:S02]  /*0670*/  MOV R5, RZ ;  /* 0x000000ff00057202 */ /* 0x000fe40000000f00 */
[C---:B------:R-:W-:Y:S01]  /*0680*/  LOP3.LUT R118, R58.reuse, 0x60, RZ, 0xfc, !PT ;  /* 0x000000603a767812 */ /* 0x040fe200078efcff */
[----:B0-----:R0:W2:Y:S01]  /*0690*/  @!P0 LDG.E R0, [R2.64] ;  /* 0x0000000602008981 */ /* 0x0010a2000c1e1900 */
[----:B------:R-:W-:-:S02]  /*06a0*/  LOP3.LUT R106, R58, 0xc0, RZ, 0xfc, !PT ;  /* 0x000000c03a6a7812 */ /* 0x000fc400078efcff */
[-C--:B------:R-:W-:Y:S01]  /*06b0*/  ISETP.GE.AND P6, PT, R120, R121.reuse, PT ;  /* 0x000000797800720c */ /* 0x080fe20003fc6270 */
[----:B------:R0:W3:Y:S01]  /*06c0*/  @!P2 LDG.E R5, [R2.64+0x80] ;  /* 0x000080060205a981 */ /* 0x0000e2000c1e1900 */
[C---:B------:R-:W-:Y:S02]  /*06d0*/  LOP3.LUT R107, R58.reuse, 0xe0, RZ, 0xfc, !PT ;  /* 0x000000e03a6b7812 */ /* 0x040fe400078efcff */
[-C--:B------:R-:W-:Y:S02]  /*06e0*/  ISETP.GE.AND P5, PT, R119, R121.reuse, PT ;  /* 0x000000797700720c */ /* 0x080fe40003fa6270 */
[-C--:B------:R-:W-:Y:S02]  /*06f0*/  ISETP.GE.AND P3, PT, R117, R121.reuse, PT ;  /* 0x000000797500720c */ /* 0x080fe40003f66270 */
[----:B------:R-:W-:Y:S02]  /*0700*/  LOP3.LUT R108, R58, 0x100, RZ, 0xfc, !PT ;  /* 0x000001003a6c7812 */ /* 0x000fe400078efcff */
        /* <DEDUP_REMOVED lines=12> */
[-C--:B------:R-:W-:Y:S02]  /*07d0*/  ISETP.GE.AND P6, PT, R109, R121.reuse, PT ;  /* 0x000000796d00720c */ /* 0x080fe40003fc6270 */
[----:B------:R-:W-:Y:S01]  /*07e0*/  LOP3.LUT R113, R58, 0x1a0, RZ, 0xfc, !PT ;  /* 0x000001a03a717812 */ /* 0x000fe200078efcff */
[----:B------:R0:W4:Y:S01]  /*07f0*/  @!P0 LDG.E R16, [R2.64+0x300] ;  /* 0x0003000602108981 */ /* 0x000122000c1e1900 */
[----:B------:R-:W-:Y:S02]  /*0800*/  ISETP.GE.AND P5, PT, R110, R121, PT ;  /* 0x000000796e00720c */ /* 0x000fe40003fa6270 */
[C---:B------:R-:W-:Y:S01]  /*0810*/  LOP3.LUT R114, R58.reuse, 0x1c0, RZ, 0xfc, !PT ;  /* 0x000001c03a727812 */ /* 0x040fe200078efcff */
        /* <DEDUP_REMOVED lines=18> */
[----:B------:R-:W-:-:S02]  /*0940*/  IADD3 R27, R64, 0x20, RZ ;  /* 0x00000020401b7810 */ /* 0x000fc40007ffe0ff */
[C---:B------:R-:W-:Y:S02]  /*0950*/  IADD3 R51, R64.reuse, 0x40, RZ ;  /* 0x0000004040337810 */ /* 0x040fe40007ffe0ff */
[C---:B------:R-:W-:Y:S02]  /*0960*/  IADD3 R29, R64.reuse, 0x60, RZ ;  /* 0x00000060401d7810 */ /* 0x040fe40007ffe0ff */
[CC--:B------:R-:W-:Y:S02]  /*0970*/  LEA.HI.SX32 R53, R64.reuse, R64.reuse, 0x1b ;  /* 0x0000004040357211 */ /* 0x0c0fe400078fdaff */
[C---:B------:R-:W-:Y:S02]  /*0980*/  IADD3 R49, R64.reuse, 0x80, RZ ;  /* 0x0000008040317810 */ /* 0x040fe40007ffe0ff */
[----:B------:R-:W-:Y:S02]  /*0990*/  IADD3 R31, R64, 0xa0, RZ ;  /* 0x000000a0401f7810 */ /* 0x000fe40007ffe0ff */
[----:B------:R-:W-:-:S02]  /*09a0*/  LEA.HI.SX32 R52, R27, R64, 0x1b ;  /* 0x000000401b347211 */ /* 0x000fc400078fdaff */
[C---:B0-----:R-:W-:Y:S02]  /*09b0*/  IADD3 R3, R64.reuse, 0xe0, RZ ;  /* 0x000000e040037810 */ /* 0x041fe40007ffe0ff */
[-C--:B------:R-:W-:Y:S02]  /*09c0*/  LEA.HI.SX32 R51, R51, R64.reuse, 0x1b ;  /* 0x0000004033337211 */ /* 0x080fe400078fdaff */
[C---:B------:R-:W-:Y:S02]  /*09d0*/  IADD3 R47, R64.reuse, 0xc0, RZ ;  /* 0x000000c0402f7810 */ /* 0x040fe40007ffe0ff */
[-C--:B------:R-:W-:Y:S02]  /*09e0*/  LEA.HI.SX32 R50, R29, R64.reuse, 0x1b ;  /* 0x000000401d327211 */ /* 0x080fe400078fdaff */
        /* <DEDUP_REMOVED lines=11> */
[-C--:B------:R-:W-:Y:S02]  /*0aa0*/  LEA.HI.SX32 R43, R43, R64.reuse, 0x1b ;  /* 0x000000402b2b7211 */ /* 0x080fe400078fdaff */
[----:B------:R-:W-:Y:S02]  /*0ab0*/  IADD3 R39, R64, 0x1c0, RZ ;  /* 0x000001c040277810 */ /* 0x000fe40007ffe0ff */
[----:B------:R-:W-:-:S02]  /*0ac0*/  LEA.HI.SX32 R42, R3, R64, 0x1b ;  /* 0x00000040032a7211 */ /* 0x000fc400078fdaff */
[C---:B------:R-:W-:Y:S02]  /*0ad0*/  IADD3 R3, R64.reuse, 0x1e0, RZ ;  /* 0x000001e040037810 */ /* 0x040fe40007ffe0ff */
[-C--:B------:R-:W-:Y:S02]  /*0ae0*/  LEA.HI.SX32 R41, R41, R64.reuse, 0x1b ;  /* 0x0000004029297211 */ /* 0x080fe400078fdaff */
[----:B------:R-:W-:Y:S02]  /*0af0*/  SHF.L.U32 R35, R64, 0x4, RZ ;  /* 0x0000000440237819 */ /* 0x000fe400000006ff */
[-C--:B------:R-:W-:Y:S02]  /*0b00*/  LEA.HI.SX32 R39, R39, R64.reuse, 0x1b ;  /* 0x0000004027277211 */ /* 0x080fe400078fdaff */
[----:B------:R-:W-:Y:S02]  /*0b10*/  LEA.HI.SX32 R38, R3, R64, 0x1b ;  /* 0x0000004003267211 */ /* 0x000fe400078fdaff */
[----:B------:R-:W-:-:S02]  /*0b20*/  LEA.HI.SX32 R35, R35, R35, 0x1b ;  /* 0x0000002323237211 */ /* 0x000fc400078fdaff */
        /* <DEDUP_REMOVED lines=16> */
[----:B---3--:R0:W-:Y:S02]  /*0c30*/  STS [R52.X4+0x80], R5 ;  /* 0x0000800534007388 */ /* 0x0081e40000004800 */
[----:B0-----:R-:W-:-:S04]  /*0c40*/  IADD3 R5, R64, 0x1a0, RZ ;  /* 0x000001a040057810 */ /* 0x001fc80007ffe0ff */
[----:B------:R-:W-:Y:S01]  /*0c50*/  LEA.HI.SX32 R40, R5, R64, 0x1b ;  /* 0x0000004005287211 */ /* 0x000fe200078fdaff */
        /* <DEDUP_REMOVED lines=32> */
[----:B------:R-:W-:Y:S01]  /*0e60*/  HFMA2.MMA R5, -RZ, RZ, 0, 0 ;  /* 0x00000000ff057435 */ /* 0x000fe200000001ff */
[----:B0-----:R-:W-:Y:S01]  /*0e70*/  CS2R R18, SRZ ;  /* 0x0000000000127805 */ /* 0x001fe2000001ff00 */
[----:B------:R-:W-:-:S04]  /*0e80*/  LEA R12, P1, R58, R59, 0x2 ;  /* 0x0000003b3a0c7211 */ /* 0x000fc800078210ff */
[----:B------:R-:W-:-:S04]  /*0e90*/  LEA.HI.X R13, R58, R57, R55, 0x2, P1 ;  /* 0x000000393a0d7211 */ /* 0x000fc800008f1437 */
[----:B------:R-:W2:Y:S01]  /*0ea0*/  @!P0 LDG.E R5, [R2.64+0x80] ;  /* 0x0000800602058981 */ /* 0x000ea2000c1e1900 */
[-C--:B------:R-:W-:Y:S02]  /*0eb0*/  ISETP.GE.AND P0, PT, R107, R121.reuse, PT ;  /* 0x000000796b00720c */ /* 0x080fe40003f06270 */
[-C--:B------:R-:W-:Y:S01]  /*0ec0*/  ISETP.GE.AND P1, PT, R58, R121.reuse, PT ;  /* 0x000000793a00720c */ /* 0x080fe20003f26270 */
[----:B------:R-:W-:Y:S01]  /*0ed0*/  CS2R R14, SRZ ;  /* 0x00000000000e7805 */ /* 0x000fe2000001ff00 */
[----:B------:R-:W-:Y:S01]  /*0ee0*/  CS2R R16, SRZ ;  /* 0x0000000000107805 */ /* 0x000fe2000001ff00 */
        /* <DEDUP_REMOVED lines=25> */
[----:B------:R-:W-:Y:S01]  /*1080*/  HFMA2.MMA R84, -RZ, RZ, 0, 0 ;  /* 0x00000000ff547435 */ /* 0x000fe200000001ff */
[----:B------:R-:W-:Y:S02]  /*1090*/  P2R R85, PR, RZ, 0x2 ;  /* 0x00000002ff557803 */ /* 0x000fe40000000000 */
[----:B------:R-:W-:Y:S01]  /*10a0*/  ISETP.GE.AND P1, PT, R117, R121, PT ;  /* 0x000000797500720c */ /* 0x000fe20003f26270 */
[----:B------:R-:W-:Y:S01]  /*10b0*/  CS2R R96, SRZ ;  /* 0x0000000000607805 */ /* 0x000fe2000001ff00 */
[----:B------:R-:W-:Y:S01]  /*10c0*/  MOV R99, RZ ;  /* 0x000000ff00637202 */ /* 0x000fe20000000f00 */
[----:B------:R-:W-:Y:S01]  /*10d0*/  HFMA2.MMA R105, -RZ, RZ, 0, 0 ;  /* 0x00000000ff697435 */ /* 0x000fe200000001ff */
[----:B------:R-:W-:Y:S02]  /*10e0*/  MOV R101, RZ ;  /* 0x000000ff00657202 */ /* 0x000fe40000000f00 */
[----:B------:R-:W-:-:S02]  /*10f0*/  MOV R103, RZ ;  /* 0x000000ff00677202 */ /* 0x000fc40000000f00 */
[----:B------:R-:W-:Y:S01]  /*1100*/  MOV R143, RZ ;  /* 0x000000ff008f7202 */ /* 0x000fe20000000f00 */
[----:B--2---:R-:W-:Y:S04]  /*1110*/  STS [R53.X4], R14 ;  /* 0x0000000e35007388 */ /* 0x004fe80000004800 */
[----:B------:R-:W-:Y:S04]  /*1120*/  STS [R52.X4+0x80], R5 ;  /* 0x0000800534007388 */ /* 0x000fe80000004800 */
[----:B---3--:R-:W-:Y:S04]  /*1130*/  STS [R51.X4+0x100], R16 ;  /* 0x0001001033007388 */ /* 0x008fe80000004800 */
[----:B------:R-:W-:Y:S04]  /*1140*/  STS [R50.X4+0x180], R15 ;  /* 0x0001800f32007388 */ /* 0x000fe80000004800 */
        /* <DEDUP_REMOVED lines=29> */
[----:B------:R-:W-:Y:S01]  /*1320*/  BAR.SYNC.DEFER_BLOCKING 0x0 ;  /* 0x0000000000007b1d */ /* 0x000fe20000010000 */
[----:B0-----:R-:W-:Y:S01]  /*1330*/  CS2R R78, SRZ ;  /* 0x00000000004e7805 */ /* 0x001fe2000001ff00 */
[----:B------:R-:W-:Y:S01]  /*1340*/  MOV R74, RZ ;  /* 0x000000ff004a7202 */ /* 0x000fe20000000f00 */
[----:B------:R-:W-:-:S03]  /*1350*/  HFMA2.MMA R76, -RZ, RZ, 0, 0 ;  /* 0x00000000ff4c7435 */ /* 0x000fc600000001ff */
[----:B------:R0:W3:Y:S01]  /*1360*/  @!P0 LDG.E R84, [R12.64] ;  /* 0x000000060c548981 */ /* 0x0000e2000c1e1900 */
[----:B------:R-:W-:-:S03]  /*1370*/  ISETP.GE.AND P0, PT, R116, R121, PT ;  /* 0x000000797400720c */ /* 0x000fc60003f06270 */
[----:B------:R0:W4:Y:S01]  /*1380*/  @!P1 LDG.E R74, [R12.64+0x100] ;  /* 0x000100060c4a9981 */ /* 0x000122000c1e1900 */
[-C--:B------:R-:W-:Y:S01]  /*1390*/  ISETP.GE.AND P1, PT, R119, R121.reuse, PT ;  /* 0x000000797700720c */ /* 0x080fe20003f26270 */
[----:B-1----:R-:W-:Y:S01]  /*13a0*/  CS2R R80, SRZ ;  /* 0x0000000000507805 */ /* 0x002fe2000001ff00 */
[----:B------:R-:W-:Y:S01]  /*13b0*/  HFMA2.MMA R82, -RZ, RZ, 0, 0 ;  /* 0x00000000ff527435 */ /* 0x000fe200000001ff */
[----:B------:R0:W4:Y:S04]  /*13c0*/  @!P2 LDG.E R103, [R12.64+0x580] ;  /* 0x000580060c67a981 */ /* 0x000128000c1e1900 */
[----:B------:R0:W4:Y:S04]  /*13d0*/  @!P4 LDG.E R105, [R12.64+0x680] ;  /* 0x000680060c69c981 */ /* 0x000128000c1e1900 */
[----:B------:R0:W4:Y:S01]  /*13e0*/  @!P0 LDG.E R79, [R12.64+0x80] ;  /* 0x000080060c4f8981 */ /* 0x000122000c1e1900 */
        /* <DEDUP_REMOVED lines=14> */
[----:B------:R-:W-:Y:S01]  /*14d0*/  ISETP.NE.AND P0, PT, R86, RZ, PT ;  /* 0x000000ff5600720c */ /* 0x000fe20003f05270 */
[----:B------:R-:W-:Y:S02]  /*14e0*/  HFMA2.MMA R86, -RZ, RZ, 0, 0 ;  /* 0x00000000ff567435 */ /* 0x000fe400000001ff */
[----:B------:R0:W4:Y:S08]  /*14f0*/  @!P1 LDG.E R82, [R12.64+0x500] ;  /* 0x000500060c529981 */ /* 0x000130000c1e1900 */
[----:B------:R0:W4:Y:S04]  /*1500*/  @!P3 LDG.E R86, [R12.64+0x600] ;  /* 0x000600060c56b981 */ /* 0x000128000c1e1900 */
[----:B------:R0:W4:Y:S01]  /*1510*/  @!P0 LDG.E R101, [R12.64+0x480] ;  /* 0x000480060c658981 */ /* 0x000122000c1e1900 */
[----:B------:R-:W-:Y:S01]  /*1520*/  ISETP.GE.AND P0, PT, R58, R121, PT ;  /* 0x000000793a00720c */ /* 0x000fe20003f06270 */
[----:B------:R-:W-:-:S02]  /*1530*/  IMAD R16, R68, c[0x0][0x1f0], RZ ;  /* 0x00007c0044107a24 */ /* 0x000fc400078e02ff */
[----:B------:R-:W-:Y:S02]  /*1540*/  IMAD R18, R68, c[0x0][0x200], RZ ;  /* 0x0000800044127a24 */ /* 0x000fe400078e02ff */
[C---:B------:R-:W-:Y:S02]  /*1550*/  IMAD R123, R69.reuse, c[0x0][0x1f4], R16 ;  /* 0x00007d00457b7a24 */ /* 0x040fe400078e0210 */
[----:B------:R-:W-:Y:S01]  /*1560*/  IMAD.WIDE.U32 R16, R69, c[0x0][0x200], RZ ;  /* 0x0000800045107a25 */ /* 0x000fe200078e00ff */
[----:B------:R-:W-:-:S03]  /*1570*/  SHF.R.S32.HI R5, RZ, 0x1f, R4 ;  /* 0x0000001fff057819 */ /* 0x000fc60000011404 */
[----:B------:R-:W-:Y:S02]  /*1580*/  IMAD R145, R69, c[0x0][0x204], R18 ;  /* 0x0000810045917a24 */ /* 0x000fe400078e0212 */
[C---:B0-----:R-:W-:Y:S02]  /*1590*/  IMAD R12, R72.reuse, c[0x0][0x1f8], RZ ;  /* 0x00007e00480c7a24 */ /* 0x041fe400078e02ff */
[----:B------:R-:W-:Y:S01]  /*15a0*/  IMAD R18, R72, c[0x0][0x208], RZ ;  /* 0x0000820048127a24 */ /* 0x000fe200078e02ff */
[----:B------:R-:W-:Y:S01]  /*15b0*/  IADD3 R17, R17, R145, RZ ;  /* 0x0000009111117210 */ /* 0x000fe20007ffe0ff */
[----:B------:R-:W-:-:S04]  /*15c0*/  IMAD.WIDE.U32 R14, R69, c[0x0][0x1f0], RZ ;  /* 0x00007c00450e7a25 */ /* 0x000fc800078e00ff */
[----:B------:R-:W-:Y:S02]  /*15d0*/  IMAD R128, R73, c[0x0][0x1fc], R12 ;  /* 0x00007f0049807a24 */ /* 0x000fe400078e020c */
[----:B------:R-:W-:Y:S01]  /*15e0*/  @!P0 IMAD.WIDE.U32 R12, R69, c[0x0][0x1f0], R4 ;  /* 0x00007c00450c8a25 */ /* 0x000fe200078e0004 */
[----:B------:R-:W-:-:S03]  /*15f0*/  IADD3 R15, R15, R123, RZ ;  /* 0x0000007b0f0f7210 */ /* 0x000fc60007ffe0ff */
[C---:B------:R-:W-:Y:S01]  /*1600*/  IMAD R130, R73.reuse, c[0x0][0x20c], R18 ;  /* 0x0000830049827a24 */ /* 0x040fe200078e0212 */
[----:B------:R-:W-:Y:S01]  /*1610*/  IADD3 R87, R56, -c[0x0][0x174], RZ ;  /* 0x80005d0038577a10 */ /* 0x000fe20007ffe0ff */
[----:B------:R-:W-:Y:S01]  /*1620*/  IMAD.WIDE.U32 R18, R73, c[0x0][0x208], R16 ;  /* 0x0000820049127a25 */ /* 0x000fe200078e0010 */
[----:B------:R-:W-:Y:S02]  /*1630*/  @!P0 MOV R16, R4 ;  /* 0x0000000400108202 */ /* 0x000fe40000000f00 */
[----:B------:R-:W-:Y:S02]  /*1640*/  @!P0 MOV R17, R5 ;  /* 0x0000000500118202 */ /* 0x000fe40000000f00 */
[----:B------:R-:W-:Y:S01]  /*1650*/  @!P0 IADD3 R13, R123, R13, RZ ;  /* 0x0000000d7b0d8210 */ /* 0x000fe20007ffe0ff */
[----:B------:R-:W-:Y:S02]  /*1660*/  IMAD R87, R87, -0x200, RZ ;  /* 0xfffffe0057577824 */ /* 0x000fe400078e02ff */
[----:B------:R-:W-:-:S04]  /*1670*/  IMAD.WIDE.U32 R14, R73, c[0x0][0x1f8], R14 ;  /* 0x00007e00490e7a25 */ /* 0x000fc800078e000e */
[----:B------:R-:W-:Y:S01]  /*1680*/  @!P0 IMAD.WIDE.U32 R16, R69, c[0x0][0x200], R16 ;  /* 0x0000800045108a25 */ /* 0x000fe200078e0010 */
[----:B------:R-:W-:Y:S02]  /*1690*/  SHF.R.S32.HI R85, RZ, 0x1f, R87 ;  /* 0x0000001fff557819 */ /* 0x000fe40000011457 */
[----:B------:R-:W-:Y:S02]  /*16a0*/  IADD3 R126, P1, R87, R14, RZ ;  /* 0x0000000e577e7210 */ /* 0x000fe40007f3e0ff */
[----:B------:R-:W-:Y:S02]  /*16b0*/  @!P0 IADD3 R17, R145, R17, RZ ;  /* 0x0000001191118210 */ /* 0x000fe40007ffe0ff */
[----:B------:R-:W-:Y:S01]  /*16c0*/  IADD3.X R147, R85, R128, R15, P1, !PT ;  /* 0x0000008055937210 */ /* 0x000fe20000ffe40f */
[----:B------:R-:W-:Y:S01]  /*16d0*/  @!P0 IMAD.WIDE.U32 R12, R73, c[0x0][0x1f8], R12 ;  /* 0x00007e00490c8a25 */ /* 0x000fe200078e000c */
[----:B------:R-:W-:-:S03]  /*16e0*/  IADD3 R124, P2, R87, R18, RZ ;  /* 0x00000012577c7210 */ /* 0x000fc60007f5e0ff */
[----:B------:R-:W-:Y:S01]  /*16f0*/  @!P0 IMAD.WIDE.U32 R14, R73, c[0x0][0x208], R16 ;  /* 0x00008200490e8a25 */ /* 0x000fe200078e0010 */
[----:B------:R-:W-:-:S03]  /*1700*/  IADD3.X R145, R85, R130, R19, P2, !PT ;  /* 0x0000008255917210 */ /* 0x000fc600017fe413 */
[----:B--2--5:R-:W-:Y:S01]  /*1710*/  FADD.FTZ R83, R83, R70 ;  /* 0x0000004653537221 */ /* 0x024fe20000010000 */
[C---:B------:R-:W-:Y:S02]  /*1720*/  LEA R19, P2, R58.reuse, c[0x0][0x268], 0x2 ;  /* 0x00009a003a137a11 */ /* 0x040fe400078410ff */
[----:B------:R-:W-:Y:S02]  /*1730*/  LEA R17, P4, R58, c[0x0][0x258], 0x2 ;  /* 0x000096003a117a11 */ /* 0x000fe400078810ff */
[----:B------:R-:W-:Y:S01]  /*1740*/  FSETP.GTU.FTZ.AND P5, PT, R83, 20, PT ;  /* 0x41a000005300780b */ /* 0x000fe20003fbc000 */
[----:B------:R-:W-:Y:S01]  /*1750*/  BSSY B0, `(.L_x_4883) ;  /* 0x000005b000007945 */ /* 0x000fe20003800000 */
[----:B---3--:R-:W-:Y:S04]  /*1760*/  STS [R53.X4], R84 ;  /* 0x0000005435007388 */ /* 0x008fe80000004800 */
[----:B----4-:R-:W-:Y:S04]  /*1770*/  STS [R52.X4+0x80], R79 ;  /* 0x0000804f34007388 */ /* 0x010fe80000004800 */
        /* <DEDUP_REMOVED lines=24> */
[----:B------:R3:W2:Y:S04]  /*1900*/  LDS R100, [R35.X4+0x24] ;  /* 0x0000240023647984 */ /* 0x0006a80000004800 */
[----:B------:R3:W2:Y:S04]  /*1910*/  LDS R99, [R35.X4+0x28] ;  /* 0x0000280023637984 */ /* 0x0006a80000004800 */
[----:B------:R3:W2:Y:S04]  /*1920*/  LDS R102, [R35.X4+0x2c] ;  /* 0x00002c0023667984 */ /* 0x0006a80000004800 */
[----:B------:R3:W3:Y:S04]  /*1930*/  LDS R101, [R35.X4+0x30] ;  /* 0x0000300023657984 */ /* 0x0006e80000004800 */
[----:B------:R0:W3:Y:S04]  /*1940*/  LDS R104, [R35.X4+0x34] ;  /* 0x0000340023687984 */ /* 0x0000e80000004800 */
[----:B------:R2:W3:Y:S04]  /*1950*/  LDS R103, [R35.X4+0x38] ;  /* 0x0000380023677984 */ /* 0x0004e80000004800 */
[----:B------:R2:W3:Y:S01]  /*1960*/  LDS R105, [R35.X4+0x3c] ;  /* 0x00003c0023697984 */ /* 0x0004e20000004800 */
[----:B0-----:R-:W-:-:S02]  /*1970*/  @!P0 IADD3 R74, P3, R58, R14, RZ ;  /* 0x0000000e3a4a8210 */ /* 0x001fc40007f7e0ff */
[C---:B-1----:R-:W-:Y:S02]  /*1980*/  @!P0 IADD3 R76, P1, R58.reuse, R12, RZ ;  /* 0x0000000c3a4c8210 */ /* 0x042fe40007f3e0ff */
        /* <DEDUP_REMOVED lines=9> */
[----:B------:R-:W-:Y:S01]  /*1a20*/  LEA.HI.X R15, R124, R13, R145, 0x2, P4 ;  /* 0x0000000d7c0f7211 */ /* 0x000fe200020f1491 */
[--C-:B--2---:R-:W-:Y:S01]  /*1a30*/  FADD.FTZ R82, R131, R70.reuse ;  /* 0x0000004683527221 */ /* 0x104fe20000010000 */
[----:B------:R-:W-:Y:S01]  /*1a40*/  @!P0 LEA.HI.X R17, R76, c[0x0][0x26c], R81, 0x2, P1 ;  /* 0x00009b004c118a11 */ /* 0x000fe200008f1451 */
[--C-:B------:R-:W-:Y:S01]  /*1a50*/  FADD.FTZ R81, R75, R70.reuse ;  /* 0x000000464b517221 */ /* 0x100fe20000010000 */
[----:B------:R-:W-:Y:S01]  /*1a60*/  @!P0 LEA.HI.X R13, R74, c[0x0][0x25c], R79, 0x2, P3 ;  /* 0x000097004a0d8a11 */ /* 0x000fe200018f144f */
[----:B------:R-:W-:-:S02]  /*1a70*/  FADD.FTZ R80, R133, R70 ;  /* 0x0000004685507221 */ /* 0x000fc40000010000 */
[--C-:B------:R-:W-:Y:S02]  /*1a80*/  FADD.FTZ R79, R77, R70.reuse ;  /* 0x000000464d4f7221 */ /* 0x100fe40000010000 */
[--C-:B------:R-:W-:Y:S01]  /*1a90*/  FADD.FTZ R78, R135, R70.reuse ;  /* 0x00000046874e7221 */ /* 0x100fe20000010000 */
[----:B------:R-:W-:Y:S01]  /*1aa0*/  FSETP.GTU.FTZ.AND P4, PT, R82, 20, PT ;  /* 0x41a000005200780b */ /* 0x000fe20003f9c000 */
[----:B------:R-:W-:Y:S01]  /*1ab0*/  FADD.FTZ R77, R137, R70 ;  /* 0x00000046894d7221 */ /* 0x000fe20000010000 */
[----:B------:R-:W-:Y:S02]  /*1ac0*/  FSETP.GTU.FTZ.AND P3, PT, R81, 20, PT ;  /* 0x41a000005100780b */ /* 0x000fe40003f7c000 */
[----:B------:R-:W-:Y:S02]  /*1ad0*/  FSETP.GTU.FTZ.AND P2, PT, R80, 20, PT ;  /* 0x41a000005000780b */ /* 0x000fe40003f5c000 */
[----:B------:R-:W-:Y:S02]  /*1ae0*/  FSETP.GTU.FTZ.AND P1, PT, R79, 20, PT ;  /* 0x41a000004f00780b */ /* 0x000fe40003f3c000 */
[----:B------:R-:W-:Y:S01]  /*1af0*/  FSETP.GTU.FTZ.AND P6, PT, R78, 20, PT ;  /* 0x41a000004e00780b */ /* 0x000fe20003fdc000 */
[----:B------:R-:W-:Y:S07]  /*1b00*/  @P5 BRA `(.L_x_4884) ;  /* 0x000001f000005947 */ /* 0x000fee0003800000 */
[----:B---34-:R-:W-:Y:S01]  /*1b10*/  FMUL.FTZ R83, R83, 1.4426950216293334961 ;  /* 0x3fb8aa3b53537820 */ /* 0x018fe20000410000 */
        /* <DEDUP_REMOVED lines=30> */
.L_x_4884:
[----:B---34-:R-:W-:Y:S05]  /*1d00*/  BSYNC B0 ;  /* 0x0000000000007941 */ /* 0x018fea0003800000 */
.L_x_4883:
        /* <DEDUP_REMOVED lines=35> */
.L_x_4886:
[----:B------:R-:W-:Y:S05]  /*1f40*/  BSYNC B0 ;  /* 0x0000000000007941 */ /* 0x000fea0003800000 */
.L_x_4885:
        /* <DEDUP_REMOVED lines=35> */
.L_x_4888:
[----:B------:R-:W-:Y:S05]  /*2180*/  BSYNC B0 ;  /* 0x0000000000007941 */ /* 0x000fea0003800000 */
.L_x_4887:
        /* <DEDUP_REMOVED lines=35> */
.L_x_4890:
[----:B------:R-:W-:Y:S05]  /*23c0*/  BSYNC B0 ;  /* 0x0000000000007941 */ /* 0x000fea0003800000 */
.L_x_4889:
        /* <DEDUP_REMOVED lines=35> */
.L_x_4892:
[----:B------:R-:W-:Y:S05]  /*2600*/  BSYNC B0 ;  /* 0x0000000000007941 */ /* 0x000fea0003800000 */
.L_x_4891:
        /* <DEDUP_REMOVED lines=35> */
.L_x_4894:
[----:B------:R-:W-:Y:S05]  /*2840*/  BSYNC B0 ;  /* 0x0000000000007941 */ /* 0x000fea0003800000 */
.L_x_4893:
        /* <DEDUP_REMOVED lines=35> */
.L_x_4896:
[----:B------:R-:W-:Y:S05]  /*2a80*/  BSYNC B0 ;  /* 0x0000000000007941 */ /* 0x000fea0003800000 */
.L_x_4895:
        /* <DEDUP_REMOVED lines=35> */
.L_x_4898:
[----:B------:R-:W-:Y:S05]  /*2cc0*/  BSYNC B0 ;  /* 0x0000000000007941 */ /* 0x000fea0003800000 */
.L_x_4897:
        /* <DEDUP_REMOVED lines=35> */
.L_x_4900:
[----:B------:R-:W-:Y:S05]  /*2f00*/  BSYNC B0 ;  /* 0x0000000000007941 */ /* 0x000fea0003800000 */
.L_x_4899:
        /* <DEDUP_REMOVED lines=35> */
.L_x_4902:
[----:B------:R-:W-:Y:S05]  /*3140*/  BSYNC B0 ;  /* 0x0000000000007941 */ /* 0x000fea0003800000 */
.L_x_4901:
        /* <DEDUP_REMOVED lines=35> */
.L_x_4904:
[----:B------:R-:W-:Y:S05]  /*3380*/  BSYNC B0 ;  /* 0x0000000000007941 */ /* 0x000fea0003800000 */
.L_x_4903:
        /* <DEDUP_REMOVED lines=33> */
.L_x_4906:
[----:B------:R-:W-:Y:S05]  /*35a0*/  BSYNC B0 ;  /* 0x0000000000007941 */ /* 0x000fea0003800000 */
.L_x_4905:
        /* <DEDUP_REMOVED lines=33> */
.L_x_4908:
[----:B------:R-:W-:Y:S05]  /*37c0*/  BSYNC B0 ;  /* 0x0000000000007941 */ /* 0x000fea0003800000 */
.L_x_4907:
        /* <DEDUP_REMOVED lines=33> */
.L_x_4910:
[----:B------:R-:W-:Y:S05]  /*39e0*/  BSYNC B0 ;  /* 0x0000000000007941 */ /* 0x000fea0003800000 */
.L_x_4909:
        /* <DEDUP_REMOVED lines=33> */
.L_x_4912:
[----:B------:R-:W-:Y:S05]  /*3c00*/  BSYNC B0 ;  /* 0x0000000000007941 */ /* 0x000fea0003800000 */
.L_x_4911:
        /* <DEDUP_REMOVED lines=33> */
.L_x_4914:
[----:B------:R-:W-:Y:S05]  /*3e20*/  BSYNC B0 ;  /* 0x0000000000007941 */ /* 0x000fea0003800000 */
.L_x_4913:
        /* <DEDUP_REMOVED lines=15> */
[----:B------:R-:W-:Y:S01]  /*3f20*/  CS2R R134, SRZ ;  /* 0x0000000000867805 */ /* 0x000fe2000001ff00 */
[----:B------:R-:W-:Y:S01]  /*3f30*/  HFMA2.MMA R139, -RZ, RZ, 0, 0 ;  /* 0x00000000ff8b7435 */ /* 0x000fe200000001ff */
        /* <DEDUP_REMOVED lines=24> */
[----:B------:R-:W-:Y:S01]  /*40c0*/  CS2R R142, SRZ ;  /* 0x00000000008e7805 */ /* 0x000fe2000001ff00 */
[----:B------:R-:W-:-:S02]  /*40d0*/  P2R R138, PR, RZ, 0x2 ;  /* 0x00000002ff8a7803 */ /* 0x000fc40000000000 */
[----:B------:R-:W-:Y:S01]  /*40e0*/  ISETP.GE.AND P1, PT, R116, R121, PT ;  /* 0x000000797400720c */ /* 0x000fe20003f26270 */
[----:B------:R-:W-:Y:S01]  /*40f0*/  HFMA2.MMA R141, -RZ, RZ, 0, 0 ;  /* 0x00000000ff8d7435 */ /* 0x000fe200000001ff */
[----:B------:R-:W-:Y:S01]  /*4100*/  MOV R144, RZ ;  /* 0x000000ff00907202 */ /* 0x000fe20000000f00 */
[----:B------:R-:W-:Y:S01]  /*4110*/  CS2R R146, SRZ ;  /* 0x0000000000927805 */ /* 0x000fe2000001ff00 */
[----:B------:R-:W-:Y:S01]  /*4120*/  CS2R R148, SRZ ;  /* 0x0000000000947805 */ /* 0x000fe2000001ff00 */
[----:B------:R-:W-:Y:S01]  /*4130*/  HFMA2.MMA R152, -RZ, RZ, 0, 0 ;  /* 0x00000000ff987435 */ /* 0x000fe200000001ff */
[----:B------:R-:W-:Y:S01]  /*4140*/  CS2R R150, SRZ ;  /* 0x0000000000967805 */ /* 0x000fe2000001ff00 */
        /* <DEDUP_REMOVED lines=18> */
[----:B------:R-:W1:Y:S04]  /*4270*/  LDS R18, [R35.X4+0x4] ;  /* 0x0000040023127984 */ /* 0x000e680000004800 */
[----:B------:R-:W2:Y:S04]  /*4280*/  LDS R17, [R35.X4+0x8] ;  /* 0x0000080023117984 */ /* 0x000ea80000004800 */
[----:B------:R-:W3:Y:S04]  /*4290*/  LDS R16, [R35.X4+0xc] ;  /* 0x00000c0023107984 */ /* 0x000ee80000004800 */
[----:B------:R-:W4:Y:S04]  /*42a0*/  LDS R135, [R35.X4+0x10] ;  /* 0x0000100023877984 */ /* 0x000f280000004800 */
[----:B------:R-:W-:Y:S04]  /*42b0*/  LDS R134, [R35.X4+0x14] ;  /* 0x0000140023867984 */ /* 0x000fe80000004800 */
[----:B------:R-:W2:Y:S04]  /*42c0*/  LDS R124, [R35.X4+0x18] ;  /* 0x00001800237c7984 */ /* 0x000ea80000004800 */
[----:B------:R-:W-:Y:S04]  /*42d0*/  LDS R125, [R35.X4+0x1c] ;  /* 0x00001c00237d7984 */ /* 0x000fe80000004800 */
[----:B------:R-:W1:Y:S04]  /*42e0*/  LDS R126, [R35.X4+0x20] ;  /* 0x00002000237e7984 */ /* 0x000e680000004800 */
[----:B------:R-:W-:Y:S04]  /*42f0*/  LDS R127, [R35.X4+0x24] ;  /* 0x00002400237f7984 */ /* 0x000fe80000004800 */
[----:B------:R-:W1:Y:S04]  /*4300*/  LDS R128, [R35.X4+0x28] ;  /* 0x0000280023807984 */ /* 0x000e680000004800 */
[----:B------:R-:W1:Y:S04]  /*4310*/  LDS R129, [R35.X4+0x2c] ;  /* 0x00002c0023817984 */ /* 0x000e680000004800 */
[----:B------:R-:W1:Y:S04]  /*4320*/  LDS R130, [R35.X4+0x30] ;  /* 0x0000300023827984 */ /* 0x000e680000004800 */
[----:B------:R-:W-:Y:S04]  /*4330*/  LDS R131, [R35.X4+0x34] ;  /* 0x0000340023837984 */ /* 0x000fe80000004800 */
[----:B------:R-:W-:Y:S04]  /*4340*/  LDS R132, [R35.X4+0x38] ;  /* 0x0000380023847984 */ /* 0x000fe80000004800 */
[----:B------:R-:W1:Y:S04]  /*4350*/  LDS R133, [R35.X4+0x3c] ;  /* 0x00003c0023857984 */ /* 0x000e680000004800 */
[----:B------:R-:W-:Y:S01]  /*4360*/  BAR.SYNC.DEFER_BLOCKING 0x0 ;  /* 0x0000000000007b1d */ /* 0x000fe20000010000 */
[----:B0-----:R-:W-:Y:S01]  /*4370*/  MOV R139, RZ ;  /* 0x000000ff008b7202 */ /* 0x001fe20000000f00 */
[----:B------:R-:W-:-:S04]  /*4380*/  CS2R R136, SRZ ;  /* 0x0000000000887805 */ /* 0x000fc8000001ff00 */
        /* <DEDUP_REMOVED lines=21> */
[----:B------:R-:W-:-:S09]  /*44e0*/  ISETP.NE.AND P1, PT, R138, RZ, PT ;  /* 0x000000ff8a00720c */ /* 0x000fd20003f25270 */
[----:B------:R0:W5:Y:S01]  /*44f0*/  @!P0 LDG.E R143, [R14.64+-0x380] ;  /* 0xfffc80060e8f8981 */ /* 0x000162000c1e1900 */
[----:B------:R-:W-:-:S03]  /*4500*/  ISETP.GE.AND P0, PT, R108, R121, PT ;  /* 0x000000796c00720c */ /* 0x000fc60003f06270 */
[----:B------:R0:W5:Y:S10]  /*4510*/  @!P1 LDG.E R148, [R14.64+-0x300] ;  /* 0xfffd00060e949981 */ /* 0x000174000c1e1900 */
[----:B------:R0:W5:Y:S01]  /*4520*/  @!P0 LDG.E R146, [R14.64+-0x400] ;  /* 0xfffc00060e928981 */ /* 0x000162000c1e1900 */
[----:B-1----:R-:W-:-:S02]  /*4530*/  FMUL.FTZ R140, R18, -1.4426950216293334961 ;  /* 0xbfb8aa3b128c7820 */ /* 0x002fc40000410000 */
[----:B------:R-:W-:-:S04]  /*4540*/  FMUL.FTZ R138, R19, -1.4426950216293334961 ;  /* 0xbfb8aa3b138a7820 */ /* 0x000fc80000410000 */
[----:B------:R-:W-:Y:S01]  /*4550*/  MUFU.EX2 R140, R140 ;  /* 0x0000008c008c7308 */ /* 0x000fe20000000800 */
[----:B--2---:R-:W-:Y:S02]  /*4560*/  FMUL.FTZ R145, R17, -1.4426950216293334961 ;  /* 0xbfb8aa3b11917820 */ /* 0x004fe40000410000 */
[----:B---3--:R-:W-:-:S05]  /*4570*/  FMUL.FTZ R154, R16, -1.4426950216293334961 ;  /* 0xbfb8aa3b109a7820 */ /* 0x008fca0000410000 */
[----:B------:R-:W1:Y:S01]  /*4580*/  MUFU.EX2 R138, R138 ;  /* 0x0000008a008a7308 */ /* 0x000e620000000800 */
[----:B----4-:R-:W-:Y:S02]  /*4590*/  FMUL.FTZ R155, R135, -1.4426950216293334961 ;  /* 0xbfb8aa3b879b7820 */ /* 0x010fe40000410000 */
[----:B0-----:R-:W-:-:S05]  /*45a0*/  FMUL.FTZ R15, R124, -1.4426950216293334961 ;  /* 0xbfb8aa3b7c0f7820 */ /* 0x001fca0000410000 */
[----:B------:R0:W-:Y:S02]  /*45b0*/  MUFU.EX2 R153, R145 ;  /* 0x0000009100997308 */ /* 0x0001e40000000800 */
[----:B0-----:R-:W-:-:S06]  /*45c0*/  FMUL.FTZ R145, R126, -1.4426950216293334961 ;  /* 0xbfb8aa3b7e917820 */ /* 0x001fcc0000410000 */
[----:B------:R-:W0:Y:S01]  /*45d0*/  MUFU.EX2 R154, R154 ;  /* 0x0000009a009a7308 */ /* 0x000e220000000800 */
[----:B------:R-:W-:-:S07]  /*45e0*/  FMUL.FTZ R14, R134, -1.4426950216293334961 ;  /* 0xbfb8aa3b860e7820 */ /* 0x000fce0000410000 */
[----:B------:R2:W-:Y:S01]  /*45f0*/  MUFU.EX2 R158, R145 ;  /* 0x00000091009e7308 */ /* 0x0005e20000000800 */
[----:B-1----:R-:W-:Y:S02]  /*4600*/  FADD.FTZ R138, R138, 1 ;  /* 0x3f8000008a8a7421 */ /* 0x002fe40000010000 */
[----:B------:R-:W-:Y:S02]  /*4610*/  FMUL.FTZ R156, R125, -1.4426950216293334961 ;  /* 0xbfb8aa3b7d9c7820 */ /* 0x000fe40000410000 */
[----:B--2---:R-:W-:-:S03]  /*4620*/  FADD.FTZ R145, R140, 1 ;  /* 0x3f8000008c917421 */ /* 0x004fc60000010000 */
[----:B------:R-:W-:Y:S08]  /*4630*/  MUFU.EX2 R155, R155 ;  /* 0x0000009b009b7308 */ /* 0x000ff00000000800 */
[----:B------:R-:W1:Y:S08]  /*4640*/  MUFU.EX2 R15, R15 ;  /* 0x0000000f000f7308 */ /* 0x000e700000000800 */
[----:B------:R-:W-:Y:S01]  /*4650*/  MUFU.RCP R145, R145 ;  /* 0x0000009100917308 */ /* 0x000fe20000001000 */
[----:B------:R-:W-:-:S07]  /*4660*/  FMUL.FTZ R159, R128, -1.4426950216293334961 ;  /* 0xbfb8aa3b809f7820 */ /* 0x000fce0000410000 */
[----:B------:R-:W2:Y:S01]  /*4670*/  MUFU.EX2 R14, R14 ;  /* 0x0000000e000e7308 */ /* 0x000ea20000000800 */
[----:B0-----:R-:W-:-:S07]  /*4680*/  FADD.FTZ R154, R154, 1 ;  /* 0x3f8000009a9a7421 */ /* 0x001fce0000010000 */
[----:B------:R-:W0:Y:S01]  /*4690*/  MUFU.RCP R138, R138 ;  /* 0x0000008a008a7308 */ /* 0x000e220000001000 */
[----:B------:R-:W-:-:S07]  /*46a0*/  FMUL.FTZ R157, R127, -1.4426950216293334961 ;  /* 0xbfb8aa3b7f9d7820 */ /* 0x000fce0000410000 */
[----:B------:R-:W3:Y:S01]  /*46b0*/  MUFU.EX2 R156, R156 ;  /* 0x0000009c009c7308 */ /* 0x000ee20000000800 */
[----:B------:R-:W-:Y:S02]  /*46c0*/  FMUL.FTZ R161, R129, -1.4426950216293334961 ;  /* 0xbfb8aa3b81a17820 */ /* 0x000fe40000410000 */
[----:B------:R-:W-:Y:S02]  /*46d0*/  FADD.FTZ R140, R153, 1 ;  /* 0x3f800000998c7421 */ /* 0x000fe40000010000 */
[----:B-1----:R-:W-:-:S03]  /*46e0*/  FADD.FTZ R15, R15, 1 ;  /* 0x3f8000000f0f7421 */ /* 0x002fc60000010000 */
[----:B------:R-:W-:Y:S01]  /*46f0*/  MUFU.EX2 R162, R159 ;  /* 0x0000009f00a27308 */ /* 0x000fe20000000800 */
[----:B--2---:R-:W-:-:S07]  /*4700*/  FADD.FTZ R14, R14, 1 ;  /* 0x3f8000000e0e7421 */ /* 0x004fce0000010000 */
[----:B------:R-:W-:Y:S01]  /*4710*/  MUFU.RCP R159, R154 ;  /* 0x0000009a009f7308 */ /* 0x000fe20000001000 */
[----:B------:R-:W-:-:S07]  /*4720*/  FMUL.FTZ R163, R130, -1.4426950216293334961 ;  /* 0xbfb8aa3b82a37820 */ /* 0x000fce0000410000 */
[----:B------:R1:W-:Y:S08]  /*4730*/  MUFU.EX2 R160, R157 ;  /* 0x0000009d00a07308 */ /* 0x0003f00000000800 */
[----:B------:R-:W-:Y:S01]  /*4740*/  MUFU.EX2 R164, R161 ;  /* 0x000000a100a47308 */ /* 0x000fe20000000800 */
[----:B-1----:R-:W-:-:S07]  /*4750*/  FMUL.FTZ R157, R133, -1.4426950216293334961 ;  /* 0xbfb8aa3b859d7820 */ /* 0x002fce0000410000 */
[----:B------:R-:W1:Y:S08]  /*4760*/  MUFU.RCP R140, R140 ;  /* 0x0000008c008c7308 */ /* 0x000e700000001000 */
[----:B------:R2:W-:Y:S01]  /*4770*/  MUFU.RCP R161, R15 ;  /* 0x0000000f00a17308 */ /* 0x0005e20000001000 */
[----:B------:R-:W-:-:S07]  /*4780*/  FMUL.FTZ R167, R131, -1.4426950216293334961 ;  /* 0xbfb8aa3b83a77820 */ /* 0x000fce0000410000 */
[----:B------:R-:W-:Y:S08]  /*4790*/  MUFU.EX2 R176, R157 ;  /* 0x0000009d00b07308 */ /* 0x000ff00000000800 */
[----:B------:R4:W-:Y:S01]  /*47a0*/  MUFU.RCP R157, R14 ;  /* 0x0000000e009d7308 */ /* 0x0009e20000001000 */
[----:B------:R-:W-:Y:S01]  /*47b0*/  FADD.FTZ R158, R158, 1 ;  /* 0x3f8000009e9e7421 */ /* 0x000fe20000010000 */
[----:B-----5:R5:W-:Y:S04]  /*47c0*/  STS [R53.X4], R142 ;  /* 0x0000008e35007388 */ /* 0x020be80000004800 */
        /* <DEDUP_REMOVED lines=16> */
[----:B------:R-:W4:Y:S04]  /*48d0*/  LDS R136, [R35.X4] ;  /* 0x0000000023887984 */ /* 0x000f280000004800 */
[----:B------:R-:W4:Y:S04]  /*48e0*/  LDS R137, [R35.X4+0x4] ;  /* 0x0000040023897984 */ /* 0x000f280000004800 */
[----:B------:R-:W4:Y:S04]  /*48f0*/  LDS R143, [R35.X4+0x8] ;  /* 0x00000800238f7984 */ /* 0x000f280000004800 */
[----:B------:R-:W4:Y:S04]  /*4900*/  LDS R141, [R35.X4+0xc] ;  /* 0x00000c00238d7984 */ /* 0x000f280000004800 */
[----:B------:R-:W4:Y:S01]  /*4910*/  LDS R139, [R35.X4+0x10] ;  /* 0x00001000238b7984 */ /* 0x000f220000004800 */
[----:B-----5:R-:W-:-:S02]  /*4920*/  FADD.FTZ R142, R155, 1 ;  /* 0x3f8000009b8e7421 */ /* 0x020fc40000010000 */
[----:B0-----:R-:W-:Y:S01]  /*4930*/  FADD.FTZ R13, -R145, 1 ;  /* 0x3f800000910d7421 */ /* 0x001fe20000010100 */
[----:B------:R-:W0:Y:S03]  /*4940*/  LDS R147, [R35.X4+0x14] ;  /* 0x0000140023937984 */ /* 0x000e260000004800 */
[----:B------:R-:W5:Y:S01]  /*4950*/  MUFU.RCP R142, R142 ;  /* 0x0000008e008e7308 */ /* 0x000f620000001000 */
[----:B--2---:R-:W-:Y:S01]  /*4960*/  FFMA.FTZ R15, R18, R13, 1 ;  /* 0x3f800000120f7423 */ /* 0x004fe2000001000d */
[----:B------:R-:W2:Y:S01]  /*4970*/  LDS R149, [R35.X4+0x18] ;  /* 0x0000180023957984 */ /* 0x000ea20000004800 */
[----:B------:R-:W-:Y:S02]  /*4980*/  FADD.FTZ R12, -R138, 1 ;  /* 0x3f8000008a0c7421 */ /* 0x000fe40000010100 */
[----:B---3--:R-:W-:Y:S01]  /*4990*/  FADD.FTZ R148, R156, 1 ;  /* 0x3f8000009c947421 */ /* 0x008fe20000010000 */
[----:B------:R-:W3:Y:S01]  /*49a0*/  LDS R151, [R35.X4+0x1c] ;  /* 0x00001c0023977984 */ /* 0x000ee20000004800 */
[----:B------:R-:W-:Y:S01]  /*49b0*/  FFMA.FTZ R12, R19, R12, 1 ;  /* 0x3f800000130c7423 */ /* 0x000fe2000001000c */
[----:B------:R-:W0:Y:S01]  /*49c0*/  MUFU.EX2 R166, R163 ;  /* 0x000000a300a67308 */ /* 0x000e220000000800 */
[----:B------:R-:W-:Y:S01]  /*49d0*/  FMUL.FTZ R169, R132, -1.4426950216293334961 ;  /* 0xbfb8aa3b84a97820 */ /* 0x000fe20000410000 */
[----:B------:R-:W0:Y:S01]  /*49e0*/  LDS R153, [R35.X4+0x24] ;  /* 0x0000240023997984 */ /* 0x000e220000004800 */
[----:B-1----:R-:W-:-:S05]  /*49f0*/  FADD.FTZ R144, -R140, 1 ;  /* 0x3f8000008c907421 */ /* 0x002fca0000010100 */
[----:B------:R-:W-:Y:S01]  /*4a00*/  MUFU.EX2 R168, R167 ;  /* 0x000000a700a87308 */ /* 0x000fe20000000800 */
[----:B----4-:R-:W-:Y:S01]  /*4a10*/  FMUL.FTZ R13, R123, R136 ;  /* 0x000000887b0d7220 */ /* 0x010fe20000410000 */
[----:B------:R-:W-:Y:S01]  /*4a20*/  LDS R155, [R35.X4+0x2c] ;  /* 0x00002c00239b7984 */ /* 0x000fe20000004800 */
[----:B------:R-:W-:Y:S02]  /*4a30*/  FMUL.FTZ R14, R88, R137 ;  /* 0x00000089580e7220 */ /* 0x000fe40000410000 */
[----:B------:R-:W-:-:S03]  /*4a40*/  FMUL.FTZ R13, R138, R13 ;  /* 0x0000000d8a0d7220 */ /* 0x000fc60000410000 */
[----:B------:R-:W1:Y:S01]  /*4a50*/  MUFU.RCP R148, R148 ;  /* 0x0000009400947308 */ /* 0x000e620000001000 */
[----:B------:R-:W-:Y:S02]  /*4a60*/  FMUL.FTZ R14, R145, R14 ;  /* 0x0000000e910e7220 */ /* 0x000fe40000410000 */
[----:B------:R-:W-:Y:S02]  /*4a70*/  FMUL.FTZ R12, R13, R12 ;  /* 0x0000000c0d0c7220 */ /* 0x000fe40000410000 */
[----:B------:R-:W-:Y:S02]  /*4a80*/  FADD.FTZ R13, -R159, 1 ;  /* 0x3f8000009f0d7421 */ /* 0x000fe40000010100 */
[----:B------:R-:W-:Y:S02]  /*4a90*/  FMUL.FTZ R14, R14, R15 ;  /* 0x0000000f0e0e7220 */ /* 0x000fe40000410000 */
[----:B-----5:R-:W-:Y:S02]  /*4aa0*/  FADD.FTZ R146, -R142, 1 ;  /* 0x3f8000008e927421 */ /* 0x020fe40000010100 */
[----:B------:R-:W-:-:S02]  /*4ab0*/  FFMA.FTZ R15, R16, R13, 1 ;  /* 0x3f800000100f7423 */ /* 0x000fc4000001000d */
[----:B------:R-:W-:Y:S01]  /*4ac0*/  FMUL.FTZ R13, R122, R143 ;  /* 0x0000008f7a0d7220 */ /* 0x000fe20000410000 */
[----:B------:R4:W-:Y:S01]  /*4ad0*/  MUFU.RCP R163, R158 ;  /* 0x0000009e00a37308 */ /* 0x0009e20000001000 */
[----:B------:R-:W-:Y:S02]  /*4ae0*/  FFMA.FTZ R154, R17, R144, 1 ;  /* 0x3f800000119a7423 */ /* 0x000fe40000010090 */
[----:B------:R-:W-:Y:S01]  /*4af0*/  FMUL.FTZ R13, R140, R13 ;  /* 0x0000000d8c0d7220 */ /* 0x000fe20000410000 */
[----:B------:R-:W-:Y:S01]  /*4b00*/  LDS R144, [R35.X4+0x20] ;  /* 0x0000200023907984 */ /* 0x000fe20000004800 */
[----:B------:R-:W-:-:S03]  /*4b10*/  FMUL.FTZ R156, R90, R141 ;  /* 0x0000008d5a9c7220 */ /* 0x000fc60000410000 */
[----:B------:R5:W1:Y:S01]  /*4b20*/  MUFU.EX2 R170, R169 ;  /* 0x000000a900aa7308 */ /* 0x000a620000000800 */
[----:B----4-:R-:W-:Y:S02]  /*4b30*/  FFMA.FTZ R158, R135, R146, 1 ;  /* 0x3f800000879e7423 */ /* 0x010fe40000010092 */
[----:B------:R-:W4:Y:S01]  /*4b40*/  LDS R146, [R35.X4+0x28] ;  /* 0x0000280023927984 */ /* 0x000f220000004800 */
[----:B------:R-:W-:Y:S02]  /*4b50*/  FADD.FTZ R152, R164, 1 ;  /* 0x3f800000a4987421 */ /* 0x000fe40000010000 */
[----:B------:R-:W-:Y:S02]  /*4b60*/  FMUL.FTZ R164, R13, R154 ;  /* 0x0000009a0da47220 */ /* 0x000fe40000410000 */
[----:B-----5:R-:W-:Y:S02]  /*4b70*/  FMUL.FTZ R169, R92, R139 ;  /* 0x0000008b5ca97220 */ /* 0x020fe40000410000 */
[----:B0-----:R-:W-:-:S02]  /*4b80*/  FADD.FTZ R166, R166, 1 ;  /* 0x3f800000a6a67421 */ /* 0x001fc40000010000 */
[----:B------:R-:W-:Y:S02]  /*4b90*/  FMUL.FTZ R156, R159, R156 ;  /* 0x0000009c9f9c7220 */ /* 0x000fe40000410000 */
[----:B------:R-:W-:Y:S02]  /*4ba0*/  FMUL.FTZ R169, R142, R169 ;  /* 0x000000a98ea97220 */ /* 0x000fe40000410000 */
[----:B-1----:R-:W-:Y:S01]  /*4bb0*/  FADD.FTZ R154, -R148, 1 ;  /* 0x3f800000949a7421 */ /* 0x002fe20000010100 */
[----:B------:R0:W-:Y:S01]  /*4bc0*/  MUFU.RCP R171, R166 ;  /* 0x000000a600ab7308 */ /* 0x0001e20000001000 */
[----:B------:R-:W-:Y:S02]  /*4bd0*/  FADD.FTZ R150, R160, 1 ;  /* 0x3f800000a0967421 */ /* 0x000fe40000010000 */
[----:B------:R-:W-:Y:S02]  /*4be0*/  FADD.FTZ R160, R168, 1 ;  /* 0x3f800000a8a07421 */ /* 0x000fe40000010000 */
[----:B------:R-:W-:-:S02]  /*4bf0*/  FMUL.FTZ R168, R169, R158 ;  /* 0x0000009ea9a87220 */ /* 0x000fc40000410000 */
[----:B------:R-:W-:Y:S01]  /*4c00*/  FFMA.FTZ R174, R125, R154, 1 ;  /* 0x3f8000007dae7423 */ /* 0x000fe2000001009a */
[----:B------:R-:W-:Y:S01]  /*4c10*/  LDS R169, [R35.X4+0x34] ;  /* 0x0000340023a97984 */ /* 0x000fe20000004800 */
[----:B0-----:R-:W-:Y:S02]  /*4c20*/  FMUL.FTZ R166, R156, R15 ;  /* 0x0000000f9ca67220 */ /* 0x001fe40000410000 */
[----:B------:R-:W-:Y:S01]  /*4c30*/  FADD.FTZ R162, R162, 1 ;  /* 0x3f800000a2a27421 */ /* 0x000fe20000010000 */
[----:B------:R-:W0:Y:S04]  /*4c40*/  LDS R154, [R35.X4+0x30] ;  /* 0x00003000239a7984 */ /* 0x000e280000004800 */
[----:B------:R-:W1:Y:S04]  /*4c50*/  LDS R156, [R35.X4+0x38] ;  /* 0x00003800239c7984 */ /* 0x000e680000004800 */
[----:B------:R-:W5:Y:S01]  /*4c60*/  LDS R158, [R35.X4+0x3c] ;  /* 0x00003c00239e7984 */ /* 0x000f620000004800 */
[----:B------:R2:W0:Y:S01]  /*4c70*/  MUFU.RCP R167, R162 ;  /* 0x000000a200a77308 */ /* 0x0004220000001000 */
[----:B------:R-:W-:-:S02]  /*4c80*/  FADD.FTZ R13, -R157, 1 ;  /* 0x3f8000009d0d7421 */ /* 0x000fc40000010100 */
[----:B------:R-:W-:Y:S01]  /*4c90*/  FADD.FTZ R173, R170, 1 ;  /* 0x3f800000aaad7421 */ /* 0x000fe20000010000 */
[----:B------:R-:W-:Y:S01]  /*4ca0*/  BAR.SYNC.DEFER_BLOCKING 0x0 ;  /* 0x0000000000007b1d */ /* 0x000fe20000010000 */
[----:B------:R-:W-:Y:S02]  /*4cb0*/  FADD.FTZ R15, -R161, 1 ;  /* 0x3f800000a10f7421 */ /* 0x000fe40000010100 */
[----:B--2---:R-:W-:-:S03]  /*4cc0*/  FMUL.FTZ R162, R94, R147 ;  /* 0x000000935ea27220 */ /* 0x004fc60000410000 */
[----:B------:R-:W2:Y:S01]  /*4cd0*/  MUFU.RCP R152, R152 ;  /* 0x0000009800987308 */ /* 0x000ea20000001000 */
[----:B------:R-:W-:Y:S02]  /*4ce0*/  FMUL.FTZ R170, R96, R149 ;  /* 0x0000009560aa7220 */ /* 0x000fe40000410000 */
[----:B------:R-:W-:-:S05]  /*4cf0*/  FMUL.FTZ R162, R157, R162 ;  /* 0x000000a29da27220 */ /* 0x000fca0000410000 */
[----:B------:R-:W0:Y:S01]  /*4d00*/  MUFU.RCP R150, R150 ;  /* 0x0000009600967308 */ /* 0x000e220000001000 */
[----:B------:R-:W-:Y:S02]  /*4d10*/  FFMA.FTZ R13, R134, R13, 1 ;  /* 0x3f800000860d7423 */ /* 0x000fe4000001000d */
[----:B------:R-:W-:Y:S02]  /*4d20*/  FFMA.FTZ R172, R124, R15, 1 ;  /* 0x3f8000007cac7423 */ /* 0x000fe4000001000f */
[----:B------:R-:W-:Y:S02]  /*4d30*/  FADD.FTZ R177, R176, 1 ;  /* 0x3f800000b0b17421 */ /* 0x000fe40000010000 */
[----:B---3--:R-:W-:Y:S02]  /*4d40*/  FMUL.FTZ R175, R98, R151 ;  /* 0x0000009762af7220 */ /* 0x008fe40000410000 */
[----:B------:R-:W-:Y:S01]  /*4d50*/  FMUL.FTZ R15, R161, R170 ;  /* 0x000000aaa10f7220 */ /* 0x000fe20000410000 */
[----:B------:R-:W3:Y:S01]  /*4d60*/  MUFU.RCP R160, R160 ;  /* 0x000000a000a07308 */ /* 0x000ee20000001000 */
[----:B------:R-:W-:-:S02]  /*4d70*/  FMUL.FTZ R170, R162, R13 ;  /* 0x0000000da2aa7220 */ /* 0x000fc40000410000 */
[----:B------:R-:W-:Y:S02]  /*4d80*/  FMUL.FTZ R175, R148, R175 ;  /* 0x000000af94af7220 */ /* 0x000fe40000410000 */
[----:B------:R-:W-:-:S03]  /*4d90*/  FMUL.FTZ R172, R15, R172 ;  /* 0x000000ac0fac7220 */ /* 0x000fc60000410000 */
[----:B------:R-:W1:Y:S01]  /*4da0*/  MUFU.RCP R173, R173 ;  /* 0x000000ad00ad7308 */ /* 0x000e620000001000 */
[----:B0-----:R-:W-:Y:S02]  /*4db0*/  FADD.FTZ R15, -R167, 1 ;  /* 0x3f800000a70f7421 */ /* 0x001fe40000010100 */
[----:B------:R-:W-:-:S05]  /*4dc0*/  FMUL.FTZ R174, R175, R174 ;  /* 0x000000aeafae7220 */ /* 0x000fca0000410000 */
[----:B------:R0:W0:Y:S01]  /*4dd0*/  MUFU.RCP R162, R177 ;  /* 0x000000b100a27308 */ /* 0x0000220000001000 */
[----:B--2---:R-:W-:Y:S02]  /*4de0*/  FADD.FTZ R180, -R152, 1 ;  /* 0x3f80000098b47421 */ /* 0x004fe40000010100 */
[----:B------:R-:W-:Y:S02]  /*4df0*/  FFMA.FTZ R175, R128, R15, 1 ;  /* 0x3f80000080af7423 */ /* 0x000fe4000001000f */
[----:B------:R-:W-:Y:S02]  /*4e00*/  FADD.FTZ R176, -R150, 1 ;  /* 0x3f80000096b07421 */ /* 0x000fe40000010100 */
[----:B------:R-:W-:Y:S02]  /*4e10*/  FMUL.FTZ R15, R100, R153 ;  /* 0x00000099640f7220 */ /* 0x000fe40000410000 */
[----:B------:R-:W-:Y:S02]  /*4e20*/  FFMA.FTZ R182, R129, R180, 1 ;  /* 0x3f80000081b67423 */ /* 0x000fe400000100b4 */
[----:B------:R-:W-:-:S02]  /*4e30*/  FFMA.FTZ R178, R127, R176, 1 ;  /* 0x3f8000007fb27423 */ /* 0x000fc400000100b0 */
[----:B----4-:R-:W-:Y:S02]  /*4e40*/  FMUL.FTZ R180, R99, R146 ;  /* 0x0000009263b47220 */ /* 0x010fe40000410000 */
[----:B------:R-:W-:Y:S02]  /*4e50*/  FMUL.FTZ R15, R150, R15 ;  /* 0x0000000f960f7220 */ /* 0x000fe40000410000 */
[----:B------:R-:W-:Y:S02]  /*4e60*/  FADD.FTZ R13, -R163, 1 ;  /* 0x3f800000a30d7421 */ /* 0x000fe40000010100 */
[----:B------:R-:W-:Y:S02]  /*4e70*/  FMUL.FTZ R176, R97, R144 ;  /* 0x0000009061b07220 */ /* 0x000fe40000410000 */
[----:B0-----:R-:W-:Y:S02]  /*4e80*/  FMUL.FTZ R177, R102, R155 ;  /* 0x0000009b66b17220 */ /* 0x001fe40000410000 */
[----:B------:R-:W-:-:S02]  /*4e90*/  FMUL.FTZ R180, R167, R180 ;  /* 0x000000b4a7b47220 */ /* 0x000fc40000410000 */
[----:B------:R-:W-:Y:S02]  /*4ea0*/  FMUL.FTZ R178, R15, R178 ;  /* 0x000000b20fb27220 */ /* 0x000fe40000410000 */
[----:B------:R-:W-:Y:S02]  /*4eb0*/  FFMA.FTZ R13, R126, R13, 1 ;  /* 0x3f8000007e0d7423 */ /* 0x000fe4000001000d */
[----:B------:R-:W-:Y:S02]  /*4ec0*/  FMUL.FTZ R176, R163, R176 ;  /* 0x000000b0a3b07220 */ /* 0x000fe40000410000 */
[----:B------:R-:W-:Y:S02]  /*4ed0*/  FMUL.FTZ R177, R152, R177 ;  /* 0x000000b198b17220 */ /* 0x000fe40000410000 */
[----:B---3--:R-:W-:Y:S02]  /*4ee0*/  FADD.FTZ R184, -R160, 1 ;  /* 0x3f800000a0b87421 */ /* 0x008fe40000010100 */
[----:B-1----:R-:W-:-:S02]  /*4ef0*/  FADD.FTZ R15, -R173, 1 ;  /* 0x3f800000ad0f7421 */ /* 0x002fc40000010100 */
        /* <DEDUP_REMOVED lines=11> */
[----:B-----5:R-:W-:Y:S01]  /*4fb0*/  FMUL.FTZ R177, R105, R158 ;  /* 0x0000009e69b17220 */ /* 0x020fe20000410000 */
        /* <DEDUP_REMOVED lines=80> */
.L_x_4916:
[----:B------:R-:W-:Y:S05]  /*54c0*/  BSYNC B0 ;  /* 0x0000000000007941 */ /* 0x000fea0003800000 */
.L_x_4915:
        /* <DEDUP_REMOVED lines=82> */
[----:B------:R0:W-:Y:S04]  /*59f0*/  STS [R35.X4+0x10], R122 ;  /* 0x0000107a23007388 */ /* 0x0001e80000004800 */
[----:B------:R-:W-:Y:S01]  /*5a00*/  STS [R35.X4+0x14], R134 ;  /* 0x0000148623007388 */ /* 0x000fe20000004800 */
[----:B-1----:R-:W-:-:S03]  /*5a10*/  IMAD R16, R68, c[0x0][0x210], RZ ;  /* 0x0000840044107a24 */ /* 0x002fc600078e02ff */
[----:B------:R-:W-:Y:S01]  /*5a20*/  STS [R35.X4+0x18], R124 ;  /* 0x0000187c23007388 */ /* 0x000fe20000004800 */
[----:B------:R-:W-:-:S03]  /*5a30*/  IMAD R157, R69, c[0x0][0x214], R16 ;  /* 0x00008500459d7a24 */ /* 0x000fc600078e0210 */
[----:B------:R-:W-:Y:S01]  /*5a40*/  STS [R35.X4+0x1c], R138 ;  /* 0x00001c8a23007388 */ /* 0x000fe20000004800 */
[----:B------:R-:W-:Y:S01]  /*5a50*/  IMAD R16, R72, c[0x0][0x218], RZ ;  /* 0x0000860048107a24 */ /* 0x000fe200078e02ff */
[----:B------:R-:W-:Y:S02]  /*5a60*/  IADD3 R15, R15, R157, RZ ;  /* 0x0000009d0f0f7210 */ /* 0x000fe40007ffe0ff */
[----:B------:R-:W-:Y:S01]  /*5a70*/  STS [R35.X4+0x20], R126 ;  /* 0x0000207e23007388 */ /* 0x000fe20000004800 */
[----:B0-----:R-:W-:-:S03]  /*5a80*/  IMAD R122, R73, c[0x0][0x21c], R16 ;  /* 0x00008700497a7a24 */ /* 0x001fc600078e0210 */
[----:B------:R-:W-:Y:S01]  /*5a90*/  STS [R35.X4+0x24], R142 ;  /* 0x0000248e23007388 */ /* 0x000fe20000004800 */
[----:B------:R-:W-:-:S03]  /*5aa0*/  IMAD.WIDE.U32 R14, R73, c[0x0][0x218], R14 ;  /* 0x00008600490e7a25 */ /* 0x000fc600078e000e */
[----:B------:R-:W-:Y:S02]  /*5ab0*/  STS [R35.X4+0x28], R128 ;  /* 0x0000288023007388 */ /* 0x000fe40000004800 */
[----:B------:R-:W-:Y:S02]  /*5ac0*/  IADD3 R16, P2, R87, R14, RZ ;  /* 0x0000000e57107210 */ /* 0x000fe40007f5e0ff */
[----:B------:R-:W-:Y:S02]  /*5ad0*/  STS [R35.X4+0x2c], R144 ;  /* 0x00002c9023007388 */ /* 0x000fe40000004800 */
[----:B------:R-:W-:Y:S02]  /*5ae0*/  IADD3.X R15, R85, R122, R15, P2, !PT ;  /* 0x0000007a550f7210 */ /* 0x000fe400017fe40f */
        /* <DEDUP_REMOVED lines=45> */
.L_x_4919:
[----:B------:R-:W-:Y:S05]  /*5dc0*/  BSYNC B0 ;  /* 0x0000000000007941 */ /* 0x000fea0003800000 */
.L_x_4918:
        /* <DEDUP_REMOVED lines=25> */
.L_x_4917:
[----:B-1----:R-:W-:Y:S01]  /*5f60*/  FFMA.FTZ R67, R34, R18, R67 ;  /* 0x0000001222437223 */ /* 0x002fe20000010043 */
[----:B------:R-:W-:Y:S01]  /*5f70*/  MOV R14, c[0x0][0x16c] ;  /* 0x00005b00000e7a02 */ /* 0x000fe20000000f00 */
[----:B------:R-:W-:Y:S01]  /*5f80*/  BAR.SYNC.DEFER_BLOCKING 0x0 ;  /* 0x0000000000007b1d */ /* 0x000fe20000010000 */
[----:B------:R-:W-:Y:S01]  /*5f90*/  HFMA2.MMA R168, -RZ, RZ, 0, 0 ;  /* 0x00000000ffa87435 */ /* 0x000fe200000001ff */
[----:B------:R-:W-:Y:S01]  /*5fa0*/  FFMA.FTZ R67, R33, R88, R67 ;  /* 0x0000005821437223 */ /* 0x000fe20000010043 */
[----:B------:R-:W-:Y:S01]  /*5fb0*/  ISETP.GE.AND P0, PT, R14, 0x1, PT ;  /* 0x000000010e00780c */ /* 0x000fe20003f06270 */
[----:B------:R-:W-:Y:S01]  /*5fc0*/  HFMA2.MMA R164, -RZ, RZ, 0, 0 ;  /* 0x00000000ffa47435 */ /* 0x000fe200000001ff */
[----:B------:R-:W-:Y:S01]  /*5fd0*/  FMUL.FTZ R138, R18, R71 ;  /* 0x00000047128a7220 */ /* 0x000fe20000410000 */
[----:B------:R-:W-:Y:S01]  /*5fe0*/  HFMA2.MMA R160, -RZ, RZ, 0, 0 ;  /* 0x00000000ffa07435 */ /* 0x000fe200000001ff */
[----:B------:R-:W-:Y:S01]  /*5ff0*/  FFMA.FTZ R67, R32, R19, R67 ;  /* 0x0000001320437223 */ /* 0x000fe20000010043 */
[----:B------:R-:W-:Y:S01]  /*6000*/  HFMA2.MMA R156, -RZ, RZ, 0, 0 ;  /* 0x00000000ff9c7435 */ /* 0x000fe200000001ff */
[-C--:B------:R-:W-:Y:S01]  /*6010*/  FMUL.FTZ R136, R88, R71.reuse ;  /* 0x0000004758887220 */ /* 0x080fe20000410000 */
        /* <DEDUP_REMOVED lines=8> */
[----:B------:R-:W-:Y:S01]  /*60a0*/  CS2R R106, SRZ ;  /* 0x00000000006a7805 */ /* 0x000fe2000001ff00 */
[----:B------:R-:W-:Y:S01]  /*60b0*/  FFMA.FTZ R67, R29, R94, R67 ;  /* 0x0000005e1d437223 */ /* 0x000fe20000010043 */
[----:B------:R-:W-:Y:S01]  /*60c0*/  MOV R166, RZ ;  /* 0x000000ff00a67202 */ /* 0x000fe20000000f00 */
[-C--:B------:R-:W-:Y:S01]  /*60d0*/  FMUL.FTZ R130, R92, R71.reuse ;  /* 0x000000475c827220 */ /* 0x080fe20000410000 */
[----:B------:R-:W-:Y:S01]  /*60e0*/  MOV R162, RZ ;  /* 0x000000ff00a27202 */ /* 0x000fe20000000f00 */
[----:B------:R-:W-:Y:S01]  /*60f0*/  FFMA.FTZ R67, R28, R96, R67 ;  /* 0x000000601c437223 */ /* 0x000fe20000010043 */
[----:B------:R-:W-:Y:S01]  /*6100*/  MOV R158, RZ ;  /* 0x000000ff009e7202 */ /* 0x000fe20000000f00 */
        /* <DEDUP_REMOVED lines=16> */
[-C--:B0-----:R-:W-:Y:S02]  /*6210*/  FMUL.FTZ R116, R102, R71.reuse ;  /* 0x0000004766747220 */ /* 0x081fe40000410000 */
        /* <DEDUP_REMOVED lines=9> */
[----:B------:R-:W-:Y:S01]  /*62b0*/  IMAD R142, R72, c[0x0][0x198], RZ ;  /* 0x00006600488e7a24 */ /* 0x000fe200078e02ff */
[----:B------:R-:W-:Y:S01]  /*62c0*/  IADD3 R107, R54, -0x1, RZ ;  /* 0xffffffff366b7810 */ /* 0x000fe20007ffe0ff */
[----:B------:R-:W-:Y:S01]  /*62d0*/  IMAD.WIDE.U32 R172, R73, c[0x0][0x198], RZ ;  /* 0x0000660049ac7a25 */ /* 0x000fe200078e00ff */
[----:B------:R-:W-:Y:S01]  /*62e0*/  MOV R175, RZ ;  /* 0x000000ff00af7202 */ /* 0x000fe20000000f00 */
[----:B------:R-:W-:Y:S01]  /*62f0*/  UMOV UR4, URZ ;  /* 0x0000003f00047c82 */ /* 0x000fe20008000000 */
[----:B------:R-:W-:Y:S01]  /*6300*/  MOV R168, RZ ;  /* 0x000000ff00a87202 */ /* 0x000fe20000000f00 */
[----:B------:R-:W-:Y:S01]  /*6310*/  IMAD R15, R14, c[0x0][0x16c], RZ ;  /* 0x00005b000e0f7a24 */ /* 0x000fe200078e02ff */
[----:B------:R-:W-:Y:S01]  /*6320*/  LEA.HI R14, R107, R107, RZ, 0x1 ;  /* 0x0000006b6b0e7211 */ /* 0x000fe200078f08ff */
[----:B------:R-:W-:Y:S01]  /*6330*/  IMAD R113, R73, c[0x0][0x19c], R142 ;  /* 0x0000670049717a24 */ /* 0x000fe200078e028e */
[----:B------:R-:W-:Y:S01]  /*6340*/  LEA R109, P2, R172, c[0x0][0x228], 0x2 ;  /* 0x00008a00ac6d7a11 */ /* 0x000fe200078410ff */
[----:B------:R-:W-:Y:S01]  /*6350*/  IMAD R16, R72, c[0x0][0x180], RZ ;  /* 0x0000600048107a24 */ /* 0x000fe200078e02ff */
[----:B------:R-:W-:Y:S01]  /*6360*/  LOP3.LUT R142, R14, 0xfffffe, RZ, 0xc0, !PT ;  /* 0x00fffffe0e8e7812 */ /* 0x000fe200078ec0ff */
[----:B------:R-:W-:Y:S01]  /*6370*/  IMAD.WIDE R14, R15, 0x8, R10 ;  /* 0x000000080f0e7825 */ /* 0x000fe200078e020a */
[----:B------:R-:W-:-:S02]  /*6380*/  IADD3 R113, R173, R113, RZ ;  /* 0x00000071ad717210 */ /* 0x000fc40007ffe0ff */
[----:B------:R-:W-:Y:S01]  /*6390*/  IADD3 R117, R107, -R142, RZ ;  /* 0x8000008e6b757210 */ /* 0x000fe20007ffe0ff */
[----:B------:R-:W-:Y:S01]  /*63a0*/  IMAD R144, R72, c[0x0][0x1b8], RZ ;  /* 0x00006e0048907a24 */ /* 0x000fe200078e02ff */
[----:B------:R-:W-:Y:S01]  /*63b0*/  LEA.HI.X R172, R172, c[0x0][0x22c], R113, 0x2, P2 ;  /* 0x00008b00acac7a11 */ /* 0x000fe200010f1471 */
[C---:B------:R-:W-:Y:S01]  /*63c0*/  IMAD.WIDE.U32 R170, R73.reuse, c[0x0][0x180], RZ ;  /* 0x0000600049aa7a25 */ /* 0x040fe200078e00ff */
[----:B------:R-:W-:Y:S02]  /*63d0*/  MOV R113, R14 ;  /* 0x0000000e00717202 */ /* 0x000fe40000000f00 */
[----:B------:R-:W-:Y:S01]  /*63e0*/  LEA.HI R14, R54, R54, RZ, 0x1 ;  /* 0x00000036360e7211 */ /* 0x000fe200078f08ff */
[C---:B------:R-:W-:Y:S01]  /*63f0*/  IMAD.WIDE.U32 R140, R73.reuse, c[0x0][0x1b8], RZ ;  /* 0x00006e00498c7a25 */ /* 0x040fe200078e00ff */
[----:B------:R-:W-:Y:S02]  /*6400*/  MOV R174, R15 ;  /* 0x0000000f00ae7202 */ /* 0x000fe40000000f00 */
[----:B------:R-:W-:Y:S01]  /*6410*/  LOP3.LUT R15, R14, 0x3ffffe, RZ, 0xc0, !PT ;  /* 0x003ffffe0e0f7812 */ /* 0x000fe200078ec0ff */
[C---:B------:R-:W-:Y:S01]  /*6420*/  IMAD R115, R73.reuse, c[0x0][0x184], R16 ;  /* 0x0000610049737a24 */ /* 0x040fe200078e0210 */
[----:B------:R-:W-:Y:S01]  /*6430*/  LEA R111, P0, R170, c[0x0][0x220], 0x2 ;  /* 0x00008800aa6f7a11 */ /* 0x000fe200078010ff */
[----:B------:R-:W-:Y:S01]  /*6440*/  IMAD R17, R73, c[0x0][0x1bc], R144 ;  /* 0x00006f0049117a24 */ /* 0x000fe200078e0290 */
[----:B------:R-:W-:-:S02]  /*6450*/  LEA R16, P3, R140, c[0x0][0x230], 0x2 ;  /* 0x00008c008c107a11 */ /* 0x000fc400078610ff */
[----:B------:R-:W-:Y:S02]  /*6460*/  IADD3 R115, R171, R115, RZ ;  /* 0x00000073ab737210 */ /* 0x000fe40007ffe0ff */
[----:B------:R-:W-:Y:S02]  /*6470*/  IADD3 R17, R141, R17, RZ ;  /* 0x000000118d117210 */ /* 0x000fe40007ffe0ff */
[----:B------:R-:W-:Y:S02]  /*6480*/  IADD3 R15, R54, -R15, RZ ;  /* 0x8000000f360f7210 */ /* 0x000fe40007ffe0ff */
[----:B------:R-:W-:Y:S02]  /*6490*/  LEA.HI.X R170, R170, c[0x0][0x224], R115, 0x2, P0 ;  /* 0x00008900aaaa7a11 */ /* 0x000fe400000f1473 */
[----:B------:R-:W-:Y:S02]  /*64a0*/  LEA.HI.X R17, R140, c[0x0][0x234], R17, 0x2, P3 ;  /* 0x00008d008c117a11 */ /* 0x000fe400018f1411 */
[----:B------:R-:W-:-:S02]  /*64b0*/  MOV R115, RZ ;  /* 0x000000ff00737202 */ /* 0x000fc40000000f00 */
[----:B------:R-:W-:Y:S02]  /*64c0*/  MOV R166, RZ ;  /* 0x000000ff00a67202 */ /* 0x000fe40000000f00 */
[----:B------:R-:W-:Y:S02]  /*64d0*/  MOV R164, RZ ;  /* 0x000000ff00a47202 */ /* 0x000fe40000000f00 */
[----:B------:R-:W-:Y:S02]  /*64e0*/  MOV R162, RZ ;  /* 0x000000ff00a27202 */ /* 0x000fe40000000f00 */
[----:B------:R-:W-:Y:S02]  /*64f0*/  MOV R160, RZ ;  /* 0x000000ff00a07202 */ /* 0x000fe40000000f00 */
[----:B------:R-:W-:Y:S02]  /*6500*/  MOV R158, RZ ;  /* 0x000000ff009e7202 */ /* 0x000fe40000000f00 */
        /* <DEDUP_REMOVED lines=10> */
[----:B------:R-:W-:Y:S02]  /*65b0*/  LEA R176, R15, 0xa88, 0xa ;  /* 0x00000a880fb07811 */ /* 0x000fe400078e50ff */
[----:B------:R-:W-:Y:S02]  /*65c0*/  SHF.L.U32 R117, R117, 0x8, RZ ;  /* 0x0000000875757819 */ /* 0x000fe400000006ff */
.L_x_4925:
        /* <DEDUP_REMOVED lines=10> */
[----:B------:R-:W-:-:S04]  /*6670*/  ISETP.NE.AND P0, PT, R165, RZ, PT ;  /* 0x000000ffa500720c */ /* 0x000fc80003f05270 */
[----:B------:R-:W-:Y:S01]  /*6680*/  ISETP.LT.OR P3, PT, R54, 0x2, P0 ;  /* 0x000000023600780c */ /* 0x000fe20000761670 */
[----:B------:R-:W-:-:S12]  /*6690*/  HFMA2.MMA R137, -RZ, RZ, 0, 0 ;  /* 0x00000000ff897435 */ /* 0x000fd800000001ff */
        /* <DEDUP_REMOVED lines=18> */
[----:B------:R-:W0:Y:S02]  /*67c0*/  MUFU.EX2 R182, R182 ;  /* 0x000000b600b67308 */ /* 0x000e240000000800 */
[----:B0-----:R0:W-:Y:S04]  /*67d0*/  STS [R123.X4+0xa88], R182 ;  /* 0x000a88b67b007388 */ /* 0x0011e80000004800 */
[----:B------:R-:W-:Y:S06]  /*67e0*/  BAR.SYNC.DEFER_BLOCKING 0x0 ;  /* 0x0000000000007b1d */ /* 0x000fec0000010000 */
[----:B------:R1:W5:Y:S01]  /*67f0*/  @!P3 LDG.E R137, [R14.64+0x4] ;  /* 0x000004060e89b981 */ /* 0x000362000c1e1900 */
[----:B------:R-:W-:Y:S01]  /*6800*/  ISETP.NE.AND P3, PT, R65, 0x1f, PT ;  /* 0x0000001f4100780c */ /* 0x000fe20003f65270 */
[----:B------:R-:W-:-:S02]  /*6810*/  FMUL.FTZ R125, R206, R82 ;  /* 0x00000052ce7d7220 */ /* 0x000fc40000410000 */
[----:B------:R-:W-:-:S10]  /*6820*/  FMUL.FTZ R190, R206, R95 ;  /* 0x0000005fcebe7220 */ /* 0x000fd40000410000 */
[----:B------:R3:W4:Y:S01]  /*6830*/  @P3 LDS R171, [R65.X4+0x128c] ;  /* 0x00128c0041ab3984 */ /* 0x0007220000004800 */
        /* <DEDUP_REMOVED lines=11> */
[C---:B------:R-:W-:Y:S02]  /*68f0*/  FMUL.FTZ R151, R206.reuse, R89 ;  /* 0x00000059ce977220 */ /* 0x040fe40000410000 */
[C---:B------:R-:W-:Y:S02]  /*6900*/  FMUL.FTZ R149, R206.reuse, R84 ;  /* 0x00000054ce957220 */ /* 0x040fe40000410000 */
[C---:B------:R-:W-:Y:S02]  /*6910*/  FMUL.FTZ R198, R206.reuse, R91 ;  /* 0x0000005bcec67220 */ /* 0x040fe40000410000 */
[----:B------:R-:W-:Y:S01]  /*6920*/  FMUL.FTZ R206, R206, R86 ;  /* 0x00000056cece7220 */ /* 0x000fe20000410000 */
[----:B------:R-:W0:Y:S01]  /*6930*/  MUFU.EX2 R129, R129 ;  /* 0x0000008100817308 */ /* 0x000e220000000800 */
[----:B--2---:R-:W-:-:S07]  /*6940*/  FMUL.FTZ R161, R121, R178 ;  /* 0x000000b279a17220 */ /* 0x004fce0000410000 */
[----:B------:R-:W2:Y:S01]  /*6950*/  MUFU.EX2 R196, R196 ;  /* 0x000000c400c47308 */ /* 0x000ea20000000800 */
[----:B------:R-:W-:Y:S02]  /*6960*/  FMUL.FTZ R178, R33, R82 ;  /* 0x0000005221b27220 */ /* 0x000fe40000410000 */
[----:B------:R-:W-:-:S05]  /*6970*/  FMUL.FTZ R167, R103, R161 ;  /* 0x000000a167a77220 */ /* 0x000fca0000410000 */
[----:B------:R-:W0:Y:S01]  /*6980*/  MUFU.EX2 R131, R131 ;  /* 0x0000008300837308 */ /* 0x000e220000000800 */
        /* <DEDUP_REMOVED lines=9> */
[----:B------:R-:W2:Y:S08]  /*6a20*/  MUFU.EX2 R198, R198 ;  /* 0x000000c600c67308 */ /* 0x000eb00000000800 */
[----:B------:R-:W2:Y:S01]  /*6a30*/  MUFU.EX2 R206, R206 ;  /* 0x000000ce00ce7308 */ /* 0x000ea20000000800 */
[----:B------:R-:W-:-:S02]  /*6a40*/  FMUL.FTZ R163, R104, R161 ;  /* 0x000000a168a37220 */ /* 0x000fc40000410000 */
[----:B0-----:R-:W-:Y:S02]  /*6a50*/  FMUL.FTZ R228, R182, R125 ;  /* 0x0000007db6e47220 */ /* 0x001fe40000410000 */
[----:B-1----:R-:W-:Y:S02]  /*6a60*/  FFMA.FTZ R14, R125, R159, R178 ;  /* 0x0000009f7d0e7223 */ /* 0x002fe400000100b2 */
[----:B------:R-:W-:Y:S02]  /*6a70*/  FFMA.FTZ R15, R190, R169, R167 ;  /* 0x000000a9be0f7223 */ /* 0x000fe400000100a7 */
        /* <DEDUP_REMOVED lines=13> */
[----:B------:R-:W-:Y:S02]  /*6b50*/  FMUL.FTZ R123, R21, R86 ;  /* 0x00000056157b7220 */ /* 0x000fe40000410000 */
[----:B------:R-:W-:-:S02]  /*6b60*/  FMUL.FTZ R161, R101, R161 ;  /* 0x000000a165a17220 */ /* 0x000fc40000410000 */
[C---:B------:R-:W-:Y:S02]  /*6b70*/  FMUL.FTZ R228, R129.reuse, R228 ;  /* 0x000000e481e47220 */ /* 0x040fe40000410000 */
[----:B------:R-:W-:Y:S02]  /*6b80*/  FFMA.FTZ R14, R129, R14, R224 ;  /* 0x0000000e810e7223 */ /* 0x000fe400000100e0 */
[----:B--2---:R-:W-:Y:S01]  /*6b90*/  FFMA.FTZ R173, R196, R15, R163 ;  /* 0x0000000fc4ad7223 */ /* 0x004fe200000100a3 */
[----:B------:R-:W-:Y:S05]  /*6ba0*/  @P3 BRA `(.L_x_4922) ;  /* 0x0000004000003947 */ /* 0x000fea0003800000 */
[----:B---34-:R-:W-:Y:S02]  /*6bb0*/  ISETP.NE.AND P4, PT, R54, c[0x0][0x174], PT ;  /* 0x00005d0036007a0c */ /* 0x018fe40003f85270 */
[----:B------:R-:W-:-:S11]  /*6bc0*/  MOV R171, 0x3f800000 ;  /* 0x3f80000000ab7802 */ /* 0x000fd60000000f00 */
[----:B------:R-:W-:-:S05]  /*6bd0*/  @P4 IADD3 R15, R176, R115, RZ ;  /* 0x00000073b00f4210 */ /* 0x000fca0007ffe0ff */
[----:B------:R0:W1:Y:S02]  /*6be0*/  @P4 LDS R171, [R15] ;  /* 0x000000000fab4984 */ /* 0x0000640000000800 */
.L_x_4922:
[----:B---34-:R-:W-:Y:S05]  /*6bf0*/  BSYNC B0 ;  /* 0x0000000000007941 */ /* 0x018fea0003800000 */
.L_x_4921:
[----:B01----:R-:W-:Y:S01]  /*6c00*/  FMUL.FTZ R15, R190, R171 ;  /* 0x000000abbe0f7220 */ /* 0x003fe20000410000 */
[----:B------:R-:W-:Y:S01]  /*6c10*/  ISETP.GE.AND P4, PT, R64, 0x1, PT ;  /* 0x000000014000780c */ /* 0x000fe20003f86270 */
[----:B------:R-:W-:Y:S01]  /*6c20*/  FFMA.FTZ R14, R131, R14, R222 ;  /* 0x0000000e830e7223 */ /* 0x000fe200000100de */
[----:B------:R-:W-:Y:S01]  /*6c30*/  ISETP.NE.AND P5, PT, R165, 0x1f, PT ;  /* 0x0000001fa500780c */ /* 0x000fe20003fa5270 */
[----:B------:R-:W-:Y:S01]  /*6c40*/  FMUL.FTZ R228, R131, R228 ;  /* 0x000000e483e47220 */ /* 0x000fe20000410000 */
[----:B------:R-:W-:Y:S01]  /*6c50*/  ISETP.GE.OR P0, PT, R54, c[0x0][0x174], P0 ;  /* 0x00005d0036007a0c */ /* 0x000fe20000706670 */
[----:B------:R-:W-:Y:S01]  /*6c60*/  FFMA.FTZ R177, R206, R173, R161 ;  /* 0x000000adceb17223 */ /* 0x000fe200000100a1 */
[----:B------:R-:W-:Y:S01]  /*6c70*/  BSSY B0, `(.L_x_4923) ;  /* 0x0000149000007945 */ /* 0x000fe20003800000 */
[----:B------:R-:W-:Y:S02]  /*6c80*/  FMUL.FTZ R173, R196, R15 ;  /* 0x0000000fc4ad7220 */ /* 0x000fe40000410000 */
        /* <DEDUP_REMOVED lines=74> */
[----:B------:R-:W-:Y:S01]  /*7130*/  MOV R14, 0x3f800000 ;  /* 0x3f800000000e7802 */ /* 0x000fe20000000f00 */
[----:B-1----:R-:W-:-:S03]  /*7140*/  @P4 FMUL.FTZ R230, R230, R15 ;  /* 0x0000000fe6e64220 */ /* 0x002fc60000410000 */
[----:B------:R-:W0:Y:S01]  /*7150*/  SHFL.UP PT, R181, R177, 0x8, RZ ;  /* 0x05000000b1b57989 */ /* 0x000e2200000e00ff */
[----:B------:R-:W-:Y:S01]  /*7160*/  ISETP.GE.AND P4, PT, R64, 0x8, PT ;  /* 0x000000084000780c */ /* 0x000fe20003f86270 */
[----:B------:R-:W-:Y:S01]  /*7170*/  HFMA2.MMA R15, -RZ, RZ, 0, 0 ;  /* 0x00000000ff0f7435 */ /* 0x000fe200000001ff */
        /* <DEDUP_REMOVED lines=24> */
[----:B---3--:R-:W-:-:S03]  /*7300*/  @!P4 FMUL.FTZ R228, R228, R183 ;  /* 0x000000b7e4e4c220 */ /* 0x008fc60000410000 */
        /* <DEDUP_REMOVED lines=10> */
[----:B------:R-:W-:Y:S02]  /*73b0*/  FFMA.FTZ R159, R125, R179, R178 ;  /* 0x000000b37d9f7223 */ /* 0x000fe400000100b2 */
[----:B------:R-:W-:Y:S02]  /*73c0*/  FFMA.FTZ R182, R232, R171, R169 ;  /* 0x000000abe8b67223 */ /* 0x000fe400000100a9 */
[----:B------:R-:W-:Y:S02]  /*73d0*/  FFMA.FTZ R137, R18, R179, RZ ;  /* 0x000000b312897223 */ /* 0x000fe400000100ff */
        /* <DEDUP_REMOVED lines=68> */
[----:B0-----:R-:W-:Y:S02]  /*7820*/  @!P0 FADD.FTZ R131, R131, R196 ;  /* 0x000000c483838221 */ /* 0x001fe40000010000 */
[-C--:B------:R-:W-:Y:S02]  /*7830*/  FFMA.FTZ R159, R26, -R75.reuse, R171 ;  /* 0x8000004b1a9f7223 */ /* 0x080fe400000100ab */
[----:B------:R-:W-:Y:S01]  /*7840*/  FMUL.FTZ R157, R210, R75 ;  /* 0x0000004bd29d7220 */ /* 0x000fe20000410000 */
[----:B------:R-:W0:Y:S01]  /*7850*/  SHFL.DOWN PT, R216, R131, 0x2, 0x1f ;  /* 0x08401f0083d87f89 */ /* 0x000e2200000e0000 */
[----:B------:R-:W-:Y:S02]  /*7860*/  FFMA.FTZ R190, R151, R153, R190 ;  /* 0x0000009997be7223 */ /* 0x000fe400000100be */
[----:B------:R-:W-:Y:S02]  /*7870*/  FADD.FTZ R196, -R121, R155 ;  /* 0x0000009b79c47221 */ /* 0x000fe40000010100 */
[----:B------:R-:W-:-:S02]  /*7880*/  FMUL.FTZ R121, R220, R74 ;  /* 0x0000004adc797220 */ /* 0x000fc40000410000 */
[----:B------:R-:W-:Y:S02]  /*7890*/  FFMA.FTZ R190, R157, R159, R190 ;  /* 0x0000009f9dbe7223 */ /* 0x000fe400000100be */
[-C--:B------:R-:W-:Y:S02]  /*78a0*/  FMUL.FTZ R155, R226, R89.reuse ;  /* 0x00000059e29b7220 */ /* 0x080fe40000410000 */
[----:B------:R-:W-:Y:S02]  /*78b0*/  FFMA.FTZ R198, R24, -R89, R202 ;  /* 0x8000005918c67223 */ /* 0x000fe400000100ca */
[----:B------:R-:W-:Y:S02]  /*78c0*/  FFMA.FTZ R190, R121, R196, R190 ;  /* 0x000000c479be7223 */ /* 0x000fe400000100be */
[-C--:B------:R-:W-:Y:S02]  /*78d0*/  FMUL.FTZ R161, R230, R84.reuse ;  /* 0x00000054e6a17220 */ /* 0x080fe40000410000 */
[----:B------:R-:W-:-:S02]  /*78e0*/  FFMA.FTZ R200, R23, -R84, R200 ;  /* 0x8000005417c87223 */ /* 0x000fc400000100c8 */
[----:B------:R-:W-:Y:S02]  /*78f0*/  FFMA.FTZ R190, R155, R198, R190 ;  /* 0x000000c69bbe7223 */ /* 0x000fe400000100be */
[-C--:B------:R-:W-:Y:S02]  /*7900*/  FMUL.FTZ R163, R218, R91.reuse ;  /* 0x0000005bdaa37220 */ /* 0x080fe40000410000 */
[----:B------:R-:W-:Y:S02]  /*7910*/  FFMA.FTZ R202, R22, -R91, R177 ;  /* 0x8000005b16ca7223 */ /* 0x000fe400000100b1 */
[----:B------:R-:W-:Y:S02]  /*7920*/  FFMA.FTZ R190, R161, R200, R190 ;  /* 0x000000c8a1be7223 */ /* 0x000fe400000100be */
[----:B------:R-:W-:Y:S02]  /*7930*/  FADD.FTZ R206, -R123, R206 ;  /* 0x000000ce7bce7221 */ /* 0x000fe40000010100 */
[----:B------:R-:W-:-:S02]  /*7940*/  FMUL.FTZ R123, R222, R86 ;  /* 0x00000056de7b7220 */ /* 0x000fc40000410000 */
[----:B------:R-:W-:Y:S02]  /*7950*/  FFMA.FTZ R190, R163, R202, R190 ;  /* 0x000000caa3be7223 */ /* 0x000fe400000100be */
[-C--:B------:R-:W-:Y:S02]  /*7960*/  FMUL.FTZ R167, R224, R93.reuse ;  /* 0x0000005de0a77220 */ /* 0x080fe40000410000 */
[----:B------:R-:W-:Y:S02]  /*7970*/  FFMA.FTZ R212, R20, -R93, R212 ;  /* 0x8000005d14d47223 */ /* 0x000fe400000100d4 */
[----:B------:R-:W-:Y:S02]  /*7980*/  FFMA.FTZ R190, R123, R206, R190 ;  /* 0x000000ce7bbe7223 */ /* 0x000fe400000100be */
[----:B0-----:R-:W-:Y:S02]  /*7990*/  @!P2 FADD.FTZ R131, R131, R216 ;  /* 0x000000d88383a221 */ /* 0x001fe40000010000 */
[----:B------:R-:W-:-:S02]  /*79a0*/  FMUL.FTZ R169, R182, R95 ;  /* 0x0000005fb6a97220 */ /* 0x000fc40000410000 */
[----:B------:R-:W-:Y:S01]  /*79b0*/  FFMA.FTZ R216, R0, -R95, R181 ;  /* 0x8000005f00d87223 */ /* 0x000fe200000100b5 */
[----:B------:R-:W0:Y:S01]  /*79c0*/  SHFL.DOWN PT, R232, R131, 0x4, 0x1f ;  /* 0x08801f0083e87f89 */ /* 0x000e2200000e0000 */
[----:B------:R-:W-:Y:S02]  /*79d0*/  FFMA.FTZ R190, R167, R212, R190 ;  /* 0x000000d4a7be7223 */ /* 0x000fe400000100be */
[----:B------:R-:W-:Y:S02]  /*79e0*/  FADD.FTZ R118, R155, R118 ;  /* 0x000000769b767221 */ /* 0x000fe40000010000 */
[----:B------:R-:W-:Y:S02]  /*79f0*/  FFMA.FTZ R190, R169, R216, R190 ;  /* 0x000000d8a9be7223 */ /* 0x000fe400000100be */
[C---:B------:R-:W-:Y:S02]  /*7a00*/  FFMA.FTZ R15, R228.reuse, R15, R173 ;  /* 0x0000000fe40f7223 */ /* 0x040fe400000100ad */
[----:B------:R-:W-:Y:S01]  /*7a10*/  FMUL.FTZ R14, R228, R14 ;  /* 0x0000000ee40e7220 */ /* 0x000fe20000410000 */
[----:B------:R-:W1:Y:S01]  /*7a20*/  SHFL.DOWN PT, R171, R190, 0x1, 0x1f ;  /* 0x08201f00beab7f89 */ /* 0x000e6200000e0000 */
[----:B------:R-:W-:-:S02]  /*7a30*/  FADD.FTZ R120, R121, R120 ;  /* 0x0000007879787221 */ /* 0x000fc40000010000 */
[----:B------:R-:W-:Y:S01]  /*7a40*/  FMUL.FTZ R121, R119, R230 ;  /* 0x000000e677797220 */ /* 0x000fe20000410000 */
[----:B------:R2:W-:Y:S01]  /*7a50*/  @!P1 STS.64 [UR4+0x1308], R14 ;  /* 0x0013080eff009988 */ /* 0x0005e20008000a04 */
[----:B------:R-:W-:Y:S02]  /*7a60*/  FADD.FTZ R126, R149, R126 ;  /* 0x0000007e957e7221 */ /* 0x000fe40000010000 */
[----:B------:R-:W-:Y:S02]  /*7a70*/  FADD.FTZ R112, R123, R112 ;  /* 0x000000707b707221 */ /* 0x000fe40000010000 */
[----:B------:R-:W-:Y:S02]  /*7a80*/  FMUL.FTZ R123, R119, R220 ;  /* 0x000000dc777b7220 */ /* 0x000fe40000410000 */
[----:B------:R-:W-:Y:S02]  /*7a90*/  FMUL.FTZ R121, R121, R200 ;  /* 0x000000c879797220 */ /* 0x000fe40000410000 */
[----:B------:R-:W-:-:S02]  /*7aa0*/  FMUL.FTZ R123, R123, R196 ;  /* 0x000000c47b7b7220 */ /* 0x000fc40000410000 */
[----:B0-----:R-:W-:Y:S02]  /*7ab0*/  @!P3 FADD.FTZ R131, R131, R232 ;  /* 0x000000e88383b221 */ /* 0x001fe40000010000 */
[C---:B--2---:R-:W-:Y:S02]  /*7ac0*/  FMUL.FTZ R14, R119.reuse, R210 ;  /* 0x000000d2770e7220 */ /* 0x044fe40000410000 */
[C---:B------:R-:W-:Y:S01]  /*7ad0*/  FMUL.FTZ R15, R119.reuse, R226 ;  /* 0x000000e2770f7220 */ /* 0x040fe20000410000 */
[----:B------:R-:W0:Y:S01]  /*7ae0*/  SHFL.DOWN PT, R232, R131, 0x8, 0x1f ;  /* 0x09001f0083e87f89 */ /* 0x000e2200000e0000 */
[----:B------:R-:W-:Y:S02]  /*7af0*/  FMUL.FTZ R159, R14, R159 ;  /* 0x0000009f0e9f7220 */ /* 0x000fe40000410000 */
[----:B------:R-:W-:Y:S02]  /*7b00*/  FMUL.FTZ R14, R119, R214 ;  /* 0x000000d6770e7220 */ /* 0x000fe40000410000 */
[----:B-1----:R-:W-:Y:S01]  /*7b10*/  @!P0 FADD.FTZ R190, R190, R171 ;  /* 0x000000abbebe8221 */ /* 0x002fe20000010000 */
[----:B------:R-:W-:Y:S01]  /*7b20*/  ISETP.GT.AND P0, PT, R64, 0x17, PT ;  /* 0x000000174000780c */ /* 0x000fe20003f04270 */
[----:B------:R-:W-:-:S02]  /*7b30*/  FMUL.FTZ R15, R15, R198 ;  /* 0x000000c60f0f7220 */ /* 0x000fc40000410000 */
[----:B------:R-:W-:Y:S01]  /*7b40*/  FMUL.FTZ R153, R14, R153 ;  /* 0x000000990e997220 */ /* 0x000fe20000410000 */
[----:B------:R-:W1:Y:S01]  /*7b50*/  SHFL.DOWN PT, R171, R190, 0x2, 0x1f ;  /* 0x08401f00beab7f89 */ /* 0x000e6200000e0000 */
[----:B------:R-:W-:Y:S02]  /*7b60*/  FFMA.FTZ R15, R24, R226, R15 ;  /* 0x000000e2180f7223 */ /* 0x000fe4000001000f */
[----:B------:R-:W-:Y:S02]  /*7b70*/  FMUL.FTZ R14, R119, R208 ;  /* 0x000000d0770e7220 */ /* 0x000fe40000410000 */
[----:B------:R-:W-:Y:S02]  /*7b80*/  FFMA.FTZ R121, R23, R230, R121 ;  /* 0x000000e617797223 */ /* 0x000fe40000010079 */
[----:B------:R-:W-:Y:S02]  /*7b90*/  FFMA.FTZ R123, R25, R220, R123 ;  /* 0x000000dc197b7223 */ /* 0x000fe4000001007b */
[----:B------:R-:W-:-:S02]  /*7ba0*/  FADD.FTZ R158, R15, R158 ;  /* 0x0000009e0f9e7221 */ /* 0x000fc40000010000 */
[----:B------:R-:W-:Y:S02]  /*7bb0*/  FMUL.FTZ R147, R14, R147 ;  /* 0x000000930e937220 */ /* 0x000fe40000410000 */
[----:B------:R-:W-:Y:S02]  /*7bc0*/  FADD.FTZ R160, R121, R160 ;  /* 0x000000a079a07221 */ /* 0x000fe40000010000 */
[----:B0-----:R-:W-:Y:S02]  /*7bd0*/  @!P0 FADD.FTZ R131, R131, R232 ;  /* 0x000000e883838221 */ /* 0x001fe40000010000 */
[C---:B------:R-:W-:Y:S02]  /*7be0*/  FMUL.FTZ R15, R119.reuse, R222 ;  /* 0x000000de770f7220 */ /* 0x040fe40000410000 */
[C---:B------:R-:W-:Y:S01]  /*7bf0*/  FMUL.FTZ R14, R119.reuse, R204 ;  /* 0x000000cc770e7220 */ /* 0x040fe20000410000 */
[----:B------:R-:W0:Y:S01]  /*7c00*/  SHFL.DOWN PT, R232, R131, 0x10, 0x1f ;  /* 0x0a001f0083e87f89 */ /* 0x000e2200000e0000 */
[----:B------:R-:W-:-:S02]  /*7c10*/  FMUL.FTZ R121, R119, R224 ;  /* 0x000000e077797220 */ /* 0x000fc40000410000 */
[----:B------:R-:W-:Y:S02]  /*7c20*/  FADD.FTZ R156, R123, R156 ;  /* 0x0000009c7b9c7221 */ /* 0x000fe40000010000 */
[----:B-1----:R-:W-:Y:S01]  /*7c30*/  @!P2 FADD.FTZ R190, R190, R171 ;  /* 0x000000abbebea221 */ /* 0x002fe20000010000 */
[----:B------:R-:W-:Y:S01]  /*7c40*/  ISETP.GT.AND P2, PT, R64, 0xf, PT ;  /* 0x0000000f4000780c */ /* 0x000fe20003f44270 */
[----:B------:R-:W-:Y:S02]  /*7c50*/  FMUL.FTZ R123, R119, R218 ;  /* 0x000000da777b7220 */ /* 0x000fe40000410000 */
[----:B------:R-:W-:Y:S01]  /*7c60*/  FMUL.FTZ R15, R15, R206 ;  /* 0x000000ce0f0f7220 */ /* 0x000fe20000410000 */
[----:B------:R-:W1:Y:S01]  /*7c70*/  SHFL.DOWN PT, R171, R190, 0x4, 0x1f ;  /* 0x08801f00beab7f89 */ /* 0x000e6200000e0000 */
[----:B------:R-:W-:Y:S02]  /*7c80*/  FMUL.FTZ R127, R14, R127 ;  /* 0x0000007f0e7f7220 */ /* 0x000fe40000410000 */
[----:B------:R-:W-:-:S02]  /*7c90*/  FMUL.FTZ R14, R119, R180 ;  /* 0x000000b4770e7220 */ /* 0x000fc40000410000 */
[----:B------:R-:W-:Y:S02]  /*7ca0*/  FMUL.FTZ R121, R121, R212 ;  /* 0x000000d479797220 */ /* 0x000fe40000410000 */
[----:B------:R-:W-:Y:S02]  /*7cb0*/  FMUL.FTZ R123, R123, R202 ;  /* 0x000000ca7b7b7220 */ /* 0x000fe40000410000 */
[----:B------:R-:W-:Y:S02]  /*7cc0*/  FFMA.FTZ R15, R21, R222, R15 ;  /* 0x000000de150f7223 */ /* 0x000fe4000001000f */
[----:B------:R-:W-:Y:S02]  /*7cd0*/  FMUL.FTZ R141, R14, R141 ;  /* 0x0000008d0e8d7220 */ /* 0x000fe40000410000 */
[----:B------:R-:W-:Y:S02]  /*7ce0*/  FFMA.FTZ R121, R20, R224, R121 ;  /* 0x000000e014797223 */ /* 0x000fe40000010079 */
[----:B------:R-:W-:-:S02]  /*7cf0*/  FFMA.FTZ R123, R22, R218, R123 ;  /* 0x000000da167b7223 */ /* 0x000fc4000001007b */
[----:B------:R-:W-:Y:S02]  /*7d00*/  FADD.FTZ R164, R15, R164 ;  /* 0x000000a40fa47221 */ /* 0x000fe40000010000 */
[----:B0-----:R-:W-:Y:S02]  /*7d10*/  @!P2 FADD.FTZ R131, R131, R232 ;  /* 0x000000e88383a221 */ /* 0x001fe40000010000 */
[C---:B------:R-:W-:Y:S02]  /*7d20*/  FMUL.FTZ R15, R119.reuse, R182 ;  /* 0x000000b6770f7220 */ /* 0x040fe40000410000 */
[----:B------:R-:W-:Y:S02]  /*7d30*/  FMUL.FTZ R14, R119, R194 ;  /* 0x000000c2770e7220 */ /* 0x000fe40000410000 */
[----:B-1----:R-:W-:Y:S02]  /*7d40*/  @!P3 FADD.FTZ R190, R190, R171 ;  /* 0x000000abbebeb221 */ /* 0x002fe40000010000 */
[----:B------:R-:W-:-:S02]  /*7d50*/  FFMA.FTZ R141, R30, R180, R141 ;  /* 0x000000b41e8d7223 */ /* 0x000fc4000001008d */
[----:B------:R-:W-:Y:S01]  /*7d60*/  FADD.FTZ R166, R121, R166 ;  /* 0x000000a679a67221 */ /* 0x000fe20000010000 */
[----:B------:R-:W0:Y:S01]  /*7d70*/  SHFL.DOWN PT, R155, R190, 0x8, 0x1f ;  /* 0x09001f00be9b7f89 */ /* 0x000e2200000e0000 */
[C---:B------:R-:W-:Y:S02]  /*7d80*/  FMUL.FTZ R180, R119.reuse, R192 ;  /* 0x000000c077b47220 */ /* 0x040fe40000410000 */
[C---:B------:R-:W-:Y:S02]  /*7d90*/  FMUL.FTZ R121, R119.reuse, R186 ;  /* 0x000000ba77797220 */ /* 0x040fe40000410000 */
[----:B------:R-:W-:Y:S02]  /*7da0*/  FMUL.FTZ R119, R119, R184 ;  /* 0x000000b877777220 */ /* 0x000fe40000410000 */
[----:B------:R-:W-:Y:S02]  /*7db0*/  FADD.FTZ R162, R123, R162 ;  /* 0x000000a27ba27221 */ /* 0x000fe40000010000 */
[----:B------:R-:W-:Y:S01]  /*7dc0*/  FMUL.FTZ R123, R15, R216 ;  /* 0x000000d80f7b7220 */ /* 0x000fe20000410000 */
[----:B------:R-:W-:Y:S01]  /*7dd0*/  MOV R15, R131 ;  /* 0x00000083000f7202 */ /* 0x000fe20000000f00 */
[----:B------:R-:W-:-:S02]  /*7de0*/  FMUL.FTZ R137, R14, R137 ;  /* 0x000000890e897220 */ /* 0x000fc40000410000 */
[----:B------:R-:W-:Y:S02]  /*7df0*/  FMUL.FTZ R133, R180, R133 ;  /* 0x00000085b4857220 */ /* 0x000fe40000410000 */
[----:B------:R-:W-:Y:S02]  /*7e00*/  FMUL.FTZ R121, R121, R178 ;  /* 0x000000b279797220 */ /* 0x000fe40000410000 */
[----:B------:R-:W-:Y:S02]  /*7e10*/  FMUL.FTZ R119, R119, R188 ;  /* 0x000000bc77777220 */ /* 0x000fe40000410000 */
[----:B------:R-:W-:Y:S02]  /*7e20*/  FFMA.FTZ R159, R26, R210, R159 ;  /* 0x000000d21a9f7223 */ /* 0x000fe4000001009f */
[----:B------:R-:W-:Y:S02]  /*7e30*/  FFMA.FTZ R153, R27, R214, R153 ;  /* 0x000000d61b997223 */ /* 0x000fe40000010099 */
[----:B------:R-:W-:-:S02]  /*7e40*/  FFMA.FTZ R147, R28, R208, R147 ;  /* 0x000000d01c937223 */ /* 0x000fc40000010093 */
[----:B0-----:R-:W-:Y:S01]  /*7e50*/  @!P0 FADD.FTZ R190, R190, R155 ;  /* 0x0000009bbebe8221 */ /* 0x001fe20000010000 */
[----:B------:R-:W-:Y:S01]  /*7e60*/  ISETP.NE.AND P0, PT, R64, RZ, PT ;  /* 0x000000ff4000720c */ /* 0x000fe20003f05270 */
[----:B------:R-:W-:Y:S02]  /*7e70*/  FFMA.FTZ R127, R29, R204, R127 ;  /* 0x000000cc1d7f7223 */ /* 0x000fe4000001007f */
[----:B------:R-:W-:Y:S01]  /*7e80*/  FFMA.FTZ R123, R0, R182, R123 ;  /* 0x000000b6007b7223 */ /* 0x000fe2000001007b */
[----:B------:R-:W0:Y:S01]  /*7e90*/  SHFL.DOWN PT, R149, R190, 0x10, 0x1f ;  /* 0x0a001f00be957f89 */ /* 0x000e2200000e0000 */
[----:B------:R-:W-:Y:S02]  /*7ea0*/  FFMA.FTZ R137, R31, R194, R137 ;  /* 0x000000c21f897223 */ /* 0x000fe40000010089 */
[----:B------:R-:W-:Y:S02]  /*7eb0*/  FFMA.FTZ R133, R32, R192, R133 ;  /* 0x000000c020857223 */ /* 0x000fe40000010085 */
[----:B------:R-:W-:-:S02]  /*7ec0*/  FFMA.FTZ R121, R33, R186, R121 ;  /* 0x000000ba21797223 */ /* 0x000fc40000010079 */
        /* <DEDUP_REMOVED lines=11> */
[----:B------:R-:W-:Y:S01]  /*7f80*/  FADD.FTZ R130, R143, R130 ;  /* 0x000000828f827221 */ /* 0x000fe20000010000 */
[----:B------:R-:W-:Y:S01]  /*7f90*/  MOV R14, R190 ;  /* 0x000000be000e7202 */ /* 0x000fe20000000f00 */
[----:B------:R-:W-:-:S02]  /*7fa0*/  FADD.FTZ R150, R147, R150 ;  /* 0x0000009693967221 */ /* 0x000fc40000010000 */
[----:B------:R-:W-:Y:S02]  /*7fb0*/  FADD.FTZ R132, R139, R132 ;  /* 0x000000848b847221 */ /* 0x000fe40000010000 */
[----:B------:R0:W-:Y:S01]  /*7fc0*/  @!P0 STS.64 [0x858], R14 ;  /* 0x0008580eff008388 */ /* 0x0001e20000000a00 */
        /* <DEDUP_REMOVED lines=19> */
.L_x_4924:
[----:B0-----:R-:W-:Y:S05]  /*8100*/  BSYNC B0 ;  /* 0x0000000000007941 */ /* 0x001fea0003800000 */
.L_x_4923:
        /* <DEDUP_REMOVED lines=21> */
.L_x_4920:
        /* <DEDUP_REMOVED lines=48> */
[----:B------:R-:W-:Y:S02]  /*8560*/  ISETP.GE.AND P5, PT, R0, R27, PT ;  /* 0x0000001b0000720c */ /* 0x000fe40003fa6270 */
        /* <DEDUP_REMOVED lines=36> */
[----:B------:R-:W-:Y:S01]  /*87b0*/  FSETP.GTU.FTZ.AND P2, PT, R2, 20, PT ;  /* 0x41a000000200780b */ /* 0x000fe20003f5c000 */
[----:B--2---:R-:W-:-:S03]  /*87c0*/  FADD.FTZ R26, R29, R70 ;  /* 0x000000461d1a7221 */ /* 0x004fc60000010000 */
[----:B------:R-:W-:Y:S01]  /*87d0*/  FSETP.GTU.FTZ.AND P0, PT, R33, 20, PT ;  /* 0x41a000002100780b */ /* 0x000fe20003f1c000 */
[----:B------:R-:W1:Y:S01]  /*87e0*/  LDS R29, [R35.X4+0x18] ;  /* 0x00001800231d7984 */ /* 0x000e620000004800 */
[----:B---3--:R-:W-:Y:S01]  /*87f0*/  FADD.FTZ R28, R31, R70 ;  /* 0x000000461f1c7221 */ /* 0x008fe20000010000 */
[----:B------:R-:W-:Y:S02]  /*8800*/  FSETP.GTU.FTZ.AND P4, PT, R26, 20, PT ;  /* 0x41a000001a00780b */ /* 0x000fe40003f9c000 */
[----:B------:R-:W2:Y:S02]  /*8810*/  LDS R31, [R35.X4+0x1c] ;  /* 0x00001c00231f7984 */ /* 0x000ea40000004800 */
[----:B------:R-:W-:Y:S02]  /*8820*/  FSETP.GTU.FTZ.AND P3, PT, R28, 20, PT ;  /* 0x41a000001c00780b */ /* 0x000fe40003f7c000 */
[----:B------:R-:W-:-:S04]  /*8830*/  @!P2 FMUL.FTZ R2, R2, -1.4426950216293334961 ;  /* 0xbfb8aa3b0202a820 */ /* 0x000fc80000410000 */
[----:B------:R-:W-:Y:S02]  /*8840*/  @!P0 FMUL.FTZ R30, R33, -1.4426950216293334961 ;  /* 0xbfb8aa3b211e8820 */ /* 0x000fe40000410000 */
[----:B------:R-:W3:Y:S01]  /*8850*/  LDS R33, [R35.X4+0x20] ;  /* 0x0000200023217984 */ /* 0x000ee20000004800 */
[----:B------:R-:W4:Y:S01]  /*8860*/  @!P2 MUFU.EX2 R2, R2 ;  /* 0x000000020002a308 */ /* 0x000f220000000800 */
[----:B------:R-:W-:-:S03]  /*8870*/  @!P4 FMUL.FTZ R26, R26, -1.4426950216293334961 ;  /* 0xbfb8aa3b1a1ac820 */ /* 0x000fc60000410000 */
[----:B------:R-:W-:-:S04]  /*8880*/  @!P3 FMUL.FTZ R28, R28, -1.4426950216293334961 ;  /* 0xbfb8aa3b1c1cb820 */ /* 0x000fc80000410000 */
[----:B------:R-:W5:Y:S08]  /*8890*/  @!P4 MUFU.EX2 R26, R26 ;  /* 0x0000001a001ac308 */ /* 0x000f700000000800 */
[----:B------:R-:W1:Y:S08]  /*88a0*/  @!P3 MUFU.EX2 R28, R28 ;  /* 0x0000001c001cb308 */ /* 0x000e700000000800 */
[----:B------:R-:W2:Y:S01]  /*88b0*/  @!P0 MUFU.EX2 R30, R30 ;  /* 0x0000001e001e8308 */ /* 0x000ea20000000800 */
[----:B----4-:R-:W-:-:S02]  /*88c0*/  @!P2 FADD.FTZ R2, R2, 1 ;  /* 0x3f8000000202a421 */ /* 0x010fc40000010000 */
[----:B-----5:R-:W-:Y:S02]  /*88d0*/  @!P4 FADD.FTZ R26, R26, 1 ;  /* 0x3f8000001a1ac421 */ /* 0x020fe40000010000 */
[----:B0-----:R-:W-:-:S03]  /*88e0*/  FADD.FTZ R3, R3, R70 ;  /* 0x0000004603037221 */ /* 0x001fc60000010000 */
[----:B------:R-:W0:Y:S01]  /*88f0*/  @!P2 MUFU.RCP R79, R2 ;  /* 0x00000002004fa308 */ /* 0x000e220000001000 */
[----:B-1----:R-:W-:Y:S02]  /*8900*/  @!P3 FADD.FTZ R28, R28, 1 ;  /* 0x3f8000001c1cb421 */ /* 0x002fe40000010000 */
[----:B------:R-:W-:Y:S02]  /*8910*/  FADD.FTZ R32, R29, R70 ;  /* 0x000000461d207221 */ /* 0x000fe40000010000 */
[----:B--2---:R-:W-:-:S03]  /*8920*/  @!P0 FADD.FTZ R30, R30, 1 ;  /* 0x3f8000001e1e8421 */ /* 0x004fc60000010000 */
[----:B------:R-:W1:Y:S01]  /*8930*/  @!P4 MUFU.RCP R81, R26 ;  /* 0x0000001a0051c308 */ /* 0x000e620000001000 */
[----:B------:R-:W-:Y:S02]  /*8940*/  FSETP.GTU.FTZ.AND P6, PT, R3, 20, PT ;  /* 0x41a000000300780b */ /* 0x000fe40003fdc000 */
[----:B------:R-:W-:-:S05]  /*8950*/  FSETP.GTU.FTZ.AND P5, PT, R32, 20, PT ;  /* 0x41a000002000780b */ /* 0x000fca0003fbc000 */
[----:B------:R-:W2:Y:S01]  /*8960*/  @!P3 MUFU.RCP R83, R28 ;  /* 0x0000001c0053b308 */ /* 0x000ea20000001000 */
[----:B------:R-:W-:-:S07]  /*8970*/  FADD.FTZ R31, R31, R70 ;  /* 0x000000461f1f7221 */ /* 0x000fce0000010000 */
[----:B------:R-:W4:Y:S01]  /*8980*/  @!P0 MUFU.RCP R29, R30 ;  /* 0x0000001e001d8308 */ /* 0x000f220000001000 */
[----:B0-----:R-:W-:Y:S01]  /*8990*/  @!P2 FMUL.FTZ R140, R140, R79 ;  /* 0x0000004f8c8ca220 */ /* 0x001fe20000410000 */
[----:B------:R-:W-:Y:S01]  /*89a0*/  FSETP.GTU.FTZ.AND P2, PT, R31, 20, PT ;  /* 0x41a000001f00780b */ /* 0x000fe20003f5c000 */
[--C-:B---3--:R-:W-:Y:S02]  /*89b0*/  FADD.FTZ R33, R33, R70.reuse ;  /* 0x0000004621217221 */ /* 0x108fe40000010000 */
[--C-:B------:R-:W-:Y:S02]  /*89c0*/  FADD.FTZ R75, R75, R70.reuse ;  /* 0x000000464b4b7221 */ /* 0x100fe40000010000 */
[----:B------:R-:W-:Y:S02]  /*89d0*/  FADD.FTZ R77, R77, R70 ;  /* 0x000000464d4d7221 */ /* 0x000fe40000010000 */
[----:B------:R-:W-:Y:S02]  /*89e0*/  @!P6 FMUL.FTZ R2, R3, -1.4426950216293334961 ;  /* 0xbfb8aa3b0302e820 */ /* 0x000fe40000410000 */
[----:B------:R-:W-:-:S02]  /*89f0*/  @!P5 FMUL.FTZ R3, R32, -1.4426950216293334961 ;  /* 0xbfb8aa3b2003d820 */ /* 0x000fc40000410000 */
[----:B-1----:R-:W-:Y:S01]  /*8a00*/  @!P4 FMUL.FTZ R142, R142, R81 ;  /* 0x000000518e8ec220 */ /* 0x002fe20000410000 */
[----:B------:R-:W-:Y:S01]  /*8a10*/  FSETP.GTU.FTZ.AND P4, PT, R33, 20, PT ;  /* 0x41a000002100780b */ /* 0x000fe20003f9c000 */
[----:B--2---:R-:W-:Y:S01]  /*8a20*/  @!P3 FMUL.FTZ R144, R144, R83 ;  /* 0x000000539090b220 */ /* 0x004fe20000410000 */
[----:B------:R-:W-:Y:S01]  /*8a30*/  FSETP.GTU.FTZ.AND P3, PT, R75, 20, PT ;  /* 0x41a000004b00780b */ /* 0x000fe20003f7c000 */
[----:B----4-:R-:W-:Y:S01]  /*8a40*/  @!P0 FMUL.FTZ R146, R146, R29 ;  /* 0x0000001d92928220 */ /* 0x010fe20000410000 */
[----:B------:R-:W-:Y:S01]  /*8a50*/  FSETP.GTU.FTZ.AND P0, PT, R77, 20, PT ;  /* 0x41a000004d00780b */ /* 0x000fe20003f1c000 */
[----:B------:R0:W-:Y:S01]  /*8a60*/  @!P5 MUFU.EX2 R26, R3 ;  /* 0x00000003001ad308 */ /* 0x0001e20000000800 */
[----:B------:R-:W-:Y:S01]  /*8a70*/  @!P2 FMUL.FTZ R28, R31, -1.4426950216293334961 ;  /* 0xbfb8aa3b1f1ca820 */ /* 0x000fe20000410000 */
[----:B------:R-:W-:Y:S04]  /*8a80*/  LDS R29, [R35.X4+0x30] ;  /* 0x00003000231d7984 */ /* 0x000fe80000004800 */
[----:B------:R-:W-:Y:S02]  /*8a90*/  LDS R31, [R35.X4+0x34] ;  /* 0x00003400231f7984 */ /* 0x000fe40000004800 */
[----:B------:R-:W1:Y:S02]  /*8aa0*/  @!P6 MUFU.EX2 R2, R2 ;  /* 0x000000020002e308 */ /* 0x000e640000000800 */
[----:B0-----:R-:W0:Y:S01]  /*8ab0*/  LDS R3, [R35.X4+0x2c] ;  /* 0x00002c0023037984 */ /* 0x001e220000004800 */
[----:B------:R-:W-:-:S02]  /*8ac0*/  @!P4 FMUL.FTZ R30, R33, -1.4426950216293334961 ;  /* 0xbfb8aa3b211ec820 */ /* 0x000fc40000410000 */
[----:B------:R-:W-:Y:S01]  /*8ad0*/  @!P3 FMUL.FTZ R32, R75, -1.4426950216293334961 ;  /* 0xbfb8aa3b4b20b820 */ /* 0x000fe20000410000 */
[----:B------:R-:W2:Y:S01]  /*8ae0*/  LDS R33, [R35.X4+0x38] ;  /* 0x0000380023217984 */ /* 0x000ea20000004800 */
[----:B------:R-:W-:-:S03]  /*8af0*/  @!P0 FMUL.FTZ R34, R77, -1.4426950216293334961 ;  /* 0xbfb8aa3b4d228820 */ /* 0x000fc60000410000 */
[----:B------:R-:W3:Y:S01]  /*8b00*/  LDS R75, [R35.X4+0x3c] ;  /* 0x00003c00234b7984 */ /* 0x000ee20000004800 */
[----:B------:R-:W4:Y:S03]  /*8b10*/  @!P2 MUFU.EX2 R28, R28 ;  /* 0x0000001c001ca308 */ /* 0x000f260000000800 */
[----:B------:R-:W5:Y:S01]  /*8b20*/  LDS R77, [R35.X4] ;  /* 0x00000000234d7984 */ /* 0x000f620000004800 */
[----:B-1----:R-:W-:Y:S02]  /*8b30*/  @!P6 FADD.FTZ R2, R2, 1 ;  /* 0x3f8000000202e421 */ /* 0x002fe40000010000 */
[----:B------:R-:W-:Y:S02]  /*8b40*/  @!P5 FADD.FTZ R26, R26, 1 ;  /* 0x3f8000001a1ad421 */ /* 0x000fe40000010000 */
[----:B------:R-:W1:Y:S01]  /*8b50*/  @!P4 MUFU.EX2 R30, R30 ;  /* 0x0000001e001ec308 */ /* 0x000e620000000800 */
[----:B------:R-:W-:Y:S07]  /*8b60*/  BAR.SYNC.DEFER_BLOCKING 0x0 ;  /* 0x0000000000007b1d */ /* 0x000fee0000010000 */
[----:B------:R-:W0:Y:S08]  /*8b70*/  @!P3 MUFU.EX2 R32, R32 ;  /* 0x000000200020b308 */ /* 0x000e300000000800 */
[----:B------:R-:W2:Y:S08]  /*8b80*/  @!P0 MUFU.EX2 R34, R34 ;  /* 0x0000002200228308 */ /* 0x000eb00000000800 */
[----:B------:R-:W3:Y:S01]  /*8b90*/  @!P6 MUFU.RCP R79, R2 ;  /* 0x00000002004fe308 */ /* 0x000ee20000001000 */
[----:B----4-:R-:W-:-:S02]  /*8ba0*/  @!P2 FADD.FTZ R28, R28, 1 ;  /* 0x3f8000001c1ca421 */ /* 0x010fc40000010000 */
[----:B-1----:R-:W-:Y:S02]  /*8bb0*/  @!P4 FADD.FTZ R30, R30, 1 ;  /* 0x3f8000001e1ec421 */ /* 0x002fe40000010000 */
[----:B0-----:R-:W-:-:S03]  /*8bc0*/  @!P3 FADD.FTZ R32, R32, 1 ;  /* 0x3f8000002020b421 */ /* 0x001fc60000010000 */
[----:B------:R-:W0:Y:S01]  /*8bd0*/  @!P5 MUFU.RCP R81, R26 ;  /* 0x0000001a0051d308 */ /* 0x000e220000001000 */
[----:B--2---:R-:W-:-:S07]  /*8be0*/  @!P0 FADD.FTZ R34, R34, 1 ;  /* 0x3f80000022228421 */ /* 0x004fce0000010000 */
[----:B------:R-:W1:Y:S01]  /*8bf0*/  @!P2 MUFU.RCP R83, R28 ;  /* 0x0000001c0053a308 */ /* 0x000e620000001000 */
[----:B---3--:R-:W-:Y:S02]  /*8c00*/  @!P6 FMUL.FTZ R148, R148, R79 ;  /* 0x0000004f9494e220 */ /* 0x008fe40000410000 */
[----:B------:R-:W-:-:S05]  /*8c10*/  FADD.FTZ R3, R3, R70 ;  /* 0x0000004603037221 */ /* 0x000fca0000010000 */
[----:B------:R-:W2:Y:S01]  /*8c20*/  @!P4 MUFU.RCP R89, R30 ;  /* 0x0000001e0059c308 */ /* 0x000ea20000001000 */
[----:B------:R-:W-:-:S07]  /*8c30*/  FSETP.GTU.FTZ.AND P6, PT, R3, 20, PT ;  /* 0x41a000000300780b */ /* 0x000fce0003fdc000 */
[----:B------:R-:W3:Y:S01]  /*8c40*/  @!P3 MUFU.RCP R91, R32 ;  /* 0x00000020005bb308 */ /* 0x000ee20000001000 */
[----:B------:R-:W-:-:S07]  /*8c50*/  FADD.FTZ R29, R29, R70 ;  /* 0x000000461d1d7221 */ /* 0x000fce0000010000 */
[----:B------:R-:W4:Y:S01]  /*8c60*/  @!P0 MUFU.RCP R79, R34 ;  /* 0x00000022004f8308 */ /* 0x000f220000001000 */
[--C-:B------:R-:W-:Y:S02]  /*8c70*/  FADD.FTZ R31, R31, R70.reuse ;  /* 0x000000461f1f7221 */ /* 0x100fe40000010000 */
[----:B0-----:R-:W-:Y:S01]  /*8c80*/  @!P5 FMUL.FTZ R150, R150, R81 ;  /* 0x000000519696d220 */ /* 0x001fe20000410000 */
[----:B------:R-:W-:Y:S01]  /*8c90*/  FSETP.GTU.FTZ.AND P5, PT, R29, 20, PT ;  /* 0x41a000001d00780b */ /* 0x000fe20003fbc000 */
[----:B-1----:R-:W-:Y:S01]  /*8ca0*/  @!P2 FMUL.FTZ R152, R152, R83 ;  /* 0x000000539898a220 */ /* 0x002fe20000410000 */
[----:B------:R-:W-:Y:S01]  /*8cb0*/  FSETP.GTU.FTZ.AND P2, PT, R31, 20, PT ;  /* 0x41a000001f00780b */ /* 0x000fe20003f5c000 */
[--C-:B------:R-:W-:Y:S02]  /*8cc0*/  FADD.FTZ R33, R33, R70.reuse ;  /* 0x0000004621217221 */ /* 0x100fe40000010000 */
[--C-:B------:R-:W-:Y:S02]  /*8cd0*/  FADD.FTZ R75, R75, R70.reuse ;  /* 0x000000464b4b7221 */ /* 0x100fe40000010000 */
[----:B-----5:R-:W-:-:S02]  /*8ce0*/  FADD.FTZ R77, R77, R70 ;  /* 0x000000464d4d7221 */ /* 0x020fc40000010000 */
[----:B--2---:R-:W-:Y:S01]  /*8cf0*/  @!P4 FMUL.FTZ R154, R154, R89 ;  /* 0x000000599a9ac220 */ /* 0x004fe20000410000 */
[----:B------:R-:W-:Y:S01]  /*8d00*/  FSETP.GTU.FTZ.AND P4, PT, R33, 20, PT ;  /* 0x41a000002100780b */ /* 0x000fe20003f9c000 */
[----:B---3--:R-:W-:Y:S01]  /*8d10*/  @!P3 FMUL.FTZ R156, R156, R91 ;  /* 0x0000005b9c9cb220 */ /* 0x008fe20000410000 */
[----:B------:R-:W-:Y:S01]  /*8d20*/  FSETP.GTU.FTZ.AND P3, PT, R75, 20, PT ;  /* 0x41a000004b00780b */ /* 0x000fe20003f7c000 */
[----:B----4-:R-:W-:Y:S01]  /*8d30*/  @!P0 FMUL.FTZ R158, R158, R79 ;  /* 0x0000004f9e9e8220 */ /* 0x010fe20000410000 */
[----:B------:R-:W-:Y:S01]  /*8d40*/  FSETP.GTU.FTZ.AND P0, PT, R77, 20, PT ;  /* 0x41a000004d00780b */ /* 0x000fe20003f1c000 */
[----:B------:R-:W-:Y:S02]  /*8d50*/  @!P6 FMUL.FTZ R2, R3, -1.4426950216293334961 ;  /* 0xbfb8aa3b0302e820 */ /* 0x000fe40000410000 */
[----:B------:R-:W-:Y:S02]  /*8d60*/  @!P5 FMUL.FTZ R26, R29, -1.4426950216293334961 ;  /* 0xbfb8aa3b1d1ad820 */ /* 0x000fe40000410000 */
[----:B------:R0:W-:Y:S01]  /*8d70*/  @!P6 MUFU.EX2 R3, R2 ;  /* 0x000000020003e308 */ /* 0x0001e20000000800 */
[----:B------:R-:W-:Y:S04]  /*8d80*/  STS [R35.X4], R138 ;  /* 0x0000008a23007388 */ /* 0x000fe80000004800 */
[----:B------:R-:W-:Y:S01]  /*8d90*/  STS [R35.X4+0x4], R136 ;  /* 0x0000048823007388 */ /* 0x000fe20000004800 */
[----:B0-----:R-:W-:-:S02]  /*8da0*/  @!P2 FMUL.FTZ R2, R31, -1.4426950216293334961 ;  /* 0xbfb8aa3b1f02a820 */ /* 0x001fc40000410000 */
[----:B------:R0:W-:Y:S01]  /*8db0*/  @!P5 MUFU.EX2 R28, R26 ;  /* 0x0000001a001cd308 */ /* 0x0001e20000000800 */
[----:B------:R-:W-:Y:S01]  /*8dc0*/  STS [R35.X4+0x8], R134 ;  /* 0x0000088623007388 */ /* 0x000fe20000004800 */
[----:B------:R-:W-:-:S03]  /*8dd0*/  @!P3 FMUL.FTZ R31, R75, -1.4426950216293334961 ;  /* 0xbfb8aa3b4b1fb820 */ /* 0x000fc60000410000 */
[----:B------:R-:W-:Y:S03]  /*8de0*/  STS [R35.X4+0xc], R132 ;  /* 0x00000c8423007388 */ /* 0x000fe60000004800 */
[----:B------:R1:W-:Y:S01]  /*8df0*/  @!P2 MUFU.EX2 R29, R2 ;  /* 0x00000002001da308 */ /* 0x0003e20000000800 */
[----:B------:R-:W-:Y:S01]  /*8e00*/  STS [R35.X4+0x10], R130 ;  /* 0x0000108223007388 */ /* 0x000fe20000004800 */
[----:B0-----:R-:W-:-:S03]  /*8e10*/  @!P4 FMUL.FTZ R26, R33, -1.4426950216293334961 ;  /* 0xbfb8aa3b211ac820 */ /* 0x001fc60000410000 */
[----:B------:R-:W-:Y:S04]  /*8e20*/  STS [R35.X4+0x14], R128 ;  /* 0x0000148023007388 */ /* 0x000fe80000004800 */
[----:B------:R-:W-:Y:S01]  /*8e30*/  STS [R35.X4+0x18], R126 ;  /* 0x0000187e23007388 */ /* 0x000fe20000004800 */
[----:B-1----:R-:W-:-:S03]  /*8e40*/  @!P0 FMUL.FTZ R2, R77, -1.4426950216293334961 ;  /* 0xbfb8aa3b4d028820 */ /* 0x002fc60000410000 */
        /* <DEDUP_REMOVED lines=28> */
[----:B------:R-:W0:Y:S01]  /*9010*/  @!P4 MUFU.EX2 R30, R26 ;  /* 0x0000001a001ec308 */ /* 0x000e220000000800 */
[----:B------:R-:W1:Y:S07]  /*9020*/  LDS R111, [0x840] ;  /* 0x00084000ff6f7984 */ /* 0x000e6e0000000800 */
[----:B------:R-:W2:Y:S01]  /*9030*/  @!P3 MUFU.EX2 R31, R31 ;  /* 0x0000001f001fb308 */ /* 0x000ea20000000800 */
[----:B0-----:R-:W-:-:S07]  /*9040*/  @!P4 FADD.FTZ R30, R30, 1 ;  /* 0x3f8000001e1ec421 */ /* 0x001fce0000010000 */
[----:B------:R-:W0:Y:S01]  /*9050*/  @!P0 MUFU.EX2 R26, R2 ;  /* 0x00000002001a8308 */ /* 0x000e220000000800 */
[----:B------:R-:W-:Y:S02]  /*9060*/  @!P6 FADD.FTZ R3, R3, 1 ;  /* 0x3f8000000303e421 */ /* 0x000fe40000010000 */
[----:B------:R-:W-:Y:S02]  /*9070*/  @!P5 FADD.FTZ R28, R28, 1 ;  /* 0x3f8000001c1cd421 */ /* 0x000fe40000010000 */
[----:B------:R-:W-:-:S03]  /*9080*/  IMAD R32, R68, c[0x0][0x2d8], RZ ;  /* 0x0000b60044207a24 */ /* 0x000fc600078e02ff */
[----:B------:R-:W3:Y:S01]  /*9090*/  @!P4 MUFU.RCP R117, R30 ;  /* 0x0000001e0075c308 */ /* 0x000ee20000001000 */
[----:B------:R-:W-:Y:S02]  /*90a0*/  IMAD R119, R69, c[0x0][0x2dc], R32 ;  /* 0x0000b70045777a24 */ /* 0x000fe400078e0220 */
[----:B------:R-:W-:-:S05]  /*90b0*/  @!P2 FADD.FTZ R29, R29, 1 ;  /* 0x3f8000001d1da421 */ /* 0x000fca0000010000 */
[----:B------:R4:W5:Y:S01]  /*90c0*/  @!P6 MUFU.RCP R113, R3 ;  /* 0x000000030071e308 */ /* 0x0009620000001000 */
[----:B--2---:R-:W-:Y:S02]  /*90d0*/  @!P3 FADD.FTZ R31, R31, 1 ;  /* 0x3f8000001f1fb421 */ /* 0x004fe40000010000 */
[----:B0-----:R-:W-:-:S05]  /*90e0*/  @!P0 FADD.FTZ R26, R26, 1 ;  /* 0x3f8000001a1a8421 */ /* 0x001fca0000010000 */
[----:B------:R0:W2:Y:S01]  /*90f0*/  @!P5 MUFU.RCP R115, R28 ;  /* 0x0000001c0073d308 */ /* 0x0000a20000001000 */
[----:B----4-:R-:W-:-:S05]  /*9100*/  IMAD.WIDE.U32 R2, R69, c[0x0][0x2d8], RZ ;  /* 0x0000b60045027a25 */ /* 0x010fca00078e00ff */
[----:B------:R-:W-:Y:S01]  /*9110*/  IADD3 R3, R3, R119, RZ ;  /* 0x0000007703037210 */ /* 0x000fe20007ffe0ff */
[----:B---3--:R-:W-:Y:S01]  /*9120*/  @!P4 FMUL.FTZ R166, R166, R117 ;  /* 0x00000075a6a6c220 */ /* 0x008fe20000410000 */
[----:B------:R-:W3:Y:S01]  /*9130*/  @!P2 MUFU.RCP R29, R29 ;  /* 0x0000001d001da308 */ /* 0x000ee20000001000 */
[----:B0-----:R-:W-:Y:S01]  /*9140*/  IMAD R28, R72, c[0x0][0x2e0], RZ ;  /* 0x0000b800481c7a24 */ /* 0x001fe200078e02ff */
[----:B-1----:R-:W-:Y:S01]  /*9150*/  ISETP.GE.AND P4, PT, R58, R111, PT ;  /* 0x0000006f3a00720c */ /* 0x002fe20003f86270 */
[----:B------:R-:W-:-:S05]  /*9160*/  IMAD.WIDE.U32 R2, R73, c[0x0][0x2e0], R2 ;  /* 0x0000b80049027a25 */ /* 0x000fca00078e0002 */
[----:B------:R-:W0:Y:S01]  /*9170*/  @!P3 MUFU.RCP R31, R31 ;  /* 0x0000001f001fb308 */ /* 0x000e220000001000 */
[----:B-----5:R-:W-:Y:S01]  /*9180*/  @!P6 FMUL.FTZ R160, R160, R113 ;  /* 0x00000071a0a0e220 */ /* 0x020fe20000410000 */
[----:B------:R-:W-:Y:S01]  /*9190*/  IADD3 R2, P6, R87, R2, RZ ;  /* 0x0000000257027210 */ /* 0x000fe20007fde0ff */
[----:B------:R-:W-:-:S05]  /*91a0*/  IMAD R28, R73, c[0x0][0x2e4], R28 ;  /* 0x0000b900491c7a24 */ /* 0x000fca00078e021c */
[----:B------:R-:W1:Y:S01]  /*91b0*/  @!P0 MUFU.RCP R26, R26 ;  /* 0x0000001a001a8308 */ /* 0x000e620000001000 */
[----:B--2---:R-:W-:Y:S01]  /*91c0*/  @!P5 FMUL.FTZ R162, R162, R115 ;  /* 0x00000073a2a2d220 */ /* 0x004fe20000410000 */
[C---:B------:R-:W-:Y:S02]  /*91d0*/  LEA R113, P5, R58.reuse, c[0x0][0x330], 0x2 ;  /* 0x0000cc003a717a11 */ /* 0x040fe400078a10ff */
[----:B------:R-:W-:Y:S02]  /*91e0*/  IADD3.X R3, R85, R28, R3, P6, !PT ;  /* 0x0000001c55037210 */ /* 0x000fe400037fe403 */
[----:B------:R-:W-:Y:S01]  /*91f0*/  LEA.HI.X R28, R58, c[0x0][0x334], R55, 0x2, P5 ;  /* 0x0000cd003a1c7a11 */ /* 0x000fe200028f1437 */
[----:B------:R-:W-:Y:S01]  /*9200*/  BSSY B0, `(.L_x_4926) ;  /* 0x0000015000007945 */ /* 0x000fe20003800000 */
[----:B------:R-:W-:Y:S01]  /*9210*/  LEA R30, P5, R2, R113, 0x2 ;  /* 0x00000071021e7211 */ /* 0x000fe200078a10ff */
[----:B---3--:R-:W-:Y:S01]  /*9220*/  @!P2 FMUL.FTZ R164, R164, R29 ;  /* 0x0000001da4a4a220 */ /* 0x008fe20000410000 */
[----:B------:R-:W-:Y:S01]  /*9230*/  ISETP.GE.AND P2, PT, R24, R111, PT ;  /* 0x0000006f1800720c */ /* 0x000fe20003f46270 */
[----:B0-----:R-:W-:Y:S01]  /*9240*/  @!P3 FMUL.FTZ R168, R168, R31 ;  /* 0x0000001fa8a8b220 */ /* 0x001fe20000410000 */
[----:B------:R-:W-:-:S02]  /*9250*/  ISETP.GE.AND P3, PT, R23, R111, PT ;  /* 0x0000006f1700720c */ /* 0x000fc40003f66270 */
[----:B------:R-:W-:Y:S02]  /*9260*/  ISETP.GE.AND P6, PT, R22, R111, PT ;  /* 0x0000006f1600720c */ /* 0x000fe40003fc6270 */
[----:B------:R-:W-:Y:S01]  /*9270*/  LEA.HI.X R31, R2, R28, R3, 0x2, P5 ;  /* 0x0000001c021f7211 */ /* 0x000fe200028f1403 */
[----:B-1----:R-:W-:Y:S01]  /*9280*/  @!P0 FMUL.FTZ R107, R107, R26 ;  /* 0x0000001a6b6b8220 */ /* 0x002fe20000410000 */
        /* <DEDUP_REMOVED lines=12> */
.L_x_4927:
[----:B------:R-:W-:Y:S05]  /*9350*/  BSYNC B0 ;  /* 0x0000000000007941 */ /* 0x000fea0003800000 */
.L_x_4926:
        /* <DEDUP_REMOVED lines=20> */
[----:B------:R1:W-:Y:S01]  /*94a0*/  @!P3 STG.E [R30.64+-0x480], R91 ;  /* 0xfffb805b1e00b986 */ /* 0x0003e2000c101906 */
        /* <DEDUP_REMOVED lines=9> */
[----:B------:R-:W-:Y:S01]  /*9540*/  ISETP.GE.AND P6, PT, R0, R111, PT ;  /* 0x0000006f0000720c */ /* 0x000fe20003fc6270 */
[----:B------:R-:W-:Y:S02]  /*9550*/  FADD.FTZ R3, R3, R154 ;  /* 0x0000009a03037221 */ /* 0x000fe40000010000 */
[----:B------:R-:W-:Y:S01]  /*9560*/  @!P3 STG.E [R30.64+-0x280], R99 ;  /* 0xfffd80631e00b986 */ /* 0x000fe2000c101906 */
[----:B-1----:R-:W-:Y:S02]  /*9570*/  IMAD R91, R69, c[0x0][0x2fc], R26 ;  /* 0x0000bf00455b7a24 */ /* 0x002fe400078e021a */
[----:B------:R-:W-:Y:S01]  /*9580*/  FADD.FTZ R3, R3, R156 ;  /* 0x0000009c03037221 */ /* 0x000fe20000010000 */
[----:B------:R-:W-:Y:S03]  /*9590*/  @!P2 STG.E [R30.64+-0x200], R101 ;  /* 0xfffe00651e00a986 */ /* 0x000fe6000c101906 */
[----:B------:R-:W-:Y:S01]  /*95a0*/  FADD.FTZ R3, R3, R158 ;  /* 0x0000009e03037221 */ /* 0x000fe20000010000 */
[----:B------:R-:W-:Y:S03]  /*95b0*/  @!P0 STG.E [R30.64+-0x180], R103 ;  /* 0xfffe80671e008986 */ /* 0x000fe6000c101906 */
[----:B------:R-:W-:Y:S01]  /*95c0*/  FADD.FTZ R3, R3, R160 ;  /* 0x000000a003037221 */ /* 0x000fe20000010000 */
[----:B------:R-:W-:Y:S03]  /*95d0*/  @!P5 STG.E [R30.64+-0x100], R105 ;  /* 0xffff00691e00d986 */ /* 0x000fe6000c101906 */
[----:B------:R-:W-:Y:S01]  /*95e0*/  FADD.FTZ R3, R3, R162 ;  /* 0x000000a203037221 */ /* 0x000fe20000010000 */
        /* <DEDUP_REMOVED lines=38> */
[----:B0-----:R-:W-:-:S02]  /*9850*/  FADD.FTZ R27, R3, R164 ;  /* 0x000000a4031b7221 */ /* 0x001fc40000010000 */
[----:B------:R-:W-:-:S04]  /*9860*/  IMAD.WIDE.U32 R2, R69, c[0x0][0x2f8], RZ ;  /* 0x0000be0045027a25 */ /* 0x000fc800078e00ff */
[----:B------:R-:W-:Y:S01]  /*9870*/  FADD.FTZ R27, R27, R166 ;  /* 0x000000a61b1b7221 */ /* 0x000fe20000010000 */
[----:B------:R-:W-:-:S03]  /*9880*/  IADD3 R89, R3, R91, RZ ;  /* 0x0000005b03597210 */ /* 0x000fc60007ffe0ff */
[----:B------:R-:W-:Y:S01]  /*9890*/  FADD.FTZ R66, R27, R168 ;  /* 0x000000a81b427221 */ /* 0x000fe20000010000 */
        /* <DEDUP_REMOVED lines=12> */
.L_x_4929:
[----:B------:R-:W-:Y:S05]  /*9960*/  BSYNC B0 ;  /* 0x0000000000007941 */ /* 0x000fea0003800000 */
.L_x_4928:
        /* <DEDUP_REMOVED lines=52> */
.L_x_4882:
[----:B------:R-:W-:Y:S02]  /*9cb0*/  ISETP.NE.U32.AND P0, PT, RZ, c[0x0][0x328], PT ;  /* 0x0000ca00ff007a0c */ /* 0x000fe40003f05070 */
[----:B------:R-:W-:-:S02]  /*9cc0*/  ISETP.NE.U32.AND P2, PT, RZ, c[0x0][0x348], PT ;  /* 0x0000d200ff007a0c */ /* 0x000fc40003f45070 */
[----:B------:R-:W-:Y:S02]  /*9cd0*/  ISETP.NE.AND.EX P1, PT, RZ, c[0x0][0x32c], PT, P0 ;  /* 0x0000cb00ff007a0c */ /* 0x000fe40003f25300 */
[----:B------:R-:W-:-:S11]  /*9ce0*/  ISETP.NE.AND.EX P0, PT, RZ, c[0x0][0x34c], PT, P2 ;  /* 0x0000d300ff007a0c */ /* 0x000fd60003f05320 */
[----:B------:R-:W-:Y:S05]  /*9cf0*/  @!P1 BRA `(.L_x_4931) ;  /* 0x0000014000009947 */ /* 0x000fea0003800000 */
[----:B------:R-:W2:Y:S01]  /*9d00*/  SHFL.DOWN P1, R0, R67, 0x1, 0x1f ;  /* 0x08201f0043007f89 */ /* 0x000ea20000020000 */
[----:B------:R-:W-:Y:S03]  /*9d10*/  BSSY B0, `(.L_x_4931) ;  /* 0x0000012000007945 */ /* 0x000fe60003800000 */
[----:B------:R-:W3:Y:S01]  /*9d20*/  S2R R10, SR_LANEID ;  /* 0x00000000000a7919 */ /* 0x000ee20000000000 */
[----:B--2---:R-:W-:Y:S01]  /*9d30*/  @P1 FADD R0, R0, R67 ;  /* 0x0000004300001221 */ /* 0x004fe20000000000 */
[----:B---3--:R-:W-:-:S04]  /*9d40*/  ISETP.NE.AND P2, PT, R10, RZ, PT ;  /* 0x000000ff0a00720c */ /* 0x008fc80003f45270 */
[----:B-1----:R-:W1:Y:S04]  /*9d50*/  SHFL.DOWN P1, R3, R0, 0x2, 0x1f ;  /* 0x08401f0000037f89 */ /* 0x002e680000020000 */
[----:B------:R-:W2:Y:S01]  /*9d60*/  S2R R10, SR_TID.X ;  /* 0x00000000000a7919 */ /* 0x000ea20000002100 */
[----:B-1----:R-:W-:-:S05]  /*9d70*/  @P1 FADD R3, R0, R3 ;  /* 0x0000000300031221 */ /* 0x002fca0000000000 */
[----:B------:R-:W1:Y:S02]  /*9d80*/  SHFL.DOWN P1, R2, R3, 0x4, 0x1f ;  /* 0x08801f0003027f89 */ /* 0x000e640000020000 */
[----:B-1----:R-:W-:-:S05]  /*9d90*/  @P1 FADD R2, R3, R2 ;  /* 0x0000000203021221 */ /* 0x002fca0000000000 */
[----:B------:R-:W1:Y:S02]  /*9da0*/  SHFL.DOWN P1, R5, R2, 0x8, 0x1f ;  /* 0x09001f0002057f89 */ /* 0x000e640000020000 */
[----:B-1----:R-:W-:-:S05]  /*9db0*/  @P1 FADD R5, R2, R5 ;  /* 0x0000000502051221 */ /* 0x002fca0000000000 */
[----:B------:R-:W1:Y:S02]  /*9dc0*/  SHFL.DOWN P1, R4, R5, 0x10, 0x1f ;  /* 0x0a001f0005047f89 */ /* 0x000e640000020000 */
[----:B-1----:R-:W-:Y:S01]  /*9dd0*/  @P1 FADD R4, R5, R4 ;  /* 0x0000000405041221 */ /* 0x002fe20000000000 */
[----:B--2---:R-:W-:-:S04]  /*9de0*/  ISETP.NE.AND P1, PT, R10, RZ, PT ;  /* 0x000000ff0a00720c */ /* 0x004fc80003f25270 */
[----:B------:R1:W-:Y:S04]  /*9df0*/  @!P2 STS [0x854], R4 ;  /* 0x00085404ff00a388 */ /* 0x0003e80000000800 */
[----:B------:R-:W-:Y:S06]  /*9e00*/  BAR.SYNC.DEFER_BLOCKING 0x0 ;  /* 0x0000000000007b1d */ /* 0x000fec0000010000 */
[----:B------:R-:W-:Y:S05]  /*9e10*/  @P1 BRA `(.L_x_4932) ;  /* 0x0000001000001947 */ /* 0x000fea0003800000 */
[----:B-1----:R1:W-:Y:S02]  /*9e20*/  RED.E.ADD.F32.FTZ.RN.STRONG.GPU [R8.64], R4 ;  /* 0x000000040800798e */ /* 0x0023e4000c10e786 */
.L_x_4932:
[----:B-1----:R-:W-:Y:S05]  /*9e30*/  BSYNC B0 ;  /* 0x0000000000007941 */ /* 0x002fea0003800000 */
.L_x_4931:
[----:B------:R-:W-:Y:S01]  /*9e40*/  BSSY B0, `(.L_x_4933) ;  /* 0x0000018000007945 */ /* 0x000fe20003800000 */
[----:B------:R-:W-:Y:S05]  /*9e50*/  @!P0 BRA `(.L_x_4934) ;  /* 0x0000015000008947 */ /* 0x000fea0003800000 */
[----:B------:R-:W-:Y:S06]  /*9e60*/  BAR.SYNC.DEFER_BLOCKING 0x0 ;  /* 0x0000000000007b1d */ /* 0x000fec0000010000 */
[----:B-1----:R-:W1:Y:S04]  /*9e70*/  SHFL.DOWN P0, R3, R66, 0x1, 0x1f ;  /* 0x08201f0042037f89 */ /* 0x002e680000000000 */
[----:B------:R-:W2:Y:S04]  /*9e80*/  S2R R4, SR_LANEID ;  /* 0x0000000000047919 */ /* 0x000ea80000000000 */
[----:B------:R-:W3:Y:S01]  /*9e90*/  S2R R21, SR_TID.X ;  /* 0x0000000000157919 */ /* 0x000ee20000002100 */
[----:B-1----:R-:W-:Y:S01]  /*9ea0*/  @P0 FADD R3, R3, R66 ;  /* 0x0000004203030221 */ /* 0x002fe20000000000 */
[----:B--2---:R-:W-:-:S04]  /*9eb0*/  ISETP.NE.AND P1, PT, R4, RZ, PT ;  /* 0x000000ff0400720c */ /* 0x004fc80003f25270 */
        /* <DEDUP_REMOVED lines=8> */
[----:B---3--:R-:W-:-:S04]  /*9f40*/  ISETP.NE.AND P0, PT, R21, RZ, PT ;  /* 0x000000ff1500720c */ /* 0x008fc80003f05270 */
[----:B------:R1:W-:Y:S04]  /*9f50*/  @!P1 STS [0x854], R9 ;  /* 0x00085409ff009388 */ /* 0x0003e80000000800 */
[----:B------:R-:W-:Y:S06]  /*9f60*/  BAR.SYNC.DEFER_BLOCKING 0x0 ;  /* 0x0000000000007b1d */ /* 0x000fec0000010000 */
[----:B------:R-:W-:Y:S05]  /*9f70*/  @P0 BRA `(.L_x_4935) ;  /* 0x0000004000000947 */ /* 0x000fea0003800000 */
[----:B-1----:R1:W-:Y:S01]  /*9f80*/  RED.E.ADD.F32.FTZ.RN.STRONG.GPU [R6.64], R9 ;  /* 0x000000090600798e */ /* 0x0023e2000c10e786 */
[----:B------:R-:W-:Y:S01]  /*9f90*/  HFMA2.MMA R21, -RZ, RZ, 0, 0 ;  /* 0x00000000ff157435 */ /* 0x000fe200000001ff */
[----:B------:R-:W-:Y:S05]  /*9fa0*/  BRA `(.L_x_4935) ;  /* 0x0000001000007947 */ /* 0x000fea0003800000 */
.L_x_4934:
[----:B------:R-:W2:Y:S02]  /*9fb0*/  S2R R21, SR_TID.X ;  /* 0x0000000000157919 */ /* 0x000ea40000002100 */
.L_x_4935:
[----:B-1----:R-:W-:Y:S05]  /*9fc0*/  BSYNC B0 ;  /* 0x0000000000007941 */ /* 0x002fea0003800000 */
.L_x_4933:
[----:B--2---:R-:W-:-:S13]  /*9fd0*/  ISETP.GE.AND P0, PT, R21, c[0x0][0x16c], PT ;  /* 0x00005b0015007a0c */ /* 0x004fda0003f06270 */
        /* <DEDUP_REMOVED lines=16> */
[----:B0-----:R-:W-:Y:S01]  /*a0e0*/  IMAD R27, R73, c[0x0][0x2ac], R72 ;  /* 0x0000ab00491b7a24 */ /* 0x001fe200078e0248 */
[----:B------:R-:W-:Y:S01]  /*a0f0*/  IADD3 R37, R17, R9, RZ ;  /* 0x0000000911257210 */ /* 0x000fe20007ffe0ff */
[----:B------:R-:W-:Y:S01]  /*a100*/  IMAD.WIDE.U32 R6, R73, c[0x0][0x2a8], RZ ;  /* 0x0000aa0049067a25 */ /* 0x000fe200078e00ff */
[----:B------:R-:W-:-:S04]  /*a110*/  IADD3 R39, R19, R11, RZ ;  /* 0x0000000b13277210 */ /* 0x000fc80007ffe0ff */
[----:B------:R-:W-:Y:S02]  /*a120*/  IADD3 R27, R7, R27, RZ ;  /* 0x0000001b071b7210 */ /* 0x000fe40007ffe0ff */
.L_x_4936:
        /* <DEDUP_REMOVED lines=55> */
.L_x_4937:
        /* <DEDUP_REMOVED lines=14> */
.L_x_9075:


//--------------------- .text._Z25selective_scan_bwd_kernelI32Selective_Scan_bwd_kernel_traitsILi32ELi16ELb0ELb0ELb1ELb0ELb0EffEEv12SSMParamsBwd --------------------------
	.section	.text._Z25selective_scan_bwd_kernelI32Selective_Scan_bwd_kernel_traitsILi32ELi16ELb0ELb0ELb1ELb0ELb0EffEEv12SSMParamsBwd,"ax",@progbits
	.sectioninfo	@"SHI_REGISTERS=251"
	.align	128
        .global         _Z25selective_scan_bwd_kernelI32Selective_Scan_bwd_kernel_traitsILi32ELi16ELb0ELb0ELb1ELb0ELb0EffEEv12SSMParamsBwd
        .type           _Z25selective_scan_bwd_kernelI32Selective_Scan_bwd_kernel_traitsILi32ELi16ELb0ELb0ELb1ELb0ELb0EffEEv12SSMParamsBwd,@function
        .size           _Z25selective_scan_bwd_kernelI32Selective_Scan_bwd_kernel_traitsILi32ELi16ELb0ELb0ELb1ELb0ELb0EffEEv12SSMParamsBwd,(.L_x_9076 - _Z25selective_scan_bwd_kernelI32Selective_Scan_bwd_kernel_traitsILi32ELi16ELb0ELb0ELb1ELb0ELb0EffEEv12SSMParamsBwd)
        .other          _Z25selective_scan_bwd_kernelI32Selective_Scan_bwd_kernel_traitsILi32ELi16ELb0ELb0ELb1ELb0ELb0EffEEv12SSMParamsBwd,@"STO_CUDA_ENTRY STV_DEFAULT"
_Z25selective_scan_bwd_kernelI32Selective_Scan_bwd_kernel_traitsILi32ELi16ELb0ELb0ELb1ELb0ELb0EffEEv12SSMParamsBwd:
.text._Z25selective_scan_bwd_kernelI32Selective_Scan_bwd_kernel_traitsILi32ELi16ELb0ELb0ELb1ELb0ELb0EffEEv12SSMParamsBwd:
        /* <DEDUP_REMOVED lines=16> */
[----:B------:R-:W-:Y:S01]  /*0100*/  MOV R140, c[0x0][0x174] ;  /* 0x00005d00008c7a02 */ /* 0x000fe20000000f00 */
[----:B------:R-:W4:Y:S01]  /*0110*/  S2R R143, SR_CTAID.X ;  /* 0x00000000008f7919 */ /* 0x000f220000002500 */
[----:B------:R-:W5:Y:S01]  /*0120*/  I2F.RP R0, R17 ;  /* 0x0000001100007306 */ /* 0x000f620000209400 */
[----:B0-----:R-:W-:Y:S01]  /*0130*/  IABS R2, R145 ;  /* 0x0000009100027213 */ /* 0x001fe20000000000 */
[----:B------:R-:W-:Y:S01]  /*0140*/  UMOV UR4, URZ ;  /* 0x0000003f00047c82 */ /* 0x000fe20008000000 */
[C---:B------:R-:W-:Y:S01]  /*0150*/  ISETP.GE.AND P5, PT, R140.reuse, 0x1, PT ;  /* 0x000000018c00780c */ /* 0x040fe20003fa6270 */
[----:B------:R-:W-:Y:S01]  /*0160*/  UMOV UR5, URZ ;  /* 0x0000003f00057c82 */ /* 0x000fe20008000000 */
[----:B------:R-:W-:Y:S01]  /*0170*/  SHF.L.U32 R140, R140, 0x9, RZ ;  /* 0x000000098c8c7819 */ /* 0x000fe200000006ff */
[----:B------:R-:W-:Y:S01]  /*0180*/  HFMA2.MMA R138, -RZ, RZ, 0, 0 ;  /* 0x00000000ff8a7435 */ /* 0x000fe200000001ff */
[----:B------:R-:W-:Y:S01]  /*0190*/  MOV R136, RZ ;  /* 0x000000ff00887202 */ /* 0x000fe20000000f00 */
        /* <DEDUP_REMOVED lines=9> */
[----:B------:R-:W-:Y:S01]  /*0230*/  IMAD R12, R142, c[0x0][0x1e8], RZ ;  /* 0x00007a008e0c7a24 */ /* 0x000fe200078e02ff */
[----:B------:R-:W-:-:S03]  /*0240*/  IADD3 R5, R5, R13, RZ ;  /* 0x0000000d05057210 */ /* 0x000fc60007ffe0ff */
[C---:B------:R-:W-:Y:S02]  /*0250*/  IMAD R14, R145.reuse, c[0x0][0x1ec], R12 ;  /* 0x00007b00910e7a24 */ /* 0x040fe400078e020c */
[----:B------:R-:W-:Y:S01]  /*0260*/  IMAD.WIDE.U32 R4, R145, c[0x0][0x1e8], R4 ;  /* 0x00007a0091047a25 */ /* 0x000fe200078e0004 */
[----:B0-----:R-:W-:Y:S01]  /*0270*/  HFMA2.MMA R6, -RZ, RZ, 0, 0 ;  /* 0x00000000ff067435 */ /* 0x001fe200000001ff */
[----:B-1----:R-:W-:-:S05]  /*0280*/  IADD3 R8, RZ, -R7, RZ ;  /* 0x80000007ff087210 */ /* 0x002fca0007ffe0ff */
[----:B------:R-:W-:Y:S02]  /*0290*/  IMAD R9, R8, R17, RZ ;  /* 0x0000001108097224 */ /* 0x000fe400078e02ff */
[----:B------:R-:W-:Y:S02]  /*02a0*/  IMAD R8, R204, c[0x0][0x1d0], RZ ;  /* 0x00007400cc087a24 */ /* 0x000fe400078e02ff */
[----:B------:R-:W-:-:S04]  /*02b0*/  IMAD.HI.U32 R7, R7, R9, R6 ;  /* 0x0000000907077227 */ /* 0x000fc800078e0006 */
[----:B------:R-:W-:Y:S02]  /*02c0*/  IMAD R9, R143, c[0x0][0x1d4], R8 ;  /* 0x000075008f097a24 */ /* 0x000fe400078e0208 */
[----:B------:R-:W-:-:S04]  /*02d0*/  IMAD.HI.U32 R141, R7, R2, RZ ;  /* 0x00000002078d7227 */ /* 0x000fc800078e00ff */
[----:B------:R-:W-:Y:S01]  /*02e0*/  IMAD.WIDE.U32 R6, R143, c[0x0][0x278], RZ ;  /* 0x00009e008f067a25 */ /* 0x000fe200078e00ff */
[----:B------:R-:W-:-:S04]  /*02f0*/  IADD3 R0, -R141, RZ, RZ ;  /* 0x000000ff8d007210 */ /* 0x000fc80007ffe1ff */
[----:B------:R-:W-:Y:S01]  /*0300*/  IADD3 R7, R7, R15, RZ ;  /* 0x0000000f07077210 */ /* 0x000fe20007ffe0ff */
[----:B------:R-:W-:Y:S01]  /*0310*/  IMAD R0, R17, R0, R2 ;  /* 0x0000000011007224 */ /* 0x000fe200078e0202 */
[----:B------:R-:W-:-:S03]  /*0320*/  LOP3.LUT R2, R145, c[0x0][0x178], RZ, 0x3c, !PT ;  /* 0x00005e0091027a12 */ /* 0x000fc600078e3cff */
[----:B------:R-:W-:Y:S01]  /*0330*/  IMAD.WIDE.U32 R6, R145, c[0x0][0x280], R6 ;  /* 0x0000a00091067a25 */ /* 0x000fe200078e0006 */
[----:B------:R-:W-:Y:S02]  /*0340*/  ISETP.GT.U32.AND P3, PT, R17, R0, PT ;  /* 0x000000001100720c */ /* 0x000fe40003f64070 */
[----:B------:R-:W-:Y:S01]  /*0350*/  ISETP.GE.AND P4, PT, R2, RZ, PT ;  /* 0x000000ff0200720c */ /* 0x000fe20003f86270 */
[----:B------:R-:W-:-:S05]  /*0360*/  IMAD.WIDE.U32 R2, R143, c[0x0][0x1d0], RZ ;  /* 0x000074008f027a25 */ /* 0x000fca00078e00ff */
[----:B------:R-:W-:Y:S01]  /*0370*/  IADD3 R3, R3, R9, RZ ;  /* 0x0000000903037210 */ /* 0x000fe20007ffe0ff */
[----:B------:R-:W-:-:S04]  /*0380*/  IMAD.WIDE.U32 R8, R143, c[0x0][0x1b0], RZ ;  /* 0x00006c008f087a25 */ /* 0x000fc800078e00ff */
[-C--:B------:R-:W-:Y:S01]  /*0390*/  @!P3 IADD3 R0, R0, -R17.reuse, RZ ;  /* 0x800000110000b210 */ /* 0x080fe20007ffe0ff */
[----:B------:R-:W-:Y:S01]  /*03a0*/  IMAD.WIDE.U32 R2, R145, c[0x0][0x1d8], R2 ;  /* 0x0000760091027a25 */ /* 0x000fe200078e0002 */
[----:B------:R-:W-:Y:S02]  /*03b0*/  @!P3 IADD3 R141, R141, 0x1, RZ ;  /* 0x000000018d8db810 */ /* 0x000fe40007ffe0ff */
[----:B------:R-:W-:Y:S01]  /*03c0*/  ISETP.GE.U32.AND P0, PT, R0, R17, PT ;  /* 0x000000110000720c */ /* 0x000fe20003f06070 */
[----:B------:R-:W-:Y:S01]  /*03d0*/  IMAD R0, R204, c[0x0][0x1b0], RZ ;  /* 0x00006c00cc007a24 */ /* 0x000fe200078e02ff */
[----:B------:R-:W-:-:S03]  /*03e0*/  ISETP.NE.AND P3, PT, RZ, c[0x0][0x178], PT ;  /* 0x00005e00ff007a0c */ /* 0x000fc60003f65270 */
[----:B------:R-:W-:Y:S02]  /*03f0*/  IMAD R13, R143, c[0x0][0x1b4], R0 ;  /* 0x00006d008f0d7a24 */ /* 0x000fe400078e0200 */
[----:B------:R-:W-:-:S03]  /*0400*/  IMAD R0, R142, c[0x0][0x1d8], RZ ;  /* 0x000076008e007a24 */ /* 0x000fc600078e02ff */
[----:B------:R-:W-:Y:S01]  /*0410*/  IADD3 R9, R9, R13, RZ ;  /* 0x0000000d09097210 */ /* 0x000fe20007ffe0ff */
[----:B------:R-:W-:Y:S01]  /*0420*/  IMAD R0, R145, c[0x0][0x1dc], R0 ;  /* 0x0000770091007a24 */ /* 0x000fe200078e0200 */
[----:B------:R-:W-:Y:S02]  /*0430*/  IADD3 R13, R140, -0x200, RZ ;  /* 0xfffffe008c0d7810 */ /* 0x000fe40007ffe0ff */
[----:B------:R-:W-:Y:S02]  /*0440*/  @P0 IADD3 R141, R141, 0x1, RZ ;  /* 0x000000018d8d0810 */ /* 0x000fe40007ffe0ff */
[----:B------:R-:W-:Y:S02]  /*0450*/  SHF.R.S32.HI R15, RZ, 0x1f, R13 ;  /* 0x0000001fff0f7819 */ /* 0x000fe4000001140d */
[----:B------:R-:W-:Y:S02]  /*0460*/  @!P4 IADD3 R141, -R141, RZ, RZ ;  /* 0x000000ff8d8dc210 */ /* 0x000fe40007ffe1ff */
[----:B------:R-:W-:-:S02]  /*0470*/  @!P3 LOP3.LUT R141, RZ, c[0x0][0x178], RZ, 0x33, !PT ;  /* 0x00005e00ff8dba12 */ /* 0x000fc400078e33ff */
[----:B------:R-:W-:Y:S01]  /*0480*/  IADD3 R18, P0, R13, R2, RZ ;  /* 0x000000020d127210 */ /* 0x000fe20007f1e0ff */
[----:B------:R-:W-:Y:S01]  /*0490*/  IMAD R2, R145, c[0x0][0x284], R16 ;  /* 0x0000a10091027a24 */ /* 0x000fe200078e0210 */
[----:B------:R-:W-:Y:S01]  /*04a0*/  SHF.R.S32.HI R202, RZ, 0x1f, R141 ;  /* 0x0000001fffca7819 */ /* 0x000fe2000001148d */
[----:B------:R-:W-:Y:S01]  /*04b0*/  IMAD.WIDE.U32 R8, R141, c[0x0][0x1c8], R8 ;  /* 0x000072008d087a25 */ /* 0x000fe200078e0008 */
[----:B------:R-:W-:Y:S02]  /*04c0*/  IADD3.X R3, R15, R3, R0, P0, !PT ;  /* 0x000000030f037210 */ /* 0x000fe400007fe400 */
[C---:B------:R-:W-:Y:S01]  /*04d0*/  IADD3 R16, P3, R13.reuse, R4, RZ ;  /* 0x000000040d107210 */ /* 0x040fe20007f7e0ff */
[----:B------:R-:W-:Y:S01]  /*04e0*/  IMAD R0, R202, c[0x0][0x1c8], RZ ;  /* 0x00007200ca007a24 */ /* 0x000fe200078e02ff */
[----:B------:R-:W-:Y:S02]  /*04f0*/  IADD3 R12, P4, R13, R6, RZ ;  /* 0x000000060d0c7210 */ /* 0x000fe40007f9e0ff */
[----:B------:R-:W-:Y:S01]  /*0500*/  ISETP.NE.U32.AND P0, PT, RZ, c[0x0][0x260], PT ;  /* 0x00009800ff007a0c */ /* 0x000fe20003f05070 */
[----:B------:R-:W-:Y:S01]  /*0510*/  IMAD R19, R141, c[0x0][0x1cc], R0 ;  /* 0x000073008d137a24 */ /* 0x000fe200078e0200 */
[----:B------:R-:W-:-:S02]  /*0520*/  IADD3.X R5, R15, R5, R14, P3, !PT ;  /* 0x000000050f057210 */ /* 0x000fc40001ffe40e */
[----:B------:R-:W-:Y:S02]  /*0530*/  IADD3.X R7, R15, R7, R2, P4, !PT ;  /* 0x000000070f077210 */ /* 0x000fe400027fe402 */
[C---:B------:R-:W-:Y:S02]  /*0540*/  LEA R14, P3, R16.reuse, c[0x0][0x248], 0x2 ;  /* 0x00009200100e7a11 */ /* 0x040fe400078610ff */
[----:B------:R-:W-:Y:S02]  /*0550*/  IADD3 R13, P4, R13, R8, RZ ;  /* 0x000000080d0d7210 */ /* 0x000fe40007f9e0ff */
[----:B------:R-:W-:Y:S02]  /*0560*/  IADD3 R2, R9, R19, RZ ;  /* 0x0000001309027210 */ /* 0x000fe40007ffe0ff */
[----:B------:R-:W-:Y:S02]  /*0570*/  ISETP.NE.AND.EX P0, PT, RZ, c[0x0][0x264], PT, P0 ;  /* 0x00009900ff007a0c */ /* 0x000fe40003f05300 */
[----:B------:R-:W-:-:S02]  /*0580*/  LEA.HI.X R16, R16, c[0x0][0x24c], R5, 0x2, P3 ;  /* 0x0000930010107a11 */ /* 0x000fc400018f1405 */
[----:B------:R-:W-:Y:S01]  /*0590*/  IADD3.X R2, R15, R2, RZ, P4, !PT ;  /* 0x000000020f027210 */ /* 0x000fe200027fe4ff */
[----:B------:R-:W-:Y:S01]  /*05a0*/  CS2R R4, SRZ ;  /* 0x0000000000047805 */ /* 0x000fe2000001ff00 */
[----:B------:R-:W-:Y:S02]  /*05b0*/  ISETP.NE.U32.AND P3, PT, RZ, c[0x0][0x328], PT ;  /* 0x0000ca00ff007a0c */ /* 0x000fe40003f65070 */
[----:B------:R-:W-:Y:S02]  /*05c0*/  ISETP.NE.U32.AND P4, PT, RZ, c[0x0][0x348], PT ;  /* 0x0000d200ff007a0c */ /* 0x000fe40003f85070 */
[----:B------:R-:W-:Y:S02]  /*05d0*/  ISETP.NE.AND.EX P3, PT, RZ, c[0x0][0x32c], PT, P3 ;  /* 0x0000cb00ff007a0c */ /* 0x000fe40003f65330 */
[----:B------:R-:W-:Y:S01]  /*05e0*/  ISETP.NE.AND.EX P4, PT, RZ, c[0x0][0x34c], PT, P4 ;  /* 0x0000d300ff007a0c */ /* 0x000fe20003f85340 */
[----:B------:R-:W-:Y:S01]  /*05f0*/  @P0 IMAD R0, R143, c[0x0][0x164], R145 ;  /* 0x000059008f000a24 */ /* 0x000fe200078e0291 */
[----:B------:R-:W-:-:S02]  /*0600*/  LEA R17, P6, R18, c[0x0][0x240], 0x2 ;  /* 0x0000900012117a11 */ /* 0x000fc400078c10ff */
[----:B------:R-:W-:Y:S01]  /*0610*/  @P0 MOV R9, 0x8 ;  /* 0x0000000800090802 */ /* 0x000fe20000000f00 */
[----:B------:R-:W-:Y:S01]  /*0620*/  @P0 IMAD R0, R0, c[0x0][0x174], RZ ;  /* 0x00005d0000000a24 */ /* 0x000fe200078e02ff */
[----:B------:R-:W-:Y:S02]  /*0630*/  LEA.HI.X R18, R18, c[0x0][0x244], R3, 0x2, P6 ;  /* 0x0000910012127a11 */ /* 0x000fe400030f1403 */
[----:B------:R-:W-:Y:S01]  /*0640*/  LEA R3, P6, R12, c[0x0][0x308], 0x2 ;  /* 0x0000c2000c037a11 */ /* 0x000fe200078c10ff */
[----:B------:R-:W-:-:S03]  /*0650*/  @P0 IMAD R0, R0, c[0x0][0x16c], RZ ;  /* 0x00005b0000000a24 */ /* 0x000fc600078e02ff */
[----:B------:R-:W-:Y:S01]  /*0660*/  LEA.HI.X R12, R12, c[0x0][0x30c], R7, 0x2, P6 ;  /* 0x0000c3000c0c7a11 */ /* 0x000fe200030f1407 */
[----:B------:R-:W-:Y:S01]  /*0670*/  @P0 IMAD.WIDE R8, R0, R9, c[0x0][0x260] ;  /* 0x0000980000080625 */ /* 0x000fe200078e0209 */
[----:B------:R-:W-:Y:S01]  /*0680*/  CS2R R6, SRZ ;  /* 0x0000000000067805 */ /* 0x000fe2000001ff00 */
[----:B------:R-:W-:Y:S01]  /*0690*/  LEA R137, P6, R13, c[0x0][0x230], 0x2 ;  /* 0x00008c000d897a11 */ /* 0x000fe200078c10ff */
[----:B------:R-:W-:-:S03]  /*06a0*/  @!P0 CS2R R8, SRZ ;  /* 0x0000000000088805 */ /* 0x000fc6000001ff00 */
        /* <DEDUP_REMOVED lines=18> */
[----:B------:R-:W-:-:S07]  /*07d0*/  LOP3.LUT R132, R132, 0xfffffe00, RZ, 0xc0, !PT ;  /* 0xfffffe0084847812 */ /* 0x000fce00078ec0ff */
[----:B------:R4:W0:Y:S08]  /*07e0*/  R2UR UR11, R3 ;  /* 0x00000000030b73c2 */ /* 0x00083000000e0000 */
[----:B-12---:R4:W0:Y:S02]  /*07f0*/  R2UR UR16, R12 ;  /* 0x000000000c1073c2 */ /* 0x00682400000e0000 */
.L_x_4982:
[----:B------:R-:W-:Y:S01]  /*0800*/  IADD3 R131, -R133, c[0x0][0x174], RZ ;  /* 0x00005d0085837a10 */ /* 0x000fe20007ffe1ff */
[----:B------:R-:W-:Y:S01]  /*0810*/  BAR.SYNC.DEFER_BLOCKING 0x0 ;  /* 0x0000000000007b1d */ /* 0x000fe20000010000 */
[----:B---3--:R-:W-:Y:S01]  /*0820*/  LOP3.LUT R2, R132, 0x1f, R139, 0xf8, !PT ;  /* 0x0000001f84027812 */ /* 0x008fe200078ef88b */
[----:B------:R-:W-:Y:S01]  /*0830*/  HFMA2.MMA R0, -RZ, RZ, 0, 0 ;  /* 0x00000000ff007435 */ /* 0x000fe200000001ff */
[----:B0-----:R-:W-:Y:S01]  /*0840*/  MOV R10, UR19 ;  /* 0x00000013000a7c02 */ /* 0x001fe20008000f00 */
[----:B----4-:R-:W-:Y:S01]  /*0850*/  CS2R R12, SRZ ;  /* 0x00000000000c7805 */ /* 0x010fe2000001ff00 */
[C---:B------:R-:W-:Y:S01]  /*0860*/  LOP3.LUT R159, R2.reuse, 0x20, RZ, 0xfc, !PT ;  /* 0x00000020029f7812 */ /* 0x040fe200078efcff */
[----:B------:R-:W0:Y:S01]  /*0870*/  R2UR UR9, R131 ;  /* 0x00000000830973c2 */ /* 0x000e2200000e0000 */
[----:B------:R-:W-:Y:S01]  /*0880*/  ULDC UR10, c[0x0][0x168] ;  /* 0x00005a00000a7ab9 */ /* 0x000fe20000000800 */
[----:B------:R-:W-:Y:S01]  /*0890*/  MOV R11, UR20 ;  /* 0x00000014000b7c02 */ /* 0x000fe20008000f00 */
[----:B------:R-:W-:Y:S01]  /*08a0*/  CS2R R14, SRZ ;  /* 0x00000000000e7805 */ /* 0x000fe2000001ff00 */
[C---:B------:R-:W-:Y:S01]  /*08b0*/  LOP3.LUT R155, R2.reuse, 0xa0, RZ, 0xfc, !PT ;  /* 0x000000a0029b7812 */ /* 0x040fe200078efcff */
[----:B------:R-:W-:Y:S01]  /*08c0*/  CS2R R16, SRZ ;  /* 0x0000000000107805 */ /* 0x000fe2000001ff00 */
[C---:B------:R-:W-:Y:S01]  /*08d0*/  LOP3.LUT R156, R2.reuse, 0x80, RZ, 0xfc, !PT ;  /* 0x00000080029c7812 */ /* 0x040fe200078efcff */
[C---:B------:R-:W-:Y:S01]  /*08e0*/  IMAD.WIDE R10, R2.reuse, 0x4, R10 ;  /* 0x00000004020a7825 */ /* 0x040fe200078e020a */
[C---:B------:R-:W-:Y:S01]  /*08f0*/  LOP3.LUT R158, R2.reuse, 0x40, RZ, 0xfc, !PT ;  /* 0x00000040029e7812 */ /* 0x040fe200078efcff */
[----:B------:R-:W-:Y:S01]  /*0900*/  CS2R R18, SRZ ;  /* 0x0000000000127805 */ /* 0x000fe2000001ff00 */
[----:B------:R-:W-:Y:S01]  /*0910*/  LOP3.LUT R157, R2, 0x60, RZ, 0xfc, !PT ;  /* 0x00000060029d7812 */ /* 0x000fe200078efcff */
[----:B------:R-:W-:Y:S01]  /*0920*/  CS2R R20, SRZ ;  /* 0x0000000000147805 */ /* 0x000fe2000001ff00 */
[----:B------:R-:W-:Y:S01]  /*0930*/  CS2R R22, SRZ ;  /* 0x0000000000167805 */ /* 0x000fe2000001ff00 */
[----:B0-----:R-:W-:-:S04]  /*0940*/  ULEA UR9, UR9, 0xfffffe00, 0x9 ;  /* 0xfffffe0009097891 */ /* 0x001fc8000f8e483f */
[----:B------:R-:W-:-:S06]  /*0950*/  UIADD3 UR10, -UR9, UR10, URZ ;  /* 0x0000000a090a7290 */ /* 0x000fcc000fffe13f */
[C---:B------:R-:W-:Y:S02]  /*0960*/  ISETP.GE.AND P0, PT, R2.reuse, UR10, PT ;  /* 0x0000000a02007c0c */ /* 0x040fe4000bf06270 */
[----:B------:R-:W-:Y:S02]  /*0970*/  ISETP.GE.AND P2, PT, R159, UR10, PT ;  /* 0x0000000a9f007c0c */ /* 0x000fe4000bf46270 */
[----:B------:R-:W-:Y:S02]  /*0980*/  ISETP.GE.AND P6, PT, R155, UR10, PT ;  /* 0x0000000a9b007c0c */ /* 0x000fe4000bfc6270 */
[----:B------:R-:W-:Y:S02]  /*0990*/  LOP3.LUT R154, R2, 0xc0, RZ, 0xfc, !PT ;  /* 0x000000c0029a7812 */ /* 0x000fe400078efcff */
[----:B------:R-:W-:Y:S02]  /*09a0*/  ISETP.GE.AND P5, PT, R156, UR10, PT ;  /* 0x0000000a9c007c0c */ /* 0x000fe4000bfa6270 */
[----:B------:R-:W-:-:S02]  /*09b0*/  LOP3.LUT R153, R2, 0xe0, RZ, 0xfc, !PT ;  /* 0x000000e002997812 */ /* 0x000fc400078efcff */
[----:B------:R-:W-:Y:S01]  /*09c0*/  ISETP.GE.AND P3, PT, R158, UR10, PT ;  /* 0x0000000a9e007c0c */ /* 0x000fe2000bf66270 */
[----:B--2---:R0:W2:Y:S01]  /*09d0*/  @!P0 LDG.E R13, [R10.64] ;  /* 0x0000000e0a0d8981 */ /* 0x0040a2000c1e1900 */
[----:B------:R-:W-:Y:S02]  /*09e0*/  LOP3.LUT R152, R2, 0x100, RZ, 0xfc, !PT ;  /* 0x0000010002987812 */ /* 0x000fe400078efcff */
[----:B------:R-:W-:Y:S01]  /*09f0*/  ISETP.GE.AND P4, PT, R157, UR10, PT ;  /* 0x0000000a9d007c0c */ /* 0x000fe2000bf86270 */
[----:B------:R0:W4:Y:S01]  /*0a00*/  @!P2 LDG.E R0, [R10.64+0x80] ;  /* 0x0000800e0a00a981 */ /* 0x000122000c1e1900 */
[----:B------:R-:W-:Y:S02]  /*0a10*/  ISETP.GE.AND P0, PT, R154, UR10, PT ;  /* 0x0000000a9a007c0c */ /* 0x000fe4000bf06270 */
[----:B------:R-:W-:Y:S01]  /*0a20*/  ISETP.GE.AND P1, PT, R153, UR10, PT ;  /* 0x0000000a99007c0c */ /* 0x000fe2000bf26270 */
[----:B------:R0:W5:Y:S01]  /*0a30*/  @!P6 LDG.E R14, [R10.64+0x280] ;  /* 0x0002800e0a0ee981 */ /* 0x000162000c1e1900 */
[----:B------:R-:W-:-:S02]  /*0a40*/  ISETP.GE.AND P2, PT, R152, UR10, PT ;  /* 0x0000000a98007c0c */ /* 0x000fc4000bf46270 */
[C---:B------:R-:W-:Y:S01]  /*0a50*/  LOP3.LUT R151, R2.reuse, 0x120, RZ, 0xfc, !PT ;  /* 0x0000012002977812 */ /* 0x040fe200078efcff */
[----:B---3--:R0:W3:Y:S01]  /*0a60*/  @!P5 LDG.E R17, [R10.64+0x200] ;  /* 0x0002000e0a11d981 */ /* 0x0080e2000c1e1900 */
[C---:B------:R-:W-:Y:S02]  /*0a70*/  LOP3.LUT R150, R2.reuse, 0x140, RZ, 0xfc, !PT ;  /* 0x0000014002967812 */ /* 0x040fe400078efcff */
[C---:B------:R-:W-:Y:S01]  /*0a80*/  LOP3.LUT R149, R2.reuse, 0x160, RZ, 0xfc, !PT ;  /* 0x0000016002957812 */ /* 0x040fe200078efcff */
[----:B------:R0:W3:Y:S01]  /*0a90*/  @!P3 LDG.E R15, [R10.64+0x100] ;  /* 0x0001000e0a0fb981 */ /* 0x0000e2000c1e1900 */
[C---:B------:R-:W-:Y:S02]  /*0aa0*/  LOP3.LUT R148, R2.reuse, 0x180, RZ, 0xfc, !PT ;  /* 0x0000018002947812 */ /* 0x040fe400078efcff */
[----:B------:R-:W-:Y:S01]  /*0ab0*/  ISETP.GE.AND P6, PT, R151, UR10, PT ;  /* 0x0000000a97007c0c */ /* 0x000fe2000bfc6270 */
[----:B------:R0:W5:Y:S01]  /*0ac0*/  @!P4 LDG.E R12, [R10.64+0x180] ;  /* 0x0001800e0a0cc981 */ /* 0x000162000c1e1900 */
[----:B------:R-:W-:-:S02]  /*0ad0*/  LOP3.LUT R147, R2, 0x1a0, RZ, 0xfc, !PT ;  /* 0x000001a002937812 */ /* 0x000fc400078efcff */
[----:B------:R-:W-:Y:S01]  /*0ae0*/  ISETP.GE.AND P5, PT, R150, UR10, PT ;  /* 0x0000000a96007c0c */ /* 0x000fe2000bfa6270 */
[----:B------:R0:W5:Y:S01]  /*0af0*/  @!P0 LDG.E R19, [R10.64+0x300] ;  /* 0x0003000e0a138981 */ /* 0x000162000c1e1900 */
[C---:B------:R-:W-:Y:S02]  /*0b00*/  LOP3.LUT R146, R2.reuse, 0x1c0, RZ, 0xfc, !PT ;  /* 0x000001c002927812 */ /* 0x040fe400078efcff */
[----:B------:R-:W-:Y:S01]  /*0b10*/  LOP3.LUT R144, R2, 0x1e0, RZ, 0xfc, !PT ;  /* 0x000001e002907812 */ /* 0x000fe200078efcff */
[----:B------:R0:W5:Y:S01]  /*0b20*/  @!P1 LDG.E R16, [R10.64+0x380] ;  /* 0x0003800e0a109981 */ /* 0x000162000c1e1900 */
[----:B------:R-:W-:Y:S02]  /*0b30*/  ISETP.GE.AND P3, PT, R149, UR10, PT ;  /* 0x0000000a95007c0c */ /* 0x000fe4000bf66270 */
[----:B------:R-:W-:Y:S01]  /*0b40*/  ISETP.GE.AND P4, PT, R148, UR10, PT ;  /* 0x0000000a94007c0c */ /* 0x000fe2000bf86270 */
[----:B------:R0:W5:Y:S01]  /*0b50*/  @!P2 LDG.E R21, [R10.64+0x400] ;  /* 0x0004000e0a15a981 */ /* 0x000162000c1e1900 */
[----:B------:R-:W-:-:S02]  /*0b60*/  ISETP.GE.AND P0, PT, R147, UR10, PT ;  /* 0x0000000a93007c0c */ /* 0x000fc4000bf06270 */
[----:B------:R-:W-:Y:S01]  /*0b70*/  ISETP.GE.AND P1, PT, R146, UR10, PT ;  /* 0x0000000a92007c0c */ /* 0x000fe2000bf26270 */
[----:B------:R-:W-:Y:S01]  /*0b80*/  CS2R R24, SRZ ;  /* 0x0000000000187805 */ /* 0x000fe2000001ff00 */
[----:B------:R-:W-:Y:S01]  /*0b90*/  ISETP.GE.AND P2, PT, R144, UR10, PT ;  /* 0x0000000a90007c0c */ /* 0x000fe2000bf46270 */
[----:B------:R0:W5:Y:S01]  /*0ba0*/  @!P6 LDG.E R18, [R10.64+0x480] ;  /* 0x0004800e0a12e981 */ /* 0x000162000c1e1900 */
[----:B------:R-:W-:-:S03]  /*0bb0*/  MOV R27, RZ ;  /* 0x000000ff001b7202 */ /* 0x000fc60000000f00 */
[----:B------:R0:W5:Y:S04]  /*0bc0*/  @!P5 LDG.E R23, [R10.64+0x500] ;  /* 0x0005000e0a17d981 */ /* 0x000168000c1e1900 */
[----:B------:R0:W5:Y:S04]  /*0bd0*/  @!P3 LDG.E R20, [R10.64+0x580] ;  /* 0x0005800e0a14b981 */ /* 0x000168000c1e1900 */
[----:B------:R0:W5:Y:S04]  /*0be0*/  @!P4 LDG.E R25, [R10.64+0x600] ;  /* 0x0006000e0a19c981 */ /* 0x000168000c1e1900 */
[----:B------:R0:W5:Y:S04]  /*0bf0*/  @!P0 LDG.E R22, [R10.64+0x680] ;  /* 0x0006800e0a168981 */ /* 0x000168000c1e1900 */
[----:B------:R0:W5:Y:S04]  /*0c00*/  @!P1 LDG.E R27, [R10.64+0x700] ;  /* 0x0007000e0a1b9981 */ /* 0x000168000c1e1900 */
[----:B------:R0:W5:Y:S01]  /*0c10*/  @!P2 LDG.E R24, [R10.64+0x780] ;  /* 0x0007800e0a18a981 */ /* 0x000162000c1e1900 */
        /* <DEDUP_REMOVED lines=29> */
[----:B------:R-:W-:Y:S02]  /*0df0*/  ISETP.GE.AND P2, PT, R2, UR10, PT ;  /* 0x0000000a02007c0c */ /* 0x000fe4000bf46270 */
[----:B------:R-:W-:-:S02]  /*0e00*/  ISETP.GE.AND P1, PT, R159, UR10, PT ;  /* 0x0000000a9f007c0c */ /* 0x000fc4000bf26270 */
        /* <DEDUP_REMOVED lines=8> */
[----:B--2---:R0:W-:Y:S04]  /*0e90*/  STS [R130.X4], R13 ;  /* 0x0000000d82007388 */ /* 0x0041e80000004800 */
[----:B-1--4-:R1:W-:Y:S01]  /*0ea0*/  STS [R129.X4+0x80], R0 ;  /* 0x0000800081007388 */ /* 0x0123e20000004800 */
[----:B0-----:R-:W-:-:S04]  /*0eb0*/  IADD3 R13, R134, 0x100, RZ ;  /* 0x00000100860d7810 */ /* 0x001fc80007ffe0ff */
[----:B------:R-:W-:Y:S01]  /*0ec0*/  LEA.HI.SX32 R122, R13, R134, 0x1b ;  /* 0x000000860d7a7211 */ /* 0x000fe200078fdaff */
[----:B---3--:R-:W-:Y:S01]  /*0ed0*/  STS [R128.X4+0x100], R15 ;  /* 0x0001000f80007388 */ /* 0x008fe20000004800 */
[----:B------:R-:W-:-:S03]  /*0ee0*/  IADD3 R13, R134, 0x1c0, RZ ;  /* 0x000001c0860d7810 */ /* 0x000fc60007ffe0ff */
[----:B-----5:R0:W-:Y:S04]  /*0ef0*/  STS [R127.X4+0x180], R12 ;  /* 0x0001800c7f007388 */ /* 0x0201e80000004800 */
[----:B------:R-:W-:Y:S04]  /*0f00*/  STS [R126.X4+0x200], R17 ;  /* 0x000200117e007388 */ /* 0x000fe80000004800 */
[----:B------:R2:W-:Y:S01]  /*0f10*/  STS [R125.X4+0x280], R14 ;  /* 0x0002800e7d007388 */ /* 0x0005e20000004800 */
[----:B------:R-:W-:-:S03]  /*0f20*/  LEA.HI.SX32 R116, R13, R134, 0x1b ;  /* 0x000000860d747211 */ /* 0x000fc600078fdaff */
        /* <DEDUP_REMOVED lines=29> */
[----:B0-----:R-:W-:Y:S01]  /*1100*/  CS2R R12, SRZ ;  /* 0x00000000000c7805 */ /* 0x001fe2000001ff00 */
[----:B--2---:R-:W-:Y:S01]  /*1110*/  CS2R R14, SRZ ;  /* 0x00000000000e7805 */ /* 0x004fe2000001ff00 */
[----:B---3--:R-:W-:Y:S01]  /*1120*/  CS2R R16, SRZ ;  /* 0x0000000000107805 */ /* 0x008fe2000001ff00 */
[----:B----4-:R-:W-:Y:S01]  /*1130*/  CS2R R18, SRZ ;  /* 0x0000000000127805 */ /* 0x010fe2000001ff00 */
[----:B-----5:R-:W-:Y:S01]  /*1140*/  CS2R R20, SRZ ;  /* 0x0000000000147805 */ /* 0x020fe2000001ff00 */
        /* <DEDUP_REMOVED lines=39> */
[----:B---3--:R0:W-:Y:S04]  /*13c0*/  STS [R129.X4+0x80], R0 ;  /* 0x0000800081007388 */ /* 0x0081e80000004800 */
[----:B----4-:R-:W-:Y:S04]  /*13d0*/  STS [R128.X4+0x100], R15 ;  /* 0x0001000f80007388 */ /* 0x010fe80000004800 */
[----:B-----5:R1:W-:Y:S04]  /*13e0*/  STS [R127.X4+0x180], R12 ;  /* 0x0001800c7f007388 */ /* 0x0203e80000004800 */
        /* <DEDUP_REMOVED lines=33> */
[----:B---3--:R-:W-:Y:S01]  /*1600*/  CS2R R16, SRZ ;  /* 0x0000000000107805 */ /* 0x008fe2000001ff00 */
[----:B----4-:R-:W-:Y:S01]  /*1610*/  CS2R R18, SRZ ;  /* 0x0000000000127805 */ /* 0x010fe2000001ff00 */
[----:B-----5:R-:W-:Y:S01]  /*1620*/  CS2R R20, SRZ ;  /* 0x0000000000147805 */ /* 0x020fe2000001ff00 */
[----:B------:R-:W-:Y:S01]  /*1630*/  CS2R R22, SRZ ;  /* 0x0000000000167805 */ /* 0x000fe2000001ff00 */
        /* <DEDUP_REMOVED lines=95> */
[----:B------:R-:W-:Y:S01]  /*1c30*/  MOV R50, RZ ;  /* 0x000000ff00327202 */ /* 0x000fe20000000f00 */
        /* <DEDUP_REMOVED lines=9> */
.L_x_4939:
        /* <DEDUP_REMOVED lines=26> */
[----:B------:R-:W-:Y:S01]  /*1e70*/  MOV R35, RZ ;  /* 0x000000ff00237202 */ /* 0x000fe20000000f00 */
[----:B------:R-:W-:Y:S01]  /*1e80*/  FADD.FTZ R20, R96, UR5 ;  /* 0x0000000560147e21 */ /* 0x000fe20008010000 */
[----:B------:R-:W-:Y:S01]  /*1e90*/  UMOV UR6, URZ ;  /* 0x0000003f00067c82 */ /* 0x000fe20008000000 */
[----:B------:R-:W-:Y:S01]  /*1ea0*/  FADD.FTZ R18, R97, UR5 ;  /* 0x0000000561127e21 */ /* 0x000fe20008010000 */
[----:B------:R-:W-:Y:S01]  /*1eb0*/  UMOV UR7, URZ ;  /* 0x0000003f00077c82 */ /* 0x000fe20008000000 */
[----:B------:R-:W-:-:S02]  /*1ec0*/  FADD.FTZ R0, R200, UR5 ;  /* 0x00000005c8007e21 */ /* 0x000fc40008010000 */
.L_x_4977:
[----:B------:R-:W-:Y:S01]  /*1ed0*/  IMAD R12, R142, c[0x0][0x180], RZ ;  /* 0x000060008e0c7a24 */ /* 0x000fe200078e02ff */
[----:B------:R-:W-:Y:S01]  /*1ee0*/  SHF.R.S32.HI R160, RZ, 0x1f, R19 ;  /* 0x0000001fffa07819 */ /* 0x000fe20000011413 */
[----:B------:R-:W-:Y:S01]  /*1ef0*/  IMAD.WIDE.U32 R10, R145, c[0x0][0x180], RZ ;  /* 0x00006000910a7a25 */ /* 0x000fe200078e00ff */
[----:B------:R-:W-:-:S03]  /*1f00*/  ULDC UR10, c[0x0][0x168] ;  /* 0x00005a00000a7ab9 */ /* 0x000fc60000000800 */
[----:B------:R-:W-:Y:S02]  /*1f10*/  IMAD R3, R145, c[0x0][0x184], R12 ;  /* 0x0000610091037a24 */ /* 0x000fe400078e020c */
[C---:B------:R-:W-:Y:S02]  /*1f20*/  IMAD R12, R160.reuse, c[0x0][0x188], RZ ;  /* 0x00006200a00c7a24 */ /* 0x040fe400078e02ff */
[----:B------:R-:W-:Y:S01]  /*1f30*/  IMAD R14, R160, c[0x0][0x1c0], RZ ;  /* 0x00007000a00e7a24 */ /* 0x000fe200078e02ff */
[----:B------:R-:W-:Y:S01]  /*1f40*/  IADD3 R11, R11, R3, RZ ;  /* 0x000000030b0b7210 */ /* 0x000fe20007ffe0ff */
[C---:B------:R-:W-:Y:S01]  /*1f50*/  IMAD R15, R19.reuse, c[0x0][0x18c], R12 ;  /* 0x00006300130f7a24 */ /* 0x040fe200078e020c */
[----:B------:R-:W-:Y:S01]  /*1f60*/  SHF.R.S32.HI R3, RZ, 0x1f, R2 ;  /* 0x0000001fff037819 */ /* 0x000fe20000011402 */
[C---:B------:R-:W-:Y:S02]  /*1f70*/  IMAD R17, R19.reuse, c[0x0][0x1c4], R14 ;  /* 0x0000710013117a24 */ /* 0x040fe400078e020e */
[----:B------:R-:W-:Y:S01]  /*1f80*/  IMAD.WIDE.U32 R10, R19, c[0x0][0x188], R10 ;  /* 0x00006200130a7a25 */ /* 0x000fe200078e000a */
[----:B------:R-:W-:-:S03]  /*1f90*/  UIADD3 UR10, -UR9, UR10, URZ ;  /* 0x0000000a090a7290 */ /* 0x000fc6000fffe13f */
[----:B------:R-:W-:Y:S01]  /*1fa0*/  IMAD.WIDE.U32 R12, R19, c[0x0][0x1c0], R2 ;  /* 0x00007000130c7a25 */ /* 0x000fe200078e0002 */
[----:B------:R-:W-:Y:S02]  /*1fb0*/  IADD3 R15, R11, R15, RZ ;  /* 0x0000000f0b0f7210 */ /* 0x000fe40007ffe0ff */
[C---:B------:R-:W-:Y:S02]  /*1fc0*/  LEA R14, P0, R10.reuse, c[0x0][0x220], 0x2 ;  /* 0x000088000a0e7a11 */ /* 0x040fe400078010ff */
[----:B------:R-:W-:Y:S02]  /*1fd0*/  IADD3 R11, R13, R17, RZ ;  /* 0x000000110d0b7210 */ /* 0x000fe40007ffe0ff */
[----:B------:R-:W-:Y:S02]  /*1fe0*/  LEA.HI.X R15, R10, c[0x0][0x224], R15, 0x2, P0 ;  /* 0x000089000a0f7a11 */ /* 0x000fe400000f140f */
[----:B------:R-:W-:-:S03]  /*1ff0*/  LEA R16, P1, R12, R137, 0x2 ;  /* 0x000000890c107211 */ /* 0x000fc600078210ff */
[----:B0-2---:R0:W2:Y:S01]  /*2000*/  LDG.E R174, [R14.64] ;  /* 0x0000000e0eae7981 */ /* 0x0050a2000c1e1900 */
[C---:B------:R-:W-:Y:S02]  /*2010*/  LOP3.LUT R159, R2.reuse, 0x20, RZ, 0xfc, !PT ;  /* 0x00000020029f7812 */ /* 0x040fe400078efcff */
[C---:B------:R-:W-:Y:S02]  /*2020*/  LOP3.LUT R158, R2.reuse, 0x40, RZ, 0xfc, !PT ;  /* 0x00000040029e7812 */ /* 0x040fe400078efcff */
[----:B------:R-:W-:Y:S02]  /*2030*/  LOP3.LUT R157, R2, 0x60, RZ, 0xfc, !PT ;  /* 0x00000060029d7812 */ /* 0x000fe400078efcff */
[----:B------:R-:W-:Y:S02]  /*2040*/  LEA.HI.X R17, R12, R135, R11, 0x2, P1 ;  /* 0x000000870c117211 */ /* 0x000fe400008f140b */
[C---:B------:R-:W-:Y:S02]  /*2050*/  LOP3.LUT R156, R2.reuse, 0x80, RZ, 0xfc, !PT ;  /* 0x00000080029c7812 */ /* 0x040fe400078efcff */
[----:B------:R-:W-:-:S02]  /*2060*/  ISETP.GE.AND P2, PT, R2, UR10, PT ;  /* 0x0000000a02007c0c */ /* 0x000fc4000bf46270 */
[----:B------:R-:W-:Y:S02]  /*2070*/  LOP3.LUT R155, R2, 0xa0, RZ, 0xfc, !PT ;  /* 0x000000a0029b7812 */ /* 0x000fe400078efcff */
[----:B------:R-:W-:Y:S01]  /*2080*/  ISETP.GE.AND P1, PT, R159, UR10, PT ;  /* 0x0000000a9f007c0c */ /* 0x000fe2000bf26270 */
[----:B------:R-:W-:Y:S01]  /*2090*/  HFMA2.MMA R161, -RZ, RZ, 0, 0 ;  /* 0x00000000ffa17435 */ /* 0x000fe200000001ff */
[----:B------:R-:W-:Y:S02]  /*20a0*/  ISETP.GE.AND P0, PT, R158, UR10, PT ;  /* 0x0000000a9e007c0c */ /* 0x000fe4000bf06270 */
[----:B------:R-:W-:Y:S02]  /*20b0*/  ISETP.GE.AND P4, PT, R157, UR10, PT ;  /* 0x0000000a9d007c0c */ /* 0x000fe4000bf86270 */
[----:B------:R-:W-:Y:S02]  /*20c0*/  ISETP.GE.AND P6, PT, R156, UR10, PT ;  /* 0x0000000a9c007c0c */ /* 0x000fe4000bfc6270 */
[----:B------:R-:W-:Y:S01]  /*20d0*/  ISETP.GE.AND P5, PT, R155, UR10, PT ;  /* 0x0000000a9b007c0c */ /* 0x000fe2000bfa6270 */
[----:B------:R-:W-:Y:S01]  /*20e0*/  CS2R R162, SRZ ;  /* 0x0000000000a27805 */ /* 0x000fe2000001ff00 */
[----:B------:R-:W-:Y:S01]  /*20f0*/  CS2R R164, SRZ ;  /* 0x0000000000a47805 */ /* 0x000fe2000001ff00 */
[----:B0-----:R-:W-:Y:S01]  /*2100*/  CS2R R14, SRZ ;  /* 0x00000000000e7805 */ /* 0x001fe2000001ff00 */
[----:B------:R-:W3:Y:S01]  /*2110*/  @!P2 LDG.E R161, [R16.64] ;  /* 0x0000000e10a1a981 */ /* 0x000ee2000c1e1900 */
[----:B------:R-:W-:-:S02]  /*2120*/  LOP3.LUT R154, R2, 0xc0, RZ, 0xfc, !PT ;  /* 0x000000c0029a7812 */ /* 0x000fc400078efcff */
[C---:B------:R-:W-:Y:S01]  /*2130*/  LOP3.LUT R153, R2.reuse, 0xe0, RZ, 0xfc, !PT ;  /* 0x000000e002997812 */ /* 0x040fe200078efcff */
[----:B------:R-:W4:Y:S01]  /*2140*/  @!P1 LDG.E R162, [R16.64+0x80] ;  /* 0x0000800e10a29981 */ /* 0x000f22000c1e1900 */
[----:B------:R-:W-:-:S03]  /*2150*/  LOP3.LUT R152, R2, 0x100, RZ, 0xfc, !PT ;  /* 0x0000010002987812 */ /* 0x000fc600078efcff */
[----:B------:R-:W4:Y:S01]  /*2160*/  @!P0 LDG.E R163, [R16.64+0x100] ;  /* 0x0001000e10a38981 */ /* 0x000f22000c1e1900 */
[----:B------:R-:W-:-:S03]  /*2170*/  ISETP.GE.AND P3, PT, R154, UR10, PT ;  /* 0x0000000a9a007c0c */ /* 0x000fc6000bf66270 */
[----:B------:R-:W4:Y:S01]  /*2180*/  @!P4 LDG.E R164, [R16.64+0x180] ;  /* 0x0001800e10a4c981 */ /* 0x000f22000c1e1900 */
[----:B------:R-:W-:-:S03]  /*2190*/  ISETP.GE.AND P2, PT, R153, UR10, PT ;  /* 0x0000000a99007c0c */ /* 0x000fc6000bf46270 */
[----:B------:R-:W4:Y:S01]  /*21a0*/  @!P6 LDG.E R165, [R16.64+0x200] ;  /* 0x0002000e10a5e981 */ /* 0x000f22000c1e1900 */
[----:B------:R-:W-:-:S03]  /*21b0*/  ISETP.GE.AND P1, PT, R152, UR10, PT ;  /* 0x0000000a98007c0c */ /* 0x000fc6000bf26270 */
[----:B------:R-:W4:Y:S01]  /*21c0*/  @!P5 LDG.E R14, [R16.64+0x280] ;  /* 0x0002800e100ed981 */ /* 0x000f22000c1e1900 */
[C---:B------:R-:W-:Y:S01]  /*21d0*/  LOP3.LUT R151, R2.reuse, 0x120, RZ, 0xfc, !PT ;  /* 0x0000012002977812 */ /* 0x040fe200078efcff */
[----:B------:R-:W-:Y:S01]  /*21e0*/  CS2R R166, SRZ ;  /* 0x0000000000a67805 */ /* 0x000fe2000001ff00 */
[C---:B------:R-:W-:Y:S01]  /*21f0*/  LOP3.LUT R150, R2.reuse, 0x140, RZ, 0xfc, !PT ;  /* 0x0000014002967812 */ /* 0x040fe200078efcff */
[----:B------:R-:W4:Y:S01]  /*2200*/  @!P3 LDG.E R15, [R16.64+0x300] ;  /* 0x0003000e100fb981 */ /* 0x000f22000c1e1900 */
[C---:B------:R-:W-:Y:S02]  /*2210*/  LOP3.LUT R149, R2.reuse, 0x160, RZ, 0xfc, !PT ;  /* 0x0000016002957812 */ /* 0x040fe400078efcff */
[C---:B------:R-:W-:Y:S01]  /*2220*/  LOP3.LUT R148, R2.reuse, 0x180, RZ, 0xfc, !PT ;  /* 0x0000018002947812 */ /* 0x040fe200078efcff */
[----:B------:R-:W4:Y:S01]  /*2230*/  @!P2 LDG.E R166, [R16.64+0x380] ;  /* 0x0003800e10a6a981 */ /* 0x000f22000c1e1900 */
[C---:B------:R-:W-:Y:S02]  /*2240*/  LOP3.LUT R147, R2.reuse, 0x1a0, RZ, 0xfc, !PT ;  /* 0x000001a002937812 */ /* 0x040fe400078efcff */
[----:B------:R-:W-:Y:S01]  /*2250*/  ISETP.GE.AND P0, PT, R151, UR10, PT ;  /* 0x0000000a97007c0c */ /* 0x000fe2000bf06270 */
[----:B------:R-:W4:Y:S01]  /*2260*/  @!P1 LDG.E R167, [R16.64+0x400] ;  /* 0x0004000e10a79981 */ /* 0x000f22000c1e1900 */
[----:B------:R-:W-:-:S02]  /*2270*/  LOP3.LUT R146, R2, 0x1c0, RZ, 0xfc, !PT ;  /* 0x000001c002927812 */ /* 0x000fc400078efcff */
[----:B------:R-:W-:Y:S02]  /*2280*/  ISETP.GE.AND P4, PT, R150, UR10, PT ;  /* 0x0000000a96007c0c */ /* 0x000fe4000bf86270 */
[----:B------:R-:W-:Y:S02]  /*2290*/  ISETP.GE.AND P6, PT, R149, UR10, PT ;  /* 0x0000000a95007c0c */ /* 0x000fe4000bfc6270 */
[----:B------:R-:W-:Y:S02]  /*22a0*/  LOP3.LUT R144, R2, 0x1e0, RZ, 0xfc, !PT ;  /* 0x000001e002907812 */ /* 0x000fe400078efcff */
[----:B------:R-:W-:Y:S02]  /*22b0*/  ISETP.GE.AND P5, PT, R148, UR10, PT ;  /* 0x0000000a94007c0c */ /* 0x000fe4000bfa6270 */
[----:B------:R-:W-:Y:S02]  /*22c0*/  ISETP.GE.AND P3, PT, R147, UR10, PT ;  /* 0x0000000a93007c0c */ /* 0x000fe4000bf66270 */
[----:B------:R-:W-:Y:S01]  /*22d0*/  ISETP.GE.AND P2, PT, R146, UR10, PT ;  /* 0x0000000a92007c0c */ /* 0x000fe2000bf46270 */
[----:B------:R-:W-:Y:S01]  /*22e0*/  CS2R R168, SRZ ;  /* 0x0000000000a87805 */ /* 0x000fe2000001ff00 */
[----:B------:R-:W-:Y:S01]  /*22f0*/  ISETP.GE.AND P1, PT, R144, UR10, PT ;  /* 0x0000000a90007c0c */ /* 0x000fe2000bf26270 */
[----:B-1----:R-:W-:Y:S01]  /*2300*/  CS2R R170, SRZ ;  /* 0x0000000000aa7805 */ /* 0x002fe2000001ff00 */
[----:B------:R-:W-:Y:S01]  /*2310*/  CS2R R172, SRZ ;  /* 0x0000000000ac7805 */ /* 0x000fe2000001ff00 */
[----:B------:R-:W-:-:S02]  /*2320*/  MOV R176, RZ ;  /* 0x000000ff00b07202 */ /* 0x000fc40000000f00 */
        /* <DEDUP_REMOVED lines=18> */
[C---:B------:R-:W-:Y:S02]  /*2450*/  LOP3.LUT P0, RZ, R139.reuse, 0x1f, RZ, 0xc0, !PT ;  /* 0x0000001f8bff7812 */ /* 0x040fe4000780c0ff */
[----:B------:R-:W-:Y:S02]  /*2460*/  ISETP.NE.AND P1, PT, R139, RZ, PT ;  /* 0x000000ff8b00720c */ /* 0x000fe40003f25270 */
[----:B------:R-:W-:Y:S02]  /*2470*/  ISETP.LT.OR P2, PT, R131, 0x2, P0 ;  /* 0x000000028300780c */ /* 0x000fe40000741670 */
[----:B------:R-:W-:-:S09]  /*2480*/  LEA R10, R34, R19, 0x8 ;  /* 0x00000013220a7211 */ /* 0x000fd200078e40ff */
[----:B------:R-:W-:Y:S02]  /*2490*/  @P1 IADD3 R10, R139, 0x200, RZ ;  /* 0x000002008b0a1810 */ /* 0x000fe40007ffe0ff */
[----:B0-----:R-:W-:-:S05]  /*24a0*/  @!P2 IADD3 R12, R131, -0x2, RZ ;  /* 0xfffffffe830ca810 */ /* 0x001fca0007ffe0ff */
[----:B------:R-:W-:Y:S01]  /*24b0*/  @!P2 IMAD R11, R12, c[0x0][0x16c], R19 ;  /* 0x00005b000c0baa24 */ /* 0x000fe200078e0213 */
[----:B------:R-:W-:Y:S01]  /*24c0*/  SHF.L.U32 R12, R10, 0x2, RZ ;  /* 0x000000020a0c7819 */ /* 0x000fe200000006ff */
[----:B------:R-:W-:Y:S02]  /*24d0*/  FADD.FTZ R201, R97, UR5 ;  /* 0x0000000561c97e21 */ /* 0x000fe40008010000 */
[----:B------:R-:W-:Y:S02]  /*24e0*/  FADD.FTZ R198, R96, UR5 ;  /* 0x0000000560c67e21 */ /* 0x000fe40008010000 */
[----:B------:R-:W-:Y:S02]  /*24f0*/  FADD.FTZ R197, R95, UR5 ;  /* 0x000000055fc57e21 */ /* 0x000fe40008010000 */
[----:B------:R-:W-:Y:S01]  /*2500*/  FADD.FTZ R196, R94, UR5 ;  /* 0x000000055ec47e21 */ /* 0x000fe20008010000 */
[----:B------:R-:W-:Y:S01]  /*2510*/  HFMA2.MMA R192, -RZ, RZ, 0, 0 ;  /* 0x00000000ffc07435 */ /* 0x000fe200000001ff */
[----:B------:R-:W-:-:S02]  /*2520*/  FADD.FTZ R199, R93, UR5 ;  /* 0x000000055dc77e21 */ /* 0x000fc40008010000 */
[----:B------:R-:W-:-:S04]  /*2530*/  @!P2 IMAD.WIDE R10, R11, 0x8, R8 ;  /* 0x000000080b0aa825 */ /* 0x000fc800078e0208 */
[----:B------:R-:W-:Y:S02]  /*2540*/  FADD.FTZ R195, R92, UR5 ;  /* 0x000000055cc37e21 */ /* 0x000fe40008010000 */
[----:B------:R-:W-:Y:S02]  /*2550*/  FMUL.FTZ R233, R112, R18 ;  /* 0x0000001270e97220 */ /* 0x000fe40000410000 */
[----:B------:R-:W-:Y:S02]  /*2560*/  FMUL.FTZ R244, R113, R0 ;  /* 0x0000000071f47220 */ /* 0x000fe40000410000 */
[----:B------:R-:W-:Y:S02]  /*2570*/  FADD.FTZ R203, R91, UR5 ;  /* 0x000000055bcb7e21 */ /* 0x000fe40008010000 */
[----:B------:R-:W-:Y:S02]  /*2580*/  FMUL.FTZ R234, R111, R20 ;  /* 0x000000146fea7220 */ /* 0x000fe40000410000 */
[----:B------:R-:W-:-:S02]  /*2590*/  FMUL.FTZ R242, R110, R21 ;  /* 0x000000156ef27220 */ /* 0x000fc40000410000 */
[----:B------:R-:W-:Y:S02]  /*25a0*/  FMUL.FTZ R231, R109, R22 ;  /* 0x000000166de77220 */ /* 0x000fe40000410000 */
[----:B------:R-:W-:Y:S02]  /*25b0*/  FMUL.FTZ R225, R108, R23 ;  /* 0x000000176ce17220 */ /* 0x000fe40000410000 */
[----:B------:R-:W-:Y:S02]  /*25c0*/  FMUL.FTZ R177, R107, R24 ;  /* 0x000000186bb17220 */ /* 0x000fe40000410000 */
[----:B------:R-:W-:Y:S02]  /*25d0*/  FMUL.FTZ R226, R106, R25 ;  /* 0x000000196ae27220 */ /* 0x000fe40000410000 */
[----:B------:R-:W-:Y:S01]  /*25e0*/  FMUL.FTZ R179, R105, R26 ;  /* 0x0000001a69b37220 */ /* 0x000fe20000410000 */
[----:B--2---:R0:W1:Y:S02]  /*25f0*/  R2UR UR8, R174 ;  /* 0x00000000ae0873c2 */ /* 0x00406400000e0000 */
[----:B0-----:R-:W-:Y:S01]  /*2600*/  FADD.FTZ R174, R200, UR5 ;  /* 0x00000005c8ae7e21 */ /* 0x001fe20008010000 */
[----:B---3--:R-:W-:Y:S04]  /*2610*/  STS [R130.X4], R161 ;  /* 0x000000a182007388 */ /* 0x008fe80000004800 */
[----:B----4-:R-:W-:Y:S04]  /*2620*/  STS [R129.X4+0x80], R162 ;  /* 0x000080a281007388 */ /* 0x010fe80000004800 */
[----:B------:R-:W-:Y:S04]  /*2630*/  STS [R128.X4+0x100], R163 ;  /* 0x000100a380007388 */ /* 0x000fe80000004800 */
[----:B------:R-:W-:Y:S04]  /*2640*/  STS [R127.X4+0x180], R164 ;  /* 0x000180a47f007388 */ /* 0x000fe80000004800 */
[----:B------:R-:W-:Y:S04]  /*2650*/  STS [R126.X4+0x200], R165 ;  /* 0x000200a57e007388 */ /* 0x000fe80000004800 */
[----:B------:R1:W-:Y:S02]  /*2660*/  STS [R125.X4+0x280], R14 ;  /* 0x0002800e7d007388 */ /* 0x0003e40000004800 */
[----:B-1----:R-:W-:-:S05]  /*2670*/  MOV R14, UR8 ;  /* 0x00000008000e7c02 */ /* 0x002fca0008000f00 */
[----:B------:R-:W-:-:S04]  /*2680*/  FMUL.FTZ R14, R14, 1.4426950216293334961 ;  /* 0x3fb8aa3b0e0e7820 */ /* 0x000fc80000410000 */
[----:B------:R-:W-:Y:S01]  /*2690*/  FMUL.FTZ R191, R14, R174 ;  /* 0x000000ae0ebf7220 */ /* 0x000fe20000410000 */
[----:B------:R-:W-:Y:S05]  /*26a0*/  STS [R124.X4+0x300], R15 ;  /* 0x0003000f7c007388 */ /* 0x000fea0000004800 */
[----:B------:R-:W0:Y:S01]  /*26b0*/  MUFU.EX2 R191, R191 ;  /* 0x000000bf00bf7308 */ /* 0x000e220000000800 */
[----:B------:R1:W-:Y:S04]  /*26c0*/  STS [R123.X4+0x380], R166 ;  /* 0x000380a67b007388 */ /* 0x0003e80000004800 */
[----:B------:R-:W-:Y:S04]  /*26d0*/  STS [R122.X4+0x400], R167 ;  /* 0x000400a77a007388 */ /* 0x000fe80000004800 */
        /* <DEDUP_REMOVED lines=22> */
[----:B------:R-:W1:Y:S04]  /*2840*/  LDS R224, [R114.X4+0x38] ;  /* 0x0000380072e07984 */ /* 0x000e680000004800 */
[----:B------:R-:W1:Y:S04]  /*2850*/  LDS R162, [R114.X4+0x3c] ;  /* 0x00003c0072a27984 */ /* 0x000e680000004800 */
[----:B0-----:R0:W-:Y:S01]  /*2860*/  STS [R12+0x12c8], R191 ;  /* 0x0012c8bf0c007388 */ /* 0x0011e20000000800 */
[----:B------:R-:W-:-:S03]  /*2870*/  FMUL.FTZ R206, R14, R201 ;  /* 0x000000c90ece7220 */ /* 0x000fc60000410000 */
[----:B------:R-:W-:Y:S01]  /*2880*/  BAR.SYNC.DEFER_BLOCKING 0x0 ;  /* 0x0000000000007b1d */ /* 0x000fe20000010000 */
[C---:B------:R-:W-:Y:S02]  /*2890*/  FMUL.FTZ R207, R14.reuse, R198 ;  /* 0x000000c60ecf7220 */ /* 0x040fe40000410000 */
[----:B------:R-:W-:-:S03]  /*28a0*/  FMUL.FTZ R189, R14, R197 ;  /* 0x000000c50ebd7220 */ /* 0x000fc60000410000 */
[----:B------:R-:W0:Y:S01]  /*28b0*/  MUFU.EX2 R206, R206 ;  /* 0x000000ce00ce7308 */ /* 0x000e220000000800 */
[----:B------:R-:W-:-:S07]  /*28c0*/  FMUL.FTZ R208, R14, R196 ;  /* 0x000000c40ed07220 */ /* 0x000fce0000410000 */
[----:B------:R-:W0:Y:S01]  /*28d0*/  MUFU.EX2 R207, R207 ;  /* 0x000000cf00cf7308 */ /* 0x000e220000000800 */
[----:B------:R-:W-:-:S07]  /*28e0*/  FMUL.FTZ R210, R14, R199 ;  /* 0x000000c70ed27220 */ /* 0x000fce0000410000 */
[----:B------:R-:W1:Y:S01]  /*28f0*/  MUFU.EX2 R189, R189 ;  /* 0x000000bd00bd7308 */ /* 0x000e620000000800 */
[C---:B------:R-:W-:Y:S01]  /*2900*/  FMUL.FTZ R212, R14.reuse, R195 ;  /* 0x000000c30ed47220 */ /* 0x040fe20000410000 */
[----:B------:R0:W5:Y:S06]  /*2910*/  @!P2 LDG.E R192, [R10.64+0x4] ;  /* 0x0000040e0ac0a981 */ /* 0x00016c000c1e1900 */
[----:B------:R-:W1:Y:S01]  /*2920*/  MUFU.EX2 R208, R208 ;  /* 0x000000d000d07308 */ /* 0x000e620000000800 */
[----:B------:R-:W-:Y:S02]  /*2930*/  FMUL.FTZ R213, R14, R203 ;  /* 0x000000cb0ed57220 */ /* 0x000fe40000410000 */
[----:B0-----:R-:W-:-:S02]  /*2940*/  FFMA.FTZ R10, R206, R244, R233 ;  /* 0x000000f4ce0a7223 */ /* 0x001fc400000100e9 */
[----:B------:R-:W-:-:S03]  /*2950*/  FADD.FTZ R164, R90, UR5 ;  /* 0x000000055aa47e21 */ /* 0x000fc60008010000 */
[----:B------:R-:W0:Y:S01]  /*2960*/  MUFU.EX2 R210, R210 ;  /* 0x000000d200d27308 */ /* 0x000e220000000800 */
[----:B------:R-:W-:Y:S02]  /*2970*/  FFMA.FTZ R10, R207, R10, R234 ;  /* 0x0000000acf0a7223 */ /* 0x000fe400000100ea */
[----:B------:R-:W-:Y:S02]  /*2980*/  FMUL.FTZ R214, R14, R164 ;  /* 0x000000a40ed67220 */ /* 0x000fe40000410000 */
[----:B------:R-:W-:-:S03]  /*2990*/  FADD.FTZ R163, R89, UR5 ;  /* 0x0000000559a37e21 */ /* 0x000fc60008010000 */
[----:B------:R-:W0:Y:S01]  /*29a0*/  MUFU.EX2 R212, R212 ;  /* 0x000000d400d47308 */ /* 0x000e220000000800 */
[----:B-1----:R-:W-:Y:S02]  /*29b0*/  FFMA.FTZ R10, R189, R10, R242 ;  /* 0x0000000abd0a7223 */ /* 0x002fe400000100f2 */
[----:B------:R-:W-:Y:S02]  /*29c0*/  FMUL.FTZ R216, R14, R163 ;  /* 0x000000a30ed87220 */ /* 0x000fe40000410000 */
[----:B------:R-:W-:-:S03]  /*29d0*/  FADD.FTZ R166, R88, UR5 ;  /* 0x0000000558a67e21 */ /* 0x000fc60008010000 */
[----:B------:R-:W1:Y:S01]  /*29e0*/  MUFU.EX2 R213, R213 ;  /* 0x000000d500d57308 */ /* 0x000e620000000800 */
[----:B------:R-:W-:Y:S02]  /*29f0*/  FFMA.FTZ R10, R208, R10, R231 ;  /* 0x0000000ad00a7223 */ /* 0x000fe400000100e7 */
[----:B------:R-:W-:Y:S02]  /*2a00*/  FMUL.FTZ R220, R14, R166 ;  /* 0x000000a60edc7220 */ /* 0x000fe40000410000 */
[----:B------:R-:W-:-:S03]  /*2a10*/  FADD.FTZ R165, R87, UR5 ;  /* 0x0000000557a57e21 */ /* 0x000fc60008010000 */
[----:B------:R-:W1:Y:S01]  /*2a20*/  MUFU.EX2 R214, R214 ;  /* 0x000000d600d67308 */ /* 0x000e620000000800 */
[----:B0-----:R-:W-:Y:S01]  /*2a30*/  FFMA.FTZ R10, R210, R10, R225 ;  /* 0x0000000ad20a7223 */ /* 0x001fe200000100e1 */
[----:B------:R-:W-:Y:S01]  /*2a40*/  ISETP.NE.AND P2, PT, R139, 0x1f, PT ;  /* 0x0000001f8b00780c */ /* 0x000fe20003f45270 */
[----:B------:R-:W-:Y:S02]  /*2a50*/  FMUL.FTZ R217, R14, R165 ;  /* 0x000000a50ed97220 */ /* 0x000fe40000410000 */
[----:B--2---:R-:W-:-:S03]  /*2a60*/  FADD.FTZ R168, R86, UR5 ;  /* 0x0000000556a87e21 */ /* 0x004fc60008010000 */
[----:B------:R-:W0:Y:S01]  /*2a70*/  MUFU.EX2 R216, R216 ;  /* 0x000000d800d87308 */ /* 0x000e220000000800 */
[----:B------:R-:W-:Y:S02]  /*2a80*/  FFMA.FTZ R10, R212, R10, R177 ;  /* 0x0000000ad40a7223 */ /* 0x000fe400000100b1 */
[----:B------:R-:W-:Y:S02]  /*2a90*/  FMUL.FTZ R219, R14, R168 ;  /* 0x000000a80edb7220 */ /* 0x000fe40000410000 */
[----:B------:R-:W-:-:S03]  /*2aa0*/  FADD.FTZ R167, R85, UR5 ;  /* 0x0000000555a77e21 */ /* 0x000fc60008010000 */
[----:B------:R-:W2:Y:S01]  /*2ab0*/  MUFU.EX2 R220, R220 ;  /* 0x000000dc00dc7308 */ /* 0x000ea20000000800 */
[----:B-1----:R-:W-:Y:S01]  /*2ac0*/  FFMA.FTZ R11, R213, R10, R226 ;  /* 0x0000000ad50b7223 */ /* 0x002fe200000100e2 */
[----:B------:R1:W1:Y:S01]  /*2ad0*/  R2UR UR12, R175 ;  /* 0x00000000af0c73c2 */ /* 0x00026200000e0000 */
[----:B------:R-:W-:Y:S01]  /*2ae0*/  FMUL.FTZ R10, R191, R206 ;  /* 0x000000cebf0a7220 */ /* 0x000fe20000410000 */
[----:B------:R0:W1:Y:S01]  /*2af0*/  @P2 LDS R235, [R139.X4+0x1acc] ;  /* 0x001acc008beb2984 */ /* 0x0000620000004800 */
[----:B---3--:R-:W-:-:S03]  /*2b00*/  FADD.FTZ R170, R84, UR5 ;  /* 0x0000000554aa7e21 */ /* 0x008fc60008010000 */
[----:B------:R-:W3:Y:S01]  /*2b10*/  MUFU.EX2 R217, R217 ;  /* 0x000000d900d97308 */ /* 0x000ee20000000800 */
[----:B------:R-:W-:Y:S02]  /*2b20*/  FMUL.FTZ R222, R14, R167 ;  /* 0x000000a70ede7220 */ /* 0x000fe40000410000 */
[----:B----4-:R-:W-:Y:S02]  /*2b30*/  FMUL.FTZ R173, R104, R27 ;  /* 0x0000001b68ad7220 */ /* 0x010fe40000410000 */
[----:B------:R-:W-:Y:S02]  /*2b40*/  FFMA.FTZ R11, R214, R11, R179 ;  /* 0x0000000bd60b7223 */ /* 0x000fe400000100b3 */
[----:B------:R-:W-:Y:S01]  /*2b50*/  FMUL.FTZ R10, R207, R10 ;  /* 0x0000000acf0a7220 */ /* 0x000fe20000410000 */
[----:B------:R-:W4:Y:S01]  /*2b60*/  MUFU.EX2 R219, R219 ;  /* 0x000000db00db7308 */ /* 0x000f220000000800 */
[----:B------:R-:W-:Y:S02]  /*2b70*/  FADD.FTZ R169, R83, UR5 ;  /* 0x0000000553a97e21 */ /* 0x000fe40008010000 */
[----:B------:R-:W-:-:S02]  /*2b80*/  FMUL.FTZ R229, R14, R170 ;  /* 0x000000aa0ee57220 */ /* 0x000fc40000410000 */
[----:B0-----:R-:W-:Y:S02]  /*2b90*/  FFMA.FTZ R161, R216, R11, R173 ;  /* 0x0000000bd8a17223 */ /* 0x001fe400000100ad */
[----:B------:R-:W-:Y:S01]  /*2ba0*/  FMUL.FTZ R183, R103, R28 ;  /* 0x0000001c67b77220 */ /* 0x000fe20000410000 */
[----:B------:R-:W0:Y:S01]  /*2bb0*/  MUFU.EX2 R222, R222 ;  /* 0x000000de00de7308 */ /* 0x000e220000000800 */
[----:B------:R-:W-:Y:S02]  /*2bc0*/  FMUL.FTZ R11, R189, R10 ;  /* 0x0000000abd0b7220 */ /* 0x000fe40000410000 */
[----:B------:R-:W-:Y:S02]  /*2bd0*/  FMUL.FTZ R186, R14, R169 ;  /* 0x000000a90eba7220 */ /* 0x000fe40000410000 */
[----:B------:R-:W-:Y:S02]  /*2be0*/  FMUL.FTZ R12, R102, R29 ;  /* 0x0000001d660c7220 */ /* 0x000fe40000410000 */
[----:B--2---:R-:W-:Y:S01]  /*2bf0*/  FFMA.FTZ R161, R220, R161, R183 ;  /* 0x000000a1dca17223 */ /* 0x004fe200000100b7 */
[----:B------:R-:W2:Y:S01]  /*2c00*/  MUFU.EX2 R229, R229 ;  /* 0x000000e500e57308 */ /* 0x000ea20000000800 */
[----:B------:R-:W-:-:S02]  /*2c10*/  FMUL.FTZ R11, R208, R11 ;  /* 0x0000000bd00b7220 */ /* 0x000fc40000410000 */
[----:B------:R-:W-:Y:S02]  /*2c20*/  FMUL.FTZ R14, R101, R30 ;  /* 0x0000001e650e7220 */ /* 0x000fe40000410000 */
[----:B---3--:R-:W-:Y:S02]  /*2c30*/  FFMA.FTZ R161, R217, R161, R12 ;  /* 0x000000a1d9a17223 */ /* 0x008fe4000001000c */
[----:B------:R-:W-:Y:S01]  /*2c40*/  FMUL.FTZ R11, R210, R11 ;  /* 0x0000000bd20b7220 */ /* 0x000fe20000410000 */
[----:B------:R-:W3:Y:S01]  /*2c50*/  MUFU.EX2 R186, R186 ;  /* 0x000000ba00ba7308 */ /* 0x000ee20000000800 */
[----:B-1----:R-:W-:Y:S02]  /*2c60*/  FMUL.FTZ R175, R100, R31 ;  /* 0x0000001f64af7220 */ /* 0x002fe40000410000 */
[----:B----4-:R-:W-:Y:S02]  /*2c70*/  FFMA.FTZ R161, R219, R161, R14 ;  /* 0x000000a1dba17223 */ /* 0x010fe4000001000e */
[----:B------:R-:W-:-:S02]  /*2c80*/  FMUL.FTZ R10, R212, R11 ;  /* 0x0000000bd40a7220 */ /* 0x000fc40000410000 */
[----:B------:R-:W-:Y:S02]  /*2c90*/  FMUL.FTZ R238, R99, R32 ;  /* 0x0000002063ee7220 */ /* 0x000fe40000410000 */
[----:B0-----:R-:W-:Y:S02]  /*2ca0*/  FFMA.FTZ R161, R222, R161, R175 ;  /* 0x000000a1dea17223 */ /* 0x001fe400000100af */
[----:B------:R-:W-:Y:S02]  /*2cb0*/  FMUL.FTZ R11, R213, R10 ;  /* 0x0000000ad50b7220 */ /* 0x000fe40000410000 */
[----:B------:R-:W-:Y:S02]  /*2cc0*/  FMUL.FTZ R239, R98, R33 ;  /* 0x0000002162ef7220 */ /* 0x000fe40000410000 */
[----:B--2---:R-:W-:Y:S02]  /*2cd0*/  FFMA.FTZ R161, R229, R161, R238 ;  /* 0x000000a1e5a17223 */ /* 0x004fe400000100ee */
[----:B------:R-:W-:-:S02]  /*2ce0*/  FMUL.FTZ R11, R214, R11 ;  /* 0x0000000bd60b7220 */ /* 0x000fc40000410000 */
[----:B------:R-:W-:Y:S02]  /*2cf0*/  FMUL.FTZ R223, R224, UR12 ;  /* 0x0000000ce0df7c20 */ /* 0x000fe40008410000 */
[----:B------:R-:W-:Y:S02]  /*2d00*/  FMUL.FTZ R10, R162, UR12 ;  /* 0x0000000ca20a7c20 */ /* 0x000fe40008410000 */
[----:B---3--:R-:W-:Y:S02]  /*2d10*/  FFMA.FTZ R239, R186, R161, R239 ;  /* 0x000000a1baef7223 */ /* 0x008fe400000100ef */
[----:B------:R-:W-:Y:S02]  /*2d20*/  FMUL.FTZ R11, R216, R11 ;  /* 0x0000000bd80b7220 */ /* 0x000fe40000410000 */
[----:B------:R-:W-:Y:S02]  /*2d30*/  FMUL.FTZ R230, R17, UR12 ;  /* 0x0000000c11e67c20 */ /* 0x000fe40008410000 */
[----:B------:R-:W-:-:S02]  /*2d40*/  FMUL.FTZ R223, R68, R223 ;  /* 0x000000df44df7220 */ /* 0x000fc40000410000 */
[----:B------:R-:W-:Y:S02]  /*2d50*/  FMUL.FTZ R161, R67, R10 ;  /* 0x0000000a43a17220 */ /* 0x000fe40000410000 */
[----:B------:R-:W-:Y:S01]  /*2d60*/  FMUL.FTZ R178, R220, R11 ;  /* 0x0000000bdcb27220 */ /* 0x000fe20000410000 */
[----:B------:R-:W-:Y:S01]  /*2d70*/  BSSY B0, `(.L_x_4941) ;  /* 0x0000012000007945 */ /* 0x000fe20003800000 */
[----:B------:R-:W-:Y:S02]  /*2d80*/  FMUL.FTZ R221, R16, UR12 ;  /* 0x0000000c10dd7c20 */ /* 0x000fe40008410000 */
[----:B------:R-:W-:Y:S02]  /*2d90*/  FMUL.FTZ R230, R69, R230 ;  /* 0x000000e645e67220 */ /* 0x000fe40000410000 */
[----:B------:R-:W-:Y:S02]  /*2da0*/  FFMA.FTZ R11, R186, R161, R223 ;  /* 0x000000a1ba0b7223 */ /* 0x000fe400000100df */
[----:B------:R-:W-:-:S02]  /*2db0*/  FMUL.FTZ R10, R217, R178 ;  /* 0x000000b2d90a7220 */ /* 0x000fc40000410000 */
[----:B------:R-:W-:Y:S02]  /*2dc0*/  FMUL.FTZ R188, R218, UR12 ;  /* 0x0000000cdabc7c20 */ /* 0x000fe40008410000 */
[----:B------:R-:W-:Y:S02]  /*2dd0*/  FMUL.FTZ R180, R227, UR12 ;  /* 0x0000000ce3b47c20 */ /* 0x000fe40008410000 */
[----:B------:R-:W-:Y:S02]  /*2de0*/  FMUL.FTZ R221, R70, R221 ;  /* 0x000000dd46dd7220 */ /* 0x000fe40000410000 */
[----:B------:R-:W-:Y:S01]  /*2df0*/  FFMA.FTZ R181, R229, R11, R230 ;  /* 0x0000000be5b57223 */ /* 0x000fe200000100e6 */
        /* <DEDUP_REMOVED lines=9> */
.L_x_4942:
[----:B------:R-:W-:Y:S05]  /*2e90*/  BSYNC B0 ;  /* 0x0000000000007941 */ /* 0x000fea0003800000 */
.L_x_4941:
[----:B01----:R-:W-:Y:S01]  /*2ea0*/  FMUL.FTZ R178, R186, R235 ;  /* 0x000000ebbab27220 */ /* 0x003fe20000410000 */
[----:B------:R-:W-:Y:S01]  /*2eb0*/  ISETP.GE.AND P3, PT, R134, 0x1, PT ;  /* 0x000000018600780c */ /* 0x000fe20003f66270 */
[----:B------:R-:W-:Y:S01]  /*2ec0*/  FMUL.FTZ R11, R15, UR12 ;  /* 0x0000000c0f0b7c20 */ /* 0x000fe20008410000 */
[----:B------:R-:W-:Y:S01]  /*2ed0*/  ISETP.GE.OR P0, PT, R131, c[0x0][0x174], P0 ;  /* 0x00005d0083007a0c */ /* 0x000fe20000706670 */
[----:B------:R-:W-:Y:S01]  /*2ee0*/  FMUL.FTZ R180, R71, R180 ;  /* 0x000000b447b47220 */ /* 0x000fe20000410000 */
[----:B------:R-:W-:Y:S01]  /*2ef0*/  ISETP.NE.AND P5, PT, R139, RZ, PT ;  /* 0x000000ff8b00720c */ /* 0x000fe20003fa5270 */
[----:B------:R-:W-:Y:S01]  /*2f00*/  FFMA.FTZ R185, R222, R181, R221 ;  /* 0x000000b5deb97223 */ /* 0x000fe200000100dd */
[----:B------:R-:W-:Y:S01]  /*2f10*/  USHF.L.U32 UR21, UR6, 0x2, URZ ;  /* 0x0000000206157899 */ /* 0x000fe2000800063f */
[----:B------:R-:W-:Y:S01]  /*2f20*/  FMUL.FTZ R181, R229, R178 ;  /* 0x000000b2e5b57220 */ /* 0x000fe20000410000 */
[----:B------:R-:W-:Y:S01]  /*2f30*/  BSSY B0, `(.L_x_4943) ;  /* 0x0000141000007945 */ /* 0x000fe20003800000 */
[----:B------:R-:W-:-:S02]  /*2f40*/  FMUL.FTZ R184, R13, UR12 ;  /* 0x0000000c0db87c20 */ /* 0x000fc40008410000 */
[----:B------:R-:W-:Y:S02]  /*2f50*/  FMUL.FTZ R178, R72, R11 ;  /* 0x0000000b48b27220 */ /* 0x000fe40000410000 */
[----:B------:R-:W-:Y:S02]  /*2f60*/  FFMA.FTZ R185, R219, R185, R180 ;  /* 0x000000b9dbb97223 */ /* 0x000fe400000100b4 */
[----:B------:R-:W-:Y:S02]  /*2f70*/  FMUL.FTZ R190, R222, R181 ;  /* 0x000000b5debe7220 */ /* 0x000fe40000410000 */
[----:B------:R-:W-:Y:S02]  /*2f80*/  FMUL.FTZ R11, R182, UR12 ;  /* 0x0000000cb60b7c20 */ /* 0x000fe40008410000 */
[----:B------:R-:W-:Y:S02]  /*2f90*/  FMUL.FTZ R215, R73, R184 ;  /* 0x000000b849d77220 */ /* 0x000fe40000410000 */
[----:B------:R-:W-:-:S02]  /*2fa0*/  FFMA.FTZ R185, R217, R185, R178 ;  /* 0x000000b9d9b97223 */ /* 0x000fc400000100b2 */
[----:B------:R-:W-:Y:S02]  /*2fb0*/  FMUL.FTZ R236, R219, R190 ;  /* 0x000000bedbec7220 */ /* 0x000fe40000410000 */
[----:B------:R-:W-:Y:S02]  /*2fc0*/  FMUL.FTZ R190, R172, UR12 ;  /* 0x0000000cacbe7c20 */ /* 0x000fe40008410000 */
[----:B------:R-:W-:Y:S02]  /*2fd0*/  FMUL.FTZ R184, R74, R11 ;  /* 0x0000000b4ab87220 */ /* 0x000fe40000410000 */
[----:B------:R-:W-:Y:S02]  /*2fe0*/  FFMA.FTZ R185, R220, R185, R215 ;  /* 0x000000b9dcb97223 */ /* 0x000fe400000100d7 */
[----:B------:R-:W-:Y:S02]  /*2ff0*/  FMUL.FTZ R11, R217, R236 ;  /* 0x000000ecd90b7220 */ /* 0x000fe40000410000 */
[----:B------:R-:W-:-:S02]  /*3000*/  FMUL.FTZ R181, R75, R190 ;  /* 0x000000be4bb57220 */ /* 0x000fc40000410000 */
[----:B------:R-:W-:Y:S02]  /*3010*/  FMUL.FTZ R211, R171, UR12 ;  /* 0x0000000cabd37c20 */ /* 0x000fe40008410000 */
[----:B------:R-:W-:Y:S02]  /*3020*/  FFMA.FTZ R185, R216, R185, R184 ;  /* 0x000000b9d8b97223 */ /* 0x000fe400000100b8 */
[----:B------:R-:W-:Y:S02]  /*3030*/  FMUL.FTZ R11, R220, R11 ;  /* 0x0000000bdc0b7220 */ /* 0x000fe40000410000 */
[----:B------:R-:W-:Y:S02]  /*3040*/  FMUL.FTZ R209, R77, R188 ;  /* 0x000000bc4dd17220 */ /* 0x000fe40000410000 */
[----:B------:R-:W-:Y:S02]  /*3050*/  FMUL.FTZ R211, R76, R211 ;  /* 0x000000d34cd37220 */ /* 0x000fe40000410000 */
[----:B------:R-:W-:-:S02]  /*3060*/  FFMA.FTZ R188, R214, R185, R181 ;  /* 0x000000b9d6bc7223 */ /* 0x000fc400000100b5 */
[----:B------:R-:W-:Y:S02]  /*3070*/  FMUL.FTZ R185, R216, R11 ;  /* 0x0000000bd8b97220 */ /* 0x000fe40000410000 */
[C---:B------:R-:W-:Y:S02]  /*3080*/  FFMA.FTZ R190, R213.reuse, R188, R211 ;  /* 0x000000bcd5be7223 */ /* 0x040fe400000100d3 */
[----:B------:R-:W-:Y:S02]  /*3090*/  FMUL.FTZ R188, R214, R185 ;  /* 0x000000b9d6bc7220 */ /* 0x000fe40000410000 */
[----:B------:R-:W-:Y:S02]  /*30a0*/  FMUL.FTZ R187, R176, UR12 ;  /* 0x0000000cb0bb7c20 */ /* 0x000fe40008410000 */
[----:B------:R-:W-:Y:S02]  /*30b0*/  FMUL.FTZ R205, R213, R188 ;  /* 0x000000bcd5cd7220 */ /* 0x000fe40000410000 */
[----:B------:R-:W-:-:S02]  /*30c0*/  FMUL.FTZ R11, R219, R10 ;  /* 0x0000000adb0b7220 */ /* 0x000fc40000410000 */
[----:B------:R-:W-:Y:S02]  /*30d0*/  FMUL.FTZ R10, R194, UR12 ;  /* 0x0000000cc20a7c20 */ /* 0x000fe40008410000 */
[----:B------:R-:W-:Y:S02]  /*30e0*/  FMUL.FTZ R187, R78, R187 ;  /* 0x000000bb4ebb7220 */ /* 0x000fe40000410000 */
[C---:B------:R-:W-:Y:S02]  /*30f0*/  FFMA.FTZ R190, R212.reuse, R190, R209 ;  /* 0x000000bed4be7223 */ /* 0x040fe400000100d1 */
[----:B------:R-:W-:Y:S02]  /*3100*/  FMUL.FTZ R205, R212, R205 ;  /* 0x000000cdd4cd7220 */ /* 0x000fe40000410000 */
[----:B------:R-:W-:Y:S02]  /*3110*/  FMUL.FTZ R236, R222, R11 ;  /* 0x0000000bdeec7220 */ /* 0x000fe40000410000 */
[----:B------:R-:W-:-:S02]  /*3120*/  FMUL.FTZ R185, R79, R10 ;  /* 0x0000000a4fb97220 */ /* 0x000fc40000410000 */
[----:B------:R-:W-:Y:S02]  /*3130*/  FMUL.FTZ R11, R193, UR12 ;  /* 0x0000000cc10b7c20 */ /* 0x000fe40008410000 */
[C---:B------:R-:W-:Y:S02]  /*3140*/  FFMA.FTZ R10, R210.reuse, R190, R187 ;  /* 0x000000bed20a7223 */ /* 0x040fe400000100bb */
[----:B------:R-:W-:Y:S02]  /*3150*/  FMUL.FTZ R205, R210, R205 ;  /* 0x000000cdd2cd7220 */ /* 0x000fe40000410000 */
[----:B------:R-:W-:Y:S02]  /*3160*/  FMUL.FTZ R190, R80, R11 ;  /* 0x0000000b50be7220 */ /* 0x000fe40000410000 */
[----:B------:R-:W-:Y:S02]  /*3170*/  FMUL.FTZ R188, R228, UR12 ;  /* 0x0000000ce4bc7c20 */ /* 0x000fe40008410000 */
[----:B------:R-:W-:-:S02]  /*3180*/  FFMA.FTZ R11, R208, R10, R185 ;  /* 0x0000000ad00b7223 */ /* 0x000fc400000100b9 */
[----:B------:R-:W-:Y:S02]  /*3190*/  FMUL.FTZ R10, R208, R205 ;  /* 0x000000cdd00a7220 */ /* 0x000fe40000410000 */
[----:B------:R-:W-:Y:S02]  /*31a0*/  FMUL.FTZ R188, R81, R188 ;  /* 0x000000bc51bc7220 */ /* 0x000fe40000410000 */
[----:B------:R-:W-:Y:S02]  /*31b0*/  FMUL.FTZ R205, R232, UR12 ;  /* 0x0000000ce8cd7c20 */ /* 0x000fe40008410000 */
[C---:B------:R-:W-:Y:S02]  /*31c0*/  FFMA.FTZ R237, R189.reuse, R11, R190 ;  /* 0x0000000bbded7223 */ /* 0x040fe400000100be */
[----:B------:R-:W-:Y:S02]  /*31d0*/  FMUL.FTZ R10, R189, R10 ;  /* 0x0000000abd0a7220 */ /* 0x000fe40000410000 */
[----:B------:R-:W-:Y:S01]  /*31e0*/  FMUL.FTZ R11, R229, R236 ;  /* 0x000000ece50b7220 */ /* 0x000fe20000410000 */
[----:B------:R-:W-:Y:S01]  /*31f0*/  LOP3.LUT R236, R139, 0x1f, RZ, 0xc0, !PT ;  /* 0x0000001f8bec7812 */ /* 0x000fe200078ec0ff */
[----:B------:R-:W-:-:S02]  /*3200*/  FMUL.FTZ R205, R82, R205 ;  /* 0x000000cd52cd7220 */ /* 0x000fc40000410000 */
[C---:B------:R-:W-:Y:S01]  /*3210*/  FFMA.FTZ R237, R207.reuse, R237, R188 ;  /* 0x000000edcfed7223 */ /* 0x040fe200000100bc */
[----:B------:R-:W-:Y:S01]  /*3220*/  ISETP.NE.AND P4, PT, R236, 0x1f, PT ;  /* 0x0000001fec00780c */ /* 0x000fe20003f85270 */
[----:B------:R-:W-:Y:S02]  /*3230*/  FMUL.FTZ R241, R207, R10 ;  /* 0x0000000acff17220 */ /* 0x000fe40000410000 */
[----:B------:R-:W-:Y:S01]  /*3240*/  FMUL.FTZ R246, R186, R11 ;  /* 0x0000000bbaf67220 */ /* 0x000fe20000410000 */
[----:B------:R-:W0:Y:S01]  /*3250*/  SHFL.UP PT, R10, R239, 0x1, RZ ;  /* 0x04200000ef0a7989 */ /* 0x000e2200000e00ff */
[C---:B------:R-:W-:Y:S02]  /*3260*/  FFMA.FTZ R237, R206.reuse, R237, R205 ;  /* 0x000000edceed7223 */ /* 0x040fe400000100cd */
[----:B------:R-:W-:Y:S01]  /*3270*/  FMUL.FTZ R240, R206, R241 ;  /* 0x000000f1cef07220 */ /* 0x000fe20000410000 */
[----:B------:R-:W1:Y:S04]  /*3280*/  SHFL.UP PT, R11, R246, 0x1, RZ ;  /* 0x04200000f60b7989 */ /* 0x000e6800000e00ff */
[----:B------:R-:W2:Y:S04]  /*3290*/  SHFL.DOWN PT, R243, R237, 0x1, 0x1f ;  /* 0x08201f00edf37f89 */ /* 0x000ea800000e0000 */
[----:B------:R-:W3:Y:S01]  /*32a0*/  SHFL.DOWN PT, R241, R240, 0x1, 0x1f ;  /* 0x08201f00f0f17f89 */ /* 0x000ee200000e0000 */
[----:B0-----:R-:W-:-:S02]  /*32b0*/  @P3 FFMA.FTZ R239, R246, R10, R239 ;  /* 0x0000000af6ef3223 */ /* 0x001fc400000100ef */
        /* <DEDUP_REMOVED lines=15> */
[----:B---3--:R-:W-:-:S03]  /*33b0*/  @!P4 FMUL.FTZ R240, R240, R241 ;  /* 0x000000f1f0f0c220 */ /* 0x008fc60000410000 */
        /* <DEDUP_REMOVED lines=8> */
[----:B------:R-:W-:Y:S01]  /*3440*/  MOV R11, RZ ;  /* 0x000000ff000b7202 */ /* 0x000fe20000000f00 */
[----:B---3--:R-:W-:-:S03]  /*3450*/  @!P4 FMUL.FTZ R240, R240, R241 ;  /* 0x000000f1f0f0c220 */ /* 0x008fc60000410000 */
[----:B------:R-:W1:Y:S01]  /*3460*/  SHFL.DOWN PT, R245, R237, 0x8, 0x1f ;  /* 0x09001f00edf57f89 */ /* 0x000e6200000e0000 */
[----:B------:R-:W-:-:S03]  /*3470*/  ISETP.GE.U32.AND P4, PT, R236, 0x18, PT ;  /* 0x00000018ec00780c */ /* 0x000fc60003f86070 */
[----:B------:R-:W2:Y:S04]  /*3480*/  SHFL.UP PT, R241, R246, 0x8, RZ ;  /* 0x05000000f6f17989 */ /* 0x000ea800000e00ff */
[----:B------:R-:W3:Y:S01]  /*3490*/  SHFL.DOWN PT, R243, R240, 0x8, 0x1f ;  /* 0x09001f00f0f37f89 */ /* 0x000ee200000e0000 */
[----:B0-----:R-:W-:Y:S01]  /*34a0*/  @P3 FFMA.FTZ R239, R246, R10, R239 ;  /* 0x0000000af6ef3223 */ /* 0x001fe200000100ef */
[----:B------:R-:W-:-:S04]  /*34b0*/  HFMA2.MMA R10, -RZ, RZ, 1.875, 0 ;  /* 0x3f800000ff0a7435 */ /* 0x000fc800000001ff */
[----:B-1----:R-:W-:-:S06]  /*34c0*/  @!P4 FFMA.FTZ R237, R240, R245, R237 ;  /* 0x000000f5f0edc223 */ /* 0x002fcc00000100ed */
[----:B------:R-:W-:Y:S01]  /*34d0*/  @!P0 LDS.64 R10, [R19.X8+0x1b48] ;  /* 0x001b4800130a8984 */ /* 0x000fe20000008a00 */
[----:B--2---:R-:W-:Y:S01]  /*34e0*/  @P3 FMUL.FTZ R246, R246, R241 ;  /* 0x000000f1f6f63220 */ /* 0x004fe20000410000 */
[----:B------:R-:W-:Y:S02]  /*34f0*/  ISETP.GE.AND P0, PT, R134, 0x10, PT ;  /* 0x000000108600780c */ /* 0x000fe40003f06270 */
[----:B------:R-:W0:Y:S01]  /*3500*/  SHFL.DOWN PT, R247, R237, 0x10, 0x1f ;  /* 0x0a001f00edf77f89 */ /* 0x000e2200000e0000 */
[----:B---3--:R-:W-:Y:S01]  /*3510*/  @!P4 FMUL.FTZ R240, R240, R243 ;  /* 0x000000f3f0f0c220 */ /* 0x008fe20000410000 */
[----:B------:R-:W-:Y:S02]  /*3520*/  ISETP.GE.U32.AND P3, PT, R236, 0x10, PT ;  /* 0x00000010ec00780c */ /* 0x000fe40003f66070 */
[----:B------:R-:W1:Y:S04]  /*3530*/  SHFL.UP PT, R243, R239, 0x10, RZ ;  /* 0x06000000eff37989 */ /* 0x000e6800000e00ff */
[----:B------:R-:W2:Y:S04]  /*3540*/  SHFL.UP PT, R241, R246, 0x10, RZ ;  /* 0x06000000f6f17989 */ /* 0x000ea800000e00ff */
[----:B------:R-:W3:Y:S03]  /*3550*/  SHFL.DOWN PT, R245, R240, 0x10, 0x1f ;  /* 0x0a001f00f0f57f89 */ /* 0x000ee600000e0000 */
[----:B0-----:R-:W-:-:S02]  /*3560*/  @!P3 FFMA.FTZ R237, R240, R247, R237 ;  /* 0x000000f7f0edb223 */ /* 0x001fc400000100ed */
[----:B-1----:R-:W-:-:S03]  /*3570*/  @P0 FFMA.FTZ R239, R246, R243, R239 ;  /* 0x000000f3f6ef0223 */ /* 0x002fc600000100ef */
[----:B------:R-:W-:Y:S01]  /*3580*/  SHFL.DOWN PT, R247, R237, 0x1, 0x1f ;  /* 0x08201f00edf77f89 */ /* 0x000fe200000e0000 */
[----:B--2---:R-:W-:-:S03]  /*3590*/  @P0 FMUL.FTZ R246, R246, R241 ;  /* 0x000000f1f6f60220 */ /* 0x004fc60000410000 */
[----:B-----5:R-:W-:Y:S01]  /*35a0*/  SHFL.IDX PT, R243, R192, RZ, 0x1f ;  /* 0x00001fffc0f37589 */ /* 0x020fe200000e0000 */
[----:B---3--:R-:W-:-:S03]  /*35b0*/  @!P3 FMUL.FTZ R240, R240, R245 ;  /* 0x000000f5f0f0b220 */ /* 0x008fc60000410000 */
[----:B------:R-:W-:Y:S04]  /*35c0*/  SHFL.UP PT, R248, R239, 0x1, RZ ;  /* 0x04200000eff87989 */ /* 0x000fe800000e00ff */
[----:B------:R-:W0:Y:S04]  /*35d0*/  SHFL.UP PT, R241, R246, 0x1, RZ ;  /* 0x04200000f6f17989 */ /* 0x000e2800000e00ff */
[----:B------:R-:W-:Y:S04]  /*35e0*/  SHFL.IDX PT, R236, R11, RZ, 0x1f ;  /* 0x00001fff0bec7589 */ /* 0x000fe800000e0000 */
[----:B------:R-:W1:Y:S04]  /*35f0*/  SHFL.DOWN PT, R245, R240, 0x1, 0x1f ;  /* 0x08201f00f0f57f89 */ /* 0x000e6800000e0000 */
[----:B------:R-:W-:Y:S04]  /*3600*/  SHFL.IDX PT, R237, R237, RZ, 0x1f ;  /* 0x00001fffeded7589 */ /* 0x000fe800000e0000 */
[----:B------:R-:W2:Y:S01]  /*3610*/  SHFL.IDX PT, R240, R240, RZ, 0x1f ;  /* 0x00001ffff0f07589 */ /* 0x000ea200000e0000 */
[----:B0-----:R-:W-:-:S04]  /*3620*/  @P1 FFMA.FTZ R243, R241, R243, R248 ;  /* 0x000000f3f1f31223 */ /* 0x001fc800000100f8 */
[----:B------:R-:W-:-:S04]  /*3630*/  FFMA.FTZ R191, R191, R243, R244 ;  /* 0x000000f3bfbf7223 */ /* 0x000fc800000100f4 */
[-C--:B------:R-:W-:Y:S02]  /*3640*/  FFMA.FTZ R233, R206, R191.reuse, R233 ;  /* 0x000000bfcee97223 */ /* 0x080fe400000100e9 */
[----:B------:R-:W-:Y:S02]  /*3650*/  FMUL.FTZ R239, R232, R191 ;  /* 0x000000bfe8ef7220 */ /* 0x000fe40000410000 */
[----:B------:R-:W-:Y:S02]  /*3660*/  FFMA.FTZ R192, R207, R233, R234 ;  /* 0x000000e9cfc07223 */ /* 0x000fe400000100ea */
[----:B------:R-:W-:Y:S02]  /*3670*/  FMUL.FTZ R234, R112, R201 ;  /* 0x000000c970ea7220 */ /* 0x000fe40000410000 */
[----:B------:R-:W-:Y:S02]  /*3680*/  FFMA.FTZ R232, R82, R239, RZ ;  /* 0x000000ef52e87223 */ /* 0x000fe400000100ff */
[----:B------:R-:W-:-:S02]  /*3690*/  FFMA.FTZ R233, R206, R191, R234 ;  /* 0x000000bfcee97223 */ /* 0x000fc400000100ea */
[----:B------:R-:W-:Y:S02]  /*36a0*/  FFMA.FTZ R242, R189, R192, R242 ;  /* 0x000000c0bdf27223 */ /* 0x000fe400000100f2 */
[----:B------:R-:W-:Y:S02]  /*36b0*/  FMUL.FTZ R228, R228, R233 ;  /* 0x000000e9e4e47220 */ /* 0x000fe40000410000 */
[----:B-1----:R-:W-:Y:S02]  /*36c0*/  @P2 FFMA.FTZ R236, R245, R236, R247 ;  /* 0x000000ecf5ec2223 */ /* 0x002fe400000100f7 */
[----:B------:R-:W-:Y:S02]  /*36d0*/  FFMA.FTZ R239, R81, R228, R232 ;  /* 0x000000e451ef7223 */ /* 0x000fe400000100e8 */
[----:B------:R-:W-:Y:S02]  /*36e0*/  FMUL.FTZ R232, R110, R197 ;  /* 0x000000c56ee87220 */ /* 0x000fe40000410000 */
[----:B------:R-:W-:-:S02]  /*36f0*/  FMUL.FTZ R228, R193, R192 ;  /* 0x000000c0c1e47220 */ /* 0x000fc40000410000 */
[----:B------:R-:W-:Y:S02]  /*3700*/  FFMA.FTZ R193, R208, R242, R231 ;  /* 0x000000f2d0c17223 */ /* 0x000fe400000100e7 */
[----:B------:R-:W-:Y:S02]  /*3710*/  FFMA.FTZ R231, R189, R192, R232 ;  /* 0x000000c0bde77223 */ /* 0x000fe400000100e8 */
[----:B------:R-:W-:Y:S02]  /*3720*/  FFMA.FTZ R228, R80, R228, R239 ;  /* 0x000000e450e47223 */ /* 0x000fe400000100ef */
[----:B------:R-:W-:Y:S02]  /*3730*/  FMUL.FTZ R194, R194, R231 ;  /* 0x000000e7c2c27220 */ /* 0x000fe40000410000 */
[----:B------:R-:W-:Y:S02]  /*3740*/  FMUL.FTZ R176, R176, R193 ;  /* 0x000000c1b0b07220 */ /* 0x000fe40000410000 */
[----:B------:R-:W-:-:S02]  /*3750*/  FFMA.FTZ R239, R79, R194, R228 ;  /* 0x000000c24fef7223 */ /* 0x000fc400000100e4 */
[----:B------:R-:W-:Y:S02]  /*3760*/  FFMA.FTZ R194, R210, R193, R225 ;  /* 0x000000c1d2c27223 */ /* 0x000fe400000100e1 */
[----:B------:R-:W-:Y:S02]  /*3770*/  FFMA.FTZ R228, R78, R176, R239 ;  /* 0x000000b04ee47223 */ /* 0x000fe400000100ef */
[----:B------:R-:W-:Y:S02]  /*3780*/  FMUL.FTZ R176, R108, R199 ;  /* 0x000000c76cb07220 */ /* 0x000fe40000410000 */
[----:B------:R-:W-:Y:S02]  /*3790*/  FFMA.FTZ R194, R212, R194, R177 ;  /* 0x000000c2d4c27223 */ /* 0x000fe400000100b1 */
[----:B------:R-:W-:Y:S02]  /*37a0*/  FFMA.FTZ R177, R210, R193, R176 ;  /* 0x000000c1d2b17223 */ /* 0x000fe400000100b0 */
[----:B------:R-:W-:-:S02]  /*37b0*/  FFMA.FTZ R226, R213, R194, R226 ;  /* 0x000000c2d5e27223 */ /* 0x000fc400000100e2 */
[----:B------:R-:W-:Y:S02]  /*37c0*/  FMUL.FTZ R218, R218, R177 ;  /* 0x000000b1dada7220 */ /* 0x000fe40000410000 */
[----:B------:R-:W-:Y:S01]  /*37d0*/  FFMA.FTZ R161, R236, R235, R161 ;  /* 0x000000ebeca17223 */ /* 0x000fe200000100a1 */
[----:B------:R-:W-:Y:S01]  /*37e0*/  SHF.L.U32 R236, R139, 0x4, RZ ;  /* 0x000000048bec7819 */ /* 0x000fe200000006ff */
[----:B------:R-:W-:Y:S02]  /*37f0*/  FFMA.FTZ R225, R77, R218, R228 ;  /* 0x000000da4de17223 */ /* 0x000fe400000100e4 */
[----:B------:R-:W-:Y:S01]  /*3800*/  FMUL.FTZ R218, R171, R194 ;  /* 0x000000c2abda7220 */ /* 0x000fe20000410000 */
[----:B------:R-:W-:Y:S01]  /*3810*/  LEA.HI.SX32 R236, R236, R236, 0x1b ;  /* 0x000000ececec7211 */ /* 0x000fe200078fdaff */
[----:B------:R-:W-:Y:S02]  /*3820*/  FFMA.FTZ R171, R214, R226, R179 ;  /* 0x000000e2d6ab7223 */ /* 0x000fe400000100b3 */
[----:B------:R-:W-:-:S02]  /*3830*/  FFMA.FTZ R226, R76, R218, R225 ;  /* 0x000000da4ce27223 */ /* 0x000fc400000100e1 */
[----:B------:R-:W-:Y:S02]  /*3840*/  FMUL.FTZ R218, R106, R203 ;  /* 0x000000cb6ada7220 */ /* 0x000fe40000410000 */
[----:B------:R-:W-:Y:S02]  /*3850*/  FMUL.FTZ R182, R182, R171 ;  /* 0x000000abb6b67220 */ /* 0x000fe40000410000 */
[----:B------:R-:W-:Y:S02]  /*3860*/  FFMA.FTZ R179, R213, R194, R218 ;  /* 0x000000c2d5b37223 */ /* 0x000fe400000100da */
[----:B------:R-:W-:Y:S02]  /*3870*/  FADD.FTZ R176, -R176, R177 ;  /* 0x000000b1b0b07221 */ /* 0x000fe40000010100 */
[----:B------:R-:W-:Y:S02]  /*3880*/  FMUL.FTZ R172, R172, R179 ;  /* 0x000000b3acac7220 */ /* 0x000fe40000410000 */
[----:B------:R-:W-:-:S02]  /*3890*/  FADD.FTZ R218, -R218, R179 ;  /* 0x000000b3dada7221 */ /* 0x000fc40000010100 */
[----:B------:R-:W-:Y:S02]  /*38a0*/  FFMA.FTZ R225, R75, R172, R226 ;  /* 0x000000ac4be17223 */ /* 0x000fe400000100e2 */
[----:B------:R-:W-:Y:S02]  /*38b0*/  FFMA.FTZ R172, R216, R171, R173 ;  /* 0x000000abd8ac7223 */ /* 0x000fe400000100ad */
[----:B------:R-:W-:Y:S02]  /*38c0*/  FFMA.FTZ R226, R74, R182, R225 ;  /* 0x000000b64ae27223 */ /* 0x000fe400000100e1 */
[----:B------:R-:W-:Y:S02]  /*38d0*/  FFMA.FTZ R172, R220, R172, R183 ;  /* 0x000000acdcac7223 */ /* 0x000fe400000100b7 */
[----:B------:R-:W-:Y:S02]  /*38e0*/  FMUL.FTZ R183, R104, R163 ;  /* 0x000000a368b77220 */ /* 0x000fe40000410000 */
[----:B------:R-:W-:Y:S01]  /*38f0*/  FFMA.FTZ R173, R217, R172, R12 ;  /* 0x000000acd9ad7223 */ /* 0x000fe2000001000c */
[----:B------:R-:W-:Y:S01]  /*3900*/  MOV R12, R139 ;  /* 0x0000008b000c7202 */ /* 0x000fe20000000f00 */
        /* <DEDUP_REMOVED lines=8> */
[----:B------:R-:W-:Y:S01]  /*3990*/  FFMA.FTZ R175, R229, R175, R238 ;  /* 0x000000afe5af7223 */ /* 0x000fe200000100ee */
[----:B------:R-:W-:Y:S01]  /*39a0*/  MOV R238, UR9 ;  /* 0x0000000900ee7c02 */ /* 0x000fe20008000f00 */
[----:B------:R-:W-:Y:S01]  /*39b0*/  FFMA.FTZ R228, R72, R15, R13 ;  /* 0x0000000f48e47223 */ /* 0x000fe2000001000d */
[----:B------:R-:W-:Y:S01]  /*39c0*/  HFMA2.MMA R13, -RZ, RZ, 0, 0 ;  /* 0x00000000ff0d7435 */ /* 0x000fe200000001ff */
[----:B------:R-:W-:Y:S02]  /*39d0*/  FMUL.FTZ R227, R227, R226 ;  /* 0x000000e2e3e37220 */ /* 0x000fe40000410000 */
[----:B------:R-:W-:Y:S02]  /*39e0*/  FMUL.FTZ R235, R224, R175 ;  /* 0x000000afe0eb7220 */ /* 0x000fe40000410000 */
[----:B------:R-:W-:-:S02]  /*39f0*/  FFMA.FTZ R224, R186, R161, R223 ;  /* 0x000000a1bae07223 */ /* 0x000fc400000100df */
[----:B------:R-:W-:Y:S02]  /*3a00*/  FFMA.FTZ R227, R71, R227, R228 ;  /* 0x000000e347e37223 */ /* 0x000fe400000100e4 */
[----:B------:R-:W-:Y:S02]  /*3a10*/  FMUL.FTZ R16, R16, R173 ;  /* 0x000000ad10107220 */ /* 0x000fe40000410000 */
[----:B------:R-:W-:Y:S02]  /*3a20*/  FFMA.FTZ R230, R229, R224, R230 ;  /* 0x000000e0e5e67223 */ /* 0x000fe400000100e6 */
[----:B------:R-:W-:Y:S02]  /*3a30*/  FFMA.FTZ R16, R70, R16, R227 ;  /* 0x0000001046107223 */ /* 0x000fe400000100e3 */
[----:B------:R-:W-:Y:S02]  /*3a40*/  FMUL.FTZ R227, R100, R167 ;  /* 0x000000a764e37220 */ /* 0x000fe40000410000 */
[----:B------:R-:W-:-:S02]  /*3a50*/  FFMA.FTZ R221, R222, R230, R221 ;  /* 0x000000e6dedd7223 */ /* 0x000fc400000100dd */
[----:B------:R-:W-:Y:S02]  /*3a60*/  FFMA.FTZ R228, R222, R173, R227 ;  /* 0x000000addee47223 */ /* 0x000fe400000100e3 */
[----:B------:R-:W-:Y:S02]  /*3a70*/  FFMA.FTZ R180, R219, R221, R180 ;  /* 0x000000dddbb47223 */ /* 0x000fe400000100b4 */
[----:B------:R-:W-:Y:S02]  /*3a80*/  FMUL.FTZ R239, R17, R228 ;  /* 0x000000e411ef7220 */ /* 0x000fe40000410000 */
[----:B------:R-:W-:Y:S02]  /*3a90*/  FFMA.FTZ R178, R217, R180, R178 ;  /* 0x000000b4d9b27223 */ /* 0x000fe400000100b2 */
[----:B------:R-:W-:Y:S02]  /*3aa0*/  FFMA.FTZ R239, R69, R239, R16 ;  /* 0x000000ef45ef7223 */ /* 0x000fe40000010010 */
[----:B--2---:R-:W-:-:S02]  /*3ab0*/  FFMA.FTZ R17, R240, R11, R237 ;  /* 0x0000000bf0117223 */ /* 0x004fc400000100ed */
[----:B------:R-:W-:Y:S02]  /*3ac0*/  FMUL.FTZ R16, R240, R10 ;  /* 0x0000000af0107220 */ /* 0x000fe40000410000 */
[----:B------:R-:W-:Y:S02]  /*3ad0*/  FFMA.FTZ R215, R220, R178, R215 ;  /* 0x000000b2dcd77223 */ /* 0x000fe400000100d7 */
[----:B------:R-:W-:Y:S01]  /*3ae0*/  FADD.FTZ R183, -R183, R182 ;  /* 0x000000b6b7b77221 */ /* 0x000fe20000010100 */
[----:B------:R0:W-:Y:S01]  /*3af0*/  @!P5 STS.64 [R19.X8+0x1b48], R16 ;  /* 0x001b48101300d388 */ /* 0x0001e20000008a00 */
[----:B------:R-:W-:Y:S02]  /*3b00*/  FFMA.FTZ R184, R216, R215, R184 ;  /* 0x000000d7d8b87223 */ /* 0x000fe400000100b8 */
[----:B------:R-:W-:Y:S02]  /*3b10*/  FMUL.FTZ R182, R182, UR12 ;  /* 0x0000000cb6b67c20 */ /* 0x000fe40008410000 */
[----:B------:R-:W-:-:S02]  /*3b20*/  FFMA.FTZ R214, R214, R184, R181 ;  /* 0x000000b8d6d67223 */ /* 0x000fc400000100b5 */
[----:B------:R-:W-:Y:S02]  /*3b30*/  FMUL.FTZ R181, R73, R182 ;  /* 0x000000b649b57220 */ /* 0x000fe40000410000 */
[----:B------:R-:W-:Y:S02]  /*3b40*/  FFMA.FTZ R182, R213, R214, R211 ;  /* 0x000000d6d5b67223 */ /* 0x000fe400000100d3 */
[----:B------:R-:W-:Y:S01]  /*3b50*/  FADD.FTZ R229, -R232, R231 ;  /* 0x000000e7e8e57221 */ /* 0x000fe20000010100 */
[----:B------:R-:W-:Y:S01]  /*3b60*/  STS [R236.X4+0x874], R181 ;  /* 0x000874b5ec007388 */ /* 0x000fe20000004800 */
[----:B0-----:R-:W-:Y:S02]  /*3b70*/  FMUL.FTZ R16, R233, UR12 ;  /* 0x0000000ce9107c20 */ /* 0x001fe40008410000 */
[----:B------:R-:W-:Y:S02]  /*3b80*/  FFMA.FTZ R209, R212, R182, R209 ;  /* 0x000000b6d4d17223 */ /* 0x000fe400000100d1 */
[----:B------:R-:W-:-:S02]  /*3b90*/  FMUL.FTZ R17, R81, R16 ;  /* 0x0000001051117220 */ /* 0x000fc40000410000 */
[----:B------:R-:W-:Y:S02]  /*3ba0*/  FMUL.FTZ R16, R231, UR12 ;  /* 0x0000000ce7107c20 */ /* 0x000fe40008410000 */
[----:B------:R-:W-:Y:S01]  /*3bb0*/  IMAD.WIDE.U32 R14, R143, c[0x0][0x2b8], R12 ;  /* 0x0000ae008f0e7a25 */ /* 0x000fe200078e000c */
[----:B------:R0:W-:Y:S03]  /*3bc0*/  STS [R236.X4+0x854], R17 ;  /* 0x00085411ec007388 */ /* 0x0001e60000004800 */
[----:B------:R-:W-:Y:S02]  /*3bd0*/  FMUL.FTZ R231, R79, R16 ;  /* 0x000000104fe77220 */ /* 0x000fe40000410000 */
[----:B------:R-:W-:Y:S02]  /*3be0*/  FMUL.FTZ R16, R177, UR12 ;  /* 0x0000000cb1107c20 */ /* 0x000fe40008410000 */
[----:B------:R-:W-:Y:S01]  /*3bf0*/  FMUL.FTZ R177, R194, UR12 ;  /* 0x0000000cc2b17c20 */ /* 0x000fe20008410000 */
[----:B------:R-:W-:Y:S01]  /*3c00*/  STS [R236.X4+0x85c], R231 ;  /* 0x00085ce7ec007388 */ /* 0x000fe20000004800 */
[----:B------:R-:W-:-:S02]  /*3c10*/  IMAD R12, R204, c[0x0][0x2b8], RZ ;  /* 0x0000ae00cc0c7a24 */ /* 0x000fc400078e02ff */
[----:B0-----:R-:W-:Y:S02]  /*3c20*/  FMUL.FTZ R17, R77, R16 ;  /* 0x000000104d117220 */ /* 0x001fe40000410000 */
[----:B------:R-:W-:Y:S02]  /*3c30*/  FMUL.FTZ R177, R76, R177 ;  /* 0x000000b14cb17220 */ /* 0x000fe40000410000 */
[----:B------:R-:W-:Y:S01]  /*3c40*/  FMUL.FTZ R16, R179, UR12 ;  /* 0x0000000cb3107c20 */ /* 0x000fe20008410000 */
[----:B------:R-:W-:Y:S01]  /*3c50*/  STS [R236.X4+0x864], R17 ;  /* 0x00086411ec007388 */ /* 0x000fe20000004800 */
[----:B------:R-:W-:Y:S02]  /*3c60*/  FFMA.FTZ R187, R210, R209, R187 ;  /* 0x000000d1d2bb7223 */ /* 0x000fe400000100bb */
[----:B------:R-:W-:Y:S01]  /*3c70*/  IMAD R13, R143, c[0x0][0x2bc], R12 ;  /* 0x0000af008f0d7a24 */ /* 0x000fe200078e020c */
[----:B------:R0:W-:Y:S01]  /*3c80*/  STS [R236.X4+0x868], R177 ;  /* 0x000868b1ec007388 */ /* 0x0001e20000004800 */
[----:B------:R-:W-:Y:S01]  /*3c90*/  FMUL.FTZ R179, R75, R16 ;  /* 0x000000104bb37220 */ /* 0x000fe20000410000 */
[----:B------:R-:W-:Y:S01]  /*3ca0*/  P2R R12, PR, RZ, 0x20 ;  /* 0x00000020ff0c7803 */ /* 0x000fe20000000000 */
[----:B------:R-:W-:Y:S01]  /*3cb0*/  FFMA.FTZ R185, R208, R187, R185 ;  /* 0x000000bbd0b97223 */ /* 0x000fe200000100b9 */
[----:B------:R-:W-:Y:S01]  /*3cc0*/  IADD3 R15, R15, R13, RZ ;  /* 0x0000000d0f0f7210 */ /* 0x000fe20007ffe0ff */
[----:B------:R-:W-:Y:S01]  /*3cd0*/  IMAD R10, R202, c[0x0][0x2c0], RZ ;  /* 0x0000b000ca0a7a24 */ /* 0x000fe200078e02ff */
[----:B------:R1:W-:Y:S01]  /*3ce0*/  STS [R236.X4+0x86c], R179 ;  /* 0x00086cb3ec007388 */ /* 0x0003e20000004800 */
[----:B------:R-:W-:Y:S01]  /*3cf0*/  FFMA.FTZ R189, R189, R185, R190 ;  /* 0x000000b9bdbd7223 */ /* 0x000fe200000100be */
[----:B------:R-:W-:Y:S01]  /*3d00*/  MOV R190, UR9 ;  /* 0x0000000900be7c02 */ /* 0x000fe20008000f00 */
[----:B------:R-:W-:-:S02]  /*3d10*/  FADD.FTZ R225, -R225, R226 ;  /* 0x000000e2e1e17221 */ /* 0x000fc40000010100 */
[----:B0-----:R-:W-:Y:S02]  /*3d20*/  FMUL.FTZ R177, R173, UR12 ;  /* 0x0000000cadb17c20 */ /* 0x001fe40008410000 */
[----:B------:R-:W-:Y:S02]  /*3d30*/  FFMA.FTZ R188, R207, R189, R188 ;  /* 0x000000bdcfbc7223 */ /* 0x000fe400000100bc */
[----:B------:R-:W-:Y:S02]  /*3d40*/  FMUL.FTZ R226, R226, UR12 ;  /* 0x0000000ce2e27c20 */ /* 0x000fe40008410000 */
[----:B-1----:R-:W-:Y:S02]  /*3d50*/  FMUL.FTZ R179, R70, R177 ;  /* 0x000000b146b37220 */ /* 0x002fe40000410000 */
[----:B------:R-:W-:Y:S02]  /*3d60*/  FMUL.FTZ R177, R98, R169 ;  /* 0x000000a962b17220 */ /* 0x000fe40000410000 */
[C---:B------:R-:W-:Y:S01]  /*3d70*/  IMAD R13, R141.reuse, c[0x0][0x2c4], R10 ;  /* 0x0000b1008d0d7a24 */ /* 0x040fe200078e020a */
[----:B------:R0:W-:Y:S01]  /*3d80*/  STS [R236.X4+0x880], R179 ;  /* 0x000880b3ec007388 */ /* 0x0001e20000004800 */
[----:B------:R-:W-:-:S04]  /*3d90*/  IMAD.WIDE.U32 R14, R141, c[0x0][0x2c0], R14 ;  /* 0x0000b0008d0e7a25 */ /* 0x000fc800078e000e */
[----:B------:R-:W-:Y:S01]  /*3da0*/  FFMA.FTZ R186, R186, R175, R177 ;  /* 0x000000afbaba7223 */ /* 0x000fe200000100b1 */
[----:B------:R-:W-:Y:S01]  /*3db0*/  IADD3 R13, R15, R13, RZ ;  /* 0x0000000d0f0d7210 */ /* 0x000fe20007ffe0ff */
[----:B------:R-:W-:Y:S01]  /*3dc0*/  FFMA.FTZ R205, R206, R188, R205 ;  /* 0x000000bccecd7223 */ /* 0x000fe200000100cd */
[C---:B------:R-:W-:Y:S01]  /*3dd0*/  LEA R10, P1, R14.reuse, c[0x0][0x320], 0x2 ;  /* 0x0000c8000e0a7a11 */ /* 0x040fe200078210ff */
[----:B------:R-:W-:Y:S01]  /*3de0*/  FMUL.FTZ R211, R71, R226 ;  /* 0x000000e247d37220 */ /* 0x000fe20000410000 */
[----:B------:R-:W-:Y:S01]  /*3df0*/  IADD3 R12, P0, R14, UR9, RZ ;  /* 0x000000090e0c7c10 */ /* 0x000fe2000ff1e0ff */
[----:B------:R-:W-:Y:S01]  /*3e00*/  FMUL.FTZ R11, R191, UR12 ;  /* 0x0000000cbf0b7c20 */ /* 0x000fe20008410000 */
[----:B0-----:R-:W-:Y:S01]  /*3e10*/  IADD3 R179, -R190, c[0x0][0x168], -R139 ;  /* 0x00005a00beb37a10 */ /* 0x001fe20007ffe98b */
[----:B------:R-:W-:Y:S01]  /*3e20*/  FMUL.FTZ R16, R186, UR12 ;  /* 0x0000000cba107c20 */ /* 0x000fe20008410000 */
[----:B------:R0:W-:Y:S01]  /*3e30*/  STS [R236.X4+0x87c], R211 ;  /* 0x00087cd3ec007388 */ /* 0x0001e20000004800 */
[----:B------:R-:W-:-:S02]  /*3e40*/  FFMA.FTZ R191, R113, -R174, R191 ;  /* 0x800000ae71bf7223 */ /* 0x000fc400000100bf */
[----:B------:R-:W-:Y:S02]  /*3e50*/  IMAD R237, R133, -0x200, R140 ;  /* 0xfffffe0085ed7824 */ /* 0x000fe400078e028c */
[----:B------:R-:W-:Y:S02]  /*3e60*/  FMUL.FTZ R17, R172, UR12 ;  /* 0x0000000cac117c20 */ /* 0x000fe40008410000 */
[----:B------:R-:W-:Y:S01]  /*3e70*/  FMUL.FTZ R174, R205, R174 ;  /* 0x000000aecdae7220 */ /* 0x000fe20000410000 */
[----:B------:R-:W-:Y:S01]  /*3e80*/  SHF.R.S32.HI R15, RZ, 0x1f, R237 ;  /* 0x0000001fff0f7819 */ /* 0x000fe200000114ed */
[----:B------:R-:W-:Y:S01]  /*3e90*/  FMUL.FTZ R241, R82, R11 ;  /* 0x0000000b52f17220 */ /* 0x000fe20000410000 */
[----:B------:R-:W-:Y:S01]  /*3ea0*/  LEA.HI.X R11, R14, c[0x0][0x324], R13, 0x2, P1 ;  /* 0x0000c9000e0b7a11 */ /* 0x000fe200008f140d */
[----:B0-----:R-:W-:Y:S01]  /*3eb0*/  FMUL.FTZ R211, R67, R16 ;  /* 0x0000001043d37220 */ /* 0x001fe20000410000 */
[----:B------:R-:W-:Y:S01]  /*3ec0*/  LEA.HI.X.SX32 R13, R238, R13, 0x1, P0 ;  /* 0x0000000dee0d7211 */ /* 0x000fe200000f0eff */
[----:B------:R-:W-:Y:S01]  /*3ed0*/  FADD.FTZ R223, -R234, R233 ;  /* 0x000000e9eadf7221 */ /* 0x000fe20000010100 */
[C---:B------:R-:W-:Y:S01]  /*3ee0*/  LEA R14, P0, R237.reuse, R10, 0x2 ;  /* 0x0000000aed0e7211 */ /* 0x040fe200078010ff */
[----:B------:R-:W-:Y:S01]  /*3ef0*/  FMUL.FTZ R17, R72, R17 ;  /* 0x0000001148117220 */ /* 0x000fe20000410000 */
[----:B------:R-:W-:Y:S01]  /*3f00*/  STS [R236.X4+0x850], R241 ;  /* 0x000850f1ec007388 */ /* 0x000fe20000004800 */
[----:B------:R-:W-:Y:S01]  /*3f10*/  FMUL.FTZ R190, R188, R201 ;  /* 0x000000c9bcbe7220 */ /* 0x000fe20000410000 */
[----:B------:R-:W-:Y:S01]  /*3f20*/  LEA.HI.X R15, R237, R11, R15, 0x2, P0 ;  /* 0x0000000bed0f7211 */ /* 0x000fe200000f140f */
[----:B------:R-:W-:Y:S01]  /*3f30*/  FFMA.FTZ R16, R174, R191, RZ ;  /* 0x000000bfae107223 */ /* 0x000fe200000100ff */
[----:B------:R0:W-:Y:S01]  /*3f40*/  STS [R236.X4+0x878], R17 ;  /* 0x00087811ec007388 */ /* 0x0001e20000004800 */
[----:B------:R-:W-:Y:S01]  /*3f50*/  FMUL.FTZ R217, R171, UR12 ;  /* 0x0000000cabd97c20 */ /* 0x000fe20008410000 */
[----:B------:R-:W-:Y:S01]  /*3f60*/  ISETP.GE.AND P0, PT, R179, 0x1, PT ;  /* 0x00000001b300780c */ /* 0x000fe20003f06270 */
[----:B------:R-:W-:Y:S01]  /*3f70*/  FMUL.FTZ R233, R192, UR12 ;  /* 0x0000000cc0e97c20 */ /* 0x000fe20008410000 */
[----:B------:R-:W-:Y:S01]  /*3f80*/  STS [R236.X4+0x88c], R211 ;  /* 0x00088cd3ec007388 */ /* 0x000fe20000004800 */
[----:B------:R-:W-:Y:S01]  /*3f90*/  FFMA.FTZ R235, R68, R235, R239 ;  /* 0x000000eb44eb7223 */ /* 0x000fe200000100ef */
[----:B------:R-:W-:Y:S01]  /*3fa0*/  MOV R239, UR21 ;  /* 0x0000001500ef7c02 */ /* 0x000fe20008000f00 */
[----:B------:R-:W-:-:S02]  /*3fb0*/  FFMA.FTZ R192, R111, -R198, R192 ;  /* 0x800000c66fc07223 */ /* 0x000fc400000100c0 */
[----:B------:R-:W-:Y:S02]  /*3fc0*/  FMUL.FTZ R201, R189, R198 ;  /* 0x000000c6bdc97220 */ /* 0x000fe40000410000 */
[----:B------:R-:W-:Y:S02]  /*3fd0*/  FFMA.FTZ R16, R190, R223, R16 ;  /* 0x000000dfbe107223 */ /* 0x000fe40000010010 */
[----:B------:R-:W-:Y:S02]  /*3fe0*/  FMUL.FTZ R217, R74, R217 ;  /* 0x000000d94ad97220 */ /* 0x000fe40000410000 */
[----:B0-----:R-:W-:Y:S02]  /*3ff0*/  FMUL.FTZ R17, R175, UR12 ;  /* 0x0000000caf117c20 */ /* 0x001fe40008410000 */
[----:B------:R-:W-:Y:S01]  /*4000*/  FMUL.FTZ R198, R185, R197 ;  /* 0x000000c5b9c67220 */ /* 0x000fe20000410000 */
[----:B------:R0:W-:Y:S01]  /*4010*/  STS [R236.X4+0x870], R217 ;  /* 0x000870d9ec007388 */ /* 0x0001e20000004800 */
[----:B------:R-:W-:-:S02]  /*4020*/  FFMA.FTZ R16, R201, R192, R16 ;  /* 0x000000c0c9107223 */ /* 0x000fc40000010010 */
[----:B------:R-:W-:-:S04]  /*4030*/  IMAD.WIDE.U32 R14, R239, c[0x0][0x2d0], R14 ;  /* 0x0000b400ef0e7a25 */ /* 0x000fc800078e000e */
[----:B------:R-:W-:Y:S02]  /*4040*/  FADD.FTZ R227, -R227, R228 ;  /* 0x000000e4e3e37221 */ /* 0x000fe40000010100 */
[----:B------:R-:W-:Y:S02]  /*4050*/  FMUL.FTZ R17, R68, R17 ;  /* 0x0000001144117220 */ /* 0x000fe40000410000 */
[----:B------:R-:W-:Y:S02]  /*4060*/  FMUL.FTZ R239, R193, UR12 ;  /* 0x0000000cc1ef7c20 */ /* 0x000fe40008410000 */
[----:B------:R-:W-:Y:S01]  /*4070*/  FMUL.FTZ R228, R228, UR12 ;  /* 0x0000000ce4e47c20 */ /* 0x000fe20008410000 */
[----:B------:R1:W-:Y:S01]  /*4080*/  STS [R236.X4+0x888], R17 ;  /* 0x00088811ec007388 */ /* 0x0003e20000004800 */
[-C--:B------:R-:W-:Y:S02]  /*4090*/  FFMA.FTZ R193, R109, -R196.reuse, R193 ;  /* 0x800000c46dc17223 */ /* 0x080fe400000100c1 */
[----:B0-----:R-:W-:-:S02]  /*40a0*/  FMUL.FTZ R217, R187, R196 ;  /* 0x000000c4bbd97220 */ /* 0x001fc40000410000 */
[----:B------:R-:W-:Y:S02]  /*40b0*/  FFMA.FTZ R16, R198, R229, R16 ;  /* 0x000000e5c6107223 */ /* 0x000fe40000010010 */
[----:B------:R-:W-:Y:S02]  /*40c0*/  FMUL.FTZ R233, R80, R233 ;  /* 0x000000e950e97220 */ /* 0x000fe40000410000 */
[----:B------:R-:W-:Y:S02]  /*40d0*/  FMUL.FTZ R239, R78, R239 ;  /* 0x000000ef4eef7220 */ /* 0x000fe40000410000 */
[----:B------:R-:W-:Y:S01]  /*40e0*/  FMUL.FTZ R181, R69, R228 ;  /* 0x000000e445b57220 */ /* 0x000fe20000410000 */
[----:B------:R-:W-:Y:S01]  /*40f0*/  STS [R236.X4+0x858], R233 ;  /* 0x000858e9ec007388 */ /* 0x000fe20000004800 */
[----:B------:R-:W-:Y:S02]  /*4100*/  FMUL.FTZ R226, R209, R199 ;  /* 0x000000c7d1e27220 */ /* 0x000fe40000410000 */
[----:B-1----:R-:W-:Y:S01]  /*4110*/  FFMA.FTZ R17, R217, R193, R16 ;  /* 0x000000c1d9117223 */ /* 0x002fe20000010010 */
[----:B------:R-:W-:Y:S01]  /*4120*/  STS [R236.X4+0x860], R239 ;  /* 0x000860efec007388 */ /* 0x000fe20000004800 */
[----:B------:R-:W-:-:S02]  /*4130*/  FFMA.FTZ R206, R107, -R195, R194 ;  /* 0x800000c36bce7223 */ /* 0x000fc400000100c2 */
[----:B------:R-:W-:Y:S01]  /*4140*/  FMUL.FTZ R219, R182, R195 ;  /* 0x000000c3b6db7220 */ /* 0x000fe20000410000 */
[----:B------:R0:W-:Y:S01]  /*4150*/  STS [R236.X4+0x884], R181 ;  /* 0x000884b5ec007388 */ /* 0x0001e20000004800 */
        /* <DEDUP_REMOVED lines=9> */
[C---:B------:R-:W-:Y:S02]  /*41f0*/  FMUL.FTZ R203, R214.reuse, R203 ;  /* 0x000000cbd6cb7220 */ /* 0x040fe40000410000 */
[----:B------:R-:W-:-:S02]  /*4200*/  FMUL.FTZ R213, R214, UR8 ;  /* 0x00000008d6d57c20 */ /* 0x000fc40008410000 */
[----:B------:R-:W-:Y:S02]  /*4210*/  FMUL.FTZ R231, R182, UR8 ;  /* 0x00000008b6e77c20 */ /* 0x000fe40008410000 */
[----:B------:R-:W-:Y:S02]  /*4220*/  FMUL.FTZ R199, R209, UR8 ;  /* 0x00000008d1c77c20 */ /* 0x000fe40008410000 */
[----:B------:R-:W-:Y:S02]  /*4230*/  FMUL.FTZ R222, R187, UR8 ;  /* 0x00000008bbde7c20 */ /* 0x000fe40008410000 */
[----:B------:R-:W-:Y:S02]  /*4240*/  FMUL.FTZ R220, R185, UR8 ;  /* 0x00000008b9dc7c20 */ /* 0x000fe40008410000 */
[----:B------:R-:W-:Y:S02]  /*4250*/  FMUL.FTZ R195, R189, UR8 ;  /* 0x00000008bdc37c20 */ /* 0x000fe40008410000 */
[----:B------:R-:W-:-:S02]  /*4260*/  FMUL.FTZ R216, R188, UR8 ;  /* 0x00000008bcd87c20 */ /* 0x000fc40008410000 */
[----:B------:R-:W-:Y:S02]  /*4270*/  FFMA.FTZ R228, R219, R206, R17 ;  /* 0x000000cedbe47223 */ /* 0x000fe40000010011 */
        /* <DEDUP_REMOVED lines=12> */
.L_x_4944:
[----:B------:R-:W-:Y:S05]  /*4340*/  BSYNC B0 ;  /* 0x0000000000007941 */ /* 0x000fea0003800000 */
.L_x_4943:
[-C--:B------:R-:W-:Y:S01]  /*4350*/  FFMA.FTZ R12, R105, -R164.reuse, R171 ;  /* 0x800000a4690c7223 */ /* 0x080fe200000100ab */
[----:B------:R-:W-:Y:S01]  /*4360*/  IADD3 R232, R139, 0x20, RZ ;  /* 0x000000208be87810 */ /* 0x000fe20007ffe0ff */
[----:B------:R-:W-:Y:S01]  /*4370*/  FMUL.FTZ R13, R184, R164 ;  /* 0x000000a4b80d7220 */ /* 0x000fe20000410000 */
[----:B------:R-:W-:Y:S01]  /*4380*/  ISETP.GE.AND P0, PT, R179, 0x21, PT ;  /* 0x00000021b300780c */ /* 0x000fe20003f06270 */
[----:B------:R-:W-:Y:S01]  /*4390*/  FFMA.FTZ R228, R203, R218, R228 ;  /* 0x000000dacbe47223 */ /* 0x000fe200000100e4 */
[----:B------:R-:W-:Y:S01]  /*43a0*/  LEA.HI.SX32 R232, R232, R139, 0x1b ;  /* 0x0000008be8e87211 */ /* 0x000fe200078fdaff */
[----:B0-----:R-:W-:Y:S01]  /*43b0*/  FMUL.FTZ R16, R215, R163 ;  /* 0x000000a3d7107220 */ /* 0x001fe20000410000 */
[----:B------:R-:W-:Y:S01]  /*43c0*/  USHF.L.U64.HI UR8, UR6, 0x2, UR7 ;  /* 0x0000000206087899 */ /* 0x000fe20008010207 */
[----:B------:R-:W-:Y:S01]  /*43d0*/  FFMA.FTZ R228, R13, R12, R228 ;  /* 0x0000000c0de47223 */ /* 0x000fe200000100e4 */
[----:B------:R-:W-:Y:S01]  /*43e0*/  ULDC.64 UR12, c[0x0][0x2d0] ;  /* 0x0000b400000c7ab9 */ /* 0x000fe20000000a00 */
[-C--:B------:R-:W-:Y:S01]  /*43f0*/  FFMA.FTZ R172, R103, -R166.reuse, R172 ;  /* 0x800000a667ac7223 */ /* 0x080fe200000100ac */
[----:B------:R-:W-:Y:S01]  /*4400*/  UIMAD UR8, UR8, UR12, URZ ;  /* 0x0000000c080872a4 */ /* 0x000fe2000f8e023f */
[----:B------:R-:W-:Y:S01]  /*4410*/  FMUL.FTZ R17, R178, R166 ;  /* 0x000000a6b2117220 */ /* 0x000fe20000410000 */
[----:B------:R-:W-:Y:S01]  /*4420*/  BSSY B0, `(.L_x_4945) ;  /* 0x000001f000007945 */ /* 0x000fe20003800000 */
[----:B------:R-:W-:Y:S01]  /*4430*/  FFMA.FTZ R228, R16, R183, R228 ;  /* 0x000000b710e47223 */ /* 0x000fe200000100e4 */
[----:B------:R-:W-:Y:S01]  /*4440*/  UIMAD UR8, UR21, UR13, UR8 ;  /* 0x0000000d150872a4 */ /* 0x000fe2000f8e0208 */
[----:B------:R-:W-:-:S02]  /*4450*/  FMUL.FTZ R160, R162, R186 ;  /* 0x000000baa2a07220 */ /* 0x000fc40000410000 */
[----:B------:R-:W-:Y:S02]  /*4460*/  FMUL.FTZ R162, R180, R165 ;  /* 0x000000a5b4a27220 */ /* 0x000fe40000410000 */
[----:B------:R-:W-:Y:S01]  /*4470*/  FFMA.FTZ R228, R17, R172, R228 ;  /* 0x000000ac11e47223 */ /* 0x000fe200000100e4 */
[----:B------:R-:W-:Y:S01]  /*4480*/  IADD3 R15, R15, UR8, RZ ;  /* 0x000000080f0f7c10 */ /* 0x000fe2000fffe0ff */
[-C--:B------:R-:W-:Y:S02]  /*4490*/  FFMA.FTZ R164, R101, -R168.reuse, R173 ;  /* 0x800000a865a47223 */ /* 0x080fe400000100ad */
[----:B------:R-:W-:Y:S02]  /*44a0*/  FMUL.FTZ R163, R221, R168 ;  /* 0x000000a8dda37220 */ /* 0x000fe40000410000 */
[----:B------:R-:W-:Y:S02]  /*44b0*/  FFMA.FTZ R228, R162, R225, R228 ;  /* 0x000000e1a2e47223 */ /* 0x000fe400000100e4 */
[----:B------:R-:W-:-:S02]  /*44c0*/  FMUL.FTZ R166, R230, R167 ;  /* 0x000000a7e6a67220 */ /* 0x000fc40000410000 */
[----:B------:R-:W-:Y:S02]  /*44d0*/  FFMA.FTZ R228, R163, R164, R228 ;  /* 0x000000a4a3e47223 */ /* 0x000fe400000100e4 */
[----:B------:R-:W-:Y:S02]  /*44e0*/  FADD.FTZ R177, -R177, R186 ;  /* 0x000000bab1b17221 */ /* 0x000fe40000010100 */
[----:B------:R-:W-:Y:S02]  /*44f0*/  FMUL.FTZ R186, R161, R169 ;  /* 0x000000a9a1ba7220 */ /* 0x000fe40000410000 */
[-C--:B------:R-:W-:Y:S02]  /*4500*/  FFMA.FTZ R168, R99, -R170.reuse, R175 ;  /* 0x800000aa63a87223 */ /* 0x080fe400000100af */
[----:B------:R-:W-:Y:S01]  /*4510*/  FMUL.FTZ R165, R224, R170 ;  /* 0x000000aae0a57220 */ /* 0x000fe20000410000 */
[----:B------:R-:W-:Y:S01]  /*4520*/  IADD3 R170, R139, 0x40, RZ ;  /* 0x000000408baa7810 */ /* 0x000fe20007ffe0ff */
[----:B------:R-:W-:-:S02]  /*4530*/  FFMA.FTZ R228, R166, R227, R228 ;  /* 0x000000e3a6e47223 */ /* 0x000fc400000100e4 */
[----:B------:R-:W-:Y:S02]  /*4540*/  FMUL.FTZ R160, R67, R160 ;  /* 0x000000a043a07220 */ /* 0x000fe40000410000 */
[----:B------:R-:W-:Y:S02]  /*4550*/  FMUL.FTZ R167, R186, R177 ;  /* 0x000000b1baa77220 */ /* 0x000fe40000410000 */
[----:B------:R-:W-:Y:S02]  /*4560*/  FFMA.FTZ R228, R165, R168, R228 ;  /* 0x000000a8a5e47223 */ /* 0x000fe400000100e4 */
[----:B------:R-:W-:Y:S02]  /*4570*/  FADD.FTZ R235, R235, R160 ;  /* 0x000000a0ebeb7221 */ /* 0x000fe40000010000 */
[----:B------:R-:W-:Y:S01]  /*4580*/  FADD.FTZ R160, R228, R167 ;  /* 0x000000a7e4a07221 */ /* 0x000fe20000010000 */
[----:B------:R-:W-:Y:S01]  /*4590*/  IADD3 R228, R139, 0x60, RZ ;  /* 0x000000608be47810 */ /* 0x000fe20007ffe0ff */
[----:B------:R0:W1:Y:S01]  /*45a0*/  LDS R167, [R232.X4+0x8d0] ;  /* 0x0008d000e8a77984 */ /* 0x0000620000004800 */
[----:B------:R-:W-:Y:S05]  /*45b0*/  @!P0 BRA `(.L_x_4946) ;  /* 0x0000005000008947 */ /* 0x000fea0003800000 */
[----:B------:R-:W-:Y:S01]  /*45c0*/  IMAD.WIDE R10, R237, 0x4, R10 ;  /* 0x00000004ed0a7825 */ /* 0x000fe200078e020a */
[----:B------:R-:W-:-:S05]  /*45d0*/  MOV R169, UR21 ;  /* 0x0000001500a97c02 */ /* 0x000fca0008000f00 */
[----:B------:R-:W-:-:S05]  /*45e0*/  IMAD.WIDE.U32 R10, R169, c[0x0][0x2d0], R10 ;  /* 0x0000b400a90a7a25 */ /* 0x000fca00078e000a */
[----:B------:R-:W-:-:S05]  /*45f0*/  IADD3 R11, R11, UR8, RZ ;  /* 0x000000080b0b7c10 */ /* 0x000fca000fffe0ff */
[----:B-1----:R1:W-:Y:S02]  /*4600*/  RED.E.ADD.F32.FTZ.RN.STRONG.GPU [R10.64+-0x780], R167 ;  /* 0xfff880a70a00798e */ /* 0x0023e4000c10e78e */
.L_x_4946:
[----:B------:R-:W-:Y:S05]  /*4610*/  BSYNC B0 ;  /* 0x0000000000007941 */ /* 0x000fea0003800000 */
.L_x_4945:
        /* <DEDUP_REMOVED lines=14> */
.L_x_4948:
[----:B-1----:R-:W-:Y:S05]  /*4700*/  BSYNC B0 ;  /* 0x0000000000007941 */ /* 0x002fea0003800000 */
.L_x_4947:
[----:B--2---:R1:W2:Y:S01]  /*4710*/  LDS R11, [R228.X4+0x9d0] ;  /* 0x0009d000e40b7984 */ /* 0x0042a20000004800 */
[----:B------:R-:W-:Y:S01]  /*4720*/  BSSY B0, `(.L_x_4949) ;  /* 0x0000005000007945 */ /* 0x000fe20003800000 */
[----:B------:R-:W-:Y:S02]  /*4730*/  IADD3 R170, R139, 0xa0, RZ ;  /* 0x000000a08baa7810 */ /* 0x000fe40007ffe0ff */
[----:B------:R-:W-:Y:S01]  /*4740*/  LEA.HI.SX32 R10, R10, R139, 0x1b ;  /* 0x0000008b0a0a7211 */ /* 0x000fe200078fdaff */
[----:B------:R-:W-:Y:S05]  /*4750*/  @!P0 BRA `(.L_x_4950) ;  /* 0x0000001000008947 */ /* 0x000fea0003800000 */
[----:B--2---:R2:W-:Y:S02]  /*4760*/  RED.E.ADD.F32.FTZ.RN.STRONG.GPU [R14.64+-0x680], R11 ;  /* 0xfff9800b0e00798e */ /* 0x0045e4000c10e78e */
.L_x_4950:
[----:B------:R-:W-:Y:S05]  /*4770*/  BSYNC B0 ;  /* 0x0000000000007941 */ /* 0x000fea0003800000 */
.L_x_4949:
[----:B--2---:R2:W3:Y:S01]  /*4780*/  LDS R11, [R10.X4+0xa50] ;  /* 0x000a50000a0b7984 */ /* 0x0044e20000004800 */
[----:B------:R-:W-:Y:S01]  /*4790*/  BSSY B0, `(.L_x_4951) ;  /* 0x0000005000007945 */ /* 0x000fe20003800000 */
[----:B-1----:R-:W-:-:S02]  /*47a0*/  IADD3 R228, R139, 0xc0, RZ ;  /* 0x000000c08be47810 */ /* 0x002fc40007ffe0ff */
[----:B------:R-:W-:Y:S01]  /*47b0*/  LEA.HI.SX32 R170, R170, R139, 0x1b ;  /* 0x0000008baaaa7211 */ /* 0x000fe200078fdaff */
[----:B------:R-:W-:Y:S05]  /*47c0*/  @!P1 BRA `(.L_x_4952) ;  /* 0x0000001000009947 */ /* 0x000fea0003800000 */
[----:B---3--:R1:W-:Y:S02]  /*47d0*/  RED.E.ADD.F32.FTZ.RN.STRONG.GPU [R14.64+-0x600], R11 ;  /* 0xfffa000b0e00798e */ /* 0x0083e4000c10e78e */
.L_x_4952:
[----:B------:R-:W-:Y:S05]  /*47e0*/  BSYNC B0 ;  /* 0x0000000000007941 */ /* 0x000fea0003800000 */
.L_x_4951:
[----:B-1-3--:R1:W3:Y:S01]  /*47f0*/  LDS R11, [R170.X4+0xad0] ;  /* 0x000ad000aa0b7984 */ /* 0x00a2e20000004800 */
[----:B------:R-:W-:Y:S01]  /*4800*/  BSSY B0, `(.L_x_4953) ;  /* 0x0000005000007945 */ /* 0x000fe20003800000 */
[----:B--2---:R-:W-:Y:S02]  /*4810*/  IADD3 R10, R139, 0xe0, RZ ;  /* 0x000000e08b0a7810 */ /* 0x004fe40007ffe0ff */
[----:B------:R-:W-:Y:S01]  /*4820*/  LEA.HI.SX32 R228, R228, R139, 0x1b ;  /* 0x0000008be4e47211 */ /* 0x000fe200078fdaff */
[----:B------:R-:W-:Y:S05]  /*4830*/  @!P2 BRA `(.L_x_4954) ;  /* 0x000000100000a947 */ /* 0x000fea0003800000 */
[----:B---3--:R2:W-:Y:S02]  /*4840*/  RED.E.ADD.F32.FTZ.RN.STRONG.GPU [R14.64+-0x580], R11 ;  /* 0xfffa800b0e00798e */ /* 0x0085e4000c10e78e */
.L_x_4954:
[----:B------:R-:W-:Y:S05]  /*4850*/  BSYNC B0 ;  /* 0x0000000000007941 */ /* 0x000fea0003800000 */
.L_x_4953:
[----:B--23--:R2:W3:Y:S01]  /*4860*/  LDS R11, [R228.X4+0xb50] ;  /* 0x000b5000e40b7984 */ /* 0x00c4e20000004800 */
[----:B------:R-:W-:Y:S01]  /*4870*/  BSSY B0, `(.L_x_4955) ;  /* 0x0000005000007945 */ /* 0x000fe20003800000 */
[----:B-1----:R-:W-:Y:S02]  /*4880*/  IADD3 R170, R139, 0x100, RZ ;  /* 0x000001008baa7810 */ /* 0x002fe40007ffe0ff */
[----:B------:R-:W-:Y:S01]  /*4890*/  LEA.HI.SX32 R10, R10, R139, 0x1b ;  /* 0x0000008b0a0a7211 */ /* 0x000fe200078fdaff */
[----:B------:R-:W-:Y:S05]  /*48a0*/  @!P3 BRA `(.L_x_4956) ;  /* 0x000000100000b947 */ /* 0x000fea0003800000 */
[----:B---3--:R1:W-:Y:S02]  /*48b0*/  RED.E.ADD.F32.FTZ.RN.STRONG.GPU [R14.64+-0x500], R11 ;  /* 0xfffb000b0e00798e */ /* 0x0083e4000c10e78e */
.L_x_4956:
[----:B------:R-:W-:Y:S05]  /*48c0*/  BSYNC B0 ;  /* 0x0000000000007941 */ /* 0x000fea0003800000 */
.L_x_4955:
[----:B-1-3--:R1:W3:Y:S01]  /*48d0*/  LDS R11, [R10.X4+0xbd0] ;  /* 0x000bd0000a0b7984 */ /* 0x00a2e20000004800 */
[----:B------:R-:W-:Y:S01]  /*48e0*/  BSSY B0, `(.L_x_4957) ;  /* 0x0000004000007945 */ /* 0x000fe20003800000 */
[----:B------:R-:W-:Y:S01]  /*48f0*/  LEA.HI.SX32 R170, R170, R139, 0x1b ;  /* 0x0000008baaaa7211 */ /* 0x000fe200078fdaff */
[----:B------:R-:W-:Y:S05]  /*4900*/  @!P4 BRA `(.L_x_4958) ;  /* 0x000000100000c947 */ /* 0x000fea0003800000 */
[----:B---3--:R3:W-:Y:S02]  /*4910*/  RED.E.ADD.F32.FTZ.RN.STRONG.GPU [R14.64+-0x480], R11 ;  /* 0xfffb800b0e00798e */ /* 0x0087e4000c10e78e */
.L_x_4958:
[----:B------:R-:W-:Y:S05]  /*4920*/  BSYNC B0 ;  /* 0x0000000000007941 */ /* 0x000fea0003800000 */
.L_x_4957:
[----:B---3--:R3:W4:Y:S01]  /*4930*/  LDS R11, [R170.X4+0xc50] ;  /* 0x000c5000aa0b7984 */ /* 0x0087220000004800 */
[----:B------:R-:W-:Y:S01]  /*4940*/  BSSY B0, `(.L_x_4959) ;  /* 0x0000005000007945 */ /* 0x000fe20003800000 */
[----:B-1----:R-:W-:-:S02]  /*4950*/  IADD3 R10, R139, 0x120, RZ ;  /* 0x000001208b0a7810 */ /* 0x002fc40007ffe0ff */
[----:B--2---:R-:W-:Y:S01]  /*4960*/  IADD3 R228, R139, 0x140, RZ ;  /* 0x000001408be47810 */ /* 0x004fe20007ffe0ff */
[----:B------:R-:W-:Y:S05]  /*4970*/  @!P5 BRA `(.L_x_4960) ;  /* 0x000000100000d947 */ /* 0x000fea0003800000 */
[----:B----4-:R1:W-:Y:S02]  /*4980*/  RED.E.ADD.F32.FTZ.RN.STRONG.GPU [R14.64+-0x400], R11 ;  /* 0xfffc000b0e00798e */ /* 0x0103e4000c10e78e */
.L_x_4960:
[----:B------:R-:W-:Y:S05]  /*4990*/  BSYNC B0 ;  /* 0x0000000000007941 */ /* 0x000fea0003800000 */
.L_x_4959:
[-C--:B------:R-:W-:Y:S01]  /*49a0*/  LEA.HI.SX32 R10, R10, R139.reuse, 0x1b ;  /* 0x0000008b0a0a7211 */ /* 0x080fe200078fdaff */
[----:B------:R-:W-:Y:S01]  /*49b0*/  BSSY B0, `(.L_x_4961) ;  /* 0x000000d000007945 */ /* 0x000fe20003800000 */
[----:B------:R-:W-:Y:S02]  /*49c0*/  ISETP.GE.AND P6, PT, R179, 0x121, PT ;  /* 0x00000121b300780c */ /* 0x000fe40003fc6270 */
[----:B---3--:R-:W-:Y:S01]  /*49d0*/  IADD3 R170, R139, 0x160, RZ ;  /* 0x000001608baa7810 */ /* 0x008fe20007ffe0ff */
        /* <DEDUP_REMOVED lines=10> */
.L_x_4962:
[----:B-1----:R-:W-:Y:S05]  /*4a80*/  BSYNC B0 ;  /* 0x0000000000007941 */ /* 0x002fea0003800000 */
.L_x_4961:
[----:B--2---:R1:W2:Y:S01]  /*4a90*/  LDS R11, [R228.X4+0xd50] ;  /* 0x000d5000e40b7984 */ /* 0x0042a20000004800 */
[----:B------:R-:W-:Y:S01]  /*4aa0*/  BSSY B0, `(.L_x_4963) ;  /* 0x0000005000007945 */ /* 0x000fe20003800000 */
[----:B------:R-:W-:Y:S02]  /*4ab0*/  IADD3 R10, R139, 0x180, RZ ;  /* 0x000001808b0a7810 */ /* 0x000fe40007ffe0ff */
[----:B------:R-:W-:Y:S01]  /*4ac0*/  LEA.HI.SX32 R170, R170, R139, 0x1b ;  /* 0x0000008baaaa7211 */ /* 0x000fe200078fdaff */
[----:B------:R-:W-:Y:S05]  /*4ad0*/  @!P0 BRA `(.L_x_4964) ;  /* 0x0000001000008947 */ /* 0x000fea0003800000 */
[----:B--2---:R2:W-:Y:S02]  /*4ae0*/  RED.E.ADD.F32.FTZ.RN.STRONG.GPU [R14.64+-0x300], R11 ;  /* 0xfffd000b0e00798e */ /* 0x0045e4000c10e78e */
.L_x_4964:
[----:B------:R-:W-:Y:S05]  /*4af0*/  BSYNC B0 ;  /* 0x0000000000007941 */ /* 0x000fea0003800000 */
.L_x_4963:
[----:B--2---:R2:W3:Y:S01]  /*4b00*/  LDS R11, [R170.X4+0xdd0] ;  /* 0x000dd000aa0b7984 */ /* 0x0044e20000004800 */
[----:B------:R-:W-:Y:S01]  /*4b10*/  BSSY B0, `(.L_x_4965) ;  /* 0x0000005000007945 */ /* 0x000fe20003800000 */
[----:B-1----:R-:W-:-:S02]  /*4b20*/  IADD3 R228, R139, 0x1a0, RZ ;  /* 0x000001a08be47810 */ /* 0x002fc40007ffe0ff */
[----:B------:R-:W-:Y:S01]  /*4b30*/  LEA.HI.SX32 R10, R10, R139, 0x1b ;  /* 0x0000008b0a0a7211 */ /* 0x000fe200078fdaff */
[----:B------:R-:W-:Y:S05]  /*4b40*/  @!P1 BRA `(.L_x_4966) ;  /* 0x0000001000009947 */ /* 0x000fea0003800000 */
[----:B---3--:R1:W-:Y:S02]  /*4b50*/  RED.E.ADD.F32.FTZ.RN.STRONG.GPU [R14.64+-0x280], R11 ;  /* 0xfffd800b0e00798e */ /* 0x0083e4000c10e78e */
.L_x_4966:
[----:B------:R-:W-:Y:S05]  /*4b60*/  BSYNC B0 ;  /* 0x0000000000007941 */ /* 0x000fea0003800000 */
.L_x_4965:
[----:B-1-3--:R1:W3:Y:S01]  /*4b70*/  LDS R11, [R10.X4+0xe50] ;  /* 0x000e50000a0b7984 */ /* 0x00a2e20000004800 */
[----:B------:R-:W-:Y:S01]  /*4b80*/  BSSY B0, `(.L_x_4967) ;  /* 0x0000005000007945 */ /* 0x000fe20003800000 */
[----:B--2---:R-:W-:Y:S02]  /*4b90*/  IADD3 R170, R139, 0x1c0, RZ ;  /* 0x000001c08baa7810 */ /* 0x004fe40007ffe0ff */
[----:B------:R-:W-:Y:S01]  /*4ba0*/  LEA.HI.SX32 R228, R228, R139, 0x1b ;  /* 0x0000008be4e47211 */ /* 0x000fe200078fdaff */
[----:B------:R-:W-:Y:S05]  /*4bb0*/  @!P2 BRA `(.L_x_4968) ;  /* 0x000000100000a947 */ /* 0x000fea0003800000 */
[----:B---3--:R2:W-:Y:S02]  /*4bc0*/  RED.E.ADD.F32.FTZ.RN.STRONG.GPU [R14.64+-0x200], R11 ;  /* 0xfffe000b0e00798e */ /* 0x0085e4000c10e78e */
.L_x_4968:
[----:B------:R-:W-:Y:S05]  /*4bd0*/  BSYNC B0 ;  /* 0x0000000000007941 */ /* 0x000fea0003800000 */
.L_x_4967:
[----:B--23--:R2:W3:Y:S01]  /*4be0*/  LDS R11, [R228.X4+0xed0] ;  /* 0x000ed000e40b7984 */ /* 0x00c4e20000004800 */
[----:B------:R-:W-:Y:S01]  /*4bf0*/  BSSY B0, `(.L_x_4969) ;  /* 0x0000005000007945 */ /* 0x000fe20003800000 */
[----:B-1----:R-:W-:Y:S02]  /*4c00*/  IADD3 R10, R139, 0x1e0, RZ ;  /* 0x000001e08b0a7810 */ /* 0x002fe40007ffe0ff */
[----:B------:R-:W-:Y:S01]  /*4c10*/  LEA.HI.SX32 R170, R170, R139, 0x1b ;  /* 0x0000008baaaa7211 */ /* 0x000fe200078fdaff */
[----:B------:R-:W-:Y:S05]  /*4c20*/  @!P3 BRA `(.L_x_4970) ;  /* 0x000000100000b947 */ /* 0x000fea0003800000 */
[----:B---3--:R1:W-:Y:S02]  /*4c30*/  RED.E.ADD.F32.FTZ.RN.STRONG.GPU [R14.64+-0x180], R11 ;  /* 0xfffe800b0e00798e */ /* 0x0083e4000c10e78e */
.L_x_4970:
[----:B------:R-:W-:Y:S05]  /*4c40*/  BSYNC B0 ;  /* 0x0000000000007941 */ /* 0x000fea0003800000 */
.L_x_4969:
[----:B-1-3--:R1:W3:Y:S01]  /*4c50*/  LDS R11, [R170.X4+0xf50] ;  /* 0x000f5000aa0b7984 */ /* 0x00a2e20000004800 */
[----:B------:R-:W-:Y:S01]  /*4c60*/  BSSY B0, `(.L_x_4971) ;  /* 0x0000004000007945 */ /* 0x000fe20003800000 */
[----:B------:R-:W-:Y:S01]  /*4c70*/  LEA.HI.SX32 R10, R10, R139, 0x1b ;  /* 0x0000008b0a0a7211 */ /* 0x000fe200078fdaff */
[----:B------:R-:W-:Y:S05]  /*4c80*/  @!P4 BRA `(.L_x_4972) ;  /* 0x000000100000c947 */ /* 0x000fea0003800000 */
[----:B---3--:R3:W-:Y:S02]  /*4c90*/  RED.E.ADD.F32.FTZ.RN.STRONG.GPU [R14.64+-0x100], R11 ;  /* 0xffff000b0e00798e */ /* 0x0087e4000c10e78e */
.L_x_4972:
[----:B------:R-:W-:Y:S05]  /*4ca0*/  BSYNC B0 ;  /* 0x0000000000007941 */ /* 0x000fea0003800000 */
.L_x_4971:
[----:B---3--:R3:W4:Y:S01]  /*4cb0*/  LDS R11, [R10.X4+0xfd0] ;  /* 0x000fd0000a0b7984 */ /* 0x0087220000004800 */
[----:B------:R-:W-:Y:S01]  /*4cc0*/  BSSY B0, `(.L_x_4973) ;  /* 0x0000003000007945 */ /* 0x000fe20003800000 */
[----:B------:R-:W-:Y:S05]  /*4cd0*/  @!P5 BRA `(.L_x_4974) ;  /* 0x000000100000d947 */ /* 0x000fea0003800000 */
[----:B----4-:R4:W-:Y:S02]  /*4ce0*/  RED.E.ADD.F32.FTZ.RN.STRONG.GPU [R14.64+-0x80], R11 ;  /* 0xffff800b0e00798e */ /* 0x0109e4000c10e78e */
.L_x_4974:
[----:B------:R-:W-:Y:S05]  /*4cf0*/  BSYNC B0 ;  /* 0x0000000000007941 */ /* 0x000fea0003800000 */
.L_x_4973:
[----:B----4-:R-:W4:Y:S01]  /*4d00*/  SHFL.DOWN PT, R11, R160, 0x1, 0x1f ;  /* 0x08201f00a00b7f89 */ /* 0x010f2200000e0000 */
[C---:B------:R-:W-:Y:S01]  /*4d10*/  ISETP.GT.AND P0, PT, R134.reuse, 0x1e, PT ;  /* 0x0000001e8600780c */ /* 0x040fe20003f04270 */
[----:B------:R-:W-:Y:S01]  /*4d20*/  FMUL.FTZ R181, R181, R168 ;  /* 0x000000a8b5b57220 */ /* 0x000fe20000410000 */
[----:B------:R-:W-:Y:S01]  /*4d30*/  ISETP.NE.AND P1, PT, R134, RZ, PT ;  /* 0x000000ff8600720c */ /* 0x000fe20003f25270 */
[----:B---3--:R-:W3:Y:S01]  /*4d40*/  SHFL.DOWN PT, R10, R235, 0x1, 0x1f ;  /* 0x08201f00eb0a7f89 */ /* 0x008ee200000e0000 */
        /* <DEDUP_REMOVED lines=11> */
[----:B----4-:R-:W-:Y:S02]  /*4e00*/  @!P0 FADD.FTZ R160, R160, R11 ;  /* 0x0000000ba0a08221 */ /* 0x010fe40000010000 */
[----:B------:R-:W-:Y:S02]  /*4e10*/  FMUL.FTZ R199, R199, R176 ;  /* 0x000000b0c7c77220 */ /* 0x000fe40000410000 */
[----:B---3--:R-:W-:Y:S01]  /*4e20*/  @!P0 FADD.FTZ R235, R235, R10 ;  /* 0x0000000aebeb8221 */ /* 0x008fe20000010000 */
[----:B------:R-:W3:Y:S01]  /*4e30*/  SHFL.DOWN PT, R11, R160, 0x2, 0x1f ;  /* 0x08401f00a00b7f89 */ /* 0x000ee200000e0000 */
[----:B------:R-:W-:Y:S01]  /*4e40*/  ISETP.GT.AND P0, PT, R134, 0x1d, PT ;  /* 0x0000001d8600780c */ /* 0x000fe20003f04270 */
[----:B------:R-:W-:Y:S02]  /*4e50*/  FMUL.FTZ R222, R222, R193 ;  /* 0x000000c1dede7220 */ /* 0x000fe40000410000 */
[----:B------:R-:W4:Y:S01]  /*4e60*/  SHFL.DOWN PT, R10, R235, 0x2, 0x1f ;  /* 0x08401f00eb0a7f89 */ /* 0x000f2200000e0000 */
        /* <DEDUP_REMOVED lines=10> */
[----:B---3--:R-:W-:Y:S02]  /*4f10*/  @!P0 FADD.FTZ R160, R160, R11 ;  /* 0x0000000ba0a08221 */ /* 0x008fe40000010000 */
[----:B------:R-:W-:Y:S02]  /*4f20*/  FFMA.FTZ R215, R104, R215, R212 ;  /* 0x000000d768d77223 */ /* 0x000fe400000100d4 */
[----:B----4-:R-:W-:Y:S01]  /*4f30*/  @!P0 FADD.FTZ R235, R235, R10 ;  /* 0x0000000aebeb8221 */ /* 0x010fe20000010000 */
[----:B------:R-:W3:Y:S01]  /*4f40*/  SHFL.DOWN PT, R11, R160, 0x4, 0x1f ;  /* 0x08801f00a00b7f89 */ /* 0x000ee200000e0000 */
[----:B------:R-:W-:Y:S01]  /*4f50*/  ISETP.GT.AND P0, PT, R134, 0x1b, PT ;  /* 0x0000001b8600780c */ /* 0x000fe20003f04270 */
[----:B------:R-:W-:-:S02]  /*4f60*/  FFMA.FTZ R184, R105, R184, R197 ;  /* 0x000000b869b87223 */ /* 0x000fc400000100c5 */
[----:B------:R-:W4:Y:S01]  /*4f70*/  SHFL.DOWN PT, R10, R235, 0x4, 0x1f ;  /* 0x08801f00eb0a7f89 */ /* 0x000f2200000e0000 */
        /* <DEDUP_REMOVED lines=10> */
[----:B---3--:R-:W-:Y:S02]  /*5020*/  @!P0 FADD.FTZ R160, R160, R11 ;  /* 0x0000000ba0a08221 */ /* 0x008fe40000010000 */
[----:B------:R-:W-:-:S02]  /*5030*/  FADD.FTZ R53, R166, R53 ;  /* 0x00000035a6357221 */ /* 0x000fc40000010000 */
[----:B----4-:R-:W-:Y:S01]  /*5040*/  @!P0 FADD.FTZ R235, R235, R10 ;  /* 0x0000000aebeb8221 */ /* 0x010fe20000010000 */
[----:B------:R-:W3:Y:S01]  /*5050*/  SHFL.DOWN PT, R11, R160, 0x8, 0x1f ;  /* 0x09001f00a00b7f89 */ /* 0x000ee200000e0000 */
[----:B------:R-:W-:Y:S01]  /*5060*/  ISETP.GT.AND P0, PT, R134, 0x17, PT ;  /* 0x000000178600780c */ /* 0x000fe20003f04270 */
[----:B------:R-:W-:Y:S02]  /*5070*/  FADD.FTZ R54, R163, R54 ;  /* 0x00000036a3367221 */ /* 0x000fe40000010000 */
[----:B------:R-:W4:Y:S01]  /*5080*/  SHFL.DOWN PT, R10, R235, 0x8, 0x1f ;  /* 0x09001f00eb0a7f89 */ /* 0x000f2200000e0000 */
        /* <DEDUP_REMOVED lines=12> */
[----:B----4-:R-:W-:Y:S01]  /*5150*/  @!P0 FADD.FTZ R235, R235, R10 ;  /* 0x0000000aebeb8221 */ /* 0x010fe20000010000 */
[----:B------:R-:W3:Y:S01]  /*5160*/  SHFL.DOWN PT, R11, R160, 0x10, 0x1f ;  /* 0x0a001f00a00b7f89 */ /* 0x000ee200000e0000 */
[----:B------:R-:W-:Y:S01]  /*5170*/  ISETP.GT.AND P0, PT, R134, 0xf, PT ;  /* 0x0000000f8600780c */ /* 0x000fe20003f04270 */
[----:B------:R-:W-:Y:S02]  /*5180*/  FADD.FTZ R44, R215, R44 ;  /* 0x0000002cd72c7221 */ /* 0x000fe40000010000 */
[----:B------:R-:W4:Y:S01]  /*5190*/  SHFL.DOWN PT, R10, R235, 0x10, 0x1f ;  /* 0x0a001f00eb0a7f89 */ /* 0x000f2200000e0000 */
        /* <DEDUP_REMOVED lines=10> */
[----:B---3--:R-:W-:Y:S02]  /*5240*/  @!P0 FADD.FTZ R160, R160, R11 ;  /* 0x0000000ba0a08221 */ /* 0x008fe40000010000 */
[----:B------:R-:W-:Y:S02]  /*5250*/  FADD.FTZ R65, R190, R65 ;  /* 0x00000041be417221 */ /* 0x000fe40000010000 */
[----:B----4-:R-:W-:Y:S01]  /*5260*/  @!P0 FADD.FTZ R235, R235, R10 ;  /* 0x0000000aebeb8221 */ /* 0x010fe20000010000 */
[----:B------:R-:W-:Y:S01]  /*5270*/  MOV R10, R160 ;  /* 0x000000a0000a7202 */ /* 0x000fe20000000f00 */
[----:B------:R-:W-:-:S02]  /*5280*/  FADD.FTZ R38, R185, R38 ;  /* 0x00000026b9267221 */ /* 0x000fc40000010000 */
[----:B------:R-:W-:Y:S01]  /*5290*/  FADD.FTZ R66, R174, R66 ;  /* 0x00000042ae427221 */ /* 0x000fe20000010000 */
[----:B------:R-:W-:Y:S01]  /*52a0*/  MOV R11, R235 ;  /* 0x000000eb000b7202 */ /* 0x000fe20000000f00 */
[----:B------:R-:W-:Y:S02]  /*52b0*/  FADD.FTZ R37, R192, R37 ;  /* 0x00000025c0257221 */ /* 0x000fe40000010000 */
[----:B------:R-:W-:Y:S02]  /*52c0*/  FADD.FTZ R36, R223, R36 ;  /* 0x00000024df247221 */ /* 0x000fe40000010000 */
[----:B------:R3:W-:Y:S01]  /*52d0*/  @!P1 STS.64 [0x1098], R10 ;  /* 0x0010980aff009388 */ /* 0x0007e20000000a00 */
[----:B------:R-:W-:-:S03]  /*52e0*/  FADD.FTZ R35, R196, R35 ;  /* 0x00000023c4237221 */ /* 0x000fc60000010000 */
[----:B------:R-:W-:Y:S06]  /*52f0*/  BAR.SYNC.DEFER_BLOCKING 0x0 ;  /* 0x0000000000007b1d */ /* 0x000fec0000010000 */
[----:B------:R-:W-:Y:S05]  /*5300*/  @P2 BRA `(.L_x_4976) ;  /* 0x0000008000002947 */ /* 0x000fea0003800000 */
[----:B---3--:R-:W-:Y:S02]  /*5310*/  ISETP.NE.AND P0, PT, R131, c[0x0][0x174], PT ;  /* 0x00005d0083007a0c */ /* 0x008fe40003f05270 */
[----:B------:R-:W-:-:S11]  /*5320*/  SHF.L.U32 R14, R19, 0x2, RZ ;  /* 0x00000002130e7819 */ /* 0x000fd600000006ff */
[----:B------:R-:W3:Y:S04]  /*5330*/  @P0 LDS R12, [R14+0x2748] ;  /* 0x002748000e0c0984 */ /* 0x000ee80000000800 */
[----:B------:R-:W4:Y:S01]  /*5340*/  @P0 LDS R13, [R14+0x2348] ;  /* 0x002348000e0d0984 */ /* 0x000f220000000800 */
[----:B---3--:R-:W-:Y:S02]  /*5350*/  @P0 FADD.FTZ R11, R11, R12 ;  /* 0x0000000c0b0b0221 */ /* 0x008fe40000010000 */
[----:B----4-:R-:W-:-:S03]  /*5360*/  @P0 FADD.FTZ R10, R10, R13 ;  /* 0x0000000d0a0a0221 */ /* 0x010fc60000010000 */
[----:B------:R3:W-:Y:S04]  /*5370*/  STS [R14+0x2748], R11 ;  /* 0x0027480b0e007388 */ /* 0x0007e80000000800 */
[----:B------:R3:W-:Y:S02]  /*5380*/  STS [R14+0x2348], R10 ;  /* 0x0023480a0e007388 */ /* 0x0007e40000000800 */
.L_x_4976:
[----:B---3--:R-:W-:Y:S05]  /*5390*/  BSYNC B0 ;  /* 0x0000000000007941 */ /* 0x008fea0003800000 */
.L_x_4975:
[----:B------:R-:W-:Y:S01]  /*53a0*/  IADD3 R19, R19, 0x1, RZ ;  /* 0x0000000113137810 */ /* 0x000fe20007ffe0ff */
[----:B------:R-:W-:-:S03]  /*53b0*/  UIADD3 UR6, UP0, UR6, 0x1, URZ ;  /* 0x0000000106067890 */ /* 0x000fc6000ff1e03f */
[----:B------:R-:W-:Y:S01]  /*53c0*/  ISETP.GE.AND P0, PT, R19, c[0x0][0x16c], PT ;  /* 0x00005b0013007a0c */ /* 0x000fe20003f06270 */
[----:B------:R-:W-:-:S12]  /*53d0*/  UIADD3.X UR7, URZ, UR7, URZ, UP0, !UPT ;  /* 0x000000073f077290 */ /* 0x000fd800087fe43f */
[----:B------:R-:W-:Y:S01]  /*53e0*/  @P0 CALL.REL.NOINC `(.L_x_4940) ;  /* 0x0000001000000944 */ /* 0x000fe20003c00000 */
[----:B------:R-:W-:Y:S05]  /*53f0*/  BRA `(.L_x_4977) ;  /* 0xffffcad000007947 */ /* 0x000fea000383ffff */
.L_x_4940:
[----:B------:R-:W-:Y:S01]  /*5400*/  BAR.SYNC.DEFER_BLOCKING 0x0 ;  /* 0x0000000000007b1d */ /* 0x000fe20000010000 */
[----:B------:R-:W-:Y:S01]  /*5410*/  ISETP.NE.AND P0, PT, R139, RZ, PT ;  /* 0x000000ff8b00720c */ /* 0x000fe20003f05270 */
[----:B------:R-:W-:Y:S01]  /*5420*/  IMAD R0, R204, c[0x0][0x2d8], RZ ;  /* 0x0000b600cc007a24 */ /* 0x000fe200078e02ff */
[----:B------:R-:W-:Y:S01]  /*5430*/  MOV R12, UR10 ;  /* 0x0000000a000c7c02 */ /* 0x000fe20008000f00 */
[C---:B------:R-:W-:Y:S01]  /*5440*/  IMAD.WIDE.U32 R10, R143.reuse, c[0x0][0x2d8], RZ ;  /* 0x0000b6008f0a7a25 */ /* 0x040fe200078e00ff */
[----:B------:R-:W-:Y:S01]  /*5450*/  SHF.R.S32.HI R71, RZ, 0x1f, R2 ;  /* 0x0000001fff477819 */ /* 0x000fe20000011402 */
[----:B------:R-:W-:Y:S01]  /*5460*/  BSSY B0, `(.L_x_4978) ;  /* 0x0000043000007945 */ /* 0x000fe20003800000 */
[----:B------:R-:W-:Y:S01]  /*5470*/  LEA R17, P5, R2, c[0x0][0x330], 0x2 ;  /* 0x0000cc0002117a11 */ /* 0x000fe200078a10ff */
[----:B------:R-:W-:Y:S01]  /*5480*/  IMAD R15, R143, c[0x0][0x2dc], R0 ;  /* 0x0000b7008f0f7a24 */ /* 0x000fe200078e0200 */
[----:B------:R-:W-:Y:S01]  /*5490*/  MOV R14, UR9 ;  /* 0x00000009000e7c02 */ /* 0x000fe20008000f00 */
[----:B------:R-:W-:-:S02]  /*54a0*/  IMAD R0, R142, c[0x0][0x2e0], RZ ;  /* 0x0000b8008e007a24 */ /* 0x000fc400078e02ff */
[----:B------:R-:W-:Y:S01]  /*54b0*/  IMAD R73, R133, -0x200, R140 ;  /* 0xfffffe0085497824 */ /* 0x000fe200078e028c */
[----:B------:R-:W-:-:S04]  /*54c0*/  IADD3 R11, R11, R15, RZ ;  /* 0x0000000f0b0b7210 */ /* 0x000fc80007ffe0ff */
[----:B------:R-:W-:Y:S01]  /*54d0*/  SHF.R.S32.HI R69, RZ, 0x1f, R73 ;  /* 0x0000001fff457819 */ /* 0x000fe20000011449 */
        /* <DEDUP_REMOVED lines=36> */
[----:B---3--:R-:W-:Y:S01]  /*5720*/  IMAD R12, R145, c[0x0][0x2e4], R0 ;  /* 0x0000b900910c7a24 */ /* 0x008fe200078e0200 */
[----:B------:R-:W-:-:S02]  /*5730*/  IADD3 R0, P1, R73, R10, RZ ;  /* 0x0000000a49007210 */ /* 0x000fc40007f3e0ff */
[C---:B------:R-:W-:Y:S02]  /*5740*/  IADD3 R10, P4, R2.reuse, UR9, RZ ;  /* 0x00000009020a7c10 */ /* 0x040fe4000ff9e0ff */
[----:B------:R-:W-:Y:S02]  /*5750*/  IADD3.X R11, R69, R12, R11, P1, !PT ;  /* 0x0000000c450b7210 */ /* 0x000fe40000ffe40b */
[----:B------:R-:W-:Y:S02]  /*5760*/  LEA.HI.X R12, R2, c[0x0][0x334], R71, 0x2, P5 ;  /* 0x0000cd00020c7a11 */ /* 0x000fe400028f1447 */
[----:B------:R-:W-:-:S04]  /*5770*/  LEA R16, P5, R0, R17, 0x2 ;  /* 0x0000001100107211 */ /* 0x000fc800078a10ff */
[----:B------:R-:W-:Y:S02]  /*5780*/  LEA.HI.X R17, R0, R12, R11, 0x2, P5 ;  /* 0x0000000c00117211 */ /* 0x000fe400028f140b */
[----:B------:R-:W-:Y:S01]  /*5790*/  LEA.HI.X.SX32 R11, R14, R71, 0x1, P4 ;  /* 0x000000470e0b7211 */ /* 0x000fe200020f0eff */
[----:B------:R-:W3:Y:S02]  /*57a0*/  LDS R67, [0x840] ;  /* 0x00084000ff437984 */ /* 0x000ee40000000800 */
[-C--:B---3--:R-:W-:Y:S02]  /*57b0*/  ISETP.GE.AND P3, PT, R2, R67.reuse, PT ;  /* 0x000000430200720c */ /* 0x088fe40003f66270 */
        /* <DEDUP_REMOVED lines=13> */
.L_x_4979:
[----:B------:R-:W-:Y:S05]  /*5890*/  BSYNC B0 ;  /* 0x0000000000007941 */ /* 0x000fea0003800000 */
.L_x_4978:
        /* <DEDUP_REMOVED lines=18> */
[----:B------:R-:W-:Y:S01]  /*59c0*/  FADD.FTZ R3, R0, R39 ;  /* 0x0000002700037221 */ /* 0x000fe20000010000 */
[----:B------:R-:W-:Y:S01]  /*59d0*/  MOV R0, UR10 ;  /* 0x0000000a00007c02 */ /* 0x000fe20008000f00 */
[----:B------:R4:W-:Y:S01]  /*59e0*/  @!P3 STG.E [R16.64+-0x480], R33 ;  /* 0xfffb80211000b986 */ /* 0x0009e2000c10190e */
        /* <DEDUP_REMOVED lines=9> */
[----:B------:R-:W-:Y:S01]  /*5a80*/  @!P1 STG.E [R16.64+-0x180], R61 ;  /* 0xfffe803d10009986 */ /* 0x000fe2000c10190e */
[----:B---3--:R-:W-:-:S03]  /*5a90*/  IADD3 R14, P1, R2, -0x1e0, RZ ;  /* 0xfffffe20020e7810 */ /* 0x008fc60007f3e0ff */
[----:B------:R-:W-:Y:S01]  /*5aa0*/  @!P5 STG.E [R16.64+-0x100], R63 ;  /* 0xffff003f1000d986 */ /* 0x000fe2000c10190e */
[----:B----4-:R-:W-:-:S03]  /*5ab0*/  IADD3.X R33, R71, -0x1, RZ, P1, !PT ;  /* 0xffffffff47217810 */ /* 0x010fc60000ffe4ff */
        /* <DEDUP_REMOVED lines=11> */
[----:B---3--:R-:W-:-:S03]  /*5b70*/  FADD.FTZ R40, R3, R40 ;  /* 0x0000002803287221 */ /* 0x008fc60000010000 */
[----:B------:R3:W-:Y:S01]  /*5b80*/  STS [R114.X4+0x20], R43 ;  /* 0x0000202b72007388 */ /* 0x0007e20000004800 */
[----:B----4-:R-:W-:-:S03]  /*5b90*/  FADD.FTZ R41, R40, R41 ;  /* 0x0000002928297221 */ /* 0x010fc60000010000 */
[----:B------:R4:W-:Y:S01]  /*5ba0*/  STS [R114.X4+0x24], R44 ;  /* 0x0000242c72007388 */ /* 0x0009e20000004800 */
[----:B-----5:R-:W-:-:S03]  /*5bb0*/  FADD.FTZ R42, R41, R42 ;  /* 0x0000002a292a7221 */ /* 0x020fc60000010000 */
        /* <DEDUP_REMOVED lines=10> */
[----:B------:R-:W-:Y:S01]  /*5c60*/  STS [R114.X4+0x3c], R50 ;  /* 0x00003c3272007388 */ /* 0x000fe20000004800 */
[----:B------:R-:W-:-:S06]  /*5c70*/  NOP ;  /* 0x0000000000007918 */ /* 0x000fcc0000000000 */
[----:B------:R-:W-:Y:S01]  /*5c80*/  LDS R15, [R130.X4] ;  /* 0x00000000820f7984 */ /* 0x000fe20000004800 */
[----:B-----5:R-:W-:-:S03]  /*5c90*/  FADD.FTZ R48, R47, R48 ;  /* 0x000000302f307221 */ /* 0x020fc60000010000 */
        /* <DEDUP_REMOVED lines=19> */
[----:B---3--:R-:W-:-:S04]  /*5dd0*/  IMAD R0, R204, c[0x0][0x2f8], RZ ;  /* 0x0000be00cc007a24 */ /* 0x008fc800078e02ff */
[C---:B------:R-:W-:Y:S01]  /*5de0*/  IMAD R13, R143.reuse, c[0x0][0x2fc], R0 ;  /* 0x0000bf008f0d7a24 */ /* 0x040fe200078e0200 */
[----:B------:R-:W3:Y:S02]  /*5df0*/  LDS R31, [0x840] ;  /* 0x00084000ff1f7984 */ /* 0x000ee40000000800 */
[----:B---3--:R-:W-:Y:S01]  /*5e00*/  ISETP.GE.AND P0, PT, R2, R31, PT ;  /* 0x0000001f0200720c */ /* 0x008fe20003f06270 */
        /* <DEDUP_REMOVED lines=12> */
.L_x_4981:
[----:B------:R-:W-:Y:S05]  /*5ed0*/  BSYNC B0 ;  /* 0x0000000000007941 */ /* 0x000fea0003800000 */
.L_x_4980:
[----:B------:R-:W-:Y:S01]  /*5ee0*/  MOV R3, R35 ;  /* 0x0000002300037202 */ /* 0x000fe20000000f00 */
[----:B------:R-:W-:Y:S01]  /*5ef0*/  IMAD R10, R142, c[0x0][0x300], RZ ;  /* 0x0000c0008e0a7a24 */ /* 0x000fe200078e02ff */
[----:B------:R-:W-:Y:S01]  /*5f00*/  LEA R0, P1, R14, c[0x0][0x340], 0x2 ;  /* 0x0000d0000e007a11 */ /* 0x000fe200078210ff */
[----:B------:R-:W-:Y:S01]  /*5f10*/  UIADD3 UR19, UP0, UR19, -0x800, URZ ;  /* 0xfffff80013137890 */ /* 0x000fe2000ff1e03f */
[-C--:B------:R-:W-:Y:S01]  /*5f20*/  ISETP.GE.AND P3, PT, R159, R31.reuse, PT ;  /* 0x0000001f9f00720c */ /* 0x080fe20003f66270 */
[----:B------:R-:W-:Y:S01]  /*5f30*/  IMAD.WIDE.U32 R2, R145, c[0x0][0x300], R2 ;  /* 0x0000c00091027a25 */ /* 0x000fe200078e0002 */
[-C--:B------:R-:W-:Y:S01]  /*5f40*/  ISETP.GE.AND P4, PT, R158, R31.reuse, PT ;  /* 0x0000001f9e00720c */ /* 0x080fe20003f86270 */
[----:B------:R-:W-:Y:S01]  /*5f50*/  UIADD3 UR11, UP1, UR11, -0x800, URZ ;  /* 0xfffff8000b0b7890 */ /* 0x000fe2000ff3e03f */
[-C--:B------:R-:W-:Y:S01]  /*5f60*/  ISETP.GE.AND P5, PT, R157, R31.reuse, PT ;  /* 0x0000001f9d00720c */ /* 0x080fe20003fa6270 */
[----:B---3--:R-:W-:Y:S01]  /*5f70*/  IMAD R12, R145, c[0x0][0x304], R10 ;  /* 0x0000c100910c7a24 */ /* 0x008fe200078e020a */
        /* <DEDUP_REMOVED lines=40> */
[----:B------:R-:W-:Y:S01]  /*6200*/  @!P0 CALL.REL.NOINC `(.L_x_4938) ;  /* 0x0000001000008944 */ /* 0x000fe20003c00000 */
[----:B------:R-:W-:Y:S05]  /*6210*/  BRA `(.L_x_4982) ;  /* 0xffffa5e000007947 */ /* 0x000fea000383ffff */
.L_x_4938:
[----:B------:R-:W-:Y:S02]  /*6220*/  ISETP.NE.U32.AND P0, PT, RZ, c[0x0][0x328], PT ;  /* 0x0000ca00ff007a0c */ /* 0x000fe40003f05070 */
[----:B------:R-:W-:Y:S02]  /*6230*/  ISETP.NE.U32.AND P2, PT, RZ, c[0x0][0x348], PT ;  /* 0x0000d200ff007a0c */ /* 0x000fe40003f45070 */
[----:B------:R-:W-:Y:S02]  /*6240*/  ISETP.NE.AND.EX P1, PT, RZ, c[0x0][0x32c], PT, P0 ;  /* 0x0000cb00ff007a0c */ /* 0x000fe40003f25300 */
[----:B------:R-:W-:-:S11]  /*6250*/  ISETP.NE.AND.EX P0, PT, RZ, c[0x0][0x34c], PT, P2 ;  /* 0x0000d300ff007a0c */ /* 0x000fd60003f05320 */
[----:B------:R-:W-:Y:S05]  /*6260*/  @!P1 BRA `(.L_x_4983) ;  /* 0x0000014000009947 */ /* 0x000fea0003800000 */
[----:B---3--:R-:W3:Y:S01]  /*6270*/  SHFL.DOWN P1, R3, R138, 0x1, 0x1f ;  /* 0x08201f008a037f89 */ /* 0x008ee20000020000 */
[----:B------:R-:W-:Y:S03]  /*6280*/  BSSY B0, `(.L_x_4983) ;  /* 0x0000012000007945 */ /* 0x000fe60003800000 */
[----:B------:R-:W4:Y:S01]  /*6290*/  S2R R8, SR_LANEID ;  /* 0x0000000000087919 */ /* 0x000f220000000000 */
[----:B---3--:R-:W-:Y:S01]  /*62a0*/  @P1 FADD R3, R3, R138 ;  /* 0x0000008a03031221 */ /* 0x008fe20000000000 */
[----:B----4-:R-:W-:-:S04]  /*62b0*/  ISETP.NE.AND P2, PT, R8, RZ, PT ;  /* 0x000000ff0800720c */ /* 0x010fc80003f45270 */
[----:B------:R-:W3:Y:S04]  /*62c0*/  SHFL.DOWN P1, R0, R3, 0x2, 0x1f ;  /* 0x08401f0003007f89 */ /* 0x000ee80000020000 */
[----:B------:R-:W4:Y:S01]  /*62d0*/  S2R R8, SR_TID.X ;  /* 0x0000000000087919 */ /* 0x000f220000002100 */
[----:B---3--:R-:W-:-:S05]  /*62e0*/  @P1 FADD R0, R3, R0 ;  /* 0x0000000003001221 */ /* 0x008fca0000000000 */
[----:B------:R-:W3:Y:S02]  /*62f0*/  SHFL.DOWN P1, R9, R0, 0x4, 0x1f ;  /* 0x08801f0000097f89 */ /* 0x000ee40000020000 */
[----:B---3--:R-:W-:-:S05]  /*6300*/  @P1 FADD R9, R0, R9 ;  /* 0x0000000900091221 */ /* 0x008fca0000000000 */
[----:B------:R-:W3:Y:S02]  /*6310*/  SHFL.DOWN P1, R2, R9, 0x8, 0x1f ;  /* 0x09001f0009027f89 */ /* 0x000ee40000020000 */
[----:B---3--:R-:W-:-:S05]  /*6320*/  @P1 FADD R2, R9, R2 ;  /* 0x0000000209021221 */ /* 0x008fca0000000000 */
[----:B0-----:R-:W0:Y:S02]  /*6330*/  SHFL.DOWN P1, R11, R2, 0x10, 0x1f ;  /* 0x0a001f00020b7f89 */ /* 0x001e240000020000 */
[----:B0-----:R-:W-:Y:S01]  /*6340*/  @P1 FADD R11, R2, R11 ;  /* 0x0000000b020b1221 */ /* 0x001fe20000000000 */
[----:B----4-:R-:W-:-:S04]  /*6350*/  ISETP.NE.AND P1, PT, R8, RZ, PT ;  /* 0x000000ff0800720c */ /* 0x010fc80003f25270 */
[----:B------:R0:W-:Y:S04]  /*6360*/  @!P2 STS [0x1094], R11 ;  /* 0x0010940bff00a388 */ /* 0x0001e80000000800 */
[----:B------:R-:W-:Y:S06]  /*6370*/  BAR.SYNC.DEFER_BLOCKING 0x0 ;  /* 0x0000000000007b1d */ /* 0x000fec0000010000 */
[----:B------:R-:W-:Y:S05]  /*6380*/  @P1 BRA `(.L_x_4984) ;  /* 0x0000001000001947 */ /* 0x000fea0003800000 */
[----:B0-----:R0:W-:Y:S02]  /*6390*/  RED.E.ADD.F32.FTZ.RN.STRONG.GPU [R6.64], R11 ;  /* 0x0000000b0600798e */ /* 0x0011e4000c10e78e */
.L_x_4984:
[----:B0-----:R-:W-:Y:S05]  /*63a0*/  BSYNC B0 ;  /* 0x0000000000007941 */ /* 0x001fea0003800000 */
.L_x_4983:
[----:B------:R-:W-:Y:S01]  /*63b0*/  BSSY B0, `(.L_x_4985) ;  /* 0x0000018000007945 */ /* 0x000fe20003800000 */
[----:B------:R-:W-:Y:S05]  /*63c0*/  @!P0 BRA `(.L_x_4986) ;  /* 0x0000015000008947 */ /* 0x000fea0003800000 */
[----:B------:R-:W-:Y:S06]  /*63d0*/  BAR.SYNC.DEFER_BLOCKING 0x0 ;  /* 0x0000000000007b1d */ /* 0x000fec0000010000 */
[----:B---3--:R-:W3:Y:S04]  /*63e0*/  SHFL.DOWN P0, R3, R136, 0x1, 0x1f ;  /* 0x08201f0088037f89 */ /* 0x008ee80000000000 */
[----:B------:R-:W4:Y:S04]  /*63f0*/  S2R R6, SR_LANEID ;  /* 0x0000000000067919 */ /* 0x000f280000000000 */
[----:B------:R-:W5:Y:S01]  /*6400*/  S2R R15, SR_TID.X ;  /* 0x00000000000f7919 */ /* 0x000f620000002100 */
[----:B---3--:R-:W-:Y:S01]  /*6410*/  @P0 FADD R3, R3, R136 ;  /* 0x0000008803030221 */ /* 0x008fe20000000000 */
[----:B----4-:R-:W-:-:S04]  /*6420*/  ISETP.NE.AND P1, PT, R6, RZ, PT ;  /* 0x000000ff0600720c */ /* 0x010fc80003f25270 */
[----:B------:R-:W3:Y:S02]  /*6430*/  SHFL.DOWN P0, R0, R3, 0x2, 0x1f ;  /* 0x08401f0003007f89 */ /* 0x000ee40000000000 */
[----:B---3--:R-:W-:-:S05]  /*6440*/  @P0 FADD R0, R3, R0 ;  /* 0x0000000003000221 */ /* 0x008fca0000000000 */
[----:B------:R-:W3:Y:S02]  /*6450*/  SHFL.DOWN P0, R7, R0, 0x4, 0x1f ;  /* 0x08801f0000077f89 */ /* 0x000ee40000000000 */
[----:B---3--:R-:W-:-:S05]  /*6460*/  @P0 FADD R7, R0, R7 ;  /* 0x0000000700070221 */ /* 0x008fca0000000000 */
[----:B------:R-:W3:Y:S02]  /*6470*/  SHFL.DOWN P0, R2, R7, 0x8, 0x1f ;  /* 0x09001f0007027f89 */ /* 0x000ee40000000000 */
[----:B---3--:R-:W-:-:S05]  /*6480*/  @P0 FADD R2, R7, R2 ;  /* 0x0000000207020221 */ /* 0x008fca0000000000 */
[----:B------:R-:W3:Y:S02]  /*6490*/  SHFL.DOWN P0, R9, R2, 0x10, 0x1f ;  /* 0x0a001f0002097f89 */ /* 0x000ee40000000000 */
[----:B---3--:R-:W-:Y:S01]  /*64a0*/  @P0 FADD R9, R2, R9 ;  /* 0x0000000902090221 */ /* 0x008fe20000000000 */
[----:B-----5:R-:W-:-:S04]  /*64b0*/  ISETP.NE.AND P0, PT, R15, RZ, PT ;  /* 0x000000ff0f00720c */ /* 0x020fc80003f05270 */
[----:B------:R3:W-:Y:S04]  /*64c0*/  @!P1 STS [0x1094], R9 ;  /* 0x00109409ff009388 */ /* 0x0007e80000000800 */
[----:B------:R-:W-:Y:S06]  /*64d0*/  BAR.SYNC.DEFER_BLOCKING 0x0 ;  /* 0x0000000000007b1d */ /* 0x000fec0000010000 */
[----:B------:R-:W-:Y:S05]  /*64e0*/  @P0 BRA `(.L_x_4987) ;  /* 0x0000004000000947 */ /* 0x000fea0003800000 */
[----:B---3--:R3:W-:Y:S01]  /*64f0*/  RED.E.ADD.F32.FTZ.RN.STRONG.GPU [R4.64], R9 ;  /* 0x000000090400798e */ /* 0x0087e2000c10e78e */
[----:B------:R-:W-:Y:S01]  /*6500*/  HFMA2.MMA R15, -RZ, RZ, 0, 0 ;  /* 0x00000000ff0f7435 */ /* 0x000fe200000001ff */
[----:B------:R-:W-:Y:S05]  /*6510*/  BRA `(.L_x_4987) ;  /* 0x0000001000007947 */ /* 0x000fea0003800000 */
.L_x_4986:
[----:B------:R-:W4:Y:S02]  /*6520*/  S2R R15, SR_TID.X ;  /* 0x00000000000f7919 */ /* 0x000f240000002100 */
.L_x_4987:
[----:B---3--:R-:W-:Y:S05]  /*6530*/  BSYNC B0 ;  /* 0x0000000000007941 */ /* 0x008fea0003800000 */
.L_x_4985:
        /* <DEDUP_REMOVED lines=10> */
.L_x_4988:
        /* <DEDUP_REMOVED lines=26> */
.L_x_4989:
        /* <DEDUP_REMOVED lines=16> */
.L_x_9076:


//--------------------- .text._Z25selective_scan_bwd_kernelI32Selective_Scan_bwd_kernel_traitsILi32ELi16ELb0ELb0ELb1ELb0ELb1EffEEv12SSMParamsBwd --------------------------
	.section	.text._Z25selective_scan_bwd_kernelI32Selective_Scan_bwd_kernel_traitsILi32ELi16ELb0ELb0ELb1ELb0ELb1EffEEv12SSMParamsBwd,"ax",@progbits
	.sectioninfo	@"SHI_REGISTERS=238"
	.align	128
        .global         _Z25selective_scan_bwd_kernelI32Selective_Scan_bwd_kernel_traitsILi32ELi16ELb0ELb0ELb1ELb0ELb1EffEEv12SSMParamsBwd
        .type           _Z25selective_scan_bwd_kernelI32Selective_Scan_bwd_kernel_traitsILi32ELi16ELb0ELb0ELb1ELb0ELb1EffEEv12SSMParamsBwd,@function
        .size           _Z25selective_scan_bwd_kernelI32Selective_Scan_bwd_kernel_traitsILi32ELi16ELb0ELb0ELb1ELb0ELb1EffEEv12SSMParamsBwd,(.L_x_9077 - _Z25selective_scan_bwd_kernelI32Selective_Scan_bwd_kernel_traitsILi32ELi16ELb0ELb0ELb1ELb0ELb1EffEEv12SSMParamsBwd)
        .other          _Z25selective_scan_bwd_kernelI32Selective_Scan_bwd_kernel_traitsILi32ELi16ELb0ELb0ELb1ELb0ELb1EffEEv12SSMParamsBwd,@"STO_CUDA_ENTRY STV_DEFAULT"
_Z25selective_scan_bwd_kernelI32Selective_Scan_bwd_kernel_traitsILi32ELi16ELb0ELb0ELb1ELb0ELb1EffEEv12SSMParamsBwd:
.text._Z25selective_scan_bwd_kernelI32Selective_Scan_bwd_kernel_traitsILi32ELi16ELb0ELb0ELb1ELb0ELb1EffEEv12SSMParamsBwd:
        /* <DEDUP_REMOVED lines=15> */
[----:B------:R-:W-:Y:S02]  /*00f0*/  UMOV UR8, URZ ;  /* 0x0000003f00087c82 */ /* 0x000fe40008000000 */
        /* <DEDUP_REMOVED lines=8> */
[----:B------:R-:W-:Y:S01]  /*0180*/  UMOV UR9, URZ ;  /* 0x0000003f00097c82 */ /* 0x000fe20008000000 */
[----:B------:R-:W-:Y:S01]  /*0190*/  MOV R3, UR5 ;  /* 0x0000000500037c02 */ /* 0x000fe20008000f00 */
[----:B------:R-:W0:Y:S01]  /*01a0*/  I2F.RP R0, R7 ;  /* 0x0000000700007306 */ /* 0x000e220000209400 */
[----:B------:R-:W-:Y:S01]  /*01b0*/  MOV R5, UR7 ;  /* 0x0000000700057c02 */ /* 0x000fe20008000f00 */
[----:B------:R-:W-:-:S02]  /*01c0*/  UISETP.NE.U32.AND UP1, UPT, URZ, UR22, UPT ;  /* 0x000000163f00728c */ /* 0x000fc4000bf25070 */
[----:B------:R2:W3:Y:S01]  /*01d0*/  @P3 LDG.E R6, [R2.64] ;  /* 0x0000002002063981 */ /* 0x0004e2000c1e1900 */
[----:B-1----:R-:W-:Y:S02]  /*01e0*/  USHF.R.S32.HI UR38, URZ, 0x1f, UR37 ;  /* 0x0000001f3f267899 */ /* 0x002fe40008011425 */
[----:B------:R-:W-:Y:S01]  /*01f0*/  ULDC.64 UR4, c[0x0][0x260] ;  /* 0x0000980000047ab9 */ /* 0x000fe20000000a00 */
[----:B------:R1:W4:Y:S01]  /*0200*/  @P4 LDG.E R4, [R4.64] ;  /* 0x0000002004044981 */ /* 0x000322000c1e1900 */
[----:B------:R-:W-:Y:S01]  /*0210*/  UISETP.NE.AND.EX UP1, UPT, URZ, UR23, UPT, UP1 ;  /* 0x000000173f00728c */ /* 0x000fe2000bf25310 */
[----:B------:R-:W-:Y:S01]  /*0220*/  HFMA2.MMA R133, -RZ, RZ, 0, 0 ;  /* 0x00000000ff857435 */ /* 0x000fe200000001ff */
[----:B------:R-:W-:Y:S01]  /*0230*/  ULDC.64 UR6, c[0x0][0x1d0] ;  /* 0x0000740000067ab9 */ /* 0x000fe20000000a00 */
[----:B------:R-:W-:Y:S01]  /*0240*/  MOV R134, RZ ;  /* 0x000000ff00867202 */ /* 0x000fe20000000f00 */
[----:B------:R-:W-:Y:S01]  /*0250*/  UISETP.NE.U32.AND UP0, UPT, URZ, UR4, UPT ;  /* 0x000000043f00728c */ /* 0x000fe2000bf05070 */
[----:B--2---:R-:W-:Y:S01]  /*0260*/  HFMA2.MMA R2, -RZ, RZ, 0, 0 ;  /* 0x00000000ff027435 */ /* 0x004fe200000001ff */
[----:B------:R-:W-:Y:S01]  /*0270*/  UIMAD UR4, UR38, UR6, URZ ;  /* 0x00000006260472a4 */ /* 0x000fe2000f8e023f */
[----:B0-----:R-:W0:Y:S01]  /*0280*/  MUFU.RCP R0, R0 ;  /* 0x0000000000007308 */ /* 0x001e220000001000 */
[----:B------:R-:W-:-:S02]  /*0290*/  UIMAD.WIDE.U32 UR14, UR37, UR6, URZ ;  /* 0x00000006250e72a5 */ /* 0x000fc4000f8e003f */
[----:B------:R-:W-:Y:S02]  /*02a0*/  UIMAD UR18, UR37, UR7, UR4 ;  /* 0x00000007251272a4 */ /* 0x000fe4000f8e0204 */
[----:B------:R-:W-:Y:S02]  /*02b0*/  @UP1 ULEA UR8, UP3, UR16, UR22, 0x2 ;  /* 0x0000001610081291 */ /* 0x000fe4000f86103f */
[----:B------:R-:W-:Y:S02]  /*02c0*/  UISETP.NE.U32.AND UP2, UPT, URZ, UR24, UPT ;  /* 0x000000183f00728c */ /* 0x000fe4000bf45070 */
[----:B------:R-:W-:Y:S02]  /*02d0*/  UIADD3 UR15, UR15, UR18, URZ ;  /* 0x000000120f0f7290 */ /* 0x000fe4000fffe03f */
[----:B------:R-:W-:Y:S02]  /*02e0*/  ULDC.64 UR26, c[0x0][0x1d8] ;  /* 0x00007600001a7ab9 */ /* 0x000fe40000000a00 */
[----:B------:R-:W-:-:S02]  /*02f0*/  @UP1 ULEA.HI.X UR9, UR16, UR23, UR17, 0x2, UP3 ;  /* 0x0000001710091291 */ /* 0x000fc400098f1411 */
[----:B------:R-:W-:Y:S01]  /*0300*/  UIMAD UR6, UR38, UR28, URZ ;  /* 0x0000001c260672a4 */ /* 0x000fe2000f8e023f */
[----:B0-----:R-:W-:Y:S01]  /*0310*/  IADD3 R0, R0, 0xffffffe, RZ ;  /* 0x0ffffffe00007810 */ /* 0x001fe20007ffe0ff */
[----:B------:R-:W-:Y:S02]  /*0320*/  UISETP.NE.AND.EX UP2, UPT, URZ, UR25, UPT, UP2 ;  /* 0x000000193f00728c */ /* 0x000fe4000bf45320 */
[----:B------:R-:W-:Y:S01]  /*0330*/  UIMAD UR19, UR17, UR26, URZ ;  /* 0x0000001a111372a4 */ /* 0x000fe2000f8e023f */
[----:B------:R-:W0:Y:S01]  /*0340*/  F2I.FTZ.U32.TRUNC.NTZ R3, R0 ;  /* 0x0000000000037305 */ /* 0x000e22000021f000 */
[----:B------:R-:W-:Y:S02]  /*0350*/  UIMAD.WIDE.U32 UR22, UR16, UR26, UR14 ;  /* 0x0000001a101672a5 */ /* 0x000fe4000f8e000e */
[----:B------:R-:W-:Y:S02]  /*0360*/  ULDC.64 UR20, c[0x0][0x1e0] ;  /* 0x0000780000147ab9 */ /* 0x000fe40000000a00 */
[----:B------:R-:W-:-:S02]  /*0370*/  ULDC UR26, c[0x0][0x178] ;  /* 0x00005e00001a7ab9 */ /* 0x000fc40000000800 */
[----:B------:R-:W-:Y:S02]  /*0380*/  UIMAD UR4, UR38, UR20, URZ ;  /* 0x00000014260472a4 */ /* 0x000fe4000f8e023f */
[----:B------:R-:W-:Y:S02]  /*0390*/  ULOP3.LUT UR26, UR16, UR26, URZ, 0x3c, !UPT ;  /* 0x0000001a101a7292 */ /* 0x000fe4000f8e3c3f */
[----:B------:R-:W-:Y:S02]  /*03a0*/  UIMAD UR29, UR37, UR29, UR6 ;  /* 0x0000001d251d72a4 */ /* 0x000fe4000f8e0206 */
[----:B------:R-:W-:Y:S02]  /*03b0*/  UIMAD UR21, UR37, UR21, UR4 ;  /* 0x00000015251572a4 */ /* 0x000fe4000f8e0204 */
[----:B------:R-:W-:Y:S01]  /*03c0*/  ULDC.64 UR6, c[0x0][0x1b0] ;  /* 0x00006c0000067ab9 */ /* 0x000fe20000000a00 */
[----:B0-----:R-:W-:Y:S01]  /*03d0*/  IADD3 R0, RZ, -R3, RZ ;  /* 0x80000003ff007210 */ /* 0x001fe20007ffe0ff */
[----:B------:R-:W-:Y:S01]  /*03e0*/  UIMAD.WIDE.U32 UR12, UR37, UR20, URZ ;  /* 0x00000014250c72a5 */ /* 0x000fe2000f8e003f */
[----:B------:R-:W-:Y:S01]  /*03f0*/  ISETP.LE.AND P2, PT, RZ, UR26, PT ;  /* 0x0000001aff007c0c */ /* 0x000fe2000bf43270 */
[----:B------:R-:W-:-:S02]  /*0400*/  UIMAD UR20, UR38, UR6, URZ ;  /* 0x00000006261472a4 */ /* 0x000fc4000f8e023f */
[----:B-1----:R-:W-:Y:S01]  /*0410*/  IMAD R5, R0, R7, RZ ;  /* 0x0000000700057224 */ /* 0x002fe200078e02ff */
[----:B------:R-:W-:Y:S01]  /*0420*/  IABS R0, UR16 ;  /* 0x0000001000007c13 */ /* 0x000fe20008000000 */
[----:B------:R-:W-:Y:S02]  /*0430*/  UIMAD.WIDE.U32 UR10, UR37, UR6, URZ ;  /* 0x00000006250a72a5 */ /* 0x000fe4000f8e003f */
[----:B------:R-:W-:Y:S01]  /*0440*/  IMAD.HI.U32 R2, R3, R5, R2 ;  /* 0x0000000503027227 */ /* 0x000fe200078e0002 */
[----:B------:R-:W-:Y:S02]  /*0450*/  UMOV UR6, URZ ;  /* 0x0000003f00067c82 */ /* 0x000fe40008000000 */
[----:B------:R-:W-:Y:S01]  /*0460*/  ULDC.64 UR30, c[0x0][0x1e8] ;  /* 0x00007a00001e7ab9 */ /* 0x000fe20000000a00 */
[----:B------:R-:W-:Y:S01]  /*0470*/  MOV R3, UR11 ;  /* 0x0000000b00037c02 */ /* 0x000fe20008000f00 */
[----:B------:R-:W-:Y:S01]  /*0480*/  @UP2 ULEA UR6, UP1, UR16, UR24, 0x2 ;  /* 0x0000001810062291 */ /* 0x000fe2000f82103f */
[----:B------:R-:W-:Y:S01]  /*0490*/  IMAD.HI.U32 R135, R2, R0, RZ ;  /* 0x0000000002877227 */ /* 0x000fe200078e00ff */
[----:B------:R-:W-:-:S02]  /*04a0*/  UIMAD UR24, UR17, UR30, URZ ;  /* 0x0000001e111872a4 */ /* 0x000fc4000f8e023f */
[----:B------:R-:W-:Y:S02]  /*04b0*/  UIADD3 UR13, UR13, UR21, URZ ;  /* 0x000000150d0d7290 */ /* 0x000fe4000fffe03f */
[----:B------:R-:W-:Y:S01]  /*04c0*/  IADD3 R2, -R135, RZ, RZ ;  /* 0x000000ff87027210 */ /* 0x000fe20007ffe1ff */
[----:B------:R-:W-:Y:S02]  /*04d0*/  UISETP.NE.AND.EX UP0, UPT, URZ, UR5, UPT, UP0 ;  /* 0x000000053f00728c */ /* 0x000fe4000bf05300 */
[----:B------:R-:W-:Y:S02]  /*04e0*/  UIMAD UR20, UR37, UR7, UR20 ;  /* 0x00000007251472a4 */ /* 0x000fe4000f8e0214 */
[----:B------:R-:W-:Y:S01]  /*04f0*/  IMAD R0, R7, R2, R0 ;  /* 0x0000000207007224 */ /* 0x000fe200078e0200 */
[----:B------:R-:W-:Y:S01]  /*0500*/  ULDC UR21, c[0x0][0x174] ;  /* 0x00005d0000157ab9 */ /* 0x000fe20000000800 */
[----:B------:R-:W-:Y:S01]  /*0510*/  MOV R2, UR10 ;  /* 0x0000000a00027c02 */ /* 0x000fe20008000f00 */
[----:B------:R-:W-:-:S02]  /*0520*/  UIMAD.WIDE.U32 UR4, UR37, UR28, URZ ;  /* 0x0000001c250472a5 */ /* 0x000fc4000f8e003f */
[----:B------:R-:W-:Y:S01]  /*0530*/  ISETP.GT.U32.AND P1, PT, R7, R0, PT ;  /* 0x000000000700720c */ /* 0x000fe20003f24070 */
[----:B------:R-:W-:Y:S02]  /*0540*/  UMOV UR7, URZ ;  /* 0x0000003f00077c82 */ /* 0x000fe40008000000 */
[----:B------:R-:W-:Y:S02]  /*0550*/  UIMAD UR27, UR16, UR27, UR19 ;  /* 0x0000001b101b72a4 */ /* 0x000fe4000f8e0213 */
[----:B------:R-:W-:Y:S02]  /*0560*/  @UP2 ULEA.HI.X UR7, UR16, UR25, UR17, 0x2, UP1 ;  /* 0x0000001910072291 */ /* 0x000fe400088f1411 */
[----:B------:R-:W-:Y:S02]  /*0570*/  UIMAD UR28, UR16, UR31, UR24 ;  /* 0x0000001f101c72a4 */ /* 0x000fe4000f8e0218 */
[----:B------:R-:W-:Y:S02]  /*0580*/  ULDC.64 UR18, c[0x0][0x280] ;  /* 0x0000a00000127ab9 */ /* 0x000fe40000000a00 */
[----:B------:R-:W-:-:S02]  /*0590*/  ULEA UR34, UR21, 0xfffffe00, 0x9 ;  /* 0xfffffe0015227891 */ /* 0x000fc4000f8e483f */
[-C--:B------:R-:W-:Y:S01]  /*05a0*/  @!P1 IADD3 R0, R0, -R7.reuse, RZ ;  /* 0x8000000700009210 */ /* 0x080fe20007ffe0ff */
[----:B------:R-:W-:Y:S01]  /*05b0*/  UIMAD.WIDE.U32 UR24, UR16, UR30, UR12 ;  /* 0x0000001e101872a5 */ /* 0x000fe2000f8e000c */
[----:B------:R-:W-:Y:S01]  /*05c0*/  @!P1 IADD3 R135, R135, 0x1, RZ ;  /* 0x0000000187879810 */ /* 0x000fe20007ffe0ff */
[----:B------:R-:W-:Y:S01]  /*05d0*/  UIMAD UR30, UR17, UR18, URZ ;  /* 0x00000012111e72a4 */ /* 0x000fe2000f8e023f */
[----:B------:R-:W-:Y:S01]  /*05e0*/  ISETP.GE.U32.AND P0, PT, R0, R7, PT ;  /* 0x000000070000720c */ /* 0x000fe20003f06070 */
[----:B------:R-:W-:Y:S01]  /*05f0*/  USHF.R.S32.HI UR31, URZ, 0x1f, UR34 ;  /* 0x0000001f3f1f7899 */ /* 0x000fe20008011422 */
[----:B------:R-:W-:Y:S01]  /*0600*/  ISETP.NE.AND P1, PT, RZ, c[0x0][0x178], PT ;  /* 0x00005e00ff007a0c */ /* 0x000fe20003f25270 */
[----:B------:R-:W-:Y:S02]  /*0610*/  UIADD3 UR22, UP1, UR34, UR22, URZ ;  /* 0x0000001622167290 */ /* 0x000fe4000ff3e03f */
[----:B------:R-:W-:Y:S02]  /*0620*/  UIMAD UR30, UR16, UR19, UR30 ;  /* 0x00000013101e72a4 */ /* 0x000fe4000f8e021e */
[----:B------:R-:W-:-:S02]  /*0630*/  UIADD3 UR5, UR5, UR29, URZ ;  /* 0x0000001d05057290 */ /* 0x000fc4000fffe03f */
[----:B------:R-:W-:Y:S02]  /*0640*/  ULDC.64 UR14, c[0x0][0x240] ;  /* 0x00009000000e7ab9 */ /* 0x000fe40000000a00 */
[----:B------:R-:W-:Y:S02]  /*0650*/  UIADD3 UR19, UP2, UR34, UR24, URZ ;  /* 0x0000001822137290 */ /* 0x000fe4000ff5e03f */
[----:B------:R-:W-:Y:S01]  /*0660*/  @P0 IADD3 R135, R135, 0x1, RZ ;  /* 0x0000000187870810 */ /* 0x000fe20007ffe0ff */
[----:B------:R-:W-:Y:S02]  /*0670*/  UIADD3.X UR27, UR31, UR23, UR27, UP1, !UPT ;  /* 0x000000171f1b7290 */ /* 0x000fe40008ffe41b */
[----:B------:R-:W-:Y:S01]  /*0680*/  ULEA UR23, UP1, UR22, UR14, 0x2 ;  /* 0x0000000e16177291 */ /* 0x000fe2000f82103f */
[----:B------:R-:W-:Y:S01]  /*0690*/  @!P2 IADD3 R135, -R135, RZ, RZ ;  /* 0x000000ff8787a210 */ /* 0x000fe20007ffe1ff */
[----:B------:R-:W-:Y:S01]  /*06a0*/  UIADD3 UR20, UR11, UR20, URZ ;  /* 0x000000140b147290 */ /* 0x000fe2000fffe03f */
[----:B------:R-:W-:Y:S01]  /*06b0*/  @!P1 LOP3.LUT R135, RZ, c[0x0][0x178], RZ, 0x33, !PT ;  /* 0x00005e00ff879a12 */ /* 0x000fe200078e33ff */
[----:B------:R-:W-:-:S02]  /*06c0*/  ULDC.64 UR12, c[0x0][0x248] ;  /* 0x00009200000c7ab9 */ /* 0x000fc40000000a00 */
[----:B------:R-:W-:Y:S01]  /*06d0*/  UIMAD.WIDE.U32 UR4, UR16, UR18, UR4 ;  /* 0x00000012100472a5 */ /* 0x000fe2000f8e0004 */
[----:B------:R-:W-:Y:S01]  /*06e0*/  SHF.R.S32.HI R217, RZ, 0x1f, R135 ;  /* 0x0000001fffd97819 */ /* 0x000fe20000011487 */
[----:B------:R-:W-:Y:S01]  /*06f0*/  UIADD3.X UR24, UR31, UR25, UR28, UP2, !UPT ;  /* 0x000000191f187290 */ /* 0x000fe200097fe41c */
[----:B------:R-:W-:Y:S01]  /*0700*/  MOV R3, UR20 ;  /* 0x0000001400037c02 */ /* 0x000fe20008000f00 */
[----:B------:R-:W-:Y:S02]  /*0710*/  ULEA UR25, UP2, UR19, UR12, 0x2 ;  /* 0x0000000c13197291 */ /* 0x000fe4000f84103f */
[----:B------:R-:W-:Y:S01]  /*0720*/  ULEA.HI.X UR22, UR22, UR15, UR27, 0x2, UP1 ;  /* 0x0000000f16167291 */ /* 0x000fe200088f141b */
[----:B------:R-:W-:Y:S01]  /*0730*/  IMAD R0, R217, c[0x0][0x1c8], RZ ;  /* 0x00007200d9007a24 */ /* 0x000fe200078e02ff */
[----:B------:R-:W-:Y:S01]  /*0740*/  UIADD3 UR28, UP1, UR34, UR4, URZ ;  /* 0x00000004221c7290 */ /* 0x000fe2000ff3e03f */
[----:B------:R-:W-:Y:S01]  /*0750*/  IMAD.WIDE.U32 R2, R135, c[0x0][0x1c8], R2 ;  /* 0x0000720087027a25 */ /* 0x000fe200078e0002 */
[----:B------:R-:W-:-:S02]  /*0760*/  ULEA.HI.X UR18, UR19, UR13, UR24, 0x2, UP2 ;  /* 0x0000000d13127291 */ /* 0x000fc400090f1418 */
[----:B------:R-:W-:Y:S01]  /*0770*/  UIADD3.X UR4, UR31, UR5, UR30, UP1, !UPT ;  /* 0x000000051f047290 */ /* 0x000fe20008ffe41e */
[----:B------:R-:W-:Y:S01]  /*0780*/  IMAD R5, R135, c[0x0][0x1cc], R0 ;  /* 0x0000730087057a24 */ /* 0x000fe200078e0200 */
[----:B------:R-:W-:Y:S01]  /*0790*/  ULDC.64 UR12, c[0x0][0x308] ;  /* 0x0000c200000c7ab9 */ /* 0x000fe20000000a00 */
[----:B------:R-:W-:Y:S01]  /*07a0*/  IADD3 R129, P0, R2, UR34, RZ ;  /* 0x0000002202817c10 */ /* 0x000fe2000ff1e0ff */
[----:B------:R-:W-:Y:S02]  /*07b0*/  ULEA UR27, UP1, UR28, UR12, 0x2 ;  /* 0x0000000c1c1b7291 */ /* 0x000fe4000f82103f */
[----:B------:R-:W-:Y:S01]  /*07c0*/  IADD3 R0, R3, R5, RZ ;  /* 0x0000000503007210 */ /* 0x000fe20007ffe0ff */
[----:B------:R-:W-:Y:S01]  /*07d0*/  ULDC UR12, c[0x0][0x164] ;  /* 0x00005900000c7ab9 */ /* 0x000fe20000000800 */
[----:B------:R-:W-:Y:S01]  /*07e0*/  LEA R131, P1, R129, c[0x0][0x230], 0x2 ;  /* 0x00008c0081837a11 */ /* 0x000fe200078210ff */
[----:B------:R-:W-:Y:S01]  /*07f0*/  ULEA.HI.X UR28, UR28, UR13, UR4, 0x2, UP1 ;  /* 0x0000000d1c1c7291 */ /* 0x000fe200088f1404 */
[----:B------:R-:W-:Y:S01]  /*0800*/  IADD3.X R0, R0, UR31, RZ, P0, !PT ;  /* 0x0000001f00007c10 */ /* 0x000fe200087fe4ff */
[----:B------:R-:W-:-:S02]  /*0810*/  @UP0 UIMAD UR12, UR37, UR12, UR16 ;  /* 0x0000000c250c02a4 */ /* 0x000fc4000f8e0210 */
[----:B------:R-:W-:Y:S01]  /*0820*/  UISETP.GE.AND UP1, UPT, UR21, 0x1, UPT ;  /* 0x000000011500788c */ /* 0x000fe2000bf26270 */
[----:B------:R-:W-:Y:S01]  /*0830*/  LEA.HI.X R129, R129, c[0x0][0x234], R0, 0x2, P1 ;  /* 0x00008d0081817a11 */ /* 0x000fe200008f1400 */
[----:B------:R-:W-:Y:S02]  /*0840*/  @UP0 UIMAD UR12, UR12, UR21, URZ ;  /* 0x000000150c0c02a4 */ /* 0x000fe4000f8e023f */
[----:B------:R-:W-:Y:S02]  /*0850*/  ULDC UR14, c[0x0][0x16c] ;  /* 0x00005b00000e7ab9 */ /* 0x000fe40000000800 */
[----:B------:R-:W-:Y:S01]  /*0860*/  PLOP3.LUT P0, PT, PT, PT, UP1, 0x80, 0x0 ;  /* 0x000000000000781c */ /* 0x000fe20003f0f018 */
[----:B------:R-:W-:Y:S02]  /*0870*/  @UP0 UIMAD UR12, UR12, UR14, URZ ;  /* 0x0000000e0c0c02a4 */ /* 0x000fe4000f8e023f */
[----:B------:R-:W-:Y:S02]  /*0880*/  ULDC.64 UR10, c[0x0][0x260] ;  /* 0x00009800000a7ab9 */ /* 0x000fe40000000a00 */
[----:B------:R-:W-:-:S02]  /*0890*/  @UP0 UMOV UR13, 0x8 ;  /* 0x00000008000d0882 */ /* 0x000fc40000000000 */
[----:B------:R-:W-:Y:S02]  /*08a0*/  @UP0 UIMAD.WIDE UR10, UR12, UR13, UR10 ;  /* 0x0000000d0c0a02a5 */ /* 0x000fe4000f8e020a */
[----:B------:R-:W-:Y:S02]  /*08b0*/  UMOV UR4, URZ ;  /* 0x0000003f00047c82 */ /* 0x000fe40008000000 */
[----:B------:R-:W-:Y:S02]  /*08c0*/  UMOV UR5, URZ ;  /* 0x0000003f00057c82 */ /* 0x000fe40008000000 */
[----:B------:R-:W-:Y:S02]  /*08d0*/  UMOV UR12, UR8 ;  /* 0x00000008000c7c82 */ /* 0x000fe40008000000 */
[----:B------:R-:W-:Y:S02]  /*08e0*/  UMOV UR13, UR9 ;  /* 0x00000009000d7c82 */ /* 0x000fe40008000000 */
[----:B------:R-:W-:-:S02]  /*08f0*/  UMOV UR14, UR6 ;  /* 0x00000006000e7c82 */ /* 0x000fc40008000000 */
[----:B------:R-:W-:Y:S02]  /*0900*/  UMOV UR15, UR7 ;  /* 0x00000007000f7c82 */ /* 0x000fe40008000000 */
[----:B------:R-:W-:Y:S02]  /*0910*/  @!UP0 UMOV UR10, URZ ;  /* 0x0000003f000a8c82 */ /* 0x000fe40008000000 */
[----:B------:R-:W-:Y:S01]  /*0920*/  @!UP0 UMOV UR11, URZ ;  /* 0x0000003f000b8c82 */ /* 0x000fe20008000000 */
[----:B---3--:R0:W1:Y:S08]  /*0930*/  @P3 R2UR UR4, R6 ;  /* 0x00000000060433c2 */ /* 0x00807000000e0000 */
[----:B----4-:R0:W2:Y:S01]  /*0940*/  @P4 R2UR UR5, R4 ;  /* 0x00000000040543c2 */ /* 0x0100a200000e0000 */
[----:B------:R-:W-:Y:S05]  /*0950*/  @!P0 BRA `(.L_x_4990) ;  /* 0x0000833000008947 */ /* 0x000fea0003800000 */
[----:B------:R-:W3:Y:S01]  /*0960*/  S2R R132, SR_TID.X ;  /* 0x0000000000847919 */ /* 0x000ee20000002100 */
[----:B------:R-:W-:Y:S01]  /*0970*/  MOV R134, RZ ;  /* 0x000000ff00867202 */ /* 0x000fe20000000f00 */
[----:B------:R-:W-:Y:S01]  /*0980*/  UMOV UR24, UR22 ;  /* 0x0000001600187c82 */ /* 0x000fe20008000000 */
[----:B------:R-:W-:Y:S01]  /*0990*/  MOV R133, RZ ;  /* 0x000000ff00857202 */ /* 0x000fe20000000f00 */
[----:B------:R-:W4:Y:S01]  /*09a0*/  S2R R130, SR_LANEID ;  /* 0x0000000000827919 */ /* 0x000f220000000000 */
[----:B------:R-:W-:-:S02]  /*09b0*/  UMOV UR26, UR18 ;  /* 0x00000012001a7c82 */ /* 0x000fc40008000000 */
[----:B------:R-:W-:Y:S01]  /*09c0*/  UMOV UR6, URZ ;  /* 0x0000003f00067c82 */ /* 0x000fe20008000000 */
[C---:B---3--:R-:W-:Y:S02]  /*09d0*/  SHF.L.U32 R0, R132.reuse, 0x4, RZ ;  /* 0x0000000484007819 */ /* 0x048fe400000006ff */
[----:B------:R-:W-:Y:S02]  /*09e0*/  LOP3.LUT R216, R132, 0x1f, RZ, 0xc0, !PT ;  /* 0x0000001f84d87812 */ /* 0x000fe400078ec0ff */
[----:B------:R-:W-:-:S04]  /*09f0*/  LOP3.LUT R3, R0, 0xfffffe00, RZ, 0xc0, !PT ;  /* 0xfffffe0000037812 */ /* 0x000fc800078ec0ff */
[----:B------:R-:W-:-:S04]  /*0a00*/  LOP3.LUT R2, R3, 0x1f, R132, 0xf8, !PT ;  /* 0x0000001f03027812 */ /* 0x000fc800078ef884 */
[----:B----4-:R-:W-:Y:S02]  /*0a10*/  SHF.R.S32.HI R3, RZ, 0x1f, R2 ;  /* 0x0000001fff037819 */ /* 0x010fe40000011402 */
.L_x_5038:
[----:B------:R-:W-:Y:S01]  /*0a20*/  ULDC UR29, c[0x0][0x174] ;  /* 0x00005d00001d7ab9 */ /* 0x000fe20000000800 */
[----:B------:R-:W-:Y:S01]  /*0a30*/  BAR.SYNC.DEFER_BLOCKING 0x0 ;  /* 0x0000000000007b1d */ /* 0x000fe20000010000 */
[----:B------:R-:W-:Y:S01]  /*0a40*/  UIADD3 UR29, -UR6, UR29, URZ ;  /* 0x0000001d061d7290 */ /* 0x000fe2000fffe13f */
[C---:B------:R-:W-:Y:S01]  /*0a50*/  LOP3.LUT R136, R2.reuse, 0x20, RZ, 0xfc, !PT ;  /* 0x0000002002887812 */ /* 0x040fe200078efcff */
[----:B------:R-:W-:Y:S01]  /*0a60*/  HFMA2.MMA R0, -RZ, RZ, 0, 0 ;  /* 0x00000000ff007435 */ /* 0x000fe200000001ff */
[C---:B0-----:R-:W-:Y:S01]  /*0a70*/  LEA R4, P1, R2.reuse, UR23, 0x2 ;  /* 0x0000001702047c11 */ /* 0x041fe2000f8210ff */
[----:B------:R-:W-:Y:S01]  /*0a80*/  ULEA UR39, UR29, 0xfffffe00, 0x9 ;  /* 0xfffffe001d277891 */ /* 0x000fe2000f8e483f */
[C---:B------:R-:W-:Y:S01]  /*0a90*/  LOP3.LUT R140, R2.reuse, 0xa0, RZ, 0xfc, !PT ;  /* 0x000000a0028c7812 */ /* 0x040fe200078efcff */
[----:B------:R-:W-:Y:S01]  /*0aa0*/  ULDC UR31, c[0x0][0x168] ;  /* 0x00005a00001f7ab9 */ /* 0x000fe20000000800 */
[----:B------:R-:W-:Y:S01]  /*0ab0*/  CS2R R6, SRZ ;  /* 0x0000000000067805 */ /* 0x000fe2000001ff00 */
[----:B------:R-:W-:Y:S01]  /*0ac0*/  UIADD3 UR31, -UR39, UR31, URZ ;  /* 0x0000001f271f7290 */ /* 0x000fe2000fffe13f */
[C---:B------:R-:W-:Y:S01]  /*0ad0*/  LOP3.LUT R139, R2.reuse, 0x80, RZ, 0xfc, !PT ;  /* 0x00000080028b7812 */ /* 0x040fe200078efcff */
[----:B------:R-:W-:Y:S01]  /*0ae0*/  CS2R R8, SRZ ;  /* 0x0000000000087805 */ /* 0x000fe2000001ff00 */
[C---:B------:R-:W-:Y:S01]  /*0af0*/  LOP3.LUT R137, R2.reuse, 0x40, RZ, 0xfc, !PT ;  /* 0x0000004002897812 */ /* 0x040fe200078efcff */
[----:B------:R-:W-:Y:S01]  /*0b00*/  CS2R R10, SRZ ;  /* 0x00000000000a7805 */ /* 0x000fe2000001ff00 */
[C---:B------:R-:W-:Y:S01]  /*0b10*/  LEA.HI.X R5, R2.reuse, UR24, R3, 0x2, P1 ;  /* 0x0000001802057c11 */ /* 0x040fe200088f1403 */
        /* <DEDUP_REMOVED lines=9> */
[----:B------:R0:W3:Y:S01]  /*0bb0*/  @!P0 LDG.E R7, [R4.64] ;  /* 0x0000002004078981 */ /* 0x0000e2000c1e1900 */
[----:B------:R-:W-:-:S02]  /*0bc0*/  ISETP.GE.AND P6, PT, R140, UR31, PT ;  /* 0x0000001f8c007c0c */ /* 0x000fc4000bfc6270 */
[C---:B------:R-:W-:Y:S01]  /*0bd0*/  LOP3.LUT R145, R2.reuse, 0x140, RZ, 0xfc, !PT ;  /* 0x0000014002917812 */ /* 0x040fe200078efcff */
[----:B------:R0:W4:Y:S01]  /*0be0*/  @!P2 LDG.E R0, [R4.64+0x80] ;  /* 0x000080200400a981 */ /* 0x000122000c1e1900 */
[----:B------:R-:W-:Y:S02]  /*0bf0*/  ISETP.GE.AND P5, PT, R139, UR31, PT ;  /* 0x0000001f8b007c0c */ /* 0x000fe4000bfa6270 */
[C---:B------:R-:W-:Y:S02]  /*0c00*/  LOP3.LUT R146, R2.reuse, 0x160, RZ, 0xfc, !PT ;  /* 0x0000016002927812 */ /* 0x040fe400078efcff */
[C---:B------:R-:W-:Y:S02]  /*0c10*/  LOP3.LUT R147, R2.reuse, 0x180, RZ, 0xfc, !PT ;  /* 0x0000018002937812 */ /* 0x040fe400078efcff */
[C---:B------:R-:W-:Y:S02]  /*0c20*/  LOP3.LUT R148, R2.reuse, 0x1a0, RZ, 0xfc, !PT ;  /* 0x000001a002947812 */ /* 0x040fe400078efcff */
[----:B------:R-:W-:Y:S01]  /*0c30*/  LOP3.LUT R149, R2, 0x1c0, RZ, 0xfc, !PT ;  /* 0x000001c002957812 */ /* 0x000fe200078efcff */
[----:B------:R0:W5:Y:S01]  /*0c40*/  @!P6 LDG.E R8, [R4.64+0x280] ;  /* 0x000280200408e981 */ /* 0x000162000c1e1900 */
[----:B------:R-:W-:-:S02]  /*0c50*/  ISETP.GE.AND P3, PT, R137, UR31, PT ;  /* 0x0000001f89007c0c */ /* 0x000fc4000bf66270 */
        /* <DEDUP_REMOVED lines=12> */
[----:B------:R-:W-:Y:S01]  /*0d20*/  ISETP.GE.AND P5, PT, R145, UR31, PT ;  /* 0x0000001f91007c0c */ /* 0x000fe2000bfa6270 */
[----:B------:R-:W-:Y:S01]  /*0d30*/  ULDC.64 UR20, c[0x0][0x1f8] ;  /* 0x00007e0000147ab9 */ /* 0x000fe20000000a00 */
[----:B------:R-:W-:Y:S01]  /*0d40*/  ISETP.GE.AND P3, PT, R146, UR31, PT ;  /* 0x0000001f92007c0c */ /* 0x000fe2000bf66270 */
        /* <DEDUP_REMOVED lines=45> */
[C---:B------:R-:W-:Y:S02]  /*1020*/  SHF.L.U32 R111, R2.reuse, 0x2, RZ ;  /* 0x00000002026f7819 */ /* 0x040fe400000006ff */
[----:B------:R-:W-:-:S02]  /*1030*/  ISETP.GE.AND P2, PT, R2, UR31, PT ;  /* 0x0000001f02007c0c */ /* 0x000fc4000bf46270 */
[----:B------:R-:W-:Y:S02]  /*1040*/  ISETP.GE.AND P1, PT, R136, UR31, PT ;  /* 0x0000001f88007c0c */ /* 0x000fe4000bf26270 */
[----:B------:R-:W-:Y:S02]  /*1050*/  SHF.L.U64.HI R112, R2, 0x2, R3 ;  /* 0x0000000202707819 */ /* 0x000fe40000010203 */
[----:B------:R-:W-:Y:S02]  /*1060*/  IADD3 R4, P0, R111, UR25, RZ ;  /* 0x000000196f047c10 */ /* 0x000fe4000ff1e0ff */
[----:B------:R-:W-:Y:S02]  /*1070*/  ISETP.GE.AND P4, PT, R138, UR31, PT ;  /* 0x0000001f8a007c0c */ /* 0x000fe4000bf86270 */
[----:B------:R-:W-:Y:S02]  /*1080*/  IADD3.X R5, R112, UR26, RZ, P0, !PT ;  /* 0x0000001a70057c10 */ /* 0x000fe400087fe4ff */
[----:B------:R-:W-:-:S02]  /*1090*/  ISETP.GE.AND P0, PT, R137, UR31, PT ;  /* 0x0000001f89007c0c */ /* 0x000fc4000bf06270 */
[----:B------:R-:W-:Y:S02]  /*10a0*/  ISETP.GE.AND P6, PT, R139, UR31, PT ;  /* 0x0000001f8b007c0c */ /* 0x000fe4000bfc6270 */
[----:B------:R-:W-:Y:S02]  /*10b0*/  ISETP.GE.AND P5, PT, R140, UR31, PT ;  /* 0x0000001f8c007c0c */ /* 0x000fe4000bfa6270 */
[----:B------:R-:W-:Y:S01]  /*10c0*/  ISETP.GE.AND P3, PT, R141, UR31, PT ;  /* 0x0000001f8d007c0c */ /* 0x000fe2000bf66270 */
[----:B---3--:R0:W-:Y:S04]  /*10d0*/  STS [R128.X4], R7 ;  /* 0x0000000780007388 */ /* 0x0081e80000004800 */
[----:B----4-:R3:W-:Y:S01]  /*10e0*/  STS [R127.X4+0x80], R0 ;  /* 0x000080007f007388 */ /* 0x0107e20000004800 */
[----:B0-----:R-:W-:-:S04]  /*10f0*/  IADD3 R7, R130, 0x100, RZ ;  /* 0x0000010082077810 */ /* 0x001fc80007ffe0ff */
[----:B------:R-:W-:Y:S02]  /*1100*/  LEA.HI.SX32 R120, R7, R130, 0x1b ;  /* 0x0000008207787211 */ /* 0x000fe400078fdaff */
[----:B------:R-:W-:-:S04]  /*1110*/  IADD3 R7, R130, 0x1c0, RZ ;  /* 0x000001c082077810 */ /* 0x000fc80007ffe0ff */
[----:B------:R-:W-:Y:S01]  /*1120*/  LEA.HI.SX32 R114, R7, R130, 0x1b ;  /* 0x0000008207727211 */ /* 0x000fe200078fdaff */
[----:B--2---:R-:W-:Y:S04]  /*1130*/  STS [R126.X4+0x100], R9 ;  /* 0x000100097e007388 */ /* 0x004fe80000004800 */
        /* <DEDUP_REMOVED lines=30> */
[----:B---3--:R-:W-:-:S03]  /*1320*/  HFMA2.MMA R0, -RZ, RZ, 0, 0 ;  /* 0x00000000ff007435 */ /* 0x008fc600000001ff */
[----:B------:R-:W-:Y:S01]  /*1330*/  BAR.SYNC.DEFER_BLOCKING 0x0 ;  /* 0x0000000000007b1d */ /* 0x000fe20000010000 */
[----:B0-----:R-:W-:Y:S01]  /*1340*/  CS2R R6, SRZ ;  /* 0x0000000000067805 */ /* 0x001fe2000001ff00 */
[----:B--2---:R-:W-:Y:S01]  /*1350*/  CS2R R8, SRZ ;  /* 0x0000000000087805 */ /* 0x004fe2000001ff00 */
[----:B----4-:R-:W-:Y:S01]  /*1360*/  CS2R R10, SRZ ;  /* 0x00000000000a7805 */ /* 0x010fe2000001ff00 */
[----:B-----5:R-:W-:Y:S01]  /*1370*/  CS2R R12, SRZ ;  /* 0x00000000000c7805 */ /* 0x020fe2000001ff00 */
[----:B-1----:R-:W-:Y:S01]  /*1380*/  CS2R R14, SRZ ;  /* 0x00000000000e7805 */ /* 0x002fe2000001ff00 */
        /* <DEDUP_REMOVED lines=30> */
[----:B------:R-:W-:Y:S01]  /*1570*/  CS2R R22, SRZ ;  /* 0x0000000000167805 */ /* 0x000fe2000001ff00 */
        /* <DEDUP_REMOVED lines=8> */
[----:B------:R-:W-:Y:S01]  /*1600*/  MOV R27, RZ ;  /* 0x000000ff001b7202 */ /* 0x000fe20000000f00 */
        /* <DEDUP_REMOVED lines=35> */
[----:B-1----:R-:W-:Y:S01]  /*1840*/  CS2R R12, SRZ ;  /* 0x00000000000c7805 */ /* 0x002fe2000001ff00 */
[----:B--2---:R-:W-:Y:S01]  /*1850*/  CS2R R14, SRZ ;  /* 0x00000000000e7805 */ /* 0x004fe2000001ff00 */
[----:B---3--:R-:W-:Y:S01]  /*1860*/  CS2R R16, SRZ ;  /* 0x0000000000107805 */ /* 0x008fe2000001ff00 */
[----:B----4-:R-:W-:Y:S01]  /*1870*/  CS2R R18, SRZ ;  /* 0x0000000000127805 */ /* 0x010fe2000001ff00 */
[----:B------:R-:W-:Y:S01]  /*1880*/  HFMA2.MMA R21, -RZ, RZ, 0, 0 ;  /* 0x00000000ff157435 */ /* 0x000fe200000001ff */
        /* <DEDUP_REMOVED lines=29> */
[----:B------:R-:W-:Y:S01]  /*1a60*/  MOV R11, UR37 ;  /* 0x00000025000b7c02 */ /* 0x000fe20008000f00 */
[----:B------:R-:W-:Y:S01]  /*1a70*/  UIMAD UR30, UR38, UR34, URZ ;  /* 0x00000022261e72a4 */ /* 0x000fe2000f8e023f */
[----:B0-----:R-:W-:-:S02]  /*1a80*/  MOV R4, UR39 ;  /* 0x0000002700047c02 */ /* 0x001fc40008000f00 */
[----:B------:R-:W-:Y:S01]  /*1a90*/  MOV R5, UR40 ;  /* 0x0000002800057c02 */ /* 0x000fe20008000f00 */
[----:B------:R-:W-:Y:S01]  /*1aa0*/  UIMAD UR7, UR37, UR9, UR7 ;  /* 0x00000009250772a4 */ /* 0x000fe2000f8e0207 */
[----:B------:R-:W-:Y:S02]  /*1ab0*/  MOV R6, UR39 ;  /* 0x0000002700067c02 */ /* 0x000fe40008000f00 */
[----:B------:R-:W-:Y:S01]  /*1ac0*/  MOV R7, UR40 ;  /* 0x0000002800077c02 */ /* 0x000fe20008000f00 */
[----:B------:R-:W-:Y:S01]  /*1ad0*/  @!P0 IMAD.WIDE.U32 R4, R9, c[0x0][0x1f0], R4 ;  /* 0x00007c0009048a25 */ /* 0x000fe200078e0004 */
[----:B------:R-:W-:Y:S01]  /*1ae0*/  UIMAD UR30, UR37, UR35, UR30 ;  /* 0x00000023251e72a4 */ /* 0x000fe2000f8e021e */
[----:B------:R-:W-:Y:S02]  /*1af0*/  MOV R9, UR16 ;  /* 0x0000001000097c02 */ /* 0x000fe40008000f00 */
[----:B------:R-:W-:Y:S01]  /*1b00*/  @!P0 IMAD.WIDE.U32 R6, R11, c[0x0][0x200], R6 ;  /* 0x000080000b068a25 */ /* 0x000fe200078e0006 */
[----:B------:R-:W-:Y:S01]  /*1b10*/  @!P0 IADD3 R5, R5, UR7, RZ ;  /* 0x0000000705058c10 */ /* 0x000fe2000fffe0ff */
[----:B------:R-:W-:-:S02]  /*1b20*/  UIMAD.WIDE.U32 UR18, UR37, UR8, URZ ;  /* 0x00000008251272a5 */ /* 0x000fc4000f8e003f */
[----:B------:R-:W-:Y:S01]  /*1b30*/  UIMAD UR22, UR17, UR20, URZ ;  /* 0x00000014111672a4 */ /* 0x000fe2000f8e023f */
[----:B------:R-:W-:Y:S01]  /*1b40*/  @!P0 IADD3 R7, R7, UR30, RZ ;  /* 0x0000001e07078c10 */ /* 0x000fe2000fffe0ff */
[----:B------:R-:W-:Y:S01]  /*1b50*/  @!P0 IMAD.WIDE.U32 R4, R9, c[0x0][0x1f8], R4 ;  /* 0x00007e0009048a25 */ /* 0x000fe200078e0004 */
[----:B------:R-:W-:Y:S01]  /*1b60*/  MOV R11, UR16 ;  /* 0x00000010000b7c02 */ /* 0x000fe20008000f00 */
[----:B------:R-:W-:Y:S02]  /*1b70*/  UIADD3 UR19, UR19, UR7, URZ ;  /* 0x0000000713137290 */ /* 0x000fe4000fffe03f */
[----:B------:R-:W-:Y:S02]  /*1b80*/  UIMAD.WIDE.U32 UR8, UR37, UR34, URZ ;  /* 0x00000022250872a5 */ /* 0x000fe4000f8e003f */
[----:B------:R-:W-:Y:S01]  /*1b90*/  UIMAD UR7, UR16, UR21, UR22 ;  /* 0x00000015100772a4 */ /* 0x000fe2000f8e0216 */
[----:B------:R-:W-:Y:S01]  /*1ba0*/  @!P0 IMAD.WIDE.U32 R6, R11, c[0x0][0x208], R6 ;  /* 0x000082000b068a25 */ /* 0x000fe200078e0006 */
[----:B------:R-:W-:Y:S01]  /*1bb0*/  UIMAD.WIDE.U32 UR18, UR16, UR20, UR18 ;  /* 0x00000014101272a5 */ /* 0x000fe2000f8e0012 */
[----:B------:R-:W-:Y:S01]  /*1bc0*/  @!P0 IADD3 R11, P1, R2, R4, RZ ;  /* 0x00000004020b8210 */ /* 0x000fe20007f3e0ff */
[----:B------:R-:W-:-:S02]  /*1bd0*/  ULDC UR22, c[0x0][0x174] ;  /* 0x00005d0000167ab9 */ /* 0x000fc40000000800 */
[----:B------:R-:W-:Y:S02]  /*1be0*/  ULDC.64 UR20, c[0x0][0x208] ;  /* 0x0000820000147ab9 */ /* 0x000fe40000000a00 */
[----:B------:R-:W-:Y:S02]  /*1bf0*/  UIADD3 UR22, UR6, -UR22, URZ ;  /* 0x8000001606167290 */ /* 0x000fe4000fffe03f */
[----:B------:R-:W-:Y:S01]  /*1c00*/  UIADD3 UR9, UR9, UR30, URZ ;  /* 0x0000001e09097290 */ /* 0x000fe2000fffe03f */
[----:B------:R-:W-:Y:S01]  /*1c10*/  @!P0 IADD3.X R28, R3, UR7, R5, P1, !PT ;  /* 0x00000007031c8c10 */ /* 0x000fe20008ffe405 */
[----:B------:R-:W-:Y:S01]  /*1c20*/  UIMAD UR30, UR17, UR20, URZ ;  /* 0x00000014111e72a4 */ /* 0x000fe2000f8e023f */
[C---:B------:R-:W-:Y:S01]  /*1c30*/  LEA R8, P1, R2.reuse, c[0x0][0x268], 0x2 ;  /* 0x00009a0002087a11 */ /* 0x040fe200078210ff */
[----:B------:R-:W-:Y:S02]  /*1c40*/  UIMAD UR22, UR22, -0x200, URZ ;  /* 0xfffffe00161678a4 */ /* 0x000fe4000f8e023f */
[----:B------:R-:W-:Y:S01]  /*1c50*/  UIMAD UR34, UR16, UR21, UR30 ;  /* 0x00000015102272a4 */ /* 0x000fe2000f8e021e */
[C---:B------:R-:W-:Y:S01]  /*1c60*/  @!P0 IADD3 R26, P2, R2.reuse, R6, RZ ;  /* 0x00000006021a8210 */ /* 0x040fe20007f5e0ff */
[----:B------:R-:W-:Y:S01]  /*1c70*/  UIMAD.WIDE.U32 UR20, UR16, UR20, UR8 ;  /* 0x00000014101472a5 */ /* 0x000fe2000f8e0008 */
[----:B------:R-:W-:Y:S01]  /*1c80*/  LEA.HI.X R9, R2, c[0x0][0x26c], R3, 0x2, P1 ;  /* 0x00009b0002097a11 */ /* 0x000fe200008f1403 */
[----:B------:R-:W-:Y:S01]  /*1c90*/  USHF.R.S32.HI UR30, URZ, 0x1f, UR22 ;  /* 0x0000001f3f1e7899 */ /* 0x000fe20008011416 */
[----:B------:R-:W-:Y:S01]  /*1ca0*/  @!P0 LEA R10, P1, R11, c[0x0][0x268], 0x2 ;  /* 0x00009a000b0a8a11 */ /* 0x000fe200078210ff */
[----:B------:R-:W-:Y:S01]  /*1cb0*/  UIADD3 UR9, UP0, UR22, UR18, URZ ;  /* 0x0000001216097290 */ /* 0x000fe2000ff1e03f */
[----:B------:R-:W-:-:S02]  /*1cc0*/  @!P0 IADD3.X R7, R3, UR34, R7, P2, !PT ;  /* 0x0000002203078c10 */ /* 0x000fc400097fe407 */
[C---:B------:R-:W-:Y:S01]  /*1cd0*/  LEA R4, P2, R2.reuse, c[0x0][0x258], 0x2 ;  /* 0x0000960002047a11 */ /* 0x040fe200078410ff */
[----:B------:R-:W-:Y:S01]  /*1ce0*/  UIADD3.X UR18, UR30, UR7, UR19, UP0, !UPT ;  /* 0x000000071e127290 */ /* 0x000fe200087fe413 */
[----:B------:R-:W-:Y:S02]  /*1cf0*/  @!P0 LEA.HI.X R11, R11, c[0x0][0x26c], R28, 0x2, P1 ;  /* 0x00009b000b0b8a11 */ /* 0x000fe400008f141c */
[----:B------:R-:W-:Y:S02]  /*1d00*/  MOV R29, UR9 ;  /* 0x00000009001d7c02 */ /* 0x000fe40008000f00 */
[----:B------:R-:W-:Y:S02]  /*1d10*/  ISETP.GE.AND P1, PT, R137, UR31, PT ;  /* 0x0000001f89007c0c */ /* 0x000fe4000bf26270 */
[----:B------:R-:W-:Y:S02]  /*1d20*/  LEA.HI.X R5, R2, c[0x0][0x25c], R3, 0x2, P2 ;  /* 0x0000970002057a11 */ /* 0x000fe400010f1403 */
[----:B------:R-:W-:-:S02]  /*1d30*/  LEA R8, P2, R29, R8, 0x2 ;  /* 0x000000081d087211 */ /* 0x000fc400078410ff */
[----:B------:R-:W-:Y:S01]  /*1d40*/  MOV R30, UR18 ;  /* 0x00000012001e7c02 */ /* 0x000fe20008000f00 */
[----:B------:R-:W-:Y:S01]  /*1d50*/  UIADD3 UR8, UP1, UR22, UR20, URZ ;  /* 0x0000001416087290 */ /* 0x000fe2000ff3e03f */
[----:B------:R-:W-:Y:S01]  /*1d60*/  @!P0 LEA R6, P3, R26, c[0x0][0x258], 0x2 ;  /* 0x000096001a068a11 */ /* 0x000fe200078610ff */
[----:B------:R-:W-:Y:S01]  /*1d70*/  CS2R R34, SRZ ;  /* 0x0000000000227805 */ /* 0x000fe2000001ff00 */
[----:B------:R-:W-:Y:S01]  /*1d80*/  LEA.HI.X R9, R29, R9, R30, 0x2, P2 ;  /* 0x000000091d097211 */ /* 0x000fe200010f141e */
[----:B------:R-:W-:Y:S02]  /*1d90*/  UIADD3.X UR20, UR30, UR34, UR21, UP1, !UPT ;  /* 0x000000221e147290 */ /* 0x000fe40008ffe415 */
[----:B------:R-:W-:Y:S01]  /*1da0*/  MOV R31, UR8 ;  /* 0x00000008001f7c02 */ /* 0x000fe20008000f00 */
[----:B------:R-:W-:Y:S01]  /*1db0*/  CS2R R38, SRZ ;  /* 0x0000000000267805 */ /* 0x000fe2000001ff00 */
[----:B------:R-:W-:Y:S01]  /*1dc0*/  ISETP.GE.AND P5, PT, R140, UR31, PT ;  /* 0x0000001f8c007c0c */ /* 0x000fe2000bfa6270 */
[----:B------:R-:W-:Y:S01]  /*1dd0*/  CS2R R40, SRZ ;  /* 0x0000000000287805 */ /* 0x000fe2000001ff00 */
[----:B------:R-:W-:Y:S01]  /*1de0*/  LEA R4, P4, R31, R4, 0x2 ;  /* 0x000000041f047211 */ /* 0x000fe200078810ff */
[----:B------:R-:W-:Y:S01]  /*1df0*/  ULDC.64 UR18, c[0x0][0x2e8] ;  /* 0x0000ba0000127ab9 */ /* 0x000fe20000000a00 */
[----:B------:R-:W-:-:S02]  /*1e00*/  MOV R32, UR20 ;  /* 0x0000001400207c02 */ /* 0x000fc40008000f00 */
[----:B------:R-:W-:Y:S02]  /*1e10*/  @!P0 LEA.HI.X R7, R26, c[0x0][0x25c], R7, 0x2, P3 ;  /* 0x000097001a078a11 */ /* 0x000fe400018f1407 */
[----:B------:R-:W-:Y:S02]  /*1e20*/  ISETP.GE.AND P2, PT, R139, UR31, PT ;  /* 0x0000001f8b007c0c */ /* 0x000fe4000bf46270 */
[----:B------:R-:W-:Y:S02]  /*1e30*/  LEA.HI.X R5, R31, R5, R32, 0x2, P4 ;  /* 0x000000051f057211 */ /* 0x000fe400020f1420 */
[----:B------:R-:W-:Y:S02]  /*1e40*/  ISETP.GE.AND P3, PT, R136, UR31, PT ;  /* 0x0000001f88007c0c */ /* 0x000fe4000bf66270 */
[----:B------:R-:W-:Y:S02]  /*1e50*/  ISETP.GE.AND P4, PT, R138, UR31, PT ;  /* 0x0000001f8a007c0c */ /* 0x000fe4000bf86270 */
[----:B------:R-:W-:-:S02]  /*1e60*/  ISETP.GE.AND P6, PT, R141, UR31, PT ;  /* 0x0000001f8d007c0c */ /* 0x000fc4000bfc6270 */
[----:B------:R-:W-:Y:S01]  /*1e70*/  MOV R26, RZ ;  /* 0x000000ff001a7202 */ /* 0x000fe20000000f00 */
[----:B------:R-:W-:Y:S01]  /*1e80*/  CS2R R28, SRZ ;  /* 0x00000000001c7805 */ /* 0x000fe2000001ff00 */
[----:B--2---:R-:W-:Y:S04]  /*1e90*/  STS [R128.X4], R23 ;  /* 0x0000001780007388 */ /* 0x004fe80000004800 */
[----:B---3--:R-:W-:Y:S04]  /*1ea0*/  STS [R127.X4+0x80], R0 ;  /* 0x000080007f007388 */ /* 0x008fe80000004800 */
[----:B----4-:R-:W-:Y:S04]  /*1eb0*/  STS [R126.X4+0x100], R13 ;  /* 0x0001000d7e007388 */ /* 0x010fe80000004800 */
[----:B-----5:R-:W-:Y:S04]  /*1ec0*/  STS [R125.X4+0x180], R12 ;  /* 0x0001800c7d007388 */ /* 0x020fe80000004800 */
[----:B------:R-:W-:Y:S04]  /*1ed0*/  STS [R124.X4+0x200], R15 ;  /* 0x0002000f7c007388 */ /* 0x000fe80000004800 */
[----:B------:R0:W-:Y:S04]  /*1ee0*/  STS [R123.X4+0x280], R14 ;  /* 0x0002800e7b007388 */ /* 0x0001e80000004800 */
[----:B------:R-:W-:Y:S04]  /*1ef0*/  STS [R122.X4+0x300], R17 ;  /* 0x000300117a007388 */ /* 0x000fe80000004800 */
[----:B------:R1:W-:Y:S04]  /*1f00*/  STS [R121.X4+0x380], R16 ;  /* 0x0003801079007388 */ /* 0x0003e80000004800 */
[----:B------:R-:W-:Y:S04]  /*1f10*/  STS [R120.X4+0x400], R19 ;  /* 0x0004001378007388 */ /* 0x000fe80000004800 */
[----:B------:R-:W-:Y:S04]  /*1f20*/  STS [R119.X4+0x480], R20 ;  /* 0x0004801477007388 */ /* 0x000fe80000004800 */
[----:B------:R2:W-:Y:S04]  /*1f30*/  STS [R118.X4+0x500], R21 ;  /* 0x0005001576007388 */ /* 0x0005e80000004800 */
[----:B------:R3:W-:Y:S04]  /*1f40*/  STS [R117.X4+0x580], R18 ;  /* 0x0005801275007388 */ /* 0x0007e80000004800 */
        /* <DEDUP_REMOVED lines=24> */
[----:B--2---:R-:W-:-:S04]  /*20d0*/  MOV R21, RZ ;  /* 0x000000ff00157202 */ /* 0x004fc80000000f00 */
[----:B------:R0:W2:Y:S01]  /*20e0*/  @!P1 LDG.E R15, [R8.64+-0x700] ;  /* 0xfff90020080f9981 */ /* 0x0000a2000c1e1900 */
[----:B------:R-:W-:Y:S01]  /*20f0*/  ISETP.GE.AND P1, PT, R142, UR31, PT ;  /* 0x0000001f8e007c0c */ /* 0x000fe2000bf26270 */
[----:B------:R-:W-:Y:S01]  /*2100*/  HFMA2.MMA R0, -RZ, RZ, 0, 0 ;  /* 0x00000000ff007435 */ /* 0x000fe200000001ff */
[----:B---3--:R-:W-:Y:S01]  /*2110*/  CS2R R18, SRZ ;  /* 0x0000000000127805 */ /* 0x008fe2000001ff00 */
[----:B------:R-:W-:Y:S01]  /*2120*/  CS2R R12, SRZ ;  /* 0x00000000000c7805 */ /* 0x000fe2000001ff00 */
[----:B------:R0:W3:Y:S01]  /*2130*/  @!P2 LDG.E R17, [R8.64+-0x600] ;  /* 0xfffa00200811a981 */ /* 0x0000e2000c1e1900 */
[----:B----4-:R-:W-:-:S03]  /*2140*/  HFMA2.MMA R25, -RZ, RZ, 0, 0 ;  /* 0x00000000ff197435 */ /* 0x010fc600000001ff */
[----:B------:R0:W4:Y:S05]  /*2150*/  @!P5 LDG.E R14, [R8.64+-0x580] ;  /* 0xfffa8020080ed981 */ /* 0x00012a000c1e1900 */
[----:B------:R0:W2:Y:S01]  /*2160*/  @!P1 LDG.E R16, [R8.64+-0x480] ;  /* 0xfffb802008109981 */ /* 0x0000a2000c1e1900 */
[----:B------:R-:W-:-:S03]  /*2170*/  ISETP.GE.AND P1, PT, R143, UR31, PT ;  /* 0x0000001f8f007c0c */ /* 0x000fc6000bf26270 */
[----:B------:R0:W2:Y:S04]  /*2180*/  @!P3 LDG.E R0, [R8.64+-0x780] ;  /* 0xfff880200800b981 */ /* 0x0000a8000c1e1900 */
[----:B------:R0:W2:Y:S04]  /*2190*/  @!P4 LDG.E R12, [R8.64+-0x680] ;  /* 0xfff98020080cc981 */ /* 0x0000a8000c1e1900 */
[----:B------:R1:W2:Y:S04]  /*21a0*/  @!P0 LDG.E R13, [R10.64] ;  /* 0x000000200a0d8981 */ /* 0x0002a8000c1e1900 */
[----:B------:R0:W3:Y:S01]  /*21b0*/  @!P1 LDG.E R21, [R8.64+-0x400] ;  /* 0xfffc002008159981 */ /* 0x0000e2000c1e1900 */
[----:B------:R-:W-:-:S02]  /*21c0*/  ISETP.GE.AND P1, PT, R144, UR31, PT ;  /* 0x0000001f90007c0c */ /* 0x000fc4000bf26270 */
[----:B------:R-:W-:Y:S01]  /*21d0*/  ISETP.GE.AND P2, PT, R146, UR31, PT ;  /* 0x0000001f92007c0c */ /* 0x000fe2000bf46270 */
[----:B------:R0:W3:Y:S01]  /*21e0*/  @!P6 LDG.E R19, [R8.64+-0x500] ;  /* 0xfffb00200813e981 */ /* 0x0000e2000c1e1900 */
[----:B------:R-:W-:Y:S02]  /*21f0*/  ISETP.GE.AND P3, PT, R147, UR31, PT ;  /* 0x0000001f93007c0c */ /* 0x000fe4000bf66270 */
[----:B------:R-:W-:Y:S02]  /*2200*/  ISETP.GE.AND P4, PT, R148, UR31, PT ;  /* 0x0000001f94007c0c */ /* 0x000fe4000bf86270 */
[----:B------:R-:W-:-:S05]  /*2210*/  ISETP.GE.AND P5, PT, R149, UR31, PT ;  /* 0x0000001f95007c0c */ /* 0x000fca000bfa6270 */
[----:B------:R0:W4:Y:S01]  /*2220*/  @!P1 LDG.E R18, [R8.64+-0x380] ;  /* 0xfffc802008129981 */ /* 0x000122000c1e1900 */
[----:B------:R-:W-:Y:S02]  /*2230*/  ISETP.GE.AND P1, PT, R145, UR31, PT ;  /* 0x0000001f91007c0c */ /* 0x000fe4000bf26270 */
[----:B------:R-:W-:Y:S01]  /*2240*/  ISETP.GE.AND P6, PT, R150, UR31, PT ;  /* 0x0000001f96007c0c */ /* 0x000fe2000bfc6270 */
[----:B-1----:R-:W-:Y:S01]  /*2250*/  CS2R R10, SRZ ;  /* 0x00000000000a7805 */ /* 0x002fe2000001ff00 */
[----:B-----5:R-:W-:Y:S01]  /*2260*/  HFMA2.MMA R27, -RZ, RZ, 0, 0 ;  /* 0x00000000ff1b7435 */ /* 0x020fe200000001ff */
[----:B------:R0:W5:Y:S04]  /*2270*/  @!P3 LDG.E R25, [R8.64+-0x200] ;  /* 0xfffe00200819b981 */ /* 0x000168000c1e1900 */
[----:B------:R0:W5:Y:S04]  /*2280*/  @!P2 LDG.E R10, [R8.64+-0x280] ;  /* 0xfffd8020080aa981 */ /* 0x000168000c1e1900 */
[----:B------:R0:W5:Y:S04]  /*2290*/  @!P1 LDG.E R11, [R8.64+-0x300] ;  /* 0xfffd0020080b9981 */ /* 0x000168000c1e1900 */
[----:B------:R0:W5:Y:S04]  /*22a0*/  @!P4 LDG.E R26, [R8.64+-0x180] ;  /* 0xfffe8020081ac981 */ /* 0x000168000c1e1900 */
[----:B------:R0:W5:Y:S04]  /*22b0*/  @!P5 LDG.E R27, [R8.64+-0x100] ;  /* 0xffff0020081bd981 */ /* 0x000168000c1e1900 */
[----:B------:R0:W5:Y:S01]  /*22c0*/  @!P6 LDG.E R28, [R8.64+-0x80] ;  /* 0xffff8020081ce981 */ /* 0x000162000c1e1900 */
[----:B------:R-:W-:-:S02]  /*22d0*/  P2R R30, PR, RZ, 0x2 ;  /* 0x00000002ff1e7803 */ /* 0x000fc40000000000 */
[----:B------:R-:W-:Y:S01]  /*22e0*/  ISETP.GE.AND P1, PT, R137, UR31, PT ;  /* 0x0000001f89007c0c */ /* 0x000fe2000bf26270 */
[----:B0-----:R-:W-:Y:S01]  /*22f0*/  CS2R R8, SRZ ;  /* 0x0000000000087805 */ /* 0x001fe2000001ff00 */
[----:B------:R-:W-:Y:S02]  /*2300*/  MOV R31, RZ ;  /* 0x000000ff001f7202 */ /* 0x000fe40000000f00 */
[----:B------:R-:W-:Y:S01]  /*2310*/  MOV R32, RZ ;  /* 0x000000ff00207202 */ /* 0x000fe20000000f00 */
[----:B--2---:R-:W-:Y:S04]  /*2320*/  STS [R128.X4], R13 ;  /* 0x0000000d80007388 */ /* 0x004fe80000004800 */
[----:B------:R-:W-:Y:S04]  /*2330*/  STS [R127.X4+0x80], R0 ;  /* 0x000080007f007388 */ /* 0x000fe80000004800 */
[----:B------:R-:W-:Y:S04]  /*2340*/  STS [R126.X4+0x100], R15 ;  /* 0x0001000f7e007388 */ /* 0x000fe80000004800 */
[----:B------:R-:W-:Y:S04]  /*2350*/  STS [R125.X4+0x180], R12 ;  /* 0x0001800c7d007388 */ /* 0x000fe80000004800 */
[----:B---3--:R-:W-:Y:S04]  /*2360*/  STS [R124.X4+0x200], R17 ;  /* 0x000200117c007388 */ /* 0x008fe80000004800 */
[----:B----4-:R-:W-:Y:S04]  /*2370*/  STS [R123.X4+0x280], R14 ;  /* 0x0002800e7b007388 */ /* 0x010fe80000004800 */
[----:B------:R-:W-:Y:S04]  /*2380*/  STS [R122.X4+0x300], R19 ;  /* 0x000300137a007388 */ /* 0x000fe80000004800 */
[----:B------:R-:W-:Y:S04]  /*2390*/  STS [R121.X4+0x380], R16 ;  /* 0x0003801079007388 */ /* 0x000fe80000004800 */
[----:B------:R-:W-:Y:S04]  /*23a0*/  STS [R120.X4+0x400], R21 ;  /* 0x0004001578007388 */ /* 0x000fe80000004800 */
[----:B------:R-:W-:Y:S04]  /*23b0*/  STS [R119.X4+0x480], R18 ;  /* 0x0004801277007388 */ /* 0x000fe80000004800 */
[----:B-----5:R-:W-:Y:S04]  /*23c0*/  STS [R118.X4+0x500], R11 ;  /* 0x0005000b76007388 */ /* 0x020fe80000004800 */
[----:B------:R-:W-:Y:S04]  /*23d0*/  STS [R117.X4+0x580], R10 ;  /* 0x0005800a75007388 */ /* 0x000fe80000004800 */
[----:B------:R0:W-:Y:S04]  /*23e0*/  STS [R116.X4+0x600], R25 ;  /* 0x0006001974007388 */ /* 0x0001e80000004800 */
[----:B------:R1:W-:Y:S04]  /*23f0*/  STS [R115.X4+0x680], R26 ;  /* 0x0006801a73007388 */ /* 0x0003e80000004800 */
[----:B------:R-:W-:Y:S04]  /*2400*/  STS [R114.X4+0x700], R27 ;  /* 0x0007001b72007388 */ /* 0x000fe80000004800 */
[----:B------:R-:W-:Y:S01]  /*2410*/  STS [R113.X4+0x780], R28 ;  /* 0x0007801c71007388 */ /* 0x000fe20000004800 */
[----:B------:R-:W-:-:S06]  /*2420*/  NOP ;  /* 0x0000000000007918 */ /* 0x000fcc0000000000 */
[----:B------:R-:W-:Y:S04]  /*2430*/  LDS R24, [R110.X4] ;  /* 0x000000006e187984 */ /* 0x000fe80000004800 */
[----:B------:R-:W2:Y:S04]  /*2440*/  LDS R23, [R110.X4+0x4] ;  /* 0x000004006e177984 */ /* 0x000ea80000004800 */
[----:B------:R-:W-:Y:S04]  /*2450*/  LDS R22, [R110.X4+0x8] ;  /* 0x000008006e167984 */ /* 0x000fe80000004800 */
[----:B------:R-:W-:Y:S04]  /*2460*/  LDS R21, [R110.X4+0xc] ;  /* 0x00000c006e157984 */ /* 0x000fe80000004800 */
[----:B------:R-:W3:Y:S04]  /*2470*/  LDS R20, [R110.X4+0x10] ;  /* 0x000010006e147984 */ /* 0x000ee80000004800 */
[----:B------:R-:W4:Y:S04]  /*2480*/  LDS R19, [R110.X4+0x14] ;  /* 0x000014006e137984 */ /* 0x000f280000004800 */
[----:B------:R-:W2:Y:S04]  /*2490*/  LDS R18, [R110.X4+0x18] ;  /* 0x000018006e127984 */ /* 0x000ea80000004800 */
[----:B------:R-:W2:Y:S04]  /*24a0*/  LDS R17, [R110.X4+0x1c] ;  /* 0x00001c006e117984 */ /* 0x000ea80000004800 */
[----:B------:R-:W-:Y:S04]  /*24b0*/  LDS R16, [R110.X4+0x20] ;  /* 0x000020006e107984 */ /* 0x000fe80000004800 */
[----:B------:R-:W2:Y:S04]  /*24c0*/  LDS R0, [R110.X4+0x24] ;  /* 0x000024006e007984 */ /* 0x000ea80000004800 */
[----:B------:R-:W-:Y:S04]  /*24d0*/  LDS R10, [R110.X4+0x28] ;  /* 0x000028006e0a7984 */ /* 0x000fe80000004800 */
[----:B------:R-:W2:Y:S04]  /*24e0*/  LDS R11, [R110.X4+0x2c] ;  /* 0x00002c006e0b7984 */ /* 0x000ea80000004800 */
[----:B------:R-:W-:Y:S04]  /*24f0*/  LDS R12, [R110.X4+0x30] ;  /* 0x000030006e0c7984 */ /* 0x000fe80000004800 */
[----:B------:R-:W2:Y:S04]  /*2500*/  LDS R13, [R110.X4+0x34] ;  /* 0x000034006e0d7984 */ /* 0x000ea80000004800 */
[----:B------:R-:W2:Y:S04]  /*2510*/  LDS R14, [R110.X4+0x38] ;  /* 0x000038006e0e7984 */ /* 0x000ea80000004800 */
[----:B------:R-:W2:Y:S04]  /*2520*/  LDS R15, [R110.X4+0x3c] ;  /* 0x00003c006e0f7984 */ /* 0x000ea80000004800 */
[----:B------:R-:W-:Y:S01]  /*2530*/  BAR.SYNC.DEFER_BLOCKING 0x0 ;  /* 0x0000000000007b1d */ /* 0x000fe20000010000 */
[----:B0-----:R-:W-:Y:S01]  /*2540*/  MOV R25, RZ ;  /* 0x000000ff00197202 */ /* 0x001fe20000000f00 */
[----:B-1----:R-:W-:-:S04]  /*2550*/  HFMA2.MMA R26, -RZ, RZ, 0, 0 ;  /* 0x00000000ff1a7435 */ /* 0x002fc800000001ff */
[----:B------:R0:W5:Y:S01]  /*2560*/  @!P0 LDG.E R9, [R6.64] ;  /* 0x0000002006098981 */ /* 0x000162000c1e1900 */
[----:B------:R-:W-:-:S03]  /*2570*/  ISETP.GE.AND P0, PT, R136, UR31, PT ;  /* 0x0000001f88007c0c */ /* 0x000fc6000bf06270 */
        /* <DEDUP_REMOVED lines=19> */
[----:B------:R-:W-:Y:S01]  /*26b0*/  ISETP.NE.AND P1, PT, R30, RZ, PT ;  /* 0x000000ff1e00720c */ /* 0x000fe20003f25270 */
[----:B------:R-:W-:-:S10]  /*26c0*/  HFMA2.MMA R30, -RZ, RZ, 0, 0 ;  /* 0x00000000ff1e7435 */ /* 0x000fd400000001ff */
[----:B------:R4:W5:Y:S01]  /*26d0*/  @!P0 LDG.E R30, [R4.64+-0x480] ;  /* 0xfffb8020041e8981 */ /* 0x000962000c1e1900 */
[----:B------:R-:W-:-:S03]  /*26e0*/  ISETP.GE.AND P0, PT, R144, UR31, PT ;  /* 0x0000001f90007c0c */ /* 0x000fc6000bf06270 */
[----:B------:R4:W5:Y:S10]  /*26f0*/  @!P1 LDG.E R35, [R4.64+-0x300] ;  /* 0xfffd002004239981 */ /* 0x000974000c1e1900 */
[----:B------:R4:W5:Y:S01]  /*2700*/  @!P0 LDG.E R32, [R4.64+-0x380] ;  /* 0xfffc802004208981 */ /* 0x000962000c1e1900 */
[----:B--2---:R-:W-:-:S02]  /*2710*/  FMUL.FTZ R28, R23, -1.4426950216293334961 ;  /* 0xbfb8aa3b171c7820 */ /* 0x004fc40000410000 */
[----:B------:R-:W-:-:S04]  /*2720*/  FMUL.FTZ R27, R24, -1.4426950216293334961 ;  /* 0xbfb8aa3b181b7820 */ /* 0x000fc80000410000 */
[----:B------:R-:W0:Y:S01]  /*2730*/  MUFU.EX2 R28, R28 ;  /* 0x0000001c001c7308 */ /* 0x000e220000000800 */
[----:B---3--:R-:W-:Y:S02]  /*2740*/  FMUL.FTZ R37, R20, -1.4426950216293334961 ;  /* 0xbfb8aa3b14257820 */ /* 0x008fe40000410000 */
[----:B------:R-:W-:-:S05]  /*2750*/  FMUL.FTZ R36, R21, -1.4426950216293334961 ;  /* 0xbfb8aa3b15247820 */ /* 0x000fca0000410000 */
[----:B------:R-:W1:Y:S01]  /*2760*/  MUFU.EX2 R27, R27 ;  /* 0x0000001b001b7308 */ /* 0x000e620000000800 */
[----:B----4-:R-:W-:-:S07]  /*2770*/  FMUL.FTZ R4, R19, -1.4426950216293334961 ;  /* 0xbfb8aa3b13047820 */ /* 0x010fce0000410000 */
[----:B------:R-:W2:Y:S01]  /*2780*/  MUFU.EX2 R37, R37 ;  /* 0x0000002500257308 */ /* 0x000ea20000000800 */
[----:B------:R-:W-:Y:S02]  /*2790*/  FMUL.FTZ R5, R18, -1.4426950216293334961 ;  /* 0xbfb8aa3b12057820 */ /* 0x000fe40000410000 */
[----:B0-----:R-:W-:-:S05]  /*27a0*/  FADD.FTZ R28, R28, 1 ;  /* 0x3f8000001c1c7421 */ /* 0x001fca0000010000 */
[----:B------:R-:W0:Y:S01]  /*27b0*/  MUFU.EX2 R36, R36 ;  /* 0x0000002400247308 */ /* 0x000e220000000800 */
[----:B-1----:R-:W-:-:S07]  /*27c0*/  FADD.FTZ R27, R27, 1 ;  /* 0x3f8000001b1b7421 */ /* 0x002fce0000010000 */
[----:B------:R-:W1:Y:S01]  /*27d0*/  MUFU.EX2 R4, R4 ;  /* 0x0000000400047308 */ /* 0x000e620000000800 */
[----:B--2---:R-:W-:Y:S02]  /*27e0*/  FADD.FTZ R37, R37, 1 ;  /* 0x3f80000025257421 */ /* 0x004fe40000010000 */
[----:B------:R-:W-:-:S05]  /*27f0*/  FMUL.FTZ R33, R22, -1.4426950216293334961 ;  /* 0xbfb8aa3b16217820 */ /* 0x000fca0000410000 */
[----:B------:R-:W2:Y:S01]  /*2800*/  MUFU.EX2 R5, R5 ;  /* 0x0000000500057308 */ /* 0x000ea20000000800 */
[----:B------:R-:W-:-:S07]  /*2810*/  FMUL.FTZ R42, R17, -1.4426950216293334961 ;  /* 0xbfb8aa3b112a7820 */ /* 0x000fce0000410000 */
[----:B------:R-:W3:Y:S01]  /*2820*/  MUFU.RCP R28, R28 ;  /* 0x0000001c001c7308 */ /* 0x000ee20000001000 */
[----:B------:R-:W-:Y:S02]  /*2830*/  FMUL.FTZ R46, R0, -1.4426950216293334961 ;  /* 0xbfb8aa3b002e7820 */ /* 0x000fe40000410000 */
[----:B0-----:R-:W-:-:S05]  /*2840*/  FADD.FTZ R36, R36, 1 ;  /* 0x3f80000024247421 */ /* 0x001fca0000010000 */
[----:B------:R-:W-:Y:S01]  /*2850*/  MUFU.RCP R27, R27 ;  /* 0x0000001b001b7308 */ /* 0x000fe20000001000 */
[----:B------:R-:W-:Y:S02]  /*2860*/  FMUL.FTZ R43, R16, -1.4426950216293334961 ;  /* 0xbfb8aa3b102b7820 */ /* 0x000fe40000410000 */
[----:B------:R-:W-:Y:S02]  /*2870*/  FMUL.FTZ R49, R11, -1.4426950216293334961 ;  /* 0xbfb8aa3b0b317820 */ /* 0x000fe40000410000 */
[----:B-1----:R-:W-:-:S03]  /*2880*/  FADD.FTZ R4, R4, 1 ;  /* 0x3f80000004047421 */ /* 0x002fc60000010000 */
[----:B------:R0:W-:Y:S01]  /*2890*/  MUFU.EX2 R44, R42 ;  /* 0x0000002a002c7308 */ /* 0x0001e20000000800 */
[----:B--2---:R-:W-:-:S07]  /*28a0*/  FADD.FTZ R5, R5, 1 ;  /* 0x3f80000005057421 */ /* 0x004fce0000010000 */
[----:B------:R-:W-:Y:S01]  /*28b0*/  MUFU.RCP R37, R37 ;  /* 0x0000002500257308 */ /* 0x000fe20000001000 */
[----:B0-----:R-:W-:-:S07]  /*28c0*/  FMUL.FTZ R42, R13, -1.4426950216293334961 ;  /* 0xbfb8aa3b0d2a7820 */ /* 0x001fce0000410000 */
[----:B------:R-:W0:Y:S01]  /*28d0*/  MUFU.EX2 R33, R33 ;  /* 0x0000002100217308 */ /* 0x000e220000000800 */
[----:B------:R-:W-:-:S07]  /*28e0*/  FMUL.FTZ R50, R12, -1.4426950216293334961 ;  /* 0xbfb8aa3b0c327820 */ /* 0x000fce0000410000 */
[----:B------:R1:W-:Y:S01]  /*28f0*/  MUFU.EX2 R45, R43 ;  /* 0x0000002b002d7308 */ /* 0x0003e20000000800 */
[----:B------:R-:W-:-:S07]  /*2900*/  FMUL.FTZ R47, R10, -1.4426950216293334961 ;  /* 0xbfb8aa3b0a2f7820 */ /* 0x000fce0000410000 */
[----:B------:R-:W2:Y:S01]  /*2910*/  MUFU.EX2 R46, R46 ;  /* 0x0000002e002e7308 */ /* 0x000ea20000000800 */
[----:B-1----:R-:W-:-:S07]  /*2920*/  FMUL.FTZ R43, R14, -1.4426950216293334961 ;  /* 0xbfb8aa3b0e2b7820 */ /* 0x002fce0000410000 */
[----:B------:R-:W-:Y:S08]  /*2930*/  MUFU.EX2 R51, R42 ;  /* 0x0000002a00337308 */ /* 0x000ff00000000800 */
[----:B------:R-:W-:Y:S08]  /*2940*/  MUFU.RCP R36, R36 ;  /* 0x0000002400247308 */ /* 0x000ff00000001000 */
[----:B------:R-:W1:Y:S08]  /*2950*/  MUFU.EX2 R49, R49 ;  /* 0x0000003100317308 */ /* 0x000e700000000800 */
[----:B------:R3:W-:Y:S01]  /*2960*/  MUFU.RCP R42, R4 ;  /* 0x00000004002a7308 */ /* 0x0007e20000001000 */
[----:B------:R-:W-:-:S02]  /*2970*/  FMUL.FTZ R52, R15, -1.4426950216293334961 ;  /* 0xbfb8aa3b0f347820 */ /* 0x000fc40000410000 */
[----:B---3--:R-:W-:-:S05]  /*2980*/  FADD.FTZ R4, -R28, 1 ;  /* 0x3f8000001c047421 */ /* 0x008fca0000010100 */
[----:B------:R-:W-:Y:S01]  /*2990*/  MUFU.EX2 R54, R43 ;  /* 0x0000002b00367308 */ /* 0x000fe20000000800 */
[----:B0-----:R-:W-:-:S07]  /*29a0*/  FADD.FTZ R33, R33, 1 ;  /* 0x3f80000021217421 */ /* 0x001fce0000010000 */
[----:B------:R0:W-:Y:S01]  /*29b0*/  MUFU.RCP R43, R5 ;  /* 0x00000005002b7308 */ /* 0x0001e20000001000 */
[----:B--2---:R-:W-:Y:S02]  /*29c0*/  FADD.FTZ R46, R46, 1 ;  /* 0x3f8000002e2e7421 */ /* 0x004fe40000010000 */
[----:B0-----:R-:W-:-:S05]  /*29d0*/  FADD.FTZ R5, -R27, 1 ;  /* 0x3f8000001b057421 */ /* 0x001fca0000010100 */
[----:B------:R-:W0:Y:S01]  /*29e0*/  MUFU.EX2 R48, R47 ;  /* 0x0000002f00307308 */ /* 0x000e220000000800 */
[----:B-----5:R-:W-:Y:S04]  /*29f0*/  STS [R128.X4], R9 ;  /* 0x0000000980007388 */ /* 0x020fe80000004800 */
        /* <DEDUP_REMOVED lines=16> */
[----:B------:R-:W4:Y:S04]  /*2b00*/  LDS R25, [R110.X4] ;  /* 0x000000006e197984 */ /* 0x000f280000004800 */
[----:B------:R-:W5:Y:S04]  /*2b10*/  LDS R26, [R110.X4+0x4] ;  /* 0x000004006e1a7984 */ /* 0x000f680000004800 */
[----:B------:R-:W0:Y:S04]  /*2b20*/  LDS R30, [R110.X4+0xc] ;  /* 0x00000c006e1e7984 */ /* 0x000e280000004800 */
[----:B------:R-:W0:Y:S04]  /*2b30*/  LDS R31, [R110.X4+0x10] ;  /* 0x000010006e1f7984 */ /* 0x000e280000004800 */
[----:B------:R-:W0:Y:S01]  /*2b40*/  LDS R29, [R110.X4+0x8] ;  /* 0x000008006e1d7984 */ /* 0x000e220000004800 */
[----:B--2---:R-:W-:-:S03]  /*2b50*/  FFMA.FTZ R6, R23, R4, 1 ;  /* 0x3f80000017067423 */ /* 0x004fc60000010004 */
[----:B------:R-:W2:Y:S01]  /*2b60*/  LDS R32, [R110.X4+0x14] ;  /* 0x000014006e207984 */ /* 0x000ea20000004800 */
[----:B------:R-:W0:Y:S03]  /*2b70*/  MUFU.EX2 R50, R50 ;  /* 0x0000003200327308 */ /* 0x000e260000000800 */
[----:B------:R-:W2:Y:S01]  /*2b80*/  LDS R34, [R110.X4+0x1c] ;  /* 0x00001c006e227984 */ /* 0x000ea20000004800 */
[----:B------:R-:W-:Y:S02]  /*2b90*/  FFMA.FTZ R5, R24, R5, 1 ;  /* 0x3f80000018057423 */ /* 0x000fe40000010005 */
[----:B---3--:R-:W-:Y:S01]  /*2ba0*/  FADD.FTZ R39, -R37, 1 ;  /* 0x3f80000025277421 */ /* 0x008fe20000010100 */
[----:B------:R-:W3:Y:S01]  /*2bb0*/  LDS R35, [R110.X4+0x18] ;  /* 0x000018006e237984 */ /* 0x000ee20000004800 */
[----:B------:R4:W-:Y:S01]  /*2bc0*/  MUFU.EX2 R56, R52 ;  /* 0x0000003400387308 */ /* 0x0009e20000000800 */
[----:B-1----:R-:W-:-:S02]  /*2bd0*/  FADD.FTZ R8, R49, 1 ;  /* 0x3f80000031087421 */ /* 0x002fc40000010000 */
[----:B------:R-:W1:Y:S04]  /*2be0*/  LDS R41, [R110.X4+0x20] ;  /* 0x000020006e297984 */ /* 0x000e680000004800 */
[----:B------:R-:W-:Y:S01]  /*2bf0*/  LDS R40, [R110.X4+0x24] ;  /* 0x000024006e287984 */ /* 0x000fe20000004800 */
[----:B----4-:R-:W-:Y:S01]  /*2c00*/  FMUL.FTZ R4, R78, R25 ;  /* 0x000000194e047220 */ /* 0x010fe20000410000 */
[----:B------:R-:W4:Y:S02]  /*2c10*/  MUFU.RCP R33, R33 ;  /* 0x0000002100217308 */ /* 0x000f240000001000 */
[----:B------:R-:W-:Y:S01]  /*2c20*/  LDS R38, [R110.X4+0x2c] ;  /* 0x00002c006e267984 */ /* 0x000fe20000004800 */
[----:B-----5:R-:W-:Y:S02]  /*2c30*/  FMUL.FTZ R7, R77, R26 ;  /* 0x0000001a4d077220 */ /* 0x020fe40000410000 */
[----:B------:R-:W-:-:S02]  /*2c40*/  FMUL.FTZ R4, R27, R4 ;  /* 0x000000041b047220 */ /* 0x000fc40000410000 */
[----:B------:R-:W-:Y:S02]  /*2c50*/  FMUL.FTZ R7, R28, R7 ;  /* 0x000000071c077220 */ /* 0x000fe40000410000 */
[----:B------:R-:W-:Y:S02]  /*2c60*/  FMUL.FTZ R5, R4, R5 ;  /* 0x0000000504057220 */ /* 0x000fe40000410000 */
[----:B------:R-:W-:Y:S02]  /*2c70*/  FADD.FTZ R52, R51, 1 ;  /* 0x3f80000033347421 */ /* 0x000fe40000010000 */
[----:B------:R-:W-:Y:S02]  /*2c80*/  FADD.FTZ R4, -R36, 1 ;  /* 0x3f80000024047421 */ /* 0x000fe40000010100 */
[----:B------:R-:W-:Y:S02]  /*2c90*/  FFMA.FTZ R53, R20, R39, 1 ;  /* 0x3f80000014357423 */ /* 0x000fe40000010027 */
[----:B0-----:R-:W-:Y:S01]  /*2ca0*/  FMUL.FTZ R51, R75, R30 ;  /* 0x0000001e4b337220 */ /* 0x001fe20000410000 */
[----:B------:R-:W0:Y:S01]  /*2cb0*/  LDS R39, [R110.X4+0x28] ;  /* 0x000028006e277984 */ /* 0x000e220000004800 */
[----:B------:R-:W-:Y:S01]  /*2cc0*/  FMUL.FTZ R7, R7, R6 ;  /* 0x0000000607077220 */ /* 0x000fe20000410000 */
[----:B------:R-:W-:Y:S01]  /*2cd0*/  MUFU.RCP R47, R46 ;  /* 0x0000002e002f7308 */ /* 0x000fe20000001000 */
[----:B------:R-:W-:-:S02]  /*2ce0*/  FFMA.FTZ R6, R21, R4, 1 ;  /* 0x3f80000015067423 */ /* 0x000fc40000010004 */
[----:B------:R-:W-:-:S05]  /*2cf0*/  FMUL.FTZ R51, R36, R51 ;  /* 0x0000003324337220 */ /* 0x000fca0000410000 */
[----:B------:R5:W-:Y:S01]  /*2d00*/  MUFU.RCP R46, R8 ;  /* 0x00000008002e7308 */ /* 0x000be20000001000 */
[----:B------:R-:W-:Y:S02]  /*2d10*/  FMUL.FTZ R59, R51, R6 ;  /* 0x00000006333b7220 */ /* 0x000fe40000410000 */
[----:B------:R-:W-:Y:S02]  /*2d20*/  FADD.FTZ R44, R44, 1 ;  /* 0x3f8000002c2c7421 */ /* 0x000fe40000010000 */
[----:B------:R-:W-:Y:S02]  /*2d30*/  FADD.FTZ R48, R48, 1 ;  /* 0x3f80000030307421 */ /* 0x000fe40000010000 */
[----:B-----5:R-:W-:Y:S02]  /*2d40*/  FMUL.FTZ R8, R74, R31 ;  /* 0x0000001f4a087220 */ /* 0x020fe40000410000 */
[----:B------:R-:W-:Y:S02]  /*2d50*/  FADD.FTZ R50, R50, 1 ;  /* 0x3f80000032327421 */ /* 0x000fe40000010000 */
[----:B------:R-:W-:-:S02]  /*2d60*/  FADD.FTZ R51, -R43, 1 ;  /* 0x3f8000002b337421 */ /* 0x000fc40000010100 */
[----:B------:R-:W-:Y:S01]  /*2d70*/  FMUL.FTZ R8, R37, R8 ;  /* 0x0000000825087220 */ /* 0x000fe20000410000 */
[----:B------:R5:W-:Y:S01]  /*2d80*/  MUFU.RCP R49, R48 ;  /* 0x0000003000317308 */ /* 0x000be20000001000 */
[----:B------:R-:W-:Y:S02]  /*2d90*/  FFMA.FTZ R153, R18, R51, 1 ;  /* 0x3f80000012997423 */ /* 0x000fe40000010033 */
[----:B------:R-:W-:Y:S01]  /*2da0*/  FMUL.FTZ R61, R8, R53 ;  /* 0x00000035083d7220 */ /* 0x000fe20000410000 */
[----:B------:R-:W-:Y:S04]  /*2db0*/  LDS R51, [R110.X4+0x38] ;  /* 0x000038006e337984 */ /* 0x000fe80000004800 */
[----:B------:R0:W-:Y:S01]  /*2dc0*/  MUFU.RCP R55, R50 ;  /* 0x0000003200377308 */ /* 0x0001e20000001000 */
[----:B------:R-:W1:Y:S01]  /*2dd0*/  LDS R53, [R110.X4+0x30] ;  /* 0x000030006e357984 */ /* 0x000e620000004800 */
[----:B----4-:R-:W-:-:S03]  /*2de0*/  FADD.FTZ R9, -R33, 1 ;  /* 0x3f80000021097421 */ /* 0x010fc60000010100 */
[----:B-----5:R-:W-:Y:S03]  /*2df0*/  LDS R48, [R110.X4+0x3c] ;  /* 0x00003c006e307984 */ /* 0x020fe60000004800 */
[----:B------:R-:W4:Y:S01]  /*2e00*/  MUFU.RCP R44, R44 ;  /* 0x0000002c002c7308 */ /* 0x000f220000001000 */
[----:B0-----:R-:W0:Y:S01]  /*2e10*/  LDS R50, [R110.X4+0x34] ;  /* 0x000034006e327984 */ /* 0x001e220000004800 */
[----:B------:R-:W-:Y:S02]  /*2e20*/  FMUL.FTZ R4, R76, R29 ;  /* 0x0000001d4c047220 */ /* 0x000fe40000410000 */
[----:B------:R-:W-:Y:S01]  /*2e30*/  FADD.FTZ R45, R45, 1 ;  /* 0x3f8000002d2d7421 */ /* 0x000fe20000010000 */
[----:B------:R-:W-:Y:S01]  /*2e40*/  BAR.SYNC.DEFER_BLOCKING 0x0 ;  /* 0x0000000000007b1d */ /* 0x000fe20000010000 */
[----:B------:R-:W-:Y:S02]  /*2e50*/  FFMA.FTZ R9, R22, R9, 1 ;  /* 0x3f80000016097423 */ /* 0x000fe40000010009 */
[----:B------:R-:W-:-:S03]  /*2e60*/  FMUL.FTZ R4, R33, R4 ;  /* 0x0000000421047220 */ /* 0x000fc60000410000 */
[----:B------:R-:W5:Y:S01]  /*2e70*/  MUFU.RCP R45, R45 ;  /* 0x0000002d002d7308 */ /* 0x000f620000001000 */
[----:B------:R-:W-:Y:S02]  /*2e80*/  FMUL.FTZ R9, R4, R9 ;  /* 0x0000000904097220 */ /* 0x000fe40000410000 */
[----:B------:R-:W-:Y:S02]  /*2e90*/  FADD.FTZ R4, -R42, 1 ;  /* 0x3f8000002a047421 */ /* 0x000fe40000010100 */
[----:B--2---:R-:W-:Y:S02]  /*2ea0*/  FMUL.FTZ R151, R73, R32 ;  /* 0x0000002049977220 */ /* 0x004fe40000410000 */
[----:B------:R-:W-:Y:S02]  /*2eb0*/  FADD.FTZ R56, R56, 1 ;  /* 0x3f80000038387421 */ /* 0x000fe40000010000 */
[----:B------:R-:W-:Y:S02]  /*2ec0*/  FADD.FTZ R54, R54, 1 ;  /* 0x3f80000036367421 */ /* 0x000fe40000010000 */
[----:B----4-:R-:W-:-:S02]  /*2ed0*/  FADD.FTZ R6, -R44, 1 ;  /* 0x3f8000002c067421 */ /* 0x010fc40000010100 */
[----:B------:R-:W-:Y:S02]  /*2ee0*/  FFMA.FTZ R4, R19, R4, 1 ;  /* 0x3f80000013047423 */ /* 0x000fe40000010004 */
[----:B------:R-:W-:Y:S02]  /*2ef0*/  FMUL.FTZ R151, R42, R151 ;  /* 0x000000972a977220 */ /* 0x000fe40000410000 */
[----:B------:R-:W-:Y:S01]  /*2f00*/  FMUL.FTZ R155, R71, R34 ;  /* 0x00000022479b7220 */ /* 0x000fe20000410000 */
[----:B------:R-:W2:Y:S01]  /*2f10*/  MUFU.RCP R52, R52 ;  /* 0x0000003400347308 */ /* 0x000ea20000001000 */
[----:B------:R-:W-:Y:S02]  /*2f20*/  FFMA.FTZ R8, R17, R6, 1 ;  /* 0x3f80000011087423 */ /* 0x000fe40000010006 */
[----:B------:R-:W-:Y:S02]  /*2f30*/  FMUL.FTZ R151, R151, R4 ;  /* 0x0000000497977220 */ /* 0x000fe40000410000 */
[----:B---3--:R-:W-:-:S03]  /*2f40*/  FMUL.FTZ R6, R72, R35 ;  /* 0x0000002348067220 */ /* 0x008fc60000410000 */
[----:B------:R3:W4:Y:S01]  /*2f50*/  MUFU.RCP R57, R54 ;  /* 0x0000003600397308 */ /* 0x0007220000001000 */
[----:B------:R-:W-:Y:S02]  /*2f60*/  FMUL.FTZ R155, R44, R155 ;  /* 0x0000009b2c9b7220 */ /* 0x000fe40000410000 */
[----:B------:R-:W-:-:S05]  /*2f70*/  FADD.FTZ R4, -R46, 1 ;  /* 0x3f8000002e047421 */ /* 0x000fca0000010100 */
[----:B------:R-:W0:Y:S01]  /*2f80*/  MUFU.RCP R56, R56 ;  /* 0x0000003800387308 */ /* 0x000e220000001000 */
[----:B------:R-:W-:Y:S02]  /*2f90*/  FMUL.FTZ R6, R43, R6 ;  /* 0x000000062b067220 */ /* 0x000fe40000410000 */
[----:B------:R-:W-:Y:S02]  /*2fa0*/  FMUL.FTZ R155, R155, R8 ;  /* 0x000000089b9b7220 */ /* 0x000fe40000410000 */
[----:B---3--:R-:W-:Y:S02]  /*2fb0*/  FFMA.FTZ R54, R11, R4, 1 ;  /* 0x3f8000000b367423 */ /* 0x008fe40000010004 */
[----:B-----5:R-:W-:Y:S02]  /*2fc0*/  FADD.FTZ R157, -R45, 1 ;  /* 0x3f8000002d9d7421 */ /* 0x020fe40000010100 */
[----:B------:R-:W-:Y:S02]  /*2fd0*/  FADD.FTZ R161, -R49, 1 ;  /* 0x3f80000031a17421 */ /* 0x000fe40000010100 */
[----:B-1----:R-:W-:-:S02]  /*2fe0*/  FMUL.FTZ R4, R70, R41 ;  /* 0x0000002946047220 */ /* 0x002fc40000410000 */
[----:B------:R-:W-:Y:S02]  /*2ff0*/  FMUL.FTZ R8, R68, R39 ;  /* 0x0000002744087220 */ /* 0x000fe40000410000 */
[----:B------:R-:W-:Y:S02]  /*3000*/  FMUL.FTZ R153, R6, R153 ;  /* 0x0000009906997220 */ /* 0x000fe40000410000 */
[----:B------:R-:W-:Y:S02]  /*3010*/  FADD.FTZ R159, -R47, 1 ;  /* 0x3f8000002f9f7421 */ /* 0x000fe40000010100 */
[----:B------:R-:W-:Y:S02]  /*3020*/  FFMA.FTZ R157, R16, R157, 1 ;  /* 0x3f800000109d7423 */ /* 0x000fe4000001009d */
[----:B------:R-:W-:Y:S02]  /*3030*/  FFMA.FTZ R161, R10, R161, 1 ;  /* 0x3f8000000aa17423 */ /* 0x000fe400000100a1 */
[----:B------:R-:W-:-:S02]  /*3040*/  FMUL.FTZ R6, R69, R40 ;  /* 0x0000002845067220 */ /* 0x000fc40000410000 */
[----:B------:R-:W-:Y:S02]  /*3050*/  FMUL.FTZ R163, R67, R38 ;  /* 0x0000002643a37220 */ /* 0x000fe40000410000 */
[----:B------:R-:W-:Y:S02]  /*3060*/  FMUL.FTZ R4, R45, R4 ;  /* 0x000000042d047220 */ /* 0x000fe40000410000 */
[----:B------:R-:W-:Y:S02]  /*3070*/  FMUL.FTZ R8, R49, R8 ;  /* 0x0000000831087220 */ /* 0x000fe40000410000 */
[----:B------:R-:W-:Y:S02]  /*3080*/  FFMA.FTZ R159, R0, R159, 1 ;  /* 0x3f800000009f7423 */ /* 0x000fe4000001009f */
[----:B------:R-:W-:Y:S02]  /*3090*/  FMUL.FTZ R6, R47, R6 ;  /* 0x000000062f067220 */ /* 0x000fe40000410000 */
[----:B------:R-:W-:-:S02]  /*30a0*/  FMUL.FTZ R163, R46, R163 ;  /* 0x000000a32ea37220 */ /* 0x000fc40000410000 */
[----:B------:R-:W-:Y:S02]  /*30b0*/  FMUL.FTZ R157, R4, R157 ;  /* 0x0000009d049d7220 */ /* 0x000fe40000410000 */
[----:B------:R-:W-:Y:S02]  /*30c0*/  FMUL.FTZ R161, R8, R161 ;  /* 0x000000a108a17220 */ /* 0x000fe40000410000 */
[----:B--2---:R-:W-:Y:S02]  /*30d0*/  FADD.FTZ R4, -R52, 1 ;  /* 0x3f80000034047421 */ /* 0x004fe40000010100 */
[----:B----4-:R-:W-:Y:S02]  /*30e0*/  FADD.FTZ R167, -R57, 1 ;  /* 0x3f80000039a77421 */ /* 0x010fe40000010100 */
[----:B0-----:R-:W-:Y:S02]  /*30f0*/  FADD.FTZ R8, -R56, 1 ;  /* 0x3f80000038087421 */ /* 0x001fe40000010100 */
[----:B------:R-:W-:-:S02]  /*3100*/  FMUL.FTZ R159, R6, R159 ;  /* 0x0000009f069f7220 */ /* 0x000fc40000410000 */
[----:B------:R-:W-:Y:S02]  /*3110*/  FMUL.FTZ R163, R163, R54 ;  /* 0x00000036a3a37220 */ /* 0x000fe40000410000 */
[----:B------:R-:W-:Y:S02]  /*3120*/  FFMA.FTZ R6, R13, R4, 1 ;  /* 0x3f8000000d067423 */ /* 0x000fe40000010004 */
[----:B------:R-:W-:Y:S02]  /*3130*/  FFMA.FTZ R169, R14, R167, 1 ;  /* 0x3f8000000ea97423 */ /* 0x000fe400000100a7 */
[----:B------:R-:W-:Y:S02]  /*3140*/  FFMA.FTZ R54, R15, R8, 1 ;  /* 0x3f8000000f367423 */ /* 0x000fe40000010008 */
[----:B------:R-:W-:Y:S02]  /*3150*/  FADD.FTZ R165, -R55, 1 ;  /* 0x3f80000037a57421 */ /* 0x000fe40000010100 */
        /* <DEDUP_REMOVED lines=14> */
[----:B------:R-:W-:Y:S01]  /*3240*/  MOV R6, UR31 ;  /* 0x0000001f00067c02 */ /* 0x000fe20008000f00 */
        /* <DEDUP_REMOVED lines=36> */
[----:B------:R-:W-:-:S02]  /*3490*/  UIMAD UR7, UR38, UR18, URZ ;  /* 0x00000012260772a4 */ /* 0x000fc4000f8e023f */
[----:B------:R-:W-:Y:S02]  /*34a0*/  UIMAD.WIDE.U32 UR8, UR37, UR18, URZ ;  /* 0x00000012250872a5 */ /* 0x000fe4000f8e003f */
[----:B------:R-:W-:Y:S01]  /*34b0*/  UIMAD UR18, UR37, UR19, UR7 ;  /* 0x00000013251272a4 */ /* 0x000fe2000f8e0207 */
[----:B------:R-:W-:Y:S01]  /*34c0*/  P2R R4, PR, RZ, 0x40 ;  /* 0x00000040ff047803 */ /* 0x000fe20000000000 */
[----:B------:R-:W-:Y:S01]  /*34d0*/  BSSY B0, `(.L_x_4991) ;  /* 0x0000012000007945 */ /* 0x000fe20003800000 */
[----:B------:R-:W-:Y:S01]  /*34e0*/  IADD3 R4, P1, R2, UR39, RZ ;  /* 0x0000002702047c10 */ /* 0x000fe2000ff3e0ff */
[----:B------:R-:W-:-:S03]  /*34f0*/  UIADD3 UR7, UR9, UR18, URZ ;  /* 0x0000001209077290 */ /* 0x000fc6000fffe03f */
[----:B0-----:R-:W-:Y:S02]  /*3500*/  IADD3.X R5, R3, UR40, RZ, P1, !PT ;  /* 0x0000002803057c10 */ /* 0x001fe40008ffe4ff */
        /* <DEDUP_REMOVED lines=14> */
.L_x_4992:
[----:B------:R-:W-:Y:S05]  /*35f0*/  BSYNC B0 ;  /* 0x0000000000007941 */ /* 0x000fea0003800000 */
.L_x_4991:
        /* <DEDUP_REMOVED lines=94> */
[----:B------:R-:W-:Y:S01]  /*3be0*/  FMUL.FTZ R7, R0, R40 ;  /* 0x0000002800077220 */ /* 0x000fe20000410000 */
[----:B------:R-:W-:Y:S01]  /*3bf0*/  MOV R0, UR31 ;  /* 0x0000001f00007c02 */ /* 0x000fe20008000f00 */
        /* <DEDUP_REMOVED lines=58> */
.L_x_4995:
[----:B------:R-:W-:Y:S05]  /*3fa0*/  BSYNC B0 ;  /* 0x0000000000007941 */ /* 0x000fea0003800000 */
.L_x_4994:
        /* <DEDUP_REMOVED lines=43> */
.L_x_4993:
        /* <DEDUP_REMOVED lines=69> */
.L_x_5033:
[----:B------:R-:W-:Y:S01]  /*46b0*/  ULDC.64 UR18, c[0x0][0x180] ;  /* 0x0000600000127ab9 */ /* 0x000fe20000000a00 */
[----:B------:R-:W-:Y:S01]  /*46c0*/  MOV R9, UR7 ;  /* 0x0000000700097c02 */ /* 0x000fe20008000f00 */
[----:B------:R-:W-:Y:S01]  /*46d0*/  UIMAD UR20, UR17, UR18, URZ ;  /* 0x00000012111472a4 */ /* 0x000fe2000f8e023f */
[C---:B------:R-:W-:Y:S01]  /*46e0*/  LOP3.LUT R136, R2.reuse, 0x20, RZ, 0xfc, !PT ;  /* 0x0000002002887812 */ /* 0x040fe200078efcff */
[----:B------:R-:W-:Y:S01]  /*46f0*/  UIMAD.WIDE.U32 UR34, UR16, UR18, URZ ;  /* 0x00000012102272a5 */ /* 0x000fe2000f8e003f */
[C---:B------:R-:W-:Y:S01]  /*4700*/  LOP3.LUT R137, R2.reuse, 0x40, RZ, 0xfc, !PT ;  /* 0x0000004002897812 */ /* 0x040fe200078efcff */
[----:B------:R-:W-:Y:S01]  /*4710*/  UIMAD UR31, UR16, UR19, UR20 ;  /* 0x00000013101f72a4 */ /* 0x000fe2000f8e0214 */
[----:B------:R-:W-:Y:S01]  /*4720*/  IMAD.WIDE.U32 R8, R9, c[0x0][0x1c0], R2 ;  /* 0x0000700009087a25 */ /* 0x000fe200078e0002 */
[----:B------:R-:W-:Y:S01]  /*4730*/  USHF.R.S32.HI UR41, URZ, 0x1f, UR7 ;  /* 0x0000001f3f297899 */ /* 0x000fe20008011407 */
[----:B------:R-:W-:Y:S01]  /*4740*/  LOP3.LUT R138, R2, 0x60, RZ, 0xfc, !PT ;  /* 0x00000060028a7812 */ /* 0x000fe200078efcff */
[----:B------:R-:W-:Y:S01]  /*4750*/  UIADD3 UR35, UR35, UR31, URZ ;  /* 0x0000001f23237290 */ /* 0x000fe2000fffe03f */
[----:B------:R-:W-:Y:S01]  /*4760*/  CS2R R10, SRZ ;  /* 0x00000000000a7805 */ /* 0x000fe2000001ff00 */
[----:B------:R-:W-:Y:S01]  /*4770*/  ULDC.64 UR20, c[0x0][0x1c0] ;  /* 0x0000700000147ab9 */ /* 0x000fe20000000a00 */
[----:B------:R-:W-:Y:S01]  /*4780*/  LEA R6, P0, R8, R131, 0x2 ;  /* 0x0000008308067211 */ /* 0x000fe200078010ff */
[----:B------:R-:W-:Y:S01]  /*4790*/  ULDC UR31, c[0x0][0x168] ;  /* 0x00005a00001f7ab9 */ /* 0x000fe20000000800 */
[C---:B------:R-:W-:Y:S01]  /*47a0*/  LOP3.LUT R139, R2.reuse, 0x80, RZ, 0xfc, !PT ;  /* 0x00000080028b7812 */ /* 0x040fe200078efcff */
[----:B------:R-:W-:Y:S01]  /*47b0*/  UIMAD UR20, UR41, UR20, URZ ;  /* 0x00000014291472a4 */ /* 0x000fe2000f8e023f */
[----:B------:R-:W-:Y:S01]  /*47c0*/  CS2R R12, SRZ ;  /* 0x00000000000c7805 */ /* 0x000fe2000001ff00 */
[----:B------:R-:W-:Y:S01]  /*47d0*/  UIADD3 UR31, -UR39, UR31, URZ ;  /* 0x0000001f271f7290 */ /* 0x000fe2000fffe13f */
[C---:B------:R-:W-:Y:S01]  /*47e0*/  LOP3.LUT R140, R2.reuse, 0xa0, RZ, 0xfc, !PT ;  /* 0x000000a0028c7812 */ /* 0x040fe200078efcff */
[----:B------:R-:W-:Y:S01]  /*47f0*/  ULDC.64 UR18, c[0x0][0x188] ;  /* 0x0000620000127ab9 */ /* 0x000fe20000000a00 */
[C---:B------:R-:W-:Y:S01]  /*4800*/  LOP3.LUT R141, R2.reuse, 0xc0, RZ, 0xfc, !PT ;  /* 0x000000c0028d7812 */ /* 0x040fe200078efcff */
[----:B------:R-:W-:Y:S01]  /*4810*/  UIMAD UR42, UR41, UR18, URZ ;  /* 0x00000012292a72a4 */ /* 0x000fe2000f8e023f */
[C---:B------:R-:W-:Y:S01]  /*4820*/  LOP3.LUT R142, R2.reuse, 0xe0, RZ, 0xfc, !PT ;  /* 0x000000e0028e7812 */ /* 0x040fe200078efcff */
[----:B------:R-:W-:Y:S01]  /*4830*/  UIMAD UR21, UR7, UR21, UR20 ;  /* 0x00000015071572a4 */ /* 0x000fe2000f8e0214 */
[----:B------:R-:W-:Y:S01]  /*4840*/  ISETP.GE.AND P1, PT, R2, UR31, PT ;  /* 0x0000001f02007c0c */ /* 0x000fe2000bf26270 */
[----:B------:R-:W-:Y:S01]  /*4850*/  UIMAD UR20, UR7, UR19, UR42 ;  /* 0x00000013071472a4 */ /* 0x000fe2000f8e022a */
[----:B------:R-:W-:Y:S01]  /*4860*/  ISETP.GE.AND P2, PT, R136, UR31, PT ;  /* 0x0000001f88007c0c */ /* 0x000fe2000bf46270 */
[----:B------:R-:W-:Y:S01]  /*4870*/  UIMAD.WIDE.U32 UR34, UR7, UR18, UR34 ;  /* 0x00000012072272a5 */ /* 0x000fe2000f8e0022 */
[----:B------:R-:W-:Y:S01]  /*4880*/  ISETP.GE.AND P3, PT, R137, UR31, PT ;  /* 0x0000001f89007c0c */ /* 0x000fe2000bf66270 */
[----:B------:R-:W-:Y:S01]  /*4890*/  CS2R R14, SRZ ;  /* 0x00000000000e7805 */ /* 0x000fe2000001ff00 */
[----:B------:R-:W-:Y:S01]  /*48a0*/  ISETP.GE.AND P4, PT, R138, UR31, PT ;  /* 0x0000001f8a007c0c */ /* 0x000fe2000bf86270 */
[----:B------:R-:W-:Y:S01]  /*48b0*/  ULDC.64 UR18, c[0x0][0x220] ;  /* 0x0000880000127ab9 */ /* 0x000fe20000000a00 */
[----:B------:R-:W-:Y:S01]  /*48c0*/  IADD3 R7, R9, UR21, RZ ;  /* 0x0000001509077c10 */ /* 0x000fe2000fffe0ff */
[----:B------:R-:W-:Y:S01]  /*48d0*/  ULEA UR18, UP0, UR34, UR18, 0x2 ;  /* 0x0000001222127291 */ /* 0x000fe2000f80103f */
[----:B------:R-:W-:Y:S01]  /*48e0*/  LOP3.LUT R143, R2, 0x100, RZ, 0xfc, !PT ;  /* 0x00000100028f7812 */ /* 0x000fe200078efcff */
[----:B------:R-:W-:Y:S01]  /*48f0*/  UIADD3 UR20, UR35, UR20, URZ ;  /* 0x0000001423147290 */ /* 0x000fe2000fffe03f */
[----:B------:R-:W-:Y:S01]  /*4900*/  LEA.HI.X R7, R8, R129, R7, 0x2, P0 ;  /* 0x0000008108077211 */ /* 0x000fe200000f1407 */
[----:B------:R-:W-:Y:S01]  /*4910*/  CS2R R152, SRZ ;  /* 0x0000000000987805 */ /* 0x000fe2000001ff00 */
[----:B------:R-:W-:Y:S01]  /*4920*/  ISETP.GE.AND P5, PT, R139, UR31, PT ;  /* 0x0000001f8b007c0c */ /* 0x000fe2000bfa6270 */
[----:B------:R-:W-:Y:S01]  /*4930*/  ULEA.HI.X UR19, UR34, UR19, UR20, 0x2, UP0 ;  /* 0x0000001322137291 */ /* 0x000fe200080f1414 */
[----:B------:R-:W-:Y:S01]  /*4940*/  LOP3.LUT R144, R2, 0x120, RZ, 0xfc, !PT ;  /* 0x0000012002907812 */ /* 0x000fe200078efcff */
[----:B--2---:R0:W2:Y:S01]  /*4950*/  @!P1 LDG.E R11, [R6.64] ;  /* 0x00000020060b9981 */ /* 0x0040a2000c1e1900 */
[----:B------:R-:W-:Y:S01]  /*4960*/  ISETP.GE.AND P0, PT, R140, UR31, PT ;  /* 0x0000001f8c007c0c */ /* 0x000fe2000bf06270 */
[----:B------:R-:W-:Y:S01]  /*4970*/  CS2R R154, SRZ ;  /* 0x00000000009a7805 */ /* 0x000fe2000001ff00 */
[----:B------:R-:W-:Y:S01]  /*4980*/  ISETP.GE.AND P1, PT, R141, UR31, PT ;  /* 0x0000001f8d007c0c */ /* 0x000fe2000bf26270 */
[----:B------:R0:W3:Y:S01]  /*4990*/  @!P2 LDG.E R10, [R6.64+0x80] ;  /* 0x00008020060aa981 */ /* 0x0000e2000c1e1900 */
[----:B------:R-:W-:Y:S01]  /*49a0*/  ISETP.GE.AND P2, PT, R142, UR31, PT ;  /* 0x0000001f8e007c0c */ /* 0x000fe2000bf46270 */
[----:B------:R-:W-:Y:S01]  /*49b0*/  CS2R R156, SRZ ;  /* 0x00000000009c7805 */ /* 0x000fe2000001ff00 */
[----:B------:R-:W-:Y:S01]  /*49c0*/  MOV R8, UR18 ;  /* 0x0000001200087c02 */ /* 0x000fe20008000f00 */
[----:B------:R0:W4:Y:S01]  /*49d0*/  @!P3 LDG.E R13, [R6.64+0x100] ;  /* 0x00010020060db981 */ /* 0x000122000c1e1900 */
[----:B------:R-:W-:-:S02]  /*49e0*/  ISETP.GE.AND P3, PT, R143, UR31, PT ;  /* 0x0000001f8f007c0c */ /* 0x000fc4000bf66270 */
[C---:B------:R-:W-:Y:S01]  /*49f0*/  LOP3.LUT R145, R2.reuse, 0x140, RZ, 0xfc, !PT ;  /* 0x0000014002917812 */ /* 0x040fe200078efcff */
[----:B------:R0:W4:Y:S01]  /*4a00*/  @!P4 LDG.E R12, [R6.64+0x180] ;  /* 0x00018020060cc981 */ /* 0x000122000c1e1900 */
[----:B------:R-:W-:Y:S02]  /*4a10*/  MOV R9, UR19 ;  /* 0x0000001300097c02 */ /* 0x000fe40008000f00 */
[----:B------:R-:W-:Y:S01]  /*4a20*/  LOP3.LUT R146, R2, 0x160, RZ, 0xfc, !PT ;  /* 0x0000016002927812 */ /* 0x000fe200078efcff */
[----:B------:R0:W4:Y:S01]  /*4a30*/  @!P5 LDG.E R15, [R6.64+0x200] ;  /* 0x00020020060fd981 */ /* 0x000122000c1e1900 */
[----:B------:R-:W-:Y:S02]  /*4a40*/  ISETP.GE.AND P4, PT, R144, UR31, PT ;  /* 0x0000001f90007c0c */ /* 0x000fe4000bf86270 */
[C---:B------:R-:W-:Y:S01]  /*4a50*/  LOP3.LUT R147, R2.reuse, 0x180, RZ, 0xfc, !PT ;  /* 0x0000018002937812 */ /* 0x040fe200078efcff */
[----:B------:R1:W4:Y:S01]  /*4a60*/  LDG.E R151, [R8.64] ;  /* 0x0000002008977981 */ /* 0x000322000c1e1900 */
[----:B------:R-:W-:-:S02]  /*4a70*/  LOP3.LUT R148, R2, 0x1a0, RZ, 0xfc, !PT ;  /* 0x000001a002947812 */ /* 0x000fc400078efcff */
[C---:B------:R-:W-:Y:S01]  /*4a80*/  LOP3.LUT R149, R2.reuse, 0x1c0, RZ, 0xfc, !PT ;  /* 0x000001c002957812 */ /* 0x040fe200078efcff */
[----:B------:R0:W4:Y:S01]  /*4a90*/  @!P0 LDG.E R14, [R6.64+0x280] ;  /* 0x00028020060e8981 */ /* 0x000122000c1e1900 */
[----:B------:R-:W-:Y:S02]  /*4aa0*/  ISETP.GE.AND P5, PT, R145, UR31, PT ;  /* 0x0000001f91007c0c */ /* 0x000fe4000bfa6270 */
[----:B------:R-:W-:Y:S01]  /*4ab0*/  LOP3.LUT R150, R2, 0x1e0, RZ, 0xfc, !PT ;  /* 0x000001e002967812 */ /* 0x000fe200078efcff */
[----:B------:R0:W4:Y:S01]  /*4ac0*/  @!P1 LDG.E R153, [R6.64+0x300] ;  /* 0x0003002006999981 */ /* 0x000122000c1e1900 */
[----:B------:R-:W-:Y:S01]  /*4ad0*/  ISETP.GE.AND P0, PT, R146, UR31, PT ;  /* 0x0000001f92007c0c */ /* 0x000fe2000bf06270 */
[----:B------:R-:W-:Y:S01]  /*4ae0*/  CS2R R158, SRZ ;  /* 0x00000000009e7805 */ /* 0x000fe2000001ff00 */
[----:B------:R-:W-:Y:S01]  /*4af0*/  ISETP.GE.AND P1, PT, R147, UR31, PT ;  /* 0x0000001f93007c0c */ /* 0x000fe2000bf26270 */
[----:B------:R0:W4:Y:S01]  /*4b00*/  @!P2 LDG.E R152, [R6.64+0x380] ;  /* 0x000380200698a981 */ /* 0x000122000c1e1900 */
[----:B------:R-:W-:Y:S01]  /*4b10*/  ISETP.GE.AND P2, PT, R148, UR31, PT ;  /* 0x0000001f94007c0c */ /* 0x000fe2000bf46270 */
[----:B------:R-:W-:Y:S01]  /*4b20*/  CS2R R160, SRZ ;  /* 0x0000000000a07805 */ /* 0x000fe2000001ff00 */
[----:B------:R-:W-:Y:S01]  /*4b30*/  ULDC.64 UR20, c[0x0][0x198] ;  /* 0x0000660000147ab9 */ /* 0x000fe20000000a00 */
        /* <DEDUP_REMOVED lines=22> */
[----:B0-----:R-:W-:-:S05]  /*4ca0*/  MOV R6, UR20 ;  /* 0x0000001400067c02 */ /* 0x001fca0008000f00 */
[----:B------:R-:W-:-:S05]  /*4cb0*/  MOV R7, UR21 ;  /* 0x0000001500077c02 */ /* 0x000fca0008000f00 */
[----:B------:R0:W4:Y:S01]  /*4cc0*/  LDG.E R168, [R6.64] ;  /* 0x0000002006a87981 */ /* 0x000122000c1e1900 */
[----:B------:R-:W-:Y:S02]  /*4cd0*/  ISETP.NE.AND P0, PT, R216, RZ, PT ;  /* 0x000000ffd800720c */ /* 0x000fe40003f05270 */
[----:B------:R-:W-:Y:S01]  /*4ce0*/  MOV R162, UR29 ;  /* 0x0000001d00a27c02 */ /* 0x000fe20008000f00 */
[----:B------:R-:W-:-:S03]  /*4cf0*/  FADD.FTZ R166, R214, UR5 ;  /* 0x00000005d6a67e21 */ /* 0x000fc60008010000 */
[----:B------:R-:W-:Y:S02]  /*4d00*/  ISETP.LT.OR P1, PT, R162, 0x2, P0 ;  /* 0x00000002a200780c */ /* 0x000fe40000721670 */
[----:B------:R-:W-:Y:S02]  /*4d10*/  ISETP.NE.AND P2, PT, R132, RZ, PT ;  /* 0x000000ff8400720c */ /* 0x000fe40003f45270 */
[----:B-1----:R-:W-:Y:S02]  /*4d20*/  MOV R8, UR29 ;  /* 0x0000001d00087c02 */ /* 0x002fe40008000f00 */
[----:B0-----:R-:W-:Y:S01]  /*4d30*/  MOV R6, UR36 ;  /* 0x0000002400067c02 */ /* 0x001fe20008000f00 */
[----:B------:R-:W-:Y:S01]  /*4d40*/  HFMA2.MMA R7, -RZ, RZ, 0, 4.76837158203125e-07 ;  /* 0x00000008ff077435 */ /* 0x000fe200000001ff */
[----:B------:R-:W-:Y:S02]  /*4d50*/  MOV R9, c[0x0][0x16c] ;  /* 0x00005b0000097a02 */ /* 0x000fe40000000f00 */
[----:B------:R-:W-:-:S03]  /*4d60*/  LEA R6, R6, UR7, 0x8 ;  /* 0x0000000706067c11 */ /* 0x000fc6000f8e40ff */
[----:B------:R-:W-:Y:S02]  /*4d70*/  @!P1 IADD3 R8, R8, -0x2, RZ ;  /* 0xfffffffe08089810 */ /* 0x000fe40007ffe0ff */
[----:B------:R-:W-:-:S03]  /*4d80*/  @P2 IADD3 R6, R132, 0x200, RZ ;  /* 0x0000020084062810 */ /* 0x000fc60007ffe0ff */
[----:B------:R-:W-:Y:S02]  /*4d90*/  @!P1 IMAD R8, R8, R9, UR7 ;  /* 0x0000000708089e24 */ /* 0x000fe4000f8e0209 */
[----:B------:R-:W-:Y:S02]  /*4da0*/  FADD.FTZ R187, R93, UR5 ;  /* 0x000000055dbb7e21 */ /* 0x000fe40008010000 */
[----:B------:R-:W-:Y:S02]  /*4db0*/  FADD.FTZ R181, R92, UR5 ;  /* 0x000000055cb57e21 */ /* 0x000fe40008010000 */
[----:B------:R-:W-:Y:S02]  /*4dc0*/  FADD.FTZ R185, R91, UR5 ;  /* 0x000000055bb97e21 */ /* 0x000fe40008010000 */
[----:B------:R-:W-:Y:S02]  /*4dd0*/  FADD.FTZ R182, R90, UR5 ;  /* 0x000000055ab67e21 */ /* 0x000fe40008010000 */
[----:B------:R-:W-:Y:S01]  /*4de0*/  FADD.FTZ R163, R89, UR5 ;  /* 0x0000000559a37e21 */ /* 0x000fe20008010000 */
        /* <DEDUP_REMOVED lines=14> */
[----:B------:R-:W-:Y:S01]  /*4ed0*/  BSSY B0, `(.L_x_4997) ;  /* 0x0000082000007945 */ /* 0x000fe20003800000 */
[----:B------:R-:W-:Y:S01]  /*4ee0*/  FMUL.FTZ R204, R94, R30 ;  /* 0x0000001e5ecc7220 */ /* 0x000fe20000410000 */
        /* <DEDUP_REMOVED lines=9> */
[----:B------:R-:W-:Y:S04]  /*4f80*/  STS [R122.X4+0x300], R153 ;  /* 0x000300997a007388 */ /* 0x000fe80000004800 */
[----:B------:R1:W-:Y:S04]  /*4f90*/  STS [R121.X4+0x380], R152 ;  /* 0x0003809879007388 */ /* 0x0003e80000004800 */
[----:B------:R-:W-:Y:S04]  /*4fa0*/  STS [R120.X4+0x400], R155 ;  /* 0x0004009b78007388 */ /* 0x000fe80000004800 */
[----:B------:R-:W-:Y:S04]  /*4fb0*/  STS [R119.X4+0x480], R154 ;  /* 0x0004809a77007388 */ /* 0x000fe80000004800 */
[----:B------:R-:W-:Y:S01]  /*4fc0*/  STS [R118.X4+0x500], R157 ;  /* 0x0005009d76007388 */ /* 0x000fe20000004800 */
[----:B-1----:R-:W-:-:S03]  /*4fd0*/  SHF.L.U32 R152, R6, 0x2, RZ ;  /* 0x0000000206987819 */ /* 0x002fc600000006ff */
[----:B------:R-:W-:Y:S04]  /*4fe0*/  STS [R117.X4+0x580], R156 ;  /* 0x0005809c75007388 */ /* 0x000fe80000004800 */
[----:B------:R-:W-:Y:S01]  /*4ff0*/  STS [R116.X4+0x600], R159 ;  /* 0x0006009f74007388 */ /* 0x000fe20000004800 */
[----:B------:R-:W-:-:S03]  /*5000*/  @!P1 IMAD.WIDE R6, R8, R7, UR10 ;  /* 0x0000000a08069e25 */ /* 0x000fc6000f8e0207 */
[----:B------:R-:W-:Y:S04]  /*5010*/  STS [R115.X4+0x680], R158 ;  /* 0x0006809e73007388 */ /* 0x000fe80000004800 */
        /* <DEDUP_REMOVED lines=17> */
[----:B------:R-:W2:Y:S04]  /*5130*/  LDS R220, [R110.X4+0x38] ;  /* 0x000038006edc7984 */ /* 0x000ea80000004800 */
[----:B------:R-:W2:Y:S04]  /*5140*/  LDS R11, [R110.X4+0x3c] ;  /* 0x00003c006e0b7984 */ /* 0x000ea80000004800 */
        /* <DEDUP_REMOVED lines=8> */
[----:B------:R-:W-:Y:S02]  /*51d0*/  FMUL.FTZ R188, R170, R163 ;  /* 0x000000a3aabc7220 */ /* 0x000fe40000410000 */
[----:B-1----:R-:W-:-:S05]  /*51e0*/  FADD.FTZ R160, R88, UR5 ;  /* 0x0000000558a07e21 */ /* 0x002fca0008010000 */
[----:B------:R-:W1:Y:S01]  /*51f0*/  MUFU.EX2 R191, R191 ;  /* 0x000000bf00bf7308 */ /* 0x000e620000000800 */
[----:B------:R-:W-:Y:S01]  /*5200*/  FMUL.FTZ R195, R170, R160 ;  /* 0x000000a0aac37220 */ /* 0x000fe20000410000 */
[----:B------:R2:W5:Y:S01]  /*5210*/  @!P1 LDG.E R167, [R6.64+0x4] ;  /* 0x0000042006a79981 */ /* 0x000562000c1e1900 */
[----:B------:R-:W-:-:S05]  /*5220*/  FADD.FTZ R161, R87, UR5 ;  /* 0x0000000557a17e21 */ /* 0x000fca0008010000 */
[----:B------:R-:W1:Y:S01]  /*5230*/  MUFU.EX2 R174, R174 ;  /* 0x000000ae00ae7308 */ /* 0x000e620000000800 */
[----:B0-----:R-:W-:Y:S02]  /*5240*/  FMUL.FTZ R172, R207, R184 ;  /* 0x000000b8cfac7220 */ /* 0x001fe40000410000 */
[----:B--2---:R-:W-:Y:S02]  /*5250*/  FFMA.FTZ R7, R184, R176, R229 ;  /* 0x000000b0b8077223 */ /* 0x004fe400000100e5 */
[----:B------:R-:W-:-:S03]  /*5260*/  FMUL.FTZ R173, R170, R161 ;  /* 0x000000a1aaad7220 */ /* 0x000fc60000410000 */
[----:B------:R-:W0:Y:S01]  /*5270*/  MUFU.EX2 R188, R188 ;  /* 0x000000bc00bc7308 */ /* 0x000e220000000800 */
[----:B------:R-:W-:Y:S02]  /*5280*/  FADD.FTZ R158, R86, UR5 ;  /* 0x00000005569e7e21 */ /* 0x000fe40008010000 */
[----:B------:R-:W-:Y:S02]  /*5290*/  FMUL.FTZ R6, R106, R18 ;  /* 0x000000126a067220 */ /* 0x000fe40000410000 */
[C---:B------:R-:W-:Y:S02]  /*52a0*/  FFMA.FTZ R165, R189.reuse, R7, R180 ;  /* 0x00000007bda57223 */ /* 0x040fe400000100b4 */
[----:B------:R-:W-:Y:S01]  /*52b0*/  FMUL.FTZ R172, R189, R172 ;  /* 0x000000acbdac7220 */ /* 0x000fe20000410000 */
[----:B------:R-:W2:Y:S01]  /*52c0*/  MUFU.EX2 R195, R195 ;  /* 0x000000c300c37308 */ /* 0x000ea20000000800 */
[----:B------:R-:W-:Y:S01]  /*52d0*/  FMUL.FTZ R194, R170, R158 ;  /* 0x0000009eaac27220 */ /* 0x000fe20000410000 */
[----:B------:R-:W-:Y:S01]  /*52e0*/  ISETP.NE.AND P1, PT, R132, 0x1f, PT ;  /* 0x0000001f8400780c */ /* 0x000fe20003f25270 */
[----:B------:R-:W-:-:S02]  /*52f0*/  FADD.FTZ R159, R85, UR5 ;  /* 0x00000005559f7e21 */ /* 0x000fc40008010000 */
[----:B------:R-:W-:Y:S02]  /*5300*/  FMUL.FTZ R7, R105, R19 ;  /* 0x0000001369077220 */ /* 0x000fe40000410000 */
[C---:B-1----:R-:W-:Y:S01]  /*5310*/  FFMA.FTZ R171, R191.reuse, R165, R6 ;  /* 0x000000a5bfab7223 */ /* 0x042fe20000010006 */
[----:B------:R-:W1:Y:S01]  /*5320*/  MUFU.EX2 R173, R173 ;  /* 0x000000ad00ad7308 */ /* 0x000e620000000800 */
[----:B------:R-:W-:Y:S02]  /*5330*/  FMUL.FTZ R165, R191, R172 ;  /* 0x000000acbfa57220 */ /* 0x000fe40000410000 */
[----:B------:R-:W-:Y:S02]  /*5340*/  FMUL.FTZ R199, R170, R159 ;  /* 0x0000009faac77220 */ /* 0x000fe40000410000 */
[----:B------:R-:W-:Y:S02]  /*5350*/  FADD.FTZ R156, R84, UR5 ;  /* 0x00000005549c7e21 */ /* 0x000fe40008010000 */
[C---:B------:R-:W-:Y:S01]  /*5360*/  FFMA.FTZ R171, R174.reuse, R171, R7 ;  /* 0x000000abaeab7223 */ /* 0x040fe20000010007 */
[----:B------:R-:W1:Y:S01]  /*5370*/  MUFU.EX2 R194, R194 ;  /* 0x000000c200c27308 */ /* 0x000e620000000800 */
[----:B------:R-:W-:Y:S01]  /*5380*/  FMUL.FTZ R165, R174, R165 ;  /* 0x000000a5aea57220 */ /* 0x000fe20000410000 */
[----:B------:R1:W3:Y:S01]  /*5390*/  @P1 LDS R222, [R132.X4+0x1acc] ;  /* 0x001acc0084de1984 */ /* 0x0002e20000004800 */
[----:B------:R-:W-:-:S02]  /*53a0*/  FADD.FTZ R157, R83, UR5 ;  /* 0x00000005539d7e21 */ /* 0x000fc40008010000 */
[----:B------:R-:W-:Y:S02]  /*53b0*/  FMUL.FTZ R198, R170, R156 ;  /* 0x0000009caac67220 */ /* 0x000fe40000410000 */
[C---:B0-----:R-:W-:Y:S01]  /*53c0*/  FFMA.FTZ R171, R188.reuse, R171, R227 ;  /* 0x000000abbcab7223 */ /* 0x041fe200000100e3 */
[----:B------:R-:W0:Y:S01]  /*53d0*/  MUFU.EX2 R199, R199 ;  /* 0x000000c700c77308 */ /* 0x000e220000000800 */
[----:B------:R-:W-:Y:S02]  /*53e0*/  FMUL.FTZ R172, R188, R165 ;  /* 0x000000a5bcac7220 */ /* 0x000fe40000410000 */
[----:B------:R-:W-:Y:S02]  /*53f0*/  FADD.FTZ R154, R82, UR5 ;  /* 0x00000005529a7e21 */ /* 0x000fe40008010000 */
[----:B------:R-:W-:Y:S02]  /*5400*/  FMUL.FTZ R200, R170, R157 ;  /* 0x0000009daac87220 */ /* 0x000fe40000410000 */
[C---:B--2---:R-:W-:Y:S01]  /*5410*/  FFMA.FTZ R171, R195.reuse, R171, R206 ;  /* 0x000000abc3ab7223 */ /* 0x044fe200000100ce */
[----:B------:R-:W2:Y:S01]  /*5420*/  MUFU.EX2 R198, R198 ;  /* 0x000000c600c67308 */ /* 0x000ea20000000800 */
[----:B------:R-:W-:-:S02]  /*5430*/  FMUL.FTZ R172, R195, R172 ;  /* 0x000000acc3ac7220 */ /* 0x000fc40000410000 */
[----:B------:R-:W-:Y:S02]  /*5440*/  FADD.FTZ R155, R81, UR5 ;  /* 0x00000005519b7e21 */ /* 0x000fe40008010000 */
[----:B------:R-:W-:Y:S02]  /*5450*/  FMUL.FTZ R202, R170, R154 ;  /* 0x0000009aaaca7220 */ /* 0x000fe40000410000 */
[C---:B-1----:R-:W-:Y:S01]  /*5460*/  FFMA.FTZ R175, R173.reuse, R171, R230 ;  /* 0x000000abadaf7223 */ /* 0x042fe200000100e6 */
[----:B------:R-:W1:Y:S01]  /*5470*/  MUFU.EX2 R200, R200 ;  /* 0x000000c800c87308 */ /* 0x000e620000000800 */
[----:B------:R-:W-:Y:S02]  /*5480*/  FMUL.FTZ R171, R173, R172 ;  /* 0x000000acadab7220 */ /* 0x000fe40000410000 */
[----:B------:R-:W-:Y:S02]  /*5490*/  FADD.FTZ R152, R80, UR5 ;  /* 0x0000000550987e21 */ /* 0x000fe40008010000 */
[----:B------:R-:W-:-:S02]  /*54a0*/  FMUL.FTZ R205, R170, R155 ;  /* 0x0000009baacd7220 */ /* 0x000fc40000410000 */
[C---:B------:R-:W-:Y:S01]  /*54b0*/  FFMA.FTZ R175, R194.reuse, R175, R215 ;  /* 0x000000afc2af7223 */ /* 0x040fe200000100d7 */
[----:B------:R-:W1:Y:S01]  /*54c0*/  MUFU.EX2 R202, R202 ;  /* 0x000000ca00ca7308 */ /* 0x000e620000000800 */
[----:B------:R-:W-:Y:S02]  /*54d0*/  FMUL.FTZ R172, R194, R171 ;  /* 0x000000abc2ac7220 */ /* 0x000fe40000410000 */
[----:B------:R-:W-:Y:S02]  /*54e0*/  FADD.FTZ R153, R79, UR5 ;  /* 0x000000054f997e21 */ /* 0x000fe40008010000 */
[----:B------:R-:W-:Y:S02]  /*54f0*/  FMUL.FTZ R165, R170, R152 ;  /* 0x00000098aaa57220 */ /* 0x000fe40000410000 */
[C---:B0-----:R-:W-:Y:S01]  /*5500*/  FFMA.FTZ R177, R199.reuse, R175, R212 ;  /* 0x000000afc7b17223 */ /* 0x041fe200000100d4 */
[----:B------:R-:W0:Y:S01]  /*5510*/  MUFU.EX2 R205, R205 ;  /* 0x000000cd00cd7308 */ /* 0x000e220000000800 */
[----:B------:R-:W-:-:S02]  /*5520*/  FMUL.FTZ R171, R199, R172 ;  /* 0x000000acc7ab7220 */ /* 0x000fc40000410000 */
[----:B------:R-:W-:Y:S02]  /*5530*/  FMUL.FTZ R175, R170, R153 ;  /* 0x00000099aaaf7220 */ /* 0x000fe40000410000 */
[C---:B--2---:R-:W-:Y:S02]  /*5540*/  FFMA.FTZ R177, R198.reuse, R177, R213 ;  /* 0x000000b1c6b17223 */ /* 0x044fe400000100d5 */
[----:B------:R-:W-:Y:S01]  /*5550*/  FMUL.FTZ R171, R198, R171 ;  /* 0x000000abc6ab7220 */ /* 0x000fe20000410000 */
[----:B------:R-:W2:Y:S01]  /*5560*/  MUFU.EX2 R165, R165 ;  /* 0x000000a500a57308 */ /* 0x000ea20000000800 */
[C---:B-1----:R-:W-:Y:S02]  /*5570*/  FFMA.FTZ R177, R200.reuse, R177, R219 ;  /* 0x000000b1c8b17223 */ /* 0x042fe400000100db */
[----:B------:R-:W-:-:S05]  /*5580*/  FMUL.FTZ R171, R200, R171 ;  /* 0x000000abc8ab7220 */ /* 0x000fca0000410000 */
[----:B------:R-:W1:Y:S01]  /*5590*/  MUFU.EX2 R175, R175 ;  /* 0x000000af00af7308 */ /* 0x000e620000000800 */
[C---:B------:R-:W-:Y:S02]  /*55a0*/  FFMA.FTZ R177, R202.reuse, R177, R221 ;  /* 0x000000b1cab17223 */ /* 0x040fe400000100dd */
[----:B------:R-:W-:Y:S02]  /*55b0*/  FMUL.FTZ R170, R202, R171 ;  /* 0x000000abcaaa7220 */ /* 0x000fe40000410000 */
[C---:B0-----:R-:W-:Y:S02]  /*55c0*/  FFMA.FTZ R177, R205.reuse, R177, R224 ;  /* 0x000000b1cdb17223 */ /* 0x041fe400000100e0 */
[----:B------:R-:W-:Y:S01]  /*55d0*/  FMUL.FTZ R170, R205, R170 ;  /* 0x000000aacdaa7220 */ /* 0x000fe20000410000 */
[----:B------:R0:W0:Y:S01]  /*55e0*/  R2UR UR20, R168 ;  /* 0x00000000a81473c2 */ /* 0x00002200000e0000 */
[C---:B--2---:R-:W-:Y:S02]  /*55f0*/  FFMA.FTZ R177, R165.reuse, R177, R226 ;  /* 0x000000b1a5b17223 */ /* 0x044fe400000100e2 */
[----:B------:R-:W-:-:S02]  /*5600*/  FMUL.FTZ R170, R165, R170 ;  /* 0x000000aaa5aa7220 */ /* 0x000fc40000410000 */
[C---:B-1----:R-:W-:Y:S02]  /*5610*/  FFMA.FTZ R204, R175.reuse, R177, R204 ;  /* 0x000000b1afcc7223 */ /* 0x042fe400000100cc */
[----:B------:R-:W-:Y:S01]  /*5620*/  FMUL.FTZ R231, R175, R170 ;  /* 0x000000aaafe77220 */ /* 0x000fe20000410000 */
[----:B------:R-:W-:Y:S05]  /*5630*/  @P1 BRA `(.L_x_4998) ;  /* 0x000000b000001947 */ /* 0x000fea0003800000 */
[----:B---34-:R-:W-:Y:S01]  /*5640*/  ULDC UR19, c[0x0][0x174] ;  /* 0x00005d0000137ab9 */ /* 0x018fe20000000800 */
        /* <DEDUP_REMOVED lines=10> */
.L_x_4998:
[----:B---34-:R-:W-:Y:S05]  /*56f0*/  BSYNC B0 ;  /* 0x0000000000007941 */ /* 0x018fea0003800000 */
.L_x_4997:
[----:B------:R-:W2:Y:S01]  /*5700*/  SHFL.UP PT, R170, R204, 0x1, RZ ;  /* 0x04200000ccaa7989 */ /* 0x000ea200000e00ff */
[----:B------:R-:W-:Y:S01]  /*5710*/  ISETP.GE.AND P3, PT, R130, 0x1, PT ;  /* 0x000000018200780c */ /* 0x000fe20003f66270 */
[----:B0-----:R-:W-:Y:S01]  /*5720*/  FMUL.FTZ R171, R220, UR20 ;  /* 0x00000014dcab7c20 */ /* 0x001fe20008410000 */
[----:B------:R-:W-:Y:S01]  /*5730*/  ISETP.NE.AND P4, PT, R216, 0x1f, PT ;  /* 0x0000001fd800780c */ /* 0x000fe20003f85270 */
[----:B------:R-:W0:Y:S01]  /*5740*/  SHFL.UP PT, R168, R231, 0x1, RZ ;  /* 0x04200000e7a87989 */ /* 0x000e2200000e00ff */
[----:B------:R-:W-:Y:S01]  /*5750*/  FMUL.FTZ R172, R14, UR20 ;  /* 0x000000140eac7c20 */ /* 0x000fe20008410000 */
[----:B------:R-:W-:Y:S01]  /*5760*/  ULDC.64 UR18, c[0x0][0x2b8] ;  /* 0x0000ae0000127ab9 */ /* 0x000fe20000000a00 */
[----:B------:R-:W-:Y:S01]  /*5770*/  FMUL.FTZ R210, R64, R171 ;  /* 0x000000ab40d27220 */ /* 0x000fe20000410000 */
[----:B------:R-:W-:Y:S01]  /*5780*/  UIMAD UR18, UR38, UR18, URZ ;  /* 0x00000012261272a4 */ /* 0x000fe2000f8e023f */
[----:B------:R-:W-:Y:S01]  /*5790*/  FMUL.FTZ R171, R15, UR20 ;  /* 0x000000140fab7c20 */ /* 0x000fe20008410000 */
[----:B------:R-:W-:Y:S01]  /*57a0*/  USHF.L.U32 UR21, UR8, 0x2, URZ ;  /* 0x0000000208157899 */ /* 0x000fe2000800063f */
[----:B------:R-:W-:Y:S01]  /*57b0*/  FMUL.FTZ R172, R65, R172 ;  /* 0x000000ac41ac7220 */ /* 0x000fe20000410000 */
[----:B------:R-:W-:Y:S01]  /*57c0*/  UIMAD UR18, UR37, UR19, UR18 ;  /* 0x00000013251272a4 */ /* 0x000fe2000f8e0212 */
[----:B-1----:R-:W-:Y:S01]  /*57d0*/  FMUL.FTZ R178, R175, R222 ;  /* 0x000000deafb27220 */ /* 0x002fe20000410000 */
[----:B------:R-:W-:Y:S01]  /*57e0*/  ISETP.NE.AND P5, PT, R132, RZ, PT ;  /* 0x000000ff8400720c */ /* 0x000fe20003fa5270 */
[----:B------:R-:W-:Y:S01]  /*57f0*/  FMUL.FTZ R201, R218, UR20 ;  /* 0x00000014dac97c20 */ /* 0x000fe20008410000 */
[----:B------:R-:W-:Y:S01]  /*5800*/  BSSY B0, `(.L_x_4999) ;  /* 0x0000132000007945 */ /* 0x000fe20003800000 */
[----:B------:R-:W-:-:S02]  /*5810*/  FMUL.FTZ R178, R165, R178 ;  /* 0x000000b2a5b27220 */ /* 0x000fc40000410000 */
[----:B------:R-:W-:Y:S02]  /*5820*/  FMUL.FTZ R201, R68, R201 ;  /* 0x000000c944c97220 */ /* 0x000fe40000410000 */
[----:B------:R-:W-:Y:S02]  /*5830*/  FMUL.FTZ R193, R205, R178 ;  /* 0x000000b2cdc17220 */ /* 0x000fe40000410000 */
[----:B------:R-:W-:Y:S02]  /*5840*/  FMUL.FTZ R190, R162, UR20 ;  /* 0x00000014a2be7c20 */ /* 0x000fe40008410000 */
[C---:B--2---:R-:W-:Y:S02]  /*5850*/  @P3 FFMA.FTZ R204, R231.reuse, R170, R204 ;  /* 0x000000aae7cc3223 */ /* 0x044fe400000100cc */
[----:B------:R-:W-:Y:S02]  /*5860*/  FMUL.FTZ R193, R202, R193 ;  /* 0x000000c1cac17220 */ /* 0x000fe40000410000 */
[----:B0-----:R-:W-:Y:S01]  /*5870*/  @P3 FMUL.FTZ R231, R231, R168 ;  /* 0x000000a8e7e73220 */ /* 0x001fe20000410000 */
[----:B------:R-:W0:Y:S01]  /*5880*/  SHFL.UP PT, R170, R204, 0x2, RZ ;  /* 0x04400000ccaa7989 */ /* 0x000e2200000e00ff */
[----:B------:R-:W-:Y:S01]  /*5890*/  ISETP.GE.AND P3, PT, R130, 0x2, PT ;  /* 0x000000028200780c */ /* 0x000fe20003f66270 */
[----:B------:R-:W-:-:S02]  /*58a0*/  FMUL.FTZ R193, R200, R193 ;  /* 0x000000c1c8c17220 */ /* 0x000fc40000410000 */
[----:B------:R-:W1:Y:S01]  /*58b0*/  SHFL.UP PT, R168, R231, 0x2, RZ ;  /* 0x04400000e7a87989 */ /* 0x000e6200000e00ff */
[----:B------:R-:W-:Y:S02]  /*58c0*/  FMUL.FTZ R190, R73, R190 ;  /* 0x000000be49be7220 */ /* 0x000fe40000410000 */
[----:B------:R-:W-:Y:S02]  /*58d0*/  FMUL.FTZ R211, R9, UR20 ;  /* 0x0000001409d37c20 */ /* 0x000fe40008410000 */
[----:B------:R-:W-:-:S04]  /*58e0*/  FMUL.FTZ R179, R169, UR20 ;  /* 0x00000014a9b37c20 */ /* 0x000fc80008410000 */
[----:B------:R-:W-:Y:S02]  /*58f0*/  FMUL.FTZ R179, R78, R179 ;  /* 0x000000b34eb37220 */ /* 0x000fe40000410000 */
[C---:B0-----:R-:W-:Y:S02]  /*5900*/  @P3 FFMA.FTZ R204, R231.reuse, R170, R204 ;  /* 0x000000aae7cc3223 */ /* 0x041fe400000100cc */
[----:B-1----:R-:W-:Y:S01]  /*5910*/  @P3 FMUL.FTZ R231, R231, R168 ;  /* 0x000000a8e7e73220 */ /* 0x002fe20000410000 */
[----:B------:R-:W-:Y:S02]  /*5920*/  ISETP.GE.AND P3, PT, R130, 0x4, PT ;  /* 0x000000048200780c */ /* 0x000fe40003f66270 */
[----:B------:R-:W0:Y:S04]  /*5930*/  SHFL.UP PT, R168, R204, 0x4, RZ ;  /* 0x04800000cca87989 */ /* 0x000e2800000e00ff */
[----:B------:R-:W1:Y:S07]  /*5940*/  SHFL.UP PT, R170, R231, 0x4, RZ ;  /* 0x04800000e7aa7989 */ /* 0x000e6e00000e00ff */
[----:B0-----:R-:W-:-:S02]  /*5950*/  @P3 FFMA.FTZ R204, R231, R168, R204 ;  /* 0x000000a8e7cc3223 */ /* 0x001fc400000100cc */
[----:B------:R-:W-:Y:S02]  /*5960*/  FMUL.FTZ R168, R11, UR20 ;  /* 0x000000140ba87c20 */ /* 0x000fe40008410000 */
[----:B-1----:R-:W-:Y:S01]  /*5970*/  @P3 FMUL.FTZ R231, R231, R170 ;  /* 0x000000aae7e73220 */ /* 0x002fe20000410000 */
[----:B------:R-:W-:Y:S01]  /*5980*/  ISETP.GE.AND P3, PT, R130, 0x8, PT ;  /* 0x000000088200780c */ /* 0x000fe20003f66270 */
[----:B------:R-:W-:Y:S02]  /*5990*/  FMUL.FTZ R223, R63, R168 ;  /* 0x000000a83fdf7220 */ /* 0x000fe40000410000 */
[----:B------:R-:W-:Y:S02]  /*59a0*/  FMUL.FTZ R168, R10, UR20 ;  /* 0x000000140aa87c20 */ /* 0x000fe40008410000 */
[----:B------:R-:W-:Y:S02]  /*59b0*/  FFMA.FTZ R177, R175, R223, R210 ;  /* 0x000000dfafb17223 */ /* 0x000fe400000100d2 */
[----:B------:R-:W-:-:S02]  /*59c0*/  FMUL.FTZ R170, R66, R171 ;  /* 0x000000ab42aa7220 */ /* 0x000fc40000410000 */
[----:B------:R-:W-:Y:S02]  /*59d0*/  FFMA.FTZ R177, R165, R177, R172 ;  /* 0x000000b1a5b17223 */ /* 0x000fe400000100ac */
[----:B------:R-:W-:Y:S02]  /*59e0*/  FMUL.FTZ R203, R67, R168 ;  /* 0x000000a843cb7220 */ /* 0x000fe40000410000 */
[----:B------:R-:W-:Y:S02]  /*59f0*/  FFMA.FTZ R177, R205, R177, R170 ;  /* 0x000000b1cdb17223 */ /* 0x000fe400000100aa */
[----:B------:R-:W-:Y:S02]  /*5a00*/  FMUL.FTZ R168, R12, UR20 ;  /* 0x000000140ca87c20 */ /* 0x000fe40008410000 */
        /* <DEDUP_REMOVED lines=9> */
[----:B------:R-:W-:Y:S02]  /*5aa0*/  FMUL.FTZ R168, R198, R193 ;  /* 0x000000c1c6a87220 */ /* 0x000fe40000410000 */
[C---:B------:R-:W-:Y:S02]  /*5ab0*/  FFMA.FTZ R178, R199.reuse, R178, R196 ;  /* 0x000000b2c7b27223 */ /* 0x040fe400000100c4 */
[----:B------:R-:W-:Y:S02]  /*5ac0*/  FMUL.FTZ R192, R72, R177 ;  /* 0x000000b148c07220 */ /* 0x000fe40000410000 */
[----:B------:R-:W-:Y:S02]  /*5ad0*/  FMUL.FTZ R177, R199, R168 ;  /* 0x000000a8c7b17220 */ /* 0x000fe40000410000 */
[----:B------:R-:W-:-:S02]  /*5ae0*/  FFMA.FTZ R168, R194, R178, R197 ;  /* 0x000000b2c2a87223 */ /* 0x000fc400000100c5 */
[----:B------:R-:W-:Y:S02]  /*5af0*/  FMUL.FTZ R178, R194, R177 ;  /* 0x000000b1c2b27220 */ /* 0x000fe40000410000 */
[----:B------:R-:W-:Y:S02]  /*5b00*/  FMUL.FTZ R193, R164, UR20 ;  /* 0x00000014a4c17c20 */ /* 0x000fe40008410000 */
[C---:B------:R-:W-:Y:S02]  /*5b10*/  FFMA.FTZ R177, R173.reuse, R168, R192 ;  /* 0x000000a8adb17223 */ /* 0x040fe400000100c0 */
[----:B------:R-:W-:Y:S02]  /*5b20*/  FMUL.FTZ R178, R173, R178 ;  /* 0x000000b2adb27220 */ /* 0x000fe40000410000 */
[----:B------:R-:W-:Y:S02]  /*5b30*/  FMUL.FTZ R168, R183, UR20 ;  /* 0x00000014b7a87c20 */ /* 0x000fe40008410000 */
[----:B------:R-:W-:-:S02]  /*5b40*/  FMUL.FTZ R193, R74, R193 ;  /* 0x000000c14ac17220 */ /* 0x000fc40000410000 */
[C---:B------:R-:W-:Y:S02]  /*5b50*/  FFMA.FTZ R186, R195.reuse, R177, R190 ;  /* 0x000000b1c3ba7223 */ /* 0x040fe400000100be */
[----:B------:R-:W-:Y:S02]  /*5b60*/  FMUL.FTZ R225, R195, R178 ;  /* 0x000000b2c3e17220 */ /* 0x000fe40000410000 */
[----:B------:R-:W-:Y:S02]  /*5b70*/  FMUL.FTZ R177, R75, R168 ;  /* 0x000000a84bb17220 */ /* 0x000fe40000410000 */
[C---:B------:R-:W-:Y:S02]  /*5b80*/  FFMA.FTZ R168, R188.reuse, R186, R193 ;  /* 0x000000babca87223 */ /* 0x040fe400000100c1 */
[----:B------:R-:W-:Y:S02]  /*5b90*/  FMUL.FTZ R225, R188, R225 ;  /* 0x000000e1bce17220 */ /* 0x000fe40000410000 */
[----:B------:R-:W-:-:S02]  /*5ba0*/  FMUL.FTZ R178, R8, UR20 ;  /* 0x0000001408b27c20 */ /* 0x000fc40008410000 */
[----:B------:R-:W-:Y:S02]  /*5bb0*/  FMUL.FTZ R186, R76, R211 ;  /* 0x000000d34cba7220 */ /* 0x000fe40000410000 */
[C---:B------:R-:W-:Y:S01]  /*5bc0*/  FFMA.FTZ R168, R174.reuse, R168, R177 ;  /* 0x000000a8aea87223 */ /* 0x040fe200000100b1 */
[----:B------:R-:W0:Y:S01]  /*5bd0*/  SHFL.UP PT, R211, R204, 0x8, RZ ;  /* 0x05000000ccd37989 */ /* 0x000e2200000e00ff */
[----:B------:R-:W-:Y:S02]  /*5be0*/  FMUL.FTZ R228, R174, R225 ;  /* 0x000000e1aee47220 */ /* 0x000fe40000410000 */
[----:B------:R-:W-:Y:S02]  /*5bf0*/  FMUL.FTZ R178, R77, R178 ;  /* 0x000000b24db27220 */ /* 0x000fe40000410000 */
[C---:B------:R-:W-:Y:S02]  /*5c00*/  FFMA.FTZ R225, R191.reuse, R168, R186 ;  /* 0x000000a8bfe17223 */ /* 0x040fe400000100ba */
[----:B------:R-:W-:Y:S01]  /*5c10*/  FMUL.FTZ R228, R191, R228 ;  /* 0x000000e4bfe47220 */ /* 0x000fe20000410000 */
[----:B------:R-:W1:Y:S01]  /*5c20*/  SHFL.UP PT, R168, R231, 0x8, RZ ;  /* 0x05000000e7a87989 */ /* 0x000e6200000e00ff */
[----:B------:R-:W-:-:S02]  /*5c30*/  FFMA.FTZ R232, R189, R225, R178 ;  /* 0x000000e1bde87223 */ /* 0x000fc400000100b2 */
[----:B------:R-:W-:Y:S02]  /*5c40*/  FMUL.FTZ R225, R189, R228 ;  /* 0x000000e4bde17220 */ /* 0x000fe40000410000 */
[C---:B------:R-:W-:Y:S02]  /*5c50*/  FFMA.FTZ R228, R184.reuse, R232, R179 ;  /* 0x000000e8b8e47223 */ /* 0x040fe400000100b3 */
[----:B------:R-:W-:-:S03]  /*5c60*/  FMUL.FTZ R225, R184, R225 ;  /* 0x000000e1b8e17220 */ /* 0x000fc60000410000 */
[----:B------:R-:W2:Y:S04]  /*5c70*/  SHFL.DOWN PT, R233, R228, 0x1, 0x1f ;  /* 0x08201f00e4e97f89 */ /* 0x000ea800000e0000 */
[----:B------:R-:W3:Y:S01]  /*5c80*/  SHFL.DOWN PT, R232, R225, 0x1, 0x1f ;  /* 0x08201f00e1e87f89 */ /* 0x000ee200000e0000 */
[----:B0-----:R-:W-:-:S05]  /*5c90*/  @P3 FFMA.FTZ R204, R231, R211, R204 ;  /* 0x000000d3e7cc3223 */ /* 0x001fca00000100cc */
[----:B------:R-:W0:Y:S01]  /*5ca0*/  SHFL.UP PT, R211, R204, 0x10, RZ ;  /* 0x06000000ccd37989 */ /* 0x000e2200000e00ff */
[----:B-1----:R-:W-:Y:S01]  /*5cb0*/  @P3 FMUL.FTZ R231, R231, R168 ;  /* 0x000000a8e7e73220 */ /* 0x002fe20000410000 */
[----:B------:R-:W-:-:S04]  /*5cc0*/  ISETP.GE.AND P3, PT, R130, 0x10, PT ;  /* 0x000000108200780c */ /* 0x000fc80003f66270 */
[----:B------:R-:W1:Y:S01]  /*5cd0*/  SHFL.UP PT, R168, R231, 0x10, RZ ;  /* 0x06000000e7a87989 */ /* 0x000e6200000e00ff */
[C---:B--2---:R-:W-:Y:S02]  /*5ce0*/  @P4 FFMA.FTZ R228, R225.reuse, R233, R228 ;  /* 0x000000e9e1e44223 */ /* 0x044fe400000100e4 */
[----:B---3--:R-:W-:-:S03]  /*5cf0*/  @P4 FMUL.FTZ R225, R225, R232 ;  /* 0x000000e8e1e14220 */ /* 0x008fc60000410000 */
[----:B------:R-:W2:Y:S01]  /*5d00*/  SHFL.DOWN PT, R233, R228, 0x2, 0x1f ;  /* 0x08401f00e4e97f89 */ /* 0x000ea200000e0000 */
[----:B------:R-:W-:-:S03]  /*5d10*/  ISETP.GE.U32.AND P4, PT, R216, 0x1e, PT ;  /* 0x0000001ed800780c */ /* 0x000fc60003f86070 */
[----:B------:R-:W3:Y:S01]  /*5d20*/  SHFL.DOWN PT, R232, R225, 0x2, 0x1f ;  /* 0x08401f00e1e87f89 */ /* 0x000ee200000e0000 */
[----:B0-----:R-:W-:Y:S02]  /*5d30*/  @P3 FFMA.FTZ R204, R231, R211, R204 ;  /* 0x000000d3e7cc3223 */ /* 0x001fe400000100cc */
[----:B------:R-:W-:-:S04]  /*5d40*/  FMUL.FTZ R211, R108, R187 ;  /* 0x000000bb6cd37220 */ /* 0x000fc80000410000 */
[----:B------:R-:W-:Y:S01]  /*5d50*/  SHFL.UP PT, R204, R204, 0x1, RZ ;  /* 0x04200000cccc7989 */ /* 0x000fe200000e00ff */
[----:B-1----:R-:W-:Y:S01]  /*5d60*/  @P3 FMUL.FTZ R231, R231, R168 ;  /* 0x000000a8e7e73220 */ /* 0x002fe20000410000 */
[----:B------:R-:W-:Y:S02]  /*5d70*/  ISETP.GE.U32.AND P3, PT, R216, 0x1c, PT ;  /* 0x0000001cd800780c */ /* 0x000fe40003f66070 */
[----:B-----5:R-:W-:Y:S04]  /*5d80*/  SHFL.IDX PT, R168, R167, RZ, 0x1f ;  /* 0x00001fffa7a87589 */ /* 0x020fe800000e0000 */
[----:B------:R-:W0:Y:S01]  /*5d90*/  SHFL.UP PT, R231, R231, 0x1, RZ ;  /* 0x04200000e7e77989 */ /* 0x000e2200000e00ff */
[C---:B--2---:R-:W-:Y:S02]  /*5da0*/  @!P4 FFMA.FTZ R228, R225.reuse, R233, R228 ;  /* 0x000000e9e1e4c223 */ /* 0x044fe400000100e4 */
[----:B---3--:R-:W-:-:S03]  /*5db0*/  @!P4 FMUL.FTZ R225, R225, R232 ;  /* 0x000000e8e1e1c220 */ /* 0x008fc60000410000 */
[----:B------:R-:W1:Y:S04]  /*5dc0*/  SHFL.DOWN PT, R233, R228, 0x4, 0x1f ;  /* 0x08801f00e4e97f89 */ /* 0x000e6800000e0000 */
[----:B------:R-:W2:Y:S01]  /*5dd0*/  SHFL.DOWN PT, R232, R225, 0x4, 0x1f ;  /* 0x08801f00e1e87f89 */ /* 0x000ea200000e0000 */
[----:B0-----:R-:W-:Y:S01]  /*5de0*/  @P2 FFMA.FTZ R168, R231, R168, R204 ;  /* 0x000000a8e7a82223 */ /* 0x001fe200000100cc */
[----:B------:R-:W-:Y:S02]  /*5df0*/  ISETP.GE.U32.AND P2, PT, R216, 0x18, PT ;  /* 0x00000018d800780c */ /* 0x000fe40003f46070 */
[----:B------:R-:W-:Y:S01]  /*5e00*/  MOV R231, UR7 ;  /* 0x0000000700e77c02 */ /* 0x000fe20008000f00 */
[----:B------:R-:W-:-:S04]  /*5e10*/  FFMA.FTZ R176, R207, R168, R176 ;  /* 0x000000a8cfb07223 */ /* 0x000fc800000100b0 */
[-C--:B------:R-:W-:Y:S02]  /*5e20*/  FMUL.FTZ R169, R169, R176.reuse ;  /* 0x000000b0a9a97220 */ /* 0x080fe40000410000 */
[CC--:B------:R-:W-:Y:S02]  /*5e30*/  FFMA.FTZ R167, R184.reuse, R176.reuse, R211 ;  /* 0x000000b0b8a77223 */ /* 0x0c0fe400000100d3 */
[C---:B-1----:R-:W-:Y:S01]  /*5e40*/  @!P3 FFMA.FTZ R228, R225.reuse, R233, R228 ;  /* 0x000000e9e1e4b223 */ /* 0x042fe200000100e4 */
[----:B------:R-:W-:Y:S01]  /*5e50*/  MOV R233, UR37 ;  /* 0x0000002500e97c02 */ /* 0x000fe20008000f00 */
[----:B------:R-:W-:Y:S02]  /*5e60*/  FFMA.FTZ R229, R184, R176, R229 ;  /* 0x000000b0b8e57223 */ /* 0x000fe400000100e5 */
[----:B--2---:R-:W-:Y:S01]  /*5e70*/  @!P3 FMUL.FTZ R225, R225, R232 ;  /* 0x000000e8e1e1b220 */ /* 0x004fe20000410000 */
[----:B------:R-:W0:Y:S01]  /*5e80*/  SHFL.DOWN PT, R207, R228, 0x8, 0x1f ;  /* 0x09001f00e4cf7f89 */ /* 0x000e2200000e0000 */
[----:B------:R-:W-:-:S02]  /*5e90*/  FFMA.FTZ R168, R78, R169, RZ ;  /* 0x000000a94ea87223 */ /* 0x000fc400000100ff */
[----:B------:R-:W-:Y:S01]  /*5ea0*/  FMUL.FTZ R8, R8, R167 ;  /* 0x000000a708087220 */ /* 0x000fe20000410000 */
[----:B------:R-:W1:Y:S01]  /*5eb0*/  SHFL.DOWN PT, R232, R225, 0x8, 0x1f ;  /* 0x09001f00e1e87f89 */ /* 0x000e6200000e0000 */
[----:B------:R-:W-:Y:S02]  /*5ec0*/  FFMA.FTZ R180, R189, R229, R180 ;  /* 0x000000e5bdb47223 */ /* 0x000fe400000100b4 */
[----:B------:R-:W-:Y:S01]  /*5ed0*/  FFMA.FTZ R169, R77, R8, R168 ;  /* 0x000000084da97223 */ /* 0x000fe200000100a8 */
[----:B------:R-:W-:Y:S01]  /*5ee0*/  MOV R8, UR29 ;  /* 0x0000001d00087c02 */ /* 0x000fe20008000f00 */
[-C--:B------:R-:W-:Y:S02]  /*5ef0*/  FMUL.FTZ R9, R9, R180.reuse ;  /* 0x000000b409097220 */ /* 0x080fe40000410000 */
[----:B------:R-:W-:Y:S01]  /*5f00*/  FFMA.FTZ R6, R191, R180, R6 ;  /* 0x000000b4bf067223 */ /* 0x000fe20000010006 */
[----:B------:R-:W-:Y:S01]  /*5f10*/  ISETP.GE.OR P0, PT, R8, c[0x0][0x174], P0 ;  /* 0x00005d0008007a0c */ /* 0x000fe20000706670 */
[----:B------:R-:W-:Y:S01]  /*5f20*/  FFMA.FTZ R204, R76, R9, R169 ;  /* 0x000000094ccc7223 */ /* 0x000fe200000100a9 */
[----:B------:R-:W-:Y:S01]  /*5f30*/  HFMA2.MMA R9, -RZ, RZ, 0, 0 ;  /* 0x00000000ff097435 */ /* 0x000fe200000001ff */
[----:B------:R-:W-:Y:S01]  /*5f40*/  FMUL.FTZ R169, R106, R185 ;  /* 0x000000b96aa97220 */ /* 0x000fe20000410000 */
[----:B------:R-:W-:Y:S01]  /*5f50*/  MOV R8, 0x3f800000 ;  /* 0x3f80000000087802 */ /* 0x000fe20000000f00 */
[----:B------:R-:W-:-:S02]  /*5f60*/  FADD.FTZ R211, -R211, R167 ;  /* 0x000000a7d3d37221 */ /* 0x000fc40000010100 */
[----:B------:R-:W-:-:S04]  /*5f70*/  FFMA.FTZ R168, R191, R180, R169 ;  /* 0x000000b4bfa87223 */ /* 0x000fc800000100a9 */
[----:B------:R-:W-:Y:S02]  /*5f80*/  FMUL.FTZ R229, R183, R168 ;  /* 0x000000a8b7e57220 */ /* 0x000fe40000410000 */
[----:B------:R-:W-:Y:S01]  /*5f90*/  FFMA.FTZ R183, R174, R6, R7 ;  /* 0x00000006aeb77223 */ /* 0x000fe20000010007 */
[----:B------:R-:W-:Y:S01]  /*5fa0*/  @!P0 LDS.64 R8, [R231.X8+0x1b48] ;  /* 0x001b4800e7088984 */ /* 0x000fe20000008a00 */
[----:B------:R-:W-:Y:S01]  /*5fb0*/  FFMA.FTZ R229, R75, R229, R204 ;  /* 0x000000e54be57223 */ /* 0x000fe200000100cc */
[----:B------:R-:W-:Y:S01]  /*5fc0*/  ISETP.GE.U32.AND P0, PT, R216, 0x10, PT ;  /* 0x00000010d800780c */ /* 0x000fe20003f06070 */
[----:B------:R-:W-:Y:S01]  /*5fd0*/  FMUL.FTZ R164, R164, R183 ;  /* 0x000000b7a4a47220 */ /* 0x000fe20000410000 */
[----:B------:R-:W-:Y:S01]  /*5fe0*/  HFMA2.MMA R7, -RZ, RZ, 0, 0 ;  /* 0x00000000ff077435 */ /* 0x000fe200000001ff */
[C---:B0-----:R-:W-:Y:S01]  /*5ff0*/  @!P2 FFMA.FTZ R228, R225.reuse, R207, R228 ;  /* 0x000000cfe1e4a223 */ /* 0x041fe200000100e4 */
[----:B------:R-:W-:Y:S01]  /*6000*/  MOV R6, R132 ;  /* 0x0000008400067202 */ /* 0x000fe20000000f00 */
[----:B-1----:R-:W-:-:S02]  /*6010*/  @!P2 FMUL.FTZ R225, R225, R232 ;  /* 0x000000e8e1e1a220 */ /* 0x002fc40000410000 */
[----:B------:R-:W-:Y:S02]  /*6020*/  FFMA.FTZ R234, R74, R164, R229 ;  /* 0x000000a44aea7223 */ /* 0x000fe400000100e5 */
[----:B------:R-:W-:Y:S01]  /*6030*/  FFMA.FTZ R164, R188, R183, R227 ;  /* 0x000000b7bca47223 */ /* 0x000fe200000100e3 */
[----:B------:R-:W-:Y:S01]  /*6040*/  SHFL.DOWN PT, R232, R225, 0x10, 0x1f ;  /* 0x0a001f00e1e87f89 */ /* 0x000fe200000e0000 */
[----:B------:R-:W-:Y:S02]  /*6050*/  FMUL.FTZ R204, R104, R163 ;  /* 0x000000a368cc7220 */ /* 0x000fe40000410000 */
[----:B------:R-:W-:Y:S01]  /*6060*/  FFMA.FTZ R164, R195, R164, R206 ;  /* 0x000000a4c3a47223 */ /* 0x000fe200000100ce */
[----:B------:R-:W0:Y:S01]  /*6070*/  SHFL.DOWN PT, R227, R228, 0x10, 0x1f ;  /* 0x0a001f00e4e37f89 */ /* 0x000e2200000e0000 */
[----:B------:R-:W-:Y:S02]  /*6080*/  FFMA.FTZ R207, R188, R183, R204 ;  /* 0x000000b7bccf7223 */ /* 0x000fe400000100cc */
[----:B------:R-:W-:-:S02]  /*6090*/  FMUL.FTZ R206, R102, R161 ;  /* 0x000000a166ce7220 */ /* 0x000fc40000410000 */
[----:B------:R-:W-:Y:S02]  /*60a0*/  FMUL.FTZ R162, R162, R207 ;  /* 0x000000cfa2a27220 */ /* 0x000fe40000410000 */
[----:B------:R-:W-:-:S04]  /*60b0*/  IMAD.WIDE.U32 R6, R233, c[0x0][0x2b8], R6 ;  /* 0x0000ae00e9067a25 */ /* 0x000fc800078e0006 */
[----:B------:R-:W-:Y:S01]  /*60c0*/  FFMA.FTZ R229, R73, R162, R234 ;  /* 0x000000a249e57223 */ /* 0x000fe200000100ea */
[----:B------:R-:W-:Y:S01]  /*60d0*/  IADD3 R7, R7, UR18, RZ ;  /* 0x0000001207077c10 */ /* 0x000fe2000fffe0ff */
[-C--:B------:R-:W-:Y:S02]  /*60e0*/  FFMA.FTZ R162, R173, R164.reuse, R230 ;  /* 0x000000a4ada27223 */ /* 0x080fe400000100e6 */
[-C--:B------:R-:W-:Y:S02]  /*60f0*/  FMUL.FTZ R230, R209, R164.reuse ;  /* 0x000000a4d1e67220 */ /* 0x080fe40000410000 */
[----:B------:R-:W-:Y:S02]  /*6100*/  FFMA.FTZ R209, R173, R164, R206 ;  /* 0x000000a4add17223 */ /* 0x000fe400000100ce */
[----:B------:R-:W-:Y:S02]  /*6110*/  FFMA.FTZ R162, R194, R162, R215 ;  /* 0x000000a2c2a27223 */ /* 0x000fe400000100d7 */
[----:B------:R-:W-:-:S02]  /*6120*/  FFMA.FTZ R230, R72, R230, R229 ;  /* 0x000000e648e67223 */ /* 0x000fc400000100e5 */
[----:B------:R-:W-:Y:S02]  /*6130*/  FMUL.FTZ R215, R208, R209 ;  /* 0x000000d1d0d77220 */ /* 0x000fe40000410000 */
[C---:B0-----:R-:W-:Y:S02]  /*6140*/  @!P0 FFMA.FTZ R228, R225.reuse, R227, R228 ;  /* 0x000000e3e1e48223 */ /* 0x041fe400000100e4 */
[----:B------:R-:W-:Y:S01]  /*6150*/  @!P0 FMUL.FTZ R225, R225, R232 ;  /* 0x000000e8e1e18220 */ /* 0x000fe20000410000 */
[----:B------:R-:W-:Y:S01]  /*6160*/  SHFL.IDX PT, R227, R9, RZ, 0x1f ;  /* 0x00001fff09e37589 */ /* 0x000fe200000e0000 */
[----:B------:R-:W-:Y:S02]  /*6170*/  FMUL.FTZ R208, R100, R159 ;  /* 0x0000009f64d07220 */ /* 0x000fe40000410000 */
[----:B------:R-:W-:Y:S01]  /*6180*/  FFMA.FTZ R229, R71, R215, R230 ;  /* 0x000000d747e57223 */ /* 0x000fe200000100e6 */
[----:B------:R-:W-:Y:S01]  /*6190*/  SHFL.DOWN PT, R232, R228, 0x1, 0x1f ;  /* 0x08201f00e4e87f89 */ /* 0x000fe200000e0000 */
[----:B------:R-:W-:-:S02]  /*61a0*/  FMUL.FTZ R13, R13, R162 ;  /* 0x000000a20d0d7220 */ /* 0x000fc40000410000 */
[CC--:B------:R-:W-:Y:S01]  /*61b0*/  FFMA.FTZ R215, R199.reuse, R162.reuse, R208 ;  /* 0x000000a2c7d77223 */ /* 0x0c0fe200000100d0 */
[----:B------:R-:W0:Y:S01]  /*61c0*/  SHFL.DOWN PT, R231, R225, 0x1, 0x1f ;  /* 0x08201f00e1e77f89 */ /* 0x000e2200000e0000 */
[----:B------:R-:W-:Y:S02]  /*61d0*/  FFMA.FTZ R212, R199, R162, R212 ;  /* 0x000000a2c7d47223 */ /* 0x000fe400000100d4 */
[----:B------:R-:W-:Y:S02]  /*61e0*/  FFMA.FTZ R230, R70, R13, R229 ;  /* 0x0000000d46e67223 */ /* 0x000fe400000100e5 */
[----:B------:R-:W-:Y:S01]  /*61f0*/  FMUL.FTZ R12, R12, R215 ;  /* 0x000000d70c0c7220 */ /* 0x000fe20000410000 */
[----:B------:R-:W-:Y:S01]  /*6200*/  SHFL.IDX PT, R229, R225, RZ, 0x1f ;  /* 0x00001fffe1e57589 */ /* 0x000fe200000e0000 */
[----:B------:R-:W-:Y:S02]  /*6210*/  FFMA.FTZ R213, R198, R212, R213 ;  /* 0x000000d4c6d57223 */ /* 0x000fe400000100d5 */
[----:B------:R-:W-:-:S02]  /*6220*/  IMAD R234, R217, c[0x0][0x2c0], RZ ;  /* 0x0000b000d9ea7a24 */ /* 0x000fc400078e02ff */
[----:B------:R-:W-:Y:S02]  /*6230*/  FFMA.FTZ R233, R69, R12, R230 ;  /* 0x0000000c45e97223 */ /* 0x000fe400000100e6 */
[C---:B------:R-:W-:Y:S01]  /*6240*/  IMAD.WIDE.U32 R12, R135.reuse, c[0x0][0x2c0], R6 ;  /* 0x0000b000870c7a25 */ /* 0x040fe200078e0006 */
[----:B------:R1:W2:Y:S03]  /*6250*/  SHFL.IDX PT, R230, R228, RZ, 0x1f ;  /* 0x00001fffe4e67589 */ /* 0x0002a600000e0000 */
[-C--:B------:R-:W-:Y:S02]  /*6260*/  FMUL.FTZ R218, R218, R213.reuse ;  /* 0x000000d5dada7220 */ /* 0x080fe40000410000 */
[----:B------:R-:W-:Y:S02]  /*6270*/  FFMA.FTZ R6, R200, R213, R219 ;  /* 0x000000d5c8067223 */ /* 0x000fe400000100db */
[----:B------:R-:W-:-:S02]  /*6280*/  IMAD R235, R135, c[0x0][0x2c4], R234 ;  /* 0x0000b10087eb7a24 */ /* 0x000fc400078e02ea */
[----:B------:R-:W-:Y:S01]  /*6290*/  FFMA.FTZ R234, R68, R218, R233 ;  /* 0x000000da44ea7223 */ /* 0x000fe200000100e9 */
[----:B------:R-:W-:Y:S01]  /*62a0*/  MOV R233, UR30 ;  /* 0x0000001e00e97c02 */ /* 0x000fe20008000f00 */
[----:B------:R-:W-:Y:S01]  /*62b0*/  FFMA.FTZ R218, R202, R6, R221 ;  /* 0x00000006cada7223 */ /* 0x000fe200000100dd */
[----:B------:R-:W-:Y:S01]  /*62c0*/  IADD3 R221, R13, R235, RZ ;  /* 0x000000eb0ddd7210 */ /* 0x000fe20007ffe0ff */
[----:B------:R-:W-:Y:S01]  /*62d0*/  FMUL.FTZ R212, R98, R157 ;  /* 0x0000009d62d47220 */ /* 0x000fe20000410000 */
[C---:B------:R-:W-:Y:S01]  /*62e0*/  LEA R6, P2, R12.reuse, c[0x0][0x320], 0x2 ;  /* 0x0000c8000c067a11 */ /* 0x040fe200078410ff */
[----:B------:R-:W-:Y:S02]  /*62f0*/  FFMA.FTZ R224, R205, R218, R224 ;  /* 0x000000dacde07223 */ /* 0x000fe400000100e0 */
[----:B0-----:R-:W-:Y:S01]  /*6300*/  @P1 FFMA.FTZ R227, R231, R227, R232 ;  /* 0x000000e3e7e31223 */ /* 0x001fe200000100e8 */
[----:B------:R-:W-:Y:S01]  /*6310*/  LEA.HI.X R7, R12, c[0x0][0x324], R221, 0x2, P2 ;  /* 0x0000c9000c077a11 */ /* 0x000fe200010f14dd */
[----:B------:R-:W-:-:S02]  /*6320*/  FFMA.FTZ R226, R165, R224, R226 ;  /* 0x000000e0a5e27223 */ /* 0x000fc400000100e2 */
[----:B------:R-:W-:Y:S02]  /*6330*/  FFMA.FTZ R219, R200, R213, R212 ;  /* 0x000000d5c8db7223 */ /* 0x000fe400000100d4 */
[----:B------:R-:W-:Y:S02]  /*6340*/  FMUL.FTZ R224, R220, R226 ;  /* 0x000000e2dce07220 */ /* 0x000fe40000410000 */
[----:B------:R-:W-:Y:S02]  /*6350*/  FFMA.FTZ R220, R227, R222, R223 ;  /* 0x000000dee3dc7223 */ /* 0x000fe400000100df */
[----:B------:R-:W-:Y:S02]  /*6360*/  FMUL.FTZ R10, R10, R219 ;  /* 0x000000db0a0a7220 */ /* 0x000fe40000410000 */
[----:B------:R-:W-:Y:S02]  /*6370*/  FFMA.FTZ R210, R175, R220, R210 ;  /* 0x000000dcafd27223 */ /* 0x000fe400000100d2 */
[----:B------:R-:W-:Y:S01]  /*6380*/  FFMA.FTZ R13, R67, R10, R234 ;  /* 0x0000000a430d7223 */ /* 0x000fe200000100ea */
[----:B------:R-:W-:Y:S01]  /*6390*/  IADD3 R10, P0, R12, UR39, RZ ;  /* 0x000000270c0a7c10 */ /* 0x000fe2000ff1e0ff */
[----:B------:R-:W-:-:S02]  /*63a0*/  FMUL.FTZ R15, R15, R218 ;  /* 0x000000da0f0f7220 */ /* 0x000fc40000410000 */
[----:B------:R-:W-:Y:S02]  /*63b0*/  FFMA.FTZ R172, R165, R210, R172 ;  /* 0x000000d2a5ac7223 */ /* 0x000fe400000100ac */
[----:B------:R-:W-:Y:S01]  /*63c0*/  FFMA.FTZ R234, R66, R15, R13 ;  /* 0x0000000f42ea7223 */ /* 0x000fe2000001000d */
[----:B------:R-:W-:Y:S01]  /*63d0*/  MOV R13, UR22 ;  /* 0x00000016000d7c02 */ /* 0x000fe20008000f00 */
[----:B------:R-:W-:Y:S01]  /*63e0*/  FFMA.FTZ R170, R205, R172, R170 ;  /* 0x000000accdaa7223 */ /* 0x000fe200000100aa */
[----:B------:R-:W-:Y:S01]  /*63f0*/  MOV R15, UR22 ;  /* 0x00000016000f7c02 */ /* 0x000fe20008000f00 */
[----:B-1----:R-:W-:Y:S01]  /*6400*/  FMUL.FTZ R228, R96, R155 ;  /* 0x0000009b60e47220 */ /* 0x002fe20000410000 */
[----:B------:R-:W-:Y:S01]  /*6410*/  LEA R12, P2, R13, R6, 0x2 ;  /* 0x000000060d0c7211 */ /* 0x000fe200078410ff */
[----:B------:R-:W-:Y:S02]  /*6420*/  FFMA.FTZ R202, R202, R170, R203 ;  /* 0x000000aacaca7223 */ /* 0x000fe400000100cb */
[----:B------:R-:W-:Y:S01]  /*6430*/  FFMA.FTZ R225, R205, R218, R228 ;  /* 0x000000dacde17223 */ /* 0x000fe200000100e4 */
[----:B------:R-:W-:Y:S01]  /*6440*/  LEA.HI.X R13, R15, R7, R233, 0x2, P2 ;  /* 0x000000070f0d7211 */ /* 0x000fe200010f14e9 */
[----:B------:R-:W-:-:S02]  /*6450*/  FFMA.FTZ R200, R200, R202, R201 ;  /* 0x000000cac8c87223 */ /* 0x000fc400000100c9 */
[----:B------:R-:W-:Y:S02]  /*6460*/  FMUL.FTZ R14, R14, R225 ;  /* 0x000000e10e0e7220 */ /* 0x000fe40000410000 */
[----:B--2---:R-:W-:Y:S01]  /*6470*/  FFMA.FTZ R15, R229, R9, R230 ;  /* 0x00000009e50f7223 */ /* 0x004fe200000100e6 */
[----:B------:R-:W-:Y:S01]  /*6480*/  MOV R9, UR21 ;  /* 0x0000001500097c02 */ /* 0x000fe20008000f00 */
[----:B------:R-:W-:Y:S02]  /*6490*/  FFMA.FTZ R198, R198, R200, R171 ;  /* 0x000000c8c6c67223 */ /* 0x000fe400000100ab */
[----:B------:R-:W-:Y:S02]  /*64a0*/  FFMA.FTZ R233, R65, R14, R234 ;  /* 0x0000000e41e97223 */ /* 0x000fe400000100ea */
[----:B------:R-:W-:Y:S01]  /*64b0*/  FMUL.FTZ R14, R229, R8 ;  /* 0x00000008e50e7220 */ /* 0x000fe20000410000 */
[----:B------:R-:W-:Y:S01]  /*64c0*/  MOV R229, UR7 ;  /* 0x0000000700e57c02 */ /* 0x000fe20008000f00 */
[----:B------:R-:W-:Y:S01]  /*64d0*/  IMAD.WIDE.U32 R8, R9, c[0x0][0x2d0], R12 ;  /* 0x0000b40009087a25 */ /* 0x000fe200078e000c */
[----:B------:R-:W-:-:S03]  /*64e0*/  SHF.L.U32 R12, R132, 0x4, RZ ;  /* 0x00000004840c7819 */ /* 0x000fc600000006ff */
[----:B------:R-:W-:Y:S01]  /*64f0*/  FFMA.FTZ R196, R199, R198, R196 ;  /* 0x000000c6c7c47223 */ /* 0x000fe200000100c4 */
[----:B------:R-:W-:Y:S01]  /*6500*/  LEA.HI.SX32 R12, R12, R12, 0x1b ;  /* 0x0000000c0c0c7211 */ /* 0x000fe200078fdaff */
[----:B------:R-:W-:Y:S01]  /*6510*/  FMUL.FTZ R13, R176, UR20 ;  /* 0x00000014b00d7c20 */ /* 0x000fe20008410000 */
[----:B------:R0:W-:Y:S01]  /*6520*/  @!P5 STS.64 [R229.X8+0x1b48], R14 ;  /* 0x001b480ee500d388 */ /* 0x0001e20000008a00 */
[----:B------:R-:W-:Y:S02]  /*6530*/  FFMA.FTZ R222, R64, R224, R233 ;  /* 0x000000e040de7223 */ /* 0x000fe400000100e9 */
[----:B------:R-:W-:Y:S02]  /*6540*/  FMUL.FTZ R224, R167, UR20 ;  /* 0x00000014a7e07c20 */ /* 0x000fe40008410000 */
[----:B------:R-:W-:Y:S02]  /*6550*/  FFMA.FTZ R194, R194, R196, R197 ;  /* 0x000000c4c2c27223 */ /* 0x000fe400000100c5 */
[----:B------:R-:W-:-:S02]  /*6560*/  FMUL.FTZ R13, R78, R13 ;  /* 0x0000000d4e0d7220 */ /* 0x000fc40000410000 */
[----:B------:R-:W-:Y:S02]  /*6570*/  FADD.FTZ R169, -R169, R168 ;  /* 0x000000a8a9a97221 */ /* 0x000fe40000010100 */
[----:B------:R-:W-:Y:S01]  /*6580*/  FMUL.FTZ R168, R168, UR20 ;  /* 0x00000014a8a87c20 */ /* 0x000fe20008410000 */
[----:B------:R1:W-:Y:S01]  /*6590*/  STS [R12.X4+0x850], R13 ;  /* 0x0008500d0c007388 */ /* 0x0003e20000004800 */
[----:B0-----:R-:W-:Y:S02]  /*65a0*/  FMUL.FTZ R14, R207, UR20 ;  /* 0x00000014cf0e7c20 */ /* 0x001fe40008410000 */
[----:B------:R-:W-:Y:S02]  /*65b0*/  FMUL.FTZ R165, R77, R224 ;  /* 0x000000e04da57220 */ /* 0x000fe40000410000 */
[----:B------:R-:W-:Y:S02]  /*65c0*/  FFMA.FTZ R192, R173, R194, R192 ;  /* 0x000000c2adc07223 */ /* 0x000fe400000100c0 */
[----:B------:R-:W-:Y:S01]  /*65d0*/  FMUL.FTZ R15, R75, R168 ;  /* 0x000000a84b0f7220 */ /* 0x000fe20000410000 */
[----:B------:R0:W-:Y:S01]  /*65e0*/  STS [R12.X4+0x854], R165 ;  /* 0x000854a50c007388 */ /* 0x0001e20000004800 */
[----:B------:R-:W-:-:S02]  /*65f0*/  FMUL.FTZ R167, R180, UR20 ;  /* 0x00000014b4a77c20 */ /* 0x000fc40008410000 */
[----:B-1----:R-:W-:Y:S01]  /*6600*/  FMUL.FTZ R13, R73, R14 ;  /* 0x0000000e490d7220 */ /* 0x002fe20000410000 */
[----:B------:R1:W-:Y:S01]  /*6610*/  STS [R12.X4+0x85c], R15 ;  /* 0x00085c0f0c007388 */ /* 0x0003e20000004800 */
[----:B------:R-:W-:Y:S02]  /*6620*/  FMUL.FTZ R14, R209, UR20 ;  /* 0x00000014d10e7c20 */ /* 0x000fe40008410000 */
[----:B------:R-:W-:Y:S01]  /*6630*/  FFMA.FTZ R190, R195, R192, R190 ;  /* 0x000000c0c3be7223 */ /* 0x000fe200000100be */
[----:B------:R-:W-:Y:S01]  /*6640*/  STS [R12.X4+0x864], R13 ;  /* 0x0008640d0c007388 */ /* 0x000fe20000004800 */
[----:B------:R-:W-:Y:S02]  /*6650*/  FMUL.FTZ R167, R76, R167 ;  /* 0x000000a74ca77220 */ /* 0x000fe40000410000 */
[----:B0-----:R-:W-:Y:S02]  /*6660*/  FMUL.FTZ R165, R162, UR20 ;  /* 0x00000014a2a57c20 */ /* 0x001fe40008410000 */
[----:B------:R-:W-:Y:S01]  /*6670*/  FFMA.FTZ R188, R188, R190, R193 ;  /* 0x000000bebcbc7223 */ /* 0x000fe200000100c1 */
[----:B------:R0:W-:Y:S01]  /*6680*/  STS [R12.X4+0x858], R167 ;  /* 0x000858a70c007388 */ /* 0x0001e20000004800 */
[----:B-1----:R-:W-:-:S02]  /*6690*/  FMUL.FTZ R15, R71, R14 ;  /* 0x0000000e470f7220 */ /* 0x002fc40000410000 */
[----:B------:R-:W-:Y:S02]  /*66a0*/  FMUL.FTZ R14, R215, UR20 ;  /* 0x00000014d70e7c20 */ /* 0x000fe40008410000 */
[----:B------:R-:W-:Y:S01]  /*66b0*/  FMUL.FTZ R171, R213, UR20 ;  /* 0x00000014d5ab7c20 */ /* 0x000fe20008410000 */
[----:B------:R-:W-:Y:S01]  /*66c0*/  STS [R12.X4+0x86c], R15 ;  /* 0x00086c0f0c007388 */ /* 0x000fe20000004800 */
[----:B------:R-:W-:Y:S02]  /*66d0*/  FMUL.FTZ R165, R70, R165 ;  /* 0x000000a546a57220 */ /* 0x000fe40000410000 */
[----:B------:R-:W-:Y:S02]  /*66e0*/  FFMA.FTZ R174, R174, R188, R177 ;  /* 0x000000bcaeae7223 */ /* 0x000fe400000100b1 */
[----:B0-----:R-:W-:Y:S01]  /*66f0*/  FMUL.FTZ R167, R69, R14 ;  /* 0x0000000e45a77220 */ /* 0x001fe20000410000 */
[----:B------:R0:W-:Y:S01]  /*6700*/  STS [R12.X4+0x870], R165 ;  /* 0x000870a50c007388 */ /* 0x0001e20000004800 */
[----:B------:R-:W-:-:S02]  /*6710*/  FMUL.FTZ R171, R68, R171 ;  /* 0x000000ab44ab7220 */ /* 0x000fc40000410000 */
[----:B------:R-:W-:Y:S01]  /*6720*/  FFMA.FTZ R186, R191, R174, R186 ;  /* 0x000000aebfba7223 */ /* 0x000fe200000100ba */
[----:B------:R1:W-:Y:S01]  /*6730*/  STS [R12.X4+0x874], R167 ;  /* 0x000874a70c007388 */ /* 0x0003e20000004800 */
[----:B------:R-:W-:Y:S02]  /*6740*/  FMUL.FTZ R14, R219, UR20 ;  /* 0x00000014db0e7c20 */ /* 0x000fe40008410000 */
[----:B------:R-:W-:Y:S01]  /*6750*/  FMUL.FTZ R168, R225, UR20 ;  /* 0x00000014e1a87c20 */ /* 0x000fe20008410000 */
[----:B------:R2:W-:Y:S01]  /*6760*/  STS [R12.X4+0x878], R171 ;  /* 0x000878ab0c007388 */ /* 0x0005e20000004800 */
[----:B------:R-:W-:Y:S02]  /*6770*/  FFMA.FTZ R178, R189, R186, R178 ;  /* 0x000000babdb27223 */ /* 0x000fe400000100b2 */
[----:B0-----:R-:W-:Y:S02]  /*6780*/  FMUL.FTZ R165, R226, UR20 ;  /* 0x00000014e2a57c20 */ /* 0x001fe40008410000 */
[----:B------:R-:W-:-:S02]  /*6790*/  FMUL.FTZ R13, R67, R14 ;  /* 0x0000000e430d7220 */ /* 0x000fc40000410000 */
[----:B-1----:R-:W-:Y:S02]  /*67a0*/  FMUL.FTZ R167, R94, R153 ;  /* 0x000000995ea77220 */ /* 0x002fe40000410000 */
[----:B------:R-:W-:Y:S01]  /*67b0*/  FMUL.FTZ R15, R65, R168 ;  /* 0x000000a8410f7220 */ /* 0x000fe20000410000 */
[----:B------:R-:W-:Y:S01]  /*67c0*/  STS [R12.X4+0x87c], R13 ;  /* 0x00087c0d0c007388 */ /* 0x000fe20000004800 */
[----:B--2---:R-:W-:Y:S01]  /*67d0*/  FMUL.FTZ R171, R64, R165 ;  /* 0x000000a540ab7220 */ /* 0x004fe20000410000 */
[----:B------:R-:W-:Y:S01]  /*67e0*/  MOV R165, UR39 ;  /* 0x0000002700a57c02 */ /* 0x000fe20008000f00 */
[----:B------:R-:W-:Y:S01]  /*67f0*/  FFMA.FTZ R14, R175, R226, R167 ;  /* 0x000000e2af0e7223 */ /* 0x000fe200000100a7 */
[----:B------:R0:W-:Y:S01]  /*6800*/  STS [R12.X4+0x884], R15 ;  /* 0x0008840f0c007388 */ /* 0x0001e20000004800 */
[----:B------:R-:W-:Y:S01]  /*6810*/  FFMA.FTZ R184, R184, R178, R179 ;  /* 0x000000b2b8b87223 */ /* 0x000fe200000100b3 */
[----:B------:R-:W-:Y:S01]  /*6820*/  IADD3 R165, -R165, c[0x0][0x168], -R132 ;  /* 0x00005a00a5a57a10 */ /* 0x000fe20007ffe984 */
[----:B------:R-:W-:Y:S01]  /*6830*/  FMUL.FTZ R224, R11, R14 ;  /* 0x0000000e0be07220 */ /* 0x000fe20000410000 */
[----:B------:R-:W-:Y:S01]  /*6840*/  IADD3.X R11, R221, UR40, RZ, P0, !PT ;  /* 0x00000028dd0b7c10 */ /* 0x000fe200087fe4ff */
[----:B------:R-:W-:Y:S01]  /*6850*/  FFMA.FTZ R176, R109, -R166, R176 ;  /* 0x800000a66db07223 */ /* 0x000fe200000100b0 */
[----:B------:R-:W-:Y:S01]  /*6860*/  ISETP.GE.AND P0, PT, R165, 0x1, PT ;  /* 0x00000001a500780c */ /* 0x000fe20003f06270 */
[----:B------:R-:W-:Y:S01]  /*6870*/  FMUL.FTZ R203, R183, UR20 ;  /* 0x00000014b7cb7c20 */ /* 0x000fe20008410000 */
[----:B------:R1:W-:Y:S01]  /*6880*/  STS [R12.X4+0x888], R171 ;  /* 0x000888ab0c007388 */ /* 0x0003e20000004800 */
[----:B------:R-:W-:-:S02]  /*6890*/  FMUL.FTZ R201, R164, UR20 ;  /* 0x00000014a4c97c20 */ /* 0x000fc40008410000 */
[----:B0-----:R-:W-:Y:S02]  /*68a0*/  FMUL.FTZ R15, R184, R166 ;  /* 0x000000a6b80f7220 */ /* 0x001fe40000410000 */
[----:B------:R-:W-:Y:S02]  /*68b0*/  FMUL.FTZ R173, R218, UR20 ;  /* 0x00000014daad7c20 */ /* 0x000fe40008410000 */
[----:B------:R-:W-:Y:S02]  /*68c0*/  FADD.FTZ R167, -R167, R14 ;  /* 0x0000000ea7a77221 */ /* 0x000fe40000010100 */
[----:B------:R-:W-:Y:S02]  /*68d0*/  FMUL.FTZ R166, R14, UR20 ;  /* 0x000000140ea67c20 */ /* 0x000fe40008410000 */
[----:B------:R-:W-:Y:S02]  /*68e0*/  FMUL.FTZ R14, R178, R187 ;  /* 0x000000bbb20e7220 */ /* 0x000fe40000410000 */
[----:B------:R-:W-:-:S02]  /*68f0*/  FFMA.FTZ R13, R15, R176, RZ ;  /* 0x000000b00f0d7223 */ /* 0x000fc400000100ff */
[----:B------:R-:W-:Y:S02]  /*6900*/  FMUL.FTZ R203, R74, R203 ;  /* 0x000000cb4acb7220 */ /* 0x000fe40000410000 */
[----:B------:R-:W-:Y:S02]  /*6910*/  FMUL.FTZ R201, R72, R201 ;  /* 0x000000c948c97220 */ /* 0x000fe40000410000 */
[----:B------:R-:W-:Y:S01]  /*6920*/  FMUL.FTZ R173, R66, R173 ;  /* 0x000000ad42ad7220 */ /* 0x000fe20000410000 */
[----:B------:R0:W-:Y:S01]  /*6930*/  STS [R12.X4+0x860], R203 ;  /* 0x000860cb0c007388 */ /* 0x0001e20000004800 */
[----:B-1----:R-:W-:Y:S02]  /*6940*/  FMUL.FTZ R171, R63, R166 ;  /* 0x000000a63fab7220 */ /* 0x002fe40000410000 */
[-C--:B------:R-:W-:Y:S01]  /*6950*/  FFMA.FTZ R180, R107, -R181.reuse, R180 ;  /* 0x800000b56bb47223 */ /* 0x080fe200000100b4 */
[----:B------:R0:W-:Y:S01]  /*6960*/  STS [R12.X4+0x868], R201 ;  /* 0x000868c90c007388 */ /* 0x0001e20000004800 */
[----:B------:R-:W-:-:S02]  /*6970*/  FMUL.FTZ R181, R186, R181 ;  /* 0x000000b5bab57220 */ /* 0x000fc40000410000 */
[----:B------:R-:W-:Y:S01]  /*6980*/  FFMA.FTZ R13, R14, R211, R13 ;  /* 0x000000d30e0d7223 */ /* 0x000fe2000001000d */
[----:B------:R0:W-:Y:S01]  /*6990*/  STS [R12.X4+0x880], R173 ;  /* 0x000880ad0c007388 */ /* 0x0001e20000004800 */
[----:B------:R-:W-:Y:S02]  /*69a0*/  FMUL.FTZ R166, R174, R185 ;  /* 0x000000b9aea67220 */ /* 0x000fe40000410000 */
[----:B------:R-:W-:Y:S01]  /*69b0*/  FFMA.FTZ R13, R181, R180, R13 ;  /* 0x000000b4b50d7223 */ /* 0x000fe2000001000d */
[----:B------:R0:W-:Y:S01]  /*69c0*/  STS [R12.X4+0x88c], R171 ;  /* 0x00088cab0c007388 */ /* 0x0001e20000004800 */
[----:B------:R-:W-:Y:S02]  /*69d0*/  FFMA.FTZ R183, R105, -R182, R183 ;  /* 0x800000b669b77223 */ /* 0x000fe400000100b7 */
[----:B------:R-:W-:Y:S02]  /*69e0*/  FADD.FTZ R204, -R204, R207 ;  /* 0x000000cfcccc7221 */ /* 0x000fe40000010100 */
[----:B------:R-:W-:-:S02]  /*69f0*/  FADD.FTZ R206, -R206, R209 ;  /* 0x000000d1cece7221 */ /* 0x000fc40000010100 */
[----:B------:R-:W-:Y:S02]  /*6a00*/  FADD.FTZ R208, -R208, R215 ;  /* 0x000000d7d0d07221 */ /* 0x000fe40000010100 */
[----:B------:R-:W-:Y:S02]  /*6a10*/  FADD.FTZ R212, -R212, R219 ;  /* 0x000000dbd4d47221 */ /* 0x000fe40000010100 */
[----:B------:R-:W-:Y:S02]  /*6a20*/  FADD.FTZ R228, -R228, R225 ;  /* 0x000000e1e4e47221 */ /* 0x000fe40000010100 */
[----:B------:R-:W-:Y:S02]  /*6a30*/  FMUL.FTZ R182, R188, R182 ;  /* 0x000000b6bcb67220 */ /* 0x000fe40000410000 */
[----:B------:R-:W-:Y:S01]  /*6a40*/  FFMA.FTZ R168, R166, R169, R13 ;  /* 0x000000a9a6a87223 */ /* 0x000fe2000001000d */
[----:B------:R-:W-:Y:S06]  /*6a50*/  BAR.SYNC.DEFER_BLOCKING 0x0 ;  /* 0x0000000000007b1d */ /* 0x000fec0000010000 */
[----:B------:R-:W-:Y:S05]  /*6a60*/  @!P0 BRA `(.L_x_5000) ;  /* 0x000000b000008947 */ /* 0x000fea0003800000 */
[----:B0-----:R-:W-:Y:S01]  /*6a70*/  LEA.HI.SX32 R171, R132, R132, 0x1b ;  /* 0x0000008484ab7211 */ /* 0x001fe200078fdaff */
        /* <DEDUP_REMOVED lines=10> */
.L_x_5000:
[----:B0-----:R-:W-:Y:S05]  /*6b20*/  BSYNC B0 ;  /* 0x0000000000007941 */ /* 0x001fea0003800000 */
.L_x_4999:
[----:B------:R-:W-:Y:S01]  /*6b30*/  IADD3 R173, R132, 0x20, RZ ;  /* 0x0000002084ad7810 */ /* 0x000fe20007ffe0ff */
[----:B------:R-:W-:Y:S01]  /*6b40*/  FMUL.FTZ R163, R190, R163 ;  /* 0x000000a3bea37220 */ /* 0x000fe20000410000 */
[----:B------:R-:W-:Y:S01]  /*6b50*/  USHF.L.U64.HI UR20, UR8, 0x2, UR9 ;  /* 0x0000000208147899 */ /* 0x000fe20008010209 */
[----:B------:R-:W-:Y:S01]  /*6b60*/  FFMA.FTZ R168, R182, R183, R168 ;  /* 0x000000b7b6a87223 */ /* 0x000fe200000100a8 */
[----:B------:R-:W-:Y:S01]  /*6b70*/  LEA.HI.SX32 R173, R173, R132, 0x1b ;  /* 0x00000084adad7211 */ /* 0x000fe200078fdaff */
[-C--:B------:R-:W-:Y:S01]  /*6b80*/  FFMA.FTZ R164, R103, -R160.reuse, R164 ;  /* 0x800000a067a47223 */ /* 0x080fe200000100a4 */
[----:B------:R-:W-:Y:S01]  /*6b90*/  ULDC.64 UR18, c[0x0][0x2d0] ;  /* 0x0000b40000127ab9 */ /* 0x000fe20000000a00 */
[----:B------:R-:W-:Y:S01]  /*6ba0*/  FMUL.FTZ R11, R192, R160 ;  /* 0x000000a0c00b7220 */ /* 0x000fe20000410000 */
[----:B------:R-:W-:Y:S01]  /*6bb0*/  UIMAD UR18, UR20, UR18, URZ ;  /* 0x00000012141272a4 */ /* 0x000fe2000f8e023f */
[----:B------:R-:W-:Y:S01]  /*6bc0*/  FFMA.FTZ R168, R163, R204, R168 ;  /* 0x000000cca3a87223 */ /* 0x000fe200000100a8 */
[----:B------:R-:W0:Y:S01]  /*6bd0*/  LDS R173, [R173.X4+0x8d0] ;  /* 0x0008d000adad7984 */ /* 0x000e220000004800 */
[----:B------:R-:W-:Y:S01]  /*6be0*/  FMUL.FTZ R161, R194, R161 ;  /* 0x000000a1c2a17220 */ /* 0x000fe20000410000 */
[----:B------:R-:W-:Y:S01]  /*6bf0*/  UIMAD UR18, UR21, UR19, UR18 ;  /* 0x00000013151272a4 */ /* 0x000fe2000f8e0212 */
[----:B------:R-:W-:Y:S01]  /*6c00*/  FFMA.FTZ R168, R11, R164, R168 ;  /* 0x000000a40ba87223 */ /* 0x000fe200000100a8 */
[----:B------:R-:W-:Y:S01]  /*6c10*/  ISETP.GE.AND P0, PT, R165, 0x21, PT ;  /* 0x00000021a500780c */ /* 0x000fe20003f06270 */
[-C--:B------:R-:W-:Y:S01]  /*6c20*/  FFMA.FTZ R162, R101, -R158.reuse, R162 ;  /* 0x8000009e65a27223 */ /* 0x080fe200000100a2 */
[----:B------:R-:W-:Y:S01]  /*6c30*/  ULDC UR19, c[0x0][0x174] ;  /* 0x00005d0000137ab9 */ /* 0x000fe20000000800 */
[----:B------:R-:W-:Y:S01]  /*6c40*/  FMUL.FTZ R13, R196, R158 ;  /* 0x0000009ec40d7220 */ /* 0x000fe20000410000 */
[----:B------:R-:W-:Y:S01]  /*6c50*/  UIADD3 UR19, UR6, -UR19, URZ ;  /* 0x8000001306137290 */ /* 0x000fe2000fffe03f */
[----:B------:R-:W-:Y:S01]  /*6c60*/  FFMA.FTZ R168, R161, R206, R168 ;  /* 0x000000cea1a87223 */ /* 0x000fe200000100a8 */
[----:B------:R-:W-:Y:S01]  /*6c70*/  BSSY B0, `(.L_x_5001) ;  /* 0x0000021000007945 */ /* 0x000fe20003800000 */
[----:B------:R-:W-:Y:S01]  /*6c80*/  FMUL.FTZ R159, R198, R159 ;  /* 0x0000009fc69f7220 */ /* 0x000fe20000410000 */
[----:B------:R-:W-:Y:S01]  /*6c90*/  UIMAD UR19, UR19, -0x200, URZ ;  /* 0xfffffe00131378a4 */ /* 0x000fe2000f8e023f */
[----:B------:R-:W-:Y:S01]  /*6ca0*/  FFMA.FTZ R168, R13, R162, R168 ;  /* 0x000000a20da87223 */ /* 0x000fe200000100a8 */
[----:B------:R-:W-:Y:S01]  /*6cb0*/  IADD3 R9, R9, UR18, RZ ;  /* 0x0000001209097c10 */ /* 0x000fe2000fffe0ff */
[----:B------:R-:W-:-:S02]  /*6cc0*/  FFMA.FTZ R213, R99, -R156, R213 ;  /* 0x8000009c63d57223 */ /* 0x000fc400000100d5 */
[----:B------:R-:W-:Y:S01]  /*6cd0*/  FMUL.FTZ R156, R200, R156 ;  /* 0x0000009cc89c7220 */ /* 0x000fe20000410000 */
[----:B------:R-:W-:Y:S01]  /*6ce0*/  MOV R177, UR19 ;  /* 0x0000001300b17c02 */ /* 0x000fe20008000f00 */
[----:B------:R-:W-:Y:S02]  /*6cf0*/  FFMA.FTZ R168, R159, R208, R168 ;  /* 0x000000d09fa87223 */ /* 0x000fe400000100a8 */
[----:B------:R-:W-:Y:S02]  /*6d00*/  FMUL.FTZ R171, R63, R224 ;  /* 0x000000e03fab7220 */ /* 0x000fe40000410000 */
[----:B------:R-:W-:Y:S02]  /*6d10*/  FMUL.FTZ R157, R202, R157 ;  /* 0x0000009dca9d7220 */ /* 0x000fe40000410000 */
[----:B------:R-:W-:Y:S02]  /*6d20*/  FFMA.FTZ R168, R156, R213, R168 ;  /* 0x000000d59ca87223 */ /* 0x000fe400000100a8 */
[----:B------:R-:W-:-:S02]  /*6d30*/  FADD.FTZ R222, R222, R171 ;  /* 0x000000abdede7221 */ /* 0x000fc40000010000 */
[-C--:B------:R-:W-:Y:S02]  /*6d40*/  FFMA.FTZ R218, R97, -R154.reuse, R218 ;  /* 0x8000009a61da7223 */ /* 0x080fe400000100da */
[----:B------:R-:W-:Y:S02]  /*6d50*/  FMUL.FTZ R171, R170, R154 ;  /* 0x0000009aaaab7220 */ /* 0x000fe40000410000 */
[----:B------:R-:W-:Y:S02]  /*6d60*/  FFMA.FTZ R168, R157, R212, R168 ;  /* 0x000000d49da87223 */ /* 0x000fe400000100a8 */
[----:B------:R-:W-:Y:S02]  /*6d70*/  FMUL.FTZ R155, R172, R155 ;  /* 0x0000009bac9b7220 */ /* 0x000fe40000410000 */
[----:B------:R-:W-:Y:S02]  /*6d80*/  FFMA.FTZ R168, R171, R218, R168 ;  /* 0x000000daaba87223 */ /* 0x000fe400000100a8 */
[----:B------:R-:W-:-:S02]  /*6d90*/  FMUL.FTZ R12, R220, R153 ;  /* 0x00000099dc0c7220 */ /* 0x000fc40000410000 */
[-C--:B------:R-:W-:Y:S02]  /*6da0*/  FFMA.FTZ R226, R95, -R152.reuse, R226 ;  /* 0x800000985fe27223 */ /* 0x080fe400000100e2 */
[----:B------:R-:W-:Y:S02]  /*6db0*/  FMUL.FTZ R153, R210, R152 ;  /* 0x00000098d2997220 */ /* 0x000fe40000410000 */
[----:B------:R-:W-:Y:S02]  /*6dc0*/  FFMA.FTZ R168, R155, R228, R168 ;  /* 0x000000e49ba87223 */ /* 0x000fe400000100a8 */
[----:B------:R-:W-:Y:S02]  /*6dd0*/  FMUL.FTZ R175, R12, R167 ;  /* 0x000000a70caf7220 */ /* 0x000fe40000410000 */
[----:B------:R-:W-:Y:S02]  /*6de0*/  FFMA.FTZ R168, R153, R226, R168 ;  /* 0x000000e299a87223 */ /* 0x000fe400000100a8 */
[----:B------:R-:W-:Y:S01]  /*6df0*/  IMAD.WIDE R6, R177, 0x4, R6 ;  /* 0x00000004b1067825 */ /* 0x000fe200078e0206 */
[----:B------:R-:W-:-:S03]  /*6e00*/  IADD3 R177, R132, 0x60, RZ ;  /* 0x0000006084b17810 */ /* 0x000fc60007ffe0ff */
[----:B------:R-:W-:Y:S01]  /*6e10*/  FADD.FTZ R10, R168, R175 ;  /* 0x000000afa80a7221 */ /* 0x000fe20000010000 */
[----:B------:R-:W-:Y:S01]  /*6e20*/  IADD3 R175, R132, 0x40, RZ ;  /* 0x0000004084af7810 */ /* 0x000fe20007ffe0ff */
[----:B------:R-:W-:Y:S05]  /*6e30*/  @!P0 BRA `(.L_x_5002) ;  /* 0x0000004000008947 */ /* 0x000fea0003800000 */
[----:B0-----:R-:W-:-:S05]  /*6e40*/  MOV R179, UR21 ;  /* 0x0000001500b37c02 */ /* 0x001fca0008000f00 */
[----:B------:R-:W-:-:S05]  /*6e50*/  IMAD.WIDE.U32 R6, R179, c[0x0][0x2d0], R6 ;  /* 0x0000b400b3067a25 */ /* 0x000fca00078e0006 */
[----:B------:R-:W-:-:S05]  /*6e60*/  IADD3 R7, R7, UR18, RZ ;  /* 0x0000001207077c10 */ /* 0x000fca000fffe0ff */
[----:B------:R0:W-:Y:S02]  /*6e70*/  RED.E.ADD.F32.FTZ.RN.STRONG.GPU [R6.64+-0x780], R173 ;  /* 0xfff880ad0600798e */ /* 0x0001e4000c10e7a0 */
.L_x_5002:
[----:B0-----:R-:W-:Y:S05]  /*6e80*/  BSYNC B0 ;  /* 0x0000000000007941 */ /* 0x001fea0003800000 */
.L_x_5001:
        /* <DEDUP_REMOVED lines=14> */
.L_x_5004:
[----:B------:R-:W-:Y:S05]  /*6f70*/  BSYNC B0 ;  /* 0x0000000000007941 */ /* 0x000fea0003800000 */
.L_x_5003:
[----:B------:R-:W1:Y:S01]  /*6f80*/  LDS R177, [R177.X4+0x9d0] ;  /* 0x0009d000b1b17984 */ /* 0x000e620000004800 */
[----:B------:R-:W-:Y:S01]  /*6f90*/  BSSY B0, `(.L_x_5005) ;  /* 0x0000005000007945 */ /* 0x000fe20003800000 */
[----:B------:R-:W-:Y:S02]  /*6fa0*/  IADD3 R173, R132, 0xa0, RZ ;  /* 0x000000a084ad7810 */ /* 0x000fe40007ffe0ff */
[----:B------:R-:W-:Y:S01]  /*6fb0*/  LEA.HI.SX32 R7, R7, R132, 0x1b ;  /* 0x0000008407077211 */ /* 0x000fe200078fdaff */
[----:B------:R-:W-:Y:S05]  /*6fc0*/  @!P0 BRA `(.L_x_5006) ;  /* 0x0000001000008947 */ /* 0x000fea0003800000 */
[----:B-1----:R1:W-:Y:S02]  /*6fd0*/  RED.E.ADD.F32.FTZ.RN.STRONG.GPU [R8.64+-0x680], R177 ;  /* 0xfff980b10800798e */ /* 0x0023e4000c10e7a0 */
.L_x_5006:
[----:B------:R-:W-:Y:S05]  /*6fe0*/  BSYNC B0 ;  /* 0x0000000000007941 */ /* 0x000fea0003800000 */
.L_x_5005:
[----:B------:R-:W2:Y:S01]  /*6ff0*/  LDS R7, [R7.X4+0xa50] ;  /* 0x000a500007077984 */ /* 0x000ea20000004800 */
[----:B------:R-:W-:Y:S01]  /*7000*/  BSSY B0, `(.L_x_5007) ;  /* 0x0000005000007945 */ /* 0x000fe20003800000 */
[----:B0-----:R-:W-:-:S02]  /*7010*/  IADD3 R175, R132, 0xc0, RZ ;  /* 0x000000c084af7810 */ /* 0x001fc40007ffe0ff */
[----:B------:R-:W-:Y:S01]  /*7020*/  LEA.HI.SX32 R173, R173, R132, 0x1b ;  /* 0x00000084adad7211 */ /* 0x000fe200078fdaff */
[----:B------:R-:W-:Y:S05]  /*7030*/  @!P1 BRA `(.L_x_5008) ;  /* 0x0000001000009947 */ /* 0x000fea0003800000 */
[----:B--2---:R0:W-:Y:S02]  /*7040*/  RED.E.ADD.F32.FTZ.RN.STRONG.GPU [R8.64+-0x600], R7 ;  /* 0xfffa00070800798e */ /* 0x0041e4000c10e7a0 */
.L_x_5008:
[----:B------:R-:W-:Y:S05]  /*7050*/  BSYNC B0 ;  /* 0x0000000000007941 */ /* 0x000fea0003800000 */
.L_x_5007:
[----:B------:R-:W3:Y:S01]  /*7060*/  LDS R173, [R173.X4+0xad0] ;  /* 0x000ad000adad7984 */ /* 0x000ee20000004800 */
[----:B------:R-:W-:Y:S01]  /*7070*/  BSSY B0, `(.L_x_5009) ;  /* 0x0000005000007945 */ /* 0x000fe20003800000 */
[----:B0-2---:R-:W-:Y:S02]  /*7080*/  IADD3 R7, R132, 0xe0, RZ ;  /* 0x000000e084077810 */ /* 0x005fe40007ffe0ff */
[----:B------:R-:W-:Y:S01]  /*7090*/  LEA.HI.SX32 R175, R175, R132, 0x1b ;  /* 0x00000084afaf7211 */ /* 0x000fe200078fdaff */
[----:B------:R-:W-:Y:S05]  /*70a0*/  @!P2 BRA `(.L_x_5010) ;  /* 0x000000100000a947 */ /* 0x000fea0003800000 */
[----:B---3--:R0:W-:Y:S02]  /*70b0*/  RED.E.ADD.F32.FTZ.RN.STRONG.GPU [R8.64+-0x580], R173 ;  /* 0xfffa80ad0800798e */ /* 0x0081e4000c10e7a0 */
.L_x_5010:
[----:B------:R-:W-:Y:S05]  /*70c0*/  BSYNC B0 ;  /* 0x0000000000007941 */ /* 0x000fea0003800000 */
.L_x_5009:
[----:B------:R-:W2:Y:S01]  /*70d0*/  LDS R175, [R175.X4+0xb50] ;  /* 0x000b5000afaf7984 */ /* 0x000ea20000004800 */
[----:B------:R-:W-:Y:S01]  /*70e0*/  BSSY B0, `(.L_x_5011) ;  /* 0x0000005000007945 */ /* 0x000fe20003800000 */
[----:B0--3--:R-:W-:Y:S02]  /*70f0*/  IADD3 R173, R132, 0x100, RZ ;  /* 0x0000010084ad7810 */ /* 0x009fe40007ffe0ff */
[----:B------:R-:W-:Y:S01]  /*7100*/  LEA.HI.SX32 R7, R7, R132, 0x1b ;  /* 0x0000008407077211 */ /* 0x000fe200078fdaff */
[----:B------:R-:W-:Y:S05]  /*7110*/  @!P3 BRA `(.L_x_5012) ;  /* 0x000000100000b947 */ /* 0x000fea0003800000 */
[----:B--2---:R0:W-:Y:S02]  /*7120*/  RED.E.ADD.F32.FTZ.RN.STRONG.GPU [R8.64+-0x500], R175 ;  /* 0xfffb00af0800798e */ /* 0x0041e4000c10e7a0 */
.L_x_5012:
[----:B------:R-:W-:Y:S05]  /*7130*/  BSYNC B0 ;  /* 0x0000000000007941 */ /* 0x000fea0003800000 */
.L_x_5011:
[----:B------:R-:W3:Y:S01]  /*7140*/  LDS R7, [R7.X4+0xbd0] ;  /* 0x000bd00007077984 */ /* 0x000ee20000004800 */
[----:B------:R-:W-:Y:S01]  /*7150*/  BSSY B0, `(.L_x_5013) ;  /* 0x0000004000007945 */ /* 0x000fe20003800000 */
[----:B------:R-:W-:Y:S01]  /*7160*/  LEA.HI.SX32 R173, R173, R132, 0x1b ;  /* 0x00000084adad7211 */ /* 0x000fe200078fdaff */
[----:B------:R-:W-:Y:S05]  /*7170*/  @!P4 BRA `(.L_x_5014) ;  /* 0x000000100000c947 */ /* 0x000fea0003800000 */
[----:B---3--:R3:W-:Y:S02]  /*7180*/  RED.E.ADD.F32.FTZ.RN.STRONG.GPU [R8.64+-0x480], R7 ;  /* 0xfffb80070800798e */ /* 0x0087e4000c10e7a0 */
.L_x_5014:
[----:B------:R-:W-:Y:S05]  /*7190*/  BSYNC B0 ;  /* 0x0000000000007941 */ /* 0x000fea0003800000 */
.L_x_5013:
[----:B------:R-:W4:Y:S01]  /*71a0*/  LDS R173, [R173.X4+0xc50] ;  /* 0x000c5000adad7984 */ /* 0x000f220000004800 */
[----:B------:R-:W-:Y:S01]  /*71b0*/  BSSY B0, `(.L_x_5015) ;  /* 0x0000005000007945 */ /* 0x000fe20003800000 */
[----:B---3--:R-:W-:-:S02]  /*71c0*/  IADD3 R7, R132, 0x120, RZ ;  /* 0x0000012084077810 */ /* 0x008fc40007ffe0ff */
[----:B0-2---:R-:W-:Y:S01]  /*71d0*/  IADD3 R175, R132, 0x140, RZ ;  /* 0x0000014084af7810 */ /* 0x005fe20007ffe0ff */
[----:B------:R-:W-:Y:S05]  /*71e0*/  @!P5 BRA `(.L_x_5016) ;  /* 0x000000100000d947 */ /* 0x000fea0003800000 */
[----:B----4-:R0:W-:Y:S02]  /*71f0*/  RED.E.ADD.F32.FTZ.RN.STRONG.GPU [R8.64+-0x400], R173 ;  /* 0xfffc00ad0800798e */ /* 0x0101e4000c10e7a0 */
.L_x_5016:
[----:B------:R-:W-:Y:S05]  /*7200*/  BSYNC B0 ;  /* 0x0000000000007941 */ /* 0x000fea0003800000 */
.L_x_5015:
        /* <DEDUP_REMOVED lines=14> */
.L_x_5018:
[----:B------:R-:W-:Y:S05]  /*72f0*/  BSYNC B0 ;  /* 0x0000000000007941 */ /* 0x000fea0003800000 */
.L_x_5017:
[----:B------:R-:W2:Y:S01]  /*7300*/  LDS R175, [R175.X4+0xd50] ;  /* 0x000d5000afaf7984 */ /* 0x000ea20000004800 */
[----:B------:R-:W-:Y:S01]  /*7310*/  BSSY B0, `(.L_x_5019) ;  /* 0x0000005000007945 */ /* 0x000fe20003800000 */
[----:B0-----:R-:W-:-:S02]  /*7320*/  IADD3 R7, R132, 0x180, RZ ;  /* 0x0000018084077810 */ /* 0x001fc40007ffe0ff */
[----:B------:R-:W-:Y:S01]  /*7330*/  LEA.HI.SX32 R173, R173, R132, 0x1b ;  /* 0x00000084adad7211 */ /* 0x000fe200078fdaff */
[----:B------:R-:W-:Y:S05]  /*7340*/  @!P0 BRA `(.L_x_5020) ;  /* 0x0000001000008947 */ /* 0x000fea0003800000 */
[----:B--2---:R0:W-:Y:S02]  /*7350*/  RED.E.ADD.F32.FTZ.RN.STRONG.GPU [R8.64+-0x300], R175 ;  /* 0xfffd00af0800798e */ /* 0x0041e4000c10e7a0 */
.L_x_5020:
[----:B------:R-:W-:Y:S05]  /*7360*/  BSYNC B0 ;  /* 0x0000000000007941 */ /* 0x000fea0003800000 */
.L_x_5019:
[----:B------:R-:W3:Y:S01]  /*7370*/  LDS R173, [R173.X4+0xdd0] ;  /* 0x000dd000adad7984 */ /* 0x000ee20000004800 */
[----:B------:R-:W-:Y:S01]  /*7380*/  BSSY B0, `(.L_x_5021) ;  /* 0x0000005000007945 */ /* 0x000fe20003800000 */
[----:B------:R-:W-:Y:S02]  /*7390*/  IADD3 R165, R132, 0x1a0, RZ ;  /* 0x000001a084a57810 */ /* 0x000fe40007ffe0ff */
[----:B------:R-:W-:Y:S01]  /*73a0*/  LEA.HI.SX32 R7, R7, R132, 0x1b ;  /* 0x0000008407077211 */ /* 0x000fe200078fdaff */
[----:B------:R-:W-:Y:S05]  /*73b0*/  @!P1 BRA `(.L_x_5022) ;  /* 0x0000001000009947 */ /* 0x000fea0003800000 */
[----:B---3--:R3:W-:Y:S02]  /*73c0*/  RED.E.ADD.F32.FTZ.RN.STRONG.GPU [R8.64+-0x280], R173 ;  /* 0xfffd80ad0800798e */ /* 0x0087e4000c10e7a0 */
.L_x_5022:
[----:B------:R-:W-:Y:S05]  /*73d0*/  BSYNC B0 ;  /* 0x0000000000007941 */ /* 0x000fea0003800000 */
.L_x_5021:
[----:B------:R-:W4:Y:S01]  /*73e0*/  LDS R7, [R7.X4+0xe50] ;  /* 0x000e500007077984 */ /* 0x000f220000004800 */
[----:B------:R-:W-:Y:S01]  /*73f0*/  BSSY B0, `(.L_x_5023) ;  /* 0x0000005000007945 */ /* 0x000fe20003800000 */
[----:B---3--:R-:W-:Y:S02]  /*7400*/  IADD3 R173, R132, 0x1c0, RZ ;  /* 0x000001c084ad7810 */ /* 0x008fe40007ffe0ff */
[----:B------:R-:W-:Y:S01]  /*7410*/  LEA.HI.SX32 R165, R165, R132, 0x1b ;  /* 0x00000084a5a57211 */ /* 0x000fe200078fdaff */
[----:B------:R-:W-:Y:S05]  /*7420*/  @!P2 BRA `(.L_x_5024) ;  /* 0x000000100000a947 */ /* 0x000fea0003800000 */
[----:B----4-:R3:W-:Y:S02]  /*7430*/  RED.E.ADD.F32.FTZ.RN.STRONG.GPU [R8.64+-0x200], R7 ;  /* 0xfffe00070800798e */ /* 0x0107e4000c10e7a0 */
.L_x_5024:
[----:B------:R-:W-:Y:S05]  /*7440*/  BSYNC B0 ;  /* 0x0000000000007941 */ /* 0x000fea0003800000 */
.L_x_5023:
[----:B------:R-:W0:Y:S01]  /*7450*/  LDS R165, [R165.X4+0xed0] ;  /* 0x000ed000a5a57984 */ /* 0x000e220000004800 */
[----:B------:R-:W-:Y:S01]  /*7460*/  BSSY B0, `(.L_x_5025) ;  /* 0x0000005000007945 */ /* 0x000fe20003800000 */
[----:B---34-:R-:W-:-:S02]  /*7470*/  IADD3 R7, R132, 0x1e0, RZ ;  /* 0x000001e084077810 */ /* 0x018fc40007ffe0ff */
[----:B------:R-:W-:Y:S01]  /*7480*/  LEA.HI.SX32 R173, R173, R132, 0x1b ;  /* 0x00000084adad7211 */ /* 0x000fe200078fdaff */
[----:B------:R-:W-:Y:S05]  /*7490*/  @!P3 BRA `(.L_x_5026) ;  /* 0x000000100000b947 */ /* 0x000fea0003800000 */
[----:B0-----:R0:W-:Y:S02]  /*74a0*/  RED.E.ADD.F32.FTZ.RN.STRONG.GPU [R8.64+-0x180], R165 ;  /* 0xfffe80a50800798e */ /* 0x0011e4000c10e7a0 */
.L_x_5026:
[----:B------:R-:W-:Y:S05]  /*74b0*/  BSYNC B0 ;  /* 0x0000000000007941 */ /* 0x000fea0003800000 */
.L_x_5025:
[----:B------:R-:W3:Y:S01]  /*74c0*/  LDS R173, [R173.X4+0xf50] ;  /* 0x000f5000adad7984 */ /* 0x000ee20000004800 */
[----:B------:R-:W-:Y:S01]  /*74d0*/  BSSY B0, `(.L_x_5027) ;  /* 0x0000004000007945 */ /* 0x000fe20003800000 */
[----:B------:R-:W-:Y:S01]  /*74e0*/  LEA.HI.SX32 R7, R7, R132, 0x1b ;  /* 0x0000008407077211 */ /* 0x000fe200078fdaff */
[----:B------:R-:W-:Y:S05]  /*74f0*/  @!P4 BRA `(.L_x_5028) ;  /* 0x000000100000c947 */ /* 0x000fea0003800000 */
[----:B---3--:R3:W-:Y:S02]  /*7500*/  RED.E.ADD.F32.FTZ.RN.STRONG.GPU [R8.64+-0x100], R173 ;  /* 0xffff00ad0800798e */ /* 0x0087e4000c10e7a0 */
.L_x_5028:
[----:B------:R-:W-:Y:S05]  /*7510*/  BSYNC B0 ;  /* 0x0000000000007941 */ /* 0x000fea0003800000 */
.L_x_5027:
[----:B------:R-:W4:Y:S01]  /*7520*/  LDS R7, [R7.X4+0xfd0] ;  /* 0x000fd00007077984 */ /* 0x000f220000004800 */
[----:B------:R-:W-:Y:S01]  /*7530*/  BSSY B0, `(.L_x_5029) ;  /* 0x0000003000007945 */ /* 0x000fe20003800000 */
[----:B------:R-:W-:Y:S05]  /*7540*/  @!P5 BRA `(.L_x_5030) ;  /* 0x000000100000d947 */ /* 0x000fea0003800000 */
[----:B----4-:R4:W-:Y:S02]  /*7550*/  RED.E.ADD.F32.FTZ.RN.STRONG.GPU [R8.64+-0x80], R7 ;  /* 0xffff80070800798e */ /* 0x0109e4000c10e7a0 */
.L_x_5030:
[----:B------:R-:W-:Y:S05]  /*7560*/  BSYNC B0 ;  /* 0x0000000000007941 */ /* 0x000fea0003800000 */
.L_x_5029:
[----:B----4-:R-:W4:Y:S01]  /*7570*/  SHFL.DOWN PT, R7, R10, 0x1, 0x1f ;  /* 0x08201f000a077f89 */ /* 0x010f2200000e0000 */
[C---:B------:R-:W-:Y:S01]  /*7580*/  ISETP.GT.AND P0, PT, R130.reuse, 0x1e, PT ;  /* 0x0000001e8200780c */ /* 0x040fe20003f04270 */
[----:B------:R-:W-:Y:S01]  /*7590*/  FADD.FTZ R49, R155, R49 ;  /* 0x000000319b317221 */ /* 0x000fe20000010000 */
[----:B------:R-:W-:Y:S01]  /*75a0*/  ISETP.NE.AND P1, PT, R130, RZ, PT ;  /* 0x000000ff8200720c */ /* 0x000fe20003f25270 */
[----:B01-3--:R-:W0:Y:S01]  /*75b0*/  SHFL.DOWN PT, R9, R222, 0x1, 0x1f ;  /* 0x08201f00de097f89 */ /* 0x00be2200000e0000 */
[----:B------:R-:W-:Y:S01]  /*75c0*/  FADD.FTZ R48, R153, R48 ;  /* 0x0000003099307221 */ /* 0x000fe20000010000 */
[----:B------:R-:W-:Y:S01]  /*75d0*/  ISETP.NE.AND P2, PT, R132, RZ, PT ;  /* 0x000000ff8400720c */ /* 0x000fe20003f45270 */
[----:B------:R-:W-:Y:S01]  /*75e0*/  FADD.FTZ R54, R13, R54 ;  /* 0x000000360d367221 */ /* 0x000fe20000010000 */
[----:B------:R-:W-:Y:S01]  /*75f0*/  BSSY B0, `(.L_x_5031) ;  /* 0x0000073000007945 */ /* 0x000fe20003800000 */
[----:B------:R-:W-:-:S02]  /*7600*/  FMUL.FTZ R6, R151, R220 ;  /* 0x000000dc97067220 */ /* 0x000fc40000410000 */
[C---:B------:R-:W-:Y:S02]  /*7610*/  FMUL.FTZ R8, R151.reuse, R174 ;  /* 0x000000ae97087220 */ /* 0x040fe40000410000 */
[----:B------:R-:W-:Y:S02]  /*7620*/  FMUL.FTZ R167, R6, R167 ;  /* 0x000000a706a77220 */ /* 0x000fe40000410000 */
[C---:B------:R-:W-:Y:S02]  /*7630*/  FMUL.FTZ R6, R151.reuse, R200 ;  /* 0x000000c897067220 */ /* 0x040fe40000410000 */
[----:B------:R-:W-:Y:S02]  /*7640*/  FMUL.FTZ R169, R8, R169 ;  /* 0x000000a908a97220 */ /* 0x000fe40000410000 */
[----:B------:R-:W-:Y:S02]  /*7650*/  FMUL.FTZ R6, R6, R213 ;  /* 0x000000d506067220 */ /* 0x000fe40000410000 */
[----:B------:R-:W-:-:S02]  /*7660*/  FMUL.FTZ R8, R151, R178 ;  /* 0x000000b297087220 */ /* 0x000fc40000410000 */
[----:B------:R-:W-:Y:S02]  /*7670*/  FFMA.FTZ R6, R99, R200, R6 ;  /* 0x000000c863067223 */ /* 0x000fe40000010006 */
[----:B----4-:R-:W-:Y:S02]  /*7680*/  @!P0 FADD.FTZ R10, R10, R7 ;  /* 0x000000070a0a8221 */ /* 0x010fe40000010000 */
[----:B------:R-:W-:Y:S02]  /*7690*/  FADD.FTZ R41, R6, R41 ;  /* 0x0000002906297221 */ /* 0x000fe40000010000 */
[----:B0-----:R-:W-:Y:S01]  /*76a0*/  @!P0 FADD.FTZ R222, R222, R9 ;  /* 0x00000009dede8221 */ /* 0x001fe20000010000 */
[----:B------:R-:W0:Y:S01]  /*76b0*/  SHFL.DOWN PT, R7, R10, 0x2, 0x1f ;  /* 0x08401f000a077f89 */ /* 0x000e2200000e0000 */
[----:B------:R-:W-:Y:S01]  /*76c0*/  ISETP.GT.AND P0, PT, R130, 0x1d, PT ;  /* 0x0000001d8200780c */ /* 0x000fe20003f04270 */
[----:B------:R-:W-:Y:S02]  /*76d0*/  FMUL.FTZ R6, R151, R188 ;  /* 0x000000bc97067220 */ /* 0x000fe40000410000 */
[----:B------:R-:W1:Y:S01]  /*76e0*/  SHFL.DOWN PT, R9, R222, 0x2, 0x1f ;  /* 0x08401f00de097f89 */ /* 0x000e6200000e0000 */
[----:B------:R-:W-:-:S02]  /*76f0*/  FMUL.FTZ R211, R8, R211 ;  /* 0x000000d308d37220 */ /* 0x000fc40000410000 */
[----:B------:R-:W-:Y:S02]  /*7700*/  FMUL.FTZ R183, R6, R183 ;  /* 0x000000b706b77220 */ /* 0x000fe40000410000 */
        /* <DEDUP_REMOVED lines=8> */
[----:B0-----:R-:W-:Y:S02]  /*7790*/  @!P0 FADD.FTZ R10, R10, R7 ;  /* 0x000000070a0a8221 */ /* 0x001fe40000010000 */
[C---:B------:R-:W-:Y:S02]  /*77a0*/  FMUL.FTZ R7, R151.reuse, R172 ;  /* 0x000000ac97077220 */ /* 0x040fe40000410000 */
[----:B-1----:R-:W-:Y:S01]  /*77b0*/  @!P0 FADD.FTZ R222, R222, R9 ;  /* 0x00000009dede8221 */ /* 0x002fe20000010000 */
[----:B------:R-:W0:Y:S01]  /*77c0*/  SHFL.DOWN PT, R165, R10, 0x4, 0x1f ;  /* 0x08801f000aa57f89 */ /* 0x000e2200000e0000 */
[----:B------:R-:W-:Y:S01]  /*77d0*/  ISETP.GT.AND P0, PT, R130, 0x1b, PT ;  /* 0x0000001b8200780c */ /* 0x000fe20003f04270 */
[----:B------:R-:W-:-:S02]  /*77e0*/  FMUL.FTZ R9, R151, R210 ;  /* 0x000000d297097220 */ /* 0x000fc40000410000 */
[----:B------:R-:W1:Y:S01]  /*77f0*/  SHFL.DOWN PT, R173, R222, 0x4, 0x1f ;  /* 0x08801f00dead7f89 */ /* 0x000e6200000e0000 */
[----:B------:R-:W-:Y:S02]  /*7800*/  FADD.FTZ R52, R156, R52 ;  /* 0x000000349c347221 */ /* 0x000fe40000010000 */
[----:B------:R-:W-:Y:S02]  /*7810*/  FMUL.FTZ R226, R9, R226 ;  /* 0x000000e209e27220 */ /* 0x000fe40000410000 */
[----:B------:R-:W-:Y:S02]  /*7820*/  FMUL.FTZ R9, R7, R228 ;  /* 0x000000e407097220 */ /* 0x000fe40000410000 */
[----:B------:R-:W-:Y:S02]  /*7830*/  FMUL.FTZ R7, R151, R170 ;  /* 0x000000aa97077220 */ /* 0x000fe40000410000 */
[----:B------:R-:W-:Y:S02]  /*7840*/  FFMA.FTZ R153, R96, R172, R9 ;  /* 0x000000ac60997223 */ /* 0x000fe40000010009 */
[----:B------:R-:W-:-:S02]  /*7850*/  FMUL.FTZ R218, R7, R218 ;  /* 0x000000da07da7220 */ /* 0x000fc40000410000 */
[----:B------:R-:W-:Y:S02]  /*7860*/  FMUL.FTZ R7, R151, R202 ;  /* 0x000000ca97077220 */ /* 0x000fe40000410000 */
[----:B------:R-:W-:Y:S02]  /*7870*/  FADD.FTZ R44, R153, R44 ;  /* 0x0000002c992c7221 */ /* 0x000fe40000010000 */
[----:B------:R-:W-:Y:S02]  /*7880*/  FMUL.FTZ R9, R7, R212 ;  /* 0x000000d407097220 */ /* 0x000fe40000410000 */
[----:B------:R-:W-:Y:S02]  /*7890*/  FMUL.FTZ R7, R151, R198 ;  /* 0x000000c697077220 */ /* 0x000fe40000410000 */
[----:B0-----:R-:W-:Y:S02]  /*78a0*/  @!P0 FADD.FTZ R10, R10, R165 ;  /* 0x000000a50a0a8221 */ /* 0x001fe40000010000 */
[----:B------:R-:W-:-:S02]  /*78b0*/  FFMA.FTZ R153, R98, R202, R9 ;  /* 0x000000ca62997223 */ /* 0x000fc40000010009 */
[----:B-1----:R-:W-:Y:S01]  /*78c0*/  @!P0 FADD.FTZ R222, R222, R173 ;  /* 0x000000addede8221 */ /* 0x002fe20000010000 */
[----:B------:R-:W0:Y:S01]  /*78d0*/  SHFL.DOWN PT, R155, R10, 0x8, 0x1f ;  /* 0x09001f000a9b7f89 */ /* 0x000e2200000e0000 */
[----:B------:R-:W-:Y:S01]  /*78e0*/  ISETP.GT.AND P0, PT, R130, 0x17, PT ;  /* 0x000000178200780c */ /* 0x000fe20003f04270 */
[----:B------:R-:W-:Y:S02]  /*78f0*/  FMUL.FTZ R9, R7, R208 ;  /* 0x000000d007097220 */ /* 0x000fe40000410000 */
[----:B------:R-:W1:Y:S01]  /*7900*/  SHFL.DOWN PT, R165, R222, 0x8, 0x1f ;  /* 0x09001f00dea57f89 */ /* 0x000e6200000e0000 */
[----:B------:R-:W-:Y:S02]  /*7910*/  FMUL.FTZ R7, R151, R196 ;  /* 0x000000c497077220 */ /* 0x000fe40000410000 */
[----:B------:R-:W-:Y:S02]  /*7920*/  FADD.FTZ R42, R153, R42 ;  /* 0x0000002a992a7221 */ /* 0x000fe40000010000 */
        /* <DEDUP_REMOVED lines=8> */
[----:B0-----:R-:W-:Y:S02]  /*79b0*/  @!P0 FADD.FTZ R10, R10, R155 ;  /* 0x0000009b0a0a8221 */ /* 0x001fe40000010000 */
[----:B------:R-:W-:Y:S02]  /*79c0*/  FMUL.FTZ R7, R7, R204 ;  /* 0x000000cc07077220 */ /* 0x000fe40000410000 */
[----:B-1----:R-:W-:Y:S01]  /*79d0*/  @!P0 FADD.FTZ R222, R222, R165 ;  /* 0x000000a5dede8221 */ /* 0x002fe20000010000 */
[----:B------:R-:W0:Y:S01]  /*79e0*/  SHFL.DOWN PT, R153, R10, 0x10, 0x1f ;  /* 0x0a001f000a997f89 */ /* 0x000e2200000e0000 */
[----:B------:R-:W-:Y:S01]  /*79f0*/  ISETP.GT.AND P0, PT, R130, 0xf, PT ;  /* 0x0000000f8200780c */ /* 0x000fe20003f04270 */
[----:B------:R-:W-:Y:S02]  /*7a00*/  FADD.FTZ R38, R9, R38 ;  /* 0x0000002609267221 */ /* 0x000fe40000010000 */
[----:B------:R-:W1:Y:S01]  /*7a10*/  SHFL.DOWN PT, R155, R222, 0x10, 0x1f ;  /* 0x0a001f00de9b7f89 */ /* 0x000e6200000e0000 */
[----:B------:R-:W-:-:S02]  /*7a20*/  FFMA.FTZ R9, R104, R190, R7 ;  /* 0x000000be68097223 */ /* 0x000fc40000010007 */
[----:B------:R-:W-:Y:S02]  /*7a30*/  FFMA.FTZ R226, R95, R210, R226 ;  /* 0x000000d25fe27223 */ /* 0x000fe400000100e2 */
[----:B------:R-:W-:Y:S02]  /*7a40*/  FADD.FTZ R36, R9, R36 ;  /* 0x0000002409247221 */ /* 0x000fe40000010000 */
[C---:B------:R-:W-:Y:S02]  /*7a50*/  FMUL.FTZ R9, R151.reuse, R186 ;  /* 0x000000ba97097220 */ /* 0x040fe40000410000 */
[----:B------:R-:W-:Y:S02]  /*7a60*/  FMUL.FTZ R151, R151, R184 ;  /* 0x000000b897977220 */ /* 0x000fe40000410000 */
[----:B------:R-:W-:Y:S02]  /*7a70*/  FMUL.FTZ R9, R9, R180 ;  /* 0x000000b409097220 */ /* 0x000fe40000410000 */
        /* <DEDUP_REMOVED lines=8> */
[----:B------:R-:W-:-:S02]  /*7b00*/  FFMA.FTZ R184, R109, R184, R151 ;  /* 0x000000b86db87223 */ /* 0x000fc40000010097 */
[----:B------:R-:W-:Y:S01]  /*7b10*/  FADD.FTZ R45, R226, R45 ;  /* 0x0000002de22d7221 */ /* 0x000fe20000010000 */
[----:B------:R-:W-:Y:S01]  /*7b20*/  MOV R7, R222 ;  /* 0x000000de00077202 */ /* 0x000fe20000000f00 */
[----:B------:R-:W-:Y:S02]  /*7b30*/  FADD.FTZ R43, R218, R43 ;  /* 0x0000002bda2b7221 */ /* 0x000fe40000010000 */
[----:B------:R-:W-:Y:S02]  /*7b40*/  FADD.FTZ R53, R159, R53 ;  /* 0x000000359f357221 */ /* 0x000fe40000010000 */
[----:B------:R0:W-:Y:S01]  /*7b50*/  @!P1 STS.64 [0x1098], R6 ;  /* 0x00109806ff009388 */ /* 0x0001e20000000a00 */
        /* <DEDUP_REMOVED lines=18> */
[----:B0-----:R-:W-:Y:S02]  /*7c80*/  ULDC UR18, c[0x0][0x174] ;  /* 0x00005d0000127ab9 */ /* 0x001fe40000000800 */
[----:B------:R-:W-:Y:S02]  /*7c90*/  UISETP.NE.AND UP0, UPT, UR29, UR18, UPT ;  /* 0x000000121d00728c */ /* 0x000fe4000bf05270 */
[----:B------:R-:W-:-:S04]  /*7ca0*/  USHF.L.U32 UR18, UR7, 0x2, URZ ;  /* 0x0000000207127899 */ /* 0x000fc8000800063f */
[----:B------:R-:W-:-:S13]  /*7cb0*/  PLOP3.LUT P0, PT, PT, PT, UP0, 0x80, 0x0 ;  /* 0x000000000000781c */ /* 0x000fda0003f0f008 */
[----:B------:R-:W0:Y:S04]  /*7cc0*/  @P0 LDS R8, [UR18+0x2748] ;  /* 0x00274812ff080984 */ /* 0x000e280008000800 */
[----:B------:R-:W1:Y:S01]  /*7cd0*/  @P0 LDS R9, [UR18+0x2348] ;  /* 0x00234812ff090984 */ /* 0x000e620008000800 */
[----:B0-----:R-:W-:Y:S02]  /*7ce0*/  @P0 FADD.FTZ R7, R7, R8 ;  /* 0x0000000807070221 */ /* 0x001fe40000010000 */
[----:B-1----:R-:W-:-:S03]  /*7cf0*/  @P0 FADD.FTZ R6, R6, R9 ;  /* 0x0000000906060221 */ /* 0x002fc60000010000 */
[----:B------:R0:W-:Y:S04]  /*7d00*/  STS [UR18+0x2748], R7 ;  /* 0x00274807ff007988 */ /* 0x0001e80008000812 */
[----:B------:R0:W-:Y:S02]  /*7d10*/  STS [UR18+0x2348], R6 ;  /* 0x00234806ff007988 */ /* 0x0001e40008000812 */
.L_x_5032:
[----:B0-----:R-:W-:Y:S05]  /*7d20*/  BSYNC B0 ;  /* 0x0000000000007941 */ /* 0x001fea0003800000 */
.L_x_5031:
        /* <DEDUP_REMOVED lines=8> */
.L_x_4996:
[----:B------:R-:W-:Y:S01]  /*7db0*/  BAR.SYNC.DEFER_BLOCKING 0x0 ;  /* 0x0000000000007b1d */ /* 0x000fe20000010000 */
[----:B------:R-:W-:Y:S02]  /*7dc0*/  ISETP.NE.AND P6, PT, R132, RZ, PT ;  /* 0x000000ff8400720c */ /* 0x000fe40003fc5270 */
[----:B------:R-:W-:-:S03]  /*7dd0*/  MOV R0, UR31 ;  /* 0x0000001f00007c02 */ /* 0x000fc60008000f00 */
[----:B------:R-:W-:Y:S01]  /*7de0*/  ULDC.64 UR8, c[0x0][0x2d8] ;  /* 0x0000b60000087ab9 */ /* 0x000fe20000000a00 */
[----:B------:R-:W-:Y:S01]  /*7df0*/  BSSY B0, `(.L_x_5034) ;  /* 0x000003d000007945 */ /* 0x000fe20003800000 */
        /* <DEDUP_REMOVED lines=60> */
.L_x_5035:
[----:B------:R-:W-:Y:S05]  /*81c0*/  BSYNC B0 ;  /* 0x0000000000007941 */ /* 0x000fea0003800000 */
.L_x_5034:
        /* <DEDUP_REMOVED lines=12> */
[----:B0-----:R-:W-:Y:S01]  /*8290*/  FADD.FTZ R9, R31, R134 ;  /* 0x000000861f097221 */ /* 0x001fe20000010000 */
[----:B------:R-:W-:Y:S01]  /*82a0*/  ISETP.GE.AND P4, PT, R144, R59, PT ;  /* 0x0000003b9000720c */ /* 0x000fe20003f86270 */
[----:B------:R-:W-:Y:S01]  /*82b0*/  UIADD3.X UR18, UR30, UR18, UR19, UP0, !UPT ;  /* 0x000000121e127290 */ /* 0x000fe200087fe413 */
[----:B------:R-:W-:Y:S01]  /*82c0*/  MOV R7, UR7 ;  /* 0x0000000700077c02 */ /* 0x000fe20008000f00 */
[----:B------:R-:W-:Y:S01]  /*82d0*/  UIADD3 UR7, UR9, UR34, URZ ;  /* 0x0000002209077290 */ /* 0x000fe2000fffe03f */
[----:B------:R-:W-:Y:S02]  /*82e0*/  BSSY B0, `(.L_x_5036) ;  /* 0x0000060000007945 */ /* 0x000fe40003800000 */
[----:B------:R-:W-:-:S02]  /*82f0*/  LEA R6, P2, R7, R6, 0x2 ;  /* 0x0000000607067211 */ /* 0x000fc400078410ff */
[----:B------:R-:W-:-:S04]  /*8300*/  MOV R8, UR18 ;  /* 0x0000001200087c02 */ /* 0x000fc80008000f00 */
[----:B------:R-:W-:Y:S01]  /*8310*/  LEA.HI.X R7, R7, R0, R8, 0x2, P2 ;  /* 0x0000000007077211 */ /* 0x000fe200010f1408 */
[----:B------:R-:W-:Y:S01]  /*8320*/  FADD.FTZ R0, R9, R32 ;  /* 0x0000002009007221 */ /* 0x000fe20000010000 */
[----:B------:R-:W-:-:S03]  /*8330*/  ISETP.GE.AND P2, PT, R142, R59, PT ;  /* 0x0000003b8e00720c */ /* 0x000fc60003f46270 */
        /* <DEDUP_REMOVED lines=27> */
[----:B0-----:R-:W-:-:S05]  /*84f0*/  MOV R6, UR31 ;  /* 0x0000001f00067c02 */ /* 0x001fca0008000f00 */
        /* <DEDUP_REMOVED lines=11> */
[----:B---3--:R-:W-:-:S03]  /*85b0*/  FADD.FTZ R37, R36, R37 ;  /* 0x0000002524257221 */ /* 0x008fc60000010000 */
        /* <DEDUP_REMOVED lines=50> */
.L_x_5037:
[----:B------:R-:W-:Y:S05]  /*88e0*/  BSYNC B0 ;  /* 0x0000000000007941 */ /* 0x000fea0003800000 */
.L_x_5036:
        /* <DEDUP_REMOVED lines=19> */
[C---:B------:R-:W-:Y:S01]  /*8a20*/  LEA R4, P0, R5.reuse, R4, 0x2 ;  /* 0x0000000405047211 */ /* 0x040fe200078010ff */
        /* <DEDUP_REMOVED lines=32> */
[----:B------:R-:W-:-:S09]  /*8c30*/  PLOP3.LUT P1, PT, PT, PT, UP0, 0x80, 0x0 ;  /* 0x000000000000781c */ /* 0x000fd20003f2f008 */
[----:B------:R0:W-:Y:S01]  /*8c40*/  @!P0 STG.E [R4.64+0x580], R21 ;  /* 0x0005801504008986 */ /* 0x0001e2000c101920 */
[----:B------:R-:W-:-:S04]  /*8c50*/  IADD3 R131, P0, R131, -0x800, RZ ;  /* 0xfffff80083837810 */ /* 0x000fc80007f1e0ff */
[----:B------:R-:W-:Y:S01]  /*8c60*/  IADD3.X R129, R129, -0x1, RZ, P0, !PT ;  /* 0xffffffff81817810 */ /* 0x000fe200007fe4ff */
[----:B------:R-:W-:Y:S01]  /*8c70*/  @!P1 CALL.REL.NOINC `(.L_x_4990) ;  /* 0x0000001000009944 */ /* 0x000fe20003c00000 */
[----:B------:R-:W-:Y:S05]  /*8c80*/  BRA `(.L_x_5038) ;  /* 0xffff7d9000007947 */ /* 0x000fea000383ffff */
.L_x_4990:
[----:B------:R-:W-:Y:S02]  /*8c90*/  ISETP.NE.U32.AND P0, PT, RZ, c[0x0][0x328], PT ;  /* 0x0000ca00ff007a0c */ /* 0x000fe40003f05070 */
[----:B------:R-:W-:Y:S02]  /*8ca0*/  ISETP.NE.U32.AND P2, PT, RZ, c[0x0][0x348], PT ;  /* 0x0000d200ff007a0c */ /* 0x000fe40003f45070 */
[----:B------:R-:W-:Y:S02]  /*8cb0*/  ISETP.NE.AND.EX P1, PT, RZ, c[0x0][0x32c], PT, P0 ;  /* 0x0000cb00ff007a0c */ /* 0x000fe40003f25300 */
[----:B------:R-:W-:-:S11]  /*8cc0*/  ISETP.NE.AND.EX P0, PT, RZ, c[0x0][0x34c], PT, P2 ;  /* 0x0000d300ff007a0c */ /* 0x000fd60003f05320 */
[----:B------:R-:W-:Y:S05]  /*8cd0*/  @!P1 BRA `(.L_x_5039) ;  /* 0x0000016000009947 */ /* 0x000fea0003800000 */
[----:B------:R-:W3:Y:S01]  /*8ce0*/  SHFL.DOWN P1, R0, R133, 0x1, 0x1f ;  /* 0x08201f0085007f89 */ /* 0x000ee20000020000 */
[----:B------:R-:W-:Y:S03]  /*8cf0*/  BSSY B0, `(.L_x_5039) ;  /* 0x0000014000007945 */ /* 0x000fe60003800000 */
[----:B0-----:R-:W0:Y:S01]  /*8d00*/  S2R R6, SR_LANEID ;  /* 0x0000000000067919 */ /* 0x001e220000000000 */
[----:B---3--:R-:W-:Y:S01]  /*8d10*/  @P1 FADD R0, R0, R133 ;  /* 0x0000008500001221 */ /* 0x008fe20000000000 */
[----:B0-----:R-:W-:-:S04]  /*8d20*/  ISETP.NE.AND P2, PT, R6, RZ, PT ;  /* 0x000000ff0600720c */ /* 0x001fc80003f45270 */
[----:B------:R-:W0:Y:S04]  /*8d30*/  SHFL.DOWN P1, R3, R0, 0x2, 0x1f ;  /* 0x08401f0000037f89 */ /* 0x000e280000020000 */
[----:B------:R-:W3:Y:S01]  /*8d40*/  S2R R6, SR_TID.X ;  /* 0x0000000000067919 */ /* 0x000ee20000002100 */
[----:B0-----:R-:W-:-:S05]  /*8d50*/  @P1 FADD R3, R0, R3 ;  /* 0x0000000300031221 */ /* 0x001fca0000000000 */
[----:B------:R-:W0:Y:S02]  /*8d60*/  SHFL.DOWN P1, R2, R3, 0x4, 0x1f ;  /* 0x08801f0003027f89 */ /* 0x000e240000020000 */
[----:B0-----:R-:W-:-:S05]  /*8d70*/  @P1 FADD R2, R3, R2 ;  /* 0x0000000203021221 */ /* 0x001fca0000000000 */
[----:B------:R-:W0:Y:S02]  /*8d80*/  SHFL.DOWN P1, R5, R2, 0x8, 0x1f ;  /* 0x09001f0002057f89 */ /* 0x000e240000020000 */
[----:B0-----:R-:W-:-:S05]  /*8d90*/  @P1 FADD R5, R2, R5 ;  /* 0x0000000502051221 */ /* 0x001fca0000000000 */
[----:B------:R-:W0:Y:S02]  /*8da0*/  SHFL.DOWN P1, R4, R5, 0x10, 0x1f ;  /* 0x0a001f0005047f89 */ /* 0x000e240000020000 */
[----:B0-----:R-:W-:Y:S01]  /*8db0*/  @P1 FADD R4, R5, R4 ;  /* 0x0000000405041221 */ /* 0x001fe20000000000 */
[----:B---3--:R-:W-:-:S04]  /*8dc0*/  ISETP.NE.AND P1, PT, R6, RZ, PT ;  /* 0x000000ff0600720c */ /* 0x008fc80003f25270 */
[----:B------:R0:W-:Y:S04]  /*8dd0*/  @!P2 STS [0x1094], R4 ;  /* 0x00109404ff00a388 */ /* 0x0001e80000000800 */
[----:B------:R-:W-:Y:S06]  /*8de0*/  BAR.SYNC.DEFER_BLOCKING 0x0 ;  /* 0x0000000000007b1d */ /* 0x000fec0000010000 */
[----:B------:R-:W-:Y:S05]  /*8df0*/  @P1 BRA `(.L_x_5040) ;  /* 0x0000003000001947 */ /* 0x000fea0003800000 */
[----:B0-----:R-:W-:Y:S02]  /*8e00*/  MOV R2, UR12 ;  /* 0x0000000c00027c02 */ /* 0x001fe40008000f00 */
[----:B------:R-:W-:-:S05]  /*8e10*/  MOV R3, UR13 ;  /* 0x0000000d00037c02 */ /* 0x000fca0008000f00 */
[----:B------:R0:W-:Y:S02]  /*8e20*/  RED.E.ADD.F32.FTZ.RN.STRONG.GPU [R2.64], R4 ;  /* 0x000000040200798e */ /* 0x0001e4000c10e7a0 */
.L_x_5040:
[----:B0-----:R-:W-:Y:S05]  /*8e30*/  BSYNC B0 ;  /* 0x0000000000007941 */ /* 0x001fea0003800000 */
.L_x_5039:
        /* <DEDUP_REMOVED lines=20> */
[----:B0-----:R-:W-:Y:S02]  /*8f80*/  MOV R2, UR14 ;  /* 0x0000000e00027c02 */ /* 0x001fe40008000f00 */
[----:B------:R-:W-:-:S05]  /*8f90*/  MOV R3, UR15 ;  /* 0x0000000f00037c02 */ /* 0x000fca0008000f00 */
[----:B------:R0:W-:Y:S01]  /*8fa0*/  RED.E.ADD.F32.FTZ.RN.STRONG.GPU [R2.64], R7 ;  /* 0x000000070200798e */ /* 0x0001e2000c10e7a0 */
[----:B------:R-:W-:Y:S01]  /*8fb0*/  HFMA2.MMA R11, -RZ, RZ, 0, 0 ;  /* 0x00000000ff0b7435 */ /* 0x000fe200000001ff */
[----:B------:R-:W-:Y:S05]  /*8fc0*/  BRA `(.L_x_5043) ;  /* 0x0000001000007947 */ /* 0x000fea0003800000 */
.L_x_5042:
[----:B0-----:R-:W0:Y:S02]  /*8fd0*/  S2R R11, SR_TID.X ;  /* 0x00000000000b7919 */ /* 0x001e240000002100 */
.L_x_5043:
[----:B0-----:R-:W-:Y:S05]  /*8fe0*/  BSYNC B0 ;  /* 0x0000000000007941 */ /* 0x001fea0003800000 */
.L_x_5041:
[----:B------:R-:W-:-:S13]  /*8ff0*/  ISETP.GE.AND P0, PT, R11, c[0x0][0x16c], PT ;  /* 0x00005b000b007a0c */ /* 0x000fda0003f06270 */
        /* <DEDUP_REMOVED lines=11> */
.L_x_5044:
        /* <DEDUP_REMOVED lines=30> */
.L_x_5045:
        /* <DEDUP_REMOVED lines=15> */
.L_x_9077:


//--------------------- .text._Z25selective_scan_bwd_kernelI32Selective_Scan_bwd_kernel_traitsILi32ELi16ELb0ELb0ELb1ELb1ELb0EffEEv12SSMParamsBwd --------------------------
	.section	.text._Z25selective_scan_bwd_kernelI32Selective_Scan_bwd_kernel_traitsILi32ELi16ELb0ELb0ELb1ELb1ELb0EffEEv12SSMParamsBwd,"ax",@progbits
	.sectioninfo	@"SHI_REGISTERS=225"
	.align	128
        .global         _Z25selective_scan_bwd_kernelI32Selective_Scan_bwd_kernel_traitsILi32ELi16ELb0ELb0ELb1ELb1ELb0EffEEv12SSMParamsBwd
        .type           _Z25selective_scan_bwd_kernelI32Selective_Scan_bwd_kernel_traitsILi32ELi16ELb0ELb0ELb1ELb1ELb0EffEEv12SSMParamsBwd,@function
        .size           _Z25selective_scan_bwd_kernelI32Selective_Scan_bwd_kernel_traitsILi32ELi16ELb0ELb0ELb1ELb1ELb0EffEEv12SSMParamsBwd,(.L_x_9078 - _Z25selective_scan_bwd_kernelI32Selective_Scan_bwd_kernel_traitsILi32ELi16ELb0ELb0ELb1ELb1ELb0EffEEv12SSMParamsBwd)
        .other          _Z25selective_scan_bwd_kernelI32Selective_Scan_bwd_kernel_traitsILi32ELi16ELb0ELb0ELb1ELb1ELb0EffEEv12SSMParamsBwd,@"STO_CUDA_ENTRY STV_DEFAULT"
_Z25selective_scan_bwd_kernelI32Selective_Scan_bwd_kernel_traitsILi32ELi16ELb0ELb0ELb1ELb1ELb0EffEEv12SSMParamsBwd:
.text._Z25selective_scan_bwd_kernelI32Selective_Scan_bwd_kernel_traitsILi32ELi16ELb0ELb0ELb1ELb1ELb0EffEEv12SSMParamsBwd:
[----:B------:R-:W-:Y:S02]  /*0000*/  MOV R1, c[0x0][0x28] ;  /* 0x00000a0000017a02 */ /* 0x000fe40000000f00 */
[----:B------:R-:W0:Y:S01]  /*0010*/  S2R R137, SR_CTAID.Y ;  /* 0x0000000000897919 */ /* 0x000e220000002600 */
[----:B------:R-:W-:Y:S01]  /*0020*/  ISETP.NE.U32.AND P0, PT, RZ, c[0x0][0x250], PT ;  /* 0x00009400ff007a0c */ /* 0x000fe20003f05070 */
[----:B------:R-:W-:-:S03]  /*0030*/  ULDC.64 UR8, c[0x0][0x118] ;  /* 0x0000460000087ab9 */ /* 0x000fc60000000a00 */
[----:B------:R-:W-:Y:S02]  /*0040*/  ISETP.NE.AND.EX P0, PT, RZ, c[0x0][0x254], PT, P0 ;  /* 0x00009500ff007a0c */ /* 0x000fe40003f05300 */
[----:B0-----:R-:W-:-:S11]  /*0050*/  SHF.R.S32.HI R134, RZ, 0x1f, R137 ;  /* 0x0000001fff867819 */ /* 0x001fd60000011489 */
[----:B------:R-:W-:-:S04]  /*0060*/  @P0 LEA R4, P1, R137, c[0x0][0x250], 0x2 ;  /* 0x0000940089040a11 */ /* 0x000fc800078210ff */
[----:B------:R-:W-:Y:S02]  /*0070*/  @P0 LEA.HI.X R5, R137, c[0x0][0x254], R134, 0x2, P1 ;  /* 0x0000950089050a11 */ /* 0x000fe400008f1486 */
[----:B------:R-:W-:Y:S02]  /*0080*/  IABS R15, c[0x0][0x178] ;  /* 0x00005e00000f7a13 */ /* 0x000fe40000000000 */
[----:B------:R-:W-:Y:S01]  /*0090*/  ISETP.NE.U32.AND P1, PT, RZ, c[0x0][0x238], PT ;  /* 0x00008e00ff007a0c */ /* 0x000fe20003f25070 */
[----:B------:R0:W2:Y:S01]  /*00a0*/  @P0 LDG.E R10, [R4.64] ;  /* 0x00000008040a0981 */ /* 0x0000a2000c1e1900 */
[----:B------:R-:W1:Y:S01]  /*00b0*/  I2F.RP R0, R15 ;  /* 0x0000000f00007306 */ /* 0x000e620000209400 */
[----:B------:R-:W-:Y:S01]  /*00c0*/  HFMA2.MMA R132, -RZ, RZ, 0, 0 ;  /* 0x00000000ff847435 */ /* 0x000fe200000001ff */
[----:B------:R-:W-:-:S13]  /*00d0*/  ISETP.NE.AND.EX P1, PT, RZ, c[0x0][0x23c], PT, P1 ;  /* 0x00008f00ff007a0c */ /* 0x000fda0003f25310 */
[C---:B------:R-:W-:Y:S01]  /*00e0*/  @P1 LEA R2, P2, R137.reuse, c[0x0][0x238], 0x2 ;  /* 0x00008e0089021a11 */ /* 0x040fe200078410ff */
[----:B-1----:R-:W1:Y:S03]  /*00f0*/  MUFU.RCP R0, R0 ;  /* 0x0000000000007308 */ /* 0x002e660000001000 */
[----:B------:R-:W-:Y:S01]  /*0100*/  @P1 LEA.HI.X R3, R137, c[0x0][0x23c], R134, 0x2, P2 ;  /* 0x00008f0089031a11 */ /* 0x000fe200010f1486 */
[----:B------:R-:W3:Y:S04]  /*0110*/  S2R R135, SR_CTAID.X ;  /* 0x0000000000877919 */ /* 0x000ee80000002500 */
[----:B------:R4:W5:Y:S01]  /*0120*/  @P1 LDG.E R132, [R2.64] ;  /* 0x0000000802841981 */ /* 0x000962000c1e1900 */
[----:B------:R-:W-:Y:S01]  /*0130*/  MOV R128, c[0x0][0x174] ;  /* 0x00005d0000807a02 */ /* 0x000fe20000000f00 */
[----:B------:R-:W-:Y:S01]  /*0140*/  IMAD R14, R134, c[0x0][0x280], RZ ;  /* 0x0000a000860e7a24 */ /* 0x000fe200078e02ff */
[----:B------:R-:W-:Y:S01]  /*0150*/  ISETP.NE.AND P1, PT, RZ, c[0x0][0x178], PT ;  /* 0x00005e00ff007a0c */ /* 0x000fe20003f25270 */
[----:B------:R-:W-:Y:S01]  /*0160*/  UMOV UR4, URZ ;  /* 0x0000003f00047c82 */ /* 0x000fe20008000000 */
[C---:B------:R-:W-:Y:S01]  /*0170*/  ISETP.GE.AND P4, PT, R128.reuse, 0x1, PT ;  /* 0x000000018000780c */ /* 0x040fe20003f86270 */
[----:B------:R-:W-:Y:S01]  /*0180*/  HFMA2.MMA R126, -RZ, RZ, 0, 0 ;  /* 0x00000000ff7e7435 */ /* 0x000fe200000001ff */
[----:B------:R-:W-:-:S02]  /*0190*/  SHF.L.U32 R128, R128, 0x9, RZ ;  /* 0x0000000980807819 */ /* 0x000fc400000006ff */
[----:B-1----:R-:W-:Y:S02]  /*01a0*/  IADD3 R6, R0, 0xffffffe, RZ ;  /* 0x0ffffffe00067810 */ /* 0x002fe40007ffe0ff */
[----:B----4-:R-:W-:Y:S02]  /*01b0*/  IABS R2, R137 ;  /* 0x0000008900027213 */ /* 0x010fe40000000000 */
[----:B0-----:R0:W1:Y:S01]  /*01c0*/  F2I.FTZ.U32.TRUNC.NTZ R5, R6 ;  /* 0x0000000600057305 */ /* 0x001062000021f000 */
[----:B------:R-:W-:Y:S02]  /*01d0*/  LOP3.LUT R3, R137, c[0x0][0x178], RZ, 0x3c, !PT ;  /* 0x00005e0089037a12 */ /* 0x000fe400078e3cff */
[----:B------:R-:W-:Y:S02]  /*01e0*/  MOV R131, RZ ;  /* 0x000000ff00837202 */ /* 0x000fe40000000f00 */
[----:B------:R-:W-:Y:S02]  /*01f0*/  ISETP.GE.AND P2, PT, R3, RZ, PT ;  /* 0x000000ff0300720c */ /* 0x000fe40003f46270 */
[----:B---3--:R-:W-:-:S05]  /*0200*/  SHF.R.S32.HI R130, RZ, 0x1f, R135 ;  /* 0x0000001fff827819 */ /* 0x008fca0000011487 */
[C---:B0-----:R-:W-:Y:S02]  /*0210*/  IMAD R6, R130.reuse, c[0x0][0x1e0], RZ ;  /* 0x0000780082067a24 */ /* 0x041fe400078e02ff */
[C---:B------:R-:W-:Y:S01]  /*0220*/  IMAD R8, R130.reuse, c[0x0][0x278], RZ ;  /* 0x00009e0082087a24 */ /* 0x040fe200078e02ff */
[----:B-1----:R-:W-:Y:S01]  /*0230*/  IADD3 R4, RZ, -R5, RZ ;  /* 0x80000005ff047210 */ /* 0x002fe20007ffe0ff */
[C---:B------:R-:W-:Y:S02]  /*0240*/  IMAD R9, R135.reuse, c[0x0][0x1e4], R6 ;  /* 0x0000790087097a24 */ /* 0x040fe400078e0206 */
[----:B------:R-:W-:Y:S02]  /*0250*/  IMAD R12, R130, c[0x0][0x1b0], RZ ;  /* 0x00006c00820c7a24 */ /* 0x000fe400078e02ff */
[----:B------:R-:W-:Y:S01]  /*0260*/  IMAD R7, R4, R15, RZ ;  /* 0x0000000f04077224 */ /* 0x000fe200078e02ff */
[----:B------:R-:W-:Y:S01]  /*0270*/  MOV R4, RZ ;  /* 0x000000ff00047202 */ /* 0x000fe20000000f00 */
[----:B------:R-:W-:-:S02]  /*0280*/  IMAD R11, R135, c[0x0][0x27c], R8 ;  /* 0x00009f00870b7a24 */ /* 0x000fc400078e0208 */
[----:B------:R-:W-:Y:S02]  /*0290*/  IMAD R13, R135, c[0x0][0x1b4], R12 ;  /* 0x00006d00870d7a24 */ /* 0x000fe400078e020c */
[----:B------:R-:W-:-:S04]  /*02a0*/  IMAD.HI.U32 R4, R5, R7, R4 ;  /* 0x0000000705047227 */ /* 0x000fc800078e0004 */
[----:B------:R-:W-:Y:S02]  /*02b0*/  IMAD R12, R134, c[0x0][0x1e8], RZ ;  /* 0x00007a00860c7a24 */ /* 0x000fe400078e02ff */
[----:B------:R-:W-:-:S04]  /*02c0*/  IMAD.HI.U32 R133, R4, R2, RZ ;  /* 0x0000000204857227 */ /* 0x000fc800078e00ff */
[----:B------:R-:W-:Y:S01]  /*02d0*/  IMAD R4, R130, c[0x0][0x1d0], RZ ;  /* 0x0000740082047a24 */ /* 0x000fe200078e02ff */
[----:B------:R-:W-:Y:S01]  /*02e0*/  IADD3 R0, -R133, RZ, RZ ;  /* 0x000000ff85007210 */ /* 0x000fe20007ffe1ff */
[----:B------:R-:W-:Y:S02]  /*02f0*/  IMAD R12, R137, c[0x0][0x1ec], R12 ;  /* 0x00007b00890c7a24 */ /* 0x000fe400078e020c */
[----:B------:R-:W-:Y:S02]  /*0300*/  IMAD R7, R135, c[0x0][0x1d4], R4 ;  /* 0x0000750087077a24 */ /* 0x000fe400078e0204 */
[----:B------:R-:W-:Y:S02]  /*0310*/  IMAD R0, R15, R0, R2 ;  /* 0x000000000f007224 */ /* 0x000fe400078e0202 */
[----:B------:R-:W-:-:S03]  /*0320*/  IMAD.WIDE.U32 R2, R135, c[0x0][0x1d0], RZ ;  /* 0x0000740087027a25 */ /* 0x000fc600078e00ff */
[----:B------:R-:W-:Y:S01]  /*0330*/  ISETP.GT.U32.AND P5, PT, R15, R0, PT ;  /* 0x000000000f00720c */ /* 0x000fe20003fa4070 */
[----:B------:R-:W-:Y:S01]  /*0340*/  IMAD.WIDE.U32 R4, R135, c[0x0][0x1e0], RZ ;  /* 0x0000780087047a25 */ /* 0x000fe200078e00ff */
[----:B------:R-:W-:-:S03]  /*0350*/  IADD3 R3, R3, R7, RZ ;  /* 0x0000000703037210 */ /* 0x000fc60007ffe0ff */
[----:B------:R-:W-:Y:S01]  /*0360*/  IMAD.WIDE.U32 R6, R135, c[0x0][0x278], RZ ;  /* 0x00009e0087067a25 */ /* 0x000fe200078e00ff */
[----:B------:R-:W-:-:S03]  /*0370*/  IADD3 R5, R5, R9, RZ ;  /* 0x0000000905057210 */ /* 0x000fc60007ffe0ff */
[----:B------:R-:W-:Y:S01]  /*0380*/  IMAD.WIDE.U32 R8, R135, c[0x0][0x1b0], RZ ;  /* 0x00006c0087087a25 */ /* 0x000fe200078e00ff */
[----:B------:R-:W-:Y:S02]  /*0390*/  IADD3 R7, R7, R11, RZ ;  /* 0x0000000b07077210 */ /* 0x000fe40007ffe0ff */
[----:B------:R-:W-:Y:S01]  /*03a0*/  IADD3 R11, R128, -0x200, RZ ;  /* 0xfffffe00800b7810 */ /* 0x000fe20007ffe0ff */
[----:B------:R-:W-:Y:S01]  /*03b0*/  IMAD.WIDE.U32 R2, R137, c[0x0][0x1d8], R2 ;  /* 0x0000760089027a25 */ /* 0x000fe200078e0002 */
[-C--:B------:R-:W-:Y:S02]  /*03c0*/  @!P5 IADD3 R0, R0, -R15.reuse, RZ ;  /* 0x8000000f0000d210 */ /* 0x080fe40007ffe0ff */
[----:B------:R-:W-:Y:S01]  /*03d0*/  @!P5 IADD3 R133, R133, 0x1, RZ ;  /* 0x000000018585d810 */ /* 0x000fe20007ffe0ff */
[----:B------:R-:W-:Y:S01]  /*03e0*/  IMAD.WIDE.U32 R4, R137, c[0x0][0x1e8], R4 ;  /* 0x00007a0089047a25 */ /* 0x000fe200078e0004 */
[----:B------:R-:W-:Y:S02]  /*03f0*/  ISETP.GE.U32.AND P3, PT, R0, R15, PT ;  /* 0x0000000f0000720c */ /* 0x000fe40003f66070 */
[----:B------:R-:W-:Y:S01]  /*0400*/  IADD3 R9, R9, R13, RZ ;  /* 0x0000000d09097210 */ /* 0x000fe20007ffe0ff */
[----:B------:R-:W-:Y:S01]  /*0410*/  IMAD R0, R134, c[0x0][0x1d8], RZ ;  /* 0x0000760086007a24 */ /* 0x000fe200078e02ff */
[----:B------:R-:W-:Y:S01]  /*0420*/  SHF.R.S32.HI R13, RZ, 0x1f, R11 ;  /* 0x0000001fff0d7819 */ /* 0x000fe2000001140b */
[----:B------:R-:W-:Y:S01]  /*0430*/  IMAD.WIDE.U32 R6, R137, c[0x0][0x280], R6 ;  /* 0x0000a00089067a25 */ /* 0x000fe200078e0006 */
[----:B------:R-:W-:-:S03]  /*0440*/  IADD3 R15, P5, R11, R4, RZ ;  /* 0x000000040b0f7210 */ /* 0x000fc60007fbe0ff */
[----:B------:R-:W-:Y:S01]  /*0450*/  IMAD R0, R137, c[0x0][0x1dc], R0 ;  /* 0x0000770089007a24 */ /* 0x000fe200078e0200 */
[----:B------:R-:W-:-:S03]  /*0460*/  IADD3.X R4, R13, R5, R12, P5, !PT ;  /* 0x000000050d047210 */ /* 0x000fc60002ffe40c */
[----:B------:R-:W-:Y:S02]  /*0470*/  @P3 IADD3 R133, R133, 0x1, RZ ;  /* 0x0000000185853810 */ /* 0x000fe40007ffe0ff */
[----:B------:R-:W-:Y:S02]  /*0480*/  IADD3 R17, P3, R11, R2, RZ ;  /* 0x000000020b117210 */ /* 0x000fe40007f7e0ff */
[----:B------:R-:W-:Y:S02]  /*0490*/  @!P2 IADD3 R133, -R133, RZ, RZ ;  /* 0x000000ff8585a210 */ /* 0x000fe40007ffe1ff */
[----:B------:R-:W-:Y:S02]  /*04a0*/  @!P1 LOP3.LUT R133, RZ, c[0x0][0x178], RZ, 0x33, !PT ;  /* 0x00005e00ff859a12 */ /* 0x000fe400078e33ff */
[----:B------:R-:W-:Y:S01]  /*04b0*/  IADD3.X R2, R13, R3, R0, P3, !PT ;  /* 0x000000030d027210 */ /* 0x000fe20001ffe400 */
[----:B------:R-:W-:Y:S01]  /*04c0*/  IMAD R0, R137, c[0x0][0x284], R14 ;  /* 0x0000a10089007a24 */ /* 0x000fe200078e020e */
[----:B------:R-:W-:Y:S01]  /*04d0*/  LEA R16, P1, R17, c[0x0][0x240], 0x2 ;  /* 0x0000900011107a11 */ /* 0x000fe200078210ff */
[----:B------:R-:W-:Y:S01]  /*04e0*/  IMAD.WIDE.U32 R8, R133, c[0x0][0x1c8], R8 ;  /* 0x0000720085087a25 */ /* 0x000fe200078e0008 */
[----:B------:R-:W-:-:S02]  /*04f0*/  LEA R14, P2, R15, c[0x0][0x248], 0x2 ;  /* 0x000092000f0e7a11 */ /* 0x000fc400078410ff */
[----:B------:R-:W-:Y:S02]  /*0500*/  LEA.HI.X R17, R17, c[0x0][0x244], R2, 0x2, P1 ;  /* 0x0000910011117a11 */ /* 0x000fe400008f1402 */
[----:B------:R-:W-:Y:S02]  /*0510*/  IADD3 R12, P3, R11, R6, RZ ;  /* 0x000000060b0c7210 */ /* 0x000fe40007f7e0ff */
[----:B------:R-:W-:Y:S02]  /*0520*/  ISETP.NE.U32.AND P1, PT, RZ, c[0x0][0x260], PT ;  /* 0x00009800ff007a0c */ /* 0x000fe40003f25070 */
[----:B------:R-:W-:Y:S02]  /*0530*/  LEA.HI.X R15, R15, c[0x0][0x24c], R4, 0x2, P2 ;  /* 0x000093000f0f7a11 */ /* 0x000fe400010f1404 */
[----:B------:R-:W-:Y:S02]  /*0540*/  IADD3.X R7, R13, R7, R0, P3, !PT ;  /* 0x000000070d077210 */ /* 0x000fe40001ffe400 */
[----:B------:R-:W-:-:S02]  /*0550*/  LEA R3, P2, R12, c[0x0][0x308], 0x2 ;  /* 0x0000c2000c037a11 */ /* 0x000fc400078410ff */
[----:B------:R-:W-:Y:S02]  /*0560*/  ISETP.NE.AND.EX P1, PT, RZ, c[0x0][0x264], PT, P1 ;  /* 0x00009900ff007a0c */ /* 0x000fe40003f25310 */
[----:B------:R-:W-:Y:S02]  /*0570*/  SHF.R.S32.HI R200, RZ, 0x1f, R133 ;  /* 0x0000001fffc87819 */ /* 0x000fe40000011485 */
[----:B------:R-:W-:Y:S02]  /*0580*/  LEA.HI.X R12, R12, c[0x0][0x30c], R7, 0x2, P2 ;  /* 0x0000c3000c0c7a11 */ /* 0x000fe400010f1407 */
[----:B------:R-:W-:Y:S01]  /*0590*/  ISETP.NE.U32.AND P2, PT, RZ, c[0x0][0x328], PT ;  /* 0x0000ca00ff007a0c */ /* 0x000fe20003f45070 */
[----:B------:R-:W-:Y:S01]  /*05a0*/  IMAD R0, R200, c[0x0][0x1c8], RZ ;  /* 0x00007200c8007a24 */ /* 0x000fe200078e02ff */
[----:B------:R-:W-:Y:S01]  /*05b0*/  ISETP.NE.U32.AND P3, PT, RZ, c[0x0][0x348], PT ;  /* 0x0000d200ff007a0c */ /* 0x000fe20003f65070 */
[----:B------:R-:W-:Y:S01]  /*05c0*/  CS2R R6, SRZ ;  /* 0x0000000000067805 */ /* 0x000fe2000001ff00 */
[----:B------:R-:W-:Y:S01]  /*05d0*/  ISETP.NE.AND.EX P2, PT, RZ, c[0x0][0x32c], PT, P2 ;  /* 0x0000cb00ff007a0c */ /* 0x000fe20003f45320 */
[----:B------:R-:W-:Y:S01]  /*05e0*/  IMAD R5, R133, c[0x0][0x1cc], R0 ;  /* 0x0000730085057a24 */ /* 0x000fe200078e0200 */
[----:B------:R-:W-:Y:S01]  /*05f0*/  ISETP.NE.AND.EX P3, PT, RZ, c[0x0][0x34c], PT, P3 ;  /* 0x0000d300ff007a0c */ /* 0x000fe20003f65330 */
[----:B------:R-:W-:Y:S01]  /*0600*/  @P1 IMAD R0, R135, c[0x0][0x164], R137 ;  /* 0x0000590087001a24 */ /* 0x000fe200078e0289 */
[----:B------:R-:W-:-:S02]  /*0610*/  IADD3 R11, P5, R11, R8, RZ ;  /* 0x000000080b0b7210 */ /* 0x000fc40007fbe0ff */
[----:B------:R-:W-:Y:S01]  /*0620*/  IADD3 R2, R9, R5, RZ ;  /* 0x0000000509027210 */ /* 0x000fe20007ffe0ff */
[----:B------:R-:W-:Y:S01]  /*0630*/  @P1 IMAD R0, R0, c[0x0][0x174], RZ ;  /* 0x00005d0000001a24 */ /* 0x000fe200078e02ff */
[----:B------:R-:W-:Y:S01]  /*0640*/  CS2R R4, SRZ ;  /* 0x0000000000047805 */ /* 0x000fe2000001ff00 */
[----:B------:R-:W-:Y:S02]  /*0650*/  @P1 MOV R9, 0x8 ;  /* 0x0000000800091802 */ /* 0x000fe40000000f00 */
[----:B------:R-:W-:Y:S01]  /*0660*/  IADD3.X R2, R13, R2, RZ, P5, !PT ;  /* 0x000000020d027210 */ /* 0x000fe20002ffe4ff */
[----:B------:R-:W-:Y:S01]  /*0670*/  @P1 IMAD R0, R0, c[0x0][0x16c], RZ ;  /* 0x00005b0000001a24 */ /* 0x000fe200078e02ff */
[----:B------:R-:W-:Y:S02]  /*0680*/  LEA R127, P6, R11, c[0x0][0x230], 0x2 ;  /* 0x00008c000b7f7a11 */ /* 0x000fe400078c10ff */
[----:B------:R-:W-:Y:S01]  /*0690*/  @P3 LEA R4, P5, R137, c[0x0][0x348], 0x2 ;  /* 0x0000d20089043a11 */ /* 0x000fe200078a10ff */
[----:B------:R-:W-:Y:S01]  /*06a0*/  @P1 IMAD.WIDE R8, R0, R9, c[0x0][0x260] ;  /* 0x0000980000081625 */ /* 0x000fe200078e0209 */
[----:B------:R-:W-:Y:S01]  /*06b0*/  LEA.HI.X R125, R11, c[0x0][0x234], R2, 0x2, P6 ;  /* 0x00008d000b7d7a11 */ /* 0x000fe200030f1402 */
[----:B------:R-:W-:Y:S01]  /*06c0*/  @!P1 CS2R R8, SRZ ;  /* 0x0000000000089805 */ /* 0x000fe2000001ff00 */
[C---:B------:R-:W-:Y:S01]  /*06d0*/  @P3 LEA.HI.X R5, R137.reuse, c[0x0][0x34c], R134, 0x2, P5 ;  /* 0x0000d30089053a11 */ /* 0x040fe200028f1486 */
[----:B--2---:R0:W1:Y:S01]  /*06e0*/  @P0 R2UR UR4, R10 ;  /* 0x000000000a0403c2 */ /* 0x00406200000e0000 */
[----:B------:R-:W-:-:S04]  /*06f0*/  @P2 LEA R6, P0, R137, c[0x0][0x328], 0x2 ;  /* 0x0000ca0089062a11 */ /* 0x000fc800078010ff */
[----:B------:R-:W-:Y:S01]  /*0700*/  @P2 LEA.HI.X R7, R137, c[0x0][0x32c], R134, 0x2, P0 ;  /* 0x0000cb0089072a11 */ /* 0x000fe200000f1486 */
[----:B------:R-:W-:Y:S05]  /*0710*/  @!P4 BRA `(.L_x_5046) ;  /* 0x000087600000c947 */ /* 0x000fea0003800000 */
[----:B------:R-:W2:Y:S01]  /*0720*/  S2R R129, SR_TID.X ;  /* 0x0000000000817919 */ /* 0x000ea20000002100 */
[----:B------:R3:W4:Y:S01]  /*0730*/  R2UR UR13, R16 ;  /* 0x00000000100d73c2 */ /* 0x00072200000e0000 */
[----:B------:R-:W-:Y:S02]  /*0740*/  MOV R131, RZ ;  /* 0x000000ff00837202 */ /* 0x000fe40000000f00 */
[----:B------:R-:W0:Y:S01]  /*0750*/  S2R R124, SR_LANEID ;  /* 0x00000000007c7919 */ /* 0x000e220000000000 */
[----:B------:R-:W-:Y:S02]  /*0760*/  MOV R123, RZ ;  /* 0x000000ff007b7202 */ /* 0x000fe40000000f00 */
[----:B------:R-:W-:Y:S02]  /*0770*/  MOV R126, RZ ;  /* 0x000000ff007e7202 */ /* 0x000fe40000000f00 */
[----:B------:R3:W1:Y:S08]  /*0780*/  R2UR UR14, R17 ;  /* 0x00000000110e73c2 */ /* 0x00067000000e0000 */
[----:B------:R3:W0:Y:S01]  /*0790*/  R2UR UR11, R14 ;  /* 0x000000000e0b73c2 */ /* 0x00062200000e0000 */
[----:B--2---:R-:W-:-:S07]  /*07a0*/  SHF.L.U32 R122, R129, 0x4, RZ ;  /* 0x00000004817a7819 */ /* 0x004fce00000006ff */
[----:B------:R3:W2:Y:S01]  /*07b0*/  R2UR UR12, R15 ;  /* 0x000000000f0c73c2 */ /* 0x0006a200000e0000 */
[----:B------:R-:W-:-:S07]  /*07c0*/  LOP3.LUT R122, R122, 0xfffffe00, RZ, 0xc0, !PT ;  /* 0xfffffe007a7a7812 */ /* 0x000fce00078ec0ff */
[----:B------:R3:W0:Y:S08]  /*07d0*/  R2UR UR7, R3 ;  /* 0x00000000030773c2 */ /* 0x00063000000e0000 */
[----:B-1--4-:R3:W0:Y:S02]  /*07e0*/  R2UR UR10, R12 ;  /* 0x000000000c0a73c2 */ /* 0x01262400000e0000 */
.L_x_5121:
[----:B------:R-:W-:Y:S01]  /*07f0*/  IADD3 R121, -R123, c[0x0][0x174], RZ ;  /* 0x00005d007b797a10 */ /* 0x000fe20007ffe1ff */
[----:B------:R-:W-:Y:S01]  /*0800*/  BAR.SYNC.DEFER_BLOCKING 0x0 ;  /* 0x0000000000007b1d */ /* 0x000fe20000010000 */
[----:B0-----:R-:W-:Y:S01]  /*0810*/  LOP3.LUT R2, R122, 0x1f, R129, 0xf8, !PT ;  /* 0x0000001f7a027812 */ /* 0x001fe200078ef881 */
[----:B------:R-:W-:Y:S01]  /*0820*/  HFMA2.MMA R0, -RZ, RZ, 0, 0 ;  /* 0x00000000ff007435 */ /* 0x000fe200000001ff */
[----:B0-----:R-:W-:Y:S01]  /*0830*/  MOV R10, UR13 ;  /* 0x0000000d000a7c02 */ /* 0x001fe20008000f00 */
[----:B---3--:R-:W-:Y:S01]  /*0840*/  CS2R R12, SRZ ;  /* 0x00000000000c7805 */ /* 0x008fe2000001ff00 */
        /* <DEDUP_REMOVED lines=23> */
[----:B------:R0:W3:Y:S01]  /*09c0*/  @!P0 LDG.E R13, [R10.64] ;  /* 0x000000080a0d8981 */ /* 0x0000e2000c1e1900 */
[----:B------:R-:W-:Y:S02]  /*09d0*/  LOP3.LUT R144, R2, 0x100, RZ, 0xfc, !PT ;  /* 0x0000010002907812 */ /* 0x000fe400078efcff */
[----:B------:R-:W-:Y:S01]  /*09e0*/  ISETP.GE.AND P4, PT, R149, UR6, PT ;  /* 0x0000000695007c0c */ /* 0x000fe2000bf86270 */
[----:B------:R0:W4:Y:S01]  /*09f0*/  @!P2 LDG.E R0, [R10.64+0x80] ;  /* 0x000080080a00a981 */ /* 0x000122000c1e1900 */
[----:B------:R-:W-:Y:S02]  /*0a00*/  ISETP.GE.AND P0, PT, R146, UR6, PT ;  /* 0x0000000692007c0c */ /* 0x000fe4000bf06270 */
[----:B------:R-:W-:Y:S01]  /*0a10*/  ISETP.GE.AND P1, PT, R145, UR6, PT ;  /* 0x0000000691007c0c */ /* 0x000fe2000bf26270 */
[----:B--2---:R0:W2:Y:S01]  /*0a20*/  @!P6 LDG.E R14, [R10.64+0x280] ;  /* 0x000280080a0ee981 */ /* 0x0040a2000c1e1900 */
[----:B------:R-:W-:-:S02]  /*0a30*/  ISETP.GE.AND P2, PT, R144, UR6, PT ;  /* 0x0000000690007c0c */ /* 0x000fc4000bf46270 */
        /* <DEDUP_REMOVED lines=11> */
[C---:B------:R-:W-:Y:S02]  /*0af0*/  LOP3.LUT R138, R2.reuse, 0x1c0, RZ, 0xfc, !PT ;  /* 0x000001c0028a7812 */ /* 0x040fe400078efcff */
[----:B------:R-:W-:Y:S01]  /*0b00*/  LOP3.LUT R136, R2, 0x1e0, RZ, 0xfc, !PT ;  /* 0x000001e002887812 */ /* 0x000fe200078efcff */
[----:B------:R0:W2:Y:S01]  /*0b10*/  @!P1 LDG.E R16, [R10.64+0x380] ;  /* 0x000380080a109981 */ /* 0x0000a2000c1e1900 */
[----:B------:R-:W-:Y:S02]  /*0b20*/  ISETP.GE.AND P3, PT, R141, UR6, PT ;  /* 0x000000068d007c0c */ /* 0x000fe4000bf66270 */
[----:B------:R-:W-:Y:S01]  /*0b30*/  ISETP.GE.AND P4, PT, R140, UR6, PT ;  /* 0x000000068c007c0c */ /* 0x000fe2000bf86270 */
[----:B------:R0:W2:Y:S01]  /*0b40*/  @!P2 LDG.E R21, [R10.64+0x400] ;  /* 0x000400080a15a981 */ /* 0x0000a2000c1e1900 */
[----:B------:R-:W-:-:S02]  /*0b50*/  ISETP.GE.AND P0, PT, R139, UR6, PT ;  /* 0x000000068b007c0c */ /* 0x000fc4000bf06270 */
        /* <DEDUP_REMOVED lines=10> */
[----:B------:R0:W2:Y:S01]  /*0c00*/  @!P2 LDG.E R24, [R10.64+0x780] ;  /* 0x000780080a18a981 */ /* 0x0000a2000c1e1900 */
        /* <DEDUP_REMOVED lines=30> */
[----:B------:R-:W-:-:S02]  /*0df0*/  MOV R10, UR11 ;  /* 0x0000000b000a7c02 */ /* 0x000fc40008000f00 */
[----:B------:R-:W-:-:S05]  /*0e00*/  MOV R11, UR12 ;  /* 0x0000000c000b7c02 */ /* 0x000fca0008000f00 */
[C---:B------:R-:W-:Y:S01]  /*0e10*/  IMAD.WIDE R10, R2.reuse, 0x4, R10 ;  /* 0x00000004020a7825 */ /* 0x040fe200078e020a */
[----:B------:R-:W-:Y:S02]  /*0e20*/  ISETP.GE.AND P1, PT, R151, UR6, PT ;  /* 0x0000000697007c0c */ /* 0x000fe4000bf26270 */
[----:B------:R-:W-:Y:S02]  /*0e30*/  ISETP.GE.AND P2, PT, R2, UR6, PT ;  /* 0x0000000602007c0c */ /* 0x000fe4000bf46270 */
[----:B------:R-:W-:Y:S02]  /*0e40*/  ISETP.GE.AND P3, PT, R148, UR6, PT ;  /* 0x0000000694007c0c */ /* 0x000fe4000bf66270 */
[----:B------:R-:W-:Y:S02]  /*0e50*/  ISETP.GE.AND P4, PT, R149, UR6, PT ;  /* 0x0000000695007c0c */ /* 0x000fe4000bf86270 */
[----:B------:R-:W-:Y:S02]  /*0e60*/  ISETP.GE.AND P5, PT, R147, UR6, PT ;  /* 0x0000000693007c0c */ /* 0x000fe4000bfa6270 */
[----:B------:R-:W-:Y:S01]  /*0e70*/  ISETP.GE.AND P6, PT, R146, UR6, PT ;  /* 0x0000000692007c0c */ /* 0x000fe2000bfc6270 */
[----:B---3--:R0:W-:Y:S04]  /*0e80*/  STS [R120.X4], R13 ;  /* 0x0000000d78007388 */ /* 0x0081e80000004800 */
[----:B----4-:R-:W-:Y:S01]  /*0e90*/  STS [R119.X4+0x80], R0 ;  /* 0x0000800077007388 */ /* 0x010fe20000004800 */
[----:B0-----:R-:W-:-:S04]  /*0ea0*/  IADD3 R13, R124, 0x100, RZ ;  /* 0x000001007c0d7810 */ /* 0x001fc80007ffe0ff */
[----:B------:R-:W-:Y:S01]  /*0eb0*/  LEA.HI.SX32 R112, R13, R124, 0x1b ;  /* 0x0000007c0d707211 */ /* 0x000fe200078fdaff */
[----:B--2---:R-:W-:Y:S01]  /*0ec0*/  STS [R118.X4+0x100], R15 ;  /* 0x0001000f76007388 */ /* 0x004fe20000004800 */
[----:B------:R-:W-:-:S03]  /*0ed0*/  IADD3 R13, R124, 0x1c0, RZ ;  /* 0x000001c07c0d7810 */ /* 0x000fc60007ffe0ff */
[----:B------:R-:W-:Y:S04]  /*0ee0*/  STS [R117.X4+0x180], R12 ;  /* 0x0001800c75007388 */ /* 0x000fe80000004800 */
[----:B------:R-:W-:Y:S04]  /*0ef0*/  STS [R116.X4+0x200], R17 ;  /* 0x0002001174007388 */ /* 0x000fe80000004800 */
[----:B------:R0:W-:Y:S01]  /*0f00*/  STS [R115.X4+0x280], R14 ;  /* 0x0002800e73007388 */ /* 0x0001e20000004800 */
[----:B------:R-:W-:-:S03]  /*0f10*/  LEA.HI.SX32 R106, R13, R124, 0x1b ;  /* 0x0000007c0d6a7211 */ /* 0x000fc600078fdaff */
        /* <DEDUP_REMOVED lines=30> */
[----:B------:R-:W-:-:S04]  /*1100*/  HFMA2.MMA R13, -RZ, RZ, 0, 0 ;  /* 0x00000000ff0d7435 */ /* 0x000fc800000001ff */
[----:B------:R-:W4:Y:S01]  /*1110*/  @!P0 LDG.E R15, [R10.64+0x100] ;  /* 0x000100080a0f8981 */ /* 0x000f22000c1e1900 */
[----:B------:R-:W-:Y:S01]  /*1120*/  ISETP.GE.AND P0, PT, R145, UR6, PT ;  /* 0x0000000691007c0c */ /* 0x000fe2000bf06270 */
[----:B--2---:R-:W-:Y:S01]  /*1130*/  CS2R R20, SRZ ;  /* 0x0000000000147805 */ /* 0x004fe2000001ff00 */
[----:B------:R-:W-:Y:S01]  /*1140*/  MOV R0, RZ ;  /* 0x000000ff00007202 */ /* 0x000fe20000000f00 */
[----:B------:R-:W-:Y:S02]  /*1150*/  CS2R R16, SRZ ;  /* 0x0000000000107805 */ /* 0x000fe4000001ff00 */
[----:B------:R-:W2:Y:S04]  /*1160*/  @!P2 LDG.E R13, [R10.64] ;  /* 0x000000080a0da981 */ /* 0x000ea8000c1e1900 */
[----:B------:R-:W4:Y:S01]  /*1170*/  @!P4 LDG.E R14, [R10.64+0x180] ;  /* 0x000180080a0ec981 */ /* 0x000f22000c1e1900 */
[----:B---3--:R-:W-:-:S03]  /*1180*/  CS2R R22, SRZ ;  /* 0x0000000000167805 */ /* 0x008fc6000001ff00 */
[----:B------:R-:W3:Y:S04]  /*1190*/  @!P6 LDG.E R19, [R10.64+0x300] ;  /* 0x000300080a13e981 */ /* 0x000ee8000c1e1900 */
[----:B------:R-:W3:Y:S01]  /*11a0*/  @!P0 LDG.E R18, [R10.64+0x380] ;  /* 0x000380080a128981 */ /* 0x000ee2000c1e1900 */
[----:B------:R-:W-:-:S03]  /*11b0*/  ISETP.GE.AND P0, PT, R144, UR6, PT ;  /* 0x0000000690007c0c */ /* 0x000fc6000bf06270 */
[----:B------:R-:W3:Y:S01]  /*11c0*/  @!P1 LDG.E R0, [R10.64+0x80] ;  /* 0x000080080a009981 */ /* 0x000ee2000c1e1900 */
[----:B------:R-:W-:Y:S02]  /*11d0*/  ISETP.GE.AND P1, PT, R142, UR6, PT ;  /* 0x000000068e007c0c */ /* 0x000fe4000bf26270 */
[----:B------:R-:W-:Y:S01]  /*11e0*/  ISETP.GE.AND P2, PT, R141, UR6, PT ;  /* 0x000000068d007c0c */ /* 0x000fe2000bf46270 */
[----:B------:R-:W4:Y:S01]  /*11f0*/  @!P3 LDG.E R17, [R10.64+0x200] ;  /* 0x000200080a11b981 */ /* 0x000f22000c1e1900 */
[----:B------:R-:W-:-:S03]  /*1200*/  ISETP.GE.AND P3, PT, R140, UR6, PT ;  /* 0x000000068c007c0c */ /* 0x000fc6000bf66270 */
[----:B------:R-:W4:Y:S04]  /*1210*/  @!P5 LDG.E R16, [R10.64+0x280] ;  /* 0x000280080a10d981 */ /* 0x000f28000c1e1900 */
[----:B------:R-:W4:Y:S01]  /*1220*/  @!P0 LDG.E R21, [R10.64+0x400] ;  /* 0x000400080a158981 */ /* 0x000f22000c1e1900 */
[----:B------:R-:W-:Y:S02]  /*1230*/  ISETP.GE.AND P0, PT, R143, UR6, PT ;  /* 0x000000068f007c0c */ /* 0x000fe4000bf06270 */
[----:B------:R-:W-:Y:S01]  /*1240*/  ISETP.GE.AND P4, PT, R139, UR6, PT ;  /* 0x000000068b007c0c */ /* 0x000fe2000bf86270 */
[----:B------:R-:W-:Y:S01]  /*1250*/  CS2R R24, SRZ ;  /* 0x0000000000187805 */ /* 0x000fe2000001ff00 */
[----:B------:R-:W-:Y:S01]  /*1260*/  ISETP.GE.AND P5, PT, R138, UR6, PT ;  /* 0x000000068a007c0c */ /* 0x000fe2000bfa6270 */
[----:B------:R-:W-:Y:S01]  /*1270*/  CS2R R26, SRZ ;  /* 0x00000000001a7805 */ /* 0x000fe2000001ff00 */
[----:B------:R-:W-:Y:S01]  /*1280*/  ISETP.GE.AND P6, PT, R136, UR6, PT ;  /* 0x0000000688007c0c */ /* 0x000fe2000bfc6270 */
[----:B------:R-:W4:Y:S04]  /*1290*/  @!P1 LDG.E R23, [R10.64+0x500] ;  /* 0x000500080a179981 */ /* 0x000f28000c1e1900 */
[----:B------:R-:W4:Y:S04]  /*12a0*/  @!P2 LDG.E R22, [R10.64+0x580] ;  /* 0x000580080a16a981 */ /* 0x000f28000c1e1900 */
[----:B------:R-:W4:Y:S04]  /*12b0*/  @!P0 LDG.E R20, [R10.64+0x480] ;  /* 0x000480080a148981 */ /* 0x000f28000c1e1900 */
[----:B------:R-:W4:Y:S04]  /*12c0*/  @!P3 LDG.E R25, [R10.64+0x600] ;  /* 0x000600080a19b981 */ /* 0x000f28000c1e1900 */
[----:B------:R-:W4:Y:S04]  /*12d0*/  @!P4 LDG.E R24, [R10.64+0x680] ;  /* 0x000680080a18c981 */ /* 0x000f28000c1e1900 */
[----:B------:R-:W4:Y:S04]  /*12e0*/  @!P5 LDG.E R27, [R10.64+0x700] ;  /* 0x000700080a1bd981 */ /* 0x000f28000c1e1900 */
[----:B------:R-:W4:Y:S01]  /*12f0*/  @!P6 LDG.E R26, [R10.64+0x780] ;  /* 0x000780080a1ae981 */ /* 0x000f22000c1e1900 */
[----:B------:R-:W-:-:S02]  /*1300*/  P2R R29, PR, RZ, 0x1 ;  /* 0x00000001ff1d7803 */ /* 0x000fc40000000000 */
[----:B------:R-:W-:Y:S02]  /*1310*/  ISETP.GE.AND P0, PT, R2, UR6, PT ;  /* 0x0000000602007c0c */ /* 0x000fe4000bf06270 */
[----:B------:R-:W-:Y:S02]  /*1320*/  MOV R12, UR7 ;  /* 0x00000007000c7c02 */ /* 0x000fe40008000f00 */
[----:B------:R-:W-:Y:S02]  /*1330*/  P2R R28, PR, RZ, 0x2 ;  /* 0x00000002ff1c7803 */ /* 0x000fe40000000000 */
[----:B------:R-:W-:Y:S01]  /*1340*/  ISETP.GE.AND P1, PT, R150, UR6, PT ;  /* 0x0000000696007c0c */ /* 0x000fe2000bf26270 */
[----:B--2---:R0:W-:Y:S04]  /*1350*/  STS [R120.X4], R13 ;  /* 0x0000000d78007388 */ /* 0x0041e80000004800 */
[----:B---3--:R-:W-:Y:S04]  /*1360*/  STS [R119.X4+0x80], R0 ;  /* 0x0000800077007388 */ /* 0x008fe80000004800 */
        /* <DEDUP_REMOVED lines=29> */
[----:B------:R-:W3:Y:S04]  /*1540*/  LDS R43, [R103.X4+0x38] ;  /* 0x00003800672b7984 */ /* 0x000ee80000004800 */
[----:B------:R-:W3:Y:S01]  /*1550*/  LDS R39, [R103.X4+0x3c] ;  /* 0x00003c0067277984 */ /* 0x000ee20000004800 */
[----:B0-----:R-:W-:Y:S01]  /*1560*/  MOV R13, UR10 ;  /* 0x0000000a000d7c02 */ /* 0x001fe20008000f00 */
[----:B-1----:R-:W-:-:S04]  /*1570*/  CS2R R14, SRZ ;  /* 0x00000000000e7805 */ /* 0x002fc8000001ff00 */
[----:B------:R-:W-:Y:S01]  /*1580*/  IMAD.WIDE R12, R2, 0x4, R12 ;  /* 0x00000004020c7825 */ /* 0x000fe200078e020c */
[----:B------:R-:W-:Y:S01]  /*1590*/  BAR.SYNC.DEFER_BLOCKING 0x0 ;  /* 0x0000000000007b1d */ /* 0x000fe20000010000 */
[----:B------:R-:W-:Y:S01]  /*15a0*/  HFMA2.MMA R0, -RZ, RZ, 0, 0 ;  /* 0x00000000ff007435 */ /* 0x000fe200000001ff */
[----:B--2---:R-:W-:-:S04]  /*15b0*/  CS2R R16, SRZ ;  /* 0x0000000000107805 */ /* 0x004fc8000001ff00 */
        /* <DEDUP_REMOVED lines=16> */
[----:B------:R-:W-:-:S06]  /*16c0*/  CS2R R22, SRZ ;  /* 0x0000000000167805 */ /* 0x000fcc000001ff00 */
[----:B------:R-:W4:Y:S01]  /*16d0*/  @!P1 LDG.E R23, [R12.64+0x400] ;  /* 0x000400080c179981 */ /* 0x000f22000c1e1900 */
[----:B------:R-:W-:Y:S01]  /*16e0*/  ISETP.NE.AND P1, PT, R28, RZ, PT ;  /* 0x000000ff1c00720c */ /* 0x000fe20003f25270 */
[----:B------:R-:W-:Y:S01]  /*16f0*/  CS2R R24, SRZ ;  /* 0x0000000000187805 */ /* 0x000fe2000001ff00 */
[----:B------:R-:W-:Y:S01]  /*1700*/  CS2R R26, SRZ ;  /* 0x00000000001a7805 */ /* 0x000fe2000001ff00 */
[----:B------:R-:W4:Y:S04]  /*1710*/  @!P2 LDG.E R22, [R12.64+0x580] ;  /* 0x000580080c16a981 */ /* 0x000f28000c1e1900 */
[----:B------:R-:W4:Y:S01]  /*1720*/  @!P0 LDG.E R18, [R12.64+0x380] ;  /* 0x000380080c128981 */ /* 0x000f22000c1e1900 */
[----:B------:R-:W-:Y:S02]  /*1730*/  ISETP.NE.AND P0, PT, R29, RZ, PT ;  /* 0x000000ff1d00720c */ /* 0x000fe40003f05270 */
[----:B------:R-:W-:Y:S01]  /*1740*/  MOV R29, RZ ;  /* 0x000000ff001d7202 */ /* 0x000fe20000000f00 */
[----:B------:R-:W4:Y:S04]  /*1750*/  @!P3 LDG.E R27, [R12.64+0x600] ;  /* 0x000600080c1bb981 */ /* 0x000f28000c1e1900 */
[----:B------:R-:W4:Y:S04]  /*1760*/  @!P1 LDG.E R25, [R12.64+0x500] ;  /* 0x000500080c199981 */ /* 0x000f28000c1e1900 */
[----:B------:R-:W4:Y:S04]  /*1770*/  @!P4 LDG.E R24, [R12.64+0x680] ;  /* 0x000680080c18c981 */ /* 0x000f28000c1e1900 */
[----:B------:R-:W4:Y:S04]  /*1780*/  @!P0 LDG.E R20, [R12.64+0x480] ;  /* 0x000480080c148981 */ /* 0x000f28000c1e1900 */
[----:B------:R-:W4:Y:S04]  /*1790*/  @!P5 LDG.E R29, [R12.64+0x700] ;  /* 0x000700080c1dd981 */ /* 0x000f28000c1e1900 */
[----:B------:R-:W4:Y:S01]  /*17a0*/  @!P6 LDG.E R26, [R12.64+0x780] ;  /* 0x000780080c1ae981 */ /* 0x000f22000c1e1900 */
        /* <DEDUP_REMOVED lines=15> */
[----:B------:R0:W-:Y:S04]  /*18a0*/  STS [R119.X4+0x80], R0 ;  /* 0x0000800077007388 */ /* 0x0001e80000004800 */
[----:B------:R1:W-:Y:S04]  /*18b0*/  STS [R118.X4+0x100], R17 ;  /* 0x0001001176007388 */ /* 0x0003e80000004800 */
[----:B---3--:R1:W-:Y:S04]  /*18c0*/  STS [R117.X4+0x180], R14 ;  /* 0x0001800e75007388 */ /* 0x0083e80000004800 */
[----:B------:R1:W-:Y:S04]  /*18d0*/  STS [R116.X4+0x200], R19 ;  /* 0x0002001374007388 */ /* 0x0003e80000004800 */
[----:B----4-:R1:W-:Y:S04]  /*18e0*/  STS [R115.X4+0x280], R16 ;  /* 0x0002801073007388 */ /* 0x0103e80000004800 */
        /* <DEDUP_REMOVED lines=61> */
.L_x_5048:
[----:B--234-:R-:W-:Y:S05]  /*1cc0*/  BSYNC B0 ;  /* 0x0000000000007941 */ /* 0x01cfea0003800000 */
.L_x_5047:
        /* <DEDUP_REMOVED lines=35> */
.L_x_5050:
[----:B------:R-:W-:Y:S05]  /*1f00*/  BSYNC B0 ;  /* 0x0000000000007941 */ /* 0x000fea0003800000 */
.L_x_5049:
        /* <DEDUP_REMOVED lines=35> */
.L_x_5052:
[----:B------:R-:W-:Y:S05]  /*2140*/  BSYNC B0 ;  /* 0x0000000000007941 */ /* 0x000fea0003800000 */
.L_x_5051:
        /* <DEDUP_REMOVED lines=35> */
.L_x_5054:
[----:B------:R-:W-:Y:S05]  /*2380*/  BSYNC B0 ;  /* 0x0000000000007941 */ /* 0x000fea0003800000 */
.L_x_5053:
        /* <DEDUP_REMOVED lines=36> */
.L_x_5056:
[----:B------:R-:W-:Y:S05]  /*25d0*/  BSYNC B0 ;  /* 0x0000000000007941 */ /* 0x000fea0003800000 */
.L_x_5055:
        /* <DEDUP_REMOVED lines=38> */
.L_x_5058:
[----:B------:R-:W-:Y:S05]  /*2840*/  BSYNC B0 ;  /* 0x0000000000007941 */ /* 0x000fea0003800000 */
.L_x_5057:
        /* <DEDUP_REMOVED lines=39> */
.L_x_5060:
[----:B------:R-:W-:Y:S05]  /*2ac0*/  BSYNC B0 ;  /* 0x0000000000007941 */ /* 0x000fea0003800000 */
.L_x_5059:
        /* <DEDUP_REMOVED lines=39> */
.L_x_5062:
[----:B------:R-:W-:Y:S05]  /*2d40*/  BSYNC B0 ;  /* 0x0000000000007941 */ /* 0x000fea0003800000 */
.L_x_5061:
        /* <DEDUP_REMOVED lines=39> */
.L_x_5064:
[----:B------:R-:W-:Y:S05]  /*2fc0*/  BSYNC B0 ;  /* 0x0000000000007941 */ /* 0x000fea0003800000 */
.L_x_5063:
        /* <DEDUP_REMOVED lines=39> */
.L_x_5066:
[----:B------:R-:W-:Y:S05]  /*3240*/  BSYNC B0 ;  /* 0x0000000000007941 */ /* 0x000fea0003800000 */
.L_x_5065:
[----:B------:R-:W-:Y:S01]  /*3250*/  FFMA.FTZ R126, R93, R78, R126 ;  /* 0x0000004e5d7e7223 */ /* 0x000fe2000001007e */
[----:B------:R-:W-:Y:S01]  /*3260*/  BSSY B0, `(.L_x_5067) ;  /* 0x0000027000007945 */ /* 0x000fe20003800000 */
[----:B------:R-:W-:Y:S01]  /*3270*/  FSETP.GTU.FTZ.AND P1, PT, R39, 20, PT ;  /* 0x41a000002700780b */ /* 0x000fe20003f3c000 */
[-C--:B-----5:R-:W-:Y:S02]  /*3280*/  FMUL.FTZ R38, R87, R132.reuse ;  /* 0x0000008457267220 */ /* 0x0a0fe40000410000 */
        /* <DEDUP_REMOVED lines=36> */
.L_x_5068:
[----:B------:R-:W-:Y:S05]  /*34d0*/  BSYNC B0 ;  /* 0x0000000000007941 */ /* 0x000fea0003800000 */
.L_x_5067:
        /* <DEDUP_REMOVED lines=33> */
.L_x_5070:
[----:B------:R-:W-:Y:S05]  /*36f0*/  BSYNC B0 ;  /* 0x0000000000007941 */ /* 0x000fea0003800000 */
.L_x_5069:
        /* <DEDUP_REMOVED lines=33> */
.L_x_5072:
[----:B------:R-:W-:Y:S05]  /*3910*/  BSYNC B0 ;  /* 0x0000000000007941 */ /* 0x000fea0003800000 */
.L_x_5071:
        /* <DEDUP_REMOVED lines=33> */
.L_x_5074:
[----:B------:R-:W-:Y:S05]  /*3b30*/  BSYNC B0 ;  /* 0x0000000000007941 */ /* 0x000fea0003800000 */
.L_x_5073:
        /* <DEDUP_REMOVED lines=33> */
.L_x_5076:
[----:B------:R-:W-:Y:S05]  /*3d50*/  BSYNC B0 ;  /* 0x0000000000007941 */ /* 0x000fea0003800000 */
.L_x_5075:
        /* <DEDUP_REMOVED lines=33> */
.L_x_5078:
[----:B------:R-:W-:Y:S05]  /*3f70*/  BSYNC B0 ;  /* 0x0000000000007941 */ /* 0x000fea0003800000 */
.L_x_5077:
        /* <DEDUP_REMOVED lines=22> */
[----:B------:R-:W-:Y:S01]  /*40e0*/  HFMA2.MMA R50, -RZ, RZ, 0, 0 ;  /* 0x00000000ff327435 */ /* 0x000fe200000001ff */
[----:B------:R-:W-:Y:S01]  /*40f0*/  LEA.HI R0, R20, R20, RZ, 0x1 ;  /* 0x0000001414007211 */ /* 0x000fe200078f08ff */
[----:B------:R-:W-:Y:S01]  /*4100*/  HFMA2.MMA R42, -RZ, RZ, 0, 0 ;  /* 0x00000000ff2a7435 */ /* 0x000fe200000001ff */
[----:B------:R-:W-:Y:S01]  /*4110*/  MOV R21, RZ ;  /* 0x000000ff00157202 */ /* 0x000fe20000000f00 */
[----:B------:R-:W-:Y:S01]  /*4120*/  CS2R R56, SRZ ;  /* 0x0000000000387805 */ /* 0x000fe2000001ff00 */
[----:B------:R-:W-:Y:S01]  /*4130*/  LOP3.LUT R13, R0, 0xfffffe, RZ, 0xc0, !PT ;  /* 0x00fffffe000d7812 */ /* 0x000fe200078ec0ff */
[----:B------:R-:W-:Y:S01]  /*4140*/  HFMA2.MMA R0, -RZ, RZ, 0, 0 ;  /* 0x00000000ff007435 */ /* 0x000fe200000001ff */
[----:B------:R-:W-:Y:S01]  /*4150*/  MOV R54, RZ ;  /* 0x000000ff00367202 */ /* 0x000fe20000000f00 */
[----:B------:R-:W-:Y:S01]  /*4160*/  CS2R R52, SRZ ;  /* 0x0000000000347805 */ /* 0x000fe2000001ff00 */
[----:B------:R-:W-:Y:S01]  /*4170*/  IADD3 R20, R20, -R13, RZ ;  /* 0x8000000d14147210 */ /* 0x000fe20007ffe0ff */
[----:B------:R-:W-:Y:S01]  /*4180*/  CS2R R48, SRZ ;  /* 0x0000000000307805 */ /* 0x000fe2000001ff00 */
[----:B------:R-:W-:Y:S01]  /*4190*/  MOV R46, RZ ;  /* 0x000000ff002e7202 */ /* 0x000fe20000000f00 */
[----:B------:R-:W-:Y:S01]  /*41a0*/  CS2R R44, SRZ ;  /* 0x00000000002c7805 */ /* 0x000fe2000001ff00 */
[----:B------:R-:W-:-:S02]  /*41b0*/  CS2R R40, SRZ ;  /* 0x0000000000287805 */ /* 0x000fc4000001ff00 */
.L_x_5116:
[----:B------:R-:W-:Y:S01]  /*41c0*/  IMAD R12, R134, c[0x0][0x180], RZ ;  /* 0x00006000860c7a24 */ /* 0x000fe200078e02ff */
[----:B------:R-:W-:Y:S01]  /*41d0*/  SHF.R.S32.HI R153, RZ, 0x1f, R23 ;  /* 0x0000001fff997819 */ /* 0x000fe20000011417 */
[C---:B------:R-:W-:Y:S01]  /*41e0*/  IMAD.WIDE.U32 R14, R137.reuse, c[0x0][0x180], RZ ;  /* 0x00006000890e7a25 */ /* 0x040fe200078e00ff */
[----:B------:R-:W-:Y:S01]  /*41f0*/  ULDC UR6, c[0x0][0x168] ;  /* 0x00005a0000067ab9 */ /* 0x000fe20000000800 */
[C---:B------:R-:W-:Y:S01]  /*4200*/  LOP3.LUT R151, R2.reuse, 0x20, RZ, 0xfc, !PT ;  /* 0x0000002002977812 */ /* 0x040fe200078efcff */
[----:B------:R-:W-:Y:S01]  /*4210*/  UIADD3 UR6, -UR5, UR6, URZ ;  /* 0x0000000605067290 */ /* 0x000fe2000fffe13f */
[----:B------:R-:W-:Y:S01]  /*4220*/  IMAD R3, R137, c[0x0][0x184], R12 ;  /* 0x0000610089037a24 */ /* 0x000fe200078e020c */
[C---:B------:R-:W-:Y:S01]  /*4230*/  LOP3.LUT R150, R2.reuse, 0x40, RZ, 0xfc, !PT ;  /* 0x0000004002967812 */ /* 0x040fe200078efcff */
[C---:B------:R-:W-:Y:S01]  /*4240*/  IMAD R18, R153.reuse, c[0x0][0x1c0], RZ ;  /* 0x0000700099127a24 */ /* 0x040fe200078e02ff */
[C---:B------:R-:W-:Y:S01]  /*4250*/  LOP3.LUT R149, R2.reuse, 0x60, RZ, 0xfc, !PT ;  /* 0x0000006002957812 */ /* 0x040fe200078efcff */
[----:B------:R-:W-:Y:S01]  /*4260*/  IMAD R16, R153, c[0x0][0x188], RZ ;  /* 0x0000620099107a24 */ /* 0x000fe200078e02ff */
[----:B------:R-:W-:Y:S01]  /*4270*/  IADD3 R15, R15, R3, RZ ;  /* 0x000000030f0f7210 */ /* 0x000fe20007ffe0ff */
[C---:B------:R-:W-:Y:S01]  /*4280*/  IMAD R19, R23.reuse, c[0x0][0x1c4], R18 ;  /* 0x0000710017137a24 */ /* 0x040fe200078e0212 */
[----:B------:R-:W-:Y:S01]  /*4290*/  SHF.R.S32.HI R3, RZ, 0x1f, R2 ;  /* 0x0000001fff037819 */ /* 0x000fe20000011402 */
[C---:B------:R-:W-:Y:S01]  /*42a0*/  IMAD R17, R23.reuse, c[0x0][0x18c], R16 ;  /* 0x0000630017117a24 */ /* 0x040fe200078e0210 */
[C---:B------:R-:W-:Y:S01]  /*42b0*/  ISETP.GE.AND P2, PT, R2.reuse, UR6, PT ;  /* 0x0000000602007c0c */ /* 0x040fe2000bf46270 */
[C---:B------:R-:W-:Y:S01]  /*42c0*/  IMAD.WIDE.U32 R14, R23.reuse, c[0x0][0x188], R14 ;  /* 0x00006200170e7a25 */ /* 0x040fe200078e000e */
[----:B------:R-:W-:Y:S01]  /*42d0*/  MOV R155, RZ ;  /* 0x000000ff009b7202 */ /* 0x000fe20000000f00 */
[----:B------:R-:W-:Y:S01]  /*42e0*/  CS2R R156, SRZ ;  /* 0x00000000009c7805 */ /* 0x000fe2000001ff00 */
[----:B------:R-:W-:Y:S01]  /*42f0*/  LOP3.LUT R148, R2, 0x80, RZ, 0xfc, !PT ;  /* 0x0000008002947812 */ /* 0x000fe200078efcff */
[----:B------:R-:W-:Y:S01]  /*4300*/  IMAD.WIDE.U32 R12, R23, c[0x0][0x1c0], R2 ;  /* 0x00007000170c7a25 */ /* 0x000fe200078e0002 */
[----:B------:R-:W-:Y:S01]  /*4310*/  IADD3 R15, R15, R17, RZ ;  /* 0x000000110f0f7210 */ /* 0x000fe20007ffe0ff */
[----:B------:R-:W-:Y:S01]  /*4320*/  CS2R R158, SRZ ;  /* 0x00000000009e7805 */ /* 0x000fe2000001ff00 */
[----:B------:R-:W-:Y:S01]  /*4330*/  LEA R18, P0, R14, c[0x0][0x220], 0x2 ;  /* 0x000088000e127a11 */ /* 0x000fe200078010ff */
[----:B------:R-:W-:Y:S01]  /*4340*/  CS2R R160, SRZ ;  /* 0x0000000000a07805 */ /* 0x000fe2000001ff00 */
[----:B------:R-:W-:Y:S01]  /*4350*/  IADD3 R13, R13, R19, RZ ;  /* 0x000000130d0d7210 */ /* 0x000fe20007ffe0ff */
[----:B------:R-:W-:Y:S01]  /*4360*/  CS2R R162, SRZ ;  /* 0x0000000000a27805 */ /* 0x000fe2000001ff00 */
[----:B------:R-:W-:Y:S01]  /*4370*/  LEA R16, P1, R12, R127, 0x2 ;  /* 0x0000007f0c107211 */ /* 0x000fe200078210ff */
[----:B------:R-:W-:Y:S01]  /*4380*/  CS2R R164, SRZ ;  /* 0x0000000000a47805 */ /* 0x000fe2000001ff00 */
[----:B------:R-:W-:Y:S01]  /*4390*/  LEA.HI.X R19, R14, c[0x0][0x224], R15, 0x2, P0 ;  /* 0x000089000e137a11 */ /* 0x000fe200000f140f */
[----:B------:R-:W-:Y:S01]  /*43a0*/  CS2R R166, SRZ ;  /* 0x0000000000a67805 */ /* 0x000fe2000001ff00 */
[----:B------:R-:W-:-:S02]  /*43b0*/  LEA.HI.X R17, R12, R125, R13, 0x2, P1 ;  /* 0x0000007d0c117211 */ /* 0x000fc400008f140d */
[----:B------:R-:W-:Y:S01]  /*43c0*/  ISETP.GE.AND P1, PT, R151, UR6, PT ;  /* 0x0000000697007c0c */ /* 0x000fe2000bf26270 */
[----:B--2---:R-:W2:Y:S01]  /*43d0*/  LDG.E R152, [R18.64] ;  /* 0x0000000812987981 */ /* 0x004ea2000c1e1900 */
[C---:B------:R-:W-:Y:S02]  /*43e0*/  LOP3.LUT R147, R2.reuse, 0xa0, RZ, 0xfc, !PT ;  /* 0x000000a002937812 */ /* 0x040fe400078efcff */
[----:B------:R-:W-:Y:S01]  /*43f0*/  LOP3.LUT R146, R2, 0xc0, RZ, 0xfc, !PT ;  /* 0x000000c002927812 */ /* 0x000fe200078efcff */
[----:B------:R0:W3:Y:S01]  /*4400*/  @!P2 LDG.E R155, [R16.64] ;  /* 0x00000008109ba981 */ /* 0x0000e2000c1e1900 */
[----:B------:R-:W-:Y:S02]  /*4410*/  ISETP.GE.AND P0, PT, R150, UR6, PT ;  /* 0x0000000696007c0c */ /* 0x000fe4000bf06270 */
[----:B------:R-:W-:Y:S02]  /*4420*/  LOP3.LUT R145, R2, 0xe0, RZ, 0xfc, !PT ;  /* 0x000000e002917812 */ /* 0x000fe400078efcff */
[----:B------:R-:W-:-:S02]  /*4430*/  ISETP.GE.AND P4, PT, R149, UR6, PT ;  /* 0x0000000695007c0c */ /* 0x000fc4000bf86270 */
[----:B------:R-:W-:Y:S01]  /*4440*/  LOP3.LUT R144, R2, 0x100, RZ, 0xfc, !PT ;  /* 0x0000010002907812 */ /* 0x000fe200078efcff */
[----:B------:R0:W4:Y:S01]  /*4450*/  @!P1 LDG.E R156, [R16.64+0x80] ;  /* 0x00008008109c9981 */ /* 0x000122000c1e1900 */
[----:B------:R-:W-:Y:S02]  /*4460*/  ISETP.GE.AND P6, PT, R148, UR6, PT ;  /* 0x0000000694007c0c */ /* 0x000fe4000bfc6270 */
[----:B------:R-:W-:Y:S02]  /*4470*/  ISETP.GE.AND P5, PT, R147, UR6, PT ;  /* 0x0000000693007c0c */ /* 0x000fe4000bfa6270 */
[----:B------:R-:W-:Y:S01]  /*4480*/  ISETP.GE.AND P3, PT, R146, UR6, PT ;  /* 0x0000000692007c0c */ /* 0x000fe2000bf66270 */
[----:B------:R0:W4:Y:S01]  /*4490*/  @!P0 LDG.E R157, [R16.64+0x100] ;  /* 0x00010008109d8981 */ /* 0x000122000c1e1900 */
[----:B------:R-:W-:Y:S02]  /*44a0*/  ISETP.GE.AND P2, PT, R145, UR6, PT ;  /* 0x0000000691007c0c */ /* 0x000fe4000bf46270 */
[----:B------:R-:W-:Y:S01]  /*44b0*/  ISETP.GE.AND P1, PT, R144, UR6, PT ;  /* 0x0000000690007c0c */ /* 0x000fe2000bf26270 */
[----:B------:R0:W4:Y:S01]  /*44c0*/  @!P4 LDG.E R158, [R16.64+0x180] ;  /* 0x00018008109ec981 */ /* 0x000122000c1e1900 */
[----:B------:R-:W-:-:S02]  /*44d0*/  LOP3.LUT R143, R2, 0x120, RZ, 0xfc, !PT ;  /* 0x00000120028f7812 */ /* 0x000fc400078efcff */
[C---:B------:R-:W-:Y:S01]  /*44e0*/  LOP3.LUT R142, R2.reuse, 0x140, RZ, 0xfc, !PT ;  /* 0x00000140028e7812 */ /* 0x040fe200078efcff */
[----:B------:R0:W4:Y:S01]  /*44f0*/  @!P6 LDG.E R159, [R16.64+0x200] ;  /* 0x00020008109fe981 */ /* 0x000122000c1e1900 */
[C---:B------:R-:W-:Y:S02]  /*4500*/  LOP3.LUT R141, R2.reuse, 0x160, RZ, 0xfc, !PT ;  /* 0x00000160028d7812 */ /* 0x040fe400078efcff */
[C---:B------:R-:W-:Y:S01]  /*4510*/  LOP3.LUT R140, R2.reuse, 0x180, RZ, 0xfc, !PT ;  /* 0x00000180028c7812 */ /* 0x040fe200078efcff */
[----:B------:R0:W4:Y:S01]  /*4520*/  @!P5 LDG.E R160, [R16.64+0x280] ;  /* 0x0002800810a0d981 */ /* 0x000122000c1e1900 */
[C---:B------:R-:W-:Y:S02]  /*4530*/  LOP3.LUT R139, R2.reuse, 0x1a0, RZ, 0xfc, !PT ;  /* 0x000001a0028b7812 */ /* 0x040fe400078efcff */
[----:B------:R-:W-:Y:S01]  /*4540*/  ISETP.GE.AND P0, PT, R143, UR6, PT ;  /* 0x000000068f007c0c */ /* 0x000fe2000bf06270 */
[----:B------:R0:W4:Y:S01]  /*4550*/  @!P3 LDG.E R161, [R16.64+0x300] ;  /* 0x0003000810a1b981 */ /* 0x000122000c1e1900 */
[----:B------:R-:W-:-:S02]  /*4560*/  LOP3.LUT R138, R2, 0x1c0, RZ, 0xfc, !PT ;  /* 0x000001c0028a7812 */ /* 0x000fc400078efcff */
[----:B------:R-:W-:Y:S01]  /*4570*/  ISETP.GE.AND P4, PT, R142, UR6, PT ;  /* 0x000000068e007c0c */ /* 0x000fe2000bf86270 */
[----:B------:R0:W4:Y:S01]  /*4580*/  @!P2 LDG.E R162, [R16.64+0x380] ;  /* 0x0003800810a2a981 */ /* 0x000122000c1e1900 */
[----:B------:R-:W-:Y:S02]  /*4590*/  LOP3.LUT R136, R2, 0x1e0, RZ, 0xfc, !PT ;  /* 0x000001e002887812 */ /* 0x000fe400078efcff */
[----:B------:R-:W-:Y:S01]  /*45a0*/  ISETP.GE.AND P6, PT, R141, UR6, PT ;  /* 0x000000068d007c0c */ /* 0x000fe2000bfc6270 */
[----:B------:R0:W4:Y:S01]  /*45b0*/  @!P1 LDG.E R163, [R16.64+0x400] ;  /* 0x0004000810a39981 */ /* 0x000122000c1e1900 */
[----:B------:R-:W-:Y:S02]  /*45c0*/  ISETP.GE.AND P5, PT, R140, UR6, PT ;  /* 0x000000068c007c0c */ /* 0x000fe4000bfa6270 */
[----:B------:R-:W-:Y:S01]  /*45d0*/  ISETP.GE.AND P3, PT, R139, UR6, PT ;  /* 0x000000068b007c0c */ /* 0x000fe2000bf66270 */
[----:B------:R-:W-:Y:S01]  /*45e0*/  CS2R R168, SRZ ;  /* 0x0000000000a87805 */ /* 0x000fe2000001ff00 */
[----:B------:R-:W-:Y:S01]  /*45f0*/  ISETP.GE.AND P2, PT, R138, UR6, PT ;  /* 0x000000068a007c0c */ /* 0x000fe2000bf46270 */
[----:B------:R0:W4:Y:S01]  /*4600*/  @!P0 LDG.E R164, [R16.64+0x480] ;  /* 0x0004800810a48981 */ /* 0x000122000c1e1900 */
[----:B------:R-:W-:-:S02]  /*4610*/  ISETP.GE.AND P1, PT, R136, UR6, PT ;  /* 0x0000000688007c0c */ /* 0x000fc4000bf26270 */
        /* <DEDUP_REMOVED lines=17> */
[C---:B------:R-:W-:Y:S02]  /*4730*/  LOP3.LUT P0, RZ, R129.reuse, 0x1f, RZ, 0xc0, !PT ;  /* 0x0000001f81ff7812 */ /* 0x040fe4000780c0ff */
[----:B------:R-:W-:Y:S01]  /*4740*/  ISETP.NE.AND P2, PT, R129, RZ, PT ;  /* 0x000000ff8100720c */ /* 0x000fe20003f45270 */
[----:B-1----:R1:W5:Y:S01]  /*4750*/  LDG.E R154, [R14.64] ;  /* 0x000000080e9a7981 */ /* 0x002362000c1e1900 */
[----:B------:R-:W-:Y:S02]  /*4760*/  ISETP.LT.OR P1, PT, R121, 0x2, P0 ;  /* 0x000000027900780c */ /* 0x000fe40000721670 */
[----:B------:R-:W-:-:S09]  /*4770*/  LEA R12, R20, R23, 0x8 ;  /* 0x00000017140c7211 */ /* 0x000fd200078e40ff */
[----:B------:R-:W-:Y:S02]  /*4780*/  @P2 IADD3 R12, R129, 0x200, RZ ;  /* 0x00000200810c2810 */ /* 0x000fe40007ffe0ff */
[----:B-1----:R-:W-:-:S05]  /*4790*/  @!P1 IADD3 R14, R121, -0x2, RZ ;  /* 0xfffffffe790e9810 */ /* 0x002fca0007ffe0ff */
[----:B------:R-:W-:Y:S01]  /*47a0*/  @!P1 IMAD R13, R14, c[0x0][0x16c], R23 ;  /* 0x00005b000e0d9a24 */ /* 0x000fe200078e0217 */
[----:B0-----:R-:W-:Y:S01]  /*47b0*/  MOV R16, RZ ;  /* 0x000000ff00107202 */ /* 0x001fe20000000f00 */
        /* <DEDUP_REMOVED lines=12> */
[----:B--2---:R-:W-:-:S04]  /*4880*/  FMUL.FTZ R172, R152, 1.4426950216293334961 ;  /* 0x3fb8aa3b98ac7820 */ /* 0x004fc80000410000 */
[----:B------:R-:W-:Y:S01]  /*4890*/  FMUL.FTZ R198, R172, R71 ;  /* 0x00000047acc67220 */ /* 0x000fe20000410000 */
[----:B---3--:R0:W-:Y:S05]  /*48a0*/  STS [R120.X4], R155 ;  /* 0x0000009b78007388 */ /* 0x0081ea0000004800 */
[----:B------:R-:W1:Y:S01]  /*48b0*/  MUFU.EX2 R198, R198 ;  /* 0x000000c600c67308 */ /* 0x000e620000000800 */
        /* <DEDUP_REMOVED lines=8> */
[----:B0-----:R-:W-:-:S03]  /*4940*/  SHF.L.U32 R155, R12, 0x2, RZ ;  /* 0x000000020c9b7819 */ /* 0x001fc600000006ff */
        /* <DEDUP_REMOVED lines=14> */
[----:B------:R-:W1:Y:S04]  /*4a30*/  LDS R209, [R103.X4+0x18] ;  /* 0x0000180067d17984 */ /* 0x000e680000004800 */
        /* <DEDUP_REMOVED lines=8> */
[----:B------:R-:W2:Y:S01]  /*4ac0*/  LDS R185, [R103.X4+0x3c] ;  /* 0x00003c0067b97984 */ /* 0x000ea20000004800 */
[----:B0-----:R-:W-:-:S03]  /*4ad0*/  FMUL.FTZ R165, R172, R70 ;  /* 0x00000046aca57220 */ /* 0x001fc60000410000 */
[----:B-1----:R0:W-:Y:S01]  /*4ae0*/  STS [R155+0x12c8], R198 ;  /* 0x0012c8c69b007388 */ /* 0x0021e20000000800 */
[C---:B------:R-:W-:Y:S02]  /*4af0*/  FMUL.FTZ R164, R172.reuse, R69 ;  /* 0x00000045aca47220 */ /* 0x040fe40000410000 */
[----:B------:R-:W0:Y:S01]  /*4b00*/  MUFU.EX2 R165, R165 ;  /* 0x000000a500a57308 */ /* 0x000e220000000800 */
[C---:B------:R-:W-:Y:S02]  /*4b10*/  FMUL.FTZ R163, R172.reuse, R68 ;  /* 0x00000044aca37220 */ /* 0x040fe40000410000 */
[----:B------:R-:W-:-:S05]  /*4b20*/  FMUL.FTZ R162, R172, R67 ;  /* 0x00000043aca27220 */ /* 0x000fca0000410000 */
[----:B------:R-:W1:Y:S01]  /*4b30*/  MUFU.EX2 R164, R164 ;  /* 0x000000a400a47308 */ /* 0x000e620000000800 */
[----:B------:R-:W-:Y:S01]  /*4b40*/  @!P1 IMAD.WIDE R12, R13, 0x8, R8 ;  /* 0x000000080d0c9825 */ /* 0x000fe200078e0208 */
[----:B------:R-:W-:Y:S03]  /*4b50*/  BAR.SYNC.DEFER_BLOCKING 0x0 ;  /* 0x0000000000007b1d */ /* 0x000fe60000010000 */
[----:B------:R-:W-:-:S03]  /*4b60*/  FMUL.FTZ R161, R172, R66 ;  /* 0x00000042aca17220 */ /* 0x000fc60000410000 */
[----:B------:R-:W2:Y:S01]  /*4b70*/  MUFU.EX2 R163, R163 ;  /* 0x000000a300a37308 */ /* 0x000ea20000000800 */
[----:B------:R-:W-:Y:S02]  /*4b80*/  FMUL.FTZ R160, R172, R65 ;  /* 0x00000041aca07220 */ /* 0x000fe40000410000 */
[----:B0-----:R-:W-:-:S05]  /*4b90*/  FMUL.FTZ R155, R198, R165 ;  /* 0x000000a5c69b7220 */ /* 0x001fca0000410000 */
[----:B------:R-:W0:Y:S01]  /*4ba0*/  MUFU.EX2 R162, R162 ;  /* 0x000000a200a27308 */ /* 0x000e220000000800 */
[----:B------:R-:W-:Y:S02]  /*4bb0*/  FMUL.FTZ R159, R172, R64 ;  /* 0x00000040ac9f7220 */ /* 0x000fe40000410000 */
[----:B-1----:R-:W-:-:S05]  /*4bc0*/  FMUL.FTZ R156, R164, R155 ;  /* 0x0000009ba49c7220 */ /* 0x002fca0000410000 */
[----:B------:R-:W1:Y:S01]  /*4bd0*/  MUFU.EX2 R161, R161 ;  /* 0x000000a100a17308 */ /* 0x000e620000000800 */
[----:B------:R0:W5:Y:S01]  /*4be0*/  @!P1 LDG.E R16, [R12.64+0x4] ;  /* 0x000004080c109981 */ /* 0x000162000c1e1900 */
[----:B------:R-:W-:Y:S01]  /*4bf0*/  FMUL.FTZ R157, R172, R63 ;  /* 0x0000003fac9d7220 */ /* 0x000fe20000410000 */
[----:B------:R-:W-:Y:S01]  /*4c00*/  ISETP.NE.AND P1, PT, R129, 0x1f, PT ;  /* 0x0000001f8100780c */ /* 0x000fe20003f25270 */
[----:B--2---:R-:W-:-:S04]  /*4c10*/  FMUL.FTZ R155, R163, R156 ;  /* 0x0000009ca39b7220 */ /* 0x004fc80000410000 */
[----:B------:R-:W2:Y:S01]  /*4c20*/  MUFU.EX2 R160, R160 ;  /* 0x000000a000a07308 */ /* 0x000ea20000000800 */
[----:B0-----:R-:W-:Y:S02]  /*4c30*/  FFMA.FTZ R13, R165, R175, R178 ;  /* 0x000000afa50d7223 */ /* 0x001fe400000100b2 */
[----:B------:R-:W-:Y:S02]  /*4c40*/  FMUL.FTZ R12, R99, R68 ;  /* 0x00000044630c7220 */ /* 0x000fe40000410000 */
[----:B------:R-:W-:-:S03]  /*4c50*/  FFMA.FTZ R13, R164, R13, R183 ;  /* 0x0000000da40d7223 */ /* 0x000fc600000100b7 */
[----:B------:R-:W0:Y:S01]  /*4c60*/  MUFU.EX2 R159, R159 ;  /* 0x0000009f009f7308 */ /* 0x000e220000000800 */
[----:B------:R-:W-:Y:S01]  /*4c70*/  FMUL.FTZ R158, R172, R62 ;  /* 0x0000003eac9e7220 */ /* 0x000fe20000410000 */
[----:B------:R0:W3:Y:S01]  /*4c80*/  @P1 LDS R202, [R129.X4+0x1acc] ;  /* 0x001acc0081ca1984 */ /* 0x0000e20000004800 */
[----:B------:R-:W-:Y:S02]  /*4c90*/  FFMA.FTZ R13, R163, R13, R12 ;  /* 0x0000000da30d7223 */ /* 0x000fe4000001000c */
[C---:B------:R-:W-:Y:S02]  /*4ca0*/  FMUL.FTZ R166, R162.reuse, R155 ;  /* 0x0000009ba2a67220 */ /* 0x040fe40000410000 */
[----:B------:R-:W-:Y:S01]  /*4cb0*/  FMUL.FTZ R156, R97, R66 ;  /* 0x00000042619c7220 */ /* 0x000fe20000410000 */
[----:B------:R-:W0:Y:S01]  /*4cc0*/  MUFU.EX2 R157, R157 ;  /* 0x0000009d009d7308 */ /* 0x000e220000000800 */
[----:B------:R-:W-:Y:S02]  /*4cd0*/  FFMA.FTZ R155, R162, R13, R195 ;  /* 0x0000000da29b7223 */ /* 0x000fe400000100c3 */
[----:B------:R-:W-:-:S02]  /*4ce0*/  FMUL.FTZ R177, R172, R60 ;  /* 0x0000003cacb17220 */ /* 0x000fc40000410000 */
[----:B------:R-:W-:Y:S02]  /*4cf0*/  FMUL.FTZ R13, R98, R65 ;  /* 0x00000041620d7220 */ /* 0x000fe40000410000 */
[C---:B-1----:R-:W-:Y:S01]  /*4d00*/  FMUL.FTZ R167, R161.reuse, R166 ;  /* 0x000000a6a1a77220 */ /* 0x042fe20000410000 */
[----:B------:R-:W1:Y:S01]  /*4d10*/  MUFU.EX2 R158, R158 ;  /* 0x0000009e009e7308 */ /* 0x000e620000000800 */
[----:B------:R-:W-:Y:S02]  /*4d20*/  FFMA.FTZ R155, R161, R155, R156 ;  /* 0x0000009ba19b7223 */ /* 0x000fe4000001009c */
[----:B------:R-:W-:Y:S02]  /*4d30*/  FMUL.FTZ R181, R172, R55 ;  /* 0x00000037acb57220 */ /* 0x000fe40000410000 */
[C---:B--2---:R-:W-:Y:S02]  /*4d40*/  FMUL.FTZ R166, R160.reuse, R167 ;  /* 0x000000a7a0a67220 */ /* 0x044fe40000410000 */
[----:B------:R-:W-:Y:S01]  /*4d50*/  FFMA.FTZ R155, R160, R155, R13 ;  /* 0x0000009ba09b7223 */ /* 0x000fe2000001000d */
[----:B------:R-:W2:Y:S01]  /*4d60*/  MUFU.EX2 R177, R177 ;  /* 0x000000b100b17308 */ /* 0x000ea20000000800 */
[----:B------:R-:W-:-:S02]  /*4d70*/  FMUL.FTZ R184, R172, R51 ;  /* 0x00000033acb87220 */ /* 0x000fc40000410000 */
[C---:B0-----:R-:W-:Y:S02]  /*4d80*/  FMUL.FTZ R166, R159.reuse, R166 ;  /* 0x000000a69fa67220 */ /* 0x041fe40000410000 */
[----:B------:R-:W-:-:S03]  /*4d90*/  FFMA.FTZ R167, R159, R155, R212 ;  /* 0x0000009b9fa77223 */ /* 0x000fc600000100d4 */
[----:B------:R-:W0:Y:S01]  /*4da0*/  MUFU.EX2 R181, R181 ;  /* 0x000000b500b57308 */ /* 0x000e220000000800 */
[C---:B------:R-:W-:Y:S02]  /*4db0*/  FMUL.FTZ R191, R172.reuse, R47 ;  /* 0x0000002facbf7220 */ /* 0x040fe40000410000 */
[----:B------:R-:W-:Y:S02]  /*4dc0*/  FMUL.FTZ R155, R93, R62 ;  /* 0x0000003e5d9b7220 */ /* 0x000fe40000410000 */
[C---:B------:R-:W-:Y:S02]  /*4dd0*/  FMUL.FTZ R169, R157.reuse, R166 ;  /* 0x000000a69da97220 */ /* 0x040fe40000410000 */
[----:B------:R-:W-:Y:S01]  /*4de0*/  FFMA.FTZ R167, R157, R167, R214 ;  /* 0x000000a79da77223 */ /* 0x000fe200000100d6 */
[----:B------:R-:W0:Y:S01]  /*4df0*/  MUFU.EX2 R184, R184 ;  /* 0x000000b800b87308 */ /* 0x000e220000000800 */
[----:B------:R-:W-:Y:S02]  /*4e00*/  FMUL.FTZ R201, R172, R43 ;  /* 0x0000002bacc97220 */ /* 0x000fe40000410000 */
[----:B-1----:R-:W-:-:S02]  /*4e10*/  FMUL.FTZ R166, R158, R169 ;  /* 0x000000a99ea67220 */ /* 0x002fc40000410000 */
[----:B------:R-:W-:-:S03]  /*4e20*/  FFMA.FTZ R167, R158, R167, R155 ;  /* 0x000000a79ea77223 */ /* 0x000fc6000001009b */
[----:B------:R-:W1:Y:S01]  /*4e30*/  MUFU.EX2 R191, R191 ;  /* 0x000000bf00bf7308 */ /* 0x000e620000000800 */
[----:B------:R-:W-:Y:S02]  /*4e40*/  FMUL.FTZ R205, R172, R39 ;  /* 0x00000027accd7220 */ /* 0x000fe40000410000 */
[C---:B--2---:R-:W-:Y:S02]  /*4e50*/  FMUL.FTZ R166, R177.reuse, R166 ;  /* 0x000000a6b1a67220 */ /* 0x044fe40000410000 */
[----:B------:R-:W-:-:S03]  /*4e60*/  FFMA.FTZ R167, R177, R167, R210 ;  /* 0x000000a7b1a77223 */ /* 0x000fc600000100d2 */
[----:B------:R-:W2:Y:S01]  /*4e70*/  MUFU.EX2 R201, R201 ;  /* 0x000000c900c97308 */ /* 0x000ea20000000800 */
[C---:B0-----:R-:W-:Y:S02]  /*4e80*/  FMUL.FTZ R169, R181.reuse, R166 ;  /* 0x000000a6b5a97220 */ /* 0x041fe40000410000 */
[----:B------:R-:W-:-:S05]  /*4e90*/  FFMA.FTZ R167, R181, R167, R208 ;  /* 0x000000a7b5a77223 */ /* 0x000fca00000100d0 */
[----:B------:R-:W0:Y:S01]  /*4ea0*/  MUFU.EX2 R205, R205 ;  /* 0x000000cd00cd7308 */ /* 0x000e220000000800 */
[----:B------:R-:W-:Y:S02]  /*4eb0*/  FMUL.FTZ R166, R89, R47 ;  /* 0x0000002f59a67220 */ /* 0x000fe40000410000 */
[C---:B------:R-:W-:Y:S02]  /*4ec0*/  FMUL.FTZ R168, R184.reuse, R169 ;  /* 0x000000a9b8a87220 */ /* 0x040fe40000410000 */
[----:B------:R-:W-:Y:S02]  /*4ed0*/  FFMA.FTZ R167, R184, R167, R211 ;  /* 0x000000a7b8a77223 */ /* 0x000fe400000100d3 */
[C---:B-1----:R-:W-:Y:S02]  /*4ee0*/  FMUL.FTZ R168, R191.reuse, R168 ;  /* 0x000000a8bfa87220 */ /* 0x042fe40000410000 */
[----:B------:R-:W-:Y:S02]  /*4ef0*/  FFMA.FTZ R167, R191, R167, R166 ;  /* 0x000000a7bfa77223 */ /* 0x000fe400000100a6 */
[----:B--2---:R-:W-:-:S02]  /*4f00*/  FMUL.FTZ R168, R201, R168 ;  /* 0x000000a8c9a87220 */ /* 0x004fc40000410000 */
[----:B------:R-:W-:Y:S02]  /*4f10*/  FFMA.FTZ R167, R201, R167, R204 ;  /* 0x000000a7c9a77223 */ /* 0x000fe400000100cc */
[C---:B0-----:R-:W-:Y:S02]  /*4f20*/  FMUL.FTZ R197, R205.reuse, R168 ;  /* 0x000000a8cdc57220 */ /* 0x041fe40000410000 */
        /* <DEDUP_REMOVED lines=10> */
.L_x_5081:
[----:B---34-:R-:W-:Y:S05]  /*4fd0*/  BSYNC B0 ;  /* 0x0000000000007941 */ /* 0x018fea0003800000 */
.L_x_5080:
[----:B------:R-:W2:Y:S01]  /*4fe0*/  SHFL.UP PT, R167, R218, 0x1, RZ ;  /* 0x04200000daa77989 */ /* 0x000ea200000e00ff */
[----:B------:R-:W-:Y:S01]  /*4ff0*/  ISETP.GE.AND P3, PT, R124, 0x1, PT ;  /* 0x000000017c00780c */ /* 0x000fe20003f66270 */
[C---:B-----5:R-:W-:Y:S01]  /*5000*/  FMUL.FTZ R206, R154.reuse, R193 ;  /* 0x000000c19ace7220 */ /* 0x060fe20000410000 */
[----:B------:R-:W-:Y:S01]  /*5010*/  ISETP.GE.OR P0, PT, R121, c[0x0][0x174], P0 ;  /* 0x00005d0079007a0c */ /* 0x000fe20000706670 */
[----:B0-----:R-:W0:Y:S01]  /*5020*/  SHFL.UP PT, R168, R197, 0x1, RZ ;  /* 0x04200000c5a87989 */ /* 0x001e2200000e00ff */
[----:B------:R-:W-:Y:S01]  /*5030*/  FMUL.FTZ R213, R154, R185 ;  /* 0x000000b99ad57220 */ /* 0x000fe20000410000 */
[----:B------:R-:W-:Y:S01]  /*5040*/  ISETP.NE.AND P5, PT, R129, RZ, PT ;  /* 0x000000ff8100720c */ /* 0x000fe20003fa5270 */
[----:B------:R-:W-:Y:S01]  /*5050*/  FMUL.FTZ R206, R73, R206 ;  /* 0x000000ce49ce7220 */ /* 0x000fe20000410000 */
[----:B------:R-:W-:Y:S01]  /*5060*/  BSSY B0, `(.L_x_5082) ;  /* 0x000014a000007945 */ /* 0x000fe20003800000 */
[----:B------:R-:W-:Y:S02]  /*5070*/  FMUL.FTZ R213, R72, R213 ;  /* 0x000000d548d57220 */ /* 0x000fe40000410000 */
[----:B------:R-:W-:-:S02]  /*5080*/  FMUL.FTZ R186, R154, R19 ;  /* 0x000000139aba7220 */ /* 0x000fc40000410000 */
[C---:B------:R-:W-:Y:S02]  /*5090*/  FMUL.FTZ R187, R154.reuse, R14 ;  /* 0x0000000e9abb7220 */ /* 0x040fe40000410000 */
[----:B------:R-:W-:Y:S02]  /*50a0*/  FMUL.FTZ R186, R75, R186 ;  /* 0x000000ba4bba7220 */ /* 0x000fe40000410000 */
[----:B------:R-:W-:Y:S02]  /*50b0*/  FMUL.FTZ R182, R154, R15 ;  /* 0x0000000f9ab67220 */ /* 0x000fe40000410000 */
[----:B------:R-:W-:Y:S02]  /*50c0*/  FMUL.FTZ R187, R76, R187 ;  /* 0x000000bb4cbb7220 */ /* 0x000fe40000410000 */
[----:B------:R-:W-:Y:S02]  /*50d0*/  FMUL.FTZ R182, R77, R182 ;  /* 0x000000b64db67220 */ /* 0x000fe40000410000 */
[----:B------:R-:W-:-:S02]  /*50e0*/  FMUL.FTZ R174, R154, R189 ;  /* 0x000000bd9aae7220 */ /* 0x000fc40000410000 */
[C---:B--2---:R-:W-:Y:S02]  /*50f0*/  @P3 FFMA.FTZ R218, R197.reuse, R167, R218 ;  /* 0x000000a7c5da3223 */ /* 0x044fe400000100da */
[----:B------:R-:W-:Y:S02]  /*5100*/  FMUL.FTZ R173, R154, R17 ;  /* 0x000000119aad7220 */ /* 0x000fe40000410000 */
[----:B0-----:R-:W-:Y:S01]  /*5110*/  @P3 FMUL.FTZ R197, R197, R168 ;  /* 0x000000a8c5c53220 */ /* 0x001fe20000410000 */
[----:B------:R-:W0:Y:S01]  /*5120*/  SHFL.UP PT, R167, R218, 0x2, RZ ;  /* 0x04400000daa77989 */ /* 0x000e2200000e00ff */
[----:B------:R-:W-:Y:S01]  /*5130*/  ISETP.GE.AND P3, PT, R124, 0x2, PT ;  /* 0x000000027c00780c */ /* 0x000fe20003f66270 */
[----:B------:R-:W-:Y:S02]  /*5140*/  FMUL.FTZ R174, R85, R174 ;  /* 0x000000ae55ae7220 */ /* 0x000fe40000410000 */
[----:B------:R-:W2:Y:S01]  /*5150*/  SHFL.UP PT, R168, R197, 0x2, RZ ;  /* 0x04400000c5a87989 */ /* 0x000ea200000e00ff */
[----:B------:R-:W-:-:S09]  /*5160*/  FMUL.FTZ R173, R86, R173 ;  /* 0x000000ad56ad7220 */ /* 0x000fd20000410000 */
[C---:B0-----:R-:W-:Y:S02]  /*5170*/  @P3 FFMA.FTZ R218, R197.reuse, R167, R218 ;  /* 0x000000a7c5da3223 */ /* 0x041fe400000100da */
[----:B------:R-:W-:Y:S02]  /*5180*/  FMUL.FTZ R167, R154, R199 ;  /* 0x000000c79aa77220 */ /* 0x000fe40000410000 */
[----:B--2---:R-:W-:Y:S01]  /*5190*/  @P3 FMUL.FTZ R197, R197, R168 ;  /* 0x000000a8c5c53220 */ /* 0x004fe20000410000 */
[----:B------:R-:W0:Y:S01]  /*51a0*/  SHFL.UP PT, R217, R218, 0x4, RZ ;  /* 0x04800000dad97989 */ /* 0x000e2200000e00ff */
[----:B------:R-:W-:Y:S01]  /*51b0*/  FMUL.FTZ R190, R74, R167 ;  /* 0x000000a74abe7220 */ /* 0x000fe20000410000 */
[----:B------:R-:W-:Y:S01]  /*51c0*/  ISETP.GE.AND P3, PT, R124, 0x4, PT ;  /* 0x000000047c00780c */ /* 0x000fe20003f66270 */
[C---:B------:R-:W-:Y:S01]  /*51d0*/  FFMA.FTZ R167, R205.reuse, R213, R206 ;  /* 0x000000d5cda77223 */ /* 0x040fe200000100ce */
[----:B------:R-:W2:Y:S01]  /*51e0*/  SHFL.UP PT, R220, R197, 0x4, RZ ;  /* 0x04800000c5dc7989 */ /* 0x000ea200000e00ff */
[----:B-1----:R-:W-:-:S02]  /*51f0*/  FMUL.FTZ R168, R205, R202 ;  /* 0x000000cacda87220 */ /* 0x002fc40000410000 */
[C---:B------:R-:W-:Y:S02]  /*5200*/  FFMA.FTZ R167, R201.reuse, R167, R190 ;  /* 0x000000a7c9a77223 */ /* 0x040fe400000100be */
[----:B------:R-:W-:Y:S02]  /*5210*/  FMUL.FTZ R170, R201, R168 ;  /* 0x000000a8c9aa7220 */ /* 0x000fe40000410000 */
[C---:B------:R-:W-:Y:S02]  /*5220*/  FFMA.FTZ R169, R191.reuse, R167, R186 ;  /* 0x000000a7bfa97223 */ /* 0x040fe400000100ba */
        /* <DEDUP_REMOVED lines=27> */
[C---:B------:R-:W-:Y:S02]  /*53e0*/  FFMA.FTZ R176, R161.reuse, R216, R172 ;  /* 0x000000d8a1b07223 */ /* 0x040fe400000100ac */
[----:B------:R-:W-:Y:S02]  /*53f0*/  FMUL.FTZ R216, R160, R215 ;  /* 0x000000d7a0d87220 */ /* 0x000fe40000410000 */
[----:B------:R-:W-:Y:S02]  /*5400*/  FMUL.FTZ R171, R84, R171 ;  /* 0x000000ab54ab7220 */ /* 0x000fe40000410000 */
[----:B------:R-:W-:Y:S02]  /*5410*/  FMUL.FTZ R215, R161, R216 ;  /* 0x000000d8a1d77220 */ /* 0x000fe40000410000 */
[C---:B------:R-:W-:Y:S02]  /*5420*/  FFMA.FTZ R219, R162.reuse, R176, R171 ;  /* 0x000000b0a2db7223 */ /* 0x040fe400000100ab */
[----:B------:R-:W-:-:S02]  /*5430*/  FMUL.FTZ R216, R162, R215 ;  /* 0x000000d7a2d87220 */ /* 0x000fc40000410000 */
[----:B------:R-:W-:Y:S02]  /*5440*/  FMUL.FTZ R176, R154, R179 ;  /* 0x000000b39ab07220 */ /* 0x000fe40000410000 */
[C---:B------:R-:W-:Y:S02]  /*5450*/  FFMA.FTZ R219, R163.reuse, R219, R174 ;  /* 0x000000dba3db7223 */ /* 0x040fe400000100ae */
[----:B------:R-:W-:Y:S02]  /*5460*/  FMUL.FTZ R215, R163, R216 ;  /* 0x000000d8a3d77220 */ /* 0x000fe40000410000 */
[----:B------:R-:W-:Y:S02]  /*5470*/  FMUL.FTZ R176, R87, R176 ;  /* 0x000000b057b07220 */ /* 0x000fe40000410000 */
[C---:B------:R-:W-:Y:S02]  /*5480*/  FFMA.FTZ R219, R164.reuse, R219, R173 ;  /* 0x000000dba4db7223 */ /* 0x040fe400000100ad */
[----:B------:R-:W-:-:S02]  /*5490*/  FMUL.FTZ R222, R164, R215 ;  /* 0x000000d7a4de7220 */ /* 0x000fc40000410000 */
[----:B0-----:R-:W-:Y:S01]  /*54a0*/  @P3 FFMA.FTZ R218, R197, R217, R218 ;  /* 0x000000d9c5da3223 */ /* 0x001fe200000100da */
[----:B------:R-:W-:Y:S01]  /*54b0*/  LOP3.LUT R217, R129, 0x1f, RZ, 0xc0, !PT ;  /* 0x0000001f81d97812 */ /* 0x000fe200078ec0ff */
[----:B--2---:R-:W-:Y:S01]  /*54c0*/  @P3 FMUL.FTZ R197, R197, R220 ;  /* 0x000000dcc5c53220 */ /* 0x004fe20000410000 */
[----:B------:R-:W-:Y:S01]  /*54d0*/  ISETP.GE.AND P3, PT, R124, 0x8, PT ;  /* 0x000000087c00780c */ /* 0x000fe20003f66270 */
[----:B------:R-:W-:Y:S01]  /*54e0*/  FFMA.FTZ R216, R165, R219, R176 ;  /* 0x000000dba5d87223 */ /* 0x000fe200000100b0 */
[----:B------:R-:W-:Y:S01]  /*54f0*/  ISETP.NE.AND P4, PT, R217, 0x1f, PT ;  /* 0x0000001fd900780c */ /* 0x000fe20003f85270 */
[----:B------:R-:W-:Y:S01]  /*5500*/  FMUL.FTZ R215, R165, R222 ;  /* 0x000000dea5d77220 */ /* 0x000fe20000410000 */
[----:B------:R-:W0:Y:S04]  /*5510*/  SHFL.UP PT, R219, R218, 0x8, RZ ;  /* 0x05000000dadb7989 */ /* 0x000e2800000e00ff */
        /* <DEDUP_REMOVED lines=14> */
[----:B------:R-:W-:Y:S01]  /*5600*/  SHFL.IDX PT, R219, R16, RZ, 0x1f ;  /* 0x00001fff10db7589 */ /* 0x000fe200000e0000 */
[----:B-1----:R-:W-:Y:S01]  /*5610*/  @P3 FMUL.FTZ R197, R197, R220 ;  /* 0x000000dcc5c53220 */ /* 0x002fe20000410000 */
[----:B------:R-:W-:Y:S02]  /*5620*/  ISETP.GE.U32.AND P3, PT, R217, 0x1c, PT ;  /* 0x0000001cd900780c */ /* 0x000fe40003f66070 */
[----:B------:R-:W-:Y:S02]  /*5630*/  SHFL.UP PT, R218, R218, 0x1, RZ ;  /* 0x04200000dada7989 */ /* 0x000fe400000e00ff */
[----:B--2---:R-:W-:-:S02]  /*5640*/  @!P4 FFMA.FTZ R216, R215, R221, R216 ;  /* 0x000000ddd7d8c223 */ /* 0x004fc400000100d8 */
[----:B------:R-:W0:Y:S01]  /*5650*/  SHFL.UP PT, R197, R197, 0x1, RZ ;  /* 0x04200000c5c57989 */ /* 0x000e2200000e00ff */
[----:B---3--:R-:W-:-:S03]  /*5660*/  @!P4 FMUL.FTZ R215, R215, R222 ;  /* 0x000000ded7d7c220 */ /* 0x008fc60000410000 */
[----:B------:R-:W1:Y:S04]  /*5670*/  SHFL.DOWN PT, R221, R216, 0x4, 0x1f ;  /* 0x08801f00d8dd7f89 */ /* 0x000e6800000e0000 */
[----:B------:R-:W2:Y:S01]  /*5680*/  SHFL.DOWN PT, R220, R215, 0x4, 0x1f ;  /* 0x08801f00d7dc7f89 */ /* 0x000ea200000e0000 */
[----:B0-----:R-:W-:Y:S01]  /*5690*/  @P2 FFMA.FTZ R219, R197, R219, R218 ;  /* 0x000000dbc5db2223 */ /* 0x001fe200000100da */
[----:B------:R-:W-:Y:S01]  /*56a0*/  ISETP.GE.U32.AND P2, PT, R217, 0x18, PT ;  /* 0x00000018d900780c */ /* 0x000fe20003f46070 */
[C---:B-1----:R-:W-:Y:S02]  /*56b0*/  @!P3 FFMA.FTZ R216, R215.reuse, R221, R216 ;  /* 0x000000ddd7d8b223 */ /* 0x042fe400000100d8 */
[----:B------:R-:W-:Y:S02]  /*56c0*/  FFMA.FTZ R175, R198, R219, R175 ;  /* 0x000000dbc6af7223 */ /* 0x000fe400000100af */
[----:B--2---:R-:W-:Y:S01]  /*56d0*/  @!P3 FMUL.FTZ R215, R215, R220 ;  /* 0x000000dcd7d7b220 */ /* 0x004fe20000410000 */
[----:B------:R-:W0:Y:S01]  /*56e0*/  SHFL.DOWN PT, R221, R216, 0x8, 0x1f ;  /* 0x09001f00d8dd7f89 */ /* 0x000e2200000e0000 */
[----:B------:R-:W-:-:S02]  /*56f0*/  FMUL.FTZ R16, R179, R175 ;  /* 0x000000afb3107220 */ /* 0x000fc40000410000 */
[----:B------:R-:W-:Y:S01]  /*5700*/  FFMA.FTZ R179, R165, R175, R178 ;  /* 0x000000afa5b37223 */ /* 0x000fe200000100b2 */
[----:B------:R-:W1:Y:S01]  /*5710*/  SHFL.DOWN PT, R220, R215, 0x8, 0x1f ;  /* 0x09001f00d7dc7f89 */ /* 0x000e6200000e0000 */
[----:B------:R-:W-:Y:S01]  /*5720*/  FFMA.FTZ R197, R87, R16, RZ ;  /* 0x0000001057c57223 */ /* 0x000fe200000100ff */
[----:B------:R-:W-:Y:S01]  /*5730*/  MOV R16, 0x3f800000 ;  /* 0x3f80000000107802 */ /* 0x000fe20000000f00 */
[-C--:B------:R-:W-:Y:S01]  /*5740*/  FMUL.FTZ R198, R17, R179.reuse ;  /* 0x000000b311c67220 */ /* 0x080fe20000410000 */
[----:B------:R-:W-:Y:S01]  /*5750*/  HFMA2.MMA R17, -RZ, RZ, 0, 0 ;  /* 0x00000000ff117435 */ /* 0x000fe200000001ff */
[----:B------:R-:W-:Y:S02]  /*5760*/  FFMA.FTZ R183, R164, R179, R183 ;  /* 0x000000b3a4b77223 */ /* 0x000fe400000100b7 */
[----:B------:R-:W-:Y:S02]  /*5770*/  FFMA.FTZ R198, R86, R198, R197 ;  /* 0x000000c656c67223 */ /* 0x000fe400000100c5 */
[----:B------:R-:W-:-:S02]  /*5780*/  FMUL.FTZ R197, R189, R183 ;  /* 0x000000b7bdc57220 */ /* 0x000fc40000410000 */
[----:B------:R-:W-:Y:S02]  /*5790*/  FFMA.FTZ R189, R163, R183, R12 ;  /* 0x000000b7a3bd7223 */ /* 0x000fe4000001000c */
[----:B------:R-:W-:Y:S01]  /*57a0*/  FFMA.FTZ R197, R85, R197, R198 ;  /* 0x000000c555c57223 */ /* 0x000fe200000100c6 */
[----:B------:R-:W-:Y:S01]  /*57b0*/  @!P0 LDS.64 R16, [R23.X8+0x1b48] ;  /* 0x001b480017108984 */ /* 0x000fe20000008a00 */
[-C--:B------:R-:W-:Y:S01]  /*57c0*/  FMUL.FTZ R194, R194, R189.reuse ;  /* 0x000000bdc2c27220 */ /* 0x080fe20000410000 */
[----:B------:R-:W-:Y:S01]  /*57d0*/  ISETP.GE.U32.AND P0, PT, R217, 0x10, PT ;  /* 0x00000010d900780c */ /* 0x000fe20003f06070 */
[----:B------:R-:W-:Y:S02]  /*57e0*/  FFMA.FTZ R195, R162, R189, R195 ;  /* 0x000000bda2c37223 */ /* 0x000fe400000100c3 */
[----:B------:R-:W-:Y:S02]  /*57f0*/  FFMA.FTZ R198, R84, R194, R197 ;  /* 0x000000c254c67223 */ /* 0x000fe400000100c5 */
[----:B0-----:R-:W-:-:S02]  /*5800*/  @!P2 FFMA.FTZ R216, R215, R221, R216 ;  /* 0x000000ddd7d8a223 */ /* 0x001fc400000100d8 */
[-C--:B------:R-:W-:Y:S02]  /*5810*/  FMUL.FTZ R192, R192, R195.reuse ;  /* 0x000000c3c0c07220 */ /* 0x080fe40000410000 */
[----:B-1----:R-:W-:Y:S01]  /*5820*/  @!P2 FMUL.FTZ R215, R215, R220 ;  /* 0x000000dcd7d7a220 */ /* 0x002fe20000410000 */
[----:B------:R-:W0:Y:S01]  /*5830*/  SHFL.DOWN PT, R194, R216, 0x10, 0x1f ;  /* 0x0a001f00d8c27f89 */ /* 0x000e2200000e0000 */
[----:B------:R-:W-:Y:S02]  /*5840*/  FFMA.FTZ R197, R161, R195, R156 ;  /* 0x000000c3a1c57223 */ /* 0x000fe4000001009c */
[----:B------:R-:W-:Y:S01]  /*5850*/  FFMA.FTZ R219, R83, R192, R198 ;  /* 0x000000c053db7223 */ /* 0x000fe200000100c6 */
[----:B------:R-:W1:Y:S01]  /*5860*/  SHFL.DOWN PT, R12, R215, 0x10, 0x1f ;  /* 0x0a001f00d70c7f89 */ /* 0x000e6200000e0000 */
[-C--:B------:R-:W-:Y:S02]  /*5870*/  FMUL.FTZ R192, R188, R197.reuse ;  /* 0x000000c5bcc07220 */ /* 0x080fe40000410000 */
[----:B------:R-:W-:-:S02]  /*5880*/  FFMA.FTZ R188, R160, R197, R13 ;  /* 0x000000c5a0bc7223 */ /* 0x000fc4000001000d */
[----:B------:R-:W-:Y:S02]  /*5890*/  FFMA.FTZ R198, R82, R192, R219 ;  /* 0x000000c052c67223 */ /* 0x000fe400000100db */
[-C--:B------:R-:W-:Y:S02]  /*58a0*/  FFMA.FTZ R192, R159, R188.reuse, R212 ;  /* 0x000000bc9fc07223 */ /* 0x080fe400000100d4 */
[----:B------:R-:W-:Y:S02]  /*58b0*/  FMUL.FTZ R209, R209, R188 ;  /* 0x000000bcd1d17220 */ /* 0x000fe40000410000 */
[-C--:B------:R-:W-:Y:S02]  /*58c0*/  FMUL.FTZ R13, R203, R192.reuse ;  /* 0x000000c0cb0d7220 */ /* 0x080fe40000410000 */
[----:B------:R-:W-:Y:S02]  /*58d0*/  FFMA.FTZ R209, R81, R209, R198 ;  /* 0x000000d151d17223 */ /* 0x000fe400000100c6 */
[----:B------:R-:W-:Y:S01]  /*58e0*/  FFMA.FTZ R203, R157, R192, R214 ;  /* 0x000000c09dcb7223 */ /* 0x000fe200000100d6 */
[----:B------:R-:W-:Y:S01]  /*58f0*/  MOV R214, UR5 ;  /* 0x0000000500d67c02 */ /* 0x000fe20008000f00 */
[----:B------:R-:W-:Y:S01]  /*5900*/  FFMA.FTZ R198, R80, R13, R209 ;  /* 0x0000000d50c67223 */ /* 0x000fe200000100d1 */
[----:B------:R-:W-:Y:S01]  /*5910*/  HFMA2.MMA R13, -RZ, RZ, 0, 0 ;  /* 0x00000000ff0d7435 */ /* 0x000fe200000001ff */
[----:B------:R-:W-:-:S02]  /*5920*/  FMUL.FTZ R18, R18, R203 ;  /* 0x000000cb12127220 */ /* 0x000fc40000410000 */
[----:B0-----:R-:W-:Y:S02]  /*5930*/  @!P0 FFMA.FTZ R216, R215, R194, R216 ;  /* 0x000000c2d7d88223 */ /* 0x001fe400000100d8 */
[----:B------:R-:W-:Y:S01]  /*5940*/  FFMA.FTZ R209, R79, R18, R198 ;  /* 0x000000124fd17223 */ /* 0x000fe200000100c6 */
[----:B------:R-:W-:Y:S01]  /*5950*/  SHFL.IDX PT, R212, R17, RZ, 0x1f ;  /* 0x00001fff11d47589 */ /* 0x000fe200000e0000 */
[----:B-1----:R-:W-:Y:S01]  /*5960*/  @!P0 FMUL.FTZ R215, R215, R12 ;  /* 0x0000000cd7d78220 */ /* 0x002fe20000410000 */
[----:B------:R-:W-:Y:S01]  /*5970*/  MOV R12, R129 ;  /* 0x00000081000c7202 */ /* 0x000fe20000000f00 */
[----:B------:R-:W-:Y:S02]  /*5980*/  FFMA.FTZ R198, R158, R203, R155 ;  /* 0x000000cb9ec67223 */ /* 0x000fe4000001009b */
[----:B------:R-:W-:Y:S01]  /*5990*/  IMAD R18, R130, c[0x0][0x2b8], RZ ;  /* 0x0000ae0082127a24 */ /* 0x000fe200078e02ff */
[----:B------:R-:W-:Y:S01]  /*59a0*/  SHFL.DOWN PT, R221, R215, 0x1, 0x1f ;  /* 0x08201f00d7dd7f89 */ /* 0x000fe200000e0000 */
[----:B------:R-:W-:-:S02]  /*59b0*/  FFMA.FTZ R194, R177, R198, R210 ;  /* 0x000000c6b1c27223 */ /* 0x000fc400000100d2 */
[C---:B------:R-:W-:Y:S01]  /*59c0*/  IMAD.WIDE.U32 R12, R135.reuse, c[0x0][0x2b8], R12 ;  /* 0x0000ae00870c7a25 */ /* 0x040fe200078e000c */
[----:B------:R-:W0:Y:S03]  /*59d0*/  SHFL.DOWN PT, R210, R216, 0x1, 0x1f ;  /* 0x08201f00d8d27f89 */ /* 0x000e2600000e0000 */
[----:B------:R-:W-:Y:S01]  /*59e0*/  IMAD R217, R135, c[0x0][0x2bc], R18 ;  /* 0x0000af0087d97a24 */ /* 0x000fe200078e0212 */
[----:B------:R-:W-:Y:S01]  /*59f0*/  SHFL.IDX PT, R216, R216, RZ, 0x1f ;  /* 0x00001fffd8d87589 */ /* 0x000fe200000e0000 */
[----:B------:R-:W-:Y:S02]  /*5a00*/  FMUL.FTZ R207, R207, R198 ;  /* 0x000000c6cfcf7220 */ /* 0x000fe40000410000 */
[-C--:B------:R-:W-:Y:S01]  /*5a10*/  FMUL.FTZ R15, R15, R194.reuse ;  /* 0x000000c20f0f7220 */ /* 0x080fe20000410000 */
[----:B------:R-:W-:Y:S01]  /*5a20*/  IADD3 R13, R13, R217, RZ ;  /* 0x000000d90d0d7210 */ /* 0x000fe20007ffe0ff */
[----:B------:R-:W-:Y:S01]  /*5a30*/  FFMA.FTZ R18, R78, R207, R209 ;  /* 0x000000cf4e127223 */ /* 0x000fe200000100d1 */
[----:B------:R-:W1:Y:S01]  /*5a40*/  SHFL.IDX PT, R215, R215, RZ, 0x1f ;  /* 0x00001fffd7d77589 */ /* 0x000e6200000e0000 */
[----:B------:R-:W-:-:S02]  /*5a50*/  FFMA.FTZ R207, R181, R194, R208 ;  /* 0x000000c2b5cf7223 */ /* 0x000fc400000100d0 */
[----:B------:R-:W-:Y:S02]  /*5a60*/  IMAD R208, R200, c[0x0][0x2c0], RZ ;  /* 0x0000b000c8d07a24 */ /* 0x000fe400078e02ff */
[----:B------:R-:W-:Y:S02]  /*5a70*/  FFMA.FTZ R209, R77, R15, R18 ;  /* 0x0000000f4dd17223 */ /* 0x000fe40000010012 */
[----:B------:R-:W-:Y:S02]  /*5a80*/  FMUL.FTZ R18, R14, R207 ;  /* 0x000000cf0e127220 */ /* 0x000fe40000410000 */
[C---:B------:R-:W-:Y:S02]  /*5a90*/  IMAD R217, R133.reuse, c[0x0][0x2c4], R208 ;  /* 0x0000b10085d97a24 */ /* 0x040fe400078e02d0 */
[----:B------:R-:W-:-:S04]  /*5aa0*/  IMAD.WIDE.U32 R14, R133, c[0x0][0x2c0], R12 ;  /* 0x0000b000850e7a25 */ /* 0x000fc800078e000c */
[----:B------:R-:W-:Y:S01]  /*5ab0*/  FFMA.FTZ R211, R184, R207, R211 ;  /* 0x000000cfb8d37223 */ /* 0x000fe200000100d3 */
[----:B------:R-:W-:Y:S01]  /*5ac0*/  LEA R12, P2, R14, c[0x0][0x320], 0x2 ;  /* 0x0000c8000e0c7a11 */ /* 0x000fe200078410ff */
[----:B------:R-:W-:Y:S01]  /*5ad0*/  FFMA.FTZ R208, R76, R18, R209 ;  /* 0x000000124cd07223 */ /* 0x000fe200000100d1 */
[----:B------:R-:W-:Y:S01]  /*5ae0*/  IADD3 R209, R15, R217, RZ ;  /* 0x000000d90fd17210 */ /* 0x000fe20007ffe0ff */
[----:B0-----:R-:W-:Y:S01]  /*5af0*/  @P1 FFMA.FTZ R212, R221, R212, R210 ;  /* 0x000000d4ddd41223 */ /* 0x001fe200000100d2 */
[C---:B------:R-:W-:Y:S01]  /*5b00*/  IADD3 R18, P0, R14.reuse, UR5, RZ ;  /* 0x000000050e127c10 */ /* 0x040fe2000ff1e0ff */
[-C--:B------:R-:W-:Y:S01]  /*5b10*/  FMUL.FTZ R15, R19, R211.reuse ;  /* 0x000000d3130f7220 */ /* 0x080fe20000410000 */
[----:B------:R-:W-:Y:S01]  /*5b20*/  LEA.HI.X R13, R14, c[0x0][0x324], R209, 0x2, P2 ;  /* 0x0000c9000e0d7a11 */ /* 0x000fe200010f14d1 */
[----:B------:R-:W-:Y:S01]  /*5b30*/  FFMA.FTZ R217, R191, R211, R166 ;  /* 0x000000d3bfd97223 */ /* 0x000fe200000100a6 */
[----:B------:R-:W-:Y:S01]  /*5b40*/  LEA.HI.X.SX32 R19, R214, R209, 0x1, P0 ;  /* 0x000000d1d6137211 */ /* 0x000fe200000f0eff */
[----:B------:R-:W-:Y:S01]  /*5b50*/  FFMA.FTZ R202, R212, R202, R213 ;  /* 0x000000cad4ca7223 */ /* 0x000fe200000100d5 */
[----:B------:R-:W-:Y:S01]  /*5b60*/  SHF.L.U64.HI R210, R21, 0x2, R0 ;  /* 0x0000000215d27819 */ /* 0x000fe20000010200 */
[----:B------:R-:W-:Y:S01]  /*5b70*/  FFMA.FTZ R219, R75, R15, R208 ;  /* 0x0000000f4bdb7223 */ /* 0x000fe200000100d0 */
[----:B------:R-:W-:Y:S01]  /*5b80*/  SHF.L.U32 R213, R21, 0x2, RZ ;  /* 0x0000000215d57819 */ /* 0x000fe200000006ff */
[----:B------:R-:W-:-:S02]  /*5b90*/  FMUL.FTZ R208, R199, R217 ;  /* 0x000000d9c7d07220 */ /* 0x000fc40000410000 */
[----:B------:R-:W-:Y:S02]  /*5ba0*/  FFMA.FTZ R199, R205, R202, R206 ;  /* 0x000000cacdc77223 */ /* 0x000fe400000100ce */
[C---:B------:R-:W-:Y:S02]  /*5bb0*/  FFMA.FTZ R204, R201.reuse, R217, R204 ;  /* 0x000000d9c9cc7223 */ /* 0x040fe400000100cc */
[----:B------:R-:W-:Y:S02]  /*5bc0*/  FFMA.FTZ R190, R201, R199, R190 ;  /* 0x000000c7c9be7223 */ /* 0x000fe400000100be */
[----:B------:R-:W-:Y:S02]  /*5bd0*/  FFMA.FTZ R196, R205, R204, R196 ;  /* 0x000000cccdc47223 */ /* 0x000fe400000100c4 */
[----:B------:R-:W-:Y:S01]  /*5be0*/  FFMA.FTZ R191, R191, R190, R186 ;  /* 0x000000bebfbf7223 */ /* 0x000fe200000100ba */
[----:B------:R-:W-:Y:S01]  /*5bf0*/  P2R R186, PR, RZ, 0x20 ;  /* 0x00000020ffba7803 */ /* 0x000fe20000000000 */
[----:B------:R-:W-:Y:S01]  /*5c00*/  FMUL.FTZ R185, R185, R196 ;  /* 0x000000c4b9b97220 */ /* 0x000fe20000410000 */
[----:B------:R-:W-:Y:S01]  /*5c10*/  MOV R186, UR5 ;  /* 0x0000000500ba7c02 */ /* 0x000fe20008000f00 */
[----:B------:R-:W-:-:S02]  /*5c20*/  FFMA.FTZ R187, R184, R191, R187 ;  /* 0x000000bfb8bb7223 */ /* 0x000fc400000100bb */
[----:B------:R-:W-:Y:S01]  /*5c30*/  FMUL.FTZ R184, R72, R185 ;  /* 0x000000b948b87220 */ /* 0x000fe20000410000 */
[----:B------:R-:W-:Y:S01]  /*5c40*/  IADD3 R186, -R186, c[0x0][0x168], -R129 ;  /* 0x00005a00baba7a10 */ /* 0x000fe20007ffe981 */
[----:B------:R-:W-:Y:S02]  /*5c50*/  FFMA.FTZ R185, R181, R187, R182 ;  /* 0x000000bbb5b97223 */ /* 0x000fe400000100b6 */
[----:B------:R-:W-:Y:S01]  /*5c60*/  FFMA.FTZ R208, R74, R208, R219 ;  /* 0x000000d04ad07223 */ /* 0x000fe200000100db */
[----:B------:R-:W-:Y:S01]  /*5c70*/  ISETP.GE.AND P1, PT, R186, 0x21, PT ;  /* 0x00000021ba00780c */ /* 0x000fe20003f26270 */
[----:B------:R-:W-:Y:S02]  /*5c80*/  FFMA.FTZ R177, R177, R185, R180 ;  /* 0x000000b9b1b17223 */ /* 0x000fe400000100b4 */
[----:B------:R-:W-:Y:S02]  /*5c90*/  FMUL.FTZ R193, R193, R204 ;  /* 0x000000ccc1c17220 */ /* 0x000fe40000410000 */
[----:B------:R-:W-:-:S02]  /*5ca0*/  FFMA.FTZ R167, R158, R177, R167 ;  /* 0x000000b19ea77223 */ /* 0x000fc400000100a7 */
[----:B------:R-:W-:Y:S02]  /*5cb0*/  FFMA.FTZ R193, R73, R193, R208 ;  /* 0x000000c149c17223 */ /* 0x000fe400000100d0 */
[----:B------:R-:W-:Y:S02]  /*5cc0*/  FFMA.FTZ R157, R157, R167, R168 ;  /* 0x000000a79d9d7223 */ /* 0x000fe400000100a8 */
[----:B-1----:R-:W-:Y:S02]  /*5cd0*/  FFMA.FTZ R17, R215, R17, R216 ;  /* 0x00000011d7117223 */ /* 0x002fe400000100d8 */
[----:B------:R-:W-:Y:S02]  /*5ce0*/  FFMA.FTZ R159, R159, R157, R170 ;  /* 0x0000009d9f9f7223 */ /* 0x000fe400000100aa */
[----:B------:R-:W-:Y:S02]  /*5cf0*/  FMUL.FTZ R16, R215, R16 ;  /* 0x00000010d7107220 */ /* 0x000fe40000410000 */
[----:B------:R-:W-:-:S02]  /*5d00*/  FFMA.FTZ R169, R160, R159, R169 ;  /* 0x0000009fa0a97223 */ /* 0x000fc400000100a9 */
[----:B------:R-:W-:Y:S01]  /*5d10*/  FADD.FTZ R181, R193, R184 ;  /* 0x000000b8c1b57221 */ /* 0x000fe20000010000 */
[----:B------:R-:W-:Y:S01]  /*5d20*/  SHF.L.U32 R184, R129, 0x4, RZ ;  /* 0x0000000481b87819 */ /* 0x000fe200000006ff */
[----:B------:R-:W-:Y:S01]  /*5d30*/  FMUL.FTZ R182, R154, R175 ;  /* 0x000000af9ab67220 */ /* 0x000fe20000410000 */
[----:B------:R0:W-:Y:S01]  /*5d40*/  @!P5 STS.64 [R23.X8+0x1b48], R16 ;  /* 0x001b48101700d388 */ /* 0x0001e20000008a00 */
[----:B------:R-:W-:Y:S01]  /*5d50*/  FFMA.FTZ R161, R161, R169, R172 ;  /* 0x000000a9a1a17223 */ /* 0x000fe200000100ac */
[----:B------:R-:W-:Y:S01]  /*5d60*/  LEA.HI.SX32 R180, R184, R184, 0x1b ;  /* 0x000000b8b8b47211 */ /* 0x000fe200078fdaff */
[----:B------:R-:W-:Y:S02]  /*5d70*/  FADD.FTZ R178, -R178, R179 ;  /* 0x000000b3b2b27221 */ /* 0x000fe40000010100 */
[----:B------:R-:W-:Y:S02]  /*5d80*/  FMUL.FTZ R193, R154, R179 ;  /* 0x000000b39ac17220 */ /* 0x000fe40000410000 */
[----:B------:R-:W-:-:S02]  /*5d90*/  FMUL.FTZ R179, R87, R182 ;  /* 0x000000b657b37220 */ /* 0x000fc40000410000 */
[----:B------:R-:W-:Y:S02]  /*5da0*/  FFMA.FTZ R171, R162, R161, R171 ;  /* 0x000000a1a2ab7223 */ /* 0x000fe400000100ab */
[----:B------:R-:W-:Y:S01]  /*5db0*/  FADD.FTZ R156, -R156, R197 ;  /* 0x000000c59c9c7221 */ /* 0x000fe20000010100 */
[----:B------:R1:W-:Y:S01]  /*5dc0*/  STS [R180.X4+0x850], R179 ;  /* 0x000850b3b4007388 */ /* 0x0003e20000004800 */
[C---:B0-----:R-:W-:Y:S02]  /*5dd0*/  FMUL.FTZ R16, R154.reuse, R195 ;  /* 0x000000c39a107220 */ /* 0x041fe40000410000 */
[C---:B------:R-:W-:Y:S02]  /*5de0*/  FMUL.FTZ R215, R154.reuse, R197 ;  /* 0x000000c59ad77220 */ /* 0x040fe40000410000 */
[----:B------:R-:W-:Y:S02]  /*5df0*/  FMUL.FTZ R182, R154, R183 ;  /* 0x000000b79ab67220 */ /* 0x000fe40000410000 */
[----:B------:R-:W-:-:S02]  /*5e00*/  FMUL.FTZ R197, R83, R16 ;  /* 0x0000001053c57220 */ /* 0x000fc40000410000 */
[----:B------:R-:W-:Y:S02]  /*5e10*/  FFMA.FTZ R163, R163, R171, R174 ;  /* 0x000000aba3a37223 */ /* 0x000fe400000100ae */
[C---:B-1----:R-:W-:Y:S01]  /*5e20*/  FMUL.FTZ R179, R154.reuse, R192 ;  /* 0x000000c09ab37220 */ /* 0x042fe20000410000 */
[----:B------:R0:W-:Y:S01]  /*5e30*/  STS [R180.X4+0x860], R197 ;  /* 0x000860c5b4007388 */ /* 0x0001e20000004800 */
[----:B------:R-:W-:Y:S02]  /*5e40*/  FADD.FTZ R168, -R155, R198 ;  /* 0x000000c69ba87221 */ /* 0x000fe40000010100 */
[----:B------:R-:W-:Y:S02]  /*5e50*/  FMUL.FTZ R155, R154, R198 ;  /* 0x000000c69a9b7220 */ /* 0x000fe40000410000 */
[----:B------:R-:W-:Y:S02]  /*5e60*/  FMUL.FTZ R17, R85, R182 ;  /* 0x000000b655117220 */ /* 0x000fe40000410000 */
[----:B------:R-:W-:-:S02]  /*5e70*/  FFMA.FTZ R173, R164, R163, R173 ;  /* 0x000000a3a4ad7223 */ /* 0x000fc400000100ad */
[----:B------:R-:W-:Y:S01]  /*5e80*/  FMUL.FTZ R179, R80, R179 ;  /* 0x000000b350b37220 */ /* 0x000fe20000410000 */
[----:B------:R1:W-:Y:S01]  /*5e90*/  STS [R180.X4+0x858], R17 ;  /* 0x00085811b4007388 */ /* 0x0003e20000004800 */
[----:B------:R-:W-:Y:S02]  /*5ea0*/  FMUL.FTZ R16, R154, R188 ;  /* 0x000000bc9a107220 */ /* 0x000fe40000410000 */
[----:B0-----:R-:W-:Y:S01]  /*5eb0*/  FMUL.FTZ R197, R78, R155 ;  /* 0x0000009b4ec57220 */ /* 0x001fe20000410000 */
[----:B------:R0:W-:Y:S01]  /*5ec0*/  STS [R180.X4+0x86c], R179 ;  /* 0x00086cb3b4007388 */ /* 0x0001e20000004800 */
[----:B------:R-:W-:Y:S02]  /*5ed0*/  FMUL.FTZ R155, R154, R207 ;  /* 0x000000cf9a9b7220 */ /* 0x000fe40000410000 */
[----:B------:R-:W-:Y:S01]  /*5ee0*/  FFMA.FTZ R165, R165, R173, R176 ;  /* 0x000000ada5a57223 */ /* 0x000fe200000100b0 */
[----:B------:R-:W-:Y:S01]  /*5ef0*/  STS [R180.X4+0x874], R197 ;  /* 0x000874c5b4007388 */ /* 0x000fe20000004800 */
[----:B------:R-:W-:-:S02]  /*5f00*/  FFMA.FTZ R158, R104, -R71, R175 ;  /* 0x80000047689e7223 */ /* 0x000fc400000100af */
[----:B-1----:R-:W-:Y:S02]  /*5f10*/  FMUL.FTZ R17, R81, R16 ;  /* 0x0000001051117220 */ /* 0x002fe40000410000 */
[----:B------:R-:W-:Y:S02]  /*5f20*/  FMUL.FTZ R193, R86, R193 ;  /* 0x000000c156c17220 */ /* 0x000fe40000410000 */
[----:B0-----:R-:W-:Y:S01]  /*5f30*/  FMUL.FTZ R179, R76, R155 ;  /* 0x0000009b4cb37220 */ /* 0x001fe20000410000 */
[----:B------:R0:W-:Y:S01]  /*5f40*/  STS [R180.X4+0x868], R17 ;  /* 0x00086811b4007388 */ /* 0x0001e20000004800 */
[----:B------:R-:W-:Y:S02]  /*5f50*/  FMUL.FTZ R155, R165, R71 ;  /* 0x00000047a59b7220 */ /* 0x000fe40000410000 */
[C---:B------:R-:W-:Y:S01]  /*5f60*/  FMUL.FTZ R205, R154.reuse, R189 ;  /* 0x000000bd9acd7220 */ /* 0x040fe20000410000 */
[----:B------:R1:W-:Y:S01]  /*5f70*/  STS [R180.X4+0x854], R193 ;  /* 0x000854c1b4007388 */ /* 0x0003e20000004800 */
[----:B------:R-:W-:-:S02]  /*5f80*/  FMUL.FTZ R16, R154, R203 ;  /* 0x000000cb9a107220 */ /* 0x000fc40000410000 */
[----:B------:R-:W-:Y:S01]  /*5f90*/  FMUL.FTZ R160, R173, R70 ;  /* 0x00000046ada07220 */ /* 0x000fe20000410000 */
[----:B------:R-:W-:Y:S01]  /*5fa0*/  STS [R180.X4+0x87c], R179 ;  /* 0x00087cb3b4007388 */ /* 0x000fe20000004800 */
[----:B------:R-:W-:Y:S02]  /*5fb0*/  FMUL.FTZ R205, R84, R205 ;  /* 0x000000cd54cd7220 */ /* 0x000fe40000410000 */
[----:B0-----:R-:W-:Y:S02]  /*5fc0*/  FFMA.FTZ R17, R155, R158, RZ ;  /* 0x0000009e9b117223 */ /* 0x001fe400000100ff */
[-C--:B------:R-:W-:Y:S01]  /*5fd0*/  FFMA.FTZ R183, R102, -R69.reuse, R183 ;  /* 0x8000004566b77223 */ /* 0x080fe200000100b7 */
[----:B------:R0:W-:Y:S01]  /*5fe0*/  STS [R180.X4+0x85c], R205 ;  /* 0x00085ccdb4007388 */ /* 0x0001e20000004800 */
[----:B-1----:R-:W-:Y:S02]  /*5ff0*/  FMUL.FTZ R193, R79, R16 ;  /* 0x000000104fc17220 */ /* 0x002fe40000410000 */
[----:B------:R-:W-:-:S02]  /*6000*/  FMUL.FTZ R162, R163, R69 ;  /* 0x00000045a3a27220 */ /* 0x000fc40000410000 */
[----:B------:R-:W-:Y:S01]  /*6010*/  FFMA.FTZ R17, R160, R178, R17 ;  /* 0x000000b2a0117223 */ /* 0x000fe20000010011 */
[----:B------:R-:W-:Y:S01]  /*6020*/  STS [R180.X4+0x870], R193 ;  /* 0x000870c1b4007388 */ /* 0x000fe20000004800 */
[----:B------:R-:W-:Y:S02]  /*6030*/  FMUL.FTZ R16, R154, R194 ;  /* 0x000000c29a107220 */ /* 0x000fe40000410000 */
[-C--:B------:R-:W-:Y:S02]  /*6040*/  FFMA.FTZ R189, R99, -R68.reuse, R189 ;  /* 0x8000004463bd7223 */ /* 0x080fe400000100bd */
[----:B------:R-:W-:Y:S02]  /*6050*/  FMUL.FTZ R164, R171, R68 ;  /* 0x00000044aba47220 */ /* 0x000fe40000410000 */
[----:B------:R-:W-:Y:S02]  /*6060*/  FFMA.FTZ R17, R162, R183, R17 ;  /* 0x000000b7a2117223 */ /* 0x000fe40000010011 */
[----:B0-----:R-:W-:-:S02]  /*6070*/  FMUL.FTZ R205, R77, R16 ;  /* 0x000000104dcd7220 */ /* 0x001fc40000410000 */
[----:B------:R-:W-:Y:S02]  /*6080*/  FMUL.FTZ R16, R154, R211 ;  /* 0x000000d39a107220 */ /* 0x000fe40000410000 */
[----:B------:R-:W-:Y:S01]  /*6090*/  FADD.FTZ R172, -R166, R217 ;  /* 0x000000d9a6ac7221 */ /* 0x000fe20000010100 */
[----:B------:R-:W-:Y:S01]  /*60a0*/  STS [R180.X4+0x878], R205 ;  /* 0x000878cdb4007388 */ /* 0x000fe20000004800 */
[-C--:B------:R-:W-:Y:S02]  /*60b0*/  FFMA.FTZ R195, R100, -R67.reuse, R195 ;  /* 0x8000004364c37223 */ /* 0x080fe400000100c3 */
[----:B------:R-:W-:Y:S02]  /*60c0*/  FMUL.FTZ R166, R161, R67 ;  /* 0x00000043a1a67220 */ /* 0x000fe40000410000 */
[----:B------:R-:W-:Y:S02]  /*60d0*/  FFMA.FTZ R17, R164, R189, R17 ;  /* 0x000000bda4117223 */ /* 0x000fe40000010011 */
[----:B------:R-:W-:-:S02]  /*60e0*/  FMUL.FTZ R175, R75, R16 ;  /* 0x000000104baf7220 */ /* 0x000fc40000410000 */
[----:B------:R-:W-:Y:S02]  /*60f0*/  FMUL.FTZ R170, R169, R66 ;  /* 0x00000042a9aa7220 */ /* 0x000fe40000410000 */
[----:B------:R-:W-:Y:S01]  /*6100*/  FFMA.FTZ R17, R166, R195, R17 ;  /* 0x000000c3a6117223 */ /* 0x000fe20000010011 */
[----:B------:R0:W-:Y:S01]  /*6110*/  STS [R180.X4+0x880], R175 ;  /* 0x000880afb4007388 */ /* 0x0001e20000004800 */
[----:B------:R-:W-:Y:S02]  /*6120*/  FFMA.FTZ R188, R98, -R65, R188 ;  /* 0x8000004162bc7223 */ /* 0x000fe400000100bc */
[----:B------:R-:W-:Y:S02]  /*6130*/  FFMA.FTZ R17, R170, R156, R17 ;  /* 0x0000009caa117223 */ /* 0x000fe40000010011 */
[C---:B------:R-:W-:Y:S02]  /*6140*/  FMUL.FTZ R217, R154.reuse, R217 ;  /* 0x000000d99ad97220 */ /* 0x040fe40000410000 */
[----:B------:R-:W-:-:S02]  /*6150*/  FMUL.FTZ R16, R154, R204 ;  /* 0x000000cc9a107220 */ /* 0x000fc40000410000 */
[----:B------:R-:W-:Y:S02]  /*6160*/  FMUL.FTZ R179, R154, R196 ;  /* 0x000000c49ab37220 */ /* 0x000fe40000410000 */
[----:B0-----:R-:W-:Y:S02]  /*6170*/  FMUL.FTZ R175, R159, R65 ;  /* 0x000000419faf7220 */ /* 0x001fe40000410000 */
[-C--:B------:R-:W-:Y:S02]  /*6180*/  FFMA.FTZ R192, R95, -R64.reuse, R192 ;  /* 0x800000405fc07223 */ /* 0x080fe400000100c0 */
[----:B------:R-:W-:Y:S02]  /*6190*/  FMUL.FTZ R154, R157, R64 ;  /* 0x000000409d9a7220 */ /* 0x000fe40000410000 */
[----:B------:R-:W-:Y:S02]  /*61a0*/  FFMA.FTZ R17, R175, R188, R17 ;  /* 0x000000bcaf117223 */ /* 0x000fe40000010011 */
[----:B------:R-:W-:-:S02]  /*61b0*/  FFMA.FTZ R203, R96, -R63, R203 ;  /* 0x8000003f60cb7223 */ /* 0x000fc400000100cb */
[----:B------:R-:W-:Y:S02]  /*61c0*/  FMUL.FTZ R174, R167, R63 ;  /* 0x0000003fa7ae7220 */ /* 0x000fe40000410000 */
[----:B------:R-:W-:Y:S02]  /*61d0*/  FFMA.FTZ R17, R154, R192, R17 ;  /* 0x000000c09a117223 */ /* 0x000fe40000010011 */
[----:B------:R-:W-:Y:S02]  /*61e0*/  IMAD R209, R123, -0x200, R128 ;  /* 0xfffffe007bd17824 */ /* 0x000fe400078e0280 */
[----:B------:R-:W-:Y:S02]  /*61f0*/  FMUL.FTZ R176, R177, R62 ;  /* 0x0000003eb1b07220 */ /* 0x000fe40000410000 */
[----:B------:R-:W-:Y:S01]  /*6200*/  FFMA.FTZ R17, R174, R203, R17 ;  /* 0x000000cbae117223 */ /* 0x000fe20000010011 */
[----:B------:R-:W-:Y:S01]  /*6210*/  SHF.R.S32.HI R15, RZ, 0x1f, R209 ;  /* 0x0000001fff0f7819 */ /* 0x000fe200000114d1 */
[----:B------:R-:W-:Y:S01]  /*6220*/  FMUL.FTZ R197, R72, R179 ;  /* 0x000000b348c57220 */ /* 0x000fe20000410000 */
[----:B------:R-:W-:Y:S01]  /*6230*/  LEA R14, P0, R209, R12, 0x2 ;  /* 0x0000000cd10e7211 */ /* 0x000fe200078010ff */
[----:B------:R-:W-:-:S02]  /*6240*/  FFMA.FTZ R194, R91, -R60, R194 ;  /* 0x8000003c5bc27223 */ /* 0x000fc400000100c2 */
[----:B------:R-:W-:Y:S01]  /*6250*/  FMUL.FTZ R179, R185, R60 ;  /* 0x0000003cb9b37220 */ /* 0x000fe20000410000 */
[----:B------:R-:W-:Y:S01]  /*6260*/  LEA.HI.X R15, R209, R13, R15, 0x2, P0 ;  /* 0x0000000dd10f7211 */ /* 0x000fe200000f140f */
[----:B------:R-:W-:Y:S01]  /*6270*/  FFMA.FTZ R17, R176, R168, R17 ;  /* 0x000000a8b0117223 */ /* 0x000fe20000010011 */
[----:B------:R-:W-:Y:S01]  /*6280*/  ISETP.GE.AND P0, PT, R186, 0x1, PT ;  /* 0x00000001ba00780c */ /* 0x000fe20003f06270 */
[----:B------:R-:W-:Y:S01]  /*6290*/  FMUL.FTZ R215, R82, R215 ;  /* 0x000000d752d77220 */ /* 0x000fe20000410000 */
[----:B------:R-:W-:Y:S01]  /*62a0*/  STS [R180.X4+0x88c], R197 ;  /* 0x00088cc5b4007388 */ /* 0x000fe20000004800 */
[----:B------:R-:W-:Y:S02]  /*62b0*/  FMUL.FTZ R217, R74, R217 ;  /* 0x000000d94ad97220 */ /* 0x000fe40000410000 */
[----:B------:R-:W-:Y:S01]  /*62c0*/  FMUL.FTZ R193, R73, R16 ;  /* 0x0000001049c17220 */ /* 0x000fe20000410000 */
[----:B------:R-:W-:Y:S01]  /*62d0*/  STS [R180.X4+0x864], R215 ;  /* 0x000864d7b4007388 */ /* 0x000fe20000004800 */
[-C--:B------:R-:W-:Y:S01]  /*62e0*/  FFMA.FTZ R207, R94, -R55.reuse, R207 ;  /* 0x800000375ecf7223 */ /* 0x080fe200000100cf */
[----:B------:R-:W-:Y:S01]  /*62f0*/  IADD3 R16, R129, 0x20, RZ ;  /* 0x0000002081107810 */ /* 0x000fe20007ffe0ff */
[----:B------:R-:W-:Y:S01]  /*6300*/  FMUL.FTZ R182, R187, R55 ;  /* 0x00000037bbb67220 */ /* 0x000fe20000410000 */
[----:B------:R-:W-:Y:S01]  /*6310*/  STS [R180.X4+0x884], R217 ;  /* 0x000884d9b4007388 */ /* 0x000fe20000004800 */
[----:B------:R-:W-:Y:S01]  /*6320*/  FFMA.FTZ R17, R179, R194, R17 ;  /* 0x000000c2b3117223 */ /* 0x000fe20000010011 */
[----:B------:R-:W-:Y:S01]  /*6330*/  LEA.HI.SX32 R198, R16, R129, 0x1b ;  /* 0x0000008110c67211 */ /* 0x000fe200078fdaff */
[----:B------:R-:W-:Y:S01]  /*6340*/  IMAD R210, R210, c[0x0][0x2d0], RZ ;  /* 0x0000b400d2d27a24 */ /* 0x000fe200078e02ff */
[----:B------:R0:W-:Y:S01]  /*6350*/  STS [R180.X4+0x888], R193 ;  /* 0x000888c1b4007388 */ /* 0x0001e20000004800 */
[----:B------:R-:W-:-:S02]  /*6360*/  FFMA.FTZ R17, R182, R207, R17 ;  /* 0x000000cfb6117223 */ /* 0x000fc40000010011 */
[----:B------:R-:W-:Y:S02]  /*6370*/  FMUL.FTZ R184, R190, R47 ;  /* 0x0000002fbeb87220 */ /* 0x000fe40000410000 */
[C---:B------:R-:W-:Y:S02]  /*6380*/  IMAD R201, R213.reuse, c[0x0][0x2d4], R210 ;  /* 0x0000b500d5c97a24 */ /* 0x040fe400078e02d2 */
[----:B------:R-:W-:-:S04]  /*6390*/  IMAD.WIDE.U32 R14, R213, c[0x0][0x2d0], R14 ;  /* 0x0000b400d50e7a25 */ /* 0x000fc800078e000e */
[----:B0-----:R-:W-:Y:S01]  /*63a0*/  FFMA.FTZ R180, R92, -R51, R211 ;  /* 0x800000335cb47223 */ /* 0x001fe200000100d3 */
[----:B------:R-:W-:Y:S01]  /*63b0*/  IADD3 R15, R201, R15, RZ ;  /* 0x0000000fc90f7210 */ /* 0x000fe20007ffe0ff */
[----:B------:R-:W-:Y:S02]  /*63c0*/  FMUL.FTZ R193, R191, R51 ;  /* 0x00000033bfc17220 */ /* 0x000fe40000410000 */
[----:B------:R-:W-:Y:S02]  /*63d0*/  FFMA.FTZ R204, R90, -R43, R204 ;  /* 0x8000002b5acc7223 */ /* 0x000fe400000100cc */
[----:B------:R-:W-:Y:S02]  /*63e0*/  FFMA.FTZ R17, R193, R180, R17 ;  /* 0x000000b4c1117223 */ /* 0x000fe40000010011 */
[-C--:B------:R-:W-:Y:S02]  /*63f0*/  FMUL.FTZ R205, R202, R39.reuse ;  /* 0x00000027cacd7220 */ /* 0x080fe40000410000 */
[----:B------:R-:W-:-:S02]  /*6400*/  FFMA.FTZ R196, R88, -R39, R196 ;  /* 0x8000002758c47223 */ /* 0x000fc400000100c4 */
[----:B------:R-:W-:Y:S02]  /*6410*/  FMUL.FTZ R197, R199, R43 ;  /* 0x0000002bc7c57220 */ /* 0x000fe40000410000 */
[----:B------:R-:W-:Y:S02]  /*6420*/  FFMA.FTZ R17, R184, R172, R17 ;  /* 0x000000acb8117223 */ /* 0x000fe40000010011 */
[----:B------:R-:W-:Y:S02]  /*6430*/  FMUL.FTZ R215, R205, R196 ;  /* 0x000000c4cdd77220 */ /* 0x000fe40000410000 */
[----:B------:R-:W-:Y:S01]  /*6440*/  FFMA.FTZ R208, R197, R204, R17 ;  /* 0x000000ccc5d07223 */ /* 0x000fe20000010011 */
        /* <DEDUP_REMOVED lines=11> */
.L_x_5083:
[----:B------:R-:W-:Y:S05]  /*6500*/  BSYNC B0 ;  /* 0x0000000000007941 */ /* 0x000fea0003800000 */
.L_x_5082:
[----:B0-----:R0:W1:Y:S01]  /*6510*/  LDS R17, [R198.X4+0x8d0] ;  /* 0x0008d000c6117984 */ /* 0x0010620000004800 */
[----:B------:R-:W-:Y:S01]  /*6520*/  BSSY B0, `(.L_x_5084) ;  /* 0x0000009000007945 */ /* 0x000fe20003800000 */
[----:B------:R-:W-:Y:S01]  /*6530*/  FADD.FTZ R16, R208, R215 ;  /* 0x000000d7d0107221 */ /* 0x000fe20000010000 */
[C---:B------:R-:W-:Y:S02]  /*6540*/  IADD3 R18, R129.reuse, 0x40, RZ ;  /* 0x0000004081127810 */ /* 0x040fe40007ffe0ff */
[----:B------:R-:W-:Y:S01]  /*6550*/  IADD3 R206, R129, 0x60, RZ ;  /* 0x0000006081ce7810 */ /* 0x000fe20007ffe0ff */
[----:B------:R-:W-:Y:S05]  /*6560*/  @!P1 BRA `(.L_x_5085) ;  /* 0x0000004000009947 */ /* 0x000fea0003800000 */
[----:B------:R-:W-:-:S06]  /*6570*/  IMAD.WIDE R12, R209, 0x4, R12 ;  /* 0x00000004d10c7825 */ /* 0x000fcc00078e020c */
[----:B------:R-:W-:-:S05]  /*6580*/  IMAD.WIDE.U32 R12, R213, c[0x0][0x2d0], R12 ;  /* 0x0000b400d50c7a25 */ /* 0x000fca00078e000c */
[----:B------:R-:W-:-:S05]  /*6590*/  IADD3 R13, R13, R201, RZ ;  /* 0x000000c90d0d7210 */ /* 0x000fca0007ffe0ff */
[----:B-1----:R1:W-:Y:S02]  /*65a0*/  RED.E.ADD.F32.FTZ.RN.STRONG.GPU [R12.64+-0x780], R17 ;  /* 0xfff880110c00798e */ /* 0x0023e4000c10e788 */
.L_x_5085:
[----:B------:R-:W-:Y:S05]  /*65b0*/  BSYNC B0 ;  /* 0x0000000000007941 */ /* 0x000fea0003800000 */
.L_x_5084:
        /* <DEDUP_REMOVED lines=14> */
.L_x_5087:
[----:B-1----:R-:W-:Y:S05]  /*66a0*/  BSYNC B0 ;  /* 0x0000000000007941 */ /* 0x002fea0003800000 */
.L_x_5086:
[----:B--2---:R1:W2:Y:S01]  /*66b0*/  LDS R13, [R206.X4+0x9d0] ;  /* 0x0009d000ce0d7984 */ /* 0x0042a20000004800 */
[----:B------:R-:W-:Y:S01]  /*66c0*/  BSSY B0, `(.L_x_5088) ;  /* 0x0000005000007945 */ /* 0x000fe20003800000 */
[----:B------:R-:W-:Y:S02]  /*66d0*/  IADD3 R18, R129, 0xa0, RZ ;  /* 0x000000a081127810 */ /* 0x000fe40007ffe0ff */
[----:B------:R-:W-:Y:S01]  /*66e0*/  LEA.HI.SX32 R12, R12, R129, 0x1b ;  /* 0x000000810c0c7211 */ /* 0x000fe200078fdaff */
[----:B------:R-:W-:Y:S05]  /*66f0*/  @!P0 BRA `(.L_x_5089) ;  /* 0x0000001000008947 */ /* 0x000fea0003800000 */
[----:B--2---:R2:W-:Y:S02]  /*6700*/  RED.E.ADD.F32.FTZ.RN.STRONG.GPU [R14.64+-0x680], R13 ;  /* 0xfff9800d0e00798e */ /* 0x0045e4000c10e788 */
.L_x_5089:
[----:B------:R-:W-:Y:S05]  /*6710*/  BSYNC B0 ;  /* 0x0000000000007941 */ /* 0x000fea0003800000 */
.L_x_5088:
[----:B--2---:R2:W3:Y:S01]  /*6720*/  LDS R13, [R12.X4+0xa50] ;  /* 0x000a50000c0d7984 */ /* 0x0044e20000004800 */
[----:B------:R-:W-:Y:S01]  /*6730*/  BSSY B0, `(.L_x_5090) ;  /* 0x0000005000007945 */ /* 0x000fe20003800000 */
[----:B0-----:R-:W-:-:S02]  /*6740*/  IADD3 R198, R129, 0xc0, RZ ;  /* 0x000000c081c67810 */ /* 0x001fc40007ffe0ff */
[----:B------:R-:W-:Y:S01]  /*6750*/  LEA.HI.SX32 R18, R18, R129, 0x1b ;  /* 0x0000008112127211 */ /* 0x000fe200078fdaff */
[----:B------:R-:W-:Y:S05]  /*6760*/  @!P1 BRA `(.L_x_5091) ;  /* 0x0000001000009947 */ /* 0x000fea0003800000 */
[----:B---3--:R0:W-:Y:S02]  /*6770*/  RED.E.ADD.F32.FTZ.RN.STRONG.GPU [R14.64+-0x600], R13 ;  /* 0xfffa000d0e00798e */ /* 0x0081e4000c10e788 */
.L_x_5091:
[----:B------:R-:W-:Y:S05]  /*6780*/  BSYNC B0 ;  /* 0x0000000000007941 */ /* 0x000fea0003800000 */
.L_x_5090:
[----:B0--3--:R0:W3:Y:S01]  /*6790*/  LDS R13, [R18.X4+0xad0] ;  /* 0x000ad000120d7984 */ /* 0x0090e20000004800 */
[----:B------:R-:W-:Y:S01]  /*67a0*/  BSSY B0, `(.L_x_5092) ;  /* 0x0000005000007945 */ /* 0x000fe20003800000 */
[----:B--2---:R-:W-:Y:S02]  /*67b0*/  IADD3 R12, R129, 0xe0, RZ ;  /* 0x000000e0810c7810 */ /* 0x004fe40007ffe0ff */
[----:B------:R-:W-:Y:S01]  /*67c0*/  LEA.HI.SX32 R198, R198, R129, 0x1b ;  /* 0x00000081c6c67211 */ /* 0x000fe200078fdaff */
[----:B------:R-:W-:Y:S05]  /*67d0*/  @!P2 BRA `(.L_x_5093) ;  /* 0x000000100000a947 */ /* 0x000fea0003800000 */
[----:B---3--:R2:W-:Y:S02]  /*67e0*/  RED.E.ADD.F32.FTZ.RN.STRONG.GPU [R14.64+-0x580], R13 ;  /* 0xfffa800d0e00798e */ /* 0x0085e4000c10e788 */
.L_x_5093:
[----:B------:R-:W-:Y:S05]  /*67f0*/  BSYNC B0 ;  /* 0x0000000000007941 */ /* 0x000fea0003800000 */
.L_x_5092:
[----:B--23--:R2:W3:Y:S01]  /*6800*/  LDS R13, [R198.X4+0xb50] ;  /* 0x000b5000c60d7984 */ /* 0x00c4e20000004800 */
[----:B------:R-:W-:Y:S01]  /*6810*/  BSSY B0, `(.L_x_5094) ;  /* 0x0000005000007945 */ /* 0x000fe20003800000 */
[----:B0-----:R-:W-:Y:S02]  /*6820*/  IADD3 R18, R129, 0x100, RZ ;  /* 0x0000010081127810 */ /* 0x001fe40007ffe0ff */
[----:B------:R-:W-:Y:S01]  /*6830*/  LEA.HI.SX32 R12, R12, R129, 0x1b ;  /* 0x000000810c0c7211 */ /* 0x000fe200078fdaff */
[----:B------:R-:W-:Y:S05]  /*6840*/  @!P3 BRA `(.L_x_5095) ;  /* 0x000000100000b947 */ /* 0x000fea0003800000 */
[----:B---3--:R0:W-:Y:S02]  /*6850*/  RED.E.ADD.F32.FTZ.RN.STRONG.GPU [R14.64+-0x500], R13 ;  /* 0xfffb000d0e00798e */ /* 0x0081e4000c10e788 */
.L_x_5095:
[----:B------:R-:W-:Y:S05]  /*6860*/  BSYNC B0 ;  /* 0x0000000000007941 */ /* 0x000fea0003800000 */
.L_x_5094:
[----:B0--3--:R0:W3:Y:S01]  /*6870*/  LDS R13, [R12.X4+0xbd0] ;  /* 0x000bd0000c0d7984 */ /* 0x0090e20000004800 */
[----:B------:R-:W-:Y:S01]  /*6880*/  BSSY B0, `(.L_x_5096) ;  /* 0x0000004000007945 */ /* 0x000fe20003800000 */
[----:B------:R-:W-:Y:S01]  /*6890*/  LEA.HI.SX32 R18, R18, R129, 0x1b ;  /* 0x0000008112127211 */ /* 0x000fe200078fdaff */
[----:B------:R-:W-:Y:S05]  /*68a0*/  @!P4 BRA `(.L_x_5097) ;  /* 0x000000100000c947 */ /* 0x000fea0003800000 */
[----:B---3--:R3:W-:Y:S02]  /*68b0*/  RED.E.ADD.F32.FTZ.RN.STRONG.GPU [R14.64+-0x480], R13 ;  /* 0xfffb800d0e00798e */ /* 0x0087e4000c10e788 */
.L_x_5097:
[----:B------:R-:W-:Y:S05]  /*68c0*/  BSYNC B0 ;  /* 0x0000000000007941 */ /* 0x000fea0003800000 */
.L_x_5096:
[----:B---3--:R3:W4:Y:S01]  /*68d0*/  LDS R13, [R18.X4+0xc50] ;  /* 0x000c5000120d7984 */ /* 0x0087220000004800 */
[----:B------:R-:W-:Y:S01]  /*68e0*/  BSSY B0, `(.L_x_5098) ;  /* 0x0000005000007945 */ /* 0x000fe20003800000 */
[----:B0-----:R-:W-:-:S02]  /*68f0*/  IADD3 R12, R129, 0x120, RZ ;  /* 0x00000120810c7810 */ /* 0x001fc40007ffe0ff */
[----:B--2---:R-:W-:Y:S01]  /*6900*/  IADD3 R198, R129, 0x140, RZ ;  /* 0x0000014081c67810 */ /* 0x004fe20007ffe0ff */
[----:B------:R-:W-:Y:S05]  /*6910*/  @!P5 BRA `(.L_x_5099) ;  /* 0x000000100000d947 */ /* 0x000fea0003800000 */
[----:B----4-:R0:W-:Y:S02]  /*6920*/  RED.E.ADD.F32.FTZ.RN.STRONG.GPU [R14.64+-0x400], R13 ;  /* 0xfffc000d0e00798e */ /* 0x0101e4000c10e788 */
.L_x_5099:
[----:B------:R-:W-:Y:S05]  /*6930*/  BSYNC B0 ;  /* 0x0000000000007941 */ /* 0x000fea0003800000 */
.L_x_5098:
        /* <DEDUP_REMOVED lines=14> */
.L_x_5101:
[----:B0-----:R-:W-:Y:S05]  /*6a20*/  BSYNC B0 ;  /* 0x0000000000007941 */ /* 0x001fea0003800000 */
.L_x_5100:
[----:B--2---:R0:W2:Y:S01]  /*6a30*/  LDS R13, [R198.X4+0xd50] ;  /* 0x000d5000c60d7984 */ /* 0x0040a20000004800 */
[----:B------:R-:W-:Y:S01]  /*6a40*/  BSSY B0, `(.L_x_5102) ;  /* 0x0000005000007945 */ /* 0x000fe20003800000 */
[----:B------:R-:W-:Y:S02]  /*6a50*/  IADD3 R12, R129, 0x180, RZ ;  /* 0x00000180810c7810 */ /* 0x000fe40007ffe0ff */
[----:B------:R-:W-:Y:S01]  /*6a60*/  LEA.HI.SX32 R18, R18, R129, 0x1b ;  /* 0x0000008112127211 */ /* 0x000fe200078fdaff */
[----:B------:R-:W-:Y:S05]  /*6a70*/  @!P0 BRA `(.L_x_5103) ;  /* 0x0000001000008947 */ /* 0x000fea0003800000 */
[----:B--2---:R2:W-:Y:S02]  /*6a80*/  RED.E.ADD.F32.FTZ.RN.STRONG.GPU [R14.64+-0x300], R13 ;  /* 0xfffd000d0e00798e */ /* 0x0045e4000c10e788 */
.L_x_5103:
[----:B------:R-:W-:Y:S05]  /*6a90*/  BSYNC B0 ;  /* 0x0000000000007941 */ /* 0x000fea0003800000 */
.L_x_5102:
[----:B--2---:R2:W3:Y:S01]  /*6aa0*/  LDS R13, [R18.X4+0xdd0] ;  /* 0x000dd000120d7984 */ /* 0x0044e20000004800 */
[----:B------:R-:W-:Y:S01]  /*6ab0*/  BSSY B0, `(.L_x_5104) ;  /* 0x0000005000007945 */ /* 0x000fe20003800000 */
[----:B------:R-:W-:-:S02]  /*6ac0*/  IADD3 R186, R129, 0x1a0, RZ ;  /* 0x000001a081ba7810 */ /* 0x000fc40007ffe0ff */
[----:B------:R-:W-:Y:S01]  /*6ad0*/  LEA.HI.SX32 R12, R12, R129, 0x1b ;  /* 0x000000810c0c7211 */ /* 0x000fe200078fdaff */
[----:B------:R-:W-:Y:S05]  /*6ae0*/  @!P1 BRA `(.L_x_5105) ;  /* 0x0000001000009947 */ /* 0x000fea0003800000 */
[----:B---3--:R3:W-:Y:S02]  /*6af0*/  RED.E.ADD.F32.FTZ.RN.STRONG.GPU [R14.64+-0x280], R13 ;  /* 0xfffd800d0e00798e */ /* 0x0087e4000c10e788 */
.L_x_5105:
[----:B------:R-:W-:Y:S05]  /*6b00*/  BSYNC B0 ;  /* 0x0000000000007941 */ /* 0x000fea0003800000 */
.L_x_5104:
[----:B---3--:R3:W4:Y:S01]  /*6b10*/  LDS R13, [R12.X4+0xe50] ;  /* 0x000e50000c0d7984 */ /* 0x0087220000004800 */
[----:B------:R-:W-:Y:S01]  /*6b20*/  BSSY B0, `(.L_x_5106) ;  /* 0x0000005000007945 */ /* 0x000fe20003800000 */
[----:B--2---:R-:W-:Y:S02]  /*6b30*/  IADD3 R18, R129, 0x1c0, RZ ;  /* 0x000001c081127810 */ /* 0x004fe40007ffe0ff */
[----:B------:R-:W-:Y:S01]  /*6b40*/  LEA.HI.SX32 R186, R186, R129, 0x1b ;  /* 0x00000081baba7211 */ /* 0x000fe200078fdaff */
[----:B------:R-:W-:Y:S05]  /*6b50*/  @!P2 BRA `(.L_x_5107) ;  /* 0x000000100000a947 */ /* 0x000fea0003800000 */
[----:B----4-:R2:W-:Y:S02]  /*6b60*/  RED.E.ADD.F32.FTZ.RN.STRONG.GPU [R14.64+-0x200], R13 ;  /* 0xfffe000d0e00798e */ /* 0x0105e4000c10e788 */
.L_x_5107:
[----:B------:R-:W-:Y:S05]  /*6b70*/  BSYNC B0 ;  /* 0x0000000000007941 */ /* 0x000fea0003800000 */
.L_x_5106:
[----:B--2-4-:R2:W4:Y:S01]  /*6b80*/  LDS R13, [R186.X4+0xed0] ;  /* 0x000ed000ba0d7984 */ /* 0x0145220000004800 */
[----:B------:R-:W-:Y:S01]  /*6b90*/  BSSY B0, `(.L_x_5108) ;  /* 0x0000005000007945 */ /* 0x000fe20003800000 */
[----:B---3--:R-:W-:Y:S02]  /*6ba0*/  IADD3 R12, R129, 0x1e0, RZ ;  /* 0x000001e0810c7810 */ /* 0x008fe40007ffe0ff */
[----:B------:R-:W-:Y:S01]  /*6bb0*/  LEA.HI.SX32 R18, R18, R129, 0x1b ;  /* 0x0000008112127211 */ /* 0x000fe200078fdaff */
[----:B------:R-:W-:Y:S05]  /*6bc0*/  @!P3 BRA `(.L_x_5109) ;  /* 0x000000100000b947 */ /* 0x000fea0003800000 */
[----:B----4-:R3:W-:Y:S02]  /*6bd0*/  RED.E.ADD.F32.FTZ.RN.STRONG.GPU [R14.64+-0x180], R13 ;  /* 0xfffe800d0e00798e */ /* 0x0107e4000c10e788 */
.L_x_5109:
[----:B------:R-:W-:Y:S05]  /*6be0*/  BSYNC B0 ;  /* 0x0000000000007941 */ /* 0x000fea0003800000 */
.L_x_5108:
[----:B---34-:R3:W4:Y:S01]  /*6bf0*/  LDS R13, [R18.X4+0xf50] ;  /* 0x000f5000120d7984 */ /* 0x0187220000004800 */
[----:B------:R-:W-:Y:S01]  /*6c00*/  BSSY B0, `(.L_x_5110) ;  /* 0x0000004000007945 */ /* 0x000fe20003800000 */
[----:B------:R-:W-:Y:S01]  /*6c10*/  LEA.HI.SX32 R12, R12, R129, 0x1b ;  /* 0x000000810c0c7211 */ /* 0x000fe200078fdaff */
[----:B------:R-:W-:Y:S05]  /*6c20*/  @!P4 BRA `(.L_x_5111) ;  /* 0x000000100000c947 */ /* 0x000fea0003800000 */
[----:B----4-:R4:W-:Y:S02]  /*6c30*/  RED.E.ADD.F32.FTZ.RN.STRONG.GPU [R14.64+-0x100], R13 ;  /* 0xffff000d0e00798e */ /* 0x0109e4000c10e788 */
.L_x_5111:
[----:B------:R-:W-:Y:S05]  /*6c40*/  BSYNC B0 ;  /* 0x0000000000007941 */ /* 0x000fea0003800000 */
.L_x_5110:
[----:B----4-:R4:W0:Y:S01]  /*6c50*/  LDS R13, [R12.X4+0xfd0] ;  /* 0x000fd0000c0d7984 */ /* 0x0108220000004800 */
[----:B------:R-:W-:Y:S01]  /*6c60*/  BSSY B0, `(.L_x_5112) ;  /* 0x0000003000007945 */ /* 0x000fe20003800000 */
[----:B------:R-:W-:Y:S05]  /*6c70*/  @!P5 BRA `(.L_x_5113) ;  /* 0x000000100000d947 */ /* 0x000fea0003800000 */
[----:B0-----:R0:W-:Y:S02]  /*6c80*/  RED.E.ADD.F32.FTZ.RN.STRONG.GPU [R14.64+-0x80], R13 ;  /* 0xffff800d0e00798e */ /* 0x0011e4000c10e788 */
.L_x_5113:
[----:B------:R-:W-:Y:S05]  /*6c90*/  BSYNC B0 ;  /* 0x0000000000007941 */ /* 0x000fea0003800000 */
.L_x_5112:
[----:B0-----:R-:W0:Y:S01]  /*6ca0*/  SHFL.DOWN PT, R13, R16, 0x1, 0x1f ;  /* 0x08201f00100d7f89 */ /* 0x001e2200000e0000 */
[----:B------:R-:W-:Y:S01]  /*6cb0*/  ISETP.GT.AND P0, PT, R124, 0x1e, PT ;  /* 0x0000001e7c00780c */ /* 0x000fe20003f04270 */
[----:B------:R-:W-:Y:S01]  /*6cc0*/  FMUL.FTZ R17, R152, R202 ;  /* 0x000000ca98117220 */ /* 0x000fe20000410000 */
        /* <DEDUP_REMOVED lines=14> */
[----:B0-----:R-:W-:Y:S02]  /*6db0*/  @!P0 FADD.FTZ R16, R16, R13 ;  /* 0x0000000d10108221 */ /* 0x001fe40000010000 */
[----:B------:R-:W-:Y:S02]  /*6dc0*/  FADD.FTZ R59, R202, R59 ;  /* 0x0000003bca3b7221 */ /* 0x000fe40000010000 */
[----:B----4-:R-:W-:Y:S01]  /*6dd0*/  @!P0 FADD.FTZ R181, R181, R12 ;  /* 0x0000000cb5b58221 */ /* 0x010fe20000010000 */
[----:B------:R-:W0:Y:S01]  /*6de0*/  SHFL.DOWN PT, R13, R16, 0x2, 0x1f ;  /* 0x08401f00100d7f89 */ /* 0x000e2200000e0000 */
        /* <DEDUP_REMOVED lines=15> */
[----:B----4-:R-:W-:Y:S01]  /*6ee0*/  @!P0 FADD.FTZ R181, R181, R12 ;  /* 0x0000000cb5b58221 */ /* 0x010fe20000010000 */
[----:B------:R-:W0:Y:S01]  /*6ef0*/  SHFL.DOWN PT, R19, R16, 0x4, 0x1f ;  /* 0x08801f0010137f89 */ /* 0x000e2200000e0000 */
[----:B------:R-:W-:Y:S01]  /*6f00*/  ISETP.GT.AND P0, PT, R124, 0x1b, PT ;  /* 0x0000001b7c00780c */ /* 0x000fe20003f04270 */
[----:B------:R-:W-:-:S02]  /*6f10*/  FMUL.FTZ R172, R13, R172 ;  /* 0x000000ac0dac7220 */ /* 0x000fc40000410000 */
[----:B------:R-:W4:Y:S01]  /*6f20*/  SHFL.DOWN PT, R12, R181, 0x4, 0x1f ;  /* 0x08801f00b50c7f89 */ /* 0x000f2200000e0000 */
[C---:B------:R-:W-:Y:S02]  /*6f30*/  FMUL.FTZ R13, R152.reuse, R191 ;  /* 0x000000bf980d7220 */ /* 0x040fe40000410000 */
[----:B------:R-:W-:Y:S02]  /*6f40*/  FFMA.FTZ R172, R89, R190, R172 ;  /* 0x000000be59ac7223 */ /* 0x000fe400000100ac */
        /* <DEDUP_REMOVED lines=10> */
[----:B----4-:R-:W-:Y:S01]  /*6ff0*/  @!P0 FADD.FTZ R181, R181, R12 ;  /* 0x0000000cb5b58221 */ /* 0x010fe20000010000 */
[----:B------:R-:W0:Y:S01]  /*7000*/  SHFL.DOWN PT, R17, R16, 0x8, 0x1f ;  /* 0x09001f0010117f89 */ /* 0x000e2200000e0000 */
[----:B------:R-:W-:Y:S01]  /*7010*/  ISETP.GT.AND P0, PT, R124, 0x17, PT ;  /* 0x000000177c00780c */ /* 0x000fe20003f04270 */
[C---:B------:R-:W-:Y:S02]  /*7020*/  FMUL.FTZ R12, R152.reuse, R187 ;  /* 0x000000bb980c7220 */ /* 0x040fe40000410000 */
[----:B------:R-:W4:Y:S01]  /*7030*/  SHFL.DOWN PT, R14, R181, 0x8, 0x1f ;  /* 0x09001f00b50e7f89 */ /* 0x000f2200000e0000 */
[----:B------:R-:W-:Y:S02]  /*7040*/  FMUL.FTZ R13, R152, R159 ;  /* 0x0000009f980d7220 */ /* 0x000fe40000410000 */
[----:B------:R-:W-:Y:S02]  /*7050*/  FMUL.FTZ R12, R12, R207 ;  /* 0x000000cf0c0c7220 */ /* 0x000fe40000410000 */
[----:B------:R-:W-:-:S02]  /*7060*/  FMUL.FTZ R188, R13, R188 ;  /* 0x000000bc0dbc7220 */ /* 0x000fc40000410000 */
[----:B------:R-:W-:Y:S02]  /*7070*/  FFMA.FTZ R187, R94, R187, R12 ;  /* 0x000000bb5ebb7223 */ /* 0x000fe4000001000c */
[C---:B------:R-:W-:Y:S02]  /*7080*/  FMUL.FTZ R12, R152.reuse, R167 ;  /* 0x000000a7980c7220 */ /* 0x040fe40000410000 */
[----:B------:R-:W-:Y:S02]  /*7090*/  FMUL.FTZ R13, R152, R169 ;  /* 0x000000a9980d7220 */ /* 0x000fe40000410000 */
[----:B------:R-:W-:Y:S02]  /*70a0*/  FMUL.FTZ R12, R12, R203 ;  /* 0x000000cb0c0c7220 */ /* 0x000fe40000410000 */
[----:B------:R-:W-:Y:S02]  /*70b0*/  FMUL.FTZ R156, R13, R156 ;  /* 0x0000009c0d9c7220 */ /* 0x000fe40000410000 */
[----:B------:R-:W-:-:S02]  /*70c0*/  FFMA.FTZ R167, R96, R167, R12 ;  /* 0x000000a760a77223 */ /* 0x000fc4000001000c */
[----:B------:R-:W-:Y:S02]  /*70d0*/  FMUL.FTZ R12, R152, R161 ;  /* 0x000000a1980c7220 */ /* 0x000fe40000410000 */
[----:B0-----:R-:W-:Y:S02]  /*70e0*/  @!P0 FADD.FTZ R16, R16, R17 ;  /* 0x0000001110108221 */ /* 0x001fe40000010000 */
[----:B------:R-:W-:Y:S02]  /*70f0*/  FMUL.FTZ R195, R12, R195 ;  /* 0x000000c30cc37220 */ /* 0x000fe40000410000 */
[----:B----4-:R-:W-:Y:S01]  /*7100*/  @!P0 FADD.FTZ R181, R181, R14 ;  /* 0x0000000eb5b58221 */ /* 0x010fe20000010000 */
[----:B------:R-:W0:Y:S01]  /*7110*/  SHFL.DOWN PT, R15, R16, 0x10, 0x1f ;  /* 0x0a001f00100f7f89 */ /* 0x000e2200000e0000 */
[----:B------:R-:W-:Y:S01]  /*7120*/  ISETP.GT.AND P0, PT, R124, 0xf, PT ;  /* 0x0000000f7c00780c */ /* 0x000fe20003f04270 */
[----:B------:R-:W-:Y:S02]  /*7130*/  FMUL.FTZ R17, R152, R173 ;  /* 0x000000ad98117220 */ /* 0x000fe40000410000 */
[----:B------:R-:W4:Y:S01]  /*7140*/  SHFL.DOWN PT, R14, R181, 0x10, 0x1f ;  /* 0x0a001f00b50e7f89 */ /* 0x000f2200000e0000 */
[----:B------:R-:W-:-:S02]  /*7150*/  FFMA.FTZ R177, R93, R177, R168 ;  /* 0x000000b15db17223 */ /* 0x000fc400000100a8 */
[----:B------:R-:W-:Y:S02]  /*7160*/  FMUL.FTZ R178, R17, R178 ;  /* 0x000000b211b27220 */ /* 0x000fe40000410000 */
[----:B------:R-:W-:Y:S02]  /*7170*/  FFMA.FTZ R192, R95, R157, R192 ;  /* 0x0000009d5fc07223 */ /* 0x000fe400000100c0 */
[----:B------:R-:W-:Y:S02]  /*7180*/  FFMA.FTZ R159, R98, R159, R188 ;  /* 0x0000009f629f7223 */ /* 0x000fe400000100bc */
[----:B------:R-:W-:Y:S02]  /*7190*/  FFMA.FTZ R169, R97, R169, R156 ;  /* 0x000000a961a97223 */ /* 0x000fe4000001009c */
[----:B---3--:R-:W-:Y:S02]  /*71a0*/  FFMA.FTZ R18, R100, R161, R195 ;  /* 0x000000a164127223 */ /* 0x008fe400000100c3 */
[----:B------:R-:W-:-:S02]  /*71b0*/  FFMA.FTZ R178, R101, R173, R178 ;  /* 0x000000ad65b27223 */ /* 0x000fc400000100b2 */
[----:B------:R-:W-:Y:S02]  /*71c0*/  FADD.FTZ R57, R172, R57 ;  /* 0x00000039ac397221 */ /* 0x000fe40000010000 */
[----:B------:R-:W-:Y:S02]  /*71d0*/  FADD.FTZ R56, R191, R56 ;  /* 0x00000038bf387221 */ /* 0x000fe40000010000 */
[----:B------:R-:W-:Y:S02]  /*71e0*/  FADD.FTZ R54, R187, R54 ;  /* 0x00000036bb367221 */ /* 0x000fe40000010000 */
[----:B0-----:R-:W-:Y:S02]  /*71f0*/  @!P0 FADD.FTZ R16, R16, R15 ;  /* 0x0000000f10108221 */ /* 0x001fe40000010000 */
[C---:B------:R-:W-:Y:S02]  /*7200*/  FMUL.FTZ R15, R152.reuse, R165 ;  /* 0x000000a5980f7220 */ /* 0x040fe40000410000 */
[----:B----4-:R-:W-:Y:S01]  /*7210*/  @!P0 FADD.FTZ R181, R181, R14 ;  /* 0x0000000eb5b58221 */ /* 0x010fe20000010000 */
[----:B------:R-:W-:Y:S01]  /*7220*/  MOV R12, R16 ;  /* 0x00000010000c7202 */ /* 0x000fe20000000f00 */
[----:B------:R-:W-:-:S02]  /*7230*/  FMUL.FTZ R14, R152, R171 ;  /* 0x000000ab980e7220 */ /* 0x000fc40000410000 */
[----:B------:R-:W-:Y:S01]  /*7240*/  FMUL.FTZ R15, R15, R158 ;  /* 0x0000009e0f0f7220 */ /* 0x000fe20000410000 */
[----:B------:R-:W-:Y:S01]  /*7250*/  MOV R13, R181 ;  /* 0x000000b5000d7202 */ /* 0x000fe20000000f00 */
[----:B------:R-:W-:Y:S02]  /*7260*/  FMUL.FTZ R16, R14, R189 ;  /* 0x000000bd0e107220 */ /* 0x000fe40000410000 */
[----:B------:R-:W-:Y:S02]  /*7270*/  FMUL.FTZ R14, R152, R163 ;  /* 0x000000a3980e7220 */ /* 0x000fe40000410000 */
[----:B------:R0:W-:Y:S01]  /*7280*/  @!P1 STS.64 [0x1098], R12 ;  /* 0x0010980cff009388 */ /* 0x0001e20000000a00 */
[----:B------:R-:W-:Y:S02]  /*7290*/  FFMA.FTZ R171, R99, R171, R16 ;  /* 0x000000ab63ab7223 */ /* 0x000fe40000010010 */
[----:B------:R-:W-:Y:S02]  /*72a0*/  FMUL.FTZ R14, R14, R183 ;  /* 0x000000b70e0e7220 */ /* 0x000fe40000410000 */
        /* <DEDUP_REMOVED lines=16> */
[----:B0-----:R-:W-:Y:S02]  /*73b0*/  ISETP.NE.AND P0, PT, R121, c[0x0][0x174], PT ;  /* 0x00005d0079007a0c */ /* 0x001fe40003f05270 */
[----:B------:R-:W-:-:S11]  /*73c0*/  SHF.L.U32 R16, R23, 0x2, RZ ;  /* 0x0000000217107819 */ /* 0x000fd600000006ff */
[----:B------:R-:W0:Y:S04]  /*73d0*/  @P0 LDS R14, [R16+0x2748] ;  /* 0x00274800100e0984 */ /* 0x000e280000000800 */
[----:B------:R-:W3:Y:S01]  /*73e0*/  @P0 LDS R15, [R16+0x2348] ;  /* 0x00234800100f0984 */ /* 0x000ee20000000800 */
[----:B0-----:R-:W-:Y:S02]  /*73f0*/  @P0 FADD.FTZ R13, R13, R14 ;  /* 0x0000000e0d0d0221 */ /* 0x001fe40000010000 */
[----:B---3--:R-:W-:-:S03]  /*7400*/  @P0 FADD.FTZ R12, R12, R15 ;  /* 0x0000000f0c0c0221 */ /* 0x008fc60000010000 */
[----:B------:R0:W-:Y:S04]  /*7410*/  STS [R16+0x2748], R13 ;  /* 0x0027480d10007388 */ /* 0x0001e80000000800 */
[----:B------:R0:W-:Y:S02]  /*7420*/  STS [R16+0x2348], R12 ;  /* 0x0023480c10007388 */ /* 0x0001e40000000800 */
.L_x_5115:
[----:B0-----:R-:W-:Y:S05]  /*7430*/  BSYNC B0 ;  /* 0x0000000000007941 */ /* 0x001fea0003800000 */
.L_x_5114:
[----:B------:R-:W-:Y:S02]  /*7440*/  IADD3 R23, R23, 0x1, RZ ;  /* 0x0000000117177810 */ /* 0x000fe40007ffe0ff */
[----:B------:R-:W-:Y:S02]  /*7450*/  IADD3 R21, P1, R21, 0x1, RZ ;  /* 0x0000000115157810 */ /* 0x000fe40007f3e0ff */
[----:B------:R-:W-:Y:S02]  /*7460*/  ISETP.GE.AND P0, PT, R23, c[0x0][0x16c], PT ;  /* 0x00005b0017007a0c */ /* 0x000fe40003f06270 */
[----:B------:R-:W-:-:S11]  /*7470*/  IADD3.X R0, RZ, R0, RZ, P1, !PT ;  /* 0x00000000ff007210 */ /* 0x000fd60000ffe4ff */
[----:B------:R-:W-:Y:S01]  /*7480*/  @P0 CALL.REL.NOINC `(.L_x_5079) ;  /* 0x0000001000000944 */ /* 0x000fe20003c00000 */
[----:B------:R-:W-:Y:S05]  /*7490*/  BRA `(.L_x_5116) ;  /* 0xffffcd2000007947 */ /* 0x000fea000383ffff */
.L_x_5079:
[----:B------:R-:W-:Y:S01]  /*74a0*/  BAR.SYNC.DEFER_BLOCKING 0x0 ;  /* 0x0000000000007b1d */ /* 0x000fe20000010000 */
[----:B------:R-:W-:Y:S01]  /*74b0*/  ISETP.GE.AND P2, PT, R2, UR6, PT ;  /* 0x0000000602007c0c */ /* 0x000fe2000bf46270 */
[----:B------:R-:W-:Y:S01]  /*74c0*/  HFMA2.MMA R0, -RZ, RZ, 0, 0 ;  /* 0x00000000ff007435 */ /* 0x000fe200000001ff */
[----:B------:R-:W-:Y:S02]  /*74d0*/  ISETP.GE.AND P1, PT, R151, UR6, PT ;  /* 0x0000000697007c0c */ /* 0x000fe4000bf26270 */
[----:B------:R-:W-:Y:S02]  /*74e0*/  ISETP.GE.AND P0, PT, R150, UR6, PT ;  /* 0x0000000696007c0c */ /* 0x000fe4000bf06270 */
[----:B------:R-:W-:Y:S02]  /*74f0*/  ISETP.GE.AND P4, PT, R149, UR6, PT ;  /* 0x0000000695007c0c */ /* 0x000fe4000bf86270 */
[----:B------:R-:W-:Y:S02]  /*7500*/  ISETP.GE.AND P6, PT, R148, UR6, PT ;  /* 0x0000000694007c0c */ /* 0x000fe4000bfc6270 */
[----:B------:R-:W-:-:S02]  /*7510*/  ISETP.GE.AND P5, PT, R147, UR6, PT ;  /* 0x0000000693007c0c */ /* 0x000fc4000bfa6270 */
[----:B------:R-:W-:Y:S01]  /*7520*/  ISETP.GE.AND P3, PT, R146, UR6, PT ;  /* 0x0000000692007c0c */ /* 0x000fe2000bf66270 */
[----:B------:R-:W-:Y:S01]  /*7530*/  CS2R R12, SRZ ;  /* 0x00000000000c7805 */ /* 0x000fe2000001ff00 */
[----:B------:R-:W-:Y:S01]  /*7540*/  CS2R R14, SRZ ;  /* 0x00000000000e7805 */ /* 0x000fe2000001ff00 */
[----:B------:R-:W-:Y:S01]  /*7550*/  CS2R R16, SRZ ;  /* 0x0000000000107805 */ /* 0x000fe2000001ff00 */
[----:B------:R-:W3:Y:S01]  /*7560*/  @!P2 LDG.E R61, [R10.64] ;  /* 0x000000080a3da981 */ /* 0x000ee2000c1e1900 */
[----:B------:R-:W-:-:S03]  /*7570*/  ISETP.GE.AND P2, PT, R145, UR6, PT ;  /* 0x0000000691007c0c */ /* 0x000fc6000bf46270 */
[----:B------:R-:W4:Y:S01]  /*7580*/  @!P1 LDG.E R0, [R10.64+0x80] ;  /* 0x000080080a009981 */ /* 0x000f22000c1e1900 */
[----:B------:R-:W-:Y:S01]  /*7590*/  ISETP.GE.AND P1, PT, R144, UR6, PT ;  /* 0x0000000690007c0c */ /* 0x000fe2000bf26270 */
[----:B------:R-:W-:Y:S02]  /*75a0*/  CS2R R18, SRZ ;  /* 0x0000000000127805 */ /* 0x000fe4000001ff00 */
[----:B------:R-:W5:Y:S01]  /*75b0*/  @!P0 LDG.E R13, [R10.64+0x100] ;  /* 0x000100080a0d8981 */ /* 0x000f62000c1e1900 */
[----:B------:R-:W-:-:S03]  /*75c0*/  ISETP.GE.AND P0, PT, R143, UR6, PT ;  /* 0x000000068f007c0c */ /* 0x000fc6000bf06270 */
[----:B--2---:R-:W2:Y:S01]  /*75d0*/  @!P4 LDG.E R12, [R10.64+0x180] ;  /* 0x000180080a0cc981 */ /* 0x004ea2000c1e1900 */
        /* <DEDUP_REMOVED lines=9> */
[----:B------:R-:W-:Y:S02]  /*7670*/  HFMA2.MMA R60, -RZ, RZ, 0, 0 ;  /* 0x00000000ff3c7435 */ /* 0x000fe400000001ff */
[----:B------:R-:W2:Y:S01]  /*7680*/  @!P1 LDG.E R19, [R10.64+0x400] ;  /* 0x000400080a139981 */ /* 0x000ea2000c1e1900 */
[----:B------:R-:W-:Y:S01]  /*7690*/  ISETP.GE.AND P1, PT, R136, UR6, PT ;  /* 0x0000000688007c0c */ /* 0x000fe2000bf26270 */
[----:B------:R-:W-:Y:S01]  /*76a0*/  CS2R R20, SRZ ;  /* 0x0000000000147805 */ /* 0x000fe2000001ff00 */
[----:B------:R-:W-:Y:S01]  /*76b0*/  HFMA2.MMA R62, -RZ, RZ, 0, 0 ;  /* 0x00000000ff3e7435 */ /* 0x000fe200000001ff */
[----:B------:R-:W-:Y:S01]  /*76c0*/  MOV R23, RZ ;  /* 0x000000ff00177202 */ /* 0x000fe20000000f00 */
[----:B------:R-:W2:Y:S01]  /*76d0*/  @!P0 LDG.E R18, [R10.64+0x480] ;  /* 0x000480080a128981 */ /* 0x000ea2000c1e1900 */
[----:B------:R-:W-:-:S03]  /*76e0*/  MOV R39, RZ ;  /* 0x000000ff00277202 */ /* 0x000fc60000000f00 */
[----:B------:R-:W2:Y:S04]  /*76f0*/  @!P4 LDG.E R21, [R10.64+0x500] ;  /* 0x000500080a15c981 */ /* 0x000ea8000c1e1900 */
[----:B------:R-:W2:Y:S04]  /*7700*/  @!P6 LDG.E R20, [R10.64+0x580] ;  /* 0x000580080a14e981 */ /* 0x000ea8000c1e1900 */
[----:B------:R-:W2:Y:S04]  /*7710*/  @!P5 LDG.E R23, [R10.64+0x600] ;  /* 0x000600080a17d981 */ /* 0x000ea8000c1e1900 */
[----:B------:R-:W2:Y:S04]  /*7720*/  @!P3 LDG.E R60, [R10.64+0x680] ;  /* 0x000680080a3cb981 */ /* 0x000ea8000c1e1900 */
[----:B------:R-:W2:Y:S04]  /*7730*/  @!P2 LDG.E R39, [R10.64+0x700] ;  /* 0x000700080a27a981 */ /* 0x000ea8000c1e1900 */
[----:B------:R-:W2:Y:S04]  /*7740*/  @!P1 LDG.E R62, [R10.64+0x780] ;  /* 0x000780080a3e9981 */ /* 0x000ea8000c1e1900 */
        /* <DEDUP_REMOVED lines=24> */
[----:B------:R-:W0:Y:S02]  /*78d0*/  LDS R0, [R103.X4+0x14] ;  /* 0x0000140067007984 */ /* 0x000e240000004800 */
[----:B------:R-:W-:Y:S01]  /*78e0*/  FSETP.GTU.FTZ.AND P4, PT, R15, 20, PT ;  /* 0x41a000000f00780b */ /* 0x000fe20003f9c000 */
[----:B--2---:R-:W-:Y:S02]  /*78f0*/  FADD.FTZ R18, R12, UR4 ;  /* 0x000000040c127e21 */ /* 0x004fe40008010000 */
[----:B------:R-:W2:Y:S01]  /*7900*/  LDS R12, [R103.X4+0x20] ;  /* 0x00002000670c7984 */ /* 0x000ea20000004800 */
[----:B---3--:R-:W-:-:S03]  /*7910*/  FADD.FTZ R17, R11, UR4 ;  /* 0x000000040b117e21 */ /* 0x008fc60008010000 */
[----:B------:R-:W3:Y:S01]  /*7920*/  LDS R11, [R103.X4+0x1c] ;  /* 0x00001c00670b7984 */ /* 0x000ee20000004800 */
[----:B----4-:R-:W-:-:S03]  /*7930*/  FADD.FTZ R16, R10, UR4 ;  /* 0x000000040a107e21 */ /* 0x010fc60008010000 */
[----:B------:R-:W4:Y:S02]  /*7940*/  LDS R10, [R103.X4+0x18] ;  /* 0x00001800670a7984 */ /* 0x000f240000004800 */
[----:B------:R-:W-:-:S06]  /*7950*/  @!P4 FMUL.FTZ R15, R15, -1.4426950216293334961 ;  /* 0xbfb8aa3b0f0fc820 */ /* 0x000fcc0000410000 */
[----:B------:R-:W5:Y:S01]  /*7960*/  @!P4 MUFU.EX2 R15, R15 ;  /* 0x0000000f000fc308 */ /* 0x000f620000000800 */
[----:B------:R-:W-:Y:S02]  /*7970*/  FSETP.GTU.FTZ.AND P3, PT, R16, 20, PT ;  /* 0x41a000001000780b */ /* 0x000fe40003f7c000 */
[----:B------:R-:W-:Y:S01]  /*7980*/  FSETP.GTU.FTZ.AND P2, PT, R17, 20, PT ;  /* 0x41a000001100780b */ /* 0x000fe20003f5c000 */
[----:B-----5:R-:W-:Y:S02]  /*7990*/  @!P4 FADD.FTZ R15, R15, 1 ;  /* 0x3f8000000f0fc421 */ /* 0x020fe40000010000 */
[----:B0-----:R-:W-:Y:S02]  /*79a0*/  FADD.FTZ R0, R0, UR4 ;  /* 0x0000000400007e21 */ /* 0x001fe40008010000 */
[----:B------:R2:W0:Y:S06]  /*79b0*/  @!P4 MUFU.RCP R20, R15 ;  /* 0x0000000f0014c308 */ /* 0x00042c0000001000 */
[----:B------:R-:W-:Y:S01]  /*79c0*/  @!P3 FMUL.FTZ R16, R16, -1.4426950216293334961 ;  /* 0xbfb8aa3b1010b820 */ /* 0x000fe20000410000 */
[----:B------:R-:W-:Y:S01]  /*79d0*/  FSETP.GTU.FTZ.AND P1, PT, R0, 20, PT ;  /* 0x41a000000000780b */ /* 0x000fe20003f3c000 */
[----:B------:R-:W-:-:S04]  /*79e0*/  @!P2 FMUL.FTZ R17, R17, -1.4426950216293334961 ;  /* 0xbfb8aa3b1111a820 */ /* 0x000fc80000410000 */
[----:B------:R-:W5:Y:S01]  /*79f0*/  @!P3 MUFU.EX2 R16, R16 ;  /* 0x000000100010b308 */ /* 0x000f620000000800 */
[----:B------:R-:W-:Y:S01]  /*7a00*/  FSETP.GTU.FTZ.AND P0, PT, R18, 20, PT ;  /* 0x41a000001200780b */ /* 0x000fe20003f1c000 */
[----:B--2---:R-:W-:-:S06]  /*7a10*/  FADD.FTZ R15, R12, UR4 ;  /* 0x000000040c0f7e21 */ /* 0x004fcc0008010000 */
[----:B------:R-:W2:Y:S01]  /*7a20*/  @!P2 MUFU.EX2 R17, R17 ;  /* 0x000000110011a308 */ /* 0x000ea20000000800 */
[----:B------:R-:W-:Y:S02]  /*7a30*/  @!P1 FMUL.FTZ R0, R0, -1.4426950216293334961 ;  /* 0xbfb8aa3b00009820 */ /* 0x000fe40000410000 */
[----:B---3--:R-:W-:Y:S02]  /*7a40*/  FADD.FTZ R21, R11, UR4 ;  /* 0x000000040b157e21 */ /* 0x008fe40008010000 */
[----:B0-----:R-:W-:Y:S01]  /*7a50*/  @!P4 FMUL.FTZ R41, R41, R20 ;  /* 0x000000142929c220 */ /* 0x001fe20000410000 */
[----:B------:R-:W-:Y:S02]  /*7a60*/  FSETP.GTU.FTZ.AND P4, PT, R15, 20, PT ;  /* 0x41a000000f00780b */ /* 0x000fe40003f9c000 */
[----:B------:R0:W3:Y:S01]  /*7a70*/  @!P1 MUFU.EX2 R11, R0 ;  /* 0x00000000000b9308 */ /* 0x0000e20000000800 */
[----:B----4-:R-:W-:Y:S02]  /*7a80*/  FADD.FTZ R10, R10, UR4 ;  /* 0x000000040a0a7e21 */ /* 0x010fe40008010000 */
[----:B-----5:R-:W-:-:S02]  /*7a90*/  @!P3 FADD.FTZ R16, R16, 1 ;  /* 0x3f8000001010b421 */ /* 0x020fc40000010000 */
[----:B------:R-:W-:Y:S01]  /*7aa0*/  @!P0 FMUL.FTZ R18, R18, -1.4426950216293334961 ;  /* 0xbfb8aa3b12128820 */ /* 0x000fe20000410000 */
[----:B------:R-:W-:Y:S01]  /*7ab0*/  FSETP.GTU.FTZ.AND P6, PT, R10, 20, PT ;  /* 0x41a000000a00780b */ /* 0x000fe20003fdc000 */
[----:B--2---:R-:W-:Y:S01]  /*7ac0*/  @!P2 FADD.FTZ R17, R17, 1 ;  /* 0x3f8000001111a421 */ /* 0x004fe20000010000 */
[----:B------:R2:W4:Y:S01]  /*7ad0*/  @!P3 MUFU.RCP R19, R16 ;  /* 0x000000100013b308 */ /* 0x0005220000001000 */
[----:B------:R-:W-:Y:S01]  /*7ae0*/  FADD.FTZ R20, R14, UR4 ;  /* 0x000000040e147e21 */ /* 0x000fe20008010000 */
[----:B0-----:R-:W0:Y:S01]  /*7af0*/  LDS R0, [R103.X4+0x2c] ;  /* 0x00002c0067007984 */ /* 0x001e220000004800 */
[----:B------:R-:W-:-:S05]  /*7b00*/  @!P4 FMUL.FTZ R14, R15, -1.4426950216293334961 ;  /* 0xbfb8aa3b0f0ec820 */ /* 0x000fca0000410000 */
[----:B------:R-:W5:Y:S01]  /*7b10*/  @!P2 MUFU.RCP R17, R17 ;  /* 0x000000110011a308 */ /* 0x000f620000001000 */
[----:B---3--:R-:W-:Y:S02]  /*7b20*/  @!P1 FADD.FTZ R15, R11, 1 ;  /* 0x3f8000000b0f9421 */ /* 0x008fe40000010000 */
[----:B------:R-:W3:Y:S05]  /*7b30*/  LDS R11, [R103.X4+0x34] ;  /* 0x00003400670b7984 */ /* 0x000eea0000004800 */
[----:B------:R-:W1:Y:S01]  /*7b40*/  @!P0 MUFU.EX2 R18, R18 ;  /* 0x0000001200128308 */ /* 0x000e620000000800 */
[----:B------:R-:W-:Y:S02]  /*7b50*/  @!P6 FMUL.FTZ R10, R10, -1.4426950216293334961 ;  /* 0xbfb8aa3b0a0ae820 */ /* 0x000fe40000410000 */
[----:B--2---:R-:W-:-:S05]  /*7b60*/  FADD.FTZ R16, R13, UR4 ;  /* 0x000000040d107e21 */ /* 0x004fca0008010000 */
[----:B------:R-:W2:Y:S01]  /*7b70*/  @!P4 MUFU.EX2 R14, R14 ;  /* 0x0000000e000ec308 */ /* 0x000ea20000000800 */
[----:B----4-:R-:W-:Y:S01]  /*7b80*/  @!P3 FMUL.FTZ R42, R42, R19 ;  /* 0x000000132a2ab220 */ /* 0x010fe20000410000 */
[----:B------:R-:W-:Y:S01]  /*7b90*/  FSETP.GTU.FTZ.AND P3, PT, R16, 20, PT ;  /* 0x41a000001000780b */ /* 0x000fe20003f7c000 */
[----:B-----5:R-:W-:Y:S01]  /*7ba0*/  @!P2 FMUL.FTZ R44, R44, R17 ;  /* 0x000000112c2ca220 */ /* 0x020fe20000410000 */
[----:B------:R-:W-:-:S04]  /*7bb0*/  FSETP.GTU.FTZ.AND P2, PT, R20, 20, PT ;  /* 0x41a000001400780b */ /* 0x000fc80003f5c000 */
[----:B------:R4:W5:Y:S01]  /*7bc0*/  @!P6 MUFU.EX2 R12, R10 ;  /* 0x0000000a000ce308 */ /* 0x0009620000000800 */
[----:B-1----:R-:W-:Y:S01]  /*7bd0*/  @!P0 FADD.FTZ R18, R18, 1 ;  /* 0x3f80000012128421 */ /* 0x002fe20000010000 */
[----:B------:R-:W-:-:S06]  /*7be0*/  FSETP.GTU.FTZ.AND P5, PT, R21, 20, PT ;  /* 0x41a000001500780b */ /* 0x000fcc0003fbc000 */
[----:B------:R2:W1:Y:S01]  /*7bf0*/  @!P0 MUFU.RCP R60, R18 ;  /* 0x00000012003c8308 */ /* 0x0004620000001000 */
[----:B----4-:R-:W4:Y:S01]  /*7c00*/  LDS R10, [R103.X4+0x30] ;  /* 0x00003000670a7984 */ /* 0x010f220000004800 */
[----:B------:R-:W-:Y:S02]  /*7c10*/  @!P3 FMUL.FTZ R17, R16, -1.4426950216293334961 ;  /* 0xbfb8aa3b1011b820 */ /* 0x000fe40000410000 */
[----:B--2---:R-:W-:Y:S02]  /*7c20*/  @!P4 FADD.FTZ R18, R14, 1 ;  /* 0x3f8000000e12c421 */ /* 0x004fe40000010000 */
[----:B------:R-:W2:Y:S02]  /*7c30*/  LDS R14, [R103.X4] ;  /* 0x00000000670e7984 */ /* 0x000ea40000004800 */
[----:B------:R-:W1:Y:S01]  /*7c40*/  @!P1 MUFU.RCP R15, R15 ;  /* 0x0000000f000f9308 */ /* 0x000e620000001000 */
[----:B-----5:R-:W-:Y:S02]  /*7c50*/  @!P6 FADD.FTZ R16, R12, 1 ;  /* 0x3f8000000c10e421 */ /* 0x020fe40000010000 */
[----:B------:R-:W-:Y:S01]  /*7c60*/  @!P2 FMUL.FTZ R20, R20, -1.4426950216293334961 ;  /* 0xbfb8aa3b1414a820 */ /* 0x000fe20000410000 */
[----:B------:R-:W5:Y:S01]  /*7c70*/  LDS R12, [R103.X4+0x38] ;  /* 0x00003800670c7984 */ /* 0x000f620000004800 */
[----:B------:R-:W-:-:S03]  /*7c80*/  @!P5 FMUL.FTZ R13, R21, -1.4426950216293334961 ;  /* 0xbfb8aa3b150dd820 */ /* 0x000fc60000410000 */
[----:B------:R-:W3:Y:S01]  /*7c90*/  @!P6 MUFU.RCP R21, R16 ;  /* 0x000000100015e308 */ /* 0x000ee20000001000 */
[----:B0-----:R-:W-:-:S07]  /*7ca0*/  FADD.FTZ R0, R0, UR4 ;  /* 0x0000000400007e21 */ /* 0x001fce0008010000 */
[----:B------:R-:W0:Y:S01]  /*7cb0*/  @!P2 MUFU.EX2 R20, R20 ;  /* 0x000000140014a308 */ /* 0x000e220000000800 */
[----:B-1----:R-:W-:Y:S01]  /*7cc0*/  @!P0 FMUL.FTZ R45, R45, R60 ;  /* 0x0000003c2d2d8220 */ /* 0x002fe20000410000 */
[----:B------:R-:W-:Y:S01]  /*7cd0*/  FSETP.GTU.FTZ.AND P0, PT, R0, 20, PT ;  /* 0x41a000000000780b */ /* 0x000fe20003f1c000 */
[----:B------:R-:W-:-:S05]  /*7ce0*/  @!P1 FMUL.FTZ R46, R46, R15 ;  /* 0x0000000f2e2e9220 */ /* 0x000fca0000410000 */
[----:B------:R-:W1:Y:S01]  /*7cf0*/  @!P5 MUFU.EX2 R13, R13 ;  /* 0x0000000d000dd308 */ /* 0x000e620000000800 */
[----:B---3--:R-:W-:Y:S02]  /*7d00*/  FADD.FTZ R15, R11, UR4 ;  /* 0x000000040b0f7e21 */ /* 0x008fe40008010000 */
[----:B------:R-:W-:-:S03]  /*7d10*/  @!P6 FMUL.FTZ R48, R48, R21 ;  /* 0x000000153030e220 */ /* 0x000fc60000410000 */
[----:B------:R-:W-:Y:S02]  /*7d20*/  FSETP.GTU.FTZ.AND P6, PT, R15, 20, PT ;  /* 0x41a000000f00780b */ /* 0x000fe40003fdc000 */
[----:B------:R1:W3:Y:S01]  /*7d30*/  @!P3 MUFU.EX2 R19, R17 ;  /* 0x000000110013b308 */ /* 0x0002e20000000800 */
[----:B0-----:R-:W-:-:S07]  /*7d40*/  @!P2 FADD.FTZ R20, R20, 1 ;  /* 0x3f8000001414a421 */ /* 0x001fce0000010000 */
[----:B------:R-:W0:Y:S01]  /*7d50*/  @!P4 MUFU.RCP R23, R18 ;  /* 0x000000120017c308 */ /* 0x000e220000001000 */
[----:B-1----:R-:W-:Y:S02]  /*7d60*/  @!P5 FADD.FTZ R17, R13, 1 ;  /* 0x3f8000000d11d421 */ /* 0x002fe40000010000 */
[----:B------:R-:W1:Y:S01]  /*7d70*/  LDS R13, [R103.X4+0x3c] ;  /* 0x00003c00670d7984 */ /* 0x000e620000004800 */
[----:B------:R-:W-:Y:S02]  /*7d80*/  @!P0 FMUL.FTZ R0, R0, -1.4426950216293334961 ;  /* 0xbfb8aa3b00008820 */ /* 0x000fe40000410000 */
[----:B----4-:R-:W-:Y:S01]  /*7d90*/  FADD.FTZ R16, R10, UR4 ;  /* 0x000000040a107e21 */ /* 0x010fe20008010000 */
[----:B------:R-:W-:Y:S06]  /*7da0*/  BAR.SYNC.DEFER_BLOCKING 0x0 ;  /* 0x0000000000007b1d */ /* 0x000fec0000010000 */
[----:B------:R-:W4:Y:S01]  /*7db0*/  @!P2 MUFU.RCP R20, R20 ;  /* 0x000000140014a308 */ /* 0x000f220000001000 */
[----:B---3--:R-:W-:-:S07]  /*7dc0*/  @!P3 FADD.FTZ R19, R19, 1 ;  /* 0x3f8000001313b421 */ /* 0x008fce0000010000 */
[----:B------:R3:W-:Y:S01]  /*7dd0*/  @!P0 MUFU.EX2 R10, R0 ;  /* 0x00000000000a8308 */ /* 0x0007e20000000800 */
[----:B0-----:R-:W-:Y:S02]  /*7de0*/  @!P4 FMUL.FTZ R50, R50, R23 ;  /* 0x000000173232c220 */ /* 0x001fe40000410000 */
[----:B---3--:R-:W-:Y:S02]  /*7df0*/  @!P6 FMUL.FTZ R0, R15, -1.4426950216293334961 ;  /* 0xbfb8aa3b0f00e820 */ /* 0x008fe40000410000 */
[----:B--2---:R-:W-:-:S03]  /*7e00*/  FADD.FTZ R15, R14, UR4 ;  /* 0x000000040e0f7e21 */ /* 0x004fc60008010000 */
[----:B------:R-:W0:Y:S02]  /*7e10*/  @!P3 MUFU.RCP R19, R19 ;  /* 0x000000130013b308 */ /* 0x000e240000001000 */
[----:B------:R-:W-:Y:S01]  /*7e20*/  FSETP.GTU.FTZ.AND P4, PT, R15, 20, PT ;  /* 0x41a000000f00780b */ /* 0x000fe20003f9c000 */
[----:B----4-:R-:W-:Y:S01]  /*7e30*/  @!P2 FMUL.FTZ R53, R53, R20 ;  /* 0x000000143535a220 */ /* 0x010fe20000410000 */
[----:B------:R-:W-:-:S04]  /*7e40*/  ISETP.NE.AND P2, PT, R129, RZ, PT ;  /* 0x000000ff8100720c */ /* 0x000fc80003f45270 */
[----:B------:R5:W2:Y:S01]  /*7e50*/  @!P5 MUFU.RCP R62, R17 ;  /* 0x00000011003ed308 */ /* 0x000aa20000001000 */
[----:B------:R-:W-:Y:S01]  /*7e60*/  FSETP.GTU.FTZ.AND P1, PT, R16, 20, PT ;  /* 0x41a000001000780b */ /* 0x000fe20003f3c000 */
[----:B------:R-:W-:Y:S01]  /*7e70*/  STS [R103.X4], R38 ;  /* 0x0000002667007388 */ /* 0x000fe20000004800 */
[----:B-----5:R-:W-:-:S05]  /*7e80*/  FADD.FTZ R17, R12, UR4 ;  /* 0x000000040c117e21 */ /* 0x020fca0008010000 */
[----:B------:R3:W-:Y:S01]  /*7e90*/  @!P6 MUFU.EX2 R12, R0 ;  /* 0x00000000000ce308 */ /* 0x0007e20000000800 */
[----:B------:R-:W-:Y:S01]  /*7ea0*/  STS [R103.X4+0x4], R37 ;  /* 0x0000042567007388 */ /* 0x000fe20000004800 */
[----:B0-----:R-:W-:-:S03]  /*7eb0*/  @!P3 FMUL.FTZ R52, R52, R19 ;  /* 0x000000133434b220 */ /* 0x001fc60000410000 */
[----:B------:R-:W-:Y:S01]  /*7ec0*/  STS [R103.X4+0x8], R36 ;  /* 0x0000082467007388 */ /* 0x000fe20000004800 */
[----:B---3--:R-:W-:Y:S01]  /*7ed0*/  @!P4 FMUL.FTZ R0, R15, -1.4426950216293334961 ;  /* 0xbfb8aa3b0f00c820 */ /* 0x008fe20000410000 */
[----:B------:R-:W-:Y:S02]  /*7ee0*/  MOV R15, UR6 ;  /* 0x00000006000f7c02 */ /* 0x000fe40008000f00 */
        /* <DEDUP_REMOVED lines=32> */
[----:B------:R-:W-:Y:S01]  /*80f0*/  @!P1 FMUL.FTZ R11, R16, -1.4426950216293334961 ;  /* 0xbfb8aa3b100b9820 */ /* 0x000fe20000410000 */
[----:B------:R-:W-:Y:S01]  /*8100*/  FSETP.GTU.FTZ.AND P3, PT, R17, 20, PT ;  /* 0x41a000001100780b */ /* 0x000fe20003f7c000 */
[----:B-1----:R-:W-:-:S02]  /*8110*/  FADD.FTZ R16, R13, UR4 ;  /* 0x000000040d107e21 */ /* 0x002fc40008010000 */
[----:B--2---:R-:W-:-:S03]  /*8120*/  @!P5 FMUL.FTZ R49, R49, R62 ;  /* 0x0000003e3131d220 */ /* 0x004fc60000410000 */
[----:B------:R-:W-:-:S07]  /*8130*/  FSETP.GTU.FTZ.AND P5, PT, R16, 20, PT ;  /* 0x41a000001000780b */ /* 0x000fce0003fbc000 */
[----:B------:R-:W-:Y:S01]  /*8140*/  @!P3 FMUL.FTZ R13, R17, -1.4426950216293334961 ;  /* 0xbfb8aa3b110db820 */ /* 0x000fe20000410000 */
[----:B------:R-:W-:Y:S05]  /*8150*/  @!P1 MUFU.EX2 R11, R11 ;  /* 0x0000000b000b9308 */ /* 0x000fea0000000800 */
[----:B------:R-:W-:Y:S01]  /*8160*/  @!P5 FMUL.FTZ R14, R16, -1.4426950216293334961 ;  /* 0xbfb8aa3b100ed820 */ /* 0x000fe20000410000 */
[----:B------:R-:W1:Y:S02]  /*8170*/  LDS R63, [0x840] ;  /* 0x00084000ff3f7984 */ /* 0x000e640000000800 */
[----:B------:R-:W2:Y:S08]  /*8180*/  @!P3 MUFU.EX2 R13, R13 ;  /* 0x0000000d000db308 */ /* 0x000eb00000000800 */
[----:B------:R-:W3:Y:S01]  /*8190*/  @!P5 MUFU.EX2 R14, R14 ;  /* 0x0000000e000ed308 */ /* 0x000ee20000000800 */
[----:B------:R-:W-:-:S07]  /*81a0*/  @!P0 FADD.FTZ R10, R10, 1 ;  /* 0x3f8000000a0a8421 */ /* 0x000fce0000010000 */
[----:B------:R-:W4:Y:S01]  /*81b0*/  @!P4 MUFU.EX2 R0, R0 ;  /* 0x000000000000c308 */ /* 0x000f220000000800 */
[----:B--2---:R-:W-:Y:S02]  /*81c0*/  @!P3 FADD.FTZ R13, R13, 1 ;  /* 0x3f8000000d0db421 */ /* 0x004fe40000010000 */
[----:B------:R-:W-:Y:S02]  /*81d0*/  @!P1 FADD.FTZ R11, R11, 1 ;  /* 0x3f8000000b0b9421 */ /* 0x000fe40000010000 */
[----:B------:R-:W-:-:S03]  /*81e0*/  IMAD R16, R130, c[0x0][0x2d8], RZ ;  /* 0x0000b60082107a24 */ /* 0x000fc600078e02ff */
[----:B------:R-:W2:Y:S01]  /*81f0*/  @!P3 MUFU.RCP R13, R13 ;  /* 0x0000000d000db308 */ /* 0x000ea20000001000 */
[----:B---3--:R-:W-:Y:S02]  /*8200*/  @!P5 FADD.FTZ R14, R14, 1 ;  /* 0x3f8000000e0ed421 */ /* 0x008fe40000010000 */
[----:B------:R-:W-:-:S05]  /*8210*/  IMAD R67, R135, c[0x0][0x2dc], R16 ;  /* 0x0000b70087437a24 */ /* 0x000fca00078e0210 */
[----:B------:R-:W3:Y:S01]  /*8220*/  @!P0 MUFU.RCP R17, R10 ;  /* 0x0000000a00118308 */ /* 0x000ee20000001000 */
[----:B------:R-:W-:Y:S02]  /*8230*/  @!P6 FADD.FTZ R12, R12, 1 ;  /* 0x3f8000000c0ce421 */ /* 0x000fe40000010000 */
[----:B----4-:R-:W-:-:S05]  /*8240*/  @!P4 FADD.FTZ R0, R0, 1 ;  /* 0x3f8000000000c421 */ /* 0x010fca0000010000 */
[----:B------:R4:W5:Y:S02]  /*8250*/  @!P1 MUFU.RCP R65, R11 ;  /* 0x0000000b00419308 */ /* 0x0009640000001000 */
[----:B----4-:R-:W-:-:S06]  /*8260*/  IMAD.WIDE.U32 R10, R135, c[0x0][0x2d8], RZ ;  /* 0x0000b600870a7a25 */ /* 0x010fcc00078e00ff */
[----:B------:R-:W4:Y:S01]  /*8270*/  @!P5 MUFU.RCP R14, R14 ;  /* 0x0000000e000ed308 */ /* 0x000f220000001000 */
[----:B------:R-:W-:Y:S01]  /*8280*/  IADD3 R11, R11, R67, RZ ;  /* 0x000000430b0b7210 */ /* 0x000fe20007ffe0ff */
[----:B------:R-:W-:-:S06]  /*8290*/  IMAD R16, R134, c[0x0][0x2e0], RZ ;  /* 0x0000b80086107a24 */ /* 0x000fcc00078e02ff */
[----:B------:R-:W4:Y:S01]  /*82a0*/  @!P6 MUFU.RCP R12, R12 ;  /* 0x0000000c000ce308 */ /* 0x000f220000001000 */
[----:B------:R-:W-:Y:S02]  /*82b0*/  IMAD R71, R123, -0x200, R128 ;  /* 0xfffffe007b477824 */ /* 0x000fe400078e0280 */
[----:B------:R-:W-:-:S05]  /*82c0*/  IMAD.WIDE.U32 R10, R137, c[0x0][0x2e0], R10 ;  /* 0x0000b800890a7a25 */ /* 0x000fca00078e000a */
[----:B0-----:R-:W0:Y:S01]  /*82d0*/  @!P4 MUFU.RCP R15, R0 ;  /* 0x00000000000fc308 */ /* 0x001e220000001000 */
[----:B--2---:R-:W-:Y:S01]  /*82e0*/  @!P3 FMUL.FTZ R58, R58, R13 ;  /* 0x0000000d3a3ab220 */ /* 0x004fe20000410000 */
[----:B-1----:R-:W-:Y:S01]  /*82f0*/  ISETP.GE.AND P3, PT, R2, R63, PT ;  /* 0x0000003f0200720c */ /* 0x002fe20003f66270 */
[----:B---3--:R-:W-:Y:S01]  /*8300*/  @!P0 FMUL.FTZ R54, R54, R17 ;  /* 0x0000001136368220 */ /* 0x008fe20000410000 */
[----:B------:R-:W-:Y:S01]  /*8310*/  SHF.R.S32.HI R69, RZ, 0x1f, R71 ;  /* 0x0000001fff457819 */ /* 0x000fe20000011447 */
[----:B------:R-:W-:Y:S01]  /*8320*/  IMAD R16, R137, c[0x0][0x2e4], R16 ;  /* 0x0000b90089107a24 */ /* 0x000fe200078e0210 */
[----:B------:R-:W-:Y:S01]  /*8330*/  IADD3 R17, P0, R71, R10, RZ ;  /* 0x0000000a47117210 */ /* 0x000fe20007f1e0ff */
[----:B-----5:R-:W-:Y:S01]  /*8340*/  @!P1 FMUL.FTZ R56, R56, R65 ;  /* 0x0000004138389220 */ /* 0x020fe20000410000 */
[----:B------:R-:W-:Y:S01]  /*8350*/  SHF.R.S32.HI R65, RZ, 0x1f, R2 ;  /* 0x0000001fff417819 */ /* 0x000fe20000011402 */
[----:B----4-:R-:W-:Y:S01]  /*8360*/  @!P5 FMUL.FTZ R59, R59, R14 ;  /* 0x0000000e3b3bd220 */ /* 0x010fe20000410000 */
[----:B------:R-:W-:-:S02]  /*8370*/  IADD3.X R18, R69, R16, R11, P0, !PT ;  /* 0x0000001045127210 */ /* 0x000fc400007fe40b */
[----:B------:R-:W-:Y:S01]  /*8380*/  LEA R16, P5, R2, c[0x0][0x330], 0x2 ;  /* 0x0000cc0002107a11 */ /* 0x000fe200078a10ff */
[----:B------:R-:W-:Y:S01]  /*8390*/  @!P6 FMUL.FTZ R57, R57, R12 ;  /* 0x0000000c3939e220 */ /* 0x000fe20000410000 */
[----:B------:R-:W-:Y:S01]  /*83a0*/  MOV R12, UR5 ;  /* 0x00000005000c7c02 */ /* 0x000fe20008000f00 */
[----:B0-----:R-:W-:Y:S01]  /*83b0*/  @!P4 FMUL.FTZ R40, R40, R15 ;  /* 0x0000000f2828c220 */ /* 0x001fe20000410000 */
[C---:B------:R-:W-:Y:S01]  /*83c0*/  LEA.HI.X R0, R2.reuse, c[0x0][0x334], R65, 0x2, P5 ;  /* 0x0000cd0002007a11 */ /* 0x040fe200028f1441 */
[----:B------:R-:W-:Y:S01]  /*83d0*/  BSSY B0, `(.L_x_5117) ;  /* 0x0000012000007945 */ /* 0x000fe20003800000 */
[----:B------:R-:W-:Y:S02]  /*83e0*/  IADD3 R10, P4, R2, UR5, RZ ;  /* 0x00000005020a7c10 */ /* 0x000fe4000ff9e0ff */
[----:B------:R-:W-:Y:S02]  /*83f0*/  LEA R16, P5, R17, R16, 0x2 ;  /* 0x0000001011107211 */ /* 0x000fe400078a10ff */
[----:B------:R-:W-:-:S02]  /*8400*/  ISETP.GE.AND P1, PT, R150, R63, PT ;  /* 0x0000003f9600720c */ /* 0x000fc40003f26270 */
[-C--:B------:R-:W-:Y:S02]  /*8410*/  ISETP.GE.AND P0, PT, R149, R63.reuse, PT ;  /* 0x0000003f9500720c */ /* 0x080fe40003f06270 */
[----:B------:R-:W-:Y:S02]  /*8420*/  ISETP.GE.AND P6, PT, R148, R63, PT ;  /* 0x0000003f9400720c */ /* 0x000fe40003fc6270 */
[----:B------:R-:W-:Y:S02]  /*8430*/  LEA.HI.X R17, R17, R0, R18, 0x2, P5 ;  /* 0x0000000011117211 */ /* 0x000fe400028f1412 */
        /* <DEDUP_REMOVED lines=11> */
.L_x_5118:
[----:B------:R-:W-:Y:S05]  /*84f0*/  BSYNC B0 ;  /* 0x0000000000007941 */ /* 0x000fea0003800000 */
.L_x_5117:
        /* <DEDUP_REMOVED lines=14> */
[-C--:B------:R-:W-:Y:S01]  /*85e0*/  ISETP.GE.AND P1, PT, R140, R63.reuse, PT ;  /* 0x0000003f8c00720c */ /* 0x080fe20003f26270 */
[----:B------:R-:W-:Y:S01]  /*85f0*/  FADD.FTZ R0, R3, R44 ;  /* 0x0000002c03007221 */ /* 0x000fe20000010000 */
[----:B------:R-:W-:Y:S01]  /*8600*/  MOV R3, UR6 ;  /* 0x0000000600037c02 */ /* 0x000fe20008000f00 */
        /* <DEDUP_REMOVED lines=11> */
[----:B------:R-:W-:Y:S01]  /*86c0*/  @!P1 STG.E [R16.64+-0x200], R47 ;  /* 0xfffe002f10009986 */ /* 0x000fe2000c101908 */
[----:B0-----:R-:W-:-:S03]  /*86d0*/  IADD3 R14, P1, R2, -0x1e0, RZ ;  /* 0xfffffe20020e7810 */ /* 0x001fc60007f3e0ff */
[----:B------:R-:W-:Y:S01]  /*86e0*/  @!P0 STG.E [R16.64+-0x180], R51 ;  /* 0xfffe803310008986 */ /* 0x000fe2000c101908 */
[----:B-1----:R-:W-:-:S03]  /*86f0*/  IADD3.X R33, R65, -0x1, RZ, P1, !PT ;  /* 0xffffffff41217810 */ /* 0x002fc60000ffe4ff */
        /* <DEDUP_REMOVED lines=10> */
[----:B------:R1:W-:Y:S01]  /*87a0*/  STS [R103.X4+0x18], R48 ;  /* 0x0000183067007388 */ /* 0x0003e20000004800 */
[----:B0-----:R-:W-:-:S03]  /*87b0*/  FADD.FTZ R45, R0, R45 ;  /* 0x0000002d002d7221 */ /* 0x001fc60000010000 */
[----:B------:R0:W-:Y:S01]  /*87c0*/  STS [R103.X4+0x1c], R49 ;  /* 0x00001c3167007388 */ /* 0x0001e20000004800 */
[----:B------:R-:W-:Y:S02]  /*87d0*/  IMAD R0, R130, c[0x0][0x2f8], RZ ;  /* 0x0000be0082007a24 */ /* 0x000fe400078e02ff */
[----:B------:R-:W-:Y:S01]  /*87e0*/  FADD.FTZ R45, R45, R46 ;  /* 0x0000002e2d2d7221 */ /* 0x000fe20000010000 */
[----:B------:R-:W-:Y:S01]  /*87f0*/  STS [R103.X4+0x20], R50 ;  /* 0x0000203267007388 */ /* 0x000fe20000004800 */
[----:B------:R-:W-:Y:S02]  /*8800*/  IMAD R13, R135, c[0x0][0x2fc], R0 ;  /* 0x0000bf00870d7a24 */ /* 0x000fe400078e0200 */
[----:B-1----:R-:W-:Y:S01]  /*8810*/  FADD.FTZ R48, R45, R48 ;  /* 0x000000302d307221 */ /* 0x002fe20000010000 */
[----:B------:R1:W-:Y:S03]  /*8820*/  STS [R103.X4+0x24], R52 ;  /* 0x0000243467007388 */ /* 0x0003e60000004800 */
[----:B0-----:R-:W-:Y:S01]  /*8830*/  FADD.FTZ R49, R48, R49 ;  /* 0x0000003130317221 */ /* 0x001fe20000010000 */
[----:B------:R0:W-:Y:S03]  /*8840*/  STS [R103.X4+0x28], R53 ;  /* 0x0000283567007388 */ /* 0x0001e60000004800 */
[----:B------:R-:W-:Y:S01]  /*8850*/  FADD.FTZ R49, R49, R50 ;  /* 0x0000003231317221 */ /* 0x000fe20000010000 */
[----:B------:R-:W-:Y:S03]  /*8860*/  STS [R103.X4+0x2c], R54 ;  /* 0x00002c3667007388 */ /* 0x000fe60000004800 */
[----:B-1----:R-:W-:Y:S01]  /*8870*/  FADD.FTZ R52, R49, R52 ;  /* 0x0000003431347221 */ /* 0x002fe20000010000 */
[----:B------:R1:W-:Y:S03]  /*8880*/  STS [R103.X4+0x30], R56 ;  /* 0x0000303867007388 */ /* 0x0003e60000004800 */
[----:B0-----:R-:W-:Y:S01]  /*8890*/  FADD.FTZ R53, R52, R53 ;  /* 0x0000003534357221 */ /* 0x001fe20000010000 */
[----:B------:R0:W-:Y:S03]  /*88a0*/  STS [R103.X4+0x34], R57 ;  /* 0x0000343967007388 */ /* 0x0001e60000004800 */
[----:B------:R-:W-:Y:S01]  /*88b0*/  FADD.FTZ R53, R53, R54 ;  /* 0x0000003635357221 */ /* 0x000fe20000010000 */
[----:B------:R2:W-:Y:S03]  /*88c0*/  STS [R103.X4+0x38], R58 ;  /* 0x0000383a67007388 */ /* 0x0005e60000004800 */
[----:B-1----:R-:W-:Y:S01]  /*88d0*/  FADD.FTZ R56, R53, R56 ;  /* 0x0000003835387221 */ /* 0x002fe20000010000 */
[----:B------:R-:W-:Y:S01]  /*88e0*/  STS [R103.X4+0x3c], R59 ;  /* 0x00003c3b67007388 */ /* 0x000fe20000004800 */
[----:B------:R-:W-:-:S06]  /*88f0*/  NOP ;  /* 0x0000000000007918 */ /* 0x000fcc0000000000 */
[----:B------:R-:W-:Y:S01]  /*8900*/  LDS R15, [R120.X4] ;  /* 0x00000000780f7984 */ /* 0x000fe20000004800 */
[----:B0-----:R-:W-:-:S03]  /*8910*/  FADD.FTZ R57, R56, R57 ;  /* 0x0000003938397221 */ /* 0x001fc60000010000 */
        /* <DEDUP_REMOVED lines=33> */
.L_x_5120:
[----:B------:R-:W-:Y:S05]  /*8b30*/  BSYNC B0 ;  /* 0x0000000000007941 */ /* 0x000fea0003800000 */
.L_x_5119:
        /* <DEDUP_REMOVED lines=9> */
[----:B0-----:R-:W-:Y:S01]  /*8bd0*/  IMAD R12, R137, c[0x0][0x304], R10 ;  /* 0x0000c100890c7a24 */ /* 0x001fe200078e020a */
        /* <DEDUP_REMOVED lines=42> */
.L_x_5046:
[----:B------:R-:W-:Y:S02]  /*8e80*/  ISETP.NE.U32.AND P0, PT, RZ, c[0x0][0x328], PT ;  /* 0x0000ca00ff007a0c */ /* 0x000fe40003f05070 */
[----:B------:R-:W-:Y:S02]  /*8e90*/  ISETP.NE.U32.AND P2, PT, RZ, c[0x0][0x348], PT ;  /* 0x0000d200ff007a0c */ /* 0x000fe40003f45070 */
[----:B------:R-:W-:Y:S02]  /*8ea0*/  ISETP.NE.AND.EX P1, PT, RZ, c[0x0][0x32c], PT, P0 ;  /* 0x0000cb00ff007a0c */ /* 0x000fe40003f25300 */
[----:B------:R-:W-:-:S11]  /*8eb0*/  ISETP.NE.AND.EX P0, PT, RZ, c[0x0][0x34c], PT, P2 ;  /* 0x0000d300ff007a0c */ /* 0x000fd60003f05320 */
[----:B------:R-:W-:Y:S05]  /*8ec0*/  @!P1 BRA `(.L_x_5122) ;  /* 0x0000014000009947 */ /* 0x000fea0003800000 */
[----:B0-----:R-:W0:Y:S01]  /*8ed0*/  SHFL.DOWN P1, R3, R126, 0x1, 0x1f ;  /* 0x08201f007e037f89 */ /* 0x001e220000020000 */
        /* <DEDUP_REMOVED lines=18> */
.L_x_5123:
[----:B0-----:R-:W-:Y:S05]  /*9000*/  BSYNC B0 ;  /* 0x0000000000007941 */ /* 0x001fea0003800000 */
.L_x_5122:
[----:B------:R-:W-:Y:S01]  /*9010*/  BSSY B0, `(.L_x_5124) ;  /* 0x0000018000007945 */ /* 0x000fe20003800000 */
[----:B------:R-:W-:Y:S05]  /*9020*/  @!P0 BRA `(.L_x_5125) ;  /* 0x0000015000008947 */ /* 0x000fea0003800000 */
[----:B------:R-:W-:Y:S06]  /*9030*/  BAR.SYNC.DEFER_BLOCKING 0x0 ;  /* 0x0000000000007b1d */ /* 0x000fec0000010000 */
[----:B------:R-:W2:Y:S04]  /*9040*/  SHFL.DOWN P0, R0, R131, 0x1, 0x1f ;  /* 0x08201f0083007f89 */ /* 0x000ea80000000000 */
[----:B------:R-:W3:Y:S04]  /*9050*/  S2R R8, SR_LANEID ;  /* 0x0000000000087919 */ /* 0x000ee80000000000 */
[----:B------:R-:W4:Y:S01]  /*9060*/  S2R R15, SR_TID.X ;  /* 0x00000000000f7919 */ /* 0x000f220000002100 */
[----:B--2---:R-:W-:Y:S01]  /*9070*/  @P0 FADD R0, R0, R131 ;  /* 0x0000008300000221 */ /* 0x004fe20000000000 */
[----:B---3--:R-:W-:-:S04]  /*9080*/  ISETP.NE.AND P1, PT, R8, RZ, PT ;  /* 0x000000ff0800720c */ /* 0x008fc80003f25270 */
[----:B0-----:R-:W0:Y:S02]  /*9090*/  SHFL.DOWN P0, R3, R0, 0x2, 0x1f ;  /* 0x08401f0000037f89 */ /* 0x001e240000000000 */
        /* <DEDUP_REMOVED lines=14> */
.L_x_5125:
[----:B------:R-:W2:Y:S02]  /*9180*/  S2R R15, SR_TID.X ;  /* 0x00000000000f7919 */ /* 0x000ea40000002100 */
.L_x_5126:
[----:B0-----:R-:W-:Y:S05]  /*9190*/  BSYNC B0 ;  /* 0x0000000000007941 */ /* 0x001fea0003800000 */
.L_x_5124:
[----:B--2---:R-:W-:-:S13]  /*91a0*/  ISETP.GE.AND P0, PT, R15, c[0x0][0x16c], PT ;  /* 0x00005b000f007a0c */ /* 0x004fda0003f06270 */
        /* <DEDUP_REMOVED lines=9> */
.L_x_5127:
[----:B0-----:R-:W0:Y:S01]  /*9240*/  LDS R17, [R15.X4+0x2348] ;  /* 0x002348000f117984 */ /* 0x001e220000004800 */
[----:B------:R-:W-:Y:S01]  /*9250*/  SHF.R.S32.HI R0, RZ, 0x1f, R15 ;  /* 0x0000001fff007819 */ /* 0x000fe2000001140f */
[----:B------:R-:W-:Y:S01]  /*9260*/  YIELD ;  /* 0x0000000000007946 */ /* 0x000fe20003800000 */
[----:B------:R-:W-:Y:S01]  /*9270*/  MOV R8, R2 ;  /* 0x0000000200087202 */ /* 0x000fe20000000f00 */
[----:B------:R2:W3:Y:S01]  /*9280*/  LDS R19, [R15.X4+0x2748] ;  /* 0x002748000f137984 */ /* 0x0004e20000004800 */
        /* <DEDUP_REMOVED lines=17> */
[----:B0-----:R0:W-:Y:S04]  /*93a0*/  RED.E.ADD.F32.FTZ.RN.STRONG.GPU [R8.64], R17 ;  /* 0x000000110800798e */ /* 0x0011e8000c10e788 */
[----:B---3--:R0:W-:Y:S02]  /*93b0*/  RED.E.ADD.F32.FTZ.RN.STRONG.GPU [R12.64], R19 ;  /* 0x000000130c00798e */ /* 0x0081e4000c10e788 */
[----:B------:R-:W-:Y:S05]  /*93c0*/  @!P0 BRA `(.L_x_5127) ;  /* 0xfffffe7000008947 */ /* 0x000fea000383ffff */
[----:B------:R-:W-:Y:S05]  /*93d0*/  EXIT ;  /* 0x000000000000794d */ /* 0x000fea0003800000 */
.L_x_5128:
        /* <DEDUP_REMOVED lines=10> */
.L_x_9078:


//--------------------- .text._Z25selective_scan_bwd_kernelI32Selective_Scan_bwd_kernel_traitsILi32ELi16ELb0ELb0ELb1ELb1ELb1EffEEv12SSMParamsBwd --------------------------
	.section	.text._Z25selective_scan_bwd_kernelI32Selective_Scan_bwd_kernel_traitsILi32ELi16ELb0ELb0ELb1ELb1ELb1EffEEv12SSMParamsBwd,"ax",@progbits
	.sectioninfo	@"SHI_REGISTERS=254"
	.align	128
        .global         _Z25selective_scan_bwd_kernelI32Selective_Scan_bwd_kernel_traitsILi32ELi16ELb0ELb0ELb1ELb1ELb1EffEEv12SSMParamsBwd
        .type           _Z25selective_scan_bwd_kernelI32Selective_Scan_bwd_kernel_traitsILi32ELi16ELb0ELb0ELb1ELb1ELb1EffEEv12SSMParamsBwd,@function
        .size           _Z25selective_scan_bwd_kernelI32Selective_Scan_bwd_kernel_traitsILi32ELi16ELb0ELb0ELb1ELb1ELb1EffEEv12SSMParamsBwd,(.L_x_9079 - _Z25selective_scan_bwd_kernelI32Selective_Scan_bwd_kernel_traitsILi32ELi16ELb0ELb0ELb1ELb1ELb1EffEEv12SSMParamsBwd)
        .other          _Z25selective_scan_bwd_kernelI32Selective_Scan_bwd_kernel_traitsILi32ELi16ELb0ELb0ELb1ELb1ELb1EffEEv12SSMParamsBwd,@"STO_CUDA_ENTRY STV_DEFAULT"
_Z25selective_scan_bwd_kernelI32Selective_Scan_bwd_kernel_traitsILi32ELi16ELb0ELb0ELb1ELb1ELb1EffEEv12SSMParamsBwd:
.text._Z25selective_scan_bwd_kernelI32Selective_Scan_bwd_kernel_traitsILi32ELi16ELb0ELb0ELb1ELb1ELb1EffEEv12SSMParamsBwd:
        /* <DEDUP_REMOVED lines=13> */
[----:B------:R-:W-:Y:S01]  /*00d0*/  ISETP.NE.AND.EX P1, PT, RZ, c[0x0][0x23c], PT, P1 ;  /* 0x00008f00ff007a0c */ /* 0x000fe20003f25310 */
[----:B------:R-:W3:-:S12]  /*00e0*/  S2R R103, SR_CTAID.X ;  /* 0x0000000000677919 */ /* 0x000ed80000002500 */
[C---:B------:R-:W-:Y:S01]  /*00f0*/  @P1 LEA R2, P2, R105.reuse, c[0x0][0x238], 0x2 ;  /* 0x00008e0069021a11 */ /* 0x040fe200078410ff */
[----:B-1----:R-:W1:Y:S03]  /*0100*/  MUFU.RCP R0, R0 ;  /* 0x0000000000007308 */ /* 0x002e660000001000 */
[----:B------:R-:W-:-:S05]  /*0110*/  @P1 LEA.HI.X R3, R105, c[0x0][0x23c], R102, 0x2, P2 ;  /* 0x00008f0069031a11 */ /* 0x000fca00010f1466 */
[----:B------:R4:W5:Y:S01]  /*0120*/  @P1 LDG.E R100, [R2.64] ;  /* 0x0000000a02641981 */ /* 0x000962000c1e1900 */
[----:B------:R-:W-:Y:S01]  /*0130*/  ISETP.NE.AND P1, PT, RZ, c[0x0][0x178], PT ;  /* 0x00005e00ff007a0c */ /* 0x000fe20003f25270 */
[----:B------:R-:W-:Y:S01]  /*0140*/  IMAD R16, R102, c[0x0][0x280], RZ ;  /* 0x0000a00066107a24 */ /* 0x000fe200078e02ff */
[----:B---3--:R-:W-:Y:S01]  /*0150*/  SHF.R.S32.HI R98, RZ, 0x1f, R103 ;  /* 0x0000001fff627819 */ /* 0x008fe20000011467 */
[----:B------:R-:W-:Y:S01]  /*0160*/  UMOV UR4, URZ ;  /* 0x0000003f00047c82 */ /* 0x000fe20008000000 */
[----:B------:R-:W-:Y:S01]  /*0170*/  HFMA2.MMA R96, -RZ, RZ, 0, 0 ;  /* 0x00000000ff607435 */ /* 0x000fe200000001ff */
[----:B------:R-:W-:Y:S02]  /*0180*/  MOV R94, RZ ;  /* 0x000000ff005e7202 */ /* 0x000fe40000000f00 */
[----:B-1----:R-:W-:Y:S01]  /*0190*/  IADD3 R6, R0, 0xffffffe, RZ ;  /* 0x0ffffffe00067810 */ /* 0x002fe20007ffe0ff */
[C---:B------:R-:W-:Y:S01]  /*01a0*/  IMAD R0, R98.reuse, c[0x0][0x1d0], RZ ;  /* 0x0000740062007a24 */ /* 0x040fe200078e02ff */
[----:B----4-:R-:W-:Y:S01]  /*01b0*/  IABS R2, R105 ;  /* 0x0000006900027213 */ /* 0x010fe20000000000 */
[C---:B------:R-:W-:Y:S01]  /*01c0*/  IMAD R8, R98.reuse, c[0x0][0x1e0], RZ ;  /* 0x0000780062087a24 */ /* 0x040fe200078e02ff */
[----:B0-----:R-:W0:Y:S01]  /*01d0*/  F2I.FTZ.U32.TRUNC.NTZ R5, R6 ;  /* 0x0000000600057305 */ /* 0x001e22000021f000 */
[----:B------:R-:W-:-:S02]  /*01e0*/  IMAD R12, R98, c[0x0][0x278], RZ ;  /* 0x00009e00620c7a24 */ /* 0x000fc400078e02ff */
[C---:B------:R-:W-:Y:S02]  /*01f0*/  IMAD R11, R103.reuse, c[0x0][0x1e4], R8 ;  /* 0x00007900670b7a24 */ /* 0x040fe400078e0208 */
[C---:B------:R-:W-:Y:S02]  /*0200*/  IMAD R13, R103.reuse, c[0x0][0x27c], R12 ;  /* 0x00009f00670d7a24 */ /* 0x040fe400078e020c */
[----:B------:R-:W-:Y:S02]  /*0210*/  IMAD R14, R98, c[0x0][0x1b0], RZ ;  /* 0x00006c00620e7a24 */ /* 0x000fe400078e02ff */
[----:B------:R-:W-:-:S04]  /*0220*/  IMAD.WIDE.U32 R8, R103, c[0x0][0x1b0], RZ ;  /* 0x00006c0067087a25 */ /* 0x000fc800078e00ff */
[----:B------:R-:W-:Y:S02]  /*0230*/  IMAD R15, R103, c[0x0][0x1b4], R14 ;  /* 0x00006d00670f7a24 */ /* 0x000fe400078e020e */
[----:B------:R-:W-:Y:S01]  /*0240*/  IMAD R14, R102, c[0x0][0x1e8], RZ ;  /* 0x00007a00660e7a24 */ /* 0x000fe200078e02ff */
[----:B0-----:R-:W-:Y:S02]  /*0250*/  IADD3 R4, RZ, -R5, RZ ;  /* 0x80000005ff047210 */ /* 0x001fe40007ffe0ff */
[----:B------:R-:W-:Y:S01]  /*0260*/  IADD3 R9, R9, R15, RZ ;  /* 0x0000000f09097210 */ /* 0x000fe20007ffe0ff */
[----:B------:R-:W-:Y:S02]  /*0270*/  IMAD R14, R105, c[0x0][0x1ec], R14 ;  /* 0x00007b00690e7a24 */ /* 0x000fe400078e020e */
[----:B------:R-:W-:Y:S01]  /*0280*/  IMAD R7, R4, R17, RZ ;  /* 0x0000001104077224 */ /* 0x000fe200078e02ff */
[----:B------:R-:W-:-:S05]  /*0290*/  MOV R4, RZ ;  /* 0x000000ff00047202 */ /* 0x000fca0000000f00 */
[----:B------:R-:W-:Y:S01]  /*02a0*/  IMAD.HI.U32 R4, R5, R7, R4 ;  /* 0x0000000705047227 */ /* 0x000fe200078e0004 */
[----:B------:R-:W-:-:S03]  /*02b0*/  MOV R7, R2 ;  /* 0x0000000200077202 */ /* 0x000fc60000000f00 */
[----:B------:R-:W-:Y:S02]  /*02c0*/  IMAD R5, R103, c[0x0][0x1d4], R0 ;  /* 0x0000750067057a24 */ /* 0x000fe400078e0200 */
[----:B------:R-:W-:-:S04]  /*02d0*/  IMAD.HI.U32 R101, R4, R7, RZ ;  /* 0x0000000704657227 */ /* 0x000fc800078e00ff */
[----:B------:R-:W-:Y:S01]  /*02e0*/  IMAD.WIDE.U32 R2, R103, c[0x0][0x1d0], RZ ;  /* 0x0000740067027a25 */ /* 0x000fe200078e00ff */
[----:B------:R-:W-:-:S04]  /*02f0*/  IADD3 R4, -R101, RZ, RZ ;  /* 0x000000ff65047210 */ /* 0x000fc80007ffe1ff */
[----:B------:R-:W-:Y:S01]  /*0300*/  IADD3 R3, R3, R5, RZ ;  /* 0x0000000503037210 */ /* 0x000fe20007ffe0ff */
[----:B------:R-:W-:Y:S01]  /*0310*/  IMAD R0, R17, R4, R7 ;  /* 0x0000000411007224 */ /* 0x000fe200078e0207 */
[----:B------:R-:W-:Y:S01]  /*0320*/  LOP3.LUT R4, R105, c[0x0][0x178], RZ, 0x3c, !PT ;  /* 0x00005e0069047a12 */ /* 0x000fe200078e3cff */
[----:B------:R-:W-:-:S03]  /*0330*/  IMAD.WIDE.U32 R6, R103, c[0x0][0x278], RZ ;  /* 0x00009e0067067a25 */ /* 0x000fc600078e00ff */
[----:B------:R-:W-:Y:S01]  /*0340*/  ISETP.GT.U32.AND P5, PT, R17, R0, PT ;  /* 0x000000001100720c */ /* 0x000fe20003fa4070 */
[----:B------:R-:W-:Y:S01]  /*0350*/  IMAD.WIDE.U32 R2, R105, c[0x0][0x1d8], R2 ;  /* 0x0000760069027a25 */ /* 0x000fe200078e0002 */
[----:B------:R-:W-:Y:S02]  /*0360*/  ISETP.GE.AND P2, PT, R4, RZ, PT ;  /* 0x000000ff0400720c */ /* 0x000fe40003f46270 */
[----:B------:R-:W-:Y:S01]  /*0370*/  IADD3 R7, R7, R13, RZ ;  /* 0x0000000d07077210 */ /* 0x000fe20007ffe0ff */
[----:B------:R-:W-:-:S04]  /*0380*/  IMAD.WIDE.U32 R4, R103, c[0x0][0x1e0], RZ ;  /* 0x0000780067047a25 */ /* 0x000fc800078e00ff */
[----:B------:R-:W-:Y:S01]  /*0390*/  IMAD.WIDE.U32 R6, R105, c[0x0][0x280], R6 ;  /* 0x0000a00069067a25 */ /* 0x000fe200078e0006 */
[----:B------:R-:W-:Y:S02]  /*03a0*/  IADD3 R5, R5, R11, RZ ;  /* 0x0000000b05057210 */ /* 0x000fe40007ffe0ff */
[----:B------:R-:W-:Y:S02]  /*03b0*/  MOV R11, c[0x0][0x174] ;  /* 0x00005d00000b7a02 */ /* 0x000fe40000000f00 */
[-C--:B------:R-:W-:Y:S01]  /*03c0*/  @!P5 IADD3 R0, R0, -R17.reuse, RZ ;  /* 0x800000110000d210 */ /* 0x080fe20007ffe0ff */
[----:B------:R-:W-:Y:S01]  /*03d0*/  IMAD.WIDE.U32 R4, R105, c[0x0][0x1e8], R4 ;  /* 0x00007a0069047a25 */ /* 0x000fe200078e0004 */
[----:B------:R-:W-:Y:S02]  /*03e0*/  ISETP.GE.AND P4, PT, R11, 0x1, PT ;  /* 0x000000010b00780c */ /* 0x000fe40003f86270 */
[----:B------:R-:W-:Y:S01]  /*03f0*/  ISETP.GE.U32.AND P3, PT, R0, R17, PT ;  /* 0x000000110000720c */ /* 0x000fe20003f66070 */
[----:B------:R-:W-:Y:S01]  /*0400*/  IMAD R0, R102, c[0x0][0x1d8], RZ ;  /* 0x0000760066007a24 */ /* 0x000fe200078e02ff */
[----:B------:R-:W-:-:S02]  /*0410*/  @!P5 IADD3 R101, R101, 0x1, RZ ;  /* 0x000000016565d810 */ /* 0x000fc40007ffe0ff */
[----:B------:R-:W-:Y:S01]  /*0420*/  LEA R11, R11, 0xfffffe00, 0x9 ;  /* 0xfffffe000b0b7811 */ /* 0x000fe200078e48ff */
[----:B------:R-:W-:-:S03]  /*0430*/  IMAD R12, R105, c[0x0][0x1dc], R0 ;  /* 0x00007700690c7a24 */ /* 0x000fc600078e0200 */
[----:B------:R-:W-:Y:S02]  /*0440*/  SHF.R.S32.HI R13, RZ, 0x1f, R11 ;  /* 0x0000001fff0d7819 */ /* 0x000fe4000001140b */
[----:B------:R-:W-:-:S03]  /*0450*/  IADD3 R0, P5, R11, R4, RZ ;  /* 0x000000040b007210 */ /* 0x000fc60007fbe0ff */
[----:B------:R-:W-:Y:S02]  /*0460*/  @P3 IADD3 R101, R101, 0x1, RZ ;  /* 0x0000000165653810 */ /* 0x000fe40007ffe0ff */
[----:B------:R-:W-:Y:S02]  /*0470*/  IADD3 R17, P3, R11, R2, RZ ;  /* 0x000000020b117210 */ /* 0x000fe40007f7e0ff */
[----:B------:R-:W-:Y:S02]  /*0480*/  @!P2 IADD3 R101, -R101, RZ, RZ ;  /* 0x000000ff6565a210 */ /* 0x000fe40007ffe1ff */
[----:B------:R-:W-:Y:S01]  /*0490*/  IADD3.X R2, R13, R3, R12, P3, !PT ;  /* 0x000000030d027210 */ /* 0x000fe20001ffe40c */
[----:B------:R-:W-:Y:S01]  /*04a0*/  IMAD R12, R105, c[0x0][0x284], R16 ;  /* 0x0000a100690c7a24 */ /* 0x000fe200078e0210 */
[----:B------:R-:W-:Y:S02]  /*04b0*/  @!P1 LOP3.LUT R101, RZ, c[0x0][0x178], RZ, 0x33, !PT ;  /* 0x00005e00ff659a12 */ /* 0x000fe400078e33ff */
[----:B------:R-:W-:-:S02]  /*04c0*/  LEA R16, P1, R17, c[0x0][0x240], 0x2 ;  /* 0x0000900011107a11 */ /* 0x000fc400078210ff */
[----:B------:R-:W-:Y:S01]  /*04d0*/  IADD3.X R3, R13, R5, R14, P5, !PT ;  /* 0x000000050d037210 */ /* 0x000fe20002ffe40e */
[----:B------:R-:W-:Y:S01]  /*04e0*/  IMAD.WIDE.U32 R8, R101, c[0x0][0x1c8], R8 ;  /* 0x0000720065087a25 */ /* 0x000fe200078e0008 */
[----:B------:R-:W-:Y:S02]  /*04f0*/  LEA R5, P2, R0, c[0x0][0x248], 0x2 ;  /* 0x0000920000057a11 */ /* 0x000fe400078410ff */
[----:B------:R-:W-:Y:S02]  /*0500*/  LEA.HI.X R17, R17, c[0x0][0x244], R2, 0x2, P1 ;  /* 0x0000910011117a11 */ /* 0x000fe400008f1402 */
[----:B------:R-:W-:Y:S02]  /*0510*/  IADD3 R4, P3, R11, R6, RZ ;  /* 0x000000060b047210 */ /* 0x000fe40007f7e0ff */
[----:B------:R-:W-:Y:S02]  /*0520*/  ISETP.NE.U32.AND P1, PT, RZ, c[0x0][0x260], PT ;  /* 0x00009800ff007a0c */ /* 0x000fe40003f25070 */
[----:B------:R-:W-:-:S02]  /*0530*/  SHF.R.S32.HI R162, RZ, 0x1f, R101 ;  /* 0x0000001fffa27819 */ /* 0x000fc40000011465 */
[----:B------:R-:W-:Y:S02]  /*0540*/  LEA.HI.X R6, R0, c[0x0][0x24c], R3, 0x2, P2 ;  /* 0x0000930000067a11 */ /* 0x000fe400010f1403 */
[----:B------:R-:W-:Y:S01]  /*0550*/  IADD3.X R7, R13, R7, R12, P3, !PT ;  /* 0x000000070d077210 */ /* 0x000fe20001ffe40c */
[----:B------:R-:W-:Y:S01]  /*0560*/  IMAD R0, R162, c[0x0][0x1c8], RZ ;  /* 0x00007200a2007a24 */ /* 0x000fe200078e02ff */
[C---:B------:R-:W-:Y:S02]  /*0570*/  LEA R3, P2, R4.reuse, c[0x0][0x308], 0x2 ;  /* 0x0000c20004037a11 */ /* 0x040fe400078410ff */
[----:B------:R-:W-:Y:S01]  /*0580*/  ISETP.NE.AND.EX P1, PT, RZ, c[0x0][0x264], PT, P1 ;  /* 0x00009900ff007a0c */ /* 0x000fe20003f25310 */
[----:B------:R-:W-:Y:S01]  /*0590*/  IMAD R15, R101, c[0x0][0x1cc], R0 ;  /* 0x00007300650f7a24 */ /* 0x000fe200078e0200 */
[----:B------:R-:W-:Y:S02]  /*05a0*/  ISETP.NE.U32.AND P3, PT, RZ, c[0x0][0x348], PT ;  /* 0x0000d200ff007a0c */ /* 0x000fe40003f65070 */
[----:B------:R-:W-:-:S02]  /*05b0*/  LEA.HI.X R4, R4, c[0x0][0x30c], R7, 0x2, P2 ;  /* 0x0000c30004047a11 */ /* 0x000fc400010f1407 */
[----:B------:R-:W-:Y:S02]  /*05c0*/  ISETP.NE.U32.AND P2, PT, RZ, c[0x0][0x328], PT ;  /* 0x0000ca00ff007a0c */ /* 0x000fe40003f45070 */
[----:B------:R-:W-:Y:S02]  /*05d0*/  ISETP.NE.AND.EX P3, PT, RZ, c[0x0][0x34c], PT, P3 ;  /* 0x0000d300ff007a0c */ /* 0x000fe40003f65330 */
[----:B------:R-:W-:Y:S02]  /*05e0*/  ISETP.NE.AND.EX P2, PT, RZ, c[0x0][0x32c], PT, P2 ;  /* 0x0000cb00ff007a0c */ /* 0x000fe40003f45320 */
[----:B------:R-:W-:Y:S01]  /*05f0*/  IADD3 R11, P5, R11, R8, RZ ;  /* 0x000000080b0b7210 */ /* 0x000fe20007fbe0ff */
[----:B------:R-:W-:Y:S01]  /*0600*/  @P1 IMAD R0, R103, c[0x0][0x164], R105 ;  /* 0x0000590067001a24 */ /* 0x000fe200078e0269 */
[----:B------:R-:W-:Y:S02]  /*0610*/  IADD3 R2, R9, R15, RZ ;  /* 0x0000000f09027210 */ /* 0x000fe40007ffe0ff */
[----:B------:R-:W-:Y:S01]  /*0620*/  @P1 MOV R15, 0x8 ;  /* 0x00000008000f1802 */ /* 0x000fe20000000f00 */
[----:B------:R-:W-:Y:S01]  /*0630*/  @P1 IMAD R0, R0, c[0x0][0x174], RZ ;  /* 0x00005d0000001a24 */ /* 0x000fe200078e02ff */
[----:B------:R-:W-:-:S02]  /*0640*/  IADD3.X R2, R13, R2, RZ, P5, !PT ;  /* 0x000000020d027210 */ /* 0x000fc40002ffe4ff */
[----:B------:R-:W-:Y:S01]  /*0650*/  CS2R R12, SRZ ;  /* 0x00000000000c7805 */ /* 0x000fe2000001ff00 */
[----:B------:R-:W-:Y:S01]  /*0660*/  MOV R7, RZ ;  /* 0x000000ff00077202 */ /* 0x000fe20000000f00 */
[----:B------:R-:W-:Y:S01]  /*0670*/  @P1 IMAD R0, R0, c[0x0][0x16c], RZ ;  /* 0x00005b0000001a24 */ /* 0x000fe200078e02ff */
[----:B------:R-:W-:-:S03]  /*0680*/  LEA R97, P6, R11, c[0x0][0x230], 0x2 ;  /* 0x00008c000b617a11 */ /* 0x000fc600078c10ff */
[----:B------:R-:W-:Y:S01]  /*0690*/  @P1 IMAD.WIDE R14, R0, R15, c[0x0][0x260] ;  /* 0x00009800000e1625 */ /* 0x000fe200078e020f */
[----:B------:R-:W-:Y:S01]  /*06a0*/  LEA.HI.X R95, R11, c[0x0][0x234], R2, 0x2, P6 ;  /* 0x00008d000b5f7a11 */ /* 0x000fe200030f1402 */
[----:B------:R-:W-:Y:S01]  /*06b0*/  @!P1 CS2R R14, SRZ ;  /* 0x00000000000e9805 */ /* 0x000fe2000001ff00 */
[----:B--2---:R0:W1:Y:S01]  /*06c0*/  @P0 R2UR UR4, R10 ;  /* 0x000000000a0403c2 */ /* 0x00406200000e0000 */
[----:B------:R-:W-:-:S04]  /*06d0*/  @P2 LEA R12, P0, R105, c[0x0][0x328], 0x2 ;  /* 0x0000ca00690c2a11 */ /* 0x000fc800078010ff */
[----:B------:R-:W-:Y:S01]  /*06e0*/  @P2 LEA.HI.X R13, R105, c[0x0][0x32c], R102, 0x2, P0 ;  /* 0x0000cb00690d2a11 */ /* 0x000fe200000f1466 */
[----:B0-----:R-:W-:-:S06]  /*06f0*/  HFMA2.MMA R10, -RZ, RZ, 0, 0 ;  /* 0x00000000ff0a7435 */ /* 0x001fcc00000001ff */
[----:B------:R-:W-:-:S04]  /*0700*/  @P3 LEA R10, P5, R105, c[0x0][0x348], 0x2 ;  /* 0x0000d200690a3a11 */ /* 0x000fc800078a10ff */
[----:B------:R-:W-:-:S04]  /*0710*/  @P3 LEA.HI.X R7, R105, c[0x0][0x34c], R102, 0x2, P5 ;  /* 0x0000d30069073a11 */ /* 0x000fc800028f1466 */
[----:B------:R-:W-:Y:S01]  /*0720*/  MOV R11, R7 ;  /* 0x00000007000b7202 */ /* 0x000fe20000000f00 */
[----:B------:R-:W-:Y:S05]  /*0730*/  @!P4 BRA `(.L_x_5129) ;  /* 0x0000abc00000c947 */ /* 0x000fea0003800000 */
[----:B------:R-:W0:Y:S01]  /*0740*/  S2R R99, SR_TID.X ;  /* 0x0000000000637919 */ /* 0x000e220000002100 */
[----:B------:R2:W3:Y:S01]  /*0750*/  R2UR UR16, R16 ;  /* 0x00000000101073c2 */ /* 0x0004e200000e0000 */
[----:B------:R-:W-:Y:S02]  /*0760*/  MOV R94, RZ ;  /* 0x000000ff005e7202 */ /* 0x000fe40000000f00 */
[----:B------:R-:W4:Y:S01]  /*0770*/  S2R R93, SR_LANEID ;  /* 0x00000000005d7919 */ /* 0x000f220000000000 */
[----:B------:R-:W-:Y:S02]  /*0780*/  MOV R92, RZ ;  /* 0x000000ff005c7202 */ /* 0x000fe40000000f00 */
[----:B------:R-:W-:Y:S02]  /*0790*/  MOV R96, RZ ;  /* 0x000000ff00607202 */ /* 0x000fe40000000f00 */
        /* <DEDUP_REMOVED lines=8> */
[----:B------:R-:W-:Y:S02]  /*0820*/  SHF.R.S32.HI R9, RZ, 0x1f, R8 ;  /* 0x0000001fff097819 */ /* 0x000fe40000011408 */
[C---:B------:R-:W-:Y:S02]  /*0830*/  LOP3.LUT R90, R8.reuse, 0x20, RZ, 0xfc, !PT ;  /* 0x00000020085a7812 */ /* 0x040fe400078efcff */
[C---:B------:R-:W-:Y:S01]  /*0840*/  LOP3.LUT R89, R8.reuse, 0x40, RZ, 0xfc, !PT ;  /* 0x0000004008597812 */ /* 0x040fe200078efcff */
[----:B------:R2:W0:Y:S01]  /*0850*/  R2UR UR13, R4 ;  /* 0x00000000040d73c2 */ /* 0x00042200000e0000 */
        /* <DEDUP_REMOVED lines=12> */
[----:B01234-:R-:W-:-:S02]  /*0920*/  LOP3.LUT R76, R8, 0x1e0, RZ, 0xfc, !PT ;  /* 0x000001e0084c7812 */ /* 0x01ffc400078efcff */
.L_x_5209:
[----:B------:R-:W-:Y:S01]  /*0930*/  IADD3 R160, -R92, c[0x0][0x174], RZ ;  /* 0x00005d005ca07a10 */ /* 0x000fe20007ffe1ff */
[----:B------:R-:W-:Y:S01]  /*0940*/  BAR.SYNC.DEFER_BLOCKING 0x0 ;  /* 0x0000000000007b1d */ /* 0x000fe20000010000 */
[----:B------:R-:W-:Y:S01]  /*0950*/  HFMA2.MMA R0, -RZ, RZ, 0, 0 ;  /* 0x00000000ff007435 */ /* 0x000fe200000001ff */
[----:B-1----:R-:W-:-:S02]  /*0960*/  LEA R2, P1, R8, UR16, 0x2 ;  /* 0x0000001008027c11 */ /* 0x002fc4000f8210ff */
[----:B0-----:R-:W-:Y:S01]  /*0970*/  LEA R6, R160, 0xfffffe00, 0x9 ;  /* 0xfffffe00a0067811 */ /* 0x001fe200078e48ff */
[----:B------:R-:W-:Y:S01]  /*0980*/  CS2R R4, SRZ ;  /* 0x0000000000047805 */ /* 0x000fe2000001ff00 */
[----:B------:R-:W-:Y:S02]  /*0990*/  LEA.HI.X R3, R8, UR17, R9, 0x2, P1 ;  /* 0x0000001108037c11 */ /* 0x000fe400088f1409 */
[----:B------:R-:W-:-:S04]  /*09a0*/  IADD3 R107, -R6, c[0x0][0x168], RZ ;  /* 0x00005a00066b7a10 */ /* 0x000fc80007ffe1ff */
[-C--:B------:R-:W-:Y:S02]  /*09b0*/  ISETP.GE.AND P0, PT, R8, R107.reuse, PT ;  /* 0x0000006b0800720c */ /* 0x080fe40003f06270 */
[-C--:B------:R-:W-:Y:S02]  /*09c0*/  ISETP.GE.AND P2, PT, R90, R107.reuse, PT ;  /* 0x0000006b5a00720c */ /* 0x080fe40003f46270 */
[-C--:B------:R-:W-:Y:S02]  /*09d0*/  ISETP.GE.AND P6, PT, R86, R107.reuse, PT ;  /* 0x0000006b5600720c */ /* 0x080fe40003fc6270 */
[-C--:B------:R-:W-:Y:S02]  /*09e0*/  ISETP.GE.AND P5, PT, R87, R107.reuse, PT ;  /* 0x0000006b5700720c */ /* 0x080fe40003fa6270 */
[-C--:B------:R-:W-:Y:S02]  /*09f0*/  ISETP.GE.AND P3, PT, R89, R107.reuse, PT ;  /* 0x0000006b5900720c */ /* 0x080fe40003f66270 */
[----:B------:R-:W-:-:S03]  /*0a00*/  ISETP.GE.AND P4, PT, R88, R107, PT ;  /* 0x0000006b5800720c */ /* 0x000fc60003f86270 */
[----:B------:R0:W2:Y:S01]  /*0a10*/  @!P0 LDG.E R0, [R2.64] ;  /* 0x0000000a02008981 */ /* 0x0000a2000c1e1900 */
[-C--:B------:R-:W-:Y:S01]  /*0a20*/  ISETP.GE.AND P0, PT, R85, R107.reuse, PT ;  /* 0x0000006b5500720c */ /* 0x080fe20003f06270 */
[----:B------:R-:W-:Y:S01]  /*0a30*/  CS2R R16, SRZ ;  /* 0x0000000000107805 */ /* 0x000fe2000001ff00 */
[-C--:B------:R-:W-:Y:S01]  /*0a40*/  ISETP.GE.AND P1, PT, R84, R107.reuse, PT ;  /* 0x0000006b5400720c */ /* 0x080fe20003f26270 */
[----:B------:R0:W3:Y:S01]  /*0a50*/  @!P2 LDG.E R5, [R2.64+0x80] ;  /* 0x0000800a0205a981 */ /* 0x0000e2000c1e1900 */
[-C--:B------:R-:W-:Y:S01]  /*0a60*/  ISETP.GE.AND P2, PT, R83, R107.reuse, PT ;  /* 0x0000006b5300720c */ /* 0x080fe20003f46270 */
[----:B------:R-:W-:Y:S01]  /*0a70*/  CS2R R18, SRZ ;  /* 0x0000000000127805 */ /* 0x000fe2000001ff00 */
[----:B------:R-:W-:Y:S01]  /*0a80*/  MOV R7, RZ ;  /* 0x000000ff00077202 */ /* 0x000fe20000000f00 */
[----:B------:R0:W4:Y:S01]  /*0a90*/  @!P6 LDG.E R17, [R2.64+0x280] ;  /* 0x0002800a0211e981 */ /* 0x000122000c1e1900 */
[----:B------:R-:W-:Y:S01]  /*0aa0*/  CS2R R20, SRZ ;  /* 0x0000000000147805 */ /* 0x000fe2000001ff00 */
[----:B------:R-:W-:-:S02]  /*0ab0*/  ISETP.GE.AND P6, PT, R82, R107, PT ;  /* 0x0000006b5200720c */ /* 0x000fc40003fc6270 */
        /* <DEDUP_REMOVED lines=11> */
[----:B------:R-:W-:Y:S01]  /*0b70*/  ISETP.GE.AND P2, PT, R76, R107, PT ;  /* 0x0000006b4c00720c */ /* 0x000fe20003f46270 */
[----:B------:R-:W-:Y:S01]  /*0b80*/  CS2R R22, SRZ ;  /* 0x0000000000167805 */ /* 0x000fe2000001ff00 */
        /* <DEDUP_REMOVED lines=9> */
[----:B------:R-:W-:-:S02]  /*0c20*/  LEA.HI.SX32 R75, R93, R93, 0x1b ;  /* 0x0000005d5d4b7211 */ /* 0x000fc400078fdaff */
[C---:B------:R-:W-:Y:S02]  /*0c30*/  IADD3 R74, R93.reuse, 0x20, RZ ;  /* 0x000000205d4a7810 */ /* 0x040fe40007ffe0ff */
[C---:B------:R-:W-:Y:S02]  /*0c40*/  IADD3 R28, R93.reuse, 0x40, RZ ;  /* 0x000000405d1c7810 */ /* 0x040fe40007ffe0ff */
[C---:B------:R-:W-:Y:S02]  /*0c50*/  IADD3 R72, R93.reuse, 0x60, RZ ;  /* 0x000000605d487810 */ /* 0x040fe40007ffe0ff */
[C---:B------:R-:W-:Y:S02]  /*0c60*/  IADD3 R30, R93.reuse, 0x80, RZ ;  /* 0x000000805d1e7810 */ /* 0x040fe40007ffe0ff */
[----:B------:R-:W-:Y:S02]  /*0c70*/  IADD3 R70, R93, 0xa0, RZ ;  /* 0x000000a05d467810 */ /* 0x000fe40007ffe0ff */
[----:B------:R-:W-:-:S02]  /*0c80*/  LEA.HI.SX32 R74, R74, R93, 0x1b ;  /* 0x0000005d4a4a7211 */ /* 0x000fc400078fdaff */
[-C--:B------:R-:W-:Y:S02]  /*0c90*/  LEA.HI.SX32 R73, R28, R93.reuse, 0x1b ;  /* 0x0000005d1c497211 */ /* 0x080fe400078fdaff */
[-C--:B------:R-:W-:Y:S02]  /*0ca0*/  LEA.HI.SX32 R72, R72, R93.reuse, 0x1b ;  /* 0x0000005d48487211 */ /* 0x080fe400078fdaff */
[C---:B------:R-:W-:Y:S02]  /*0cb0*/  IADD3 R68, R93.reuse, 0xe0, RZ ;  /* 0x000000e05d447810 */ /* 0x040fe40007ffe0ff */
[-C--:B------:R-:W-:Y:S02]  /*0cc0*/  LEA.HI.SX32 R71, R30, R93.reuse, 0x1b ;  /* 0x0000005d1e477211 */ /* 0x080fe400078fdaff */
[----:B0-----:R-:W-:Y:S02]  /*0cd0*/  IADD3 R2, R93, 0x100, RZ ;  /* 0x000001005d027810 */ /* 0x001fe40007ffe0ff */
[----:B------:R-:W-:-:S02]  /*0ce0*/  LEA.HI.SX32 R70, R70, R93, 0x1b ;  /* 0x0000005d46467211 */ /* 0x000fc400078fdaff */
[C---:B------:R-:W-:Y:S02]  /*0cf0*/  IADD3 R66, R93.reuse, 0x120, RZ ;  /* 0x000001205d427810 */ /* 0x040fe40007ffe0ff */
[C---:B------:R-:W-:Y:S02]  /*0d00*/  IADD3 R28, R93.reuse, 0x140, RZ ;  /* 0x000001405d1c7810 */ /* 0x040fe40007ffe0ff */
[-C--:B------:R-:W-:Y:S02]  /*0d10*/  LEA.HI.SX32 R68, R68, R93.reuse, 0x1b ;  /* 0x0000005d44447211 */ /* 0x080fe400078fdaff */
[----:B------:R-:W-:Y:S02]  /*0d20*/  IADD3 R64, R93, 0x160, RZ ;  /* 0x000001605d407810 */ /* 0x000fe40007ffe0ff */
[-C--:B------:R-:W-:Y:S02]  /*0d30*/  LEA.HI.SX32 R67, R2, R93.reuse, 0x1b ;  /* 0x0000005d02437211 */ /* 0x080fe400078fdaff */
[----:B------:R-:W-:-:S02]  /*0d40*/  LEA.HI.SX32 R66, R66, R93, 0x1b ;  /* 0x0000005d42427211 */ /* 0x000fc400078fdaff */
[C---:B------:R-:W-:Y:S02]  /*0d50*/  IADD3 R62, R93.reuse, 0x1a0, RZ ;  /* 0x000001a05d3e7810 */ /* 0x040fe40007ffe0ff */
[-C--:B------:R-:W-:Y:S02]  /*0d60*/  LEA.HI.SX32 R65, R28, R93.reuse, 0x1b ;  /* 0x0000005d1c417211 */ /* 0x080fe400078fdaff */
[C---:B------:R-:W-:Y:S02]  /*0d70*/  IADD3 R2, R93.reuse, 0x1c0, RZ ;  /* 0x000001c05d027810 */ /* 0x040fe40007ffe0ff */
[-C--:B------:R-:W-:Y:S02]  /*0d80*/  LEA.HI.SX32 R64, R64, R93.reuse, 0x1b ;  /* 0x0000005d40407211 */ /* 0x080fe400078fdaff */
[----:B------:R-:W-:Y:S02]  /*0d90*/  IADD3 R60, R93, 0x1e0, RZ ;  /* 0x000001e05d3c7810 */ /* 0x000fe40007ffe0ff */
[----:B------:R-:W-:-:S02]  /*0da0*/  LEA.HI.SX32 R62, R62, R93, 0x1b ;  /* 0x0000005d3e3e7211 */ /* 0x000fc400078fdaff */
[----:B------:R-:W-:Y:S02]  /*0db0*/  SHF.L.U32 R54, R93, 0x4, RZ ;  /* 0x000000045d367819 */ /* 0x000fe400000006ff */
[-C--:B------:R-:W-:Y:S02]  /*0dc0*/  LEA.HI.SX32 R61, R2, R93.reuse, 0x1b ;  /* 0x0000005d023d7211 */ /* 0x080fe400078fdaff */
[----:B------:R-:W-:Y:S02]  /*0dd0*/  LEA.HI.SX32 R60, R60, R93, 0x1b ;  /* 0x0000005d3c3c7211 */ /* 0x000fe400078fdaff */
[----:B------:R-:W-:Y:S02]  /*0de0*/  LEA.HI.SX32 R54, R54, R54, 0x1b ;  /* 0x0000003636367211 */ /* 0x000fe400078fdaff */
[C---:B------:R-:W-:Y:S02]  /*0df0*/  SHF.L.U32 R56, R8.reuse, 0x2, RZ ;  /* 0x0000000208387819 */ /* 0x040fe400000006ff */
[----:B------:R-:W-:Y:S01]  /*0e00*/  SHF.L.U64.HI R58, R8, 0x2, R9 ;  /* 0x00000002083a7819 */ /* 0x000fe20000010209 */
[----:B------:R-:W-:Y:S01]  /*0e10*/  CS2R R2, SRZ ;  /* 0x0000000000027805 */ /* 0x000fe2000001ff00 */
[----:B------:R-:W-:-:S02]  /*0e20*/  ISETP.GE.AND P2, PT, R89, R107, PT ;  /* 0x0000006b5900720c */ /* 0x000fc40003f46270 */
[-C--:B------:R-:W-:Y:S02]  /*0e30*/  ISETP.GE.AND P3, PT, R87, R107.reuse, PT ;  /* 0x0000006b5700720c */ /* 0x080fe40003f66270 */
[-C--:B------:R-:W-:Y:S02]  /*0e40*/  ISETP.GE.AND P4, PT, R88, R107.reuse, PT ;  /* 0x0000006b5800720c */ /* 0x080fe40003f86270 */
[-C--:B------:R-:W-:Y:S02]  /*0e50*/  ISETP.GE.AND P5, PT, R86, R107.reuse, PT ;  /* 0x0000006b5600720c */ /* 0x080fe40003fa6270 */
[----:B------:R-:W-:Y:S01]  /*0e60*/  ISETP.GE.AND P6, PT, R85, R107, PT ;  /* 0x0000006b5500720c */ /* 0x000fe20003fc6270 */
[----:B------:R-:W-:Y:S01]  /*0e70*/  CS2R R28, SRZ ;  /* 0x00000000001c7805 */ /* 0x000fe2000001ff00 */
[----:B--2---:R0:W-:Y:S04]  /*0e80*/  STS [R75.X4], R0 ;  /* 0x000000004b007388 */ /* 0x0041e80000004800 */
[----:B---3--:R-:W-:Y:S01]  /*0e90*/  STS [R74.X4+0x80], R5 ;  /* 0x000080054a007388 */ /* 0x008fe20000004800 */
[----:B0-----:R-:W-:-:S04]  /*0ea0*/  IADD3 R0, R93, 0xc0, RZ ;  /* 0x000000c05d007810 */ /* 0x001fc80007ffe0ff */
[----:B------:R-:W-:Y:S01]  /*0eb0*/  LEA.HI.SX32 R69, R0, R93, 0x1b ;  /* 0x0000005d00457211 */ /* 0x000fe200078fdaff */
[----:B----4-:R0:W-:Y:S01]  /*0ec0*/  STS [R73.X4+0x100], R4 ;  /* 0x0001000449007388 */ /* 0x0101e20000004800 */
[----:B------:R-:W-:-:S03]  /*0ed0*/  IADD3 R0, R93, 0x180, RZ ;  /* 0x000001805d007810 */ /* 0x000fc60007ffe0ff */
[----:B------:R-:W-:Y:S01]  /*0ee0*/  STS [R72.X4+0x180], R7 ;  /* 0x0001800748007388 */ /* 0x000fe20000004800 */
[----:B------:R-:W-:-:S03]  /*0ef0*/  LEA.HI.SX32 R63, R0, R93, 0x1b ;  /* 0x0000005d003f7211 */ /* 0x000fc600078fdaff */
        /* <DEDUP_REMOVED lines=29> */
[----:B0-----:R-:W-:-:S04]  /*10d0*/  IADD3 R4, P0, R56, UR14, RZ ;  /* 0x0000000e38047c10 */ /* 0x001fc8000ff1e0ff */
[----:B------:R-:W-:Y:S01]  /*10e0*/  IADD3.X R5, R58, UR15, RZ, P0, !PT ;  /* 0x0000000f3a057c10 */ /* 0x000fe200087fe4ff */
[----:B------:R-:W-:Y:S01]  /*10f0*/  BAR.SYNC.DEFER_BLOCKING 0x0 ;  /* 0x0000000000007b1d */ /* 0x000fe20000010000 */
[----:B------:R-:W-:Y:S01]  /*1100*/  ISETP.GE.AND P0, PT, R90, R107, PT ;  /* 0x0000006b5a00720c */ /* 0x000fe20003f06270 */
[----:B-1----:R-:W-:Y:S01]  /*1110*/  CS2R R20, SRZ ;  /* 0x0000000000147805 */ /* 0x002fe2000001ff00 */
[----:B------:R-:W-:-:S04]  /*1120*/  LEA R18, P1, R8, UR12, 0x2 ;  /* 0x0000000c08127c11 */ /* 0x000fc8000f8210ff */
[----:B------:R-:W-:-:S07]  /*1130*/  LEA.HI.X R19, R8, UR13, R9, 0x2, P1 ;  /* 0x0000000d08137c11 */ /* 0x000fce00088f1409 */
[----:B------:R-:W4:Y:S01]  /*1140*/  @!P0 LDG.E R3, [R4.64+0x80] ;  /* 0x0000800a04038981 */ /* 0x000f22000c1e1900 */
[-C--:B------:R-:W-:Y:S02]  /*1150*/  ISETP.GE.AND P0, PT, R84, R107.reuse, PT ;  /* 0x0000006b5400720c */ /* 0x080fe40003f06270 */
[----:B------:R-:W-:Y:S01]  /*1160*/  ISETP.GE.AND P1, PT, R8, R107, PT ;  /* 0x0000006b0800720c */ /* 0x000fe20003f26270 */
[----:B------:R-:W-:Y:S01]  /*1170*/  HFMA2.MMA R0, -RZ, RZ, 0, 0 ;  /* 0x00000000ff007435 */ /* 0x000fe200000001ff */
[----:B--2---:R-:W-:Y:S01]  /*1180*/  CS2R R22, SRZ ;  /* 0x0000000000167805 */ /* 0x004fe2000001ff00 */
[----:B------:R-:W-:Y:S01]  /*1190*/  CS2R R16, SRZ ;  /* 0x0000000000107805 */ /* 0x000fe2000001ff00 */
[----:B------:R-:W-:Y:S01]  /*11a0*/  MOV R7, RZ ;  /* 0x000000ff00077202 */ /* 0x000fe20000000f00 */
[----:B------:R-:W2:Y:S01]  /*11b0*/  @!P2 LDG.E R2, [R4.64+0x100] ;  /* 0x0001000a0402a981 */ /* 0x000ea2000c1e1900 */
[----:B---3--:R-:W-:-:S03]  /*11c0*/  CS2R R24, SRZ ;  /* 0x0000000000187805 */ /* 0x008fc6000001ff00 */
[----:B------:R-:W3:Y:S04]  /*11d0*/  @!P6 LDG.E R20, [R4.64+0x300] ;  /* 0x0003000a0414e981 */ /* 0x000ee8000c1e1900 */
[----:B------:R-:W2:Y:S01]  /*11e0*/  @!P0 LDG.E R21, [R4.64+0x380] ;  /* 0x0003800a04158981 */ /* 0x000ea2000c1e1900 */
[----:B------:R-:W-:-:S03]  /*11f0*/  ISETP.GE.AND P0, PT, R83, R107, PT ;  /* 0x0000006b5300720c */ /* 0x000fc60003f06270 */
[----:B------:R-:W2:Y:S01]  /*1200*/  @!P1 LDG.E R0, [R4.64] ;  /* 0x0000000a04009981 */ /* 0x000ea2000c1e1900 */
[-C--:B------:R-:W-:Y:S02]  /*1210*/  ISETP.GE.AND P1, PT, R81, R107.reuse, PT ;  /* 0x0000006b5100720c */ /* 0x080fe40003f26270 */
[-C--:B------:R-:W-:Y:S01]  /*1220*/  ISETP.GE.AND P2, PT, R80, R107.reuse, PT ;  /* 0x0000006b5000720c */ /* 0x080fe20003f46270 */
[----:B------:R-:W3:Y:S01]  /*1230*/  @!P3 LDG.E R16, [R4.64+0x200] ;  /* 0x0002000a0410b981 */ /* 0x000ee2000c1e1900 */
[----:B------:R-:W-:-:S03]  /*1240*/  ISETP.GE.AND P3, PT, R79, R107, PT ;  /* 0x0000006b4f00720c */ /* 0x000fc60003f66270 */
[----:B------:R-:W3:Y:S04]  /*1250*/  @!P4 LDG.E R7, [R4.64+0x180] ;  /* 0x0001800a0407c981 */ /* 0x000ee8000c1e1900 */
[----:B------:R-:W3:Y:S01]  /*1260*/  @!P0 LDG.E R22, [R4.64+0x400] ;  /* 0x0004000a04168981 */ /* 0x000ee2000c1e1900 */
[-C--:B------:R-:W-:Y:S02]  /*1270*/  ISETP.GE.AND P0, PT, R82, R107.reuse, PT ;  /* 0x0000006b5200720c */ /* 0x080fe40003f06270 */
[-C--:B------:R-:W-:Y:S01]  /*1280*/  ISETP.GE.AND P4, PT, R78, R107.reuse, PT ;  /* 0x0000006b4e00720c */ /* 0x080fe20003f86270 */
[----:B------:R-:W3:Y:S01]  /*1290*/  @!P5 LDG.E R17, [R4.64+0x280] ;  /* 0x0002800a0411d981 */ /* 0x000ee2000c1e1900 */
[-C--:B------:R-:W-:Y:S02]  /*12a0*/  ISETP.GE.AND P5, PT, R77, R107.reuse, PT ;  /* 0x0000006b4d00720c */ /* 0x080fe40003fa6270 */
[----:B------:R-:W-:Y:S01]  /*12b0*/  ISETP.GE.AND P6, PT, R76, R107, PT ;  /* 0x0000006b4c00720c */ /* 0x000fe20003fc6270 */
[----:B------:R-:W-:Y:S01]  /*12c0*/  CS2R R26, SRZ ;  /* 0x00000000001a7805 */ /* 0x000fe2000001ff00 */
        /* <DEDUP_REMOVED lines=8> */
[-C--:B------:R-:W-:Y:S01]  /*1350*/  ISETP.GE.AND P0, PT, R8, R107.reuse, PT ;  /* 0x0000006b0800720c */ /* 0x080fe20003f06270 */
[----:B------:R-:W-:Y:S01]  /*1360*/  HFMA2.MMA R30, -RZ, RZ, 0, 0 ;  /* 0x00000000ff1e7435 */ /* 0x000fe200000001ff */
[----:B------:R-:W-:Y:S02]  /*1370*/  P2R R39, PR, RZ, 0x2 ;  /* 0x00000002ff277803 */ /* 0x000fe40000000000 */
[----:B------:R-:W-:Y:S02]  /*1380*/  ISETP.GE.AND P1, PT, R89, R107, PT ;  /* 0x0000006b5900720c */ /* 0x000fe40003f26270 */
[----:B------:R-:W-:Y:S01]  /*1390*/  MOV R104, RZ ;  /* 0x000000ff00687202 */ /* 0x000fe20000000f00 */
[----:B------:R-:W-:Y:S01]  /*13a0*/  CS2R R108, SRZ ;  /* 0x00000000006c7805 */ /* 0x000fe2000001ff00 */
[----:B------:R-:W-:Y:S01]  /*13b0*/  MOV R106, RZ ;  /* 0x000000ff006a7202 */ /* 0x000fe20000000f00 */
[----:B------:R-:W-:Y:S01]  /*13c0*/  CS2R R110, SRZ ;  /* 0x00000000006e7805 */ /* 0x000fe2000001ff00 */
[----:B------:R-:W-:Y:S01]  /*13d0*/  CS2R R112, SRZ ;  /* 0x0000000000707805 */ /* 0x000fe2000001ff00 */
[----:B------:R-:W-:Y:S01]  /*13e0*/  CS2R R114, SRZ ;  /* 0x0000000000727805 */ /* 0x000fe2000001ff00 */
[----:B------:R-:W-:Y:S01]  /*13f0*/  HFMA2.MMA R119, -RZ, RZ, 0, 0 ;  /* 0x00000000ff777435 */ /* 0x000fe200000001ff */
[----:B------:R-:W-:Y:S01]  /*1400*/  CS2R R116, SRZ ;  /* 0x0000000000747805 */ /* 0x000fe2000001ff00 */
[----:B------:R-:W-:Y:S01]  /*1410*/  MOV R121, RZ ;  /* 0x000000ff00797202 */ /* 0x000fe20000000f00 */
[----:B--2---:R-:W-:Y:S04]  /*1420*/  STS [R75.X4], R0 ;  /* 0x000000004b007388 */ /* 0x004fe80000004800 */
        /* <DEDUP_REMOVED lines=17> */
[----:B------:R-:W2:Y:S04]  /*1540*/  LDS R37, [R54.X4+0x4] ;  /* 0x0000040036257984 */ /* 0x000ea80000004800 */
[----:B------:R-:W3:Y:S04]  /*1550*/  LDS R36, [R54.X4+0x8] ;  /* 0x0000080036247984 */ /* 0x000ee80000004800 */
[----:B------:R-:W2:Y:S04]  /*1560*/  LDS R35, [R54.X4+0xc] ;  /* 0x00000c0036237984 */ /* 0x000ea80000004800 */
        /* <DEDUP_REMOVED lines=12> */
[----:B------:R-:W-:Y:S01]  /*1630*/  BAR.SYNC.DEFER_BLOCKING 0x0 ;  /* 0x0000000000007b1d */ /* 0x000fe20000010000 */
[----:B0-----:R-:W-:-:S05]  /*1640*/  HFMA2.MMA R23, -RZ, RZ, 0, 0 ;  /* 0x00000000ff177435 */ /* 0x001fca00000001ff */
[----:B------:R0:W4:Y:S01]  /*1650*/  @!P0 LDG.E R30, [R18.64] ;  /* 0x0000000a121e8981 */ /* 0x000122000c1e1900 */
        /* <DEDUP_REMOVED lines=15> */
[----:B------:R0:W4:Y:S06]  /*1750*/  @!P6 LDG.E R121, [R18.64+0x780] ;  /* 0x0007800a1279e981 */ /* 0x00012c000c1e1900 */
[----:B------:R0:W4:Y:S01]  /*1760*/  @!P0 LDG.E R111, [R18.64+0x280] ;  /* 0x0002800a126f8981 */ /* 0x000122000c1e1900 */
[----:B------:R-:W-:-:S03]  /*1770*/  ISETP.GE.AND P0, PT, R84, R107, PT ;  /* 0x0000006b5400720c */ /* 0x000fc60003f06270 */
[----:B------:R0:W4:Y:S01]  /*1780*/  @!P1 LDG.E R110, [R18.64+0x400] ;  /* 0x0004000a126e9981 */ /* 0x000122000c1e1900 */
[----:B------:R-:W-:-:S09]  /*1790*/  ISETP.NE.AND P1, PT, R39, RZ, PT ;  /* 0x000000ff2700720c */ /* 0x000fd20003f25270 */
[----:B------:R0:W4:Y:S01]  /*17a0*/  @!P0 LDG.E R113, [R18.64+0x380] ;  /* 0x0003800a12718981 */ /* 0x000122000c1e1900 */
[----:B------:R-:W-:-:S03]  /*17b0*/  ISETP.NE.AND P0, PT, R41, RZ, PT ;  /* 0x000000ff2900720c */ /* 0x000fc60003f05270 */
[----:B------:R0:W4:Y:S10]  /*17c0*/  @!P1 LDG.E R112, [R18.64+0x500] ;  /* 0x0005000a12709981 */ /* 0x000134000c1e1900 */
[----:B------:R0:W4:Y:S01]  /*17d0*/  @!P0 LDG.E R115, [R18.64+0x480] ;  /* 0x0004800a12738981 */ /* 0x000122000c1e1900 */
[----:B------:R-:W-:Y:S01]  /*17e0*/  ISETP.GE.AND P0, PT, R8, R107, PT ;  /* 0x0000006b0800720c */ /* 0x000fe20003f06270 */
[----:B------:R-:W-:-:S02]  /*17f0*/  IMAD R16, R98, c[0x0][0x1f0], RZ ;  /* 0x00007c0062107a24 */ /* 0x000fc400078e02ff */
[----:B------:R-:W-:Y:S02]  /*1800*/  IMAD R20, R98, c[0x0][0x200], RZ ;  /* 0x0000800062147a24 */ /* 0x000fe400078e02ff */
[C---:B------:R-:W-:Y:S02]  /*1810*/  IMAD R127, R103.reuse, c[0x0][0x1f4], R16 ;  /* 0x00007d00677f7a24 */ /* 0x040fe400078e0210 */
[----:B------:R-:W-:Y:S01]  /*1820*/  IMAD.WIDE.U32 R16, R103, c[0x0][0x200], RZ ;  /* 0x0000800067107a25 */ /* 0x000fe200078e00ff */
[----:B------:R-:W-:-:S03]  /*1830*/  SHF.R.S32.HI R7, RZ, 0x1f, R6 ;  /* 0x0000001fff077819 */ /* 0x000fc60000011406 */
[----:B------:R-:W-:-:S04]  /*1840*/  IMAD.WIDE.U32 R2, R103, c[0x0][0x1f0], RZ ;  /* 0x00007c0067027a25 */ /* 0x000fc800078e00ff */
[C---:B0-----:R-:W-:Y:S02]  /*1850*/  IMAD R18, R102.reuse, c[0x0][0x1f8], RZ ;  /* 0x00007e0066127a24 */ /* 0x041fe400078e02ff */
[----:B------:R-:W-:Y:S01]  /*1860*/  IMAD R131, R103, c[0x0][0x204], R20 ;  /* 0x0000810067837a24 */ /* 0x000fe200078e0214 */
[----:B------:R-:W-:Y:S01]  /*1870*/  MOV R20, R16 ;  /* 0x0000001000147202 */ /* 0x000fe20000000f00 */
[----:B------:R-:W-:Y:S01]  /*1880*/  IMAD R129, R105, c[0x0][0x1fc], R18 ;  /* 0x00007f0069817a24 */ /* 0x000fe200078e0212 */
[----:B------:R-:W-:Y:S01]  /*1890*/  IADD3 R3, R3, R127, RZ ;  /* 0x0000007f03037210 */ /* 0x000fe20007ffe0ff */
[----:B------:R-:W-:Y:S01]  /*18a0*/  IMAD R16, R102, c[0x0][0x208], RZ ;  /* 0x0000820066107a24 */ /* 0x000fe200078e02ff */
[----:B------:R-:W-:Y:S02]  /*18b0*/  IADD3 R41, R92, -c[0x0][0x174], RZ ;  /* 0x80005d005c297a10 */ /* 0x000fe40007ffe0ff */
[----:B------:R-:W-:Y:S02]  /*18c0*/  @!P0 MOV R18, R6 ;  /* 0x0000000600128202 */ /* 0x000fe40000000f00 */
[----:B------:R-:W-:Y:S01]  /*18d0*/  @!P0 MOV R19, R7 ;  /* 0x0000000700138202 */ /* 0x000fe20000000f00 */
[----:B------:R-:W-:Y:S01]  /*18e0*/  IMAD R133, R105, c[0x0][0x20c], R16 ;  /* 0x0000830069857a24 */ /* 0x000fe200078e0210 */
[----:B------:R-:W-:Y:S01]  /*18f0*/  IADD3 R21, R17, R131, RZ ;  /* 0x0000008311157210 */ /* 0x000fe20007ffe0ff */
[----:B------:R-:W-:-:S02]  /*1900*/  IMAD R41, R41, -0x200, RZ ;  /* 0xfffffe0029297824 */ /* 0x000fc400078e02ff */
[----:B------:R-:W-:-:S04]  /*1910*/  IMAD.WIDE.U32 R16, R105, c[0x0][0x1f8], R2 ;  /* 0x00007e0069107a25 */ /* 0x000fc800078e0002 */
[----:B------:R-:W-:-:S04]  /*1920*/  @!P0 IMAD.WIDE.U32 R18, R103, c[0x0][0x200], R18 ;  /* 0x0000800067128a25 */ /* 0x000fc800078e0012 */
[----:B------:R-:W-:Y:S01]  /*1930*/  @!P0 IMAD.WIDE.U32 R2, R103, c[0x0][0x1f0], R6 ;  /* 0x00007c0067028a25 */ /* 0x000fe200078e0006 */
[----:B------:R-:W-:Y:S02]  /*1940*/  SHF.R.S32.HI R39, RZ, 0x1f, R41 ;  /* 0x0000001fff277819 */ /* 0x000fe40000011429 */
[----:B------:R-:W-:Y:S01]  /*1950*/  IADD3 R125, P1, R41, R16, RZ ;  /* 0x00000010297d7210 */ /* 0x000fe20007f3e0ff */
[----:B------:R-:W-:Y:S01]  /*1960*/  IMAD.WIDE.U32 R20, R105, c[0x0][0x208], R20 ;  /* 0x0000820069147a25 */ /* 0x000fe200078e0014 */
[----:B------:R-:W-:Y:S02]  /*1970*/  @!P0 IADD3 R19, R131, R19, RZ ;  /* 0x0000001383138210 */ /* 0x000fe40007ffe0ff */
[----:B------:R-:W-:Y:S01]  /*1980*/  @!P0 IADD3 R3, R127, R3, RZ ;  /* 0x000000037f038210 */ /* 0x000fe20007ffe0ff */
[----:B-1----:R-:W-:Y:S01]  /*1990*/  FADD.FTZ R38, R38, UR4 ;  /* 0x0000000426267e21 */ /* 0x002fe20008010000 */
[----:B------:R-:W-:Y:S01]  /*19a0*/  IADD3.X R126, R39, R129, R17, P1, !PT ;  /* 0x00000081277e7210 */ /* 0x000fe20000ffe411 */
[----:B------:R-:W-:Y:S01]  /*19b0*/  @!P0 IMAD.WIDE.U32 R16, R105, c[0x0][0x208], R18 ;  /* 0x0000820069108a25 */ /* 0x000fe200078e0012 */
[----:B------:R-:W-:-:S03]  /*19c0*/  IADD3 R123, P2, R41, R20, RZ ;  /* 0x00000014297b7210 */ /* 0x000fc60007f5e0ff */
[----:B------:R-:W-:Y:S01]  /*19d0*/  @!P0 IMAD.WIDE.U32 R2, R105, c[0x0][0x1f8], R2 ;  /* 0x00007e0069028a25 */ /* 0x000fe200078e0002 */
[----:B------:R-:W-:Y:S02]  /*19e0*/  FSETP.GTU.FTZ.AND P5, PT, R38, 20, PT ;  /* 0x41a000002600780b */ /* 0x000fe40003fbc000 */
[----:B------:R-:W-:Y:S02]  /*19f0*/  IADD3.X R124, R39, R133, R21, P2, !PT ;  /* 0x00000085277c7210 */ /* 0x000fe400017fe415 */
[C---:B------:R-:W-:Y:S02]  /*1a00*/  @!P0 IADD3 R19, P1, R8.reuse, R2, RZ ;  /* 0x0000000208138210 */ /* 0x040fe40007f3e0ff */
[----:B------:R-:W-:Y:S01]  /*1a10*/  LEA R20, P2, R8, c[0x0][0x268], 0x2 ;  /* 0x00009a0008147a11 */ /* 0x000fe200078410ff */
[----:B--2---:R-:W-:Y:S02]  /*1a20*/  FADD.FTZ R37, R37, UR4 ;  /* 0x0000000425257e21 */ /* 0x004fe40008010000 */
[----:B---3--:R-:W-:-:S02]  /*1a30*/  FADD.FTZ R36, R36, UR4 ;  /* 0x0000000424247e21 */ /* 0x008fc40008010000 */
[----:B------:R-:W-:Y:S02]  /*1a40*/  FADD.FTZ R35, R35, UR4 ;  /* 0x0000000423237e21 */ /* 0x000fe40008010000 */
[----:B------:R-:W-:Y:S02]  /*1a50*/  FADD.FTZ R34, R34, UR4 ;  /* 0x0000000422227e21 */ /* 0x000fe40008010000 */
[----:B------:R-:W-:Y:S01]  /*1a60*/  FADD.FTZ R33, R33, UR4 ;  /* 0x0000000421217e21 */ /* 0x000fe20008010000 */
[----:B------:R-:W-:Y:S01]  /*1a70*/  BSSY B0, `(.L_x_5130) ;  /* 0x0000056000007945 */ /* 0x000fe20003800000 */
[----:B------:R-:W-:-:S03]  /*1a80*/  FADD.FTZ R32, R32, UR4 ;  /* 0x0000000420207e21 */ /* 0x000fc60008010000 */
[----:B------:R-:W-:Y:S01]  /*1a90*/  FSETP.GTU.FTZ.AND P6, PT, R33, 20, PT ;  /* 0x41a000002100780b */ /* 0x000fe20003fdc000 */
[----:B----4-:R-:W-:Y:S04]  /*1aa0*/  STS [R75.X4], R30 ;  /* 0x0000001e4b007388 */ /* 0x010fe80000004800 */
        /* <DEDUP_REMOVED lines=32> */
[----:B0-----:R-:W-:-:S02]  /*1cb0*/  @!P0 IADD3 R23, P3, R8, R16, RZ ;  /* 0x0000001008178210 */ /* 0x001fc40007f7e0ff */
[C---:B------:R-:W-:Y:S02]  /*1cc0*/  LEA R16, P4, R8.reuse, c[0x0][0x258], 0x2 ;  /* 0x0000960008107a11 */ /* 0x040fe400078810ff */
[C---:B------:R-:W-:Y:S02]  /*1cd0*/  @!P0 IADD3.X R30, R9.reuse, R17, R133, P3, !PT ;  /* 0x00000011091e8210 */ /* 0x040fe40001ffe485 */
[----:B-1----:R-:W-:Y:S02]  /*1ce0*/  @!P0 IADD3.X R104, R9, R3, R129, P1, !PT ;  /* 0x0000000309688210 */ /* 0x002fe40000ffe481 */
        /* <DEDUP_REMOVED lines=15> */
[----:B---34-:R-:W-:Y:S01]  /*1de0*/  FMUL.FTZ R38, R38, 1.4426950216293334961 ;  /* 0x3fb8aa3b26267820 */ /* 0x018fe20000410000 */
[----:B--2---:R-:W-:-:S02]  /*1df0*/  MOV R109, 0x3e800000 ;  /* 0x3e800000006d7802 */ /* 0x004fc40000000f00 */
        /* <DEDUP_REMOVED lines=29> */
.L_x_5131:
[----:B---34-:R-:W-:Y:S05]  /*1fd0*/  BSYNC B0 ;  /* 0x0000000000007941 */ /* 0x018fea0003800000 */
.L_x_5130:
        /* <DEDUP_REMOVED lines=35> */
.L_x_5133:
[----:B------:R-:W-:Y:S05]  /*2210*/  BSYNC B0 ;  /* 0x0000000000007941 */ /* 0x000fea0003800000 */
.L_x_5132:
        /* <DEDUP_REMOVED lines=35> */
.L_x_5135:
[----:B------:R-:W-:Y:S05]  /*2450*/  BSYNC B0 ;  /* 0x0000000000007941 */ /* 0x000fea0003800000 */
.L_x_5134:
        /* <DEDUP_REMOVED lines=35> */
.L_x_5137:
[----:B------:R-:W-:Y:S05]  /*2690*/  BSYNC B0 ;  /* 0x0000000000007941 */ /* 0x000fea0003800000 */
.L_x_5136:
        /* <DEDUP_REMOVED lines=35> */
.L_x_5139:
[----:B------:R-:W-:Y:S05]  /*28d0*/  BSYNC B0 ;  /* 0x0000000000007941 */ /* 0x000fea0003800000 */
.L_x_5138:
        /* <DEDUP_REMOVED lines=35> */
.L_x_5141:
[----:B------:R-:W-:Y:S05]  /*2b10*/  BSYNC B0 ;  /* 0x0000000000007941 */ /* 0x000fea0003800000 */
.L_x_5140:
        /* <DEDUP_REMOVED lines=35> */
.L_x_5143:
[----:B------:R-:W-:Y:S05]  /*2d50*/  BSYNC B0 ;  /* 0x0000000000007941 */ /* 0x000fea0003800000 */
.L_x_5142:
        /* <DEDUP_REMOVED lines=35> */
.L_x_5145:
[----:B------:R-:W-:Y:S05]  /*2f90*/  BSYNC B0 ;  /* 0x0000000000007941 */ /* 0x000fea0003800000 */
.L_x_5144:
        /* <DEDUP_REMOVED lines=35> */
.L_x_5147:
[----:B------:R-:W-:Y:S05]  /*31d0*/  BSYNC B0 ;  /* 0x0000000000007941 */ /* 0x000fea0003800000 */
.L_x_5146:
        /* <DEDUP_REMOVED lines=35> */
.L_x_5149:
[----:B------:R-:W-:Y:S05]  /*3410*/  BSYNC B0 ;  /* 0x0000000000007941 */ /* 0x000fea0003800000 */
.L_x_5148:
[----:B------:R-:W-:Y:S01]  /*3420*/  BSSY B0, `(.L_x_5150) ;  /* 0x0000023000007945 */ /* 0x000fe20003800000 */
[----:B------:R-:W-:Y:S01]  /*3430*/  HFMA2.MMA R22, -RZ, RZ, 0, 0 ;  /* 0x00000000ff167435 */ /* 0x000fe200000001ff */
[----:B------:R-:W-:Y:S01]  /*3440*/  FSETP.GTU.FTZ.AND P2, PT, R0, 20, PT ;  /* 0x41a000000000780b */ /* 0x000fe20003f5c000 */
[----:B------:R-:W-:Y:S07]  /*3450*/  @P1 BRA `(.L_x_5151) ;  /* 0x000001f000001947 */ /* 0x000fee0003800000 */
[----:B------:R-:W-:Y:S01]  /*3460*/  FMUL.FTZ R28, R28, 1.4426950216293334961 ;  /* 0x3fb8aa3b1c1c7820 */ /* 0x000fe20000410000 */
[----:B--2---:R-:W-:Y:S02]  /*3470*/  MOV R109, 0x3e800000 ;  /* 0x3e800000006d7802 */ /* 0x004fe40000000f00 */
        /* <DEDUP_REMOVED lines=29> */
.L_x_5151:
[----:B------:R-:W-:Y:S05]  /*3650*/  BSYNC B0 ;  /* 0x0000000000007941 */ /* 0x000fea0003800000 */
.L_x_5150:
[----:B------:R-:W-:Y:S01]  /*3660*/  BSSY B0, `(.L_x_5152) ;  /* 0x0000021000007945 */ /* 0x000fe20003800000 */
[----:B------:R-:W-:Y:S05]  /*3670*/  @P6 BRA `(.L_x_5153) ;  /* 0x000001f000006947 */ /* 0x000fea0003800000 */
        /* <DEDUP_REMOVED lines=31> */
.L_x_5153:
[----:B------:R-:W-:Y:S05]  /*3870*/  BSYNC B0 ;  /* 0x0000000000007941 */ /* 0x000fea0003800000 */
.L_x_5152:
        /* <DEDUP_REMOVED lines=33> */
.L_x_5155:
[----:B------:R-:W-:Y:S05]  /*3a90*/  BSYNC B0 ;  /* 0x0000000000007941 */ /* 0x000fea0003800000 */
.L_x_5154:
        /* <DEDUP_REMOVED lines=33> */
.L_x_5157:
[----:B------:R-:W-:Y:S05]  /*3cb0*/  BSYNC B0 ;  /* 0x0000000000007941 */ /* 0x000fea0003800000 */
.L_x_5156:
        /* <DEDUP_REMOVED lines=33> */
.L_x_5159:
[----:B------:R-:W-:Y:S05]  /*3ed0*/  BSYNC B0 ;  /* 0x0000000000007941 */ /* 0x000fea0003800000 */
.L_x_5158:
        /* <DEDUP_REMOVED lines=33> */
.L_x_5161:
[----:B------:R-:W-:Y:S05]  /*40f0*/  BSYNC B0 ;  /* 0x0000000000007941 */ /* 0x000fea0003800000 */
.L_x_5160:
[----:B------:R-:W-:Y:S01]  /*4100*/  BAR.SYNC.DEFER_BLOCKING 0x0 ;  /* 0x0000000000007b1d */ /* 0x000fe20000010000 */
[----:B------:R-:W-:Y:S01]  /*4110*/  ISETP.GE.AND P1, PT, R85, R107, PT ;  /* 0x0000006b5500720c */ /* 0x000fe20003f26270 */
[----:B------:R-:W-:Y:S01]  /*4120*/  CS2R R124, SRZ ;  /* 0x00000000007c7805 */ /* 0x000fe2000001ff00 */
[----:B--2---:R-:W-:-:S11]  /*4130*/  MOV R113, RZ ;  /* 0x000000ff00717202 */ /* 0x004fd60000000f00 */
[----:B------:R-:W2:Y:S01]  /*4140*/  @!P1 LDG.E R124, [R20.64+-0x500] ;  /* 0xfffb000a147c9981 */ /* 0x000ea2000c1e1900 */
[-C--:B------:R-:W-:Y:S01]  /*4150*/  ISETP.GE.AND P1, PT, R84, R107.reuse, PT ;  /* 0x0000006b5400720c */ /* 0x080fe20003f26270 */
[----:B------:R-:W-:Y:S01]  /*4160*/  CS2R R126, SRZ ;  /* 0x00000000007e7805 */ /* 0x000fe2000001ff00 */
[-C--:B------:R-:W-:Y:S01]  /*4170*/  ISETP.GE.AND P2, PT, R86, R107.reuse, PT ;  /* 0x0000006b5600720c */ /* 0x080fe20003f46270 */
[----:B------:R-:W-:Y:S01]  /*4180*/  HFMA2.MMA R115, -RZ, RZ, 0, 0 ;  /* 0x00000000ff737435 */ /* 0x000fe200000001ff */
[-C--:B------:R-:W-:Y:S01]  /*4190*/  ISETP.GE.AND P3, PT, R87, R107.reuse, PT ;  /* 0x0000006b5700720c */ /* 0x080fe20003f66270 */
[----:B------:R-:W-:Y:S01]  /*41a0*/  HFMA2.MMA R111, -RZ, RZ, 0, 0 ;  /* 0x00000000ff6f7435 */ /* 0x000fe200000001ff */
[-C--:B------:R-:W-:Y:S01]  /*41b0*/  ISETP.GE.AND P4, PT, R88, R107.reuse, PT ;  /* 0x0000006b5800720c */ /* 0x080fe20003f86270 */
[----:B------:R-:W-:Y:S01]  /*41c0*/  HFMA2.MMA R109, -RZ, RZ, 0, 0 ;  /* 0x00000000ff6d7435 */ /* 0x000fe200000001ff */
[-C--:B------:R-:W-:Y:S01]  /*41d0*/  ISETP.GE.AND P5, PT, R89, R107.reuse, PT ;  /* 0x0000006b5900720c */ /* 0x080fe20003fa6270 */
[----:B------:R-:W-:Y:S01]  /*41e0*/  HFMA2.MMA R23, -RZ, RZ, 0, 0 ;  /* 0x00000000ff177435 */ /* 0x000fe200000001ff */
[-C--:B------:R-:W-:Y:S01]  /*41f0*/  ISETP.GE.AND P6, PT, R90, R107.reuse, PT ;  /* 0x0000006b5a00720c */ /* 0x080fe20003fc6270 */
[----:B------:R0:W3:Y:S01]  /*4200*/  @!P0 LDG.E R22, [R18.64] ;  /* 0x0000000a12168981 */ /* 0x0000e2000c1e1900 */
[----:B------:R-:W-:Y:S01]  /*4210*/  MOV R106, RZ ;  /* 0x000000ff006a7202 */ /* 0x000fe20000000f00 */
[----:B------:R-:W-:Y:S01]  /*4220*/  HFMA2.MMA R117, -RZ, RZ, 0, 0 ;  /* 0x00000000ff757435 */ /* 0x000fe200000001ff */
[----:B------:R-:W-:Y:S01]  /*4230*/  MOV R104, RZ ;  /* 0x000000ff00687202 */ /* 0x000fe20000000f00 */
[----:B------:R-:W4:Y:S01]  /*4240*/  @!P1 LDG.E R113, [R20.64+-0x480] ;  /* 0xfffb800a14719981 */ /* 0x000f22000c1e1900 */
[----:B------:R-:W-:Y:S01]  /*4250*/  ISETP.GE.AND P1, PT, R83, R107, PT ;  /* 0x0000006b5300720c */ /* 0x000fe20003f26270 */
[----:B------:R-:W-:Y:S01]  /*4260*/  HFMA2.MMA R119, -RZ, RZ, 0, 0 ;  /* 0x00000000ff777435 */ /* 0x000fe200000001ff */
[----:B------:R-:W-:Y:S01]  /*4270*/  MOV R128, RZ ;  /* 0x000000ff00807202 */ /* 0x000fe20000000f00 */
[----:B------:R-:W2:Y:S01]  /*4280*/  @!P2 LDG.E R111, [R20.64+-0x580] ;  /* 0xfffa800a146fa981 */ /* 0x000ea2000c1e1900 */
[----:B------:R-:W-:Y:S01]  /*4290*/  CS2R R130, SRZ ;  /* 0x0000000000827805 */ /* 0x000fe2000001ff00 */
[----:B0-----:R-:W-:-:S02]  /*42a0*/  MOV R18, RZ ;  /* 0x000000ff00127202 */ /* 0x001fc40000000f00 */
        /* <DEDUP_REMOVED lines=22> */
[----:B------:R-:W-:Y:S02]  /*4410*/  HFMA2.MMA R133, -RZ, RZ, 0, 0 ;  /* 0x00000000ff857435 */ /* 0x000fe400000001ff */
        /* <DEDUP_REMOVED lines=20> */
[----:B------:R-:W1:Y:S04]  /*4560*/  LDS R21, [R54.X4] ;  /* 0x0000000036157984 */ /* 0x000e680000004800 */
[----:B------:R-:W2:Y:S04]  /*4570*/  LDS R20, [R54.X4+0x4] ;  /* 0x0000040036147984 */ /* 0x000ea80000004800 */
[----:B------:R-:W3:Y:S04]  /*4580*/  LDS R19, [R54.X4+0x8] ;  /* 0x0000080036137984 */ /* 0x000ee80000004800 */
[----:B------:R-:W2:Y:S04]  /*4590*/  LDS R18, [R54.X4+0xc] ;  /* 0x00000c0036127984 */ /* 0x000ea80000004800 */
[----:B------:R-:W0:Y:S04]  /*45a0*/  LDS R123, [R54.X4+0x10] ;  /* 0x00001000367b7984 */ /* 0x000e280000004800 */
[----:B------:R-:W-:Y:S04]  /*45b0*/  LDS R121, [R54.X4+0x14] ;  /* 0x0000140036797984 */ /* 0x000fe80000004800 */
[----:B------:R-:W-:Y:S04]  /*45c0*/  LDS R22, [R54.X4+0x18] ;  /* 0x0000180036167984 */ /* 0x000fe80000004800 */
[----:B------:R-:W1:Y:S04]  /*45d0*/  LDS R23, [R54.X4+0x1c] ;  /* 0x00001c0036177984 */ /* 0x000e680000004800 */
[----:B------:R-:W1:Y:S04]  /*45e0*/  LDS R104, [R54.X4+0x20] ;  /* 0x0000200036687984 */ /* 0x000e680000004800 */
[----:B------:R-:W-:Y:S04]  /*45f0*/  LDS R106, [R54.X4+0x24] ;  /* 0x00002400366a7984 */ /* 0x000fe80000004800 */
[----:B------:R-:W-:Y:S04]  /*4600*/  LDS R109, [R54.X4+0x28] ;  /* 0x00002800366d7984 */ /* 0x000fe80000004800 */
[----:B------:R-:W-:Y:S04]  /*4610*/  LDS R111, [R54.X4+0x2c] ;  /* 0x00002c00366f7984 */ /* 0x000fe80000004800 */
[----:B------:R-:W1:Y:S04]  /*4620*/  LDS R113, [R54.X4+0x30] ;  /* 0x0000300036717984 */ /* 0x000e680000004800 */
[----:B------:R-:W1:Y:S04]  /*4630*/  LDS R115, [R54.X4+0x34] ;  /* 0x0000340036737984 */ /* 0x000e680000004800 */
[----:B------:R-:W1:Y:S04]  /*4640*/  LDS R117, [R54.X4+0x38] ;  /* 0x0000380036757984 */ /* 0x000e680000004800 */
[----:B------:R-:W1:Y:S04]  /*4650*/  LDS R119, [R54.X4+0x3c] ;  /* 0x00003c0036777984 */ /* 0x000e680000004800 */
[----:B------:R-:W-:Y:S01]  /*4660*/  BAR.SYNC.DEFER_BLOCKING 0x0 ;  /* 0x0000000000007b1d */ /* 0x000fe20000010000 */
[----:B0-----:R-:W-:-:S05]  /*4670*/  CS2R R124, SRZ ;  /* 0x00000000007c7805 */ /* 0x001fca000001ff00 */
[----:B------:R0:W4:Y:S01]  /*4680*/  @!P0 LDG.E R134, [R2.64] ;  /* 0x0000000a02868981 */ /* 0x000122000c1e1900 */
[----:B------:R-:W-:-:S03]  /*4690*/  ISETP.GE.AND P0, PT, R88, R107, PT ;  /* 0x0000006b5800720c */ /* 0x000fc60003f06270 */
[----:B------:R0:W4:Y:S01]  /*46a0*/  @!P1 LDG.E R125, [R16.64+-0x780] ;  /* 0xfff8800a107d9981 */ /* 0x000122000c1e1900 */
[-C--:B------:R-:W-:Y:S02]  /*46b0*/  ISETP.GE.AND P1, PT, R89, R107.reuse, PT ;  /* 0x0000006b5900720c */ /* 0x080fe40003f26270 */
[----:B------:R-:W-:Y:S01]  /*46c0*/  MOV R126, RZ ;  /* 0x000000ff007e7202 */ /* 0x000fe20000000f00 */
[----:B------:R-:W-:Y:S01]  /*46d0*/  HFMA2.MMA R130, -RZ, RZ, 0, 0 ;  /* 0x00000000ff827435 */ /* 0x000fe200000001ff */
[----:B------:R-:W-:Y:S01]  /*46e0*/  MOV R128, RZ ;  /* 0x000000ff00807202 */ /* 0x000fe20000000f00 */
        /* <DEDUP_REMOVED lines=17> */
[----:B------:R-:W-:-:S09]  /*4800*/  ISETP.NE.AND P1, PT, R129, RZ, PT ;  /* 0x000000ff8100720c */ /* 0x000fd20003f25270 */
[----:B------:R0:W4:Y:S01]  /*4810*/  @!P0 LDG.E R133, [R16.64+-0x380] ;  /* 0xfffc800a10858981 */ /* 0x000122000c1e1900 */
[----:B------:R-:W-:-:S03]  /*4820*/  ISETP.GE.AND P0, PT, R83, R107, PT ;  /* 0x0000006b5300720c */ /* 0x000fc60003f06270 */
[----:B------:R0:W4:Y:S10]  /*4830*/  @!P1 LDG.E R130, [R16.64+-0x300] ;  /* 0xfffd000a10829981 */ /* 0x000134000c1e1900 */
[----:B------:R0:W4:Y:S01]  /*4840*/  @!P0 LDG.E R128, [R16.64+-0x400] ;  /* 0xfffc000a10808981 */ /* 0x000122000c1e1900 */
[----:B-1----:R-:W-:-:S02]  /*4850*/  FMUL.FTZ R129, R21, -1.4426950216293334961 ;  /* 0xbfb8aa3b15817820 */ /* 0x002fc40000410000 */
[----:B--2---:R-:W-:-:S04]  /*4860*/  FMUL.FTZ R132, R20, -1.4426950216293334961 ;  /* 0xbfb8aa3b14847820 */ /* 0x004fc80000410000 */
[----:B------:R-:W1:Y:S01]  /*4870*/  MUFU.EX2 R129, R129 ;  /* 0x0000008100817308 */ /* 0x000e620000000800 */
[----:B---3--:R-:W-:-:S07]  /*4880*/  FMUL.FTZ R137, R19, -1.4426950216293334961 ;  /* 0xbfb8aa3b13897820 */ /* 0x008fce0000410000 */
[----:B------:R2:W3:Y:S01]  /*4890*/  MUFU.EX2 R136, R132 ;  /* 0x0000008400887308 */ /* 0x0004e20000000800 */
[----:B------:R-:W-:Y:S02]  /*48a0*/  FMUL.FTZ R138, R18, -1.4426950216293334961 ;  /* 0xbfb8aa3b128a7820 */ /* 0x000fe40000410000 */
[----:B------:R-:W-:Y:S02]  /*48b0*/  FMUL.FTZ R139, R123, -1.4426950216293334961 ;  /* 0xbfb8aa3b7b8b7820 */ /* 0x000fe40000410000 */
[----:B--2---:R-:W-:-:S03]  /*48c0*/  FMUL.FTZ R132, R23, -1.4426950216293334961 ;  /* 0xbfb8aa3b17847820 */ /* 0x004fc60000410000 */
[----:B------:R-:W2:Y:S01]  /*48d0*/  MUFU.EX2 R137, R137 ;  /* 0x0000008900897308 */ /* 0x000ea20000000800 */
[----:B0-----:R-:W-:Y:S02]  /*48e0*/  FMUL.FTZ R17, R22, -1.4426950216293334961 ;  /* 0xbfb8aa3b16117820 */ /* 0x001fe40000410000 */
[----:B------:R-:W-:-:S05]  /*48f0*/  FMUL.FTZ R16, R121, -1.4426950216293334961 ;  /* 0xbfb8aa3b79107820 */ /* 0x000fca0000410000 */
[----:B------:R-:W0:Y:S08]  /*4900*/  MUFU.EX2 R138, R138 ;  /* 0x0000008a008a7308 */ /* 0x000e300000000800 */
[----:B------:R1:W-:Y:S08]  /*4910*/  MUFU.EX2 R145, R132 ;  /* 0x0000008400917308 */ /* 0x0003f00000000800 */
[----:B------:R-:W0:Y:S01]  /*4920*/  MUFU.EX2 R139, R139 ;  /* 0x0000008b008b7308 */ /* 0x000e220000000800 */
[----:B-1----:R-:W-:-:S02]  /*4930*/  FADD.FTZ R132, R129, 1 ;  /* 0x3f80000081847421 */ /* 0x002fc40000010000 */
[----:B---3--:R-:W-:-:S05]  /*4940*/  FADD.FTZ R129, R136, 1 ;  /* 0x3f80000088817421 */ /* 0x008fca0000010000 */
[----:B------:R-:W1:Y:S01]  /*4950*/  MUFU.EX2 R17, R17 ;  /* 0x0000001100117308 */ /* 0x000e620000000800 */
[----:B--2---:R-:W-:-:S07]  /*4960*/  FADD.FTZ R136, R137, 1 ;  /* 0x3f80000089887421 */ /* 0x004fce0000010000 */
[----:B------:R-:W-:Y:S01]  /*4970*/  MUFU.RCP R129, R129 ;  /* 0x0000008100817308 */ /* 0x000fe20000001000 */
[----:B0-----:R-:W-:-:S07]  /*4980*/  FADD.FTZ R137, R138, 1 ;  /* 0x3f8000008a897421 */ /* 0x001fce0000010000 */
[----:B------:R-:W0:Y:S01]  /*4990*/  MUFU.EX2 R16, R16 ;  /* 0x0000001000107308 */ /* 0x000e220000000800 */
[----:B------:R-:W-:Y:S02]  /*49a0*/  FADD.FTZ R138, R139, 1 ;  /* 0x3f8000008b8a7421 */ /* 0x000fe40000010000 */
[----:B------:R-:W-:-:S05]  /*49b0*/  FMUL.FTZ R140, R104, -1.4426950216293334961 ;  /* 0xbfb8aa3b688c7820 */ /* 0x000fca0000410000 */
[----:B------:R-:W2:Y:S01]  /*49c0*/  MUFU.RCP R132, R132 ;  /* 0x0000008400847308 */ /* 0x000ea20000001000 */
[----:B------:R-:W-:Y:S02]  /*49d0*/  FMUL.FTZ R151, R113, -1.4426950216293334961 ;  /* 0xbfb8aa3b71977820 */ /* 0x000fe40000410000 */
[----:B------:R-:W-:Y:S02]  /*49e0*/  FMUL.FTZ R149, R109, -1.4426950216293334961 ;  /* 0xbfb8aa3b6d957820 */ /* 0x000fe40000410000 */
[----:B------:R-:W-:Y:S02]  /*49f0*/  FMUL.FTZ R152, R115, -1.4426950216293334961 ;  /* 0xbfb8aa3b73987820 */ /* 0x000fe40000410000 */
[----:B------:R-:W-:Y:S01]  /*4a00*/  FMUL.FTZ R146, R106, -1.4426950216293334961 ;  /* 0xbfb8aa3b6a927820 */ /* 0x000fe20000410000 */
[----:B------:R3:W-:Y:S01]  /*4a10*/  MUFU.EX2 R147, R140 ;  /* 0x0000008c00937308 */ /* 0x0007e20000000800 */
[----:B-1----:R-:W-:Y:S02]  /*4a20*/  FADD.FTZ R17, R17, 1 ;  /* 0x3f80000011117421 */ /* 0x002fe40000010000 */
[----:B0-----:R-:W-:-:S05]  /*4a30*/  FADD.FTZ R16, R16, 1 ;  /* 0x3f80000010107421 */ /* 0x001fca0000010000 */
[----:B------:R-:W-:Y:S01]  /*4a40*/  MUFU.RCP R136, R136 ;  /* 0x0000008800887308 */ /* 0x000fe20000001000 */
[----:B---3--:R-:W-:-:S07]  /*4a50*/  FMUL.FTZ R140, R117, -1.4426950216293334961 ;  /* 0xbfb8aa3b758c7820 */ /* 0x008fce0000410000 */
[----:B------:R-:W0:Y:S08]  /*4a60*/  MUFU.RCP R137, R137 ;  /* 0x0000008900897308 */ /* 0x000e300000001000 */
[----:B------:R-:W-:Y:S08]  /*4a70*/  MUFU.RCP R138, R138 ;  /* 0x0000008a008a7308 */ /* 0x000ff00000001000 */
[----:B------:R1:W3:Y:S08]  /*4a80*/  MUFU.EX2 R148, R146 ;  /* 0x0000009200947308 */ /* 0x0002f00000000800 */
[----:B------:R-:W0:Y:S01]  /*4a90*/  MUFU.EX2 R151, R151 ;  /* 0x0000009700977308 */ /* 0x000e220000000800 */
[----:B-1----:R-:W-:-:S07]  /*4aa0*/  FMUL.FTZ R146, R119, -1.4426950216293334961 ;  /* 0xbfb8aa3b77927820 */ /* 0x002fce0000410000 */
[----:B------:R-:W-:Y:S01]  /*4ab0*/  MUFU.EX2 R149, R149 ;  /* 0x0000009500957308 */ /* 0x000fe20000000800 */
[----:B------:R-:W-:-:S07]  /*4ac0*/  FADD.FTZ R145, R145, 1 ;  /* 0x3f80000091917421 */ /* 0x000fce0000010000 */
[----:B------:R-:W1:Y:S08]  /*4ad0*/  MUFU.EX2 R152, R152 ;  /* 0x0000009800987308 */ /* 0x000e700000000800 */
[----:B------:R0:W0:Y:S01]  /*4ae0*/  MUFU.RCP R139, R17 ;  /* 0x00000011008b7308 */ /* 0x0000220000001000 */
[----:B------:R-:W-:-:S07]  /*4af0*/  FMUL.FTZ R150, R111, -1.4426950216293334961 ;  /* 0xbfb8aa3b6f967820 */ /* 0x000fce0000410000 */
[----:B------:R-:W-:Y:S08]  /*4b00*/  MUFU.EX2 R157, R140 ;  /* 0x0000008c009d7308 */ /* 0x000ff00000000800 */
[----:B------:R0:W-:Y:S01]  /*4b10*/  MUFU.RCP R140, R16 ;  /* 0x00000010008c7308 */ /* 0x0001e20000001000 */
[----:B----4-:R-:W-:Y:S04]  /*4b20*/  STS [R75.X4], R134 ;  /* 0x000000864b007388 */ /* 0x010fe80000004800 */
        /* <DEDUP_REMOVED lines=17> */
[----:B------:R-:W1:Y:S04]  /*4c40*/  LDS R126, [R54.X4+0x4] ;  /* 0x00000400367e7984 */ /* 0x000e680000004800 */
[----:B------:R-:W1:Y:S04]  /*4c50*/  LDS R125, [R54.X4+0x8] ;  /* 0x00000800367d7984 */ /* 0x000e680000004800 */
[----:B------:R-:W1:Y:S04]  /*4c60*/  LDS R127, [R54.X4+0x10] ;  /* 0x00001000367f7984 */ /* 0x000e680000004800 */
[----:B------:R-:W1:Y:S01]  /*4c70*/  LDS R128, [R54.X4+0xc] ;  /* 0x00000c0036807984 */ /* 0x000e620000004800 */
[----:B----4-:R-:W-:-:S02]  /*4c80*/  FADD.FTZ R3, -R129, 1 ;  /* 0x3f80000081037421 */ /* 0x010fc40000010100 */
[----:B--2---:R-:W-:Y:S01]  /*4c90*/  FADD.FTZ R2, -R132, 1 ;  /* 0x3f80000084027421 */ /* 0x004fe20000010100 */
[----:B------:R-:W2:Y:S01]  /*4ca0*/  LDS R134, [R54.X4+0x1c] ;  /* 0x00001c0036867984 */ /* 0x000ea20000004800 */
[----:B0-----:R-:W-:-:S03]  /*4cb0*/  FFMA.FTZ R17, R20, R3, 1 ;  /* 0x3f80000014117423 */ /* 0x001fc60000010003 */
[----:B------:R-:W0:Y:S01]  /*4cc0*/  LDS R130, [R54.X4+0x14] ;  /* 0x0000140036827984 */ /* 0x000e220000004800 */
[----:B------:R-:W-:-:S03]  /*4cd0*/  FFMA.FTZ R2, R21, R2, 1 ;  /* 0x3f80000015027423 */ /* 0x000fc60000010002 */
[----:B------:R-:W4:Y:S01]  /*4ce0*/  LDS R131, [R54.X4+0x18] ;  /* 0x0000180036837984 */ /* 0x000f220000004800 */
[----:B------:R-:W-:Y:S01]  /*4cf0*/  MUFU.EX2 R163, R146 ;  /* 0x0000009200a37308 */ /* 0x000fe20000000800 */
[----:B------:R-:W-:Y:S02]  /*4d00*/  FADD.FTZ R133, -R137, 1 ;  /* 0x3f80000089857421 */ /* 0x000fe40000010100 */
[----:B---3--:R-:W-:Y:S01]  /*4d10*/  FADD.FTZ R143, R148, 1 ;  /* 0x3f800000948f7421 */ /* 0x008fe20000010000 */
[----:B------:R-:W-:Y:S01]  /*4d20*/  LDS R142, [R54.X4+0x24] ;  /* 0x00002400368e7984 */ /* 0x000fe20000004800 */
[----:B------:R-:W-:Y:S02]  /*4d30*/  FADD.FTZ R151, R151, 1 ;  /* 0x3f80000097977421 */ /* 0x000fe40000010000 */
[----:B------:R-:W-:Y:S01]  /*4d40*/  FADD.FTZ R141, R147, 1 ;  /* 0x3f800000938d7421 */ /* 0x000fe20000010000 */
[----:B------:R-:W3:Y:S01]  /*4d50*/  MUFU.EX2 R150, R150 ;  /* 0x0000009600967308 */ /* 0x000ee20000000800 */
[----:B-1----:R-:W-:Y:S01]  /*4d60*/  FADD.FTZ R156, R152, 1 ;  /* 0x3f800000989c7421 */ /* 0x002fe20000010000 */
[----:B------:R-:W-:Y:S01]  /*4d70*/  LDS R135, [R54.X4+0x28] ;  /* 0x0000280036877984 */ /* 0x000fe20000004800 */
[----:B------:R-:W-:-:S03]  /*4d80*/  FMUL.FTZ R3, R189, R124 ;  /* 0x0000007cbd037220 */ /* 0x000fc60000410000 */
[----:B------:R-:W-:Y:S01]  /*4d90*/  LDS R144, [R54.X4+0x2c] ;  /* 0x00002c0036907984 */ /* 0x000fe20000004800 */
[----:B------:R-:W-:Y:S02]  /*4da0*/  FMUL.FTZ R16, R187, R126 ;  /* 0x0000007ebb107220 */ /* 0x000fe40000410000 */
[----:B------:R-:W-:Y:S02]  /*4db0*/  FMUL.FTZ R3, R132, R3 ;  /* 0x0000000384037220 */ /* 0x000fe40000410000 */
[----:B------:R-:W-:Y:S01]  /*4dc0*/  FMUL.FTZ R16, R129, R16 ;  /* 0x0000001081107220 */ /* 0x000fe20000410000 */
[----:B------:R1:W0:Y:S01]  /*4dd0*/  MUFU.RCP R146, R145 ;  /* 0x0000009100927308 */ /* 0x0002220000001000 */
[----:B------:R-:W-:Y:S02]  /*4de0*/  FMUL.FTZ R3, R3, R2 ;  /* 0x0000000203037220 */ /* 0x000fe40000410000 */
[----:B------:R-:W-:Y:S02]  /*4df0*/  FMUL.FTZ R17, R16, R17 ;  /* 0x0000001110117220 */ /* 0x000fe40000410000 */
[----:B------:R-:W-:-:S02]  /*4e00*/  FADD.FTZ R2, -R136, 1 ;  /* 0x3f80000088027421 */ /* 0x000fc40000010100 */
[----:B------:R-:W-:Y:S02]  /*4e10*/  FADD.FTZ R16, -R138, 1 ;  /* 0x3f8000008a107421 */ /* 0x000fe40000010100 */
[----:B-1----:R-:W-:Y:S02]  /*4e20*/  FMUL.FTZ R145, R122, R125 ;  /* 0x0000007d7a917220 */ /* 0x002fe40000410000 */
[----:B------:R-:W-:Y:S02]  /*4e30*/  FADD.FTZ R148, R149, 1 ;  /* 0x3f80000095947421 */ /* 0x000fe40000010000 */
[----:B------:R-:W-:Y:S02]  /*4e40*/  FFMA.FTZ R2, R19, R2, 1 ;  /* 0x3f80000013027423 */ /* 0x000fe40000010002 */
[----:B------:R-:W-:Y:S02]  /*4e50*/  FMUL.FTZ R145, R136, R145 ;  /* 0x0000009188917220 */ /* 0x000fe40000410000 */
[----:B------:R-:W-:-:S02]  /*4e60*/  FFMA.FTZ R147, R18, R133, 1 ;  /* 0x3f80000012937423 */ /* 0x000fc40000010085 */
[----:B------:R-:W-:Y:S01]  /*4e70*/  FFMA.FTZ R152, R123, R16, 1 ;  /* 0x3f8000007b987423 */ /* 0x000fe20000010010 */
[----:B------:R-:W1:Y:S01]  /*4e80*/  LDS R133, [R54.X4+0x20] ;  /* 0x0000200036857984 */ /* 0x000e620000004800 */
[----:B------:R-:W-:Y:S01]  /*4e90*/  FMUL.FTZ R149, R120, R127 ;  /* 0x0000007f78957220 */ /* 0x000fe20000410000 */
[----:B------:R0:W-:Y:S01]  /*4ea0*/  MUFU.RCP R154, R151 ;  /* 0x00000097009a7308 */ /* 0x0001e20000001000 */
[----:B------:R-:W-:Y:S02]  /*4eb0*/  FMUL.FTZ R16, R185, R128 ;  /* 0x00000080b9107220 */ /* 0x000fe40000410000 */
[----:B------:R-:W-:Y:S02]  /*4ec0*/  FMUL.FTZ R149, R138, R149 ;  /* 0x000000958a957220 */ /* 0x000fe40000410000 */
[----:B------:R-:W-:Y:S02]  /*4ed0*/  FMUL.FTZ R16, R137, R16 ;  /* 0x0000001089107220 */ /* 0x000fe40000410000 */
[----:B0-----:R-:W-:-:S02]  /*4ee0*/  FMUL.FTZ R151, R145, R2 ;  /* 0x0000000291977220 */ /* 0x001fc40000410000 */
[----:B------:R-:W-:Y:S02]  /*4ef0*/  FADD.FTZ R145, -R139, 1 ;  /* 0x3f8000008b917421 */ /* 0x000fe40000010100 */
[----:B------:R-:W-:Y:S02]  /*4f00*/  FMUL.FTZ R153, R16, R147 ;  /* 0x0000009310997220 */ /* 0x000fe40000410000 */
[----:B------:R-:W-:Y:S01]  /*4f10*/  FMUL.FTZ R155, R149, R152 ;  /* 0x00000098959b7220 */ /* 0x000fe20000410000 */
[----:B------:R-:W-:Y:S01]  /*4f20*/  LDS R147, [R54.X4+0x38] ;  /* 0x0000380036937984 */ /* 0x000fe20000004800 */
[----:B------:R-:W-:-:S03]  /*4f30*/  FFMA.FTZ R159, R22, R145, 1 ;  /* 0x3f800000169f7423 */ /* 0x000fc60000010091 */
[----:B------:R-:W0:Y:S04]  /*4f40*/  LDS R145, [R54.X4+0x30] ;  /* 0x0000300036917984 */ /* 0x000e280000004800 */
[----:B------:R-:W0:Y:S04]  /*4f50*/  LDS R152, [R54.X4+0x34] ;  /* 0x0000340036987984 */ /* 0x000e280000004800 */
[----:B------:R-:W0:Y:S01]  /*4f60*/  LDS R149, [R54.X4+0x3c] ;  /* 0x00003c0036957984 */ /* 0x000e220000004800 */
[----:B---3--:R-:W-:Y:S01]  /*4f70*/  FADD.FTZ R150, R150, 1 ;  /* 0x3f80000096967421 */ /* 0x008fe20000010000 */
[----:B------:R-:W3:Y:S01]  /*4f80*/  MUFU.RCP R148, R148 ;  /* 0x0000009400947308 */ /* 0x000ee20000001000 */
[----:B------:R-:W-:Y:S01]  /*4f90*/  FADD.FTZ R16, -R146, 1 ;  /* 0x3f80000092107421 */ /* 0x000fe20000010100 */
[----:B------:R-:W-:Y:S01]  /*4fa0*/  BAR.SYNC.DEFER_BLOCKING 0x0 ;  /* 0x0000000000007b1d */ /* 0x000fe20000010000 */
[----:B--2---:R-:W-:-:S05]  /*4fb0*/  FMUL.FTZ R161, R181, R134 ;  /* 0x00000086b5a17220 */ /* 0x004fca0000410000 */
[----:B------:R-:W2:Y:S01]  /*4fc0*/  MUFU.RCP R150, R150 ;  /* 0x0000009600967308 */ /* 0x000ea20000001000 */
[----:B------:R-:W-:Y:S02]  /*4fd0*/  FADD.FTZ R158, R157, 1 ;  /* 0x3f8000009d9e7421 */ /* 0x000fe40000010000 */
[----:B------:R-:W-:Y:S02]  /*4fe0*/  FFMA.FTZ R164, R23, R16, 1 ;  /* 0x3f80000017a47423 */ /* 0x000fe40000010010 */
[----:B------:R-:W-:-:S03]  /*4ff0*/  FADD.FTZ R2, -R140, 1 ;  /* 0x3f8000008c027421 */ /* 0x000fc60000010100 */
[----:B------:R-:W0:Y:S01]  /*5000*/  MUFU.RCP R141, R141 ;  /* 0x0000008d008d7308 */ /* 0x000e220000001000 */
[----:B------:R-:W-:Y:S02]  /*5010*/  FMUL.FTZ R157, R183, R130 ;  /* 0x00000082b79d7220 */ /* 0x000fe40000410000 */
[----:B----4-:R-:W-:-:S05]  /*5020*/  FMUL.FTZ R16, R118, R131 ;  /* 0x0000008376107220 */ /* 0x010fca0000410000 */
[----:B------:R-:W4:Y:S01]  /*5030*/  MUFU.RCP R143, R143 ;  /* 0x0000008f008f7308 */ /* 0x000f220000001000 */
[----:B------:R-:W-:Y:S02]  /*5040*/  FMUL.FTZ R161, R146, R161 ;  /* 0x000000a192a17220 */ /* 0x000fe40000410000 */
[----:B------:R-:W-:Y:S02]  /*5050*/  FADD.FTZ R167, R163, 1 ;  /* 0x3f800000a3a77421 */ /* 0x000fe40000010000 */
[----:B------:R-:W-:Y:S02]  /*5060*/  FFMA.FTZ R2, R121, R2, 1 ;  /* 0x3f80000079027423 */ /* 0x000fe40000010002 */
[----:B------:R-:W-:Y:S02]  /*5070*/  FMUL.FTZ R157, R140, R157 ;  /* 0x0000009d8c9d7220 */ /* 0x000fe40000410000 */
[----:B------:R-:W-:Y:S01]  /*5080*/  FMUL.FTZ R16, R139, R16 ;  /* 0x000000108b107220 */ /* 0x000fe20000410000 */
[----:B------:R-:W0:Y:S01]  /*5090*/  MUFU.RCP R156, R156 ;  /* 0x0000009c009c7308 */ /* 0x000e220000001000 */
[----:B------:R-:W-:-:S02]  /*50a0*/  FMUL.FTZ R161, R161, R164 ;  /* 0x000000a4a1a17220 */ /* 0x000fc40000410000 */
[----:B------:R-:W-:Y:S02]  /*50b0*/  FMUL.FTZ R157, R157, R2 ;  /* 0x000000029d9d7220 */ /* 0x000fe40000410000 */
[----:B------:R-:W-:-:S03]  /*50c0*/  FMUL.FTZ R159, R16, R159 ;  /* 0x0000009f109f7220 */ /* 0x000fc60000410000 */
[----:B------:R-:W1:Y:S01]  /*50d0*/  MUFU.RCP R158, R158 ;  /* 0x0000009e009e7308 */ /* 0x000e620000001000 */
[----:B---3--:R-:W-:Y:S02]  /*50e0*/  FADD.FTZ R2, -R148, 1 ;  /* 0x3f80000094027421 */ /* 0x008fe40000010100 */
[----:B--2---:R-:W-:-:S05]  /*50f0*/  FADD.FTZ R16, -R150, 1 ;  /* 0x3f80000096107421 */ /* 0x004fca0000010100 */
[----:B------:R2:W3:Y:S01]  /*5100*/  MUFU.RCP R164, R167 ;  /* 0x000000a700a47308 */ /* 0x0004e20000001000 */
[----:B------:R-:W-:Y:S02]  /*5110*/  FFMA.FTZ R166, R109, R2, 1 ;  /* 0x3f8000006da67423 */ /* 0x000fe40000010002 */
[----:B------:R-:W-:Y:S02]  /*5120*/  FFMA.FTZ R168, R111, R16, 1 ;  /* 0x3f8000006fa87423 */ /* 0x000fe40000010010 */
[----:B0-----:R-:W-:Y:S02]  /*5130*/  FADD.FTZ R163, -R141, 1 ;  /* 0x3f8000008da37421 */ /* 0x001fe40000010100 */
[----:B----4-:R-:W-:Y:S02]  /*5140*/  FADD.FTZ R165, -R143, 1 ;  /* 0x3f8000008fa57421 */ /* 0x010fe40000010100 */
[----:B-1----:R-:W-:Y:S02]  /*5150*/  FMUL.FTZ R2, R116, R133 ;  /* 0x0000008574027220 */ /* 0x002fe40000410000 */
[----:B------:R-:W-:-:S02]  /*5160*/  FMUL.FTZ R16, R179, R142 ;  /* 0x0000008eb3107220 */ /* 0x000fc40000410000 */
[----:B--2---:R-:W-:Y:S02]  /*5170*/  FMUL.FTZ R167, R114, R135 ;  /* 0x0000008772a77220 */ /* 0x004fe40000410000 */
        /* <DEDUP_REMOVED lines=12> */
[----:B------:R-:W-:Y:S02]  /*5240*/  FADD.FTZ R16, -R156, 1 ;  /* 0x3f8000009c107421 */ /* 0x000fe40000010100 */
[----:B------:R-:W-:Y:S02]  /*5250*/  FADD.FTZ R166, -R158, 1 ;  /* 0x3f8000009ea67421 */ /* 0x000fe40000010100 */
[----:B---3--:R-:W-:Y:S02]  /*5260*/  FADD.FTZ R168, -R164, 1 ;  /* 0x3f800000a4a87421 */ /* 0x008fe40000010100 */
[----:B------:R-:W-:Y:S02]  /*5270*/  FMUL.FTZ R171, R112, R145 ;  /* 0x0000009170ab7220 */ /* 0x000fe40000410000 */
[----:B------:R-:W-:-:S02]  /*5280*/  FMUL.FTZ R173, R175, R152 ;  /* 0x00000098afad7220 */ /* 0x000fc40000410000 */
[----:B------:R-:W-:Y:S02]  /*5290*/  FMUL.FTZ R191, R110, R147 ;  /* 0x000000936ebf7220 */ /* 0x000fe40000410000 */
[----:B------:R-:W-:Y:S01]  /*52a0*/  FMUL.FTZ R193, R108, R149 ;  /* 0x000000956cc17220 */ /* 0x000fe20000410000 */
[----:B------:R-:W-:Y:S01]  /*52b0*/  ISETP.NE.AND P6, PT, R99, RZ, PT ;  /* 0x000000ff6300720c */ /* 0x000fe20003fc5270 */
[----:B------:R-:W-:Y:S02]  /*52c0*/  FFMA.FTZ R2, R113, R2, 1 ;  /* 0x3f80000071027423 */ /* 0x000fe40000010002 */
[----:B------:R-:W-:Y:S02]  /*52d0*/  FFMA.FTZ R16, R115, R16, 1 ;  /* 0x3f80000073107423 */ /* 0x000fe40000010010 */
        /* <DEDUP_REMOVED lines=81> */
.L_x_5163:
[----:B------:R-:W-:Y:S05]  /*57f0*/  BSYNC B0 ;  /* 0x0000000000007941 */ /* 0x000fea0003800000 */
.L_x_5162:
[----:B------:R1:W-:Y:S01]  /*5800*/  @!P2 STG.E [R16.64+-0x700], R155 ;  /* 0xfff9009b1000a986 */ /* 0x0003e2000c10190a */
[-C--:B------:R-:W-:Y:S01]  /*5810*/  ISETP.GE.AND P2, PT, R85, R199.reuse, PT ;  /* 0x000000c75500720c */ /* 0x080fe20003f46270 */
        /* <DEDUP_REMOVED lines=78> */
[C---:B-1----:R-:W-:Y:S01]  /*5d00*/  IMAD.WIDE.U32 R16, R103.reuse, c[0x0][0x210], RZ ;  /* 0x0000840067107a25 */ /* 0x042fe200078e00ff */
[----:B------:R-:W-:Y:S03]  /*5d10*/  STS [R54.X4+0xc], R137 ;  /* 0x00000c8936007388 */ /* 0x000fe60000004800 */
[----:B0-----:R-:W-:Y:S01]  /*5d20*/  IMAD R21, R103, c[0x0][0x214], R18 ;  /* 0x0000850067157a24 */ /* 0x001fe200078e0212 */
[----:B------:R-:W-:Y:S01]  /*5d30*/  STS [R54.X4+0x10], R123 ;  /* 0x0000107b36007388 */ /* 0x000fe20000004800 */
[----:B------:R-:W-:-:S03]  /*5d40*/  IMAD R18, R102, c[0x0][0x218], RZ ;  /* 0x0000860066127a24 */ /* 0x000fc600078e02ff */
[----:B------:R-:W-:Y:S01]  /*5d50*/  STS [R54.X4+0x14], R121 ;  /* 0x0000147936007388 */ /* 0x000fe20000004800 */
[----:B------:R-:W-:Y:S01]  /*5d60*/  IADD3 R17, R17, R21, RZ ;  /* 0x0000001511117210 */ /* 0x000fe20007ffe0ff */
[C---:B------:R-:W-:Y:S02]  /*5d70*/  IMAD R20, R105.reuse, c[0x0][0x21c], R18 ;  /* 0x0000870069147a24 */ /* 0x040fe400078e0212 */
[----:B------:R-:W-:Y:S02]  /*5d80*/  STS [R54.X4+0x18], R131 ;  /* 0x0000188336007388 */ /* 0x000fe40000004800 */
[----:B------:R-:W-:Y:S02]  /*5d90*/  IMAD.WIDE.U32 R16, R105, c[0x0][0x218], R16 ;  /* 0x0000860069107a25 */ /* 0x000fe400078e0010 */
[----:B------:R-:W-:Y:S03]  /*5da0*/  STS [R54.X4+0x1c], R23 ;  /* 0x00001c1736007388 */ /* 0x000fe60000004800 */
[----:B------:R-:W-:Y:S01]  /*5db0*/  IADD3 R18, P0, R41, R16, RZ ;  /* 0x0000001029127210 */ /* 0x000fe20007f1e0ff */
[----:B------:R-:W-:Y:S03]  /*5dc0*/  STS [R54.X4+0x20], R133 ;  /* 0x0000208536007388 */ /* 0x000fe60000004800 */
[----:B------:R-:W-:Y:S01]  /*5dd0*/  IADD3.X R17, R39, R20, R17, P0, !PT ;  /* 0x0000001427117210 */ /* 0x000fe200007fe411 */
[----:B------:R0:W-:Y:S04]  /*5de0*/  STS [R54.X4+0x24], R19 ;  /* 0x0000241336007388 */ /* 0x0001e80000004800 */
[----:B------:R-:W-:Y:S04]  /*5df0*/  STS [R54.X4+0x28], R109 ;  /* 0x0000286d36007388 */ /* 0x000fe80000004800 */
[----:B------:R-:W-:Y:S01]  /*5e00*/  STS [R54.X4+0x2c], R111 ;  /* 0x00002c6f36007388 */ /* 0x000fe20000004800 */
[----:B0-----:R-:W-:-:S03]  /*5e10*/  LEA R19, P4, R8, c[0x0][0x270], 0x2 ;  /* 0x00009c0008137a11 */ /* 0x001fc600078810ff */
[----:B------:R-:W-:Y:S01]  /*5e20*/  STS [R54.X4+0x30], R113 ;  /* 0x0000307136007388 */ /* 0x000fe20000004800 */
[----:B------:R-:W-:-:S03]  /*5e30*/  LEA.HI.X R20, R8, c[0x0][0x274], R9, 0x2, P4 ;  /* 0x00009d0008147a11 */ /* 0x000fc600020f1409 */
[----:B------:R-:W-:Y:S01]  /*5e40*/  STS [R54.X4+0x34], R115 ;  /* 0x0000347336007388 */ /* 0x000fe20000004800 */
[----:B------:R-:W-:-:S03]  /*5e50*/  LEA R16, P4, R18, R19, 0x2 ;  /* 0x0000001312107211 */ /* 0x000fc600078810ff */
[----:B------:R-:W-:Y:S01]  /*5e60*/  STS [R54.X4+0x38], R117 ;  /* 0x0000387536007388 */ /* 0x000fe20000004800 */
[----:B------:R-:W-:-:S03]  /*5e70*/  LEA.HI.X R17, R18, R20, R17, 0x2, P4 ;  /* 0x0000001412117211 */ /* 0x000fc600020f1411 */
        /* <DEDUP_REMOVED lines=37> */
.L_x_5166:
[----:B------:R-:W-:Y:S05]  /*60d0*/  BSYNC B0 ;  /* 0x0000000000007941 */ /* 0x000fea0003800000 */
.L_x_5165:
        /* <DEDUP_REMOVED lines=27> */
.L_x_5164:
        /* <DEDUP_REMOVED lines=12> */
[----:B------:R-:W-:Y:S01]  /*6350*/  HFMA2.MMA R127, -RZ, RZ, 0, 0 ;  /* 0x00000000ff7f7435 */ /* 0x000fe200000001ff */
[----:B------:R-:W-:Y:S01]  /*6360*/  FFMA.FTZ R96, R50, R185, R96 ;  /* 0x000000b932607223 */ /* 0x000fe20000010060 */
        /* <DEDUP_REMOVED lines=8> */
[----:B------:R-:W-:Y:S01]  /*63f0*/  MOV R141, RZ ;  /* 0x000000ff008d7202 */ /* 0x000fe20000000f00 */
[----:B------:R-:W-:Y:S01]  /*6400*/  FMUL.FTZ R165, R120, R100 ;  /* 0x0000006478a57220 */ /* 0x000fe20000410000 */
        /* <DEDUP_REMOVED lines=8> */
[----:B0-----:R-:W-:Y:S01]  /*6490*/  MOV R121, RZ ;  /* 0x000000ff00797202 */ /* 0x001fe20000000f00 */
[----:B------:R-:W-:Y:S01]  /*64a0*/  FFMA.FTZ R96, R51, R116, R96 ;  /* 0x0000007433607223 */ /* 0x000fe20000010060 */
[----:B------:R-:W-:Y:S01]  /*64b0*/  MOV R117, RZ ;  /* 0x000000ff00757202 */ /* 0x000fe20000000f00 */
[----:B------:R-:W-:Y:S01]  /*64c0*/  FMUL.FTZ R159, R181, R100 ;  /* 0x00000064b59f7220 */ /* 0x000fe20000410000 */
[----:B------:R-:W-:Y:S01]  /*64d0*/  MOV R113, RZ ;  /* 0x000000ff00717202 */ /* 0x000fe20000000f00 */
        /* <DEDUP_REMOVED lines=9> */
[----:B------:R-:W-:Y:S02]  /*6570*/  FMUL.FTZ R149, R112, R100 ;  /* 0x0000006470957220 */ /* 0x000fe40000410000 */
[----:B------:R-:W-:Y:S02]  /*6580*/  FFMA.FTZ R96, R45, R110, R96 ;  /* 0x0000006e2d607223 */ /* 0x000fe40000010060 */
[-C--:B------:R-:W-:Y:S02]  /*6590*/  FMUL.FTZ R147, R175, R100.reuse ;  /* 0x00000064af937220 */ /* 0x080fe40000410000 */
[----:B------:R-:W-:-:S02]  /*65a0*/  FMUL.FTZ R145, R110, R100 ;  /* 0x000000646e917220 */ /* 0x000fc40000410000 */
[----:B------:R-:W-:Y:S02]  /*65b0*/  FMUL.FTZ R143, R108, R100 ;  /* 0x000000646c8f7220 */ /* 0x000fe40000410000 */
[----:B------:R-:W-:Y:S01]  /*65c0*/  FFMA.FTZ R96, R43, R108, R96 ;  /* 0x0000006c2b607223 */ /* 0x000fe20000010060 */
[----:B------:R-:W-:Y:S05]  /*65d0*/  @!P0 BRA `(.L_x_5167) ;  /* 0x000033a000008947 */ /* 0x000fea0003800000 */
[----:B------:R-:W-:Y:S01]  /*65e0*/  IADD3 R104, R160, -0x1, RZ ;  /* 0xffffffffa0687810 */ /* 0x000fe20007ffe0ff */
[----:B------:R-:W-:Y:S01]  /*65f0*/  UMOV UR5, URZ ;  /* 0x0000003f00057c82 */ /* 0x000fe20008000000 */
[----:B------:R-:W-:Y:S01]  /*6600*/  MOV R109, RZ ;  /* 0x000000ff006d7202 */ /* 0x000fe20000000f00 */
[----:B------:R-:W-:Y:S01]  /*6610*/  UMOV UR6, URZ ;  /* 0x0000003f00067c82 */ /* 0x000fe20008000000 */
[----:B------:R-:W-:Y:S02]  /*6620*/  LEA.HI R16, R104, R104, RZ, 0x1 ;  /* 0x0000006868107211 */ /* 0x000fe400078f08ff */
[----:B------:R-:W-:Y:S02]  /*6630*/  MOV R141, RZ ;  /* 0x000000ff008d7202 */ /* 0x000fe40000000f00 */
[----:B------:R-:W-:-:S02]  /*6640*/  LOP3.LUT R17, R16, 0xfffffe, RZ, 0xc0, !PT ;  /* 0x00fffffe10117812 */ /* 0x000fc400078ec0ff */
[----:B------:R-:W-:Y:S02]  /*6650*/  MOV R139, RZ ;  /* 0x000000ff008b7202 */ /* 0x000fe40000000f00 */
[----:B------:R-:W-:Y:S02]  /*6660*/  IADD3 R104, R104, -R17, RZ ;  /* 0x8000001168687210 */ /* 0x000fe40007ffe0ff */
        /* <DEDUP_REMOVED lines=14> */
.L_x_5204:
[----:B------:R-:W-:Y:S01]  /*6750*/  IMAD R16, R102, c[0x0][0x180], RZ ;  /* 0x0000600066107a24 */ /* 0x000fe200078e02ff */
[----:B------:R-:W-:Y:S01]  /*6760*/  SHF.R.S32.HI R126, RZ, 0x1f, R109 ;  /* 0x0000001fff7e7819 */ /* 0x000fe2000001146d */
[C---:B------:R-:W-:Y:S01]  /*6770*/  IMAD.WIDE.U32 R18, R105.reuse, c[0x0][0x180], RZ ;  /* 0x0000600069127a25 */ /* 0x040fe200078e00ff */
[----:B------:R-:W-:Y:S01]  /*6780*/  IADD3 R107, -R6, c[0x0][0x168], RZ ;  /* 0x00005a00066b7a10 */ /* 0x000fe20007ffe1ff */
[----:B------:R-:W-:Y:S01]  /*6790*/  HFMA2.MMA R191, -RZ, RZ, 0, 0 ;  /* 0x00000000ffbf7435 */ /* 0x000fe200000001ff */
[----:B------:R-:W-:Y:S01]  /*67a0*/  MOV R128, RZ ;  /* 0x000000ff00807202 */ /* 0x000fe20000000f00 */
[----:B------:R-:W-:Y:S01]  /*67b0*/  IMAD R17, R105, c[0x0][0x184], R16 ;  /* 0x0000610069117a24 */ /* 0x000fe200078e0210 */
[-C--:B------:R-:W-:Y:S01]  /*67c0*/  ISETP.GE.AND P2, PT, R90, R107.reuse, PT ;  /* 0x0000006b5a00720c */ /* 0x080fe20003f46270 */
[C---:B------:R-:W-:Y:S01]  /*67d0*/  IMAD R22, R126.reuse, c[0x0][0x1c0], RZ ;  /* 0x000070007e167a24 */ /* 0x040fe200078e02ff */
[----:B------:R-:W-:Y:S01]  /*67e0*/  ISETP.GE.AND P3, PT, R89, R107, PT ;  /* 0x0000006b5900720c */ /* 0x000fe20003f66270 */
[----:B------:R-:W-:Y:S01]  /*67f0*/  IMAD R20, R126, c[0x0][0x188], RZ ;  /* 0x000062007e147a24 */ /* 0x000fe200078e02ff */
[----:B------:R-:W-:Y:S01]  /*6800*/  IADD3 R19, R19, R17, RZ ;  /* 0x0000001113137210 */ /* 0x000fe20007ffe0ff */
[C---:B------:R-:W-:Y:S01]  /*6810*/  IMAD.WIDE.U32 R16, R109.reuse, c[0x0][0x1c0], R8 ;  /* 0x000070006d107a25 */ /* 0x040fe200078e0008 */
[-C--:B------:R-:W-:Y:S01]  /*6820*/  ISETP.GE.AND P4, PT, R88, R107.reuse, PT ;  /* 0x0000006b5800720c */ /* 0x080fe20003f86270 */
[----:B------:R-:W-:Y:S01]  /*6830*/  HFMA2.MMA R193, -RZ, RZ, 0, 0 ;  /* 0x00000000ffc17435 */ /* 0x000fe200000001ff */
[----:B------:R-:W-:Y:S01]  /*6840*/  MOV R130, RZ ;  /* 0x000000ff00827202 */ /* 0x000fe20000000f00 */
[----:B------:R-:W-:Y:S01]  /*6850*/  IMAD R23, R109, c[0x0][0x1c4], R22 ;  /* 0x000071006d177a24 */ /* 0x000fe200078e0216 */
[----:B------:R-:W-:Y:S01]  /*6860*/  ISETP.GE.AND P5, PT, R87, R107, PT ;  /* 0x0000006b5700720c */ /* 0x000fe20003fa6270 */
[C---:B------:R-:W-:Y:S01]  /*6870*/  IMAD R21, R109.reuse, c[0x0][0x18c], R20 ;  /* 0x000063006d157a24 */ /* 0x040fe200078e0214 */
[----:B------:R-:W-:Y:S01]  /*6880*/  LEA R20, P1, R16, R97, 0x2 ;  /* 0x0000006110147211 */ /* 0x000fe200078210ff */
[----:B------:R-:W-:Y:S01]  /*6890*/  IMAD.WIDE.U32 R18, R109, c[0x0][0x188], R18 ;  /* 0x000062006d127a25 */ /* 0x000fe200078e0012 */
[----:B------:R-:W-:Y:S01]  /*68a0*/  IADD3 R17, R17, R23, RZ ;  /* 0x0000001711117210 */ /* 0x000fe20007ffe0ff */
[----:B------:R-:W-:Y:S01]  /*68b0*/  HFMA2.MMA R195, -RZ, RZ, 0, 0 ;  /* 0x00000000ffc37435 */ /* 0x000fe200000001ff */
[----:B------:R-:W-:Y:S01]  /*68c0*/  MOV R132, RZ ;  /* 0x000000ff00847202 */ /* 0x000fe20000000f00 */
[----:B------:R-:W-:Y:S01]  /*68d0*/  HFMA2.MMA R197, -RZ, RZ, 0, 0 ;  /* 0x00000000ffc57435 */ /* 0x000fe200000001ff */
[----:B------:R-:W-:-:S02]  /*68e0*/  IADD3 R19, R19, R21, RZ ;  /* 0x0000001513137210 */ /* 0x000fc40007ffe0ff */
[----:B------:R-:W-:Y:S02]  /*68f0*/  LEA.HI.X R21, R16, R95, R17, 0x2, P1 ;  /* 0x0000005f10157211 */ /* 0x000fe400008f1411 */
[-C--:B------:R-:W-:Y:S02]  /*6900*/  ISETP.GE.AND P1, PT, R8, R107.reuse, PT ;  /* 0x0000006b0800720c */ /* 0x080fe40003f26270 */
[C---:B------:R-:W-:Y:S01]  /*6910*/  LEA R22, P0, R18.reuse, c[0x0][0x220], 0x2 ;  /* 0x0000880012167a11 */ /* 0x040fe200078010ff */
[----:B------:R0:W2:Y:S01]  /*6920*/  @!P2 LDG.E R191, [R20.64+0x80] ;  /* 0x0000800a14bfa981 */ /* 0x0000a2000c1e1900 */
[----:B------:R-:W-:Y:S02]  /*6930*/  MOV R134, RZ ;  /* 0x000000ff00867202 */ /* 0x000fe40000000f00 */
[----:B------:R-:W-:Y:S01]  /*6940*/  LEA.HI.X R23, R18, c[0x0][0x224], R19, 0x2, P0 ;  /* 0x0000890012177a11 */ /* 0x000fe200000f1413 */
[----:B---3--:R0:W3:Y:S01]  /*6950*/  @!P3 LDG.E R130, [R20.64+0x100] ;  /* 0x0001000a1482b981 */ /* 0x0080e2000c1e1900 */
[----:B------:R-:W-:-:S02]  /*6960*/  ISETP.GE.AND P0, PT, R86, R107, PT ;  /* 0x0000006b5600720c */ /* 0x000fc40003f06270 */
[-C--:B------:R-:W-:Y:S01]  /*6970*/  ISETP.GE.AND P2, PT, R84, R107.reuse, PT ;  /* 0x0000006b5400720c */ /* 0x080fe20003f46270 */
[----:B------:R0:W4:Y:S01]  /*6980*/  @!P4 LDG.E R193, [R20.64+0x180] ;  /* 0x0001800a14c1c981 */ /* 0x000122000c1e1900 */
[-C--:B------:R-:W-:Y:S02]  /*6990*/  ISETP.GE.AND P3, PT, R83, R107.reuse, PT ;  /* 0x0000006b5300720c */ /* 0x080fe40003f66270 */
[----:B------:R-:W-:Y:S01]  /*69a0*/  MOV R136, RZ ;  /* 0x000000ff00887202 */ /* 0x000fe20000000f00 */
[----:B------:R0:W2:Y:S01]  /*69b0*/  @!P1 LDG.E R128, [R20.64] ;  /* 0x0000000a14809981 */ /* 0x0000a2000c1e1900 */
[-C--:B------:R-:W-:Y:S02]  /*69c0*/  ISETP.GE.AND P1, PT, R85, R107.reuse, PT ;  /* 0x0000006b5500720c */ /* 0x080fe40003f26270 */
[-C--:B------:R-:W-:Y:S01]  /*69d0*/  ISETP.GE.AND P4, PT, R82, R107.reuse, PT ;  /* 0x0000006b5200720c */ /* 0x080fe20003f86270 */
[----:B------:R-:W-:Y:S01]  /*69e0*/  HFMA2.MMA R199, -RZ, RZ, 0, 0 ;  /* 0x00000000ffc77435 */ /* 0x000fe200000001ff */
[----:B------:R-:W3:Y:S04]  /*69f0*/  LDG.E R124, [R22.64] ;  /* 0x0000000a167c7981 */ /* 0x000ee8000c1e1900 */
[----:B------:R0:W3:Y:S01]  /*6a00*/  @!P5 LDG.E R132, [R20.64+0x200] ;  /* 0x0002000a1484d981 */ /* 0x0000e2000c1e1900 */
[----:B------:R-:W-:-:S03]  /*6a10*/  ISETP.GE.AND P5, PT, R81, R107, PT ;  /* 0x0000006b5100720c */ /* 0x000fc60003fa6270 */
[----:B------:R0:W3:Y:S01]  /*6a20*/  @!P0 LDG.E R195, [R20.64+0x280] ;  /* 0x0002800a14c38981 */ /* 0x0000e2000c1e1900 */
[----:B------:R-:W-:-:S03]  /*6a30*/  ISETP.GE.AND P0, PT, R80, R107, PT ;  /* 0x0000006b5000720c */ /* 0x000fc60003f06270 */
[----:B------:R0:W4:Y:S01]  /*6a40*/  @!P1 LDG.E R134, [R20.64+0x300] ;  /* 0x0003000a14869981 */ /* 0x000122000c1e1900 */
[-C--:B------:R-:W-:Y:S01]  /*6a50*/  ISETP.GE.AND P1, PT, R79, R107.reuse, PT ;  /* 0x0000006b4f00720c */ /* 0x080fe20003f26270 */
[----:B------:R-:W-:Y:S02]  /*6a60*/  HFMA2.MMA R201, -RZ, RZ, 0, 0 ;  /* 0x00000000ffc97435 */ /* 0x000fe400000001ff */
[----:B------:R0:W4:Y:S01]  /*6a70*/  @!P2 LDG.E R197, [R20.64+0x380] ;  /* 0x0003800a14c5a981 */ /* 0x000122000c1e1900 */
[----:B------:R-:W-:-:S03]  /*6a80*/  ISETP.GE.AND P2, PT, R78, R107, PT ;  /* 0x0000006b4e00720c */ /* 0x000fc60003f46270 */
[----:B------:R0:W4:Y:S01]  /*6a90*/  @!P3 LDG.E R136, [R20.64+0x400] ;  /* 0x0004000a1488b981 */ /* 0x000122000c1e1900 */
[-C--:B------:R-:W-:Y:S01]  /*6aa0*/  ISETP.GE.AND P3, PT, R77, R107.reuse, PT ;  /* 0x0000006b4d00720c */ /* 0x080fe20003f66270 */
[----:B------:R-:W-:Y:S02]  /*6ab0*/  HFMA2.MMA R203, -RZ, RZ, 0, 0 ;  /* 0x00000000ffcb7435 */ /* 0x000fe400000001ff */
[----:B------:R0:W4:Y:S01]  /*6ac0*/  @!P4 LDG.E R199, [R20.64+0x480] ;  /* 0x0004800a14c7c981 */ /* 0x000122000c1e1900 */
[----:B------:R-:W-:Y:S01]  /*6ad0*/  ISETP.GE.AND P4, PT, R76, R107, PT ;  /* 0x0000006b4c00720c */ /* 0x000fe20003f86270 */
        /* <DEDUP_REMOVED lines=20> */
[----:B------:R-:W-:-:S03]  /*6c20*/  ISETP.NE.AND P1, PT, R99, RZ, PT ;  /* 0x000000ff6300720c */ /* 0x000fc60003f25270 */
[----:B0-----:R0:W5:Y:S01]  /*6c30*/  LDG.E R21, [R18.64] ;  /* 0x0000000a12157981 */ /* 0x001162000c1e1900 */
[----:B------:R-:W-:Y:S02]  /*6c40*/  LEA R16, R104, R109, 0x8 ;  /* 0x0000006d68107211 */ /* 0x000fe400078e40ff */
[----:B------:R-:W-:-:S07]  /*6c50*/  ISETP.NE.AND P0, PT, R91, RZ, PT ;  /* 0x000000ff5b00720c */ /* 0x000fce0003f05270 */
[----:B------:R-:W-:-:S04]  /*6c60*/  @P1 IADD3 R16, R99, 0x200, RZ ;  /* 0x0000020063101810 */ /* 0x000fc80007ffe0ff */
[----:B------:R-:W-:Y:S02]  /*6c70*/  SHF.L.U32 R144, R16, 0x2, RZ ;  /* 0x0000000210907819 */ /* 0x000fe400000006ff */
[----:B------:R-:W-:Y:S01]  /*6c80*/  ISETP.LT.OR P2, PT, R160, 0x2, P0 ;  /* 0x00000002a000780c */ /* 0x000fe20000741670 */
[----:B------:R-:W-:-:S12]  /*6c90*/  FMUL.FTZ R215, R52, R37 ;  /* 0x0000002534d77220 */ /* 0x000fd80000410000 */
[----:B0-----:R-:W-:-:S05]  /*6ca0*/  @!P2 IADD3 R18, R160, -0x2, RZ ;  /* 0xfffffffea012a810 */ /* 0x001fca0007ffe0ff */
[----:B------:R-:W-:Y:S01]  /*6cb0*/  @!P2 IMAD R17, R18, c[0x0][0x16c], R109 ;  /* 0x00005b001211aa24 */ /* 0x000fe200078e026d */
[----:B------:R-:W-:Y:S01]  /*6cc0*/  MOV R18, RZ ;  /* 0x000000ff00127202 */ /* 0x000fe20000000f00 */
[----:B------:R-:W-:Y:S02]  /*6cd0*/  FMUL.FTZ R150, R59, R38 ;  /* 0x000000263b967220 */ /* 0x000fe40000410000 */
        /* <DEDUP_REMOVED lines=12> */
[----:B------:R-:W-:Y:S01]  /*6da0*/  FMUL.FTZ R221, R43, R0 ;  /* 0x000000002bdd7220 */ /* 0x000fe20000410000 */
[----:B--2---:R-:W-:Y:S04]  /*6db0*/  STS [R75.X4], R128 ;  /* 0x000000804b007388 */ /* 0x004fe80000004800 */
[----:B------:R3:W-:Y:S02]  /*6dc0*/  STS [R74.X4+0x80], R191 ;  /* 0x000080bf4a007388 */ /* 0x0007e40000004800 */
[----:B---3--:R-:W-:-:S04]  /*6dd0*/  FMUL.FTZ R191, R124, 1.4426950216293334961 ;  /* 0x3fb8aa3b7cbf7820 */ /* 0x008fc80000410000 */
[----:B------:R-:W-:Y:S01]  /*6de0*/  FMUL.FTZ R19, R191, R38 ;  /* 0x00000026bf137220 */ /* 0x000fe20000410000 */
[----:B------:R-:W-:Y:S04]  /*6df0*/  STS [R73.X4+0x100], R130 ;  /* 0x0001008249007388 */ /* 0x000fe80000004800 */
[----:B----4-:R-:W-:Y:S01]  /*6e00*/  STS [R72.X4+0x180], R193 ;  /* 0x000180c148007388 */ /* 0x010fe20000004800 */
[----:B------:R-:W0:Y:S03]  /*6e10*/  MUFU.EX2 R19, R19 ;  /* 0x0000001300137308 */ /* 0x000e260000000800 */
[----:B------:R-:W-:Y:S04]  /*6e20*/  STS [R71.X4+0x200], R132 ;  /* 0x0002008447007388 */ /* 0x000fe80000004800 */
[----:B------:R-:W-:Y:S04]  /*6e30*/  STS [R70.X4+0x280], R195 ;  /* 0x000280c346007388 */ /* 0x000fe80000004800 */
[----:B-1----:R1:W-:Y:S04]  /*6e40*/  STS [R69.X4+0x300], R134 ;  /* 0x0003008645007388 */ /* 0x0023e80000004800 */
        /* <DEDUP_REMOVED lines=25> */
[----:B------:R-:W4:Y:S04]  /*6fe0*/  LDS R130, [R54.X4+0x3c] ;  /* 0x00003c0036827984 */ /* 0x000f280000004800 */
[----:B0-----:R0:W-:Y:S01]  /*6ff0*/  STS [R144+0x12c8], R19 ;  /* 0x0012c81390007388 */ /* 0x0011e20000000800 */
[----:B-1----:R-:W-:-:S03]  /*7000*/  FMUL.FTZ R134, R191, R37 ;  /* 0x00000025bf867220 */ /* 0x002fc60000410000 */
[----:B------:R-:W-:Y:S01]  /*7010*/  BAR.SYNC.DEFER_BLOCKING 0x0 ;  /* 0x0000000000007b1d */ /* 0x000fe20000010000 */
[C---:B--2---:R-:W-:Y:S02]  /*7020*/  FMUL.FTZ R136, R191.reuse, R36 ;  /* 0x00000024bf887220 */ /* 0x044fe40000410000 */
[----:B---3--:R-:W-:-:S03]  /*7030*/  FMUL.FTZ R138, R191, R35 ;  /* 0x00000023bf8a7220 */ /* 0x008fc60000410000 */
[----:B------:R-:W1:Y:S01]  /*7040*/  MUFU.EX2 R134, R134 ;  /* 0x0000008600867308 */ /* 0x000e620000000800 */
[----:B----4-:R-:W-:-:S07]  /*7050*/  FMUL.FTZ R140, R191, R34 ;  /* 0x00000022bf8c7220 */ /* 0x010fce0000410000 */
[----:B------:R-:W2:Y:S01]  /*7060*/  MUFU.EX2 R136, R136 ;  /* 0x0000008800887308 */ /* 0x000ea20000000800 */
[----:B------:R-:W-:-:S07]  /*7070*/  FMUL.FTZ R142, R191, R33 ;  /* 0x00000021bf8e7220 */ /* 0x000fce0000410000 */
[----:B------:R-:W3:Y:S01]  /*7080*/  MUFU.EX2 R138, R138 ;  /* 0x0000008a008a7308 */ /* 0x000ee20000000800 */
[----:B0-----:R-:W-:Y:S01]  /*7090*/  FMUL.FTZ R144, R191, R32 ;  /* 0x00000020bf907220 */ /* 0x001fe20000410000 */
[----:B------:R0:W5:Y:S01]  /*70a0*/  @!P2 LDG.E R18, [R16.64+0x4] ;  /* 0x0000040a1012a981 */ /* 0x000162000c1e1900 */
[----:B-1----:R-:W-:-:S05]  /*70b0*/  FMUL.FTZ R193, R19, R134 ;  /* 0x0000008613c17220 */ /* 0x002fca0000410000 */
[----:B------:R-:W1:Y:S01]  /*70c0*/  MUFU.EX2 R140, R140 ;  /* 0x0000008c008c7308 */ /* 0x000e620000000800 */
[----:B------:R-:W-:Y:S02]  /*70d0*/  FMUL.FTZ R203, R191, R31 ;  /* 0x0000001fbfcb7220 */ /* 0x000fe40000410000 */
[----:B0-----:R-:W-:Y:S02]  /*70e0*/  FMUL.FTZ R17, R57, R36 ;  /* 0x0000002439117220 */ /* 0x001fe40000410000 */
[----:B------:R-:W-:-:S03]  /*70f0*/  FFMA.FTZ R16, R134, R150, R215 ;  /* 0x0000009686107223 */ /* 0x000fc600000100d7 */
[----:B------:R-:W0:Y:S01]  /*7100*/  MUFU.EX2 R142, R142 ;  /* 0x0000008e008e7308 */ /* 0x000e220000000800 */
[C---:B--2---:R-:W-:Y:S02]  /*7110*/  FMUL.FTZ R193, R136.reuse, R193 ;  /* 0x000000c188c17220 */ /* 0x044fe40000410000 */
[----:B------:R-:W-:Y:S01]  /*7120*/  FFMA.FTZ R16, R136, R16, R17 ;  /* 0x0000001088107223 */ /* 0x000fe20000010011 */
[----:B------:R-:W-:Y:S01]  /*7130*/  ISETP.NE.AND P2, PT, R99, 0x1f, PT ;  /* 0x0000001f6300780c */ /* 0x000fe20003f45270 */
[----:B------:R-:W-:-:S03]  /*7140*/  FMUL.FTZ R164, R191, R30 ;  /* 0x0000001ebfa47220 */ /* 0x000fc60000410000 */
[----:B------:R-:W2:Y:S01]  /*7150*/  MUFU.EX2 R144, R144 ;  /* 0x0000009000907308 */ /* 0x000ea20000000800 */
[C---:B---3--:R-:W-:Y:S02]  /*7160*/  FMUL.FTZ R193, R138.reuse, R193 ;  /* 0x000000c18ac17220 */ /* 0x048fe40000410000 */
[----:B------:R-:W-:Y:S02]  /*7170*/  FFMA.FTZ R16, R138, R16, R243 ;  /* 0x000000108a107223 */ /* 0x000fe400000100f3 */
[----:B------:R-:W-:-:S03]  /*7180*/  FMUL.FTZ R209, R191, R29 ;  /* 0x0000001dbfd17220 */ /* 0x000fc60000410000 */
[----:B------:R-:W3:Y:S01]  /*7190*/  MUFU.EX2 R203, R203 ;  /* 0x000000cb00cb7308 */ /* 0x000ee20000000800 */
[C---:B-1----:R-:W-:Y:S01]  /*71a0*/  FMUL.FTZ R193, R140.reuse, R193 ;  /* 0x000000c18cc17220 */ /* 0x042fe20000410000 */
[----:B------:R1:W4:Y:S01]  /*71b0*/  @P2 LDS R229, [R99.X4+0x1acc] ;  /* 0x001acc0063e52984 */ /* 0x0003220000004800 */
        /* <DEDUP_REMOVED lines=15> */
[----:B------:R-:W-:Y:S02]  /*72b0*/  FMUL.FTZ R146, R44, R29 ;  /* 0x0000001d2c927220 */ /* 0x000fe40000410000 */
[C---:B-1----:R-:W-:Y:S02]  /*72c0*/  FMUL.FTZ R148, R164.reuse, R193 ;  /* 0x000000c1a4947220 */ /* 0x042fe40000410000 */
[----:B------:R-:W-:-:S03]  /*72d0*/  FFMA.FTZ R16, R164, R16, R233 ;  /* 0x00000010a4107223 */ /* 0x000fc600000100e9 */
[----:B------:R-:W1:Y:S01]  /*72e0*/  MUFU.EX2 R176, R176 ;  /* 0x000000b000b07308 */ /* 0x000e620000000800 */
[----:B------:R-:W-:Y:S02]  /*72f0*/  FMUL.FTZ R186, R191, R24 ;  /* 0x00000018bfba7220 */ /* 0x000fe40000410000 */
[C---:B0-----:R-:W-:Y:S02]  /*7300*/  FMUL.FTZ R193, R209.reuse, R148 ;  /* 0x00000094d1c17220 */ /* 0x041fe40000410000 */
[----:B------:R-:W-:-:S03]  /*7310*/  FFMA.FTZ R16, R209, R16, R146 ;  /* 0x00000010d1107223 */ /* 0x000fc60000010092 */
[----:B------:R-:W0:Y:S01]  /*7320*/  MUFU.EX2 R219, R219 ;  /* 0x000000db00db7308 */ /* 0x000e220000000800 */
[----:B------:R-:W-:Y:S02]  /*7330*/  FMUL.FTZ R182, R191, R0 ;  /* 0x00000000bfb67220 */ /* 0x000fe40000410000 */
[C---:B--2---:R-:W-:Y:S02]  /*7340*/  FMUL.FTZ R193, R170.reuse, R193 ;  /* 0x000000c1aac17220 */ /* 0x044fe40000410000 */
[----:B------:R-:W-:-:S03]  /*7350*/  FFMA.FTZ R16, R170, R16, R237 ;  /* 0x00000010aa107223 */ /* 0x000fc600000100ed */
[----:B------:R-:W2:Y:S01]  /*7360*/  MUFU.EX2 R186, R186 ;  /* 0x000000ba00ba7308 */ /* 0x000ea20000000800 */
[C---:B---3--:R-:W-:Y:S02]  /*7370*/  FMUL.FTZ R193, R172.reuse, R193 ;  /* 0x000000c1acc17220 */ /* 0x048fe40000410000 */
[----:B------:R-:W-:-:S05]  /*7380*/  FFMA.FTZ R16, R172, R16, R235 ;  /* 0x00000010ac107223 */ /* 0x000fca00000100eb */
[----:B------:R-:W3:Y:S01]  /*7390*/  MUFU.EX2 R182, R182 ;  /* 0x000000b600b67308 */ /* 0x000ee20000000800 */
[----:B------:R-:W-:Y:S02]  /*73a0*/  FMUL.FTZ R148, R40, R25 ;  /* 0x0000001928947220 */ /* 0x000fe40000410000 */
[C---:B-1----:R-:W-:Y:S02]  /*73b0*/  FMUL.FTZ R158, R176.reuse, R193 ;  /* 0x000000c1b09e7220 */ /* 0x042fe40000410000 */
[----:B------:R-:W-:Y:S02]  /*73c0*/  FFMA.FTZ R16, R176, R16, R231 ;  /* 0x00000010b0107223 */ /* 0x000fe400000100e7 */
[C---:B0-----:R-:W-:Y:S02]  /*73d0*/  FMUL.FTZ R191, R219.reuse, R158 ;  /* 0x0000009edbbf7220 */ /* 0x041fe40000410000 */
[----:B------:R-:W-:Y:S02]  /*73e0*/  FFMA.FTZ R16, R219, R16, R148 ;  /* 0x00000010db107223 */ /* 0x000fe40000010094 */
[----:B--2---:R-:W-:-:S02]  /*73f0*/  FMUL.FTZ R191, R186, R191 ;  /* 0x000000bfbabf7220 */ /* 0x004fc40000410000 */
[----:B------:R-:W-:Y:S02]  /*7400*/  FFMA.FTZ R247, R186, R16, R225 ;  /* 0x00000010baf77223 */ /* 0x000fe400000100e1 */
[C---:B---3--:R-:W-:Y:S02]  /*7410*/  FMUL.FTZ R16, R182.reuse, R191 ;  /* 0x000000bfb6107220 */ /* 0x048fe40000410000 */
        /* <DEDUP_REMOVED lines=10> */
.L_x_5169:
[----:B----4-:R-:W-:Y:S05]  /*74c0*/  BSYNC B0 ;  /* 0x0000000000007941 */ /* 0x010fea0003800000 */
.L_x_5168:
[----:B0-----:R-:W0:Y:S01]  /*74d0*/  SHFL.UP PT, R158, R247, 0x1, RZ ;  /* 0x04200000f79e7989 */ /* 0x001e2200000e00ff */
[----:B------:R-:W-:Y:S01]  /*74e0*/  ISETP.GE.AND P3, PT, R93, 0x1, PT ;  /* 0x000000015d00780c */ /* 0x000fe20003f66270 */
[----:B-----5:R-:W-:Y:S01]  /*74f0*/  FMUL.FTZ R227, R21, R128 ;  /* 0x0000008015e37220 */ /* 0x020fe20000410000 */
[----:B------:R-:W-:Y:S01]  /*7500*/  ISETP.NE.AND P4, PT, R91, 0x1f, PT ;  /* 0x0000001f5b00780c */ /* 0x000fe20003f85270 */
[----:B------:R-:W2:Y:S01]  /*7510*/  SHFL.UP PT, R191, R16, 0x1, RZ ;  /* 0x0420000010bf7989 */ /* 0x000ea200000e00ff */
[----:B------:R-:W-:Y:S01]  /*7520*/  FMUL.FTZ R213, R21, R198 ;  /* 0x000000c615d57220 */ /* 0x000fe20000410000 */
[----:B------:R-:W-:Y:S01]  /*7530*/  ISETP.GE.OR P0, PT, R160, c[0x0][0x174], P0 ;  /* 0x00005d00a0007a0c */ /* 0x000fe20000706670 */
[----:B------:R-:W-:Y:S01]  /*7540*/  FMUL.FTZ R227, R110, R227 ;  /* 0x000000e36ee37220 */ /* 0x000fe20000410000 */
[----:B------:R-:W-:Y:S01]  /*7550*/  ISETP.NE.AND P5, PT, R99, RZ, PT ;  /* 0x000000ff6300720c */ /* 0x000fe20003fa5270 */
[----:B------:R-:W-:Y:S01]  /*7560*/  FMUL.FTZ R213, R114, R213 ;  /* 0x000000d572d57220 */ /* 0x000fe20000410000 */
[----:B------:R-:W-:Y:S01]  /*7570*/  USHF.L.U32 UR18, UR5, 0x2, URZ ;  /* 0x0000000205127899 */ /* 0x000fe2000800063f */
[C---:B------:R-:W-:Y:S01]  /*7580*/  FMUL.FTZ R200, R21.reuse, R132 ;  /* 0x0000008415c87220 */ /* 0x040fe20000410000 */
[----:B------:R-:W-:Y:S01]  /*7590*/  BSSY B0, `(.L_x_5170) ;  /* 0x0000119000007945 */ /* 0x000fe20003800000 */
[----:B------:R-:W-:-:S02]  /*75a0*/  FMUL.FTZ R196, R21, R174 ;  /* 0x000000ae15c47220 */ /* 0x000fc40000410000 */
[----:B------:R-:W-:Y:S02]  /*75b0*/  IMAD R206, R98, c[0x0][0x2b8], RZ ;  /* 0x0000ae0062ce7a24 */ /* 0x000fe400078e02ff */
[C---:B0-----:R-:W-:Y:S02]  /*75c0*/  @P3 FFMA.FTZ R247, R16.reuse, R158, R247 ;  /* 0x0000009e10f73223 */ /* 0x041fe400000100f7 */
[----:B--2---:R-:W-:-:S03]  /*75d0*/  @P3 FMUL.FTZ R16, R16, R191 ;  /* 0x000000bf10103220 */ /* 0x004fc60000410000 */
[----:B------:R-:W0:Y:S01]  /*75e0*/  SHFL.UP PT, R158, R247, 0x2, RZ ;  /* 0x04400000f79e7989 */ /* 0x000e2200000e00ff */
[----:B------:R-:W-:Y:S01]  /*75f0*/  ISETP.GE.AND P3, PT, R93, 0x2, PT ;  /* 0x000000025d00780c */ /* 0x000fe20003f66270 */
[C---:B------:R-:W-:Y:S02]  /*7600*/  FMUL.FTZ R191, R21.reuse, R130 ;  /* 0x0000008215bf7220 */ /* 0x040fe40000410000 */
[----:B------:R-:W2:Y:S02]  /*7610*/  SHFL.UP PT, R193, R16, 0x2, RZ ;  /* 0x0440000010c17989 */ /* 0x000ea400000e00ff */
[----:B------:R-:W-:Y:S02]  /*7620*/  FMUL.FTZ R192, R108, R191 ;  /* 0x000000bf6cc07220 */ /* 0x000fe40000410000 */
[----:B------:R-:W-:Y:S02]  /*7630*/  FMUL.FTZ R191, R21, R188 ;  /* 0x000000bc15bf7220 */ /* 0x000fe40000410000 */
[----:B------:R-:W-:-:S02]  /*7640*/  FFMA.FTZ R168, R182, R192, R227 ;  /* 0x000000c0b6a87223 */ /* 0x000fc400000100e3 */
[----:B------:R-:W-:Y:S02]  /*7650*/  FMUL.FTZ R180, R112, R191 ;  /* 0x000000bf70b47220 */ /* 0x000fe40000410000 */
[----:B-1----:R-:W-:Y:S02]  /*7660*/  FMUL.FTZ R191, R182, R229 ;  /* 0x000000e5b6bf7220 */ /* 0x002fe40000410000 */
[C---:B0-----:R-:W-:Y:S02]  /*7670*/  @P3 FFMA.FTZ R247, R16.reuse, R158, R247 ;  /* 0x0000009e10f73223 */ /* 0x041fe400000100f7 */
[----:B------:R-:W-:Y:S02]  /*7680*/  FMUL.FTZ R158, R21, R178 ;  /* 0x000000b2159e7220 */ /* 0x000fe40000410000 */
[----:B--2---:R-:W-:Y:S01]  /*7690*/  @P3 FMUL.FTZ R16, R16, R193 ;  /* 0x000000c110103220 */ /* 0x004fe20000410000 */
[----:B------:R-:W-:Y:S01]  /*76a0*/  ISETP.GE.AND P3, PT, R93, 0x4, PT ;  /* 0x000000045d00780c */ /* 0x000fe20003f66270 */
[----:B------:R-:W-:-:S02]  /*76b0*/  FMUL.FTZ R223, R175, R158 ;  /* 0x0000009eafdf7220 */ /* 0x000fc40000410000 */
[----:B------:R-:W-:Y:S01]  /*76c0*/  FMUL.FTZ R158, R21, R190 ;  /* 0x000000be159e7220 */ /* 0x000fe20000410000 */
[----:B------:R-:W-:Y:S01]  /*76d0*/  SHFL.UP PT, R249, R16, 0x4, RZ ;  /* 0x0480000010f97989 */ /* 0x000fe200000e00ff */
[C---:B------:R-:W-:Y:S02]  /*76e0*/  FFMA.FTZ R168, R186.reuse, R168, R223 ;  /* 0x000000a8baa87223 */ /* 0x040fe400000100df */
[----:B------:R-:W-:Y:S02]  /*76f0*/  FMUL.FTZ R217, R177, R158 ;  /* 0x0000009eb1d97220 */ /* 0x000fe40000410000 */
[----:B------:R-:W-:Y:S02]  /*7700*/  FFMA.FTZ R193, R219, R168, R180 ;  /* 0x000000a8dbc17223 */ /* 0x000fe400000100b4 */
        /* <DEDUP_REMOVED lines=8> */
[C---:B------:R-:W-:Y:S02]  /*7790*/  FMUL.FTZ R158, R21.reuse, R23 ;  /* 0x00000017159e7220 */ /* 0x040fe40000410000 */
[----:B------:R-:W-:Y:S02]  /*77a0*/  FMUL.FTZ R168, R116, R191 ;  /* 0x000000bf74a87220 */ /* 0x000fe40000410000 */
[----:B------:R-:W-:Y:S02]  /*77b0*/  FFMA.FTZ R195, R170, R195, R211 ;  /* 0x000000c3aac37223 */ /* 0x000fe400000100d3 */
[----:B------:R-:W-:Y:S02]  /*77c0*/  FMUL.FTZ R193, R172, R193 ;  /* 0x000000c1acc17220 */ /* 0x000fe40000410000 */
[----:B------:R-:W-:Y:S02]  /*77d0*/  FMUL.FTZ R191, R21, R166 ;  /* 0x000000a615bf7220 */ /* 0x000fe40000410000 */
[----:B------:R-:W-:-:S02]  /*77e0*/  FMUL.FTZ R205, R181, R158 ;  /* 0x0000009eb5cd7220 */ /* 0x000fc40000410000 */
[C---:B------:R-:W-:Y:S02]  /*77f0*/  FFMA.FTZ R195, R209.reuse, R195, R168 ;  /* 0x000000c3d1c37223 */ /* 0x040fe400000100a8 */
[----:B------:R-:W-:Y:S02]  /*7800*/  FMUL.FTZ R202, R170, R193 ;  /* 0x000000c1aaca7220 */ /* 0x000fe40000410000 */
[----:B------:R-:W-:Y:S02]  /*7810*/  FMUL.FTZ R158, R118, R191 ;  /* 0x000000bf769e7220 */ /* 0x000fe40000410000 */
[----:B------:R-:W-:Y:S02]  /*7820*/  FFMA.FTZ R197, R164, R195, R205 ;  /* 0x000000c3a4c57223 */ /* 0x000fe400000100cd */
[----:B------:R-:W-:Y:S02]  /*7830*/  FMUL.FTZ R195, R209, R202 ;  /* 0x000000cad1c37220 */ /* 0x000fe40000410000 */
        /* <DEDUP_REMOVED lines=8> */
[----:B------:R-:W-:Y:S01]  /*78c0*/  FMUL.FTZ R195, R185, R200 ;  /* 0x000000c8b9c37220 */ /* 0x000fe20000410000 */
[----:B------:R-:W0:Y:S01]  /*78d0*/  SHFL.UP PT, R202, R247, 0x4, RZ ;  /* 0x04800000f7ca7989 */ /* 0x000e2200000e00ff */
[----:B------:R-:W-:Y:S02]  /*78e0*/  FFMA.FTZ R201, R142, R201, R193 ;  /* 0x000000c98ec97223 */ /* 0x000fe400000100c1 */
[----:B------:R-:W-:Y:S02]  /*78f0*/  FMUL.FTZ R199, R144, R199 ;  /* 0x000000c790c77220 */ /* 0x000fe40000410000 */
[----:B------:R-:W-:Y:S02]  /*7900*/  FMUL.FTZ R197, R21, R154 ;  /* 0x0000009a15c57220 */ /* 0x000fe40000410000 */
[----:B------:R-:W-:-:S02]  /*7910*/  FFMA.FTZ R204, R140, R201, R195 ;  /* 0x000000c98ccc7223 */ /* 0x000fc400000100c3 */
[----:B------:R-:W-:Y:S02]  /*7920*/  FMUL.FTZ R201, R142, R199 ;  /* 0x000000c78ec97220 */ /* 0x000fe40000410000 */
[----:B------:R-:W-:Y:S02]  /*7930*/  FMUL.FTZ R200, R21, R152 ;  /* 0x0000009815c87220 */ /* 0x000fe40000410000 */
[----:B------:R-:W-:Y:S02]  /*7940*/  FMUL.FTZ R197, R122, R197 ;  /* 0x000000c57ac57220 */ /* 0x000fe40000410000 */
[----:B------:R-:W-:Y:S02]  /*7950*/  FMUL.FTZ R245, R140, R201 ;  /* 0x000000c98cf57220 */ /* 0x000fe40000410000 */
[----:B------:R-:W-:Y:S02]  /*7960*/  FMUL.FTZ R199, R187, R200 ;  /* 0x000000c8bbc77220 */ /* 0x000fe40000410000 */
[----:B------:R-:W-:-:S02]  /*7970*/  FFMA.FTZ R204, R138, R204, R197 ;  /* 0x000000cc8acc7223 */ /* 0x000fc400000100c5 */
[----:B------:R-:W-:Y:S02]  /*7980*/  FMUL.FTZ R251, R138, R245 ;  /* 0x000000f58afb7220 */ /* 0x000fe40000410000 */
[----:B------:R-:W-:Y:S02]  /*7990*/  FMUL.FTZ R201, R189, R196 ;  /* 0x000000c4bdc97220 */ /* 0x000fe40000410000 */
[C---:B------:R-:W-:Y:S02]  /*79a0*/  FFMA.FTZ R204, R136.reuse, R204, R199 ;  /* 0x000000cc88cc7223 */ /* 0x040fe400000100c7 */
[----:B------:R-:W-:Y:S02]  /*79b0*/  FMUL.FTZ R251, R136, R251 ;  /* 0x000000fb88fb7220 */ /* 0x000fe40000410000 */
[C---:B------:R-:W-:Y:S02]  /*79c0*/  FFMA.FTZ R245, R134.reuse, R204, R201 ;  /* 0x000000cc86f57223 */ /* 0x040fe400000100c9 */
[----:B------:R-:W-:-:S02]  /*79d0*/  FMUL.FTZ R200, R134, R251 ;  /* 0x000000fb86c87220 */ /* 0x000fc40000410000 */
[C---:B0-----:R-:W-:Y:S01]  /*79e0*/  @P3 FFMA.FTZ R247, R16.reuse, R202, R247 ;  /* 0x000000ca10f73223 */ /* 0x041fe200000100f7 */
[----:B------:R-:W0:Y:S01]  /*79f0*/  SHFL.DOWN PT, R204, R245, 0x1, 0x1f ;  /* 0x08201f00f5cc7f89 */ /* 0x000e2200000e0000 */
[----:B------:R-:W-:Y:S01]  /*7a00*/  @P3 FMUL.FTZ R16, R16, R249 ;  /* 0x000000f910103220 */ /* 0x000fe20000410000 */
[----:B------:R-:W-:Y:S02]  /*7a10*/  ISETP.GE.AND P3, PT, R93, 0x8, PT ;  /* 0x000000085d00780c */ /* 0x000fe40003f66270 */
[----:B------:R-:W1:Y:S04]  /*7a20*/  SHFL.DOWN PT, R251, R200, 0x1, 0x1f ;  /* 0x08201f00c8fb7f89 */ /* 0x000e6800000e0000 */
[----:B------:R-:W2:Y:S04]  /*7a30*/  SHFL.UP PT, R196, R247, 0x8, RZ ;  /* 0x05000000f7c47989 */ /* 0x000ea800000e00ff */
[----:B------:R-:W3:Y:S01]  /*7a40*/  SHFL.UP PT, R249, R16, 0x8, RZ ;  /* 0x0500000010f97989 */ /* 0x000ee200000e00ff */
[----:B0-----:R-:W-:-:S02]  /*7a50*/  @P4 FFMA.FTZ R245, R200, R204, R245 ;  /* 0x000000ccc8f54223 */ /* 0x001fc400000100f5 */
[----:B-1----:R-:W-:-:S03]  /*7a60*/  @P4 FMUL.FTZ R200, R200, R251 ;  /* 0x000000fbc8c84220 */ /* 0x002fc60000410000 */
[----:B------:R-:W0:Y:S01]  /*7a70*/  SHFL.DOWN PT, R202, R245, 0x2, 0x1f ;  /* 0x08401f00f5ca7f89 */ /* 0x000e2200000e0000 */
[----:B------:R-:W-:Y:S01]  /*7a80*/  ISETP.GE.U32.AND P4, PT, R91, 0x1e, PT ;  /* 0x0000001e5b00780c */ /* 0x000fe20003f86070 */
[C---:B--2---:R-:W-:Y:S02]  /*7a90*/  @P3 FFMA.FTZ R247, R16.reuse, R196, R247 ;  /* 0x000000c410f73223 */ /* 0x044fe400000100f7 */
[----:B------:R-:W1:Y:S01]  /*7aa0*/  SHFL.DOWN PT, R251, R200, 0x2, 0x1f ;  /* 0x08401f00c8fb7f89 */ /* 0x000e6200000e0000 */
[----:B---3--:R-:W-:-:S03]  /*7ab0*/  @P3 FMUL.FTZ R16, R16, R249 ;  /* 0x000000f910103220 */ /* 0x008fc60000410000 */
[----:B------:R-:W2:Y:S01]  /*7ac0*/  SHFL.UP PT, R196, R247, 0x10, RZ ;  /* 0x06000000f7c47989 */ /* 0x000ea200000e00ff */
[----:B------:R-:W-:-:S03]  /*7ad0*/  ISETP.GE.AND P3, PT, R93, 0x10, PT ;  /* 0x000000105d00780c */ /* 0x000fc60003f66270 */
[----:B------:R-:W3:Y:S02]  /*7ae0*/  SHFL.UP PT, R249, R16, 0x10, RZ ;  /* 0x0600000010f97989 */ /* 0x000ee400000e00ff */
[C---:B0-----:R-:W-:Y:S02]  /*7af0*/  @!P4 FFMA.FTZ R245, R200.reuse, R202, R245 ;  /* 0x000000cac8f5c223 */ /* 0x041fe400000100f5 */
[----:B-1----:R-:W-:-:S03]  /*7b00*/  @!P4 FMUL.FTZ R200, R200, R251 ;  /* 0x000000fbc8c8c220 */ /* 0x002fc60000410000 */
[----:B------:R-:W0:Y:S01]  /*7b10*/  SHFL.DOWN PT, R202, R245, 0x4, 0x1f ;  /* 0x08801f00f5ca7f89 */ /* 0x000e2200000e0000 */
[----:B------:R-:W-:Y:S02]  /*7b20*/  ISETP.GE.U32.AND P4, PT, R91, 0x1c, PT ;  /* 0x0000001c5b00780c */ /* 0x000fe40003f86070 */
[C---:B--2---:R-:W-:Y:S01]  /*7b30*/  @P3 FFMA.FTZ R247, R16.reuse, R196, R247 ;  /* 0x000000c410f73223 */ /* 0x044fe200000100f7 */
[----:B------:R-:W1:Y:S01]  /*7b40*/  SHFL.DOWN PT, R251, R200, 0x4, 0x1f ;  /* 0x08801f00c8fb7f89 */ /* 0x000e6200000e0000 */
[----:B---3--:R-:W-:-:S03]  /*7b50*/  @P3 FMUL.FTZ R16, R16, R249 ;  /* 0x000000f910103220 */ /* 0x008fc60000410000 */
[----:B------:R2:W-:Y:S01]  /*7b60*/  SHFL.IDX PT, R196, R18, RZ, 0x1f ;  /* 0x00001fff12c47589 */ /* 0x0005e200000e0000 */
[----:B------:R-:W-:-:S03]  /*7b70*/  ISETP.GE.U32.AND P3, PT, R91, 0x18, PT ;  /* 0x000000185b00780c */ /* 0x000fc60003f66070 */
[----:B------:R-:W-:Y:S04]  /*7b80*/  SHFL.UP PT, R247, R247, 0x1, RZ ;  /* 0x04200000f7f77989 */ /* 0x000fe800000e00ff */
[----:B------:R-:W3:Y:S01]  /*7b90*/  SHFL.UP PT, R16, R16, 0x1, RZ ;  /* 0x0420000010107989 */ /* 0x000ee200000e00ff */
[----:B--2---:R-:W-:Y:S01]  /*7ba0*/  MOV R18, 0x3f800000 ;  /* 0x3f80000000127802 */ /* 0x004fe20000000f00 */
[C---:B0-----:R-:W-:Y:S02]  /*7bb0*/  @!P4 FFMA.FTZ R245, R200.reuse, R202, R245 ;  /* 0x000000cac8f5c223 */ /* 0x041fe400000100f5 */
[----:B-1----:R-:W-:-:S03]  /*7bc0*/  @!P4 FMUL.FTZ R200, R200, R251 ;  /* 0x000000fbc8c8c220 */ /* 0x002fc60000410000 */
[----:B------:R-:W0:Y:S04]  /*7bd0*/  SHFL.DOWN PT, R202, R245, 0x8, 0x1f ;  /* 0x09001f00f5ca7f89 */ /* 0x000e2800000e0000 */
[----:B------:R-:W1:Y:S01]  /*7be0*/  SHFL.DOWN PT, R249, R200, 0x8, 0x1f ;  /* 0x09001f00c8f97f89 */ /* 0x000e6200000e0000 */
[----:B---3--:R-:W-:-:S04]  /*7bf0*/  @P1 FFMA.FTZ R196, R16, R196, R247 ;  /* 0x000000c410c41223 */ /* 0x008fc800000100f7 */
[----:B------:R-:W-:Y:S01]  /*7c00*/  FFMA.FTZ R150, R19, R196, R150 ;  /* 0x000000c413967223 */ /* 0x000fe20000010096 */
[----:B------:R-:W-:-:S03]  /*7c10*/  HFMA2.MMA R19, -RZ, RZ, 0, 0 ;  /* 0x00000000ff137435 */ /* 0x000fc600000001ff */
[-C--:B------:R-:W-:Y:S02]  /*7c20*/  FMUL.FTZ R16, R174, R150.reuse ;  /* 0x00000096ae107220 */ /* 0x080fe40000410000 */
[----:B------:R-:W-:Y:S02]  /*7c30*/  FFMA.FTZ R174, R134, R150, R215 ;  /* 0x0000009686ae7223 */ /* 0x000fe400000100d7 */
[----:B------:R-:W-:Y:S02]  /*7c40*/  FFMA.FTZ R16, R189, R16, RZ ;  /* 0x00000010bd107223 */ /* 0x000fe400000100ff */
[----:B------:R-:W-:Y:S01]  /*7c50*/  FMUL.FTZ R196, R152, R174 ;  /* 0x000000ae98c47220 */ /* 0x000fe20000410000 */
[----:B------:R-:W-:Y:S01]  /*7c60*/  @!P0 LDS.64 R18, [R109.X8+0x1b48] ;  /* 0x001b48006d128984 */ /* 0x000fe20000008a00 */
[----:B0-----:R-:W-:Y:S01]  /*7c70*/  @!P3 FFMA.FTZ R245, R200, R202, R245 ;  /* 0x000000cac8f5b223 */ /* 0x001fe200000100f5 */
[----:B------:R-:W-:Y:S01]  /*7c80*/  ISETP.GE.U32.AND P0, PT, R91, 0x10, PT ;  /* 0x000000105b00780c */ /* 0x000fe20003f06070 */
[----:B------:R-:W-:-:S02]  /*7c90*/  FFMA.FTZ R152, R136, R174, R17 ;  /* 0x000000ae88987223 */ /* 0x000fc40000010011 */
[----:B-1----:R-:W-:Y:S02]  /*7ca0*/  @!P3 FMUL.FTZ R200, R200, R249 ;  /* 0x000000f9c8c8b220 */ /* 0x002fe40000410000 */
[----:B------:R-:W-:Y:S01]  /*7cb0*/  FFMA.FTZ R17, R187, R196, R16 ;  /* 0x000000c4bb117223 */ /* 0x000fe20000010010 */
[----:B------:R-:W-:Y:S01]  /*7cc0*/  MOV R16, R99 ;  /* 0x0000006300107202 */ /* 0x000fe20000000f00 */
[----:B------:R-:W-:Y:S01]  /*7cd0*/  FMUL.FTZ R154, R154, R152 ;  /* 0x000000989a9a7220 */ /* 0x000fe20000410000 */
[----:B------:R-:W0:Y:S01]  /*7ce0*/  SHFL.DOWN PT, R196, R245, 0x10, 0x1f ;  /* 0x0a001f00f5c47f89 */ /* 0x000e2200000e0000 */
[----:B------:R-:W-:Y:S02]  /*7cf0*/  FADD.FTZ R215, -R215, R174 ;  /* 0x000000aed7d77221 */ /* 0x000fe40000010100 */
[----:B------:R-:W-:Y:S01]  /*7d00*/  FFMA.FTZ R202, R122, R154, R17 ;  /* 0x0000009a7aca7223 */ /* 0x000fe20000010011 */
[----:B------:R-:W1:Y:S01]  /*7d10*/  SHFL.DOWN PT, R247, R200, 0x10, 0x1f ;  /* 0x0a001f00c8f77f89 */ /* 0x000e6200000e0000 */
[----:B------:R-:W-:Y:S01]  /*7d20*/  FFMA.FTZ R154, R138, R152, R243 ;  /* 0x000000988a9a7223 */ /* 0x000fe200000100f3 */
[----:B------:R-:W-:Y:S01]  /*7d30*/  HFMA2.MMA R17, -RZ, RZ, 0, 0 ;  /* 0x00000000ff117435 */ /* 0x000fe200000001ff */
[----:B------:R-:W-:-:S02]  /*7d40*/  IMAD R243, R103, c[0x0][0x2bc], R206 ;  /* 0x0000af0067f37a24 */ /* 0x000fc400078e02ce */
[-C--:B------:R-:W-:Y:S02]  /*7d50*/  FMUL.FTZ R204, R156, R154.reuse ;  /* 0x0000009a9ccc7220 */ /* 0x080fe40000410000 */
[----:B------:R-:W-:Y:S02]  /*7d60*/  FFMA.FTZ R156, R140, R154, R241 ;  /* 0x0000009a8c9c7223 */ /* 0x000fe400000100f1 */
[----:B------:R-:W-:Y:S02]  /*7d70*/  FFMA.FTZ R241, R185, R204, R202 ;  /* 0x000000ccb9f17223 */ /* 0x000fe400000100ca */
[-C--:B------:R-:W-:Y:S02]  /*7d80*/  FMUL.FTZ R202, R184, R156.reuse ;  /* 0x0000009cb8ca7220 */ /* 0x080fe40000410000 */
[----:B------:R-:W-:Y:S02]  /*7d90*/  FFMA.FTZ R184, R142, R156, R207 ;  /* 0x0000009c8eb87223 */ /* 0x000fe400000100cf */
[----:B------:R-:W-:-:S02]  /*7da0*/  FFMA.FTZ R202, R120, R202, R241 ;  /* 0x000000ca78ca7223 */ /* 0x000fc400000100f1 */
[-C--:B------:R-:W-:Y:S02]  /*7db0*/  FMUL.FTZ R204, R132, R184.reuse ;  /* 0x000000b884cc7220 */ /* 0x080fe40000410000 */
[----:B------:R-:W-:Y:S02]  /*7dc0*/  FFMA.FTZ R132, R144, R184, R239 ;  /* 0x000000b890847223 */ /* 0x000fe400000100ef */
[----:B------:R-:W-:Y:S02]  /*7dd0*/  FFMA.FTZ R239, R183, R204, R202 ;  /* 0x000000ccb7ef7223 */ /* 0x000fe400000100ca */
[----:B------:R-:W-:-:S04]  /*7de0*/  IMAD.WIDE.U32 R16, R103, c[0x0][0x2b8], R16 ;  /* 0x0000ae0067107a25 */ /* 0x000fc800078e0010 */
[----:B0-----:R-:W-:Y:S01]  /*7df0*/  @!P0 FFMA.FTZ R245, R200, R196, R245 ;  /* 0x000000c4c8f58223 */ /* 0x001fe200000100f5 */
[----:B------:R-:W-:Y:S01]  /*7e00*/  IADD3 R17, R17, R243, RZ ;  /* 0x000000f311117210 */ /* 0x000fe20007ffe0ff */
[----:B------:R-:W-:Y:S02]  /*7e10*/  IMAD R202, R162, c[0x0][0x2c0], RZ ;  /* 0x0000b000a2ca7a24 */ /* 0x000fe400078e02ff */
[----:B-1----:R-:W-:Y:S01]  /*7e20*/  @!P0 FMUL.FTZ R200, R200, R247 ;  /* 0x000000f7c8c88220 */ /* 0x002fe20000410000 */
[----:B------:R-:W-:Y:S01]  /*7e30*/  SHFL.DOWN PT, R206, R245, 0x1, 0x1f ;  /* 0x08201f00f5ce7f89 */ /* 0x000fe200000e0000 */
[C---:B------:R-:W-:Y:S02]  /*7e40*/  IMAD R241, R101.reuse, c[0x0][0x2c4], R202 ;  /* 0x0000b10065f17a24 */ /* 0x040fe400078e02ca */
[----:B------:R-:W-:Y:S01]  /*7e50*/  FMUL.FTZ R166, R166, R132 ;  /* 0x00000084a6a67220 */ /* 0x000fe20000410000 */
[----:B------:R-:W-:Y:S01]  /*7e60*/  SHFL.IDX PT, R202, R19, RZ, 0x1f ;  /* 0x00001fff13ca7589 */ /* 0x000fe200000e0000 */
[----:B------:R-:W-:-:S03]  /*7e70*/  IMAD.WIDE.U32 R16, R101, c[0x0][0x2c0], R16 ;  /* 0x0000b00065107a25 */ /* 0x000fc600078e0010 */
[----:B------:R-:W0:Y:S01]  /*7e80*/  SHFL.DOWN PT, R243, R200, 0x1, 0x1f ;  /* 0x08201f00c8f37f89 */ /* 0x000e2200000e0000 */
[----:B------:R-:W-:Y:S02]  /*7e90*/  FFMA.FTZ R196, R118, R166, R239 ;  /* 0x000000a676c47223 */ /* 0x000fe400000100ef */
[----:B------:R-:W-:Y:S01]  /*7ea0*/  FFMA.FTZ R166, R203, R132, R194 ;  /* 0x00000084cba67223 */ /* 0x000fe200000100c2 */
[----:B------:R-:W-:Y:S01]  /*7eb0*/  SHFL.IDX PT, R245, R245, RZ, 0x1f ;  /* 0x00001ffff5f57589 */ /* 0x000fe200000e0000 */
[----:B------:R-:W-:Y:S02]  /*7ec0*/  FMUL.FTZ R174, R21, R174 ;  /* 0x000000ae15ae7220 */ /* 0x000fe40000410000 */
[-C--:B------:R-:W-:Y:S01]  /*7ed0*/  FMUL.FTZ R23, R23, R166.reuse ;  /* 0x000000a617177220 */ /* 0x080fe20000410000 */
[----:B------:R-:W1:Y:S01]  /*7ee0*/  SHFL.IDX PT, R200, R200, RZ, 0x1f ;  /* 0x00001fffc8c87589 */ /* 0x000e6200000e0000 */
[----:B------:R-:W-:Y:S01]  /*7ef0*/  FFMA.FTZ R194, R164, R166, R233 ;  /* 0x000000a6a4c27223 */ /* 0x000fe200000100e9 */
[----:B------:R-:W-:Y:S01]  /*7f00*/  IADD3 R233, R17, R241, RZ ;  /* 0x000000f111e97210 */ /* 0x000fe20007ffe0ff */
[----:B------:R-:W-:-:S02]  /*7f10*/  FFMA.FTZ R23, R181, R23, R196 ;  /* 0x00000017b5177223 */ /* 0x000fc400000100c4 */
[-C--:B------:R-:W-:Y:S01]  /*7f20*/  FMUL.FTZ R196, R22, R194.reuse ;  /* 0x000000c216c47220 */ /* 0x080fe20000410000 */
[----:B------:R-:W-:Y:S01]  /*7f30*/  LEA R22, P1, R16, c[0x0][0x320], 0x2 ;  /* 0x0000c80010167a11 */ /* 0x000fe200078210ff */
[----:B------:R-:W-:Y:S02]  /*7f40*/  FFMA.FTZ R239, R209, R194, R146 ;  /* 0x000000c2d1ef7223 */ /* 0x000fe40000010092 */
[----:B------:R-:W-:Y:S01]  /*7f50*/  FFMA.FTZ R196, R116, R196, R23 ;  /* 0x000000c474c47223 */ /* 0x000fe20000010017 */
[----:B------:R-:W-:Y:S01]  /*7f60*/  LEA.HI.X R23, R16, c[0x0][0x324], R233, 0x2, P1 ;  /* 0x0000c90010177a11 */ /* 0x000fe200008f14e9 */
[----:B------:R-:W-:Y:S01]  /*7f70*/  FMUL.FTZ R17, R20, R239 ;  /* 0x000000ef14117220 */ /* 0x000fe20000410000 */
[----:B------:R-:W-:Y:S01]  /*7f80*/  IADD3 R20, P0, R6, R16, RZ ;  /* 0x0000001006147210 */ /* 0x000fe20007f1e0ff */
[----:B------:R-:W-:Y:S01]  /*7f90*/  FADD.FTZ R207, -R207, R184 ;  /* 0x000000b8cfcf7221 */ /* 0x000fe20000010100 */
[----:B------:R-:W-:Y:S01]  /*7fa0*/  IADD3 R16, R92, -c[0x0][0x174], RZ ;  /* 0x80005d005c107a10 */ /* 0x000fe20007ffe0ff */
[----:B------:R-:W-:-:S02]  /*7fb0*/  FFMA.FTZ R241, R179, R17, R196 ;  /* 0x00000011b3f17223 */ /* 0x000fc400000100c4 */
[----:B0-----:R-:W-:Y:S02]  /*7fc0*/  @P2 FFMA.FTZ R202, R243, R202, R206 ;  /* 0x000000caf3ca2223 */ /* 0x001fe400000100ce */
[----:B------:R-:W-:Y:S02]  /*7fd0*/  FFMA.FTZ R196, R170, R239, R237 ;  /* 0x000000efaac47223 */ /* 0x000fe400000100ed */
[----:B------:R-:W-:Y:S02]  /*7fe0*/  FFMA.FTZ R229, R202, R229, R192 ;  /* 0x000000e5cae57223 */ /* 0x000fe400000100c0 */
[-C--:B------:R-:W-:Y:S02]  /*7ff0*/  FMUL.FTZ R204, R198, R196.reuse ;  /* 0x000000c4c6cc7220 */ /* 0x080fe40000410000 */
[----:B------:R-:W-:Y:S02]  /*8000*/  FFMA.FTZ R198, R172, R196, R235 ;  /* 0x000000c4acc67223 */ /* 0x000fe400000100eb */
[----:B------:R-:W-:-:S02]  /*8010*/  FFMA.FTZ R227, R182, R229, R227 ;  /* 0x000000e5b6e37223 */ /* 0x000fc400000100e3 */
[----:B------:R-:W-:Y:S02]  /*8020*/  FFMA.FTZ R231, R176, R198, R231 ;  /* 0x000000c6b0e77223 */ /* 0x000fe400000100e7 */
[----:B------:R-:W-:Y:S02]  /*8030*/  FFMA.FTZ R223, R186, R227, R223 ;  /* 0x000000e3badf7223 */ /* 0x000fe400000100df */
[C---:B------:R-:W-:Y:S02]  /*8040*/  FFMA.FTZ R235, R219.reuse, R231, R148 ;  /* 0x000000e7dbeb7223 */ /* 0x040fe40000010094 */
[----:B------:R-:W-:Y:S01]  /*8050*/  FFMA.FTZ R219, R219, R223, R180 ;  /* 0x000000dfdbdb7223 */ /* 0x000fe200000100b4 */
[----:B------:R-:W-:Y:S01]  /*8060*/  SHF.L.U32 R180, R99, 0x4, RZ ;  /* 0x0000000463b47819 */ /* 0x000fe200000006ff */
[----:B------:R-:W-:Y:S01]  /*8070*/  FFMA.FTZ R204, R114, R204, R241 ;  /* 0x000000cc72cc7223 */ /* 0x000fe200000100f1 */
[----:B------:R-:W-:Y:S01]  /*8080*/  MOV R241, UR18 ;  /* 0x0000001200f17c02 */ /* 0x000fe20008000f00 */
[----:B------:R-:W-:Y:S01]  /*8090*/  FFMA.FTZ R217, R176, R219, R217 ;  /* 0x000000dbb0d97223 */ /* 0x000fe200000100d9 */
[----:B------:R-:W-:Y:S01]  /*80a0*/  LEA.HI.SX32 R176, R180, R180, 0x1b ;  /* 0x000000b4b4b07211 */ /* 0x000fe200078fdaff */
        /* <DEDUP_REMOVED lines=8> */
[----:B------:R-:W-:Y:S02]  /*8130*/  FMUL.FTZ R178, R178, R235 ;  /* 0x000000ebb2b27220 */ /* 0x000fe40000410000 */
[----:B------:R-:W-:Y:S02]  /*8140*/  IMAD R17, R16, -0x200, RZ ;  /* 0xfffffe0010117824 */ /* 0x000fe400078e02ff */
[----:B------:R-:W-:Y:S02]  /*8150*/  FFMA.FTZ R205, R164, R209, R205 ;  /* 0x000000d1a4cd7223 */ /* 0x000fe400000100cd */
[----:B------:R-:W-:Y:S02]  /*8160*/  FFMA.FTZ R182, R182, R225, R221 ;  /* 0x000000e1b6b67223 */ /* 0x000fe400000100dd */
[----:B------:R-:W-:-:S02]  /*8170*/  FFMA.FTZ R221, R175, R178, R188 ;  /* 0x000000b2afdd7223 */ /* 0x000fc400000100bc */
[----:B------:R-:W-:Y:S01]  /*8180*/  IMAD.WIDE R16, R17, 0x4, R22 ;  /* 0x0000000411107825 */ /* 0x000fe200078e0216 */
[----:B------:R-:W-:-:S03]  /*8190*/  LEA R22, P1, R41, R22, 0x2 ;  /* 0x0000001629167211 */ /* 0x000fc600078210ff */
[----:B------:R-:W-:Y:S01]  /*81a0*/  FMUL.FTZ R178, R21, R150 ;  /* 0x0000009615b27220 */ /* 0x000fe20000410000 */
[----:B------:R-:W-:Y:S01]  /*81b0*/  LEA.HI.X R23, R41, R23, R39, 0x2, P1 ;  /* 0x0000001729177211 */ /* 0x000fe200008f1427 */
[----:B------:R-:W-:Y:S02]  /*81c0*/  FFMA.FTZ R203, R203, R205, R158 ;  /* 0x000000cdcbcb7223 */ /* 0x000fe4000001009e */
[C---:B-1----:R-:W-:Y:S02]  /*81d0*/  FFMA.FTZ R19, R200.reuse, R19, R245 ;  /* 0x00000013c8137223 */ /* 0x042fe400000100f5 */
[----:B------:R-:W-:Y:S02]  /*81e0*/  FMUL.FTZ R18, R200, R18 ;  /* 0x00000012c8127220 */ /* 0x000fe40000410000 */
[----:B------:R-:W-:Y:S02]  /*81f0*/  FMUL.FTZ R237, R189, R178 ;  /* 0x000000b2bded7220 */ /* 0x000fe40000410000 */
[----:B------:R-:W-:Y:S01]  /*8200*/  FFMA.FTZ R191, R144, R203, R191 ;  /* 0x000000cb90bf7223 */ /* 0x000fe200000100bf */
[----:B------:R0:W-:Y:S01]  /*8210*/  @!P5 STS.64 [R109.X8+0x1b48], R18 ;  /* 0x001b48126d00d388 */ /* 0x0001e20000008a00 */
[----:B------:R-:W-:-:S02]  /*8220*/  FMUL.FTZ R178, R21, R154 ;  /* 0x0000009a15b27220 */ /* 0x000fc40000410000 */
[----:B------:R-:W-:Y:S01]  /*8230*/  FFMA.FTZ R193, R142, R191, R193 ;  /* 0x000000bf8ec17223 */ /* 0x000fe200000100c1 */
[----:B------:R1:W-:Y:S01]  /*8240*/  STS [R176.X4+0x850], R237 ;  /* 0x000850edb0007388 */ /* 0x0003e20000004800 */
[----:B------:R-:W-:-:S04]  /*8250*/  IMAD.WIDE.U32 R22, R241, c[0x0][0x2d0], R22 ;  /* 0x0000b400f1167a25 */ /* 0x000fc800078e0016 */
[----:B------:R-:W-:Y:S02]  /*8260*/  FMUL.FTZ R184, R21, R184 ;  /* 0x000000b815b87220 */ /* 0x000fe40000410000 */
[----:B------:R-:W-:Y:S02]  /*8270*/  FMUL.FTZ R241, R187, R174 ;  /* 0x000000aebbf17220 */ /* 0x000fe40000410000 */
[----:B0-----:R-:W-:Y:S02]  /*8280*/  FMUL.FTZ R19, R185, R178 ;  /* 0x000000b2b9137220 */ /* 0x001fe40000410000 */
[C---:B------:R-:W-:Y:S01]  /*8290*/  FMUL.FTZ R18, R21.reuse, R166 ;  /* 0x000000a615127220 */ /* 0x040fe20000410000 */
[----:B------:R0:W-:Y:S01]  /*82a0*/  STS [R176.X4+0x854], R241 ;  /* 0x000854f1b0007388 */ /* 0x0001e20000004800 */
[----:B------:R-:W-:Y:S02]  /*82b0*/  FMUL.FTZ R243, R21, R152 ;  /* 0x0000009815f37220 */ /* 0x000fe40000410000 */
[----:B------:R-:W-:Y:S01]  /*82c0*/  FFMA.FTZ R195, R140, R193, R195 ;  /* 0x000000c18cc37223 */ /* 0x000fe200000100c3 */
[----:B------:R2:W-:Y:S01]  /*82d0*/  STS [R176.X4+0x85c], R19 ;  /* 0x00085c13b0007388 */ /* 0x0005e20000004800 */
[----:B-1----:R-:W-:-:S02]  /*82e0*/  FMUL.FTZ R237, R183, R184 ;  /* 0x000000b8b7ed7220 */ /* 0x002fc40000410000 */
[----:B------:R-:W-:Y:S02]  /*82f0*/  FMUL.FTZ R243, R122, R243 ;  /* 0x000000f37af37220 */ /* 0x000fe40000410000 */
[----:B------:R-:W-:Y:S01]  /*8300*/  FADD.FTZ R146, -R146, R239 ;  /* 0x000000ef92927221 */ /* 0x000fe20000010100 */
[----:B------:R1:W-:Y:S01]  /*8310*/  STS [R176.X4+0x864], R237 ;  /* 0x000864edb0007388 */ /* 0x0003e20000004800 */
[----:B------:R-:W-:Y:S02]  /*8320*/  FFMA.FTZ R197, R138, R195, R197 ;  /* 0x000000c38ac57223 */ /* 0x000fe400000100c5 */
[----:B0-----:R-:W-:Y:S01]  /*8330*/  FMUL.FTZ R241, R21, R194 ;  /* 0x000000c215f17220 */ /* 0x001fe20000410000 */
[----:B------:R0:W-:Y:S01]  /*8340*/  STS [R176.X4+0x858], R243 ;  /* 0x000858f3b0007388 */ /* 0x0001e20000004800 */
[----:B--2---:R-:W-:Y:S02]  /*8350*/  FMUL.FTZ R19, R181, R18 ;  /* 0x00000012b5137220 */ /* 0x004fe40000410000 */
[----:B------:R-:W-:-:S02]  /*8360*/  FMUL.FTZ R18, R21, R239 ;  /* 0x000000ef15127220 */ /* 0x000fc40000410000 */
[C---:B------:R-:W-:Y:S01]  /*8370*/  FMUL.FTZ R239, R21.reuse, R196 ;  /* 0x000000c415ef7220 */ /* 0x040fe20000410000 */
[----:B------:R2:W-:Y:S01]  /*8380*/  STS [R176.X4+0x86c], R19 ;  /* 0x00086c13b0007388 */ /* 0x0005e20000004800 */
[----:B------:R-:W-:Y:S02]  /*8390*/  FMUL.FTZ R144, R21, R198 ;  /* 0x000000c615907220 */ /* 0x000fe40000410000 */
[----:B-1----:R-:W-:Y:S02]  /*83a0*/  FMUL.FTZ R237, R179, R18 ;  /* 0x00000012b3ed7220 */ /* 0x002fe40000410000 */
[----:B------:R-:W-:Y:S02]  /*83b0*/  FFMA.FTZ R199, R136, R197, R199 ;  /* 0x000000c588c77223 */ /* 0x000fe400000100c7 */
[----:B------:R-:W-:Y:S01]  /*83c0*/  FMUL.FTZ R241, R116, R241 ;  /* 0x000000f174f17220 */ /* 0x000fe20000410000 */
[----:B------:R-:W-:Y:S01]  /*83d0*/  STS [R176.X4+0x874], R237 ;  /* 0x000874edb0007388 */ /* 0x000fe20000004800 */
[----:B------:R-:W-:-:S02]  /*83e0*/  FMUL.FTZ R239, R114, R239 ;  /* 0x000000ef72ef7220 */ /* 0x000fc40000410000 */
[----:B------:R-:W-:Y:S01]  /*83f0*/  FADD.FTZ R148, -R148, R235 ;  /* 0x000000eb94947221 */ /* 0x000fe20000010100 */
[----:B------:R-:W-:Y:S01]  /*8400*/  STS [R176.X4+0x870], R241 ;  /* 0x000870f1b0007388 */ /* 0x000fe20000004800 */
[C---:B------:R-:W-:Y:S02]  /*8410*/  FMUL.FTZ R18, R21.reuse, R235 ;  /* 0x000000eb15127220 */ /* 0x040fe40000410000 */
[C---:B------:R-:W-:Y:S01]  /*8420*/  FMUL.FTZ R245, R21.reuse, R156 ;  /* 0x0000009c15f57220 */ /* 0x040fe20000410000 */
[----:B------:R1:W-:Y:S01]  /*8430*/  STS [R176.X4+0x878], R239 ;  /* 0x000878efb0007388 */ /* 0x0003e20000004800 */
[C---:B------:R-:W-:Y:S02]  /*8440*/  FMUL.FTZ R247, R21.reuse, R132 ;  /* 0x0000008415f77220 */ /* 0x040fe40000410000 */
[C---:B0-----:R-:W-:Y:S02]  /*8450*/  FMUL.FTZ R243, R21.reuse, R231 ;  /* 0x000000e715f37220 */ /* 0x041fe40000410000 */
[----:B------:R-:W-:-:S02]  /*8460*/  FMUL.FTZ R235, R21, R225 ;  /* 0x000000e115eb7220 */ /* 0x000fc40000410000 */
[----:B------:R-:W-:Y:S02]  /*8470*/  FMUL.FTZ R21, R21, R182 ;  /* 0x000000b615157220 */ /* 0x000fe40000410000 */
[----:B--2---:R-:W-:Y:S01]  /*8480*/  FMUL.FTZ R19, R177, R144 ;  /* 0x00000090b1137220 */ /* 0x004fe20000410000 */
[----:B------:R-:W-:Y:S01]  /*8490*/  IADD3 R144, -R6, c[0x0][0x168], -R99 ;  /* 0x00005a0006907a10 */ /* 0x000fe20007ffe963 */
[----:B------:R-:W-:Y:S02]  /*84a0*/  FFMA.FTZ R201, R134, R199, R201 ;  /* 0x000000c786c97223 */ /* 0x000fe400000100c9 */
[----:B-1----:R-:W-:Y:S01]  /*84b0*/  FMUL.FTZ R239, R110, R235 ;  /* 0x000000eb6eef7220 */ /* 0x002fe20000410000 */
[----:B------:R0:W-:Y:S01]  /*84c0*/  STS [R176.X4+0x87c], R19 ;  /* 0x00087c13b0007388 */ /* 0x0001e20000004800 */
[----:B------:R-:W-:Y:S01]  /*84d0*/  FMUL.FTZ R241, R108, R21 ;  /* 0x000000156cf17220 */ /* 0x000fe20000410000 */
[----:B------:R-:W-:Y:S01]  /*84e0*/  IADD3.X R21, R7, R233, RZ, P0, !PT ;  /* 0x000000e907157210 */ /* 0x000fe200007fe4ff */
[-C--:B------:R-:W-:Y:S01]  /*84f0*/  FFMA.FTZ R235, R59, -R38.reuse, R150 ;  /* 0x800000263beb7223 */ /* 0x080fe20000010096 */
[----:B------:R-:W-:Y:S01]  /*8500*/  ISETP.GE.AND P0, PT, R144, 0x1, PT ;  /* 0x000000019000780c */ /* 0x000fe20003f06270 */
[----:B------:R-:W-:Y:S01]  /*8510*/  FMUL.FTZ R134, R201, R38 ;  /* 0x00000026c9867220 */ /* 0x000fe20000410000 */
[----:B------:R1:W-:Y:S01]  /*8520*/  STS [R176.X4+0x888], R239 ;  /* 0x000888efb0007388 */ /* 0x0003e20000004800 */
[----:B------:R-:W-:-:S02]  /*8530*/  FMUL.FTZ R237, R175, R18 ;  /* 0x00000012afed7220 */ /* 0x000fc40000410000 */
[----:B------:R-:W-:Y:S01]  /*8540*/  FMUL.FTZ R136, R199, R37 ;  /* 0x00000025c7887220 */ /* 0x000fe20000410000 */
[----:B------:R1:W-:Y:S01]  /*8550*/  STS [R176.X4+0x88c], R241 ;  /* 0x00088cf1b0007388 */ /* 0x0003e20000004800 */
[----:B------:R-:W-:Y:S02]  /*8560*/  FFMA.FTZ R18, R134, R235, RZ ;  /* 0x000000eb86127223 */ /* 0x000fe400000100ff */
[----:B------:R-:W-:Y:S01]  /*8570*/  FMUL.FTZ R245, R120, R245 ;  /* 0x000000f578f57220 */ /* 0x000fe20000410000 */
[----:B------:R1:W-:Y:S01]  /*8580*/  STS [R176.X4+0x884], R237 ;  /* 0x000884edb0007388 */ /* 0x0003e20000004800 */
[----:B------:R-:W-:Y:S02]  /*8590*/  FMUL.FTZ R247, R118, R247 ;  /* 0x000000f776f77220 */ /* 0x000fe40000410000 */
[----:B------:R-:W-:Y:S01]  /*85a0*/  FMUL.FTZ R243, R112, R243 ;  /* 0x000000f370f37220 */ /* 0x000fe20000410000 */
[----:B------:R1:W-:Y:S01]  /*85b0*/  STS [R176.X4+0x860], R245 ;  /* 0x000860f5b0007388 */ /* 0x0003e20000004800 */
[----:B------:R-:W-:-:S02]  /*85c0*/  FFMA.FTZ R152, R57, -R36, R152 ;  /* 0x8000002439987223 */ /* 0x000fc40000010098 */
[----:B------:R-:W-:Y:S01]  /*85d0*/  FMUL.FTZ R138, R197, R36 ;  /* 0x00000024c58a7220 */ /* 0x000fe20000410000 */
[----:B------:R1:W-:Y:S01]  /*85e0*/  STS [R176.X4+0x868], R247 ;  /* 0x000868f7b0007388 */ /* 0x0003e20000004800 */
[----:B0-----:R-:W-:Y:S02]  /*85f0*/  FFMA.FTZ R19, R136, R215, R18 ;  /* 0x000000d788137223 */ /* 0x001fe40000010012 */
[-C--:B------:R-:W-:Y:S01]  /*8600*/  FFMA.FTZ R154, R50, -R35.reuse, R154 ;  /* 0x80000023329a7223 */ /* 0x080fe2000001009a */
[----:B------:R1:W-:Y:S01]  /*8610*/  STS [R176.X4+0x880], R243 ;  /* 0x000880f3b0007388 */ /* 0x0003e20000004800 */
[----:B------:R-:W-:Y:S02]  /*8620*/  FMUL.FTZ R140, R195, R35 ;  /* 0x00000023c38c7220 */ /* 0x000fe40000410000 */
[----:B------:R-:W-:Y:S02]  /*8630*/  FFMA.FTZ R19, R138, R152, R19 ;  /* 0x000000988a137223 */ /* 0x000fe40000010013 */
[----:B------:R-:W-:-:S02]  /*8640*/  FFMA.FTZ R156, R55, -R34, R156 ;  /* 0x80000022379c7223 */ /* 0x000fc4000001009c */
[----:B------:R-:W-:Y:S02]  /*8650*/  FMUL.FTZ R142, R193, R34 ;  /* 0x00000022c18e7220 */ /* 0x000fe40000410000 */
[----:B------:R-:W-:Y:S01]  /*8660*/  FFMA.FTZ R233, R140, R154, R19 ;  /* 0x0000009a8ce97223 */ /* 0x000fe20000010013 */
[----:B------:R-:W-:Y:S06]  /*8670*/  BAR.SYNC.DEFER_BLOCKING 0x0 ;  /* 0x0000000000007b1d */ /* 0x000fec0000010000 */
[----:B------:R-:W-:Y:S05]  /*8680*/  @!P0 BRA `(.L_x_5171) ;  /* 0x0000009000008947 */ /* 0x000fea0003800000 */
[----:B-1----:R-:W-:Y:S01]  /*8690*/  LEA.HI.SX32 R150, R99, R99, 0x1b ;  /* 0x0000006363967211 */ /* 0x002fe200078fdaff */
        /* <DEDUP_REMOVED lines=8> */
.L_x_5171:
[----:B-1----:R-:W-:Y:S05]  /*8720*/  BSYNC B0 ;  /* 0x0000000000007941 */ /* 0x002fea0003800000 */
.L_x_5170:
[----:B0-----:R-:W-:Y:S01]  /*8730*/  FMUL.FTZ R18, R191, R33 ;  /* 0x00000021bf127220 */ /* 0x001fe20000410000 */
[----:B------:R-:W-:Y:S01]  /*8740*/  ISETP.GE.AND P0, PT, R144, 0x21, PT ;  /* 0x000000219000780c */ /* 0x000fe20003f06270 */
[----:B------:R-:W-:Y:S01]  /*8750*/  FFMA.FTZ R233, R142, R156, R233 ;  /* 0x0000009c8ee97223 */ /* 0x000fe200000100e9 */
[----:B------:R-:W-:Y:S01]  /*8760*/  USHF.L.U64.HI UR7, UR5, 0x2, UR6 ;  /* 0x0000000205077899 */ /* 0x000fe20008010206 */
[-C--:B------:R-:W-:Y:S01]  /*8770*/  FFMA.FTZ R132, R53, -R32.reuse, R132 ;  /* 0x8000002035847223 */ /* 0x080fe20000010084 */
[----:B------:R-:W-:Y:S01]  /*8780*/  ULDC.64 UR8, c[0x0][0x2d0] ;  /* 0x0000b40000087ab9 */ /* 0x000fe20000000a00 */
[----:B------:R-:W-:Y:S01]  /*8790*/  FMUL.FTZ R19, R203, R32 ;  /* 0x00000020cb137220 */ /* 0x000fe20000410000 */
[----:B------:R-:W-:Y:S01]  /*87a0*/  UIMAD UR7, UR7, UR8, URZ ;  /* 0x00000008070772a4 */ /* 0x000fe2000f8e023f */
[----:B------:R-:W-:Y:S01]  /*87b0*/  FFMA.FTZ R233, R18, R207, R233 ;  /* 0x000000cf12e97223 */ /* 0x000fe200000100e9 */
[----:B------:R-:W-:Y:S01]  /*87c0*/  BSSY B0, `(.L_x_5172) ;  /* 0x000002d000007945 */ /* 0x000fe20003800000 */
[-C--:B------:R-:W-:Y:S01]  /*87d0*/  FFMA.FTZ R166, R46, -R31.reuse, R166 ;  /* 0x8000001f2ea67223 */ /* 0x080fe200000100a6 */
[----:B------:R-:W-:Y:S01]  /*87e0*/  UIMAD UR7, UR18, UR9, UR7 ;  /* 0x00000009120772a4 */ /* 0x000fe2000f8e0207 */
[----:B------:R-:W-:Y:S01]  /*87f0*/  FMUL.FTZ R20, R205, R31 ;  /* 0x0000001fcd147220 */ /* 0x000fe20000410000 */
[----:B------:R-:W-:Y:S01]  /*8800*/  IADD3 R178, R99, 0x60, RZ ;  /* 0x0000006063b27810 */ /* 0x000fe20007ffe0ff */
[----:B------:R-:W-:-:S02]  /*8810*/  FFMA.FTZ R233, R19, R132, R233 ;  /* 0x0000008413e97223 */ /* 0x000fc400000100e9 */
[-C--:B------:R-:W-:Y:S01]  /*8820*/  FFMA.FTZ R194, R51, -R30.reuse, R194 ;  /* 0x8000001e33c27223 */ /* 0x080fe200000100c2 */
[----:B------:R-:W-:Y:S01]  /*8830*/  IADD3 R23, R23, UR7, RZ ;  /* 0x0000000717177c10 */ /* 0x000fe2000fffe0ff */
[----:B------:R-:W-:Y:S02]  /*8840*/  FMUL.FTZ R21, R209, R30 ;  /* 0x0000001ed1157220 */ /* 0x000fe40000410000 */
[----:B------:R-:W-:Y:S02]  /*8850*/  FFMA.FTZ R233, R20, R166, R233 ;  /* 0x000000a614e97223 */ /* 0x000fe400000100e9 */
[----:B------:R-:W-:Y:S02]  /*8860*/  FMUL.FTZ R128, R128, R225 ;  /* 0x000000e180807220 */ /* 0x000fe40000410000 */
[----:B------:R-:W-:Y:S02]  /*8870*/  FMUL.FTZ R150, R211, R29 ;  /* 0x0000001dd3967220 */ /* 0x000fe40000410000 */
[----:B------:R-:W-:-:S02]  /*8880*/  FFMA.FTZ R233, R21, R194, R233 ;  /* 0x000000c215e97223 */ /* 0x000fc400000100e9 */
[----:B------:R-:W-:Y:S01]  /*8890*/  FFMA.FTZ R174, R110, R128, R221 ;  /* 0x000000806eae7223 */ /* 0x000fe200000100dd */
[----:B------:R-:W-:Y:S01]  /*88a0*/  IADD3 R128, R99, 0x20, RZ ;  /* 0x0000002063807810 */ /* 0x000fe20007ffe0ff */
[-C--:B------:R-:W-:Y:S02]  /*88b0*/  FFMA.FTZ R221, R49, -R28.reuse, R196 ;  /* 0x8000001c31dd7223 */ /* 0x080fe400000100c4 */
[----:B------:R-:W-:Y:S02]  /*88c0*/  FMUL.FTZ R158, R213, R28 ;  /* 0x0000001cd59e7220 */ /* 0x000fe40000410000 */
[----:B------:R-:W-:Y:S02]  /*88d0*/  FFMA.FTZ R126, R150, R146, R233 ;  /* 0x00000092967e7223 */ /* 0x000fe400000100e9 */
[-C--:B------:R-:W-:Y:S02]  /*88e0*/  FFMA.FTZ R233, R42, -R27.reuse, R198 ;  /* 0x8000001b2ae97223 */ /* 0x080fe400000100c6 */
[----:B------:R-:W-:-:S02]  /*88f0*/  FMUL.FTZ R164, R217, R27 ;  /* 0x0000001bd9a47220 */ /* 0x000fc40000410000 */
[----:B------:R-:W-:Y:S02]  /*8900*/  FFMA.FTZ R126, R158, R221, R126 ;  /* 0x000000dd9e7e7223 */ /* 0x000fe4000001007e */
[-C--:B------:R-:W-:Y:S02]  /*8910*/  FFMA.FTZ R231, R47, -R26.reuse, R231 ;  /* 0x8000001a2fe77223 */ /* 0x080fe400000100e7 */
[----:B------:R-:W-:Y:S02]  /*8920*/  FMUL.FTZ R168, R219, R26 ;  /* 0x0000001adba87220 */ /* 0x000fe40000410000 */
[----:B------:R-:W-:Y:S02]  /*8930*/  FFMA.FTZ R126, R164, R233, R126 ;  /* 0x000000e9a47e7223 */ /* 0x000fe4000001007e */
[----:B------:R-:W-:Y:S02]  /*8940*/  FMUL.FTZ R170, R223, R25 ;  /* 0x00000019dfaa7220 */ /* 0x000fe40000410000 */
[----:B------:R-:W-:-:S02]  /*8950*/  FFMA.FTZ R237, R168, R231, R126 ;  /* 0x000000e7a8ed7223 */ /* 0x000fc4000001007e */
[----:B------:R-:W-:Y:S02]  /*8960*/  FMUL.FTZ R239, R130, R182 ;  /* 0x000000b682ef7220 */ /* 0x000fe40000410000 */
[-C--:B------:R-:W-:Y:S02]  /*8970*/  FFMA.FTZ R225, R45, -R24.reuse, R225 ;  /* 0x800000182de17223 */ /* 0x080fe400000100e1 */
[----:B------:R-:W-:Y:S02]  /*8980*/  FMUL.FTZ R130, R227, R24 ;  /* 0x00000018e3827220 */ /* 0x000fe40000410000 */
[----:B------:R-:W-:Y:S02]  /*8990*/  FFMA.FTZ R237, R170, R148, R237 ;  /* 0x00000094aaed7223 */ /* 0x000fe400000100ed */
[----:B------:R-:W-:Y:S02]  /*89a0*/  FMUL.FTZ R239, R108, R239 ;  /* 0x000000ef6cef7220 */ /* 0x000fe40000410000 */
[----:B------:R-:W-:-:S02]  /*89b0*/  FMUL.FTZ R172, R229, R0 ;  /* 0x00000000e5ac7220 */ /* 0x000fc40000410000 */
[----:B------:R-:W-:Y:S02]  /*89c0*/  FFMA.FTZ R182, R43, -R0, R182 ;  /* 0x800000002bb67223 */ /* 0x000fe400000100b6 */
[----:B------:R-:W-:Y:S02]  /*89d0*/  FFMA.FTZ R237, R130, R225, R237 ;  /* 0x000000e182ed7223 */ /* 0x000fe400000100ed */
[----:B------:R-:W-:Y:S01]  /*89e0*/  FADD.FTZ R126, R174, R239 ;  /* 0x000000efae7e7221 */ /* 0x000fe20000010000 */
[----:B------:R-:W-:Y:S01]  /*89f0*/  LEA.HI.SX32 R174, R128, R99, 0x1b ;  /* 0x0000006380ae7211 */ /* 0x000fe200078fdaff */
[----:B------:R-:W-:-:S04]  /*8a00*/  FMUL.FTZ R176, R172, R182 ;  /* 0x000000b6acb07220 */ /* 0x000fc80000410000 */
[----:B------:R-:W-:Y:S01]  /*8a10*/  FADD.FTZ R128, R237, R176 ;  /* 0x000000b0ed807221 */ /* 0x000fe20000010000 */
[----:B------:R-:W-:Y:S01]  /*8a20*/  IADD3 R176, R99, 0x40, RZ ;  /* 0x0000004063b07810 */ /* 0x000fe20007ffe0ff */
[----:B------:R0:W1:Y:S01]  /*8a30*/  LDS R237, [R174.X4+0x8d0] ;  /* 0x0008d000aeed7984 */ /* 0x0000620000004800 */
[----:B------:R-:W-:Y:S05]  /*8a40*/  @!P0 BRA `(.L_x_5173) ;  /* 0x0000004000008947 */ /* 0x000fea0003800000 */
[----:B------:R-:W-:-:S05]  /*8a50*/  MOV R239, UR18 ;  /* 0x0000001200ef7c02 */ /* 0x000fca0008000f00 */
[----:B------:R-:W-:-:S05]  /*8a60*/  IMAD.WIDE.U32 R16, R239, c[0x0][0x2d0], R16 ;  /* 0x0000b400ef107a25 */ /* 0x000fca00078e0010 */
[----:B------:R-:W-:-:S05]  /*8a70*/  IADD3 R17, R17, UR7, RZ ;  /* 0x0000000711117c10 */ /* 0x000fca000fffe0ff */
[----:B-1----:R1:W-:Y:S02]  /*8a80*/  RED.E.ADD.F32.FTZ.RN.STRONG.GPU [R16.64+-0x780], R237 ;  /* 0xfff880ed1000798e */ /* 0x0023e4000c10e78a */
.L_x_5173:
[----:B------:R-:W-:Y:S05]  /*8a90*/  BSYNC B0 ;  /* 0x0000000000007941 */ /* 0x000fea0003800000 */
.L_x_5172:
        /* <DEDUP_REMOVED lines=14> */
.L_x_5175:
[----:B-1----:R-:W-:Y:S05]  /*8b80*/  BSYNC B0 ;  /* 0x0000000000007941 */ /* 0x002fea0003800000 */
.L_x_5174:
[----:B--2---:R1:W2:Y:S01]  /*8b90*/  LDS R17, [R178.X4+0x9d0] ;  /* 0x0009d000b2117984 */ /* 0x0042a20000004800 */
[----:B------:R-:W-:Y:S01]  /*8ba0*/  BSSY B0, `(.L_x_5176) ;  /* 0x0000005000007945 */ /* 0x000fe20003800000 */
[----:B0-----:R-:W-:Y:S02]  /*8bb0*/  IADD3 R174, R99, 0xa0, RZ ;  /* 0x000000a063ae7810 */ /* 0x001fe40007ffe0ff */
[----:B------:R-:W-:Y:S01]  /*8bc0*/  LEA.HI.SX32 R16, R16, R99, 0x1b ;  /* 0x0000006310107211 */ /* 0x000fe200078fdaff */
[----:B------:R-:W-:Y:S05]  /*8bd0*/  @!P0 BRA `(.L_x_5177) ;  /* 0x0000001000008947 */ /* 0x000fea0003800000 */
[----:B--2---:R0:W-:Y:S02]  /*8be0*/  RED.E.ADD.F32.FTZ.RN.STRONG.GPU [R22.64+-0x680], R17 ;  /* 0xfff980111600798e */ /* 0x0041e4000c10e78a */
.L_x_5177:
[----:B------:R-:W-:Y:S05]  /*8bf0*/  BSYNC B0 ;  /* 0x0000000000007941 */ /* 0x000fea0003800000 */
.L_x_5176:
[----:B0-2---:R0:W2:Y:S01]  /*8c00*/  LDS R17, [R16.X4+0xa50] ;  /* 0x000a500010117984 */ /* 0x0050a20000004800 */
[----:B------:R-:W-:Y:S01]  /*8c10*/  BSSY B0, `(.L_x_5178) ;  /* 0x0000005000007945 */ /* 0x000fe20003800000 */
[----:B------:R-:W-:-:S02]  /*8c20*/  IADD3 R176, R99, 0xc0, RZ ;  /* 0x000000c063b07810 */ /* 0x000fc40007ffe0ff */
[----:B------:R-:W-:Y:S01]  /*8c30*/  LEA.HI.SX32 R174, R174, R99, 0x1b ;  /* 0x00000063aeae7211 */ /* 0x000fe200078fdaff */
[----:B------:R-:W-:Y:S05]  /*8c40*/  @!P1 BRA `(.L_x_5179) ;  /* 0x0000001000009947 */ /* 0x000fea0003800000 */
[----:B--2---:R2:W-:Y:S02]  /*8c50*/  RED.E.ADD.F32.FTZ.RN.STRONG.GPU [R22.64+-0x600], R17 ;  /* 0xfffa00111600798e */ /* 0x0045e4000c10e78a */
.L_x_5179:
[----:B------:R-:W-:Y:S05]  /*8c60*/  BSYNC B0 ;  /* 0x0000000000007941 */ /* 0x000fea0003800000 */
.L_x_5178:
[----:B--2---:R2:W3:Y:S01]  /*8c70*/  LDS R17, [R174.X4+0xad0] ;  /* 0x000ad000ae117984 */ /* 0x0044e20000004800 */
[----:B------:R-:W-:Y:S01]  /*8c80*/  BSSY B0, `(.L_x_5180) ;  /* 0x0000005000007945 */ /* 0x000fe20003800000 */
[----:B0-----:R-:W-:Y:S02]  /*8c90*/  IADD3 R16, R99, 0xe0, RZ ;  /* 0x000000e063107810 */ /* 0x001fe40007ffe0ff */
[----:B------:R-:W-:Y:S01]  /*8ca0*/  LEA.HI.SX32 R176, R176, R99, 0x1b ;  /* 0x00000063b0b07211 */ /* 0x000fe200078fdaff */
[----:B------:R-:W-:Y:S05]  /*8cb0*/  @!P2 BRA `(.L_x_5181) ;  /* 0x000000100000a947 */ /* 0x000fea0003800000 */
[----:B---3--:R0:W-:Y:S02]  /*8cc0*/  RED.E.ADD.F32.FTZ.RN.STRONG.GPU [R22.64+-0x580], R17 ;  /* 0xfffa80111600798e */ /* 0x0081e4000c10e78a */
.L_x_5181:
[----:B------:R-:W-:Y:S05]  /*8cd0*/  BSYNC B0 ;  /* 0x0000000000007941 */ /* 0x000fea0003800000 */
.L_x_5180:
[----:B0--3--:R0:W3:Y:S01]  /*8ce0*/  LDS R17, [R176.X4+0xb50] ;  /* 0x000b5000b0117984 */ /* 0x0090e20000004800 */
[----:B------:R-:W-:Y:S01]  /*8cf0*/  BSSY B0, `(.L_x_5182) ;  /* 0x0000005000007945 */ /* 0x000fe20003800000 */
[----:B--2---:R-:W-:Y:S02]  /*8d00*/  IADD3 R174, R99, 0x100, RZ ;  /* 0x0000010063ae7810 */ /* 0x004fe40007ffe0ff */
[----:B------:R-:W-:Y:S01]  /*8d10*/  LEA.HI.SX32 R16, R16, R99, 0x1b ;  /* 0x0000006310107211 */ /* 0x000fe200078fdaff */
[----:B------:R-:W-:Y:S05]  /*8d20*/  @!P3 BRA `(.L_x_5183) ;  /* 0x000000100000b947 */ /* 0x000fea0003800000 */
[----:B---3--:R2:W-:Y:S02]  /*8d30*/  RED.E.ADD.F32.FTZ.RN.STRONG.GPU [R22.64+-0x500], R17 ;  /* 0xfffb00111600798e */ /* 0x0085e4000c10e78a */
.L_x_5183:
[----:B------:R-:W-:Y:S05]  /*8d40*/  BSYNC B0 ;  /* 0x0000000000007941 */ /* 0x000fea0003800000 */
.L_x_5182:
[----:B--23--:R2:W3:Y:S01]  /*8d50*/  LDS R17, [R16.X4+0xbd0] ;  /* 0x000bd00010117984 */ /* 0x00c4e20000004800 */
[----:B------:R-:W-:Y:S01]  /*8d60*/  BSSY B0, `(.L_x_5184) ;  /* 0x0000004000007945 */ /* 0x000fe20003800000 */
[----:B------:R-:W-:Y:S01]  /*8d70*/  LEA.HI.SX32 R174, R174, R99, 0x1b ;  /* 0x00000063aeae7211 */ /* 0x000fe200078fdaff */
[----:B------:R-:W-:Y:S05]  /*8d80*/  @!P4 BRA `(.L_x_5185) ;  /* 0x000000100000c947 */ /* 0x000fea0003800000 */
[----:B---3--:R3:W-:Y:S02]  /*8d90*/  RED.E.ADD.F32.FTZ.RN.STRONG.GPU [R22.64+-0x480], R17 ;  /* 0xfffb80111600798e */ /* 0x0087e4000c10e78a */
.L_x_5185:
[----:B------:R-:W-:Y:S05]  /*8da0*/  BSYNC B0 ;  /* 0x0000000000007941 */ /* 0x000fea0003800000 */
.L_x_5184:
[----:B---3--:R3:W4:Y:S01]  /*8db0*/  LDS R17, [R174.X4+0xc50] ;  /* 0x000c5000ae117984 */ /* 0x0087220000004800 */
[----:B------:R-:W-:Y:S01]  /*8dc0*/  BSSY B0, `(.L_x_5186) ;  /* 0x0000005000007945 */ /* 0x000fe20003800000 */
[----:B--2---:R-:W-:-:S02]  /*8dd0*/  IADD3 R16, R99, 0x120, RZ ;  /* 0x0000012063107810 */ /* 0x004fc40007ffe0ff */
[----:B0-----:R-:W-:Y:S01]  /*8de0*/  IADD3 R176, R99, 0x140, RZ ;  /* 0x0000014063b07810 */ /* 0x001fe20007ffe0ff */
[----:B------:R-:W-:Y:S05]  /*8df0*/  @!P5 BRA `(.L_x_5187) ;  /* 0x000000100000d947 */ /* 0x000fea0003800000 */
[----:B----4-:R0:W-:Y:S02]  /*8e00*/  RED.E.ADD.F32.FTZ.RN.STRONG.GPU [R22.64+-0x400], R17 ;  /* 0xfffc00111600798e */ /* 0x0101e4000c10e78a */
.L_x_5187:
[----:B------:R-:W-:Y:S05]  /*8e10*/  BSYNC B0 ;  /* 0x0000000000007941 */ /* 0x000fea0003800000 */
.L_x_5186:
        /* <DEDUP_REMOVED lines=14> */
.L_x_5189:
[----:B0-----:R-:W-:Y:S05]  /*8f00*/  BSYNC B0 ;  /* 0x0000000000007941 */ /* 0x001fea0003800000 */
.L_x_5188:
[----:B--2---:R0:W2:Y:S01]  /*8f10*/  LDS R17, [R176.X4+0xd50] ;  /* 0x000d5000b0117984 */ /* 0x0040a20000004800 */
[----:B------:R-:W-:Y:S01]  /*8f20*/  BSSY B0, `(.L_x_5190) ;  /* 0x0000005000007945 */ /* 0x000fe20003800000 */
[----:B------:R-:W-:Y:S02]  /*8f30*/  IADD3 R16, R99, 0x180, RZ ;  /* 0x0000018063107810 */ /* 0x000fe40007ffe0ff */
[----:B------:R-:W-:Y:S01]  /*8f40*/  LEA.HI.SX32 R174, R174, R99, 0x1b ;  /* 0x00000063aeae7211 */ /* 0x000fe200078fdaff */
[----:B------:R-:W-:Y:S05]  /*8f50*/  @!P0 BRA `(.L_x_5191) ;  /* 0x0000001000008947 */ /* 0x000fea0003800000 */
[----:B--2---:R2:W-:Y:S02]  /*8f60*/  RED.E.ADD.F32.FTZ.RN.STRONG.GPU [R22.64+-0x300], R17 ;  /* 0xfffd00111600798e */ /* 0x0045e4000c10e78a */
.L_x_5191:
[----:B------:R-:W-:Y:S05]  /*8f70*/  BSYNC B0 ;  /* 0x0000000000007941 */ /* 0x000fea0003800000 */
.L_x_5190:
[----:B--2---:R2:W3:Y:S01]  /*8f80*/  LDS R17, [R174.X4+0xdd0] ;  /* 0x000dd000ae117984 */ /* 0x0044e20000004800 */
[----:B------:R-:W-:Y:S01]  /*8f90*/  BSSY B0, `(.L_x_5192) ;  /* 0x0000005000007945 */ /* 0x000fe20003800000 */
[----:B------:R-:W-:-:S02]  /*8fa0*/  IADD3 R144, R99, 0x1a0, RZ ;  /* 0x000001a063907810 */ /* 0x000fc40007ffe0ff */
[----:B------:R-:W-:Y:S01]  /*8fb0*/  LEA.HI.SX32 R16, R16, R99, 0x1b ;  /* 0x0000006310107211 */ /* 0x000fe200078fdaff */
[----:B------:R-:W-:Y:S05]  /*8fc0*/  @!P1 BRA `(.L_x_5193) ;  /* 0x0000001000009947 */ /* 0x000fea0003800000 */
[----:B---3--:R3:W-:Y:S02]  /*8fd0*/  RED.E.ADD.F32.FTZ.RN.STRONG.GPU [R22.64+-0x280], R17 ;  /* 0xfffd80111600798e */ /* 0x0087e4000c10e78a */
.L_x_5193:
[----:B------:R-:W-:Y:S05]  /*8fe0*/  BSYNC B0 ;  /* 0x0000000000007941 */ /* 0x000fea0003800000 */
.L_x_5192:
[----:B---3--:R3:W4:Y:S01]  /*8ff0*/  LDS R17, [R16.X4+0xe50] ;  /* 0x000e500010117984 */ /* 0x0087220000004800 */
[----:B------:R-:W-:Y:S01]  /*9000*/  BSSY B0, `(.L_x_5194) ;  /* 0x0000005000007945 */ /* 0x000fe20003800000 */
[----:B--2---:R-:W-:Y:S02]  /*9010*/  IADD3 R174, R99, 0x1c0, RZ ;  /* 0x000001c063ae7810 */ /* 0x004fe40007ffe0ff */
[----:B------:R-:W-:Y:S01]  /*9020*/  LEA.HI.SX32 R144, R144, R99, 0x1b ;  /* 0x0000006390907211 */ /* 0x000fe200078fdaff */
[----:B------:R-:W-:Y:S05]  /*9030*/  @!P2 BRA `(.L_x_5195) ;  /* 0x000000100000a947 */ /* 0x000fea0003800000 */
[----:B----4-:R2:W-:Y:S02]  /*9040*/  RED.E.ADD.F32.FTZ.RN.STRONG.GPU [R22.64+-0x200], R17 ;  /* 0xfffe00111600798e */ /* 0x0105e4000c10e78a */
.L_x_5195:
[----:B------:R-:W-:Y:S05]  /*9050*/  BSYNC B0 ;  /* 0x0000000000007941 */ /* 0x000fea0003800000 */
.L_x_5194:
[----:B--2-4-:R2:W4:Y:S01]  /*9060*/  LDS R17, [R144.X4+0xed0] ;  /* 0x000ed00090117984 */ /* 0x0145220000004800 */
[----:B------:R-:W-:Y:S01]  /*9070*/  BSSY B0, `(.L_x_5196) ;  /* 0x0000005000007945 */ /* 0x000fe20003800000 */
[----:B---3--:R-:W-:Y:S02]  /*9080*/  IADD3 R16, R99, 0x1e0, RZ ;  /* 0x000001e063107810 */ /* 0x008fe40007ffe0ff */
[----:B------:R-:W-:Y:S01]  /*9090*/  LEA.HI.SX32 R174, R174, R99, 0x1b ;  /* 0x00000063aeae7211 */ /* 0x000fe200078fdaff */
[----:B------:R-:W-:Y:S05]  /*90a0*/  @!P3 BRA `(.L_x_5197) ;  /* 0x000000100000b947 */ /* 0x000fea0003800000 */
[----:B----4-:R3:W-:Y:S02]  /*90b0*/  RED.E.ADD.F32.FTZ.RN.STRONG.GPU [R22.64+-0x180], R17 ;  /* 0xfffe80111600798e */ /* 0x0107e4000c10e78a */
.L_x_5197:
[----:B------:R-:W-:Y:S05]  /*90c0*/  BSYNC B0 ;  /* 0x0000000000007941 */ /* 0x000fea0003800000 */
.L_x_5196:
[----:B---34-:R3:W4:Y:S01]  /*90d0*/  LDS R17, [R174.X4+0xf50] ;  /* 0x000f5000ae117984 */ /* 0x0187220000004800 */
[----:B------:R-:W-:Y:S01]  /*90e0*/  BSSY B0, `(.L_x_5198) ;  /* 0x0000004000007945 */ /* 0x000fe20003800000 */
[----:B------:R-:W-:Y:S01]  /*90f0*/  LEA.HI.SX32 R16, R16, R99, 0x1b ;  /* 0x0000006310107211 */ /* 0x000fe200078fdaff */
[----:B------:R-:W-:Y:S05]  /*9100*/  @!P4 BRA `(.L_x_5199) ;  /* 0x000000100000c947 */ /* 0x000fea0003800000 */
[----:B----4-:R4:W-:Y:S02]  /*9110*/  RED.E.ADD.F32.FTZ.RN.STRONG.GPU [R22.64+-0x100], R17 ;  /* 0xffff00111600798e */ /* 0x0109e4000c10e78a */
.L_x_5199:
[----:B------:R-:W-:Y:S05]  /*9120*/  BSYNC B0 ;  /* 0x0000000000007941 */ /* 0x000fea0003800000 */
.L_x_5198:
[----:B----4-:R4:W0:Y:S01]  /*9130*/  LDS R17, [R16.X4+0xfd0] ;  /* 0x000fd00010117984 */ /* 0x0108220000004800 */
[----:B------:R-:W-:Y:S01]  /*9140*/  BSSY B0, `(.L_x_5200) ;  /* 0x0000003000007945 */ /* 0x000fe20003800000 */
[----:B------:R-:W-:Y:S05]  /*9150*/  @!P5 BRA `(.L_x_5201) ;  /* 0x000000100000d947 */ /* 0x000fea0003800000 */
[----:B0-----:R0:W-:Y:S02]  /*9160*/  RED.E.ADD.F32.FTZ.RN.STRONG.GPU [R22.64+-0x80], R17 ;  /* 0xffff80111600798e */ /* 0x0011e4000c10e78a */
.L_x_5201:
[----:B------:R-:W-:Y:S05]  /*9170*/  BSYNC B0 ;  /* 0x0000000000007941 */ /* 0x000fea0003800000 */
.L_x_5200:
[----:B0-----:R-:W0:Y:S01]  /*9180*/  SHFL.DOWN PT, R17, R128, 0x1, 0x1f ;  /* 0x08201f0080117f89 */ /* 0x001e2200000e0000 */
[C---:B------:R-:W-:Y:S01]  /*9190*/  ISETP.GT.AND P0, PT, R93.reuse, 0x1e, PT ;  /* 0x0000001e5d00780c */ /* 0x040fe20003f04270 */
[----:B----4-:R-:W-:Y:S01]  /*91a0*/  FMUL.FTZ R16, R124, R227 ;  /* 0x000000e37c107220 */ /* 0x010fe20000410000 */
[----:B------:R-:W-:Y:S01]  /*91b0*/  ISETP.NE.AND P1, PT, R93, RZ, PT ;  /* 0x000000ff5d00720c */ /* 0x000fe20003f25270 */
[----:B------:R-:W4:Y:S01]  /*91c0*/  SHFL.DOWN PT, R23, R126, 0x1, 0x1f ;  /* 0x08201f007e177f89 */ /* 0x000f2200000e0000 */
[----:B------:R-:W-:Y:S01]  /*91d0*/  FADD.FTZ R145, R130, R145 ;  /* 0x0000009182917221 */ /* 0x000fe20000010000 */
[----:B------:R-:W-:Y:S01]  /*91e0*/  ISETP.NE.AND P2, PT, R99, RZ, PT ;  /* 0x000000ff6300720c */ /* 0x000fe20003f45270 */
[----:B------:R-:W-:Y:S01]  /*91f0*/  FMUL.FTZ R16, R16, R225 ;  /* 0x000000e110107220 */ /* 0x000fe20000410000 */
[----:B------:R-:W-:Y:S01]  /*9200*/  BSSY B0, `(.L_x_5202) ;  /* 0x0000071000007945 */ /* 0x000fe20003800000 */
[----:B------:R-:W-:-:S02]  /*9210*/  FADD.FTZ R157, R21, R157 ;  /* 0x0000009d159d7221 */ /* 0x000fc40000010000 */
[----:B------:R-:W-:Y:S02]  /*9220*/  FFMA.FTZ R130, R45, R227, R16 ;  /* 0x000000e32d827223 */ /* 0x000fe40000010010 */
[----:B------:R-:W-:Y:S02]  /*9230*/  FMUL.FTZ R16, R124, R219 ;  /* 0x000000db7c107220 */ /* 0x000fe40000410000 */
[----:B------:R-:W-:Y:S02]  /*9240*/  FADD.FTZ R161, R19, R161 ;  /* 0x000000a113a17221 */ /* 0x000fe40000010000 */
[----:B------:R-:W-:Y:S02]  /*9250*/  FMUL.FTZ R22, R16, R231 ;  /* 0x000000e710167220 */ /* 0x000fe40000410000 */
[----:B------:R-:W-:Y:S02]  /*9260*/  FMUL.FTZ R16, R124, R217 ;  /* 0x000000d97c107220 */ /* 0x000fe40000410000 */
[----:B------:R-:W-:-:S02]  /*9270*/  FADD.FTZ R163, R18, R163 ;  /* 0x000000a312a37221 */ /* 0x000fc40000010000 */
        /* <DEDUP_REMOVED lines=8> */
[----:B------:R-:W-:-:S02]  /*9300*/  FMUL.FTZ R19, R124, R195 ;  /* 0x000000c37c137220 */ /* 0x000fc40000410000 */
[----:B------:R-:W-:Y:S02]  /*9310*/  FFMA.FTZ R16, R49, R213, R16 ;  /* 0x000000d531107223 */ /* 0x000fe40000010010 */
[----:B------:R-:W-:Y:S02]  /*9320*/  FMUL.FTZ R154, R19, R154 ;  /* 0x0000009a139a7220 */ /* 0x000fe40000410000 */
[----:B------:R-:W-:Y:S02]  /*9330*/  FADD.FTZ R131, R16, R131 ;  /* 0x0000008310837221 */ /* 0x000fe40000010000 */
[C---:B------:R-:W-:Y:S02]  /*9340*/  FMUL.FTZ R16, R124.reuse, R191 ;  /* 0x000000bf7c107220 */ /* 0x040fe40000410000 */
[----:B------:R-:W-:Y:S02]  /*9350*/  FMUL.FTZ R19, R124, R197 ;  /* 0x000000c57c137220 */ /* 0x000fe40000410000 */
[----:B------:R-:W-:-:S02]  /*9360*/  FMUL.FTZ R16, R16, R207 ;  /* 0x000000cf10107220 */ /* 0x000fc40000410000 */
[----:B------:R-:W-:Y:S02]  /*9370*/  FMUL.FTZ R152, R19, R152 ;  /* 0x0000009813987220 */ /* 0x000fe40000410000 */
[----:B------:R-:W-:Y:S02]  /*9380*/  FFMA.FTZ R18, R48, R191, R16 ;  /* 0x000000bf30127223 */ /* 0x000fe40000010010 */
        /* <DEDUP_REMOVED lines=8> */
[----:B------:R-:W-:Y:S02]  /*9410*/  FMUL.FTZ R17, R17, R148 ;  /* 0x0000009411117220 */ /* 0x000fe40000410000 */
[----:B------:R-:W-:Y:S02]  /*9420*/  FMUL.FTZ R182, R23, R182 ;  /* 0x000000b617b67220 */ /* 0x000fe40000410000 */
[----:B--2---:R-:W-:Y:S02]  /*9430*/  FFMA.FTZ R144, R40, R223, R17 ;  /* 0x000000df28907223 */ /* 0x004fe40000010011 */
[----:B------:R-:W-:Y:S02]  /*9440*/  FMUL.FTZ R17, R124, R211 ;  /* 0x000000d37c117220 */ /* 0x000fe40000410000 */
[----:B------:R-:W-:Y:S02]  /*9450*/  FADD.FTZ R121, R18, R121 ;  /* 0x0000007912797221 */ /* 0x000fe40000010000 */
[----:B------:R-:W-:-:S02]  /*9460*/  FMUL.FTZ R146, R17, R146 ;  /* 0x0000009211927220 */ /* 0x000fc40000410000 */
[C---:B------:R-:W-:Y:S02]  /*9470*/  FMUL.FTZ R17, R124.reuse, R209 ;  /* 0x000000d17c117220 */ /* 0x040fe40000410000 */
[C---:B------:R-:W-:Y:S02]  /*9480*/  FMUL.FTZ R18, R124.reuse, R199 ;  /* 0x000000c77c127220 */ /* 0x040fe40000410000 */
[----:B------:R-:W-:Y:S02]  /*9490*/  FMUL.FTZ R194, R17, R194 ;  /* 0x000000c211c27220 */ /* 0x000fe40000410000 */
[----:B------:R-:W-:Y:S02]  /*94a0*/  FMUL.FTZ R17, R124, R205 ;  /* 0x000000cd7c117220 */ /* 0x000fe40000410000 */
[----:B0-----:R-:W-:Y:S02]  /*94b0*/  @!P0 FADD.FTZ R128, R128, R237 ;  /* 0x000000ed80808221 */ /* 0x001fe40000010000 */
[----:B------:R-:W-:-:S02]  /*94c0*/  FMUL.FTZ R166, R17, R166 ;  /* 0x000000a611a67220 */ /* 0x000fc40000410000 */
[----:B----4-:R-:W-:Y:S01]  /*94d0*/  @!P0 FADD.FTZ R126, R126, R239 ;  /* 0x000000ef7e7e8221 */ /* 0x010fe20000010000 */
        /* <DEDUP_REMOVED lines=15> */
[----:B------:R-:W-:Y:S02]  /*95d0*/  FFMA.FTZ R194, R51, R209, R194 ;  /* 0x000000d133c27223 */ /* 0x000fe400000100c2 */
[----:B--2---:R-:W-:Y:S01]  /*95e0*/  @!P0 FADD.FTZ R126, R126, R225 ;  /* 0x000000e17e7e8221 */ /* 0x004fe20000010000 */
[----:B------:R-:W0:Y:S01]  /*95f0*/  SHFL.DOWN PT, R21, R128, 0x10, 0x1f ;  /* 0x0a001f0080157f89 */ /* 0x000e2200000e0000 */
[----:B------:R-:W-:Y:S01]  /*9600*/  ISETP.GT.AND P0, PT, R93, 0xf, PT ;  /* 0x0000000f5d00780c */ /* 0x000fe20003f04270 */
[----:B------:R-:W-:Y:S02]  /*9610*/  FFMA.FTZ R166, R46, R205, R166 ;  /* 0x000000cd2ea67223 */ /* 0x000fe400000100a6 */
[----:B------:R-:W2:Y:S01]  /*9620*/  SHFL.DOWN PT, R23, R126, 0x10, 0x1f ;  /* 0x0a001f007e177f89 */ /* 0x000ea200000e0000 */
[----:B------:R-:W-:-:S02]  /*9630*/  FFMA.FTZ R132, R53, R203, R132 ;  /* 0x000000cb35847223 */ /* 0x000fc40000010084 */
        /* <DEDUP_REMOVED lines=10> */
[----:B------:R-:W-:Y:S02]  /*96e0*/  FADD.FTZ R151, R164, R151 ;  /* 0x00000097a4977221 */ /* 0x000fe40000010000 */
[----:B--2---:R-:W-:Y:S01]  /*96f0*/  @!P0 FADD.FTZ R126, R126, R23 ;  /* 0x000000177e7e8221 */ /* 0x004fe20000010000 */
[----:B------:R-:W-:Y:S01]  /*9700*/  MOV R16, R128 ;  /* 0x0000008000107202 */ /* 0x000fe20000000f00 */
[----:B------:R-:W-:-:S02]  /*9710*/  FADD.FTZ R137, R144, R137 ;  /* 0x0000008990897221 */ /* 0x000fc40000010000 */
        /* <DEDUP_REMOVED lines=26> */
[----:B------:R-:W2:Y:S01]  /*98c0*/  @P0 LDS R19, [R20+0x2348] ;  /* 0x0023480014130984 */ /* 0x000ea20000000800 */
[----:B0-----:R-:W-:Y:S02]  /*98d0*/  @P0 FADD.FTZ R17, R17, R18 ;  /* 0x0000001211110221 */ /* 0x001fe40000010000 */
[----:B--2---:R-:W-:-:S03]  /*98e0*/  @P0 FADD.FTZ R16, R16, R19 ;  /* 0x0000001310100221 */ /* 0x004fc60000010000 */
[----:B------:R0:W-:Y:S04]  /*98f0*/  STS [R20+0x2748], R17 ;  /* 0x0027481114007388 */ /* 0x0001e80000000800 */
[----:B------:R0:W-:Y:S02]  /*9900*/  STS [R20+0x2348], R16 ;  /* 0x0023481014007388 */ /* 0x0001e40000000800 */
.L_x_5203:
[----:B0-----:R-:W-:Y:S05]  /*9910*/  BSYNC B0 ;  /* 0x0000000000007941 */ /* 0x001fea0003800000 */
.L_x_5202:
[----:B------:R-:W-:Y:S01]  /*9920*/  IADD3 R109, R109, 0x1, RZ ;  /* 0x000000016d6d7810 */ /* 0x000fe20007ffe0ff */
[----:B------:R-:W-:-:S03]  /*9930*/  UIADD3 UR5, UP0, UR5, 0x1, URZ ;  /* 0x0000000105057890 */ /* 0x000fc6000ff1e03f */
[----:B------:R-:W-:Y:S01]  /*9940*/  ISETP.GE.AND P0, PT, R109, c[0x0][0x16c], PT ;  /* 0x00005b006d007a0c */ /* 0x000fe20003f06270 */
[----:B------:R-:W-:-:S12]  /*9950*/  UIADD3.X UR6, URZ, UR6, URZ, UP0, !UPT ;  /* 0x000000063f067290 */ /* 0x000fd800087fe43f */
[----:B------:R-:W-:Y:S01]  /*9960*/  @P0 CALL.REL.NOINC `(.L_x_5167) ;  /* 0x0000001000000944 */ /* 0x000fe20003c00000 */
[----:B------:R-:W-:Y:S05]  /*9970*/  BRA `(.L_x_5204) ;  /* 0xffffcdd000007947 */ /* 0x000fea000383ffff */
.L_x_5167:
[----:B------:R-:W-:Y:S01]  /*9980*/  BAR.SYNC.DEFER_BLOCKING 0x0 ;  /* 0x0000000000007b1d */ /* 0x000fe20000010000 */
[-C--:B------:R-:W-:Y:S01]  /*9990*/  ISETP.GE.AND P1, PT, R8, R107.reuse, PT ;  /* 0x0000006b0800720c */ /* 0x080fe20003f26270 */
[----:B------:R-:W-:Y:S01]  /*99a0*/  CS2R R6, SRZ ;  /* 0x0000000000067805 */ /* 0x000fe2000001ff00 */
[-C--:B------:R-:W-:Y:S02]  /*99b0*/  ISETP.GE.AND P2, PT, R90, R107.reuse, PT ;  /* 0x0000006b5a00720c */ /* 0x080fe40003f46270 */
[-C--:B------:R-:W-:Y:S02]  /*99c0*/  ISETP.GE.AND P3, PT, R89, R107.reuse, PT ;  /* 0x0000006b5900720c */ /* 0x080fe40003f66270 */
[-C--:B------:R-:W-:Y:S01]  /*99d0*/  ISETP.GE.AND P4, PT, R88, R107.reuse, PT ;  /* 0x0000006b5800720c */ /* 0x080fe20003f86270 */
[----:B------:R-:W-:Y:S01]  /*99e0*/  CS2R R16, SRZ ;  /* 0x0000000000107805 */ /* 0x000fe2000001ff00 */
[----:B------:R-:W-:Y:S02]  /*99f0*/  MOV R0, RZ ;  /* 0x000000ff00007202 */ /* 0x000fe40000000f00 */
[----:B------:R-:W-:-:S02]  /*9a00*/  ISETP.GE.AND P5, PT, R87, R107, PT ;  /* 0x0000006b5700720c */ /* 0x000fc40003fa6270 */
[-C--:B------:R-:W-:Y:S01]  /*9a10*/  ISETP.GE.AND P0, PT, R86, R107.reuse, PT ;  /* 0x0000006b5600720c */ /* 0x080fe20003f06270 */
[----:B------:R-:W-:Y:S01]  /*9a20*/  CS2R R18, SRZ ;  /* 0x0000000000127805 */ /* 0x000fe2000001ff00 */
[----:B------:R-:W-:Y:S01]  /*9a30*/  CS2R R20, SRZ ;  /* 0x0000000000147805 */ /* 0x000fe2000001ff00 */
[----:B------:R-:W2:Y:S01]  /*9a40*/  @!P1 LDG.E R106, [R4.64] ;  /* 0x0000000a046a9981 */ /* 0x000ea2000c1e1900 */
[----:B------:R-:W-:-:S03]  /*9a50*/  ISETP.GE.AND P1, PT, R85, R107, PT ;  /* 0x0000006b5500720c */ /* 0x000fc60003f26270 */
[----:B------:R-:W4:Y:S01]  /*9a60*/  @!P2 LDG.E R7, [R4.64+0x80] ;  /* 0x0000800a0407a981 */ /* 0x000f22000c1e1900 */
[----:B------:R-:W-:-:S03]  /*9a70*/  ISETP.GE.AND P2, PT, R84, R107, PT ;  /* 0x0000006b5400720c */ /* 0x000fc60003f46270 */
[----:B------:R-:W5:Y:S01]  /*9a80*/  @!P3 LDG.E R0, [R4.64+0x100] ;  /* 0x0001000a0400b981 */ /* 0x000f62000c1e1900 */
[----:B------:R-:W-:-:S03]  /*9a90*/  ISETP.GE.AND P3, PT, R83, R107, PT ;  /* 0x0000006b5300720c */ /* 0x000fc60003f66270 */
[----:B---3--:R-:W3:Y:S01]  /*9aa0*/  @!P4 LDG.E R17, [R4.64+0x180] ;  /* 0x0001800a0411c981 */ /* 0x008ee2000c1e1900 */
[-C--:B------:R-:W-:Y:S01]  /*9ab0*/  ISETP.GE.AND P4, PT, R82, R107.reuse, PT ;  /* 0x0000006b5200720c */ /* 0x080fe20003f86270 */
[----:B------:R-:W-:Y:S02]  /*9ac0*/  CS2R R22, SRZ ;  /* 0x0000000000167805 */ /* 0x000fe4000001ff00 */
        /* <DEDUP_REMOVED lines=12> */
[----:B------:R-:W-:Y:S01]  /*9b90*/  CS2R R24, SRZ ;  /* 0x0000000000187805 */ /* 0x000fe2000001ff00 */
[----:B------:R-:W-:Y:S01]  /*9ba0*/  MOV R27, RZ ;  /* 0x000000ff001b7202 */ /* 0x000fe20000000f00 */
[----:B------:R-:W3:Y:S01]  /*9bb0*/  @!P5 LDG.E R20, [R4.64+0x500] ;  /* 0x0005000a0414d981 */ /* 0x000ee2000c1e1900 */
[----:B------:R-:W-:-:S03]  /*9bc0*/  MOV R29, RZ ;  /* 0x000000ff001d7202 */ /* 0x000fc60000000f00 */
[----:B------:R-:W3:Y:S04]  /*9bd0*/  @!P0 LDG.E R25, [R4.64+0x580] ;  /* 0x0005800a04198981 */ /* 0x000ee8000c1e1900 */
[----:B------:R-:W3:Y:S04]  /*9be0*/  @!P1 LDG.E R22, [R4.64+0x600] ;  /* 0x0006000a04169981 */ /* 0x000ee8000c1e1900 */
[----:B------:R-:W3:Y:S04]  /*9bf0*/  @!P2 LDG.E R27, [R4.64+0x680] ;  /* 0x0006800a041ba981 */ /* 0x000ee8000c1e1900 */
[----:B------:R-:W3:Y:S04]  /*9c00*/  @!P3 LDG.E R24, [R4.64+0x700] ;  /* 0x0007000a0418b981 */ /* 0x000ee8000c1e1900 */
[----:B------:R-:W3:Y:S01]  /*9c10*/  @!P4 LDG.E R29, [R4.64+0x780] ;  /* 0x0007800a041dc981 */ /* 0x000ee2000c1e1900 */
[----:B------:R-:W-:-:S03]  /*9c20*/  ISETP.NE.AND P6, PT, R99, RZ, PT ;  /* 0x000000ff6300720c */ /* 0x000fc60003fc5270 */
[----:B--2---:R-:W-:Y:S04]  /*9c30*/  STS [R75.X4], R106 ;  /* 0x0000006a4b007388 */ /* 0x004fe80000004800 */
[----:B----4-:R-:W-:Y:S04]  /*9c40*/  STS [R74.X4+0x80], R7 ;  /* 0x000080074a007388 */ /* 0x010fe80000004800 */
        /* <DEDUP_REMOVED lines=21> */
[----:B--2---:R-:W-:-:S03]  /*9da0*/  FADD.FTZ R18, R4, UR4 ;  /* 0x0000000404127e21 */ /* 0x004fc60008010000 */
[----:B------:R-:W0:Y:S01]  /*9db0*/  LDS R4, [R54.X4+0x18] ;  /* 0x0000180036047984 */ /* 0x000e220000004800 */
[----:B------:R-:W-:Y:S01]  /*9dc0*/  FSETP.GTU.FTZ.AND P1, PT, R7, 20, PT ;  /* 0x41a000000700780b */ /* 0x000fe20003f3c000 */
[----:B---3--:R-:W-:Y:S01]  /*9dd0*/  FADD.FTZ R6, R6, UR4 ;  /* 0x0000000406067e21 */ /* 0x008fe20008010000 */
[----:B------:R-:W-:Y:S01]  /*9de0*/  FSETP.GTU.FTZ.AND P3, PT, R18, 20, PT ;  /* 0x41a000001200780b */ /* 0x000fe20003f7c000 */
[----:B----4-:R-:W-:-:S03]  /*9df0*/  FADD.FTZ R19, R5, UR4 ;  /* 0x0000000405137e21 */ /* 0x010fc60008010000 */
[----:B------:R-:W-:Y:S01]  /*9e00*/  FSETP.GTU.FTZ.AND P0, PT, R6, 20, PT ;  /* 0x41a000000600780b */ /* 0x000fe20003f1c000 */
[----:B------:R-:W2:Y:S06]  /*9e10*/  LDS R5, [R54.X4+0x1c] ;  /* 0x00001c0036057984 */ /* 0x000eac0000004800 */
[----:B------:R-:W-:-:S04]  /*9e20*/  @!P1 FMUL.FTZ R7, R7, -1.4426950216293334961 ;  /* 0xbfb8aa3b07079820 */ /* 0x000fc80000410000 */
[----:B------:R3:W4:Y:S01]  /*9e30*/  @!P1 MUFU.EX2 R16, R7 ;  /* 0x0000000700109308 */ /* 0x0007220000000800 */
[----:B------:R-:W-:Y:S02]  /*9e40*/  @!P3 FMUL.FTZ R18, R18, -1.4426950216293334961 ;  /* 0xbfb8aa3b1212b820 */ /* 0x000fe40000410000 */
[----:B------:R-:W-:Y:S02]  /*9e50*/  @!P0 FMUL.FTZ R20, R6, -1.4426950216293334961 ;  /* 0xbfb8aa3b06148820 */ /* 0x000fe40000410000 */
[----:B------:R-:W5:Y:S01]  /*9e60*/  LDS R6, [R54.X4+0x20] ;  /* 0x0000200036067984 */ /* 0x000f620000004800 */
[----:B------:R-:W-:Y:S02]  /*9e70*/  FSETP.GTU.FTZ.AND P2, PT, R19, 20, PT ;  /* 0x41a000001300780b */ /* 0x000fe40003f5c000 */
[----:B------:R-:W1:Y:S01]  /*9e80*/  @!P3 MUFU.EX2 R18, R18 ;  /* 0x000000120012b308 */ /* 0x000e620000000800 */
[----:B---3--:R-:W-:Y:S01]  /*9e90*/  LDS R7, [R54.X4+0x24] ;  /* 0x0000240036077984 */ /* 0x008fe20000004800 */
[----:B----4-:R-:W-:-:S03]  /*9ea0*/  @!P1 FADD.FTZ R17, R16, 1 ;  /* 0x3f80000010119421 */ /* 0x010fc60000010000 */
[----:B------:R-:W3:Y:S03]  /*9eb0*/  LDS R16, [R54.X4+0x28] ;  /* 0x0000280036107984 */ /* 0x000ee60000004800 */
[----:B------:R-:W4:Y:S01]  /*9ec0*/  @!P0 MUFU.EX2 R20, R20 ;  /* 0x0000001400148308 */ /* 0x000f220000000800 */
[----:B0-----:R-:W-:-:S05]  /*9ed0*/  FADD.FTZ R21, R4, UR4 ;  /* 0x0000000404157e21 */ /* 0x001fca0008010000 */
[----:B------:R-:W-:Y:S02]  /*9ee0*/  FSETP.GTU.FTZ.AND P4, PT, R21, 20, PT ;  /* 0x41a000001500780b */ /* 0x000fe40003f9c000 */
[----:B------:R2:W0:Y:S01]  /*9ef0*/  @!P1 MUFU.RCP R22, R17 ;  /* 0x0000001100169308 */ /* 0x0004220000001000 */
[----:B------:R-:W-:Y:S02]  /*9f00*/  @!P2 FMUL.FTZ R19, R19, -1.4426950216293334961 ;  /* 0xbfb8aa3b1313a820 */ /* 0x000fe40000410000 */
[----:B------:R-:W-:Y:S02]  /*9f10*/  FADD.FTZ R0, R0, UR4 ;  /* 0x0000000400007e21 */ /* 0x000fe40008010000 */
[----:B-1----:R-:W-:-:S03]  /*9f20*/  @!P3 FADD.FTZ R18, R18, 1 ;  /* 0x3f8000001212b421 */ /* 0x002fc60000010000 */
[----:B------:R-:W1:Y:S01]  /*9f30*/  @!P2 MUFU.EX2 R19, R19 ;  /* 0x000000130013a308 */ /* 0x000e620000000800 */
[----:B------:R-:W-:Y:S01]  /*9f40*/  FSETP.GTU.FTZ.AND P5, PT, R0, 20, PT ;  /* 0x41a000000000780b */ /* 0x000fe20003fbc000 */
[----:B--2---:R-:W-:Y:S02]  /*9f50*/  FADD.FTZ R17, R5, UR4 ;  /* 0x0000000405117e21 */ /* 0x004fe40008010000 */
[----:B------:R-:W-:Y:S02]  /*9f60*/  @!P4 FMUL.FTZ R5, R21, -1.4426950216293334961 ;  /* 0xbfb8aa3b1505c820 */ /* 0x000fe40000410000 */
[----:B----4-:R-:W-:Y:S02]  /*9f70*/  @!P0 FADD.FTZ R20, R20, 1 ;  /* 0x3f80000014148421 */ /* 0x010fe40000010000 */
[----:B------:R-:W2:Y:S01]  /*9f80*/  @!P3 MUFU.RCP R18, R18 ;  /* 0x000000120012b308 */ /* 0x000ea20000001000 */
[----:B0-----:R-:W-:Y:S01]  /*9f90*/  @!P1 FMUL.FTZ R113, R113, R22 ;  /* 0x0000001671719220 */ /* 0x001fe20000410000 */
[----:B------:R-:W-:-:S06]  /*9fa0*/  FSETP.GTU.FTZ.AND P1, PT, R17, 20, PT ;  /* 0x41a000001100780b */ /* 0x000fcc0003f3c000 */
[----:B------:R-:W0:Y:S01]  /*9fb0*/  @!P4 MUFU.EX2 R5, R5 ;  /* 0x000000050005c308 */ /* 0x000e220000000800 */
[----:B------:R-:W-:-:S07]  /*9fc0*/  @!P5 FMUL.FTZ R0, R0, -1.4426950216293334961 ;  /* 0xbfb8aa3b0000d820 */ /* 0x000fce0000410000 */
[----:B------:R-:W4:Y:S01]  /*9fd0*/  @!P0 MUFU.RCP R20, R20 ;  /* 0x0000001400148308 */ /* 0x000f220000001000 */
[----:B-----5:R-:W-:Y:S02]  /*9fe0*/  FADD.FTZ R22, R6, UR4 ;  /* 0x0000000406167e21 */ /* 0x020fe40008010000 */
[----:B-1----:R-:W-:Y:S02]  /*9ff0*/  @!P2 FADD.FTZ R19, R19, 1 ;  /* 0x3f8000001313a421 */ /* 0x002fe40000010000 */
[----:B--2---:R-:W-:Y:S01]  /*a000*/  @!P3 FMUL.FTZ R115, R115, R18 ;  /* 0x000000127373b220 */ /* 0x004fe20000410000 */
[----:B------:R-:W-:Y:S02]  /*a010*/  FSETP.GTU.FTZ.AND P3, PT, R22, 20, PT ;  /* 0x41a000001600780b */ /* 0x000fe40003f7c000 */
[----:B------:R1:W-:Y:S01]  /*a020*/  @!P5 MUFU.EX2 R4, R0 ;  /* 0x000000000004d308 */ /* 0x0003e20000000800 */
[----:B---3--:R-:W-:Y:S02]  /*a030*/  FADD.FTZ R16, R16, UR4 ;  /* 0x0000000410107e21 */ /* 0x008fe40008010000 */
[----:B------:R-:W-:-:S02]  /*a040*/  @!P1 FMUL.FTZ R6, R17, -1.4426950216293334961 ;  /* 0xbfb8aa3b11069820 */ /* 0x000fc40000410000 */
[----:B0-----:R-:W-:Y:S02]  /*a050*/  @!P4 FADD.FTZ R17, R5, 1 ;  /* 0x3f8000000511c421 */ /* 0x001fe40000010000 */
[----:B------:R-:W-:Y:S01]  /*a060*/  LDS R5, [R54.X4+0x34] ;  /* 0x0000340036057984 */ /* 0x000fe20000004800 */
[----:B------:R0:W2:Y:S03]  /*a070*/  @!P2 MUFU.RCP R24, R19 ;  /* 0x000000130018a308 */ /* 0x0000a60000001000 */
[----:B-1----:R-:W1:Y:S01]  /*a080*/  LDS R0, [R54.X4+0x2c] ;  /* 0x00002c0036007984 */ /* 0x002e620000004800 */
[----:B----4-:R-:W-:Y:S01]  /*a090*/  @!P0 FMUL.FTZ R119, R119, R20 ;  /* 0x0000001477778220 */ /* 0x010fe20000410000 */
[----:B------:R-:W-:-:S03]  /*a0a0*/  FSETP.GTU.FTZ.AND P0, PT, R16, 20, PT ;  /* 0x41a000001000780b */ /* 0x000fc60003f1c000 */
[----:B------:R-:W3:Y:S01]  /*a0b0*/  @!P1 MUFU.EX2 R6, R6 ;  /* 0x0000000600069308 */ /* 0x000ee20000000800 */
[----:B0-----:R-:W-:Y:S02]  /*a0c0*/  FADD.FTZ R19, R7, UR4 ;  /* 0x0000000407137e21 */ /* 0x001fe40008010000 */
[----:B------:R-:W-:Y:S02]  /*a0d0*/  @!P3 FMUL.FTZ R7, R22, -1.4426950216293334961 ;  /* 0xbfb8aa3b1607b820 */ /* 0x000fe40000410000 */
[----:B--2---:R-:W-:Y:S01]  /*a0e0*/  @!P2 FMUL.FTZ R117, R117, R24 ;  /* 0x000000187575a220 */ /* 0x004fe20000410000 */
[----:B------:R-:W-:-:S04]  /*a0f0*/  FSETP.GTU.FTZ.AND P2, PT, R19, 20, PT ;  /* 0x41a000001300780b */ /* 0x000fc80003f5c000 */
[----:B------:R-:W-:Y:S01]  /*a100*/  @!P0 FMUL.FTZ R21, R16, -1.4426950216293334961 ;  /* 0xbfb8aa3b10158820 */ /* 0x000fe20000410000 */
[----:B------:R-:W0:Y:S01]  /*a110*/  @!P3 MUFU.EX2 R7, R7 ;  /* 0x000000070007b308 */ /* 0x000e220000000800 */
[----:B------:R-:W-:Y:S02]  /*a120*/  @!P5 FADD.FTZ R16, R4, 1 ;  /* 0x3f8000000410d421 */ /* 0x000fe40000010000 */
[----:B------:R-:W2:Y:S01]  /*a130*/  LDS R4, [R54.X4+0x30] ;  /* 0x0000300036047984 */ /* 0x000ea20000004800 */
[----:B---3--:R-:W-:-:S03]  /*a140*/  @!P1 FADD.FTZ R18, R6, 1 ;  /* 0x3f80000006129421 */ /* 0x008fc60000010000 */
[----:B------:R-:W3:Y:S01]  /*a150*/  LDS R6, [R54.X4+0x38] ;  /* 0x0000380036067984 */ /* 0x000ee20000004800 */
[----:B------:R4:W5:Y:S01]  /*a160*/  @!P5 MUFU.RCP R22, R16 ;  /* 0x000000100016d308 */ /* 0x0009620000001000 */
[----:B------:R-:W-:-:S07]  /*a170*/  @!P2 FMUL.FTZ R19, R19, -1.4426950216293334961 ;  /* 0xbfb8aa3b1313a820 */ /* 0x000fce0000410000 */
[----:B------:R-:W0:Y:S01]  /*a180*/  @!P1 MUFU.RCP R18, R18 ;  /* 0x0000001200129308 */ /* 0x000e220000001000 */
[----:B----4-:R-:W4:Y:S07]  /*a190*/  LDS R16, [R54.X4] ;  /* 0x0000000036107984 */ /* 0x010f2e0000004800 */
[----:B------:R0:W-:Y:S01]  /*a1a0*/  @!P2 MUFU.EX2 R20, R19 ;  /* 0x000000130014a308 */ /* 0x0001e20000000800 */
[----:B-1----:R-:W-:Y:S02]  /*a1b0*/  FADD.FTZ R0, R0, UR4 ;  /* 0x0000000400007e21 */ /* 0x002fe40008010000 */
[----:B0-----:R-:W-:-:S02]  /*a1c0*/  @!P3 FADD.FTZ R19, R7, 1 ;  /* 0x3f8000000713b421 */ /* 0x001fc40000010000 */
[----:B------:R-:W0:Y:S04]  /*a1d0*/  LDS R7, [R54.X4+0x3c] ;  /* 0x00003c0036077984 */ /* 0x000e280000004800 */
[----:B------:R-:W-:Y:S01]  /*a1e0*/  BAR.SYNC.DEFER_BLOCKING 0x0 ;  /* 0x0000000000007b1d */ /* 0x000fe20000010000 */
[----:B-----5:R-:W-:Y:S01]  /*a1f0*/  @!P5 FMUL.FTZ R121, R121, R22 ;  /* 0x000000167979d220 */ /* 0x020fe20000410000 */
[----:B------:R-:W-:-:S04]  /*a200*/  FSETP.GTU.FTZ.AND P5, PT, R0, 20, PT ;  /* 0x41a000000000780b */ /* 0x000fc80003fbc000 */
[----:B------:R-:W1:Y:S01]  /*a210*/  @!P0 MUFU.EX2 R21, R21 ;  /* 0x0000001500158308 */ /* 0x000e620000000800 */
[----:B------:R-:W-:-:S07]  /*a220*/  @!P1 FMUL.FTZ R125, R125, R18 ;  /* 0x000000127d7d9220 */ /* 0x000fce0000410000 */
[----:B------:R5:W-:Y:S02]  /*a230*/  @!P3 MUFU.RCP R26, R19 ;  /* 0x00000013001ab308 */ /* 0x000be40000001000 */
[----:B-----5:R-:W-:-:S06]  /*a240*/  FADD.FTZ R19, R5, UR4 ;  /* 0x0000000405137e21 */ /* 0x020fcc0008010000 */
[----:B------:R2:W5:Y:S01]  /*a250*/  @!P4 MUFU.RCP R24, R17 ;  /* 0x000000110018c308 */ /* 0x0005620000001000 */
[----:B------:R-:W-:Y:S01]  /*a260*/  FSETP.GTU.FTZ.AND P1, PT, R19, 20, PT ;  /* 0x41a000001300780b */ /* 0x000fe20003f3c000 */
[----:B-1----:R-:W-:Y:S02]  /*a270*/  @!P0 FADD.FTZ R21, R21, 1 ;  /* 0x3f80000015158421 */ /* 0x002fe40000010000 */
[----:B------:R-:W-:Y:S01]  /*a280*/  @!P5 FMUL.FTZ R0, R0, -1.4426950216293334961 ;  /* 0xbfb8aa3b0000d820 */ /* 0x000fe20000410000 */
[----:B------:R-:W-:Y:S01]  /*a290*/  STS [R54.X4], R173 ;  /* 0x000000ad36007388 */ /* 0x000fe20000004800 */
[----:B--2---:R-:W-:Y:S02]  /*a2a0*/  FADD.FTZ R17, R4, UR4 ;  /* 0x0000000404117e21 */ /* 0x004fe40008010000 */
[----:B------:R-:W1:Y:S01]  /*a2b0*/  @!P0 MUFU.RCP R22, R21 ;  /* 0x0000001500168308 */ /* 0x000e620000001000 */
[----:B------:R-:W-:Y:S04]  /*a2c0*/  STS [R54.X4+0x4], R171 ;  /* 0x000004ab36007388 */ /* 0x000fe80000004800 */
[----:B------:R-:W-:Y:S03]  /*a2d0*/  STS [R54.X4+0x8], R169 ;  /* 0x000008a936007388 */ /* 0x000fe60000004800 */
[----:B------:R2:W-:Y:S01]  /*a2e0*/  @!P5 MUFU.EX2 R4, R0 ;  /* 0x000000000004d308 */ /* 0x0005e20000000800 */
[----:B------:R-:W-:Y:S04]  /*a2f0*/  STS [R54.X4+0xc], R167 ;  /* 0x00000ca736007388 */ /* 0x000fe80000004800 */
[----:B------:R-:W-:Y:S01]  /*a300*/  STS [R54.X4+0x10], R165 ;  /* 0x000010a536007388 */ /* 0x000fe20000004800 */
[----:B--2---:R-:W-:-:S03]  /*a310*/  @!P1 FMUL.FTZ R0, R19, -1.4426950216293334961 ;  /* 0xbfb8aa3b13009820 */ /* 0x004fc60000410000 */
        /* <DEDUP_REMOVED lines=12> */
[----:B------:R-:W-:Y:S01]  /*a3e0*/  LDS R19, [R75.X4] ;  /* 0x000000004b137984 */ /* 0x000fe20000004800 */
[----:B------:R-:W-:-:S03]  /*a3f0*/  @!P2 FADD.FTZ R20, R20, 1 ;  /* 0x3f8000001414a421 */ /* 0x000fc60000010000 */
        /* <DEDUP_REMOVED lines=16> */
[----:B-----5:R-:W-:-:S03]  /*a500*/  @!P4 FMUL.FTZ R123, R123, R24 ;  /* 0x000000187b7bc220 */ /* 0x020fc60000410000 */
[----:B------:R-:W-:Y:S01]  /*a510*/  BAR.SYNC.DEFER_BLOCKING 0x0 ;  /* 0x0000000000007b1d */ /* 0x000fe20000010000 */
[----:B---3--:R-:W-:Y:S01]  /*a520*/  FADD.FTZ R6, R6, UR4 ;  /* 0x0000000406067e21 */ /* 0x008fe20008010000 */
[----:B------:R-:W-:Y:S01]  /*a530*/  FSETP.GTU.FTZ.AND P4, PT, R17, 20, PT ;  /* 0x41a000001100780b */ /* 0x000fe20003f9c000 */
[----:B------:R-:W-:-:S03]  /*a540*/  @!P3 FMUL.FTZ R127, R127, R26 ;  /* 0x0000001a7f7fb220 */ /* 0x000fc60000410000 */
[----:B------:R-:W2:Y:S01]  /*a550*/  @!P2 MUFU.RCP R20, R20 ;  /* 0x000000140014a308 */ /* 0x000ea20000001000 */
[----:B------:R-:W-:Y:S01]  /*a560*/  FSETP.GTU.FTZ.AND P3, PT, R6, 20, PT ;  /* 0x41a000000600780b */ /* 0x000fe20003f7c000 */
[----:B----4-:R-:W-:Y:S02]  /*a570*/  FADD.FTZ R18, R16, UR4 ;  /* 0x0000000410127e21 */ /* 0x010fe40008010000 */
[----:B-1----:R-:W-:-:S05]  /*a580*/  @!P0 FMUL.FTZ R131, R131, R22 ;  /* 0x0000001683838220 */ /* 0x002fca0000410000 */
[----:B------:R-:W-:Y:S02]  /*a590*/  @!P4 FMUL.FTZ R5, R17, -1.4426950216293334961 ;  /* 0xbfb8aa3b1105c820 */ /* 0x000fe40000410000 */
[----:B0-----:R-:W-:Y:S01]  /*a5a0*/  FADD.FTZ R17, R7, UR4 ;  /* 0x0000000407117e21 */ /* 0x001fe20008010000 */
[----:B------:R-:W-:Y:S02]  /*a5b0*/  FSETP.GTU.FTZ.AND P0, PT, R18, 20, PT ;  /* 0x41a000001200780b */ /* 0x000fe40003f1c000 */
[----:B------:R-:W-:Y:S02]  /*a5c0*/  @!P3 FMUL.FTZ R6, R6, -1.4426950216293334961 ;  /* 0xbfb8aa3b0606b820 */ /* 0x000fe40000410000 */
[----:B--2---:R-:W-:Y:S01]  /*a5d0*/  @!P2 FMUL.FTZ R129, R129, R20 ;  /* 0x000000148181a220 */ /* 0x004fe20000410000 */
[C---:B------:R-:W-:Y:S01]  /*a5e0*/  FSETP.GTU.FTZ.AND P2, PT, R17.reuse, 20, PT ;  /* 0x41a000001100780b */ /* 0x040fe20003f5c000 */
[----:B------:R-:W0:Y:S01]  /*a5f0*/  LDS R55, [0x840] ;  /* 0x00084000ff377984 */ /* 0x000e220000000800 */
[----:B------:R-:W1:Y:S08]  /*a600*/  @!P3 MUFU.EX2 R16, R6 ;  /* 0x000000060010b308 */ /* 0x000e700000000800 */
[----:B------:R-:W2:Y:S03]  /*a610*/  @!P4 MUFU.EX2 R5, R5 ;  /* 0x000000050005c308 */ /* 0x000ea60000000800 */
[----:B------:R-:W-:-:S05]  /*a620*/  @!P2 FMUL.FTZ R17, R17, -1.4426950216293334961 ;  /* 0xbfb8aa3b1111a820 */ /* 0x000fca0000410000 */
[----:B------:R3:W4:Y:S01]  /*a630*/  @!P1 MUFU.EX2 R7, R0 ;  /* 0x0000000000079308 */ /* 0x0007220000000800 */
[----:B-1----:R-:W-:Y:S02]  /*a640*/  @!P3 FADD.FTZ R16, R16, 1 ;  /* 0x3f8000001010b421 */ /* 0x002fe40000010000 */
[----:B---3--:R-:W-:-:S05]  /*a650*/  @!P0 FMUL.FTZ R0, R18, -1.4426950216293334961 ;  /* 0xbfb8aa3b12008820 */ /* 0x008fca0000410000 */
[----:B------:R-:W-:Y:S01]  /*a660*/  @!P2 MUFU.EX2 R17, R17 ;  /* 0x000000110011a308 */ /* 0x000fe20000000800 */
[----:B--2---:R-:W-:-:S07]  /*a670*/  @!P4 FADD.FTZ R6, R5, 1 ;  /* 0x3f8000000506c421 */ /* 0x004fce0000010000 */
[----:B------:R-:W1:Y:S01]  /*a680*/  @!P0 MUFU.EX2 R0, R0 ;  /* 0x0000000000008308 */ /* 0x000e620000000800 */
[----:B------:R-:W-:Y:S02]  /*a690*/  @!P5 FADD.FTZ R4, R4, 1 ;  /* 0x3f8000000404d421 */ /* 0x000fe40000010000 */
[----:B------:R-:W-:-:S05]  /*a6a0*/  IMAD R22, R98, c[0x0][0x2d8], RZ ;  /* 0x0000b60062167a24 */ /* 0x000fca00078e02ff */
[----:B------:R-:W2:Y:S01]  /*a6b0*/  @!P3 MUFU.RCP R16, R16 ;  /* 0x000000100010b308 */ /* 0x000ea20000001000 */
[----:B------:R-:W-:Y:S02]  /*a6c0*/  IMAD R57, R103, c[0x0][0x2dc], R22 ;  /* 0x0000b70067397a24 */ /* 0x000fe400078e0216 */
[----:B----4-:R-:W-:-:S05]  /*a6d0*/  @!P1 FADD.FTZ R7, R7, 1 ;  /* 0x3f80000007079421 */ /* 0x010fca0000010000 */
[----:B------:R-:W3:Y:S01]  /*a6e0*/  @!P4 MUFU.RCP R6, R6 ;  /* 0x000000060006c308 */ /* 0x000ee20000001000 */
[----:B-1----:R-:W-:Y:S02]  /*a6f0*/  @!P0 FADD.FTZ R0, R0, 1 ;  /* 0x3f80000000008421 */ /* 0x002fe40000010000 */
[----:B------:R-:W-:-:S05]  /*a700*/  @!P2 FADD.FTZ R17, R17, 1 ;  /* 0x3f8000001111a421 */ /* 0x000fca0000010000 */
[----:B------:R1:W4:Y:S01]  /*a710*/  @!P5 MUFU.RCP R18, R4 ;  /* 0x000000040012d308 */ /* 0x0003220000001000 */
[----:B--2---:R-:W-:Y:S02]  /*a720*/  @!P3 FMUL.FTZ R139, R139, R16 ;  /* 0x000000108b8bb220 */ /* 0x004fe40000410000 */
[----:B-1----:R-:W-:-:S05]  /*a730*/  IMAD.WIDE.U32 R4, R103, c[0x0][0x2d8], RZ ;  /* 0x0000b60067047a25 */ /* 0x002fca00078e00ff */
[----:B------:R1:W2:Y:S01]  /*a740*/  @!P1 MUFU.RCP R20, R7 ;  /* 0x0000000700149308 */ /* 0x0002a20000001000 */
[----:B0-----:R-:W-:Y:S02]  /*a750*/  ISETP.GE.AND P3, PT, R8, R55, PT ;  /* 0x000000370800720c */ /* 0x001fe40003f66270 */
[----:B------:R-:W-:-:S05]  /*a760*/  IADD3 R5, R5, R57, RZ ;  /* 0x0000003905057210 */ /* 0x000fca0007ffe0ff */
[----:B------:R-:W0:Y:S01]  /*a770*/  @!P2 MUFU.RCP R22, R17 ;  /* 0x000000110016a308 */ /* 0x000e220000001000 */
[----:B------:R-:W-:Y:S02]  /*a780*/  IMAD R24, R102, c[0x0][0x2e0], RZ ;  /* 0x0000b80066187a24 */ /* 0x000fe400078e02ff */
[----:B------:R-:W-:-:S05]  /*a790*/  IMAD.WIDE.U32 R4, R105, c[0x0][0x2e0], R4 ;  /* 0x0000b80069047a25 */ /* 0x000fca00078e0004 */
[----:B------:R-:W5:Y:S01]  /*a7a0*/  @!P0 MUFU.RCP R0, R0 ;  /* 0x0000000000008308 */ /* 0x000f620000001000 */
[----:B---3--:R-:W-:Y:S01]  /*a7b0*/  @!P4 FMUL.FTZ R135, R135, R6 ;  /* 0x000000068787c220 */ /* 0x008fe20000410000 */
[C---:B-1----:R-:W-:Y:S01]  /*a7c0*/  LEA R7, P4, R8.reuse, c[0x0][0x330], 0x2 ;  /* 0x0000cc0008077a11 */ /* 0x042fe200078810ff */
[----:B----4-:R-:W-:Y:S01]  /*a7d0*/  @!P5 FMUL.FTZ R133, R133, R18 ;  /* 0x000000128585d220 */ /* 0x010fe20000410000 */
[----:B------:R-:W-:Y:S01]  /*a7e0*/  IADD3 R4, P5, R41, R4, RZ ;  /* 0x0000000429047210 */ /* 0x000fe20007fbe0ff */
[----:B------:R-:W-:Y:S01]  /*a7f0*/  IMAD R24, R105, c[0x0][0x2e4], R24 ;  /* 0x0000b90069187a24 */ /* 0x000fe200078e0218 */
[----:B------:R-:W-:Y:S01]  /*a800*/  LEA.HI.X R6, R8, c[0x0][0x334], R9, 0x2, P4 ;  /* 0x0000cd0008067a11 */ /* 0x000fe200020f1409 */
[----:B------:R-:W-:Y:S01]  /*a810*/  BSSY B0, `(.L_x_5205) ;  /* 0x0000016000007945 */ /* 0x000fe20003800000 */
[----:B------:R-:W-:Y:S02]  /*a820*/  LEA R16, P4, R4, R7, 0x2 ;  /* 0x0000000704107211 */ /* 0x000fe400078810ff */
[----:B------:R-:W-:Y:S01]  /*a830*/  IADD3.X R5, R39, R24, R5, P5, !PT ;  /* 0x0000001827057210 */ /* 0x000fe20002ffe405 */
[----:B--2---:R-:W-:Y:S01]  /*a840*/  @!P1 FMUL.FTZ R137, R137, R20 ;  /* 0x0000001489899220 */ /* 0x004fe20000410000 */
[-C--:B------:R-:W-:Y:S01]  /*a850*/  ISETP.GE.AND P1, PT, R89, R55.reuse, PT ;  /* 0x000000375900720c */ /* 0x080fe20003f26270 */
[----:B0-----:R-:W-:Y:S01]  /*a860*/  @!P2 FMUL.FTZ R141, R141, R22 ;  /* 0x000000168d8da220 */ /* 0x001fe20000410000 */
[----:B------:R-:W-:-:S02]  /*a870*/  ISETP.GE.AND P2, PT, R88, R55, PT ;  /* 0x000000375800720c */ /* 0x000fc40003f46270 */
[----:B------:R-:W-:Y:S01]  /*a880*/  ISETP.GE.AND P5, PT, R87, R55, PT ;  /* 0x000000375700720c */ /* 0x000fe20003fa6270 */
[----:B-----5:R-:W-:Y:S01]  /*a890*/  @!P0 FMUL.FTZ R111, R111, R0 ;  /* 0x000000006f6f8220 */ /* 0x020fe20000410000 */
[----:B------:R-:W-:Y:S01]  /*a8a0*/  LEA.HI.X R17, R4, R6, R5, 0x2, P4 ;  /* 0x0000000604117211 */ /* 0x000fe200020f1405 */
        /* <DEDUP_REMOVED lines=12> */
.L_x_5206:
[----:B------:R-:W-:Y:S05]  /*a970*/  BSYNC B0 ;  /* 0x0000000000007941 */ /* 0x000fea0003800000 */
.L_x_5205:
        /* <DEDUP_REMOVED lines=23> */
[----:B------:R1:W-:Y:S01]  /*aaf0*/  @!P1 STG.E [R16.64+-0x400], R35 ;  /* 0xfffc002310009986 */ /* 0x0003e2000c10190a */
        /* <DEDUP_REMOVED lines=9> */
[----:B------:R-:W-:-:S03]  /*ab90*/  IMAD.WIDE.U32 R4, R103, c[0x0][0x2f8], RZ ;  /* 0x0000be0067047a25 */ /* 0x000fc600078e00ff */
[----:B------:R-:W-:Y:S01]  /*aba0*/  @!P1 STG.E [R16.64+-0x200], R47 ;  /* 0xfffe002f10009986 */ /* 0x000fe2000c10190a */
[----:B------:R-:W-:Y:S02]  /*abb0*/  FADD.FTZ R94, R94, R129 ;  /* 0x000000815e5e7221 */ /* 0x000fe40000010000 */
[----:B0-----:R-:W-:Y:S01]  /*abc0*/  IMAD R7, R103, c[0x0][0x2fc], R0 ;  /* 0x0000bf0067077a24 */ /* 0x001fe200078e0200 */
[----:B------:R-:W-:Y:S01]  /*abd0*/  @!P0 STG.E [R16.64+-0x180], R49 ;  /* 0xfffe803110008986 */ /* 0x000fe2000c10190a */
[----:B------:R-:W-:-:S03]  /*abe0*/  FADD.FTZ R94, R94, R131 ;  /* 0x000000835e5e7221 */ /* 0x000fc60000010000 */
[----:B------:R-:W-:Y:S01]  /*abf0*/  @!P4 STG.E [R16.64+-0x100], R51 ;  /* 0xffff00331000c986 */ /* 0x000fe2000c10190a */
[----:B------:R-:W-:Y:S01]  /*ac00*/  FADD.FTZ R94, R94, R133 ;  /* 0x000000855e5e7221 */ /* 0x000fe20000010000 */
[----:B-1----:R-:W-:Y:S02]  /*ac10*/  IADD3 R35, R5, R7, RZ ;  /* 0x0000000705237210 */ /* 0x002fe40007ffe0ff */
[----:B------:R-:W-:Y:S01]  /*ac20*/  @!P3 STG.E [R16.64+-0x780], R21 ;  /* 0xfff880151000b986 */ /* 0x000fe2000c10190a */
[----:B------:R-:W-:-:S03]  /*ac30*/  FADD.FTZ R94, R94, R135 ;  /* 0x000000875e5e7221 */ /* 0x000fc60000010000 */
[----:B------:R-:W-:Y:S01]  /*ac40*/  @!P5 STG.E [R16.64+-0x80], R53 ;  /* 0xffff80351000d986 */ /* 0x000fe2000c10190a */
[----:B------:R-:W-:-:S03]  /*ac50*/  FADD.FTZ R94, R94, R137 ;  /* 0x000000895e5e7221 */ /* 0x000fc60000010000 */
[----:B------:R-:W-:Y:S01]  /*ac60*/  BAR.SYNC.DEFER_BLOCKING 0x0 ;  /* 0x0000000000007b1d */ /* 0x000fe20000010000 */
[----:B------:R-:W-:-:S04]  /*ac70*/  FADD.FTZ R94, R94, R139 ;  /* 0x0000008b5e5e7221 */ /* 0x000fc80000010000 */
[----:B------:R-:W-:Y:S01]  /*ac80*/  FADD.FTZ R94, R94, R141 ;  /* 0x0000008d5e5e7221 */ /* 0x000fe20000010000 */
        /* <DEDUP_REMOVED lines=47> */
.L_x_5208:
[----:B------:R-:W-:Y:S05]  /*af80*/  BSYNC B0 ;  /* 0x0000000000007941 */ /* 0x000fea0003800000 */
.L_x_5207:
[----:B------:R-:W-:Y:S01]  /*af90*/  MOV R2, R4 ;  /* 0x0000000400027202 */ /* 0x000fe20000000f00 */
[----:B------:R-:W-:Y:S01]  /*afa0*/  IMAD R4, R102, c[0x0][0x300], RZ ;  /* 0x0000c00066047a24 */ /* 0x000fe200078e02ff */
[----:B------:R-:W-:Y:S01]  /*afb0*/  MOV R3, R35 ;  /* 0x0000002300037202 */ /* 0x000fe20000000f00 */
[----:B------:R-:W-:Y:S01]  /*afc0*/  UIADD3 UR14, UP0, UR14, -0x800, URZ ;  /* 0xfffff8000e0e7890 */ /* 0x000fe2000ff1e03f */
[----:B------:R-:W-:Y:S01]  /*afd0*/  IADD3 R0, P0, R56, -0x780, RZ ;  /* 0xfffff88038007810 */ /* 0x000fe20007f1e0ff */
[C---:B------:R-:W-:Y:S01]  /*afe0*/  IMAD R5, R105.reuse, c[0x0][0x304], R4 ;  /* 0x0000c10069057a24 */ /* 0x040fe200078e0204 */
[----:B------:R-:W-:Y:S01]  /*aff0*/  ISETP.GE.AND P2, PT, R90, R33, PT ;  /* 0x000000215a00720c */ /* 0x000fe20003f46270 */
[----:B------:R-:W-:Y:S01]  /*b000*/  IMAD.WIDE.U32 R2, R105, c[0x0][0x300], R2 ;  /* 0x0000c00069027a25 */ /* 0x000fe200078e0002 */
[----:B------:R-:W-:Y:S01]  /*b010*/  IADD3.X R4, R58, -0x1, RZ, P0, !PT ;  /* 0xffffffff3a047810 */ /* 0x000fe200007fe4ff */
[----:B------:R-:W-:Y:S01]  /*b020*/  UIADD3 UR16, UP1, UR16, -0x800, URZ ;  /* 0xfffff80010107890 */ /* 0x000fe2000ff3e03f */
[----:B------:R-:W-:Y:S01]  /*b030*/  IADD3 R0, P1, R0, c[0x0][0x340], RZ ;  /* 0x0000d00000007a10 */ /* 0x000fe20007f3e0ff */
        /* <DEDUP_REMOVED lines=14> */
[----:B------:R-:W-:-:S02]  /*b120*/  ISETP.GE.AND P6, PT, R83, R33, PT ;  /* 0x000000215300720c */ /* 0x000fc40003fc6270 */
        /* <DEDUP_REMOVED lines=29> */
.L_x_5129:
[----:B------:R-:W-:Y:S02]  /*b300*/  ISETP.NE.U32.AND P0, PT, RZ, c[0x0][0x328], PT ;  /* 0x0000ca00ff007a0c */ /* 0x000fe40003f05070 */
[----:B------:R-:W-:Y:S02]  /*b310*/  ISETP.NE.U32.AND P2, PT, RZ, c[0x0][0x348], PT ;  /* 0x0000d200ff007a0c */ /* 0x000fe40003f45070 */
[----:B------:R-:W-:Y:S02]  /*b320*/  ISETP.NE.AND.EX P1, PT, RZ, c[0x0][0x32c], PT, P0 ;  /* 0x0000cb00ff007a0c */ /* 0x000fe40003f25300 */
[----:B------:R-:W-:-:S11]  /*b330*/  ISETP.NE.AND.EX P0, PT, RZ, c[0x0][0x34c], PT, P2 ;  /* 0x0000d300ff007a0c */ /* 0x000fd60003f05320 */
[----:B------:R-:W-:Y:S05]  /*b340*/  @!P1 BRA `(.L_x_5210) ;  /* 0x0000014000009947 */ /* 0x000fea0003800000 */
[----:B-1----:R-:W1:Y:S01]  /*b350*/  SHFL.DOWN P1, R3, R96, 0x1, 0x1f ;  /* 0x08201f0060037f89 */ /* 0x002e620000020000 */
[----:B------:R-:W-:Y:S03]  /*b360*/  BSSY B0, `(.L_x_5210) ;  /* 0x0000012000007945 */ /* 0x000fe60003800000 */
[----:B------:R-:W2:Y:S01]  /*b370*/  S2R R4, SR_LANEID ;  /* 0x0000000000047919 */ /* 0x000ea20000000000 */
[----:B-1----:R-:W-:Y:S01]  /*b380*/  @P1 FADD R3, R3, R96 ;  /* 0x0000006003031221 */ /* 0x002fe20000000000 */
[----:B--2---:R-:W-:-:S04]  /*b390*/  ISETP.NE.AND P2, PT, R4, RZ, PT ;  /* 0x000000ff0400720c */ /* 0x004fc80003f45270 */
[----:B------:R-:W1:Y:S04]  /*b3a0*/  SHFL.DOWN P1, R0, R3, 0x2, 0x1f ;  /* 0x08401f0003007f89 */ /* 0x000e680000020000 */
[----:B------:R-:W2:Y:S01]  /*b3b0*/  S2R R4, SR_TID.X ;  /* 0x0000000000047919 */ /* 0x000ea20000002100 */
[----:B-1----:R-:W-:-:S05]  /*b3c0*/  @P1 FADD R0, R3, R0 ;  /* 0x0000000003001221 */ /* 0x002fca0000000000 */
[----:B------:R-:W1:Y:S02]  /*b3d0*/  SHFL.DOWN P1, R5, R0, 0x4, 0x1f ;  /* 0x08801f0000057f89 */ /* 0x000e640000020000 */
[----:B-1----:R-:W-:-:S05]  /*b3e0*/  @P1 FADD R5, R0, R5 ;  /* 0x0000000500051221 */ /* 0x002fca0000000000 */
[----:B------:R-:W1:Y:S02]  /*b3f0*/  SHFL.DOWN P1, R2, R5, 0x8, 0x1f ;  /* 0x09001f0005027f89 */ /* 0x000e640000020000 */
[----:B-1----:R-:W-:-:S05]  /*b400*/  @P1 FADD R2, R5, R2 ;  /* 0x0000000205021221 */ /* 0x002fca0000000000 */
[----:B0-----:R-:W0:Y:S02]  /*b410*/  SHFL.DOWN P1, R7, R2, 0x10, 0x1f ;  /* 0x0a001f0002077f89 */ /* 0x001e240000020000 */
[----:B0-----:R-:W-:Y:S01]  /*b420*/  @P1 FADD R7, R2, R7 ;  /* 0x0000000702071221 */ /* 0x001fe20000000000 */
[----:B--2---:R-:W-:-:S04]  /*b430*/  ISETP.NE.AND P1, PT, R4, RZ, PT ;  /* 0x000000ff0400720c */ /* 0x004fc80003f25270 */
[----:B------:R0:W-:Y:S04]  /*b440*/  @!P2 STS [0x1094], R7 ;  /* 0x00109407ff00a388 */ /* 0x0001e80000000800 */
[----:B------:R-:W-:Y:S06]  /*b450*/  BAR.SYNC.DEFER_BLOCKING 0x0 ;  /* 0x0000000000007b1d */ /* 0x000fec0000010000 */
[----:B------:R-:W-:Y:S05]  /*b460*/  @P1 BRA `(.L_x_5211) ;  /* 0x0000001000001947 */ /* 0x000fea0003800000 */
[----:B0-----:R0:W-:Y:S02]  /*b470*/  RED.E.ADD.F32.FTZ.RN.STRONG.GPU [R12.64], R7 ;  /* 0x000000070c00798e */ /* 0x0011e4000c10e78a */
.L_x_5211:
[----:B0-----:R-:W-:Y:S05]  /*b480*/  BSYNC B0 ;  /* 0x0000000000007941 */ /* 0x001fea0003800000 */
.L_x_5210:
        /* <DEDUP_REMOVED lines=14> */
[----:B0-----:R-:W0:Y:S02]  /*b570*/  SHFL.DOWN P0, R7, R2, 0x10, 0x1f ;  /* 0x0a001f0002077f89 */ /* 0x001e240000000000 */
[----:B0-----:R-:W-:Y:S01]  /*b580*/  @P0 FADD R7, R2, R7 ;  /* 0x0000000702070221 */ /* 0x001fe20000000000 */
[----:B---3--:R-:W-:-:S04]  /*b590*/  ISETP.NE.AND P0, PT, R15, RZ, PT ;  /* 0x000000ff0f00720c */ /* 0x008fc80003f05270 */
[----:B------:R0:W-:Y:S04]  /*b5a0*/  @!P1 STS [0x1094], R7 ;  /* 0x00109407ff009388 */ /* 0x0001e80000000800 */
[----:B------:R-:W-:Y:S06]  /*b5b0*/  BAR.SYNC.DEFER_BLOCKING 0x0 ;  /* 0x0000000000007b1d */ /* 0x000fec0000010000 */
[----:B------:R-:W-:Y:S05]  /*b5c0*/  @P0 BRA `(.L_x_5214) ;  /* 0x0000004000000947 */ /* 0x000fea0003800000 */
[----:B0-----:R0:W-:Y:S01]  /*b5d0*/  RED.E.ADD.F32.FTZ.RN.STRONG.GPU [R10.64], R7 ;  /* 0x000000070a00798e */ /* 0x0011e2000c10e78a */
[----:B------:R-:W-:Y:S01]  /*b5e0*/  HFMA2.MMA R15, -RZ, RZ, 0, 0 ;  /* 0x00000000ff0f7435 */ /* 0x000fe200000001ff */
[----:B------:R-:W-:Y:S05]  /*b5f0*/  BRA `(.L_x_5214) ;  /* 0x0000001000007947 */ /* 0x000fea0003800000 */
.L_x_5213:
[----:B------:R-:W2:Y:S02]  /*b600*/  S2R R15, SR_TID.X ;  /* 0x00000000000f7919 */ /* 0x000ea40000002100 */
.L_x_5214:
[----:B0-----:R-:W-:Y:S05]  /*b610*/  BSYNC B0 ;  /* 0x0000000000007941 */ /* 0x001fea0003800000 */
.L_x_5212:
[----:B--2---:R-:W-:-:S13]  /*b620*/  ISETP.GE.AND P0, PT, R15, c[0x0][0x16c], PT ;  /* 0x00005b000f007a0c */ /* 0x004fda0003f06270 */
[----:B------:R-:W-:Y:S05]  /*b630*/  @P0 EXIT ;  /* 0x000000000000094d */ /* 0x000fea0003800000 */
[C---:B------:R-:W-:Y:S02]  /*b640*/  IMAD R0, R102.reuse, c[0x0][0x2a8], RZ ;  /* 0x0000aa0066007a24 */ /* 0x040fe400078e02ff */
[----:B------:R-:W-:Y:S02]  /*b650*/  IMAD R102, R102, c[0x0][0x288], RZ ;  /* 0x0000a20066667a24 */ /* 0x000fe400078e02ff */
[----:B-1----:R-:W-:-:S04]  /*b660*/  IMAD.WIDE.U32 R2, R105, c[0x0][0x2a8], RZ ;  /* 0x0000aa0069027a25 */ /* 0x002fc800078e00ff */
[C---:B------:R-:W-:Y:S02]  /*b670*/  IMAD R23, R105.reuse, c[0x0][0x2ac], R0 ;  /* 0x0000ab0069177a24 */ /* 0x040fe400078e0200 */
[C---:B------:R-:W-:Y:S02]  /*b680*/  IMAD R21, R105.reuse, c[0x0][0x28c], R102 ;  /* 0x0000a30069157a24 */ /* 0x040fe400078e0266 */
[----:B------:R-:W-:Y:S01]  /*b690*/  IMAD.WIDE.U32 R4, R105, c[0x0][0x288], RZ ;  /* 0x0000a20069047a25 */ /* 0x000fe200078e00ff */
[----:B------:R-:W-:-:S04]  /*b6a0*/  IADD3 R23, R3, R23, RZ ;  /* 0x0000001703177210 */ /* 0x000fc80007ffe0ff */
[----:B------:R-:W-:Y:S02]  /*b6b0*/  IADD3 R21, R5, R21, RZ ;  /* 0x0000001505157210 */ /* 0x000fe40007ffe0ff */
.L_x_5215:
        /* <DEDUP_REMOVED lines=26> */
.L_x_5216:
        /* <DEDUP_REMOVED lines=10> */
.L_x_9079:


//--------------------- .text._Z25selective_scan_bwd_kernelI32Selective_Scan_bwd_kernel_traitsILi32ELi16ELb0ELb1ELb0ELb0ELb0EffEEv12SSMParamsBwd --------------------------
	.section	.text._Z25selective_scan_bwd_kernelI32Selective_Scan_bwd_kernel_traitsILi32ELi16ELb0ELb1ELb0ELb0ELb0EffEEv12SSMParamsBwd,"ax",@progbits
	.sectioninfo	@"SHI_REGISTERS=254"
	.align	128
        .global         _Z25selective_scan_bwd_kernelI32Selective_Scan_bwd_kernel_traitsILi32ELi16ELb0ELb1ELb0ELb0ELb0EffEEv12SSMParamsBwd
        .type           _Z25selective_scan_bwd_kernelI32Selective_Scan_bwd_kernel_traitsILi32ELi16ELb0ELb1ELb0ELb0ELb0EffEEv12SSMParamsBwd,@function
        .size           _Z25selective_scan_bwd_kernelI32Selective_Scan_bwd_kernel_traitsILi32ELi16ELb0ELb1ELb0ELb0ELb0EffEEv12SSMParamsBwd,(.L_x_9080 - _Z25selective_scan_bwd_kernelI32Selective_Scan_bwd_kernel_traitsILi32ELi16ELb0ELb1ELb0ELb0ELb0EffEEv12SSMParamsBwd)
        .other          _Z25selective_scan_bwd_kernelI32Selective_Scan_bwd_kernel_traitsILi32ELi16ELb0ELb1ELb0ELb0ELb0EffEEv12SSMParamsBwd,@"STO_CUDA_ENTRY STV_DEFAULT"
_Z25selective_scan_bwd_kernelI32Selective_Scan_bwd_kernel_traitsILi32ELi16ELb0ELb1ELb0ELb0ELb0EffEEv12SSMParamsBwd:
.text._Z25selective_scan_bwd_kernelI32Selective_Scan_bwd_kernel_traitsILi32ELi16ELb0ELb1ELb0ELb0ELb0EffEEv12SSMParamsBwd:
        /* <DEDUP_REMOVED lines=34> */
[----:B------:R-:W-:Y:S01]  /*0220*/  CS2R R128, SRZ ;  /* 0x0000000000807805 */ /* 0x000fe2000001ff00 */
[----:B------:R-:W-:Y:S02]  /*0230*/  ULDC.64 UR6, c[0x0][0x1d0] ;  /* 0x0000740000067ab9 */ /* 0x000fe40000000a00 */
[----:B------:R-:W-:Y:S01]  /*0240*/  UISETP.NE.U32.AND UP0, UPT, URZ, UR4, UPT ;  /* 0x000000043f00728c */ /* 0x000fe2000bf05070 */
[----:B--2---:R-:W-:Y:S01]  /*0250*/  HFMA2.MMA R2, -RZ, RZ, 0, 0 ;  /* 0x00000000ff027435 */ /* 0x004fe200000001ff */
[----:B------:R-:W-:Y:S01]  /*0260*/  UIMAD UR4, UR36, UR6, URZ ;  /* 0x00000006240472a4 */ /* 0x000fe2000f8e023f */
[----:B0-----:R-:W0:Y:S01]  /*0270*/  MUFU.RCP R0, R0 ;  /* 0x0000000000007308 */ /* 0x001e220000001000 */
[----:B------:R-:W-:-:S02]  /*0280*/  UIMAD.WIDE.U32 UR14, UR27, UR6, URZ ;  /* 0x000000061b0e72a5 */ /* 0x000fc4000f8e003f */
[----:B------:R-:W-:Y:S02]  /*0290*/  UIMAD UR18, UR27, UR7, UR4 ;  /* 0x000000071b1272a4 */ /* 0x000fe4000f8e0204 */
[----:B------:R-:W-:Y:S02]  /*02a0*/  UISETP.NE.U32.AND UP2, UPT, URZ, UR24, UPT ;  /* 0x000000183f00728c */ /* 0x000fe4000bf45070 */
[----:B------:R-:W-:Y:S02]  /*02b0*/  @UP1 ULEA UR8, UP3, UR16, UR22, 0x2 ;  /* 0x0000001610081291 */ /* 0x000fe4000f86103f */
[----:B------:R-:W-:Y:S02]  /*02c0*/  UIADD3 UR15, UR15, UR18, URZ ;  /* 0x000000120f0f7290 */ /* 0x000fe4000fffe03f */
[----:B------:R-:W-:Y:S02]  /*02d0*/  ULDC.64 UR28, c[0x0][0x1d8] ;  /* 0x00007600001c7ab9 */ /* 0x000fe40000000a00 */
[----:B------:R-:W-:-:S02]  /*02e0*/  ULDC.64 UR6, c[0x0][0x278] ;  /* 0x00009e0000067ab9 */ /* 0x000fc40000000a00 */
[----:B------:R-:W-:Y:S01]  /*02f0*/  UIMAD UR4, UR36, UR20, URZ ;  /* 0x00000014240472a4 */ /* 0x000fe2000f8e023f */
[----:B0-----:R-:W-:Y:S01]  /*0300*/  IADD3 R0, R0, 0xffffffe, RZ ;  /* 0x0ffffffe00007810 */ /* 0x001fe20007ffe0ff */
[----:B------:R-:W-:Y:S02]  /*0310*/  UISETP.NE.AND.EX UP2, UPT, URZ, UR25, UPT, UP2 ;  /* 0x000000193f00728c */ /* 0x000fe4000bf45320 */
[----:B------:R-:W-:Y:S01]  /*0320*/  @UP1 ULEA.HI.X UR9, UR16, UR23, UR17, 0x2, UP3 ;  /* 0x0000001710091291 */ /* 0x000fe200098f1411 */
[----:B------:R-:W0:Y:S01]  /*0330*/  F2I.FTZ.U32.TRUNC.NTZ R3, R0 ;  /* 0x0000000000037305 */ /* 0x000e22000021f000 */
[----:B------:R-:W-:Y:S02]  /*0340*/  UIMAD UR19, UR17, UR28, URZ ;  /* 0x0000001c111372a4 */ /* 0x000fe4000f8e023f */
[----:B------:R-:W-:Y:S02]  /*0350*/  UIMAD.WIDE.U32 UR22, UR16, UR28, UR14 ;  /* 0x0000001c101672a5 */ /* 0x000fe4000f8e000e */
[----:B------:R-:W-:-:S02]  /*0360*/  UIMAD UR26, UR36, UR6, URZ ;  /* 0x00000006241a72a4 */ /* 0x000fc4000f8e023f */
[----:B------:R-:W-:Y:S02]  /*0370*/  ULDC UR28, c[0x0][0x178] ;  /* 0x00005e00001c7ab9 */ /* 0x000fe40000000800 */
[----:B------:R-:W-:Y:S02]  /*0380*/  UIMAD UR21, UR27, UR21, UR4 ;  /* 0x000000151b1572a4 */ /* 0x000fe4000f8e0204 */
[----:B------:R-:W-:Y:S02]  /*0390*/  ULOP3.LUT UR28, UR16, UR28, URZ, 0x3c, !UPT ;  /* 0x0000001c101c7292 */ /* 0x000fe4000f8e3c3f */
[----:B------:R-:W-:Y:S02]  /*03a0*/  UISETP.NE.AND.EX UP0, UPT, URZ, UR5, UPT, UP0 ;  /* 0x000000053f00728c */ /* 0x000fe4000bf05300 */
[----:B------:R-:W-:Y:S01]  /*03b0*/  UIMAD.WIDE.U32 UR12, UR27, UR20, URZ ;  /* 0x000000141b0c72a5 */ /* 0x000fe2000f8e003f */
[----:B0-----:R-:W-:Y:S01]  /*03c0*/  IADD3 R0, RZ, -R3, RZ ;  /* 0x80000003ff007210 */ /* 0x001fe20007ffe0ff */
[----:B------:R-:W-:Y:S01]  /*03d0*/  UIMAD.WIDE.U32 UR4, UR27, UR6, URZ ;  /* 0x000000061b0472a5 */ /* 0x000fe2000f8e003f */
[----:B------:R-:W-:Y:S01]  /*03e0*/  ISETP.LE.AND P2, PT, RZ, UR28, PT ;  /* 0x0000001cff007c0c */ /* 0x000fe2000bf43270 */
[----:B------:R-:W-:-:S02]  /*03f0*/  UIMAD UR26, UR27, UR7, UR26 ;  /* 0x000000071b1a72a4 */ /* 0x000fc4000f8e021a */
[----:B-1----:R-:W-:Y:S01]  /*0400*/  IMAD R5, R0, R7, RZ ;  /* 0x0000000700057224 */ /* 0x002fe200078e02ff */
[----:B------:R-:W-:Y:S01]  /*0410*/  IABS R0, UR16 ;  /* 0x0000001000007c13 */ /* 0x000fe20008000000 */
[----:B------:R-:W-:Y:S02]  /*0420*/  ULDC.64 UR6, c[0x0][0x190] ;  /* 0x0000640000067ab9 */ /* 0x000fe40000000a00 */
[----:B------:R-:W-:Y:S01]  /*0430*/  IMAD.HI.U32 R2, R3, R5, R2 ;  /* 0x0000000503027227 */ /* 0x000fe200078e0002 */
[----:B------:R-:W-:Y:S02]  /*0440*/  UIMAD UR20, UR36, UR6, URZ ;  /* 0x00000006241472a4 */ /* 0x000fe4000f8e023f */
[----:B------:R-:W-:Y:S02]  /*0450*/  UIMAD.WIDE.U32 UR10, UR27, UR6, URZ ;  /* 0x000000061b0a72a5 */ /* 0x000fe4000f8e003f */
[----:B------:R-:W-:Y:S01]  /*0460*/  ULDC.64 UR34, c[0x0][0x1e8] ;  /* 0x00007a0000227ab9 */ /* 0x000fe20000000a00 */
[----:B------:R-:W-:Y:S01]  /*0470*/  IMAD.HI.U32 R131, R2, R0, RZ ;  /* 0x0000000002837227 */ /* 0x000fe200078e00ff */
[----:B------:R-:W-:-:S02]  /*0480*/  UMOV UR6, URZ ;  /* 0x0000003f00067c82 */ /* 0x000fc40008000000 */
[----:B------:R-:W-:Y:S01]  /*0490*/  UIADD3 UR13, UR13, UR21, URZ ;  /* 0x000000150d0d7290 */ /* 0x000fe2000fffe03f */
[----:B------:R-:W-:Y:S01]  /*04a0*/  MOV R3, UR11 ;  /* 0x0000000b00037c02 */ /* 0x000fe20008000f00 */
[----:B------:R-:W-:Y:S01]  /*04b0*/  @UP2 ULEA UR6, UP1, UR16, UR24, 0x2 ;  /* 0x0000001810062291 */ /* 0x000fe2000f82103f */
[----:B------:R-:W-:Y:S01]  /*04c0*/  IADD3 R2, -R131, RZ, RZ ;  /* 0x000000ff83027210 */ /* 0x000fe20007ffe1ff */
[----:B------:R-:W-:Y:S02]  /*04d0*/  ULDC UR21, c[0x0][0x174] ;  /* 0x00005d0000157ab9 */ /* 0x000fe40000000800 */
[----:B------:R-:W-:Y:S02]  /*04e0*/  UIMAD UR24, UR17, UR34, URZ ;  /* 0x00000022111872a4 */ /* 0x000fe4000f8e023f */
[----:B------:R-:W-:Y:S01]  /*04f0*/  IMAD R0, R7, R2, R0 ;  /* 0x0000000207007224 */ /* 0x000fe200078e0200 */
[----:B------:R-:W-:Y:S01]  /*0500*/  USHF.L.U32 UR37, UR21, 0x9, URZ ;  /* 0x0000000915257899 */ /* 0x000fe2000800063f */
[----:B------:R-:W-:Y:S01]  /*0510*/  MOV R2, UR10 ;  /* 0x0000000a00027c02 */ /* 0x000fe20008000f00 */
[----:B------:R-:W-:-:S02]  /*0520*/  UIMAD UR20, UR27, UR7, UR20 ;  /* 0x000000071b1472a4 */ /* 0x000fc4000f8e0214 */
[----:B------:R-:W-:Y:S01]  /*0530*/  ISETP.GT.U32.AND P1, PT, R7, R0, PT ;  /* 0x000000000700720c */ /* 0x000fe20003f24070 */
[----:B------:R-:W-:Y:S02]  /*0540*/  UMOV UR7, URZ ;  /* 0x0000003f00077c82 */ /* 0x000fe40008000000 */
[----:B------:R-:W-:Y:S02]  /*0550*/  @UP2 ULEA.HI.X UR7, UR16, UR25, UR17, 0x2, UP1 ;  /* 0x0000001910072291 */ /* 0x000fe400088f1411 */
[----:B------:R-:W-:Y:S02]  /*0560*/  UIMAD UR30, UR16, UR35, UR24 ;  /* 0x00000023101e72a4 */ /* 0x000fe4000f8e0218 */
[----:B------:R-:W-:Y:S02]  /*0570*/  UIMAD.WIDE.U32 UR24, UR16, UR34, UR12 ;  /* 0x00000022101872a5 */ /* 0x000fe4000f8e000c */
[----:B------:R-:W-:Y:S02]  /*0580*/  UIADD3 UR35, UR37, -0x200, URZ ;  /* 0xfffffe0025237890 */ /* 0x000fe4000fffe03f */
[----:B------:R-:W-:-:S02]  /*0590*/  UIMAD UR29, UR16, UR29, UR19 ;  /* 0x0000001d101d72a4 */ /* 0x000fc4000f8e0213 */
[-C--:B------:R-:W-:Y:S01]  /*05a0*/  @!P1 IADD3 R0, R0, -R7.reuse, RZ ;  /* 0x8000000700009210 */ /* 0x080fe20007ffe0ff */
[----:B------:R-:W-:Y:S01]  /*05b0*/  ULDC.64 UR18, c[0x0][0x280] ;  /* 0x0000a00000127ab9 */ /* 0x000fe20000000a00 */
[----:B------:R-:W-:Y:S01]  /*05c0*/  @!P1 IADD3 R131, R131, 0x1, RZ ;  /* 0x0000000183839810 */ /* 0x000fe20007ffe0ff */
[----:B------:R-:W-:Y:S01]  /*05d0*/  UIADD3 UR5, UR5, UR26, URZ ;  /* 0x0000001a05057290 */ /* 0x000fe2000fffe03f */
[----:B------:R-:W-:Y:S01]  /*05e0*/  ISETP.GE.U32.AND P0, PT, R0, R7, PT ;  /* 0x000000070000720c */ /* 0x000fe20003f06070 */
[----:B------:R-:W-:Y:S01]  /*05f0*/  UIMAD UR31, UR17, UR18, URZ ;  /* 0x00000012111f72a4 */ /* 0x000fe2000f8e023f */
[----:B------:R-:W-:Y:S01]  /*0600*/  ISETP.NE.AND P1, PT, RZ, c[0x0][0x178], PT ;  /* 0x00005e00ff007a0c */ /* 0x000fe20003f25270 */
[----:B------:R-:W-:Y:S02]  /*0610*/  USHF.R.S32.HI UR34, URZ, 0x1f, UR35 ;  /* 0x0000001f3f227899 */ /* 0x000fe40008011423 */
[----:B------:R-:W-:Y:S02]  /*0620*/  UIADD3 UR26, UP1, UR35, UR22, URZ ;  /* 0x00000016231a7290 */ /* 0x000fe4000ff3e03f */
[----:B------:R-:W-:-:S02]  /*0630*/  UIADD3 UR24, UP2, UR35, UR24, URZ ;  /* 0x0000001823187290 */ /* 0x000fc4000ff5e03f */
[----:B------:R-:W-:Y:S02]  /*0640*/  ULDC.64 UR14, c[0x0][0x240] ;  /* 0x00009000000e7ab9 */ /* 0x000fe40000000a00 */
[----:B------:R-:W-:Y:S02]  /*0650*/  ULDC.64 UR12, c[0x0][0x248] ;  /* 0x00009200000c7ab9 */ /* 0x000fe40000000a00 */
[----:B------:R-:W-:Y:S01]  /*0660*/  @P0 IADD3 R131, R131, 0x1, RZ ;  /* 0x0000000183830810 */ /* 0x000fe20007ffe0ff */
[----:B------:R-:W-:Y:S02]  /*0670*/  UIMAD UR31, UR16, UR19, UR31 ;  /* 0x00000013101f72a4 */ /* 0x000fe4000f8e021f */
[----:B------:R-:W-:Y:S01]  /*0680*/  UIADD3.X UR23, UR34, UR23, UR29, UP1, !UPT ;  /* 0x0000001722177290 */ /* 0x000fe20008ffe41d */
[----:B------:R-:W-:Y:S01]  /*0690*/  @!P2 IADD3 R131, -R131, RZ, RZ ;  /* 0x000000ff8383a210 */ /* 0x000fe20007ffe1ff */
[----:B------:R-:W-:Y:S01]  /*06a0*/  UIADD3.X UR25, UR34, UR25, UR30, UP2, !UPT ;  /* 0x0000001922197290 */ /* 0x000fe200097fe41e */
[----:B------:R-:W-:Y:S01]  /*06b0*/  @!P1 LOP3.LUT R131, RZ, c[0x0][0x178], RZ, 0x33, !PT ;  /* 0x00005e00ff839a12 */ /* 0x000fe200078e33ff */
[----:B------:R-:W-:-:S02]  /*06c0*/  ULEA UR19, UP1, UR26, UR14, 0x2 ;  /* 0x0000000e1a137291 */ /* 0x000fc4000f82103f */
[----:B------:R-:W-:Y:S01]  /*06d0*/  ULEA UR22, UP2, UR24, UR12, 0x2 ;  /* 0x0000000c18167291 */ /* 0x000fe2000f84103f */
[----:B------:R-:W-:Y:S01]  /*06e0*/  SHF.R.S32.HI R214, RZ, 0x1f, R131 ;  /* 0x0000001fffd67819 */ /* 0x000fe20000011483 */
[----:B------:R-:W-:Y:S02]  /*06f0*/  UIADD3 UR20, UR11, UR20, URZ ;  /* 0x000000140b147290 */ /* 0x000fe4000fffe03f */
[----:B------:R-:W-:Y:S02]  /*0700*/  UIMAD.WIDE.U32 UR4, UR16, UR18, UR4 ;  /* 0x00000012100472a5 */ /* 0x000fe4000f8e0004 */
[----:B------:R-:W-:Y:S01]  /*0710*/  ULEA.HI.X UR26, UR26, UR15, UR23, 0x2, UP1 ;  /* 0x0000000f1a1a7291 */ /* 0x000fe200088f1417 */
[----:B------:R-:W-:Y:S01]  /*0720*/  IMAD R0, R214, c[0x0][0x1a8], RZ ;  /* 0x00006a00d6007a24 */ /* 0x000fe200078e02ff */
[----:B------:R-:W-:Y:S01]  /*0730*/  ULEA.HI.X UR25, UR24, UR13, UR25, 0x2, UP2 ;  /* 0x0000000d18197291 */ /* 0x000fe200090f1419 */
[----:B------:R-:W-:Y:S01]  /*0740*/  MOV R3, UR20 ;  /* 0x0000001400037c02 */ /* 0x000fe20008000f00 */
[----:B------:R-:W-:Y:S01]  /*0750*/  UIADD3 UR24, UP1, UR35, UR4, URZ ;  /* 0x0000000423187290 */ /* 0x000fe2000ff3e03f */
[----:B------:R-:W-:Y:S01]  /*0760*/  IMAD R5, R131, c[0x0][0x1ac], R0 ;  /* 0x00006b0083057a24 */ /* 0x000fe200078e0200 */
[----:B------:R-:W-:-:S02]  /*0770*/  ULDC.64 UR12, c[0x0][0x308] ;  /* 0x0000c200000c7ab9 */ /* 0x000fc40000000a00 */
[----:B------:R-:W-:Y:S01]  /*0780*/  UIADD3.X UR4, UR34, UR5, UR31, UP1, !UPT ;  /* 0x0000000522047290 */ /* 0x000fe20008ffe41f */
[----:B------:R-:W-:Y:S01]  /*0790*/  IMAD.WIDE.U32 R2, R131, c[0x0][0x1a8], R2 ;  /* 0x00006a0083027a25 */ /* 0x000fe200078e0002 */
[----:B------:R-:W-:Y:S02]  /*07a0*/  ULEA UR23, UP1, UR24, UR12, 0x2 ;  /* 0x0000000c18177291 */ /* 0x000fe4000f82103f */
[----:B------:R-:W-:Y:S02]  /*07b0*/  ULDC UR14, c[0x0][0x16c] ;  /* 0x00005b00000e7ab9 */ /* 0x000fe40000000800 */
[----:B------:R-:W-:Y:S01]  /*07c0*/  ULDC UR12, c[0x0][0x164] ;  /* 0x00005900000c7ab9 */ /* 0x000fe20000000800 */
[----:B------:R-:W-:Y:S01]  /*07d0*/  IADD3 R125, P0, R2, UR35, RZ ;  /* 0x00000023027d7c10 */ /* 0x000fe2000ff1e0ff */
[----:B------:R-:W-:Y:S01]  /*07e0*/  ULEA.HI.X UR24, UR24, UR13, UR4, 0x2, UP1 ;  /* 0x0000000d18187291 */ /* 0x000fe200088f1404 */
[----:B------:R-:W-:Y:S01]  /*07f0*/  IADD3 R0, R3, R5, RZ ;  /* 0x0000000503007210 */ /* 0x000fe20007ffe0ff */
[----:B------:R-:W-:Y:S01]  /*0800*/  @UP0 UIMAD UR12, UR27, UR12, UR16 ;  /* 0x0000000c1b0c02a4 */ /* 0x000fe2000f8e0210 */
[----:B------:R-:W-:Y:S01]  /*0810*/  LEA R127, P1, R125, c[0x0][0x228], 0x2 ;  /* 0x00008a007d7f7a11 */ /* 0x000fe200078210ff */
[----:B------:R-:W-:Y:S01]  /*0820*/  UISETP.GE.AND UP1, UPT, UR21, 0x1, UPT ;  /* 0x000000011500788c */ /* 0x000fe2000bf26270 */
[----:B------:R-:W-:Y:S01]  /*0830*/  IADD3.X R0, R0, UR34, RZ, P0, !PT ;  /* 0x0000002200007c10 */ /* 0x000fe200087fe4ff */
[----:B------:R-:W-:-:S02]  /*0840*/  @UP0 UIMAD UR12, UR12, UR21, URZ ;  /* 0x000000150c0c02a4 */ /* 0x000fc4000f8e023f */
[----:B------:R-:W-:Y:S01]  /*0850*/  ULDC.64 UR10, c[0x0][0x260] ;  /* 0x00009800000a7ab9 */ /* 0x000fe20000000a00 */
[----:B------:R-:W-:Y:S01]  /*0860*/  LEA.HI.X R125, R125, c[0x0][0x22c], R0, 0x2, P1 ;  /* 0x00008b007d7d7a11 */ /* 0x000fe200008f1400 */
[----:B------:R-:W-:Y:S01]  /*0870*/  @UP0 UIMAD UR12, UR12, UR14, URZ ;  /* 0x0000000e0c0c02a4 */ /* 0x000fe2000f8e023f */
[----:B------:R-:W-:Y:S01]  /*0880*/  PLOP3.LUT P0, PT, PT, PT, UP1, 0x80, 0x0 ;  /* 0x000000000000781c */ /* 0x000fe20003f0f018 */
[----:B------:R-:W-:Y:S02]  /*0890*/  @UP0 UMOV UR13, 0x8 ;  /* 0x00000008000d0882 */ /* 0x000fe40000000000 */
[----:B------:R-:W-:Y:S02]  /*08a0*/  @UP0 UIMAD.WIDE UR10, UR12, UR13, UR10 ;  /* 0x0000000d0c0a02a5 */ /* 0x000fe4000f8e020a */
[----:B------:R-:W-:Y:S02]  /*08b0*/  UMOV UR4, URZ ;  /* 0x0000003f00047c82 */ /* 0x000fe40008000000 */
[----:B------:R-:W-:-:S02]  /*08c0*/  UMOV UR5, URZ ;  /* 0x0000003f00057c82 */ /* 0x000fc40008000000 */
[----:B------:R-:W-:Y:S02]  /*08d0*/  UMOV UR12, UR8 ;  /* 0x00000008000c7c82 */ /* 0x000fe40008000000 */
[----:B------:R-:W-:Y:S02]  /*08e0*/  UMOV UR13, UR9 ;  /* 0x00000009000d7c82 */ /* 0x000fe40008000000 */
[----:B------:R-:W-:Y:S02]  /*08f0*/  UMOV UR14, UR6 ;  /* 0x00000006000e7c82 */ /* 0x000fe40008000000 */
[----:B------:R-:W-:Y:S02]  /*0900*/  UMOV UR15, UR7 ;  /* 0x00000007000f7c82 */ /* 0x000fe40008000000 */
[----:B------:R-:W-:Y:S02]  /*0910*/  @!UP0 UMOV UR10, URZ ;  /* 0x0000003f000a8c82 */ /* 0x000fe40008000000 */
[----:B------:R-:W-:Y:S01]  /*0920*/  @!UP0 UMOV UR11, URZ ;  /* 0x0000003f000b8c82 */ /* 0x000fe20008000000 */
[----:B---3--:R0:W1:Y:S08]  /*0930*/  @P3 R2UR UR4, R6 ;  /* 0x00000000060433c2 */ /* 0x00807000000e0000 */
[----:B----4-:R0:W2:Y:S01]  /*0940*/  @P4 R2UR UR5, R4 ;  /* 0x00000000040543c2 */ /* 0x0100a200000e0000 */
[----:B------:R-:W-:Y:S05]  /*0950*/  @!P0 BRA `(.L_x_5217) ;  /* 0x00005c1000008947 */ /* 0x000fea0003800000 */
[----:B------:R-:W3:Y:S01]  /*0960*/  S2R R126, SR_TID.X ;  /* 0x00000000007e7919 */ /* 0x000ee20000002100 */
[----:B------:R-:W-:Y:S01]  /*0970*/  CS2R R128, SRZ ;  /* 0x0000000000807805 */ /* 0x000fe2000001ff00 */
[----:B------:R-:W-:-:S02]  /*0980*/  UMOV UR20, UR22 ;  /* 0x0000001600147c82 */ /* 0x000fc40008000000 */
[----:B------:R-:W4:Y:S01]  /*0990*/  S2R R124, SR_LANEID ;  /* 0x00000000007c7919 */ /* 0x000f220000000000 */
[----:B------:R-:W-:Y:S02]  /*09a0*/  UMOV UR18, UR19 ;  /* 0x0000001300127c82 */ /* 0x000fe40008000000 */
[----:B------:R-:W-:Y:S02]  /*09b0*/  UMOV UR22, UR23 ;  /* 0x0000001700167c82 */ /* 0x000fe40008000000 */
[----:B------:R-:W-:Y:S02]  /*09c0*/  UMOV UR19, UR26 ;  /* 0x0000001a00137c82 */ /* 0x000fe40008000000 */
[----:B------:R-:W-:Y:S02]  /*09d0*/  UMOV UR21, UR25 ;  /* 0x0000001900157c82 */ /* 0x000fe40008000000 */
[----:B------:R-:W-:Y:S02]  /*09e0*/  UMOV UR23, UR24 ;  /* 0x0000001800177c82 */ /* 0x000fe40008000000 */
[----:B------:R-:W-:Y:S01]  /*09f0*/  UMOV UR6, URZ ;  /* 0x0000003f00067c82 */ /* 0x000fe20008000000 */
[----:B---3--:R-:W-:-:S04]  /*0a00*/  SHF.L.U32 R123, R126, 0x4, RZ ;  /* 0x000000047e7b7819 */ /* 0x008fc800000006ff */
[----:B----4-:R-:W-:Y:S02]  /*0a10*/  LOP3.LUT R123, R123, 0xfffffe00, RZ, 0xc0, !PT ;  /* 0xfffffe007b7b7812 */ /* 0x010fe400078ec0ff */
.L_x_5261:
[----:B------:R-:W-:Y:S01]  /*0a20*/  ULDC UR24, c[0x0][0x174] ;  /* 0x00005d0000187ab9 */ /* 0x000fe20000000800 */
[----:B------:R-:W-:Y:S01]  /*0a30*/  BAR.SYNC.DEFER_BLOCKING 0x0 ;  /* 0x0000000000007b1d */ /* 0x000fe20000010000 */
[----:B------:R-:W-:Y:S01]  /*0a40*/  UIADD3 UR24, -UR6, UR24, URZ ;  /* 0x0000001806187290 */ /* 0x000fe2000fffe13f */
[----:B0-----:R-:W-:Y:S01]  /*0a50*/  LOP3.LUT R2, R123, 0x1f, R126, 0xf8, !PT ;  /* 0x0000001f7b027812 */ /* 0x001fe200078ef87e */
[----:B------:R-:W-:Y:S01]  /*0a60*/  HFMA2.MMA R0, -RZ, RZ, 0, 0 ;  /* 0x00000000ff007435 */ /* 0x000fe200000001ff */
[----:B0-----:R-:W-:Y:S01]  /*0a70*/  MOV R4, UR18 ;  /* 0x0000001200047c02 */ /* 0x001fe20008000f00 */
[----:B------:R-:W-:Y:S01]  /*0a80*/  ULEA UR38, UR24, 0xfffffe00, 0x9 ;  /* 0xfffffe0018267891 */ /* 0x000fe2000f8e483f */
[C---:B------:R-:W-:Y:S01]  /*0a90*/  LOP3.LUT R145, R2.reuse, 0x20, RZ, 0xfc, !PT ;  /* 0x0000002002917812 */ /* 0x040fe200078efcff */
[----:B------:R-:W-:Y:S01]  /*0aa0*/  ULDC UR25, c[0x0][0x168] ;  /* 0x00005a0000197ab9 */ /* 0x000fe20000000800 */
[----:B------:R-:W-:Y:S01]  /*0ab0*/  MOV R5, UR19 ;  /* 0x0000001300057c02 */ /* 0x000fe20008000f00 */
[----:B------:R-:W-:Y:S01]  /*0ac0*/  UIADD3 UR25, -UR38, UR25, URZ ;  /* 0x0000001926197290 */ /* 0x000fe2000fffe13f */
[C---:B------:R-:W-:Y:S01]  /*0ad0*/  LOP3.LUT R141, R2.reuse, 0xa0, RZ, 0xfc, !PT ;  /* 0x000000a0028d7812 */ /* 0x040fe200078efcff */
        /* <DEDUP_REMOVED lines=9> */
[C---:B------:R-:W-:Y:S01]  /*0b70*/  LOP3.LUT R143, R2.reuse, 0x60, RZ, 0xfc, !PT ;  /* 0x00000060028f7812 */ /* 0x040fe200078efcff */
[----:B------:R-:W-:Y:S01]  /*0b80*/  CS2R R14, SRZ ;  /* 0x00000000000e7805 */ /* 0x000fe2000001ff00 */
[----:B------:R-:W-:Y:S01]  /*0b90*/  ISETP.GE.AND P6, PT, R141, UR25, PT ;  /* 0x000000198d007c0c */ /* 0x000fe2000bfc6270 */
[----:B------:R-:W-:Y:S01]  /*0ba0*/  CS2R R16, SRZ ;  /* 0x0000000000107805 */ /* 0x000fe2000001ff00 */
[----:B------:R-:W-:-:S02]  /*0bb0*/  LOP3.LUT R140, R2, 0xc0, RZ, 0xfc, !PT ;  /* 0x000000c0028c7812 */ /* 0x000fc400078efcff */
[----:B------:R-:W-:Y:S02]  /*0bc0*/  ISETP.GE.AND P5, PT, R142, UR25, PT ;  /* 0x000000198e007c0c */ /* 0x000fe4000bfa6270 */
[----:B------:R-:W-:Y:S01]  /*0bd0*/  LOP3.LUT R139, R2, 0xe0, RZ, 0xfc, !PT ;  /* 0x000000e0028b7812 */ /* 0x000fe200078efcff */
[----:B---3--:R0:W3:Y:S01]  /*0be0*/  @!P0 LDG.E R7, [R4.64] ;  /* 0x0000002004078981 */ /* 0x0080e2000c1e1900 */
[----:B------:R-:W-:Y:S02]  /*0bf0*/  ISETP.GE.AND P3, PT, R144, UR25, PT ;  /* 0x0000001990007c0c */ /* 0x000fe4000bf66270 */
[----:B------:R-:W-:Y:S01]  /*0c00*/  LOP3.LUT R138, R2, 0x100, RZ, 0xfc, !PT ;  /* 0x00000100028a7812 */ /* 0x000fe200078efcff */
[----:B------:R0:W4:Y:S01]  /*0c10*/  @!P2 LDG.E R0, [R4.64+0x80] ;  /* 0x000080200400a981 */ /* 0x000122000c1e1900 */
        /* <DEDUP_REMOVED lines=10> */
[----:B------:R-:W-:Y:S01]  /*0cc0*/  LOP3.LUT R134, R2, 0x180, RZ, 0xfc, !PT ;  /* 0x0000018002867812 */ /* 0x000fe200078efcff */
[----:B------:R0:W5:Y:S01]  /*0cd0*/  @!P4 LDG.E R6, [R4.64+0x180] ;  /* 0x000180200406c981 */ /* 0x000162000c1e1900 */
[----:B------:R-:W-:-:S02]  /*0ce0*/  ISETP.GE.AND P6, PT, R137, UR25, PT ;  /* 0x0000001989007c0c */ /* 0x000fc4000bfc6270 */
[----:B------:R-:W-:Y:S01]  /*0cf0*/  LOP3.LUT R133, R2, 0x1a0, RZ, 0xfc, !PT ;  /* 0x000001a002857812 */ /* 0x000fe200078efcff */
[----:B------:R0:W5:Y:S01]  /*0d00*/  @!P0 LDG.E R13, [R4.64+0x300] ;  /* 0x00030020040d8981 */ /* 0x000162000c1e1900 */
[----:B------:R-:W-:Y:S02]  /*0d10*/  ISETP.GE.AND P5, PT, R136, UR25, PT ;  /* 0x0000001988007c0c */ /* 0x000fe4000bfa6270 */
[C---:B------:R-:W-:Y:S01]  /*0d20*/  LOP3.LUT R132, R2.reuse, 0x1c0, RZ, 0xfc, !PT ;  /* 0x000001c002847812 */ /* 0x040fe200078efcff */
[----:B------:R0:W5:Y:S01]  /*0d30*/  @!P1 LDG.E R10, [R4.64+0x380] ;  /* 0x00038020040a9981 */ /* 0x000162000c1e1900 */
[----:B------:R-:W-:Y:S02]  /*0d40*/  LOP3.LUT R130, R2, 0x1e0, RZ, 0xfc, !PT ;  /* 0x000001e002827812 */ /* 0x000fe400078efcff */
[----:B------:R-:W-:Y:S01]  /*0d50*/  ISETP.GE.AND P3, PT, R135, UR25, PT ;  /* 0x0000001987007c0c */ /* 0x000fe2000bf66270 */
[----:B------:R0:W5:Y:S01]  /*0d60*/  @!P2 LDG.E R15, [R4.64+0x400] ;  /* 0x00040020040fa981 */ /* 0x000162000c1e1900 */
[----:B------:R-:W-:-:S02]  /*0d70*/  ISETP.GE.AND P4, PT, R134, UR25, PT ;  /* 0x0000001986007c0c */ /* 0x000fc4000bf86270 */
[----:B------:R-:W-:Y:S01]  /*0d80*/  ISETP.GE.AND P0, PT, R133, UR25, PT ;  /* 0x0000001985007c0c */ /* 0x000fe2000bf06270 */
[----:B------:R-:W-:Y:S01]  /*0d90*/  CS2R R18, SRZ ;  /* 0x0000000000127805 */ /* 0x000fe2000001ff00 */
[----:B------:R-:W-:Y:S01]  /*0da0*/  ISETP.GE.AND P1, PT, R132, UR25, PT ;  /* 0x0000001984007c0c */ /* 0x000fe2000bf26270 */
        /* <DEDUP_REMOVED lines=48> */
[----:B---3--:R0:W-:Y:S04]  /*10b0*/  STS [R122.X4], R7 ;  /* 0x000000077a007388 */ /* 0x0081e80000004800 */
[----:B----4-:R3:W-:Y:S01]  /*10c0*/  STS [R121.X4+0x80], R0 ;  /* 0x0000800079007388 */ /* 0x0107e20000004800 */
[----:B0-----:R-:W-:-:S04]  /*10d0*/  IADD3 R7, R124, 0x100, RZ ;  /* 0x000001007c077810 */ /* 0x001fc80007ffe0ff */
[----:B------:R-:W-:Y:S01]  /*10e0*/  LEA.HI.SX32 R114, R7, R124, 0x1b ;  /* 0x0000007c07727211 */ /* 0x000fe200078fdaff */
[----:B--2---:R-:W-:Y:S01]  /*10f0*/  STS [R120.X4+0x100], R9 ;  /* 0x0001000978007388 */ /* 0x004fe20000004800 */
        /* <DEDUP_REMOVED lines=223> */
.L_x_5218:
[----:B------:R-:W-:Y:S01]  /*1ef0*/  UIADD3 UR26, UR24, -0x1, URZ ;  /* 0xffffffff181a7890 */ /* 0x000fe2000fffe03f */
[----:B------:R-:W-:Y:S01]  /*1f00*/  FADD.FTZ R26, R75, UR5 ;  /* 0x000000054b1a7e21 */ /* 0x000fe20008010000 */
[----:B------:R-:W-:Y:S01]  /*1f10*/  MOV R42, RZ ;  /* 0x000000ff002a7202 */ /* 0x000fe20000000f00 */
[----:B------:R-:W-:Y:S01]  /*1f20*/  FADD.FTZ R25, R76, UR5 ;  /* 0x000000054c197e21 */ /* 0x000fe20008010000 */
[----:B------:R-:W-:Y:S01]  /*1f30*/  ULEA.HI UR9, UR26, UR26, URZ, 0x1 ;  /* 0x0000001a1a097291 */ /* 0x000fe2000f8f083f */
[----:B------:R-:W-:Y:S01]  /*1f40*/  FADD.FTZ R24, R77, UR5 ;  /* 0x000000054d187e21 */ /* 0x000fe20008010000 */
[----:B------:R-:W-:Y:S01]  /*1f50*/  CS2R R40, SRZ ;  /* 0x0000000000287805 */ /* 0x000fe2000001ff00 */
[----:B------:R-:W-:Y:S01]  /*1f60*/  FADD.FTZ R23, R78, UR5 ;  /* 0x000000054e177e21 */ /* 0x000fe20008010000 */
[----:B------:R-:W-:Y:S01]  /*1f70*/  ULOP3.LUT UR9, UR9, 0xfffffe, URZ, 0xc0, !UPT ;  /* 0x00fffffe09097892 */ /* 0x000fe2000f8ec03f */
        /* <DEDUP_REMOVED lines=15> */
[----:B------:R-:W-:Y:S01]  /*2070*/  UIADD3 UR26, UR26, -UR9, URZ ;  /* 0x800000091a1a7290 */ /* 0x000fe2000fffe03f */
[----:B------:R-:W-:Y:S01]  /*2080*/  FADD.FTZ R14, R87, UR5 ;  /* 0x00000005570e7e21 */ /* 0x000fe20008010000 */
[----:B------:R-:W-:Y:S01]  /*2090*/  UMOV UR7, URZ ;  /* 0x0000003f00077c82 */ /* 0x000fe20008000000 */
[----:B------:R-:W-:Y:S01]  /*20a0*/  FADD.FTZ R13, R88, UR5 ;  /* 0x00000005580d7e21 */ /* 0x000fe20008010000 */
[----:B------:R-:W-:Y:S01]  /*20b0*/  UMOV UR8, URZ ;  /* 0x0000003f00087c82 */ /* 0x000fe20008000000 */
[----:B------:R-:W-:Y:S01]  /*20c0*/  FADD.FTZ R12, R89, UR5 ;  /* 0x00000005590c7e21 */ /* 0x000fe20008010000 */
[----:B------:R-:W-:Y:S01]  /*20d0*/  UMOV UR9, URZ ;  /* 0x0000003f00097c82 */ /* 0x000fe20008000000 */
[----:B------:R-:W-:-:S02]  /*20e0*/  FADD.FTZ R0, R213, UR5 ;  /* 0x00000005d5007e21 */ /* 0x000fc40008010000 */
.L_x_5256:
[----:B------:R-:W-:Y:S01]  /*20f0*/  ULDC.64 UR30, c[0x0][0x180] ;  /* 0x00006000001e7ab9 */ /* 0x000fe20000000a00 */
[----:B------:R-:W-:Y:S01]  /*2100*/  SHF.R.S32.HI R3, RZ, 0x1f, R2 ;  /* 0x0000001fff037819 */ /* 0x000fe20000011402 */
[----:B------:R-:W-:Y:S01]  /*2110*/  UIMAD UR25, UR17, UR30, URZ ;  /* 0x0000001e111972a4 */ /* 0x000fe2000f8e023f */
[----:B------:R-:W-:Y:S01]  /*2120*/  MOV R7, UR7 ;  /* 0x0000000700077c02 */ /* 0x000fe20008000f00 */
[----:B------:R-:W-:-:S02]  /*2130*/  UIMAD.WIDE.U32 UR28, UR16, UR30, URZ ;  /* 0x0000001e101c72a5 */ /* 0x000fc4000f8e003f */
[----:B------:R-:W-:Y:S02]  /*2140*/  UIMAD UR25, UR16, UR31, UR25 ;  /* 0x0000001f101972a4 */ /* 0x000fe4000f8e0219 */
[----:B------:R-:W-:Y:S01]  /*2150*/  USHF.R.S32.HI UR39, URZ, 0x1f, UR7 ;  /* 0x0000001f3f277899 */ /* 0x000fe20008011407 */
[----:B------:R-:W-:Y:S01]  /*2160*/  IMAD.WIDE.U32 R6, R7, c[0x0][0x1a0], R2 ;  /* 0x0000680007067a25 */ /* 0x000fe200078e0002 */
[----:B------:R-:W-:Y:S02]  /*2170*/  ULDC.64 UR30, c[0x0][0x188] ;  /* 0x00006200001e7ab9 */ /* 0x000fe40000000a00 */
[----:B------:R-:W-:Y:S02]  /*2180*/  UIADD3 UR29, UR29, UR25, URZ ;  /* 0x000000191d1d7290 */ /* 0x000fe4000fffe03f */
[----:B------:R-:W-:Y:S02]  /*2190*/  UIMAD UR25, UR39, UR30, URZ ;  /* 0x0000001e271972a4 */ /* 0x000fe4000f8e023f */
[----:B------:R-:W-:Y:S01]  /*21a0*/  ULDC.64 UR34, c[0x0][0x1a0] ;  /* 0x0000680000227ab9 */ /* 0x000fe20000000a00 */
[----:B------:R-:W-:Y:S01]  /*21b0*/  LOP3.LUT R145, R2, 0x20, RZ, 0xfc, !PT ;  /* 0x0000002002917812 */ /* 0x000fe200078efcff */
[----:B------:R-:W-:Y:S01]  /*21c0*/  UIMAD UR25, UR7, UR31, UR25 ;  /* 0x0000001f071972a4 */ /* 0x000fe2000f8e0219 */
[----:B------:R-:W-:Y:S01]  /*21d0*/  LEA R4, P0, R6, R127, 0x2 ;  /* 0x0000007f06047211 */ /* 0x000fe200078010ff */
[----:B------:R-:W-:-:S02]  /*21e0*/  UIMAD.WIDE.U32 UR28, UR7, UR30, UR28 ;  /* 0x0000001e071c72a5 */ /* 0x000fc4000f8e001c */
[----:B------:R-:W-:Y:S02]  /*21f0*/  UIMAD UR34, UR39, UR34, URZ ;  /* 0x00000022272272a4 */ /* 0x000fe4000f8e023f */
[----:B------:R-:W-:Y:S02]  /*2200*/  ULDC.64 UR30, c[0x0][0x220] ;  /* 0x00008800001e7ab9 */ /* 0x000fe40000000a00 */
[----:B------:R-:W-:Y:S02]  /*2210*/  UIADD3 UR25, UR29, UR25, URZ ;  /* 0x000000191d197290 */ /* 0x000fe4000fffe03f */
[----:B------:R-:W-:Y:S02]  /*2220*/  ULEA UR30, UP0, UR28, UR30, 0x2 ;  /* 0x0000001e1c1e7291 */ /* 0x000fe4000f80103f */
[----:B------:R-:W-:Y:S02]  /*2230*/  UIMAD UR34, UR7, UR35, UR34 ;  /* 0x00000023072272a4 */ /* 0x000fe4000f8e0222 */
[----:B------:R-:W-:Y:S01]  /*2240*/  ULEA.HI.X UR31, UR28, UR31, UR25, 0x2, UP0 ;  /* 0x0000001f1c1f7291 */ /* 0x000fe200080f1419 */
[----:B------:R-:W-:-:S02]  /*2250*/  LOP3.LUT R144, R2, 0x40, RZ, 0xfc, !PT ;  /* 0x0000004002907812 */ /* 0x000fc400078efcff */
[----:B------:R-:W-:Y:S01]  /*2260*/  ULDC UR25, c[0x0][0x168] ;  /* 0x00005a0000197ab9 */ /* 0x000fe20000000800 */
[----:B------:R-:W-:Y:S01]  /*2270*/  IADD3 R5, R7, UR34, RZ ;  /* 0x0000002207057c10 */ /* 0x000fe2000fffe0ff */
[----:B------:R-:W-:Y:S01]  /*2280*/  UIADD3 UR25, -UR38, UR25, URZ ;  /* 0x0000001926197290 */ /* 0x000fe2000fffe13f */
[C---:B------:R-:W-:Y:S02]  /*2290*/  LOP3.LUT R143, R2.reuse, 0x60, RZ, 0xfc, !PT ;  /* 0x00000060028f7812 */ /* 0x040fe400078efcff */
[C---:B------:R-:W-:Y:S02]  /*22a0*/  LOP3.LUT R142, R2.reuse, 0x80, RZ, 0xfc, !PT ;  /* 0x00000080028e7812 */ /* 0x040fe400078efcff */
[C---:B------:R-:W-:Y:S02]  /*22b0*/  LOP3.LUT R141, R2.reuse, 0xa0, RZ, 0xfc, !PT ;  /* 0x000000a0028d7812 */ /* 0x040fe400078efcff */
[C---:B------:R-:W-:Y:S02]  /*22c0*/  LOP3.LUT R140, R2.reuse, 0xc0, RZ, 0xfc, !PT ;  /* 0x000000c0028c7812 */ /* 0x040fe400078efcff */
[----:B------:R-:W-:-:S02]  /*22d0*/  LOP3.LUT R139, R2, 0xe0, RZ, 0xfc, !PT ;  /* 0x000000e0028b7812 */ /* 0x000fc400078efcff */
[C---:B------:R-:W-:Y:S01]  /*22e0*/  LOP3.LUT R138, R2.reuse, 0x100, RZ, 0xfc, !PT ;  /* 0x00000100028a7812 */ /* 0x040fe200078efcff */
[----:B------:R-:W-:Y:S01]  /*22f0*/  CS2R R10, SRZ ;  /* 0x00000000000a7805 */ /* 0x000fe2000001ff00 */
[C---:B------:R-:W-:Y:S01]  /*2300*/  ISETP.GE.AND P2, PT, R2.reuse, UR25, PT ;  /* 0x0000001902007c0c */ /* 0x040fe2000bf46270 */
[----:B------:R-:W-:Y:S01]  /*2310*/  CS2R R146, SRZ ;  /* 0x0000000000927805 */ /* 0x000fe2000001ff00 */
[----:B------:R-:W-:Y:S02]  /*2320*/  ISETP.GE.AND P1, PT, R145, UR25, PT ;  /* 0x0000001991007c0c */ /* 0x000fe4000bf26270 */
[C---:B------:R-:W-:Y:S02]  /*2330*/  LOP3.LUT R137, R2.reuse, 0x120, RZ, 0xfc, !PT ;  /* 0x0000012002897812 */ /* 0x040fe400078efcff */
[----:B------:R-:W-:Y:S01]  /*2340*/  LOP3.LUT R136, R2, 0x140, RZ, 0xfc, !PT ;  /* 0x0000014002887812 */ /* 0x000fe200078efcff */
[----:B------:R-:W-:Y:S01]  /*2350*/  CS2R R148, SRZ ;  /* 0x0000000000947805 */ /* 0x000fe2000001ff00 */
[----:B------:R-:W-:-:S02]  /*2360*/  LEA.HI.X R5, R6, R125, R5, 0x2, P0 ;  /* 0x0000007d06057211 */ /* 0x000fc400000f1405 */
[----:B------:R-:W-:Y:S01]  /*2370*/  LOP3.LUT R135, R2, 0x160, RZ, 0xfc, !PT ;  /* 0x0000016002877812 */ /* 0x000fe200078efcff */
[----:B------:R-:W-:Y:S01]  /*2380*/  CS2R R6, SRZ ;  /* 0x0000000000067805 */ /* 0x000fe2000001ff00 */
[----:B------:R-:W-:Y:S02]  /*2390*/  ISETP.GE.AND P0, PT, R144, UR25, PT ;  /* 0x0000001990007c0c */ /* 0x000fe4000bf06270 */
[C---:B------:R-:W-:Y:S02]  /*23a0*/  LOP3.LUT R134, R2.reuse, 0x180, RZ, 0xfc, !PT ;  /* 0x0000018002867812 */ /* 0x040fe400078efcff */
[C---:B------:R-:W-:Y:S01]  /*23b0*/  LOP3.LUT R133, R2.reuse, 0x1a0, RZ, 0xfc, !PT ;  /* 0x000001a002857812 */ /* 0x040fe200078efcff */
[----:B------:R0:W2:Y:S01]  /*23c0*/  @!P2 LDG.E R7, [R4.64] ;  /* 0x000000200407a981 */ /* 0x0000a2000c1e1900 */
[----:B------:R-:W-:Y:S02]  /*23d0*/  ISETP.GE.AND P4, PT, R143, UR25, PT ;  /* 0x000000198f007c0c */ /* 0x000fe4000bf86270 */
[----:B------:R-:W-:Y:S01]  /*23e0*/  LOP3.LUT R132, R2, 0x1c0, RZ, 0xfc, !PT ;  /* 0x000001c002847812 */ /* 0x000fe200078efcff */
[----:B---3--:R0:W3:Y:S01]  /*23f0*/  @!P1 LDG.E R6, [R4.64+0x80] ;  /* 0x0000802004069981 */ /* 0x0080e2000c1e1900 */
[----:B------:R-:W-:-:S02]  /*2400*/  ISETP.GE.AND P6, PT, R142, UR25, PT ;  /* 0x000000198e007c0c */ /* 0x000fc4000bfc6270 */
[----:B------:R-:W-:Y:S01]  /*2410*/  LOP3.LUT R130, R2, 0x1e0, RZ, 0xfc, !PT ;  /* 0x000001e002827812 */ /* 0x000fe200078efcff */
[----:B------:R0:W4:Y:S01]  /*2420*/  @!P0 LDG.E R11, [R4.64+0x100] ;  /* 0x00010020040b8981 */ /* 0x000122000c1e1900 */
[----:B------:R-:W-:Y:S01]  /*2430*/  ISETP.GE.AND P5, PT, R141, UR25, PT ;  /* 0x000000198d007c0c */ /* 0x000fe2000bfa6270 */
[----:B------:R-:W-:Y:S01]  /*2440*/  CS2R R150, SRZ ;  /* 0x0000000000967805 */ /* 0x000fe2000001ff00 */
[----:B------:R-:W-:Y:S01]  /*2450*/  MOV R8, UR30 ;  /* 0x0000001e00087c02 */ /* 0x000fe20008000f00 */
[----:B------:R-:W-:Y:S01]  /*2460*/  CS2R R152, SRZ ;  /* 0x0000000000987805 */ /* 0x000fe2000001ff00 */
[----:B------:R-:W-:Y:S01]  /*2470*/  MOV R9, UR31 ;  /* 0x0000001f00097c02 */ /* 0x000fe20008000f00 */
[----:B------:R0:W4:Y:S01]  /*2480*/  @!P4 LDG.E R10, [R4.64+0x180] ;  /* 0x00018020040ac981 */ /* 0x000122000c1e1900 */
[----:B------:R-:W-:Y:S01]  /*2490*/  ISETP.GE.AND P3, PT, R140, UR25, PT ;  /* 0x000000198c007c0c */ /* 0x000fe2000bf66270 */
[----:B------:R-:W-:Y:S01]  /*24a0*/  CS2R R154, SRZ ;  /* 0x00000000009a7805 */ /* 0x000fe2000001ff00 */
[----:B------:R-:W-:Y:S01]  /*24b0*/  ISETP.GE.AND P2, PT, R139, UR25, PT ;  /* 0x000000198b007c0c */ /* 0x000fe2000bf46270 */
[----:B------:R1:W4:Y:S01]  /*24c0*/  LDG.E R156, [R8.64] ;  /* 0x00000020089c7981 */ /* 0x000322000c1e1900 */
[----:B------:R-:W-:Y:S01]  /*24d0*/  ISETP.GE.AND P1, PT, R138, UR25, PT ;  /* 0x000000198a007c0c */ /* 0x000fe2000bf26270 */
[----:B------:R-:W-:Y:S01]  /*24e0*/  ULDC.64 UR34, c[0x0][0x1b8] ;  /* 0x00006e0000227ab9 */ /* 0x000fe20000000a00 */
[----:B------:R-:W-:Y:S01]  /*24f0*/  ISETP.GE.AND P0, PT, R137, UR25, PT ;  /* 0x0000001989007c0c */ /* 0x000fe2000bf06270 */
[----:B------:R0:W4:Y:S01]  /*2500*/  @!P6 LDG.E R147, [R4.64+0x200] ;  /* 0x000200200493e981 */ /* 0x000122000c1e1900 */
[----:B------:R-:W-:Y:S01]  /*2510*/  ISETP.GE.AND P4, PT, R136, UR25, PT ;  /* 0x0000001988007c0c */ /* 0x000fe2000bf86270 */
[----:B-1----:R-:W-:Y:S01]  /*2520*/  CS2R R8, SRZ ;  /* 0x0000000000087805 */ /* 0x002fe2000001ff00 */
[----:B------:R-:W-:-:S05]  /*2530*/  ISETP.GE.AND P6, PT, R135, UR25, PT ;  /* 0x0000001987007c0c */ /* 0x000fca000bfc6270 */
        /* <DEDUP_REMOVED lines=46> */
[----:B------:R3:W4:Y:S01]  /*2820*/  LDG.E R210, [R4.64] ;  /* 0x0000002004d27981 */ /* 0x000722000c1e1900 */
[----:B------:R-:W1:Y:S01]  /*2830*/  R2UR UR34, R156 ;  /* 0x000000009c2273c2 */ /* 0x000e6200000e0000 */
[C---:B------:R-:W-:Y:S02]  /*2840*/  LOP3.LUT P0, RZ, R126.reuse, 0x1f, RZ, 0xc0, !PT ;  /* 0x0000001f7eff7812 */ /* 0x040fe4000780c0ff */
[----:B------:R-:W-:Y:S01]  /*2850*/  MOV R157, UR24 ;  /* 0x00000018009d7c02 */ /* 0x000fe20008000f00 */
[----:B0-----:R-:W-:Y:S01]  /*2860*/  FADD.FTZ R149, R213, UR5 ;  /* 0x00000005d5957e21 */ /* 0x001fe20008010000 */
[----:B------:R-:W-:Y:S01]  /*2870*/  ISETP.NE.AND P1, PT, R126, RZ, PT ;  /* 0x000000ff7e00720c */ /* 0x000fe20003f25270 */
[----:B------:R-:W0:Y:S01]  /*2880*/  LDS R147, [R106.X4+0x4] ;  /* 0x000004006a937984 */ /* 0x000e220000004800 */
[----:B------:R-:W-:Y:S02]  /*2890*/  ISETP.LT.OR P2, PT, R157, 0x2, P0 ;  /* 0x000000029d00780c */ /* 0x000fe40000741670 */
[----:B------:R-:W-:Y:S01]  /*28a0*/  MOV R8, UR24 ;  /* 0x0000001800087c02 */ /* 0x000fe20008000f00 */
[----:B------:R-:W-:Y:S01]  /*28b0*/  LDS R164, [R106.X4+0x8] ;  /* 0x000008006aa47984 */ /* 0x000fe20000004800 */
[----:B------:R-:W-:-:S02]  /*28c0*/  MOV R6, UR26 ;  /* 0x0000001a00067c02 */ /* 0x000fc40008000f00 */
[----:B------:R-:W-:Y:S01]  /*28d0*/  MOV R9, c[0x0][0x16c] ;  /* 0x00005b0000097a02 */ /* 0x000fe20000000f00 */
[----:B------:R-:W-:Y:S04]  /*28e0*/  LDS R163, [R106.X4+0xc] ;  /* 0x00000c006aa37984 */ /* 0x000fe80000004800 */
[----:B------:R-:W-:Y:S04]  /*28f0*/  LDS R162, [R106.X4+0x10] ;  /* 0x000010006aa27984 */ /* 0x000fe80000004800 */
[----:B------:R-:W-:Y:S01]  /*2900*/  LDS R161, [R106.X4+0x14] ;  /* 0x000014006aa17984 */ /* 0x000fe20000004800 */
[----:B-1----:R-:W-:-:S03]  /*2910*/  MOV R7, UR34 ;  /* 0x0000002200077c02 */ /* 0x002fc60008000f00 */
[----:B------:R-:W-:Y:S02]  /*2920*/  LDS R160, [R106.X4+0x18] ;  /* 0x000018006aa07984 */ /* 0x000fe40000004800 */
[----:B------:R-:W-:Y:S02]  /*2930*/  FMUL.FTZ R7, R7, 1.4426950216293334961 ;  /* 0x3fb8aa3b07077820 */ /* 0x000fe40000410000 */
[----:B------:R-:W-:Y:S02]  /*2940*/  LDS R159, [R106.X4+0x1c] ;  /* 0x00001c006a9f7984 */ /* 0x000fe40000004800 */
[----:B------:R-:W-:Y:S01]  /*2950*/  FMUL.FTZ R226, R7, R149 ;  /* 0x0000009507e27220 */ /* 0x000fe20000410000 */
[----:B------:R-:W-:Y:S01]  /*2960*/  @!P2 IADD3 R8, R8, -0x2, RZ ;  /* 0xfffffffe0808a810 */ /* 0x000fe20007ffe0ff */
[----:B------:R-:W-:Y:S04]  /*2970*/  LDS R158, [R106.X4+0x20] ;  /* 0x000020006a9e7984 */ /* 0x000fe80000004800 */
[----:B------:R-:W1:Y:S01]  /*2980*/  MUFU.EX2 R226, R226 ;  /* 0x000000e200e27308 */ /* 0x000e620000000800 */
[----:B------:R-:W-:Y:S01]  /*2990*/  LEA R6, R6, UR7, 0x8 ;  /* 0x0000000706067c11 */ /* 0x000fe2000f8e40ff */
[----:B------:R-:W-:Y:S01]  /*29a0*/  LDS R157, [R106.X4+0x24] ;  /* 0x000024006a9d7984 */ /* 0x000fe20000004800 */
[----:B------:R-:W-:Y:S01]  /*29b0*/  @P1 IADD3 R6, R126, 0x200, RZ ;  /* 0x000002007e061810 */ /* 0x000fe20007ffe0ff */
[----:B---3--:R-:W-:-:S02]  /*29c0*/  @!P2 IMAD R4, R8, R9, UR7 ;  /* 0x000000070804ae24 */ /* 0x008fc4000f8e0209 */
[----:B------:R-:W-:Y:S01]  /*29d0*/  LDS R156, [R106.X4+0x28] ;  /* 0x000028006a9c7984 */ /* 0x000fe20000004800 */
[----:B------:R-:W-:-:S03]  /*29e0*/  SHF.L.U32 R9, R6, 0x2, RZ ;  /* 0x0000000206097819 */ /* 0x000fc600000006ff */
[----:B------:R-:W-:Y:S04]  /*29f0*/  LDS R155, [R106.X4+0x2c] ;  /* 0x00002c006a9b7984 */ /* 0x000fe80000004800 */
[----:B------:R-:W-:Y:S04]  /*2a00*/  LDS R154, [R106.X4+0x30] ;  /* 0x000030006a9a7984 */ /* 0x000fe80000004800 */
[----:B------:R-:W-:Y:S04]  /*2a10*/  LDS R153, [R106.X4+0x34] ;  /* 0x000034006a997984 */ /* 0x000fe80000004800 */
[----:B------:R-:W-:Y:S04]  /*2a20*/  LDS R152, [R106.X4+0x38] ;  /* 0x000038006a987984 */ /* 0x000fe80000004800 */
[----:B------:R-:W-:Y:S04]  /*2a30*/  LDS R150, [R106.X4+0x3c] ;  /* 0x00003c006a967984 */ /* 0x000fe80000004800 */
[----:B------:R-:W3:Y:S04]  /*2a40*/  LDS R146, [R106.X4] ;  /* 0x000000006a927984 */ /* 0x000ee80000004800 */
[----:B-1----:R1:W-:Y:S01]  /*2a50*/  STS [R9+0x12c8], R226 ;  /* 0x0012c8e209007388 */ /* 0x0023e20000000800 */
[----:B------:R-:W-:Y:S01]  /*2a60*/  HFMA2.MMA R11, -RZ, RZ, 0, 4.76837158203125e-07 ;  /* 0x00000008ff0b7435 */ /* 0x000fe200000001ff */
[----:B------:R-:W-:-:S02]  /*2a70*/  FADD.FTZ R148, R89, UR5 ;  /* 0x0000000559947e21 */ /* 0x000fc40008010000 */
[----:B--2---:R-:W-:Y:S02]  /*2a80*/  FADD.FTZ R151, R88, UR5 ;  /* 0x0000000558977e21 */ /* 0x004fe40008010000 */
[C---:B------:R-:W-:Y:S01]  /*2a90*/  FMUL.FTZ R217, R7.reuse, R148 ;  /* 0x0000009407d97220 */ /* 0x040fe20000410000 */
[----:B------:R-:W-:Y:S01]  /*2aa0*/  MOV R8, RZ ;  /* 0x000000ff00087202 */ /* 0x000fe20000000f00 */
[----:B------:R-:W-:Y:S02]  /*2ab0*/  FMUL.FTZ R215, R7, R151 ;  /* 0x0000009707d77220 */ /* 0x000fe40000410000 */
[----:B------:R-:W-:Y:S02]  /*2ac0*/  FADD.FTZ R166, R87, UR5 ;  /* 0x0000000557a67e21 */ /* 0x000fe40008010000 */
[----:B------:R-:W-:Y:S01]  /*2ad0*/  @!P2 IMAD.WIDE R4, R4, R11, UR10 ;  /* 0x0000000a0404ae25 */ /* 0x000fe2000f8e020b */
[----:B------:R-:W-:Y:S03]  /*2ae0*/  BAR.SYNC.DEFER_BLOCKING 0x0 ;  /* 0x0000000000007b1d */ /* 0x000fe60000010000 */
[----:B------:R-:W-:-:S03]  /*2af0*/  FMUL.FTZ R221, R7, R166 ;  /* 0x000000a607dd7220 */ /* 0x000fc60000410000 */
[----:B------:R-:W2:Y:S01]  /*2b00*/  MUFU.EX2 R217, R217 ;  /* 0x000000d900d97308 */ /* 0x000ea20000000800 */
[----:B------:R-:W-:Y:S02]  /*2b10*/  FADD.FTZ R165, R86, UR5 ;  /* 0x0000000556a57e21 */ /* 0x000fe40008010000 */
[----:B------:R-:W-:Y:S02]  /*2b20*/  FADD.FTZ R168, R85, UR5 ;  /* 0x0000000555a87e21 */ /* 0x000fe40008010000 */
[----:B------:R-:W-:-:S03]  /*2b30*/  FMUL.FTZ R208, R7, R165 ;  /* 0x000000a507d07220 */ /* 0x000fc60000410000 */
[----:B------:R-:W0:Y:S01]  /*2b40*/  MUFU.EX2 R215, R215 ;  /* 0x000000d700d77308 */ /* 0x000e220000000800 */
[----:B------:R-:W-:Y:S02]  /*2b50*/  FMUL.FTZ R206, R7, R168 ;  /* 0x000000a807ce7220 */ /* 0x000fe40000410000 */
[----:B------:R-:W-:Y:S01]  /*2b60*/  FADD.FTZ R167, R84, UR5 ;  /* 0x0000000554a77e21 */ /* 0x000fe20008010000 */
[----:B------:R2:W5:Y:S01]  /*2b70*/  @!P2 LDG.E R8, [R4.64+0x4] ;  /* 0x000004200408a981 */ /* 0x000562000c1e1900 */
[----:B------:R-:W-:-:S03]  /*2b80*/  ISETP.NE.AND P2, PT, R126, 0x1f, PT ;  /* 0x0000001f7e00780c */ /* 0x000fc60003f45270 */
[----:B------:R-:W0:Y:S01]  /*2b90*/  MUFU.EX2 R221, R221 ;  /* 0x000000dd00dd7308 */ /* 0x000e220000000800 */
[----:B------:R-:W-:Y:S02]  /*2ba0*/  FMUL.FTZ R218, R7, R167 ;  /* 0x000000a707da7220 */ /* 0x000fe40000410000 */
[----:B------:R-:W-:-:S05]  /*2bb0*/  FADD.FTZ R170, R83, UR5 ;  /* 0x0000000553aa7e21 */ /* 0x000fca0008010000 */
[----:B------:R-:W1:Y:S01]  /*2bc0*/  MUFU.EX2 R208, R208 ;  /* 0x000000d000d07308 */ /* 0x000e620000000800 */
[----:B--2---:R-:W-:Y:S02]  /*2bd0*/  FMUL.FTZ R4, R226, R217 ;  /* 0x000000d9e2047220 */ /* 0x004fe40000410000 */
[----:B------:R-:W-:Y:S01]  /*2be0*/  FMUL.FTZ R198, R7, R170 ;  /* 0x000000aa07c67220 */ /* 0x000fe20000410000 */
[----:B------:R2:W2:Y:S01]  /*2bf0*/  @P2 LDS R230, [R126.X4+0x1acc] ;  /* 0x001acc007ee62984 */ /* 0x0004a20000004800 */
        /* <DEDUP_REMOVED lines=10> */
[----:B------:R-:W-:Y:S02]  /*2ca0*/  FADD.FTZ R178, R75, UR5 ;  /* 0x000000054bb27e21 */ /* 0x000fe40008010000 */
[----:B-1----:R-:W-:Y:S02]  /*2cb0*/  FMUL.FTZ R5, R208, R5 ;  /* 0x00000005d0057220 */ /* 0x002fe40000410000 */
[----:B------:R-:W-:-:S03]  /*2cc0*/  FMUL.FTZ R222, R7, R171 ;  /* 0x000000ab07de7220 */ /* 0x000fc60000410000 */
[----:B------:R-:W1:Y:S01]  /*2cd0*/  MUFU.EX2 R216, R216 ;  /* 0x000000d800d87308 */ /* 0x000e620000000800 */
[----:B------:R-:W-:Y:S02]  /*2ce0*/  FADD.FTZ R174, R79, UR5 ;  /* 0x000000054fae7e21 */ /* 0x000fe40008010000 */
[----:B------:R-:W-:Y:S02]  /*2cf0*/  FADD.FTZ R173, R78, UR5 ;  /* 0x000000054ead7e21 */ /* 0x000fe40008010000 */
[----:B------:R-:W-:Y:S02]  /*2d00*/  FADD.FTZ R176, R77, UR5 ;  /* 0x000000054db07e21 */ /* 0x000fe40008010000 */
[----:B------:R-:W-:Y:S01]  /*2d10*/  FADD.FTZ R175, R76, UR5 ;  /* 0x000000054caf7e21 */ /* 0x000fe20008010000 */
[----:B------:R-:W0:Y:S01]  /*2d20*/  MUFU.EX2 R179, R179 ;  /* 0x000000b300b37308 */ /* 0x000e220000000800 */
[----:B------:R-:W-:Y:S02]  /*2d30*/  FMUL.FTZ R197, R7, R178 ;  /* 0x000000b207c57220 */ /* 0x000fe40000410000 */
[----:B------:R-:W-:-:S02]  /*2d40*/  FMUL.FTZ R5, R206, R5 ;  /* 0x00000005ce057220 */ /* 0x000fc40000410000 */
[----:B------:R-:W-:Y:S02]  /*2d50*/  FMUL.FTZ R177, R105, R0 ;  /* 0x0000000069b17220 */ /* 0x000fe40000410000 */
[----:B------:R-:W-:Y:S01]  /*2d60*/  FMUL.FTZ R228, R104, R12 ;  /* 0x0000000c68e47220 */ /* 0x000fe20000410000 */
[----:B------:R-:W1:Y:S01]  /*2d70*/  MUFU.EX2 R222, R222 ;  /* 0x000000de00de7308 */ /* 0x000e620000000800 */
[C---:B------:R-:W-:Y:S02]  /*2d80*/  FMUL.FTZ R209, R7.reuse, R174 ;  /* 0x000000ae07d17220 */ /* 0x040fe40000410000 */
[C---:B------:R-:W-:Y:S02]  /*2d90*/  FMUL.FTZ R207, R7.reuse, R173 ;  /* 0x000000ad07cf7220 */ /* 0x040fe40000410000 */
[C---:B------:R-:W-:Y:S02]  /*2da0*/  FMUL.FTZ R196, R7.reuse, R176 ;  /* 0x000000b007c47220 */ /* 0x040fe40000410000 */
[----:B------:R-:W-:Y:S01]  /*2db0*/  FMUL.FTZ R199, R7, R175 ;  /* 0x000000af07c77220 */ /* 0x000fe20000410000 */
[----:B------:R-:W1:Y:S01]  /*2dc0*/  MUFU.EX2 R197, R197 ;  /* 0x000000c500c57308 */ /* 0x000e620000000800 */
[----:B------:R-:W-:-:S02]  /*2dd0*/  FMUL.FTZ R11, R103, R13 ;  /* 0x0000000d670b7220 */ /* 0x000fc40000410000 */
[----:B0-----:R-:W-:Y:S02]  /*2de0*/  FMUL.FTZ R5, R218, R5 ;  /* 0x00000005da057220 */ /* 0x001fe40000410000 */
[----:B------:R-:W-:Y:S02]  /*2df0*/  FMUL.FTZ R228, R228, R147 ;  /* 0x00000093e4e47220 */ /* 0x000fe40000410000 */
[----:B---3--:R-:W-:Y:S01]  /*2e00*/  FMUL.FTZ R177, R177, R146 ;  /* 0x00000092b1b17220 */ /* 0x008fe20000410000 */
[----:B------:R-:W0:Y:S01]  /*2e10*/  MUFU.EX2 R209, R209 ;  /* 0x000000d100d17308 */ /* 0x000e220000000800 */
[----:B------:R-:W-:Y:S02]  /*2e20*/  FMUL.FTZ R5, R198, R5 ;  /* 0x00000005c6057220 */ /* 0x000fe40000410000 */
[----:B------:R-:W-:Y:S02]  /*2e30*/  FMUL.FTZ R188, R11, R164 ;  /* 0x000000a40bbc7220 */ /* 0x000fe40000410000 */
[----:B------:R-:W-:-:S02]  /*2e40*/  FMUL.FTZ R190, R102, R14 ;  /* 0x0000000e66be7220 */ /* 0x000fc40000410000 */
[----:B------:R-:W-:Y:S01]  /*2e50*/  FFMA.FTZ R11, R177, R217, R228 ;  /* 0x000000d9b10b7223 */ /* 0x000fe200000100e4 */
[----:B------:R-:W3:Y:S01]  /*2e60*/  MUFU.EX2 R207, R207 ;  /* 0x000000cf00cf7308 */ /* 0x000ee20000000800 */
[----:B-1----:R-:W-:Y:S02]  /*2e70*/  FMUL.FTZ R4, R216, R5 ;  /* 0x00000005d8047220 */ /* 0x002fe40000410000 */
[----:B------:R-:W-:-:S05]  /*2e80*/  FMUL.FTZ R229, R101, R15 ;  /* 0x0000000f65e57220 */ /* 0x000fca0000410000 */
[----:B------:R-:W1:Y:S01]  /*2e90*/  MUFU.EX2 R196, R196 ;  /* 0x000000c400c47308 */ /* 0x000e620000000800 */
[----:B------:R-:W-:Y:S02]  /*2ea0*/  FMUL.FTZ R190, R190, R163 ;  /* 0x000000a3bebe7220 */ /* 0x000fe40000410000 */
[----:B------:R-:W-:-:S05]  /*2eb0*/  FFMA.FTZ R11, R215, R11, R188 ;  /* 0x0000000bd70b7223 */ /* 0x000fca00000100bc */
[----:B------:R-:W0:Y:S01]  /*2ec0*/  MUFU.EX2 R199, R199 ;  /* 0x000000c700c77308 */ /* 0x000e220000000800 */
[----:B------:R-:W-:Y:S02]  /*2ed0*/  FMUL.FTZ R10, R98, R18 ;  /* 0x00000012620a7220 */ /* 0x000fe40000410000 */
[----:B------:R-:W-:Y:S01]  /*2ee0*/  FMUL.FTZ R181, R179, R4 ;  /* 0x00000004b3b57220 */ /* 0x000fe20000410000 */
[----:B------:R-:W-:Y:S01]  /*2ef0*/  BSSY B0, `(.L_x_5220) ;  /* 0x000002f000007945 */ /* 0x000fe20003800000 */
        /* <DEDUP_REMOVED lines=18> */
[-C--:B----4-:R-:W-:Y:S02]  /*3020*/  FMUL.FTZ R186, R60, R210.reuse ;  /* 0x000000d23cba7220 */ /* 0x090fe40000410000 */
        /* <DEDUP_REMOVED lines=15> */
[----:B------:R-:W-:Y:S05]  /*3120*/  @P2 BRA `(.L_x_5221) ;  /* 0x000000b000002947 */ /* 0x000fea0003800000 */
[----:B0123--:R-:W-:Y:S01]  /*3130*/  ULDC UR29, c[0x0][0x174] ;  /* 0x00005d00001d7ab9 */ /* 0x00ffe20000000800 */
        /* <DEDUP_REMOVED lines=10> */
.L_x_5221:
[----:B0123--:R-:W-:Y:S05]  /*31e0*/  BSYNC B0 ;  /* 0x0000000000007941 */ /* 0x00ffea0003800000 */
.L_x_5220:
[----:B------:R-:W-:Y:S01]  /*31f0*/  FMUL.FTZ R192, R197, R230 ;  /* 0x000000e6c5c07220 */ /* 0x000fe20000410000 */
[----:B------:R-:W-:Y:S01]  /*3200*/  ISETP.GE.AND P3, PT, R124, 0x1, PT ;  /* 0x000000017c00780c */ /* 0x000fe20003f66270 */
[C---:B------:R-:W-:Y:S01]  /*3210*/  FFMA.FTZ R10, R199.reuse, R10, R184 ;  /* 0x0000000ac70a7223 */ /* 0x040fe200000100b8 */
[----:B------:R-:W-:Y:S01]  /*3220*/  MOV R233, UR27 ;  /* 0x0000001b00e97c02 */ /* 0x000fe20008000f00 */
[----:B------:R-:W-:Y:S01]  /*3230*/  FFMA.FTZ R11, R206, R11, R185 ;  /* 0x0000000bce0b7223 */ /* 0x000fe200000100b9 */
[----:B------:R-:W-:Y:S01]  /*3240*/  ULDC.64 UR28, c[0x0][0x298] ;  /* 0x0000a600001c7ab9 */ /* 0x000fe20000000a00 */
[----:B------:R-:W-:Y:S01]  /*3250*/  FMUL.FTZ R189, R199, R192 ;  /* 0x000000c0c7bd7220 */ /* 0x000fe20000410000 */
[----:B------:R-:W-:Y:S01]  /*3260*/  UIMAD UR28, UR36, UR28, URZ ;  /* 0x0000001c241c72a4 */ /* 0x000fe2000f8e023f */
[----:B------:R-:W-:Y:S01]  /*3270*/  FFMA.FTZ R191, R196, R10, R187 ;  /* 0x0000000ac4bf7223 */ /* 0x000fe200000100bb */
[----:B------:R-:W-:Y:S01]  /*3280*/  ISETP.NE.AND P5, PT, R126, RZ, PT ;  /* 0x000000ff7e00720c */ /* 0x000fe20003fa5270 */
[----:B------:R-:W-:Y:S01]  /*3290*/  FFMA.FTZ R11, R218, R11, R183 ;  /* 0x0000000bda0b7223 */ /* 0x000fe200000100b7 */
[----:B------:R-:W-:Y:S01]  /*32a0*/  UIMAD UR28, UR27, UR29, UR28 ;  /* 0x0000001d1b1c72a4 */ /* 0x000fe2000f8e021c */
[----:B------:R-:W-:Y:S01]  /*32b0*/  FMUL.FTZ R10, R196, R189 ;  /* 0x000000bdc40a7220 */ /* 0x000fe20000410000 */
[----:B------:R-:W-:Y:S01]  /*32c0*/  LOP3.LUT R189, R126, 0x1f, RZ, 0xc0, !PT ;  /* 0x0000001f7ebd7812 */ /* 0x000fe200078ec0ff */
[----:B------:R-:W-:Y:S01]  /*32d0*/  FFMA.FTZ R191, R207, R191, R182 ;  /* 0x000000bfcfbf7223 */ /* 0x000fe200000100b6 */
[----:B------:R-:W-:Y:S01]  /*32e0*/  BSSY B0, `(.L_x_5222) ;  /* 0x0000109000007945 */ /* 0x000fe20003800000 */
[----:B------:R-:W-:Y:S01]  /*32f0*/  FFMA.FTZ R11, R198, R11, R223 ;  /* 0x0000000bc60b7223 */ /* 0x000fe200000100df */
[----:B------:R-:W-:Y:S01]  /*3300*/  ISETP.NE.AND P4, PT, R189, 0x1f, PT ;  /* 0x0000001fbd00780c */ /* 0x000fe20003f85270 */
[----:B------:R-:W-:-:S02]  /*3310*/  FMUL.FTZ R10, R207, R10 ;  /* 0x0000000acf0a7220 */ /* 0x000fc40000410000 */
[----:B------:R-:W-:Y:S02]  /*3320*/  FMUL.FTZ R200, R200, R157 ;  /* 0x0000009dc8c87220 */ /* 0x000fe40000410000 */
[----:B------:R-:W-:Y:S02]  /*3330*/  FMUL.FTZ R202, R9, R154 ;  /* 0x0000009a09ca7220 */ /* 0x000fe40000410000 */
[C---:B------:R-:W-:Y:S02]  /*3340*/  FFMA.FTZ R191, R209.reuse, R191, R180 ;  /* 0x000000bfd1bf7223 */ /* 0x040fe400000100b4 */
[----:B------:R-:W-:Y:S02]  /*3350*/  FFMA.FTZ R11, R216, R11, R211 ;  /* 0x0000000bd80b7223 */ /* 0x000fe400000100d3 */
[----:B------:R-:W-:Y:S02]  /*3360*/  FMUL.FTZ R9, R209, R10 ;  /* 0x0000000ad1097220 */ /* 0x000fe40000410000 */
[----:B------:R-:W-:-:S02]  /*3370*/  FMUL.FTZ R205, R205, R156 ;  /* 0x0000009ccdcd7220 */ /* 0x000fc40000410000 */
[----:B------:R-:W-:Y:S02]  /*3380*/  FMUL.FTZ R195, R6, R153 ;  /* 0x0000009906c37220 */ /* 0x000fe40000410000 */
[C---:B------:R-:W-:Y:S02]  /*3390*/  FFMA.FTZ R191, R222.reuse, R191, R181 ;  /* 0x000000bfdebf7223 */ /* 0x040fe400000100b5 */
[----:B------:R-:W-:Y:S02]  /*33a0*/  FFMA.FTZ R11, R179, R11, R200 ;  /* 0x0000000bb30b7223 */ /* 0x000fe400000100c8 */
[----:B------:R-:W-:Y:S02]  /*33b0*/  FMUL.FTZ R6, R222, R9 ;  /* 0x00000009de067220 */ /* 0x000fe40000410000 */
[----:B------:R-:W-:Y:S02]  /*33c0*/  FMUL.FTZ R204, R204, R155 ;  /* 0x0000009bcccc7220 */ /* 0x000fe40000410000 */
[----:B------:R-:W-:-:S02]  /*33d0*/  FMUL.FTZ R194, R7, R152 ;  /* 0x0000009807c27220 */ /* 0x000fc40000410000 */
[C---:B------:R-:W-:Y:S02]  /*33e0*/  FFMA.FTZ R191, R179.reuse, R191, R224 ;  /* 0x000000bfb3bf7223 */ /* 0x040fe400000100e0 */
[----:B------:R-:W-:Y:S02]  /*33f0*/  FFMA.FTZ R11, R222, R11, R205 ;  /* 0x0000000bde0b7223 */ /* 0x000fe400000100cd */
[----:B------:R-:W-:Y:S02]  /*3400*/  FMUL.FTZ R7, R179, R6 ;  /* 0x00000006b3077220 */ /* 0x000fe40000410000 */
[C---:B------:R-:W-:Y:S02]  /*3410*/  FFMA.FTZ R191, R216.reuse, R191, R201 ;  /* 0x000000bfd8bf7223 */ /* 0x040fe400000100c9 */
[----:B------:R-:W-:Y:S02]  /*3420*/  FFMA.FTZ R11, R209, R11, R204 ;  /* 0x0000000bd10b7223 */ /* 0x000fe400000100cc */
[----:B------:R-:W-:-:S02]  /*3430*/  FMUL.FTZ R7, R216, R7 ;  /* 0x00000007d8077220 */ /* 0x000fc40000410000 */
[----:B------:R-:W-:Y:S02]  /*3440*/  FMUL.FTZ R4, R209, R4 ;  /* 0x00000004d1047220 */ /* 0x000fe40000410000 */
[----:B------:R-:W-:Y:S02]  /*3450*/  FMUL.FTZ R192, R5, R150 ;  /* 0x0000009605c07220 */ /* 0x000fe40000410000 */
[C---:B------:R-:W-:Y:S02]  /*3460*/  FFMA.FTZ R191, R198.reuse, R191, R219 ;  /* 0x000000bfc6bf7223 */ /* 0x040fe400000100db */
        /* <DEDUP_REMOVED lines=15> */
[----:B------:R-:W-:Y:S01]  /*3560*/  FMUL.FTZ R210, R73, R210 ;  /* 0x000000d249d27220 */ /* 0x000fe20000410000 */
[----:B------:R-:W0:Y:S01]  /*3570*/  SHFL.UP PT, R4, R9, 0x1, RZ ;  /* 0x0420000009047989 */ /* 0x000e2200000e00ff */
[C---:B------:R-:W-:Y:S02]  /*3580*/  FFMA.FTZ R191, R221.reuse, R191, R212 ;  /* 0x000000bfddbf7223 */ /* 0x040fe400000100d4 */
[----:B------:R-:W-:Y:S01]  /*3590*/  FMUL.FTZ R6, R221, R6 ;  /* 0x00000006dd067220 */ /* 0x000fe20000410000 */
[----:B------:R-:W1:Y:S01]  /*35a0*/  SHFL.UP PT, R5, R10, 0x1, RZ ;  /* 0x042000000a057989 */ /* 0x000e6200000e00ff */
[C---:B------:R-:W-:Y:S02]  /*35b0*/  FFMA.FTZ R191, R215.reuse, R191, R210 ;  /* 0x000000bfd7bf7223 */ /* 0x040fe400000100d2 */
[----:B------:R-:W-:Y:S02]  /*35c0*/  FMUL.FTZ R6, R215, R6 ;  /* 0x00000006d7067220 */ /* 0x000fe40000410000 */
[C---:B------:R-:W-:Y:S01]  /*35d0*/  FFMA.FTZ R232, R217.reuse, R191, R220 ;  /* 0x000000bfd9e87223 */ /* 0x040fe200000100dc */
[----:B------:R-:W-:Y:S01]  /*35e0*/  MOV R191, UR7 ;  /* 0x0000000700bf7c02 */ /* 0x000fe20008000f00 */
[----:B------:R-:W-:-:S03]  /*35f0*/  FMUL.FTZ R231, R217, R6 ;  /* 0x00000006d9e77220 */ /* 0x000fc60000410000 */
[----:B------:R-:W2:Y:S04]  /*3600*/  SHFL.DOWN PT, R7, R232, 0x1, 0x1f ;  /* 0x08201f00e8077f89 */ /* 0x000ea800000e0000 */
[----:B------:R-:W3:Y:S01]  /*3610*/  SHFL.DOWN PT, R6, R231, 0x1, 0x1f ;  /* 0x08201f00e7067f89 */ /* 0x000ee200000e0000 */
[C---:B0-----:R-:W-:Y:S02]  /*3620*/  @P3 FFMA.FTZ R9, R10.reuse, R4, R9 ;  /* 0x000000040a093223 */ /* 0x041fe40000010009 */
[----:B-1----:R-:W-:-:S03]  /*3630*/  @P3 FMUL.FTZ R10, R10, R5 ;  /* 0x000000050a0a3220 */ /* 0x002fc60000410000 */
[----:B------:R-:W0:Y:S01]  /*3640*/  SHFL.UP PT, R4, R9, 0x2, RZ ;  /* 0x0440000009047989 */ /* 0x000e2200000e00ff */
[----:B------:R-:W-:-:S03]  /*3650*/  ISETP.GE.AND P3, PT, R124, 0x2, PT ;  /* 0x000000027c00780c */ /* 0x000fc60003f66270 */
[----:B------:R-:W1:Y:S01]  /*3660*/  SHFL.UP PT, R5, R10, 0x2, RZ ;  /* 0x044000000a057989 */ /* 0x000e6200000e00ff */
[C---:B--2---:R-:W-:Y:S02]  /*3670*/  @P4 FFMA.FTZ R232, R231.reuse, R7, R232 ;  /* 0x00000007e7e84223 */ /* 0x044fe400000100e8 */
[----:B---3--:R-:W-:-:S03]  /*3680*/  @P4 FMUL.FTZ R231, R231, R6 ;  /* 0x00000006e7e74220 */ /* 0x008fc60000410000 */
[----:B------:R-:W2:Y:S01]  /*3690*/  SHFL.DOWN PT, R7, R232, 0x2, 0x1f ;  /* 0x08401f00e8077f89 */ /* 0x000ea200000e0000 */
[----:B------:R-:W-:-:S03]  /*36a0*/  ISETP.GE.U32.AND P4, PT, R189, 0x1e, PT ;  /* 0x0000001ebd00780c */ /* 0x000fc60003f86070 */
[----:B------:R-:W3:Y:S01]  /*36b0*/  SHFL.DOWN PT, R6, R231, 0x2, 0x1f ;  /* 0x08401f00e7067f89 */ /* 0x000ee200000e0000 */
[C---:B0-----:R-:W-:Y:S02]  /*36c0*/  @P3 FFMA.FTZ R9, R10.reuse, R4, R9 ;  /* 0x000000040a093223 */ /* 0x041fe40000010009 */
[----:B-1----:R-:W-:-:S03]  /*36d0*/  @P3 FMUL.FTZ R10, R10, R5 ;  /* 0x000000050a0a3220 */ /* 0x002fc60000410000 */
[----:B------:R-:W0:Y:S01]  /*36e0*/  SHFL.UP PT, R4, R9, 0x4, RZ ;  /* 0x0480000009047989 */ /* 0x000e2200000e00ff */
[----:B------:R-:W-:-:S03]  /*36f0*/  ISETP.GE.AND P3, PT, R124, 0x4, PT ;  /* 0x000000047c00780c */ /* 0x000fc60003f66270 */
[----:B------:R-:W1:Y:S01]  /*3700*/  SHFL.UP PT, R5, R10, 0x4, RZ ;  /* 0x048000000a057989 */ /* 0x000e6200000e00ff */
[C---:B--2---:R-:W-:Y:S02]  /*3710*/  @!P4 FFMA.FTZ R232, R231.reuse, R7, R232 ;  /* 0x00000007e7e8c223 */ /* 0x044fe400000100e8 */
[----:B---3--:R-:W-:-:S03]  /*3720*/  @!P4 FMUL.FTZ R231, R231, R6 ;  /* 0x00000006e7e7c220 */ /* 0x008fc60000410000 */
        /* <DEDUP_REMOVED lines=8> */
[C---:B--2---:R-:W-:Y:S01]  /*37b0*/  @!P4 FFMA.FTZ R232, R231.reuse, R7, R232 ;  /* 0x00000007e7e8c223 */ /* 0x044fe200000100e8 */
[----:B------:R-:W-:Y:S01]  /*37c0*/  HFMA2.MMA R7, -RZ, RZ, 0, 0 ;  /* 0x00000000ff077435 */ /* 0x000fe200000001ff */
[----:B---3--:R-:W-:-:S03]  /*37d0*/  @!P4 FMUL.FTZ R231, R231, R6 ;  /* 0x00000006e7e7c220 */ /* 0x008fc60000410000 */
[----:B------:R-:W2:Y:S01]  /*37e0*/  SHFL.DOWN PT, R11, R232, 0x8, 0x1f ;  /* 0x09001f00e80b7f89 */ /* 0x000ea200000e0000 */
[----:B------:R-:W-:Y:S02]  /*37f0*/  MOV R6, UR24 ;  /* 0x0000001800067c02 */ /* 0x000fe40008000f00 */
[----:B------:R-:W-:Y:S01]  /*3800*/  ISETP.GE.U32.AND P4, PT, R189, 0x18, PT ;  /* 0x00000018bd00780c */ /* 0x000fe20003f86070 */
[----:B------:R-:W3:Y:S01]  /*3810*/  SHFL.DOWN PT, R234, R231, 0x8, 0x1f ;  /* 0x09001f00e7ea7f89 */ /* 0x000ee200000e0000 */
[----:B------:R-:W-:Y:S02]  /*3820*/  ISETP.GE.OR P0, PT, R6, c[0x0][0x174], P0 ;  /* 0x00005d0006007a0c */ /* 0x000fe40000706670 */
[----:B------:R-:W-:Y:S01]  /*3830*/  MOV R6, 0x3f800000 ;  /* 0x3f80000000067802 */ /* 0x000fe20000000f00 */
[C---:B0-----:R-:W-:Y:S02]  /*3840*/  @P3 FFMA.FTZ R9, R10.reuse, R4, R9 ;  /* 0x000000040a093223 */ /* 0x041fe40000010009 */
[----:B-1----:R-:W-:-:S03]  /*3850*/  @P3 FMUL.FTZ R10, R10, R5 ;  /* 0x000000050a0a3220 */ /* 0x002fc60000410000 */
[----:B------:R-:W0:Y:S01]  /*3860*/  SHFL.UP PT, R4, R9, 0x10, RZ ;  /* 0x0600000009047989 */ /* 0x000e2200000e00ff */
[----:B------:R-:W-:-:S03]  /*3870*/  ISETP.GE.U32.AND P3, PT, R189, 0x10, PT ;  /* 0x00000010bd00780c */ /* 0x000fc60003f66070 */
[----:B------:R-:W1:Y:S04]  /*3880*/  SHFL.UP PT, R5, R10, 0x10, RZ ;  /* 0x060000000a057989 */ /* 0x000e6800000e00ff */
[----:B------:R-:W-:Y:S01]  /*3890*/  @!P0 LDS.64 R6, [R191.X8+0x1b48] ;  /* 0x001b4800bf068984 */ /* 0x000fe20000008a00 */
[C---:B--2---:R-:W-:Y:S01]  /*38a0*/  @!P4 FFMA.FTZ R232, R231.reuse, R11, R232 ;  /* 0x0000000be7e8c223 */ /* 0x044fe200000100e8 */
[----:B------:R-:W-:Y:S02]  /*38b0*/  ISETP.GE.AND P0, PT, R124, 0x10, PT ;  /* 0x000000107c00780c */ /* 0x000fe40003f06270 */
[----:B-----5:R2:W-:Y:S01]  /*38c0*/  SHFL.IDX PT, R191, R8, RZ, 0x1f ;  /* 0x00001fff08bf7589 */ /* 0x0205e200000e0000 */
[----:B---3--:R-:W-:-:S03]  /*38d0*/  @!P4 FMUL.FTZ R231, R231, R234 ;  /* 0x000000eae7e7c220 */ /* 0x008fc60000410000 */
[----:B------:R-:W3:Y:S04]  /*38e0*/  SHFL.DOWN PT, R11, R232, 0x10, 0x1f ;  /* 0x0a001f00e80b7f89 */ /* 0x000ee800000e0000 */
[----:B------:R-:W4:Y:S01]  /*38f0*/  SHFL.DOWN PT, R236, R231, 0x10, 0x1f ;  /* 0x0a001f00e7ec7f89 */ /* 0x000f2200000e0000 */
[----:B--2---:R-:W-:Y:S02]  /*3900*/  IMAD R8, R214, c[0x0][0x2a0], RZ ;  /* 0x0000a800d6087a24 */ /* 0x004fe400078e02ff */
[C---:B0-----:R-:W-:Y:S01]  /*3910*/  @P0 FFMA.FTZ R9, R10.reuse, R4, R9 ;  /* 0x000000040a090223 */ /* 0x041fe20000010009 */
[----:B------:R-:W-:Y:S01]  /*3920*/  MOV R4, R126 ;  /* 0x0000007e00047202 */ /* 0x000fe20000000f00 */
[----:B-1----:R-:W-:-:S03]  /*3930*/  @P0 FMUL.FTZ R10, R10, R5 ;  /* 0x000000050a0a0220 */ /* 0x002fc60000410000 */
[----:B------:R0:W-:Y:S01]  /*3940*/  SHFL.UP PT, R234, R9, 0x1, RZ ;  /* 0x0420000009ea7989 */ /* 0x0001e200000e00ff */
[----:B------:R-:W-:-:S03]  /*3950*/  HFMA2.MMA R5, -RZ, RZ, 0, 0 ;  /* 0x00000000ff057435 */ /* 0x000fc600000001ff */
[----:B------:R1:W2:Y:S01]  /*3960*/  SHFL.UP PT, R189, R10, 0x1, RZ ;  /* 0x042000000abd7989 */ /* 0x0002a200000e00ff */
[----:B0-----:R-:W-:Y:S02]  /*3970*/  IMAD R9, R131, c[0x0][0x2a4], R8 ;  /* 0x0000a90083097a24 */ /* 0x001fe400078e0208 */
[----:B---3--:R-:W-:-:S04]  /*3980*/  @!P3 FFMA.FTZ R232, R231, R11, R232 ;  /* 0x0000000be7e8b223 */ /* 0x008fc800000100e8 */
[----:B------:R-:W-:Y:S01]  /*3990*/  IMAD.WIDE.U32 R4, R233, c[0x0][0x298], R4 ;  /* 0x0000a600e9047a25 */ /* 0x000fe200078e0004 */
[----:B------:R-:W-:Y:S03]  /*39a0*/  SHFL.DOWN PT, R235, R232, 0x1, 0x1f ;  /* 0x08201f00e8eb7f89 */ /* 0x000fe600000e0000 */
[----:B----4-:R-:W-:Y:S01]  /*39b0*/  @!P3 FMUL.FTZ R231, R231, R236 ;  /* 0x000000ece7e7b220 */ /* 0x010fe20000410000 */
[----:B------:R-:W-:Y:S01]  /*39c0*/  IADD3 R5, R5, UR28, RZ ;  /* 0x0000001c05057c10 */ /* 0x000fe2000fffe0ff */
[----:B------:R-:W-:Y:S04]  /*39d0*/  SHFL.IDX PT, R233, R7, RZ, 0x1f ;  /* 0x00001fff07e97589 */ /* 0x000fe800000e0000 */
[----:B-1----:R-:W-:Y:S01]  /*39e0*/  IMAD.WIDE.U32 R10, R131, c[0x0][0x2a0], R4 ;  /* 0x0000a800830a7a25 */ /* 0x002fe200078e0004 */
[----:B------:R-:W0:Y:S03]  /*39f0*/  SHFL.DOWN PT, R236, R231, 0x1, 0x1f ;  /* 0x08201f00e7ec7f89 */ /* 0x000e2600000e0000 */
[----:B--2---:R-:W-:Y:S01]  /*3a00*/  @P1 FFMA.FTZ R191, R189, R191, R234 ;  /* 0x000000bfbdbf1223 */ /* 0x004fe200000100ea */
[----:B------:R-:W-:Y:S01]  /*3a10*/  IADD3 R9, R11, R9, RZ ;  /* 0x000000090b097210 */ /* 0x000fe20007ffe0ff */
[----:B------:R-:W-:Y:S01]  /*3a20*/  SHFL.IDX PT, R232, R232, RZ, 0x1f ;  /* 0x00001fffe8e87589 */ /* 0x000fe200000e0000 */
[----:B------:R-:W-:Y:S01]  /*3a30*/  LEA R4, P1, R10, c[0x0][0x318], 0x2 ;  /* 0x0000c6000a047a11 */ /* 0x000fe200078210ff */
[----:B------:R-:W-:Y:S01]  /*3a40*/  FFMA.FTZ R191, R226, R191, R177 ;  /* 0x000000bfe2bf7223 */ /* 0x000fe200000100b1 */
[C---:B------:R-:W-:Y:S01]  /*3a50*/  IADD3 R8, P0, R10.reuse, UR38, RZ ;  /* 0x000000260a087c10 */ /* 0x040fe2000ff1e0ff */
[----:B------:R-:W1:Y:S01]  /*3a60*/  SHFL.IDX PT, R231, R231, RZ, 0x1f ;  /* 0x00001fffe7e77589 */ /* 0x000e6200000e0000 */
[----:B------:R-:W-:Y:S01]  /*3a70*/  LEA.HI.X R5, R10, c[0x0][0x31c], R9, 0x2, P1 ;  /* 0x0000c7000a057a11 */ /* 0x000fe200008f1409 */
[-C--:B------:R-:W-:Y:S01]  /*3a80*/  FFMA.FTZ R11, R217, R191.reuse, R228 ;  /* 0x000000bfd90b7223 */ /* 0x080fe200000100e4 */
[----:B------:R-:W-:Y:S01]  /*3a90*/  MOV R234, UR38 ;  /* 0x0000002600ea7c02 */ /* 0x000fe20008000f00 */
[----:B------:R-:W-:-:S02]  /*3aa0*/  FFMA.FTZ R226, R74, R191, RZ ;  /* 0x000000bf4ae27223 */ /* 0x000fc400000100ff */
[----:B------:R-:W-:Y:S01]  /*3ab0*/  FADD.FTZ R10, -R177, R191 ;  /* 0x000000bfb10a7221 */ /* 0x000fe20000010100 */
[----:B------:R-:W-:Y:S01]  /*3ac0*/  LEA.HI.X.SX32 R9, R234, R9, 0x1, P0 ;  /* 0x00000009ea097211 */ /* 0x000fe200000f0eff */
[-C--:B------:R-:W-:Y:S02]  /*3ad0*/  FFMA.FTZ R191, R215, R11.reuse, R188 ;  /* 0x0000000bd7bf7223 */ /* 0x080fe400000100bc */
[----:B------:R-:W-:Y:S02]  /*3ae0*/  FFMA.FTZ R189, R73, R11, R226 ;  /* 0x0000000b49bd7223 */ /* 0x000fe400000100e2 */
[----:B------:R-:W-:Y:S02]  /*3af0*/  FADD.FTZ R177, -R188, R191 ;  /* 0x000000bfbcb17221 */ /* 0x000fe40000010100 */
[----:B0-----:R-:W-:Y:S01]  /*3b00*/  @P2 FFMA.FTZ R233, R236, R233, R235 ;  /* 0x000000e9ece92223 */ /* 0x001fe200000100eb */
[----:B------:R-:W-:Y:S01]  /*3b10*/  SHF.L.U32 R235, R126, 0x4, RZ ;  /* 0x000000047eeb7819 */ /* 0x000fe200000006ff */
[----:B------:R-:W-:-:S02]  /*3b20*/  FFMA.FTZ R188, R72, R191, R189 ;  /* 0x000000bf48bc7223 */ /* 0x000fc400000100bd */
[----:B------:R-:W-:Y:S01]  /*3b30*/  FFMA.FTZ R193, R233, R230, R193 ;  /* 0x000000e6e9c17223 */ /* 0x000fe200000100c1 */
[----:B------:R-:W-:Y:S01]  /*3b40*/  LEA.HI.SX32 R235, R235, R235, 0x1b ;  /* 0x000000ebebeb7211 */ /* 0x000fe200078fdaff */
[----:B------:R-:W-:Y:S02]  /*3b50*/  FFMA.FTZ R189, R221, R191, R190 ;  /* 0x000000bfddbd7223 */ /* 0x000fe400000100be */
[----:B------:R-:W-:Y:S02]  /*3b60*/  FFMA.FTZ R191, R197, R193, R186 ;  /* 0x000000c1c5bf7223 */ /* 0x000fe400000100ba */
[-C--:B------:R-:W-:Y:S02]  /*3b70*/  FFMA.FTZ R186, R208, R189.reuse, R229 ;  /* 0x000000bdd0ba7223 */ /* 0x080fe400000100e5 */
[----:B------:R-:W-:Y:S02]  /*3b80*/  FFMA.FTZ R233, R71, R189, R188 ;  /* 0x000000bd47e97223 */ /* 0x000fe400000100bc */
[----:B------:R-:W-:-:S02]  /*3b90*/  FADD.FTZ R190, -R190, R189 ;  /* 0x000000bdbebe7221 */ /* 0x000fc40000010100 */
[----:B------:R-:W-:Y:S02]  /*3ba0*/  FFMA.FTZ R189, R199, R191, R184 ;  /* 0x000000bfc7bd7223 */ /* 0x000fe400000100b8 */
[-C--:B------:R-:W-:Y:S02]  /*3bb0*/  FFMA.FTZ R226, R206, R186.reuse, R185 ;  /* 0x000000bacee27223 */ /* 0x080fe400000100b9 */
[----:B------:R-:W-:Y:S02]  /*3bc0*/  FFMA.FTZ R184, R70, R186, R233 ;  /* 0x000000ba46b87223 */ /* 0x000fe400000100e9 */
[----:B------:R-:W-:Y:S02]  /*3bd0*/  FFMA.FTZ R187, R196, R189, R187 ;  /* 0x000000bdc4bb7223 */ /* 0x000fe400000100bb */
[----:B------:R-:W-:Y:S02]  /*3be0*/  FADD.FTZ R11, -R228, R11 ;  /* 0x0000000be40b7221 */ /* 0x000fe40000010100 */
[----:B------:R-:W-:-:S02]  /*3bf0*/  FADD.FTZ R188, -R229, R186 ;  /* 0x000000bae5bc7221 */ /* 0x000fc40000010100 */
[-C--:B------:R-:W-:Y:S02]  /*3c00*/  FFMA.FTZ R228, R218, R226.reuse, R183 ;  /* 0x000000e2dae47223 */ /* 0x080fe400000100b7 */
[----:B------:R-:W-:Y:S02]  /*3c10*/  FFMA.FTZ R229, R69, R226, R184 ;  /* 0x000000e245e57223 */ /* 0x000fe400000100b8 */
[----:B------:R-:W-:Y:S02]  /*3c20*/  FADD.FTZ R186, -R185, R226 ;  /* 0x000000e2b9ba7221 */ /* 0x000fe40000010100 */
[----:B------:R-:W-:Y:S02]  /*3c30*/  FFMA.FTZ R185, R207, R187, R182 ;  /* 0x000000bbcfb97223 */ /* 0x000fe400000100b6 */
[-C--:B------:R-:W-:Y:S02]  /*3c40*/  FFMA.FTZ R226, R198, R228.reuse, R223 ;  /* 0x000000e4c6e27223 */ /* 0x080fe400000100df */
[----:B------:R-:W-:-:S02]  /*3c50*/  FFMA.FTZ R182, R68, R228, R229 ;  /* 0x000000e444b67223 */ /* 0x000fc400000100e5 */
[----:B------:R-:W-:Y:S02]  /*3c60*/  FADD.FTZ R184, -R183, R228 ;  /* 0x000000e4b7b87221 */ /* 0x000fe40000010100 */
[----:B------:R-:W-:Y:S02]  /*3c70*/  FFMA.FTZ R183, R209, R185, R180 ;  /* 0x000000b9d1b77223 */ /* 0x000fe400000100b4 */
[-C--:B------:R-:W-:Y:S02]  /*3c80*/  FFMA.FTZ R228, R216, R226.reuse, R211 ;  /* 0x000000e2d8e47223 */ /* 0x080fe400000100d3 */
[----:B------:R-:W-:Y:S02]  /*3c90*/  FFMA.FTZ R229, R67, R226, R182 ;  /* 0x000000e243e57223 */ /* 0x000fe400000100b6 */
[----:B------:R-:W-:Y:S02]  /*3ca0*/  FFMA.FTZ R181, R222, R183, R181 ;  /* 0x000000b7deb57223 */ /* 0x000fe400000100b5 */
[----:B------:R-:W-:-:S02]  /*3cb0*/  FADD.FTZ R182, -R223, R226 ;  /* 0x000000e2dfb67221 */ /* 0x000fc40000010100 */
[-C--:B------:R-:W-:Y:S02]  /*3cc0*/  FFMA.FTZ R226, R66, R228.reuse, R229 ;  /* 0x000000e442e27223 */ /* 0x080fe400000100e5 */
[C---:B------:R-:W-:Y:S02]  /*3cd0*/  FFMA.FTZ R229, R179.reuse, R228, R200 ;  /* 0x000000e4b3e57223 */ /* 0x040fe400000100c8 */
[----:B------:R-:W-:Y:S02]  /*3ce0*/  FFMA.FTZ R179, R179, R181, R224 ;  /* 0x000000b5b3b37223 */ /* 0x000fe400000100e0 */
[C---:B-1----:R-:W-:Y:S02]  /*3cf0*/  FFMA.FTZ R7, R231.reuse, R7, R232 ;  /* 0x00000007e7077223 */ /* 0x042fe400000100e8 */
[----:B------:R-:W-:Y:S01]  /*3d00*/  FFMA.FTZ R201, R216, R179, R201 ;  /* 0x000000b3d8c97223 */ /* 0x000fe200000100c9 */
[----:B------:R-:W-:Y:S01]  /*3d10*/  P2R R216, PR, RZ, 0x20 ;  /* 0x00000020ffd87803 */ /* 0x000fe20000000000 */
[----:B------:R-:W-:Y:S01]  /*3d20*/  FMUL.FTZ R6, R231, R6 ;  /* 0x00000006e7067220 */ /* 0x000fe20000410000 */
[----:B------:R-:W-:Y:S01]  /*3d30*/  MOV R231, UR7 ;  /* 0x0000000700e77c02 */ /* 0x000fe20008000f00 */
[----:B------:R-:W-:-:S02]  /*3d40*/  FFMA.FTZ R198, R198, R201, R219 ;  /* 0x000000c9c6c67223 */ /* 0x000fc400000100db */
[----:B------:R-:W-:Y:S02]  /*3d50*/  FMUL.FTZ R232, R183, R171 ;  /* 0x000000abb7e87220 */ /* 0x000fe40000410000 */
[----:B------:R-:W-:Y:S01]  /*3d60*/  FFMA.FTZ R203, R218, R198, R203 ;  /* 0x000000c6dacb7223 */ /* 0x000fe200000100cb */
[----:B------:R0:W-:Y:S01]  /*3d70*/  @!P5 STS.64 [R231.X8+0x1b48], R6 ;  /* 0x001b4806e700d388 */ /* 0x0001e20000008a00 */
[----:B------:R-:W-:Y:S02]  /*3d80*/  FMUL.FTZ R245, R185, R174 ;  /* 0x000000aeb9f57220 */ /* 0x000fe40000410000 */
[----:B------:R-:W-:Y:S02]  /*3d90*/  FFMA.FTZ R206, R206, R203, R227 ;  /* 0x000000cbcece7223 */ /* 0x000fe400000100e3 */
[----:B------:R-:W-:Y:S02]  /*3da0*/  FFMA.FTZ R223, R222, R229, R205 ;  /* 0x000000e5dedf7223 */ /* 0x000fe400000100cd */
[----:B------:R-:W-:-:S02]  /*3db0*/  FFMA.FTZ R208, R208, R206, R225 ;  /* 0x000000ced0d07223 */ /* 0x000fc400000100e1 */
[----:B------:R-:W-:Y:S02]  /*3dc0*/  FMUL.FTZ R222, R94, R245 ;  /* 0x000000f55ede7220 */ /* 0x000fe40000410000 */
[----:B------:R-:W-:Y:S02]  /*3dd0*/  FFMA.FTZ R212, R221, R208, R212 ;  /* 0x000000d0ddd47223 */ /* 0x000fe400000100d4 */
[----:B0-----:R-:W-:Y:S01]  /*3de0*/  FMUL.FTZ R6, R95, R232 ;  /* 0x000000e85f067220 */ /* 0x001fe20000410000 */
[----:B------:R-:W-:Y:S01]  /*3df0*/  STS [R235.X4+0x87c], R222 ;  /* 0x00087cdeeb007388 */ /* 0x000fe20000004800 */
[----:B------:R-:W-:Y:S02]  /*3e00*/  FFMA.FTZ R210, R215, R212, R210 ;  /* 0x000000d4d7d27223 */ /* 0x000fe400000100d2 */
[----:B------:R-:W-:Y:S01]  /*3e10*/  FMUL.FTZ R218, R187, R173 ;  /* 0x000000adbbda7220 */ /* 0x000fe20000410000 */
[----:B------:R0:W-:Y:S01]  /*3e20*/  STS [R235.X4+0x878], R6 ;  /* 0x00087806eb007388 */ /* 0x0001e20000004800 */
[----:B------:R-:W-:-:S02]  /*3e30*/  FFMA.FTZ R217, R217, R210, R220 ;  /* 0x000000d2d9d97223 */ /* 0x000fc400000100dc */
[----:B------:R-:W-:Y:S02]  /*3e40*/  FMUL.FTZ R7, R210, R148 ;  /* 0x00000094d2077220 */ /* 0x000fe40000410000 */
[----:B------:R-:W-:Y:S02]  /*3e50*/  FMUL.FTZ R219, R189, R176 ;  /* 0x000000b0bddb7220 */ /* 0x000fe40000410000 */
[----:B------:R-:W-:Y:S02]  /*3e60*/  FFMA.FTZ R224, R65, R229, R226 ;  /* 0x000000e541e07223 */ /* 0x000fe400000100e2 */
[----:B------:R-:W-:Y:S02]  /*3e70*/  FMUL.FTZ R226, R93, R218 ;  /* 0x000000da5de27220 */ /* 0x000fe40000410000 */
[----:B0-----:R-:W-:Y:S02]  /*3e80*/  FMUL.FTZ R6, R217, R149 ;  /* 0x00000095d9067220 */ /* 0x001fe40000410000 */
[----:B------:R-:W-:Y:S01]  /*3e90*/  FMUL.FTZ R222, R212, R151 ;  /* 0x00000097d4de7220 */ /* 0x000fe20000410000 */
[----:B------:R0:W-:Y:S01]  /*3ea0*/  STS [R235.X4+0x880], R226 ;  /* 0x000880e2eb007388 */ /* 0x0001e20000004800 */
[----:B------:R-:W-:-:S02]  /*3eb0*/  FFMA.FTZ R220, R10, R6, RZ ;  /* 0x000000060adc7223 */ /* 0x000fc400000100ff */
[----:B------:R-:W-:Y:S02]  /*3ec0*/  FADD.FTZ R180, -R211, R228 ;  /* 0x000000e4d3b47221 */ /* 0x000fe40000010100 */
[----:B------:R-:W-:Y:S02]  /*3ed0*/  FFMA.FTZ R220, R11, R7, R220 ;  /* 0x000000070bdc7223 */ /* 0x000fe400000100dc */
[----:B------:R-:W-:Y:S02]  /*3ee0*/  FMUL.FTZ R228, R92, R219 ;  /* 0x000000db5ce47220 */ /* 0x000fe40000410000 */
[----:B------:R-:W-:Y:S02]  /*3ef0*/  FMUL.FTZ R238, R198, R167 ;  /* 0x000000a7c6ee7220 */ /* 0x000fe40000410000 */
[----:B------:R-:W-:Y:S01]  /*3f00*/  FMUL.FTZ R221, R208, R166 ;  /* 0x000000a6d0dd7220 */ /* 0x000fe20000410000 */
[----:B------:R1:W-:Y:S01]  /*3f10*/  STS [R235.X4+0x884], R228 ;  /* 0x000884e4eb007388 */ /* 0x0003e20000004800 */
[----:B------:R-:W-:-:S02]  /*3f20*/  FFMA.FTZ R215, R177, R222, R220 ;  /* 0x000000deb1d77223 */ /* 0x000fc400000100dc */
[----:B------:R-:W-:Y:S02]  /*3f30*/  FMUL.FTZ R247, R181, R172 ;  /* 0x000000acb5f77220 */ /* 0x000fe40000410000 */
[----:B0-----:R-:W-:Y:S02]  /*3f40*/  FMUL.FTZ R226, R99, R238 ;  /* 0x000000ee63e27220 */ /* 0x001fe40000410000 */
[----:B------:R-:W-:Y:S02]  /*3f50*/  FMUL.FTZ R211, R193, R178 ;  /* 0x000000b2c1d37220 */ /* 0x000fe40000410000 */
[----:B------:R-:W-:Y:S01]  /*3f60*/  FFMA.FTZ R215, R190, R221, R215 ;  /* 0x000000ddbed77223 */ /* 0x000fe200000100d7 */
[----:B------:R0:W-:Y:S01]  /*3f70*/  STS [R235.X4+0x868], R226 ;  /* 0x000868e2eb007388 */ /* 0x0001e20000004800 */
[----:B-1----:R-:W-:Y:S02]  /*3f80*/  FMUL.FTZ R228, R206, R165 ;  /* 0x000000a5cee47220 */ /* 0x002fe40000410000 */
[----:B------:R-:W-:-:S02]  /*3f90*/  FMUL.FTZ R236, R96, R247 ;  /* 0x000000f760ec7220 */ /* 0x000fc40000410000 */
[----:B------:R-:W-:Y:S02]  /*3fa0*/  FMUL.FTZ R216, R191, R175 ;  /* 0x000000afbfd87220 */ /* 0x000fe40000410000 */
[----:B------:R-:W-:Y:S01]  /*3fb0*/  FMUL.FTZ R234, R90, R211 ;  /* 0x000000d35aea7220 */ /* 0x000fe20000410000 */
[----:B------:R1:W-:Y:S01]  /*3fc0*/  STS [R235.X4+0x874], R236 ;  /* 0x000874eceb007388 */ /* 0x0003e20000004800 */
[----:B------:R-:W-:Y:S02]  /*3fd0*/  FMUL.FTZ R225, R203, R168 ;  /* 0x000000a8cbe17220 */ /* 0x000fe40000410000 */
[----:B0-----:R-:W-:Y:S01]  /*3fe0*/  FMUL.FTZ R226, R102, R221 ;  /* 0x000000dd66e27220 */ /* 0x001fe20000410000 */
[----:B------:R-:W-:Y:S01]  /*3ff0*/  MOV R221, UR38 ;  /* 0x0000002600dd7c02 */ /* 0x000fe20008000f00 */
[----:B------:R-:W-:Y:S01]  /*4000*/  FFMA.FTZ R215, R188, R228, R215 ;  /* 0x000000e4bcd77223 */ /* 0x000fe200000100d7 */
[----:B------:R0:W-:Y:S01]  /*4010*/  STS [R235.X4+0x88c], R234 ;  /* 0x00088ceaeb007388 */ /* 0x0001e20000004800 */
[----:B------:R-:W-:-:S02]  /*4020*/  FMUL.FTZ R230, R91, R216 ;  /* 0x000000d85be67220 */ /* 0x000fc40000410000 */
[-C--:B------:R-:W-:Y:S01]  /*4030*/  FFMA.FTZ R215, R186, R225.reuse, R215 ;  /* 0x000000e1bad77223 */ /* 0x080fe200000100d7 */
[----:B------:R-:W-:Y:S01]  /*4040*/  STS [R235.X4+0x85c], R226 ;  /* 0x00085ce2eb007388 */ /* 0x000fe20000004800 */
[----:B-1----:R-:W-:Y:S01]  /*4050*/  FMUL.FTZ R236, R100, R225 ;  /* 0x000000e164ec7220 */ /* 0x002fe20000410000 */
[----:B------:R-:W-:Y:S01]  /*4060*/  IADD3 R225, -R221, c[0x0][0x168], -R126 ;  /* 0x00005a00dde17a10 */ /* 0x000fe20007ffe97e */
[----:B------:R-:W-:Y:S01]  /*4070*/  FMUL.FTZ R249, R201, R170 ;  /* 0x000000aac9f97220 */ /* 0x000fe20000410000 */
[----:B------:R1:W-:Y:S01]  /*4080*/  STS [R235.X4+0x888], R230 ;  /* 0x000888e6eb007388 */ /* 0x0003e20000004800 */
[----:B------:R-:W-:Y:S01]  /*4090*/  FMUL.FTZ R222, R103, R222 ;  /* 0x000000de67de7220 */ /* 0x000fe20000410000 */
[----:B------:R-:W-:Y:S01]  /*40a0*/  ISETP.GE.AND P0, PT, R225, 0x1, PT ;  /* 0x00000001e100780c */ /* 0x000fe20003f06270 */
[----:B0-----:R-:W-:Y:S01]  /*40b0*/  FMUL.FTZ R234, R179, R169 ;  /* 0x000000a9b3ea7220 */ /* 0x001fe20000410000 */
[----:B------:R-:W-:Y:S01]  /*40c0*/  STS [R235.X4+0x864], R236 ;  /* 0x000864eceb007388 */ /* 0x000fe20000004800 */
[----:B------:R-:W-:-:S02]  /*40d0*/  FMUL.FTZ R240, R98, R249 ;  /* 0x000000f962f07220 */ /* 0x000fc40000410000 */
[----:B------:R-:W-:Y:S01]  /*40e0*/  FMUL.FTZ R220, R104, R7 ;  /* 0x0000000768dc7220 */ /* 0x000fe20000410000 */
[----:B------:R-:W-:Y:S01]  /*40f0*/  STS [R235.X4+0x858], R222 ;  /* 0x000858deeb007388 */ /* 0x000fe20000004800 */
[----:B------:R-:W-:Y:S02]  /*4100*/  FMUL.FTZ R6, R105, R6 ;  /* 0x0000000669067220 */ /* 0x000fe40000410000 */
[----:B-1----:R-:W-:Y:S01]  /*4110*/  FMUL.FTZ R230, R97, R234 ;  /* 0x000000ea61e67220 */ /* 0x002fe20000410000 */
[----:B------:R-:W-:Y:S01]  /*4120*/  STS [R235.X4+0x86c], R240 ;  /* 0x00086cf0eb007388 */ /* 0x000fe20000004800 */
[----:B------:R-:W-:Y:S02]  /*4130*/  FADD.FTZ R200, -R200, R229 ;  /* 0x000000e5c8c87221 */ /* 0x000fe40000010100 */
[----:B------:R-:W-:Y:S01]  /*4140*/  FFMA.FTZ R238, R184, R238, R215 ;  /* 0x000000eeb8ee7223 */ /* 0x000fe200000100d7 */
[----:B------:R0:W-:Y:S01]  /*4150*/  STS [R235.X4+0x870], R230 ;  /* 0x000870e6eb007388 */ /* 0x0001e20000004800 */
[----:B------:R-:W-:-:S02]  /*4160*/  FMUL.FTZ R215, R193, UR34 ;  /* 0x00000022c1d77c20 */ /* 0x000fc40008410000 */
[----:B------:R-:W-:Y:S01]  /*4170*/  FMUL.FTZ R226, R191, UR34 ;  /* 0x00000022bfe27c20 */ /* 0x000fe20008410000 */
[----:B------:R1:W-:Y:S01]  /*4180*/  STS [R235.X4+0x854], R220 ;  /* 0x000854dceb007388 */ /* 0x0003e20000004800 */
[----:B------:R-:W-:Y:S02]  /*4190*/  FMUL.FTZ R227, R189, UR34 ;  /* 0x00000022bde37c20 */ /* 0x000fe40008410000 */
[----:B------:R-:W-:Y:S01]  /*41a0*/  FMUL.FTZ R229, R185, UR34 ;  /* 0x00000022b9e57c20 */ /* 0x000fe20008410000 */
[----:B------:R-:W-:Y:S01]  /*41b0*/  STS [R235.X4+0x850], R6 ;  /* 0x00085006eb007388 */ /* 0x000fe20000004800 */
[----:B------:R-:W-:Y:S02]  /*41c0*/  FMUL.FTZ R231, R181, UR34 ;  /* 0x00000022b5e77c20 */ /* 0x000fe40008410000 */
[----:B0-----:R-:W-:Y:S02]  /*41d0*/  FMUL.FTZ R230, R101, R228 ;  /* 0x000000e465e67220 */ /* 0x001fe40000410000 */
[----:B------:R-:W-:-:S02]  /*41e0*/  FMUL.FTZ R228, R187, UR34 ;  /* 0x00000022bbe47c20 */ /* 0x000fc40008410000 */
[----:B------:R-:W-:Y:S01]  /*41f0*/  FMUL.FTZ R233, R179, UR34 ;  /* 0x00000022b3e97c20 */ /* 0x000fe20008410000 */
[----:B------:R0:W-:Y:S01]  /*4200*/  STS [R235.X4+0x860], R230 ;  /* 0x000860e6eb007388 */ /* 0x0001e20000004800 */
[----:B------:R-:W-:Y:S02]  /*4210*/  FMUL.FTZ R237, R198, UR34 ;  /* 0x00000022c6ed7c20 */ /* 0x000fe40008410000 */
[----:B------:R-:W-:Y:S02]  /*4220*/  FMUL.FTZ R239, R203, UR34 ;  /* 0x00000022cbef7c20 */ /* 0x000fe40008410000 */
[----:B------:R-:W-:Y:S02]  /*4230*/  FMUL.FTZ R241, R206, UR34 ;  /* 0x00000022cef17c20 */ /* 0x000fe40008410000 */
[----:B------:R-:W-:Y:S02]  /*4240*/  FMUL.FTZ R243, R208, UR34 ;  /* 0x00000022d0f37c20 */ /* 0x000fe40008410000 */
[----:B-1----:R-:W-:-:S02]  /*4250*/  FMUL.FTZ R220, R212, UR34 ;  /* 0x00000022d4dc7c20 */ /* 0x002fc40008410000 */
[----:B0-----:R-:W-:Y:S02]  /*4260*/  FMUL.FTZ R230, R183, UR34 ;  /* 0x00000022b7e67c20 */ /* 0x001fe40008410000 */
[----:B------:R-:W-:Y:S02]  /*4270*/  FMUL.FTZ R235, R201, UR34 ;  /* 0x00000022c9eb7c20 */ /* 0x000fe40008410000 */
[----:B------:R-:W-:Y:S02]  /*4280*/  FMUL.FTZ R222, R210, UR34 ;  /* 0x00000022d2de7c20 */ /* 0x000fe40008410000 */
[----:B------:R-:W-:Y:S01]  /*4290*/  FMUL.FTZ R221, R217, UR34 ;  /* 0x00000022d9dd7c20 */ /* 0x000fe20008410000 */
[----:B------:R-:W-:Y:S06]  /*42a0*/  BAR.SYNC.DEFER_BLOCKING 0x0 ;  /* 0x0000000000007b1d */ /* 0x000fec0000010000 */
[----:B------:R-:W-:Y:S05]  /*42b0*/  @!P0 BRA `(.L_x_5223) ;  /* 0x000000b000008947 */ /* 0x000fea0003800000 */
[----:B------:R-:W-:Y:S01]  /*42c0*/  LEA.HI.SX32 R236, R126, R126, 0x1b ;  /* 0x0000007e7eec7211 */ /* 0x000fe200078fdaff */
[----:B------:R-:W-:Y:S01]  /*42d0*/  ULDC.64 UR28, c[0x0][0x2b0] ;  /* 0x0000ac00001c7ab9 */ /* 0x000fe20000000a00 */
[----:B------:R-:W-:Y:S01]  /*42e0*/  MOV R7, UR7 ;  /* 0x0000000700077c02 */ /* 0x000fe20008000f00 */
[----:B------:R-:W-:-:S02]  /*42f0*/  UIMAD UR28, UR39, UR28, URZ ;  /* 0x0000001c271c72a4 */ /* 0x000fc4000f8e023f */
[----:B------:R-:W0:Y:S02]  /*4300*/  LDS R251, [R236.X4+0x850] ;  /* 0x00085000ecfb7984 */ /* 0x000e240000004800 */
[----:B------:R-:W-:Y:S01]  /*4310*/  UIMAD UR28, UR7, UR29, UR28 ;  /* 0x0000001d071c72a4 */ /* 0x000fe2000f8e021c */
[----:B------:R-:W-:-:S05]  /*4320*/  IMAD.WIDE.U32 R8, R7, c[0x0][0x2b0], R8 ;  /* 0x0000ac0007087a25 */ /* 0x000fca00078e0008 */
[----:B------:R-:W-:Y:S02]  /*4330*/  LEA R6, P0, R8, c[0x0][0x318], 0x2 ;  /* 0x0000c60008067a11 */ /* 0x000fe400078010ff */
[----:B------:R-:W-:-:S04]  /*4340*/  IADD3 R7, R9, UR28, RZ ;  /* 0x0000001c09077c10 */ /* 0x000fc8000fffe0ff */
[----:B------:R-:W-:-:S05]  /*4350*/  LEA.HI.X R7, R8, c[0x0][0x31c], R7, 0x2, P0 ;  /* 0x0000c70008077a11 */ /* 0x000fca00000f1407 */
[----:B0-----:R0:W-:Y:S02]  /*4360*/  RED.E.ADD.F32.FTZ.RN.STRONG.GPU [R6.64], R251 ;  /* 0x000000fb0600798e */ /* 0x0011e4000c10e7a0 */
.L_x_5223:
[----:B------:R-:W-:Y:S05]  /*4370*/  BSYNC B0 ;  /* 0x0000000000007941 */ /* 0x000fea0003800000 */
.L_x_5222:
[----:B------:R-:W-:Y:S01]  /*4380*/  UIMAD UR34, UR6, -0x200, UR37 ;  /* 0xfffffe00062278a4 */ /* 0x000fe2000f8e0225 */
[-C--:B------:R-:W-:Y:S01]  /*4390*/  FFMA.FTZ R209, R209, R223.reuse, R204 ;  /* 0x000000dfd1d17223 */ /* 0x080fe200000100cc */
[----:B------:R-:W-:Y:S01]  /*43a0*/  USHF.L.U32 UR31, UR8, 0x2, URZ ;  /* 0x00000002081f7899 */ /* 0x000fe2000800063f */
[----:B------:R-:W-:Y:S01]  /*43b0*/  FADD.FTZ R205, -R205, R223 ;  /* 0x000000dfcdcd7221 */ /* 0x000fe20000010100 */
[----:B------:R-:W-:Y:S01]  /*43c0*/  USHF.R.S32.HI UR35, URZ, 0x1f, UR34 ;  /* 0x0000001f3f237899 */ /* 0x000fe20008011422 */
[----:B------:R-:W-:Y:S01]  /*43d0*/  FFMA.FTZ R224, R64, R223, R224 ;  /* 0x000000df40e07223 */ /* 0x000fe200000100e0 */
[----:B0-----:R-:W-:Y:S01]  /*43e0*/  MOV R7, UR34 ;  /* 0x0000002200077c02 */ /* 0x001fe20008000f00 */
[-C--:B------:R-:W-:Y:S01]  /*43f0*/  FFMA.FTZ R223, R207, R209.reuse, R202 ;  /* 0x000000d1cfdf7223 */ /* 0x080fe200000100ca */
[----:B------:R-:W-:Y:S01]  /*4400*/  USHF.L.U64.HI UR30, UR8, 0x2, UR9 ;  /* 0x00000002081e7899 */ /* 0x000fe20008010209 */
[----:B------:R-:W-:Y:S01]  /*4410*/  FFMA.FTZ R207, R63, R209, R224 ;  /* 0x000000d13fcf7223 */ /* 0x000fe200000100e0 */
[C---:B------:R-:W-:Y:S01]  /*4420*/  LEA R6, P0, R7.reuse, R4, 0x2 ;  /* 0x0000000407067211 */ /* 0x040fe200078010ff */
[----:B------:R-:W-:Y:S01]  /*4430*/  FADD.FTZ R9, -R202, R223 ;  /* 0x000000dfca097221 */ /* 0x000fe20000010100 */
[----:B------:R-:W-:Y:S01]  /*4440*/  MOV R8, UR35 ;  /* 0x0000002300087c02 */ /* 0x000fe20008000f00 */
[----:B------:R-:W-:Y:S01]  /*4450*/  FFMA.FTZ R202, R196, R223, R195 ;  /* 0x000000dfc4ca7223 */ /* 0x000fe200000100c3 */
[----:B------:R-:W-:Y:S01]  /*4460*/  ULDC.64 UR28, c[0x0][0x2b0] ;  /* 0x0000ac00001c7ab9 */ /* 0x000fe20000000a00 */
[----:B------:R-:W-:Y:S01]  /*4470*/  FFMA.FTZ R249, R182, R249, R238 ;  /* 0x000000f9b6f97223 */ /* 0x000fe200000100ee */
[----:B------:R-:W-:Y:S01]  /*4480*/  LEA.HI.X R7, R7, R5, R8, 0x2, P0 ;  /* 0x0000000507077211 */ /* 0x000fe200000f1408 */
[----:B------:R-:W-:Y:S01]  /*4490*/  FFMA.FTZ R8, R62, R223, R207 ;  /* 0x000000df3e087223 */ /* 0x000fe200000100cf */
[----:B------:R-:W-:Y:S01]  /*44a0*/  ISETP.GE.AND P0, PT, R225, 0x21, PT ;  /* 0x00000021e100780c */ /* 0x000fe20003f06270 */
[-C--:B------:R-:W-:Y:S01]  /*44b0*/  FFMA.FTZ R207, R199, R202.reuse, R194 ;  /* 0x000000cac7cf7223 */ /* 0x080fe200000100c2 */
[----:B------:R-:W-:Y:S01]  /*44c0*/  UIMAD UR28, UR30, UR28, URZ ;  /* 0x0000001c1e1c72a4 */ /* 0x000fe2000f8e023f */
[----:B------:R-:W-:Y:S01]  /*44d0*/  FFMA.FTZ R199, R61, R202, R8 ;  /* 0x000000ca3dc77223 */ /* 0x000fe20000010008 */
[----:B------:R-:W-:Y:S01]  /*44e0*/  BSSY B0, `(.L_x_5224) ;  /* 0x0000022000007945 */ /* 0x000fe20003800000 */
[----:B------:R-:W-:Y:S01]  /*44f0*/  FFMA.FTZ R8, R197, R207, R192 ;  /* 0x000000cfc5087223 */ /* 0x000fe200000100c0 */
[----:B------:R-:W-:Y:S01]  /*4500*/  IADD3 R197, R126, 0x20, RZ ;  /* 0x000000207ec57810 */ /* 0x000fe20007ffe0ff */
[----:B------:R-:W-:Y:S01]  /*4510*/  FFMA.FTZ R249, R180, R234, R249 ;  /* 0x000000eab4f97223 */ /* 0x000fe200000100f9 */
[----:B------:R-:W-:Y:S01]  /*4520*/  UIMAD UR28, UR31, UR29, UR28 ;  /* 0x0000001d1f1c72a4 */ /* 0x000fe2000f8e021c */
[----:B------:R-:W-:Y:S01]  /*4530*/  FADD.FTZ R204, -R204, R209 ;  /* 0x000000d1cccc7221 */ /* 0x000fe20000010100 */
[----:B------:R-:W-:Y:S01]  /*4540*/  LEA.HI.SX32 R197, R197, R126, 0x1b ;  /* 0x0000007ec5c57211 */ /* 0x000fe200078fdaff */
[----:B------:R-:W-:Y:S01]  /*4550*/  FFMA.FTZ R249, R200, R247, R249 ;  /* 0x000000f7c8f97223 */ /* 0x000fe200000100f9 */
[----:B------:R-:W-:Y:S01]  /*4560*/  MOV R209, UR31 ;  /* 0x0000001f00d17c02 */ /* 0x000fe20008000f00 */
[----:B------:R-:W-:-:S02]  /*4570*/  FADD.FTZ R196, -R195, R202 ;  /* 0x000000cac3c47221 */ /* 0x000fc40000010100 */
[----:B------:R-:W-:Y:S01]  /*4580*/  FFMA.FTZ R249, R205, R232, R249 ;  /* 0x000000e8cdf97223 */ /* 0x000fe200000100f9 */
[----:B------:R-:W0:Y:S01]  /*4590*/  LDS R197, [R197.X4+0x8d0] ;  /* 0x0008d000c5c57984 */ /* 0x000e220000004800 */
[----:B------:R-:W-:Y:S02]  /*45a0*/  FADD.FTZ R195, -R194, R207 ;  /* 0x000000cfc2c37221 */ /* 0x000fe40000010100 */
[----:B------:R-:W-:Y:S02]  /*45b0*/  FFMA.FTZ R249, R204, R245, R249 ;  /* 0x000000f5ccf97223 */ /* 0x000fe400000100f9 */
[----:B------:R-:W-:Y:S02]  /*45c0*/  FADD.FTZ R192, -R192, R8 ;  /* 0x00000008c0c07221 */ /* 0x000fe40000010100 */
[----:B------:R-:W-:Y:S02]  /*45d0*/  FFMA.FTZ R249, R9, R218, R249 ;  /* 0x000000da09f97223 */ /* 0x000fe400000100f9 */
[----:B------:R-:W-:-:S04]  /*45e0*/  IMAD.WIDE.U32 R6, R209, c[0x0][0x2b0], R6 ;  /* 0x0000ac00d1067a25 */ /* 0x000fc800078e0006 */
[----:B------:R-:W-:Y:S01]  /*45f0*/  FFMA.FTZ R249, R196, R219, R249 ;  /* 0x000000dbc4f97223 */ /* 0x000fe200000100f9 */
[----:B------:R-:W-:Y:S01]  /*4600*/  IADD3 R7, R7, UR28, RZ ;  /* 0x0000001c07077c10 */ /* 0x000fe2000fffe0ff */
[----:B------:R-:W-:Y:S01]  /*4610*/  FFMA.FTZ R199, R60, R207, R199 ;  /* 0x000000cf3cc77223 */ /* 0x000fe200000100c7 */
[----:B------:R-:W-:Y:S01]  /*4620*/  IADD3 R207, R126, 0x60, RZ ;  /* 0x000000607ecf7810 */ /* 0x000fe20007ffe0ff */
[----:B------:R-:W-:Y:S02]  /*4630*/  FMUL.FTZ R8, R59, R8 ;  /* 0x000000083b087220 */ /* 0x000fe40000410000 */
[----:B------:R-:W-:Y:S02]  /*4640*/  FFMA.FTZ R249, R195, R216, R249 ;  /* 0x000000d8c3f97223 */ /* 0x000fe400000100f9 */
[----:B------:R-:W-:Y:S02]  /*4650*/  FMUL.FTZ R194, R192, R211 ;  /* 0x000000d3c0c27220 */ /* 0x000fe40000410000 */
        /* <DEDUP_REMOVED lines=9> */
[----:B0-----:R0:W-:Y:S02]  /*46f0*/  RED.E.ADD.F32.FTZ.RN.STRONG.GPU [R4.64+-0x780], R197 ;  /* 0xfff880c50400798e */ /* 0x0011e4000c10e7a0 */
.L_x_5225:
[----:B------:R-:W-:Y:S05]  /*4700*/  BSYNC B0 ;  /* 0x0000000000007941 */ /* 0x000fea0003800000 */
.L_x_5224:
        /* <DEDUP_REMOVED lines=14> */
.L_x_5227:
[----:B------:R-:W-:Y:S05]  /*47f0*/  BSYNC B0 ;  /* 0x0000000000007941 */ /* 0x000fea0003800000 */
.L_x_5226:
[----:B------:R-:W1:Y:S01]  /*4800*/  LDS R207, [R207.X4+0x9d0] ;  /* 0x0009d000cfcf7984 */ /* 0x000e620000004800 */
[----:B------:R-:W-:Y:S01]  /*4810*/  BSSY B0, `(.L_x_5228) ;  /* 0x0000005000007945 */ /* 0x000fe20003800000 */
[----:B------:R-:W-:Y:S02]  /*4820*/  IADD3 R197, R126, 0xa0, RZ ;  /* 0x000000a07ec57810 */ /* 0x000fe40007ffe0ff */
[----:B------:R-:W-:Y:S01]  /*4830*/  LEA.HI.SX32 R5, R5, R126, 0x1b ;  /* 0x0000007e05057211 */ /* 0x000fe200078fdaff */
[----:B------:R-:W-:Y:S05]  /*4840*/  @!P0 BRA `(.L_x_5229) ;  /* 0x0000001000008947 */ /* 0x000fea0003800000 */
[----:B-1----:R1:W-:Y:S02]  /*4850*/  RED.E.ADD.F32.FTZ.RN.STRONG.GPU [R6.64+-0x680], R207 ;  /* 0xfff980cf0600798e */ /* 0x0023e4000c10e7a0 */
.L_x_5229:
[----:B------:R-:W-:Y:S05]  /*4860*/  BSYNC B0 ;  /* 0x0000000000007941 */ /* 0x000fea0003800000 */
.L_x_5228:
[----:B------:R-:W2:Y:S01]  /*4870*/  LDS R5, [R5.X4+0xa50] ;  /* 0x000a500005057984 */ /* 0x000ea20000004800 */
[----:B------:R-:W-:Y:S01]  /*4880*/  BSSY B0, `(.L_x_5230) ;  /* 0x0000005000007945 */ /* 0x000fe20003800000 */
[----:B0-----:R-:W-:-:S02]  /*4890*/  IADD3 R199, R126, 0xc0, RZ ;  /* 0x000000c07ec77810 */ /* 0x001fc40007ffe0ff */
[----:B------:R-:W-:Y:S01]  /*48a0*/  LEA.HI.SX32 R197, R197, R126, 0x1b ;  /* 0x0000007ec5c57211 */ /* 0x000fe200078fdaff */
[----:B------:R-:W-:Y:S05]  /*48b0*/  @!P1 BRA `(.L_x_5231) ;  /* 0x0000001000009947 */ /* 0x000fea0003800000 */
[----:B--2---:R0:W-:Y:S02]  /*48c0*/  RED.E.ADD.F32.FTZ.RN.STRONG.GPU [R6.64+-0x600], R5 ;  /* 0xfffa00050600798e */ /* 0x0041e4000c10e7a0 */
.L_x_5231:
[----:B------:R-:W-:Y:S05]  /*48d0*/  BSYNC B0 ;  /* 0x0000000000007941 */ /* 0x000fea0003800000 */
.L_x_5230:
[----:B------:R-:W3:Y:S01]  /*48e0*/  LDS R197, [R197.X4+0xad0] ;  /* 0x000ad000c5c57984 */ /* 0x000ee20000004800 */
[----:B------:R-:W-:Y:S01]  /*48f0*/  BSSY B0, `(.L_x_5232) ;  /* 0x0000005000007945 */ /* 0x000fe20003800000 */
[----:B0-2---:R-:W-:Y:S02]  /*4900*/  IADD3 R5, R126, 0xe0, RZ ;  /* 0x000000e07e057810 */ /* 0x005fe40007ffe0ff */
[----:B------:R-:W-:Y:S01]  /*4910*/  LEA.HI.SX32 R199, R199, R126, 0x1b ;  /* 0x0000007ec7c77211 */ /* 0x000fe200078fdaff */
[----:B------:R-:W-:Y:S05]  /*4920*/  @!P2 BRA `(.L_x_5233) ;  /* 0x000000100000a947 */ /* 0x000fea0003800000 */
[----:B---3--:R0:W-:Y:S02]  /*4930*/  RED.E.ADD.F32.FTZ.RN.STRONG.GPU [R6.64+-0x580], R197 ;  /* 0xfffa80c50600798e */ /* 0x0081e4000c10e7a0 */
.L_x_5233:
[----:B------:R-:W-:Y:S05]  /*4940*/  BSYNC B0 ;  /* 0x0000000000007941 */ /* 0x000fea0003800000 */
.L_x_5232:
[----:B------:R-:W2:Y:S01]  /*4950*/  LDS R199, [R199.X4+0xb50] ;  /* 0x000b5000c7c77984 */ /* 0x000ea20000004800 */
[----:B------:R-:W-:Y:S01]  /*4960*/  BSSY B0, `(.L_x_5234) ;  /* 0x0000005000007945 */ /* 0x000fe20003800000 */
[----:B0--3--:R-:W-:Y:S02]  /*4970*/  IADD3 R197, R126, 0x100, RZ ;  /* 0x000001007ec57810 */ /* 0x009fe40007ffe0ff */
[----:B------:R-:W-:Y:S01]  /*4980*/  LEA.HI.SX32 R5, R5, R126, 0x1b ;  /* 0x0000007e05057211 */ /* 0x000fe200078fdaff */
[----:B------:R-:W-:Y:S05]  /*4990*/  @!P3 BRA `(.L_x_5235) ;  /* 0x000000100000b947 */ /* 0x000fea0003800000 */
[----:B--2---:R0:W-:Y:S02]  /*49a0*/  RED.E.ADD.F32.FTZ.RN.STRONG.GPU [R6.64+-0x500], R199 ;  /* 0xfffb00c70600798e */ /* 0x0041e4000c10e7a0 */
.L_x_5235:
[----:B------:R-:W-:Y:S05]  /*49b0*/  BSYNC B0 ;  /* 0x0000000000007941 */ /* 0x000fea0003800000 */
.L_x_5234:
[----:B------:R-:W3:Y:S01]  /*49c0*/  LDS R5, [R5.X4+0xbd0] ;  /* 0x000bd00005057984 */ /* 0x000ee20000004800 */
[----:B------:R-:W-:Y:S01]  /*49d0*/  BSSY B0, `(.L_x_5236) ;  /* 0x0000004000007945 */ /* 0x000fe20003800000 */
[----:B------:R-:W-:Y:S01]  /*49e0*/  LEA.HI.SX32 R197, R197, R126, 0x1b ;  /* 0x0000007ec5c57211 */ /* 0x000fe200078fdaff */
[----:B------:R-:W-:Y:S05]  /*49f0*/  @!P4 BRA `(.L_x_5237) ;  /* 0x000000100000c947 */ /* 0x000fea0003800000 */
[----:B---3--:R3:W-:Y:S02]  /*4a00*/  RED.E.ADD.F32.FTZ.RN.STRONG.GPU [R6.64+-0x480], R5 ;  /* 0xfffb80050600798e */ /* 0x0087e4000c10e7a0 */
.L_x_5237:
[----:B------:R-:W-:Y:S05]  /*4a10*/  BSYNC B0 ;  /* 0x0000000000007941 */ /* 0x000fea0003800000 */
.L_x_5236:
[----:B------:R-:W4:Y:S01]  /*4a20*/  LDS R197, [R197.X4+0xc50] ;  /* 0x000c5000c5c57984 */ /* 0x000f220000004800 */
[----:B------:R-:W-:Y:S01]  /*4a30*/  BSSY B0, `(.L_x_5238) ;  /* 0x0000005000007945 */ /* 0x000fe20003800000 */
[----:B---3--:R-:W-:-:S02]  /*4a40*/  IADD3 R5, R126, 0x120, RZ ;  /* 0x000001207e057810 */ /* 0x008fc40007ffe0ff */
[----:B0-2---:R-:W-:Y:S01]  /*4a50*/  IADD3 R199, R126, 0x140, RZ ;  /* 0x000001407ec77810 */ /* 0x005fe20007ffe0ff */
[----:B------:R-:W-:Y:S05]  /*4a60*/  @!P5 BRA `(.L_x_5239) ;  /* 0x000000100000d947 */ /* 0x000fea0003800000 */
[----:B----4-:R0:W-:Y:S02]  /*4a70*/  RED.E.ADD.F32.FTZ.RN.STRONG.GPU [R6.64+-0x400], R197 ;  /* 0xfffc00c50600798e */ /* 0x0101e4000c10e7a0 */
.L_x_5239:
[----:B------:R-:W-:Y:S05]  /*4a80*/  BSYNC B0 ;  /* 0x0000000000007941 */ /* 0x000fea0003800000 */
.L_x_5238:
        /* <DEDUP_REMOVED lines=14> */
.L_x_5241:
[----:B------:R-:W-:Y:S05]  /*4b70*/  BSYNC B0 ;  /* 0x0000000000007941 */ /* 0x000fea0003800000 */
.L_x_5240:
[----:B------:R-:W2:Y:S01]  /*4b80*/  LDS R199, [R199.X4+0xd50] ;  /* 0x000d5000c7c77984 */ /* 0x000ea20000004800 */
[----:B------:R-:W-:Y:S01]  /*4b90*/  BSSY B0, `(.L_x_5242) ;  /* 0x0000005000007945 */ /* 0x000fe20003800000 */
[----:B0-----:R-:W-:-:S02]  /*4ba0*/  IADD3 R5, R126, 0x180, RZ ;  /* 0x000001807e057810 */ /* 0x001fc40007ffe0ff */
[----:B------:R-:W-:Y:S01]  /*4bb0*/  LEA.HI.SX32 R197, R197, R126, 0x1b ;  /* 0x0000007ec5c57211 */ /* 0x000fe200078fdaff */
[----:B------:R-:W-:Y:S05]  /*4bc0*/  @!P0 BRA `(.L_x_5243) ;  /* 0x0000001000008947 */ /* 0x000fea0003800000 */
[----:B--2---:R0:W-:Y:S02]  /*4bd0*/  RED.E.ADD.F32.FTZ.RN.STRONG.GPU [R6.64+-0x300], R199 ;  /* 0xfffd00c70600798e */ /* 0x0041e4000c10e7a0 */
.L_x_5243:
[----:B------:R-:W-:Y:S05]  /*4be0*/  BSYNC B0 ;  /* 0x0000000000007941 */ /* 0x000fea0003800000 */
.L_x_5242:
[----:B------:R-:W3:Y:S01]  /*4bf0*/  LDS R197, [R197.X4+0xdd0] ;  /* 0x000dd000c5c57984 */ /* 0x000ee20000004800 */
[----:B------:R-:W-:Y:S01]  /*4c00*/  BSSY B0, `(.L_x_5244) ;  /* 0x0000005000007945 */ /* 0x000fe20003800000 */
[----:B0-2---:R-:W-:Y:S02]  /*4c10*/  IADD3 R199, R126, 0x1a0, RZ ;  /* 0x000001a07ec77810 */ /* 0x005fe40007ffe0ff */
[----:B------:R-:W-:Y:S01]  /*4c20*/  LEA.HI.SX32 R5, R5, R126, 0x1b ;  /* 0x0000007e05057211 */ /* 0x000fe200078fdaff */
[----:B------:R-:W-:Y:S05]  /*4c30*/  @!P1 BRA `(.L_x_5245) ;  /* 0x0000001000009947 */ /* 0x000fea0003800000 */
[----:B---3--:R0:W-:Y:S02]  /*4c40*/  RED.E.ADD.F32.FTZ.RN.STRONG.GPU [R6.64+-0x280], R197 ;  /* 0xfffd80c50600798e */ /* 0x0081e4000c10e7a0 */
.L_x_5245:
[----:B------:R-:W-:Y:S05]  /*4c50*/  BSYNC B0 ;  /* 0x0000000000007941 */ /* 0x000fea0003800000 */
.L_x_5244:
[----:B------:R-:W2:Y:S01]  /*4c60*/  LDS R5, [R5.X4+0xe50] ;  /* 0x000e500005057984 */ /* 0x000ea20000004800 */
[----:B------:R-:W-:Y:S01]  /*4c70*/  BSSY B0, `(.L_x_5246) ;  /* 0x0000005000007945 */ /* 0x000fe20003800000 */
[----:B0--3--:R-:W-:Y:S02]  /*4c80*/  IADD3 R197, R126, 0x1c0, RZ ;  /* 0x000001c07ec57810 */ /* 0x009fe40007ffe0ff */
[----:B------:R-:W-:Y:S01]  /*4c90*/  LEA.HI.SX32 R199, R199, R126, 0x1b ;  /* 0x0000007ec7c77211 */ /* 0x000fe200078fdaff */
[----:B------:R-:W-:Y:S05]  /*4ca0*/  @!P2 BRA `(.L_x_5247) ;  /* 0x000000100000a947 */ /* 0x000fea0003800000 */
[----:B--2---:R0:W-:Y:S02]  /*4cb0*/  RED.E.ADD.F32.FTZ.RN.STRONG.GPU [R6.64+-0x200], R5 ;  /* 0xfffe00050600798e */ /* 0x0041e4000c10e7a0 */
.L_x_5247:
[----:B------:R-:W-:Y:S05]  /*4cc0*/  BSYNC B0 ;  /* 0x0000000000007941 */ /* 0x000fea0003800000 */
.L_x_5246:
[----:B------:R-:W3:Y:S01]  /*4cd0*/  LDS R199, [R199.X4+0xed0] ;  /* 0x000ed000c7c77984 */ /* 0x000ee20000004800 */
[----:B------:R-:W-:Y:S01]  /*4ce0*/  BSSY B0, `(.L_x_5248) ;  /* 0x0000005000007945 */ /* 0x000fe20003800000 */
[----:B0-2---:R-:W-:-:S02]  /*4cf0*/  IADD3 R5, R126, 0x1e0, RZ ;  /* 0x000001e07e057810 */ /* 0x005fc40007ffe0ff */
[----:B------:R-:W-:Y:S01]  /*4d00*/  LEA.HI.SX32 R197, R197, R126, 0x1b ;  /* 0x0000007ec5c57211 */ /* 0x000fe200078fdaff */
[----:B------:R-:W-:Y:S05]  /*4d10*/  @!P3 BRA `(.L_x_5249) ;  /* 0x000000100000b947 */ /* 0x000fea0003800000 */
[----:B---3--:R0:W-:Y:S02]  /*4d20*/  RED.E.ADD.F32.FTZ.RN.STRONG.GPU [R6.64+-0x180], R199 ;  /* 0xfffe80c70600798e */ /* 0x0081e4000c10e7a0 */
.L_x_5249:
[----:B------:R-:W-:Y:S05]  /*4d30*/  BSYNC B0 ;  /* 0x0000000000007941 */ /* 0x000fea0003800000 */
.L_x_5248:
[----:B------:R-:W2:Y:S01]  /*4d40*/  LDS R197, [R197.X4+0xf50] ;  /* 0x000f5000c5c57984 */ /* 0x000ea20000004800 */
[----:B------:R-:W-:Y:S01]  /*4d50*/  BSSY B0, `(.L_x_5250) ;  /* 0x0000004000007945 */ /* 0x000fe20003800000 */
[----:B------:R-:W-:Y:S01]  /*4d60*/  LEA.HI.SX32 R5, R5, R126, 0x1b ;  /* 0x0000007e05057211 */ /* 0x000fe200078fdaff */
[----:B------:R-:W-:Y:S05]  /*4d70*/  @!P4 BRA `(.L_x_5251) ;  /* 0x000000100000c947 */ /* 0x000fea0003800000 */
[----:B--2---:R2:W-:Y:S02]  /*4d80*/  RED.E.ADD.F32.FTZ.RN.STRONG.GPU [R6.64+-0x100], R197 ;  /* 0xffff00c50600798e */ /* 0x0045e4000c10e7a0 */
.L_x_5251:
[----:B------:R-:W-:Y:S05]  /*4d90*/  BSYNC B0 ;  /* 0x0000000000007941 */ /* 0x000fea0003800000 */
.L_x_5250:
[----:B------:R-:W4:Y:S01]  /*4da0*/  LDS R5, [R5.X4+0xfd0] ;  /* 0x000fd00005057984 */ /* 0x000f220000004800 */
[----:B------:R-:W-:Y:S01]  /*4db0*/  BSSY B0, `(.L_x_5252) ;  /* 0x0000003000007945 */ /* 0x000fe20003800000 */
[----:B------:R-:W-:Y:S05]  /*4dc0*/  @!P5 BRA `(.L_x_5253) ;  /* 0x000000100000d947 */ /* 0x000fea0003800000 */
[----:B----4-:R4:W-:Y:S02]  /*4dd0*/  RED.E.ADD.F32.FTZ.RN.STRONG.GPU [R6.64+-0x80], R5 ;  /* 0xffff80050600798e */ /* 0x0109e4000c10e7a0 */
.L_x_5253:
[----:B------:R-:W-:Y:S05]  /*4de0*/  BSYNC B0 ;  /* 0x0000000000007941 */ /* 0x000fea0003800000 */
.L_x_5252:
[----:B----4-:R-:W4:Y:S01]  /*4df0*/  SHFL.DOWN PT, R5, R194, 0x1, 0x1f ;  /* 0x08201f00c2057f89 */ /* 0x010f2200000e0000 */
[----:B------:R-:W-:Y:S01]  /*4e00*/  ISETP.GT.AND P0, PT, R124, 0x1e, PT ;  /* 0x0000001e7c00780c */ /* 0x000fe20003f04270 */
[----:B------:R-:W-:Y:S01]  /*4e10*/  FMUL.FTZ R158, R158, R179 ;  /* 0x000000b39e9e7220 */ /* 0x000fe20000410000 */
[----:B------:R-:W-:Y:S01]  /*4e20*/  ISETP.NE.AND P1, PT, R124, RZ, PT ;  /* 0x000000ff7c00720c */ /* 0x000fe20003f25270 */
[----:B012---:R-:W0:Y:S01]  /*4e30*/  SHFL.DOWN PT, R7, R8, 0x1, 0x1f ;  /* 0x08201f0008077f89 */ /* 0x007e2200000e0000 */
        /* <DEDUP_REMOVED lines=44> */
[----:B------:R-:W-:Y:S02]  /*5100*/  FFMA.FTZ R52, R160, R167, R52 ;  /* 0x000000a7a0347223 */ /* 0x000fe40000010034 */
[----:B0-----:R-:W-:Y:S02]  /*5110*/  @!P0 FADD.FTZ R194, R194, R5 ;  /* 0x00000005c2c28221 */ /* 0x001fe40000010000 */
[----:B------:R-:W-:-:S02]  /*5120*/  FFMA.FTZ R54, R162, R165, R54 ;  /* 0x000000a5a2367223 */ /* 0x000fc40000010036 */
        /* <DEDUP_REMOVED lines=42> */
[----:B------:R-:W-:Y:S02]  /*53d0*/  FFMA.FTZ R53, R161, R168, R53 ;  /* 0x000000a8a1357223 */ /* 0x000fe40000010035 */
[----:B------:R-:W-:Y:S02]  /*53e0*/  FADD.FTZ R34, R235, R34 ;  /* 0x00000022eb227221 */ /* 0x000fe40000010000 */
[----:B------:R-:W-:-:S02]  /*53f0*/  FADD.FTZ R38, R229, R38 ;  /* 0x00000026e5267221 */ /* 0x000fc40000010000 */
[----:B------:R-:W-:Y:S02]  /*5400*/  FADD.FTZ R33, R160, R33 ;  /* 0x00000021a0217221 */ /* 0x000fe40000010000 */
[----:B------:R-:W-:Y:S02]  /*5410*/  FADD.FTZ R39, R228, R39 ;  /* 0x00000027e4277221 */ /* 0x000fe40000010000 */
[----:B------:R-:W-:Y:S02]  /*5420*/  FFMA.FTZ R55, R163, R166, R55 ;  /* 0x000000a6a3377223 */ /* 0x000fe40000010037 */
[----:B------:R-:W-:Y:S02]  /*5430*/  FADD.FTZ R32, R239, R32 ;  /* 0x00000020ef207221 */ /* 0x000fe40000010000 */
[----:B------:R-:W-:Y:S02]  /*5440*/  FADD.FTZ R40, R227, R40 ;  /* 0x00000028e3287221 */ /* 0x000fe40000010000 */
[----:B------:R-:W-:-:S02]  /*5450*/  FFMA.FTZ R56, R164, R151, R56 ;  /* 0x00000097a4387223 */ /* 0x000fc40000010038 */
[----:B------:R-:W-:Y:S02]  /*5460*/  FADD.FTZ R31, R162, R31 ;  /* 0x0000001fa21f7221 */ /* 0x000fe40000010000 */
[----:B------:R-:W-:Y:S02]  /*5470*/  FADD.FTZ R41, R226, R41 ;  /* 0x00000029e2297221 */ /* 0x000fe40000010000 */
[----:B------:R-:W-:Y:S02]  /*5480*/  FADD.FTZ R30, R243, R30 ;  /* 0x0000001ef31e7221 */ /* 0x000fe40000010000 */
[----:B------:R-:W-:Y:S02]  /*5490*/  FADD.FTZ R42, R215, R42 ;  /* 0x0000002ad72a7221 */ /* 0x000fe40000010000 */
[----:B------:R-:W-:Y:S02]  /*54a0*/  FFMA.FTZ R58, R146, R149, R58 ;  /* 0x00000095923a7223 */ /* 0x000fe4000001003a */
[----:B------:R-:W-:-:S02]  /*54b0*/  FADD.FTZ R29, R220, R29 ;  /* 0x0000001ddc1d7221 */ /* 0x000fc40000010000 */
[----:B------:R-:W-:Y:S02]  /*54c0*/  FADD.FTZ R28, R147, R28 ;  /* 0x0000001c931c7221 */ /* 0x000fe40000010000 */
[----:B------:R-:W-:Y:S01]  /*54d0*/  FADD.FTZ R27, R6, R27 ;  /* 0x0000001b061b7221 */ /* 0x000fe20000010000 */
[----:B------:R-:W-:Y:S06]  /*54e0*/  BAR.SYNC.DEFER_BLOCKING 0x0 ;  /* 0x0000000000007b1d */ /* 0x000fec0000010000 */
[----:B------:R-:W-:Y:S05]  /*54f0*/  @P2 BRA `(.L_x_5255) ;  /* 0x000000a000002947 */ /* 0x000fea0003800000 */
[----:B0-----:R-:W-:Y:S02]  /*5500*/  ULDC UR28, c[0x0][0x174] ;  /* 0x00005d00001c7ab9 */ /* 0x001fe40000000800 */
[----:B------:R-:W-:-:S02]  /*5510*/  UISETP.NE.AND UP0, UPT, UR24, UR28, UPT ;  /* 0x0000001c1800728c */ /* 0x000fc4000bf05270 */
        /* <DEDUP_REMOVED lines=8> */
.L_x_5255:
[----:B0-----:R-:W-:Y:S05]  /*55a0*/  BSYNC B0 ;  /* 0x0000000000007941 */ /* 0x001fea0003800000 */
.L_x_5254:
        /* <DEDUP_REMOVED lines=8> */
.L_x_5219:
[----:B------:R-:W-:Y:S01]  /*5630*/  BAR.SYNC.DEFER_BLOCKING 0x0 ;  /* 0x0000000000007b1d */ /* 0x000fe20000010000 */
[----:B------:R-:W-:Y:S02]  /*5640*/  ISETP.NE.AND P0, PT, R126, RZ, PT ;  /* 0x000000ff7e00720c */ /* 0x000fe40003f05270 */
[----:B------:R-:W-:Y:S02]  /*5650*/  MOV R0, UR25 ;  /* 0x0000001900007c02 */ /* 0x000fe40008000f00 */
[----:B------:R-:W-:Y:S01]  /*5660*/  SHF.R.S32.HI R61, RZ, 0x1f, R2 ;  /* 0x0000001fff3d7819 */ /* 0x000fe20000011402 */
[----:B------:R-:W-:Y:S01]  /*5670*/  ULDC.64 UR8, c[0x0][0x2d8] ;  /* 0x0000b60000087ab9 */ /* 0x000fe20000000a00 */
[----:B------:R-:W-:Y:S01]  /*5680*/  IADD3 R4, P2, R2, UR38, RZ ;  /* 0x0000002602047c10 */ /* 0x000fe2000ff5e0ff */
[----:B------:R-:W-:Y:S01]  /*5690*/  UIMAD UR7, UR36, UR8, URZ ;  /* 0x00000008240772a4 */ /* 0x000fe2000f8e023f */
[----:B------:R-:W-:Y:S01]  /*56a0*/  BSSY B0, `(.L_x_5257) ;  /* 0x000003d000007945 */ /* 0x000fe20003800000 */
[----:B------:R-:W-:-:S02]  /*56b0*/  ULDC.64 UR34, c[0x0][0x2f8] ;  /* 0x0000be0000227ab9 */ /* 0x000fc40000000a00 */
[----:B------:R-:W-:Y:S02]  /*56c0*/  UIMAD UR26, UR36, UR34, URZ ;  /* 0x00000022241a72a4 */ /* 0x000fe4000f8e023f */
[----:B------:R-:W-:Y:S02]  /*56d0*/  UIMAD.WIDE.U32 UR28, UR27, UR8, URZ ;  /* 0x000000081b1c72a5 */ /* 0x000fe4000f8e003f */
[----:B------:R-:W-:Y:S02]  /*56e0*/  UIMAD UR30, UR27, UR9, UR7 ;  /* 0x000000091b1e72a4 */ /* 0x000fe4000f8e0207 */
[----:B------:R-:W-:Y:S02]  /*56f0*/  UIMAD.WIDE.U32 UR8, UR27, UR34, URZ ;  /* 0x000000221b0872a5 */ /* 0x000fe4000f8e003f */
[----:B------:R-:W-:Y:S02]  /*5700*/  UIMAD UR34, UR27, UR35, UR26 ;  /* 0x000000231b2272a4 */ /* 0x000fe4000f8e021a */
[----:B------:R-:W-:Y:S01]  /*5710*/  UIMAD UR7, UR6, -0x200, UR37 ;  /* 0xfffffe00060778a4 */ /* 0x000fe2000f8e0225 */
        /* <DEDUP_REMOVED lines=36> */
[----:B0-----:R-:W-:-:S04]  /*5960*/  MOV R0, UR38 ;  /* 0x0000002600007c02 */ /* 0x001fc80008000f00 */
[----:B------:R-:W-:Y:S01]  /*5970*/  LEA.HI.X.SX32 R5, R0, R61, 0x1, P2 ;  /* 0x0000003d00057211 */ /* 0x000fe200010f0eff */
        /* <DEDUP_REMOVED lines=15> */
.L_x_5258:
[----:B------:R-:W-:Y:S05]  /*5a70*/  BSYNC B0 ;  /* 0x0000000000007941 */ /* 0x000fea0003800000 */
.L_x_5257:
        /* <DEDUP_REMOVED lines=8> */
[----:B------:R-:W-:Y:S01]  /*5b00*/  USHF.R.S32.HI UR30, URZ, 0x1f, UR7 ;  /* 0x0000001f3f1e7899 */ /* 0x000fe20008011407 */
[-C--:B------:R-:W-:Y:S01]  /*5b10*/  ISETP.GE.AND P6, PT, R142, R59.reuse, PT ;  /* 0x0000003b8e00720c */ /* 0x080fe20003fc6270 */
[----:B------:R-:W-:Y:S01]  /*5b20*/  UIADD3 UR35, UP0, UR7, UR28, URZ ;  /* 0x0000001c07237290 */ /* 0x000fe2000ff1e03f */
[-C--:B------:R-:W-:Y:S01]  /*5b30*/  ISETP.GE.AND P4, PT, R138, R59.reuse, PT ;  /* 0x0000003b8a00720c */ /* 0x080fe20003f86270 */
[----:B------:R-:W-:Y:S01]  /*5b40*/  UIMAD UR26, UR16, UR31, UR26 ;  /* 0x0000001f101a72a4 */ /* 0x000fe2000f8e021a */
[----:B------:R-:W-:Y:S01]  /*5b50*/  ISETP.GE.AND P5, PT, R137, R59, PT ;  /* 0x0000003b8900720c */ /* 0x000fe20003fa6270 */
[----:B------:R-:W-:Y:S02]  /*5b60*/  BSSY B0, `(.L_x_5259) ;  /* 0x0000068000007945 */ /* 0x000fe40003800000 */
[----:B------:R-:W-:Y:S01]  /*5b70*/  UIADD3.X UR28, UR30, UR26, UR29, UP0, !UPT ;  /* 0x0000001a1e1c7290 */ /* 0x000fe200087fe41d */
[----:B------:R-:W-:-:S04]  /*5b80*/  MOV R3, UR35 ;  /* 0x0000002300037c02 */ /* 0x000fc80008000f00 */
[----:B------:R-:W-:Y:S02]  /*5b90*/  LEA R6, P3, R3, R6, 0x2 ;  /* 0x0000000603067211 */ /* 0x000fe400078610ff */
        /* <DEDUP_REMOVED lines=15> */
[----:B------:R-:W-:Y:S01]  /*5c90*/  FADD.FTZ R3, R0, R31 ;  /* 0x0000001f00037221 */ /* 0x000fe20000010000 */
[----:B------:R-:W-:Y:S01]  /*5ca0*/  MOV R0, UR25 ;  /* 0x0000001900007c02 */ /* 0x000fe20008000f00 */
[----:B------:R-:W-:Y:S01]  /*5cb0*/  @!P1 STG.E [R6.64+-0x580], R21 ;  /* 0xfffa801506009986 */ /* 0x000fe2000c101920 */
[-C--:B------:R-:W-:Y:S01]  /*5cc0*/  ISETP.GE.AND P1, PT, R133, R59.reuse, PT ;  /* 0x0000003b8500720c */ /* 0x080fe20003f26270 */
[----:B------:R-:W-:Y:S02]  /*5cd0*/  UIADD3 UR25, UR9, UR34, URZ ;  /* 0x0000002209197290 */ /* 0x000fe4000fffe03f */
        /* <DEDUP_REMOVED lines=27> */
[----:B----4-:R-:W-:-:S03]  /*5e90*/  FADD.FTZ R34, R33, R34 ;  /* 0x0000002221227221 */ /* 0x010fc60000010000 */
        /* <DEDUP_REMOVED lines=10> */
[----:B------:R-:W-:Y:S01]  /*5f40*/  STS [R106.X4+0x3c], R42 ;  /* 0x00003c2a6a007388 */ /* 0x000fe20000004800 */
[----:B------:R-:W-:-:S06]  /*5f50*/  NOP ;  /* 0x0000000000007918 */ /* 0x000fcc0000000000 */
[----:B------:R-:W-:Y:S01]  /*5f60*/  LDS R7, [R122.X4] ;  /* 0x000000007a077984 */ /* 0x000fe20000004800 */
[----:B----4-:R-:W-:-:S03]  /*5f70*/  FADD.FTZ R40, R39, R40 ;  /* 0x0000002827287221 */ /* 0x010fc60000010000 */
[----:B------:R-:W-:Y:S01]  /*5f80*/  LDS R121, [R121.X4+0x80] ;  /* 0x0000800079797984 */ /* 0x000fe20000004800 */
[----:B-1----:R-:W-:-:S03]  /*5f90*/  FADD.FTZ R41, R40, R41 ;  /* 0x0000002928297221 */ /* 0x002fc60000010000 */
        /* <DEDUP_REMOVED lines=17> */
[----:B0-----:R-:W-:-:S04]  /*60b0*/  IADD3 R0, P1, R2, -0x1e0, RZ ;  /* 0xfffffe2002007810 */ /* 0x001fc80007f3e0ff */
[----:B------:R-:W-:Y:S01]  /*60c0*/  IADD3.X R25, R61, -0x1, RZ, P1, !PT ;  /* 0xffffffff3d197810 */ /* 0x000fe20000ffe4ff */
        /* <DEDUP_REMOVED lines=17> */
.L_x_5260:
[----:B------:R-:W-:Y:S05]  /*61e0*/  BSYNC B0 ;  /* 0x0000000000007941 */ /* 0x000fea0003800000 */
.L_x_5259:
        /* <DEDUP_REMOVED lines=21> */
[----:B0-----:R-:W-:Y:S01]  /*6340*/  MOV R4, UR8 ;  /* 0x0000000800047c02 */ /* 0x001fe20008000f00 */
        /* <DEDUP_REMOVED lines=34> */
.L_x_5217:
[----:B------:R-:W-:Y:S02]  /*6570*/  ISETP.NE.U32.AND P0, PT, RZ, c[0x0][0x328], PT ;  /* 0x0000ca00ff007a0c */ /* 0x000fe40003f05070 */
[----:B------:R-:W-:Y:S02]  /*6580*/  ISETP.NE.U32.AND P2, PT, RZ, c[0x0][0x348], PT ;  /* 0x0000d200ff007a0c */ /* 0x000fe40003f45070 */
[----:B------:R-:W-:Y:S02]  /*6590*/  ISETP.NE.AND.EX P1, PT, RZ, c[0x0][0x32c], PT, P0 ;  /* 0x0000cb00ff007a0c */ /* 0x000fe40003f25300 */
[----:B------:R-:W-:-:S11]  /*65a0*/  ISETP.NE.AND.EX P0, PT, RZ, c[0x0][0x34c], PT, P2 ;  /* 0x0000d300ff007a0c */ /* 0x000fd60003f05320 */
[----:B------:R-:W-:Y:S05]  /*65b0*/  @!P1 BRA `(.L_x_5262) ;  /* 0x0000016000009947 */ /* 0x000fea0003800000 */
[----:B------:R-:W4:Y:S01]  /*65c0*/  SHFL.DOWN P1, R0, R129, 0x1, 0x1f ;  /* 0x08201f0081007f89 */ /* 0x000f220000020000 */
[----:B------:R-:W-:Y:S03]  /*65d0*/  BSSY B0, `(.L_x_5262) ;  /* 0x0000014000007945 */ /* 0x000fe60003800000 */
[----:B0-----:R-:W0:Y:S01]  /*65e0*/  S2R R6, SR_LANEID ;  /* 0x0000000000067919 */ /* 0x001e220000000000 */
[----:B----4-:R-:W-:Y:S01]  /*65f0*/  @P1 FADD R0, R0, R129 ;  /* 0x0000008100001221 */ /* 0x010fe20000000000 */
[----:B0-----:R-:W-:-:S04]  /*6600*/  ISETP.NE.AND P2, PT, R6, RZ, PT ;  /* 0x000000ff0600720c */ /* 0x001fc80003f45270 */
[----:B------:R-:W0:Y:S04]  /*6610*/  SHFL.DOWN P1, R3, R0, 0x2, 0x1f ;  /* 0x08401f0000037f89 */ /* 0x000e280000020000 */
[----:B------:R-:W4:Y:S01]  /*6620*/  S2R R6, SR_TID.X ;  /* 0x0000000000067919 */ /* 0x000f220000002100 */
        /* <DEDUP_REMOVED lines=13> */
[----:B------:R0:W-:Y:S02]  /*6700*/  RED.E.ADD.F32.FTZ.RN.STRONG.GPU [R2.64], R4 ;  /* 0x000000040200798e */ /* 0x0001e4000c10e7a0 */
.L_x_5263:
[----:B0-----:R-:W-:Y:S05]  /*6710*/  BSYNC B0 ;  /* 0x0000000000007941 */ /* 0x001fea0003800000 */
.L_x_5262:
[----:B------:R-:W-:Y:S01]  /*6720*/  BSSY B0, `(.L_x_5264) ;  /* 0x000001a000007945 */ /* 0x000fe20003800000 */
[----:B------:R-:W-:Y:S05]  /*6730*/  @!P0 BRA `(.L_x_5265) ;  /* 0x0000017000008947 */ /* 0x000fea0003800000 */
[----:B------:R-:W-:Y:S06]  /*6740*/  BAR.SYNC.DEFER_BLOCKING 0x0 ;  /* 0x0000000000007b1d */ /* 0x000fec0000010000 */
[----:B0-----:R-:W0:Y:S04]  /*6750*/  SHFL.DOWN P0, R3, R128, 0x1, 0x1f ;  /* 0x08201f0080037f89 */ /* 0x001e280000000000 */
[----:B------:R-:W4:Y:S04]  /*6760*/  S2R R4, SR_LANEID ;  /* 0x0000000000047919 */ /* 0x000f280000000000 */
[----:B------:R-:W5:Y:S01]  /*6770*/  S2R R11, SR_TID.X ;  /* 0x00000000000b7919 */ /* 0x000f620000002100 */
[----:B0-----:R-:W-:Y:S01]  /*6780*/  @P0 FADD R3, R3, R128 ;  /* 0x0000008003030221 */ /* 0x001fe20000000000 */
[----:B----4-:R-:W-:-:S04]  /*6790*/  ISETP.NE.AND P1, PT, R4, RZ, PT ;  /* 0x000000ff0400720c */ /* 0x010fc80003f25270 */
        /* <DEDUP_REMOVED lines=8> */
[----:B-----5:R-:W-:-:S04]  /*6820*/  ISETP.NE.AND P0, PT, R11, RZ, PT ;  /* 0x000000ff0b00720c */ /* 0x020fc80003f05270 */
        /* <DEDUP_REMOVED lines=8> */
.L_x_5265:
[----:B0-----:R-:W0:Y:S02]  /*68b0*/  S2R R11, SR_TID.X ;  /* 0x00000000000b7919 */ /* 0x001e240000002100 */
.L_x_5266:
[----:B0-----:R-:W-:Y:S05]  /*68c0*/  BSYNC B0 ;  /* 0x0000000000007941 */ /* 0x001fea0003800000 */
.L_x_5264:
        /* <DEDUP_REMOVED lines=12> */
.L_x_5267:
        /* <DEDUP_REMOVED lines=30> */
.L_x_5268:
        /* <DEDUP_REMOVED lines=9> */
.L_x_9080:


//--------------------- .text._Z25selective_scan_bwd_kernelI32Selective_Scan_bwd_kernel_traitsILi32ELi16ELb0ELb1ELb0ELb0ELb1EffEEv12SSMParamsBwd --------------------------
	.section	.text._Z25selective_scan_bwd_kernelI32Selective_Scan_bwd_kernel_traitsILi32ELi16ELb0ELb1ELb0ELb0ELb1EffEEv12SSMParamsBwd,"ax",@progbits
	.sectioninfo	@"SHI_REGISTERS=246"
	.align	128
        .global         _Z25selective_scan_bwd_kernelI32Selective_Scan_bwd_kernel_traitsILi32ELi16ELb0ELb1ELb0ELb0ELb1EffEEv12SSMParamsBwd
        .type           _Z25selective_scan_bwd_kernelI32Selective_Scan_bwd_kernel_traitsILi32ELi16ELb0ELb1ELb0ELb0ELb1EffEEv12SSMParamsBwd,@function
        .size           _Z25selective_scan_bwd_kernelI32Selective_Scan_bwd_kernel_traitsILi32ELi16ELb0ELb1ELb0ELb0ELb1EffEEv12SSMParamsBwd,(.L_x_9081 - _Z25selective_scan_bwd_kernelI32Selective_Scan_bwd_kernel_traitsILi32ELi16ELb0ELb1ELb0ELb0ELb1EffEEv12SSMParamsBwd)
        .other          _Z25selective_scan_bwd_kernelI32Selective_Scan_bwd_kernel_traitsILi32ELi16ELb0ELb1ELb0ELb0ELb1EffEEv12SSMParamsBwd,@"STO_CUDA_ENTRY STV_DEFAULT"
_Z25selective_scan_bwd_kernelI32Selective_Scan_bwd_kernel_traitsILi32ELi16ELb0ELb1ELb0ELb0ELb1EffEEv12SSMParamsBwd:
.text._Z25selective_scan_bwd_kernelI32Selective_Scan_bwd_kernel_traitsILi32ELi16ELb0ELb1ELb0ELb0ELb1EffEEv12SSMParamsBwd:
        /* <DEDUP_REMOVED lines=162> */
.L_x_5317:
        /* <DEDUP_REMOVED lines=28> */
[----:B----4-:R0:W4:Y:S01]  /*0be0*/  @!P2 LDG.E R0, [R4.64+0x80] ;  /* 0x000080200400a981 */ /* 0x010122000c1e1900 */
        /* <DEDUP_REMOVED lines=672> */
.L_x_5271:
[----:B------:R-:W-:Y:S05]  /*35f0*/  BSYNC B0 ;  /* 0x0000000000007941 */ /* 0x000fea0003800000 */
.L_x_5270:
        /* <DEDUP_REMOVED lines=154> */
.L_x_5274:
[----:B------:R-:W-:Y:S05]  /*3fa0*/  BSYNC B0 ;  /* 0x0000000000007941 */ /* 0x000fea0003800000 */
.L_x_5273:
        /* <DEDUP_REMOVED lines=43> */
.L_x_5272:
        /* <DEDUP_REMOVED lines=69> */
.L_x_5312:
[----:B------:R-:W-:Y:S01]  /*46b0*/  ULDC.64 UR20, c[0x0][0x180] ;  /* 0x0000600000147ab9 */ /* 0x000fe20000000a00 */
[----:B------:R-:W-:Y:S01]  /*46c0*/  MOV R9, UR7 ;  /* 0x0000000700097c02 */ /* 0x000fe20008000f00 */
[----:B------:R-:W-:Y:S01]  /*46d0*/  USHF.R.S32.HI UR41, URZ, 0x1f, UR7 ;  /* 0x0000001f3f297899 */ /* 0x000fe20008011407 */
[C---:B------:R-:W-:Y:S01]  /*46e0*/  LOP3.LUT R148, R2.reuse, 0x20, RZ, 0xfc, !PT ;  /* 0x0000002002947812 */ /* 0x040fe200078efcff */
[----:B------:R-:W-:Y:S01]  /*46f0*/  UIMAD UR31, UR17, UR20, URZ ;  /* 0x00000014111f72a4 */ /* 0x000fe2000f8e023f */
[C---:B------:R-:W-:Y:S01]  /*4700*/  LOP3.LUT R147, R2.reuse, 0x40, RZ, 0xfc, !PT ;  /* 0x0000004002937812 */ /* 0x040fe200078efcff */
[----:B------:R-:W-:Y:S01]  /*4710*/  ULDC.64 UR34, c[0x0][0x1a0] ;  /* 0x0000680000227ab9 */ /* 0x000fe20000000a00 */
[----:B------:R-:W-:Y:S01]  /*4720*/  IMAD.WIDE.U32 R8, R9, c[0x0][0x1a0], R2 ;  /* 0x0000680009087a25 */ /* 0x000fe200078e0002 */
[----:B------:R-:W-:Y:S01]  /*4730*/  UIMAD UR34, UR41, UR34, URZ ;  /* 0x00000022292272a4 */ /* 0x000fe2000f8e023f */
[----:B------:R-:W-:Y:S01]  /*4740*/  LOP3.LUT R146, R2, 0x60, RZ, 0xfc, !PT ;  /* 0x0000006002927812 */ /* 0x000fe200078efcff */
[----:B------:R-:W-:Y:S01]  /*4750*/  UIMAD.WIDE.U32 UR18, UR16, UR20, URZ ;  /* 0x00000014101272a5 */ /* 0x000fe2000f8e003f */
[----:B------:R-:W-:Y:S01]  /*4760*/  CS2R R10, SRZ ;  /* 0x00000000000a7805 */ /* 0x000fe2000001ff00 */
[----:B------:R-:W-:Y:S01]  /*4770*/  UIMAD UR31, UR16, UR21, UR31 ;  /* 0x00000015101f72a4 */ /* 0x000fe2000f8e021f */
[----:B------:R-:W-:Y:S01]  /*4780*/  LEA R6, P0, R8, R129, 0x2 ;  /* 0x0000008108067211 */ /* 0x000fe200078010ff */
[----:B------:R-:W-:Y:S01]  /*4790*/  UIMAD UR34, UR7, UR35, UR34 ;  /* 0x00000023072272a4 */ /* 0x000fe2000f8e0222 */
[C---:B------:R-:W-:Y:S01]  /*47a0*/  LOP3.LUT R145, R2.reuse, 0x80, RZ, 0xfc, !PT ;  /* 0x0000008002917812 */ /* 0x040fe200078efcff */
[----:B------:R-:W-:Y:S01]  /*47b0*/  ULDC.64 UR20, c[0x0][0x188] ;  /* 0x0000620000147ab9 */ /* 0x000fe20000000a00 */
[----:B------:R-:W-:Y:S01]  /*47c0*/  CS2R R12, SRZ ;  /* 0x00000000000c7805 */ /* 0x000fe2000001ff00 */
[----:B------:R-:W-:Y:S01]  /*47d0*/  UIADD3 UR19, UR19, UR31, URZ ;  /* 0x0000001f13137290 */ /* 0x000fe2000fffe03f */
[C---:B------:R-:W-:Y:S01]  /*47e0*/  LOP3.LUT R144, R2.reuse, 0xa0, RZ, 0xfc, !PT ;  /* 0x000000a002907812 */ /* 0x040fe200078efcff */
[----:B------:R-:W-:Y:S01]  /*47f0*/  UIMAD UR31, UR41, UR20, URZ ;  /* 0x00000014291f72a4 */ /* 0x000fe2000f8e023f */
[----:B------:R-:W-:Y:S01]  /*4800*/  IADD3 R7, R9, UR34, RZ ;  /* 0x0000002209077c10 */ /* 0x000fe2000fffe0ff */
[----:B------:R-:W-:Y:S01]  /*4810*/  CS2R R150, SRZ ;  /* 0x0000000000967805 */ /* 0x000fe2000001ff00 */
[----:B------:R-:W-:Y:S01]  /*4820*/  LOP3.LUT R143, R2, 0xc0, RZ, 0xfc, !PT ;  /* 0x000000c0028f7812 */ /* 0x000fe200078efcff */
[----:B------:R-:W-:Y:S01]  /*4830*/  UIMAD UR34, UR7, UR21, UR31 ;  /* 0x00000015072272a4 */ /* 0x000fe2000f8e021f */
[----:B------:R-:W-:Y:S01]  /*4840*/  LEA.HI.X R7, R8, R127, R7, 0x2, P0 ;  /* 0x0000007f08077211 */ /* 0x000fe200000f1407 */
[----:B------:R-:W-:Y:S01]  /*4850*/  CS2R R152, SRZ ;  /* 0x0000000000987805 */ /* 0x000fe2000001ff00 */
[----:B------:R-:W-:Y:S01]  /*4860*/  ULDC UR31, c[0x0][0x168] ;  /* 0x00005a00001f7ab9 */ /* 0x000fe20000000800 */
[C---:B------:R-:W-:Y:S01]  /*4870*/  LOP3.LUT R142, R2.reuse, 0xe0, RZ, 0xfc, !PT ;  /* 0x000000e0028e7812 */ /* 0x040fe200078efcff */
[----:B------:R-:W-:Y:S01]  /*4880*/  UIADD3 UR31, -UR39, UR31, URZ ;  /* 0x0000001f271f7290 */ /* 0x000fe2000fffe13f */
[C---:B------:R-:W-:Y:S01]  /*4890*/  LOP3.LUT R141, R2.reuse, 0x100, RZ, 0xfc, !PT ;  /* 0x00000100028d7812 */ /* 0x040fe200078efcff */
[----:B------:R-:W-:Y:S01]  /*48a0*/  CS2R R154, SRZ ;  /* 0x00000000009a7805 */ /* 0x000fe2000001ff00 */
[C---:B------:R-:W-:Y:S01]  /*48b0*/  LOP3.LUT R140, R2.reuse, 0x120, RZ, 0xfc, !PT ;  /* 0x00000120028c7812 */ /* 0x040fe200078efcff */
[----:B------:R-:W-:Y:S01]  /*48c0*/  CS2R R156, SRZ ;  /* 0x00000000009c7805 */ /* 0x000fe2000001ff00 */
[----:B------:R-:W-:-:S02]  /*48d0*/  LOP3.LUT R139, R2, 0x140, RZ, 0xfc, !PT ;  /* 0x00000140028b7812 */ /* 0x000fc400078efcff */
[C---:B------:R-:W-:Y:S02]  /*48e0*/  LOP3.LUT R138, R2.reuse, 0x160, RZ, 0xfc, !PT ;  /* 0x00000160028a7812 */ /* 0x040fe400078efcff */
[C---:B------:R-:W-:Y:S02]  /*48f0*/  LOP3.LUT R137, R2.reuse, 0x180, RZ, 0xfc, !PT ;  /* 0x0000018002897812 */ /* 0x040fe400078efcff */
[C---:B------:R-:W-:Y:S02]  /*4900*/  LOP3.LUT R136, R2.reuse, 0x1a0, RZ, 0xfc, !PT ;  /* 0x000001a002887812 */ /* 0x040fe400078efcff */
[C---:B------:R-:W-:Y:S02]  /*4910*/  LOP3.LUT R135, R2.reuse, 0x1c0, RZ, 0xfc, !PT ;  /* 0x000001c002877812 */ /* 0x040fe400078efcff */
[C---:B------:R-:W-:Y:S01]  /*4920*/  LOP3.LUT R134, R2.reuse, 0x1e0, RZ, 0xfc, !PT ;  /* 0x000001e002867812 */ /* 0x040fe200078efcff */
[----:B------:R-:W-:Y:S01]  /*4930*/  CS2R R158, SRZ ;  /* 0x00000000009e7805 */ /* 0x000fe2000001ff00 */
[----:B------:R-:W-:Y:S01]  /*4940*/  ISETP.GE.AND P1, PT, R2, UR31, PT ;  /* 0x0000001f02007c0c */ /* 0x000fe2000bf26270 */
[----:B------:R-:W-:Y:S01]  /*4950*/  CS2R R160, SRZ ;  /* 0x0000000000a07805 */ /* 0x000fe2000001ff00 */
[----:B------:R-:W-:Y:S01]  /*4960*/  ISETP.GE.AND P2, PT, R148, UR31, PT ;  /* 0x0000001f94007c0c */ /* 0x000fe2000bf46270 */
[----:B------:R-:W-:Y:S01]  /*4970*/  UIMAD.WIDE.U32 UR20, UR7, UR20, UR18 ;  /* 0x00000014071472a5 */ /* 0x000fe2000f8e0012 */
[----:B------:R-:W-:-:S02]  /*4980*/  ISETP.GE.AND P3, PT, R147, UR31, PT ;  /* 0x0000001f93007c0c */ /* 0x000fc4000bf66270 */
[----:B------:R-:W-:Y:S01]  /*4990*/  ISETP.GE.AND P4, PT, R146, UR31, PT ;  /* 0x0000001f92007c0c */ /* 0x000fe2000bf86270 */
[----:B------:R-:W-:Y:S01]  /*49a0*/  ULDC.64 UR18, c[0x0][0x220] ;  /* 0x0000880000127ab9 */ /* 0x000fe20000000a00 */
[----:B------:R-:W-:Y:S02]  /*49b0*/  ISETP.GE.AND P5, PT, R145, UR31, PT ;  /* 0x0000001f91007c0c */ /* 0x000fe4000bfa6270 */
[----:B------:R-:W-:-:S03]  /*49c0*/  ISETP.GE.AND P0, PT, R144, UR31, PT ;  /* 0x0000001f90007c0c */ /* 0x000fc6000bf06270 */
[----:B--2---:R0:W2:Y:S01]  /*49d0*/  @!P1 LDG.E R11, [R6.64] ;  /* 0x00000020060b9981 */ /* 0x0040a2000c1e1900 */
[----:B------:R-:W-:-:S03]  /*49e0*/  ISETP.GE.AND P1, PT, R143, UR31, PT ;  /* 0x0000001f8f007c0c */ /* 0x000fc6000bf26270 */
[----:B------:R0:W3:Y:S01]  /*49f0*/  @!P2 LDG.E R10, [R6.64+0x80] ;  /* 0x00008020060aa981 */ /* 0x0000e2000c1e1900 */
[----:B------:R-:W-:-:S03]  /*4a00*/  ISETP.GE.AND P2, PT, R142, UR31, PT ;  /* 0x0000001f8e007c0c */ /* 0x000fc6000bf46270 */
[----:B----4-:R0:W4:Y:S01]  /*4a10*/  @!P3 LDG.E R13, [R6.64+0x100] ;  /* 0x00010020060db981 */ /* 0x010122000c1e1900 */
        /* <DEDUP_REMOVED lines=17> */
[----:B------:R0:W4:Y:S01]  /*4b30*/  @!P1 LDG.E R159, [R6.64+0x600] ;  /* 0x00060020069f9981 */ /* 0x000122000c1e1900 */
[----:B------:R-:W-:-:S03]  /*4b40*/  ULEA UR18, UP0, UR20, UR18, 0x2 ;  /* 0x0000001214127291 */ /* 0x000fc6000f80103f */
[----:B------:R0:W4:Y:S04]  /*4b50*/  @!P2 LDG.E R158, [R6.64+0x680] ;  /* 0x00068020069ea981 */ /* 0x000128000c1e1900 */
[----:B------:R0:W4:Y:S04]  /*4b60*/  @!P3 LDG.E R161, [R6.64+0x700] ;  /* 0x0007002006a1b981 */ /* 0x000128000c1e1900 */
[----:B------:R0:W4:Y:S01]  /*4b70*/  @!P4 LDG.E R160, [R6.64+0x780] ;  /* 0x0007802006a0c981 */ /* 0x000122000c1e1900 */
[----:B------:R-:W-:Y:S01]  /*4b80*/  UIADD3 UR21, UR21, UR34, URZ ;  /* 0x0000002215157290 */ /* 0x000fe2000fffe03f */
[----:B------:R-:W-:-:S03]  /*4b90*/  MOV R8, UR18 ;  /* 0x0000001200087c02 */ /* 0x000fc60008000f00 */
[----:B------:R-:W-:-:S03]  /*4ba0*/  ULEA.HI.X UR19, UR20, UR19, UR21, 0x2, UP0 ;  /* 0x0000001314137291 */ /* 0x000fc600080f1415 */
[----:B------:R-:W-:-:S03]  /*4bb0*/  ULDC.64 UR20, c[0x0][0x1b8] ;  /* 0x00006e0000147ab9 */ /* 0x000fc60000000a00 */
[----:B------:R-:W-:-:S05]  /*4bc0*/  MOV R9, UR19 ;  /* 0x0000001300097c02 */ /* 0x000fca0008000f00 */
[----:B------:R1:W4:Y:S01]  /*4bd0*/  LDG.E R149, [R8.64] ;  /* 0x0000002008957981 */ /* 0x000322000c1e1900 */
[----:B------:R-:W-:Y:S01]  /*4be0*/  UIMAD UR34, UR17, UR20, URZ ;  /* 0x00000014112272a4 */ /* 0x000fe2000f8e023f */
[----:B------:R-:W-:Y:S01]  /*4bf0*/  ISETP.NE.AND P0, PT, R214, RZ, PT ;  /* 0x000000ffd600720c */ /* 0x000fe20003f05270 */
[----:B------:R-:W-:Y:S01]  /*4c00*/  UIMAD.WIDE.U32 UR18, UR16, UR20, URZ ;  /* 0x00000014101272a5 */ /* 0x000fe2000f8e003f */
[----:B0-----:R-:W-:Y:S01]  /*4c10*/  MOV R6, UR29 ;  /* 0x0000001d00067c02 */ /* 0x001fe20008000f00 */
[----:B------:R-:W-:Y:S01]  /*4c20*/  UIMAD UR34, UR16, UR21, UR34 ;  /* 0x00000015102272a4 */ /* 0x000fe2000f8e0222 */
[----:B------:R-:W-:Y:S02]  /*4c30*/  ISETP.NE.AND P1, PT, R130, RZ, PT ;  /* 0x000000ff8200720c */ /* 0x000fe40003f25270 */
[----:B------:R-:W-:Y:S01]  /*4c40*/  ULDC.64 UR20, c[0x0][0x1c0] ;  /* 0x0000700000147ab9 */ /* 0x000fe20000000a00 */
[----:B------:R-:W-:Y:S01]  /*4c50*/  ISETP.LT.OR P2, PT, R6, 0x2, P0 ;  /* 0x000000020600780c */ /* 0x000fe20000741670 */
[----:B------:R-:W-:-:S02]  /*4c60*/  UIADD3 UR19, UR19, UR34, URZ ;  /* 0x0000002213137290 */ /* 0x000fc4000fffe03f */
        /* <DEDUP_REMOVED lines=26> */
[----:B------:R2:W3:Y:S01]  /*4e10*/  LDG.E R206, [R6.64] ;  /* 0x0000002006ce7981 */ /* 0x0004e2000c1e1900 */
[----:B0-----:R-:W-:Y:S01]  /*4e20*/  FADD.FTZ R151, R212, UR5 ;  /* 0x00000005d4977e21 */ /* 0x001fe20008010000 */
[----:B-1----:R-:W-:Y:S01]  /*4e30*/  MOV R9, UR36 ;  /* 0x0000002400097c02 */ /* 0x002fe20008000f00 */
[----:B------:R-:W-:Y:S01]  /*4e40*/  FADD.FTZ R168, R91, UR5 ;  /* 0x000000055ba87e21 */ /* 0x000fe20008010000 */
[----:B------:R-:W0:Y:S01]  /*4e50*/  LDS R150, [R108.X4+0x4] ;  /* 0x000004006c967984 */ /* 0x000e220000004800 */
[----:B------:R-:W-:Y:S01]  /*4e60*/  MOV R10, UR29 ;  /* 0x0000001d000a7c02 */ /* 0x000fe20008000f00 */
[----:B------:R-:W-:Y:S01]  /*4e70*/  FADD.FTZ R179, R90, UR5 ;  /* 0x000000055ab37e21 */ /* 0x000fe20008010000 */
[----:B------:R-:W-:Y:S01]  /*4e80*/  LEA R9, R9, UR7, 0x8 ;  /* 0x0000000709097c11 */ /* 0x000fe2000f8e40ff */
[----:B------:R-:W1:Y:S01]  /*4e90*/  LDS R153, [R108.X4+0x8] ;  /* 0x000008006c997984 */ /* 0x000e620000004800 */
[----:B------:R-:W-:Y:S01]  /*4ea0*/  FMUL.FTZ R8, R149, 1.4426950216293334961 ;  /* 0x3fb8aa3b95087820 */ /* 0x000fe20000410000 */
[----:B------:R-:W-:Y:S01]  /*4eb0*/  @P1 IADD3 R9, R130, 0x200, RZ ;  /* 0x0000020082091810 */ /* 0x000fe20007ffe0ff */
[----:B------:R-:W-:Y:S01]  /*4ec0*/  HFMA2.MMA R13, -RZ, RZ, 0, 4.76837158203125e-07 ;  /* 0x00000008ff0d7435 */ /* 0x000fe200000001ff */
[----:B------:R-:W4:Y:S01]  /*4ed0*/  LDS R154, [R108.X4+0xc] ;  /* 0x00000c006c9a7984 */ /* 0x000f220000004800 */
[----:B------:R-:W-:Y:S01]  /*4ee0*/  FMUL.FTZ R194, R8, R151 ;  /* 0x0000009708c27220 */ /* 0x000fe20000410000 */
[----:B------:R-:W-:-:S02]  /*4ef0*/  SHF.L.U32 R9, R9, 0x2, RZ ;  /* 0x0000000209097819 */ /* 0x000fc400000006ff */
[----:B------:R-:W0:Y:S01]  /*4f00*/  LDS R155, [R108.X4+0x10] ;  /* 0x000010006c9b7984 */ /* 0x000e220000004800 */
[----:B------:R-:W-:Y:S02]  /*4f10*/  MOV R11, c[0x0][0x16c] ;  /* 0x00005b00000b7a02 */ /* 0x000fe40000000f00 */
[----:B------:R-:W0:Y:S01]  /*4f20*/  MUFU.EX2 R194, R194 ;  /* 0x000000c200c27308 */ /* 0x000e220000000800 */
[----:B------:R-:W0:Y:S01]  /*4f30*/  LDS R156, [R108.X4+0x14] ;  /* 0x000014006c9c7984 */ /* 0x000e220000004800 */
[----:B------:R-:W-:-:S03]  /*4f40*/  MOV R181, RZ ;  /* 0x000000ff00b57202 */ /* 0x000fc60000000f00 */
        /* <DEDUP_REMOVED lines=10> */
[----:B------:R-:W1:Y:S01]  /*4ff0*/  LDS R152, [R108.X4] ;  /* 0x000000006c987984 */ /* 0x000e620000004800 */
[----:B------:R-:W-:-:S03]  /*5000*/  @!P2 IADD3 R10, R10, -0x2, RZ ;  /* 0xfffffffe0a0aa810 */ /* 0x000fc60007ffe0ff */
[----:B0-----:R0:W-:Y:S01]  /*5010*/  STS [R9+0x12c8], R194 ;  /* 0x0012c8c209007388 */ /* 0x0011e20000000800 */
[C---:B------:R-:W-:Y:S02]  /*5020*/  FMUL.FTZ R203, R8.reuse, R168 ;  /* 0x000000a808cb7220 */ /* 0x040fe40000410000 */
[----:B------:R-:W-:Y:S02]  /*5030*/  FMUL.FTZ R202, R8, R179 ;  /* 0x000000b308ca7220 */ /* 0x000fe40000410000 */
[----:B------:R-:W-:Y:S02]  /*5040*/  FADD.FTZ R182, R89, UR5 ;  /* 0x0000000559b67e21 */ /* 0x000fe40008010000 */
[----:B------:R-:W0:Y:S01]  /*5050*/  MUFU.EX2 R203, R203 ;  /* 0x000000cb00cb7308 */ /* 0x000e220000000800 */
[----:B------:R-:W-:Y:S02]  /*5060*/  @!P2 IMAD R10, R10, R11, UR7 ;  /* 0x000000070a0aae24 */ /* 0x000fe4000f8e020b */
[----:B------:R-:W-:-:S02]  /*5070*/  FMUL.FTZ R221, R8, R182 ;  /* 0x000000b608dd7220 */ /* 0x000fc40000410000 */
[----:B------:R-:W-:Y:S02]  /*5080*/  FADD.FTZ R177, R88, UR5 ;  /* 0x0000000558b17e21 */ /* 0x000fe40008010000 */
[----:B--2---:R-:W-:Y:S01]  /*5090*/  @!P2 IMAD.WIDE R6, R10, R13, UR10 ;  /* 0x0000000a0a06ae25 */ /* 0x004fe2000f8e020d */
        /* <DEDUP_REMOVED lines=8> */
[----:B------:R-:W-:Y:S02]  /*5120*/  FADD.FTZ R178, R85, UR5 ;  /* 0x0000000555b27e21 */ /* 0x000fe40008010000 */
[----:B------:R-:W-:-:S03]  /*5130*/  FMUL.FTZ R11, R106, R14 ;  /* 0x0000000e6a0b7220 */ /* 0x000fc60000410000 */
[----:B------:R-:W1:Y:S01]  /*5140*/  MUFU.EX2 R222, R222 ;  /* 0x000000de00de7308 */ /* 0x000e620000000800 */
[----:B------:R0:W5:Y:S01]  /*5150*/  @!P2 LDG.E R181, [R6.64+0x4] ;  /* 0x0000042006b5a981 */ /* 0x000162000c1e1900 */
[----:B------:R-:W-:Y:S01]  /*5160*/  ISETP.NE.AND P2, PT, R130, 0x1f, PT ;  /* 0x0000001f8200780c */ /* 0x000fe20003f45270 */
[----:B------:R-:W-:Y:S01]  /*5170*/  FMUL.FTZ R186, R105, R15 ;  /* 0x0000000f69ba7220 */ /* 0x000fe20000410000 */
[----:B------:R-:W-:Y:S01]  /*5180*/  BSSY B0, `(.L_x_5276) ;  /* 0x0000060000007945 */ /* 0x000fe20003800000 */
[----:B------:R-:W-:-:S03]  /*5190*/  FMUL.FTZ R187, R104, R16 ;  /* 0x0000001068bb7220 */ /* 0x000fc60000410000 */
[----:B------:R-:W2:Y:S01]  /*51a0*/  MUFU.EX2 R219, R219 ;  /* 0x000000db00db7308 */ /* 0x000ea20000000800 */
[----:B------:R-:W-:Y:S02]  /*51b0*/  FMUL.FTZ R190, R103, R17 ;  /* 0x0000001167be7220 */ /* 0x000fe40000410000 */
[----:B------:R-:W-:Y:S02]  /*51c0*/  FMUL.FTZ R218, R8, R178 ;  /* 0x000000b208da7220 */ /* 0x000fe40000410000 */
[----:B0-----:R-:W-:Y:S02]  /*51d0*/  FMUL.FTZ R7, R194, R203 ;  /* 0x000000cbc2077220 */ /* 0x001fe40000410000 */
[----:B------:R-:W-:Y:S01]  /*51e0*/  FADD.FTZ R173, R84, UR5 ;  /* 0x0000000554ad7e21 */ /* 0x000fe20008010000 */
[----:B------:R-:W0:Y:S01]  /*51f0*/  MUFU.EX2 R220, R220 ;  /* 0x000000dc00dc7308 */ /* 0x000e220000000800 */
[----:B------:R-:W-:Y:S02]  /*5200*/  FMUL.FTZ R191, R102, R18 ;  /* 0x0000001266bf7220 */ /* 0x000fe40000410000 */
[----:B------:R-:W-:-:S02]  /*5210*/  FMUL.FTZ R196, R101, R19 ;  /* 0x0000001365c47220 */ /* 0x000fc40000410000 */
[----:B------:R-:W-:Y:S02]  /*5220*/  FMUL.FTZ R184, R11, R150 ;  /* 0x000000960bb87220 */ /* 0x000fe40000410000 */
[----:B-1----:R-:W-:Y:S01]  /*5230*/  FMUL.FTZ R11, R186, R153 ;  /* 0x00000099ba0b7220 */ /* 0x002fe20000410000 */
[----:B------:R-:W1:Y:S01]  /*5240*/  MUFU.EX2 R218, R218 ;  /* 0x000000da00da7308 */ /* 0x000e620000000800 */
[----:B--2---:R-:W-:Y:S02]  /*5250*/  FMUL.FTZ R6, R202, R7 ;  /* 0x00000007ca067220 */ /* 0x004fe40000410000 */
[----:B----4-:R-:W-:Y:S02]  /*5260*/  FMUL.FTZ R186, R187, R154 ;  /* 0x0000009abbba7220 */ /* 0x010fe40000410000 */
[----:B------:R-:W-:Y:S02]  /*5270*/  FMUL.FTZ R187, R190, R155 ;  /* 0x0000009bbebb7220 */ /* 0x000fe40000410000 */
[----:B------:R-:W-:-:S02]  /*5280*/  FMUL.FTZ R232, R8, R173 ;  /* 0x000000ad08e87220 */ /* 0x000fc40000410000 */
[----:B------:R-:W-:Y:S02]  /*5290*/  FADD.FTZ R176, R83, UR5 ;  /* 0x0000000553b07e21 */ /* 0x000fe40008010000 */
[----:B------:R-:W-:Y:S02]  /*52a0*/  FMUL.FTZ R190, R191, R156 ;  /* 0x0000009cbfbe7220 */ /* 0x000fe40000410000 */
[----:B------:R-:W-:Y:S01]  /*52b0*/  FMUL.FTZ R191, R196, R157 ;  /* 0x0000009dc4bf7220 */ /* 0x000fe20000410000 */
[----:B------:R-:W2:Y:S01]  /*52c0*/  MUFU.EX2 R232, R232 ;  /* 0x000000e800e87308 */ /* 0x000ea20000000800 */
[----:B------:R-:W-:Y:S01]  /*52d0*/  FMUL.FTZ R7, R221, R6 ;  /* 0x00000006dd077220 */ /* 0x000fe20000410000 */
[----:B------:R4:W3:Y:S01]  /*52e0*/  @P2 LDS R196, [R130.X4+0x1acc] ;  /* 0x001acc0082c42984 */ /* 0x0008e20000004800 */
[----:B------:R-:W-:Y:S02]  /*52f0*/  FMUL.FTZ R12, R8, R176 ;  /* 0x000000b0080c7220 */ /* 0x000fe40000410000 */
[----:B------:R-:W-:-:S02]  /*5300*/  FADD.FTZ R171, R82, UR5 ;  /* 0x0000000552ab7e21 */ /* 0x000fc40008010000 */
[----:B------:R-:W-:Y:S02]  /*5310*/  FMUL.FTZ R6, R222, R7 ;  /* 0x00000007de067220 */ /* 0x000fe40000410000 */
[----:B------:R-:W-:Y:S01]  /*5320*/  FMUL.FTZ R217, R8, R171 ;  /* 0x000000ab08d97220 */ /* 0x000fe20000410000 */
[----:B------:R-:W1:Y:S01]  /*5330*/  MUFU.EX2 R12, R12 ;  /* 0x0000000c000c7308 */ /* 0x000e620000000800 */
[----:B------:R-:W-:Y:S02]  /*5340*/  FADD.FTZ R174, R81, UR5 ;  /* 0x0000000551ae7e21 */ /* 0x000fe40008010000 */
[----:B------:R-:W-:Y:S02]  /*5350*/  FADD.FTZ R170, R77, UR5 ;  /* 0x000000054daa7e21 */ /* 0x000fe40008010000 */
[----:B------:R-:W-:Y:S02]  /*5360*/  FMUL.FTZ R7, R219, R6 ;  /* 0x00000006db077220 */ /* 0x000fe40000410000 */
[----:B------:R-:W-:Y:S01]  /*5370*/  FADD.FTZ R169, R80, UR5 ;  /* 0x0000000550a97e21 */ /* 0x000fe20008010000 */
[----:B------:R-:W1:Y:S01]  /*5380*/  MUFU.EX2 R217, R217 ;  /* 0x000000d900d97308 */ /* 0x000e620000000800 */
[----:B------:R-:W-:-:S02]  /*5390*/  FMUL.FTZ R216, R8, R174 ;  /* 0x000000ae08d87220 */ /* 0x000fc40000410000 */
[----:B------:R-:W-:Y:S02]  /*53a0*/  FADD.FTZ R167, R78, UR5 ;  /* 0x000000054ea77e21 */ /* 0x000fe40008010000 */
[----:B------:R-:W-:Y:S02]  /*53b0*/  FMUL.FTZ R201, R8, R170 ;  /* 0x000000aa08c97220 */ /* 0x000fe40000410000 */
[----:B0-----:R-:W-:Y:S01]  /*53c0*/  FMUL.FTZ R7, R220, R7 ;  /* 0x00000007dc077220 */ /* 0x001fe20000410000 */
[----:B------:R-:W0:Y:S01]  /*53d0*/  MUFU.EX2 R216, R216 ;  /* 0x000000d800d87308 */ /* 0x000e220000000800 */
[----:B------:R-:W-:Y:S02]  /*53e0*/  FADD.FTZ R172, R79, UR5 ;  /* 0x000000054fac7e21 */ /* 0x000fe40008010000 */
[C---:B------:R-:W-:Y:S02]  /*53f0*/  FMUL.FTZ R213, R8.reuse, R169 ;  /* 0x000000a908d57220 */ /* 0x040fe40000410000 */
[----:B------:R-:W-:-:S02]  /*5400*/  FMUL.FTZ R200, R8, R167 ;  /* 0x000000a708c87220 */ /* 0x000fc40000410000 */
[----:B------:R-:W-:Y:S01]  /*5410*/  FMUL.FTZ R183, R107, R0 ;  /* 0x000000006bb77220 */ /* 0x000fe20000410000 */
[----:B------:R-:W-:Y:S01]  /*5420*/  MUFU.EX2 R201, R201 ;  /* 0x000000c900c97308 */ /* 0x000fe20000000800 */
[----:B-1----:R-:W-:Y:S02]  /*5430*/  FMUL.FTZ R7, R218, R7 ;  /* 0x00000007da077220 */ /* 0x002fe40000410000 */
[----:B------:R-:W-:Y:S02]  /*5440*/  FMUL.FTZ R211, R8, R172 ;  /* 0x000000ac08d37220 */ /* 0x000fe40000410000 */
[----:B--2---:R-:W-:Y:S02]  /*5450*/  FMUL.FTZ R7, R232, R7 ;  /* 0x00000007e8077220 */ /* 0x004fe40000410000 */
[----:B------:R-:W-:Y:S01]  /*5460*/  FMUL.FTZ R183, R183, R152 ;  /* 0x00000098b7b77220 */ /* 0x000fe20000410000 */
[----:B------:R-:W1:Y:S01]  /*5470*/  MUFU.EX2 R213, R213 ;  /* 0x000000d500d57308 */ /* 0x000e620000000800 */
[----:B------:R-:W-:-:S02]  /*5480*/  FMUL.FTZ R6, R12, R7 ;  /* 0x000000070c067220 */ /* 0x000fc40000410000 */
[----:B------:R-:W-:Y:S02]  /*5490*/  FFMA.FTZ R189, R183, R203, R184 ;  /* 0x000000cbb7bd7223 */ /* 0x000fe400000100b8 */
[----:B------:R-:W-:Y:S02]  /*54a0*/  FMUL.FTZ R9, R217, R6 ;  /* 0x00000006d9097220 */ /* 0x000fe40000410000 */
[----:B------:R-:W-:Y:S01]  /*54b0*/  FFMA.FTZ R193, R202, R189, R11 ;  /* 0x000000bdcac17223 */ /* 0x000fe2000001000b */
[----:B------:R-:W2:Y:S01]  /*54c0*/  MUFU.EX2 R200, R200 ;  /* 0x000000c800c87308 */ /* 0x000ea20000000800 */
[----:B0-----:R-:W-:Y:S02]  /*54d0*/  FMUL.FTZ R6, R216, R9 ;  /* 0x00000009d8067220 */ /* 0x001fe40000410000 */
[----:B------:R-:W-:Y:S02]  /*54e0*/  FFMA.FTZ R193, R221, R193, R186 ;  /* 0x000000c1ddc17223 */ /* 0x000fe400000100ba */
[----:B------:R-:W-:-:S02]  /*54f0*/  FMUL.FTZ R231, R100, R20 ;  /* 0x0000001464e77220 */ /* 0x000fc40000410000 */
[----:B------:R-:W-:Y:S01]  /*5500*/  FMUL.FTZ R198, R99, R21 ;  /* 0x0000001563c67220 */ /* 0x000fe20000410000 */
[----:B------:R-:W0:Y:S01]  /*5510*/  MUFU.EX2 R211, R211 ;  /* 0x000000d300d37308 */ /* 0x000e220000000800 */
[----:B------:R-:W-:Y:S02]  /*5520*/  FMUL.FTZ R223, R98, R22 ;  /* 0x0000001662df7220 */ /* 0x000fe40000410000 */
[----:B------:R-:W-:Y:S02]  /*5530*/  FMUL.FTZ R224, R97, R23 ;  /* 0x0000001761e07220 */ /* 0x000fe40000410000 */
[----:B------:R-:W-:Y:S02]  /*5540*/  FMUL.FTZ R225, R96, R24 ;  /* 0x0000001860e17220 */ /* 0x000fe40000410000 */
[----:B------:R-:W-:Y:S02]  /*5550*/  FMUL.FTZ R226, R95, R25 ;  /* 0x000000195fe27220 */ /* 0x000fe40000410000 */
[----:B------:R-:W-:-:S02]  /*5560*/  FMUL.FTZ R7, R94, R26 ;  /* 0x0000001a5e077220 */ /* 0x000fc40000410000 */
[----:B------:R-:W-:Y:S02]  /*5570*/  FMUL.FTZ R8, R93, R27 ;  /* 0x0000001b5d087220 */ /* 0x000fe40000410000 */
[----:B------:R-:W-:Y:S02]  /*5580*/  FMUL.FTZ R9, R92, R28 ;  /* 0x0000001c5c097220 */ /* 0x000fe40000410000 */
[----:B-1----:R-:W-:Y:S02]  /*5590*/  FMUL.FTZ R6, R213, R6 ;  /* 0x00000006d5067220 */ /* 0x002fe40000410000 */
[----:B------:R-:W-:Y:S02]  /*55a0*/  FFMA.FTZ R193, R222, R193, R187 ;  /* 0x000000c1dec17223 */ /* 0x000fe400000100bb */
[-C--:B---3--:R-:W-:Y:S02]  /*55b0*/  FMUL.FTZ R188, R62, R206.reuse ;  /* 0x000000ce3ebc7220 */ /* 0x088fe40000410000 */
[----:B------:R-:W-:-:S02]  /*55c0*/  FMUL.FTZ R185, R61, R206 ;  /* 0x000000ce3db97220 */ /* 0x000fc40000410000 */
        /* <DEDUP_REMOVED lines=13> */
[----:B------:R-:W-:Y:S02]  /*56a0*/  FMUL.FTZ R192, R64, R206 ;  /* 0x000000ce40c07220 */ /* 0x000fe40000410000 */
[----:B--2---:R-:W-:Y:S01]  /*56b0*/  FFMA.FTZ R199, R200, R197, R189 ;  /* 0x000000c5c8c77223 */ /* 0x004fe200000100bd */
[----:B------:R-:W-:Y:S05]  /*56c0*/  @P2 BRA `(.L_x_5277) ;  /* 0x000000b000002947 */ /* 0x000fea0003800000 */
[----:B0---4-:R-:W-:Y:S01]  /*56d0*/  ULDC UR19, c[0x0][0x174] ;  /* 0x00005d0000137ab9 */ /* 0x011fe20000000800 */
        /* <DEDUP_REMOVED lines=10> */
.L_x_5277:
[----:B0---4-:R-:W-:Y:S05]  /*5780*/  BSYNC B0 ;  /* 0x0000000000007941 */ /* 0x011fea0003800000 */
.L_x_5276:
[----:B-1----:R-:W-:Y:S01]  /*5790*/  FMUL.FTZ R197, R201, R196 ;  /* 0x000000c4c9c57220 */ /* 0x002fe20000410000 */
[----:B------:R-:W-:Y:S01]  /*57a0*/  ISETP.GE.AND P3, PT, R128, 0x1, PT ;  /* 0x000000018000780c */ /* 0x000fe20003f66270 */
[----:B------:R-:W-:Y:S01]  /*57b0*/  FFMA.FTZ R193, R219, R193, R190 ;  /* 0x000000c1dbc17223 */ /* 0x000fe200000100be */
[----:B------:R-:W-:Y:S01]  /*57c0*/  ISETP.NE.AND P4, PT, R214, 0x1f, PT ;  /* 0x0000001fd600780c */ /* 0x000fe20003f85270 */
[----:B------:R-:W-:Y:S01]  /*57d0*/  FFMA.FTZ R199, R211, R199, R192 ;  /* 0x000000c7d3c77223 */ /* 0x000fe200000100c0 */
[----:B------:R-:W-:Y:S01]  /*57e0*/  MOV R238, UR7 ;  /* 0x0000000700ee7c02 */ /* 0x000fe20008000f00 */
[----:B------:R-:W-:Y:S01]  /*57f0*/  FMUL.FTZ R204, R200, R197 ;  /* 0x000000c5c8cc7220 */ /* 0x000fe20000410000 */
        /* <DEDUP_REMOVED lines=8> */
[----:B------:R-:W-:Y:S01]  /*5880*/  USHF.L.U32 UR34, UR8, 0x2, URZ ;  /* 0x0000000208227899 */ /* 0x000fe2000800063f */
[----:B------:R-:W-:Y:S01]  /*5890*/  FMUL.FTZ R197, R198, R159 ;  /* 0x0000009fc6c57220 */ /* 0x000fe20000410000 */
[----:B------:R-:W-:Y:S01]  /*58a0*/  BSSY B0, `(.L_x_5278) ;  /* 0x000010c000007945 */ /* 0x000fe20003800000 */
[----:B------:R-:W-:-:S02]  /*58b0*/  FFMA.FTZ R193, R218, R193, R231 ;  /* 0x000000c1dac17223 */ /* 0x000fc400000100e7 */
[----:B------:R-:W-:Y:S02]  /*58c0*/  FFMA.FTZ R198, R216, R199, R195 ;  /* 0x000000c7d8c67223 */ /* 0x000fe400000100c3 */
[----:B------:R-:W-:Y:S02]  /*58d0*/  FMUL.FTZ R199, R213, R204 ;  /* 0x000000ccd5c77220 */ /* 0x000fe40000410000 */
[----:B------:R-:W-:Y:S02]  /*58e0*/  FMUL.FTZ R223, R223, R160 ;  /* 0x000000a0dfdf7220 */ /* 0x000fe40000410000 */
[----:B------:R-:W-:Y:S02]  /*58f0*/  FFMA.FTZ R193, R232, R193, R197 ;  /* 0x000000c1e8c17223 */ /* 0x000fe400000100c5 */
[----:B------:R-:W-:Y:S02]  /*5900*/  FFMA.FTZ R227, R217, R198, R234 ;  /* 0x000000c6d9e37223 */ /* 0x000fe400000100ea */
[----:B------:R-:W-:-:S02]  /*5910*/  FMUL.FTZ R198, R216, R199 ;  /* 0x000000c7d8c67220 */ /* 0x000fc40000410000 */
[----:B------:R-:W-:Y:S02]  /*5920*/  FMUL.FTZ R224, R224, R161 ;  /* 0x000000a1e0e07220 */ /* 0x000fe40000410000 */
        /* <DEDUP_REMOVED lines=8> */
[C---:B------:R-:W-:Y:S02]  /*59b0*/  FFMA.FTZ R227, R232.reuse, R227, R229 ;  /* 0x000000e3e8e37223 */ /* 0x040fe400000100e5 */
        /* <DEDUP_REMOVED lines=15> */
[C---:B------:R-:W-:Y:S02]  /*5ab0*/  FFMA.FTZ R227, R222.reuse, R227, R209 ;  /* 0x000000e3dee37223 */ /* 0x040fe400000100d1 */
[----:B------:R-:W-:Y:S02]  /*5ac0*/  FMUL.FTZ R228, R222, R9 ;  /* 0x00000009dee47220 */ /* 0x000fe40000410000 */
[----:B------:R-:W-:Y:S01]  /*5ad0*/  FFMA.FTZ R227, R221, R227, R210 ;  /* 0x000000e3dde37223 */ /* 0x000fe200000100d2 */
[----:B------:R-:W0:Y:S01]  /*5ae0*/  SHFL.UP PT, R9, R6, 0x1, RZ ;  /* 0x0420000006097989 */ /* 0x000e2200000e00ff */
[----:B------:R-:W-:Y:S02]  /*5af0*/  FMUL.FTZ R8, R200, R7 ;  /* 0x00000007c8087220 */ /* 0x000fe40000410000 */
[----:B------:R-:W-:-:S02]  /*5b00*/  FMUL.FTZ R206, R76, R206 ;  /* 0x000000ce4cce7220 */ /* 0x000fc40000410000 */
[C---:B------:R-:W-:Y:S02]  /*5b10*/  FFMA.FTZ R227, R202.reuse, R227, R13 ;  /* 0x000000e3cae37223 */ /* 0x040fe4000001000d */
[----:B------:R-:W-:Y:S02]  /*5b20*/  FMUL.FTZ R193, R221, R228 ;  /* 0x000000e4ddc17220 */ /* 0x000fe40000410000 */
[----:B------:R-:W-:Y:S02]  /*5b30*/  FMUL.FTZ R7, R201, R8 ;  /* 0x00000008c9077220 */ /* 0x000fe40000410000 */
[C---:B------:R-:W-:Y:S02]  /*5b40*/  FFMA.FTZ R227, R203.reuse, R227, R206 ;  /* 0x000000e3cbe37223 */ /* 0x040fe400000100ce */
[----:B------:R-:W-:Y:S01]  /*5b50*/  FMUL.FTZ R228, R202, R193 ;  /* 0x000000c1cae47220 */ /* 0x000fe20000410000 */
[----:B------:R-:W1:Y:S03]  /*5b60*/  SHFL.UP PT, R8, R7, 0x1, RZ ;  /* 0x0420000007087989 */ /* 0x000e6600000e00ff */
[----:B------:R-:W-:Y:S01]  /*5b70*/  FMUL.FTZ R228, R203, R228 ;  /* 0x000000e4cbe47220 */ /* 0x000fe20000410000 */
[----:B------:R-:W2:Y:S04]  /*5b80*/  SHFL.DOWN PT, R233, R227, 0x1, 0x1f ;  /* 0x08201f00e3e97f89 */ /* 0x000ea800000e0000 */
[----:B------:R-:W3:Y:S01]  /*5b90*/  SHFL.DOWN PT, R193, R228, 0x1, 0x1f ;  /* 0x08201f00e4c17f89 */ /* 0x000ee200000e0000 */
[----:B0-----:R-:W-:-:S05]  /*5ba0*/  @P3 FFMA.FTZ R6, R7, R9, R6 ;  /* 0x0000000907063223 */ /* 0x001fca0000010006 */
[----:B------:R-:W0:Y:S01]  /*5bb0*/  SHFL.UP PT, R9, R6, 0x2, RZ ;  /* 0x0440000006097989 */ /* 0x000e2200000e00ff */
[----:B-1----:R-:W-:Y:S01]  /*5bc0*/  @P3 FMUL.FTZ R7, R7, R8 ;  /* 0x0000000807073220 */ /* 0x002fe20000410000 */
[----:B------:R-:W-:Y:S01]  /*5bd0*/  ISETP.GE.AND P3, PT, R128, 0x2, PT ;  /* 0x000000028000780c */ /* 0x000fe20003f66270 */
[----:B--2---:R-:W-:-:S03]  /*5be0*/  @P4 FFMA.FTZ R227, R228, R233, R227 ;  /* 0x000000e9e4e34223 */ /* 0x004fc600000100e3 */
[----:B------:R-:W1:Y:S01]  /*5bf0*/  SHFL.UP PT, R8, R7, 0x2, RZ ;  /* 0x0440000007087989 */ /* 0x000e6200000e00ff */
[----:B---3--:R-:W-:-:S03]  /*5c00*/  @P4 FMUL.FTZ R228, R228, R193 ;  /* 0x000000c1e4e44220 */ /* 0x008fc60000410000 */
[----:B------:R-:W2:Y:S01]  /*5c10*/  SHFL.DOWN PT, R233, R227, 0x2, 0x1f ;  /* 0x08401f00e3e97f89 */ /* 0x000ea200000e0000 */
[----:B------:R-:W-:-:S03]  /*5c20*/  ISETP.GE.U32.AND P4, PT, R214, 0x1e, PT ;  /* 0x0000001ed600780c */ /* 0x000fc60003f86070 */
[----:B------:R-:W3:Y:S01]  /*5c30*/  SHFL.DOWN PT, R193, R228, 0x2, 0x1f ;  /* 0x08401f00e4c17f89 */ /* 0x000ee200000e0000 */
[----:B0-----:R-:W-:-:S05]  /*5c40*/  @P3 FFMA.FTZ R6, R7, R9, R6 ;  /* 0x0000000907063223 */ /* 0x001fca0000010006 */
[----:B------:R-:W0:Y:S01]  /*5c50*/  SHFL.UP PT, R9, R6, 0x4, RZ ;  /* 0x0480000006097989 */ /* 0x000e2200000e00ff */
[----:B-1----:R-:W-:Y:S01]  /*5c60*/  @P3 FMUL.FTZ R7, R7, R8 ;  /* 0x0000000807073220 */ /* 0x002fe20000410000 */
[----:B------:R-:W-:Y:S02]  /*5c70*/  ISETP.GE.AND P3, PT, R128, 0x4, PT ;  /* 0x000000048000780c */ /* 0x000fe40003f66270 */
[C---:B--2---:R-:W-:Y:S02]  /*5c80*/  @!P4 FFMA.FTZ R227, R228.reuse, R233, R227 ;  /* 0x000000e9e4e3c223 */ /* 0x044fe400000100e3 */
[----:B------:R-:W1:Y:S01]  /*5c90*/  SHFL.UP PT, R8, R7, 0x4, RZ ;  /* 0x0480000007087989 */ /* 0x000e6200000e00ff */
[----:B---3--:R-:W-:-:S03]  /*5ca0*/  @!P4 FMUL.FTZ R228, R228, R193 ;  /* 0x000000c1e4e4c220 */ /* 0x008fc60000410000 */
[----:B------:R-:W2:Y:S01]  /*5cb0*/  SHFL.DOWN PT, R233, R227, 0x4, 0x1f ;  /* 0x08801f00e3e97f89 */ /* 0x000ea200000e0000 */
[----:B------:R-:W-:-:S03]  /*5cc0*/  ISETP.GE.U32.AND P4, PT, R214, 0x1c, PT ;  /* 0x0000001cd600780c */ /* 0x000fc60003f86070 */
[----:B------:R-:W3:Y:S01]  /*5cd0*/  SHFL.DOWN PT, R193, R228, 0x4, 0x1f ;  /* 0x08801f00e4c17f89 */ /* 0x000ee200000e0000 */
[----:B0-----:R-:W-:-:S05]  /*5ce0*/  @P3 FFMA.FTZ R6, R7, R9, R6 ;  /* 0x0000000907063223 */ /* 0x001fca0000010006 */
[----:B------:R-:W0:Y:S01]  /*5cf0*/  SHFL.UP PT, R9, R6, 0x8, RZ ;  /* 0x0500000006097989 */ /* 0x000e2200000e00ff */
[----:B-1----:R-:W-:Y:S01]  /*5d00*/  @P3 FMUL.FTZ R7, R7, R8 ;  /* 0x0000000807073220 */ /* 0x002fe20000410000 */
[----:B------:R-:W-:Y:S02]  /*5d10*/  ISETP.GE.AND P3, PT, R128, 0x8, PT ;  /* 0x000000088000780c */ /* 0x000fe40003f66270 */
[----:B------:R-:W-:Y:S01]  /*5d20*/  MOV R8, UR29 ;  /* 0x0000001d00087c02 */ /* 0x000fe20008000f00 */
[----:B--2---:R-:W-:Y:S01]  /*5d30*/  @!P4 FFMA.FTZ R227, R228, R233, R227 ;  /* 0x000000e9e4e3c223 */ /* 0x004fe200000100e3 */
[----:B------:R-:W1:Y:S02]  /*5d40*/  SHFL.UP PT, R236, R7, 0x8, RZ ;  /* 0x0500000007ec7989 */ /* 0x000e6400000e00ff */
[----:B------:R-:W-:Y:S01]  /*5d50*/  ISETP.GE.OR P0, PT, R8, c[0x0][0x174], P0 ;  /* 0x00005d0008007a0c */ /* 0x000fe20000706670 */
[----:B---3--:R-:W-:Y:S01]  /*5d60*/  @!P4 FMUL.FTZ R228, R228, R193 ;  /* 0x000000c1e4e4c220 */ /* 0x008fe20000410000 */
[----:B------:R-:W-:Y:S01]  /*5d70*/  ISETP.GE.U32.AND P4, PT, R214, 0x18, PT ;  /* 0x00000018d600780c */ /* 0x000fe20003f86070 */
[----:B------:R-:W2:Y:S01]  /*5d80*/  SHFL.DOWN PT, R193, R227, 0x8, 0x1f ;  /* 0x09001f00e3c17f89 */ /* 0x000ea200000e0000 */
[----:B------:R-:W-:-:S03]  /*5d90*/  MOV R8, 0x3f800000 ;  /* 0x3f80000000087802 */ /* 0x000fc60000000f00 */
[----:B------:R-:W3:Y:S01]  /*5da0*/  SHFL.DOWN PT, R233, R228, 0x8, 0x1f ;  /* 0x09001f00e4e97f89 */ /* 0x000ee200000e0000 */
[----:B0-----:R-:W-:Y:S01]  /*5db0*/  @P3 FFMA.FTZ R6, R7, R9, R6 ;  /* 0x0000000907063223 */ /* 0x001fe20000010006 */
[----:B------:R-:W-:-:S10]  /*5dc0*/  HFMA2.MMA R9, -RZ, RZ, 0, 0 ;  /* 0x00000000ff097435 */ /* 0x000fd400000001ff */
[----:B------:R-:W-:Y:S01]  /*5dd0*/  @!P0 LDS.64 R8, [R238.X8+0x1b48] ;  /* 0x001b4800ee088984 */ /* 0x000fe20000008a00 */
[----:B------:R-:W-:Y:S01]  /*5de0*/  ISETP.GE.AND P0, PT, R128, 0x10, PT ;  /* 0x000000108000780c */ /* 0x000fe20003f06270 */
[----:B-1----:R-:W-:Y:S01]  /*5df0*/  @P3 FMUL.FTZ R7, R7, R236 ;  /* 0x000000ec07073220 */ /* 0x002fe20000410000 */
[----:B------:R-:W-:Y:S01]  /*5e00*/  ISETP.GE.U32.AND P3, PT, R214, 0x10, PT ;  /* 0x00000010d600780c */ /* 0x000fe20003f66070 */
[----:B--2---:R-:W-:-:S03]  /*5e10*/  @!P4 FFMA.FTZ R227, R228, R193, R227 ;  /* 0x000000c1e4e3c223 */ /* 0x004fc600000100e3 */
[----:B------:R-:W-:Y:S01]  /*5e20*/  SHFL.UP PT, R236, R7, 0x10, RZ ;  /* 0x0600000007ec7989 */ /* 0x000fe200000e00ff */
[----:B---3--:R-:W-:-:S03]  /*5e30*/  @!P4 FMUL.FTZ R228, R228, R233 ;  /* 0x000000e9e4e4c220 */ /* 0x008fc60000410000 */
[----:B------:R-:W0:Y:S04]  /*5e40*/  SHFL.UP PT, R193, R6, 0x10, RZ ;  /* 0x0600000006c17989 */ /* 0x000e2800000e00ff */
[----:B------:R-:W1:Y:S04]  /*5e50*/  SHFL.DOWN PT, R237, R227, 0x10, 0x1f ;  /* 0x0a001f00e3ed7f89 */ /* 0x000e6800000e0000 */
[----:B------:R-:W2:Y:S04]  /*5e60*/  SHFL.DOWN PT, R235, R228, 0x10, 0x1f ;  /* 0x0a001f00e4eb7f89 */ /* 0x000ea800000e0000 */
[----:B-----5:R-:W-:Y:S01]  /*5e70*/  SHFL.IDX PT, R233, R181, RZ, 0x1f ;  /* 0x00001fffb5e97589 */ /* 0x020fe200000e0000 */
[----:B0-----:R-:W-:-:S02]  /*5e80*/  @P0 FFMA.FTZ R6, R7, R193, R6 ;  /* 0x000000c107060223 */ /* 0x001fc40000010006 */
[----:B------:R-:W-:Y:S02]  /*5e90*/  @P0 FMUL.FTZ R7, R7, R236 ;  /* 0x000000ec07070220 */ /* 0x000fe40000410000 */
[C---:B-1----:R-:W-:Y:S01]  /*5ea0*/  @!P3 FFMA.FTZ R227, R228.reuse, R237, R227 ;  /* 0x000000ede4e3b223 */ /* 0x042fe200000100e3 */
[----:B------:R0:W-:Y:S01]  /*5eb0*/  SHFL.UP PT, R236, R6, 0x1, RZ ;  /* 0x0420000006ec7989 */ /* 0x0001e200000e00ff */
[----:B--2---:R-:W-:-:S03]  /*5ec0*/  @!P3 FMUL.FTZ R228, R228, R235 ;  /* 0x000000ebe4e4b220 */ /* 0x004fc60000410000 */
[----:B------:R1:W2:Y:S04]  /*5ed0*/  SHFL.UP PT, R193, R7, 0x1, RZ ;  /* 0x0420000007c17989 */ /* 0x0002a800000e00ff */
[----:B------:R-:W-:Y:S01]  /*5ee0*/  SHFL.IDX PT, R235, R9, RZ, 0x1f ;  /* 0x00001fff09eb7589 */ /* 0x000fe200000e0000 */
[----:B0-----:R-:W-:-:S03]  /*5ef0*/  MOV R6, R130 ;  /* 0x0000008200067202 */ /* 0x001fc60000000f00 */
[----:B------:R-:W-:Y:S01]  /*5f00*/  SHFL.DOWN PT, R237, R227, 0x1, 0x1f ;  /* 0x08201f00e3ed7f89 */ /* 0x000fe200000e0000 */
[----:B-1----:R-:W-:-:S03]  /*5f10*/  HFMA2.MMA R7, -RZ, RZ, 0, 0 ;  /* 0x00000000ff077435 */ /* 0x002fc600000001ff */
[----:B------:R-:W0:Y:S01]  /*5f20*/  SHFL.DOWN PT, R238, R228, 0x1, 0x1f ;  /* 0x08201f00e4ee7f89 */ /* 0x000e2200000e0000 */
[----:B--2---:R-:W-:Y:S01]  /*5f30*/  @P1 FFMA.FTZ R233, R193, R233, R236 ;  /* 0x000000e9c1e91223 */ /* 0x004fe200000100ec */
[----:B------:R-:W-:-:S03]  /*5f40*/  MOV R193, UR37 ;  /* 0x0000002500c17c02 */ /* 0x000fc60008000f00 */
[----:B------:R-:W-:Y:S02]  /*5f50*/  FFMA.FTZ R233, R194, R233, R183 ;  /* 0x000000e9c2e97223 */ /* 0x000fe400000100b7 */
[----:B------:R-:W-:-:S04]  /*5f60*/  IMAD.WIDE.U32 R6, R193, c[0x0][0x298], R6 ;  /* 0x0000a600c1067a25 */ /* 0x000fc800078e0006 */
[----:B------:R-:W-:Y:S01]  /*5f70*/  FFMA.FTZ R194, R76, R233, RZ ;  /* 0x000000e94cc27223 */ /* 0x000fe200000100ff */
[----:B------:R-:W-:Y:S01]  /*5f80*/  IADD3 R7, R7, UR18, RZ ;  /* 0x0000001207077c10 */ /* 0x000fe2000fffe0ff */
[----:B0-----:R-:W-:Y:S02]  /*5f90*/  @P2 FFMA.FTZ R235, R238, R235, R237 ;  /* 0x000000ebeeeb2223 */ /* 0x001fe400000100ed */
[----:B------:R-:W-:Y:S02]  /*5fa0*/  FFMA.FTZ R237, R203, R233, R184 ;  /* 0x000000e9cbed7223 */ /* 0x000fe400000100b8 */
[----:B------:R-:W-:Y:S02]  /*5fb0*/  FADD.FTZ R181, -R183, R233 ;  /* 0x000000e9b7b57221 */ /* 0x000fe40000010100 */
[-C--:B------:R-:W-:Y:S02]  /*5fc0*/  FFMA.FTZ R236, R202, R237.reuse, R11 ;  /* 0x000000edcaec7223 */ /* 0x080fe4000001000b */
[----:B------:R-:W-:-:S02]  /*5fd0*/  FFMA.FTZ R193, R75, R237, R194 ;  /* 0x000000ed4bc17223 */ /* 0x000fc400000100c2 */
[----:B------:R-:W-:Y:S02]  /*5fe0*/  FADD.FTZ R183, -R184, R237 ;  /* 0x000000edb8b77221 */ /* 0x000fe40000010100 */
[----:B------:R-:W-:Y:S02]  /*5ff0*/  FADD.FTZ R184, -R11, R236 ;  /* 0x000000ec0bb87221 */ /* 0x000fe40000010100 */
[-C--:B------:R-:W-:Y:S02]  /*6000*/  FFMA.FTZ R11, R221, R236.reuse, R186 ;  /* 0x000000ecdd0b7223 */ /* 0x080fe400000100ba */
[----:B------:R-:W-:Y:S02]  /*6010*/  FFMA.FTZ R194, R74, R236, R193 ;  /* 0x000000ec4ac27223 */ /* 0x000fe400000100c1 */
[----:B------:R-:W-:Y:S01]  /*6020*/  FFMA.FTZ R185, R235, R196, R185 ;  /* 0x000000c4ebb97223 */ /* 0x000fe200000100b9 */
[----:B------:R-:W-:Y:S01]  /*6030*/  MOV R235, UR34 ;  /* 0x0000002200eb7c02 */ /* 0x000fe20008000f00 */
[----:B------:R-:W-:-:S02]  /*6040*/  FFMA.FTZ R196, R222, R11, R187 ;  /* 0x0000000bdec47223 */ /* 0x000fc400000100bb */
[----:B------:R-:W-:Y:S02]  /*6050*/  FADD.FTZ R186, -R186, R11 ;  /* 0x0000000bbaba7221 */ /* 0x000fe40000010100 */
        /* <DEDUP_REMOVED lines=8> */
[----:B------:R-:W-:Y:S02]  /*60e0*/  FADD.FTZ R187, -R187, R196 ;  /* 0x000000c4bbbb7221 */ /* 0x000fe40000010100 */
[----:B------:R-:W-:Y:S02]  /*60f0*/  FADD.FTZ R191, -R191, R236 ;  /* 0x000000ecbfbf7221 */ /* 0x000fe40000010100 */
[----:B------:R-:W-:-:S02]  /*6100*/  FFMA.FTZ R196, R70, R236, R11 ;  /* 0x000000ec46c47223 */ /* 0x000fc4000001000b */
[----:B------:R-:W-:Y:S02]  /*6110*/  FADD.FTZ R190, -R190, R193 ;  /* 0x000000c1bebe7221 */ /* 0x000fe40000010100 */
[----:B------:R-:W-:Y:S02]  /*6120*/  FFMA.FTZ R236, R218, R236, R231 ;  /* 0x000000ecdaec7223 */ /* 0x000fe400000100e7 */
[----:B------:R-:W-:Y:S02]  /*6130*/  FFMA.FTZ R193, R213, R192, R10 ;  /* 0x000000c0d5c17223 */ /* 0x000fe4000001000a */
[----:B------:R-:W-:-:S04]  /*6140*/  IMAD.WIDE.U32 R10, R133, c[0x0][0x2a0], R6 ;  /* 0x0000a800850a7a25 */ /* 0x000fc800078e0006 */
[----:B------:R-:W-:Y:S01]  /*6150*/  FFMA.FTZ R7, R69, R236, R196 ;  /* 0x000000ec45077223 */ /* 0x000fe200000100c4 */
[----:B------:R-:W-:Y:S01]  /*6160*/  LEA R6, P0, R10, c[0x0][0x318], 0x2 ;  /* 0x0000c6000a067a11 */ /* 0x000fe200078010ff */
[----:B------:R-:W-:Y:S02]  /*6170*/  FFMA.FTZ R196, R216, R193, R195 ;  /* 0x000000c1d8c47223 */ /* 0x000fe400000100c3 */
[----:B------:R-:W-:Y:S02]  /*6180*/  IMAD R194, R215, c[0x0][0x2a0], RZ ;  /* 0x0000a800d7c27a24 */ /* 0x000fe400078e02ff */
[----:B------:R-:W-:Y:S02]  /*6190*/  FFMA.FTZ R195, R217, R196, R234 ;  /* 0x000000c4d9c37223 */ /* 0x000fe400000100ea */
[----:B------:R-:W-:Y:S02]  /*61a0*/  IMAD R233, R133, c[0x0][0x2a4], R194 ;  /* 0x0000a90085e97a24 */ /* 0x000fe400078e02c2 */
[----:B------:R-:W-:-:S02]  /*61b0*/  FADD.FTZ R194, -R231, R236 ;  /* 0x000000ece7c27221 */ /* 0x000fc40000010100 */
[----:B------:R-:W-:Y:S01]  /*61c0*/  FFMA.FTZ R230, R12, R195, R230 ;  /* 0x000000c30ce67223 */ /* 0x000fe200000100e6 */
[----:B------:R-:W-:Y:S01]  /*61d0*/  IADD3 R231, R11, R233, RZ ;  /* 0x000000e90be77210 */ /* 0x000fe20007ffe0ff */
[C---:B------:R-:W-:Y:S01]  /*61e0*/  FFMA.FTZ R236, R232.reuse, R236, R197 ;  /* 0x000000ece8ec7223 */ /* 0x040fe200000100c5 */
[----:B------:R-:W-:Y:S01]  /*61f0*/  MOV R11, UR22 ;  /* 0x00000016000b7c02 */ /* 0x000fe20008000f00 */
[----:B------:R-:W-:Y:S01]  /*6200*/  FFMA.FTZ R229, R232, R230, R229 ;  /* 0x000000e6e8e57223 */ /* 0x000fe200000100e5 */
[----:B------:R-:W-:Y:S01]  /*6210*/  MOV R233, UR22 ;  /* 0x0000001600e97c02 */ /* 0x000fe20008000f00 */
[----:B------:R-:W-:Y:S01]  /*6220*/  FADD.FTZ R197, -R197, R236 ;  /* 0x000000ecc5c57221 */ /* 0x000fe20000010100 */
[----:B------:R-:W-:Y:S01]  /*6230*/  SHFL.IDX PT, R232, R227, RZ, 0x1f ;  /* 0x00001fffe3e87589 */ /* 0x000fe200000e0000 */
[-C--:B------:R-:W-:Y:S01]  /*6240*/  FFMA.FTZ R234, R68, R236.reuse, R7 ;  /* 0x000000ec44ea7223 */ /* 0x080fe20000010007 */
[----:B------:R-:W-:Y:S01]  /*6250*/  LEA.HI.X R7, R10, c[0x0][0x31c], R231, 0x2, P0 ;  /* 0x0000c7000a077a11 */ /* 0x000fe200000f14e7 */
[----:B------:R-:W-:Y:S01]  /*6260*/  FFMA.FTZ R236, R12, R236, R223 ;  /* 0x000000ec0cec7223 */ /* 0x000fe200000100df */
[----:B------:R-:W-:Y:S01]  /*6270*/  IADD3 R12, P1, R10, UR39, RZ ;  /* 0x000000270a0c7c10 */ /* 0x000fe2000ff3e0ff */
[----:B------:R-:W-:Y:S01]  /*6280*/  FFMA.FTZ R218, R218, R229, R205 ;  /* 0x000000e5dada7223 */ /* 0x000fe200000100cd */
[----:B------:R-:W-:Y:S01]  /*6290*/  LEA R10, P0, R11, R6, 0x2 ;  /* 0x000000060b0a7211 */ /* 0x000fe200078010ff */
[----:B------:R-:W-:Y:S01]  /*62a0*/  FFMA.FTZ R217, R217, R236, R224 ;  /* 0x000000ecd9d97223 */ /* 0x000fe200000100e0 */
[----:B------:R-:W-:Y:S01]  /*62b0*/  MOV R11, UR30 ;  /* 0x0000001e000b7c02 */ /* 0x000fe20008000f00 */
[----:B------:R-:W-:-:S02]  /*62c0*/  FFMA.FTZ R207, R220, R218, R207 ;  /* 0x000000dadccf7223 */ /* 0x000fc400000100cf */
[----:B------:R-:W-:Y:S01]  /*62d0*/  FFMA.FTZ R205, R67, R236, R234 ;  /* 0x000000ec43cd7223 */ /* 0x000fe200000100ea */
[----:B------:R-:W-:Y:S01]  /*62e0*/  LEA.HI.X R11, R233, R7, R11, 0x2, P0 ;  /* 0x00000007e90b7211 */ /* 0x000fe200000f140b */
[----:B------:R-:W-:Y:S01]  /*62f0*/  FFMA.FTZ R208, R219, R207, R208 ;  /* 0x000000cfdbd07223 */ /* 0x000fe200000100d0 */
[----:B------:R0:W1:Y:S01]  /*6300*/  SHFL.IDX PT, R233, R228, RZ, 0x1f ;  /* 0x00001fffe4e97589 */ /* 0x00006200000e0000 */
[-C--:B------:R-:W-:Y:S02]  /*6310*/  FFMA.FTZ R220, R216, R217.reuse, R225 ;  /* 0x000000d9d8dc7223 */ /* 0x080fe400000100e1 */
[----:B------:R-:W-:Y:S02]  /*6320*/  FFMA.FTZ R216, R66, R217, R205 ;  /* 0x000000d942d87223 */ /* 0x000fe400000100cd */
[----:B------:R-:W-:Y:S02]  /*6330*/  FFMA.FTZ R209, R222, R208, R209 ;  /* 0x000000d0ded17223 */ /* 0x000fe400000100d1 */
[-C--:B------:R-:W-:Y:S01]  /*6340*/  FFMA.FTZ R213, R213, R220.reuse, R226 ;  /* 0x000000dcd5d57223 */ /* 0x080fe200000100e2 */
[----:B0-----:R-:W-:Y:S01]  /*6350*/  MOV R228, UR7 ;  /* 0x0000000700e47c02 */ /* 0x001fe20008000f00 */
[----:B------:R-:W-:Y:S01]  /*6360*/  FFMA.FTZ R205, R65, R220, R216 ;  /* 0x000000dc41cd7223 */ /* 0x000fe200000100d8 */
[----:B------:R-:W-:Y:S01]  /*6370*/  SHF.L.U32 R216, R130, 0x4, RZ ;  /* 0x0000000482d87819 */ /* 0x000fe200000006ff */
[----:B------:R-:W-:-:S02]  /*6380*/  FFMA.FTZ R210, R221, R209, R210 ;  /* 0x000000d1ddd27223 */ /* 0x000fc400000100d2 */
[----:B------:R-:W-:Y:S01]  /*6390*/  FADD.FTZ R225, -R225, R220 ;  /* 0x000000dce1e17221 */ /* 0x000fe20000010100 */
[----:B------:R-:W-:Y:S01]  /*63a0*/  LEA.HI.SX32 R216, R216, R216, 0x1b ;  /* 0x000000d8d8d87211 */ /* 0x000fe200078fdaff */
[-C--:B------:R-:W-:Y:S02]  /*63b0*/  FFMA.FTZ R220, R64, R213.reuse, R205 ;  /* 0x000000d540dc7223 */ /* 0x080fe400000100cd */
[----:B------:R-:W-:Y:S02]  /*63c0*/  FFMA.FTZ R205, R202, R210, R13 ;  /* 0x000000d2cacd7223 */ /* 0x000fe4000001000d */
[----:B------:R-:W-:Y:S02]  /*63d0*/  FADD.FTZ R224, -R224, R217 ;  /* 0x000000d9e0e07221 */ /* 0x000fe40000010100 */
[----:B------:R-:W-:Y:S02]  /*63e0*/  FFMA.FTZ R217, R211, R213, R204 ;  /* 0x000000d5d3d97223 */ /* 0x000fe400000100cc */
[----:B------:R-:W-:-:S02]  /*63f0*/  FFMA.FTZ R206, R203, R205, R206 ;  /* 0x000000cdcbce7223 */ /* 0x000fc400000100ce */
[----:B------:R-:W-:Y:S02]  /*6400*/  FADD.FTZ R226, -R226, R213 ;  /* 0x000000d5e2e27221 */ /* 0x000fe40000010100 */
[----:B------:R-:W-:Y:S02]  /*6410*/  FFMA.FTZ R213, R63, R217, R220 ;  /* 0x000000d93fd57223 */ /* 0x000fe400000100dc */
[----:B------:R-:W-:Y:S02]  /*6420*/  FMUL.FTZ R220, R206, R151 ;  /* 0x00000097cedc7220 */ /* 0x000fe40000410000 */
[C---:B-1----:R-:W-:Y:S02]  /*6430*/  FFMA.FTZ R9, R233.reuse, R9, R232 ;  /* 0x00000009e9097223 */ /* 0x042fe400000100e8 */
[----:B------:R-:W-:Y:S02]  /*6440*/  FMUL.FTZ R8, R233, R8 ;  /* 0x00000008e9087220 */ /* 0x000fe40000410000 */
[----:B------:R-:W-:-:S02]  /*6450*/  FMUL.FTZ R202, R188, R167 ;  /* 0x000000a7bcca7220 */ /* 0x000fc40000410000 */
[----:B------:R-:W-:Y:S01]  /*6460*/  FMUL.FTZ R13, R205, R168 ;  /* 0x000000a8cd0d7220 */ /* 0x000fe20000410000 */
[----:B------:R0:W-:Y:S01]  /*6470*/  @!P5 STS.64 [R228.X8+0x1b48], R8 ;  /* 0x001b4808e400d388 */ /* 0x0001e20000008a00 */
[----:B------:R-:W-:Y:S02]  /*6480*/  FFMA.FTZ R222, R181, R220, RZ ;  /* 0x000000dcb5de7223 */ /* 0x000fe400000100ff */
[----:B------:R-:W-:Y:S02]  /*6490*/  FMUL.FTZ R221, R93, R202 ;  /* 0x000000ca5ddd7220 */ /* 0x000fe40000410000 */
[----:B------:R-:W-:Y:S02]  /*64a0*/  FMUL.FTZ R211, R185, R170 ;  /* 0x000000aab9d37220 */ /* 0x000fe40000410000 */
[----:B------:R-:W-:Y:S01]  /*64b0*/  FMUL.FTZ R203, R189, R172 ;  /* 0x000000acbdcb7220 */ /* 0x000fe20000410000 */
[----:B------:R1:W-:Y:S01]  /*64c0*/  STS [R216.X4+0x888], R221 ;  /* 0x000888ddd8007388 */ /* 0x0003e20000004800 */
[----:B------:R-:W-:-:S02]  /*64d0*/  FMUL.FTZ R227, R92, R211 ;  /* 0x000000d35ce37220 */ /* 0x000fc40000410000 */
[----:B------:R-:W-:Y:S02]  /*64e0*/  FMUL.FTZ R233, R94, R203 ;  /* 0x000000cb5ee97220 */ /* 0x000fe40000410000 */
[----:B0-----:R-:W-:Y:S01]  /*64f0*/  FMUL.FTZ R8, R210, R179 ;  /* 0x000000b3d2087220 */ /* 0x001fe20000410000 */
[----:B------:R0:W-:Y:S01]  /*6500*/  STS [R216.X4+0x88c], R227 ;  /* 0x00088ce3d8007388 */ /* 0x0001e20000004800 */
[----:B------:R-:W-:Y:S02]  /*6510*/  FFMA.FTZ R9, R183, R13, R222 ;  /* 0x0000000db7097223 */ /* 0x000fe400000100de */
[----:B------:R-:W-:Y:S01]  /*6520*/  FMUL.FTZ R228, R208, R177 ;  /* 0x000000b1d0e47220 */ /* 0x000fe20000410000 */
[----:B------:R2:W-:Y:S01]  /*6530*/  STS [R216.X4+0x884], R233 ;  /* 0x000884e9d8007388 */ /* 0x0005e20000004800 */
[----:B-1----:R-:W-:Y:S02]  /*6540*/  FMUL.FTZ R221, R209, R182 ;  /* 0x000000b6d1dd7220 */ /* 0x002fe40000410000 */
[----:B------:R-:W-:-:S02]  /*6550*/  FFMA.FTZ R9, R184, R8, R9 ;  /* 0x00000008b8097223 */ /* 0x000fc40000010009 */
[----:B------:R-:W-:Y:S02]  /*6560*/  FMUL.FTZ R232, R218, R175 ;  /* 0x000000afdae87220 */ /* 0x000fe40000410000 */
[----:B------:R-:W-:Y:S02]  /*6570*/  FFMA.FTZ R222, R186, R221, R9 ;  /* 0x000000ddbade7223 */ /* 0x000fe40000010009 */
[----:B0-----:R-:W-:Y:S02]  /*6580*/  FMUL.FTZ R227, R207, R180 ;  /* 0x000000b4cfe37220 */ /* 0x001fe40000410000 */
[----:B------:R-:W-:Y:S02]  /*6590*/  FFMA.FTZ R9, R187, R228, R222 ;  /* 0x000000e4bb097223 */ /* 0x000fe400000100de */
[----:B------:R-:W-:Y:S02]  /*65a0*/  FFMA.FTZ R200, R200, R217, R199 ;  /* 0x000000d9c8c87223 */ /* 0x000fe400000100c7 */
[----:B------:R-:W-:-:S02]  /*65b0*/  FADD.FTZ R204, -R204, R217 ;  /* 0x000000d9cccc7221 */ /* 0x000fc40000010100 */
[----:B------:R-:W-:Y:S02]  /*65c0*/  FMUL.FTZ R217, R192, R169 ;  /* 0x000000a9c0d97220 */ /* 0x000fe40000410000 */
[----:B--2---:R-:W-:Y:S02]  /*65d0*/  FMUL.FTZ R233, R101, R232 ;  /* 0x000000e865e97220 */ /* 0x004fe40000410000 */
[----:B------:R-:W-:Y:S02]  /*65e0*/  FFMA.FTZ R222, R190, R227, R9 ;  /* 0x000000e3bede7223 */ /* 0x000fe40000010009 */
[----:B------:R-:W-:Y:S01]  /*65f0*/  IMAD.WIDE.U32 R10, R235, c[0x0][0x2b0], R10 ;  /* 0x0000ac00eb0a7a25 */ /* 0x000fe200078e000a */
[----:B------:R0:W-:Y:S03]  /*6600*/  STS [R216.X4+0x868], R233 ;  /* 0x000868e9d8007388 */ /* 0x0001e60000004800 */
[----:B------:R-:W-:-:S02]  /*6610*/  FMUL.FTZ R241, R95, R217 ;  /* 0x000000d95ff17220 */ /* 0x000fc40000410000 */
[----:B------:R-:W-:Y:S02]  /*6620*/  FMUL.FTZ R235, R229, R178 ;  /* 0x000000b2e5eb7220 */ /* 0x000fe40000410000 */
[----:B------:R-:W-:Y:S01]  /*6630*/  FFMA.FTZ R9, R191, R232, R222 ;  /* 0x000000e8bf097223 */ /* 0x000fe200000100de */
[----:B------:R1:W-:Y:S01]  /*6640*/  STS [R216.X4+0x880], R241 ;  /* 0x000880f1d8007388 */ /* 0x0003e20000004800 */
[-C--:B------:R-:W-:Y:S01]  /*6650*/  FMUL.FTZ R237, R100, R235.reuse ;  /* 0x000000eb64ed7220 */ /* 0x080fe20000410000 */
[----:B0-----:R-:W-:Y:S01]  /*6660*/  MOV R233, UR39 ;  /* 0x0000002700e97c02 */ /* 0x001fe20008000f00 */
[----:B------:R-:W-:Y:S02]  /*6670*/  FFMA.FTZ R222, R194, R235, R9 ;  /* 0x000000ebc2de7223 */ /* 0x000fe40000010009 */
[----:B------:R-:W-:Y:S01]  /*6680*/  FMUL.FTZ R235, R104, R221 ;  /* 0x000000dd68eb7220 */ /* 0x000fe20000410000 */
[----:B------:R-:W-:Y:S01]  /*6690*/  IADD3 R221, -R233, c[0x0][0x168], -R130 ;  /* 0x00005a00e9dd7a10 */ /* 0x000fe20007ffe982 */
[----:B------:R-:W-:Y:S01]  /*66a0*/  FMUL.FTZ R219, R193, R174 ;  /* 0x000000aec1db7220 */ /* 0x000fe20000410000 */
[----:B------:R0:W-:Y:S01]  /*66b0*/  STS [R216.X4+0x86c], R237 ;  /* 0x00086cedd8007388 */ /* 0x0001e20000004800 */
[----:B------:R-:W-:Y:S01]  /*66c0*/  FMUL.FTZ R232, R230, R173 ;  /* 0x000000ade6e87220 */ /* 0x000fe20000410000 */
[----:B------:R-:W-:Y:S01]  /*66d0*/  ISETP.GE.AND P0, PT, R221, 0x1, PT ;  /* 0x00000001dd00780c */ /* 0x000fe20003f06270 */
[----:B-1----:R-:W-:Y:S01]  /*66e0*/  FMUL.FTZ R241, R195, R176 ;  /* 0x000000b0c3f17220 */ /* 0x002fe20000410000 */
[----:B------:R-:W-:Y:S01]  /*66f0*/  STS [R216.X4+0x85c], R235 ;  /* 0x00085cebd8007388 */ /* 0x000fe20000004800 */
[----:B------:R-:W-:-:S02]  /*6700*/  FMUL.FTZ R239, R96, R219 ;  /* 0x000000db60ef7220 */ /* 0x000fc40000410000 */
[----:B------:R-:W-:Y:S02]  /*6710*/  FMUL.FTZ R227, R102, R227 ;  /* 0x000000e366e37220 */ /* 0x000fe40000410000 */
[----:B------:R-:W-:Y:S01]  /*6720*/  FMUL.FTZ R9, R98, R241 ;  /* 0x000000f162097220 */ /* 0x000fe20000410000 */
[----:B------:R1:W-:Y:S01]  /*6730*/  STS [R216.X4+0x87c], R239 ;  /* 0x00087cefd8007388 */ /* 0x0003e20000004800 */
[----:B------:R-:W-:Y:S02]  /*6740*/  FMUL.FTZ R234, R196, R171 ;  /* 0x000000abc4ea7220 */ /* 0x000fe40000410000 */
[----:B------:R-:W-:Y:S01]  /*6750*/  FADD.FTZ R223, -R223, R236 ;  /* 0x000000ecdfdf7221 */ /* 0x000fe20000010100 */
[----:B------:R2:W-:Y:S01]  /*6760*/  STS [R216.X4+0x864], R227 ;  /* 0x000864e3d8007388 */ /* 0x0005e20000004800 */
[----:B------:R-:W-:Y:S02]  /*6770*/  FFMA.FTZ R222, R197, R232, R222 ;  /* 0x000000e8c5de7223 */ /* 0x000fe400000100de */
[----:B------:R-:W-:Y:S01]  /*6780*/  FMUL.FTZ R243, R97, R234 ;  /* 0x000000ea61f37220 */ /* 0x000fe20000410000 */
[----:B------:R3:W-:Y:S01]  /*6790*/  STS [R216.X4+0x874], R9 ;  /* 0x00087409d8007388 */ /* 0x0007e20000004800 */
[----:B0-----:R-:W-:-:S02]  /*67a0*/  FMUL.FTZ R237, R103, R228 ;  /* 0x000000e467ed7220 */ /* 0x001fc40000410000 */
[----:B-1----:R-:W-:Y:S01]  /*67b0*/  FMUL.FTZ R239, R99, R232 ;  /* 0x000000e863ef7220 */ /* 0x002fe20000410000 */
[----:B------:R0:W-:Y:S01]  /*67c0*/  STS [R216.X4+0x878], R243 ;  /* 0x000878f3d8007388 */ /* 0x0001e20000004800 */
[----:B------:R-:W-:Y:S02]  /*67d0*/  FMUL.FTZ R233, R105, R8 ;  /* 0x0000000869e97220 */ /* 0x000fe40000410000 */
[----:B--2---:R-:W-:Y:S01]  /*67e0*/  FMUL.FTZ R227, R106, R13 ;  /* 0x0000000d6ae37220 */ /* 0x004fe20000410000 */
[----:B------:R0:W-:Y:S01]  /*67f0*/  STS [R216.X4+0x870], R239 ;  /* 0x000870efd8007388 */ /* 0x0001e20000004800 */
[----:B------:R-:W-:Y:S01]  /*6800*/  FFMA.FTZ R241, R223, R241, R222 ;  /* 0x000000f1dff17223 */ /* 0x000fe200000100de */
[----:B------:R-:W-:Y:S01]  /*6810*/  IADD3.X R13, R231, UR40, RZ, P1, !PT ;  /* 0x00000028e70d7c10 */ /* 0x000fe20008ffe4ff */
[----:B---3--:R-:W-:Y:S01]  /*6820*/  FMUL.FTZ R9, R107, R220 ;  /* 0x000000dc6b097220 */ /* 0x008fe20000410000 */
[----:B------:R0:W-:Y:S01]  /*6830*/  STS [R216.X4+0x860], R237 ;  /* 0x000860edd8007388 */ /* 0x0001e20000004800 */
[----:B------:R-:W-:-:S03]  /*6840*/  FFMA.FTZ R234, R224, R234, R241 ;  /* 0x000000eae0ea7223 */ /* 0x000fc600000100f1 */
[----:B------:R0:W-:Y:S01]  /*6850*/  STS [R216.X4+0x858], R233 ;  /* 0x000858e9d8007388 */ /* 0x0001e20000004800 */
[----:B------:R-:W-:-:S03]  /*6860*/  FFMA.FTZ R234, R225, R219, R234 ;  /* 0x000000dbe1ea7223 */ /* 0x000fc600000100ea */
[----:B------:R0:W-:Y:S04]  /*6870*/  STS [R216.X4+0x854], R227 ;  /* 0x000854e3d8007388 */ /* 0x0001e80000004800 */
[----:B------:R0:W-:Y:S04]  /*6880*/  STS [R216.X4+0x850], R9 ;  /* 0x00085009d8007388 */ /* 0x0001e80000004800 */
[----:B------:R-:W-:Y:S06]  /*6890*/  BAR.SYNC.DEFER_BLOCKING 0x0 ;  /* 0x0000000000007b1d */ /* 0x000fec0000010000 */
[----:B------:R-:W-:Y:S05]  /*68a0*/  @!P0 BRA `(.L_x_5279) ;  /* 0x000000b000008947 */ /* 0x000fea0003800000 */
[----:B0-----:R-:W-:Y:S01]  /*68b0*/  LEA.HI.SX32 R216, R130, R130, 0x1b ;  /* 0x0000008282d87211 */ /* 0x001fe200078fdaff */
        /* <DEDUP_REMOVED lines=10> */
.L_x_5279:
[----:B0-----:R-:W-:Y:S05]  /*6960*/  BSYNC B0 ;  /* 0x0000000000007941 */ /* 0x001fea0003800000 */
.L_x_5278:
[----:B------:R-:W-:Y:S01]  /*6970*/  ULDC UR21, c[0x0][0x174] ;  /* 0x00005d0000157ab9 */ /* 0x000fe20000000800 */
[----:B------:R-:W-:Y:S01]  /*6980*/  IADD3 R9, R130, 0x20, RZ ;  /* 0x0000002082097810 */ /* 0x000fe20007ffe0ff */
[----:B------:R-:W-:Y:S01]  /*6990*/  UIADD3 UR21, UR6, -UR21, URZ ;  /* 0x8000001506157290 */ /* 0x000fe2000fffe03f */
[----:B------:R-:W-:Y:S01]  /*69a0*/  ISETP.GE.AND P0, PT, R221, 0x21, PT ;  /* 0x00000021dd00780c */ /* 0x000fe20003f06270 */
[----:B------:R-:W-:Y:S01]  /*69b0*/  USHF.L.U64.HI UR20, UR8, 0x2, UR9 ;  /* 0x0000000208147899 */ /* 0x000fe20008010209 */
[----:B------:R-:W-:Y:S01]  /*69c0*/  LEA.HI.SX32 R12, R9, R130, 0x1b ;  /* 0x00000082090c7211 */ /* 0x000fe200078fdaff */
[----:B------:R-:W-:Y:S01]  /*69d0*/  UIMAD UR21, UR21, -0x200, URZ ;  /* 0xfffffe00151578a4 */ /* 0x000fe2000f8e023f */
[----:B------:R-:W-:Y:S01]  /*69e0*/  FFMA.FTZ R234, R226, R217, R234 ;  /* 0x000000d9e2ea7223 */ /* 0x000fe200000100ea */
[----:B------:R-:W-:Y:S01]  /*69f0*/  ULDC.64 UR18, c[0x0][0x2b0] ;  /* 0x0000ac0000127ab9 */ /* 0x000fe20000000a00 */
[-C--:B------:R-:W-:Y:S01]  /*6a00*/  FFMA.FTZ R201, R201, R200.reuse, R198 ;  /* 0x000000c8c9c97223 */ /* 0x080fe200000100c6 */
[----:B------:R-:W-:Y:S01]  /*6a10*/  UIMAD UR18, UR20, UR18, URZ ;  /* 0x00000012141272a4 */ /* 0x000fe2000f8e023f */
[----:B------:R-:W-:Y:S01]  /*6a20*/  FADD.FTZ R199, -R199, R200 ;  /* 0x000000c8c7c77221 */ /* 0x000fe20000010100 */
[----:B------:R-:W-:Y:S01]  /*6a30*/  MOV R13, UR21 ;  /* 0x00000015000d7c02 */ /* 0x000fe20008000f00 */
[----:B------:R-:W-:Y:S01]  /*6a40*/  FFMA.FTZ R234, R204, R203, R234 ;  /* 0x000000cbccea7223 */ /* 0x000fe200000100ea */
[----:B------:R-:W-:Y:S01]  /*6a50*/  UIMAD UR18, UR34, UR19, UR18 ;  /* 0x00000013221272a4 */ /* 0x000fe2000f8e0212 */
[----:B------:R-:W-:Y:S01]  /*6a60*/  FADD.FTZ R198, -R198, R201 ;  /* 0x000000c9c6c67221 */ /* 0x000fe20000010100 */
[----:B------:R-:W-:Y:S01]  /*6a70*/  BSSY B0, `(.L_x_5280) ;  /* 0x0000011000007945 */ /* 0x000fe20003800000 */
[----:B------:R-:W-:Y:S01]  /*6a80*/  IMAD.WIDE R6, R13, 0x4, R6 ;  /* 0x000000040d067825 */ /* 0x000fe200078e0206 */
[----:B------:R-:W-:Y:S01]  /*6a90*/  IADD3 R203, R130, 0x60, RZ ;  /* 0x0000006082cb7810 */ /* 0x000fe20007ffe0ff */
[----:B------:R0:W1:Y:S01]  /*6aa0*/  LDS R13, [R12.X4+0x8d0] ;  /* 0x0008d0000c0d7984 */ /* 0x0000620000004800 */
[----:B------:R-:W-:Y:S01]  /*6ab0*/  IADD3 R11, R11, UR18, RZ ;  /* 0x000000120b0b7c10 */ /* 0x000fe2000fffe0ff */
[----:B------:R-:W-:-:S02]  /*6ac0*/  FFMA.FTZ R213, R62, R200, R213 ;  /* 0x000000c83ed57223 */ /* 0x000fc400000100d5 */
[----:B------:R-:W-:Y:S01]  /*6ad0*/  FMUL.FTZ R8, R61, R201 ;  /* 0x000000c93d087220 */ /* 0x000fe20000410000 */
[----:B------:R-:W-:Y:S01]  /*6ae0*/  IADD3 R201, R130, 0x40, RZ ;  /* 0x0000004082c97810 */ /* 0x000fe20007ffe0ff */
[----:B------:R-:W-:Y:S02]  /*6af0*/  FFMA.FTZ R234, R199, R202, R234 ;  /* 0x000000cac7ea7223 */ /* 0x000fe400000100ea */
[----:B------:R-:W-:Y:S02]  /*6b00*/  FMUL.FTZ R211, R198, R211 ;  /* 0x000000d3c6d37220 */ /* 0x000fe40000410000 */
[----:B------:R-:W-:Y:S02]  /*6b10*/  FADD.FTZ R8, R213, R8 ;  /* 0x00000008d5087221 */ /* 0x000fe40000010000 */
[----:B------:R-:W-:Y:S01]  /*6b20*/  FADD.FTZ R9, R234, R211 ;  /* 0x000000d3ea097221 */ /* 0x000fe20000010000 */
[----:B------:R-:W-:Y:S05]  /*6b30*/  @!P0 BRA `(.L_x_5281) ;  /* 0x0000004000008947 */ /* 0x000fea0003800000 */
[----:B0-----:R-:W-:-:S05]  /*6b40*/  MOV R211, UR34 ;  /* 0x0000002200d37c02 */ /* 0x001fca0008000f00 */
[----:B------:R-:W-:-:S05]  /*6b50*/  IMAD.WIDE.U32 R6, R211, c[0x0][0x2b0], R6 ;  /* 0x0000ac00d3067a25 */ /* 0x000fca00078e0006 */
[----:B------:R-:W-:-:S05]  /*6b60*/  IADD3 R7, R7, UR18, RZ ;  /* 0x0000001207077c10 */ /* 0x000fca000fffe0ff */
[----:B-1----:R0:W-:Y:S02]  /*6b70*/  RED.E.ADD.F32.FTZ.RN.STRONG.GPU [R6.64+-0x780], R13 ;  /* 0xfff8800d0600798e */ /* 0x0021e4000c10e7a0 */
.L_x_5281:
[----:B0-----:R-:W-:Y:S05]  /*6b80*/  BSYNC B0 ;  /* 0x0000000000007941 */ /* 0x001fea0003800000 */
.L_x_5280:
        /* <DEDUP_REMOVED lines=14> */
.L_x_5283:
[----:B------:R-:W-:Y:S05]  /*6c70*/  BSYNC B0 ;  /* 0x0000000000007941 */ /* 0x000fea0003800000 */
.L_x_5282:
[----:B------:R-:W2:Y:S01]  /*6c80*/  LDS R203, [R203.X4+0x9d0] ;  /* 0x0009d000cbcb7984 */ /* 0x000ea20000004800 */
[----:B------:R-:W-:Y:S01]  /*6c90*/  BSSY B0, `(.L_x_5284) ;  /* 0x0000005000007945 */ /* 0x000fe20003800000 */
[----:B-1----:R-:W-:Y:S02]  /*6ca0*/  IADD3 R13, R130, 0xa0, RZ ;  /* 0x000000a0820d7810 */ /* 0x002fe40007ffe0ff */
[----:B------:R-:W-:Y:S01]  /*6cb0*/  LEA.HI.SX32 R7, R7, R130, 0x1b ;  /* 0x0000008207077211 */ /* 0x000fe200078fdaff */
[----:B------:R-:W-:Y:S05]  /*6cc0*/  @!P0 BRA `(.L_x_5285) ;  /* 0x0000001000008947 */ /* 0x000fea0003800000 */
[----:B--2---:R1:W-:Y:S02]  /*6cd0*/  RED.E.ADD.F32.FTZ.RN.STRONG.GPU [R10.64+-0x680], R203 ;  /* 0xfff980cb0a00798e */ /* 0x0043e4000c10e7a0 */
.L_x_5285:
[----:B------:R-:W-:Y:S05]  /*6ce0*/  BSYNC B0 ;  /* 0x0000000000007941 */ /* 0x000fea0003800000 */
.L_x_5284:
[----:B------:R-:W3:Y:S01]  /*6cf0*/  LDS R7, [R7.X4+0xa50] ;  /* 0x000a500007077984 */ /* 0x000ee20000004800 */
[----:B------:R-:W-:Y:S01]  /*6d00*/  BSSY B0, `(.L_x_5286) ;  /* 0x0000005000007945 */ /* 0x000fe20003800000 */
[----:B0-----:R-:W-:-:S02]  /*6d10*/  IADD3 R201, R130, 0xc0, RZ ;  /* 0x000000c082c97810 */ /* 0x001fc40007ffe0ff */
[----:B------:R-:W-:Y:S01]  /*6d20*/  LEA.HI.SX32 R13, R13, R130, 0x1b ;  /* 0x000000820d0d7211 */ /* 0x000fe200078fdaff */
[----:B------:R-:W-:Y:S05]  /*6d30*/  @!P1 BRA `(.L_x_5287) ;  /* 0x0000001000009947 */ /* 0x000fea0003800000 */
[----:B---3--:R0:W-:Y:S02]  /*6d40*/  RED.E.ADD.F32.FTZ.RN.STRONG.GPU [R10.64+-0x600], R7 ;  /* 0xfffa00070a00798e */ /* 0x0081e4000c10e7a0 */
.L_x_5287:
[----:B------:R-:W-:Y:S05]  /*6d50*/  BSYNC B0 ;  /* 0x0000000000007941 */ /* 0x000fea0003800000 */
.L_x_5286:
[----:B------:R-:W4:Y:S01]  /*6d60*/  LDS R13, [R13.X4+0xad0] ;  /* 0x000ad0000d0d7984 */ /* 0x000f220000004800 */
[----:B------:R-:W-:Y:S01]  /*6d70*/  BSSY B0, `(.L_x_5288) ;  /* 0x0000005000007945 */ /* 0x000fe20003800000 */
[----:B0--3--:R-:W-:Y:S02]  /*6d80*/  IADD3 R7, R130, 0xe0, RZ ;  /* 0x000000e082077810 */ /* 0x009fe40007ffe0ff */
[----:B------:R-:W-:Y:S01]  /*6d90*/  LEA.HI.SX32 R201, R201, R130, 0x1b ;  /* 0x00000082c9c97211 */ /* 0x000fe200078fdaff */
[----:B------:R-:W-:Y:S05]  /*6da0*/  @!P2 BRA `(.L_x_5289) ;  /* 0x000000100000a947 */ /* 0x000fea0003800000 */
[----:B----4-:R0:W-:Y:S02]  /*6db0*/  RED.E.ADD.F32.FTZ.RN.STRONG.GPU [R10.64+-0x580], R13 ;  /* 0xfffa800d0a00798e */ /* 0x0101e4000c10e7a0 */
.L_x_5289:
[----:B------:R-:W-:Y:S05]  /*6dc0*/  BSYNC B0 ;  /* 0x0000000000007941 */ /* 0x000fea0003800000 */
.L_x_5288:
[----:B------:R-:W3:Y:S01]  /*6dd0*/  LDS R201, [R201.X4+0xb50] ;  /* 0x000b5000c9c97984 */ /* 0x000ee20000004800 */
[----:B------:R-:W-:Y:S01]  /*6de0*/  BSSY B0, `(.L_x_5290) ;  /* 0x0000005000007945 */ /* 0x000fe20003800000 */
[----:B0---4-:R-:W-:Y:S02]  /*6df0*/  IADD3 R13, R130, 0x100, RZ ;  /* 0x00000100820d7810 */ /* 0x011fe40007ffe0ff */
[----:B------:R-:W-:Y:S01]  /*6e00*/  LEA.HI.SX32 R7, R7, R130, 0x1b ;  /* 0x0000008207077211 */ /* 0x000fe200078fdaff */
[----:B------:R-:W-:Y:S05]  /*6e10*/  @!P3 BRA `(.L_x_5291) ;  /* 0x000000100000b947 */ /* 0x000fea0003800000 */
[----:B---3--:R0:W-:Y:S02]  /*6e20*/  RED.E.ADD.F32.FTZ.RN.STRONG.GPU [R10.64+-0x500], R201 ;  /* 0xfffb00c90a00798e */ /* 0x0081e4000c10e7a0 */
.L_x_5291:
[----:B------:R-:W-:Y:S05]  /*6e30*/  BSYNC B0 ;  /* 0x0000000000007941 */ /* 0x000fea0003800000 */
.L_x_5290:
[----:B------:R-:W4:Y:S01]  /*6e40*/  LDS R7, [R7.X4+0xbd0] ;  /* 0x000bd00007077984 */ /* 0x000f220000004800 */
[----:B------:R-:W-:Y:S01]  /*6e50*/  BSSY B0, `(.L_x_5292) ;  /* 0x0000004000007945 */ /* 0x000fe20003800000 */
[----:B------:R-:W-:Y:S01]  /*6e60*/  LEA.HI.SX32 R13, R13, R130, 0x1b ;  /* 0x000000820d0d7211 */ /* 0x000fe200078fdaff */
[----:B------:R-:W-:Y:S05]  /*6e70*/  @!P4 BRA `(.L_x_5293) ;  /* 0x000000100000c947 */ /* 0x000fea0003800000 */
[----:B----4-:R4:W-:Y:S02]  /*6e80*/  RED.E.ADD.F32.FTZ.RN.STRONG.GPU [R10.64+-0x480], R7 ;  /* 0xfffb80070a00798e */ /* 0x0109e4000c10e7a0 */
.L_x_5293:
[----:B------:R-:W-:Y:S05]  /*6e90*/  BSYNC B0 ;  /* 0x0000000000007941 */ /* 0x000fea0003800000 */
.L_x_5292:
[----:B------:R-:W0:Y:S01]  /*6ea0*/  LDS R13, [R13.X4+0xc50] ;  /* 0x000c50000d0d7984 */ /* 0x000e220000004800 */
[----:B------:R-:W-:Y:S01]  /*6eb0*/  BSSY B0, `(.L_x_5294) ;  /* 0x0000005000007945 */ /* 0x000fe20003800000 */
[----:B----4-:R-:W-:-:S02]  /*6ec0*/  IADD3 R7, R130, 0x120, RZ ;  /* 0x0000012082077810 */ /* 0x010fc40007ffe0ff */
[----:B0--3--:R-:W-:Y:S01]  /*6ed0*/  IADD3 R201, R130, 0x140, RZ ;  /* 0x0000014082c97810 */ /* 0x009fe20007ffe0ff */
[----:B------:R-:W-:Y:S05]  /*6ee0*/  @!P5 BRA `(.L_x_5295) ;  /* 0x000000100000d947 */ /* 0x000fea0003800000 */
[----:B------:R0:W-:Y:S02]  /*6ef0*/  RED.E.ADD.F32.FTZ.RN.STRONG.GPU [R10.64+-0x400], R13 ;  /* 0xfffc000d0a00798e */ /* 0x0001e4000c10e7a0 */
.L_x_5295:
[----:B------:R-:W-:Y:S05]  /*6f00*/  BSYNC B0 ;  /* 0x0000000000007941 */ /* 0x000fea0003800000 */
.L_x_5294:
        /* <DEDUP_REMOVED lines=14> */
.L_x_5297:
[----:B------:R-:W-:Y:S05]  /*6ff0*/  BSYNC B0 ;  /* 0x0000000000007941 */ /* 0x000fea0003800000 */
.L_x_5296:
[----:B------:R-:W3:Y:S01]  /*7000*/  LDS R201, [R201.X4+0xd50] ;  /* 0x000d5000c9c97984 */ /* 0x000ee20000004800 */
[----:B------:R-:W-:Y:S01]  /*7010*/  BSSY B0, `(.L_x_5298) ;  /* 0x0000005000007945 */ /* 0x000fe20003800000 */
[----:B0-----:R-:W-:-:S02]  /*7020*/  IADD3 R7, R130, 0x180, RZ ;  /* 0x0000018082077810 */ /* 0x001fc40007ffe0ff */
[----:B------:R-:W-:Y:S01]  /*7030*/  LEA.HI.SX32 R13, R13, R130, 0x1b ;  /* 0x000000820d0d7211 */ /* 0x000fe200078fdaff */
[----:B------:R-:W-:Y:S05]  /*7040*/  @!P0 BRA `(.L_x_5299) ;  /* 0x0000001000008947 */ /* 0x000fea0003800000 */
[----:B---3--:R0:W-:Y:S02]  /*7050*/  RED.E.ADD.F32.FTZ.RN.STRONG.GPU [R10.64+-0x300], R201 ;  /* 0xfffd00c90a00798e */ /* 0x0081e4000c10e7a0 */
.L_x_5299:
[----:B------:R-:W-:Y:S05]  /*7060*/  BSYNC B0 ;  /* 0x0000000000007941 */ /* 0x000fea0003800000 */
.L_x_5298:
[----:B------:R-:W4:Y:S01]  /*7070*/  LDS R13, [R13.X4+0xdd0] ;  /* 0x000dd0000d0d7984 */ /* 0x000f220000004800 */
[----:B------:R-:W-:Y:S01]  /*7080*/  BSSY B0, `(.L_x_5300) ;  /* 0x0000005000007945 */ /* 0x000fe20003800000 */
[----:B0--3--:R-:W-:Y:S02]  /*7090*/  IADD3 R201, R130, 0x1a0, RZ ;  /* 0x000001a082c97810 */ /* 0x009fe40007ffe0ff */
[----:B------:R-:W-:Y:S01]  /*70a0*/  LEA.HI.SX32 R7, R7, R130, 0x1b ;  /* 0x0000008207077211 */ /* 0x000fe200078fdaff */
[----:B------:R-:W-:Y:S05]  /*70b0*/  @!P1 BRA `(.L_x_5301) ;  /* 0x0000001000009947 */ /* 0x000fea0003800000 */
[----:B----4-:R0:W-:Y:S02]  /*70c0*/  RED.E.ADD.F32.FTZ.RN.STRONG.GPU [R10.64+-0x280], R13 ;  /* 0xfffd800d0a00798e */ /* 0x0101e4000c10e7a0 */
.L_x_5301:
[----:B------:R-:W-:Y:S05]  /*70d0*/  BSYNC B0 ;  /* 0x0000000000007941 */ /* 0x000fea0003800000 */
.L_x_5300:
[----:B------:R-:W3:Y:S01]  /*70e0*/  LDS R7, [R7.X4+0xe50] ;  /* 0x000e500007077984 */ /* 0x000ee20000004800 */
[----:B------:R-:W-:Y:S01]  /*70f0*/  BSSY B0, `(.L_x_5302) ;  /* 0x0000005000007945 */ /* 0x000fe20003800000 */
[----:B0---4-:R-:W-:Y:S02]  /*7100*/  IADD3 R13, R130, 0x1c0, RZ ;  /* 0x000001c0820d7810 */ /* 0x011fe40007ffe0ff */
[----:B------:R-:W-:Y:S01]  /*7110*/  LEA.HI.SX32 R201, R201, R130, 0x1b ;  /* 0x00000082c9c97211 */ /* 0x000fe200078fdaff */
[----:B------:R-:W-:Y:S05]  /*7120*/  @!P2 BRA `(.L_x_5303) ;  /* 0x000000100000a947 */ /* 0x000fea0003800000 */
[----:B---3--:R0:W-:Y:S02]  /*7130*/  RED.E.ADD.F32.FTZ.RN.STRONG.GPU [R10.64+-0x200], R7 ;  /* 0xfffe00070a00798e */ /* 0x0081e4000c10e7a0 */
.L_x_5303:
[----:B------:R-:W-:Y:S05]  /*7140*/  BSYNC B0 ;  /* 0x0000000000007941 */ /* 0x000fea0003800000 */
.L_x_5302:
[----:B------:R-:W4:Y:S01]  /*7150*/  LDS R201, [R201.X4+0xed0] ;  /* 0x000ed000c9c97984 */ /* 0x000f220000004800 */
[----:B------:R-:W-:Y:S01]  /*7160*/  BSSY B0, `(.L_x_5304) ;  /* 0x0000005000007945 */ /* 0x000fe20003800000 */
[----:B0--3--:R-:W-:-:S02]  /*7170*/  IADD3 R7, R130, 0x1e0, RZ ;  /* 0x000001e082077810 */ /* 0x009fc40007ffe0ff */
[----:B------:R-:W-:Y:S01]  /*7180*/  LEA.HI.SX32 R13, R13, R130, 0x1b ;  /* 0x000000820d0d7211 */ /* 0x000fe200078fdaff */
[----:B------:R-:W-:Y:S05]  /*7190*/  @!P3 BRA `(.L_x_5305) ;  /* 0x000000100000b947 */ /* 0x000fea0003800000 */
[----:B----4-:R0:W-:Y:S02]  /*71a0*/  RED.E.ADD.F32.FTZ.RN.STRONG.GPU [R10.64+-0x180], R201 ;  /* 0xfffe80c90a00798e */ /* 0x0101e4000c10e7a0 */
.L_x_5305:
[----:B------:R-:W-:Y:S05]  /*71b0*/  BSYNC B0 ;  /* 0x0000000000007941 */ /* 0x000fea0003800000 */
.L_x_5304:
[----:B------:R-:W3:Y:S01]  /*71c0*/  LDS R13, [R13.X4+0xf50] ;  /* 0x000f50000d0d7984 */ /* 0x000ee20000004800 */
[----:B------:R-:W-:Y:S01]  /*71d0*/  BSSY B0, `(.L_x_5306) ;  /* 0x0000004000007945 */ /* 0x000fe20003800000 */
[----:B------:R-:W-:Y:S01]  /*71e0*/  LEA.HI.SX32 R7, R7, R130, 0x1b ;  /* 0x0000008207077211 */ /* 0x000fe200078fdaff */
[----:B------:R-:W-:Y:S05]  /*71f0*/  @!P4 BRA `(.L_x_5307) ;  /* 0x000000100000c947 */ /* 0x000fea0003800000 */
[----:B---3--:R3:W-:Y:S02]  /*7200*/  RED.E.ADD.F32.FTZ.RN.STRONG.GPU [R10.64+-0x100], R13 ;  /* 0xffff000d0a00798e */ /* 0x0087e4000c10e7a0 */
.L_x_5307:
[----:B------:R-:W-:Y:S05]  /*7210*/  BSYNC B0 ;  /* 0x0000000000007941 */ /* 0x000fea0003800000 */
.L_x_5306:
[----:B------:R-:W0:Y:S01]  /*7220*/  LDS R7, [R7.X4+0xfd0] ;  /* 0x000fd00007077984 */ /* 0x000e220000004800 */
[----:B------:R-:W-:Y:S01]  /*7230*/  BSSY B0, `(.L_x_5308) ;  /* 0x0000003000007945 */ /* 0x000fe20003800000 */
[----:B------:R-:W-:Y:S05]  /*7240*/  @!P5 BRA `(.L_x_5309) ;  /* 0x000000100000d947 */ /* 0x000fea0003800000 */
[----:B0-----:R0:W-:Y:S02]  /*7250*/  RED.E.ADD.F32.FTZ.RN.STRONG.GPU [R10.64+-0x80], R7 ;  /* 0xffff80070a00798e */ /* 0x0011e4000c10e7a0 */
.L_x_5309:
[----:B------:R-:W-:Y:S05]  /*7260*/  BSYNC B0 ;  /* 0x0000000000007941 */ /* 0x000fea0003800000 */
.L_x_5308:
[----:B0-----:R-:W0:Y:S01]  /*7270*/  SHFL.DOWN PT, R7, R8, 0x1, 0x1f ;  /* 0x08201f0008077f89 */ /* 0x001e2200000e0000 */
[----:B------:R-:W-:Y:S01]  /*7280*/  ISETP.GT.AND P0, PT, R128, 0x1e, PT ;  /* 0x0000001e8000780c */ /* 0x000fe20003f04270 */
[----:B-1-3--:R-:W-:Y:S01]  /*7290*/  FMUL.FTZ R11, R166, R185 ;  /* 0x000000b9a60b7220 */ /* 0x00afe20000410000 */
[----:B------:R-:W-:Y:S01]  /*72a0*/  ISETP.NE.AND P1, PT, R128, RZ, PT ;  /* 0x000000ff8000720c */ /* 0x000fe20003f25270 */
[----:B------:R-:W1:Y:S01]  /*72b0*/  SHFL.DOWN PT, R6, R9, 0x1, 0x1f ;  /* 0x08201f0009067f89 */ /* 0x000e6200000e0000 */
[-C--:B------:R-:W-:Y:S01]  /*72c0*/  FMUL.FTZ R12, R149, R195.reuse ;  /* 0x000000c3950c7220 */ /* 0x080fe20000410000 */
[----:B------:R-:W-:Y:S01]  /*72d0*/  ISETP.NE.AND P2, PT, R130, RZ, PT ;  /* 0x000000ff8200720c */ /* 0x000fe20003f45270 */
[----:B------:R-:W-:Y:S01]  /*72e0*/  FMUL.FTZ R13, R160, R195 ;  /* 0x000000c3a00d7220 */ /* 0x000fe20000410000 */
[----:B------:R-:W-:Y:S01]  /*72f0*/  BSSY B0, `(.L_x_5310) ;  /* 0x0000083000007945 */ /* 0x000fe20003800000 */
[----:B------:R-:W-:-:S02]  /*7300*/  FMUL.FTZ R12, R12, R223 ;  /* 0x000000df0c0c7220 */ /* 0x000fc40000410000 */
[----:B------:R-:W-:Y:S02]  /*7310*/  FMUL.FTZ R10, R159, R230 ;  /* 0x000000e69f0a7220 */ /* 0x000fe40000410000 */
[----:B------:R-:W-:Y:S02]  /*7320*/  FFMA.FTZ R51, R13, R176, R51 ;  /* 0x000000b00d337223 */ /* 0x000fe40000010033 */
[----:B------:R-:W-:Y:S02]  /*7330*/  FFMA.FTZ R159, R98, R13, R12 ;  /* 0x0000000d629f7223 */ /* 0x000fe4000001000c */
[----:B------:R-:W-:Y:S02]  /*7340*/  FMUL.FTZ R13, R158, R229 ;  /* 0x000000e59e0d7220 */ /* 0x000fe40000410000 */
[----:B------:R-:W-:Y:S02]  /*7350*/  FMUL.FTZ R12, R149, R193 ;  /* 0x000000c1950c7220 */ /* 0x000fe40000410000 */
[----:B------:R-:W-:-:S02]  /*7360*/  FADD.FTZ R38, R159, R38 ;  /* 0x000000269f267221 */ /* 0x000fc40000010000 */
[----:B------:R-:W-:Y:S02]  /*7370*/  FMUL.FTZ R12, R12, R225 ;  /* 0x000000e10c0c7220 */ /* 0x000fe40000410000 */
        /* <DEDUP_REMOVED lines=9> */
[----:B------:R-:W-:Y:S02]  /*7410*/  FFMA.FTZ R230, R99, R10, R230 ;  /* 0x0000000a63e67223 */ /* 0x000fe400000100e6 */
[-C--:B------:R-:W-:Y:S02]  /*7420*/  FMUL.FTZ R10, R157, R218.reuse ;  /* 0x000000da9d0a7220 */ /* 0x080fe40000410000 */
[----:B------:R-:W-:Y:S02]  /*7430*/  FMUL.FTZ R218, R149, R218 ;  /* 0x000000da95da7220 */ /* 0x000fe40000410000 */
[----:B------:R-:W-:Y:S02]  /*7440*/  FMUL.FTZ R229, R229, R194 ;  /* 0x000000c2e5e57220 */ /* 0x000fe40000410000 */
[----:B------:R-:W-:-:S02]  /*7450*/  FMUL.FTZ R218, R218, R191 ;  /* 0x000000bfdada7220 */ /* 0x000fc40000410000 */
[----:B------:R-:W-:Y:S02]  /*7460*/  FFMA.FTZ R53, R13, R178, R53 ;  /* 0x000000b20d357223 */ /* 0x000fe40000010035 */
[----:B------:R-:W-:Y:S02]  /*7470*/  FFMA.FTZ R229, R100, R13, R229 ;  /* 0x0000000d64e57223 */ /* 0x000fe400000100e5 */
[----:B------:R-:W-:Y:S02]  /*7480*/  FMUL.FTZ R13, R156, R207 ;  /* 0x000000cf9c0d7220 */ /* 0x000fe40000410000 */
[----:B0-----:R-:W-:Y:S02]  /*7490*/  @!P0 FADD.FTZ R8, R8, R7 ;  /* 0x0000000708088221 */ /* 0x001fe40000010000 */
[----:B------:R-:W-:Y:S02]  /*74a0*/  FMUL.FTZ R7, R164, R189 ;  /* 0x000000bda4077220 */ /* 0x000fe40000410000 */
[----:B-1----:R-:W-:Y:S01]  /*74b0*/  @!P0 FADD.FTZ R9, R9, R6 ;  /* 0x0000000609098221 */ /* 0x002fe20000010000 */
[----:B------:R-:W-:Y:S01]  /*74c0*/  ISETP.GT.AND P0, PT, R128, 0x1b, PT ;  /* 0x0000001b8000780c */ /* 0x000fe20003f04270 */
[----:B------:R-:W-:-:S02]  /*74d0*/  FMUL.FTZ R6, R165, R188 ;  /* 0x000000bca5067220 */ /* 0x000fc40000410000 */
[----:B------:R-:W0:Y:S01]  /*74e0*/  SHFL.DOWN PT, R165, R8, 0x4, 0x1f ;  /* 0x08801f0008a57f89 */ /* 0x000e2200000e0000 */
[----:B------:R-:W-:Y:S02]  /*74f0*/  FMUL.FTZ R164, R163, R192 ;  /* 0x000000c0a3a47220 */ /* 0x000fe40000410000 */
[----:B------:R-:W-:Y:S01]  /*7500*/  FMUL.FTZ R163, R162, R193 ;  /* 0x000000c1a2a37220 */ /* 0x000fe20000410000 */
[----:B------:R-:W1:Y:S01]  /*7510*/  SHFL.DOWN PT, R166, R9, 0x4, 0x1f ;  /* 0x08801f0009a67f89 */ /* 0x000e6200000e0000 */
[----:B------:R-:W-:Y:S02]  /*7520*/  FMUL.FTZ R189, R149, R189 ;  /* 0x000000bd95bd7220 */ /* 0x000fe40000410000 */
[----:B------:R-:W-:Y:S02]  /*7530*/  FFMA.FTZ R49, R163, R174, R49 ;  /* 0x000000aea3317223 */ /* 0x000fe40000010031 */
[----:B------:R-:W-:Y:S02]  /*7540*/  FFMA.FTZ R163, R96, R163, R12 ;  /* 0x000000a360a37223 */ /* 0x000fe4000001000c */
[----:B------:R-:W-:-:S02]  /*7550*/  FMUL.FTZ R207, R149, R207 ;  /* 0x000000cf95cf7220 */ /* 0x000fc40000410000 */
[----:B------:R-:W-:Y:S02]  /*7560*/  FFMA.FTZ R54, R10, R175, R54 ;  /* 0x000000af0a367223 */ /* 0x000fe40000010036 */
[----:B------:R-:W-:Y:S02]  /*7570*/  FFMA.FTZ R218, R101, R10, R218 ;  /* 0x0000000a65da7223 */ /* 0x000fe400000100da */
[----:B------:R-:W-:Y:S02]  /*7580*/  FMUL.FTZ R10, R155, R208 ;  /* 0x000000d09b0a7220 */ /* 0x000fe40000410000 */
[C---:B------:R-:W-:Y:S02]  /*7590*/  FMUL.FTZ R188, R149.reuse, R188 ;  /* 0x000000bc95bc7220 */ /* 0x040fe40000410000 */
[----:B------:R-:W-:Y:S02]  /*75a0*/  FMUL.FTZ R208, R149, R208 ;  /* 0x000000d095d07220 */ /* 0x000fe40000410000 */
[----:B------:R-:W-:-:S02]  /*75b0*/  FMUL.FTZ R189, R189, R204 ;  /* 0x000000ccbdbd7220 */ /* 0x000fc40000410000 */
[----:B0-----:R-:W-:Y:S02]  /*75c0*/  @!P0 FADD.FTZ R8, R8, R165 ;  /* 0x000000a508088221 */ /* 0x001fe40000010000 */
[----:B------:R-:W-:Y:S02]  /*75d0*/  FMUL.FTZ R207, R207, R190 ;  /* 0x000000becfcf7220 */ /* 0x000fe40000410000 */
[----:B-1----:R-:W-:Y:S01]  /*75e0*/  @!P0 FADD.FTZ R9, R9, R166 ;  /* 0x000000a609098221 */ /* 0x002fe20000010000 */
[----:B------:R-:W0:Y:S01]  /*75f0*/  SHFL.DOWN PT, R165, R8, 0x8, 0x1f ;  /* 0x09001f0008a57f89 */ /* 0x000e2200000e0000 */
[----:B------:R-:W-:Y:S01]  /*7600*/  ISETP.GT.AND P0, PT, R128, 0x17, PT ;  /* 0x000000178000780c */ /* 0x000fe20003f04270 */
[----:B------:R-:W-:Y:S02]  /*7610*/  FMUL.FTZ R188, R188, R199 ;  /* 0x000000c7bcbc7220 */ /* 0x000fe40000410000 */
[----:B------:R-:W1:Y:S01]  /*7620*/  SHFL.DOWN PT, R158, R9, 0x8, 0x1f ;  /* 0x09001f00099e7f89 */ /* 0x000e6200000e0000 */
        /* <DEDUP_REMOVED lines=8> */
[C---:B------:R-:W-:Y:S02]  /*76b0*/  FMUL.FTZ R161, R149.reuse, R196 ;  /* 0x000000c495a17220 */ /* 0x040fe40000410000 */
        /* <DEDUP_REMOVED lines=10> */
[----:B------:R-:W-:Y:S02]  /*7760*/  FFMA.FTZ R46, R6, R167, R46 ;  /* 0x000000a7062e7223 */ /* 0x000fe4000001002e */
[----:B------:R-:W-:Y:S02]  /*7770*/  FFMA.FTZ R188, R93, R6, R188 ;  /* 0x000000065dbc7223 */ /* 0x000fe400000100bc */
[----:B------:R-:W-:Y:S02]  /*7780*/  FFMA.FTZ R56, R10, R177, R56 ;  /* 0x000000b10a387223 */ /* 0x000fe40000010038 */
[----:B------:R-:W-:-:S02]  /*7790*/  FFMA.FTZ R208, R103, R10, R208 ;  /* 0x0000000a67d07223 */ /* 0x000fc400000100d0 */
[----:B------:R-:W-:Y:S02]  /*77a0*/  FMUL.FTZ R10, R153, R210 ;  /* 0x000000d2990a7220 */ /* 0x000fe40000410000 */
[----:B------:R-:W-:Y:S02]  /*77b0*/  FMUL.FTZ R161, R161, R224 ;  /* 0x000000e0a1a17220 */ /* 0x000fe40000410000 */
[----:B------:R-:W-:Y:S02]  /*77c0*/  FMUL.FTZ R157, R157, R226 ;  /* 0x000000e29d9d7220 */ /* 0x000fe40000410000 */
[----:B------:R-:W-:Y:S02]  /*77d0*/  FMUL.FTZ R209, R209, R186 ;  /* 0x000000bad1d17220 */ /* 0x000fe40000410000 */
[----:B0-----:R-:W-:Y:S02]  /*77e0*/  @!P0 FADD.FTZ R8, R8, R159 ;  /* 0x0000009f08088221 */ /* 0x001fe40000010000 */
[----:B------:R-:W-:-:S02]  /*77f0*/  FMUL.FTZ R185, R185, R198 ;  /* 0x000000c6b9b97220 */ /* 0x000fc40000410000 */
[----:B-1----:R-:W-:Y:S01]  /*7800*/  @!P0 FADD.FTZ R9, R9, R12 ;  /* 0x0000000c09098221 */ /* 0x002fe20000010000 */
[----:B------:R-:W-:Y:S01]  /*7810*/  MOV R7, R8 ;  /* 0x0000000800077202 */ /* 0x000fe20000000f00 */
[----:B------:R-:W-:Y:S02]  /*7820*/  FMUL.FTZ R8, R149, R205 ;  /* 0x000000cd95087220 */ /* 0x000fe40000410000 */
[----:B------:R-:W-:Y:S01]  /*7830*/  FMUL.FTZ R13, R13, R184 ;  /* 0x000000b80d0d7220 */ /* 0x000fe20000410000 */
[----:B------:R-:W-:Y:S01]  /*7840*/  MOV R6, R9 ;  /* 0x0000000900067202 */ /* 0x000fe20000000f00 */
[----:B------:R-:W-:Y:S02]  /*7850*/  FMUL.FTZ R9, R150, R205 ;  /* 0x000000cd96097220 */ /* 0x000fe40000410000 */
[----:B------:R-:W-:Y:S02]  /*7860*/  FMUL.FTZ R8, R8, R183 ;  /* 0x000000b708087220 */ /* 0x000fe40000410000 */
[----:B------:R-:W-:Y:S01]  /*7870*/  FMUL.FTZ R206, R206, R181 ;  /* 0x000000b5cece7220 */ /* 0x000fe20000410000 */
[----:B------:R0:W-:Y:S01]  /*7880*/  @!P1 STS.64 [0x1098], R6 ;  /* 0x00109806ff009388 */ /* 0x0001e20000000a00 */
        /* <DEDUP_REMOVED lines=25> */
[----:B------:R-:W-:Y:S02]  /*7a20*/  FFMA.FTZ R60, R152, R151, R60 ;  /* 0x00000097983c7223 */ /* 0x000fe4000001003c */
[----:B------:R-:W-:Y:S02]  /*7a30*/  FADD.FTZ R31, R10, R31 ;  /* 0x0000001f0a1f7221 */ /* 0x000fe40000010000 */
        /* <DEDUP_REMOVED lines=14> */
.L_x_5311:
[----:B0-----:R-:W-:Y:S05]  /*7b20*/  BSYNC B0 ;  /* 0x0000000000007941 */ /* 0x001fea0003800000 */
.L_x_5310:
        /* <DEDUP_REMOVED lines=8> */
.L_x_5275:
        /* <DEDUP_REMOVED lines=65> */
.L_x_5314:
[----:B------:R-:W-:Y:S05]  /*7fc0*/  BSYNC B0 ;  /* 0x0000000000007941 */ /* 0x000fea0003800000 */
.L_x_5313:
        /* <DEDUP_REMOVED lines=113> */
.L_x_5316:
[----:B------:R-:W-:Y:S05]  /*86e0*/  BSYNC B0 ;  /* 0x0000000000007941 */ /* 0x000fea0003800000 */
.L_x_5315:
        /* <DEDUP_REMOVED lines=58> */
.L_x_5269:
        /* <DEDUP_REMOVED lines=26> */
.L_x_5319:
[----:B0-----:R-:W-:Y:S05]  /*8c30*/  BSYNC B0 ;  /* 0x0000000000007941 */ /* 0x001fea0003800000 */
.L_x_5318:
[----:B------:R-:W-:Y:S01]  /*8c40*/  BSSY B0, `(.L_x_5320) ;  /* 0x000001a000007945 */ /* 0x000fe20003800000 */
[----:B------:R-:W-:Y:S05]  /*8c50*/  @!P0 BRA `(.L_x_5321) ;  /* 0x0000017000008947 */ /* 0x000fea0003800000 */
[----:B------:R-:W-:Y:S06]  /*8c60*/  BAR.SYNC.DEFER_BLOCKING 0x0 ;  /* 0x0000000000007b1d */ /* 0x000fec0000010000 */
[----:B------:R-:W3:Y:S04]  /*8c70*/  SHFL.DOWN P0, R3, R132, 0x1, 0x1f ;  /* 0x08201f0084037f89 */ /* 0x000ee80000000000 */
[----:B0-----:R-:W0:Y:S04]  /*8c80*/  S2R R4, SR_LANEID ;  /* 0x0000000000047919 */ /* 0x001e280000000000 */
[----:B------:R-:W5:Y:S01]  /*8c90*/  S2R R11, SR_TID.X ;  /* 0x00000000000b7919 */ /* 0x000f620000002100 */
        /* <DEDUP_REMOVED lines=19> */
.L_x_5321:
[----:B0-----:R-:W0:Y:S02]  /*8dd0*/  S2R R11, SR_TID.X ;  /* 0x00000000000b7919 */ /* 0x001e240000002100 */
.L_x_5322:
[----:B0-----:R-:W-:Y:S05]  /*8de0*/  BSYNC B0 ;  /* 0x0000000000007941 */ /* 0x001fea0003800000 */
.L_x_5320:
        /* <DEDUP_REMOVED lines=12> */
.L_x_5323:
        /* <DEDUP_REMOVED lines=30> */
.L_x_5324:
        /* <DEDUP_REMOVED lines=15> */
.L_x_9081:


//--------------------- .text._Z25selective_scan_bwd_kernelI32Selective_Scan_bwd_kernel_traitsILi32ELi16ELb0ELb1ELb0ELb1ELb0EffEEv12SSMParamsBwd --------------------------
	.section	.text._Z25selective_scan_bwd_kernelI32Selective_Scan_bwd_kernel_traitsILi32ELi16ELb0ELb1ELb0ELb1ELb0EffEEv12SSMParamsBwd,"ax",@progbits
	.sectioninfo	@"SHI_REGISTERS=238"
	.align	128
        .global         _Z25selective_scan_bwd_kernelI32Selective_Scan_bwd_kernel_traitsILi32ELi16ELb0ELb1ELb0ELb1ELb0EffEEv12SSMParamsBwd
        .type           _Z25selective_scan_bwd_kernelI32Selective_Scan_bwd_kernel_traitsILi32ELi16ELb0ELb1ELb0ELb1ELb0EffEEv12SSMParamsBwd,@function
        .size           _Z25selective_scan_bwd_kernelI32Selective_Scan_bwd_kernel_traitsILi32ELi16ELb0ELb1ELb0ELb1ELb0EffEEv12SSMParamsBwd,(.L_x_9082 - _Z25selective_scan_bwd_kernelI32Selective_Scan_bwd_kernel_traitsILi32ELi16ELb0ELb1ELb0ELb1ELb0EffEEv12SSMParamsBwd)
        .other          _Z25selective_scan_bwd_kernelI32Selective_Scan_bwd_kernel_traitsILi32ELi16ELb0ELb1ELb0ELb1ELb0EffEEv12SSMParamsBwd,@"STO_CUDA_ENTRY STV_DEFAULT"
_Z25selective_scan_bwd_kernelI32Selective_Scan_bwd_kernel_traitsILi32ELi16ELb0ELb1ELb0ELb1ELb0EffEEv12SSMParamsBwd:
.text._Z25selective_scan_bwd_kernelI32Selective_Scan_bwd_kernel_traitsILi32ELi16ELb0ELb1ELb0ELb1ELb0EffEEv12SSMParamsBwd:
        /* <DEDUP_REMOVED lines=25> */
[C---:B------:R-:W-:Y:S01]  /*0190*/  LOP3.LUT R9, R0.reuse, c[0x0][0x178], RZ, 0x3c, !PT ;  /* 0x00005e0000097a12 */ /* 0x040fe200078e3cff */
[----:B------:R-:W-:Y:S01]  /*01a0*/  IMAD R19, R21, c[0x0][0x280], RZ ;  /* 0x0000a00015137a24 */ /* 0x000fe200078e02ff */
[----:B0-----:R-:W-:Y:S01]  /*01b0*/  IABS R2, R0 ;  /* 0x0000000000027213 */ /* 0x001fe20000000000 */
[----:B------:R-:W-:Y:S01]  /*01c0*/  IMAD R17, R0, c[0x0][0x1dc], R13 ;  /* 0x0000770000117a24 */ /* 0x000fe200078e020d */
[----:B-1----:R-:W-:Y:S01]  /*01d0*/  HFMA2.MMA R6, -RZ, RZ, 0, 0 ;  /* 0x00000000ff067435 */ /* 0x002fe200000001ff */
[----:B------:R-:W-:Y:S01]  /*01e0*/  ISETP.GE.AND P3, PT, R24, 0x1, PT ;  /* 0x000000011800780c */ /* 0x000fe20003f66270 */
[----:B------:R-:W-:Y:S01]  /*01f0*/  IMAD R19, R0, c[0x0][0x284], R19 ;  /* 0x0000a10000137a24 */ /* 0x000fe200078e0213 */
[----:B------:R-:W-:Y:S01]  /*0200*/  ISETP.GE.AND P2, PT, R9, RZ, PT ;  /* 0x000000ff0900720c */ /* 0x000fe20003f46270 */
[----:B--2---:R-:W-:Y:S01]  /*0210*/  IMAD R4, R203, c[0x0][0x1d0], RZ ;  /* 0x00007400cb047a24 */ /* 0x004fe200078e02ff */
[----:B------:R-:W-:Y:S01]  /*0220*/  SHF.L.U32 R24, R24, 0x9, RZ ;  /* 0x0000000918187819 */ /* 0x000fe200000006ff */
[----:B------:R-:W-:Y:S01]  /*0230*/  CS2R R26, SRZ ;  /* 0x00000000001a7805 */ /* 0x000fe2000001ff00 */
[----:B---3--:R-:W-:Y:S01]  /*0240*/  IADD3 R10, RZ, -R7, RZ ;  /* 0x80000007ff0a7210 */ /* 0x008fe20007ffe0ff */
[----:B------:R-:W-:-:S04]  /*0250*/  IMAD R5, R23, c[0x0][0x1d4], R4 ;  /* 0x0000750017057a24 */ /* 0x000fc800078e0204 */
[----:B------:R-:W-:Y:S02]  /*0260*/  IMAD R3, R10, R11, RZ ;  /* 0x0000000b0a037224 */ /* 0x000fe400078e02ff */
[----:B------:R-:W-:Y:S02]  /*0270*/  IMAD R10, R203, c[0x0][0x278], RZ ;  /* 0x00009e00cb0a7a24 */ /* 0x000fe400078e02ff */
[----:B------:R-:W-:-:S04]  /*0280*/  IMAD.HI.U32 R7, R7, R3, R6 ;  /* 0x0000000307077227 */ /* 0x000fc800078e0006 */
[----:B------:R-:W-:Y:S02]  /*0290*/  IMAD R6, R203, c[0x0][0x1e0], RZ ;  /* 0x00007800cb067a24 */ /* 0x000fe400078e02ff */
[----:B------:R-:W-:-:S04]  /*02a0*/  IMAD.HI.U32 R25, R7, R2, RZ ;  /* 0x0000000207197227 */ /* 0x000fc800078e00ff */
[----:B------:R-:W-:Y:S01]  /*02b0*/  IMAD R7, R23, c[0x0][0x1e4], R6 ;  /* 0x0000790017077a24 */ /* 0x000fe200078e0206 */
[----:B------:R-:W-:Y:S01]  /*02c0*/  IADD3 R8, -R25, RZ, RZ ;  /* 0x000000ff19087210 */ /* 0x000fe20007ffe1ff */
[----:B------:R-:W-:Y:S02]  /*02d0*/  IMAD R9, R23, c[0x0][0x27c], R10 ;  /* 0x00009f0017097a24 */ /* 0x000fe400078e020a */
[----:B------:R-:W-:Y:S02]  /*02e0*/  IMAD R10, R203, c[0x0][0x190], RZ ;  /* 0x00006400cb0a7a24 */ /* 0x000fe400078e02ff */
        /* <DEDUP_REMOVED lines=11> */
[----:B------:R-:W-:Y:S02]  /*03a0*/  ISETP.GE.U32.AND P0, PT, R8, R11, PT ;  /* 0x0000000b0800720c */ /* 0x000fe40003f06070 */
[----:B------:R-:W-:Y:S02]  /*03b0*/  IADD3 R11, R24, -0x200, RZ ;  /* 0xfffffe00180b7810 */ /* 0x000fe40007ffe0ff */
[----:B------:R-:W-:Y:S01]  /*03c0*/  IADD3 R7, R7, R9, RZ ;  /* 0x0000000907077210 */ /* 0x000fe20007ffe0ff */
[----:B------:R-:W-:Y:S01]  /*03d0*/  IMAD.WIDE.U32 R8, R23, c[0x0][0x190], RZ ;  /* 0x0000640017087a25 */ /* 0x000fe200078e00ff */
[----:B------:R-:W-:-:S02]  /*03e0*/  SHF.R.S32.HI R13, RZ, 0x1f, R11 ;  /* 0x0000001fff0d7819 */ /* 0x000fc4000001140b */
[----:B------:R-:W-:Y:S02]  /*03f0*/  IADD3 R16, P4, R11, R2, RZ ;  /* 0x000000020b107210 */ /* 0x000fe40007f9e0ff */
[----:B------:R-:W-:Y:S02]  /*0400*/  ISETP.NE.AND P1, PT, RZ, c[0x0][0x178], PT ;  /* 0x00005e00ff007a0c */ /* 0x000fe40003f25270 */
[----:B------:R-:W-:Y:S01]  /*0410*/  IADD3 R9, R9, R15, RZ ;  /* 0x0000000f09097210 */ /* 0x000fe20007ffe0ff */
[----:B------:R-:W-:Y:S01]  /*0420*/  IMAD R15, R21, c[0x0][0x1e8], RZ ;  /* 0x00007a00150f7a24 */ /* 0x000fe200078e02ff */
[----:B------:R-:W-:Y:S01]  /*0430*/  IADD3.X R17, R13, R3, R17, P4, !PT ;  /* 0x000000030d117210 */ /* 0x000fe200027fe411 */
[----:B------:R-:W-:Y:S01]  /*0440*/  IMAD.WIDE.U32 R2, R0, c[0x0][0x1e8], R4 ;  /* 0x00007a0000027a25 */ /* 0x000fe200078e0004 */
[----:B------:R-:W-:-:S03]  /*0450*/  @P0 IADD3 R25, R25, 0x1, RZ ;  /* 0x0000000119190810 */ /* 0x000fc60007ffe0ff */
[C---:B------:R-:W-:Y:S01]  /*0460*/  IMAD.WIDE.U32 R4, R0.reuse, c[0x0][0x280], R6 ;  /* 0x0000a00000047a25 */ /* 0x040fe200078e0006 */
[----:B------:R-:W-:Y:S02]  /*0470*/  IADD3 R14, P0, R11, R2, RZ ;  /* 0x000000020b0e7210 */ /* 0x000fe40007f1e0ff */
[----:B------:R-:W-:Y:S01]  /*0480*/  @!P2 IADD3 R25, -R25, RZ, RZ ;  /* 0x000000ff1919a210 */ /* 0x000fe20007ffe1ff */
[----:B------:R-:W-:Y:S01]  /*0490*/  IMAD R15, R0, c[0x0][0x1ec], R15 ;  /* 0x00007b00000f7a24 */ /* 0x000fe200078e020f */
[----:B------:R-:W-:Y:S02]  /*04a0*/  IADD3 R2, P2, R11, R4, RZ ;  /* 0x000000040b027210 */ /* 0x000fe40007f5e0ff */
[----:B------:R-:W-:Y:S02]  /*04b0*/  @!P1 LOP3.LUT R25, RZ, c[0x0][0x178], RZ, 0x33, !PT ;  /* 0x00005e00ff199a12 */ /* 0x000fe400078e33ff */
[----:B------:R-:W-:Y:S02]  /*04c0*/  IADD3.X R3, R13, R3, R15, P0, !PT ;  /* 0x000000030d037210 */ /* 0x000fe400007fe40f */
        /* <DEDUP_REMOVED lines=13> */
[C---:B------:R-:W-:Y:S02]  /*05a0*/  LEA R3, P4, R2.reuse, c[0x0][0x308], 0x2 ;  /* 0x0000c20002037a11 */ /* 0x040fe400078810ff */
[----:B------:R-:W-:Y:S02]  /*05b0*/  ISETP.NE.AND.EX P1, PT, RZ, c[0x0][0x32c], PT, P1 ;  /* 0x0000cb00ff007a0c */ /* 0x000fe40003f25310 */
[----:B------:R-:W-:Y:S02]  /*05c0*/  ISETP.NE.AND.EX P2, PT, RZ, c[0x0][0x34c], PT, P2 ;  /* 0x0000d300ff007a0c */ /* 0x000fe40003f45320 */
[----:B------:R-:W-:Y:S01]  /*05d0*/  LEA.HI.X R5, R2, c[0x0][0x30c], R5, 0x2, P4 ;  /* 0x0000c30002057a11 */ /* 0x000fe200020f1405 */
[----:B------:R-:W-:Y:S01]  /*05e0*/  @P0 IMAD R2, R23, c[0x0][0x164], R0 ;  /* 0x0000590017020a24 */ /* 0x000fe200078e0200 */
[----:B------:R-:W-:-:S02]  /*05f0*/  IADD3 R11, P5, R11, R8, RZ ;  /* 0x000000080b0b7210 */ /* 0x000fc40007fbe0ff */
[----:B------:R-:W-:Y:S01]  /*0600*/  IADD3 R4, R9, R7, RZ ;  /* 0x0000000709047210 */ /* 0x000fe20007ffe0ff */
[----:B------:R-:W-:Y:S01]  /*0610*/  @P0 IMAD R2, R2, c[0x0][0x174], RZ ;  /* 0x00005d0002020a24 */ /* 0x000fe200078e02ff */
[----:B------:R-:W-:Y:S01]  /*0620*/  CS2R R8, SRZ ;  /* 0x0000000000087805 */ /* 0x000fe2000001ff00 */
[----:B------:R-:W-:Y:S01]  /*0630*/  CS2R R6, SRZ ;  /* 0x0000000000067805 */ /* 0x000fe2000001ff00 */
[----:B------:R-:W-:Y:S01]  /*0640*/  IADD3.X R4, R13, R4, RZ, P5, !PT ;  /* 0x000000040d047210 */ /* 0x000fe20002ffe4ff */
[----:B------:R-:W-:Y:S01]  /*0650*/  @P0 IMAD R2, R2, c[0x0][0x16c], RZ ;  /* 0x00005b0002020a24 */ /* 0x000fe200078e02ff */
[----:B------:R-:W-:Y:S02]  /*0660*/  @P0 MOV R13, 0x8 ;  /* 0x00000008000d0802 */ /* 0x000fe40000000f00 */
[----:B------:R-:W-:Y:S02]  /*0670*/  LEA R31, P6, R11, c[0x0][0x228], 0x2 ;  /* 0x00008a000b1f7a11 */ /* 0x000fe400078c10ff */
        /* <DEDUP_REMOVED lines=15> */
[----:B0-----:R-:W-:-:S07]  /*0770*/  SHF.L.U32 R37, R28, 0x4, RZ ;  /* 0x000000041c257819 */ /* 0x001fce00000006ff */
[----:B------:R0:W0:Y:S01]  /*0780*/  R2UR UR11, R14 ;  /* 0x000000000e0b73c2 */ /* 0x00002200000e0000 */
[----:B------:R-:W-:-:S07]  /*0790*/  LOP3.LUT R37, R37, 0xfffffe00, RZ, 0xc0, !PT ;  /* 0xfffffe0025257812 */ /* 0x000fce00078ec0ff */
[----:B------:R0:W0:Y:S08]  /*07a0*/  R2UR UR8, R3 ;  /* 0x00000000030873c2 */ /* 0x00003000000e0000 */
[----:B-1234-:R0:W0:Y:S02]  /*07b0*/  R2UR UR9, R5 ;  /* 0x00000000050973c2 */ /* 0x01e02400000e0000 */
.L_x_5400:
[----:B------:R-:W-:Y:S01]  /*07c0*/  IADD3 R30, -R35, c[0x0][0x174], RZ ;  /* 0x00005d00231e7a10 */ /* 0x000fe20007ffe1ff */
[----:B------:R-:W-:Y:S01]  /*07d0*/  BAR.SYNC.DEFER_BLOCKING 0x0 ;  /* 0x0000000000007b1d */ /* 0x000fe20000010000 */
[----:B------:R-:W-:Y:S01]  /*07e0*/  LOP3.LUT R4, R37, 0x1f, R28, 0xf8, !PT ;  /* 0x0000001f25047812 */ /* 0x000fe200078ef81c */
[----:B------:R-:W-:Y:S01]  /*07f0*/  CS2R R12, SRZ ;  /* 0x00000000000c7805 */ /* 0x000fe2000001ff00 */
[----:B0-----:R-:W-:Y:S01]  /*0800*/  MOV R2, UR12 ;  /* 0x0000000c00027c02 */ /* 0x001fe20008000f00 */
[----:B------:R-:W-:Y:S01]  /*0810*/  CS2R R16, SRZ ;  /* 0x0000000000107805 */ /* 0x000fe2000001ff00 */
[C---:B------:R-:W-:Y:S01]  /*0820*/  LOP3.LUT R151, R4.reuse, 0x20, RZ, 0xfc, !PT ;  /* 0x0000002004977812 */ /* 0x040fe200078efcff */
[----:B------:R-:W1:Y:S01]  /*0830*/  R2UR UR4, R30 ;  /* 0x000000001e0473c2 */ /* 0x000e6200000e0000 */
[----:B------:R-:W-:Y:S01]  /*0840*/  ULDC UR5, c[0x0][0x168] ;  /* 0x00005a0000057ab9 */ /* 0x000fe20000000800 */
[----:B0-----:R-:W-:Y:S01]  /*0850*/  MOV R3, UR13 ;  /* 0x0000000d00037c02 */ /* 0x001fe20008000f00 */
[----:B------:R-:W-:Y:S01]  /*0860*/  HFMA2.MMA R47, -RZ, RZ, 0, 0 ;  /* 0x00000000ff2f7435 */ /* 0x000fe200000001ff */
[C---:B------:R-:W-:Y:S01]  /*0870*/  LOP3.LUT R145, R4.reuse, 0xa0, RZ, 0xfc, !PT ;  /* 0x000000a004917812 */ /* 0x040fe200078efcff */
[----:B------:R-:W-:Y:S01]  /*0880*/  CS2R R14, SRZ ;  /* 0x00000000000e7805 */ /* 0x000fe2000001ff00 */
[C---:B------:R-:W-:Y:S01]  /*0890*/  LOP3.LUT R147, R4.reuse, 0x80, RZ, 0xfc, !PT ;  /* 0x0000008004937812 */ /* 0x040fe200078efcff */
[C---:B------:R-:W-:Y:S01]  /*08a0*/  IMAD.WIDE R2, R4.reuse, 0x4, R2 ;  /* 0x0000000404027825 */ /* 0x040fe200078e0202 */
[C---:B------:R-:W-:Y:S01]  /*08b0*/  LOP3.LUT R150, R4.reuse, 0x40, RZ, 0xfc, !PT ;  /* 0x0000004004967812 */ /* 0x040fe200078efcff */
[----:B------:R-:W-:Y:S01]  /*08c0*/  CS2R R18, SRZ ;  /* 0x0000000000127805 */ /* 0x000fe2000001ff00 */
[----:B------:R-:W-:Y:S01]  /*08d0*/  LOP3.LUT R149, R4, 0x60, RZ, 0xfc, !PT ;  /* 0x0000006004957812 */ /* 0x000fe200078efcff */
[----:B------:R-:W-:Y:S01]  /*08e0*/  HFMA2.MMA R51, -RZ, RZ, 0, 0 ;  /* 0x00000000ff337435 */ /* 0x000fe200000001ff */
[----:B------:R-:W-:Y:S01]  /*08f0*/  MOV R49, RZ ;  /* 0x000000ff00317202 */ /* 0x000fe20000000f00 */
[----:B-1----:R-:W-:-:S04]  /*0900*/  ULEA UR4, UR4, 0xfffffe00, 0x9 ;  /* 0xfffffe0004047891 */ /* 0x002fc8000f8e483f */
[----:B------:R-:W-:-:S06]  /*0910*/  UIADD3 UR5, -UR4, UR5, URZ ;  /* 0x0000000504057290 */ /* 0x000fcc000fffe13f */
[C---:B------:R-:W-:Y:S02]  /*0920*/  ISETP.GE.AND P0, PT, R4.reuse, UR5, PT ;  /* 0x0000000504007c0c */ /* 0x040fe4000bf06270 */
[----:B------:R-:W-:Y:S02]  /*0930*/  ISETP.GE.AND P2, PT, R151, UR5, PT ;  /* 0x0000000597007c0c */ /* 0x000fe4000bf46270 */
[----:B------:R-:W-:Y:S02]  /*0940*/  ISETP.GE.AND P6, PT, R145, UR5, PT ;  /* 0x0000000591007c0c */ /* 0x000fe4000bfc6270 */
[C---:B------:R-:W-:Y:S02]  /*0950*/  LOP3.LUT R143, R4.reuse, 0xc0, RZ, 0xfc, !PT ;  /* 0x000000c0048f7812 */ /* 0x040fe400078efcff */
[----:B------:R-:W-:Y:S02]  /*0960*/  ISETP.GE.AND P5, PT, R147, UR5, PT ;  /* 0x0000000593007c0c */ /* 0x000fe4000bfa6270 */
[----:B------:R-:W-:-:S02]  /*0970*/  LOP3.LUT R141, R4, 0xe0, RZ, 0xfc, !PT ;  /* 0x000000e0048d7812 */ /* 0x000fc400078efcff */
[----:B------:R-:W-:Y:S01]  /*0980*/  ISETP.GE.AND P3, PT, R150, UR5, PT ;  /* 0x0000000596007c0c */ /* 0x000fe2000bf66270 */
[----:B------:R0:W2:Y:S01]  /*0990*/  @!P0 LDG.E R13, [R2.64] ;  /* 0x00000006020d8981 */ /* 0x0000a2000c1e1900 */
[----:B------:R-:W-:Y:S02]  /*09a0*/  LOP3.LUT R139, R4, 0x100, RZ, 0xfc, !PT ;  /* 0x00000100048b7812 */ /* 0x000fe400078efcff */
[----:B------:R-:W-:Y:S01]  /*09b0*/  ISETP.GE.AND P4, PT, R149, UR5, PT ;  /* 0x0000000595007c0c */ /* 0x000fe2000bf86270 */
[----:B------:R0:W3:Y:S01]  /*09c0*/  @!P2 LDG.E R17, [R2.64+0x80] ;  /* 0x000080060211a981 */ /* 0x0000e2000c1e1900 */
[----:B------:R-:W-:Y:S02]  /*09d0*/  ISETP.GE.AND P0, PT, R143, UR5, PT ;  /* 0x000000058f007c0c */ /* 0x000fe4000bf06270 */
[----:B------:R-:W-:Y:S01]  /*09e0*/  ISETP.GE.AND P1, PT, R141, UR5, PT ;  /* 0x000000058d007c0c */ /* 0x000fe2000bf26270 */
[----:B------:R0:W4:Y:S01]  /*09f0*/  @!P6 LDG.E R47, [R2.64+0x280] ;  /* 0x00028006022fe981 */ /* 0x000122000c1e1900 */
[----:B------:R-:W-:-:S02]  /*0a00*/  ISETP.GE.AND P2, PT, R139, UR5, PT ;  /* 0x000000058b007c0c */ /* 0x000fc4000bf46270 */
[C---:B------:R-:W-:Y:S01]  /*0a10*/  LOP3.LUT R137, R4.reuse, 0x120, RZ, 0xfc, !PT ;  /* 0x0000012004897812 */ /* 0x040fe200078efcff */
[----:B------:R0:W4:Y:S01]  /*0a20*/  @!P5 LDG.E R12, [R2.64+0x200] ;  /* 0x00020006020cd981 */ /* 0x000122000c1e1900 */
[C---:B------:R-:W-:Y:S02]  /*0a30*/  LOP3.LUT R135, R4.reuse, 0x140, RZ, 0xfc, !PT ;  /* 0x0000014004877812 */ /* 0x040fe400078efcff */
[----:B------:R-:W-:Y:S01]  /*0a40*/  ISETP.GE.AND P6, PT, R137, UR5, PT ;  /* 0x0000000589007c0c */ /* 0x000fe2000bfc6270 */
[----:B------:R0:W4:Y:S01]  /*0a50*/  @!P3 LDG.E R15, [R2.64+0x100] ;  /* 0x00010006020fb981 */ /* 0x000122000c1e1900 */
[C---:B------:R-:W-:Y:S02]  /*0a60*/  LOP3.LUT R133, R4.reuse, 0x160, RZ, 0xfc, !PT ;  /* 0x0000016004857812 */ /* 0x040fe400078efcff */
[C---:B------:R-:W-:Y:S01]  /*0a70*/  LOP3.LUT R131, R4.reuse, 0x180, RZ, 0xfc, !PT ;  /* 0x0000018004837812 */ /* 0x040fe200078efcff */
[----:B------:R0:W4:Y:S01]  /*0a80*/  @!P4 LDG.E R19, [R2.64+0x180] ;  /* 0x000180060213c981 */ /* 0x000122000c1e1900 */
[----:B------:R-:W-:-:S02]  /*0a90*/  LOP3.LUT R129, R4, 0x1a0, RZ, 0xfc, !PT ;  /* 0x000001a004817812 */ /* 0x000fc400078efcff */
[----:B------:R-:W-:Y:S01]  /*0aa0*/  ISETP.GE.AND P5, PT, R135, UR5, PT ;  /* 0x0000000587007c0c */ /* 0x000fe2000bfa6270 */
[----:B------:R0:W4:Y:S01]  /*0ab0*/  @!P0 LDG.E R14, [R2.64+0x300] ;  /* 0x00030006020e8981 */ /* 0x000122000c1e1900 */
[C---:B------:R-:W-:Y:S02]  /*0ac0*/  LOP3.LUT R127, R4.reuse, 0x1c0, RZ, 0xfc, !PT ;  /* 0x000001c0047f7812 */ /* 0x040fe400078efcff */
[----:B------:R-:W-:Y:S01]  /*0ad0*/  LOP3.LUT R125, R4, 0x1e0, RZ, 0xfc, !PT ;  /* 0x000001e0047d7812 */ /* 0x000fe200078efcff */
[----:B------:R0:W4:Y:S01]  /*0ae0*/  @!P1 LDG.E R49, [R2.64+0x380] ;  /* 0x0003800602319981 */ /* 0x000122000c1e1900 */
[----:B------:R-:W-:Y:S02]  /*0af0*/  ISETP.GE.AND P3, PT, R133, UR5, PT ;  /* 0x0000000585007c0c */ /* 0x000fe4000bf66270 */
[----:B------:R-:W-:Y:S01]  /*0b00*/  ISETP.GE.AND P4, PT, R131, UR5, PT ;  /* 0x0000000583007c0c */ /* 0x000fe2000bf86270 */
[----:B------:R0:W4:Y:S01]  /*0b10*/  @!P2 LDG.E R16, [R2.64+0x400] ;  /* 0x000400060210a981 */ /* 0x000122000c1e1900 */
[----:B------:R-:W-:-:S02]  /*0b20*/  ISETP.GE.AND P0, PT, R129, UR5, PT ;  /* 0x0000000581007c0c */ /* 0x000fc4000bf06270 */
[----:B------:R-:W-:Y:S01]  /*0b30*/  ISETP.GE.AND P1, PT, R127, UR5, PT ;  /* 0x000000057f007c0c */ /* 0x000fe2000bf26270 */
[----:B------:R-:W-:Y:S01]  /*0b40*/  CS2R R52, SRZ ;  /* 0x0000000000347805 */ /* 0x000fe2000001ff00 */
[----:B------:R-:W-:Y:S01]  /*0b50*/  ISETP.GE.AND P2, PT, R125, UR5, PT ;  /* 0x000000057d007c0c */ /* 0x000fe2000bf46270 */
[----:B------:R0:W4:Y:S01]  /*0b60*/  @!P6 LDG.E R51, [R2.64+0x480] ;  /* 0x000480060233e981 */ /* 0x000122000c1e1900 */
[----:B------:R-:W-:Y:S01]  /*0b70*/  CS2R R54, SRZ ;  /* 0x0000000000367805 */ /* 0x000fe2000001ff00 */
[----:B------:R-:W-:Y:S02]  /*0b80*/  MOV R57, RZ ;  /* 0x000000ff00397202 */ /* 0x000fe40000000f00 */
        /* <DEDUP_REMOVED lines=9> */
[C---:B------:R-:W-:Y:S02]  /*0c20*/  IADD3 R42, R29.reuse, 0xa0, RZ ;  /* 0x000000a01d2a7810 */ /* 0x040fe40007ffe0ff */
[C---:B------:R-:W-:Y:S02]  /*0c30*/  IADD3 R38, R29.reuse, 0x60, RZ ;  /* 0x000000601d267810 */ /* 0x040fe40007ffe0ff */
[-C--:B------:R-:W-:Y:S02]  /*0c40*/  LEA.HI.SX32 R32, R29, R29.reuse, 0x1b ;  /* 0x0000001d1d207211 */ /* 0x080fe400078fdaff */
[----:B------:R-:W-:-:S02]  /*0c50*/  LEA.HI.SX32 R34, R34, R29, 0x1b ;  /* 0x0000001d22227211 */ /* 0x000fc400078fdaff */
[-C--:B------:R-:W-:Y:S02]  /*0c60*/  LEA.HI.SX32 R39, R40, R29.reuse, 0x1b ;  /* 0x0000001d28277211 */ /* 0x080fe400078fdaff */
[-C--:B------:R-:W-:Y:S02]  /*0c70*/  LEA.HI.SX32 R36, R36, R29.reuse, 0x1b ;  /* 0x0000001d24247211 */ /* 0x080fe400078fdaff */
[-C--:B------:R-:W-:Y:S02]  /*0c80*/  LEA.HI.SX32 R40, R42, R29.reuse, 0x1b ;  /* 0x0000001d2a287211 */ /* 0x080fe400078fdaff */
[C---:B0-----:R-:W-:Y:S02]  /*0c90*/  IADD3 R2, R29.reuse, 0xc0, RZ ;  /* 0x000000c01d027810 */ /* 0x041fe40007ffe0ff */
[----:B------:R-:W-:Y:S02]  /*0ca0*/  LEA.HI.SX32 R38, R38, R29, 0x1b ;  /* 0x0000001d26267211 */ /* 0x000fe400078fdaff */
[----:B------:R-:W-:-:S02]  /*0cb0*/  IADD3 R42, R29, 0xe0, RZ ;  /* 0x000000e01d2a7810 */ /* 0x000fc40007ffe0ff */
[C---:B------:R-:W-:Y:S02]  /*0cc0*/  IADD3 R44, R29.reuse, 0x100, RZ ;  /* 0x000001001d2c7810 */ /* 0x040fe40007ffe0ff */
[C---:B------:R-:W-:Y:S02]  /*0cd0*/  IADD3 R46, R29.reuse, 0x120, RZ ;  /* 0x000001201d2e7810 */ /* 0x040fe40007ffe0ff */
[----:B------:R-:W-:Y:S02]  /*0ce0*/  IADD3 R48, R29, 0x140, RZ ;  /* 0x000001401d307810 */ /* 0x000fe40007ffe0ff */
[-C--:B------:R-:W-:Y:S02]  /*0cf0*/  LEA.HI.SX32 R41, R2, R29.reuse, 0x1b ;  /* 0x0000001d02297211 */ /* 0x080fe400078fdaff */
[-C--:B------:R-:W-:Y:S02]  /*0d00*/  LEA.HI.SX32 R42, R42, R29.reuse, 0x1b ;  /* 0x0000001d2a2a7211 */ /* 0x080fe400078fdaff */
[----:B------:R-:W-:-:S02]  /*0d10*/  LEA.HI.SX32 R43, R44, R29, 0x1b ;  /* 0x0000001d2c2b7211 */ /* 0x000fc400078fdaff */
[-C--:B------:R-:W-:Y:S02]  /*0d20*/  LEA.HI.SX32 R44, R46, R29.reuse, 0x1b ;  /* 0x0000001d2e2c7211 */ /* 0x080fe400078fdaff */
[C---:B------:R-:W-:Y:S02]  /*0d30*/  IADD3 R46, R29.reuse, 0x160, RZ ;  /* 0x000001601d2e7810 */ /* 0x040fe40007ffe0ff */
[-C--:B------:R-:W-:Y:S02]  /*0d40*/  LEA.HI.SX32 R45, R48, R29.reuse, 0x1b ;  /* 0x0000001d302d7211 */ /* 0x080fe400078fdaff */
[C---:B------:R-:W-:Y:S02]  /*0d50*/  IADD3 R2, R29.reuse, 0x180, RZ ;  /* 0x000001801d027810 */ /* 0x040fe40007ffe0ff */
[----:B------:R-:W-:Y:S02]  /*0d60*/  IADD3 R48, R29, 0x1a0, RZ ;  /* 0x000001a01d307810 */ /* 0x000fe40007ffe0ff */
[----:B------:R-:W-:-:S02]  /*0d70*/  LEA.HI.SX32 R46, R46, R29, 0x1b ;  /* 0x0000001d2e2e7211 */ /* 0x000fc400078fdaff */
[----:B------:R-:W-:Y:S02]  /*0d80*/  IADD3 R50, R29, 0x1e0, RZ ;  /* 0x000001e01d327810 */ /* 0x000fe40007ffe0ff */
[-C--:B------:R-:W-:Y:S02]  /*0d90*/  LEA.HI.SX32 R48, R48, R29.reuse, 0x1b ;  /* 0x0000001d30307211 */ /* 0x080fe400078fdaff */
[----:B------:R-:W-:Y:S02]  /*0da0*/  LEA.HI.SX32 R50, R50, R29, 0x1b ;  /* 0x0000001d32327211 */ /* 0x000fe400078fdaff */
[----:B------:R-:W-:Y:S02]  /*0db0*/  ISETP.GE.AND P0, PT, R150, UR5, PT ;  /* 0x0000000596007c0c */ /* 0x000fe4000bf06270 */
[----:B------:R-:W-:Y:S01]  /*0dc0*/  MOV R3, UR11 ;  /* 0x0000000b00037c02 */ /* 0x000fe20008000f00 */
[----:B------:R-:W-:Y:S01]  /*0dd0*/  CS2R R70, SRZ ;  /* 0x0000000000467805 */ /* 0x000fe2000001ff00 */
[----:B------:R-:W-:-:S02]  /*0de0*/  ISETP.GE.AND P1, PT, R151, UR5, PT ;  /* 0x0000000597007c0c */ /* 0x000fc4000bf26270 */
[----:B------:R-:W-:Y:S02]  /*0df0*/  ISETP.GE.AND P2, PT, R4, UR5, PT ;  /* 0x0000000504007c0c */ /* 0x000fe4000bf46270 */
[----:B------:R-:W-:Y:S02]  /*0e00*/  ISETP.GE.AND P3, PT, R147, UR5, PT ;  /* 0x0000000593007c0c */ /* 0x000fe4000bf66270 */
[----:B------:R-:W-:Y:S02]  /*0e10*/  ISETP.GE.AND P4, PT, R149, UR5, PT ;  /* 0x0000000595007c0c */ /* 0x000fe4000bf86270 */
[----:B------:R-:W-:Y:S01]  /*0e20*/  ISETP.GE.AND P5, PT, R145, UR5, PT ;  /* 0x0000000591007c0c */ /* 0x000fe2000bfa6270 */
[----:B------:R-:W-:Y:S01]  /*0e30*/  CS2R R68, SRZ ;  /* 0x0000000000447805 */ /* 0x000fe2000001ff00 */
        /* <DEDUP_REMOVED lines=8> */
[----:B------:R-:W-:Y:S04]  /*0ec0*/  STS [R38.X4+0x180], R19 ;  /* 0x0001801326007388 */ /* 0x000fe80000004800 */
[----:B------:R0:W-:Y:S04]  /*0ed0*/  STS [R39.X4+0x200], R12 ;  /* 0x0002000c27007388 */ /* 0x0001e80000004800 */
[----:B------:R1:W-:Y:S04]  /*0ee0*/  STS [R40.X4+0x280], R47 ;  /* 0x0002802f28007388 */ /* 0x0003e80000004800 */
[----:B------:R-:W-:Y:S01]  /*0ef0*/  STS [R41.X4+0x300], R14 ;  /* 0x0003000e29007388 */ /* 0x000fe20000004800 */
[----:B0-----:R-:W-:-:S03]  /*0f00*/  IADD3 R12, R29, 0x1c0, RZ ;  /* 0x000001c01d0c7810 */ /* 0x001fc60007ffe0ff */
[----:B------:R0:W-:Y:S01]  /*0f10*/  STS [R42.X4+0x380], R49 ;  /* 0x000380312a007388 */ /* 0x0001e20000004800 */
[----:B-1----:R-:W-:-:S03]  /*0f20*/  LEA.HI.SX32 R47, R2, R29, 0x1b ;  /* 0x0000001d022f7211 */ /* 0x002fc600078fdaff */
[----:B------:R-:W-:Y:S04]  /*0f30*/  STS [R43.X4+0x400], R16 ;  /* 0x000400102b007388 */ /* 0x000fe80000004800 */
[----:B------:R1:W-:Y:S01]  /*0f40*/  STS [R44.X4+0x480], R51 ;  /* 0x000480332c007388 */ /* 0x0003e20000004800 */
[----:B0-----:R-:W-:-:S03]  /*0f50*/  LEA.HI.SX32 R49, R12, R29, 0x1b ;  /* 0x0000001d0c317211 */ /* 0x001fc600078fdaff */
[----:B------:R-:W-:Y:S01]  /*0f60*/  STS [R45.X4+0x500], R18 ;  /* 0x000500122d007388 */ /* 0x000fe20000004800 */
[----:B-1----:R-:W-:-:S03]  /*0f70*/  SHF.L.U32 R51, R29, 0x4, RZ ;  /* 0x000000041d337819 */ /* 0x002fc600000006ff */
[----:B------:R-:W-:Y:S01]  /*0f80*/  STS [R46.X4+0x580], R53 ;  /* 0x000580352e007388 */ /* 0x000fe20000004800 */
[----:B------:R-:W-:-:S03]  /*0f90*/  LEA.HI.SX32 R51, R51, R51, 0x1b ;  /* 0x0000003333337211 */ /* 0x000fc600078fdaff */
        /* <DEDUP_REMOVED lines=21> */
[----:B------:R-:W-:Y:S01]  /*10f0*/  MOV R2, UR10 ;  /* 0x0000000a00027c02 */ /* 0x000fe20008000f00 */
[----:B------:R-:W-:-:S04]  /*1100*/  CS2R R14, SRZ ;  /* 0x00000000000e7805 */ /* 0x000fc8000001ff00 */
[----:B------:R-:W-:Y:S01]  /*1110*/  IMAD.WIDE R2, R4, 0x4, R2 ;  /* 0x0000000404027825 */ /* 0x000fe200078e0202 */
[----:B------:R-:W-:Y:S01]  /*1120*/  BAR.SYNC.DEFER_BLOCKING 0x0 ;  /* 0x0000000000007b1d */ /* 0x000fe20000010000 */
[----:B------:R-:W-:-:S05]  /*1130*/  HFMA2.MMA R13, -RZ, RZ, 0, 0 ;  /* 0x00000000ff0d7435 */ /* 0x000fca00000001ff */
[----:B------:R-:W2:Y:S01]  /*1140*/  @!P0 LDG.E R15, [R2.64+0x100] ;  /* 0x00010006020f8981 */ /* 0x000ea2000c1e1900 */
[----:B------:R-:W-:Y:S01]  /*1150*/  ISETP.GE.AND P0, PT, R141, UR5, PT ;  /* 0x000000058d007c0c */ /* 0x000fe2000bf06270 */
[----:B------:R-:W-:Y:S01]  /*1160*/  CS2R R16, SRZ ;  /* 0x0000000000107805 */ /* 0x000fe2000001ff00 */
[----:B------:R-:W-:Y:S02]  /*1170*/  MOV R19, RZ ;  /* 0x000000ff00137202 */ /* 0x000fe40000000f00 */
[----:B------:R-:W3:Y:S04]  /*1180*/  @!P2 LDG.E R13, [R2.64] ;  /* 0x00000006020da981 */ /* 0x000ee8000c1e1900 */
[----:B------:R-:W4:Y:S04]  /*1190*/  @!P3 LDG.E R14, [R2.64+0x200] ;  /* 0x00020006020eb981 */ /* 0x000f28000c1e1900 */
[----:B------:R-:W2:Y:S04]  /*11a0*/  @!P5 LDG.E R69, [R2.64+0x280] ;  /* 0x000280060245d981 */ /* 0x000ea8000c1e1900 */
[----:B------:R-:W2:Y:S01]  /*11b0*/  @!P0 LDG.E R71, [R2.64+0x380] ;  /* 0x0003800602478981 */ /* 0x000ea2000c1e1900 */
[----:B------:R-:W-:-:S03]  /*11c0*/  ISETP.GE.AND P0, PT, R139, UR5, PT ;  /* 0x000000058b007c0c */ /* 0x000fc6000bf06270 */
[----:B------:R-:W2:Y:S01]  /*11d0*/  @!P1 LDG.E R17, [R2.64+0x80] ;  /* 0x0000800602119981 */ /* 0x000ea2000c1e1900 */
        /* <DEDUP_REMOVED lines=8> */
[----:B------:R-:W4:Y:S01]  /*1260*/  @!P1 LDG.E R70, [R2.64+0x500] ;  /* 0x0005000602469981 */ /* 0x000f22000c1e1900 */
[----:B------:R-:W-:Y:S02]  /*1270*/  ISETP.GE.AND P5, PT, R127, UR5, PT ;  /* 0x000000057f007c0c */ /* 0x000fe4000bfa6270 */
[----:B------:R-:W-:Y:S01]  /*1280*/  ISETP.GE.AND P6, PT, R125, UR5, PT ;  /* 0x000000057d007c0c */ /* 0x000fe2000bfc6270 */
[----:B------:R-:W4:Y:S04]  /*1290*/  @!P2 LDG.E R75, [R2.64+0x580] ;  /* 0x00058006024ba981 */ /* 0x000f28000c1e1900 */
[----:B------:R-:W4:Y:S04]  /*12a0*/  @!P3 LDG.E R72, [R2.64+0x600] ;  /* 0x000600060248b981 */ /* 0x000f28000c1e1900 */
[----:B------:R-:W4:Y:S04]  /*12b0*/  @!P0 LDG.E R73, [R2.64+0x480] ;  /* 0x0004800602498981 */ /* 0x000f28000c1e1900 */
[----:B------:R-:W4:Y:S04]  /*12c0*/  @!P4 LDG.E R77, [R2.64+0x680] ;  /* 0x00068006024dc981 */ /* 0x000f28000c1e1900 */
[----:B------:R-:W4:Y:S04]  /*12d0*/  @!P5 LDG.E R74, [R2.64+0x700] ;  /* 0x00070006024ad981 */ /* 0x000f28000c1e1900 */
[----:B------:R-:W4:Y:S01]  /*12e0*/  @!P6 LDG.E R79, [R2.64+0x780] ;  /* 0x00078006024fe981 */ /* 0x000f22000c1e1900 */
[----:B------:R-:W-:-:S02]  /*12f0*/  MOV R12, UR8 ;  /* 0x00000008000c7c02 */ /* 0x000fc40008000f00 */
[----:B------:R-:W-:Y:S02]  /*1300*/  P2R R78, PR, RZ, 0x1 ;  /* 0x00000001ff4e7803 */ /* 0x000fe40000000000 */
[----:B------:R-:W-:Y:S02]  /*1310*/  ISETP.GE.AND P0, PT, R4, UR5, PT ;  /* 0x0000000504007c0c */ /* 0x000fe4000bf06270 */
[----:B------:R-:W-:Y:S02]  /*1320*/  P2R R76, PR, RZ, 0x2 ;  /* 0x00000002ff4c7803 */ /* 0x000fe40000000000 */
[----:B------:R-:W-:Y:S01]  /*1330*/  ISETP.GE.AND P1, PT, R150, UR5, PT ;  /* 0x0000000596007c0c */ /* 0x000fe2000bf26270 */
[----:B------:R-:W-:Y:S02]  /*1340*/  HFMA2.MMA R81, -RZ, RZ, 0, 0 ;  /* 0x00000000ff517435 */ /* 0x000fe400000001ff */
[----:B------:R-:W-:Y:S01]  /*1350*/  HFMA2.MMA R85, -RZ, RZ, 0, 0 ;  /* 0x00000000ff557435 */ /* 0x000fe200000001ff */
[----:B------:R-:W-:-:S02]  /*1360*/  MOV R83, RZ ;  /* 0x000000ff00537202 */ /* 0x000fc40000000f00 */
[----:B------:R-:W-:Y:S01]  /*1370*/  MOV R113, RZ ;  /* 0x000000ff00717202 */ /* 0x000fe20000000f00 */
[----:B---3--:R0:W-:Y:S04]  /*1380*/  STS [R32.X4], R13 ;  /* 0x0000000d20007388 */ /* 0x0081e80000004800 */
[----:B--2---:R-:W-:Y:S04]  /*1390*/  STS [R34.X4+0x80], R17 ;  /* 0x0000801122007388 */ /* 0x004fe80000004800 */
[----:B------:R-:W-:Y:S04]  /*13a0*/  STS [R36.X4+0x100], R15 ;  /* 0x0001000f24007388 */ /* 0x000fe80000004800 */
[----:B----4-:R1:W-:Y:S04]  /*13b0*/  STS [R38.X4+0x180], R19 ;  /* 0x0001801326007388 */ /* 0x0103e80000004800 */
[----:B------:R-:W-:Y:S04]  /*13c0*/  STS [R39.X4+0x200], R14 ;  /* 0x0002000e27007388 */ /* 0x000fe80000004800 */
[----:B------:R2:W-:Y:S04]  /*13d0*/  STS [R40.X4+0x280], R69 ;  /* 0x0002804528007388 */ /* 0x0005e80000004800 */
[----:B------:R-:W-:Y:S04]  /*13e0*/  STS [R41.X4+0x300], R16 ;  /* 0x0003001029007388 */ /* 0x000fe80000004800 */
[----:B------:R-:W-:Y:S01]  /*13f0*/  STS [R42.X4+0x380], R71 ;  /* 0x000380472a007388 */ /* 0x000fe20000004800 */
[----:B0-----:R-:W-:-:S03]  /*1400*/  MOV R13, UR9 ;  /* 0x00000009000d7c02 */ /* 0x001fc60008000f00 */
[----:B------:R-:W-:Y:S04]  /*1410*/  STS [R43.X4+0x400], R68 ;  /* 0x000400442b007388 */ /* 0x000fe80000004800 */
[----:B------:R-:W-:Y:S04]  /*1420*/  STS [R44.X4+0x480], R73 ;  /* 0x000480492c007388 */ /* 0x000fe80000004800 */
[----:B------:R-:W-:Y:S04]  /*1430*/  STS [R45.X4+0x500], R70 ;  /* 0x000500462d007388 */ /* 0x000fe80000004800 */
[----:B------:R-:W-:Y:S04]  /*1440*/  STS [R46.X4+0x580], R75 ;  /* 0x0005804b2e007388 */ /* 0x000fe80000004800 */
[----:B------:R0:W-:Y:S01]  /*1450*/  STS [R47.X4+0x600], R72 ;  /* 0x000600482f007388 */ /* 0x0001e20000004800 */
[----:B-1----:R-:W-:-:S03]  /*1460*/  IMAD.WIDE R18, R4, 0x4, R12 ;  /* 0x0000000404127825 */ /* 0x002fc600078e020c */
        /* <DEDUP_REMOVED lines=19> */
[----:B------:R-:W4:Y:S04]  /*15a0*/  LDS R13, [R51.X4+0x3c] ;  /* 0x00003c00330d7984 */ /* 0x000f280000004800 */
[----:B------:R-:W-:Y:S01]  /*15b0*/  BAR.SYNC.DEFER_BLOCKING 0x0 ;  /* 0x0000000000007b1d */ /* 0x000fe20000010000 */
[----:B--2---:R-:W-:Y:S01]  /*15c0*/  HFMA2.MMA R69, -RZ, RZ, 0, 0 ;  /* 0x00000000ff457435 */ /* 0x004fe200000001ff */
[----:B0-----:R-:W-:Y:S01]  /*15d0*/  CS2R R72, SRZ ;  /* 0x0000000000487805 */ /* 0x001fe2000001ff00 */
[----:B------:R-:W-:-:S08]  /*15e0*/  CS2R R70, SRZ ;  /* 0x0000000000467805 */ /* 0x000fd0000001ff00 */
[----:B------:R-:W2:Y:S01]  /*15f0*/  @!P0 LDG.E R69, [R18.64] ;  /* 0x0000000612458981 */ /* 0x000ea2000c1e1900 */
[----:B------:R-:W-:-:S03]  /*1600*/  ISETP.GE.AND P0, PT, R151, UR5, PT ;  /* 0x0000000597007c0c */ /* 0x000fc6000bf06270 */
[----:B------:R-:W2:Y:S01]  /*1610*/  @!P1 LDG.E R71, [R18.64+0x100] ;  /* 0x0001000612479981 */ /* 0x000ea2000c1e1900 */
[----:B------:R-:W-:Y:S01]  /*1620*/  ISETP.GE.AND P1, PT, R147, UR5, PT ;  /* 0x0000000593007c0c */ /* 0x000fe2000bf26270 */
[----:B-1----:R-:W-:Y:S01]  /*1630*/  CS2R R74, SRZ ;  /* 0x00000000004a7805 */ /* 0x002fe2000001ff00 */
[----:B------:R-:W-:Y:S01]  /*1640*/  MOV R12, RZ ;  /* 0x000000ff000c7202 */ /* 0x000fe20000000f00 */
[----:B------:R-:W-:Y:S01]  /*1650*/  HFMA2.MMA R14, -RZ, RZ, 0, 0 ;  /* 0x00000000ff0e7435 */ /* 0x000fe200000001ff */
[----:B------:R-:W-:Y:S01]  /*1660*/  MOV R77, RZ ;  /* 0x000000ff004d7202 */ /* 0x000fe20000000f00 */
[----:B------:R-:W-:Y:S01]  /*1670*/  HFMA2.MMA R16, -RZ, RZ, 0, 0 ;  /* 0x00000000ff107435 */ /* 0x000fe200000001ff */
[----:B---3--:R-:W-:Y:S01]  /*1680*/  MOV R79, RZ ;  /* 0x000000ff004f7202 */ /* 0x008fe20000000f00 */
[----:B------:R-:W3:Y:S04]  /*1690*/  @!P2 LDG.E R83, [R18.64+0x580] ;  /* 0x000580061253a981 */ /* 0x000ee8000c1e1900 */
[----:B------:R-:W3:Y:S01]  /*16a0*/  @!P0 LDG.E R73, [R18.64+0x80] ;  /* 0x0000800612498981 */ /* 0x000ee2000c1e1900 */
[----:B------:R-:W-:-:S03]  /*16b0*/  ISETP.GE.AND P0, PT, R149, UR5, PT ;  /* 0x0000000595007c0c */ /* 0x000fc6000bf06270 */
[----:B------:R-:W3:Y:S01]  /*16c0*/  @!P1 LDG.E R12, [R18.64+0x200] ;  /* 0x00020006120c9981 */ /* 0x000ee2000c1e1900 */
[----:B------:R-:W-:-:S03]  /*16d0*/  ISETP.GE.AND P1, PT, R143, UR5, PT ;  /* 0x000000058f007c0c */ /* 0x000fc6000bf26270 */
[----:B------:R-:W3:Y:S04]  /*16e0*/  @!P3 LDG.E R72, [R18.64+0x600] ;  /* 0x000600061248b981 */ /* 0x000ee8000c1e1900 */
        /* <DEDUP_REMOVED lines=10> */
[----:B------:R-:W-:-:S09]  /*1790*/  ISETP.NE.AND P1, PT, R76, RZ, PT ;  /* 0x000000ff4c00720c */ /* 0x000fd20003f25270 */
[----:B------:R-:W3:Y:S01]  /*17a0*/  @!P0 LDG.E R79, [R18.64+0x380] ;  /* 0x00038006124f8981 */ /* 0x000ee2000c1e1900 */
[----:B------:R-:W-:-:S03]  /*17b0*/  ISETP.NE.AND P0, PT, R78, RZ, PT ;  /* 0x000000ff4e00720c */ /* 0x000fc60003f05270 */
[----:B------:R-:W3:Y:S10]  /*17c0*/  @!P1 LDG.E R70, [R18.64+0x500] ;  /* 0x0005000612469981 */ /* 0x000ef4000c1e1900 */
[----:B------:R-:W3:Y:S01]  /*17d0*/  @!P0 LDG.E R81, [R18.64+0x480] ;  /* 0x0004800612518981 */ /* 0x000ee2000c1e1900 */
[----:B----45:R-:W-:-:S05]  /*17e0*/  FADD.FTZ R82, R87, R22 ;  /* 0x0000001657527221 */ /* 0x030fca0000010000 */
        /* <DEDUP_REMOVED lines=13> */
[----:B--2---:R-:W-:Y:S04]  /*18c0*/  STS [R32.X4], R69 ;  /* 0x0000004520007388 */ /* 0x004fe80000004800 */
[----:B---3--:R-:W-:Y:S04]  /*18d0*/  STS [R34.X4+0x80], R73 ;  /* 0x0000804922007388 */ /* 0x008fe80000004800 */
        /* <DEDUP_REMOVED lines=65> */
.L_x_5327:
[----:B--234-:R-:W-:Y:S05]  /*1cf0*/  BSYNC B0 ;  /* 0x0000000000007941 */ /* 0x01cfea0003800000 */
.L_x_5326:
        /* <DEDUP_REMOVED lines=35> */
.L_x_5329:
[----:B------:R-:W-:Y:S05]  /*1f30*/  BSYNC B0 ;  /* 0x0000000000007941 */ /* 0x000fea0003800000 */
.L_x_5328:
        /* <DEDUP_REMOVED lines=35> */
.L_x_5331:
[----:B------:R-:W-:Y:S05]  /*2170*/  BSYNC B0 ;  /* 0x0000000000007941 */ /* 0x000fea0003800000 */
.L_x_5330:
        /* <DEDUP_REMOVED lines=35> */
.L_x_5333:
[----:B------:R-:W-:Y:S05]  /*23b0*/  BSYNC B0 ;  /* 0x0000000000007941 */ /* 0x000fea0003800000 */
.L_x_5332:
        /* <DEDUP_REMOVED lines=36> */
.L_x_5335:
[----:B------:R-:W-:Y:S05]  /*2600*/  BSYNC B0 ;  /* 0x0000000000007941 */ /* 0x000fea0003800000 */
.L_x_5334:
[----:B------:R-:W-:Y:S01]  /*2610*/  BSSY B0, `(.L_x_5336) ;  /* 0x0000028000007945 */ /* 0x000fe20003800000 */
[----:B------:R-:W-:Y:S01]  /*2620*/  HFMA2.MMA R92, -RZ, RZ, 0, 0 ;  /* 0x00000000ff5c7435 */ /* 0x000fe200000001ff */
[----:B------:R-:W-:Y:S01]  /*2630*/  FSETP.GTU.FTZ.AND P0, PT, R99, 20, PT ;  /* 0x41a000006300780b */ /* 0x000fe20003f1c000 */
[----:B------:R-:W-:Y:S01]  /*2640*/  HFMA2.MMA R96, -RZ, RZ, 0, 0 ;  /* 0x00000000ff607435 */ /* 0x000fe200000001ff */
[----:B------:R-:W-:Y:S01]  /*2650*/  MOV R94, RZ ;  /* 0x000000ff005e7202 */ /* 0x000fe20000000f00 */
[----:B------:R-:W-:Y:S01]  /*2660*/  FADD.FTZ R100, R17, R22 ;  /* 0x0000001611647221 */ /* 0x000fe20000010000 */
[----:B------:R-:W-:Y:S01]  /*2670*/  MOV R98, RZ ;  /* 0x000000ff00627202 */ /* 0x000fe20000000f00 */
        /* <DEDUP_REMOVED lines=33> */
.L_x_5337:
[----:B------:R-:W-:Y:S05]  /*2890*/  BSYNC B0 ;  /* 0x0000000000007941 */ /* 0x000fea0003800000 */
.L_x_5336:
        /* <DEDUP_REMOVED lines=40> */
.L_x_5339:
[----:B------:R-:W-:Y:S05]  /*2b20*/  BSYNC B0 ;  /* 0x0000000000007941 */ /* 0x000fea0003800000 */
.L_x_5338:
        /* <DEDUP_REMOVED lines=40> */
.L_x_5341:
[----:B------:R-:W-:Y:S05]  /*2db0*/  BSYNC B0 ;  /* 0x0000000000007941 */ /* 0x000fea0003800000 */
.L_x_5340:
[----:B------:R-:W-:Y:S01]  /*2dc0*/  FFMA.FTZ R26, R57, R70, R26 ;  /* 0x00000046391a7223 */ /* 0x000fe2000001001a */
[----:B------:R-:W-:Y:S01]  /*2dd0*/  BSSY B0, `(.L_x_5342) ;  /* 0x0000027000007945 */ /* 0x000fe20003800000 */
[----:B------:R-:W-:Y:S01]  /*2de0*/  HFMA2.MMA R116, -RZ, RZ, 0, 0 ;  /* 0x00000000ff747435 */ /* 0x000fe200000001ff */
[----:B------:R-:W-:Y:S01]  /*2df0*/  FSETP.GTU.FTZ.AND P3, PT, R114, 20, PT ;  /* 0x41a000007200780b */ /* 0x000fe20003f7c000 */
[----:B------:R-:W-:Y:S01]  /*2e00*/  HFMA2.MMA R120, -RZ, RZ, 0, 0 ;  /* 0x00000000ff787435 */ /* 0x000fe200000001ff */
[----:B------:R-:W-:Y:S01]  /*2e10*/  MOV R118, RZ ;  /* 0x000000ff00767202 */ /* 0x000fe20000000f00 */
[----:B------:R-:W-:Y:S02]  /*2e20*/  FADD.FTZ R103, R103, R22 ;  /* 0x0000001667677221 */ /* 0x000fe40000010000 */
[----:B-1----:R-:W-:Y:S01]  /*2e30*/  FFMA.FTZ R26, R58, R77, R26 ;  /* 0x0000004d3a1a7223 */ /* 0x002fe2000001001a */
        /* <DEDUP_REMOVED lines=32> */
.L_x_5343:
[----:B------:R-:W-:Y:S05]  /*3040*/  BSYNC B0 ;  /* 0x0000000000007941 */ /* 0x000fea0003800000 */
.L_x_5342:
        /* <DEDUP_REMOVED lines=40> */
.L_x_5345:
[----:B------:R-:W-:Y:S05]  /*32d0*/  BSYNC B0 ;  /* 0x0000000000007941 */ /* 0x000fea0003800000 */
.L_x_5344:
        /* <DEDUP_REMOVED lines=40> */
.L_x_5347:
[----:B------:R-:W-:Y:S05]  /*3560*/  BSYNC B0 ;  /* 0x0000000000007941 */ /* 0x000fea0003800000 */
.L_x_5346:
        /* <DEDUP_REMOVED lines=33> */
.L_x_5349:
[----:B------:R-:W-:Y:S05]  /*3780*/  BSYNC B0 ;  /* 0x0000000000007941 */ /* 0x000fea0003800000 */
.L_x_5348:
        /* <DEDUP_REMOVED lines=33> */
.L_x_5351:
[----:B------:R-:W-:Y:S05]  /*39a0*/  BSYNC B0 ;  /* 0x0000000000007941 */ /* 0x000fea0003800000 */
.L_x_5350:
        /* <DEDUP_REMOVED lines=33> */
.L_x_5353:
[----:B------:R-:W-:Y:S05]  /*3bc0*/  BSYNC B0 ;  /* 0x0000000000007941 */ /* 0x000fea0003800000 */
.L_x_5352:
        /* <DEDUP_REMOVED lines=33> */
.L_x_5355:
[----:B------:R-:W-:Y:S05]  /*3de0*/  BSYNC B0 ;  /* 0x0000000000007941 */ /* 0x000fea0003800000 */
.L_x_5354:
        /* <DEDUP_REMOVED lines=33> */
.L_x_5357:
[----:B------:R-:W-:Y:S05]  /*4000*/  BSYNC B0 ;  /* 0x0000000000007941 */ /* 0x000fea0003800000 */
.L_x_5356:
        /* <DEDUP_REMOVED lines=25> */
[----:B------:R-:W-:Y:S01]  /*41a0*/  CS2R R122, SRZ ;  /* 0x00000000007a7805 */ /* 0x000fe2000001ff00 */
[----:B------:R-:W-:Y:S01]  /*41b0*/  HFMA2.MMA R104, -RZ, RZ, 0, 0 ;  /* 0x00000000ff687435 */ /* 0x000fe200000001ff */
[----:B------:R-:W-:Y:S01]  /*41c0*/  LOP3.LUT R13, R12, 0xfffffe, RZ, 0xc0, !PT ;  /* 0x00fffffe0c0d7812 */ /* 0x000fe200078ec0ff */
[----:B------:R-:W-:Y:S01]  /*41d0*/  HFMA2.MMA R108, -RZ, RZ, 0, 0 ;  /* 0x00000000ff6c7435 */ /* 0x000fe200000001ff */
[----:B------:R-:W-:Y:S01]  /*41e0*/  MOV R148, RZ ;  /* 0x000000ff00947202 */ /* 0x000fe20000000f00 */
[----:B------:R-:W-:Y:S01]  /*41f0*/  HFMA2.MMA R112, -RZ, RZ, 0, 0 ;  /* 0x00000000ff707435 */ /* 0x000fe200000001ff */
[----:B------:R-:W-:Y:S01]  /*4200*/  IADD3 R146, R146, -R13, RZ ;  /* 0x8000000d92927210 */ /* 0x000fe20007ffe0ff */
[----:B------:R-:W-:Y:S01]  /*4210*/  HFMA2.MMA R118, -RZ, RZ, 0, 0 ;  /* 0x00000000ff767435 */ /* 0x000fe200000001ff */
[----:B------:R-:W-:Y:S01]  /*4220*/  MOV R96, RZ ;  /* 0x000000ff00607202 */ /* 0x000fe20000000f00 */
[----:B------:R-:W-:Y:S01]  /*4230*/  HFMA2.MMA R126, -RZ, RZ, 0, 0 ;  /* 0x00000000ff7e7435 */ /* 0x000fe200000001ff */
[----:B------:R-:W-:-:S02]  /*4240*/  MOV R102, RZ ;  /* 0x000000ff00667202 */ /* 0x000fc40000000f00 */
[----:B------:R-:W-:Y:S02]  /*4250*/  MOV R106, RZ ;  /* 0x000000ff006a7202 */ /* 0x000fe40000000f00 */
[----:B------:R-:W-:Y:S02]  /*4260*/  MOV R110, RZ ;  /* 0x000000ff006e7202 */ /* 0x000fe40000000f00 */
[----:B------:R-:W-:Y:S02]  /*4270*/  MOV R116, RZ ;  /* 0x000000ff00747202 */ /* 0x000fe40000000f00 */
[----:B------:R-:W-:Y:S02]  /*4280*/  MOV R124, RZ ;  /* 0x000000ff007c7202 */ /* 0x000fe40000000f00 */
.L_x_5395:
[----:B------:R-:W-:Y:S01]  /*4290*/  SHF.R.S32.HI R153, RZ, 0x1f, R121 ;  /* 0x0000001fff997819 */ /* 0x000fe20000011479 */
[----:B------:R-:W-:Y:S01]  /*42a0*/  ULDC UR5, c[0x0][0x168] ;  /* 0x00005a0000057ab9 */ /* 0x000fe20000000800 */
[----:B------:R-:W-:Y:S01]  /*42b0*/  IMAD R13, R21, c[0x0][0x180], RZ ;  /* 0x00006000150d7a24 */ /* 0x000fe200078e02ff */
[--C-:B------:R-:W-:Y:S01]  /*42c0*/  SHF.R.S32.HI R5, RZ, 0x1f, R4.reuse ;  /* 0x0000001fff057819 */ /* 0x100fe20000011404 */
[----:B------:R-:W-:Y:S01]  /*42d0*/  UIADD3 UR5, -UR4, UR5, URZ ;  /* 0x0000000504057290 */ /* 0x000fe2000fffe13f */
[----:B------:R-:W-:Y:S01]  /*42e0*/  IMAD R14, R153, c[0x0][0x1a0], RZ ;  /* 0x00006800990e7a24 */ /* 0x000fe200078e02ff */
[----:B------:R-:W-:Y:S01]  /*42f0*/  LOP3.LUT R151, R4, 0x20, RZ, 0xfc, !PT ;  /* 0x0000002004977812 */ /* 0x000fe200078efcff */
[----:B------:R-:W-:Y:S01]  /*4300*/  IMAD R15, R0, c[0x0][0x184], R13 ;  /* 0x00006100000f7a24 */ /* 0x000fe200078e020d */
[C---:B------:R-:W-:Y:S01]  /*4310*/  LOP3.LUT R150, R4.reuse, 0x40, RZ, 0xfc, !PT ;  /* 0x0000004004967812 */ /* 0x040fe200078efcff */
[----:B------:R-:W-:Y:S01]  /*4320*/  IMAD.WIDE.U32 R12, R121, c[0x0][0x1a0], R4 ;  /* 0x00006800790c7a25 */ /* 0x000fe200078e0004 */
[----:B------:R-:W-:Y:S01]  /*4330*/  ISETP.GE.AND P2, PT, R4, UR5, PT ;  /* 0x0000000504007c0c */ /* 0x000fe2000bf46270 */
[----:B------:R-:W-:Y:S01]  /*4340*/  CS2R R156, SRZ ;  /* 0x00000000009c7805 */ /* 0x000fe2000001ff00 */
[----:B------:R-:W-:Y:S01]  /*4350*/  ISETP.GE.AND P1, PT, R151, UR5, PT ;  /* 0x0000000597007c0c */ /* 0x000fe2000bf26270 */
[----:B------:R-:W-:Y:S01]  /*4360*/  IMAD R19, R121, c[0x0][0x1a4], R14 ;  /* 0x0000690079137a24 */ /* 0x000fe200078e020e */
[----:B------:R-:W-:Y:S01]  /*4370*/  LEA R14, P0, R12, R31, 0x2 ;  /* 0x0000001f0c0e7211 */ /* 0x000fe200078010ff */
[----:B------:R-:W-:Y:S01]  /*4380*/  IMAD.WIDE.U32 R16, R0, c[0x0][0x180], RZ ;  /* 0x0000600000107a25 */ /* 0x000fe200078e00ff */
[C---:B------:R-:W-:Y:S01]  /*4390*/  LOP3.LUT R149, R4.reuse, 0x60, RZ, 0xfc, !PT ;  /* 0x0000006004957812 */ /* 0x040fe200078efcff */
[----:B------:R-:W-:Y:S01]  /*43a0*/  CS2R R154, SRZ ;  /* 0x00000000009a7805 */ /* 0x000fe2000001ff00 */
[----:B------:R-:W-:Y:S01]  /*43b0*/  IADD3 R13, R13, R19, RZ ;  /* 0x000000130d0d7210 */ /* 0x000fe20007ffe0ff */
[----:B------:R-:W-:Y:S01]  /*43c0*/  CS2R R158, SRZ ;  /* 0x00000000009e7805 */ /* 0x000fe2000001ff00 */
[----:B------:R-:W-:Y:S01]  /*43d0*/  IADD3 R17, R17, R15, RZ ;  /* 0x0000000f11117210 */ /* 0x000fe20007ffe0ff */
[----:B------:R-:W-:Y:S01]  /*43e0*/  CS2R R18, SRZ ;  /* 0x0000000000127805 */ /* 0x000fe2000001ff00 */
[----:B------:R-:W-:Y:S01]  /*43f0*/  LOP3.LUT R147, R4, 0x80, RZ, 0xfc, !PT ;  /* 0x0000008004937812 */ /* 0x000fe200078efcff */
[----:B------:R-:W-:Y:S01]  /*4400*/  CS2R R160, SRZ ;  /* 0x0000000000a07805 */ /* 0x000fe2000001ff00 */
[----:B------:R-:W-:Y:S01]  /*4410*/  LEA.HI.X R15, R12, R33, R13, 0x2, P0 ;  /* 0x000000210c0f7211 */ /* 0x000fe200000f140d */
[----:B------:R-:W-:Y:S01]  /*4420*/  CS2R R162, SRZ ;  /* 0x0000000000a27805 */ /* 0x000fe2000001ff00 */
[----:B------:R-:W-:-:S02]  /*4430*/  LOP3.LUT R145, R4, 0xa0, RZ, 0xfc, !PT ;  /* 0x000000a004917812 */ /* 0x000fc400078efcff */
[----:B------:R-:W-:Y:S01]  /*4440*/  LOP3.LUT R143, R4, 0xc0, RZ, 0xfc, !PT ;  /* 0x000000c0048f7812 */ /* 0x000fe200078efcff */
[----:B------:R0:W2:Y:S01]  /*4450*/  @!P2 LDG.E R19, [R14.64] ;  /* 0x000000060e13a981 */ /* 0x0000a2000c1e1900 */
[----:B------:R-:W-:Y:S02]  /*4460*/  ISETP.GE.AND P0, PT, R150, UR5, PT ;  /* 0x0000000596007c0c */ /* 0x000fe4000bf06270 */
[C---:B------:R-:W-:Y:S01]  /*4470*/  LOP3.LUT R141, R4.reuse, 0xe0, RZ, 0xfc, !PT ;  /* 0x000000e0048d7812 */ /* 0x040fe200078efcff */
[----:B------:R0:W3:Y:S01]  /*4480*/  @!P1 LDG.E R157, [R14.64+0x80] ;  /* 0x000080060e9d9981 */ /* 0x0000e2000c1e1900 */
[----:B------:R-:W-:Y:S02]  /*4490*/  ISETP.GE.AND P4, PT, R149, UR5, PT ;  /* 0x0000000595007c0c */ /* 0x000fe4000bf86270 */
[----:B------:R-:W-:Y:S02]  /*44a0*/  LOP3.LUT R139, R4, 0x100, RZ, 0xfc, !PT ;  /* 0x00000100048b7812 */ /* 0x000fe400078efcff */
[----:B------:R-:W-:-:S02]  /*44b0*/  ISETP.GE.AND P6, PT, R147, UR5, PT ;  /* 0x0000000593007c0c */ /* 0x000fc4000bfc6270 */
[----:B------:R-:W-:Y:S02]  /*44c0*/  ISETP.GE.AND P5, PT, R145, UR5, PT ;  /* 0x0000000591007c0c */ /* 0x000fe4000bfa6270 */
[----:B------:R-:W-:Y:S01]  /*44d0*/  ISETP.GE.AND P3, PT, R143, UR5, PT ;  /* 0x000000058f007c0c */ /* 0x000fe2000bf66270 */
[----:B------:R0:W4:Y:S01]  /*44e0*/  @!P0 LDG.E R155, [R14.64+0x100] ;  /* 0x000100060e9b8981 */ /* 0x000122000c1e1900 */
[----:B------:R-:W-:Y:S02]  /*44f0*/  ISETP.GE.AND P2, PT, R141, UR5, PT ;  /* 0x000000058d007c0c */ /* 0x000fe4000bf46270 */
[----:B------:R-:W-:Y:S01]  /*4500*/  ISETP.GE.AND P1, PT, R139, UR5, PT ;  /* 0x000000058b007c0c */ /* 0x000fe2000bf26270 */
        /* <DEDUP_REMOVED lines=8> */
[----:B------:R-:W-:Y:S01]  /*4590*/  ISETP.GE.AND P0, PT, R137, UR5, PT ;  /* 0x0000000589007c0c */ /* 0x000fe2000bf06270 */
[----:B------:R0:W4:Y:S01]  /*45a0*/  @!P3 LDG.E R154, [R14.64+0x300] ;  /* 0x000300060e9ab981 */ /* 0x000122000c1e1900 */
[C---:B------:R-:W-:Y:S02]  /*45b0*/  LOP3.LUT R127, R4.reuse, 0x1c0, RZ, 0xfc, !PT ;  /* 0x000001c0047f7812 */ /* 0x040fe400078efcff */
[----:B------:R-:W-:Y:S01]  /*45c0*/  ISETP.GE.AND P4, PT, R135, UR5, PT ;  /* 0x0000000587007c0c */ /* 0x000fe2000bf86270 */
[----:B------:R0:W4:Y:S01]  /*45d0*/  @!P2 LDG.E R163, [R14.64+0x380] ;  /* 0x000380060ea3a981 */ /* 0x000122000c1e1900 */
[----:B------:R-:W-:-:S02]  /*45e0*/  LOP3.LUT R125, R4, 0x1e0, RZ, 0xfc, !PT ;  /* 0x000001e0047d7812 */ /* 0x000fc400078efcff */
[----:B------:R-:W-:Y:S01]  /*45f0*/  ISETP.GE.AND P6, PT, R133, UR5, PT ;  /* 0x0000000585007c0c */ /* 0x000fe2000bfc6270 */
[----:B------:R0:W4:Y:S01]  /*4600*/  @!P1 LDG.E R156, [R14.64+0x400] ;  /* 0x000400060e9c9981 */ /* 0x000122000c1e1900 */
[----:B------:R-:W-:Y:S02]  /*4610*/  ISETP.GE.AND P5, PT, R131, UR5, PT ;  /* 0x0000000583007c0c */ /* 0x000fe4000bfa6270 */
[----:B------:R-:W-:Y:S02]  /*4620*/  ISETP.GE.AND P3, PT, R129, UR5, PT ;  /* 0x0000000581007c0c */ /* 0x000fe4000bf66270 */
[----:B------:R-:W-:Y:S02]  /*4630*/  ISETP.GE.AND P2, PT, R127, UR5, PT ;  /* 0x000000057f007c0c */ /* 0x000fe4000bf46270 */
[----:B------:R-:W-:Y:S01]  /*4640*/  ISETP.GE.AND P1, PT, R125, UR5, PT ;  /* 0x000000057d007c0c */ /* 0x000fe2000bf26270 */
        /* <DEDUP_REMOVED lines=11> */
[----:B------:R-:W-:-:S02]  /*4700*/  IMAD R12, R153, c[0x0][0x188], RZ ;  /* 0x00006200990c7a24 */ /* 0x000fc400078e02ff */
[----:B------:R-:W-:-:S04]  /*4710*/  IMAD.WIDE.U32 R16, R121, c[0x0][0x188], R16 ;  /* 0x0000620079107a25 */ /* 0x000fc800078e0010 */
[----:B------:R-:W-:Y:S01]  /*4720*/  IMAD R13, R121, c[0x0][0x18c], R12 ;  /* 0x00006300790d7a24 */ /* 0x000fe200078e020c */
[----:B------:R-:W-:-:S04]  /*4730*/  LEA R12, P0, R16, c[0x0][0x220], 0x2 ;  /* 0x00008800100c7a11 */ /* 0x000fc800078010ff */
[----:B------:R-:W-:-:S04]  /*4740*/  IADD3 R13, R17, R13, RZ ;  /* 0x0000000d110d7210 */ /* 0x000fc80007ffe0ff */
[----:B------:R-:W-:-:S05]  /*4750*/  LEA.HI.X R13, R16, c[0x0][0x224], R13, 0x2, P0 ;  /* 0x00008900100d7a11 */ /* 0x000fca00000f140d */
[----:B-1----:R1:W4:Y:S01]  /*4760*/  LDG.E R152, [R12.64] ;  /* 0x000000060c987981 */ /* 0x002322000c1e1900 */
[----:B------:R-:W-:Y:S02]  /*4770*/  IMAD R173, R21, c[0x0][0x1b8], RZ ;  /* 0x00006e0015ad7a24 */ /* 0x000fe400078e02ff */
[----:B------:R-:W-:-:S04]  /*4780*/  IMAD.WIDE.U32 R16, R0, c[0x0][0x1b8], RZ ;  /* 0x00006e0000107a25 */ /* 0x000fc800078e00ff */
[----:B------:R-:W-:Y:S02]  /*4790*/  IMAD R173, R0, c[0x0][0x1bc], R173 ;  /* 0x00006f0000ad7a24 */ /* 0x000fe400078e02ad */
[----:B0-----:R-:W-:-:S03]  /*47a0*/  IMAD R14, R153, c[0x0][0x1c0], RZ ;  /* 0x00007000990e7a24 */ /* 0x001fc600078e02ff */
[----:B------:R-:W-:Y:S01]  /*47b0*/  IADD3 R17, R17, R173, RZ ;  /* 0x000000ad11117210 */ /* 0x000fe20007ffe0ff */
[----:B------:R-:W-:-:S04]  /*47c0*/  IMAD R173, R121, c[0x0][0x1c4], R14 ;  /* 0x0000710079ad7a24 */ /* 0x000fc800078e020e */
[----:B------:R-:W-:-:S05]  /*47d0*/  IMAD.WIDE.U32 R14, R121, c[0x0][0x1c0], R16 ;  /* 0x00007000790e7a25 */ /* 0x000fca00078e0010 */
[----:B------:R-:W-:Y:S02]  /*47e0*/  IADD3 R15, R15, R173, RZ ;  /* 0x000000ad0f0f7210 */ /* 0x000fe40007ffe0ff */
[----:B------:R-:W-:-:S04]  /*47f0*/  LEA R16, P0, R14, c[0x0][0x230], 0x2 ;  /* 0x00008c000e107a11 */ /* 0x000fc800078010ff */
[----:B------:R-:W-:Y:S01]  /*4800*/  LEA.HI.X R17, R14, c[0x0][0x234], R15, 0x2, P0 ;  /* 0x00008d000e117a11 */ /* 0x000fe200000f140f */
        /* <DEDUP_REMOVED lines=18> */
[----:B------:R-:W-:Y:S02]  /*4930*/  ISETP.NE.AND P1, PT, R28, RZ, PT ;  /* 0x000000ff1c00720c */ /* 0x000fe40003f25270 */
[----:B-1----:R-:W-:Y:S01]  /*4940*/  LEA R12, R146, R121, 0x8 ;  /* 0x00000079920c7211 */ /* 0x002fe200078e40ff */
[----:B------:R-:W1:Y:S01]  /*4950*/  LDS R155, [R51.X4+0x4] ;  /* 0x00000400339b7984 */ /* 0x000e620000004800 */
[----:B0-----:R-:W-:Y:S01]  /*4960*/  FMUL.FTZ R18, R152, 1.4426950216293334961 ;  /* 0x3fb8aa3b98127820 */ /* 0x001fe20000410000 */
[----:B------:R-:W-:Y:S02]  /*4970*/  LOP3.LUT P0, RZ, R28, 0x1f, RZ, 0xc0, !PT ;  /* 0x0000001f1cff7812 */ /* 0x000fe4000780c0ff */
[----:B------:R-:W-:Y:S01]  /*4980*/  LDS R169, [R51.X4+0x8] ;  /* 0x0000080033a97984 */ /* 0x000fe20000004800 */
[----:B------:R-:W-:-:S03]  /*4990*/  FMUL.FTZ R231, R18, R82 ;  /* 0x0000005212e77220 */ /* 0x000fc60000410000 */
[----:B------:R-:W-:Y:S03]  /*49a0*/  LDS R168, [R51.X4+0xc] ;  /* 0x00000c0033a87984 */ /* 0x000fe60000004800 */
[----:B------:R-:W0:Y:S01]  /*49b0*/  MUFU.EX2 R231, R231 ;  /* 0x000000e700e77308 */ /* 0x000e220000000800 */
[----:B------:R-:W-:Y:S01]  /*49c0*/  @P1 IADD3 R12, R28, 0x200, RZ ;  /* 0x000002001c0c1810 */ /* 0x000fe20007ffe0ff */
[----:B------:R-:W-:Y:S03]  /*49d0*/  LDS R167, [R51.X4+0x10] ;  /* 0x0000100033a77984 */ /* 0x000fe60000004800 */
[----:B------:R-:W-:Y:S01]  /*49e0*/  SHF.L.U32 R170, R12, 0x2, RZ ;  /* 0x000000020caa7819 */ /* 0x000fe200000006ff */
[----:B------:R-:W-:Y:S01]  /*49f0*/  LDS R166, [R51.X4+0x14] ;  /* 0x0000140033a67984 */ /* 0x000fe20000004800 */
[----:B------:R-:W-:-:S03]  /*4a00*/  ISETP.LT.OR P2, PT, R30, 0x2, P0 ;  /* 0x000000021e00780c */ /* 0x000fc60000741670 */
        /* <DEDUP_REMOVED lines=10> */
[----:B------:R-:W4:Y:S04]  /*4ab0*/  LDS R154, [R51.X4] ;  /* 0x00000000339a7984 */ /* 0x000f280000004800 */
[----:B0-----:R0:W-:Y:S01]  /*4ac0*/  STS [R170+0x12c8], R231 ;  /* 0x0012c8e7aa007388 */ /* 0x0011e20000000800 */
[----:B------:R-:W-:-:S02]  /*4ad0*/  FMUL.FTZ R174, R18, R87 ;  /* 0x0000005712ae7220 */ /* 0x000fc40000410000 */
[----:B------:R-:W-:Y:S01]  /*4ae0*/  FMUL.FTZ R197, R18, R89 ;  /* 0x0000005912c57220 */ /* 0x000fe20000410000 */
[----:B------:R-:W-:Y:S01]  /*4af0*/  @!P2 IADD3 R14, R30, -0x2, RZ ;  /* 0xfffffffe1e0ea810 */ /* 0x000fe20007ffe0ff */
[C---:B------:R-:W-:Y:S02]  /*4b00*/  FMUL.FTZ R196, R18.reuse, R84 ;  /* 0x0000005412c47220 */ /* 0x040fe40000410000 */
[----:B------:R-:W0:Y:S01]  /*4b10*/  MUFU.EX2 R174, R174 ;  /* 0x000000ae00ae7308 */ /* 0x000e220000000800 */
[----:B------:R-:W-:Y:S02]  /*4b20*/  FMUL.FTZ R194, R18, R91 ;  /* 0x0000005b12c27220 */ /* 0x000fe40000410000 */
[----:B------:R-:W-:-:S05]  /*4b30*/  @!P2 IMAD R13, R14, c[0x0][0x16c], R121 ;  /* 0x00005b000e0daa24 */ /* 0x000fca00078e0279 */
[----:B------:R-:W0:Y:S01]  /*4b40*/  MUFU.EX2 R197, R197 ;  /* 0x000000c500c57308 */ /* 0x000e220000000800 */
[----:B------:R-:W-:Y:S01]  /*4b50*/  MOV R14, RZ ;  /* 0x000000ff000e7202 */ /* 0x000fe20000000f00 */
[----:B------:R-:W-:Y:S01]  /*4b60*/  @!P2 IMAD.WIDE R12, R13, 0x8, R10 ;  /* 0x000000080d0ca825 */ /* 0x000fe200078e020a */
[----:B------:R-:W-:Y:S03]  /*4b70*/  BAR.SYNC.DEFER_BLOCKING 0x0 ;  /* 0x0000000000007b1d */ /* 0x000fe60000010000 */
[----:B------:R-:W-:-:S03]  /*4b80*/  FMUL.FTZ R192, R18, R86 ;  /* 0x0000005612c07220 */ /* 0x000fc60000410000 */
[----:B------:R-:W0:Y:S01]  /*4b90*/  MUFU.EX2 R196, R196 ;  /* 0x000000c400c47308 */ /* 0x000e220000000800 */
[----:B------:R-:W-:-:S07]  /*4ba0*/  FMUL.FTZ R195, R18, R93 ;  /* 0x0000005d12c37220 */ /* 0x000fce0000410000 */
[----:B------:R-:W0:Y:S01]  /*4bb0*/  MUFU.EX2 R194, R194 ;  /* 0x000000c200c27308 */ /* 0x000e220000000800 */
[----:B------:R-:W-:-:S07]  /*4bc0*/  FMUL.FTZ R193, R18, R88 ;  /* 0x0000005812c17220 */ /* 0x000fce0000410000 */
[----:B------:R-:W1:Y:S01]  /*4bd0*/  MUFU.EX2 R192, R192 ;  /* 0x000000c000c07308 */ /* 0x000e620000000800 */
[----:B------:R0:W5:Y:S01]  /*4be0*/  @!P2 LDG.E R14, [R12.64+0x4] ;  /* 0x000004060c0ea981 */ /* 0x000162000c1e1900 */
[----:B------:R-:W-:-:S06]  /*4bf0*/  FMUL.FTZ R208, R18, R95 ;  /* 0x0000005f12d07220 */ /* 0x000fcc0000410000 */
[----:B------:R-:W1:Y:S01]  /*4c00*/  MUFU.EX2 R195, R195 ;  /* 0x000000c300c37308 */ /* 0x000e620000000800 */
[----:B0-----:R-:W-:-:S04]  /*4c10*/  FMUL.FTZ R12, R231, R174 ;  /* 0x000000aee70c7220 */ /* 0x001fc80000410000 */
[----:B------:R-:W-:-:S03]  /*4c20*/  FMUL.FTZ R13, R197, R12 ;  /* 0x0000000cc50d7220 */ /* 0x000fc60000410000 */
[----:B------:R-:W0:Y:S01]  /*4c30*/  MUFU.EX2 R193, R193 ;  /* 0x000000c100c17308 */ /* 0x000e220000000800 */
[----:B------:R-:W-:Y:S02]  /*4c40*/  FMUL.FTZ R213, R18, R90 ;  /* 0x0000005a12d57220 */ /* 0x000fe40000410000 */
[----:B------:R-:W-:Y:S02]  /*4c50*/  FMUL.FTZ R13, R196, R13 ;  /* 0x0000000dc40d7220 */ /* 0x000fe40000410000 */
[----:B------:R-:W-:Y:S02]  /*4c60*/  FMUL.FTZ R191, R18, R99 ;  /* 0x0000006312bf7220 */ /* 0x000fe40000410000 */
[----:B------:R-:W-:Y:S01]  /*4c70*/  FMUL.FTZ R13, R194, R13 ;  /* 0x0000000dc20d7220 */ /* 0x000fe20000410000 */
[----:B------:R-:W0:Y:S01]  /*4c80*/  MUFU.EX2 R208, R208 ;  /* 0x000000d000d07308 */ /* 0x000e220000000800 */
[----:B------:R-:W-:Y:S02]  /*4c90*/  FMUL.FTZ R190, R18, R100 ;  /* 0x0000006412be7220 */ /* 0x000fe40000410000 */
[----:B-1----:R-:W-:-:S05]  /*4ca0*/  FMUL.FTZ R12, R192, R13 ;  /* 0x0000000dc00c7220 */ /* 0x002fca0000410000 */
[----:B------:R-:W1:Y:S01]  /*4cb0*/  MUFU.EX2 R213, R213 ;  /* 0x000000d500d57308 */ /* 0x000e620000000800 */
[----:B------:R-:W-:Y:S02]  /*4cc0*/  FMUL.FTZ R12, R195, R12 ;  /* 0x0000000cc30c7220 */ /* 0x000fe40000410000 */
[----:B------:R-:W-:-:S05]  /*4cd0*/  FMUL.FTZ R189, R18, R101 ;  /* 0x0000006512bd7220 */ /* 0x000fca0000410000 */
[----:B------:R-:W2:Y:S01]  /*4ce0*/  MUFU.EX2 R191, R191 ;  /* 0x000000bf00bf7308 */ /* 0x000ea20000000800 */
[----:B0-----:R-:W-:Y:S01]  /*4cf0*/  FMUL.FTZ R15, R193, R12 ;  /* 0x0000000cc10f7220 */ /* 0x001fe20000410000 */
[----:B------:R-:W-:-:S06]  /*4d00*/  ISETP.NE.AND P2, PT, R28, 0x1f, PT ;  /* 0x0000001f1c00780c */ /* 0x000fcc0003f45270 */
[----:B------:R-:W0:Y:S01]  /*4d10*/  MUFU.EX2 R190, R190 ;  /* 0x000000be00be7308 */ /* 0x000e220000000800 */
[----:B------:R-:W-:Y:S02]  /*4d20*/  FMUL.FTZ R170, R208, R15 ;  /* 0x0000000fd0aa7220 */ /* 0x000fe40000410000 */
[----:B------:R-:W-:-:S05]  /*4d30*/  FMUL.FTZ R188, R18, R114 ;  /* 0x0000007212bc7220 */ /* 0x000fca0000410000 */
[----:B------:R-:W4:Y:S01]  /*4d40*/  MUFU.EX2 R189, R189 ;  /* 0x000000bd00bd7308 */ /* 0x000f220000000800 */
[----:B-1----:R-:W-:Y:S01]  /*4d50*/  FMUL.FTZ R170, R213, R170 ;  /* 0x000000aad5aa7220 */ /* 0x002fe20000410000 */
[----:B------:R1:W1:Y:S03]  /*4d60*/  @P2 LDS R226, [R28.X4+0x1acc] ;  /* 0x001acc001ce22984 */ /* 0x0002660000004800 */
[----:B--2---:R-:W-:-:S03]  /*4d70*/  FMUL.FTZ R17, R191, R170 ;  /* 0x000000aabf117220 */ /* 0x004fc60000410000 */
[----:B------:R-:W2:Y:S01]  /*4d80*/  MUFU.EX2 R188, R188 ;  /* 0x000000bc00bc7308 */ /* 0x000ea20000000800 */
[----:B0-----:R-:W-:Y:S02]  /*4d90*/  FMUL.FTZ R170, R190, R17 ;  /* 0x00000011beaa7220 */ /* 0x001fe40000410000 */
[----:B------:R-:W-:Y:S02]  /*4da0*/  FMUL.FTZ R13, R53, R82 ;  /* 0x00000052350d7220 */ /* 0x000fe40000410000 */
[----:B----4-:R-:W-:Y:S02]  /*4db0*/  FMUL.FTZ R17, R189, R170 ;  /* 0x000000aabd117220 */ /* 0x010fe40000410000 */
[----:B------:R-:W-:Y:S02]  /*4dc0*/  FMUL.FTZ R170, R52, R87 ;  /* 0x0000005734aa7220 */ /* 0x000fe40000410000 */
[----:B------:R-:W-:Y:S02]  /*4dd0*/  FMUL.FTZ R176, R54, R89 ;  /* 0x0000005936b07220 */ /* 0x000fe40000410000 */
[----:B------:R-:W-:-:S02]  /*4de0*/  FMUL.FTZ R233, R170, R155 ;  /* 0x0000009baae97220 */ /* 0x000fc40000410000 */
[----:B------:R-:W-:Y:S02]  /*4df0*/  FMUL.FTZ R172, R13, R154 ;  /* 0x0000009a0dac7220 */ /* 0x000fe40000410000 */
[C---:B------:R-:W-:Y:S02]  /*4e00*/  FMUL.FTZ R187, R18.reuse, R103 ;  /* 0x0000006712bb7220 */ /* 0x040fe40000410000 */
[----:B------:R-:W-:Y:S02]  /*4e10*/  FMUL.FTZ R186, R18, R128 ;  /* 0x0000008012ba7220 */ /* 0x000fe40000410000 */
[----:B--2---:R-:W-:Y:S02]  /*4e20*/  FMUL.FTZ R18, R188, R17 ;  /* 0x00000011bc127220 */ /* 0x004fe40000410000 */
[----:B------:R-:W-:Y:S02]  /*4e30*/  FMUL.FTZ R225, R55, R84 ;  /* 0x0000005437e17220 */ /* 0x000fe40000410000 */
[----:B------:R-:W-:-:S02]  /*4e40*/  FMUL.FTZ R176, R176, R169 ;  /* 0x000000a9b0b07220 */ /* 0x000fc40000410000 */
[----:B------:R-:W-:Y:S02]  /*4e50*/  FFMA.FTZ R17, R172, R174, R233 ;  /* 0x000000aeac117223 */ /* 0x000fe400000100e9 */
[----:B------:R-:W-:Y:S02]  /*4e60*/  FMUL.FTZ R224, R56, R91 ;  /* 0x0000005b38e07220 */ /* 0x000fe40000410000 */
[----:B------:R-:W-:Y:S02]  /*4e70*/  FMUL.FTZ R225, R225, R168 ;  /* 0x000000a8e1e17220 */ /* 0x000fe40000410000 */
[----:B------:R-:W-:Y:S01]  /*4e80*/  FFMA.FTZ R17, R197, R17, R176 ;  /* 0x00000011c5117223 */ /* 0x000fe200000100b0 */
[----:B------:R-:W0:Y:S01]  /*4e90*/  MUFU.EX2 R187, R187 ;  /* 0x000000bb00bb7308 */ /* 0x000e220000000800 */
[----:B------:R-:W-:Y:S02]  /*4ea0*/  FMUL.FTZ R221, R57, R86 ;  /* 0x0000005639dd7220 */ /* 0x000fe40000410000 */
[----:B------:R-:W-:-:S02]  /*4eb0*/  FMUL.FTZ R227, R224, R167 ;  /* 0x000000a7e0e37220 */ /* 0x000fc40000410000 */
[----:B------:R-:W-:-:S03]  /*4ec0*/  FFMA.FTZ R17, R196, R17, R225 ;  /* 0x00000011c4117223 */ /* 0x000fc600000100e1 */
[----:B------:R-:W2:Y:S01]  /*4ed0*/  MUFU.EX2 R186, R186 ;  /* 0x000000ba00ba7308 */ /* 0x000ea20000000800 */
[----:B------:R-:W-:Y:S02]  /*4ee0*/  FMUL.FTZ R216, R58, R93 ;  /* 0x0000005d3ad87220 */ /* 0x000fe40000410000 */
[----:B------:R-:W-:Y:S02]  /*4ef0*/  FMUL.FTZ R221, R221, R166 ;  /* 0x000000a6dddd7220 */ /* 0x000fe40000410000 */
[----:B------:R-:W-:Y:S02]  /*4f00*/  FFMA.FTZ R17, R194, R17, R227 ;  /* 0x00000011c2117223 */ /* 0x000fe400000100e3 */
[----:B------:R-:W-:Y:S02]  /*4f10*/  FMUL.FTZ R219, R59, R88 ;  /* 0x000000583bdb7220 */ /* 0x000fe40000410000 */
[----:B------:R-:W-:Y:S02]  /*4f20*/  FMUL.FTZ R216, R216, R165 ;  /* 0x000000a5d8d87220 */ /* 0x000fe40000410000 */
[----:B------:R-:W-:-:S02]  /*4f30*/  FFMA.FTZ R17, R192, R17, R221 ;  /* 0x00000011c0117223 */ /* 0x000fc400000100dd */
[----:B------:R-:W-:Y:S01]  /*4f40*/  FMUL.FTZ R15, R61, R90 ;  /* 0x0000005a3d0f7220 */ /* 0x000fe20000410000 */
[----:B------:R-:W-:Y:S01]  /*4f50*/  BSSY B0, `(.L_x_5359) ;  /* 0x0000023000007945 */ /* 0x000fe20003800000 */
        /* <DEDUP_REMOVED lines=11> */
[----:B------:R-:W-:Y:S02]  /*5010*/  FMUL.FTZ R215, R12, R163 ;  /* 0x000000a30cd77220 */ /* 0x000fe40000410000 */
[----:B------:R-:W-:Y:S02]  /*5020*/  FFMA.FTZ R17, R193, R17, R218 ;  /* 0x00000011c1117223 */ /* 0x000fe400000100da */
[-C--:B---3--:R-:W-:Y:S02]  /*5030*/  FMUL.FTZ R229, R85, R16.reuse ;  /* 0x0000001055e57220 */ /* 0x088fe40000410000 */
        /* <DEDUP_REMOVED lines=9> */
[----:B------:R-:W-:Y:S02]  /*50d0*/  FMUL.FTZ R182, R70, R16 ;  /* 0x0000001046b67220 */ /* 0x000fe40000410000 */
[----:B--2---:R-:W-:Y:S01]  /*50e0*/  FFMA.FTZ R15, R186, R179, R229 ;  /* 0x000000b3ba0f7223 */ /* 0x004fe200000100e5 */
[----:B------:R-:W-:Y:S05]  /*50f0*/  @P2 BRA `(.L_x_5360) ;  /* 0x0000008000002947 */ /* 0x000fea0003800000 */
[----:B-1----:R-:W-:Y:S02]  /*5100*/  ISETP.NE.AND P3, PT, R30, c[0x0][0x174], PT ;  /* 0x00005d001e007a0c */ /* 0x002fe40003f65270 */
[----:B------:R-:W-:-:S11]  /*5110*/  MOV R226, 0x3f800000 ;  /* 0x3f80000000e27802 */ /* 0x000fd60000000f00 */
[----:B------:R-:W-:-:S04]  /*5120*/  @P3 IADD3 R19, -R35, c[0x0][0x174], RZ ;  /* 0x00005d0023133a10 */ /* 0x000fc80007ffe1ff */
[----:B------:R-:W-:-:S04]  /*5130*/  @P3 LEA.HI R12, R19, R19, RZ, 0x1 ;  /* 0x00000013130c3211 */ /* 0x000fc800078f08ff */
[----:B------:R-:W-:-:S04]  /*5140*/  @P3 LOP3.LUT R12, R12, 0xfffffe, RZ, 0xc0, !PT ;  /* 0x00fffffe0c0c3812 */ /* 0x000fc800078ec0ff */
[----:B------:R-:W-:-:S04]  /*5150*/  @P3 IADD3 R12, -R12, R19, RZ ;  /* 0x000000130c0c3210 */ /* 0x000fc80007ffe1ff */
[----:B------:R-:W-:-:S05]  /*5160*/  @P3 LEA R12, R12, R121, 0x8 ;  /* 0x000000790c0c3211 */ /* 0x000fca00078e40ff */
[----:B------:R0:W1:Y:S02]  /*5170*/  @P3 LDS R226, [R12.X4+0x12c8] ;  /* 0x0012c8000ce23984 */ /* 0x0000640000004800 */
.L_x_5360:
[----:B-1----:R-:W-:Y:S05]  /*5180*/  BSYNC B0 ;  /* 0x0000000000007941 */ /* 0x002fea0003800000 */
.L_x_5359:
[----:B0-----:R-:W-:Y:S01]  /*5190*/  FMUL.FTZ R12, R186, R226 ;  /* 0x000000e2ba0c7220 */ /* 0x001fe20000410000 */
[----:B------:R-:W-:Y:S01]  /*51a0*/  ISETP.GE.AND P3, PT, R29, 0x1, PT ;  /* 0x000000011d00780c */ /* 0x000fe20003f66270 */
[----:B------:R-:W-:Y:S01]  /*51b0*/  FFMA.FTZ R17, R208, R17, R215 ;  /* 0x00000011d0117223 */ /* 0x000fe200000100d7 */
[----:B------:R-:W-:Y:S01]  /*51c0*/  LOP3.LUT R232, R28, 0x1f, RZ, 0xc0, !PT ;  /* 0x0000001f1ce87812 */ /* 0x000fe200078ec0ff */
[C---:B------:R-:W-:Y:S01]  /*51d0*/  FFMA.FTZ R18, R187.reuse, R15, R222 ;  /* 0x0000000fbb127223 */ /* 0x040fe200000100de */
[----:B------:R-:W-:Y:S01]  /*51e0*/  ISETP.GE.OR P0, PT, R30, c[0x0][0x174], P0 ;  /* 0x00005d001e007a0c */ /* 0x000fe20000706670 */
[----:B------:R-:W-:Y:S01]  /*51f0*/  FMUL.FTZ R15, R187, R12 ;  /* 0x0000000cbb0f7220 */ /* 0x000fe20000410000 */
[----:B------:R-:W-:Y:S01]  /*5200*/  ISETP.NE.AND P4, PT, R232, 0x1f, PT ;  /* 0x0000001fe800780c */ /* 0x000fe20003f85270 */
[----:B------:R-:W-:Y:S01]  /*5210*/  FMUL.FTZ R198, R212, R161 ;  /* 0x000000a1d4c67220 */ /* 0x000fe20000410000 */
[----:B-----5:R-:W-:Y:S01]  /*5220*/  SHFL.IDX PT, R228, R14, RZ, 0x1f ;  /* 0x00001fff0ee47589 */ /* 0x020fe200000e0000 */
[----:B------:R-:W-:Y:S01]  /*5230*/  FFMA.FTZ R17, R213, R17, R180 ;  /* 0x00000011d5117223 */ /* 0x000fe200000100b4 */
[----:B------:R-:W-:Y:S01]  /*5240*/  ISETP.NE.AND P5, PT, R28, RZ, PT ;  /* 0x000000ff1c00720c */ /* 0x000fe20003fa5270 */
[C---:B------:R-:W-:Y:S01]  /*5250*/  FFMA.FTZ R18, R188.reuse, R18, R223 ;  /* 0x00000012bc127223 */ /* 0x040fe200000100df */
[----:B------:R-:W-:Y:S01]  /*5260*/  BSSY B0, `(.L_x_5361) ;  /* 0x0000122000007945 */ /* 0x000fe20003800000 */
[----:B------:R-:W-:-:S02]  /*5270*/  FMUL.FTZ R12, R188, R15 ;  /* 0x0000000fbc0c7220 */ /* 0x000fc40000410000 */
[----:B------:R-:W-:Y:S02]  /*5280*/  FMUL.FTZ R199, R199, R160 ;  /* 0x000000a0c7c77220 */ /* 0x000fe40000410000 */
[----:B------:R-:W-:Y:S02]  /*5290*/  FFMA.FTZ R17, R191, R17, R198 ;  /* 0x00000011bf117223 */ /* 0x000fe400000100c6 */
[C---:B------:R-:W-:Y:S02]  /*52a0*/  FFMA.FTZ R18, R189.reuse, R18, R220 ;  /* 0x00000012bd127223 */ /* 0x040fe400000100dc */
[----:B------:R-:W-:Y:S02]  /*52b0*/  FMUL.FTZ R15, R189, R12 ;  /* 0x0000000cbd0f7220 */ /* 0x000fe40000410000 */
[----:B------:R-:W-:Y:S02]  /*52c0*/  FMUL.FTZ R200, R200, R159 ;  /* 0x0000009fc8c87220 */ /* 0x000fe40000410000 */
[----:B------:R-:W-:-:S02]  /*52d0*/  FFMA.FTZ R17, R190, R17, R199 ;  /* 0x00000011be117223 */ /* 0x000fc400000100c7 */
[C---:B------:R-:W-:Y:S02]  /*52e0*/  FFMA.FTZ R18, R190.reuse, R18, R217 ;  /* 0x00000012be127223 */ /* 0x040fe400000100d9 */
[----:B------:R-:W-:Y:S02]  /*52f0*/  FMUL.FTZ R12, R190, R15 ;  /* 0x0000000fbe0c7220 */ /* 0x000fe40000410000 */
[----:B------:R-:W-:Y:S02]  /*5300*/  FMUL.FTZ R201, R185, R158 ;  /* 0x0000009eb9c97220 */ /* 0x000fe40000410000 */
[----:B------:R-:W-:Y:S02]  /*5310*/  FFMA.FTZ R17, R189, R17, R200 ;  /* 0x00000011bd117223 */ /* 0x000fe400000100c8 */
[C---:B------:R-:W-:Y:S02]  /*5320*/  FFMA.FTZ R18, R191.reuse, R18, R214 ;  /* 0x00000012bf127223 */ /* 0x040fe400000100d6 */
[----:B------:R-:W-:-:S02]  /*5330*/  FMUL.FTZ R12, R191, R12 ;  /* 0x0000000cbf0c7220 */ /* 0x000fc40000410000 */
[----:B------:R-:W-:Y:S02]  /*5340*/  FMUL.FTZ R202, R202, R157 ;  /* 0x0000009dcaca7220 */ /* 0x000fe40000410000 */
[----:B------:R-:W-:Y:S02]  /*5350*/  FFMA.FTZ R17, R188, R17, R201 ;  /* 0x00000011bc117223 */ /* 0x000fe400000100c9 */
[C---:B------:R-:W-:Y:S02]  /*5360*/  FFMA.FTZ R18, R213.reuse, R18, R210 ;  /* 0x00000012d5127223 */ /* 0x040fe400000100d2 */
[----:B------:R-:W-:Y:S02]  /*5370*/  FMUL.FTZ R19, R213, R12 ;  /* 0x0000000cd5137220 */ /* 0x000fe40000410000 */
[----:B------:R-:W-:Y:S02]  /*5380*/  FMUL.FTZ R175, R175, R156 ;  /* 0x0000009cafaf7220 */ /* 0x000fe40000410000 */
[----:B------:R-:W-:-:S02]  /*5390*/  FFMA.FTZ R17, R187, R17, R202 ;  /* 0x00000011bb117223 */ /* 0x000fc400000100ca */
[----:B------:R-:W-:Y:S02]  /*53a0*/  FMUL.FTZ R15, R186, R13 ;  /* 0x0000000dba0f7220 */ /* 0x000fe40000410000 */
[C---:B------:R-:W-:Y:S02]  /*53b0*/  FFMA.FTZ R13, R208.reuse, R18, R211 ;  /* 0x00000012d00d7223 */ /* 0x040fe400000100d3 */
[----:B------:R-:W-:Y:S02]  /*53c0*/  FMUL.FTZ R12, R208, R19 ;  /* 0x00000013d00c7220 */ /* 0x000fe40000410000 */
[----:B------:R-:W-:Y:S02]  /*53d0*/  FFMA.FTZ R18, R186, R17, R175 ;  /* 0x00000011ba127223 */ /* 0x000fe400000100af */
[C---:B------:R-:W-:Y:S02]  /*53e0*/  FFMA.FTZ R17, R193.reuse, R13, R184 ;  /* 0x0000000dc1117223 */ /* 0x040fe400000100b8 */
[----:B------:R-:W-:Y:S01]  /*53f0*/  FMUL.FTZ R178, R193, R12 ;  /* 0x0000000cc1b27220 */ /* 0x000fe20000410000 */
[----:B------:R-:W0:Y:S01]  /*5400*/  SHFL.UP PT, R13, R18, 0x1, RZ ;  /* 0x04200000120d7989 */ /* 0x000e2200000e00ff */
[----:B------:R-:W-:-:S02]  /*5410*/  FMUL.FTZ R205, R75, R16 ;  /* 0x000000104bcd7220 */ /* 0x000fc40000410000 */
[C---:B------:R-:W-:Y:S01]  /*5420*/  FFMA.FTZ R19, R195.reuse, R17, R182 ;  /* 0x00000011c3137223 */ /* 0x040fe200000100b6 */
[----:B------:R-:W1:Y:S01]  /*5430*/  SHFL.UP PT, R12, R15, 0x1, RZ ;  /* 0x042000000f0c7989 */ /* 0x000e6200000e00ff */
[----:B------:R-:W-:Y:S02]  /*5440*/  FMUL.FTZ R17, R195, R178 ;  /* 0x000000b2c3117220 */ /* 0x000fe40000410000 */
[-C--:B------:R-:W-:Y:S02]  /*5450*/  FMUL.FTZ R207, R68, R16.reuse ;  /* 0x0000001044cf7220 */ /* 0x080fe40000410000 */
[C---:B------:R-:W-:Y:S02]  /*5460*/  FFMA.FTZ R19, R192.reuse, R19, R205 ;  /* 0x00000013c0137223 */ /* 0x040fe400000100cd */
[----:B------:R-:W-:Y:S02]  /*5470*/  FMUL.FTZ R17, R192, R17 ;  /* 0x00000011c0117220 */ /* 0x000fe40000410000 */
[----:B------:R-:W-:-:S02]  /*5480*/  FMUL.FTZ R209, R73, R16 ;  /* 0x0000001049d17220 */ /* 0x000fc40000410000 */
[C---:B------:R-:W-:Y:S02]  /*5490*/  FFMA.FTZ R19, R194.reuse, R19, R207 ;  /* 0x00000013c2137223 */ /* 0x040fe400000100cf */
[----:B------:R-:W-:Y:S02]  /*54a0*/  FMUL.FTZ R17, R194, R17 ;  /* 0x00000011c2117220 */ /* 0x000fe40000410000 */
[-C--:B------:R-:W-:Y:S02]  /*54b0*/  FMUL.FTZ R206, R71, R16.reuse ;  /* 0x0000001047ce7220 */ /* 0x080fe40000410000 */
[C---:B------:R-:W-:Y:S02]  /*54c0*/  FFMA.FTZ R19, R196.reuse, R19, R209 ;  /* 0x00000013c4137223 */ /* 0x040fe400000100d1 */
[----:B------:R-:W-:Y:S02]  /*54d0*/  FMUL.FTZ R178, R196, R17 ;  /* 0x00000011c4b27220 */ /* 0x000fe40000410000 */
[----:B------:R-:W-:-:S02]  /*54e0*/  FMUL.FTZ R177, R69, R16 ;  /* 0x0000001045b17220 */ /* 0x000fc40000410000 */
[C---:B------:R-:W-:Y:S02]  /*54f0*/  FFMA.FTZ R19, R197.reuse, R19, R206 ;  /* 0x00000013c5137223 */ /* 0x040fe400000100ce */
[----:B------:R-:W-:Y:S02]  /*5500*/  FMUL.FTZ R17, R197, R178 ;  /* 0x000000b2c5117220 */ /* 0x000fe40000410000 */
[C---:B------:R-:W-:Y:S02]  /*5510*/  FFMA.FTZ R183, R174.reuse, R19, R177 ;  /* 0x00000013aeb77223 */ /* 0x040fe400000100b1 */
[----:B------:R-:W-:Y:S02]  /*5520*/  FMUL.FTZ R178, R174, R17 ;  /* 0x00000011aeb27220 */ /* 0x000fe40000410000 */
[C---:B0-----:R-:W-:Y:S01]  /*5530*/  @P3 FFMA.FTZ R18, R15.reuse, R13, R18 ;  /* 0x0000000d0f123223 */ /* 0x041fe20000010012 */
[----:B------:R-:W0:Y:S01]  /*5540*/  SHFL.DOWN PT, R16, R183, 0x1, 0x1f ;  /* 0x08201f00b7107f89 */ /* 0x000e2200000e0000 */
[----:B-1----:R-:W-:Y:S01]  /*5550*/  @P3 FMUL.FTZ R15, R15, R12 ;  /* 0x0000000c0f0f3220 */ /* 0x002fe20000410000 */
[----:B------:R-:W-:Y:S01]  /*5560*/  ISETP.GE.AND P3, PT, R29, 0x2, PT ;  /* 0x000000021d00780c */ /* 0x000fe20003f66270 */
[----:B------:R-:W-:Y:S01]  /*5570*/  IMAD R230, R203, c[0x0][0x298], RZ ;  /* 0x0000a600cbe67a24 */ /* 0x000fe200078e02ff */
[----:B------:R-:W1:Y:S01]  /*5580*/  SHFL.DOWN PT, R17, R178, 0x1, 0x1f ;  /* 0x08201f00b2117f89 */ /* 0x000e6200000e0000 */
[----:B------:R-:W-:-:S02]  /*5590*/  FMUL.FTZ R212, R161, R212 ;  /* 0x000000d4a1d47220 */ /* 0x000fc40000410000 */
[----:B------:R-:W-:Y:S01]  /*55a0*/  FMUL.FTZ R185, R158, R185 ;  /* 0x000000b99eb97220 */ /* 0x000fe20000410000 */
[----:B------:R-:W2:Y:S04]  /*55b0*/  SHFL.UP PT, R13, R18, 0x2, RZ ;  /* 0x04400000120d7989 */ /* 0x000ea800000e00ff */
[----:B------:R-:W3:Y:S01]  /*55c0*/  SHFL.UP PT, R12, R15, 0x2, RZ ;  /* 0x044000000f0c7989 */ /* 0x000ee200000e00ff */
[C---:B0-----:R-:W-:Y:S02]  /*55d0*/  @P4 FFMA.FTZ R183, R178.reuse, R16, R183 ;  /* 0x00000010b2b74223 */ /* 0x041fe400000100b7 */
        /* <DEDUP_REMOVED lines=16> */
[----:B------:R-:W2:Y:S01]  /*56e0*/  SHFL.UP PT, R13, R18, 0x8, RZ ;  /* 0x05000000120d7989 */ /* 0x000ea200000e00ff */
[----:B------:R-:W-:-:S03]  /*56f0*/  ISETP.GE.AND P3, PT, R29, 0x8, PT ;  /* 0x000000081d00780c */ /* 0x000fc60003f66270 */
[----:B------:R-:W3:Y:S02]  /*5700*/  SHFL.UP PT, R12, R15, 0x8, RZ ;  /* 0x050000000f0c7989 */ /* 0x000ee400000e00ff */
[C---:B0-----:R-:W-:Y:S01]  /*5710*/  @!P4 FFMA.FTZ R183, R178.reuse, R16, R183 ;  /* 0x00000010b2b7c223 */ /* 0x041fe200000100b7 */
[----:B------:R-:W-:Y:S01]  /*5720*/  MOV R16, 0x3f800000 ;  /* 0x3f80000000107802 */ /* 0x000fe20000000f00 */
[----:B-1----:R-:W-:-:S03]  /*5730*/  @!P4 FMUL.FTZ R178, R178, R17 ;  /* 0x00000011b2b2c220 */ /* 0x002fc60000410000 */
[----:B------:R-:W0:Y:S01]  /*5740*/  SHFL.DOWN PT, R171, R183, 0x8, 0x1f ;  /* 0x09001f00b7ab7f89 */ /* 0x000e2200000e0000 */
[----:B------:R-:W-:Y:S01]  /*5750*/  HFMA2.MMA R17, -RZ, RZ, 0, 0 ;  /* 0x00000000ff117435 */ /* 0x000fe200000001ff */
[----:B------:R-:W-:Y:S01]  /*5760*/  ISETP.GE.U32.AND P4, PT, R232, 0x18, PT ;  /* 0x00000018e800780c */ /* 0x000fe20003f86070 */
[C---:B--2---:R-:W-:Y:S01]  /*5770*/  @P3 FFMA.FTZ R18, R15.reuse, R13, R18 ;  /* 0x0000000d0f123223 */ /* 0x044fe20000010012 */
[----:B------:R-:W1:Y:S01]  /*5780*/  SHFL.DOWN PT, R19, R178, 0x8, 0x1f ;  /* 0x09001f00b2137f89 */ /* 0x000e6200000e0000 */
[----:B---3--:R-:W-:-:S03]  /*5790*/  @P3 FMUL.FTZ R15, R15, R12 ;  /* 0x0000000c0f0f3220 */ /* 0x008fc60000410000 */
[----:B------:R-:W2:Y:S01]  /*57a0*/  SHFL.UP PT, R13, R18, 0x10, RZ ;  /* 0x06000000120d7989 */ /* 0x000ea200000e00ff */
[----:B------:R-:W-:-:S03]  /*57b0*/  ISETP.GE.AND P3, PT, R29, 0x10, PT ;  /* 0x000000101d00780c */ /* 0x000fc60003f66270 */
[----:B------:R-:W3:Y:S04]  /*57c0*/  SHFL.UP PT, R12, R15, 0x10, RZ ;  /* 0x060000000f0c7989 */ /* 0x000ee800000e00ff */
[----:B------:R-:W-:Y:S01]  /*57d0*/  @!P0 LDS.64 R16, [R121.X8+0x1b48] ;  /* 0x001b480079108984 */ /* 0x000fe20000008a00 */
[----:B------:R-:W-:Y:S02]  /*57e0*/  ISETP.GE.U32.AND P0, PT, R232, 0x10, PT ;  /* 0x00000010e800780c */ /* 0x000fe40003f06070 */
[----:B------:R-:W-:Y:S01]  /*57f0*/  SHF.L.U64.HI R232, R123, 0x2, R148 ;  /* 0x000000027be87819 */ /* 0x000fe20000010294 */
[----:B0-----:R-:W-:-:S04]  /*5800*/  @!P4 FFMA.FTZ R183, R178, R171, R183 ;  /* 0x000000abb2b7c223 */ /* 0x001fc800000100b7 */
[----:B------:R-:W-:Y:S02]  /*5810*/  IMAD R232, R232, c[0x0][0x2b0], RZ ;  /* 0x0000ac00e8e87a24 */ /* 0x000fe400078e02ff */
[----:B-1----:R-:W-:Y:S01]  /*5820*/  @!P4 FMUL.FTZ R178, R178, R19 ;  /* 0x00000013b2b2c220 */ /* 0x002fe20000410000 */
[----:B------:R-:W0:Y:S01]  /*5830*/  SHFL.DOWN PT, R181, R183, 0x10, 0x1f ;  /* 0x0a001f00b7b57f89 */ /* 0x000e2200000e0000 */
[----:B------:R-:W-:Y:S02]  /*5840*/  IMAD R19, R23, c[0x0][0x29c], R230 ;  /* 0x0000a70017137a24 */ /* 0x000fe400078e02e6 */
[C---:B--2---:R-:W-:Y:S01]  /*5850*/  @P3 FFMA.FTZ R18, R15.reuse, R13, R18 ;  /* 0x0000000d0f123223 */ /* 0x044fe20000010012 */
[----:B------:R-:W1:Y:S01]  /*5860*/  SHFL.DOWN PT, R173, R178, 0x10, 0x1f ;  /* 0x0a001f00b2ad7f89 */ /* 0x000e6200000e0000 */
[----:B------:R-:W-:Y:S01]  /*5870*/  HFMA2.MMA R13, -RZ, RZ, 0, 0 ;  /* 0x00000000ff0d7435 */ /* 0x000fe200000001ff */
[----:B------:R-:W-:Y:S02]  /*5880*/  IMAD R230, R204, c[0x0][0x2a0], RZ ;  /* 0x0000a800cce67a24 */ /* 0x000fe400078e02ff */
[----:B---3--:R-:W-:Y:S01]  /*5890*/  @P3 FMUL.FTZ R15, R15, R12 ;  /* 0x0000000c0f0f3220 */ /* 0x008fe20000410000 */
[----:B------:R-:W-:Y:S01]  /*58a0*/  MOV R12, R28 ;  /* 0x0000001c000c7202 */ /* 0x000fe20000000f00 */
[----:B------:R2:W-:Y:S01]  /*58b0*/  SHFL.UP PT, R171, R18, 0x1, RZ ;  /* 0x0420000012ab7989 */ /* 0x0005e200000e00ff */
[----:B------:R-:W-:-:S03]  /*58c0*/  IMAD R235, R25, c[0x0][0x2a4], R230 ;  /* 0x0000a90019eb7a24 */ /* 0x000fc600078e02e6 */
[----:B------:R-:W3:Y:S01]  /*58d0*/  SHFL.UP PT, R15, R15, 0x1, RZ ;  /* 0x042000000f0f7989 */ /* 0x000ee200000e00ff */
[----:B------:R-:W-:-:S05]  /*58e0*/  IMAD.WIDE.U32 R12, R23, c[0x0][0x298], R12 ;  /* 0x0000a600170c7a25 */ /* 0x000fca00078e000c */
[----:B------:R-:W-:Y:S01]  /*58f0*/  IADD3 R13, R13, R19, RZ ;  /* 0x000000130d0d7210 */ /* 0x000fe20007ffe0ff */
[----:B0-----:R-:W-:-:S04]  /*5900*/  @!P0 FFMA.FTZ R183, R178, R181, R183 ;  /* 0x000000b5b2b78223 */ /* 0x001fc800000100b7 */
[----:B--2---:R-:W-:Y:S01]  /*5910*/  IMAD.WIDE.U32 R18, R25, c[0x0][0x2a0], R12 ;  /* 0x0000a80019127a25 */ /* 0x004fe200078e000c */
[----:B------:R-:W-:Y:S03]  /*5920*/  SHFL.IDX PT, R230, R17, RZ, 0x1f ;  /* 0x00001fff11e67589 */ /* 0x000fe600000e0000 */
[----:B-1----:R-:W-:Y:S01]  /*5930*/  @!P0 FMUL.FTZ R178, R178, R173 ;  /* 0x000000adb2b28220 */ /* 0x002fe20000410000 */
[----:B------:R-:W-:Y:S01]  /*5940*/  IADD3 R19, R19, R235, RZ ;  /* 0x000000eb13137210 */ /* 0x000fe20007ffe0ff */
[----:B------:R-:W-:Y:S01]  /*5950*/  SHFL.DOWN PT, R234, R183, 0x1, 0x1f ;  /* 0x08201f00b7ea7f89 */ /* 0x000fe200000e0000 */
[----:B------:R-:W-:Y:S01]  /*5960*/  IMAD R181, R35, -0x200, R24 ;  /* 0xfffffe0023b57824 */ /* 0x000fe200078e0218 */
[C---:B------:R-:W-:Y:S02]  /*5970*/  LEA R12, P0, R18.reuse, c[0x0][0x318], 0x2 ;  /* 0x0000c600120c7a11 */ /* 0x040fe400078010ff */
[----:B------:R-:W0:Y:S01]  /*5980*/  SHFL.DOWN PT, R235, R178, 0x1, 0x1f ;  /* 0x08201f00b2eb7f89 */ /* 0x000e2200000e0000 */
[----:B------:R-:W-:Y:S01]  /*5990*/  SHF.L.U32 R173, R123, 0x2, RZ ;  /* 0x000000027bad7819 */ /* 0x000fe200000006ff */
[----:B---3--:R-:W-:Y:S01]  /*59a0*/  @P1 FFMA.FTZ R228, R15, R228, R171 ;  /* 0x000000e40fe41223 */ /* 0x008fe200000100ab */
[----:B------:R-:W-:-:S02]  /*59b0*/  LEA.HI.X R13, R18, c[0x0][0x31c], R19, 0x2, P0 ;  /* 0x0000c700120d7a11 */ /* 0x000fc400000f1413 */
[----:B------:R-:W-:Y:S01]  /*59c0*/  SHF.R.S32.HI R15, RZ, 0x1f, R181 ;  /* 0x0000001fff0f7819 */ /* 0x000fe200000114b5 */
[----:B------:R-:W-:Y:S01]  /*59d0*/  IMAD R171, R173, c[0x0][0x2b4], R232 ;  /* 0x0000ad00adab7a24 */ /* 0x000fe200078e02e8 */
[----:B------:R-:W-:Y:S01]  /*59e0*/  LEA R14, P0, R181, R12, 0x2 ;  /* 0x0000000cb50e7211 */ /* 0x000fe200078010ff */
[----:B------:R-:W-:Y:S01]  /*59f0*/  FFMA.FTZ R232, R231, R228, R172 ;  /* 0x000000e4e7e87223 */ /* 0x000fe200000100ac */
[----:B------:R-:W-:Y:S01]  /*5a00*/  MOV R228, UR4 ;  /* 0x0000000400e47c02 */ /* 0x000fe20008000f00 */
[----:B------:R-:W-:Y:S01]  /*5a10*/  FMUL.FTZ R231, R155, R170 ;  /* 0x000000aa9be77220 */ /* 0x000fe20000410000 */
[----:B------:R-:W-:Y:S01]  /*5a20*/  LEA.HI.X R15, R181, R13, R15, 0x2, P0 ;  /* 0x0000000db50f7211 */ /* 0x000fe200000f140f */
[-C--:B------:R-:W-:Y:S01]  /*5a30*/  FFMA.FTZ R233, R174, R232.reuse, R233 ;  /* 0x000000e8aee97223 */ /* 0x080fe200000100e9 */
[----:B------:R-:W-:Y:S01]  /*5a40*/  IADD3 R18, P0, R18, UR4, RZ ;  /* 0x0000000412127c10 */ /* 0x000fe2000ff1e0ff */
[----:B------:R-:W-:Y:S02]  /*5a50*/  FADD.FTZ R172, -R172, R232 ;  /* 0x000000e8acac7221 */ /* 0x000fe40000010100 */
[----:B------:R-:W-:Y:S01]  /*5a60*/  FFMA.FTZ R233, R197, R233, R176 ;  /* 0x000000e9c5e97223 */ /* 0x000fe200000100b0 */
[----:B------:R-:W-:Y:S01]  /*5a70*/  LEA.HI.X.SX32 R19, R228, R19, 0x1, P0 ;  /* 0x00000013e4137211 */ /* 0x000fe200000f0eff */
[----:B------:R-:W-:-:S02]  /*5a80*/  FFMA.FTZ R228, R174, R232, R231 ;  /* 0x000000e8aee47223 */ /* 0x000fc400000100e7 */
[----:B------:R-:W-:Y:S02]  /*5a90*/  FFMA.FTZ R232, R69, R232, RZ ;  /* 0x000000e845e87223 */ /* 0x000fe400000100ff */
[----:B------:R-:W-:Y:S02]  /*5aa0*/  FADD.FTZ R170, -R231, R228 ;  /* 0x000000e4e7aa7221 */ /* 0x000fe40000010100 */
[----:B0-----:R-:W-:Y:S02]  /*5ab0*/  @P2 FFMA.FTZ R230, R235, R230, R234 ;  /* 0x000000e6ebe62223 */ /* 0x001fe400000100ea */
[----:B------:R-:W-:Y:S02]  /*5ac0*/  FFMA.FTZ R232, R71, R228, R232 ;  /* 0x000000e447e87223 */ /* 0x000fe400000100e8 */
[----:B------:R-:W-:Y:S02]  /*5ad0*/  FFMA.FTZ R179, R230, R226, R179 ;  /* 0x000000e2e6b37223 */ /* 0x000fe400000100b3 */
[----:B------:R-:W-:-:S02]  /*5ae0*/  FFMA.FTZ R230, R196, R233, R225 ;  /* 0x000000e9c4e67223 */ /* 0x000fc400000100e1 */
[----:B------:R-:W-:Y:S02]  /*5af0*/  FMUL.FTZ R231, R167, R224 ;  /* 0x000000e0a7e77220 */ /* 0x000fe40000410000 */
[----:B------:R-:W-:Y:S02]  /*5b00*/  FFMA.FTZ R224, R186, R179, R229 ;  /* 0x000000b3bae07223 */ /* 0x000fe400000100e5 */
[----:B------:R-:W-:Y:S02]  /*5b10*/  FADD.FTZ R176, -R176, R233 ;  /* 0x000000e9b0b07221 */ /* 0x000fe40000010100 */
[----:B------:R-:W-:Y:S02]  /*5b20*/  FFMA.FTZ R233, R73, R233, R232 ;  /* 0x000000e949e97223 */ /* 0x000fe400000100e8 */
[----:B------:R-:W-:Y:S02]  /*5b30*/  FFMA.FTZ R226, R194, R230, R227 ;  /* 0x000000e6c2e27223 */ /* 0x000fe400000100e3 */
[----:B------:R-:W-:-:S02]  /*5b40*/  FFMA.FTZ R227, R187, R224, R222 ;  /* 0x000000e0bbe37223 */ /* 0x000fc400000100de */
[----:B------:R-:W-:Y:S02]  /*5b50*/  FADD.FTZ R225, -R225, R230 ;  /* 0x000000e6e1e17221 */ /* 0x000fe40000010100 */
[-C--:B------:R-:W-:Y:S02]  /*5b60*/  FFMA.FTZ R228, R194, R230.reuse, R231 ;  /* 0x000000e6c2e47223 */ /* 0x080fe400000100e7 */
[----:B------:R-:W-:Y:S02]  /*5b70*/  FFMA.FTZ R233, R68, R230, R233 ;  /* 0x000000e644e97223 */ /* 0x000fe400000100e9 */
[----:B------:R-:W-:Y:S02]  /*5b80*/  FFMA.FTZ R230, R192, R226, R221 ;  /* 0x000000e2c0e67223 */ /* 0x000fe400000100dd */
[----:B------:R-:W-:Y:S02]  /*5b90*/  FFMA.FTZ R226, R188, R227, R223 ;  /* 0x000000e3bce27223 */ /* 0x000fe400000100df */
[----:B------:R-:W-:-:S02]  /*5ba0*/  FADD.FTZ R222, -R231, R228 ;  /* 0x000000e4e7de7221 */ /* 0x000fc40000010100 */
        /* <DEDUP_REMOVED lines=9> */
[----:B------:R-:W-:Y:S02]  /*5c40*/  FADD.FTZ R221, -R221, R230 ;  /* 0x000000e6dddd7221 */ /* 0x000fe40000010100 */
[----:B------:R-:W-:Y:S02]  /*5c50*/  FFMA.FTZ R211, R208, R210, R211 ;  /* 0x000000d2d0d37223 */ /* 0x000fe400000100d3 */
[----:B------:R-:W-:-:S02]  /*5c60*/  FFMA.FTZ R229, R193, R231, R220 ;  /* 0x000000e7c1e57223 */ /* 0x000fc400000100dc */
[----:B------:R-:W-:Y:S02]  /*5c70*/  FFMA.FTZ R228, R77, R231, R228 ;  /* 0x000000e74de47223 */ /* 0x000fe400000100e4 */
[----:B------:R-:W-:Y:S02]  /*5c80*/  FFMA.FTZ R230, R208, R219, R215 ;  /* 0x000000dbd0e67223 */ /* 0x000fe400000100d7 */
[----:B------:R-:W-:Y:S01]  /*5c90*/  FFMA.FTZ R184, R193, R211, R184 ;  /* 0x000000d3c1b87223 */ /* 0x000fe200000100b8 */
[----:B------:R-:W-:Y:S01]  /*5ca0*/  SHFL.IDX PT, R208, R183, RZ, 0x1f ;  /* 0x00001fffb7d07589 */ /* 0x000fe200000e0000 */
[----:B------:R-:W-:Y:S02]  /*5cb0*/  FADD.FTZ R214, -R220, R229 ;  /* 0x000000e5dcd67221 */ /* 0x000fe40000010100 */
[----:B------:R-:W-:Y:S02]  /*5cc0*/  FFMA.FTZ R228, R72, R229, R228 ;  /* 0x000000e548e47223 */ /* 0x000fe400000100e4 */
[----:B------:R-:W-:-:S02]  /*5cd0*/  FFMA.FTZ R229, R213, R230, R180 ;  /* 0x000000e6d5e57223 */ /* 0x000fc400000100b4 */
[----:B------:R-:W-:Y:S02]  /*5ce0*/  FFMA.FTZ R195, R195, R184, R182 ;  /* 0x000000b8c3c37223 */ /* 0x000fe400000100b6 */
[CC--:B------:R-:W-:Y:S02]  /*5cf0*/  FFMA.FTZ R198, R191.reuse, R229.reuse, R198 ;  /* 0x000000e5bfc67223 */ /* 0x0c0fe400000100c6 */
[----:B------:R-:W-:Y:S02]  /*5d00*/  FFMA.FTZ R213, R191, R229, R212 ;  /* 0x000000e5bfd57223 */ /* 0x000fe400000100d4 */
[----:B------:R0:W1:Y:S01]  /*5d10*/  SHFL.IDX PT, R191, R178, RZ, 0x1f ;  /* 0x00001fffb2bf7589 */ /* 0x00006200000e0000 */
        /* <DEDUP_REMOVED lines=8> */
[----:B------:R-:W-:-:S02]  /*5da0*/  FADD.FTZ R190, -R212, R213 ;  /* 0x000000d5d4be7221 */ /* 0x000fc40000010100 */
[C---:B------:R-:W-:Y:S02]  /*5db0*/  FFMA.FTZ R201, R188.reuse, R189, R201 ;  /* 0x000000bdbcc97223 */ /* 0x040fe400000100c9 */
[----:B------:R-:W-:Y:S02]  /*5dc0*/  FFMA.FTZ R213, R81, R213, R220 ;  /* 0x000000d551d57223 */ /* 0x000fe400000100dc */
[----:B------:R-:W-:Y:S02]  /*5dd0*/  FFMA.FTZ R188, R188, R189, R185 ;  /* 0x000000bdbcbc7223 */ /* 0x000fe400000100b9 */
[----:B------:R-:W-:Y:S02]  /*5de0*/  FFMA.FTZ R177, R174, R206, R177 ;  /* 0x000000ceaeb17223 */ /* 0x000fe400000100b1 */
[----:B------:R-:W-:Y:S02]  /*5df0*/  FFMA.FTZ R182, R76, R198, R213 ;  /* 0x000000c64cb67223 */ /* 0x000fe400000100d5 */
[----:B0-----:R-:W-:-:S02]  /*5e00*/  FADD.FTZ R178, -R185, R188 ;  /* 0x000000bcb9b27221 */ /* 0x001fc40000010100 */
[----:B------:R-:W-:Y:S02]  /*5e10*/  FMUL.FTZ R185, R177, R82 ;  /* 0x00000052b1b97220 */ /* 0x000fe40000410000 */
[----:B------:R-:W-:Y:S02]  /*5e20*/  FADD.FTZ R200, -R200, R189 ;  /* 0x000000bdc8c87221 */ /* 0x000fe40000010100 */
[----:B------:R-:W-:Y:S01]  /*5e30*/  FFMA.FTZ R183, R83, R189, R182 ;  /* 0x000000bd53b77223 */ /* 0x000fe200000100b6 */
[----:B------:R-:W-:Y:S01]  /*5e40*/  P2R R182, PR, RZ, 0x20 ;  /* 0x00000020ffb67803 */ /* 0x000fe20000000000 */
[----:B------:R-:W-:Y:S02]  /*5e50*/  FFMA.FTZ R201, R187, R201, R202 ;  /* 0x000000c9bbc97223 */ /* 0x000fe400000100ca */
[C---:B-1----:R-:W-:Y:S02]  /*5e60*/  FFMA.FTZ R17, R191.reuse, R17, R208 ;  /* 0x00000011bf117223 */ /* 0x042fe400000100d0 */
[----:B------:R-:W-:-:S02]  /*5e70*/  FMUL.FTZ R16, R191, R16 ;  /* 0x00000010bf107220 */ /* 0x000fc40000410000 */
[----:B------:R-:W-:Y:S02]  /*5e80*/  FMUL.FTZ R191, R206, R87 ;  /* 0x00000057cebf7220 */ /* 0x000fe40000410000 */
[----:B------:R-:W-:Y:S01]  /*5e90*/  FFMA.FTZ R189, R172, R185, RZ ;  /* 0x000000b9acbd7223 */ /* 0x000fe200000100ff */
[----:B------:R0:W-:Y:S01]  /*5ea0*/  @!P5 STS.64 [R121.X8+0x1b48], R16 ;  /* 0x001b48107900d388 */ /* 0x0001e20000008a00 */
[----:B------:R-:W-:Y:S02]  /*5eb0*/  FFMA.FTZ R186, R186, R201, R175 ;  /* 0x000000c9baba7223 */ /* 0x000fe400000100af */
[----:B------:R-:W-:Y:S02]  /*5ec0*/  FMUL.FTZ R193, R196, R89 ;  /* 0x00000059c4c17220 */ /* 0x000fe40000410000 */
[----:B------:R-:W-:Y:S02]  /*5ed0*/  FFMA.FTZ R189, R170, R191, R189 ;  /* 0x000000bfaabd7223 */ /* 0x000fe400000100bd */
[----:B------:R-:W-:Y:S01]  /*5ee0*/  FFMA.FTZ R188, R78, R188, R183 ;  /* 0x000000bc4ebc7223 */ /* 0x000fe200000100b7 */
[----:B------:R-:W-:Y:S01]  /*5ef0*/  SHF.L.U32 R183, R28, 0x4, RZ ;  /* 0x000000041cb77819 */ /* 0x000fe200000006ff */
[----:B------:R-:W-:-:S02]  /*5f00*/  FMUL.FTZ R182, R179, R128 ;  /* 0x00000080b3b67220 */ /* 0x000fc40000410000 */
[----:B------:R-:W-:Y:S01]  /*5f10*/  FMUL.FTZ R174, R80, R186 ;  /* 0x000000ba50ae7220 */ /* 0x000fe20000410000 */
[----:B------:R-:W-:Y:S01]  /*5f20*/  LEA.HI.SX32 R183, R183, R183, 0x1b ;  /* 0x000000b7b7b77211 */ /* 0x000fe200078fdaff */
[----:B------:R-:W-:Y:S02]  /*5f30*/  FADD.FTZ R175, -R175, R186 ;  /* 0x000000baafaf7221 */ /* 0x000fe40000010100 */
[----:B------:R-:W-:Y:S02]  /*5f40*/  FADD.FTZ R202, -R202, R201 ;  /* 0x000000c9caca7221 */ /* 0x000fe40000010100 */
[----:B------:R-:W-:Y:S02]  /*5f50*/  FMUL.FTZ R186, R207, R84 ;  /* 0x00000054cfba7220 */ /* 0x000fe40000410000 */
[----:B0-----:R-:W-:Y:S02]  /*5f60*/  FFMA.FTZ R16, R176, R193, R189 ;  /* 0x000000c1b0107223 */ /* 0x001fe400000100bd */
[----:B------:R-:W-:-:S02]  /*5f70*/  FFMA.FTZ R201, R85, R201, R188 ;  /* 0x000000c955c97223 */ /* 0x000fc400000100bc */
[----:B------:R-:W-:Y:S02]  /*5f80*/  FMUL.FTZ R188, R67, R182 ;  /* 0x000000b643bc7220 */ /* 0x000fe40000410000 */
[----:B------:R-:W-:Y:S02]  /*5f90*/  FMUL.FTZ R189, R192, R91 ;  /* 0x0000005bc0bd7220 */ /* 0x000fe40000410000 */
[----:B------:R-:W-:Y:S01]  /*5fa0*/  FFMA.FTZ R17, R225, R186, R16 ;  /* 0x000000bae1117223 */ /* 0x000fe20000010010 */
[----:B------:R0:W-:Y:S01]  /*5fb0*/  STS [R183.X4+0x88c], R188 ;  /* 0x00088cbcb7007388 */ /* 0x0001e20000004800 */
[----:B------:R-:W-:Y:S02]  /*5fc0*/  FMUL.FTZ R187, R224, R103 ;  /* 0x00000067e0bb7220 */ /* 0x000fe40000410000 */
[----:B------:R-:W-:Y:S02]  /*5fd0*/  FFMA.FTZ R16, R222, R189, R17 ;  /* 0x000000bdde107223 */ /* 0x000fe40000010011 */
[----:B------:R-:W-:-:S02]  /*5fe0*/  FMUL.FTZ R209, R226, R101 ;  /* 0x00000065e2d17220 */ /* 0x000fc40000410000 */
[----:B------:R-:W-:Y:S02]  /*5ff0*/  FADD.FTZ R216, -R216, R231 ;  /* 0x000000e7d8d87221 */ /* 0x000fe40000010100 */
[----:B------:R-:W-:Y:S02]  /*6000*/  FMUL.FTZ R197, R184, R93 ;  /* 0x0000005db8c57220 */ /* 0x000fe40000410000 */
[----:B0-----:R-:W-:Y:S02]  /*6010*/  FMUL.FTZ R188, R195, R86 ;  /* 0x00000056c3bc7220 */ /* 0x001fe40000410000 */
[----:B------:R-:W-:Y:S02]  /*6020*/  FMUL.FTZ R208, R66, R187 ;  /* 0x000000bb42d07220 */ /* 0x000fe40000410000 */
[----:B------:R-:W-:Y:S02]  /*6030*/  FFMA.FTZ R17, R221, R188, R16 ;  /* 0x000000bcdd117223 */ /* 0x000fe40000010010 */
[----:B------:R-:W-:Y:S01]  /*6040*/  FMUL.FTZ R234, R227, R114 ;  /* 0x00000072e3ea7220 */ /* 0x000fe20000410000 */
[----:B------:R0:W-:Y:S01]  /*6050*/  STS [R183.X4+0x888], R208 ;  /* 0x000888d0b7007388 */ /* 0x0001e20000004800 */
[----:B------:R-:W-:-:S02]  /*6060*/  FMUL.FTZ R194, R64, R209 ;  /* 0x000000d140c27220 */ /* 0x000fc40000410000 */
[----:B------:R-:W-:Y:S02]  /*6070*/  FMUL.FTZ R205, R218, R99 ;  /* 0x00000063dacd7220 */ /* 0x000fe40000410000 */
[----:B------:R-:W-:Y:S01]  /*6080*/  FMUL.FTZ R16, R211, R88 ;  /* 0x00000058d3107220 */ /* 0x000fe20000410000 */
[----:B------:R1:W-:Y:S01]  /*6090*/  STS [R183.X4+0x880], R194 ;  /* 0x000880c2b7007388 */ /* 0x0003e20000004800 */
[----:B------:R-:W-:Y:S02]  /*60a0*/  FFMA.FTZ R17, R216, R197, R17 ;  /* 0x000000c5d8117223 */ /* 0x000fe40000010011 */
[----:B------:R-:W-:Y:S02]  /*60b0*/  FADD.FTZ R199, -R199, R198 ;  /* 0x000000c6c7c77221 */ /* 0x000fe40000010100 */
[----:B------:R-:W-:Y:S02]  /*60c0*/  FMUL.FTZ R198, R65, R234 ;  /* 0x000000ea41c67220 */ /* 0x000fe40000410000 */
[----:B------:R-:W-:-:S02]  /*60d0*/  FADD.FTZ R174, R201, R174 ;  /* 0x000000aec9ae7221 */ /* 0x000fc40000010000 */
[----:B0-----:R-:W-:Y:S01]  /*60e0*/  FMUL.FTZ R208, R62, R205 ;  /* 0x000000cd3ed07220 */ /* 0x001fe20000410000 */
[----:B------:R0:W-:Y:S01]  /*60f0*/  STS [R183.X4+0x884], R198 ;  /* 0x000884c6b7007388 */ /* 0x0001e20000004800 */
[----:B------:R-:W-:Y:S02]  /*6100*/  FADD.FTZ R215, -R215, R230 ;  /* 0x000000e6d7d77221 */ /* 0x000fe40000010100 */
[----:B------:R-:W-:Y:S01]  /*6110*/  FMUL.FTZ R201, R210, R95 ;  /* 0x0000005fd2c97220 */ /* 0x000fe20000410000 */
[----:B------:R2:W-:Y:S01]  /*6120*/  STS [R183.X4+0x878], R208 ;  /* 0x000878d0b7007388 */ /* 0x0005e20000004800 */
[----:B-1----:R-:W-:Y:S02]  /*6130*/  FFMA.FTZ R194, R214, R16, R17 ;  /* 0x00000010d6c27223 */ /* 0x002fe40000010011 */
[----:B------:R-:W-:Y:S02]  /*6140*/  FADD.FTZ R180, -R180, R229 ;  /* 0x000000e5b4b47221 */ /* 0x000fe40000010100 */
[----:B------:R-:W-:-:S02]  /*6150*/  FFMA.FTZ R17, R215, R201, R194 ;  /* 0x000000c9d7117223 */ /* 0x000fc400000100c2 */
[----:B0-----:R-:W-:Y:S02]  /*6160*/  FMUL.FTZ R198, R217, R90 ;  /* 0x0000005ad9c67220 */ /* 0x001fe40000410000 */
[----:B------:R-:W-:Y:S02]  /*6170*/  FMUL.FTZ R230, R223, R100 ;  /* 0x00000064dfe67220 */ /* 0x000fe40000410000 */
[----:B--2---:R-:W-:Y:S01]  /*6180*/  FMUL.FTZ R208, R56, R189 ;  /* 0x000000bd38d07220 */ /* 0x004fe20000410000 */
[----:B------:R-:W-:Y:S01]  /*6190*/  MOV R189, UR4 ;  /* 0x0000000400bd7c02 */ /* 0x000fe20008000f00 */
[-C--:B------:R-:W-:Y:S02]  /*61a0*/  FMUL.FTZ R228, R61, R198.reuse ;  /* 0x000000c63de47220 */ /* 0x080fe40000410000 */
[----:B------:R-:W-:Y:S01]  /*61b0*/  FFMA.FTZ R17, R180, R198, R17 ;  /* 0x000000c6b4117223 */ /* 0x000fe20000010011 */
[----:B------:R-:W-:Y:S01]  /*61c0*/  STS [R183.X4+0x860], R208 ;  /* 0x000860d0b7007388 */ /* 0x000fe20000004800 */
[----:B------:R-:W-:Y:S01]  /*61d0*/  FMUL.FTZ R198, R55, R186 ;  /* 0x000000ba37c67220 */ /* 0x000fe20000410000 */
[----:B------:R-:W-:Y:S01]  /*61e0*/  IADD3 R186, -R189, c[0x0][0x168], -R28 ;  /* 0x00005a00bdba7a10 */ /* 0x000fe20007ffe91c */
[----:B------:R-:W-:Y:S01]  /*61f0*/  FMUL.FTZ R212, R59, R16 ;  /* 0x000000103bd47220 */ /* 0x000fe20000410000 */
[----:B------:R-:W-:Y:S01]  /*6200*/  STS [R183.X4+0x874], R228 ;  /* 0x000874e4b7007388 */ /* 0x000fe20000004800 */
[----:B------:R-:W-:Y:S01]  /*6210*/  FFMA.FTZ R194, R190, R205, R17 ;  /* 0x000000cdbec27223 */ /* 0x000fe20000010011 */
[----:B------:R-:W-:Y:S01]  /*6220*/  ISETP.GE.AND P0, PT, R186, 0x1, PT ;  /* 0x00000001ba00780c */ /* 0x000fe20003f06270 */
[----:B------:R-:W-:Y:S01]  /*6230*/  FMUL.FTZ R16, R58, R197 ;  /* 0x000000c53a107220 */ /* 0x000fe20000410000 */
[----:B------:R-:W-:Y:S01]  /*6240*/  STS [R183.X4+0x86c], R212 ;  /* 0x00086cd4b7007388 */ /* 0x000fe20000004800 */
[----:B------:R-:W-:Y:S01]  /*6250*/  FMUL.FTZ R188, R57, R188 ;  /* 0x000000bc39bc7220 */ /* 0x000fe20000410000 */
[----:B------:R-:W-:Y:S01]  /*6260*/  ISETP.GE.AND P1, PT, R186, 0x21, PT ;  /* 0x00000021ba00780c */ /* 0x000fe20003f26270 */
[-C--:B------:R-:W-:Y:S01]  /*6270*/  FFMA.FTZ R17, R199, R230.reuse, R194 ;  /* 0x000000e6c7117223 */ /* 0x080fe200000100c2 */
[----:B------:R0:W-:Y:S01]  /*6280*/  STS [R183.X4+0x868], R16 ;  /* 0x00086810b7007388 */ /* 0x0001e20000004800 */
[----:B------:R-:W-:-:S02]  /*6290*/  FMUL.FTZ R232, R63, R230 ;  /* 0x000000e63fe87220 */ /* 0x000fc40000410000 */
[----:B------:R-:W-:Y:S01]  /*62a0*/  FMUL.FTZ R220, R60, R201 ;  /* 0x000000c93cdc7220 */ /* 0x000fe20000410000 */
[----:B------:R1:W-:Y:S01]  /*62b0*/  STS [R183.X4+0x864], R188 ;  /* 0x000864bcb7007388 */ /* 0x0003e20000004800 */
[----:B------:R-:W-:Y:S02]  /*62c0*/  FMUL.FTZ R194, R54, R193 ;  /* 0x000000c136c27220 */ /* 0x000fe40000410000 */
[----:B------:R-:W-:Y:S01]  /*62d0*/  FFMA.FTZ R17, R200, R209, R17 ;  /* 0x000000d1c8117223 */ /* 0x000fe20000010011 */
[----:B------:R-:W-:Y:S01]  /*62e0*/  STS [R183.X4+0x87c], R232 ;  /* 0x00087ce8b7007388 */ /* 0x000fe20000004800 */
[----:B------:R-:W-:-:S03]  /*62f0*/  IMAD.WIDE.U32 R14, R173, c[0x0][0x2b0], R14 ;  /* 0x0000ac00ad0e7a25 */ /* 0x000fc600078e000e */
[----:B------:R-:W-:Y:S01]  /*6300*/  STS [R183.X4+0x870], R220 ;  /* 0x000870dcb7007388 */ /* 0x000fe20000004800 */
[----:B0-----:R-:W-:Y:S01]  /*6310*/  FMUL.FTZ R16, R53, R185 ;  /* 0x000000b935107220 */ /* 0x001fe20000410000 */
[----:B------:R-:W-:Y:S01]  /*6320*/  IADD3 R185, R28, 0x20, RZ ;  /* 0x000000201cb97810 */ /* 0x000fe20007ffe0ff */
[----:B-1----:R-:W-:Y:S01]  /*6330*/  FMUL.FTZ R188, R52, R191 ;  /* 0x000000bf34bc7220 */ /* 0x002fe20000410000 */
[----:B------:R-:W-:Y:S01]  /*6340*/  STS [R183.X4+0x85c], R198 ;  /* 0x00085cc6b7007388 */ /* 0x000fe20000004800 */
[----:B------:R-:W-:Y:S01]  /*6350*/  FFMA.FTZ R17, R178, R234, R17 ;  /* 0x000000eab2117223 */ /* 0x000fe20000010011 */
[----:B------:R-:W-:Y:S02]  /*6360*/  IADD3 R15, R171, R15, RZ ;  /* 0x0000000fab0f7210 */ /* 0x000fe40007ffe0ff */
[----:B------:R0:W-:Y:S01]  /*6370*/  STS [R183.X4+0x858], R194 ;  /* 0x000858c2b7007388 */ /* 0x0001e20000004800 */
[----:B------:R-:W-:Y:S01]  /*6380*/  FFMA.FTZ R187, R202, R187, R17 ;  /* 0x000000bbcabb7223 */ /* 0x000fe20000010011 */
[----:B------:R-:W-:-:S02]  /*6390*/  LEA.HI.SX32 R185, R185, R28, 0x1b ;  /* 0x0000001cb9b97211 */ /* 0x000fc400078fdaff */
        /* <DEDUP_REMOVED lines=14> */
.L_x_5362:
[----:B-1----:R-:W-:Y:S05]  /*6480*/  BSYNC B0 ;  /* 0x0000000000007941 */ /* 0x002fea0003800000 */
.L_x_5361:
        /* <DEDUP_REMOVED lines=10> */
.L_x_5364:
[----:B------:R-:W-:Y:S05]  /*6530*/  BSYNC B0 ;  /* 0x0000000000007941 */ /* 0x000fea0003800000 */
.L_x_5363:
        /* <DEDUP_REMOVED lines=14> */
.L_x_5366:
[----:B------:R-:W-:Y:S05]  /*6620*/  BSYNC B0 ;  /* 0x0000000000007941 */ /* 0x000fea0003800000 */
.L_x_5365:
[----:B------:R-:W2:Y:S01]  /*6630*/  LDS R19, [R19.X4+0x9d0] ;  /* 0x0009d00013137984 */ /* 0x000ea20000004800 */
[----:B------:R-:W-:Y:S01]  /*6640*/  BSSY B0, `(.L_x_5367) ;  /* 0x0000005000007945 */ /* 0x000fe20003800000 */
[----:B0-----:R-:W-:Y:S02]  /*6650*/  IADD3 R17, R28, 0xa0, RZ ;  /* 0x000000a01c117810 */ /* 0x001fe40007ffe0ff */
[----:B------:R-:W-:Y:S01]  /*6660*/  LEA.HI.SX32 R13, R13, R28, 0x1b ;  /* 0x0000001c0d0d7211 */ /* 0x000fe200078fdaff */
[----:B------:R-:W-:Y:S05]  /*6670*/  @!P0 BRA `(.L_x_5368) ;  /* 0x0000001000008947 */ /* 0x000fea0003800000 */
[----:B--2---:R0:W-:Y:S02]  /*6680*/  RED.E.ADD.F32.FTZ.RN.STRONG.GPU [R14.64+-0x680], R19 ;  /* 0xfff980130e00798e */ /* 0x0041e4000c10e786 */
.L_x_5368:
[----:B------:R-:W-:Y:S05]  /*6690*/  BSYNC B0 ;  /* 0x0000000000007941 */ /* 0x000fea0003800000 */
.L_x_5367:
[----:B------:R-:W3:Y:S01]  /*66a0*/  LDS R13, [R13.X4+0xa50] ;  /* 0x000a50000d0d7984 */ /* 0x000ee20000004800 */
[----:B------:R-:W-:Y:S01]  /*66b0*/  BSSY B0, `(.L_x_5369) ;  /* 0x0000005000007945 */ /* 0x000fe20003800000 */
[----:B0-2---:R-:W-:-:S02]  /*66c0*/  IADD3 R19, R28, 0xc0, RZ ;  /* 0x000000c01c137810 */ /* 0x005fc40007ffe0ff */
[----:B------:R-:W-:Y:S01]  /*66d0*/  LEA.HI.SX32 R17, R17, R28, 0x1b ;  /* 0x0000001c11117211 */ /* 0x000fe200078fdaff */
[----:B------:R-:W-:Y:S05]  /*66e0*/  @!P1 BRA `(.L_x_5370) ;  /* 0x0000001000009947 */ /* 0x000fea0003800000 */
[----:B---3--:R0:W-:Y:S02]  /*66f0*/  RED.E.ADD.F32.FTZ.RN.STRONG.GPU [R14.64+-0x600], R13 ;  /* 0xfffa000d0e00798e */ /* 0x0081e4000c10e786 */
.L_x_5370:
[----:B------:R-:W-:Y:S05]  /*6700*/  BSYNC B0 ;  /* 0x0000000000007941 */ /* 0x000fea0003800000 */
.L_x_5369:
[----:B------:R-:W2:Y:S01]  /*6710*/  LDS R17, [R17.X4+0xad0] ;  /* 0x000ad00011117984 */ /* 0x000ea20000004800 */
[----:B------:R-:W-:Y:S01]  /*6720*/  BSSY B0, `(.L_x_5371) ;  /* 0x0000005000007945 */ /* 0x000fe20003800000 */
[----:B0--3--:R-:W-:Y:S02]  /*6730*/  IADD3 R13, R28, 0xe0, RZ ;  /* 0x000000e01c0d7810 */ /* 0x009fe40007ffe0ff */
[----:B------:R-:W-:Y:S01]  /*6740*/  LEA.HI.SX32 R19, R19, R28, 0x1b ;  /* 0x0000001c13137211 */ /* 0x000fe200078fdaff */
[----:B------:R-:W-:Y:S05]  /*6750*/  @!P2 BRA `(.L_x_5372) ;  /* 0x000000100000a947 */ /* 0x000fea0003800000 */
[----:B--2---:R0:W-:Y:S02]  /*6760*/  RED.E.ADD.F32.FTZ.RN.STRONG.GPU [R14.64+-0x580], R17 ;  /* 0xfffa80110e00798e */ /* 0x0041e4000c10e786 */
.L_x_5372:
[----:B------:R-:W-:Y:S05]  /*6770*/  BSYNC B0 ;  /* 0x0000000000007941 */ /* 0x000fea0003800000 */
.L_x_5371:
[----:B------:R-:W3:Y:S01]  /*6780*/  LDS R19, [R19.X4+0xb50] ;  /* 0x000b500013137984 */ /* 0x000ee20000004800 */
[----:B------:R-:W-:Y:S01]  /*6790*/  BSSY B0, `(.L_x_5373) ;  /* 0x0000005000007945 */ /* 0x000fe20003800000 */
[----:B0-2---:R-:W-:Y:S02]  /*67a0*/  IADD3 R17, R28, 0x100, RZ ;  /* 0x000001001c117810 */ /* 0x005fe40007ffe0ff */
[----:B------:R-:W-:Y:S01]  /*67b0*/  LEA.HI.SX32 R13, R13, R28, 0x1b ;  /* 0x0000001c0d0d7211 */ /* 0x000fe200078fdaff */
[----:B------:R-:W-:Y:S05]  /*67c0*/  @!P3 BRA `(.L_x_5374) ;  /* 0x000000100000b947 */ /* 0x000fea0003800000 */
[----:B---3--:R0:W-:Y:S02]  /*67d0*/  RED.E.ADD.F32.FTZ.RN.STRONG.GPU [R14.64+-0x500], R19 ;  /* 0xfffb00130e00798e */ /* 0x0081e4000c10e786 */
.L_x_5374:
[----:B------:R-:W-:Y:S05]  /*67e0*/  BSYNC B0 ;  /* 0x0000000000007941 */ /* 0x000fea0003800000 */
.L_x_5373:
[----:B------:R-:W2:Y:S01]  /*67f0*/  LDS R13, [R13.X4+0xbd0] ;  /* 0x000bd0000d0d7984 */ /* 0x000ea20000004800 */
[----:B------:R-:W-:Y:S01]  /*6800*/  BSSY B0, `(.L_x_5375) ;  /* 0x0000004000007945 */ /* 0x000fe20003800000 */
[----:B------:R-:W-:Y:S01]  /*6810*/  LEA.HI.SX32 R17, R17, R28, 0x1b ;  /* 0x0000001c11117211 */ /* 0x000fe200078fdaff */
[----:B------:R-:W-:Y:S05]  /*6820*/  @!P4 BRA `(.L_x_5376) ;  /* 0x000000100000c947 */ /* 0x000fea0003800000 */
[----:B--2---:R2:W-:Y:S02]  /*6830*/  RED.E.ADD.F32.FTZ.RN.STRONG.GPU [R14.64+-0x480], R13 ;  /* 0xfffb800d0e00798e */ /* 0x0045e4000c10e786 */
.L_x_5376:
[----:B------:R-:W-:Y:S05]  /*6840*/  BSYNC B0 ;  /* 0x0000000000007941 */ /* 0x000fea0003800000 */
.L_x_5375:
[----:B------:R-:W4:Y:S01]  /*6850*/  LDS R17, [R17.X4+0xc50] ;  /* 0x000c500011117984 */ /* 0x000f220000004800 */
[----:B------:R-:W-:Y:S01]  /*6860*/  BSSY B0, `(.L_x_5377) ;  /* 0x0000005000007945 */ /* 0x000fe20003800000 */
[----:B--2---:R-:W-:-:S02]  /*6870*/  IADD3 R13, R28, 0x120, RZ ;  /* 0x000001201c0d7810 */ /* 0x004fc40007ffe0ff */
[----:B0--3--:R-:W-:Y:S01]  /*6880*/  IADD3 R19, R28, 0x140, RZ ;  /* 0x000001401c137810 */ /* 0x009fe20007ffe0ff */
[----:B------:R-:W-:Y:S05]  /*6890*/  @!P5 BRA `(.L_x_5378) ;  /* 0x000000100000d947 */ /* 0x000fea0003800000 */
[----:B----4-:R0:W-:Y:S02]  /*68a0*/  RED.E.ADD.F32.FTZ.RN.STRONG.GPU [R14.64+-0x400], R17 ;  /* 0xfffc00110e00798e */ /* 0x0101e4000c10e786 */
.L_x_5378:
[----:B------:R-:W-:Y:S05]  /*68b0*/  BSYNC B0 ;  /* 0x0000000000007941 */ /* 0x000fea0003800000 */
.L_x_5377:
        /* <DEDUP_REMOVED lines=14> */
.L_x_5380:
[----:B------:R-:W-:Y:S05]  /*69a0*/  BSYNC B0 ;  /* 0x0000000000007941 */ /* 0x000fea0003800000 */
.L_x_5379:
[----:B------:R-:W2:Y:S01]  /*69b0*/  LDS R19, [R19.X4+0xd50] ;  /* 0x000d500013137984 */ /* 0x000ea20000004800 */
[----:B------:R-:W-:Y:S01]  /*69c0*/  BSSY B0, `(.L_x_5381) ;  /* 0x0000005000007945 */ /* 0x000fe20003800000 */
[----:B0-----:R-:W-:-:S02]  /*69d0*/  IADD3 R13, R28, 0x180, RZ ;  /* 0x000001801c0d7810 */ /* 0x001fc40007ffe0ff */
[----:B------:R-:W-:Y:S01]  /*69e0*/  LEA.HI.SX32 R17, R17, R28, 0x1b ;  /* 0x0000001c11117211 */ /* 0x000fe200078fdaff */
[----:B------:R-:W-:Y:S05]  /*69f0*/  @!P0 BRA `(.L_x_5382) ;  /* 0x0000001000008947 */ /* 0x000fea0003800000 */
[----:B--2---:R0:W-:Y:S02]  /*6a00*/  RED.E.ADD.F32.FTZ.RN.STRONG.GPU [R14.64+-0x300], R19 ;  /* 0xfffd00130e00798e */ /* 0x0041e4000c10e786 */
.L_x_5382:
[----:B------:R-:W-:Y:S05]  /*6a10*/  BSYNC B0 ;  /* 0x0000000000007941 */ /* 0x000fea0003800000 */
.L_x_5381:
[----:B------:R-:W3:Y:S01]  /*6a20*/  LDS R17, [R17.X4+0xdd0] ;  /* 0x000dd00011117984 */ /* 0x000ee20000004800 */
[----:B------:R-:W-:Y:S01]  /*6a30*/  BSSY B0, `(.L_x_5383) ;  /* 0x0000005000007945 */ /* 0x000fe20003800000 */
[----:B0-2---:R-:W-:Y:S02]  /*6a40*/  IADD3 R19, R28, 0x1a0, RZ ;  /* 0x000001a01c137810 */ /* 0x005fe40007ffe0ff */
[----:B------:R-:W-:Y:S01]  /*6a50*/  LEA.HI.SX32 R13, R13, R28, 0x1b ;  /* 0x0000001c0d0d7211 */ /* 0x000fe200078fdaff */
[----:B------:R-:W-:Y:S05]  /*6a60*/  @!P1 BRA `(.L_x_5384) ;  /* 0x0000001000009947 */ /* 0x000fea0003800000 */
[----:B---3--:R0:W-:Y:S02]  /*6a70*/  RED.E.ADD.F32.FTZ.RN.STRONG.GPU [R14.64+-0x280], R17 ;  /* 0xfffd80110e00798e */ /* 0x0081e4000c10e786 */
.L_x_5384:
[----:B------:R-:W-:Y:S05]  /*6a80*/  BSYNC B0 ;  /* 0x0000000000007941 */ /* 0x000fea0003800000 */
.L_x_5383:
[----:B------:R-:W2:Y:S01]  /*6a90*/  LDS R13, [R13.X4+0xe50] ;  /* 0x000e50000d0d7984 */ /* 0x000ea20000004800 */
[----:B------:R-:W-:Y:S01]  /*6aa0*/  BSSY B0, `(.L_x_5385) ;  /* 0x0000005000007945 */ /* 0x000fe20003800000 */
[----:B0--3--:R-:W-:Y:S02]  /*6ab0*/  IADD3 R17, R28, 0x1c0, RZ ;  /* 0x000001c01c117810 */ /* 0x009fe40007ffe0ff */
[----:B------:R-:W-:Y:S01]  /*6ac0*/  LEA.HI.SX32 R19, R19, R28, 0x1b ;  /* 0x0000001c13137211 */ /* 0x000fe200078fdaff */
[----:B------:R-:W-:Y:S05]  /*6ad0*/  @!P2 BRA `(.L_x_5386) ;  /* 0x000000100000a947 */ /* 0x000fea0003800000 */
[----:B--2---:R0:W-:Y:S02]  /*6ae0*/  RED.E.ADD.F32.FTZ.RN.STRONG.GPU [R14.64+-0x200], R13 ;  /* 0xfffe000d0e00798e */ /* 0x0041e4000c10e786 */
.L_x_5386:
[----:B------:R-:W-:Y:S05]  /*6af0*/  BSYNC B0 ;  /* 0x0000000000007941 */ /* 0x000fea0003800000 */
.L_x_5385:
[----:B------:R-:W3:Y:S01]  /*6b00*/  LDS R19, [R19.X4+0xed0] ;  /* 0x000ed00013137984 */ /* 0x000ee20000004800 */
[----:B------:R-:W-:Y:S01]  /*6b10*/  BSSY B0, `(.L_x_5387) ;  /* 0x0000005000007945 */ /* 0x000fe20003800000 */
[----:B0-2---:R-:W-:-:S02]  /*6b20*/  IADD3 R13, R28, 0x1e0, RZ ;  /* 0x000001e01c0d7810 */ /* 0x005fc40007ffe0ff */
[----:B------:R-:W-:Y:S01]  /*6b30*/  LEA.HI.SX32 R17, R17, R28, 0x1b ;  /* 0x0000001c11117211 */ /* 0x000fe200078fdaff */
[----:B------:R-:W-:Y:S05]  /*6b40*/  @!P3 BRA `(.L_x_5388) ;  /* 0x000000100000b947 */ /* 0x000fea0003800000 */
[----:B---3--:R0:W-:Y:S02]  /*6b50*/  RED.E.ADD.F32.FTZ.RN.STRONG.GPU [R14.64+-0x180], R19 ;  /* 0xfffe80130e00798e */ /* 0x0081e4000c10e786 */
.L_x_5388:
[----:B------:R-:W-:Y:S05]  /*6b60*/  BSYNC B0 ;  /* 0x0000000000007941 */ /* 0x000fea0003800000 */
.L_x_5387:
[----:B------:R-:W2:Y:S01]  /*6b70*/  LDS R17, [R17.X4+0xf50] ;  /* 0x000f500011117984 */ /* 0x000ea20000004800 */
[----:B------:R-:W-:Y:S01]  /*6b80*/  BSSY B0, `(.L_x_5389) ;  /* 0x0000004000007945 */ /* 0x000fe20003800000 */
[----:B------:R-:W-:Y:S01]  /*6b90*/  LEA.HI.SX32 R13, R13, R28, 0x1b ;  /* 0x0000001c0d0d7211 */ /* 0x000fe200078fdaff */
[----:B------:R-:W-:Y:S05]  /*6ba0*/  @!P4 BRA `(.L_x_5390) ;  /* 0x000000100000c947 */ /* 0x000fea0003800000 */
[----:B--2---:R2:W-:Y:S02]  /*6bb0*/  RED.E.ADD.F32.FTZ.RN.STRONG.GPU [R14.64+-0x100], R17 ;  /* 0xffff00110e00798e */ /* 0x0045e4000c10e786 */
.L_x_5390:
[----:B------:R-:W-:Y:S05]  /*6bc0*/  BSYNC B0 ;  /* 0x0000000000007941 */ /* 0x000fea0003800000 */
.L_x_5389:
[----:B------:R-:W4:Y:S01]  /*6bd0*/  LDS R13, [R13.X4+0xfd0] ;  /* 0x000fd0000d0d7984 */ /* 0x000f220000004800 */
[----:B------:R-:W-:Y:S01]  /*6be0*/  BSSY B0, `(.L_x_5391) ;  /* 0x0000003000007945 */ /* 0x000fe20003800000 */
[----:B------:R-:W-:Y:S05]  /*6bf0*/  @!P5 BRA `(.L_x_5392) ;  /* 0x000000100000d947 */ /* 0x000fea0003800000 */
[----:B----4-:R4:W-:Y:S02]  /*6c00*/  RED.E.ADD.F32.FTZ.RN.STRONG.GPU [R14.64+-0x80], R13 ;  /* 0xffff800d0e00798e */ /* 0x0109e4000c10e786 */
.L_x_5392:
[----:B------:R-:W-:Y:S05]  /*6c10*/  BSYNC B0 ;  /* 0x0000000000007941 */ /* 0x000fea0003800000 */
.L_x_5391:
[----:B----4-:R-:W4:Y:S01]  /*6c20*/  SHFL.DOWN PT, R13, R16, 0x1, 0x1f ;  /* 0x08201f00100d7f89 */ /* 0x010f2200000e0000 */
[C---:B------:R-:W-:Y:S01]  /*6c30*/  ISETP.GT.AND P0, PT, R29.reuse, 0x1e, PT ;  /* 0x0000001e1d00780c */ /* 0x040fe20003f04270 */
[----:B------:R-:W-:Y:S01]  /*6c40*/  FMUL.FTZ R12, R152, R223 ;  /* 0x000000df980c7220 */ /* 0x000fe20000410000 */
[----:B------:R-:W-:Y:S01]  /*6c50*/  ISETP.NE.AND P1, PT, R29, RZ, PT ;  /* 0x000000ff1d00720c */ /* 0x000fe20003f25270 */
[----:B0-2---:R-:W0:Y:S01]  /*6c60*/  SHFL.DOWN PT, R15, R174, 0x1, 0x1f ;  /* 0x08201f00ae0f7f89 */ /* 0x005e2200000e0000 */
[----:B------:R-:W-:Y:S01]  /*6c70*/  FMUL.FTZ R165, R165, R184 ;  /* 0x000000b8a5a57220 */ /* 0x000fe20000410000 */
[----:B------:R-:W-:Y:S01]  /*6c80*/  ISETP.NE.AND P2, PT, R28, RZ, PT ;  /* 0x000000ff1c00720c */ /* 0x000fe20003f45270 */
[----:B------:R-:W-:Y:S01]  /*6c90*/  FMUL.FTZ R199, R12, R199 ;  /* 0x000000c70cc77220 */ /* 0x000fe20000410000 */
        /* <DEDUP_REMOVED lines=9> */
[----:B----4-:R-:W-:Y:S02]  /*6d30*/  @!P0 FADD.FTZ R16, R16, R13 ;  /* 0x0000000d10108221 */ /* 0x010fe40000010000 */
[----:B------:R-:W-:Y:S02]  /*6d40*/  FFMA.FTZ R134, R167, R91, R134 ;  /* 0x0000005ba7867223 */ /* 0x000fe40000010086 */
[----:B0-----:R-:W-:Y:S01]  /*6d50*/  @!P0 FADD.FTZ R174, R174, R15 ;  /* 0x0000000faeae8221 */ /* 0x001fe20000010000 */
[----:B------:R-:W0:Y:S01]  /*6d60*/  SHFL.DOWN PT, R13, R16, 0x2, 0x1f ;  /* 0x08401f00100d7f89 */ /* 0x000e2200000e0000 */
[----:B------:R-:W-:Y:S01]  /*6d70*/  ISETP.GT.AND P0, PT, R29, 0x1d, PT ;  /* 0x0000001d1d00780c */ /* 0x000fe20003f04270 */
[----:B------:R-:W-:Y:S02]  /*6d80*/  FMUL.FTZ R168, R168, R207 ;  /* 0x000000cfa8a87220 */ /* 0x000fe40000410000 */
[----:B------:R-:W2:Y:S01]  /*6d90*/  SHFL.DOWN PT, R15, R174, 0x2, 0x1f ;  /* 0x08401f00ae0f7f89 */ /* 0x000ea200000e0000 */
[----:B------:R-:W-:-:S02]  /*6da0*/  FMUL.FTZ R162, R162, R217 ;  /* 0x000000d9a2a27220 */ /* 0x000fc40000410000 */
[-C--:B------:R-:W-:Y:S02]  /*6db0*/  FMUL.FTZ R163, R163, R210.reuse ;  /* 0x000000d2a3a37220 */ /* 0x080fe40000410000 */
[----:B------:R-:W-:Y:S02]  /*6dc0*/  FMUL.FTZ R164, R164, R211 ;  /* 0x000000d3a4a47220 */ /* 0x000fe40000410000 */
[----:B------:R-:W-:Y:S02]  /*6dd0*/  FMUL.FTZ R158, R158, R227 ;  /* 0x000000e39e9e7220 */ /* 0x000fe40000410000 */
[----:B------:R-:W-:Y:S02]  /*6de0*/  FMUL.FTZ R154, R154, R177 ;  /* 0x000000b19a9a7220 */ /* 0x000fe40000410000 */
[C---:B------:R-:W-:Y:S02]  /*6df0*/  FMUL.FTZ R217, R152.reuse, R217 ;  /* 0x000000d998d97220 */ /* 0x040fe40000410000 */
[----:B------:R-:W-:-:S02]  /*6e00*/  FMUL.FTZ R210, R152, R210 ;  /* 0x000000d298d27220 */ /* 0x000fc40000410000 */
[C---:B------:R-:W-:Y:S02]  /*6e10*/  FMUL.FTZ R211, R152.reuse, R211 ;  /* 0x000000d398d37220 */ /* 0x040fe40000410000 */
[----:B------:R-:W-:Y:S02]  /*6e20*/  FMUL.FTZ R227, R152, R227 ;  /* 0x000000e398e37220 */ /* 0x000fe40000410000 */
[----:B------:R-:W-:Y:S02]  /*6e30*/  FFMA.FTZ R144, R157, R103, R144 ;  /* 0x000000679d907223 */ /* 0x000fe40000010090 */
[----:B0-----:R-:W-:Y:S02]  /*6e40*/  @!P0 FADD.FTZ R16, R16, R13 ;  /* 0x0000000d10108221 */ /* 0x001fe40000010000 */
[----:B------:R-:W-:Y:S02]  /*6e50*/  FMUL.FTZ R13, R152, R218 ;  /* 0x000000da980d7220 */ /* 0x000fe40000410000 */
[----:B--2---:R-:W-:Y:S01]  /*6e60*/  @!P0 FADD.FTZ R174, R174, R15 ;  /* 0x0000000faeae8221 */ /* 0x004fe20000010000 */
[----:B------:R-:W-:Y:S01]  /*6e70*/  ISETP.GT.AND P0, PT, R29, 0x1b, PT ;  /* 0x0000001b1d00780c */ /* 0x000fe20003f04270 */
[----:B------:R-:W0:Y:S01]  /*6e80*/  SHFL.DOWN PT, R15, R16, 0x4, 0x1f ;  /* 0x08801f00100f7f89 */ /* 0x000e2200000e0000 */
[----:B------:R-:W-:-:S02]  /*6e90*/  FMUL.FTZ R190, R13, R190 ;  /* 0x000000be0dbe7220 */ /* 0x000fc40000410000 */
[C---:B------:R-:W-:Y:S01]  /*6ea0*/  FMUL.FTZ R13, R152.reuse, R184 ;  /* 0x000000b8980d7220 */ /* 0x040fe20000410000 */
[----:B------:R-:W2:Y:S01]  /*6eb0*/  SHFL.DOWN PT, R17, R174, 0x4, 0x1f ;  /* 0x08801f00ae117f89 */ /* 0x000ea200000e0000 */
[C---:B------:R-:W-:Y:S02]  /*6ec0*/  FMUL.FTZ R14, R152.reuse, R179 ;  /* 0x000000b3980e7220 */ /* 0x040fe40000410000 */
[----:B------:R-:W-:Y:S02]  /*6ed0*/  FMUL.FTZ R13, R13, R216 ;  /* 0x000000d80d0d7220 */ /* 0x000fe40000410000 */
[----:B------:R-:W-:Y:S02]  /*6ee0*/  FMUL.FTZ R177, R152, R177 ;  /* 0x000000b198b17220 */ /* 0x000fe40000410000 */
[----:B------:R-:W-:Y:S02]  /*6ef0*/  FFMA.FTZ R165, R58, R165, R13 ;  /* 0x000000a53aa57223 */ /* 0x000fe4000001000d */
[----:B------:R-:W-:-:S02]  /*6f00*/  FMUL.FTZ R13, R152, R192 ;  /* 0x000000c0980d7220 */ /* 0x000fc40000410000 */
[----:B------:R-:W-:Y:S02]  /*6f10*/  FMUL.FTZ R161, R161, R218 ;  /* 0x000000daa1a17220 */ /* 0x000fe40000410000 */
[----:B------:R-:W-:Y:S02]  /*6f20*/  FMUL.FTZ R13, R13, R222 ;  /* 0x000000de0d0d7220 */ /* 0x000fe40000410000 */
[-C--:B------:R-:W-:Y:S02]  /*6f30*/  FMUL.FTZ R169, R169, R196.reuse ;  /* 0x000000c4a9a97220 */ /* 0x080fe40000410000 */
[----:B------:R-:W-:Y:S02]  /*6f40*/  FFMA.FTZ R167, R56, R167, R13 ;  /* 0x000000a738a77223 */ /* 0x000fe4000001000d */
[----:B------:R-:W-:Y:S02]  /*6f50*/  FMUL.FTZ R13, R152, R196 ;  /* 0x000000c4980d7220 */ /* 0x000fe40000410000 */
[----:B0-----:R-:W-:-:S02]  /*6f60*/  @!P0 FADD.FTZ R16, R16, R15 ;  /* 0x0000000f10108221 */ /* 0x001fc40000010000 */
[----:B------:R-:W-:Y:S02]  /*6f70*/  FMUL.FTZ R15, R152, R226 ;  /* 0x000000e2980f7220 */ /* 0x000fe40000410000 */
[----:B--2---:R-:W-:Y:S01]  /*6f80*/  @!P0 FADD.FTZ R174, R174, R17 ;  /* 0x00000011aeae8221 */ /* 0x004fe20000010000 */
[----:B------:R-:W-:Y:S01]  /*6f90*/  ISETP.GT.AND P0, PT, R29, 0x17, PT ;  /* 0x000000171d00780c */ /* 0x000fe20003f04270 */
[----:B------:R-:W0:Y:S01]  /*6fa0*/  SHFL.DOWN PT, R17, R16, 0x8, 0x1f ;  /* 0x09001f0010117f89 */ /* 0x000e2200000e0000 */
[----:B------:R-:W-:Y:S02]  /*6fb0*/  FMUL.FTZ R15, R15, R200 ;  /* 0x000000c80f0f7220 */ /* 0x000fe40000410000 */
[----:B------:R-:W-:Y:S01]  /*6fc0*/  FMUL.FTZ R176, R13, R176 ;  /* 0x000000b00db07220 */ /* 0x000fe20000410000 */
[----:B---3--:R-:W2:Y:S01]  /*6fd0*/  SHFL.DOWN PT, R19, R174, 0x8, 0x1f ;  /* 0x09001f00ae137f89 */ /* 0x008ea200000e0000 */
[----:B------:R-:W-:Y:S02]  /*6fe0*/  FFMA.FTZ R159, R64, R159, R15 ;  /* 0x0000009f409f7223 */ /* 0x000fe4000001000f */
[----:B------:R-:W-:-:S02]  /*6ff0*/  FFMA.FTZ R15, R57, R166, R12 ;  /* 0x000000a6390f7223 */ /* 0x000fc4000001000c */
[----:B------:R-:W-:Y:S02]  /*7000*/  FMUL.FTZ R12, R152, R207 ;  /* 0x000000cf980c7220 */ /* 0x000fe40000410000 */
[----:B------:R-:W-:Y:S02]  /*7010*/  FADD.FTZ R116, R15, R116 ;  /* 0x000000740f747221 */ /* 0x000fe40000010000 */
        /* <DEDUP_REMOVED lines=8> */
[----:B--2---:R-:W-:Y:S01]  /*70a0*/  @!P0 FADD.FTZ R174, R174, R19 ;  /* 0x00000013aeae8221 */ /* 0x004fe20000010000 */
[----:B------:R-:W-:Y:S01]  /*70b0*/  ISETP.GT.AND P0, PT, R29, 0xf, PT ;  /* 0x0000000f1d00780c */ /* 0x000fe20003f04270 */
[----:B------:R-:W0:Y:S01]  /*70c0*/  SHFL.DOWN PT, R19, R16, 0x10, 0x1f ;  /* 0x0a001f0010137f89 */ /* 0x000e2200000e0000 */
[----:B------:R-:W-:-:S02]  /*70d0*/  FMUL.FTZ R17, R17, R202 ;  /* 0x000000ca11117220 */ /* 0x000fc40000410000 */
[----:B------:R-:W-:Y:S01]  /*70e0*/  FMUL.FTZ R227, R227, R178 ;  /* 0x000000b2e3e37220 */ /* 0x000fe20000410000 */
[----:B------:R-:W2:Y:S01]  /*70f0*/  SHFL.DOWN PT, R153, R174, 0x10, 0x1f ;  /* 0x0a001f00ae997f89 */ /* 0x000ea200000e0000 */
[----:B------:R-:W-:Y:S02]  /*7100*/  FFMA.FTZ R157, R66, R157, R17 ;  /* 0x0000009d429d7223 */ /* 0x000fe40000010011 */
[----:B------:R-:W-:Y:S02]  /*7110*/  FFMA.FTZ R17, R55, R168, R12 ;  /* 0x000000a837117223 */ /* 0x000fe4000001000c */
[----:B------:R-:W-:Y:S02]  /*7120*/  FMUL.FTZ R156, R156, R179 ;  /* 0x000000b39c9c7220 */ /* 0x000fe40000410000 */
[----:B------:R-:W-:Y:S02]  /*7130*/  FMUL.FTZ R14, R14, R175 ;  /* 0x000000af0e0e7220 */ /* 0x000fe40000410000 */
[----:B------:R-:W-:-:S02]  /*7140*/  FMUL.FTZ R155, R155, R206 ;  /* 0x000000ce9b9b7220 */ /* 0x000fc40000410000 */
[----:B------:R-:W-:Y:S02]  /*7150*/  FMUL.FTZ R15, R15, R170 ;  /* 0x000000aa0f0f7220 */ /* 0x000fe40000410000 */
[----:B------:R-:W-:Y:S02]  /*7160*/  FMUL.FTZ R177, R177, R172 ;  /* 0x000000acb1b17220 */ /* 0x000fe40000410000 */
[----:B------:R-:W-:Y:S02]  /*7170*/  FFMA.FTZ R138, R163, R95, R138 ;  /* 0x0000005fa38a7223 */ /* 0x000fe4000001008a */
[----:B------:R-:W-:Y:S02]  /*7180*/  FFMA.FTZ R140, R161, R99, R140 ;  /* 0x00000063a18c7223 */ /* 0x000fe4000001008c */
[----:B------:R-:W-:Y:S02]  /*7190*/  FFMA.FTZ R132, R169, R89, R132 ;  /* 0x00000059a9847223 */ /* 0x000fe40000010084 */
[----:B0-----:R-:W-:-:S02]  /*71a0*/  @!P0 FADD.FTZ R16, R16, R19 ;  /* 0x0000001310108221 */ /* 0x001fc40000010000 */
[----:B------:R-:W-:Y:S02]  /*71b0*/  FFMA.FTZ R217, R61, R162, R217 ;  /* 0x000000a23dd97223 */ /* 0x000fe400000100d9 */
[----:B--2---:R-:W-:Y:S01]  /*71c0*/  @!P0 FADD.FTZ R174, R174, R153 ;  /* 0x00000099aeae8221 */ /* 0x004fe20000010000 */
[----:B------:R-:W-:Y:S01]  /*71d0*/  MOV R12, R16 ;  /* 0x00000010000c7202 */ /* 0x000fe20000000f00 */
[----:B------:R-:W-:Y:S02]  /*71e0*/  FFMA.FTZ R163, R60, R163, R210 ;  /* 0x000000a33ca37223 */ /* 0x000fe400000100d2 */
[----:B------:R-:W-:Y:S01]  /*71f0*/  FFMA.FTZ R161, R62, R161, R190 ;  /* 0x000000a13ea17223 */ /* 0x000fe200000100be */
[----:B------:R-:W-:Y:S01]  /*7200*/  MOV R13, R174 ;  /* 0x000000ae000d7202 */ /* 0x000fe20000000f00 */
[----:B------:R-:W-:Y:S02]  /*7210*/  FFMA.FTZ R211, R59, R164, R211 ;  /* 0x000000a43bd37223 */ /* 0x000fe400000100d3 */
[----:B------:R-:W-:-:S02]  /*7220*/  FFMA.FTZ R199, R63, R160, R199 ;  /* 0x000000a03fc77223 */ /* 0x000fc400000100c7 */
[----:B------:R-:W-:Y:S01]  /*7230*/  FFMA.FTZ R227, R65, R158, R227 ;  /* 0x0000009e41e37223 */ /* 0x000fe200000100e3 */
[----:B------:R0:W-:Y:S01]  /*7240*/  @!P1 STS.64 [0x1098], R12 ;  /* 0x0010980cff009388 */ /* 0x0001e20000000a00 */
        /* <DEDUP_REMOVED lines=38> */
.L_x_5394:
[----:B0-----:R-:W-:Y:S05]  /*74b0*/  BSYNC B0 ;  /* 0x0000000000007941 */ /* 0x001fea0003800000 */
.L_x_5393:
[----:B------:R-:W-:Y:S02]  /*74c0*/  IADD3 R121, R121, 0x1, RZ ;  /* 0x0000000179797810 */ /* 0x000fe40007ffe0ff */
[----:B------:R-:W-:Y:S02]  /*74d0*/  IADD3 R123, P1, R123, 0x1, RZ ;  /* 0x000000017b7b7810 */ /* 0x000fe40007f3e0ff */
[----:B------:R-:W-:Y:S02]  /*74e0*/  ISETP.GE.AND P0, PT, R121, c[0x0][0x16c], PT ;  /* 0x00005b0079007a0c */ /* 0x000fe40003f06270 */
[----:B------:R-:W-:-:S11]  /*74f0*/  IADD3.X R148, RZ, R148, RZ, P1, !PT ;  /* 0x00000094ff947210 */ /* 0x000fd60000ffe4ff */
[----:B------:R-:W-:Y:S01]  /*7500*/  @P0 CALL.REL.NOINC `(.L_x_5358) ;  /* 0x0000001000000944 */ /* 0x000fe20003c00000 */
[----:B------:R-:W-:Y:S05]  /*7510*/  BRA `(.L_x_5395) ;  /* 0xffffcd7000007947 */ /* 0x000fea000383ffff */
.L_x_5358:
[----:B------:R-:W-:Y:S01]  /*7520*/  BAR.SYNC.DEFER_BLOCKING 0x0 ;  /* 0x0000000000007b1d */ /* 0x000fe20000010000 */
[----:B------:R-:W-:Y:S01]  /*7530*/  ISETP.GE.AND P2, PT, R4, UR5, PT ;  /* 0x0000000504007c0c */ /* 0x000fe2000bf46270 */
[----:B------:R-:W-:Y:S01]  /*7540*/  CS2R R14, SRZ ;  /* 0x00000000000e7805 */ /* 0x000fe2000001ff00 */
        /* <DEDUP_REMOVED lines=9> */
[----:B------:R-:W2:Y:S01]  /*75e0*/  @!P2 LDG.E R97, [R2.64] ;  /* 0x000000060261a981 */ /* 0x000ea2000c1e1900 */
[----:B------:R-:W-:-:S03]  /*75f0*/  ISETP.GE.AND P2, PT, R141, UR5, PT ;  /* 0x000000058d007c0c */ /* 0x000fc6000bf46270 */
[----:B------:R-:W3:Y:S01]  /*7600*/  @!P1 LDG.E R15, [R2.64+0x80] ;  /* 0x00008006020f9981 */ /* 0x000ee2000c1e1900 */
[----:B------:R-:W-:Y:S01]  /*7610*/  ISETP.GE.AND P1, PT, R139, UR5, PT ;  /* 0x000000058b007c0c */ /* 0x000fe2000bf26270 */
[----:B------:R-:W-:Y:S02]  /*7620*/  CS2R R52, SRZ ;  /* 0x0000000000347805 */ /* 0x000fe4000001ff00 */
[----:B------:R-:W4:Y:S01]  /*7630*/  @!P0 LDG.E R13, [R2.64+0x100] ;  /* 0x00010006020d8981 */ /* 0x000f22000c1e1900 */
[----:B------:R-:W-:-:S03]  /*7640*/  ISETP.GE.AND P0, PT, R137, UR5, PT ;  /* 0x0000000589007c0c */ /* 0x000fc6000bf06270 */
[----:B------:R-:W5:Y:S01]  /*7650*/  @!P4 LDG.E R17, [R2.64+0x180] ;  /* 0x000180060211c981 */ /* 0x000f62000c1e1900 */
[----:B------:R-:W-:-:S03]  /*7660*/  ISETP.GE.AND P4, PT, R135, UR5, PT ;  /* 0x0000000587007c0c */ /* 0x000fc6000bf86270 */
[----:B------:R-:W5:Y:S01]  /*7670*/  @!P6 LDG.E R12, [R2.64+0x200] ;  /* 0x00020006020ce981 */ /* 0x000f62000c1e1900 */
[----:B------:R-:W-:-:S03]  /*7680*/  ISETP.GE.AND P6, PT, R133, UR5, PT ;  /* 0x0000000585007c0c */ /* 0x000fc6000bfc6270 */
[----:B------:R-:W5:Y:S01]  /*7690*/  @!P5 LDG.E R19, [R2.64+0x280] ;  /* 0x000280060213d981 */ /* 0x000f62000c1e1900 */
[----:B------:R-:W-:Y:S01]  /*76a0*/  ISETP.GE.AND P5, PT, R131, UR5, PT ;  /* 0x0000000583007c0c */ /* 0x000fe2000bfa6270 */
[----:B------:R-:W-:Y:S02]  /*76b0*/  HFMA2.MMA R57, -RZ, RZ, 0, 0 ;  /* 0x00000000ff397435 */ /* 0x000fe400000001ff */
[----:B------:R-:W5:Y:S01]  /*76c0*/  @!P3 LDG.E R14, [R2.64+0x300] ;  /* 0x00030006020eb981 */ /* 0x000f62000c1e1900 */
[----:B------:R-:W-:-:S03]  /*76d0*/  ISETP.GE.AND P3, PT, R129, UR5, PT ;  /* 0x0000000581007c0c */ /* 0x000fc6000bf66270 */
[----:B------:R-:W5:Y:S01]  /*76e0*/  @!P2 LDG.E R53, [R2.64+0x380] ;  /* 0x000380060235a981 */ /* 0x000f62000c1e1900 */
[----:B------:R-:W-:Y:S01]  /*76f0*/  ISETP.GE.AND P2, PT, R127, UR5, PT ;  /* 0x000000057f007c0c */ /* 0x000fe2000bf46270 */
[----:B------:R-:W-:Y:S02]  /*7700*/  CS2R R54, SRZ ;  /* 0x0000000000367805 */ /* 0x000fe4000001ff00 */
[----:B------:R-:W5:Y:S01]  /*7710*/  @!P1 LDG.E R16, [R2.64+0x400] ;  /* 0x0004000602109981 */ /* 0x000f62000c1e1900 */
[----:B------:R-:W-:Y:S01]  /*7720*/  ISETP.GE.AND P1, PT, R125, UR5, PT ;  /* 0x000000057d007c0c */ /* 0x000fe2000bf26270 */
[----:B------:R-:W-:Y:S01]  /*7730*/  HFMA2.MMA R61, -RZ, RZ, 0, 0 ;  /* 0x00000000ff3d7435 */ /* 0x000fe200000001ff */
        /* <DEDUP_REMOVED lines=8> */
[----:B------:R-:W-:Y:S01]  /*77c0*/  IMAD R91, R21, c[0x0][0x2e0], RZ ;  /* 0x0000b800155b7a24 */ /* 0x000fe200078e02ff */
[----:B------:R-:W-:Y:S01]  /*77d0*/  BSSY B0, `(.L_x_5396) ;  /* 0x00000d9000007945 */ /* 0x000fe20003800000 */
[----:B------:R-:W-:Y:S01]  /*77e0*/  IMAD R93, R35, -0x200, R24 ;  /* 0xfffffe00235d7824 */ /* 0x000fe200078e0218 */
        /* <DEDUP_REMOVED lines=21> */
[----:B------:R-:W5:Y:S04]  /*7940*/  LDS R19, [R51.X4+0x24] ;  /* 0x0000240033137984 */ /* 0x000f680000004800 */
[----:B------:R-:W1:Y:S01]  /*7950*/  LDS R53, [R51.X4+0x28] ;  /* 0x0000280033357984 */ /* 0x000e620000004800 */
[----:B0-----:R-:W-:-:S03]  /*7960*/  FADD.FTZ R2, R3, R22 ;  /* 0x0000001603027221 */ /* 0x001fc60000010000 */
[----:B------:R-:W0:Y:S01]  /*7970*/  LDS R3, [R51.X4+0x14] ;  /* 0x0000140033037984 */ /* 0x000e220000004800 */
[--C-:B--2---:R-:W-:Y:S01]  /*7980*/  FADD.FTZ R12, R13, R22.reuse ;  /* 0x000000160d0c7221 */ /* 0x104fe20000010000 */
[----:B------:R-:W-:Y:S02]  /*7990*/  FSETP.GTU.FTZ.AND P4, PT, R2, 20, PT ;  /* 0x41a000000200780b */ /* 0x000fe40003f9c000 */
[----:B------:R-:W2:Y:S01]  /*79a0*/  LDS R13, [R51.X4+0x18] ;  /* 0x00001800330d7984 */ /* 0x000ea20000004800 */
[--C-:B---3--:R-:W-:Y:S01]  /*79b0*/  FADD.FTZ R14, R15, R22.reuse ;  /* 0x000000160f0e7221 */ /* 0x108fe20000010000 */
[----:B------:R-:W-:Y:S02]  /*79c0*/  FSETP.GTU.FTZ.AND P3, PT, R12, 20, PT ;  /* 0x41a000000c00780b */ /* 0x000fe40003f7c000 */
[----:B------:R-:W3:Y:S01]  /*79d0*/  LDS R15, [R51.X4+0x1c] ;  /* 0x00001c00330f7984 */ /* 0x000ee20000004800 */
[----:B----4-:R-:W-:Y:S01]  /*79e0*/  FADD.FTZ R16, R17, R22 ;  /* 0x0000001611107221 */ /* 0x010fe20000010000 */
[----:B------:R-:W-:-:S02]  /*79f0*/  FSETP.GTU.FTZ.AND P2, PT, R14, 20, PT ;  /* 0x41a000000e00780b */ /* 0x000fc40003f5c000 */
[----:B------:R-:W4:Y:S01]  /*7a00*/  LDS R17, [R51.X4+0x20] ;  /* 0x0000200033117984 */ /* 0x000f220000004800 */
[--C-:B-----5:R-:W-:Y:S01]  /*7a10*/  FADD.FTZ R19, R19, R22.reuse ;  /* 0x0000001613137221 */ /* 0x120fe20000010000 */
[----:B------:R-:W-:Y:S01]  /*7a20*/  FSETP.GTU.FTZ.AND P0, PT, R16, 20, PT ;  /* 0x41a000001000780b */ /* 0x000fe20003f1c000 */
[----:B------:R-:W-:Y:S02]  /*7a30*/  @!P4 FMUL.FTZ R2, R2, -1.4426950216293334961 ;  /* 0xbfb8aa3b0202c820 */ /* 0x000fe40000410000 */
[----:B-1----:R-:W-:Y:S02]  /*7a40*/  FADD.FTZ R53, R53, R22 ;  /* 0x0000001635357221 */ /* 0x002fe40000010000 */
[----:B------:R-:W-:Y:S02]  /*7a50*/  @!P3 FMUL.FTZ R12, R12, -1.4426950216293334961 ;  /* 0xbfb8aa3b0c0cb820 */ /* 0x000fe40000410000 */
[----:B------:R-:W1:Y:S02]  /*7a60*/  @!P4 MUFU.EX2 R2, R2 ;  /* 0x000000020002c308 */ /* 0x000e640000000800 */
[----:B------:R-:W-:-:S04]  /*7a70*/  @!P2 FMUL.FTZ R14, R14, -1.4426950216293334961 ;  /* 0xbfb8aa3b0e0ea820 */ /* 0x000fc80000410000 */
[----:B------:R-:W-:Y:S02]  /*7a80*/  @!P0 FMUL.FTZ R16, R16, -1.4426950216293334961 ;  /* 0xbfb8aa3b10108820 */ /* 0x000fe40000410000 */
[----:B------:R-:W5:Y:S08]  /*7a90*/  @!P3 MUFU.EX2 R12, R12 ;  /* 0x0000000c000cb308 */ /* 0x000f700000000800 */
[----:B------:R-:W4:Y:S01]  /*7aa0*/  @!P2 MUFU.EX2 R14, R14 ;  /* 0x0000000e000ea308 */ /* 0x000f220000000800 */
[----:B-1----:R-:W-:-:S02]  /*7ab0*/  @!P4 FADD.FTZ R2, R2, 1 ;  /* 0x3f8000000202c421 */ /* 0x002fc40000010000 */
[--C-:B0-----:R-:W-:Y:S02]  /*7ac0*/  FADD.FTZ R3, R3, R22.reuse ;  /* 0x0000001603037221 */ /* 0x101fe40000010000 */
[----:B--2---:R-:W-:-:S03]  /*7ad0*/  FADD.FTZ R13, R13, R22 ;  /* 0x000000160d0d7221 */ /* 0x004fc60000010000 */
[----:B------:R-:W0:Y:S01]  /*7ae0*/  @!P4 MUFU.RCP R55, R2 ;  /* 0x000000020037c308 */ /* 0x000e220000001000 */
[----:B-----5:R-:W-:Y:S01]  /*7af0*/  @!P3 FADD.FTZ R12, R12, 1 ;  /* 0x3f8000000c0cb421 */ /* 0x020fe20000010000 */
[----:B------:R-:W-:Y:S01]  /*7b00*/  FSETP.GTU.FTZ.AND P1, PT, R3, 20, PT ;  /* 0x41a000000300780b */ /* 0x000fe20003f3c000 */
[--C-:B---3--:R-:W-:Y:S01]  /*7b10*/  FADD.FTZ R15, R15, R22.reuse ;  /* 0x000000160f0f7221 */ /* 0x108fe20000010000 */
[----:B------:R-:W-:Y:S01]  /*7b20*/  FSETP.GTU.FTZ.AND P6, PT, R13, 20, PT ;  /* 0x41a000000d00780b */ /* 0x000fe20003fdc000 */
[----:B----4-:R-:W-:Y:S02]  /*7b30*/  FADD.FTZ R17, R17, R22 ;  /* 0x0000001611117221 */ /* 0x010fe40000010000 */
[----:B------:R-:W-:Y:S01]  /*7b40*/  @!P2 FADD.FTZ R14, R14, 1 ;  /* 0x3f8000000e0ea421 */ /* 0x000fe20000010000 */
[----:B------:R-:W1:Y:S01]  /*7b50*/  @!P3 MUFU.RCP R57, R12 ;  /* 0x0000000c0039b308 */ /* 0x000e620000001000 */
[----:B------:R-:W-:-:S06]  /*7b60*/  FSETP.GTU.FTZ.AND P5, PT, R15, 20, PT ;  /* 0x41a000000f00780b */ /* 0x000fcc0003fbc000 */
[----:B------:R-:W-:Y:S01]  /*7b70*/  @!P1 FMUL.FTZ R3, R3, -1.4426950216293334961 ;  /* 0xbfb8aa3b03039820 */ /* 0x000fe20000410000 */
[----:B------:R2:W3:Y:S01]  /*7b80*/  @!P2 MUFU.RCP R59, R14 ;  /* 0x0000000e003ba308 */ /* 0x0004e20000001000 */
[----:B0-----:R-:W-:Y:S01]  /*7b90*/  @!P4 FMUL.FTZ R124, R124, R55 ;  /* 0x000000377c7cc220 */ /* 0x001fe20000410000 */
[----:B------:R-:W-:Y:S01]  /*7ba0*/  FSETP.GTU.FTZ.AND P4, PT, R17, 20, PT ;  /* 0x41a000001100780b */ /* 0x000fe20003f9c000 */
[----:B------:R-:W-:Y:S02]  /*7bb0*/  @!P6 FMUL.FTZ R13, R13, -1.4426950216293334961 ;  /* 0xbfb8aa3b0d0de820 */ /* 0x000fe40000410000 */
[----:B-1----:R-:W-:Y:S01]  /*7bc0*/  @!P3 FMUL.FTZ R122, R122, R57 ;  /* 0x000000397a7ab220 */ /* 0x002fe20000410000 */
[----:B------:R-:W-:Y:S01]  /*7bd0*/  FSETP.GTU.FTZ.AND P3, PT, R19, 20, PT ;  /* 0x41a000001300780b */ /* 0x000fe20003f7c000 */
[----:B--2---:R-:W-:Y:S01]  /*7be0*/  @!P5 FMUL.FTZ R14, R15, -1.4426950216293334961 ;  /* 0xbfb8aa3b0f0ed820 */ /* 0x004fe20000410000 */
[----:B------:R0:W1:Y:S07]  /*7bf0*/  @!P1 MUFU.EX2 R2, R3 ;  /* 0x0000000300029308 */ /* 0x00006e0000000800 */
[----:B------:R-:W-:-:S02]  /*7c00*/  @!P4 FMUL.FTZ R15, R17, -1.4426950216293334961 ;  /* 0xbfb8aa3b110fc820 */ /* 0x000fc40000410000 */
[----:B---3--:R-:W-:Y:S01]  /*7c10*/  @!P2 FMUL.FTZ R120, R120, R59 ;  /* 0x0000003b7878a220 */ /* 0x008fe20000410000 */
[----:B------:R-:W-:Y:S01]  /*7c20*/  FSETP.GTU.FTZ.AND P2, PT, R53, 20, PT ;  /* 0x41a000003500780b */ /* 0x000fe20003f5c000 */
[----:B------:R2:W3:Y:S01]  /*7c30*/  @!P4 MUFU.EX2 R18, R15 ;  /* 0x0000000f0012c308 */ /* 0x0004e20000000800 */
[----:B0-----:R-:W0:Y:S01]  /*7c40*/  LDS R3, [R51.X4+0x2c] ;  /* 0x00002c0033037984 */ /* 0x001e220000004800 */
[----:B------:R-:W-:-:S06]  /*7c50*/  @!P3 FMUL.FTZ R17, R19, -1.4426950216293334961 ;  /* 0xbfb8aa3b1311b820 */ /* 0x000fcc0000410000 */
[----:B------:R-:W4:Y:S01]  /*7c60*/  @!P0 MUFU.EX2 R16, R16 ;  /* 0x0000001000108308 */ /* 0x000f220000000800 */
[----:B--2---:R-:W2:Y:S01]  /*7c70*/  LDS R15, [R51.X4+0x34] ;  /* 0x00003400330f7984 */ /* 0x004ea20000004800 */
[----:B-1----:R-:W-:Y:S02]  /*7c80*/  @!P1 FADD.FTZ R2, R2, 1 ;  /* 0x3f80000002029421 */ /* 0x002fe40000010000 */
[----:B------:R-:W-:Y:S02]  /*7c90*/  @!P2 FMUL.FTZ R19, R53, -1.4426950216293334961 ;  /* 0xbfb8aa3b3513a820 */ /* 0x000fe40000410000 */
[----:B------:R-:W1:Y:S02]  /*7ca0*/  LDS R53, [R51.X4] ;  /* 0x0000000033357984 */ /* 0x000e640000004800 */
[----:B------:R5:W4:Y:S01]  /*7cb0*/  @!P2 MUFU.EX2 R54, R19 ;  /* 0x000000130036a308 */ /* 0x000b220000000800 */
[----:B---3--:R-:W-:-:S07]  /*7cc0*/  @!P4 FADD.FTZ R18, R18, 1 ;  /* 0x3f8000001212c421 */ /* 0x008fce0000010000 */
[----:B------:R3:W0:Y:S01]  /*7cd0*/  @!P6 MUFU.EX2 R12, R13 ;  /* 0x0000000d000ce308 */ /* 0x0006220000000800 */
[----:B-----5:R-:W5:Y:S01]  /*7ce0*/  LDS R19, [R51.X4+0x3c] ;  /* 0x00003c0033137984 */ /* 0x020f620000004800 */
[----:B----4-:R-:W-:-:S06]  /*7cf0*/  @!P0 FADD.FTZ R16, R16, 1 ;  /* 0x3f80000010108421 */ /* 0x010fcc0000010000 */
[----:B------:R-:W4:Y:S01]  /*7d00*/  @!P5 MUFU.EX2 R14, R14 ;  /* 0x0000000e000ed308 */ /* 0x000f220000000800 */
[----:B---3--:R-:W3:Y:S01]  /*7d10*/  LDS R13, [R51.X4+0x30] ;  /* 0x00003000330d7984 */ /* 0x008ee20000004800 */
[----:B------:R-:W-:-:S06]  /*7d20*/  @!P2 FADD.FTZ R54, R54, 1 ;  /* 0x3f8000003636a421 */ /* 0x000fcc0000010000 */
[----:B------:R-:W1:Y:S01]  /*7d30*/  @!P1 MUFU.RCP R57, R2 ;  /* 0x0000000200399308 */ /* 0x000e620000001000 */
[----:B0-----:R-:W-:Y:S02]  /*7d40*/  @!P6 FADD.FTZ R12, R12, 1 ;  /* 0x3f8000000c0ce421 */ /* 0x001fe40000010000 */
[----:B------:R-:W-:-:S05]  /*7d50*/  FADD.FTZ R3, R3, R22 ;  /* 0x0000001603037221 */ /* 0x000fca0000010000 */
[----:B------:R-:W0:Y:S01]  /*7d60*/  @!P0 MUFU.RCP R55, R16 ;  /* 0x0000001000378308 */ /* 0x000e220000001000 */
[----:B----4-:R-:W-:Y:S02]  /*7d70*/  @!P5 FADD.FTZ R14, R14, 1 ;  /* 0x3f8000000e0ed421 */ /* 0x010fe40000010000 */
[--C-:B--2---:R-:W-:Y:S02]  /*7d80*/  FADD.FTZ R15, R15, R22.reuse ;  /* 0x000000160f0f7221 */ /* 0x104fe40000010000 */
[----:B-1----:R-:W-:-:S03]  /*7d90*/  FADD.FTZ R53, R53, R22 ;  /* 0x0000001635357221 */ /* 0x002fc60000010000 */
[----:B------:R1:W2:Y:S01]  /*7da0*/  @!P3 MUFU.EX2 R52, R17 ;  /* 0x000000110034b308 */ /* 0x0002a20000000800 */
[----:B------:R-:W-:-:S07]  /*7db0*/  @!P1 FMUL.FTZ R116, R116, R57 ;  /* 0x0000003974749220 */ /* 0x000fce0000410000 */
[----:B------:R-:W4:Y:S01]  /*7dc0*/  @!P6 MUFU.RCP R59, R12 ;  /* 0x0000000c003be308 */ /* 0x000f220000001000 */
[----:B-1----:R-:W1:Y:S01]  /*7dd0*/  LDS R17, [R51.X4+0x38] ;  /* 0x0000380033117984 */ /* 0x002e620000004800 */
[----:B0-----:R-:W-:Y:S01]  /*7de0*/  @!P0 FMUL.FTZ R118, R118, R55 ;  /* 0x0000003776768220 */ /* 0x001fe20000410000 */
[----:B------:R-:W-:Y:S01]  /*7df0*/  FSETP.GTU.FTZ.AND P0, PT, R3, 20, PT ;  /* 0x41a000000300780b */ /* 0x000fe20003f1c000 */
[--C-:B-----5:R-:W-:Y:S01]  /*7e00*/  FADD.FTZ R19, R19, R22.reuse ;  /* 0x0000001613137221 */ /* 0x120fe20000010000 */
[----:B------:R-:W-:Y:S01]  /*7e10*/  BAR.SYNC.DEFER_BLOCKING 0x0 ;  /* 0x0000000000007b1d */ /* 0x000fe20000010000 */
[----:B--2---:R-:W-:Y:S02]  /*7e20*/  @!P3 FADD.FTZ R52, R52, 1 ;  /* 0x3f8000003434b421 */ /* 0x004fe40000010000 */
[----:B---3--:R-:W-:-:S03]  /*7e30*/  FADD.FTZ R13, R13, R22 ;  /* 0x000000160d0d7221 */ /* 0x008fc60000010000 */
[----:B------:R-:W0:Y:S02]  /*7e40*/  @!P5 MUFU.RCP R61, R14 ;  /* 0x0000000e003dd308 */ /* 0x000e240000001000 */
[----:B------:R-:W-:Y:S01]  /*7e50*/  FSETP.GTU.FTZ.AND P1, PT, R13, 20, PT ;  /* 0x41a000000d00780b */ /* 0x000fe20003f3c000 */
[----:B----4-:R-:W-:Y:S01]  /*7e60*/  @!P6 FMUL.FTZ R112, R112, R59 ;  /* 0x0000003b7070e220 */ /* 0x010fe20000410000 */
[----:B------:R-:W-:Y:S01]  /*7e70*/  FSETP.GTU.FTZ.AND P6, PT, R15, 20, PT ;  /* 0x41a000000f00780b */ /* 0x000fe20003fdc000 */
[----:B------:R-:W-:-:S03]  /*7e80*/  @!P0 FMUL.FTZ R2, R3, -1.4426950216293334961 ;  /* 0xbfb8aa3b03028820 */ /* 0x000fc60000410000 */
[----:B------:R-:W2:Y:S08]  /*7e90*/  @!P4 MUFU.RCP R63, R18 ;  /* 0x00000012003fc308 */ /* 0x000eb00000001000 */
[----:B------:R3:W4:Y:S01]  /*7ea0*/  @!P2 MUFU.RCP R57, R54 ;  /* 0x000000360039a308 */ /* 0x0007220000001000 */
[----:B0-----:R-:W-:Y:S01]  /*7eb0*/  @!P5 FMUL.FTZ R110, R110, R61 ;  /* 0x0000003d6e6ed220 */ /* 0x001fe20000410000 */
[----:B------:R-:W-:Y:S01]  /*7ec0*/  FSETP.GTU.FTZ.AND P5, PT, R19, 20, PT ;  /* 0x41a000001300780b */ /* 0x000fe20003fbc000 */
[----:B------:R-:W-:Y:S01]  /*7ed0*/  STS [R51.X4], R105 ;  /* 0x0000006933007388 */ /* 0x000fe20000004800 */
[----:B------:R-:W-:-:S03]  /*7ee0*/  @!P1 FMUL.FTZ R12, R13, -1.4426950216293334961 ;  /* 0xbfb8aa3b0d0c9820 */ /* 0x000fc60000410000 */
[----:B------:R-:W-:Y:S01]  /*7ef0*/  STS [R51.X4+0x4], R130 ;  /* 0x0000048233007388 */ /* 0x000fe20000004800 */
[----:B------:R0:W5:Y:S01]  /*7f00*/  @!P3 MUFU.RCP R55, R52 ;  /* 0x000000340037b308 */ /* 0x0001620000001000 */
[----:B--2---:R-:W-:Y:S01]  /*7f10*/  @!P4 FMUL.FTZ R108, R108, R63 ;  /* 0x0000003f6c6cc220 */ /* 0x004fe20000410000 */
[----:B------:R-:W-:Y:S01]  /*7f20*/  FSETP.GTU.FTZ.AND P4, PT, R53, 20, PT ;  /* 0x41a000003500780b */ /* 0x000fe20003f9c000 */
[----:B------:R-:W-:Y:S01]  /*7f30*/  STS [R51.X4+0x8], R132 ;  /* 0x0000088433007388 */ /* 0x000fe20000004800 */
[----:B---3--:R-:W-:Y:S01]  /*7f40*/  MOV R54, UR5 ;  /* 0x0000000500367c02 */ /* 0x008fe20008000f00 */
[----:B-1----:R-:W-:Y:S02]  /*7f50*/  FADD.FTZ R17, R17, R22 ;  /* 0x0000001611117221 */ /* 0x002fe40000010000 */
[----:B------:R-:W-:Y:S01]  /*7f60*/  STS [R51.X4+0xc], R107 ;  /* 0x00000c6b33007388 */ /* 0x000fe20000004800 */
[----:B----4-:R-:W-:Y:S01]  /*7f70*/  @!P2 FMUL.FTZ R104, R104, R57 ;  /* 0x000000396868a220 */ /* 0x010fe20000410000 */
[----:B------:R-:W-:Y:S01]  /*7f80*/  ISETP.NE.AND P2, PT, R28, RZ, PT ;  /* 0x000000ff1c00720c */ /* 0x000fe20003f45270 */
[----:B------:R1:W2:Y:S01]  /*7f90*/  @!P0 MUFU.EX2 R3, R2 ;  /* 0x0000000200038308 */ /* 0x0002a20000000800 */
[----:B------:R-:W-:Y:S01]  /*7fa0*/  STS [R51.X4+0x10], R134 ;  /* 0x0000108633007388 */ /* 0x000fe20000004800 */
[----:B------:R-:W-:-:S02]  /*7fb0*/  @!P5 FMUL.FTZ R16, R19, -1.4426950216293334961 ;  /* 0xbfb8aa3b1310d820 */ /* 0x000fc40000410000 */
[----:B0-----:R-:W-:Y:S01]  /*7fc0*/  IMAD R52, R203, c[0x0][0x2d8], RZ ;  /* 0x0000b600cb347a24 */ /* 0x001fe200078e02ff */
[----:B------:R-:W-:Y:S01]  /*7fd0*/  STS [R51.X4+0x14], R109 ;  /* 0x0000146d33007388 */ /* 0x000fe20000004800 */
[----:B-----5:R-:W-:Y:S01]  /*7fe0*/  @!P3 FMUL.FTZ R106, R106, R55 ;  /* 0x000000376a6ab220 */ /* 0x020fe20000410000 */
[----:B------:R-:W-:Y:S01]  /*7ff0*/  FSETP.GTU.FTZ.AND P3, PT, R17, 20, PT ;  /* 0x41a000001100780b */ /* 0x000fe20003f7c000 */
[----:B------:R0:W3:Y:S01]  /*8000*/  @!P1 MUFU.EX2 R13, R12 ;  /* 0x0000000c000d9308 */ /* 0x0000e20000000800 */
[----:B-1----:R-:W-:Y:S01]  /*8010*/  @!P6 FMUL.FTZ R2, R15, -1.4426950216293334961 ;  /* 0xbfb8aa3b0f02e820 */ /* 0x002fe20000410000 */
[----:B------:R-:W-:Y:S01]  /*8020*/  STS [R51.X4+0x18], R136 ;  /* 0x0000188833007388 */ /* 0x000fe20000004800 */
[----:B------:R-:W-:Y:S01]  /*8030*/  IMAD R89, R23, c[0x0][0x2dc], R52 ;  /* 0x0000b70017597a24 */ /* 0x000fe200078e0234 */
[----:B------:R-:W-:Y:S02]  /*8040*/  MOV R52, UR4 ;  /* 0x0000000400347c02 */ /* 0x000fe40008000f00 */
[----:B------:R-:W-:Y:S02]  /*8050*/  STS [R51.X4+0x1c], R111 ;  /* 0x00001c6f33007388 */ /* 0x000fe40000004800 */
[----:B------:R1:W4:Y:S01]  /*8060*/  @!P6 MUFU.EX2 R14, R2 ;  /* 0x00000002000ee308 */ /* 0x0003220000000800 */
[----:B--2---:R-:W-:Y:S01]  /*8070*/  @!P0 FADD.FTZ R3, R3, 1 ;  /* 0x3f80000003038421 */ /* 0x004fe20000010000 */
[----:B------:R-:W-:Y:S02]  /*8080*/  STS [R51.X4+0x20], R138 ;  /* 0x0000208a33007388 */ /* 0x000fe40000004800 */
[----:B0-----:R-:W-:-:S02]  /*8090*/  @!P3 FMUL.FTZ R12, R17, -1.4426950216293334961 ;  /* 0xbfb8aa3b110cb820 */ /* 0x001fc40000410000 */
[----:B------:R-:W-:Y:S02]  /*80a0*/  STS [R51.X4+0x24], R113 ;  /* 0x0000247133007388 */ /* 0x000fe40000004800 */
[----:B------:R-:W0:Y:S01]  /*80b0*/  @!P3 MUFU.EX2 R15, R12 ;  /* 0x0000000c000fb308 */ /* 0x000e220000000800 */
[----:B-1----:R-:W-:Y:S01]  /*80c0*/  @!P4 FMUL.FTZ R2, R53, -1.4426950216293334961 ;  /* 0xbfb8aa3b3502c820 */ /* 0x002fe20000410000 */
[----:B------:R-:W-:Y:S01]  /*80d0*/  STS [R51.X4+0x28], R140 ;  /* 0x0000288c33007388 */ /* 0x000fe20000004800 */
[----:B---3--:R-:W-:-:S03]  /*80e0*/  @!P1 FADD.FTZ R13, R13, 1 ;  /* 0x3f8000000d0d9421 */ /* 0x008fc60000010000 */
[----:B------:R-:W-:Y:S02]  /*80f0*/  STS [R51.X4+0x2c], R115 ;  /* 0x00002c7333007388 */ /* 0x000fe40000004800 */
[----:B------:R-:W1:Y:S01]  /*8100*/  @!P5 MUFU.EX2 R16, R16 ;  /* 0x000000100010d308 */ /* 0x000e620000000800 */
[----:B----4-:R-:W-:Y:S01]  /*8110*/  @!P6 FADD.FTZ R14, R14, 1 ;  /* 0x3f8000000e0ee421 */ /* 0x010fe20000010000 */
[----:B------:R-:W-:Y:S04]  /*8120*/  STS [R51.X4+0x30], R142 ;  /* 0x0000308e33007388 */ /* 0x000fe80000004800 */
[----:B------:R-:W-:Y:S02]  /*8130*/  STS [R51.X4+0x34], R117 ;  /* 0x0000347533007388 */ /* 0x000fe40000004800 */
[----:B------:R-:W2:Y:S01]  /*8140*/  @!P4 MUFU.EX2 R12, R2 ;  /* 0x00000002000cc308 */ /* 0x000ea20000000800 */
[----:B0-----:R-:W-:Y:S01]  /*8150*/  @!P3 FADD.FTZ R15, R15, 1 ;  /* 0x3f8000000f0fb421 */ /* 0x001fe20000010000 */
[----:B------:R-:W-:Y:S04]  /*8160*/  STS [R51.X4+0x38], R144 ;  /* 0x0000389033007388 */ /* 0x000fe80000004800 */
[----:B------:R-:W-:Y:S01]  /*8170*/  STS [R51.X4+0x3c], R119 ;  /* 0x00003c7733007388 */ /* 0x000fe20000004800 */
[----:B------:R-:W-:-:S06]  /*8180*/  NOP ;  /* 0x0000000000007918 */ /* 0x000fcc0000000000 */
[----:B------:R-:W-:Y:S01]  /*8190*/  LDS R19, [R32.X4] ;  /* 0x0000000020137984 */ /* 0x000fe20000004800 */
[----:B------:R0:W3:Y:S01]  /*81a0*/  @!P0 MUFU.RCP R17, R3 ;  /* 0x0000000300118308 */ /* 0x0000e20000001000 */
[----:B-1----:R-:W-:Y:S02]  /*81b0*/  @!P5 FADD.FTZ R16, R16, 1 ;  /* 0x3f8000001010d421 */ /* 0x002fe40000010000 */
[----:B------:R-:W-:Y:S01]  /*81c0*/  LDS R53, [R34.X4+0x80] ;  /* 0x0000800022357984 */ /* 0x000fe20000004800 */
[----:B--2---:R-:W-:-:S03]  /*81d0*/  @!P4 FADD.FTZ R12, R12, 1 ;  /* 0x3f8000000c0cc421 */ /* 0x004fc60000010000 */
[----:B------:R-:W-:Y:S01]  /*81e0*/  LDS R55, [R36.X4+0x100] ;  /* 0x0001000024377984 */ /* 0x000fe20000004800 */
[----:B------:R-:W1:Y:S01]  /*81f0*/  @!P3 MUFU.RCP R15, R15 ;  /* 0x0000000f000fb308 */ /* 0x000e620000001000 */
[----:B0-----:R-:W-:Y:S02]  /*8200*/  IMAD.WIDE.U32 R2, R23, c[0x0][0x2d8], RZ ;  /* 0x0000b60017027a25 */ /* 0x001fe400078e00ff */
[----:B------:R-:W-:Y:S03]  /*8210*/  LDS R57, [R38.X4+0x180] ;  /* 0x0001800026397984 */ /* 0x000fe60000004800 */
[----:B------:R-:W-:Y:S01]  /*8220*/  IADD3 R3, R3, R89, RZ ;  /* 0x0000005903037210 */ /* 0x000fe20007ffe0ff */
[----:B------:R-:W-:Y:S01]  /*8230*/  LDS R59, [R39.X4+0x200] ;  /* 0x00020000273b7984 */ /* 0x000fe20000004800 */
[----:B------:R-:W0:Y:S01]  /*8240*/  @!P1 MUFU.RCP R83, R13 ;  /* 0x0000000d00539308 */ /* 0x000e220000001000 */
[----:B---3--:R-:W-:-:S02]  /*8250*/  @!P0 FMUL.FTZ R102, R102, R17 ;  /* 0x0000001166668220 */ /* 0x008fc40000410000 */
[----:B------:R-:W-:Y:S01]  /*8260*/  LDS R61, [R40.X4+0x280] ;  /* 0x00028000283d7984 */ /* 0x000fe20000004800 */
[----:B------:R-:W-:-:S03]  /*8270*/  IMAD.WIDE.U32 R2, R0, c[0x0][0x2e0], R2 ;  /* 0x0000b80000027a25 */ /* 0x000fc600078e0002 */
[----:B------:R-:W-:Y:S01]  /*8280*/  LDS R63, [R41.X4+0x300] ;  /* 0x00030000293f7984 */ /* 0x000fe20000004800 */
[----:B------:R-:W2:Y:S01]  /*8290*/  @!P5 MUFU.RCP R87, R16 ;  /* 0x000000100057d308 */ /* 0x000ea20000001000 */
[----:B------:R-:W-:Y:S01]  /*82a0*/  IMAD R17, R0, c[0x0][0x2e4], R91 ;  /* 0x0000b90000117a24 */ /* 0x000fe200078e025b */
[----:B------:R-:W-:Y:S01]  /*82b0*/  SHF.R.S32.HI R91, RZ, 0x1f, R93 ;  /* 0x0000001fff5b7819 */ /* 0x000fe2000001145d */
[----:B------:R-:W-:Y:S01]  /*82c0*/  LDS R65, [R42.X4+0x380] ;  /* 0x000380002a417984 */ /* 0x000fe20000004800 */
[----:B-1----:R-:W-:-:S03]  /*82d0*/  @!P3 FMUL.FTZ R94, R94, R15 ;  /* 0x0000000f5e5eb220 */ /* 0x002fc60000410000 */
[----:B------:R-:W-:Y:S01]  /*82e0*/  LDS R67, [R43.X4+0x400] ;  /* 0x000400002b437984 */ /* 0x000fe20000004800 */
[----:B------:R-:W1:Y:S01]  /*82f0*/  @!P4 MUFU.RCP R13, R12 ;  /* 0x0000000c000dc308 */ /* 0x000e620000001000 */
[----:B0-----:R-:W-:Y:S01]  /*8300*/  @!P1 FMUL.FTZ R98, R98, R83 ;  /* 0x0000005362629220 */ /* 0x001fe20000410000 */
[----:B------:R-:W-:Y:S01]  /*8310*/  SHF.R.S32.HI R83, RZ, 0x1f, R4 ;  /* 0x0000001fff537819 */ /* 0x000fe20000011404 */
[----:B------:R-:W-:Y:S04]  /*8320*/  LDS R69, [R44.X4+0x480] ;  /* 0x000480002c457984 */ /* 0x000fe80000004800 */
[----:B------:R-:W-:Y:S01]  /*8330*/  LDS R71, [R45.X4+0x500] ;  /* 0x000500002d477984 */ /* 0x000fe20000004800 */
[----:B------:R0:W3:Y:S01]  /*8340*/  @!P6 MUFU.RCP R85, R14 ;  /* 0x0000000e0055e308 */ /* 0x0000e20000001000 */
[----:B--2---:R-:W-:-:S02]  /*8350*/  @!P5 FMUL.FTZ R92, R92, R87 ;  /* 0x000000575c5cd220 */ /* 0x004fc40000410000 */
[----:B------:R-:W-:Y:S04]  /*8360*/  LDS R73, [R46.X4+0x580] ;  /* 0x000580002e497984 */ /* 0x000fe80000004800 */
[----:B------:R-:W-:Y:S01]  /*8370*/  LDS R75, [R47.X4+0x600] ;  /* 0x000600002f4b7984 */ /* 0x000fe20000004800 */
[----:B-1----:R-:W-:Y:S01]  /*8380*/  @!P4 FMUL.FTZ R126, R126, R13 ;  /* 0x0000000d7e7ec220 */ /* 0x002fe20000410000 */
[----:B0-----:R-:W-:Y:S02]  /*8390*/  IADD3 R14, P0, R93, R2, RZ ;  /* 0x000000025d0e7210 */ /* 0x001fe40007f1e0ff */
[----:B------:R-:W-:Y:S01]  /*83a0*/  LDS R77, [R48.X4+0x680] ;  /* 0x00068000304d7984 */ /* 0x000fe20000004800 */
[C---:B------:R-:W-:Y:S02]  /*83b0*/  IADD3 R2, P4, R4.reuse, UR4, RZ ;  /* 0x0000000404027c10 */ /* 0x040fe4000ff9e0ff */
[----:B------:R-:W-:Y:S01]  /*83c0*/  IADD3.X R3, R91, R17, R3, P0, !PT ;  /* 0x000000115b037210 */ /* 0x000fe200007fe403 */
[----:B------:R-:W-:Y:S01]  /*83d0*/  LDS R79, [R49.X4+0x700] ;  /* 0x00070000314f7984 */ /* 0x000fe20000004800 */
[----:B------:R-:W-:Y:S01]  /*83e0*/  LEA R17, P5, R4, c[0x0][0x330], 0x2 ;  /* 0x0000cc0004117a11 */ /* 0x000fe200078a10ff */
[----:B---3--:R-:W-:-:S02]  /*83f0*/  @!P6 FMUL.FTZ R96, R96, R85 ;  /* 0x000000556060e220 */ /* 0x008fc40000410000 */
[----:B------:R-:W-:Y:S01]  /*8400*/  LDS R81, [R50.X4+0x780] ;  /* 0x0007800032517984 */ /* 0x000fe20000004800 */
[----:B------:R-:W-:Y:S02]  /*8410*/  LEA.HI.X R12, R4, c[0x0][0x334], R83, 0x2, P5 ;  /* 0x0000cd00040c7a11 */ /* 0x000fe400028f1453 */
[C---:B------:R-:W-:Y:S01]  /*8420*/  LEA R16, P5, R14.reuse, R17, 0x2 ;  /* 0x000000110e107211 */ /* 0x040fe200078a10ff */
[----:B------:R-:W-:Y:S03]  /*8430*/  @!P2 STS [0x840], R54 ;  /* 0x00084036ff00a388 */ /* 0x000fe60000000800 */
[----:B------:R-:W-:Y:S01]  /*8440*/  LEA.HI.X R17, R14, R12, R3, 0x2, P5 ;  /* 0x0000000c0e117211 */ /* 0x000fe200028f1403 */
[----:B------:R-:W-:Y:S01]  /*8450*/  BAR.SYNC.DEFER_BLOCKING 0x0 ;  /* 0x0000000000007b1d */ /* 0x000fe20000010000 */
[----:B------:R-:W-:-:S05]  /*8460*/  LEA.HI.X.SX32 R3, R52, R83, 0x1, P4 ;  /* 0x0000005334037211 */ /* 0x000fca00020f0eff */
[----:B------:R-:W0:Y:S02]  /*8470*/  LDS R18, [0x840] ;  /* 0x00084000ff127984 */ /* 0x000e240000000800 */
[-C--:B0-----:R-:W-:Y:S02]  /*8480*/  ISETP.GE.AND P3, PT, R4, R18.reuse, PT ;  /* 0x000000120400720c */ /* 0x081fe40003f66270 */
        /* <DEDUP_REMOVED lines=13> */
.L_x_5397:
[----:B------:R-:W-:Y:S05]  /*8560*/  BSYNC B0 ;  /* 0x0000000000007941 */ /* 0x000fea0003800000 */
.L_x_5396:
        /* <DEDUP_REMOVED lines=13> */
[----:B------:R-:W-:Y:S01]  /*8640*/  MOV R5, UR5 ;  /* 0x0000000500057c02 */ /* 0x000fe20008000f00 */
[----:B------:R-:W-:Y:S01]  /*8650*/  @!P1 STG.E [R16.64+-0x500], R63 ;  /* 0xfffb003f10009986 */ /* 0x000fe2000c101906 */
[-C--:B------:R-:W-:Y:S01]  /*8660*/  ISETP.GE.AND P1, PT, R131, R18.reuse, PT ;  /* 0x000000128300720c */ /* 0x080fe20003f26270 */
[----:B------:R-:W-:Y:S01]  /*8670*/  FADD.FTZ R27, R27, R120 ;  /* 0x000000781b1b7221 */ /* 0x000fe20000010000 */
        /* <DEDUP_REMOVED lines=16> */
[----:B------:R-:W-:Y:S01]  /*8780*/  @!P3 STG.E [R16.64+-0x280], R73 ;  /* 0xfffd80491000b986 */ /* 0x000fe2000c101906 */
[----:B------:R-:W-:Y:S02]  /*8790*/  IMAD R13, R23, c[0x0][0x2fc], R12 ;  /* 0x0000bf00170d7a24 */ /* 0x000fe400078e020c */
[----:B------:R-:W-:Y:S01]  /*87a0*/  FADD.FTZ R27, R27, R106 ;  /* 0x0000006a1b1b7221 */ /* 0x000fe20000010000 */
[----:B------:R-:W-:Y:S03]  /*87b0*/  @!P1 STG.E [R16.64+-0x200], R75 ;  /* 0xfffe004b10009986 */ /* 0x000fe6000c101906 */
[----:B------:R-:W-:Y:S01]  /*87c0*/  FADD.FTZ R27, R27, R104 ;  /* 0x000000681b1b7221 */ /* 0x000fe20000010000 */
[----:B------:R-:W-:Y:S03]  /*87d0*/  @!P0 STG.E [R16.64+-0x180], R77 ;  /* 0xfffe804d10008986 */ /* 0x000fe6000c101906 */
[----:B------:R-:W-:Y:S01]  /*87e0*/  FADD.FTZ R27, R27, R102 ;  /* 0x000000661b1b7221 */ /* 0x000fe20000010000 */
[----:B------:R-:W-:Y:S03]  /*87f0*/  @!P5 STG.E [R16.64+-0x100], R79 ;  /* 0xffff004f1000d986 */ /* 0x000fe6000c101906 */
[----:B------:R-:W-:Y:S01]  /*8800*/  FADD.FTZ R27, R27, R98 ;  /* 0x000000621b1b7221 */ /* 0x000fe20000010000 */
[----:B------:R-:W-:Y:S03]  /*8810*/  @!P4 STG.E [R16.64+-0x780], R53 ;  /* 0xfff880351000c986 */ /* 0x000fe6000c101906 */
[----:B------:R-:W-:Y:S01]  /*8820*/  FADD.FTZ R27, R27, R96 ;  /* 0x000000601b1b7221 */ /* 0x000fe20000010000 */
[----:B------:R1:W-:Y:S03]  /*8830*/  @!P6 STG.E [R16.64+-0x80], R81 ;  /* 0xffff80511000e986 */ /* 0x0003e6000c101906 */
[----:B------:R-:W-:Y:S01]  /*8840*/  FADD.FTZ R27, R27, R94 ;  /* 0x0000005e1b1b7221 */ /* 0x000fe20000010000 */
[----:B------:R-:W-:Y:S03]  /*8850*/  BAR.SYNC.DEFER_BLOCKING 0x0 ;  /* 0x0000000000007b1d */ /* 0x000fe60000010000 */
[----:B------:R-:W-:Y:S01]  /*8860*/  FADD.FTZ R27, R27, R92 ;  /* 0x0000005c1b1b7221 */ /* 0x000fe20000010000 */
[----:B-1----:R-:W-:-:S04]  /*8870*/  IADD3 R16, P1, R4, -0x1e0, RZ ;  /* 0xfffffe2004107810 */ /* 0x002fc80007f3e0ff */
[----:B------:R-:W-:Y:S01]  /*8880*/  IADD3.X R65, R83, -0x1, RZ, P1, !PT ;  /* 0xffffffff53417810 */ /* 0x000fe20000ffe4ff */
        /* <DEDUP_REMOVED lines=49> */
.L_x_5399:
[----:B------:R-:W-:Y:S05]  /*8ba0*/  BSYNC B0 ;  /* 0x0000000000007941 */ /* 0x000fea0003800000 */
.L_x_5398:
[----:B------:R-:W-:Y:S01]  /*8bb0*/  MOV R2, R4 ;  /* 0x0000000400027202 */ /* 0x000fe20000000f00 */
[----:B------:R-:W-:Y:S01]  /*8bc0*/  IMAD R5, R21, c[0x0][0x300], RZ ;  /* 0x0000c00015057a24 */ /* 0x000fe200078e02ff */
[----:B------:R-:W-:Y:S01]  /*8bd0*/  MOV R3, R67 ;  /* 0x0000004300037202 */ /* 0x000fe20000000f00 */
[----:B------:R-:W-:Y:S01]  /*8be0*/  UIADD3 UR10, UP0, UR10, -0x800, URZ ;  /* 0xfffff8000a0a7890 */ /* 0x000fe2000ff1e03f */
[----:B------:R-:W-:Y:S01]  /*8bf0*/  LEA R4, P1, R16, c[0x0][0x340], 0x2 ;  /* 0x0000d00010047a11 */ /* 0x000fe200078210ff */
[C---:B0-----:R-:W-:Y:S01]  /*8c00*/  IMAD R13, R0.reuse, c[0x0][0x304], R5 ;  /* 0x0000c100000d7a24 */ /* 0x041fe200078e0205 */
[-C--:B------:R-:W-:Y:S01]  /*8c10*/  ISETP.GE.AND P3, PT, R151, R14.reuse, PT ;  /* 0x0000000e9700720c */ /* 0x080fe20003f66270 */
[----:B------:R-:W-:Y:S01]  /*8c20*/  IMAD.WIDE.U32 R2, R0, c[0x0][0x300], R2 ;  /* 0x0000c00000027a25 */ /* 0x000fe200078e0002 */
[----:B------:R-:W-:Y:S01]  /*8c30*/  LEA.HI.X R5, R16, c[0x0][0x344], R65, 0x2, P1 ;  /* 0x0000d10010057a11 */ /* 0x000fe200008f1441 */
[----:B------:R-:W-:Y:S01]  /*8c40*/  UIADD3 UR12, UP1, UR12, -0x800, URZ ;  /* 0xfffff8000c0c7890 */ /* 0x000fe2000ff3e03f */
[----:B------:R-:W-:Y:S01]  /*8c50*/  ISETP.GE.AND P4, PT, R150, R14, PT ;  /* 0x0000000e9600720c */ /* 0x000fe20003f86270 */
        /* <DEDUP_REMOVED lines=42> */
.L_x_5325:
[----:B------:R-:W-:Y:S02]  /*8f00*/  ISETP.NE.U32.AND P0, PT, RZ, c[0x0][0x328], PT ;  /* 0x0000ca00ff007a0c */ /* 0x000fe40003f05070 */
[----:B------:R-:W-:Y:S02]  /*8f10*/  ISETP.NE.U32.AND P2, PT, RZ, c[0x0][0x348], PT ;  /* 0x0000d200ff007a0c */ /* 0x000fe40003f45070 */
        /* <DEDUP_REMOVED lines=22> */
.L_x_5402:
[----:B0-----:R-:W-:Y:S05]  /*9080*/  BSYNC B0 ;  /* 0x0000000000007941 */ /* 0x001fea0003800000 */
.L_x_5401:
        /* <DEDUP_REMOVED lines=23> */
.L_x_5404:
[----:B------:R-:W1:Y:S02]  /*9200*/  S2R R15, SR_TID.X ;  /* 0x00000000000f7919 */ /* 0x000e640000002100 */
.L_x_5405:
[----:B0-----:R-:W-:Y:S05]  /*9210*/  BSYNC B0 ;  /* 0x0000000000007941 */ /* 0x001fea0003800000 */
.L_x_5403:
[----:B-1----:R-:W-:-:S13]  /*9220*/  ISETP.GE.AND P0, PT, R15, c[0x0][0x16c], PT ;  /* 0x00005b000f007a0c */ /* 0x002fda0003f06270 */
[----:B------:R-:W-:Y:S05]  /*9230*/  @P0 EXIT ;  /* 0x000000000000094d */ /* 0x000fea0003800000 */
[C---:B------:R-:W-:Y:S02]  /*9240*/  IMAD R5, R21.reuse, c[0x0][0x2c8], RZ ;  /* 0x0000b20015057a24 */ /* 0x040fe400078e02ff */
[----:B------:R-:W-:Y:S02]  /*9250*/  IMAD R21, R21, c[0x0][0x288], RZ ;  /* 0x0000a20015157a24 */ /* 0x000fe400078e02ff */
[C---:B------:R-:W-:Y:S02]  /*9260*/  IMAD R23, R0.reuse, c[0x0][0x2cc], R5 ;  /* 0x0000b30000177a24 */ /* 0x040fe400078e0205 */
[----:B------:R-:W-:-:S04]  /*9270*/  IMAD.WIDE.U32 R2, R0, c[0x0][0x2c8], RZ ;  /* 0x0000b20000027a25 */ /* 0x000fc800078e00ff */
[C---:B------:R-:W-:Y:S01]  /*9280*/  IMAD R21, R0.reuse, c[0x0][0x28c], R21 ;  /* 0x0000a30000157a24 */ /* 0x040fe200078e0215 */
[----:B------:R-:W-:Y:S01]  /*9290*/  IADD3 R23, R3, R23, RZ ;  /* 0x0000001703177210 */ /* 0x000fe20007ffe0ff */
[----:B------:R-:W-:-:S05]  /*92a0*/  IMAD.WIDE.U32 R4, R0, c[0x0][0x288], RZ ;  /* 0x0000a20000047a25 */ /* 0x000fca00078e00ff */
[----:B------:R-:W-:Y:S02]  /*92b0*/  IADD3 R21, R5, R21, RZ ;  /* 0x0000001505157210 */ /* 0x000fe40007ffe0ff */
.L_x_5406:
        /* <DEDUP_REMOVED lines=26> */
.L_x_5407:
        /* <DEDUP_REMOVED lines=10> */
.L_x_9082:


//--------------------- .text._Z25selective_scan_bwd_kernelI32Selective_Scan_bwd_kernel_traitsILi32ELi16ELb0ELb1ELb0ELb1ELb1EffEEv12SSMParamsBwd --------------------------
	.section	.text._Z25selective_scan_bwd_kernelI32Selective_Scan_bwd_kernel_traitsILi32ELi16ELb0ELb1ELb0ELb1ELb1EffEEv12SSMParamsBwd,"ax",@progbits
	.sectioninfo	@"SHI_REGISTERS=244"
	.align	128
        .global         _Z25selective_scan_bwd_kernelI32Selective_Scan_bwd_kernel_traitsILi32ELi16ELb0ELb1ELb0ELb1ELb1EffEEv12SSMParamsBwd
        .type           _Z25selective_scan_bwd_kernelI32Selective_Scan_bwd_kernel_traitsILi32ELi16ELb0ELb1ELb0ELb1ELb1EffEEv12SSMParamsBwd,@function
        .size           _Z25selective_scan_bwd_kernelI32Selective_Scan_bwd_kernel_traitsILi32ELi16ELb0ELb1ELb0ELb1ELb1EffEEv12SSMParamsBwd,(.L_x_9083 - _Z25selective_scan_bwd_kernelI32Selective_Scan_bwd_kernel_traitsILi32ELi16ELb0ELb1ELb0ELb1ELb1EffEEv12SSMParamsBwd)
        .other          _Z25selective_scan_bwd_kernelI32Selective_Scan_bwd_kernel_traitsILi32ELi16ELb0ELb1ELb0ELb1ELb1EffEEv12SSMParamsBwd,@"STO_CUDA_ENTRY STV_DEFAULT"
_Z25selective_scan_bwd_kernelI32Selective_Scan_bwd_kernel_traitsILi32ELi16ELb0ELb1ELb0ELb1ELb1EffEEv12SSMParamsBwd:
.text._Z25selective_scan_bwd_kernelI32Selective_Scan_bwd_kernel_traitsILi32ELi16ELb0ELb1ELb0ELb1ELb1EffEEv12SSMParamsBwd:
        /* <DEDUP_REMOVED lines=66> */
[----:B------:R-:W-:Y:S01]  /*0420*/  LEA R13, R0, 0xfffffe00, 0x9 ;  /* 0xfffffe00000d7811 */ /* 0x000fe200078e48ff */
[----:B------:R-:W-:Y:S01]  /*0430*/  IMAD R0, R148, c[0x0][0x1d8], RZ ;  /* 0x0000760094007a24 */ /* 0x000fe200078e02ff */
[----:B------:R-:W-:Y:S02]  /*0440*/  @!P4 IADD3 R153, -R153, RZ, RZ ;  /* 0x000000ff9999c210 */ /* 0x000fe40007ffe1ff */
[----:B------:R-:W-:Y:S01]  /*0450*/  @!P3 LOP3.LUT R153, RZ, c[0x0][0x178], RZ, 0x33, !PT ;  /* 0x00005e00ff99ba12 */ /* 0x000fe200078e33ff */
[----:B------:R-:W-:Y:S01]  /*0460*/  IMAD R0, R157, c[0x0][0x1dc], R0 ;  /* 0x000077009d007a24 */ /* 0x000fe200078e0200 */
[----:B------:R-:W-:-:S02]  /*0470*/  SHF.R.S32.HI R15, RZ, 0x1f, R13 ;  /* 0x0000001fff0f7819 */ /* 0x000fc4000001140d */
[----:B------:R-:W-:Y:S01]  /*0480*/  IADD3 R17, P0, R13, R2, RZ ;  /* 0x000000020d117210 */ /* 0x000fe20007f1e0ff */
[----:B------:R-:W-:Y:S01]  /*0490*/  IMAD.WIDE.U32 R8, R153, c[0x0][0x1a8], R8 ;  /* 0x00006a0099087a25 */ /* 0x000fe200078e0008 */
[----:B------:R-:W-:Y:S02]  /*04a0*/  SHF.R.S32.HI R203, RZ, 0x1f, R153 ;  /* 0x0000001fffcb7819 */ /* 0x000fe40000011499 */
[----:B------:R-:W-:Y:S02]  /*04b0*/  IADD3.X R2, R15, R3, R0, P0, !PT ;  /* 0x000000030f027210 */ /* 0x000fe400007fe400 */
[----:B------:R-:W-:Y:S01]  /*04c0*/  IADD3 R12, P4, R13, R6, RZ ;  /* 0x000000060d0c7210 */ /* 0x000fe20007f9e0ff */
[----:B------:R-:W-:Y:S01]  /*04d0*/  IMAD R0, R203, c[0x0][0x1a8], RZ ;  /* 0x00006a00cb007a24 */ /* 0x000fe200078e02ff */
[----:B------:R-:W-:Y:S02]  /*04e0*/  IADD3 R16, P3, R13, R4, RZ ;  /* 0x000000040d107210 */ /* 0x000fe40007f7e0ff */
[----:B------:R-:W-:Y:S01]  /*04f0*/  ISETP.NE.U32.AND P0, PT, RZ, c[0x0][0x260], PT ;  /* 0x00009800ff007a0c */ /* 0x000fe20003f05070 */
[----:B------:R-:W-:Y:S01]  /*0500*/  IMAD R3, R153, c[0x0][0x1ac], R0 ;  /* 0x00006b0099037a24 */ /* 0x000fe200078e0200 */
[----:B------:R-:W-:-:S02]  /*0510*/  IADD3.X R7, R15, R7, R18, P4, !PT ;  /* 0x000000070f077210 */ /* 0x000fc400027fe412 */
[----:B------:R-:W-:Y:S02]  /*0520*/  IADD3.X R5, R15, R5, R14, P3, !PT ;  /* 0x000000050f057210 */ /* 0x000fe40001ffe40e */
[----:B------:R-:W-:Y:S02]  /*0530*/  LEA R4, P6, R17, c[0x0][0x240], 0x2 ;  /* 0x0000900011047a11 */ /* 0x000fe400078c10ff */
[----:B------:R-:W-:Y:S02]  /*0540*/  IADD3 R13, P4, R13, R8, RZ ;  /* 0x000000080d0d7210 */ /* 0x000fe40007f9e0ff */
[----:B------:R-:W-:Y:S02]  /*0550*/  LEA R14, P3, R16, c[0x0][0x248], 0x2 ;  /* 0x00009200100e7a11 */ /* 0x000fe400078610ff */
[----:B------:R-:W-:Y:S02]  /*0560*/  IADD3 R8, R9, R3, RZ ;  /* 0x0000000309087210 */ /* 0x000fe40007ffe0ff */
[----:B------:R-:W-:-:S02]  /*0570*/  ISETP.NE.AND.EX P0, PT, RZ, c[0x0][0x264], PT, P0 ;  /* 0x00009900ff007a0c */ /* 0x000fc40003f05300 */
[----:B------:R-:W-:Y:S02]  /*0580*/  LEA.HI.X R17, R17, c[0x0][0x244], R2, 0x2, P6 ;  /* 0x0000910011117a11 */ /* 0x000fe400030f1402 */
[----:B------:R-:W-:Y:S02]  /*0590*/  LEA.HI.X R16, R16, c[0x0][0x24c], R5, 0x2, P3 ;  /* 0x0000930010107a11 */ /* 0x000fe400018f1405 */
[----:B------:R-:W-:Y:S02]  /*05a0*/  IADD3.X R2, R15, R8, RZ, P4, !PT ;  /* 0x000000080f027210 */ /* 0x000fe400027fe4ff */
[----:B------:R-:W-:Y:S01]  /*05b0*/  ISETP.NE.U32.AND P3, PT, RZ, c[0x0][0x328], PT ;  /* 0x0000ca00ff007a0c */ /* 0x000fe20003f65070 */
[----:B------:R-:W-:Y:S01]  /*05c0*/  CS2R R8, SRZ ;  /* 0x0000000000087805 */ /* 0x000fe2000001ff00 */
[----:B------:R-:W-:Y:S02]  /*05d0*/  ISETP.NE.U32.AND P4, PT, RZ, c[0x0][0x348], PT ;  /* 0x0000d200ff007a0c */ /* 0x000fe40003f85070 */
[----:B------:R-:W-:Y:S01]  /*05e0*/  ISETP.NE.AND.EX P3, PT, RZ, c[0x0][0x32c], PT, P3 ;  /* 0x0000cb00ff007a0c */ /* 0x000fe20003f65330 */
[----:B------:R-:W-:Y:S01]  /*05f0*/  @P0 IMAD R0, R155, c[0x0][0x164], R157 ;  /* 0x000059009b000a24 */ /* 0x000fe200078e029d */
[----:B------:R-:W-:-:S02]  /*0600*/  ISETP.NE.AND.EX P4, PT, RZ, c[0x0][0x34c], PT, P4 ;  /* 0x0000d300ff007a0c */ /* 0x000fc40003f85340 */
[----:B------:R-:W-:Y:S01]  /*0610*/  LEA R3, P6, R12, c[0x0][0x308], 0x2 ;  /* 0x0000c2000c037a11 */ /* 0x000fe200078c10ff */
[----:B------:R-:W-:Y:S01]  /*0620*/  @P0 IMAD R0, R0, c[0x0][0x174], RZ ;  /* 0x00005d0000000a24 */ /* 0x000fe200078e02ff */
[----:B------:R-:W-:Y:S02]  /*0630*/  @P0 MOV R5, 0x8 ;  /* 0x0000000800050802 */ /* 0x000fe40000000f00 */
[----:B------:R-:W-:Y:S01]  /*0640*/  LEA.HI.X R12, R12, c[0x0][0x30c], R7, 0x2, P6 ;  /* 0x0000c3000c0c7a11 */ /* 0x000fe200030f1407 */
[----:B------:R-:W-:Y:S01]  /*0650*/  @P0 IMAD R0, R0, c[0x0][0x16c], RZ ;  /* 0x00005b0000000a24 */ /* 0x000fe200078e02ff */
[----:B------:R-:W-:Y:S01]  /*0660*/  CS2R R6, SRZ ;  /* 0x0000000000067805 */ /* 0x000fe2000001ff00 */
[----:B------:R-:W-:-:S04]  /*0670*/  LEA R147, P6, R13, c[0x0][0x228], 0x2 ;  /* 0x00008a000d937a11 */ /* 0x000fc800078c10ff */
[----:B------:R-:W-:Y:S01]  /*0680*/  LEA.HI.X R145, R13, c[0x0][0x22c], R2, 0x2, P6 ;  /* 0x00008b000d917a11 */ /* 0x000fe200030f1402 */
[----:B--2---:R0:W1:Y:S01]  /*0690*/  @P1 R2UR UR4, R10 ;  /* 0x000000000a0413c2 */ /* 0x00406200000e0000 */
[----:B------:R-:W-:-:S04]  /*06a0*/  @P3 LEA R8, P1, R157, c[0x0][0x328], 0x2 ;  /* 0x0000ca009d083a11 */ /* 0x000fc800078210ff */
[----:B------:R-:W-:-:S03]  /*06b0*/  @P3 LEA.HI.X R9, R157, c[0x0][0x32c], R148, 0x2, P1 ;  /* 0x0000cb009d093a11 */ /* 0x000fc600008f1494 */
[----:B---3--:R0:W2:Y:S01]  /*06c0*/  @P2 R2UR UR5, R11 ;  /* 0x000000000b0523c2 */ /* 0x0080a200000e0000 */
[----:B------:R-:W-:-:S04]  /*06d0*/  @P4 LEA R6, P2, R157, c[0x0][0x348], 0x2 ;  /* 0x0000d2009d064a11 */ /* 0x000fc800078410ff */
[----:B------:R-:W-:Y:S01]  /*06e0*/  @P4 LEA.HI.X R7, R157, c[0x0][0x34c], R148, 0x2, P2 ;  /* 0x0000d3009d074a11 */ /* 0x000fe200010f1494 */
[----:B0-----:R-:W-:Y:S01]  /*06f0*/  @P0 IMAD.WIDE R10, R0, R5, c[0x0][0x260] ;  /* 0x00009800000a0625 */ /* 0x001fe200078e0205 */
[----:B------:R-:W-:Y:S01]  /*0700*/  @!P0 CS2R R10, SRZ ;  /* 0x00000000000a8805 */ /* 0x000fe2000001ff00 */
[----:B------:R-:W-:Y:S05]  /*0710*/  @!P5 BRA `(.L_x_5408) ;  /* 0x0000a9c00000d947 */ /* 0x000fea0003800000 */
[----:B------:R-:W0:Y:S01]  /*0720*/  S2R R149, SR_TID.X ;  /* 0x0000000000957919 */ /* 0x000e220000002100 */
[----:B------:R3:W4:Y:S01]  /*0730*/  R2UR UR18, R17 ;  /* 0x00000000111273c2 */ /* 0x00072200000e0000 */
[----:B------:R-:W-:Y:S02]  /*0740*/  MOV R151, RZ ;  /* 0x000000ff00977202 */ /* 0x000fe40000000f00 */
[----:B------:R-:W2:Y:S01]  /*0750*/  S2R R144, SR_LANEID ;  /* 0x0000000000907919 */ /* 0x000ea20000000000 */
[----:B------:R-:W-:Y:S02]  /*0760*/  MOV R143, RZ ;  /* 0x000000ff008f7202 */ /* 0x000fe40000000f00 */
[----:B------:R-:W-:-:S02]  /*0770*/  MOV R146, RZ ;  /* 0x000000ff00927202 */ /* 0x000fc40000000f00 */
[----:B------:R3:W1:Y:S08]  /*0780*/  R2UR UR15, R14 ;  /* 0x000000000e0f73c2 */ /* 0x00067000000e0000 */
[----:B------:R3:W1:Y:S01]  /*0790*/  R2UR UR16, R16 ;  /* 0x00000000101073c2 */ /* 0x00066200000e0000 */
[----:B0-----:R-:W-:-:S07]  /*07a0*/  SHF.L.U32 R0, R149, 0x4, RZ ;  /* 0x0000000495007819 */ /* 0x001fce00000006ff */
[----:B------:R3:W0:Y:S01]  /*07b0*/  R2UR UR9, R3 ;  /* 0x00000000030973c2 */ /* 0x00062200000e0000 */
[----:B------:R-:W-:Y:S02]  /*07c0*/  LOP3.LUT R142, R149, 0x1f, RZ, 0xc0, !PT ;  /* 0x0000001f958e7812 */ /* 0x000fe400078ec0ff */
[----:B------:R-:W-:-:S05]  /*07d0*/  LOP3.LUT R0, R0, 0xfffffe00, RZ, 0xc0, !PT ;  /* 0xfffffe0000007812 */ /* 0x000fca00078ec0ff */
[----:B------:R3:W0:Y:S08]  /*07e0*/  R2UR UR14, R12 ;  /* 0x000000000c0e73c2 */ /* 0x00063000000e0000 */
[----:B------:R5:W0:Y:S02]  /*07f0*/  R2UR UR17, R4 ;  /* 0x00000000041173c2 */ /* 0x000a2400000e0000 */
[----:B-----5:R-:W-:-:S04]  /*0800*/  LOP3.LUT R4, R0, 0x1f, R149, 0xf8, !PT ;  /* 0x0000001f00047812 */ /* 0x020fc800078ef895 */
[----:B------:R-:W-:Y:S02]  /*0810*/  SHF.R.S32.HI R5, RZ, 0x1f, R4 ;  /* 0x0000001fff057819 */ /* 0x000fe40000011404 */
        /* <DEDUP_REMOVED lines=15> */
.L_x_5488:
[----:B------:R-:W-:Y:S01]  /*0910*/  IADD3 R202, -R143, c[0x0][0x174], RZ ;  /* 0x00005d008fca7a10 */ /* 0x000fe20007ffe1ff */
[----:B------:R-:W-:Y:S01]  /*0920*/  BAR.SYNC.DEFER_BLOCKING 0x0 ;  /* 0x0000000000007b1d */ /* 0x000fe20000010000 */
[----:B-1----:R-:W-:Y:S01]  /*0930*/  HFMA2.MMA R3, -RZ, RZ, 0, 0 ;  /* 0x00000000ff037435 */ /* 0x002fe200000001ff */
[----:B------:R-:W-:Y:S02]  /*0940*/  LEA R12, P1, R4, UR17, 0x2 ;  /* 0x00000011040c7c11 */ /* 0x000fe4000f8210ff */
[----:B------:R-:W-:-:S02]  /*0950*/  LEA R2, R202, 0xfffffe00, 0x9 ;  /* 0xfffffe00ca027811 */ /* 0x000fc400078e48ff */
[----:B------:R-:W-:Y:S02]  /*0960*/  LEA.HI.X R13, R4, UR18, R5, 0x2, P1 ;  /* 0x00000012040d7c11 */ /* 0x000fe400088f1405 */
[----:B------:R-:W-:-:S04]  /*0970*/  IADD3 R150, -R2, c[0x0][0x168], RZ ;  /* 0x00005a0002967a10 */ /* 0x000fc80007ffe1ff */
[-C--:B------:R-:W-:Y:S02]  /*0980*/  ISETP.GE.AND P0, PT, R4, R150.reuse, PT ;  /* 0x000000960400720c */ /* 0x080fe40003f06270 */
[-C--:B------:R-:W-:Y:S02]  /*0990*/  ISETP.GE.AND P2, PT, R141, R150.reuse, PT ;  /* 0x000000968d00720c */ /* 0x080fe40003f46270 */
[----:B------:R-:W-:Y:S02]  /*09a0*/  MOV R0, RZ ;  /* 0x000000ff00007202 */ /* 0x000fe40000000f00 */
[-C--:B------:R-:W-:Y:S02]  /*09b0*/  ISETP.GE.AND P6, PT, R137, R150.reuse, PT ;  /* 0x000000968900720c */ /* 0x080fe40003fc6270 */
[-C--:B------:R-:W-:Y:S02]  /*09c0*/  ISETP.GE.AND P5, PT, R138, R150.reuse, PT ;  /* 0x000000968a00720c */ /* 0x080fe40003fa6270 */
[----:B------:R-:W-:-:S02]  /*09d0*/  ISETP.GE.AND P3, PT, R140, R150, PT ;  /* 0x000000968c00720c */ /* 0x000fc40003f66270 */
[-C--:B------:R-:W-:Y:S01]  /*09e0*/  ISETP.GE.AND P4, PT, R139, R150.reuse, PT ;  /* 0x000000968b00720c */ /* 0x080fe20003f86270 */
[----:B0-----:R0:W2:Y:S01]  /*09f0*/  @!P0 LDG.E R3, [R12.64] ;  /* 0x0000000c0c038981 */ /* 0x0010a2000c1e1900 */
[-C--:B------:R-:W-:Y:S01]  /*0a00*/  ISETP.GE.AND P0, PT, R136, R150.reuse, PT ;  /* 0x000000968800720c */ /* 0x080fe20003f06270 */
[----:B------:R-:W-:Y:S01]  /*0a10*/  CS2R R16, SRZ ;  /* 0x0000000000107805 */ /* 0x000fe2000001ff00 */
[-C--:B------:R-:W-:Y:S01]  /*0a20*/  ISETP.GE.AND P1, PT, R135, R150.reuse, PT ;  /* 0x000000968700720c */ /* 0x080fe20003f26270 */
[----:B------:R0:W3:Y:S01]  /*0a30*/  @!P2 LDG.E R0, [R12.64+0x80] ;  /* 0x0000800c0c00a981 */ /* 0x0000e2000c1e1900 */
[-C--:B------:R-:W-:Y:S01]  /*0a40*/  ISETP.GE.AND P2, PT, R134, R150.reuse, PT ;  /* 0x000000968600720c */ /* 0x080fe20003f46270 */
[----:B------:R-:W-:Y:S01]  /*0a50*/  CS2R R14, SRZ ;  /* 0x00000000000e7805 */ /* 0x000fe2000001ff00 */
[----:B------:R-:W-:Y:S01]  /*0a60*/  CS2R R18, SRZ ;  /* 0x0000000000127805 */ /* 0x000fe2000001ff00 */
[----:B------:R0:W4:Y:S01]  /*0a70*/  @!P6 LDG.E R16, [R12.64+0x280] ;  /* 0x0002800c0c10e981 */ /* 0x000122000c1e1900 */
[----:B------:R-:W-:Y:S01]  /*0a80*/  CS2R R20, SRZ ;  /* 0x0000000000147805 */ /* 0x000fe2000001ff00 */
[----:B------:R-:W-:-:S02]  /*0a90*/  ISETP.GE.AND P6, PT, R133, R150, PT ;  /* 0x000000968500720c */ /* 0x000fc40003fc6270 */
[----:B------:R0:W5:Y:S01]  /*0aa0*/  @!P5 LDG.E R17, [R12.64+0x200] ;  /* 0x0002000c0c11d981 */ /* 0x000162000c1e1900 */
        /* <DEDUP_REMOVED lines=10> */
[----:B------:R-:W-:Y:S01]  /*0b50*/  ISETP.GE.AND P2, PT, R127, R150, PT ;  /* 0x000000967f00720c */ /* 0x000fe20003f46270 */
        /* <DEDUP_REMOVED lines=40> */
[----:B------:R-:W-:-:S02]  /*0de0*/  SHF.L.U64.HI R110, R4, 0x2, R5 ;  /* 0x00000002046e7819 */ /* 0x000fc40000010205 */
[----:B------:R-:W-:-:S04]  /*0df0*/  IADD3 R12, P0, R108, UR15, RZ ;  /* 0x0000000f6c0c7c10 */ /* 0x000fc8000ff1e0ff */
[----:B------:R-:W-:Y:S02]  /*0e00*/  IADD3.X R13, R110, UR16, RZ, P0, !PT ;  /* 0x000000106e0d7c10 */ /* 0x000fe400087fe4ff */
[-C--:B------:R-:W-:Y:S02]  /*0e10*/  ISETP.GE.AND P0, PT, R141, R150.reuse, PT ;  /* 0x000000968d00720c */ /* 0x080fe40003f06270 */
[-C--:B------:R-:W-:Y:S02]  /*0e20*/  ISETP.GE.AND P2, PT, R140, R150.reuse, PT ;  /* 0x000000968c00720c */ /* 0x080fe40003f46270 */
[-C--:B------:R-:W-:Y:S02]  /*0e30*/  ISETP.GE.AND P3, PT, R138, R150.reuse, PT ;  /* 0x000000968a00720c */ /* 0x080fe40003f66270 */
[-C--:B------:R-:W-:Y:S02]  /*0e40*/  ISETP.GE.AND P4, PT, R139, R150.reuse, PT ;  /* 0x000000968b00720c */ /* 0x080fe40003f86270 */
[----:B------:R-:W-:-:S02]  /*0e50*/  ISETP.GE.AND P5, PT, R137, R150, PT ;  /* 0x000000968900720c */ /* 0x000fc40003fa6270 */
[----:B------:R-:W-:Y:S01]  /*0e60*/  ISETP.GE.AND P6, PT, R136, R150, PT ;  /* 0x000000968800720c */ /* 0x000fe20003fc6270 */
[----:B------:R-:W-:Y:S01]  /*0e70*/  CS2R R28, SRZ ;  /* 0x00000000001c7805 */ /* 0x000fe2000001ff00 */
[----:B--2---:R0:W-:Y:S04]  /*0e80*/  STS [R126.X4], R3 ;  /* 0x000000037e007388 */ /* 0x0041e80000004800 */
[----:B---3--:R1:W-:Y:S01]  /*0e90*/  STS [R125.X4+0x80], R0 ;  /* 0x000080007d007388 */ /* 0x0083e20000004800 */
[----:B0-----:R-:W-:-:S04]  /*0ea0*/  IADD3 R3, R144, 0xc0, RZ ;  /* 0x000000c090037810 */ /* 0x001fc80007ffe0ff */
[----:B------:R-:W-:Y:S01]  /*0eb0*/  LEA.HI.SX32 R120, R3, R144, 0x1b ;  /* 0x0000009003787211 */ /* 0x000fe200078fdaff */
[----:B----4-:R-:W-:Y:S01]  /*0ec0*/  STS [R124.X4+0x100], R15 ;  /* 0x0001000f7c007388 */ /* 0x010fe20000004800 */
[----:B------:R-:W-:-:S03]  /*0ed0*/  IADD3 R3, R144, 0x180, RZ ;  /* 0x0000018090037810 */ /* 0x000fc60007ffe0ff */
[----:B-----5:R-:W-:Y:S01]  /*0ee0*/  STS [R123.X4+0x180], R14 ;  /* 0x0001800e7b007388 */ /* 0x020fe20000004800 */
        /* <DEDUP_REMOVED lines=30> */
[----:B-1----:R-:W-:-:S03]  /*10d0*/  MOV R0, RZ ;  /* 0x000000ff00007202 */ /* 0x002fc60000000f00 */
[----:B------:R-:W-:Y:S01]  /*10e0*/  BAR.SYNC.DEFER_BLOCKING 0x0 ;  /* 0x0000000000007b1d */ /* 0x000fe20000010000 */
[----:B0-----:R-:W-:Y:S01]  /*10f0*/  CS2R R20, SRZ ;  /* 0x0000000000147805 */ /* 0x001fe2000001ff00 */
[----:B------:R-:W-:-:S04]  /*1100*/  LEA R18, P1, R4, UR9, 0x2 ;  /* 0x0000000904127c11 */ /* 0x000fc8000f8210ff */
[C---:B------:R-:W-:Y:S02]  /*1110*/  LEA.HI.X R19, R4.reuse, UR14, R5, 0x2, P1 ;  /* 0x0000000e04137c11 */ /* 0x040fe400088f1405 */
[-C--:B------:R-:W-:Y:S01]  /*1120*/  ISETP.GE.AND P1, PT, R4, R150.reuse, PT ;  /* 0x000000960400720c */ /* 0x080fe20003f26270 */
[----:B------:R-:W5:Y:S01]  /*1130*/  @!P0 LDG.E R0, [R12.64+0x80] ;  /* 0x0000800c0c008981 */ /* 0x000f62000c1e1900 */
[-C--:B------:R-:W-:Y:S01]  /*1140*/  ISETP.GE.AND P0, PT, R135, R150.reuse, PT ;  /* 0x000000968700720c */ /* 0x080fe20003f06270 */
[----:B------:R-:W-:Y:S01]  /*1150*/  HFMA2.MMA R3, -RZ, RZ, 0, 0 ;  /* 0x00000000ff037435 */ /* 0x000fe200000001ff */
[----:B--2---:R-:W-:Y:S01]  /*1160*/  CS2R R22, SRZ ;  /* 0x0000000000167805 */ /* 0x004fe2000001ff00 */
[----:B------:R-:W-:Y:S01]  /*1170*/  CS2R R14, SRZ ;  /* 0x00000000000e7805 */ /* 0x000fe2000001ff00 */
[----:B------:R-:W-:Y:S01]  /*1180*/  CS2R R16, SRZ ;  /* 0x0000000000107805 */ /* 0x000fe2000001ff00 */
[----:B------:R-:W2:Y:S04]  /*1190*/  @!P6 LDG.E R21, [R12.64+0x300] ;  /* 0x0003000c0c15e981 */ /* 0x000ea8000c1e1900 */
[----:B------:R-:W2:Y:S04]  /*11a0*/  @!P2 LDG.E R15, [R12.64+0x100] ;  /* 0x0001000c0c0fa981 */ /* 0x000ea8000c1e1900 */
[----:B------:R-:W2:Y:S01]  /*11b0*/  @!P0 LDG.E R20, [R12.64+0x380] ;  /* 0x0003800c0c148981 */ /* 0x000ea2000c1e1900 */
[----:B------:R-:W-:-:S03]  /*11c0*/  ISETP.GE.AND P0, PT, R134, R150, PT ;  /* 0x000000968600720c */ /* 0x000fc60003f06270 */
[----:B------:R-:W2:Y:S01]  /*11d0*/  @!P1 LDG.E R3, [R12.64] ;  /* 0x0000000c0c039981 */ /* 0x000ea2000c1e1900 */
        /* <DEDUP_REMOVED lines=9> */
[-C--:B------:R-:W-:Y:S02]  /*1270*/  ISETP.GE.AND P5, PT, R128, R150.reuse, PT ;  /* 0x000000968000720c */ /* 0x080fe40003fa6270 */
[----:B------:R-:W-:Y:S01]  /*1280*/  ISETP.GE.AND P6, PT, R127, R150, PT ;  /* 0x000000967f00720c */ /* 0x000fe20003fc6270 */
[----:B---3--:R-:W-:Y:S01]  /*1290*/  CS2R R24, SRZ ;  /* 0x0000000000187805 */ /* 0x008fe2000001ff00 */
[----:B----4-:R-:W-:-:S05]  /*12a0*/  CS2R R26, SRZ ;  /* 0x00000000001a7805 */ /* 0x010fca000001ff00 */
[----:B------:R-:W3:Y:S04]  /*12b0*/  @!P0 LDG.E R22, [R12.64+0x480] ;  /* 0x0004800c0c168981 */ /* 0x000ee8000c1e1900 */
[----:B------:R-:W4:Y:S04]  /*12c0*/  @!P1 LDG.E R25, [R12.64+0x500] ;  /* 0x0005000c0c199981 */ /* 0x000f28000c1e1900 */
[----:B------:R-:W3:Y:S04]  /*12d0*/  @!P2 LDG.E R24, [R12.64+0x580] ;  /* 0x0005800c0c18a981 */ /* 0x000ee8000c1e1900 */
        /* <DEDUP_REMOVED lines=11> */
[----:B--2---:R-:W-:Y:S04]  /*1390*/  STS [R126.X4], R3 ;  /* 0x000000037e007388 */ /* 0x004fe80000004800 */
        /* <DEDUP_REMOVED lines=8> */
[----:B---3--:R1:W-:Y:S04]  /*1420*/  STS [R117.X4+0x480], R22 ;  /* 0x0004801675007388 */ /* 0x0083e80000004800 */
[----:B----4-:R-:W-:Y:S04]  /*1430*/  STS [R116.X4+0x500], R25 ;  /* 0x0005001974007388 */ /* 0x010fe80000004800 */
[----:B------:R2:W-:Y:S04]  /*1440*/  STS [R115.X4+0x580], R24 ;  /* 0x0005801873007388 */ /* 0x0005e80000004800 */
[----:B------:R-:W-:Y:S04]  /*1450*/  STS [R114.X4+0x600], R27 ;  /* 0x0006001b72007388 */ /* 0x000fe80000004800 */
[----:B------:R3:W-:Y:S04]  /*1460*/  STS [R113.X4+0x680], R26 ;  /* 0x0006801a71007388 */ /* 0x0007e80000004800 */
[----:B------:R-:W-:Y:S04]  /*1470*/  STS [R112.X4+0x700], R29 ;  /* 0x0007001d70007388 */ /* 0x000fe80000004800 */
        /* <DEDUP_REMOVED lines=19> */
[----:B0-----:R-:W-:Y:S01]  /*15b0*/  MOV R0, RZ ;  /* 0x000000ff00007202 */ /* 0x001fe20000000f00 */
[----:B-1----:R-:W-:-:S04]  /*15c0*/  CS2R R22, SRZ ;  /* 0x0000000000167805 */ /* 0x002fc8000001ff00 */
[----:B------:R0:W5:Y:S01]  /*15d0*/  @!P0 LDG.E R31, [R18.64] ;  /* 0x0000000c121f8981 */ /* 0x000162000c1e1900 */
[----:B------:R-:W-:-:S03]  /*15e0*/  ISETP.GE.AND P0, PT, R141, R150, PT ;  /* 0x000000968d00720c */ /* 0x000fc60003f06270 */
[----:B------:R0:W5:Y:S01]  /*15f0*/  @!P1 LDG.E R23, [R18.64+0x100] ;  /* 0x0001000c12179981 */ /* 0x000162000c1e1900 */
[-C--:B------:R-:W-:Y:S01]  /*1600*/  ISETP.GE.AND P1, PT, R138, R150.reuse, PT ;  /* 0x000000968a00720c */ /* 0x080fe20003f26270 */
[----:B--2---:R-:W-:Y:S01]  /*1610*/  CS2R R24, SRZ ;  /* 0x0000000000187805 */ /* 0x004fe2000001ff00 */
[----:B---3--:R-:W-:Y:S01]  /*1620*/  CS2R R26, SRZ ;  /* 0x00000000001a7805 */ /* 0x008fe2000001ff00 */
[----:B----4-:R-:W-:Y:S01]  /*1630*/  CS2R R28, SRZ ;  /* 0x00000000001c7805 */ /* 0x010fe2000001ff00 */
[----:B------:R0:W2:Y:S04]  /*1640*/  @!P3 LDG.E R35, [R18.64+0x600] ;  /* 0x0006000c1223b981 */ /* 0x0000a8000c1e1900 */
[----:B------:R0:W3:Y:S04]  /*1650*/  @!P5 LDG.E R37, [R18.64+0x700] ;  /* 0x0007000c1225d981 */ /* 0x0000e8000c1e1900 */
[----:B------:R0:W4:Y:S01]  /*1660*/  @!P0 LDG.E R0, [R18.64+0x80] ;  /* 0x0000800c12008981 */ /* 0x000122000c1e1900 */
[----:B------:R-:W-:-:S03]  /*1670*/  ISETP.GE.AND P0, PT, R139, R150, PT ;  /* 0x000000968b00720c */ /* 0x000fc60003f06270 */
[----:B------:R0:W2:Y:S01]  /*1680*/  @!P1 LDG.E R25, [R18.64+0x200] ;  /* 0x0002000c12199981 */ /* 0x0000a2000c1e1900 */
[----:B------:R-:W-:-:S03]  /*1690*/  ISETP.GE.AND P1, PT, R136, R150, PT ;  /* 0x000000968800720c */ /* 0x000fc60003f26270 */
[----:B------:R0:W2:Y:S06]  /*16a0*/  @!P6 LDG.E R34, [R18.64+0x780] ;  /* 0x0007800c1222e981 */ /* 0x0000ac000c1e1900 */
[----:B------:R0:W2:Y:S01]  /*16b0*/  @!P0 LDG.E R22, [R18.64+0x180] ;  /* 0x0001800c12168981 */ /* 0x0000a2000c1e1900 */
[----:B------:R-:W-:-:S03]  /*16c0*/  ISETP.GE.AND P0, PT, R137, R150, PT ;  /* 0x000000968900720c */ /* 0x000fc60003f06270 */
[----:B------:R0:W3:Y:S01]  /*16d0*/  @!P1 LDG.E R27, [R18.64+0x300] ;  /* 0x0003000c121b9981 */ /* 0x0000e2000c1e1900 */
[----:B------:R-:W-:-:S09]  /*16e0*/  ISETP.GE.AND P1, PT, R134, R150, PT ;  /* 0x000000968600720c */ /* 0x000fd20003f26270 */
[----:B------:R0:W3:Y:S01]  /*16f0*/  @!P0 LDG.E R24, [R18.64+0x280] ;  /* 0x0002800c12188981 */ /* 0x0000e2000c1e1900 */
[----:B------:R-:W-:-:S03]  /*1700*/  ISETP.GE.AND P0, PT, R135, R150, PT ;  /* 0x000000968700720c */ /* 0x000fc60003f06270 */
[----:B------:R0:W3:Y:S01]  /*1710*/  @!P1 LDG.E R29, [R18.64+0x400] ;  /* 0x0004000c121d9981 */ /* 0x0000e2000c1e1900 */
[----:B------:R-:W-:Y:S01]  /*1720*/  ISETP.NE.AND P1, PT, R30, RZ, PT ;  /* 0x000000ff1e00720c */ /* 0x000fe20003f25270 */
[----:B------:R-:W-:-:S08]  /*1730*/  HFMA2.MMA R30, -RZ, RZ, 0, 0 ;  /* 0x00000000ff1e7435 */ /* 0x000fd000000001ff */
[----:B------:R0:W3:Y:S01]  /*1740*/  @!P0 LDG.E R26, [R18.64+0x380] ;  /* 0x0003800c121a8981 */ /* 0x0000e2000c1e1900 */
[----:B------:R-:W-:Y:S02]  /*1750*/  ISETP.NE.AND P0, PT, R32, RZ, PT ;  /* 0x000000ff2000720c */ /* 0x000fe40003f05270 */
[----:B------:R-:W-:Y:S01]  /*1760*/  CS2R R32, SRZ ;  /* 0x0000000000207805 */ /* 0x000fe2000001ff00 */
[----:B------:R0:W3:Y:S05]  /*1770*/  @!P2 LDG.E R30, [R18.64+0x580] ;  /* 0x0005800c121ea981 */ /* 0x0000ea000c1e1900 */
[----:B------:R0:W3:Y:S04]  /*1780*/  @!P1 LDG.E R33, [R18.64+0x500] ;  /* 0x0005000c12219981 */ /* 0x0000e8000c1e1900 */
[----:B------:R0:W3:Y:S04]  /*1790*/  @!P4 LDG.E R32, [R18.64+0x680] ;  /* 0x0006800c1220c981 */ /* 0x0000e8000c1e1900 */
[----:B------:R0:W3:Y:S01]  /*17a0*/  @!P0 LDG.E R28, [R18.64+0x480] ;  /* 0x0004800c121c8981 */ /* 0x0000e2000c1e1900 */
[----:B------:R-:W-:Y:S01]  /*17b0*/  IMAD R16, R204, c[0x0][0x1f0], RZ ;  /* 0x00007c00cc107a24 */ /* 0x000fe200078e02ff */
[----:B------:R-:W-:Y:S01]  /*17c0*/  ISETP.GE.AND P0, PT, R4, R150, PT ;  /* 0x000000960400720c */ /* 0x000fe20003f06270 */
[----:B------:R-:W-:-:S02]  /*17d0*/  IMAD R20, R204, c[0x0][0x200], RZ ;  /* 0x00008000cc147a24 */ /* 0x000fc400078e02ff */
[C---:B------:R-:W-:Y:S02]  /*17e0*/  IMAD R39, R155.reuse, c[0x0][0x1f4], R16 ;  /* 0x00007d009b277a24 */ /* 0x040fe400078e0210 */
[----:B------:R-:W-:Y:S01]  /*17f0*/  IMAD.WIDE.U32 R16, R155, c[0x0][0x200], RZ ;  /* 0x000080009b107a25 */ /* 0x000fe200078e00ff */
[----:B------:R-:W-:-:S03]  /*1800*/  SHF.R.S32.HI R3, RZ, 0x1f, R2 ;  /* 0x0000001fff037819 */ /* 0x000fc60000011402 */
[----:B------:R-:W-:-:S04]  /*1810*/  IMAD.WIDE.U32 R14, R155, c[0x0][0x1f0], RZ ;  /* 0x00007c009b0e7a25 */ /* 0x000fc800078e00ff */
[C---:B0-----:R-:W-:Y:S02]  /*1820*/  IMAD R18, R148.reuse, c[0x0][0x1f8], RZ ;  /* 0x00007e0094127a24 */ /* 0x041fe400078e02ff */
[----:B------:R-:W-:Y:S01]  /*1830*/  IMAD R43, R155, c[0x0][0x204], R20 ;  /* 0x000081009b2b7a24 */ /* 0x000fe200078e0214 */
[----:B------:R-:W-:Y:S01]  /*1840*/  MOV R20, R16 ;  /* 0x0000001000147202 */ /* 0x000fe20000000f00 */
[----:B------:R-:W-:Y:S01]  /*1850*/  IMAD R16, R148, c[0x0][0x208], RZ ;  /* 0x0000820094107a24 */ /* 0x000fe200078e02ff */
[----:B------:R-:W-:Y:S01]  /*1860*/  IADD3 R15, R15, R39, RZ ;  /* 0x000000270f0f7210 */ /* 0x000fe20007ffe0ff */
[----:B------:R-:W-:Y:S01]  /*1870*/  IMAD R41, R157, c[0x0][0x1fc], R18 ;  /* 0x00007f009d297a24 */ /* 0x000fe200078e0212 */
[----:B------:R-:W-:Y:S02]  /*1880*/  IADD3 R93, R143, -c[0x0][0x174], RZ ;  /* 0x80005d008f5d7a10 */ /* 0x000fe40007ffe0ff */
[----:B------:R-:W-:Y:S02]  /*1890*/  @!P0 MOV R18, R2 ;  /* 0x0000000200128202 */ /* 0x000fe40000000f00 */
[----:B------:R-:W-:Y:S01]  /*18a0*/  @!P0 MOV R19, R3 ;  /* 0x0000000300138202 */ /* 0x000fe20000000f00 */
[----:B------:R-:W-:Y:S01]  /*18b0*/  IMAD R45, R157, c[0x0][0x20c], R16 ;  /* 0x000083009d2d7a24 */ /* 0x000fe200078e0210 */
[----:B------:R-:W-:Y:S01]  /*18c0*/  IADD3 R21, R17, R43, RZ ;  /* 0x0000002b11157210 */ /* 0x000fe20007ffe0ff */
[----:B------:R-:W-:-:S04]  /*18d0*/  IMAD.WIDE.U32 R16, R157, c[0x0][0x1f8], R14 ;  /* 0x00007e009d107a25 */ /* 0x000fc800078e000e */
[----:B------:R-:W-:-:S04]  /*18e0*/  @!P0 IMAD.WIDE.U32 R14, R155, c[0x0][0x1f0], R2 ;  /* 0x00007c009b0e8a25 */ /* 0x000fc800078e0002 */
[----:B------:R-:W-:Y:S02]  /*18f0*/  IMAD R93, R93, -0x200, RZ ;  /* 0xfffffe005d5d7824 */ /* 0x000fe400078e02ff */
[----:B------:R-:W-:Y:S01]  /*1900*/  @!P0 IMAD.WIDE.U32 R18, R155, c[0x0][0x200], R18 ;  /* 0x000080009b128a25 */ /* 0x000fe200078e0012 */
[----:B------:R-:W-:Y:S02]  /*1910*/  @!P0 IADD3 R15, R39, R15, RZ ;  /* 0x0000000f270f8210 */ /* 0x000fe40007ffe0ff */
[----:B------:R-:W-:Y:S01]  /*1920*/  SHF.R.S32.HI R91, RZ, 0x1f, R93 ;  /* 0x0000001fff5b7819 */ /* 0x000fe2000001145d */
[----:B------:R-:W-:Y:S01]  /*1930*/  IMAD.WIDE.U32 R20, R157, c[0x0][0x208], R20 ;  /* 0x000082009d147a25 */ /* 0x000fe200078e0014 */
[----:B------:R-:W-:Y:S02]  /*1940*/  IADD3 R38, P1, R93, R16, RZ ;  /* 0x000000105d267210 */ /* 0x000fe40007f3e0ff */
        /* <DEDUP_REMOVED lines=8> */
[----:B------:R-:W-:Y:S01]  /*19d0*/  LEA R19, P4, R4, c[0x0][0x258], 0x2 ;  /* 0x0000960004137a11 */ /* 0x000fe200078810ff */
[----:B------:R-:W-:Y:S02]  /*19e0*/  FADD.FTZ R89, R89, UR5 ;  /* 0x0000000559597e21 */ /* 0x000fe40008010000 */
[----:B------:R-:W-:Y:S02]  /*19f0*/  FADD.FTZ R86, R86, UR5 ;  /* 0x0000000556567e21 */ /* 0x000fe40008010000 */
[----:B------:R-:W-:-:S02]  /*1a00*/  FADD.FTZ R87, R87, UR5 ;  /* 0x0000000557577e21 */ /* 0x000fc40008010000 */
[----:B------:R-:W-:Y:S02]  /*1a10*/  FADD.FTZ R84, R84, UR5 ;  /* 0x0000000554547e21 */ /* 0x000fe40008010000 */
[----:B------:R-:W-:Y:S01]  /*1a20*/  FADD.FTZ R85, R85, UR5 ;  /* 0x0000000555557e21 */ /* 0x000fe20008010000 */
[----:B------:R-:W-:Y:S01]  /*1a30*/  BSSY B0, `(.L_x_5409) ;  /* 0x0000057000007945 */ /* 0x000fe20003800000 */
[----:B------:R-:W-:-:S03]  /*1a40*/  FADD.FTZ R82, R82, UR5 ;  /* 0x0000000552527e21 */ /* 0x000fc60008010000 */
[----:B------:R-:W-:Y:S01]  /*1a50*/  FSETP.GTU.FTZ.AND P6, PT, R85, 20, PT ;  /* 0x41a000005500780b */ /* 0x000fe20003fdc000 */
[----:B-----5:R-:W-:Y:S04]  /*1a60*/  STS [R126.X4], R31 ;  /* 0x0000001f7e007388 */ /* 0x020fe80000004800 */
[----:B----4-:R-:W-:Y:S04]  /*1a70*/  STS [R125.X4+0x80], R0 ;  /* 0x000080007d007388 */ /* 0x010fe80000004800 */
[----:B------:R-:W-:Y:S04]  /*1a80*/  STS [R124.X4+0x100], R23 ;  /* 0x000100177c007388 */ /* 0x000fe80000004800 */
[----:B--2---:R-:W-:Y:S04]  /*1a90*/  STS [R123.X4+0x180], R22 ;  /* 0x000180167b007388 */ /* 0x004fe80000004800 */
[----:B------:R-:W-:Y:S04]  /*1aa0*/  STS [R122.X4+0x200], R25 ;  /* 0x000200197a007388 */ /* 0x000fe80000004800 */
        /* <DEDUP_REMOVED lines=30> */
[C---:B------:R-:W-:Y:S02]  /*1c90*/  LEA R23, P2, R4.reuse, c[0x0][0x268], 0x2 ;  /* 0x00009a0004177a11 */ /* 0x040fe400078410ff */
[C---:B------:R-:W-:Y:S02]  /*1ca0*/  @!P0 IADD3.X R25, R5.reuse, R15, R41, P1, !PT ;  /* 0x0000000f05198210 */ /* 0x040fe40000ffe429 */
[----:B------:R-:W-:Y:S02]  /*1cb0*/  @!P0 IADD3.X R15, R5, R17, R45, P3, !PT ;  /* 0x00000011050f8210 */ /* 0x000fe40001ffe42d */
[C-C-:B------:R-:W-:Y:S02]  /*1cc0*/  LEA.HI.X R17, R4.reuse, c[0x0][0x26c], R5.reuse, 0x2, P2 ;  /* 0x00009b0004117a11 */ /* 0x140fe400010f1405 */
[----:B------:R-:W-:-:S02]  /*1cd0*/  LEA.HI.X R0, R4, c[0x0][0x25c], R5, 0x2, P4 ;  /* 0x0000970004007a11 */ /* 0x000fc400020f1405 */
[----:B------:R-:W-:Y:S02]  /*1ce0*/  LEA R18, P2, R38, R23, 0x2 ;  /* 0x0000001726127211 */ /* 0x000fe400078410ff */
[----:B------:R-:W-:Y:S02]  /*1cf0*/  LEA R16, P4, R36, R19, 0x2 ;  /* 0x0000001324107211 */ /* 0x000fe400078810ff */
[----:B------:R-:W-:Y:S02]  /*1d00*/  @!P0 LEA R20, P1, R24, c[0x0][0x268], 0x2 ;  /* 0x00009a0018148a11 */ /* 0x000fe400078210ff */
[----:B------:R-:W-:Y:S02]  /*1d10*/  @!P0 LEA R14, P3, R22, c[0x0][0x258], 0x2 ;  /* 0x00009600160e8a11 */ /* 0x000fe400078610ff */
[----:B------:R-:W-:Y:S02]  /*1d20*/  LEA.HI.X R19, R38, R17, R39, 0x2, P2 ;  /* 0x0000001126137211 */ /* 0x000fe400010f1427 */
[----:B------:R-:W-:-:S02]  /*1d30*/  LEA.HI.X R17, R36, R0, R21, 0x2, P4 ;  /* 0x0000000024117211 */ /* 0x000fc400020f1415 */
[----:B------:R-:W-:Y:S02]  /*1d40*/  @!P0 LEA.HI.X R21, R24, c[0x0][0x26c], R25, 0x2, P1 ;  /* 0x00009b0018158a11 */ /* 0x000fe400008f1419 */
        /* <DEDUP_REMOVED lines=37> */
.L_x_5410:
[----:B--234-:R-:W-:Y:S05]  /*1fa0*/  BSYNC B0 ;  /* 0x0000000000007941 */ /* 0x01cfea0003800000 */
.L_x_5409:
[----:B------:R-:W-:Y:S01]  /*1fb0*/  BSSY B0, `(.L_x_5411) ;  /* 0x0000023000007945 */ /* 0x000fe20003800000 */
[----:B------:R-:W-:Y:S01]  /*1fc0*/  FSETP.GTU.FTZ.AND P5, PT, R82, 20, PT ;  /* 0x41a000005200780b */ /* 0x000fe20003fbc000 */
[----:B------:R-:W-:Y:S01]  /*1fd0*/  FADD.FTZ R83, R83, UR5 ;  /* 0x0000000553537e21 */ /* 0x000fe20008010000 */
        /* <DEDUP_REMOVED lines=32> */
.L_x_5412:
[----:B------:R-:W-:Y:S05]  /*21e0*/  BSYNC B0 ;  /* 0x0000000000007941 */ /* 0x000fea0003800000 */
.L_x_5411:
        /* <DEDUP_REMOVED lines=35> */
.L_x_5414:
[----:B------:R-:W-:Y:S05]  /*2420*/  BSYNC B0 ;  /* 0x0000000000007941 */ /* 0x000fea0003800000 */
.L_x_5413:
        /* <DEDUP_REMOVED lines=35> */
.L_x_5416:
[----:B------:R-:W-:Y:S05]  /*2660*/  BSYNC B0 ;  /* 0x0000000000007941 */ /* 0x000fea0003800000 */
.L_x_5415:
        /* <DEDUP_REMOVED lines=35> */
.L_x_5418:
[----:B------:R-:W-:Y:S05]  /*28a0*/  BSYNC B0 ;  /* 0x0000000000007941 */ /* 0x000fea0003800000 */
.L_x_5417:
        /* <DEDUP_REMOVED lines=35> */
.L_x_5420:
[----:B------:R-:W-:Y:S05]  /*2ae0*/  BSYNC B0 ;  /* 0x0000000000007941 */ /* 0x000fea0003800000 */
.L_x_5419:
        /* <DEDUP_REMOVED lines=35> */
.L_x_5422:
[----:B------:R-:W-:Y:S05]  /*2d20*/  BSYNC B0 ;  /* 0x0000000000007941 */ /* 0x000fea0003800000 */
.L_x_5421:
        /* <DEDUP_REMOVED lines=35> */
.L_x_5424:
[----:B------:R-:W-:Y:S05]  /*2f60*/  BSYNC B0 ;  /* 0x0000000000007941 */ /* 0x000fea0003800000 */
.L_x_5423:
        /* <DEDUP_REMOVED lines=35> */
.L_x_5426:
[----:B------:R-:W-:Y:S05]  /*31a0*/  BSYNC B0 ;  /* 0x0000000000007941 */ /* 0x000fea0003800000 */
.L_x_5425:
        /* <DEDUP_REMOVED lines=35> */
.L_x_5428:
[----:B------:R-:W-:Y:S05]  /*33e0*/  BSYNC B0 ;  /* 0x0000000000007941 */ /* 0x000fea0003800000 */
.L_x_5427:
[----:B------:R-:W-:Y:S01]  /*33f0*/  BSSY B0, `(.L_x_5429) ;  /* 0x0000023000007945 */ /* 0x000fe20003800000 */
[----:B------:R-:W-:Y:S01]  /*3400*/  HFMA2.MMA R23, -RZ, RZ, 0, 0 ;  /* 0x00000000ff177435 */ /* 0x000fe200000001ff */
[----:B------:R-:W-:Y:S01]  /*3410*/  FSETP.GTU.FTZ.AND P2, PT, R75, 20, PT ;  /* 0x41a000004b00780b */ /* 0x000fe20003f5c000 */
[----:B------:R-:W-:Y:S07]  /*3420*/  @P1 BRA `(.L_x_5430) ;  /* 0x000001f000001947 */ /* 0x000fee0003800000 */
[----:B------:R-:W-:Y:S01]  /*3430*/  FMUL.FTZ R78, R78, 1.4426950216293334961 ;  /* 0x3fb8aa3b4e4e7820 */ /* 0x000fe20000410000 */
[----:B------:R-:W-:Y:S02]  /*3440*/  MOV R25, 0x3e800000 ;  /* 0x3e80000000197802 */ /* 0x000fe40000000f00 */
        /* <DEDUP_REMOVED lines=29> */
.L_x_5430:
[----:B------:R-:W-:Y:S05]  /*3620*/  BSYNC B0 ;  /* 0x0000000000007941 */ /* 0x000fea0003800000 */
.L_x_5429:
[----:B------:R-:W-:Y:S01]  /*3630*/  BSSY B0, `(.L_x_5431) ;  /* 0x0000021000007945 */ /* 0x000fe20003800000 */
[----:B------:R-:W-:Y:S05]  /*3640*/  @P6 BRA `(.L_x_5432) ;  /* 0x000001f000006947 */ /* 0x000fea0003800000 */
        /* <DEDUP_REMOVED lines=31> */
.L_x_5432:
[----:B------:R-:W-:Y:S05]  /*3840*/  BSYNC B0 ;  /* 0x0000000000007941 */ /* 0x000fea0003800000 */
.L_x_5431:
        /* <DEDUP_REMOVED lines=33> */
.L_x_5434:
[----:B------:R-:W-:Y:S05]  /*3a60*/  BSYNC B0 ;  /* 0x0000000000007941 */ /* 0x000fea0003800000 */
.L_x_5433:
        /* <DEDUP_REMOVED lines=33> */
.L_x_5436:
[----:B------:R-:W-:Y:S05]  /*3c80*/  BSYNC B0 ;  /* 0x0000000000007941 */ /* 0x000fea0003800000 */
.L_x_5435:
        /* <DEDUP_REMOVED lines=33> */
.L_x_5438:
[----:B------:R-:W-:Y:S05]  /*3ea0*/  BSYNC B0 ;  /* 0x0000000000007941 */ /* 0x000fea0003800000 */
.L_x_5437:
        /* <DEDUP_REMOVED lines=33> */
.L_x_5440:
[----:B------:R-:W-:Y:S05]  /*40c0*/  BSYNC B0 ;  /* 0x0000000000007941 */ /* 0x000fea0003800000 */
.L_x_5439:
        /* <DEDUP_REMOVED lines=12> */
[----:B------:R-:W3:Y:S01]  /*4190*/  @!P0 LDG.E R23, [R20.64] ;  /* 0x0000000c14178981 */ /* 0x000ee2000c1e1900 */
[-C--:B------:R-:W-:Y:S01]  /*41a0*/  ISETP.GE.AND P5, PT, R140, R150.reuse, PT ;  /* 0x000000968c00720c */ /* 0x080fe20003fa6270 */
[----:B------:R-:W-:Y:S01]  /*41b0*/  HFMA2.MMA R33, -RZ, RZ, 0, 0 ;  /* 0x00000000ff217435 */ /* 0x000fe200000001ff */
[-C--:B------:R-:W-:Y:S01]  /*41c0*/  ISETP.GE.AND P6, PT, R141, R150.reuse, PT ;  /* 0x000000968d00720c */ /* 0x080fe20003fc6270 */
[----:B------:R-:W-:Y:S01]  /*41d0*/  CS2R R34, SRZ ;  /* 0x0000000000227805 */ /* 0x000fe2000001ff00 */
[----:B------:R-:W-:Y:S01]  /*41e0*/  MOV R22, RZ ;  /* 0x000000ff00167202 */ /* 0x000fe20000000f00 */
        /* <DEDUP_REMOVED lines=25> */
[----:B------:R-:W-:Y:S02]  /*4380*/  ISETP.GE.AND P1, PT, R141, R150, PT ;  /* 0x000000968d00720c */ /* 0x000fe40003f26270 */
[----:B------:R-:W-:Y:S01]  /*4390*/  MOV R42, RZ ;  /* 0x000000ff002a7202 */ /* 0x000fe20000000f00 */
[----:B------:R-:W-:Y:S01]  /*43a0*/  HFMA2.MMA R41, -RZ, RZ, 0, 0 ;  /* 0x00000000ff297435 */ /* 0x000fe200000001ff */
[----:B------:R-:W-:Y:S01]  /*43b0*/  MOV R45, RZ ;  /* 0x000000ff002d7202 */ /* 0x000fe20000000f00 */
[----:B------:R-:W-:Y:S01]  /*43c0*/  HFMA2.MMA R48, -RZ, RZ, 0, 0 ;  /* 0x00000000ff307435 */ /* 0x000fe200000001ff */
[----:B------:R-:W-:Y:S01]  /*43d0*/  CS2R R46, SRZ ;  /* 0x00000000002e7805 */ /* 0x000fe2000001ff00 */
[----:B------:R-:W-:Y:S01]  /*43e0*/  HFMA2.MMA R50, -RZ, RZ, 0, 0 ;  /* 0x00000000ff327435 */ /* 0x000fe200000001ff */
        /* <DEDUP_REMOVED lines=21> */
[----:B------:R-:W4:Y:S04]  /*4540*/  LDS R18, [R109.X4+0xc] ;  /* 0x00000c006d127984 */ /* 0x000f280000004800 */
[----:B------:R-:W2:Y:S04]  /*4550*/  LDS R32, [R109.X4+0x10] ;  /* 0x000010006d207984 */ /* 0x000ea80000004800 */
[----:B------:R-:W-:Y:S04]  /*4560*/  LDS R31, [R109.X4+0x14] ;  /* 0x000014006d1f7984 */ /* 0x000fe80000004800 */
[----:B------:R-:W-:Y:S04]  /*4570*/  LDS R0, [R109.X4+0x18] ;  /* 0x000018006d007984 */ /* 0x000fe80000004800 */
[----:B------:R-:W1:Y:S04]  /*4580*/  LDS R22, [R109.X4+0x1c] ;  /* 0x00001c006d167984 */ /* 0x000e680000004800 */
[----:B------:R-:W1:Y:S04]  /*4590*/  LDS R23, [R109.X4+0x20] ;  /* 0x000020006d177984 */ /* 0x000e680000004800 */
[----:B------:R-:W-:Y:S04]  /*45a0*/  LDS R24, [R109.X4+0x24] ;  /* 0x000024006d187984 */ /* 0x000fe80000004800 */
[----:B------:R-:W1:Y:S04]  /*45b0*/  LDS R25, [R109.X4+0x28] ;  /* 0x000028006d197984 */ /* 0x000e680000004800 */
[----:B------:R-:W-:Y:S04]  /*45c0*/  LDS R26, [R109.X4+0x2c] ;  /* 0x00002c006d1a7984 */ /* 0x000fe80000004800 */
[----:B------:R-:W-:Y:S04]  /*45d0*/  LDS R27, [R109.X4+0x30] ;  /* 0x000030006d1b7984 */ /* 0x000fe80000004800 */
[----:B------:R-:W1:Y:S04]  /*45e0*/  LDS R28, [R109.X4+0x34] ;  /* 0x000034006d1c7984 */ /* 0x000e680000004800 */
[----:B------:R-:W1:Y:S04]  /*45f0*/  LDS R29, [R109.X4+0x38] ;  /* 0x000038006d1d7984 */ /* 0x000e680000004800 */
[----:B------:R-:W1:Y:S04]  /*4600*/  LDS R30, [R109.X4+0x3c] ;  /* 0x00003c006d1e7984 */ /* 0x000e680000004800 */
[----:B------:R-:W-:Y:S01]  /*4610*/  BAR.SYNC.DEFER_BLOCKING 0x0 ;  /* 0x0000000000007b1d */ /* 0x000fe20000010000 */
[----:B0-----:R-:W-:Y:S01]  /*4620*/  MOV R36, RZ ;  /* 0x000000ff00247202 */ /* 0x001fe20000000f00 */
[----:B------:R-:W-:Y:S01]  /*4630*/  CS2R R34, SRZ ;  /* 0x0000000000227805 */ /* 0x000fe2000001ff00 */
[----:B------:R-:W-:-:S03]  /*4640*/  HFMA2.MMA R33, -RZ, RZ, 0, 0 ;  /* 0x00000000ff217435 */ /* 0x000fc600000001ff */
        /* <DEDUP_REMOVED lines=27> */
[----:B--2---:R-:W-:-:S04]  /*4800*/  FMUL.FTZ R40, R20, -1.4426950216293334961 ;  /* 0xbfb8aa3b14287820 */ /* 0x004fc80000410000 */
[----:B------:R-:W1:Y:S08]  /*4810*/  MUFU.EX2 R37, R37 ;  /* 0x0000002500257308 */ /* 0x000e700000000800 */
[----:B------:R2:W1:Y:S01]  /*4820*/  MUFU.EX2 R43, R40 ;  /* 0x00000028002b7308 */ /* 0x0004620000000800 */
[----:B---3--:R-:W-:Y:S02]  /*4830*/  FMUL.FTZ R44, R19, -1.4426950216293334961 ;  /* 0xbfb8aa3b132c7820 */ /* 0x008fe40000410000 */
[----:B----4-:R-:W-:-:S02]  /*4840*/  FMUL.FTZ R49, R18, -1.4426950216293334961 ;  /* 0xbfb8aa3b12317820 */ /* 0x010fc40000410000 */
[----:B------:R-:W-:Y:S02]  /*4850*/  FMUL.FTZ R51, R32, -1.4426950216293334961 ;  /* 0xbfb8aa3b20337820 */ /* 0x000fe40000410000 */
[----:B--2---:R-:W-:Y:S01]  /*4860*/  FMUL.FTZ R40, R22, -1.4426950216293334961 ;  /* 0xbfb8aa3b16287820 */ /* 0x004fe20000410000 */
[----:B------:R-:W2:Y:S01]  /*4870*/  MUFU.EX2 R44, R44 ;  /* 0x0000002c002c7308 */ /* 0x000ea20000000800 */
[----:B0-----:R-:W-:-:S07]  /*4880*/  FMUL.FTZ R17, R0, -1.4426950216293334961 ;  /* 0xbfb8aa3b00117820 */ /* 0x001fce0000410000 */
[----:B------:R-:W0:Y:S01]  /*4890*/  MUFU.EX2 R49, R49 ;  /* 0x0000003100317308 */ /* 0x000e220000000800 */
[----:B------:R-:W-:-:S07]  /*48a0*/  FMUL.FTZ R16, R31, -1.4426950216293334961 ;  /* 0xbfb8aa3b1f107820 */ /* 0x000fce0000410000 */
[----:B------:R1:W-:Y:S02]  /*48b0*/  MUFU.EX2 R52, R40 ;  /* 0x0000002800347308 */ /* 0x0003e40000000800 */
[----:B-1----:R-:W-:Y:S02]  /*48c0*/  FADD.FTZ R40, R37, 1 ;  /* 0x3f80000025287421 */ /* 0x002fe40000010000 */
[----:B------:R-:W-:-:S04]  /*48d0*/  FADD.FTZ R37, R43, 1 ;  /* 0x3f8000002b257421 */ /* 0x000fc80000010000 */
[----:B------:R-:W1:Y:S08]  /*48e0*/  MUFU.EX2 R51, R51 ;  /* 0x0000003300337308 */ /* 0x000e700000000800 */
[----:B------:R-:W3:Y:S08]  /*48f0*/  MUFU.EX2 R17, R17 ;  /* 0x0000001100117308 */ /* 0x000ef00000000800 */
[----:B------:R-:W-:Y:S01]  /*4900*/  MUFU.RCP R37, R37 ;  /* 0x0000002500257308 */ /* 0x000fe20000001000 */
[----:B--2---:R-:W-:-:S02]  /*4910*/  FADD.FTZ R44, R44, 1 ;  /* 0x3f8000002c2c7421 */ /* 0x004fc40000010000 */
[----:B0-----:R-:W-:-:S05]  /*4920*/  FADD.FTZ R49, R49, 1 ;  /* 0x3f80000031317421 */ /* 0x001fca0000010000 */
[----:B------:R-:W0:Y:S01]  /*4930*/  MUFU.EX2 R16, R16 ;  /* 0x0000001000107308 */ /* 0x000e220000000800 */
[----:B------:R-:W-:-:S07]  /*4940*/  FMUL.FTZ R54, R23, -1.4426950216293334961 ;  /* 0xbfb8aa3b17367820 */ /* 0x000fce0000410000 */
[----:B------:R-:W-:Y:S01]  /*4950*/  MUFU.RCP R40, R40 ;  /* 0x0000002800287308 */ /* 0x000fe20000001000 */
[----:B------:R-:W-:Y:S02]  /*4960*/  FMUL.FTZ R56, R25, -1.4426950216293334961 ;  /* 0xbfb8aa3b19387820 */ /* 0x000fe40000410000 */
[----:B-1----:R-:W-:Y:S02]  /*4970*/  FADD.FTZ R43, R51, 1 ;  /* 0x3f800000332b7421 */ /* 0x002fe40000010000 */
[----:B------:R-:W-:Y:S02]  /*4980*/  FMUL.FTZ R154, R28, -1.4426950216293334961 ;  /* 0xbfb8aa3b1c9a7820 */ /* 0x000fe40000410000 */
[----:B---3--:R-:W-:Y:S01]  /*4990*/  FADD.FTZ R17, R17, 1 ;  /* 0x3f80000011117421 */ /* 0x008fe20000010000 */
[----:B------:R-:W-:Y:S01]  /*49a0*/  MUFU.RCP R44, R44 ;  /* 0x0000002c002c7308 */ /* 0x000fe20000001000 */
[----:B------:R-:W-:-:S07]  /*49b0*/  FMUL.FTZ R152, R27, -1.4426950216293334961 ;  /* 0xbfb8aa3b1b987820 */ /* 0x000fce0000410000 */
[----:B------:R-:W-:Y:S01]  /*49c0*/  MUFU.RCP R49, R49 ;  /* 0x0000003100317308 */ /* 0x000fe20000001000 */
[----:B0-----:R-:W-:-:S07]  /*49d0*/  FADD.FTZ R16, R16, 1 ;  /* 0x3f80000010107421 */ /* 0x001fce0000010000 */
[----:B------:R-:W-:Y:S08]  /*49e0*/  MUFU.EX2 R54, R54 ;  /* 0x0000003600367308 */ /* 0x000ff00000000800 */
[----:B------:R-:W-:Y:S08]  /*49f0*/  MUFU.EX2 R56, R56 ;  /* 0x0000003800387308 */ /* 0x000ff00000000800 */
[----:B------:R-:W0:Y:S08]  /*4a00*/  MUFU.EX2 R156, R154 ;  /* 0x0000009a009c7308 */ /* 0x000e300000000800 */
[----:B------:R-:W1:Y:S08]  /*4a10*/  MUFU.RCP R43, R43 ;  /* 0x0000002b002b7308 */ /* 0x000e700000001000 */
[----:B------:R2:W-:Y:S01]  /*4a20*/  MUFU.RCP R51, R17 ;  /* 0x0000001100337308 */ /* 0x0005e20000001000 */
[----:B------:R-:W-:-:S02]  /*4a30*/  FMUL.FTZ R55, R24, -1.4426950216293334961 ;  /* 0xbfb8aa3b18377820 */ /* 0x000fc40000410000 */
[----:B------:R-:W-:-:S05]  /*4a40*/  FMUL.FTZ R57, R26, -1.4426950216293334961 ;  /* 0xbfb8aa3b1a397820 */ /* 0x000fca0000410000 */
[----:B------:R-:W3:Y:S01]  /*4a50*/  MUFU.EX2 R152, R152 ;  /* 0x0000009800987308 */ /* 0x000ee20000000800 */
[----:B------:R-:W-:Y:S02]  /*4a60*/  FMUL.FTZ R158, R29, -1.4426950216293334961 ;  /* 0xbfb8aa3b1d9e7820 */ /* 0x000fe40000410000 */
[----:B------:R-:W-:Y:S02]  /*4a70*/  FMUL.FTZ R159, R30, -1.4426950216293334961 ;  /* 0xbfb8aa3b1e9f7820 */ /* 0x000fe40000410000 */
[----:B0-----:R-:W-:-:S03]  /*4a80*/  FADD.FTZ R163, R156, 1 ;  /* 0x3f8000009ca37421 */ /* 0x001fc60000010000 */
[----:B------:R-:W-:Y:S01]  /*4a90*/  MUFU.EX2 R55, R55 ;  /* 0x0000003700377308 */ /* 0x000fe20000000800 */
[----:B-----5:R0:W-:Y:S04]  /*4aa0*/  STS [R126.X4], R39 ;  /* 0x000000277e007388 */ /* 0x0201e80000004800 */
        /* <DEDUP_REMOVED lines=16> */
[----:B------:R-:W3:Y:S04]  /*4bb0*/  LDS R34, [R109.X4] ;  /* 0x000000006d227984 */ /* 0x000ee80000004800 */
[----:B------:R-:W3:Y:S04]  /*4bc0*/  LDS R33, [R109.X4+0x4] ;  /* 0x000004006d217984 */ /* 0x000ee80000004800 */
[----:B------:R-:W3:Y:S04]  /*4bd0*/  LDS R36, [R109.X4+0x8] ;  /* 0x000008006d247984 */ /* 0x000ee80000004800 */
[----:B------:R-:W3:Y:S04]  /*4be0*/  LDS R38, [R109.X4+0x10] ;  /* 0x000010006d267984 */ /* 0x000ee80000004800 */
[----:B------:R-:W3:Y:S01]  /*4bf0*/  LDS R35, [R109.X4+0xc] ;  /* 0x00000c006d237984 */ /* 0x000ee20000004800 */
[----:B0-----:R-:W-:-:S02]  /*4c00*/  FADD.FTZ R39, R52, 1 ;  /* 0x3f80000034277421 */ /* 0x001fc40000010000 */
[----:B----4-:R-:W-:Y:S01]  /*4c10*/  FADD.FTZ R15, -R37, 1 ;  /* 0x3f800000250f7421 */ /* 0x010fe20000010100 */
[----:B------:R-:W0:Y:S01]  /*4c20*/  LDS R41, [R109.X4+0x1c] ;  /* 0x00001c006d297984 */ /* 0x000e220000004800 */
[----:B-----5:R4:W-:Y:S01]  /*4c30*/  MUFU.RCP R53, R39 ;  /* 0x0000002700357308 */ /* 0x0209e20000001000 */
[----:B------:R-:W-:Y:S02]  /*4c40*/  FADD.FTZ R14, -R40, 1 ;  /* 0x3f800000280e7421 */ /* 0x000fe40000010100 */
[----:B--2---:R-:W-:Y:S01]  /*4c50*/  FFMA.FTZ R17, R20, R15, 1 ;  /* 0x3f80000014117423 */ /* 0x004fe2000001000f */
[----:B------:R-:W-:Y:S01]  /*4c60*/  LDS R42, [R109.X4+0x18] ;  /* 0x000018006d2a7984 */ /* 0x000fe20000004800 */
[----:B------:R-:W-:-:S03]  /*4c70*/  FFMA.FTZ R14, R21, R14, 1 ;  /* 0x3f800000150e7423 */ /* 0x000fc6000001000e */
[----:B------:R2:W5:Y:S01]  /*4c80*/  MUFU.RCP R46, R16 ;  /* 0x00000010002e7308 */ /* 0x0005620000001000 */
[----:B----4-:R-:W4:Y:S01]  /*4c90*/  LDS R39, [R109.X4+0x14] ;  /* 0x000014006d277984 */ /* 0x010f220000004800 */
[----:B------:R-:W-:Y:S02]  /*4ca0*/  FADD.FTZ R48, -R44, 1 ;  /* 0x3f8000002c307421 */ /* 0x000fe40000010100 */
[----:B-1----:R-:W-:Y:S01]  /*4cb0*/  FADD.FTZ R45, -R43, 1 ;  /* 0x3f8000002b2d7421 */ /* 0x002fe20000010100 */
[----:B------:R-:W-:Y:S03]  /*4cc0*/  LDS R50, [R109.X4+0x28] ;  /* 0x000028006d327984 */ /* 0x000fe60000004800 */
[----:B------:R-:W1:Y:S01]  /*4cd0*/  MUFU.EX2 R57, R57 ;  /* 0x0000003900397308 */ /* 0x000e620000000800 */
[----:B---3--:R-:W-:Y:S01]  /*4ce0*/  FADD.FTZ R154, R152, 1 ;  /* 0x3f800000989a7421 */ /* 0x008fe20000010000 */
[----:B------:R-:W-:Y:S01]  /*4cf0*/  LDS R47, [R109.X4+0x2c] ;  /* 0x00002c006d2f7984 */ /* 0x000fe20000004800 */
[----:B------:R-:W-:-:S02]  /*4d00*/  FMUL.FTZ R15, R73, R34 ;  /* 0x00000022490f7220 */ /* 0x000fc40000410000 */
[----:B--2---:R-:W-:Y:S02]  /*4d10*/  FMUL.FTZ R16, R72, R33 ;  /* 0x0000002148107220 */ /* 0x004fe40000410000 */
[----:B------:R-:W-:Y:S02]  /*4d20*/  FMUL.FTZ R15, R40, R15 ;  /* 0x0000000f280f7220 */ /* 0x000fe40000410000 */
[----:B------:R-:W-:Y:S02]  /*4d30*/  FMUL.FTZ R16, R37, R16 ;  /* 0x0000001025107220 */ /* 0x000fe40000410000 */
[----:B------:R-:W-:Y:S02]  /*4d40*/  FMUL.FTZ R14, R15, R14 ;  /* 0x0000000e0f0e7220 */ /* 0x000fe40000410000 */
[----:B------:R-:W-:Y:S01]  /*4d50*/  FADD.FTZ R15, -R49, 1 ;  /* 0x3f800000310f7421 */ /* 0x000fe20000010100 */
[----:B------:R-:W2:Y:S01]  /*4d60*/  MUFU.EX2 R161, R158 ;  /* 0x0000009e00a17308 */ /* 0x000ea20000000800 */
[----:B------:R-:W-:-:S02]  /*4d70*/  FADD.FTZ R52, R54, 1 ;  /* 0x3f80000036347421 */ /* 0x000fc40000010000 */
[----:B------:R-:W-:Y:S02]  /*4d80*/  FMUL.FTZ R16, R16, R17 ;  /* 0x0000001110107220 */ /* 0x000fe40000410000 */
[----:B------:R-:W-:Y:S02]  /*4d90*/  FADD.FTZ R54, R56, 1 ;  /* 0x3f80000038367421 */ /* 0x000fe40000010000 */
[----:B------:R-:W-:Y:S02]  /*4da0*/  FFMA.FTZ R17, R18, R15, 1 ;  /* 0x3f80000012117423 */ /* 0x000fe4000001000f */
[----:B------:R-:W-:Y:S02]  /*4db0*/  FFMA.FTZ R56, R19, R48, 1 ;  /* 0x3f80000013387423 */ /* 0x000fe40000010030 */
[----:B------:R-:W-:Y:S01]  /*4dc0*/  FMUL.FTZ R15, R71, R36 ;  /* 0x00000024470f7220 */ /* 0x000fe20000410000 */
[----:B------:R-:W3:Y:S01]  /*4dd0*/  LDS R48, [R109.X4+0x20] ;  /* 0x000020006d307984 */ /* 0x000ee20000004800 */
[----:B------:R-:W-:Y:S01]  /*4de0*/  FMUL.FTZ R156, R69, R38 ;  /* 0x00000026459c7220 */ /* 0x000fe20000410000 */
[----:B------:R0:W1:Y:S01]  /*4df0*/  MUFU.EX2 R167, R159 ;  /* 0x0000009f00a77308 */ /* 0x0000620000000800 */
[----:B------:R-:W-:-:S02]  /*4e00*/  FMUL.FTZ R15, R44, R15 ;  /* 0x0000000f2c0f7220 */ /* 0x000fc40000410000 */
[----:B------:R-:W-:Y:S02]  /*4e10*/  FMUL.FTZ R156, R43, R156 ;  /* 0x0000009c2b9c7220 */ /* 0x000fe40000410000 */
[----:B------:R-:W-:Y:S02]  /*4e20*/  FMUL.FTZ R152, R70, R35 ;  /* 0x0000002346987220 */ /* 0x000fe40000410000 */
[----:B0-----:R-:W-:Y:S02]  /*4e30*/  FFMA.FTZ R159, R32, R45, 1 ;  /* 0x3f800000209f7423 */ /* 0x001fe4000001002d */
[----:B------:R-:W0:Y:S01]  /*4e40*/  LDS R45, [R109.X4+0x24] ;  /* 0x000024006d2d7984 */ /* 0x000e220000004800 */
[----:B------:R-:W-:Y:S02]  /*4e50*/  FMUL.FTZ R158, R15, R56 ;  /* 0x000000380f9e7220 */ /* 0x000fe40000410000 */
[----:B------:R-:W-:Y:S02]  /*4e60*/  FMUL.FTZ R162, R156, R159 ;  /* 0x0000009f9ca27220 */ /* 0x000fe40000410000 */
[----:B------:R-:W-:-:S02]  /*4e70*/  FMUL.FTZ R152, R49, R152 ;  /* 0x0000009831987220 */ /* 0x000fc40000410000 */
[----:B-----5:R-:W-:Y:S02]  /*4e80*/  FADD.FTZ R56, -R46, 1 ;  /* 0x3f8000002e387421 */ /* 0x020fe40000010100 */
[----:B------:R-:W-:Y:S02]  /*4e90*/  FADD.FTZ R159, -R53, 1 ;  /* 0x3f800000359f7421 */ /* 0x000fe40000010100 */
[----:B------:R-:W-:Y:S02]  /*4ea0*/  FADD.FTZ R55, R55, 1 ;  /* 0x3f80000037377421 */ /* 0x000fe40000010000 */
[----:B-1----:R-:W-:Y:S02]  /*4eb0*/  FADD.FTZ R57, R57, 1 ;  /* 0x3f80000039397421 */ /* 0x002fe40000010000 */
[----:B------:R-:W-:Y:S02]  /*4ec0*/  FMUL.FTZ R160, R152, R17 ;  /* 0x0000001198a07220 */ /* 0x000fe40000410000 */
[----:B--2---:R-:W-:Y:S01]  /*4ed0*/  FADD.FTZ R156, R161, 1 ;  /* 0x3f800000a19c7421 */ /* 0x004fe20000010000 */
[----:B------:R-:W-:Y:S01]  /*4ee0*/  LDS R152, [R109.X4+0x38] ;  /* 0x000038006d987984 */ /* 0x000fe20000004800 */
[----:B------:R-:W-:-:S02]  /*4ef0*/  FFMA.FTZ R164, R31, R56, 1 ;  /* 0x3f8000001fa47423 */ /* 0x000fc40000010038 */
[----:B------:R-:W-:Y:S01]  /*4f00*/  FFMA.FTZ R165, R22, R159, 1 ;  /* 0x3f80000016a57423 */ /* 0x000fe2000001009f */
[----:B------:R-:W1:Y:S04]  /*4f10*/  LDS R56, [R109.X4+0x30] ;  /* 0x000030006d387984 */ /* 0x000e680000004800 */
[----:B------:R-:W2:Y:S04]  /*4f20*/  LDS R159, [R109.X4+0x34] ;  /* 0x000034006d9f7984 */ /* 0x000ea80000004800 */
[----:B------:R-:W5:Y:S01]  /*4f30*/  LDS R161, [R109.X4+0x3c] ;  /* 0x00003c006da17984 */ /* 0x000f620000004800 */
[----:B------:R-:W0:Y:S01]  /*4f40*/  MUFU.RCP R55, R55 ;  /* 0x0000003700377308 */ /* 0x000e220000001000 */
[----:B------:R-:W-:-:S02]  /*4f50*/  FADD.FTZ R15, -R51, 1 ;  /* 0x3f800000330f7421 */ /* 0x000fc40000010100 */
[----:B------:R-:W-:Y:S01]  /*4f60*/  FMUL.FTZ R168, R66, R41 ;  /* 0x0000002942a87220 */ /* 0x000fe20000410000 */
[----:B------:R-:W-:Y:S06]  /*4f70*/  BAR.SYNC.DEFER_BLOCKING 0x0 ;  /* 0x0000000000007b1d */ /* 0x000fec0000010000 */
[----:B------:R-:W0:Y:S01]  /*4f80*/  MUFU.RCP R57, R57 ;  /* 0x0000003900397308 */ /* 0x000e220000001000 */
[----:B------:R-:W-:Y:S02]  /*4f90*/  FFMA.FTZ R17, R0, R15, 1 ;  /* 0x3f80000000117423 */ /* 0x000fe4000001000f */
[----:B----4-:R-:W-:-:S05]  /*4fa0*/  FMUL.FTZ R15, R68, R39 ;  /* 0x00000027440f7220 */ /* 0x010fca0000410000 */
[----:B------:R-:W4:Y:S01]  /*4fb0*/  MUFU.RCP R54, R54 ;  /* 0x0000003600367308 */ /* 0x000f220000001000 */
[----:B------:R-:W-:Y:S02]  /*4fc0*/  FMUL.FTZ R168, R53, R168 ;  /* 0x000000a835a87220 */ /* 0x000fe40000410000 */
[----:B------:R-:W-:-:S05]  /*4fd0*/  FADD.FTZ R171, R167, 1 ;  /* 0x3f800000a7ab7421 */ /* 0x000fca0000010000 */
[----:B------:R-:W1:Y:S01]  /*4fe0*/  MUFU.RCP R52, R52 ;  /* 0x0000003400347308 */ /* 0x000e620000001000 */
[----:B------:R-:W-:Y:S02]  /*4ff0*/  FMUL.FTZ R166, R67, R42 ;  /* 0x0000002a43a67220 */ /* 0x000fe40000410000 */
[----:B------:R-:W-:Y:S02]  /*5000*/  FMUL.FTZ R15, R46, R15 ;  /* 0x0000000f2e0f7220 */ /* 0x000fe40000410000 */
[----:B------:R-:W-:Y:S02]  /*5010*/  FMUL.FTZ R168, R168, R165 ;  /* 0x000000a5a8a87220 */ /* 0x000fe40000410000 */
[----:B------:R-:W-:Y:S01]  /*5020*/  FMUL.FTZ R166, R51, R166 ;  /* 0x000000a633a67220 */ /* 0x000fe20000410000 */
[----:B------:R-:W1:Y:S01]  /*5030*/  MUFU.RCP R163, R163 ;  /* 0x000000a300a37308 */ /* 0x000e620000001000 */
[----:B------:R-:W-:Y:S02]  /*5040*/  FMUL.FTZ R164, R15, R164 ;  /* 0x000000a40fa47220 */ /* 0x000fe40000410000 */
[----:B0-----:R-:W-:-:S02]  /*5050*/  FADD.FTZ R15, -R55, 1 ;  /* 0x3f800000370f7421 */ /* 0x001fc40000010100 */
[----:B------:R-:W-:-:S03]  /*5060*/  FADD.FTZ R167, -R57, 1 ;  /* 0x3f80000039a77421 */ /* 0x000fc60000010100 */
[----:B------:R-:W0:Y:S01]  /*5070*/  MUFU.RCP R156, R156 ;  /* 0x0000009c009c7308 */ /* 0x000e220000001000 */
[----:B------:R-:W-:-:S07]  /*5080*/  FMUL.FTZ R166, R166, R17 ;  /* 0x00000011a6a67220 */ /* 0x000fce0000410000 */
[----:B------:R-:W0:Y:S01]  /*5090*/  MUFU.RCP R165, R171 ;  /* 0x000000ab00a57308 */ /* 0x000e220000001000 */
[----:B----4-:R-:W-:Y:S02]  /*50a0*/  FADD.FTZ R172, -R54, 1 ;  /* 0x3f80000036ac7421 */ /* 0x010fe40000010100 */
[----:B------:R-:W-:Y:S02]  /*50b0*/  FFMA.FTZ R17, R24, R15, 1 ;  /* 0x3f80000018117423 */ /* 0x000fe4000001000f */
[----:B------:R-:W-:-:S03]  /*50c0*/  FFMA.FTZ R169, R26, R167, 1 ;  /* 0x3f8000001aa97423 */ /* 0x000fc600000100a7 */
[----:B------:R-:W4:Y:S01]  /*50d0*/  MUFU.RCP R154, R154 ;  /* 0x0000009a009a7308 */ /* 0x000f220000001000 */
[----:B-1----:R-:W-:Y:S02]  /*50e0*/  FADD.FTZ R170, -R52, 1 ;  /* 0x3f80000034aa7421 */ /* 0x002fe40000010100 */
[----:B---3--:R-:W-:Y:S02]  /*50f0*/  FMUL.FTZ R15, R65, R48 ;  /* 0x00000030410f7220 */ /* 0x008fe40000410000 */
        /* <DEDUP_REMOVED lines=12> */
[----:B0-----:R-:W-:Y:S02]  /*51c0*/  FADD.FTZ R180, -R156, 1 ;  /* 0x3f8000009cb47421 */ /* 0x001fe40000010100 */
[----:B------:R-:W-:Y:S02]  /*51d0*/  FADD.FTZ R167, -R165, 1 ;  /* 0x3f800000a5a77421 */ /* 0x000fe40000010100 */
[----:B------:R-:W-:Y:S02]  /*51e0*/  FMUL.FTZ R172, R172, R17 ;  /* 0x00000011acac7220 */ /* 0x000fe40000410000 */
[----:B------:R-:W-:-:S02]  /*51f0*/  FMUL.FTZ R176, R176, R169 ;  /* 0x000000a9b0b07220 */ /* 0x000fc40000410000 */
[----:B------:R-:W-:Y:S02]  /*5200*/  FFMA.FTZ R17, R28, R15, 1 ;  /* 0x3f8000001c117423 */ /* 0x000fe4000001000f */
[----:B------:R-:W-:Y:S02]  /*5210*/  FFMA.FTZ R182, R29, R180, 1 ;  /* 0x3f8000001db67423 */ /* 0x000fe400000100b4 */
[----:B------:R-:W-:Y:S02]  /*5220*/  FFMA.FTZ R169, R30, R167, 1 ;  /* 0x3f8000001ea97423 */ /* 0x000fe400000100a7 */
[----:B----4-:R-:W-:Y:S02]  /*5230*/  FADD.FTZ R178, -R154, 1 ;  /* 0x3f8000009ab27421 */ /* 0x010fe40000010100 */
[----:B------:R-:W-:Y:S02]  /*5240*/  FMUL.FTZ R15, R61, R56 ;  /* 0x000000383d0f7220 */ /* 0x000fe40000410000 */
[----:B--2---:R-:W-:-:S02]  /*5250*/  FMUL.FTZ R180, R60, R159 ;  /* 0x0000009f3cb47220 */ /* 0x004fc40000410000 */
[----:B------:R-:W-:Y:S02]  /*5260*/  FMUL.FTZ R167, R59, R152 ;  /* 0x000000983ba77220 */ /* 0x000fe40000410000 */
[----:B-----5:R-:W-:Y:S01]  /*5270*/  FMUL.FTZ R184, R58, R161 ;  /* 0x000000a13ab87220 */ /* 0x020fe20000410000 */
        /* <DEDUP_REMOVED lines=47> */
[----:B------:R-:W-:Y:S01]  /*5570*/  P2R R14, PR, RZ, 0x40 ;  /* 0x00000040ff0e7803 */ /* 0x000fe20000000000 */
[C---:B------:R-:W-:Y:S02]  /*5580*/  IMAD R199, R155.reuse, c[0x0][0x2ec], R16 ;  /* 0x0000bb009bc77a24 */ /* 0x040fe400078e0210 */
[----:B------:R-:W-:-:S05]  /*5590*/  IMAD.WIDE.U32 R14, R155, c[0x0][0x2e8], RZ ;  /* 0x0000ba009b0e7a25 */ /* 0x000fca00078e00ff */
        /* <DEDUP_REMOVED lines=11> */
[C---:B0-----:R-:W-:Y:S02]  /*5650*/  ISETP.GE.AND P3, PT, R4.reuse, R158, PT ;  /* 0x0000009e0400720c */ /* 0x041fe40003f66270 */
        /* <DEDUP_REMOVED lines=19> */
.L_x_5442:
[----:B------:R-:W-:Y:S05]  /*5790*/  BSYNC B0 ;  /* 0x0000000000007941 */ /* 0x000fea0003800000 */
.L_x_5441:
        /* <DEDUP_REMOVED lines=66> */
[----:B0-----:R-:W-:Y:S02]  /*5bc0*/  FMUL.FTZ R20, R31, R39 ;  /* 0x000000271f147220 */ /* 0x001fe40000410000 */
        /* <DEDUP_REMOVED lines=16> */
[----:B------:R0:W-:Y:S01]  /*5cd0*/  STS [R109.X4+0x14], R20 ;  /* 0x000014146d007388 */ /* 0x0001e20000004800 */
        /* <DEDUP_REMOVED lines=14> */
[----:B------:R-:W-:Y:S01]  /*5dc0*/  STS [R109.X4+0x30], R56 ;  /* 0x000030386d007388 */ /* 0x000fe20000004800 */
[----:B------:R-:W-:Y:S02]  /*5dd0*/  LEA.HI.X R20, R4, c[0x0][0x274], R5, 0x2, P4 ;  /* 0x00009d0004147a11 */ /* 0x000fe400020f1405 */
[C---:B------:R-:W-:Y:S01]  /*5de0*/  LEA R16, P4, R18.reuse, R19, 0x2 ;  /* 0x0000001312107211 */ /* 0x040fe200078810ff */
[----:B------:R-:W-:Y:S03]  /*5df0*/  STS [R109.X4+0x34], R28 ;  /* 0x0000341c6d007388 */ /* 0x000fe60000004800 */
[----:B------:R-:W-:Y:S01]  /*5e00*/  LEA.HI.X R17, R18, R20, R17, 0x2, P4 ;  /* 0x0000001412117211 */ /* 0x000fe200020f1411 */
        /* <DEDUP_REMOVED lines=38> */
.L_x_5445:
[----:B------:R-:W-:Y:S05]  /*6070*/  BSYNC B0 ;  /* 0x0000000000007941 */ /* 0x000fea0003800000 */
.L_x_5444:
        /* <DEDUP_REMOVED lines=27> */
.L_x_5443:
        /* <DEDUP_REMOVED lines=60> */
.L_x_5483:
[----:B0-----:R-:W-:Y:S01]  /*65f0*/  SHF.R.S32.HI R152, RZ, 0x1f, R25 ;  /* 0x0000001fff987819 */ /* 0x001fe20000011419 */
[----:B------:R-:W-:Y:S01]  /*6600*/  IMAD R16, R148, c[0x0][0x180], RZ ;  /* 0x0000600094107a24 */ /* 0x000fe200078e02ff */
[----:B------:R-:W-:Y:S01]  /*6610*/  IADD3 R150, -R2, c[0x0][0x168], RZ ;  /* 0x00005a0002967a10 */ /* 0x000fe20007ffe1ff */
[C---:B0-----:R-:W-:Y:S01]  /*6620*/  IMAD.WIDE.U32 R20, R157.reuse, c[0x0][0x180], RZ ;  /* 0x000060009d147a25 */ /* 0x041fe200078e00ff */
[----:B------:R-:W-:Y:S01]  /*6630*/  CS2R R158, SRZ ;  /* 0x00000000009e7805 */ /* 0x000fe2000001ff00 */
[----:B------:R-:W-:Y:S01]  /*6640*/  MOV R156, RZ ;  /* 0x000000ff009c7202 */ /* 0x000fe20000000f00 */
[----:B------:R-:W-:Y:S01]  /*6650*/  CS2R R160, SRZ ;  /* 0x0000000000a07805 */ /* 0x000fe2000001ff00 */
[----:B------:R-:W-:Y:S01]  /*6660*/  IMAD R22, R152, c[0x0][0x1a0], RZ ;  /* 0x0000680098167a24 */ /* 0x000fe200078e02ff */
[-C--:B------:R-:W-:Y:S01]  /*6670*/  ISETP.GE.AND P1, PT, R4, R150.reuse, PT ;  /* 0x000000960400720c */ /* 0x080fe20003f26270 */
[----:B------:R-:W-:Y:S01]  /*6680*/  IMAD R17, R157, c[0x0][0x184], R16 ;  /* 0x000061009d117a24 */ /* 0x000fe200078e0210 */
[-C--:B------:R-:W-:Y:S01]  /*6690*/  ISETP.GE.AND P2, PT, R141, R150.reuse, PT ;  /* 0x000000968d00720c */ /* 0x080fe20003f46270 */
[----:B------:R-:W-:Y:S01]  /*66a0*/  IMAD.WIDE.U32 R18, R25, c[0x0][0x1a0], R4 ;  /* 0x0000680019127a25 */ /* 0x000fe200078e0004 */
[-C--:B------:R-:W-:Y:S01]  /*66b0*/  ISETP.GE.AND P3, PT, R140, R150.reuse, PT ;  /* 0x000000968c00720c */ /* 0x080fe20003f66270 */
[----:B------:R-:W-:Y:S01]  /*66c0*/  CS2R R162, SRZ ;  /* 0x0000000000a27805 */ /* 0x000fe2000001ff00 */
[----:B------:R-:W-:Y:S01]  /*66d0*/  IADD3 R21, R21, R17, RZ ;  /* 0x0000001115157210 */ /* 0x000fe20007ffe0ff */
[----:B------:R-:W-:Y:S01]  /*66e0*/  IMAD R23, R25, c[0x0][0x1a4], R22 ;  /* 0x0000690019177a24 */ /* 0x000fe200078e0216 */
[----:B------:R-:W-:Y:S01]  /*66f0*/  ISETP.GE.AND P4, PT, R139, R150, PT ;  /* 0x000000968b00720c */ /* 0x000fe20003f86270 */
[----:B------:R-:W-:Y:S01]  /*6700*/  CS2R R164, SRZ ;  /* 0x0000000000a47805 */ /* 0x000fe2000001ff00 */
[----:B------:R-:W-:-:S02]  /*6710*/  LEA R16, P0, R18, R147, 0x2 ;  /* 0x0000009312107211 */ /* 0x000fc400078010ff */
[----:B------:R-:W-:Y:S02]  /*6720*/  IADD3 R17, R19, R23, RZ ;  /* 0x0000001713117210 */ /* 0x000fe40007ffe0ff */
[----:B------:R-:W-:Y:S01]  /*6730*/  CS2R R22, SRZ ;  /* 0x0000000000167805 */ /* 0x000fe2000001ff00 */
[-C--:B------:R-:W-:Y:S02]  /*6740*/  ISETP.GE.AND P5, PT, R138, R150.reuse, PT ;  /* 0x000000968a00720c */ /* 0x080fe40003fa6270 */
[----:B------:R-:W-:Y:S02]  /*6750*/  LEA.HI.X R17, R18, R145, R17, 0x2, P0 ;  /* 0x0000009112117211 */ /* 0x000fe400000f1411 */
[----:B------:R-:W-:-:S03]  /*6760*/  ISETP.GE.AND P0, PT, R137, R150, PT ;  /* 0x000000968900720c */ /* 0x000fc60003f06270 */
[----:B------:R0:W2:Y:S01]  /*6770*/  @!P1 LDG.E R23, [R16.64] ;  /* 0x0000000c10179981 */ /* 0x0000a2000c1e1900 */
[----:B------:R-:W-:-:S03]  /*6780*/  ISETP.GE.AND P1, PT, R136, R150, PT ;  /* 0x000000968800720c */ /* 0x000fc60003f26270 */
[----:B------:R0:W3:Y:S01]  /*6790*/  @!P2 LDG.E R22, [R16.64+0x80] ;  /* 0x0000800c1016a981 */ /* 0x0000e2000c1e1900 */
[----:B------:R-:W-:-:S03]  /*67a0*/  ISETP.GE.AND P2, PT, R135, R150, PT ;  /* 0x000000968700720c */ /* 0x000fc60003f46270 */
[----:B------:R0:W4:Y:S01]  /*67b0*/  @!P3 LDG.E R159, [R16.64+0x100] ;  /* 0x0001000c109fb981 */ /* 0x000122000c1e1900 */
[----:B------:R-:W-:-:S03]  /*67c0*/  ISETP.GE.AND P3, PT, R134, R150, PT ;  /* 0x000000968600720c */ /* 0x000fc60003f66270 */
[----:B------:R0:W4:Y:S01]  /*67d0*/  @!P4 LDG.E R156, [R16.64+0x180] ;  /* 0x0001800c109cc981 */ /* 0x000122000c1e1900 */
[-C--:B------:R-:W-:Y:S01]  /*67e0*/  ISETP.GE.AND P4, PT, R133, R150.reuse, PT ;  /* 0x000000968500720c */ /* 0x080fe20003f86270 */
[----:B------:R-:W-:Y:S02]  /*67f0*/  CS2R R166, SRZ ;  /* 0x0000000000a67805 */ /* 0x000fe4000001ff00 */
        /* <DEDUP_REMOVED lines=12> */
[----:B------:R-:W-:Y:S01]  /*68c0*/  HFMA2.MMA R171, -RZ, RZ, 0, 0 ;  /* 0x00000000ffab7435 */ /* 0x000fe200000001ff */
[----:B------:R-:W-:Y:S01]  /*68d0*/  CS2R R168, SRZ ;  /* 0x0000000000a87805 */ /* 0x000fe2000001ff00 */
[----:B------:R0:W4:Y:S01]  /*68e0*/  @!P5 LDG.E R167, [R16.64+0x500] ;  /* 0x0005000c10a7d981 */ /* 0x000122000c1e1900 */
[----:B------:R-:W-:Y:S02]  /*68f0*/  IMAD R18, R152, c[0x0][0x188], RZ ;  /* 0x0000620098127a24 */ /* 0x000fe400078e02ff */
[C---:B------:R-:W-:Y:S01]  /*6900*/  IMAD.WIDE.U32 R20, R25.reuse, c[0x0][0x188], R20 ;  /* 0x0000620019147a25 */ /* 0x040fe200078e0014 */
[----:B------:R0:W4:Y:S03]  /*6910*/  @!P0 LDG.E R164, [R16.64+0x580] ;  /* 0x0005800c10a48981 */ /* 0x000126000c1e1900 */
[----:B------:R-:W-:Y:S01]  /*6920*/  IMAD R19, R25, c[0x0][0x18c], R18 ;  /* 0x0000630019137a24 */ /* 0x000fe200078e0212 */
[----:B------:R0:W4:Y:S04]  /*6930*/  @!P1 LDG.E R169, [R16.64+0x600] ;  /* 0x0006000c10a99981 */ /* 0x000128000c1e1900 */
[----:B------:R0:W4:Y:S04]  /*6940*/  @!P2 LDG.E R166, [R16.64+0x680] ;  /* 0x0006800c10a6a981 */ /* 0x000128000c1e1900 */
[----:B------:R0:W4:Y:S04]  /*6950*/  @!P3 LDG.E R171, [R16.64+0x700] ;  /* 0x0007000c10abb981 */ /* 0x000128000c1e1900 */
[----:B------:R0:W4:Y:S01]  /*6960*/  @!P4 LDG.E R168, [R16.64+0x780] ;  /* 0x0007800c10a8c981 */ /* 0x000122000c1e1900 */
[----:B------:R-:W-:-:S02]  /*6970*/  IADD3 R19, R21, R19, RZ ;  /* 0x0000001315137210 */ /* 0x000fc40007ffe0ff */
[----:B------:R-:W-:-:S04]  /*6980*/  LEA R18, P0, R20, c[0x0][0x220], 0x2 ;  /* 0x0000880014127a11 */ /* 0x000fc800078010ff */
[----:B------:R-:W-:-:S05]  /*6990*/  LEA.HI.X R19, R20, c[0x0][0x224], R19, 0x2, P0 ;  /* 0x0000890014137a11 */ /* 0x000fca00000f1413 */
[----:B------:R-:W4:Y:S01]  /*69a0*/  LDG.E R154, [R18.64] ;  /* 0x0000000c129a7981 */ /* 0x000f22000c1e1900 */
[----:B------:R-:W-:Y:S02]  /*69b0*/  IMAD R170, R148, c[0x0][0x1b8], RZ ;  /* 0x00006e0094aa7a24 */ /* 0x000fe400078e02ff */
[----:B------:R-:W-:-:S04]  /*69c0*/  IMAD.WIDE.U32 R20, R157, c[0x0][0x1b8], RZ ;  /* 0x00006e009d147a25 */ /* 0x000fc800078e00ff */
[----:B------:R-:W-:Y:S02]  /*69d0*/  IMAD R173, R157, c[0x0][0x1bc], R170 ;  /* 0x00006f009dad7a24 */ /* 0x000fe400078e02aa */
[----:B------:R-:W-:-:S03]  /*69e0*/  IMAD R170, R152, c[0x0][0x1c0], RZ ;  /* 0x0000700098aa7a24 */ /* 0x000fc600078e02ff */
[----:B------:R-:W-:Y:S01]  /*69f0*/  IADD3 R21, R21, R173, RZ ;  /* 0x000000ad15157210 */ /* 0x000fe20007ffe0ff */
[----:B------:R-:W-:-:S04]  /*6a00*/  IMAD R173, R25, c[0x0][0x1c4], R170 ;  /* 0x0000710019ad7a24 */ /* 0x000fc800078e02aa */
[----:B0-----:R-:W-:-:S05]  /*6a10*/  IMAD.WIDE.U32 R16, R25, c[0x0][0x1c0], R20 ;  /* 0x0000700019107a25 */ /* 0x001fca00078e0014 */
[----:B------:R-:W-:Y:S02]  /*6a20*/  IADD3 R17, R17, R173, RZ ;  /* 0x000000ad11117210 */ /* 0x000fe40007ffe0ff */
[----:B------:R-:W-:-:S04]  /*6a30*/  LEA R20, P0, R16, c[0x0][0x230], 0x2 ;  /* 0x00008c0010147a11 */ /* 0x000fc800078010ff */
[----:B------:R-:W-:Y:S01]  /*6a40*/  LEA.HI.X R21, R16, c[0x0][0x234], R17, 0x2, P0 ;  /* 0x00008d0010157a11 */ /* 0x000fe200000f1411 */
        /* <DEDUP_REMOVED lines=17> */
[----:B-1----:R1:W2:Y:S01]  /*6b60*/  LDG.E R20, [R20.64] ;  /* 0x0000000c14147981 */ /* 0x0022a2000c1e1900 */
[----:B------:R-:W-:Y:S01]  /*6b70*/  ISETP.NE.AND P1, PT, R149, RZ, PT ;  /* 0x000000ff9500720c */ /* 0x000fe20003f25270 */
[----:B------:R-:W-:Y:S01]  /*6b80*/  FMUL.FTZ R173, R154, 1.4426950216293334961 ;  /* 0x3fb8aa3b9aad7820 */ /* 0x000fe20000410000 */
[----:B------:R-:W-:Y:S01]  /*6b90*/  LEA R16, R0, R25, 0x8 ;  /* 0x0000001900107211 */ /* 0x000fe200078e40ff */
[----:B------:R-:W3:Y:S02]  /*6ba0*/  LDS R158, [R109.X4+0x4] ;  /* 0x000004006d9e7984 */ /* 0x000ee40000004800 */
[----:B------:R-:W-:Y:S01]  /*6bb0*/  FMUL.FTZ R232, R173, R88 ;  /* 0x00000058ade87220 */ /* 0x000fe20000410000 */
[----:B------:R-:W-:Y:S01]  /*6bc0*/  ISETP.NE.AND P0, PT, R142, RZ, PT ;  /* 0x000000ff8e00720c */ /* 0x000fe20003f05270 */
[----:B------:R-:W-:Y:S04]  /*6bd0*/  LDS R172, [R109.X4+0x8] ;  /* 0x000008006dac7984 */ /* 0x000fe80000004800 */
[----:B------:R-:W4:Y:S02]  /*6be0*/  MUFU.EX2 R232, R232 ;  /* 0x000000e800e87308 */ /* 0x000f240000000800 */
        /* <DEDUP_REMOVED lines=16> */
[----:B------:R-:W1:Y:S04]  /*6cf0*/  LDS R156, [R109.X4] ;  /* 0x000000006d9c7984 */ /* 0x000e680000004800 */
[----:B----4-:R4:W-:Y:S01]  /*6d00*/  STS [R19+0x12c8], R232 ;  /* 0x0012c8e813007388 */ /* 0x0109e20000000800 */
[----:B------:R-:W-:-:S02]  /*6d10*/  FMUL.FTZ R181, R173, R89 ;  /* 0x00000059adb57220 */ /* 0x000fc40000410000 */
[C---:B------:R-:W-:Y:S01]  /*6d20*/  FMUL.FTZ R179, R173.reuse, R86 ;  /* 0x00000056adb37220 */ /* 0x040fe20000410000 */
[----:B------:R-:W-:Y:S01]  /*6d30*/  @!P2 IADD3 R18, R202, -0x2, RZ ;  /* 0xfffffffeca12a810 */ /* 0x000fe20007ffe0ff */
[C---:B------:R-:W-:Y:S02]  /*6d40*/  FMUL.FTZ R180, R173.reuse, R87 ;  /* 0x00000057adb47220 */ /* 0x040fe40000410000 */
[----:B------:R-:W1:Y:S01]  /*6d50*/  MUFU.EX2 R181, R181 ;  /* 0x000000b500b57308 */ /* 0x000e620000000800 */
[----:B------:R-:W-:Y:S02]  /*6d60*/  FMUL.FTZ R209, R173, R84 ;  /* 0x00000054add17220 */ /* 0x000fe40000410000 */
[----:B------:R-:W-:-:S05]  /*6d70*/  @!P2 IMAD R17, R18, c[0x0][0x16c], R25 ;  /* 0x00005b001211aa24 */ /* 0x000fca00078e0219 */
[----:B------:R-:W1:Y:S01]  /*6d80*/  MUFU.EX2 R179, R179 ;  /* 0x000000b300b37308 */ /* 0x000e620000000800 */
[----:B0-----:R-:W-:Y:S01]  /*6d90*/  MOV R22, RZ ;  /* 0x000000ff00167202 */ /* 0x001fe20000000f00 */
[----:B------:R-:W-:Y:S01]  /*6da0*/  @!P2 IMAD.WIDE R16, R17, 0x8, R10 ;  /* 0x000000081110a825 */ /* 0x000fe200078e020a */
[----:B------:R-:W-:Y:S03]  /*6db0*/  BAR.SYNC.DEFER_BLOCKING 0x0 ;  /* 0x0000000000007b1d */ /* 0x000fe60000010000 */
[----:B------:R-:W-:-:S03]  /*6dc0*/  FMUL.FTZ R208, R173, R85 ;  /* 0x00000055add07220 */ /* 0x000fc60000410000 */
[----:B------:R-:W0:Y:S01]  /*6dd0*/  MUFU.EX2 R180, R180 ;  /* 0x000000b400b47308 */ /* 0x000e220000000800 */
[----:B------:R-:W-:-:S07]  /*6de0*/  FMUL.FTZ R207, R173, R82 ;  /* 0x00000052adcf7220 */ /* 0x000fce0000410000 */
[----:B------:R-:W0:Y:S01]  /*6df0*/  MUFU.EX2 R209, R209 ;  /* 0x000000d100d17308 */ /* 0x000e220000000800 */
[----:B------:R-:W-:-:S07]  /*6e00*/  FMUL.FTZ R206, R173, R83 ;  /* 0x00000053adce7220 */ /* 0x000fce0000410000 */
[----:B------:R-:W0:Y:S01]  /*6e10*/  MUFU.EX2 R208, R208 ;  /* 0x000000d000d07308 */ /* 0x000e220000000800 */
[----:B------:R1:W5:Y:S01]  /*6e20*/  @!P2 LDG.E R22, [R16.64+0x4] ;  /* 0x0000040c1016a981 */ /* 0x000362000c1e1900 */
[----:B------:R-:W-:Y:S01]  /*6e30*/  ISETP.NE.AND P2, PT, R149, 0x1f, PT ;  /* 0x0000001f9500780c */ /* 0x000fe20003f45270 */
[----:B------:R-:W-:-:S05]  /*6e40*/  FMUL.FTZ R205, R173, R80 ;  /* 0x00000050adcd7220 */ /* 0x000fca0000410000 */
[----:B------:R-:W3:Y:S01]  /*6e50*/  MUFU.EX2 R207, R207 ;  /* 0x000000cf00cf7308 */ /* 0x000ee20000000800 */
[----:B-1----:R-:W-:-:S04]  /*6e60*/  FMUL.FTZ R16, R232, R181 ;  /* 0x000000b5e8107220 */ /* 0x002fc80000410000 */
[----:B------:R-:W-:-:S03]  /*6e70*/  FMUL.FTZ R17, R179, R16 ;  /* 0x00000010b3117220 */ /* 0x000fc60000410000 */
[----:B------:R-:W1:Y:S01]  /*6e80*/  MUFU.EX2 R206, R206 ;  /* 0x000000ce00ce7308 */ /* 0x000e620000000800 */
[C---:B------:R-:W-:Y:S01]  /*6e90*/  FMUL.FTZ R200, R173.reuse, R81 ;  /* 0x00000051adc87220 */ /* 0x040fe20000410000 */
[----:B------:R1:W2:Y:S01]  /*6ea0*/  @P2 LDS R225, [R149.X4+0x1acc] ;  /* 0x001acc0095e12984 */ /* 0x0002a20000004800 */
[----:B0-----:R-:W-:Y:S02]  /*6eb0*/  FMUL.FTZ R16, R180, R17 ;  /* 0x00000011b4107220 */ /* 0x001fe40000410000 */
[----:B------:R-:W-:Y:S02]  /*6ec0*/  FMUL.FTZ R201, R173, R78 ;  /* 0x0000004eadc97220 */ /* 0x000fe40000410000 */
[----:B------:R-:W-:Y:S01]  /*6ed0*/  FMUL.FTZ R17, R209, R16 ;  /* 0x00000010d1117220 */ /* 0x000fe20000410000 */
[----:B------:R-:W0:Y:S01]  /*6ee0*/  MUFU.EX2 R205, R205 ;  /* 0x000000cd00cd7308 */ /* 0x000e220000000800 */
[----:B------:R-:W-:Y:S02]  /*6ef0*/  FMUL.FTZ R198, R173, R79 ;  /* 0x0000004fadc67220 */ /* 0x000fe40000410000 */
[----:B------:R-:W-:-:S05]  /*6f00*/  FMUL.FTZ R16, R208, R17 ;  /* 0x00000011d0107220 */ /* 0x000fca0000410000 */
[----:B------:R-:W0:Y:S01]  /*6f10*/  MUFU.EX2 R200, R200 ;  /* 0x000000c800c87308 */ /* 0x000e220000000800 */
[----:B---3--:R-:W-:Y:S02]  /*6f20*/  FMUL.FTZ R17, R207, R16 ;  /* 0x00000010cf117220 */ /* 0x008fe40000410000 */
[----:B------:R-:W-:-:S05]  /*6f30*/  FMUL.FTZ R199, R173, R76 ;  /* 0x0000004cadc77220 */ /* 0x000fca0000410000 */
[----:B------:R-:W3:Y:S01]  /*6f40*/  MUFU.EX2 R201, R201 ;  /* 0x000000c900c97308 */ /* 0x000ee20000000800 */
[----:B-1----:R-:W-:Y:S02]  /*6f50*/  FMUL.FTZ R16, R206, R17 ;  /* 0x00000011ce107220 */ /* 0x002fe40000410000 */
[----:B------:R-:W-:-:S05]  /*6f60*/  FMUL.FTZ R197, R173, R77 ;  /* 0x0000004dadc57220 */ /* 0x000fca0000410000 */
[----:B------:R-:W1:Y:S01]  /*6f70*/  MUFU.EX2 R198, R198 ;  /* 0x000000c600c67308 */ /* 0x000e620000000800 */
[----:B0-----:R-:W-:Y:S02]  /*6f80*/  FMUL.FTZ R17, R205, R16 ;  /* 0x00000010cd117220 */ /* 0x001fe40000410000 */
[C---:B------:R-:W-:Y:S02]  /*6f90*/  FMUL.FTZ R174, R173.reuse, R74 ;  /* 0x0000004aadae7220 */ /* 0x040fe40000410000 */
[----:B------:R-:W-:-:S03]  /*6fa0*/  FMUL.FTZ R173, R173, R75 ;  /* 0x0000004badad7220 */ /* 0x000fc60000410000 */
[----:B------:R-:W0:Y:S01]  /*6fb0*/  MUFU.EX2 R199, R199 ;  /* 0x000000c700c77308 */ /* 0x000e220000000800 */
[----:B------:R-:W-:-:S07]  /*6fc0*/  FMUL.FTZ R16, R200, R17 ;  /* 0x00000011c8107220 */ /* 0x000fce0000410000 */
[----:B------:R-:W0:Y:S01]  /*6fd0*/  MUFU.EX2 R197, R197 ;  /* 0x000000c500c57308 */ /* 0x000e220000000800 */
[----:B---3--:R-:W-:Y:S02]  /*6fe0*/  FMUL.FTZ R175, R201, R16 ;  /* 0x00000010c9af7220 */ /* 0x008fe40000410000 */
[----:B------:R-:W-:-:S05]  /*6ff0*/  FMUL.FTZ R183, R107, R88 ;  /* 0x000000586bb77220 */ /* 0x000fca0000410000 */
[----:B------:R-:W3:Y:S01]  /*7000*/  MUFU.EX2 R174, R174 ;  /* 0x000000ae00ae7308 */ /* 0x000ee20000000800 */
[----:B-1----:R-:W-:Y:S02]  /*7010*/  FMUL.FTZ R16, R198, R175 ;  /* 0x000000afc6107220 */ /* 0x002fe40000410000 */
[----:B------:R-:W-:-:S05]  /*7020*/  FMUL.FTZ R219, R106, R89 ;  /* 0x000000596adb7220 */ /* 0x000fca0000410000 */
[----:B------:R-:W1:Y:S01]  /*7030*/  MUFU.EX2 R173, R173 ;  /* 0x000000ad00ad7308 */ /* 0x000e620000000800 */
[----:B------:R-:W-:Y:S02]  /*7040*/  FMUL.FTZ R23, R105, R86 ;  /* 0x0000005669177220 */ /* 0x000fe40000410000 */
[----:B0-----:R-:W-:Y:S02]  /*7050*/  FMUL.FTZ R16, R199, R16 ;  /* 0x00000010c7107220 */ /* 0x001fe40000410000 */
[----:B------:R-:W-:Y:S02]  /*7060*/  FMUL.FTZ R234, R219, R158 ;  /* 0x0000009edbea7220 */ /* 0x000fe40000410000 */
[----:B------:R-:W-:Y:S02]  /*7070*/  FMUL.FTZ R183, R183, R156 ;  /* 0x0000009cb7b77220 */ /* 0x000fe40000410000 */
[----:B------:R-:W-:Y:S02]  /*7080*/  FMUL.FTZ R177, R197, R16 ;  /* 0x00000010c5b17220 */ /* 0x000fe40000410000 */
[----:B------:R-:W-:Y:S01]  /*7090*/  FMUL.FTZ R220, R23, R172 ;  /* 0x000000ac17dc7220 */ /* 0x000fe20000410000 */
[----:B------:R-:W-:Y:S01]  /*70a0*/  BSSY B0, `(.L_x_5447) ;  /* 0x000002b000007945 */ /* 0x000fe20003800000 */
[----:B------:R-:W-:-:S02]  /*70b0*/  FMUL.FTZ R210, R104, R87 ;  /* 0x0000005768d27220 */ /* 0x000fc40000410000 */
[----:B------:R-:W-:Y:S02]  /*70c0*/  FFMA.FTZ R23, R183, R181, R234 ;  /* 0x000000b5b7177223 */ /* 0x000fe400000100ea */
[----:B---3--:R-:W-:Y:S02]  /*70d0*/  FMUL.FTZ R16, R174, R177 ;  /* 0x000000b1ae107220 */ /* 0x008fe40000410000 */
[----:B------:R-:W-:Y:S02]  /*70e0*/  FMUL.FTZ R184, R102, R85 ;  /* 0x0000005566b87220 */ /* 0x000fe40000410000 */
[----:B------:R-:W-:Y:S02]  /*70f0*/  FMUL.FTZ R21, R101, R82 ;  /* 0x0000005265157220 */ /* 0x000fe40000410000 */
[----:B----4-:R-:W-:Y:S02]  /*7100*/  FMUL.FTZ R19, R99, R80 ;  /* 0x0000005063137220 */ /* 0x010fe40000410000 */
        /* <DEDUP_REMOVED lines=11> */
[-C--:B--2---:R-:W-:Y:S02]  /*71c0*/  FMUL.FTZ R224, R59, R20.reuse ;  /* 0x000000143be07220 */ /* 0x084fe40000410000 */
        /* <DEDUP_REMOVED lines=14> */
[----:B-1----:R-:W-:Y:S01]  /*72b0*/  FFMA.FTZ R211, R173, R222, R224 ;  /* 0x000000deadd37223 */ /* 0x002fe200000100e0 */
        /* <DEDUP_REMOVED lines=9> */
.L_x_5448:
[----:B------:R-:W-:Y:S05]  /*7350*/  BSYNC B0 ;  /* 0x0000000000007941 */ /* 0x000fea0003800000 */
.L_x_5447:
[----:B-1----:R-:W-:Y:S01]  /*7360*/  FMUL.FTZ R23, R173, R225 ;  /* 0x000000e1ad177220 */ /* 0x002fe20000410000 */
[----:B------:R-:W-:Y:S01]  /*7370*/  ISETP.GE.AND P3, PT, R144, 0x1, PT ;  /* 0x000000019000780c */ /* 0x000fe20003f66270 */
[----:B------:R-:W-:Y:S01]  /*7380*/  FFMA.FTZ R212, R174, R211, R227 ;  /* 0x000000d3aed47223 */ /* 0x000fe200000100e3 */
[----:B------:R-:W-:Y:S01]  /*7390*/  ISETP.NE.AND P4, PT, R142, 0x1f, PT ;  /* 0x0000001f8e00780c */ /* 0x000fe20003f85270 */
[----:B------:R-:W-:Y:S01]  /*73a0*/  FMUL.FTZ R230, R223, R170 ;  /* 0x000000aadfe67220 */ /* 0x000fe20000410000 */
[----:B------:R-:W-:Y:S01]  /*73b0*/  ISETP.GE.OR P0, PT, R202, c[0x0][0x174], P0 ;  /* 0x00005d00ca007a0c */ /* 0x000fe20000706670 */
[----:B------:R-:W-:Y:S01]  /*73c0*/  FFMA.FTZ R185, R180, R185, R221 ;  /* 0x000000b9b4b97223 */ /* 0x000fe200000100dd */
[----:B-----5:R-:W-:Y:S01]  /*73d0*/  SHFL.IDX PT, R231, R22, RZ, 0x1f ;  /* 0x00001fff16e77589 */ /* 0x020fe200000e0000 */
[----:B0-----:R-:W-:Y:S01]  /*73e0*/  FMUL.FTZ R210, R174, R23 ;  /* 0x00000017aed27220 */ /* 0x001fe20000410000 */
[----:B------:R-:W-:Y:S01]  /*73f0*/  ISETP.NE.AND P5, PT, R149, RZ, PT ;  /* 0x000000ff9500720c */ /* 0x000fe20003fa5270 */
[----:B------:R-:W-:Y:S01]  /*7400*/  FFMA.FTZ R212, R197, R212, R228 ;  /* 0x000000d4c5d47223 */ /* 0x000fe200000100e4 */
[----:B------:R-:W-:Y:S01]  /*7410*/  USHF.L.U32 UR19, UR6, 0x2, URZ ;  /* 0x0000000206137899 */ /* 0x000fe2000800063f */
        /* <DEDUP_REMOVED lines=48> */
[----:B------:R-:W-:Y:S02]  /*7720*/  FFMA.FTZ R185, R181, R17, R182 ;  /* 0x00000011b5b97223 */ /* 0x000fe400000100b6 */
[----:B------:R-:W0:Y:S01]  /*7730*/  SHFL.UP PT, R17, R20, 0x1, RZ ;  /* 0x0420000014117989 */ /* 0x000e2200000e00ff */
[----:B------:R-:W-:Y:S02]  /*7740*/  FMUL.FTZ R18, R179, R18 ;  /* 0x00000012b3127220 */ /* 0x000fe40000410000 */
[----:B------:R-:W-:Y:S01]  /*7750*/  FMUL.FTZ R196, R161, R196 ;  /* 0x000000c4a1c47220 */ /* 0x000fe20000410000 */
[----:B------:R-:W1:Y:S01]  /*7760*/  SHFL.UP PT, R16, R23, 0x1, RZ ;  /* 0x0420000017107989 */ /* 0x000e6200000e00ff */
[----:B------:R-:W-:-:S02]  /*7770*/  FMUL.FTZ R184, R181, R18 ;  /* 0x00000012b5b87220 */ /* 0x000fc40000410000 */
[----:B------:R-:W-:Y:S01]  /*7780*/  IMAD R238, R204, c[0x0][0x298], RZ ;  /* 0x0000a600ccee7a24 */ /* 0x000fe200078e02ff */
        /* <DEDUP_REMOVED lines=31> */
[----:B------:R-:W-:Y:S01]  /*7980*/  HFMA2.MMA R19, -RZ, RZ, 0, 0 ;  /* 0x00000000ff137435 */ /* 0x000fe200000001ff */
[----:B------:R-:W-:-:S02]  /*7990*/  ISETP.GE.U32.AND P4, PT, R142, 0x18, PT ;  /* 0x000000188e00780c */ /* 0x000fc40003f86070 */
[----:B------:R-:W3:Y:S07]  /*79a0*/  SHFL.DOWN PT, R21, R184, 0x8, 0x1f ;  /* 0x09001f00b8157f89 */ /* 0x000eee00000e0000 */
[----:B------:R-:W-:Y:S01]  /*79b0*/  @!P0 LDS.64 R18, [R25.X8+0x1b48] ;  /* 0x001b480019128984 */ /* 0x000fe20000008a00 */
        /* <DEDUP_REMOVED lines=10> */
[C---:B0-----:R-:W-:Y:S01]  /*7a60*/  @P0 FFMA.FTZ R20, R23.reuse, R17, R20 ;  /* 0x0000001117140223 */ /* 0x041fe20000010014 */
[----:B------:R-:W-:Y:S01]  /*7a70*/  HFMA2.MMA R17, -RZ, RZ, 0, 0 ;  /* 0x00000000ff117435 */ /* 0x000fe200000001ff */
[----:B-1----:R-:W-:-:S03]  /*7a80*/  @P0 FMUL.FTZ R23, R23, R16 ;  /* 0x0000001017170220 */ /* 0x002fc60000410000 */
[----:B------:R0:W-:Y:S01]  /*7a90*/  SHFL.UP PT, R233, R20, 0x1, RZ ;  /* 0x0420000014e97989 */ /* 0x0001e200000e00ff */
[----:B------:R-:W-:Y:S01]  /*7aa0*/  MOV R16, R149 ;  /* 0x0000009500107202 */ /* 0x000fe20000000f00 */
[C---:B--2---:R-:W-:Y:S02]  /*7ab0*/  @!P3 FFMA.FTZ R185, R184.reuse, R229, R185 ;  /* 0x000000e5b8b9b223 */ /* 0x044fe400000100b9 */
[----:B------:R-:W1:Y:S02]  /*7ac0*/  SHFL.UP PT, R236, R23, 0x1, RZ ;  /* 0x0420000017ec7989 */ /* 0x000e6400000e00ff */
[----:B------:R-:W-:Y:S02]  /*7ad0*/  IMAD.WIDE.U32 R16, R155, c[0x0][0x298], R16 ;  /* 0x0000a6009b107a25 */ /* 0x000fe400078e0010 */
[----:B------:R-:W-:Y:S02]  /*7ae0*/  SHFL.IDX PT, R229, R19, RZ, 0x1f ;  /* 0x00001fff13e57589 */ /* 0x000fe400000e0000 */
[----:B---3--:R-:W-:-:S02]  /*7af0*/  @!P3 FMUL.FTZ R184, R184, R21 ;  /* 0x00000015b8b8b220 */ /* 0x008fc40000410000 */
[----:B------:R-:W-:Y:S01]  /*7b00*/  SHFL.DOWN PT, R237, R185, 0x1, 0x1f ;  /* 0x08201f00b9ed7f89 */ /* 0x000fe200000e0000 */
[----:B------:R-:W-:Y:S02]  /*7b10*/  IMAD R21, R155, c[0x0][0x29c], R238 ;  /* 0x0000a7009b157a24 */ /* 0x000fe400078e02ee */
[----:B------:R-:W-:Y:S01]  /*7b20*/  IMAD R238, R203, c[0x0][0x2a0], RZ ;  /* 0x0000a800cbee7a24 */ /* 0x000fe200078e02ff */
[----:B------:R-:W2:Y:S02]  /*7b30*/  SHFL.DOWN PT, R240, R184, 0x1, 0x1f ;  /* 0x08201f00b8f07f89 */ /* 0x000ea400000e0000 */
[----:B------:R-:W-:Y:S01]  /*7b40*/  IADD3 R17, R17, R21, RZ ;  /* 0x0000001511117210 */ /* 0x000fe20007ffe0ff */
[----:B------:R-:W-:-:S04]  /*7b50*/  IMAD R235, R153, c[0x0][0x2a4], R238 ;  /* 0x0000a90099eb7a24 */ /* 0x000fc800078e02ee */
[----:B0-----:R-:W-:Y:S01]  /*7b60*/  IMAD.WIDE.U32 R20, R153, c[0x0][0x2a0], R16 ;  /* 0x0000a80099147a25 */ /* 0x001fe200078e0010 */
[----:B------:R-:W-:-:S03]  /*7b70*/  IADD3 R16, R143, -c[0x0][0x174], RZ ;  /* 0x80005d008f107a10 */ /* 0x000fc60007ffe0ff */
[----:B-1----:R-:W-:Y:S01]  /*7b80*/  @P1 FFMA.FTZ R231, R236, R231, R233 ;  /* 0x000000e7ece71223 */ /* 0x002fe200000100e9 */
[----:B------:R-:W-:Y:S01]  /*7b90*/  IADD3 R21, R21, R235, RZ ;  /* 0x000000eb15157210 */ /* 0x000fe20007ffe0ff */
[----:B------:R-:W-:Y:S01]  /*7ba0*/  IMAD R17, R16, -0x200, RZ ;  /* 0xfffffe0010117824 */ /* 0x000fe200078e02ff */
[----:B------:R-:W-:Y:S01]  /*7bb0*/  LEA R22, P0, R20, c[0x0][0x318], 0x2 ;  /* 0x0000c60014167a11 */ /* 0x000fe200078010ff */
[----:B------:R-:W-:Y:S01]  /*7bc0*/  FFMA.FTZ R236, R232, R231, R183 ;  /* 0x000000e7e8ec7223 */ /* 0x000fe200000100b7 */
[----:B------:R-:W-:Y:S01]  /*7bd0*/  MOV R235, UR19 ;  /* 0x0000001300eb7c02 */ /* 0x000fe20008000f00 */
[----:B------:R-:W-:Y:S01]  /*7be0*/  FMUL.FTZ R232, R158, R219 ;  /* 0x000000db9ee87220 */ /* 0x000fe20000410000 */
[----:B------:R-:W-:Y:S01]  /*7bf0*/  LEA.HI.X R23, R20, c[0x0][0x31c], R21, 0x2, P0 ;  /* 0x0000c70014177a11 */ /* 0x000fe200000f1415 */
[C---:B------:R-:W-:Y:S01]  /*7c00*/  FFMA.FTZ R234, R181.reuse, R236, R234 ;  /* 0x000000ecb5ea7223 */ /* 0x040fe200000100ea */
[----:B------:R-:W-:Y:S01]  /*7c10*/  IADD3 R20, P1, R2, R20, RZ ;  /* 0x0000001402147210 */ /* 0x000fe20007f3e0ff */
[----:B------:R-:W-:-:S02]  /*7c20*/  FFMA.FTZ R219, R181, R236, R232 ;  /* 0x000000ecb5db7223 */ /* 0x000fc400000100e8 */
[----:B--2---:R-:W-:Y:S01]  /*7c30*/  @P2 FFMA.FTZ R229, R240, R229, R237 ;  /* 0x000000e5f0e52223 */ /* 0x004fe200000100ed */
[----:B------:R-:W-:Y:S01]  /*7c40*/  IADD3.X R21, R3, R21, RZ, P1, !PT ;  /* 0x0000001503157210 */ /* 0x000fe20000ffe4ff */
[----:B------:R-:W-:Y:S02]  /*7c50*/  FFMA.FTZ R233, R179, R234, R220 ;  /* 0x000000eab3e97223 */ /* 0x000fe400000100dc */
[----:B------:R-:W-:Y:S02]  /*7c60*/  FFMA.FTZ R222, R229, R225, R222 ;  /* 0x000000e1e5de7223 */ /* 0x000fe400000100de */
[----:B------:R-:W-:Y:S02]  /*7c70*/  FFMA.FTZ R231, R73, R236, RZ ;  /* 0x000000ec49e77223 */ /* 0x000fe400000100ff */
[----:B------:R-:W-:Y:S02]  /*7c80*/  FADD.FTZ R183, -R183, R236 ;  /* 0x000000ecb7b77221 */ /* 0x000fe40000010100 */
[----:B------:R-:W-:-:S02]  /*7c90*/  FFMA.FTZ R236, R180, R233, R221 ;  /* 0x000000e9b4ec7223 */ /* 0x000fc400000100dd */
[----:B------:R-:W-:Y:S02]  /*7ca0*/  FFMA.FTZ R225, R173, R222, R224 ;  /* 0x000000deade17223 */ /* 0x000fe400000100e0 */
[----:B------:R-:W-:Y:S02]  /*7cb0*/  FFMA.FTZ R234, R72, R219, R231 ;  /* 0x000000db48ea7223 */ /* 0x000fe400000100e7 */
[----:B------:R-:W-:Y:S02]  /*7cc0*/  FFMA.FTZ R230, R209, R236, R230 ;  /* 0x000000ecd1e67223 */ /* 0x000fe400000100e6 */
[----:B------:R-:W-:Y:S02]  /*7cd0*/  FADD.FTZ R219, -R232, R219 ;  /* 0x000000dbe8db7221 */ /* 0x000fe40000010100 */
[----:B------:R-:W-:Y:S02]  /*7ce0*/  FFMA.FTZ R224, R174, R225, R227 ;  /* 0x000000e1aee07223 */ /* 0x000fe400000100e3 */
[----:B------:R-:W-:-:S02]  /*7cf0*/  FFMA.FTZ R231, R71, R233, R234 ;  /* 0x000000e947e77223 */ /* 0x000fc400000100ea */
[----:B------:R-:W-:Y:S02]  /*7d00*/  FMUL.FTZ R232, R170, R223 ;  /* 0x000000dfaae87220 */ /* 0x000fe40000410000 */
[----:B------:R-:W-:Y:S02]  /*7d10*/  FFMA.FTZ R230, R208, R230, R211 ;  /* 0x000000e6d0e67223 */ /* 0x000fe400000100d3 */
[----:B------:R-:W-:Y:S02]  /*7d20*/  FFMA.FTZ R227, R197, R224, R228 ;  /* 0x000000e0c5e37223 */ /* 0x000fe400000100e4 */
[-C--:B------:R-:W-:Y:S02]  /*7d30*/  FFMA.FTZ R229, R209, R236.reuse, R232 ;  /* 0x000000ecd1e57223 */ /* 0x080fe400000100e8 */
[----:B------:R-:W-:Y:S02]  /*7d40*/  FFMA.FTZ R234, R70, R236, R231 ;  /* 0x000000ec46ea7223 */ /* 0x000fe400000100e7 */
[----:B------:R-:W-:-:S02]  /*7d50*/  FADD.FTZ R220, -R220, R233 ;  /* 0x000000e9dcdc7221 */ /* 0x000fc40000010100 */
[----:B------:R-:W-:Y:S02]  /*7d60*/  FFMA.FTZ R233, R207, R230, R210 ;  /* 0x000000e6cfe97223 */ /* 0x000fe400000100d2 */
[----:B------:R-:W-:Y:S02]  /*7d70*/  FFMA.FTZ R186, R199, R227, R186 ;  /* 0x000000e3c7ba7223 */ /* 0x000fe400000100ba */
[----:B------:R-:W-:Y:S02]  /*7d80*/  FADD.FTZ R223, -R232, R229 ;  /* 0x000000e5e8df7221 */ /* 0x000fe40000010100 */
[----:B------:R-:W-:Y:S02]  /*7d90*/  FFMA.FTZ R231, R69, R229, R234 ;  /* 0x000000e545e77223 */ /* 0x000fe400000100ea */
[----:B------:R-:W-:Y:S02]  /*7da0*/  FMUL.FTZ R229, R167, R226 ;  /* 0x000000e2a7e57220 */ /* 0x000fe40000410000 */
[----:B------:R-:W-:-:S02]  /*7db0*/  FFMA.FTZ R226, R206, R233, R213 ;  /* 0x000000e9cee27223 */ /* 0x000fc400000100d5 */
[----:B------:R-:W-:Y:S02]  /*7dc0*/  FFMA.FTZ R213, R198, R186, R187 ;  /* 0x000000bac6d57223 */ /* 0x000fe400000100bb */
[----:B------:R-:W-:Y:S02]  /*7dd0*/  FADD.FTZ R211, -R211, R230 ;  /* 0x000000e6d3d37221 */ /* 0x000fe40000010100 */
[----:B------:R-:W-:Y:S02]  /*7de0*/  FFMA.FTZ R188, R201, R213, R188 ;  /* 0x000000d5c9bc7223 */ /* 0x000fe400000100bc */
[----:B------:R-:W-:Y:S02]  /*7df0*/  FFMA.FTZ R230, R68, R230, R231 ;  /* 0x000000e644e67223 */ /* 0x000fe400000100e7 */
[----:B------:R-:W-:Y:S02]  /*7e00*/  FFMA.FTZ R189, R200, R188, R189 ;  /* 0x000000bcc8bd7223 */ /* 0x000fe400000100bd */
[----:B------:R-:W-:-:S02]  /*7e10*/  FFMA.FTZ R228, R206, R233, R229 ;  /* 0x000000e9cee47223 */ /* 0x000fc400000100e5 */
[----:B------:R-:W-:Y:S02]  /*7e20*/  FFMA.FTZ R231, R67, R233, R230 ;  /* 0x000000e943e77223 */ /* 0x000fe400000100e6 */
[----:B------:R-:W-:Y:S02]  /*7e30*/  FFMA.FTZ R190, R205, R189, R190 ;  /* 0x000000bdcdbe7223 */ /* 0x000fe400000100be */
[----:B------:R-:W-:Y:S02]  /*7e40*/  FADD.FTZ R187, -R229, R228 ;  /* 0x000000e4e5bb7221 */ /* 0x000fe40000010100 */
[----:B------:R-:W-:Y:S02]  /*7e50*/  FFMA.FTZ R230, R66, R228, R231 ;  /* 0x000000e442e67223 */ /* 0x000fe400000100e7 */
[----:B------:R-:W-:Y:S02]  /*7e60*/  FFMA.FTZ R191, R206, R190, R191 ;  /* 0x000000becebf7223 */ /* 0x000fe400000100bf */
[----:B------:R-:W-:-:S02]  /*7e70*/  FMUL.FTZ R228, R164, R195 ;  /* 0x000000c3a4e47220 */ /* 0x000fc40000410000 */
[----:B------:R-:W-:Y:S01]  /*7e80*/  FFMA.FTZ R229, R205, R226, R212 ;  /* 0x000000e2cde57223 */ /* 0x000fe200000100d4 */
[----:B------:R0:W-:Y:S01]  /*7e90*/  SHFL.IDX PT, R195, R184, RZ, 0x1f ;  /* 0x00001fffb8c37589 */ /* 0x0001e200000e0000 */
[----:B------:R-:W-:Y:S02]  /*7ea0*/  FFMA.FTZ R192, R207, R191, R192 ;  /* 0x000000bfcfc07223 */ /* 0x000fe400000100c0 */
[-C--:B------:R-:W-:Y:S01]  /*7eb0*/  FFMA.FTZ R200, R200, R229.reuse, R215 ;  /* 0x000000e5c8c87223 */ /* 0x080fe200000100d7 */
[----:B------:R1:W2:Y:S01]  /*7ec0*/  SHFL.IDX PT, R226, R185, RZ, 0x1f ;  /* 0x00001fffb9e27589 */ /* 0x0002a200000e0000 */
[----:B------:R-:W-:Y:S02]  /*7ed0*/  FADD.FTZ R212, -R212, R229 ;  /* 0x000000e5d4d47221 */ /* 0x000fe40000010100 */
[----:B------:R-:W-:Y:S02]  /*7ee0*/  FFMA.FTZ R193, R208, R192, R193 ;  /* 0x000000c0d0c17223 */ /* 0x000fe400000100c1 */
[----:B------:R-:W-:-:S02]  /*7ef0*/  FFMA.FTZ R229, R65, R229, R230 ;  /* 0x000000e541e57223 */ /* 0x000fc400000100e6 */
[CC--:B------:R-:W-:Y:S02]  /*7f00*/  FFMA.FTZ R214, R201.reuse, R200.reuse, R214 ;  /* 0x000000c8c9d67223 */ /* 0x0c0fe400000100d6 */
[-C--:B------:R-:W-:Y:S02]  /*7f10*/  FFMA.FTZ R201, R201, R200.reuse, R228 ;  /* 0x000000c8c9c97223 */ /* 0x080fe400000100e4 */
[----:B------:R-:W-:Y:S02]  /*7f20*/  FADD.FTZ R215, -R215, R200 ;  /* 0x000000c8d7d77221 */ /* 0x000fe40000010100 */
[----:B------:R-:W-:Y:S02]  /*7f30*/  FFMA.FTZ R194, R209, R193, R194 ;  /* 0x000000c1d1c27223 */ /* 0x000fe400000100c2 */
[----:B------:R-:W-:Y:S02]  /*7f40*/  FFMA.FTZ R200, R64, R200, R229 ;  /* 0x000000c840c87223 */ /* 0x000fe400000100e5 */
[----:B------:R-:W-:-:S02]  /*7f50*/  FFMA.FTZ R198, R198, R214, R217 ;  /* 0x000000d6c6c67223 */ /* 0x000fc400000100d9 */
[----:B0-----:R-:W-:Y:S02]  /*7f60*/  FADD.FTZ R184, -R228, R201 ;  /* 0x000000c9e4b87221 */ /* 0x001fe40000010100 */
[----:B------:R-:W-:Y:S02]  /*7f70*/  FFMA.FTZ R177, R180, R194, R177 ;  /* 0x000000c2b4b17223 */ /* 0x000fe400000100b1 */
[----:B------:R-:W-:Y:S02]  /*7f80*/  FFMA.FTZ R201, R63, R201, R200 ;  /* 0x000000c93fc97223 */ /* 0x000fe400000100c8 */
[----:B-1----:R-:W-:Y:S02]  /*7f90*/  FFMA.FTZ R185, R199, R198, R216 ;  /* 0x000000c6c7b97223 */ /* 0x002fe400000100d8 */
[----:B------:R-:W-:Y:S02]  /*7fa0*/  FADD.FTZ R217, -R217, R198 ;  /* 0x000000c6d9d97221 */ /* 0x000fe40000010100 */
[----:B------:R-:W-:-:S02]  /*7fb0*/  FFMA.FTZ R179, R179, R177, R178 ;  /* 0x000000b1b3b37223 */ /* 0x000fc400000100b2 */
[----:B------:R-:W-:Y:S02]  /*7fc0*/  FFMA.FTZ R198, R62, R198, R201 ;  /* 0x000000c63ec67223 */ /* 0x000fe400000100c9 */
[CC--:B------:R-:W-:Y:S02]  /*7fd0*/  FFMA.FTZ R218, R197.reuse, R185.reuse, R218 ;  /* 0x000000b9c5da7223 */ /* 0x0c0fe400000100da */
[----:B------:R-:W-:Y:S02]  /*7fe0*/  FFMA.FTZ R197, R197, R185, R196 ;  /* 0x000000b9c5c57223 */ /* 0x000fe400000100c4 */
[----:B------:R-:W-:Y:S02]  /*7ff0*/  FADD.FTZ R216, -R216, R185 ;  /* 0x000000b9d8d87221 */ /* 0x000fe40000010100 */
[----:B------:R-:W-:Y:S02]  /*8000*/  FFMA.FTZ R181, R181, R179, R182 ;  /* 0x000000b3b5b57223 */ /* 0x000fe400000100b6 */
[----:B------:R-:W-:Y:S01]  /*8010*/  FFMA.FTZ R185, R61, R185, R198 ;  /* 0x000000b93db97223 */ /* 0x000fe200000100c6 */
[----:B------:R-:W-:Y:S01]  /*8020*/  SHF.L.U32 R198, R149, 0x4, RZ ;  /* 0x0000000495c67819 */ /* 0x000fe200000006ff */
[----:B--2---:R-:W-:-:S02]  /*8030*/  FFMA.FTZ R19, R195, R19, R226 ;  /* 0x00000013c3137223 */ /* 0x004fc400000100e2 */
[----:B------:R-:W-:Y:S01]  /*8040*/  FMUL.FTZ R18, R195, R18 ;  /* 0x00000012c3127220 */ /* 0x000fe20000410000 */
[----:B------:R-:W-:Y:S01]  /*8050*/  LEA.HI.SX32 R180, R198, R198, 0x1b ;  /* 0x000000c6c6b47211 */ /* 0x000fe200078fdaff */
[----:B------:R-:W-:Y:S02]  /*8060*/  FMUL.FTZ R201, R224, R77 ;  /* 0x0000004de0c97220 */ /* 0x000fe40000410000 */
[----:B------:R-:W-:Y:S01]  /*8070*/  FMUL.FTZ R200, R181, R88 ;  /* 0x00000058b5c87220 */ /* 0x000fe20000410000 */
[----:B------:R0:W-:Y:S01]  /*8080*/  @!P5 STS.64 [R25.X8+0x1b48], R18 ;  /* 0x001b48121900d388 */ /* 0x0001e20000008a00 */
[----:B------:R-:W-:Y:S02]  /*8090*/  FMUL.FTZ R199, R225, R74 ;  /* 0x0000004ae1c77220 */ /* 0x000fe40000410000 */
[----:B------:R-:W-:Y:S02]  /*80a0*/  FMUL.FTZ R205, R94, R201 ;  /* 0x000000c95ecd7220 */ /* 0x000fe40000410000 */
[----:B------:R-:W-:-:S02]  /*80b0*/  FMUL.FTZ R207, R92, R199 ;  /* 0x000000c75ccf7220 */ /* 0x000fc40000410000 */
[----:B------:R-:W-:Y:S01]  /*80c0*/  FMUL.FTZ R195, R222, R75 ;  /* 0x0000004bdec37220 */ /* 0x000fe20000410000 */
[----:B------:R1:W-:Y:S01]  /*80d0*/  STS [R180.X4+0x884], R205 ;  /* 0x000884cdb4007388 */ /* 0x0003e20000004800 */
[----:B------:R-:W-:Y:S02]  /*80e0*/  FMUL.FTZ R206, R177, R86 ;  /* 0x00000056b1ce7220 */ /* 0x000fe40000410000 */
[----:B------:R-:W-:Y:S01]  /*80f0*/  FADD.FTZ R221, -R221, R236 ;  /* 0x000000ecdddd7221 */ /* 0x000fe20000010100 */
[----:B------:R2:W-:Y:S01]  /*8100*/  STS [R180.X4+0x888], R207 ;  /* 0x000888cfb4007388 */ /* 0x0005e20000004800 */
[----:B0-----:R-:W-:Y:S02]  /*8110*/  FMUL.FTZ R19, R179, R89 ;  /* 0x00000059b3137220 */ /* 0x001fe40000410000 */
[----:B------:R-:W-:Y:S02]  /*8120*/  FFMA.FTZ R18, R183, R200, RZ ;  /* 0x000000c8b7127223 */ /* 0x000fe400000100ff */
[----:B------:R-:W-:-:S02]  /*8130*/  FMUL.FTZ R209, R90, R195 ;  /* 0x000000c35ad17220 */ /* 0x000fc40000410000 */
[----:B-1----:R-:W-:Y:S02]  /*8140*/  FFMA.FTZ R205, R219, R19, R18 ;  /* 0x00000013dbcd7223 */ /* 0x002fe40000010012 */
[----:B------:R-:W-:Y:S01]  /*8150*/  FMUL.FTZ R226, R213, R78 ;  /* 0x0000004ed5e27220 */ /* 0x000fe20000410000 */
[----:B------:R0:W-:Y:S01]  /*8160*/  STS [R180.X4+0x88c], R209 ;  /* 0x00088cd1b4007388 */ /* 0x0001e20000004800 */
[----:B--2---:R-:W-:Y:S02]  /*8170*/  FMUL.FTZ R207, R194, R87 ;  /* 0x00000057c2cf7220 */ /* 0x004fe40000410000 */
[----:B------:R-:W-:Y:S02]  /*8180*/  FFMA.FTZ R18, R220, R206, R205 ;  /* 0x000000cedc127223 */ /* 0x000fe400000100cd */
[----:B------:R-:W-:Y:S02]  /*8190*/  FMUL.FTZ R198, R193, R84 ;  /* 0x00000054c1c67220 */ /* 0x000fe40000410000 */
[----:B------:R-:W-:-:S02]  /*81a0*/  FFMA.FTZ R18, R221, R207, R18 ;  /* 0x000000cfdd127223 */ /* 0x000fc40000010012 */
[----:B------:R-:W-:Y:S02]  /*81b0*/  FMUL.FTZ R178, R227, R76 ;  /* 0x0000004ce3b27220 */ /* 0x000fe40000410000 */
[----:B0-----:R-:W-:Y:S02]  /*81c0*/  FMUL.FTZ R209, R97, R226 ;  /* 0x000000e261d17220 */ /* 0x001fe40000410000 */
[----:B------:R-:W-:Y:S02]  /*81d0*/  FMUL.FTZ R205, R192, R85 ;  /* 0x00000055c0cd7220 */ /* 0x000fe40000410000 */
[----:B------:R-:W-:Y:S01]  /*81e0*/  FFMA.FTZ R18, R223, R198, R18 ;  /* 0x000000c6df127223 */ /* 0x000fe20000010012 */
[----:B------:R0:W-:Y:S01]  /*81f0*/  STS [R180.X4+0x878], R209 ;  /* 0x000878d1b4007388 */ /* 0x0001e20000004800 */
[----:B------:R-:W-:Y:S01]  /*8200*/  IMAD.WIDE R16, R17, 0x4, R22 ;  /* 0x0000000411107825 */ /* 0x000fe200078e0216 */
[----:B------:R-:W-:-:S03]  /*8210*/  LEA R22, P0, R93, R22, 0x2 ;  /* 0x000000165d167211 */ /* 0x000fc600078010ff */
[----:B------:R-:W-:Y:S01]  /*8220*/  FMUL.FTZ R182, R186, R79 ;  /* 0x0000004fbab67220 */ /* 0x000fe20000410000 */
[----:B------:R-:W-:Y:S01]  /*8230*/  LEA.HI.X R23, R93, R23, R91, 0x2, P0 ;  /* 0x000000175d177211 */ /* 0x000fe200000f145b */
[----:B------:R-:W-:Y:S02]  /*8240*/  FMUL.FTZ R229, R95, R178 ;  /* 0x000000b25fe57220 */ /* 0x000fe40000410000 */
[----:B------:R-:W-:Y:S02]  /*8250*/  FMUL.FTZ R208, R191, R82 ;  /* 0x00000052bfd07220 */ /* 0x000fe40000410000 */
[----:B------:R-:W-:Y:S01]  /*8260*/  FADD.FTZ R210, -R210, R233 ;  /* 0x000000e9d2d27221 */ /* 0x000fe20000010100 */
[----:B------:R1:W-:Y:S01]  /*8270*/  STS [R180.X4+0x880], R229 ;  /* 0x000880e5b4007388 */ /* 0x0003e20000004800 */
[----:B0-----:R-:W-:Y:S02]  /*8280*/  FFMA.FTZ R209, R211, R205, R18 ;  /* 0x000000cdd3d17223 */ /* 0x001fe40000010012 */
[----:B------:R-:W-:-:S02]  /*8290*/  FMUL.FTZ R231, R96, R182 ;  /* 0x000000b660e77220 */ /* 0x000fc40000410000 */
[-C--:B------:R-:W-:Y:S02]  /*82a0*/  FMUL.FTZ R233, R101, R208.reuse ;  /* 0x000000d065e97220 */ /* 0x080fe40000410000 */
[----:B------:R-:W-:Y:S01]  /*82b0*/  FFMA.FTZ R208, R210, R208, R209 ;  /* 0x000000d0d2d07223 */ /* 0x000fe200000100d1 */
[----:B------:R0:W-:Y:S01]  /*82c0*/  STS [R180.X4+0x87c], R231 ;  /* 0x00087ce7b4007388 */ /* 0x0001e20000004800 */
[----:B------:R-:W-:-:S03]  /*82d0*/  IMAD.WIDE.U32 R22, R235, c[0x0][0x2b0], R22 ;  /* 0x0000ac00eb167a25 */ /* 0x000fc600078e0016 */
[----:B------:R2:W-:Y:S01]  /*82e0*/  STS [R180.X4+0x868], R233 ;  /* 0x000868e9b4007388 */ /* 0x0005e20000004800 */
[----:B-1----:R-:W-:Y:S02]  /*82f0*/  FMUL.FTZ R229, R190, R83 ;  /* 0x00000053bee57220 */ /* 0x002fe40000410000 */
[----:B------:R-:W-:Y:S02]  /*8300*/  FMUL.FTZ R214, R189, R80 ;  /* 0x00000050bdd67220 */ /* 0x000fe40000410000 */
[----:B------:R-:W-:Y:S02]  /*8310*/  FMUL.FTZ R235, R100, R229 ;  /* 0x000000e564eb7220 */ /* 0x000fe40000410000 */
[----:B0-----:R-:W-:Y:S02]  /*8320*/  FMUL.FTZ R231, R102, R205 ;  /* 0x000000cd66e77220 */ /* 0x001fe40000410000 */
[----:B------:R-:W-:Y:S01]  /*8330*/  FFMA.FTZ R205, R187, R229, R208 ;  /* 0x000000e5bbcd7223 */ /* 0x000fe200000100d0 */
[----:B------:R2:W-:Y:S01]  /*8340*/  STS [R180.X4+0x86c], R235 ;  /* 0x00086cebb4007388 */ /* 0x0005e20000004800 */
[----:B------:R-:W-:Y:S01]  /*8350*/  FMUL.FTZ R229, R103, R198 ;  /* 0x000000c667e57220 */ /* 0x000fe20000410000 */
[----:B------:R-:W-:Y:S01]  /*8360*/  IADD3 R198, -R2, c[0x0][0x168], -R149 ;  /* 0x00005a0002c67a10 */ /* 0x000fe20007ffe995 */
[----:B------:R-:W-:Y:S01]  /*8370*/  FMUL.FTZ R239, R188, R81 ;  /* 0x00000051bcef7220 */ /* 0x000fe20000410000 */
[----:B------:R2:W-:Y:S01]  /*8380*/  STS [R180.X4+0x864], R231 ;  /* 0x000864e7b4007388 */ /* 0x0005e20000004800 */
[-C--:B------:R-:W-:Y:S01]  /*8390*/  FMUL.FTZ R237, R99, R214.reuse ;  /* 0x000000d663ed7220 */ /* 0x080fe20000410000 */
[----:B------:R-:W-:Y:S01]  /*83a0*/  ISETP.GE.AND P0, PT, R198, 0x1, PT ;  /* 0x00000001c600780c */ /* 0x000fe20003f06270 */
[----:B------:R-:W-:Y:S01]  /*83b0*/  FFMA.FTZ R214, R212, R214, R205 ;  /* 0x000000d6d4d67223 */ /* 0x000fe200000100cd */
[----:B------:R2:W-:Y:S01]  /*83c0*/  STS [R180.X4+0x860], R229 ;  /* 0x000860e5b4007388 */ /* 0x0005e20000004800 */
[----:B------:R-:W-:-:S02]  /*83d0*/  FMUL.FTZ R209, R104, R207 ;  /* 0x000000cf68d17220 */ /* 0x000fc40000410000 */
[----:B------:R-:W-:Y:S01]  /*83e0*/  FMUL.FTZ R205, R106, R19 ;  /* 0x000000136acd7220 */ /* 0x000fe20000410000 */
[----:B------:R2:W-:Y:S01]  /*83f0*/  STS [R180.X4+0x870], R237 ;  /* 0x000870edb4007388 */ /* 0x0005e20000004800 */
[-C--:B------:R-:W-:Y:S02]  /*8400*/  FMUL.FTZ R241, R98, R239.reuse ;  /* 0x000000ef62f17220 */ /* 0x080fe40000410000 */
[----:B------:R-:W-:Y:S01]  /*8410*/  FMUL.FTZ R207, R105, R206 ;  /* 0x000000ce69cf7220 */ /* 0x000fe20000410000 */
[----:B------:R2:W-:Y:S01]  /*8420*/  STS [R180.X4+0x85c], R209 ;  /* 0x00085cd1b4007388 */ /* 0x0005e20000004800 */
[----:B------:R-:W-:Y:S02]  /*8430*/  FMUL.FTZ R19, R107, R200 ;  /* 0x000000c86b137220 */ /* 0x000fe40000410000 */
[----:B------:R-:W-:Y:S01]  /*8440*/  FFMA.FTZ R239, R215, R239, R214 ;  /* 0x000000efd7ef7223 */ /* 0x000fe200000100d6 */
[----:B------:R2:W-:Y:S03]  /*8450*/  STS [R180.X4+0x874], R241 ;  /* 0x000874f1b4007388 */ /* 0x0005e60000004800 */
[----:B------:R-:W-:Y:S01]  /*8460*/  FFMA.FTZ R239, R184, R226, R239 ;  /* 0x000000e2b8ef7223 */ /* 0x000fe200000100ef */
[----:B------:R2:W-:Y:S03]  /*8470*/  STS [R180.X4+0x858], R207 ;  /* 0x000858cfb4007388 */ /* 0x0005e60000004800 */
[----:B------:R-:W-:Y:S01]  /*8480*/  FFMA.FTZ R239, R217, R182, R239 ;  /* 0x000000b6d9ef7223 */ /* 0x000fe200000100ef */
        /* <DEDUP_REMOVED lines=13> */
.L_x_5450:
[----:B--2---:R-:W-:Y:S05]  /*8560*/  BSYNC B0 ;  /* 0x0000000000007941 */ /* 0x004fea0003800000 */
.L_x_5449:
[----:B------:R-:W-:Y:S01]  /*8570*/  IADD3 R152, R149, 0x20, RZ ;  /* 0x0000002095987810 */ /* 0x000fe20007ffe0ff */
[----:B------:R-:W-:Y:S01]  /*8580*/  FFMA.FTZ R218, R174, R218, R175 ;  /* 0x000000daaeda7223 */ /* 0x000fe200000100af */
[----:B------:R-:W-:Y:S01]  /*8590*/  ISETP.GE.AND P0, PT, R198, 0x21, PT ;  /* 0x00000021c600780c */ /* 0x000fe20003f06270 */
[----:B------:R-:W-:Y:S01]  /*85a0*/  USHF.L.U64.HI UR8, UR6, 0x2, UR7 ;  /* 0x0000000206087899 */ /* 0x000fe20008010207 */
[----:B------:R-:W-:Y:S01]  /*85b0*/  LEA.HI.SX32 R152, R152, R149, 0x1b ;  /* 0x0000009598987211 */ /* 0x000fe200078fdaff */
[----:B------:R-:W-:Y:S01]  /*85c0*/  FFMA.FTZ R239, R216, R178, R239 ;  /* 0x000000b2d8ef7223 */ /* 0x000fe200000100ef */
[----:B------:R-:W-:Y:S01]  /*85d0*/  ULDC.64 UR10, c[0x0][0x2b0] ;  /* 0x0000ac00000a7ab9 */ /* 0x000fe20000000a00 */
[----:B------:R-:W-:Y:S01]  /*85e0*/  FADD.FTZ R196, -R196, R197 ;  /* 0x000000c5c4c47221 */ /* 0x000fe20000010100 */
[----:B------:R-:W-:Y:S01]  /*85f0*/  UIMAD UR8, UR8, UR10, URZ ;  /* 0x0000000a080872a4 */ /* 0x000fe2000f8e023f */
[----:B------:R1:W2:Y:S01]  /*8600*/  LDS R21, [R152.X4+0x8d0] ;  /* 0x0008d00098157984 */ /* 0x0002a20000004800 */
[----:B------:R-:W-:Y:S01]  /*8610*/  FFMA.FTZ R173, R173, R218, R176 ;  /* 0x000000daadad7223 */ /* 0x000fe200000100b0 */
[----:B------:R-:W-:Y:S01]  /*8620*/  BSSY B0, `(.L_x_5451) ;  /* 0x0000014000007945 */ /* 0x000fe20003800000 */
[----:B------:R-:W-:Y:S01]  /*8630*/  FFMA.FTZ R239, R196, R201, R239 ;  /* 0x000000c9c4ef7223 */ /* 0x000fe200000100ef */
[----:B------:R-:W-:Y:S01]  /*8640*/  UIMAD UR8, UR19, UR11, UR8 ;  /* 0x0000000b130872a4 */ /* 0x000fe2000f8e0208 */
[----:B------:R-:W-:Y:S01]  /*8650*/  FADD.FTZ R20, -R175, R218 ;  /* 0x000000daaf147221 */ /* 0x000fe20000010100 */
[----:B------:R-:W-:Y:S01]  /*8660*/  IADD3 R178, R149, 0x60, RZ ;  /* 0x0000006095b27810 */ /* 0x000fe20007ffe0ff */
[----:B------:R-:W-:-:S02]  /*8670*/  FADD.FTZ R176, -R176, R173 ;  /* 0x000000adb0b07221 */ /* 0x000fc40000010100 */
[----:B0-----:R-:W-:Y:S01]  /*8680*/  FFMA.FTZ R18, R60, R197, R185 ;  /* 0x000000c53c127223 */ /* 0x001fe200000100b9 */
[----:B------:R-:W-:Y:S01]  /*8690*/  IADD3 R23, R23, UR8, RZ ;  /* 0x0000000817177c10 */ /* 0x000fe2000fffe0ff */
[----:B------:R-:W-:Y:S02]  /*86a0*/  FFMA.FTZ R239, R20, R199, R239 ;  /* 0x000000c714ef7223 */ /* 0x000fe400000100ef */
[----:B------:R-:W-:Y:S02]  /*86b0*/  FMUL.FTZ R174, R176, R195 ;  /* 0x000000c3b0ae7220 */ /* 0x000fe40000410000 */
[----:B------:R-:W-:Y:S02]  /*86c0*/  FFMA.FTZ R18, R59, R218, R18 ;  /* 0x000000da3b127223 */ /* 0x000fe40000010012 */
[----:B------:R-:W-:Y:S02]  /*86d0*/  FMUL.FTZ R173, R58, R173 ;  /* 0x000000ad3aad7220 */ /* 0x000fe40000410000 */
[----:B------:R-:W-:Y:S01]  /*86e0*/  FADD.FTZ R19, R239, R174 ;  /* 0x000000aeef137221 */ /* 0x000fe20000010000 */
[----:B------:R-:W-:Y:S01]  /*86f0*/  IADD3 R174, R149, 0x40, RZ ;  /* 0x0000004095ae7810 */ /* 0x000fe20007ffe0ff */
[----:B------:R-:W-:Y:S01]  /*8700*/  FADD.FTZ R18, R18, R173 ;  /* 0x000000ad12127221 */ /* 0x000fe20000010000 */
[----:B------:R-:W-:Y:S05]  /*8710*/  @!P0 BRA `(.L_x_5452) ;  /* 0x0000004000008947 */ /* 0x000fea0003800000 */
[----:B-1----:R-:W-:-:S05]  /*8720*/  MOV R173, UR19 ;  /* 0x0000001300ad7c02 */ /* 0x002fca0008000f00 */
[----:B------:R-:W-:-:S05]  /*8730*/  IMAD.WIDE.U32 R16, R173, c[0x0][0x2b0], R16 ;  /* 0x0000ac00ad107a25 */ /* 0x000fca00078e0010 */
[----:B------:R-:W-:-:S05]  /*8740*/  IADD3 R17, R17, UR8, RZ ;  /* 0x0000000811117c10 */ /* 0x000fca000fffe0ff */
[----:B--2---:R0:W-:Y:S02]  /*8750*/  RED.E.ADD.F32.FTZ.RN.STRONG.GPU [R16.64+-0x780], R21 ;  /* 0xfff880151000798e */ /* 0x0041e4000c10e78c */
.L_x_5452:
[----:B-1----:R-:W-:Y:S05]  /*8760*/  BSYNC B0 ;  /* 0x0000000000007941 */ /* 0x002fea0003800000 */
.L_x_5451:
[-C--:B------:R-:W-:Y:S01]  /*8770*/  LEA.HI.SX32 R174, R174, R149.reuse, 0x1b ;  /* 0x00000095aeae7211 */ /* 0x080fe200078fdaff */
[----:B------:R-:W-:Y:S01]  /*8780*/  BSSY B0, `(.L_x_5453) ;  /* 0x000000d000007945 */ /* 0x000fe20003800000 */
[----:B------:R-:W-:Y:S02]  /*8790*/  ISETP.GE.AND P6, PT, R198, 0x41, PT ;  /* 0x00000041c600780c */ /* 0x000fe40003fc6270 */
[----:B0-----:R-:W-:Y:S01]  /*87a0*/  IADD3 R16, R149, 0x80, RZ ;  /* 0x0000008095107810 */ /* 0x001fe20007ffe0ff */
        /* <DEDUP_REMOVED lines=10> */
.L_x_5454:
[----:B0-----:R-:W-:Y:S05]  /*8850*/  BSYNC B0 ;  /* 0x0000000000007941 */ /* 0x001fea0003800000 */
.L_x_5453:
[----:B-1----:R0:W1:Y:S01]  /*8860*/  LDS R17, [R178.X4+0x9d0] ;  /* 0x0009d000b2117984 */ /* 0x0020620000004800 */
[----:B------:R-:W-:Y:S01]  /*8870*/  BSSY B0, `(.L_x_5455) ;  /* 0x0000005000007945 */ /* 0x000fe20003800000 */
[----:B------:R-:W-:Y:S02]  /*8880*/  IADD3 R152, R149, 0xa0, RZ ;  /* 0x000000a095987810 */ /* 0x000fe40007ffe0ff */
[----:B------:R-:W-:Y:S01]  /*8890*/  LEA.HI.SX32 R16, R16, R149, 0x1b ;  /* 0x0000009510107211 */ /* 0x000fe200078fdaff */
[----:B------:R-:W-:Y:S05]  /*88a0*/  @!P0 BRA `(.L_x_5456) ;  /* 0x0000001000008947 */ /* 0x000fea0003800000 */
[----:B-1----:R1:W-:Y:S02]  /*88b0*/  RED.E.ADD.F32.FTZ.RN.STRONG.GPU [R22.64+-0x680], R17 ;  /* 0xfff980111600798e */ /* 0x0023e4000c10e78c */
.L_x_5456:
[----:B------:R-:W-:Y:S05]  /*88c0*/  BSYNC B0 ;  /* 0x0000000000007941 */ /* 0x000fea0003800000 */
.L_x_5455:
[----:B-1----:R1:W3:Y:S01]  /*88d0*/  LDS R17, [R16.X4+0xa50] ;  /* 0x000a500010117984 */ /* 0x0022e20000004800 */
[----:B------:R-:W-:Y:S01]  /*88e0*/  BSSY B0, `(.L_x_5457) ;  /* 0x0000005000007945 */ /* 0x000fe20003800000 */
[----:B------:R-:W-:-:S02]  /*88f0*/  IADD3 R174, R149, 0xc0, RZ ;  /* 0x000000c095ae7810 */ /* 0x000fc40007ffe0ff */
[----:B------:R-:W-:Y:S01]  /*8900*/  LEA.HI.SX32 R152, R152, R149, 0x1b ;  /* 0x0000009598987211 */ /* 0x000fe200078fdaff */
[----:B------:R-:W-:Y:S05]  /*8910*/  @!P1 BRA `(.L_x_5458) ;  /* 0x0000001000009947 */ /* 0x000fea0003800000 */
[----:B---3--:R3:W-:Y:S02]  /*8920*/  RED.E.ADD.F32.FTZ.RN.STRONG.GPU [R22.64+-0x600], R17 ;  /* 0xfffa00111600798e */ /* 0x0087e4000c10e78c */
.L_x_5458:
[----:B------:R-:W-:Y:S05]  /*8930*/  BSYNC B0 ;  /* 0x0000000000007941 */ /* 0x000fea0003800000 */
.L_x_5457:
[----:B---3--:R3:W4:Y:S01]  /*8940*/  LDS R17, [R152.X4+0xad0] ;  /* 0x000ad00098117984 */ /* 0x0087220000004800 */
[----:B------:R-:W-:Y:S01]  /*8950*/  BSSY B0, `(.L_x_5459) ;  /* 0x0000005000007945 */ /* 0x000fe20003800000 */
[----:B-1----:R-:W-:Y:S02]  /*8960*/  IADD3 R16, R149, 0xe0, RZ ;  /* 0x000000e095107810 */ /* 0x002fe40007ffe0ff */
[----:B------:R-:W-:Y:S01]  /*8970*/  LEA.HI.SX32 R174, R174, R149, 0x1b ;  /* 0x00000095aeae7211 */ /* 0x000fe200078fdaff */
[----:B------:R-:W-:Y:S05]  /*8980*/  @!P2 BRA `(.L_x_5460) ;  /* 0x000000100000a947 */ /* 0x000fea0003800000 */
[----:B----4-:R1:W-:Y:S02]  /*8990*/  RED.E.ADD.F32.FTZ.RN.STRONG.GPU [R22.64+-0x580], R17 ;  /* 0xfffa80111600798e */ /* 0x0103e4000c10e78c */
.L_x_5460:
[----:B------:R-:W-:Y:S05]  /*89a0*/  BSYNC B0 ;  /* 0x0000000000007941 */ /* 0x000fea0003800000 */
.L_x_5459:
[----:B-1--4-:R1:W4:Y:S01]  /*89b0*/  LDS R17, [R174.X4+0xb50] ;  /* 0x000b5000ae117984 */ /* 0x0123220000004800 */
[----:B------:R-:W-:Y:S01]  /*89c0*/  BSSY B0, `(.L_x_5461) ;  /* 0x0000005000007945 */ /* 0x000fe20003800000 */
[----:B---3--:R-:W-:Y:S02]  /*89d0*/  IADD3 R152, R149, 0x100, RZ ;  /* 0x0000010095987810 */ /* 0x008fe40007ffe0ff */
[----:B------:R-:W-:Y:S01]  /*89e0*/  LEA.HI.SX32 R16, R16, R149, 0x1b ;  /* 0x0000009510107211 */ /* 0x000fe200078fdaff */
[----:B------:R-:W-:Y:S05]  /*89f0*/  @!P3 BRA `(.L_x_5462) ;  /* 0x000000100000b947 */ /* 0x000fea0003800000 */
[----:B----4-:R3:W-:Y:S02]  /*8a00*/  RED.E.ADD.F32.FTZ.RN.STRONG.GPU [R22.64+-0x500], R17 ;  /* 0xfffb00111600798e */ /* 0x0107e4000c10e78c */
.L_x_5462:
[----:B------:R-:W-:Y:S05]  /*8a10*/  BSYNC B0 ;  /* 0x0000000000007941 */ /* 0x000fea0003800000 */
.L_x_5461:
[----:B---34-:R3:W4:Y:S01]  /*8a20*/  LDS R17, [R16.X4+0xbd0] ;  /* 0x000bd00010117984 */ /* 0x0187220000004800 */
[----:B------:R-:W-:Y:S01]  /*8a30*/  BSSY B0, `(.L_x_5463) ;  /* 0x0000004000007945 */ /* 0x000fe20003800000 */
[----:B------:R-:W-:Y:S01]  /*8a40*/  LEA.HI.SX32 R152, R152, R149, 0x1b ;  /* 0x0000009598987211 */ /* 0x000fe200078fdaff */
[----:B------:R-:W-:Y:S05]  /*8a50*/  @!P4 BRA `(.L_x_5464) ;  /* 0x000000100000c947 */ /* 0x000fea0003800000 */
[----:B----4-:R4:W-:Y:S02]  /*8a60*/  RED.E.ADD.F32.FTZ.RN.STRONG.GPU [R22.64+-0x480], R17 ;  /* 0xfffb80111600798e */ /* 0x0109e4000c10e78c */
.L_x_5464:
[----:B------:R-:W-:Y:S05]  /*8a70*/  BSYNC B0 ;  /* 0x0000000000007941 */ /* 0x000fea0003800000 */
.L_x_5463:
[----:B----4-:R4:W0:Y:S01]  /*8a80*/  LDS R17, [R152.X4+0xc50] ;  /* 0x000c500098117984 */ /* 0x0108220000004800 */
[----:B------:R-:W-:Y:S01]  /*8a90*/  BSSY B0, `(.L_x_5465) ;  /* 0x0000005000007945 */ /* 0x000fe20003800000 */
[----:B---3--:R-:W-:-:S02]  /*8aa0*/  IADD3 R16, R149, 0x120, RZ ;  /* 0x0000012095107810 */ /* 0x008fc40007ffe0ff */
[----:B-1----:R-:W-:Y:S01]  /*8ab0*/  IADD3 R174, R149, 0x140, RZ ;  /* 0x0000014095ae7810 */ /* 0x002fe20007ffe0ff */
[----:B------:R-:W-:Y:S05]  /*8ac0*/  @!P5 BRA `(.L_x_5466) ;  /* 0x000000100000d947 */ /* 0x000fea0003800000 */
[----:B0-----:R0:W-:Y:S02]  /*8ad0*/  RED.E.ADD.F32.FTZ.RN.STRONG.GPU [R22.64+-0x400], R17 ;  /* 0xfffc00111600798e */ /* 0x0011e4000c10e78c */
.L_x_5466:
[----:B------:R-:W-:Y:S05]  /*8ae0*/  BSYNC B0 ;  /* 0x0000000000007941 */ /* 0x000fea0003800000 */
.L_x_5465:
[-C--:B------:R-:W-:Y:S01]  /*8af0*/  LEA.HI.SX32 R16, R16, R149.reuse, 0x1b ;  /* 0x0000009510107211 */ /* 0x080fe200078fdaff */
[----:B------:R-:W-:Y:S01]  /*8b00*/  BSSY B0, `(.L_x_5467) ;  /* 0x000000d000007945 */ /* 0x000fe20003800000 */
[----:B------:R-:W-:Y:S02]  /*8b10*/  ISETP.GE.AND P6, PT, R198, 0x121, PT ;  /* 0x00000121c600780c */ /* 0x000fe40003fc6270 */
[----:B----4-:R-:W-:Y:S01]  /*8b20*/  IADD3 R152, R149, 0x160, RZ ;  /* 0x0000016095987810 */ /* 0x010fe20007ffe0ff */
[----:B0-----:R0:W1:Y:S01]  /*8b30*/  LDS R17, [R16.X4+0xcd0] ;  /* 0x000cd00010117984 */ /* 0x0010620000004800 */
        /* <DEDUP_REMOVED lines=9> */
.L_x_5468:
[----:B0-----:R-:W-:Y:S05]  /*8bd0*/  BSYNC B0 ;  /* 0x0000000000007941 */ /* 0x001fea0003800000 */
.L_x_5467:
[----:B-1----:R0:W1:Y:S01]  /*8be0*/  LDS R17, [R174.X4+0xd50] ;  /* 0x000d5000ae117984 */ /* 0x0020620000004800 */
[----:B------:R-:W-:Y:S01]  /*8bf0*/  BSSY B0, `(.L_x_5469) ;  /* 0x0000005000007945 */ /* 0x000fe20003800000 */
[----:B------:R-:W-:Y:S02]  /*8c00*/  IADD3 R16, R149, 0x180, RZ ;  /* 0x0000018095107810 */ /* 0x000fe40007ffe0ff */
[----:B------:R-:W-:Y:S01]  /*8c10*/  LEA.HI.SX32 R152, R152, R149, 0x1b ;  /* 0x0000009598987211 */ /* 0x000fe200078fdaff */
[----:B------:R-:W-:Y:S05]  /*8c20*/  @!P0 BRA `(.L_x_5470) ;  /* 0x0000001000008947 */ /* 0x000fea0003800000 */
[----:B-1----:R1:W-:Y:S02]  /*8c30*/  RED.E.ADD.F32.FTZ.RN.STRONG.GPU [R22.64+-0x300], R17 ;  /* 0xfffd00111600798e */ /* 0x0023e4000c10e78c */
.L_x_5470:
[----:B------:R-:W-:Y:S05]  /*8c40*/  BSYNC B0 ;  /* 0x0000000000007941 */ /* 0x000fea0003800000 */
.L_x_5469:
[----:B-1----:R1:W3:Y:S01]  /*8c50*/  LDS R17, [R152.X4+0xdd0] ;  /* 0x000dd00098117984 */ /* 0x0022e20000004800 */
[----:B------:R-:W-:Y:S01]  /*8c60*/  BSSY B0, `(.L_x_5471) ;  /* 0x0000005000007945 */ /* 0x000fe20003800000 */
[----:B0-----:R-:W-:-:S02]  /*8c70*/  IADD3 R174, R149, 0x1a0, RZ ;  /* 0x000001a095ae7810 */ /* 0x001fc40007ffe0ff */
[----:B------:R-:W-:Y:S01]  /*8c80*/  LEA.HI.SX32 R16, R16, R149, 0x1b ;  /* 0x0000009510107211 */ /* 0x000fe200078fdaff */
[----:B------:R-:W-:Y:S05]  /*8c90*/  @!P1 BRA `(.L_x_5472) ;  /* 0x0000001000009947 */ /* 0x000fea0003800000 */
[----:B---3--:R0:W-:Y:S02]  /*8ca0*/  RED.E.ADD.F32.FTZ.RN.STRONG.GPU [R22.64+-0x280], R17 ;  /* 0xfffd80111600798e */ /* 0x0081e4000c10e78c */
.L_x_5472:
[----:B------:R-:W-:Y:S05]  /*8cb0*/  BSYNC B0 ;  /* 0x0000000000007941 */ /* 0x000fea0003800000 */
.L_x_5471:
[----:B0--3--:R0:W3:Y:S01]  /*8cc0*/  LDS R17, [R16.X4+0xe50] ;  /* 0x000e500010117984 */ /* 0x0090e20000004800 */
[----:B------:R-:W-:Y:S01]  /*8cd0*/  BSSY B0, `(.L_x_5473) ;  /* 0x0000005000007945 */ /* 0x000fe20003800000 */
[----:B-1----:R-:W-:Y:S02]  /*8ce0*/  IADD3 R152, R149, 0x1c0, RZ ;  /* 0x000001c095987810 */ /* 0x002fe40007ffe0ff */
[----:B------:R-:W-:Y:S01]  /*8cf0*/  LEA.HI.SX32 R174, R174, R149, 0x1b ;  /* 0x00000095aeae7211 */ /* 0x000fe200078fdaff */
[----:B------:R-:W-:Y:S05]  /*8d00*/  @!P2 BRA `(.L_x_5474) ;  /* 0x000000100000a947 */ /* 0x000fea0003800000 */
[----:B---3--:R1:W-:Y:S02]  /*8d10*/  RED.E.ADD.F32.FTZ.RN.STRONG.GPU [R22.64+-0x200], R17 ;  /* 0xfffe00111600798e */ /* 0x0083e4000c10e78c */
.L_x_5474:
[----:B------:R-:W-:Y:S05]  /*8d20*/  BSYNC B0 ;  /* 0x0000000000007941 */ /* 0x000fea0003800000 */
.L_x_5473:
[----:B-1-3--:R1:W3:Y:S01]  /*8d30*/  LDS R17, [R174.X4+0xed0] ;  /* 0x000ed000ae117984 */ /* 0x00a2e20000004800 */
[----:B------:R-:W-:Y:S01]  /*8d40*/  BSSY B0, `(.L_x_5475) ;  /* 0x0000005000007945 */ /* 0x000fe20003800000 */
[----:B0-----:R-:W-:Y:S02]  /*8d50*/  IADD3 R16, R149, 0x1e0, RZ ;  /* 0x000001e095107810 */ /* 0x001fe40007ffe0ff */
[----:B------:R-:W-:Y:S01]  /*8d60*/  LEA.HI.SX32 R152, R152, R149, 0x1b ;  /* 0x0000009598987211 */ /* 0x000fe200078fdaff */
[----:B------:R-:W-:Y:S05]  /*8d70*/  @!P3 BRA `(.L_x_5476) ;  /* 0x000000100000b947 */ /* 0x000fea0003800000 */
[----:B---3--:R0:W-:Y:S02]  /*8d80*/  RED.E.ADD.F32.FTZ.RN.STRONG.GPU [R22.64+-0x180], R17 ;  /* 0xfffe80111600798e */ /* 0x0081e4000c10e78c */
.L_x_5476:
[----:B------:R-:W-:Y:S05]  /*8d90*/  BSYNC B0 ;  /* 0x0000000000007941 */ /* 0x000fea0003800000 */
.L_x_5475:
[----:B0--3--:R0:W3:Y:S01]  /*8da0*/  LDS R17, [R152.X4+0xf50] ;  /* 0x000f500098117984 */ /* 0x0090e20000004800 */
[----:B------:R-:W-:Y:S01]  /*8db0*/  BSSY B0, `(.L_x_5477) ;  /* 0x0000004000007945 */ /* 0x000fe20003800000 */
[----:B------:R-:W-:Y:S01]  /*8dc0*/  LEA.HI.SX32 R16, R16, R149, 0x1b ;  /* 0x0000009510107211 */ /* 0x000fe200078fdaff */
[----:B------:R-:W-:Y:S05]  /*8dd0*/  @!P4 BRA `(.L_x_5478) ;  /* 0x000000100000c947 */ /* 0x000fea0003800000 */
[----:B---3--:R3:W-:Y:S02]  /*8de0*/  RED.E.ADD.F32.FTZ.RN.STRONG.GPU [R22.64+-0x100], R17 ;  /* 0xffff00111600798e */ /* 0x0087e4000c10e78c */
.L_x_5478:
[----:B------:R-:W-:Y:S05]  /*8df0*/  BSYNC B0 ;  /* 0x0000000000007941 */ /* 0x000fea0003800000 */
.L_x_5477:
[----:B---3--:R3:W4:Y:S01]  /*8e00*/  LDS R17, [R16.X4+0xfd0] ;  /* 0x000fd00010117984 */ /* 0x0087220000004800 */
[----:B------:R-:W-:Y:S01]  /*8e10*/  BSSY B0, `(.L_x_5479) ;  /* 0x0000003000007945 */ /* 0x000fe20003800000 */
[----:B------:R-:W-:Y:S05]  /*8e20*/  @!P5 BRA `(.L_x_5480) ;  /* 0x000000100000d947 */ /* 0x000fea0003800000 */
[----:B----4-:R4:W-:Y:S02]  /*8e30*/  RED.E.ADD.F32.FTZ.RN.STRONG.GPU [R22.64+-0x80], R17 ;  /* 0xffff80111600798e */ /* 0x0109e4000c10e78c */
.L_x_5480:
[----:B------:R-:W-:Y:S05]  /*8e40*/  BSYNC B0 ;  /* 0x0000000000007941 */ /* 0x000fea0003800000 */
.L_x_5479:
[----:B----4-:R-:W4:Y:S01]  /*8e50*/  SHFL.DOWN PT, R17, R18, 0x1, 0x1f ;  /* 0x08201f0012117f89 */ /* 0x010f2200000e0000 */
[C---:B------:R-:W-:Y:S01]  /*8e60*/  ISETP.GT.AND P0, PT, R144.reuse, 0x1e, PT ;  /* 0x0000001e9000780c */ /* 0x040fe20003f04270 */
[----:B------:R-:W-:Y:S01]  /*8e70*/  FMUL.FTZ R161, R161, R224 ;  /* 0x000000e0a1a17220 */ /* 0x000fe20000410000 */
[----:B------:R-:W-:Y:S01]  /*8e80*/  ISETP.NE.AND P1, PT, R144, RZ, PT ;  /* 0x000000ff9000720c */ /* 0x000fe20003f25270 */
[----:B---3--:R-:W3:Y:S01]  /*8e90*/  SHFL.DOWN PT, R16, R19, 0x1, 0x1f ;  /* 0x08201f0013107f89 */ /* 0x008ee200000e0000 */
[----:B------:R-:W-:Y:S01]  /*8ea0*/  FMUL.FTZ R170, R170, R193 ;  /* 0x000000c1aaaa7220 */ /* 0x000fe20000410000 */
        /* <DEDUP_REMOVED lines=16> */
[C---:B------:R-:W-:Y:S02]  /*8fb0*/  FMUL.FTZ R188, R154.reuse, R188 ;  /* 0x000000bc9abc7220 */ /* 0x040fe40000410000 */
[----:B------:R-:W4:Y:S01]  /*8fc0*/  SHFL.DOWN PT, R16, R19, 0x2, 0x1f ;  /* 0x08401f0013107f89 */ /* 0x000f2200000e0000 */
        /* <DEDUP_REMOVED lines=8> */
[----:B------:R-:W-:Y:S02]  /*9050*/  FMUL.FTZ R177, R154, R177 ;  /* 0x000000b19ab17220 */ /* 0x000fe40000410000 */
[----:B------:R-:W-:Y:S02]  /*9060*/  FFMA.FTZ R53, R170, R84, R53 ;  /* 0x00000054aa357223 */ /* 0x000fe40000010035 */
[----:B---3--:R-:W-:Y:S02]  /*9070*/  @!P0 FADD.FTZ R18, R18, R17 ;  /* 0x0000001112128221 */ /* 0x008fe40000010000 */
[----:B------:R-:W-:Y:S02]  /*9080*/  FMUL.FTZ R159, R159, R222 ;  /* 0x000000de9f9f7220 */ /* 0x000fe40000410000 */
[----:B----4-:R-:W-:Y:S01]  /*9090*/  @!P0 FADD.FTZ R19, R19, R16 ;  /* 0x0000001013138221 */ /* 0x010fe20000010000 */
[----:B------:R-:W3:Y:S01]  /*90a0*/  SHFL.DOWN PT, R17, R18, 0x4, 0x1f ;  /* 0x08801f0012117f89 */ /* 0x000ee200000e0000 */
[----:B------:R-:W-:Y:S01]  /*90b0*/  ISETP.GT.AND P0, PT, R144, 0x1b, PT ;  /* 0x0000001b9000780c */ /* 0x000fe20003f04270 */
[----:B------:R-:W-:-:S02]  /*90c0*/  FMUL.FTZ R188, R188, R215 ;  /* 0x000000d7bcbc7220 */ /* 0x000fc40000410000 */
[----:B------:R-:W4:Y:S01]  /*90d0*/  SHFL.DOWN PT, R16, R19, 0x4, 0x1f ;  /* 0x08801f0013107f89 */ /* 0x000f2200000e0000 */
        /* <DEDUP_REMOVED lines=10> */
[----:B---3--:R-:W-:Y:S02]  /*9180*/  @!P0 FADD.FTZ R18, R18, R17 ;  /* 0x0000001112128221 */ /* 0x008fe40000010000 */
[----:B------:R-:W-:-:S02]  /*9190*/  FMUL.FTZ R17, R154, R224 ;  /* 0x000000e09a117220 */ /* 0x000fc40000410000 */
[----:B----4-:R-:W-:Y:S01]  /*91a0*/  @!P0 FADD.FTZ R19, R19, R16 ;  /* 0x0000001013138221 */ /* 0x010fe20000010000 */
[----:B--2---:R-:W2:Y:S01]  /*91b0*/  SHFL.DOWN PT, R21, R18, 0x8, 0x1f ;  /* 0x09001f0012157f89 */ /* 0x004ea200000e0000 */
[----:B------:R-:W-:Y:S01]  /*91c0*/  ISETP.GT.AND P0, PT, R144, 0x17, PT ;  /* 0x000000179000780c */ /* 0x000fe20003f04270 */
[----:B------:R-:W-:Y:S02]  /*91d0*/  FMUL.FTZ R17, R17, R196 ;  /* 0x000000c411117220 */ /* 0x000fe40000410000 */
[----:B------:R-:W3:Y:S01]  /*91e0*/  SHFL.DOWN PT, R22, R19, 0x8, 0x1f ;  /* 0x09001f0013167f89 */ /* 0x000ee200000e0000 */
[----:B------:R-:W-:Y:S02]  /*91f0*/  FMUL.FTZ R16, R154, R193 ;  /* 0x000000c19a107220 */ /* 0x000fe40000410000 */
[----:B------:R-:W-:Y:S02]  /*9200*/  FFMA.FTZ R17, R94, R161, R17 ;  /* 0x000000a15e117223 */ /* 0x000fe40000010011 */
[----:B------:R-:W-:-:S02]  /*9210*/  FMUL.FTZ R16, R16, R223 ;  /* 0x000000df10107220 */ /* 0x000fc40000410000 */
[----:B------:R-:W-:Y:S02]  /*9220*/  FADD.FTZ R38, R17, R38 ;  /* 0x0000002611267221 */ /* 0x000fe40000010000 */
[----:B------:R-:W-:Y:S02]  /*9230*/  FMUL.FTZ R17, R154, R222 ;  /* 0x000000de9a117220 */ /* 0x000fe40000410000 */
[----:B------:R-:W-:Y:S02]  /*9240*/  FFMA.FTZ R170, R103, R170, R16 ;  /* 0x000000aa67aa7223 */ /* 0x000fe40000010010 */
[----:B------:R-:W-:Y:S02]  /*9250*/  FMUL.FTZ R176, R17, R176 ;  /* 0x000000b011b07220 */ /* 0x000fe40000410000 */
[----:B------:R-:W-:Y:S02]  /*9260*/  FFMA.FTZ R48, R165, R81, R48 ;  /* 0x00000051a5307223 */ /* 0x000fe40000010030 */
[----:B------:R-:W-:-:S02]  /*9270*/  FFMA.FTZ R49, R166, R80, R49 ;  /* 0x00000050a6317223 */ /* 0x000fc40000010031 */
[----:B------:R-:W-:Y:S02]  /*9280*/  FFMA.FTZ R47, R164, R78, R47 ;  /* 0x0000004ea42f7223 */ /* 0x000fe4000001002f */
[----:B--2---:R-:W-:Y:S02]  /*9290*/  @!P0 FADD.FTZ R18, R18, R21 ;  /* 0x0000001512128221 */ /* 0x004fe40000010000 */
[-C--:B------:R-:W-:Y:S02]  /*92a0*/  FMUL.FTZ R21, R160, R225.reuse ;  /* 0x000000e1a0157220 */ /* 0x080fe40000410000 */
[----:B---3--:R-:W-:Y:S01]  /*92b0*/  @!P0 FADD.FTZ R19, R19, R22 ;  /* 0x0000001613138221 */ /* 0x008fe20000010000 */
[----:B------:R-:W2:Y:S01]  /*92c0*/  SHFL.DOWN PT, R23, R18, 0x10, 0x1f ;  /* 0x0a001f0012177f89 */ /* 0x000ea200000e0000 */
[----:B------:R-:W-:Y:S01]  /*92d0*/  ISETP.GT.AND P0, PT, R144, 0xf, PT ;  /* 0x0000000f9000780c */ /* 0x000fe20003f04270 */
[----:B------:R-:W-:Y:S02]  /*92e0*/  FMUL.FTZ R225, R154, R225 ;  /* 0x000000e19ae17220 */ /* 0x000fe40000410000 */
[----:B------:R-:W3:Y:S01]  /*92f0*/  SHFL.DOWN PT, R22, R19, 0x10, 0x1f ;  /* 0x0a001f0013167f89 */ /* 0x000ee200000e0000 */
[----:B------:R-:W-:-:S02]  /*9300*/  FFMA.FTZ R43, R21, R74, R43 ;  /* 0x0000004a152b7223 */ /* 0x000fc4000001002b */
        /* <DEDUP_REMOVED lines=9> */
[----:B--2---:R-:W-:Y:S02]  /*93a0*/  @!P0 FADD.FTZ R18, R18, R23 ;  /* 0x0000001712128221 */ /* 0x004fe40000010000 */
[----:B------:R-:W-:Y:S02]  /*93b0*/  FFMA.FTZ R55, R172, R86, R55 ;  /* 0x00000056ac377223 */ /* 0x000fe40000010037 */
[----:B---3--:R-:W-:Y:S01]  /*93c0*/  @!P0 FADD.FTZ R19, R19, R22 ;  /* 0x0000001613138221 */ /* 0x008fe20000010000 */
[----:B------:R-:W-:Y:S01]  /*93d0*/  MOV R17, R18 ;  /* 0x0000001200117202 */ /* 0x000fe20000000f00 */
[----:B------:R-:W-:-:S02]  /*93e0*/  FMUL.FTZ R18, R154, R179 ;  /* 0x000000b39a127220 */ /* 0x000fc40000410000 */
[----:B------:R-:W-:Y:S01]  /*93f0*/  FMUL.FTZ R154, R154, R181 ;  /* 0x000000b59a9a7220 */ /* 0x000fe20000410000 */
[----:B------:R-:W-:Y:S01]  /*9400*/  MOV R16, R19 ;  /* 0x0000001300107202 */ /* 0x000fe20000000f00 */
[----:B------:R-:W-:Y:S02]  /*9410*/  FMUL.FTZ R19, R158, R179 ;  /* 0x000000b39e137220 */ /* 0x000fe40000410000 */
[----:B------:R-:W-:Y:S02]  /*9420*/  FMUL.FTZ R18, R18, R219 ;  /* 0x000000db12127220 */ /* 0x000fe40000410000 */
[----:B------:R-:W-:Y:S01]  /*9430*/  FMUL.FTZ R154, R154, R183 ;  /* 0x000000b79a9a7220 */ /* 0x000fe20000410000 */
[----:B------:R2:W-:Y:S01]  /*9440*/  @!P1 STS.64 [0x1098], R16 ;  /* 0x00109810ff009388 */ /* 0x0005e20000000a00 */
        /* <DEDUP_REMOVED lines=33> */
[----:B--2---:R-:W-:Y:S02]  /*9660*/  ISETP.NE.AND P0, PT, R202, c[0x0][0x174], PT ;  /* 0x00005d00ca007a0c */ /* 0x004fe40003f05270 */
[----:B------:R-:W-:-:S11]  /*9670*/  SHF.L.U32 R20, R25, 0x2, RZ ;  /* 0x0000000219147819 */ /* 0x000fd600000006ff */
[----:B------:R-:W2:Y:S04]  /*9680*/  @P0 LDS R18, [R20+0x2748] ;  /* 0x0027480014120984 */ /* 0x000ea80000000800 */
[----:B------:R-:W3:Y:S01]  /*9690*/  @P0 LDS R19, [R20+0x2348] ;  /* 0x0023480014130984 */ /* 0x000ee20000000800 */
[----:B--2---:R-:W-:Y:S02]  /*96a0*/  @P0 FADD.FTZ R17, R17, R18 ;  /* 0x0000001211110221 */ /* 0x004fe40000010000 */
[----:B---3--:R-:W-:-:S03]  /*96b0*/  @P0 FADD.FTZ R16, R16, R19 ;  /* 0x0000001310100221 */ /* 0x008fc60000010000 */
[----:B------:R2:W-:Y:S04]  /*96c0*/  STS [R20+0x2748], R17 ;  /* 0x0027481114007388 */ /* 0x0005e80000000800 */
[----:B------:R2:W-:Y:S02]  /*96d0*/  STS [R20+0x2348], R16 ;  /* 0x0023481014007388 */ /* 0x0005e40000000800 */
.L_x_5482:
[----:B--2---:R-:W-:Y:S05]  /*96e0*/  BSYNC B0 ;  /* 0x0000000000007941 */ /* 0x004fea0003800000 */
.L_x_5481:
[----:B------:R-:W-:Y:S01]  /*96f0*/  IADD3 R25, R25, 0x1, RZ ;  /* 0x0000000119197810 */ /* 0x000fe20007ffe0ff */
[----:B------:R-:W-:-:S03]  /*9700*/  UIADD3 UR6, UP0, UR6, 0x1, URZ ;  /* 0x0000000106067890 */ /* 0x000fc6000ff1e03f */
[----:B------:R-:W-:Y:S01]  /*9710*/  ISETP.GE.AND P0, PT, R25, c[0x0][0x16c], PT ;  /* 0x00005b0019007a0c */ /* 0x000fe20003f06270 */
[----:B------:R-:W-:-:S12]  /*9720*/  UIADD3.X UR7, URZ, UR7, URZ, UP0, !UPT ;  /* 0x000000073f077290 */ /* 0x000fd800087fe43f */
[----:B------:R-:W-:Y:S01]  /*9730*/  @P0 CALL.REL.NOINC `(.L_x_5446) ;  /* 0x0000001000000944 */ /* 0x000fe20003c00000 */
[----:B------:R-:W-:Y:S05]  /*9740*/  BRA `(.L_x_5483) ;  /* 0xffffcea000007947 */ /* 0x000fea000383ffff */
.L_x_5446:
[----:B------:R-:W-:Y:S01]  /*9750*/  BAR.SYNC.DEFER_BLOCKING 0x0 ;  /* 0x0000000000007b1d */ /* 0x000fe20000010000 */
[-C--:B------:R-:W-:Y:S02]  /*9760*/  ISETP.GE.AND P1, PT, R4, R150.reuse, PT ;  /* 0x000000960400720c */ /* 0x080fe40003f26270 */
        /* <DEDUP_REMOVED lines=17> */
[----:B0-----:R-:W-:Y:S02]  /*9880*/  CS2R R20, SRZ ;  /* 0x0000000000147805 */ /* 0x001fe4000001ff00 */
        /* <DEDUP_REMOVED lines=14> */
[----:B------:R-:W-:Y:S01]  /*9970*/  CS2R R58, SRZ ;  /* 0x00000000003a7805 */ /* 0x000fe2000001ff00 */
[----:B------:R-:W-:-:S03]  /*9980*/  MOV R60, RZ ;  /* 0x000000ff003c7202 */ /* 0x000fc60000000f00 */
        /* <DEDUP_REMOVED lines=30> */
[----:B------:R-:W0:Y:S01]  /*9b70*/  LDS R0, [R109.X4+0x14] ;  /* 0x000014006d007984 */ /* 0x000e220000004800 */
[----:B--2---:R-:W-:Y:S01]  /*9b80*/  FADD.FTZ R18, R2, UR5 ;  /* 0x0000000502127e21 */ /* 0x004fe20008010000 */
[----:B------:R-:W-:Y:S02]  /*9b90*/  FSETP.GTU.FTZ.AND P1, PT, R13, 20, PT ;  /* 0x41a000000d00780b */ /* 0x000fe40003f3c000 */
[----:B------:R-:W2:Y:S01]  /*9ba0*/  LDS R2, [R109.X4+0x18] ;  /* 0x000018006d027984 */ /* 0x000ea20000004800 */
[----:B---3--:R-:W-:Y:S01]  /*9bb0*/  FADD.FTZ R12, R12, UR5 ;  /* 0x000000050c0c7e21 */ /* 0x008fe20008010000 */
[----:B------:R-:W-:Y:S01]  /*9bc0*/  FSETP.GTU.FTZ.AND P3, PT, R18, 20, PT ;  /* 0x41a000001200780b */ /* 0x000fe20003f7c000 */
[----:B----4-:R-:W-:-:S03]  /*9bd0*/  FADD.FTZ R19, R3, UR5 ;  /* 0x0000000503137e21 */ /* 0x010fc60008010000 */
[----:B------:R-:W-:Y:S01]  /*9be0*/  FSETP.GTU.FTZ.AND P0, PT, R12, 20, PT ;  /* 0x41a000000c00780b */ /* 0x000fe20003f1c000 */
[----:B------:R-:W3:Y:S01]  /*9bf0*/  LDS R3, [R109.X4+0x1c] ;  /* 0x00001c006d037984 */ /* 0x000ee20000004800 */
[----:B------:R-:W-:-:S03]  /*9c00*/  FSETP.GTU.FTZ.AND P2, PT, R19, 20, PT ;  /* 0x41a000001300780b */ /* 0x000fc60003f5c000 */
[----:B------:R-:W-:-:S04]  /*9c10*/  @!P1 FMUL.FTZ R13, R13, -1.4426950216293334961 ;  /* 0xbfb8aa3b0d0d9820 */ /* 0x000fc80000410000 */
[----:B------:R4:W5:Y:S01]  /*9c20*/  @!P1 MUFU.EX2 R16, R13 ;  /* 0x0000000d00109308 */ /* 0x0009620000000800 */
[----:B------:R-:W-:-:S03]  /*9c30*/  @!P3 FMUL.FTZ R18, R18, -1.4426950216293334961 ;  /* 0xbfb8aa3b1212b820 */ /* 0x000fc60000410000 */
[----:B------:R-:W-:Y:S02]  /*9c40*/  @!P0 FMUL.FTZ R20, R12, -1.4426950216293334961 ;  /* 0xbfb8aa3b0c148820 */ /* 0x000fe40000410000 */
[----:B------:R-:W1:Y:S02]  /*9c50*/  LDS R12, [R109.X4+0x20] ;  /* 0x000020006d0c7984 */ /* 0x000e640000004800 */
[----:B------:R-:W2:Y:S01]  /*9c60*/  @!P3 MUFU.EX2 R18, R18 ;  /* 0x000000120012b308 */ /* 0x000ea20000000800 */
[----:B------:R-:W-:Y:S01]  /*9c70*/  @!P2 FMUL.FTZ R19, R19, -1.4426950216293334961 ;  /* 0xbfb8aa3b1313a820 */ /* 0x000fe20000410000 */
[----:B----4-:R-:W-:Y:S01]  /*9c80*/  LDS R13, [R109.X4+0x24] ;  /* 0x000024006d0d7984 */ /* 0x010fe20000004800 */
[----:B-----5:R-:W-:-:S05]  /*9c90*/  @!P1 FADD.FTZ R17, R16, 1 ;  /* 0x3f80000010119421 */ /* 0x020fca0000010000 */
[----:B------:R-:W4:Y:S01]  /*9ca0*/  @!P0 MUFU.EX2 R20, R20 ;  /* 0x0000001400148308 */ /* 0x000f220000000800 */
[----:B------:R-:W5:Y:S01]  /*9cb0*/  LDS R16, [R109.X4+0x28] ;  /* 0x000028006d107984 */ /* 0x000f620000004800 */
[----:B0-----:R-:W-:Y:S02]  /*9cc0*/  FADD.FTZ R0, R0, UR5 ;  /* 0x0000000500007e21 */ /* 0x001fe40008010000 */
[----:B--2---:R-:W-:-:S04]  /*9cd0*/  FADD.FTZ R21, R2, UR5 ;  /* 0x0000000502157e21 */ /* 0x004fc80008010000 */
[----:B------:R-:W0:Y:S01]  /*9ce0*/  @!P1 MUFU.RCP R17, R17 ;  /* 0x0000001100119308 */ /* 0x000e220000001000 */
[----:B------:R-:W-:Y:S01]  /*9cf0*/  @!P3 FADD.FTZ R18, R18, 1 ;  /* 0x3f8000001212b421 */ /* 0x000fe20000010000 */
[----:B------:R-:W-:Y:S02]  /*9d00*/  FSETP.GTU.FTZ.AND P5, PT, R0, 20, PT ;  /* 0x41a000000000780b */ /* 0x000fe40003fbc000 */
[----:B------:R-:W-:Y:S01]  /*9d10*/  FSETP.GTU.FTZ.AND P4, PT, R21, 20, PT ;  /* 0x41a000001500780b */ /* 0x000fe20003f9c000 */
[----:B---3--:R-:W-:-:S03]  /*9d20*/  FADD.FTZ R22, R3, UR5 ;  /* 0x0000000503167e21 */ /* 0x008fc60008010000 */
[----:B------:R-:W2:Y:S01]  /*9d30*/  @!P2 MUFU.EX2 R19, R19 ;  /* 0x000000130013a308 */ /* 0x000ea20000000800 */
[----:B----4-:R-:W-:-:S06]  /*9d40*/  @!P0 FADD.FTZ R20, R20, 1 ;  /* 0x3f80000014148421 */ /* 0x010fcc0000010000 */
[----:B------:R-:W-:Y:S01]  /*9d50*/  @!P5 FMUL.FTZ R0, R0, -1.4426950216293334961 ;  /* 0xbfb8aa3b0000d820 */ /* 0x000fe20000410000 */
[----:B------:R-:W3:Y:S01]  /*9d60*/  @!P3 MUFU.RCP R18, R18 ;  /* 0x000000120012b308 */ /* 0x000ee20000001000 */
[----:B------:R-:W-:Y:S02]  /*9d70*/  @!P4 FMUL.FTZ R3, R21, -1.4426950216293334961 ;  /* 0xbfb8aa3b1503c820 */ /* 0x000fe40000410000 */
[----:B0-----:R-:W-:Y:S01]  /*9d80*/  @!P1 FMUL.FTZ R26, R26, R17 ;  /* 0x000000111a1a9220 */ /* 0x001fe20000410000 */
[----:B------:R-:W-:Y:S01]  /*9d90*/  FSETP.GTU.FTZ.AND P1, PT, R22, 20, PT ;  /* 0x41a000001600780b */ /* 0x000fe20003f3c000 */
[----:B-1----:R-:W-:Y:S02]  /*9da0*/  FADD.FTZ R17, R12, UR5 ;  /* 0x000000050c117e21 */ /* 0x002fe40008010000 */
[----:B--2---:R-:W-:Y:S01]  /*9db0*/  @!P2 FADD.FTZ R19, R19, 1 ;  /* 0x3f8000001313a421 */ /* 0x004fe20000010000 */
[----:B------:R-:W0:Y:S01]  /*9dc0*/  @!P4 MUFU.EX2 R3, R3 ;  /* 0x000000030003c308 */ /* 0x000e220000000800 */
[----:B---3--:R-:W-:-:S07]  /*9dd0*/  @!P3 FMUL.FTZ R27, R27, R18 ;  /* 0x000000121b1bb220 */ /* 0x008fce0000410000 */
[----:B------:R-:W1:Y:S01]  /*9de0*/  @!P0 MUFU.RCP R20, R20 ;  /* 0x0000001400148308 */ /* 0x000e620000001000 */
[----:B------:R-:W-:Y:S01]  /*9df0*/  FSETP.GTU.FTZ.AND P3, PT, R17, 20, PT ;  /* 0x41a000001100780b */ /* 0x000fe20003f7c000 */
[----:B-----5:R-:W-:Y:S02]  /*9e00*/  FADD.FTZ R16, R16, UR5 ;  /* 0x0000000510107e21 */ /* 0x020fe40008010000 */
[----:B------:R-:W-:Y:S02]  /*9e10*/  FADD.FTZ R18, R13, UR5 ;  /* 0x000000050d127e21 */ /* 0x000fe40008010000 */
[----:B------:R-:W-:Y:S02]  /*9e20*/  @!P1 FMUL.FTZ R12, R22, -1.4426950216293334961 ;  /* 0xbfb8aa3b160c9820 */ /* 0x000fe40000410000 */
[----:B------:R-:W2:Y:S06]  /*9e30*/  @!P2 MUFU.RCP R19, R19 ;  /* 0x000000130013a308 */ /* 0x000eac0000001000 */
[----:B------:R-:W-:-:S02]  /*9e40*/  @!P3 FMUL.FTZ R13, R17, -1.4426950216293334961 ;  /* 0xbfb8aa3b110db820 */ /* 0x000fc40000410000 */
[----:B------:R3:W4:Y:S01]  /*9e50*/  @!P5 MUFU.EX2 R2, R0 ;  /* 0x000000000002d308 */ /* 0x0007220000000800 */
[----:B0-----:R-:W-:Y:S02]  /*9e60*/  @!P4 FADD.FTZ R17, R3, 1 ;  /* 0x3f8000000311c421 */ /* 0x001fe40000010000 */
[----:B-1----:R-:W-:Y:S01]  /*9e70*/  @!P0 FMUL.FTZ R29, R29, R20 ;  /* 0x000000141d1d8220 */ /* 0x002fe20000410000 */
[----:B------:R-:W-:Y:S01]  /*9e80*/  LDS R3, [R109.X4+0x34] ;  /* 0x000034006d037984 */ /* 0x000fe20000004800 */
[----:B------:R-:W-:Y:S01]  /*9e90*/  FSETP.GTU.FTZ.AND P0, PT, R16, 20, PT ;  /* 0x41a000001000780b */ /* 0x000fe20003f1c000 */
[----:B--2---:R-:W-:Y:S02]  /*9ea0*/  @!P2 FMUL.FTZ R28, R28, R19 ;  /* 0x000000131c1ca220 */ /* 0x004fe40000410000 */
[----:B---3--:R-:W0:Y:S01]  /*9eb0*/  LDS R0, [R109.X4+0x2c] ;  /* 0x00002c006d007984 */ /* 0x008e220000004800 */
[----:B------:R-:W-:Y:S01]  /*9ec0*/  FSETP.GTU.FTZ.AND P2, PT, R18, 20, PT ;  /* 0x41a000001200780b */ /* 0x000fe20003f5c000 */
[----:B------:R-:W1:Y:S08]  /*9ed0*/  @!P1 MUFU.EX2 R12, R12 ;  /* 0x0000000c000c9308 */ /* 0x000e700000000800 */
[----:B------:R-:W-:Y:S01]  /*9ee0*/  @!P0 FMUL.FTZ R21, R16, -1.4426950216293334961 ;  /* 0xbfb8aa3b10158820 */ /* 0x000fe20000410000 */
[----:B------:R-:W2:Y:S01]  /*9ef0*/  @!P3 MUFU.EX2 R13, R13 ;  /* 0x0000000d000db308 */ /* 0x000ea20000000800 */
[----:B----4-:R-:W-:-:S02]  /*9f00*/  @!P5 FADD.FTZ R16, R2, 1 ;  /* 0x3f8000000210d421 */ /* 0x010fc40000010000 */
[----:B------:R-:W-:Y:S01]  /*9f10*/  LDS R2, [R109.X4+0x30] ;  /* 0x000030006d027984 */ /* 0x000fe20000004800 */
[----:B------:R-:W-:-:S04]  /*9f20*/  @!P2 FMUL.FTZ R19, R18, -1.4426950216293334961 ;  /* 0xbfb8aa3b1213a820 */ /* 0x000fc80000410000 */
[----:B------:R2:W3:Y:S01]  /*9f30*/  @!P2 MUFU.EX2 R20, R19 ;  /* 0x000000130014a308 */ /* 0x0004e20000000800 */
[----:B-1----:R-:W-:Y:S02]  /*9f40*/  @!P1 FADD.FTZ R18, R12, 1 ;  /* 0x3f8000000c129421 */ /* 0x002fe40000010000 */
[----:B------:R-:W1:Y:S05]  /*9f50*/  LDS R12, [R109.X4+0x38] ;  /* 0x000038006d0c7984 */ /* 0x000e6a0000004800 */
[----:B------:R4:W5:Y:S01]  /*9f60*/  @!P5 MUFU.RCP R23, R16 ;  /* 0x000000100017d308 */ /* 0x0009620000001000 */
[----:B--2---:R-:W-:Y:S02]  /*9f70*/  @!P3 FADD.FTZ R19, R13, 1 ;  /* 0x3f8000000d13b421 */ /* 0x004fe40000010000 */
[----:B------:R-:W-:Y:S05]  /*9f80*/  LDS R13, [R109.X4+0x3c] ;  /* 0x00003c006d0d7984 */ /* 0x000fea0000004800 */
[----:B------:R-:W2:Y:S01]  /*9f90*/  @!P1 MUFU.RCP R25, R18 ;  /* 0x0000001200199308 */ /* 0x000ea20000001000 */
[----:B----4-:R-:W4:Y:S01]  /*9fa0*/  LDS R16, [R109.X4] ;  /* 0x000000006d107984 */ /* 0x010f220000004800 */
[----:B---3--:R-:W-:-:S03]  /*9fb0*/  @!P2 FADD.FTZ R20, R20, 1 ;  /* 0x3f8000001414a421 */ /* 0x008fc60000010000 */
[----:B------:R-:W-:Y:S01]  /*9fc0*/  BAR.SYNC.DEFER_BLOCKING 0x0 ;  /* 0x0000000000007b1d */ /* 0x000fe20000010000 */
[----:B0-----:R-:W-:Y:S02]  /*9fd0*/  FADD.FTZ R0, R0, UR5 ;  /* 0x0000000500007e21 */ /* 0x001fe40008010000 */
[----:B-----5:R-:W-:-:S03]  /*9fe0*/  @!P5 FMUL.FTZ R30, R30, R23 ;  /* 0x000000171e1ed220 */ /* 0x020fc60000410000 */
[----:B------:R-:W0:Y:S01]  /*9ff0*/  @!P0 MUFU.EX2 R21, R21 ;  /* 0x0000001500158308 */ /* 0x000e220000000800 */
[----:B------:R-:W-:Y:S01]  /*a000*/  FSETP.GTU.FTZ.AND P5, PT, R0, 20, PT ;  /* 0x41a000000000780b */ /* 0x000fe20003fbc000 */
[----:B--2---:R-:W-:-:S06]  /*a010*/  @!P1 FMUL.FTZ R32, R32, R25 ;  /* 0x0000001920209220 */ /* 0x004fcc0000410000 */
[----:B------:R2:W3:Y:S06]  /*a020*/  @!P3 MUFU.RCP R58, R19 ;  /* 0x00000013003ab308 */ /* 0x0004ec0000001000 */
[----:B------:R-:W-:Y:S02]  /*a030*/  @!P5 FMUL.FTZ R0, R0, -1.4426950216293334961 ;  /* 0xbfb8aa3b0000d820 */ /* 0x000fe40000410000 */
[----:B------:R5:W4:Y:S01]  /*a040*/  @!P2 MUFU.RCP R41, R20 ;  /* 0x000000140029a308 */ /* 0x000b220000001000 */
[----:B--2---:R-:W-:Y:S01]  /*a050*/  FADD.FTZ R19, R3, UR5 ;  /* 0x0000000503137e21 */ /* 0x004fe20008010000 */
[----:B------:R-:W-:Y:S01]  /*a060*/  STS [R109.X4], R57 ;  /* 0x000000396d007388 */ /* 0x000fe20000004800 */
[----:B0-----:R-:W-:-:S02]  /*a070*/  @!P0 FADD.FTZ R21, R21, 1 ;  /* 0x3f80000015158421 */ /* 0x001fc40000010000 */
[----:B-1----:R-:W-:Y:S01]  /*a080*/  FADD.FTZ R12, R12, UR5 ;  /* 0x000000050c0c7e21 */ /* 0x002fe20008010000 */
[----:B------:R-:W-:Y:S01]  /*a090*/  FSETP.GTU.FTZ.AND P1, PT, R19, 20, PT ;  /* 0x41a000001300780b */ /* 0x000fe20003f3c000 */
[----:B------:R-:W-:Y:S01]  /*a0a0*/  STS [R109.X4+0x4], R56 ;  /* 0x000004386d007388 */ /* 0x000fe20000004800 */
[----:B------:R0:W1:Y:S01]  /*a0b0*/  @!P4 MUFU.RCP R22, R17 ;  /* 0x000000110016c308 */ /* 0x0000620000001000 */
[----:B---3--:R-:W-:Y:S01]  /*a0c0*/  @!P3 FMUL.FTZ R33, R33, R58 ;  /* 0x0000003a2121b220 */ /* 0x008fe20000410000 */
[----:B------:R-:W-:Y:S01]  /*a0d0*/  FSETP.GTU.FTZ.AND P3, PT, R12, 20, PT ;  /* 0x41a000000c00780b */ /* 0x000fe20003f7c000 */
[----:B------:R-:W-:Y:S01]  /*a0e0*/  STS [R109.X4+0x8], R55 ;  /* 0x000008376d007388 */ /* 0x000fe20000004800 */
[----:B-----5:R-:W-:-:S03]  /*a0f0*/  IMAD R20, R204, c[0x0][0x2d8], RZ ;  /* 0x0000b600cc147a24 */ /* 0x020fc600078e02ff */
[----:B------:R-:W-:Y:S01]  /*a100*/  STS [R109.X4+0xc], R54 ;  /* 0x00000c366d007388 */ /* 0x000fe20000004800 */
[----:B------:R-:W2:Y:S01]  /*a110*/  @!P0 MUFU.RCP R18, R21 ;  /* 0x0000001500128308 */ /* 0x000ea20000001000 */
[----:B0-----:R-:W-:Y:S02]  /*a120*/  FADD.FTZ R17, R2, UR5 ;  /* 0x0000000502117e21 */ /* 0x001fe40008010000 */
[----:B------:R-:W-:Y:S01]  /*a130*/  STS [R109.X4+0x10], R53 ;  /* 0x000010356d007388 */ /* 0x000fe20000004800 */
[----:B----4-:R-:W-:Y:S02]  /*a140*/  @!P2 FMUL.FTZ R34, R34, R41 ;  /* 0x000000292222a220 */ /* 0x010fe40000410000 */
[----:B------:R-:W-:Y:S01]  /*a150*/  IMAD R69, R155, c[0x0][0x2dc], R20 ;  /* 0x0000b7009b457a24 */ /* 0x000fe200078e0214 */
[----:B------:R-:W-:Y:S01]  /*a160*/  STS [R109.X4+0x14], R52 ;  /* 0x000014346d007388 */ /* 0x000fe20000004800 */
[----:B------:R0:W3:Y:S01]  /*a170*/  @!P5 MUFU.EX2 R2, R0 ;  /* 0x000000000002d308 */ /* 0x0000e20000000800 */
[----:B-1----:R-:W-:Y:S01]  /*a180*/  @!P4 FMUL.FTZ R31, R31, R22 ;  /* 0x000000161f1fc220 */ /* 0x002fe20000410000 */
[----:B------:R-:W-:Y:S01]  /*a190*/  FSETP.GTU.FTZ.AND P4, PT, R17, 20, PT ;  /* 0x41a000001100780b */ /* 0x000fe20003f9c000 */
[----:B------:R-:W-:Y:S01]  /*a1a0*/  STS [R109.X4+0x18], R51 ;  /* 0x000018336d007388 */ /* 0x000fe20000004800 */
[----:B------:R-:W-:-:S02]  /*a1b0*/  @!P3 FMUL.FTZ R12, R12, -1.4426950216293334961 ;  /* 0xbfb8aa3b0c0cb820 */ /* 0x000fc40000410000 */
[----:B------:R-:W-:Y:S01]  /*a1c0*/  IMAD R20, R148, c[0x0][0x2e0], RZ ;  /* 0x0000b80094147a24 */ /* 0x000fe200078e02ff */
[----:B------:R-:W-:Y:S01]  /*a1d0*/  STS [R109.X4+0x1c], R50 ;  /* 0x00001c326d007388 */ /* 0x000fe20000004800 */
[----:B--2---:R-:W-:Y:S02]  /*a1e0*/  @!P0 FMUL.FTZ R35, R35, R18 ;  /* 0x0000001223238220 */ /* 0x004fe40000410000 */
[----:B0-----:R-:W-:Y:S01]  /*a1f0*/  @!P1 FMUL.FTZ R0, R19, -1.4426950216293334961 ;  /* 0xbfb8aa3b13009820 */ /* 0x001fe20000410000 */
[----:B------:R-:W-:Y:S01]  /*a200*/  STS [R109.X4+0x20], R49 ;  /* 0x000020316d007388 */ /* 0x000fe20000004800 */
[----:B------:R-:W-:Y:S02]  /*a210*/  FADD.FTZ R18, R16, UR5 ;  /* 0x0000000510127e21 */ /* 0x000fe40008010000 */
[----:B------:R-:W0:Y:S01]  /*a220*/  @!P3 MUFU.EX2 R16, R12 ;  /* 0x0000000c0010b308 */ /* 0x000e220000000800 */
[----:B------:R-:W-:Y:S01]  /*a230*/  STS [R109.X4+0x24], R48 ;  /* 0x000024306d007388 */ /* 0x000fe20000004800 */
[----:B------:R-:W-:Y:S01]  /*a240*/  @!P4 FMUL.FTZ R3, R17, -1.4426950216293334961 ;  /* 0xbfb8aa3b1103c820 */ /* 0x000fe20000410000 */
[----:B------:R-:W-:Y:S01]  /*a250*/  FSETP.GTU.FTZ.AND P0, PT, R18, 20, PT ;  /* 0x41a000001200780b */ /* 0x000fe20003f1c000 */
[----:B------:R-:W-:Y:S01]  /*a260*/  FADD.FTZ R17, R13, UR5 ;  /* 0x000000050d117e21 */ /* 0x000fe20008010000 */
[----:B------:R-:W-:Y:S01]  /*a270*/  STS [R109.X4+0x28], R47 ;  /* 0x0000282f6d007388 */ /* 0x000fe20000004800 */
[----:B---3--:R-:W-:-:S02]  /*a280*/  @!P5 FADD.FTZ R2, R2, 1 ;  /* 0x3f8000000202d421 */ /* 0x008fc40000010000 */
[----:B------:R1:W-:Y:S01]  /*a290*/  @!P1 MUFU.EX2 R13, R0 ;  /* 0x00000000000d9308 */ /* 0x0003e20000000800 */
[----:B------:R-:W-:Y:S01]  /*a2a0*/  STS [R109.X4+0x2c], R46 ;  /* 0x00002c2e6d007388 */ /* 0x000fe20000004800 */
[----:B------:R-:W-:Y:S01]  /*a2b0*/  FSETP.GTU.FTZ.AND P2, PT, R17, 20, PT ;  /* 0x41a000001100780b */ /* 0x000fe20003f5c000 */
[----:B------:R-:W-:Y:S02]  /*a2c0*/  IMAD R20, R157, c[0x0][0x2e4], R20 ;  /* 0x0000b9009d147a24 */ /* 0x000fe400078e0214 */
[----:B------:R-:W-:Y:S03]  /*a2d0*/  STS [R109.X4+0x30], R45 ;  /* 0x0000302d6d007388 */ /* 0x000fe60000004800 */
[----:B------:R-:W2:Y:S01]  /*a2e0*/  @!P4 MUFU.EX2 R3, R3 ;  /* 0x000000030003c308 */ /* 0x000ea20000000800 */
[----:B------:R-:W-:Y:S01]  /*a2f0*/  STS [R109.X4+0x34], R44 ;  /* 0x0000342c6d007388 */ /* 0x000fe20000004800 */
[----:B-1----:R-:W-:-:S02]  /*a300*/  @!P0 FMUL.FTZ R0, R18, -1.4426950216293334961 ;  /* 0xbfb8aa3b12008820 */ /* 0x002fc40000410000 */
[----:B0-----:R-:W-:Y:S01]  /*a310*/  @!P3 FADD.FTZ R16, R16, 1 ;  /* 0x3f8000001010b421 */ /* 0x001fe20000010000 */
[----:B------:R-:W-:Y:S02]  /*a320*/  STS [R109.X4+0x38], R43 ;  /* 0x0000382b6d007388 */ /* 0x000fe40000004800 */
[----:B------:R-:W-:Y:S01]  /*a330*/  @!P2 FMUL.FTZ R17, R17, -1.4426950216293334961 ;  /* 0xbfb8aa3b1111a820 */ /* 0x000fe20000410000 */
[----:B------:R0:W1:Y:S01]  /*a340*/  @!P5 MUFU.RCP R65, R2 ;  /* 0x000000020041d308 */ /* 0x0000620000001000 */
[----:B------:R-:W-:Y:S01]  /*a350*/  STS [R109.X4+0x3c], R42 ;  /* 0x00003c2a6d007388 */ /* 0x000fe20000004800 */
[----:B------:R-:W-:-:S06]  /*a360*/  NOP ;  /* 0x0000000000007918 */ /* 0x000fcc0000000000 */
[----:B------:R-:W-:Y:S01]  /*a370*/  LDS R19, [R126.X4] ;  /* 0x000000007e137984 */ /* 0x000fe20000004800 */
[----:B------:R-:W3:Y:S01]  /*a380*/  @!P2 MUFU.EX2 R17, R17 ;  /* 0x000000110011a308 */ /* 0x000ee20000000800 */
[----:B--2---:R-:W-:Y:S02]  /*a390*/  @!P4 FADD.FTZ R12, R3, 1 ;  /* 0x3f800000030cc421 */ /* 0x004fe40000010000 */
[----:B------:R-:W-:Y:S01]  /*a3a0*/  LDS R21, [R125.X4+0x80] ;  /* 0x000080007d157984 */ /* 0x000fe20000004800 */
[----:B0-----:R-:W-:-:S03]  /*a3b0*/  IMAD.WIDE.U32 R2, R155, c[0x0][0x2d8], RZ ;  /* 0x0000b6009b027a25 */ /* 0x001fc600078e00ff */
[----:B------:R-:W-:Y:S01]  /*a3c0*/  LDS R23, [R124.X4+0x100] ;  /* 0x000100007c177984 */ /* 0x000fe20000004800 */
[----:B------:R-:W0:Y:S01]  /*a3d0*/  @!P0 MUFU.EX2 R0, R0 ;  /* 0x0000000000008308 */ /* 0x000e220000000800 */
[----:B------:R-:W-:Y:S01]  /*a3e0*/  IADD3 R3, R3, R69, RZ ;  /* 0x0000004503037210 */ /* 0x000fe20007ffe0ff */
[----:B------:R-:W-:Y:S01]  /*a3f0*/  @!P1 FADD.FTZ R13, R13, 1 ;  /* 0x3f8000000d0d9421 */ /* 0x000fe20000010000 */
[----:B------:R-:W-:Y:S01]  /*a400*/  LDS R25, [R123.X4+0x180] ;  /* 0x000180007b197984 */ /* 0x000fe20000004800 */
[----:B-1----:R-:W-:Y:S02]  /*a410*/  @!P5 FMUL.FTZ R36, R36, R65 ;  /* 0x000000412424d220 */ /* 0x002fe40000410000 */
[----:B------:R-:W-:Y:S01]  /*a420*/  IMAD.WIDE.U32 R2, R157, c[0x0][0x2e0], R2 ;  /* 0x0000b8009d027a25 */ /* 0x000fe200078e0002 */
[----:B------:R-:W-:Y:S01]  /*a430*/  LDS R41, [R122.X4+0x200] ;  /* 0x000200007a297984 */ /* 0x000fe20000004800 */
[----:B------:R-:W1:Y:S02]  /*a440*/  @!P3 MUFU.RCP R16, R16 ;  /* 0x000000100010b308 */ /* 0x000e640000001000 */
[----:B---3--:R-:W-:Y:S01]  /*a450*/  @!P2 FADD.FTZ R17, R17, 1 ;  /* 0x3f8000001111a421 */ /* 0x008fe20000010000 */
[----:B------:R-:W-:Y:S01]  /*a460*/  LDS R43, [R121.X4+0x280] ;  /* 0x00028000792b7984 */ /* 0x000fe20000004800 */
[----:B------:R-:W-:-:S03]  /*a470*/  IADD3 R2, P5, R93, R2, RZ ;  /* 0x000000025d027210 */ /* 0x000fc60007fbe0ff */
[----:B------:R-:W-:Y:S01]  /*a480*/  LDS R45, [R120.X4+0x300] ;  /* 0x00030000782d7984 */ /* 0x000fe20000004800 */
[----:B------:R-:W2:Y:S01]  /*a490*/  @!P4 MUFU.RCP R12, R12 ;  /* 0x0000000c000cc308 */ /* 0x000ea20000001000 */
[----:B0-----:R-:W-:Y:S01]  /*a4a0*/  @!P0 FADD.FTZ R0, R0, 1 ;  /* 0x3f80000000008421 */ /* 0x001fe20000010000 */
[----:B------:R-:W-:Y:S01]  /*a4b0*/  IADD3.X R65, R91, R20, R3, P5, !PT ;  /* 0x000000145b417210 */ /* 0x000fe20002ffe403 */
[----:B------:R-:W-:Y:S04]  /*a4c0*/  LDS R47, [R119.X4+0x380] ;  /* 0x00038000772f7984 */ /* 0x000fe80000004800 */
[----:B------:R-:W-:Y:S01]  /*a4d0*/  LDS R49, [R118.X4+0x400] ;  /* 0x0004000076317984 */ /* 0x000fe20000004800 */
[----:B------:R-:W0:Y:S01]  /*a4e0*/  @!P1 MUFU.RCP R13, R13 ;  /* 0x0000000d000d9308 */ /* 0x000e220000001000 */
[----:B-1----:R-:W-:-:S02]  /*a4f0*/  @!P3 FMUL.FTZ R39, R39, R16 ;  /* 0x000000102727b220 */ /* 0x002fc40000410000 */
[----:B------:R-:W-:Y:S04]  /*a500*/  LDS R51, [R117.X4+0x480] ;  /* 0x0004800075337984 */ /* 0x000fe80000004800 */
[----:B------:R-:W-:Y:S01]  /*a510*/  LDS R53, [R116.X4+0x500] ;  /* 0x0005000074357984 */ /* 0x000fe20000004800 */
[----:B------:R-:W1:Y:S01]  /*a520*/  @!P2 MUFU.RCP R17, R17 ;  /* 0x000000110011a308 */ /* 0x000e620000001000 */
[----:B--2---:R-:W-:Y:S01]  /*a530*/  @!P4 FMUL.FTZ R37, R37, R12 ;  /* 0x0000000c2525c220 */ /* 0x004fe20000410000 */
[C---:B------:R-:W-:Y:S01]  /*a540*/  LEA R67, P4, R4.reuse, c[0x0][0x330], 0x2 ;  /* 0x0000cc0004437a11 */ /* 0x040fe200078810ff */
[----:B------:R-:W-:Y:S03]  /*a550*/  LDS R55, [R115.X4+0x580] ;  /* 0x0005800073377984 */ /* 0x000fe60000004800 */
[----:B------:R-:W-:Y:S01]  /*a560*/  LEA.HI.X R12, R4, c[0x0][0x334], R5, 0x2, P4 ;  /* 0x0000cd00040c7a11 */ /* 0x000fe200020f1405 */
[----:B------:R-:W-:Y:S01]  /*a570*/  LDS R57, [R114.X4+0x600] ;  /* 0x0006000072397984 */ /* 0x000fe20000004800 */
[----:B------:R-:W2:Y:S01]  /*a580*/  @!P0 MUFU.RCP R3, R0 ;  /* 0x0000000000038308 */ /* 0x000ea20000001000 */
[----:B------:R-:W-:Y:S01]  /*a590*/  LEA R16, P4, R2, R67, 0x2 ;  /* 0x0000004302107211 */ /* 0x000fe200078810ff */
[----:B0-----:R-:W-:Y:S01]  /*a5a0*/  @!P1 FMUL.FTZ R38, R38, R13 ;  /* 0x0000000d26269220 */ /* 0x001fe20000410000 */
[----:B------:R-:W-:Y:S04]  /*a5b0*/  LDS R59, [R113.X4+0x680] ;  /* 0x00068000713b7984 */ /* 0x000fe80000004800 */
[----:B------:R-:W-:Y:S01]  /*a5c0*/  LDS R61, [R112.X4+0x700] ;  /* 0x00070000703d7984 */ /* 0x000fe20000004800 */
[----:B-1----:R-:W-:Y:S01]  /*a5d0*/  @!P2 FMUL.FTZ R40, R40, R17 ;  /* 0x000000112828a220 */ /* 0x002fe20000410000 */
[----:B------:R-:W-:-:S02]  /*a5e0*/  LEA.HI.X R17, R2, R12, R65, 0x2, P4 ;  /* 0x0000000c02117211 */ /* 0x000fc400020f1441 */
[----:B------:R-:W-:Y:S04]  /*a5f0*/  LDS R63, [R111.X4+0x780] ;  /* 0x000780006f3f7984 */ /* 0x000fe80000004800 */
[----:B------:R-:W-:Y:S01]  /*a600*/  @!P6 STS [0x840], R150 ;  /* 0x00084096ff00e388 */ /* 0x000fe20000000800 */
[----:B--2---:R-:W-:-:S03]  /*a610*/  @!P0 FMUL.FTZ R24, R24, R3 ;  /* 0x0000000318188220 */ /* 0x004fc60000410000 */
[----:B------:R-:W-:Y:S06]  /*a620*/  BAR.SYNC.DEFER_BLOCKING 0x0 ;  /* 0x0000000000007b1d */ /* 0x000fec0000010000 */
[----:B------:R-:W0:Y:S02]  /*a630*/  LDS R18, [0x840] ;  /* 0x00084000ff127984 */ /* 0x000e240000000800 */
[-C--:B0-----:R-:W-:Y:S02]  /*a640*/  ISETP.GE.AND P3, PT, R4, R18.reuse, PT ;  /* 0x000000120400720c */ /* 0x081fe40003f66270 */
[----:B------:R-:W-:-:S02]  /*a650*/  ISETP.GE.AND P1, PT, R140, R18, PT ;  /* 0x000000128c00720c */ /* 0x000fc40003f26270 */
        /* <DEDUP_REMOVED lines=14> */
.L_x_5485:
[----:B------:R-:W-:Y:S05]  /*a740*/  BSYNC B0 ;  /* 0x0000000000007941 */ /* 0x000fea0003800000 */
.L_x_5484:
        /* <DEDUP_REMOVED lines=45> */
[----:B------:R2:W-:Y:S03]  /*aa20*/  STS [R109.X4+0x20], R33 ;  /* 0x000020216d007388 */ /* 0x0005e60000004800 */
[----:B---3--:R-:W-:Y:S01]  /*aa30*/  FADD.FTZ R31, R30, R31 ;  /* 0x0000001f1e1f7221 */ /* 0x008fe20000010000 */
[----:B------:R3:W-:Y:S03]  /*aa40*/  STS [R109.X4+0x24], R34 ;  /* 0x000024226d007388 */ /* 0x0007e60000004800 */
[----:B-1----:R-:W-:Y:S01]  /*aa50*/  FADD.FTZ R32, R31, R32 ;  /* 0x000000201f207221 */ /* 0x002fe20000010000 */
[----:B------:R1:W-:Y:S01]  /*aa60*/  STS [R109.X4+0x28], R35 ;  /* 0x000028236d007388 */ /* 0x0003e20000004800 */
[----:B------:R-:W-:-:S02]  /*aa70*/  IMAD R31, R155, c[0x0][0x2fc], R0 ;  /* 0x0000bf009b1f7a24 */ /* 0x000fc400078e0200 */
[----:B--2---:R-:W-:Y:S01]  /*aa80*/  FADD.FTZ R33, R32, R33 ;  /* 0x0000002120217221 */ /* 0x004fe20000010000 */
[----:B------:R2:W-:Y:S02]  /*aa90*/  STS [R109.X4+0x2c], R36 ;  /* 0x00002c246d007388 */ /* 0x0005e40000004800 */
[----:B------:R-:W-:Y:S01]  /*aaa0*/  IADD3 R29, R3, R31, RZ ;  /* 0x0000001f031d7210 */ /* 0x000fe20007ffe0ff */
        /* <DEDUP_REMOVED lines=44> */
.L_x_5487:
[----:B------:R-:W-:Y:S05]  /*ad70*/  BSYNC B0 ;  /* 0x0000000000007941 */ /* 0x000fea0003800000 */
.L_x_5486:
        /* <DEDUP_REMOVED lines=54> */
.L_x_5408:
[----:B------:R-:W-:Y:S02]  /*b0e0*/  ISETP.NE.U32.AND P0, PT, RZ, c[0x0][0x328], PT ;  /* 0x0000ca00ff007a0c */ /* 0x000fe40003f05070 */
[----:B------:R-:W-:Y:S02]  /*b0f0*/  ISETP.NE.U32.AND P2, PT, RZ, c[0x0][0x348], PT ;  /* 0x0000d200ff007a0c */ /* 0x000fe40003f45070 */
[----:B------:R-:W-:Y:S02]  /*b100*/  ISETP.NE.AND.EX P1, PT, RZ, c[0x0][0x32c], PT, P0 ;  /* 0x0000cb00ff007a0c */ /* 0x000fe40003f25300 */
[----:B------:R-:W-:-:S11]  /*b110*/  ISETP.NE.AND.EX P0, PT, RZ, c[0x0][0x34c], PT, P2 ;  /* 0x0000d300ff007a0c */ /* 0x000fd60003f05320 */
[----:B------:R-:W-:Y:S05]  /*b120*/  @!P1 BRA `(.L_x_5489) ;  /* 0x0000014000009947 */ /* 0x000fea0003800000 */
[----:B-1----:R-:W1:Y:S01]  /*b130*/  SHFL.DOWN P1, R3, R146, 0x1, 0x1f ;  /* 0x08201f0092037f89 */ /* 0x002e620000020000 */
[----:B------:R-:W-:Y:S03]  /*b140*/  BSSY B0, `(.L_x_5489) ;  /* 0x0000012000007945 */ /* 0x000fe60003800000 */
[----:B------:R-:W3:Y:S01]  /*b150*/  S2R R4, SR_LANEID ;  /* 0x0000000000047919 */ /* 0x000ee20000000000 */
[----:B-1----:R-:W-:Y:S01]  /*b160*/  @P1 FADD R3, R3, R146 ;  /* 0x0000009203031221 */ /* 0x002fe20000000000 */
[----:B---3--:R-:W-:-:S04]  /*b170*/  ISETP.NE.AND P2, PT, R4, RZ, PT ;  /* 0x000000ff0400720c */ /* 0x008fc80003f45270 */
[----:B------:R-:W1:Y:S04]  /*b180*/  SHFL.DOWN P1, R0, R3, 0x2, 0x1f ;  /* 0x08401f0003007f89 */ /* 0x000e680000020000 */
[----:B------:R-:W3:Y:S01]  /*b190*/  S2R R4, SR_TID.X ;  /* 0x0000000000047919 */ /* 0x000ee20000002100 */
        /* <DEDUP_REMOVED lines=11> */
[----:B-1----:R1:W-:Y:S02]  /*b250*/  RED.E.ADD.F32.FTZ.RN.STRONG.GPU [R8.64], R11 ;  /* 0x0000000b0800798e */ /* 0x0023e4000c10e78c */
.L_x_5490:
[----:B-1----:R-:W-:Y:S05]  /*b260*/  BSYNC B0 ;  /* 0x0000000000007941 */ /* 0x002fea0003800000 */
.L_x_5489:
[----:B------:R-:W-:Y:S01]  /*b270*/  BSSY B0, `(.L_x_5491) ;  /* 0x0000018000007945 */ /* 0x000fe20003800000 */
[----:B------:R-:W-:Y:S05]  /*b280*/  @!P0 BRA `(.L_x_5492) ;  /* 0x0000015000008947 */ /* 0x000fea0003800000 */
[----:B------:R-:W-:Y:S06]  /*b290*/  BAR.SYNC.DEFER_BLOCKING 0x0 ;  /* 0x0000000000007b1d */ /* 0x000fec0000010000 */
[----:B------:R-:W3:Y:S04]  /*b2a0*/  SHFL.DOWN P0, R0, R151, 0x1, 0x1f ;  /* 0x08201f0097007f89 */ /* 0x000ee80000000000 */
[----:B------:R-:W4:Y:S04]  /*b2b0*/  S2R R8, SR_LANEID ;  /* 0x0000000000087919 */ /* 0x000f280000000000 */
[----:B0-----:R-:W0:Y:S01]  /*b2c0*/  S2R R15, SR_TID.X ;  /* 0x00000000000f7919 */ /* 0x001e220000002100 */
[----:B---3--:R-:W-:Y:S01]  /*b2d0*/  @P0 FADD R0, R0, R151 ;  /* 0x0000009700000221 */ /* 0x008fe20000000000 */
[----:B----4-:R-:W-:-:S04]  /*b2e0*/  ISETP.NE.AND P1, PT, R8, RZ, PT ;  /* 0x000000ff0800720c */ /* 0x010fc80003f25270 */
        /* <DEDUP_REMOVED lines=8> */
[----:B0-----:R-:W-:-:S04]  /*b370*/  ISETP.NE.AND P0, PT, R15, RZ, PT ;  /* 0x000000ff0f00720c */ /* 0x001fc80003f05270 */
[----:B------:R0:W-:Y:S04]  /*b380*/  @!P1 STS [0x1094], R4 ;  /* 0x00109404ff009388 */ /* 0x0001e80000000800 */
[----:B------:R-:W-:Y:S06]  /*b390*/  BAR.SYNC.DEFER_BLOCKING 0x0 ;  /* 0x0000000000007b1d */ /* 0x000fec0000010000 */
[----:B------:R-:W-:Y:S05]  /*b3a0*/  @P0 BRA `(.L_x_5493) ;  /* 0x0000004000000947 */ /* 0x000fea0003800000 */
[----:B0-----:R0:W-:Y:S01]  /*b3b0*/  RED.E.ADD.F32.FTZ.RN.STRONG.GPU [R6.64], R4 ;  /* 0x000000040600798e */ /* 0x0011e2000c10e78c */
[----:B------:R-:W-:Y:S01]  /*b3c0*/  HFMA2.MMA R15, -RZ, RZ, 0, 0 ;  /* 0x00000000ff0f7435 */ /* 0x000fe200000001ff */
[----:B------:R-:W-:Y:S05]  /*b3d0*/  BRA `(.L_x_5493) ;  /* 0x0000001000007947 */ /* 0x000fea0003800000 */
.L_x_5492:
[----:B0-----:R-:W0:Y:S02]  /*b3e0*/  S2R R15, SR_TID.X ;  /* 0x00000000000f7919 */ /* 0x001e240000002100 */
.L_x_5493:
[----:B0-----:R-:W-:Y:S05]  /*b3f0*/  BSYNC B0 ;  /* 0x0000000000007941 */ /* 0x001fea0003800000 */
.L_x_5491:
[----:B------:R-:W-:-:S13]  /*b400*/  ISETP.GE.AND P0, PT, R15, c[0x0][0x16c], PT ;  /* 0x00005b000f007a0c */ /* 0x000fda0003f06270 */
        /* <DEDUP_REMOVED lines=9> */
.L_x_5494:
        /* <DEDUP_REMOVED lines=26> */
.L_x_5495:
        /* <DEDUP_REMOVED lines=12> */
.L_x_9083:


//--------------------- .text._Z25selective_scan_bwd_kernelI32Selective_Scan_bwd_kernel_traitsILi32ELi16ELb0ELb1ELb1ELb0ELb0EffEEv12SSMParamsBwd --------------------------
	.section	.text._Z25selective_scan_bwd_kernelI32Selective_Scan_bwd_kernel_traitsILi32ELi16ELb0ELb1ELb1ELb0ELb0EffEEv12SSMParamsBwd,"ax",@progbits
	.sectioninfo	@"SHI_REGISTERS=253"
	.align	128
        .global         _Z25selective_scan_bwd_kernelI32Selective_Scan_bwd_kernel_traitsILi32ELi16ELb0ELb1ELb1ELb0ELb0EffEEv12SSMParamsBwd
        .type           _Z25selective_scan_bwd_kernelI32Selective_Scan_bwd_kernel_traitsILi32ELi16ELb0ELb1ELb1ELb0ELb0EffEEv12SSMParamsBwd,@function
        .size           _Z25selective_scan_bwd_kernelI32Selective_Scan_bwd_kernel_traitsILi32ELi16ELb0ELb1ELb1ELb0ELb0EffEEv12SSMParamsBwd,(.L_x_9084 - _Z25selective_scan_bwd_kernelI32Selective_Scan_bwd_kernel_traitsILi32ELi16ELb0ELb1ELb1ELb0ELb0EffEEv12SSMParamsBwd)
        .other          _Z25selective_scan_bwd_kernelI32Selective_Scan_bwd_kernel_traitsILi32ELi16ELb0ELb1ELb1ELb0ELb0EffEEv12SSMParamsBwd,@"STO_CUDA_ENTRY STV_DEFAULT"
_Z25selective_scan_bwd_kernelI32Selective_Scan_bwd_kernel_traitsILi32ELi16ELb0ELb1ELb1ELb0ELb0EffEEv12SSMParamsBwd:
.text._Z25selective_scan_bwd_kernelI32Selective_Scan_bwd_kernel_traitsILi32ELi16ELb0ELb1ELb1ELb0ELb0EffEEv12SSMParamsBwd:
        /* <DEDUP_REMOVED lines=35> */
[----:B------:R-:W-:Y:S01]  /*0230*/  UISETP.NE.U32.AND UP0, UPT, URZ, UR4, UPT ;  /* 0x000000043f00728c */ /* 0x000fe2000bf05070 */
[----:B------:R-:W-:Y:S01]  /*0240*/  MOV R169, RZ ;  /* 0x000000ff00a97202 */ /* 0x000fe20000000f00 */
[----:B------:R-:W-:Y:S01]  /*0250*/  UIMAD UR4, UR35, UR14, URZ ;  /* 0x0000000e230472a4 */ /* 0x000fe2000f8e023f */
[----:B--2---:R-:W-:Y:S01]  /*0260*/  HFMA2.MMA R2, -RZ, RZ, 0, 0 ;  /* 0x00000000ff027435 */ /* 0x004fe200000001ff */
[----:B------:R-:W-:Y:S01]  /*0270*/  UISETP.NE.U32.AND UP2, UPT, URZ, UR28, UPT ;  /* 0x0000001c3f00728c */ /* 0x000fe2000bf45070 */
[----:B0-----:R-:W0:Y:S01]  /*0280*/  MUFU.RCP R0, R0 ;  /* 0x0000000000007308 */ /* 0x001e220000001000 */
[----:B------:R-:W-:-:S02]  /*0290*/  UIMAD.WIDE.U32 UR20, UR34, UR14, URZ ;  /* 0x0000000e221472a5 */ /* 0x000fc4000f8e003f */
[----:B------:R-:W-:Y:S02]  /*02a0*/  UIMAD UR14, UR35, UR8, URZ ;  /* 0x00000008230e72a4 */ /* 0x000fe4000f8e023f */
[----:B------:R-:W-:Y:S02]  /*02b0*/  UIMAD.WIDE.U32 UR10, UR34, UR8, URZ ;  /* 0x00000008220a72a5 */ /* 0x000fe4000f8e003f */
[----:B------:R-:W-:Y:S02]  /*02c0*/  UIMAD UR15, UR34, UR15, UR4 ;  /* 0x0000000f220f72a4 */ /* 0x000fe4000f8e0204 */
[----:B------:R-:W-:Y:S02]  /*02d0*/  ULDC.64 UR6, c[0x0][0x278] ;  /* 0x00009e0000067ab9 */ /* 0x000fe40000000a00 */
[----:B------:R-:W-:Y:S01]  /*02e0*/  UMOV UR8, URZ ;  /* 0x0000003f00087c82 */ /* 0x000fe20008000000 */
[----:B-1----:R-:W-:Y:S01]  /*02f0*/  MOV R4, UR10 ;  /* 0x0000000a00047c02 */ /* 0x002fe20008000f00 */
[----:B------:R-:W-:-:S02]  /*0300*/  UISETP.NE.AND.EX UP2, UPT, URZ, UR29, UPT, UP2 ;  /* 0x0000001d3f00728c */ /* 0x000fc4000bf45320 */
[----:B------:R-:W-:Y:S01]  /*0310*/  UIMAD UR4, UR35, UR22, URZ ;  /* 0x00000016230472a4 */ /* 0x000fe2000f8e023f */
[----:B0-----:R-:W-:Y:S01]  /*0320*/  IADD3 R0, R0, 0xffffffe, RZ ;  /* 0x0ffffffe00007810 */ /* 0x001fe20007ffe0ff */
[----:B------:R-:W-:Y:S02]  /*0330*/  @UP1 ULEA UR8, UP3, UR12, UR24, 0x2 ;  /* 0x000000180c081291 */ /* 0x000fe4000f86103f */
[----:B------:R-:W-:Y:S01]  /*0340*/  UIMAD UR17, UR35, UR6, URZ ;  /* 0x00000006231172a4 */ /* 0x000fe2000f8e023f */
[----:B------:R-:W0:Y:S01]  /*0350*/  F2I.FTZ.U32.TRUNC.NTZ R3, R0 ;  /* 0x0000000000037305 */ /* 0x000e22000021f000 */
[----:B------:R-:W-:Y:S02]  /*0360*/  UIMAD UR14, UR34, UR9, UR14 ;  /* 0x00000009220e72a4 */ /* 0x000fe4000f8e020e */
[----:B------:R-:W-:Y:S02]  /*0370*/  UISETP.NE.AND.EX UP0, UPT, URZ, UR5, UPT, UP0 ;  /* 0x000000053f00728c */ /* 0x000fe4000bf05300 */
[----:B------:R-:W-:-:S02]  /*0380*/  UMOV UR9, URZ ;  /* 0x0000003f00097c82 */ /* 0x000fc40008000000 */
[----:B------:R-:W-:Y:S02]  /*0390*/  UIMAD UR23, UR34, UR23, UR4 ;  /* 0x00000017221772a4 */ /* 0x000fe4000f8e0204 */
[----:B------:R-:W-:Y:S02]  /*03a0*/  @UP1 ULEA.HI.X UR9, UR12, UR25, UR13, 0x2, UP3 ;  /* 0x000000190c091291 */ /* 0x000fe400098f140d */
[----:B------:R-:W-:Y:S02]  /*03b0*/  UIMAD.WIDE.U32 UR4, UR34, UR6, URZ ;  /* 0x00000006220472a5 */ /* 0x000fe4000f8e003f */
[----:B------:R-:W-:Y:S02]  /*03c0*/  UIMAD UR17, UR34, UR7, UR17 ;  /* 0x00000007221172a4 */ /* 0x000fe4000f8e0211 */
[----:B------:R-:W-:Y:S01]  /*03d0*/  ULDC.64 UR24, c[0x0][0x1d8] ;  /* 0x0000760000187ab9 */ /* 0x000fe20000000a00 */
[----:B0-----:R-:W-:Y:S01]  /*03e0*/  IADD3 R0, RZ, -R3, RZ ;  /* 0x80000003ff007210 */ /* 0x001fe20007ffe0ff */
[----:B------:R-:W-:-:S02]  /*03f0*/  UIMAD.WIDE.U32 UR18, UR34, UR22, URZ ;  /* 0x00000016221272a5 */ /* 0x000fc4000f8e003f */
[----:B------:R-:W-:Y:S02]  /*0400*/  ULDC.64 UR6, c[0x0][0x190] ;  /* 0x0000640000067ab9 */ /* 0x000fe40000000a00 */
[----:B------:R-:W-:Y:S01]  /*0410*/  IMAD R5, R0, R9, RZ ;  /* 0x0000000900057224 */ /* 0x000fe200078e02ff */
[----:B------:R-:W-:Y:S01]  /*0420*/  IABS R0, UR12 ;  /* 0x0000000c00007c13 */ /* 0x000fe20008000000 */
[----:B------:R-:W-:Y:S02]  /*0430*/  UIMAD UR22, UR13, UR24, URZ ;  /* 0x000000180d1672a4 */ /* 0x000fe4000f8e023f */
[----:B------:R-:W-:Y:S01]  /*0440*/  IMAD.HI.U32 R2, R3, R5, R2 ;  /* 0x0000000503027227 */ /* 0x000fe200078e0002 */
[----:B------:R-:W-:Y:S01]  /*0450*/  UIADD3 UR21, UR21, UR15, URZ ;  /* 0x0000000f15157290 */ /* 0x000fe2000fffe03f */
[----:B------:R-:W-:Y:S01]  /*0460*/  MOV R5, UR11 ;  /* 0x0000000b00057c02 */ /* 0x000fe20008000f00 */
[----:B------:R-:W-:Y:S02]  /*0470*/  UIMAD.WIDE.U32 UR26, UR34, UR6, URZ ;  /* 0x00000006221a72a5 */ /* 0x000fe4000f8e003f */
[----:B------:R-:W-:Y:S01]  /*0480*/  UIMAD UR16, UR35, UR6, URZ ;  /* 0x00000006231072a4 */ /* 0x000fe2000f8e023f */
[----:B------:R-:W-:Y:S01]  /*0490*/  IMAD.HI.U32 R172, R2, R0, RZ ;  /* 0x0000000002ac7227 */ /* 0x000fe200078e00ff */
[----:B------:R-:W-:-:S02]  /*04a0*/  UIMAD.WIDE.U32 UR20, UR12, UR24, UR20 ;  /* 0x000000180c1472a5 */ /* 0x000fc4000f8e0014 */
[----:B------:R-:W-:Y:S01]  /*04b0*/  UMOV UR6, URZ ;  /* 0x0000003f00067c82 */ /* 0x000fe20008000000 */
[----:B------:R-:W-:Y:S01]  /*04c0*/  MOV R3, UR27 ;  /* 0x0000001b00037c02 */ /* 0x000fe20008000f00 */
[----:B------:R-:W-:Y:S01]  /*04d0*/  @UP2 ULEA UR6, UP1, UR12, UR28, 0x2 ;  /* 0x0000001c0c062291 */ /* 0x000fe2000f82103f */
[----:B------:R-:W-:Y:S01]  /*04e0*/  IADD3 R2, -R172, RZ, RZ ;  /* 0x000000ffac027210 */ /* 0x000fe20007ffe1ff */
[----:B------:R-:W-:Y:S02]  /*04f0*/  UIMAD UR28, UR12, UR25, UR22 ;  /* 0x000000190c1c72a4 */ /* 0x000fe4000f8e0216 */
[----:B------:R-:W-:Y:S02]  /*0500*/  ULDC UR15, c[0x0][0x174] ;  /* 0x00005d00000f7ab9 */ /* 0x000fe40000000800 */
[----:B------:R-:W-:Y:S01]  /*0510*/  ULDC.64 UR24, c[0x0][0x1e8] ;  /* 0x00007a0000187ab9 */ /* 0x000fe20000000a00 */
[----:B------:R-:W-:Y:S01]  /*0520*/  IMAD R0, R9, R2, R0 ;  /* 0x0000000209007224 */ /* 0x000fe200078e0200 */
[----:B------:R-:W-:Y:S01]  /*0530*/  UIMAD UR22, UR13, UR24, URZ ;  /* 0x000000180d1672a4 */ /* 0x000fe2000f8e023f */
[----:B------:R-:W-:Y:S01]  /*0540*/  MOV R2, UR26 ;  /* 0x0000001a00027c02 */ /* 0x000fe20008000f00 */
[----:B------:R-:W-:-:S02]  /*0550*/  USHF.L.U32 UR36, UR15, 0x9, URZ ;  /* 0x000000090f247899 */ /* 0x000fc4000800063f */
[----:B------:R-:W-:Y:S01]  /*0560*/  UIMAD UR16, UR34, UR7, UR16 ;  /* 0x00000007221072a4 */ /* 0x000fe2000f8e0210 */
[----:B------:R-:W-:Y:S01]  /*0570*/  ISETP.GT.U32.AND P1, PT, R9, R0, PT ;  /* 0x000000000900720c */ /* 0x000fe20003f24070 */
[----:B------:R-:W-:Y:S02]  /*0580*/  UIADD3 UR19, UR19, UR23, URZ ;  /* 0x0000001713137290 */ /* 0x000fe4000fffe03f */
[----:B------:R-:W-:Y:S02]  /*0590*/  UMOV UR7, URZ ;  /* 0x0000003f00077c82 */ /* 0x000fe40008000000 */
[----:B------:R-:W-:Y:S02]  /*05a0*/  @UP2 ULEA.HI.X UR7, UR12, UR29, UR13, 0x2, UP1 ;  /* 0x0000001d0c072291 */ /* 0x000fe400088f140d */
[----:B------:R-:W-:Y:S02]  /*05b0*/  UIMAD UR29, UR12, UR25, UR22 ;  /* 0x000000190c1d72a4 */ /* 0x000fe4000f8e0216 */
[----:B------:R-:W-:-:S02]  /*05c0*/  UIADD3 UR31, UR36, -0x200, URZ ;  /* 0xfffffe00241f7890 */ /* 0x000fc4000fffe03f */
[----:B------:R-:W-:Y:S02]  /*05d0*/  ULDC.64 UR22, c[0x0][0x280] ;  /* 0x0000a00000167ab9 */ /* 0x000fe40000000a00 */
[----:B------:R-:W-:Y:S01]  /*05e0*/  UIADD3 UR5, UR5, UR17, URZ ;  /* 0x0000001105057290 */ /* 0x000fe2000fffe03f */
[-C--:B------:R-:W-:Y:S01]  /*05f0*/  @!P1 IADD3 R0, R0, -R9.reuse, RZ ;  /* 0x8000000900009210 */ /* 0x080fe20007ffe0ff */
[----:B------:R-:W-:Y:S01]  /*0600*/  UIMAD UR17, UR13, UR22, URZ ;  /* 0x000000160d1172a4 */ /* 0x000fe2000f8e023f */
[----:B------:R-:W-:Y:S01]  /*0610*/  @!P1 IADD3 R172, R172, 0x1, RZ ;  /* 0x00000001acac9810 */ /* 0x000fe20007ffe0ff */
[----:B------:R-:W-:Y:S01]  /*0620*/  USHF.R.S32.HI UR30, URZ, 0x1f, UR31 ;  /* 0x0000001f3f1e7899 */ /* 0x000fe2000801141f */
[----:B------:R-:W-:Y:S01]  /*0630*/  ISETP.GE.U32.AND P0, PT, R0, R9, PT ;  /* 0x000000090000720c */ /* 0x000fe20003f06070 */
[----:B------:R-:W-:Y:S01]  /*0640*/  UIADD3 UR20, UP1, UR31, UR20, URZ ;  /* 0x000000141f147290 */ /* 0x000fe2000ff3e03f */
[----:B------:R-:W-:Y:S01]  /*0650*/  ISETP.NE.AND P1, PT, RZ, c[0x0][0x178], PT ;  /* 0x00005e00ff007a0c */ /* 0x000fe20003f25270 */
[----:B------:R-:W-:-:S02]  /*0660*/  UIMAD.WIDE.U32 UR18, UR12, UR24, UR18 ;  /* 0x000000180c1272a5 */ /* 0x000fc4000f8e0012 */
[----:B------:R-:W-:Y:S02]  /*0670*/  UIADD3.X UR21, UR30, UR21, UR28, UP1, !UPT ;  /* 0x000000151e157290 */ /* 0x000fe40008ffe41c */
[----:B------:R-:W-:Y:S02]  /*0680*/  UIMAD UR28, UR12, UR23, UR17 ;  /* 0x000000170c1c72a4 */ /* 0x000fe4000f8e0211 */
[----:B------:R-:W-:Y:S02]  /*0690*/  ULDC.64 UR24, c[0x0][0x240] ;  /* 0x0000900000187ab9 */ /* 0x000fe40000000a00 */
[----:B------:R-:W-:Y:S02]  /*06a0*/  ULDC UR17, c[0x0][0x178] ;  /* 0x00005e0000117ab9 */ /* 0x000fe40000000800 */
[----:B------:R-:W-:Y:S01]  /*06b0*/  ULOP3.LUT UR17, UR12, UR17, URZ, 0x3c, !UPT ;  /* 0x000000110c117292 */ /* 0x000fe2000f8e3c3f */
[----:B------:R-:W-:Y:S01]  /*06c0*/  @P0 IADD3 R172, R172, 0x1, RZ ;  /* 0x00000001acac0810 */ /* 0x000fe20007ffe0ff */
[----:B------:R-:W-:-:S02]  /*06d0*/  ULEA UR24, UP1, UR20, UR24, 0x2 ;  /* 0x0000001814187291 */ /* 0x000fc4000f82103f */
[----:B------:R-:W-:Y:S02]  /*06e0*/  ULDC.64 UR38, c[0x0][0x248] ;  /* 0x0000920000267ab9 */ /* 0x000fe40000000a00 */
[----:B------:R-:W-:Y:S01]  /*06f0*/  ISETP.LE.AND P2, PT, RZ, UR17, PT ;  /* 0x00000011ff007c0c */ /* 0x000fe2000bf43270 */
[----:B------:R-:W-:Y:S02]  /*0700*/  ULEA.HI.X UR20, UR20, UR25, UR21, 0x2, UP1 ;  /* 0x0000001914147291 */ /* 0x000fe400088f1415 */
[----:B------:R-:W-:Y:S02]  /*0710*/  UIADD3 UR23, UP1, UR31, UR18, URZ ;  /* 0x000000121f177290 */ /* 0x000fe4000ff3e03f */
[----:B------:R-:W-:Y:S02]  /*0720*/  UIMAD.WIDE.U32 UR4, UR12, UR22, UR4 ;  /* 0x000000160c0472a5 */ /* 0x000fe4000f8e0004 */
[----:B------:R-:W-:Y:S02]  /*0730*/  UIADD3.X UR18, UR30, UR19, UR29, UP1, !UPT ;  /* 0x000000131e127290 */ /* 0x000fe40008ffe41d */
[----:B------:R-:W-:-:S02]  /*0740*/  UIADD3 UR16, UR27, UR16, URZ ;  /* 0x000000101b107290 */ /* 0x000fc4000fffe03f */
[----:B------:R-:W-:Y:S02]  /*0750*/  ULEA UR22, UP1, UR23, UR38, 0x2 ;  /* 0x0000002617167291 */ /* 0x000fe4000f82103f */
[----:B------:R-:W-:Y:S01]  /*0760*/  @!P2 IADD3 R172, -R172, RZ, RZ ;  /* 0x000000ffacaca210 */ /* 0x000fe20007ffe1ff */
[----:B------:R-:W-:Y:S01]  /*0770*/  UIADD3 UR14, UR11, UR14, URZ ;  /* 0x0000000e0b0e7290 */ /* 0x000fe2000fffe03f */
[----:B------:R-:W-:Y:S01]  /*0780*/  @!P1 LOP3.LUT R172, RZ, c[0x0][0x178], RZ, 0x33, !PT ;  /* 0x00005e00ffac9a12 */ /* 0x000fe200078e33ff */
[----:B------:R-:W-:Y:S01]  /*0790*/  ULEA.HI.X UR23, UR23, UR39, UR18, 0x2, UP1 ;  /* 0x0000002717177291 */ /* 0x000fe200088f1412 */
[----:B------:R-:W-:Y:S01]  /*07a0*/  MOV R3, UR16 ;  /* 0x0000001000037c02 */ /* 0x000fe20008000f00 */
[----:B------:R-:W-:Y:S01]  /*07b0*/  UIADD3 UR19, UP1, UR31, UR4, URZ ;  /* 0x000000041f137290 */ /* 0x000fe2000ff3e03f */
[----:B------:R-:W-:Y:S01]  /*07c0*/  SHF.R.S32.HI R171, RZ, 0x1f, R172 ;  /* 0x0000001fffab7819 */ /* 0x000fe200000114ac */
[----:B------:R-:W-:Y:S01]  /*07d0*/  ULDC.64 UR38, c[0x0][0x308] ;  /* 0x0000c20000267ab9 */ /* 0x000fe20000000a00 */
[----:B------:R-:W-:Y:S01]  /*07e0*/  MOV R5, UR14 ;  /* 0x0000000e00057c02 */ /* 0x000fe20008000f00 */
[----:B------:R-:W-:Y:S01]  /*07f0*/  UIADD3.X UR4, UR30, UR5, UR28, UP1, !UPT ;  /* 0x000000051e047290 */ /* 0x000fe20008ffe41c */
[----:B------:R-:W-:Y:S01]  /*0800*/  IMAD.WIDE.U32 R2, R172, c[0x0][0x1a8], R2 ;  /* 0x00006a00ac027a25 */ /* 0x000fe200078e0002 */
[----:B------:R-:W-:-:S02]  /*0810*/  ULEA UR18, UP1, UR19, UR38, 0x2 ;  /* 0x0000002613127291 */ /* 0x000fc4000f82103f */
[----:B------:R-:W-:Y:S01]  /*0820*/  ULDC UR14, c[0x0][0x164] ;  /* 0x00005900000e7ab9 */ /* 0x000fe20000000800 */
[C---:B------:R-:W-:Y:S01]  /*0830*/  IMAD R9, R171.reuse, c[0x0][0x1a8], RZ ;  /* 0x00006a00ab097a24 */ /* 0x040fe200078e02ff */
[----:B------:R-:W-:Y:S01]  /*0840*/  ULEA.HI.X UR19, UR19, UR39, UR4, 0x2, UP1 ;  /* 0x0000002713137291 */ /* 0x000fe200088f1404 */
[----:B------:R-:W-:Y:S01]  /*0850*/  IADD3 R165, P0, R2, UR31, RZ ;  /* 0x0000001f02a57c10 */ /* 0x000fe2000ff1e0ff */
[----:B------:R-:W-:Y:S01]  /*0860*/  @UP0 UIMAD UR14, UR34, UR14, UR12 ;  /* 0x0000000e220e02a4 */ /* 0x000fe2000f8e020c */
[C---:B------:R-:W-:Y:S01]  /*0870*/  IMAD R9, R172.reuse, c[0x0][0x1ac], R9 ;  /* 0x00006b00ac097a24 */ /* 0x040fe200078e0209 */
[----:B------:R-:W-:Y:S01]  /*0880*/  UISETP.GE.AND UP1, UPT, UR15, 0x1, UPT ;  /* 0x000000010f00788c */ /* 0x000fe2000bf26270 */
[----:B------:R-:W-:Y:S01]  /*0890*/  IMAD R11, R171, c[0x0][0x1c8], RZ ;  /* 0x00007200ab0b7a24 */ /* 0x000fe200078e02ff */
[----:B------:R-:W-:Y:S01]  /*08a0*/  @UP0 UIMAD UR14, UR14, UR15, URZ ;  /* 0x0000000f0e0e02a4 */ /* 0x000fe2000f8e023f */
[----:B------:R-:W-:Y:S01]  /*08b0*/  IMAD.WIDE.U32 R4, R172, c[0x0][0x1c8], R4 ;  /* 0x00007200ac047a25 */ /* 0x000fe200078e0004 */
[----:B------:R-:W-:Y:S01]  /*08c0*/  IADD3 R2, R3, R9, RZ ;  /* 0x0000000903027210 */ /* 0x000fe20007ffe0ff */
[----:B------:R-:W-:Y:S01]  /*08d0*/  ULDC UR16, c[0x0][0x16c] ;  /* 0x00005b0000107ab9 */ /* 0x000fe20000000800 */
[----:B------:R-:W-:Y:S01]  /*08e0*/  LEA R166, P1, R165, c[0x0][0x228], 0x2 ;  /* 0x00008a00a5a67a11 */ /* 0x000fe200078210ff */
[----:B------:R-:W-:Y:S01]  /*08f0*/  @UP0 UIMAD UR14, UR14, UR16, URZ ;  /* 0x000000100e0e02a4 */ /* 0x000fe2000f8e023f */
[----:B------:R-:W-:Y:S01]  /*0900*/  IADD3.X R2, R2, UR30, RZ, P0, !PT ;  /* 0x0000001e02027c10 */ /* 0x000fe200087fe4ff */
[----:B------:R-:W-:Y:S01]  /*0910*/  IMAD R11, R172, c[0x0][0x1cc], R11 ;  /* 0x00007300ac0b7a24 */ /* 0x000fe200078e020b */
[----:B------:R-:W-:Y:S01]  /*0920*/  PLOP3.LUT P0, PT, PT, PT, UP1, 0x80, 0x0 ;  /* 0x000000000000781c */ /* 0x000fe20003f0f018 */
[----:B------:R-:W-:Y:S01]  /*0930*/  ULDC.64 UR10, c[0x0][0x260] ;  /* 0x00009800000a7ab9 */ /* 0x000fe20000000a00 */
[----:B------:R-:W-:Y:S01]  /*0940*/  IADD3 R163, P2, R4, UR31, RZ ;  /* 0x0000001f04a37c10 */ /* 0x000fe2000ff5e0ff */
[----:B------:R-:W-:Y:S01]  /*0950*/  @UP0 UMOV UR15, 0x8 ;  /* 0x00000008000f0882 */ /* 0x000fe20000000000 */
[----:B------:R-:W-:Y:S01]  /*0960*/  IADD3 R0, R5, R11, RZ ;  /* 0x0000000b05007210 */ /* 0x000fe20007ffe0ff */
[----:B------:R-:W-:Y:S01]  /*0970*/  @UP0 UIMAD.WIDE UR10, UR14, UR15, UR10 ;  /* 0x0000000f0e0a02a5 */ /* 0x000fe2000f8e020a */
[----:B------:R-:W-:Y:S01]  /*0980*/  LEA.HI.X R165, R165, c[0x0][0x22c], R2, 0x2, P1 ;  /* 0x00008b00a5a57a11 */ /* 0x000fe200008f1402 */
[----:B------:R-:W-:Y:S01]  /*0990*/  UMOV UR4, URZ ;  /* 0x0000003f00047c82 */ /* 0x000fe20008000000 */
[----:B------:R-:W-:Y:S01]  /*09a0*/  IADD3.X R0, R0, UR30, RZ, P2, !PT ;  /* 0x0000001e00007c10 */ /* 0x000fe200097fe4ff */
[----:B------:R-:W-:-:S02]  /*09b0*/  UMOV UR5, URZ ;  /* 0x0000003f00057c82 */ /* 0x000fc40008000000 */
[----:B------:R-:W-:Y:S02]  /*09c0*/  UMOV UR14, UR8 ;  /* 0x00000008000e7c82 */ /* 0x000fe40008000000 */
        /* <DEDUP_REMOVED lines=12> */
[----:B------:R-:W-:Y:S01]  /*0a90*/  UMOV UR6, URZ ;  /* 0x0000003f00067c82 */ /* 0x000fe20008000000 */
[----:B------:R-:W-:Y:S01]  /*0aa0*/  MOV R170, RZ ;  /* 0x000000ff00aa7202 */ /* 0x000fe20000000f00 */
[----:B------:R-:W4:Y:S01]  /*0ab0*/  S2R R167, SR_LANEID ;  /* 0x0000000000a77919 */ /* 0x000f220000000000 */
[----:B---3--:R-:W-:-:S05]  /*0ac0*/  IMAD.SHL.U32 R162, R168, 0x10, RZ ;  /* 0x00000010a8a27824 */ /* 0x008fca00078e00ff */
[----:B----4-:R-:W-:Y:S02]  /*0ad0*/  LOP3.LUT R162, R162, 0xfffffe00, RZ, 0xc0, !PT ;  /* 0xfffffe00a2a27812 */ /* 0x010fe400078ec0ff */
.L_x_5540:
[----:B------:R-:W-:Y:S01]  /*0ae0*/  ULDC UR21, c[0x0][0x174] ;  /* 0x00005d0000157ab9 */ /* 0x000fe20000000800 */
[----:B------:R-:W-:Y:S01]  /*0af0*/  BAR.SYNC.DEFER_BLOCKING 0x0 ;  /* 0x0000000000007b1d */ /* 0x000fe20000010000 */
[----:B------:R-:W-:Y:S01]  /*0b00*/  UIADD3 UR21, -UR6, UR21, URZ ;  /* 0x0000001506157290 */ /* 0x000fe2000fffe13f */
[----:B------:R-:W-:Y:S01]  /*0b10*/  LOP3.LUT R120, R162, 0x1f, R168, 0xf8, !PT ;  /* 0x0000001fa2787812 */ /* 0x000fe200078ef8a8 */
[----:B------:R-:W-:Y:S01]  /*0b20*/  CS2R R4, SRZ ;  /* 0x0000000000047805 */ /* 0x000fe2000001ff00 */
[----:B---3--:R-:W-:Y:S01]  /*0b30*/  MOV R2, UR24 ;  /* 0x0000001800027c02 */ /* 0x008fe20008000f00 */
[----:B------:R-:W-:Y:S01]  /*0b40*/  ULEA UR38, UR21, 0xfffffe00, 0x9 ;  /* 0xfffffe0015267891 */ /* 0x000fe2000f8e483f */
[----:B------:R-:W-:Y:S01]  /*0b50*/  MOV R3, UR20 ;  /* 0x0000001400037c02 */ /* 0x000fe20008000f00 */
[----:B------:R-:W-:Y:S01]  /*0b60*/  ULDC UR25, c[0x0][0x168] ;  /* 0x00005a0000197ab9 */ /* 0x000fe20000000800 */
[C---:B------:R-:W-:Y:S01]  /*0b70*/  LOP3.LUT R161, R120.reuse, 0x20, RZ, 0xfc, !PT ;  /* 0x0000002078a17812 */ /* 0x040fe200078efcff */
[----:B------:R-:W-:Y:S01]  /*0b80*/  UIADD3 UR25, -UR38, UR25, URZ ;  /* 0x0000001926197290 */ /* 0x000fe2000fffe13f */
[C---:B------:R-:W-:Y:S01]  /*0b90*/  LOP3.LUT R160, R120.reuse, 0x40, RZ, 0xfc, !PT ;  /* 0x0000004078a07812 */ /* 0x040fe200078efcff */
[C---:B------:R-:W-:Y:S01]  /*0ba0*/  IMAD.WIDE R2, R120.reuse, 0x4, R2 ;  /* 0x0000000478027825 */ /* 0x040fe200078e0202 */
[----:B------:R-:W-:-:S03]  /*0bb0*/  LOP3.LUT R159, R120, 0x60, RZ, 0xfc, !PT ;  /* 0x00000060789f7812 */ /* 0x000fc600078efcff */
[C---:B------:R-:W-:Y:S02]  /*0bc0*/  ISETP.GE.AND P0, PT, R120.reuse, UR25, PT ;  /* 0x0000001978007c0c */ /* 0x040fe4000bf06270 */
[C---:B------:R-:W-:Y:S02]  /*0bd0*/  LOP3.LUT R158, R120.reuse, 0x80, RZ, 0xfc, !PT ;  /* 0x00000080789e7812 */ /* 0x040fe400078efcff */
[----:B------:R-:W-:Y:S02]  /*0be0*/  LOP3.LUT R157, R120, 0xa0, RZ, 0xfc, !PT ;  /* 0x000000a0789d7812 */ /* 0x000fe400078efcff */
[----:B------:R-:W-:Y:S01]  /*0bf0*/  ISETP.GE.AND P1, PT, R160, UR25, PT ;  /* 0x00000019a0007c0c */ /* 0x000fe2000bf26270 */
[----:B------:R-:W-:Y:S01]  /*0c00*/  HFMA2.MMA R0, -RZ, RZ, 0, 0 ;  /* 0x00000000ff007435 */ /* 0x000fe200000001ff */
[----:B------:R-:W-:-:S05]  /*0c10*/  ISETP.GE.AND P2, PT, R159, UR25, PT ;  /* 0x000000199f007c0c */ /* 0x000fca000bf46270 */
[----:B------:R3:W4:Y:S01]  /*0c20*/  @!P0 LDG.E R5, [R2.64] ;  /* 0x0000002002058981 */ /* 0x000722000c1e1900 */
[----:B------:R-:W-:Y:S01]  /*0c30*/  ISETP.GE.AND P0, PT, R161, UR25, PT ;  /* 0x00000019a1007c0c */ /* 0x000fe2000bf06270 */
[----:B0-----:R-:W-:Y:S01]  /*0c40*/  CS2R R6, SRZ ;  /* 0x0000000000067805 */ /* 0x001fe2000001ff00 */
[----:B------:R-:W-:Y:S01]  /*0c50*/  ISETP.GE.AND P3, PT, R158, UR25, PT ;  /* 0x000000199e007c0c */ /* 0x000fe2000bf66270 */
[----:B------:R-:W-:Y:S01]  /*0c60*/  CS2R R8, SRZ ;  /* 0x0000000000087805 */ /* 0x000fe2000001ff00 */
[----:B------:R-:W-:Y:S02]  /*0c70*/  ISETP.GE.AND P4, PT, R157, UR25, PT ;  /* 0x000000199d007c0c */ /* 0x000fe4000bf86270 */
[C---:B------:R-:W-:Y:S01]  /*0c80*/  LOP3.LUT R156, R120.reuse, 0xc0, RZ, 0xfc, !PT ;  /* 0x000000c0789c7812 */ /* 0x040fe200078efcff */
[----:B------:R3:W5:Y:S01]  /*0c90*/  @!P1 LDG.E R7, [R2.64+0x100] ;  /* 0x0001002002079981 */ /* 0x000762000c1e1900 */
[C---:B------:R-:W-:Y:S02]  /*0ca0*/  LOP3.LUT R155, R120.reuse, 0xe0, RZ, 0xfc, !PT ;  /* 0x000000e0789b7812 */ /* 0x040fe400078efcff */
[C---:B------:R-:W-:Y:S01]  /*0cb0*/  LOP3.LUT R154, R120.reuse, 0x100, RZ, 0xfc, !PT ;  /* 0x00000100789a7812 */ /* 0x040fe200078efcff */
[----:B--2---:R3:W2:Y:S01]  /*0cc0*/  @!P2 LDG.E R4, [R2.64+0x180] ;  /* 0x000180200204a981 */ /* 0x0046a2000c1e1900 */
[----:B------:R-:W-:-:S02]  /*0cd0*/  LOP3.LUT R153, R120, 0x120, RZ, 0xfc, !PT ;  /* 0x0000012078997812 */ /* 0x000fc400078efcff */
[----:B------:R-:W-:Y:S01]  /*0ce0*/  LOP3.LUT R152, R120, 0x140, RZ, 0xfc, !PT ;  /* 0x0000014078987812 */ /* 0x000fe200078efcff */
[----:B------:R3:W2:Y:S01]  /*0cf0*/  @!P0 LDG.E R0, [R2.64+0x80] ;  /* 0x0000802002008981 */ /* 0x0006a2000c1e1900 */
[----:B------:R-:W-:Y:S02]  /*0d00*/  ISETP.GE.AND P0, PT, R156, UR25, PT ;  /* 0x000000199c007c0c */ /* 0x000fe4000bf06270 */
[----:B------:R-:W-:Y:S01]  /*0d10*/  ISETP.GE.AND P1, PT, R155, UR25, PT ;  /* 0x000000199b007c0c */ /* 0x000fe2000bf26270 */
[----:B------:R3:W5:Y:S01]  /*0d20*/  @!P3 LDG.E R9, [R2.64+0x200] ;  /* 0x000200200209b981 */ /* 0x000762000c1e1900 */
[----:B------:R-:W-:Y:S02]  /*0d30*/  ISETP.GE.AND P2, PT, R154, UR25, PT ;  /* 0x000000199a007c0c */ /* 0x000fe4000bf46270 */
[----:B------:R-:W-:Y:S01]  /*0d40*/  ISETP.GE.AND P3, PT, R153, UR25, PT ;  /* 0x0000001999007c0c */ /* 0x000fe2000bf66270 */
[----:B------:R3:W5:Y:S01]  /*0d50*/  @!P4 LDG.E R6, [R2.64+0x280] ;  /* 0x000280200206c981 */ /* 0x000762000c1e1900 */
[----:B------:R-:W-:Y:S01]  /*0d60*/  ISETP.GE.AND P4, PT, R152, UR25, PT ;  /* 0x0000001998007c0c */ /* 0x000fe2000bf86270 */
[----:B------:R-:W-:Y:S01]  /*0d70*/  CS2R R10, SRZ ;  /* 0x00000000000a7805 */ /* 0x000fe2000001ff00 */
[----:B------:R-:W-:Y:S01]  /*0d80*/  CS2R R12, SRZ ;  /* 0x00000000000c7805 */ /* 0x000fe2000001ff00 */
[C---:B------:R-:W-:Y:S01]  /*0d90*/  LOP3.LUT R151, R120.reuse, 0x160, RZ, 0xfc, !PT ;  /* 0x0000016078977812 */ /* 0x040fe200078efcff */
[----:B------:R-:W-:Y:S01]  /*0da0*/  CS2R R14, SRZ ;  /* 0x00000000000e7805 */ /* 0x000fe2000001ff00 */
[----:B------:R-:W-:-:S02]  /*0db0*/  LOP3.LUT R150, R120, 0x180, RZ, 0xfc, !PT ;  /* 0x0000018078967812 */ /* 0x000fc400078efcff */
[C---:B------:R-:W-:Y:S01]  /*0dc0*/  LOP3.LUT R149, R120.reuse, 0x1a0, RZ, 0xfc, !PT ;  /* 0x000001a078957812 */ /* 0x040fe200078efcff */
[----:B------:R3:W5:Y:S01]  /*0dd0*/  @!P0 LDG.E R11, [R2.64+0x300] ;  /* 0x00030020020b8981 */ /* 0x000762000c1e1900 */
[C---:B------:R-:W-:Y:S02]  /*0de0*/  LOP3.LUT R148, R120.reuse, 0x1c0, RZ, 0xfc, !PT ;  /* 0x000001c078947812 */ /* 0x040fe400078efcff */
[----:B------:R-:W-:Y:S01]  /*0df0*/  ISETP.GE.AND P0, PT, R151, UR25, PT ;  /* 0x0000001997007c0c */ /* 0x000fe2000bf06270 */
[----:B------:R3:W5:Y:S01]  /*0e00*/  @!P1 LDG.E R8, [R2.64+0x380] ;  /* 0x0003802002089981 */ /* 0x000762000c1e1900 */
[----:B------:R-:W-:Y:S02]  /*0e10*/  LOP3.LUT R147, R120, 0x1e0, RZ, 0xfc, !PT ;  /* 0x000001e078937812 */ /* 0x000fe400078efcff */
[----:B------:R-:W-:Y:S01]  /*0e20*/  ISETP.GE.AND P1, PT, R150, UR25, PT ;  /* 0x0000001996007c0c */ /* 0x000fe2000bf26270 */
        /* <DEDUP_REMOVED lines=16> */
[----:B------:R-:W-:Y:S02]  /*0f30*/  LEA.HI.SX32 R18, R18, R167, 0x1b ;  /* 0x000000a712127211 */ /* 0x000fe400078fdaff */
[C---:B------:R-:W-:Y:S02]  /*0f40*/  IADD3 R22, R167.reuse, 0x60, RZ ;  /* 0x00000060a7167810 */ /* 0x040fe40007ffe0ff */
[----:B------:R-:W-:Y:S02]  /*0f50*/  IADD3 R24, R167, 0x80, RZ ;  /* 0x00000080a7187810 */ /* 0x000fe40007ffe0ff */
[----:B------:R-:W-:-:S02]  /*0f60*/  SHF.L.U32 R146, R146, 0x2, RZ ;  /* 0x0000000292927819 */ /* 0x000fc400000006ff */
[C---:B------:R-:W-:Y:S02]  /*0f70*/  IADD3 R26, R167.reuse, 0xa0, RZ ;  /* 0x000000a0a71a7810 */ /* 0x040fe40007ffe0ff */
[-C--:B------:R-:W-:Y:S02]  /*0f80*/  LEA.HI.SX32 R20, R20, R167.reuse, 0x1b ;  /* 0x000000a714147211 */ /* 0x080fe400078fdaff */
[----:B------:R-:W-:Y:S02]  /*0f90*/  SHF.L.U32 R145, R18, 0x2, RZ ;  /* 0x0000000212917819 */ /* 0x000fe400000006ff */
[-C--:B------:R-:W-:Y:S02]  /*0fa0*/  LEA.HI.SX32 R22, R22, R167.reuse, 0x1b ;  /* 0x000000a716167211 */ /* 0x080fe400078fdaff */
[----:B------:R-:W-:Y:S02]  /*0fb0*/  LEA.HI.SX32 R24, R24, R167, 0x1b ;  /* 0x000000a718187211 */ /* 0x000fe400078fdaff */
[----:B---3--:R-:W-:-:S02]  /*0fc0*/  IADD3 R2, R167, 0xc0, RZ ;  /* 0x000000c0a7027810 */ /* 0x008fc40007ffe0ff */
[-C--:B------:R-:W-:Y:S02]  /*0fd0*/  LEA.HI.SX32 R26, R26, R167.reuse, 0x1b ;  /* 0x000000a71a1a7211 */ /* 0x080fe400078fdaff */
[----:B------:R-:W-:Y:S02]  /*0fe0*/  SHF.L.U32 R144, R20, 0x2, RZ ;  /* 0x0000000214907819 */ /* 0x000fe400000006ff */
[----:B------:R-:W-:Y:S02]  /*0ff0*/  SHF.L.U32 R143, R22, 0x2, RZ ;  /* 0x00000002168f7819 */ /* 0x000fe400000006ff */
[----:B------:R-:W-:Y:S02]  /*1000*/  IADD3 R18, R167, 0xe0, RZ ;  /* 0x000000e0a7127810 */ /* 0x000fe40007ffe0ff */
[----:B------:R-:W-:Y:S02]  /*1010*/  SHF.L.U32 R142, R24, 0x2, RZ ;  /* 0x00000002188e7819 */ /* 0x000fe400000006ff */
[----:B------:R-:W-:-:S02]  /*1020*/  LEA.HI.SX32 R2, R2, R167, 0x1b ;  /* 0x000000a702027211 */ /* 0x000fc400078fdaff */
[----:B------:R-:W-:Y:S02]  /*1030*/  SHF.L.U32 R141, R26, 0x2, RZ ;  /* 0x000000021a8d7819 */ /* 0x000fe400000006ff */
[C---:B------:R-:W-:Y:S02]  /*1040*/  IADD3 R20, R167.reuse, 0x100, RZ ;  /* 0x00000100a7147810 */ /* 0x040fe40007ffe0ff */
[C---:B------:R-:W-:Y:S02]  /*1050*/  IADD3 R22, R167.reuse, 0x120, RZ ;  /* 0x00000120a7167810 */ /* 0x040fe40007ffe0ff */
[----:B------:R-:W-:Y:S02]  /*1060*/  IADD3 R24, R167, 0x140, RZ ;  /* 0x00000140a7187810 */ /* 0x000fe40007ffe0ff */
[----:B------:R-:W-:Y:S02]  /*1070*/  LEA.HI.SX32 R18, R18, R167, 0x1b ;  /* 0x000000a712127211 */ /* 0x000fe400078fdaff */
[----:B------:R-:W-:-:S02]  /*1080*/  SHF.L.U32 R140, R2, 0x2, RZ ;  /* 0x00000002028c7819 */ /* 0x000fc400000006ff */
[-C--:B------:R-:W-:Y:S02]  /*1090*/  LEA.HI.SX32 R20, R20, R167.reuse, 0x1b ;  /* 0x000000a714147211 */ /* 0x080fe400078fdaff */
[C---:B------:R-:W-:Y:S02]  /*10a0*/  IADD3 R2, R167.reuse, 0x180, RZ ;  /* 0x00000180a7027810 */ /* 0x040fe40007ffe0ff */
[-C--:B------:R-:W-:Y:S02]  /*10b0*/  LEA.HI.SX32 R22, R22, R167.reuse, 0x1b ;  /* 0x000000a716167211 */ /* 0x080fe400078fdaff */
[----:B------:R-:W-:Y:S02]  /*10c0*/  LEA.HI.SX32 R24, R24, R167, 0x1b ;  /* 0x000000a718187211 */ /* 0x000fe400078fdaff */
[----:B------:R-:W-:Y:S02]  /*10d0*/  SHF.L.U32 R139, R18, 0x2, RZ ;  /* 0x00000002128b7819 */ /* 0x000fe400000006ff */
[----:B------:R-:W-:-:S02]  /*10e0*/  IADD3 R18, R167, 0x1e0, RZ ;  /* 0x000001e0a7127810 */ /* 0x000fc40007ffe0ff */
[----:B------:R-:W-:Y:S02]  /*10f0*/  SHF.L.U32 R138, R20, 0x2, RZ ;  /* 0x00000002148a7819 */ /* 0x000fe400000006ff */
[-C--:B------:R-:W-:Y:S02]  /*1100*/  LEA.HI.SX32 R2, R2, R167.reuse, 0x1b ;  /* 0x000000a702027211 */ /* 0x080fe400078fdaff */
[----:B------:R-:W-:Y:S02]  /*1110*/  SHF.L.U32 R137, R22, 0x2, RZ ;  /* 0x0000000216897819 */ /* 0x000fe400000006ff */
[----:B------:R-:W-:Y:S02]  /*1120*/  SHF.L.U32 R136, R24, 0x2, RZ ;  /* 0x0000000218887819 */ /* 0x000fe400000006ff */
[----:B------:R-:W-:Y:S02]  /*1130*/  LEA.HI.SX32 R18, R18, R167, 0x1b ;  /* 0x000000a712127211 */ /* 0x000fe400078fdaff */
[----:B------:R-:W-:-:S02]  /*1140*/  SHF.L.U32 R134, R2, 0x2, RZ ;  /* 0x0000000202867819 */ /* 0x000fc400000006ff */
[----:B------:R-:W-:Y:S02]  /*1150*/  SHF.L.U32 R119, R18, 0x2, RZ ;  /* 0x0000000212777819 */ /* 0x000fe400000006ff */
[----:B------:R-:W-:Y:S02]  /*1160*/  ISETP.GE.AND P2, PT, R120, UR25, PT ;  /* 0x0000001978007c0c */ /* 0x000fe4000bf46270 */
        /* <DEDUP_REMOVED lines=9> */
[----:B----4-:R-:W-:Y:S04]  /*1200*/  STS [R146], R5 ;  /* 0x0000000592007388 */ /* 0x010fe80000000800 */
[----:B--2---:R0:W-:Y:S04]  /*1210*/  STS [R145+0x80], R0 ;  /* 0x0000800091007388 */ /* 0x0041e80000000800 */
[----:B-----5:R-:W-:Y:S01]  /*1220*/  STS [R144+0x100], R7 ;  /* 0x0001000790007388 */ /* 0x020fe20000000800 */
[----:B0-----:R-:W-:-:S03]  /*1230*/  IADD3 R0, R167, 0x160, RZ ;  /* 0x00000160a7007810 */ /* 0x001fc60007ffe0ff */
[----:B------:R0:W-:Y:S01]  /*1240*/  STS [R143+0x180], R4 ;  /* 0x000180048f007388 */ /* 0x0001e20000000800 */
[----:B------:R-:W-:-:S03]  /*1250*/  LEA.HI.SX32 R0, R0, R167, 0x1b ;  /* 0x000000a700007211 */ /* 0x000fc600078fdaff */
[----:B------:R-:W-:Y:S04]  /*1260*/  STS [R142+0x200], R9 ;  /* 0x000200098e007388 */ /* 0x000fe80000000800 */
[----:B------:R2:W-:Y:S01]  /*1270*/  STS [R141+0x280], R6 ;  /* 0x000280068d007388 */ /* 0x0005e20000000800 */
[C---:B0-----:R-:W-:Y:S01]  /*1280*/  IADD3 R4, R167.reuse, 0x1a0, RZ ;  /* 0x000001a0a7047810 */ /* 0x041fe20007ffe0ff */
[----:B------:R-:W-:Y:S01]  /*1290*/  IMAD.SHL.U32 R135, R0, 0x4, RZ ;  /* 0x0000000400877824 */ /* 0x000fe200078e00ff */
[C---:B------:R-:W-:Y:S02]  /*12a0*/  SHF.L.U32 R0, R167.reuse, 0x4, RZ ;  /* 0x00000004a7007819 */ /* 0x040fe400000006ff */
[-C--:B------:R-:W-:Y:S02]  /*12b0*/  LEA.HI.SX32 R4, R4, R167.reuse, 0x1b ;  /* 0x000000a704047211 */ /* 0x080fe400078fdaff */
[----:B--2---:R-:W-:Y:S01]  /*12c0*/  IADD3 R6, R167, 0x1c0, RZ ;  /* 0x000001c0a7067810 */ /* 0x004fe20007ffe0ff */
[----:B------:R-:W-:Y:S03]  /*12d0*/  STS [R140+0x300], R11 ;  /* 0x0003000b8c007388 */ /* 0x000fe60000000800 */
[----:B------:R-:W-:Y:S01]  /*12e0*/  LEA.HI.SX32 R6, R6, R167, 0x1b ;  /* 0x000000a706067211 */ /* 0x000fe200078fdaff */
[----:B------:R0:W-:Y:S01]  /*12f0*/  STS [R139+0x380], R8 ;  /* 0x000380088b007388 */ /* 0x0001e20000000800 */
[----:B------:R-:W-:-:S02]  /*1300*/  SHF.L.U32 R133, R4, 0x2, RZ ;  /* 0x0000000204857819 */ /* 0x000fc400000006ff */
[----:B------:R-:W-:Y:S01]  /*1310*/  LEA.HI.SX32 R0, R0, R0, 0x1b ;  /* 0x0000000000007211 */ /* 0x000fe200078fdaff */
[----:B------:R-:W-:Y:S01]  /*1320*/  STS [R138+0x400], R13 ;  /* 0x0004000d8a007388 */ /* 0x000fe20000000800 */
[----:B------:R-:W-:-:S03]  /*1330*/  SHF.L.U32 R132, R6, 0x2, RZ ;  /* 0x0000000206847819 */ /* 0x000fc600000006ff */
[----:B------:R2:W-:Y:S01]  /*1340*/  STS [R137+0x480], R10 ;  /* 0x0004800a89007388 */ /* 0x0005e20000000800 */
[----:B------:R-:W-:-:S03]  /*1350*/  SHF.L.U32 R118, R0, 0x2, RZ ;  /* 0x0000000200767819 */ /* 0x000fc600000006ff */
[----:B------:R-:W-:Y:S04]  /*1360*/  STS [R136+0x500], R15 ;  /* 0x0005000f88007388 */ /* 0x000fe80000000800 */
[----:B------:R3:W-:Y:S04]  /*1370*/  STS [R135+0x580], R12 ;  /* 0x0005800c87007388 */ /* 0x0007e80000000800 */
[----:B------:R-:W-:Y:S04]  /*1380*/  STS [R134+0x600], R17 ;  /* 0x0006001186007388 */ /* 0x000fe80000000800 */
        /* <DEDUP_REMOVED lines=20> */
[----:B------:R-:W-:-:S03]  /*14d0*/  CS2R R4, SRZ ;  /* 0x0000000000047805 */ /* 0x000fc6000001ff00 */
[----:B------:R-:W-:Y:S01]  /*14e0*/  BAR.SYNC.DEFER_BLOCKING 0x0 ;  /* 0x0000000000007b1d */ /* 0x000fe20000010000 */
[----:B------:R-:W-:Y:S01]  /*14f0*/  CS2R R6, SRZ ;  /* 0x0000000000067805 */ /* 0x000fe2000001ff00 */
[----:B0-----:R-:W-:Y:S01]  /*1500*/  CS2R R8, SRZ ;  /* 0x0000000000087805 */ /* 0x001fe2000001ff00 */
[----:B--2---:R-:W-:Y:S01]  /*1510*/  CS2R R10, SRZ ;  /* 0x00000000000a7805 */ /* 0x004fe2000001ff00 */
[----:B---3--:R-:W-:Y:S01]  /*1520*/  CS2R R12, SRZ ;  /* 0x00000000000c7805 */ /* 0x008fe2000001ff00 */
[----:B------:R-:W-:Y:S01]  /*1530*/  HFMA2.MMA R0, -RZ, RZ, 0, 0 ;  /* 0x00000000ff007435 */ /* 0x000fe200000001ff */
[----:B----4-:R-:W-:Y:S01]  /*1540*/  CS2R R14, SRZ ;  /* 0x00000000000e7805 */ /* 0x010fe2000001ff00 */
        /* <DEDUP_REMOVED lines=18> */
[----:B-----5:R-:W-:Y:S01]  /*1670*/  CS2R R16, SRZ ;  /* 0x0000000000107805 */ /* 0x020fe2000001ff00 */
        /* <DEDUP_REMOVED lines=18> */
[----:B--2---:R-:W-:Y:S04]  /*17a0*/  STS [R146], R5 ;  /* 0x0000000592007388 */ /* 0x004fe80000000800 */
[----:B---3--:R0:W-:Y:S04]  /*17b0*/  STS [R145+0x80], R4 ;  /* 0x0000800491007388 */ /* 0x0081e80000000800 */
[----:B----4-:R-:W-:Y:S04]  /*17c0*/  STS [R144+0x100], R7 ;  /* 0x0001000790007388 */ /* 0x010fe80000000800 */
        /* <DEDUP_REMOVED lines=32> */
[----:B--2---:R-:W-:Y:S01]  /*19d0*/  CS2R R6, SRZ ;  /* 0x0000000000067805 */ /* 0x004fe2000001ff00 */
[----:B---3--:R-:W-:Y:S01]  /*19e0*/  HFMA2.MMA R0, -RZ, RZ, 0, 0 ;  /* 0x00000000ff007435 */ /* 0x008fe200000001ff */
[----:B------:R-:W-:Y:S01]  /*19f0*/  CS2R R8, SRZ ;  /* 0x0000000000087805 */ /* 0x000fe2000001ff00 */
[----:B------:R-:W-:Y:S01]  /*1a00*/  CS2R R10, SRZ ;  /* 0x00000000000a7805 */ /* 0x000fe2000001ff00 */
[----:B------:R-:W-:Y:S01]  /*1a10*/  CS2R R12, SRZ ;  /* 0x00000000000c7805 */ /* 0x000fe2000001ff00 */
[----:B------:R-:W-:Y:S01]  /*1a20*/  CS2R R14, SRZ ;  /* 0x00000000000e7805 */ /* 0x000fe2000001ff00 */
[----:B------:R-:W2:Y:S01]  /*1a30*/  @!P2 LDG.E R5, [R2.64] ;  /* 0x000000200205a981 */ /* 0x000ea2000c1e1900 */
[----:B------:R-:W-:-:S03]  /*1a40*/  ISETP.GE.AND P2, PT, R155, UR25, PT ;  /* 0x000000199b007c0c */ /* 0x000fc6000bf46270 */
[----:B------:R-:W3:Y:S01]  /*1a50*/  @!P1 LDG.E R4, [R2.64+0x80] ;  /* 0x0000802002049981 */ /* 0x000ee2000c1e1900 */
        /* <DEDUP_REMOVED lines=15> */
[----:B----4-:R-:W-:Y:S01]  /*1b50*/  CS2R R16, SRZ ;  /* 0x0000000000107805 */ /* 0x010fe2000001ff00 */
        /* <DEDUP_REMOVED lines=8> */
[----:B------:R-:W-:-:S03]  /*1be0*/  ISETP.LT.AND P0, PT, RZ, c[0x0][0x16c], PT ;  /* 0x00005b00ff007a0c */ /* 0x000fc60003f01270 */
[----:B--2---:R-:W-:Y:S04]  /*1bf0*/  STS [R146], R5 ;  /* 0x0000000592007388 */ /* 0x004fe80000000800 */
[----:B---3--:R-:W-:Y:S04]  /*1c00*/  STS [R145+0x80], R4 ;  /* 0x0000800491007388 */ /* 0x008fe80000000800 */
[----:B-----5:R-:W-:Y:S04]  /*1c10*/  STS [R144+0x100], R7 ;  /* 0x0001000790007388 */ /* 0x020fe80000000800 */
[----:B------:R-:W-:Y:S04]  /*1c20*/  STS [R143+0x180], R6 ;  /* 0x000180068f007388 */ /* 0x000fe80000000800 */
        /* <DEDUP_REMOVED lines=14> */
[----:B------:R-:W2:Y:S04]  /*1d10*/  LDS R84, [R118+0x4] ;  /* 0x0000040076547984 */ /* 0x000ea80000000800 */
[----:B------:R-:W3:Y:S04]  /*1d20*/  LDS R83, [R118+0x8] ;  /* 0x0000080076537984 */ /* 0x000ee80000000800 */
[----:B------:R-:W4:Y:S04]  /*1d30*/  LDS R82, [R118+0xc] ;  /* 0x00000c0076527984 */ /* 0x000f280000000800 */
[----:B------:R-:W5:Y:S04]  /*1d40*/  LDS R81, [R118+0x10] ;  /* 0x0000100076517984 */ /* 0x000f680000000800 */
[----:B-1----:R-:W1:Y:S04]  /*1d50*/  LDS R80, [R118+0x14] ;  /* 0x0000140076507984 */ /* 0x002e680000000800 */
[----:B------:R-:W1:Y:S04]  /*1d60*/  LDS R79, [R118+0x18] ;  /* 0x00001800764f7984 */ /* 0x000e680000000800 */
[----:B------:R-:W1:Y:S04]  /*1d70*/  LDS R78, [R118+0x1c] ;  /* 0x00001c00764e7984 */ /* 0x000e680000000800 */
[----:B------:R-:W1:Y:S04]  /*1d80*/  LDS R77, [R118+0x20] ;  /* 0x00002000764d7984 */ /* 0x000e680000000800 */
[----:B------:R-:W1:Y:S04]  /*1d90*/  LDS R76, [R118+0x24] ;  /* 0x00002400764c7984 */ /* 0x000e680000000800 */
[----:B------:R-:W1:Y:S01]  /*1da0*/  LDS R75, [R118+0x28] ;  /* 0x00002800764b7984 */ /* 0x000e620000000800 */
[----:B0-----:R-:W-:-:S03]  /*1db0*/  FFMA.FTZ R3, R117, R85, R170 ;  /* 0x0000005575037223 */ /* 0x001fc600000100aa */
[----:B------:R-:W0:Y:S01]  /*1dc0*/  LDS R74, [R118+0x2c] ;  /* 0x00002c00764a7984 */ /* 0x000e220000000800 */
        /* <DEDUP_REMOVED lines=8> */
[----:B-1----:R-:W-:-:S04]  /*1e50*/  FFMA.FTZ R0, R112, R80, R3 ;  /* 0x0000005070007223 */ /* 0x002fc80000010003 */
[----:B------:R-:W-:-:S04]  /*1e60*/  FFMA.FTZ R3, R111, R79, R0 ;  /* 0x0000004f6f037223 */ /* 0x000fc80000010000 */
[----:B------:R-:W-:-:S04]  /*1e70*/  FFMA.FTZ R0, R110, R78, R3 ;  /* 0x0000004e6e007223 */ /* 0x000fc80000010003 */
[----:B------:R-:W-:-:S04]  /*1e80*/  FFMA.FTZ R3, R109, R77, R0 ;  /* 0x0000004d6d037223 */ /* 0x000fc80000010000 */
[----:B------:R-:W-:-:S04]  /*1e90*/  FFMA.FTZ R0, R108, R76, R3 ;  /* 0x0000004c6c007223 */ /* 0x000fc80000010003 */
[----:B------:R-:W-:-:S04]  /*1ea0*/  FFMA.FTZ R3, R107, R75, R0 ;  /* 0x0000004b6b037223 */ /* 0x000fc80000010000 */
[----:B0-----:R-:W-:-:S04]  /*1eb0*/  FFMA.FTZ R0, R106, R74, R3 ;  /* 0x0000004a6a007223 */ /* 0x001fc80000010003 */
[----:B--2---:R-:W-:-:S04]  /*1ec0*/  FFMA.FTZ R3, R105, R73, R0 ;  /* 0x0000004969037223 */ /* 0x004fc80000010000 */
[----:B---3--:R-:W-:-:S04]  /*1ed0*/  FFMA.FTZ R0, R104, R72, R3 ;  /* 0x0000004868007223 */ /* 0x008fc80000010003 */
[----:B----4-:R-:W-:Y:S02]  /*1ee0*/  FFMA.FTZ R3, R103, R71, R0 ;  /* 0x0000004767037223 */ /* 0x010fe40000010000 */
        /* <DEDUP_REMOVED lines=15> */
[----:B-----5:R-:W-:Y:S02]  /*1fe0*/  FMUL.FTZ R54, R70, UR4 ;  /* 0x0000000446367c20 */ /* 0x020fe40008410000 */
        /* <DEDUP_REMOVED lines=12> */
.L_x_5497:
[----:B------:R-:W-:Y:S01]  /*20b0*/  UIADD3 UR37, UR21, -0x1, URZ ;  /* 0xffffffff15257890 */ /* 0x000fe2000fffe03f */
[----:B------:R-:W-:Y:S01]  /*20c0*/  FADD.FTZ R37, R86, UR5 ;  /* 0x0000000556257e21 */ /* 0x000fe20008010000 */
[----:B------:R-:W-:Y:S01]  /*20d0*/  CS2R R52, SRZ ;  /* 0x0000000000347805 */ /* 0x000fe2000001ff00 */
        /* <DEDUP_REMOVED lines=28> */
.L_x_5535:
[----:B------:R-:W-:Y:S01]  /*22a0*/  USHF.R.S32.HI UR40, URZ, 0x1f, UR7 ;  /* 0x0000001f3f287899 */ /* 0x000fe20008011407 */
[--C-:B------:R-:W-:Y:S01]  /*22b0*/  SHF.R.S32.HI R121, RZ, 0x1f, R120.reuse ;  /* 0x0000001fff797819 */ /* 0x100fe20000011478 */
[----:B------:R-:W-:Y:S01]  /*22c0*/  ULDC.64 UR26, c[0x0][0x1a0] ;  /* 0x00006800001a7ab9 */ /* 0x000fe20000000a00 */
[----:B------:R-:W-:Y:S01]  /*22d0*/  MOV R5, UR7 ;  /* 0x0000000700057c02 */ /* 0x000fe20008000f00 */
[----:B------:R-:W-:Y:S01]  /*22e0*/  UIMAD UR25, UR40, UR26, URZ ;  /* 0x0000001a281972a4 */ /* 0x000fe2000f8e023f */
[C---:B------:R-:W-:Y:S01]  /*22f0*/  LOP3.LUT R161, R120.reuse, 0x20, RZ, 0xfc, !PT ;  /* 0x0000002078a17812 */ /* 0x040fe200078efcff */
[----:B------:R-:W-:Y:S01]  /*2300*/  CS2R R8, SRZ ;  /* 0x0000000000087805 */ /* 0x000fe2000001ff00 */
[C---:B------:R-:W-:Y:S01]  /*2310*/  LOP3.LUT R160, R120.reuse, 0x40, RZ, 0xfc, !PT ;  /* 0x0000004078a07812 */ /* 0x040fe200078efcff */
[----:B------:R-:W-:Y:S01]  /*2320*/  UIMAD UR25, UR7, UR27, UR25 ;  /* 0x0000001b071972a4 */ /* 0x000fe2000f8e0219 */
[----:B------:R-:W-:Y:S01]  /*2330*/  IMAD.WIDE.U32 R4, R5, c[0x0][0x1a0], R120 ;  /* 0x0000680005047a25 */ /* 0x000fe200078e0078 */
[C---:B------:R-:W-:Y:S01]  /*2340*/  LOP3.LUT R159, R120.reuse, 0x60, RZ, 0xfc, !PT ;  /* 0x00000060789f7812 */ /* 0x040fe200078efcff */
[----:B------:R-:W-:Y:S01]  /*2350*/  CS2R R10, SRZ ;  /* 0x00000000000a7805 */ /* 0x000fe2000001ff00 */
[----:B------:R-:W-:Y:S01]  /*2360*/  LOP3.LUT R158, R120, 0x80, RZ, 0xfc, !PT ;  /* 0x00000080789e7812 */ /* 0x000fe200078efcff */
[----:B------:R-:W-:Y:S01]  /*2370*/  CS2R R12, SRZ ;  /* 0x00000000000c7805 */ /* 0x000fe2000001ff00 */
[----:B------:R-:W-:Y:S01]  /*2380*/  IADD3 R0, R5, UR25, RZ ;  /* 0x0000001905007c10 */ /* 0x000fe2000fffe0ff */
[----:B------:R-:W-:Y:S01]  /*2390*/  ULDC UR25, c[0x0][0x168] ;  /* 0x00005a0000197ab9 */ /* 0x000fe20000000800 */
[----:B------:R-:W-:Y:S01]  /*23a0*/  LEA R2, P0, R4, R166, 0x2 ;  /* 0x000000a604027211 */ /* 0x000fe200078010ff */
[----:B------:R-:W-:Y:S01]  /*23b0*/  UIADD3 UR25, -UR38, UR25, URZ ;  /* 0x0000001926197290 */ /* 0x000fe2000fffe13f */
[----:B------:R-:W-:Y:S01]  /*23c0*/  LOP3.LUT R157, R120, 0xa0, RZ, 0xfc, !PT ;  /* 0x000000a0789d7812 */ /* 0x000fe200078efcff */
[----:B------:R-:W-:Y:S01]  /*23d0*/  CS2R R14, SRZ ;  /* 0x00000000000e7805 */ /* 0x000fe2000001ff00 */
[----:B------:R-:W-:Y:S01]  /*23e0*/  LEA.HI.X R3, R4, R165, R0, 0x2, P0 ;  /* 0x000000a504037211 */ /* 0x000fe200000f1400 */
[----:B------:R-:W-:Y:S01]  /*23f0*/  HFMA2.MMA R0, -RZ, RZ, 0, 0 ;  /* 0x00000000ff007435 */ /* 0x000fe200000001ff */
        /* <DEDUP_REMOVED lines=10> */
[----:B0-2---:R0:W2:Y:S01]  /*24a0*/  @!P2 LDG.E R9, [R2.64] ;  /* 0x000000200209a981 */ /* 0x0050a2000c1e1900 */
[----:B------:R-:W-:-:S02]  /*24b0*/  ISETP.GE.AND P0, PT, R160, UR25, PT ;  /* 0x00000019a0007c0c */ /* 0x000fc4000bf06270 */
[C---:B------:R-:W-:Y:S01]  /*24c0*/  LOP3.LUT R150, R120.reuse, 0x180, RZ, 0xfc, !PT ;  /* 0x0000018078967812 */ /* 0x040fe200078efcff */
[----:B------:R0:W3:Y:S01]  /*24d0*/  @!P1 LDG.E R0, [R2.64+0x80] ;  /* 0x0000802002009981 */ /* 0x0000e2000c1e1900 */
[----:B------:R-:W-:Y:S02]  /*24e0*/  ISETP.GE.AND P4, PT, R159, UR25, PT ;  /* 0x000000199f007c0c */ /* 0x000fe4000bf86270 */
[C---:B------:R-:W-:Y:S02]  /*24f0*/  LOP3.LUT R149, R120.reuse, 0x1a0, RZ, 0xfc, !PT ;  /* 0x000001a078957812 */ /* 0x040fe400078efcff */
[C---:B------:R-:W-:Y:S02]  /*2500*/  LOP3.LUT R148, R120.reuse, 0x1c0, RZ, 0xfc, !PT ;  /* 0x000001c078947812 */ /* 0x040fe400078efcff */
[----:B------:R-:W-:Y:S01]  /*2510*/  LOP3.LUT R147, R120, 0x1e0, RZ, 0xfc, !PT ;  /* 0x000001e078937812 */ /* 0x000fe200078efcff */
[----:B------:R-:W-:Y:S01]  /*2520*/  CS2R R20, SRZ ;  /* 0x0000000000147805 */ /* 0x000fe2000001ff00 */
[----:B------:R-:W-:Y:S01]  /*2530*/  ISETP.GE.AND P6, PT, R158, UR25, PT ;  /* 0x000000199e007c0c */ /* 0x000fe2000bfc6270 */
[----:B----4-:R0:W4:Y:S01]  /*2540*/  @!P0 LDG.E R11, [R2.64+0x100] ;  /* 0x00010020020b8981 */ /* 0x010122000c1e1900 */
[----:B------:R-:W-:Y:S01]  /*2550*/  ISETP.GE.AND P5, PT, R157, UR25, PT ;  /* 0x000000199d007c0c */ /* 0x000fe2000bfa6270 */
[----:B------:R-:W-:Y:S01]  /*2560*/  ULDC.64 UR30, c[0x0][0x180] ;  /* 0x00006000001e7ab9 */ /* 0x000fe20000000a00 */
[----:B------:R-:W-:Y:S01]  /*2570*/  ISETP.GE.AND P3, PT, R156, UR25, PT ;  /* 0x000000199c007c0c */ /* 0x000fe2000bf66270 */
[----:B------:R0:W4:Y:S01]  /*2580*/  @!P4 LDG.E R8, [R2.64+0x180] ;  /* 0x000180200208c981 */ /* 0x000122000c1e1900 */
[----:B------:R-:W-:-:S02]  /*2590*/  ISETP.GE.AND P2, PT, R155, UR25, PT ;  /* 0x000000199b007c0c */ /* 0x000fc4000bf46270 */
[----:B------:R-:W-:Y:S02]  /*25a0*/  ISETP.GE.AND P1, PT, R154, UR25, PT ;  /* 0x000000199a007c0c */ /* 0x000fe4000bf26270 */
[----:B------:R-:W-:Y:S02]  /*25b0*/  ISETP.GE.AND P0, PT, R153, UR25, PT ;  /* 0x0000001999007c0c */ /* 0x000fe4000bf06270 */
[----:B------:R-:W-:Y:S01]  /*25c0*/  ISETP.GE.AND P4, PT, R152, UR25, PT ;  /* 0x0000001998007c0c */ /* 0x000fe2000bf86270 */
        /* <DEDUP_REMOVED lines=9> */
[----:B------:R-:W-:Y:S02]  /*2660*/  ISETP.GE.AND P1, PT, R147, UR25, PT ;  /* 0x0000001993007c0c */ /* 0x000fe4000bf26270 */
        /* <DEDUP_REMOVED lines=16> */
[----:B------:R-:W-:Y:S01]  /*2770*/  ULDC.64 UR28, c[0x0][0x1c0] ;  /* 0x00007000001c7ab9 */ /* 0x000fe20000000a00 */
[----:B------:R-:W-:Y:S01]  /*2780*/  IMAD.U32 R5, RZ, RZ, UR7 ;  /* 0x00000007ff057e24 */ /* 0x000fe2000f8e00ff */
[----:B------:R-:W-:Y:S02]  /*2790*/  UIMAD UR28, UR40, UR28, URZ ;  /* 0x0000001c281c72a4 */ /* 0x000fe4000f8e023f */
[----:B------:R-:W-:Y:S01]  /*27a0*/  ULDC.64 UR30, c[0x0][0x220] ;  /* 0x00008800001e7ab9 */ /* 0x000fe20000000a00 */
[----:B------:R-:W-:Y:S01]  /*27b0*/  IMAD.WIDE.U32 R4, R5, c[0x0][0x1c0], R120 ;  /* 0x0000700005047a25 */ /* 0x000fe200078e0078 */
[----:B------:R-:W-:Y:S02]  /*27c0*/  UIMAD UR28, UR7, UR29, UR28 ;  /* 0x0000001d071c72a4 */ /* 0x000fe4000f8e021c */
[----:B------:R-:W-:Y:S02]  /*27d0*/  UIADD3 UR27, UR27, UR39, URZ ;  /* 0x000000271b1b7290 */ /* 0x000fe4000fffe03f */
[----:B------:R-:W-:Y:S01]  /*27e0*/  ULEA UR30, UP0, UR26, UR30, 0x2 ;  /* 0x0000001e1a1e7291 */ /* 0x000fe2000f80103f */
[----:B0-----:R-:W-:-:S02]  /*27f0*/  LEA R2, P0, R4, R164, 0x2 ;  /* 0x000000a404027211 */ /* 0x001fc400078010ff */
[----:B------:R-:W-:Y:S01]  /*2800*/  IADD3 R3, R5, UR28, RZ ;  /* 0x0000001c05037c10 */ /* 0x000fe2000fffe0ff */
[----:B------:R-:W-:Y:S01]  /*2810*/  ULEA.HI.X UR31, UR26, UR31, UR27, 0x2, UP0 ;  /* 0x0000001f1a1f7291 */ /* 0x000fe200080f141b */
[----:B------:R-:W-:Y:S02]  /*2820*/  ISETP.GE.AND P1, PT, R161, UR25, PT ;  /* 0x00000019a1007c0c */ /* 0x000fe4000bf26270 */
[----:B------:R-:W-:Y:S02]  /*2830*/  LEA.HI.X R3, R4, R163, R3, 0x2, P0 ;  /* 0x000000a304037211 */ /* 0x000fe400000f1403 */
[----:B------:R-:W-:Y:S02]  /*2840*/  ISETP.GE.AND P0, PT, R120, UR25, PT ;  /* 0x0000001978007c0c */ /* 0x000fe4000bf06270 */
[----:B------:R-:W-:Y:S02]  /*2850*/  MOV R6, UR30 ;  /* 0x0000001e00067c02 */ /* 0x000fe40008000f00 */
[----:B------:R-:W-:Y:S01]  /*2860*/  MOV R7, UR31 ;  /* 0x0000001f00077c02 */ /* 0x000fe20008000f00 */
[----:B------:R-:W-:-:S04]  /*2870*/  CS2R R4, SRZ ;  /* 0x0000000000047805 */ /* 0x000fc8000001ff00 */
[----:B------:R0:W4:Y:S01]  /*2880*/  LDG.E R129, [R6.64] ;  /* 0x0000002006817981 */ /* 0x000122000c1e1900 */
[----:B------:R-:W-:Y:S02]  /*2890*/  ISETP.GE.AND P2, PT, R158, UR25, PT ;  /* 0x000000199e007c0c */ /* 0x000fe4000bf46270 */
[----:B------:R-:W-:Y:S02]  /*28a0*/  ISETP.GE.AND P3, PT, R157, UR25, PT ;  /* 0x000000199d007c0c */ /* 0x000fe4000bf66270 */
[----:B------:R-:W-:Y:S01]  /*28b0*/  ISETP.GE.AND P4, PT, R156, UR25, PT ;  /* 0x000000199c007c0c */ /* 0x000fe2000bf86270 */
[----:B0-----:R-:W-:Y:S01]  /*28c0*/  CS2R R6, SRZ ;  /* 0x0000000000067805 */ /* 0x001fe2000001ff00 */
[----:B------:R-:W-:Y:S01]  /*28d0*/  CS2R R124, SRZ ;  /* 0x00000000007c7805 */ /* 0x000fe2000001ff00 */
[----:B------:R-:W-:Y:S01]  /*28e0*/  CS2R R126, SRZ ;  /* 0x00000000007e7805 */ /* 0x000fe2000001ff00 */
[----:B--2---:R-:W-:Y:S04]  /*28f0*/  STS [R146], R9 ;  /* 0x0000000992007388 */ /* 0x004fe80000000800 */
[----:B---3--:R0:W-:Y:S04]  /*2900*/  STS [R145+0x80], R0 ;  /* 0x0000800091007388 */ /* 0x0081e80000000800 */
[----:B----4-:R-:W-:Y:S04]  /*2910*/  STS [R144+0x100], R11 ;  /* 0x0001000b90007388 */ /* 0x010fe80000000800 */
[----:B-1----:R1:W-:Y:S01]  /*2920*/  STS [R143+0x180], R8 ;  /* 0x000180088f007388 */ /* 0x0023e20000000800 */
[----:B0-----:R-:W-:-:S03]  /*2930*/  HFMA2.MMA R0, -RZ, RZ, 0, 0 ;  /* 0x00000000ff007435 */ /* 0x001fc600000001ff */
        /* <DEDUP_REMOVED lines=13> */
[----:B------:R3:W4:Y:S01]  /*2a10*/  @!P0 LDG.E R5, [R2.64] ;  /* 0x0000002002058981 */ /* 0x000722000c1e1900 */
[----:B------:R-:W-:-:S03]  /*2a20*/  ISETP.GE.AND P0, PT, R160, UR25, PT ;  /* 0x00000019a0007c0c */ /* 0x000fc6000bf06270 */
[----:B------:R3:W4:Y:S01]  /*2a30*/  @!P1 LDG.E R0, [R2.64+0x80] ;  /* 0x0000802002009981 */ /* 0x000722000c1e1900 */
[----:B------:R-:W-:Y:S01]  /*2a40*/  ISETP.GE.AND P1, PT, R159, UR25, PT ;  /* 0x000000199f007c0c */ /* 0x000fe2000bf26270 */
[----:B-1----:R-:W-:Y:S01]  /*2a50*/  CS2R R8, SRZ ;  /* 0x0000000000087805 */ /* 0x002fe2000001ff00 */
[----:B0-----:R-:W-:Y:S01]  /*2a60*/  CS2R R10, SRZ ;  /* 0x00000000000a7805 */ /* 0x001fe2000001ff00 */
        /* <DEDUP_REMOVED lines=9> */
[----:B--2---:R-:W-:Y:S01]  /*2b00*/  MOV R119, RZ ;  /* 0x000000ff00777202 */ /* 0x004fe20000000f00 */
[----:B------:R-:W-:Y:S01]  /*2b10*/  CS2R R122, SRZ ;  /* 0x00000000007a7805 */ /* 0x000fe2000001ff00 */
        /* <DEDUP_REMOVED lines=13> */
[----:B------:R3:W2:Y:S01]  /*2bf0*/  @!P3 LDG.E R126, [R2.64+0x780] ;  /* 0x00078020027eb981 */ /* 0x0006a2000c1e1900 */
[----:B------:R-:W-:-:S02]  /*2c00*/  LOP3.LUT P0, RZ, R168, 0x1f, RZ, 0xc0, !PT ;  /* 0x0000001fa8ff7812 */ /* 0x000fc4000780c0ff */
[----:B------:R-:W-:Y:S01]  /*2c10*/  MOV R12, UR21 ;  /* 0x00000015000c7c02 */ /* 0x000fe20008000f00 */
[----:B------:R-:W0:Y:S01]  /*2c20*/  R2UR UR29, R129 ;  /* 0x00000000811d73c2 */ /* 0x000e2200000e0000 */
[C---:B------:R-:W-:Y:S01]  /*2c30*/  IADD3 R14, R167.reuse, 0x20, RZ ;  /* 0x00000020a70e7810 */ /* 0x040fe20007ffe0ff */
[----:B------:R-:W-:Y:S01]  /*2c40*/  LDS R175, [R118+0x3c] ;  /* 0x00003c0076af7984 */ /* 0x000fe20000000800 */
[----:B------:R-:W-:Y:S02]  /*2c50*/  ISETP.LT.OR P2, PT, R12, 0x2, P0 ;  /* 0x000000020c00780c */ /* 0x000fe40000741670 */
[-C--:B------:R-:W-:Y:S01]  /*2c60*/  LEA.HI.SX32 R146, R167, R167.reuse, 0x1b ;  /* 0x000000a7a7927211 */ /* 0x080fe200078fdaff */
[----:B------:R-:W-:Y:S01]  /*2c70*/  LDS R21, [R118] ;  /* 0x0000000076157984 */ /* 0x000fe20000000800 */
[----:B------:R-:W-:Y:S02]  /*2c80*/  LEA.HI.SX32 R14, R14, R167, 0x1b ;  /* 0x000000a70e0e7211 */ /* 0x000fe400078fdaff */
[----:B------:R-:W-:Y:S01]  /*2c90*/  MOV R13, c[0x0][0x16c] ;  /* 0x00005b00000d7a02 */ /* 0x000fe20000000f00 */
[----:B------:R-:W-:Y:S01]  /*2ca0*/  LDS R20, [R118+0x4] ;  /* 0x0000040076147984 */ /* 0x000fe20000000800 */
[----:B------:R-:W-:-:S02]  /*2cb0*/  SHF.L.U32 R146, R146, 0x2, RZ ;  /* 0x0000000292927819 */ /* 0x000fc400000006ff */
[----:B------:R-:W-:Y:S01]  /*2cc0*/  SHF.L.U32 R145, R14, 0x2, RZ ;  /* 0x000000020e917819 */ /* 0x000fe200000006ff */
[----:B------:R-:W-:Y:S02]  /*2cd0*/  LDS R19, [R118+0x8] ;  /* 0x0000080076137984 */ /* 0x000fe40000000800 */
[----:B------:R-:W-:Y:S02]  /*2ce0*/  @!P2 IADD3 R12, R12, -0x2, RZ ;  /* 0xfffffffe0c0ca810 */ /* 0x000fe40007ffe0ff */
[C---:B------:R-:W-:Y:S01]  /*2cf0*/  IADD3 R136, R167.reuse, 0x40, RZ ;  /* 0x00000040a7887810 */ /* 0x040fe20007ffe0ff */
[----:B------:R-:W-:Y:S01]  /*2d00*/  LDS R18, [R118+0xc] ;  /* 0x00000c0076127984 */ /* 0x000fe20000000800 */
[C---:B------:R-:W-:Y:S01]  /*2d10*/  IADD3 R134, R167.reuse, 0x60, RZ ;  /* 0x00000060a7867810 */ /* 0x040fe20007ffe0ff */
[----:B------:R-:W-:Y:S01]  /*2d20*/  @!P2 IMAD R128, R12, R13, UR7 ;  /* 0x000000070c80ae24 */ /* 0x000fe2000f8e020d */
[C---:B------:R-:W-:Y:S01]  /*2d30*/  IADD3 R132, R167.reuse, 0x80, RZ ;  /* 0x00000080a7847810 */ /* 0x040fe20007ffe0ff */
[----:B------:R-:W1:Y:S01]  /*2d40*/  LDS R17, [R118+0x10] ;  /* 0x0000100076117984 */ /* 0x000e620000000800 */
[----:B------:R-:W-:-:S02]  /*2d50*/  IADD3 R130, R167, 0xa0, RZ ;  /* 0x000000a0a7827810 */ /* 0x000fc40007ffe0ff */
[----:B---3--:R-:W-:Y:S01]  /*2d60*/  IADD3 R2, R167, 0xc0, RZ ;  /* 0x000000c0a7027810 */ /* 0x008fe20007ffe0ff */
[----:B------:R-:W-:Y:S01]  /*2d70*/  LDS R16, [R118+0x14] ;  /* 0x0000140076107984 */ /* 0x000fe20000000800 */
[----:B------:R-:W-:-:S03]  /*2d80*/  LEA.HI.SX32 R136, R136, R167, 0x1b ;  /* 0x000000a788887211 */ /* 0x000fc600078fdaff */
[----:B------:R-:W-:Y:S01]  /*2d90*/  LDS R15, [R118+0x18] ;  /* 0x00001800760f7984 */ /* 0x000fe20000000800 */
[----:B------:R-:W-:-:S03]  /*2da0*/  LEA.HI.SX32 R134, R134, R167, 0x1b ;  /* 0x000000a786867211 */ /* 0x000fc600078fdaff */
[----:B------:R-:W3:Y:S01]  /*2db0*/  LDS R14, [R118+0x1c] ;  /* 0x00001c00760e7984 */ /* 0x000ee20000000800 */
[----:B------:R-:W-:-:S03]  /*2dc0*/  LEA.HI.SX32 R132, R132, R167, 0x1b ;  /* 0x000000a784847211 */ /* 0x000fc600078fdaff */
[----:B------:R-:W0:Y:S04]  /*2dd0*/  LDS R13, [R118+0x20] ;  /* 0x00002000760d7984 */ /* 0x000e280000000800 */
[----:B------:R-:W-:Y:S04]  /*2de0*/  LDS R12, [R118+0x24] ;  /* 0x00002400760c7984 */ /* 0x000fe80000000800 */
[----:B------:R-:W-:Y:S04]  /*2df0*/  LDS R188, [R118+0x28] ;  /* 0x0000280076bc7984 */ /* 0x000fe80000000800 */
[----:B------:R-:W-:Y:S04]  /*2e00*/  LDS R233, [R118+0x2c] ;  /* 0x00002c0076e97984 */ /* 0x000fe80000000800 */
[----:B------:R-:W1:Y:S04]  /*2e10*/  LDS R176, [R118+0x30] ;  /* 0x0000300076b07984 */ /* 0x000e680000000800 */
[----:B------:R-:W-:Y:S04]  /*2e20*/  LDS R195, [R118+0x34] ;  /* 0x0000340076c37984 */ /* 0x000fe80000000800 */
[----:B------:R0:W-:Y:S01]  /*2e30*/  LDS R200, [R118+0x38] ;  /* 0x0000380076c87984 */ /* 0x0001e20000000800 */
[----:B------:R-:W-:-:S02]  /*2e40*/  LEA.HI.SX32 R130, R130, R167, 0x1b ;  /* 0x000000a782827211 */ /* 0x000fc400078fdaff */
[----:B------:R-:W-:Y:S02]  /*2e50*/  LEA.HI.SX32 R2, R2, R167, 0x1b ;  /* 0x000000a702027211 */ /* 0x000fe400078fdaff */
[----:B------:R-:W-:Y:S02]  /*2e60*/  SHF.L.U32 R144, R136, 0x2, RZ ;  /* 0x0000000288907819 */ /* 0x000fe400000006ff */
[----:B------:R-:W-:Y:S02]  /*2e70*/  SHF.L.U32 R143, R134, 0x2, RZ ;  /* 0x00000002868f7819 */ /* 0x000fe400000006ff */
[----:B------:R-:W-:Y:S02]  /*2e80*/  SHF.L.U32 R142, R132, 0x2, RZ ;  /* 0x00000002848e7819 */ /* 0x000fe400000006ff */
[----:B------:R-:W-:Y:S02]  /*2e90*/  SHF.L.U32 R141, R130, 0x2, RZ ;  /* 0x00000002828d7819 */ /* 0x000fe400000006ff */
[----:B------:R-:W-:-:S02]  /*2ea0*/  SHF.L.U32 R140, R2, 0x2, RZ ;  /* 0x00000002028c7819 */ /* 0x000fc400000006ff */
[C---:B------:R-:W-:Y:S02]  /*2eb0*/  IADD3 R2, R167.reuse, 0x140, RZ ;  /* 0x00000140a7027810 */ /* 0x040fe40007ffe0ff */
[----:B0-----:R-:W-:Y:S02]  /*2ec0*/  MOV R203, UR29 ;  /* 0x0000001d00cb7c02 */ /* 0x001fe40008000f00 */
[C---:B------:R-:W-:Y:S02]  /*2ed0*/  IADD3 R132, R167.reuse, 0xe0, RZ ;  /* 0x000000e0a7847810 */ /* 0x040fe40007ffe0ff */
[----:B------:R-:W-:Y:S02]  /*2ee0*/  IADD3 R130, R167, 0x100, RZ ;  /* 0x00000100a7827810 */ /* 0x000fe40007ffe0ff */
[-C--:B------:R-:W-:Y:S01]  /*2ef0*/  LEA.HI.SX32 R2, R2, R167.reuse, 0x1b ;  /* 0x000000a702027211 */ /* 0x080fe200078fdaff */
[----:B------:R-:W-:Y:S01]  /*2f00*/  FMUL.FTZ R203, R203, 1.4426950216293334961 ;  /* 0x3fb8aa3bcbcb7820 */ /* 0x000fe20000410000 */
[----:B------:R-:W-:-:S02]  /*2f10*/  LEA.HI.SX32 R132, R132, R167, 0x1b ;  /* 0x000000a784847211 */ /* 0x000fc400078fdaff */
[----:B------:R-:W-:Y:S02]  /*2f20*/  LEA.HI.SX32 R130, R130, R167, 0x1b ;  /* 0x000000a782827211 */ /* 0x000fe400078fdaff */
[----:B------:R-:W-:Y:S02]  /*2f30*/  SHF.L.U32 R136, R2, 0x2, RZ ;  /* 0x0000000202887819 */ /* 0x000fe400000006ff */
[C---:B------:R-:W-:Y:S02]  /*2f40*/  IADD3 R2, R167.reuse, 0x1c0, RZ ;  /* 0x000001c0a7027810 */ /* 0x040fe40007ffe0ff */
[----:B------:R-:W-:Y:S02]  /*2f50*/  IADD3 R118, R167, 0x120, RZ ;  /* 0x00000120a7767810 */ /* 0x000fe40007ffe0ff */
[----:B------:R-:W-:Y:S02]  /*2f60*/  SHF.L.U32 R139, R132, 0x2, RZ ;  /* 0x00000002848b7819 */ /* 0x000fe400000006ff */
[----:B------:R-:W-:-:S02]  /*2f70*/  ISETP.NE.AND P1, PT, R168, RZ, PT ;  /* 0x000000ffa800720c */ /* 0x000fc40003f25270 */
[----:B------:R-:W-:Y:S02]  /*2f80*/  SHF.L.U32 R138, R130, 0x2, RZ ;  /* 0x00000002828a7819 */ /* 0x000fe400000006ff */
[-C--:B------:R-:W-:Y:S02]  /*2f90*/  LEA.HI.SX32 R2, R2, R167.reuse, 0x1b ;  /* 0x000000a702027211 */ /* 0x080fe400078fdaff */
[----:B------:R-:W-:Y:S02]  /*2fa0*/  LEA.HI.SX32 R118, R118, R167, 0x1b ;  /* 0x000000a776767211 */ /* 0x000fe400078fdaff */
[----:B------:R-:W-:Y:S02]  /*2fb0*/  SHF.L.U32 R132, R2, 0x2, RZ ;  /* 0x0000000202847819 */ /* 0x000fe400000006ff */
[----:B------:R-:W-:Y:S02]  /*2fc0*/  SHF.L.U32 R137, R118, 0x2, RZ ;  /* 0x0000000276897819 */ /* 0x000fe400000006ff */
[----:B------:R-:W-:Y:S01]  /*2fd0*/  SHF.L.U32 R2, R167, 0x4, RZ ;  /* 0x00000004a7027819 */ /* 0x000fe200000006ff */
[----:B------:R-:W-:-:S03]  /*2fe0*/  HFMA2.MMA R3, -RZ, RZ, 0, 4.76837158203125e-07 ;  /* 0x00000008ff037435 */ /* 0x000fc600000001ff */
[----:B------:R-:W-:-:S04]  /*2ff0*/  LEA.HI.SX32 R118, R2, R2, 0x1b ;  /* 0x0000000202767211 */ /* 0x000fc800078fdaff */
[----:B------:R-:W-:-:S03]  /*3000*/  SHF.L.U32 R118, R118, 0x2, RZ ;  /* 0x0000000276767819 */ /* 0x000fc600000006ff */
[----:B------:R-:W-:-:S04]  /*3010*/  @!P2 IMAD.WIDE R2, R128, R3, UR10 ;  /* 0x0000000a8002ae25 */ /* 0x000fc8000f8e0203 */
[----:B------:R-:W-:Y:S02]  /*3020*/  FADD.FTZ R189, R90, UR5 ;  /* 0x000000055abd7e21 */ /* 0x000fe40008010000 */
[----:B------:R-:W-:Y:S02]  /*3030*/  FMUL.FTZ R182, R113, R26 ;  /* 0x0000001a71b67220 */ /* 0x000fe40000410000 */
[----:B------:R-:W-:Y:S02]  /*3040*/  FADD.FTZ R192, R89, UR5 ;  /* 0x0000000559c07e21 */ /* 0x000fe40008010000 */
[----:B------:R-:W-:Y:S02]  /*3050*/  FMUL.FTZ R131, R203, R189 ;  /* 0x000000bdcb837220 */ /* 0x000fe40000410000 */
[----:B-1----:R-:W-:Y:S02]  /*3060*/  FMUL.FTZ R229, R17, R182 ;  /* 0x000000b611e57220 */ /* 0x002fe40000410000 */
[----:B------:R-:W-:-:S02]  /*3070*/  FADD.FTZ R199, R88, UR5 ;  /* 0x0000000558c77e21 */ /* 0x000fc40008010000 */
[----:B------:R-:W-:Y:S01]  /*3080*/  FMUL.FTZ R130, R203, R192 ;  /* 0x000000c0cb827220 */ /* 0x000fe20000410000 */
[----:B------:R-:W-:Y:S01]  /*3090*/  MUFU.EX2 R131, R131 ;  /* 0x0000008300837308 */ /* 0x000fe20000000800 */
[----:B------:R-:W-:Y:S02]  /*30a0*/  FMUL.FTZ R214, R117, R22 ;  /* 0x0000001675d67220 */ /* 0x000fe40000410000 */
[----:B------:R-:W-:Y:S02]  /*30b0*/  FMUL.FTZ R191, R116, R23 ;  /* 0x0000001774bf7220 */ /* 0x000fe40000410000 */
[----:B------:R-:W-:Y:S01]  /*30c0*/  FADD.FTZ R202, R87, UR5 ;  /* 0x0000000557ca7e21 */ /* 0x000fe20008010000 */
[----:B----4-:R-:W-:Y:S04]  /*30d0*/  STS [R146+0x840], R5 ;  /* 0x0008400592007388 */ /* 0x010fe80000000800 */
[----:B------:R0:W-:Y:S02]  /*30e0*/  STS [R145+0x8c0], R0 ;  /* 0x0008c00091007388 */ /* 0x0001e40000000800 */
[----:B0-----:R-:W-:-:S04]  /*30f0*/  IADD3 R0, R167, 0x160, RZ ;  /* 0x00000160a7007810 */ /* 0x001fc80007ffe0ff */
[-C--:B------:R-:W-:Y:S01]  /*3100*/  LEA.HI.SX32 R0, R0, R167.reuse, 0x1b ;  /* 0x000000a700007211 */ /* 0x080fe200078fdaff */
[----:B------:R-:W-:Y:S04]  /*3110*/  STS [R144+0x940], R7 ;  /* 0x0009400790007388 */ /* 0x000fe80000000800 */
[----:B------:R-:W-:Y:S01]  /*3120*/  STS [R143+0x9c0], R4 ;  /* 0x0009c0048f007388 */ /* 0x000fe20000000800 */
[----:B------:R-:W-:Y:S01]  /*3130*/  IMAD.SHL.U32 R135, R0, 0x4, RZ ;  /* 0x0000000400877824 */ /* 0x000fe200078e00ff */
[----:B------:R-:W-:Y:S02]  /*3140*/  IADD3 R0, R167, 0x180, RZ ;  /* 0x00000180a7007810 */ /* 0x000fe40007ffe0ff */
[----:B------:R-:W-:Y:S04]  /*3150*/  STS [R142+0xa40], R9 ;  /* 0x000a40098e007388 */ /* 0x000fe80000000800 */
[----:B------:R-:W-:Y:S01]  /*3160*/  STS [R141+0xac0], R6 ;  /* 0x000ac0068d007388 */ /* 0x000fe20000000800 */
[----:B------:R-:W-:-:S03]  /*3170*/  LEA.HI.SX32 R134, R0, R167, 0x1b ;  /* 0x000000a700867211 */ /* 0x000fc600078fdaff */
[----:B------:R0:W-:Y:S01]  /*3180*/  STS [R140+0xb40], R11 ;  /* 0x000b400b8c007388 */ /* 0x0001e20000000800 */
[----:B------:R-:W-:Y:S01]  /*3190*/  IADD3 R0, R167, 0x1e0, RZ ;  /* 0x000001e0a7007810 */ /* 0x000fe20007ffe0ff */
[----:B0-----:R-:W-:-:S03]  /*31a0*/  FADD.FTZ R11, R101, UR5 ;  /* 0x00000005650b7e21 */ /* 0x001fc60008010000 */
[----:B------:R-:W-:Y:S01]  /*31b0*/  LEA.HI.SX32 R0, R0, R167, 0x1b ;  /* 0x000000a700007211 */ /* 0x000fe200078fdaff */
[----:B------:R-:W-:Y:S01]  /*31c0*/  FMUL.FTZ R190, R203, R11 ;  /* 0x0000000bcbbe7220 */ /* 0x000fe20000410000 */
[----:B------:R-:W-:Y:S01]  /*31d0*/  IADD3 R4, R167, 0x1a0, RZ ;  /* 0x000001a0a7047810 */ /* 0x000fe20007ffe0ff */
[----:B--2---:R-:W-:Y:S04]  /*31e0*/  STS [R139+0xbc0], R8 ;  /* 0x000bc0088b007388 */ /* 0x004fe80000000800 */
[----:B------:R0:W-:Y:S01]  /*31f0*/  STS [R138+0xc40], R119 ;  /* 0x000c40778a007388 */ /* 0x0001e20000000800 */
[----:B------:R-:W1:Y:S01]  /*3200*/  MUFU.EX2 R190, R190 ;  /* 0x000000be00be7308 */ /* 0x000e620000000800 */
[----:B------:R-:W-:Y:S02]  /*3210*/  LEA.HI.SX32 R4, R4, R167, 0x1b ;  /* 0x000000a704047211 */ /* 0x000fe400078fdaff */
[----:B------:R-:W-:-:S02]  /*3220*/  SHF.L.U32 R134, R134, 0x2, RZ ;  /* 0x0000000286867819 */ /* 0x000fc400000006ff */
[----:B0-----:R-:W-:Y:S02]  /*3230*/  SHF.L.U32 R119, R0, 0x2, RZ ;  /* 0x0000000200777819 */ /* 0x001fe400000006ff */
[----:B------:R-:W-:Y:S01]  /*3240*/  MOV R0, UR37 ;  /* 0x0000002500007c02 */ /* 0x000fe20008000f00 */
[----:B------:R0:W-:Y:S01]  /*3250*/  STS [R137+0xcc0], R10 ;  /* 0x000cc00a89007388 */ /* 0x0001e20000000800 */
[----:B------:R-:W-:Y:S02]  /*3260*/  SHF.L.U32 R133, R4, 0x2, RZ ;  /* 0x0000000204857819 */ /* 0x000fe400000006ff */
[----:B------:R-:W-:Y:S01]  /*3270*/  LEA R0, R0, UR7, 0x8 ;  /* 0x0000000700007c11 */ /* 0x000fe2000f8e40ff */
[----:B------:R-:W-:Y:S01]  /*3280*/  STS [R136+0xd40], R123 ;  /* 0x000d407b88007388 */ /* 0x000fe20000000800 */
[----:B------:R-:W-:-:S03]  /*3290*/  @P1 IADD3 R0, R168, 0x200, RZ ;  /* 0x00000200a8001810 */ /* 0x000fc60007ffe0ff */
[----:B------:R-:W-:Y:S01]  /*32a0*/  STS [R135+0xdc0], R122 ;  /* 0x000dc07a87007388 */ /* 0x000fe20000000800 */
[----:B------:R-:W-:-:S03]  /*32b0*/  SHF.L.U32 R5, R0, 0x2, RZ ;  /* 0x0000000200057819 */ /* 0x000fc600000006ff */
[----:B------:R-:W-:Y:S01]  /*32c0*/  STS [R134+0xe40], R125 ;  /* 0x000e407d86007388 */ /* 0x000fe20000000800 */
[----:B0-----:R-:W-:-:S03]  /*32d0*/  FADD.FTZ R10, R100, UR5 ;  /* 0x00000005640a7e21 */ /* 0x001fc60008010000 */
[----:B------:R0:W-:Y:S04]  /*32e0*/  STS [R133+0xec0], R124 ;  /* 0x000ec07c85007388 */ /* 0x0001e80000000800 */
[----:B------:R-:W-:Y:S04]  /*32f0*/  STS [R132+0xf40], R127 ;  /* 0x000f407f84007388 */ /* 0x000fe80000000800 */
[----:B------:R-:W-:Y:S01]  /*3300*/  STS [R119+0xfc0], R126 ;  /* 0x000fc07e77007388 */ /* 0x000fe20000000800 */
[----:B------:R-:W-:-:S06]  /*3310*/  NOP ;  /* 0x0000000000007918 */ /* 0x000fcc0000000000 */
[----:B------:R-:W-:Y:S01]  /*3320*/  LDS R232, [R118+0x840] ;  /* 0x0008400076e87984 */ /* 0x000fe20000000800 */
[----:B------:R-:W-:-:S03]  /*3330*/  FMUL.FTZ R193, R203, R10 ;  /* 0x0000000acbc17220 */ /* 0x000fc60000410000 */
[----:B------:R-:W-:Y:S01]  /*3340*/  LDS R237, [R118+0x844] ;  /* 0x0008440076ed7984 */ /* 0x000fe20000000800 */
[----:B------:R-:W-:-:S03]  /*3350*/  FADD.FTZ R9, R99, UR5 ;  /* 0x0000000563097e21 */ /* 0x000fc60008010000 */
        /* <DEDUP_REMOVED lines=12> */
[----:B------:R-:W2:Y:S04]  /*3420*/  LDS R184, [R118+0x878] ;  /* 0x0008780076b87984 */ /* 0x000ea80000000800 */
[----:B------:R-:W4:Y:S04]  /*3430*/  LDS R123, [R118+0x87c] ;  /* 0x00087c00767b7984 */ /* 0x000f280000000800 */
[----:B-1----:R1:W-:Y:S01]  /*3440*/  STS [R5+0x2338], R190 ;  /* 0x002338be05007388 */ /* 0x0023e20000000800 */
[----:B------:R-:W-:-:S02]  /*3450*/  FMUL.FTZ R194, R203, R9 ;  /* 0x00000009cbc27220 */ /* 0x000fc40000410000 */
[----:B------:R-:W-:Y:S01]  /*3460*/  FADD.FTZ R8, R98, UR5 ;  /* 0x0000000562087e21 */ /* 0x000fe20008010000 */
[----:B------:R-:W3:Y:S01]  /*3470*/  MUFU.EX2 R193, R193 ;  /* 0x000000c100c17308 */ /* 0x000ee20000000800 */
[----:B------:R-:W-:Y:S02]  /*3480*/  FADD.FTZ R7, R97, UR5 ;  /* 0x0000000561077e21 */ /* 0x000fe40008010000 */
[C---:B------:R-:W-:Y:S02]  /*3490*/  FMUL.FTZ R197, R203.reuse, R8 ;  /* 0x00000008cbc57220 */ /* 0x040fe40000410000 */
[----:B------:R-:W-:-:S03]  /*34a0*/  FMUL.FTZ R198, R203, R7 ;  /* 0x00000007cbc67220 */ /* 0x000fc60000410000 */
[----:B------:R-:W2:Y:S01]  /*34b0*/  MUFU.EX2 R194, R194 ;  /* 0x000000c200c27308 */ /* 0x000ea20000000800 */
[----:B------:R-:W-:Y:S01]  /*34c0*/  FADD.FTZ R6, R96, UR5 ;  /* 0x0000000560067e21 */ /* 0x000fe20008010000 */
[----:B0-----:R-:W-:Y:S01]  /*34d0*/  MOV R124, RZ ;  /* 0x000000ff007c7202 */ /* 0x001fe20000000f00 */
[----:B------:R-:W-:Y:S01]  /*34e0*/  BAR.SYNC.DEFER_BLOCKING 0x0 ;  /* 0x0000000000007b1d */ /* 0x000fe20000010000 */
[----:B-1----:R-:W-:Y:S02]  /*34f0*/  FADD.FTZ R5, R95, UR5 ;  /* 0x000000055f057e21 */ /* 0x002fe40008010000 */
[----:B------:R-:W-:-:S03]  /*3500*/  FMUL.FTZ R201, R203, R6 ;  /* 0x00000006cbc97220 */ /* 0x000fc60000410000 */
[----:B------:R-:W0:Y:S01]  /*3510*/  MUFU.EX2 R197, R197 ;  /* 0x000000c500c57308 */ /* 0x000e220000000800 */
[----:B------:R-:W-:Y:S02]  /*3520*/  FMUL.FTZ R204, R203, R5 ;  /* 0x00000005cbcc7220 */ /* 0x000fe40000410000 */
[----:B------:R-:W-:-:S05]  /*3530*/  FADD.FTZ R4, R94, UR5 ;  /* 0x000000055e047e21 */ /* 0x000fca0008010000 */
[----:B------:R-:W1:Y:S01]  /*3540*/  MUFU.EX2 R198, R198 ;  /* 0x000000c600c67308 */ /* 0x000e620000000800 */
[----:B---3--:R-:W-:Y:S02]  /*3550*/  FMUL.FTZ R125, R190, R193 ;  /* 0x000000c1be7d7220 */ /* 0x008fe40000410000 */
[----:B------:R-:W-:-:S05]  /*3560*/  FMUL.FTZ R205, R203, R4 ;  /* 0x00000004cbcd7220 */ /* 0x000fca0000410000 */
[----:B------:R-:W3:Y:S01]  /*3570*/  MUFU.EX2 R201, R201 ;  /* 0x000000c900c97308 */ /* 0x000ee20000000800 */
[----:B------:R0:W5:Y:S01]  /*3580*/  @!P2 LDG.E R124, [R2.64+0x4] ;  /* 0x00000420027ca981 */ /* 0x000162000c1e1900 */
[----:B--2---:R-:W-:Y:S01]  /*3590*/  FMUL.FTZ R122, R194, R125 ;  /* 0x0000007dc27a7220 */ /* 0x004fe20000410000 */
[----:B------:R-:W-:-:S05]  /*35a0*/  ISETP.NE.AND P2, PT, R168, 0x1f, PT ;  /* 0x0000001fa800780c */ /* 0x000fca0003f45270 */
[----:B------:R-:W2:Y:S01]  /*35b0*/  MUFU.EX2 R204, R204 ;  /* 0x000000cc00cc7308 */ /* 0x000ea20000000800 */
[----:B0-----:R-:W-:Y:S02]  /*35c0*/  FADD.FTZ R3, R93, UR5 ;  /* 0x000000055d037e21 */ /* 0x001fe40008010000 */
[----:B------:R-:W-:Y:S02]  /*35d0*/  FADD.FTZ R2, R92, UR5 ;  /* 0x000000055c027e21 */ /* 0x000fe40008010000 */
[----:B------:R-:W-:-:S03]  /*35e0*/  FMUL.FTZ R208, R203, R3 ;  /* 0x00000003cbd07220 */ /* 0x000fc60000410000 */
[----:B------:R-:W0:Y:S01]  /*35f0*/  MUFU.EX2 R205, R205 ;  /* 0x000000cd00cd7308 */ /* 0x000e220000000800 */
[----:B------:R-:W-:Y:S01]  /*3600*/  FMUL.FTZ R125, R197, R122 ;  /* 0x0000007ac57d7220 */ /* 0x000fe20000410000 */
[----:B------:R0:W4:Y:S01]  /*3610*/  @P2 LDS R182, [R168.X4+0x2b3c] ;  /* 0x002b3c00a8b62984 */ /* 0x0001220000004800 */
[----:B------:R-:W-:Y:S02]  /*3620*/  FMUL.FTZ R209, R203, R2 ;  /* 0x00000002cbd17220 */ /* 0x000fe40000410000 */
[----:B------:R-:W-:Y:S02]  /*3630*/  FADD.FTZ R0, R91, UR5 ;  /* 0x000000055b007e21 */ /* 0x000fe40008010000 */
[----:B-1----:R-:W-:Y:S01]  /*3640*/  FMUL.FTZ R122, R198, R125 ;  /* 0x0000007dc67a7220 */ /* 0x002fe20000410000 */
[----:B------:R-:W1:Y:S01]  /*3650*/  MUFU.EX2 R208, R208 ;  /* 0x000000d000d07308 */ /* 0x000e620000000800 */
[----:B------:R-:W-:Y:S02]  /*3660*/  FMUL.FTZ R210, R203, R0 ;  /* 0x00000000cbd27220 */ /* 0x000fe40000410000 */
[----:B---3--:R-:W-:-:S05]  /*3670*/  FMUL.FTZ R125, R201, R122 ;  /* 0x0000007ac97d7220 */ /* 0x008fca0000410000 */
[----:B------:R-:W3:Y:S01]  /*3680*/  MUFU.EX2 R209, R209 ;  /* 0x000000d100d17308 */ /* 0x000ee20000000800 */
[----:B--2---:R-:W-:-:S07]  /*3690*/  FMUL.FTZ R122, R204, R125 ;  /* 0x0000007dcc7a7220 */ /* 0x004fce0000410000 */
[----:B------:R-:W2:Y:S01]  /*36a0*/  MUFU.EX2 R210, R210 ;  /* 0x000000d200d27308 */ /* 0x000ea20000000800 */
[----:B0-----:R-:W-:Y:S02]  /*36b0*/  FMUL.FTZ R125, R205, R122 ;  /* 0x0000007acd7d7220 */ /* 0x001fe40000410000 */
[----:B------:R-:W-:Y:S02]  /*36c0*/  FMUL.FTZ R129, R203, R199 ;  /* 0x000000c7cb817220 */ /* 0x000fe40000410000 */
[----:B------:R-:W-:Y:S02]  /*36d0*/  FMUL.FTZ R186, R115, R24 ;  /* 0x0000001873ba7220 */ /* 0x000fe40000410000 */
[----:B-1----:R-:W-:Y:S01]  /*36e0*/  FMUL.FTZ R206, R208, R125 ;  /* 0x0000007dd0ce7220 */ /* 0x002fe20000410000 */
[----:B------:R-:W0:Y:S01]  /*36f0*/  MUFU.EX2 R130, R130 ;  /* 0x0000008200827308 */ /* 0x000e220000000800 */
[----:B------:R-:W-:Y:S02]  /*3700*/  FMUL.FTZ R235, R21, R214 ;  /* 0x000000d615eb7220 */ /* 0x000fe40000410000 */
[----:B------:R-:W-:-:S02]  /*3710*/  FMUL.FTZ R230, R20, R191 ;  /* 0x000000bf14e67220 */ /* 0x000fc40000410000 */
[----:B------:R-:W-:Y:S02]  /*3720*/  FADD.FTZ R177, R86, UR5 ;  /* 0x0000000556b17e21 */ /* 0x000fe40008010000 */
[----:B------:R-:W-:Y:S01]  /*3730*/  FMUL.FTZ R178, R203, R202 ;  /* 0x000000cacbb27220 */ /* 0x000fe20000410000 */
[----:B------:R-:W1:Y:S01]  /*3740*/  MUFU.EX2 R129, R129 ;  /* 0x0000008100817308 */ /* 0x000e620000000800 */
[----:B---3--:R-:W-:Y:S02]  /*3750*/  FMUL.FTZ R211, R209, R206 ;  /* 0x000000ced1d37220 */ /* 0x008fe40000410000 */
[----:B------:R-:W-:Y:S02]  /*3760*/  FMUL.FTZ R231, R19, R186 ;  /* 0x000000ba13e77220 */ /* 0x000fe40000410000 */
[----:B------:R-:W-:Y:S02]  /*3770*/  FMUL.FTZ R187, R114, R25 ;  /* 0x0000001972bb7220 */ /* 0x000fe40000410000 */
[----:B------:R-:W-:-:S02]  /*3780*/  FFMA.FTZ R186, R235, R193, R230 ;  /* 0x000000c1ebba7223 */ /* 0x000fc400000100e6 */
[----:B------:R-:W-:Y:S01]  /*3790*/  FMUL.FTZ R207, R203, R177 ;  /* 0x000000b1cbcf7220 */ /* 0x000fe20000410000 */
        /* <DEDUP_REMOVED lines=14> */
[----:B0-----:R-:W-:Y:S02]  /*3880*/  FMUL.FTZ R180, R130, R181 ;  /* 0x000000b582b47220 */ /* 0x001fe40000410000 */
[----:B------:R-:W-:Y:S02]  /*3890*/  FMUL.FTZ R226, R16, R185 ;  /* 0x000000b910e27220 */ /* 0x000fe40000410000 */
[----:B------:R-:W-:Y:S02]  /*38a0*/  FFMA.FTZ R186, R198, R186, R229 ;  /* 0x000000bac6ba7223 */ /* 0x000fe400000100e5 */
[----:B------:R-:W-:Y:S02]  /*38b0*/  FMUL.FTZ R225, R13, R126 ;  /* 0x0000007e0de17220 */ /* 0x000fe40000410000 */
[----:B------:R-:W-:-:S02]  /*38c0*/  FMUL.FTZ R122, R106, R33 ;  /* 0x000000216a7a7220 */ /* 0x000fc40000410000 */
[----:B------:R-:W-:Y:S02]  /*38d0*/  FMUL.FTZ R126, R176, R125 ;  /* 0x0000007db07e7220 */ /* 0x000fe40000410000 */
[----:B-1----:R-:W-:Y:S02]  /*38e0*/  FMUL.FTZ R125, R129, R180 ;  /* 0x000000b4817d7220 */ /* 0x002fe40000410000 */
[----:B------:R-:W-:Y:S02]  /*38f0*/  FFMA.FTZ R186, R201, R186, R226 ;  /* 0x000000bac9ba7223 */ /* 0x000fe400000100e2 */
[----:B------:R-:W-:Y:S02]  /*3900*/  FMUL.FTZ R191, R233, R122 ;  /* 0x0000007ae9bf7220 */ /* 0x000fe40000410000 */
[----:B---3--:R-:W-:Y:S01]  /*3910*/  FMUL.FTZ R122, R178, R125 ;  /* 0x0000007db27a7220 */ /* 0x008fe20000410000 */
        /* <DEDUP_REMOVED lines=8> */
[----:B----4-:R-:W-:Y:S02]  /*39a0*/  FMUL.FTZ R181, R70, R123 ;  /* 0x0000007b46b57220 */ /* 0x010fe40000410000 */
[----:B--2---:R-:W-:Y:S02]  /*39b0*/  FMUL.FTZ R125, R207, R122 ;  /* 0x0000007acf7d7220 */ /* 0x004fe40000410000 */
[----:B------:R-:W-:Y:S02]  /*39c0*/  FMUL.FTZ R206, R175, R206 ;  /* 0x000000ceafce7220 */ /* 0x000fe40000410000 */
[----:B------:R-:W-:Y:S02]  /*39d0*/  FMUL.FTZ R222, R12, R179 ;  /* 0x000000b30cde7220 */ /* 0x000fe40000410000 */
[----:B------:R-:W-:Y:S02]  /*39e0*/  FMUL.FTZ R223, R188, R223 ;  /* 0x000000dfbcdf7220 */ /* 0x000fe40000410000 */
[----:B------:R-:W-:-:S02]  /*39f0*/  FMUL.FTZ R196, R195, R196 ;  /* 0x000000c4c3c47220 */ /* 0x000fc40000410000 */
[----:B------:R-:W-:Y:S02]  /*3a00*/  FMUL.FTZ R203, R200, R203 ;  /* 0x000000cbc8cb7220 */ /* 0x000fe40000410000 */
[----:B------:R-:W-:Y:S02]  /*3a10*/  FFMA.FTZ R186, R205, R186, R224 ;  /* 0x000000bacdba7223 */ /* 0x000fe400000100e0 */
[----:B------:R-:W-:Y:S02]  /*3a20*/  FMUL.FTZ R183, R72, R183 ;  /* 0x000000b748b77220 */ /* 0x000fe40000410000 */
[----:B------:R-:W-:Y:S01]  /*3a30*/  FFMA.FTZ R122, R207, R181, R184 ;  /* 0x000000b5cf7a7223 */ /* 0x000fe200000100b8 */
[----:B------:R-:W-:Y:S05]  /*3a40*/  @P2 BRA `(.L_x_5500) ;  /* 0x000000b000002947 */ /* 0x000fea0003800000 */
[----:B------:R-:W-:Y:S01]  /*3a50*/  ULDC UR27, c[0x0][0x174] ;  /* 0x00005d00001b7ab9 */ /* 0x000fe20000000800 */
        /* <DEDUP_REMOVED lines=10> */
.L_x_5500:
[----:B------:R-:W-:Y:S05]  /*3b00*/  BSYNC B0 ;  /* 0x0000000000007941 */ /* 0x000fea0003800000 */
.L_x_5499:
[----:B01----:R-:W-:Y:S01]  /*3b10*/  FMUL.FTZ R123, R207, R182 ;  /* 0x000000b6cf7b7220 */ /* 0x003fe20000410000 */
[----:B------:R-:W-:Y:S01]  /*3b20*/  ISETP.GE.AND P3, PT, R167, 0x1, PT ;  /* 0x00000001a700780c */ /* 0x000fe20003f66270 */
[----:B------:R-:W-:Y:S01]  /*3b30*/  FMUL.FTZ R128, R73, R128 ;  /* 0x0000008049807220 */ /* 0x000fe20000410000 */
[----:B------:R-:W-:Y:S01]  /*3b40*/  MOV R211, UR7 ;  /* 0x0000000700d37c02 */ /* 0x000fe20008000f00 */
[----:B------:R-:W-:Y:S01]  /*3b50*/  FFMA.FTZ R179, R178, R122, R183 ;  /* 0x0000007ab2b37223 */ /* 0x000fe200000100b7 */
[----:B------:R-:W-:Y:S01]  /*3b60*/  ISETP.NE.AND P5, PT, R168, RZ, PT ;  /* 0x000000ffa800720c */ /* 0x000fe20003fa5270 */
[----:B------:R-:W-:Y:S01]  /*3b70*/  FFMA.FTZ R186, R208, R186, R225 ;  /* 0x000000bad0ba7223 */ /* 0x000fe200000100e1 */
[----:B------:R-:W-:Y:S01]  /*3b80*/  IADD3 R219, R168, 0x40, RZ ;  /* 0x00000040a8db7810 */ /* 0x000fe20007ffe0ff */
[----:B------:R-:W-:Y:S01]  /*3b90*/  FMUL.FTZ R122, R178, R123 ;  /* 0x0000007bb27a7220 */ /* 0x000fe20000410000 */
[----:B------:R-:W-:Y:S01]  /*3ba0*/  IADD3 R217, R168, 0x80, RZ ;  /* 0x00000080a8d97810 */ /* 0x000fe20007ffe0ff */
[----:B------:R-:W-:Y:S01]  /*3bb0*/  FMUL.FTZ R127, R74, R127 ;  /* 0x0000007f4a7f7220 */ /* 0x000fe20000410000 */
[----:B------:R-:W-:Y:S01]  /*3bc0*/  ULDC.64 UR26, c[0x0][0x298] ;  /* 0x0000a600001a7ab9 */ /* 0x000fe20000000a00 */
[----:B------:R-:W-:Y:S01]  /*3bd0*/  FFMA.FTZ R179, R129, R179, R128 ;  /* 0x000000b381b37223 */ /* 0x000fe20000010080 */
[----:B------:R-:W-:Y:S01]  /*3be0*/  LEA.HI.SX32 R219, R219, R168, 0x1b ;  /* 0x000000a8dbdb7211 */ /* 0x000fe200078fdaff */
[----:B------:R-:W-:Y:S01]  /*3bf0*/  FFMA.FTZ R186, R209, R186, R222 ;  /* 0x000000bad1ba7223 */ /* 0x000fe200000100de */
[----:B------:R-:W-:Y:S01]  /*3c00*/  LEA.HI.SX32 R217, R217, R168, 0x1b ;  /* 0x000000a8d9d97211 */ /* 0x000fe200078fdaff */
[----:B------:R-:W-:Y:S01]  /*3c10*/  FMUL.FTZ R123, R129, R122 ;  /* 0x0000007a817b7220 */ /* 0x000fe20000410000 */
[----:B------:R-:W-:Y:S01]  /*3c20*/  UIMAD UR26, UR35, UR26, URZ ;  /* 0x0000001a231a72a4 */ /* 0x000fe2000f8e023f */
[----:B------:R-:W-:Y:S01]  /*3c30*/  FMUL.FTZ R212, R75, R212 ;  /* 0x000000d44bd47220 */ /* 0x000fe20000410000 */
[----:B------:R-:W-:Y:S01]  /*3c40*/  BSSY B0, `(.L_x_5501) ;  /* 0x0000183000007945 */ /* 0x000fe20003800000 */
[----:B------:R-:W-:Y:S01]  /*3c50*/  FFMA.FTZ R179, R130, R179, R127 ;  /* 0x000000b382b37223 */ /* 0x000fe2000001007f */
[----:B------:R-:W-:Y:S01]  /*3c60*/  UIMAD UR28, UR34, UR27, UR26 ;  /* 0x0000001b221c72a4 */ /* 0x000fe2000f8e021a */
[----:B------:R-:W-:-:S02]  /*3c70*/  FFMA.FTZ R186, R210, R186, R223 ;  /* 0x000000bad2ba7223 */ /* 0x000fc400000100df */
[----:B------:R-:W-:Y:S01]  /*3c80*/  FMUL.FTZ R122, R130, R123 ;  /* 0x0000007b827a7220 */ /* 0x000fe20000410000 */
[----:B------:R-:W-:Y:S01]  /*3c90*/  ULDC.64 UR26, c[0x0][0x2b8] ;  /* 0x0000ae00001a7ab9 */ /* 0x000fe20000000a00 */
[----:B------:R-:W-:Y:S01]  /*3ca0*/  FMUL.FTZ R173, R76, R173 ;  /* 0x000000ad4cad7220 */ /* 0x000fe20000410000 */
[----:B------:R-:W-:Y:S01]  /*3cb0*/  UIMAD UR26, UR35, UR26, URZ ;  /* 0x0000001a231a72a4 */ /* 0x000fe2000f8e023f */
[C---:B------:R-:W-:Y:S02]  /*3cc0*/  FFMA.FTZ R180, R131.reuse, R179, R212 ;  /* 0x000000b383b47223 */ /* 0x040fe400000100d4 */
[C---:B------:R-:W-:Y:S01]  /*3cd0*/  FFMA.FTZ R123, R131.reuse, R186, R191 ;  /* 0x000000ba837b7223 */ /* 0x040fe200000100bf */
[----:B------:R-:W-:Y:S01]  /*3ce0*/  UIMAD UR26, UR34, UR27, UR26 ;  /* 0x0000001b221a72a4 */ /* 0x000fe2000f8e021a */
        /* <DEDUP_REMOVED lines=17> */
[----:B------:R-:W-:Y:S01]  /*3e00*/  FMUL.FTZ R238, R81, R238 ;  /* 0x000000ee51ee7220 */ /* 0x000fe20000410000 */
[----:B------:R-:W0:Y:S01]  /*3e10*/  SHFL.UP PT, R123, R180, 0x1, RZ ;  /* 0x04200000b47b7989 */ /* 0x000e2200000e00ff */
[C---:B------:R-:W-:Y:S02]  /*3e20*/  FFMA.FTZ R185, R204.reuse, R185, R241 ;  /* 0x000000b9ccb97223 */ /* 0x040fe400000100f1 */
[----:B------:R-:W-:Y:S01]  /*3e30*/  FMUL.FTZ R186, R204, R179 ;  /* 0x000000b3ccba7220 */ /* 0x000fe20000410000 */
[----:B------:R-:W1:Y:S01]  /*3e40*/  SHFL.UP PT, R122, R125, 0x1, RZ ;  /* 0x042000007d7a7989 */ /* 0x000e6200000e00ff */
[----:B------:R-:W-:-:S02]  /*3e50*/  FMUL.FTZ R239, R82, R239 ;  /* 0x000000ef52ef7220 */ /* 0x000fc40000410000 */
[C---:B------:R-:W-:Y:S02]  /*3e60*/  FFMA.FTZ R185, R201.reuse, R185, R238 ;  /* 0x000000b9c9b97223 */ /* 0x040fe400000100ee */
[----:B------:R-:W-:Y:S02]  /*3e70*/  FMUL.FTZ R179, R201, R186 ;  /* 0x000000bac9b37220 */ /* 0x000fe40000410000 */
[----:B------:R-:W-:Y:S02]  /*3e80*/  FMUL.FTZ R236, R83, R236 ;  /* 0x000000ec53ec7220 */ /* 0x000fe40000410000 */
[C---:B------:R-:W-:Y:S02]  /*3e90*/  FFMA.FTZ R185, R198.reuse, R185, R239 ;  /* 0x000000b9c6b97223 */ /* 0x040fe400000100ef */
[----:B------:R-:W-:Y:S02]  /*3ea0*/  FMUL.FTZ R186, R198, R179 ;  /* 0x000000b3c6ba7220 */ /* 0x000fe40000410000 */
[----:B------:R-:W-:-:S02]  /*3eb0*/  FMUL.FTZ R237, R84, R237 ;  /* 0x000000ed54ed7220 */ /* 0x000fc40000410000 */
[C---:B------:R-:W-:Y:S02]  /*3ec0*/  FFMA.FTZ R185, R197.reuse, R185, R236 ;  /* 0x000000b9c5b97223 */ /* 0x040fe400000100ec */
[----:B------:R-:W-:Y:S02]  /*3ed0*/  FMUL.FTZ R179, R197, R186 ;  /* 0x000000bac5b37220 */ /* 0x000fe40000410000 */
[----:B------:R-:W-:Y:S02]  /*3ee0*/  FMUL.FTZ R232, R85, R232 ;  /* 0x000000e855e87220 */ /* 0x000fe40000410000 */
[C---:B------:R-:W-:Y:S02]  /*3ef0*/  FFMA.FTZ R185, R194.reuse, R185, R237 ;  /* 0x000000b9c2b97223 */ /* 0x040fe400000100ed */
[----:B------:R-:W-:Y:S01]  /*3f00*/  FMUL.FTZ R214, R194, R179 ;  /* 0x000000b3c2d67220 */ /* 0x000fe20000410000 */
[----:B------:R-:W-:Y:S01]  /*3f10*/  LOP3.LUT R179, R168, 0x1f, RZ, 0xc0, !PT ;  /* 0x0000001fa8b37812 */ /* 0x000fe200078ec0ff */
[----:B------:R-:W-:-:S02]  /*3f20*/  FFMA.FTZ R186, R193, R185, R232 ;  /* 0x000000b9c1ba7223 */ /* 0x000fc400000100e8 */
[----:B------:R-:W-:Y:S01]  /*3f30*/  FMUL.FTZ R213, R193, R214 ;  /* 0x000000d6c1d57220 */ /* 0x000fe20000410000 */
[----:B------:R-:W-:Y:S01]  /*3f40*/  ISETP.NE.AND P4, PT, R179, 0x1f, PT ;  /* 0x0000001fb300780c */ /* 0x000fe20003f85270 */
[C---:B0-----:R-:W-:Y:S01]  /*3f50*/  @P3 FFMA.FTZ R180, R125.reuse, R123, R180 ;  /* 0x0000007b7db43223 */ /* 0x041fe200000100b4 */
[----:B------:R-:W0:Y:S01]  /*3f60*/  SHFL.DOWN PT, R185, R186, 0x1, 0x1f ;  /* 0x08201f00bab97f89 */ /* 0x000e2200000e0000 */
[----:B-1----:R-:W-:Y:S01]  /*3f70*/  @P3 FMUL.FTZ R125, R125, R122 ;  /* 0x0000007a7d7d3220 */ /* 0x002fe20000410000 */
        /* <DEDUP_REMOVED lines=30> */
[----:B------:R-:W-:Y:S01]  /*4160*/  MOV R123, UR21 ;  /* 0x00000015007b7c02 */ /* 0x000fe20008000f00 */
[----:B---3--:R-:W-:Y:S01]  /*4170*/  @P3 FMUL.FTZ R125, R125, R122 ;  /* 0x0000007a7d7d3220 */ /* 0x008fe20000410000 */
[----:B------:R-:W-:Y:S01]  /*4180*/  MOV R122, 0x3f800000 ;  /* 0x3f800000007a7802 */ /* 0x000fe20000000f00 */
[----:B------:R-:W2:Y:S01]  /*4190*/  SHFL.UP PT, R185, R180, 0x10, RZ ;  /* 0x06000000b4b97989 */ /* 0x000ea200000e00ff */
[----:B------:R-:W-:Y:S01]  /*41a0*/  ISETP.GE.OR P0, PT, R123, c[0x0][0x174], P0 ;  /* 0x00005d007b007a0c */ /* 0x000fe20000706670 */
[----:B------:R-:W-:Y:S01]  /*41b0*/  HFMA2.MMA R123, -RZ, RZ, 0, 0 ;  /* 0x00000000ff7b7435 */ /* 0x000fe200000001ff */
[----:B------:R-:W-:Y:S01]  /*41c0*/  ISETP.GE.AND P3, PT, R167, 0x10, PT ;  /* 0x00000010a700780c */ /* 0x000fe20003f66270 */
[----:B------:R-:W3:Y:S10]  /*41d0*/  SHFL.UP PT, R214, R125, 0x10, RZ ;  /* 0x060000007dd67989 */ /* 0x000ef400000e00ff */
[----:B------:R-:W-:Y:S01]  /*41e0*/  @!P0 LDS.64 R122, [R211.X8+0x2bb8] ;  /* 0x002bb800d37a8984 */ /* 0x000fe20000008a00 */
[----:B0-----:R-:W-:Y:S01]  /*41f0*/  @!P4 FFMA.FTZ R186, R213, R187, R186 ;  /* 0x000000bbd5bac223 */ /* 0x001fe200000100ba */
[----:B------:R-:W-:Y:S01]  /*4200*/  ISETP.GE.U32.AND P0, PT, R179, 0x10, PT ;  /* 0x00000010b300780c */ /* 0x000fe20003f06070 */
[----:B-1----:R-:W-:-:S03]  /*4210*/  @!P4 FMUL.FTZ R213, R213, R216 ;  /* 0x000000d8d5d5c220 */ /* 0x002fc60000410000 */
[----:B------:R-:W0:Y:S04]  /*4220*/  SHFL.DOWN PT, R187, R186, 0x10, 0x1f ;  /* 0x0a001f00babb7f89 */ /* 0x000e2800000e0000 */
[----:B------:R-:W1:Y:S01]  /*4230*/  SHFL.DOWN PT, R216, R213, 0x10, 0x1f ;  /* 0x0a001f00d5d87f89 */ /* 0x000e6200000e0000 */
[C---:B--2---:R-:W-:Y:S02]  /*4240*/  @P3 FFMA.FTZ R180, R125.reuse, R185, R180 ;  /* 0x000000b97db43223 */ /* 0x044fe400000100b4 */
[----:B---3--:R-:W-:Y:S01]  /*4250*/  @P3 FMUL.FTZ R125, R125, R214 ;  /* 0x000000d67d7d3220 */ /* 0x008fe20000410000 */
[----:B-----5:R-:W-:Y:S04]  /*4260*/  SHFL.IDX PT, R185, R124, RZ, 0x1f ;  /* 0x00001fff7cb97589 */ /* 0x020fe800000e0000 */
[----:B------:R-:W-:Y:S04]  /*4270*/  SHFL.UP PT, R180, R180, 0x1, RZ ;  /* 0x04200000b4b47989 */ /* 0x000fe800000e00ff */
[----:B------:R-:W2:Y:S01]  /*4280*/  SHFL.UP PT, R125, R125, 0x1, RZ ;  /* 0x042000007d7d7989 */ /* 0x000ea200000e00ff */
[----:B0-----:R-:W-:-:S02]  /*4290*/  @!P0 FFMA.FTZ R186, R213, R187, R186 ;  /* 0x000000bbd5ba8223 */ /* 0x001fc400000100ba */
[----:B-1----:R-:W-:-:S03]  /*42a0*/  @!P0 FMUL.FTZ R213, R213, R216 ;  /* 0x000000d8d5d58220 */ /* 0x002fc60000410000 */
[----:B------:R-:W-:Y:S04]  /*42b0*/  SHFL.DOWN PT, R187, R186, 0x1, 0x1f ;  /* 0x08201f00babb7f89 */ /* 0x000fe800000e0000 */
[----:B------:R-:W-:Y:S04]  /*42c0*/  SHFL.DOWN PT, R179, R213, 0x1, 0x1f ;  /* 0x08201f00d5b37f89 */ /* 0x000fe800000e0000 */
[----:B------:R-:W0:Y:S01]  /*42d0*/  SHFL.IDX PT, R216, R123, RZ, 0x1f ;  /* 0x00001fff7bd87589 */ /* 0x000e2200000e0000 */
[----:B--2---:R-:W-:-:S03]  /*42e0*/  @P1 FFMA.FTZ R185, R125, R185, R180 ;  /* 0x000000b97db91223 */ /* 0x004fc600000100b4 */
[----:B------:R-:W-:Y:S01]  /*42f0*/  SHFL.IDX PT, R218, R186, RZ, 0x1f ;  /* 0x00001fffbada7589 */ /* 0x000fe200000e0000 */
[----:B------:R-:W-:-:S03]  /*4300*/  FFMA.FTZ R190, R190, R185, R235 ;  /* 0x000000b9bebe7223 */ /* 0x000fc600000100eb */
[----:B------:R1:W2:Y:S01]  /*4310*/  SHFL.IDX PT, R215, R213, RZ, 0x1f ;  /* 0x00001fffd5d77589 */ /* 0x0002a200000e0000 */
[----:B------:R-:W-:Y:S02]  /*4320*/  FFMA.FTZ R185, R193, R190, R230 ;  /* 0x000000bec1b97223 */ /* 0x000fe400000100e6 */
[----:B------:R-:W-:Y:S02]  /*4330*/  FADD.FTZ R235, -R235, R190 ;  /* 0x000000beebeb7221 */ /* 0x000fe40000010100 */
[----:B------:R-:W-:Y:S01]  /*4340*/  FFMA.FTZ R124, R194, R185, R231 ;  /* 0x000000b9c27c7223 */ /* 0x000fe200000100e7 */
[----:B-1----:R-:W-:Y:S01]  /*4350*/  IADD3 R213, R168, 0x100, RZ ;  /* 0x00000100a8d57810 */ /* 0x002fe20007ffe0ff */
[----:B------:R-:W-:Y:S02]  /*4360*/  FADD.FTZ R230, -R230, R185 ;  /* 0x000000b9e6e67221 */ /* 0x000fe40000010100 */
[----:B------:R-:W-:Y:S01]  /*4370*/  FFMA.FTZ R125, R197, R124, R228 ;  /* 0x0000007cc57d7223 */ /* 0x000fe200000100e4 */
[----:B------:R-:W-:Y:S01]  /*4380*/  LEA.HI.SX32 R213, R213, R168, 0x1b ;  /* 0x000000a8d5d57211 */ /* 0x000fe200078fdaff */
[----:B------:R-:W-:-:S02]  /*4390*/  FADD.FTZ R231, -R231, R124 ;  /* 0x0000007ce7e77221 */ /* 0x000fc40000010100 */
[----:B0-----:R-:W-:Y:S02]  /*43a0*/  @P2 FFMA.FTZ R216, R179, R216, R187 ;  /* 0x000000d8b3d82223 */ /* 0x001fe400000100bb */
        /* <DEDUP_REMOVED lines=11> */
[C---:B------:R-:W-:Y:S01]  /*4460*/  FFMA.FTZ R127, R131.reuse, R128, R212 ;  /* 0x00000080837f7223 */ /* 0x040fe200000100d4 */
[----:B------:R-:W-:Y:S01]  /*4470*/  P2R R212, PR, RZ, 0x20 ;  /* 0x00000020ffd47803 */ /* 0x000fe20000000000 */
[C---:B------:R-:W-:Y:S02]  /*4480*/  FFMA.FTZ R186, R210.reuse, R183, R223 ;  /* 0x000000b7d2ba7223 */ /* 0x040fe400000100df */
[----:B------:R-:W-:Y:S02]  /*4490*/  FFMA.FTZ R173, R210, R127, R173 ;  /* 0x0000007fd2ad7223 */ /* 0x000fe400000100ad */
[----:B------:R-:W-:Y:S02]  /*44a0*/  FFMA.FTZ R131, R131, R186, R191 ;  /* 0x000000ba83837223 */ /* 0x000fe400000100bf */
[----:B------:R-:W-:Y:S02]  /*44b0*/  FFMA.FTZ R174, R209, R173, R174 ;  /* 0x000000add1ae7223 */ /* 0x000fe400000100ae */
[----:B------:R-:W-:-:S02]  /*44c0*/  FFMA.FTZ R130, R130, R131, R126 ;  /* 0x0000008382827223 */ /* 0x000fc4000001007e */
[----:B------:R-:W-:Y:S01]  /*44d0*/  FFMA.FTZ R243, R208, R174, R243 ;  /* 0x000000aed0f37223 */ /* 0x000fe200000100f3 */
[----:B------:R-:W-:Y:S01]  /*44e0*/  SHF.L.U32 R208, R168, 0x4, RZ ;  /* 0x00000004a8d07819 */ /* 0x000fe200000006ff */
[----:B------:R-:W-:Y:S02]  /*44f0*/  FFMA.FTZ R129, R129, R130, R196 ;  /* 0x0000008281817223 */ /* 0x000fe400000100c4 */
[----:B------:R-:W-:Y:S02]  /*4500*/  FFMA.FTZ R242, R205, R243, R242 ;  /* 0x000000f3cdf27223 */ /* 0x000fe400000100f2 */
[C---:B--2---:R-:W-:Y:S02]  /*4510*/  FFMA.FTZ R123, R215.reuse, R123, R218 ;  /* 0x0000007bd77b7223 */ /* 0x044fe400000100da */
[----:B------:R-:W-:Y:S02]  /*4520*/  FFMA.FTZ R241, R204, R242, R241 ;  /* 0x000000f2ccf17223 */ /* 0x000fe400000100f1 */
[----:B------:R-:W-:Y:S01]  /*4530*/  FMUL.FTZ R122, R215, R122 ;  /* 0x0000007ad77a7220 */ /* 0x000fe20000410000 */
[----:B------:R-:W-:Y:S01]  /*4540*/  IADD3 R215, R168, 0xc0, RZ ;  /* 0x000000c0a8d77810 */ /* 0x000fe20007ffe0ff */
[----:B------:R-:W-:-:S02]  /*4550*/  FFMA.FTZ R238, R201, R241, R238 ;  /* 0x000000f1c9ee7223 */ /* 0x000fc400000100ee */
[----:B------:R-:W-:Y:S01]  /*4560*/  IMAD.U32 R210, RZ, RZ, UR7 ;  /* 0x00000007ffd27e24 */ /* 0x000fe2000f8e00ff */
[----:B------:R-:W-:Y:S01]  /*4570*/  LEA.HI.SX32 R215, R215, R168, 0x1b ;  /* 0x000000a8d7d77211 */ /* 0x000fe200078fdaff */
[----:B------:R-:W-:Y:S02]  /*4580*/  FFMA.FTZ R239, R198, R238, R239 ;  /* 0x000000eec6ef7223 */ /* 0x000fe400000100ef */
[----:B------:R-:W-:Y:S01]  /*4590*/  FFMA.FTZ R178, R178, R129, R203 ;  /* 0x00000081b2b27223 */ /* 0x000fe200000100cb */
[----:B------:R0:W-:Y:S01]  /*45a0*/  @!P5 STS.64 [R210.X8+0x2bb8], R122 ;  /* 0x002bb87ad200d388 */ /* 0x0001e20000008a00 */
[----:B------:R-:W-:Y:S02]  /*45b0*/  FFMA.FTZ R236, R197, R239, R236 ;  /* 0x000000efc5ec7223 */ /* 0x000fe400000100ec */
[----:B------:R-:W-:Y:S02]  /*45c0*/  FADD.FTZ R203, -R203, R178 ;  /* 0x000000b2cbcb7221 */ /* 0x000fe40000010100 */
[----:B------:R-:W-:-:S02]  /*45d0*/  FFMA.FTZ R237, R194, R236, R237 ;  /* 0x000000ecc2ed7223 */ /* 0x000fc400000100ed */
[----:B------:R-:W-:Y:S02]  /*45e0*/  FMUL.FTZ R200, R200, R211 ;  /* 0x000000d3c8c87220 */ /* 0x000fe40000410000 */
[----:B------:R-:W-:Y:S02]  /*45f0*/  FADD.FTZ R196, -R196, R129 ;  /* 0x00000081c4c47221 */ /* 0x000fe40000010100 */
[----:B------:R-:W-:Y:S02]  /*4600*/  FFMA.FTZ R232, R193, R237, R232 ;  /* 0x000000edc1e87223 */ /* 0x000fe400000100e8 */
[----:B0-----:R-:W-:Y:S02]  /*4610*/  FMUL.FTZ R122, R211, UR29 ;  /* 0x0000001dd37a7c20 */ /* 0x001fe40008410000 */
[----:B------:R-:W-:Y:S02]  /*4620*/  FMUL.FTZ R123, R214, UR29 ;  /* 0x0000001dd67b7c20 */ /* 0x000fe40008410000 */
[----:B------:R-:W-:-:S02]  /*4630*/  FMUL.FTZ R122, R122, R203 ;  /* 0x000000cb7a7a7220 */ /* 0x000fc40000410000 */
[----:B------:R-:W-:Y:S02]  /*4640*/  FMUL.FTZ R195, R195, R214 ;  /* 0x000000d6c3c37220 */ /* 0x000fe40000410000 */
[----:B------:R-:W-:Y:S02]  /*4650*/  FFMA.FTZ R201, R103, R200, R122 ;  /* 0x000000c867c97223 */ /* 0x000fe4000001007a */
[----:B------:R-:W-:Y:S02]  /*4660*/  FMUL.FTZ R123, R123, R196 ;  /* 0x000000c47b7b7220 */ /* 0x000fe40000410000 */
[----:B------:R-:W-:Y:S02]  /*4670*/  FMUL.FTZ R122, R232, R11 ;  /* 0x0000000be87a7220 */ /* 0x000fe40000410000 */
[----:B------:R-:W-:Y:S02]  /*4680*/  FFMA.FTZ R234, R104, R195, R123 ;  /* 0x000000c368ea7223 */ /* 0x000fe4000001007b */
[----:B------:R-:W-:-:S02]  /*4690*/  FMUL.FTZ R123, R237, R10 ;  /* 0x0000000aed7b7220 */ /* 0x000fc40000410000 */
[----:B------:R-:W-:Y:S02]  /*46a0*/  FFMA.FTZ R193, R235, R122, RZ ;  /* 0x0000007aebc17223 */ /* 0x000fe400000100ff */
[----:B------:R-:W-:Y:S02]  /*46b0*/  FMUL.FTZ R209, R175, R216 ;  /* 0x000000d8afd17220 */ /* 0x000fe40000410000 */
[-C--:B------:R-:W-:Y:S02]  /*46c0*/  FFMA.FTZ R56, R195, R199.reuse, R56 ;  /* 0x000000c7c3387223 */ /* 0x080fe40000010038 */
[----:B------:R-:W-:Y:S02]  /*46d0*/  FMUL.FTZ R199, R214, R199 ;  /* 0x000000c7d6c77220 */ /* 0x000fe40000410000 */
[-C--:B------:R-:W-:Y:S02]  /*46e0*/  FFMA.FTZ R55, R200, R202.reuse, R55 ;  /* 0x000000cac8377223 */ /* 0x080fe40000010037 */
[----:B------:R-:W-:Y:S01]  /*46f0*/  FMUL.FTZ R202, R211, R202 ;  /* 0x000000cad3ca7220 */ /* 0x000fe20000410000 */
[----:B------:R-:W-:Y:S01]  /*4700*/  IADD3 R211, R168, 0x140, RZ ;  /* 0x00000140a8d37810 */ /* 0x000fe20007ffe0ff */
[----:B------:R-:W-:-:S02]  /*4710*/  FMUL.FTZ R194, R236, R9 ;  /* 0x00000009ecc27220 */ /* 0x000fc40000410000 */
[----:B------:R-:W-:Y:S01]  /*4720*/  FFMA.FTZ R195, R230, R123, R193 ;  /* 0x0000007be6c37223 */ /* 0x000fe200000100c1 */
[----:B------:R-:W-:Y:S01]  /*4730*/  LEA.HI.SX32 R211, R211, R168, 0x1b ;  /* 0x000000a8d3d37211 */ /* 0x000fe200078fdaff */
[-C--:B------:R-:W-:Y:S02]  /*4740*/  FFMA.FTZ R54, R209, R177.reuse, R54 ;  /* 0x000000b1d1367223 */ /* 0x080fe40000010036 */
[----:B------:R-:W-:Y:S01]  /*4750*/  FMUL.FTZ R240, R216, R177 ;  /* 0x000000b1d8f07220 */ /* 0x000fe20000410000 */
[----:B------:R-:W-:Y:S01]  /*4760*/  LEA.HI.SX32 R177, R208, R208, 0x1b ;  /* 0x000000d0d0b17211 */ /* 0x000fe200078fdaff */
[----:B------:R-:W-:Y:S02]  /*4770*/  FMUL.FTZ R176, R176, R187 ;  /* 0x000000bbb0b07220 */ /* 0x000fe40000410000 */
[----:B------:R-:W-:Y:S02]  /*4780*/  FMUL.FTZ R198, R104, R199 ;  /* 0x000000c768c67220 */ /* 0x000fe40000410000 */
[----:B------:R-:W-:-:S02]  /*4790*/  FMUL.FTZ R204, R103, R202 ;  /* 0x000000ca67cc7220 */ /* 0x000fc40000410000 */
[----:B------:R-:W-:Y:S01]  /*47a0*/  FADD.FTZ R228, -R228, R125 ;  /* 0x0000007de4e47221 */ /* 0x000fe20000010100 */
[----:B------:R0:W-:Y:S01]  /*47b0*/  STS [R177.X4+0x10b4], R198 ;  /* 0x0010b4c6b1007388 */ /* 0x0001e20000004800 */
[----:B------:R-:W-:Y:S02]  /*47c0*/  FMUL.FTZ R193, R239, R8 ;  /* 0x00000008efc17220 */ /* 0x000fe40000410000 */
[----:B------:R-:W-:Y:S01]  /*47d0*/  FFMA.FTZ R195, R231, R194, R195 ;  /* 0x000000c2e7c37223 */ /* 0x000fe200000100c3 */
[----:B------:R1:W-:Y:S01]  /*47e0*/  STS [R177.X4+0x10b8], R204 ;  /* 0x0010b8ccb1007388 */ /* 0x0003e20000004800 */
[-C--:B------:R-:W-:Y:S02]  /*47f0*/  FFMA.FTZ R57, R176, R192.reuse, R57 ;  /* 0x000000c0b0397223 */ /* 0x080fe40000010039 */
[----:B------:R-:W-:Y:S02]  /*4800*/  FMUL.FTZ R192, R187, R192 ;  /* 0x000000c0bbc07220 */ /* 0x000fe40000410000 */
[----:B------:R-:W-:-:S02]  /*4810*/  FFMA.FTZ R175, R207, R178, R206 ;  /* 0x000000b2cfaf7223 */ /* 0x000fc400000100ce */
[----:B------:R-:W-:Y:S02]  /*4820*/  FADD.FTZ R229, -R229, R180 ;  /* 0x000000b4e5e57221 */ /* 0x000fe40000010100 */
[----:B------:R-:W-:Y:S02]  /*4830*/  FMUL.FTZ R200, R238, R7 ;  /* 0x00000007eec87220 */ /* 0x000fe40000410000 */
[----:B0-----:R-:W-:Y:S02]  /*4840*/  FFMA.FTZ R198, R228, R193, R195 ;  /* 0x000000c1e4c67223 */ /* 0x001fe400000100c3 */
[----:B------:R-:W-:Y:S02]  /*4850*/  FMUL.FTZ R233, R233, R128 ;  /* 0x00000080e9e97220 */ /* 0x000fe40000410000 */
[----:B-1----:R-:W-:Y:S02]  /*4860*/  FMUL.FTZ R204, R105, R192 ;  /* 0x000000c069cc7220 */ /* 0x002fe40000410000 */
[----:B------:R-:W-:-:S02]  /*4870*/  FADD.FTZ R207, -R206, R175 ;  /* 0x000000afcecf7221 */ /* 0x000fc40000010100 */
[----:B------:R-:W-:Y:S01]  /*4880*/  FMUL.FTZ R206, R102, R240 ;  /* 0x000000f066ce7220 */ /* 0x000fe20000410000 */
[----:B------:R0:W-:Y:S01]  /*4890*/  STS [R177.X4+0x10b0], R204 ;  /* 0x0010b0ccb1007388 */ /* 0x0001e20000004800 */
[----:B------:R-:W-:Y:S02]  /*48a0*/  FADD.FTZ R226, -R226, R179 ;  /* 0x000000b3e2e27221 */ /* 0x000fe40000010100 */
[----:B------:R-:W-:Y:S01]  /*48b0*/  FMUL.FTZ R197, R241, R6 ;  /* 0x00000006f1c57220 */ /* 0x000fe20000410000 */
[----:B------:R1:W-:Y:S01]  /*48c0*/  STS [R177.X4+0x10bc], R206 ;  /* 0x0010bcceb1007388 */ /* 0x0003e20000004800 */
[----:B------:R-:W-:Y:S02]  /*48d0*/  FFMA.FTZ R195, R229, R200, R198 ;  /* 0x000000c8e5c37223 */ /* 0x000fe400000100c6 */
[-C--:B------:R-:W-:Y:S02]  /*48e0*/  FFMA.FTZ R58, R233, R189.reuse, R58 ;  /* 0x000000bde93a7223 */ /* 0x080fe4000001003a */
[----:B------:R-:W-:-:S02]  /*48f0*/  FMUL.FTZ R189, R128, R189 ;  /* 0x000000bd80bd7220 */ /* 0x000fc40000410000 */
[----:B------:R-:W-:Y:S02]  /*4900*/  FADD.FTZ R227, -R227, R182 ;  /* 0x000000b6e3e37221 */ /* 0x000fe40000010100 */
[----:B0-----:R-:W-:Y:S02]  /*4910*/  FMUL.FTZ R204, R242, R5 ;  /* 0x00000005f2cc7220 */ /* 0x001fe40000410000 */
[----:B------:R-:W-:Y:S02]  /*4920*/  FFMA.FTZ R198, R226, R197, R195 ;  /* 0x000000c5e2c67223 */ /* 0x000fe400000100c3 */
[----:B-1----:R-:W-:Y:S02]  /*4930*/  FMUL.FTZ R206, R106, R189 ;  /* 0x000000bd6ace7220 */ /* 0x002fe40000410000 */
[----:B------:R-:W-:Y:S02]  /*4940*/  FADD.FTZ R52, R201, R52 ;  /* 0x00000034c9347221 */ /* 0x000fe40000010000 */
[----:B------:R-:W-:Y:S01]  /*4950*/  FADD.FTZ R224, -R224, R181 ;  /* 0x000000b5e0e07221 */ /* 0x000fe20000010100 */
[----:B------:R0:W-:Y:S01]  /*4960*/  STS [R177.X4+0x10ac], R206 ;  /* 0x0010acceb1007388 */ /* 0x0001e20000004800 */
[----:B------:R-:W-:-:S02]  /*4970*/  FMUL.FTZ R201, R243, R4 ;  /* 0x00000004f3c97220 */ /* 0x000fc40000410000 */
[----:B------:R-:W-:Y:S02]  /*4980*/  FFMA.FTZ R195, R227, R204, R198 ;  /* 0x000000cce3c37223 */ /* 0x000fe400000100c6 */
[----:B------:R-:W-:Y:S02]  /*4990*/  FADD.FTZ R225, -R225, R184 ;  /* 0x000000b8e1e17221 */ /* 0x000fe40000010100 */
[----:B------:R-:W-:Y:S02]  /*49a0*/  FFMA.FTZ R198, R224, R201, R195 ;  /* 0x000000c9e0c67223 */ /* 0x000fe400000100c3 */
[----:B------:R-:W-:Y:S02]  /*49b0*/  FMUL.FTZ R205, R173, R2 ;  /* 0x00000002adcd7220 */ /* 0x000fe40000410000 */
[----:B0-----:R-:W-:Y:S02]  /*49c0*/  FMUL.FTZ R206, R174, R3 ;  /* 0x00000003aece7220 */ /* 0x001fe40000410000 */
[----:B------:R-:W-:-:S02]  /*49d0*/  FADD.FTZ R222, -R222, R183 ;  /* 0x000000b7dede7221 */ /* 0x000fc40000010100 */
[----:B------:R-:W-:Y:S02]  /*49e0*/  FFMA.FTZ R195, R225, R206, R198 ;  /* 0x000000cee1c37223 */ /* 0x000fe400000100c6 */
[----:B------:R-:W-:Y:S02]  /*49f0*/  FMUL.FTZ R212, R127, R0 ;  /* 0x000000007fd47220 */ /* 0x000fe40000410000 */
[----:B------:R-:W-:Y:S02]  /*4a00*/  FMUL.FTZ R198, R111, R204 ;  /* 0x000000cc6fc67220 */ /* 0x000fe40000410000 */
[----:B------:R-:W-:Y:S01]  /*4a10*/  FFMA.FTZ R204, R222, R205, R195 ;  /* 0x000000cddecc7223 */ /* 0x000fe200000100c3 */
[----:B------:R-:W-:Y:S01]  /*4a20*/  IADD3 R195, R168, 0xe0, RZ ;  /* 0x000000e0a8c37810 */ /* 0x000fe20007ffe0ff */
[----:B------:R-:W-:Y:S01]  /*4a30*/  FADD.FTZ R223, -R223, R186 ;  /* 0x000000badfdf7221 */ /* 0x000fe20000010100 */
[----:B------:R-:W-:Y:S01]  /*4a40*/  STS [R177.X4+0x1098], R198 ;  /* 0x001098c6b1007388 */ /* 0x000fe20000004800 */
[----:B------:R-:W-:-:S02]  /*4a50*/  FMUL.FTZ R214, R107, R212 ;  /* 0x000000d46bd67220 */ /* 0x000fc40000410000 */
[----:B------:R-:W-:Y:S02]  /*4a60*/  FFMA.FTZ R212, R223, R212, R204 ;  /* 0x000000d4dfd47223 */ /* 0x000fe400000100cc */
[----:B------:R-:W-:Y:S01]  /*4a70*/  FADD.FTZ R191, -R191, R131 ;  /* 0x00000083bfbf7221 */ /* 0x000fe20000010100 */
[----:B------:R0:W-:Y:S01]  /*4a80*/  STS [R177.X4+0x10a8], R214 ;  /* 0x0010a8d6b1007388 */ /* 0x0001e20000004800 */
[----:B------:R-:W-:Y:S02]  /*4a90*/  FADD.FTZ R126, -R126, R130 ;  /* 0x000000827e7e7221 */ /* 0x000fe40000010100 */
[----:B------:R-:W-:Y:S02]  /*4aa0*/  FMUL.FTZ R187, R187, UR29 ;  /* 0x0000001dbbbb7c20 */ /* 0x000fe40008410000 */
[----:B------:R-:W-:Y:S02]  /*4ab0*/  FFMA.FTZ R189, R191, R189, R212 ;  /* 0x000000bdbfbd7223 */ /* 0x000fe400000100d4 */
[----:B------:R-:W-:-:S02]  /*4ac0*/  FMUL.FTZ R208, R109, R206 ;  /* 0x000000ce6dd07220 */ /* 0x000fc40000410000 */
[----:B------:R-:W-:Y:S01]  /*4ad0*/  FMUL.FTZ R187, R187, R126 ;  /* 0x0000007ebbbb7220 */ /* 0x000fe20000410000 */
[----:B0-----:R-:W-:Y:S01]  /*4ae0*/  LEA.HI.SX32 R214, R195, R168, 0x1b ;  /* 0x000000a8c3d67211 */ /* 0x001fe200078fdaff */
[----:B------:R-:W-:Y:S01]  /*4af0*/  FFMA.FTZ R189, R126, R192, R189 ;  /* 0x000000c07ebd7223 */ /* 0x000fe200000100bd */
[----:B------:R-:W-:Y:S01]  /*4b00*/  STS [R177.X4+0x10a0], R208 ;  /* 0x0010a0d0b1007388 */ /* 0x000fe20000004800 */
[----:B------:R-:W-:Y:S02]  /*4b10*/  FMUL.FTZ R210, R108, R205 ;  /* 0x000000cd6cd27220 */ /* 0x000fe40000410000 */
[----:B------:R-:W-:Y:S01]  /*4b20*/  FMUL.FTZ R206, R110, R201 ;  /* 0x000000c96ece7220 */ /* 0x000fe20000410000 */
[----:B------:R-:W-:Y:S01]  /*4b30*/  IADD3 R201, R168, 0x1a0, RZ ;  /* 0x000001a0a8c97810 */ /* 0x000fe20007ffe0ff */
[----:B------:R-:W-:Y:S01]  /*4b40*/  FMUL.FTZ R204, R112, R197 ;  /* 0x000000c570cc7220 */ /* 0x000fe20000410000 */
[----:B------:R-:W-:Y:S01]  /*4b50*/  STS [R177.X4+0x10a4], R210 ;  /* 0x0010a4d2b1007388 */ /* 0x000fe20000004800 */
        /* <DEDUP_REMOVED lines=10> */
[----:B------:R-:W-:Y:S01]  /*4c00*/  FMUL.FTZ R216, R216, UR29 ;  /* 0x0000001dd8d87c20 */ /* 0x000fe20008410000 */
[----:B------:R-:W-:Y:S01]  /*4c10*/  STS [R177.X4+0x1090], R200 ;  /* 0x001090c8b1007388 */ /* 0x000fe20000004800 */
[----:B------:R-:W-:Y:S01]  /*4c20*/  FFMA.FTZ R189, R196, R199, R189 ;  /* 0x000000c7c4bd7223 */ /* 0x000fe200000100bd */
[----:B------:R-:W-:Y:S01]  /*4c30*/  IADD3 R199, R168, 0x160, RZ ;  /* 0x00000160a8c77810 */ /* 0x000fe20007ffe0ff */
[----:B------:R-:W-:Y:S01]  /*4c40*/  FMUL.FTZ R216, R216, R207 ;  /* 0x000000cfd8d87220 */ /* 0x000fe20000410000 */
[----:B------:R-:W-:Y:S01]  /*4c50*/  STS [R177.X4+0x108c], R198 ;  /* 0x00108cc6b1007388 */ /* 0x000fe20000004800 */
[----:B------:R-:W-:Y:S01]  /*4c60*/  FMUL.FTZ R240, R207, R240 ;  /* 0x000000f0cff07220 */ /* 0x000fe20000410000 */
[----:B------:R-:W-:Y:S01]  /*4c70*/  IADD3 R207, R168, 0x1c0, RZ ;  /* 0x000001c0a8cf7810 */ /* 0x000fe20007ffe0ff */
[----:B------:R-:W-:Y:S01]  /*4c80*/  FFMA.FTZ R216, R102, R209, R216 ;  /* 0x000000d166d87223 */ /* 0x000fe200000100d8 */
[----:B------:R-:W-:Y:S01]  /*4c90*/  STS [R177.X4+0x1088], R194 ;  /* 0x001088c2b1007388 */ /* 0x000fe20000004800 */
[----:B------:R-:W-:Y:S01]  /*4ca0*/  FFMA.FTZ R221, R203, R202, R189 ;  /* 0x000000cacbdd7223 */ /* 0x000fe200000100bd */
[----:B------:R-:W-:Y:S01]  /*4cb0*/  IADD3 R189, R168, 0x60, RZ ;  /* 0x00000060a8bd7810 */ /* 0x000fe20007ffe0ff */
[----:B------:R-:W-:Y:S01]  /*4cc0*/  FADD.FTZ R53, R216, R53 ;  /* 0x00000035d8357221 */ /* 0x000fe20000010000 */
[----:B------:R0:W-:Y:S01]  /*4cd0*/  STS [R177.X4+0x1084], R126 ;  /* 0x0010847eb1007388 */ /* 0x0001e20000004800 */
[C---:B------:R-:W-:Y:S01]  /*4ce0*/  IADD3 R209, R168.reuse, 0x180, RZ ;  /* 0x00000180a8d17810 */ /* 0x040fe20007ffe0ff */
[----:B------:R-:W-:Y:S01]  /*4cf0*/  FMUL.FTZ R124, R83, R124 ;  /* 0x0000007c537c7220 */ /* 0x000fe20000410000 */
[----:B------:R-:W-:Y:S01]  /*4d00*/  IADD3 R203, R168, 0x1e0, RZ ;  /* 0x000001e0a8cb7810 */ /* 0x000fe20007ffe0ff */
[----:B------:R1:W-:Y:S01]  /*4d10*/  STS [R177.X4+0x1080], R122 ;  /* 0x0010807ab1007388 */ /* 0x0003e20000004800 */
[-C--:B------:R-:W-:Y:S01]  /*4d20*/  LEA.HI.SX32 R220, R123, R168.reuse, 0x1b ;  /* 0x000000a87bdc7211 */ /* 0x080fe200078fdaff */
[----:B------:R-:W-:Y:S01]  /*4d30*/  FMUL.FTZ R246, R82, R125 ;  /* 0x0000007d52f67220 */ /* 0x000fe20000410000 */
[-C--:B------:R-:W-:Y:S01]  /*4d40*/  LEA.HI.SX32 R218, R189, R168.reuse, 0x1b ;  /* 0x000000a8bdda7211 */ /* 0x080fe200078fdaff */
[----:B------:R-:W-:Y:S01]  /*4d50*/  BAR.SYNC.DEFER_BLOCKING 0x0 ;  /* 0x0000000000007b1d */ /* 0x000fe20000010000 */
[-C--:B------:R-:W-:Y:S01]  /*4d60*/  LEA.HI.SX32 R216, R193, R168.reuse, 0x1b ;  /* 0x000000a8c1d87211 */ /* 0x080fe200078fdaff */
[----:B------:R-:W-:Y:S01]  /*4d70*/  HFMA2.MMA R125, -RZ, RZ, 0, 0 ;  /* 0x00000000ff7d7435 */ /* 0x000fe200000001ff */
[-C--:B0-----:R-:W-:Y:S01]  /*4d80*/  LEA.HI.SX32 R126, R168, R168.reuse, 0x1b ;  /* 0x000000a8a87e7211 */ /* 0x081fe200078fdaff */
[----:B------:R-:W-:Y:S01]  /*4d90*/  FMUL.FTZ R248, R80, R179 ;  /* 0x000000b350f87220 */ /* 0x000fe20000410000 */
[----:B------:R-:W-:Y:S01]  /*4da0*/  LEA.HI.SX32 R212, R197, R168, 0x1b ;  /* 0x000000a8c5d47211 */ /* 0x000fe200078fdaff */
[----:B-1----:R-:W-:Y:S01]  /*4db0*/  FMUL.FTZ R122, R85, R190 ;  /* 0x000000be557a7220 */ /* 0x002fe20000410000 */
[----:B------:R-:W-:Y:S01]  /*4dc0*/  LEA.HI.SX32 R210, R199, R168, 0x1b ;  /* 0x000000a8c7d27211 */ /* 0x000fe200078fdaff */
[----:B------:R-:W-:Y:S01]  /*4dd0*/  FMUL.FTZ R182, R79, R182 ;  /* 0x000000b64fb67220 */ /* 0x000fe20000410000 */
        /* <DEDUP_REMOVED lines=8> */
[----:B------:R-:W-:Y:S01]  /*4e60*/  MOV R123, UR34 ;  /* 0x00000022007b7c02 */ /* 0x000fe20008000f00 */
[----:B------:R-:W-:Y:S01]  /*4e70*/  FMUL.FTZ R184, R77, R184 ;  /* 0x000000b84db87220 */ /* 0x000fe20000410000 */
[----:B------:R-:W-:Y:S01]  /*4e80*/  MOV R179, UR34 ;  /* 0x0000002200b37c02 */ /* 0x000fe20008000f00 */
[----:B------:R-:W-:Y:S01]  /*4e90*/  FMUL.FTZ R250, R78, R181 ;  /* 0x000000b54efa7220 */ /* 0x000fe20000410000 */
[----:B------:R-:W-:Y:S01]  /*4ea0*/  MOV R189, UR38 ;  /* 0x0000002600bd7c02 */ /* 0x000fe20008000f00 */
[----:B------:R-:W-:Y:S01]  /*4eb0*/  FFMA.FTZ R187, R105, R176, R187 ;  /* 0x000000b069bb7223 */ /* 0x000fe200000100bb */
[----:B------:R-:W0:Y:S02]  /*4ec0*/  LDS R247, [R126.X4+0x1080] ;  /* 0x001080007ef77984 */ /* 0x000e240000004800 */
[----:B------:R-:W-:Y:S01]  /*4ed0*/  IADD3 R189, -R189, c[0x0][0x168], -R168 ;  /* 0x00005a00bdbd7a10 */ /* 0x000fe20007ffe9a8 */
[----:B------:R-:W-:Y:S01]  /*4ee0*/  FMUL.FTZ R188, R188, R127 ;  /* 0x0000007fbcbc7220 */ /* 0x000fe20000410000 */
[----:B------:R-:W1:Y:S01]  /*4ef0*/  LDS R205, [R220.X4+0x1100] ;  /* 0x00110000dccd7984 */ /* 0x000e620000004800 */
[----:B------:R-:W-:-:S02]  /*4f00*/  FMUL.FTZ R185, R173, UR29 ;  /* 0x0000001dadb97c20 */ /* 0x000fc40008410000 */
[----:B------:R-:W-:Y:S01]  /*4f10*/  FMUL.FTZ R181, R241, UR29 ;  /* 0x0000001df1b57c20 */ /* 0x000fe20008410000 */
[----:B------:R-:W2:Y:S01]  /*4f20*/  LDS R204, [R219.X4+0x1180] ;  /* 0x00118000dbcc7984 */ /* 0x000ea20000004800 */
[----:B------:R-:W-:-:S03]  /*4f30*/  FMUL.FTZ R176, R232, UR29 ;  /* 0x0000001de8b07c20 */ /* 0x000fc60008410000 */
        /* <DEDUP_REMOVED lines=16> */
[----:B-1----:R-:W-:-:S03]  /*5040*/  MOV R124, R168 ;  /* 0x000000a8007c7202 */ /* 0x002fc60000000f00 */
[----:B------:R1:W-:Y:S02]  /*5050*/  STS [R177.X4+0x18d0], R180 ;  /* 0x0018d0b4b1007388 */ /* 0x0003e40000004800 */
[--C-:B--2---:R-:W-:Y:S02]  /*5060*/  IMAD.WIDE.U32 R122, R123, c[0x0][0x298], R124.reuse ;  /* 0x0000a6007b7a7a25 */ /* 0x104fe400078e007c */
[----:B------:R2:W-:Y:S02]  /*5070*/  STS [R177.X4+0x18f0], R130 ;  /* 0x0018f082b1007388 */ /* 0x0005e40000004800 */
[----:B------:R-:W-:Y:S01]  /*5080*/  IMAD.WIDE.U32 R124, R179, c[0x0][0x2b8], R124 ;  /* 0x0000ae00b37c7a25 */ /* 0x000fe200078e007c */
[----:B------:R-:W-:Y:S01]  /*5090*/  IADD3 R123, R123, UR28, RZ ;  /* 0x0000001c7b7b7c10 */ /* 0x000fe2000fffe0ff */
[----:B------:R0:W-:Y:S02]  /*50a0*/  STS [R177.X4+0x18e8], R186 ;  /* 0x0018e8bab1007388 */ /* 0x0001e40000004800 */
[----:B---3--:R-:W-:Y:S01]  /*50b0*/  FMUL.FTZ R182, R72, R129 ;  /* 0x0000008148b67220 */ /* 0x008fe20000410000 */
[----:B------:R-:W-:Y:S01]  /*50c0*/  IADD3 R125, R125, UR26, RZ ;  /* 0x0000001a7d7d7c10 */ /* 0x000fe2000fffe0ff */
[C---:B------:R-:W-:Y:S01]  /*50d0*/  IMAD R129, R171.reuse, c[0x0][0x2a0], RZ ;  /* 0x0000a800ab817a24 */ /* 0x040fe200078e02ff */
[----:B------:R-:W-:Y:S01]  /*50e0*/  USHF.R.S32.HI UR26, URZ, 0x1f, UR38 ;  /* 0x0000001f3f1a7899 */ /* 0x000fe20008011426 */
[----:B-1----:R-:W-:Y:S01]  /*50f0*/  FMUL.FTZ R180, R74, R131 ;  /* 0x000000834ab47220 */ /* 0x002fe20000410000 */
[----:B------:R1:W-:Y:S01]  /*5100*/  STS [R177.X4+0x18c4], R244 ;  /* 0x0018c4f4b1007388 */ /* 0x0003e20000004800 */
[----:B------:R-:W-:-:S02]  /*5110*/  IMAD R131, R171, c[0x0][0x2c0], RZ ;  /* 0x0000b000ab837a24 */ /* 0x000fc400078e02ff */
[C---:B------:R-:W-:Y:S01]  /*5120*/  IMAD R129, R172.reuse, c[0x0][0x2a4], R129 ;  /* 0x0000a900ac817a24 */ /* 0x040fe200078e0281 */
[----:B------:R3:W-:Y:S01]  /*5130*/  STS [R177.X4+0x18e0], R184 ;  /* 0x0018e0b8b1007388 */ /* 0x0007e20000004800 */
[----:B------:R-:W-:-:S03]  /*5140*/  IMAD.WIDE.U32 R122, R172, c[0x0][0x2a0], R122 ;  /* 0x0000a800ac7a7a25 */ /* 0x000fc600078e007a */
[----:B------:R-:W-:Y:S01]  /*5150*/  STS [R177.X4+0x18cc], R246 ;  /* 0x0018ccf6b1007388 */ /* 0x000fe20000004800 */
[C---:B------:R-:W-:Y:S01]  /*5160*/  IMAD R131, R172.reuse, c[0x0][0x2c4], R131 ;  /* 0x0000b100ac837a24 */ /* 0x040fe200078e0283 */
[----:B------:R-:W-:Y:S01]  /*5170*/  IADD3 R245, R123, R129, RZ ;  /* 0x000000817bf57210 */ /* 0x000fe20007ffe0ff */
[----:B------:R-:W-:Y:S01]  /*5180*/  IMAD.WIDE.U32 R124, R172, c[0x0][0x2c0], R124 ;  /* 0x0000b000ac7c7a25 */ /* 0x000fe200078e007c */
[----:B--2---:R-:W-:Y:S01]  /*5190*/  IADD3 R130, P0, R122, UR38, RZ ;  /* 0x000000267a827c10 */ /* 0x004fe2000ff1e0ff */
[----:B------:R-:W-:Y:S02]  /*51a0*/  STS [R177.X4+0x18d4], R248 ;  /* 0x0018d4f8b1007388 */ /* 0x000fe40000004800 */
[----:B0-----:R-:W-:Y:S01]  /*51b0*/  FMUL.FTZ R186, R70, R175 ;  /* 0x000000af46ba7220 */ /* 0x001fe20000410000 */
[----:B------:R-:W-:Y:S01]  /*51c0*/  IADD3 R175, R125, R131, RZ ;  /* 0x000000837daf7210 */ /* 0x000fe20007ffe0ff */
[----:B-1----:R-:W-:Y:S01]  /*51d0*/  FMUL.FTZ R244, R76, R183 ;  /* 0x000000b74cf47220 */ /* 0x002fe20000410000 */
[----:B------:R-:W-:Y:S01]  /*51e0*/  IADD3.X R131, R245, UR26, RZ, P0, !PT ;  /* 0x0000001af5837c10 */ /* 0x000fe200087fe4ff */
[----:B---3--:R-:W-:Y:S01]  /*51f0*/  FMUL.FTZ R184, R71, R178 ;  /* 0x000000b247b87220 */ /* 0x008fe20000410000 */
[----:B------:R-:W-:Y:S01]  /*5200*/  ISETP.GE.AND P0, PT, R189, 0x1, PT ;  /* 0x00000001bd00780c */ /* 0x000fe20003f06270 */
[----:B------:R-:W-:Y:S01]  /*5210*/  FMUL.FTZ R178, R128, UR29 ;  /* 0x0000001d80b27c20 */ /* 0x000fe20008410000 */
[----:B------:R-:W-:Y:S01]  /*5220*/  IADD3 R128, P1, R124, UR38, RZ ;  /* 0x000000267c807c10 */ /* 0x000fe2000ff3e0ff */
[----:B------:R-:W-:Y:S01]  /*5230*/  STS [R177.X4+0x18dc], R250 ;  /* 0x0018dcfab1007388 */ /* 0x000fe20000004800 */
[----:B------:R-:W-:-:S02]  /*5240*/  FMUL.FTZ R183, R243, UR29 ;  /* 0x0000001df3b77c20 */ /* 0x000fc40008410000 */
[----:B------:R-:W-:Y:S01]  /*5250*/  IADD3.X R129, R175, UR26, RZ, P1, !PT ;  /* 0x0000001aaf817c10 */ /* 0x000fe20008ffe4ff */
[----:B------:R-:W-:Y:S01]  /*5260*/  STS [R177.X4+0x18e4], R244 ;  /* 0x0018e4f4b1007388 */ /* 0x000fe20000004800 */
[----:B------:R-:W-:Y:S02]  /*5270*/  FMUL.FTZ R191, R178, R191 ;  /* 0x000000bfb2bf7220 */ /* 0x000fe40000410000 */
[----:B------:R-:W-:Y:S01]  /*5280*/  FMUL.FTZ R179, R239, UR29 ;  /* 0x0000001defb37c20 */ /* 0x000fe20008410000 */
[----:B------:R0:W-:Y:S01]  /*5290*/  STS [R177.X4+0x18ec], R180 ;  /* 0x0018ecb4b1007388 */ /* 0x0001e20000004800 */
[----:B------:R-:W-:-:S03]  /*52a0*/  FMUL.FTZ R178, R236, UR29 ;  /* 0x0000001decb27c20 */ /* 0x000fc60008410000 */
[----:B------:R1:W-:Y:S04]  /*52b0*/  STS [R177.X4+0x18f4], R182 ;  /* 0x0018f4b6b1007388 */ /* 0x0003e80000004800 */
[----:B------:R2:W-:Y:S01]  /*52c0*/  STS [R177.X4+0x18f8], R184 ;  /* 0x0018f8b8b1007388 */ /* 0x0005e20000004800 */
[----:B0-----:R-:W-:-:S03]  /*52d0*/  FMUL.FTZ R180, R238, UR29 ;  /* 0x0000001deeb47c20 */ /* 0x001fc60008410000 */
[----:B------:R0:W-:Y:S01]  /*52e0*/  STS [R177.X4+0x18fc], R186 ;  /* 0x0018fcbab1007388 */ /* 0x0001e20000004800 */
[----:B-1----:R-:W-:Y:S02]  /*52f0*/  FMUL.FTZ R182, R242, UR29 ;  /* 0x0000001df2b67c20 */ /* 0x002fe40008410000 */
[----:B--2---:R-:W-:Y:S02]  /*5300*/  FMUL.FTZ R184, R174, UR29 ;  /* 0x0000001daeb87c20 */ /* 0x004fe40008410000 */
[----:B0-----:R-:W-:Y:S02]  /*5310*/  FMUL.FTZ R186, R127, UR29 ;  /* 0x0000001d7fba7c20 */ /* 0x001fe40008410000 */
[----:B------:R-:W-:Y:S01]  /*5320*/  FMUL.FTZ R177, R237, UR29 ;  /* 0x0000001dedb17c20 */ /* 0x000fe20008410000 */
[----:B------:R-:W-:Y:S06]  /*5330*/  BAR.SYNC.DEFER_BLOCKING 0x0 ;  /* 0x0000000000007b1d */ /* 0x000fec0000010000 */
[----:B------:R-:W-:Y:S05]  /*5340*/  @!P0 BRA `(.L_x_5502) ;  /* 0x0000012000008947 */ /* 0x000fea0003800000 */
[----:B----4-:R0:W1:Y:S01]  /*5350*/  LDS R249, [R126.X4+0x18c0] ;  /* 0x0018c0007ef97984 */ /* 0x0100620000004800 */
[----:B------:R-:W-:Y:S01]  /*5360*/  ULDC.64 UR26, c[0x0][0x2b0] ;  /* 0x0000ac00001a7ab9 */ /* 0x000fe20000000a00 */
[----:B------:R-:W-:Y:S01]  /*5370*/  MOV R127, UR7 ;  /* 0x00000007007f7c02 */ /* 0x000fe20008000f00 */
[----:B------:R-:W-:-:S02]  /*5380*/  UIMAD UR26, UR40, UR26, URZ ;  /* 0x0000001a281a72a4 */ /* 0x000fc4000f8e023f */
[----:B------:R-:W-:Y:S02]  /*5390*/  ULDC.64 UR28, c[0x0][0x2d0] ;  /* 0x0000b400001c7ab9 */ /* 0x000fe40000000a00 */
[----:B------:R-:W-:Y:S01]  /*53a0*/  UIMAD UR26, UR7, UR27, UR26 ;  /* 0x0000001b071a72a4 */ /* 0x000fe2000f8e021a */
[----:B------:R-:W-:Y:S01]  /*53b0*/  IMAD.WIDE.U32 R130, R127, c[0x0][0x2b0], R130 ;  /* 0x0000ac007f827a25 */ /* 0x000fe200078e0082 */
[----:B------:R-:W-:-:S03]  /*53c0*/  UIMAD UR27, UR40, UR28, URZ ;  /* 0x0000001c281b72a4 */ /* 0x000fc6000f8e023f */
[----:B------:R-:W-:Y:S01]  /*53d0*/  IMAD.WIDE.U32 R128, R127, c[0x0][0x2d0], R128 ;  /* 0x0000b4007f807a25 */ /* 0x000fe200078e0080 */
[----:B------:R-:W-:Y:S01]  /*53e0*/  UIMAD UR27, UR7, UR29, UR27 ;  /* 0x0000001d071b72a4 */ /* 0x000fe2000f8e021b */
[----:B0-----:R-:W-:Y:S02]  /*53f0*/  LEA R126, P0, R130, c[0x0][0x318], 0x2 ;  /* 0x0000c600827e7a11 */ /* 0x001fe400078010ff */
[----:B------:R-:W-:-:S03]  /*5400*/  IADD3 R127, R131, UR26, RZ ;  /* 0x0000001a837f7c10 */ /* 0x000fc6000fffe0ff */
[----:B------:R-:W-:Y:S02]  /*5410*/  IADD3 R129, R129, UR27, RZ ;  /* 0x0000001b81817c10 */ /* 0x000fe4000fffe0ff */
[----:B------:R-:W-:Y:S02]  /*5420*/  LEA.HI.X R127, R130, c[0x0][0x31c], R127, 0x2, P0 ;  /* 0x0000c700827f7a11 */ /* 0x000fe400000f147f */
[----:B------:R-:W-:-:S03]  /*5430*/  LEA R130, P0, R128, c[0x0][0x320], 0x2 ;  /* 0x0000c80080827a11 */ /* 0x000fc600078010ff */
[----:B------:R0:W-:Y:S01]  /*5440*/  RED.E.ADD.F32.FTZ.RN.STRONG.GPU [R126.64], R247 ;  /* 0x000000f77e00798e */ /* 0x0001e2000c10e7a0 */
[----:B------:R-:W-:-:S05]  /*5450*/  LEA.HI.X R131, R128, c[0x0][0x324], R129, 0x2, P0 ;  /* 0x0000c90080837a11 */ /* 0x000fca00000f1481 */
[----:B-1----:R0:W-:Y:S04]  /*5460*/  RED.E.ADD.F32.FTZ.RN.STRONG.GPU [R130.64], R249 ;  /* 0x000000f98200798e */ /* 0x0021e8000c10e7a0 */
.L_x_5502:
[----:B----4-:R-:W-:Y:S05]  /*5470*/  BSYNC B0 ;  /* 0x0000000000007941 */ /* 0x010fea0003800000 */
.L_x_5501:
[----:B0-----:R0:W1:Y:S01]  /*5480*/  LDS R131, [R220.X4+0x1940] ;  /* 0x00194000dc837984 */ /* 0x0010620000004800 */
[C---:B------:R-:W-:Y:S01]  /*5490*/  LEA R126, P0, R122.reuse, c[0x0][0x318], 0x2 ;  /* 0x0000c6007a7e7a11 */ /* 0x040fe200078010ff */
[----:B------:R-:W-:Y:S01]  /*54a0*/  USHF.L.U64.HI UR30, UR8, 0x2, UR9 ;  /* 0x00000002081e7899 */ /* 0x000fe20008010209 */
[----:B------:R-:W-:Y:S01]  /*54b0*/  BSSY B0, `(.L_x_5503) ;  /* 0x000001b000007945 */ /* 0x000fe20003800000 */
[----:B------:R-:W-:Y:S01]  /*54c0*/  ULDC.64 UR28, c[0x0][0x2b0] ;  /* 0x0000ac00001c7ab9 */ /* 0x000fe20000000a00 */
[----:B------:R-:W-:Y:S01]  /*54d0*/  LEA.HI.X R127, R122, c[0x0][0x31c], R245, 0x2, P0 ;  /* 0x0000c7007a7f7a11 */ /* 0x000fe200000f14f5 */
[----:B------:R-:W-:Y:S01]  /*54e0*/  ULDC.64 UR26, c[0x0][0x2d0] ;  /* 0x0000b400001a7ab9 */ /* 0x000fe20000000a00 */
[C---:B------:R-:W-:Y:S01]  /*54f0*/  LEA R122, P0, R124.reuse, c[0x0][0x320], 0x2 ;  /* 0x0000c8007c7a7a11 */ /* 0x040fe200078010ff */
[----:B------:R-:W-:Y:S02]  /*5500*/  USHF.L.U32 UR31, UR8, 0x2, URZ ;  /* 0x00000002081f7899 */ /* 0x000fe4000800063f */
[----:B------:R-:W-:Y:S01]  /*5510*/  UIMAD UR28, UR30, UR28, URZ ;  /* 0x0000001c1e1c72a4 */ /* 0x000fe2000f8e023f */
[----:B------:R-:W-:Y:S01]  /*5520*/  LEA.HI.X R123, R124, c[0x0][0x324], R175, 0x2, P0 ;  /* 0x0000c9007c7b7a11 */ /* 0x000fe200000f14af */
[----:B------:R-:W-:Y:S01]  /*5530*/  UIMAD UR26, UR30, UR26, URZ ;  /* 0x0000001a1e1a72a4 */ /* 0x000fe2000f8e023f */
[----:B------:R-:W-:Y:S01]  /*5540*/  ISETP.GE.AND P0, PT, R189, 0x21, PT ;  /* 0x00000021bd00780c */ /* 0x000fe20003f06270 */
[----:B------:R-:W-:-:S02]  /*5550*/  UIMAD UR30, UR6, -0x200, UR36 ;  /* 0xfffffe00061e78a4 */ /* 0x000fc4000f8e0224 */
[----:B------:R-:W-:Y:S02]  /*5560*/  UIMAD UR27, UR31, UR27, UR26 ;  /* 0x0000001b1f1b72a4 */ /* 0x000fe4000f8e021a */
[----:B------:R-:W-:Y:S02]  /*5570*/  UIMAD UR28, UR31, UR29, UR28 ;  /* 0x0000001d1f1c72a4 */ /* 0x000fe4000f8e021c */
[----:B------:R-:W-:-:S06]  /*5580*/  USHF.R.S32.HI UR26, URZ, 0x1f, UR30 ;  /* 0x0000001f3f1a7899 */ /* 0x000fcc000801141e */
[----:B------:R-:W-:Y:S05]  /*5590*/  @!P0 BRA `(.L_x_5504) ;  /* 0x000000c000008947 */ /* 0x000fea0003800000 */
[----:B0-----:R-:W-:Y:S02]  /*55a0*/  MOV R125, UR30 ;  /* 0x0000001e007d7c02 */ /* 0x001fe40008000f00 */
[----:B------:R-:W-:-:S03]  /*55b0*/  MOV R129, UR31 ;  /* 0x0000001f00817c02 */ /* 0x000fc60008000f00 */
[----:B------:R-:W-:-:S06]  /*55c0*/  IMAD.WIDE R124, R125, 0x4, R126 ;  /* 0x000000047d7c7825 */ /* 0x000fcc00078e027e */
[----:B------:R-:W-:Y:S01]  /*55d0*/  IMAD.WIDE.U32 R124, R129, c[0x0][0x2b0], R124 ;  /* 0x0000ac00817c7a25 */ /* 0x000fe200078e007c */
[----:B------:R-:W-:Y:S02]  /*55e0*/  MOV R129, UR30 ;  /* 0x0000001e00817c02 */ /* 0x000fe40008000f00 */
[----:B------:R-:W-:Y:S02]  /*55f0*/  MOV R175, UR31 ;  /* 0x0000001f00af7c02 */ /* 0x000fe40008000f00 */
[----:B------:R-:W-:Y:S01]  /*5600*/  IADD3 R125, R125, UR28, RZ ;  /* 0x0000001c7d7d7c10 */ /* 0x000fe2000fffe0ff */
[----:B------:R-:W-:-:S04]  /*5610*/  IMAD.WIDE R128, R129, 0x4, R122 ;  /* 0x0000000481807825 */ /* 0x000fc800078e027a */
[----:B------:R0:W-:Y:S02]  /*5620*/  RED.E.ADD.F32.FTZ.RN.STRONG.GPU [R124.64+-0x780], R205 ;  /* 0xfff880cd7c00798e */ /* 0x0001e4000c10e7a0 */
[----:B------:R-:W-:-:S05]  /*5630*/  IMAD.WIDE.U32 R128, R175, c[0x0][0x2d0], R128 ;  /* 0x0000b400af807a25 */ /* 0x000fca00078e0080 */
[----:B------:R-:W-:-:S05]  /*5640*/  IADD3 R129, R129, UR27, RZ ;  /* 0x0000001b81817c10 */ /* 0x000fca000fffe0ff */
[----:B-1----:R0:W-:Y:S02]  /*5650*/  RED.E.ADD.F32.FTZ.RN.STRONG.GPU [R128.64+-0x780], R131 ;  /* 0xfff880838000798e */ /* 0x0021e4000c10e7a0 */
.L_x_5504:
[----:B0-----:R-:W-:Y:S05]  /*5660*/  BSYNC B0 ;  /* 0x0000000000007941 */ /* 0x001fea0003800000 */
.L_x_5503:
[----:B------:R-:W0:Y:S01]  /*5670*/  LDS R219, [R219.X4+0x19c0] ;  /* 0x0019c000dbdb7984 */ /* 0x000e220000004800 */
[----:B------:R-:W-:Y:S01]  /*5680*/  USHF.L.U32 UR29, UR30, 0x2, URZ ;  /* 0x000000021e1d7899 */ /* 0x000fe2000800063f */
[----:B------:R-:W-:Y:S01]  /*5690*/  ISETP.GE.AND P6, PT, R189, 0x41, PT ;  /* 0x00000041bd00780c */ /* 0x000fe20003fc6270 */
[----:B------:R-:W-:Y:S01]  /*56a0*/  USHF.L.U64.HI UR26, UR30, 0x2, UR26 ;  /* 0x000000021e1a7899 */ /* 0x000fe2000801021a */
[----:B------:R-:W-:Y:S01]  /*56b0*/  MOV R129, UR31 ;  /* 0x0000001f00817c02 */ /* 0x000fe20008000f00 */
[----:B------:R-:W-:Y:S01]  /*56c0*/  BSSY B0, `(.L_x_5505) ;  /* 0x0000014000007945 */ /* 0x000fe20003800000 */
[----:B------:R-:W-:Y:S01]  /*56d0*/  FADD.FTZ R221, R221, R240 ;  /* 0x000000f0dddd7221 */ /* 0x000fe20000010000 */
[----:B------:R-:W-:Y:S02]  /*56e0*/  IADD3 R124, P0, R126, UR29, RZ ;  /* 0x0000001d7e7c7c10 */ /* 0x000fe4000ff1e0ff */
[----:B------:R-:W-:Y:S02]  /*56f0*/  IADD3 R122, P1, R122, UR29, RZ ;  /* 0x0000001d7a7a7c10 */ /* 0x000fe4000ff3e0ff */
[----:B------:R-:W-:-:S02]  /*5700*/  IADD3.X R125, R127, UR26, RZ, P0, !PT ;  /* 0x0000001a7f7d7c10 */ /* 0x000fc400087fe4ff */
[----:B------:R-:W-:Y:S02]  /*5710*/  MOV R127, UR31 ;  /* 0x0000001f007f7c02 */ /* 0x000fe40008000f00 */
[----:B------:R-:W-:Y:S02]  /*5720*/  IADD3.X R123, R123, UR26, RZ, P1, !PT ;  /* 0x0000001a7b7b7c10 */ /* 0x000fe40008ffe4ff */
[----:B------:R-:W-:Y:S01]  /*5730*/  ISETP.GE.AND P0, PT, R189, 0x61, PT ;  /* 0x00000061bd00780c */ /* 0x000fe20003f06270 */
        /* <DEDUP_REMOVED lines=11> */
[----:B0-----:R2:W-:Y:S02]  /*57f0*/  RED.E.ADD.F32.FTZ.RN.STRONG.GPU [R122.64+-0x700], R219 ;  /* 0xfff900db7a00798e */ /* 0x0015e4000c10e7a0 */
.L_x_5506:
[----:B------:R-:W-:Y:S05]  /*5800*/  BSYNC B0 ;  /* 0x0000000000007941 */ /* 0x000fea0003800000 */
.L_x_5505:
[----:B------:R3:W4:Y:S01]  /*5810*/  LDS R127, [R218.X4+0x1a40] ;  /* 0x001a4000da7f7984 */ /* 0x0007220000004800 */
[----:B------:R-:W-:Y:S01]  /*5820*/  BSSY B0, `(.L_x_5507) ;  /* 0x0000004000007945 */ /* 0x000fe20003800000 */
[----:B------:R-:W-:Y:S05]  /*5830*/  @!P0 BRA `(.L_x_5508) ;  /* 0x0000002000008947 */ /* 0x000fea0003800000 */
[----:B------:R2:W-:Y:S04]  /*5840*/  RED.E.ADD.F32.FTZ.RN.STRONG.GPU [R124.64+-0x680], R203 ;  /* 0xfff980cb7c00798e */ /* 0x0005e8000c10e7a0 */
[----:B----4-:R2:W-:Y:S02]  /*5850*/  RED.E.ADD.F32.FTZ.RN.STRONG.GPU [R122.64+-0x680], R127 ;  /* 0xfff9807f7a00798e */ /* 0x0105e4000c10e7a0 */
.L_x_5508:
[----:B------:R-:W-:Y:S05]  /*5860*/  BSYNC B0 ;  /* 0x0000000000007941 */ /* 0x000fea0003800000 */
.L_x_5507:
[----:B------:R-:W2:Y:S01]  /*5870*/  LDS R217, [R217.X4+0x1ac0] ;  /* 0x001ac000d9d97984 */ /* 0x000ea20000004800 */
[----:B------:R-:W-:Y:S01]  /*5880*/  BSSY B0, `(.L_x_5509) ;  /* 0x0000004000007945 */ /* 0x000fe20003800000 */
[----:B------:R-:W-:Y:S05]  /*5890*/  @!P1 BRA `(.L_x_5510) ;  /* 0x0000002000009947 */ /* 0x000fea0003800000 */
[----:B------:R3:W-:Y:S04]  /*58a0*/  RED.E.ADD.F32.FTZ.RN.STRONG.GPU [R124.64+-0x600], R202 ;  /* 0xfffa00ca7c00798e */ /* 0x0007e8000c10e7a0 */
[----:B--2---:R3:W-:Y:S02]  /*58b0*/  RED.E.ADD.F32.FTZ.RN.STRONG.GPU [R122.64+-0x600], R217 ;  /* 0xfffa00d97a00798e */ /* 0x0047e4000c10e7a0 */
.L_x_5510:
[----:B------:R-:W-:Y:S05]  /*58c0*/  BSYNC B0 ;  /* 0x0000000000007941 */ /* 0x000fea0003800000 */
.L_x_5509:
[----:B--2-4-:R2:W4:Y:S01]  /*58d0*/  LDS R127, [R216.X4+0x1b40] ;  /* 0x001b4000d87f7984 */ /* 0x0145220000004800 */
[----:B------:R-:W-:Y:S01]  /*58e0*/  BSSY B0, `(.L_x_5511) ;  /* 0x0000004000007945 */ /* 0x000fe20003800000 */
[----:B------:R-:W-:Y:S05]  /*58f0*/  @!P2 BRA `(.L_x_5512) ;  /* 0x000000200000a947 */ /* 0x000fea0003800000 */
[----:B------:R2:W-:Y:S04]  /*5900*/  RED.E.ADD.F32.FTZ.RN.STRONG.GPU [R124.64+-0x580], R201 ;  /* 0xfffa80c97c00798e */ /* 0x0005e8000c10e7a0 */
[----:B----4-:R2:W-:Y:S02]  /*5910*/  RED.E.ADD.F32.FTZ.RN.STRONG.GPU [R122.64+-0x580], R127 ;  /* 0xfffa807f7a00798e */ /* 0x0105e4000c10e7a0 */
.L_x_5512:
[----:B------:R-:W-:Y:S05]  /*5920*/  BSYNC B0 ;  /* 0x0000000000007941 */ /* 0x000fea0003800000 */
.L_x_5511:
[----:B------:R-:W2:Y:S01]  /*5930*/  LDS R215, [R215.X4+0x1bc0] ;  /* 0x001bc000d7d77984 */ /* 0x000ea20000004800 */
[----:B------:R-:W-:Y:S01]  /*5940*/  BSSY B0, `(.L_x_5513) ;  /* 0x0000004000007945 */ /* 0x000fe20003800000 */
[----:B------:R-:W-:Y:S05]  /*5950*/  @!P3 BRA `(.L_x_5514) ;  /* 0x000000200000b947 */ /* 0x000fea0003800000 */
[----:B------:R3:W-:Y:S04]  /*5960*/  RED.E.ADD.F32.FTZ.RN.STRONG.GPU [R124.64+-0x500], R200 ;  /* 0xfffb00c87c00798e */ /* 0x0007e8000c10e7a0 */
[----:B--2---:R3:W-:Y:S02]  /*5970*/  RED.E.ADD.F32.FTZ.RN.STRONG.GPU [R122.64+-0x500], R215 ;  /* 0xfffb00d77a00798e */ /* 0x0047e4000c10e7a0 */
.L_x_5514:
[----:B------:R-:W-:Y:S05]  /*5980*/  BSYNC B0 ;  /* 0x0000000000007941 */ /* 0x000fea0003800000 */
.L_x_5513:
[----:B--2-4-:R2:W4:Y:S01]  /*5990*/  LDS R127, [R214.X4+0x1c40] ;  /* 0x001c4000d67f7984 */ /* 0x0145220000004800 */
[----:B------:R-:W-:Y:S01]  /*59a0*/  BSSY B0, `(.L_x_5515) ;  /* 0x0000004000007945 */ /* 0x000fe20003800000 */
[----:B------:R-:W-:Y:S05]  /*59b0*/  @!P4 BRA `(.L_x_5516) ;  /* 0x000000200000c947 */ /* 0x000fea0003800000 */
[----:B------:R2:W-:Y:S04]  /*59c0*/  RED.E.ADD.F32.FTZ.RN.STRONG.GPU [R124.64+-0x480], R199 ;  /* 0xfffb80c77c00798e */ /* 0x0005e8000c10e7a0 */
[----:B----4-:R2:W-:Y:S02]  /*59d0*/  RED.E.ADD.F32.FTZ.RN.STRONG.GPU [R122.64+-0x480], R127 ;  /* 0xfffb807f7a00798e */ /* 0x0105e4000c10e7a0 */
.L_x_5516:
[----:B------:R-:W-:Y:S05]  /*59e0*/  BSYNC B0 ;  /* 0x0000000000007941 */ /* 0x000fea0003800000 */
.L_x_5515:
[----:B------:R-:W2:Y:S01]  /*59f0*/  LDS R213, [R213.X4+0x1cc0] ;  /* 0x001cc000d5d57984 */ /* 0x000ea20000004800 */
[----:B------:R-:W-:Y:S01]  /*5a00*/  BSSY B0, `(.L_x_5517) ;  /* 0x0000004000007945 */ /* 0x000fe20003800000 */
[----:B------:R-:W-:Y:S05]  /*5a10*/  @!P5 BRA `(.L_x_5518) ;  /* 0x000000200000d947 */ /* 0x000fea0003800000 */
[----:B------:R3:W-:Y:S04]  /*5a20*/  RED.E.ADD.F32.FTZ.RN.STRONG.GPU [R124.64+-0x400], R198 ;  /* 0xfffc00c67c00798e */ /* 0x0007e8000c10e7a0 */
[----:B--2---:R3:W-:Y:S02]  /*5a30*/  RED.E.ADD.F32.FTZ.RN.STRONG.GPU [R122.64+-0x400], R213 ;  /* 0xfffc00d57a00798e */ /* 0x0047e4000c10e7a0 */
.L_x_5518:
[----:B------:R-:W-:Y:S05]  /*5a40*/  BSYNC B0 ;  /* 0x0000000000007941 */ /* 0x000fea0003800000 */
.L_x_5517:
        /* <DEDUP_REMOVED lines=12> */
.L_x_5520:
[----:B--2---:R-:W-:Y:S05]  /*5b10*/  BSYNC B0 ;  /* 0x0000000000007941 */ /* 0x004fea0003800000 */
.L_x_5519:
[----:B------:R-:W2:Y:S01]  /*5b20*/  LDS R211, [R211.X4+0x1dc0] ;  /* 0x001dc000d3d37984 */ /* 0x000ea20000004800 */
[----:B------:R-:W-:Y:S01]  /*5b30*/  BSSY B0, `(.L_x_5521) ;  /* 0x0000004000007945 */ /* 0x000fe20003800000 */
[----:B------:R-:W-:Y:S05]  /*5b40*/  @!P0 BRA `(.L_x_5522) ;  /* 0x0000002000008947 */ /* 0x000fea0003800000 */
[----:B------:R3:W-:Y:S04]  /*5b50*/  RED.E.ADD.F32.FTZ.RN.STRONG.GPU [R124.64+-0x300], R196 ;  /* 0xfffd00c47c00798e */ /* 0x0007e8000c10e7a0 */
[----:B--2---:R3:W-:Y:S02]  /*5b60*/  RED.E.ADD.F32.FTZ.RN.STRONG.GPU [R122.64+-0x300], R211 ;  /* 0xfffd00d37a00798e */ /* 0x0047e4000c10e7a0 */
.L_x_5522:
[----:B------:R-:W-:Y:S05]  /*5b70*/  BSYNC B0 ;  /* 0x0000000000007941 */ /* 0x000fea0003800000 */
.L_x_5521:
[----:B----4-:R4:W3:Y:S01]  /*5b80*/  LDS R127, [R210.X4+0x1e40] ;  /* 0x001e4000d27f7984 */ /* 0x0108e20000004800 */
[----:B------:R-:W-:Y:S01]  /*5b90*/  BSSY B0, `(.L_x_5523) ;  /* 0x0000004000007945 */ /* 0x000fe20003800000 */
[----:B------:R-:W-:Y:S05]  /*5ba0*/  @!P1 BRA `(.L_x_5524) ;  /* 0x0000002000009947 */ /* 0x000fea0003800000 */
[----:B------:R4:W-:Y:S04]  /*5bb0*/  RED.E.ADD.F32.FTZ.RN.STRONG.GPU [R124.64+-0x280], R195 ;  /* 0xfffd80c37c00798e */ /* 0x0009e8000c10e7a0 */
[----:B---3--:R4:W-:Y:S02]  /*5bc0*/  RED.E.ADD.F32.FTZ.RN.STRONG.GPU [R122.64+-0x280], R127 ;  /* 0xfffd807f7a00798e */ /* 0x0089e4000c10e7a0 */
.L_x_5524:
[----:B------:R-:W-:Y:S05]  /*5bd0*/  BSYNC B0 ;  /* 0x0000000000007941 */ /* 0x000fea0003800000 */
.L_x_5523:
[----:B------:R-:W4:Y:S01]  /*5be0*/  LDS R209, [R209.X4+0x1ec0] ;  /* 0x001ec000d1d17984 */ /* 0x000f220000004800 */
[----:B------:R-:W-:Y:S01]  /*5bf0*/  BSSY B0, `(.L_x_5525) ;  /* 0x0000004000007945 */ /* 0x000fe20003800000 */
[----:B------:R-:W-:Y:S05]  /*5c00*/  @!P2 BRA `(.L_x_5526) ;  /* 0x000000200000a947 */ /* 0x000fea0003800000 */
[----:B------:R4:W-:Y:S04]  /*5c10*/  RED.E.ADD.F32.FTZ.RN.STRONG.GPU [R124.64+-0x200], R194 ;  /* 0xfffe00c27c00798e */ /* 0x0009e8000c10e7a0 */
[----:B----4-:R4:W-:Y:S02]  /*5c20*/  RED.E.ADD.F32.FTZ.RN.STRONG.GPU [R122.64+-0x200], R209 ;  /* 0xfffe00d17a00798e */ /* 0x0109e4000c10e7a0 */
.L_x_5526:
[----:B------:R-:W-:Y:S05]  /*5c30*/  BSYNC B0 ;  /* 0x0000000000007941 */ /* 0x000fea0003800000 */
.L_x_5525:
[----:B---34-:R3:W4:Y:S01]  /*5c40*/  LDS R127, [R208.X4+0x1f40] ;  /* 0x001f4000d07f7984 */ /* 0x0187220000004800 */
[----:B------:R-:W-:Y:S01]  /*5c50*/  BSSY B0, `(.L_x_5527) ;  /* 0x0000004000007945 */ /* 0x000fe20003800000 */
[----:B------:R-:W-:Y:S05]  /*5c60*/  @!P3 BRA `(.L_x_5528) ;  /* 0x000000200000b947 */ /* 0x000fea0003800000 */
[----:B------:R3:W-:Y:S04]  /*5c70*/  RED.E.ADD.F32.FTZ.RN.STRONG.GPU [R124.64+-0x180], R193 ;  /* 0xfffe80c17c00798e */ /* 0x0007e8000c10e7a0 */
[----:B----4-:R3:W-:Y:S02]  /*5c80*/  RED.E.ADD.F32.FTZ.RN.STRONG.GPU [R122.64+-0x180], R127 ;  /* 0xfffe807f7a00798e */ /* 0x0107e4000c10e7a0 */
.L_x_5528:
[----:B------:R-:W-:Y:S05]  /*5c90*/  BSYNC B0 ;  /* 0x0000000000007941 */ /* 0x000fea0003800000 */
.L_x_5527:
[----:B------:R-:W3:Y:S01]  /*5ca0*/  LDS R207, [R207.X4+0x1fc0] ;  /* 0x001fc000cfcf7984 */ /* 0x000ee20000004800 */
[----:B------:R-:W-:Y:S01]  /*5cb0*/  BSSY B0, `(.L_x_5529) ;  /* 0x0000004000007945 */ /* 0x000fe20003800000 */
[----:B------:R-:W-:Y:S05]  /*5cc0*/  @!P4 BRA `(.L_x_5530) ;  /* 0x000000200000c947 */ /* 0x000fea0003800000 */
[----:B------:R4:W-:Y:S04]  /*5cd0*/  RED.E.ADD.F32.FTZ.RN.STRONG.GPU [R124.64+-0x100], R192 ;  /* 0xffff00c07c00798e */ /* 0x0009e8000c10e7a0 */
[----:B---3--:R4:W-:Y:S02]  /*5ce0*/  RED.E.ADD.F32.FTZ.RN.STRONG.GPU [R122.64+-0x100], R207 ;  /* 0xffff00cf7a00798e */ /* 0x0089e4000c10e7a0 */
.L_x_5530:
[----:B------:R-:W-:Y:S05]  /*5cf0*/  BSYNC B0 ;  /* 0x0000000000007941 */ /* 0x000fea0003800000 */
.L_x_5529:
[----:B---34-:R3:W4:Y:S01]  /*5d00*/  LDS R127, [R206.X4+0x2040] ;  /* 0x00204000ce7f7984 */ /* 0x0187220000004800 */
[----:B------:R-:W-:Y:S01]  /*5d10*/  BSSY B0, `(.L_x_5531) ;  /* 0x0000004000007945 */ /* 0x000fe20003800000 */
[----:B------:R-:W-:Y:S05]  /*5d20*/  @!P5 BRA `(.L_x_5532) ;  /* 0x000000200000d947 */ /* 0x000fea0003800000 */
[----:B------:R3:W-:Y:S04]  /*5d30*/  RED.E.ADD.F32.FTZ.RN.STRONG.GPU [R124.64+-0x80], R190 ;  /* 0xffff80be7c00798e */ /* 0x0007e8000c10e7a0 */
[----:B----4-:R3:W-:Y:S02]  /*5d40*/  RED.E.ADD.F32.FTZ.RN.STRONG.GPU [R122.64+-0x80], R127 ;  /* 0xffff807f7a00798e */ /* 0x0107e4000c10e7a0 */
.L_x_5532:
[----:B------:R-:W-:Y:S05]  /*5d50*/  BSYNC B0 ;  /* 0x0000000000007941 */ /* 0x000fea0003800000 */
.L_x_5531:
[----:B---3--:R-:W3:Y:S01]  /*5d60*/  SHFL.DOWN P0, R122, R221, 0x1, 0x1f ;  /* 0x08201f00dd7a7f89 */ /* 0x008ee20000000000 */
[----:B------:R-:W-:Y:S01]  /*5d70*/  FMUL.FTZ R173, R12, R173 ;  /* 0x000000ad0cad7220 */ /* 0x000fe20000410000 */
[----:B------:R-:W-:Y:S01]  /*5d80*/  ISETP.NE.AND P2, PT, R168, RZ, PT ;  /* 0x000000ffa800720c */ /* 0x000fe20003f45270 */
[----:B------:R-:W-:Y:S01]  /*5d90*/  FFMA.FTZ R59, R188, R0, R59 ;  /* 0x00000000bc3b7223 */ /* 0x000fe2000001003b */
[----:B------:R-:W-:Y:S01]  /*5da0*/  BSSY B0, `(.L_x_5533) ;  /* 0x000004d000007945 */ /* 0x000fe20003800000 */
[----:B------:R-:W-:-:S02]  /*5db0*/  FFMA.FTZ R61, R173, R2, R61 ;  /* 0x00000002ad3d7223 */ /* 0x000fc4000001003d */
[----:B------:R-:W-:Y:S02]  /*5dc0*/  FFMA.FTZ R0, R106, R233, R191 ;  /* 0x000000e96a007223 */ /* 0x000fe400000100bf */
[----:B------:R-:W-:Y:S02]  /*5dd0*/  FMUL.FTZ R185, R185, R222 ;  /* 0x000000deb9b97220 */ /* 0x000fe40000410000 */
[----:B------:R-:W-:Y:S02]  /*5de0*/  FADD.FTZ R49, R0, R49 ;  /* 0x0000003100317221 */ /* 0x000fe40000010000 */
[----:B------:R-:W-:Y:S02]  /*5df0*/  FMUL.FTZ R174, R13, R174 ;  /* 0x000000ae0dae7220 */ /* 0x000fe40000410000 */
[----:B------:R-:W-:Y:S02]  /*5e00*/  FFMA.FTZ R0, R108, R173, R185 ;  /* 0x000000ad6c007223 */ /* 0x000fe400000100b9 */
[----:B------:R-:W-:-:S02]  /*5e10*/  FMUL.FTZ R243, R14, R243 ;  /* 0x000000f30ef37220 */ /* 0x000fc40000410000 */
[----:B------:R-:W-:Y:S02]  /*5e20*/  FMUL.FTZ R184, R184, R225 ;  /* 0x000000e1b8b87220 */ /* 0x000fe40000410000 */
[----:B------:R-:W-:Y:S02]  /*5e30*/  FMUL.FTZ R183, R183, R224 ;  /* 0x000000e0b7b77220 */ /* 0x000fe40000410000 */
[----:B------:R-:W-:Y:S02]  /*5e40*/  FFMA.FTZ R60, R174, R3, R60 ;  /* 0x00000003ae3c7223 */ /* 0x000fe4000001003c */
[----:B---3--:R-:W-:Y:S02]  /*5e50*/  @P0 FADD R122, R221, R122 ;  /* 0x0000007add7a0221 */ /* 0x008fe40000000000 */
[----:B------:R-:W-:Y:S02]  /*5e60*/  FADD.FTZ R47, R0, R47 ;  /* 0x0000002f002f7221 */ /* 0x000fe40000010000 */
[----:B------:R-:W-:Y:S01]  /*5e70*/  FFMA.FTZ R3, R109, R174, R184 ;  /* 0x000000ae6d037223 */ /* 0x000fe200000100b8 */
[----:B------:R-:W3:Y:S01]  /*5e80*/  SHFL.DOWN P0, R123, R122, 0x2, 0x1f ;  /* 0x08401f007a7b7f89 */ /* 0x000ee20000000000 */
[----:B------:R-:W-:-:S02]  /*5e90*/  FFMA.FTZ R0, R110, R243, R183 ;  /* 0x000000f36e007223 */ /* 0x000fc400000100b7 */
[----:B------:R-:W-:Y:S02]  /*5ea0*/  FMUL.FTZ R242, R15, R242 ;  /* 0x000000f20ff27220 */ /* 0x000fe40000410000 */
[----:B------:R-:W-:Y:S02]  /*5eb0*/  FMUL.FTZ R241, R16, R241 ;  /* 0x000000f110f17220 */ /* 0x000fe40000410000 */
[----:B------:R-:W-:Y:S02]  /*5ec0*/  FMUL.FTZ R182, R182, R227 ;  /* 0x000000e3b6b67220 */ /* 0x000fe40000410000 */
[----:B------:R-:W-:Y:S02]  /*5ed0*/  FMUL.FTZ R181, R181, R226 ;  /* 0x000000e2b5b57220 */ /* 0x000fe40000410000 */
[----:B------:R-:W-:Y:S02]  /*5ee0*/  FADD.FTZ R46, R3, R46 ;  /* 0x0000002e032e7221 */ /* 0x000fe40000010000 */
[----:B------:R-:W-:-:S02]  /*5ef0*/  FADD.FTZ R45, R0, R45 ;  /* 0x0000002d002d7221 */ /* 0x000fc40000010000 */
[----:B------:R-:W-:Y:S02]  /*5f00*/  FFMA.FTZ R3, R111, R242, R182 ;  /* 0x000000f26f037223 */ /* 0x000fe400000100b6 */
[----:B------:R-:W-:Y:S02]  /*5f10*/  FFMA.FTZ R0, R112, R241, R181 ;  /* 0x000000f170007223 */ /* 0x000fe400000100b5 */
[----:B------:R-:W-:Y:S02]  /*5f20*/  FMUL.FTZ R238, R17, R238 ;  /* 0x000000ee11ee7220 */ /* 0x000fe40000410000 */
[----:B------:R-:W-:Y:S02]  /*5f30*/  FMUL.FTZ R239, R18, R239 ;  /* 0x000000ef12ef7220 */ /* 0x000fe40000410000 */
[----:B------:R-:W-:Y:S02]  /*5f40*/  FMUL.FTZ R180, R180, R229 ;  /* 0x000000e5b4b47220 */ /* 0x000fe40000410000 */
[----:B---3--:R-:W-:-:S02]  /*5f50*/  @P0 FADD R123, R122, R123 ;  /* 0x0000007b7a7b0221 */ /* 0x008fc40000000000 */
[----:B------:R-:W-:Y:S02]  /*5f60*/  FMUL.FTZ R179, R179, R228 ;  /* 0x000000e4b3b37220 */ /* 0x000fe40000410000 */
[----:B------:R-:W-:Y:S01]  /*5f70*/  FADD.FTZ R44, R3, R44 ;  /* 0x0000002c032c7221 */ /* 0x000fe20000010000 */
[----:B------:R-:W3:Y:S01]  /*5f80*/  SHFL.DOWN P0, R124, R123, 0x4, 0x1f ;  /* 0x08801f007b7c7f89 */ /* 0x000ee20000000000 */
[----:B------:R-:W-:Y:S02]  /*5f90*/  FADD.FTZ R43, R0, R43 ;  /* 0x0000002b002b7221 */ /* 0x000fe40000010000 */
[----:B------:R-:W-:Y:S02]  /*5fa0*/  FFMA.FTZ R3, R113, R238, R180 ;  /* 0x000000ee71037223 */ /* 0x000fe400000100b4 */
        /* <DEDUP_REMOVED lines=10> */
[----:B---3--:R-:W-:Y:S02]  /*6050*/  @P0 FADD R124, R123, R124 ;  /* 0x0000007c7b7c0221 */ /* 0x008fe40000000000 */
[----:B------:R-:W-:Y:S02]  /*6060*/  FADD.FTZ R41, R0, R41 ;  /* 0x0000002900297221 */ /* 0x000fe40000010000 */
[----:B------:R-:W-:Y:S01]  /*6070*/  FFMA.FTZ R13, R107, R188, R186 ;  /* 0x000000bc6b0d7223 */ /* 0x000fe200000100ba */
[----:B------:R-:W3:Y:S01]  /*6080*/  SHFL.DOWN P0, R125, R124, 0x8, 0x1f ;  /* 0x09001f007c7d7f89 */ /* 0x000ee20000000000 */
[----:B------:R-:W-:-:S02]  /*6090*/  FFMA.FTZ R5, R115, R236, R178 ;  /* 0x000000ec73057223 */ /* 0x000fc400000100b2 */
[----:B------:R-:W-:Y:S02]  /*60a0*/  FFMA.FTZ R0, R116, R237, R177 ;  /* 0x000000ed74007223 */ /* 0x000fe400000100b1 */
[----:B------:R-:W-:Y:S02]  /*60b0*/  FFMA.FTZ R3, R117, R232, R176 ;  /* 0x000000e875037223 */ /* 0x000fe400000100b0 */
[----:B------:R-:W-:Y:S02]  /*60c0*/  FADD.FTZ R51, R234, R51 ;  /* 0x00000033ea337221 */ /* 0x000fe40000010000 */
[----:B------:R-:W-:Y:S02]  /*60d0*/  FADD.FTZ R50, R187, R50 ;  /* 0x00000032bb327221 */ /* 0x000fe40000010000 */
[----:B------:R-:W-:Y:S02]  /*60e0*/  FADD.FTZ R48, R13, R48 ;  /* 0x000000300d307221 */ /* 0x000fe40000010000 */
[----:B------:R-:W-:-:S02]  /*60f0*/  FFMA.FTZ R63, R243, R4, R63 ;  /* 0x00000004f33f7223 */ /* 0x000fc4000001003f */
[----:B------:R-:W-:Y:S02]  /*6100*/  FFMA.FTZ R65, R241, R6, R65 ;  /* 0x00000006f1417223 */ /* 0x000fe40000010041 */
[----:B------:R-:W-:Y:S02]  /*6110*/  FFMA.FTZ R64, R238, R7, R64 ;  /* 0x00000007ee407223 */ /* 0x000fe40000010040 */
[----:B------:R-:W-:Y:S02]  /*6120*/  FFMA.FTZ R67, R239, R8, R67 ;  /* 0x00000008ef437223 */ /* 0x000fe40000010043 */
[----:B------:R-:W-:Y:S02]  /*6130*/  FFMA.FTZ R66, R236, R9, R66 ;  /* 0x00000009ec427223 */ /* 0x000fe40000010042 */
[----:B------:R-:W-:Y:S02]  /*6140*/  FFMA.FTZ R69, R237, R10, R69 ;  /* 0x0000000aed457223 */ /* 0x000fe40000010045 */
[----:B---3--:R-:W-:Y:S01]  /*6150*/  @P0 FADD R125, R124, R125 ;  /* 0x0000007d7c7d0221 */ /* 0x008fe20000000000 */
[----:B------:R-:W-:Y:S01]  /*6160*/  ISETP.NE.AND P0, PT, R167, RZ, PT ;  /* 0x000000ffa700720c */ /* 0x000fe20003f05270 */
[----:B------:R-:W-:-:S02]  /*6170*/  FFMA.FTZ R68, R232, R11, R68 ;  /* 0x0000000be8447223 */ /* 0x000fc40000010044 */
[----:B------:R-:W-:Y:S01]  /*6180*/  FADD.FTZ R40, R5, R40 ;  /* 0x0000002805287221 */ /* 0x000fe20000010000 */
[----:B------:R-:W3:Y:S01]  /*6190*/  SHFL.DOWN P1, R2, R125, 0x10, 0x1f ;  /* 0x0a001f007d027f89 */ /* 0x000ee20000020000 */
[----:B------:R-:W-:Y:S02]  /*61a0*/  FADD.FTZ R39, R0, R39 ;  /* 0x0000002700277221 */ /* 0x000fe40000010000 */
[----:B------:R-:W-:Y:S02]  /*61b0*/  FADD.FTZ R38, R3, R38 ;  /* 0x0000002603267221 */ /* 0x000fe40000010000 */
[----:B---3--:R-:W-:-:S05]  /*61c0*/  @P1 FADD R2, R125, R2 ;  /* 0x000000027d021221 */ /* 0x008fca0000000000 */
[----:B------:R3:W-:Y:S04]  /*61d0*/  @!P0 STS [0x2104], R2 ;  /* 0x00210402ff008388 */ /* 0x0007e80000000800 */
[----:B------:R-:W-:Y:S06]  /*61e0*/  BAR.SYNC.DEFER_BLOCKING 0x0 ;  /* 0x0000000000007b1d */ /* 0x000fec0000010000 */
[----:B------:R-:W-:Y:S05]  /*61f0*/  @P2 BRA `(.L_x_5534) ;  /* 0x0000007000002947 */ /* 0x000fea0003800000 */
[----:B---3--:R-:W-:Y:S02]  /*6200*/  ULDC UR26, c[0x0][0x174] ;  /* 0x00005d00001a7ab9 */ /* 0x008fe40000000800 */
[----:B------:R-:W-:-:S02]  /*6210*/  UISETP.NE.AND UP0, UPT, UR21, UR26, UPT ;  /* 0x0000001a1500728c */ /* 0x000fc4000bf05270 */
[----:B------:R-:W-:-:S04]  /*6220*/  USHF.L.U32 UR26, UR7, 0x2, URZ ;  /* 0x00000002071a7899 */ /* 0x000fc8000800063f */
[----:B------:R-:W-:-:S13]  /*6230*/  PLOP3.LUT P0, PT, PT, PT, UP0, 0x80, 0x0 ;  /* 0x000000000000781c */ /* 0x000fda0003f0f008 */
[----:B------:R-:W3:Y:S02]  /*6240*/  @P0 LDS R3, [UR26+0x33b8] ;  /* 0x0033b81aff030984 */ /* 0x000ee40008000800 */
[----:B---3--:R-:W-:-:S05]  /*6250*/  @P0 FADD.FTZ R2, R2, R3 ;  /* 0x0000000302020221 */ /* 0x008fca0000010000 */
[----:B------:R3:W-:Y:S02]  /*6260*/  STS [UR26+0x33b8], R2 ;  /* 0x0033b802ff007988 */ /* 0x0007e4000800081a */
.L_x_5534:
[----:B---3--:R-:W-:Y:S05]  /*6270*/  BSYNC B0 ;  /* 0x0000000000007941 */ /* 0x008fea0003800000 */
.L_x_5533:
        /* <DEDUP_REMOVED lines=8> */
.L_x_5498:
[----:B------:R-:W-:Y:S01]  /*6300*/  BAR.SYNC.DEFER_BLOCKING 0x0 ;  /* 0x0000000000007b1d */ /* 0x000fe20000010000 */
[----:B------:R-:W-:Y:S02]  /*6310*/  ISETP.NE.AND P0, PT, R168, RZ, PT ;  /* 0x000000ffa800720c */ /* 0x000fe40003f05270 */
[----:B------:R-:W-:Y:S02]  /*6320*/  MOV R2, UR25 ;  /* 0x0000001900027c02 */ /* 0x000fe40008000f00 */
[----:B------:R-:W-:Y:S01]  /*6330*/  MOV R4, UR38 ;  /* 0x0000002600047c02 */ /* 0x000fe20008000f00 */
[----:B------:R-:W-:Y:S01]  /*6340*/  ULDC.64 UR8, c[0x0][0x2d8] ;  /* 0x0000b60000087ab9 */ /* 0x000fe20000000a00 */
[----:B------:R-:W-:Y:S01]  /*6350*/  BSSY B0, `(.L_x_5536) ;  /* 0x000003f000007945 */ /* 0x000fe20003800000 */
[----:B------:R-:W-:Y:S02]  /*6360*/  UIMAD UR7, UR35, UR8, URZ ;  /* 0x00000008230772a4 */ /* 0x000fe4000f8e023f */
[----:B------:R-:W-:-:S02]  /*6370*/  ULDC.64 UR30, c[0x0][0x2f8] ;  /* 0x0000be00001e7ab9 */ /* 0x000fc40000000a00 */
[----:B------:R-:W-:Y:S02]  /*6380*/  UIMAD.WIDE.U32 UR26, UR34, UR8, URZ ;  /* 0x00000008221a72a5 */ /* 0x000fe4000f8e003f */
[----:B------:R-:W-:Y:S02]  /*6390*/  UIMAD UR28, UR34, UR9, UR7 ;  /* 0x00000009221c72a4 */ /* 0x000fe4000f8e0207 */
[----:B------:R-:W-:Y:S02]  /*63a0*/  UIMAD UR29, UR35, UR30, URZ ;  /* 0x0000001e231d72a4 */ /* 0x000fe4000f8e023f */
[----:B------:R-:W-:Y:S02]  /*63b0*/  UIMAD.WIDE.U32 UR8, UR34, UR30, URZ ;  /* 0x0000001e220872a5 */ /* 0x000fe4000f8e003f */
[----:B------:R-:W-:Y:S02]  /*63c0*/  UIMAD UR7, UR6, -0x200, UR36 ;  /* 0xfffffe00060778a4 */ /* 0x000fe4000f8e0224 */
[----:B------:R-:W-:Y:S01]  /*63d0*/  UIMAD UR31, UR34, UR31, UR29 ;  /* 0x0000001f221f72a4 */ /* 0x000fe2000f8e021d */
[----:B------:R-:W-:Y:S01]  /*63e0*/  STS [R118], R68 ;  /* 0x0000004476007388 */ /* 0x000fe20000000800 */
[----:B------:R-:W-:-:S03]  /*63f0*/  UIADD3 UR30, UR27, UR28, URZ ;  /* 0x0000001c1b1e7290 */ /* 0x000fc6000fffe03f */
        /* <DEDUP_REMOVED lines=14> */
[----:B---3--:R-:W-:-:S03]  /*64e0*/  SHF.R.S32.HI R57, RZ, 0x1f, R120 ;  /* 0x0000001fff397819 */ /* 0x008fc60000011478 */
        /* <DEDUP_REMOVED lines=20> */
[----:B---3--:R-:W-:-:S04]  /*6630*/  IADD3 R2, P2, R120, UR38, RZ ;  /* 0x0000002678027c10 */ /* 0x008fc8000ff5e0ff */
[----:B------:R-:W-:Y:S01]  /*6640*/  LEA.HI.X.SX32 R3, R4, R57, 0x1, P2 ;  /* 0x0000003904037211 */ /* 0x000fe200010f0eff */
[----:B------:R-:W3:Y:S02]  /*6650*/  LDS R0, [0x840] ;  /* 0x00084000ff007984 */ /* 0x000ee40000000800 */
[----:B---3--:R-:W-:-:S13]  /*6660*/  ISETP.GE.AND P1, PT, R120, R0, PT ;  /* 0x000000007800720c */ /* 0x008fda0003f26270 */
        /* <DEDUP_REMOVED lines=13> */
.L_x_5537:
[----:B------:R-:W-:Y:S05]  /*6740*/  BSYNC B0 ;  /* 0x0000000000007941 */ /* 0x000fea0003800000 */
.L_x_5536:
        /* <DEDUP_REMOVED lines=10> */
[----:B------:R-:W-:Y:S01]  /*67f0*/  USHF.R.S32.HI UR28, URZ, 0x1f, UR7 ;  /* 0x0000001f3f1c7899 */ /* 0x000fe20008011407 */
[-C--:B------:R-:W-:Y:S01]  /*6800*/  ISETP.GE.AND P4, PT, R154, R0.reuse, PT ;  /* 0x000000009a00720c */ /* 0x080fe20003f86270 */
[----:B------:R-:W-:Y:S01]  /*6810*/  UIMAD UR26, UR12, UR29, UR30 ;  /* 0x0000001d0c1a72a4 */ /* 0x000fe2000f8e021e */
[----:B------:R-:W-:Y:S01]  /*6820*/  ISETP.GE.AND P5, PT, R153, R0, PT ;  /* 0x000000009900720c */ /* 0x000fe20003fa6270 */
[----:B------:R-:W-:Y:S01]  /*6830*/  BSSY B0, `(.L_x_5538) ;  /* 0x0000066000007945 */ /* 0x000fe20003800000 */
[----:B---3--:R-:W-:Y:S01]  /*6840*/  MOV R6, UR37 ;  /* 0x0000002500067c02 */ /* 0x008fe20008000f00 */
[----:B------:R-:W-:-:S03]  /*6850*/  UIADD3.X UR26, UR28, UR26, UR27, UP0, !UPT ;  /* 0x0000001a1c1a7290 */ /* 0x000fc600087fe41b */
[----:B------:R-:W-:-:S03]  /*6860*/  LEA R4, P3, R6, R4, 0x2 ;  /* 0x0000000406047211 */ /* 0x000fc600078610ff */
[----:B------:R-:W-:-:S04]  /*6870*/  MOV R7, UR26 ;  /* 0x0000001a00077c02 */ /* 0x000fc80008000f00 */
[----:B------:R-:W-:Y:S02]  /*6880*/  LEA.HI.X R5, R6, R5, R7, 0x2, P3 ;  /* 0x0000000506057211 */ /* 0x000fe400018f1407 */
        /* <DEDUP_REMOVED lines=18> */
[----:B------:R-:W-:Y:S01]  /*69b0*/  ISETP.GE.AND P6, PT, R147, R0, PT ;  /* 0x000000009300720c */ /* 0x000fe20003fc6270 */
[----:B------:R-:W-:Y:S02]  /*69c0*/  FADD.FTZ R0, R38, R169 ;  /* 0x000000a926007221 */ /* 0x000fe40000010000 */
[----:B------:R-:W-:Y:S02]  /*69d0*/  @!P3 STG.E [R4.64+-0x280], R31 ;  /* 0xfffd801f0400b986 */ /* 0x000fe4000c101920 */
[----:B------:R-:W-:Y:S02]  /*69e0*/  FADD.FTZ R7, R0, R39 ;  /* 0x0000002700077221 */ /* 0x000fe40000010000 */
[----:B------:R-:W-:Y:S02]  /*69f0*/  @!P2 STG.E [R4.64+-0x200], R33 ;  /* 0xfffe00210400a986 */ /* 0x000fe4000c101920 */
[----:B------:R-:W-:-:S02]  /*6a00*/  FADD.FTZ R0, R7, R40 ;  /* 0x0000002807007221 */ /* 0x000fc40000010000 */
[----:B------:R-:W-:Y:S02]  /*6a10*/  @!P1 STG.E [R4.64+-0x180], R35 ;  /* 0xfffe802304009986 */ /* 0x000fe4000c101920 */
[----:B------:R-:W-:Y:S02]  /*6a20*/  FADD.FTZ R7, R0, R41 ;  /* 0x0000002900077221 */ /* 0x000fe40000010000 */
[----:B------:R-:W-:Y:S02]  /*6a30*/  @!P5 STG.E [R4.64+-0x100], R37 ;  /* 0xffff00250400d986 */ /* 0x000fe4000c101920 */
[----:B------:R-:W-:Y:S02]  /*6a40*/  FADD.FTZ R0, R7, R42 ;  /* 0x0000002a07007221 */ /* 0x000fe40000010000 */
[----:B------:R-:W-:Y:S04]  /*6a50*/  @!P4 STG.E [R4.64+-0x780], R11 ;  /* 0xfff8800b0400c986 */ /* 0x000fe8000c101920 */
[----:B------:R3:W-:Y:S04]  /*6a60*/  @!P6 STG.E [R4.64+-0x80], R55 ;  /* 0xffff80370400e986 */ /* 0x0007e8000c101920 */
[----:B------:R-:W-:Y:S01]  /*6a70*/  BAR.SYNC.DEFER_BLOCKING 0x0 ;  /* 0x0000000000007b1d */ /* 0x000fe20000010000 */
[----:B---3--:R-:W-:Y:S01]  /*6a80*/  MOV R4, UR25 ;  /* 0x0000001900047c02 */ /* 0x008fe20008000f00 */
[----:B------:R-:W-:-:S04]  /*6a90*/  UIADD3 UR25, UR9, UR31, URZ ;  /* 0x0000001f09197290 */ /* 0x000fc8000fffe03f */
[----:B------:R-:W-:Y:S04]  /*6aa0*/  STS [R118], R38 ;  /* 0x0000002676007388 */ /* 0x000fe80000000800 */
[----:B------:R-:W-:Y:S04]  /*6ab0*/  STS [R118+0x4], R39 ;  /* 0x0000042776007388 */ /* 0x000fe80000000800 */
[----:B------:R-:W-:Y:S04]  /*6ac0*/  STS [R118+0x8], R40 ;  /* 0x0000082876007388 */ /* 0x000fe80000000800 */
[----:B------:R-:W-:Y:S04]  /*6ad0*/  STS [R118+0xc], R41 ;  /* 0x00000c2976007388 */ /* 0x000fe80000000800 */
[----:B------:R-:W-:Y:S04]  /*6ae0*/  STS [R118+0x10], R42 ;  /* 0x0000102a76007388 */ /* 0x000fe80000000800 */
[----:B------:R3:W-:Y:S04]  /*6af0*/  STS [R118+0x14], R43 ;  /* 0x0000142b76007388 */ /* 0x0007e80000000800 */
[----:B------:R5:W-:Y:S04]  /*6b00*/  STS [R118+0x18], R44 ;  /* 0x0000182c76007388 */ /* 0x000be80000000800 */
[----:B------:R4:W-:Y:S01]  /*6b10*/  STS [R118+0x1c], R45 ;  /* 0x00001c2d76007388 */ /* 0x0009e20000000800 */
[----:B---3--:R-:W-:Y:S01]  /*6b20*/  FADD.FTZ R43, R0, R43 ;  /* 0x0000002b002b7221 */ /* 0x008fe20000010000 */
[----:B------:R-:W-:-:S02]  /*6b30*/  IADD3 R0, P1, R120, -0x1e0, RZ ;  /* 0xfffffe2078007810 */ /* 0x000fc40007f3e0ff */
[----:B------:R3:W-:Y:S01]  /*6b40*/  STS [R118+0x20], R46 ;  /* 0x0000202e76007388 */ /* 0x0007e20000000800 */
[----:B-----5:R-:W-:Y:S01]  /*6b50*/  FADD.FTZ R44, R43, R44 ;  /* 0x0000002c2b2c7221 */ /* 0x020fe20000010000 */
[----:B------:R-:W-:Y:S02]  /*6b60*/  IADD3.X R23, R57, -0x1, RZ, P1, !PT ;  /* 0xffffffff39177810 */ /* 0x000fe40000ffe4ff */
[----:B------:R5:W-:Y:S01]  /*6b70*/  STS [R118+0x24], R47 ;  /* 0x0000242f76007388 */ /* 0x000be20000000800 */
[----:B----4-:R-:W-:-:S03]  /*6b80*/  FADD.FTZ R45, R44, R45 ;  /* 0x0000002d2c2d7221 */ /* 0x010fc60000010000 */
[----:B------:R4:W-:Y:S01]  /*6b90*/  STS [R118+0x28], R48 ;  /* 0x0000283076007388 */ /* 0x0009e20000000800 */
[----:B---3--:R-:W-:-:S03]  /*6ba0*/  FADD.FTZ R46, R45, R46 ;  /* 0x0000002e2d2e7221 */ /* 0x008fc60000010000 */
[----:B------:R3:W-:Y:S01]  /*6bb0*/  STS [R118+0x2c], R49 ;  /* 0x00002c3176007388 */ /* 0x0007e20000000800 */
[----:B-----5:R-:W-:-:S03]  /*6bc0*/  FADD.FTZ R47, R46, R47 ;  /* 0x0000002f2e2f7221 */ /* 0x020fc60000010000 */
[----:B------:R5:W-:Y:S01]  /*6bd0*/  STS [R118+0x30], R50 ;  /* 0x0000303276007388 */ /* 0x000be20000000800 */
[----:B----4-:R-:W-:-:S03]  /*6be0*/  FADD.FTZ R48, R47, R48 ;  /* 0x000000302f307221 */ /* 0x010fc60000010000 */
[----:B------:R4:W-:Y:S01]  /*6bf0*/  STS [R118+0x34], R51 ;  /* 0x0000343376007388 */ /* 0x0009e20000000800 */
[----:B---3--:R-:W-:-:S03]  /*6c00*/  FADD.FTZ R49, R48, R49 ;  /* 0x0000003130317221 */ /* 0x008fc60000010000 */
[----:B------:R3:W-:Y:S01]  /*6c10*/  STS [R118+0x38], R52 ;  /* 0x0000383476007388 */ /* 0x0007e20000000800 */
[----:B-----5:R-:W-:-:S03]  /*6c20*/  FADD.FTZ R50, R49, R50 ;  /* 0x0000003231327221 */ /* 0x020fc60000010000 */
[----:B------:R-:W-:Y:S01]  /*6c30*/  STS [R118+0x3c], R53 ;  /* 0x00003c3576007388 */ /* 0x000fe20000000800 */
[----:B------:R-:W-:-:S06]  /*6c40*/  NOP ;  /* 0x0000000000007918 */ /* 0x000fcc0000000000 */
[----:B------:R-:W-:Y:S01]  /*6c50*/  LDS R7, [R146] ;  /* 0x0000000092077984 */ /* 0x000fe20000000800 */
[----:B----4-:R-:W-:-:S03]  /*6c60*/  FADD.FTZ R51, R50, R51 ;  /* 0x0000003332337221 */ /* 0x010fc60000010000 */
[----:B------:R-:W-:Y:S01]  /*6c70*/  LDS R145, [R145+0x80] ;  /* 0x0000800091917984 */ /* 0x000fe20000000800 */
[----:B---3--:R-:W-:-:S03]  /*6c80*/  FADD.FTZ R52, R51, R52 ;  /* 0x0000003433347221 */ /* 0x008fc60000010000 */
        /* <DEDUP_REMOVED lines=17> */
[----:B------:R-:W3:Y:S02]  /*6da0*/  LDS R6, [0x840] ;  /* 0x00084000ff067984 */ /* 0x000ee40000000800 */
[----:B---3--:R-:W-:-:S13]  /*6db0*/  ISETP.GE.AND P0, PT, R120, R6, PT ;  /* 0x000000067800720c */ /* 0x008fda0003f06270 */
        /* <DEDUP_REMOVED lines=13> */
.L_x_5539:
[----:B------:R-:W-:Y:S05]  /*6e90*/  BSYNC B0 ;  /* 0x0000000000007941 */ /* 0x000fea0003800000 */
.L_x_5538:
        /* <DEDUP_REMOVED lines=21> */
[----:B---3--:R-:W-:Y:S01]  /*6ff0*/  MOV R4, UR8 ;  /* 0x0000000800047c02 */ /* 0x008fe20008000f00 */
        /* <DEDUP_REMOVED lines=34> */
[----:B------:R-:W-:Y:S01]  /*7220*/  @!P2 CALL.REL.NOINC `(.L_x_5496) ;  /* 0x000000100000a944 */ /* 0x000fe20003c00000 */
[----:B------:R-:W-:Y:S05]  /*7230*/  BRA `(.L_x_5540) ;  /* 0xffff98a000007947 */ /* 0x000fea000383ffff */
.L_x_5496:
[----:B------:R-:W-:Y:S02]  /*7240*/  ISETP.NE.U32.AND P0, PT, RZ, c[0x0][0x328], PT ;  /* 0x0000ca00ff007a0c */ /* 0x000fe40003f05070 */
[----:B------:R-:W-:Y:S02]  /*7250*/  ISETP.NE.U32.AND P2, PT, RZ, c[0x0][0x348], PT ;  /* 0x0000d200ff007a0c */ /* 0x000fe40003f45070 */
[----:B------:R-:W-:-:S02]  /*7260*/  ISETP.NE.AND.EX P1, PT, RZ, c[0x0][0x32c], PT, P0 ;  /* 0x0000cb00ff007a0c */ /* 0x000fc40003f25300 */
        /* <DEDUP_REMOVED lines=23> */
.L_x_5542:
[----:B0-----:R-:W-:Y:S05]  /*73e0*/  BSYNC B0 ;  /* 0x0000000000007941 */ /* 0x001fea0003800000 */
.L_x_5541:
[----:B------:R-:W-:Y:S01]  /*73f0*/  BSSY B0, `(.L_x_5543) ;  /* 0x000001a000007945 */ /* 0x000fe20003800000 */
[----:B------:R-:W-:Y:S05]  /*7400*/  @!P0 BRA `(.L_x_5544) ;  /* 0x0000017000008947 */ /* 0x000fea0003800000 */
[----:B------:R-:W-:Y:S06]  /*7410*/  BAR.SYNC.DEFER_BLOCKING 0x0 ;  /* 0x0000000000007b1d */ /* 0x000fec0000010000 */
[----:B------:R-:W4:Y:S04]  /*7420*/  SHFL.DOWN P0, R0, R169, 0x1, 0x1f ;  /* 0x08201f00a9007f89 */ /* 0x000f280000000000 */
[----:B0-----:R-:W0:Y:S04]  /*7430*/  S2R R6, SR_LANEID ;  /* 0x0000000000067919 */ /* 0x001e280000000000 */
[----:B------:R-:W5:Y:S01]  /*7440*/  S2R R7, SR_TID.X ;  /* 0x0000000000077919 */ /* 0x000f620000002100 */
[----:B----4-:R-:W-:Y:S01]  /*7450*/  @P0 FADD R0, R0, R169 ;  /* 0x000000a900000221 */ /* 0x010fe20000000000 */
[----:B0-----:R-:W-:-:S04]  /*7460*/  ISETP.NE.AND P1, PT, R6, RZ, PT ;  /* 0x000000ff0600720c */ /* 0x001fc80003f25270 */
[----:B---3--:R-:W0:Y:S02]  /*7470*/  SHFL.DOWN P0, R3, R0, 0x2, 0x1f ;  /* 0x08401f0000037f89 */ /* 0x008e240000000000 */
        /* <DEDUP_REMOVED lines=16> */
.L_x_5544:
[----:B0-----:R-:W0:Y:S02]  /*7580*/  S2R R7, SR_TID.X ;  /* 0x0000000000077919 */ /* 0x001e240000002100 */
.L_x_5545:
[----:B0-----:R-:W-:Y:S05]  /*7590*/  BSYNC B0 ;  /* 0x0000000000007941 */ /* 0x001fea0003800000 */
.L_x_5543:
[----:B------:R-:W-:-:S13]  /*75a0*/  ISETP.GE.AND P0, PT, R7, c[0x0][0x16c], PT ;  /* 0x00005b0007007a0c */ /* 0x000fda0003f06270 */
[----:B------:R-:W-:Y:S05]  /*75b0*/  @P0 EXIT ;  /* 0x000000000000094d */ /* 0x000fea0003800000 */
[----:B------:R-:W-:Y:S02]  /*75c0*/  ULDC.64 UR6, c[0x0][0x288] ;  /* 0x0000a20000067ab9 */ /* 0x000fe40000000a00 */
[----:B------:R-:W-:Y:S02]  /*75d0*/  UIMAD UR13, UR13, UR6, URZ ;  /* 0x000000060d0d72a4 */ /* 0x000fe4000f8e023f */
[----:B-12---:R-:W-:Y:S02]  /*75e0*/  UIMAD.WIDE.U32 UR4, UR12, UR6, URZ ;  /* 0x000000060c0472a5 */ /* 0x006fe4000f8e003f */
[----:B------:R-:W-:-:S04]  /*75f0*/  UIMAD UR6, UR12, UR7, UR13 ;  /* 0x000000070c0672a4 */ /* 0x000fc8000f8e020d */
[----:B------:R-:W-:Y:S02]  /*7600*/  UIADD3 UR6, UR5, UR6, URZ ;  /* 0x0000000605067290 */ /* 0x000fe4000fffe03f */
.L_x_5546:
[----:B0--3--:R0:W1:Y:S01]  /*7610*/  LDS R9, [R7.X4+0x33b8] ;  /* 0x0033b80007097984 */ /* 0x0090620000004800 */
        /* <DEDUP_REMOVED lines=17> */
.L_x_5547:
        /* <DEDUP_REMOVED lines=13> */
.L_x_9084:


//--------------------- .text._Z25selective_scan_bwd_kernelI32Selective_Scan_bwd_kernel_traitsILi32ELi16ELb0ELb1ELb1ELb0ELb1EffEEv12SSMParamsBwd --------------------------
	.section	.text._Z25selective_scan_bwd_kernelI32Selective_Scan_bwd_kernel_traitsILi32ELi16ELb0ELb1ELb1ELb0ELb1EffEEv12SSMParamsBwd,"ax",@progbits
	.sectioninfo	@"SHI_REGISTERS=255"
	.align	128
        .global         _Z25selective_scan_bwd_kernelI32Selective_Scan_bwd_kernel_traitsILi32ELi16ELb0ELb1ELb1ELb0ELb1EffEEv12SSMParamsBwd
        .type           _Z25selective_scan_bwd_kernelI32Selective_Scan_bwd_kernel_traitsILi32ELi16ELb0ELb1ELb1ELb0ELb1EffEEv12SSMParamsBwd,@function
        .size           _Z25selective_scan_bwd_kernelI32Selective_Scan_bwd_kernel_traitsILi32ELi16ELb0ELb1ELb1ELb0ELb1EffEEv12SSMParamsBwd,(.L_x_9085 - _Z25selective_scan_bwd_kernelI32Selective_Scan_bwd_kernel_traitsILi32ELi16ELb0ELb1ELb1ELb0ELb1EffEEv12SSMParamsBwd)
        .other          _Z25selective_scan_bwd_kernelI32Selective_Scan_bwd_kernel_traitsILi32ELi16ELb0ELb1ELb1ELb0ELb1EffEEv12SSMParamsBwd,@"STO_CUDA_ENTRY STV_DEFAULT"
_Z25selective_scan_bwd_kernelI32Selective_Scan_bwd_kernel_traitsILi32ELi16ELb0ELb1ELb1ELb0ELb1EffEEv12SSMParamsBwd:
.text._Z25selective_scan_bwd_kernelI32Selective_Scan_bwd_kernel_traitsILi32ELi16ELb0ELb1ELb1ELb0ELb1EffEEv12SSMParamsBwd:
        /* <DEDUP_REMOVED lines=77> */
[----:B------:R-:W-:Y:S01]  /*04d0*/  @UP2 ULEA.HI.X UR7, UR16, UR31, UR17, 0x2, UP1 ;  /* 0x0000001f10072291 */ /* 0x000fe200088f1411 */
[----:B------:R-:W-:Y:S01]  /*04e0*/  IADD3 R2, -R180, RZ, RZ ;  /* 0x000000ffb4027210 */ /* 0x000fe20007ffe1ff */
[----:B------:R-:W-:Y:S02]  /*04f0*/  ULDC.64 UR26, c[0x0][0x1d8] ;  /* 0x00007600001a7ab9 */ /* 0x000fe40000000a00 */
[----:B------:R-:W-:Y:S02]  /*0500*/  ULDC.64 UR30, c[0x0][0x1e8] ;  /* 0x00007a00001e7ab9 */ /* 0x000fe40000000a00 */
[----:B------:R-:W-:Y:S01]  /*0510*/  UIMAD UR22, UR17, UR30, URZ ;  /* 0x0000001e111672a4 */ /* 0x000fe2000f8e023f */
[----:B------:R-:W-:Y:S01]  /*0520*/  IMAD R0, R9, R2, R0 ;  /* 0x0000000209007224 */ /* 0x000fe200078e0200 */
[----:B------:R-:W-:Y:S01]  /*0530*/  UIMAD UR23, UR17, UR26, URZ ;  /* 0x0000001a111772a4 */ /* 0x000fe2000f8e023f */
[----:B------:R-:W-:Y:S01]  /*0540*/  MOV R2, UR4 ;  /* 0x0000000400027c02 */ /* 0x000fe20008000f00 */
[----:B------:R-:W-:-:S02]  /*0550*/  UIMAD.WIDE.U32 UR20, UR16, UR26, UR20 ;  /* 0x0000001a101472a5 */ /* 0x000fc4000f8e0014 */
[----:B------:R-:W-:Y:S01]  /*0560*/  UIMAD.WIDE.U32 UR12, UR37, UR28, URZ ;  /* 0x0000001c250c72a5 */ /* 0x000fe2000f8e003f */
[----:B------:R-:W-:Y:S01]  /*0570*/  ISETP.GT.U32.AND P1, PT, R9, R0, PT ;  /* 0x000000000900720c */ /* 0x000fe20003f24070 */
[----:B------:R-:W-:Y:S02]  /*0580*/  ULDC UR26, c[0x0][0x174] ;  /* 0x00005d00001a7ab9 */ /* 0x000fe40000000800 */
[----:B------:R-:W-:Y:S02]  /*0590*/  UIADD3 UR19, UR19, UR24, URZ ;  /* 0x0000001813137290 */ /* 0x000fe4000fffe03f */
[----:B------:R-:W-:Y:S02]  /*05a0*/  UIMAD UR28, UR16, UR31, UR22 ;  /* 0x0000001f101c72a4 */ /* 0x000fe4000f8e0216 */
[----:B------:R-:W-:Y:S02]  /*05b0*/  ULEA UR31, UR26, 0xfffffe00, 0x9 ;  /* 0xfffffe001a1f7891 */ /* 0x000fe4000f8e483f */
[----:B------:R-:W-:-:S02]  /*05c0*/  UIMAD.WIDE.U32 UR18, UR16, UR30, UR18 ;  /* 0x0000001e101272a5 */ /* 0x000fc4000f8e0012 */
[----:B------:R-:W-:Y:S02]  /*05d0*/  UIMAD UR27, UR16, UR27, UR23 ;  /* 0x0000001b101b72a4 */ /* 0x000fe4000f8e0217 */
[----:B------:R-:W-:Y:S01]  /*05e0*/  USHF.R.S32.HI UR30, URZ, 0x1f, UR31 ;  /* 0x0000001f3f1e7899 */ /* 0x000fe2000801141f */
[-C--:B------:R-:W-:Y:S01]  /*05f0*/  @!P1 IADD3 R0, R0, -R9.reuse, RZ ;  /* 0x8000000900009210 */ /* 0x080fe20007ffe0ff */
[----:B------:R-:W-:Y:S01]  /*0600*/  UIADD3 UR20, UP1, UR31, UR20, URZ ;  /* 0x000000141f147290 */ /* 0x000fe2000ff3e03f */
[----:B------:R-:W-:Y:S01]  /*0610*/  @!P1 IADD3 R180, R180, 0x1, RZ ;  /* 0x00000001b4b49810 */ /* 0x000fe20007ffe0ff */
[----:B------:R-:W-:Y:S01]  /*0620*/  ULDC.64 UR24, c[0x0][0x240] ;  /* 0x0000900000187ab9 */ /* 0x000fe20000000a00 */
[----:B------:R-:W-:Y:S01]  /*0630*/  ISETP.GE.U32.AND P0, PT, R0, R9, PT ;  /* 0x000000090000720c */ /* 0x000fe20003f06070 */
[----:B------:R-:W-:Y:S01]  /*0640*/  UIADD3.X UR21, UR30, UR21, UR27, UP1, !UPT ;  /* 0x000000151e157290 */ /* 0x000fe20008ffe41b */
[----:B------:R-:W-:Y:S01]  /*0650*/  ISETP.NE.AND P1, PT, RZ, c[0x0][0x178], PT ;  /* 0x00005e00ff007a0c */ /* 0x000fe20003f25270 */
[----:B------:R-:W-:-:S02]  /*0660*/  ULEA UR24, UP1, UR20, UR24, 0x2 ;  /* 0x0000001814187291 */ /* 0x000fc4000f82103f */
[----:B------:R-:W-:Y:S02]  /*0670*/  UIADD3 UR13, UR13, UR29, URZ ;  /* 0x0000001d0d0d7290 */ /* 0x000fe4000fffe03f */
[----:B------:R-:W-:Y:S02]  /*0680*/  ULEA.HI.X UR25, UR20, UR25, UR21, 0x2, UP1 ;  /* 0x0000001914197291 */ /* 0x000fe400088f1415 */
[----:B------:R-:W-:Y:S02]  /*0690*/  UIADD3 UR27, UP1, UR31, UR18, URZ ;  /* 0x000000121f1b7290 */ /* 0x000fe4000ff3e03f */
[----:B------:R-:W-:Y:S02]  /*06a0*/  ULDC UR21, c[0x0][0x178] ;  /* 0x00005e0000157ab9 */ /* 0x000fe40000000800 */
[----:B------:R-:W-:Y:S01]  /*06b0*/  ULOP3.LUT UR18, UR16, UR21, URZ, 0x3c, !UPT ;  /* 0x0000001510127292 */ /* 0x000fe2000f8e3c3f */
[----:B------:R-:W-:Y:S01]  /*06c0*/  @P0 IADD3 R180, R180, 0x1, RZ ;  /* 0x00000001b4b40810 */ /* 0x000fe20007ffe0ff */
[----:B------:R-:W-:-:S02]  /*06d0*/  ULDC.64 UR22, c[0x0][0x280] ;  /* 0x0000a00000167ab9 */ /* 0x000fc40000000a00 */
[----:B------:R-:W-:Y:S02]  /*06e0*/  UIADD3.X UR20, UR30, UR19, UR28, UP1, !UPT ;  /* 0x000000131e147290 */ /* 0x000fe40008ffe41c */
[----:B------:R-:W-:Y:S01]  /*06f0*/  ISETP.LE.AND P2, PT, RZ, UR18, PT ;  /* 0x00000012ff007c0c */ /* 0x000fe2000bf43270 */
[----:B------:R-:W-:Y:S02]  /*0700*/  UIMAD UR29, UR17, UR22, URZ ;  /* 0x00000016111d72a4 */ /* 0x000fe4000f8e023f */
[----:B------:R-:W-:Y:S02]  /*0710*/  ULEA UR19, UP1, UR27, UR34, 0x2 ;  /* 0x000000221b137291 */ /* 0x000fe4000f82103f */
[----:B------:R-:W-:Y:S02]  /*0720*/  UIMAD.WIDE.U32 UR12, UR16, UR22, UR12 ;  /* 0x00000016100c72a5 */ /* 0x000fe4000f8e000c */
[----:B------:R-:W-:Y:S02]  /*0730*/  UIMAD UR23, UR16, UR23, UR29 ;  /* 0x00000017101772a4 */ /* 0x000fe4000f8e021d */
[----:B------:R-:W-:-:S02]  /*0740*/  ULEA.HI.X UR27, UR27, UR35, UR20, 0x2, UP1 ;  /* 0x000000231b1b7291 */ /* 0x000fc400088f1414 */
[----:B------:R-:W-:Y:S02]  /*0750*/  UIADD3 UR15, UR5, UR15, URZ ;  /* 0x0000000f050f7290 */ /* 0x000fe4000fffe03f */
[----:B------:R-:W-:Y:S01]  /*0760*/  @!P2 IADD3 R180, -R180, RZ, RZ ;  /* 0x000000ffb4b4a210 */ /* 0x000fe20007ffe1ff */
[----:B------:R-:W-:Y:S01]  /*0770*/  UIADD3 UR29, UP1, UR31, UR12, URZ ;  /* 0x0000000c1f1d7290 */ /* 0x000fe2000ff3e03f */
[----:B------:R-:W-:Y:S01]  /*0780*/  @!P1 LOP3.LUT R180, RZ, c[0x0][0x178], RZ, 0x33, !PT ;  /* 0x00005e00ffb49a12 */ /* 0x000fe200078e33ff */
[----:B------:R-:W-:Y:S01]  /*0790*/  UIADD3 UR14, UR11, UR14, URZ ;  /* 0x0000000e0b0e7290 */ /* 0x000fe2000fffe03f */
[----:B------:R-:W-:Y:S01]  /*07a0*/  MOV R3, UR15 ;  /* 0x0000000f00037c02 */ /* 0x000fe20008000f00 */
[----:B------:R-:W-:Y:S01]  /*07b0*/  ULDC.64 UR20, c[0x0][0x308] ;  /* 0x0000c20000147ab9 */ /* 0x000fe20000000a00 */
[----:B------:R-:W-:Y:S01]  /*07c0*/  SHF.R.S32.HI R179, RZ, 0x1f, R180 ;  /* 0x0000001fffb37819 */ /* 0x000fe200000114b4 */
[----:B------:R-:W-:Y:S02]  /*07d0*/  UIADD3.X UR12, UR30, UR13, UR23, UP1, !UPT ;  /* 0x0000000d1e0c7290 */ /* 0x000fe40008ffe417 */
[----:B------:R-:W-:Y:S01]  /*07e0*/  ULEA UR28, UP1, UR29, UR20, 0x2 ;  /* 0x000000141d1c7291 */ /* 0x000fe2000f82103f */
[----:B------:R-:W-:Y:S01]  /*07f0*/  MOV R5, UR14 ;  /* 0x0000000e00057c02 */ /* 0x000fe20008000f00 */
[C---:B------:R-:W-:Y:S01]  /*0800*/  IMAD R9, R179.reuse, c[0x0][0x1a8], RZ ;  /* 0x00006a00b3097a24 */ /* 0x040fe200078e02ff */
[----:B------:R-:W-:Y:S01]  /*0810*/  ULDC UR14, c[0x0][0x16c] ;  /* 0x00005b00000e7ab9 */ /* 0x000fe20000000800 */
[----:B------:R-:W-:Y:S01]  /*0820*/  IMAD R11, R179, c[0x0][0x1c8], RZ ;  /* 0x00007200b30b7a24 */ /* 0x000fe200078e02ff */
[----:B------:R-:W-:Y:S01]  /*0830*/  ULEA.HI.X UR29, UR29, UR21, UR12, 0x2, UP1 ;  /* 0x000000151d1d7291 */ /* 0x000fe200088f140c */
[----:B------:R-:W-:Y:S01]  /*0840*/  IMAD.WIDE.U32 R2, R180, c[0x0][0x1a8], R2 ;  /* 0x00006a00b4027a25 */ /* 0x000fe200078e0002 */
[----:B------:R-:W-:-:S02]  /*0850*/  UISETP.GE.AND UP1, UPT, UR26, 0x1, UPT ;  /* 0x000000011a00788c */ /* 0x000fc4000bf26270 */
        /* <DEDUP_REMOVED lines=11> */
[C---:B------:R-:W-:Y:S01]  /*0910*/  LEA R175, P1, R174.reuse, c[0x0][0x228], 0x2 ;  /* 0x00008a00aeaf7a11 */ /* 0x040fe200078210ff */
[----:B------:R-:W-:Y:S01]  /*0920*/  @UP0 UIMAD UR12, UR12, UR14, URZ ;  /* 0x0000000e0c0c02a4 */ /* 0x000fe2000f8e023f */
[----:B------:R-:W-:Y:S01]  /*0930*/  IADD3 R3, R5, R11, RZ ;  /* 0x0000000b05037210 */ /* 0x000fe20007ffe0ff */
[----:B------:R-:W-:Y:S01]  /*0940*/  UMOV UR4, URZ ;  /* 0x0000003f00047c82 */ /* 0x000fe20008000000 */
[----:B------:R-:W-:Y:S01]  /*0950*/  IADD3.X R5, R9, UR30, RZ, P0, !PT ;  /* 0x0000001e09057c10 */ /* 0x000fe200087fe4ff */
[----:B------:R-:W-:Y:S01]  /*0960*/  @UP0 UIMAD.WIDE UR10, UR12, UR13, UR10 ;  /* 0x0000000d0c0a02a5 */ /* 0x000fe2000f8e020a */
[----:B------:R-:W-:Y:S01]  /*0970*/  PLOP3.LUT P0, PT, PT, PT, UP1, 0x80, 0x0 ;  /* 0x000000000000781c */ /* 0x000fe20003f0f018 */
[----:B------:R-:W-:Y:S01]  /*0980*/  UMOV UR5, URZ ;  /* 0x0000003f00057c82 */ /* 0x000fe20008000000 */
[----:B------:R-:W-:Y:S01]  /*0990*/  IADD3.X R3, R3, UR30, RZ, P2, !PT ;  /* 0x0000001e03037c10 */ /* 0x000fe200097fe4ff */
[----:B------:R-:W-:Y:S01]  /*09a0*/  UMOV UR12, UR8 ;  /* 0x00000008000c7c82 */ /* 0x000fe20008000000 */
[----:B------:R-:W-:Y:S01]  /*09b0*/  LEA.HI.X R174, R174, c[0x0][0x22c], R5, 0x2, P1 ;  /* 0x00008b00aeae7a11 */ /* 0x000fe200008f1405 */
[----:B------:R-:W-:-:S02]  /*09c0*/  UMOV UR13, UR9 ;  /* 0x00000009000d7c82 */ /* 0x000fc40008000000 */
[----:B------:R-:W-:Y:S02]  /*09d0*/  UMOV UR14, UR6 ;  /* 0x00000006000e7c82 */ /* 0x000fe40008000000 */
[----:B------:R-:W-:Y:S02]  /*09e0*/  UMOV UR15, UR7 ;  /* 0x00000007000f7c82 */ /* 0x000fe40008000000 */
        /* <DEDUP_REMOVED lines=12> */
[----:B------:R-:W-:Y:S01]  /*0ab0*/  UMOV UR6, URZ ;  /* 0x0000003f00067c82 */ /* 0x000fe20008000000 */
[C---:B---3--:R-:W-:Y:S02]  /*0ac0*/  SHF.L.U32 R0, R176.reuse, 0x4, RZ ;  /* 0x00000004b0007819 */ /* 0x048fe400000006ff */
[----:B------:R-:W-:Y:S02]  /*0ad0*/  LOP3.LUT R170, R176, 0x1f, RZ, 0xc0, !PT ;  /* 0x0000001fb0aa7812 */ /* 0x000fe400078ec0ff */
[----:B------:R-:W-:-:S04]  /*0ae0*/  LOP3.LUT R121, R0, 0xfffffe00, RZ, 0xc0, !PT ;  /* 0xfffffe0000797812 */ /* 0x000fc800078ec0ff */
[----:B------:R-:W-:-:S04]  /*0af0*/  LOP3.LUT R120, R121, 0x1f, R176, 0xf8, !PT ;  /* 0x0000001f79787812 */ /* 0x000fc800078ef8b0 */
        /* <DEDUP_REMOVED lines=15> */
[----:B----4-:R-:W-:Y:S02]  /*0bf0*/  LOP3.LUT R155, R120, 0x1e0, RZ, 0xfc, !PT ;  /* 0x000001e0789b7812 */ /* 0x010fe400078efcff */
.L_x_5596:
[----:B------:R-:W-:Y:S01]  /*0c00*/  ULDC UR30, c[0x0][0x174] ;  /* 0x00005d00001e7ab9 */ /* 0x000fe20000000800 */
[----:B------:R-:W-:Y:S01]  /*0c10*/  BAR.SYNC.DEFER_BLOCKING 0x0 ;  /* 0x0000000000007b1d */ /* 0x000fe20000010000 */
[----:B------:R-:W-:Y:S01]  /*0c20*/  UIADD3 UR30, -UR6, UR30, URZ ;  /* 0x0000001e061e7290 */ /* 0x000fe2000fffe13f */
[----:B---3--:R-:W-:Y:S01]  /*0c30*/  LEA R2, P1, R120, UR24, 0x2 ;  /* 0x0000001878027c11 */ /* 0x008fe2000f8210ff */
[----:B------:R-:W-:-:S02]  /*0c40*/  CS2R R4, SRZ ;  /* 0x0000000000047805 */ /* 0x000fc4000001ff00 */
[----:B------:R-:W-:Y:S01]  /*0c50*/  ULEA UR39, UR30, 0xfffffe00, 0x9 ;  /* 0xfffffe001e277891 */ /* 0x000fe2000f8e483f */
[C---:B------:R-:W-:Y:S01]  /*0c60*/  LEA.HI.X R3, R120.reuse, UR25, R121, 0x2, P1 ;  /* 0x0000001978037c11 */ /* 0x040fe200088f1479 */
[----:B------:R-:W-:Y:S02]  /*0c70*/  ULDC UR31, c[0x0][0x168] ;  /* 0x00005a00001f7ab9 */ /* 0x000fe40000000800 */
[----:B------:R-:W-:Y:S01]  /*0c80*/  UIADD3 UR31, -UR39, UR31, URZ ;  /* 0x0000001f271f7290 */ /* 0x000fe2000fffe13f */
[----:B------:R-:W-:Y:S01]  /*0c90*/  HFMA2.MMA R0, -RZ, RZ, 0, 0 ;  /* 0x00000000ff007435 */ /* 0x000fe200000001ff */
[----:B0-----:R-:W-:Y:S01]  /*0ca0*/  CS2R R6, SRZ ;  /* 0x0000000000067805 */ /* 0x001fe2000001ff00 */
[----:B------:R-:W-:Y:S01]  /*0cb0*/  CS2R R8, SRZ ;  /* 0x0000000000087805 */ /* 0x000fe2000001ff00 */
[----:B------:R-:W-:Y:S01]  /*0cc0*/  CS2R R10, SRZ ;  /* 0x00000000000a7805 */ /* 0x000fe2000001ff00 */
[----:B------:R-:W-:Y:S01]  /*0cd0*/  CS2R R12, SRZ ;  /* 0x00000000000c7805 */ /* 0x000fe2000001ff00 */
        /* <DEDUP_REMOVED lines=9> */
[----:B------:R-:W-:-:S04]  /*0d70*/  ULDC.64 UR20, c[0x0][0x1f8] ;  /* 0x00007e0000147ab9 */ /* 0x000fc80000000a00 */
[----:B------:R0:W3:Y:S01]  /*0d80*/  @!P0 LDG.E R5, [R2.64] ;  /* 0x0000002002058981 */ /* 0x0000e2000c1e1900 */
[----:B------:R-:W-:-:S03]  /*0d90*/  ISETP.GE.AND P0, PT, R169, UR31, PT ;  /* 0x0000001fa9007c0c */ /* 0x000fc6000bf06270 */
[----:B------:R0:W4:Y:S01]  /*0da0*/  @!P1 LDG.E R7, [R2.64+0x100] ;  /* 0x0001002002079981 */ /* 0x000122000c1e1900 */
[----:B------:R-:W-:-:S03]  /*0db0*/  ISETP.GE.AND P1, PT, R163, UR31, PT ;  /* 0x0000001fa3007c0c */ /* 0x000fc6000bf26270 */
[----:B------:R0:W5:Y:S01]  /*0dc0*/  @!P2 LDG.E R4, [R2.64+0x180] ;  /* 0x000180200204a981 */ /* 0x000162000c1e1900 */
[----:B------:R-:W-:-:S03]  /*0dd0*/  ISETP.GE.AND P2, PT, R162, UR31, PT ;  /* 0x0000001fa2007c0c */ /* 0x000fc6000bf46270 */
[----:B--2---:R0:W2:Y:S04]  /*0de0*/  @!P3 LDG.E R9, [R2.64+0x200] ;  /* 0x000200200209b981 */ /* 0x0040a8000c1e1900 */
[----:B------:R0:W2:Y:S01]  /*0df0*/  @!P0 LDG.E R0, [R2.64+0x80] ;  /* 0x0000802002008981 */ /* 0x0000a2000c1e1900 */
        /* <DEDUP_REMOVED lines=24> */
[----:B------:R-:W-:Y:S02]  /*0f80*/  LEA.HI.SX32 R18, R18, R171, 0x1b ;  /* 0x000000ab12127211 */ /* 0x000fe400078fdaff */
[C---:B------:R-:W-:Y:S02]  /*0f90*/  IADD3 R24, R171.reuse, 0x80, RZ ;  /* 0x00000080ab187810 */ /* 0x040fe40007ffe0ff */
[----:B------:R-:W-:-:S02]  /*0fa0*/  IADD3 R26, R171, 0xa0, RZ ;  /* 0x000000a0ab1a7810 */ /* 0x000fc40007ffe0ff */
[----:B------:R-:W-:Y:S02]  /*0fb0*/  SHF.L.U32 R154, R154, 0x2, RZ ;  /* 0x000000029a9a7819 */ /* 0x000fe400000006ff */
[-C--:B------:R-:W-:Y:S02]  /*0fc0*/  LEA.HI.SX32 R20, R20, R171.reuse, 0x1b ;  /* 0x000000ab14147211 */ /* 0x080fe400078fdaff */
[-C--:B------:R-:W-:Y:S02]  /*0fd0*/  LEA.HI.SX32 R22, R22, R171.reuse, 0x1b ;  /* 0x000000ab16167211 */ /* 0x080fe400078fdaff */
[----:B------:R-:W-:Y:S02]  /*0fe0*/  SHF.L.U32 R153, R18, 0x2, RZ ;  /* 0x0000000212997819 */ /* 0x000fe400000006ff */
[----:B------:R-:W-:Y:S02]  /*0ff0*/  LEA.HI.SX32 R24, R24, R171, 0x1b ;  /* 0x000000ab18187211 */ /* 0x000fe400078fdaff */
[----:B0-----:R-:W-:-:S02]  /*1000*/  IADD3 R2, R171, 0xc0, RZ ;  /* 0x000000c0ab027810 */ /* 0x001fc40007ffe0ff */
        /* <DEDUP_REMOVED lines=25> */
[C---:B------:R-:W-:Y:S02]  /*11a0*/  SHF.L.U32 R137, R120.reuse, 0x2, RZ ;  /* 0x0000000278897819 */ /* 0x040fe400000006ff */
[C---:B------:R-:W-:Y:S02]  /*11b0*/  ISETP.GE.AND P2, PT, R120.reuse, UR31, PT ;  /* 0x0000001f78007c0c */ /* 0x040fe4000bf46270 */
[----:B------:R-:W-:Y:S02]  /*11c0*/  ISETP.GE.AND P1, PT, R169, UR31, PT ;  /* 0x0000001fa9007c0c */ /* 0x000fe4000bf26270 */
[----:B------:R-:W-:Y:S02]  /*11d0*/  SHF.L.U64.HI R138, R120, 0x2, R121 ;  /* 0x00000002788a7819 */ /* 0x000fe40000010279 */
[----:B------:R-:W-:-:S02]  /*11e0*/  IADD3 R2, P0, R137, UR26, RZ ;  /* 0x0000001a89027c10 */ /* 0x000fc4000ff1e0ff */
[----:B------:R-:W-:Y:S02]  /*11f0*/  ISETP.GE.AND P4, PT, R167, UR31, PT ;  /* 0x0000001fa7007c0c */ /* 0x000fe4000bf86270 */
[----:B------:R-:W-:Y:S02]  /*1200*/  IADD3.X R3, R138, UR27, RZ, P0, !PT ;  /* 0x0000001b8a037c10 */ /* 0x000fe400087fe4ff */
[----:B------:R-:W-:Y:S02]  /*1210*/  ISETP.GE.AND P0, PT, R168, UR31, PT ;  /* 0x0000001fa8007c0c */ /* 0x000fe4000bf06270 */
[----:B------:R-:W-:Y:S02]  /*1220*/  ISETP.GE.AND P6, PT, R166, UR31, PT ;  /* 0x0000001fa6007c0c */ /* 0x000fe4000bfc6270 */
[----:B------:R-:W-:Y:S02]  /*1230*/  ISETP.GE.AND P5, PT, R165, UR31, PT ;  /* 0x0000001fa5007c0c */ /* 0x000fe4000bfa6270 */
[----:B------:R-:W-:Y:S01]  /*1240*/  ISETP.GE.AND P3, PT, R164, UR31, PT ;  /* 0x0000001fa4007c0c */ /* 0x000fe2000bf66270 */
[----:B---3--:R-:W-:Y:S04]  /*1250*/  STS [R154], R5 ;  /* 0x000000059a007388 */ /* 0x008fe80000000800 */
[----:B--2---:R0:W-:Y:S04]  /*1260*/  STS [R153+0x80], R0 ;  /* 0x0000800099007388 */ /* 0x0041e80000000800 */
[----:B----4-:R-:W-:Y:S01]  /*1270*/  STS [R152+0x100], R7 ;  /* 0x0001000798007388 */ /* 0x010fe20000000800 */
[----:B0-----:R-:W-:-:S03]  /*1280*/  IADD3 R0, R171, 0x160, RZ ;  /* 0x00000160ab007810 */ /* 0x001fc60007ffe0ff */
[----:B-----5:R0:W-:Y:S01]  /*1290*/  STS [R151+0x180], R4 ;  /* 0x0001800497007388 */ /* 0x0201e20000000800 */
[----:B------:R-:W-:-:S03]  /*12a0*/  LEA.HI.SX32 R0, R0, R171, 0x1b ;  /* 0x000000ab00007211 */ /* 0x000fc600078fdaff */
[----:B------:R-:W-:Y:S04]  /*12b0*/  STS [R150+0x200], R9 ;  /* 0x0002000996007388 */ /* 0x000fe80000000800 */
[----:B------:R2:W-:Y:S01]  /*12c0*/  STS [R149+0x280], R6 ;  /* 0x0002800695007388 */ /* 0x0005e20000000800 */
[C---:B0-----:R-:W-:Y:S02]  /*12d0*/  IADD3 R4, R171.reuse, 0x1a0, RZ ;  /* 0x000001a0ab047810 */ /* 0x041fe40007ffe0ff */
[----:B------:R-:W-:Y:S02]  /*12e0*/  SHF.L.U32 R143, R0, 0x2, RZ ;  /* 0x00000002008f7819 */ /* 0x000fe400000006ff */
[----:B------:R-:W-:Y:S02]  /*12f0*/  LEA.HI.SX32 R4, R4, R171, 0x1b ;  /* 0x000000ab04047211 */ /* 0x000fe400078fdaff */
[----:B--2---:R-:W-:-:S02]  /*1300*/  IADD3 R6, R171, 0x1c0, RZ ;  /* 0x000001c0ab067810 */ /* 0x004fc40007ffe0ff */
[----:B------:R-:W-:Y:S01]  /*1310*/  SHF.L.U32 R0, R171, 0x4, RZ ;  /* 0x00000004ab007819 */ /* 0x000fe200000006ff */
[----:B------:R-:W-:Y:S01]  /*1320*/  STS [R148+0x300], R11 ;  /* 0x0003000b94007388 */ /* 0x000fe20000000800 */
[----:B------:R-:W-:Y:S02]  /*1330*/  LEA.HI.SX32 R6, R6, R171, 0x1b ;  /* 0x000000ab06067211 */ /* 0x000fe400078fdaff */
[----:B------:R-:W-:Y:S01]  /*1340*/  SHF.L.U32 R141, R4, 0x2, RZ ;  /* 0x00000002048d7819 */ /* 0x000fe200000006ff */
[----:B------:R0:W-:Y:S01]  /*1350*/  STS [R147+0x380], R8 ;  /* 0x0003800893007388 */ /* 0x0001e20000000800 */
[----:B------:R-:W-:Y:S02]  /*1360*/  LEA.HI.SX32 R0, R0, R0, 0x1b ;  /* 0x0000000000007211 */ /* 0x000fe400078fdaff */
[----:B------:R-:W-:Y:S01]  /*1370*/  SHF.L.U32 R140, R6, 0x2, RZ ;  /* 0x00000002068c7819 */ /* 0x000fe200000006ff */
[----:B------:R-:W-:Y:S01]  /*1380*/  STS [R146+0x400], R13 ;  /* 0x0004000d92007388 */ /* 0x000fe20000000800 */
[----:B------:R-:W-:-:S03]  /*1390*/  SHF.L.U32 R136, R0, 0x2, RZ ;  /* 0x0000000200887819 */ /* 0x000fc600000006ff */
[----:B------:R2:W-:Y:S04]  /*13a0*/  STS [R145+0x480], R10 ;  /* 0x0004800a91007388 */ /* 0x0005e80000000800 */
        /* <DEDUP_REMOVED lines=61> */
[C---:B0-----:R-:W-:Y:S02]  /*1780*/  LEA R2, P0, R120.reuse, UR28, 0x2 ;  /* 0x0000001c78027c11 */ /* 0x041fe4000f8010ff */
        /* <DEDUP_REMOVED lines=8> */
[----:B--2---:R-:W-:Y:S04]  /*1810*/  STS [R154], R5 ;  /* 0x000000059a007388 */ /* 0x004fe80000000800 */
[----:B---3--:R-:W-:Y:S04]  /*1820*/  STS [R153+0x80], R4 ;  /* 0x0000800499007388 */ /* 0x008fe80000000800 */
[----:B----4-:R-:W-:Y:S04]  /*1830*/  STS [R152+0x100], R7 ;  /* 0x0001000798007388 */ /* 0x010fe80000000800 */
[----:B------:R-:W-:Y:S04]  /*1840*/  STS [R151+0x180], R6 ;  /* 0x0001800697007388 */ /* 0x000fe80000000800 */
[----:B------:R-:W-:Y:S04]  /*1850*/  STS [R150+0x200], R9 ;  /* 0x0002000996007388 */ /* 0x000fe80000000800 */
[----:B------:R-:W-:Y:S04]  /*1860*/  STS [R149+0x280], R8 ;  /* 0x0002800895007388 */ /* 0x000fe80000000800 */
[----:B------:R-:W-:Y:S04]  /*1870*/  STS [R148+0x300], R11 ;  /* 0x0003000b94007388 */ /* 0x000fe80000000800 */
[----:B------:R0:W-:Y:S04]  /*1880*/  STS [R147+0x380], R10 ;  /* 0x0003800a93007388 */ /* 0x0001e80000000800 */
[----:B------:R-:W-:Y:S04]  /*1890*/  STS [R146+0x400], R13 ;  /* 0x0004000d92007388 */ /* 0x000fe80000000800 */
[----:B-----5:R2:W-:Y:S04]  /*18a0*/  STS [R145+0x480], R12 ;  /* 0x0004800c91007388 */ /* 0x0205e80000000800 */
        /* <DEDUP_REMOVED lines=25> */
[----:B--2---:R-:W-:Y:S01]  /*1a40*/  CS2R R12, SRZ ;  /* 0x00000000000c7805 */ /* 0x004fe2000001ff00 */
[----:B---3--:R-:W-:Y:S01]  /*1a50*/  CS2R R14, SRZ ;  /* 0x00000000000e7805 */ /* 0x008fe2000001ff00 */
[----:B----4-:R-:W-:Y:S01]  /*1a60*/  MOV R0, RZ ;  /* 0x000000ff00007202 */ /* 0x010fe20000000f00 */
[----:B-----5:R-:W-:Y:S01]  /*1a70*/  CS2R R16, SRZ ;  /* 0x0000000000107805 */ /* 0x020fe2000001ff00 */
        /* <DEDUP_REMOVED lines=42> */
[----:B------:R-:W-:Y:S01]  /*1d20*/  UIMAD.WIDE.U32 UR18, UR37, UR8, URZ ;  /* 0x00000008251272a5 */ /* 0x000fe2000f8e003f */
[----:B------:R-:W-:Y:S01]  /*1d30*/  MOV R9, UR16 ;  /* 0x0000001000097c02 */ /* 0x000fe20008000f00 */
[----:B------:R-:W-:Y:S01]  /*1d40*/  UIMAD UR22, UR17, UR20, URZ ;  /* 0x00000014111672a4 */ /* 0x000fe2000f8e023f */
[----:B------:R-:W-:Y:S01]  /*1d50*/  @!P0 IADD3 R5, R5, UR23, RZ ;  /* 0x0000001705058c10 */ /* 0x000fe2000fffe0ff */
[----:B------:R-:W-:Y:S01]  /*1d60*/  @!P0 IMAD.WIDE.U32 R2, R7, c[0x0][0x1f8], R2 ;  /* 0x00007e0007028a25 */ /* 0x000fe200078e0002 */
[----:B------:R-:W-:-:S02]  /*1d70*/  UIADD3 UR19, UR19, UR7, URZ ;  /* 0x0000000713137290 */ /* 0x000fc4000fffe03f */
[----:B------:R-:W-:Y:S01]  /*1d80*/  UIMAD.WIDE.U32 UR8, UR37, UR34, URZ ;  /* 0x00000022250872a5 */ /* 0x000fe2000f8e003f */
[----:B------:R-:W-:Y:S01]  /*1d90*/  @!P0 IMAD.WIDE.U32 R4, R9, c[0x0][0x208], R4 ;  /* 0x0000820009048a25 */ /* 0x000fe200078e0004 */
[----:B------:R-:W-:Y:S01]  /*1da0*/  UIMAD UR22, UR16, UR21, UR22 ;  /* 0x00000015101672a4 */ /* 0x000fe2000f8e0216 */
[C---:B------:R-:W-:Y:S01]  /*1db0*/  @!P0 IADD3 R9, P1, R120.reuse, R2, RZ ;  /* 0x0000000278098210 */ /* 0x040fe20007f3e0ff */
[----:B------:R-:W-:Y:S02]  /*1dc0*/  ULDC UR34, c[0x0][0x174] ;  /* 0x00005d0000227ab9 */ /* 0x000fe40000000800 */
[----:B------:R-:W-:Y:S02]  /*1dd0*/  UIMAD.WIDE.U32 UR18, UR16, UR20, UR18 ;  /* 0x00000014101272a5 */ /* 0x000fe4000f8e0012 */
[----:B------:R-:W-:Y:S02]  /*1de0*/  UIADD3 UR34, UR6, -UR34, URZ ;  /* 0x8000002206227290 */ /* 0x000fe4000fffe03f */
[----:B------:R-:W-:Y:S01]  /*1df0*/  ULDC.64 UR20, c[0x0][0x208] ;  /* 0x0000820000147ab9 */ /* 0x000fe20000000a00 */
[----:B------:R-:W-:Y:S01]  /*1e00*/  @!P0 IADD3.X R26, R121, UR22, R3, P1, !PT ;  /* 0x00000016791a8c10 */ /* 0x000fe20008ffe403 */
[----:B------:R-:W-:Y:S01]  /*1e10*/  UIMAD UR7, UR17, UR20, URZ ;  /* 0x00000014110772a4 */ /* 0x000fe2000f8e023f */
[----:B------:R-:W-:Y:S01]  /*1e20*/  LEA R6, P1, R120, c[0x0][0x268], 0x2 ;  /* 0x00009a0078067a11 */ /* 0x000fe200078210ff */
[----:B------:R-:W-:-:S02]  /*1e30*/  UIADD3 UR9, UR9, UR23, URZ ;  /* 0x0000001709097290 */ /* 0x000fc4000fffe03f */
[----:B------:R-:W-:Y:S02]  /*1e40*/  UIMAD UR34, UR34, -0x200, URZ ;  /* 0xfffffe00222278a4 */ /* 0x000fe4000f8e023f */
[----:B------:R-:W-:Y:S01]  /*1e50*/  UIMAD UR7, UR16, UR21, UR7 ;  /* 0x00000015100772a4 */ /* 0x000fe2000f8e0207 */
[C---:B------:R-:W-:Y:S01]  /*1e60*/  @!P0 IADD3 R24, P2, R120.reuse, R4, RZ ;  /* 0x0000000478188210 */ /* 0x040fe20007f5e0ff */
[----:B------:R-:W-:Y:S01]  /*1e70*/  UIMAD.WIDE.U32 UR20, UR16, UR20, UR8 ;  /* 0x00000014101472a5 */ /* 0x000fe2000f8e0008 */
[C---:B------:R-:W-:Y:S01]  /*1e80*/  LEA.HI.X R7, R120.reuse, c[0x0][0x26c], R121, 0x2, P1 ;  /* 0x00009b0078077a11 */ /* 0x040fe200008f1479 */
[----:B------:R-:W-:Y:S01]  /*1e90*/  USHF.R.S32.HI UR35, URZ, 0x1f, UR34 ;  /* 0x0000001f3f237899 */ /* 0x000fe20008011422 */
[----:B------:R-:W-:Y:S01]  /*1ea0*/  @!P0 LEA R8, P1, R9, c[0x0][0x268], 0x2 ;  /* 0x00009a0009088a11 */ /* 0x000fe200078210ff */
[----:B------:R-:W-:Y:S01]  /*1eb0*/  UIADD3 UR9, UP0, UR34, UR18, URZ ;  /* 0x0000001222097290 */ /* 0x000fe2000ff1e03f */
[----:B------:R-:W-:Y:S02]  /*1ec0*/  @!P0 IADD3.X R5, R121, UR7, R5, P2, !PT ;  /* 0x0000000779058c10 */ /* 0x000fe400097fe405 */
[----:B------:R-:W-:Y:S01]  /*1ed0*/  LEA R2, P2, R120, c[0x0][0x258], 0x2 ;  /* 0x0000960078027a11 */ /* 0x000fe200078410ff */
[----:B------:R-:W-:Y:S01]  /*1ee0*/  UIADD3.X UR18, UR35, UR22, UR19, UP0, !UPT ;  /* 0x0000001623127290 */ /* 0x000fe200087fe413 */
[----:B------:R-:W-:-:S02]  /*1ef0*/  @!P0 LEA.HI.X R9, R9, c[0x0][0x26c], R26, 0x2, P1 ;  /* 0x00009b0009098a11 */ /* 0x000fc400008f141a */
[----:B------:R-:W-:Y:S02]  /*1f00*/  MOV R27, UR9 ;  /* 0x00000009001b7c02 */ /* 0x000fe40008000f00 */
[----:B------:R-:W-:Y:S02]  /*1f10*/  ISETP.GE.AND P1, PT, R168, UR31, PT ;  /* 0x0000001fa8007c0c */ /* 0x000fe4000bf26270 */
[----:B------:R-:W-:Y:S02]  /*1f20*/  LEA.HI.X R3, R120, c[0x0][0x25c], R121, 0x2, P2 ;  /* 0x0000970078037a11 */ /* 0x000fe400010f1479 */
[C---:B------:R-:W-:Y:S02]  /*1f30*/  LEA R6, P2, R27.reuse, R6, 0x2 ;  /* 0x000000061b067211 */ /* 0x040fe400078410ff */
[----:B------:R-:W-:Y:S01]  /*1f40*/  MOV R28, UR18 ;  /* 0x00000012001c7c02 */ /* 0x000fe20008000f00 */
[----:B------:R-:W-:Y:S01]  /*1f50*/  UIADD3 UR8, UP1, UR34, UR20, URZ ;  /* 0x0000001422087290 */ /* 0x000fe2000ff3e03f */
[----:B------:R-:W-:Y:S01]  /*1f60*/  @!P0 LEA R4, P3, R24, c[0x0][0x258], 0x2 ;  /* 0x0000960018048a11 */ /* 0x000fe200078610ff */
[----:B------:R-:W-:Y:S01]  /*1f70*/  CS2R R34, SRZ ;  /* 0x0000000000227805 */ /* 0x000fe2000001ff00 */
[----:B------:R-:W-:Y:S01]  /*1f80*/  LEA.HI.X R7, R27, R7, R28, 0x2, P2 ;  /* 0x000000071b077211 */ /* 0x000fe200010f141c */
[----:B------:R-:W-:-:S02]  /*1f90*/  UIADD3.X UR20, UR35, UR7, UR21, UP1, !UPT ;  /* 0x0000000723147290 */ /* 0x000fc40008ffe415 */
[----:B------:R-:W-:Y:S01]  /*1fa0*/  MOV R29, UR8 ;  /* 0x00000008001d7c02 */ /* 0x000fe20008000f00 */
[----:B------:R-:W-:Y:S01]  /*1fb0*/  HFMA2.MMA R41, -RZ, RZ, 0, 0 ;  /* 0x00000000ff297435 */ /* 0x000fe200000001ff */
[----:B------:R-:W-:Y:S01]  /*1fc0*/  ISETP.GE.AND P5, PT, R165, UR31, PT ;  /* 0x0000001fa5007c0c */ /* 0x000fe2000bfa6270 */
[----:B------:R-:W-:Y:S01]  /*1fd0*/  CS2R R36, SRZ ;  /* 0x0000000000247805 */ /* 0x000fe2000001ff00 */
[----:B------:R-:W-:Y:S01]  /*1fe0*/  LEA R2, P4, R29, R2, 0x2 ;  /* 0x000000021d027211 */ /* 0x000fe200078810ff */
[----:B------:R-:W-:Y:S01]  /*1ff0*/  ULDC.64 UR18, c[0x0][0x2e8] ;  /* 0x0000ba0000127ab9 */ /* 0x000fe20000000a00 */
[----:B------:R-:W-:Y:S02]  /*2000*/  MOV R30, UR20 ;  /* 0x00000014001e7c02 */ /* 0x000fe40008000f00 */
[----:B------:R-:W-:Y:S02]  /*2010*/  @!P0 LEA.HI.X R5, R24, c[0x0][0x25c], R5, 0x2, P3 ;  /* 0x0000970018058a11 */ /* 0x000fe400018f1405 */
[----:B------:R-:W-:-:S02]  /*2020*/  ISETP.GE.AND P2, PT, R166, UR31, PT ;  /* 0x0000001fa6007c0c */ /* 0x000fc4000bf46270 */
[----:B------:R-:W-:Y:S02]  /*2030*/  LEA.HI.X R3, R29, R3, R30, 0x2, P4 ;  /* 0x000000031d037211 */ /* 0x000fe400020f141e */
[----:B------:R-:W-:Y:S02]  /*2040*/  ISETP.GE.AND P3, PT, R169, UR31, PT ;  /* 0x0000001fa9007c0c */ /* 0x000fe4000bf66270 */
[----:B------:R-:W-:Y:S02]  /*2050*/  ISETP.GE.AND P4, PT, R167, UR31, PT ;  /* 0x0000001fa7007c0c */ /* 0x000fe4000bf86270 */
[----:B------:R-:W-:Y:S02]  /*2060*/  ISETP.GE.AND P6, PT, R164, UR31, PT ;  /* 0x0000001fa4007c0c */ /* 0x000fe4000bfc6270 */
[----:B------:R-:W-:Y:S01]  /*2070*/  MOV R24, RZ ;  /* 0x000000ff00187202 */ /* 0x000fe20000000f00 */
[----:B--2---:R-:W-:Y:S04]  /*2080*/  STS [R154], R21 ;  /* 0x000000159a007388 */ /* 0x004fe80000000800 */
[----:B---3--:R-:W-:Y:S04]  /*2090*/  STS [R153+0x80], R10 ;  /* 0x0000800a99007388 */ /* 0x008fe80000000800 */
[----:B----4-:R-:W-:Y:S04]  /*20a0*/  STS [R152+0x100], R11 ;  /* 0x0001000b98007388 */ /* 0x010fe80000000800 */
[----:B-----5:R-:W-:Y:S04]  /*20b0*/  STS [R151+0x180], R12 ;  /* 0x0001800c97007388 */ /* 0x020fe80000000800 */
[----:B------:R0:W-:Y:S04]  /*20c0*/  STS [R150+0x200], R13 ;  /* 0x0002000d96007388 */ /* 0x0001e80000000800 */
[----:B------:R-:W-:Y:S04]  /*20d0*/  STS [R149+0x280], R14 ;  /* 0x0002800e95007388 */ /* 0x000fe80000000800 */
[----:B------:R2:W-:Y:S04]  /*20e0*/  STS [R148+0x300], R15 ;  /* 0x0003000f94007388 */ /* 0x0005e80000000800 */
        /* <DEDUP_REMOVED lines=29> */
[----:B---3--:R-:W-:-:S04]  /*22c0*/  MOV R19, RZ ;  /* 0x000000ff00137202 */ /* 0x008fc80000000f00 */
[----:B------:R-:W2:Y:S01]  /*22d0*/  @!P1 LDG.E R13, [R6.64+-0x700] ;  /* 0xfff90020060d9981 */ /* 0x000ea2000c1e1900 */
[----:B------:R-:W-:Y:S01]  /*22e0*/  ISETP.GE.AND P1, PT, R163, UR31, PT ;  /* 0x0000001fa3007c0c */ /* 0x000fe2000bf26270 */
[----:B------:R-:W-:Y:S01]  /*22f0*/  HFMA2.MMA R0, -RZ, RZ, 0, 0 ;  /* 0x00000000ff007435 */ /* 0x000fe200000001ff */
[----:B----4-:R-:W-:Y:S01]  /*2300*/  CS2R R16, SRZ ;  /* 0x0000000000107805 */ /* 0x010fe2000001ff00 */
[----:B------:R-:W-:Y:S01]  /*2310*/  CS2R R10, SRZ ;  /* 0x00000000000a7805 */ /* 0x000fe2000001ff00 */
[----:B------:R-:W3:Y:S01]  /*2320*/  @!P2 LDG.E R15, [R6.64+-0x600] ;  /* 0xfffa0020060fa981 */ /* 0x000ee2000c1e1900 */
[----:B------:R-:W-:-:S03]  /*2330*/  HFMA2.MMA R21, -RZ, RZ, 0, 0 ;  /* 0x00000000ff157435 */ /* 0x000fc600000001ff */
[----:B------:R-:W4:Y:S05]  /*2340*/  @!P5 LDG.E R12, [R6.64+-0x580] ;  /* 0xfffa8020060cd981 */ /* 0x000f2a000c1e1900 */
[----:B------:R-:W2:Y:S01]  /*2350*/  @!P1 LDG.E R14, [R6.64+-0x480] ;  /* 0xfffb8020060e9981 */ /* 0x000ea2000c1e1900 */
[----:B------:R-:W-:-:S03]  /*2360*/  ISETP.GE.AND P1, PT, R162, UR31, PT ;  /* 0x0000001fa2007c0c */ /* 0x000fc6000bf26270 */
[----:B------:R-:W2:Y:S04]  /*2370*/  @!P3 LDG.E R0, [R6.64+-0x780] ;  /* 0xfff880200600b981 */ /* 0x000ea8000c1e1900 */
[----:B------:R-:W2:Y:S04]  /*2380*/  @!P4 LDG.E R10, [R6.64+-0x680] ;  /* 0xfff98020060ac981 */ /* 0x000ea8000c1e1900 */
[----:B------:R0:W2:Y:S04]  /*2390*/  @!P0 LDG.E R11, [R8.64] ;  /* 0x00000020080b8981 */ /* 0x0000a8000c1e1900 */
[----:B------:R-:W3:Y:S01]  /*23a0*/  @!P1 LDG.E R19, [R6.64+-0x400] ;  /* 0xfffc002006139981 */ /* 0x000ee2000c1e1900 */
[----:B------:R-:W-:-:S02]  /*23b0*/  ISETP.GE.AND P1, PT, R161, UR31, PT ;  /* 0x0000001fa1007c0c */ /* 0x000fc4000bf26270 */
[----:B------:R-:W-:Y:S01]  /*23c0*/  ISETP.GE.AND P2, PT, R159, UR31, PT ;  /* 0x0000001f9f007c0c */ /* 0x000fe2000bf46270 */
[----:B------:R-:W3:Y:S01]  /*23d0*/  @!P6 LDG.E R17, [R6.64+-0x500] ;  /* 0xfffb00200611e981 */ /* 0x000ee2000c1e1900 */
[----:B------:R-:W-:Y:S02]  /*23e0*/  ISETP.GE.AND P3, PT, R158, UR31, PT ;  /* 0x0000001f9e007c0c */ /* 0x000fe4000bf66270 */
[----:B------:R-:W-:Y:S02]  /*23f0*/  ISETP.GE.AND P4, PT, R157, UR31, PT ;  /* 0x0000001f9d007c0c */ /* 0x000fe4000bf86270 */
[----:B------:R-:W-:-:S05]  /*2400*/  ISETP.GE.AND P5, PT, R156, UR31, PT ;  /* 0x0000001f9c007c0c */ /* 0x000fca000bfa6270 */
[----:B------:R-:W4:Y:S01]  /*2410*/  @!P1 LDG.E R16, [R6.64+-0x380] ;  /* 0xfffc802006109981 */ /* 0x000f22000c1e1900 */
[----:B------:R-:W-:Y:S02]  /*2420*/  ISETP.GE.AND P1, PT, R160, UR31, PT ;  /* 0x0000001fa0007c0c */ /* 0x000fe4000bf26270 */
[----:B------:R-:W-:Y:S01]  /*2430*/  ISETP.GE.AND P6, PT, R155, UR31, PT ;  /* 0x0000001f9b007c0c */ /* 0x000fe2000bfc6270 */
[----:B0-----:R-:W-:Y:S01]  /*2440*/  CS2R R8, SRZ ;  /* 0x0000000000087805 */ /* 0x001fe2000001ff00 */
[----:B-----5:R-:W-:Y:S01]  /*2450*/  CS2R R22, SRZ ;  /* 0x0000000000167805 */ /* 0x020fe2000001ff00 */
[----:B------:R-:W5:Y:S04]  /*2460*/  @!P3 LDG.E R21, [R6.64+-0x200] ;  /* 0xfffe00200615b981 */ /* 0x000f68000c1e1900 */
[----:B------:R-:W5:Y:S04]  /*2470*/  @!P2 LDG.E R8, [R6.64+-0x280] ;  /* 0xfffd80200608a981 */ /* 0x000f68000c1e1900 */
[----:B------:R-:W5:Y:S04]  /*2480*/  @!P1 LDG.E R9, [R6.64+-0x300] ;  /* 0xfffd002006099981 */ /* 0x000f68000c1e1900 */
[----:B------:R-:W5:Y:S04]  /*2490*/  @!P4 LDG.E R22, [R6.64+-0x180] ;  /* 0xfffe80200616c981 */ /* 0x000f68000c1e1900 */
[----:B------:R-:W5:Y:S04]  /*24a0*/  @!P5 LDG.E R23, [R6.64+-0x100] ;  /* 0xffff00200617d981 */ /* 0x000f68000c1e1900 */
[----:B------:R-:W5:Y:S01]  /*24b0*/  @!P6 LDG.E R24, [R6.64+-0x80] ;  /* 0xffff80200618e981 */ /* 0x000f62000c1e1900 */
[----:B------:R-:W-:Y:S01]  /*24c0*/  HFMA2.MMA R25, -RZ, RZ, 0, 0 ;  /* 0x00000000ff197435 */ /* 0x000fe200000001ff */
[----:B------:R-:W-:-:S02]  /*24d0*/  P2R R27, PR, RZ, 0x2 ;  /* 0x00000002ff1b7803 */ /* 0x000fc40000000000 */
[----:B------:R-:W-:Y:S01]  /*24e0*/  ISETP.GE.AND P1, PT, R168, UR31, PT ;  /* 0x0000001fa8007c0c */ /* 0x000fe2000bf26270 */
[----:B------:R-:W-:Y:S01]  /*24f0*/  CS2R R28, SRZ ;  /* 0x00000000001c7805 */ /* 0x000fe2000001ff00 */
[----:B------:R-:W-:Y:S01]  /*2500*/  MOV R26, RZ ;  /* 0x000000ff001a7202 */ /* 0x000fe20000000f00 */
[----:B------:R-:W-:Y:S01]  /*2510*/  CS2R R30, SRZ ;  /* 0x00000000001e7805 */ /* 0x000fe2000001ff00 */
[----:B------:R-:W-:Y:S01]  /*2520*/  MOV R42, RZ ;  /* 0x000000ff002a7202 */ /* 0x000fe20000000f00 */
[----:B--2---:R-:W-:Y:S04]  /*2530*/  STS [R154], R11 ;  /* 0x0000000b9a007388 */ /* 0x004fe80000000800 */
        /* <DEDUP_REMOVED lines=13> */
[----:B------:R-:W-:Y:S04]  /*2610*/  STS [R140+0x700], R23 ;  /* 0x000700178c007388 */ /* 0x000fe80000000800 */
[----:B------:R-:W-:Y:S01]  /*2620*/  STS [R139+0x780], R24 ;  /* 0x000780188b007388 */ /* 0x000fe20000000800 */
[----:B------:R-:W-:-:S06]  /*2630*/  NOP ;  /* 0x0000000000007918 */ /* 0x000fcc0000000000 */
[----:B------:R-:W-:Y:S04]  /*2640*/  LDS R20, [R136] ;  /* 0x0000000088147984 */ /* 0x000fe80000000800 */
[----:B------:R-:W2:Y:S04]  /*2650*/  LDS R19, [R136+0x4] ;  /* 0x0000040088137984 */ /* 0x000ea80000000800 */
[----:B------:R-:W-:Y:S04]  /*2660*/  LDS R18, [R136+0x8] ;  /* 0x0000080088127984 */ /* 0x000fe80000000800 */
[----:B------:R-:W3:Y:S04]  /*2670*/  LDS R17, [R136+0xc] ;  /* 0x00000c0088117984 */ /* 0x000ee80000000800 */
[----:B------:R-:W-:Y:S04]  /*2680*/  LDS R16, [R136+0x10] ;  /* 0x0000100088107984 */ /* 0x000fe80000000800 */
[----:B------:R-:W4:Y:S04]  /*2690*/  LDS R15, [R136+0x14] ;  /* 0x00001400880f7984 */ /* 0x000f280000000800 */
[----:B------:R-:W2:Y:S04]  /*26a0*/  LDS R14, [R136+0x18] ;  /* 0x00001800880e7984 */ /* 0x000ea80000000800 */
[----:B-1----:R-:W1:Y:S04]  /*26b0*/  LDS R13, [R136+0x1c] ;  /* 0x00001c00880d7984 */ /* 0x002e680000000800 */
[----:B------:R-:W1:Y:S04]  /*26c0*/  LDS R12, [R136+0x20] ;  /* 0x00002000880c7984 */ /* 0x000e680000000800 */
[----:B------:R-:W-:Y:S04]  /*26d0*/  LDS R0, [R136+0x24] ;  /* 0x0000240088007984 */ /* 0x000fe80000000800 */
[----:B------:R-:W-:Y:S04]  /*26e0*/  LDS R6, [R136+0x28] ;  /* 0x0000280088067984 */ /* 0x000fe80000000800 */
[----:B------:R-:W-:Y:S04]  /*26f0*/  LDS R7, [R136+0x2c] ;  /* 0x00002c0088077984 */ /* 0x000fe80000000800 */
[----:B------:R-:W-:Y:S04]  /*2700*/  LDS R8, [R136+0x30] ;  /* 0x0000300088087984 */ /* 0x000fe80000000800 */
[----:B------:R-:W1:Y:S04]  /*2710*/  LDS R9, [R136+0x34] ;  /* 0x0000340088097984 */ /* 0x000e680000000800 */
[----:B------:R-:W1:Y:S04]  /*2720*/  LDS R10, [R136+0x38] ;  /* 0x00003800880a7984 */ /* 0x000e680000000800 */
[----:B------:R-:W1:Y:S04]  /*2730*/  LDS R11, [R136+0x3c] ;  /* 0x00003c00880b7984 */ /* 0x000e680000000800 */
[----:B------:R-:W-:Y:S01]  /*2740*/  BAR.SYNC.DEFER_BLOCKING 0x0 ;  /* 0x0000000000007b1d */ /* 0x000fe20000010000 */
[----:B0-----:R-:W-:Y:S01]  /*2750*/  HFMA2.MMA R22, -RZ, RZ, 0, 0 ;  /* 0x00000000ff167435 */ /* 0x001fe200000001ff */
[----:B------:R-:W-:-:S04]  /*2760*/  MOV R21, RZ ;  /* 0x000000ff00157202 */ /* 0x000fc80000000f00 */
        /* <DEDUP_REMOVED lines=23> */
[----:B------:R-:W-:-:S03]  /*28e0*/  ISETP.GE.AND P0, PT, R161, UR31, PT ;  /* 0x0000001fa1007c0c */ /* 0x000fc6000bf06270 */
[----:B------:R4:W5:Y:S10]  /*28f0*/  @!P1 LDG.E R35, [R2.64+-0x300] ;  /* 0xfffd002002239981 */ /* 0x000974000c1e1900 */
[----:B------:R4:W5:Y:S01]  /*2900*/  @!P0 LDG.E R30, [R2.64+-0x380] ;  /* 0xfffc8020021e8981 */ /* 0x000962000c1e1900 */
[----:B--2---:R-:W-:-:S02]  /*2910*/  FMUL.FTZ R24, R19, -1.4426950216293334961 ;  /* 0xbfb8aa3b13187820 */ /* 0x004fc40000410000 */
[----:B------:R-:W-:-:S04]  /*2920*/  FMUL.FTZ R23, R20, -1.4426950216293334961 ;  /* 0xbfb8aa3b14177820 */ /* 0x000fc80000410000 */
[----:B------:R-:W0:Y:S01]  /*2930*/  MUFU.EX2 R24, R24 ;  /* 0x0000001800187308 */ /* 0x000e220000000800 */
[----:B---3--:R-:W-:-:S07]  /*2940*/  FMUL.FTZ R32, R17, -1.4426950216293334961 ;  /* 0xbfb8aa3b11207820 */ /* 0x008fce0000410000 */
[----:B------:R-:W2:Y:S01]  /*2950*/  MUFU.EX2 R23, R23 ;  /* 0x0000001700177308 */ /* 0x000ea20000000800 */
[----:B----4-:R-:W-:Y:S02]  /*2960*/  FMUL.FTZ R2, R15, -1.4426950216293334961 ;  /* 0xbfb8aa3b0f027820 */ /* 0x010fe40000410000 */
[----:B------:R-:W-:Y:S02]  /*2970*/  FMUL.FTZ R27, R18, -1.4426950216293334961 ;  /* 0xbfb8aa3b121b7820 */ /* 0x000fe40000410000 */
[----:B------:R-:W-:-:S03]  /*2980*/  FMUL.FTZ R33, R16, -1.4426950216293334961 ;  /* 0xbfb8aa3b10217820 */ /* 0x000fc60000410000 */
[----:B------:R-:W3:Y:S01]  /*2990*/  MUFU.EX2 R32, R32 ;  /* 0x0000002000207308 */ /* 0x000ee20000000800 */
[----:B------:R-:W-:Y:S02]  /*29a0*/  FMUL.FTZ R3, R14, -1.4426950216293334961 ;  /* 0xbfb8aa3b0e037820 */ /* 0x000fe40000410000 */
[----:B0-----:R-:W-:-:S05]  /*29b0*/  FADD.FTZ R24, R24, 1 ;  /* 0x3f80000018187421 */ /* 0x001fca0000010000 */
[----:B------:R-:W0:Y:S01]  /*29c0*/  MUFU.EX2 R2, R2 ;  /* 0x0000000200027308 */ /* 0x000e220000000800 */
[----:B--2---:R-:W-:-:S07]  /*29d0*/  FADD.FTZ R23, R23, 1 ;  /* 0x3f80000017177421 */ /* 0x004fce0000010000 */
[----:B------:R-:W2:Y:S08]  /*29e0*/  MUFU.EX2 R27, R27 ;  /* 0x0000001b001b7308 */ /* 0x000eb00000000800 */
[----:B------:R-:W4:Y:S01]  /*29f0*/  MUFU.EX2 R33, R33 ;  /* 0x0000002100217308 */ /* 0x000f220000000800 */
[----:B-1----:R-:W-:-:S07]  /*2a00*/  FMUL.FTZ R38, R13, -1.4426950216293334961 ;  /* 0xbfb8aa3b0d267820 */ /* 0x002fce0000410000 */
[----:B------:R-:W1:Y:S08]  /*2a10*/  MUFU.EX2 R3, R3 ;  /* 0x0000000300037308 */ /* 0x000e700000000800 */
[----:B------:R-:W1:Y:S01]  /*2a20*/  MUFU.RCP R24, R24 ;  /* 0x0000001800187308 */ /* 0x000e620000001000 */
[----:B---3--:R-:W-:Y:S02]  /*2a30*/  FADD.FTZ R32, R32, 1 ;  /* 0x3f80000020207421 */ /* 0x008fe40000010000 */
[----:B------:R-:W-:-:S05]  /*2a40*/  FMUL.FTZ R39, R12, -1.4426950216293334961 ;  /* 0xbfb8aa3b0c277820 */ /* 0x000fca0000410000 */
[----:B------:R-:W3:Y:S01]  /*2a50*/  MUFU.RCP R23, R23 ;  /* 0x0000001700177308 */ /* 0x000ee20000001000 */
[----:B0-----:R-:W-:Y:S02]  /*2a60*/  FADD.FTZ R2, R2, 1 ;  /* 0x3f80000002027421 */ /* 0x001fe40000010000 */
[----:B--2---:R-:W-:-:S05]  /*2a70*/  FADD.FTZ R27, R27, 1 ;  /* 0x3f8000001b1b7421 */ /* 0x004fca0000010000 */
[----:B------:R0:W-:Y:S01]  /*2a80*/  MUFU.EX2 R40, R38 ;  /* 0x0000002600287308 */ /* 0x0001e20000000800 */
[----:B----4-:R-:W-:Y:S02]  /*2a90*/  FADD.FTZ R33, R33, 1 ;  /* 0x3f80000021217421 */ /* 0x010fe40000010000 */
[----:B0-----:R-:W-:-:S05]  /*2aa0*/  FMUL.FTZ R38, R9, -1.4426950216293334961 ;  /* 0xbfb8aa3b09267820 */ /* 0x001fca0000410000 */
[----:B------:R0:W-:Y:S01]  /*2ab0*/  MUFU.EX2 R43, R39 ;  /* 0x00000027002b7308 */ /* 0x0001e20000000800 */
[----:B------:R-:W-:Y:S02]  /*2ac0*/  FMUL.FTZ R47, R8, -1.4426950216293334961 ;  /* 0xbfb8aa3b082f7820 */ /* 0x000fe40000410000 */
[----:B-1----:R-:W-:Y:S02]  /*2ad0*/  FADD.FTZ R3, R3, 1 ;  /* 0x3f80000003037421 */ /* 0x002fe40000010000 */
[----:B------:R-:W-:-:S03]  /*2ae0*/  FMUL.FTZ R44, R0, -1.4426950216293334961 ;  /* 0xbfb8aa3b002c7820 */ /* 0x000fc60000410000 */
[----:B------:R-:W-:Y:S01]  /*2af0*/  MUFU.EX2 R48, R38 ;  /* 0x0000002600307308 */ /* 0x000fe20000000800 */
[----:B0-----:R-:W-:-:S07]  /*2b00*/  FMUL.FTZ R39, R10, -1.4426950216293334961 ;  /* 0xbfb8aa3b0a277820 */ /* 0x001fce0000410000 */
[----:B------:R-:W-:Y:S08]  /*2b10*/  MUFU.RCP R32, R32 ;  /* 0x0000002000207308 */ /* 0x000ff00000001000 */
[----:B------:R0:W-:Y:S02]  /*2b20*/  MUFU.RCP R38, R2 ;  /* 0x0000000200267308 */ /* 0x0001e40000001000 */
[----:B0-----:R-:W-:-:S06]  /*2b30*/  FADD.FTZ R2, -R24, 1 ;  /* 0x3f80000018027421 */ /* 0x001fcc0000010100 */
[----:B------:R-:W0:Y:S08]  /*2b40*/  MUFU.RCP R27, R27 ;  /* 0x0000001b001b7308 */ /* 0x000e300000001000 */
[----:B------:R-:W1:Y:S08]  /*2b50*/  MUFU.RCP R33, R33 ;  /* 0x0000002100217308 */ /* 0x000e700000001000 */
[----:B------:R-:W-:Y:S01]  /*2b60*/  MUFU.EX2 R50, R39 ;  /* 0x0000002700327308 */ /* 0x000fe20000000800 */
[----:B------:R-:W-:-:S07]  /*2b70*/  FMUL.FTZ R46, R7, -1.4426950216293334961 ;  /* 0xbfb8aa3b072e7820 */ /* 0x000fce0000410000 */
[----:B------:R3:W-:Y:S08]  /*2b80*/  MUFU.RCP R39, R3 ;  /* 0x0000000300277308 */ /* 0x0007f00000001000 */
[----:B------:R-:W2:Y:S01]  /*2b90*/  MUFU.EX2 R47, R47 ;  /* 0x0000002f002f7308 */ /* 0x000ea20000000800 */
[----:B---3--:R-:W-:-:S04]  /*2ba0*/  FADD.FTZ R3, -R23, 1 ;  /* 0x3f80000017037421 */ /* 0x008fc80000010100 */
[----:B------:R-:W-:-:S03]  /*2bb0*/  FFMA.FTZ R3, R20, R3, 1 ;  /* 0x3f80000014037423 */ /* 0x000fc60000010003 */
[----:B------:R-:W3:Y:S01]  /*2bc0*/  MUFU.EX2 R44, R44 ;  /* 0x0000002c002c7308 */ /* 0x000ee20000000800 */
[----:B-----5:R-:W-:Y:S04]  /*2bd0*/  STS [R154], R25 ;  /* 0x000000199a007388 */ /* 0x020fe80000000800 */
        /* <DEDUP_REMOVED lines=9> */
[----:B------:R0:W-:Y:S04]  /*2c70*/  STS [R144+0x500], R35 ;  /* 0x0005002390007388 */ /* 0x0001e80000000800 */
[----:B------:R-:W-:Y:S04]  /*2c80*/  STS [R143+0x580], R34 ;  /* 0x000580228f007388 */ /* 0x000fe80000000800 */
[----:B------:R1:W-:Y:S04]  /*2c90*/  STS [R142+0x600], R37 ;  /* 0x000600258e007388 */ /* 0x0003e80000000800 */
[----:B------:R-:W-:Y:S04]  /*2ca0*/  STS [R141+0x680], R36 ;  /* 0x000680248d007388 */ /* 0x000fe80000000800 */
[----:B------:R-:W-:Y:S04]  /*2cb0*/  STS [R140+0x700], R41 ;  /* 0x000700298c007388 */ /* 0x000fe80000000800 */
[----:B------:R-:W-:Y:S01]  /*2cc0*/  STS [R139+0x780], R42 ;  /* 0x0007802a8b007388 */ /* 0x000fe20000000800 */
[----:B------:R-:W-:-:S06]  /*2cd0*/  NOP ;  /* 0x0000000000007918 */ /* 0x000fcc0000000000 */
[----:B------:R-:W5:Y:S04]  /*2ce0*/  LDS R22, [R136] ;  /* 0x0000000088167984 */ /* 0x000f680000000800 */
[----:B------:R-:W2:Y:S04]  /*2cf0*/  LDS R21, [R136+0x4] ;  /* 0x0000040088157984 */ /* 0x000ea80000000800 */
[----:B------:R-:W3:Y:S04]  /*2d00*/  LDS R26, [R136+0x8] ;  /* 0x00000800881a7984 */ /* 0x000ee80000000800 */
[----:B------:R-:W-:Y:S04]  /*2d10*/  LDS R25, [R136+0xc] ;  /* 0x00000c0088197984 */ /* 0x000fe80000000800 */
[----:B------:R-:W3:Y:S01]  /*2d20*/  LDS R28, [R136+0x10] ;  /* 0x00001000881c7984 */ /* 0x000ee20000000800 */
[----:B----4-:R-:W-:-:S03]  /*2d30*/  FFMA.FTZ R4, R19, R2, 1 ;  /* 0x3f80000013047423 */ /* 0x010fc60000010002 */
[----:B------:R-:W4:Y:S04]  /*2d40*/  LDS R29, [R136+0x14] ;  /* 0x00001400881d7984 */ /* 0x000f280000000800 */
[----:B------:R-:W4:Y:S01]  /*2d50*/  LDS R31, [R136+0x1c] ;  /* 0x00001c00881f7984 */ /* 0x000f220000000800 */
[----:B------:R-:W-:Y:S01]  /*2d60*/  FMUL.FTZ R45, R6, -1.4426950216293334961 ;  /* 0xbfb8aa3b062d7820 */ /* 0x000fe20000410000 */
[----:B------:R-:W2:Y:S02]  /*2d70*/  MUFU.EX2 R46, R46 ;  /* 0x0000002e002e7308 */ /* 0x000ea40000000800 */
[----:B------:R-:W4:Y:S01]  /*2d80*/  LDS R30, [R136+0x18] ;  /* 0x00001800881e7984 */ /* 0x000f220000000800 */
[----:B0-----:R-:W-:Y:S02]  /*2d90*/  FADD.FTZ R35, -R27, 1 ;  /* 0x3f8000001b237421 */ /* 0x001fe40000010100 */
[----:B-1----:R-:W-:Y:S01]  /*2da0*/  FADD.FTZ R37, -R33, 1 ;  /* 0x3f80000021257421 */ /* 0x002fe20000010100 */
[----:B------:R-:W0:Y:S01]  /*2db0*/  LDS R36, [R136+0x20] ;  /* 0x0000200088247984 */ /* 0x000e220000000800 */
[----:B------:R-:W-:-:S03]  /*2dc0*/  FMUL.FTZ R49, R11, -1.4426950216293334961 ;  /* 0xbfb8aa3b0b317820 */ /* 0x000fc60000410000 */
[----:B------:R-:W1:Y:S01]  /*2dd0*/  LDS R34, [R136+0x28] ;  /* 0x0000280088227984 */ /* 0x000e620000000800 */
[----:B-----5:R-:W-:Y:S02]  /*2de0*/  FMUL.FTZ R2, R89, R22 ;  /* 0x0000001659027220 */ /* 0x020fe40000410000 */
[----:B--2---:R-:W-:Y:S02]  /*2df0*/  FMUL.FTZ R5, R88, R21 ;  /* 0x0000001558057220 */ /* 0x004fe40000410000 */
[----:B------:R-:W-:Y:S02]  /*2e00*/  FMUL.FTZ R2, R23, R2 ;  /* 0x0000000217027220 */ /* 0x000fe40000410000 */
[----:B------:R-:W-:Y:S02]  /*2e10*/  FMUL.FTZ R5, R24, R5 ;  /* 0x0000000518057220 */ /* 0x000fe40000410000 */
[----:B------:R-:W-:Y:S02]  /*2e20*/  FMUL.FTZ R3, R2, R3 ;  /* 0x0000000302037220 */ /* 0x000fe40000410000 */
[----:B------:R-:W-:-:S02]  /*2e30*/  FADD.FTZ R2, -R32, 1 ;  /* 0x3f80000020027421 */ /* 0x000fc40000010100 */
[----:B------:R-:W-:Y:S02]  /*2e40*/  FMUL.FTZ R5, R5, R4 ;  /* 0x0000000405057220 */ /* 0x000fe40000410000 */
[----:B------:R-:W-:Y:S02]  /*2e50*/  FFMA.FTZ R4, R17, R2, 1 ;  /* 0x3f80000011047423 */ /* 0x000fe40000010002 */
[----:B---3--:R-:W-:Y:S01]  /*2e60*/  FMUL.FTZ R2, R87, R26 ;  /* 0x0000001a57027220 */ /* 0x008fe20000410000 */
[----:B------:R-:W2:Y:S01]  /*2e70*/  MUFU.EX2 R45, R45 ;  /* 0x0000002d002d7308 */ /* 0x000ea20000000800 */
[----:B------:R-:W-:Y:S02]  /*2e80*/  FADD.FTZ R41, R43, 1 ;  /* 0x3f8000002b297421 */ /* 0x000fe40000010000 */
[----:B------:R-:W-:Y:S02]  /*2e90*/  FADD.FTZ R53, R47, 1 ;  /* 0x3f8000002f357421 */ /* 0x000fe40000010000 */
[----:B------:R-:W-:-:S02]  /*2ea0*/  FADD.FTZ R43, R44, 1 ;  /* 0x3f8000002c2b7421 */ /* 0x000fc40000010000 */
[----:B------:R-:W-:Y:S01]  /*2eb0*/  FFMA.FTZ R47, R18, R35, 1 ;  /* 0x3f800000122f7423 */ /* 0x000fe20000010023 */
[----:B------:R3:W5:Y:S01]  /*2ec0*/  MUFU.EX2 R52, R49 ;  /* 0x0000003100347308 */ /* 0x0007620000000800 */
[----:B------:R-:W-:Y:S01]  /*2ed0*/  FFMA.FTZ R51, R16, R37, 1 ;  /* 0x3f80000010337423 */ /* 0x000fe20000010025 */
[----:B------:R-:W-:Y:S01]  /*2ee0*/  LDS R35, [R136+0x2c] ;  /* 0x00002c0088237984 */ /* 0x000fe20000000800 */
[----:B------:R-:W-:Y:S02]  /*2ef0*/  FMUL.FTZ R2, R27, R2 ;  /* 0x000000021b027220 */ /* 0x000fe40000410000 */
[----:B------:R-:W-:Y:S01]  /*2f00*/  FMUL.FTZ R44, R85, R28 ;  /* 0x0000001c552c7220 */ /* 0x000fe20000410000 */
[----:B------:R-:W0:Y:S01]  /*2f10*/  LDS R37, [R136+0x24] ;  /* 0x0000240088257984 */ /* 0x000e220000000800 */
[----:B---3--:R-:W-:Y:S02]  /*2f20*/  FMUL.FTZ R49, R86, R25 ;  /* 0x0000001956317220 */ /* 0x008fe40000410000 */
[----:B------:R-:W-:-:S02]  /*2f30*/  FMUL.FTZ R57, R2, R47 ;  /* 0x0000002f02397220 */ /* 0x000fc40000410000 */
[----:B------:R-:W-:Y:S02]  /*2f40*/  FADD.FTZ R40, R40, 1 ;  /* 0x3f80000028287421 */ /* 0x000fe40000010000 */
[----:B------:R-:W-:Y:S02]  /*2f50*/  FMUL.FTZ R49, R32, R49 ;  /* 0x0000003120317220 */ /* 0x000fe40000410000 */
[----:B------:R-:W-:Y:S02]  /*2f60*/  FMUL.FTZ R44, R33, R44 ;  /* 0x0000002c212c7220 */ /* 0x000fe40000410000 */
[----:B------:R-:W-:Y:S01]  /*2f70*/  FADD.FTZ R47, -R39, 1 ;  /* 0x3f800000272f7421 */ /* 0x000fe20000010100 */
[----:B------:R-:W3:Y:S01]  /*2f80*/  MUFU.RCP R40, R40 ;  /* 0x0000002800287308 */ /* 0x000ee20000001000 */
[----:B------:R-:W-:Y:S02]  /*2f90*/  FADD.FTZ R42, R46, 1 ;  /* 0x3f8000002e2a7421 */ /* 0x000fe40000010000 */
[----:B------:R-:W-:-:S02]  /*2fa0*/  FMUL.FTZ R59, R49, R4 ;  /* 0x00000004313b7220 */ /* 0x000fc40000410000 */
[----:B------:R-:W-:Y:S01]  /*2fb0*/  FMUL.FTZ R61, R44, R51 ;  /* 0x000000332c3d7220 */ /* 0x000fe20000410000 */
[----:B------:R-:W-:Y:S01]  /*2fc0*/  LDS R49, [R136+0x38] ;  /* 0x0000380088317984 */ /* 0x000fe20000000800 */
[----:B------:R-:W-:-:S03]  /*2fd0*/  FFMA.FTZ R65, R14, R47, 1 ;  /* 0x3f8000000e417423 */ /* 0x000fc6000001002f */
[----:B------:R-:W0:Y:S04]  /*2fe0*/  LDS R44, [R136+0x30] ;  /* 0x00003000882c7984 */ /* 0x000e280000000800 */
[----:B------:R-:W0:Y:S04]  /*2ff0*/  LDS R51, [R136+0x34] ;  /* 0x0000340088337984 */ /* 0x000e280000000800 */
[----:B------:R-:W0:Y:S01]  /*3000*/  LDS R47, [R136+0x3c] ;  /* 0x00003c00882f7984 */ /* 0x000e220000000800 */
[----:B--2---:R-:W-:Y:S01]  /*3010*/  FADD.FTZ R45, R45, 1 ;  /* 0x3f8000002d2d7421 */ /* 0x004fe20000010000 */
[----:B------:R-:W2:Y:S01]  /*3020*/  MUFU.RCP R42, R42 ;  /* 0x0000002a002a7308 */ /* 0x000ea20000001000 */
[----:B------:R-:W-:Y:S01]  /*3030*/  FADD.FTZ R2, -R38, 1 ;  /* 0x3f80000026027421 */ /* 0x000fe20000010100 */
[----:B------:R-:W-:Y:S01]  /*3040*/  BAR.SYNC.DEFER_BLOCKING 0x0 ;  /* 0x0000000000007b1d */ /* 0x000fe20000010000 */
[----:B----4-:R-:W-:-:S02]  /*3050*/  FMUL.FTZ R63, R84, R29 ;  /* 0x0000001d543f7220 */ /* 0x010fc40000410000 */
[----:B------:R-:W-:-:S03]  /*3060*/  FADD.FTZ R46, R48, 1 ;  /* 0x3f800000302e7421 */ /* 0x000fc60000010000 */
[----:B------:R-:W4:Y:S01]  /*3070*/  MUFU.RCP R41, R41 ;  /* 0x0000002900297308 */ /* 0x000f220000001000 */
[----:B-----5:R-:W-:Y:S02]  /*3080*/  FADD.FTZ R52, R52, 1 ;  /* 0x3f80000034347421 */ /* 0x020fe40000010000 */
[----:B------:R-:W-:-:S05]  /*3090*/  FADD.FTZ R50, R50, 1 ;  /* 0x3f80000032327421 */ /* 0x000fca0000010000 */
[----:B------:R-:W5:Y:S01]  /*30a0*/  MUFU.RCP R45, R45 ;  /* 0x0000002d002d7308 */ /* 0x000f620000001000 */
[----:B---3--:R-:W-:Y:S02]  /*30b0*/  FADD.FTZ R4, -R40, 1 ;  /* 0x3f80000028047421 */ /* 0x008fe40000010100 */
[----:B------:R-:W-:Y:S02]  /*30c0*/  FFMA.FTZ R2, R15, R2, 1 ;  /* 0x3f8000000f027423 */ /* 0x000fe40000010002 */
[----:B------:R-:W-:-:S03]  /*30d0*/  FMUL.FTZ R63, R38, R63 ;  /* 0x0000003f263f7220 */ /* 0x000fc60000410000 */
[----:B------:R-:W3:Y:S01]  /*30e0*/  MUFU.RCP R43, R43 ;  /* 0x0000002b002b7308 */ /* 0x000ee20000001000 */
[----:B------:R-:W-:Y:S02]  /*30f0*/  FMUL.FTZ R67, R82, R31 ;  /* 0x0000001f52437220 */ /* 0x000fe40000410000 */
[----:B------:R-:W-:Y:S02]  /*3100*/  FFMA.FTZ R48, R13, R4, 1 ;  /* 0x3f8000000d307423 */ /* 0x000fe40000010004 */
[----:B------:R-:W-:-:S03]  /*3110*/  FMUL.FTZ R63, R63, R2 ;  /* 0x000000023f3f7220 */ /* 0x000fc60000410000 */
[----:B------:R-:W0:Y:S01]  /*3120*/  MUFU.RCP R46, R46 ;  /* 0x0000002e002e7308 */ /* 0x000e220000001000 */
[----:B------:R-:W-:Y:S02]  /*3130*/  FMUL.FTZ R4, R83, R30 ;  /* 0x0000001e53047220 */ /* 0x000fe40000410000 */
[----:B------:R-:W-:Y:S02]  /*3140*/  FMUL.FTZ R67, R40, R67 ;  /* 0x0000004328437220 */ /* 0x000fe40000410000 */
[----:B--2---:R-:W-:-:S03]  /*3150*/  FADD.FTZ R2, -R42, 1 ;  /* 0x3f8000002a027421 */ /* 0x004fc60000010100 */
[----:B------:R2:W0:Y:S01]  /*3160*/  MUFU.RCP R55, R50 ;  /* 0x0000003200377308 */ /* 0x0004220000001000 */
[----:B------:R-:W-:-:S07]  /*3170*/  FMUL.FTZ R4, R39, R4 ;  /* 0x0000000427047220 */ /* 0x000fce0000410000 */
[----:B------:R-:W3:Y:S01]  /*3180*/  MUFU.RCP R52, R52 ;  /* 0x0000003400347308 */ /* 0x000ee20000001000 */
[----:B------:R-:W-:Y:S02]  /*3190*/  FMUL.FTZ R67, R67, R48 ;  /* 0x0000003043437220 */ /* 0x000fe40000410000 */
[----:B--2---:R-:W-:Y:S02]  /*31a0*/  FFMA.FTZ R50, R7, R2, 1 ;  /* 0x3f80000007327423 */ /* 0x004fe40000010002 */
[----:B----4-:R-:W-:-:S03]  /*31b0*/  FADD.FTZ R69, -R41, 1 ;  /* 0x3f80000029457421 */ /* 0x010fc60000010100 */
[----:B------:R-:W2:Y:S01]  /*31c0*/  MUFU.RCP R53, R53 ;  /* 0x0000003500357308 */ /* 0x000ea20000001000 */
[----:B-----5:R-:W-:Y:S02]  /*31d0*/  FADD.FTZ R73, -R45, 1 ;  /* 0x3f8000002d497421 */ /* 0x020fe40000010100 */
[----:B0-----:R-:W-:Y:S02]  /*31e0*/  FMUL.FTZ R2, R81, R36 ;  /* 0x0000002451027220 */ /* 0x001fe40000410000 */
[----:B-1----:R-:W-:Y:S02]  /*31f0*/  FMUL.FTZ R48, R79, R34 ;  /* 0x000000224f307220 */ /* 0x002fe40000410000 */
[----:B------:R-:W-:Y:S02]  /*3200*/  FMUL.FTZ R65, R4, R65 ;  /* 0x0000004104417220 */ /* 0x000fe40000410000 */
[----:B---3--:R-:W-:Y:S02]  /*3210*/  FADD.FTZ R71, -R43, 1 ;  /* 0x3f8000002b477421 */ /* 0x008fe40000010100 */
[----:B------:R-:W-:-:S02]  /*3220*/  FFMA.FTZ R69, R12, R69, 1 ;  /* 0x3f8000000c457423 */ /* 0x000fc40000010045 */
[----:B------:R-:W-:Y:S02]  /*3230*/  FFMA.FTZ R73, R6, R73, 1 ;  /* 0x3f80000006497423 */ /* 0x000fe40000010049 */
[----:B------:R-:W-:Y:S02]  /*3240*/  FMUL.FTZ R4, R80, R37 ;  /* 0x0000002550047220 */ /* 0x000fe40000410000 */
[----:B------:R-:W-:Y:S02]  /*3250*/  FMUL.FTZ R75, R78, R35 ;  /* 0x000000234e4b7220 */ /* 0x000fe40000410000 */
[----:B------:R-:W-:Y:S02]  /*3260*/  FMUL.FTZ R2, R41, R2 ;  /* 0x0000000229027220 */ /* 0x000fe40000410000 */
[----:B------:R-:W-:Y:S02]  /*3270*/  FMUL.FTZ R48, R45, R48 ;  /* 0x000000302d307220 */ /* 0x000fe40000410000 */
[----:B------:R-:W-:-:S02]  /*3280*/  FFMA.FTZ R71, R0, R71, 1 ;  /* 0x3f80000000477423 */ /* 0x000fc40000010047 */
[----:B------:R-:W-:Y:S02]  /*3290*/  FMUL.FTZ R4, R43, R4 ;  /* 0x000000042b047220 */ /* 0x000fe40000410000 */
[----:B------:R-:W-:Y:S02]  /*32a0*/  FMUL.FTZ R75, R42, R75 ;  /* 0x0000004b2a4b7220 */ /* 0x000fe40000410000 */
[----:B------:R-:W-:Y:S02]  /*32b0*/  FMUL.FTZ R69, R2, R69 ;  /* 0x0000004502457220 */ /* 0x000fe40000410000 */
[----:B------:R-:W-:Y:S02]  /*32c0*/  FMUL.FTZ R73, R48, R73 ;  /* 0x0000004930497220 */ /* 0x000fe40000410000 */
[----:B------:R-:W-:Y:S02]  /*32d0*/  FADD.FTZ R2, -R46, 1 ;  /* 0x3f8000002e027421 */ /* 0x000fe40000010100 */
[----:B------:R-:W-:-:S02]  /*32e0*/  FADD.FTZ R125, -R55, 1 ;  /* 0x3f800000377d7421 */ /* 0x000fc40000010100 */
[----:B------:R-:W-:Y:S02]  /*32f0*/  FADD.FTZ R48, -R52, 1 ;  /* 0x3f80000034307421 */ /* 0x000fe40000010100 */
[----:B------:R-:W-:Y:S02]  /*3300*/  FMUL.FTZ R71, R4, R71 ;  /* 0x0000004704477220 */ /* 0x000fe40000410000 */
[----:B------:R-:W-:Y:S02]  /*3310*/  FMUL.FTZ R75, R75, R50 ;  /* 0x000000324b4b7220 */ /* 0x000fe40000410000 */
[----:B------:R-:W-:Y:S02]  /*3320*/  FFMA.FTZ R4, R9, R2, 1 ;  /* 0x3f80000009047423 */ /* 0x000fe40000010002 */
[----:B------:R-:W-:Y:S02]  /*3330*/  FFMA.FTZ R127, R10, R125, 1 ;  /* 0x3f8000000a7f7423 */ /* 0x000fe4000001007d */
[----:B------:R-:W-:-:S02]  /*3340*/  FFMA.FTZ R50, R11, R48, 1 ;  /* 0x3f8000000b327423 */ /* 0x000fc40000010030 */
[----:B--2---:R-:W-:Y:S02]  /*3350*/  FADD.FTZ R123, -R53, 1 ;  /* 0x3f800000357b7421 */ /* 0x004fe40000010100 */
        /* <DEDUP_REMOVED lines=14> */
[----:B------:R-:W-:Y:S01]  /*3440*/  MOV R2, UR31 ;  /* 0x0000001f00027c02 */ /* 0x000fe20008000f00 */
[----:B------:R0:W-:Y:S04]  /*3450*/  STS [R136], R3 ;  /* 0x0000000388007388 */ /* 0x0001e80000000800 */
        /* <DEDUP_REMOVED lines=34> */
[----:B------:R-:W2:Y:S01]  /*3680*/  LDS R48, [0x840] ;  /* 0x00084000ff307984 */ /* 0x000ea20000000800 */
[----:B------:R-:W-:-:S02]  /*3690*/  UIMAD UR7, UR38, UR18, URZ ;  /* 0x00000012260772a4 */ /* 0x000fc4000f8e023f */
[----:B------:R-:W-:Y:S02]  /*36a0*/  UIMAD.WIDE.U32 UR8, UR37, UR18, URZ ;  /* 0x00000012250872a5 */ /* 0x000fe4000f8e003f */
[----:B------:R-:W-:Y:S01]  /*36b0*/  UIMAD UR18, UR37, UR19, UR7 ;  /* 0x00000013251272a4 */ /* 0x000fe2000f8e0207 */
[C---:B------:R-:W-:Y:S01]  /*36c0*/  IADD3 R122, P1, R120.reuse, UR39, RZ ;  /* 0x00000027787a7c10 */ /* 0x040fe2000ff3e0ff */
[----:B------:R-:W-:Y:S02]  /*36d0*/  BSSY B0, `(.L_x_5549) ;  /* 0x0000012000007945 */ /* 0x000fe40003800000 */
[----:B------:R-:W-:Y:S01]  /*36e0*/  UIADD3 UR7, UR9, UR18, URZ ;  /* 0x0000001209077290 */ /* 0x000fe2000fffe03f */
[----:B0-----:R-:W-:Y:S02]  /*36f0*/  P2R R3, PR, RZ, 0x40 ;  /* 0x00000040ff037803 */ /* 0x001fe40000000000 */
[----:B-1----:R-:W-:Y:S02]  /*3700*/  IADD3.X R123, R121, UR40, RZ, P1, !PT ;  /* 0x00000028797b7c10 */ /* 0x002fe40008ffe4ff */
[----:B--2---:R-:W-:-:S13]  /*3710*/  ISETP.GE.AND P0, PT, R120, R48, PT ;  /* 0x000000307800720c */ /* 0x004fda0003f06270 */
        /* <DEDUP_REMOVED lines=13> */
.L_x_5550:
[----:B------:R-:W-:Y:S05]  /*37f0*/  BSYNC B0 ;  /* 0x0000000000007941 */ /* 0x000fea0003800000 */
.L_x_5549:
        /* <DEDUP_REMOVED lines=154> */
.L_x_5553:
[----:B------:R-:W-:Y:S05]  /*41a0*/  BSYNC B0 ;  /* 0x0000000000007941 */ /* 0x000fea0003800000 */
.L_x_5552:
        /* <DEDUP_REMOVED lines=43> */
.L_x_5551:
[----:B0-----:R-:W-:Y:S01]  /*4460*/  FFMA.FTZ R3, R135, R89, R178 ;  /* 0x0000005987037223 */ /* 0x001fe200000100b2 */
[----:B------:R-:W-:Y:S01]  /*4470*/  MOV R2, c[0x0][0x16c] ;  /* 0x00005b0000027a02 */ /* 0x000fe20000000f00 */
[----:B------:R-:W-:Y:S01]  /*4480*/  BAR.SYNC.DEFER_BLOCKING 0x0 ;  /* 0x0000000000007b1d */ /* 0x000fe20000010000 */
[----:B------:R-:W-:Y:S01]  /*4490*/  FMUL.FTZ R75, R89, UR4 ;  /* 0x00000004594b7c20 */ /* 0x000fe20008410000 */
[----:B------:R-:W-:Y:S01]  /*44a0*/  CS2R R56, SRZ ;  /* 0x0000000000387805 */ /* 0x000fe2000001ff00 */
        /* <DEDUP_REMOVED lines=37> */
[----:B------:R-:W-:Y:S01]  /*4700*/  FFMA.FTZ R178, R106, R72, R3 ;  /* 0x000000486ab27223 */ /* 0x000fe20000010003 */
[----:B------:R-:W-:Y:S05]  /*4710*/  @!P0 BRA `(.L_x_5554) ;  /* 0x000040a000008947 */ /* 0x000fea0003800000 */
[----:B------:R-:W-:Y:S01]  /*4720*/  UIADD3 UR36, UR30, -0x1, URZ ;  /* 0xffffffff1e247890 */ /* 0x000fe2000fffe03f */
[----:B------:R-:W-:Y:S01]  /*4730*/  HFMA2.MMA R57, -RZ, RZ, 0, 0 ;  /* 0x00000000ff397435 */ /* 0x000fe200000001ff */
[----:B------:R-:W-:Y:S01]  /*4740*/  FADD.FTZ R41, R90, UR5 ;  /* 0x000000055a297e21 */ /* 0x000fe20008010000 */
[----:B------:R-:W-:Y:S01]  /*4750*/  UMOV UR7, URZ ;  /* 0x0000003f00077c82 */ /* 0x000fe20008000000 */
[----:B------:R-:W-:Y:S01]  /*4760*/  FADD.FTZ R40, R91, UR5 ;  /* 0x000000055b287e21 */ /* 0x000fe20008010000 */
[----:B------:R-:W-:Y:S01]  /*4770*/  ULEA.HI UR9, UR36, UR36, URZ, 0x1 ;  /* 0x0000002424097291 */ /* 0x000fe2000f8f083f */
[----:B------:R-:W-:Y:S01]  /*4780*/  FADD.FTZ R39, R92, UR5 ;  /* 0x000000055c277e21 */ /* 0x000fe20008010000 */
[----:B------:R-:W-:Y:S01]  /*4790*/  UMOV UR8, URZ ;  /* 0x0000003f00087c82 */ /* 0x000fe20008000000 */
[----:B------:R-:W-:Y:S01]  /*47a0*/  FADD.FTZ R38, R93, UR5 ;  /* 0x000000055d267e21 */ /* 0x000fe20008010000 */
[----:B------:R-:W-:Y:S01]  /*47b0*/  ULOP3.LUT UR9, UR9, 0xfffffe, URZ, 0xc0, !UPT ;  /* 0x00fffffe09097892 */ /* 0x000fe2000f8ec03f */
[----:B------:R-:W-:-:S02]  /*47c0*/  FADD.FTZ R37, R94, UR5 ;  /* 0x000000055e257e21 */ /* 0x000fc40008010000 */
[----:B------:R-:W-:Y:S01]  /*47d0*/  FADD.FTZ R36, R95, UR5 ;  /* 0x000000055f247e21 */ /* 0x000fe20008010000 */
[----:B------:R-:W-:Y:S01]  /*47e0*/  UIADD3 UR36, UR36, -UR9, URZ ;  /* 0x8000000924247290 */ /* 0x000fe2000fffe03f */
[----:B------:R-:W-:Y:S02]  /*47f0*/  FADD.FTZ R35, R96, UR5 ;  /* 0x0000000560237e21 */ /* 0x000fe40008010000 */
[----:B------:R-:W-:Y:S01]  /*4800*/  FADD.FTZ R34, R97, UR5 ;  /* 0x0000000561227e21 */ /* 0x000fe20008010000 */
[----:B------:R-:W-:Y:S01]  /*4810*/  UMOV UR9, URZ ;  /* 0x0000003f00097c82 */ /* 0x000fe20008000000 */
        /* <DEDUP_REMOVED lines=8> */
.L_x_5591:
[----:B------:R-:W-:Y:S01]  /*48a0*/  USHF.R.S32.HI UR41, URZ, 0x1f, UR7 ;  /* 0x0000001f3f297899 */ /* 0x000fe20008011407 */
[----:B------:R-:W-:Y:S01]  /*48b0*/  MOV R5, UR7 ;  /* 0x0000000700057c02 */ /* 0x000fe20008000f00 */
[----:B------:R-:W-:Y:S01]  /*48c0*/  ULDC.64 UR18, c[0x0][0x1a0] ;  /* 0x0000680000127ab9 */ /* 0x000fe20000000a00 */
[----:B------:R-:W-:Y:S01]  /*48d0*/  CS2R R8, SRZ ;  /* 0x0000000000087805 */ /* 0x000fe2000001ff00 */
[----:B------:R-:W-:Y:S01]  /*48e0*/  ULDC UR31, c[0x0][0x168] ;  /* 0x00005a00001f7ab9 */ /* 0x000fe20000000800 */
[----:B------:R-:W-:Y:S01]  /*48f0*/  MOV R0, RZ ;  /* 0x000000ff00007202 */ /* 0x000fe20000000f00 */
        /* <DEDUP_REMOVED lines=15> */
[----:B------:R-:W-:Y:S01]  /*49f0*/  ULDC.64 UR20, c[0x0][0x180] ;  /* 0x0000600000147ab9 */ /* 0x000fe20000000a00 */
[----:B------:R-:W-:-:S02]  /*4a00*/  IADD3 R3, R5, UR18, RZ ;  /* 0x0000001205037c10 */ /* 0x000fc4000fffe0ff */
[----:B------:R-:W-:Y:S02]  /*4a10*/  ISETP.GE.AND P5, PT, R166, UR31, PT ;  /* 0x0000001fa6007c0c */ /* 0x000fe4000bfa6270 */
[----:B------:R-:W-:Y:S02]  /*4a20*/  LEA.HI.X R3, R4, R174, R3, 0x2, P0 ;  /* 0x000000ae04037211 */ /* 0x000fe400000f1403 */
[----:B------:R-:W-:-:S03]  /*4a30*/  ISETP.GE.AND P0, PT, R165, UR31, PT ;  /* 0x0000001fa5007c0c */ /* 0x000fc6000bf06270 */
[----:B0-2---:R0:W2:Y:S01]  /*4a40*/  @!P1 LDG.E R9, [R2.64] ;  /* 0x0000002002099981 */ /* 0x0050a2000c1e1900 */
        /* <DEDUP_REMOVED lines=25> */
[----:B------:R0:W4:Y:S01]  /*4be0*/  @!P4 LDG.E R20, [R2.64+0x780] ;  /* 0x000780200214c981 */ /* 0x000122000c1e1900 */
[----:B------:R-:W-:Y:S01]  /*4bf0*/  UIMAD UR22, UR17, UR20, URZ ;  /* 0x00000014111672a4 */ /* 0x000fe2000f8e023f */
[----:B------:R-:W-:Y:S01]  /*4c00*/  MOV R5, UR7 ;  /* 0x0000000700057c02 */ /* 0x000fe20008000f00 */
[----:B------:R-:W-:-:S02]  /*4c10*/  UIMAD.WIDE.U32 UR18, UR16, UR20, URZ ;  /* 0x00000014101272a5 */ /* 0x000fc4000f8e003f */
[----:B------:R-:W-:Y:S02]  /*4c20*/  UIMAD UR22, UR16, UR21, UR22 ;  /* 0x00000015101672a4 */ /* 0x000fe4000f8e0216 */
[----:B------:R-:W-:Y:S01]  /*4c30*/  IMAD.WIDE.U32 R4, R5, c[0x0][0x1c0], R120 ;  /* 0x0000700005047a25 */ /* 0x000fe200078e0078 */
[----:B------:R-:W-:Y:S02]  /*4c40*/  ULDC.64 UR20, c[0x0][0x188] ;  /* 0x0000620000147ab9 */ /* 0x000fe40000000a00 */
[----:B------:R-:W-:Y:S02]  /*4c50*/  UIADD3 UR19, UR19, UR22, URZ ;  /* 0x0000001613137290 */ /* 0x000fe4000fffe03f */
[----:B------:R-:W-:Y:S01]  /*4c60*/  UIMAD UR22, UR41, UR20, URZ ;  /* 0x00000014291672a4 */ /* 0x000fe2000f8e023f */
[----:B0-----:R-:W-:-:S03]  /*4c70*/  LEA R2, P0, R4, R173, 0x2 ;  /* 0x000000ad04027211 */ /* 0x001fc600078010ff */
[----:B------:R-:W-:Y:S02]  /*4c80*/  UIMAD UR42, UR7, UR21, UR22 ;  /* 0x00000015072a72a4 */ /* 0x000fe4000f8e0216 */
[----:B------:R-:W-:Y:S02]  /*4c90*/  UIMAD.WIDE.U32 UR20, UR7, UR20, UR18 ;  /* 0x00000014071472a5 */ /* 0x000fe4000f8e0012 */
[----:B------:R-:W-:Y:S02]  /*4ca0*/  ULDC.64 UR22, c[0x0][0x1c0] ;  /* 0x0000700000167ab9 */ /* 0x000fe40000000a00 */
[----:B------:R-:W-:Y:S02]  /*4cb0*/  UIMAD UR22, UR41, UR22, URZ ;  /* 0x00000016291672a4 */ /* 0x000fe4000f8e023f */
[----:B------:R-:W-:Y:S02]  /*4cc0*/  ULDC.64 UR18, c[0x0][0x220] ;  /* 0x0000880000127ab9 */ /* 0x000fe40000000a00 */
[----:B------:R-:W-:-:S02]  /*4cd0*/  UIMAD UR22, UR7, UR23, UR22 ;  /* 0x00000017071672a4 */ /* 0x000fc4000f8e0216 */
[----:B------:R-:W-:Y:S02]  /*4ce0*/  ULEA UR18, UP0, UR20, UR18, 0x2 ;  /* 0x0000001214127291 */ /* 0x000fe4000f80103f */
[----:B------:R-:W-:Y:S02]  /*4cf0*/  UIADD3 UR21, UR21, UR42, URZ ;  /* 0x0000002a15157290 */ /* 0x000fe4000fffe03f */
[----:B------:R-:W-:Y:S02]  /*4d00*/  IADD3 R3, R5, UR22, RZ ;  /* 0x0000001605037c10 */ /* 0x000fe4000fffe0ff */
[----:B------:R-:W-:Y:S01]  /*4d10*/  ULEA.HI.X UR19, UR20, UR19, UR21, 0x2, UP0 ;  /* 0x0000001314137291 */ /* 0x000fe200080f1415 */
[----:B------:R-:W-:Y:S02]  /*4d20*/  ISETP.GE.AND P1, PT, R169, UR31, PT ;  /* 0x0000001fa9007c0c */ /* 0x000fe4000bf26270 */
[----:B------:R-:W-:Y:S02]  /*4d30*/  LEA.HI.X R3, R4, R172, R3, 0x2, P0 ;  /* 0x000000ac04037211 */ /* 0x000fe400000f1403 */
[----:B------:R-:W-:Y:S01]  /*4d40*/  ISETP.GE.AND P0, PT, R120, UR31, PT ;  /* 0x0000001f78007c0c */ /* 0x000fe2000bf06270 */
[----:B------:R-:W-:Y:S01]  /*4d50*/  CS2R R4, SRZ ;  /* 0x0000000000047805 */ /* 0x000fe2000001ff00 */
[----:B------:R-:W-:-:S02]  /*4d60*/  MOV R6, UR18 ;  /* 0x0000001200067c02 */ /* 0x000fc40008000f00 */
[----:B------:R-:W-:-:S05]  /*4d70*/  MOV R7, UR19 ;  /* 0x0000001300077c02 */ /* 0x000fca0008000f00 */
[----:B------:R0:W4:Y:S01]  /*4d80*/  LDG.E R25, [R6.64] ;  /* 0x0000002006197981 */ /* 0x000122000c1e1900 */
[----:B------:R-:W-:Y:S02]  /*4d90*/  ISETP.GE.AND P2, PT, R166, UR31, PT ;  /* 0x0000001fa6007c0c */ /* 0x000fe4000bf46270 */
[----:B------:R-:W-:Y:S02]  /*4da0*/  ISETP.GE.AND P3, PT, R165, UR31, PT ;  /* 0x0000001fa5007c0c */ /* 0x000fe4000bf66270 */
[----:B------:R-:W-:Y:S01]  /*4db0*/  ISETP.GE.AND P4, PT, R164, UR31, PT ;  /* 0x0000001fa4007c0c */ /* 0x000fe2000bf86270 */
[----:B0-----:R-:W-:Y:S01]  /*4dc0*/  CS2R R6, SRZ ;  /* 0x0000000000067805 */ /* 0x001fe2000001ff00 */
[----:B------:R-:W-:Y:S02]  /*4dd0*/  MOV R125, RZ ;  /* 0x000000ff007d7202 */ /* 0x000fe40000000f00 */
[----:B------:R-:W-:Y:S01]  /*4de0*/  MOV R127, RZ ;  /* 0x000000ff007f7202 */ /* 0x000fe20000000f00 */
[----:B------:R-:W-:Y:S01]  /*4df0*/  CS2R R128, SRZ ;  /* 0x0000000000807805 */ /* 0x000fe2000001ff00 */
[----:B------:R-:W-:Y:S01]  /*4e00*/  CS2R R130, SRZ ;  /* 0x0000000000827805 */ /* 0x000fe2000001ff00 */
[----:B--2---:R-:W-:Y:S04]  /*4e10*/  STS [R154], R9 ;  /* 0x000000099a007388 */ /* 0x004fe80000000800 */
[----:B---3--:R0:W-:Y:S04]  /*4e20*/  STS [R153+0x80], R0 ;  /* 0x0000800099007388 */ /* 0x0081e80000000800 */
[----:B----4-:R-:W-:Y:S04]  /*4e30*/  STS [R152+0x100], R11 ;  /* 0x0001000b98007388 */ /* 0x010fe80000000800 */
[----:B-1----:R1:W-:Y:S01]  /*4e40*/  STS [R151+0x180], R8 ;  /* 0x0001800897007388 */ /* 0x0023e20000000800 */
[----:B0-----:R-:W-:-:S03]  /*4e50*/  MOV R0, RZ ;  /* 0x000000ff00007202 */ /* 0x001fc60000000f00 */
[----:B------:R-:W-:Y:S04]  /*4e60*/  STS [R150+0x200], R13 ;  /* 0x0002000d96007388 */ /* 0x000fe80000000800 */
[----:B------:R0:W-:Y:S04]  /*4e70*/  STS [R149+0x280], R10 ;  /* 0x0002800a95007388 */ /* 0x0001e80000000800 */
        /* <DEDUP_REMOVED lines=8> */
[----:B------:R0:W-:Y:S04]  /*4f00*/  STS [R140+0x700], R23 ;  /* 0x000700178c007388 */ /* 0x0001e80000000800 */
[----:B------:R-:W-:Y:S01]  /*4f10*/  STS [R139+0x780], R20 ;  /* 0x000780148b007388 */ /* 0x000fe20000000800 */
        /* <DEDUP_REMOVED lines=17> */
[----:B--2---:R-:W-:Y:S01]  /*5030*/  MOV R12, RZ ;  /* 0x000000ff000c7202 */ /* 0x004fe20000000f00 */
[----:B------:R0:W2:Y:S04]  /*5040*/  @!P2 LDG.E R10, [R2.64+0x480] ;  /* 0x00048020020aa981 */ /* 0x0000a8000c1e1900 */
[----:B------:R0:W2:Y:S04]  /*5050*/  @!P0 LDG.E R8, [R2.64+0x380] ;  /* 0x0003802002088981 */ /* 0x0000a8000c1e1900 */
[----:B------:R0:W2:Y:S04]  /*5060*/  @!P1 LDG.E R125, [R2.64+0x400] ;  /* 0x00040020027d9981 */ /* 0x0000a8000c1e1900 */
[----:B------:R0:W2:Y:S04]  /*5070*/  @!P3 LDG.E R127, [R2.64+0x500] ;  /* 0x00050020027fb981 */ /* 0x0000a8000c1e1900 */
[----:B------:R0:W2:Y:S01]  /*5080*/  @!P4 LDG.E R12, [R2.64+0x580] ;  /* 0x00058020020cc981 */ /* 0x0000a2000c1e1900 */
[----:B------:R-:W-:-:S02]  /*5090*/  ISETP.GE.AND P0, PT, R158, UR31, PT ;  /* 0x0000001f9e007c0c */ /* 0x000fc4000bf06270 */
[----:B------:R-:W-:Y:S01]  /*50a0*/  ISETP.GE.AND P1, PT, R157, UR31, PT ;  /* 0x0000001f9d007c0c */ /* 0x000fe2000bf26270 */
[----:B------:R-:W-:Y:S01]  /*50b0*/  LDS R201, [R136+0x3c] ;  /* 0x00003c0088c97984 */ /* 0x000fe20000000800 */
[----:B------:R-:W-:Y:S02]  /*50c0*/  ISETP.GE.AND P2, PT, R156, UR31, PT ;  /* 0x0000001f9c007c0c */ /* 0x000fe4000bf46270 */
[----:B------:R-:W-:Y:S01]  /*50d0*/  ISETP.GE.AND P3, PT, R155, UR31, PT ;  /* 0x0000001f9b007c0c */ /* 0x000fe2000bf66270 */
[----:B------:R-:W-:Y:S01]  /*50e0*/  LDS R24, [R136] ;  /* 0x0000000088187984 */ /* 0x000fe20000000800 */
[----:B------:R-:W-:Y:S02]  /*50f0*/  MOV R13, UR30 ;  /* 0x0000001e000d7c02 */ /* 0x000fe40008000f00 */
[----:B---3--:R-:W-:Y:S01]  /*5100*/  IADD3 R14, R171, 0x20, RZ ;  /* 0x00000020ab0e7810 */ /* 0x008fe20007ffe0ff */
[----:B------:R-:W1:Y:S04]  /*5110*/  LDS R23, [R136+0x4] ;  /* 0x0000040088177984 */ /* 0x000e680000000800 */
[----:B------:R0:W3:Y:S04]  /*5120*/  @!P0 LDG.E R129, [R2.64+0x600] ;  /* 0x0006002002818981 */ /* 0x0000e8000c1e1900 */
[----:B------:R0:W3:Y:S04]  /*5130*/  @!P1 LDG.E R128, [R2.64+0x680] ;  /* 0x0006802002809981 */ /* 0x0000e8000c1e1900 */
[----:B------:R0:W3:Y:S04]  /*5140*/  @!P2 LDG.E R131, [R2.64+0x700] ;  /* 0x000700200283a981 */ /* 0x0000e8000c1e1900 */
[----:B------:R0:W3:Y:S01]  /*5150*/  @!P3 LDG.E R130, [R2.64+0x780] ;  /* 0x000780200282b981 */ /* 0x0000e2000c1e1900 */
[----:B------:R-:W-:-:S02]  /*5160*/  ISETP.NE.AND P0, PT, R170, RZ, PT ;  /* 0x000000ffaa00720c */ /* 0x000fc40003f05270 */
[----:B------:R-:W-:Y:S01]  /*5170*/  IADD3 R126, R171, 0x80, RZ ;  /* 0x00000080ab7e7810 */ /* 0x000fe20007ffe0ff */
[----:B------:R-:W-:Y:S01]  /*5180*/  LDS R22, [R136+0x8] ;  /* 0x0000080088167984 */ /* 0x000fe20000000800 */
[----:B------:R-:W-:Y:S02]  /*5190*/  ISETP.LT.OR P2, PT, R13, 0x2, P0 ;  /* 0x000000020d00780c */ /* 0x000fe40000741670 */
[----:B------:R-:W-:Y:S01]  /*51a0*/  MOV R132, c[0x0][0x16c] ;  /* 0x00005b0000847a02 */ /* 0x000fe20000000f00 */
[----:B------:R-:W-:Y:S01]  /*51b0*/  LDS R21, [R136+0xc] ;  /* 0x00000c0088157984 */ /* 0x000fe20000000800 */
[CC--:B------:R-:W-:Y:S02]  /*51c0*/  LEA.HI.SX32 R154, R171.reuse, R171.reuse, 0x1b ;  /* 0x000000abab9a7211 */ /* 0x0c0fe400078fdaff */
[----:B------:R-:W-:Y:S01]  /*51d0*/  LEA.HI.SX32 R14, R14, R171, 0x1b ;  /* 0x000000ab0e0e7211 */ /* 0x000fe200078fdaff */
[----:B------:R-:W-:Y:S01]  /*51e0*/  LDS R20, [R136+0x10] ;  /* 0x0000100088147984 */ /* 0x000fe20000000800 */
[----:B------:R-:W-:-:S02]  /*51f0*/  IADD3 R124, R171, 0xa0, RZ ;  /* 0x000000a0ab7c7810 */ /* 0x000fc40007ffe0ff */
[----:B0-----:R-:W-:Y:S01]  /*5200*/  IADD3 R2, R171, 0xc0, RZ ;  /* 0x000000c0ab027810 */ /* 0x001fe20007ffe0ff */
[----:B------:R-:W-:Y:S02]  /*5210*/  LDS R19, [R136+0x14] ;  /* 0x0000140088137984 */ /* 0x000fe40000000800 */
[----:B------:R-:W-:Y:S02]  /*5220*/  @!P2 IADD3 R13, R13, -0x2, RZ ;  /* 0xfffffffe0d0da810 */ /* 0x000fe40007ffe0ff */
[C---:B------:R-:W-:Y:S01]  /*5230*/  IADD3 R142, R171.reuse, 0x40, RZ ;  /* 0x00000040ab8e7810 */ /* 0x040fe20007ffe0ff */
[----:B------:R-:W-:Y:S01]  /*5240*/  LDS R18, [R136+0x18] ;  /* 0x0000180088127984 */ /* 0x000fe20000000800 */
[----:B------:R-:W-:Y:S02]  /*5250*/  IADD3 R140, R171, 0x60, RZ ;  /* 0x00000060ab8c7810 */ /* 0x000fe40007ffe0ff */
[-C--:B------:R-:W-:Y:S01]  /*5260*/  LEA.HI.SX32 R126, R126, R171.reuse, 0x1b ;  /* 0x000000ab7e7e7211 */ /* 0x080fe200078fdaff */
[----:B------:R-:W-:Y:S01]  /*5270*/  @!P2 IMAD R132, R13, R132, UR7 ;  /* 0x000000070d84ae24 */ /* 0x000fe2000f8e0284 */
[----:B------:R-:W-:Y:S01]  /*5280*/  SHF.L.U32 R154, R154, 0x2, RZ ;  /* 0x000000029a9a7819 */ /* 0x000fe200000006ff */
[----:B------:R-:W-:Y:S01]  /*5290*/  LDS R17, [R136+0x1c] ;  /* 0x00001c0088117984 */ /* 0x000fe20000000800 */
[----:B------:R-:W-:-:S02]  /*52a0*/  LEA.HI.SX32 R124, R124, R171, 0x1b ;  /* 0x000000ab7c7c7211 */ /* 0x000fc400078fdaff */
[----:B------:R-:W-:Y:S01]  /*52b0*/  SHF.L.U32 R153, R14, 0x2, RZ ;  /* 0x000000020e997819 */ /* 0x000fe200000006ff */
[----:B------:R-:W-:Y:S01]  /*52c0*/  LDS R16, [R136+0x20] ;  /* 0x0000200088107984 */ /* 0x000fe20000000800 */
[-C--:B------:R-:W-:Y:S02]  /*52d0*/  LEA.HI.SX32 R2, R2, R171.reuse, 0x1b ;  /* 0x000000ab02027211 */ /* 0x080fe400078fdaff */
[-C--:B------:R-:W-:Y:S01]  /*52e0*/  LEA.HI.SX32 R142, R142, R171.reuse, 0x1b ;  /* 0x000000ab8e8e7211 */ /* 0x080fe200078fdaff */
[----:B------:R-:W-:Y:S01]  /*52f0*/  LDS R15, [R136+0x24] ;  /* 0x00002400880f7984 */ /* 0x000fe20000000800 */
[----:B------:R-:W-:Y:S02]  /*5300*/  LEA.HI.SX32 R140, R140, R171, 0x1b ;  /* 0x000000ab8c8c7211 */ /* 0x000fe400078fdaff */
[----:B------:R-:W-:Y:S01]  /*5310*/  SHF.L.U32 R150, R126, 0x2, RZ ;  /* 0x000000027e967819 */ /* 0x000fe200000006ff */
[----:B------:R-:W0:Y:S01]  /*5320*/  LDS R14, [R136+0x28] ;  /* 0x00002800880e7984 */ /* 0x000e220000000800 */
[----:B------:R-:W-:-:S03]  /*5330*/  SHF.L.U32 R149, R124, 0x2, RZ ;  /* 0x000000027c957819 */ /* 0x000fc600000006ff */
[----:B------:R-:W-:Y:S01]  /*5340*/  LDS R13, [R136+0x2c] ;  /* 0x00002c00880d7984 */ /* 0x000fe20000000800 */
[----:B------:R-:W-:-:S03]  /*5350*/  IADD3 R126, R171, 0x100, RZ ;  /* 0x00000100ab7e7810 */ /* 0x000fc60007ffe0ff */
[----:B------:R-:W-:Y:S01]  /*5360*/  LDS R193, [R136+0x30] ;  /* 0x0000300088c17984 */ /* 0x000fe20000000800 */
[----:B------:R-:W-:-:S03]  /*5370*/  SHF.L.U32 R148, R2, 0x2, RZ ;  /* 0x0000000202947819 */ /* 0x000fc600000006ff */
[----:B------:R-:W-:Y:S01]  /*5380*/  LDS R195, [R136+0x34] ;  /* 0x0000340088c37984 */ /* 0x000fe20000000800 */
[----:B------:R-:W-:-:S03]  /*5390*/  IADD3 R124, R171, 0x120, RZ ;  /* 0x00000120ab7c7810 */ /* 0x000fc60007ffe0ff */
[----:B------:R1:W-:Y:S01]  /*53a0*/  LDS R199, [R136+0x38] ;  /* 0x0000380088c77984 */ /* 0x0003e20000000800 */
[----:B------:R-:W-:Y:S02]  /*53b0*/  SHF.L.U32 R152, R142, 0x2, RZ ;  /* 0x000000028e987819 */ /* 0x000fe400000006ff */
[C---:B------:R-:W-:Y:S02]  /*53c0*/  IADD3 R2, R171.reuse, 0x140, RZ ;  /* 0x00000140ab027810 */ /* 0x040fe40007ffe0ff */
[----:B-1----:R-:W-:Y:S02]  /*53d0*/  IADD3 R136, R171, 0xe0, RZ ;  /* 0x000000e0ab887810 */ /* 0x002fe40007ffe0ff */
[----:B------:R-:W-:Y:S02]  /*53e0*/  SHF.L.U32 R151, R140, 0x2, RZ ;  /* 0x000000028c977819 */ /* 0x000fe400000006ff */
[-C--:B------:R-:W-:Y:S02]  /*53f0*/  LEA.HI.SX32 R136, R136, R171.reuse, 0x1b ;  /* 0x000000ab88887211 */ /* 0x080fe400078fdaff */
[----:B------:R-:W-:-:S02]  /*5400*/  LEA.HI.SX32 R126, R126, R171, 0x1b ;  /* 0x000000ab7e7e7211 */ /* 0x000fc400078fdaff */
[-C--:B------:R-:W-:Y:S02]  /*5410*/  LEA.HI.SX32 R124, R124, R171.reuse, 0x1b ;  /* 0x000000ab7c7c7211 */ /* 0x080fe400078fdaff */
[----:B------:R-:W-:Y:S02]  /*5420*/  LEA.HI.SX32 R2, R2, R171, 0x1b ;  /* 0x000000ab02027211 */ /* 0x000fe400078fdaff */
[----:B------:R-:W-:Y:S02]  /*5430*/  SHF.L.U32 R147, R136, 0x2, RZ ;  /* 0x0000000288937819 */ /* 0x000fe400000006ff */
[----:B------:R-:W-:Y:S02]  /*5440*/  SHF.L.U32 R146, R126, 0x2, RZ ;  /* 0x000000027e927819 */ /* 0x000fe400000006ff */
[----:B------:R-:W-:Y:S02]  /*5450*/  SHF.L.U32 R145, R124, 0x2, RZ ;  /* 0x000000027c917819 */ /* 0x000fe400000006ff */
[----:B------:R-:W-:Y:S01]  /*5460*/  SHF.L.U32 R144, R2, 0x2, RZ ;  /* 0x0000000202907819 */ /* 0x000fe200000006ff */
[----:B------:R-:W-:Y:S01]  /*5470*/  FMUL.FTZ R124, R25, 1.4426950216293334961 ;  /* 0x3fb8aa3b197c7820 */ /* 0x000fe20000410000 */
[----:B------:R-:W-:-:S02]  /*5480*/  IADD3 R2, R171, 0x1c0, RZ ;  /* 0x000001c0ab027810 */ /* 0x000fc40007ffe0ff */
[----:B------:R-:W-:Y:S02]  /*5490*/  ISETP.NE.AND P1, PT, R176, RZ, PT ;  /* 0x000000ffb000720c */ /* 0x000fe40003f25270 */
[----:B------:R-:W-:-:S04]  /*54a0*/  LEA.HI.SX32 R2, R2, R171, 0x1b ;  /* 0x000000ab02027211 */ /* 0x000fc800078fdaff */
[----:B------:R-:W-:Y:S02]  /*54b0*/  SHF.L.U32 R140, R2, 0x2, RZ ;  /* 0x00000002028c7819 */ /* 0x000fe400000006ff */
[----:B------:R-:W-:-:S04]  /*54c0*/  SHF.L.U32 R2, R171, 0x4, RZ ;  /* 0x00000004ab027819 */ /* 0x000fc800000006ff */
[----:B------:R-:W-:Y:S02]  /*54d0*/  LEA.HI.SX32 R136, R2, R2, 0x1b ;  /* 0x0000000202887211 */ /* 0x000fe400078fdaff */
[----:B------:R-:W-:Y:S02]  /*54e0*/  MOV R3, 0x8 ;  /* 0x0000000800037802 */ /* 0x000fe40000000f00 */
[----:B------:R-:W-:-:S03]  /*54f0*/  SHF.L.U32 R136, R136, 0x2, RZ ;  /* 0x0000000288887819 */ /* 0x000fc600000006ff */
[----:B------:R-:W-:Y:S01]  /*5500*/  @!P2 IMAD.WIDE R2, R132, R3, UR10 ;  /* 0x0000000a8402ae25 */ /* 0x000fe2000f8e0203 */
[----:B------:R-:W-:-:S03]  /*5510*/  MOV R126, RZ ;  /* 0x000000ff007e7202 */ /* 0x000fc60000000f00 */
[----:B------:R-:W-:-:S04]  /*5520*/  FMUL.FTZ R208, R134, R27 ;  /* 0x0000001b86d07220 */ /* 0x000fc80000410000 */
[----:B------:R-:W-:Y:S02]  /*5530*/  FMUL.FTZ R235, R23, R208 ;  /* 0x000000d017eb7220 */ /* 0x000fe40000410000 */
[----:B------:R-:W-:Y:S02]  /*5540*/  FADD.FTZ R191, R93, UR5 ;  /* 0x000000055dbf7e21 */ /* 0x000fe40008010000 */
[----:B------:R-:W-:Y:S02]  /*5550*/  FADD.FTZ R197, R92, UR5 ;  /* 0x000000055cc57e21 */ /* 0x000fe40008010000 */
[----:B------:R-:W-:Y:S02]  /*5560*/  FMUL.FTZ R209, R124, R191 ;  /* 0x000000bf7cd17220 */ /* 0x000fe40000410000 */
[----:B------:R-:W-:Y:S02]  /*5570*/  FADD.FTZ R202, R91, UR5 ;  /* 0x000000055bca7e21 */ /* 0x000fe40008010000 */
[----:B------:R-:W-:-:S02]  /*5580*/  FADD.FTZ R203, R90, UR5 ;  /* 0x000000055acb7e21 */ /* 0x000fc40008010000 */
[C---:B------:R-:W-:Y:S01]  /*5590*/  FMUL.FTZ R245, R124.reuse, R197 ;  /* 0x000000c57cf57220 */ /* 0x040fe20000410000 */
[----:B------:R-:W-:Y:S01]  /*55a0*/  MUFU.EX2 R209, R209 ;  /* 0x000000d100d17308 */ /* 0x000fe20000000800 */
[C---:B------:R-:W-:Y:S02]  /*55b0*/  FMUL.FTZ R247, R124.reuse, R202 ;  /* 0x000000ca7cf77220 */ /* 0x040fe40000410000 */
[----:B------:R-:W-:Y:S01]  /*55c0*/  FMUL.FTZ R251, R124, R203 ;  /* 0x000000cb7cfb7220 */ /* 0x000fe20000410000 */
[----:B----4-:R-:W-:Y:S04]  /*55d0*/  STS [R154+0x840], R5 ;  /* 0x000840059a007388 */ /* 0x010fe80000000800 */
[----:B------:R1:W-:Y:S02]  /*55e0*/  STS [R153+0x8c0], R0 ;  /* 0x0008c00099007388 */ /* 0x0003e40000000800 */
[----:B-1----:R-:W-:-:S02]  /*55f0*/  IADD3 R0, R171, 0x160, RZ ;  /* 0x00000160ab007810 */ /* 0x002fc40007ffe0ff */
[----:B------:R-:W-:Y:S02]  /*5600*/  STS [R152+0x940], R7 ;  /* 0x0009400798007388 */ /* 0x000fe40000000800 */
[----:B------:R-:W-:Y:S02]  /*5610*/  LEA.HI.SX32 R0, R0, R171, 0x1b ;  /* 0x000000ab00007211 */ /* 0x000fe400078fdaff */
[----:B------:R-:W-:Y:S02]  /*5620*/  STS [R151+0x9c0], R4 ;  /* 0x0009c00497007388 */ /* 0x000fe40000000800 */
[----:B------:R-:W-:Y:S02]  /*5630*/  SHF.L.U32 R143, R0, 0x2, RZ ;  /* 0x00000002008f7819 */ /* 0x000fe400000006ff */
[----:B------:R-:W-:Y:S04]  /*5640*/  STS [R150+0xa40], R9 ;  /* 0x000a400996007388 */ /* 0x000fe80000000800 */
[----:B------:R1:W-:Y:S04]  /*5650*/  STS [R149+0xac0], R6 ;  /* 0x000ac00695007388 */ /* 0x0003e80000000800 */
[----:B------:R-:W-:Y:S04]  /*5660*/  STS [R148+0xb40], R11 ;  /* 0x000b400b94007388 */ /* 0x000fe80000000800 */
[----:B--2---:R-:W-:Y:S04]  /*5670*/  STS [R147+0xbc0], R8 ;  /* 0x000bc00893007388 */ /* 0x004fe80000000800 */
[----:B------:R-:W-:Y:S04]  /*5680*/  STS [R146+0xc40], R125 ;  /* 0x000c407d92007388 */ /* 0x000fe80000000800 */
[----:B------:R-:W-:Y:S04]  /*5690*/  STS [R145+0xcc0], R10 ;  /* 0x000cc00a91007388 */ /* 0x000fe80000000800 */
[----:B------:R-:W-:Y:S04]  /*56a0*/  STS [R144+0xd40], R127 ;  /* 0x000d407f90007388 */ /* 0x000fe80000000800 */
[----:B------:R2:W-:Y:S01]  /*56b0*/  STS [R143+0xdc0], R12 ;  /* 0x000dc00c8f007388 */ /* 0x0005e20000000800 */
[----:B------:R-:W-:-:S02]  /*56c0*/  IADD3 R0, R171, 0x1e0, RZ ;  /* 0x000001e0ab007810 */ /* 0x000fc40007ffe0ff */
[----:B-1----:R-:W-:Y:S01]  /*56d0*/  IADD3 R6, R171, 0x180, RZ ;  /* 0x00000180ab067810 */ /* 0x002fe20007ffe0ff */
[----:B--2---:R-:W-:Y:S01]  /*56e0*/  FADD.FTZ R12, R105, UR5 ;  /* 0x00000005690c7e21 */ /* 0x004fe20008010000 */
[----:B------:R-:W-:-:S03]  /*56f0*/  LEA.HI.SX32 R0, R0, R171, 0x1b ;  /* 0x000000ab00007211 */ /* 0x000fc600078fdaff */
[----:B------:R-:W-:Y:S01]  /*5700*/  FMUL.FTZ R192, R124, R12 ;  /* 0x0000000c7cc07220 */ /* 0x000fe20000410000 */
[----:B------:R-:W-:Y:S02]  /*5710*/  IADD3 R4, R171, 0x1a0, RZ ;  /* 0x000001a0ab047810 */ /* 0x000fe40007ffe0ff */
[-C--:B------:R-:W-:Y:S02]  /*5720*/  LEA.HI.SX32 R6, R6, R171.reuse, 0x1b ;  /* 0x000000ab06067211 */ /* 0x080fe400078fdaff */
[----:B------:R-:W-:Y:S01]  /*5730*/  SHF.L.U32 R139, R0, 0x2, RZ ;  /* 0x00000002008b7819 */ /* 0x000fe200000006ff */
[----:B------:R-:W1:Y:S01]  /*5740*/  MUFU.EX2 R192, R192 ;  /* 0x000000c000c07308 */ /* 0x000e620000000800 */
[----:B------:R-:W-:Y:S02]  /*5750*/  LEA.HI.SX32 R4, R4, R171, 0x1b ;  /* 0x000000ab04047211 */ /* 0x000fe400078fdaff */
[----:B------:R-:W-:Y:S02]  /*5760*/  MOV R0, UR36 ;  /* 0x0000002400007c02 */ /* 0x000fe40008000f00 */
[----:B------:R-:W-:-:S02]  /*5770*/  SHF.L.U32 R142, R6, 0x2, RZ ;  /* 0x00000002068e7819 */ /* 0x000fc400000006ff */
[----:B------:R-:W-:Y:S02]  /*5780*/  SHF.L.U32 R141, R4, 0x2, RZ ;  /* 0x00000002048d7819 */ /* 0x000fe400000006ff */
[----:B------:R-:W-:Y:S02]  /*5790*/  LEA R0, R0, UR7, 0x8 ;  /* 0x0000000700007c11 */ /* 0x000fe4000f8e40ff */
[----:B------:R-:W-:Y:S01]  /*57a0*/  @P1 IADD3 R0, R176, 0x200, RZ ;  /* 0x00000200b0001810 */ /* 0x000fe20007ffe0ff */
[----:B---3--:R-:W-:Y:S01]  /*57b0*/  STS [R142+0xe40], R129 ;  /* 0x000e40818e007388 */ /* 0x008fe20000000800 */
[----:B------:R-:W-:Y:S02]  /*57c0*/  FADD.FTZ R11, R104, UR5 ;  /* 0x00000005680b7e21 */ /* 0x000fe40008010000 */
[----:B------:R-:W-:Y:S01]  /*57d0*/  SHF.L.U32 R5, R0, 0x2, RZ ;  /* 0x0000000200057819 */ /* 0x000fe200000006ff */
[----:B------:R-:W-:Y:S04]  /*57e0*/  STS [R141+0xec0], R128 ;  /* 0x000ec0808d007388 */ /* 0x000fe80000000800 */
        /* <DEDUP_REMOVED lines=20> */
[----:B------:R-:W3:Y:S04]  /*5930*/  LDS R129, [R136+0x87c] ;  /* 0x00087c0088817984 */ /* 0x000ee80000000800 */
[----:B-1----:R1:W-:Y:S04]  /*5940*/  STS [R5+0x2338], R192 ;  /* 0x002338c005007388 */ /* 0x0023e80000000800 */
[----:B------:R-:W-:Y:S01]  /*5950*/  BAR.SYNC.DEFER_BLOCKING 0x0 ;  /* 0x0000000000007b1d */ /* 0x000fe20000010000 */
[----:B------:R-:W-:-:S02]  /*5960*/  FMUL.FTZ R242, R124, R10 ;  /* 0x0000000a7cf27220 */ /* 0x000fc40000410000 */
[----:B------:R-:W-:-:S03]  /*5970*/  FADD.FTZ R9, R102, UR5 ;  /* 0x0000000566097e21 */ /* 0x000fc60008010000 */
[----:B------:R-:W4:Y:S01]  /*5980*/  MUFU.EX2 R237, R237 ;  /* 0x000000ed00ed7308 */ /* 0x000f220000000800 */
[----:B------:R-:W-:Y:S02]  /*5990*/  FMUL.FTZ R239, R124, R9 ;  /* 0x000000097cef7220 */ /* 0x000fe40000410000 */
[----:B------:R-:W-:Y:S02]  /*59a0*/  FADD.FTZ R8, R101, UR5 ;  /* 0x0000000565087e21 */ /* 0x000fe40008010000 */
[----:B------:R-:W-:-:S03]  /*59b0*/  FADD.FTZ R7, R100, UR5 ;  /* 0x0000000564077e21 */ /* 0x000fc60008010000 */
[----:B------:R-:W0:Y:S01]  /*59c0*/  MUFU.EX2 R242, R242 ;  /* 0x000000f200f27308 */ /* 0x000e220000000800 */
[C---:B------:R-:W-:Y:S02]  /*59d0*/  FMUL.FTZ R190, R124.reuse, R8 ;  /* 0x000000087cbe7220 */ /* 0x040fe40000410000 */
[----:B------:R-:W-:Y:S02]  /*59e0*/  FMUL.FTZ R187, R124, R7 ;  /* 0x000000077cbb7220 */ /* 0x000fe40000410000 */
[----:B------:R-:W-:-:S03]  /*59f0*/  FADD.FTZ R6, R99, UR5 ;  /* 0x0000000563067e21 */ /* 0x000fc60008010000 */
[----:B------:R-:W0:Y:S01]  /*5a00*/  MUFU.EX2 R239, R239 ;  /* 0x000000ef00ef7308 */ /* 0x000e220000000800 */
[----:B------:R-:W-:Y:S01]  /*5a10*/  FMUL.FTZ R182, R124, R6 ;  /* 0x000000067cb67220 */ /* 0x000fe20000410000 */
[----:B------:R0:W5:Y:S01]  /*5a20*/  @!P2 LDG.E R126, [R2.64+0x4] ;  /* 0x00000420027ea981 */ /* 0x000162000c1e1900 */
[----:B-1----:R-:W-:-:S05]  /*5a30*/  FADD.FTZ R5, R98, UR5 ;  /* 0x0000000562057e21 */ /* 0x002fca0008010000 */
[----:B------:R-:W1:Y:S01]  /*5a40*/  MUFU.EX2 R190, R190 ;  /* 0x000000be00be7308 */ /* 0x000e620000000800 */
[----:B----4-:R-:W-:Y:S01]  /*5a50*/  FMUL.FTZ R183, R192, R237 ;  /* 0x000000edc0b77220 */ /* 0x010fe20000410000 */
[----:B------:R-:W-:Y:S01]  /*5a60*/  ISETP.NE.AND P2, PT, R176, 0x1f, PT ;  /* 0x0000001fb000780c */ /* 0x000fe20003f45270 */
[----:B------:R-:W-:Y:S02]  /*5a70*/  FMUL.FTZ R181, R124, R5 ;  /* 0x000000057cb57220 */ /* 0x000fe40000410000 */
[----:B------:R-:W-:-:S03]  /*5a80*/  FADD.FTZ R4, R97, UR5 ;  /* 0x0000000561047e21 */ /* 0x000fc60008010000 */
[----:B------:R-:W4:Y:S01]  /*5a90*/  MUFU.EX2 R187, R187 ;  /* 0x000000bb00bb7308 */ /* 0x000f220000000800 */
[----:B0-----:R-:W-:Y:S02]  /*5aa0*/  FMUL.FTZ R128, R242, R183 ;  /* 0x000000b7f2807220 */ /* 0x001fe40000410000 */
[----:B------:R-:W-:Y:S02]  /*5ab0*/  FMUL.FTZ R184, R124, R4 ;  /* 0x000000047cb87220 */ /* 0x000fe40000410000 */
[----:B------:R-:W-:-:S03]  /*5ac0*/  FADD.FTZ R3, R96, UR5 ;  /* 0x0000000560037e21 */ /* 0x000fc60008010000 */
[----:B------:R-:W0:Y:S01]  /*5ad0*/  MUFU.EX2 R182, R182 ;  /* 0x000000b600b67308 */ /* 0x000e220000000800 */
[----:B------:R-:W-:Y:S01]  /*5ae0*/  FMUL.FTZ R183, R239, R128 ;  /* 0x00000080efb77220 */ /* 0x000fe20000410000 */
[----:B------:R0:W2:Y:S01]  /*5af0*/  @P2 LDS R208, [R176.X4+0x2b3c] ;  /* 0x002b3c00b0d02984 */ /* 0x0000a20000004800 */
[----:B------:R-:W-:Y:S02]  /*5b00*/  FMUL.FTZ R189, R124, R3 ;  /* 0x000000037cbd7220 */ /* 0x000fe40000410000 */
[----:B------:R-:W-:-:S03]  /*5b10*/  FADD.FTZ R2, R95, UR5 ;  /* 0x000000055f027e21 */ /* 0x000fc60008010000 */
[----:B------:R-:W0:Y:S01]  /*5b20*/  MUFU.EX2 R181, R181 ;  /* 0x000000b500b57308 */ /* 0x000e220000000800 */
[----:B-1----:R-:W-:Y:S02]  /*5b30*/  FMUL.FTZ R128, R190, R183 ;  /* 0x000000b7be807220 */ /* 0x002fe40000410000 */
[----:B------:R-:W-:Y:S02]  /*5b40*/  FMUL.FTZ R246, R124, R2 ;  /* 0x000000027cf67220 */ /* 0x000fe40000410000 */
[----:B------:R-:W-:-:S03]  /*5b50*/  FADD.FTZ R0, R94, UR5 ;  /* 0x000000055e007e21 */ /* 0x000fc60008010000 */
[----:B------:R-:W1:Y:S01]  /*5b60*/  MUFU.EX2 R184, R184 ;  /* 0x000000b800b87308 */ /* 0x000e620000000800 */
[----:B----4-:R-:W-:Y:S02]  /*5b70*/  FMUL.FTZ R183, R187, R128 ;  /* 0x00000080bbb77220 */ /* 0x010fe40000410000 */
[----:B------:R-:W-:-:S05]  /*5b80*/  FMUL.FTZ R241, R124, R0 ;  /* 0x000000007cf17220 */ /* 0x000fca0000410000 */
[----:B------:R-:W4:Y:S01]  /*5b90*/  MUFU.EX2 R189, R189 ;  /* 0x000000bd00bd7308 */ /* 0x000f220000000800 */
[----:B0-----:R-:W-:-:S07]  /*5ba0*/  FMUL.FTZ R128, R182, R183 ;  /* 0x000000b7b6807220 */ /* 0x001fce0000410000 */
[----:B------:R-:W0:Y:S01]  /*5bb0*/  MUFU.EX2 R246, R246 ;  /* 0x000000f600f67308 */ /* 0x000e220000000800 */
[----:B------:R-:W-:-:S07]  /*5bc0*/  FMUL.FTZ R183, R181, R128 ;  /* 0x00000080b5b77220 */ /* 0x000fce0000410000 */
[----:B------:R-:W2:Y:S01]  /*5bd0*/  MUFU.EX2 R241, R241 ;  /* 0x000000f100f17308 */ /* 0x000ea20000000800 */
[----:B-1----:R-:W-:-:S04]  /*5be0*/  FMUL.FTZ R128, R184, R183 ;  /* 0x000000b7b8807220 */ /* 0x002fc80000410000 */
[----:B----4-:R-:W-:-:S03]  /*5bf0*/  FMUL.FTZ R219, R189, R128 ;  /* 0x00000080bddb7220 */ /* 0x010fc60000410000 */
[----:B------:R-:W1:Y:S01]  /*5c00*/  MUFU.EX2 R245, R245 ;  /* 0x000000f500f57308 */ /* 0x000e620000000800 */
[----:B0-----:R-:W-:Y:S02]  /*5c10*/  FMUL.FTZ R204, R246, R219 ;  /* 0x000000dbf6cc7220 */ /* 0x001fe40000410000 */
[----:B------:R-:W-:-:S05]  /*5c20*/  FMUL.FTZ R217, R135, R26 ;  /* 0x0000001a87d97220 */ /* 0x000fca0000410000 */
[----:B------:R-:W0:Y:S01]  /*5c30*/  MUFU.EX2 R247, R247 ;  /* 0x000000f700f77308 */ /* 0x000e220000000800 */
[----:B--2---:R-:W-:-:S07]  /*5c40*/  FMUL.FTZ R124, R241, R204 ;  /* 0x000000ccf17c7220 */ /* 0x004fce0000410000 */
[----:B------:R-:W2:Y:S01]  /*5c50*/  MUFU.EX2 R251, R251 ;  /* 0x000000fb00fb7308 */ /* 0x000ea20000000800 */
        /* <DEDUP_REMOVED lines=19> */
[----:B-1----:R-:W-:Y:S02]  /*5d90*/  FMUL.FTZ R124, R245, R124 ;  /* 0x0000007cf57c7220 */ /* 0x002fe40000410000 */
[----:B------:R-:W-:Y:S02]  /*5da0*/  FFMA.FTZ R183, R236, R237, R235 ;  /* 0x000000edecb77223 */ /* 0x000fe400000100eb */
[----:B------:R-:W-:Y:S02]  /*5db0*/  FMUL.FTZ R210, R74, R131 ;  /* 0x000000834ad27220 */ /* 0x000fe40000410000 */
        /* <DEDUP_REMOVED lines=14> */
[----:B------:R-:W-:-:S02]  /*5ea0*/  FFMA.FTZ R130, R242, R183, R234 ;  /* 0x000000b7f2827223 */ /* 0x000fc400000100ea */
[----:B------:R-:W-:Y:S02]  /*5eb0*/  FMUL.FTZ R198, R76, R127 ;  /* 0x0000007f4cc67220 */ /* 0x000fe40000410000 */
[----:B--2---:R-:W-:Y:S01]  /*5ec0*/  FFMA.FTZ R131, R251, R129, R210 ;  /* 0x00000081fb837223 */ /* 0x004fe200000100d2 */
        /* <DEDUP_REMOVED lines=12> */
.L_x_5556:
[----:B------:R-:W-:Y:S05]  /*5f90*/  BSYNC B0 ;  /* 0x0000000000007941 */ /* 0x000fea0003800000 */
.L_x_5555:
[----:B-1----:R-:W-:Y:S01]  /*5fa0*/  FMUL.FTZ R186, R251, R208 ;  /* 0x000000d0fbba7220 */ /* 0x002fe20000410000 */
[----:B------:R-:W-:Y:S01]  /*5fb0*/  ISETP.GE.AND P3, PT, R171, 0x1, PT ;  /* 0x00000001ab00780c */ /* 0x000fe20003f66270 */
[----:B0-----:R-:W-:Y:S01]  /*5fc0*/  FFMA.FTZ R127, R239, R130, R233 ;  /* 0x00000082ef7f7223 */ /* 0x001fe200000100e9 */
[----:B------:R-:W-:Y:S01]  /*5fd0*/  ISETP.NE.AND P4, PT, R170, 0x1f, PT ;  /* 0x0000001faa00780c */ /* 0x000fe20003f85270 */
[----:B------:R-:W-:Y:S01]  /*5fe0*/  FMUL.FTZ R194, R77, R194 ;  /* 0x000000c24dc27220 */ /* 0x000fe20000410000 */
[----:B------:R-:W-:Y:S01]  /*5ff0*/  MOV R217, UR7 ;  /* 0x0000000700d97c02 */ /* 0x000fe20008000f00 */
[C---:B------:R-:W-:Y:S01]  /*6000*/  FFMA.FTZ R131, R247.reuse, R131, R198 ;  /* 0x00000083f7837223 */ /* 0x040fe200000100c6 */
[C---:B------:R-:W-:Y:S01]  /*6010*/  ISETP.NE.AND P5, PT, R176.reuse, RZ, PT ;  /* 0x000000ffb000720c */ /* 0x040fe20003fa5270 */
[----:B------:R-:W-:Y:S01]  /*6020*/  FMUL.FTZ R186, R247, R186 ;  /* 0x000000baf7ba7220 */ /* 0x000fe20000410000 */
[----:B------:R-:W-:Y:S01]  /*6030*/  SHF.L.U32 R249, R176, 0x4, RZ ;  /* 0x00000004b0f97819 */ /* 0x000fe200000006ff */
[----:B------:R-:W-:Y:S01]  /*6040*/  FFMA.FTZ R130, R190, R127, R232 ;  /* 0x0000007fbe827223 */ /* 0x000fe200000100e8 */
[----:B------:R-:W-:Y:S01]  /*6050*/  ULDC.64 UR18, c[0x0][0x298] ;  /* 0x0000a60000127ab9 */ /* 0x000fe20000000a00 */
[----:B------:R-:W-:Y:S01]  /*6060*/  FMUL.FTZ R188, R78, R125 ;  /* 0x0000007d4ebc7220 */ /* 0x000fe20000410000 */
[----:B------:R-:W-:Y:S01]  /*6070*/  LEA.HI.SX32 R249, R249, R249, 0x1b ;  /* 0x000000f9f9f97211 */ /* 0x000fe200078fdaff */
[C---:B------:R-:W-:Y:S01]  /*6080*/  FFMA.FTZ R131, R245.reuse, R131, R194 ;  /* 0x00000083f5837223 */ /* 0x040fe200000100c2 */
[----:B------:R-:W-:Y:S01]  /*6090*/  ULDC.64 UR20, c[0x0][0x2b8] ;  /* 0x0000ae0000147ab9 */ /* 0x000fe20000000a00 */
[----:B------:R-:W-:Y:S01]  /*60a0*/  FMUL.FTZ R186, R245, R186 ;  /* 0x000000baf5ba7220 */ /* 0x000fe20000410000 */
[----:B------:R-:W-:Y:S01]  /*60b0*/  UIMAD UR18, UR38, UR18, URZ ;  /* 0x00000012261272a4 */ /* 0x000fe2000f8e023f */
[----:B------:R-:W-:Y:S01]  /*60c0*/  FFMA.FTZ R130, R187, R130, R231 ;  /* 0x00000082bb827223 */ /* 0x000fe200000100e7 */
[----:B------:R-:W-:Y:S01]  /*60d0*/  UIMAD UR20, UR38, UR20, URZ ;  /* 0x00000014261472a4 */ /* 0x000fe2000f8e023f */
[----:B------:R-:W-:Y:S01]  /*60e0*/  FMUL.FTZ R132, R79, R132 ;  /* 0x000000844f847220 */ /* 0x000fe20000410000 */
[----:B------:R-:W-:Y:S01]  /*60f0*/  UIMAD UR18, UR37, UR19, UR18 ;  /* 0x00000013251272a4 */ /* 0x000fe2000f8e0212 */
[C---:B------:R-:W-:Y:S01]  /*6100*/  FFMA.FTZ R131, R209.reuse, R131, R188 ;  /* 0x00000083d1837223 */ /* 0x040fe200000100bc */
[----:B------:R-:W-:Y:S01]  /*6110*/  UIMAD UR20, UR37, UR21, UR20 ;  /* 0x00000015251472a4 */ /* 0x000fe2000f8e0214 */
[----:B------:R-:W-:Y:S01]  /*6120*/  FMUL.FTZ R186, R209, R186 ;  /* 0x000000bad1ba7220 */ /* 0x000fe20000410000 */
[----:B------:R-:W-:Y:S01]  /*6130*/  BSSY B0, `(.L_x_5557) ;  /* 0x000016e000007945 */ /* 0x000fe20003800000 */
[----:B------:R-:W-:-:S02]  /*6140*/  FFMA.FTZ R130, R182, R130, R229 ;  /* 0x00000082b6827223 */ /* 0x000fc400000100e5 */
[----:B------:R-:W-:Y:S02]  /*6150*/  FMUL.FTZ R133, R80, R133 ;  /* 0x0000008550857220 */ /* 0x000fe40000410000 */
[C---:B------:R-:W-:Y:S02]  /*6160*/  FFMA.FTZ R131, R241.reuse, R131, R132 ;  /* 0x00000083f1837223 */ /* 0x040fe40000010084 */
        /* <DEDUP_REMOVED lines=8> */
[C---:B------:R-:W-:Y:S02]  /*61f0*/  FMUL.FTZ R127, R189.reuse, R186 ;  /* 0x000000babd7f7220 */ /* 0x040fe40000410000 */
        /* <DEDUP_REMOVED lines=8> */
[----:B------:R-:W-:Y:S02]  /*6280*/  FMUL.FTZ R214, R85, R214 ;  /* 0x000000d655d67220 */ /* 0x000fe40000410000 */
[C---:B------:R-:W-:Y:S02]  /*6290*/  FFMA.FTZ R131, R182.reuse, R131, R211 ;  /* 0x00000083b6837223 */ /* 0x040fe400000100d3 */
[----:B------:R-:W-:Y:S02]  /*62a0*/  FMUL.FTZ R186, R182, R125 ;  /* 0x0000007db6ba7220 */ /* 0x000fe40000410000 */
[----:B------:R-:W-:Y:S02]  /*62b0*/  FFMA.FTZ R130, R241, R130, R223 ;  /* 0x00000082f1827223 */ /* 0x000fe400000100df */
[----:B------:R-:W-:-:S02]  /*62c0*/  FMUL.FTZ R207, R86, R207 ;  /* 0x000000cf56cf7220 */ /* 0x000fc40000410000 */
[C---:B------:R-:W-:Y:S02]  /*62d0*/  FFMA.FTZ R131, R187.reuse, R131, R214 ;  /* 0x00000083bb837223 */ /* 0x040fe400000100d6 */
[----:B------:R-:W-:Y:S02]  /*62e0*/  FMUL.FTZ R125, R187, R186 ;  /* 0x000000babb7d7220 */ /* 0x000fe40000410000 */
[----:B------:R-:W-:Y:S02]  /*62f0*/  FFMA.FTZ R130, R209, R130, R128 ;  /* 0x00000082d1827223 */ /* 0x000fe40000010080 */
[----:B------:R-:W-:Y:S02]  /*6300*/  FMUL.FTZ R212, R87, R212 ;  /* 0x000000d457d47220 */ /* 0x000fe40000410000 */
[C---:B------:R-:W-:Y:S02]  /*6310*/  FFMA.FTZ R131, R190.reuse, R131, R207 ;  /* 0x00000083be837223 */ /* 0x040fe400000100cf */
[----:B------:R-:W-:-:S02]  /*6320*/  FMUL.FTZ R186, R190, R125 ;  /* 0x0000007dbeba7220 */ /* 0x000fc40000410000 */
[----:B------:R-:W-:Y:S02]  /*6330*/  FFMA.FTZ R130, R245, R130, R196 ;  /* 0x00000082f5827223 */ /* 0x000fe400000100c4 */
[----:B------:R-:W-:Y:S02]  /*6340*/  FMUL.FTZ R205, R88, R205 ;  /* 0x000000cd58cd7220 */ /* 0x000fe40000410000 */
        /* <DEDUP_REMOVED lines=34> */
[C---:B0-----:R-:W-:Y:S01]  /*6570*/  @P3 FFMA.FTZ R127, R186.reuse, R124, R127 ;  /* 0x0000007cba7f3223 */ /* 0x041fe2000001007f */
[----:B------:R-:W-:Y:S01]  /*6580*/  MOV R124, UR30 ;  /* 0x0000001e007c7c02 */ /* 0x000fe20008000f00 */
[----:B-1----:R-:W-:-:S03]  /*6590*/  @P3 FMUL.FTZ R186, R186, R125 ;  /* 0x0000007dbaba3220 */ /* 0x002fc60000410000 */
[----:B------:R-:W0:Y:S01]  /*65a0*/  SHFL.UP PT, R185, R127, 0x8, RZ ;  /* 0x050000007fb97989 */ /* 0x000e2200000e00ff */
[----:B------:R-:W-:Y:S01]  /*65b0*/  ISETP.GE.OR P0, PT, R124, c[0x0][0x174], P0 ;  /* 0x00005d007c007a0c */ /* 0x000fe20000706670 */
[----:B------:R-:W-:Y:S01]  /*65c0*/  HFMA2.MMA R124, -RZ, RZ, 1.875, 0 ;  /* 0x3f800000ff7c7435 */ /* 0x000fe200000001ff */
[----:B--2---:R-:W-:Y:S01]  /*65d0*/  @!P4 FFMA.FTZ R130, R131, R183, R130 ;  /* 0x000000b78382c223 */ /* 0x004fe20000010082 */
[----:B------:R-:W-:Y:S01]  /*65e0*/  ISETP.GE.AND P3, PT, R171, 0x8, PT ;  /* 0x00000008ab00780c */ /* 0x000fe20003f66270 */
[----:B------:R-:W1:Y:S01]  /*65f0*/  SHFL.UP PT, R183, R186, 0x8, RZ ;  /* 0x05000000bab77989 */ /* 0x000e6200000e00ff */
[----:B------:R-:W-:Y:S01]  /*6600*/  MOV R125, RZ ;  /* 0x000000ff007d7202 */ /* 0x000fe20000000f00 */
[----:B---3--:R-:W-:Y:S01]  /*6610*/  @!P4 FMUL.FTZ R131, R131, R220 ;  /* 0x000000dc8383c220 */ /* 0x008fe20000410000 */
[----:B------:R-:W-:Y:S01]  /*6620*/  ISETP.GE.U32.AND P4, PT, R170, 0x18, PT ;  /* 0x00000018aa00780c */ /* 0x000fe20003f86070 */
[----:B------:R-:W2:Y:S04]  /*6630*/  SHFL.DOWN PT, R215, R130, 0x8, 0x1f ;  /* 0x09001f0082d77f89 */ /* 0x000ea800000e0000 */
[----:B------:R-:W3:Y:S04]  /*6640*/  SHFL.DOWN PT, R220, R131, 0x8, 0x1f ;  /* 0x09001f0083dc7f89 */ /* 0x000ee800000e0000 */
[----:B------:R-:W-:Y:S01]  /*6650*/  @!P0 LDS.64 R124, [R217.X8+0x2bb8] ;  /* 0x002bb800d97c8984 */ /* 0x000fe20000008a00 */
[----:B------:R-:W-:Y:S01]  /*6660*/  ISETP.GE.AND P0, PT, R171, 0x10, PT ;  /* 0x00000010ab00780c */ /* 0x000fe20003f06270 */
[----:B0-----:R-:W-:-:S02]  /*6670*/  @P3 FFMA.FTZ R127, R186, R185, R127 ;  /* 0x000000b9ba7f3223 */ /* 0x001fc4000001007f */
        /* <DEDUP_REMOVED lines=9> */
[----:B-----5:R-:W-:Y:S01]  /*6710*/  SHFL.IDX PT, R185, R126, RZ, 0x1f ;  /* 0x00001fff7eb97589 */ /* 0x020fe200000e0000 */
[----:B-1----:R-:W-:-:S03]  /*6720*/  @P0 FMUL.FTZ R186, R186, R183 ;  /* 0x000000b7baba0220 */ /* 0x002fc60000410000 */
[----:B------:R-:W-:Y:S01]  /*6730*/  SHFL.UP PT, R220, R127, 0x1, RZ ;  /* 0x042000007fdc7989 */ /* 0x000fe200000e00ff */
[----:B--2---:R-:W-:-:S03]  /*6740*/  @!P3 FFMA.FTZ R130, R131, R215, R130 ;  /* 0x000000d78382b223 */ /* 0x004fc60000010082 */
[----:B------:R-:W0:Y:S01]  /*6750*/  SHFL.UP PT, R183, R186, 0x1, RZ ;  /* 0x04200000bab77989 */ /* 0x000e2200000e00ff */
[----:B---3--:R-:W-:-:S03]  /*6760*/  @!P3 FMUL.FTZ R131, R131, R222 ;  /* 0x000000de8383b220 */ /* 0x008fc60000410000 */
[----:B------:R-:W-:Y:S04]  /*6770*/  SHFL.IDX PT, R217, R125, RZ, 0x1f ;  /* 0x00001fff7dd97589 */ /* 0x000fe800000e0000 */
[----:B------:R-:W-:Y:S04]  /*6780*/  SHFL.DOWN PT, R219, R130, 0x1, 0x1f ;  /* 0x08201f0082db7f89 */ /* 0x000fe800000e0000 */
[----:B------:R-:W1:Y:S04]  /*6790*/  SHFL.DOWN PT, R222, R131, 0x1, 0x1f ;  /* 0x08201f0083de7f89 */ /* 0x000e6800000e0000 */
[----:B------:R-:W-:Y:S01]  /*67a0*/  SHFL.IDX PT, R215, R131, RZ, 0x1f ;  /* 0x00001fff83d77589 */ /* 0x000fe200000e0000 */
[----:B0-----:R-:W-:-:S03]  /*67b0*/  @P1 FFMA.FTZ R185, R183, R185, R220 ;  /* 0x000000b9b7b91223 */ /* 0x001fc600000100dc */
[----:B------:R0:W2:Y:S01]  /*67c0*/  SHFL.IDX PT, R220, R130, RZ, 0x1f ;  /* 0x00001fff82dc7589 */ /* 0x0000a200000e0000 */
[----:B------:R-:W-:-:S04]  /*67d0*/  FFMA.FTZ R192, R192, R185, R236 ;  /* 0x000000b9c0c07223 */ /* 0x000fc800000100ec */
[----:B------:R-:W-:Y:S02]  /*67e0*/  FFMA.FTZ R127, R237, R192, R235 ;  /* 0x000000c0ed7f7223 */ /* 0x000fe400000100eb */
[----:B------:R-:W-:Y:S02]  /*67f0*/  FADD.FTZ R236, -R236, R192 ;  /* 0x000000c0ecec7221 */ /* 0x000fe40000010100 */
[----:B-1----:R-:W-:Y:S01]  /*6800*/  @P2 FFMA.FTZ R217, R222, R217, R219 ;  /* 0x000000d9ded92223 */ /* 0x002fe200000100db */
[----:B------:R-:W-:Y:S01]  /*6810*/  IADD3 R219, R176, 0x40, RZ ;  /* 0x00000040b0db7810 */ /* 0x000fe20007ffe0ff */
[----:B------:R-:W-:Y:S02]  /*6820*/  FFMA.FTZ R126, R242, R127, R234 ;  /* 0x0000007ff27e7223 */ /* 0x000fe400000100ea */
[----:B------:R-:W-:Y:S01]  /*6830*/  FFMA.FTZ R208, R217, R208, R129 ;  /* 0x000000d0d9d07223 */ /* 0x000fe20000010081 */
[----:B------:R-:W-:Y:S01]  /*6840*/  IADD3 R217, R176, 0x80, RZ ;  /* 0x00000080b0d97810 */ /* 0x000fe20007ffe0ff */
[----:B------:R-:W-:Y:S01]  /*6850*/  FFMA.FTZ R129, R239, R126, R233 ;  /* 0x0000007eef817223 */ /* 0x000fe200000100e9 */
[----:B------:R-:W-:Y:S01]  /*6860*/  LEA.HI.SX32 R219, R219, R176, 0x1b ;  /* 0x000000b0dbdb7211 */ /* 0x000fe200078fdaff */
[----:B------:R-:W-:Y:S01]  /*6870*/  FFMA.FTZ R210, R251, R208, R210 ;  /* 0x000000d0fbd27223 */ /* 0x000fe200000100d2 */
[----:B------:R-:W-:Y:S01]  /*6880*/  LEA.HI.SX32 R217, R217, R176, 0x1b ;  /* 0x000000b0d9d97211 */ /* 0x000fe200078fdaff */
[----:B0-----:R-:W-:-:S02]  /*6890*/  FFMA.FTZ R130, R190, R129, R232 ;  /* 0x00000081be827223 */ /* 0x001fc400000100e8 */
[----:B------:R-:W-:Y:S02]  /*68a0*/  FFMA.FTZ R198, R247, R210, R198 ;  /* 0x000000d2f7c67223 */ /* 0x000fe400000100c6 */
[----:B------:R-:W-:Y:S02]  /*68b0*/  FFMA.FTZ R131, R187, R130, R231 ;  /* 0x00000082bb837223 */ /* 0x000fe400000100e7 */
[----:B------:R-:W-:Y:S02]  /*68c0*/  FFMA.FTZ R194, R245, R198, R194 ;  /* 0x000000c6f5c27223 */ /* 0x000fe400000100c2 */
[----:B--2---:R-:W-:Y:S02]  /*68d0*/  FFMA.FTZ R125, R215, R125, R220 ;  /* 0x0000007dd77d7223 */ /* 0x004fe400000100dc */
[----:B------:R-:W-:Y:S02]  /*68e0*/  FFMA.FTZ R188, R209, R194, R188 ;  /* 0x000000c2d1bc7223 */ /* 0x000fe400000100bc */
[----:B------:R-:W-:Y:S01]  /*68f0*/  FMUL.FTZ R124, R215, R124 ;  /* 0x0000007cd77c7220 */ /* 0x000fe20000410000 */
[----:B------:R-:W-:Y:S01]  /*6900*/  IADD3 R215, R176, 0xc0, RZ ;  /* 0x000000c0b0d77810 */ /* 0x000fe20007ffe0ff */
[----:B------:R-:W-:-:S02]  /*6910*/  FFMA.FTZ R185, R241, R188, R132 ;  /* 0x000000bcf1b97223 */ /* 0x000fc40000010084 */
[----:B------:R-:W-:Y:S01]  /*6920*/  FFMA.FTZ R132, R182, R131, R229 ;  /* 0x00000083b6847223 */ /* 0x000fe200000100e5 */
[----:B------:R-:W-:Y:S01]  /*6930*/  LEA.HI.SX32 R215, R215, R176, 0x1b ;  /* 0x000000b0d7d77211 */ /* 0x000fe200078fdaff */
[----:B------:R-:W-:Y:S02]  /*6940*/  FFMA.FTZ R186, R246, R185, R133 ;  /* 0x000000b9f6ba7223 */ /* 0x000fe40000010085 */
[----:B------:R-:W-:Y:S02]  /*6950*/  FFMA.FTZ R133, R181, R132, R228 ;  /* 0x00000084b5857223 */ /* 0x000fe400000100e4 */
[C---:B------:R-:W-:Y:S02]  /*6960*/  FFMA.FTZ R183, R189.reuse, R186, R218 ;  /* 0x000000babdb77223 */ /* 0x040fe400000100da */
[C---:B------:R-:W-:Y:S02]  /*6970*/  FFMA.FTZ R244, R184.reuse, R133, R227 ;  /* 0x00000085b8f47223 */ /* 0x040fe400000100e3 */
[----:B------:R-:W-:Y:S01]  /*6980*/  FFMA.FTZ R184, R184, R183, R213 ;  /* 0x000000b7b8b87223 */ /* 0x000fe200000100d5 */
[----:B------:R-:W-:Y:S01]  /*6990*/  IADD3 R213, R176, 0x100, RZ ;  /* 0x00000100b0d57810 */ /* 0x000fe20007ffe0ff */
[----:B------:R-:W-:-:S02]  /*69a0*/  FFMA.FTZ R189, R189, R244, R225 ;  /* 0x000000f4bdbd7223 */ /* 0x000fc400000100e1 */
[----:B------:R-:W-:Y:S01]  /*69b0*/  FFMA.FTZ R181, R181, R184, R216 ;  /* 0x000000b8b5b57223 */ /* 0x000fe200000100d8 */
[----:B------:R-:W-:Y:S01]  /*69c0*/  LEA.HI.SX32 R213, R213, R176, 0x1b ;  /* 0x000000b0d5d57211 */ /* 0x000fe200078fdaff */
[----:B------:R-:W-:Y:S02]  /*69d0*/  FFMA.FTZ R246, R246, R189, R224 ;  /* 0x000000bdf6f67223 */ /* 0x000fe400000100e0 */
[----:B------:R-:W-:Y:S01]  /*69e0*/  FFMA.FTZ R182, R182, R181, R211 ;  /* 0x000000b5b6b67223 */ /* 0x000fe200000100d3 */
[----:B------:R-:W-:Y:S01]  /*69f0*/  IADD3 R211, R176, 0x140, RZ ;  /* 0x00000140b0d37810 */ /* 0x000fe20007ffe0ff */
[----:B------:R-:W-:Y:S02]  /*6a00*/  FFMA.FTZ R241, R241, R246, R223 ;  /* 0x000000f6f1f17223 */ /* 0x000fe400000100df */
[----:B------:R-:W-:Y:S01]  /*6a10*/  FFMA.FTZ R187, R187, R182, R214 ;  /* 0x000000b6bbbb7223 */ /* 0x000fe200000100d6 */
[----:B------:R-:W-:Y:S01]  /*6a20*/  LEA.HI.SX32 R211, R211, R176, 0x1b ;  /* 0x000000b0d3d37211 */ /* 0x000fe200078fdaff */
[----:B------:R-:W-:Y:S01]  /*6a30*/  FFMA.FTZ R248, R209, R241, R128 ;  /* 0x000000f1d1f87223 */ /* 0x000fe20000010080 */
[----:B------:R-:W-:Y:S01]  /*6a40*/  MOV R209, UR7 ;  /* 0x0000000700d17c02 */ /* 0x000fe20008000f00 */
[----:B------:R-:W-:-:S02]  /*6a50*/  FFMA.FTZ R190, R190, R187, R207 ;  /* 0x000000bbbebe7223 */ /* 0x000fc400000100cf */
[----:B------:R-:W-:Y:S02]  /*6a60*/  FFMA.FTZ R245, R245, R248, R196 ;  /* 0x000000f8f5f57223 */ /* 0x000fe400000100c4 */
[----:B------:R-:W-:Y:S01]  /*6a70*/  FFMA.FTZ R239, R239, R190, R212 ;  /* 0x000000beefef7223 */ /* 0x000fe200000100d4 */
[----:B------:R0:W-:Y:S01]  /*6a80*/  @!P5 STS.64 [R209.X8+0x2bb8], R124 ;  /* 0x002bb87cd100d388 */ /* 0x0001e20000008a00 */
[----:B------:R-:W-:Y:S02]  /*6a90*/  FFMA.FTZ R247, R247, R245, R206 ;  /* 0x000000f5f7f77223 */ /* 0x000fe400000100ce */
[----:B------:R-:W-:Y:S02]  /*6aa0*/  FFMA.FTZ R242, R242, R239, R205 ;  /* 0x000000eff2f27223 */ /* 0x000fe400000100cd */
[----:B------:R-:W-:Y:S02]  /*6ab0*/  FADD.FTZ R206, -R206, R247 ;  /* 0x000000f7cece7221 */ /* 0x000fe40000010100 */
[----:B------:R-:W-:-:S02]  /*6ac0*/  FFMA.FTZ R237, R237, R242, R200 ;  /* 0x000000f2eded7223 */ /* 0x000fc400000100c8 */
[----:B------:R-:W-:Y:S02]  /*6ad0*/  FMUL.FTZ R212, R199, R210 ;  /* 0x000000d2c7d47220 */ /* 0x000fe40000410000 */
[----:B------:R-:W-:Y:S01]  /*6ae0*/  FMUL.FTZ R207, R201, R208 ;  /* 0x000000d0c9cf7220 */ /* 0x000fe20000410000 */
[----:B0-----:R-:W-:Y:S01]  /*6af0*/  IADD3 R209, R176, 0x180, RZ ;  /* 0x00000180b0d17810 */ /* 0x001fe20007ffe0ff */
[----:B------:R-:W-:Y:S02]  /*6b00*/  FMUL.FTZ R125, R25, R210 ;  /* 0x000000d2197d7220 */ /* 0x000fe40000410000 */
[----:B------:R-:W-:Y:S01]  /*6b10*/  FMUL.FTZ R124, R237, R12 ;  /* 0x0000000ced7c7220 */ /* 0x000fe20000410000 */
[----:B------:R-:W-:Y:S01]  /*6b20*/  LEA.HI.SX32 R209, R209, R176, 0x1b ;  /* 0x000000b0d1d17211 */ /* 0x000fe200078fdaff */
[----:B------:R-:W-:Y:S02]  /*6b30*/  FMUL.FTZ R125, R125, R206 ;  /* 0x000000ce7d7d7220 */ /* 0x000fe40000410000 */
[----:B------:R-:W-:-:S02]  /*6b40*/  FFMA.FTZ R251, R251, R247, R204 ;  /* 0x000000f7fbfb7223 */ /* 0x000fc400000100cc */
[----:B------:R-:W-:Y:S02]  /*6b50*/  FFMA.FTZ R201, R107, R212, R125 ;  /* 0x000000d46bc97223 */ /* 0x000fe4000001007d */
[----:B------:R-:W-:Y:S02]  /*6b60*/  FFMA.FTZ R58, R207, R203, R58 ;  /* 0x000000cbcf3a7223 */ /* 0x000fe4000001003a */
[----:B------:R-:W-:Y:S02]  /*6b70*/  FADD.FTZ R235, -R235, R127 ;  /* 0x0000007febeb7221 */ /* 0x000fe40000010100 */
[----:B------:R-:W-:Y:S02]  /*6b80*/  FMUL.FTZ R125, R242, R11 ;  /* 0x0000000bf27d7220 */ /* 0x000fe40000410000 */
[----:B------:R-:W-:Y:S02]  /*6b90*/  FFMA.FTZ R200, R236, R124, RZ ;  /* 0x0000007cecc87223 */ /* 0x000fe400000100ff */
[----:B------:R-:W-:-:S02]  /*6ba0*/  FMUL.FTZ R203, R208, R203 ;  /* 0x000000cbd0cb7220 */ /* 0x000fc40000410000 */
[----:B------:R-:W-:Y:S02]  /*6bb0*/  FMUL.FTZ R208, R25, R208 ;  /* 0x000000d019d07220 */ /* 0x000fe40000410000 */
[----:B------:R-:W-:Y:S02]  /*6bc0*/  FADD.FTZ R199, -R204, R251 ;  /* 0x000000fbccc77221 */ /* 0x000fe40000010100 */
[----:B------:R-:W-:Y:S02]  /*6bd0*/  FMUL.FTZ R205, R195, R198 ;  /* 0x000000c6c3cd7220 */ /* 0x000fe40000410000 */
[----:B------:R-:W-:Y:S02]  /*6be0*/  FADD.FTZ R234, -R234, R126 ;  /* 0x0000007eeaea7221 */ /* 0x000fe40000010100 */
[----:B------:R-:W-:Y:S02]  /*6bf0*/  FMUL.FTZ R195, R239, R10 ;  /* 0x0000000aefc37220 */ /* 0x000fe40000410000 */
[----:B------:R-:W-:-:S02]  /*6c00*/  FFMA.FTZ R200, R235, R125, R200 ;  /* 0x0000007debc87223 */ /* 0x000fc400000100c8 */
[----:B------:R-:W-:Y:S02]  /*6c10*/  FMUL.FTZ R208, R208, R199 ;  /* 0x000000c7d0d07220 */ /* 0x000fe40000410000 */
[----:B------:R-:W-:Y:S02]  /*6c20*/  FMUL.FTZ R240, R199, R203 ;  /* 0x000000cbc7f07220 */ /* 0x000fe40000410000 */
[----:B------:R-:W-:Y:S02]  /*6c30*/  FADD.FTZ R233, -R233, R129 ;  /* 0x00000081e9e97221 */ /* 0x000fe40000010100 */
[----:B------:R-:W-:Y:S02]  /*6c40*/  FMUL.FTZ R199, R190, R9 ;  /* 0x00000009bec77220 */ /* 0x000fe40000410000 */
[----:B------:R-:W-:Y:S02]  /*6c50*/  FFMA.FTZ R200, R234, R195, R200 ;  /* 0x000000c3eac87223 */ /* 0x000fe400000100c8 */
[----:B------:R-:W-:-:S02]  /*6c60*/  FFMA.FTZ R238, R106, R207, R208 ;  /* 0x000000cf6aee7223 */ /* 0x000fc400000100d0 */
[----:B------:R-:W-:Y:S02]  /*6c70*/  FFMA.FTZ R60, R205, R197, R60 ;  /* 0x000000c5cd3c7223 */ /* 0x000fe4000001003c */
[----:B------:R-:W-:Y:S02]  /*6c80*/  FMUL.FTZ R204, R106, R203 ;  /* 0x000000cb6acc7220 */ /* 0x000fe40000410000 */
[----:B------:R-:W-:Y:S02]  /*6c90*/  FMUL.FTZ R197, R198, R197 ;  /* 0x000000c5c6c57220 */ /* 0x000fe40000410000 */
[----:B------:R-:W-:Y:S01]  /*6ca0*/  FMUL.FTZ R207, R25, R198 ;  /* 0x000000c619cf7220 */ /* 0x000fe20000410000 */
[----:B------:R0:W-:Y:S01]  /*6cb0*/  STS [R249.X4+0x10bc], R204 ;  /* 0x0010bcccf9007388 */ /* 0x0001e20000004800 */
[----:B------:R-:W-:Y:S02]  /*6cc0*/  FADD.FTZ R232, -R232, R130 ;  /* 0x00000082e8e87221 */ /* 0x000fe40000010100 */
[----:B------:R-:W-:-:S02]  /*6cd0*/  FMUL.FTZ R198, R187, R8 ;  /* 0x00000008bbc67220 */ /* 0x000fc40000410000 */
[----:B------:R-:W-:Y:S02]  /*6ce0*/  FFMA.FTZ R203, R233, R199, R200 ;  /* 0x000000c7e9cb7223 */ /* 0x000fe400000100c8 */
[----:B------:R-:W-:Y:S02]  /*6cf0*/  FADD.FTZ R231, -R231, R131 ;  /* 0x00000083e7e77221 */ /* 0x000fe40000010100 */
[----:B------:R-:W-:Y:S02]  /*6d00*/  FMUL.FTZ R200, R182, R7 ;  /* 0x00000007b6c87220 */ /* 0x000fe40000410000 */
[----:B------:R-:W-:Y:S02]  /*6d10*/  FFMA.FTZ R203, R232, R198, R203 ;  /* 0x000000c6e8cb7223 */ /* 0x000fe400000100cb */
[----:B------:R-:W-:Y:S02]  /*6d20*/  FADD.FTZ R196, -R196, R245 ;  /* 0x000000f5c4c47221 */ /* 0x000fe40000010100 */
[----:B------:R-:W-:-:S02]  /*6d30*/  FADD.FTZ R229, -R229, R132 ;  /* 0x00000084e5e57221 */ /* 0x000fc40000010100 */
[----:B0-----:R-:W-:Y:S02]  /*6d40*/  FMUL.FTZ R204, R181, R6 ;  /* 0x00000006b5cc7220 */ /* 0x001fe40000410000 */
[----:B------:R-:W-:Y:S02]  /*6d50*/  FFMA.FTZ R203, R231, R200, R203 ;  /* 0x000000c8e7cb7223 */ /* 0x000fe400000100cb */
[----:B------:R-:W-:Y:S02]  /*6d60*/  FMUL.FTZ R207, R207, R196 ;  /* 0x000000c4cfcf7220 */ /* 0x000fe40000410000 */
[----:B------:R-:W-:Y:S02]  /*6d70*/  FADD.FTZ R56, R201, R56 ;  /* 0x00000038c9387221 */ /* 0x000fe40000010000 */
[----:B------:R-:W-:Y:S02]  /*6d80*/  FADD.FTZ R228, -R228, R133 ;  /* 0x00000085e4e47221 */ /* 0x000fe40000010100 */
[----:B------:R-:W-:-:S02]  /*6d90*/  FMUL.FTZ R201, R184, R5 ;  /* 0x00000005b8c97220 */ /* 0x000fc40000410000 */
[----:B------:R-:W-:Y:S02]  /*6da0*/  FFMA.FTZ R203, R229, R204, R203 ;  /* 0x000000cce5cb7223 */ /* 0x000fe400000100cb */
[----:B------:R-:W-:Y:S01]  /*6db0*/  FFMA.FTZ R230, R108, R205, R207 ;  /* 0x000000cd6ce67223 */ /* 0x000fe200000100cf */
[----:B------:R-:W-:Y:S01]  /*6dc0*/  IADD3 R207, R176, 0x1c0, RZ ;  /* 0x000001c0b0cf7810 */ /* 0x000fe20007ffe0ff */
[----:B------:R-:W-:Y:S02]  /*6dd0*/  FFMA.FTZ R59, R212, R202, R59 ;  /* 0x000000cad43b7223 */ /* 0x000fe4000001003b */
[----:B------:R-:W-:Y:S01]  /*6de0*/  FMUL.FTZ R205, R186, R3 ;  /* 0x00000003bacd7220 */ /* 0x000fe20000410000 */
[----:B------:R-:W-:Y:S01]  /*6df0*/  LEA.HI.SX32 R207, R207, R176, 0x1b ;  /* 0x000000b0cfcf7211 */ /* 0x000fe200078fdaff */
[----:B------:R-:W-:Y:S02]  /*6e00*/  FMUL.FTZ R202, R210, R202 ;  /* 0x000000cad2ca7220 */ /* 0x000fe40000410000 */
[----:B------:R-:W-:-:S02]  /*6e10*/  FADD.FTZ R227, -R227, R244 ;  /* 0x000000f4e3e37221 */ /* 0x000fc40000010100 */
[----:B------:R-:W-:Y:S01]  /*6e20*/  FFMA.FTZ R208, R228, R201, R203 ;  /* 0x000000c9e4d07223 */ /* 0x000fe200000100cb */
[----:B------:R-:W-:Y:S01]  /*6e30*/  IADD3 R203, R176, 0x1e0, RZ ;  /* 0x000001e0b0cb7810 */ /* 0x000fe20007ffe0ff */
[----:B------:R-:W-:Y:S02]  /*6e40*/  FMUL.FTZ R210, R183, R4 ;  /* 0x00000004b7d27220 */ /* 0x000fe40000410000 */
[----:B------:R-:W-:Y:S02]  /*6e50*/  FMUL.FTZ R212, R112, R205 ;  /* 0x000000cd70d47220 */ /* 0x000fe40000410000 */
[----:B------:R-:W-:Y:S02]  /*6e60*/  FMUL.FTZ R226, R193, R194 ;  /* 0x000000c2c1e27220 */ /* 0x000fe40000410000 */
[----:B------:R-:W-:Y:S01]  /*6e70*/  FFMA.FTZ R208, R227, R210, R208 ;  /* 0x000000d2e3d07223 */ /* 0x000fe200000100d0 */
[----:B------:R0:W-:Y:S01]  /*6e80*/  STS [R249.X4+0x10a4], R212 ;  /* 0x0010a4d4f9007388 */ /* 0x0001e20000004800 */
[----:B------:R-:W-:-:S02]  /*6e90*/  FADD.FTZ R225, -R225, R189 ;  /* 0x000000bde1e17221 */ /* 0x000fc40000010100 */
[----:B------:R-:W-:Y:S02]  /*6ea0*/  FMUL.FTZ R222, R108, R197 ;  /* 0x000000c56cde7220 */ /* 0x000fe40000410000 */
[----:B------:R-:W-:Y:S02]  /*6eb0*/  FMUL.FTZ R214, R107, R202 ;  /* 0x000000ca6bd67220 */ /* 0x000fe40000410000 */
[----:B------:R-:W-:Y:S01]  /*6ec0*/  FMUL.FTZ R210, R113, R210 ;  /* 0x000000d271d27220 */ /* 0x000fe20000410000 */
[----:B------:R1:W-:Y:S01]  /*6ed0*/  STS [R249.X4+0x10b4], R222 ;  /* 0x0010b4def9007388 */ /* 0x0003e20000004800 */
[-C--:B------:R-:W-:Y:S02]  /*6ee0*/  FFMA.FTZ R61, R226, R191.reuse, R61 ;  /* 0x000000bfe23d7223 */ /* 0x080fe4000001003d */
[----:B------:R-:W-:Y:S01]  /*6ef0*/  FMUL.FTZ R218, R194, R191 ;  /* 0x000000bfc2da7220 */ /* 0x000fe20000410000 */
[----:B------:R2:W-:Y:S01]  /*6f00*/  STS [R249.X4+0x10b8], R214 ;  /* 0x0010b8d6f9007388 */ /* 0x0005e20000004800 */
[----:B------:R-:W-:-:S02]  /*6f10*/  FFMA.FTZ R205, R225, R205, R208 ;  /* 0x000000cde1cd7223 */ /* 0x000fc400000100d0 */
[----:B------:R-:W-:Y:S01]  /*6f20*/  FMUL.FTZ R191, R188, R0 ;  /* 0x00000000bcbf7220 */ /* 0x000fe20000410000 */
[----:B------:R3:W-:Y:S01]  /*6f30*/  STS [R249.X4+0x10a0], R210 ;  /* 0x0010a0d2f9007388 */ /* 0x0007e20000004800 */
[----:B0-----:R-:W-:Y:S02]  /*6f40*/  FMUL.FTZ R212, R185, R2 ;  /* 0x00000002b9d47220 */ /* 0x001fe40000410000 */
[----:B------:R-:W-:Y:S02]  /*6f50*/  FMUL.FTZ R208, R115, R204 ;  /* 0x000000cc73d07220 */ /* 0x000fe40000410000 */
[----:B------:R-:W-:Y:S02]  /*6f60*/  FMUL.FTZ R204, R116, R200 ;  /* 0x000000c874cc7220 */ /* 0x000fe40000410000 */
[----:B------:R-:W-:Y:S01]  /*6f70*/  FMUL.FTZ R200, R117, R198 ;  /* 0x000000c675c87220 */ /* 0x000fe20000410000 */
[----:B------:R-:W-:Y:S01]  /*6f80*/  STS [R249.X4+0x1098], R208 ;  /* 0x001098d0f9007388 */ /* 0x000fe20000004800 */
[----:B------:R-:W-:-:S02]  /*6f90*/  FADD.FTZ R193, -R128, R248 ;  /* 0x000000f880c17221 */ /* 0x000fc40000010100 */
[----:B-1----:R-:W-:Y:S01]  /*6fa0*/  FMUL.FTZ R222, R25, R194 ;  /* 0x000000c219de7220 */ /* 0x002fe20000410000 */
[----:B------:R-:W-:Y:S01]  /*6fb0*/  STS [R249.X4+0x1094], R204 ;  /* 0x001094ccf9007388 */ /* 0x000fe20000004800 */
[----:B------:R-:W-:Y:S02]  /*6fc0*/  FMUL.FTZ R220, R109, R218 ;  /* 0x000000da6ddc7220 */ /* 0x000fe40000410000 */
[----:B------:R-:W-:Y:S01]  /*6fd0*/  FMUL.FTZ R216, R110, R191 ;  /* 0x000000bf6ed87220 */ /* 0x000fe20000410000 */
[----:B------:R-:W-:Y:S01]  /*6fe0*/  STS [R249.X4+0x1090], R200 ;  /* 0x001090c8f9007388 */ /* 0x000fe20000004800 */
[----:B--2---:R-:W-:Y:S02]  /*6ff0*/  FMUL.FTZ R214, R111, R212 ;  /* 0x000000d46fd67220 */ /* 0x004fe40000410000 */
[----:B---3--:R-:W-:Y:S01]  /*7000*/  FMUL.FTZ R210, R114, R201 ;  /* 0x000000c972d27220 */ /* 0x008fe20000410000 */
[----:B------:R0:W-:Y:S01]  /*7010*/  STS [R249.X4+0x10b0], R220 ;  /* 0x0010b0dcf9007388 */ /* 0x0001e20000004800 */
        /* <DEDUP_REMOVED lines=8> */
[----:B------:R-:W-:Y:S01]  /*70a0*/  FADD.FTZ R224, -R224, R246 ;  /* 0x000000f6e0e07221 */ /* 0x000fe20000010100 */
[----:B------:R-:W-:Y:S01]  /*70b0*/  IADD3 R195, R176, 0xe0, RZ ;  /* 0x000000e0b0c37810 */ /* 0x000fe20007ffe0ff */
[----:B------:R-:W-:Y:S01]  /*70c0*/  FADD.FTZ R223, -R223, R241 ;  /* 0x000000f1dfdf7221 */ /* 0x000fe20000010100 */
[----:B------:R-:W-:Y:S01]  /*70d0*/  STS [R249.X4+0x109c], R210 ;  /* 0x00109cd2f9007388 */ /* 0x000fe20000004800 */
[----:B------:R-:W-:Y:S01]  /*70e0*/  FFMA.FTZ R212, R224, R212, R205 ;  /* 0x000000d4e0d47223 */ /* 0x000fe200000100cd */
[----:B------:R-:W-:Y:S01]  /*70f0*/  IADD3 R201, R176, 0x1a0, RZ ;  /* 0x000001a0b0c97810 */ /* 0x000fe20007ffe0ff */
[----:B------:R-:W-:Y:S01]  /*7100*/  FMUL.FTZ R222, R222, R193 ;  /* 0x000000c1dede7220 */ /* 0x000fe20000410000 */
[----:B------:R-:W-:Y:S01]  /*7110*/  STS [R249.X4+0x108c], R198 ;  /* 0x00108cc6f9007388 */ /* 0x000fe20000004800 */
[----:B------:R-:W-:Y:S01]  /*7120*/  FFMA.FTZ R212, R223, R191, R212 ;  /* 0x000000bfdfd47223 */ /* 0x000fe200000100d4 */
[C---:B------:R-:W-:Y:S01]  /*7130*/  IADD3 R191, R176.reuse, 0x60, RZ ;  /* 0x00000060b0bf7810 */ /* 0x040fe20007ffe0ff */
[----:B------:R-:W-:Y:S01]  /*7140*/  FMUL.FTZ R126, R87, R126 ;  /* 0x0000007e577e7220 */ /* 0x000fe20000410000 */
[----:B------:R-:W-:Y:S01]  /*7150*/  STS [R249.X4+0x1088], R194 ;  /* 0x001088c2f9007388 */ /* 0x000fe20000004800 */
[----:B------:R-:W-:Y:S01]  /*7160*/  FFMA.FTZ R212, R193, R218, R212 ;  /* 0x000000dac1d47223 */ /* 0x000fe200000100d4 */
[----:B------:R-:W-:Y:S01]  /*7170*/  IADD3 R193, R176, 0xa0, RZ ;  /* 0x000000a0b0c17810 */ /* 0x000fe20007ffe0ff */
[----:B------:R-:W-:Y:S01]  /*7180*/  FMUL.FTZ R250, R88, R127 ;  /* 0x0000007f58fa7220 */ /* 0x000fe20000410000 */
[----:B------:R1:W-:Y:S01]  /*7190*/  STS [R249.X4+0x1084], R128 ;  /* 0x00108480f9007388 */ /* 0x0003e20000004800 */
[----:B------:R-:W-:Y:S01]  /*71a0*/  FFMA.FTZ R221, R196, R197, R212 ;  /* 0x000000c5c4dd7223 */ /* 0x000fe200000100d4 */
[----:B------:R-:W-:Y:S01]  /*71b0*/  IADD3 R197, R176, 0x120, RZ ;  /* 0x00000120b0c57810 */ /* 0x000fe20007ffe0ff */
[----:B------:R-:W-:Y:S01]  /*71c0*/  HFMA2.MMA R127, -RZ, RZ, 0, 0 ;  /* 0x00000000ff7f7435 */ /* 0x000fe200000001ff */
[----:B------:R2:W-:Y:S01]  /*71d0*/  STS [R249.X4+0x1080], R124 ;  /* 0x0010807cf9007388 */ /* 0x0005e20000004800 */
[----:B------:R-:W-:Y:S01]  /*71e0*/  FFMA.FTZ R221, R206, R202, R221 ;  /* 0x000000cacedd7223 */ /* 0x000fe200000100dd */
[-C--:B0-----:R-:W-:Y:S01]  /*71f0*/  LEA.HI.SX32 R220, R125, R176.reuse, 0x1b ;  /* 0x000000b07ddc7211 */ /* 0x081fe200078fdaff */
[----:B------:R-:W-:Y:S01]  /*7200*/  FMUL.FTZ R252, R86, R129 ;  /* 0x0000008156fc7220 */ /* 0x000fe20000410000 */
[----:B------:R-:W-:Y:S01]  /*7210*/  BAR.SYNC.DEFER_BLOCKING 0x0 ;  /* 0x0000000000007b1d */ /* 0x000fe20000010000 */
[-C--:B------:R-:W-:Y:S01]  /*7220*/  LEA.HI.SX32 R218, R191, R176.reuse, 0x1b ;  /* 0x000000b0bfda7211 */ /* 0x080fe200078fdaff */
[----:B------:R-:W-:Y:S01]  /*7230*/  FMUL.FTZ R131, R84, R131 ;  /* 0x0000008354837220 */ /* 0x000fe20000410000 */
[----:B-1----:R-:W-:Y:S01]  /*7240*/  LEA.HI.SX32 R128, R176, R176, 0x1b ;  /* 0x000000b0b0807211 */ /* 0x002fe200078fdaff */
[----:B------:R-:W-:Y:S01]  /*7250*/  FMUL.FTZ R130, R85, R130 ;  /* 0x0000008255827220 */ /* 0x000fe20000410000 */
[----:B------:R-:W-:Y:S01]  /*7260*/  LEA.HI.SX32 R216, R193, R176, 0x1b ;  /* 0x000000b0c1d87211 */ /* 0x000fe200078fdaff */
[----:B--2---:R-:W-:Y:S01]  /*7270*/  FMUL.FTZ R124, R89, R192 ;  /* 0x000000c0597c7220 */ /* 0x004fe20000410000 */
        /* <DEDUP_REMOVED lines=9> */
[----:B------:R-:W-:Y:S02]  /*7310*/  MOV R125, UR37 ;  /* 0x00000025007d7c02 */ /* 0x000fe40008000f00 */
[----:B------:R-:W-:Y:S01]  /*7320*/  MOV R129, UR37 ;  /* 0x0000002500817c02 */ /* 0x000fe20008000f00 */
        /* <DEDUP_REMOVED lines=19> */
[----:B-1----:R-:W-:-:S03]  /*7460*/  FMUL.FTZ R126, R78, R241 ;  /* 0x000000f14e7e7220 */ /* 0x002fc60000410000 */
[----:B------:R1:W-:Y:S01]  /*7470*/  STS [R249.X4+0x18d4], R131 ;  /* 0x0018d483f9007388 */ /* 0x0003e20000004800 */
[----:B--2---:R-:W-:-:S03]  /*7480*/  FMUL.FTZ R124, R82, R133 ;  /* 0x00000085527c7220 */ /* 0x004fc60000410000 */
[----:B------:R2:W-:Y:S01]  /*7490*/  STS [R249.X4+0x18ec], R126 ;  /* 0x0018ec7ef9007388 */ /* 0x0005e20000004800 */
[----:B---3--:R-:W-:Y:S01]  /*74a0*/  FMUL.FTZ R250, R80, R189 ;  /* 0x000000bd50fa7220 */ /* 0x008fe20000410000 */
[----:B------:R-:W-:Y:S02]  /*74b0*/  MOV R189, UR39 ;  /* 0x0000002700bd7c02 */ /* 0x000fe40008000f00 */
[----:B------:R3:W-:Y:S01]  /*74c0*/  STS [R249.X4+0x18dc], R124 ;  /* 0x0018dc7cf9007388 */ /* 0x0007e20000004800 */
[----:B-1----:R-:W-:Y:S01]  /*74d0*/  IMAD R131, R179, c[0x0][0x2c0], RZ ;  /* 0x0000b000b3837a24 */ /* 0x002fe200078e02ff */
[----:B------:R-:W-:Y:S02]  /*74e0*/  IADD3 R189, -R189, c[0x0][0x168], -R176 ;  /* 0x00005a00bdbd7a10 */ /* 0x000fe40007ffe9b0 */
[----:B------:R1:W-:Y:S01]  /*74f0*/  STS [R249.X4+0x18d0], R130 ;  /* 0x0018d082f9007388 */ /* 0x0003e20000004800 */
[----:B--2---:R-:W-:Y:S01]  /*7500*/  MOV R126, R176 ;  /* 0x000000b0007e7202 */ /* 0x004fe20000000f00 */
[----:B------:R-:W-:Y:S01]  /*7510*/  IMAD R131, R180, c[0x0][0x2c4], R131 ;  /* 0x0000b100b4837a24 */ /* 0x000fe200078e0283 */
[----:B------:R-:W-:Y:S01]  /*7520*/  ISETP.GE.AND P0, PT, R189, 0x1, PT ;  /* 0x00000001bd00780c */ /* 0x000fe20003f06270 */
[----:B------:R2:W-:Y:S02]  /*7530*/  STS [R249.X4+0x18d8], R132 ;  /* 0x0018d884f9007388 */ /* 0x0005e40000004800 */
[----:B---3--:R-:W-:-:S02]  /*7540*/  IMAD.WIDE.U32 R124, R125, c[0x0][0x298], R126 ;  /* 0x0000a6007d7c7a25 */ /* 0x008fc400078e007e */
[----:B------:R3:W-:Y:S02]  /*7550*/  STS [R249.X4+0x18cc], R252 ;  /* 0x0018ccfcf9007388 */ /* 0x0007e40000004800 */
[----:B------:R-:W-:Y:S01]  /*7560*/  IMAD.WIDE.U32 R126, R129, c[0x0][0x2b8], R126 ;  /* 0x0000ae00817e7a25 */ /* 0x000fe200078e007e */
[----:B------:R-:W-:Y:S01]  /*7570*/  IADD3 R125, R125, UR18, RZ ;  /* 0x000000127d7d7c10 */ /* 0x000fe2000fffe0ff */
[----:B------:R-:W-:Y:S02]  /*7580*/  STS [R249.X4+0x18e0], R244 ;  /* 0x0018e0f4f9007388 */ /* 0x000fe40000004800 */
[----:B------:R-:W-:Y:S01]  /*7590*/  IMAD R129, R179, c[0x0][0x2a0], RZ ;  /* 0x0000a800b3817a24 */ /* 0x000fe200078e02ff */
[----:B------:R-:W-:Y:S01]  /*75a0*/  IADD3 R127, R127, UR20, RZ ;  /* 0x000000147f7f7c10 */ /* 0x000fe2000fffe0ff */
[----:B-1----:R-:W-:Y:S01]  /*75b0*/  FMUL.FTZ R130, R76, R245 ;  /* 0x000000f54c827220 */ /* 0x002fe20000410000 */
[----:B------:R-:W-:Y:S01]  /*75c0*/  STS [R249.X4+0x18e4], R250 ;  /* 0x0018e4faf9007388 */ /* 0x000fe20000004800 */
[----:B--2---:R-:W-:-:S02]  /*75d0*/  FMUL.FTZ R132, R74, R247 ;  /* 0x000000f74a847220 */ /* 0x004fc40000410000 */
[----:B---3--:R-:W-:Y:S01]  /*75e0*/  FMUL.FTZ R252, R72, R251 ;  /* 0x000000fb48fc7220 */ /* 0x008fe20000410000 */
[----:B------:R-:W-:Y:S01]  /*75f0*/  STS [R249.X4+0x18f4], R130 ;  /* 0x0018f482f9007388 */ /* 0x000fe20000004800 */
[C---:B------:R-:W-:Y:S02]  /*7600*/  IMAD R129, R180.reuse, c[0x0][0x2a4], R129 ;  /* 0x0000a900b4817a24 */ /* 0x040fe400078e0281 */
[C---:B------:R-:W-:Y:S01]  /*7610*/  IMAD.WIDE.U32 R124, R180.reuse, c[0x0][0x2a0], R124 ;  /* 0x0000a800b47c7a25 */ /* 0x040fe200078e007c */
[----:B------:R1:W-:Y:S03]  /*7620*/  STS [R249.X4+0x18f8], R132 ;  /* 0x0018f884f9007388 */ /* 0x0003e60000004800 */
[----:B------:R-:W-:Y:S01]  /*7630*/  IMAD.WIDE.U32 R126, R180, c[0x0][0x2c0], R126 ;  /* 0x0000b000b47e7a25 */ /* 0x000fe200078e007e */
[----:B------:R2:W-:Y:S01]  /*7640*/  STS [R249.X4+0x18e8], R246 ;  /* 0x0018e8f6f9007388 */ /* 0x0005e20000004800 */
[----:B------:R-:W-:-:S03]  /*7650*/  IADD3 R245, R125, R129, RZ ;  /* 0x000000817df57210 */ /* 0x000fc60007ffe0ff */
[----:B------:R2:W-:Y:S01]  /*7660*/  STS [R249.X4+0x18f0], R248 ;  /* 0x0018f0f8f9007388 */ /* 0x0005e20000004800 */
[----:B------:R-:W-:Y:S02]  /*7670*/  IADD3 R241, R127, R131, RZ ;  /* 0x000000837ff17210 */ /* 0x000fe40007ffe0ff */
[----:B-1----:R-:W-:Y:S01]  /*7680*/  IADD3 R132, P1, R124, UR39, RZ ;  /* 0x000000277c847c10 */ /* 0x002fe2000ff3e0ff */
[----:B------:R2:W-:Y:S04]  /*7690*/  STS [R249.X4+0x18fc], R252 ;  /* 0x0018fcfcf9007388 */ /* 0x0005e80000004800 */
[----:B------:R-:W-:Y:S01]  /*76a0*/  BAR.SYNC.DEFER_BLOCKING 0x0 ;  /* 0x0000000000007b1d */ /* 0x000fe20000010000 */
[----:B------:R-:W-:Y:S02]  /*76b0*/  IADD3 R130, P2, R126, UR39, RZ ;  /* 0x000000277e827c10 */ /* 0x000fe4000ff5e0ff */
[----:B------:R-:W-:-:S02]  /*76c0*/  IADD3.X R133, R245, UR40, RZ, P1, !PT ;  /* 0x00000028f5857c10 */ /* 0x000fc40008ffe4ff */
[----:B------:R-:W-:Y:S01]  /*76d0*/  IADD3.X R131, R241, UR40, RZ, P2, !PT ;  /* 0x00000028f1837c10 */ /* 0x000fe200097fe4ff */
[----:B------:R-:W-:Y:S05]  /*76e0*/  @!P0 BRA `(.L_x_5558) ;  /* 0x0000012000008947 */ /* 0x000fea0003800000 */
[----:B0-2-4-:R0:W1:Y:S01]  /*76f0*/  LDS R247, [R128.X4+0x18c0] ;  /* 0x0018c00080f77984 */ /* 0x0150620000004800 */
        /* <DEDUP_REMOVED lines=8> */
[----:B0-----:R-:W-:Y:S02]  /*7780*/  LEA R128, P0, R132, c[0x0][0x318], 0x2 ;  /* 0x0000c60084807a11 */ /* 0x001fe400078010ff */
[----:B------:R-:W-:Y:S01]  /*7790*/  UIMAD UR18, UR7, UR19, UR18 ;  /* 0x00000013071272a4 */ /* 0x000fe2000f8e0212 */
[----:B------:R-:W-:-:S04]  /*77a0*/  IADD3 R129, R133, UR20, RZ ;  /* 0x0000001485817c10 */ /* 0x000fc8000fffe0ff */
[----:B------:R-:W-:Y:S02]  /*77b0*/  LEA.HI.X R129, R132, c[0x0][0x31c], R129, 0x2, P0 ;  /* 0x0000c70084817a11 */ /* 0x000fe400000f1481 */
[C---:B------:R-:W-:Y:S02]  /*77c0*/  LEA R132, P0, R130.reuse, c[0x0][0x320], 0x2 ;  /* 0x0000c80082847a11 */ /* 0x040fe400078010ff */
[----:B------:R-:W-:Y:S01]  /*77d0*/  IADD3 R131, R131, UR18, RZ ;  /* 0x0000001283837c10 */ /* 0x000fe2000fffe0ff */
[----:B------:R0:W-:Y:S03]  /*77e0*/  RED.E.ADD.F32.FTZ.RN.STRONG.GPU [R128.64], R243 ;  /* 0x000000f38000798e */ /* 0x0001e6000c10e7a0 */
[----:B------:R-:W-:-:S05]  /*77f0*/  LEA.HI.X R133, R130, c[0x0][0x324], R131, 0x2, P0 ;  /* 0x0000c90082857a11 */ /* 0x000fca00000f1483 */
[----:B-1----:R0:W-:Y:S02]  /*7800*/  RED.E.ADD.F32.FTZ.RN.STRONG.GPU [R132.64], R247 ;  /* 0x000000f78400798e */ /* 0x0021e4000c10e7a0 */
.L_x_5558:
[----:B0-2-4-:R-:W-:Y:S05]  /*7810*/  BSYNC B0 ;  /* 0x0000000000007941 */ /* 0x015fea0003800000 */
.L_x_5557:
[----:B------:R0:W1:Y:S01]  /*7820*/  LDS R133, [R220.X4+0x1940] ;  /* 0x00194000dc857984 */ /* 0x0000620000004800 */
        /* <DEDUP_REMOVED lines=29> */
.L_x_5560:
[----:B0-----:R-:W-:Y:S05]  /*7a00*/  BSYNC B0 ;  /* 0x0000000000007941 */ /* 0x001fea0003800000 */
.L_x_5559:
[----:B------:R-:W0:Y:S01]  /*7a10*/  LDS R219, [R219.X4+0x19c0] ;  /* 0x0019c000dbdb7984 */ /* 0x000e220000004800 */
        /* <DEDUP_REMOVED lines=13> */
[----:B------:R-:W-:-:S02]  /*7af0*/  ISETP.GE.AND P1, PT, R189, 0x81, PT ;  /* 0x00000081bd00780c */ /* 0x000fc40003f26270 */
[----:B------:R-:W-:Y:S01]  /*7b00*/  ISETP.GE.AND P2, PT, R189, 0xa1, PT ;  /* 0x000000a1bd00780c */ /* 0x000fe20003f46270 */
[----:B------:R-:W-:Y:S01]  /*7b10*/  IMAD.WIDE.U32 R124, R131, c[0x0][0x2d0], R124 ;  /* 0x0000b400837c7a25 */ /* 0x000fe200078e007c */
[----:B------:R-:W-:Y:S02]  /*7b20*/  IADD3 R127, R127, UR18, RZ ;  /* 0x000000127f7f7c10 */ /* 0x000fe4000fffe0ff */
[----:B------:R-:W-:Y:S02]  /*7b30*/  ISETP.GE.AND P3, PT, R189, 0xc1, PT ;  /* 0x000000c1bd00780c */ /* 0x000fe40003f66270 */
[----:B------:R-:W-:Y:S02]  /*7b40*/  IADD3 R125, R125, UR20, RZ ;  /* 0x000000147d7d7c10 */ /* 0x000fe4000fffe0ff */
[C---:B------:R-:W-:Y:S02]  /*7b50*/  ISETP.GE.AND P4, PT, R189.reuse, 0xe1, PT ;  /* 0x000000e1bd00780c */ /* 0x040fe40003f86270 */
[----:B------:R-:W-:Y:S01]  /*7b60*/  ISETP.GE.AND P5, PT, R189, 0x101, PT ;  /* 0x00000101bd00780c */ /* 0x000fe20003fa6270 */
[----:B------:R-:W-:Y:S07]  /*7b70*/  @!P6 BRA `(.L_x_5562) ;  /* 0x000000200000e947 */ /* 0x000fee0003800000 */
[----:B------:R2:W-:Y:S04]  /*7b80*/  RED.E.ADD.F32.FTZ.RN.STRONG.GPU [R126.64+-0x700], R204 ;  /* 0xfff900cc7e00798e */ /* 0x0005e8000c10e7a0 */
[----:B0-----:R2:W-:Y:S02]  /*7b90*/  RED.E.ADD.F32.FTZ.RN.STRONG.GPU [R124.64+-0x700], R219 ;  /* 0xfff900db7c00798e */ /* 0x0015e4000c10e7a0 */
.L_x_5562:
[----:B------:R-:W-:Y:S05]  /*7ba0*/  BSYNC B0 ;  /* 0x0000000000007941 */ /* 0x000fea0003800000 */
.L_x_5561:
[----:B------:R3:W4:Y:S01]  /*7bb0*/  LDS R129, [R218.X4+0x1a40] ;  /* 0x001a4000da817984 */ /* 0x0007220000004800 */
[----:B------:R-:W-:Y:S01]  /*7bc0*/  BSSY B0, `(.L_x_5563) ;  /* 0x0000004000007945 */ /* 0x000fe20003800000 */
[----:B------:R-:W-:Y:S05]  /*7bd0*/  @!P0 BRA `(.L_x_5564) ;  /* 0x0000002000008947 */ /* 0x000fea0003800000 */
[----:B------:R2:W-:Y:S04]  /*7be0*/  RED.E.ADD.F32.FTZ.RN.STRONG.GPU [R126.64+-0x680], R203 ;  /* 0xfff980cb7e00798e */ /* 0x0005e8000c10e7a0 */
[----:B----4-:R2:W-:Y:S02]  /*7bf0*/  RED.E.ADD.F32.FTZ.RN.STRONG.GPU [R124.64+-0x680], R129 ;  /* 0xfff980817c00798e */ /* 0x0105e4000c10e7a0 */
.L_x_5564:
[----:B------:R-:W-:Y:S05]  /*7c00*/  BSYNC B0 ;  /* 0x0000000000007941 */ /* 0x000fea0003800000 */
.L_x_5563:
[----:B------:R-:W2:Y:S01]  /*7c10*/  LDS R217, [R217.X4+0x1ac0] ;  /* 0x001ac000d9d97984 */ /* 0x000ea20000004800 */
[----:B------:R-:W-:Y:S01]  /*7c20*/  BSSY B0, `(.L_x_5565) ;  /* 0x0000004000007945 */ /* 0x000fe20003800000 */
[----:B------:R-:W-:Y:S05]  /*7c30*/  @!P1 BRA `(.L_x_5566) ;  /* 0x0000002000009947 */ /* 0x000fea0003800000 */
[----:B------:R3:W-:Y:S04]  /*7c40*/  RED.E.ADD.F32.FTZ.RN.STRONG.GPU [R126.64+-0x600], R202 ;  /* 0xfffa00ca7e00798e */ /* 0x0007e8000c10e7a0 */
[----:B--2---:R3:W-:Y:S02]  /*7c50*/  RED.E.ADD.F32.FTZ.RN.STRONG.GPU [R124.64+-0x600], R217 ;  /* 0xfffa00d97c00798e */ /* 0x0047e4000c10e7a0 */
.L_x_5566:
[----:B------:R-:W-:Y:S05]  /*7c60*/  BSYNC B0 ;  /* 0x0000000000007941 */ /* 0x000fea0003800000 */
.L_x_5565:
[----:B--2-4-:R2:W4:Y:S01]  /*7c70*/  LDS R129, [R216.X4+0x1b40] ;  /* 0x001b4000d8817984 */ /* 0x0145220000004800 */
[----:B------:R-:W-:Y:S01]  /*7c80*/  BSSY B0, `(.L_x_5567) ;  /* 0x0000004000007945 */ /* 0x000fe20003800000 */
[----:B------:R-:W-:Y:S05]  /*7c90*/  @!P2 BRA `(.L_x_5568) ;  /* 0x000000200000a947 */ /* 0x000fea0003800000 */
[----:B------:R2:W-:Y:S04]  /*7ca0*/  RED.E.ADD.F32.FTZ.RN.STRONG.GPU [R126.64+-0x580], R201 ;  /* 0xfffa80c97e00798e */ /* 0x0005e8000c10e7a0 */
[----:B----4-:R2:W-:Y:S02]  /*7cb0*/  RED.E.ADD.F32.FTZ.RN.STRONG.GPU [R124.64+-0x580], R129 ;  /* 0xfffa80817c00798e */ /* 0x0105e4000c10e7a0 */
.L_x_5568:
[----:B------:R-:W-:Y:S05]  /*7cc0*/  BSYNC B0 ;  /* 0x0000000000007941 */ /* 0x000fea0003800000 */
.L_x_5567:
[----:B------:R-:W2:Y:S01]  /*7cd0*/  LDS R215, [R215.X4+0x1bc0] ;  /* 0x001bc000d7d77984 */ /* 0x000ea20000004800 */
[----:B------:R-:W-:Y:S01]  /*7ce0*/  BSSY B0, `(.L_x_5569) ;  /* 0x0000004000007945 */ /* 0x000fe20003800000 */
[----:B------:R-:W-:Y:S05]  /*7cf0*/  @!P3 BRA `(.L_x_5570) ;  /* 0x000000200000b947 */ /* 0x000fea0003800000 */
[----:B------:R3:W-:Y:S04]  /*7d00*/  RED.E.ADD.F32.FTZ.RN.STRONG.GPU [R126.64+-0x500], R200 ;  /* 0xfffb00c87e00798e */ /* 0x0007e8000c10e7a0 */
[----:B--2---:R3:W-:Y:S02]  /*7d10*/  RED.E.ADD.F32.FTZ.RN.STRONG.GPU [R124.64+-0x500], R215 ;  /* 0xfffb00d77c00798e */ /* 0x0047e4000c10e7a0 */
.L_x_5570:
[----:B------:R-:W-:Y:S05]  /*7d20*/  BSYNC B0 ;  /* 0x0000000000007941 */ /* 0x000fea0003800000 */
.L_x_5569:
[----:B--2-4-:R2:W4:Y:S01]  /*7d30*/  LDS R129, [R214.X4+0x1c40] ;  /* 0x001c4000d6817984 */ /* 0x0145220000004800 */
[----:B------:R-:W-:Y:S01]  /*7d40*/  BSSY B0, `(.L_x_5571) ;  /* 0x0000004000007945 */ /* 0x000fe20003800000 */
[----:B------:R-:W-:Y:S05]  /*7d50*/  @!P4 BRA `(.L_x_5572) ;  /* 0x000000200000c947 */ /* 0x000fea0003800000 */
[----:B------:R2:W-:Y:S04]  /*7d60*/  RED.E.ADD.F32.FTZ.RN.STRONG.GPU [R126.64+-0x480], R199 ;  /* 0xfffb80c77e00798e */ /* 0x0005e8000c10e7a0 */
[----:B----4-:R2:W-:Y:S02]  /*7d70*/  RED.E.ADD.F32.FTZ.RN.STRONG.GPU [R124.64+-0x480], R129 ;  /* 0xfffb80817c00798e */ /* 0x0105e4000c10e7a0 */
.L_x_5572:
[----:B------:R-:W-:Y:S05]  /*7d80*/  BSYNC B0 ;  /* 0x0000000000007941 */ /* 0x000fea0003800000 */
.L_x_5571:
[----:B------:R-:W2:Y:S01]  /*7d90*/  LDS R213, [R213.X4+0x1cc0] ;  /* 0x001cc000d5d57984 */ /* 0x000ea20000004800 */
[----:B------:R-:W-:Y:S01]  /*7da0*/  BSSY B0, `(.L_x_5573) ;  /* 0x0000004000007945 */ /* 0x000fe20003800000 */
[----:B------:R-:W-:Y:S05]  /*7db0*/  @!P5 BRA `(.L_x_5574) ;  /* 0x000000200000d947 */ /* 0x000fea0003800000 */
[----:B------:R3:W-:Y:S04]  /*7dc0*/  RED.E.ADD.F32.FTZ.RN.STRONG.GPU [R126.64+-0x400], R198 ;  /* 0xfffc00c67e00798e */ /* 0x0007e8000c10e7a0 */
[----:B--2---:R3:W-:Y:S02]  /*7dd0*/  RED.E.ADD.F32.FTZ.RN.STRONG.GPU [R124.64+-0x400], R213 ;  /* 0xfffc00d57c00798e */ /* 0x0047e4000c10e7a0 */
.L_x_5574:
[----:B------:R-:W-:Y:S05]  /*7de0*/  BSYNC B0 ;  /* 0x0000000000007941 */ /* 0x000fea0003800000 */
.L_x_5573:
        /* <DEDUP_REMOVED lines=12> */
.L_x_5576:
[----:B--2---:R-:W-:Y:S05]  /*7eb0*/  BSYNC B0 ;  /* 0x0000000000007941 */ /* 0x004fea0003800000 */
.L_x_5575:
[----:B------:R-:W2:Y:S01]  /*7ec0*/  LDS R211, [R211.X4+0x1dc0] ;  /* 0x001dc000d3d37984 */ /* 0x000ea20000004800 */
[----:B------:R-:W-:Y:S01]  /*7ed0*/  BSSY B0, `(.L_x_5577) ;  /* 0x0000004000007945 */ /* 0x000fe20003800000 */
[----:B------:R-:W-:Y:S05]  /*7ee0*/  @!P0 BRA `(.L_x_5578) ;  /* 0x0000002000008947 */ /* 0x000fea0003800000 */
[----:B------:R3:W-:Y:S04]  /*7ef0*/  RED.E.ADD.F32.FTZ.RN.STRONG.GPU [R126.64+-0x300], R196 ;  /* 0xfffd00c47e00798e */ /* 0x0007e8000c10e7a0 */
[----:B--2---:R3:W-:Y:S02]  /*7f00*/  RED.E.ADD.F32.FTZ.RN.STRONG.GPU [R124.64+-0x300], R211 ;  /* 0xfffd00d37c00798e */ /* 0x0047e4000c10e7a0 */
.L_x_5578:
[----:B------:R-:W-:Y:S05]  /*7f10*/  BSYNC B0 ;  /* 0x0000000000007941 */ /* 0x000fea0003800000 */
.L_x_5577:
[----:B----4-:R4:W3:Y:S01]  /*7f20*/  LDS R129, [R210.X4+0x1e40] ;  /* 0x001e4000d2817984 */ /* 0x0108e20000004800 */
[----:B------:R-:W-:Y:S01]  /*7f30*/  BSSY B0, `(.L_x_5579) ;  /* 0x0000004000007945 */ /* 0x000fe20003800000 */
[----:B------:R-:W-:Y:S05]  /*7f40*/  @!P1 BRA `(.L_x_5580) ;  /* 0x0000002000009947 */ /* 0x000fea0003800000 */
[----:B------:R4:W-:Y:S04]  /*7f50*/  RED.E.ADD.F32.FTZ.RN.STRONG.GPU [R126.64+-0x280], R195 ;  /* 0xfffd80c37e00798e */ /* 0x0009e8000c10e7a0 */
[----:B---3--:R4:W-:Y:S02]  /*7f60*/  RED.E.ADD.F32.FTZ.RN.STRONG.GPU [R124.64+-0x280], R129 ;  /* 0xfffd80817c00798e */ /* 0x0089e4000c10e7a0 */
.L_x_5580:
[----:B------:R-:W-:Y:S05]  /*7f70*/  BSYNC B0 ;  /* 0x0000000000007941 */ /* 0x000fea0003800000 */
.L_x_5579:
[----:B------:R-:W4:Y:S01]  /*7f80*/  LDS R209, [R209.X4+0x1ec0] ;  /* 0x001ec000d1d17984 */ /* 0x000f220000004800 */
[----:B------:R-:W-:Y:S01]  /*7f90*/  BSSY B0, `(.L_x_5581) ;  /* 0x0000004000007945 */ /* 0x000fe20003800000 */
[----:B------:R-:W-:Y:S05]  /*7fa0*/  @!P2 BRA `(.L_x_5582) ;  /* 0x000000200000a947 */ /* 0x000fea0003800000 */
[----:B------:R4:W-:Y:S04]  /*7fb0*/  RED.E.ADD.F32.FTZ.RN.STRONG.GPU [R126.64+-0x200], R194 ;  /* 0xfffe00c27e00798e */ /* 0x0009e8000c10e7a0 */
[----:B----4-:R4:W-:Y:S02]  /*7fc0*/  RED.E.ADD.F32.FTZ.RN.STRONG.GPU [R124.64+-0x200], R209 ;  /* 0xfffe00d17c00798e */ /* 0x0109e4000c10e7a0 */
.L_x_5582:
[----:B------:R-:W-:Y:S05]  /*7fd0*/  BSYNC B0 ;  /* 0x0000000000007941 */ /* 0x000fea0003800000 */
.L_x_5581:
[----:B---34-:R3:W4:Y:S01]  /*7fe0*/  LDS R129, [R208.X4+0x1f40] ;  /* 0x001f4000d0817984 */ /* 0x0187220000004800 */
[----:B------:R-:W-:Y:S01]  /*7ff0*/  BSSY B0, `(.L_x_5583) ;  /* 0x0000004000007945 */ /* 0x000fe20003800000 */
[----:B------:R-:W-:Y:S05]  /*8000*/  @!P3 BRA `(.L_x_5584) ;  /* 0x000000200000b947 */ /* 0x000fea0003800000 */
[----:B------:R3:W-:Y:S04]  /*8010*/  RED.E.ADD.F32.FTZ.RN.STRONG.GPU [R126.64+-0x180], R193 ;  /* 0xfffe80c17e00798e */ /* 0x0007e8000c10e7a0 */
[----:B----4-:R3:W-:Y:S02]  /*8020*/  RED.E.ADD.F32.FTZ.RN.STRONG.GPU [R124.64+-0x180], R129 ;  /* 0xfffe80817c00798e */ /* 0x0107e4000c10e7a0 */
.L_x_5584:
[----:B------:R-:W-:Y:S05]  /*8030*/  BSYNC B0 ;  /* 0x0000000000007941 */ /* 0x000fea0003800000 */
.L_x_5583:
[----:B------:R-:W3:Y:S01]  /*8040*/  LDS R207, [R207.X4+0x1fc0] ;  /* 0x001fc000cfcf7984 */ /* 0x000ee20000004800 */
[----:B------:R-:W-:Y:S01]  /*8050*/  BSSY B0, `(.L_x_5585) ;  /* 0x0000004000007945 */ /* 0x000fe20003800000 */
[----:B------:R-:W-:Y:S05]  /*8060*/  @!P4 BRA `(.L_x_5586) ;  /* 0x000000200000c947 */ /* 0x000fea0003800000 */
[----:B------:R4:W-:Y:S04]  /*8070*/  RED.E.ADD.F32.FTZ.RN.STRONG.GPU [R126.64+-0x100], R192 ;  /* 0xffff00c07e00798e */ /* 0x0009e8000c10e7a0 */
[----:B---3--:R4:W-:Y:S02]  /*8080*/  RED.E.ADD.F32.FTZ.RN.STRONG.GPU [R124.64+-0x100], R207 ;  /* 0xffff00cf7c00798e */ /* 0x0089e4000c10e7a0 */
.L_x_5586:
[----:B------:R-:W-:Y:S05]  /*8090*/  BSYNC B0 ;  /* 0x0000000000007941 */ /* 0x000fea0003800000 */
.L_x_5585:
[----:B---34-:R3:W4:Y:S01]  /*80a0*/  LDS R129, [R206.X4+0x2040] ;  /* 0x00204000ce817984 */ /* 0x0187220000004800 */
[----:B------:R-:W-:Y:S01]  /*80b0*/  BSSY B0, `(.L_x_5587) ;  /* 0x0000004000007945 */ /* 0x000fe20003800000 */
[----:B------:R-:W-:Y:S05]  /*80c0*/  @!P5 BRA `(.L_x_5588) ;  /* 0x000000200000d947 */ /* 0x000fea0003800000 */
[----:B------:R3:W-:Y:S04]  /*80d0*/  RED.E.ADD.F32.FTZ.RN.STRONG.GPU [R126.64+-0x80], R191 ;  /* 0xffff80bf7e00798e */ /* 0x0007e8000c10e7a0 */
[----:B----4-:R3:W-:Y:S02]  /*80e0*/  RED.E.ADD.F32.FTZ.RN.STRONG.GPU [R124.64+-0x80], R129 ;  /* 0xffff80817c00798e */ /* 0x0107e4000c10e7a0 */
.L_x_5588:
[----:B------:R-:W-:Y:S05]  /*80f0*/  BSYNC B0 ;  /* 0x0000000000007941 */ /* 0x000fea0003800000 */
.L_x_5587:
[----:B---3--:R-:W3:Y:S01]  /*8100*/  SHFL.DOWN P0, R124, R221, 0x1, 0x1f ;  /* 0x08201f00dd7c7f89 */ /* 0x008ee20000000000 */
[----:B------:R-:W-:Y:S01]  /*8110*/  FMUL.FTZ R16, R16, R183 ;  /* 0x000000b710107220 */ /* 0x000fe20000410000 */
[----:B------:R-:W-:Y:S01]  /*8120*/  ISETP.NE.AND P2, PT, R176, RZ, PT ;  /* 0x000000ffb000720c */ /* 0x000fe20003f45270 */
[----:B------:R-:W-:Y:S01]  /*8130*/  FMUL.FTZ R13, R13, R188 ;  /* 0x000000bc0d0d7220 */ /* 0x000fe20000410000 */
[----:B------:R-:W-:Y:S01]  /*8140*/  BSSY B0, `(.L_x_5589) ;  /* 0x000005f000007945 */ /* 0x000fe20003800000 */
[----:B------:R-:W-:-:S02]  /*8150*/  FFMA.FTZ R67, R16, R4, R67 ;  /* 0x0000000410437223 */ /* 0x000fc40000010043 */
        /* <DEDUP_REMOVED lines=25> */
[----:B---3--:R-:W-:-:S02]  /*82f0*/  @P0 FADD R127, R124, R127 ;  /* 0x0000007f7c7f0221 */ /* 0x008fc40000000000 */
[----:B------:R-:W-:Y:S02]  /*8300*/  FMUL.FTZ R3, R3, R228 ;  /* 0x000000e403037220 */ /* 0x000fe40000410000 */
[----:B------:R-:W-:Y:S01]  /*8310*/  FMUL.FTZ R188, R188, R223 ;  /* 0x000000dfbcbc7220 */ /* 0x000fe20000410000 */
[----:B------:R-:W3:Y:S01]  /*8320*/  SHFL.DOWN P0, R126, R127, 0x4, 0x1f ;  /* 0x08801f007f7e7f89 */ /* 0x000ee20000000000 */
        /* <DEDUP_REMOVED lines=12> */
[----:B---3--:R-:W-:Y:S02]  /*83f0*/  @P0 FADD R126, R127, R126 ;  /* 0x0000007e7f7e0221 */ /* 0x008fe40000000000 */
[----:B------:R-:W-:Y:S02]  /*8400*/  FFMA.FTZ R2, R114, R17, R3 ;  /* 0x0000001172027223 */ /* 0x000fe40000010003 */
[----:B------:R-:W-:Y:S01]  /*8410*/  FFMA.FTZ R125, R109, R226, R222 ;  /* 0x000000e26d7d7223 */ /* 0x000fe200000100de */
[----:B----4-:R-:W3:Y:S01]  /*8420*/  SHFL.DOWN P0, R129, R126, 0x8, 0x1f ;  /* 0x09001f007e817f89 */ /* 0x010ee20000000000 */
        /* <DEDUP_REMOVED lines=12> */
[----:B---3--:R-:W-:Y:S01]  /*84f0*/  @P0 FADD R129, R126, R129 ;  /* 0x000000817e810221 */ /* 0x008fe20000000000 */
[----:B------:R-:W-:Y:S01]  /*8500*/  ISETP.NE.AND P0, PT, R171, RZ, PT ;  /* 0x000000ffab00720c */ /* 0x000fe20003f05270 */
[----:B------:R-:W-:-:S02]  /*8510*/  FADD.FTZ R55, R230, R55 ;  /* 0x00000037e6377221 */ /* 0x000fc40000010000 */
[----:B------:R-:W-:Y:S01]  /*8520*/  FADD.FTZ R54, R125, R54 ;  /* 0x000000367d367221 */ /* 0x000fe20000010000 */
[----:B------:R-:W3:Y:S01]  /*8530*/  SHFL.DOWN P1, R4, R129, 0x10, 0x1f ;  /* 0x0a001f0081047f89 */ /* 0x000ee20000020000 */
[----:B------:R-:W-:Y:S02]  /*8540*/  FADD.FTZ R53, R188, R53 ;  /* 0x00000035bc357221 */ /* 0x000fe40000010000 */
        /* <DEDUP_REMOVED lines=11> */
[----:B---3--:R-:W-:Y:S02]  /*8600*/  @P1 FADD R4, R129, R4 ;  /* 0x0000000481041221 */ /* 0x008fe40000000000 */
[----:B------:R-:W-:Y:S02]  /*8610*/  FFMA.FTZ R73, R22, R10, R73 ;  /* 0x0000000a16497223 */ /* 0x000fe40000010049 */
[----:B------:R-:W-:Y:S01]  /*8620*/  FADD.FTZ R46, R187, R46 ;  /* 0x0000002ebb2e7221 */ /* 0x000fe20000010000 */
[----:B------:R3:W-:Y:S01]  /*8630*/  @!P0 STS [0x2104], R4 ;  /* 0x00210404ff008388 */ /* 0x0007e20000000800 */
[----:B------:R-:W-:Y:S02]  /*8640*/  FFMA.FTZ R70, R23, R11, R70 ;  /* 0x0000000b17467223 */ /* 0x000fe40000010046 */
[----:B------:R-:W-:-:S02]  /*8650*/  FADD.FTZ R45, R190, R45 ;  /* 0x0000002dbe2d7221 */ /* 0x000fc40000010000 */
[----:B------:R-:W-:Y:S02]  /*8660*/  FFMA.FTZ R75, R24, R12, R75 ;  /* 0x0000000c184b7223 */ /* 0x000fe4000001004b */
[----:B------:R-:W-:Y:S02]  /*8670*/  FADD.FTZ R44, R239, R44 ;  /* 0x0000002cef2c7221 */ /* 0x000fe40000010000 */
[----:B------:R-:W-:Y:S02]  /*8680*/  FADD.FTZ R43, R242, R43 ;  /* 0x0000002bf22b7221 */ /* 0x000fe40000010000 */
[----:B------:R-:W-:Y:S01]  /*8690*/  FADD.FTZ R42, R25, R42 ;  /* 0x0000002a192a7221 */ /* 0x000fe20000010000 */
        /* <DEDUP_REMOVED lines=9> */
.L_x_5590:
[----:B---3--:R-:W-:Y:S05]  /*8730*/  BSYNC B0 ;  /* 0x0000000000007941 */ /* 0x008fea0003800000 */
.L_x_5589:
        /* <DEDUP_REMOVED lines=8> */
.L_x_5554:
        /* <DEDUP_REMOVED lines=65> */
.L_x_5593:
[----:B------:R-:W-:Y:S05]  /*8bd0*/  BSYNC B0 ;  /* 0x0000000000007941 */ /* 0x000fea0003800000 */
.L_x_5592:
        /* <DEDUP_REMOVED lines=15> */
[----:B---3--:R-:W-:Y:S01]  /*8cd0*/  MOV R4, UR7 ;  /* 0x0000000700047c02 */ /* 0x008fe20008000f00 */
[----:B------:R-:W-:-:S03]  /*8ce0*/  UIADD3 UR7, UR9, UR22, URZ ;  /* 0x0000001609077290 */ /* 0x000fc6000fffe03f */
[----:B------:R-:W-:Y:S02]  /*8cf0*/  LEA R2, P2, R4, R2, 0x2 ;  /* 0x0000000204027211 */ /* 0x000fe400078410ff */
        /* <DEDUP_REMOVED lines=28> */
[----:B------:R-:W-:Y:S04]  /*8ec0*/  @!P4 STG.E [R2.64+-0x100], R35 ;  /* 0xffff00230200c986 */ /* 0x000fe8000c101920 */
[----:B------:R-:W-:Y:S04]  /*8ed0*/  @!P3 STG.E [R2.64+-0x780], R9 ;  /* 0xfff880090200b986 */ /* 0x000fe8000c101920 */
[----:B------:R3:W-:Y:S04]  /*8ee0*/  @!P5 STG.E [R2.64+-0x80], R37 ;  /* 0xffff80250200d986 */ /* 0x0007e8000c101920 */
[----:B------:R-:W-:Y:S01]  /*8ef0*/  BAR.SYNC.DEFER_BLOCKING 0x0 ;  /* 0x0000000000007b1d */ /* 0x000fe20000010000 */
[----:B---3--:R-:W-:-:S05]  /*8f00*/  MOV R2, UR31 ;  /* 0x0000001f00027c02 */ /* 0x008fca0008000f00 */
[----:B------:R-:W-:Y:S04]  /*8f10*/  STS [R136], R42 ;  /* 0x0000002a88007388 */ /* 0x000fe80000000800 */
[----:B------:R-:W-:Y:S04]  /*8f20*/  STS [R136+0x4], R43 ;  /* 0x0000042b88007388 */ /* 0x000fe80000000800 */
[----:B------:R-:W-:Y:S04]  /*8f30*/  STS [R136+0x8], R44 ;  /* 0x0000082c88007388 */ /* 0x000fe80000000800 */
[----:B------:R-:W-:Y:S04]  /*8f40*/  STS [R136+0xc], R45 ;  /* 0x00000c2d88007388 */ /* 0x000fe80000000800 */
[----:B------:R3:W-:Y:S04]  /*8f50*/  STS [R136+0x10], R46 ;  /* 0x0000102e88007388 */ /* 0x0007e80000000800 */
[----:B------:R4:W-:Y:S04]  /*8f60*/  STS [R136+0x14], R47 ;  /* 0x0000142f88007388 */ /* 0x0009e80000000800 */
[----:B------:R5:W-:Y:S01]  /*8f70*/  STS [R136+0x18], R48 ;  /* 0x0000183088007388 */ /* 0x000be20000000800 */
[----:B---3--:R-:W-:-:S03]  /*8f80*/  FADD.FTZ R46, R5, R46 ;  /* 0x0000002e052e7221 */ /* 0x008fc60000010000 */
[----:B------:R3:W-:Y:S01]  /*8f90*/  STS [R136+0x1c], R49 ;  /* 0x00001c3188007388 */ /* 0x0007e20000000800 */
[----:B----4-:R-:W-:-:S03]  /*8fa0*/  FADD.FTZ R47, R46, R47 ;  /* 0x0000002f2e2f7221 */ /* 0x010fc60000010000 */
[----:B------:R4:W-:Y:S01]  /*8fb0*/  STS [R136+0x20], R50 ;  /* 0x0000203288007388 */ /* 0x0009e20000000800 */
[----:B-----5:R-:W-:-:S03]  /*8fc0*/  FADD.FTZ R48, R47, R48 ;  /* 0x000000302f307221 */ /* 0x020fc60000010000 */
        /* <DEDUP_REMOVED lines=12> */
[----:B------:R-:W-:Y:S01]  /*9090*/  STS [R136+0x3c], R57 ;  /* 0x00003c3988007388 */ /* 0x000fe20000000800 */
[----:B------:R-:W-:-:S06]  /*90a0*/  NOP ;  /* 0x0000000000007918 */ /* 0x000fcc0000000000 */
[----:B------:R-:W-:Y:S01]  /*90b0*/  LDS R7, [R154] ;  /* 0x000000009a077984 */ /* 0x000fe20000000800 */
[----:B---3--:R-:W-:-:S03]  /*90c0*/  FADD.FTZ R55, R54, R55 ;  /* 0x0000003736377221 */ /* 0x008fc60000010000 */
[----:B------:R-:W-:Y:S01]  /*90d0*/  LDS R153, [R153+0x80] ;  /* 0x0000800099997984 */ /* 0x000fe20000000800 */
[----:B----4-:R-:W-:-:S03]  /*90e0*/  FADD.FTZ R56, R55, R56 ;  /* 0x0000003837387221 */ /* 0x010fc60000010000 */
        /* <DEDUP_REMOVED lines=34> */
.L_x_5595:
[----:B------:R-:W-:Y:S05]  /*9310*/  BSYNC B0 ;  /* 0x0000000000007941 */ /* 0x000fea0003800000 */
.L_x_5594:
        /* <DEDUP_REMOVED lines=15> */
[----:B---3--:R-:W-:Y:S01]  /*9410*/  MOV R4, UR34 ;  /* 0x0000002200047c02 */ /* 0x008fe20008000f00 */
[----:B------:R-:W-:Y:S01]  /*9420*/  UISETP.GT.AND UP0, UPT, UR30, 0x1, UPT ;  /* 0x000000011e00788c */ /* 0x000fe2000bf04270 */
[----:B------:R-:W-:Y:S01]  /*9430*/  ISETP.GE.AND P5, PT, R163, R0, PT ;  /* 0x00000000a300720c */ /* 0x000fe20003fa6270 */
[----:B------:R-:W-:Y:S01]  /*9440*/  UIADD3 UR26, UP2, UR26, -0x800, URZ ;  /* 0xfffff8001a1a7890 */ /* 0x000fe2000ff5e03f */
[----:B------:R-:W-:Y:S01]  /*9450*/  LEA R2, P0, R4, R2, 0x2 ;  /* 0x0000000204027211 */ /* 0x000fe200078010ff */
        /* <DEDUP_REMOVED lines=40> */
.L_x_5548:
        /* <DEDUP_REMOVED lines=26> */
.L_x_5598:
[----:B0-----:R-:W-:Y:S05]  /*9880*/  BSYNC B0 ;  /* 0x0000000000007941 */ /* 0x001fea0003800000 */
.L_x_5597:
        /* <DEDUP_REMOVED lines=25> */
.L_x_5600:
[----:B0-----:R-:W0:Y:S02]  /*9a20*/  S2R R7, SR_TID.X ;  /* 0x0000000000077919 */ /* 0x001e240000002100 */
.L_x_5601:
[----:B0-----:R-:W-:Y:S05]  /*9a30*/  BSYNC B0 ;  /* 0x0000000000007941 */ /* 0x001fea0003800000 */
.L_x_5599:
[----:B------:R-:W-:-:S13]  /*9a40*/  ISETP.GE.AND P0, PT, R7, c[0x0][0x16c], PT ;  /* 0x00005b0007007a0c */ /* 0x000fda0003f06270 */
[----:B------:R-:W-:Y:S05]  /*9a50*/  @P0 EXIT ;  /* 0x000000000000094d */ /* 0x000fea0003800000 */
[----:B------:R-:W-:Y:S02]  /*9a60*/  ULDC.64 UR6, c[0x0][0x288] ;  /* 0x0000a20000067ab9 */ /* 0x000fe40000000a00 */
[----:B------:R-:W-:Y:S02]  /*9a70*/  UIMAD UR17, UR17, UR6, URZ ;  /* 0x00000006111172a4 */ /* 0x000fe4000f8e023f */
[----:B-12---:R-:W-:Y:S02]  /*9a80*/  UIMAD.WIDE.U32 UR4, UR16, UR6, URZ ;  /* 0x00000006100472a5 */ /* 0x006fe4000f8e003f */
[----:B------:R-:W-:-:S04]  /*9a90*/  UIMAD UR6, UR16, UR7, UR17 ;  /* 0x00000007100672a4 */ /* 0x000fc8000f8e0211 */
[----:B------:R-:W-:Y:S02]  /*9aa0*/  UIADD3 UR6, UR5, UR6, URZ ;  /* 0x0000000605067290 */ /* 0x000fe4000fffe03f */
.L_x_5602:
        /* <DEDUP_REMOVED lines=18> */
.L_x_5603:
        /* <DEDUP_REMOVED lines=11> */
.L_x_9085:


//--------------------- .text._Z25selective_scan_bwd_kernelI32Selective_Scan_bwd_kernel_traitsILi32ELi16ELb0ELb1ELb1ELb1ELb0EffEEv12SSMParamsBwd --------------------------
	.section	.text._Z25selective_scan_bwd_kernelI32Selective_Scan_bwd_kernel_traitsILi32ELi16ELb0ELb1ELb1ELb1ELb0EffEEv12SSMParamsBwd,"ax",@progbits
	.sectioninfo	@"SHI_REGISTERS=254"
	.align	128
        .global         _Z25selective_scan_bwd_kernelI32Selective_Scan_bwd_kernel_traitsILi32ELi16ELb0ELb1ELb1ELb1ELb0EffEEv12SSMParamsBwd
        .type           _Z25selective_scan_bwd_kernelI32Selective_Scan_bwd_kernel_traitsILi32ELi16ELb0ELb1ELb1ELb1ELb0EffEEv12SSMParamsBwd,@function
        .size           _Z25selective_scan_bwd_kernelI32Selective_Scan_bwd_kernel_traitsILi32ELi16ELb0ELb1ELb1ELb1ELb0EffEEv12SSMParamsBwd,(.L_x_9086 - _Z25selective_scan_bwd_kernelI32Selective_Scan_bwd_kernel_traitsILi32ELi16ELb0ELb1ELb1ELb1ELb0EffEEv12SSMParamsBwd)
        .other          _Z25selective_scan_bwd_kernelI32Selective_Scan_bwd_kernel_traitsILi32ELi16ELb0ELb1ELb1ELb1ELb0EffEEv12SSMParamsBwd,@"STO_CUDA_ENTRY STV_DEFAULT"
_Z25selective_scan_bwd_kernelI32Selective_Scan_bwd_kernel_traitsILi32ELi16ELb0ELb1ELb1ELb1ELb0EffEEv12SSMParamsBwd:
.text._Z25selective_scan_bwd_kernelI32Selective_Scan_bwd_kernel_traitsILi32ELi16ELb0ELb1ELb1ELb1ELb0EffEEv12SSMParamsBwd:
        /* <DEDUP_REMOVED lines=16> */
[C---:B------:R-:W-:Y:S01]  /*0100*/  @P1 LEA.HI.X R3, R186.reuse, c[0x0][0x23c], R185, 0x2, P2 ;  /* 0x00008f00ba031a11 */ /* 0x040fe200010f14b9 */
[----:B------:R-:W3:Y:S04]  /*0110*/  S2R R183, SR_CTAID.X ;  /* 0x0000000000b77919 */ /* 0x000ee80000002500 */
[----:B------:R4:W5:Y:S01]  /*0120*/  @P1 LDG.E R184, [R2.64] ;  /* 0x0000000802b81981 */ /* 0x000962000c1e1900 */
[----:B------:R-:W-:Y:S01]  /*0130*/  MOV R181, c[0x0][0x174] ;  /* 0x00005d0000b57a02 */ /* 0x000fe20000000f00 */
[----:B------:R-:W-:Y:S01]  /*0140*/  IMAD R19, R185, c[0x0][0x280], RZ ;  /* 0x0000a000b9137a24 */ /* 0x000fe200078e02ff */
[----:B------:R-:W-:Y:S01]  /*0150*/  UMOV UR4, URZ ;  /* 0x0000003f00047c82 */ /* 0x000fe20008000000 */
[----:B------:R-:W-:Y:S01]  /*0160*/  CS2R R122, SRZ ;  /* 0x00000000007a7805 */ /* 0x000fe2000001ff00 */
[C---:B------:R-:W-:Y:S01]  /*0170*/  ISETP.GE.AND P4, PT, R181.reuse, 0x1, PT ;  /* 0x00000001b500780c */ /* 0x040fe20003f86270 */
[----:B------:R-:W-:Y:S01]  /*0180*/  IMAD R19, R186, c[0x0][0x284], R19 ;  /* 0x0000a100ba137a24 */ /* 0x000fe200078e0213 */
[----:B------:R-:W-:Y:S01]  /*0190*/  SHF.L.U32 R181, R181, 0x9, RZ ;  /* 0x00000009b5b57819 */ /* 0x000fe200000006ff */
[----:B------:R-:W-:Y:S01]  /*01a0*/  CS2R R120, SRZ ;  /* 0x0000000000787805 */ /* 0x000fe2000001ff00 */
[----:B-1----:R-:W-:Y:S01]  /*01b0*/  IADD3 R6, R0, 0xffffffe, RZ ;  /* 0x0ffffffe00067810 */ /* 0x002fe20007ffe0ff */
[----:B------:R-:W-:Y:S01]  /*01c0*/  HFMA2.MMA R178, -RZ, RZ, 0, 0 ;  /* 0x00000000ffb27435 */ /* 0x000fe200000001ff */
[----:B----4-:R-:W-:-:S02]  /*01d0*/  IABS R2, R186 ;  /* 0x000000ba00027213 */ /* 0x010fc40000000000 */
[----:B0-----:R-:W0:Y:S01]  /*01e0*/  F2I.FTZ.U32.TRUNC.NTZ R5, R6 ;  /* 0x0000000600057305 */ /* 0x001e22000021f000 */
[----:B------:R-:W-:Y:S02]  /*01f0*/  MOV R177, RZ ;  /* 0x000000ff00b17202 */ /* 0x000fe40000000f00 */
[----:B---3--:R-:W-:Y:S01]  /*0200*/  SHF.R.S32.HI R182, RZ, 0x1f, R183 ;  /* 0x0000001fffb67819 */ /* 0x008fe200000114b7 */
[----:B------:R-:W-:-:S04]  /*0210*/  IMAD.WIDE.U32 R8, R183, c[0x0][0x190], RZ ;  /* 0x00006400b7087a25 */ /* 0x000fc800078e00ff */
[C---:B------:R-:W-:Y:S02]  /*0220*/  IMAD R10, R182.reuse, c[0x0][0x1e0], RZ ;  /* 0x00007800b60a7a24 */ /* 0x040fe400078e02ff */
[----:B------:R-:W-:Y:S01]  /*0230*/  IMAD R14, R182, c[0x0][0x278], RZ ;  /* 0x00009e00b60e7a24 */ /* 0x000fe200078e02ff */
[----:B0-----:R-:W-:Y:S01]  /*0240*/  IADD3 R4, RZ, -R5, RZ ;  /* 0x80000005ff047210 */ /* 0x001fe20007ffe0ff */
[C---:B------:R-:W-:Y:S02]  /*0250*/  IMAD R11, R183.reuse, c[0x0][0x1e4], R10 ;  /* 0x00007900b70b7a24 */ /* 0x040fe400078e020a */
[----:B------:R-:W-:Y:S02]  /*0260*/  IMAD R13, R183, c[0x0][0x27c], R14 ;  /* 0x00009f00b70d7a24 */ /* 0x000fe400078e020e */
[----:B------:R-:W-:Y:S01]  /*0270*/  IMAD R7, R4, R17, RZ ;  /* 0x0000001104077224 */ /* 0x000fe200078e02ff */
[----:B------:R-:W-:Y:S01]  /*0280*/  MOV R4, RZ ;  /* 0x000000ff00047202 */ /* 0x000fe20000000f00 */
[----:B------:R-:W-:-:S04]  /*0290*/  IMAD R16, R182, c[0x0][0x190], RZ ;  /* 0x00006400b6107a24 */ /* 0x000fc800078e02ff */
[----:B------:R-:W-:-:S04]  /*02a0*/  IMAD.HI.U32 R4, R5, R7, R4 ;  /* 0x0000000705047227 */ /* 0x000fc800078e0004 */
[----:B------:R-:W-:-:S04]  /*02b0*/  IMAD.WIDE.U32 R6, R183, c[0x0][0x278], RZ ;  /* 0x00009e00b7067a25 */ /* 0x000fc800078e00ff */
[----:B------:R-:W-:Y:S01]  /*02c0*/  IMAD.HI.U32 R180, R4, R2, RZ ;  /* 0x0000000204b47227 */ /* 0x000fe200078e00ff */
[----:B------:R-:W-:-:S03]  /*02d0*/  IADD3 R7, R7, R13, RZ ;  /* 0x0000000d07077210 */ /* 0x000fc60007ffe0ff */
[----:B------:R-:W-:Y:S01]  /*02e0*/  IMAD R4, R182, c[0x0][0x1d0], RZ ;  /* 0x00007400b6047a24 */ /* 0x000fe200078e02ff */
[----:B------:R-:W-:Y:S01]  /*02f0*/  IADD3 R0, -R180, RZ, RZ ;  /* 0x000000ffb4007210 */ /* 0x000fe20007ffe1ff */
[C---:B------:R-:W-:Y:S02]  /*0300*/  IMAD R15, R183.reuse, c[0x0][0x194], R16 ;  /* 0x00006500b70f7a24 */ /* 0x040fe400078e0210 */
[----:B------:R-:W-:Y:S01]  /*0310*/  IMAD R5, R183, c[0x0][0x1d4], R4 ;  /* 0x00007500b7057a24 */ /* 0x000fe200078e0204 */
[----:B------:R-:W-:Y:S01]  /*0320*/  LOP3.LUT R4, R186, c[0x0][0x178], RZ, 0x3c, !PT ;  /* 0x00005e00ba047a12 */ /* 0x000fe200078e3cff */
[----:B------:R-:W-:Y:S01]  /*0330*/  IMAD R0, R17, R0, R2 ;  /* 0x0000000011007224 */ /* 0x000fe200078e0202 */
[----:B------:R-:W-:Y:S01]  /*0340*/  IADD3 R9, R9, R15, RZ ;  /* 0x0000000f09097210 */ /* 0x000fe20007ffe0ff */
[----:B------:R-:W-:Y:S01]  /*0350*/  IMAD.WIDE.U32 R2, R183, c[0x0][0x1d0], RZ ;  /* 0x00007400b7027a25 */ /* 0x000fe200078e00ff */
[----:B------:R-:W-:Y:S02]  /*0360*/  ISETP.GE.AND P3, PT, R4, RZ, PT ;  /* 0x000000ff0400720c */ /* 0x000fe40003f66270 */
[----:B------:R-:W-:Y:S01]  /*0370*/  ISETP.GT.U32.AND P2, PT, R17, R0, PT ;  /* 0x000000001100720c */ /* 0x000fe20003f44070 */
[----:B------:R-:W-:Y:S01]  /*0380*/  IMAD R15, R185, c[0x0][0x1d8], RZ ;  /* 0x00007600b90f7a24 */ /* 0x000fe200078e02ff */
[----:B------:R-:W-:Y:S01]  /*0390*/  IADD3 R3, R3, R5, RZ ;  /* 0x0000000503037210 */ /* 0x000fe20007ffe0ff */
        /* <DEDUP_REMOVED lines=9> */
[----:B------:R-:W-:Y:S02]  /*0430*/  IMAD R0, R182, c[0x0][0x1b0], RZ ;  /* 0x00006c00b6007a24 */ /* 0x000fe400078e02ff */
[----:B------:R-:W-:-:S02]  /*0440*/  IMAD R17, R185, c[0x0][0x1e8], RZ ;  /* 0x00007a00b9117a24 */ /* 0x000fc400078e02ff */
[----:B------:R-:W-:Y:S02]  /*0450*/  IMAD R13, R183, c[0x0][0x1b4], R0 ;  /* 0x00006d00b70d7a24 */ /* 0x000fe400078e0200 */
[C---:B------:R-:W-:Y:S02]  /*0460*/  IMAD R14, R186.reuse, c[0x0][0x1dc], R15 ;  /* 0x00007700ba0e7a24 */ /* 0x040fe400078e020f */
[C---:B------:R-:W-:Y:S01]  /*0470*/  IMAD R17, R186.reuse, c[0x0][0x1ec], R17 ;  /* 0x00007b00ba117a24 */ /* 0x040fe200078e0211 */
[----:B------:R-:W-:Y:S01]  /*0480*/  IADD3 R11, R11, R13, RZ ;  /* 0x0000000d0b0b7210 */ /* 0x000fe20007ffe0ff */
[----:B------:R-:W-:Y:S01]  /*0490*/  IMAD.WIDE.U32 R6, R186, c[0x0][0x280], R6 ;  /* 0x0000a000ba067a25 */ /* 0x000fe200078e0006 */
[----:B------:R-:W-:Y:S02]  /*04a0*/  @P1 IADD3 R180, R180, 0x1, RZ ;  /* 0x00000001b4b41810 */ /* 0x000fe40007ffe0ff */
[----:B------:R-:W-:Y:S02]  /*04b0*/  IADD3 R13, R181, -0x200, RZ ;  /* 0xfffffe00b50d7810 */ /* 0x000fe40007ffe0ff */
[----:B------:R-:W-:-:S02]  /*04c0*/  @!P3 IADD3 R180, -R180, RZ, RZ ;  /* 0x000000ffb4b4b210 */ /* 0x000fc40007ffe1ff */
[----:B------:R-:W-:Y:S02]  /*04d0*/  @!P2 LOP3.LUT R180, RZ, c[0x0][0x178], RZ, 0x33, !PT ;  /* 0x00005e00ffb4aa12 */ /* 0x000fe400078e33ff */
[----:B------:R-:W-:Y:S02]  /*04e0*/  SHF.R.S32.HI R15, RZ, 0x1f, R13 ;  /* 0x0000001fff0f7819 */ /* 0x000fe4000001140d */
[C---:B------:R-:W-:Y:S01]  /*04f0*/  IADD3 R0, P2, R13.reuse, R4, RZ ;  /* 0x000000040d007210 */ /* 0x040fe20007f5e0ff */
[C---:B------:R-:W-:Y:S01]  /*0500*/  IMAD.WIDE.U32 R8, R180.reuse, c[0x0][0x1a8], R8 ;  /* 0x00006a00b4087a25 */ /* 0x040fe200078e0008 */
[----:B------:R-:W-:Y:S02]  /*0510*/  SHF.R.S32.HI R179, RZ, 0x1f, R180 ;  /* 0x0000001fffb37819 */ /* 0x000fe400000114b4 */
[----:B------:R-:W-:Y:S01]  /*0520*/  IADD3 R16, P1, R13, R2, RZ ;  /* 0x000000020d107210 */ /* 0x000fe20007f3e0ff */
[----:B------:R-:W-:Y:S01]  /*0530*/  IMAD.WIDE.U32 R10, R180, c[0x0][0x1c8], R10 ;  /* 0x00007200b40a7a25 */ /* 0x000fe200078e000a */
[----:B------:R-:W-:-:S02]  /*0540*/  IADD3.X R17, R15, R5, R17, P2, !PT ;  /* 0x000000050f117210 */ /* 0x000fc400017fe411 */
[----:B------:R-:W-:Y:S01]  /*0550*/  IADD3.X R3, R15, R3, R14, P1, !PT ;  /* 0x000000030f037210 */ /* 0x000fe20000ffe40e */
[----:B------:R-:W-:Y:S01]  /*0560*/  IMAD R5, R179, c[0x0][0x1a8], RZ ;  /* 0x00006a00b3057a24 */ /* 0x000fe200078e02ff */
[----:B------:R-:W-:Y:S02]  /*0570*/  LEA R14, P1, R16, c[0x0][0x240], 0x2 ;  /* 0x00009000100e7a11 */ /* 0x000fe400078210ff */
[----:B------:R-:W-:Y:S01]  /*0580*/  IADD3 R4, P2, R13, R6, RZ ;  /* 0x000000060d047210 */ /* 0x000fe20007f5e0ff */
[----:B------:R-:W-:Y:S01]  /*0590*/  IMAD R5, R180, c[0x0][0x1ac], R5 ;  /* 0x00006b00b4057a24 */ /* 0x000fe200078e0205 */
[----:B------:R-:W-:Y:S01]  /*05a0*/  LEA.HI.X R16, R16, c[0x0][0x244], R3, 0x2, P1 ;  /* 0x0000910010107a11 */ /* 0x000fe200008f1403 */
[----:B------:R-:W-:Y:S01]  /*05b0*/  IMAD R3, R179, c[0x0][0x1c8], RZ ;  /* 0x00007200b3037a24 */ /* 0x000fe200078e02ff */
[----:B------:R-:W-:Y:S02]  /*05c0*/  IADD3.X R7, R15, R7, R19, P2, !PT ;  /* 0x000000070f077210 */ /* 0x000fe400017fe413 */
[----:B------:R-:W-:-:S02]  /*05d0*/  ISETP.NE.U32.AND P1, PT, RZ, c[0x0][0x260], PT ;  /* 0x00009800ff007a0c */ /* 0x000fc40003f25070 */
[----:B------:R-:W-:Y:S02]  /*05e0*/  IADD3 R173, P2, R13, R8, RZ ;  /* 0x000000080dad7210 */ /* 0x000fe40007f5e0ff */
[----:B------:R-:W-:Y:S01]  /*05f0*/  IADD3 R8, R9, R5, RZ ;  /* 0x0000000509087210 */ /* 0x000fe20007ffe0ff */
[----:B------:R-:W-:Y:S01]  /*0600*/  IMAD R9, R180, c[0x0][0x1cc], R3 ;  /* 0x00007300b4097a24 */ /* 0x000fe200078e0203 */
[----:B------:R-:W-:Y:S02]  /*0610*/  LEA R5, P3, R0, c[0x0][0x248], 0x2 ;  /* 0x0000920000057a11 */ /* 0x000fe400078610ff */
[----:B------:R-:W-:Y:S02]  /*0620*/  ISETP.NE.AND.EX P1, PT, RZ, c[0x0][0x264], PT, P1 ;  /* 0x00009900ff007a0c */ /* 0x000fe40003f25310 */
[----:B------:R-:W-:Y:S02]  /*0630*/  LEA R3, P5, R4, c[0x0][0x308], 0x2 ;  /* 0x0000c20004037a11 */ /* 0x000fe400078a10ff */
[----:B------:R-:W-:-:S02]  /*0640*/  LEA.HI.X R6, R0, c[0x0][0x24c], R17, 0x2, P3 ;  /* 0x0000930000067a11 */ /* 0x000fc400018f1411 */
[----:B------:R-:W-:Y:S02]  /*0650*/  IADD3.X R0, R15, R8, RZ, P2, !PT ;  /* 0x000000080f007210 */ /* 0x000fe400017fe4ff */
[----:B------:R-:W-:Y:S02]  /*0660*/  ISETP.NE.U32.AND P2, PT, RZ, c[0x0][0x328], PT ;  /* 0x0000ca00ff007a0c */ /* 0x000fe40003f45070 */
[----:B------:R-:W-:Y:S02]  /*0670*/  ISETP.NE.U32.AND P3, PT, RZ, c[0x0][0x348], PT ;  /* 0x0000d200ff007a0c */ /* 0x000fe40003f65070 */
[----:B------:R-:W-:Y:S02]  /*0680*/  LEA.HI.X R4, R4, c[0x0][0x30c], R7, 0x2, P5 ;  /* 0x0000c30004047a11 */ /* 0x000fe400028f1407 */
[----:B------:R-:W-:Y:S02]  /*0690*/  LEA R174, P5, R173, c[0x0][0x228], 0x2 ;  /* 0x00008a00adae7a11 */ /* 0x000fe400078a10ff */
[----:B------:R-:W-:-:S02]  /*06a0*/  ISETP.NE.AND.EX P2, PT, RZ, c[0x0][0x32c], PT, P2 ;  /* 0x0000cb00ff007a0c */ /* 0x000fc40003f45320 */
[----:B------:R-:W-:Y:S02]  /*06b0*/  ISETP.NE.AND.EX P3, PT, RZ, c[0x0][0x34c], PT, P3 ;  /* 0x0000d300ff007a0c */ /* 0x000fe40003f65330 */
[----:B------:R-:W-:Y:S01]  /*06c0*/  LEA.HI.X R173, R173, c[0x0][0x22c], R0, 0x2, P5 ;  /* 0x00008b00adad7a11 */ /* 0x000fe200028f1400 */
[----:B------:R-:W-:Y:S01]  /*06d0*/  @P1 IMAD R0, R183, c[0x0][0x164], R186 ;  /* 0x00005900b7001a24 */ /* 0x000fe200078e02ba */
[----:B------:R-:W-:Y:S02]  /*06e0*/  IADD3 R13, P6, R13, R10, RZ ;  /* 0x0000000a0d0d7210 */ /* 0x000fe40007fde0ff */
[----:B------:R-:W-:Y:S01]  /*06f0*/  IADD3 R2, R11, R9, RZ ;  /* 0x000000090b027210 */ /* 0x000fe20007ffe0ff */
[----:B------:R-:W-:Y:S01]  /*0700*/  @P1 IMAD R0, R0, c[0x0][0x174], RZ ;  /* 0x00005d0000001a24 */ /* 0x000fe200078e02ff */
[----:B------:R-:W-:Y:S02]  /*0710*/  @P1 MOV R125, 0x8 ;  /* 0x00000008007d1802 */ /* 0x000fe40000000f00 */
[----:B------:R-:W-:Y:S01]  /*0720*/  IADD3.X R2, R15, R2, RZ, P6, !PT ;  /* 0x000000020f027210 */ /* 0x000fe200037fe4ff */
[----:B------:R-:W-:Y:S01]  /*0730*/  @P1 IMAD R0, R0, c[0x0][0x16c], RZ ;  /* 0x00005b0000001a24 */ /* 0x000fe200078e02ff */
[----:B------:R-:W-:-:S02]  /*0740*/  LEA R172, P6, R13, c[0x0][0x230], 0x2 ;  /* 0x00008c000dac7a11 */ /* 0x000fc400078c10ff */
        /* <DEDUP_REMOVED lines=22> */
.L_x_5679:
[----:B------:R-:W-:Y:S01]  /*08b0*/  IADD3 R168, -R170, c[0x0][0x174], RZ ;  /* 0x00005d00aaa87a10 */ /* 0x000fe20007ffe1ff */
[----:B------:R-:W-:Y:S01]  /*08c0*/  BAR.SYNC.DEFER_BLOCKING 0x0 ;  /* 0x0000000000007b1d */ /* 0x000fe20000010000 */
[----:B------:R-:W-:Y:S01]  /*08d0*/  LOP3.LUT R118, R169, 0x1f, R176, 0xf8, !PT ;  /* 0x0000001fa9767812 */ /* 0x000fe200078ef8b0 */
[----:B------:R-:W-:Y:S01]  /*08e0*/  HFMA2.MMA R0, -RZ, RZ, 0, 0 ;  /* 0x00000000ff007435 */ /* 0x000fe200000001ff */
[----:B0-----:R-:W-:-:S02]  /*08f0*/  MOV R2, UR14 ;  /* 0x0000000e00027c02 */ /* 0x001fc40008000f00 */
[----:B---3--:R-:W-:Y:S01]  /*0900*/  MOV R3, UR15 ;  /* 0x0000000f00037c02 */ /* 0x008fe20008000f00 */
[----:B------:R-:W1:Y:S01]  /*0910*/  R2UR UR5, R168 ;  /* 0x00000000a80573c2 */ /* 0x000e6200000e0000 */
[----:B------:R-:W-:Y:S01]  /*0920*/  ULDC UR6, c[0x0][0x168] ;  /* 0x00005a0000067ab9 */ /* 0x000fe20000000800 */
[C---:B------:R-:W-:Y:S02]  /*0930*/  LOP3.LUT R167, R118.reuse, 0x20, RZ, 0xfc, !PT ;  /* 0x0000002076a77812 */ /* 0x040fe400078efcff */
[C---:B------:R-:W-:Y:S01]  /*0940*/  IMAD.WIDE R2, R118.reuse, 0x4, R2 ;  /* 0x0000000476027825 */ /* 0x040fe200078e0202 */
[C---:B------:R-:W-:Y:S02]  /*0950*/  LOP3.LUT R166, R118.reuse, 0x40, RZ, 0xfc, !PT ;  /* 0x0000004076a67812 */ /* 0x040fe400078efcff */
[----:B------:R-:W-:Y:S01]  /*0960*/  LOP3.LUT R165, R118, 0x60, RZ, 0xfc, !PT ;  /* 0x0000006076a57812 */ /* 0x000fe200078efcff */
[----:B-1----:R-:W-:-:S04]  /*0970*/  ULEA UR5, UR5, 0xfffffe00, 0x9 ;  /* 0xfffffe0005057891 */ /* 0x002fc8000f8e483f */
[----:B------:R-:W-:-:S06]  /*0980*/  UIADD3 UR6, -UR5, UR6, URZ ;  /* 0x0000000605067290 */ /* 0x000fcc000fffe13f */
[C---:B------:R-:W-:Y:S02]  /*0990*/  ISETP.GE.AND P0, PT, R118.reuse, UR6, PT ;  /* 0x0000000676007c0c */ /* 0x040fe4000bf06270 */
[C---:B------:R-:W-:Y:S02]  /*09a0*/  LOP3.LUT R164, R118.reuse, 0x80, RZ, 0xfc, !PT ;  /* 0x0000008076a47812 */ /* 0x040fe400078efcff */
[----:B------:R-:W-:Y:S02]  /*09b0*/  LOP3.LUT R163, R118, 0xa0, RZ, 0xfc, !PT ;  /* 0x000000a076a37812 */ /* 0x000fe400078efcff */
[----:B------:R-:W-:Y:S02]  /*09c0*/  ISETP.GE.AND P1, PT, R166, UR6, PT ;  /* 0x00000006a6007c0c */ /* 0x000fe4000bf26270 */
[----:B------:R-:W-:-:S05]  /*09d0*/  ISETP.GE.AND P2, PT, R165, UR6, PT ;  /* 0x00000006a5007c0c */ /* 0x000fca000bf46270 */
[----:B------:R1:W3:Y:S01]  /*09e0*/  @!P0 LDG.E R0, [R2.64] ;  /* 0x0000000802008981 */ /* 0x0002e2000c1e1900 */
[----:B------:R-:W-:Y:S01]  /*09f0*/  ISETP.GE.AND P0, PT, R167, UR6, PT ;  /* 0x00000006a7007c0c */ /* 0x000fe2000bf06270 */
[----:B------:R-:W-:Y:S01]  /*0a00*/  CS2R R4, SRZ ;  /* 0x0000000000047805 */ /* 0x000fe2000001ff00 */
[----:B------:R-:W-:Y:S01]  /*0a10*/  ISETP.GE.AND P3, PT, R164, UR6, PT ;  /* 0x00000006a4007c0c */ /* 0x000fe2000bf66270 */
[----:B------:R-:W-:Y:S01]  /*0a20*/  CS2R R6, SRZ ;  /* 0x0000000000067805 */ /* 0x000fe2000001ff00 */
[----:B------:R-:W-:Y:S01]  /*0a30*/  ISETP.GE.AND P4, PT, R163, UR6, PT ;  /* 0x00000006a3007c0c */ /* 0x000fe2000bf86270 */
[----:B------:R-:W-:Y:S01]  /*0a40*/  CS2R R8, SRZ ;  /* 0x0000000000087805 */ /* 0x000fe2000001ff00 */
[C---:B------:R-:W-:Y:S01]  /*0a50*/  LOP3.LUT R162, R118.reuse, 0xc0, RZ, 0xfc, !PT ;  /* 0x000000c076a27812 */ /* 0x040fe200078efcff */
[----:B------:R1:W4:Y:S01]  /*0a60*/  @!P1 LDG.E R5, [R2.64+0x100] ;  /* 0x0001000802059981 */ /* 0x000322000c1e1900 */
        /* <DEDUP_REMOVED lines=8> */
[----:B------:R1:W4:Y:S01]  /*0af0*/  @!P3 LDG.E R7, [R2.64+0x200] ;  /* 0x000200080207b981 */ /* 0x000322000c1e1900 */
[----:B------:R-:W-:Y:S02]  /*0b00*/  ISETP.GE.AND P2, PT, R160, UR6, PT ;  /* 0x00000006a0007c0c */ /* 0x000fe4000bf46270 */
[----:B------:R-:W-:Y:S01]  /*0b10*/  ISETP.GE.AND P3, PT, R159, UR6, PT ;  /* 0x000000069f007c0c */ /* 0x000fe2000bf66270 */
[----:B------:R1:W4:Y:S01]  /*0b20*/  @!P4 LDG.E R8, [R2.64+0x280] ;  /* 0x000280080208c981 */ /* 0x000322000c1e1900 */
[----:B------:R-:W-:Y:S01]  /*0b30*/  ISETP.GE.AND P4, PT, R158, UR6, PT ;  /* 0x000000069e007c0c */ /* 0x000fe2000bf86270 */
[----:B------:R-:W-:Y:S01]  /*0b40*/  CS2R R10, SRZ ;  /* 0x00000000000a7805 */ /* 0x000fe2000001ff00 */
[----:B0-----:R-:W-:Y:S01]  /*0b50*/  CS2R R12, SRZ ;  /* 0x00000000000c7805 */ /* 0x001fe2000001ff00 */
[----:B------:R-:W-:-:S02]  /*0b60*/  LOP3.LUT R157, R118, 0x160, RZ, 0xfc, !PT ;  /* 0x00000160769d7812 */ /* 0x000fc400078efcff */
[C---:B------:R-:W-:Y:S01]  /*0b70*/  LOP3.LUT R156, R118.reuse, 0x180, RZ, 0xfc, !PT ;  /* 0x00000180769c7812 */ /* 0x040fe200078efcff */
[----:B------:R1:W4:Y:S01]  /*0b80*/  @!P0 LDG.E R9, [R2.64+0x300] ;  /* 0x0003000802098981 */ /* 0x000322000c1e1900 */
[C---:B------:R-:W-:Y:S02]  /*0b90*/  LOP3.LUT R155, R118.reuse, 0x1a0, RZ, 0xfc, !PT ;  /* 0x000001a0769b7812 */ /* 0x040fe400078efcff */
[C---:B------:R-:W-:Y:S01]  /*0ba0*/  LOP3.LUT R154, R118.reuse, 0x1c0, RZ, 0xfc, !PT ;  /* 0x000001c0769a7812 */ /* 0x040fe200078efcff */
[----:B------:R1:W4:Y:S01]  /*0bb0*/  @!P1 LDG.E R10, [R2.64+0x380] ;  /* 0x00038008020a9981 */ /* 0x000322000c1e1900 */
[----:B------:R-:W-:Y:S02]  /*0bc0*/  ISETP.GE.AND P0, PT, R157, UR6, PT ;  /* 0x000000069d007c0c */ /* 0x000fe4000bf06270 */
[----:B------:R-:W-:Y:S01]  /*0bd0*/  LOP3.LUT R152, R118, 0x1e0, RZ, 0xfc, !PT ;  /* 0x000001e076987812 */ /* 0x000fe200078efcff */
[----:B------:R1:W4:Y:S01]  /*0be0*/  @!P2 LDG.E R11, [R2.64+0x400] ;  /* 0x00040008020ba981 */ /* 0x000322000c1e1900 */
[----:B------:R-:W-:-:S02]  /*0bf0*/  ISETP.GE.AND P1, PT, R156, UR6, PT ;  /* 0x000000069c007c0c */ /* 0x000fc4000bf26270 */
[----:B------:R-:W-:Y:S01]  /*0c00*/  ISETP.GE.AND P2, PT, R155, UR6, PT ;  /* 0x000000069b007c0c */ /* 0x000fe2000bf46270 */
[----:B------:R1:W4:Y:S01]  /*0c10*/  @!P3 LDG.E R12, [R2.64+0x480] ;  /* 0x00048008020cb981 */ /* 0x000322000c1e1900 */
[----:B------:R-:W-:-:S03]  /*0c20*/  ISETP.GE.AND P3, PT, R154, UR6, PT ;  /* 0x000000069a007c0c */ /* 0x000fc6000bf66270 */
[----:B------:R1:W4:Y:S01]  /*0c30*/  @!P4 LDG.E R13, [R2.64+0x500] ;  /* 0x00050008020dc981 */ /* 0x000322000c1e1900 */
[----:B------:R-:W-:Y:S01]  /*0c40*/  ISETP.GE.AND P4, PT, R152, UR6, PT ;  /* 0x0000000698007c0c */ /* 0x000fe2000bf86270 */
[----:B------:R-:W-:Y:S01]  /*0c50*/  CS2R R14, SRZ ;  /* 0x00000000000e7805 */ /* 0x000fe2000001ff00 */
[----:B------:R-:W-:Y:S01]  /*0c60*/  CS2R R16, SRZ ;  /* 0x0000000000107805 */ /* 0x000fe2000001ff00 */
[----:B------:R-:W-:-:S04]  /*0c70*/  MOV R18, RZ ;  /* 0x000000ff00127202 */ /* 0x000fc80000000f00 */
[----:B------:R1:W4:Y:S04]  /*0c80*/  @!P0 LDG.E R14, [R2.64+0x580] ;  /* 0x00058008020e8981 */ /* 0x000328000c1e1900 */
[----:B------:R1:W4:Y:S04]  /*0c90*/  @!P1 LDG.E R15, [R2.64+0x600] ;  /* 0x00060008020f9981 */ /* 0x000328000c1e1900 */
[----:B------:R1:W4:Y:S04]  /*0ca0*/  @!P2 LDG.E R16, [R2.64+0x680] ;  /* 0x000680080210a981 */ /* 0x000328000c1e1900 */
[----:B------:R1:W4:Y:S04]  /*0cb0*/  @!P3 LDG.E R17, [R2.64+0x700] ;  /* 0x000700080211b981 */ /* 0x000328000c1e1900 */
[----:B------:R1:W4:Y:S01]  /*0cc0*/  @!P4 LDG.E R18, [R2.64+0x780] ;  /* 0x000780080212c981 */ /* 0x000322000c1e1900 */
[----:B------:R-:W-:-:S02]  /*0cd0*/  LEA.HI.SX32 R153, R175, R175, 0x1b ;  /* 0x000000afaf997211 */ /* 0x000fc400078fdaff */
[----:B------:R-:W-:Y:S02]  /*0ce0*/  IADD3 R20, R175, 0x20, RZ ;  /* 0x00000020af147810 */ /* 0x000fe40007ffe0ff */
[----:B------:R-:W-:Y:S02]  /*0cf0*/  SHF.L.U32 R153, R153, 0x2, RZ ;  /* 0x0000000299997819 */ /* 0x000fe400000006ff */
[C---:B------:R-:W-:Y:S02]  /*0d00*/  IADD3 R22, R175.reuse, 0x40, RZ ;  /* 0x00000040af167810 */ /* 0x040fe40007ffe0ff */
[C---:B------:R-:W-:Y:S02]  /*0d10*/  IADD3 R24, R175.reuse, 0x60, RZ ;  /* 0x00000060af187810 */ /* 0x040fe40007ffe0ff */
[C---:B-1----:R-:W-:Y:S02]  /*0d20*/  IADD3 R2, R175.reuse, 0xe0, RZ ;  /* 0x000000e0af027810 */ /* 0x042fe40007ffe0ff */
[----:B------:R-:W-:-:S02]  /*0d30*/  IADD3 R26, R175, 0x80, RZ ;  /* 0x00000080af1a7810 */ /* 0x000fc40007ffe0ff */
[----:B------:R-:W-:Y:S02]  /*0d40*/  IADD3 R28, R175, 0xa0, RZ ;  /* 0x000000a0af1c7810 */ /* 0x000fe40007ffe0ff */
[-C--:B------:R-:W-:Y:S02]  /*0d50*/  LEA.HI.SX32 R20, R20, R175.reuse, 0x1b ;  /* 0x000000af14147211 */ /* 0x080fe400078fdaff */
[-C--:B------:R-:W-:Y:S02]  /*0d60*/  LEA.HI.SX32 R22, R22, R175.reuse, 0x1b ;  /* 0x000000af16167211 */ /* 0x080fe400078fdaff */
[-C--:B------:R-:W-:Y:S02]  /*0d70*/  LEA.HI.SX32 R24, R24, R175.reuse, 0x1b ;  /* 0x000000af18187211 */ /* 0x080fe400078fdaff */
[-C--:B------:R-:W-:Y:S02]  /*0d80*/  LEA.HI.SX32 R2, R2, R175.reuse, 0x1b ;  /* 0x000000af02027211 */ /* 0x080fe400078fdaff */
        /* <DEDUP_REMOVED lines=8> */
[C---:B------:R-:W-:Y:S02]  /*0e10*/  IADD3 R2, R175.reuse, 0x180, RZ ;  /* 0x00000180af027810 */ /* 0x040fe40007ffe0ff */
[----:B------:R-:W-:Y:S02]  /*0e20*/  SHF.L.U32 R147, R28, 0x2, RZ ;  /* 0x000000021c937819 */ /* 0x000fe400000006ff */
[C---:B------:R-:W-:Y:S02]  /*0e30*/  IADD3 R22, R175.reuse, 0x120, RZ ;  /* 0x00000120af167810 */ /* 0x040fe40007ffe0ff */
[----:B------:R-:W-:Y:S02]  /*0e40*/  IADD3 R24, R175, 0x140, RZ ;  /* 0x00000140af187810 */ /* 0x000fe40007ffe0ff */
[----:B------:R-:W-:-:S02]  /*0e50*/  LEA.HI.SX32 R20, R20, R175, 0x1b ;  /* 0x000000af14147211 */ /* 0x000fc400078fdaff */
[-C--:B------:R-:W-:Y:S02]  /*0e60*/  LEA.HI.SX32 R2, R2, R175.reuse, 0x1b ;  /* 0x000000af02027211 */ /* 0x080fe400078fdaff */
[-C--:B------:R-:W-:Y:S02]  /*0e70*/  LEA.HI.SX32 R22, R22, R175.reuse, 0x1b ;  /* 0x000000af16167211 */ /* 0x080fe400078fdaff */
[----:B------:R-:W-:Y:S02]  /*0e80*/  LEA.HI.SX32 R24, R24, R175, 0x1b ;  /* 0x000000af18187211 */ /* 0x000fe400078fdaff */
[----:B------:R-:W-:Y:S02]  /*0e90*/  SHF.L.U32 R144, R20, 0x2, RZ ;  /* 0x0000000214907819 */ /* 0x000fe400000006ff */
[----:B------:R-:W-:Y:S02]  /*0ea0*/  SHF.L.U32 R140, R2, 0x2, RZ ;  /* 0x00000002028c7819 */ /* 0x000fe400000006ff */
[----:B------:R-:W-:-:S02]  /*0eb0*/  SHF.L.U32 R143, R22, 0x2, RZ ;  /* 0x00000002168f7819 */ /* 0x000fc400000006ff */
[----:B------:R-:W-:Y:S02]  /*0ec0*/  SHF.L.U32 R2, R175, 0x4, RZ ;  /* 0x00000004af027819 */ /* 0x000fe400000006ff */
[----:B------:R-:W-:Y:S02]  /*0ed0*/  SHF.L.U32 R142, R24, 0x2, RZ ;  /* 0x00000002188e7819 */ /* 0x000fe400000006ff */
[----:B------:R-:W-:-:S04]  /*0ee0*/  LEA.HI.SX32 R2, R2, R2, 0x1b ;  /* 0x0000000202027211 */ /* 0x000fc800078fdaff */
[----:B------:R-:W-:Y:S02]  /*0ef0*/  SHF.L.U32 R115, R2, 0x2, RZ ;  /* 0x0000000202737819 */ /* 0x000fe400000006ff */
[----:B------:R-:W-:Y:S02]  /*0f00*/  ISETP.GE.AND P0, PT, R164, UR6, PT ;  /* 0x00000006a4007c0c */ /* 0x000fe4000bf06270 */
[----:B------:R-:W-:Y:S02]  /*0f10*/  MOV R126, UR12 ;  /* 0x0000000c007e7c02 */ /* 0x000fe40008000f00 */
[----:B------:R-:W-:-:S05]  /*0f20*/  MOV R127, UR13 ;  /* 0x0000000d007f7c02 */ /* 0x000fca0008000f00 */
[----:B------:R-:W-:Y:S01]  /*0f30*/  IMAD.WIDE R126, R118, 0x4, R126 ;  /* 0x00000004767e7825 */ /* 0x000fe200078e027e */
[----:B------:R-:W-:Y:S02]  /*0f40*/  ISETP.GE.AND P1, PT, R165, UR6, PT ;  /* 0x00000006a5007c0c */ /* 0x000fe4000bf26270 */
[----:B------:R-:W-:Y:S02]  /*0f50*/  ISETP.GE.AND P2, PT, R166, UR6, PT ;  /* 0x00000006a6007c0c */ /* 0x000fe4000bf46270 */
[----:B------:R-:W-:Y:S02]  /*0f60*/  ISETP.GE.AND P3, PT, R167, UR6, PT ;  /* 0x00000006a7007c0c */ /* 0x000fe4000bf66270 */
[----:B------:R-:W-:Y:S02]  /*0f70*/  ISETP.GE.AND P4, PT, R118, UR6, PT ;  /* 0x0000000676007c0c */ /* 0x000fe4000bf86270 */
[----:B------:R-:W-:Y:S02]  /*0f80*/  ISETP.GE.AND P5, PT, R162, UR6, PT ;  /* 0x00000006a2007c0c */ /* 0x000fe4000bfa6270 */
[----:B------:R-:W-:Y:S01]  /*0f90*/  ISETP.GE.AND P6, PT, R163, UR6, PT ;  /* 0x00000006a3007c0c */ /* 0x000fe2000bfc6270 */
[----:B---3--:R0:W-:Y:S02]  /*0fa0*/  STS [R153], R0 ;  /* 0x0000000099007388 */ /* 0x0081e40000000800 */
[----:B0-----:R-:W-:-:S04]  /*0fb0*/  IADD3 R0, R175, 0xc0, RZ ;  /* 0x000000c0af007810 */ /* 0x001fc80007ffe0ff */
[----:B------:R-:W-:Y:S01]  /*0fc0*/  LEA.HI.SX32 R0, R0, R175, 0x1b ;  /* 0x000000af00007211 */ /* 0x000fe200078fdaff */
[----:B--2---:R0:W-:Y:S03]  /*0fd0*/  STS [R151+0x80], R4 ;  /* 0x0000800497007388 */ /* 0x0041e60000000800 */
[----:B------:R-:W-:Y:S01]  /*0fe0*/  SHF.L.U32 R146, R0, 0x2, RZ ;  /* 0x0000000200927819 */ /* 0x000fe200000006ff */
[----:B----4-:R-:W-:Y:S01]  /*0ff0*/  STS [R150+0x100], R5 ;  /* 0x0001000596007388 */ /* 0x010fe20000000800 */
[----:B------:R-:W-:-:S03]  /*1000*/  IADD3 R0, R175, 0x160, RZ ;  /* 0x00000160af007810 */ /* 0x000fc60007ffe0ff */
[----:B------:R1:W-:Y:S01]  /*1010*/  STS [R149+0x180], R6 ;  /* 0x0001800695007388 */ /* 0x0003e20000000800 */
[----:B0-----:R-:W-:-:S03]  /*1020*/  IADD3 R4, R175, 0x1a0, RZ ;  /* 0x000001a0af047810 */ /* 0x001fc60007ffe0ff */
[----:B------:R-:W-:Y:S01]  /*1030*/  STS [R148+0x200], R7 ;  /* 0x0002000794007388 */ /* 0x000fe20000000800 */
[----:B------:R-:W-:-:S03]  /*1040*/  LEA.HI.SX32 R0, R0, R175, 0x1b ;  /* 0x000000af00007211 */ /* 0x000fc600078fdaff */
[----:B------:R0:W-:Y:S01]  /*1050*/  STS [R147+0x280], R8 ;  /* 0x0002800893007388 */ /* 0x0001e20000000800 */
[C---:B-1----:R-:W-:Y:S02]  /*1060*/  IADD3 R6, R175.reuse, 0x1c0, RZ ;  /* 0x000001c0af067810 */ /* 0x042fe40007ffe0ff */
[-C--:B------:R-:W-:Y:S01]  /*1070*/  LEA.HI.SX32 R4, R4, R175.reuse, 0x1b ;  /* 0x000000af04047211 */ /* 0x080fe200078fdaff */
[----:B------:R-:W-:Y:S01]  /*1080*/  STS [R146+0x300], R9 ;  /* 0x0003000992007388 */ /* 0x000fe20000000800 */
[-C--:B------:R-:W-:Y:S02]  /*1090*/  LEA.HI.SX32 R6, R6, R175.reuse, 0x1b ;  /* 0x000000af06067211 */ /* 0x080fe400078fdaff */
[----:B0-----:R-:W-:Y:S01]  /*10a0*/  IADD3 R8, R175, 0x1e0, RZ ;  /* 0x000001e0af087810 */ /* 0x001fe20007ffe0ff */
[----:B------:R-:W-:Y:S01]  /*10b0*/  STS [R145+0x380], R10 ;  /* 0x0003800a91007388 */ /* 0x000fe20000000800 */
[----:B------:R-:W-:Y:S02]  /*10c0*/  SHF.L.U32 R141, R0, 0x2, RZ ;  /* 0x00000002008d7819 */ /* 0x000fe400000006ff */
[----:B------:R-:W-:Y:S01]  /*10d0*/  LEA.HI.SX32 R8, R8, R175, 0x1b ;  /* 0x000000af08087211 */ /* 0x000fe200078fdaff */
[----:B------:R0:W-:Y:S01]  /*10e0*/  STS [R144+0x400], R11 ;  /* 0x0004000b90007388 */ /* 0x0001e20000000800 */
[----:B------:R-:W-:-:S02]  /*10f0*/  SHF.L.U32 R139, R4, 0x2, RZ ;  /* 0x00000002048b7819 */ /* 0x000fc400000006ff */
        /* <DEDUP_REMOVED lines=28> */
[----:B0-----:R-:W-:Y:S01]  /*12c0*/  CS2R R10, SRZ ;  /* 0x00000000000a7805 */ /* 0x001fe2000001ff00 */
[----:B------:R-:W-:-:S04]  /*12d0*/  HFMA2.MMA R0, -RZ, RZ, 0, 0 ;  /* 0x00000000ff007435 */ /* 0x000fc800000001ff */
[----:B------:R-:W4:Y:S01]  /*12e0*/  @!P0 LDG.E R7, [R126.64+0x200] ;  /* 0x000200087e078981 */ /* 0x000f22000c1e1900 */
[----:B------:R-:W-:Y:S01]  /*12f0*/  ISETP.GE.AND P0, PT, R161, UR6, PT ;  /* 0x00000006a1007c0c */ /* 0x000fe2000bf06270 */
[----:B------:R-:W-:Y:S01]  /*1300*/  CS2R R4, SRZ ;  /* 0x0000000000047805 */ /* 0x000fe2000001ff00 */
[----:B------:R-:W-:Y:S01]  /*1310*/  CS2R R8, SRZ ;  /* 0x0000000000087805 */ /* 0x000fe2000001ff00 */
[----:B------:R-:W4:Y:S04]  /*1320*/  @!P1 LDG.E R6, [R126.64+0x180] ;  /* 0x000180087e069981 */ /* 0x000f28000c1e1900 */
[----:B------:R-:W4:Y:S06]  /*1330*/  @!P4 LDG.E R0, [R126.64] ;  /* 0x000000087e00c981 */ /* 0x000f2c000c1e1900 */
[----:B------:R-:W4:Y:S01]  /*1340*/  @!P0 LDG.E R10, [R126.64+0x380] ;  /* 0x000380087e0a8981 */ /* 0x000f22000c1e1900 */
[----:B------:R-:W-:-:S02]  /*1350*/  ISETP.GE.AND P0, PT, R160, UR6, PT ;  /* 0x00000006a0007c0c */ /* 0x000fc4000bf06270 */
[----:B------:R-:W-:Y:S01]  /*1360*/  ISETP.GE.AND P1, PT, R158, UR6, PT ;  /* 0x000000069e007c0c */ /* 0x000fe2000bf26270 */
[----:B------:R-:W4:Y:S01]  /*1370*/  @!P2 LDG.E R5, [R126.64+0x100] ;  /* 0x000100087e05a981 */ /* 0x000f22000c1e1900 */
[----:B------:R-:W-:-:S03]  /*1380*/  ISETP.GE.AND P2, PT, R157, UR6, PT ;  /* 0x000000069d007c0c */ /* 0x000fc6000bf46270 */
[----:B------:R-:W4:Y:S01]  /*1390*/  @!P3 LDG.E R4, [R126.64+0x80] ;  /* 0x000080087e04b981 */ /* 0x000f22000c1e1900 */
[----:B------:R-:W-:-:S03]  /*13a0*/  ISETP.GE.AND P3, PT, R156, UR6, PT ;  /* 0x000000069c007c0c */ /* 0x000fc6000bf66270 */
[----:B------:R-:W4:Y:S04]  /*13b0*/  @!P5 LDG.E R9, [R126.64+0x300] ;  /* 0x000300087e09d981 */ /* 0x000f28000c1e1900 */
[----:B------:R-:W4:Y:S01]  /*13c0*/  @!P0 LDG.E R11, [R126.64+0x400] ;  /* 0x000400087e0b8981 */ /* 0x000f22000c1e1900 */
[----:B------:R-:W-:Y:S02]  /*13d0*/  ISETP.GE.AND P0, PT, R159, UR6, PT ;  /* 0x000000069f007c0c */ /* 0x000fe4000bf06270 */
[----:B------:R-:W-:Y:S01]  /*13e0*/  ISETP.GE.AND P4, PT, R155, UR6, PT ;  /* 0x000000069b007c0c */ /* 0x000fe2000bf86270 */
[----:B------:R-:W4:Y:S01]  /*13f0*/  @!P6 LDG.E R8, [R126.64+0x280] ;  /* 0x000280087e08e981 */ /* 0x000f22000c1e1900 */
[----:B------:R-:W-:Y:S01]  /*1400*/  ISETP.GE.AND P5, PT, R154, UR6, PT ;  /* 0x000000069a007c0c */ /* 0x000fe2000bfa6270 */
[----:B-1----:R-:W-:Y:S01]  /*1410*/  CS2R R12, SRZ ;  /* 0x00000000000c7805 */ /* 0x002fe2000001ff00 */
[----:B------:R-:W-:Y:S01]  /*1420*/  ISETP.GE.AND P6, PT, R152, UR6, PT ;  /* 0x0000000698007c0c */ /* 0x000fe2000bfc6270 */
[----:B--2---:R-:W-:Y:S01]  /*1430*/  CS2R R14, SRZ ;  /* 0x00000000000e7805 */ /* 0x004fe2000001ff00 */
[----:B---3--:R-:W-:Y:S01]  /*1440*/  CS2R R16, SRZ ;  /* 0x0000000000107805 */ /* 0x008fe2000001ff00 */
[----:B------:R-:W-:-:S02]  /*1450*/  MOV R18, RZ ;  /* 0x000000ff00127202 */ /* 0x000fc40000000f00 */
[----:B------:R-:W2:Y:S04]  /*1460*/  @!P1 LDG.E R13, [R126.64+0x500] ;  /* 0x000500087e0d9981 */ /* 0x000ea8000c1e1900 */
[----:B------:R-:W3:Y:S04]  /*1470*/  @!P0 LDG.E R12, [R126.64+0x480] ;  /* 0x000480087e0c8981 */ /* 0x000ee8000c1e1900 */
[----:B------:R-:W2:Y:S04]  /*1480*/  @!P2 LDG.E R14, [R126.64+0x580] ;  /* 0x000580087e0ea981 */ /* 0x000ea8000c1e1900 */
[----:B------:R-:W2:Y:S04]  /*1490*/  @!P3 LDG.E R15, [R126.64+0x600] ;  /* 0x000600087e0fb981 */ /* 0x000ea8000c1e1900 */
[----:B------:R-:W2:Y:S04]  /*14a0*/  @!P4 LDG.E R16, [R126.64+0x680] ;  /* 0x000680087e10c981 */ /* 0x000ea8000c1e1900 */
[----:B------:R-:W2:Y:S04]  /*14b0*/  @!P5 LDG.E R17, [R126.64+0x700] ;  /* 0x000700087e11d981 */ /* 0x000ea8000c1e1900 */
[----:B------:R-:W2:Y:S01]  /*14c0*/  @!P6 LDG.E R18, [R126.64+0x780] ;  /* 0x000780087e12e981 */ /* 0x000ea2000c1e1900 */
[----:B------:R-:W-:-:S02]  /*14d0*/  P2R R20, PR, RZ, 0x1 ;  /* 0x00000001ff147803 */ /* 0x000fc40000000000 */
[----:B------:R-:W-:Y:S02]  /*14e0*/  ISETP.GE.AND P0, PT, R118, UR6, PT ;  /* 0x0000000676007c0c */ /* 0x000fe4000bf06270 */
[----:B------:R-:W-:Y:S02]  /*14f0*/  MOV R2, UR10 ;  /* 0x0000000a00027c02 */ /* 0x000fe40008000f00 */
[----:B------:R-:W-:-:S05]  /*1500*/  MOV R3, UR11 ;  /* 0x0000000b00037c02 */ /* 0x000fca0008000f00 */
[----:B------:R-:W-:Y:S01]  /*1510*/  IMAD.WIDE R2, R118, 0x4, R2 ;  /* 0x0000000476027825 */ /* 0x000fe200078e0202 */
[----:B------:R-:W-:Y:S02]  /*1520*/  P2R R19, PR, RZ, 0x2 ;  /* 0x00000002ff137803 */ /* 0x000fe40000000000 */
[----:B------:R-:W-:Y:S01]  /*1530*/  ISETP.GE.AND P1, PT, R166, UR6, PT ;  /* 0x00000006a6007c0c */ /* 0x000fe2000bf26270 */
[----:B----4-:R0:W-:Y:S04]  /*1540*/  STS [R153], R0 ;  /* 0x0000000099007388 */ /* 0x0101e80000000800 */
        /* <DEDUP_REMOVED lines=8> */
[----:B---3--:R-:W-:Y:S04]  /*15d0*/  STS [R143+0x480], R12 ;  /* 0x0004800c8f007388 */ /* 0x008fe80000000800 */
[----:B--2---:R2:W-:Y:S04]  /*15e0*/  STS [R142+0x500], R13 ;  /* 0x0005000d8e007388 */ /* 0x0045e80000000800 */
[----:B------:R-:W-:Y:S04]  /*15f0*/  STS [R141+0x580], R14 ;  /* 0x0005800e8d007388 */ /* 0x000fe80000000800 */
[----:B------:R3:W-:Y:S04]  /*1600*/  STS [R140+0x600], R15 ;  /* 0x0006000f8c007388 */ /* 0x0007e80000000800 */
[----:B------:R-:W-:Y:S04]  /*1610*/  STS [R139+0x680], R16 ;  /* 0x000680108b007388 */ /* 0x000fe80000000800 */
[----:B------:R0:W-:Y:S04]  /*1620*/  STS [R138+0x700], R17 ;  /* 0x000700118a007388 */ /* 0x0001e80000000800 */
        /* <DEDUP_REMOVED lines=9> */
[----:B------:R-:W2:Y:S04]  /*16c0*/  LDS R76, [R115+0x1c] ;  /* 0x00001c00734c7984 */ /* 0x000ea80000000800 */
[----:B------:R-:W2:Y:S04]  /*16d0*/  LDS R75, [R115+0x20] ;  /* 0x00002000734b7984 */ /* 0x000ea80000000800 */
[----:B------:R-:W2:Y:S04]  /*16e0*/  LDS R74, [R115+0x24] ;  /* 0x00002400734a7984 */ /* 0x000ea80000000800 */
[----:B------:R-:W2:Y:S04]  /*16f0*/  LDS R73, [R115+0x28] ;  /* 0x0000280073497984 */ /* 0x000ea80000000800 */
[----:B------:R-:W2:Y:S04]  /*1700*/  LDS R67, [R115+0x2c] ;  /* 0x00002c0073437984 */ /* 0x000ea80000000800 */
[----:B------:R-:W2:Y:S04]  /*1710*/  LDS R63, [R115+0x30] ;  /* 0x00003000733f7984 */ /* 0x000ea80000000800 */
[----:B------:R-:W2:Y:S04]  /*1720*/  LDS R59, [R115+0x34] ;  /* 0x00003400733b7984 */ /* 0x000ea80000000800 */
[----:B------:R-:W2:Y:S04]  /*1730*/  LDS R55, [R115+0x38] ;  /* 0x0000380073377984 */ /* 0x000ea80000000800 */
[----:B------:R-:W2:Y:S01]  /*1740*/  LDS R51, [R115+0x3c] ;  /* 0x00003c0073337984 */ /* 0x000ea20000000800 */
        /* <DEDUP_REMOVED lines=12> */
[----:B------:R-:W-:-:S08]  /*1810*/  CS2R R8, SRZ ;  /* 0x0000000000087805 */ /* 0x000fd0000001ff00 */
        /* <DEDUP_REMOVED lines=36> */
[----:B----4-:R0:W-:Y:S04]  /*1a60*/  STS [R153], R0 ;  /* 0x0000000099007388 */ /* 0x0101e80000000800 */
[----:B------:R1:W-:Y:S04]  /*1a70*/  STS [R151+0x80], R4 ;  /* 0x0000800497007388 */ /* 0x0003e80000000800 */
[----:B------:R1:W-:Y:S04]  /*1a80*/  STS [R150+0x100], R5 ;  /* 0x0001000596007388 */ /* 0x0003e80000000800 */
[----:B------:R1:W-:Y:S04]  /*1a90*/  STS [R149+0x180], R6 ;  /* 0x0001800695007388 */ /* 0x0003e80000000800 */
[----:B------:R1:W-:Y:S04]  /*1aa0*/  STS [R148+0x200], R7 ;  /* 0x0002000794007388 */ /* 0x0003e80000000800 */
[----:B------:R1:W-:Y:S04]  /*1ab0*/  STS [R147+0x280], R8 ;  /* 0x0002800893007388 */ /* 0x0003e80000000800 */
[----:B------:R1:W-:Y:S04]  /*1ac0*/  STS [R146+0x300], R9 ;  /* 0x0003000992007388 */ /* 0x0003e80000000800 */
[----:B--2---:R1:W-:Y:S04]  /*1ad0*/  STS [R145+0x380], R10 ;  /* 0x0003800a91007388 */ /* 0x0043e80000000800 */
[----:B------:R1:W-:Y:S04]  /*1ae0*/  STS [R144+0x400], R11 ;  /* 0x0004000b90007388 */ /* 0x0003e80000000800 */
[----:B---3--:R1:W-:Y:S04]  /*1af0*/  STS [R143+0x480], R12 ;  /* 0x0004800c8f007388 */ /* 0x0083e80000000800 */
        /* <DEDUP_REMOVED lines=57> */
.L_x_5606:
[----:B--234-:R-:W-:Y:S05]  /*1e90*/  BSYNC B0 ;  /* 0x0000000000007941 */ /* 0x01cfea0003800000 */
.L_x_5605:
        /* <DEDUP_REMOVED lines=35> */
.L_x_5608:
[----:B------:R-:W-:Y:S05]  /*20d0*/  BSYNC B0 ;  /* 0x0000000000007941 */ /* 0x000fea0003800000 */
.L_x_5607:
        /* <DEDUP_REMOVED lines=35> */
.L_x_5610:
[----:B------:R-:W-:Y:S05]  /*2310*/  BSYNC B0 ;  /* 0x0000000000007941 */ /* 0x000fea0003800000 */
.L_x_5609:
        /* <DEDUP_REMOVED lines=35> */
.L_x_5612:
[----:B------:R-:W-:Y:S05]  /*2550*/  BSYNC B0 ;  /* 0x0000000000007941 */ /* 0x000fea0003800000 */
.L_x_5611:
        /* <DEDUP_REMOVED lines=36> */
.L_x_5614:
[----:B------:R-:W-:Y:S05]  /*27a0*/  BSYNC B0 ;  /* 0x0000000000007941 */ /* 0x000fea0003800000 */
.L_x_5613:
        /* <DEDUP_REMOVED lines=38> */
.L_x_5616:
[----:B------:R-:W-:Y:S05]  /*2a10*/  BSYNC B0 ;  /* 0x0000000000007941 */ /* 0x000fea0003800000 */
.L_x_5615:
        /* <DEDUP_REMOVED lines=39> */
.L_x_5618:
[----:B------:R-:W-:Y:S05]  /*2c90*/  BSYNC B0 ;  /* 0x0000000000007941 */ /* 0x000fea0003800000 */
.L_x_5617:
        /* <DEDUP_REMOVED lines=39> */
.L_x_5620:
[----:B------:R-:W-:Y:S05]  /*2f10*/  BSYNC B0 ;  /* 0x0000000000007941 */ /* 0x000fea0003800000 */
.L_x_5619:
        /* <DEDUP_REMOVED lines=39> */
.L_x_5622:
[----:B------:R-:W-:Y:S05]  /*3190*/  BSYNC B0 ;  /* 0x0000000000007941 */ /* 0x000fea0003800000 */
.L_x_5621:
        /* <DEDUP_REMOVED lines=39> */
.L_x_5624:
[----:B------:R-:W-:Y:S05]  /*3410*/  BSYNC B0 ;  /* 0x0000000000007941 */ /* 0x000fea0003800000 */
.L_x_5623:
        /* <DEDUP_REMOVED lines=40> */
.L_x_5626:
[----:B------:R-:W-:Y:S05]  /*36a0*/  BSYNC B0 ;  /* 0x0000000000007941 */ /* 0x000fea0003800000 */
.L_x_5625:
        /* <DEDUP_REMOVED lines=33> */
.L_x_5628:
[----:B------:R-:W-:Y:S05]  /*38c0*/  BSYNC B0 ;  /* 0x0000000000007941 */ /* 0x000fea0003800000 */
.L_x_5627:
        /* <DEDUP_REMOVED lines=33> */
.L_x_5630:
[----:B------:R-:W-:Y:S05]  /*3ae0*/  BSYNC B0 ;  /* 0x0000000000007941 */ /* 0x000fea0003800000 */
.L_x_5629:
        /* <DEDUP_REMOVED lines=33> */
.L_x_5632:
[----:B------:R-:W-:Y:S05]  /*3d00*/  BSYNC B0 ;  /* 0x0000000000007941 */ /* 0x000fea0003800000 */
.L_x_5631:
        /* <DEDUP_REMOVED lines=33> */
.L_x_5634:
[----:B------:R-:W-:Y:S05]  /*3f20*/  BSYNC B0 ;  /* 0x0000000000007941 */ /* 0x000fea0003800000 */
.L_x_5633:
        /* <DEDUP_REMOVED lines=33> */
.L_x_5636:
[----:B------:R-:W-:Y:S05]  /*4140*/  BSYNC B0 ;  /* 0x0000000000007941 */ /* 0x000fea0003800000 */
.L_x_5635:
[----:B------:R-:W-:Y:S01]  /*4150*/  FFMA.FTZ R0, R104, R87, R0 ;  /* 0x0000005768007223 */ /* 0x000fe20000010000 */
[----:B------:R-:W-:Y:S01]  /*4160*/  BAR.SYNC.DEFER_BLOCKING 0x0 ;  /* 0x0000000000007b1d */ /* 0x000fe20000010000 */
[----:B------:R-:W-:Y:S02]  /*4170*/  FMUL.FTZ R46, R95, R184 ;  /* 0x000000b85f2e7220 */ /* 0x000fe40000410000 */
        /* <DEDUP_REMOVED lines=23> */
[----:B------:R-:W-:Y:S01]  /*42f0*/  HFMA2.MMA R54, -RZ, RZ, 0, 0 ;  /* 0x00000000ff367435 */ /* 0x000fe200000001ff */
[----:B------:R-:W-:Y:S01]  /*4300*/  LOP3.LUT R3, R0, 0xfffffe, RZ, 0xc0, !PT ;  /* 0x00fffffe00037812 */ /* 0x000fe200078ec0ff */
[----:B------:R-:W-:Y:S01]  /*4310*/  CS2R R68, SRZ ;  /* 0x0000000000447805 */ /* 0x000fe2000001ff00 */
[----:B------:R-:W-:Y:S01]  /*4320*/  MOV R66, RZ ;  /* 0x000000ff00427202 */ /* 0x000fe20000000f00 */
[----:B------:R-:W-:Y:S01]  /*4330*/  CS2R R64, SRZ ;  /* 0x0000000000407805 */ /* 0x000fe2000001ff00 */
[----:B------:R-:W-:Y:S01]  /*4340*/  IADD3 R32, R32, -R3, RZ ;  /* 0x8000000320207210 */ /* 0x000fe20007ffe0ff */
[----:B------:R-:W-:Y:S01]  /*4350*/  CS2R R60, SRZ ;  /* 0x00000000003c7805 */ /* 0x000fe2000001ff00 */
[----:B------:R-:W-:Y:S01]  /*4360*/  MOV R58, RZ ;  /* 0x000000ff003a7202 */ /* 0x000fe20000000f00 */
[----:B------:R-:W-:Y:S01]  /*4370*/  CS2R R56, SRZ ;  /* 0x0000000000387805 */ /* 0x000fe2000001ff00 */
[----:B------:R-:W-:-:S02]  /*4380*/  CS2R R52, SRZ ;  /* 0x0000000000347805 */ /* 0x000fc4000001ff00 */
.L_x_5674:
[----:B------:R-:W-:Y:S01]  /*4390*/  SHF.R.S32.HI R188, RZ, 0x1f, R35 ;  /* 0x0000001fffbc7819 */ /* 0x000fe20000011423 */
[----:B------:R-:W-:Y:S01]  /*43a0*/  ULDC UR6, c[0x0][0x168] ;  /* 0x00005a0000067ab9 */ /* 0x000fe20000000800 */
[--C-:B------:R-:W-:Y:S01]  /*43b0*/  SHF.R.S32.HI R119, RZ, 0x1f, R118.reuse ;  /* 0x0000001fff777819 */ /* 0x100fe20000011476 */
[----:B------:R-:W-:Y:S01]  /*43c0*/  UIADD3 UR6, -UR5, UR6, URZ ;  /* 0x0000000605067290 */ /* 0x000fe2000fffe13f */
[----:B------:R-:W-:Y:S01]  /*43d0*/  LOP3.LUT R167, R118, 0x20, RZ, 0xfc, !PT ;  /* 0x0000002076a77812 */ /* 0x000fe200078efcff */
[----:B------:R-:W-:Y:S01]  /*43e0*/  IMAD R0, R188, c[0x0][0x1a0], RZ ;  /* 0x00006800bc007a24 */ /* 0x000fe200078e02ff */
[C---:B------:R-:W-:Y:S01]  /*43f0*/  LOP3.LUT R166, R118.reuse, 0x40, RZ, 0xfc, !PT ;  /* 0x0000004076a67812 */ /* 0x040fe200078efcff */
[C---:B------:R-:W-:Y:S01]  /*4400*/  IMAD.WIDE.U32 R2, R35.reuse, c[0x0][0x1a0], R118 ;  /* 0x0000680023027a25 */ /* 0x040fe200078e0076 */
[C---:B------:R-:W-:Y:S01]  /*4410*/  LOP3.LUT R165, R118.reuse, 0x60, RZ, 0xfc, !PT ;  /* 0x0000006076a57812 */ /* 0x040fe200078efcff */
[----:B------:R-:W-:Y:S01]  /*4420*/  CS2R R8, SRZ ;  /* 0x0000000000087805 */ /* 0x000fe2000001ff00 */
[----:B------:R-:W-:Y:S01]  /*4430*/  ISETP.GE.AND P2, PT, R118, UR6, PT ;  /* 0x0000000676007c0c */ /* 0x000fe2000bf46270 */
[----:B------:R-:W-:Y:S01]  /*4440*/  IMAD R5, R35, c[0x0][0x1a4], R0 ;  /* 0x0000690023057a24 */ /* 0x000fe200078e0200 */
[----:B------:R-:W-:Y:S01]  /*4450*/  ISETP.GE.AND P1, PT, R167, UR6, PT ;  /* 0x00000006a7007c0c */ /* 0x000fe2000bf26270 */
[----:B------:R-:W-:Y:S01]  /*4460*/  CS2R R10, SRZ ;  /* 0x00000000000a7805 */ /* 0x000fe2000001ff00 */
[----:B------:R-:W-:Y:S01]  /*4470*/  LEA R6, P0, R2, R174, 0x2 ;  /* 0x000000ae02067211 */ /* 0x000fe200078010ff */
[----:B------:R-:W-:Y:S01]  /*4480*/  CS2R R12, SRZ ;  /* 0x00000000000c7805 */ /* 0x000fe2000001ff00 */
[----:B------:R-:W-:Y:S01]  /*4490*/  IADD3 R3, R3, R5, RZ ;  /* 0x0000000503037210 */ /* 0x000fe20007ffe0ff */
[----:B------:R-:W-:Y:S01]  /*44a0*/  CS2R R14, SRZ ;  /* 0x00000000000e7805 */ /* 0x000fe2000001ff00 */
[----:B------:R-:W-:Y:S01]  /*44b0*/  MOV R0, RZ ;  /* 0x000000ff00007202 */ /* 0x000fe20000000f00 */
[----:B------:R-:W-:Y:S01]  /*44c0*/  CS2R R16, SRZ ;  /* 0x0000000000107805 */ /* 0x000fe2000001ff00 */
[----:B------:R-:W-:-:S02]  /*44d0*/  LOP3.LUT R164, R118, 0x80, RZ, 0xfc, !PT ;  /* 0x0000008076a47812 */ /* 0x000fc400078efcff */
[----:B------:R-:W-:Y:S02]  /*44e0*/  LEA.HI.X R7, R2, R173, R3, 0x2, P0 ;  /* 0x000000ad02077211 */ /* 0x000fe400000f1403 */
[C---:B------:R-:W-:Y:S02]  /*44f0*/  LOP3.LUT R163, R118.reuse, 0xa0, RZ, 0xfc, !PT ;  /* 0x000000a076a37812 */ /* 0x040fe400078efcff */
[----:B------:R-:W-:Y:S01]  /*4500*/  LOP3.LUT R162, R118, 0xc0, RZ, 0xfc, !PT ;  /* 0x000000c076a27812 */ /* 0x000fe200078efcff */
[----:B0-----:R0:W2:Y:S01]  /*4510*/  @!P2 LDG.E R0, [R6.64] ;  /* 0x000000080600a981 */ /* 0x0010a2000c1e1900 */
[----:B------:R-:W-:Y:S02]  /*4520*/  ISETP.GE.AND P0, PT, R166, UR6, PT ;  /* 0x00000006a6007c0c */ /* 0x000fe4000bf06270 */
[----:B------:R-:W-:Y:S01]  /*4530*/  LOP3.LUT R161, R118, 0xe0, RZ, 0xfc, !PT ;  /* 0x000000e076a17812 */ /* 0x000fe200078efcff */
[----:B------:R0:W3:Y:S01]  /*4540*/  @!P1 LDG.E R8, [R6.64+0x80] ;  /* 0x0000800806089981 */ /* 0x0000e2000c1e1900 */
[----:B------:R-:W-:-:S02]  /*4550*/  ISETP.GE.AND P4, PT, R165, UR6, PT ;  /* 0x00000006a5007c0c */ /* 0x000fc4000bf86270 */
[----:B------:R-:W-:Y:S02]  /*4560*/  LOP3.LUT R160, R118, 0x100, RZ, 0xfc, !PT ;  /* 0x0000010076a07812 */ /* 0x000fe400078efcff */
        /* <DEDUP_REMOVED lines=26> */
[----:B------:R-:W-:Y:S01]  /*4710*/  CS2R R20, SRZ ;  /* 0x0000000000147805 */ /* 0x000fe2000001ff00 */
[----:B------:R-:W-:Y:S01]  /*4720*/  ISETP.GE.AND P1, PT, R152, UR6, PT ;  /* 0x0000000698007c0c */ /* 0x000fe2000bf26270 */
        /* <DEDUP_REMOVED lines=16> */
[----:B------:R-:W-:Y:S01]  /*4830*/  IMAD.WIDE.U32 R4, R35, c[0x0][0x1c0], R118 ;  /* 0x0000700023047a25 */ /* 0x000fe200078e0076 */
[----:B------:R-:W-:Y:S02]  /*4840*/  IADD3 R3, R3, R23, RZ ;  /* 0x0000001703037210 */ /* 0x000fe40007ffe0ff */
[----:B0-----:R-:W-:Y:S01]  /*4850*/  LEA R6, P0, R2, c[0x0][0x220], 0x2 ;  /* 0x0000880002067a11 */ /* 0x001fe200078010ff */
[----:B------:R-:W-:-:S03]  /*4860*/  IMAD R25, R35, c[0x0][0x1c4], R24 ;  /* 0x0000710023197a24 */ /* 0x000fc600078e0218 */
[----:B------:R-:W-:Y:S02]  /*4870*/  LEA.HI.X R7, R2, c[0x0][0x224], R3, 0x2, P0 ;  /* 0x0000890002077a11 */ /* 0x000fe400000f1403 */
[----:B------:R-:W-:Y:S02]  /*4880*/  IADD3 R3, R5, R25, RZ ;  /* 0x0000001905037210 */ /* 0x000fe40007ffe0ff */
[C---:B------:R-:W-:Y:S01]  /*4890*/  LEA R2, P0, R4.reuse, R172, 0x2 ;  /* 0x000000ac04027211 */ /* 0x040fe200078010ff */
[----:B------:R0:W4:Y:S03]  /*48a0*/  LDG.E R31, [R6.64] ;  /* 0x00000008061f7981 */ /* 0x000126000c1e1900 */
[----:B------:R-:W-:Y:S02]  /*48b0*/  LEA.HI.X R3, R4, R171, R3, 0x2, P0 ;  /* 0x000000ab04037211 */ /* 0x000fe400000f1403 */
[----:B------:R-:W-:-:S02]  /*48c0*/  ISETP.GE.AND P0, PT, R118, UR6, PT ;  /* 0x0000000676007c0c */ /* 0x000fc4000bf06270 */
[----:B------:R-:W-:Y:S02]  /*48d0*/  ISETP.GE.AND P1, PT, R166, UR6, PT ;  /* 0x00000006a6007c0c */ /* 0x000fe4000bf26270 */
[----:B------:R-:W-:Y:S02]  /*48e0*/  ISETP.GE.AND P2, PT, R165, UR6, PT ;  /* 0x00000006a5007c0c */ /* 0x000fe4000bf46270 */
[----:B------:R-:W-:Y:S01]  /*48f0*/  ISETP.GE.AND P3, PT, R164, UR6, PT ;  /* 0x00000006a4007c0c */ /* 0x000fe2000bf66270 */
[----:B------:R-:W-:Y:S01]  /*4900*/  CS2R R4, SRZ ;  /* 0x0000000000047805 */ /* 0x000fe2000001ff00 */
[----:B0-----:R-:W-:Y:S01]  /*4910*/  CS2R R6, SRZ ;  /* 0x0000000000067805 */ /* 0x001fe2000001ff00 */
[----:B------:R-:W-:Y:S01]  /*4920*/  ISETP.GE.AND P4, PT, R163, UR6, PT ;  /* 0x00000006a3007c0c */ /* 0x000fe2000bf86270 */
[----:B------:R-:W-:Y:S01]  /*4930*/  CS2R R128, SRZ ;  /* 0x0000000000807805 */ /* 0x000fe2000001ff00 */
[----:B------:R-:W-:Y:S01]  /*4940*/  CS2R R130, SRZ ;  /* 0x0000000000827805 */ /* 0x000fe2000001ff00 */
[----:B------:R-:W-:Y:S01]  /*4950*/  MOV R132, RZ ;  /* 0x000000ff00847202 */ /* 0x000fe20000000f00 */
[----:B--2---:R0:W-:Y:S04]  /*4960*/  STS [R153], R0 ;  /* 0x0000000099007388 */ /* 0x0041e80000000800 */
[----:B---3--:R-:W-:Y:S04]  /*4970*/  STS [R151+0x80], R8 ;  /* 0x0000800897007388 */ /* 0x008fe80000000800 */
[----:B-1--4-:R1:W-:Y:S04]  /*4980*/  STS [R150+0x100], R9 ;  /* 0x0001000996007388 */ /* 0x0123e80000000800 */
[----:B------:R-:W-:Y:S04]  /*4990*/  STS [R149+0x180], R10 ;  /* 0x0001800a95007388 */ /* 0x000fe80000000800 */
[----:B------:R2:W-:Y:S04]  /*49a0*/  STS [R148+0x200], R11 ;  /* 0x0002000b94007388 */ /* 0x0005e80000000800 */
[----:B------:R-:W-:Y:S04]  /*49b0*/  STS [R147+0x280], R12 ;  /* 0x0002800c93007388 */ /* 0x000fe80000000800 */
[----:B------:R3:W-:Y:S04]  /*49c0*/  STS [R146+0x300], R13 ;  /* 0x0003000d92007388 */ /* 0x0007e80000000800 */
[----:B------:R-:W-:Y:S01]  /*49d0*/  STS [R145+0x380], R14 ;  /* 0x0003800e91007388 */ /* 0x000fe20000000800 */
[----:B0-----:R-:W-:-:S03]  /*49e0*/  MOV R0, RZ ;  /* 0x000000ff00007202 */ /* 0x001fc60000000f00 */
        /* <DEDUP_REMOVED lines=9> */
[----:B------:R2:W4:Y:S01]  /*4a80*/  @!P0 LDG.E R0, [R2.64] ;  /* 0x0000000802008981 */ /* 0x000522000c1e1900 */
[----:B------:R-:W-:-:S03]  /*4a90*/  ISETP.GE.AND P0, PT, R167, UR6, PT ;  /* 0x00000006a7007c0c */ /* 0x000fc6000bf06270 */
[----:B------:R0:W4:Y:S01]  /*4aa0*/  @!P1 LDG.E R5, [R2.64+0x100] ;  /* 0x0001000802059981 */ /* 0x000122000c1e1900 */
[----:B------:R-:W-:-:S03]  /*4ab0*/  ISETP.GE.AND P1, PT, R161, UR6, PT ;  /* 0x00000006a1007c0c */ /* 0x000fc6000bf26270 */
[----:B------:R0:W4:Y:S01]  /*4ac0*/  @!P2 LDG.E R6, [R2.64+0x180] ;  /* 0x000180080206a981 */ /* 0x000122000c1e1900 */
[----:B------:R-:W-:-:S03]  /*4ad0*/  ISETP.GE.AND P2, PT, R160, UR6, PT ;  /* 0x00000006a0007c0c */ /* 0x000fc6000bf46270 */
[----:B------:R0:W4:Y:S04]  /*4ae0*/  @!P3 LDG.E R7, [R2.64+0x200] ;  /* 0x000200080207b981 */ /* 0x000128000c1e1900 */
[----:B------:R0:W4:Y:S01]  /*4af0*/  @!P0 LDG.E R4, [R2.64+0x80] ;  /* 0x0000800802048981 */ /* 0x000122000c1e1900 */
[----:B------:R-:W-:Y:S02]  /*4b00*/  ISETP.GE.AND P0, PT, R162, UR6, PT ;  /* 0x00000006a2007c0c */ /* 0x000fe4000bf06270 */
[----:B------:R-:W-:Y:S01]  /*4b10*/  ISETP.GE.AND P3, PT, R159, UR6, PT ;  /* 0x000000069f007c0c */ /* 0x000fe2000bf66270 */
[----:B-1----:R-:W-:Y:S01]  /*4b20*/  CS2R R8, SRZ ;  /* 0x0000000000087805 */ /* 0x002fe2000001ff00 */
[----:B--2---:R-:W-:Y:S01]  /*4b30*/  CS2R R10, SRZ ;  /* 0x00000000000a7805 */ /* 0x004fe2000001ff00 */
[----:B---3--:R-:W-:Y:S01]  /*4b40*/  CS2R R12, SRZ ;  /* 0x00000000000c7805 */ /* 0x008fe2000001ff00 */
[----:B0-----:R-:W-:Y:S01]  /*4b50*/  IADD3 R138, R175, 0x40, RZ ;  /* 0x00000040af8a7810 */ /* 0x001fe20007ffe0ff */
[----:B------:R-:W-:Y:S04]  /*4b60*/  LDS R29, [R115+0x3c] ;  /* 0x00003c00731d7984 */ /* 0x000fe80000000800 */
[----:B------:R0:W2:Y:S01]  /*4b70*/  @!P4 LDG.E R8, [R2.64+0x280] ;  /* 0x000280080208c981 */ /* 0x0000a2000c1e1900 */
[----:B------:R-:W-:-:S03]  /*4b80*/  ISETP.GE.AND P4, PT, R158, UR6, PT ;  /* 0x000000069e007c0c */ /* 0x000fc6000bf86270 */
[----:B------:R0:W3:Y:S04]  /*4b90*/  @!P0 LDG.E R9, [R2.64+0x300] ;  /* 0x0003000802098981 */ /* 0x0000e8000c1e1900 */
[----:B------:R0:W3:Y:S04]  /*4ba0*/  @!P1 LDG.E R10, [R2.64+0x380] ;  /* 0x00038008020a9981 */ /* 0x0000e8000c1e1900 */
[----:B------:R0:W3:Y:S04]  /*4bb0*/  @!P2 LDG.E R11, [R2.64+0x400] ;  /* 0x00040008020ba981 */ /* 0x0000e8000c1e1900 */
[----:B------:R0:W3:Y:S01]  /*4bc0*/  @!P3 LDG.E R12, [R2.64+0x480] ;  /* 0x00048008020cb981 */ /* 0x0000e2000c1e1900 */
[----:B------:R-:W-:-:S02]  /*4bd0*/  ISETP.GE.AND P0, PT, R157, UR6, PT ;  /* 0x000000069d007c0c */ /* 0x000fc4000bf06270 */
[----:B------:R-:W-:Y:S01]  /*4be0*/  ISETP.GE.AND P1, PT, R156, UR6, PT ;  /* 0x000000069c007c0c */ /* 0x000fe2000bf26270 */
[----:B------:R0:W3:Y:S01]  /*4bf0*/  @!P4 LDG.E R13, [R2.64+0x500] ;  /* 0x00050008020dc981 */ /* 0x0000e2000c1e1900 */
[----:B------:R-:W-:Y:S02]  /*4c00*/  ISETP.GE.AND P2, PT, R155, UR6, PT ;  /* 0x000000069b007c0c */ /* 0x000fe4000bf46270 */
[----:B------:R-:W-:Y:S01]  /*4c10*/  ISETP.GE.AND P3, PT, R154, UR6, PT ;  /* 0x000000069a007c0c */ /* 0x000fe2000bf66270 */
[----:B------:R-:W1:Y:S01]  /*4c20*/  LDS R28, [R115] ;  /* 0x00000000731c7984 */ /* 0x000e620000000800 */
[----:B------:R-:W-:Y:S02]  /*4c30*/  ISETP.GE.AND P4, PT, R152, UR6, PT ;  /* 0x0000000698007c0c */ /* 0x000fe4000bf86270 */
[C---:B------:R-:W-:Y:S01]  /*4c40*/  IADD3 R136, R175.reuse, 0x60, RZ ;  /* 0x00000060af887810 */ /* 0x040fe20007ffe0ff */
[----:B------:R-:W1:Y:S04]  /*4c50*/  LDS R27, [R115+0x4] ;  /* 0x00000400731b7984 */ /* 0x000e680000000800 */
[----:B------:R0:W3:Y:S04]  /*4c60*/  @!P0 LDG.E R128, [R2.64+0x580] ;  /* 0x0005800802808981 */ /* 0x0000e8000c1e1900 */
[----:B------:R0:W3:Y:S04]  /*4c70*/  @!P1 LDG.E R129, [R2.64+0x600] ;  /* 0x0006000802819981 */ /* 0x0000e8000c1e1900 */
[----:B------:R0:W3:Y:S04]  /*4c80*/  @!P2 LDG.E R130, [R2.64+0x680] ;  /* 0x000680080282a981 */ /* 0x0000e8000c1e1900 */
[----:B------:R0:W3:Y:S04]  /*4c90*/  @!P3 LDG.E R131, [R2.64+0x700] ;  /* 0x000700080283b981 */ /* 0x0000e8000c1e1900 */
[----:B------:R0:W3:Y:S01]  /*4ca0*/  @!P4 LDG.E R132, [R2.64+0x780] ;  /* 0x000780080284c981 */ /* 0x0000e2000c1e1900 */
[----:B------:R-:W-:-:S02]  /*4cb0*/  IADD3 R134, R175, 0x80, RZ ;  /* 0x00000080af867810 */ /* 0x000fc40007ffe0ff */
[C---:B------:R-:W-:Y:S01]  /*4cc0*/  IADD3 R140, R175.reuse, 0x20, RZ ;  /* 0x00000020af8c7810 */ /* 0x040fe20007ffe0ff */
[----:B------:R-:W1:Y:S01]  /*4cd0*/  LDS R26, [R115+0x8] ;  /* 0x00000800731a7984 */ /* 0x000e620000000800 */
[-C--:B------:R-:W-:Y:S02]  /*4ce0*/  LEA.HI.SX32 R138, R138, R175.reuse, 0x1b ;  /* 0x000000af8a8a7211 */ /* 0x080fe400078fdaff */
[-C--:B------:R-:W-:Y:S01]  /*4cf0*/  LEA.HI.SX32 R136, R136, R175.reuse, 0x1b ;  /* 0x000000af88887211 */ /* 0x080fe200078fdaff */
[----:B------:R-:W1:Y:S01]  /*4d00*/  LDS R25, [R115+0xc] ;  /* 0x00000c0073197984 */ /* 0x000e620000000800 */
[C---:B0-----:R-:W-:Y:S02]  /*4d10*/  IADD3 R2, R175.reuse, 0xa0, RZ ;  /* 0x000000a0af027810 */ /* 0x041fe40007ffe0ff */
[-C--:B------:R-:W-:Y:S01]  /*4d20*/  LEA.HI.SX32 R134, R134, R175.reuse, 0x1b ;  /* 0x000000af86867211 */ /* 0x080fe200078fdaff */
[----:B------:R-:W0:Y:S01]  /*4d30*/  LDS R24, [R115+0x10] ;  /* 0x0000100073187984 */ /* 0x000e220000000800 */
[----:B------:R-:W-:-:S02]  /*4d40*/  LEA.HI.SX32 R153, R175, R175, 0x1b ;  /* 0x000000afaf997211 */ /* 0x000fc400078fdaff */
[-C--:B------:R-:W-:Y:S01]  /*4d50*/  LEA.HI.SX32 R2, R2, R175.reuse, 0x1b ;  /* 0x000000af02027211 */ /* 0x080fe200078fdaff */
[----:B------:R-:W0:Y:S01]  /*4d60*/  LDS R23, [R115+0x14] ;  /* 0x0000140073177984 */ /* 0x000e220000000800 */
[----:B------:R-:W-:Y:S02]  /*4d70*/  LEA.HI.SX32 R140, R140, R175, 0x1b ;  /* 0x000000af8c8c7211 */ /* 0x000fe400078fdaff */
[----:B------:R-:W-:Y:S01]  /*4d80*/  SHF.L.U32 R150, R138, 0x2, RZ ;  /* 0x000000028a967819 */ /* 0x000fe200000006ff */
[----:B------:R-:W0:Y:S01]  /*4d90*/  LDS R22, [R115+0x18] ;  /* 0x0000180073167984 */ /* 0x000e220000000800 */
[----:B------:R-:W-:Y:S02]  /*4da0*/  SHF.L.U32 R149, R136, 0x2, RZ ;  /* 0x0000000288957819 */ /* 0x000fe400000006ff */
[----:B------:R-:W-:Y:S01]  /*4db0*/  IADD3 R138, R175, 0xc0, RZ ;  /* 0x000000c0af8a7810 */ /* 0x000fe20007ffe0ff */
[----:B------:R-:W0:Y:S01]  /*4dc0*/  LDS R20, [R115+0x1c] ;  /* 0x00001c0073147984 */ /* 0x000e220000000800 */
[----:B------:R-:W-:-:S02]  /*4dd0*/  SHF.L.U32 R148, R134, 0x2, RZ ;  /* 0x0000000286947819 */ /* 0x000fc400000006ff */
[----:B------:R-:W-:Y:S01]  /*4de0*/  IADD3 R136, R175, 0xe0, RZ ;  /* 0x000000e0af887810 */ /* 0x000fe20007ffe0ff */
[----:B------:R-:W0:Y:S01]  /*4df0*/  LDS R21, [R115+0x20] ;  /* 0x0000200073157984 */ /* 0x000e220000000800 */
[----:B------:R-:W-:Y:S02]  /*4e00*/  SHF.L.U32 R153, R153, 0x2, RZ ;  /* 0x0000000299997819 */ /* 0x000fe400000006ff */
[----:B------:R-:W-:Y:S01]  /*4e10*/  SHF.L.U32 R147, R2, 0x2, RZ ;  /* 0x0000000202937819 */ /* 0x000fe200000006ff */
[----:B------:R-:W0:Y:S01]  /*4e20*/  LDS R18, [R115+0x24] ;  /* 0x0000240073127984 */ /* 0x000e220000000800 */
[C---:B------:R-:W-:Y:S02]  /*4e30*/  IADD3 R134, R175.reuse, 0x100, RZ ;  /* 0x00000100af867810 */ /* 0x040fe40007ffe0ff */
[----:B------:R-:W-:Y:S01]  /*4e40*/  SHF.L.U32 R151, R140, 0x2, RZ ;  /* 0x000000028c977819 */ /* 0x000fe200000006ff */
[----:B------:R-:W-:Y:S01]  /*4e50*/  LDS R19, [R115+0x28] ;  /* 0x0000280073137984 */ /* 0x000fe20000000800 */
[----:B------:R-:W-:-:S02]  /*4e60*/  IADD3 R2, R175, 0x120, RZ ;  /* 0x00000120af027810 */ /* 0x000fc40007ffe0ff */
[-C--:B------:R-:W-:Y:S01]  /*4e70*/  LEA.HI.SX32 R138, R138, R175.reuse, 0x1b ;  /* 0x000000af8a8a7211 */ /* 0x080fe200078fdaff */
[----:B------:R-:W-:Y:S01]  /*4e80*/  LDS R17, [R115+0x2c] ;  /* 0x00002c0073117984 */ /* 0x000fe20000000800 */
[-C--:B------:R-:W-:Y:S02]  /*4e90*/  LEA.HI.SX32 R136, R136, R175.reuse, 0x1b ;  /* 0x000000af88887211 */ /* 0x080fe400078fdaff */
[-C--:B------:R-:W-:Y:S01]  /*4ea0*/  LEA.HI.SX32 R134, R134, R175.reuse, 0x1b ;  /* 0x000000af86867211 */ /* 0x080fe200078fdaff */
[----:B------:R-:W0:Y:S01]  /*4eb0*/  LDS R16, [R115+0x30] ;  /* 0x0000300073107984 */ /* 0x000e220000000800 */
[----:B------:R-:W-:-:S03]  /*4ec0*/  LEA.HI.SX32 R2, R2, R175, 0x1b ;  /* 0x000000af02027211 */ /* 0x000fc600078fdaff */
[----:B------:R-:W-:Y:S01]  /*4ed0*/  LDS R15, [R115+0x34] ;  /* 0x00003400730f7984 */ /* 0x000fe20000000800 */
[----:B------:R-:W-:-:S03]  /*4ee0*/  SHF.L.U32 R146, R138, 0x2, RZ ;  /* 0x000000028a927819 */ /* 0x000fc600000006ff */
[----:B------:R-:W-:Y:S01]  /*4ef0*/  LDS R14, [R115+0x38] ;  /* 0x00003800730e7984 */ /* 0x000fe20000000800 */
[----:B------:R-:W-:Y:S02]  /*4f00*/  SHF.L.U32 R145, R136, 0x2, RZ ;  /* 0x0000000288917819 */ /* 0x000fe400000006ff */
[----:B------:R-:W-:Y:S02]  /*4f10*/  SHF.L.U32 R144, R134, 0x2, RZ ;  /* 0x0000000286907819 */ /* 0x000fe400000006ff */
[----:B------:R-:W-:Y:S02]  /*4f20*/  SHF.L.U32 R143, R2, 0x2, RZ ;  /* 0x00000002028f7819 */ /* 0x000fe400000006ff */
[----:B------:R-:W-:Y:S02]  /*4f30*/  ISETP.NE.AND P1, PT, R176, RZ, PT ;  /* 0x000000ffb000720c */ /* 0x000fe40003f25270 */
[----:B------:R-:W-:-:S04]  /*4f40*/  IADD3 R2, R175, 0x1c0, RZ ;  /* 0x000001c0af027810 */ /* 0x000fc80007ffe0ff */
[----:B------:R-:W-:-:S04]  /*4f50*/  LEA.HI.SX32 R2, R2, R175, 0x1b ;  /* 0x000000af02027211 */ /* 0x000fc800078fdaff */
[----:B------:R-:W-:Y:S02]  /*4f60*/  SHF.L.U32 R138, R2, 0x2, RZ ;  /* 0x00000002028a7819 */ /* 0x000fe400000006ff */
[----:B------:R-:W-:-:S04]  /*4f70*/  LOP3.LUT P0, RZ, R176, 0x1f, RZ, 0xc0, !PT ;  /* 0x0000001fb0ff7812 */ /* 0x000fc8000780c0ff */
[----:B------:R-:W-:-:S13]  /*4f80*/  ISETP.LT.OR P2, PT, R168, 0x2, P0 ;  /* 0x00000002a800780c */ /* 0x000fda0000741670 */
[----:B------:R-:W-:-:S05]  /*4f90*/  @!P2 IADD3 R2, R168, -0x2, RZ ;  /* 0xfffffffea802a810 */ /* 0x000fca0007ffe0ff */
[----:B------:R-:W-:-:S04]  /*4fa0*/  @!P2 IMAD R3, R2, c[0x0][0x16c], R35 ;  /* 0x00005b000203aa24 */ /* 0x000fc800078e0223 */
[----:B------:R-:W-:-:S04]  /*4fb0*/  @!P2 IMAD.WIDE R2, R3, 0x8, R124 ;  /* 0x000000080302a825 */ /* 0x000fc800078e027c */
[----:B------:R-:W-:Y:S02]  /*4fc0*/  FMUL.FTZ R193, R116, R83 ;  /* 0x0000005374c17220 */ /* 0x000fe40000410000 */
[----:B------:R-:W-:Y:S02]  /*4fd0*/  FMUL.FTZ R206, R113, R82 ;  /* 0x0000005271ce7220 */ /* 0x000fe40000410000 */
[----:B------:R-:W-:Y:S02]  /*4fe0*/  FMUL.FTZ R197, R114, R81 ;  /* 0x0000005172c57220 */ /* 0x000fe40000410000 */
[----:B-1----:R-:W-:Y:S01]  /*4ff0*/  FMUL.FTZ R193, R28, R193 ;  /* 0x000000c11cc17220 */ /* 0x002fe20000410000 */
[----:B----4-:R1:W-:Y:S04]  /*5000*/  STS [R153+0x840], R0 ;  /* 0x0008400099007388 */ /* 0x0103e80000000800 */
[----:B------:R4:W-:Y:S04]  /*5010*/  STS [R151+0x8c0], R4 ;  /* 0x0008c00497007388 */ /* 0x0009e80000000800 */
[----:B------:R-:W-:Y:S04]  /*5020*/  STS [R150+0x940], R5 ;  /* 0x0009400596007388 */ /* 0x000fe80000000800 */
[----:B------:R-:W-:Y:S04]  /*5030*/  STS [R149+0x9c0], R6 ;  /* 0x0009c00695007388 */ /* 0x000fe80000000800 */
[----:B------:R-:W-:Y:S01]  /*5040*/  STS [R148+0xa40], R7 ;  /* 0x000a400794007388 */ /* 0x000fe20000000800 */
[----:B-1----:R-:W-:-:S03]  /*5050*/  IADD3 R0, R175, 0x140, RZ ;  /* 0x00000140af007810 */ /* 0x002fc60007ffe0ff */
[----:B--2---:R-:W-:Y:S04]  /*5060*/  STS [R147+0xac0], R8 ;  /* 0x000ac00893007388 */ /* 0x004fe80000000800 */
[----:B---3--:R-:W-:Y:S04]  /*5070*/  STS [R146+0xb40], R9 ;  /* 0x000b400992007388 */ /* 0x008fe80000000800 */
[----:B------:R-:W-:Y:S04]  /*5080*/  STS [R145+0xbc0], R10 ;  /* 0x000bc00a91007388 */ /* 0x000fe80000000800 */
[----:B------:R-:W-:Y:S01]  /*5090*/  STS [R144+0xc40], R11 ;  /* 0x000c400b90007388 */ /* 0x000fe20000000800 */
[----:B------:R-:W-:-:S03]  /*50a0*/  LEA.HI.SX32 R0, R0, R175, 0x1b ;  /* 0x000000af00007211 */ /* 0x000fc600078fdaff */
[----:B------:R1:W-:Y:S01]  /*50b0*/  STS [R143+0xcc0], R12 ;  /* 0x000cc00c8f007388 */ /* 0x0003e20000000800 */
[----:B----4-:R-:W-:Y:S02]  /*50c0*/  IADD3 R4, R175, 0x1a0, RZ ;  /* 0x000001a0af047810 */ /* 0x010fe40007ffe0ff */
[----:B------:R-:W-:Y:S01]  /*50d0*/  SHF.L.U32 R142, R0, 0x2, RZ ;  /* 0x00000002008e7819 */ /* 0x000fe200000006ff */
[----:B-1----:R-:W-:Y:S01]  /*50e0*/  FMUL.FTZ R12, R31, 1.4426950216293334961 ;  /* 0x3fb8aa3b1f0c7820 */ /* 0x002fe20000410000 */
[----:B------:R-:W-:-:S03]  /*50f0*/  IADD3 R8, R175, 0x160, RZ ;  /* 0x00000160af087810 */ /* 0x000fc60007ffe0ff */
[----:B------:R-:W-:Y:S01]  /*5100*/  FMUL.FTZ R228, R12, R83 ;  /* 0x000000530ce47220 */ /* 0x000fe20000410000 */
[C---:B------:R-:W-:Y:S02]  /*5110*/  IADD3 R6, R175.reuse, 0x180, RZ ;  /* 0x00000180af067810 */ /* 0x040fe40007ffe0ff */
[----:B------:R-:W-:Y:S02]  /*5120*/  IADD3 R0, R175, 0x1e0, RZ ;  /* 0x000001e0af007810 */ /* 0x000fe40007ffe0ff */
[-C--:B------:R-:W-:Y:S01]  /*5130*/  LEA.HI.SX32 R4, R4, R175.reuse, 0x1b ;  /* 0x000000af04047211 */ /* 0x080fe200078fdaff */
[----:B------:R-:W1:Y:S01]  /*5140*/  MUFU.EX2 R228, R228 ;  /* 0x000000e400e47308 */ /* 0x000e620000000800 */
[-C--:B------:R-:W-:Y:S02]  /*5150*/  LEA.HI.SX32 R8, R8, R175.reuse, 0x1b ;  /* 0x000000af08087211 */ /* 0x080fe400078fdaff */
[-C--:B------:R-:W-:Y:S02]  /*5160*/  LEA.HI.SX32 R6, R6, R175.reuse, 0x1b ;  /* 0x000000af06067211 */ /* 0x080fe400078fdaff */
[----:B------:R-:W-:-:S02]  /*5170*/  LEA.HI.SX32 R0, R0, R175, 0x1b ;  /* 0x000000af00007211 */ /* 0x000fc400078fdaff */
[----:B------:R-:W-:Y:S02]  /*5180*/  SHF.L.U32 R139, R4, 0x2, RZ ;  /* 0x00000002048b7819 */ /* 0x000fe400000006ff */
[----:B------:R-:W-:Y:S02]  /*5190*/  SHF.L.U32 R4, R175, 0x4, RZ ;  /* 0x00000004af047819 */ /* 0x000fe400000006ff */
[----:B------:R-:W-:Y:S02]  /*51a0*/  SHF.L.U32 R141, R8, 0x2, RZ ;  /* 0x00000002088d7819 */ /* 0x000fe400000006ff */
[----:B------:R-:W-:Y:S02]  /*51b0*/  SHF.L.U32 R140, R6, 0x2, RZ ;  /* 0x00000002068c7819 */ /* 0x000fe400000006ff */
[----:B------:R-:W-:Y:S02]  /*51c0*/  SHF.L.U32 R117, R0, 0x2, RZ ;  /* 0x0000000200757819 */ /* 0x000fe400000006ff */
[----:B------:R-:W-:-:S02]  /*51d0*/  LEA R0, R32, R35, 0x8 ;  /* 0x0000002320007211 */ /* 0x000fc400078e40ff */
[----:B------:R-:W-:Y:S01]  /*51e0*/  LEA.HI.SX32 R4, R4, R4, 0x1b ;  /* 0x0000000404047211 */ /* 0x000fe200078fdaff */
[----:B------:R-:W-:Y:S01]  /*51f0*/  STS [R142+0xd40], R13 ;  /* 0x000d400d8e007388 */ /* 0x000fe20000000800 */
[----:B------:R-:W-:Y:S02]  /*5200*/  @P1 IADD3 R0, R176, 0x200, RZ ;  /* 0x00000200b0001810 */ /* 0x000fe40007ffe0ff */
[----:B------:R-:W-:Y:S01]  /*5210*/  SHF.L.U32 R115, R4, 0x2, RZ ;  /* 0x0000000204737819 */ /* 0x000fe200000006ff */
[----:B------:R-:W-:Y:S01]  /*5220*/  STS [R141+0xdc0], R128 ;  /* 0x000dc0808d007388 */ /* 0x000fe20000000800 */
[----:B------:R-:W-:-:S03]  /*5230*/  SHF.L.U32 R5, R0, 0x2, RZ ;  /* 0x0000000200057819 */ /* 0x000fc600000006ff */
[----:B------:R-:W-:Y:S04]  /*5240*/  STS [R140+0xe40], R129 ;  /* 0x000e40818c007388 */ /* 0x000fe80000000800 */
[----:B------:R-:W-:Y:S04]  /*5250*/  STS [R139+0xec0], R130 ;  /* 0x000ec0828b007388 */ /* 0x000fe80000000800 */
[----:B------:R-:W-:Y:S04]  /*5260*/  STS [R138+0xf40], R131 ;  /* 0x000f40838a007388 */ /* 0x000fe80000000800 */
[----:B------:R2:W-:Y:S01]  /*5270*/  STS [R117+0xfc0], R132 ;  /* 0x000fc08475007388 */ /* 0x0005e20000000800 */
[----:B------:R-:W-:-:S06]  /*5280*/  NOP ;  /* 0x0000000000007918 */ /* 0x000fcc0000000000 */
        /* <DEDUP_REMOVED lines=14> */
[----:B------:R-:W3:Y:S04]  /*5370*/  LDS R196, [R115+0x878] ;  /* 0x0008780073c47984 */ /* 0x000ee80000000800 */
[----:B------:R-:W4:Y:S04]  /*5380*/  LDS R133, [R115+0x87c] ;  /* 0x00087c0073857984 */ /* 0x000f280000000800 */
[----:B-1----:R1:W-:Y:S01]  /*5390*/  STS [R5+0x2338], R228 ;  /* 0x002338e405007388 */ /* 0x0023e20000000800 */
[----:B------:R-:W-:-:S02]  /*53a0*/  FMUL.FTZ R195, R12, R82 ;  /* 0x000000520cc37220 */ /* 0x000fc40000410000 */
[C---:B------:R-:W-:Y:S02]  /*53b0*/  FMUL.FTZ R204, R12.reuse, R81 ;  /* 0x000000510ccc7220 */ /* 0x040fe40000410000 */
[C---:B------:R-:W-:Y:S02]  /*53c0*/  FMUL.FTZ R202, R12.reuse, R80 ;  /* 0x000000500cca7220 */ /* 0x040fe40000410000 */
[----:B------:R-:W0:Y:S01]  /*53d0*/  MUFU.EX2 R195, R195 ;  /* 0x000000c300c37308 */ /* 0x000e220000000800 */
[C---:B------:R-:W-:Y:S01]  /*53e0*/  FMUL.FTZ R214, R12.reuse, R79 ;  /* 0x0000004f0cd67220 */ /* 0x040fe20000410000 */
[----:B------:R-:W-:Y:S01]  /*53f0*/  MOV R6, RZ ;  /* 0x000000ff00067202 */ /* 0x000fe20000000f00 */
[----:B------:R-:W-:Y:S06]  /*5400*/  BAR.SYNC.DEFER_BLOCKING 0x0 ;  /* 0x0000000000007b1d */ /* 0x000fec0000010000 */
        /* <DEDUP_REMOVED lines=8> */
[----:B0-----:R-:W-:Y:S02]  /*5490*/  FMUL.FTZ R3, R228, R195 ;  /* 0x000000c3e4037220 */ /* 0x001fe40000410000 */
[----:B--2---:R-:W-:-:S05]  /*54a0*/  FMUL.FTZ R132, R12, R75 ;  /* 0x0000004b0c847220 */ /* 0x004fca0000410000 */
[----:B------:R-:W0:Y:S01]  /*54b0*/  MUFU.EX2 R194, R194 ;  /* 0x000000c200c27308 */ /* 0x000e220000000800 */
[----:B------:R-:W-:Y:S02]  /*54c0*/  FMUL.FTZ R3, R204, R3 ;  /* 0x00000003cc037220 */ /* 0x000fe40000410000 */
[----:B------:R-:W-:Y:S02]  /*54d0*/  FMUL.FTZ R0, R12, R74 ;  /* 0x0000004a0c007220 */ /* 0x000fe40000410000 */
[----:B------:R-:W-:-:S03]  /*54e0*/  FMUL.FTZ R3, R202, R3 ;  /* 0x00000003ca037220 */ /* 0x000fc60000410000 */
[----:B------:R-:W2:Y:S01]  /*54f0*/  MUFU.EX2 R207, R207 ;  /* 0x000000cf00cf7308 */ /* 0x000ea20000000800 */
[----:B-1----:R-:W-:Y:S02]  /*5500*/  FMUL.FTZ R2, R214, R3 ;  /* 0x00000003d6027220 */ /* 0x002fe40000410000 */
[----:B------:R-:W-:-:S05]  /*5510*/  FMUL.FTZ R210, R12, R73 ;  /* 0x000000490cd27220 */ /* 0x000fca0000410000 */
[----:B------:R-:W1:Y:S01]  /*5520*/  MUFU.EX2 R132, R132 ;  /* 0x0000008400847308 */ /* 0x000e620000000800 */
[----:B------:R-:W-:Y:S02]  /*5530*/  FMUL.FTZ R3, R213, R2 ;  /* 0x00000002d5037220 */ /* 0x000fe40000410000 */
[----:B------:R-:W-:-:S05]  /*5540*/  FMUL.FTZ R4, R12, R67 ;  /* 0x000000430c047220 */ /* 0x000fca0000410000 */
[----:B------:R-:W1:Y:S01]  /*5550*/  MUFU.EX2 R0, R0 ;  /* 0x0000000000007308 */ /* 0x000e620000000800 */
[----:B0-----:R-:W-:Y:S02]  /*5560*/  FMUL.FTZ R2, R194, R3 ;  /* 0x00000003c2027220 */ /* 0x001fe40000410000 */
[----:B------:R-:W-:-:S05]  /*5570*/  FMUL.FTZ R5, R12, R63 ;  /* 0x0000003f0c057220 */ /* 0x000fca0000410000 */
[----:B------:R-:W0:Y:S01]  /*5580*/  MUFU.EX2 R210, R210 ;  /* 0x000000d200d27308 */ /* 0x000e220000000800 */
[----:B--2---:R-:W-:Y:S02]  /*5590*/  FMUL.FTZ R3, R207, R2 ;  /* 0x00000002cf037220 */ /* 0x004fe40000410000 */
[----:B------:R-:W-:-:S05]  /*55a0*/  FMUL.FTZ R243, R12, R59 ;  /* 0x0000003b0cf37220 */ /* 0x000fca0000410000 */
[----:B------:R-:W2:Y:S01]  /*55b0*/  MUFU.EX2 R4, R4 ;  /* 0x0000000400047308 */ /* 0x000ea20000000800 */
[----:B-1----:R-:W-:-:S07]  /*55c0*/  FMUL.FTZ R3, R132, R3 ;  /* 0x0000000384037220 */ /* 0x002fce0000410000 */
[----:B------:R-:W1:Y:S01]  /*55d0*/  MUFU.EX2 R5, R5 ;  /* 0x0000000500057308 */ /* 0x000e620000000800 */
[----:B------:R-:W-:Y:S01]  /*55e0*/  FMUL.FTZ R3, R0, R3 ;  /* 0x0000000300037220 */ /* 0x000fe20000410000 */
[----:B------:R-:W-:-:S03]  /*55f0*/  ISETP.NE.AND P2, PT, R176, 0x1f, PT ;  /* 0x0000001fb000780c */ /* 0x000fc60003f45270 */
[----:B0-----:R-:W-:-:S03]  /*5600*/  FMUL.FTZ R7, R210, R3 ;  /* 0x00000003d2077220 */ /* 0x001fc60000410000 */
[----:B------:R-:W0:Y:S01]  /*5610*/  MUFU.EX2 R243, R243 ;  /* 0x000000f300f37308 */ /* 0x000e220000000800 */
[----:B--2---:R-:W-:Y:S02]  /*5620*/  FMUL.FTZ R220, R4, R7 ;  /* 0x0000000704dc7220 */ /* 0x004fe40000410000 */
[----:B------:R-:W-:Y:S02]  /*5630*/  FMUL.FTZ R2, R12, R55 ;  /* 0x000000370c027220 */ /* 0x000fe40000410000 */
[----:B-1----:R-:W-:Y:S02]  /*5640*/  FMUL.FTZ R220, R5, R220 ;  /* 0x000000dc05dc7220 */ /* 0x002fe40000410000 */
[----:B------:R-:W-:Y:S02]  /*5650*/  FMUL.FTZ R8, R27, R206 ;  /* 0x000000ce1b087220 */ /* 0x000fe40000410000 */
[----:B------:R-:W-:Y:S02]  /*5660*/  FMUL.FTZ R218, R111, R80 ;  /* 0x000000506fda7220 */ /* 0x000fe40000410000 */
[----:B0-----:R-:W-:-:S02]  /*5670*/  FMUL.FTZ R13, R243, R220 ;  /* 0x000000dcf30d7220 */ /* 0x001fc40000410000 */
[----:B------:R0:W1:Y:S01]  /*5680*/  @P2 LDS R220, [R176.X4+0x2b3c] ;  /* 0x002b3c00b0dc2984 */ /* 0x0000620000004800 */
[----:B------:R-:W-:Y:S02]  /*5690*/  FMUL.FTZ R197, R26, R197 ;  /* 0x000000c51ac57220 */ /* 0x000fe40000410000 */
[----:B------:R-:W-:Y:S01]  /*56a0*/  FFMA.FTZ R3, R193, R195, R8 ;  /* 0x000000c3c1037223 */ /* 0x000fe20000010008 */
[----:B------:R-:W2:Y:S01]  /*56b0*/  MUFU.EX2 R2, R2 ;  /* 0x0000000200027308 */ /* 0x000ea20000000800 */
        /* <DEDUP_REMOVED lines=8> */
[----:B------:R-:W-:Y:S02]  /*5740*/  FMUL.FTZ R208, R23, R208 ;  /* 0x000000d017d07220 */ /* 0x000fe40000410000 */
[----:B------:R-:W-:-:S02]  /*5750*/  FFMA.FTZ R3, R214, R3, R7 ;  /* 0x00000003d6037223 */ /* 0x000fc40000010007 */
[----:B------:R-:W-:Y:S01]  /*5760*/  FMUL.FTZ R136, R100, R51 ;  /* 0x0000003364887220 */ /* 0x000fe20000410000 */
[----:B------:R-:W0:Y:S01]  /*5770*/  MUFU.EX2 R245, R245 ;  /* 0x000000f500f57308 */ /* 0x000e220000000800 */
[----:B------:R-:W-:Y:S02]  /*5780*/  FMUL.FTZ R201, R107, R76 ;  /* 0x0000004c6bc97220 */ /* 0x000fe40000410000 */
[----:B------:R-:W-:Y:S02]  /*5790*/  FMUL.FTZ R205, R22, R205 ;  /* 0x000000cd16cd7220 */ /* 0x000fe40000410000 */
[----:B------:R-:W-:Y:S02]  /*57a0*/  FFMA.FTZ R3, R213, R3, R208 ;  /* 0x00000003d5037223 */ /* 0x000fe400000100d0 */
[----:B--2---:R-:W-:Y:S02]  /*57b0*/  FMUL.FTZ R218, R2, R13 ;  /* 0x0000000d02da7220 */ /* 0x004fe40000410000 */
        /* <DEDUP_REMOVED lines=11> */
[----:B------:R-:W-:Y:S01]  /*5870*/  FFMA.FTZ R187, R132, R187, R137 ;  /* 0x000000bb84bb7223 */ /* 0x000fe20000010089 */
[----:B------:R-:W-:Y:S01]  /*5880*/  BSSY B0, `(.L_x_5638) ;  /* 0x0000017000007945 */ /* 0x000fe20003800000 */
[----:B------:R-:W-:-:S02]  /*5890*/  FMUL.FTZ R11, R102, R55 ;  /* 0x00000037660b7220 */ /* 0x000fc40000410000 */
[----:B------:R-:W-:Y:S02]  /*58a0*/  FMUL.FTZ R244, R101, R59 ;  /* 0x0000003b65f47220 */ /* 0x000fe40000410000 */
[----:B------:R-:W-:Y:S02]  /*58b0*/  FMUL.FTZ R212, R106, R73 ;  /* 0x000000496ad47220 */ /* 0x000fe40000410000 */
[----:B---3--:R-:W-:Y:S02]  /*58c0*/  FMUL.FTZ R196, R85, R196 ;  /* 0x000000c455c47220 */ /* 0x008fe40000410000 */
[----:B----4-:R-:W-:Y:S02]  /*58d0*/  FMUL.FTZ R135, R84, R133 ;  /* 0x0000008554877220 */ /* 0x010fe40000410000 */
[----:B------:R-:W-:Y:S02]  /*58e0*/  FMUL.FTZ R211, R17, R190 ;  /* 0x000000be11d37220 */ /* 0x000fe40000410000 */
[----:B------:R-:W-:-:S02]  /*58f0*/  FFMA.FTZ R191, R0, R187, R209 ;  /* 0x000000bb00bf7223 */ /* 0x000fc400000100d1 */
[----:B------:R-:W-:Y:S02]  /*5900*/  FMUL.FTZ R3, R19, R212 ;  /* 0x000000d413037220 */ /* 0x000fe40000410000 */
[----:B------:R-:W-:Y:S02]  /*5910*/  FMUL.FTZ R190, R15, R244 ;  /* 0x000000f40fbe7220 */ /* 0x000fe40000410000 */
[----:B------:R-:W-:Y:S02]  /*5920*/  FMUL.FTZ R11, R14, R11 ;  /* 0x0000000b0e0b7220 */ /* 0x000fe40000410000 */
[C---:B0-----:R-:W-:Y:S02]  /*5930*/  FMUL.FTZ R133, R245.reuse, R218 ;  /* 0x000000daf5857220 */ /* 0x041fe40000410000 */
[----:B------:R-:W-:Y:S02]  /*5940*/  FMUL.FTZ R187, R86, R131 ;  /* 0x0000008356bb7220 */ /* 0x000fe40000410000 */
[----:B------:R-:W-:Y:S01]  /*5950*/  FFMA.FTZ R217, R245, R135, R196 ;  /* 0x00000087f5d97223 */ /* 0x000fe200000100c4 */
        /* <DEDUP_REMOVED lines=9> */
.L_x_5639:
[----:B-1----:R-:W-:Y:S05]  /*59f0*/  BSYNC B0 ;  /* 0x0000000000007941 */ /* 0x002fea0003800000 */
.L_x_5638:
[----:B------:R-:W-:Y:S01]  /*5a00*/  FMUL.FTZ R131, R245, R220 ;  /* 0x000000dcf5837220 */ /* 0x000fe20000410000 */
[----:B------:R-:W-:Y:S01]  /*5a10*/  ISETP.GE.AND P3, PT, R175, 0x1, PT ;  /* 0x00000001af00780c */ /* 0x000fe20003f66270 */
[----:B0-----:R-:W-:Y:S01]  /*5a20*/  FMUL.FTZ R200, R88, R129 ;  /* 0x0000008158c87220 */ /* 0x001fe20000410000 */
[----:B------:R-:W-:Y:S01]  /*5a30*/  LOP3.LUT R224, R176, 0x1f, RZ, 0xc0, !PT ;  /* 0x0000001fb0e07812 */ /* 0x000fe200078ec0ff */
[----:B------:R-:W-:Y:S01]  /*5a40*/  FFMA.FTZ R217, R2, R217, R187 ;  /* 0x000000d902d97223 */ /* 0x000fe200000100bb */
[----:B------:R-:W-:Y:S01]  /*5a50*/  ISETP.GE.OR P0, PT, R168, c[0x0][0x174], P0 ;  /* 0x00005d00a8007a0c */ /* 0x000fe20000706670 */
[----:B------:R-:W-:Y:S01]  /*5a60*/  FFMA.FTZ R191, R210, R191, R3 ;  /* 0x000000bfd2bf7223 */ /* 0x000fe20000010003 */
[----:B------:R-:W-:Y:S01]  /*5a70*/  ISETP.NE.AND P4, PT, R224, 0x1f, PT ;  /* 0x0000001fe000780c */ /* 0x000fe20003f85270 */
[----:B------:R-:W-:Y:S01]  /*5a80*/  FMUL.FTZ R222, R2, R131 ;  /* 0x0000008302de7220 */ /* 0x000fe20000410000 */
[C---:B------:R-:W-:Y:S01]  /*5a90*/  ISETP.NE.AND P5, PT, R176.reuse, RZ, PT ;  /* 0x000000ffb000720c */ /* 0x040fe20003fa5270 */
[----:B------:R-:W-:Y:S01]  /*5aa0*/  FMUL.FTZ R218, R87, R134 ;  /* 0x0000008657da7220 */ /* 0x000fe20000410000 */
[C---:B------:R-:W-:Y:S01]  /*5ab0*/  IADD3 R233, R176.reuse, 0xe0, RZ ;  /* 0x000000e0b0e97810 */ /* 0x040fe20007ffe0ff */
[C---:B------:R-:W-:Y:S01]  /*5ac0*/  FFMA.FTZ R217, R243.reuse, R217, R200 ;  /* 0x000000d9f3d97223 */ /* 0x040fe200000100c8 */
[----:B------:R-:W-:Y:S01]  /*5ad0*/  IADD3 R235, R176, 0x100, RZ ;  /* 0x00000100b0eb7810 */ /* 0x000fe20007ffe0ff */
[----:B------:R-:W-:Y:S01]  /*5ae0*/  FFMA.FTZ R129, R4, R191, R211 ;  /* 0x000000bf04817223 */ /* 0x000fe200000100d3 */
[C---:B------:R-:W-:Y:S01]  /*5af0*/  IADD3 R237, R176.reuse, 0x120, RZ ;  /* 0x00000120b0ed7810 */ /* 0x040fe20007ffe0ff */
[----:B------:R-:W-:Y:S01]  /*5b00*/  FMUL.FTZ R222, R243, R222 ;  /* 0x000000def3de7220 */ /* 0x000fe20000410000 */
[C---:B------:R-:W-:Y:S01]  /*5b10*/  IADD3 R239, R176.reuse, 0x160, RZ ;  /* 0x00000160b0ef7810 */ /* 0x040fe20007ffe0ff */
[----:B------:R-:W-:Y:S01]  /*5b20*/  FMUL.FTZ R191, R89, R130 ;  /* 0x0000008259bf7220 */ /* 0x000fe20000410000 */
[C---:B------:R-:W-:Y:S01]  /*5b30*/  IADD3 R241, R176.reuse, 0x180, RZ ;  /* 0x00000180b0f17810 */ /* 0x040fe20007ffe0ff */
[C---:B------:R-:W-:Y:S01]  /*5b40*/  FFMA.FTZ R217, R5.reuse, R217, R218 ;  /* 0x000000d905d97223 */ /* 0x040fe200000100da */
[C---:B------:R-:W-:Y:S01]  /*5b50*/  IADD3 R247, R176.reuse, 0x1a0, RZ ;  /* 0x000001a0b0f77810 */ /* 0x040fe20007ffe0ff */
[C---:B------:R-:W-:Y:S01]  /*5b60*/  FFMA.FTZ R129, R5.reuse, R129, R12 ;  /* 0x0000008105817223 */ /* 0x040fe2000001000c */
[C---:B------:R-:W-:Y:S01]  /*5b70*/  IADD3 R249, R176.reuse, 0x1c0, RZ ;  /* 0x000001c0b0f97810 */ /* 0x040fe20007ffe0ff */
[----:B------:R-:W-:Y:S01]  /*5b80*/  FMUL.FTZ R131, R5, R222 ;  /* 0x000000de05837220 */ /* 0x000fe20000410000 */
[----:B------:R-:W-:Y:S01]  /*5b90*/  IADD3 R251, R176, 0x1e0, RZ ;  /* 0x000001e0b0fb7810 */ /* 0x000fe20007ffe0ff */
[----:B------:R-:W-:Y:S01]  /*5ba0*/  FMUL.FTZ R223, R90, R9 ;  /* 0x000000095adf7220 */ /* 0x000fe20000410000 */
[----:B------:R-:W-:Y:S01]  /*5bb0*/  LEA.HI.SX32 R248, R176, R176, 0x1b ;  /* 0x000000b0b0f87211 */ /* 0x000fe200078fdaff */
[C---:B------:R-:W-:Y:S01]  /*5bc0*/  FFMA.FTZ R217, R4.reuse, R217, R191 ;  /* 0x000000d904d97223 */ /* 0x040fe200000100bf */
[----:B------:R-:W-:Y:S01]  /*5bd0*/  USHF.R.S32.HI UR7, URZ, 0x1f, UR5 ;  /* 0x0000001f3f077899 */ /* 0x000fe20008011405 */
[----:B------:R-:W-:Y:S01]  /*5be0*/  FFMA.FTZ R129, R243, R129, R190 ;  /* 0x00000081f3817223 */ /* 0x000fe200000100be */
[----:B------:R-:W-:Y:S01]  /*5bf0*/  BSSY B0, `(.L_x_5640) ;  /* 0x0000147000007945 */ /* 0x000fe20003800000 */
[----:B------:R-:W-:-:S02]  /*5c00*/  FMUL.FTZ R131, R4, R131 ;  /* 0x0000008304837220 */ /* 0x000fc40000410000 */
[----:B------:R-:W-:Y:S02]  /*5c10*/  FMUL.FTZ R225, R91, R128 ;  /* 0x000000805be17220 */ /* 0x000fe40000410000 */
[----:B------:R-:W-:Y:S01]  /*5c20*/  FFMA.FTZ R217, R210, R217, R223 ;  /* 0x000000d9d2d97223 */ /* 0x000fe200000100df */
[----:B------:R-:W-:Y:S01]  /*5c30*/  SHFL.UP PT, R128, R133, 0x1, RZ ;  /* 0x0420000085807989 */ /* 0x000fe200000e00ff */
[----:B------:R-:W-:Y:S02]  /*5c40*/  FFMA.FTZ R130, R2, R129, R11 ;  /* 0x0000008102827223 */ /* 0x000fe4000001000b */
[----:B------:R-:W-:Y:S02]  /*5c50*/  FMUL.FTZ R131, R210, R131 ;  /* 0x00000083d2837220 */ /* 0x000fe40000410000 */
[----:B------:R-:W-:Y:S02]  /*5c60*/  FMUL.FTZ R189, R92, R189 ;  /* 0x000000bd5cbd7220 */ /* 0x000fe40000410000 */
[----:B------:R-:W-:-:S02]  /*5c70*/  FFMA.FTZ R217, R0, R217, R225 ;  /* 0x000000d900d97223 */ /* 0x000fc400000100e1 */
[----:B------:R-:W-:Y:S02]  /*5c80*/  FFMA.FTZ R130, R245, R130, R13 ;  /* 0x00000082f5827223 */ /* 0x000fe4000001000d */
[----:B------:R-:W-:Y:S02]  /*5c90*/  FMUL.FTZ R131, R0, R131 ;  /* 0x0000008300837220 */ /* 0x000fe40000410000 */
[----:B------:R-:W-:Y:S01]  /*5ca0*/  FMUL.FTZ R192, R93, R192 ;  /* 0x000000c05dc07220 */ /* 0x000fe20000410000 */
[----:B------:R-:W0:Y:S01]  /*5cb0*/  SHFL.UP PT, R9, R130, 0x1, RZ ;  /* 0x0420000082097989 */ /* 0x000e2200000e00ff */
[C---:B------:R-:W-:Y:S02]  /*5cc0*/  FFMA.FTZ R217, R132.reuse, R217, R189 ;  /* 0x000000d984d97223 */ /* 0x040fe400000100bd */
[----:B------:R-:W-:Y:S02]  /*5cd0*/  FMUL.FTZ R134, R132, R131 ;  /* 0x0000008384867220 */ /* 0x000fe40000410000 */
        /* <DEDUP_REMOVED lines=18> */
[----:B0-----:R-:W-:-:S02]  /*5e00*/  @P3 FFMA.FTZ R130, R133, R9, R130 ;  /* 0x0000000985823223 */ /* 0x001fc40000010082 */
[----:B------:R-:W-:Y:S01]  /*5e10*/  @P3 FMUL.FTZ R133, R133, R128 ;  /* 0x0000008085853220 */ /* 0x000fe20000410000 */
[----:B------:R-:W-:Y:S01]  /*5e20*/  ISETP.GE.AND P3, PT, R175, 0x2, PT ;  /* 0x00000002af00780c */ /* 0x000fe20003f66270 */
[C---:B------:R-:W-:Y:S01]  /*5e30*/  FFMA.FTZ R222, R195.reuse, R131, R216 ;  /* 0x00000083c3de7223 */ /* 0x040fe200000100d8 */
[----:B------:R-:W0:Y:S01]  /*5e40*/  SHFL.UP PT, R9, R130, 0x2, RZ ;  /* 0x0440000082097989 */ /* 0x000e2200000e00ff */
[----:B------:R-:W-:Y:S02]  /*5e50*/  FMUL.FTZ R227, R195, R10 ;  /* 0x0000000ac3e37220 */ /* 0x000fe40000410000 */
[----:B------:R-:W-:Y:S01]  /*5e60*/  FMUL.FTZ R203, R24, R203 ;  /* 0x000000cb18cb7220 */ /* 0x000fe20000410000 */
[----:B------:R-:W1:Y:S01]  /*5e70*/  SHFL.UP PT, R10, R133, 0x2, RZ ;  /* 0x04400000850a7989 */ /* 0x000e6200000e00ff */
[----:B------:R-:W-:-:S03]  /*5e80*/  FMUL.FTZ R244, R15, R244 ;  /* 0x000000f40ff47220 */ /* 0x000fc60000410000 */
        /* <DEDUP_REMOVED lines=28> */
[----:B------:R-:W-:Y:S01]  /*6050*/  HFMA2.MMA R129, -RZ, RZ, 0, 0 ;  /* 0x00000000ff817435 */ /* 0x000fe200000001ff */
[----:B---3--:R-:W-:Y:S02]  /*6060*/  @!P4 FMUL.FTZ R227, R227, R128 ;  /* 0x00000080e3e3c220 */ /* 0x008fe40000410000 */
[----:B------:R-:W2:Y:S01]  /*6070*/  SHFL.DOWN PT, R131, R222, 0x8, 0x1f ;  /* 0x09001f00de837f89 */ /* 0x000ea200000e0000 */
[C---:B------:R-:W-:Y:S02]  /*6080*/  ISETP.GE.U32.AND P4, PT, R224.reuse, 0x18, PT ;  /* 0x00000018e000780c */ /* 0x040fe40003f86070 */
[----:B------:R-:W-:Y:S01]  /*6090*/  MOV R128, 0x3f800000 ;  /* 0x3f80000000807802 */ /* 0x000fe20000000f00 */
[----:B------:R-:W3:Y:S05]  /*60a0*/  SHFL.DOWN PT, R134, R227, 0x8, 0x1f ;  /* 0x09001f00e3867f89 */ /* 0x000eea00000e0000 */
[----:B------:R-:W-:Y:S01]  /*60b0*/  @!P0 LDS.64 R128, [R35.X8+0x2bb8] ;  /* 0x002bb80023808984 */ /* 0x000fe20000008a00 */
[----:B------:R-:W-:Y:S01]  /*60c0*/  ISETP.GE.U32.AND P0, PT, R224, 0x10, PT ;  /* 0x00000010e000780c */ /* 0x000fe20003f06070 */
[----:B0-----:R-:W-:-:S02]  /*60d0*/  @P3 FFMA.FTZ R130, R133, R9, R130 ;  /* 0x0000000985823223 */ /* 0x001fc40000010082 */
[----:B-----5:R-:W-:Y:S01]  /*60e0*/  SHFL.IDX PT, R9, R6, RZ, 0x1f ;  /* 0x00001fff06097589 */ /* 0x020fe200000e0000 */
[----:B-1----:R-:W-:-:S03]  /*60f0*/  @P3 FMUL.FTZ R133, R133, R10 ;  /* 0x0000000a85853220 */ /* 0x002fc60000410000 */
[----:B------:R-:W-:Y:S01]  /*6100*/  SHFL.UP PT, R130, R130, 0x1, RZ ;  /* 0x0420000082827989 */ /* 0x000fe200000e00ff */
[----:B--2---:R-:W-:-:S03]  /*6110*/  @!P4 FFMA.FTZ R222, R227, R131, R222 ;  /* 0x00000083e3dec223 */ /* 0x004fc600000100de */
[----:B------:R-:W0:Y:S01]  /*6120*/  SHFL.UP PT, R133, R133, 0x1, RZ ;  /* 0x0420000085857989 */ /* 0x000e2200000e00ff */
[----:B---3--:R-:W-:-:S03]  /*6130*/  @!P4 FMUL.FTZ R227, R227, R134 ;  /* 0x00000086e3e3c220 */ /* 0x008fc60000410000 */
[----:B------:R-:W1:Y:S04]  /*6140*/  SHFL.DOWN PT, R131, R222, 0x10, 0x1f ;  /* 0x0a001f00de837f89 */ /* 0x000e6800000e0000 */
[----:B------:R-:W2:Y:S01]  /*6150*/  SHFL.DOWN PT, R10, R227, 0x10, 0x1f ;  /* 0x0a001f00e30a7f89 */ /* 0x000ea200000e0000 */
[----:B0-----:R-:W-:Y:S02]  /*6160*/  @P1 FFMA.FTZ R9, R133, R9, R130 ;  /* 0x0000000985091223 */ /* 0x001fe40000010082 */
[C---:B-1----:R-:W-:Y:S02]  /*6170*/  @!P0 FFMA.FTZ R222, R227.reuse, R131, R222 ;  /* 0x00000083e3de8223 */ /* 0x042fe400000100de */
[----:B------:R-:W-:Y:S02]  /*6180*/  FFMA.FTZ R228, R228, R9, R193 ;  /* 0x00000009e4e47223 */ /* 0x000fe400000100c1 */
[----:B--2---:R-:W-:Y:S01]  /*6190*/  @!P0 FMUL.FTZ R227, R227, R10 ;  /* 0x0000000ae3e38220 */ /* 0x004fe20000410000 */
[----:B------:R-:W-:Y:S01]  /*61a0*/  SHFL.DOWN PT, R6, R222, 0x1, 0x1f ;  /* 0x08201f00de067f89 */ /* 0x000fe200000e0000 */
[----:B------:R-:W-:-:S02]  /*61b0*/  FFMA.FTZ R230, R195, R228, R8 ;  /* 0x000000e4c3e67223 */ /* 0x000fc40000010008 */
[----:B------:R-:W-:Y:S01]  /*61c0*/  FADD.FTZ R193, -R193, R228 ;  /* 0x000000e4c1c17221 */ /* 0x000fe20000010100 */
[----:B------:R-:W-:Y:S01]  /*61d0*/  SHFL.IDX PT, R10, R129, RZ, 0x1f ;  /* 0x00001fff810a7589 */ /* 0x000fe200000e0000 */
[----:B------:R-:W-:-:S03]  /*61e0*/  FFMA.FTZ R230, R204, R230, R197 ;  /* 0x000000e6cce67223 */ /* 0x000fc600000100c5 */
[----:B------:R-:W0:Y:S01]  /*61f0*/  SHFL.DOWN PT, R9, R227, 0x1, 0x1f ;  /* 0x08201f00e3097f89 */ /* 0x000e2200000e0000 */
[----:B------:R-:W-:Y:S02]  /*6200*/  FFMA.FTZ R131, R202, R230, R199 ;  /* 0x000000e6ca837223 */ /* 0x000fe400000100c7 */
[----:B------:R-:W-:Y:S01]  /*6210*/  FADD.FTZ R197, -R197, R230 ;  /* 0x000000e6c5c57221 */ /* 0x000fe20000010100 */
[----:B------:R-:W-:Y:S01]  /*6220*/  SHFL.IDX PT, R222, R222, RZ, 0x1f ;  /* 0x00001fffdede7589 */ /* 0x000fe200000e0000 */
[----:B------:R-:W-:Y:S02]  /*6230*/  FFMA.FTZ R133, R214, R131, R7 ;  /* 0x00000083d6857223 */ /* 0x000fe40000010007 */
[----:B------:R-:W-:Y:S01]  /*6240*/  FADD.FTZ R199, -R199, R131 ;  /* 0x00000083c7c77221 */ /* 0x000fe20000010100 */
[----:B------:R-:W1:Y:S01]  /*6250*/  SHFL.IDX PT, R227, R227, RZ, 0x1f ;  /* 0x00001fffe3e37589 */ /* 0x000e6200000e0000 */
[----:B------:R-:W-:-:S04]  /*6260*/  FFMA.FTZ R133, R213, R133, R208 ;  /* 0x00000085d5857223 */ /* 0x000fc800000100d0 */
[----:B------:R-:W-:-:S04]  /*6270*/  FFMA.FTZ R130, R194, R133, R205 ;  /* 0x00000085c2827223 */ /* 0x000fc800000100cd */
[----:B------:R-:W-:Y:S02]  /*6280*/  FFMA.FTZ R134, R207, R130, R136 ;  /* 0x00000082cf867223 */ /* 0x000fe40000010088 */
[----:B------:R-:W-:Y:S02]  /*6290*/  FADD.FTZ R205, -R205, R130 ;  /* 0x00000082cdcd7221 */ /* 0x000fe40000010100 */
[----:B------:R-:W-:Y:S02]  /*62a0*/  FFMA.FTZ R134, R132, R134, R137 ;  /* 0x0000008684867223 */ /* 0x000fe40000010089 */
[----:B0-----:R-:W-:-:S04]  /*62b0*/  @P2 FFMA.FTZ R10, R9, R10, R6 ;  /* 0x0000000a090a2223 */ /* 0x001fc80000010006 */
[----:B------:R-:W-:Y:S02]  /*62c0*/  FFMA.FTZ R10, R10, R220, R135 ;  /* 0x000000dc0a0a7223 */ /* 0x000fe40000010087 */
[----:B------:R-:W-:Y:S02]  /*62d0*/  FFMA.FTZ R135, R0, R134, R209 ;  /* 0x0000008600877223 */ /* 0x000fe400000100d1 */
[----:B------:R-:W-:Y:S02]  /*62e0*/  FFMA.FTZ R9, R245, R10, R196 ;  /* 0x0000000af5097223 */ /* 0x000fe400000100c4 */
[----:B------:R-:W-:Y:S02]  /*62f0*/  FFMA.FTZ R136, R210, R135, R3 ;  /* 0x00000087d2887223 */ /* 0x000fe40000010003 */
[----:B------:R-:W-:Y:S01]  /*6300*/  FFMA.FTZ R8, R2, R9, R187 ;  /* 0x0000000902087223 */ /* 0x000fe200000100bb */
[----:B------:R-:W-:Y:S01]  /*6310*/  P2R R187, PR, RZ, 0x20 ;  /* 0x00000020ffbb7803 */ /* 0x000fe20000000000 */
[----:B------:R-:W-:-:S02]  /*6320*/  FFMA.FTZ R136, R4, R136, R211 ;  /* 0x0000008804887223 */ /* 0x000fc400000100d3 */
[----:B------:R-:W-:Y:S02]  /*6330*/  FFMA.FTZ R7, R243, R8, R200 ;  /* 0x00000008f3077223 */ /* 0x000fe400000100c8 */
[----:B-1----:R-:W-:Y:S02]  /*6340*/  FFMA.FTZ R129, R227, R129, R222 ;  /* 0x00000081e3817223 */ /* 0x002fe400000100de */
[C---:B------:R-:W-:Y:S02]  /*6350*/  FFMA.FTZ R6, R5.reuse, R7, R218 ;  /* 0x0000000705067223 */ /* 0x040fe400000100da */
[----:B------:R-:W-:Y:S02]  /*6360*/  FFMA.FTZ R5, R5, R136, R12 ;  /* 0x0000008805057223 */ /* 0x000fe4000001000c */
[----:B------:R-:W-:Y:S02]  /*6370*/  FFMA.FTZ R4, R4, R6, R191 ;  /* 0x0000000604047223 */ /* 0x000fe400000100bf */
[----:B------:R-:W-:-:S02]  /*6380*/  FFMA.FTZ R190, R243, R5, R190 ;  /* 0x00000005f3be7223 */ /* 0x000fc400000100be */
[----:B------:R-:W-:Y:S02]  /*6390*/  FFMA.FTZ R3, R210, R4, R223 ;  /* 0x00000004d2037223 */ /* 0x000fe400000100df */
[----:B------:R-:W-:Y:S01]  /*63a0*/  FFMA.FTZ R2, R2, R190, R11 ;  /* 0x000000be02027223 */ /* 0x000fe2000001000b */
[----:B------:R-:W-:Y:S01]  /*63b0*/  SHF.L.U32 R190, R176, 0x4, RZ ;  /* 0x00000004b0be7819 */ /* 0x000fe200000006ff */
[----:B------:R-:W-:Y:S02]  /*63c0*/  FFMA.FTZ R0, R0, R3, R225 ;  /* 0x0000000300007223 */ /* 0x000fe400000100e1 */
[----:B------:R-:W-:Y:S02]  /*63d0*/  FMUL.FTZ R128, R227, R128 ;  /* 0x00000080e3807220 */ /* 0x000fe40000410000 */
[----:B------:R-:W-:Y:S01]  /*63e0*/  FFMA.FTZ R189, R132, R0, R189 ;  /* 0x0000000084bd7223 */ /* 0x000fe200000100bd */
[----:B------:R-:W-:Y:S01]  /*63f0*/  LEA.HI.SX32 R132, R190, R190, 0x1b ;  /* 0x000000bebe847211 */ /* 0x000fe200078fdaff */
[----:B------:R-:W-:Y:S01]  /*6400*/  FMUL.FTZ R218, R3, R74 ;  /* 0x0000004a03da7220 */ /* 0x000fe20000410000 */
[----:B------:R0:W-:Y:S01]  /*6410*/  @!P5 STS.64 [R35.X8+0x2bb8], R128 ;  /* 0x002bb8802300d388 */ /* 0x0001e20000008a00 */
[----:B------:R-:W-:-:S02]  /*6420*/  FFMA.FTZ R190, R207, R189, R192 ;  /* 0x000000bdcfbe7223 */ /* 0x000fc400000100c0 */
[----:B------:R-:W-:Y:S02]  /*6430*/  FMUL.FTZ R192, R8, R59 ;  /* 0x0000003b08c07220 */ /* 0x000fe40000410000 */
[----:B------:R-:W-:Y:S02]  /*6440*/  FFMA.FTZ R194, R194, R190, R221 ;  /* 0x000000bec2c27223 */ /* 0x000fe400000100dd */
[----:B------:R-:W-:Y:S02]  /*6450*/  FMUL.FTZ R221, R101, R192 ;  /* 0x000000c065dd7220 */ /* 0x000fe40000410000 */
[----:B------:R-:W-:Y:S02]  /*6460*/  FFMA.FTZ R198, R213, R194, R198 ;  /* 0x000000c2d5c67223 */ /* 0x000fe400000100c6 */
[----:B------:R-:W-:Y:S01]  /*6470*/  FMUL.FTZ R187, R10, R51 ;  /* 0x000000330abb7220 */ /* 0x000fe20000410000 */
[----:B------:R1:W-:Y:S01]  /*6480*/  STS [R132.X4+0x10b4], R221 ;  /* 0x0010b4dd84007388 */ /* 0x0003e20000004800 */
[----:B------:R-:W-:-:S02]  /*6490*/  FFMA.FTZ R200, R214, R198, R215 ;  /* 0x000000c6d6c87223 */ /* 0x000fc400000100d7 */
[----:B0-----:R-:W-:Y:S02]  /*64a0*/  FMUL.FTZ R128, R27, R206 ;  /* 0x000000ce1b807220 */ /* 0x001fe40000410000 */
[----:B------:R-:W-:Y:S02]  /*64b0*/  FFMA.FTZ R202, R202, R200, R217 ;  /* 0x000000c8caca7223 */ /* 0x000fe400000100d9 */
[C---:B------:R-:W-:Y:S02]  /*64c0*/  FFMA.FTZ R229, R195.reuse, R228, R128 ;  /* 0x000000e4c3e57223 */ /* 0x040fe40000010080 */
[----:B------:R-:W-:Y:S02]  /*64d0*/  FFMA.FTZ R204, R204, R202, R219 ;  /* 0x000000cacccc7223 */ /* 0x000fe400000100db */
[----:B------:R-:W-:Y:S02]  /*64e0*/  FMUL.FTZ R219, R202, R81 ;  /* 0x00000051cadb7220 */ /* 0x000fe40000410000 */
[----:B------:R-:W-:-:S02]  /*64f0*/  FFMA.FTZ R206, R195, R204, R216 ;  /* 0x000000ccc3ce7223 */ /* 0x000fc400000100d8 */
[----:B------:R-:W-:Y:S02]  /*6500*/  FADD.FTZ R195, -R128, R229 ;  /* 0x000000e580c37221 */ /* 0x000fe40000010100 */
[----:B------:R-:W-:Y:S02]  /*6510*/  FMUL.FTZ R216, R206, R83 ;  /* 0x00000053ced87220 */ /* 0x000fe40000410000 */
[----:B------:R-:W-:Y:S02]  /*6520*/  FMUL.FTZ R220, R204, R82 ;  /* 0x00000052ccdc7220 */ /* 0x000fe40000410000 */
[----:B------:R-:W-:Y:S02]  /*6530*/  FFMA.FTZ R128, R193, R216, RZ ;  /* 0x000000d8c1807223 */ /* 0x000fe400000100ff */
[----:B-1----:R-:W-:Y:S02]  /*6540*/  FMUL.FTZ R221, R105, R218 ;  /* 0x000000da69dd7220 */ /* 0x002fe40000410000 */
[----:B------:R-:W-:-:S02]  /*6550*/  FFMA.FTZ R222, R195, R220, R128 ;  /* 0x000000dcc3de7223 */ /* 0x000fc40000010080 */
[----:B------:R-:W-:Y:S01]  /*6560*/  FFMA.FTZ R128, R214, R131, R203 ;  /* 0x00000083d6807223 */ /* 0x000fe200000100cb */
[----:B------:R0:W-:Y:S01]  /*6570*/  STS [R132.X4+0x10a4], R221 ;  /* 0x0010a4dd84007388 */ /* 0x0001e20000004800 */
[----:B------:R-:W-:Y:S02]  /*6580*/  FMUL.FTZ R224, R200, R80 ;  /* 0x00000050c8e07220 */ /* 0x000fe40000410000 */
[----:B------:R-:W-:Y:S02]  /*6590*/  FFMA.FTZ R222, R197, R219, R222 ;  /* 0x000000dbc5de7223 */ /* 0x000fe400000100de */
[----:B------:R-:W-:Y:S02]  /*65a0*/  FMUL.FTZ R217, R0, R75 ;  /* 0x0000004b00d97220 */ /* 0x000fe40000410000 */
[----:B------:R-:W-:Y:S02]  /*65b0*/  FMUL.FTZ R225, R100, R187 ;  /* 0x000000bb64e17220 */ /* 0x000fe40000410000 */
[----:B------:R-:W-:-:S02]  /*65c0*/  FMUL.FTZ R214, R20, R201 ;  /* 0x000000c914d67220 */ /* 0x000fc40000410000 */
[----:B------:R-:W-:Y:S01]  /*65d0*/  FADD.FTZ R201, -R203, R128 ;  /* 0x00000080cbc97221 */ /* 0x000fe20000010100 */
[----:B------:R1:W-:Y:S01]  /*65e0*/  STS [R132.X4+0x10bc], R225 ;  /* 0x0010bce184007388 */ /* 0x0003e20000004800 */
[----:B0-----:R-:W-:Y:S02]  /*65f0*/  FMUL.FTZ R221, R198, R79 ;  /* 0x0000004fc6dd7220 */ /* 0x001fe40000410000 */
[----:B------:R-:W-:Y:S02]  /*6600*/  FFMA.FTZ R222, R199, R224, R222 ;  /* 0x000000e0c7de7223 */ /* 0x000fe400000100de */
[----:B------:R-:W-:Y:S02]  /*6610*/  FMUL.FTZ R213, R6, R67 ;  /* 0x0000004306d57220 */ /* 0x000fe40000410000 */
[----:B------:R-:W-:Y:S02]  /*6620*/  FMUL.FTZ R129, R108, R217 ;  /* 0x000000d96c817220 */ /* 0x000fe40000410000 */
[----:B------:R-:W-:-:S02]  /*6630*/  FMUL.FTZ R196, R7, R63 ;  /* 0x0000003f07c47220 */ /* 0x000fc40000410000 */
[----:B------:R-:W-:Y:S01]  /*6640*/  FADD.FTZ R203, -R208, R133 ;  /* 0x00000085d0cb7221 */ /* 0x000fe20000010100 */
[----:B------:R0:W-:Y:S01]  /*6650*/  STS [R132.X4+0x10a0], R129 ;  /* 0x0010a08184007388 */ /* 0x0001e20000004800 */
[----:B------:R-:W-:Y:S02]  /*6660*/  FMUL.FTZ R208, R194, R78 ;  /* 0x0000004ec2d07220 */ /* 0x000fe40000410000 */
[----:B------:R-:W-:Y:S02]  /*6670*/  FFMA.FTZ R222, R201, R221, R222 ;  /* 0x000000ddc9de7223 */ /* 0x000fe400000100de */
[----:B------:R-:W-:Y:S02]  /*6680*/  FMUL.FTZ R191, R9, R55 ;  /* 0x0000003709bf7220 */ /* 0x000fe40000410000 */
[----:B-1----:R-:W-:Y:S02]  /*6690*/  FMUL.FTZ R225, R104, R213 ;  /* 0x000000d568e17220 */ /* 0x002fe40000410000 */
[----:B------:R-:W-:-:S02]  /*66a0*/  FMUL.FTZ R227, R103, R196 ;  /* 0x000000c467e37220 */ /* 0x000fc40000410000 */
[----:B0-----:R-:W-:Y:S01]  /*66b0*/  FFMA.FTZ R129, R207, R130, R214 ;  /* 0x00000082cf817223 */ /* 0x001fe200000100d6 */
[----:B------:R0:W-:Y:S01]  /*66c0*/  STS [R132.X4+0x10ac], R225 ;  /* 0x0010ace184007388 */ /* 0x0001e20000004800 */
[----:B------:R-:W-:Y:S02]  /*66d0*/  FMUL.FTZ R207, R190, R77 ;  /* 0x0000004dbecf7220 */ /* 0x000fe40000410000 */
[-C--:B------:R-:W-:Y:S01]  /*66e0*/  FFMA.FTZ R222, R203, R208.reuse, R222 ;  /* 0x000000d0cbde7223 */ /* 0x080fe200000100de */
[----:B------:R1:W-:Y:S01]  /*66f0*/  STS [R132.X4+0x10b0], R227 ;  /* 0x0010b0e384007388 */ /* 0x0003e20000004800 */
[----:B------:R-:W-:Y:S02]  /*6700*/  FMUL.FTZ R223, R102, R191 ;  /* 0x000000bf66df7220 */ /* 0x000fe40000410000 */
[----:B------:R-:W-:Y:S02]  /*6710*/  FMUL.FTZ R215, R4, R73 ;  /* 0x0000004904d77220 */ /* 0x000fe40000410000 */
[----:B------:R-:W-:Y:S01]  /*6720*/  FFMA.FTZ R222, R205, R207, R222 ;  /* 0x000000cfcdde7223 */ /* 0x000fe200000100de */
[----:B------:R2:W-:Y:S01]  /*6730*/  STS [R132.X4+0x10b8], R223 ;  /* 0x0010b8df84007388 */ /* 0x0005e20000004800 */
[----:B0-----:R-:W-:-:S02]  /*6740*/  FMUL.FTZ R225, R109, R208 ;  /* 0x000000d06de17220 */ /* 0x001fc40000410000 */
[----:B------:R-:W-:Y:S02]  /*6750*/  FADD.FTZ R208, -R137, R134 ;  /* 0x0000008689d07221 */ /* 0x000fe40000010100 */
[----:B-1----:R-:W-:Y:S01]  /*6760*/  FMUL.FTZ R227, R110, R207 ;  /* 0x000000cf6ee37220 */ /* 0x002fe20000410000 */
[----:B------:R0:W-:Y:S01]  /*6770*/  STS [R132.X4+0x1094], R225 ;  /* 0x001094e184007388 */ /* 0x0001e20000004800 */
[----:B------:R-:W-:Y:S02]  /*6780*/  FMUL.FTZ R226, R189, R76 ;  /* 0x0000004cbde27220 */ /* 0x000fe40000410000 */
[----:B------:R-:W-:Y:S01]  /*6790*/  FADD.FTZ R207, -R214, R129 ;  /* 0x00000081d6cf7221 */ /* 0x000fe20000010100 */
[----:B------:R1:W-:Y:S01]  /*67a0*/  STS [R132.X4+0x1098], R227 ;  /* 0x001098e384007388 */ /* 0x0003e20000004800 */
[----:B------:R-:W-:Y:S02]  /*67b0*/  FMUL.FTZ R137, R19, R212 ;  /* 0x000000d413897220 */ /* 0x000fe40000410000 */
[----:B--2---:R-:W-:-:S02]  /*67c0*/  FMUL.FTZ R223, R106, R215 ;  /* 0x000000d76adf7220 */ /* 0x004fc40000410000 */
[-C--:B------:R-:W-:Y:S01]  /*67d0*/  FFMA.FTZ R222, R207, R226.reuse, R222 ;  /* 0x000000e2cfde7223 */ /* 0x080fe200000100de */
[----:B0-----:R-:W-:Y:S01]  /*67e0*/  IADD3 R225, R176, 0x80, RZ ;  /* 0x00000080b0e17810 */ /* 0x001fe20007ffe0ff */
[----:B------:R-:W-:Y:S01]  /*67f0*/  FFMA.FTZ R246, R210, R135, R137 ;  /* 0x00000087d2f67223 */ /* 0x000fe20000010089 */
[----:B------:R0:W-:Y:S01]  /*6800*/  STS [R132.X4+0x10a8], R223 ;  /* 0x0010a8df84007388 */ /* 0x0001e20000004800 */
[----:B------:R-:W-:Y:S01]  /*6810*/  FFMA.FTZ R222, R208, R217, R222 ;  /* 0x000000d9d0de7223 */ /* 0x000fe200000100de */
[----:B-1----:R-:W-:Y:S01]  /*6820*/  IADD3 R227, R176, 0xa0, RZ ;  /* 0x000000a0b0e37810 */ /* 0x002fe20007ffe0ff */
[----:B------:R-:W-:Y:S02]  /*6830*/  FADD.FTZ R210, -R137, R246 ;  /* 0x000000f689d27221 */ /* 0x000fe40000010100 */
[----:B------:R-:W-:Y:S01]  /*6840*/  FMUL.FTZ R231, R107, R226 ;  /* 0x000000e26be77220 */ /* 0x000fe20000410000 */
[----:B------:R-:W-:Y:S01]  /*6850*/  LEA.HI.SX32 R226, R249, R176, 0x1b ;  /* 0x000000b0f9e27211 */ /* 0x000fe200078fdaff */
[----:B------:R-:W-:-:S02]  /*6860*/  FMUL.FTZ R219, R114, R219 ;  /* 0x000000db72db7220 */ /* 0x000fc40000410000 */
[----:B------:R-:W-:Y:S01]  /*6870*/  FMUL.FTZ R217, R113, R220 ;  /* 0x000000dc71d97220 */ /* 0x000fe20000410000 */
[----:B------:R1:W-:Y:S01]  /*6880*/  STS [R132.X4+0x109c], R231 ;  /* 0x00109ce784007388 */ /* 0x0003e20000004800 */
[----:B0-----:R-:W-:Y:S01]  /*6890*/  FMUL.FTZ R223, R112, R221 ;  /* 0x000000dd70df7220 */ /* 0x001fe20000410000 */
[----:B------:R-:W-:Y:S01]  /*68a0*/  LEA.HI.SX32 R220, R235, R176, 0x1b ;  /* 0x000000b0ebdc7211 */ /* 0x000fe200078fdaff */
[----:B------:R-:W-:Y:S01]  /*68b0*/  FMUL.FTZ R221, R111, R224 ;  /* 0x000000e06fdd7220 */ /* 0x000fe20000410000 */
[----:B------:R-:W-:Y:S01]  /*68c0*/  STS [R132.X4+0x1088], R219 ;  /* 0x001088db84007388 */ /* 0x000fe20000004800 */
[----:B------:R-:W-:Y:S01]  /*68d0*/  FMUL.FTZ R137, R116, R216 ;  /* 0x000000d874897220 */ /* 0x000fe20000410000 */
[----:B------:R-:W-:Y:S01]  /*68e0*/  LEA.HI.SX32 R216, R225, R176, 0x1b ;  /* 0x000000b0e1d87211 */ /* 0x000fe200078fdaff */
[----:B------:R-:W-:Y:S01]  /*68f0*/  FADD.FTZ R209, -R209, R135 ;  /* 0x00000087d1d17221 */ /* 0x000fe20000010100 */
[----:B------:R0:W-:Y:S01]  /*6900*/  STS [R132.X4+0x1090], R223 ;  /* 0x001090df84007388 */ /* 0x0001e20000004800 */
[----:B------:R-:W-:Y:S01]  /*6910*/  FADD.FTZ R211, -R211, R136 ;  /* 0x00000088d3d37221 */ /* 0x000fe20000010100 */
[----:B-1----:R-:W-:Y:S01]  /*6920*/  IADD3 R231, R176, 0xc0, RZ ;  /* 0x000000c0b0e77810 */ /* 0x002fe20007ffe0ff */
[----:B------:R-:W-:Y:S01]  /*6930*/  FFMA.FTZ R222, R209, R218, R222 ;  /* 0x000000dad1de7223 */ /* 0x000fe200000100de */
[----:B------:R1:W-:Y:S01]  /*6940*/  STS [R132.X4+0x108c], R221 ;  /* 0x00108cdd84007388 */ /* 0x0003e20000004800 */
[-C--:B------:R-:W-:Y:S01]  /*6950*/  LEA.HI.SX32 R224, R241, R176.reuse, 0x1b ;  /* 0x000000b0f1e07211 */ /* 0x080fe200078fdaff */
[----:B------:R-:W-:Y:S01]  /*6960*/  FMUL.FTZ R131, R96, R131 ;  /* 0x0000008360837220 */ /* 0x000fe20000410000 */
[----:B------:R-:W-:Y:S01]  /*6970*/  LEA.HI.SX32 R218, R231, R176, 0x1b ;  /* 0x000000b0e7da7211 */ /* 0x000fe200078fdaff */
[----:B------:R-:W-:Y:S01]  /*6980*/  STS [R132.X4+0x1084], R217 ;  /* 0x001084d984007388 */ /* 0x000fe20000004800 */
[----:B------:R-:W-:Y:S01]  /*6990*/  FFMA.FTZ R222, R210, R215, R222 ;  /* 0x000000d7d2de7223 */ /* 0x000fe200000100de */
[C---:B------:R-:W-:Y:S01]  /*69a0*/  IADD3 R215, R176.reuse, 0x20, RZ ;  /* 0x00000020b0d77810 */ /* 0x040fe20007ffe0ff */
[----:B------:R-:W-:Y:S01]  /*69b0*/  FMUL.FTZ R249, R97, R230 ;  /* 0x000000e661f97220 */ /* 0x000fe20000410000 */
[----:B------:R2:W-:Y:S01]  /*69c0*/  STS [R132.X4+0x1080], R137 ;  /* 0x0010808984007388 */ /* 0x0005e20000004800 */
[C---:B0-----:R-:W-:Y:S01]  /*69d0*/  IADD3 R223, R176.reuse, 0x60, RZ ;  /* 0x00000060b0df7810 */ /* 0x041fe20007ffe0ff */
[----:B------:R-:W-:Y:S01]  /*69e0*/  FFMA.FTZ R213, R211, R213, R222 ;  /* 0x000000d5d3d57223 */ /* 0x000fe200000100de */
[C---:B-1----:R-:W-:Y:S01]  /*69f0*/  IADD3 R221, R176.reuse, 0x40, RZ ;  /* 0x00000040b0dd7810 */ /* 0x042fe20007ffe0ff */
[----:B------:R-:W-:Y:S01]  /*6a00*/  BAR.SYNC.DEFER_BLOCKING 0x0 ;  /* 0x0000000000007b1d */ /* 0x000fe20000010000 */
[----:B------:R-:W-:Y:S01]  /*6a10*/  LEA.HI.SX32 R212, R215, R176, 0x1b ;  /* 0x000000b0d7d47211 */ /* 0x000fe200078fdaff */
[----:B------:R-:W-:Y:S01]  /*6a20*/  FMUL.FTZ R130, R93, R130 ;  /* 0x000000825d827220 */ /* 0x000fe20000410000 */
[-C--:B------:R-:W-:Y:S01]  /*6a30*/  LEA.HI.SX32 R214, R221, R176.reuse, 0x1b ;  /* 0x000000b0ddd67211 */ /* 0x080fe200078fdaff */
[----:B------:R-:W-:Y:S01]  /*6a40*/  FFMA.FTZ R243, R243, R5, R244 ;  /* 0x00000005f3f37223 */ /* 0x000fe200000100f4 */
[----:B------:R-:W-:Y:S01]  /*6a50*/  LEA.HI.SX32 R215, R223, R176, 0x1b ;  /* 0x000000b0dfd77211 */ /* 0x000fe200078fdaff */
[----:B------:R-:W-:Y:S01]  /*6a60*/  FMUL.FTZ R128, R95, R128 ;  /* 0x000000805f807220 */ /* 0x000fe20000410000 */
[----:B--2---:R-:W-:Y:S01]  /*6a70*/  IADD3 R137, R176, 0x140, RZ ;  /* 0x00000140b0897810 */ /* 0x004fe20007ffe0ff */
[----:B------:R-:W-:Y:S01]  /*6a80*/  FMUL.FTZ R129, R92, R129 ;  /* 0x000000815c817220 */ /* 0x000fe20000410000 */
[-C--:B------:R-:W-:Y:S01]  /*6a90*/  LEA.HI.SX32 R217, R227, R176.reuse, 0x1b ;  /* 0x000000b0e3d97211 */ /* 0x080fe200078fdaff */
[----:B------:R-:W-:Y:S01]  /*6aa0*/  FMUL.FTZ R133, R94, R133 ;  /* 0x000000855e857220 */ /* 0x000fe20000410000 */
[-C--:B------:R-:W-:Y:S01]  /*6ab0*/  LEA.HI.SX32 R219, R233, R176.reuse, 0x1b ;  /* 0x000000b0e9db7211 */ /* 0x080fe200078fdaff */
[----:B------:R-:W-:Y:S01]  /*6ac0*/  FMUL.FTZ R135, R90, R135 ;  /* 0x000000875a877220 */ /* 0x000fe20000410000 */
[----:B------:R-:W-:Y:S01]  /*6ad0*/  LEA.HI.SX32 R221, R237, R176, 0x1b ;  /* 0x000000b0eddd7211 */ /* 0x000fe200078fdaff */
[----:B------:R-:W-:Y:S01]  /*6ae0*/  FFMA.FTZ R245, R245, R2, R13 ;  /* 0x00000002f5f57223 */ /* 0x000fe2000001000d */
[----:B------:R-:W-:Y:S01]  /*6af0*/  LEA.HI.SX32 R222, R137, R176, 0x1b ;  /* 0x000000b089de7211 */ /* 0x000fe200078fdaff */
[----:B------:R-:W-:Y:S01]  /*6b00*/  FMUL.FTZ R137, R99, R228 ;  /* 0x000000e463897220 */ /* 0x000fe20000410000 */
[----:B------:R-:W-:-:S02]  /*6b10*/  LEA.HI.SX32 R223, R239, R176, 0x1b ;  /* 0x000000b0efdf7211 */ /* 0x000fc400078fdaff */
[-C--:B------:R-:W-:Y:S01]  /*6b20*/  LEA.HI.SX32 R225, R247, R176.reuse, 0x1b ;  /* 0x000000b0f7e17211 */ /* 0x080fe200078fdaff */
[----:B------:R-:W-:Y:S01]  /*6b30*/  FMUL.FTZ R247, R98, R229 ;  /* 0x000000e562f77220 */ /* 0x000fe20000410000 */
[----:B------:R-:W-:Y:S02]  /*6b40*/  LEA.HI.SX32 R227, R251, R176, 0x1b ;  /* 0x000000b0fbe37211 */ /* 0x000fe400078fdaff */
        /* <DEDUP_REMOVED lines=19> */
[----:B-1----:R-:W-:-:S02]  /*6c80*/  FMUL.FTZ R131, R87, R136 ;  /* 0x0000008857837220 */ /* 0x002fc40000410000 */
[C---:B------:R-:W-:Y:S01]  /*6c90*/  IMAD R136, R182.reuse, c[0x0][0x2b8], RZ ;  /* 0x0000ae00b6887a24 */ /* 0x040fe200078e02ff */
[----:B------:R-:W-:Y:S01]  /*6ca0*/  STS [R132.X4+0x18d0], R128 ;  /* 0x0018d08084007388 */ /* 0x000fe20000004800 */
[----:B--2---:R-:W-:Y:S02]  /*6cb0*/  FMUL.FTZ R137, R91, R134 ;  /* 0x000000865b897220 */ /* 0x004fe40000410000 */
[----:B------:R-:W-:Y:S01]  /*6cc0*/  IMAD R134, R182, c[0x0][0x298], RZ ;  /* 0x0000a600b6867a24 */ /* 0x000fe200078e02ff */
[----:B------:R1:W-:Y:S01]  /*6cd0*/  STS [R132.X4+0x18ec], R131 ;  /* 0x0018ec8384007388 */ /* 0x0003e20000004800 */
[----:B---3--:R-:W-:-:S03]  /*6ce0*/  MOV R130, R176 ;  /* 0x000000b000827202 */ /* 0x008fc60000000f00 */
[----:B------:R2:W-:Y:S04]  /*6cf0*/  STS [R132.X4+0x18e0], R137 ;  /* 0x0018e08984007388 */ /* 0x0005e80000004800 */
[----:B------:R3:W-:Y:S01]  /*6d00*/  STS [R132.X4+0x18dc], R129 ;  /* 0x0018dc8184007388 */ /* 0x0007e20000004800 */
[----:B-1----:R-:W-:-:S03]  /*6d10*/  HFMA2.MMA R131, -RZ, RZ, 0, 0 ;  /* 0x00000000ff837435 */ /* 0x002fc600000001ff */
[----:B------:R1:W-:Y:S01]  /*6d20*/  STS [R132.X4+0x18d4], R133 ;  /* 0x0018d48584007388 */ /* 0x0003e20000004800 */
[----:B--2---:R-:W-:-:S03]  /*6d30*/  FMUL.FTZ R137, R86, R243 ;  /* 0x000000f356897220 */ /* 0x004fc60000410000 */
[----:B------:R-:W-:Y:S04]  /*6d40*/  STS [R132.X4+0x18e4], R135 ;  /* 0x0018e48784007388 */ /* 0x000fe80000004800 */
[----:B------:R2:W-:Y:S01]  /*6d50*/  STS [R132.X4+0x18f4], R137 ;  /* 0x0018f48984007388 */ /* 0x0005e20000004800 */
[----:B---3--:R-:W-:-:S03]  /*6d60*/  IMAD.WIDE.U32 R128, R183, c[0x0][0x298], R130 ;  /* 0x0000a600b7807a25 */ /* 0x008fc600078e0082 */
[----:B------:R3:W-:Y:S01]  /*6d70*/  STS [R132.X4+0x18c4], R247 ;  /* 0x0018c4f784007388 */ /* 0x0007e20000004800 */
[----:B------:R-:W-:-:S03]  /*6d80*/  IMAD.WIDE.U32 R130, R183, c[0x0][0x2b8], R130 ;  /* 0x0000ae00b7827a25 */ /* 0x000fc600078e0082 */
[----:B------:R0:W-:Y:S01]  /*6d90*/  STS [R132.X4+0x18c8], R249 ;  /* 0x0018c8f984007388 */ /* 0x0001e20000004800 */
[----:B-1----:R-:W-:Y:S02]  /*6da0*/  FMUL.FTZ R133, R88, R5 ;  /* 0x0000000558857220 */ /* 0x002fe40000410000 */
[----:B--2---:R-:W-:Y:S02]  /*6db0*/  IMAD R137, R183, c[0x0][0x2bc], R136 ;  /* 0x0000af00b7897a24 */ /* 0x004fe400078e0288 */
[----:B------:R-:W-:Y:S01]  /*6dc0*/  FMUL.FTZ R135, R84, R245 ;  /* 0x000000f554877220 */ /* 0x000fe20000410000 */
[----:B------:R1:W-:Y:S01]  /*6dd0*/  STS [R132.X4+0x18f0], R133 ;  /* 0x0018f08584007388 */ /* 0x0003e20000004800 */
[----:B---3--:R-:W-:Y:S01]  /*6de0*/  FMUL.FTZ R247, R89, R246 ;  /* 0x000000f659f77220 */ /* 0x008fe20000410000 */
[----:B------:R-:W-:Y:S02]  /*6df0*/  IADD3 R131, R131, R137, RZ ;  /* 0x0000008983837210 */ /* 0x000fe40007ffe0ff */
[----:B------:R-:W-:Y:S01]  /*6e00*/  MOV R137, UR5 ;  /* 0x0000000500897c02 */ /* 0x000fe20008000f00 */
[----:B------:R2:W-:Y:S01]  /*6e10*/  STS [R132.X4+0x18fc], R135 ;  /* 0x0018fc8784007388 */ /* 0x0005e20000004800 */
[----:B0-----:R-:W-:-:S02]  /*6e20*/  FMUL.FTZ R249, R85, R2 ;  /* 0x0000000255f97220 */ /* 0x001fc40000410000 */
[----:B------:R-:W-:Y:S01]  /*6e30*/  IADD3 R246, -R137, c[0x0][0x168], -R176 ;  /* 0x00005a0089f67a10 */ /* 0x000fe20007ffe9b0 */
[----:B------:R-:W-:Y:S01]  /*6e40*/  IMAD.WIDE.U32 R130, R180, c[0x0][0x2c0], R130 ;  /* 0x0000b000b4827a25 */ /* 0x000fe200078e0082 */
[----:B------:R-:W-:Y:S02]  /*6e50*/  STS [R132.X4+0x18e8], R247 ;  /* 0x0018e8f784007388 */ /* 0x000fe40000004800 */
[----:B------:R-:W-:Y:S01]  /*6e60*/  ISETP.GE.AND P0, PT, R246, 0x1, PT ;  /* 0x00000001f600780c */ /* 0x000fe20003f06270 */
[----:B-1----:R-:W-:Y:S01]  /*6e70*/  IMAD R133, R183, c[0x0][0x29c], R134 ;  /* 0x0000a700b7857a24 */ /* 0x002fe200078e0286 */
[----:B------:R0:W-:Y:S01]  /*6e80*/  STS [R132.X4+0x18f8], R249 ;  /* 0x0018f8f984007388 */ /* 0x0001e20000004800 */
[----:B--2---:R-:W-:-:S03]  /*6e90*/  IMAD R135, R179, c[0x0][0x2c0], RZ ;  /* 0x0000b000b3877a24 */ /* 0x004fc600078e02ff */
[----:B------:R-:W-:Y:S01]  /*6ea0*/  IADD3 R129, R129, R133, RZ ;  /* 0x0000008581817210 */ /* 0x000fe20007ffe0ff */
[----:B------:R-:W-:Y:S02]  /*6eb0*/  IMAD R133, R179, c[0x0][0x2a0], RZ ;  /* 0x0000a800b3857a24 */ /* 0x000fe400078e02ff */
[C---:B------:R-:W-:Y:S02]  /*6ec0*/  IMAD R135, R180.reuse, c[0x0][0x2c4], R135 ;  /* 0x0000b100b4877a24 */ /* 0x040fe400078e0287 */
[C---:B------:R-:W-:Y:S01]  /*6ed0*/  IMAD R133, R180.reuse, c[0x0][0x2a4], R133 ;  /* 0x0000a900b4857a24 */ /* 0x040fe200078e0285 */
[----:B------:R-:W-:Y:S01]  /*6ee0*/  BAR.SYNC.DEFER_BLOCKING 0x0 ;  /* 0x0000000000007b1d */ /* 0x000fe20000010000 */
[----:B------:R-:W-:Y:S01]  /*6ef0*/  IMAD.WIDE.U32 R128, R180, c[0x0][0x2a0], R128 ;  /* 0x0000a800b4807a25 */ /* 0x000fe200078e0080 */
[----:B0-----:R-:W-:Y:S02]  /*6f00*/  IADD3 R249, R131, R135, RZ ;  /* 0x0000008783f97210 */ /* 0x001fe40007ffe0ff */
[----:B------:R-:W-:-:S02]  /*6f10*/  IADD3 R132, P2, R130, UR5, RZ ;  /* 0x0000000582847c10 */ /* 0x000fc4000ff5e0ff */
[----:B------:R-:W-:Y:S02]  /*6f20*/  IADD3 R247, R129, R133, RZ ;  /* 0x0000008581f77210 */ /* 0x000fe40007ffe0ff */
[----:B------:R-:W-:Y:S02]  /*6f30*/  IADD3 R134, P1, R128, UR5, RZ ;  /* 0x0000000580867c10 */ /* 0x000fe4000ff3e0ff */
[----:B------:R-:W-:Y:S02]  /*6f40*/  IADD3.X R133, R249, UR7, RZ, P2, !PT ;  /* 0x00000007f9857c10 */ /* 0x000fe400097fe4ff */
[----:B------:R-:W-:Y:S01]  /*6f50*/  IADD3.X R135, R247, UR7, RZ, P1, !PT ;  /* 0x00000007f7877c10 */ /* 0x000fe20008ffe4ff */
[----:B------:R-:W-:Y:S05]  /*6f60*/  @!P0 BRA `(.L_x_5641) ;  /* 0x000000f000008947 */ /* 0x000fea0003800000 */
[----:B----4-:R-:W0:Y:S01]  /*6f70*/  LDS R248, [R248.X4+0x18c0] ;  /* 0x0018c000f8f87984 */ /* 0x010e220000004800 */
[----:B------:R-:W-:Y:S02]  /*6f80*/  IMAD R136, R188, c[0x0][0x2b0], RZ ;  /* 0x0000ac00bc887a24 */ /* 0x000fe400078e02ff */
[----:B------:R-:W-:-:S04]  /*6f90*/  IMAD.WIDE.U32 R134, R35, c[0x0][0x2b0], R134 ;  /* 0x0000ac0023867a25 */ /* 0x000fc800078e0086 */
[C---:B------:R-:W-:Y:S01]  /*6fa0*/  IMAD R137, R35.reuse, c[0x0][0x2b4], R136 ;  /* 0x0000ad0023897a24 */ /* 0x040fe200078e0288 */
[----:B------:R-:W-:Y:S01]  /*6fb0*/  LEA R136, P0, R134, c[0x0][0x318], 0x2 ;  /* 0x0000c60086887a11 */ /* 0x000fe200078010ff */
[----:B------:R-:W-:Y:S02]  /*6fc0*/  IMAD R188, R188, c[0x0][0x2d0], RZ ;  /* 0x0000b400bcbc7a24 */ /* 0x000fe400078e02ff */
[----:B------:R-:W-:Y:S01]  /*6fd0*/  IMAD.WIDE.U32 R132, R35, c[0x0][0x2d0], R132 ;  /* 0x0000b40023847a25 */ /* 0x000fe200078e0084 */
[----:B------:R-:W-:-:S03]  /*6fe0*/  IADD3 R137, R135, R137, RZ ;  /* 0x0000008987897210 */ /* 0x000fc60007ffe0ff */
[----:B------:R-:W-:Y:S01]  /*6ff0*/  IMAD R135, R35, c[0x0][0x2d4], R188 ;  /* 0x0000b50023877a24 */ /* 0x000fe200078e02bc */
[----:B------:R-:W-:Y:S02]  /*7000*/  LEA.HI.X R137, R134, c[0x0][0x31c], R137, 0x2, P0 ;  /* 0x0000c70086897a11 */ /* 0x000fe400000f1489 */
[C---:B------:R-:W-:Y:S02]  /*7010*/  LEA R134, P0, R132.reuse, c[0x0][0x320], 0x2 ;  /* 0x0000c80084867a11 */ /* 0x040fe400078010ff */
[----:B------:R-:W-:Y:S01]  /*7020*/  IADD3 R135, R133, R135, RZ ;  /* 0x0000008785877210 */ /* 0x000fe20007ffe0ff */
[----:B------:R1:W-:Y:S03]  /*7030*/  RED.E.ADD.F32.FTZ.RN.STRONG.GPU [R136.64], R251 ;  /* 0x000000fb8800798e */ /* 0x0003e6000c10e788 */
[----:B------:R-:W-:-:S05]  /*7040*/  LEA.HI.X R135, R132, c[0x0][0x324], R135, 0x2, P0 ;  /* 0x0000c90084877a11 */ /* 0x000fca00000f1487 */
[----:B0-----:R1:W-:Y:S02]  /*7050*/  RED.E.ADD.F32.FTZ.RN.STRONG.GPU [R134.64], R248 ;  /* 0x000000f88600798e */ /* 0x0013e4000c10e788 */
.L_x_5641:
[----:B----4-:R-:W-:Y:S05]  /*7060*/  BSYNC B0 ;  /* 0x0000000000007941 */ /* 0x010fea0003800000 */
.L_x_5640:
[----:B------:R-:W0:Y:S01]  /*7070*/  LDS R212, [R212.X4+0x1940] ;  /* 0x00194000d4d47984 */ /* 0x000e220000004800 */
[----:B------:R-:W-:Y:S01]  /*7080*/  LEA R132, P0, R128, c[0x0][0x318], 0x2 ;  /* 0x0000c60080847a11 */ /* 0x000fe200078010ff */
[----:B------:R-:W-:Y:S01]  /*7090*/  BSSY B0, `(.L_x_5642) ;  /* 0x0000015000007945 */ /* 0x000fe20003800000 */
[C---:B-1----:R-:W-:Y:S01]  /*70a0*/  SHF.L.U64.HI R134, R33.reuse, 0x2, R30 ;  /* 0x0000000221867819 */ /* 0x042fe2000001021e */
[----:B------:R-:W-:Y:S01]  /*70b0*/  IMAD R251, R170, -0x200, R181 ;  /* 0xfffffe00aafb7824 */ /* 0x000fe200078e02b5 */
[----:B------:R-:W-:Y:S02]  /*70c0*/  LEA.HI.X R133, R128, c[0x0][0x31c], R247, 0x2, P0 ;  /* 0x0000c70080857a11 */ /* 0x000fe400000f14f7 */
[C---:B------:R-:W-:Y:S02]  /*70d0*/  LEA R128, P0, R130.reuse, c[0x0][0x320], 0x2 ;  /* 0x0000c80082807a11 */ /* 0x040fe400078010ff */
[----:B------:R-:W-:Y:S02]  /*70e0*/  SHF.L.U32 R137, R33, 0x2, RZ ;  /* 0x0000000221897819 */ /* 0x000fe400000006ff */
[----:B------:R-:W-:Y:S01]  /*70f0*/  LEA.HI.X R129, R130, c[0x0][0x324], R249, 0x2, P0 ;  /* 0x0000c90082817a11 */ /* 0x000fe200000f14f9 */
[----:B------:R-:W-:Y:S01]  /*7100*/  IMAD R130, R134, c[0x0][0x2b0], RZ ;  /* 0x0000ac0086827a24 */ /* 0x000fe200078e02ff */
[----:B------:R-:W-:Y:S01]  /*7110*/  ISETP.GE.AND P0, PT, R246, 0x21, PT ;  /* 0x00000021f600780c */ /* 0x000fe20003f06270 */
[----:B------:R-:W-:-:S02]  /*7120*/  IMAD R134, R134, c[0x0][0x2d0], RZ ;  /* 0x0000b40086867a24 */ /* 0x000fc400078e02ff */
[C---:B------:R-:W-:Y:S02]  /*7130*/  IMAD R247, R137.reuse, c[0x0][0x2b4], R130 ;  /* 0x0000ad0089f77a24 */ /* 0x040fe400078e0282 */
[----:B------:R-:W-:-:S08]  /*7140*/  IMAD R249, R137, c[0x0][0x2d4], R134 ;  /* 0x0000b50089f97a24 */ /* 0x000fd000078e0286 */
[----:B------:R-:W-:Y:S05]  /*7150*/  @!P0 BRA `(.L_x_5643) ;  /* 0x0000008000008947 */ /* 0x000fea0003800000 */
[----:B------:R-:W-:-:S04]  /*7160*/  IMAD.WIDE R130, R251, 0x4, R132 ;  /* 0x00000004fb827825 */ /* 0x000fc800078e0284 */
[----:B------:R-:W-:-:S04]  /*7170*/  IMAD.WIDE R134, R251, 0x4, R128 ;  /* 0x00000004fb867825 */ /* 0x000fc800078e0280 */
[----:B------:R-:W-:-:S04]  /*7180*/  IMAD.WIDE.U32 R130, R137, c[0x0][0x2b0], R130 ;  /* 0x0000ac0089827a25 */ /* 0x000fc800078e0082 */
[----:B------:R-:W-:Y:S01]  /*7190*/  IMAD.WIDE.U32 R134, R137, c[0x0][0x2d0], R134 ;  /* 0x0000b40089867a25 */ /* 0x000fe200078e0086 */
[----:B------:R-:W-:-:S04]  /*71a0*/  IADD3 R131, R131, R247, RZ ;  /* 0x000000f783837210 */ /* 0x000fc80007ffe0ff */
[----:B------:R-:W-:Y:S01]  /*71b0*/  IADD3 R135, R135, R249, RZ ;  /* 0x000000f987877210 */ /* 0x000fe20007ffe0ff */
[----:B------:R1:W-:Y:S04]  /*71c0*/  RED.E.ADD.F32.FTZ.RN.STRONG.GPU [R130.64+-0x780], R228 ;  /* 0xfff880e48200798e */ /* 0x0003e8000c10e788 */
[----:B0-----:R1:W-:Y:S02]  /*71d0*/  RED.E.ADD.F32.FTZ.RN.STRONG.GPU [R134.64+-0x780], R212 ;  /* 0xfff880d48600798e */ /* 0x0013e4000c10e788 */
.L_x_5643:
[----:B------:R-:W-:Y:S05]  /*71e0*/  BSYNC B0 ;  /* 0x0000000000007941 */ /* 0x000fea0003800000 */
.L_x_5642:
[----:B------:R-:W-:Y:S01]  /*71f0*/  FADD.FTZ R2, -R11, R2 ;  /* 0x000000020b027221 */ /* 0x000fe20000010100 */
[----:B-1----:R-:W-:Y:S01]  /*7200*/  SHF.R.S32.HI R130, RZ, 0x1f, R251 ;  /* 0x0000001fff827819 */ /* 0x002fe200000114fb */
[----:B------:R1:W2:Y:S01]  /*7210*/  LDS R11, [R214.X4+0x19c0] ;  /* 0x0019c000d60b7984 */ /* 0x0002a20000004800 */
[C---:B------:R-:W-:Y:S01]  /*7220*/  SHF.L.U32 R131, R251.reuse, 0x2, RZ ;  /* 0x00000002fb837819 */ /* 0x040fe200000006ff */
[----:B------:R-:W-:Y:S01]  /*7230*/  FADD.FTZ R5, -R12, R5 ;  /* 0x000000050c057221 */ /* 0x000fe20000010100 */
[----:B------:R-:W-:Y:S01]  /*7240*/  SHF.L.U64.HI R251, R251, 0x2, R130 ;  /* 0x00000002fbfb7819 */ /* 0x000fe20000010282 */
[----:B------:R-:W-:Y:S01]  /*7250*/  FADD.FTZ R243, -R244, R243 ;  /* 0x000000f3f4f37221 */ /* 0x000fe20000010100 */
[----:B------:R-:W-:Y:S01]  /*7260*/  IADD3 R130, P0, R131, R132, RZ ;  /* 0x0000008483827210 */ /* 0x000fe20007f1e0ff */
[----:B------:R-:W-:Y:S01]  /*7270*/  FFMA.FTZ R213, R5, R196, R213 ;  /* 0x000000c405d57223 */ /* 0x000fe200000100d5 */
[----:B------:R-:W-:Y:S01]  /*7280*/  IADD3 R128, P1, R131, R128, RZ ;  /* 0x0000008083807210 */ /* 0x000fe20007f3e0ff */
[----:B------:R-:W-:Y:S01]  /*7290*/  FADD.FTZ R12, -R13, R245 ;  /* 0x000000f50d0c7221 */ /* 0x000fe20000010100 */
[----:B------:R-:W-:Y:S01]  /*72a0*/  IADD3.X R131, R251, R133, RZ, P0, !PT ;  /* 0x00000085fb837210 */ /* 0x000fe200007fe4ff */
[----:B------:R-:W-:Y:S01]  /*72b0*/  FFMA.FTZ R213, R243, R192, R213 ;  /* 0x000000c0f3d57223 */ /* 0x000fe200000100d5 */
[----:B------:R-:W-:Y:S01]  /*72c0*/  ISETP.GE.AND P0, PT, R246, 0x41, PT ;  /* 0x00000041f600780c */ /* 0x000fe20003f06270 */
[----:B------:R-:W-:Y:S01]  /*72d0*/  BSSY B0, `(.L_x_5644) ;  /* 0x000000b000007945 */ /* 0x000fe20003800000 */
[----:B------:R-:W-:Y:S01]  /*72e0*/  IADD3.X R129, R251, R129, RZ, P1, !PT ;  /* 0x00000081fb817210 */ /* 0x000fe20000ffe4ff */
[----:B------:R-:W-:-:S04]  /*72f0*/  IMAD.WIDE.U32 R130, R137, c[0x0][0x2b0], R130 ;  /* 0x0000ac0089827a25 */ /* 0x000fc800078e0082 */
[----:B------:R-:W-:Y:S01]  /*7300*/  IMAD.WIDE.U32 R128, R137, c[0x0][0x2d0], R128 ;  /* 0x0000b40089807a25 */ /* 0x000fe200078e0080 */
[----:B------:R-:W-:-:S03]  /*7310*/  IADD3 R131, R247, R131, RZ ;  /* 0x00000083f7837210 */ /* 0x000fc60007ffe0ff */
[----:B------:R-:W-:Y:S01]  /*7320*/  FFMA.FTZ R132, R2, R191, R213 ;  /* 0x000000bf02847223 */ /* 0x000fe200000100d5 */
[----:B------:R-:W-:Y:S01]  /*7330*/  IADD3 R129, R249, R129, RZ ;  /* 0x00000081f9817210 */ /* 0x000fe20007ffe0ff */
[----:B------:R-:W-:Y:S01]  /*7340*/  FMUL.FTZ R187, R12, R187 ;  /* 0x000000bb0cbb7220 */ /* 0x000fe20000410000 */
[----:B------:R-:W-:Y:S05]  /*7350*/  @!P0 BRA `(.L_x_5645) ;  /* 0x0000002000008947 */ /* 0x000fea0003800000 */
[----:B-1----:R1:W-:Y:S04]  /*7360*/  RED.E.ADD.F32.FTZ.RN.STRONG.GPU [R130.64+-0x700], R229 ;  /* 0xfff900e58200798e */ /* 0x0023e8000c10e788 */
[----:B--2---:R1:W-:Y:S02]  /*7370*/  RED.E.ADD.F32.FTZ.RN.STRONG.GPU [R128.64+-0x700], R11 ;  /* 0xfff9000b8000798e */ /* 0x0043e4000c10e788 */
.L_x_5645:
[----:B-1----:R-:W-:Y:S05]  /*7380*/  BSYNC B0 ;  /* 0x0000000000007941 */ /* 0x002fea0003800000 */
.L_x_5644:
[----:B------:R-:W1:Y:S01]  /*7390*/  LDS R215, [R215.X4+0x1a40] ;  /* 0x001a4000d7d77984 */ /* 0x000e620000004800 */
        /* <DEDUP_REMOVED lines=12> */
.L_x_5647:
[----:B------:R-:W-:Y:S05]  /*7460*/  BSYNC B0 ;  /* 0x0000000000007941 */ /* 0x000fea0003800000 */
.L_x_5646:
[----:B--2---:R2:W4:Y:S01]  /*7470*/  LDS R11, [R216.X4+0x1ac0] ;  /* 0x001ac000d80b7984 */ /* 0x0045220000004800 */
[----:B------:R-:W-:Y:S01]  /*7480*/  BSSY B0, `(.L_x_5648) ;  /* 0x0000004000007945 */ /* 0x000fe20003800000 */
[----:B------:R-:W-:Y:S05]  /*7490*/  @!P1 BRA `(.L_x_5649) ;  /* 0x0000002000009947 */ /* 0x000fea0003800000 */
[----:B------:R2:W-:Y:S04]  /*74a0*/  RED.E.ADD.F32.FTZ.RN.STRONG.GPU [R130.64+-0x600], R231 ;  /* 0xfffa00e78200798e */ /* 0x0005e8000c10e788 */
[----:B----4-:R2:W-:Y:S02]  /*74b0*/  RED.E.ADD.F32.FTZ.RN.STRONG.GPU [R128.64+-0x600], R11 ;  /* 0xfffa000b8000798e */ /* 0x0105e4000c10e788 */
.L_x_5649:
[----:B------:R-:W-:Y:S05]  /*74c0*/  BSYNC B0 ;  /* 0x0000000000007941 */ /* 0x000fea0003800000 */
.L_x_5648:
[----:B------:R-:W2:Y:S01]  /*74d0*/  LDS R217, [R217.X4+0x1b40] ;  /* 0x001b4000d9d97984 */ /* 0x000ea20000004800 */
[----:B------:R-:W-:Y:S01]  /*74e0*/  BSSY B0, `(.L_x_5650) ;  /* 0x0000004000007945 */ /* 0x000fe20003800000 */
[----:B------:R-:W-:Y:S05]  /*74f0*/  @!P2 BRA `(.L_x_5651) ;  /* 0x000000200000a947 */ /* 0x000fea0003800000 */
[----:B------:R3:W-:Y:S04]  /*7500*/  RED.E.ADD.F32.FTZ.RN.STRONG.GPU [R130.64+-0x580], R232 ;  /* 0xfffa80e88200798e */ /* 0x0007e8000c10e788 */
[----:B--2---:R3:W-:Y:S02]  /*7510*/  RED.E.ADD.F32.FTZ.RN.STRONG.GPU [R128.64+-0x580], R217 ;  /* 0xfffa80d98000798e */ /* 0x0047e4000c10e788 */
.L_x_5651:
[----:B------:R-:W-:Y:S05]  /*7520*/  BSYNC B0 ;  /* 0x0000000000007941 */ /* 0x000fea0003800000 */
.L_x_5650:
[----:B--2-4-:R2:W4:Y:S01]  /*7530*/  LDS R11, [R218.X4+0x1bc0] ;  /* 0x001bc000da0b7984 */ /* 0x0145220000004800 */
[----:B------:R-:W-:Y:S01]  /*7540*/  BSSY B0, `(.L_x_5652) ;  /* 0x0000004000007945 */ /* 0x000fe20003800000 */
[----:B------:R-:W-:Y:S05]  /*7550*/  @!P3 BRA `(.L_x_5653) ;  /* 0x000000200000b947 */ /* 0x000fea0003800000 */
[----:B------:R2:W-:Y:S04]  /*7560*/  RED.E.ADD.F32.FTZ.RN.STRONG.GPU [R130.64+-0x500], R233 ;  /* 0xfffb00e98200798e */ /* 0x0005e8000c10e788 */
[----:B----4-:R2:W-:Y:S02]  /*7570*/  RED.E.ADD.F32.FTZ.RN.STRONG.GPU [R128.64+-0x500], R11 ;  /* 0xfffb000b8000798e */ /* 0x0105e4000c10e788 */
.L_x_5653:
[----:B------:R-:W-:Y:S05]  /*7580*/  BSYNC B0 ;  /* 0x0000000000007941 */ /* 0x000fea0003800000 */
.L_x_5652:
[----:B------:R-:W2:Y:S01]  /*7590*/  LDS R219, [R219.X4+0x1c40] ;  /* 0x001c4000dbdb7984 */ /* 0x000ea20000004800 */
[----:B------:R-:W-:Y:S01]  /*75a0*/  BSSY B0, `(.L_x_5654) ;  /* 0x0000004000007945 */ /* 0x000fe20003800000 */
[----:B------:R-:W-:Y:S05]  /*75b0*/  @!P4 BRA `(.L_x_5655) ;  /* 0x000000200000c947 */ /* 0x000fea0003800000 */
[----:B------:R3:W-:Y:S04]  /*75c0*/  RED.E.ADD.F32.FTZ.RN.STRONG.GPU [R130.64+-0x480], R234 ;  /* 0xfffb80ea8200798e */ /* 0x0007e8000c10e788 */
[----:B--2---:R3:W-:Y:S02]  /*75d0*/  RED.E.ADD.F32.FTZ.RN.STRONG.GPU [R128.64+-0x480], R219 ;  /* 0xfffb80db8000798e */ /* 0x0047e4000c10e788 */
.L_x_5655:
[----:B------:R-:W-:Y:S05]  /*75e0*/  BSYNC B0 ;  /* 0x0000000000007941 */ /* 0x000fea0003800000 */
.L_x_5654:
[----:B--2-4-:R2:W4:Y:S01]  /*75f0*/  LDS R11, [R220.X4+0x1cc0] ;  /* 0x001cc000dc0b7984 */ /* 0x0145220000004800 */
[----:B------:R-:W-:Y:S01]  /*7600*/  BSSY B0, `(.L_x_5656) ;  /* 0x0000004000007945 */ /* 0x000fe20003800000 */
[----:B------:R-:W-:Y:S05]  /*7610*/  @!P5 BRA `(.L_x_5657) ;  /* 0x000000200000d947 */ /* 0x000fea0003800000 */
[----:B------:R2:W-:Y:S04]  /*7620*/  RED.E.ADD.F32.FTZ.RN.STRONG.GPU [R130.64+-0x400], R235 ;  /* 0xfffc00eb8200798e */ /* 0x0005e8000c10e788 */
[----:B----4-:R2:W-:Y:S02]  /*7630*/  RED.E.ADD.F32.FTZ.RN.STRONG.GPU [R128.64+-0x400], R11 ;  /* 0xfffc000b8000798e */ /* 0x0105e4000c10e788 */
.L_x_5657:
[----:B------:R-:W-:Y:S05]  /*7640*/  BSYNC B0 ;  /* 0x0000000000007941 */ /* 0x000fea0003800000 */
.L_x_5656:
[----:B------:R-:W2:Y:S01]  /*7650*/  LDS R221, [R221.X4+0x1d40] ;  /* 0x001d4000dddd7984 */ /* 0x000ea20000004800 */
        /* <DEDUP_REMOVED lines=10> */
.L_x_5659:
[----:B------:R-:W-:Y:S05]  /*7700*/  BSYNC B0 ;  /* 0x0000000000007941 */ /* 0x000fea0003800000 */
.L_x_5658:
[----:B--2-4-:R2:W4:Y:S01]  /*7710*/  LDS R11, [R222.X4+0x1dc0] ;  /* 0x001dc000de0b7984 */ /* 0x0145220000004800 */
[----:B------:R-:W-:Y:S01]  /*7720*/  BSSY B0, `(.L_x_5660) ;  /* 0x0000004000007945 */ /* 0x000fe20003800000 */
[----:B------:R-:W-:Y:S05]  /*7730*/  @!P1 BRA `(.L_x_5661) ;  /* 0x0000002000009947 */ /* 0x000fea0003800000 */
[----:B------:R2:W-:Y:S04]  /*7740*/  RED.E.ADD.F32.FTZ.RN.STRONG.GPU [R130.64+-0x300], R237 ;  /* 0xfffd00ed8200798e */ /* 0x0005e8000c10e788 */
[----:B----4-:R2:W-:Y:S02]  /*7750*/  RED.E.ADD.F32.FTZ.RN.STRONG.GPU [R128.64+-0x300], R11 ;  /* 0xfffd000b8000798e */ /* 0x0105e4000c10e788 */
.L_x_5661:
[----:B------:R-:W-:Y:S05]  /*7760*/  BSYNC B0 ;  /* 0x0000000000007941 */ /* 0x000fea0003800000 */
.L_x_5660:
[----:B------:R-:W2:Y:S01]  /*7770*/  LDS R223, [R223.X4+0x1e40] ;  /* 0x001e4000dfdf7984 */ /* 0x000ea20000004800 */
[----:B------:R-:W-:Y:S01]  /*7780*/  BSSY B0, `(.L_x_5662) ;  /* 0x0000004000007945 */ /* 0x000fe20003800000 */
[----:B------:R-:W-:Y:S05]  /*7790*/  @!P2 BRA `(.L_x_5663) ;  /* 0x000000200000a947 */ /* 0x000fea0003800000 */
[----:B------:R3:W-:Y:S04]  /*77a0*/  RED.E.ADD.F32.FTZ.RN.STRONG.GPU [R130.64+-0x280], R238 ;  /* 0xfffd80ee8200798e */ /* 0x0007e8000c10e788 */
[----:B--2---:R3:W-:Y:S02]  /*77b0*/  RED.E.ADD.F32.FTZ.RN.STRONG.GPU [R128.64+-0x280], R223 ;  /* 0xfffd80df8000798e */ /* 0x0047e4000c10e788 */
.L_x_5663:
[----:B------:R-:W-:Y:S05]  /*77c0*/  BSYNC B0 ;  /* 0x0000000000007941 */ /* 0x000fea0003800000 */
.L_x_5662:
[----:B--2-4-:R2:W4:Y:S01]  /*77d0*/  LDS R11, [R224.X4+0x1ec0] ;  /* 0x001ec000e00b7984 */ /* 0x0145220000004800 */
[----:B------:R-:W-:Y:S01]  /*77e0*/  BSSY B0, `(.L_x_5664) ;  /* 0x0000004000007945 */ /* 0x000fe20003800000 */
[----:B------:R-:W-:Y:S05]  /*77f0*/  @!P3 BRA `(.L_x_5665) ;  /* 0x000000200000b947 */ /* 0x000fea0003800000 */
[----:B------:R2:W-:Y:S04]  /*7800*/  RED.E.ADD.F32.FTZ.RN.STRONG.GPU [R130.64+-0x200], R239 ;  /* 0xfffe00ef8200798e */ /* 0x0005e8000c10e788 */
[----:B----4-:R2:W-:Y:S02]  /*7810*/  RED.E.ADD.F32.FTZ.RN.STRONG.GPU [R128.64+-0x200], R11 ;  /* 0xfffe000b8000798e */ /* 0x0105e4000c10e788 */
.L_x_5665:
[----:B------:R-:W-:Y:S05]  /*7820*/  BSYNC B0 ;  /* 0x0000000000007941 */ /* 0x000fea0003800000 */
.L_x_5664:
[----:B------:R-:W2:Y:S01]  /*7830*/  LDS R225, [R225.X4+0x1f40] ;  /* 0x001f4000e1e17984 */ /* 0x000ea20000004800 */
[----:B------:R-:W-:Y:S01]  /*7840*/  BSSY B0, `(.L_x_5666) ;  /* 0x0000004000007945 */ /* 0x000fe20003800000 */
[----:B------:R-:W-:Y:S05]  /*7850*/  @!P4 BRA `(.L_x_5667) ;  /* 0x000000200000c947 */ /* 0x000fea0003800000 */
[----:B------:R3:W-:Y:S04]  /*7860*/  RED.E.ADD.F32.FTZ.RN.STRONG.GPU [R130.64+-0x180], R240 ;  /* 0xfffe80f08200798e */ /* 0x0007e8000c10e788 */
[----:B--2---:R3:W-:Y:S02]  /*7870*/  RED.E.ADD.F32.FTZ.RN.STRONG.GPU [R128.64+-0x180], R225 ;  /* 0xfffe80e18000798e */ /* 0x0047e4000c10e788 */
.L_x_5667:
[----:B------:R-:W-:Y:S05]  /*7880*/  BSYNC B0 ;  /* 0x0000000000007941 */ /* 0x000fea0003800000 */
.L_x_5666:
[----:B--2-4-:R2:W4:Y:S01]  /*7890*/  LDS R11, [R226.X4+0x1fc0] ;  /* 0x001fc000e20b7984 */ /* 0x0145220000004800 */
[----:B------:R-:W-:Y:S01]  /*78a0*/  BSSY B0, `(.L_x_5668) ;  /* 0x0000004000007945 */ /* 0x000fe20003800000 */
[----:B------:R-:W-:Y:S05]  /*78b0*/  @!P5 BRA `(.L_x_5669) ;  /* 0x000000200000d947 */ /* 0x000fea0003800000 */
[----:B------:R2:W-:Y:S04]  /*78c0*/  RED.E.ADD.F32.FTZ.RN.STRONG.GPU [R130.64+-0x100], R241 ;  /* 0xffff00f18200798e */ /* 0x0005e8000c10e788 */
[----:B----4-:R2:W-:Y:S02]  /*78d0*/  RED.E.ADD.F32.FTZ.RN.STRONG.GPU [R128.64+-0x100], R11 ;  /* 0xffff000b8000798e */ /* 0x0105e4000c10e788 */
.L_x_5669:
[----:B------:R-:W-:Y:S05]  /*78e0*/  BSYNC B0 ;  /* 0x0000000000007941 */ /* 0x000fea0003800000 */
.L_x_5668:
[----:B------:R-:W2:Y:S01]  /*78f0*/  LDS R227, [R227.X4+0x2040] ;  /* 0x00204000e3e37984 */ /* 0x000ea20000004800 */
[----:B------:R-:W-:Y:S01]  /*7900*/  BSSY B0, `(.L_x_5670) ;  /* 0x0000004000007945 */ /* 0x000fe20003800000 */
[----:B------:R-:W-:Y:S05]  /*7910*/  @!P6 BRA `(.L_x_5671) ;  /* 0x000000200000e947 */ /* 0x000fea0003800000 */
[----:B------:R3:W-:Y:S04]  /*7920*/  RED.E.ADD.F32.FTZ.RN.STRONG.GPU [R130.64+-0x80], R242 ;  /* 0xffff80f28200798e */ /* 0x0007e8000c10e788 */
[----:B--2---:R3:W-:Y:S02]  /*7930*/  RED.E.ADD.F32.FTZ.RN.STRONG.GPU [R128.64+-0x80], R227 ;  /* 0xffff80e38000798e */ /* 0x0047e4000c10e788 */
.L_x_5671:
[----:B------:R-:W-:Y:S05]  /*7940*/  BSYNC B0 ;  /* 0x0000000000007941 */ /* 0x000fea0003800000 */
.L_x_5670:
[----:B--23--:R-:W2:Y:S01]  /*7950*/  SHFL.DOWN P0, R129, R132, 0x1, 0x1f ;  /* 0x08201f0084817f89 */ /* 0x00cea20000000000 */
[-C--:B------:R-:W-:Y:S01]  /*7960*/  FMUL.FTZ R29, R29, R10.reuse ;  /* 0x0000000a1d1d7220 */ /* 0x080fe20000410000 */
[----:B------:R-:W-:Y:S01]  /*7970*/  ISETP.NE.AND P2, PT, R176, RZ, PT ;  /* 0x000000ffb000720c */ /* 0x000fe20003f45270 */
[C---:B------:R-:W-:Y:S01]  /*7980*/  FMUL.FTZ R13, R31.reuse, R10 ;  /* 0x0000000a1f0d7220 */ /* 0x040fe20000410000 */
[----:B------:R-:W-:Y:S01]  /*7990*/  BSSY B0, `(.L_x_5672) ;  /* 0x0000071000007945 */ /* 0x000fe20003800000 */
[----:B------:R-:W-:-:S02]  /*79a0*/  FMUL.FTZ R10, R31, R8 ;  /* 0x000000081f0a7220 */ /* 0x000fc40000410000 */
[----:B------:R-:W-:Y:S02]  /*79b0*/  FMUL.FTZ R8, R15, R8 ;  /* 0x000000080f087220 */ /* 0x000fe40000410000 */
[----:B------:R-:W-:Y:S02]  /*79c0*/  FMUL.FTZ R10, R10, R243 ;  /* 0x000000f30a0a7220 */ /* 0x000fe40000410000 */
[----:B------:R-:W-:Y:S02]  /*79d0*/  FFMA.FTZ R37, R8, R59, R37 ;  /* 0x0000003b08257223 */ /* 0x000fe40000010025 */
[----:B------:R-:W-:Y:S02]  /*79e0*/  FFMA.FTZ R10, R101, R8, R10 ;  /* 0x00000008650a7223 */ /* 0x000fe4000001000a */
[-C--:B------:R-:W-:Y:S02]  /*79f0*/  FMUL.FTZ R8, R17, R6.reuse ;  /* 0x0000000611087220 */ /* 0x080fe40000410000 */
[----:B------:R-:W-:-:S02]  /*7a00*/  FMUL.FTZ R6, R31, R6 ;  /* 0x000000061f067220 */ /* 0x000fc40000410000 */
[----:B----4-:R-:W-:Y:S02]  /*7a10*/  FMUL.FTZ R11, R14, R9 ;  /* 0x000000090e0b7220 */ /* 0x010fe40000410000 */
        /* <DEDUP_REMOVED lines=8> */
[-C--:B------:R-:W-:Y:S02]  /*7aa0*/  FMUL.FTZ R18, R18, R3.reuse ;  /* 0x0000000312127220 */ /* 0x080fe40000410000 */
[----:B------:R-:W-:Y:S02]  /*7ab0*/  FFMA.FTZ R7, R103, R16, R2 ;  /* 0x0000001067077223 */ /* 0x000fe40000010002 */
[C---:B------:R-:W-:Y:S02]  /*7ac0*/  FMUL.FTZ R2, R31.reuse, R3 ;  /* 0x000000031f027220 */ /* 0x040fe40000410000 */
[----:B------:R-:W-:Y:S02]  /*7ad0*/  FMUL.FTZ R5, R31, R4 ;  /* 0x000000041f057220 */ /* 0x000fe40000410000 */
[----:B------:R-:W-:-:S02]  /*7ae0*/  FMUL.FTZ R21, R21, R0 ;  /* 0x0000000015157220 */ /* 0x000fc40000410000 */
[C---:B------:R-:W-:Y:S02]  /*7af0*/  FMUL.FTZ R3, R31.reuse, R0 ;  /* 0x000000001f037220 */ /* 0x040fe40000410000 */
[----:B------:R-:W-:Y:S02]  /*7b00*/  FMUL.FTZ R0, R31, R189 ;  /* 0x000000bd1f007220 */ /* 0x000fe40000410000 */
[----:B------:R-:W-:Y:S02]  /*7b10*/  FFMA.FTZ R36, R11, R55, R36 ;  /* 0x000000370b247223 */ /* 0x000fe40000010024 */
[----:B------:R-:W-:Y:S02]  /*7b20*/  FFMA.FTZ R9, R102, R11, R9 ;  /* 0x0000000b66097223 */ /* 0x000fe40000010009 */
[----:B------:R-:W-:Y:S02]  /*7b30*/  FMUL.FTZ R19, R19, R4 ;  /* 0x0000000413137220 */ /* 0x000fe40000410000 */
[----:B--2---:R-:W-:-:S02]  /*7b40*/  @P0 FADD R128, R129, R128 ;  /* 0x0000008081800221 */ /* 0x004fc40000000000 */
[----:B------:R-:W-:Y:S02]  /*7b50*/  FMUL.FTZ R5, R5, R210 ;  /* 0x000000d205057220 */ /* 0x000fe40000410000 */
[----:B------:R-:W-:Y:S01]  /*7b60*/  FMUL.FTZ R3, R3, R208 ;  /* 0x000000d003037220 */ /* 0x000fe20000410000 */
[----:B------:R-:W2:Y:S01]  /*7b70*/  SHFL.DOWN P0, R131, R128, 0x4, 0x1f ;  /* 0x08801f0080837f89 */ /* 0x000ea20000000000 */
[----:B------:R-:W-:Y:S02]  /*7b80*/  FMUL.FTZ R20, R20, R189 ;  /* 0x000000bd14147220 */ /* 0x000fe40000410000 */
[----:B------:R-:W-:Y:S02]  /*7b90*/  FMUL.FTZ R0, R0, R207 ;  /* 0x000000cf00007220 */ /* 0x000fe40000410000 */
[----:B------:R-:W-:Y:S02]  /*7ba0*/  FFMA.FTZ R4, R106, R19, R5 ;  /* 0x000000136a047223 */ /* 0x000fe40000010005 */
[----:B------:R-:W-:-:S02]  /*7bb0*/  FMUL.FTZ R5, R22, R190 ;  /* 0x000000be16057220 */ /* 0x000fc40000410000 */
[----:B------:R-:W-:Y:S02]  /*7bc0*/  FFMA.FTZ R3, R108, R21, R3 ;  /* 0x000000156c037223 */ /* 0x000fe40000010003 */
[----:B------:R-:W-:Y:S02]  /*7bd0*/  FFMA.FTZ R0, R107, R20, R0 ;  /* 0x000000146b007223 */ /* 0x000fe40000010000 */
[----:B------:R-:W-:Y:S02]  /*7be0*/  FMUL.FTZ R190, R31, R190 ;  /* 0x000000be1fbe7220 */ /* 0x000fe40000410000 */
[----:B------:R-:W-:Y:S02]  /*7bf0*/  FMUL.FTZ R2, R2, R209 ;  /* 0x000000d102027220 */ /* 0x000fe40000410000 */
[----:B------:R-:W-:Y:S02]  /*7c00*/  FADD.FTZ R62, R3, R62 ;  /* 0x0000003e033e7221 */ /* 0x000fe40000010000 */
[----:B------:R-:W-:-:S02]  /*7c10*/  FADD.FTZ R61, R0, R61 ;  /* 0x0000003d003d7221 */ /* 0x000fc40000010000 */
[----:B------:R-:W-:Y:S02]  /*7c20*/  FMUL.FTZ R190, R190, R205 ;  /* 0x000000cdbebe7220 */ /* 0x000fe40000410000 */
[----:B------:R-:W-:Y:S02]  /*7c30*/  FMUL.FTZ R3, R24, R198 ;  /* 0x000000c618037220 */ /* 0x000fe40000410000 */
[----:B--2---:R-:W-:Y:S02]  /*7c40*/  @P0 FADD R131, R128, R131 ;  /* 0x0000008380830221 */ /* 0x004fe40000000000 */
[----:B------:R-:W-:Y:S02]  /*7c50*/  FMUL.FTZ R0, R25, R200 ;  /* 0x000000c819007220 */ /* 0x000fe40000410000 */
[C---:B------:R-:W-:Y:S01]  /*7c60*/  FMUL.FTZ R198, R31.reuse, R198 ;  /* 0x000000c61fc67220 */ /* 0x040fe20000410000 */
[----:B------:R-:W2:Y:S01]  /*7c70*/  SHFL.DOWN P0, R6, R131, 0x8, 0x1f ;  /* 0x09001f0083067f89 */ /* 0x000ea20000000000 */
[----:B------:R-:W-:-:S02]  /*7c80*/  FMUL.FTZ R200, R31, R200 ;  /* 0x000000c81fc87220 */ /* 0x000fc40000410000 */
[----:B------:R-:W-:Y:S02]  /*7c90*/  FADD.FTZ R68, R7, R68 ;  /* 0x0000004407447221 */ /* 0x000fe40000010000 */
[----:B------:R-:W-:Y:S02]  /*7ca0*/  FFMA.FTZ R7, R105, R18, R2 ;  /* 0x0000001269077223 */ /* 0x000fe40000010002 */
[----:B------:R-:W-:Y:S02]  /*7cb0*/  FFMA.FTZ R44, R5, R77, R44 ;  /* 0x0000004d052c7223 */ /* 0x000fe4000001002c */
[-C--:B------:R-:W-:Y:S02]  /*7cc0*/  FMUL.FTZ R2, R23, R194.reuse ;  /* 0x000000c217027220 */ /* 0x080fe40000410000 */
[----:B------:R-:W-:Y:S02]  /*7cd0*/  FFMA.FTZ R5, R110, R5, R190 ;  /* 0x000000056e057223 */ /* 0x000fe400000100be */
[----:B------:R-:W-:-:S02]  /*7ce0*/  FMUL.FTZ R194, R31, R194 ;  /* 0x000000c21fc27220 */ /* 0x000fc40000410000 */
[----:B------:R-:W-:Y:S02]  /*7cf0*/  FMUL.FTZ R198, R198, R201 ;  /* 0x000000c9c6c67220 */ /* 0x000fe40000410000 */
[----:B------:R-:W-:Y:S02]  /*7d00*/  FMUL.FTZ R200, R200, R199 ;  /* 0x000000c7c8c87220 */ /* 0x000fe40000410000 */
[----:B------:R-:W-:Y:S02]  /*7d10*/  FADD.FTZ R70, R9, R70 ;  /* 0x0000004609467221 */ /* 0x000fe40000010000 */
[----:B------:R-:W-:Y:S02]  /*7d20*/  FADD.FTZ R60, R5, R60 ;  /* 0x0000003c053c7221 */ /* 0x000fe40000010000 */
[----:B------:R-:W-:Y:S02]  /*7d30*/  FMUL.FTZ R194, R194, R203 ;  /* 0x000000cbc2c27220 */ /* 0x000fe40000410000 */
[----:B--2---:R-:W-:Y:S01]  /*7d40*/  @P0 FADD R6, R131, R6 ;  /* 0x0000000683060221 */ /* 0x004fe20000000000 */
[----:B------:R-:W-:Y:S01]  /*7d50*/  ISETP.NE.AND P0, PT, R175, RZ, PT ;  /* 0x000000ffaf00720c */ /* 0x000fe20003f05270 */
[----:B------:R-:W-:-:S02]  /*7d60*/  FFMA.FTZ R46, R3, R79, R46 ;  /* 0x0000004f032e7223 */ /* 0x000fc4000001002e */
[----:B------:R-:W-:Y:S01]  /*7d70*/  FMUL.FTZ R5, R26, R202 ;  /* 0x000000ca1a057220 */ /* 0x000fe20000410000 */
[----:B------:R-:W2:Y:S01]  /*7d80*/  SHFL.DOWN P1, R11, R6, 0x10, 0x1f ;  /* 0x0a001f00060b7f89 */ /* 0x000ea20000020000 */
[----:B------:R-:W-:Y:S02]  /*7d90*/  FFMA.FTZ R198, R112, R3, R198 ;  /* 0x0000000370c67223 */ /* 0x000fe400000100c6 */
[----:B------:R-:W-:Y:S02]  /*7da0*/  FFMA.FTZ R47, R0, R80, R47 ;  /* 0x00000050002f7223 */ /* 0x000fe4000001002f */
[----:B------:R-:W-:Y:S02]  /*7db0*/  FFMA.FTZ R9, R111, R0, R200 ;  /* 0x000000006f097223 */ /* 0x000fe400000100c8 */
[----:B------:R-:W-:Y:S02]  /*7dc0*/  FMUL.FTZ R202, R31, R202 ;  /* 0x000000ca1fca7220 */ /* 0x000fe40000410000 */
[----:B------:R-:W-:-:S02]  /*7dd0*/  FMUL.FTZ R0, R27, R204 ;  /* 0x000000cc1b007220 */ /* 0x000fc40000410000 */
[----:B------:R-:W-:Y:S02]  /*7de0*/  FMUL.FTZ R3, R28, R206 ;  /* 0x000000ce1c037220 */ /* 0x000fe40000410000 */
[C---:B------:R-:W-:Y:S02]  /*7df0*/  FMUL.FTZ R204, R31.reuse, R204 ;  /* 0x000000cc1fcc7220 */ /* 0x040fe40000410000 */
[----:B------:R-:W-:Y:S02]  /*7e00*/  FMUL.FTZ R206, R31, R206 ;  /* 0x000000ce1fce7220 */ /* 0x000fe40000410000 */
[----:B------:R-:W-:Y:S02]  /*7e10*/  FADD.FTZ R64, R7, R64 ;  /* 0x0000004007407221 */ /* 0x000fe40000010000 */
[----:B------:R-:W-:Y:S02]  /*7e20*/  FFMA.FTZ R7, R109, R2, R194 ;  /* 0x000000026d077223 */ /* 0x000fe400000100c2 */
[----:B------:R-:W-:-:S02]  /*7e30*/  FMUL.FTZ R202, R202, R197 ;  /* 0x000000c5caca7220 */ /* 0x000fc40000410000 */
[----:B------:R-:W-:Y:S02]  /*7e40*/  FMUL.FTZ R13, R13, R12 ;  /* 0x0000000c0d0d7220 */ /* 0x000fe40000410000 */
[----:B--2---:R-:W-:Y:S02]  /*7e50*/  @P1 FADD R11, R6, R11 ;  /* 0x0000000b060b1221 */ /* 0x004fe40000000000 */
[----:B------:R-:W-:Y:S02]  /*7e60*/  FMUL.FTZ R204, R204, R195 ;  /* 0x000000c3cccc7220 */ /* 0x000fe40000410000 */
[----:B------:R-:W-:Y:S01]  /*7e70*/  FMUL.FTZ R206, R206, R193 ;  /* 0x000000c1cece7220 */ /* 0x000fe20000410000 */
[----:B------:R2:W-:Y:S01]  /*7e80*/  @!P0 STS [0x2104], R11 ;  /* 0x0021040bff008388 */ /* 0x0005e20000000800 */
        /* <DEDUP_REMOVED lines=15> */
[----:B------:R-:W-:Y:S02]  /*7f80*/  FADD.FTZ R65, R4, R65 ;  /* 0x0000004104417221 */ /* 0x000fe40000010000 */
[----:B------:R-:W-:Y:S02]  /*7f90*/  FFMA.FTZ R42, R21, R75, R42 ;  /* 0x0000004b152a7223 */ /* 0x000fe4000001002a */
[----:B------:R-:W-:Y:S02]  /*7fa0*/  FFMA.FTZ R43, R20, R76, R43 ;  /* 0x0000004c142b7223 */ /* 0x000fe4000001002b */
[----:B------:R-:W-:Y:S02]  /*7fb0*/  FFMA.FTZ R45, R2, R78, R45 ;  /* 0x0000004e022d7223 */ /* 0x000fe4000001002d */
[----:B------:R-:W-:-:S02]  /*7fc0*/  FADD.FTZ R57, R198, R57 ;  /* 0x00000039c6397221 */ /* 0x000fc40000010000 */
[----:B------:R-:W-:Y:S02]  /*7fd0*/  FADD.FTZ R56, R9, R56 ;  /* 0x0000003809387221 */ /* 0x000fe40000010000 */
[----:B------:R-:W-:Y:S02]  /*7fe0*/  FFMA.FTZ R49, R0, R82, R49 ;  /* 0x0000005200317223 */ /* 0x000fe40000010031 */
        /* <DEDUP_REMOVED lines=8> */
[----:B------:R-:W2:Y:S02]  /*8070*/  @P0 LDS R0, [R2+0x33b8] ;  /* 0x0033b80002000984 */ /* 0x000ea40000000800 */
[----:B--2---:R-:W-:-:S05]  /*8080*/  @P0 FADD.FTZ R11, R11, R0 ;  /* 0x000000000b0b0221 */ /* 0x004fca0000010000 */
[----:B------:R2:W-:Y:S02]  /*8090*/  STS [R2+0x33b8], R11 ;  /* 0x0033b80b02007388 */ /* 0x0005e40000000800 */
.L_x_5673:
[----:B--2---:R-:W-:Y:S05]  /*80a0*/  BSYNC B0 ;  /* 0x0000000000007941 */ /* 0x004fea0003800000 */
.L_x_5672:
[----:B------:R-:W-:Y:S02]  /*80b0*/  IADD3 R35, R35, 0x1, RZ ;  /* 0x0000000123237810 */ /* 0x000fe40007ffe0ff */
[----:B------:R-:W-:Y:S02]  /*80c0*/  IADD3 R33, P1, R33, 0x1, RZ ;  /* 0x0000000121217810 */ /* 0x000fe40007f3e0ff */
[----:B------:R-:W-:Y:S02]  /*80d0*/  ISETP.GE.AND P0, PT, R35, c[0x0][0x16c], PT ;  /* 0x00005b0023007a0c */ /* 0x000fe40003f06270 */
[----:B------:R-:W-:-:S11]  /*80e0*/  IADD3.X R30, RZ, R30, RZ, P1, !PT ;  /* 0x0000001eff1e7210 */ /* 0x000fd60000ffe4ff */
[----:B------:R-:W-:Y:S01]  /*80f0*/  @P0 CALL.REL.NOINC `(.L_x_5637) ;  /* 0x0000001000000944 */ /* 0x000fe20003c00000 */
[----:B------:R-:W-:Y:S05]  /*8100*/  BRA `(.L_x_5674) ;  /* 0xffffc28000007947 */ /* 0x000fea000383ffff */
.L_x_5637:
[----:B------:R-:W-:Y:S01]  /*8110*/  BAR.SYNC.DEFER_BLOCKING 0x0 ;  /* 0x0000000000007b1d */ /* 0x000fe20000010000 */
[----:B------:R-:W-:Y:S02]  /*8120*/  ISETP.GE.AND P2, PT, R118, UR6, PT ;  /* 0x0000000676007c0c */ /* 0x000fe4000bf46270 */
[----:B------:R-:W-:Y:S02]  /*8130*/  ISETP.GE.AND P1, PT, R167, UR6, PT ;  /* 0x00000006a7007c0c */ /* 0x000fe4000bf26270 */
[----:B------:R-:W-:Y:S02]  /*8140*/  MOV R0, RZ ;  /* 0x000000ff00007202 */ /* 0x000fe40000000f00 */
[----:B------:R-:W-:Y:S02]  /*8150*/  ISETP.GE.AND P0, PT, R166, UR6, PT ;  /* 0x00000006a6007c0c */ /* 0x000fe4000bf06270 */
[----:B------:R-:W-:Y:S02]  /*8160*/  ISETP.GE.AND P4, PT, R165, UR6, PT ;  /* 0x00000006a5007c0c */ /* 0x000fe4000bf86270 */
[----:B------:R-:W-:-:S02]  /*8170*/  ISETP.GE.AND P6, PT, R164, UR6, PT ;  /* 0x00000006a4007c0c */ /* 0x000fc4000bfc6270 */
[----:B------:R-:W-:Y:S02]  /*8180*/  ISETP.GE.AND P5, PT, R163, UR6, PT ;  /* 0x00000006a3007c0c */ /* 0x000fe4000bfa6270 */
[----:B------:R-:W-:Y:S01]  /*8190*/  ISETP.GE.AND P3, PT, R162, UR6, PT ;  /* 0x00000006a2007c0c */ /* 0x000fe2000bf66270 */
[----:B------:R-:W-:Y:S01]  /*81a0*/  CS2R R2, SRZ ;  /* 0x0000000000027805 */ /* 0x000fe2000001ff00 */
[----:B------:R-:W-:Y:S01]  /*81b0*/  CS2R R4, SRZ ;  /* 0x0000000000047805 */ /* 0x000fe2000001ff00 */
[----:B------:R-:W2:Y:S01]  /*81c0*/  @!P2 LDG.E R72, [R126.64] ;  /* 0x000000087e48a981 */ /* 0x000ea2000c1e1900 */
[----:B------:R-:W-:-:S03]  /*81d0*/  ISETP.GE.AND P2, PT, R161, UR6, PT ;  /* 0x00000006a1007c0c */ /* 0x000fc6000bf46270 */
[----:B------:R-:W3:Y:S01]  /*81e0*/  @!P1 LDG.E R0, [R126.64+0x80] ;  /* 0x000080087e009981 */ /* 0x000ee2000c1e1900 */
[----:B------:R-:W-:Y:S01]  /*81f0*/  ISETP.GE.AND P1, PT, R160, UR6, PT ;  /* 0x00000006a0007c0c */ /* 0x000fe2000bf26270 */
[----:B------:R-:W-:Y:S01]  /*8200*/  CS2R R6, SRZ ;  /* 0x0000000000067805 */ /* 0x000fe2000001ff00 */
[----:B------:R-:W-:Y:S01]  /*8210*/  CS2R R8, SRZ ;  /* 0x0000000000087805 */ /* 0x000fe2000001ff00 */
        /* <DEDUP_REMOVED lines=24> */
[----:B------:R-:W-:Y:S01]  /*83a0*/  IMAD R51, R170, -0x200, R181 ;  /* 0xfffffe00aa337824 */ /* 0x000fe200078e02b5 */
[----:B------:R-:W-:Y:S02]  /*83b0*/  BSSY B0, `(.L_x_5675) ;  /* 0x00000d9000007945 */ /* 0x000fe40003800000 */
        /* <DEDUP_REMOVED lines=18> */
[----:B------:R-:W3:Y:S04]  /*84e0*/  LDS R4, [R115+0x10] ;  /* 0x0000100073047984 */ /* 0x000ee80000000800 */
[----:B------:R-:W4:Y:S04]  /*84f0*/  LDS R3, [R115+0xc] ;  /* 0x00000c0073037984 */ /* 0x000f280000000800 */
[----:B------:R-:W5:Y:S04]  /*8500*/  LDS R2, [R115+0x8] ;  /* 0x0000080073027984 */ /* 0x000f680000000800 */
[----:B------:R-:W-:Y:S04]  /*8510*/  LDS R6, [R115+0x28] ;  /* 0x0000280073067984 */ /* 0x000fe80000000800 */
[----:B------:R-:W-:Y:S01]  /*8520*/  LDS R5, [R115+0x24] ;  /* 0x0000240073057984 */ /* 0x000fe20000000800 */
[----:B--2---:R-:W-:-:S03]  /*8530*/  FADD.FTZ R7, R0, UR4 ;  /* 0x0000000400077e21 */ /* 0x004fc60008010000 */
[----:B------:R-:W2:Y:S01]  /*8540*/  LDS R0, [R115+0x14] ;  /* 0x0000140073007984 */ /* 0x000ea20000000800 */
[----:B---3--:R-:W-:Y:S01]  /*8550*/  FADD.FTZ R10, R4, UR4 ;  /* 0x00000004040a7e21 */ /* 0x008fe20008010000 */
[----:B------:R-:W-:Y:S02]  /*8560*/  FSETP.GTU.FTZ.AND P4, PT, R7, 20, PT ;  /* 0x41a000000700780b */ /* 0x000fe40003f9c000 */
[----:B------:R-:W-:Y:S01]  /*8570*/  LDS R4, [R115+0x20] ;  /* 0x0000200073047984 */ /* 0x000fe20000000800 */
[----:B----4-:R-:W-:Y:S01]  /*8580*/  FADD.FTZ R9, R3, UR4 ;  /* 0x0000000403097e21 */ /* 0x010fe20008010000 */
[----:B------:R-:W-:Y:S02]  /*8590*/  FSETP.GTU.FTZ.AND P0, PT, R10, 20, PT ;  /* 0x41a000000a00780b */ /* 0x000fe40003f1c000 */
[----:B------:R-:W3:Y:S01]  /*85a0*/  LDS R3, [R115+0x1c] ;  /* 0x00001c0073037984 */ /* 0x000ee20000000800 */
[----:B-----5:R-:W-:Y:S01]  /*85b0*/  FADD.FTZ R8, R2, UR4 ;  /* 0x0000000402087e21 */ /* 0x020fe20008010000 */
[----:B------:R-:W-:-:S02]  /*85c0*/  FSETP.GTU.FTZ.AND P2, PT, R9, 20, PT ;  /* 0x41a000000900780b */ /* 0x000fc40003f5c000 */
[----:B------:R-:W4:Y:S02]  /*85d0*/  LDS R2, [R115+0x18] ;  /* 0x0000180073027984 */ /* 0x000f240000000800 */
[----:B------:R-:W-:Y:S01]  /*85e0*/  FSETP.GTU.FTZ.AND P3, PT, R8, 20, PT ;  /* 0x41a000000800780b */ /* 0x000fe20003f7c000 */
[----:B------:R-:W-:-:S04]  /*85f0*/  @!P4 FMUL.FTZ R7, R7, -1.4426950216293334961 ;  /* 0xbfb8aa3b0707c820 */ /* 0x000fc80000410000 */
[----:B------:R-:W-:Y:S02]  /*8600*/  @!P0 FMUL.FTZ R10, R10, -1.4426950216293334961 ;  /* 0xbfb8aa3b0a0a8820 */ /* 0x000fe40000410000 */
[----:B------:R-:W5:Y:S02]  /*8610*/  @!P4 MUFU.EX2 R7, R7 ;  /* 0x000000070007c308 */ /* 0x000f640000000800 */
[----:B------:R-:W-:-:S04]  /*8620*/  @!P2 FMUL.FTZ R9, R9, -1.4426950216293334961 ;  /* 0xbfb8aa3b0909a820 */ /* 0x000fc80000410000 */
[----:B------:R-:W-:Y:S02]  /*8630*/  @!P3 FMUL.FTZ R8, R8, -1.4426950216293334961 ;  /* 0xbfb8aa3b0808b820 */ /* 0x000fe40000410000 */
[----:B------:R-:W1:Y:S01]  /*8640*/  @!P2 MUFU.EX2 R9, R9 ;  /* 0x000000090009a308 */ /* 0x000e620000000800 */
[----:B-----5:R-:W-:-:S07]  /*8650*/  @!P4 FADD.FTZ R7, R7, 1 ;  /* 0x3f8000000707c421 */ /* 0x020fce0000010000 */
[----:B------:R-:W5:Y:S01]  /*8660*/  @!P3 MUFU.EX2 R8, R8 ;  /* 0x000000080008b308 */ /* 0x000f620000000800 */
[----:B--2---:R-:W-:-:S05]  /*8670*/  FADD.FTZ R0, R0, UR4 ;  /* 0x0000000400007e21 */ /* 0x004fca0008010000 */
[----:B------:R-:W-:Y:S01]  /*8680*/  FSETP.GTU.FTZ.AND P1, PT, R0, 20, PT ;  /* 0x41a000000000780b */ /* 0x000fe20003f3c000 */
[----:B-1----:R-:W-:Y:S01]  /*8690*/  @!P2 FADD.FTZ R9, R9, 1 ;  /* 0x3f8000000909a421 */ /* 0x002fe20000010000 */
[----:B------:R1:W2:Y:S01]  /*86a0*/  @!P4 MUFU.RCP R12, R7 ;  /* 0x00000007000cc308 */ /* 0x0002a20000001000 */
[----:B---3--:R-:W-:Y:S02]  /*86b0*/  FADD.FTZ R13, R3, UR4 ;  /* 0x00000004030d7e21 */ /* 0x008fe40008010000 */
[----:B----4-:R-:W-:-:S03]  /*86c0*/  FADD.FTZ R2, R2, UR4 ;  /* 0x0000000402027e21 */ /* 0x010fc60008010000 */
[----:B------:R-:W-:Y:S01]  /*86d0*/  FSETP.GTU.FTZ.AND P5, PT, R13, 20, PT ;  /* 0x41a000000d00780b */ /* 0x000fe20003fbc000 */
[----:B-----5:R-:W-:Y:S01]  /*86e0*/  @!P3 FADD.FTZ R8, R8, 1 ;  /* 0x3f8000000808b421 */ /* 0x020fe20000010000 */
[----:B------:R-:W3:Y:S01]  /*86f0*/  @!P2 MUFU.RCP R9, R9 ;  /* 0x000000090009a308 */ /* 0x000ee20000001000 */
[----:B-1----:R-:W-:Y:S01]  /*8700*/  FADD.FTZ R7, R4, UR4 ;  /* 0x0000000404077e21 */ /* 0x002fe20008010000 */
[----:B------:R-:W-:Y:S01]  /*8710*/  FSETP.GTU.FTZ.AND P6, PT, R2, 20, PT ;  /* 0x41a000000200780b */ /* 0x000fe20003fdc000 */
[----:B------:R-:W-:Y:S02]  /*8720*/  @!P1 FMUL.FTZ R0, R0, -1.4426950216293334961 ;  /* 0xbfb8aa3b00009820 */ /* 0x000fe40000410000 */
[----:B--2---:R-:W-:-:S03]  /*8730*/  @!P4 FMUL.FTZ R53, R53, R12 ;  /* 0x0000000c3535c220 */ /* 0x004fc60000410000 */
[----:B------:R1:W2:Y:S01]  /*8740*/  @!P1 MUFU.EX2 R3, R0 ;  /* 0x0000000000039308 */ /* 0x0002a20000000800 */
[----:B------:R-:W-:Y:S01]  /*8750*/  FSETP.GTU.FTZ.AND P4, PT, R7, 20, PT ;  /* 0x41a000000700780b */ /* 0x000fe20003f9c000 */
[----:B------:R-:W-:-:S05]  /*8760*/  FADD.FTZ R12, R6, UR4 ;  /* 0x00000004060c7e21 */ /* 0x000fca0008010000 */
[----:B------:R-:W-:Y:S01]  /*8770*/  @!P6 FMUL.FTZ R2, R2, -1.4426950216293334961 ;  /* 0xbfb8aa3b0202e820 */ /* 0x000fe20000410000 */
[----:B------:R4:W5:Y:S01]  /*8780*/  @!P3 MUFU.RCP R11, R8 ;  /* 0x00000008000bb308 */ /* 0x0009620000001000 */
[----:B-1----:R-:W1:Y:S01]  /*8790*/  LDS R0, [R115+0x2c] ;  /* 0x00002c0073007984 */ /* 0x002e620000000800 */
[----:B---3--:R-:W-:Y:S01]  /*87a0*/  @!P2 FMUL.FTZ R56, R56, R9 ;  /* 0x000000093838a220 */ /* 0x008fe20000410000 */
[----:B------:R-:W-:-:S03]  /*87b0*/  FSETP.GTU.FTZ.AND P2, PT, R12, 20, PT ;  /* 0x41a000000c00780b */ /* 0x000fc60003f5c000 */
[----:B------:R-:W-:Y:S02]  /*87c0*/  @!P4 FMUL.FTZ R6, R7, -1.4426950216293334961 ;  /* 0xbfb8aa3b0706c820 */ /* 0x000fe40000410000 */
[----:B------:R-:W3:Y:S01]  /*87d0*/  @!P0 MUFU.EX2 R10, R10 ;  /* 0x0000000a000a8308 */ /* 0x000ee20000000800 */
[----:B--2---:R-:W-:Y:S02]  /*87e0*/  @!P1 FADD.FTZ R7, R3, 1 ;  /* 0x3f80000003079421 */ /* 0x004fe40000010000 */
[----:B------:R-:W2:Y:S01]  /*87f0*/  LDS R3, [R115+0x34] ;  /* 0x0000340073037984 */ /* 0x000ea20000000800 */
[----:B----4-:R-:W-:Y:S02]  /*8800*/  FADD.FTZ R8, R5, UR4 ;  /* 0x0000000405087e21 */ /* 0x010fe40008010000 */
[----:B------:R-:W-:Y:S02]  /*8810*/  @!P5 FMUL.FTZ R5, R13, -1.4426950216293334961 ;  /* 0xbfb8aa3b0d05d820 */ /* 0x000fe40000410000 */
[----:B------:R-:W4:Y:S01]  /*8820*/  @!P4 MUFU.EX2 R6, R6 ;  /* 0x000000060006c308 */ /* 0x000f220000000800 */
[----:B-----5:R-:W-:Y:S01]  /*8830*/  @!P3 FMUL.FTZ R54, R54, R11 ;  /* 0x0000000b3636b220 */ /* 0x020fe20000410000 */
[----:B------:R-:W-:Y:S01]  /*8840*/  FSETP.GTU.FTZ.AND P3, PT, R8, 20, PT ;  /* 0x41a000000800780b */ /* 0x000fe20003f7c000 */
[----:B------:R-:W-:-:S05]  /*8850*/  @!P2 FMUL.FTZ R12, R12, -1.4426950216293334961 ;  /* 0xbfb8aa3b0c0ca820 */ /* 0x000fca0000410000 */
[----:B------:R5:W0:Y:S01]  /*8860*/  @!P6 MUFU.EX2 R4, R2 ;  /* 0x000000020004e308 */ /* 0x000a220000000800 */
[----:B---3--:R-:W-:-:S06]  /*8870*/  @!P0 FADD.FTZ R10, R10, 1 ;  /* 0x3f8000000a0a8421 */ /* 0x008fcc0000010000 */
[----:B------:R-:W-:Y:S01]  /*8880*/  @!P3 FMUL.FTZ R9, R8, -1.4426950216293334961 ;  /* 0xbfb8aa3b0809b820 */ /* 0x000fe20000410000 */
[----:B------:R4:W3:Y:S01]  /*8890*/  @!P0 MUFU.RCP R14, R10 ;  /* 0x0000000a000e8308 */ /* 0x0008e20000001000 */
[----:B-----5:R-:W5:Y:S07]  /*88a0*/  LDS R2, [R115+0x30] ;  /* 0x0000300073027984 */ /* 0x020f6e0000000800 */
[----:B------:R-:W2:Y:S01]  /*88b0*/  @!P1 MUFU.RCP R7, R7 ;  /* 0x0000000700079308 */ /* 0x000ea20000001000 */
[----:B----4-:R-:W-:-:S02]  /*88c0*/  @!P4 FADD.FTZ R10, R6, 1 ;  /* 0x3f800000060ac421 */ /* 0x010fc40000010000 */
[----:B------:R-:W4:Y:S01]  /*88d0*/  LDS R6, [R115] ;  /* 0x0000000073067984 */ /* 0x000f220000000800 */
[----:B0-----:R-:W-:Y:S02]  /*88e0*/  @!P6 FADD.FTZ R8, R4, 1 ;  /* 0x3f8000000408e421 */ /* 0x001fe40000010000 */
[----:B-1----:R-:W-:Y:S01]  /*88f0*/  FADD.FTZ R0, R0, UR4 ;  /* 0x0000000400007e21 */ /* 0x002fe20008010000 */
[----:B------:R-:W-:Y:S01]  /*8900*/  LDS R4, [R115+0x38] ;  /* 0x0000380073047984 */ /* 0x000fe20000000800 */
[----:B------:R-:W0:Y:S01]  /*8910*/  @!P6 MUFU.RCP R13, R8 ;  /* 0x00000008000de308 */ /* 0x000e220000001000 */
[----:B---3--:R-:W-:Y:S02]  /*8920*/  @!P0 FMUL.FTZ R57, R57, R14 ;  /* 0x0000000e39398220 */ /* 0x008fe40000410000 */
[----:B------:R-:W-:-:S05]  /*8930*/  FSETP.GTU.FTZ.AND P0, PT, R0, 20, PT ;  /* 0x41a000000000780b */ /* 0x000fca0003f1c000 */
[----:B------:R-:W1:Y:S01]  /*8940*/  @!P2 MUFU.EX2 R12, R12 ;  /* 0x0000000c000ca308 */ /* 0x000e620000000800 */
[----:B--2---:R-:W-:Y:S02]  /*8950*/  @!P1 FMUL.FTZ R58, R58, R7 ;  /* 0x000000073a3a9220 */ /* 0x004fe40000410000 */
[----:B------:R-:W-:-:S05]  /*8960*/  FADD.FTZ R7, R3, UR4 ;  /* 0x0000000403077e21 */ /* 0x000fca0008010000 */
[----:B------:R-:W2:Y:S01]  /*8970*/  @!P5 MUFU.EX2 R5, R5 ;  /* 0x000000050005d308 */ /* 0x000ea20000000800 */
[----:B0-----:R-:W-:Y:S01]  /*8980*/  @!P6 FMUL.FTZ R60, R60, R13 ;  /* 0x0000000d3c3ce220 */ /* 0x001fe20000410000 */
[----:B------:R-:W-:Y:S01]  /*8990*/  FSETP.GTU.FTZ.AND P6, PT, R7, 20, PT ;  /* 0x41a000000700780b */ /* 0x000fe20003fdc000 */
[----:B------:R-:W-:-:S05]  /*89a0*/  @!P0 FMUL.FTZ R0, R0, -1.4426950216293334961 ;  /* 0xbfb8aa3b00008820 */ /* 0x000fca0000410000 */
[----:B------:R2:W0:Y:S01]  /*89b0*/  @!P3 MUFU.EX2 R11, R9 ;  /* 0x00000009000bb308 */ /* 0x0004220000000800 */
[----:B-1----:R-:W-:Y:S02]  /*89c0*/  @!P2 FADD.FTZ R12, R12, 1 ;  /* 0x3f8000000c0ca421 */ /* 0x002fe40000010000 */
[----:B-----5:R-:W-:-:S05]  /*89d0*/  FADD.FTZ R8, R2, UR4 ;  /* 0x0000000402087e21 */ /* 0x020fca0008010000 */
[----:B------:R-:W1:Y:S01]  /*89e0*/  @!P4 MUFU.RCP R15, R10 ;  /* 0x0000000a000fc308 */ /* 0x000e620000001000 */
[----:B--2---:R-:W-:Y:S01]  /*89f0*/  @!P5 FADD.FTZ R9, R5, 1 ;  /* 0x3f8000000509d421 */ /* 0x004fe20000010000 */
[----:B------:R-:W-:Y:S01]  /*8a00*/  FSETP.GTU.FTZ.AND P1, PT, R8, 20, PT ;  /* 0x41a000000800780b */ /* 0x000fe20003f3c000 */
[----:B------:R-:W2:Y:S04]  /*8a10*/  LDS R5, [R115+0x3c] ;  /* 0x00003c0073057984 */ /* 0x000ea80000000800 */
[----:B------:R-:W-:Y:S01]  /*8a20*/  BAR.SYNC.DEFER_BLOCKING 0x0 ;  /* 0x0000000000007b1d */ /* 0x000fe20000010000 */
[----:B0-----:R-:W-:-:S05]  /*8a30*/  @!P3 FADD.FTZ R11, R11, 1 ;  /* 0x3f8000000b0bb421 */ /* 0x001fca0000010000 */
[----:B------:R-:W0:Y:S02]  /*8a40*/  @!P2 MUFU.RCP R12, R12 ;  /* 0x0000000c000ca308 */ /* 0x000e240000001000 */
[----:B------:R-:W-:Y:S02]  /*8a50*/  @!P1 FMUL.FTZ R3, R8, -1.4426950216293334961 ;  /* 0xbfb8aa3b08039820 */ /* 0x000fe40000410000 */
[----:B-1----:R-:W-:-:S04]  /*8a60*/  @!P4 FMUL.FTZ R62, R62, R15 ;  /* 0x0000000f3e3ec220 */ /* 0x002fc80000410000 */
[----:B------:R1:W3:Y:S08]  /*8a70*/  @!P0 MUFU.EX2 R2, R0 ;  /* 0x0000000000028308 */ /* 0x0002f00000000800 */
[----:B------:R-:W5:Y:S01]  /*8a80*/  @!P3 MUFU.RCP R11, R11 ;  /* 0x0000000b000bb308 */ /* 0x000f620000001000 */
[----:B-1----:R-:W-:Y:S01]  /*8a90*/  @!P6 FMUL.FTZ R0, R7, -1.4426950216293334961 ;  /* 0xbfb8aa3b0700e820 */ /* 0x002fe20000410000 */
[----:B------:R-:W-:Y:S01]  /*8aa0*/  STS [R115], R50 ;  /* 0x0000003273007388 */ /* 0x000fe20000000800 */
[----:B----4-:R-:W-:-:S02]  /*8ab0*/  FADD.FTZ R7, R6, UR4 ;  /* 0x0000000406077e21 */ /* 0x010fc40008010000 */
[----:B0-----:R-:W-:Y:S01]  /*8ac0*/  @!P2 FMUL.FTZ R65, R65, R12 ;  /* 0x0000000c4141a220 */ /* 0x001fe20000410000 */
[----:B------:R-:W-:Y:S01]  /*8ad0*/  ISETP.NE.AND P2, PT, R176, RZ, PT ;  /* 0x000000ffb000720c */ /* 0x000fe20003f45270 */
[----:B------:R0:W-:Y:S01]  /*8ae0*/  STS [R115+0x4], R49 ;  /* 0x0000043173007388 */ /* 0x0001e20000000800 */
[----:B------:R-:W-:Y:S01]  /*8af0*/  FSETP.GTU.FTZ.AND P4, PT, R7, 20, PT ;  /* 0x41a000000700780b */ /* 0x000fe20003f9c000 */
[----:B------:R1:W4:Y:S01]  /*8b00*/  @!P5 MUFU.RCP R16, R9 ;  /* 0x000000090010d308 */ /* 0x0003220000001000 */
[----:B---3--:R-:W-:Y:S01]  /*8b10*/  @!P0 FADD.FTZ R2, R2, 1 ;  /* 0x3f80000002028421 */ /* 0x008fe20000010000 */
[----:B------:R-:W-:Y:S01]  /*8b20*/  STS [R115+0x8], R48 ;  /* 0x0000083073007388 */ /* 0x000fe20000000800 */
[----:B--2---:R-:W-:-:S03]  /*8b30*/  FADD.FTZ R8, R5, UR4 ;  /* 0x0000000405087e21 */ /* 0x004fc60008010000 */
[----:B------:R-:W-:Y:S01]  /*8b40*/  STS [R115+0xc], R47 ;  /* 0x00000c2f73007388 */ /* 0x000fe20000000800 */
[----:B-----5:R-:W-:Y:S01]  /*8b50*/  @!P3 FMUL.FTZ R64, R64, R11 ;  /* 0x0000000b4040b220 */ /* 0x020fe20000410000 */
[----:B------:R-:W2:Y:S01]  /*8b60*/  @!P1 MUFU.EX2 R3, R3 ;  /* 0x0000000300039308 */ /* 0x000ea20000000800 */
[----:B-1----:R-:W-:Y:S01]  /*8b70*/  FADD.FTZ R9, R4, UR4 ;  /* 0x0000000404097e21 */ /* 0x002fe20008010000 */
[----:B------:R-:W-:Y:S01]  /*8b80*/  STS [R115+0x10], R46 ;  /* 0x0000102e73007388 */ /* 0x000fe20000000800 */
[----:B0-----:R-:W-:-:S03]  /*8b90*/  IMAD R49, R185, c[0x0][0x2e0], RZ ;  /* 0x0000b800b9317a24 */ /* 0x001fc600078e02ff */
[----:B------:R0:W-:Y:S01]  /*8ba0*/  STS [R115+0x14], R45 ;  /* 0x0000142d73007388 */ /* 0x0001e20000000800 */
[----:B------:R-:W-:Y:S01]  /*8bb0*/  FSETP.GTU.FTZ.AND P3, PT, R9, 20, PT ;  /* 0x41a000000900780b */ /* 0x000fe20003f7c000 */
[----:B------:R1:W3:Y:S01]  /*8bc0*/  @!P6 MUFU.EX2 R4, R0 ;  /* 0x000000000004e308 */ /* 0x0002e20000000800 */
[----:B----4-:R-:W-:Y:S01]  /*8bd0*/  @!P5 FMUL.FTZ R61, R61, R16 ;  /* 0x000000103d3dd220 */ /* 0x010fe20000410000 */
[----:B------:R-:W-:Y:S01]  /*8be0*/  STS [R115+0x18], R44 ;  /* 0x0000182c73007388 */ /* 0x000fe20000000800 */
[----:B------:R-:W-:Y:S01]  /*8bf0*/  FSETP.GTU.FTZ.AND P5, PT, R8, 20, PT ;  /* 0x41a000000800780b */ /* 0x000fe20003fbc000 */
[----:B------:R-:W-:Y:S01]  /*8c00*/  IMAD R10, R186, c[0x0][0x2e4], R49 ;  /* 0x0000b900ba0a7a24 */ /* 0x000fe200078e0231 */
[----:B------:R-:W-:Y:S01]  /*8c10*/  SHF.R.S32.HI R49, RZ, 0x1f, R51 ;  /* 0x0000001fff317819 */ /* 0x000fe20000011433 */
[----:B------:R-:W-:Y:S01]  /*8c20*/  STS [R115+0x1c], R43 ;  /* 0x00001c2b73007388 */ /* 0x000fe20000000800 */
[----:B--2---:R-:W-:Y:S02]  /*8c30*/  @!P1 FADD.FTZ R3, R3, 1 ;  /* 0x3f80000003039421 */ /* 0x004fe40000010000 */
[----:B-1----:R-:W-:Y:S01]  /*8c40*/  @!P4 FMUL.FTZ R0, R7, -1.4426950216293334961 ;  /* 0xbfb8aa3b0700c820 */ /* 0x002fe20000410000 */
[----:B------:R-:W-:Y:S01]  /*8c50*/  MOV R7, UR6 ;  /* 0x0000000600077c02 */ /* 0x000fe20008000f00 */
[----:B------:R-:W-:Y:S01]  /*8c60*/  STS [R115+0x20], R42 ;  /* 0x0000202a73007388 */ /* 0x000fe20000000800 */
[----:B------:R-:W-:Y:S01]  /*8c70*/  @!P3 FMUL.FTZ R5, R9, -1.4426950216293334961 ;  /* 0xbfb8aa3b0905b820 */ /* 0x000fe20000410000 */
[----:B0-----:R-:W0:Y:S02]  /*8c80*/  @!P1 MUFU.RCP R45, R3 ;  /* 0x00000003002d9308 */ /* 0x001e240000001000 */
[----:B------:R-:W-:Y:S01]  /*8c90*/  STS [R115+0x24], R41 ;  /* 0x0000242973007388 */ /* 0x000fe20000000800 */
[----:B------:R-:W-:-:S02]  /*8ca0*/  @!P5 FMUL.FTZ R6, R8, -1.4426950216293334961 ;  /* 0xbfb8aa3b0806d820 */ /* 0x000fc40000410000 */
[----:B---3--:R-:W-:Y:S01]  /*8cb0*/  @!P6 FADD.FTZ R4, R4, 1 ;  /* 0x3f8000000404e421 */ /* 0x008fe20000010000 */
[----:B------:R-:W-:Y:S01]  /*8cc0*/  STS [R115+0x28], R40 ;  /* 0x0000282873007388 */ /* 0x000fe20000000800 */
[----:B------:R-:W-:Y:S01]  /*8cd0*/  IMAD R8, R182, c[0x0][0x2d8], RZ ;  /* 0x0000b600b6087a24 */ /* 0x000fe200078e02ff */
[----:B------:R-:W1:Y:S02]  /*8ce0*/  @!P3 MUFU.EX2 R5, R5 ;  /* 0x000000050005b308 */ /* 0x000e640000000800 */
[----:B------:R-:W-:Y:S01]  /*8cf0*/  STS [R115+0x2c], R39 ;  /* 0x00002c2773007388 */ /* 0x000fe20000000800 */
[----:B------:R-:W-:-:S03]  /*8d00*/  IMAD R47, R183, c[0x0][0x2dc], R8 ;  /* 0x0000b700b72f7a24 */ /* 0x000fc600078e0208 */
[----:B------:R-:W-:Y:S02]  /*8d10*/  STS [R115+0x30], R38 ;  /* 0x0000302673007388 */ /* 0x000fe40000000800 */
[----:B------:R-:W2:Y:S01]  /*8d20*/  @!P5 MUFU.EX2 R6, R6 ;  /* 0x000000060006d308 */ /* 0x000ea20000000800 */
[----:B0-----:R-:W-:Y:S01]  /*8d30*/  @!P1 FMUL.FTZ R68, R68, R45 ;  /* 0x0000002d44449220 */ /* 0x001fe20000410000 */
[----:B------:R-:W-:Y:S01]  /*8d40*/  STS [R115+0x34], R37 ;  /* 0x0000342573007388 */ /* 0x000fe20000000800 */
[----:B------:R-:W-:-:S03]  /*8d50*/  SHF.R.S32.HI R45, RZ, 0x1f, R118 ;  /* 0x0000001fff2d7819 */ /* 0x000fc60000011476 */
[----:B------:R-:W-:Y:S02]  /*8d60*/  STS [R115+0x38], R36 ;  /* 0x0000382473007388 */ /* 0x000fe40000000800 */
[----:B------:R-:W0:Y:S01]  /*8d70*/  @!P4 MUFU.EX2 R0, R0 ;  /* 0x000000000000c308 */ /* 0x000e220000000800 */
[----:B-1----:R-:W-:Y:S01]  /*8d80*/  @!P3 FADD.FTZ R5, R5, 1 ;  /* 0x3f8000000505b421 */ /* 0x002fe20000010000 */
[----:B------:R-:W-:Y:S01]  /*8d90*/  STS [R115+0x3c], R34 ;  /* 0x00003c2273007388 */ /* 0x000fe20000000800 */
[----:B------:R-:W-:-:S06]  /*8da0*/  NOP ;  /* 0x0000000000007918 */ /* 0x000fcc0000000000 */
[----:B------:R-:W-:Y:S01]  /*8db0*/  LDS R11, [R153] ;  /* 0x00000000990b7984 */ /* 0x000fe20000000800 */
[----:B------:R-:W1:Y:S01]  /*8dc0*/  @!P3 MUFU.RCP R5, R5 ;  /* 0x000000050005b308 */ /* 0x000e620000001000 */
[----:B--2---:R-:W-:Y:S02]  /*8dd0*/  @!P5 FADD.FTZ R6, R6, 1 ;  /* 0x3f8000000606d421 */ /* 0x004fe40000010000 */
[----:B------:R-:W-:Y:S01]  /*8de0*/  LDS R13, [R151+0x80] ;  /* 0x00008000970d7984 */ /* 0x000fe20000000800 */
[----:B0-----:R-:W-:-:S03]  /*8df0*/  @!P4 FADD.FTZ R0, R0, 1 ;  /* 0x3f8000000000c421 */ /* 0x001fc60000010000 */
[----:B------:R-:W-:Y:S01]  /*8e00*/  LDS R15, [R150+0x100] ;  /* 0x00010000960f7984 */ /* 0x000fe20000000800 */
[----:B------:R-:W0:Y:S03]  /*8e10*/  @!P5 MUFU.RCP R6, R6 ;  /* 0x000000060006d308 */ /* 0x000e260000001000 */
[----:B------:R-:W-:Y:S04]  /*8e20*/  LDS R17, [R149+0x180] ;  /* 0x0001800095117984 */ /* 0x000fe80000000800 */
[----:B------:R-:W-:Y:S01]  /*8e30*/  LDS R19, [R148+0x200] ;  /* 0x0002000094137984 */ /* 0x000fe20000000800 */
[----:B------:R2:W3:Y:S01]  /*8e40*/  @!P0 MUFU.RCP R9, R2 ;  /* 0x0000000200098308 */ /* 0x0004e20000001000 */
[----:B-1----:R-:W-:-:S02]  /*8e50*/  @!P3 FMUL.FTZ R70, R70, R5 ;  /* 0x000000054646b220 */ /* 0x002fc40000410000 */
[----:B------:R-:W-:Y:S04]  /*8e60*/  LDS R21, [R147+0x280] ;  /* 0x0002800093157984 */ /* 0x000fe80000000800 */
[----:B------:R-:W-:Y:S01]  /*8e70*/  LDS R23, [R146+0x300] ;  /* 0x0003000092177984 */ /* 0x000fe20000000800 */
[----:B------:R-:W1:Y:S01]  /*8e80*/  @!P6 MUFU.RCP R4, R4 ;  /* 0x000000040004e308 */ /* 0x000e620000001000 */
[----:B--2---:R-:W-:Y:S02]  /*8e90*/  IMAD.WIDE.U32 R2, R183, c[0x0][0x2d8], RZ ;  /* 0x0000b600b7027a25 */ /* 0x004fe400078e00ff */
[----:B------:R-:W-:Y:S02]  /*8ea0*/  LDS R25, [R145+0x380] ;  /* 0x0003800091197984 */ /* 0x000fe40000000800 */
[----:B0-----:R-:W-:Y:S01]  /*8eb0*/  @!P5 FMUL.FTZ R71, R71, R6 ;  /* 0x000000064747d220 */ /* 0x001fe20000410000 */
[----:B------:R-:W-:Y:S01]  /*8ec0*/  IADD3 R3, R3, R47, RZ ;  /* 0x0000002f03037210 */ /* 0x000fe20007ffe0ff */
[----:B------:R-:W-:Y:S01]  /*8ed0*/  LDS R27, [R144+0x400] ;  /* 0x00040000901b7984 */ /* 0x000fe20000000800 */
[----:B---3--:R-:W-:Y:S01]  /*8ee0*/  @!P0 FMUL.FTZ R66, R66, R9 ;  /* 0x0000000942428220 */ /* 0x008fe20000410000 */
[----:B------:R-:W-:-:S02]  /*8ef0*/  LEA R8, P5, R118, c[0x0][0x330], 0x2 ;  /* 0x0000cc0076087a11 */ /* 0x000fc400078a10ff */
[----:B------:R-:W-:Y:S01]  /*8f00*/  LDS R29, [R143+0x480] ;  /* 0x000480008f1d7984 */ /* 0x000fe20000000800 */
[----:B------:R-:W-:-:S03]  /*8f10*/  IMAD.WIDE.U32 R2, R186, c[0x0][0x2e0], R2 ;  /* 0x0000b800ba027a25 */ /* 0x000fc600078e0002 */
[----:B------:R-:W-:Y:S01]  /*8f20*/  LDS R31, [R142+0x500] ;  /* 0x000500008e1f7984 */ /* 0x000fe20000000800 */
[----:B-1----:R-:W-:Y:S01]  /*8f30*/  @!P6 FMUL.FTZ R69, R69, R4 ;  /* 0x000000044545e220 */ /* 0x002fe20000410000 */
[----:B------:R-:W-:Y:S02]  /*8f40*/  IADD3 R9, P0, R51, R2, RZ ;  /* 0x0000000233097210 */ /* 0x000fe40007f1e0ff */
[----:B------:R-:W-:Y:S01]  /*8f50*/  LDS R33, [R141+0x580] ;  /* 0x000580008d217984 */ /* 0x000fe20000000800 */
[----:B------:R-:W-:Y:S02]  /*8f60*/  MOV R4, UR5 ;  /* 0x0000000500047c02 */ /* 0x000fe40008000f00 */
[----:B------:R-:W-:Y:S01]  /*8f70*/  IADD3.X R10, R49, R10, R3, P0, !PT ;  /* 0x0000000a310a7210 */ /* 0x000fe200007fe403 */
[----:B------:R-:W-:Y:S04]  /*8f80*/  LDS R35, [R140+0x600] ;  /* 0x000600008c237984 */ /* 0x000fe80000000800 */
[----:B------:R-:W-:Y:S04]  /*8f90*/  LDS R37, [R139+0x680] ;  /* 0x000680008b257984 */ /* 0x000fe80000000800 */
[----:B------:R-:W-:Y:S04]  /*8fa0*/  LDS R39, [R138+0x700] ;  /* 0x000700008a277984 */ /* 0x000fe80000000800 */
[----:B------:R-:W-:Y:S04]  /*8fb0*/  LDS R41, [R117+0x780] ;  /* 0x0007800075297984 */ /* 0x000fe80000000800 */
[----:B------:R0:W-:Y:S04]  /*8fc0*/  @!P2 STS [0x840], R7 ;  /* 0x00084007ff00a388 */ /* 0x0001e80000000800 */
[----:B------:R-:W-:Y:S06]  /*8fd0*/  BAR.SYNC.DEFER_BLOCKING 0x0 ;  /* 0x0000000000007b1d */ /* 0x000fec0000010000 */
[----:B0-----:R0:W1:Y:S02]  /*8fe0*/  @!P4 MUFU.RCP R7, R0 ;  /* 0x000000000007c308 */ /* 0x0010640000001000 */
[----:B0-----:R-:W-:-:S02]  /*8ff0*/  LEA.HI.X R0, R118, c[0x0][0x334], R45, 0x2, P5 ;  /* 0x0000cd0076007a11 */ /* 0x001fc400028f142d */
[----:B------:R-:W-:-:S04]  /*9000*/  LEA R8, P5, R9, R8, 0x2 ;  /* 0x0000000809087211 */ /* 0x000fc800078a10ff */
[----:B------:R-:W-:Y:S01]  /*9010*/  LEA.HI.X R9, R9, R0, R10, 0x2, P5 ;  /* 0x0000000009097211 */ /* 0x000fe200028f140a */
[----:B-1----:R-:W-:Y:S01]  /*9020*/  @!P4 FMUL.FTZ R52, R52, R7 ;  /* 0x000000073434c220 */ /* 0x002fe20000410000 */
[----:B------:R-:W-:Y:S01]  /*9030*/  IADD3 R2, P4, R118, UR5, RZ ;  /* 0x0000000576027c10 */ /* 0x000fe2000ff9e0ff */
[----:B------:R-:W0:Y:S03]  /*9040*/  LDS R43, [0x840] ;  /* 0x00084000ff2b7984 */ /* 0x000e260000000800 */
[----:B------:R-:W-:Y:S02]  /*9050*/  LEA.HI.X.SX32 R3, R4, R45, 0x1, P4 ;  /* 0x0000002d04037211 */ /* 0x000fe400020f0eff */
[-C--:B0-----:R-:W-:Y:S02]  /*9060*/  ISETP.GE.AND P3, PT, R118, R43.reuse, PT ;  /* 0x0000002b7600720c */ /* 0x081fe40003f66270 */
[----:B------:R-:W-:-:S02]  /*9070*/  ISETP.GE.AND P1, PT, R166, R43, PT ;  /* 0x0000002ba600720c */ /* 0x000fc40003f26270 */
        /* <DEDUP_REMOVED lines=12> */
.L_x_5676:
[----:B------:R-:W-:Y:S05]  /*9140*/  BSYNC B0 ;  /* 0x0000000000007941 */ /* 0x000fea0003800000 */
.L_x_5675:
        /* <DEDUP_REMOVED lines=12> */
[----:B------:R-:W-:Y:S01]  /*9210*/  BSSY B0, `(.L_x_5677) ;  /* 0x0000057000007945 */ /* 0x000fe20003800000 */
[----:B------:R-:W-:Y:S01]  /*9220*/  MOV R4, UR6 ;  /* 0x0000000600047c02 */ /* 0x000fe20008000f00 */
        /* <DEDUP_REMOVED lines=21> */
[----:B------:R-:W-:Y:S04]  /*9380*/  STS [R115+0x4], R53 ;  /* 0x0000043573007388 */ /* 0x000fe80000000800 */
[----:B------:R-:W-:Y:S04]  /*9390*/  STS [R115+0x8], R54 ;  /* 0x0000083673007388 */ /* 0x000fe80000000800 */
[----:B------:R-:W-:Y:S04]  /*93a0*/  STS [R115+0xc], R56 ;  /* 0x00000c3873007388 */ /* 0x000fe80000000800 */
[----:B------:R1:W-:Y:S04]  /*93b0*/  STS [R115+0x10], R57 ;  /* 0x0000103973007388 */ /* 0x0003e80000000800 */
[----:B------:R-:W-:Y:S04]  /*93c0*/  STS [R115+0x14], R58 ;  /* 0x0000143a73007388 */ /* 0x000fe80000000800 */
[----:B------:R2:W-:Y:S01]  /*93d0*/  STS [R115+0x18], R60 ;  /* 0x0000183c73007388 */ /* 0x0005e20000000800 */
[----:B-1----:R-:W-:-:S03]  /*93e0*/  FADD.FTZ R57, R0, R57 ;  /* 0x0000003900397221 */ /* 0x002fc60000010000 */
[----:B------:R1:W-:Y:S01]  /*93f0*/  STS [R115+0x1c], R61 ;  /* 0x00001c3d73007388 */ /* 0x0003e20000000800 */
[----:B------:R-:W-:Y:S02]  /*9400*/  IMAD R0, R182, c[0x0][0x2f8], RZ ;  /* 0x0000be00b6007a24 */ /* 0x000fe400078e02ff */
[----:B------:R-:W-:Y:S01]  /*9410*/  FADD.FTZ R57, R57, R58 ;  /* 0x0000003a39397221 */ /* 0x000fe20000010000 */
[----:B------:R-:W-:Y:S01]  /*9420*/  STS [R115+0x20], R62 ;  /* 0x0000203e73007388 */ /* 0x000fe20000000800 */
[----:B0-----:R-:W-:Y:S02]  /*9430*/  IMAD R7, R183, c[0x0][0x2fc], R0 ;  /* 0x0000bf00b7077a24 */ /* 0x001fe400078e0200 */
[----:B--2---:R-:W-:Y:S01]  /*9440*/  FADD.FTZ R60, R57, R60 ;  /* 0x0000003c393c7221 */ /* 0x004fe20000010000 */
[----:B------:R0:W-:Y:S03]  /*9450*/  STS [R115+0x24], R64 ;  /* 0x0000244073007388 */ /* 0x0001e60000000800 */
[----:B-1----:R-:W-:Y:S01]  /*9460*/  FADD.FTZ R61, R60, R61 ;  /* 0x0000003d3c3d7221 */ /* 0x002fe20000010000 */
[----:B------:R1:W-:Y:S03]  /*9470*/  STS [R115+0x28], R65 ;  /* 0x0000284173007388 */ /* 0x0003e60000000800 */
[----:B------:R-:W-:Y:S01]  /*9480*/  FADD.FTZ R61, R61, R62 ;  /* 0x0000003e3d3d7221 */ /* 0x000fe20000010000 */
[----:B------:R-:W-:Y:S03]  /*9490*/  STS [R115+0x2c], R66 ;  /* 0x00002c4273007388 */ /* 0x000fe60000000800 */
[----:B0-----:R-:W-:Y:S01]  /*94a0*/  FADD.FTZ R64, R61, R64 ;  /* 0x000000403d407221 */ /* 0x001fe20000010000 */
[----:B------:R0:W-:Y:S03]  /*94b0*/  STS [R115+0x30], R68 ;  /* 0x0000304473007388 */ /* 0x0001e60000000800 */
[----:B-1----:R-:W-:Y:S01]  /*94c0*/  FADD.FTZ R65, R64, R65 ;  /* 0x0000004140417221 */ /* 0x002fe20000010000 */
[----:B------:R1:W-:Y:S03]  /*94d0*/  STS [R115+0x34], R69 ;  /* 0x0000344573007388 */ /* 0x0003e60000000800 */
[----:B------:R-:W-:Y:S01]  /*94e0*/  FADD.FTZ R65, R65, R66 ;  /* 0x0000004241417221 */ /* 0x000fe20000010000 */
[----:B------:R2:W-:Y:S03]  /*94f0*/  STS [R115+0x38], R70 ;  /* 0x0000384673007388 */ /* 0x0005e60000000800 */
[----:B0-----:R-:W-:Y:S01]  /*9500*/  FADD.FTZ R68, R65, R68 ;  /* 0x0000004441447221 */ /* 0x001fe20000010000 */
[----:B------:R-:W-:Y:S01]  /*9510*/  STS [R115+0x3c], R71 ;  /* 0x00003c4773007388 */ /* 0x000fe20000000800 */
[----:B------:R-:W-:-:S06]  /*9520*/  NOP ;  /* 0x0000000000007918 */ /* 0x000fcc0000000000 */
[----:B------:R-:W-:Y:S01]  /*9530*/  LDS R153, [R153] ;  /* 0x0000000099997984 */ /* 0x000fe20000000800 */
[----:B-1----:R-:W-:-:S03]  /*9540*/  FADD.FTZ R69, R68, R69 ;  /* 0x0000004544457221 */ /* 0x002fc60000010000 */
[----:B------:R-:W-:Y:S01]  /*9550*/  LDS R151, [R151+0x80] ;  /* 0x0000800097977984 */ /* 0x000fe20000000800 */
[----:B--2---:R-:W-:-:S03]  /*9560*/  FADD.FTZ R70, R69, R70 ;  /* 0x0000004645467221 */ /* 0x004fc60000010000 */
        /* <DEDUP_REMOVED lines=17> */
[----:B0-----:R-:W-:-:S05]  /*9680*/  IMAD.WIDE.U32 R4, R183, c[0x0][0x2f8], RZ ;  /* 0x0000be00b7047a25 */ /* 0x001fca00078e00ff */
[----:B------:R-:W-:Y:S01]  /*9690*/  IADD3 R27, R5, R7, RZ ;  /* 0x00000007051b7210 */ /* 0x000fe20007ffe0ff */
        /* <DEDUP_REMOVED lines=14> */
.L_x_5678:
[----:B------:R-:W-:Y:S05]  /*9780*/  BSYNC B0 ;  /* 0x0000000000007941 */ /* 0x000fea0003800000 */
.L_x_5677:
        /* <DEDUP_REMOVED lines=55> */
.L_x_5604:
[----:B------:R-:W-:Y:S02]  /*9b00*/  ISETP.NE.U32.AND P0, PT, RZ, c[0x0][0x328], PT ;  /* 0x0000ca00ff007a0c */ /* 0x000fe40003f05070 */
[----:B------:R-:W-:Y:S02]  /*9b10*/  ISETP.NE.U32.AND P2, PT, RZ, c[0x0][0x348], PT ;  /* 0x0000d200ff007a0c */ /* 0x000fe40003f45070 */
[----:B------:R-:W-:-:S02]  /*9b20*/  ISETP.NE.AND.EX P1, PT, RZ, c[0x0][0x32c], PT, P0 ;  /* 0x0000cb00ff007a0c */ /* 0x000fc40003f25300 */
        /* <DEDUP_REMOVED lines=21> */
.L_x_5681:
[----:B0-----:R-:W-:Y:S05]  /*9c80*/  BSYNC B0 ;  /* 0x0000000000007941 */ /* 0x001fea0003800000 */
.L_x_5680:
[----:B------:R-:W-:Y:S01]  /*9c90*/  BSSY B0, `(.L_x_5682) ;  /* 0x0000018000007945 */ /* 0x000fe20003800000 */
[----:B------:R-:W-:Y:S05]  /*9ca0*/  @!P0 BRA `(.L_x_5683) ;  /* 0x0000015000008947 */ /* 0x000fea0003800000 */
[----:B------:R-:W-:Y:S06]  /*9cb0*/  BAR.SYNC.DEFER_BLOCKING 0x0 ;  /* 0x0000000000007b1d */ /* 0x000fec0000010000 */
[----:B------:R-:W2:Y:S04]  /*9cc0*/  SHFL.DOWN P0, R0, R177, 0x1, 0x1f ;  /* 0x08201f00b1007f89 */ /* 0x000ea80000000000 */
[----:B------:R-:W3:Y:S04]  /*9cd0*/  S2R R6, SR_LANEID ;  /* 0x0000000000067919 */ /* 0x000ee80000000000 */
[----:B0-----:R-:W0:Y:S01]  /*9ce0*/  S2R R9, SR_TID.X ;  /* 0x0000000000097919 */ /* 0x001e220000002100 */
[----:B--2---:R-:W-:Y:S01]  /*9cf0*/  @P0 FADD R0, R0, R177 ;  /* 0x000000b100000221 */ /* 0x004fe20000000000 */
[----:B---3--:R-:W-:-:S04]  /*9d00*/  ISETP.NE.AND P1, PT, R6, RZ, PT ;  /* 0x000000ff0600720c */ /* 0x008fc80003f25270 */
[----:B------:R-:W2:Y:S02]  /*9d10*/  SHFL.DOWN P0, R3, R0, 0x2, 0x1f ;  /* 0x08401f0000037f89 */ /* 0x000ea40000000000 */
[----:B--2---:R-:W-:-:S05]  /*9d20*/  @P0 FADD R3, R0, R3 ;  /* 0x0000000300030221 */ /* 0x004fca0000000000 */
[----:B------:R-:W2:Y:S02]  /*9d30*/  SHFL.DOWN P0, R2, R3, 0x4, 0x1f ;  /* 0x08801f0003027f89 */ /* 0x000ea40000000000 */
[----:B--2---:R-:W-:-:S05]  /*9d40*/  @P0 FADD R2, R3, R2 ;  /* 0x0000000203020221 */ /* 0x004fca0000000000 */
[----:B------:R-:W2:Y:S02]  /*9d50*/  SHFL.DOWN P0, R5, R2, 0x8, 0x1f ;  /* 0x09001f0002057f89 */ /* 0x000ea40000000000 */
[----:B--2---:R-:W-:-:S05]  /*9d60*/  @P0 FADD R5, R2, R5 ;  /* 0x0000000502050221 */ /* 0x004fca0000000000 */
[----:B------:R-:W2:Y:S02]  /*9d70*/  SHFL.DOWN P0, R4, R5, 0x10, 0x1f ;  /* 0x0a001f0005047f89 */ /* 0x000ea40000000000 */
[----:B--2---:R-:W-:Y:S01]  /*9d80*/  @P0 FADD R4, R5, R4 ;  /* 0x0000000405040221 */ /* 0x004fe20000000000 */
[----:B0-----:R-:W-:-:S04]  /*9d90*/  ISETP.NE.AND P0, PT, R9, RZ, PT ;  /* 0x000000ff0900720c */ /* 0x001fc80003f05270 */
[----:B------:R0:W-:Y:S04]  /*9da0*/  @!P1 STS [0x2104], R4 ;  /* 0x00210404ff009388 */ /* 0x0001e80000000800 */
[----:B------:R-:W-:Y:S06]  /*9db0*/  BAR.SYNC.DEFER_BLOCKING 0x0 ;  /* 0x0000000000007b1d */ /* 0x000fec0000010000 */
[----:B------:R-:W-:Y:S05]  /*9dc0*/  @P0 BRA `(.L_x_5684) ;  /* 0x0000004000000947 */ /* 0x000fea0003800000 */
[----:B0-----:R0:W-:Y:S01]  /*9dd0*/  RED.E.ADD.F32.FTZ.RN.STRONG.GPU [R120.64], R4 ;  /* 0x000000047800798e */ /* 0x0011e2000c10e788 */
[----:B------:R-:W-:Y:S01]  /*9de0*/  HFMA2.MMA R9, -RZ, RZ, 0, 0 ;  /* 0x00000000ff097435 */ /* 0x000fe200000001ff */
[----:B------:R-:W-:Y:S05]  /*9df0*/  BRA `(.L_x_5684) ;  /* 0x0000001000007947 */ /* 0x000fea0003800000 */
.L_x_5683:
[----:B0-----:R-:W0:Y:S02]  /*9e00*/  S2R R9, SR_TID.X ;  /* 0x0000000000097919 */ /* 0x001e240000002100 */
.L_x_5684:
[----:B0-----:R-:W-:Y:S05]  /*9e10*/  BSYNC B0 ;  /* 0x0000000000007941 */ /* 0x001fea0003800000 */
.L_x_5682:
[----:B------:R-:W-:-:S13]  /*9e20*/  ISETP.GE.AND P0, PT, R9, c[0x0][0x16c], PT ;  /* 0x00005b0009007a0c */ /* 0x000fda0003f06270 */
[----:B------:R-:W-:Y:S05]  /*9e30*/  @P0 EXIT ;  /* 0x000000000000094d */ /* 0x000fea0003800000 */
[----:B------:R-:W-:Y:S02]  /*9e40*/  IMAD R185, R185, c[0x0][0x288], RZ ;  /* 0x0000a200b9b97a24 */ /* 0x000fe400078e02ff */
[----:B------:R-:W-:-:S04]  /*9e50*/  IMAD.WIDE.U32 R2, R186, c[0x0][0x288], RZ ;  /* 0x0000a200ba027a25 */ /* 0x000fc800078e00ff */
[----:B------:R-:W-:-:S05]  /*9e60*/  IMAD R13, R186, c[0x0][0x28c], R185 ;  /* 0x0000a300ba0d7a24 */ /* 0x000fca00078e02b9 */
[----:B------:R-:W-:Y:S02]  /*9e70*/  IADD3 R13, R3, R13, RZ ;  /* 0x0000000d030d7210 */ /* 0x000fe40007ffe0ff */
.L_x_5685:
        /* <DEDUP_REMOVED lines=13> */
[----:B--2---:R0:W-:Y:S10]  /*9f50*/  RED.E.ADD.F32.FTZ.RN.STRONG.GPU [R6.64], R11 ;  /* 0x0000000b0600798e */ /* 0x0041f4000c10e788 */
[----:B------:R-:W-:Y:S05]  /*9f60*/  @!P0 BRA `(.L_x_5685) ;  /* 0xffffff1000008947 */ /* 0x000fea000383ffff */
[----:B------:R-:W-:Y:S05]  /*9f70*/  EXIT ;  /* 0x000000000000794d */ /* 0x000fea0003800000 */
.L_x_5686:
        /* <DEDUP_REMOVED lines=16> */
.L_x_9086:


//--------------------- .text._Z25selective_scan_bwd_kernelI32Selective_Scan_bwd_kernel_traitsILi32ELi16ELb0ELb1ELb1ELb1ELb1EffEEv12SSMParamsBwd --------------------------
	.section	.text._Z25selective_scan_bwd_kernelI32Selective_Scan_bwd_kernel_traitsILi32ELi16ELb0ELb1ELb1ELb1ELb1EffEEv12SSMParamsBwd,"ax",@progbits
	.sectioninfo	@"SHI_REGISTERS=255"
	.align	128
        .global         _Z25selective_scan_bwd_kernelI32Selective_Scan_bwd_kernel_traitsILi32ELi16ELb0ELb1ELb1ELb1ELb1EffEEv12SSMParamsBwd
        .type           _Z25selective_scan_bwd_kernelI32Selective_Scan_bwd_kernel_traitsILi32ELi16ELb0ELb1ELb1ELb1ELb1EffEEv12SSMParamsBwd,@function
        .size           _Z25selective_scan_bwd_kernelI32Selective_Scan_bwd_kernel_traitsILi32ELi16ELb0ELb1ELb1ELb1ELb1EffEEv12SSMParamsBwd,(.L_x_9087 - _Z25selective_scan_bwd_kernelI32Selective_Scan_bwd_kernel_traitsILi32ELi16ELb0ELb1ELb1ELb1ELb1EffEEv12SSMParamsBwd)
        .other          _Z25selective_scan_bwd_kernelI32Selective_Scan_bwd_kernel_traitsILi32ELi16ELb0ELb1ELb1ELb1ELb1EffEEv12SSMParamsBwd,@"STO_CUDA_ENTRY STV_DEFAULT"
_Z25selective_scan_bwd_kernelI32Selective_Scan_bwd_kernel_traitsILi32ELi16ELb0ELb1ELb1ELb1ELb1EffEEv12SSMParamsBwd:
.text._Z25selective_scan_bwd_kernelI32Selective_Scan_bwd_kernel_traitsILi32ELi16ELb0ELb1ELb1ELb1ELb1EffEEv12SSMParamsBwd:
        /* <DEDUP_REMOVED lines=20> */
[----:B------:R-:W-:Y:S01]  /*0140*/  IMAD R21, R186, c[0x0][0x284], R21 ;  /* 0x0000a100ba157a24 */ /* 0x000fe200078e0215 */
[C---:B------:R-:W-:Y:S01]  /*0150*/  ISETP.GE.AND P5, PT, R15.reuse, 0x1, PT ;  /* 0x000000010f00780c */ /* 0x040fe20003fa6270 */
[----:B------:R-:W-:Y:S01]  /*0160*/  UMOV UR4, URZ ;  /* 0x0000003f00047c82 */ /* 0x000fe20008000000 */
[----:B------:R-:W-:Y:S01]  /*0170*/  LEA R15, R15, 0xfffffe00, 0x9 ;  /* 0xfffffe000f0f7811 */ /* 0x000fe200078e48ff */
        /* <DEDUP_REMOVED lines=10> */
[----:B------:R-:W-:Y:S01]  /*0220*/  IMAD R19, R177, c[0x0][0x194], R10 ;  /* 0x00006500b1137a24 */ /* 0x000fe200078e020a */
[----:B------:R0:W1:Y:S02]  /*0230*/  F2I.FTZ.U32.TRUNC.NTZ R7, R6 ;  /* 0x0000000600077305 */ /* 0x000064000021f000 */
        /* <DEDUP_REMOVED lines=9> */
[----:B------:R-:W-:Y:S01]  /*02d0*/  IMAD R9, R177, c[0x0][0x1e4], R8 ;  /* 0x00007900b1097a24 */ /* 0x000fe200078e0208 */
[----:B------:R-:W-:-:S03]  /*02e0*/  LOP3.LUT R6, R186, c[0x0][0x178], RZ, 0x3c, !PT ;  /* 0x00005e00ba067a12 */ /* 0x000fc600078e3cff */
[----:B------:R-:W-:Y:S01]  /*02f0*/  IMAD R0, R11, R0, R2 ;  /* 0x000000000b007224 */ /* 0x000fe200078e0202 */
[----:B------:R-:W-:Y:S01]  /*0300*/  ISETP.GE.AND P3, PT, R6, RZ, PT ;  /* 0x000000ff0600720c */ /* 0x000fe20003f66270 */
[----:B------:R-:W-:Y:S01]  /*0310*/  IMAD.WIDE.U32 R2, R177, c[0x0][0x1d0], RZ ;  /* 0x00007400b1027a25 */ /* 0x000fe200078e00ff */
[----:B------:R-:W-:Y:S02]  /*0320*/  IADD3 R5, R5, R9, RZ ;  /* 0x0000000905057210 */ /* 0x000fe40007ffe0ff */
[----:B------:R-:W-:Y:S01]  /*0330*/  ISETP.GT.U32.AND P4, PT, R11, R0, PT ;  /* 0x000000000b00720c */ /* 0x000fe20003f84070 */
[----:B------:R-:W-:Y:S01]  /*0340*/  IMAD.WIDE.U32 R8, R177, c[0x0][0x190], RZ ;  /* 0x00006400b1087a25 */ /* 0x000fe200078e00ff */
[----:B------:R-:W-:-:S03]  /*0350*/  IADD3 R3, R3, R7, RZ ;  /* 0x0000000703037210 */ /* 0x000fc60007ffe0ff */
[----:B------:R-:W-:Y:S01]  /*0360*/  IMAD.WIDE.U32 R6, R177, c[0x0][0x278], RZ ;  /* 0x00009e00b1067a25 */ /* 0x000fe200078e00ff */
[----:B------:R-:W-:-:S03]  /*0370*/  IADD3 R9, R9, R19, RZ ;  /* 0x0000001309097210 */ /* 0x000fc60007ffe0ff */
[----:B------:R-:W-:-:S04]  /*0380*/  IMAD.WIDE.U32 R2, R186, c[0x0][0x1d8], R2 ;  /* 0x00007600ba027a25 */ /* 0x000fc800078e0002 */
[-C--:B------:R-:W-:Y:S02]  /*0390*/  @!P4 IADD3 R0, R0, -R11.reuse, RZ ;  /* 0x8000000b0000c210 */ /* 0x080fe40007ffe0ff */
[----:B------:R-:W-:Y:S02]  /*03a0*/  @!P4 IADD3 R173, R173, 0x1, RZ ;  /* 0x00000001adadc810 */ /* 0x000fe40007ffe0ff */
[----:B------:R-:W-:Y:S01]  /*03b0*/  ISETP.GE.U32.AND P0, PT, R0, R11, PT ;  /* 0x0000000b0000720c */ /* 0x000fe20003f06070 */
[----:B------:R-:W-:Y:S01]  /*03c0*/  IMAD R0, R175, c[0x0][0x278], RZ ;  /* 0x00009e00af007a24 */ /* 0x000fe200078e02ff */
[----:B------:R-:W-:Y:S01]  /*03d0*/  ISETP.NE.AND P4, PT, RZ, c[0x0][0x178], PT ;  /* 0x00005e00ff007a0c */ /* 0x000fe20003f85270 */
[----:B------:R-:W-:Y:S01]  /*03e0*/  IMAD R11, R179, c[0x0][0x1d8], RZ ;  /* 0x00007600b30b7a24 */ /* 0x000fe200078e02ff */
[----:B------:R-:W-:Y:S01]  /*03f0*/  IADD3 R16, P6, R15, R2, RZ ;  /* 0x000000020f107210 */ /* 0x000fe20007fde0ff */
[----:B------:R-:W-:Y:S02]  /*0400*/  IMAD R17, R177, c[0x0][0x27c], R0 ;  /* 0x00009f00b1117a24 */ /* 0x000fe400078e0200 */
[----:B------:R-:W-:-:S02]  /*0410*/  IMAD R11, R186, c[0x0][0x1dc], R11 ;  /* 0x00007700ba0b7a24 */ /* 0x000fc400078e020b */
[----:B------:R-:W-:Y:S01]  /*0420*/  IMAD R2, R175, c[0x0][0x1b0], RZ ;  /* 0x00006c00af027a24 */ /* 0x000fe200078e02ff */
[----:B------:R-:W-:Y:S02]  /*0430*/  IADD3 R7, R7, R17, RZ ;  /* 0x0000001107077210 */ /* 0x000fe40007ffe0ff */
[----:B------:R-:W-:Y:S01]  /*0440*/  SHF.R.S32.HI R17, RZ, 0x1f, R15 ;  /* 0x0000001fff117819 */ /* 0x000fe2000001140f */
[----:B------:R-:W-:Y:S01]  /*0450*/  IMAD R23, R177, c[0x0][0x1b4], R2 ;  /* 0x00006d00b1177a24 */ /* 0x000fe200078e0202 */
[----:B------:R-:W-:Y:S02]  /*0460*/  @P0 IADD3 R173, R173, 0x1, RZ ;  /* 0x00000001adad0810 */ /* 0x000fe40007ffe0ff */
[----:B------:R-:W-:Y:S01]  /*0470*/  IADD3.X R19, R17, R3, R11, P6, !PT ;  /* 0x0000000311137210 */ /* 0x000fe200037fe40b */
[----:B------:R-:W-:Y:S01]  /*0480*/  IMAD R3, R179, c[0x0][0x1e8], RZ ;  /* 0x00007a00b3037a24 */ /* 0x000fe200078e02ff */
[----:B------:R-:W-:Y:S01]  /*0490*/  @!P3 IADD3 R173, -R173, RZ, RZ ;  /* 0x000000ffadadb210 */ /* 0x000fe20007ffe1ff */
[----:B------:R-:W-:Y:S01]  /*04a0*/  IMAD.WIDE.U32 R10, R177, c[0x0][0x1b0], RZ ;  /* 0x00006c00b10a7a25 */ /* 0x000fe200078e00ff */
[----:B------:R-:W-:-:S02]  /*04b0*/  @!P4 LOP3.LUT R173, RZ, c[0x0][0x178], RZ, 0x33, !PT ;  /* 0x00005e00ffadca12 */ /* 0x000fc400078e33ff */
[----:B------:R-:W-:Y:S01]  /*04c0*/  LEA R14, P0, R16, c[0x0][0x240], 0x2 ;  /* 0x00009000100e7a11 */ /* 0x000fe200078010ff */
[C---:B------:R-:W-:Y:S01]  /*04d0*/  IMAD R0, R186.reuse, c[0x0][0x1ec], R3 ;  /* 0x00007b00ba007a24 */ /* 0x040fe200078e0203 */
[----:B------:R-:W-:Y:S01]  /*04e0*/  SHF.R.S32.HI R171, RZ, 0x1f, R173 ;  /* 0x0000001fffab7819 */ /* 0x000fe200000114ad */
[----:B------:R-:W-:Y:S01]  /*04f0*/  IMAD.WIDE.U32 R2, R186, c[0x0][0x1e8], R4 ;  /* 0x00007a00ba027a25 */ /* 0x000fe200078e0004 */
[----:B------:R-:W-:Y:S02]  /*0500*/  IADD3 R11, R11, R23, RZ ;  /* 0x000000170b0b7210 */ /* 0x000fe40007ffe0ff */
[----:B------:R-:W-:Y:S01]  /*0510*/  LEA.HI.X R16, R16, c[0x0][0x244], R19, 0x2, P0 ;  /* 0x0000910010107a11 */ /* 0x000fe200000f1413 */
[----:B------:R-:W-:Y:S01]  /*0520*/  IMAD.WIDE.U32 R4, R186, c[0x0][0x280], R6 ;  /* 0x0000a000ba047a25 */ /* 0x000fe200078e0006 */
[----:B------:R-:W-:-:S03]  /*0530*/  IADD3 R7, P3, R15, R2, RZ ;  /* 0x000000020f077210 */ /* 0x000fc60007f7e0ff */
[----:B------:R-:W-:Y:S01]  /*0540*/  IMAD R18, R171, c[0x0][0x1c8], RZ ;  /* 0x00007200ab127a24 */ /* 0x000fe200078e02ff */
[----:B------:R-:W-:Y:S01]  /*0550*/  IADD3.X R2, R17, R3, R0, P3, !PT ;  /* 0x0000000311027210 */ /* 0x000fe20001ffe400 */
[----:B------:R-:W-:Y:S01]  /*0560*/  IMAD R0, R171, c[0x0][0x1a8], RZ ;  /* 0x00006a00ab007a24 */ /* 0x000fe200078e02ff */
[----:B------:R-:W-:Y:S01]  /*0570*/  LEA R6, P0, R7, c[0x0][0x248], 0x2 ;  /* 0x0000920007067a11 */ /* 0x000fe200078010ff */
[----:B------:R-:W-:Y:S01]  /*0580*/  IMAD.WIDE.U32 R8, R173, c[0x0][0x1a8], R8 ;  /* 0x00006a00ad087a25 */ /* 0x000fe200078e0008 */
[----:B------:R-:W-:Y:S02]  /*0590*/  IADD3 R4, P4, R15, R4, RZ ;  /* 0x000000040f047210 */ /* 0x000fe40007f9e0ff */
[----:B------:R-:W-:Y:S01]  /*05a0*/  LEA.HI.X R7, R7, c[0x0][0x24c], R2, 0x2, P0 ;  /* 0x0000930007077a11 */ /* 0x000fe200000f1402 */
[C---:B------:R-:W-:Y:S01]  /*05b0*/  IMAD R3, R173.reuse, c[0x0][0x1ac], R0 ;  /* 0x00006b00ad037a24 */ /* 0x040fe200078e0200 */
[----:B------:R-:W-:Y:S01]  /*05c0*/  ISETP.NE.U32.AND P0, PT, RZ, c[0x0][0x260], PT ;  /* 0x00009800ff007a0c */ /* 0x000fe20003f05070 */
[----:B------:R-:W-:Y:S01]  /*05d0*/  IMAD.WIDE.U32 R10, R173, c[0x0][0x1c8], R10 ;  /* 0x00007200ad0a7a25 */ /* 0x000fe200078e000a */
[----:B------:R-:W-:-:S02]  /*05e0*/  IADD3.X R5, R17, R5, R21, P4, !PT ;  /* 0x0000000511057210 */ /* 0x000fc400027fe415 */
[----:B------:R-:W-:Y:S01]  /*05f0*/  IADD3 R163, P3, R15, R8, RZ ;  /* 0x000000080fa37210 */ /* 0x000fe20007f7e0ff */
[----:B------:R-:W-:Y:S01]  /*0600*/  IMAD R19, R173, c[0x0][0x1cc], R18 ;  /* 0x00007300ad137a24 */ /* 0x000fe200078e0212 */
[----:B------:R-:W-:Y:S02]  /*0610*/  IADD3 R0, R9, R3, RZ ;  /* 0x0000000309007210 */ /* 0x000fe40007ffe0ff */
[----:B------:R-:W-:Y:S02]  /*0620*/  IADD3 R15, P4, R15, R10, RZ ;  /* 0x0000000a0f0f7210 */ /* 0x000fe40007f9e0ff */
[----:B------:R-:W-:Y:S02]  /*0630*/  IADD3 R2, R11, R19, RZ ;  /* 0x000000130b027210 */ /* 0x000fe40007ffe0ff */
[----:B------:R-:W-:Y:S02]  /*0640*/  ISETP.NE.AND.EX P0, PT, RZ, c[0x0][0x264], PT, P0 ;  /* 0x00009900ff007a0c */ /* 0x000fe40003f05300 */
[----:B------:R-:W-:-:S02]  /*0650*/  LEA R3, P6, R4, c[0x0][0x308], 0x2 ;  /* 0x0000c20004037a11 */ /* 0x000fc400078c10ff */
[C---:B------:R-:W-:Y:S02]  /*0660*/  IADD3.X R0, R17.reuse, R0, RZ, P3, !PT ;  /* 0x0000000011007210 */ /* 0x040fe40001ffe4ff */
[----:B------:R-:W-:Y:S02]  /*0670*/  IADD3.X R2, R17, R2, RZ, P4, !PT ;  /* 0x0000000211027210 */ /* 0x000fe400027fe4ff */
[----:B------:R-:W-:Y:S02]  /*0680*/  ISETP.NE.U32.AND P3, PT, RZ, c[0x0][0x328], PT ;  /* 0x0000ca00ff007a0c */ /* 0x000fe40003f65070 */
[----:B------:R-:W-:Y:S02]  /*0690*/  ISETP.NE.U32.AND P4, PT, RZ, c[0x0][0x348], PT ;  /* 0x0000d200ff007a0c */ /* 0x000fe40003f85070 */
[----:B------:R-:W-:Y:S02]  /*06a0*/  LEA.HI.X R4, R4, c[0x0][0x30c], R5, 0x2, P6 ;  /* 0x0000c30004047a11 */ /* 0x000fe400030f1405 */
[----:B------:R-:W-:-:S02]  /*06b0*/  LEA R165, P6, R163, c[0x0][0x228], 0x2 ;  /* 0x00008a00a3a57a11 */ /* 0x000fc400078c10ff */
[----:B------:R-:W-:Y:S02]  /*06c0*/  ISETP.NE.AND.EX P3, PT, RZ, c[0x0][0x32c], PT, P3 ;  /* 0x0000cb00ff007a0c */ /* 0x000fe40003f65330 */
[----:B------:R-:W-:Y:S02]  /*06d0*/  ISETP.NE.AND.EX P4, PT, RZ, c[0x0][0x34c], PT, P4 ;  /* 0x0000d300ff007a0c */ /* 0x000fe40003f85340 */
        /* <DEDUP_REMOVED lines=47> */
.L_x_5767:
[----:B------:R-:W-:Y:S01]  /*09d0*/  IADD3 R152, -R155, c[0x0][0x174], RZ ;  /* 0x00005d009b987a10 */ /* 0x000fe20007ffe1ff */
[----:B------:R-:W-:Y:S01]  /*09e0*/  BAR.SYNC.DEFER_BLOCKING 0x0 ;  /* 0x0000000000007b1d */ /* 0x000fe20000010000 */
[----:B-1----:R-:W-:Y:S01]  /*09f0*/  LEA R2, P1, R120, UR20, 0x2 ;  /* 0x0000001478027c11 */ /* 0x002fe2000f8210ff */
[----:B------:R-:W-:Y:S01]  /*0a00*/  CS2R R4, SRZ ;  /* 0x0000000000047805 */ /* 0x000fe2000001ff00 */
[----:B------:R-:W-:-:S02]  /*0a10*/  LEA R122, R152, 0xfffffe00, 0x9 ;  /* 0xfffffe00987a7811 */ /* 0x000fc400078e48ff */
[----:B------:R-:W-:Y:S02]  /*0a20*/  LEA.HI.X R3, R120, UR21, R121, 0x2, P1 ;  /* 0x0000001578037c11 */ /* 0x000fe400088f1479 */
[----:B------:R-:W-:-:S04]  /*0a30*/  IADD3 R151, -R122, c[0x0][0x168], RZ ;  /* 0x00005a007a977a10 */ /* 0x000fc80007ffe1ff */
[-C--:B------:R-:W-:Y:S02]  /*0a40*/  ISETP.GE.AND P0, PT, R120, R151.reuse, PT ;  /* 0x000000977800720c */ /* 0x080fe40003f06270 */
[-C--:B------:R-:W-:Y:S01]  /*0a50*/  ISETP.GE.AND P1, PT, R180, R151.reuse, PT ;  /* 0x00000097b400720c */ /* 0x080fe20003f26270 */
[----:B------:R-:W-:Y:S01]  /*0a60*/  HFMA2.MMA R0, -RZ, RZ, 0, 0 ;  /* 0x00000000ff007435 */ /* 0x000fe200000001ff */
[-C--:B------:R-:W-:Y:S02]  /*0a70*/  ISETP.GE.AND P2, PT, R178, R151.reuse, PT ;  /* 0x00000097b200720c */ /* 0x080fe40003f46270 */
[-C--:B------:R-:W-:Y:S02]  /*0a80*/  ISETP.GE.AND P3, PT, R176, R151.reuse, PT ;  /* 0x00000097b000720c */ /* 0x080fe40003f66270 */
[----:B------:R-:W-:-:S05]  /*0a90*/  ISETP.GE.AND P4, PT, R174, R151, PT ;  /* 0x00000097ae00720c */ /* 0x000fca0003f86270 */
[----:B0-----:R0:W2:Y:S01]  /*0aa0*/  @!P0 LDG.E R5, [R2.64] ;  /* 0x0000000e02058981 */ /* 0x0010a2000c1e1900 */
[-C--:B------:R-:W-:Y:S01]  /*0ab0*/  ISETP.GE.AND P0, PT, R182, R151.reuse, PT ;  /* 0x00000097b600720c */ /* 0x080fe20003f06270 */
[----:B------:R-:W-:Y:S01]  /*0ac0*/  CS2R R6, SRZ ;  /* 0x0000000000067805 */ /* 0x000fe2000001ff00 */
[----:B------:R-:W-:Y:S01]  /*0ad0*/  CS2R R8, SRZ ;  /* 0x0000000000087805 */ /* 0x000fe2000001ff00 */
[----:B------:R0:W3:Y:S01]  /*0ae0*/  @!P2 LDG.E R4, [R2.64+0x180] ;  /* 0x0001800e0204a981 */ /* 0x0000e2000c1e1900 */
[----:B------:R-:W-:-:S03]  /*0af0*/  ISETP.GE.AND P2, PT, R168, R151, PT ;  /* 0x00000097a800720c */ /* 0x000fc60003f46270 */
[----:B------:R0:W4:Y:S01]  /*0b00*/  @!P1 LDG.E R7, [R2.64+0x100] ;  /* 0x0001000e02079981 */ /* 0x000122000c1e1900 */
[----:B------:R-:W-:-:S03]  /*0b10*/  ISETP.GE.AND P1, PT, R170, R151, PT ;  /* 0x00000097aa00720c */ /* 0x000fc60003f26270 */
[----:B------:R0:W5:Y:S04]  /*0b20*/  @!P3 LDG.E R9, [R2.64+0x200] ;  /* 0x0002000e0209b981 */ /* 0x000168000c1e1900 */
[----:B------:R0:W3:Y:S01]  /*0b30*/  @!P0 LDG.E R0, [R2.64+0x80] ;  /* 0x0000800e02008981 */ /* 0x0000e2000c1e1900 */
[-C--:B------:R-:W-:Y:S02]  /*0b40*/  ISETP.GE.AND P0, PT, R172, R151.reuse, PT ;  /* 0x00000097ac00720c */ /* 0x080fe40003f06270 */
[-C--:B------:R-:W-:Y:S01]  /*0b50*/  ISETP.GE.AND P3, PT, R166, R151.reuse, PT ;  /* 0x00000097a600720c */ /* 0x080fe20003f66270 */
[----:B------:R0:W4:Y:S01]  /*0b60*/  @!P4 LDG.E R6, [R2.64+0x280] ;  /* 0x0002800e0206c981 */ /* 0x000122000c1e1900 */
[-C--:B------:R-:W-:Y:S01]  /*0b70*/  ISETP.GE.AND P4, PT, R164, R151.reuse, PT ;  /* 0x00000097a400720c */ /* 0x080fe20003f86270 */
[----:B------:R-:W-:Y:S01]  /*0b80*/  CS2R R10, SRZ ;  /* 0x00000000000a7805 */ /* 0x000fe2000001ff00 */
[----:B------:R-:W-:Y:S01]  /*0b90*/  CS2R R12, SRZ ;  /* 0x00000000000c7805 */ /* 0x000fe2000001ff00 */
[----:B------:R-:W-:Y:S01]  /*0ba0*/  CS2R R14, SRZ ;  /* 0x00000000000e7805 */ /* 0x000fe2000001ff00 */
        /* <DEDUP_REMOVED lines=56> */
[----:B------:R-:W-:Y:S02]  /*0f30*/  SHF.L.U64.HI R110, R120, 0x2, R121 ;  /* 0x00000002786e7819 */ /* 0x000fe40000010279 */
[----:B------:R-:W-:-:S04]  /*0f40*/  IADD3 R124, P0, R108, UR18, RZ ;  /* 0x000000126c7c7c10 */ /* 0x000fc8000ff1e0ff */
[----:B------:R-:W-:Y:S02]  /*0f50*/  IADD3.X R125, R110, UR19, RZ, P0, !PT ;  /* 0x000000136e7d7c10 */ /* 0x000fe400087fe4ff */
[-C--:B------:R-:W-:Y:S02]  /*0f60*/  ISETP.GE.AND P0, PT, R182, R151.reuse, PT ;  /* 0x00000097b600720c */ /* 0x080fe40003f06270 */
[----:B------:R-:W-:Y:S02]  /*0f70*/  LEA R2, P1, R120, UR16, 0x2 ;  /* 0x0000001078027c11 */ /* 0x000fe4000f8210ff */
[-C--:B------:R-:W-:Y:S02]  /*0f80*/  ISETP.GE.AND P2, PT, R176, R151.reuse, PT ;  /* 0x00000097b000720c */ /* 0x080fe40003f46270 */
[C---:B------:R-:W-:Y:S02]  /*0f90*/  LEA.HI.X R3, R120.reuse, UR17, R121, 0x2, P1 ;  /* 0x0000001178037c11 */ /* 0x040fe400088f1479 */
[----:B------:R-:W-:-:S02]  /*0fa0*/  ISETP.GE.AND P1, PT, R120, R151, PT ;  /* 0x000000977800720c */ /* 0x000fc40003f26270 */
[-C--:B------:R-:W-:Y:S02]  /*0fb0*/  ISETP.GE.AND P3, PT, R178, R151.reuse, PT ;  /* 0x00000097b200720c */ /* 0x080fe40003f66270 */
[-C--:B------:R-:W-:Y:S02]  /*0fc0*/  ISETP.GE.AND P4, PT, R180, R151.reuse, PT ;  /* 0x00000097b400720c */ /* 0x080fe40003f86270 */
[-C--:B------:R-:W-:Y:S02]  /*0fd0*/  ISETP.GE.AND P5, PT, R172, R151.reuse, PT ;  /* 0x00000097ac00720c */ /* 0x080fe40003fa6270 */
[----:B------:R-:W-:Y:S01]  /*0fe0*/  ISETP.GE.AND P6, PT, R174, R151, PT ;  /* 0x00000097ae00720c */ /* 0x000fe20003fc6270 */
[----:B--2---:R-:W-:Y:S04]  /*0ff0*/  STS [R150], R5 ;  /* 0x0000000596007388 */ /* 0x004fe80000000800 */
[----:B---3--:R0:W-:Y:S04]  /*1000*/  STS [R149+0x80], R0 ;  /* 0x0000800095007388 */ /* 0x0081e80000000800 */
[----:B----4-:R-:W-:Y:S01]  /*1010*/  STS [R148+0x100], R7 ;  /* 0x0001000794007388 */ /* 0x010fe20000000800 */
[----:B0-----:R-:W-:-:S03]  /*1020*/  IADD3 R0, R157, 0x160, RZ ;  /* 0x000001609d007810 */ /* 0x001fc60007ffe0ff */
[----:B------:R0:W-:Y:S01]  /*1030*/  STS [R147+0x180], R4 ;  /* 0x0001800493007388 */ /* 0x0001e20000000800 */
[----:B------:R-:W-:-:S03]  /*1040*/  LEA.HI.SX32 R0, R0, R157, 0x1b ;  /* 0x0000009d00007211 */ /* 0x000fc600078fdaff */
[----:B-----5:R-:W-:Y:S04]  /*1050*/  STS [R146+0x200], R9 ;  /* 0x0002000992007388 */ /* 0x020fe80000000800 */
[----:B------:R1:W-:Y:S01]  /*1060*/  STS [R145+0x280], R6 ;  /* 0x0002800691007388 */ /* 0x0003e20000000800 */
[C---:B0-----:R-:W-:Y:S02]  /*1070*/  IADD3 R4, R157.reuse, 0x1a0, RZ ;  /* 0x000001a09d047810 */ /* 0x041fe40007ffe0ff */
[----:B------:R-:W-:Y:S02]  /*1080*/  SHF.L.U32 R139, R0, 0x2, RZ ;  /* 0x00000002008b7819 */ /* 0x000fe400000006ff */
[----:B------:R-:W-:Y:S02]  /*1090*/  LEA.HI.SX32 R4, R4, R157, 0x1b ;  /* 0x0000009d04047211 */ /* 0x000fe400078fdaff */
[----:B-1----:R-:W-:-:S02]  /*10a0*/  IADD3 R6, R157, 0x1c0, RZ ;  /* 0x000001c09d067810 */ /* 0x002fc40007ffe0ff */
[----:B------:R-:W-:Y:S01]  /*10b0*/  SHF.L.U32 R0, R157, 0x4, RZ ;  /* 0x000000049d007819 */ /* 0x000fe200000006ff */
[----:B------:R-:W-:Y:S01]  /*10c0*/  STS [R144+0x300], R11 ;  /* 0x0003000b90007388 */ /* 0x000fe20000000800 */
[----:B------:R-:W-:Y:S02]  /*10d0*/  LEA.HI.SX32 R6, R6, R157, 0x1b ;  /* 0x0000009d06067211 */ /* 0x000fe400078fdaff */
[----:B------:R-:W-:Y:S01]  /*10e0*/  SHF.L.U32 R113, R4, 0x2, RZ ;  /* 0x0000000204717819 */ /* 0x000fe200000006ff */
[----:B------:R-:W-:Y:S01]  /*10f0*/  STS [R143+0x380], R8 ;  /* 0x000380088f007388 */ /* 0x000fe20000000800 */
        /* <DEDUP_REMOVED lines=31> */
[----:B-1----:R-:W-:-:S04]  /*12f0*/  CS2R R12, SRZ ;  /* 0x00000000000c7805 */ /* 0x002fc8000001ff00 */
[----:B------:R-:W4:Y:S01]  /*1300*/  @!P0 LDG.E R4, [R124.64+0x80] ;  /* 0x0000800e7c048981 */ /* 0x000f22000c1e1900 */
[-C--:B------:R-:W-:Y:S01]  /*1310*/  ISETP.GE.AND P0, PT, R170, R151.reuse, PT ;  /* 0x00000097aa00720c */ /* 0x080fe20003f06270 */
[----:B------:R-:W-:Y:S01]  /*1320*/  CS2R R8, SRZ ;  /* 0x0000000000087805 */ /* 0x000fe2000001ff00 */
[----:B------:R-:W-:Y:S01]  /*1330*/  CS2R R6, SRZ ;  /* 0x0000000000067805 */ /* 0x000fe2000001ff00 */
[----:B------:R-:W5:Y:S04]  /*1340*/  @!P1 LDG.E R5, [R124.64] ;  /* 0x0000000e7c059981 */ /* 0x000f68000c1e1900 */
[----:B------:R-:W4:Y:S06]  /*1350*/  @!P5 LDG.E R11, [R124.64+0x300] ;  /* 0x0003000e7c0bd981 */ /* 0x000f2c000c1e1900 */
[----:B------:R-:W4:Y:S01]  /*1360*/  @!P0 LDG.E R10, [R124.64+0x380] ;  /* 0x0003800e7c0a8981 */ /* 0x000f22000c1e1900 */
[----:B------:R-:W-:-:S02]  /*1370*/  ISETP.GE.AND P0, PT, R168, R151, PT ;  /* 0x00000097a800720c */ /* 0x000fc40003f06270 */
[-C--:B------:R-:W-:Y:S01]  /*1380*/  ISETP.GE.AND P1, PT, R164, R151.reuse, PT ;  /* 0x00000097a400720c */ /* 0x080fe20003f26270 */
[----:B------:R-:W4:Y:S01]  /*1390*/  @!P2 LDG.E R9, [R124.64+0x200] ;  /* 0x0002000e7c09a981 */ /* 0x000f22000c1e1900 */
[----:B------:R-:W-:-:S03]  /*13a0*/  ISETP.GE.AND P2, PT, R162, R151, PT ;  /* 0x00000097a200720c */ /* 0x000fc60003f46270 */
[----:B------:R-:W4:Y:S01]  /*13b0*/  @!P3 LDG.E R6, [R124.64+0x180] ;  /* 0x0001800e7c06b981 */ /* 0x000f22000c1e1900 */
[----:B------:R-:W-:-:S03]  /*13c0*/  ISETP.GE.AND P3, PT, R160, R151, PT ;  /* 0x00000097a000720c */ /* 0x000fc60003f66270 */
[----:B------:R-:W4:Y:S04]  /*13d0*/  @!P4 LDG.E R7, [R124.64+0x100] ;  /* 0x0001000e7c07c981 */ /* 0x000f28000c1e1900 */
[----:B------:R-:W4:Y:S01]  /*13e0*/  @!P0 LDG.E R13, [R124.64+0x400] ;  /* 0x0004000e7c0d8981 */ /* 0x000f22000c1e1900 */
[-C--:B------:R-:W-:Y:S02]  /*13f0*/  ISETP.GE.AND P0, PT, R166, R151.reuse, PT ;  /* 0x00000097a600720c */ /* 0x080fe40003f06270 */
[-C--:B------:R-:W-:Y:S01]  /*1400*/  ISETP.GE.AND P4, PT, R158, R151.reuse, PT ;  /* 0x000000979e00720c */ /* 0x080fe20003f86270 */
[----:B------:R-:W4:Y:S01]  /*1410*/  @!P6 LDG.E R8, [R124.64+0x280] ;  /* 0x0002800e7c08e981 */ /* 0x000f22000c1e1900 */
[-C--:B------:R-:W-:Y:S02]  /*1420*/  ISETP.GE.AND P5, PT, R156, R151.reuse, PT ;  /* 0x000000979c00720c */ /* 0x080fe40003fa6270 */
[----:B------:R-:W-:Y:S01]  /*1430*/  ISETP.GE.AND P6, PT, R154, R151, PT ;  /* 0x000000979a00720c */ /* 0x000fe20003fc6270 */
[----:B--2---:R-:W-:Y:S01]  /*1440*/  CS2R R14, SRZ ;  /* 0x00000000000e7805 */ /* 0x004fe2000001ff00 */
[----:B---3--:R-:W-:Y:S01]  /*1450*/  CS2R R16, SRZ ;  /* 0x0000000000107805 */ /* 0x008fe2000001ff00 */
[----:B------:R-:W-:-:S04]  /*1460*/  CS2R R18, SRZ ;  /* 0x0000000000127805 */ /* 0x000fc8000001ff00 */
[----:B------:R-:W2:Y:S04]  /*1470*/  @!P0 LDG.E R12, [R124.64+0x480] ;  /* 0x0004800e7c0c8981 */ /* 0x000ea8000c1e1900 */
[----:B------:R-:W3:Y:S04]  /*1480*/  @!P1 LDG.E R15, [R124.64+0x500] ;  /* 0x0005000e7c0f9981 */ /* 0x000ee8000c1e1900 */
[----:B------:R-:W2:Y:S04]  /*1490*/  @!P2 LDG.E R14, [R124.64+0x580] ;  /* 0x0005800e7c0ea981 */ /* 0x000ea8000c1e1900 */
        /* <DEDUP_REMOVED lines=10> */
[----:B------:R-:W-:Y:S01]  /*1540*/  HFMA2.MMA R25, -RZ, RZ, 0, 0 ;  /* 0x00000000ff197435 */ /* 0x000fe200000001ff */
[----:B-----5:R-:W-:Y:S04]  /*1550*/  STS [R150], R5 ;  /* 0x0000000596007388 */ /* 0x020fe80000000800 */
        /* <DEDUP_REMOVED lines=16> */
[----:B------:R-:W4:Y:S04]  /*1660*/  LDS R88, [R109] ;  /* 0x000000006d587984 */ /* 0x000f280000000800 */
        /* <DEDUP_REMOVED lines=13> */
[----:B------:R-:W3:Y:S04]  /*1740*/  LDS R74, [R109+0x38] ;  /* 0x000038006d4a7984 */ /* 0x000ee80000000800 */
[----:B------:R-:W4:Y:S04]  /*1750*/  LDS R75, [R109+0x3c] ;  /* 0x00003c006d4b7984 */ /* 0x000f280000000800 */
[----:B------:R-:W-:Y:S01]  /*1760*/  BAR.SYNC.DEFER_BLOCKING 0x0 ;  /* 0x0000000000007b1d */ /* 0x000fe20000010000 */
[----:B0-----:R-:W-:-:S05]  /*1770*/  CS2R R10, SRZ ;  /* 0x00000000000a7805 */ /* 0x001fca000001ff00 */
[----:B------:R0:W5:Y:S01]  /*1780*/  @!P0 LDG.E R21, [R2.64] ;  /* 0x0000000e02158981 */ /* 0x000162000c1e1900 */
[----:B------:R-:W-:-:S03]  /*1790*/  ISETP.GE.AND P0, PT, R182, R151, PT ;  /* 0x00000097b600720c */ /* 0x000fc60003f06270 */
[----:B------:R0:W5:Y:S01]  /*17a0*/  @!P1 LDG.E R11, [R2.64+0x100] ;  /* 0x0001000e020b9981 */ /* 0x000162000c1e1900 */
[-C--:B------:R-:W-:Y:S01]  /*17b0*/  ISETP.GE.AND P1, PT, R176, R151.reuse, PT ;  /* 0x00000097b000720c */ /* 0x080fe20003f26270 */
[----:B-1----:R-:W-:Y:S01]  /*17c0*/  CS2R R12, SRZ ;  /* 0x00000000000c7805 */ /* 0x002fe2000001ff00 */
[----:B--2---:R-:W-:Y:S01]  /*17d0*/  CS2R R14, SRZ ;  /* 0x00000000000e7805 */ /* 0x004fe2000001ff00 */
[----:B---3--:R-:W-:Y:S01]  /*17e0*/  CS2R R16, SRZ ;  /* 0x0000000000107805 */ /* 0x008fe2000001ff00 */
[----:B----4-:R-:W-:Y:S01]  /*17f0*/  CS2R R18, SRZ ;  /* 0x0000000000127805 */ /* 0x010fe2000001ff00 */
[----:B------:R0:W2:Y:S04]  /*1800*/  @!P5 LDG.E R25, [R2.64+0x700] ;  /* 0x0007000e0219d981 */ /* 0x0000a8000c1e1900 */
[----:B------:R0:W3:Y:S01]  /*1810*/  @!P0 LDG.E R0, [R2.64+0x80] ;  /* 0x0000800e02008981 */ /* 0x0000e2000c1e1900 */
[----:B------:R-:W-:-:S03]  /*1820*/  ISETP.GE.AND P0, PT, R178, R151, PT ;  /* 0x00000097b200720c */ /* 0x000fc60003f06270 */
[----:B------:R0:W4:Y:S01]  /*1830*/  @!P1 LDG.E R13, [R2.64+0x200] ;  /* 0x0002000e020d9981 */ /* 0x000122000c1e1900 */
[----:B------:R-:W-:-:S03]  /*1840*/  ISETP.GE.AND P1, PT, R172, R151, PT ;  /* 0x00000097ac00720c */ /* 0x000fc60003f26270 */
[----:B------:R0:W2:Y:S06]  /*1850*/  @!P2 LDG.E R18, [R2.64+0x580] ;  /* 0x0005800e0212a981 */ /* 0x0000ac000c1e1900 */
[----:B------:R0:W2:Y:S01]  /*1860*/  @!P0 LDG.E R10, [R2.64+0x180] ;  /* 0x0001800e020a8981 */ /* 0x0000a2000c1e1900 */
        /* <DEDUP_REMOVED lines=9> */
[----:B------:R-:W-:Y:S01]  /*1900*/  CS2R R22, SRZ ;  /* 0x0000000000167805 */ /* 0x000fe2000001ff00 */
[----:B------:R-:W-:Y:S01]  /*1910*/  MOV R20, RZ ;  /* 0x000000ff00147202 */ /* 0x000fe20000000f00 */
[----:B------:R0:W4:Y:S04]  /*1920*/  @!P1 LDG.E R19, [R2.64+0x500] ;  /* 0x0005000e02139981 */ /* 0x000128000c1e1900 */
[----:B------:R0:W4:Y:S04]  /*1930*/  @!P3 LDG.E R23, [R2.64+0x600] ;  /* 0x0006000e0217b981 */ /* 0x000128000c1e1900 */
[----:B------:R0:W4:Y:S04]  /*1940*/  @!P4 LDG.E R20, [R2.64+0x680] ;  /* 0x0006800e0214c981 */ /* 0x000128000c1e1900 */
[----:B------:R0:W4:Y:S04]  /*1950*/  @!P0 LDG.E R16, [R2.64+0x480] ;  /* 0x0004800e02108981 */ /* 0x000128000c1e1900 */
[----:B------:R0:W4:Y:S01]  /*1960*/  @!P6 LDG.E R22, [R2.64+0x780] ;  /* 0x0007800e0216e981 */ /* 0x000122000c1e1900 */
[----:B------:R-:W-:-:S02]  /*1970*/  IMAD R6, R175, c[0x0][0x1f0], RZ ;  /* 0x00007c00af067a24 */ /* 0x000fc400078e02ff */
[----:B------:R-:W-:Y:S01]  /*1980*/  IMAD R8, R175, c[0x0][0x200], RZ ;  /* 0x00008000af087a24 */ /* 0x000fe200078e02ff */
[----:B------:R-:W-:Y:S01]  /*1990*/  ISETP.GE.AND P0, PT, R120, R151, PT ;  /* 0x000000977800720c */ /* 0x000fe20003f06270 */
[C---:B------:R-:W-:Y:S02]  /*19a0*/  IMAD R27, R177.reuse, c[0x0][0x1f4], R6 ;  /* 0x00007d00b11b7a24 */ /* 0x040fe400078e0206 */
[----:B------:R-:W-:-:S04]  /*19b0*/  IMAD.WIDE.U32 R6, R177, c[0x0][0x200], RZ ;  /* 0x00008000b1067a25 */ /* 0x000fc800078e00ff */
[----:B------:R-:W-:Y:S02]  /*19c0*/  IMAD R29, R177, c[0x0][0x204], R8 ;  /* 0x00008100b11d7a24 */ /* 0x000fe400078e0208 */
[----:B------:R-:W-:Y:S01]  /*19d0*/  IMAD R9, R179, c[0x0][0x208], RZ ;  /* 0x00008200b3097a24 */ /* 0x000fe200078e02ff */
[----:B------:R-:W-:Y:S01]  /*19e0*/  SHF.R.S32.HI R123, RZ, 0x1f, R122 ;  /* 0x0000001fff7b7819 */ /* 0x000fe2000001147a */
[----:B------:R-:W-:Y:S01]  /*19f0*/  IMAD.WIDE.U32 R4, R177, c[0x0][0x1f0], RZ ;  /* 0x00007c00b1047a25 */ /* 0x000fe200078e00ff */
[----:B------:R-:W-:-:S03]  /*1a00*/  IADD3 R7, R7, R29, RZ ;  /* 0x0000001d07077210 */ /* 0x000fc60007ffe0ff */
[C---:B------:R-:W-:Y:S01]  /*1a10*/  IMAD R33, R186.reuse, c[0x0][0x20c], R9 ;  /* 0x00008300ba217a24 */ /* 0x040fe200078e0209 */
[----:B------:R-:W-:Y:S01]  /*1a20*/  IADD3 R5, R5, R27, RZ ;  /* 0x0000001b05057210 */ /* 0x000fe20007ffe0ff */
[----:B0-----:R-:W-:Y:S01]  /*1a30*/  IMAD R3, R179, c[0x0][0x1f8], RZ ;  /* 0x00007e00b3037a24 */ /* 0x001fe200078e02ff */
[----:B------:R-:W-:Y:S01]  /*1a40*/  IADD3 R91, R155, -c[0x0][0x174], RZ ;  /* 0x80005d009b5b7a10 */ /* 0x000fe20007ffe0ff */
[C---:B------:R-:W-:Y:S01]  /*1a50*/  IMAD.WIDE.U32 R8, R186.reuse, c[0x0][0x208], R6 ;  /* 0x00008200ba087a25 */ /* 0x040fe200078e0006 */
[----:B------:R-:W-:Y:S02]  /*1a60*/  @!P0 MOV R6, R122 ;  /* 0x0000007a00068202 */ /* 0x000fe40000000f00 */
[----:B------:R-:W-:Y:S01]  /*1a70*/  @!P0 MOV R7, R123 ;  /* 0x0000007b00078202 */ /* 0x000fe20000000f00 */
[----:B------:R-:W-:Y:S02]  /*1a80*/  IMAD R31, R186, c[0x0][0x1fc], R3 ;  /* 0x00007f00ba1f7a24 */ /* 0x000fe400078e0203 */
[----:B------:R-:W-:-:S04]  /*1a90*/  @!P0 IMAD.WIDE.U32 R2, R177, c[0x0][0x1f0], R122 ;  /* 0x00007c00b1028a25 */ /* 0x000fc800078e007a */
[----:B------:R-:W-:Y:S02]  /*1aa0*/  IMAD R91, R91, -0x200, RZ ;  /* 0xfffffe005b5b7824 */ /* 0x000fe400078e02ff */
[----:B------:R-:W-:-:S04]  /*1ab0*/  IMAD.WIDE.U32 R4, R186, c[0x0][0x1f8], R4 ;  /* 0x00007e00ba047a25 */ /* 0x000fc800078e0004 */
[----:B------:R-:W-:Y:S01]  /*1ac0*/  @!P0 IMAD.WIDE.U32 R6, R177, c[0x0][0x200], R6 ;  /* 0x00008000b1068a25 */ /* 0x000fe200078e0006 */
[----:B------:R-:W-:Y:S02]  /*1ad0*/  @!P0 IADD3 R3, R27, R3, RZ ;  /* 0x000000031b038210 */ /* 0x000fe40007ffe0ff */
[----:B------:R-:W-:Y:S02]  /*1ae0*/  SHF.R.S32.HI R90, RZ, 0x1f, R91 ;  /* 0x0000001fff5a7819 */ /* 0x000fe4000001145b */
        /* <DEDUP_REMOVED lines=19> */
[----:B-----5:R-:W-:Y:S04]  /*1c20*/  STS [R150], R21 ;  /* 0x0000001596007388 */ /* 0x020fe80000000800 */
[----:B---3--:R-:W-:Y:S04]  /*1c30*/  STS [R149+0x80], R0 ;  /* 0x0000800095007388 */ /* 0x008fe80000000800 */
[----:B------:R0:W-:Y:S04]  /*1c40*/  STS [R148+0x100], R11 ;  /* 0x0001000b94007388 */ /* 0x0001e80000000800 */
[----:B--2---:R1:W-:Y:S04]  /*1c50*/  STS [R147+0x180], R10 ;  /* 0x0001800a93007388 */ /* 0x0043e80000000800 */
[----:B----4-:R-:W-:Y:S04]  /*1c60*/  STS [R146+0x200], R13 ;  /* 0x0002000d92007388 */ /* 0x010fe80000000800 */
        /* <DEDUP_REMOVED lines=12> */
[----:B------:R3:W4:Y:S04]  /*1d30*/  LDS R73, [R109] ;  /* 0x000000006d497984 */ /* 0x0007280000000800 */
[----:B------:R3:W0:Y:S04]  /*1d40*/  LDS R72, [R109+0x4] ;  /* 0x000004006d487984 */ /* 0x0006280000000800 */
[----:B------:R3:W0:Y:S04]  /*1d50*/  LDS R71, [R109+0x8] ;  /* 0x000008006d477984 */ /* 0x0006280000000800 */
[----:B------:R3:W0:Y:S04]  /*1d60*/  LDS R70, [R109+0xc] ;  /* 0x00000c006d467984 */ /* 0x0006280000000800 */
[----:B------:R3:W0:Y:S04]  /*1d70*/  LDS R69, [R109+0x10] ;  /* 0x000010006d457984 */ /* 0x0006280000000800 */
[----:B------:R3:W0:Y:S04]  /*1d80*/  LDS R68, [R109+0x14] ;  /* 0x000014006d447984 */ /* 0x0006280000000800 */
[----:B------:R3:W2:Y:S04]  /*1d90*/  LDS R67, [R109+0x18] ;  /* 0x000018006d437984 */ /* 0x0006a80000000800 */
[----:B------:R3:W3:Y:S04]  /*1da0*/  LDS R66, [R109+0x1c] ;  /* 0x00001c006d427984 */ /* 0x0006e80000000800 */
[----:B------:R0:W3:Y:S04]  /*1db0*/  LDS R65, [R109+0x20] ;  /* 0x000020006d417984 */ /* 0x0000e80000000800 */
[----:B------:R0:W3:Y:S04]  /*1dc0*/  LDS R64, [R109+0x24] ;  /* 0x000024006d407984 */ /* 0x0000e80000000800 */
[----:B------:R0:W3:Y:S04]  /*1dd0*/  LDS R63, [R109+0x28] ;  /* 0x000028006d3f7984 */ /* 0x0000e80000000800 */
[----:B------:R0:W3:Y:S04]  /*1de0*/  LDS R62, [R109+0x2c] ;  /* 0x00002c006d3e7984 */ /* 0x0000e80000000800 */
[----:B------:R0:W3:Y:S04]  /*1df0*/  LDS R61, [R109+0x30] ;  /* 0x000030006d3d7984 */ /* 0x0000e80000000800 */
[----:B------:R0:W3:Y:S04]  /*1e00*/  LDS R60, [R109+0x34] ;  /* 0x000034006d3c7984 */ /* 0x0000e80000000800 */
[----:B------:R2:W3:Y:S04]  /*1e10*/  LDS R59, [R109+0x38] ;  /* 0x000038006d3b7984 */ /* 0x0004e80000000800 */
[----:B------:R3:W3:Y:S01]  /*1e20*/  LDS R58, [R109+0x3c] ;  /* 0x00003c006d3a7984 */ /* 0x0006e20000000800 */
[----:B0-----:R-:W-:-:S02]  /*1e30*/  @!P0 IADD3 R11, P1, R120, R2, RZ ;  /* 0x00000002780b8210 */ /* 0x001fc40007f3e0ff */
[C---:B-1----:R-:W-:Y:S02]  /*1e40*/  @!P0 IADD3 R10, P3, R120.reuse, R4, RZ ;  /* 0x00000004780a8210 */ /* 0x042fe40007f7e0ff */
[C---:B--2---:R-:W-:Y:S02]  /*1e50*/  @!P0 IADD3.X R12, R121.reuse, R3, R31, P1, !PT ;  /* 0x00000003790c8210 */ /* 0x044fe40000ffe41f */
[----:B------:R-:W-:Y:S02]  /*1e60*/  @!P0 IADD3.X R3, R121, R5, R33, P3, !PT ;  /* 0x0000000579038210 */ /* 0x000fe40001ffe421 */
[C-C-:B------:R-:W-:Y:S02]  /*1e70*/  LEA.HI.X R5, R120.reuse, c[0x0][0x26c], R121.reuse, 0x2, P2 ;  /* 0x00009b0078057a11 */ /* 0x140fe400010f1479 */
[----:B------:R-:W-:Y:S02]  /*1e80*/  LEA.HI.X R0, R120, c[0x0][0x25c], R121, 0x2, P4 ;  /* 0x0000970078007a11 */ /* 0x000fe400020f1479 */
[----:B------:R-:W-:-:S02]  /*1e90*/  LEA R8, P2, R26, R9, 0x2 ;  /* 0x000000091a087211 */ /* 0x000fc400078410ff */
[----:B------:R-:W-:Y:S02]  /*1ea0*/  LEA R4, P4, R24, R7, 0x2 ;  /* 0x0000000718047211 */ /* 0x000fe400078810ff */
[C---:B------:R-:W-:Y:S02]  /*1eb0*/  @!P0 LEA R6, P1, R11.reuse, c[0x0][0x268], 0x2 ;  /* 0x00009a000b068a11 */ /* 0x040fe400078210ff */
        /* <DEDUP_REMOVED lines=12> */
[----:B------:R-:W-:Y:S01]  /*1f80*/  MOV R13, 0x3d39bf78 ;  /* 0x3d39bf78000d7802 */ /* 0x000fe20000000f00 */
[----:B---3--:R-:W0:Y:S02]  /*1f90*/  MUFU.EX2 R15, R88 ;  /* 0x00000058000f7308 */ /* 0x008e240000000800 */
        /* <DEDUP_REMOVED lines=27> */
.L_x_5689:
[----:B----4-:R-:W-:Y:S05]  /*2150*/  BSYNC B0 ;  /* 0x0000000000007941 */ /* 0x010fea0003800000 */
.L_x_5688:
[----:B------:R-:W-:Y:S01]  /*2160*/  BSSY B0, `(.L_x_5690) ;  /* 0x0000023000007945 */ /* 0x000fe20003800000 */
[----:B------:R-:W-:Y:S01]  /*2170*/  FSETP.GTU.FTZ.AND P5, PT, R83, 20, PT ;  /* 0x41a000005300780b */ /* 0x000fe20003fbc000 */
[----:B------:R-:W-:Y:S01]  /*2180*/  FADD.FTZ R82, R82, UR5 ;  /* 0x0000000552527e21 */ /* 0x000fe20008010000 */
[----:B------:R-:W-:Y:S06]  /*2190*/  @P4 BRA `(.L_x_5691) ;  /* 0x000001f000004947 */ /* 0x000fec0003800000 */
[----:B------:R-:W-:Y:S01]  /*21a0*/  FMUL.FTZ R89, R89, 1.4426950216293334961 ;  /* 0x3fb8aa3b59597820 */ /* 0x000fe20000410000 */
[----:B------:R-:W-:Y:S01]  /*21b0*/  HFMA2.MMA R12, -RZ, RZ, 1.625, 0 ;  /* 0x3e800000ff0c7435 */ /* 0x000fe200000001ff */
[----:B---3--:R-:W-:Y:S02]  /*21c0*/  MOV R15, 0x3d39bf78 ;  /* 0x3d39bf78000f7802 */ /* 0x008fe40000000f00 */
        /* <DEDUP_REMOVED lines=28> */
.L_x_5691:
[----:B------:R-:W-:Y:S05]  /*2390*/  BSYNC B0 ;  /* 0x0000000000007941 */ /* 0x000fea0003800000 */
.L_x_5690:
        /* <DEDUP_REMOVED lines=35> */
.L_x_5693:
[----:B------:R-:W-:Y:S05]  /*25d0*/  BSYNC B0 ;  /* 0x0000000000007941 */ /* 0x000fea0003800000 */
.L_x_5692:
        /* <DEDUP_REMOVED lines=35> */
.L_x_5695:
[----:B------:R-:W-:Y:S05]  /*2810*/  BSYNC B0 ;  /* 0x0000000000007941 */ /* 0x000fea0003800000 */
.L_x_5694:
        /* <DEDUP_REMOVED lines=35> */
.L_x_5697:
[----:B------:R-:W-:Y:S05]  /*2a50*/  BSYNC B0 ;  /* 0x0000000000007941 */ /* 0x000fea0003800000 */
.L_x_5696:
        /* <DEDUP_REMOVED lines=35> */
.L_x_5699:
[----:B------:R-:W-:Y:S05]  /*2c90*/  BSYNC B0 ;  /* 0x0000000000007941 */ /* 0x000fea0003800000 */
.L_x_5698:
        /* <DEDUP_REMOVED lines=35> */
.L_x_5701:
[----:B------:R-:W-:Y:S05]  /*2ed0*/  BSYNC B0 ;  /* 0x0000000000007941 */ /* 0x000fea0003800000 */
.L_x_5700:
        /* <DEDUP_REMOVED lines=35> */
.L_x_5703:
[----:B------:R-:W-:Y:S05]  /*3110*/  BSYNC B0 ;  /* 0x0000000000007941 */ /* 0x000fea0003800000 */
.L_x_5702:
        /* <DEDUP_REMOVED lines=35> */
.L_x_5705:
[----:B------:R-:W-:Y:S05]  /*3350*/  BSYNC B0 ;  /* 0x0000000000007941 */ /* 0x000fea0003800000 */
.L_x_5704:
        /* <DEDUP_REMOVED lines=35> */
.L_x_5707:
[----:B------:R-:W-:Y:S05]  /*3590*/  BSYNC B0 ;  /* 0x0000000000007941 */ /* 0x000fea0003800000 */
.L_x_5706:
[----:B------:R-:W-:Y:S01]  /*35a0*/  BSSY B0, `(.L_x_5708) ;  /* 0x0000023000007945 */ /* 0x000fe20003800000 */
[----:B------:R-:W-:Y:S01]  /*35b0*/  HFMA2.MMA R11, -RZ, RZ, 0, 0 ;  /* 0x00000000ff0b7435 */ /* 0x000fe200000001ff */
[----:B------:R-:W-:Y:S01]  /*35c0*/  FSETP.GTU.FTZ.AND P2, PT, R75, 20, PT ;  /* 0x41a000004b00780b */ /* 0x000fe20003f5c000 */
[----:B------:R-:W-:Y:S07]  /*35d0*/  @P1 BRA `(.L_x_5709) ;  /* 0x000001f000001947 */ /* 0x000fee0003800000 */
[----:B------:R-:W-:Y:S01]  /*35e0*/  FMUL.FTZ R79, R79, 1.4426950216293334961 ;  /* 0x3fb8aa3b4f4f7820 */ /* 0x000fe20000410000 */
[----:B------:R-:W-:Y:S02]  /*35f0*/  MOV R13, 0x3e800000 ;  /* 0x3e800000000d7802 */ /* 0x000fe40000000f00 */
        /* <DEDUP_REMOVED lines=29> */
.L_x_5709:
[----:B------:R-:W-:Y:S05]  /*37d0*/  BSYNC B0 ;  /* 0x0000000000007941 */ /* 0x000fea0003800000 */
.L_x_5708:
[----:B------:R-:W-:Y:S01]  /*37e0*/  BSSY B0, `(.L_x_5710) ;  /* 0x0000021000007945 */ /* 0x000fe20003800000 */
[----:B------:R-:W-:Y:S05]  /*37f0*/  @P6 BRA `(.L_x_5711) ;  /* 0x000001f000006947 */ /* 0x000fea0003800000 */
        /* <DEDUP_REMOVED lines=31> */
.L_x_5711:
[----:B------:R-:W-:Y:S05]  /*39f0*/  BSYNC B0 ;  /* 0x0000000000007941 */ /* 0x000fea0003800000 */
.L_x_5710:
        /* <DEDUP_REMOVED lines=33> */
.L_x_5713:
[----:B------:R-:W-:Y:S05]  /*3c10*/  BSYNC B0 ;  /* 0x0000000000007941 */ /* 0x000fea0003800000 */
.L_x_5712:
        /* <DEDUP_REMOVED lines=33> */
.L_x_5715:
[----:B------:R-:W-:Y:S05]  /*3e30*/  BSYNC B0 ;  /* 0x0000000000007941 */ /* 0x000fea0003800000 */
.L_x_5714:
        /* <DEDUP_REMOVED lines=33> */
.L_x_5717:
[----:B------:R-:W-:Y:S05]  /*4050*/  BSYNC B0 ;  /* 0x0000000000007941 */ /* 0x000fea0003800000 */
.L_x_5716:
        /* <DEDUP_REMOVED lines=33> */
.L_x_5719:
[----:B------:R-:W-:Y:S05]  /*4270*/  BSYNC B0 ;  /* 0x0000000000007941 */ /* 0x000fea0003800000 */
.L_x_5718:
[----:B------:R-:W-:Y:S01]  /*4280*/  BAR.SYNC.DEFER_BLOCKING 0x0 ;  /* 0x0000000000007b1d */ /* 0x000fe20000010000 */
[----:B------:R-:W-:Y:S01]  /*4290*/  ISETP.GE.AND P1, PT, R172, R151, PT ;  /* 0x00000097ac00720c */ /* 0x000fe20003f26270 */
[----:B---3--:R-:W-:Y:S01]  /*42a0*/  CS2R R16, SRZ ;  /* 0x0000000000107805 */ /* 0x008fe2000001ff00 */
        /* <DEDUP_REMOVED lines=38> */
[----:B------:R-:W-:-:S02]  /*4510*/  P2R R28, PR, RZ, 0x2 ;  /* 0x00000002ff1c7803 */ /* 0x000fc40000000000 */
[----:B------:R-:W-:Y:S01]  /*4520*/  ISETP.GE.AND P1, PT, R182, R151, PT ;  /* 0x00000097b600720c */ /* 0x000fe20003f26270 */
[----:B------:R-:W-:Y:S01]  /*4530*/  CS2R R26, SRZ ;  /* 0x00000000001a7805 */ /* 0x000fe2000001ff00 */
[----:B------:R-:W-:Y:S01]  /*4540*/  HFMA2.MMA R34, -RZ, RZ, 0, 0 ;  /* 0x00000000ff227435 */ /* 0x000fe200000001ff */
[----:B------:R-:W-:Y:S01]  /*4550*/  MOV R31, RZ ;  /* 0x000000ff001f7202 */ /* 0x000fe20000000f00 */
[----:B------:R-:W-:Y:S01]  /*4560*/  CS2R R32, SRZ ;  /* 0x0000000000207805 */ /* 0x000fe2000001ff00 */
[----:B------:R-:W-:Y:S01]  /*4570*/  HFMA2.MMA R36, -RZ, RZ, 0, 0 ;  /* 0x00000000ff247435 */ /* 0x000fe200000001ff */
[----:B------:R-:W-:Y:S01]  /*4580*/  MOV R39, RZ ;  /* 0x000000ff00277202 */ /* 0x000fe20000000f00 */
[----:B---3--:R-:W-:Y:S04]  /*4590*/  STS [R150], R11 ;  /* 0x0000000b96007388 */ /* 0x008fe80000000800 */
[----:B--2---:R-:W-:Y:S04]  /*45a0*/  STS [R149+0x80], R0 ;  /* 0x0000800095007388 */ /* 0x004fe80000000800 */
[----:B------:R-:W-:Y:S04]  /*45b0*/  STS [R148+0x100], R13 ;  /* 0x0001000d94007388 */ /* 0x000fe80000000800 */
[----:B------:R-:W-:Y:S04]  /*45c0*/  STS [R147+0x180], R10 ;  /* 0x0001800a93007388 */ /* 0x000fe80000000800 */
[----:B------:R-:W-:Y:S04]  /*45d0*/  STS [R146+0x200], R15 ;  /* 0x0002000f92007388 */ /* 0x000fe80000000800 */
[----:B-----5:R-:W-:Y:S04]  /*45e0*/  STS [R145+0x280], R12 ;  /* 0x0002800c91007388 */ /* 0x020fe80000000800 */
[----:B------:R-:W-:Y:S04]  /*45f0*/  STS [R144+0x300], R17 ;  /* 0x0003001190007388 */ /* 0x000fe80000000800 */
        /* <DEDUP_REMOVED lines=11> */
[----:B------:R-:W2:Y:S04]  /*46b0*/  LDS R19, [R109+0x4] ;  /* 0x000004006d137984 */ /* 0x000ea80000000800 */
[----:B------:R-:W3:Y:S04]  /*46c0*/  LDS R7, [R109+0x8] ;  /* 0x000008006d077984 */ /* 0x000ee80000000800 */
[----:B------:R-:W-:Y:S04]  /*46d0*/  LDS R6, [R109+0xc] ;  /* 0x00000c006d067984 */ /* 0x000fe80000000800 */
[----:B------:R-:W-:Y:S04]  /*46e0*/  LDS R18, [R109+0x10] ;  /* 0x000010006d127984 */ /* 0x000fe80000000800 */
[----:B------:R-:W4:Y:S04]  /*46f0*/  LDS R17, [R109+0x14] ;  /* 0x000014006d117984 */ /* 0x000f280000000800 */
[----:B------:R-:W2:Y:S04]  /*4700*/  LDS R0, [R109+0x18] ;  /* 0x000018006d007984 */ /* 0x000ea80000000800 */
[----:B------:R-:W-:Y:S04]  /*4710*/  LDS R8, [R109+0x1c] ;  /* 0x00001c006d087984 */ /* 0x000fe80000000800 */
[----:B------:R-:W-:Y:S04]  /*4720*/  LDS R9, [R109+0x20] ;  /* 0x000020006d097984 */ /* 0x000fe80000000800 */
[----:B------:R-:W-:Y:S04]  /*4730*/  LDS R10, [R109+0x24] ;  /* 0x000024006d0a7984 */ /* 0x000fe80000000800 */
[----:B------:R-:W-:Y:S04]  /*4740*/  LDS R11, [R109+0x28] ;  /* 0x000028006d0b7984 */ /* 0x000fe80000000800 */
[----:B------:R-:W2:Y:S04]  /*4750*/  LDS R12, [R109+0x2c] ;  /* 0x00002c006d0c7984 */ /* 0x000ea80000000800 */
[----:B------:R-:W2:Y:S04]  /*4760*/  LDS R13, [R109+0x30] ;  /* 0x000030006d0d7984 */ /* 0x000ea80000000800 */
[----:B------:R-:W2:Y:S04]  /*4770*/  LDS R14, [R109+0x34] ;  /* 0x000034006d0e7984 */ /* 0x000ea80000000800 */
[----:B------:R-:W-:Y:S04]  /*4780*/  LDS R15, [R109+0x38] ;  /* 0x000038006d0f7984 */ /* 0x000fe80000000800 */
[----:B------:R-:W2:Y:S04]  /*4790*/  LDS R16, [R109+0x3c] ;  /* 0x00003c006d107984 */ /* 0x000ea80000000800 */
[----:B------:R-:W-:Y:S01]  /*47a0*/  BAR.SYNC.DEFER_BLOCKING 0x0 ;  /* 0x0000000000007b1d */ /* 0x000fe20000010000 */
[----:B0-----:R-:W-:Y:S01]  /*47b0*/  CS2R R22, SRZ ;  /* 0x0000000000167805 */ /* 0x001fe2000001ff00 */
[----:B-1----:R-:W-:Y:S01]  /*47c0*/  CS2R R24, SRZ ;  /* 0x0000000000187805 */ /* 0x002fe2000001ff00 */
[----:B------:R-:W-:-:S03]  /*47d0*/  MOV R21, RZ ;  /* 0x000000ff00157202 */ /* 0x000fc60000000f00 */
        /* <DEDUP_REMOVED lines=21> */
[----:B------:R-:W-:Y:S01]  /*4930*/  ISETP.NE.AND P1, PT, R28, RZ, PT ;  /* 0x000000ff1c00720c */ /* 0x000fe20003f25270 */
[----:B------:R-:W-:-:S10]  /*4940*/  HFMA2.MMA R28, -RZ, RZ, 0, 0 ;  /* 0x00000000ff1c7435 */ /* 0x000fd400000001ff */
        /* <DEDUP_REMOVED lines=17> */
[----:B------:R0:W-:Y:S01]  /*4a60*/  MUFU.EX2 R46, R4 ;  /* 0x00000004002e7308 */ /* 0x0001e20000000800 */
[----:B------:R-:W-:-:S02]  /*4a70*/  FMUL.FTZ R42, R8, -1.4426950216293334961 ;  /* 0xbfb8aa3b082a7820 */ /* 0x000fc40000410000 */
[----:B0-----:R-:W-:-:S05]  /*4a80*/  FADD.FTZ R4, R30, 1 ;  /* 0x3f8000001e047421 */ /* 0x001fca0000010000 */
[----:B------:R-:W0:Y:S08]  /*4a90*/  MUFU.EX2 R38, R38 ;  /* 0x0000002600267308 */ /* 0x000e300000000800 */
[----:B------:R3:W-:Y:S01]  /*4aa0*/  MUFU.EX2 R41, R5 ;  /* 0x0000000500297308 */ /* 0x0007e20000000800 */
[----:B-1----:R-:W-:-:S07]  /*4ab0*/  FADD.FTZ R30, R35, 1 ;  /* 0x3f800000231e7421 */ /* 0x002fce0000010000 */
[----:B------:R-:W-:Y:S01]  /*4ac0*/  MUFU.RCP R4, R4 ;  /* 0x0000000400047308 */ /* 0x000fe20000001000 */
[----:B---3--:R-:W-:Y:S02]  /*4ad0*/  FADD.FTZ R5, R29, 1 ;  /* 0x3f8000001d057421 */ /* 0x008fe40000010000 */
[----:B--2---:R-:W-:-:S05]  /*4ae0*/  FADD.FTZ R35, R37, 1 ;  /* 0x3f80000025237421 */ /* 0x004fca0000010000 */
[----:B------:R-:W-:Y:S01]  /*4af0*/  MUFU.RCP R5, R5 ;  /* 0x0000000500057308 */ /* 0x000fe20000001000 */
[----:B------:R-:W-:Y:S02]  /*4b00*/  FMUL.FTZ R45, R11, -1.4426950216293334961 ;  /* 0xbfb8aa3b0b2d7820 */ /* 0x000fe40000410000 */
[----:B------:R-:W-:-:S05]  /*4b10*/  FMUL.FTZ R44, R10, -1.4426950216293334961 ;  /* 0xbfb8aa3b0a2c7820 */ /* 0x000fca0000410000 */
[----:B------:R-:W1:Y:S01]  /*4b20*/  MUFU.EX2 R42, R42 ;  /* 0x0000002a002a7308 */ /* 0x000e620000000800 */
[----:B0-----:R-:W-:Y:S02]  /*4b30*/  FADD.FTZ R29, R38, 1 ;  /* 0x3f800000261d7421 */ /* 0x001fe40000010000 */
[----:B------:R-:W-:Y:S02]  /*4b40*/  FMUL.FTZ R43, R9, -1.4426950216293334961 ;  /* 0xbfb8aa3b092b7820 */ /* 0x000fe40000410000 */
[----:B------:R-:W-:-:S03]  /*4b50*/  FMUL.FTZ R47, R13, -1.4426950216293334961 ;  /* 0xbfb8aa3b0d2f7820 */ /* 0x000fc60000410000 */
[----:B------:R-:W-:Y:S01]  /*4b60*/  MUFU.RCP R30, R30 ;  /* 0x0000001e001e7308 */ /* 0x000fe20000001000 */
[----:B------:R-:W-:-:S07]  /*4b70*/  FMUL.FTZ R48, R14, -1.4426950216293334961 ;  /* 0xbfb8aa3b0e307820 */ /* 0x000fce0000410000 */
[----:B------:R-:W-:Y:S01]  /*4b80*/  MUFU.RCP R35, R35 ;  /* 0x0000002300237308 */ /* 0x000fe20000001000 */
[----:B------:R-:W-:-:S07]  /*4b90*/  FMUL.FTZ R50, R16, -1.4426950216293334961 ;  /* 0xbfb8aa3b10327820 */ /* 0x000fce0000410000 */
[----:B------:R-:W-:Y:S01]  /*4ba0*/  MUFU.EX2 R45, R45 ;  /* 0x0000002d002d7308 */ /* 0x000fe20000000800 */
[----:B------:R-:W-:-:S07]  /*4bb0*/  FADD.FTZ R40, R40, 1 ;  /* 0x3f80000028287421 */ /* 0x000fce0000010000 */
[----:B------:R-:W-:Y:S01]  /*4bc0*/  MUFU.EX2 R44, R44 ;  /* 0x0000002c002c7308 */ /* 0x000fe20000000800 */
[----:B-1----:R-:W-:-:S07]  /*4bd0*/  FADD.FTZ R42, R42, 1 ;  /* 0x3f8000002a2a7421 */ /* 0x002fce0000010000 */
[----:B------:R-:W-:Y:S08]  /*4be0*/  MUFU.RCP R29, R29 ;  /* 0x0000001d001d7308 */ /* 0x000ff00000001000 */
[----:B------:R-:W0:Y:S08]  /*4bf0*/  MUFU.EX2 R43, R43 ;  /* 0x0000002b002b7308 */ /* 0x000e300000000800 */
[----:B------:R-:W1:Y:S08]  /*4c00*/  MUFU.EX2 R47, R47 ;  /* 0x0000002f002f7308 */ /* 0x000e700000000800 */
[----:B------:R-:W2:Y:S01]  /*4c10*/  MUFU.EX2 R48, R48 ;  /* 0x0000003000307308 */ /* 0x000ea20000000800 */
[----:B-----5:R-:W-:Y:S04]  /*4c20*/  STS [R150], R27 ;  /* 0x0000001b96007388 */ /* 0x020fe80000000800 */
        /* <DEDUP_REMOVED lines=15> */
[----:B------:R-:W-:-:S06]  /*4d20*/  NOP ;  /* 0x0000000000007918 */ /* 0x000fcc0000000000 */
[----:B------:R-:W5:Y:S04]  /*4d30*/  LDS R21, [R109+0x4] ;  /* 0x000004006d157984 */ /* 0x000f680000000800 */
[----:B------:R-:W1:Y:S04]  /*4d40*/  LDS R22, [R109] ;  /* 0x000000006d167984 */ /* 0x000e680000000800 */
[----:B------:R-:W2:Y:S04]  /*4d50*/  LDS R26, [R109+0x8] ;  /* 0x000008006d1a7984 */ /* 0x000ea80000000800 */
[----:B------:R-:W2:Y:S04]  /*4d60*/  LDS R23, [R109+0xc] ;  /* 0x00000c006d177984 */ /* 0x000ea80000000800 */
[----:B------:R-:W2:Y:S01]  /*4d70*/  LDS R24, [R109+0x10] ;  /* 0x000010006d187984 */ /* 0x000ea20000000800 */
[----:B---3--:R-:W-:-:S02]  /*4d80*/  FADD.FTZ R2, -R4, 1 ;  /* 0x3f80000004027421 */ /* 0x008fc40000010100 */
[----:B------:R-:W-:Y:S01]  /*4d90*/  FADD.FTZ R3, -R5, 1 ;  /* 0x3f80000005037421 */ /* 0x000fe20000010100 */
[----:B------:R-:W3:Y:S01]  /*4da0*/  LDS R28, [R109+0x18] ;  /* 0x000018006d1c7984 */ /* 0x000ee20000000800 */
[----:B----4-:R-:W-:-:S03]  /*4db0*/  FFMA.FTZ R34, R19, R2, 1 ;  /* 0x3f80000013227423 */ /* 0x010fc60000010002 */
[----:B------:R-:W4:Y:S01]  /*4dc0*/  LDS R25, [R109+0x14] ;  /* 0x000014006d197984 */ /* 0x000f220000000800 */
[----:B------:R-:W-:Y:S01]  /*4dd0*/  FFMA.FTZ R3, R20, R3, 1 ;  /* 0x3f80000014037423 */ /* 0x000fe20000010003 */
[----:B------:R1:W-:Y:S01]  /*4de0*/  MUFU.EX2 R55, R50 ;  /* 0x0000003200377308 */ /* 0x0003e20000000800 */
[----:B------:R-:W-:Y:S01]  /*4df0*/  FADD.FTZ R37, R41, 1 ;  /* 0x3f80000029257421 */ /* 0x000fe20000010000 */
[----:B------:R-:W-:Y:S01]  /*4e00*/  LDS R36, [R109+0x28] ;  /* 0x000028006d247984 */ /* 0x000fe20000000800 */
[----:B------:R-:W-:Y:S02]  /*4e10*/  FMUL.FTZ R49, R15, -1.4426950216293334961 ;  /* 0xbfb8aa3b0f317820 */ /* 0x000fe40000410000 */
[----:B0-----:R-:W-:Y:S01]  /*4e20*/  FADD.FTZ R38, R43, 1 ;  /* 0x3f8000002b267421 */ /* 0x001fe20000010000 */
[----:B------:R-:W-:Y:S01]  /*4e30*/  LDS R33, [R109+0x2c] ;  /* 0x00002c006d217984 */ /* 0x000fe20000000800 */
[----:B-----5:R-:W-:Y:S02]  /*4e40*/  FMUL.FTZ R27, R72, R21 ;  /* 0x00000015481b7220 */ /* 0x020fe40000410000 */
[----:B-1----:R-:W-:-:S02]  /*4e50*/  FMUL.FTZ R2, R73, R22 ;  /* 0x0000001649027220 */ /* 0x002fc40000410000 */
[----:B------:R-:W-:Y:S02]  /*4e60*/  FMUL.FTZ R31, R4, R27 ;  /* 0x0000001b041f7220 */ /* 0x000fe40000410000 */
[----:B------:R-:W-:Y:S01]  /*4e70*/  FMUL.FTZ R2, R5, R2 ;  /* 0x0000000205027220 */ /* 0x000fe20000410000 */
[----:B------:R-:W0:Y:S01]  /*4e80*/  LDS R27, [R109+0x1c] ;  /* 0x00001c006d1b7984 */ /* 0x000e220000000800 */
[----:B------:R1:W5:Y:S01]  /*4e90*/  MUFU.RCP R32, R40 ;  /* 0x0000002800207308 */ /* 0x0003620000001000 */
[----:B------:R-:W-:Y:S02]  /*4ea0*/  FMUL.FTZ R50, R31, R34 ;  /* 0x000000221f327220 */ /* 0x000fe40000410000 */
[----:B------:R-:W-:Y:S02]  /*4eb0*/  FMUL.FTZ R2, R2, R3 ;  /* 0x0000000302027220 */ /* 0x000fe40000410000 */
[----:B------:R-:W-:-:S03]  /*4ec0*/  FADD.FTZ R34, -R30, 1 ;  /* 0x3f8000001e227421 */ /* 0x000fc60000010100 */
[----:B------:R2:W0:Y:S01]  /*4ed0*/  MUFU.RCP R39, R42 ;  /* 0x0000002a00277308 */ /* 0x0004220000001000 */
[----:B------:R-:W-:Y:S02]  /*4ee0*/  FADD.FTZ R3, -R35, 1 ;  /* 0x3f80000023037421 */ /* 0x000fe40000010100 */
[----:B-1----:R-:W-:Y:S02]  /*4ef0*/  FADD.FTZ R40, R45, 1 ;  /* 0x3f8000002d287421 */ /* 0x002fe40000010000 */
[----:B------:R-:W-:Y:S02]  /*4f00*/  FADD.FTZ R41, R44, 1 ;  /* 0x3f8000002c297421 */ /* 0x000fe40000010000 */
[----:B------:R-:W-:Y:S02]  /*4f10*/  FADD.FTZ R31, -R29, 1 ;  /* 0x3f8000001d1f7421 */ /* 0x000fe40000010100 */
[----:B------:R-:W-:Y:S02]  /*4f20*/  FFMA.FTZ R45, R6, R3, 1 ;  /* 0x3f800000062d7423 */ /* 0x000fe40000010003 */
[----:B--2---:R-:W-:-:S02]  /*4f30*/  FFMA.FTZ R42, R7, R34, 1 ;  /* 0x3f800000072a7423 */ /* 0x004fc40000010022 */
[----:B------:R-:W-:Y:S01]  /*4f40*/  FMUL.FTZ R3, R71, R26 ;  /* 0x0000001a47037220 */ /* 0x000fe20000410000 */
[----:B------:R-:W1:Y:S01]  /*4f50*/  LDS R34, [R109+0x20] ;  /* 0x000020006d227984 */ /* 0x000e620000000800 */
[----:B------:R-:W-:Y:S02]  /*4f60*/  FMUL.FTZ R44, R70, R23 ;  /* 0x00000017462c7220 */ /* 0x000fe40000410000 */
[----:B------:R-:W-:Y:S01]  /*4f70*/  FADD.FTZ R43, R46, 1 ;  /* 0x3f8000002e2b7421 */ /* 0x000fe20000010000 */
[----:B------:R2:W-:Y:S01]  /*4f80*/  MUFU.EX2 R51, R49 ;  /* 0x0000003100337308 */ /* 0x0005e20000000800 */
[----:B------:R-:W-:Y:S02]  /*4f90*/  FADD.FTZ R46, R47, 1 ;  /* 0x3f8000002f2e7421 */ /* 0x000fe40000010000 */
[----:B------:R-:W-:Y:S02]  /*4fa0*/  FFMA.FTZ R47, R18, R31, 1 ;  /* 0x3f800000122f7423 */ /* 0x000fe4000001001f */
[----:B------:R-:W-:Y:S01]  /*4fb0*/  FMUL.FTZ R3, R30, R3 ;  /* 0x000000031e037220 */ /* 0x000fe20000410000 */
[----:B------:R-:W1:Y:S01]  /*4fc0*/  LDS R31, [R109+0x24] ;  /* 0x000024006d1f7984 */ /* 0x000e620000000800 */
[----:B------:R-:W-:Y:S01]  /*4fd0*/  FMUL.FTZ R44, R35, R44 ;  /* 0x0000002c232c7220 */ /* 0x000fe20000410000 */
[----:B------:R-:W3:Y:S01]  /*4fe0*/  MUFU.RCP R37, R37 ;  /* 0x0000002500257308 */ /* 0x000ee20000001000 */
[----:B--2---:R-:W-:-:S02]  /*4ff0*/  FADD.FTZ R49, R48, 1 ;  /* 0x3f80000030317421 */ /* 0x004fc40000010000 */
[----:B------:R-:W-:Y:S02]  /*5000*/  FMUL.FTZ R48, R69, R24 ;  /* 0x0000001845307220 */ /* 0x000fe40000410000 */
[----:B------:R-:W-:Y:S02]  /*5010*/  FMUL.FTZ R52, R3, R42 ;  /* 0x0000002a03347220 */ /* 0x000fe40000410000 */
[----:B------:R-:W-:Y:S02]  /*5020*/  FMUL.FTZ R54, R44, R45 ;  /* 0x0000002d2c367220 */ /* 0x000fe40000410000 */
[----:B-----5:R-:W-:Y:S01]  /*5030*/  FADD.FTZ R42, -R32, 1 ;  /* 0x3f800000202a7421 */ /* 0x020fe20000010100 */
[----:B------:R-:W-:Y:S01]  /*5040*/  LDS R44, [R109+0x38] ;  /* 0x000038006d2c7984 */ /* 0x000fe20000000800 */
[----:B0-----:R-:W-:Y:S02]  /*5050*/  FADD.FTZ R45, -R39, 1 ;  /* 0x3f800000272d7421 */ /* 0x001fe40000010100 */
[----:B------:R-:W-:-:S02]  /*5060*/  FMUL.FTZ R48, R29, R48 ;  /* 0x000000301d307220 */ /* 0x000fc40000410000 */
[----:B------:R-:W-:Y:S02]  /*5070*/  FFMA.FTZ R126, R17, R42, 1 ;  /* 0x3f800000117e7423 */ /* 0x000fe4000001002a */
[----:B------:R-:W-:Y:S01]  /*5080*/  FMUL.FTZ R56, R48, R47 ;  /* 0x0000002f30387220 */ /* 0x000fe20000410000 */
[----:B------:R-:W0:Y:S01]  /*5090*/  LDS R42, [R109+0x30] ;  /* 0x000030006d2a7984 */ /* 0x000e220000000800 */
[----:B------:R-:W-:-:S03]  /*50a0*/  FFMA.FTZ R53, R8, R45, 1 ;  /* 0x3f80000008357423 */ /* 0x000fc6000001002d */
[----:B------:R-:W2:Y:S04]  /*50b0*/  LDS R45, [R109+0x34] ;  /* 0x000034006d2d7984 */ /* 0x000ea80000000800 */
[----:B------:R-:W5:Y:S01]  /*50c0*/  LDS R47, [R109+0x3c] ;  /* 0x00003c006d2f7984 */ /* 0x000f620000000800 */
[----:B------:R-:W0:Y:S01]  /*50d0*/  MUFU.RCP R41, R41 ;  /* 0x0000002900297308 */ /* 0x000e220000001000 */
[----:B---3--:R-:W-:Y:S02]  /*50e0*/  FADD.FTZ R3, -R37, 1 ;  /* 0x3f80000025037421 */ /* 0x008fe40000010100 */
[----:B------:R-:W-:Y:S01]  /*50f0*/  FADD.FTZ R48, R51, 1 ;  /* 0x3f80000033307421 */ /* 0x000fe20000010000 */
[----:B------:R-:W-:Y:S01]  /*5100*/  BAR.SYNC.DEFER_BLOCKING 0x0 ;  /* 0x0000000000007b1d */ /* 0x000fe20000010000 */
[----:B------:R-:W-:-:S05]  /*5110*/  FMUL.FTZ R128, R67, R28 ;  /* 0x0000001c43807220 */ /* 0x000fca0000410000 */
[----:B------:R-:W3:Y:S01]  /*5120*/  MUFU.RCP R43, R43 ;  /* 0x0000002b002b7308 */ /* 0x000ee20000001000 */
        /* <DEDUP_REMOVED lines=13> */
[----:B---3--:R-:W-:-:S03]  /*5200*/  FADD.FTZ R55, -R43, 1 ;  /* 0x3f8000002b377421 */ /* 0x008fc60000010100 */
[----:B------:R-:W0:Y:S01]  /*5210*/  MUFU.RCP R48, R48 ;  /* 0x0000003000307308 */ /* 0x000e220000001000 */
[----:B------:R-:W-:-:S07]  /*5220*/  FMUL.FTZ R130, R130, R53 ;  /* 0x0000003582827220 */ /* 0x000fce0000410000 */
[----:B------:R-:W3:Y:S01]  /*5230*/  MUFU.RCP R51, R127 ;  /* 0x0000007f00337308 */ /* 0x000ee20000001000 */
[----:B----4-:R-:W-:Y:S02]  /*5240*/  FADD.FTZ R134, -R40, 1 ;  /* 0x3f80000028867421 */ /* 0x010fe40000010100 */
[----:B------:R-:W-:Y:S02]  /*5250*/  FFMA.FTZ R53, R10, R3, 1 ;  /* 0x3f8000000a357423 */ /* 0x000fe40000010003 */
[----:B------:R-:W-:-:S03]  /*5260*/  FFMA.FTZ R57, R12, R55, 1 ;  /* 0x3f8000000c397423 */ /* 0x000fc60000010037 */
[----:B------:R-:W4:Y:S01]  /*5270*/  MUFU.RCP R46, R46 ;  /* 0x0000002e002e7308 */ /* 0x000f220000001000 */
[----:B-1----:R-:W-:Y:S02]  /*5280*/  FADD.FTZ R132, -R38, 1 ;  /* 0x3f80000026847421 */ /* 0x002fe40000010100 */
[----:B------:R-:W-:Y:S02]  /*5290*/  FMUL.FTZ R3, R65, R34 ;  /* 0x0000002241037220 */ /* 0x000fe40000410000 */
        /* <DEDUP_REMOVED lines=13> */
[----:B---3--:R-:W-:Y:S02]  /*5370*/  FADD.FTZ R55, -R51, 1 ;  /* 0x3f80000033377421 */ /* 0x008fe40000010100 */
        /* <DEDUP_REMOVED lines=20> */
[----:B------:R-:W-:Y:S04]  /*54c0*/  STS [R109], R2 ;  /* 0x000000026d007388 */ /* 0x000fe80000000800 */
[----:B------:R0:W-:Y:S04]  /*54d0*/  STS [R109+0x4], R50 ;  /* 0x000004326d007388 */ /* 0x0001e80000000800 */
        /* <DEDUP_REMOVED lines=69> */
.L_x_5721:
[----:B------:R-:W-:Y:S05]  /*5930*/  BSYNC B0 ;  /* 0x0000000000007941 */ /* 0x000fea0003800000 */
.L_x_5720:
        /* <DEDUP_REMOVED lines=72> */
[----:B------:R-:W-:Y:S01]  /*5dc0*/  STS [R109], R20 ;  /* 0x000000146d007388 */ /* 0x000fe20000000800 */
[----:B------:R-:W-:Y:S02]  /*5dd0*/  FMUL.FTZ R42, R13, R42 ;  /* 0x0000002a0d2a7220 */ /* 0x000fe40000410000 */
[----:B------:R-:W-:Y:S01]  /*5de0*/  FMUL.FTZ R14, R14, R45 ;  /* 0x0000002d0e0e7220 */ /* 0x000fe20000410000 */
[----:B------:R0:W-:Y:S01]  /*5df0*/  STS [R109+0x4], R2 ;  /* 0x000004026d007388 */ /* 0x0001e20000000800 */
[----:B------:R-:W-:Y:S02]  /*5e00*/  FMUL.FTZ R44, R15, R44 ;  /* 0x0000002c0f2c7220 */ /* 0x000fe40000410000 */
[----:B------:R-:W-:Y:S01]  /*5e10*/  FMUL.FTZ R16, R16, R47 ;  /* 0x0000002f10107220 */ /* 0x000fe20000410000 */
[----:B------:R-:W-:Y:S01]  /*5e20*/  STS [R109+0x8], R26 ;  /* 0x0000081a6d007388 */ /* 0x000fe20000000800 */
[----:B------:R-:W-:-:S03]  /*5e30*/  IMAD R5, R179, c[0x0][0x218], RZ ;  /* 0x00008600b3057a24 */ /* 0x000fc600078e02ff */
[----:B------:R1:W-:Y:S01]  /*5e40*/  STS [R109+0xc], R4 ;  /* 0x00000c046d007388 */ /* 0x0003e20000000800 */
[----:B------:R-:W-:Y:S01]  /*5e50*/  IMAD R43, R186, c[0x0][0x21c], R5 ;  /* 0x00008700ba2b7a24 */ /* 0x000fe200078e0205 */
[C---:B------:R-:W-:Y:S01]  /*5e60*/  LEA R5, P4, R120.reuse, c[0x0][0x270], 0x2 ;  /* 0x00009c0078057a11 */ /* 0x040fe200078810ff */
[----:B0-----:R-:W-:Y:S01]  /*5e70*/  IMAD.WIDE.U32 R2, R177, c[0x0][0x210], RZ ;  /* 0x00008400b1027a25 */ /* 0x001fe200078e00ff */
[----:B------:R-:W-:Y:S04]  /*5e80*/  STS [R109+0x10], R18 ;  /* 0x000010126d007388 */ /* 0x000fe80000000800 */
[----:B------:R-:W-:Y:S01]  /*5e90*/  STS [R109+0x14], R6 ;  /* 0x000014066d007388 */ /* 0x000fe20000000800 */
[----:B-1----:R-:W-:-:S03]  /*5ea0*/  LEA.HI.X R4, R120, c[0x0][0x274], R121, 0x2, P4 ;  /* 0x00009d0078047a11 */ /* 0x002fc600020f1479 */
[----:B------:R0:W-:Y:S04]  /*5eb0*/  STS [R109+0x18], R0 ;  /* 0x000018006d007388 */ /* 0x0001e80000000800 */
[----:B------:R-:W-:Y:S04]  /*5ec0*/  STS [R109+0x1c], R8 ;  /* 0x00001c086d007388 */ /* 0x000fe80000000800 */
[----:B------:R-:W-:Y:S01]  /*5ed0*/  STS [R109+0x20], R34 ;  /* 0x000020226d007388 */ /* 0x000fe20000000800 */
[----:B0-----:R-:W-:-:S03]  /*5ee0*/  IMAD R0, R175, c[0x0][0x210], RZ ;  /* 0x00008400af007a24 */ /* 0x001fc600078e02ff */
[----:B------:R-:W-:Y:S01]  /*5ef0*/  STS [R109+0x24], R10 ;  /* 0x0000240a6d007388 */ /* 0x000fe20000000800 */
[----:B------:R-:W-:-:S03]  /*5f00*/  IMAD R7, R177, c[0x0][0x214], R0 ;  /* 0x00008500b1077a24 */ /* 0x000fc600078e0200 */
[----:B------:R-:W-:Y:S02]  /*5f10*/  STS [R109+0x28], R36 ;  /* 0x000028246d007388 */ /* 0x000fe40000000800 */
[----:B------:R-:W-:Y:S02]  /*5f20*/  IADD3 R3, R3, R7, RZ ;  /* 0x0000000703037210 */ /* 0x000fe40007ffe0ff */
[----:B------:R-:W-:Y:S04]  /*5f30*/  STS [R109+0x2c], R12 ;  /* 0x00002c0c6d007388 */ /* 0x000fe80000000800 */
[----:B------:R-:W-:Y:S01]  /*5f40*/  STS [R109+0x30], R42 ;  /* 0x0000302a6d007388 */ /* 0x000fe20000000800 */
[----:B------:R-:W-:-:S03]  /*5f50*/  IMAD.WIDE.U32 R2, R186, c[0x0][0x218], R2 ;  /* 0x00008600ba027a25 */ /* 0x000fc600078e0002 */
[----:B------:R-:W-:Y:S02]  /*5f60*/  STS [R109+0x34], R14 ;  /* 0x0000340e6d007388 */ /* 0x000fe40000000800 */
[----:B------:R-:W-:Y:S02]  /*5f70*/  IADD3 R0, P0, R91, R2, RZ ;  /* 0x000000025b007210 */ /* 0x000fe40007f1e0ff */
[----:B------:R-:W-:Y:S02]  /*5f80*/  STS [R109+0x38], R44 ;  /* 0x0000382c6d007388 */ /* 0x000fe40000000800 */
[----:B------:R-:W-:Y:S02]  /*5f90*/  IADD3.X R3, R90, R43, R3, P0, !PT ;  /* 0x0000002b5a037210 */ /* 0x000fe400007fe403 */
[----:B------:R-:W-:Y:S01]  /*5fa0*/  STS [R109+0x3c], R16 ;  /* 0x00003c106d007388 */ /* 0x000fe20000000800 */
[----:B------:R-:W-:-:S06]  /*5fb0*/  NOP ;  /* 0x0000000000007918 */ /* 0x000fcc0000000000 */
[----:B------:R-:W-:Y:S01]  /*5fc0*/  LDS R9, [R150] ;  /* 0x0000000096097984 */ /* 0x000fe20000000800 */
[----:B------:R-:W-:-:S03]  /*5fd0*/  LEA R2, P4, R0, R5, 0x2 ;  /* 0x0000000500027211 */ /* 0x000fc600078810ff */
[----:B------:R-:W-:Y:S01]  /*5fe0*/  LDS R11, [R149+0x80] ;  /* 0x00008000950b7984 */ /* 0x000fe20000000800 */
[----:B------:R-:W-:-:S03]  /*5ff0*/  LEA.HI.X R3, R0, R4, R3, 0x2, P4 ;  /* 0x0000000400037211 */ /* 0x000fc600020f1403 */
        /* <DEDUP_REMOVED lines=33> */
.L_x_5724:
[----:B------:R-:W-:Y:S05]  /*6210*/  BSYNC B0 ;  /* 0x0000000000007941 */ /* 0x000fea0003800000 */
.L_x_5723:
        /* <DEDUP_REMOVED lines=27> */
.L_x_5722:
        /* <DEDUP_REMOVED lines=22> */
[----:B0-----:R-:W-:-:S02]  /*6530*/  FMUL.FTZ R53, R69, UR4 ;  /* 0x0000000445357c20 */ /* 0x001fc40008410000 */
        /* <DEDUP_REMOVED lines=37> */
.L_x_5762:
[----:B------:R-:W-:Y:S01]  /*6790*/  SHF.R.S32.HI R242, RZ, 0x1f, R25 ;  /* 0x0000001ffff27819 */ /* 0x000fe20000011419 */
[C---:B------:R-:W-:Y:S01]  /*67a0*/  IMAD.WIDE.U32 R2, R25.reuse, c[0x0][0x1a0], R120 ;  /* 0x0000680019027a25 */ /* 0x040fe200078e0078 */
[----:B------:R-:W-:Y:S01]  /*67b0*/  IADD3 R151, -R122, c[0x0][0x168], RZ ;  /* 0x00005a007a977a10 */ /* 0x000fe20007ffe1ff */
[----:B------:R-:W-:Y:S01]  /*67c0*/  CS2R R8, SRZ ;  /* 0x0000000000087805 */ /* 0x000fe2000001ff00 */
[----:B------:R-:W-:Y:S01]  /*67d0*/  CS2R R10, SRZ ;  /* 0x00000000000a7805 */ /* 0x000fe2000001ff00 */
[----:B------:R-:W-:Y:S01]  /*67e0*/  IMAD R0, R242, c[0x0][0x1a0], RZ ;  /* 0x00006800f2007a24 */ /* 0x000fe200078e02ff */
[-C--:B------:R-:W-:Y:S01]  /*67f0*/  ISETP.GE.AND P1, PT, R120, R151.reuse, PT ;  /* 0x000000977800720c */ /* 0x080fe20003f26270 */
[----:B------:R-:W-:Y:S01]  /*6800*/  CS2R R12, SRZ ;  /* 0x00000000000c7805 */ /* 0x000fe2000001ff00 */
[-C--:B------:R-:W-:Y:S01]  /*6810*/  ISETP.GE.AND P2, PT, R182, R151.reuse, PT ;  /* 0x00000097b600720c */ /* 0x080fe20003f46270 */
[----:B------:R-:W-:Y:S01]  /*6820*/  IMAD R5, R25, c[0x0][0x1a4], R0 ;  /* 0x0000690019057a24 */ /* 0x000fe200078e0200 */
[----:B------:R-:W-:Y:S01]  /*6830*/  ISETP.GE.AND P3, PT, R180, R151, PT ;  /* 0x00000097b400720c */ /* 0x000fe20003f66270 */
[----:B------:R-:W-:Y:S01]  /*6840*/  CS2R R14, SRZ ;  /* 0x00000000000e7805 */ /* 0x000fe2000001ff00 */
[----:B------:R-:W-:-:S02]  /*6850*/  LEA R6, P0, R2, R165, 0x2 ;  /* 0x000000a502067211 */ /* 0x000fc400078010ff */
[----:B------:R-:W-:Y:S02]  /*6860*/  IADD3 R0, R3, R5, RZ ;  /* 0x0000000503007210 */ /* 0x000fe40007ffe0ff */
[----:B------:R-:W-:Y:S02]  /*6870*/  ISETP.GE.AND P4, PT, R178, R151, PT ;  /* 0x00000097b200720c */ /* 0x000fe40003f86270 */
[----:B------:R-:W-:Y:S02]  /*6880*/  LEA.HI.X R7, R2, R163, R0, 0x2, P0 ;  /* 0x000000a302077211 */ /* 0x000fe400000f1400 */
[----:B------:R-:W-:Y:S02]  /*6890*/  MOV R0, RZ ;  /* 0x000000ff00007202 */ /* 0x000fe40000000f00 */
[-C--:B------:R-:W-:Y:S01]  /*68a0*/  ISETP.GE.AND P5, PT, R176, R151.reuse, PT ;  /* 0x00000097b000720c */ /* 0x080fe20003fa6270 */
[----:B0-----:R0:W2:Y:S01]  /*68b0*/  @!P1 LDG.E R9, [R6.64] ;  /* 0x0000000e06099981 */ /* 0x0010a2000c1e1900 */
[----:B------:R-:W-:-:S02]  /*68c0*/  ISETP.GE.AND P0, PT, R174, R151, PT ;  /* 0x00000097ae00720c */ /* 0x000fc40003f06270 */
[-C--:B------:R-:W-:Y:S01]  /*68d0*/  ISETP.GE.AND P1, PT, R172, R151.reuse, PT ;  /* 0x00000097ac00720c */ /* 0x080fe20003f26270 */
[----:B------:R0:W3:Y:S01]  /*68e0*/  @!P2 LDG.E R0, [R6.64+0x80] ;  /* 0x0000800e0600a981 */ /* 0x0000e2000c1e1900 */
[----:B------:R-:W-:-:S03]  /*68f0*/  ISETP.GE.AND P2, PT, R170, R151, PT ;  /* 0x00000097aa00720c */ /* 0x000fc60003f46270 */
[----:B----4-:R0:W4:Y:S01]  /*6900*/  @!P3 LDG.E R11, [R6.64+0x100] ;  /* 0x0001000e060bb981 */ /* 0x010122000c1e1900 */
        /* <DEDUP_REMOVED lines=17> */
[----:B------:R-:W-:Y:S01]  /*6a20*/  HFMA2.MMA R129, -RZ, RZ, 0, 0 ;  /* 0x00000000ff817435 */ /* 0x000fe200000001ff */
[----:B------:R-:W-:Y:S01]  /*6a30*/  CS2R R20, SRZ ;  /* 0x0000000000147805 */ /* 0x000fe2000001ff00 */
        /* <DEDUP_REMOVED lines=19> */
[C---:B------:R-:W-:Y:S02]  /*6b70*/  LEA R2, P0, R4.reuse, R161, 0x2 ;  /* 0x000000a104027211 */ /* 0x040fe400078010ff */
[----:B------:R-:W-:Y:S02]  /*6b80*/  IADD3 R3, R5, R23, RZ ;  /* 0x0000001705037210 */ /* 0x000fe40007ffe0ff */
[----:B------:R0:W4:Y:S02]  /*6b90*/  LDG.E R23, [R6.64] ;  /* 0x0000000e06177981 */ /* 0x000124000c1e1900 */
[----:B------:R-:W-:Y:S02]  /*6ba0*/  LEA.HI.X R3, R4, R159, R3, 0x2, P0 ;  /* 0x0000009f04037211 */ /* 0x000fe400000f1403 */
[-C--:B------:R-:W-:Y:S01]  /*6bb0*/  ISETP.GE.AND P0, PT, R120, R151.reuse, PT ;  /* 0x000000977800720c */ /* 0x080fe20003f06270 */
[----:B------:R-:W-:Y:S01]  /*6bc0*/  CS2R R4, SRZ ;  /* 0x0000000000047805 */ /* 0x000fe2000001ff00 */
[----:B------:R-:W-:-:S02]  /*6bd0*/  ISETP.GE.AND P1, PT, R180, R151, PT ;  /* 0x00000097b400720c */ /* 0x000fc40003f26270 */
[-C--:B------:R-:W-:Y:S02]  /*6be0*/  ISETP.GE.AND P2, PT, R178, R151.reuse, PT ;  /* 0x00000097b200720c */ /* 0x080fe40003f46270 */
[-C--:B------:R-:W-:Y:S02]  /*6bf0*/  ISETP.GE.AND P3, PT, R176, R151.reuse, PT ;  /* 0x00000097b000720c */ /* 0x080fe40003f66270 */
[----:B------:R-:W-:Y:S01]  /*6c00*/  ISETP.GE.AND P4, PT, R174, R151, PT ;  /* 0x00000097ae00720c */ /* 0x000fe20003f86270 */
[----:B0-----:R-:W-:Y:S01]  /*6c10*/  CS2R R6, SRZ ;  /* 0x0000000000067805 */ /* 0x001fe2000001ff00 */
[----:B------:R-:W-:Y:S01]  /*6c20*/  CS2R R130, SRZ ;  /* 0x0000000000827805 */ /* 0x000fe2000001ff00 */
[----:B------:R-:W-:Y:S01]  /*6c30*/  HFMA2.MMA R135, -RZ, RZ, 0, 0 ;  /* 0x00000000ff877435 */ /* 0x000fe200000001ff */
[----:B------:R-:W-:Y:S01]  /*6c40*/  CS2R R132, SRZ ;  /* 0x0000000000847805 */ /* 0x000fe2000001ff00 */
        /* <DEDUP_REMOVED lines=17> */
[----:B-1----:R1:W2:Y:S01]  /*6d60*/  @!P0 LDG.E R5, [R2.64] ;  /* 0x0000000e02058981 */ /* 0x0022a2000c1e1900 */
[-C--:B------:R-:W-:Y:S01]  /*6d70*/  ISETP.GE.AND P0, PT, R182, R151.reuse, PT ;  /* 0x00000097b600720c */ /* 0x080fe20003f06270 */
[----:B0-----:R-:W-:Y:S01]  /*6d80*/  HFMA2.MMA R111, -RZ, RZ, 0, 0 ;  /* 0x00000000ff6f7435 */ /* 0x001fe200000001ff */
[----:B------:R-:W-:Y:S01]  /*6d90*/  MOV R0, RZ ;  /* 0x000000ff00007202 */ /* 0x000fe20000000f00 */
[----:B------:R1:W3:Y:S01]  /*6da0*/  @!P1 LDG.E R7, [R2.64+0x100] ;  /* 0x0001000e02079981 */ /* 0x0002e2000c1e1900 */
[----:B------:R-:W-:-:S03]  /*6db0*/  ISETP.GE.AND P1, PT, R170, R151, PT ;  /* 0x00000097aa00720c */ /* 0x000fc60003f26270 */
[----:B------:R1:W4:Y:S01]  /*6dc0*/  @!P2 LDG.E R4, [R2.64+0x180] ;  /* 0x0001800e0204a981 */ /* 0x000322000c1e1900 */
[----:B------:R-:W-:-:S03]  /*6dd0*/  ISETP.GE.AND P2, PT, R168, R151, PT ;  /* 0x00000097a800720c */ /* 0x000fc60003f46270 */
[----:B------:R1:W3:Y:S04]  /*6de0*/  @!P3 LDG.E R111, [R2.64+0x200] ;  /* 0x0002000e026fb981 */ /* 0x0002e8000c1e1900 */
[----:B------:R1:W3:Y:S01]  /*6df0*/  @!P0 LDG.E R0, [R2.64+0x80] ;  /* 0x0000800e02008981 */ /* 0x0002e2000c1e1900 */
[-C--:B------:R-:W-:Y:S02]  /*6e00*/  ISETP.GE.AND P0, PT, R172, R151.reuse, PT ;  /* 0x00000097ac00720c */ /* 0x080fe40003f06270 */
[-C--:B------:R-:W-:Y:S01]  /*6e10*/  ISETP.GE.AND P3, PT, R166, R151.reuse, PT ;  /* 0x00000097a600720c */ /* 0x080fe20003f66270 */
[----:B------:R1:W4:Y:S01]  /*6e20*/  @!P4 LDG.E R6, [R2.64+0x280] ;  /* 0x0002800e0206c981 */ /* 0x000322000c1e1900 */
[-C--:B------:R-:W-:Y:S01]  /*6e30*/  ISETP.GE.AND P4, PT, R164, R151.reuse, PT ;  /* 0x00000097a400720c */ /* 0x080fe20003f86270 */
[----:B------:R-:W-:Y:S01]  /*6e40*/  CS2R R112, SRZ ;  /* 0x0000000000707805 */ /* 0x000fe2000001ff00 */
[----:B------:R-:W-:Y:S01]  /*6e50*/  MOV R8, RZ ;  /* 0x000000ff00087202 */ /* 0x000fe20000000f00 */
[----:B------:R-:W-:Y:S01]  /*6e60*/  CS2R R128, SRZ ;  /* 0x0000000000807805 */ /* 0x000fe2000001ff00 */
[----:B------:R-:W-:Y:S01]  /*6e70*/  IADD3 R134, R157, 0x80, RZ ;  /* 0x000000809d867810 */ /* 0x000fe20007ffe0ff */
[----:B------:R-:W-:Y:S04]  /*6e80*/  LDS R238, [R109+0x3c] ;  /* 0x00003c006dee7984 */ /* 0x000fe80000000800 */
        /* <DEDUP_REMOVED lines=14> */
[----:B------:R1:W4:Y:S01]  /*6f70*/  @!P4 LDG.E R132, [R2.64+0x780] ;  /* 0x0007800e0284c981 */ /* 0x000322000c1e1900 */
[----:B------:R-:W-:-:S02]  /*6f80*/  IADD3 R140, R157, 0x20, RZ ;  /* 0x000000209d8c7810 */ /* 0x000fc40007ffe0ff */
[C---:B------:R-:W-:Y:S01]  /*6f90*/  IADD3 R138, R157.reuse, 0x40, RZ ;  /* 0x000000409d8a7810 */ /* 0x040fe20007ffe0ff */
[----:B------:R-:W0:Y:S01]  /*6fa0*/  LDS R21, [R109] ;  /* 0x000000006d157984 */ /* 0x000e220000000800 */
[C---:B------:R-:W-:Y:S02]  /*6fb0*/  IADD3 R136, R157.reuse, 0x60, RZ ;  /* 0x000000609d887810 */ /* 0x040fe40007ffe0ff */
[CC--:B------:R-:W-:Y:S01]  /*6fc0*/  LEA.HI.SX32 R150, R157.reuse, R157.reuse, 0x1b ;  /* 0x0000009d9d967211 */ /* 0x0c0fe200078fdaff */
[----:B------:R-:W0:Y:S01]  /*6fd0*/  LDS R20, [R109+0x4] ;  /* 0x000004006d147984 */ /* 0x000e220000000800 */
[-C--:B------:R-:W-:Y:S02]  /*6fe0*/  LEA.HI.SX32 R134, R134, R157.reuse, 0x1b ;  /* 0x0000009d86867211 */ /* 0x080fe400078fdaff */
[----:B-1----:R-:W-:Y:S01]  /*6ff0*/  IADD3 R2, R157, 0xa0, RZ ;  /* 0x000000a09d027810 */ /* 0x002fe20007ffe0ff */
[----:B------:R-:W-:Y:S01]  /*7000*/  LDS R19, [R109+0x8] ;  /* 0x000008006d137984 */ /* 0x000fe20000000800 */
[----:B------:R-:W-:-:S02]  /*7010*/  LEA.HI.SX32 R140, R140, R157, 0x1b ;  /* 0x0000009d8c8c7211 */ /* 0x000fc400078fdaff */
[-C--:B------:R-:W-:Y:S01]  /*7020*/  LEA.HI.SX32 R138, R138, R157.reuse, 0x1b ;  /* 0x0000009d8a8a7211 */ /* 0x080fe200078fdaff */
[----:B------:R-:W-:Y:S01]  /*7030*/  LDS R18, [R109+0xc] ;  /* 0x00000c006d127984 */ /* 0x000fe20000000800 */
[-C--:B------:R-:W-:Y:S02]  /*7040*/  LEA.HI.SX32 R136, R136, R157.reuse, 0x1b ;  /* 0x0000009d88887211 */ /* 0x080fe400078fdaff */
[----:B------:R-:W-:Y:S01]  /*7050*/  LEA.HI.SX32 R2, R2, R157, 0x1b ;  /* 0x0000009d02027211 */ /* 0x000fe200078fdaff */
[----:B------:R-:W-:Y:S01]  /*7060*/  LDS R16, [R109+0x10] ;  /* 0x000010006d107984 */ /* 0x000fe20000000800 */
[----:B------:R-:W-:Y:S02]  /*7070*/  SHF.L.U32 R150, R150, 0x2, RZ ;  /* 0x0000000296967819 */ /* 0x000fe400000006ff */
[----:B------:R-:W-:Y:S01]  /*7080*/  SHF.L.U32 R146, R134, 0x2, RZ ;  /* 0x0000000286927819 */ /* 0x000fe200000006ff */
[----:B------:R-:W-:Y:S01]  /*7090*/  LDS R17, [R109+0x14] ;  /* 0x000014006d117984 */ /* 0x000fe20000000800 */
[----:B------:R-:W-:-:S02]  /*70a0*/  SHF.L.U32 R149, R140, 0x2, RZ ;  /* 0x000000028c957819 */ /* 0x000fc400000006ff */
[C---:B------:R-:W-:Y:S01]  /*70b0*/  IADD3 R134, R157.reuse, 0x120, RZ ;  /* 0x000001209d867810 */ /* 0x040fe20007ffe0ff */
[----:B------:R-:W-:Y:S01]  /*70c0*/  LDS R15, [R109+0x18] ;  /* 0x000018006d0f7984 */ /* 0x000fe20000000800 */
[----:B------:R-:W-:Y:S02]  /*70d0*/  SHF.L.U32 R148, R138, 0x2, RZ ;  /* 0x000000028a947819 */ /* 0x000fe400000006ff */
[----:B------:R-:W-:Y:S01]  /*70e0*/  SHF.L.U32 R147, R136, 0x2, RZ ;  /* 0x0000000288937819 */ /* 0x000fe200000006ff */
[----:B------:R-:W-:Y:S01]  /*70f0*/  LDS R14, [R109+0x1c] ;  /* 0x00001c006d0e7984 */ /* 0x000fe20000000800 */
[----:B------:R-:W-:Y:S02]  /*7100*/  SHF.L.U32 R145, R2, 0x2, RZ ;  /* 0x0000000202917819 */ /* 0x000fe400000006ff */
[C---:B------:R-:W-:Y:S01]  /*7110*/  IADD3 R140, R157.reuse, 0xc0, RZ ;  /* 0x000000c09d8c7810 */ /* 0x040fe20007ffe0ff */
[----:B------:R-:W1:Y:S01]  /*7120*/  LDS R13, [R109+0x20] ;  /* 0x000020006d0d7984 */ /* 0x000e620000000800 */
[----:B------:R-:W-:Y:S01]  /*7130*/  IADD3 R2, R157, 0x140, RZ ;  /* 0x000001409d027810 */ /* 0x000fe20007ffe0ff */
[----:B------:R-:W-:Y:S01]  /*7140*/  FMUL.FTZ R191, R23, 1.4426950216293334961 ;  /* 0x3fb8aa3b17bf7820 */ /* 0x000fe20000410000 */
[----:B------:R-:W-:Y:S01]  /*7150*/  IADD3 R138, R157, 0xe0, RZ ;  /* 0x000000e09d8a7810 */ /* 0x000fe20007ffe0ff */
[----:B------:R-:W-:Y:S01]  /*7160*/  LDS R12, [R109+0x24] ;  /* 0x000024006d0c7984 */ /* 0x000fe20000000800 */
[----:B------:R-:W-:-:S03]  /*7170*/  LEA.HI.SX32 R134, R134, R157, 0x1b ;  /* 0x0000009d86867211 */ /* 0x000fc600078fdaff */
[----:B------:R-:W-:Y:S01]  /*7180*/  LDS R11, [R109+0x28] ;  /* 0x000028006d0b7984 */ /* 0x000fe20000000800 */
[----:B------:R-:W-:-:S03]  /*7190*/  IADD3 R136, R157, 0x100, RZ ;  /* 0x000001009d887810 */ /* 0x000fc60007ffe0ff */
[----:B------:R-:W0:Y:S01]  /*71a0*/  LDS R10, [R109+0x2c] ;  /* 0x00002c006d0a7984 */ /* 0x000e220000000800 */
[----:B------:R-:W-:-:S03]  /*71b0*/  LEA.HI.SX32 R140, R140, R157, 0x1b ;  /* 0x0000009d8c8c7211 */ /* 0x000fc600078fdaff */
[----:B------:R-:W-:Y:S04]  /*71c0*/  LDS R9, [R109+0x30] ;  /* 0x000030006d097984 */ /* 0x000fe80000000800 */
[----:B------:R-:W-:Y:S04]  /*71d0*/  LDS R219, [R109+0x34] ;  /* 0x000034006ddb7984 */ /* 0x000fe80000000800 */
[----:B------:R-:W-:Y:S01]  /*71e0*/  LDS R220, [R109+0x38] ;  /* 0x000038006ddc7984 */ /* 0x000fe20000000800 */
[-C--:B------:R-:W-:Y:S01]  /*71f0*/  LEA.HI.SX32 R2, R2, R157.reuse, 0x1b ;  /* 0x0000009d02027211 */ /* 0x080fe200078fdaff */
[----:B------:R-:W-:Y:S01]  /*7200*/  FMUL.FTZ R190, R191, R88 ;  /* 0x00000058bfbe7220 */ /* 0x000fe20000410000 */
[----:B------:R-:W-:-:S02]  /*7210*/  LEA.HI.SX32 R138, R138, R157, 0x1b ;  /* 0x0000009d8a8a7211 */ /* 0x000fc400078fdaff */
[----:B------:R-:W-:Y:S02]  /*7220*/  SHF.L.U32 R141, R134, 0x2, RZ ;  /* 0x00000002868d7819 */ /* 0x000fe400000006ff */
[----:B------:R-:W-:Y:S02]  /*7230*/  LEA.HI.SX32 R136, R136, R157, 0x1b ;  /* 0x0000009d88887211 */ /* 0x000fe400078fdaff */
[----:B------:R-:W-:Y:S02]  /*7240*/  ISETP.NE.AND P1, PT, R167, RZ, PT ;  /* 0x000000ffa700720c */ /* 0x000fe40003f25270 */
[----:B------:R-:W-:Y:S02]  /*7250*/  IADD3 R134, R157, 0x160, RZ ;  /* 0x000001609d867810 */ /* 0x000fe40007ffe0ff */
[----:B------:R-:W-:Y:S02]  /*7260*/  SHF.L.U32 R144, R140, 0x2, RZ ;  /* 0x000000028c907819 */ /* 0x000fe400000006ff */
[----:B------:R-:W-:-:S02]  /*7270*/  SHF.L.U32 R140, R2, 0x2, RZ ;  /* 0x00000002028c7819 */ /* 0x000fc400000006ff */
[----:B------:R-:W-:Y:S02]  /*7280*/  SHF.L.U32 R143, R138, 0x2, RZ ;  /* 0x000000028a8f7819 */ /* 0x000fe400000006ff */
[----:B------:R-:W-:Y:S02]  /*7290*/  IADD3 R2, R157, 0x1c0, RZ ;  /* 0x000001c09d027810 */ /* 0x000fe40007ffe0ff */
[----:B------:R-:W-:Y:S02]  /*72a0*/  SHF.L.U32 R142, R136, 0x2, RZ ;  /* 0x00000002888e7819 */ /* 0x000fe400000006ff */
[-C--:B------:R-:W-:Y:S01]  /*72b0*/  LEA.HI.SX32 R134, R134, R157.reuse, 0x1b ;  /* 0x0000009d86867211 */ /* 0x080fe200078fdaff */
[----:B------:R-:W0:Y:S01]  /*72c0*/  MUFU.EX2 R190, R190 ;  /* 0x000000be00be7308 */ /* 0x000e220000000800 */
[----:B------:R-:W-:Y:S02]  /*72d0*/  LEA.HI.SX32 R2, R2, R157, 0x1b ;  /* 0x0000009d02027211 */ /* 0x000fe400078fdaff */
[----:B------:R-:W-:-:S02]  /*72e0*/  SHF.L.U32 R139, R134, 0x2, RZ ;  /* 0x00000002868b7819 */ /* 0x000fc400000006ff */
[----:B------:R-:W-:-:S04]  /*72f0*/  ISETP.NE.AND P0, PT, R153, RZ, PT ;  /* 0x000000ff9900720c */ /* 0x000fc80003f05270 */
[----:B------:R-:W-:Y:S01]  /*7300*/  ISETP.LT.OR P2, PT, R152, 0x2, P0 ;  /* 0x000000029800780c */ /* 0x000fe20000741670 */
[C---:B------:R-:W-:Y:S02]  /*7310*/  FMUL.FTZ R189, R191.reuse, R89 ;  /* 0x00000059bfbd7220 */ /* 0x040fe40000410000 */
[C---:B------:R-:W-:Y:S02]  /*7320*/  FMUL.FTZ R236, R191.reuse, R86 ;  /* 0x00000056bfec7220 */ /* 0x040fe40000410000 */
[C---:B------:R-:W-:Y:S02]  /*7330*/  FMUL.FTZ R197, R191.reuse, R87 ;  /* 0x00000057bfc57220 */ /* 0x040fe40000410000 */
[----:B------:R-:W0:Y:S01]  /*7340*/  MUFU.EX2 R189, R189 ;  /* 0x000000bd00bd7308 */ /* 0x000e220000000800 */
[----:B------:R-:W-:-:S07]  /*7350*/  FMUL.FTZ R198, R191, R84 ;  /* 0x00000054bfc67220 */ /* 0x000fce0000410000 */
[----:B------:R-:W0:Y:S01]  /*7360*/  MUFU.EX2 R236, R236 ;  /* 0x000000ec00ec7308 */ /* 0x000e220000000800 */
[----:B------:R-:W-:-:S07]  /*7370*/  FMUL.FTZ R181, R191, R85 ;  /* 0x00000055bfb57220 */ /* 0x000fce0000410000 */
[----:B------:R-:W0:Y:S01]  /*7380*/  MUFU.EX2 R197, R197 ;  /* 0x000000c500c57308 */ /* 0x000e220000000800 */
[----:B------:R-:W-:-:S07]  /*7390*/  FMUL.FTZ R245, R191, R82 ;  /* 0x00000052bff57220 */ /* 0x000fce0000410000 */
[----:B------:R-:W0:Y:S08]  /*73a0*/  MUFU.EX2 R198, R198 ;  /* 0x000000c600c67308 */ /* 0x000e300000000800 */
[----:B------:R-:W0:Y:S01]  /*73b0*/  MUFU.EX2 R181, R181 ;  /* 0x000000b500b57308 */ /* 0x000e220000000800 */
[----:B------:R-:W-:-:S07]  /*73c0*/  FMUL.FTZ R248, R191, R79 ;  /* 0x0000004fbff87220 */ /* 0x000fce0000410000 */
[----:B------:R-:W-:Y:S01]  /*73d0*/  MUFU.EX2 R245, R245 ;  /* 0x000000f500f57308 */ /* 0x000fe20000000800 */
[C---:B------:R-:W-:Y:S02]  /*73e0*/  FMUL.FTZ R137, R191.reuse, R78 ;  /* 0x0000004ebf897220 */ /* 0x040fe40000410000 */
[----:B------:R-:W-:-:S05]  /*73f0*/  FMUL.FTZ R136, R191, R76 ;  /* 0x0000004cbf887220 */ /* 0x000fca0000410000 */
[----:B------:R-:W-:Y:S01]  /*7400*/  MUFU.EX2 R248, R248 ;  /* 0x000000f800f87308 */ /* 0x000fe20000000800 */
[----:B------:R-:W-:-:S07]  /*7410*/  FMUL.FTZ R247, R191, R77 ;  /* 0x0000004dbff77220 */ /* 0x000fce0000410000 */
[----:B------:R-:W-:Y:S01]  /*7420*/  MUFU.EX2 R137, R137 ;  /* 0x0000008900897308 */ /* 0x000fe20000000800 */
[----:B--2---:R-:W-:Y:S04]  /*7430*/  STS [R150+0x840], R5 ;  /* 0x0008400596007388 */ /* 0x004fe80000000800 */
[----:B---3--:R2:W-:Y:S04]  /*7440*/  STS [R149+0x8c0], R0 ;  /* 0x0008c00095007388 */ /* 0x0085e80000000800 */
[----:B------:R-:W-:Y:S04]  /*7450*/  STS [R148+0x940], R7 ;  /* 0x0009400794007388 */ /* 0x000fe80000000800 */
[----:B----4-:R3:W-:Y:S04]  /*7460*/  STS [R147+0x9c0], R4 ;  /* 0x0009c00493007388 */ /* 0x0107e80000000800 */
[----:B------:R-:W-:Y:S01]  /*7470*/  STS [R146+0xa40], R111 ;  /* 0x000a406f92007388 */ /* 0x000fe20000000800 */
[----:B--2---:R-:W-:-:S03]  /*7480*/  IADD3 R0, R157, 0x1e0, RZ ;  /* 0x000001e09d007810 */ /* 0x004fc60007ffe0ff */
[----:B------:R2:W-:Y:S01]  /*7490*/  STS [R145+0xac0], R6 ;  /* 0x000ac00691007388 */ /* 0x0005e20000000800 */
[----:B---3--:R-:W-:-:S04]  /*74a0*/  IADD3 R4, R157, 0x1a0, RZ ;  /* 0x000001a09d047810 */ /* 0x008fc80007ffe0ff */
[-C--:B------:R-:W-:Y:S02]  /*74b0*/  LEA.HI.SX32 R4, R4, R157.reuse, 0x1b ;  /* 0x0000009d04047211 */ /* 0x080fe400078fdaff */
[----:B--2---:R-:W-:Y:S01]  /*74c0*/  IADD3 R6, R157, 0x180, RZ ;  /* 0x000001809d067810 */ /* 0x004fe20007ffe0ff */
[----:B------:R2:W-:Y:S01]  /*74d0*/  STS [R144+0xb40], R113 ;  /* 0x000b407190007388 */ /* 0x0005e20000000800 */
[-C--:B------:R-:W-:Y:S02]  /*74e0*/  LEA.HI.SX32 R0, R0, R157.reuse, 0x1b ;  /* 0x0000009d00007211 */ /* 0x080fe400078fdaff */
[----:B------:R-:W-:Y:S01]  /*74f0*/  LEA.HI.SX32 R6, R6, R157, 0x1b ;  /* 0x0000009d06067211 */ /* 0x000fe200078fdaff */
[----:B------:R-:W-:Y:S01]  /*7500*/  STS [R143+0xbc0], R8 ;  /* 0x000bc0088f007388 */ /* 0x000fe20000000800 */
[----:B------:R-:W-:Y:S02]  /*7510*/  SHF.L.U32 R111, R0, 0x2, RZ ;  /* 0x00000002006f7819 */ /* 0x000fe400000006ff */
[----:B------:R-:W-:Y:S01]  /*7520*/  SHF.L.U32 R138, R6, 0x2, RZ ;  /* 0x00000002068a7819 */ /* 0x000fe200000006ff */
[----:B------:R-:W-:Y:S01]  /*7530*/  STS [R142+0xc40], R129 ;  /* 0x000c40818e007388 */ /* 0x000fe20000000800 */
[----:B--2---:R-:W-:-:S02]  /*7540*/  SHF.L.U32 R113, R4, 0x2, RZ ;  /* 0x0000000204717819 */ /* 0x004fc400000006ff */
[----:B------:R-:W-:Y:S01]  /*7550*/  SHF.L.U32 R4, R157, 0x4, RZ ;  /* 0x000000049d047819 */ /* 0x000fe200000006ff */
[----:B------:R2:W-:Y:S01]  /*7560*/  STS [R141+0xcc0], R112 ;  /* 0x000cc0708d007388 */ /* 0x0005e20000000800 */
[----:B------:R-:W-:Y:S02]  /*7570*/  LEA R0, R22, R25, 0x8 ;  /* 0x0000001916007211 */ /* 0x000fe400078e40ff */
[----:B------:R-:W-:Y:S01]  /*7580*/  LEA.HI.SX32 R4, R4, R4, 0x1b ;  /* 0x0000000404047211 */ /* 0x000fe200078fdaff */
[----:B------:R-:W-:Y:S01]  /*7590*/  STS [R140+0xd40], R131 ;  /* 0x000d40838c007388 */ /* 0x000fe20000000800 */
[----:B------:R-:W-:-:S03]  /*75a0*/  @P1 IADD3 R0, R167, 0x200, RZ ;  /* 0x00000200a7001810 */ /* 0x000fc60007ffe0ff */
[----:B------:R-:W-:Y:S01]  /*75b0*/  STS [R139+0xdc0], R128 ;  /* 0x000dc0808b007388 */ /* 0x000fe20000000800 */
[----:B--2---:R-:W-:-:S03]  /*75c0*/  SHF.L.U32 R112, R2, 0x2, RZ ;  /* 0x0000000202707819 */ /* 0x004fc600000006ff */
[----:B------:R-:W-:Y:S01]  /*75d0*/  STS [R138+0xe40], R133 ;  /* 0x000e40858a007388 */ /* 0x000fe20000000800 */
[----:B------:R-:W-:-:S03]  /*75e0*/  SHF.L.U32 R109, R4, 0x2, RZ ;  /* 0x00000002046d7819 */ /* 0x000fc600000006ff */
[----:B------:R-:W-:Y:S04]  /*75f0*/  STS [R113+0xec0], R130 ;  /* 0x000ec08271007388 */ /* 0x000fe80000000800 */
[----:B------:R2:W-:Y:S04]  /*7600*/  STS [R112+0xf40], R135 ;  /* 0x000f408770007388 */ /* 0x0005e80000000800 */
[----:B------:R-:W-:Y:S01]  /*7610*/  STS [R111+0xfc0], R132 ;  /* 0x000fc0846f007388 */ /* 0x000fe20000000800 */
[----:B------:R-:W-:-:S06]  /*7620*/  NOP ;  /* 0x0000000000007918 */ /* 0x000fcc0000000000 */
[----:B--2---:R-:W-:Y:S01]  /*7630*/  SHF.L.U32 R135, R0, 0x2, RZ ;  /* 0x0000000200877819 */ /* 0x004fe200000006ff */
        /* <DEDUP_REMOVED lines=16> */
[----:B0-----:R0:W-:Y:S01]  /*7740*/  STS [R135+0x2338], R190 ;  /* 0x002338be87007388 */ /* 0x0011e20000000800 */
[----:B------:R-:W-:-:S02]  /*7750*/  @!P2 IADD3 R2, R152, -0x2, RZ ;  /* 0xfffffffe9802a810 */ /* 0x000fc40007ffe0ff */
[----:B------:R-:W-:-:S03]  /*7760*/  MOV R5, RZ ;  /* 0x000000ff00057202 */ /* 0x000fc60000000f00 */
[----:B------:R-:W-:-:S04]  /*7770*/  @!P2 IMAD R3, R2, c[0x0][0x16c], R25 ;  /* 0x00005b000203aa24 */ /* 0x000fc800078e0219 */
[----:B------:R-:W-:Y:S01]  /*7780*/  @!P2 IMAD.WIDE R2, R3, 0x8, R114 ;  /* 0x000000080302a825 */ /* 0x000fe200078e0272 */
[----:B------:R-:W-:Y:S03]  /*7790*/  BAR.SYNC.DEFER_BLOCKING 0x0 ;  /* 0x0000000000007b1d */ /* 0x000fe60000010000 */
[----:B------:R-:W-:-:S06]  /*77a0*/  FMUL.FTZ R0, R191, R83 ;  /* 0x00000053bf007220 */ /* 0x000fcc0000410000 */
[----:B------:R-:W4:Y:S01]  /*77b0*/  MUFU.EX2 R0, R0 ;  /* 0x0000000000007308 */ /* 0x000f220000000800 */
[C---:B0-----:R-:W-:Y:S01]  /*77c0*/  FMUL.FTZ R135, R191.reuse, R80 ;  /* 0x00000050bf877220 */ /* 0x041fe20000410000 */
[----:B------:R0:W5:Y:S02]  /*77d0*/  @!P2 LDG.E R5, [R2.64+0x4] ;  /* 0x0000040e0205a981 */ /* 0x000164000c1e1900 */
[----:B0-----:R-:W-:Y:S02]  /*77e0*/  FMUL.FTZ R3, R190, R189 ;  /* 0x000000bdbe037220 */ /* 0x001fe40000410000 */
[----:B------:R-:W-:Y:S02]  /*77f0*/  FMUL.FTZ R2, R191, R81 ;  /* 0x00000051bf027220 */ /* 0x000fe40000410000 */
[----:B------:R-:W-:-:S04]  /*7800*/  FMUL.FTZ R4, R236, R3 ;  /* 0x00000003ec047220 */ /* 0x000fc80000410000 */
[----:B------:R-:W-:Y:S01]  /*7810*/  FMUL.FTZ R3, R197, R4 ;  /* 0x00000004c5037220 */ /* 0x000fe20000410000 */
[----:B------:R-:W0:Y:S03]  /*7820*/  MUFU.EX2 R2, R2 ;  /* 0x0000000200027308 */ /* 0x000e260000000800 */
[----:B------:R-:W-:-:S04]  /*7830*/  FMUL.FTZ R4, R198, R3 ;  /* 0x00000003c6047220 */ /* 0x000fc80000410000 */
[----:B------:R-:W-:Y:S01]  /*7840*/  FMUL.FTZ R3, R181, R4 ;  /* 0x00000004b5037220 */ /* 0x000fe20000410000 */
[----:B------:R-:W1:Y:S03]  /*7850*/  MUFU.EX2 R135, R135 ;  /* 0x0000008700877308 */ /* 0x000e660000000800 */
[----:B----4-:R-:W-:-:S04]  /*7860*/  FMUL.FTZ R4, R0, R3 ;  /* 0x0000000300047220 */ /* 0x010fc80000410000 */
[----:B------:R-:W-:Y:S01]  /*7870*/  FMUL.FTZ R3, R245, R4 ;  /* 0x00000004f5037220 */ /* 0x000fe20000410000 */
[----:B------:R-:W4:Y:S03]  /*7880*/  MUFU.EX2 R136, R136 ;  /* 0x0000008800887308 */ /* 0x000f260000000800 */
[----:B0-----:R-:W-:Y:S02]  /*7890*/  FMUL.FTZ R4, R2, R3 ;  /* 0x0000000302047220 */ /* 0x001fe40000410000 */
[----:B------:R-:W-:Y:S02]  /*78a0*/  FMUL.FTZ R6, R107, R88 ;  /* 0x000000586b067220 */ /* 0x000fe40000410000 */
[----:B------:R-:W-:Y:S01]  /*78b0*/  FMUL.FTZ R193, R106, R89 ;  /* 0x000000596ac17220 */ /* 0x000fe20000410000 */
[----:B------:R-:W0:Y:S01]  /*78c0*/  MUFU.EX2 R247, R247 ;  /* 0x000000f700f77308 */ /* 0x000e220000000800 */
[----:B-1----:R-:W-:-:S02]  /*78d0*/  FMUL.FTZ R185, R135, R4 ;  /* 0x0000000487b97220 */ /* 0x002fc40000410000 */
[----:B------:R-:W-:Y:S02]  /*78e0*/  FMUL.FTZ R192, R98, R81 ;  /* 0x0000005162c07220 */ /* 0x000fe40000410000 */
[----:B------:R-:W-:Y:S01]  /*78f0*/  FMUL.FTZ R233, R21, R6 ;  /* 0x0000000615e97220 */ /* 0x000fe20000410000 */
[----:B------:R-:W-:Y:S01]  /*7900*/  ISETP.NE.AND P2, PT, R167, 0x1f, PT ;  /* 0x0000001fa700780c */ /* 0x000fe20003f45270 */
[----:B------:R-:W-:Y:S02]  /*7910*/  FMUL.FTZ R204, R105, R86 ;  /* 0x0000005669cc7220 */ /* 0x000fe40000410000 */
[----:B------:R-:W-:Y:S02]  /*7920*/  FMUL.FTZ R194, R248, R185 ;  /* 0x000000b9f8c27220 */ /* 0x000fe40000410000 */
[----:B------:R-:W-:Y:S02]  /*7930*/  FMUL.FTZ R6, R20, R193 ;  /* 0x000000c114067220 */ /* 0x000fe40000410000 */
[----:B------:R-:W-:-:S02]  /*7940*/  FMUL.FTZ R225, R13, R192 ;  /* 0x000000c00de17220 */ /* 0x000fc40000410000 */
[----:B------:R-:W-:Y:S02]  /*7950*/  FMUL.FTZ R187, R137, R194 ;  /* 0x000000c289bb7220 */ /* 0x000fe40000410000 */
[----:B------:R-:W-:Y:S02]  /*7960*/  FMUL.FTZ R231, R19, R204 ;  /* 0x000000cc13e77220 */ /* 0x000fe40000410000 */
[----:B------:R-:W-:Y:S02]  /*7970*/  FFMA.FTZ R192, R233, R189, R6 ;  /* 0x000000bde9c07223 */ /* 0x000fe40000010006 */
[----:B------:R-:W-:Y:S02]  /*7980*/  FMUL.FTZ R3, R104, R87 ;  /* 0x0000005768037220 */ /* 0x000fe40000410000 */
[----:B----4-:R-:W-:Y:S02]  /*7990*/  FMUL.FTZ R206, R136, R187 ;  /* 0x000000bb88ce7220 */ /* 0x010fe40000410000 */
[----:B------:R-:W-:-:S02]  /*79a0*/  FFMA.FTZ R192, R236, R192, R231 ;  /* 0x000000c0ecc07223 */ /* 0x000fc400000100e7 */
[----:B------:R-:W-:Y:S02]  /*79b0*/  FMUL.FTZ R230, R18, R3 ;  /* 0x0000000312e67220 */ /* 0x000fe40000410000 */
[----:B0-----:R-:W-:Y:S02]  /*79c0*/  FMUL.FTZ R209, R247, R206 ;  /* 0x000000cef7d17220 */ /* 0x001fe40000410000 */
[----:B------:R-:W-:Y:S02]  /*79d0*/  FFMA.FTZ R206, R197, R192, R230 ;  /* 0x000000c0c5ce7223 */ /* 0x000fe400000100e6 */
[----:B------:R0:W1:Y:S01]  /*79e0*/  @P2 LDS R192, [R167.X4+0x2b3c] ;  /* 0x002b3c00a7c02984 */ /* 0x0000620000004800 */
[C---:B------:R-:W-:Y:S02]  /*79f0*/  FMUL.FTZ R246, R191.reuse, R74 ;  /* 0x0000004abff67220 */ /* 0x040fe40000410000 */
[----:B------:R-:W-:-:S04]  /*7a00*/  FMUL.FTZ R200, R191, R75 ;  /* 0x0000004bbfc87220 */ /* 0x000fc80000410000 */
[----:B------:R-:W4:Y:S01]  /*7a10*/  MUFU.EX2 R246, R246 ;  /* 0x000000f600f67308 */ /* 0x000f220000000800 */
[----:B------:R-:W-:-:S07]  /*7a20*/  FMUL.FTZ R207, R97, R78 ;  /* 0x0000004e61cf7220 */ /* 0x000fce0000410000 */
[----:B------:R-:W0:Y:S01]  /*7a30*/  MUFU.EX2 R200, R200 ;  /* 0x000000c800c87308 */ /* 0x000e220000000800 */
[----:B------:R-:W-:Y:S02]  /*7a40*/  FMUL.FTZ R4, R100, R83 ;  /* 0x0000005364047220 */ /* 0x000fe40000410000 */
        /* <DEDUP_REMOVED lines=11> */
[----:B----4-:R-:W-:-:S02]  /*7b00*/  FMUL.FTZ R209, R246, R209 ;  /* 0x000000d1f6d17220 */ /* 0x010fc40000410000 */
[----:B--2---:R-:W-:Y:S02]  /*7b10*/  FMUL.FTZ R207, R59, R134 ;  /* 0x000000863bcf7220 */ /* 0x004fe40000410000 */
[----:B---3--:R-:W-:Y:S02]  /*7b20*/  FMUL.FTZ R183, R58, R183 ;  /* 0x000000b73ab77220 */ /* 0x008fe40000410000 */
        /* <DEDUP_REMOVED lines=11> */
[----:B------:R-:W-:Y:S02]  /*7be0*/  FMUL.FTZ R133, R60, R133 ;  /* 0x000000853c857220 */ /* 0x000fe40000410000 */
[----:B------:R-:W-:Y:S01]  /*7bf0*/  FFMA.FTZ R208, R200, R183, R207 ;  /* 0x000000b7c8d07223 */ /* 0x000fe200000100cf */
[----:B------:R-:W-:Y:S05]  /*7c00*/  @P2 BRA `(.L_x_5727) ;  /* 0x0000008000002947 */ /* 0x000fea0003800000 */
[----:B-1----:R-:W-:-:S13]  /*7c10*/  ISETP.NE.AND P3, PT, R152, c[0x0][0x174], PT ;  /* 0x00005d0098007a0c */ /* 0x002fda0003f65270 */
[----:B------:R-:W-:-:S04]  /*7c20*/  @P3 IADD3 R209, -R155, c[0x0][0x174], RZ ;  /* 0x00005d009bd13a10 */ /* 0x000fc80007ffe1ff */
[----:B------:R-:W-:-:S04]  /*7c30*/  @P3 LEA.HI R192, R209, R209, RZ, 0x1 ;  /* 0x000000d1d1c03211 */ /* 0x000fc800078f08ff */
[----:B------:R-:W-:-:S04]  /*7c40*/  @P3 LOP3.LUT R192, R192, 0xfffffe, RZ, 0xc0, !PT ;  /* 0x00fffffec0c03812 */ /* 0x000fc800078ec0ff */
[----:B------:R-:W-:Y:S02]  /*7c50*/  @P3 IADD3 R204, -R192, R209, RZ ;  /* 0x000000d1c0cc3210 */ /* 0x000fe40007ffe1ff */
[----:B------:R-:W-:Y:S02]  /*7c60*/  MOV R192, 0x3f800000 ;  /* 0x3f80000000c07802 */ /* 0x000fe40000000f00 */
[----:B------:R-:W-:-:S05]  /*7c70*/  @P3 LEA R204, R204, R25, 0x8 ;  /* 0x00000019cccc3211 */ /* 0x000fca00078e40ff */
[----:B------:R0:W1:Y:S02]  /*7c80*/  @P3 LDS R192, [R204.X4+0x2338] ;  /* 0x00233800ccc03984 */ /* 0x0000640000004800 */
.L_x_5727:
[----:B-1----:R-:W-:Y:S05]  /*7c90*/  BSYNC B0 ;  /* 0x0000000000007941 */ /* 0x002fea0003800000 */
.L_x_5726:
[----:B------:R-:W-:Y:S01]  /*7ca0*/  FMUL.FTZ R209, R200, R192 ;  /* 0x000000c0c8d17220 */ /* 0x000fe20000410000 */
[----:B------:R-:W-:Y:S01]  /*7cb0*/  ISETP.GE.AND P3, PT, R157, 0x1, PT ;  /* 0x000000019d00780c */ /* 0x000fe20003f66270 */
[----:B------:R-:W-:Y:S01]  /*7cc0*/  FFMA.FTZ R206, R198, R206, R3 ;  /* 0x000000cec6ce7223 */ /* 0x000fe20000010003 */
[----:B------:R-:W-:Y:S01]  /*7cd0*/  ISETP.NE.AND P4, PT, R153, 0x1f, PT ;  /* 0x0000001f9900780c */ /* 0x000fe20003f85270 */
[----:B------:R-:W-:Y:S01]  /*7ce0*/  FMUL.FTZ R132, R61, R132 ;  /* 0x000000843d847220 */ /* 0x000fe20000410000 */
[----:B------:R-:W-:Y:S01]  /*7cf0*/  ISETP.GE.OR P0, PT, R152, c[0x0][0x174], P0 ;  /* 0x00005d0098007a0c */ /* 0x000fe20000706670 */
[C---:B------:R-:W-:Y:S01]  /*7d00*/  FFMA.FTZ R208, R246.reuse, R208, R133 ;  /* 0x000000d0f6d07223 */ /* 0x040fe20000010085 */
[C---:B------:R-:W-:Y:S01]  /*7d10*/  ISETP.NE.AND P5, PT, R167.reuse, RZ, PT ;  /* 0x000000ffa700720c */ /* 0x040fe20003fa5270 */
[----:B0-----:R-:W-:Y:S01]  /*7d20*/  FMUL.FTZ R204, R246, R209 ;  /* 0x000000d1f6cc7220 */ /* 0x001fe20000410000 */
[----:B------:R-:W-:Y:S01]  /*7d30*/  SHF.L.U32 R239, R167, 0x4, RZ ;  /* 0x00000004a7ef7819 */ /* 0x000fe200000006ff */
[----:B------:R-:W-:Y:S01]  /*7d40*/  FFMA.FTZ R206, R181, R206, R228 ;  /* 0x000000ceb5ce7223 */ /* 0x000fe200000100e4 */
[----:B------:R-:W-:Y:S01]  /*7d50*/  IADD3 R250, R167, 0x1a0, RZ ;  /* 0x000001a0a7fa7810 */ /* 0x000fe20007ffe0ff */
[----:B------:R-:W-:Y:S01]  /*7d60*/  FMUL.FTZ R209, R62, R131 ;  /* 0x000000833ed17220 */ /* 0x000fe20000410000 */
[----:B------:R-:W-:Y:S01]  /*7d70*/  LEA.HI.SX32 R239, R239, R239, 0x1b ;  /* 0x000000efefef7211 */ /* 0x000fe200078fdaff */
[----:B------:R-:W-:Y:S01]  /*7d80*/  FFMA.FTZ R208, R247, R208, R132 ;  /* 0x000000d0f7d07223 */ /* 0x000fe20000010084 */
[----:B------:R-:W-:Y:S01]  /*7d90*/  IADD3 R252, R167, 0x1c0, RZ ;  /* 0x000001c0a7fc7810 */ /* 0x000fe20007ffe0ff */
[----:B------:R-:W-:Y:S01]  /*7da0*/  FMUL.FTZ R131, R247, R204 ;  /* 0x000000ccf7837220 */ /* 0x000fe20000410000 */
[----:B------:R-:W-:Y:S01]  /*7db0*/  LEA.HI.SX32 R244, R167, R167, 0x1b ;  /* 0x000000a7a7f47211 */ /* 0x000fe200078fdaff */
[----:B------:R-:W-:Y:S01]  /*7dc0*/  FFMA.FTZ R206, R0, R206, R227 ;  /* 0x000000ce00ce7223 */ /* 0x000fe200000100e3 */
[----:B------:R-:W-:Y:S01]  /*7dd0*/  BSSY B0, `(.L_x_5728) ;  /* 0x0000166000007945 */ /* 0x000fe20003800000 */
        /* <DEDUP_REMOVED lines=39> */
[----:B------:R-:W-:Y:S01]  /*8050*/  FMUL.FTZ R234, R73, R234 ;  /* 0x000000ea49ea7220 */ /* 0x000fe20000410000 */
[----:B------:R-:W0:Y:S01]  /*8060*/  SHFL.UP PT, R8, R7, 0x1, RZ ;  /* 0x0420000007087989 */ /* 0x000e2200000e00ff */
[C---:B------:R-:W-:Y:S02]  /*8070*/  FFMA.FTZ R130, R236.reuse, R130, R201 ;  /* 0x00000082ec827223 */ /* 0x040fe400000100c9 */
[----:B------:R-:W-:Y:S02]  /*8080*/  FMUL.FTZ R210, R236, R129 ;  /* 0x00000081ecd27220 */ /* 0x000fe40000410000 */
[----:B------:R-:W1:Y:S01]  /*8090*/  SHFL.UP PT, R129, R134, 0x1, RZ ;  /* 0x0420000086817989 */ /* 0x000e6200000e00ff */
[----:B------:R-:W-:-:S02]  /*80a0*/  FFMA.FTZ R215, R189, R130, R234 ;  /* 0x00000082bdd77223 */ /* 0x000fc400000100ea */
[----:B------:R-:W-:Y:S02]  /*80b0*/  FMUL.FTZ R210, R189, R210 ;  /* 0x000000d2bdd27220 */ /* 0x000fe40000410000 */
[----:B------:R-:W-:Y:S01]  /*80c0*/  FMUL.FTZ R232, R20, R193 ;  /* 0x000000c114e87220 */ /* 0x000fe20000410000 */
[----:B------:R-:W2:Y:S01]  /*80d0*/  SHFL.DOWN PT, R128, R215, 0x1, 0x1f ;  /* 0x08201f00d7807f89 */ /* 0x000ea200000e0000 */
[----:B------:R-:W-:Y:S02]  /*80e0*/  FMUL.FTZ R191, R16, R191 ;  /* 0x000000bf10bf7220 */ /* 0x000fe40000410000 */
[----:B------:R-:W-:Y:S01]  /*80f0*/  FMUL.FTZ R226, R14, R187 ;  /* 0x000000bb0ee27220 */ /* 0x000fe20000410000 */
[----:B------:R-:W3:Y:S01]  /*8100*/  SHFL.DOWN PT, R131, R210, 0x1, 0x1f ;  /* 0x08201f00d2837f89 */ /* 0x000ee200000e0000 */
[----:B------:R-:W-:Y:S02]  /*8110*/  FMUL.FTZ R223, R11, R196 ;  /* 0x000000c40bdf7220 */ /* 0x000fe40000410000 */
[----:B------:R-:W-:-:S02]  /*8120*/  FMUL.FTZ R194, R219, R194 ;  /* 0x000000c2dbc27220 */ /* 0x000fc40000410000 */
        /* <DEDUP_REMOVED lines=23> */
[----:B------:R-:W-:Y:S01]  /*82a0*/  ISETP.GE.AND P3, PT, R157, 0x8, PT ;  /* 0x000000089d00780c */ /* 0x000fe20003f66270 */
[----:B------:R-:W-:Y:S02]  /*82b0*/  HFMA2.MMA R129, -RZ, RZ, 0, 0 ;  /* 0x00000000ff817435 */ /* 0x000fe400000001ff */
[----:B------:R-:W1:Y:S01]  /*82c0*/  SHFL.UP PT, R131, R134, 0x8, RZ ;  /* 0x0500000086837989 */ /* 0x000e6200000e00ff */
[C---:B--2---:R-:W-:Y:S01]  /*82d0*/  @!P4 FFMA.FTZ R215, R210.reuse, R128, R215 ;  /* 0x00000080d2d7c223 */ /* 0x044fe200000100d7 */
[----:B------:R-:W-:Y:S01]  /*82e0*/  MOV R128, 0x3f800000 ;  /* 0x3f80000000807802 */ /* 0x000fe20000000f00 */
[----:B---3--:R-:W-:-:S03]  /*82f0*/  @!P4 FMUL.FTZ R210, R210, R217 ;  /* 0x000000d9d2d2c220 */ /* 0x008fc60000410000 */
[----:B------:R-:W2:Y:S01]  /*8300*/  SHFL.DOWN PT, R130, R215, 0x8, 0x1f ;  /* 0x09001f00d7827f89 */ /* 0x000ea200000e0000 */
[----:B------:R-:W-:-:S03]  /*8310*/  ISETP.GE.U32.AND P4, PT, R153, 0x18, PT ;  /* 0x000000189900780c */ /* 0x000fc60003f86070 */
[----:B------:R-:W3:Y:S04]  /*8320*/  SHFL.DOWN PT, R217, R210, 0x8, 0x1f ;  /* 0x09001f00d2d97f89 */ /* 0x000ee800000e0000 */
[----:B------:R-:W-:Y:S01]  /*8330*/  @!P0 LDS.64 R128, [R25.X8+0x2bb8] ;  /* 0x002bb80019808984 */ /* 0x000fe20000008a00 */
[----:B------:R-:W-:Y:S01]  /*8340*/  ISETP.GE.AND P0, PT, R157, 0x10, PT ;  /* 0x000000109d00780c */ /* 0x000fe20003f06270 */
[C---:B0-----:R-:W-:Y:S02]  /*8350*/  @P3 FFMA.FTZ R7, R134.reuse, R8, R7 ;  /* 0x0000000886073223 */ /* 0x041fe40000010007 */
[----:B-1----:R-:W-:-:S03]  /*8360*/  @P3 FMUL.FTZ R134, R134, R131 ;  /* 0x0000008386863220 */ /* 0x002fc60000410000 */
[----:B------:R-:W0:Y:S01]  /*8370*/  SHFL.UP PT, R8, R7, 0x10, RZ ;  /* 0x0600000007087989 */ /* 0x000e2200000e00ff */
[----:B------:R-:W-:-:S03]  /*8380*/  ISETP.GE.U32.AND P3, PT, R153, 0x10, PT ;  /* 0x000000109900780c */ /* 0x000fc60003f66070 */
[----:B------:R-:W1:Y:S01]  /*8390*/  SHFL.UP PT, R131, R134, 0x10, RZ ;  /* 0x0600000086837989 */ /* 0x000e6200000e00ff */
[C---:B--2---:R-:W-:Y:S02]  /*83a0*/  @!P4 FFMA.FTZ R215, R210.reuse, R130, R215 ;  /* 0x00000082d2d7c223 */ /* 0x044fe400000100d7 */
        /* <DEDUP_REMOVED lines=13> */
[----:B------:R-:W-:Y:S04]  /*8480*/  SHFL.IDX PT, R215, R215, RZ, 0x1f ;  /* 0x00001fffd7d77589 */ /* 0x000fe800000e0000 */
[----:B------:R-:W2:Y:S01]  /*8490*/  SHFL.IDX PT, R210, R210, RZ, 0x1f ;  /* 0x00001fffd2d27589 */ /* 0x000ea200000e0000 */
[----:B0-----:R-:W-:-:S04]  /*84a0*/  @P1 FFMA.FTZ R8, R134, R8, R7 ;  /* 0x0000000886081223 */ /* 0x001fc80000010007 */
[----:B------:R-:W-:-:S04]  /*84b0*/  FFMA.FTZ R190, R190, R8, R233 ;  /* 0x00000008bebe7223 */ /* 0x000fc800000100e9 */
[----:B------:R-:W-:Y:S02]  /*84c0*/  FADD.FTZ R233, -R233, R190 ;  /* 0x000000bee9e97221 */ /* 0x000fe40000010100 */
[----:B-1----:R-:W-:Y:S02]  /*84d0*/  @P2 FFMA.FTZ R212, R131, R212, R130 ;  /* 0x000000d483d42223 */ /* 0x002fe40000010082 */
        /* <DEDUP_REMOVED lines=26> */
[----:B------:R-:W-:Y:S01]  /*8680*/  LEA.HI.SX32 R203, R250, R167, 0x1b ;  /* 0x000000a7facb7211 */ /* 0x000fe200078fdaff */
[----:B------:R-:W-:Y:S02]  /*8690*/  FFMA.FTZ R246, R246, R199, R185 ;  /* 0x000000c7f6f67223 */ /* 0x000fe400000100b9 */
[----:B------:R-:W-:-:S02]  /*86a0*/  FFMA.FTZ R240, R197, R188, R240 ;  /* 0x000000bcc5f07223 */ /* 0x000fc400000100f0 */
[----:B------:R-:W-:Y:S02]  /*86b0*/  FFMA.FTZ R241, R200, R246, R195 ;  /* 0x000000f6c8f17223 */ /* 0x000fe400000100c3 */
[----:B------:R-:W-:Y:S02]  /*86c0*/  FFMA.FTZ R236, R236, R240, R201 ;  /* 0x000000f0ecec7223 */ /* 0x000fe400000100c9 */
[C---:B--2---:R-:W-:Y:S02]  /*86d0*/  FFMA.FTZ R129, R210.reuse, R129, R215 ;  /* 0x00000081d2817223 */ /* 0x044fe400000100d7 */
[----:B------:R-:W-:Y:S02]  /*86e0*/  FMUL.FTZ R128, R210, R128 ;  /* 0x00000080d2807220 */ /* 0x000fe40000410000 */
[----:B------:R-:W-:Y:S02]  /*86f0*/  FMUL.FTZ R235, R212, R75 ;  /* 0x0000004bd4eb7220 */ /* 0x000fe40000410000 */
[----:B------:R-:W-:Y:S01]  /*8700*/  FMUL.FTZ R237, R23, R212 ;  /* 0x000000d417ed7220 */ /* 0x000fe20000410000 */
[----:B------:R0:W-:Y:S01]  /*8710*/  @!P5 STS.64 [R25.X8+0x2bb8], R128 ;  /* 0x002bb8801900d388 */ /* 0x0001e20000008a00 */
[----:B------:R-:W-:-:S02]  /*8720*/  FADD.FTZ R200, -R195, R241 ;  /* 0x000000f1c3c87221 */ /* 0x000fc40000010100 */
[----:B------:R-:W-:Y:S02]  /*8730*/  FFMA.FTZ R234, R189, R236, R234 ;  /* 0x000000ecbdea7223 */ /* 0x000fe400000100ea */
[----:B------:R-:W-:Y:S02]  /*8740*/  FMUL.FTZ R195, R192, R77 ;  /* 0x0000004dc0c37220 */ /* 0x000fe40000410000 */
[-C--:B------:R-:W-:Y:S02]  /*8750*/  FMUL.FTZ R204, R92, R235.reuse ;  /* 0x000000eb5ccc7220 */ /* 0x080fe40000410000 */
[----:B------:R-:W-:Y:S02]  /*8760*/  FMUL.FTZ R237, R237, R200 ;  /* 0x000000c8eded7220 */ /* 0x000fe40000410000 */
[----:B------:R-:W-:Y:S01]  /*8770*/  FMUL.FTZ R235, R200, R235 ;  /* 0x000000ebc8eb7220 */ /* 0x000fe20000410000 */
[----:B------:R-:W-:Y:S01]  /*8780*/  STS [R239.X4+0x10bc], R204 ;  /* 0x0010bcccef007388 */ /* 0x000fe20000004800 */
[----:B0-----:R-:W-:-:S02]  /*8790*/  FFMA.FTZ R129, R189, R190, R232 ;  /* 0x000000bebd817223 */ /* 0x001fc400000100e8 */
[----:B------:R-:W-:Y:S02]  /*87a0*/  FMUL.FTZ R200, R234, R88 ;  /* 0x00000058eac87220 */ /* 0x000fe40000410000 */
[----:B------:R-:W-:Y:S02]  /*87b0*/  FMUL.FTZ R128, R94, R195 ;  /* 0x000000c35e807220 */ /* 0x000fe40000410000 */
[----:B------:R-:W-:Y:S02]  /*87c0*/  FADD.FTZ R232, -R232, R129 ;  /* 0x00000081e8e87221 */ /* 0x000fe40000010100 */
[----:B------:R-:W-:Y:S01]  /*87d0*/  FMUL.FTZ R187, R236, R89 ;  /* 0x00000059ecbb7220 */ /* 0x000fe20000410000 */
[----:B------:R0:W-:Y:S01]  /*87e0*/  STS [R239.X4+0x10b4], R128 ;  /* 0x0010b480ef007388 */ /* 0x0001e20000004800 */
[----:B------:R-:W-:Y:S02]  /*87f0*/  FFMA.FTZ R189, R233, R200, RZ ;  /* 0x000000c8e9bd7223 */ /* 0x000fe400000100ff */
[----:B------:R-:W-:-:S02]  /*8800*/  FADD.FTZ R231, -R231, R130 ;  /* 0x00000082e7e77221 */ /* 0x000fc40000010100 */
[----:B------:R-:W-:Y:S02]  /*8810*/  FFMA.FTZ R193, R232, R187, R189 ;  /* 0x000000bbe8c17223 */ /* 0x000fe400000100bd */
[----:B------:R-:W-:Y:S02]  /*8820*/  FADD.FTZ R230, -R230, R131 ;  /* 0x00000083e6e67221 */ /* 0x000fe40000010100 */
[----:B------:R-:W-:Y:S02]  /*8830*/  FMUL.FTZ R189, R188, R87 ;  /* 0x00000057bcbd7220 */ /* 0x000fe40000410000 */
[----:B0-----:R-:W-:Y:S02]  /*8840*/  FFMA.FTZ R128, R198, R131, R191 ;  /* 0x00000083c6807223 */ /* 0x001fe400000100bf */
[----:B------:R-:W-:Y:S02]  /*8850*/  FMUL.FTZ R198, R240, R86 ;  /* 0x00000056f0c67220 */ /* 0x000fe40000410000 */
[----:B------:R-:W-:-:S02]  /*8860*/  FADD.FTZ R229, -R191, R128 ;  /* 0x00000080bfe57221 */ /* 0x000fc40000010100 */
[----:B------:R-:W-:Y:S02]  /*8870*/  FFMA.FTZ R193, R231, R198, R193 ;  /* 0x000000c6e7c17223 */ /* 0x000fe400000100c1 */
[----:B------:R-:W-:Y:S02]  /*8880*/  FMUL.FTZ R204, R181, R84 ;  /* 0x00000054b5cc7220 */ /* 0x000fe40000410000 */
[----:B------:R-:W-:Y:S02]  /*8890*/  FFMA.FTZ R193, R230, R189, R193 ;  /* 0x000000bde6c17223 */ /* 0x000fe400000100c1 */
[----:B------:R-:W-:Y:S02]  /*88a0*/  FMUL.FTZ R216, R183, R74 ;  /* 0x0000004ab7d87220 */ /* 0x000fe40000410000 */
[----:B------:R-:W-:Y:S02]  /*88b0*/  FADD.FTZ R228, -R228, R133 ;  /* 0x00000085e4e47221 */ /* 0x000fe40000010100 */
[----:B------:R-:W-:-:S02]  /*88c0*/  FMUL.FTZ R197, R0, R85 ;  /* 0x0000005500c57220 */ /* 0x000fc40000410000 */
[----:B------:R-:W-:Y:S02]  /*88d0*/  FFMA.FTZ R193, R229, R204, R193 ;  /* 0x000000cce5c17223 */ /* 0x000fe400000100c1 */
[----:B------:R-:W-:Y:S02]  /*88e0*/  FMUL.FTZ R202, R93, R216 ;  /* 0x000000d85dca7220 */ /* 0x000fe40000410000 */
[----:B------:R-:W-:Y:S02]  /*88f0*/  FFMA.FTZ R245, R245, R132, R226 ;  /* 0x00000084f5f57223 */ /* 0x000fe400000100e2 */
[----:B------:R-:W-:Y:S01]  /*8900*/  FADD.FTZ R227, -R227, R132 ;  /* 0x00000084e3e37221 */ /* 0x000fe20000010100 */
[----:B------:R0:W-:Y:S01]  /*8910*/  STS [R239.X4+0x10b8], R202 ;  /* 0x0010b8caef007388 */ /* 0x0001e20000004800 */
[----:B------:R-:W-:Y:S02]  /*8920*/  FMUL.FTZ R199, R2, R83 ;  /* 0x0000005302c77220 */ /* 0x000fe40000410000 */
[----:B------:R-:W-:-:S02]  /*8930*/  FFMA.FTZ R206, R228, R197, R193 ;  /* 0x000000c5e4ce7223 */ /* 0x000fc400000100c1 */
[----:B------:R-:W-:Y:S02]  /*8940*/  FMUL.FTZ R208, R3, R82 ;  /* 0x0000005203d07220 */ /* 0x000fe40000410000 */
[----:B------:R-:W-:Y:S02]  /*8950*/  FADD.FTZ R226, -R226, R245 ;  /* 0x000000f5e2e27221 */ /* 0x000fe40000010100 */
[----:B------:R-:W-:Y:S02]  /*8960*/  FFMA.FTZ R193, R227, R199, R206 ;  /* 0x000000c7e3c17223 */ /* 0x000fe400000100ce */
[----:B0-----:R-:W-:Y:S02]  /*8970*/  FMUL.FTZ R202, R8, R76 ;  /* 0x0000004c08ca7220 */ /* 0x001fe40000410000 */
[----:B------:R-:W-:Y:S02]  /*8980*/  FMUL.FTZ R201, R6, R79 ;  /* 0x0000004f06c97220 */ /* 0x000fe40000410000 */
[----:B------:R-:W-:-:S02]  /*8990*/  FMUL.FTZ R210, R101, R208 ;  /* 0x000000d065d27220 */ /* 0x000fc40000410000 */
[----:B------:R-:W-:Y:S02]  /*89a0*/  FFMA.FTZ R208, R226, R208, R193 ;  /* 0x000000d0e2d07223 */ /* 0x000fe400000100c1 */
[----:B------:R-:W-:Y:S01]  /*89b0*/  FMUL.FTZ R214, R95, R202 ;  /* 0x000000ca5fd67220 */ /* 0x000fe20000410000 */
[----:B------:R0:W-:Y:S01]  /*89c0*/  STS [R239.X4+0x109c], R210 ;  /* 0x00109cd2ef007388 */ /* 0x0001e20000004800 */
[----:B------:R-:W-:Y:S02]  /*89d0*/  FMUL.FTZ R206, R96, R201 ;  /* 0x000000c960ce7220 */ /* 0x000fe40000410000 */
[----:B------:R-:W-:Y:S01]  /*89e0*/  FMUL.FTZ R193, R4, R81 ;  /* 0x0000005104c17220 */ /* 0x000fe20000410000 */
[----:B------:R1:W-:Y:S01]  /*89f0*/  STS [R239.X4+0x10b0], R214 ;  /* 0x0010b0d6ef007388 */ /* 0x0003e20000004800 */
[----:B------:R-:W-:Y:S02]  /*8a00*/  FMUL.FTZ R238, R238, R212 ;  /* 0x000000d4eeee7220 */ /* 0x000fe40000410000 */
[----:B------:R-:W-:Y:S01]  /*8a10*/  FADD.FTZ R225, -R225, R134 ;  /* 0x00000086e1e17221 */ /* 0x000fe20000010100 */
[----:B------:R-:W-:Y:S01]  /*8a20*/  STS [R239.X4+0x10a8], R206 ;  /* 0x0010a8ceef007388 */ /* 0x000fe20000004800 */
[----:B------:R-:W-:-:S02]  /*8a30*/  FMUL.FTZ R191, R7, R78 ;  /* 0x0000004e07bf7220 */ /* 0x000fc40000410000 */
[----:B------:R-:W-:Y:S02]  /*8a40*/  FMUL.FTZ R212, R5, R80 ;  /* 0x0000005005d47220 */ /* 0x000fe40000410000 */
[-C--:B0-----:R-:W-:Y:S02]  /*8a50*/  FMUL.FTZ R210, R98, R193.reuse ;  /* 0x000000c162d27220 */ /* 0x081fe40000410000 */
[----:B------:R-:W-:Y:S02]  /*8a60*/  FFMA.FTZ R193, R225, R193, R208 ;  /* 0x000000c1e1c17223 */ /* 0x000fe400000100d0 */
[-C--:B------:R-:W-:Y:S01]  /*8a70*/  FMUL.FTZ R219, R219, R192.reuse ;  /* 0x000000c0dbdb7220 */ /* 0x080fe20000410000 */
[----:B------:R0:W-:Y:S01]  /*8a80*/  STS [R239.X4+0x10a0], R210 ;  /* 0x0010a0d2ef007388 */ /* 0x0001e20000004800 */
[----:B------:R-:W-:Y:S02]  /*8a90*/  FMUL.FTZ R217, R23, R192 ;  /* 0x000000c017d97220 */ /* 0x000fe40000410000 */
[----:B------:R-:W-:-:S02]  /*8aa0*/  FMUL.FTZ R218, R97, R191 ;  /* 0x000000bf61da7220 */ /* 0x000fc40000410000 */
[----:B-1----:R-:W-:Y:S02]  /*8ab0*/  FMUL.FTZ R214, R99, R212 ;  /* 0x000000d463d67220 */ /* 0x002fe40000410000 */
[----:B------:R-:W-:Y:S01]  /*8ac0*/  FFMA.FTZ R248, R248, R135, R223 ;  /* 0x00000087f8f87223 */ /* 0x000fe200000100df */
[----:B------:R-:W-:Y:S01]  /*8ad0*/  STS [R239.X4+0x10ac], R218 ;  /* 0x0010acdaef007388 */ /* 0x000fe20000004800 */
[----:B------:R-:W-:Y:S01]  /*8ae0*/  FADD.FTZ R224, -R224, R135 ;  /* 0x00000087e0e07221 */ /* 0x000fe20000010100 */
[----:B0-----:R-:W-:Y:S01]  /*8af0*/  IADD3 R210, R167, 0xc0, RZ ;  /* 0x000000c0a7d27810 */ /* 0x001fe20007ffe0ff */
        /* <DEDUP_REMOVED lines=9> */
[----:B------:R-:W-:Y:S01]  /*8b90*/  FMUL.FTZ R192, R106, R187 ;  /* 0x000000bb6ac07220 */ /* 0x000fe20000410000 */
[----:B0-----:R-:W-:Y:S01]  /*8ba0*/  IADD3 R214, R167, 0x40, RZ ;  /* 0x00000040a7d67810 */ /* 0x001fe20007ffe0ff */
[----:B------:R-:W-:Y:S01]  /*8bb0*/  FMUL.FTZ R200, R107, R200 ;  /* 0x000000c86bc87220 */ /* 0x000fe20000410000 */
[----:B------:R0:W-:Y:S01]  /*8bc0*/  STS [R239.X4+0x1090], R204 ;  /* 0x001090ccef007388 */ /* 0x0001e20000004800 */
[----:B------:R-:W-:Y:S01]  /*8bd0*/  FFMA.FTZ R212, R224, R212, R193 ;  /* 0x000000d4e0d47223 */ /* 0x000fe200000100c1 */
[----:B-1----:R-:W-:Y:S01]  /*8be0*/  IADD3 R208, R167, 0x100, RZ ;  /* 0x00000100a7d07810 */ /* 0x002fe20007ffe0ff */
[----:B------:R-:W-:Y:S01]  /*8bf0*/  FADD.FTZ R223, -R223, R248 ;  /* 0x000000f8dfdf7221 */ /* 0x000fe20000010100 */
[----:B------:R1:W-:Y:S01]  /*8c00*/  STS [R239.X4+0x108c], R196 ;  /* 0x00108cc4ef007388 */ /* 0x0003e20000004800 */
[----:B------:R-:W-:Y:S01]  /*8c10*/  FADD.FTZ R222, -R222, R137 ;  /* 0x00000089dede7221 */ /* 0x000fe20000010100 */
[----:B--2---:R-:W-:Y:S01]  /*8c20*/  IADD3 R206, R167, 0x140, RZ ;  /* 0x00000140a7ce7810 */ /* 0x004fe20007ffe0ff */
[----:B------:R-:W-:Y:S01]  /*8c30*/  FFMA.FTZ R212, R223, R201, R212 ;  /* 0x000000c9dfd47223 */ /* 0x000fe200000100d4 */
[----:B------:R2:W-:Y:S01]  /*8c40*/  STS [R239.X4+0x1088], R198 ;  /* 0x001088c6ef007388 */ /* 0x0005e20000004800 */
[----:B------:R-:W-:Y:S01]  /*8c50*/  FADD.FTZ R221, -R221, R136 ;  /* 0x00000088dddd7221 */ /* 0x000fe20000010100 */
[----:B0-----:R-:W-:Y:S01]  /*8c60*/  IADD3 R204, R167, 0x180, RZ ;  /* 0x00000180a7cc7810 */ /* 0x001fe20007ffe0ff */
[----:B------:R-:W-:Y:S01]  /*8c70*/  FFMA.FTZ R212, R222, R191, R212 ;  /* 0x000000bfded47223 */ /* 0x000fe200000100d4 */
[----:B------:R0:W-:Y:S01]  /*8c80*/  STS [R239.X4+0x1084], R192 ;  /* 0x001084c0ef007388 */ /* 0x0001e20000004800 */
[----:B------:R-:W-:Y:S01]  /*8c90*/  FFMA.FTZ R247, R247, R136, R194 ;  /* 0x00000088f7f77223 */ /* 0x000fe200000100c2 */
[----:B-1----:R-:W-:Y:S01]  /*8ca0*/  IADD3 R196, R167, 0x60, RZ ;  /* 0x00000060a7c47810 */ /* 0x002fe20007ffe0ff */
[----:B------:R-:W-:Y:S01]  /*8cb0*/  FFMA.FTZ R212, R221, R202, R212 ;  /* 0x000000caddd47223 */ /* 0x000fe200000100d4 */
[----:B------:R1:W-:Y:S01]  /*8cc0*/  STS [R239.X4+0x1080], R200 ;  /* 0x001080c8ef007388 */ /* 0x0003e20000004800 */
[----:B------:R-:W-:Y:S01]  /*8cd0*/  FADD.FTZ R194, -R194, R247 ;  /* 0x000000f7c2c27221 */ /* 0x000fe20000010100 */
[----:B------:R-:W-:Y:S01]  /*8ce0*/  IADD3 R202, R167, 0xe0, RZ ;  /* 0x000000e0a7ca7810 */ /* 0x000fe20007ffe0ff */
[----:B------:R-:W-:Y:S01]  /*8cf0*/  FADD.FTZ R185, -R185, R246 ;  /* 0x000000f6b9b97221 */ /* 0x000fe20000010100 */
[----:B------:R-:W-:Y:S01]  /*8d00*/  BAR.SYNC.DEFER_BLOCKING 0x0 ;  /* 0x0000000000007b1d */ /* 0x000fe20000010000 */
[----:B------:R-:W-:Y:S01]  /*8d10*/  FMUL.FTZ R217, R217, R194 ;  /* 0x000000c2d9d97220 */ /* 0x000fe20000410000 */
[C---:B--2---:R-:W-:Y:S01]  /*8d20*/  IADD3 R198, R167.reuse, 0xa0, RZ ;  /* 0x000000a0a7c67810 */ /* 0x044fe20007ffe0ff */
[----:B------:R-:W-:Y:S01]  /*8d30*/  FFMA.FTZ R195, R194, R195, R212 ;  /* 0x000000c3c2c37223 */ /* 0x000fe200000100d4 */
[----:B------:R-:W-:Y:S01]  /*8d40*/  IADD3 R194, R167, 0x20, RZ ;  /* 0x00000020a7c27810 */ /* 0x000fe20007ffe0ff */
[----:B------:R-:W-:Y:S01]  /*8d50*/  FMUL.FTZ R218, R23, R183 ;  /* 0x000000b717da7220 */ /* 0x000fe20000410000 */
[----:B------:R-:W-:Y:S01]  /*8d60*/  IADD3 R212, R167, 0x80, RZ ;  /* 0x00000080a7d47810 */ /* 0x000fe20007ffe0ff */
[----:B------:R-:W-:Y:S01]  /*8d70*/  FMUL.FTZ R130, R71, R130 ;  /* 0x0000008247827220 */ /* 0x000fe20000410000 */
[C---:B0-----:R-:W-:Y:S01]  /*8d80*/  IADD3 R192, R167.reuse, 0x120, RZ ;  /* 0x00000120a7c07810 */ /* 0x041fe20007ffe0ff */
[----:B------:R-:W-:Y:S01]  /*8d90*/  FMUL.FTZ R131, R70, R131 ;  /* 0x0000008346837220 */ /* 0x000fe20000410000 */
[C---:B-1----:R-:W-:Y:S01]  /*8da0*/  IADD3 R200, R167.reuse, 0x160, RZ ;  /* 0x00000160a7c87810 */ /* 0x042fe20007ffe0ff */
[----:B------:R-:W-:Y:S01]  /*8db0*/  FMUL.FTZ R220, R220, R183 ;  /* 0x000000b7dcdc7220 */ /* 0x000fe20000410000 */
[----:B------:R-:W-:Y:S01]  /*8dc0*/  IADD3 R201, R167, 0x1e0, RZ ;  /* 0x000001e0a7c97810 */ /* 0x000fe20007ffe0ff */
[----:B------:R-:W-:Y:S01]  /*8dd0*/  FMUL.FTZ R218, R218, R185 ;  /* 0x000000b9dada7220 */ /* 0x000fe20000410000 */
[-C--:B------:R-:W-:Y:S01]  /*8de0*/  LEA.HI.SX32 R209, R202, R167.reuse, 0x1b ;  /* 0x000000a7cad17211 */ /* 0x080fe200078fdaff */
[----:B------:R-:W-:Y:S01]  /*8df0*/  FFMA.FTZ R216, R185, R216, R195 ;  /* 0x000000d8b9d87223 */ /* 0x000fe200000100c3 */
[-C--:B------:R-:W-:Y:S01]  /*8e00*/  LEA.HI.SX32 R215, R194, R167.reuse, 0x1b ;  /* 0x000000a7c2d77211 */ /* 0x080fe200078fdaff */
[----:B------:R-:W-:Y:S01]  /*8e10*/  FMUL.FTZ R250, R73, R190 ;  /* 0x000000be49fa7220 */ /* 0x000fe20000410000 */
[-C--:B------:R-:W-:Y:S01]  /*8e20*/  LEA.HI.SX32 R214, R214, R167.reuse, 0x1b ;  /* 0x000000a7d6d67211 */ /* 0x080fe200078fdaff */
[----:B------:R-:W-:Y:S01]  /*8e30*/  FMUL.FTZ R134, R65, R134 ;  /* 0x0000008641867220 */ /* 0x000fe20000410000 */
[-C--:B------:R-:W-:Y:S01]  /*8e40*/  LEA.HI.SX32 R213, R196, R167.reuse, 0x1b ;  /* 0x000000a7c4d57211 */ /* 0x080fe200078fdaff */
[----:B------:R-:W-:Y:S01]  /*8e50*/  FMUL.FTZ R128, R69, R128 ;  /* 0x0000008045807220 */ /* 0x000fe20000410000 */
[----:B------:R-:W-:Y:S01]  /*8e60*/  LEA.HI.SX32 R212, R212, R167, 0x1b ;  /* 0x000000a7d4d47211 */ /* 0x000fe200078fdaff */
[----:B------:R-:W-:Y:S01]  /*8e70*/  FMUL.FTZ R133, R68, R133 ;  /* 0x0000008544857220 */ /* 0x000fe20000410000 */
[-C--:B------:R-:W-:Y:S01]  /*8e80*/  LEA.HI.SX32 R211, R198, R167.reuse, 0x1b ;  /* 0x000000a7c6d37211 */ /* 0x080fe200078fdaff */
[----:B------:R-:W0:Y:S01]  /*8e90*/  LDS R243, [R244.X4+0x1080] ;  /* 0x00108000f4f37984 */ /* 0x000e220000004800 */
[-C--:B------:R-:W-:Y:S01]  /*8ea0*/  LEA.HI.SX32 R208, R208, R167.reuse, 0x1b ;  /* 0x000000a7d0d07211 */ /* 0x080fe200078fdaff */
[----:B------:R-:W-:Y:S01]  /*8eb0*/  FMUL.FTZ R132, R67, R132 ;  /* 0x0000008443847220 */ /* 0x000fe20000410000 */
[-C--:B------:R-:W-:Y:S01]  /*8ec0*/  LEA.HI.SX32 R207, R192, R167.reuse, 0x1b ;  /* 0x000000a7c0cf7211 */ /* 0x080fe200078fdaff */
[----:B------:R-:W1:Y:S01]  /*8ed0*/  LDS R199, [R214.X4+0x1180] ;  /* 0x00118000d6c77984 */ /* 0x000e620000004800 */
[-C--:B------:R-:W-:Y:S01]  /*8ee0*/  LEA.HI.SX32 R206, R206, R167.reuse, 0x1b ;  /* 0x000000a7cece7211 */ /* 0x080fe200078fdaff */
[----:B------:R-:W-:Y:S01]  /*8ef0*/  FMUL.FTZ R248, R63, R248 ;  /* 0x000000f83ff87220 */ /* 0x000fe20000410000 */
[-C--:B------:R-:W-:Y:S01]  /*8f00*/  LEA.HI.SX32 R205, R200, R167.reuse, 0x1b ;  /* 0x000000a7c8cd7211 */ /* 0x080fe200078fdaff */
[----:B------:R-:W2:Y:S01]  /*8f10*/  LDS R198, [R213.X4+0x1200] ;  /* 0x00120000d5c67984 */ /* 0x000ea20000004800 */
[-C--:B------:R-:W-:Y:S01]  /*8f20*/  LEA.HI.SX32 R204, R204, R167.reuse, 0x1b ;  /* 0x000000a7cccc7211 */ /* 0x080fe200078fdaff */
[----:B------:R-:W-:Y:S01]  /*8f30*/  FMUL.FTZ R136, R61, R136 ;  /* 0x000000883d887220 */ /* 0x000fe20000410000 */
[----:B------:R-:W-:Y:S01]  /*8f40*/  LEA.HI.SX32 R202, R252, R167, 0x1b ;  /* 0x000000a7fcca7211 */ /* 0x000fe200078fdaff */
[----:B------:R-:W-:Y:S01]  /*8f50*/  FMUL.FTZ R252, R72, R129 ;  /* 0x0000008148fc7220 */ /* 0x000fe20000410000 */
[----:B------:R-:W-:Y:S01]  /*8f60*/  LEA.HI.SX32 R201, R201, R167, 0x1b ;  /* 0x000000a7c9c97211 */ /* 0x000fe200078fdaff */
[----:B------:R-:W3:Y:S01]  /*8f70*/  LDS R200, [R215.X4+0x1100] ;  /* 0x00110000d7c87984 */ /* 0x000ee20000004800 */
[----:B------:R-:W-:-:S03]  /*8f80*/  FMUL.FTZ R246, R59, R246 ;  /* 0x000000f63bf67220 */ /* 0x000fc60000410000 */
        /* <DEDUP_REMOVED lines=17> */
[----:B--2---:R-:W-:-:S03]  /*90a0*/  HFMA2.MMA R131, -RZ, RZ, 0, 0 ;  /* 0x00000000ff837435 */ /* 0x004fc600000001ff */
[----:B------:R2:W-:Y:S01]  /*90b0*/  STS [R239.X4+0x18ec], R130 ;  /* 0x0018ec82ef007388 */ /* 0x0005e20000004800 */
[----:B---3--:R-:W-:-:S03]  /*90c0*/  FMUL.FTZ R252, R64, R135 ;  /* 0x0000008740fc7220 */ /* 0x008fc60000410000 */
[----:B------:R3:W-:Y:S01]  /*90d0*/  STS [R239.X4+0x18e0], R134 ;  /* 0x0018e086ef007388 */ /* 0x0007e20000004800 */
[----:B-1----:R-:W-:-:S03]  /*90e0*/  FMUL.FTZ R250, R66, R245 ;  /* 0x000000f542fa7220 */ /* 0x002fc60000410000 */
[----:B------:R1:W-:Y:S01]  /*90f0*/  STS [R239.X4+0x18e4], R252 ;  /* 0x0018e4fcef007388 */ /* 0x0003e20000004800 */
[----:B--2---:R-:W-:-:S03]  /*9100*/  MOV R130, R167 ;  /* 0x000000a700827202 */ /* 0x004fc60000000f00 */
[----:B------:R2:W-:Y:S01]  /*9110*/  STS [R239.X4+0x18d0], R128 ;  /* 0x0018d080ef007388 */ /* 0x0005e20000004800 */
[----:B---3--:R-:W-:-:S03]  /*9120*/  IMAD R134, R175, c[0x0][0x298], RZ ;  /* 0x0000a600af867a24 */ /* 0x008fc600078e02ff */
[----:B------:R3:W-:Y:S01]  /*9130*/  STS [R239.X4+0x18dc], R250 ;  /* 0x0018dcfaef007388 */ /* 0x0007e20000004800 */
[----:B-1----:R-:W-:-:S03]  /*9140*/  IMAD R252, R175, c[0x0][0x2b8], RZ ;  /* 0x0000ae00affc7a24 */ /* 0x002fc600078e02ff */
[----:B------:R1:W-:Y:S01]  /*9150*/  STS [R239.X4+0x18d4], R133 ;  /* 0x0018d485ef007388 */ /* 0x0003e20000004800 */
[----:B--2---:R-:W-:-:S03]  /*9160*/  IMAD.WIDE.U32 R128, R177, c[0x0][0x298], R130 ;  /* 0x0000a600b1807a25 */ /* 0x004fc600078e0082 */
[----:B------:R2:W-:Y:S01]  /*9170*/  STS [R239.X4+0x18d8], R132 ;  /* 0x0018d884ef007388 */ /* 0x0005e20000004800 */
[----:B---3--:R-:W-:Y:S01]  /*9180*/  FMUL.FTZ R250, R58, R241 ;  /* 0x000000f13afa7220 */ /* 0x008fe20000410000 */
[----:B------:R-:W-:Y:S01]  /*9190*/  IADD3 R241, -R122, c[0x0][0x168], -R167 ;  /* 0x00005a007af17a10 */ /* 0x000fe20007ffe9a7 */
[----:B------:R-:W-:Y:S01]  /*91a0*/  IMAD.WIDE.U32 R130, R177, c[0x0][0x2b8], R130 ;  /* 0x0000ae00b1827a25 */ /* 0x000fe200078e0082 */
[----:B------:R-:W-:Y:S02]  /*91b0*/  STS [R239.X4+0x18e8], R248 ;  /* 0x0018e8f8ef007388 */ /* 0x000fe40000004800 */
[----:B------:R-:W-:Y:S01]  /*91c0*/  ISETP.GE.AND P0, PT, R241, 0x1, PT ;  /* 0x00000001f100780c */ /* 0x000fe20003f06270 */
[C---:B-1----:R-:W-:Y:S01]  /*91d0*/  IMAD R133, R177.reuse, c[0x0][0x29c], R134 ;  /* 0x0000a700b1857a24 */ /* 0x042fe200078e0286 */
[----:B------:R-:W-:Y:S01]  /*91e0*/  STS [R239.X4+0x18f0], R136 ;  /* 0x0018f088ef007388 */ /* 0x000fe20000004800 */
[----:B--2---:R-:W-:Y:S02]  /*91f0*/  FMUL.FTZ R132, R60, R247 ;  /* 0x000000f73c847220 */ /* 0x004fe40000410000 */
[----:B------:R-:W-:Y:S01]  /*9200*/  IMAD R135, R177, c[0x0][0x2bc], R252 ;  /* 0x0000af00b1877a24 */ /* 0x000fe200078e02fc */
[----:B------:R-:W-:Y:S01]  /*9210*/  IADD3 R129, R129, R133, RZ ;  /* 0x0000008581817210 */ /* 0x000fe20007ffe0ff */
[----:B------:R-:W-:Y:S01]  /*9220*/  IMAD R134, R171, c[0x0][0x2c0], RZ ;  /* 0x0000b000ab867a24 */ /* 0x000fe200078e02ff */
[----:B------:R1:W-:Y:S02]  /*9230*/  STS [R239.X4+0x18f4], R132 ;  /* 0x0018f484ef007388 */ /* 0x0003e40000004800 */
[----:B------:R-:W-:Y:S01]  /*9240*/  IADD3 R131, R131, R135, RZ ;  /* 0x0000008783837210 */ /* 0x000fe20007ffe0ff */
[C---:B------:R-:W-:Y:S01]  /*9250*/  IMAD.WIDE.U32 R128, R173.reuse, c[0x0][0x2a0], R128 ;  /* 0x0000a800ad807a25 */ /* 0x040fe200078e0080 */
[----:B------:R-:W-:Y:S03]  /*9260*/  STS [R239.X4+0x18f8], R246 ;  /* 0x0018f8f6ef007388 */ /* 0x000fe60000004800 */
[----:B------:R-:W-:Y:S01]  /*9270*/  IMAD.WIDE.U32 R130, R173, c[0x0][0x2c0], R130 ;  /* 0x0000b000ad827a25 */ /* 0x000fe200078e0082 */
[----:B------:R2:W-:Y:S04]  /*9280*/  STS [R239.X4+0x18fc], R250 ;  /* 0x0018fcfaef007388 */ /* 0x0005e80000004800 */
[----:B------:R-:W-:Y:S01]  /*9290*/  BAR.SYNC.DEFER_BLOCKING 0x0 ;  /* 0x0000000000007b1d */ /* 0x000fe20000010000 */
[----:B-1----:R-:W-:Y:S01]  /*92a0*/  IMAD R132, R171, c[0x0][0x2a0], RZ ;  /* 0x0000a800ab847a24 */ /* 0x002fe200078e02ff */
[----:B------:R-:W-:-:S03]  /*92b0*/  IADD3 R136, P1, R122, R128, RZ ;  /* 0x000000807a887210 */ /* 0x000fc60007f3e0ff */
[C---:B------:R-:W-:Y:S02]  /*92c0*/  IMAD R245, R173.reuse, c[0x0][0x2a4], R132 ;  /* 0x0000a900adf57a24 */ /* 0x040fe400078e0284 */
[----:B--2---:R-:W-:Y:S01]  /*92d0*/  IMAD R239, R173, c[0x0][0x2c4], R134 ;  /* 0x0000b100adef7a24 */ /* 0x004fe200078e0286 */
[----:B------:R-:W-:Y:S02]  /*92e0*/  IADD3 R134, P2, R122, R130, RZ ;  /* 0x000000827a867210 */ /* 0x000fe40007f5e0ff */
[----:B------:R-:W-:Y:S02]  /*92f0*/  IADD3 R245, R129, R245, RZ ;  /* 0x000000f581f57210 */ /* 0x000fe40007ffe0ff */
[----:B------:R-:W-:Y:S02]  /*9300*/  IADD3 R239, R131, R239, RZ ;  /* 0x000000ef83ef7210 */ /* 0x000fe40007ffe0ff */
[C---:B------:R-:W-:Y:S02]  /*9310*/  IADD3.X R137, R123.reuse, R245, RZ, P1, !PT ;  /* 0x000000f57b897210 */ /* 0x040fe40000ffe4ff */
[----:B------:R-:W-:Y:S01]  /*9320*/  IADD3.X R135, R123, R239, RZ, P2, !PT ;  /* 0x000000ef7b877210 */ /* 0x000fe200017fe4ff */
[----:B------:R-:W-:Y:S05]  /*9330*/  @!P0 BRA `(.L_x_5729) ;  /* 0x000000f000008947 */ /* 0x000fea0003800000 */
[----:B0---4-:R-:W0:Y:S01]  /*9340*/  LDS R247, [R244.X4+0x18c0] ;  /* 0x0018c000f4f77984 */ /* 0x011e220000004800 */
[----:B------:R-:W-:-:S02]  /*9350*/  IMAD R132, R242, c[0x0][0x2b0], RZ ;  /* 0x0000ac00f2847a24 */ /* 0x000fc400078e02ff */
        /* <DEDUP_REMOVED lines=13> */
.L_x_5729:
[----:B0---4-:R-:W-:Y:S05]  /*9430*/  BSYNC B0 ;  /* 0x0000000000007941 */ /* 0x011fea0003800000 */
.L_x_5728:
[----:B------:R-:W0:Y:S01]  /*9440*/  LDS R215, [R215.X4+0x1940] ;  /* 0x00194000d7d77984 */ /* 0x000e220000004800 */
[C---:B-1----:R-:W-:Y:S01]  /*9450*/  LEA R132, P0, R128.reuse, c[0x0][0x318], 0x2 ;  /* 0x0000c60080847a11 */ /* 0x042fe200078010ff */
[----:B------:R-:W-:Y:S01]  /*9460*/  USHF.L.U64.HI UR9, UR6, 0x2, UR7 ;  /* 0x0000000206097899 */ /* 0x000fe20008010207 */
[----:B------:R-:W-:Y:S01]  /*9470*/  BSSY B0, `(.L_x_5730) ;  /* 0x0000018000007945 */ /* 0x000fe20003800000 */
[----:B------:R-:W-:Y:S01]  /*9480*/  ULDC.64 UR10, c[0x0][0x2b0] ;  /* 0x0000ac00000a7ab9 */ /* 0x000fe20000000a00 */
[----:B------:R-:W-:Y:S01]  /*9490*/  LEA.HI.X R133, R128, c[0x0][0x31c], R245, 0x2, P0 ;  /* 0x0000c70080857a11 */ /* 0x000fe200000f14f5 */
[----:B------:R-:W-:Y:S01]  /*94a0*/  ULDC.64 UR12, c[0x0][0x2d0] ;  /* 0x0000b400000c7ab9 */ /* 0x000fe20000000a00 */
[C---:B------:R-:W-:Y:S01]  /*94b0*/  LEA R128, P0, R130.reuse, c[0x0][0x320], 0x2 ;  /* 0x0000c80082807a11 */ /* 0x040fe200078010ff */
[----:B------:R-:W-:Y:S02]  /*94c0*/  UIMAD UR8, UR9, UR10, URZ ;  /* 0x0000000a090872a4 */ /* 0x000fe4000f8e023f */
[----:B------:R-:W-:Y:S01]  /*94d0*/  USHF.L.U32 UR22, UR6, 0x2, URZ ;  /* 0x0000000206167899 */ /* 0x000fe2000800063f */
[----:B------:R-:W-:Y:S01]  /*94e0*/  LEA.HI.X R129, R130, c[0x0][0x324], R239, 0x2, P0 ;  /* 0x0000c90082817a11 */ /* 0x000fe200000f14ef */
[----:B------:R-:W-:Y:S01]  /*94f0*/  UIMAD UR9, UR9, UR12, URZ ;  /* 0x0000000c090972a4 */ /* 0x000fe2000f8e023f */
[----:B------:R-:W-:Y:S01]  /*9500*/  ISETP.GE.AND P0, PT, R241, 0x21, PT ;  /* 0x00000021f100780c */ /* 0x000fe20003f06270 */
[----:B------:R-:W-:Y:S01]  /*9510*/  UIMAD UR8, UR22, UR11, UR8 ;  /* 0x0000000b160872a4 */ /* 0x000fe2000f8e0208 */
[----:B------:R-:W-:Y:S01]  /*9520*/  IADD3 R130, R155, -c[0x0][0x174], RZ ;  /* 0x80005d009b827a10 */ /* 0x000fe20007ffe0ff */
[----:B------:R-:W-:-:S04]  /*9530*/  UIMAD UR9, UR22, UR13, UR9 ;  /* 0x0000000d160972a4 */ /* 0x000fc8000f8e0209 */
[----:B------:R-:W-:-:S04]  /*9540*/  IMAD R131, R130, -0x200, RZ ;  /* 0xfffffe0082837824 */ /* 0x000fc800078e02ff */
[----:B------:R-:W-:-:S04]  /*9550*/  IMAD.WIDE R134, R131, 0x4, R132 ;  /* 0x0000000483867825 */ /* 0x000fc800078e0284 */
        /* <DEDUP_REMOVED lines=9> */
.L_x_5731:
[----:B------:R-:W-:Y:S05]  /*95f0*/  BSYNC B0 ;  /* 0x0000000000007941 */ /* 0x000fea0003800000 */
.L_x_5730:
[C---:B-1----:R-:W-:Y:S01]  /*9600*/  SHF.L.U32 R131, R91.reuse, 0x2, RZ ;  /* 0x000000025b837819 */ /* 0x042fe200000006ff */
[----:B------:R-:W-:Y:S01]  /*9610*/  BSSY B0, `(.L_x_5732) ;  /* 0x0000018000007945 */ /* 0x000fe20003800000 */
[----:B------:R-:W-:Y:S01]  /*9620*/  SHF.L.U64.HI R135, R91, 0x2, R90 ;  /* 0x000000025b877819 */ /* 0x000fe2000001025a */
[----:B------:R-:W-:Y:S01]  /*9630*/  FADD.FTZ R216, R216, R235 ;  /* 0x000000ebd8d87221 */ /* 0x000fe20000010000 */
[C---:B------:R-:W-:Y:S02]  /*9640*/  IADD3 R130, P0, R131.reuse, R132, RZ ;  /* 0x0000008483827210 */ /* 0x040fe40007f1e0ff */
[----:B------:R-:W-:-:S02]  /*9650*/  IADD3 R128, P1, R131, R128, RZ ;  /* 0x0000008083807210 */ /* 0x000fc40007f3e0ff */
[----:B------:R-:W-:Y:S02]  /*9660*/  IADD3.X R131, R135, R133, RZ, P0, !PT ;  /* 0x0000008587837210 */ /* 0x000fe400007fe4ff */
[----:B------:R-:W-:Y:S02]  /*9670*/  MOV R133, UR22 ;  /* 0x0000001600857c02 */ /* 0x000fe40008000f00 */
[----:B------:R-:W-:Y:S02]  /*9680*/  ISETP.GE.AND P6, PT, R241, 0x41, PT ;  /* 0x00000041f100780c */ /* 0x000fe40003fc6270 */
[----:B------:R-:W-:Y:S01]  /*9690*/  IADD3.X R129, R135, R129, RZ, P1, !PT ;  /* 0x0000008187817210 */ /* 0x000fe20000ffe4ff */
[----:B------:R-:W-:Y:S01]  /*96a0*/  IMAD.WIDE.U32 R130, R133, c[0x0][0x2b0], R130 ;  /* 0x0000ac0085827a25 */ /* 0x000fe200078e0082 */
[----:B------:R-:W-:Y:S01]  /*96b0*/  MOV R135, UR22 ;  /* 0x0000001600877c02 */ /* 0x000fe20008000f00 */
[----:B------:R1:W2:Y:S01]  /*96c0*/  LDS R133, [R214.X4+0x19c0] ;  /* 0x0019c000d6857984 */ /* 0x0002a20000004800 */
[----:B------:R-:W-:-:S02]  /*96d0*/  ISETP.GE.AND P0, PT, R241, 0x61, PT ;  /* 0x00000061f100780c */ /* 0x000fc40003f06270 */
[----:B------:R-:W-:Y:S01]  /*96e0*/  IADD3 R131, R131, UR8, RZ ;  /* 0x0000000883837c10 */ /* 0x000fe2000fffe0ff */
[----:B------:R-:W-:Y:S01]  /*96f0*/  IMAD.WIDE.U32 R128, R135, c[0x0][0x2d0], R128 ;  /* 0x0000b40087807a25 */ /* 0x000fe200078e0080 */
[C---:B------:R-:W-:Y:S02]  /*9700*/  ISETP.GE.AND P1, PT, R241.reuse, 0x81, PT ;  /* 0x00000081f100780c */ /* 0x040fe40003f26270 */
[----:B------:R-:W-:Y:S02]  /*9710*/  ISETP.GE.AND P2, PT, R241, 0xa1, PT ;  /* 0x000000a1f100780c */ /* 0x000fe40003f46270 */
[----:B------:R-:W-:Y:S02]  /*9720*/  IADD3 R129, R129, UR9, RZ ;  /* 0x0000000981817c10 */ /* 0x000fe4000fffe0ff */
[C---:B------:R-:W-:Y:S02]  /*9730*/  ISETP.GE.AND P3, PT, R241.reuse, 0xc1, PT ;  /* 0x000000c1f100780c */ /* 0x040fe40003f66270 */
[----:B------:R-:W-:-:S02]  /*9740*/  ISETP.GE.AND P4, PT, R241, 0xe1, PT ;  /* 0x000000e1f100780c */ /* 0x000fc40003f86270 */
[----:B------:R-:W-:Y:S01]  /*9750*/  ISETP.GE.AND P5, PT, R241, 0x101, PT ;  /* 0x00000101f100780c */ /* 0x000fe20003fa6270 */
[----:B------:R-:W-:Y:S07]  /*9760*/  @!P6 BRA `(.L_x_5733) ;  /* 0x000000200000e947 */ /* 0x000fee0003800000 */
[----:B-1----:R1:W-:Y:S04]  /*9770*/  RED.E.ADD.F32.FTZ.RN.STRONG.GPU [R130.64+-0x700], R199 ;  /* 0xfff900c78200798e */ /* 0x0023e8000c10e78e */
[----:B--2---:R1:W-:Y:S02]  /*9780*/  RED.E.ADD.F32.FTZ.RN.STRONG.GPU [R128.64+-0x700], R133 ;  /* 0xfff900858000798e */ /* 0x0043e4000c10e78e */
.L_x_5733:
[----:B-1----:R-:W-:Y:S05]  /*9790*/  BSYNC B0 ;  /* 0x0000000000007941 */ /* 0x002fea0003800000 */
.L_x_5732:
[----:B------:R-:W1:Y:S01]  /*97a0*/  LDS R213, [R213.X4+0x1a40] ;  /* 0x001a4000d5d57984 */ /* 0x000e620000004800 */
[----:B------:R-:W-:Y:S01]  /*97b0*/  BSSY B0, `(.L_x_5734) ;  /* 0x0000004000007945 */ /* 0x000fe20003800000 */
[----:B------:R-:W-:Y:S05]  /*97c0*/  @!P0 BRA `(.L_x_5735) ;  /* 0x0000002000008947 */ /* 0x000fea0003800000 */
[----:B------:R3:W-:Y:S04]  /*97d0*/  RED.E.ADD.F32.FTZ.RN.STRONG.GPU [R130.64+-0x680], R198 ;  /* 0xfff980c68200798e */ /* 0x0007e8000c10e78e */
[----:B-1----:R3:W-:Y:S02]  /*97e0*/  RED.E.ADD.F32.FTZ.RN.STRONG.GPU [R128.64+-0x680], R213 ;  /* 0xfff980d58000798e */ /* 0x0027e4000c10e78e */
.L_x_5735:
[----:B------:R-:W-:Y:S05]  /*97f0*/  BSYNC B0 ;  /* 0x0000000000007941 */ /* 0x000fea0003800000 */
.L_x_5734:
[----:B--2---:R2:W4:Y:S01]  /*9800*/  LDS R133, [R212.X4+0x1ac0] ;  /* 0x001ac000d4857984 */ /* 0x0045220000004800 */
[----:B------:R-:W-:Y:S01]  /*9810*/  BSSY B0, `(.L_x_5736) ;  /* 0x0000004000007945 */ /* 0x000fe20003800000 */
[----:B------:R-:W-:Y:S05]  /*9820*/  @!P1 BRA `(.L_x_5737) ;  /* 0x0000002000009947 */ /* 0x000fea0003800000 */
[----:B------:R2:W-:Y:S04]  /*9830*/  RED.E.ADD.F32.FTZ.RN.STRONG.GPU [R130.64+-0x600], R197 ;  /* 0xfffa00c58200798e */ /* 0x0005e8000c10e78e */
[----:B----4-:R2:W-:Y:S02]  /*9840*/  RED.E.ADD.F32.FTZ.RN.STRONG.GPU [R128.64+-0x600], R133 ;  /* 0xfffa00858000798e */ /* 0x0105e4000c10e78e */
.L_x_5737:
[----:B------:R-:W-:Y:S05]  /*9850*/  BSYNC B0 ;  /* 0x0000000000007941 */ /* 0x000fea0003800000 */
.L_x_5736:
[----:B------:R-:W2:Y:S01]  /*9860*/  LDS R211, [R211.X4+0x1b40] ;  /* 0x001b4000d3d37984 */ /* 0x000ea20000004800 */
[----:B------:R-:W-:Y:S01]  /*9870*/  BSSY B0, `(.L_x_5738) ;  /* 0x0000004000007945 */ /* 0x000fe20003800000 */
[----:B------:R-:W-:Y:S05]  /*9880*/  @!P2 BRA `(.L_x_5739) ;  /* 0x000000200000a947 */ /* 0x000fea0003800000 */
[----:B------:R3:W-:Y:S04]  /*9890*/  RED.E.ADD.F32.FTZ.RN.STRONG.GPU [R130.64+-0x580], R196 ;  /* 0xfffa80c48200798e */ /* 0x0007e8000c10e78e */
[----:B--2---:R3:W-:Y:S02]  /*98a0*/  RED.E.ADD.F32.FTZ.RN.STRONG.GPU [R128.64+-0x580], R211 ;  /* 0xfffa80d38000798e */ /* 0x0047e4000c10e78e */
.L_x_5739:
[----:B------:R-:W-:Y:S05]  /*98b0*/  BSYNC B0 ;  /* 0x0000000000007941 */ /* 0x000fea0003800000 */
.L_x_5738:
[----:B--2-4-:R2:W4:Y:S01]  /*98c0*/  LDS R133, [R210.X4+0x1bc0] ;  /* 0x001bc000d2857984 */ /* 0x0145220000004800 */
[----:B------:R-:W-:Y:S01]  /*98d0*/  BSSY B0, `(.L_x_5740) ;  /* 0x0000004000007945 */ /* 0x000fe20003800000 */
[----:B------:R-:W-:Y:S05]  /*98e0*/  @!P3 BRA `(.L_x_5741) ;  /* 0x000000200000b947 */ /* 0x000fea0003800000 */
[----:B------:R2:W-:Y:S04]  /*98f0*/  RED.E.ADD.F32.FTZ.RN.STRONG.GPU [R130.64+-0x500], R195 ;  /* 0xfffb00c38200798e */ /* 0x0005e8000c10e78e */
[----:B----4-:R2:W-:Y:S02]  /*9900*/  RED.E.ADD.F32.FTZ.RN.STRONG.GPU [R128.64+-0x500], R133 ;  /* 0xfffb00858000798e */ /* 0x0105e4000c10e78e */
.L_x_5741:
[----:B------:R-:W-:Y:S05]  /*9910*/  BSYNC B0 ;  /* 0x0000000000007941 */ /* 0x000fea0003800000 */
.L_x_5740:
[----:B------:R-:W2:Y:S01]  /*9920*/  LDS R209, [R209.X4+0x1c40] ;  /* 0x001c4000d1d17984 */ /* 0x000ea20000004800 */
[----:B------:R-:W-:Y:S01]  /*9930*/  BSSY B0, `(.L_x_5742) ;  /* 0x0000004000007945 */ /* 0x000fe20003800000 */
[----:B------:R-:W-:Y:S05]  /*9940*/  @!P4 BRA `(.L_x_5743) ;  /* 0x000000200000c947 */ /* 0x000fea0003800000 */
[----:B------:R3:W-:Y:S04]  /*9950*/  RED.E.ADD.F32.FTZ.RN.STRONG.GPU [R130.64+-0x480], R194 ;  /* 0xfffb80c28200798e */ /* 0x0007e8000c10e78e */
[----:B--2---:R3:W-:Y:S02]  /*9960*/  RED.E.ADD.F32.FTZ.RN.STRONG.GPU [R128.64+-0x480], R209 ;  /* 0xfffb80d18000798e */ /* 0x0047e4000c10e78e */
.L_x_5743:
[----:B------:R-:W-:Y:S05]  /*9970*/  BSYNC B0 ;  /* 0x0000000000007941 */ /* 0x000fea0003800000 */
.L_x_5742:
[----:B--2-4-:R2:W4:Y:S01]  /*9980*/  LDS R133, [R208.X4+0x1cc0] ;  /* 0x001cc000d0857984 */ /* 0x0145220000004800 */
[----:B------:R-:W-:Y:S01]  /*9990*/  BSSY B0, `(.L_x_5744) ;  /* 0x0000004000007945 */ /* 0x000fe20003800000 */
[----:B------:R-:W-:Y:S05]  /*99a0*/  @!P5 BRA `(.L_x_5745) ;  /* 0x000000200000d947 */ /* 0x000fea0003800000 */
[----:B------:R2:W-:Y:S04]  /*99b0*/  RED.E.ADD.F32.FTZ.RN.STRONG.GPU [R130.64+-0x400], R193 ;  /* 0xfffc00c18200798e */ /* 0x0005e8000c10e78e */
[----:B----4-:R2:W-:Y:S02]  /*99c0*/  RED.E.ADD.F32.FTZ.RN.STRONG.GPU [R128.64+-0x400], R133 ;  /* 0xfffc00858000798e */ /* 0x0105e4000c10e78e */
.L_x_5745:
[----:B------:R-:W-:Y:S05]  /*99d0*/  BSYNC B0 ;  /* 0x0000000000007941 */ /* 0x000fea0003800000 */
.L_x_5744:
        /* <DEDUP_REMOVED lines=12> */
.L_x_5747:
[----:B------:R-:W-:Y:S05]  /*9aa0*/  BSYNC B0 ;  /* 0x0000000000007941 */ /* 0x000fea0003800000 */
.L_x_5746:
[----:B--2-4-:R2:W4:Y:S01]  /*9ab0*/  LDS R133, [R206.X4+0x1dc0] ;  /* 0x001dc000ce857984 */ /* 0x0145220000004800 */
[----:B------:R-:W-:Y:S01]  /*9ac0*/  BSSY B0, `(.L_x_5748) ;  /* 0x0000004000007945 */ /* 0x000fe20003800000 */
[----:B------:R-:W-:Y:S05]  /*9ad0*/  @!P0 BRA `(.L_x_5749) ;  /* 0x0000002000008947 */ /* 0x000fea0003800000 */
[----:B------:R2:W-:Y:S04]  /*9ae0*/  RED.E.ADD.F32.FTZ.RN.STRONG.GPU [R130.64+-0x300], R191 ;  /* 0xfffd00bf8200798e */ /* 0x0005e8000c10e78e */
[----:B----4-:R2:W-:Y:S02]  /*9af0*/  RED.E.ADD.F32.FTZ.RN.STRONG.GPU [R128.64+-0x300], R133 ;  /* 0xfffd00858000798e */ /* 0x0105e4000c10e78e */
.L_x_5749:
[----:B------:R-:W-:Y:S05]  /*9b00*/  BSYNC B0 ;  /* 0x0000000000007941 */ /* 0x000fea0003800000 */
.L_x_5748:
[----:B------:R-:W2:Y:S01]  /*9b10*/  LDS R205, [R205.X4+0x1e40] ;  /* 0x001e4000cdcd7984 */ /* 0x000ea20000004800 */
[----:B------:R-:W-:Y:S01]  /*9b20*/  BSSY B0, `(.L_x_5750) ;  /* 0x0000004000007945 */ /* 0x000fe20003800000 */
[----:B------:R-:W-:Y:S05]  /*9b30*/  @!P1 BRA `(.L_x_5751) ;  /* 0x0000002000009947 */ /* 0x000fea0003800000 */
[----:B------:R3:W-:Y:S04]  /*9b40*/  RED.E.ADD.F32.FTZ.RN.STRONG.GPU [R130.64+-0x280], R190 ;  /* 0xfffd80be8200798e */ /* 0x0007e8000c10e78e */
[----:B--2---:R3:W-:Y:S02]  /*9b50*/  RED.E.ADD.F32.FTZ.RN.STRONG.GPU [R128.64+-0x280], R205 ;  /* 0xfffd80cd8000798e */ /* 0x0047e4000c10e78e */
.L_x_5751:
[----:B------:R-:W-:Y:S05]  /*9b60*/  BSYNC B0 ;  /* 0x0000000000007941 */ /* 0x000fea0003800000 */
.L_x_5750:
[----:B--2-4-:R2:W4:Y:S01]  /*9b70*/  LDS R133, [R204.X4+0x1ec0] ;  /* 0x001ec000cc857984 */ /* 0x0145220000004800 */
[----:B------:R-:W-:Y:S01]  /*9b80*/  BSSY B0, `(.L_x_5752) ;  /* 0x0000004000007945 */ /* 0x000fe20003800000 */
[----:B------:R-:W-:Y:S05]  /*9b90*/  @!P2 BRA `(.L_x_5753) ;  /* 0x000000200000a947 */ /* 0x000fea0003800000 */
[----:B------:R2:W-:Y:S04]  /*9ba0*/  RED.E.ADD.F32.FTZ.RN.STRONG.GPU [R130.64+-0x200], R189 ;  /* 0xfffe00bd8200798e */ /* 0x0005e8000c10e78e */
[----:B----4-:R2:W-:Y:S02]  /*9bb0*/  RED.E.ADD.F32.FTZ.RN.STRONG.GPU [R128.64+-0x200], R133 ;  /* 0xfffe00858000798e */ /* 0x0105e4000c10e78e */
.L_x_5753:
[----:B------:R-:W-:Y:S05]  /*9bc0*/  BSYNC B0 ;  /* 0x0000000000007941 */ /* 0x000fea0003800000 */
.L_x_5752:
[----:B------:R-:W2:Y:S01]  /*9bd0*/  LDS R203, [R203.X4+0x1f40] ;  /* 0x001f4000cbcb7984 */ /* 0x000ea20000004800 */
[----:B------:R-:W-:Y:S01]  /*9be0*/  BSSY B0, `(.L_x_5754) ;  /* 0x0000004000007945 */ /* 0x000fe20003800000 */
[----:B------:R-:W-:Y:S05]  /*9bf0*/  @!P3 BRA `(.L_x_5755) ;  /* 0x000000200000b947 */ /* 0x000fea0003800000 */
[----:B------:R3:W-:Y:S04]  /*9c00*/  RED.E.ADD.F32.FTZ.RN.STRONG.GPU [R130.64+-0x180], R187 ;  /* 0xfffe80bb8200798e */ /* 0x0007e8000c10e78e */
[----:B--2---:R3:W-:Y:S02]  /*9c10*/  RED.E.ADD.F32.FTZ.RN.STRONG.GPU [R128.64+-0x180], R203 ;  /* 0xfffe80cb8000798e */ /* 0x0047e4000c10e78e */
.L_x_5755:
[----:B------:R-:W-:Y:S05]  /*9c20*/  BSYNC B0 ;  /* 0x0000000000007941 */ /* 0x000fea0003800000 */
.L_x_5754:
[----:B--2-4-:R2:W4:Y:S01]  /*9c30*/  LDS R133, [R202.X4+0x1fc0] ;  /* 0x001fc000ca857984 */ /* 0x0145220000004800 */
[----:B------:R-:W-:Y:S01]  /*9c40*/  BSSY B0, `(.L_x_5756) ;  /* 0x0000004000007945 */ /* 0x000fe20003800000 */
[----:B------:R-:W-:Y:S05]  /*9c50*/  @!P4 BRA `(.L_x_5757) ;  /* 0x000000200000c947 */ /* 0x000fea0003800000 */
[----:B------:R2:W-:Y:S04]  /*9c60*/  RED.E.ADD.F32.FTZ.RN.STRONG.GPU [R130.64+-0x100], R185 ;  /* 0xffff00b98200798e */ /* 0x0005e8000c10e78e */
[----:B----4-:R2:W-:Y:S02]  /*9c70*/  RED.E.ADD.F32.FTZ.RN.STRONG.GPU [R128.64+-0x100], R133 ;  /* 0xffff00858000798e */ /* 0x0105e4000c10e78e */
.L_x_5757:
[----:B------:R-:W-:Y:S05]  /*9c80*/  BSYNC B0 ;  /* 0x0000000000007941 */ /* 0x000fea0003800000 */
.L_x_5756:
[----:B------:R-:W2:Y:S01]  /*9c90*/  LDS R201, [R201.X4+0x2040] ;  /* 0x00204000c9c97984 */ /* 0x000ea20000004800 */
[----:B------:R-:W-:Y:S01]  /*9ca0*/  BSSY B0, `(.L_x_5758) ;  /* 0x0000004000007945 */ /* 0x000fe20003800000 */
[----:B------:R-:W-:Y:S05]  /*9cb0*/  @!P5 BRA `(.L_x_5759) ;  /* 0x000000200000d947 */ /* 0x000fea0003800000 */
[----:B------:R3:W-:Y:S04]  /*9cc0*/  RED.E.ADD.F32.FTZ.RN.STRONG.GPU [R130.64+-0x80], R183 ;  /* 0xffff80b78200798e */ /* 0x0007e8000c10e78e */
[----:B--2---:R3:W-:Y:S02]  /*9cd0*/  RED.E.ADD.F32.FTZ.RN.STRONG.GPU [R128.64+-0x80], R201 ;  /* 0xffff80c98000798e */ /* 0x0047e4000c10e78e */
.L_x_5759:
[----:B------:R-:W-:Y:S05]  /*9ce0*/  BSYNC B0 ;  /* 0x0000000000007941 */ /* 0x000fea0003800000 */
.L_x_5758:
[----:B--23--:R-:W2:Y:S01]  /*9cf0*/  SHFL.DOWN P0, R129, R216, 0x1, 0x1f ;  /* 0x08201f00d8817f89 */ /* 0x00cea20000000000 */
[----:B------:R-:W-:Y:S01]  /*9d00*/  FMUL.FTZ R128, R9, R8 ;  /* 0x0000000809807220 */ /* 0x000fe20000410000 */
[----:B------:R-:W-:Y:S01]  /*9d10*/  ISETP.NE.AND P2, PT, R167, RZ, PT ;  /* 0x000000ffa700720c */ /* 0x000fe20003f45270 */
[-C--:B------:R-:W-:Y:S01]  /*9d20*/  FMUL.FTZ R9, R10, R7.reuse ;  /* 0x000000070a097220 */ /* 0x080fe20000410000 */
[----:B------:R-:W-:Y:S01]  /*9d30*/  BSSY B0, `(.L_x_5760) ;  /* 0x0000068000007945 */ /* 0x000fe20003800000 */
[----:B------:R-:W-:-:S02]  /*9d40*/  FMUL.FTZ R7, R23, R7 ;  /* 0x0000000717077220 */ /* 0x000fc40000410000 */
[----:B------:R-:W-:Y:S02]  /*9d50*/  FFMA.FTZ R46, R9, R78, R46 ;  /* 0x0000004e092e7223 */ /* 0x000fe4000001002e */
[----:B------:R-:W-:Y:S02]  /*9d60*/  FMUL.FTZ R222, R7, R222 ;  /* 0x000000de07de7220 */ /* 0x000fe40000410000 */
[-C--:B------:R-:W-:Y:S02]  /*9d70*/  FMUL.FTZ R7, R12, R5.reuse ;  /* 0x000000050c077220 */ /* 0x080fe40000410000 */
[----:B------:R-:W-:Y:S02]  /*9d80*/  FMUL.FTZ R5, R23, R5 ;  /* 0x0000000517057220 */ /* 0x000fe40000410000 */
[----:B------:R-:W-:Y:S02]  /*9d90*/  FFMA.FTZ R9, R97, R9, R222 ;  /* 0x0000000961097223 */ /* 0x000fe400000100de */
[----:B------:R-:W-:-:S02]  /*9da0*/  FMUL.FTZ R224, R5, R224 ;  /* 0x000000e005e07220 */ /* 0x000fc40000410000 */
[C---:B------:R-:W-:Y:S02]  /*9db0*/  FMUL.FTZ R8, R23.reuse, R8 ;  /* 0x0000000817087220 */ /* 0x040fe40000410000 */
[-C--:B------:R-:W-:Y:S02]  /*9dc0*/  FMUL.FTZ R5, R14, R3.reuse ;  /* 0x000000030e057220 */ /* 0x080fe40000410000 */
[----:B------:R-:W-:Y:S02]  /*9dd0*/  FMUL.FTZ R3, R23, R3 ;  /* 0x0000000317037220 */ /* 0x000fe40000410000 */
[----:B--2---:R-:W-:Y:S02]  /*9de0*/  @P0 FADD R129, R216, R129 ;  /* 0x00000081d8810221 */ /* 0x004fe40000000000 */
[----:B------:R-:W-:Y:S02]  /*9df0*/  FADD.FTZ R36, R9, R36 ;  /* 0x0000002409247221 */ /* 0x000fe40000010000 */
[----:B------:R-:W-:Y:S01]  /*9e00*/  FMUL.FTZ R221, R8, R221 ;  /* 0x000000dd08dd7220 */ /* 0x000fe20000410000 */
[----:B------:R-:W2:Y:S01]  /*9e10*/  SHFL.DOWN P0, R130, R129, 0x2, 0x1f ;  /* 0x08401f0081827f89 */ /* 0x000ea20000000000 */
[----:B------:R-:W-:-:S02]  /*9e20*/  FMUL.FTZ R8, R11, R6 ;  /* 0x000000060b087220 */ /* 0x000fc40000410000 */
[----:B------:R-:W-:Y:S02]  /*9e30*/  FMUL.FTZ R226, R3, R226 ;  /* 0x000000e203e27220 */ /* 0x000fe40000410000 */
[----:B------:R-:W-:Y:S02]  /*9e40*/  FMUL.FTZ R6, R23, R6 ;  /* 0x0000000617067220 */ /* 0x000fe40000410000 */
[----:B------:R-:W-:Y:S02]  /*9e50*/  FFMA.FTZ R50, R5, R82, R50 ;  /* 0x0000005205327223 */ /* 0x000fe40000010032 */
[-C--:B------:R-:W-:Y:S02]  /*9e60*/  FMUL.FTZ R17, R17, R0.reuse ;  /* 0x0000000011117220 */ /* 0x080fe40000410000 */
[----:B------:R-:W-:Y:S02]  /*9e70*/  FMUL.FTZ R3, R23, R0 ;  /* 0x0000000017037220 */ /* 0x000fe40000410000 */
[----:B------:R-:W-:-:S02]  /*9e80*/  FFMA.FTZ R5, R101, R5, R226 ;  /* 0x0000000565057223 */ /* 0x000fc400000100e2 */
[----:B------:R-:W-:Y:S02]  /*9e90*/  FMUL.FTZ R223, R6, R223 ;  /* 0x000000df06df7220 */ /* 0x000fe40000410000 */
[----:B------:R-:W-:Y:S02]  /*9ea0*/  FMUL.FTZ R0, R23, R181 ;  /* 0x000000b517007220 */ /* 0x000fe40000410000 */
[-C--:B------:R-:W-:Y:S02]  /*9eb0*/  FMUL.FTZ R6, R13, R4.reuse ;  /* 0x000000040d067220 */ /* 0x080fe40000410000 */
[----:B------:R-:W-:Y:S02]  /*9ec0*/  FMUL.FTZ R4, R23, R4 ;  /* 0x0000000417047220 */ /* 0x000fe40000410000 */
[----:B------:R-:W-:Y:S02]  /*9ed0*/  FADD.FTZ R32, R5, R32 ;  /* 0x0000002005207221 */ /* 0x000fe40000010000 */
[----:B--2---:R-:W-:-:S02]  /*9ee0*/  @P0 FADD R130, R129, R130 ;  /* 0x0000008281820221 */ /* 0x004fc40000000000 */
[----:B------:R-:W-:Y:S02]  /*9ef0*/  FMUL.FTZ R16, R16, R181 ;  /* 0x000000b510107220 */ /* 0x000fe40000410000 */
[----:B------:R-:W-:Y:S01]  /*9f00*/  FMUL.FTZ R0, R0, R229 ;  /* 0x000000e500007220 */ /* 0x000fe20000410000 */
[----:B------:R-:W2:Y:S01]  /*9f10*/  SHFL.DOWN P0, R131, R130, 0x4, 0x1f ;  /* 0x08801f0082837f89 */ /* 0x000ea20000000000 */
[----:B------:R-:W-:Y:S02]  /*9f20*/  FMUL.FTZ R5, R23, R188 ;  /* 0x000000bc17057220 */ /* 0x000fe40000410000 */
[----:B------:R-:W-:Y:S02]  /*9f30*/  FMUL.FTZ R225, R4, R225 ;  /* 0x000000e104e17220 */ /* 0x000fe40000410000 */
[----:B------:R-:W-:Y:S02]  /*9f40*/  FFMA.FTZ R48, R7, R80, R48 ;  /* 0x0000005007307223 */ /* 0x000fe40000010030 */
[----:B------:R-:W-:-:S02]  /*9f50*/  FFMA.FTZ R7, R99, R7, R224 ;  /* 0x0000000763077223 */ /* 0x000fc400000100e0 */
[----:B------:R-:W-:Y:S02]  /*9f60*/  FMUL.FTZ R4, R15, R2 ;  /* 0x000000020f047220 */ /* 0x000fe40000410000 */
[----:B------:R-:W-:Y:S02]  /*9f70*/  FMUL.FTZ R228, R3, R228 ;  /* 0x000000e403e47220 */ /* 0x000fe40000410000 */
[----:B------:R-:W-:Y:S02]  /*9f80*/  FMUL.FTZ R2, R23, R2 ;  /* 0x0000000217027220 */ /* 0x000fe40000410000 */
[----:B------:R-:W-:Y:S02]  /*9f90*/  FMUL.FTZ R3, R18, R188 ;  /* 0x000000bc12037220 */ /* 0x000fe40000410000 */
[----:B------:R-:W-:Y:S02]  /*9fa0*/  FMUL.FTZ R5, R5, R230 ;  /* 0x000000e605057220 */ /* 0x000fe40000410000 */
[----:B------:R-:W-:-:S02]  /*9fb0*/  FFMA.FTZ R0, R103, R16, R0 ;  /* 0x0000001067007223 */ /* 0x000fc40000010000 */
[----:B------:R-:W-:Y:S02]  /*9fc0*/  FADD.FTZ R34, R7, R34 ;  /* 0x0000002207227221 */ /* 0x000fe40000010000 */
[----:B------:R-:W-:Y:S02]  /*9fd0*/  FMUL.FTZ R227, R2, R227 ;  /* 0x000000e302e37220 */ /* 0x000fe40000410000 */
[----:B--2---:R-:W-:Y:S02]  /*9fe0*/  @P0 FADD R131, R130, R131 ;  /* 0x0000008382830221 */ /* 0x004fe40000000000 */
[----:B------:R-:W-:Y:S02]  /*9ff0*/  FFMA.FTZ R7, R104, R3, R5 ;  /* 0x0000000368077223 */ /* 0x000fe40000010005 */
[----:B------:R-:W-:Y:S01]  /*a000*/  FADD.FTZ R29, R0, R29 ;  /* 0x0000001d001d7221 */ /* 0x000fe20000010000 */
[----:B------:R-:W2:Y:S01]  /*a010*/  SHFL.DOWN P0, R10, R131, 0x8, 0x1f ;  /* 0x09001f00830a7f89 */ /* 0x000ea20000000000 */
[----:B------:R-:W-:-:S02]  /*a020*/  FMUL.FTZ R2, R19, R240 ;  /* 0x000000f013027220 */ /* 0x000fc40000410000 */
[----:B------:R-:W-:Y:S02]  /*a030*/  FMUL.FTZ R5, R23, R236 ;  /* 0x000000ec17057220 */ /* 0x000fe40000410000 */
[----:B------:R-:W-:Y:S02]  /*a040*/  FMUL.FTZ R0, R21, R234 ;  /* 0x000000ea15007220 */ /* 0x000fe40000410000 */
[C---:B------:R-:W-:Y:S02]  /*a050*/  FMUL.FTZ R240, R23.reuse, R240 ;  /* 0x000000f017f07220 */ /* 0x040fe40000410000 */
[----:B------:R-:W-:Y:S02]  /*a060*/  FMUL.FTZ R234, R23, R234 ;  /* 0x000000ea17ea7220 */ /* 0x000fe40000410000 */
[----:B------:R-:W-:Y:S02]  /*a070*/  FFMA.FTZ R54, R3, R87, R54 ;  /* 0x0000005703367223 */ /* 0x000fe40000010036 */
[----:B------:R-:W-:-:S02]  /*a080*/  FMUL.FTZ R3, R20, R236 ;  /* 0x000000ec14037220 */ /* 0x000fc40000410000 */
[----:B------:R-:W-:Y:S02]  /*a090*/  FMUL.FTZ R5, R5, R232 ;  /* 0x000000e805057220 */ /* 0x000fe40000410000 */
[----:B------:R-:W-:Y:S02]  /*a0a0*/  FMUL.FTZ R240, R240, R231 ;  /* 0x000000e7f0f07220 */ /* 0x000fe40000410000 */
[----:B------:R-:W-:Y:S02]  /*a0b0*/  FMUL.FTZ R234, R234, R233 ;  /* 0x000000e9eaea7220 */ /* 0x000fe40000410000 */
[----:B------:R-:W-:Y:S02]  /*a0c0*/  FFMA.FTZ R45, R128, R76, R45 ;  /* 0x0000004c802d7223 */ /* 0x000fe4000001002d */
[----:B------:R-:W-:Y:S02]  /*a0d0*/  FFMA.FTZ R47, R8, R79, R47 ;  /* 0x0000004f082f7223 */ /* 0x000fe4000001002f */
[----:B--2---:R-:W-:Y:S01]  /*a0e0*/  @P0 FADD R10, R131, R10 ;  /* 0x0000000a830a0221 */ /* 0x004fe20000000000 */
[----:B------:R-:W-:Y:S01]  /*a0f0*/  ISETP.NE.AND P0, PT, R157, RZ, PT ;  /* 0x000000ff9d00720c */ /* 0x000fe20003f05270 */
[----:B------:R-:W-:-:S02]  /*a100*/  FFMA.FTZ R49, R6, R81, R49 ;  /* 0x0000005106317223 */ /* 0x000fc40000010031 */
[----:B------:R-:W-:Y:S01]  /*a110*/  FFMA.FTZ R51, R4, R83, R51 ;  /* 0x0000005304337223 */ /* 0x000fe20000010033 */
[----:B------:R-:W2:Y:S01]  /*a120*/  SHFL.DOWN P1, R9, R10, 0x10, 0x1f ;  /* 0x0a001f000a097f89 */ /* 0x000ea20000020000 */
        /* <DEDUP_REMOVED lines=12> */
[----:B--2---:R-:W-:Y:S02]  /*a1f0*/  @P1 FADD R9, R10, R9 ;  /* 0x000000090a091221 */ /* 0x004fe40000000000 */
[----:B------:R-:W-:Y:S02]  /*a200*/  FFMA.FTZ R3, R107, R0, R234 ;  /* 0x000000006b037223 */ /* 0x000fe400000100ea */
[----:B------:R-:W-:Y:S01]  /*a210*/  FFMA.FTZ R43, R220, R74, R43 ;  /* 0x0000004adc2b7223 */ /* 0x000fe2000001002b */
[----:B------:R2:W-:Y:S01]  /*a220*/  @!P0 STS [0x2104], R9 ;  /* 0x00210409ff008388 */ /* 0x0005e20000000800 */
        /* <DEDUP_REMOVED lines=24> */
.L_x_5761:
[----:B--2---:R-:W-:Y:S05]  /*a3b0*/  BSYNC B0 ;  /* 0x0000000000007941 */ /* 0x004fea0003800000 */
.L_x_5760:
[----:B------:R-:W-:Y:S01]  /*a3c0*/  IADD3 R25, R25, 0x1, RZ ;  /* 0x0000000119197810 */ /* 0x000fe20007ffe0ff */
[----:B------:R-:W-:-:S03]  /*a3d0*/  UIADD3 UR6, UP0, UR6, 0x1, URZ ;  /* 0x0000000106067890 */ /* 0x000fc6000ff1e03f */
[----:B------:R-:W-:Y:S01]  /*a3e0*/  ISETP.GE.AND P0, PT, R25, c[0x0][0x16c], PT ;  /* 0x00005b0019007a0c */ /* 0x000fe20003f06270 */
[----:B------:R-:W-:-:S12]  /*a3f0*/  UIADD3.X UR7, URZ, UR7, URZ, UP0, !UPT ;  /* 0x000000073f077290 */ /* 0x000fd800087fe43f */
[----:B------:R-:W-:Y:S01]  /*a400*/  @P0 CALL.REL.NOINC `(.L_x_5725) ;  /* 0x0000001000000944 */ /* 0x000fe20003c00000 */
[----:B------:R-:W-:Y:S05]  /*a410*/  BRA `(.L_x_5762) ;  /* 0xffffc37000007947 */ /* 0x000fea000383ffff */
.L_x_5725:
        /* <DEDUP_REMOVED lines=15> */
[----:B------:R-:W5:Y:S01]  /*a510*/  @!P3 LDG.E R3, [R124.64+0x100] ;  /* 0x0001000e7c03b981 */ /* 0x000f62000c1e1900 */
[----:B------:R-:W-:-:S03]  /*a520*/  ISETP.GE.AND P3, PT, R168, R151, PT ;  /* 0x00000097a800720c */ /* 0x000fc60003f66270 */
[----:B----4-:R-:W4:Y:S01]  /*a530*/  @!P4 LDG.E R2, [R124.64+0x180] ;  /* 0x0001800e7c02c981 */ /* 0x010f22000c1e1900 */
[-C--:B------:R-:W-:Y:S01]  /*a540*/  ISETP.GE.AND P4, PT, R166, R151.reuse, PT ;  /* 0x00000097a600720c */ /* 0x080fe20003f86270 */
[----:B------:R-:W-:Y:S02]  /*a550*/  CS2R R8, SRZ ;  /* 0x0000000000087805 */ /* 0x000fe4000001ff00 */
        /* <DEDUP_REMOVED lines=11> */
[----:B------:R-:W-:Y:S01]  /*a610*/  ISETP.GE.AND P4, PT, R154, R151, PT ;  /* 0x000000979a00720c */ /* 0x000fe20003f86270 */
[----:B------:R-:W-:Y:S01]  /*a620*/  CS2R R10, SRZ ;  /* 0x00000000000a7805 */ /* 0x000fe2000001ff00 */
[----:B------:R-:W-:Y:S01]  /*a630*/  CS2R R12, SRZ ;  /* 0x00000000000c7805 */ /* 0x000fe2000001ff00 */
[----:B------:R-:W-:-:S04]  /*a640*/  CS2R R14, SRZ ;  /* 0x00000000000e7805 */ /* 0x000fc8000001ff00 */
[----:B------:R-:W4:Y:S04]  /*a650*/  @!P5 LDG.E R11, [R124.64+0x500] ;  /* 0x0005000e7c0bd981 */ /* 0x000f28000c1e1900 */
[----:B------:R-:W4:Y:S04]  /*a660*/  @!P0 LDG.E R10, [R124.64+0x580] ;  /* 0x0005800e7c0a8981 */ /* 0x000f28000c1e1900 */
[----:B------:R-:W4:Y:S04]  /*a670*/  @!P1 LDG.E R13, [R124.64+0x600] ;  /* 0x0006000e7c0d9981 */ /* 0x000f28000c1e1900 */
[----:B------:R-:W4:Y:S04]  /*a680*/  @!P2 LDG.E R12, [R124.64+0x680] ;  /* 0x0006800e7c0ca981 */ /* 0x000f28000c1e1900 */
[----:B------:R-:W4:Y:S04]  /*a690*/  @!P3 LDG.E R15, [R124.64+0x700] ;  /* 0x0007000e7c0fb981 */ /* 0x000f28000c1e1900 */
[----:B------:R-:W4:Y:S01]  /*a6a0*/  @!P4 LDG.E R14, [R124.64+0x780] ;  /* 0x0007800e7c0ec981 */ /* 0x000f22000c1e1900 */
[----:B------:R-:W-:Y:S01]  /*a6b0*/  ISETP.NE.AND P6, PT, R167, RZ, PT ;  /* 0x000000ffa700720c */ /* 0x000fe20003fc5270 */
[----:B------:R-:W-:Y:S01]  /*a6c0*/  IMAD R59, R179, c[0x0][0x2e0], RZ ;  /* 0x0000b800b33b7a24 */ /* 0x000fe200078e02ff */
[----:B------:R-:W-:Y:S01]  /*a6d0*/  BSSY B0, `(.L_x_5763) ;  /* 0x00000d3000007945 */ /* 0x000fe20003800000 */
[----:B--2---:R-:W-:Y:S04]  /*a6e0*/  STS [R150], R41 ;  /* 0x0000002996007388 */ /* 0x004fe80000000800 */
        /* <DEDUP_REMOVED lines=19> */
[----:B------:R-:W5:Y:S01]  /*a820*/  LDS R3, [R109+0xc] ;  /* 0x00000c006d037984 */ /* 0x000f620000000800 */
[----:B--2---:R-:W-:-:S03]  /*a830*/  FADD.FTZ R5, R0, UR5 ;  /* 0x0000000500057e21 */ /* 0x004fc60008010000 */
[----:B------:R-:W2:Y:S01]  /*a840*/  LDS R0, [R109+0x14] ;  /* 0x000014006d007984 */ /* 0x000ea20000000800 */
[----:B---3--:R-:W-:Y:S01]  /*a850*/  FADD.FTZ R8, R2, UR5 ;  /* 0x0000000502087e21 */ /* 0x008fe20008010000 */
[----:B------:R-:W-:Y:S02]  /*a860*/  FSETP.GTU.FTZ.AND P1, PT, R5, 20, PT ;  /* 0x41a000000500780b */ /* 0x000fe40003f3c000 */
[----:B------:R-:W3:Y:S01]  /*a870*/  LDS R2, [R109+0x18] ;  /* 0x000018006d027984 */ /* 0x000ee20000000800 */
[----:B----4-:R-:W-:Y:S01]  /*a880*/  FADD.FTZ R4, R4, UR5 ;  /* 0x0000000504047e21 */ /* 0x010fe20008010000 */
[----:B------:R-:W-:Y:S01]  /*a890*/  FSETP.GTU.FTZ.AND P3, PT, R8, 20, PT ;  /* 0x41a000000800780b */ /* 0x000fe20003f7c000 */
[----:B-----5:R-:W-:-:S03]  /*a8a0*/  FADD.FTZ R9, R3, UR5 ;  /* 0x0000000503097e21 */ /* 0x020fc60008010000 */
[----:B------:R-:W-:Y:S01]  /*a8b0*/  FSETP.GTU.FTZ.AND P0, PT, R4, 20, PT ;  /* 0x41a000000400780b */ /* 0x000fe20003f1c000 */
[----:B------:R-:W4:Y:S01]  /*a8c0*/  LDS R3, [R109+0x1c] ;  /* 0x00001c006d037984 */ /* 0x000f220000000800 */
[----:B------:R-:W-:-:S03]  /*a8d0*/  FSETP.GTU.FTZ.AND P2, PT, R9, 20, PT ;  /* 0x41a000000900780b */ /* 0x000fc60003f5c000 */
[----:B------:R-:W-:-:S04]  /*a8e0*/  @!P1 FMUL.FTZ R5, R5, -1.4426950216293334961 ;  /* 0xbfb8aa3b05059820 */ /* 0x000fc80000410000 */
[----:B------:R5:W1:Y:S01]  /*a8f0*/  @!P1 MUFU.EX2 R6, R5 ;  /* 0x0000000500069308 */ /* 0x000a620000000800 */
[----:B------:R-:W-:-:S03]  /*a900*/  @!P3 FMUL.FTZ R8, R8, -1.4426950216293334961 ;  /* 0xbfb8aa3b0808b820 */ /* 0x000fc60000410000 */
[----:B------:R-:W-:Y:S02]  /*a910*/  @!P0 FMUL.FTZ R10, R4, -1.4426950216293334961 ;  /* 0xbfb8aa3b040a8820 */ /* 0x000fe40000410000 */
[----:B------:R-:W0:Y:S02]  /*a920*/  LDS R4, [R109+0x20] ;  /* 0x000020006d047984 */ /* 0x000e240000000800 */
[----:B------:R-:W3:Y:S01]  /*a930*/  @!P3 MUFU.EX2 R8, R8 ;  /* 0x000000080008b308 */ /* 0x000ee20000000800 */
[----:B------:R-:W-:Y:S01]  /*a940*/  @!P2 FMUL.FTZ R9, R9, -1.4426950216293334961 ;  /* 0xbfb8aa3b0909a820 */ /* 0x000fe20000410000 */
[----:B-----5:R-:W-:Y:S01]  /*a950*/  LDS R5, [R109+0x24] ;  /* 0x000024006d057984 */ /* 0x020fe20000000800 */
[----:B-1----:R-:W-:-:S05]  /*a960*/  @!P1 FADD.FTZ R7, R6, 1 ;  /* 0x3f80000006079421 */ /* 0x002fca0000010000 */
[----:B------:R-:W1:Y:S01]  /*a970*/  @!P0 MUFU.EX2 R10, R10 ;  /* 0x0000000a000a8308 */ /* 0x000e620000000800 */
[----:B------:R-:W5:Y:S01]  /*a980*/  LDS R6, [R109+0x28] ;  /* 0x000028006d067984 */ /* 0x000f620000000800 */
[----:B--2---:R-:W-:Y:S02]  /*a990*/  FADD.FTZ R0, R0, UR5 ;  /* 0x0000000500007e21 */ /* 0x004fe40008010000 */
[----:B---3--:R-:W-:-:S04]  /*a9a0*/  FADD.FTZ R11, R2, UR5 ;  /* 0x00000005020b7e21 */ /* 0x008fc80008010000 */
[----:B------:R-:W2:Y:S01]  /*a9b0*/  @!P1 MUFU.RCP R7, R7 ;  /* 0x0000000700079308 */ /* 0x000ea20000001000 */
[----:B------:R-:W-:Y:S01]  /*a9c0*/  @!P3 FADD.FTZ R8, R8, 1 ;  /* 0x3f8000000808b421 */ /* 0x000fe20000010000 */
[----:B------:R-:W-:Y:S02]  /*a9d0*/  FSETP.GTU.FTZ.AND P5, PT, R0, 20, PT ;  /* 0x41a000000000780b */ /* 0x000fe40003fbc000 */
[----:B------:R-:W-:Y:S01]  /*a9e0*/  FSETP.GTU.FTZ.AND P4, PT, R11, 20, PT ;  /* 0x41a000000b00780b */ /* 0x000fe20003f9c000 */
[----:B----4-:R-:W-:-:S03]  /*a9f0*/  FADD.FTZ R12, R3, UR5 ;  /* 0x00000005030c7e21 */ /* 0x010fc60008010000 */
[----:B------:R-:W3:Y:S01]  /*aa00*/  @!P2 MUFU.EX2 R9, R9 ;  /* 0x000000090009a308 */ /* 0x000ee20000000800 */
[----:B-1----:R-:W-:-:S06]  /*aa10*/  @!P0 FADD.FTZ R10, R10, 1 ;  /* 0x3f8000000a0a8421 */ /* 0x002fcc0000010000 */
[----:B------:R-:W-:Y:S01]  /*aa20*/  @!P5 FMUL.FTZ R0, R0, -1.4426950216293334961 ;  /* 0xbfb8aa3b0000d820 */ /* 0x000fe20000410000 */
[----:B------:R-:W1:Y:S01]  /*aa30*/  @!P3 MUFU.RCP R8, R8 ;  /* 0x000000080008b308 */ /* 0x000e620000001000 */
[----:B------:R-:W-:Y:S02]  /*aa40*/  @!P4 FMUL.FTZ R3, R11, -1.4426950216293334961 ;  /* 0xbfb8aa3b0b03c820 */ /* 0x000fe40000410000 */
[----:B--2---:R-:W-:Y:S01]  /*aa50*/  @!P1 FMUL.FTZ R26, R26, R7 ;  /* 0x000000071a1a9220 */ /* 0x004fe20000410000 */
[----:B------:R-:W-:Y:S01]  /*aa60*/  FSETP.GTU.FTZ.AND P1, PT, R12, 20, PT ;  /* 0x41a000000c00780b */ /* 0x000fe20003f3c000 */
[----:B0-----:R-:W-:Y:S02]  /*aa70*/  FADD.FTZ R7, R4, UR5 ;  /* 0x0000000504077e21 */ /* 0x001fe40008010000 */
[----:B---3--:R-:W-:Y:S01]  /*aa80*/  @!P2 FADD.FTZ R9, R9, 1 ;  /* 0x3f8000000909a421 */ /* 0x008fe20000010000 */
[----:B------:R-:W0:Y:S01]  /*aa90*/  @!P4 MUFU.EX2 R3, R3 ;  /* 0x000000030003c308 */ /* 0x000e220000000800 */
[----:B-1----:R-:W-:-:S07]  /*aaa0*/  @!P3 FMUL.FTZ R27, R27, R8 ;  /* 0x000000081b1bb220 */ /* 0x002fce0000410000 */
        /* <DEDUP_REMOVED lines=10> */
[----:B------:R-:W-:Y:S01]  /*ab50*/  LDS R3, [R109+0x34] ;  /* 0x000034006d037984 */ /* 0x000fe20000000800 */
[----:B------:R-:W-:Y:S01]  /*ab60*/  FSETP.GTU.FTZ.AND P0, PT, R6, 20, PT ;  /* 0x41a000000600780b */ /* 0x000fe20003f1c000 */
[----:B--2---:R-:W-:Y:S02]  /*ab70*/  @!P2 FMUL.FTZ R28, R28, R9 ;  /* 0x000000091c1ca220 */ /* 0x004fe40000410000 */
[----:B---3--:R-:W0:Y:S01]  /*ab80*/  LDS R0, [R109+0x2c] ;  /* 0x00002c006d007984 */ /* 0x008e220000000800 */
[----:B------:R-:W-:Y:S01]  /*ab90*/  FSETP.GTU.FTZ.AND P2, PT, R8, 20, PT ;  /* 0x41a000000800780b */ /* 0x000fe20003f5c000 */
[----:B------:R-:W1:Y:S08]  /*aba0*/  @!P1 MUFU.EX2 R4, R4 ;  /* 0x0000000400049308 */ /* 0x000e700000000800 */
[----:B------:R-:W-:Y:S01]  /*abb0*/  @!P0 FMUL.FTZ R11, R6, -1.4426950216293334961 ;  /* 0xbfb8aa3b060b8820 */ /* 0x000fe20000410000 */
[----:B------:R-:W2:Y:S01]  /*abc0*/  @!P3 MUFU.EX2 R5, R5 ;  /* 0x000000050005b308 */ /* 0x000ea20000000800 */
[----:B----4-:R-:W-:-:S02]  /*abd0*/  @!P5 FADD.FTZ R6, R2, 1 ;  /* 0x3f8000000206d421 */ /* 0x010fc40000010000 */
[----:B------:R-:W-:Y:S01]  /*abe0*/  LDS R2, [R109+0x30] ;  /* 0x000030006d027984 */ /* 0x000fe20000000800 */
[----:B------:R-:W-:-:S04]  /*abf0*/  @!P2 FMUL.FTZ R9, R8, -1.4426950216293334961 ;  /* 0xbfb8aa3b0809a820 */ /* 0x000fc80000410000 */
[----:B------:R2:W3:Y:S01]  /*ac00*/  @!P2 MUFU.EX2 R10, R9 ;  /* 0x00000009000aa308 */ /* 0x0004e20000000800 */
[----:B-1----:R-:W-:Y:S02]  /*ac10*/  @!P1 FADD.FTZ R8, R4, 1 ;  /* 0x3f80000004089421 */ /* 0x002fe40000010000 */
[----:B------:R-:W1:Y:S05]  /*ac20*/  LDS R4, [R109+0x38] ;  /* 0x000038006d047984 */ /* 0x000e6a0000000800 */
[----:B------:R4:W5:Y:S01]  /*ac30*/  @!P5 MUFU.RCP R13, R6 ;  /* 0x00000006000dd308 */ /* 0x0009620000001000 */
[----:B--2---:R-:W-:Y:S02]  /*ac40*/  @!P3 FADD.FTZ R9, R5, 1 ;  /* 0x3f8000000509b421 */ /* 0x004fe40000010000 */
[----:B------:R-:W-:Y:S05]  /*ac50*/  LDS R5, [R109+0x3c] ;  /* 0x00003c006d057984 */ /* 0x000fea0000000800 */
[----:B------:R-:W2:Y:S01]  /*ac60*/  @!P1 MUFU.RCP R15, R8 ;  /* 0x00000008000f9308 */ /* 0x000ea20000001000 */
[----:B----4-:R-:W4:Y:S01]  /*ac70*/  LDS R6, [R109] ;  /* 0x000000006d067984 */ /* 0x010f220000000800 */
        /* <DEDUP_REMOVED lines=9> */
[----:B------:R-:W5:Y:S01]  /*ad10*/  @!P2 MUFU.RCP R17, R10 ;  /* 0x0000000a0011a308 */ /* 0x000f620000001000 */
[----:B--2---:R-:W-:Y:S01]  /*ad20*/  FADD.FTZ R9, R3, UR5 ;  /* 0x0000000503097e21 */ /* 0x004fe20008010000 */
[----:B------:R2:W-:Y:S01]  /*ad30*/  STS [R109], R57 ;  /* 0x000000396d007388 */ /* 0x0005e20000000800 */
[----:B0-----:R-:W-:-:S02]  /*ad40*/  @!P0 FADD.FTZ R11, R11, 1 ;  /* 0x3f8000000b0b8421 */ /* 0x001fc40000010000 */
[----:B-1----:R-:W-:Y:S01]  /*ad50*/  FADD.FTZ R4, R4, UR5 ;  /* 0x0000000504047e21 */ /* 0x002fe20008010000 */
[----:B------:R-:W-:Y:S01]  /*ad60*/  FSETP.GTU.FTZ.AND P1, PT, R9, 20, PT ;  /* 0x41a000000900780b */ /* 0x000fe20003f3c000 */
[----:B------:R-:W-:Y:S01]  /*ad70*/  STS [R109+0x4], R56 ;  /* 0x000004386d007388 */ /* 0x000fe20000000800 */
[----:B------:R0:W1:Y:S01]  /*ad80*/  @!P4 MUFU.RCP R12, R7 ;  /* 0x00000007000cc308 */ /* 0x0000620000001000 */
[----:B---3--:R-:W-:Y:S01]  /*ad90*/  @!P3 FMUL.FTZ R33, R33, R14 ;  /* 0x0000000e2121b220 */ /* 0x008fe20000410000 */
[----:B------:R-:W-:Y:S01]  /*ada0*/  FSETP.GTU.FTZ.AND P3, PT, R4, 20, PT ;  /* 0x41a000000400780b */ /* 0x000fe20003f7c000 */
[----:B------:R-:W-:Y:S04]  /*adb0*/  STS [R109+0x8], R55 ;  /* 0x000008376d007388 */ /* 0x000fe80000000800 */
[----:B------:R-:W-:Y:S01]  /*adc0*/  STS [R109+0xc], R54 ;  /* 0x00000c366d007388 */ /* 0x000fe20000000800 */
[----:B------:R-:W3:Y:S01]  /*add0*/  @!P0 MUFU.RCP R8, R11 ;  /* 0x0000000b00088308 */ /* 0x000ee20000001000 */
[----:B0-----:R-:W-:-:S02]  /*ade0*/  FADD.FTZ R7, R2, UR5 ;  /* 0x0000000502077e21 */ /* 0x001fc40008010000 */
[----:B------:R-:W-:Y:S01]  /*adf0*/  STS [R109+0x10], R53 ;  /* 0x000010356d007388 */ /* 0x000fe20000000800 */
[----:B-----5:R-:W-:-:S03]  /*ae00*/  @!P2 FMUL.FTZ R34, R34, R17 ;  /* 0x000000112222a220 */ /* 0x020fc60000410000 */
[----:B------:R-:W-:Y:S01]  /*ae10*/  STS [R109+0x14], R52 ;  /* 0x000014346d007388 */ /* 0x000fe20000000800 */
[----:B------:R0:W5:Y:S01]  /*ae20*/  @!P5 MUFU.EX2 R2, R0 ;  /* 0x000000000002d308 */ /* 0x0001620000000800 */
[----:B-1----:R-:W-:Y:S01]  /*ae30*/  @!P4 FMUL.FTZ R31, R31, R12 ;  /* 0x0000000c1f1fc220 */ /* 0x002fe20000410000 */
[----:B------:R-:W-:Y:S01]  /*ae40*/  FSETP.GTU.FTZ.AND P4, PT, R7, 20, PT ;  /* 0x41a000000700780b */ /* 0x000fe20003f9c000 */
[----:B------:R-:W-:Y:S01]  /*ae50*/  STS [R109+0x18], R51 ;  /* 0x000018336d007388 */ /* 0x000fe20000000800 */
[----:B------:R-:W-:-:S03]  /*ae60*/  @!P3 FMUL.FTZ R4, R4, -1.4426950216293334961 ;  /* 0xbfb8aa3b0404b820 */ /* 0x000fc60000410000 */
[----:B------:R-:W-:Y:S01]  /*ae70*/  STS [R109+0x1c], R50 ;  /* 0x00001c326d007388 */ /* 0x000fe20000000800 */
[----:B---3--:R-:W-:Y:S02]  /*ae80*/  @!P0 FMUL.FTZ R35, R35, R8 ;  /* 0x0000000823238220 */ /* 0x008fe40000410000 */
[----:B0-----:R-:W-:Y:S01]  /*ae90*/  @!P1 FMUL.FTZ R0, R9, -1.4426950216293334961 ;  /* 0xbfb8aa3b09009820 */ /* 0x001fe20000410000 */
[----:B------:R-:W-:Y:S01]  /*aea0*/  STS [R109+0x20], R49 ;  /* 0x000020316d007388 */ /* 0x000fe20000000800 */
[----:B----4-:R-:W-:Y:S02]  /*aeb0*/  FADD.FTZ R8, R6, UR5 ;  /* 0x0000000506087e21 */ /* 0x010fe40008010000 */
[----:B------:R-:W0:Y:S01]  /*aec0*/  @!P3 MUFU.EX2 R6, R4 ;  /* 0x000000040006b308 */ /* 0x000e220000000800 */
[----:B------:R-:W-:Y:S01]  /*aed0*/  STS [R109+0x24], R48 ;  /* 0x000024306d007388 */ /* 0x000fe20000000800 */
[----:B------:R-:W-:Y:S01]  /*aee0*/  @!P4 FMUL.FTZ R3, R7, -1.4426950216293334961 ;  /* 0xbfb8aa3b0703c820 */ /* 0x000fe20000410000 */
[----:B------:R-:W-:Y:S01]  /*aef0*/  FSETP.GTU.FTZ.AND P0, PT, R8, 20, PT ;  /* 0x41a000000800780b */ /* 0x000fe20003f1c000 */
[----:B------:R-:W-:Y:S01]  /*af00*/  FADD.FTZ R7, R5, UR5 ;  /* 0x0000000505077e21 */ /* 0x000fe20008010000 */
[----:B------:R-:W-:Y:S01]  /*af10*/  STS [R109+0x28], R47 ;  /* 0x0000282f6d007388 */ /* 0x000fe20000000800 */
[----:B-----5:R-:W-:-:S02]  /*af20*/  @!P5 FADD.FTZ R2, R2, 1 ;  /* 0x3f8000000202d421 */ /* 0x020fc40000010000 */
[----:B------:R-:W1:Y:S01]  /*af30*/  @!P4 MUFU.EX2 R3, R3 ;  /* 0x000000030003c308 */ /* 0x000e620000000800 */
[----:B------:R-:W-:Y:S01]  /*af40*/  STS [R109+0x2c], R46 ;  /* 0x00002c2e6d007388 */ /* 0x000fe20000000800 */
[----:B------:R-:W-:-:S03]  /*af50*/  FSETP.GTU.FTZ.AND P2, PT, R7, 20, PT ;  /* 0x41a000000700780b */ /* 0x000fc60003f5c000 */
[----:B------:R-:W-:Y:S03]  /*af60*/  STS [R109+0x30], R45 ;  /* 0x0000302d6d007388 */ /* 0x000fe60000000800 */
[----:B------:R3:W4:Y:S01]  /*af70*/  @!P1 MUFU.EX2 R5, R0 ;  /* 0x0000000000059308 */ /* 0x0007220000000800 */
[----:B------:R-:W-:Y:S01]  /*af80*/  STS [R109+0x34], R44 ;  /* 0x0000342c6d007388 */ /* 0x000fe20000000800 */
[----:B0-----:R-:W-:-:S03]  /*af90*/  @!P3 FADD.FTZ R6, R6, 1 ;  /* 0x3f8000000606b421 */ /* 0x001fc60000010000 */
[----:B------:R-:W-:Y:S02]  /*afa0*/  STS [R109+0x38], R43 ;  /* 0x0000382b6d007388 */ /* 0x000fe40000000800 */
[----:B------:R-:W-:Y:S01]  /*afb0*/  @!P2 FMUL.FTZ R7, R7, -1.4426950216293334961 ;  /* 0xbfb8aa3b0707a820 */ /* 0x000fe20000410000 */
[----:B--2---:R0:W2:Y:S01]  /*afc0*/  @!P5 MUFU.RCP R57, R2 ;  /* 0x000000020039d308 */ /* 0x0040a20000001000 */
[----:B------:R-:W-:Y:S01]  /*afd0*/  STS [R109+0x3c], R42 ;  /* 0x00003c2a6d007388 */ /* 0x000fe20000000800 */
[----:B------:R-:W-:-:S06]  /*afe0*/  NOP ;  /* 0x0000000000007918 */ /* 0x000fcc0000000000 */
[----:B------:R-:W-:Y:S01]  /*aff0*/  LDS R9, [R150] ;  /* 0x0000000096097984 */ /* 0x000fe20000000800 */
[----:B---3--:R-:W-:Y:S01]  /*b000*/  @!P0 FMUL.FTZ R0, R8, -1.4426950216293334961 ;  /* 0xbfb8aa3b08008820 */ /* 0x008fe20000410000 */
[----:B------:R-:W3:Y:S01]  /*b010*/  @!P2 MUFU.EX2 R7, R7 ;  /* 0x000000070007a308 */ /* 0x000ee20000000800 */
[----:B------:R-:W-:Y:S01]  /*b020*/  IMAD R8, R175, c[0x0][0x2d8], RZ ;  /* 0x0000b600af087a24 */ /* 0x000fe200078e02ff */
[----:B------:R-:W-:Y:S01]  /*b030*/  LDS R11, [R149+0x80] ;  /* 0x00008000950b7984 */ /* 0x000fe20000000800 */
[----:B-1----:R-:W-:Y:S02]  /*b040*/  @!P4 FADD.FTZ R4, R3, 1 ;  /* 0x3f8000000304c421 */ /* 0x002fe40000010000 */
[C---:B0-----:R-:W-:Y:S01]  /*b050*/  IMAD.WIDE.U32 R2, R177.reuse, c[0x0][0x2d8], RZ ;  /* 0x0000b600b1027a25 */ /* 0x041fe200078e00ff */
[----:B------:R-:W-:Y:S02]  /*b060*/  LDS R13, [R148+0x100] ;  /* 0x00010000940d7984 */ /* 0x000fe40000000800 */
[----:B------:R-:W0:Y:S01]  /*b070*/  @!P0 MUFU.EX2 R0, R0 ;  /* 0x0000000000008308 */ /* 0x000e220000000800 */
[----:B------:R-:W-:Y:S01]  /*b080*/  IMAD R61, R177, c[0x0][0x2dc], R8 ;  /* 0x0000b700b13d7a24 */ /* 0x000fe200078e0208 */
[----:B------:R-:W-:Y:S01]  /*b090*/  LDS R15, [R147+0x180] ;  /* 0x00018000930f7984 */ /* 0x000fe20000000800 */
[----:B----4-:R-:W-:-:S02]  /*b0a0*/  @!P1 FADD.FTZ R5, R5, 1 ;  /* 0x3f80000005059421 */ /* 0x010fc40000010000 */
[----:B--2---:R-:W-:Y:S01]  /*b0b0*/  @!P5 FMUL.FTZ R36, R36, R57 ;  /* 0x000000392424d220 */ /* 0x004fe20000410000 */
[----:B------:R-:W-:Y:S01]  /*b0c0*/  LDS R17, [R146+0x200] ;  /* 0x0002000092117984 */ /* 0x000fe20000000800 */
[----:B------:R-:W-:Y:S01]  /*b0d0*/  IADD3 R3, R3, R61, RZ ;  /* 0x0000003d03037210 */ /* 0x000fe20007ffe0ff */
[----:B------:R-:W1:Y:S01]  /*b0e0*/  @!P3 MUFU.RCP R6, R6 ;  /* 0x000000060006b308 */ /* 0x000e620000001000 */
[----:B---3--:R-:W-:Y:S01]  /*b0f0*/  @!P2 FADD.FTZ R7, R7, 1 ;  /* 0x3f8000000707a421 */ /* 0x008fe20000010000 */
[----:B------:R-:W-:Y:S01]  /*b100*/  LDS R19, [R145+0x280] ;  /* 0x0002800091137984 */ /* 0x000fe20000000800 */
[C---:B------:R-:W-:Y:S02]  /*b110*/  IMAD R57, R186.reuse, c[0x0][0x2e4], R59 ;  /* 0x0000b900ba397a24 */ /* 0x040fe400078e023b */
[----:B------:R-:W-:Y:S01]  /*b120*/  IMAD.WIDE.U32 R2, R186, c[0x0][0x2e0], R2 ;  /* 0x0000b800ba027a25 */ /* 0x000fe200078e0002 */
[----:B------:R-:W-:Y:S02]  /*b130*/  LDS R21, [R144+0x300] ;  /* 0x0003000090157984 */ /* 0x000fe40000000800 */
[----:B------:R-:W2:Y:S01]  /*b140*/  @!P4 MUFU.RCP R4, R4 ;  /* 0x000000040004c308 */ /* 0x000ea20000001000 */
[----:B0-----:R-:W-:Y:S01]  /*b150*/  @!P0 FADD.FTZ R0, R0, 1 ;  /* 0x3f80000000008421 */ /* 0x001fe20000010000 */
[----:B------:R-:W-:Y:S01]  /*b160*/  LDS R23, [R143+0x380] ;  /* 0x000380008f177984 */ /* 0x000fe20000000800 */
[----:B------:R-:W-:-:S03]  /*b170*/  IADD3 R2, P5, R91, R2, RZ ;  /* 0x000000025b027210 */ /* 0x000fc60007fbe0ff */
[----:B------:R-:W-:Y:S01]  /*b180*/  LDS R25, [R142+0x400] ;  /* 0x000400008e197984 */ /* 0x000fe20000000800 */
[----:B------:R-:W-:Y:S01]  /*b190*/  IADD3.X R57, R90, R57, R3, P5, !PT ;  /* 0x000000395a397210 */ /* 0x000fe20002ffe403 */
[----:B------:R-:W0:Y:S01]  /*b1a0*/  @!P1 MUFU.RCP R5, R5 ;  /* 0x0000000500059308 */ /* 0x000e220000001000 */
[----:B-1----:R-:W-:Y:S01]  /*b1b0*/  @!P3 FMUL.FTZ R39, R39, R6 ;  /* 0x000000062727b220 */ /* 0x002fe20000410000 */
[----:B------:R-:W-:Y:S04]  /*b1c0*/  LDS R41, [R141+0x480] ;  /* 0x000480008d297984 */ /* 0x000fe80000000800 */
[----:B------:R-:W-:Y:S02]  /*b1d0*/  LDS R43, [R140+0x500] ;  /* 0x000500008c2b7984 */ /* 0x000fe40000000800 */
[----:B------:R-:W1:Y:S01]  /*b1e0*/  @!P2 MUFU.RCP R7, R7 ;  /* 0x000000070007a308 */ /* 0x000e620000001000 */
[----:B--2---:R-:W-:Y:S01]  /*b1f0*/  @!P4 FMUL.FTZ R37, R37, R4 ;  /* 0x000000042525c220 */ /* 0x004fe20000410000 */
[----:B------:R-:W-:Y:S01]  /*b200*/  LDS R45, [R139+0x580] ;  /* 0x000580008b2d7984 */ /* 0x000fe20000000800 */
[----:B------:R-:W-:-:S03]  /*b210*/  LEA R59, P4, R120, c[0x0][0x330], 0x2 ;  /* 0x0000cc00783b7a11 */ /* 0x000fc600078810ff */
[----:B------:R-:W-:Y:S01]  /*b220*/  LDS R47, [R138+0x600] ;  /* 0x000600008a2f7984 */ /* 0x000fe20000000800 */
[----:B------:R-:W-:Y:S01]  /*b230*/  LEA.HI.X R4, R120, c[0x0][0x334], R121, 0x2, P4 ;  /* 0x0000cd0078047a11 */ /* 0x000fe200020f1479 */
[----:B------:R-:W2:Y:S01]  /*b240*/  @!P0 MUFU.RCP R3, R0 ;  /* 0x0000000000038308 */ /* 0x000ea20000001000 */
[----:B------:R-:W-:Y:S01]  /*b250*/  LEA R6, P4, R2, R59, 0x2 ;  /* 0x0000003b02067211 */ /* 0x000fe200078810ff */
[----:B------:R-:W-:Y:S01]  /*b260*/  LDS R49, [R113+0x680] ;  /* 0x0006800071317984 */ /* 0x000fe20000000800 */
[----:B0-----:R-:W-:-:S03]  /*b270*/  @!P1 FMUL.FTZ R38, R38, R5 ;  /* 0x0000000526269220 */ /* 0x001fc60000410000 */
[----:B------:R-:W-:Y:S01]  /*b280*/  LDS R51, [R112+0x700] ;  /* 0x0007000070337984 */ /* 0x000fe20000000800 */
[----:B-1----:R-:W-:Y:S01]  /*b290*/  @!P2 FMUL.FTZ R40, R40, R7 ;  /* 0x000000072828a220 */ /* 0x002fe20000410000 */
[----:B------:R-:W-:Y:S02]  /*b2a0*/  LEA.HI.X R7, R2, R4, R57, 0x2, P4 ;  /* 0x0000000402077211 */ /* 0x000fe400020f1439 */
[----:B------:R-:W-:Y:S04]  /*b2b0*/  LDS R53, [R111+0x780] ;  /* 0x000780006f357984 */ /* 0x000fe80000000800 */
        /* <DEDUP_REMOVED lines=20> */
.L_x_5764:
[----:B------:R-:W-:Y:S05]  /*b400*/  BSYNC B0 ;  /* 0x0000000000007941 */ /* 0x000fea0003800000 */
.L_x_5763:
        /* <DEDUP_REMOVED lines=39> */
[----:B------:R2:W-:Y:S04]  /*b680*/  STS [R109+0x14], R30 ;  /* 0x0000141e6d007388 */ /* 0x0005e80000000800 */
[----:B------:R3:W-:Y:S01]  /*b690*/  STS [R109+0x18], R31 ;  /* 0x0000181f6d007388 */ /* 0x0007e20000000800 */
[----:B-1----:R-:W-:-:S03]  /*b6a0*/  FADD.FTZ R29, R0, R29 ;  /* 0x0000001d001d7221 */ /* 0x002fc60000010000 */
[----:B------:R1:W-:Y:S01]  /*b6b0*/  STS [R109+0x1c], R32 ;  /* 0x00001c206d007388 */ /* 0x0003e20000000800 */
[----:B------:R-:W-:Y:S02]  /*b6c0*/  IMAD R0, R175, c[0x0][0x2f8], RZ ;  /* 0x0000be00af007a24 */ /* 0x000fe400078e02ff */
[----:B--2---:R-:W-:Y:S01]  /*b6d0*/  FADD.FTZ R30, R29, R30 ;  /* 0x0000001e1d1e7221 */ /* 0x004fe20000010000 */
[----:B------:R2:W-:Y:S01]  /*b6e0*/  STS [R109+0x20], R33 ;  /* 0x000020216d007388 */ /* 0x0005e20000000800 */
[----:B------:R-:W-:Y:S02]  /*b6f0*/  IMAD R7, R177, c[0x0][0x2fc], R0 ;  /* 0x0000bf00b1077a24 */ /* 0x000fe400078e0200 */
[----:B---3--:R-:W-:Y:S01]  /*b700*/  FADD.FTZ R31, R30, R31 ;  /* 0x0000001f1e1f7221 */ /* 0x008fe20000010000 */
[----:B------:R3:W-:Y:S02]  /*b710*/  STS [R109+0x24], R34 ;  /* 0x000024226d007388 */ /* 0x0007e40000000800 */
[----:B------:R-:W-:Y:S01]  /*b720*/  IADD3 R27, R3, R7, RZ ;  /* 0x00000007031b7210 */ /* 0x000fe20007ffe0ff */
[----:B-1----:R-:W-:Y:S01]  /*b730*/  FADD.FTZ R32, R31, R32 ;  /* 0x000000201f207221 */ /* 0x002fe20000010000 */
[----:B------:R1:W-:Y:S03]  /*b740*/  STS [R109+0x28], R35 ;  /* 0x000028236d007388 */ /* 0x0003e60000000800 */
[----:B--2---:R-:W-:Y:S01]  /*b750*/  FADD.FTZ R33, R32, R33 ;  /* 0x0000002120217221 */ /* 0x004fe20000010000 */
[----:B------:R2:W-:Y:S03]  /*b760*/  STS [R109+0x2c], R36 ;  /* 0x00002c246d007388 */ /* 0x0005e60000000800 */
[----:B---3--:R-:W-:Y:S01]  /*b770*/  FADD.FTZ R34, R33, R34 ;  /* 0x0000002221227221 */ /* 0x008fe20000010000 */
[----:B------:R3:W-:Y:S03]  /*b780*/  STS [R109+0x30], R37 ;  /* 0x000030256d007388 */ /* 0x0007e60000000800 */
[----:B-1----:R-:W-:Y:S01]  /*b790*/  FADD.FTZ R35, R34, R35 ;  /* 0x0000002322237221 */ /* 0x002fe20000010000 */
[----:B------:R1:W-:Y:S03]  /*b7a0*/  STS [R109+0x34], R38 ;  /* 0x000034266d007388 */ /* 0x0003e60000000800 */
[----:B--2---:R-:W-:Y:S01]  /*b7b0*/  FADD.FTZ R36, R35, R36 ;  /* 0x0000002423247221 */ /* 0x004fe20000010000 */
[----:B------:R2:W-:Y:S03]  /*b7c0*/  STS [R109+0x38], R39 ;  /* 0x000038276d007388 */ /* 0x0005e60000000800 */
[----:B---3--:R-:W-:Y:S01]  /*b7d0*/  FADD.FTZ R37, R36, R37 ;  /* 0x0000002524257221 */ /* 0x008fe20000010000 */
[----:B------:R-:W-:Y:S01]  /*b7e0*/  STS [R109+0x3c], R40 ;  /* 0x00003c286d007388 */ /* 0x000fe20000000800 */
[----:B------:R-:W-:-:S06]  /*b7f0*/  NOP ;  /* 0x0000000000007918 */ /* 0x000fcc0000000000 */
[----:B0-----:R-:W-:Y:S01]  /*b800*/  LDS R9, [R150] ;  /* 0x0000000096097984 */ /* 0x001fe20000000800 */
        /* <DEDUP_REMOVED lines=34> */
.L_x_5766:
[----:B------:R-:W-:Y:S05]  /*ba30*/  BSYNC B0 ;  /* 0x0000000000007941 */ /* 0x000fea0003800000 */
.L_x_5765:
        /* <DEDUP_REMOVED lines=19> */
[-C--:B------:R-:W-:Y:S02]  /*bb70*/  ISETP.GE.AND P5, PT, R170, R25.reuse, PT ;  /* 0x00000019aa00720c */ /* 0x080fe40003fa6270 */
[-C--:B------:R-:W-:Y:S02]  /*bb80*/  ISETP.GE.AND P6, PT, R168, R25.reuse, PT ;  /* 0x00000019a800720c */ /* 0x080fe40003fc6270 */
[-C--:B------:R-:W-:Y:S02]  /*bb90*/  ISETP.GE.AND P2, PT, R182, R25.reuse, PT ;  /* 0x00000019b600720c */ /* 0x080fe40003f46270 */
[----:B------:R-:W-:Y:S02]  /*bba0*/  LEA.HI.X R3, R91, R4, R3, 0x2, P0 ;  /* 0x000000045b037211 */ /* 0x000fe400000f1403 */
        /* <DEDUP_REMOVED lines=33> */
.L_x_5687:
[----:B------:R-:W-:Y:S02]  /*bdc0*/  ISETP.NE.U32.AND P0, PT, RZ, c[0x0][0x328], PT ;  /* 0x0000ca00ff007a0c */ /* 0x000fe40003f05070 */
[----:B------:R-:W-:Y:S02]  /*bdd0*/  ISETP.NE.U32.AND P2, PT, RZ, c[0x0][0x348], PT ;  /* 0x0000d200ff007a0c */ /* 0x000fe40003f45070 */
[----:B------:R-:W-:-:S02]  /*bde0*/  ISETP.NE.AND.EX P1, PT, RZ, c[0x0][0x32c], PT, P0 ;  /* 0x0000cb00ff007a0c */ /* 0x000fc40003f25300 */
        /* <DEDUP_REMOVED lines=20> */
[----:B0-----:R0:W-:Y:S02]  /*bf30*/  RED.E.ADD.F32.FTZ.RN.STRONG.GPU [R116.64], R7 ;  /* 0x000000077400798e */ /* 0x0011e4000c10e78e */
.L_x_5769:
[----:B0-----:R-:W-:Y:S05]  /*bf40*/  BSYNC B0 ;  /* 0x0000000000007941 */ /* 0x001fea0003800000 */
.L_x_5768:
        /* <DEDUP_REMOVED lines=8> */
[----:B-1----:R-:W0:Y:S02]  /*bfd0*/  SHFL.DOWN P0, R3, R0, 0x2, 0x1f ;  /* 0x08401f0000037f89 */ /* 0x002e240000000000 */
        /* <DEDUP_REMOVED lines=14> */
.L_x_5771:
[----:B0-----:R-:W0:Y:S02]  /*c0c0*/  S2R R9, SR_TID.X ;  /* 0x0000000000097919 */ /* 0x001e240000002100 */
.L_x_5772:
[----:B0-----:R-:W-:Y:S05]  /*c0d0*/  BSYNC B0 ;  /* 0x0000000000007941 */ /* 0x001fea0003800000 */
.L_x_5770:
[----:B------:R-:W-:-:S13]  /*c0e0*/  ISETP.GE.AND P0, PT, R9, c[0x0][0x16c], PT ;  /* 0x00005b0009007a0c */ /* 0x000fda0003f06270 */
[----:B------:R-:W-:Y:S05]  /*c0f0*/  @P0 EXIT ;  /* 0x000000000000094d */ /* 0x000fea0003800000 */
[----:B------:R-:W-:Y:S02]  /*c100*/  IMAD R179, R179, c[0x0][0x288], RZ ;  /* 0x0000a200b3b37a24 */ /* 0x000fe400078e02ff */
[----:B-1----:R-:W-:-:S04]  /*c110*/  IMAD.WIDE.U32 R2, R186, c[0x0][0x288], RZ ;  /* 0x0000a200ba027a25 */ /* 0x002fc800078e00ff */
[----:B------:R-:W-:-:S05]  /*c120*/  IMAD R13, R186, c[0x0][0x28c], R179 ;  /* 0x0000a300ba0d7a24 */ /* 0x000fca00078e02b3 */
[----:B------:R-:W-:Y:S02]  /*c130*/  IADD3 R13, R3, R13, RZ ;  /* 0x0000000d030d7210 */ /* 0x000fe40007ffe0ff */
.L_x_5773:
        /* <DEDUP_REMOVED lines=16> */
.L_x_5774:
        /* <DEDUP_REMOVED lines=12> */
.L_x_9087:


//--------------------- .text._Z25selective_scan_bwd_kernelI32Selective_Scan_bwd_kernel_traitsILi32ELi16ELb1ELb0ELb0ELb0ELb0EffEEv12SSMParamsBwd --------------------------
	.section	.text._Z25selective_scan_bwd_kernelI32Selective_Scan_bwd_kernel_traitsILi32ELi16ELb1ELb0ELb0ELb0ELb0EffEEv12SSMParamsBwd,"ax",@progbits
	.sectioninfo	@"SHI_REGISTERS=204"
	.align	128
        .global         _Z25selective_scan_bwd_kernelI32Selective_Scan_bwd_kernel_traitsILi32ELi16ELb1ELb0ELb0ELb0ELb0EffEEv12SSMParamsBwd
        .type           _Z25selective_scan_bwd_kernelI32Selective_Scan_bwd_kernel_traitsILi32ELi16ELb1ELb0ELb0ELb0ELb0EffEEv12SSMParamsBwd,@function
        .size           _Z25selective_scan_bwd_kernelI32Selective_Scan_bwd_kernel_traitsILi32ELi16ELb1ELb0ELb0ELb0ELb0EffEEv12SSMParamsBwd,(.L_x_9088 - _Z25selective_scan_bwd_kernelI32Selective_Scan_bwd_kernel_traitsILi32ELi16ELb1ELb0ELb0ELb0ELb0EffEEv12SSMParamsBwd)
        .other          _Z25selective_scan_bwd_kernelI32Selective_Scan_bwd_kernel_traitsILi32ELi16ELb1ELb0ELb0ELb0ELb0EffEEv12SSMParamsBwd,@"STO_CUDA_ENTRY STV_DEFAULT"
_Z25selective_scan_bwd_kernelI32Selective_Scan_bwd_kernel_traitsILi32ELi16ELb1ELb0ELb0ELb0ELb0EffEEv12SSMParamsBwd:
.text._Z25selective_scan_bwd_kernelI32Selective_Scan_bwd_kernel_traitsILi32ELi16ELb1ELb0ELb0ELb0ELb0EffEEv12SSMParamsBwd:
        /* <DEDUP_REMOVED lines=81> */
[C---:B0-----:R-:W-:Y:S02]  /*0510*/  SHF.L.U32 R4, R94.reuse, 0x2, RZ ;  /* 0x000000025e047819 */ /* 0x041fe400000006ff */
[----:B------:R-:W-:Y:S02]  /*0520*/  LOP3.LUT R188, R94, 0x1f, RZ, 0xc0, !PT ;  /* 0x0000001f5ebc7812 */ /* 0x000fe400078ec0ff */
[----:B------:R-:W-:-:S04]  /*0530*/  LOP3.LUT R105, R4, 0xffffff80, RZ, 0xc0, !PT ;  /* 0xffffff8004697812 */ /* 0x000fc800078ec0ff */
[----:B-1----:R-:W-:-:S04]  /*0540*/  LOP3.LUT R105, R105, 0x1f, R94, 0xf8, !PT ;  /* 0x0000001f69697812 */ /* 0x002fc800078ef85e */
.L_x_5782:
[----:B------:R-:W-:Y:S01]  /*0550*/  BAR.SYNC.DEFER_BLOCKING 0x0 ;  /* 0x0000000000007b1d */ /* 0x000fe20000010000 */
[----:B-1----:R-:W-:-:S05]  /*0560*/  IMAD.WIDE R4, R105, 0x10, R98 ;  /* 0x0000001069047825 */ /* 0x002fca00078e0262 */
[----:B------:R-:W2:Y:S04]  /*0570*/  LDG.E.128 R8, [R4.64] ;  /* 0x0000000604087981 */ /* 0x000ea8000c1e1d00 */
[----:B------:R-:W3:Y:S04]  /*0580*/  LDG.E.128 R12, [R4.64+0x200] ;  /* 0x00020006040c7981 */ /* 0x000ee8000c1e1d00 */
[----:B------:R-:W4:Y:S04]  /*0590*/  LDG.E.128 R16, [R4.64+0x400] ;  /* 0x0004000604107981 */ /* 0x000f28000c1e1d00 */
[----:B------:R-:W4:Y:S01]  /*05a0*/  LDG.E.128 R20, [R4.64+0x600] ;  /* 0x0006000604147981 */ /* 0x000f22000c1e1d00 */
[----:B------:R-:W-:Y:S01]  /*05b0*/  SHF.L.U32 R106, R96, 0x6, RZ ;  /* 0x00000006606a7819 */ /* 0x000fe200000006ff */
[----:B------:R-:W-:-:S02]  /*05c0*/  IMAD.WIDE R6, R105, 0x10, R100 ;  /* 0x0000001069067825 */ /* 0x000fc400078e0264 */
[----:B--2---:R0:W-:Y:S04]  /*05d0*/  STS.128 [R96.X16], R8 ;  /* 0x0000000860007388 */ /* 0x0041e8000000cc00 */
[----:B---3--:R1:W-:Y:S04]  /*05e0*/  STS.128 [R96.X16+0x200], R12 ;  /* 0x0002000c60007388 */ /* 0x0083e8000000cc00 */
[----:B----4-:R2:W-:Y:S04]  /*05f0*/  STS.128 [R96.X16+0x400], R16 ;  /* 0x0004001060007388 */ /* 0x0105e8000000cc00 */
[----:B------:R3:W-:Y:S01]  /*0600*/  STS.128 [R96.X16+0x600], R20 ;  /* 0x0006001460007388 */ /* 0x0007e2000000cc00 */
[----:B------:R-:W-:-:S06]  /*0610*/  NOP ;  /* 0x0000000000007918 */ /* 0x000fcc0000000000 */
[----:B------:R-:W-:Y:S04]  /*0620*/  LDS.128 R80, [R106] ;  /* 0x000000006a507984 */ /* 0x000fe80000000c00 */
[----:B------:R-:W-:Y:S04]  /*0630*/  LDS.128 R76, [R106+0x10] ;  /* 0x000010006a4c7984 */ /* 0x000fe80000000c00 */
[----:B------:R-:W-:Y:S04]  /*0640*/  LDS.128 R72, [R106+0x20] ;  /* 0x000020006a487984 */ /* 0x000fe80000000c00 */
[----:B------:R-:W-:Y:S04]  /*0650*/  LDS.128 R68, [R106+0x30] ;  /* 0x000030006a447984 */ /* 0x000fe80000000c00 */
        /* <DEDUP_REMOVED lines=31> */
[----:B------:R-:W1:Y:S04]  /*0850*/  LDS.128 R48, [R106] ;  /* 0x000000006a307984 */ /* 0x000e680000000c00 */
[----:B------:R-:W2:Y:S04]  /*0860*/  LDS.128 R44, [R106+0x10] ;  /* 0x000010006a2c7984 */ /* 0x000ea80000000c00 */
[----:B------:R-:W3:Y:S01]  /*0870*/  LDS.128 R40, [R106+0x20] ;  /* 0x000020006a287984 */ /* 0x000ee20000000c00 */
[----:B0-----:R-:W-:Y:S01]  /*0880*/  CS2R R22, SRZ ;  /* 0x0000000000167805 */ /* 0x001fe2000001ff00 */
[----:B------:R-:W-:-:S02]  /*0890*/  CS2R R20, SRZ ;  /* 0x0000000000147805 */ /* 0x000fc4000001ff00 */
[----:B------:R-:W0:Y:S01]  /*08a0*/  LDS.128 R36, [R106+0x30] ;  /* 0x000030006a247984 */ /* 0x000e220000000c00 */
        /* <DEDUP_REMOVED lines=36> */
[C---:B------:R-:W-:Y:S01]  /*0af0*/  IADD3 R27, R104.reuse, -0x2, RZ ;  /* 0xfffffffe681b7810 */ /* 0x040fe20007ffe0ff */
[C---:B------:R-:W-:Y:S01]  /*0b00*/  IMAD R29, R91.reuse, c[0x0][0x180], RZ ;  /* 0x000060005b1d7a24 */ /* 0x040fe200078e02ff */
[----:B------:R-:W-:Y:S01]  /*0b10*/  IADD3 R26, R104, -0x1, RZ ;  /* 0xffffffff681a7810 */ /* 0x000fe20007ffe0ff */
[C---:B------:R-:W-:Y:S01]  /*0b20*/  IMAD R31, R91.reuse, c[0x0][0x198], RZ ;  /* 0x000066005b1f7a24 */ /* 0x040fe200078e02ff */
[----:B------:R-:W-:Y:S01]  /*0b30*/  HFMA2.MMA R190, -RZ, RZ, 0, 0 ;  /* 0x00000000ffbe7435 */ /* 0x000fe200000001ff */
[----:B------:R-:W-:Y:S01]  /*0b40*/  IMAD R33, R91, c[0x0][0x1b8], RZ ;  /* 0x00006e005b217a24 */ /* 0x000fe200078e02ff */
[----:B------:R-:W-:Y:S01]  /*0b50*/  CS2R R34, SRZ ;  /* 0x0000000000227805 */ /* 0x000fe2000001ff00 */
[----:B------:R-:W-:Y:S01]  /*0b60*/  IMAD R115, R27, c[0x0][0x16c], RZ ;  /* 0x00005b001b737a24 */ /* 0x000fe200078e02ff */
[----:B------:R-:W-:Y:S01]  /*0b70*/  LEA.HI R27, R26, R26, RZ, 0x1 ;  /* 0x0000001a1a1b7211 */ /* 0x000fe200078f08ff */
[----:B------:R-:W-:Y:S01]  /*0b80*/  IMAD.WIDE.U32 R20, R0, c[0x0][0x180], RZ ;  /* 0x0000600000147a25 */ /* 0x000fe200078e00ff */
[----:B------:R-:W-:-:S02]  /*0b90*/  UMOV UR4, URZ ;  /* 0x0000003f00047c82 */ /* 0x000fc40008000000 */
[----:B------:R-:W-:Y:S01]  /*0ba0*/  LOP3.LUT R27, R27, 0xfffffe, RZ, 0xc0, !PT ;  /* 0x00fffffe1b1b7812 */ /* 0x000fe200078ec0ff */
[----:B------:R-:W-:Y:S01]  /*0bb0*/  IMAD.WIDE.U32 R22, R0, c[0x0][0x198], RZ ;  /* 0x0000660000167a25 */ /* 0x000fe200078e00ff */
[----:B------:R-:W-:Y:S02]  /*0bc0*/  LEA R112, P0, R20, c[0x0][0x220], 0x2 ;  /* 0x0000880014707a11 */ /* 0x000fe400078010ff */
[----:B------:R-:W-:Y:S01]  /*0bd0*/  IADD3 R123, R26, -R27, RZ ;  /* 0x8000001b1a7b7210 */ /* 0x000fe20007ffe0ff */
[----:B------:R-:W-:Y:S01]  /*0be0*/  IMAD.WIDE.U32 R24, R0, c[0x0][0x1b8], RZ ;  /* 0x00006e0000187a25 */ /* 0x000fe200078e00ff */
[----:B------:R-:W-:Y:S01]  /*0bf0*/  LEA R108, P1, R22, c[0x0][0x228], 0x2 ;  /* 0x00008a00166c7a11 */ /* 0x000fe200078210ff */
[----:B------:R-:W-:Y:S01]  /*0c00*/  CS2R R26, SRZ ;  /* 0x00000000001a7805 */ /* 0x000fe2000001ff00 */
[----:B------:R-:W-:Y:S01]  /*0c10*/  SHF.L.U32 R123, R123, 0x8, RZ ;  /* 0x000000087b7b7819 */ /* 0x000fe200000006ff */
[----:B------:R-:W-:Y:S01]  /*0c20*/  IMAD R29, R0, c[0x0][0x184], R29 ;  /* 0x00006100001d7a24 */ /* 0x000fe200078e021d */
[----:B------:R-:W-:Y:S01]  /*0c30*/  LEA R110, P2, R24, c[0x0][0x230], 0x2 ;  /* 0x00008c00186e7a11 */ /* 0x000fe200078410ff */
[----:B------:R-:W-:-:S02]  /*0c40*/  IMAD R31, R0, c[0x0][0x19c], R31 ;  /* 0x00006700001f7a24 */ /* 0x000fc400078e021f */
[----:B------:R-:W-:Y:S01]  /*0c50*/  IMAD R33, R0, c[0x0][0x1bc], R33 ;  /* 0x00006f0000217a24 */ /* 0x000fe200078e0221 */
[----:B------:R-:W-:Y:S01]  /*0c60*/  IADD3 R113, R21, R29, RZ ;  /* 0x0000001d15717210 */ /* 0x000fe20007ffe0ff */
[----:B------:R-:W-:Y:S01]  /*0c70*/  IMAD.WIDE R114, R115, 0x8, R2 ;  /* 0x0000000873727825 */ /* 0x000fe200078e0202 */
[----:B------:R-:W-:Y:S01]  /*0c80*/  IADD3 R109, R23, R31, RZ ;  /* 0x0000001f176d7210 */ /* 0x000fe20007ffe0ff */
[----:B------:R-:W-:Y:S01]  /*0c90*/  CS2R R28, SRZ ;  /* 0x00000000001c7805 */ /* 0x000fe2000001ff00 */
[----:B------:R-:W-:Y:S01]  /*0ca0*/  IADD3 R111, R25, R33, RZ ;  /* 0x00000021196f7210 */ /* 0x000fe20007ffe0ff */
[----:B------:R-:W-:Y:S01]  /*0cb0*/  FADD.FTZ R121, R66, R93 ;  /* 0x0000005d42797221 */ /* 0x000fe20000010000 */
[----:B------:R-:W-:Y:S01]  /*0cc0*/  LEA.HI.X R113, R20, c[0x0][0x224], R113, 0x2, P0 ;  /* 0x0000890014717a11 */ /* 0x000fe200000f1471 */
[----:B------:R-:W-:Y:S01]  /*0cd0*/  FADD.FTZ R89, R64, R93 ;  /* 0x0000005d40597221 */ /* 0x000fe20000010000 */
[----:B------:R-:W-:Y:S01]  /*0ce0*/  LEA.HI.X R109, R22, c[0x0][0x22c], R109, 0x2, P1 ;  /* 0x00008b00166d7a11 */ /* 0x000fe200008f146d */
[----:B------:R-:W-:Y:S01]  /*0cf0*/  FADD.FTZ R125, R60, R93 ;  /* 0x0000005d3c7d7221 */ /* 0x000fe20000010000 */
[----:B------:R-:W-:Y:S01]  /*0d00*/  LEA.HI.X R111, R24, c[0x0][0x234], R111, 0x2, P2 ;  /* 0x00008d00186f7a11 */ /* 0x000fe200010f146f */
[--C-:B------:R-:W-:Y:S01]  /*0d10*/  FADD.FTZ R127, R62, R93.reuse ;  /* 0x0000005d3e7f7221 */ /* 0x100fe20000010000 */
[----:B------:R-:W-:Y:S01]  /*0d20*/  MOV R119, R115 ;  /* 0x0000007300777202 */ /* 0x000fe20000000f00 */
[--C-:B------:R-:W-:Y:S01]  /*0d30*/  FADD.FTZ R122, R55, R93.reuse ;  /* 0x0000005d377a7221 */ /* 0x100fe20000010000 */
[----:B------:R-:W-:Y:S01]  /*0d40*/  MOV R115, RZ ;  /* 0x000000ff00737202 */ /* 0x000fe20000000f00 */
[----:B------:R-:W-:Y:S01]  /*0d50*/  FMUL.FTZ R118, R82, R121 ;  /* 0x0000007952767220 */ /* 0x000fe20000410000 */
[----:B------:R-:W-:Y:S01]  /*0d60*/  CS2R R32, SRZ ;  /* 0x0000000000207805 */ /* 0x000fe2000001ff00 */
[----:B------:R-:W-:Y:S01]  /*0d70*/  FADD.FTZ R117, R54, R93 ;  /* 0x0000005d36757221 */ /* 0x000fe20000010000 */
[----:B------:R-:W-:Y:S01]  /*0d80*/  CS2R R30, SRZ ;  /* 0x00000000001e7805 */ /* 0x000fe2000001ff00 */
[----:B------:R-:W-:Y:S01]  /*0d90*/  CS2R R24, SRZ ;  /* 0x0000000000187805 */ /* 0x000fe2000001ff00 */
[----:B------:R-:W-:Y:S01]  /*0da0*/  CS2R R22, SRZ ;  /* 0x0000000000167805 */ /* 0x000fe2000001ff00 */
[----:B------:R-:W-:Y:S01]  /*0db0*/  CS2R R20, SRZ ;  /* 0x0000000000147805 */ /* 0x000fe2000001ff00 */
[----:B------:R-:W-:-:S02]  /*0dc0*/  FMUL.FTZ R116, R80, R89 ;  /* 0x0000005950747220 */ /* 0x000fc40000410000 */
[----:B------:R-:W-:Y:S02]  /*0dd0*/  FMUL.FTZ R120, R76, R125 ;  /* 0x0000007d4c787220 */ /* 0x000fe40000410000 */
[----:B------:R-:W-:Y:S02]  /*0de0*/  FMUL.FTZ R121, R78, R127 ;  /* 0x0000007f4e797220 */ /* 0x000fe40000410000 */
[----:B------:R-:W-:Y:S02]  /*0df0*/  FMUL.FTZ R122, R71, R122 ;  /* 0x0000007a477a7220 */ /* 0x000fe40000410000 */
.L_x_5781:
[----:B------:R-:W2:Y:S01]  /*0e00*/  LDG.E R124, [R112.64] ;  /* 0x00000006707c7981 */ /* 0x000ea2000c1e1900 */
[----:B------:R-:W-:Y:S01]  /*0e10*/  FADD.FTZ R131, R64, R93 ;  /* 0x0000005d40837221 */ /* 0x000fe20000010000 */
[C---:B------:R-:W-:Y:S02]  /*0e20*/  ISETP.NE.AND P1, PT, R94.reuse, RZ, PT ;  /* 0x000000ff5e00720c */ /* 0x040fe40003f25270 */
[----:B------:R-:W-:Y:S01]  /*0e30*/  IADD3 R88, R94, 0x200, RZ ;  /* 0x000002005e587810 */ /* 0x000fe20007ffe0ff */
[----:B------:R-:W3:Y:S03]  /*0e40*/  LDG.E R127, [R108.64] ;  /* 0x000000066c7f7981 */ /* 0x000ee6000c1e1900 */
[----:B------:R-:W-:Y:S01]  /*0e50*/  SEL R89, R123, R88, !P1 ;  /* 0x000000587b597207 */ /* 0x000fe20004800000 */
[----:B------:R-:W3:Y:S01]  /*0e60*/  LDG.E R130, [R110.64] ;  /* 0x000000066e827981 */ /* 0x000ee2000c1e1900 */
[----:B------:R-:W-:-:S02]  /*0e70*/  ISETP.GT.AND P0, PT, R104, 0x1, PT ;  /* 0x000000016800780c */ /* 0x000fc40003f04270 */
[----:B------:R-:W-:Y:S02]  /*0e80*/  MOV R160, RZ ;  /* 0x000000ff00a07202 */ /* 0x000fe40000000f00 */
[----:B------:R-:W-:-:S13]  /*0e90*/  ISETP.EQ.AND P0, PT, R188, RZ, P0 ;  /* 0x000000ffbc00720c */ /* 0x000fda0000702270 */
[----:B------:R-:W-:Y:S01]  /*0ea0*/  @P0 MOV R88, R114 ;  /* 0x0000007200580202 */ /* 0x000fe20000000f00 */
[----:B--2---:R-:W-:-:S04]  /*0eb0*/  FMUL.FTZ R159, R124, 1.4426950216293334961 ;  /* 0x3fb8aa3b7c9f7820 */ /* 0x004fc80000410000 */
[----:B------:R-:W-:-:S06]  /*0ec0*/  FMUL.FTZ R150, R131, R159 ;  /* 0x0000009f83967220 */ /* 0x000fcc0000410000 */
[----:B------:R-:W0:Y:S02]  /*0ed0*/  MUFU.EX2 R150, R150 ;  /* 0x0000009600967308 */ /* 0x000e240000000800 */
[----:B0-----:R0:W-:Y:S02]  /*0ee0*/  STS [R89.X4+0xa88], R150 ;  /* 0x000a889659007388 */ /* 0x0011e40000004800 */
[----:B0-----:R-:W-:Y:S02]  /*0ef0*/  @P0 MOV R89, R119 ;  /* 0x0000007700590202 */ /* 0x001fe40000000f00 */
[----:B------:R-:W-:Y:S06]  /*0f00*/  BAR.SYNC.DEFER_BLOCKING 0x0 ;  /* 0x0000000000007b1d */ /* 0x000fec0000010000 */
[----:B------:R0:W5:Y:S01]  /*0f10*/  @P0 LDG.E R160, [R88.64+0x4] ;  /* 0x0000040658a00981 */ /* 0x000162000c1e1900 */
[----:B------:R-:W-:Y:S01]  /*0f20*/  ISETP.NE.AND P2, PT, R94, 0x1f, PT ;  /* 0x0000001f5e00780c */ /* 0x000fe20003f45270 */
[----:B---3--:R-:W-:Y:S01]  /*0f30*/  FMUL.FTZ R187, R127, R130 ;  /* 0x000000827fbb7220 */ /* 0x008fe20000410000 */
[----:B------:R-:W-:Y:S01]  /*0f40*/  BSSY B0, `(.L_x_5777) ;  /* 0x0000040000007945 */ /* 0x000fe20003800000 */
[----:B------:R-:W-:-:S02]  /*0f50*/  FADD.FTZ R130, R55, R93 ;  /* 0x0000005d37827221 */ /* 0x000fc40000010000 */
[--C-:B------:R-:W-:Y:S02]  /*0f60*/  FADD.FTZ R142, R65, R93.reuse ;  /* 0x0000005d418e7221 */ /* 0x100fe40000010000 */
[--C-:B------:R-:W-:Y:S02]  /*0f70*/  FADD.FTZ R139, R66, R93.reuse ;  /* 0x0000005d428b7221 */ /* 0x100fe40000010000 */
[--C-:B------:R-:W-:Y:S02]  /*0f80*/  FADD.FTZ R138, R67, R93.reuse ;  /* 0x0000005d438a7221 */ /* 0x100fe40000010000 */
[--C-:B------:R-:W-:Y:S02]  /*0f90*/  FADD.FTZ R136, R61, R93.reuse ;  /* 0x0000005d3d887221 */ /* 0x100fe40000010000 */
[----:B------:R0:W1:Y:S01]  /*0fa0*/  @P2 LDS R186, [R94.X4+0x128c] ;  /* 0x00128c005eba2984 */ /* 0x0000620000004800 */
[--C-:B------:R-:W-:Y:S02]  /*0fb0*/  FADD.FTZ R134, R63, R93.reuse ;  /* 0x0000005d3f867221 */ /* 0x100fe40000010000 */
[----:B------:R-:W-:-:S02]  /*0fc0*/  FADD.FTZ R132, R57, R93 ;  /* 0x0000005d39847221 */ /* 0x000fc40000010000 */
[--C-:B------:R-:W-:Y:S02]  /*0fd0*/  FADD.FTZ R126, R59, R93.reuse ;  /* 0x0000005d3b7e7221 */ /* 0x100fe40000010000 */
[--C-:B------:R-:W-:Y:S02]  /*0fe0*/  FADD.FTZ R125, R52, R93.reuse ;  /* 0x0000005d347d7221 */ /* 0x100fe40000010000 */
[--C-:B------:R-:W-:Y:S02]  /*0ff0*/  FADD.FTZ R128, R53, R93.reuse ;  /* 0x0000005d35807221 */ /* 0x100fe40000010000 */
[-C--:B------:R-:W-:Y:S02]  /*1000*/  FMUL.FTZ R129, R130, R159.reuse ;  /* 0x0000009f82817220 */ /* 0x080fe40000410000 */
[----:B------:R-:W-:Y:S02]  /*1010*/  FADD.FTZ R127, R54, R93 ;  /* 0x0000005d367f7221 */ /* 0x000fe40000010000 */
[----:B------:R-:W-:-:S02]  /*1020*/  FMUL.FTZ R149, R142, R159 ;  /* 0x0000009f8e957220 */ /* 0x000fc40000410000 */
[-C--:B------:R-:W-:Y:S01]  /*1030*/  FMUL.FTZ R151, R139, R159.reuse ;  /* 0x0000009f8b977220 */ /* 0x080fe20000410000 */
[----:B------:R-:W2:Y:S01]  /*1040*/  MUFU.EX2 R129, R129 ;  /* 0x0000008100817308 */ /* 0x000ea20000000800 */
[-C--:B------:R-:W-:Y:S02]  /*1050*/  FMUL.FTZ R154, R138, R159.reuse ;  /* 0x0000009f8a9a7220 */ /* 0x080fe40000410000 */
[-C--:B------:R-:W-:Y:S02]  /*1060*/  FMUL.FTZ R152, R136, R159.reuse ;  /* 0x0000009f88987220 */ /* 0x080fe40000410000 */
[-C--:B------:R-:W-:Y:S02]  /*1070*/  FMUL.FTZ R148, R134, R159.reuse ;  /* 0x0000009f86947220 */ /* 0x080fe40000410000 */
[-C--:B------:R-:W-:Y:S01]  /*1080*/  FMUL.FTZ R144, R132, R159.reuse ;  /* 0x0000009f84907220 */ /* 0x080fe20000410000 */
[----:B------:R-:W3:Y:S01]  /*1090*/  MUFU.EX2 R149, R149 ;  /* 0x0000009500957308 */ /* 0x000ee20000000800 */
[----:B------:R-:W-:-:S02]  /*10a0*/  FMUL.FTZ R133, R126, R159 ;  /* 0x0000009f7e857220 */ /* 0x000fc40000410000 */
[-C--:B------:R-:W-:Y:S02]  /*10b0*/  FMUL.FTZ R137, R125, R159.reuse ;  /* 0x0000009f7d897220 */ /* 0x080fe40000410000 */
[----:B------:R-:W-:Y:S02]  /*10c0*/  FMUL.FTZ R135, R128, R159 ;  /* 0x0000009f80877220 */ /* 0x000fe40000410000 */
[----:B------:R-:W-:Y:S01]  /*10d0*/  FMUL.FTZ R140, R159, R127 ;  /* 0x0000007f9f8c7220 */ /* 0x000fe20000410000 */
[----:B------:R-:W4:Y:S01]  /*10e0*/  MUFU.EX2 R151, R151 ;  /* 0x0000009700977308 */ /* 0x000f220000000800 */
[--C-:B------:R-:W-:Y:S02]  /*10f0*/  FADD.FTZ R143, R56, R93.reuse ;  /* 0x0000005d388f7221 */ /* 0x100fe40000010000 */
[----:B------:R-:W-:Y:S02]  /*1100*/  FADD.FTZ R141, R58, R93 ;  /* 0x0000005d3a8d7221 */ /* 0x000fe40000010000 */
[----:B------:R-:W-:-:S02]  /*1110*/  FMUL.FTZ R180, R38, R187 ;  /* 0x000000bb26b47220 */ /* 0x000fc40000410000 */
[----:B------:R-:W-:Y:S01]  /*1120*/  FMUL.FTZ R175, R39, R187 ;  /* 0x000000bb27af7220 */ /* 0x000fe20000410000 */
[----:B------:R-:W0:Y:S01]  /*1130*/  MUFU.EX2 R154, R154 ;  /* 0x0000009a009a7308 */ /* 0x000e220000000800 */
[--C-:B------:R-:W-:Y:S02]  /*1140*/  FADD.FTZ R146, R60, R93.reuse ;  /* 0x0000005d3c927221 */ /* 0x100fe40000010000 */
[----:B------:R-:W-:Y:S02]  /*1150*/  FADD.FTZ R145, R62, R93 ;  /* 0x0000005d3e917221 */ /* 0x000fe40000010000 */
[----:B------:R-:W-:Y:S02]  /*1160*/  FMUL.FTZ R164, R81, R142 ;  /* 0x0000008e51a47220 */ /* 0x000fe40000410000 */
[----:B------:R-:W-:Y:S01]  /*1170*/  FMUL.FTZ R161, R83, R138 ;  /* 0x0000008a53a17220 */ /* 0x000fe20000410000 */
[----:B------:R-:W0:Y:S01]  /*1180*/  MUFU.EX2 R152, R152 ;  /* 0x0000009800987308 */ /* 0x000e220000000800 */
[----:B------:R-:W-:-:S02]  /*1190*/  FMUL.FTZ R157, R77, R136 ;  /* 0x000000884d9d7220 */ /* 0x000fc40000410000 */
[----:B------:R-:W-:Y:S02]  /*11a0*/  FMUL.FTZ R153, R79, R134 ;  /* 0x000000864f997220 */ /* 0x000fe40000410000 */
[----:B------:R-:W-:Y:S02]  /*11b0*/  FMUL.FTZ R155, R72, R143 ;  /* 0x0000008f489b7220 */ /* 0x000fe40000410000 */
[----:B------:R-:W-:Y:S01]  /*11c0*/  FMUL.FTZ R147, R73, R132 ;  /* 0x0000008449937220 */ /* 0x000fe20000410000 */
[----:B------:R-:W0:Y:S01]  /*11d0*/  MUFU.EX2 R148, R148 ;  /* 0x0000009400947308 */ /* 0x000e220000000800 */
[-C--:B------:R-:W-:Y:S02]  /*11e0*/  FMUL.FTZ R162, R48, R187.reuse ;  /* 0x000000bb30a27220 */ /* 0x080fe40000410000 */
[-C--:B------:R-:W-:Y:S02]  /*11f0*/  FMUL.FTZ R166, R49, R187.reuse ;  /* 0x000000bb31a67220 */ /* 0x080fe40000410000 */
[----:B------:R-:W-:-:S02]  /*1200*/  FMUL.FTZ R163, R50, R187 ;  /* 0x000000bb32a37220 */ /* 0x000fc40000410000 */
[-C--:B------:R-:W-:Y:S01]  /*1210*/  FMUL.FTZ R165, R51, R187.reuse ;  /* 0x000000bb33a57220 */ /* 0x080fe20000410000 */
[----:B------:R-:W0:Y:S01]  /*1220*/  MUFU.EX2 R144, R144 ;  /* 0x0000009000907308 */ /* 0x000e220000000800 */
[-C--:B------:R-:W-:Y:S02]  /*1230*/  FMUL.FTZ R167, R44, R187.reuse ;  /* 0x000000bb2ca77220 */ /* 0x080fe40000410000 */
[----:B------:R-:W-:Y:S02]  /*1240*/  FMUL.FTZ R173, R37, R187 ;  /* 0x000000bb25ad7220 */ /* 0x000fe40000410000 */
[----:B------:R-:W-:Y:S02]  /*1250*/  FMUL.FTZ R156, R141, R159 ;  /* 0x0000009f8d9c7220 */ /* 0x000fe40000410000 */
[----:B--2---:R-:W-:Y:S01]  /*1260*/  FFMA.FTZ R158, R129, R175, R180 ;  /* 0x000000af819e7223 */ /* 0x004fe200000100b4 */
[----:B------:R-:W2:Y:S08]  /*1270*/  MUFU.EX2 R133, R133 ;  /* 0x0000008500857308 */ /* 0x000eb00000000800 */
[----:B------:R-:W0:Y:S08]  /*1280*/  MUFU.EX2 R137, R137 ;  /* 0x0000008900897308 */ /* 0x000e300000000800 */
[----:B------:R-:W0:Y:S08]  /*1290*/  MUFU.EX2 R135, R135 ;  /* 0x0000008700877308 */ /* 0x000e300000000800 */
[----:B------:R-:W0:Y:S01]  /*12a0*/  MUFU.EX2 R140, R140 ;  /* 0x0000008c008c7308 */ /* 0x000e220000000800 */
[----:B------:R-:W-:Y:S05]  /*12b0*/  @P2 BRA `(.L_x_5778) ;  /* 0x0000008000002947 */ /* 0x000fea0003800000 */
[----:B-1234-:R-:W-:Y:S01]  /*12c0*/  ISETP.NE.AND P0, PT, R104, c[0x0][0x174], PT ;  /* 0x00005d0068007a0c */ /* 0x01efe20003f05270 */
[----:B------:R-:W-:-:S12]  /*12d0*/  HFMA2.MMA R186, -RZ, RZ, 1.875, 0 ;  /* 0x3f800000ffba7435 */ /* 0x000fd800000001ff */
[----:B0-----:R-:W-:-:S04]  /*12e0*/  @P0 LEA.HI R88, R104, R104, RZ, 0x1 ;  /* 0x0000006868580211 */ /* 0x001fc800078f08ff */
[----:B------:R-:W-:-:S04]  /*12f0*/  @P0 LOP3.LUT R89, R88, 0x3ffffe, RZ, 0xc0, !PT ;  /* 0x003ffffe58590812 */ /* 0x000fc800078ec0ff */
[----:B------:R-:W-:-:S04]  /*1300*/  @P0 IADD3 R89, -R89, R104, RZ ;  /* 0x0000006859590210 */ /* 0x000fc80007ffe1ff */
[----:B------:R-:W-:-:S04]  /*1310*/  @P0 LEA R88, R89, 0xa88, 0xa ;  /* 0x00000a8859580811 */ /* 0x000fc800078e50ff */
[----:B------:R-:W-:-:S05]  /*1320*/  @P0 IADD3 R88, R88, R115, RZ ;  /* 0x0000007358580210 */ /* 0x000fca0007ffe0ff */
[----:B------:R0:W1:Y:S02]  /*1330*/  @P0 LDS R186, [R88] ;  /* 0x0000000058ba0984 */ /* 0x0000640000000800 */
.L_x_5778:
[----:B-1234-:R-:W-:Y:S05]  /*1340*/  BSYNC B0 ;  /* 0x0000000000007941 */ /* 0x01efea0003800000 */
.L_x_5777:
[----:B0-----:R-:W-:Y:S01]  /*1350*/  FMUL.FTZ R89, R129, R186 ;  /* 0x000000ba81597220 */ /* 0x001fe20000410000 */
[----:B------:R-:W0:Y:S01]  /*1360*/  MUFU.EX2 R156, R156 ;  /* 0x0000009c009c7308 */ /* 0x000e220000000800 */
[----:B------:R-:W-:Y:S01]  /*1370*/  FMUL.FTZ R178, R36, R187 ;  /* 0x000000bb24b27220 */ /* 0x000fe20000410000 */
[----:B------:R-:W-:Y:S01]  /*1380*/  ISETP.NE.AND P0, PT, R188, 0x1f, PT ;  /* 0x0000001fbc00780c */ /* 0x000fe20003f05270 */
[----:B------:R-:W-:Y:S01]  /*1390*/  FFMA.FTZ R158, R140, R158, R173 ;  /* 0x0000009e8c9e7223 */ /* 0x000fe200000100ad */
[----:B------:R-:W-:Y:S01]  /*13a0*/  ISETP.GE.U32.AND P3, PT, R188, 0x1e, PT ;  /* 0x0000001ebc00780c */ /* 0x000fe20003f66070 */
[----:B------:R-:W-:Y:S01]  /*13b0*/  FMUL.FTZ R88, R140, R89 ;  /* 0x000000598c587220 */ /* 0x000fe20000410000 */
[----:B------:R-:W-:Y:S01]  /*13c0*/  ISETP.GE.U32.AND P4, PT, R188, 0x18, PT ;  /* 0x00000018bc00780c */ /* 0x000fe20003f86070 */
[----:B------:R-:W-:Y:S01]  /*13d0*/  FMUL.FTZ R168, R143, R159 ;  /* 0x0000009f8fa87220 */ /* 0x000fe20000410000 */
[----:B-----5:R-:W-:Y:S01]  /*13e0*/  SHFL.IDX PT, R201, R160, RZ, 0x1f ;  /* 0x00001fffa0c97589 */ /* 0x020fe200000e0000 */
[----:B------:R-:W-:Y:S01]  /*13f0*/  FMUL.FTZ R182, R43, R187 ;  /* 0x000000bb2bb67220 */ /* 0x000fe20000410000 */
[----:B------:R-:W-:Y:S01]  /*1400*/  BSSY B0, `(.L_x_5779) ;  /* 0x0000161000007945 */ /* 0x000fe20003800000 */
[----:B------:R-:W-:-:S02]  /*1410*/  FFMA.FTZ R158, R135, R158, R178 ;  /* 0x0000009e879e7223 */ /* 0x000fc400000100b2 */
[----:B------:R-:W-:Y:S01]  /*1420*/  FMUL.FTZ R88, R135, R88 ;  /* 0x0000005887587220 */ /* 0x000fe20000410000 */
[----:B------:R-:W1:Y:S01]  /*1430*/  MUFU.EX2 R168, R168 ;  /* 0x000000a800a87308 */ /* 0x000e620000000800 */
[----:B------:R-:W-:Y:S02]  /*1440*/  FMUL.FTZ R184, R42, R187 ;  /* 0x000000bb2ab87220 */ /* 0x000fe40000410000 */
[C---:B------:R-:W-:Y:S02]  /*1450*/  FFMA.FTZ R158, R137.reuse, R158, R182 ;  /* 0x0000009e899e7223 */ /* 0x040fe400000100b6 */
[----:B------:R-:W-:Y:S02]  /*1460*/  FMUL.FTZ R88, R137, R88 ;  /* 0x0000005889587220 */ /* 0x000fe40000410000 */
[----:B------:R-:W-:Y:S02]  /*1470*/  FMUL.FTZ R170, R145, R159 ;  /* 0x0000009f91aa7220 */ /* 0x000fe40000410000 */
[----:B------:R-:W-:-:S02]  /*1480*/  FMUL.FTZ R179, R41, R187 ;  /* 0x000000bb29b37220 */ /* 0x000fc40000410000 */
[C---:B------:R-:W-:Y:S02]  /*1490*/  FFMA.FTZ R158, R133.reuse, R158, R184 ;  /* 0x0000009e859e7223 */ /* 0x040fe400000100b8 */
[----:B------:R-:W-:Y:S01]  /*14a0*/  FMUL.FTZ R89, R133, R88 ;  /* 0x0000005885597220 */ /* 0x000fe20000410000 */
[----:B------:R-:W2:Y:S01]  /*14b0*/  MUFU.EX2 R170, R170 ;  /* 0x000000aa00aa7308 */ /* 0x000ea20000000800 */
[----:B------:R-:W-:Y:S02]  /*14c0*/  FMUL.FTZ R181, R40, R187 ;  /* 0x000000bb28b57220 */ /* 0x000fe40000410000 */
[C---:B0-----:R-:W-:Y:S02]  /*14d0*/  FFMA.FTZ R158, R156.reuse, R158, R179 ;  /* 0x0000009e9c9e7223 */ /* 0x041fe400000100b3 */
[----:B------:R-:W-:Y:S02]  /*14e0*/  FMUL.FTZ R89, R156, R89 ;  /* 0x000000599c597220 */ /* 0x000fe40000410000 */
[----:B------:R-:W-:-:S02]  /*14f0*/  FMUL.FTZ R177, R146, R159 ;  /* 0x0000009f92b17220 */ /* 0x000fc40000410000 */
[----:B------:R-:W-:Y:S02]  /*1500*/  FMUL.FTZ R183, R47, R187 ;  /* 0x000000bb2fb77220 */ /* 0x000fe40000410000 */
[C---:B------:R-:W-:Y:S02]  /*1510*/  FFMA.FTZ R158, R144.reuse, R158, R181 ;  /* 0x0000009e909e7223 */ /* 0x040fe400000100b5 */
[----:B------:R-:W-:Y:S01]  /*1520*/  FMUL.FTZ R89, R144, R89 ;  /* 0x0000005990597220 */ /* 0x000fe20000410000 */
[----:B------:R-:W0:Y:S01]  /*1530*/  MUFU.EX2 R177, R177 ;  /* 0x000000b100b17308 */ /* 0x000e220000000800 */
[----:B------:R-:W-:Y:S02]  /*1540*/  FMUL.FTZ R185, R46, R187 ;  /* 0x000000bb2eb97220 */ /* 0x000fe40000410000 */
[C---:B-1----:R-:W-:Y:S02]  /*1550*/  FFMA.FTZ R158, R168.reuse, R158, R183 ;  /* 0x0000009ea89e7223 */ /* 0x042fe400000100b7 */
[----:B------:R-:W-:-:S02]  /*1560*/  FMUL.FTZ R89, R168, R89 ;  /* 0x00000059a8597220 */ /* 0x000fc40000410000 */
[----:B------:R-:W-:Y:S02]  /*1570*/  FMUL.FTZ R187, R45, R187 ;  /* 0x000000bb2dbb7220 */ /* 0x000fe40000410000 */
[----:B------:R-:W-:Y:S02]  /*1580*/  FFMA.FTZ R88, R116, R149, R164 ;  /* 0x0000009574587223 */ /* 0x000fe400000100a4 */
[C---:B------:R-:W-:Y:S02]  /*1590*/  FFMA.FTZ R159, R148.reuse, R158, R185 ;  /* 0x0000009e949f7223 */ /* 0x040fe400000100b9 */
[----:B------:R-:W-:Y:S02]  /*15a0*/  FMUL.FTZ R89, R148, R89 ;  /* 0x0000005994597220 */ /* 0x000fe40000410000 */
[----:B------:R-:W-:Y:S02]  /*15b0*/  FMUL.FTZ R158, R150, R149 ;  /* 0x00000095969e7220 */ /* 0x000fe40000410000 */
[----:B------:R-:W-:-:S02]  /*15c0*/  FFMA.FTZ R88, R151, R88, R118 ;  /* 0x0000005897587223 */ /* 0x000fc40000010076 */
[C---:B--2---:R-:W-:Y:S02]  /*15d0*/  FFMA.FTZ R169, R170.reuse, R159, R187 ;  /* 0x0000009faaa97223 */ /* 0x044fe400000100bb */
[----:B------:R-:W-:Y:S02]  /*15e0*/  FMUL.FTZ R159, R170, R89 ;  /* 0x00000059aa9f7220 */ /* 0x000fe40000410000 */
[----:B------:R-:W-:Y:S02]  /*15f0*/  FMUL.FTZ R89, R151, R158 ;  /* 0x0000009e97597220 */ /* 0x000fe40000410000 */
[----:B------:R-:W-:Y:S02]  /*1600*/  FFMA.FTZ R158, R154, R88, R161 ;  /* 0x000000589a9e7223 */ /* 0x000fe400000100a1 */
[C---:B------:R-:W-:Y:S02]  /*1610*/  FFMA.FTZ R174, R152.reuse, R169, R167 ;  /* 0x000000a998ae7223 */ /* 0x040fe400000100a7 */
[----:B------:R-:W-:-:S02]  /*1620*/  FMUL.FTZ R172, R152, R159 ;  /* 0x0000009f98ac7220 */ /* 0x000fc40000410000 */
[----:B------:R-:W-:Y:S02]  /*1630*/  FMUL.FTZ R88, R154, R89 ;  /* 0x000000599a587220 */ /* 0x000fe40000410000 */
[C---:B0-----:R-:W-:Y:S02]  /*1640*/  FFMA.FTZ R158, R177.reuse, R158, R120 ;  /* 0x0000009eb19e7223 */ /* 0x041fe40000010078 */
[C---:B------:R-:W-:Y:S02]  /*1650*/  FFMA.FTZ R174, R177.reuse, R174, R165 ;  /* 0x000000aeb1ae7223 */ /* 0x040fe400000100a5 */
[C---:B------:R-:W-:Y:S02]  /*1660*/  FMUL.FTZ R159, R177.reuse, R172 ;  /* 0x000000acb19f7220 */ /* 0x040fe40000410000 */
        /* <DEDUP_REMOVED lines=9> */
[C---:B------:R-:W-:Y:S02]  /*1700*/  FFMA.FTZ R88, R148.reuse, R158, R153 ;  /* 0x0000009e94587223 */ /* 0x040fe40000010099 */
[C---:B------:R-:W-:Y:S02]  /*1710*/  FFMA.FTZ R159, R149.reuse, R174, R162 ;  /* 0x000000ae959f7223 */ /* 0x040fe400000100a2 */
[----:B------:R-:W-:Y:S02]  /*1720*/  FMUL.FTZ R158, R149, R172 ;  /* 0x000000ac959e7220 */ /* 0x000fe40000410000 */
[----:B------:R-:W-:Y:S01]  /*1730*/  FMUL.FTZ R89, R148, R89 ;  /* 0x0000005994597220 */ /* 0x000fe20000410000 */
[----:B------:R-:W0:Y:S01]  /*1740*/  SHFL.DOWN PT, R192, R159, 0x1, 0x1f ;  /* 0x08201f009fc07f89 */ /* 0x000e2200000e0000 */
[----:B------:R-:W-:-:S02]  /*1750*/  FFMA.FTZ R88, R168, R88, R155 ;  /* 0x00000058a8587223 */ /* 0x000fc4000001009b */
[----:B------:R-:W-:Y:S01]  /*1760*/  FMUL.FTZ R89, R168, R89 ;  /* 0x00000059a8597220 */ /* 0x000fe20000410000 */
[----:B------:R-:W1:Y:S01]  /*1770*/  SHFL.DOWN PT, R191, R158, 0x1, 0x1f ;  /* 0x08201f009ebf7f89 */ /* 0x000e6200000e0000 */
[----:B------:R-:W-:Y:S02]  /*1780*/  FMUL.FTZ R169, R74, R141 ;  /* 0x0000008d4aa97220 */ /* 0x000fe40000410000 */
[C---:B------:R-:W-:Y:S02]  /*1790*/  FFMA.FTZ R88, R144.reuse, R88, R147 ;  /* 0x0000005890587223 */ /* 0x040fe40000010093 */
[----:B------:R-:W-:Y:S02]  /*17a0*/  FMUL.FTZ R89, R144, R89 ;  /* 0x0000005990597220 */ /* 0x000fe40000410000 */
[----:B------:R-:W-:Y:S02]  /*17b0*/  FMUL.FTZ R172, R75, R126 ;  /* 0x0000007e4bac7220 */ /* 0x000fe40000410000 */
[----:B------:R-:W-:-:S02]  /*17c0*/  FFMA.FTZ R171, R156, R88, R169 ;  /* 0x000000589cab7223 */ /* 0x000fc400000100a9 */
[----:B------:R-:W-:Y:S02]  /*17d0*/  FMUL.FTZ R88, R156, R89 ;  /* 0x000000599c587220 */ /* 0x000fe40000410000 */
        /* <DEDUP_REMOVED lines=9> */
[----:B------:R-:W-:Y:S02]  /*1870*/  FFMA.FTZ R189, R140, R189, R171 ;  /* 0x000000bd8cbd7223 */ /* 0x000fe400000100ab */
[----:B0-----:R-:W-:-:S02]  /*1880*/  @P0 FFMA.FTZ R159, R158, R192, R159 ;  /* 0x000000c09e9f0223 */ /* 0x001fc4000001009f */
[----:B-1----:R-:W-:Y:S01]  /*1890*/  @P0 FMUL.FTZ R158, R158, R191 ;  /* 0x000000bf9e9e0220 */ /* 0x002fe20000410000 */
[----:B------:R-:W-:Y:S01]  /*18a0*/  ISETP.GE.AND P0, PT, R96, 0x1, PT ;  /* 0x000000016000780c */ /* 0x000fe20003f06270 */
[----:B------:R-:W-:Y:S01]  /*18b0*/  FMUL.FTZ R88, R140, R89 ;  /* 0x000000598c587220 */ /* 0x000fe20000410000 */
[----:B------:R-:W0:Y:S01]  /*18c0*/  SHFL.DOWN PT, R191, R159, 0x2, 0x1f ;  /* 0x08401f009fbf7f89 */ /* 0x000e2200000e0000 */
[C---:B------:R-:W-:Y:S02]  /*18d0*/  FFMA.FTZ R192, R129.reuse, R189, R122 ;  /* 0x000000bd81c07223 */ /* 0x040fe4000001007a */
[----:B------:R-:W-:Y:S01]  /*18e0*/  FMUL.FTZ R197, R129, R88 ;  /* 0x0000005881c57220 */ /* 0x000fe20000410000 */
[----:B------:R-:W1:Y:S04]  /*18f0*/  SHFL.DOWN PT, R189, R158, 0x2, 0x1f ;  /* 0x08401f009ebd7f89 */ /* 0x000e6800000e0000 */
[----:B------:R-:W2:Y:S04]  /*1900*/  SHFL.UP PT, R89, R192, 0x1, RZ ;  /* 0x04200000c0597989 */ /* 0x000ea800000e00ff */
[----:B------:R-:W3:Y:S01]  /*1910*/  SHFL.UP PT, R88, R197, 0x1, RZ ;  /* 0x04200000c5587989 */ /* 0x000ee200000e00ff */
[----:B0-----:R-:W-:-:S02]  /*1920*/  @!P3 FFMA.FTZ R159, R158, R191, R159 ;  /* 0x000000bf9e9fb223 */ /* 0x001fc4000001009f */
[----:B-1----:R-:W-:-:S03]  /*1930*/  @!P3 FMUL.FTZ R158, R158, R189 ;  /* 0x000000bd9e9eb220 */ /* 0x002fc60000410000 */
[----:B------:R-:W0:Y:S01]  /*1940*/  SHFL.DOWN PT, R191, R159, 0x4, 0x1f ;  /* 0x08801f009fbf7f89 */ /* 0x000e2200000e0000 */
[----:B------:R-:W-:Y:S01]  /*1950*/  ISETP.GE.AND P3, PT, R96, 0x2, PT ;  /* 0x000000026000780c */ /* 0x000fe20003f66270 */
[C---:B--2---:R-:W-:Y:S02]  /*1960*/  @P0 FFMA.FTZ R192, R197.reuse, R89, R192 ;  /* 0x00000059c5c00223 */ /* 0x044fe400000100c0 */
[----:B------:R-:W1:Y:S01]  /*1970*/  SHFL.DOWN PT, R189, R158, 0x4, 0x1f ;  /* 0x08801f009ebd7f89 */ /* 0x000e6200000e0000 */
[----:B---3--:R-:W-:-:S03]  /*1980*/  @P0 FMUL.FTZ R197, R197, R88 ;  /* 0x00000058c5c50220 */ /* 0x008fc60000410000 */
[----:B------:R-:W2:Y:S01]  /*1990*/  SHFL.UP PT, R89, R192, 0x2, RZ ;  /* 0x04400000c0597989 */ /* 0x000ea200000e00ff */
[----:B------:R-:W-:-:S03]  /*19a0*/  ISETP.GE.U32.AND P0, PT, R188, 0x1c, PT ;  /* 0x0000001cbc00780c */ /* 0x000fc60003f06070 */
[----:B------:R-:W3:Y:S10]  /*19b0*/  SHFL.UP PT, R88, R197, 0x2, RZ ;  /* 0x04400000c5587989 */ /* 0x000ef400000e00ff */
[----:B0-----:R-:W-:-:S02]  /*19c0*/  @!P0 FFMA.FTZ R159, R158, R191, R159 ;  /* 0x000000bf9e9f8223 */ /* 0x001fc4000001009f */
[----:B-1----:R-:W-:-:S03]  /*19d0*/  @!P0 FMUL.FTZ R158, R158, R189 ;  /* 0x000000bd9e9e8220 */ /* 0x002fc60000410000 */
[----:B------:R-:W0:Y:S01]  /*19e0*/  SHFL.DOWN PT, R193, R159, 0x8, 0x1f ;  /* 0x09001f009fc17f89 */ /* 0x000e2200000e0000 */
[----:B------:R-:W-:Y:S01]  /*19f0*/  ISETP.GE.AND P0, PT, R104, c[0x0][0x174], PT ;  /* 0x00005d0068007a0c */ /* 0x000fe20003f06270 */
[C---:B--2---:R-:W-:Y:S02]  /*1a00*/  @P3 FFMA.FTZ R192, R197.reuse, R89, R192 ;  /* 0x00000059c5c03223 */ /* 0x044fe400000100c0 */
[----:B------:R-:W1:Y:S01]  /*1a10*/  SHFL.DOWN PT, R191, R158, 0x8, 0x1f ;  /* 0x09001f009ebf7f89 */ /* 0x000e6200000e0000 */
[----:B------:R-:W-:Y:S01]  /*1a20*/  ISETP.EQ.AND P0, PT, R188, RZ, !P0 ;  /* 0x000000ffbc00720c */ /* 0x000fe20004702270 */
[----:B---3--:R-:W-:Y:S02]  /*1a30*/  @P3 FMUL.FTZ R197, R197, R88 ;  /* 0x00000058c5c53220 */ /* 0x008fe40000410000 */
[----:B------:R-:W2:Y:S01]  /*1a40*/  SHFL.UP PT, R189, R192, 0x4, RZ ;  /* 0x04800000c0bd7989 */ /* 0x000ea200000e00ff */
[----:B------:R-:W-:Y:S01]  /*1a50*/  HFMA2.MMA R88, -RZ, RZ, 1.875, 0 ;  /* 0x3f800000ff587435 */ /* 0x000fe200000001ff */
[----:B------:R-:W-:-:S02]  /*1a60*/  MOV R89, RZ ;  /* 0x000000ff00597202 */ /* 0x000fc40000000f00 */
[----:B------:R-:W3:Y:S01]  /*1a70*/  SHFL.UP PT, R194, R197, 0x4, RZ ;  /* 0x04800000c5c27989 */ /* 0x000ee200000e00ff */
[----:B------:R-:W-:-:S06]  /*1a80*/  ISETP.GE.AND P3, PT, R96, 0x4, PT ;  /* 0x000000046000780c */ /* 0x000fcc0003f66270 */
[----:B------:R-:W-:Y:S01]  /*1a90*/  @P0 LDS.64 R88, [UR4+0x1308] ;  /* 0x00130804ff580984 */ /* 0x000fe20008000a00 */
[----:B------:R-:W-:Y:S01]  /*1aa0*/  ISETP.GE.AND P0, PT, R96, 0x8, PT ;  /* 0x000000086000780c */ /* 0x000fe20003f06270 */
[C---:B0-----:R-:W-:Y:S02]  /*1ab0*/  @!P4 FFMA.FTZ R159, R158.reuse, R193, R159 ;  /* 0x000000c19e9fc223 */ /* 0x041fe4000001009f */
[----:B-1----:R-:W-:-:S03]  /*1ac0*/  @!P4 FMUL.FTZ R158, R158, R191 ;  /* 0x000000bf9e9ec220 */ /* 0x002fc60000410000 */
[----:B------:R-:W0:Y:S01]  /*1ad0*/  SHFL.DOWN PT, R193, R159, 0x10, 0x1f ;  /* 0x0a001f009fc17f89 */ /* 0x000e2200000e0000 */
[----:B--2---:R-:W-:-:S03]  /*1ae0*/  @P3 FFMA.FTZ R192, R197, R189, R192 ;  /* 0x000000bdc5c03223 */ /* 0x004fc600000100c0 */
[----:B------:R-:W1:Y:S01]  /*1af0*/  SHFL.DOWN PT, R191, R158, 0x10, 0x1f ;  /* 0x0a001f009ebf7f89 */ /* 0x000e6200000e0000 */
[----:B---3--:R-:W-:-:S03]  /*1b00*/  @P3 FMUL.FTZ R197, R197, R194 ;  /* 0x000000c2c5c53220 */ /* 0x008fc60000410000 */
[----:B------:R-:W2:Y:S01]  /*1b10*/  SHFL.UP PT, R189, R192, 0x8, RZ ;  /* 0x05000000c0bd7989 */ /* 0x000ea200000e00ff */
[----:B------:R-:W-:-:S03]  /*1b20*/  ISETP.GE.U32.AND P3, PT, R188, 0x10, PT ;  /* 0x00000010bc00780c */ /* 0x000fc60003f66070 */
[----:B------:R-:W3:Y:S10]  /*1b30*/  SHFL.UP PT, R194, R197, 0x8, RZ ;  /* 0x05000000c5c27989 */ /* 0x000ef400000e00ff */
[----:B0-----:R-:W-:-:S02]  /*1b40*/  @!P3 FFMA.FTZ R159, R158, R193, R159 ;  /* 0x000000c19e9fb223 */ /* 0x001fc4000001009f */
[----:B-1----:R-:W-:-:S03]  /*1b50*/  @!P3 FMUL.FTZ R158, R158, R191 ;  /* 0x000000bf9e9eb220 */ /* 0x002fc60000410000 */
[----:B------:R-:W-:Y:S01]  /*1b60*/  SHFL.DOWN PT, R193, R159, 0x1, 0x1f ;  /* 0x08201f009fc17f89 */ /* 0x000fe200000e0000 */
[----:B--2---:R-:W-:-:S03]  /*1b70*/  @P0 FFMA.FTZ R192, R197, R189, R192 ;  /* 0x000000bdc5c00223 */ /* 0x004fc600000100c0 */
[----:B------:R-:W-:Y:S01]  /*1b80*/  SHFL.IDX PT, R191, R89, RZ, 0x1f ;  /* 0x00001fff59bf7589 */ /* 0x000fe200000e0000 */
[----:B---3--:R-:W-:-:S03]  /*1b90*/  @P0 FMUL.FTZ R197, R197, R194 ;  /* 0x000000c2c5c50220 */ /* 0x008fc60000410000 */
[----:B------:R-:W0:Y:S01]  /*1ba0*/  SHFL.DOWN PT, R196, R158, 0x1, 0x1f ;  /* 0x08201f009ec47f89 */ /* 0x000e2200000e0000 */
[----:B------:R-:W-:-:S03]  /*1bb0*/  ISETP.GE.AND P0, PT, R96, 0x10, PT ;  /* 0x000000106000780c */ /* 0x000fc60003f06270 */
[----:B------:R-:W1:Y:S04]  /*1bc0*/  SHFL.UP PT, R189, R192, 0x10, RZ ;  /* 0x06000000c0bd7989 */ /* 0x000e6800000e00ff */
[----:B------:R-:W2:Y:S04]  /*1bd0*/  SHFL.UP PT, R194, R197, 0x10, RZ ;  /* 0x06000000c5c27989 */ /* 0x000ea800000e00ff */
[----:B------:R-:W-:Y:S04]  /*1be0*/  SHFL.IDX PT, R159, R159, RZ, 0x1f ;  /* 0x00001fff9f9f7589 */ /* 0x000fe800000e0000 */
[----:B------:R-:W3:Y:S01]  /*1bf0*/  SHFL.IDX PT, R158, R158, RZ, 0x1f ;  /* 0x00001fff9e9e7589 */ /* 0x000ee200000e0000 */
[----:B0-----:R-:W-:-:S04]  /*1c00*/  @P2 FFMA.FTZ R191, R196, R191, R193 ;  /* 0x000000bfc4bf2223 */ /* 0x001fc800000100c1 */
[----:B------:R-:W-:Y:S02]  /*1c10*/  FFMA.FTZ R175, R191, R186, R175 ;  /* 0x000000babfaf7223 */ /* 0x000fe400000100af */
[C---:B-1----:R-:W-:Y:S02]  /*1c20*/  @P0 FFMA.FTZ R192, R197.reuse, R189, R192 ;  /* 0x000000bdc5c00223 */ /* 0x042fe400000100c0 */
[----:B--2---:R-:W-:Y:S01]  /*1c30*/  @P0 FMUL.FTZ R197, R197, R194 ;  /* 0x000000c2c5c50220 */ /* 0x004fe20000410000 */
[----:B------:R-:W-:Y:S01]  /*1c40*/  ISETP.GT.AND P0, PT, R96, 0x1e, PT ;  /* 0x0000001e6000780c */ /* 0x000fe20003f04270 */
[----:B------:R-:W-:Y:S01]  /*1c50*/  FFMA.FTZ R189, R129, R175, R180 ;  /* 0x000000af81bd7223 */ /* 0x000fe200000100b4 */
[----:B------:R-:W-:Y:S03]  /*1c60*/  SHFL.UP PT, R199, R192, 0x1, RZ ;  /* 0x04200000c0c77989 */ /* 0x000fe600000e00ff */
[----:B------:R-:W-:Y:S01]  /*1c70*/  FFMA.FTZ R173, R140, R189, R173 ;  /* 0x000000bd8cad7223 */ /* 0x000fe200000100ad */
[----:B------:R-:W0:Y:S01]  /*1c80*/  SHFL.UP PT, R180, R197, 0x1, RZ ;  /* 0x04200000c5b47989 */ /* 0x000e2200000e00ff */
[----:B---3--:R-:W-:-:S02]  /*1c90*/  FFMA.FTZ R89, R158, R89, R159 ;  /* 0x000000599e597223 */ /* 0x008fc4000001009f */
[-C--:B------:R-:W-:Y:S02]  /*1ca0*/  FFMA.FTZ R191, R135, R173.reuse, R178 ;  /* 0x000000ad87bf7223 */ /* 0x080fe400000100b2 */
[----:B------:R-:W-:Y:S02]  /*1cb0*/  FMUL.FTZ R128, R128, R173 ;  /* 0x000000ad80807220 */ /* 0x000fe40000410000 */
[----:B------:R-:W-:Y:S02]  /*1cc0*/  FFMA.FTZ R193, R137, R191, R182 ;  /* 0x000000bf89c17223 */ /* 0x000fe400000100b6 */
[----:B------:R-:W-:Y:S02]  /*1cd0*/  FMUL.FTZ R88, R158, R88 ;  /* 0x000000589e587220 */ /* 0x000fe40000410000 */
[-C--:B------:R-:W-:Y:S02]  /*1ce0*/  FFMA.FTZ R195, R133, R193.reuse, R184 ;  /* 0x000000c185c37223 */ /* 0x080fe400000100b8 */
[----:B------:R-:W-:-:S02]  /*1cf0*/  FMUL.FTZ R126, R126, R193 ;  /* 0x000000c17e7e7220 */ /* 0x000fc40000410000 */
[----:B------:R-:W-:Y:S02]  /*1d00*/  FFMA.FTZ R179, R156, R195, R179 ;  /* 0x000000c39cb37223 */ /* 0x000fe400000100b3 */
[----:B------:R-:W-:Y:S02]  /*1d10*/  FADD.FTZ R5, R128, R5 ;  /* 0x0000000580057221 */ /* 0x000fe40000010000 */
[-C--:B------:R-:W-:Y:S02]  /*1d20*/  FFMA.FTZ R181, R144, R179.reuse, R181 ;  /* 0x000000b390b57223 */ /* 0x080fe400000100b5 */
[----:B------:R-:W-:Y:S02]  /*1d30*/  FMUL.FTZ R132, R132, R179 ;  /* 0x000000b384847220 */ /* 0x000fe40000410000 */
[----:B------:R-:W-:Y:S02]  /*1d40*/  FFMA.FTZ R183, R168, R181, R183 ;  /* 0x000000b5a8b77223 */ /* 0x000fe400000100b7 */
[----:B0-----:R-:W-:Y:S01]  /*1d50*/  @P1 FFMA.FTZ R201, R180, R201, R199 ;  /* 0x000000c9b4c91223 */ /* 0x001fe200000100c7 */
[----:B------:R-:W-:Y:S01]  /*1d60*/  ISETP.NE.AND P1, PT, R94, RZ, PT ;  /* 0x000000ff5e00720c */ /* 0x000fe20003f25270 */
[----:B------:R-:W-:-:S02]  /*1d70*/  FFMA.FTZ R185, R148, R183, R185 ;  /* 0x000000b794b97223 */ /* 0x000fc400000100b9 */
[----:B------:R-:W-:Y:S02]  /*1d80*/  FFMA.FTZ R201, R150, R201, R116 ;  /* 0x000000c996c97223 */ /* 0x000fe40000010074 */
[----:B------:R-:W-:Y:S02]  /*1d90*/  FFMA.FTZ R187, R170, R185, R187 ;  /* 0x000000b9aabb7223 */ /* 0x000fe400000100bb */
[----:B------:R-:W-:Y:S02]  /*1da0*/  FFMA.FTZ R150, R149, R201, R164 ;  /* 0x000000c995967223 */ /* 0x000fe400000100a4 */
[----:B------:R-:W-:Y:S02]  /*1db0*/  FFMA.FTZ R167, R152, R187, R167 ;  /* 0x000000bb98a77223 */ /* 0x000fe400000100a7 */
[----:B------:R-:W-:Y:S02]  /*1dc0*/  FFMA.FTZ R199, R151, R150, R118 ;  /* 0x0000009697c77223 */ /* 0x000fe40000010076 */
[----:B------:R-:W-:Y:S01]  /*1dd0*/  FFMA.FTZ R178, R48, R201, RZ ;  /* 0x000000c930b27223 */ /* 0x000fe200000100ff */
[----:B------:R0:W-:Y:S01]  /*1de0*/  @!P1 STS.64 [UR4+0x1308], R88 ;  /* 0x00130858ff009988 */ /* 0x0001e20008000a04 */
        /* <DEDUP_REMOVED lines=11> */
[----:B------:R-:W-:Y:S02]  /*1ea0*/  FADD.FTZ R164, -R164, R150 ;  /* 0x00000096a4a47221 */ /* 0x000fe40000010100 */
[----:B------:R-:W-:-:S02]  /*1eb0*/  FFMA.FTZ R197, R44, R177, R197 ;  /* 0x000000b12cc57223 */ /* 0x000fc400000100c5 */
[----:B------:R-:W-:Y:S02]  /*1ec0*/  FFMA.FTZ R154, R148, R170, R153 ;  /* 0x000000aa949a7223 */ /* 0x000fe40000010099 */
[----:B------:R-:W-:Y:S02]  /*1ed0*/  FADD.FTZ R150, -R116, R201 ;  /* 0x000000c974967221 */ /* 0x000fe40000010100 */
[----:B------:R-:W-:Y:S02]  /*1ee0*/  FMUL.FTZ R131, R131, R149 ;  /* 0x0000009583837220 */ /* 0x000fe40000410000 */
[----:B------:R-:W-:Y:S02]  /*1ef0*/  FFMA.FTZ R197, R45, R152, R197 ;  /* 0x000000982dc57223 */ /* 0x000fe400000100c5 */
[----:B------:R-:W-:Y:S02]  /*1f00*/  FFMA.FTZ R168, R168, R154, R155 ;  /* 0x0000009aa8a87223 */ /* 0x000fe4000001009b */
[----:B------:R-:W-:-:S02]  /*1f10*/  FMUL.FTZ R142, R142, R151 ;  /* 0x000000978e8e7220 */ /* 0x000fc40000410000 */
[----:B------:R-:W-:Y:S02]  /*1f20*/  FFMA.FTZ R155, R131, R150, RZ ;  /* 0x00000096839b7223 */ /* 0x000fe400000100ff */
[----:B------:R-:W-:Y:S02]  /*1f30*/  FADD.FTZ R157, -R157, R152 ;  /* 0x000000989d9d7221 */ /* 0x000fe40000010100 */
[----:B------:R-:W-:Y:S02]  /*1f40*/  FFMA.FTZ R197, R46, R170, R197 ;  /* 0x000000aa2ec57223 */ /* 0x000fe400000100c5 */
[----:B------:R-:W-:Y:S02]  /*1f50*/  FADD.FTZ R148, -R118, R199 ;  /* 0x000000c776947221 */ /* 0x000fe40000010100 */
[----:B------:R-:W-:Y:S02]  /*1f60*/  FMUL.FTZ R139, R139, R163 ;  /* 0x000000a38b8b7220 */ /* 0x000fe40000410000 */
[----:B------:R-:W-:-:S02]  /*1f70*/  FFMA.FTZ R152, R142, R164, R155 ;  /* 0x000000a48e987223 */ /* 0x000fc4000001009b */
[----:B------:R-:W-:Y:S02]  /*1f80*/  FADD.FTZ R155, -R153, R154 ;  /* 0x0000009a999b7221 */ /* 0x000fe40000010100 */
[----:B------:R-:W-:Y:S02]  /*1f90*/  FFMA.FTZ R197, R47, R154, R197 ;  /* 0x0000009a2fc57223 */ /* 0x000fe400000100c5 */
[----:B------:R-:W-:Y:S02]  /*1fa0*/  FADD.FTZ R161, -R161, R160 ;  /* 0x000000a0a1a17221 */ /* 0x000fe40000010100 */
[----:B------:R-:W-:Y:S02]  /*1fb0*/  FMUL.FTZ R138, R138, R165 ;  /* 0x000000a58a8a7220 */ /* 0x000fe40000410000 */
[----:B------:R-:W-:Y:S02]  /*1fc0*/  FFMA.FTZ R154, R139, R148, R152 ;  /* 0x000000948b9a7223 */ /* 0x000fe40000010098 */
        /* <DEDUP_REMOVED lines=13> */
[----:B------:R-:W-:Y:S02]  /*20a0*/  FADD.FTZ R156, -R147, R152 ;  /* 0x00000098939c7221 */ /* 0x000fe40000010100 */
[----:B------:R-:W-:Y:S02]  /*20b0*/  FFMA.FTZ R197, R41, R152, R197 ;  /* 0x0000009829c57223 */ /* 0x000fe400000100c5 */
[----:B------:R-:W-:Y:S02]  /*20c0*/  FFMA.FTZ R152, R72, -R143, R168 ;  /* 0x8000008f48987223 */ /* 0x000fe400000100a8 */
[----:B------:R-:W-:Y:S02]  /*20d0*/  FMUL.FTZ R143, R143, R181 ;  /* 0x000000b58f8f7220 */ /* 0x000fe40000410000 */
[----:B------:R-:W-:Y:S02]  /*20e0*/  FFMA.FTZ R154, R134, R155, R154 ;  /* 0x0000009b869a7223 */ /* 0x000fe4000001009a */
[----:B------:R-:W-:-:S02]  /*20f0*/  FFMA.FTZ R133, R133, R169, R172 ;  /* 0x000000a985857223 */ /* 0x000fc400000100ac */
[----:B------:R-:W-:Y:S02]  /*2100*/  FFMA.FTZ R147, R143, R152, R154 ;  /* 0x000000988f937223 */ /* 0x000fe4000001009a */
[----:B------:R-:W-:Y:S02]  /*2110*/  FFMA.FTZ R160, R42, R169, R197 ;  /* 0x000000a92aa07223 */ /* 0x000fe400000100c5 */
[----:B------:R-:W-:Y:S02]  /*2120*/  FFMA.FTZ R176, R137, R133, R176 ;  /* 0x0000008589b07223 */ /* 0x000fe400000100b0 */
[----:B------:R-:W-:Y:S02]  /*2130*/  FFMA.FTZ R169, R74, -R141, R169 ;  /* 0x8000008d4aa97223 */ /* 0x000fe400000100a9 */
[----:B------:R-:W-:Y:S02]  /*2140*/  FMUL.FTZ R141, R141, R195 ;  /* 0x000000c38d8d7220 */ /* 0x000fe40000410000 */
[----:B------:R-:W-:-:S02]  /*2150*/  FFMA.FTZ R154, R132, R156, R147 ;  /* 0x0000009c849a7223 */ /* 0x000fc40000010093 */
[----:B------:R-:W-:Y:S02]  /*2160*/  FADD.FTZ R172, -R172, R133 ;  /* 0x00000085acac7221 */ /* 0x000fe40000010100 */
[-C--:B------:R-:W-:Y:S02]  /*2170*/  FFMA.FTZ R137, R135, R176.reuse, R174 ;  /* 0x000000b087897223 */ /* 0x080fe400000100ae */
[----:B------:R-:W-:Y:S02]  /*2180*/  FFMA.FTZ R133, R43, R133, R160 ;  /* 0x000000852b857223 */ /* 0x000fe400000100a0 */
[----:B------:R-:W-:Y:S02]  /*2190*/  FFMA.FTZ R135, R141, R169, R154 ;  /* 0x000000a98d877223 */ /* 0x000fe4000001009a */
[----:B------:R-:W-:Y:S02]  /*21a0*/  FFMA.FTZ R162, R140, R137, R171 ;  /* 0x000000898ca27223 */ /* 0x000fe400000100ab */
[----:B------:R-:W-:-:S02]  /*21b0*/  FFMA.FTZ R154, R36, R176, R133 ;  /* 0x000000b0249a7223 */ /* 0x000fc40000010085 */
[----:B------:R-:W-:Y:S02]  /*21c0*/  FFMA.FTZ R147, R68, -R125, R176 ;  /* 0x8000007d44937223 */ /* 0x000fe400000100b0 */
[----:B------:R-:W-:Y:S02]  /*21d0*/  FMUL.FTZ R133, R125, R191 ;  /* 0x000000bf7d857220 */ /* 0x000fe40000410000 */
[----:B------:R-:W-:Y:S02]  /*21e0*/  FFMA.FTZ R140, R126, R172, R135 ;  /* 0x000000ac7e8c7223 */ /* 0x000fe40000010087 */
[----:B------:R-:W-:Y:S02]  /*21f0*/  FMUL.FTZ R177, R71, R130 ;  /* 0x0000008247b17220 */ /* 0x000fe40000410000 */
[----:B------:R-:W-:Y:S02]  /*2200*/  FADD.FTZ R174, -R174, R137 ;  /* 0x00000089aeae7221 */ /* 0x000fe40000010100 */
[----:B------:R-:W-:-:S02]  /*2210*/  FFMA.FTZ R125, R133, R147, R140 ;  /* 0x00000093857d7223 */ /* 0x000fc4000001008c */
[-C--:B------:R-:W-:Y:S02]  /*2220*/  FMUL.FTZ R135, R189, R127.reuse ;  /* 0x0000007fbd877220 */ /* 0x080fe40000410000 */
[----:B------:R-:W-:Y:S02]  /*2230*/  FFMA.FTZ R140, R129, R162, R177 ;  /* 0x000000a2818c7223 */ /* 0x000fe400000100b1 */
[----:B------:R-:W-:Y:S02]  /*2240*/  FFMA.FTZ R171, R70, -R127, R162 ;  /* 0x8000007f46ab7223 */ /* 0x000fe400000100a2 */
[----:B------:R-:W-:Y:S02]  /*2250*/  FFMA.FTZ R160, R128, R174, R125 ;  /* 0x000000ae80a07223 */ /* 0x000fe4000001007d */
[----:B------:R-:W-:Y:S02]  /*2260*/  FFMA.FTZ R137, R37, R137, R154 ;  /* 0x0000008925897223 */ /* 0x000fe4000001009a */
[----:B------:R-:W-:-:S02]  /*2270*/  FMUL.FTZ R154, R130, R175 ;  /* 0x000000af829a7220 */ /* 0x000fc40000410000 */
[----:B------:R-:W-:Y:S02]  /*2280*/  FADD.FTZ R177, R140, -R177 ;  /* 0x800000b18cb17221 */ /* 0x000fe40000010000 */
[----:B------:R-:W-:Y:S02]  /*2290*/  FFMA.FTZ R160, R135, R171, R160 ;  /* 0x000000ab87a07223 */ /* 0x000fe400000100a0 */
[----:B------:R-:W-:Y:S02]  /*22a0*/  FFMA.FTZ R137, R38, R162, R137 ;  /* 0x000000a226897223 */ /* 0x000fe40000010089 */
[----:B------:R-:W-:Y:S02]  /*22b0*/  FFMA.FTZ R160, R154, R177, R160 ;  /* 0x000000b19aa07223 */ /* 0x000fe400000100a0 */
[----:B------:R-:W-:Y:S02]  /*22c0*/  FFMA.FTZ R125, R39, R140, R137 ;  /* 0x0000008c277d7223 */ /* 0x000fe40000010089 */
[C---:B0-----:R-:W-:Y:S01]  /*22d0*/  FMUL.FTZ R89, R124.reuse, R193 ;  /* 0x000000c17c597220 */ /* 0x041fe20000410000 */
[----:B------:R-:W0:Y:S01]  /*22e0*/  SHFL.DOWN PT, R127, R160, 0x1, 0x1f ;  /* 0x08201f00a07f7f89 */ /* 0x000e2200000e0000 */
[----:B------:R-:W-:-:S02]  /*22f0*/  FMUL.FTZ R88, R124, R183 ;  /* 0x000000b77c587220 */ /* 0x000fc40000410000 */
[----:B------:R-:W-:Y:S01]  /*2300*/  FMUL.FTZ R172, R89, R172 ;  /* 0x000000ac59ac7220 */ /* 0x000fe20000410000 */
[----:B------:R-:W1:Y:S01]  /*2310*/  SHFL.DOWN PT, R130, R125, 0x1, 0x1f ;  /* 0x08201f007d827f89 */ /* 0x000e6200000e0000 */
[C---:B------:R-:W-:Y:S02]  /*2320*/  FMUL.FTZ R89, R124.reuse, R185 ;  /* 0x000000b97c597220 */ /* 0x040fe40000410000 */
[----:B------:R-:W-:Y:S02]  /*2330*/  FMUL.FTZ R129, R124, R179 ;  /* 0x000000b37c817220 */ /* 0x000fe40000410000 */
[----:B------:R-:W-:Y:S02]  /*2340*/  FMUL.FTZ R89, R89, R146 ;  /* 0x0000009259597220 */ /* 0x000fe40000410000 */
[----:B------:R-:W-:Y:S02]  /*2350*/  FMUL.FTZ R156, R129, R156 ;  /* 0x0000009c819c7220 */ /* 0x000fe40000410000 */
[----:B------:R-:W-:-:S02]  /*2360*/  FFMA.FTZ R185, R78, R185, R89 ;  /* 0x000000b94eb97223 */ /* 0x000fc40000010059 */
[C---:B------:R-:W-:Y:S02]  /*2370*/  FMUL.FTZ R89, R124.reuse, R167 ;  /* 0x000000a77c597220 */ /* 0x040fe40000410000 */
[----:B------:R-:W-:Y:S02]  /*2380*/  FMUL.FTZ R129, R124, R163 ;  /* 0x000000a37c817220 */ /* 0x000fe40000410000 */
[----:B------:R-:W-:Y:S02]  /*2390*/  FMUL.FTZ R89, R89, R144 ;  /* 0x0000009059597220 */ /* 0x000fe40000410000 */
[----:B------:R-:W-:Y:S02]  /*23a0*/  FMUL.FTZ R129, R129, R148 ;  /* 0x0000009481817220 */ /* 0x000fe40000410000 */
[----:B------:R-:W-:Y:S02]  /*23b0*/  FFMA.FTZ R167, R76, R167, R89 ;  /* 0x000000a74ca77223 */ /* 0x000fe40000010059 */
[----:B0-----:R-:W-:-:S02]  /*23c0*/  @!P0 FADD.FTZ R160, R160, R127 ;  /* 0x0000007fa0a08221 */ /* 0x001fc40000010000 */
[----:B------:R-:W-:Y:S02]  /*23d0*/  FMUL.FTZ R89, R124, R149 ;  /* 0x000000957c597220 */ /* 0x000fe40000410000 */
[----:B-1----:R-:W-:Y:S01]  /*23e0*/  @!P0 FADD.FTZ R125, R125, R130 ;  /* 0x000000827d7d8221 */ /* 0x002fe20000010000 */
[----:B------:R-:W0:Y:S01]  /*23f0*/  SHFL.DOWN PT, R127, R160, 0x2, 0x1f ;  /* 0x08401f00a07f7f89 */ /* 0x000e2200000e0000 */
[----:B------:R-:W-:Y:S01]  /*2400*/  ISETP.GT.AND P0, PT, R96, 0x1d, PT ;  /* 0x0000001d6000780c */ /* 0x000fe20003f04270 */
[----:B------:R-:W-:Y:S02]  /*2410*/  FMUL.FTZ R89, R89, R150 ;  /* 0x0000009659597220 */ /* 0x000fe40000410000 */
[----:B------:R-:W1:Y:S01]  /*2420*/  SHFL.DOWN PT, R130, R125, 0x2, 0x1f ;  /* 0x08401f007d827f89 */ /* 0x000e6200000e0000 */
        /* <DEDUP_REMOVED lines=36> */
[----:B------:R-:W-:-:S02]  /*2670*/  FFMA.FTZ R181, R72, R181, R127 ;  /* 0x000000b548b57223 */ /* 0x000fc4000001007f */
[----:B------:R-:W-:Y:S02]  /*2680*/  FFMA.FTZ R195, R74, R195, R130 ;  /* 0x000000c34ac37223 */ /* 0x000fe40000010082 */
[----:B------:R-:W-:Y:S02]  /*2690*/  FMUL.FTZ R130, R88, R155 ;  /* 0x0000009b58827220 */ /* 0x000fe40000410000 */
[C---:B------:R-:W-:Y:S02]  /*26a0*/  FMUL.FTZ R88, R124.reuse, R191 ;  /* 0x000000bf7c587220 */ /* 0x040fe40000410000 */
[----:B------:R-:W-:Y:S02]  /*26b0*/  FMUL.FTZ R127, R124, R173 ;  /* 0x000000ad7c7f7220 */ /* 0x000fe40000410000 */
[----:B------:R-:W-:Y:S02]  /*26c0*/  FMUL.FTZ R147, R88, R147 ;  /* 0x0000009358937220 */ /* 0x000fe40000410000 */
[----:B------:R-:W-:-:S02]  /*26d0*/  FMUL.FTZ R88, R124, R187 ;  /* 0x000000bb7c587220 */ /* 0x000fc40000410000 */
        /* <DEDUP_REMOVED lines=16> */
[----:B------:R-:W-:Y:S02]  /*27e0*/  FFMA.FTZ R147, R68, R191, R147 ;  /* 0x000000bf44937223 */ /* 0x000fe40000010093 */
[----:B------:R-:W-:Y:S02]  /*27f0*/  FFMA.FTZ R174, R69, R173, R174 ;  /* 0x000000ad45ae7223 */ /* 0x000fe400000100ae */
[----:B0-----:R-:W-:Y:S02]  /*2800*/  @!P0 FADD.FTZ R160, R160, R137 ;  /* 0x00000089a0a08221 */ /* 0x001fe40000010000 */
[----:B------:R-:W-:Y:S02]  /*2810*/  FFMA.FTZ R130, R77, R187, R130 ;  /* 0x000000bb4d827223 */ /* 0x000fe40000010082 */
[----:B-1----:R-:W-:Y:S01]  /*2820*/  @!P0 FADD.FTZ R125, R125, R146 ;  /* 0x000000927d7d8221 */ /* 0x002fe20000010000 */
[----:B------:R-:W-:Y:S01]  /*2830*/  ISETP.NE.AND P0, PT, R96, RZ, PT ;  /* 0x000000ff6000720c */ /* 0x000fe20003f05270 */
[----:B------:R-:W-:Y:S01]  /*2840*/  FFMA.FTZ R171, R70, R189, R171 ;  /* 0x000000bd46ab7223 */ /* 0x000fe200000100ab */
[----:B------:R-:W-:Y:S01]  /*2850*/  MOV R124, R160 ;  /* 0x000000a0007c7202 */ /* 0x000fe20000000f00 */
[----:B------:R-:W-:-:S02]  /*2860*/  FFMA.FTZ R144, R71, R175, R144 ;  /* 0x000000af47907223 */ /* 0x000fc40000010090 */
[----:B------:R-:W-:Y:S02]  /*2870*/  FFMA.FTZ R88, R83, R165, R88 ;  /* 0x000000a553587223 */ /* 0x000fe40000010058 */
[----:B------:R-:W-:Y:S02]  /*2880*/  FFMA.FTZ R164, R81, R151, R164 ;  /* 0x0000009751a47223 */ /* 0x000fe400000100a4 */
        /* <DEDUP_REMOVED lines=21> */
[----:B------:R0:W-:Y:S04]  /*29e0*/  @P0 STS [R115+0x1f08], R88 ;  /* 0x001f085873000388 */ /* 0x0001e80000000800 */
[----:B------:R0:W-:Y:S04]  /*29f0*/  STS [R115+0x1b08], R124 ;  /* 0x001b087c73007388 */ /* 0x0001e80000000800 */
[----:B------:R0:W-:Y:S02]  /*2a00*/  @!P0 STS [R115+0x1f08], R125 ;  /* 0x001f087d73008388 */ /* 0x0001e40000000800 */
.L_x_5780:
[----:B0-----:R-:W-:Y:S05]  /*2a10*/  BSYNC B0 ;  /* 0x0000000000007941 */ /* 0x001fea0003800000 */
.L_x_5779:
[----:B------:R-:W-:Y:S01]  /*2a20*/  MOV R88, c[0x0][0x1c0] ;  /* 0x0000700000587a02 */ /* 0x000fe20000000f00 */
[----:B------:R-:W-:Y:S01]  /*2a30*/  UIADD3 UR4, UR4, 0x8, URZ ;  /* 0x0000000804047890 */ /* 0x000fe2000fffe03f */
[----:B------:R-:W-:-:S02]  /*2a40*/  MOV R89, c[0x0][0x1c4] ;  /* 0x0000710000597a02 */ /* 0x000fc40000000f00 */
[----:B------:R-:W-:Y:S02]  /*2a50*/  LEA R110, P0, R88, R110, 0x2 ;  /* 0x0000006e586e7211 */ /* 0x000fe400078010ff */
[----:B------:R-:W-:Y:S02]  /*2a60*/  IADD3 R190, R190, 0x1, RZ ;  /* 0x00000001bebe7810 */ /* 0x000fe40007ffe0ff */
[----:B------:R-:W-:Y:S02]  /*2a70*/  LEA.HI.X R111, R88, R111, R89, 0x2, P0 ;  /* 0x0000006f586f7211 */ /* 0x000fe400000f1459 */
[----:B------:R-:W-:Y:S02]  /*2a80*/  ISETP.GE.AND P0, PT, R190, c[0x0][0x16c], PT ;  /* 0x00005b00be007a0c */ /* 0x000fe40003f06270 */
[----:B------:R-:W-:Y:S02]  /*2a90*/  MOV R88, c[0x0][0x1a0] ;  /* 0x0000680000587a02 */ /* 0x000fe40000000f00 */
[----:B------:R-:W-:-:S02]  /*2aa0*/  MOV R124, c[0x0][0x188] ;  /* 0x00006200007c7a02 */ /* 0x000fc40000000f00 */
[----:B------:R-:W-:Y:S02]  /*2ab0*/  IADD3 R114, P3, R114, 0x8, RZ ;  /* 0x0000000872727810 */ /* 0x000fe40007f7e0ff */
[----:B------:R-:W-:Y:S02]  /*2ac0*/  MOV R89, c[0x0][0x1a4] ;  /* 0x0000690000597a02 */ /* 0x000fe40000000f00 */
[----:B------:R-:W-:Y:S02]  /*2ad0*/  MOV R125, c[0x0][0x18c] ;  /* 0x00006300007d7a02 */ /* 0x000fe40000000f00 */
[----:B------:R-:W-:Y:S02]  /*2ae0*/  LEA R108, P1, R88, R108, 0x2 ;  /* 0x0000006c586c7211 */ /* 0x000fe400078210ff */
[----:B------:R-:W-:Y:S02]  /*2af0*/  LEA R112, P2, R124, R112, 0x2 ;  /* 0x000000707c707211 */ /* 0x000fe400078410ff */
[----:B------:R-:W-:-:S02]  /*2b00*/  LEA.HI.X R109, R88, R109, R89, 0x2, P1 ;  /* 0x0000006d586d7211 */ /* 0x000fc400008f1459 */
[----:B------:R-:W-:Y:S02]  /*2b10*/  LEA.HI.X R113, R124, R113, R125, 0x2, P2 ;  /* 0x000000717c717211 */ /* 0x000fe400010f147d */
[----:B------:R-:W-:Y:S02]  /*2b20*/  IADD3 R115, R115, 0x4, RZ ;  /* 0x0000000473737810 */ /* 0x000fe40007ffe0ff */
[----:B------:R-:W-:Y:S02]  /*2b30*/  IADD3 R123, R123, 0x1, RZ ;  /* 0x000000017b7b7810 */ /* 0x000fe40007ffe0ff */
[----:B------:R-:W-:Y:S01]  /*2b40*/  IADD3.X R119, RZ, R119, RZ, P3, !PT ;  /* 0x00000077ff777210 */ /* 0x000fe20001ffe4ff */
[----:B------:R-:W-:Y:S01]  /*2b50*/  @P0 CALL.REL.NOINC `(.L_x_5776) ;  /* 0x0000001000000944 */ /* 0x000fe20003c00000 */
[----:B------:R-:W-:Y:S05]  /*2b60*/  BRA `(.L_x_5781) ;  /* 0xffffe29000007947 */ /* 0x000fea000383ffff */
.L_x_5776:
[----:B------:R-:W-:Y:S01]  /*2b70*/  BAR.SYNC.DEFER_BLOCKING 0x0 ;  /* 0x0000000000007b1d */ /* 0x000fe20000010000 */
[----:B------:R-:W-:Y:S01]  /*2b80*/  IADD3 R48, R104, -0x1, RZ ;  /* 0xffffffff68307810 */ /* 0x000fe20007ffe0ff */
[----:B------:R-:W-:Y:S01]  /*2b90*/  IMAD R38, R92, c[0x0][0x2d8], RZ ;  /* 0x0000b6005c267a24 */ /* 0x000fe200078e02ff */
[----:B------:R-:W-:-:S02]  /*2ba0*/  ISETP.GT.AND P3, PT, R104, 0x1, PT ;  /* 0x000000016800780c */ /* 0x000fc40003f64270 */
[----:B------:R-:W-:Y:S01]  /*2bb0*/  SHF.L.U32 R36, R48, 0x9, RZ ;  /* 0x0000000930247819 */ /* 0x000fe200000006ff */
[----:B------:R-:W-:Y:S01]  /*2bc0*/  IMAD R39, R95, c[0x0][0x2dc], R38 ;  /* 0x0000b7005f277a24 */ /* 0x000fe200078e0226 */
[----:B------:R-:W-:Y:S01]  /*2bd0*/  IADD3 R100, P1, R100, -0x800, RZ ;  /* 0xfffff80064647810 */ /* 0x000fe20007f3e0ff */
[----:B------:R-:W-:Y:S01]  /*2be0*/  IMAD R38, R92, c[0x0][0x2f8], RZ ;  /* 0x0000be005c267a24 */ /* 0x000fe200078e02ff */
[----:B------:R-:W-:Y:S02]  /*2bf0*/  SHF.R.S32.HI R37, RZ, 0x1f, R36 ;  /* 0x0000001fff257819 */ /* 0x000fe40000011424 */
[----:B------:R-:W-:Y:S02]  /*2c00*/  IADD3 R98, P2, R98, -0x800, RZ ;  /* 0xfffff80062627810 */ /* 0x000fe40007f5e0ff */
[----:B------:R-:W-:Y:S02]  /*2c10*/  IADD3.X R101, R101, -0x1, RZ, P1, !PT ;  /* 0xffffffff65657810 */ /* 0x000fe40000ffe4ff */
[----:B------:R-:W-:-:S02]  /*2c20*/  IADD3.X R99, R99, -0x1, RZ, P2, !PT ;  /* 0xffffffff63637810 */ /* 0x000fc400017fe4ff */
[----:B------:R-:W-:Y:S01]  /*2c30*/  MOV R104, R48 ;  /* 0x0000003000687202 */ /* 0x000fe20000000f00 */
[----:B------:R-:W-:Y:S04]  /*2c40*/  STS.128 [R106], R16 ;  /* 0x000000106a007388 */ /* 0x000fe80000000c00 */
[----:B------:R-:W-:Y:S04]  /*2c50*/  STS.128 [R106+0x10], R12 ;  /* 0x0000100c6a007388 */ /* 0x000fe80000000c00 */
[----:B------:R0:W-:Y:S04]  /*2c60*/  STS.128 [R106+0x20], R8 ;  /* 0x000020086a007388 */ /* 0x0001e80000000c00 */
[----:B------:R1:W-:Y:S01]  /*2c70*/  STS.128 [R106+0x30], R4 ;  /* 0x000030046a007388 */ /* 0x0003e20000000c00 */
        /* <DEDUP_REMOVED lines=28> */
[----:B------:R-:W-:Y:S03]  /*2e40*/  STS.128 [R106], R20 ;  /* 0x000000146a007388 */ /* 0x000fe60000000c00 */
[C---:B------:R-:W-:Y:S02]  /*2e50*/  IMAD R7, R0.reuse, c[0x0][0x304], R5 ;  /* 0x0000c10000077a24 */ /* 0x040fe400078e0205 */
[----:B------:R-:W-:Y:S01]  /*2e60*/  IMAD.WIDE.U32 R4, R0, c[0x0][0x300], R36 ;  /* 0x0000c00000047a25 */ /* 0x000fe200078e0024 */
[----:B------:R0:W-:Y:S04]  /*2e70*/  STS.128 [R106+0x10], R24 ;  /* 0x000010186a007388 */ /* 0x0001e80000000c00 */
[----:B------:R1:W-:Y:S01]  /*2e80*/  STS.128 [R106+0x20], R28 ;  /* 0x0000201c6a007388 */ /* 0x0003e20000000c00 */
[----:B------:R-:W-:-:S03]  /*2e90*/  IADD3 R5, R5, R7, RZ ;  /* 0x0000000705057210 */ /* 0x000fc60007ffe0ff */
[----:B------:R2:W-:Y:S01]  /*2ea0*/  STS.128 [R106+0x30], R32 ;  /* 0x000030206a007388 */ /* 0x0005e20000000c00 */
        /* <DEDUP_REMOVED lines=9> */
[----:B------:R-:W-:Y:S01]  /*2f40*/  IADD3 R102, P0, R102, -0x800, RZ ;  /* 0xfffff80066667810 */ /* 0x000fe20007f1e0ff */
[----:B------:R-:W-:Y:S01]  /*2f50*/  IMAD.WIDE R4, R105, 0x10, R6 ;  /* 0x0000001069047825 */ /* 0x000fe200078e0206 */
[----:B------:R-:W5:Y:S02]  /*2f60*/  LDS.128 R40, [R96.X16+0x600] ;  /* 0x0006000060287984 */ /* 0x000f64000000cc00 */
[----:B------:R-:W-:Y:S01]  /*2f70*/  IADD3.X R103, R103, -0x1, RZ, P0, !PT ;  /* 0xffffffff67677810 */ /* 0x000fe200007fe4ff */
        /* <DEDUP_REMOVED lines=11> */
[----:B-----5:R1:W-:Y:S01]  /*3030*/  STG.E.128 [R4.64+0x600], R40 ;  /* 0x0006002804007986 */ /* 0x0203e2000c101d06 */
[----:B------:R-:W-:Y:S01]  /*3040*/  @!P3 CALL.REL.NOINC `(.L_x_5775) ;  /* 0x000000100000b944 */ /* 0x000fe20003c00000 */
[----:B------:R-:W-:Y:S05]  /*3050*/  BRA `(.L_x_5782) ;  /* 0xffffd4f000007947 */ /* 0x000fea000383ffff */
.L_x_5775:
[----:B------:R-:W-:Y:S02]  /*3060*/  ISETP.NE.U32.AND P0, PT, RZ, c[0x0][0x328], PT ;  /* 0x0000ca00ff007a0c */ /* 0x000fe40003f05070 */
[----:B------:R-:W-:-:S02]  /*3070*/  ISETP.NE.U32.AND P2, PT, RZ, c[0x0][0x348], PT ;  /* 0x0000d200ff007a0c */ /* 0x000fc40003f45070 */
        /* <DEDUP_REMOVED lines=11> */
[----:B-1----:R-:W0:Y:S02]  /*3130*/  SHFL.DOWN P1, R4, R3, 0x4, 0x1f ;  /* 0x08801f0003047f89 */ /* 0x002e240000020000 */
        /* <DEDUP_REMOVED lines=10> */
.L_x_5784:
[----:B0-----:R-:W-:Y:S05]  /*31e0*/  BSYNC B0 ;  /* 0x0000000000007941 */ /* 0x001fea0003800000 */
.L_x_5783:
[----:B------:R-:W-:Y:S01]  /*31f0*/  BSSY B0, `(.L_x_5785) ;  /* 0x0000018000007945 */ /* 0x000fe20003800000 */
[----:B------:R-:W-:Y:S05]  /*3200*/  @!P0 BRA `(.L_x_5786) ;  /* 0x0000015000008947 */ /* 0x000fea0003800000 */
[----:B------:R-:W-:Y:S06]  /*3210*/  BAR.SYNC.DEFER_BLOCKING 0x0 ;  /* 0x0000000000007b1d */ /* 0x000fec0000010000 */
[----:B------:R-:W0:Y:S04]  /*3220*/  SHFL.DOWN P0, R2, R107, 0x1, 0x1f ;  /* 0x08201f006b027f89 */ /* 0x000e280000000000 */
[----:B------:R-:W2:Y:S04]  /*3230*/  S2R R7, SR_LANEID ;  /* 0x0000000000077919 */ /* 0x000ea80000000000 */
[----:B------:R-:W3:Y:S01]  /*3240*/  S2R R21, SR_TID.X ;  /* 0x0000000000157919 */ /* 0x000ee20000002100 */
[----:B0-----:R-:W-:Y:S01]  /*3250*/  @P0 FADD R2, R2, R107 ;  /* 0x0000006b02020221 */ /* 0x001fe20000000000 */
[----:B--2---:R-:W-:-:S04]  /*3260*/  ISETP.NE.AND P1, PT, R7, RZ, PT ;  /* 0x000000ff0700720c */ /* 0x004fc80003f25270 */
[----:B------:R-:W0:Y:S02]  /*3270*/  SHFL.DOWN P0, R3, R2, 0x2, 0x1f ;  /* 0x08401f0002037f89 */ /* 0x000e240000000000 */
[----:B0-----:R-:W-:-:S05]  /*3280*/  @P0 FADD R3, R2, R3 ;  /* 0x0000000302030221 */ /* 0x001fca0000000000 */
[----:B-1----:R-:W0:Y:S02]  /*3290*/  SHFL.DOWN P0, R4, R3, 0x4, 0x1f ;  /* 0x08801f0003047f89 */ /* 0x002e240000000000 */
        /* <DEDUP_REMOVED lines=12> */
.L_x_5786:
[----:B------:R-:W0:Y:S02]  /*3360*/  S2R R21, SR_TID.X ;  /* 0x0000000000157919 */ /* 0x000e240000002100 */
.L_x_5787:
[----:B0-----:R-:W-:Y:S05]  /*3370*/  BSYNC B0 ;  /* 0x0000000000007941 */ /* 0x001fea0003800000 */
.L_x_5785:
[----:B------:R-:W-:-:S13]  /*3380*/  ISETP.GE.AND P0, PT, R21, c[0x0][0x16c], PT ;  /* 0x00005b0015007a0c */ /* 0x000fda0003f06270 */
[----:B------:R-:W-:Y:S05]  /*3390*/  @P0 EXIT ;  /* 0x000000000000094d */ /* 0x000fea0003800000 */
[C---:B------:R-:W-:Y:S02]  /*33a0*/  IMAD R7, R91.reuse, c[0x0][0x2c8], RZ ;  /* 0x0000b2005b077a24 */ /* 0x040fe400078e02ff */
[C---:B-1----:R-:W-:Y:S02]  /*33b0*/  IMAD R11, R91.reuse, c[0x0][0x198], RZ ;  /* 0x000066005b0b7a24 */ /* 0x042fe400078e02ff */
        /* <DEDUP_REMOVED lines=18> */
.L_x_5788:
        /* <DEDUP_REMOVED lines=55> */
.L_x_5789:
        /* <DEDUP_REMOVED lines=11> */
.L_x_9088:


//--------------------- .text._Z25selective_scan_bwd_kernelI32Selective_Scan_bwd_kernel_traitsILi32ELi16ELb1ELb0ELb0ELb0ELb1EffEEv12SSMParamsBwd --------------------------
	.section	.text._Z25selective_scan_bwd_kernelI32Selective_Scan_bwd_kernel_traitsILi32ELi16ELb1ELb0ELb0ELb0ELb1EffEEv12SSMParamsBwd,"ax",@progbits
	.sectioninfo	@"SHI_REGISTERS=206"
	.align	128
        .global         _Z25selective_scan_bwd_kernelI32Selective_Scan_bwd_kernel_traitsILi32ELi16ELb1ELb0ELb0ELb0ELb1EffEEv12SSMParamsBwd
        .type           _Z25selective_scan_bwd_kernelI32Selective_Scan_bwd_kernel_traitsILi32ELi16ELb1ELb0ELb0ELb0ELb1EffEEv12SSMParamsBwd,@function
        .size           _Z25selective_scan_bwd_kernelI32Selective_Scan_bwd_kernel_traitsILi32ELi16ELb1ELb0ELb0ELb0ELb1EffEEv12SSMParamsBwd,(.L_x_9089 - _Z25selective_scan_bwd_kernelI32Selective_Scan_bwd_kernel_traitsILi32ELi16ELb1ELb0ELb0ELb0ELb1EffEEv12SSMParamsBwd)
        .other          _Z25selective_scan_bwd_kernelI32Selective_Scan_bwd_kernel_traitsILi32ELi16ELb1ELb0ELb0ELb0ELb1EffEEv12SSMParamsBwd,@"STO_CUDA_ENTRY STV_DEFAULT"
_Z25selective_scan_bwd_kernelI32Selective_Scan_bwd_kernel_traitsILi32ELi16ELb1ELb0ELb0ELb0ELb1EffEEv12SSMParamsBwd:
.text._Z25selective_scan_bwd_kernelI32Selective_Scan_bwd_kernel_traitsILi32ELi16ELb1ELb0ELb0ELb0ELb1EffEEv12SSMParamsBwd:
        /* <DEDUP_REMOVED lines=13> */
[----:B------:R-:W-:Y:S01]  /*00d0*/  @P0 LEA R6, P2, R118, c[0x0][0x238], 0x2 ;  /* 0x00008e0076060a11 */ /* 0x000fe200078410ff */
[----:B------:R-:W-:Y:S01]  /*00e0*/  IMAD R10, R112, c[0x0][0x1e0], RZ ;  /* 0x00007800700a7a24 */ /* 0x000fe200078e02ff */
[C---:B------:R-:W-:Y:S01]  /*00f0*/  @P1 LEA R8, P3, R118.reuse, c[0x0][0x250], 0x2 ;  /* 0x0000940076081a11 */ /* 0x040fe200078610ff */
[C---:B------:R-:W-:Y:S01]  /*0100*/  IMAD.WIDE.U32 R2, R115.reuse, c[0x0][0x1d0], RZ ;  /* 0x0000740073027a25 */ /* 0x040fe200078e00ff */
        /* <DEDUP_REMOVED lines=9> */
[----:B------:R-:W-:Y:S01]  /*01a0*/  IMAD R15, R117, c[0x0][0x1e8], RZ ;  /* 0x00007a00750f7a24 */ /* 0x000fe200078e02ff */
[----:B------:R-:W-:Y:S01]  /*01b0*/  IADD3 R5, R5, R13, RZ ;  /* 0x0000000d05057210 */ /* 0x000fe20007ffe0ff */
[----:B------:R-:W-:Y:S01]  /*01c0*/  IMAD R13, R117, c[0x0][0x1d8], RZ ;  /* 0x00007600750d7a24 */ /* 0x000fe200078e02ff */
[----:B------:R-:W-:Y:S01]  /*01d0*/  MOV R0, c[0x0][0x174] ;  /* 0x00005d0000007a02 */ /* 0x000fe20000000f00 */
[C---:B0-----:R-:W-:Y:S01]  /*01e0*/  IMAD.WIDE.U32 R6, R115.reuse, c[0x0][0x278], RZ ;  /* 0x00009e0073067a25 */ /* 0x041fe200078e00ff */
[----:B------:R-:W-:Y:S01]  /*01f0*/  ISETP.NE.U32.AND P0, PT, RZ, c[0x0][0x260], PT ;  /* 0x00009800ff007a0c */ /* 0x000fe20003f05070 */
[----:B------:R-:W-:Y:S01]  /*0200*/  CS2R R88, SRZ ;  /* 0x0000000000587805 */ /* 0x000fe2000001ff00 */
[----:B------:R-:W-:Y:S01]  /*0210*/  ISETP.GE.AND P3, PT, R0, 0x1, PT ;  /* 0x000000010000780c */ /* 0x000fe20003f66270 */
[----:B-1----:R-:W-:Y:S01]  /*0220*/  IMAD R9, R115, c[0x0][0x27c], R12 ;  /* 0x00009f0073097a24 */ /* 0x002fe200078e020c */
[----:B------:R-:W-:Y:S01]  /*0230*/  ISETP.NE.AND.EX P0, PT, RZ, c[0x0][0x264], PT, P0 ;  /* 0x00009900ff007a0c */ /* 0x000fe20003f05300 */
[C---:B------:R-:W-:Y:S01]  /*0240*/  IMAD.WIDE.U32 R2, R118.reuse, c[0x0][0x1d8], R2 ;  /* 0x0000760076027a25 */ /* 0x040fe200078e0002 */
[----:B------:R-:W-:Y:S01]  /*0250*/  CS2R R90, SRZ ;  /* 0x00000000005a7805 */ /* 0x000fe2000001ff00 */
[----:B------:R-:W-:Y:S01]  /*0260*/  HFMA2.MMA R119, -RZ, RZ, 0, 0 ;  /* 0x00000000ff777435 */ /* 0x000fe200000001ff */
[----:B------:R-:W-:Y:S01]  /*0270*/  IADD3 R7, R7, R9, RZ ;  /* 0x0000000907077210 */ /* 0x000fe20007ffe0ff */
[----:B------:R-:W-:Y:S01]  /*0280*/  IMAD.WIDE.U32 R4, R118, c[0x0][0x1e8], R4 ;  /* 0x00007a0076047a25 */ /* 0x000fe200078e0004 */
[----:B------:R-:W-:-:S02]  /*0290*/  LEA R9, R0, 0xfffffe00, 0x9 ;  /* 0xfffffe0000097811 */ /* 0x000fc400078e48ff */
[----:B------:R-:W-:Y:S01]  /*02a0*/  MOV R113, RZ ;  /* 0x000000ff00717202 */ /* 0x000fe20000000f00 */
[C---:B------:R-:W-:Y:S01]  /*02b0*/  IMAD R13, R118.reuse, c[0x0][0x1dc], R13 ;  /* 0x00007700760d7a24 */ /* 0x040fe200078e020d */
[----:B------:R-:W-:Y:S01]  /*02c0*/  SHF.R.S32.HI R11, RZ, 0x1f, R9 ;  /* 0x0000001fff0b7819 */ /* 0x000fe20000011409 */
[C---:B------:R-:W-:Y:S01]  /*02d0*/  IMAD R15, R118.reuse, c[0x0][0x1ec], R15 ;  /* 0x00007b00760f7a24 */ /* 0x040fe200078e020f */
[----:B------:R-:W-:Y:S01]  /*02e0*/  IADD3 R109, P1, R9, R2, RZ ;  /* 0x00000002096d7210 */ /* 0x000fe20007f3e0ff */
[----:B------:R-:W-:Y:S01]  /*02f0*/  IMAD R17, R117, c[0x0][0x280], RZ ;  /* 0x0000a00075117a24 */ /* 0x000fe200078e02ff */
[----:B------:R-:W-:Y:S01]  /*0300*/  IADD3 R107, P2, R9, R4, RZ ;  /* 0x00000004096b7210 */ /* 0x000fe20007f5e0ff */
[C---:B------:R-:W-:Y:S01]  /*0310*/  IMAD.WIDE.U32 R6, R118.reuse, c[0x0][0x280], R6 ;  /* 0x0000a00076067a25 */ /* 0x040fe200078e0006 */
[C---:B------:R-:W-:Y:S02]  /*0320*/  IADD3.X R2, R11.reuse, R3, R13, P1, !PT ;  /* 0x000000030b027210 */ /* 0x040fe40000ffe40d */
        /* <DEDUP_REMOVED lines=12> */
[----:B------:R-:W-:-:S02]  /*03f0*/  LEA R108, P4, R109, c[0x0][0x240], 0x2 ;  /* 0x000090006d6c7a11 */ /* 0x000fc400078810ff */
[----:B------:R-:W-:Y:S02]  /*0400*/  @P0 MOV R3, 0x8 ;  /* 0x0000000800030802 */ /* 0x000fe40000000f00 */
[----:B------:R-:W-:Y:S02]  /*0410*/  LEA.HI.X R109, R109, c[0x0][0x244], R2, 0x2, P4 ;  /* 0x000091006d6d7a11 */ /* 0x000fe400020f1402 */
[----:B------:R-:W-:Y:S01]  /*0420*/  LEA.HI.X R107, R107, c[0x0][0x24c], R4, 0x2, P5 ;  /* 0x000093006b6b7a11 */ /* 0x000fe200028f1404 */
[----:B------:R-:W-:Y:S01]  /*0430*/  @P0 IMAD.WIDE R2, R0, R3, c[0x0][0x260] ;  /* 0x0000980000020625 */ /* 0x000fe200078e0203 */
[----:B------:R-:W-:Y:S01]  /*0440*/  LEA R104, P6, R9, c[0x0][0x308], 0x2 ;  /* 0x0000c20009687a11 */ /* 0x000fe200078c10ff */
[----:B------:R-:W-:Y:S01]  /*0450*/  @!P0 CS2R R2, SRZ ;  /* 0x0000000000028805 */ /* 0x000fe2000001ff00 */
[C---:B------:R-:W-:Y:S02]  /*0460*/  @P1 LEA R88, P4, R118.reuse, c[0x0][0x328], 0x2 ;  /* 0x0000ca0076581a11 */ /* 0x040fe400078810ff */
[----:B------:R-:W-:-:S02]  /*0470*/  @P2 LEA R90, P5, R118, c[0x0][0x348], 0x2 ;  /* 0x0000d200765a2a11 */ /* 0x000fc400078a10ff */
        /* <DEDUP_REMOVED lines=9> */
[C---:B0-----:R-:W-:Y:S02]  /*0510*/  SHF.L.U32 R0, R111.reuse, 0x2, RZ ;  /* 0x000000026f007819 */ /* 0x041fe400000006ff */
[----:B------:R-:W-:Y:S02]  /*0520*/  LOP3.LUT R148, R111, 0x1f, RZ, 0xc0, !PT ;  /* 0x0000001f6f947812 */ /* 0x000fe400078ec0ff */
[----:B------:R-:W-:-:S04]  /*0530*/  LOP3.LUT R0, R0, 0xffffff80, RZ, 0xc0, !PT ;  /* 0xffffff8000007812 */ /* 0x000fc800078ec0ff */
[----:B-1----:R-:W-:-:S04]  /*0540*/  LOP3.LUT R94, R0, 0x1f, R111, 0xf8, !PT ;  /* 0x0000001f005e7812 */ /* 0x002fc800078ef86f */
.L_x_5798:
        /* <DEDUP_REMOVED lines=8> */
[----:B--2---:R-:W-:Y:S04]  /*05d0*/  STS.128 [R110.X16], R24 ;  /* 0x000000186e007388 */ /* 0x004fe8000000cc00 */
[----:B---3--:R-:W-:Y:S04]  /*05e0*/  STS.128 [R110.X16+0x200], R28 ;  /* 0x0002001c6e007388 */ /* 0x008fe8000000cc00 */
[----:B----4-:R-:W-:Y:S04]  /*05f0*/  STS.128 [R110.X16+0x400], R32 ;  /* 0x000400206e007388 */ /* 0x010fe8000000cc00 */
[----:B------:R0:W-:Y:S01]  /*0600*/  STS.128 [R110.X16+0x600], R36 ;  /* 0x000600246e007388 */ /* 0x0001e2000000cc00 */
[----:B------:R-:W-:-:S06]  /*0610*/  NOP ;  /* 0x0000000000007918 */ /* 0x000fcc0000000000 */
[----:B------:R-:W-:Y:S04]  /*0620*/  LDS.128 R16, [R0] ;  /* 0x0000000000107984 */ /* 0x000fe80000000c00 */
[----:B------:R-:W-:Y:S04]  /*0630*/  LDS.128 R12, [R0+0x10] ;  /* 0x00001000000c7984 */ /* 0x000fe80000000c00 */
[----:B------:R-:W-:Y:S04]  /*0640*/  LDS.128 R8, [R0+0x20] ;  /* 0x0000200000087984 */ /* 0x000fe80000000c00 */
[----:B------:R-:W-:Y:S04]  /*0650*/  LDS.128 R4, [R0+0x30] ;  /* 0x0000300000047984 */ /* 0x000fe80000000c00 */
[----:B------:R-:W-:Y:S06]  /*0660*/  BAR.SYNC.DEFER_BLOCKING 0x0 ;  /* 0x0000000000007b1d */ /* 0x000fec0000010000 */
[----:B------:R-:W2:Y:S04]  /*0670*/  LDG.E.128 R40, [R20.64] ;  /* 0x0000000614287981 */ /* 0x000ea8000c1e1d00 */
[----:B------:R-:W3:Y:S04]  /*0680*/  LDG.E.128 R44, [R20.64+0x200] ;  /* 0x00020006142c7981 */ /* 0x000ee8000c1e1d00 */
[----:B------:R-:W4:Y:S04]  /*0690*/  LDG.E.128 R48, [R20.64+0x400] ;  /* 0x0004000614307981 */ /* 0x000f28000c1e1d00 */
[----:B------:R-:W4:Y:S01]  /*06a0*/  LDG.E.128 R52, [R20.64+0x600] ;  /* 0x0006000614347981 */ /* 0x000f22000c1e1d00 */
[----:B0-----:R-:W-:-:S03]  /*06b0*/  IMAD.WIDE R36, R94, 0x10, R104 ;  /* 0x000000105e247825 */ /* 0x001fc600078e0268 */
        /* <DEDUP_REMOVED lines=10> */
[----:B0-----:R0:W4:Y:S04]  /*0760*/  LDG.E.128 R40, [R36.64] ;  /* 0x0000000624287981 */ /* 0x001128000c1e1d00 */
[----:B-1----:R0:W4:Y:S04]  /*0770*/  LDG.E.128 R44, [R36.64+0x200] ;  /* 0x00020006242c7981 */ /* 0x002128000c1e1d00 */
[----:B--2---:R0:W2:Y:S04]  /*0780*/  LDG.E.128 R48, [R36.64+0x400] ;  /* 0x0004000624307981 */ /* 0x0040a8000c1e1d00 */
[----:B---3--:R0:W3:Y:S01]  /*0790*/  LDG.E.128 R52, [R36.64+0x600] ;  /* 0x0006000624347981 */ /* 0x0080e2000c1e1d00 */
[----:B------:R-:W-:Y:S01]  /*07a0*/  LEA R92, R95, 0xfffffe00, 0x9 ;  /* 0xfffffe005f5c7811 */ /* 0x000fe200078e48ff */
[----:B------:R-:W-:-:S03]  /*07b0*/  IMAD R38, R112, c[0x0][0x1f0], RZ ;  /* 0x00007c0070267a24 */ /* 0x000fc600078e02ff */
[----:B------:R-:W-:Y:S01]  /*07c0*/  SHF.R.S32.HI R93, RZ, 0x1f, R92 ;  /* 0x0000001fff5d7819 */ /* 0x000fe2000001145c */
[----:B------:R-:W-:-:S04]  /*07d0*/  IMAD R57, R115, c[0x0][0x1f4], R38 ;  /* 0x00007d0073397a24 */ /* 0x000fc800078e0226 */
        /* <DEDUP_REMOVED lines=10> */
[----:B------:R1:W-:Y:S04]  /*0880*/  STS.128 [R110.X16+0x200], R44 ;  /* 0x0002002c6e007388 */ /* 0x0003e8000000cc00 */
[----:B--2---:R-:W-:Y:S04]  /*0890*/  STS.128 [R110.X16+0x400], R48 ;  /* 0x000400306e007388 */ /* 0x004fe8000000cc00 */
[----:B---3--:R2:W-:Y:S01]  /*08a0*/  STS.128 [R110.X16+0x600], R52 ;  /* 0x000600346e007388 */ /* 0x0085e2000000cc00 */
[----:B------:R-:W-:-:S06]  /*08b0*/  NOP ;  /* 0x0000000000007918 */ /* 0x000fcc0000000000 */
[----:B------:R-:W-:Y:S04]  /*08c0*/  LDS.128 R100, [R0] ;  /* 0x0000000000647984 */ /* 0x000fe80000000c00 */
[----:B------:R-:W-:Y:S04]  /*08d0*/  LDS.128 R84, [R0+0x10] ;  /* 0x0000100000547984 */ /* 0x000fe80000000c00 */
[----:B------:R-:W-:Y:S04]  /*08e0*/  LDS.128 R72, [R0+0x20] ;  /* 0x0000200000487984 */ /* 0x000fe80000000c00 */
[----:B------:R-:W-:Y:S04]  /*08f0*/  LDS.128 R64, [R0+0x30] ;  /* 0x0000300000407984 */ /* 0x000fe80000000c00 */
[----:B------:R-:W-:Y:S06]  /*0900*/  BAR.SYNC.DEFER_BLOCKING 0x0 ;  /* 0x0000000000007b1d */ /* 0x000fec0000010000 */
[----:B0-----:R-:W3:Y:S04]  /*0910*/  LDG.E.128 R40, [R36.64] ;  /* 0x0000000624287981 */ /* 0x001ee8000c1e1d00 */
[----:B-1----:R-:W4:Y:S04]  /*0920*/  LDG.E.128 R44, [R36.64+0x200] ;  /* 0x00020006242c7981 */ /* 0x002f28000c1e1d00 */
[----:B------:R-:W4:Y:S04]  /*0930*/  LDG.E.128 R56, [R36.64+0x400] ;  /* 0x0004000624387981 */ /* 0x000f28000c1e1d00 */
        /* <DEDUP_REMOVED lines=12> */
[----:B---3--:R-:W-:Y:S04]  /*0a00*/  STS.128 [R110.X16], R40 ;  /* 0x000000286e007388 */ /* 0x008fe8000000cc00 */
[----:B----4-:R0:W-:Y:S04]  /*0a10*/  STS.128 [R110.X16+0x200], R44 ;  /* 0x0002002c6e007388 */ /* 0x0101e8000000cc00 */
[----:B------:R-:W-:Y:S04]  /*0a20*/  STS.128 [R110.X16+0x400], R56 ;  /* 0x000400386e007388 */ /* 0x000fe8000000cc00 */
[----:B--2---:R1:W-:Y:S01]  /*0a30*/  STS.128 [R110.X16+0x600], R52 ;  /* 0x000600346e007388 */ /* 0x0043e2000000cc00 */
[----:B------:R-:W-:-:S06]  /*0a40*/  NOP ;  /* 0x0000000000007918 */ /* 0x000fcc0000000000 */
[----:B------:R-:W2:Y:S04]  /*0a50*/  LDS.128 R76, [R0] ;  /* 0x00000000004c7984 */ /* 0x000ea80000000c00 */
[----:B------:R-:W3:Y:S04]  /*0a60*/  LDS.128 R96, [R0+0x10] ;  /* 0x0000100000607984 */ /* 0x000ee80000000c00 */
[----:B------:R-:W-:Y:S04]  /*0a70*/  LDS.128 R80, [R0+0x20] ;  /* 0x0000200000507984 */ /* 0x000fe80000000c00 */
[----:B------:R-:W2:Y:S04]  /*0a80*/  LDS.128 R68, [R0+0x30] ;  /* 0x0000300000447984 */ /* 0x000ea80000000c00 */
[----:B------:R-:W-:Y:S06]  /*0a90*/  BAR.SYNC.DEFER_BLOCKING 0x0 ;  /* 0x0000000000007b1d */ /* 0x000fec0000010000 */
[----:B------:R3:W4:Y:S04]  /*0aa0*/  LDG.E.128 R36, [R48.64] ;  /* 0x0000000630247981 */ /* 0x000728000c1e1d00 */
[----:B0-----:R3:W4:Y:S04]  /*0ab0*/  LDG.E.128 R44, [R48.64+0x200] ;  /* 0x00020006302c7981 */ /* 0x001728000c1e1d00 */
[----:B------:R3:W4:Y:S04]  /*0ac0*/  LDG.E.128 R40, [R48.64+0x400] ;  /* 0x0004000630287981 */ /* 0x000728000c1e1d00 */
[----:B-1----:R3:W4:Y:S01]  /*0ad0*/  LDG.E.128 R52, [R48.64+0x600] ;  /* 0x0006000630347981 */ /* 0x002722000c1e1d00 */
[----:B--2---:R-:W-:-:S02]  /*0ae0*/  FMUL.FTZ R50, R76, -1.4426950216293334961 ;  /* 0xbfb8aa3b4c327820 */ /* 0x004fc40000410000 */
[----:B------:R-:W-:Y:S02]  /*0af0*/  FMUL.FTZ R51, R77, -1.4426950216293334961 ;  /* 0xbfb8aa3b4d337820 */ /* 0x000fe40000410000 */
        /* <DEDUP_REMOVED lines=11> */
[----:B------:R-:W2:Y:S01]  /*0bb0*/  MUFU.EX2 R48, R48 ;  /* 0x0000003000307308 */ /* 0x000ea20000000800 */
[----:B0-----:R-:W-:Y:S02]  /*0bc0*/  FADD.FTZ R50, R50, 1 ;  /* 0x3f80000032327421 */ /* 0x001fe40000010000 */
[----:B------:R-:W-:-:S05]  /*0bd0*/  FMUL.FTZ R127, R70, -1.4426950216293334961 ;  /* 0xbfb8aa3b467f7820 */ /* 0x000fca0000410000 */
[----:B------:R0:W3:Y:S01]  /*0be0*/  MUFU.EX2 R58, R56 ;  /* 0x00000038003a7308 */ /* 0x0000e20000000800 */
[----:B-1----:R-:W-:-:S07]  /*0bf0*/  FADD.FTZ R51, R51, 1 ;  /* 0x3f80000033337421 */ /* 0x002fce0000010000 */
[----:B------:R1:W3:Y:S01]  /*0c00*/  MUFU.EX2 R60, R57 ;  /* 0x00000039003c7308 */ /* 0x0002e20000000800 */
[----:B0-----:R-:W-:Y:S02]  /*0c10*/  FMUL.FTZ R56, R80, -1.4426950216293334961 ;  /* 0xbfb8aa3b50387820 */ /* 0x001fe40000410000 */
[----:B--2---:R-:W-:-:S05]  /*0c20*/  FADD.FTZ R130, R48, 1 ;  /* 0x3f80000030827421 */ /* 0x004fca0000010000 */
[----:B------:R0:W2:Y:S01]  /*0c30*/  MUFU.EX2 R62, R49 ;  /* 0x00000031003e7308 */ /* 0x0000a20000000800 */
[----:B-1----:R-:W-:Y:S02]  /*0c40*/  FMUL.FTZ R57, R81, -1.4426950216293334961 ;  /* 0xbfb8aa3b51397820 */ /* 0x002fe40000410000 */
[----:B---3--:R-:W-:-:S05]  /*0c50*/  FADD.FTZ R58, R58, 1 ;  /* 0x3f8000003a3a7421 */ /* 0x008fca0000010000 */
[----:B------:R-:W1:Y:S01]  /*0c60*/  MUFU.EX2 R121, R56 ;  /* 0x0000003800797308 */ /* 0x000e620000000800 */
[----:B0-----:R-:W-:Y:S02]  /*0c70*/  FMUL.FTZ R49, R68, -1.4426950216293334961 ;  /* 0xbfb8aa3b44317820 */ /* 0x001fe40000410000 */
[----:B------:R-:W-:-:S05]  /*0c80*/  FADD.FTZ R60, R60, 1 ;  /* 0x3f8000003c3c7421 */ /* 0x000fca0000010000 */
[----:B------:R-:W0:Y:S01]  /*0c90*/  MUFU.EX2 R122, R57 ;  /* 0x00000039007a7308 */ /* 0x000e220000000800 */
[----:B--2---:R-:W-:-:S07]  /*0ca0*/  FADD.FTZ R62, R62, 1 ;  /* 0x3f8000003e3e7421 */ /* 0x004fce0000010000 */
[----:B------:R-:W-:Y:S01]  /*0cb0*/  MUFU.EX2 R125, R49 ;  /* 0x00000031007d7308 */ /* 0x000fe20000000800 */
[----:B-1----:R-:W-:-:S07]  /*0cc0*/  FADD.FTZ R121, R121, 1 ;  /* 0x3f80000079797421 */ /* 0x002fce0000010000 */
[----:B------:R-:W1:Y:S01]  /*0cd0*/  MUFU.RCP R57, R50 ;  /* 0x0000003200397308 */ /* 0x000e620000001000 */
[----:B0-----:R-:W-:-:S07]  /*0ce0*/  FADD.FTZ R122, R122, 1 ;  /* 0x3f8000007a7a7421 */ /* 0x001fce0000010000 */
[----:B------:R-:W-:Y:S08]  /*0cf0*/  MUFU.RCP R56, R51 ;  /* 0x0000003300387308 */ /* 0x000ff00000001000 */
[----:B------:R0:W2:Y:S01]  /*0d00*/  MUFU.EX2 R61, R59 ;  /* 0x0000003b003d7308 */ /* 0x0000a20000000800 */
[----:B-1----:R-:W-:-:S07]  /*0d10*/  FMUL.FTZ R145, R76, R57 ;  /* 0x000000394c917220 */ /* 0x002fce0000410000 */
[----:B------:R-:W1:Y:S01]  /*0d20*/  MUFU.EX2 R124, R120 ;  /* 0x00000078007c7308 */ /* 0x000e620000000800 */
[----:B0-----:R-:W-:-:S07]  /*0d30*/  FMUL.FTZ R59, R82, -1.4426950216293334961 ;  /* 0xbfb8aa3b523b7820 */ /* 0x001fce0000410000 */
[----:B------:R-:W0:Y:S01]  /*0d40*/  MUFU.EX2 R123, R59 ;  /* 0x0000003b007b7308 */ /* 0x000e220000000800 */
[----:B--2---:R-:W-:-:S07]  /*0d50*/  FADD.FTZ R61, R61, 1 ;  /* 0x3f8000003d3d7421 */ /* 0x004fce0000010000 */
[----:B------:R-:W2:Y:S01]  /*0d60*/  MUFU.RCP R59, R58 ;  /* 0x0000003a003b7308 */ /* 0x000ea20000001000 */
[----:B-1----:R-:W-:-:S07]  /*0d70*/  FADD.FTZ R124, R124, 1 ;  /* 0x3f8000007c7c7421 */ /* 0x002fce0000010000 */
[----:B------:R-:W-:Y:S01]  /*0d80*/  MUFU.EX2 R126, R126 ;  /* 0x0000007e007e7308 */ /* 0x000fe20000000800 */
[----:B0-----:R-:W-:-:S07]  /*0d90*/  FADD.FTZ R123, R123, 1 ;  /* 0x3f8000007b7b7421 */ /* 0x001fce0000010000 */
[----:B------:R-:W-:Y:S01]  /*0da0*/  MUFU.RCP R120, R60 ;  /* 0x0000003c00787308 */ /* 0x000fe20000001000 */
[----:B--2---:R-:W-:-:S07]  /*0db0*/  FMUL.FTZ R151, R78, R59 ;  /* 0x0000003b4e977220 */ /* 0x004fce0000410000 */
[----:B------:R-:W-:Y:S08]  /*0dc0*/  MUFU.RCP R131, R61 ;  /* 0x0000003d00837308 */ /* 0x000ff00000001000 */
[----:B------:R-:W-:Y:S08]  /*0dd0*/  MUFU.EX2 R133, R128 ;  /* 0x0000008000857308 */ /* 0x000ff00000000800 */
[----:B------:R-:W0:Y:S08]  /*0de0*/  MUFU.EX2 R63, R63 ;  /* 0x0000003f003f7308 */ /* 0x000e300000000800 */
[----:B------:R-:W1:Y:S08]  /*0df0*/  MUFU.EX2 R127, R127 ;  /* 0x0000007f007f7308 */ /* 0x000e700000000800 */
[----:B------:R-:W-:Y:S01]  /*0e00*/  MUFU.RCP R150, R124 ;  /* 0x0000007c00967308 */ /* 0x000fe20000001000 */
[----:B0-----:R-:W-:-:S07]  /*0e10*/  FADD.FTZ R63, R63, 1 ;  /* 0x3f8000003f3f7421 */ /* 0x001fce0000010000 */
[----:B------:R-:W0:Y:S01]  /*0e20*/  MUFU.RCP R149, R62 ;  /* 0x0000003e00957308 */ /* 0x000e220000001000 */
[----:B-1----:R-:W-:-:S07]  /*0e30*/  FADD.FTZ R58, R127, 1 ;  /* 0x3f8000007f3a7421 */ /* 0x002fce0000010000 */
[----:B------:R-:W1:Y:S08]  /*0e40*/  MUFU.RCP R130, R130 ;  /* 0x0000008200827308 */ /* 0x000e700000001000 */
[----:B------:R-:W2:Y:S08]  /*0e50*/  MUFU.RCP R146, R63 ;  /* 0x0000003f00927308 */ /* 0x000eb00000001000 */
[----:B------:R3:W0:Y:S08]  /*0e60*/  MUFU.RCP R144, R122 ;  /* 0x0000007a00907308 */ /* 0x0006300000001000 */
[----:B------:R0:W1:Y:S01]  /*0e70*/  MUFU.RCP R153, R123 ;  /* 0x0000007b00997308 */ /* 0x0000620000001000 */
[----:B---3--:R-:W-:-:S07]  /*0e80*/  FMUL.FTZ R122, R77, R56 ;  /* 0x000000384d7a7220 */ /* 0x008fce0000410000 */
[----:B------:R3:W1:Y:S01]  /*0e90*/  MUFU.RCP R147, R121 ;  /* 0x0000007900937308 */ /* 0x0006620000001000 */
[----:B0-----:R-:W-:-:S07]  /*0ea0*/  FMUL.FTZ R123, R102, R151 ;  /* 0x00000097667b7220 */ /* 0x001fce0000410000 */
[----:B------:R-:W-:Y:S01]  /*0eb0*/  MUFU.RCP R157, R58 ;  /* 0x0000003a009d7308 */ /* 0x000fe20000001000 */
[----:B---3--:R-:W-:Y:S01]  /*0ec0*/  FMUL.FTZ R121, R100, R145 ;  /* 0x0000009164797220 */ /* 0x008fe20000410000 */
[----:B----4-:R0:W-:Y:S04]  /*0ed0*/  STS.128 [R110.X16], R36 ;  /* 0x000000246e007388 */ /* 0x0101e8000000cc00 */
[----:B------:R-:W-:Y:S04]  /*0ee0*/  STS.128 [R110.X16+0x200], R44 ;  /* 0x0002002c6e007388 */ /* 0x000fe8000000cc00 */
[----:B------:R3:W-:Y:S04]  /*0ef0*/  STS.128 [R110.X16+0x400], R40 ;  /* 0x000400286e007388 */ /* 0x0007e8000000cc00 */
[----:B------:R4:W-:Y:S01]  /*0f00*/  STS.128 [R110.X16+0x600], R52 ;  /* 0x000600346e007388 */ /* 0x0009e2000000cc00 */
[----:B------:R-:W-:-:S06]  /*0f10*/  NOP ;  /* 0x0000000000007918 */ /* 0x000fcc0000000000 */
[----:B------:R-:W1:Y:S01]  /*0f20*/  LDS.128 R48, [R0] ;  /* 0x0000000000307984 */ /* 0x000e620000000c00 */
[----:B0-----:R-:W-:Y:S01]  /*0f30*/  IMAD R36, R112, c[0x0][0x2e8], RZ ;  /* 0x0000ba0070247a24 */ /* 0x001fe200078e02ff */
[----:B------:R-:W-:Y:S02]  /*0f40*/  MOV R38, c[0x0][0x16c] ;  /* 0x00005b0000267a02 */ /* 0x000fe40000000f00 */
[----:B------:R-:W0:Y:S01]  /*0f50*/  LDS.128 R44, [R0+0x10] ;  /* 0x00001000002c7984 */ /* 0x000e220000000c00 */
[C---:B------:R-:W-:Y:S01]  /*0f60*/  IMAD R39, R115.reuse, c[0x0][0x2ec], R36 ;  /* 0x0000bb0073277a24 */ /* 0x040fe200078e0224 */
[----:B------:R-:W-:Y:S01]  /*0f70*/  ISETP.GE.AND P1, PT, R38, 0x1, PT ;  /* 0x000000012600780c */ /* 0x000fe20003f26270 */
[----:B------:R-:W-:-:S04]  /*0f80*/  IMAD.WIDE.U32 R36, R115, c[0x0][0x2e8], R92 ;  /* 0x0000ba0073247a25 */ /* 0x000fc800078e005c */
[----:B---3--:R-:W-:Y:S01]  /*0f90*/  FADD.FTZ R41, -R59, 1 ;  /* 0x3f8000003b297421 */ /* 0x008fe20000010100 */
[----:B------:R-:W-:Y:S01]  /*0fa0*/  IADD3 R37, R37, R39, RZ ;  /* 0x0000002725257210 */ /* 0x000fe20007ffe0ff */
[----:B------:R-:W-:Y:S02]  /*0fb0*/  IMAD R39, R117, c[0x0][0x2f0], RZ ;  /* 0x0000bc0075277a24 */ /* 0x000fe400078e02ff */
[----:B------:R-:W-:Y:S02]  /*0fc0*/  FADD.FTZ R38, -R56, 1 ;  /* 0x3f80000038267421 */ /* 0x000fe40000010100 */
[C---:B------:R-:W-:Y:S02]  /*0fd0*/  IMAD R39, R118.reuse, c[0x0][0x2f4], R39 ;  /* 0x0000bd0076277a24 */ /* 0x040fe400078e0227 */
[----:B------:R-:W-:-:S04]  /*0fe0*/  IMAD.WIDE.U32 R36, R118, c[0x0][0x2f0], R36 ;  /* 0x0000bc0076247a25 */ /* 0x000fc800078e0024 */
[----:B----4-:R-:W-:Y:S01]  /*0ff0*/  FADD.FTZ R54, R126, 1 ;  /* 0x3f8000007e367421 */ /* 0x010fe20000010000 */
[----:B------:R-:W-:Y:S01]  /*1000*/  IADD3 R39, R37, R39, RZ ;  /* 0x0000002725277210 */ /* 0x000fe20007ffe0ff */
[----:B------:R-:W-:Y:S01]  /*1010*/  FADD.FTZ R37, -R57, 1 ;  /* 0x3f80000039257421 */ /* 0x000fe20000010100 */
[----:B------:R-:W-:Y:S01]  /*1020*/  LEA R128, P0, R36, c[0x0][0x338], 0x2 ;  /* 0x0000ce0024807a11 */ /* 0x000fe200078010ff */
[----:B------:R-:W-:Y:S01]  /*1030*/  FFMA.FTZ R38, R77, R38, 1 ;  /* 0x3f8000004d267423 */ /* 0x000fe20000010026 */
[----:B------:R-:W3:Y:S01]  /*1040*/  MUFU.RCP R152, R54 ;  /* 0x0000003600987308 */ /* 0x000ee20000001000 */
[----:B------:R-:W-:Y:S01]  /*1050*/  FFMA.FTZ R37, R76, R37, 1 ;  /* 0x3f8000004c257423 */ /* 0x000fe20000010025 */
[----:B------:R-:W-:Y:S01]  /*1060*/  LEA.HI.X R129, R36, c[0x0][0x33c], R39, 0x2, P0 ;  /* 0x0000cf0024817a11 */ /* 0x000fe200000f1427 */
[----:B------:R-:W-:Y:S01]  /*1070*/  FFMA.FTZ R53, R78, R41, 1 ;  /* 0x3f8000004e357423 */ /* 0x000fe20000010029 */
[----:B------:R-:W-:Y:S01]  /*1080*/  ISETP.NE.U32.AND P0, PT, RZ, c[0x0][0x270], PT ;  /* 0x00009c00ff007a0c */ /* 0x000fe20003f05070 */
[----:B------:R-:W-:-:S02]  /*1090*/  FADD.FTZ R52, R125, 1 ;  /* 0x3f8000007d347421 */ /* 0x000fc40000010000 */
[----:B------:R-:W-:Y:S01]  /*10a0*/  IMAD.WIDE R128, R94, 0x10, R128 ;  /* 0x000000105e807825 */ /* 0x000fe200078e0280 */
[----:B------:R-:W-:Y:S01]  /*10b0*/  ISETP.NE.AND.EX P0, PT, RZ, c[0x0][0x274], PT, P0 ;  /* 0x00009d00ff007a0c */ /* 0x000fe20003f05300 */
[----:B------:R4:W-:Y:S02]  /*10c0*/  MUFU.RCP R155, R52 ;  /* 0x00000034009b7308 */ /* 0x0009e40000001000 */
[----:B-1----:R-:W-:Y:S02]  /*10d0*/  FMUL.FTZ R40, R102, R50 ;  /* 0x0000003266287220 */ /* 0x002fe40000410000 */
[----:B------:R-:W-:Y:S02]  /*10e0*/  FMUL.FTZ R36, R100, R48 ;  /* 0x0000003064247220 */ /* 0x000fe40000410000 */
[----:B------:R-:W-:Y:S02]  /*10f0*/  FMUL.FTZ R39, R101, R49 ;  /* 0x0000003165277220 */ /* 0x000fe40000410000 */
[----:B------:R-:W-:-:S02]  /*1100*/  FMUL.FTZ R36, R57, R36 ;  /* 0x0000002439247220 */ /* 0x000fc40000410000 */
[----:B------:R-:W-:Y:S02]  /*1110*/  FMUL.FTZ R39, R56, R39 ;  /* 0x0000002738277220 */ /* 0x000fe40000410000 */
[----:B------:R-:W-:Y:S02]  /*1120*/  FMUL.FTZ R126, R59, R40 ;  /* 0x000000283b7e7220 */ /* 0x000fe40000410000 */
[----:B------:R-:W1:Y:S01]  /*1130*/  LDS.128 R40, [R0+0x20] ;  /* 0x0000200000287984 */ /* 0x000e620000000c00 */
[----:B------:R-:W-:Y:S02]  /*1140*/  FMUL.FTZ R124, R36, R37 ;  /* 0x00000025247c7220 */ /* 0x000fe40000410000 */
[----:B------:R-:W-:Y:S02]  /*1150*/  FMUL.FTZ R125, R39, R38 ;  /* 0x00000026277d7220 */ /* 0x000fe40000410000 */
[----:B------:R-:W-:Y:S02]  /*1160*/  FADD.FTZ R36, -R120, 1 ;  /* 0x3f80000078247421 */ /* 0x000fe40000010100 */
[----:B------:R-:W-:-:S02]  /*1170*/  FADD.FTZ R39, -R131, 1 ;  /* 0x3f80000083277421 */ /* 0x000fc40000010100 */
[----:B------:R-:W-:Y:S02]  /*1180*/  FMUL.FTZ R37, R103, R51 ;  /* 0x0000003367257220 */ /* 0x000fe40000410000 */
[----:B0-----:R-:W-:Y:S02]  /*1190*/  FMUL.FTZ R38, R84, R44 ;  /* 0x0000002c54267220 */ /* 0x001fe40000410000 */
[----:B------:R-:W-:Y:S02]  /*11a0*/  FFMA.FTZ R36, R79, R36, 1 ;  /* 0x3f8000004f247423 */ /* 0x000fe40000010024 */
[----:B------:R-:W-:Y:S02]  /*11b0*/  FFMA.FTZ R39, R96, R39, 1 ;  /* 0x3f80000060277423 */ /* 0x000fe40000010027 */
[----:B------:R-:W-:Y:S02]  /*11c0*/  FMUL.FTZ R37, R120, R37 ;  /* 0x0000002578257220 */ /* 0x000fe40000410000 */
[----:B------:R-:W-:-:S02]  /*11d0*/  FMUL.FTZ R38, R131, R38 ;  /* 0x0000002683267220 */ /* 0x000fc40000410000 */
[----:B------:R-:W-:Y:S02]  /*11e0*/  FMUL.FTZ R127, R37, R36 ;  /* 0x00000024257f7220 */ /* 0x000fe40000410000 */
[----:B------:R-:W-:Y:S02]  /*11f0*/  FMUL.FTZ R132, R38, R39 ;  /* 0x0000002726847220 */ /* 0x000fe40000410000 */
[----:B------:R-:W0:Y:S01]  /*1200*/  LDS.128 R36, [R0+0x30] ;  /* 0x0000300000247984 */ /* 0x000e220000000c00 */
[----:B------:R-:W-:Y:S02]  /*1210*/  FMUL.FTZ R126, R126, R53 ;  /* 0x000000357e7e7220 */ /* 0x000fe40000410000 */
[----:B------:R-:W-:Y:S01]  /*1220*/  FADD.FTZ R53, -R149, 1 ;  /* 0x3f80000095357421 */ /* 0x000fe20000010100 */
[----:B------:R-:W-:Y:S01]  /*1230*/  BAR.SYNC.DEFER_BLOCKING 0x0 ;  /* 0x0000000000007b1d */ /* 0x000fe20000010000 */
[----:B----4-:R-:W-:Y:S02]  /*1240*/  FADD.FTZ R52, -R130, 1 ;  /* 0x3f80000082347421 */ /* 0x010fe40000010100 */
[----:B------:R-:W-:-:S02]  /*1250*/  FFMA.FTZ R55, R98, R53, 1 ;  /* 0x3f80000062377423 */ /* 0x000fc40000010035 */
[----:B--2---:R-:W-:Y:S02]  /*1260*/  FADD.FTZ R56, -R146, 1 ;  /* 0x3f80000092387421 */ /* 0x004fe40000010100 */
[----:B------:R-:W-:Y:S02]  /*1270*/  FMUL.FTZ R53, R85, R45 ;  /* 0x0000002d55357220 */ /* 0x000fe40000410000 */
[----:B------:R-:W-:Y:S02]  /*1280*/  FMUL.FTZ R54, R86, R46 ;  /* 0x0000002e56367220 */ /* 0x000fe40000410000 */
[----:B------:R-:W-:Y:S02]  /*1290*/  FMUL.FTZ R57, R87, R47 ;  /* 0x0000002f57397220 */ /* 0x000fe40000410000 */
[----:B------:R-:W-:Y:S02]  /*12a0*/  FADD.FTZ R59, R133, 1 ;  /* 0x3f800000853b7421 */ /* 0x000fe40000010000 */
[----:B------:R-:W-:-:S02]  /*12b0*/  FFMA.FTZ R52, R97, R52, 1 ;  /* 0x3f80000061347423 */ /* 0x000fc40000010034 */
[----:B------:R-:W-:Y:S01]  /*12c0*/  FFMA.FTZ R56, R99, R56, 1 ;  /* 0x3f80000063387423 */ /* 0x000fe20000010038 */
[----:B------:R2:W4:Y:S01]  /*12d0*/  MUFU.RCP R154, R59 ;  /* 0x0000003b009a7308 */ /* 0x0005220000001000 */
[----:B------:R-:W-:Y:S02]  /*12e0*/  FMUL.FTZ R53, R130, R53 ;  /* 0x0000003582357220 */ /* 0x000fe40000410000 */
[----:B------:R-:W-:Y:S02]  /*12f0*/  FMUL.FTZ R54, R149, R54 ;  /* 0x0000003695367220 */ /* 0x000fe40000410000 */
[----:B------:R-:W-:Y:S01]  /*1300*/  FMUL.FTZ R57, R146, R57 ;  /* 0x0000003992397220 */ /* 0x000fe20000410000 */
[----:B------:R-:W-:Y:S01]  /*1310*/  STS.128 [R0], R124 ;  /* 0x0000007c00007388 */ /* 0x000fe20000000c00 */
[----:B------:R-:W-:Y:S02]  /*1320*/  FMUL.FTZ R133, R53, R52 ;  /* 0x0000003435857220 */ /* 0x000fe40000410000 */
[----:B------:R-:W-:-:S02]  /*1330*/  FMUL.FTZ R134, R54, R55 ;  /* 0x0000003736867220 */ /* 0x000fc40000410000 */
[----:B------:R-:W-:Y:S02]  /*1340*/  FMUL.FTZ R135, R57, R56 ;  /* 0x0000003839877220 */ /* 0x000fe40000410000 */
[----:B------:R-:W-:Y:S02]  /*1350*/  FADD.FTZ R52, -R144, 1 ;  /* 0x3f80000090347421 */ /* 0x000fe40000010100 */
[----:B------:R-:W-:Y:S01]  /*1360*/  FADD.FTZ R55, -R153, 1 ;  /* 0x3f80000099377421 */ /* 0x000fe20000010100 */
[----:B------:R-:W-:Y:S01]  /*1370*/  STS.128 [R0+0x10], R132 ;  /* 0x0000108400007388 */ /* 0x000fe20000000c00 */
[----:B------:R-:W-:Y:S02]  /*1380*/  FADD.FTZ R56, -R150, 1 ;  /* 0x3f80000096387421 */ /* 0x000fe40000010100 */
[----:B------:R-:W-:Y:S02]  /*1390*/  FFMA.FTZ R54, R81, R52, 1 ;  /* 0x3f80000051367423 */ /* 0x000fe40000010034 */
[----:B------:R-:W-:-:S02]  /*13a0*/  FFMA.FTZ R57, R82, R55, 1 ;  /* 0x3f80000052397423 */ /* 0x000fc40000010037 */
[----:B------:R-:W-:Y:S02]  /*13b0*/  FFMA.FTZ R58, R83, R56, 1 ;  /* 0x3f800000533a7423 */ /* 0x000fe40000010038 */
[----:B------:R-:W-:Y:S02]  /*13c0*/  FADD.FTZ R53, -R147, 1 ;  /* 0x3f80000093357421 */ /* 0x000fe40000010100 */
[----:B-1----:R-:W-:Y:S02]  /*13d0*/  FMUL.FTZ R52, R72, R40 ;  /* 0x0000002848347220 */ /* 0x002fe40000410000 */
[----:B------:R-:W-:Y:S02]  /*13e0*/  FMUL.FTZ R55, R73, R41 ;  /* 0x0000002949377220 */ /* 0x000fe40000410000 */
[----:B------:R-:W-:Y:S02]  /*13f0*/  FMUL.FTZ R56, R74, R42 ;  /* 0x0000002a4a387220 */ /* 0x000fe40000410000 */
[----:B------:R-:W-:-:S02]  /*1400*/  FFMA.FTZ R53, R80, R53, 1 ;  /* 0x3f80000050357423 */ /* 0x000fc40000010035 */
        /* <DEDUP_REMOVED lines=8> */
[----:B---3--:R-:W-:Y:S02]  /*1490*/  FADD.FTZ R52, -R152, 1 ;  /* 0x3f80000098347421 */ /* 0x008fe40000010100 */
[----:B------:R-:W-:Y:S02]  /*14a0*/  FADD.FTZ R55, -R157, 1 ;  /* 0x3f8000009d377421 */ /* 0x000fe40000010100 */
[----:B----4-:R-:W-:Y:S02]  /*14b0*/  FADD.FTZ R56, -R154, 1 ;  /* 0x3f8000009a387421 */ /* 0x010fe40000010100 */
[----:B------:R-:W-:-:S02]  /*14c0*/  FMUL.FTZ R139, R59, R58 ;  /* 0x0000003a3b8b7220 */ /* 0x000fc40000410000 */
[----:B------:R-:W-:Y:S02]  /*14d0*/  FFMA.FTZ R54, R69, R52, 1 ;  /* 0x3f80000045367423 */ /* 0x000fe40000010034 */
[----:B------:R-:W-:Y:S01]  /*14e0*/  FFMA.FTZ R57, R70, R55, 1 ;  /* 0x3f80000046397423 */ /* 0x000fe20000010037 */
[----:B------:R-:W-:Y:S01]  /*14f0*/  STS.128 [R0+0x20], R136 ;  /* 0x0000208800007388 */ /* 0x000fe20000000c00 */
[----:B------:R-:W-:Y:S02]  /*1500*/  FFMA.FTZ R58, R71, R56, 1 ;  /* 0x3f800000473a7423 */ /* 0x000fe40000010038 */
[----:B------:R-:W-:Y:S02]  /*1510*/  FADD.FTZ R53, -R155, 1 ;  /* 0x3f8000009b357421 */ /* 0x000fe40000010100 */
[----:B0-----:R-:W-:Y:S02]  /*1520*/  FMUL.FTZ R52, R64, R36 ;  /* 0x0000002440347220 */ /* 0x001fe40000410000 */
[----:B------:R-:W-:-:S02]  /*1530*/  FMUL.FTZ R55, R65, R37 ;  /* 0x0000002541377220 */ /* 0x000fc40000410000 */
[----:B------:R-:W-:Y:S02]  /*1540*/  FMUL.FTZ R56, R66, R38 ;  /* 0x0000002642387220 */ /* 0x000fe40000410000 */
[----:B------:R-:W-:Y:S02]  /*1550*/  FMUL.FTZ R59, R67, R39 ;  /* 0x00000027433b7220 */ /* 0x000fe40000410000 */
        /* <DEDUP_REMOVED lines=11> */
[----:B------:R-:W-:Y:S01]  /*1610*/  STS.128 [R0+0x30], R140 ;  /* 0x0000308c00007388 */ /* 0x000fe20000000c00 */
[----:B------:R-:W-:-:S06]  /*1620*/  NOP ;  /* 0x0000000000007918 */ /* 0x000fcc0000000000 */
[----:B------:R-:W0:Y:S01]  /*1630*/  LDS.128 R52, [R110.X16] ;  /* 0x000000006e347984 */ /* 0x000e22000000cc00 */
[----:B------:R-:W-:Y:S02]  /*1640*/  FMUL.FTZ R101, R101, R122 ;  /* 0x0000007a65657220 */ /* 0x000fe40000410000 */
[----:B------:R-:W-:Y:S01]  /*1650*/  FFMA.FTZ R68, R16, R121, R119 ;  /* 0x0000007910447223 */ /* 0x000fe20000010077 */
[----:B------:R-:W1:Y:S01]  /*1660*/  LDS.128 R56, [R110.X16+0x200] ;  /* 0x000200006e387984 */ /* 0x000e62000000cc00 */
[----:B------:R-:W-:Y:S02]  /*1670*/  FMUL.FTZ R152, R69, R152 ;  /* 0x0000009845987220 */ /* 0x000fe40000410000 */
[----:B------:R-:W-:Y:S01]  /*1680*/  FMUL.FTZ R69, R64, R155 ;  /* 0x0000009b40457220 */ /* 0x000fe20000410000 */
[----:B------:R-:W2:Y:S01]  /*1690*/  LDS.128 R60, [R110.X16+0x400] ;  /* 0x000400006e3c7984 */ /* 0x000ea2000000cc00 */
[----:B------:R-:W-:Y:S02]  /*16a0*/  FFMA.FTZ R64, R17, R101, R68 ;  /* 0x0000006511407223 */ /* 0x000fe40000010044 */
        /* <DEDUP_REMOVED lines=23> */
[----:B------:R-:W-:-:S02]  /*1820*/  FMUL.FTZ R75, R75, R150 ;  /* 0x000000964b4b7220 */ /* 0x000fc40000410000 */
[----:B------:R-:W-:Y:S01]  /*1830*/  FMUL.FTZ R68, R65, R152 ;  /* 0x0000009841447220 */ /* 0x000fe20000410000 */
[----:B---3--:R0:W-:Y:S01]  /*1840*/  STG.E.128 [R128.64+0x600], R76 ;  /* 0x0006004c80007986 */ /* 0x0081e2000c101d06 */
        /* <DEDUP_REMOVED lines=17> */
[----:B------:R-:W-:Y:S01]  /*1960*/  STS.128 [R0], R48 ;  /* 0x0000003000007388 */ /* 0x000fe20000000c00 */
[----:B0-----:R-:W-:Y:S02]  /*1970*/  FMUL.FTZ R55, R39, R154 ;  /* 0x0000009a27377220 */ /* 0x001fe40000410000 */
[----:B------:R-:W-:Y:S01]  /*1980*/  FMUL.FTZ R54, R38, R157 ;  /* 0x0000009d26367220 */ /* 0x000fe20000410000 */
[----:B------:R-:W-:Y:S01]  /*1990*/  STS.128 [R0+0x10], R44 ;  /* 0x0000102c00007388 */ /* 0x000fe20000000c00 */
[----:B------:R-:W-:-:S02]  /*19a0*/  FMUL.FTZ R53, R37, R152 ;  /* 0x0000009825357220 */ /* 0x000fc40000410000 */
[----:B------:R-:W-:Y:S01]  /*19b0*/  FMUL.FTZ R52, R155, R36 ;  /* 0x000000249b347220 */ /* 0x000fe20000410000 */
[----:B------:R-:W-:Y:S01]  /*19c0*/  STS.128 [R0+0x20], R40 ;  /* 0x0000202800007388 */ /* 0x000fe20000000c00 */
[----:B------:R-:W-:Y:S02]  /*19d0*/  IMAD R38, R112, c[0x0][0x210], RZ ;  /* 0x0000840070267a24 */ /* 0x000fe400078e02ff */
[----:B------:R-:W-:Y:S01]  /*19e0*/  IMAD.WIDE.U32 R36, R115, c[0x0][0x210], R92 ;  /* 0x0000840073247a25 */ /* 0x000fe200078e005c */
[----:B------:R-:W-:Y:S01]  /*19f0*/  STS.128 [R0+0x30], R52 ;  /* 0x0000303400007388 */ /* 0x000fe20000000c00 */
[----:B------:R-:W-:-:S06]  /*1a00*/  NOP ;  /* 0x0000000000007918 */ /* 0x000fcc0000000000 */
[----:B------:R-:W0:Y:S01]  /*1a10*/  LDS.128 R56, [R110.X16] ;  /* 0x000000006e387984 */ /* 0x000e22000000cc00 */
[----:B------:R-:W-:-:S03]  /*1a20*/  IMAD R39, R115, c[0x0][0x214], R38 ;  /* 0x0000850073277a24 */ /* 0x000fc600078e0226 */
[----:B------:R-:W1:Y:S02]  /*1a30*/  LDS.128 R60, [R110.X16+0x200] ;  /* 0x000200006e3c7984 */ /* 0x000e64000000cc00 */
[----:B------:R-:W-:Y:S01]  /*1a40*/  IADD3 R37, R37, R39, RZ ;  /* 0x0000002725257210 */ /* 0x000fe20007ffe0ff */
[----:B------:R-:W-:Y:S01]  /*1a50*/  IMAD R39, R117, c[0x0][0x218], RZ ;  /* 0x0000860075277a24 */ /* 0x000fe200078e02ff */
[----:B------:R-:W2:Y:S03]  /*1a60*/  LDS.128 R64, [R110.X16+0x400] ;  /* 0x000400006e407984 */ /* 0x000ea6000000cc00 */
[C---:B------:R-:W-:Y:S01]  /*1a70*/  IMAD R39, R118.reuse, c[0x0][0x21c], R39 ;  /* 0x0000870076277a24 */ /* 0x040fe200078e0227 */
[----:B------:R-:W3:Y:S01]  /*1a80*/  LDS.128 R76, [R110.X16+0x600] ;  /* 0x000600006e4c7984 */ /* 0x000ee2000000cc00 */
        /* <DEDUP_REMOVED lines=9> */
.L_x_5791:
        /* <DEDUP_REMOVED lines=39> */
[----:B------:R-:W-:Y:S01]  /*1d90*/  IADD3 R67, R95, -0x1, RZ ;  /* 0xffffffff5f437810 */ /* 0x000fe20007ffe0ff */
[--C-:B------:R-:W-:Y:S01]  /*1da0*/  FADD.FTZ R32, R33, R114.reuse ;  /* 0x0000007221207221 */ /* 0x100fe20000010000 */
[----:B------:R-:W-:Y:S01]  /*1db0*/  IADD3 R76, R95, -0x2, RZ ;  /* 0xfffffffe5f4c7810 */ /* 0x000fe20007ffe0ff */
[--C-:B------:R-:W-:Y:S01]  /*1dc0*/  FADD.FTZ R33, R34, R114.reuse ;  /* 0x0000007222217221 */ /* 0x100fe20000010000 */
[----:B------:R-:W-:Y:S01]  /*1dd0*/  LEA.HI R82, R67, R67, RZ, 0x1 ;  /* 0x0000004343527211 */ /* 0x000fe200078f08ff */
[--C-:B------:R-:W-:Y:S01]  /*1de0*/  FADD.FTZ R34, R35, R114.reuse ;  /* 0x0000007223227221 */ /* 0x100fe20000010000 */
[----:B------:R-:W-:Y:S01]  /*1df0*/  HFMA2.MMA R178, -RZ, RZ, 0, 0 ;  /* 0x00000000ffb27435 */ /* 0x000fe200000001ff */
[--C-:B------:R-:W-:Y:S01]  /*1e00*/  FADD.FTZ R35, R28, R114.reuse ;  /* 0x000000721c237221 */ /* 0x100fe20000010000 */
[----:B------:R-:W-:Y:S01]  /*1e10*/  LOP3.LUT R82, R82, 0xfffffe, RZ, 0xc0, !PT ;  /* 0x00fffffe52527812 */ /* 0x000fe200078ec0ff */
[--C-:B------:R-:W-:Y:S01]  /*1e20*/  FADD.FTZ R28, R29, R114.reuse ;  /* 0x000000721d1c7221 */ /* 0x100fe20000010000 */
[----:B------:R-:W-:Y:S01]  /*1e30*/  MOV R84, RZ ;  /* 0x000000ff00547202 */ /* 0x000fe20000000f00 */
[--C-:B------:R-:W-:Y:S01]  /*1e40*/  FADD.FTZ R29, R30, R114.reuse ;  /* 0x000000721e1d7221 */ /* 0x100fe20000010000 */
[----:B------:R-:W-:Y:S01]  /*1e50*/  IADD3 R137, R67, -R82, RZ ;  /* 0x8000005243897210 */ /* 0x000fe20007ffe0ff */
[--C-:B------:R-:W-:Y:S01]  /*1e60*/  FADD.FTZ R30, R31, R114.reuse ;  /* 0x000000721f1e7221 */ /* 0x100fe20000010000 */
[----:B------:R-:W-:Y:S01]  /*1e70*/  HFMA2.MMA R67, -RZ, RZ, 0, 0 ;  /* 0x00000000ff437435 */ /* 0x000fe200000001ff */
[--C-:B------:R-:W-:Y:S01]  /*1e80*/  FADD.FTZ R31, R24, R114.reuse ;  /* 0x00000072181f7221 */ /* 0x100fe20000010000 */
[----:B------:R-:W-:Y:S01]  /*1e90*/  SHF.L.U32 R137, R137, 0x8, RZ ;  /* 0x0000000889897819 */ /* 0x000fe200000006ff */
[----:B------:R-:W-:Y:S01]  /*1ea0*/  FADD.FTZ R24, R25, R114 ;  /* 0x0000007219187221 */ /* 0x000fe20000010000 */
[----:B------:R-:W-:Y:S01]  /*1eb0*/  UMOV UR4, URZ ;  /* 0x0000003f00047c82 */ /* 0x000fe20008000000 */
[----:B------:R-:W-:-:S02]  /*1ec0*/  IMAD R127, R117, c[0x0][0x180], RZ ;  /* 0x00006000757f7a24 */ /* 0x000fc400078e02ff */
[--C-:B------:R-:W-:Y:S02]  /*1ed0*/  FADD.FTZ R25, R26, R114.reuse ;  /* 0x000000721a197221 */ /* 0x100fe40000010000 */
[C---:B------:R-:W-:Y:S02]  /*1ee0*/  IMAD R129, R117.reuse, c[0x0][0x198], RZ ;  /* 0x0000660075817a24 */ /* 0x040fe400078e02ff */
[----:B------:R-:W-:Y:S02]  /*1ef0*/  IMAD R131, R117, c[0x0][0x1b8], RZ ;  /* 0x00006e0075837a24 */ /* 0x000fe400078e02ff */
[--C-:B------:R-:W-:Y:S02]  /*1f00*/  FADD.FTZ R26, R27, R114.reuse ;  /* 0x000000721b1a7221 */ /* 0x100fe40000010000 */
[--C-:B------:R-:W-:Y:S02]  /*1f10*/  FADD.FTZ R27, R20, R114.reuse ;  /* 0x00000072141b7221 */ /* 0x100fe40000010000 */
[----:B------:R-:W-:-:S02]  /*1f20*/  FADD.FTZ R72, R21, R114 ;  /* 0x0000007215487221 */ /* 0x000fc40000010000 */
[--C-:B------:R-:W-:Y:S02]  /*1f30*/  FADD.FTZ R79, R22, R114.reuse ;  /* 0x00000072164f7221 */ /* 0x100fe40000010000 */
[----:B------:R-:W-:Y:S02]  /*1f40*/  FADD.FTZ R74, R23, R114 ;  /* 0x00000072174a7221 */ /* 0x000fe40000010000 */
[----:B------:R-:W-:-:S04]  /*1f50*/  IMAD.WIDE.U32 R20, R118, c[0x0][0x180], RZ ;  /* 0x0000600076147a25 */ /* 0x000fc800078e00ff */
[C---:B------:R-:W-:Y:S02]  /*1f60*/  IMAD R127, R118.reuse, c[0x0][0x184], R127 ;  /* 0x00006100767f7a24 */ /* 0x040fe400078e027f */
[----:B------:R-:W-:-:S03]  /*1f70*/  IMAD.WIDE.U32 R22, R118, c[0x0][0x198], RZ ;  /* 0x0000660076167a25 */ /* 0x000fc600078e00ff */
[----:B------:R-:W-:Y:S01]  /*1f80*/  IADD3 R21, R21, R127, RZ ;  /* 0x0000007f15157210 */ /* 0x000fe20007ffe0ff */
[----:B------:R-:W-:Y:S01]  /*1f90*/  IMAD R129, R118, c[0x0][0x19c], R129 ;  /* 0x0000670076817a24 */ /* 0x000fe200078e0281 */
[----:B------:R-:W-:Y:S01]  /*1fa0*/  LEA R78, P1, R22, c[0x0][0x228], 0x2 ;  /* 0x00008a00164e7a11 */ /* 0x000fe200078210ff */
[C---:B------:R-:W-:Y:S02]  /*1fb0*/  IMAD R133, R118.reuse, c[0x0][0x1bc], R131 ;  /* 0x00006f0076857a24 */ /* 0x040fe400078e0283 */
[----:B------:R-:W-:Y:S01]  /*1fc0*/  IMAD.WIDE.U32 R124, R118, c[0x0][0x1b8], RZ ;  /* 0x00006e00767c7a25 */ /* 0x000fe200078e00ff */
[----:B------:R-:W-:-:S03]  /*1fd0*/  IADD3 R127, R23, R129, RZ ;  /* 0x00000081177f7210 */ /* 0x000fc60007ffe0ff */
[----:B------:R-:W-:Y:S01]  /*1fe0*/  IMAD R131, R76, c[0x0][0x16c], RZ ;  /* 0x00005b004c837a24 */ /* 0x000fe200078e02ff */
[----:B------:R-:W-:Y:S01]  /*1ff0*/  LEA R80, P2, R124, c[0x0][0x230], 0x2 ;  /* 0x00008c007c507a11 */ /* 0x000fe200078410ff */
[----:B------:R-:W-:Y:S01]  /*2000*/  FMUL.FTZ R86, R16, R77 ;  /* 0x0000004d10567220 */ /* 0x000fe20000410000 */
[----:B------:R-:W-:Y:S01]  /*2010*/  IADD3 R129, R125, R133, RZ ;  /* 0x000000857d817210 */ /* 0x000fe20007ffe0ff */
[----:B------:R-:W-:Y:S01]  /*2020*/  IMAD.WIDE R130, R131, 0x8, R2 ;  /* 0x0000000883827825 */ /* 0x000fe200078e0202 */
[----:B------:R-:W-:Y:S02]  /*2030*/  LEA R76, P0, R20, c[0x0][0x220], 0x2 ;  /* 0x00008800144c7a11 */ /* 0x000fe400078010ff */
[----:B------:R-:W-:Y:S01]  /*2040*/  LEA.HI.X R129, R124, c[0x0][0x234], R129, 0x2, P2 ;  /* 0x00008d007c817a11 */ /* 0x000fe200010f1481 */
[----:B------:R-:W-:Y:S01]  /*2050*/  FMUL.FTZ R133, R17, R32 ;  /* 0x0000002011857220 */ /* 0x000fe20000410000 */
[----:B------:R-:W-:Y:S01]  /*2060*/  MOV R82, R130 ;  /* 0x0000008200527202 */ /* 0x000fe20000000f00 */
[----:B------:R-:W-:Y:S01]  /*2070*/  FMUL.FTZ R96, R18, R33 ;  /* 0x0000002112607220 */ /* 0x000fe20000410000 */
[----:B------:R-:W-:Y:S01]  /*2080*/  LEA.HI.X R125, R20, c[0x0][0x224], R21, 0x2, P0 ;  /* 0x00008900147d7a11 */ /* 0x000fe200000f1415 */
[----:B------:R-:W-:Y:S01]  /*2090*/  FMUL.FTZ R98, R19, R34 ;  /* 0x0000002213627220 */ /* 0x000fe20000410000 */
[----:B------:R-:W-:Y:S01]  /*20a0*/  LEA.HI.X R127, R22, c[0x0][0x22c], R127, 0x2, P1 ;  /* 0x00008b00167f7a11 */ /* 0x000fe200008f147f */
        /* <DEDUP_REMOVED lines=12> */
.L_x_5797:
[----:B------:R-:W-:Y:S02]  /*2170*/  MOV R20, R76 ;  /* 0x0000004c00147202 */ /* 0x000fe40000000f00 */
[----:B------:R-:W-:-:S05]  /*2180*/  MOV R21, R125 ;  /* 0x0000007d00157202 */ /* 0x000fca0000000f00 */
[----:B------:R0:W2:Y:S01]  /*2190*/  LDG.E R22, [R20.64] ;  /* 0x0000000614167981 */ /* 0x0000a2000c1e1900 */
        /* <DEDUP_REMOVED lines=9> */
[----:B------:R-:W-:Y:S02]  /*2230*/  SEL R146, R137, R140, !P1 ;  /* 0x0000008c89927207 */ /* 0x000fe40004800000 */
[----:B------:R-:W-:Y:S02]  /*2240*/  ISETP.LT.OR P2, PT, R95, 0x2, P0 ;  /* 0x000000025f00780c */ /* 0x000fe40000741670 */
[----:B------:R-:W-:-:S11]  /*2250*/  MOV R144, RZ ;  /* 0x000000ff00907202 */ /* 0x000fd60000000f00 */
[----:B0-----:R-:W-:Y:S02]  /*2260*/  @!P2 MOV R20, R82 ;  /* 0x000000520014a202 */ /* 0x001fe40000000f00 */
[----:B------:R-:W-:Y:S01]  /*2270*/  @!P2 MOV R21, R131 ;  /* 0x000000830015a202 */ /* 0x000fe20000000f00 */
[----:B------:R-:W-:Y:S01]  /*2280*/  BSSY B0, `(.L_x_5793) ;  /* 0x000002e000007945 */ /* 0x000fe20003800000 */
[----:B--2---:R-:W-:-:S04]  /*2290*/  FMUL.FTZ R142, R22, 1.4426950216293334961 ;  /* 0x3fb8aa3b168e7820 */ /* 0x004fc80000410000 */
[----:B------:R-:W-:-:S06]  /*22a0*/  FMUL.FTZ R151, R77, R142 ;  /* 0x0000008e4d977220 */ /* 0x000fcc0000410000 */
[----:B------:R-:W0:Y:S02]  /*22b0*/  MUFU.EX2 R151, R151 ;  /* 0x0000009700977308 */ /* 0x000e240000000800 */
[----:B0-----:R0:W-:Y:S04]  /*22c0*/  STS [R146.X4+0xa88], R151 ;  /* 0x000a889792007388 */ /* 0x0011e80000004800 */
[----:B------:R-:W-:Y:S06]  /*22d0*/  BAR.SYNC.DEFER_BLOCKING 0x0 ;  /* 0x0000000000007b1d */ /* 0x000fec0000010000 */
[----:B------:R1:W5:Y:S01]  /*22e0*/  @!P2 LDG.E R144, [R20.64+0x4] ;  /* 0x000004061490a981 */ /* 0x000362000c1e1900 */
[----:B------:R-:W-:-:S13]  /*22f0*/  ISETP.NE.AND P2, PT, R111, 0x1f, PT ;  /* 0x0000001f6f00780c */ /* 0x000fda0003f45270 */
[----:B------:R2:W4:Y:S01]  /*2300*/  @P2 LDS R160, [R111.X4+0x128c] ;  /* 0x00128c006fa02984 */ /* 0x0005220000004800 */
        /* <DEDUP_REMOVED lines=9> */
[-C--:B------:R-:W-:Y:S01]  /*23a0*/  FMUL.FTZ R143, R72, R142.reuse ;  /* 0x0000008e488f7220 */ /* 0x080fe20000410000 */
[----:B------:R-:W0:Y:S01]  /*23b0*/  MUFU.EX2 R141, R141 ;  /* 0x0000008d008d7308 */ /* 0x000e220000000800 */
[----:B-1----:R-:W-:Y:S02]  /*23c0*/  FMUL.FTZ R20, R79, R142 ;  /* 0x0000008e4f147220 */ /* 0x002fe40000410000 */
[----:B---3--:R-:W-:-:S05]  /*23d0*/  FMUL.FTZ R174, R138, R157 ;  /* 0x0000009d8aae7220 */ /* 0x008fca0000410000 */
[----:B------:R-:W1:Y:S08]  /*23e0*/  MUFU.EX2 R140, R140 ;  /* 0x0000008c008c7308 */ /* 0x000e700000000800 */
[----:B------:R-:W3:Y:S08]  /*23f0*/  MUFU.EX2 R155, R155 ;  /* 0x0000009b009b7308 */ /* 0x000ef00000000800 */
[----:B------:R-:W0:Y:S08]  /*2400*/  MUFU.EX2 R153, R153 ;  /* 0x0000009900997308 */ /* 0x000e300000000800 */
[----:B------:R-:W0:Y:S08]  /*2410*/  MUFU.EX2 R149, R149 ;  /* 0x0000009500957308 */ /* 0x000e300000000800 */
[----:B------:R-:W0:Y:S08]  /*2420*/  MUFU.EX2 R147, R147 ;  /* 0x0000009300937308 */ /* 0x000e300000000800 */
[----:B------:R-:W0:Y:S08]  /*2430*/  MUFU.EX2 R145, R145 ;  /* 0x0000009100917308 */ /* 0x000e300000000800 */
[----:B------:R-:W0:Y:S08]  /*2440*/  MUFU.EX2 R23, R23 ;  /* 0x0000001700177308 */ /* 0x000e300000000800 */
[----:B------:R-:W0:Y:S08]  /*2450*/  MUFU.EX2 R139, R139 ;  /* 0x0000008b008b7308 */ /* 0x000e300000000800 */
[----:B------:R-:W1:Y:S08]  /*2460*/  MUFU.EX2 R143, R143 ;  /* 0x0000008f008f7308 */ /* 0x000e700000000800 */
[----:B------:R2:W1:Y:S01]  /*2470*/  MUFU.EX2 R138, R20 ;  /* 0x00000014008a7308 */ /* 0x0004620000000800 */
[----:B------:R-:W-:-:S02]  /*2480*/  FMUL.FTZ R150, R71, R174 ;  /* 0x000000ae47967220 */ /* 0x000fc40000410000 */
[-C--:B------:R-:W-:Y:S02]  /*2490*/  FMUL.FTZ R152, R70, R174.reuse ;  /* 0x000000ae46987220 */ /* 0x080fe40000410000 */
[-C--:B0-----:R-:W-:Y:S02]  /*24a0*/  FMUL.FTZ R146, R69, R174.reuse ;  /* 0x000000ae45927220 */ /* 0x081fe40000410000 */
[----:B------:R-:W-:Y:S02]  /*24b0*/  FMUL.FTZ R165, R68, R174 ;  /* 0x000000ae44a57220 */ /* 0x000fe40000410000 */
[----:B------:R-:W-:Y:S01]  /*24c0*/  FFMA.FTZ R154, R141, R152, R150 ;  /* 0x000000988d9a7223 */ /* 0x000fe20000010096 */
[----:B------:R-:W-:Y:S05]  /*24d0*/  @P2 BRA `(.L_x_5794) ;  /* 0x0000008000002947 */ /* 0x000fea0003800000 */
[----:B--234-:R-:W-:Y:S01]  /*24e0*/  ISETP.NE.AND P3, PT, R95, c[0x0][0x174], PT ;  /* 0x00005d005f007a0c */ /* 0x01cfe20003f65270 */
[----:B------:R-:W-:-:S12]  /*24f0*/  HFMA2.MMA R160, -RZ, RZ, 1.875, 0 ;  /* 0x3f800000ffa07435 */ /* 0x000fd800000001ff */
[----:B------:R-:W-:-:S04]  /*2500*/  @P3 LEA.HI R20, R95, R95, RZ, 0x1 ;  /* 0x0000005f5f143211 */ /* 0x000fc800078f08ff */
[----:B------:R-:W-:-:S04]  /*2510*/  @P3 LOP3.LUT R20, R20, 0x3ffffe, RZ, 0xc0, !PT ;  /* 0x003ffffe14143812 */ /* 0x000fc800078ec0ff */
[----:B------:R-:W-:-:S04]  /*2520*/  @P3 IADD3 R20, -R20, R95, RZ ;  /* 0x0000005f14143210 */ /* 0x000fc80007ffe1ff */
[----:B------:R-:W-:-:S04]  /*2530*/  @P3 LEA R21, R20, 0xa88, 0xa ;  /* 0x00000a8814153811 */ /* 0x000fc800078e50ff */
[----:B------:R-:W-:-:S05]  /*2540*/  @P3 IADD3 R21, R21, R84, RZ ;  /* 0x0000005415153210 */ /* 0x000fca0007ffe0ff */
[----:B------:R0:W2:Y:S02]  /*2550*/  @P3 LDS R160, [R21] ;  /* 0x0000000015a03984 */ /* 0x0000a40000000800 */
.L_x_5794:
[----:B--234-:R-:W-:Y:S05]  /*2560*/  BSYNC B0 ;  /* 0x0000000000007941 */ /* 0x01cfea0003800000 */
.L_x_5793:
[----:B0-----:R-:W-:Y:S01]  /*2570*/  FMUL.FTZ R21, R141, R160 ;  /* 0x000000a08d157220 */ /* 0x001fe20000410000 */
[----:B------:R-:W-:Y:S01]  /*2580*/  ISETP.NE.AND P3, PT, R148, 0x1f, PT ;  /* 0x0000001f9400780c */ /* 0x000fe20003f65270 */
[----:B-1----:R-:W-:Y:S01]  /*2590*/  FFMA.FTZ R156, R138, R154, R165 ;  /* 0x0000009a8a9c7223 */ /* 0x002fe200000100a5 */
[----:B------:R-:W-:Y:S01]  /*25a0*/  ISETP.GE.U32.AND P4, PT, R148, 0x1c, PT ;  /* 0x0000001c9400780c */ /* 0x000fe20003f86070 */
[----:B------:R-:W-:Y:S01]  /*25b0*/  FMUL.FTZ R20, R138, R21 ;  /* 0x000000158a147220 */ /* 0x000fe20000410000 */
[----:B------:R-:W-:Y:S01]  /*25c0*/  ISETP.GE.OR P0, PT, R95, c[0x0][0x174], P0 ;  /* 0x00005d005f007a0c */ /* 0x000fe20000706670 */
[----:B------:R-:W-:Y:S01]  /*25d0*/  FMUL.FTZ R159, R31, R142 ;  /* 0x0000008e1f9f7220 */ /* 0x000fe20000410000 */
[----:B------:R-:W-:Y:S01]  /*25e0*/  BSSY B0, `(.L_x_5795) ;  /* 0x0000163000007945 */ /* 0x000fe20003800000 */
[----:B------:R-:W-:Y:S02]  /*25f0*/  FMUL.FTZ R154, R75, R174 ;  /* 0x000000ae4b9a7220 */ /* 0x000fe40000410000 */
[----:B------:R-:W-:-:S02]  /*2600*/  FFMA.FTZ R21, R143, R156, R146 ;  /* 0x0000009c8f157223 */ /* 0x000fc40000010092 */
[----:B------:R-:W-:Y:S01]  /*2610*/  FMUL.FTZ R20, R143, R20 ;  /* 0x000000148f147220 */ /* 0x000fe20000410000 */
[----:B------:R-:W0:Y:S01]  /*2620*/  MUFU.EX2 R159, R159 ;  /* 0x0000009f009f7308 */ /* 0x000e220000000800 */
[----:B------:R-:W-:Y:S02]  /*2630*/  FMUL.FTZ R156, R83, R174 ;  /* 0x000000ae539c7220 */ /* 0x000fe40000410000 */
[C---:B------:R-:W-:Y:S02]  /*2640*/  FFMA.FTZ R21, R139.reuse, R21, R154 ;  /* 0x000000158b157223 */ /* 0x040fe4000001009a */
[----:B------:R-:W-:Y:S02]  /*2650*/  FMUL.FTZ R20, R139, R20 ;  /* 0x000000148b147220 */ /* 0x000fe40000410000 */
[----:B------:R-:W-:Y:S02]  /*2660*/  FMUL.FTZ R161, R29, R142 ;  /* 0x0000008e1da17220 */ /* 0x000fe40000410000 */
[----:B------:R-:W-:-:S02]  /*2670*/  FMUL.FTZ R158, R73, R174 ;  /* 0x000000ae499e7220 */ /* 0x000fc40000410000 */
[C---:B------:R-:W-:Y:S02]  /*2680*/  FFMA.FTZ R21, R23.reuse, R21, R156 ;  /* 0x0000001517157223 */ /* 0x040fe4000001009c */
[----:B------:R-:W-:Y:S01]  /*2690*/  FMUL.FTZ R20, R23, R20 ;  /* 0x0000001417147220 */ /* 0x000fe20000410000 */
[----:B------:R-:W1:Y:S01]  /*26a0*/  MUFU.EX2 R161, R161 ;  /* 0x000000a100a17308 */ /* 0x000e620000000800 */
[----:B------:R-:W-:Y:S02]  /*26b0*/  FMUL.FTZ R162, R81, R174 ;  /* 0x000000ae51a27220 */ /* 0x000fe40000410000 */
[C---:B------:R-:W-:Y:S02]  /*26c0*/  FFMA.FTZ R21, R145.reuse, R21, R158 ;  /* 0x0000001591157223 */ /* 0x040fe4000001009e */
[----:B------:R-:W-:Y:S02]  /*26d0*/  FMUL.FTZ R20, R145, R20 ;  /* 0x0000001491147220 */ /* 0x000fe40000410000 */
[----:B------:R-:W-:-:S02]  /*26e0*/  FMUL.FTZ R163, R35, R142 ;  /* 0x0000008e23a37220 */ /* 0x000fc40000410000 */
[----:B------:R-:W-:Y:S02]  /*26f0*/  FMUL.FTZ R164, R87, R174 ;  /* 0x000000ae57a47220 */ /* 0x000fe40000410000 */
[C---:B------:R-:W-:Y:S02]  /*2700*/  FFMA.FTZ R21, R147.reuse, R21, R162 ;  /* 0x0000001593157223 */ /* 0x040fe400000100a2 */
        /* <DEDUP_REMOVED lines=8> */
[C---:B------:R-:W-:Y:S02]  /*2790*/  FFMA.FTZ R21, R149.reuse, R21, R166 ;  /* 0x0000001595157223 */ /* 0x040fe400000100a6 */
[----:B------:R-:W-:Y:S02]  /*27a0*/  FMUL.FTZ R20, R149, R20 ;  /* 0x0000001495147220 */ /* 0x000fe40000410000 */
[----:B------:R-:W-:Y:S02]  /*27b0*/  FMUL.FTZ R172, R97, R174 ;  /* 0x000000ae61ac7220 */ /* 0x000fe40000410000 */
[----:B-1----:R-:W-:-:S02]  /*27c0*/  FFMA.FTZ R21, R161, R21, R168 ;  /* 0x00000015a1157223 */ /* 0x002fc400000100a8 */
[----:B------:R-:W-:Y:S02]  /*27d0*/  FMUL.FTZ R20, R161, R20 ;  /* 0x00000014a1147220 */ /* 0x000fe40000410000 */
[----:B------:R-:W-:Y:S02]  /*27e0*/  FMUL.FTZ R176, R103, R174 ;  /* 0x000000ae67b07220 */ /* 0x000fe40000410000 */
[C---:B------:R-:W-:Y:S02]  /*27f0*/  FFMA.FTZ R21, R153.reuse, R21, R172 ;  /* 0x0000001599157223 */ /* 0x040fe400000100ac */
[----:B------:R-:W-:Y:S02]  /*2800*/  FMUL.FTZ R180, R153, R20 ;  /* 0x0000001499b47220 */ /* 0x000fe40000410000 */
[-C--:B------:R-:W-:Y:S02]  /*2810*/  FMUL.FTZ R169, R121, R174.reuse ;  /* 0x000000ae79a97220 */ /* 0x080fe40000410000 */
[----:B------:R-:W-:-:S02]  /*2820*/  FMUL.FTZ R170, R101, R174 ;  /* 0x000000ae65aa7220 */ /* 0x000fc40000410000 */
[----:B------:R-:W-:Y:S02]  /*2830*/  FMUL.FTZ R174, R123, R174 ;  /* 0x000000ae7bae7220 */ /* 0x000fe40000410000 */
[----:B--2---:R-:W-:Y:S02]  /*2840*/  FFMA.FTZ R21, R163, R21, R176 ;  /* 0x00000015a3157223 */ /* 0x004fe400000100b0 */
[-C--:B------:R-:W-:Y:S02]  /*2850*/  FFMA.FTZ R20, R86, R140.reuse, R133 ;  /* 0x0000008c56147223 */ /* 0x080fe40000010085 */
[----:B------:R-:W-:Y:S02]  /*2860*/  FMUL.FTZ R142, R151, R140 ;  /* 0x0000008c978e7220 */ /* 0x000fe40000410000 */
[----:B------:R-:W-:Y:S02]  /*2870*/  FMUL.FTZ R180, R163, R180 ;  /* 0x000000b4a3b47220 */ /* 0x000fe40000410000 */
[----:B------:R-:W-:-:S02]  /*2880*/  FFMA.FTZ R21, R155, R21, R174 ;  /* 0x000000159b157223 */ /* 0x000fc400000100ae */
[C---:B0-----:R-:W-:Y:S02]  /*2890*/  FFMA.FTZ R20, R167.reuse, R20, R96 ;  /* 0x00000014a7147223 */ /* 0x041fe40000010060 */
        /* <DEDUP_REMOVED lines=8> */
[----:B------:R-:W-:Y:S01]  /*2920*/  FMUL.FTZ R180, R163, R180 ;  /* 0x000000b4a3b47220 */ /* 0x000fe20000410000 */
[----:B------:R-:W0:Y:S01]  /*2930*/  SHFL.DOWN PT, R21, R142, 0x1, 0x1f ;  /* 0x08201f008e157f89 */ /* 0x000e2200000e0000 */
[----:B------:R-:W-:Y:S02]  /*2940*/  FMUL.FTZ R157, R140, R157 ;  /* 0x0000009d8c9d7220 */ /* 0x000fe40000410000 */
[----:B------:R-:W-:-:S02]  /*2950*/  FFMA.FTZ R20, R153, R20, R102 ;  /* 0x0000001499147223 */ /* 0x000fc40000010066 */
[----:B------:R-:W-:Y:S01]  /*2960*/  FMUL.FTZ R180, R153, R180 ;  /* 0x000000b499b47220 */ /* 0x000fe20000410000 */
[----:B------:R-:W1:Y:S01]  /*2970*/  SHFL.DOWN PT, R182, R157, 0x1, 0x1f ;  /* 0x08201f009db67f89 */ /* 0x000e6200000e0000 */
        /* <DEDUP_REMOVED lines=11> */
[----:B0-----:R-:W-:Y:S02]  /*2a30*/  @P3 FFMA.FTZ R142, R157, R21, R142 ;  /* 0x000000159d8e3223 */ /* 0x001fe4000001008e */
[----:B------:R-:W-:Y:S02]  /*2a40*/  FMUL.FTZ R180, R23, R180 ;  /* 0x000000b417b47220 */ /* 0x000fe40000410000 */
[----:B-1----:R-:W-:Y:S01]  /*2a50*/  @P3 FMUL.FTZ R157, R157, R182 ;  /* 0x000000b69d9d3220 */ /* 0x002fe20000410000 */
[----:B------:R-:W0:Y:S01]  /*2a60*/  SHFL.DOWN PT, R173, R142, 0x2, 0x1f ;  /* 0x08401f008ead7f89 */ /* 0x000e2200000e0000 */
[C---:B------:R-:W-:Y:S01]  /*2a70*/  FFMA.FTZ R20, R139.reuse, R20, R132 ;  /* 0x000000148b147223 */ /* 0x040fe20000010084 */
[----:B------:R-:W-:Y:S01]  /*2a80*/  ISETP.GE.U32.AND P3, PT, R148, 0x1e, PT ;  /* 0x0000001e9400780c */ /* 0x000fe20003f66070 */
[----:B------:R-:W-:Y:S01]  /*2a90*/  FMUL.FTZ R180, R139, R180 ;  /* 0x000000b48bb47220 */ /* 0x000fe20000410000 */
[----:B------:R-:W1:Y:S01]  /*2aa0*/  SHFL.DOWN PT, R182, R157, 0x2, 0x1f ;  /* 0x08401f009db67f89 */ /* 0x000e6200000e0000 */
[----:B------:R-:W-:-:S02]  /*2ab0*/  FFMA.FTZ R20, R143, R20, R134 ;  /* 0x000000148f147223 */ /* 0x000fc40000010086 */
[----:B------:R-:W-:Y:S02]  /*2ac0*/  FMUL.FTZ R21, R143, R180 ;  /* 0x000000b48f157220 */ /* 0x000fe40000410000 */
[C---:B------:R-:W-:Y:S02]  /*2ad0*/  FFMA.FTZ R171, R138.reuse, R20, R135 ;  /* 0x000000148aab7223 */ /* 0x040fe40000010087 */
[----:B------:R-:W-:Y:S02]  /*2ae0*/  FMUL.FTZ R20, R138, R21 ;  /* 0x000000158a147220 */ /* 0x000fe40000410000 */
[C---:B------:R-:W-:Y:S02]  /*2af0*/  FFMA.FTZ R180, R141.reuse, R171, R136 ;  /* 0x000000ab8db47223 */ /* 0x040fe40000010088 */
[----:B------:R-:W-:-:S03]  /*2b00*/  FMUL.FTZ R191, R141, R20 ;  /* 0x000000148dbf7220 */ /* 0x000fc60000410000 */
[----:B------:R-:W2:Y:S04]  /*2b10*/  SHFL.UP PT, R21, R180, 0x1, RZ ;  /* 0x04200000b4157989 */ /* 0x000ea800000e00ff */
[----:B------:R-:W3:Y:S01]  /*2b20*/  SHFL.UP PT, R20, R191, 0x1, RZ ;  /* 0x04200000bf147989 */ /* 0x000ee200000e00ff */
[C---:B0-----:R-:W-:Y:S02]  /*2b30*/  @!P3 FFMA.FTZ R142, R157.reuse, R173, R142 ;  /* 0x000000ad9d8eb223 */ /* 0x041fe4000001008e */
[----:B-1----:R-:W-:Y:S01]  /*2b40*/  @!P3 FMUL.FTZ R157, R157, R182 ;  /* 0x000000b69d9db220 */ /* 0x002fe20000410000 */
[C---:B------:R-:W-:Y:S02]  /*2b50*/  ISETP.GE.AND P3, PT, R110.reuse, 0x1, PT ;  /* 0x000000016e00780c */ /* 0x040fe40003f66270 */
[----:B------:R-:W0:Y:S04]  /*2b60*/  SHFL.DOWN PT, R171, R142, 0x4, 0x1f ;  /* 0x08801f008eab7f89 */ /* 0x000e2800000e0000 */
[----:B------:R-:W1:Y:S07]  /*2b70*/  SHFL.DOWN PT, R184, R157, 0x4, 0x1f ;  /* 0x08801f009db87f89 */ /* 0x000e6e00000e0000 */
[C---:B--2---:R-:W-:Y:S01]  /*2b80*/  @P3 FFMA.FTZ R180, R191.reuse, R21, R180 ;  /* 0x00000015bfb43223 */ /* 0x044fe200000100b4 */
[----:B------:R-:W-:Y:S01]  /*2b90*/  MOV R21, RZ ;  /* 0x000000ff00157202 */ /* 0x000fe20000000f00 */
[----:B---3--:R-:W-:Y:S01]  /*2ba0*/  @P3 FMUL.FTZ R191, R191, R20 ;  /* 0x00000014bfbf3220 */ /* 0x008fe20000410000 */
[----:B------:R-:W-:-:S02]  /*2bb0*/  ISETP.GE.AND P3, PT, R110, 0x2, PT ;  /* 0x000000026e00780c */ /* 0x000fc40003f66270 */
[----:B------:R-:W2:Y:S04]  /*2bc0*/  SHFL.UP PT, R20, R180, 0x2, RZ ;  /* 0x04400000b4147989 */ /* 0x000ea800000e00ff */
[----:B------:R-:W3:Y:S01]  /*2bd0*/  SHFL.UP PT, R182, R191, 0x2, RZ ;  /* 0x04400000bfb67989 */ /* 0x000ee200000e00ff */
[C---:B0-----:R-:W-:Y:S02]  /*2be0*/  @!P4 FFMA.FTZ R142, R157.reuse, R171, R142 ;  /* 0x000000ab9d8ec223 */ /* 0x041fe4000001008e */
[----:B-1----:R-:W-:-:S03]  /*2bf0*/  @!P4 FMUL.FTZ R157, R157, R184 ;  /* 0x000000b89d9dc220 */ /* 0x002fc60000410000 */
[----:B------:R-:W0:Y:S01]  /*2c00*/  SHFL.DOWN PT, R173, R142, 0x8, 0x1f ;  /* 0x09001f008ead7f89 */ /* 0x000e2200000e0000 */
[----:B------:R-:W-:-:S03]  /*2c10*/  ISETP.GE.U32.AND P4, PT, R148, 0x18, PT ;  /* 0x000000189400780c */ /* 0x000fc60003f86070 */
[----:B------:R-:W1:Y:S01]  /*2c20*/  SHFL.DOWN PT, R184, R157, 0x8, 0x1f ;  /* 0x09001f009db87f89 */ /* 0x000e6200000e0000 */
[C---:B--2---:R-:W-:Y:S01]  /*2c30*/  @P3 FFMA.FTZ R180, R191.reuse, R20, R180 ;  /* 0x00000014bfb43223 */ /* 0x044fe200000100b4 */
[----:B------:R-:W-:Y:S01]  /*2c40*/  HFMA2.MMA R20, -RZ, RZ, 1.875, 0 ;  /* 0x3f800000ff147435 */ /* 0x000fe200000001ff */
[----:B---3--:R-:W-:-:S03]  /*2c50*/  @P3 FMUL.FTZ R191, R191, R182 ;  /* 0x000000b6bfbf3220 */ /* 0x008fc60000410000 */
[----:B------:R-:W2:Y:S01]  /*2c60*/  SHFL.UP PT, R171, R180, 0x4, RZ ;  /* 0x04800000b4ab7989 */ /* 0x000ea200000e00ff */
[----:B------:R-:W-:-:S03]  /*2c70*/  ISETP.GE.U32.AND P3, PT, R148, 0x10, PT ;  /* 0x000000109400780c */ /* 0x000fc60003f66070 */
[----:B------:R-:W3:Y:S01]  /*2c80*/  SHFL.UP PT, R182, R191, 0x4, RZ ;  /* 0x04800000bfb67989 */ /* 0x000ee200000e00ff */
[----:B0-----:R-:W-:-:S03]  /*2c90*/  @!P4 FFMA.FTZ R142, R157, R173, R142 ;  /* 0x000000ad9d8ec223 */ /* 0x001fc6000001008e */
[----:B------:R-:W-:Y:S01]  /*2ca0*/  @!P0 LDS.64 R20, [UR4+0x1308] ;  /* 0x00130804ff148984 */ /* 0x000fe20008000a00 */
[----:B------:R-:W-:Y:S01]  /*2cb0*/  ISETP.GE.AND P0, PT, R110, 0x4, PT ;  /* 0x000000046e00780c */ /* 0x000fe20003f06270 */
[----:B-1----:R-:W-:Y:S02]  /*2cc0*/  @!P4 FMUL.FTZ R157, R157, R184 ;  /* 0x000000b89d9dc220 */ /* 0x002fe40000410000 */
[----:B------:R-:W0:Y:S04]  /*2cd0*/  SHFL.DOWN PT, R173, R142, 0x10, 0x1f ;  /* 0x0a001f008ead7f89 */ /* 0x000e2800000e0000 */
[----:B------:R-:W1:Y:S06]  /*2ce0*/  SHFL.DOWN PT, R184, R157, 0x10, 0x1f ;  /* 0x0a001f009db87f89 */ /* 0x000e6c00000e0000 */
[----:B--2---:R-:W-:-:S02]  /*2cf0*/  @P0 FFMA.FTZ R180, R191, R171, R180 ;  /* 0x000000abbfb40223 */ /* 0x004fc400000100b4 */
[----:B---3--:R-:W-:-:S03]  /*2d00*/  @P0 FMUL.FTZ R191, R191, R182 ;  /* 0x000000b6bfbf0220 */ /* 0x008fc60000410000 */
[----:B------:R-:W2:Y:S01]  /*2d10*/  SHFL.UP PT, R171, R180, 0x8, RZ ;  /* 0x05000000b4ab7989 */ /* 0x000ea200000e00ff */
[----:B------:R-:W-:-:S03]  /*2d20*/  ISETP.GE.AND P0, PT, R110, 0x8, PT ;  /* 0x000000086e00780c */ /* 0x000fc60003f06270 */
[----:B------:R-:W3:Y:S01]  /*2d30*/  SHFL.UP PT, R182, R191, 0x8, RZ ;  /* 0x05000000bfb67989 */ /* 0x000ee200000e00ff */
[C---:B0-----:R-:W-:Y:S02]  /*2d40*/  @!P3 FFMA.FTZ R142, R157.reuse, R173, R142 ;  /* 0x000000ad9d8eb223 */ /* 0x041fe4000001008e */
[----:B-1----:R-:W-:-:S03]  /*2d50*/  @!P3 FMUL.FTZ R157, R157, R184 ;  /* 0x000000b89d9db220 */ /* 0x002fc60000410000 */
[----:B------:R-:W-:Y:S04]  /*2d60*/  SHFL.DOWN PT, R177, R142, 0x1, 0x1f ;  /* 0x08201f008eb17f89 */ /* 0x000fe800000e0000 */
[----:B------:R-:W-:Y:S04]  /*2d70*/  SHFL.DOWN PT, R184, R157, 0x1, 0x1f ;  /* 0x08201f009db87f89 */ /* 0x000fe800000e0000 */
[----:B------:R-:W0:Y:S01]  /*2d80*/  SHFL.IDX PT, R173, R21, RZ, 0x1f ;  /* 0x00001fff15ad7589 */ /* 0x000e2200000e0000 */
[----:B--2---:R-:W-:-:S03]  /*2d90*/  @P0 FFMA.FTZ R180, R191, R171, R180 ;  /* 0x000000abbfb40223 */ /* 0x004fc600000100b4 */
[----:B------:R-:W-:Y:S01]  /*2da0*/  SHFL.IDX PT, R142, R142, RZ, 0x1f ;  /* 0x00001fff8e8e7589 */ /* 0x000fe200000e0000 */
[----:B---3--:R-:W-:-:S03]  /*2db0*/  @P0 FMUL.FTZ R191, R191, R182 ;  /* 0x000000b6bfbf0220 */ /* 0x008fc60000410000 */
[----:B------:R-:W1:Y:S01]  /*2dc0*/  SHFL.UP PT, R175, R180, 0x10, RZ ;  /* 0x06000000b4af7989 */ /* 0x000e6200000e00ff */
[----:B------:R-:W-:-:S03]  /*2dd0*/  ISETP.GE.AND P0, PT, R110, 0x10, PT ;  /* 0x000000106e00780c */ /* 0x000fc60003f06270 */
[----:B------:R-:W2:Y:S04]  /*2de0*/  SHFL.UP PT, R182, R191, 0x10, RZ ;  /* 0x06000000bfb67989 */ /* 0x000ea800000e00ff */
[----:B------:R-:W3:Y:S01]  /*2df0*/  SHFL.IDX PT, R157, R157, RZ, 0x1f ;  /* 0x00001fff9d9d7589 */ /* 0x000ee200000e0000 */
[----:B0-----:R-:W-:-:S04]  /*2e00*/  @P2 FFMA.FTZ R173, R184, R173, R177 ;  /* 0x000000adb8ad2223 */ /* 0x001fc800000100b1 */
[----:B------:R-:W-:-:S04]  /*2e10*/  FFMA.FTZ R171, R173, R160, R152 ;  /* 0x000000a0adab7223 */ /* 0x000fc80000010098 */
[----:B------:R-:W-:Y:S02]  /*2e20*/  FFMA.FTZ R173, R141, R171, R150 ;  /* 0x000000ab8dad7223 */ /* 0x000fe40000010096 */
[C---:B-1----:R-:W-:Y:S02]  /*2e30*/  @P0 FFMA.FTZ R180, R191.reuse, R175, R180 ;  /* 0x000000afbfb40223 */ /* 0x042fe400000100b4 */
[----:B------:R-:W-:Y:S02]  /*2e40*/  FFMA.FTZ R165, R138, R173, R165 ;  /* 0x000000ad8aa57223 */ /* 0x000fe400000100a5 */
[----:B--2---:R-:W-:Y:S01]  /*2e50*/  @P0 FMUL.FTZ R191, R191, R182 ;  /* 0x000000b6bfbf0220 */ /* 0x004fe20000410000 */
[----:B------:R-:W-:Y:S01]  /*2e60*/  ISETP.GT.AND P0, PT, R110, 0x1e, PT ;  /* 0x0000001e6e00780c */ /* 0x000fe20003f04270 */
[----:B------:R-:W-:Y:S01]  /*2e70*/  FFMA.FTZ R175, R143, R165, R146 ;  /* 0x000000a58faf7223 */ /* 0x000fe20000010092 */
[----:B------:R-:W-:Y:S01]  /*2e80*/  SHFL.UP PT, R180, R180, 0x1, RZ ;  /* 0x04200000b4b47989 */ /* 0x000fe200000e00ff */
[----:B---3--:R-:W-:-:S02]  /*2e90*/  FFMA.FTZ R21, R157, R21, R142 ;  /* 0x000000159d157223 */ /* 0x008fc4000001008e */
[----:B------:R-:W-:Y:S01]  /*2ea0*/  FFMA.FTZ R179, R139, R175, R154 ;  /* 0x000000af8bb37223 */ /* 0x000fe2000001009a */
[----:B-----5:R-:W-:Y:S01]  /*2eb0*/  SHFL.IDX PT, R146, R144, RZ, 0x1f ;  /* 0x00001fff90927589 */ /* 0x020fe200000e0000 */
[----:B------:R-:W-:Y:S02]  /*2ec0*/  FMUL.FTZ R20, R157, R20 ;  /* 0x000000149d147220 */ /* 0x000fe40000410000 */
[----:B------:R-:W-:Y:S01]  /*2ed0*/  FFMA.FTZ R187, R23, R179, R156 ;  /* 0x000000b317bb7223 */ /* 0x000fe2000001009c */
[----:B------:R-:W0:Y:S03]  /*2ee0*/  SHFL.UP PT, R191, R191, 0x1, RZ ;  /* 0x04200000bfbf7989 */ /* 0x000e2600000e00ff */
[-C--:B------:R-:W-:Y:S02]  /*2ef0*/  FFMA.FTZ R189, R145, R187.reuse, R158 ;  /* 0x000000bb91bd7223 */ /* 0x080fe4000001009e */
[----:B------:R-:W-:-:S02]  /*2f00*/  FMUL.FTZ R157, R22, R187 ;  /* 0x000000bb169d7220 */ /* 0x000fc40000410000 */
[----:B------:R-:W-:-:S04]  /*2f10*/  FFMA.FTZ R185, R147, R189, R162 ;  /* 0x000000bd93b97223 */ /* 0x000fc800000100a2 */
[-C--:B------:R-:W-:Y:S02]  /*2f20*/  FFMA.FTZ R183, R159, R185.reuse, R164 ;  /* 0x000000b99fb77223 */ /* 0x080fe400000100a4 */
[----:B------:R-:W-:Y:S02]  /*2f30*/  FMUL.FTZ R142, R22, R185 ;  /* 0x000000b9168e7220 */ /* 0x000fe40000410000 */
[----:B------:R-:W-:-:S04]  /*2f40*/  FFMA.FTZ R181, R149, R183, R166 ;  /* 0x000000b795b57223 */ /* 0x000fc800000100a6 */
[----:B------:R-:W-:-:S04]  /*2f50*/  FFMA.FTZ R177, R161, R181, R168 ;  /* 0x000000b5a1b17223 */ /* 0x000fc800000100a8 */
[----:B------:R-:W-:Y:S02]  /*2f60*/  FFMA.FTZ R172, R153, R177, R172 ;  /* 0x000000b199ac7223 */ /* 0x000fe400000100ac */
[----:B0-----:R-:W-:Y:S01]  /*2f70*/  @P1 FFMA.FTZ R146, R191, R146, R180 ;  /* 0x00000092bf921223 */ /* 0x001fe200000100b4 */
[----:B------:R-:W-:Y:S01]  /*2f80*/  ISETP.NE.AND P1, PT, R111, RZ, PT ;  /* 0x000000ff6f00720c */ /* 0x000fe20003f25270 */
[----:B------:R-:W-:Y:S02]  /*2f90*/  FFMA.FTZ R144, R163, R172, R176 ;  /* 0x000000aca3907223 */ /* 0x000fe400000100b0 */
[----:B------:R-:W-:Y:S02]  /*2fa0*/  FFMA.FTZ R152, R151, R146, R86 ;  /* 0x0000009297987223 */ /* 0x000fe40000010056 */
[----:B------:R-:W-:Y:S02]  /*2fb0*/  FFMA.FTZ R151, R155, R144, R174 ;  /* 0x000000909b977223 */ /* 0x000fe400000100ae */
[----:B------:R-:W-:-:S02]  /*2fc0*/  FFMA.FTZ R146, R140, R152, R133 ;  /* 0x000000988c927223 */ /* 0x000fc40000010085 */
[----:B------:R-:W-:Y:S02]  /*2fd0*/  FFMA.FTZ R150, R121, R152, RZ ;  /* 0x0000009879967223 */ /* 0x000fe400000100ff */
[-C--:B------:R-:W-:Y:S02]  /*2fe0*/  FFMA.FTZ R154, R167, R146.reuse, R96 ;  /* 0x00000092a79a7223 */ /* 0x080fe40000010060 */
[----:B------:R-:W-:Y:S01]  /*2ff0*/  FFMA.FTZ R150, R101, R146, R150 ;  /* 0x0000009265967223 */ /* 0x000fe20000010096 */
[----:B------:R0:W-:Y:S01]  /*3000*/  @!P1 STS.64 [UR4+0x1308], R20 ;  /* 0x00130814ff009988 */ /* 0x0001e20008000a04 */
        /* <DEDUP_REMOVED lines=8> */
[----:B------:R-:W-:-:S02]  /*3090*/  FADD.FTZ R140, -R86, R152 ;  /* 0x00000098568c7221 */ /* 0x000fc40000010100 */
[----:B------:R-:W-:Y:S02]  /*30a0*/  FMUL.FTZ R153, R77, R169 ;  /* 0x000000a94d997220 */ /* 0x000fe40000410000 */
[----:B------:R-:W-:Y:S02]  /*30b0*/  FADD.FTZ R163, -R98, R155 ;  /* 0x0000009b62a37221 */ /* 0x000fe40000010100 */
[-C--:B------:R-:W-:Y:S02]  /*30c0*/  FFMA.FTZ R161, R161, R193.reuse, R120 ;  /* 0x000000c1a1a17223 */ /* 0x080fe40000010078 */
[----:B------:R-:W-:Y:S02]  /*30d0*/  FFMA.FTZ R152, R85, R193, R150 ;  /* 0x000000c155987223 */ /* 0x000fe40000010096 */
[----:B------:R-:W-:Y:S02]  /*30e0*/  FADD.FTZ R146, -R133, R146 ;  /* 0x0000009285927221 */ /* 0x000fe40000010100 */
[----:B------:R-:W-:-:S02]  /*30f0*/  FMUL.FTZ R150, R32, R167 ;  /* 0x000000a720967220 */ /* 0x000fc40000410000 */
[----:B------:R-:W-:Y:S02]  /*3100*/  FFMA.FTZ R155, R153, R140, RZ ;  /* 0x0000008c999b7223 */ /* 0x000fe400000100ff */
[----:B------:R-:W-:Y:S02]  /*3110*/  FFMA.FTZ R195, R149, R161, R122 ;  /* 0x000000a195c37223 */ /* 0x000fe4000001007a */
[----:B------:R-:W-:Y:S02]  /*3120*/  FADD.FTZ R154, -R96, R154 ;  /* 0x0000009a609a7221 */ /* 0x000fe40000010100 */
[----:B------:R-:W-:Y:S02]  /*3130*/  FMUL.FTZ R149, R33, R151 ;  /* 0x0000009721957220 */ /* 0x000fe40000410000 */
[----:B------:R-:W-:Y:S02]  /*3140*/  FFMA.FTZ R155, R150, R146, R155 ;  /* 0x00000092969b7223 */ /* 0x000fe4000001009b */
[----:B------:R-:W-:-:S02]  /*3150*/  FFMA.FTZ R158, R99, R161, R152 ;  /* 0x000000a1639e7223 */ /* 0x000fc40000010098 */
[----:B------:R-:W-:Y:S02]  /*3160*/  FMUL.FTZ R152, R34, R144 ;  /* 0x0000009022987220 */ /* 0x000fe40000410000 */
[----:B------:R-:W-:Y:S02]  /*3170*/  FFMA.FTZ R156, R149, R154, R155 ;  /* 0x0000009a959c7223 */ /* 0x000fe4000001009b */
[----:B------:R-:W-:Y:S02]  /*3180*/  FFMA.FTZ R160, R87, R195, R158 ;  /* 0x000000c357a07223 */ /* 0x000fe4000001009e */
[----:B------:R-:W-:Y:S02]  /*3190*/  FADD.FTZ R162, -R100, R191 ;  /* 0x000000bf64a27221 */ /* 0x000fe40000010100 */
[----:B------:R-:W-:Y:S02]  /*31a0*/  FMUL.FTZ R155, R35, R172 ;  /* 0x000000ac239b7220 */ /* 0x000fe40000410000 */
[----:B------:R-:W-:-:S02]  /*31b0*/  FFMA.FTZ R158, R152, R163, R156 ;  /* 0x000000a3989e7223 */ /* 0x000fc4000001009c */
[----:B------:R-:W-:Y:S02]  /*31c0*/  FFMA.FTZ R197, R159, R195, R124 ;  /* 0x000000c39fc57223 */ /* 0x000fe4000001007c */
[----:B------:R-:W-:Y:S02]  /*31d0*/  FADD.FTZ R191, -R102, R193 ;  /* 0x000000c166bf7221 */ /* 0x000fe40000010100 */
[----:B------:R-:W-:Y:S02]  /*31e0*/  FMUL.FTZ R156, R28, R177 ;  /* 0x000000b11c9c7220 */ /* 0x000fe40000410000 */
[----:B------:R-:W-:Y:S02]  /*31f0*/  FFMA.FTZ R158, R155, R162, R158 ;  /* 0x000000a29b9e7223 */ /* 0x000fe4000001009e */
[----:B------:R-:W-:Y:S02]  /*3200*/  FADD.FTZ R168, -R120, R161 ;  /* 0x000000a178a87221 */ /* 0x000fe40000010100 */
[----:B------:R-:W-:-:S02]  /*3210*/  FFMA.FTZ R161, R147, R197, R126 ;  /* 0x000000c593a17223 */ /* 0x000fc4000001007e */
[----:B------:R-:W-:Y:S02]  /*3220*/  FMUL.FTZ R147, R29, R181 ;  /* 0x000000b51d937220 */ /* 0x000fe40000410000 */
[----:B------:R-:W-:Y:S02]  /*3230*/  FFMA.FTZ R164, R156, R191, R158 ;  /* 0x000000bf9ca47223 */ /* 0x000fe4000001009e */
[----:B------:R-:W-:Y:S02]  /*3240*/  FFMA.FTZ R170, R81, R197, R160 ;  /* 0x000000c551aa7223 */ /* 0x000fe400000100a0 */
[----:B------:R-:W-:Y:S02]  /*3250*/  FADD.FTZ R195, -R122, R195 ;  /* 0x000000c37ac37221 */ /* 0x000fe40000010100 */
[----:B------:R-:W-:Y:S02]  /*3260*/  FMUL.FTZ R158, R30, R183 ;  /* 0x000000b71e9e7220 */ /* 0x000fe40000410000 */
[----:B------:R-:W-:-:S02]  /*3270*/  FFMA.FTZ R193, R147, R168, R164 ;  /* 0x000000a893c17223 */ /* 0x000fc400000100a4 */
[-C--:B------:R-:W-:Y:S02]  /*3280*/  FFMA.FTZ R166, R145, R161.reuse, R128 ;  /* 0x000000a191a67223 */ /* 0x080fe40000010080 */
[----:B------:R-:W-:Y:S02]  /*3290*/  FFMA.FTZ R176, R73, R161, R170 ;  /* 0x000000a149b07223 */ /* 0x000fe400000100aa */
[----:B------:R-:W-:Y:S02]  /*32a0*/  FADD.FTZ R197, -R124, R197 ;  /* 0x000000c57cc57221 */ /* 0x000fe40000010100 */
[----:B------:R-:W-:Y:S02]  /*32b0*/  FMUL.FTZ R145, R31, R185 ;  /* 0x000000b91f917220 */ /* 0x000fe40000410000 */
[----:B------:R-:W-:Y:S02]  /*32c0*/  FFMA.FTZ R170, R158, R195, R193 ;  /* 0x000000c39eaa7223 */ /* 0x000fe400000100c1 */
[----:B------:R-:W-:-:S02]  /*32d0*/  FADD.FTZ R174, -R126, R161 ;  /* 0x000000a17eae7221 */ /* 0x000fc40000010100 */
[----:B------:R-:W-:Y:S02]  /*32e0*/  FMUL.FTZ R164, R24, R189 ;  /* 0x000000bd18a47220 */ /* 0x000fe40000410000 */
[----:B------:R-:W-:Y:S02]  /*32f0*/  FFMA.FTZ R193, R145, R197, R170 ;  /* 0x000000c591c17223 */ /* 0x000fe400000100aa */
[-C--:B------:R-:W-:Y:S02]  /*3300*/  FFMA.FTZ R23, R23, R166.reuse, R130 ;  /* 0x000000a617177223 */ /* 0x080fe40000010082 */
[----:B------:R-:W-:Y:S02]  /*3310*/  FFMA.FTZ R176, R83, R166, R176 ;  /* 0x000000a653b07223 */ /* 0x000fe400000100b0 */
[----:B------:R-:W-:Y:S02]  /*3320*/  FADD.FTZ R170, -R128, R166 ;  /* 0x000000a680aa7221 */ /* 0x000fe40000010100 */
[----:B------:R-:W-:-:S02]  /*3330*/  FMUL.FTZ R161, R25, R187 ;  /* 0x000000bb19a17220 */ /* 0x000fc40000410000 */
[----:B------:R-:W-:Y:S02]  /*3340*/  FFMA.FTZ R166, R164, R174, R193 ;  /* 0x000000aea4a67223 */ /* 0x000fe400000100c1 */
[-C--:B------:R-:W-:Y:S02]  /*3350*/  FFMA.FTZ R139, R139, R23.reuse, R132 ;  /* 0x000000178b8b7223 */ /* 0x080fe40000010084 */
[----:B------:R-:W-:Y:S02]  /*3360*/  FFMA.FTZ R180, R75, R23, R176 ;  /* 0x000000174bb47223 */ /* 0x000fe400000100b0 */
[----:B------:R-:W-:Y:S02]  /*3370*/  FADD.FTZ R176, -R130, R23 ;  /* 0x0000001782b07221 */ /* 0x000fe40000010100 */
[----:B------:R-:W-:Y:S02]  /*3380*/  FMUL.FTZ R160, R26, R179 ;  /* 0x000000b31aa07220 */ /* 0x000fe40000410000 */
[----:B------:R-:W-:-:S02]  /*3390*/  FFMA.FTZ R23, R161, R170, R166 ;  /* 0x000000aaa1177223 */ /* 0x000fc400000100a6 */
[-C--:B------:R-:W-:Y:S02]  /*33a0*/  FFMA.FTZ R201, R143, R139.reuse, R134 ;  /* 0x0000008b8fc97223 */ /* 0x080fe40000010086 */
[----:B------:R-:W-:Y:S02]  /*33b0*/  FFMA.FTZ R143, R69, R139, R180 ;  /* 0x0000008b458f7223 */ /* 0x000fe400000100b4 */
[----:B------:R-:W-:Y:S02]  /*33c0*/  FMUL.FTZ R159, R27, R175 ;  /* 0x000000af1b9f7220 */ /* 0x000fe40000410000 */
[----:B------:R-:W-:Y:S02]  /*33d0*/  FADD.FTZ R193, -R132, R139 ;  /* 0x0000008b84c17221 */ /* 0x000fe40000010100 */
[----:B------:R-:W-:Y:S02]  /*33e0*/  FFMA.FTZ R180, R160, R176, R23 ;  /* 0x000000b0a0b47223 */ /* 0x000fe40000010017 */
        /* <DEDUP_REMOVED lines=8> */
[----:B------:R-:W-:Y:S02]  /*3470*/  FFMA.FTZ R184, R68, R201, R143 ;  /* 0x000000c944b87223 */ /* 0x000fe4000001008f */
[----:B------:R-:W-:Y:S02]  /*3480*/  FMUL.FTZ R138, R74, R171 ;  /* 0x000000ab4a8a7220 */ /* 0x000fe40000410000 */
[----:B------:R-:W-:Y:S02]  /*3490*/  FADD.FTZ R186, -R136, R203 ;  /* 0x000000cb88ba7221 */ /* 0x000fe40000010100 */
[----:B------:R-:W-:Y:S02]  /*34a0*/  FFMA.FTZ R141, R139, R199, R180 ;  /* 0x000000c78b8d7223 */ /* 0x000fe400000100b4 */
[----:B------:R-:W-:-:S02]  /*34b0*/  FFMA.FTZ R23, R71, R188, R184 ;  /* 0x000000bc47177223 */ /* 0x000fc400000100b8 */
[----:B------:R-:W-:Y:S02]  /*34c0*/  FFMA.FTZ R141, R138, R186, R141 ;  /* 0x000000ba8a8d7223 */ /* 0x000fe4000001008d */
[----:B------:R-:W-:Y:S02]  /*34d0*/  FFMA.FTZ R23, R70, R203, R23 ;  /* 0x000000cb46177223 */ /* 0x000fe40000010017 */
[----:B------:R-:W-:Y:S01]  /*34e0*/  FMUL.FTZ R157, R157, R170 ;  /* 0x000000aa9d9d7220 */ /* 0x000fe20000410000 */
[----:B------:R-:W1:Y:S01]  /*34f0*/  SHFL.DOWN PT, R180, R141, 0x1, 0x1f ;  /* 0x08201f008db47f89 */ /* 0x000e6200000e0000 */
[----:B0-----:R-:W-:Y:S02]  /*3500*/  FMUL.FTZ R20, R22, R183 ;  /* 0x000000b716147220 */ /* 0x001fe40000410000 */
[----:B------:R-:W-:Y:S01]  /*3510*/  FMUL.FTZ R197, R142, R197 ;  /* 0x000000c58ec57220 */ /* 0x000fe20000410000 */
[----:B------:R-:W0:Y:S01]  /*3520*/  SHFL.DOWN PT, R184, R23, 0x1, 0x1f ;  /* 0x08201f0017b87f89 */ /* 0x000e2200000e0000 */
[----:B------:R-:W-:-:S02]  /*3530*/  FMUL.FTZ R21, R22, R179 ;  /* 0x000000b316157220 */ /* 0x000fc40000410000 */
[----:B------:R-:W-:Y:S02]  /*3540*/  FMUL.FTZ R142, R20, R195 ;  /* 0x000000c3148e7220 */ /* 0x000fe40000410000 */
[C---:B------:R-:W-:Y:S02]  /*3550*/  FMUL.FTZ R20, R22.reuse, R175 ;  /* 0x000000af16147220 */ /* 0x040fe40000410000 */
[----:B------:R-:W-:Y:S02]  /*3560*/  FMUL.FTZ R176, R21, R176 ;  /* 0x000000b015b07220 */ /* 0x000fe40000410000 */
[----:B------:R-:W-:Y:S02]  /*3570*/  FMUL.FTZ R21, R22, R181 ;  /* 0x000000b516157220 */ /* 0x000fe40000410000 */
[----:B------:R-:W-:Y:S02]  /*3580*/  FMUL.FTZ R193, R20, R193 ;  /* 0x000000c114c17220 */ /* 0x000fe40000410000 */
[----:B------:R-:W-:-:S02]  /*3590*/  FMUL.FTZ R20, R22, R177 ;  /* 0x000000b116147220 */ /* 0x000fc40000410000 */
[----:B------:R-:W-:Y:S02]  /*35a0*/  FMUL.FTZ R143, R22, R189 ;  /* 0x000000bd168f7220 */ /* 0x000fe40000410000 */
[----:B------:R-:W-:Y:S02]  /*35b0*/  FMUL.FTZ R21, R21, R168 ;  /* 0x000000a815157220 */ /* 0x000fe40000410000 */
[----:B------:R-:W-:Y:S02]  /*35c0*/  FFMA.FTZ R168, R15, R183, R142 ;  /* 0x000000b70fa87223 */ /* 0x000fe4000001008e */
[----:B-1----:R-:W-:Y:S02]  /*35d0*/  @!P0 FADD.FTZ R141, R141, R180 ;  /* 0x000000b48d8d8221 */ /* 0x002fe40000010000 */
[----:B------:R-:W-:Y:S02]  /*35e0*/  FMUL.FTZ R142, R20, R191 ;  /* 0x000000bf148e7220 */ /* 0x000fe40000410000 */
[----:B0-----:R-:W-:Y:S01]  /*35f0*/  @!P0 FADD.FTZ R23, R23, R184 ;  /* 0x000000b817178221 */ /* 0x001fe20000010000 */
[----:B------:R-:W0:Y:S01]  /*3600*/  SHFL.DOWN PT, R180, R141, 0x2, 0x1f ;  /* 0x08401f008db47f89 */ /* 0x000e2200000e0000 */
[----:B------:R-:W-:Y:S01]  /*3610*/  ISETP.GT.AND P0, PT, R110, 0x1d, PT ;  /* 0x0000001d6e00780c */ /* 0x000fe20003f04270 */
[----:B------:R-:W-:-:S02]  /*3620*/  FMUL.FTZ R174, R143, R174 ;  /* 0x000000ae8fae7220 */ /* 0x000fc40000410000 */
[----:B------:R-:W1:Y:S01]  /*3630*/  SHFL.DOWN PT, R184, R23, 0x2, 0x1f ;  /* 0x08401f0017b87f89 */ /* 0x000e6200000e0000 */
[C---:B------:R-:W-:Y:S02]  /*3640*/  FMUL.FTZ R20, R22.reuse, R173 ;  /* 0x000000ad16147220 */ /* 0x040fe40000410000 */
[----:B------:R-:W-:Y:S02]  /*3650*/  FMUL.FTZ R143, R22, R165 ;  /* 0x000000a5168f7220 */ /* 0x000fe40000410000 */
[----:B------:R-:W-:Y:S02]  /*3660*/  FFMA.FTZ R181, R14, R181, R21 ;  /* 0x000000b50eb57223 */ /* 0x000fe40000010015 */
[----:B------:R-:W-:Y:S02]  /*3670*/  FMUL.FTZ R21, R22, R172 ;  /* 0x000000ac16157220 */ /* 0x000fe40000410000 */
[----:B------:R-:W-:Y:S02]  /*3680*/  FMUL.FTZ R199, R20, R199 ;  /* 0x000000c714c77220 */ /* 0x000fe40000410000 */
[----:B------:R-:W-:-:S02]  /*3690*/  FMUL.FTZ R182, R143, R182 ;  /* 0x000000b68fb67220 */ /* 0x000fc40000410000 */
[C---:B------:R-:W-:Y:S02]  /*36a0*/  FMUL.FTZ R20, R22.reuse, R144 ;  /* 0x0000009016147220 */ /* 0x040fe40000410000 */
[----:B------:R-:W-:Y:S02]  /*36b0*/  FMUL.FTZ R21, R21, R162 ;  /* 0x000000a215157220 */ /* 0x000fe40000410000 */
        /* <DEDUP_REMOVED lines=9> */
[----:B------:R-:W-:Y:S02]  /*3750*/  FFMA.FTZ R163, R12, R172, R21 ;  /* 0x000000ac0ca37223 */ /* 0x000fe40000010015 */
[C---:B------:R-:W-:Y:S02]  /*3760*/  FMUL.FTZ R157, R22.reuse, R151 ;  /* 0x00000097169d7220 */ /* 0x040fe40000410000 */
[----:B------:R-:W-:-:S02]  /*3770*/  FMUL.FTZ R143, R22, R167 ;  /* 0x000000a7168f7220 */ /* 0x000fc40000410000 */
[----:B------:R-:W-:Y:S02]  /*3780*/  FMUL.FTZ R21, R22, R169 ;  /* 0x000000a916157220 */ /* 0x000fe40000410000 */
[----:B------:R-:W-:Y:S02]  /*3790*/  FMUL.FTZ R157, R157, R154 ;  /* 0x0000009a9d9d7220 */ /* 0x000fe40000410000 */
[----:B------:R-:W-:Y:S02]  /*37a0*/  FMUL.FTZ R146, R143, R146 ;  /* 0x000000928f927220 */ /* 0x000fe40000410000 */
[----:B------:R-:W-:Y:S02]  /*37b0*/  FMUL.FTZ R21, R21, R140 ;  /* 0x0000008c15157220 */ /* 0x000fe40000410000 */
        /* <DEDUP_REMOVED lines=40> */
[----:B------:R-:W-:Y:S01]  /*3a40*/  ISETP.NE.AND P0, PT, R110, RZ, PT ;  /* 0x000000ff6e00720c */ /* 0x000fe20003f05270 */
[----:B------:R-:W-:Y:S01]  /*3a50*/  FADD.FTZ R64, R193, R64 ;  /* 0x00000040c1407221 */ /* 0x000fe20000010000 */
[----:B------:R-:W-:Y:S01]  /*3a60*/  MOV R22, R141 ;  /* 0x0000008d00167202 */ /* 0x000fe20000000f00 */
[----:B------:R-:W-:Y:S02]  /*3a70*/  FADD.FTZ R44, R155, R44 ;  /* 0x0000002c9b2c7221 */ /* 0x000fe40000010000 */
[----:B------:R-:W-:Y:S02]  /*3a80*/  FADD.FTZ R58, R181, R58 ;  /* 0x0000003ab53a7221 */ /* 0x000fe40000010000 */
[----:B------:R-:W-:Y:S02]  /*3a90*/  FADD.FTZ R65, R182, R65 ;  /* 0x00000041b6417221 */ /* 0x000fe40000010000 */
        /* <DEDUP_REMOVED lines=23> */
.L_x_5796:
[----:B0-----:R-:W-:Y:S05]  /*3c10*/  BSYNC B0 ;  /* 0x0000000000007941 */ /* 0x001fea0003800000 */
.L_x_5795:
        /* <DEDUP_REMOVED lines=21> */
.L_x_5792:
[----:B------:R-:W-:Y:S01]  /*3d70*/  BAR.SYNC.DEFER_BLOCKING 0x0 ;  /* 0x0000000000007b1d */ /* 0x000fe20000010000 */
[----:B------:R-:W-:Y:S01]  /*3d80*/  IMAD R4, R112, c[0x0][0x2d8], RZ ;  /* 0x0000b60070047a24 */ /* 0x000fe200078e02ff */
[----:B------:R-:W-:Y:S01]  /*3d90*/  IADD3 R108, P1, R108, -0x800, RZ ;  /* 0xfffff8006c6c7810 */ /* 0x000fe20007f3e0ff */
[----:B------:R-:W-:Y:S01]  /*3da0*/  IMAD R28, R112, c[0x0][0x2f8], RZ ;  /* 0x0000be00701c7a24 */ /* 0x000fe200078e02ff */
[----:B------:R-:W-:Y:S01]  /*3db0*/  IADD3 R106, P2, R106, -0x800, RZ ;  /* 0xfffff8006a6a7810 */ /* 0x000fe20007f5e0ff */
[C---:B------:R-:W-:Y:S01]  /*3dc0*/  IMAD R7, R115.reuse, c[0x0][0x2dc], R4 ;  /* 0x0000b70073077a24 */ /* 0x040fe200078e0204 */
[----:B------:R-:W-:Y:S01]  /*3dd0*/  IADD3 R104, P3, R104, -0x800, RZ ;  /* 0xfffff80068687810 */ /* 0x000fe20007f7e0ff */
[----:B------:R-:W-:Y:S01]  /*3de0*/  IMAD.WIDE.U32 R4, R115, c[0x0][0x2d8], R92 ;  /* 0x0000b60073047a25 */ /* 0x000fe200078e005c */
[----:B------:R-:W-:-:S02]  /*3df0*/  IADD3.X R109, R109, -0x1, RZ, P1, !PT ;  /* 0xffffffff6d6d7810 */ /* 0x000fc40000ffe4ff */
[----:B------:R-:W-:Y:S02]  /*3e00*/  IADD3.X R107, R107, -0x1, RZ, P2, !PT ;  /* 0xffffffff6b6b7810 */ /* 0x000fe400017fe4ff */
[----:B------:R-:W-:Y:S01]  /*3e10*/  IADD3 R5, R5, R7, RZ ;  /* 0x0000000705057210 */ /* 0x000fe20007ffe0ff */
[----:B------:R-:W-:Y:S01]  /*3e20*/  IMAD R7, R117, c[0x0][0x2e0], RZ ;  /* 0x0000b80075077a24 */ /* 0x000fe200078e02ff */
[----:B------:R-:W-:-:S03]  /*3e30*/  IADD3.X R105, R105, -0x1, RZ, P3, !PT ;  /* 0xffffffff69697810 */ /* 0x000fc60001ffe4ff */
[C---:B------:R-:W-:Y:S02]  /*3e40*/  IMAD R7, R118.reuse, c[0x0][0x2e4], R7 ;  /* 0x0000b90076077a24 */ /* 0x040fe400078e0207 */
[----:B------:R-:W-:Y:S01]  /*3e50*/  IMAD.WIDE.U32 R4, R118, c[0x0][0x2e0], R4 ;  /* 0x0000b80076047a25 */ /* 0x000fe200078e0004 */
[----:B------:R-:W-:Y:S04]  /*3e60*/  STS.128 [R0], R48 ;  /* 0x0000003000007388 */ /* 0x000fe80000000c00 */
[----:B------:R-:W-:Y:S02]  /*3e70*/  IADD3 R5, R5, R7, RZ ;  /* 0x0000000705057210 */ /* 0x000fe40007ffe0ff */
[C---:B------:R-:W-:Y:S01]  /*3e80*/  LEA R6, P0, R4.reuse, c[0x0][0x330], 0x2 ;  /* 0x0000cc0004067a11 */ /* 0x040fe200078010ff */
[----:B------:R-:W-:Y:S03]  /*3e90*/  STS.128 [R0+0x10], R44 ;  /* 0x0000102c00007388 */ /* 0x000fe60000000c00 */
[----:B------:R-:W-:Y:S01]  /*3ea0*/  LEA.HI.X R7, R4, c[0x0][0x334], R5, 0x2, P0 ;  /* 0x0000cd0004077a11 */ /* 0x000fe200000f1405 */
[----:B------:R-:W-:Y:S01]  /*3eb0*/  STS.128 [R0+0x20], R40 ;  /* 0x0000202800007388 */ /* 0x000fe20000000c00 */
[----:B------:R-:W-:-:S03]  /*3ec0*/  FADD.FTZ R4, R113, R52 ;  /* 0x0000003471047221 */ /* 0x000fc60000010000 */
[----:B------:R-:W-:Y:S01]  /*3ed0*/  STS.128 [R0+0x30], R36 ;  /* 0x0000302400007388 */ /* 0x000fe20000000c00 */
        /* <DEDUP_REMOVED lines=53> */
.L_x_5790:
        /* <DEDUP_REMOVED lines=15> */
[----:B-1----:R-:W0:Y:S02]  /*4320*/  SHFL.DOWN P1, R5, R2, 0x8, 0x1f ;  /* 0x09001f0002057f89 */ /* 0x002e240000020000 */
        /* <DEDUP_REMOVED lines=8> */
.L_x_5800:
[----:B0-----:R-:W-:Y:S05]  /*43b0*/  BSYNC B0 ;  /* 0x0000000000007941 */ /* 0x001fea0003800000 */
.L_x_5799:
[----:B------:R-:W-:Y:S01]  /*43c0*/  BSSY B0, `(.L_x_5801) ;  /* 0x0000018000007945 */ /* 0x000fe20003800000 */
[----:B------:R-:W-:Y:S05]  /*43d0*/  @!P0 BRA `(.L_x_5802) ;  /* 0x0000015000008947 */ /* 0x000fea0003800000 */
[----:B------:R-:W-:Y:S06]  /*43e0*/  BAR.SYNC.DEFER_BLOCKING 0x0 ;  /* 0x0000000000007b1d */ /* 0x000fec0000010000 */
[----:B------:R-:W0:Y:S04]  /*43f0*/  SHFL.DOWN P0, R0, R113, 0x1, 0x1f ;  /* 0x08201f0071007f89 */ /* 0x000e280000000000 */
[----:B------:R-:W2:Y:S04]  /*4400*/  S2R R6, SR_LANEID ;  /* 0x0000000000067919 */ /* 0x000ea80000000000 */
[----:B-1----:R-:W1:Y:S01]  /*4410*/  S2R R19, SR_TID.X ;  /* 0x0000000000137919 */ /* 0x002e620000002100 */
        /* <DEDUP_REMOVED lines=14> */
[----:B0-----:R0:W-:Y:S01]  /*4500*/  RED.E.ADD.F32.FTZ.RN.STRONG.GPU [R90.64], R4 ;  /* 0x000000045a00798e */ /* 0x0011e2000c10e786 */
[----:B------:R-:W-:Y:S01]  /*4510*/  HFMA2.MMA R19, -RZ, RZ, 0, 0 ;  /* 0x00000000ff137435 */ /* 0x000fe200000001ff */
[----:B------:R-:W-:Y:S05]  /*4520*/  BRA `(.L_x_5803) ;  /* 0x0000001000007947 */ /* 0x000fea0003800000 */
.L_x_5802:
[----:B-1----:R-:W0:Y:S02]  /*4530*/  S2R R19, SR_TID.X ;  /* 0x0000000000137919 */ /* 0x002e240000002100 */
.L_x_5803:
[----:B0-----:R-:W-:Y:S05]  /*4540*/  BSYNC B0 ;  /* 0x0000000000007941 */ /* 0x001fea0003800000 */
.L_x_5801:
        /* <DEDUP_REMOVED lines=22> */
.L_x_5804:
        /* <DEDUP_REMOVED lines=55> */
.L_x_5805:
        /* <DEDUP_REMOVED lines=14> */
.L_x_9089:


//--------------------- .text._Z25selective_scan_bwd_kernelI32Selective_Scan_bwd_kernel_traitsILi32ELi16ELb1ELb0ELb0ELb1ELb0EffEEv12SSMParamsBwd --------------------------
	.section	.text._Z25selective_scan_bwd_kernelI32Selective_Scan_bwd_kernel_traitsILi32ELi16ELb1ELb0ELb0ELb1ELb0EffEEv12SSMParamsBwd,"ax",@progbits
	.sectioninfo	@"SHI_REGISTERS=189"
	.align	128
        .global         _Z25selective_scan_bwd_kernelI32Selective_Scan_bwd_kernel_traitsILi32ELi16ELb1ELb0ELb0ELb1ELb0EffEEv12SSMParamsBwd
        .type           _Z25selective_scan_bwd_kernelI32Selective_Scan_bwd_kernel_traitsILi32ELi16ELb1ELb0ELb0ELb1ELb0EffEEv12SSMParamsBwd,@function
        .size           _Z25selective_scan_bwd_kernelI32Selective_Scan_bwd_kernel_traitsILi32ELi16ELb1ELb0ELb0ELb1ELb0EffEEv12SSMParamsBwd,(.L_x_9090 - _Z25selective_scan_bwd_kernelI32Selective_Scan_bwd_kernel_traitsILi32ELi16ELb1ELb0ELb0ELb1ELb0EffEEv12SSMParamsBwd)
        .other          _Z25selective_scan_bwd_kernelI32Selective_Scan_bwd_kernel_traitsILi32ELi16ELb1ELb0ELb0ELb1ELb0EffEEv12SSMParamsBwd,@"STO_CUDA_ENTRY STV_DEFAULT"
_Z25selective_scan_bwd_kernelI32Selective_Scan_bwd_kernel_traitsILi32ELi16ELb1ELb0ELb0ELb1ELb0EffEEv12SSMParamsBwd:
.text._Z25selective_scan_bwd_kernelI32Selective_Scan_bwd_kernel_traitsILi32ELi16ELb1ELb0ELb0ELb1ELb0EffEEv12SSMParamsBwd:
        /* <DEDUP_REMOVED lines=82> */
[----:B0-----:R-:W-:Y:S02]  /*0520*/  LOP3.LUT R171, R82, 0x1f, RZ, 0xc0, !PT ;  /* 0x0000001f52ab7812 */ /* 0x001fe400078ec0ff */
.L_x_5845:
[----:B------:R-:W-:Y:S01]  /*0530*/  BAR.SYNC.DEFER_BLOCKING 0x0 ;  /* 0x0000000000007b1d */ /* 0x000fe20000010000 */
[----:B------:R-:W-:-:S04]  /*0540*/  SHF.L.U32 R2, R82, 0x2, RZ ;  /* 0x0000000252027819 */ /* 0x000fc800000006ff */
[----:B------:R-:W-:-:S04]  /*0550*/  LOP3.LUT R3, R2, 0xffffff80, RZ, 0xc0, !PT ;  /* 0xffffff8002037812 */ /* 0x000fc800078ec0ff */
[----:B------:R-:W-:-:S05]  /*0560*/  LOP3.LUT R49, R3, 0x1f, R82, 0xf8, !PT ;  /* 0x0000001f03317812 */ /* 0x000fca00078ef852 */
[----:B------:R-:W-:-:S05]  /*0570*/  IMAD.WIDE R2, R49, 0x10, R84 ;  /* 0x0000001031027825 */ /* 0x000fca00078e0254 */
[----:B0-----:R0:W2:Y:S04]  /*0580*/  LDG.E.128 R8, [R2.64] ;  /* 0x0000000602087981 */ /* 0x0010a8000c1e1d00 */
[----:B------:R0:W3:Y:S04]  /*0590*/  LDG.E.128 R12, [R2.64+0x200] ;  /* 0x00020006020c7981 */ /* 0x0000e8000c1e1d00 */
[----:B------:R0:W4:Y:S04]  /*05a0*/  LDG.E.128 R16, [R2.64+0x400] ;  /* 0x0004000602107981 */ /* 0x000128000c1e1d00 */
[----:B------:R0:W4:Y:S01]  /*05b0*/  LDG.E.128 R36, [R2.64+0x600] ;  /* 0x0006000602247981 */ /* 0x000122000c1e1d00 */
[----:B-1----:R-:W-:-:S02]  /*05c0*/  SHF.L.U32 R90, R83, 0x6, RZ ;  /* 0x00000006535a7819 */ /* 0x002fc400000006ff */
        /* <DEDUP_REMOVED lines=23> */
[----:B------:R-:W0:Y:S04]  /*0740*/  LDS.128 R56, [R90+0x10] ;  /* 0x000010005a387984 */ /* 0x000e280000000c00 */
[----:B------:R-:W-:Y:S04]  /*0750*/  LDS.128 R40, [R90+0x20] ;  /* 0x000020005a287984 */ /* 0x000fe80000000c00 */
[----:B------:R-:W-:Y:S04]  /*0760*/  LDS.128 R36, [R90+0x30] ;  /* 0x000030005a247984 */ /* 0x000fe80000000c00 */
[----:B------:R-:W1:Y:S04]  /*0770*/  LDS.128 R44, [R90] ;  /* 0x000000005a2c7984 */ /* 0x000e680000000c00 */
        /* <DEDUP_REMOVED lines=10> */
[----:B------:R-:W-:Y:S01]  /*0820*/  ISETP.GE.AND P5, PT, R50, 0x1, PT ;  /* 0x000000013200780c */ /* 0x000fe20003fa6270 */
[--C-:B------:R-:W-:Y:S01]  /*0830*/  FADD.FTZ R94, R59, R78.reuse ;  /* 0x0000004e3b5e7221 */ /* 0x100fe20000010000 */
[----:B------:R-:W-:Y:S01]  /*0840*/  FSETP.GTU.FTZ.AND P0, PT, R91, 20, PT ;  /* 0x41a000005b00780b */ /* 0x000fe20003f1c000 */
[----:B-1----:R-:W-:Y:S01]  /*0850*/  FADD.FTZ R95, R46, R78 ;  /* 0x0000004e2e5f7221 */ /* 0x002fe20000010000 */
[----:B------:R-:W-:-:S02]  /*0860*/  FSETP.GTU.FTZ.AND P6, PT, R92, 20, PT ;  /* 0x41a000005c00780b */ /* 0x000fc40003fdc000 */
[----:B------:R-:W-:Y:S02]  /*0870*/  FSETP.GTU.FTZ.AND P4, PT, R93, 20, PT ;  /* 0x41a000005d00780b */ /* 0x000fe40003f9c000 */
[----:B------:R-:W-:Y:S01]  /*0880*/  FSETP.GTU.FTZ.AND P3, PT, R94, 20, PT ;  /* 0x41a000005e00780b */ /* 0x000fe20003f7c000 */
[----:B--2---:R-:W-:Y:S04]  /*0890*/  STS.128 [R83.X16], R60 ;  /* 0x0000003c53007388 */ /* 0x004fe8000000cc00 */
[----:B---3--:R-:W-:Y:S04]  /*08a0*/  STS.128 [R83.X16+0x200], R64 ;  /* 0x0002004053007388 */ /* 0x008fe8000000cc00 */
[----:B----4-:R0:W-:Y:S04]  /*08b0*/  STS.128 [R83.X16+0x400], R96 ;  /* 0x0004006053007388 */ /* 0x0101e8000000cc00 */
[----:B------:R1:W-:Y:S01]  /*08c0*/  STS.128 [R83.X16+0x600], R100 ;  /* 0x0006006453007388 */ /* 0x0003e2000000cc00 */
[----:B------:R-:W-:-:S06]  /*08d0*/  NOP ;  /* 0x0000000000007918 */ /* 0x000fcc0000000000 */
[----:B------:R1:W2:Y:S04]  /*08e0*/  LDS.128 R16, [R90+0x10] ;  /* 0x000010005a107984 */ /* 0x0002a80000000c00 */
[----:B------:R1:W3:Y:S01]  /*08f0*/  LDS.128 R12, [R90+0x20] ;  /* 0x000020005a0c7984 */ /* 0x0002e20000000c00 */
[--C-:B0-----:R-:W-:Y:S02]  /*0900*/  FADD.FTZ R97, R44, R78.reuse ;  /* 0x0000004e2c617221 */ /* 0x101fe40000010000 */
[----:B------:R-:W-:Y:S01]  /*0910*/  FADD.FTZ R96, R45, R78 ;  /* 0x0000004e2d607221 */ /* 0x000fe20000010000 */
[----:B------:R1:W0:Y:S02]  /*0920*/  LDS.128 R8, [R90+0x30] ;  /* 0x000030005a087984 */ /* 0x0002240000000c00 */
[----:B------:R-:W-:-:S02]  /*0930*/  FSETP.GTU.FTZ.AND P2, PT, R97, 20, PT ;  /* 0x41a000006100780b */ /* 0x000fc40003f5c000 */
[----:B------:R1:W4:Y:S01]  /*0940*/  LDS.128 R4, [R90] ;  /* 0x000000005a047984 */ /* 0x0003220000000c00 */
        /* <DEDUP_REMOVED lines=33> */
.L_x_5808:
[----:B-1----:R-:W-:Y:S05]  /*0b60*/  BSYNC B0 ;  /* 0x0000000000007941 */ /* 0x002fea0003800000 */
.L_x_5807:
        /* <DEDUP_REMOVED lines=35> */
.L_x_5810:
[----:B------:R-:W-:Y:S05]  /*0da0*/  BSYNC B0 ;  /* 0x0000000000007941 */ /* 0x000fea0003800000 */
.L_x_5809:
        /* <DEDUP_REMOVED lines=35> */
.L_x_5812:
[----:B------:R-:W-:Y:S05]  /*0fe0*/  BSYNC B0 ;  /* 0x0000000000007941 */ /* 0x000fea0003800000 */
.L_x_5811:
        /* <DEDUP_REMOVED lines=35> */
.L_x_5814:
[----:B------:R-:W-:Y:S05]  /*1220*/  BSYNC B0 ;  /* 0x0000000000007941 */ /* 0x000fea0003800000 */
.L_x_5813:
        /* <DEDUP_REMOVED lines=35> */
.L_x_5816:
[----:B------:R-:W-:Y:S05]  /*1460*/  BSYNC B0 ;  /* 0x0000000000007941 */ /* 0x000fea0003800000 */
.L_x_5815:
        /* <DEDUP_REMOVED lines=40> */
.L_x_5818:
[----:B------:R-:W-:Y:S05]  /*16f0*/  BSYNC B0 ;  /* 0x0000000000007941 */ /* 0x000fea0003800000 */
.L_x_5817:
        /* <DEDUP_REMOVED lines=38> */
.L_x_5820:
[----:B------:R-:W-:Y:S05]  /*1960*/  BSYNC B0 ;  /* 0x0000000000007941 */ /* 0x000fea0003800000 */
.L_x_5819:
        /* <DEDUP_REMOVED lines=38> */
.L_x_5822:
[----:B------:R-:W-:Y:S05]  /*1bd0*/  BSYNC B0 ;  /* 0x0000000000007941 */ /* 0x000fea0003800000 */
.L_x_5821:
        /* <DEDUP_REMOVED lines=38> */
.L_x_5824:
[----:B------:R-:W-:Y:S05]  /*1e40*/  BSYNC B0 ;  /* 0x0000000000007941 */ /* 0x000fea0003800000 */
.L_x_5823:
        /* <DEDUP_REMOVED lines=38> */
.L_x_5826:
[----:B------:R-:W-:Y:S05]  /*20b0*/  BSYNC B0 ;  /* 0x0000000000007941 */ /* 0x000fea0003800000 */
.L_x_5825:
        /* <DEDUP_REMOVED lines=40> */
.L_x_5828:
[----:B------:R-:W-:Y:S05]  /*2340*/  BSYNC B0 ;  /* 0x0000000000007941 */ /* 0x000fea0003800000 */
.L_x_5827:
        /* <DEDUP_REMOVED lines=33> */
.L_x_5830:
[----:B------:R-:W-:Y:S05]  /*2560*/  BSYNC B0 ;  /* 0x0000000000007941 */ /* 0x000fea0003800000 */
.L_x_5829:
        /* <DEDUP_REMOVED lines=33> */
.L_x_5832:
[----:B------:R-:W-:Y:S05]  /*2780*/  BSYNC B0 ;  /* 0x0000000000007941 */ /* 0x000fea0003800000 */
.L_x_5831:
        /* <DEDUP_REMOVED lines=33> */
.L_x_5834:
[----:B------:R-:W-:Y:S05]  /*29a0*/  BSYNC B0 ;  /* 0x0000000000007941 */ /* 0x000fea0003800000 */
.L_x_5833:
        /* <DEDUP_REMOVED lines=33> */
.L_x_5836:
[----:B------:R-:W-:Y:S05]  /*2bc0*/  BSYNC B0 ;  /* 0x0000000000007941 */ /* 0x000fea0003800000 */
.L_x_5835:
        /* <DEDUP_REMOVED lines=33> */
.L_x_5838:
[----:B------:R-:W-:Y:S05]  /*2de0*/  BSYNC B0 ;  /* 0x0000000000007941 */ /* 0x000fea0003800000 */
.L_x_5837:
[----:B------:R-:W-:Y:S01]  /*2df0*/  FFMA.FTZ R37, R27, R15, R40 ;  /* 0x0000000f1b257223 */ /* 0x000fe20000010028 */
[----:B------:R-:W-:Y:S01]  /*2e00*/  BAR.SYNC.DEFER_BLOCKING 0x0 ;  /* 0x0000000000007b1d */ /* 0x000fe20000010000 */
[----:B------:R-:W-:Y:S02]  /*2e10*/  FMUL.FTZ R44, R12, R76 ;  /* 0x0000004c0c2c7220 */ /* 0x000fe40000410000 */
[----:B0-----:R-:W-:Y:S02]  /*2e20*/  FFMA.FTZ R36, R20, R8, R37 ;  /* 0x0000000814247223 */ /* 0x001fe40000010025 */
        /* <DEDUP_REMOVED lines=16> */
[C---:B------:R-:W-:Y:S01]  /*2f30*/  IMAD R111, R77.reuse, c[0x0][0x198], RZ ;  /* 0x000066004d6f7a24 */ /* 0x040fe200078e02ff */
[----:B------:R-:W-:Y:S01]  /*2f40*/  IADD3 R67, R88, -0x1, RZ ;  /* 0xffffffff58437810 */ /* 0x000fe20007ffe0ff */
[C---:B------:R-:W-:Y:S01]  /*2f50*/  IMAD R109, R77.reuse, c[0x0][0x180], RZ ;  /* 0x000060004d6d7a24 */ /* 0x040fe200078e02ff */
[----:B------:R-:W-:Y:S01]  /*2f60*/  HFMA2.MMA R173, -RZ, RZ, 0, 0 ;  /* 0x00000000ffad7435 */ /* 0x000fe200000001ff */
[----:B------:R-:W-:Y:S01]  /*2f70*/  IMAD R113, R77, c[0x0][0x1b8], RZ ;  /* 0x00006e004d717a24 */ /* 0x000fe200078e02ff */
[----:B------:R-:W-:Y:S01]  /*2f80*/  UMOV UR4, URZ ;  /* 0x0000003f00047c82 */ /* 0x000fe20008000000 */
[----:B------:R-:W-:Y:S01]  /*2f90*/  IMAD R115, R107, c[0x0][0x16c], RZ ;  /* 0x00005b006b737a24 */ /* 0x000fe200078e02ff */
[----:B------:R-:W-:Y:S01]  /*2fa0*/  LEA.HI R107, R67, R67, RZ, 0x1 ;  /* 0x00000043436b7211 */ /* 0x000fe200078f08ff */
[----:B------:R-:W-:-:S03]  /*2fb0*/  IMAD.WIDE.U32 R116, R0, c[0x0][0x198], RZ ;  /* 0x0000660000747a25 */ /* 0x000fc600078e00ff */
[----:B------:R-:W-:Y:S01]  /*2fc0*/  LOP3.LUT R120, R107, 0xfffffe, RZ, 0xc0, !PT ;  /* 0x00fffffe6b787812 */ /* 0x000fe200078ec0ff */
[----:B------:R-:W-:Y:S01]  /*2fd0*/  IMAD R111, R0, c[0x0][0x19c], R111 ;  /* 0x00006700006f7a24 */ /* 0x000fe200078e026f */
[----:B------:R-:W-:Y:S01]  /*2fe0*/  LEA R110, P1, R116, c[0x0][0x228], 0x2 ;  /* 0x00008a00746e7a11 */ /* 0x000fe200078210ff */
[C---:B------:R-:W-:Y:S01]  /*2ff0*/  IMAD.WIDE.U32 R74, R0.reuse, c[0x0][0x180], RZ ;  /* 0x00006000004a7a25 */ /* 0x040fe200078e00ff */
[----:B------:R-:W-:Y:S01]  /*3000*/  IADD3 R120, R67, -R120, RZ ;  /* 0x8000007843787210 */ /* 0x000fe20007ffe0ff */
[----:B------:R-:W-:Y:S01]  /*3010*/  HFMA2.MMA R67, -RZ, RZ, 0, 0 ;  /* 0x00000000ff437435 */ /* 0x000fe200000001ff */
[----:B------:R-:W-:Y:S01]  /*3020*/  IADD3 R111, R117, R111, RZ ;  /* 0x0000006f756f7210 */ /* 0x000fe20007ffe0ff */
[----:B------:R-:W-:Y:S01]  /*3030*/  IMAD.WIDE.U32 R118, R0, c[0x0][0x1b8], RZ ;  /* 0x00006e0000767a25 */ /* 0x000fe200078e00ff */
[----:B------:R-:W-:Y:S02]  /*3040*/  LEA R108, P0, R74, c[0x0][0x220], 0x2 ;  /* 0x000088004a6c7a11 */ /* 0x000fe400078010ff */
[----:B------:R-:W-:Y:S01]  /*3050*/  LEA.HI.X R111, R116, c[0x0][0x22c], R111, 0x2, P1 ;  /* 0x00008b00746f7a11 */ /* 0x000fe200008f146f */
[----:B------:R-:W-:Y:S01]  /*3060*/  IMAD R109, R0, c[0x0][0x184], R109 ;  /* 0x00006100006d7a24 */ /* 0x000fe200078e026d */
[----:B------:R-:W-:Y:S01]  /*3070*/  LEA R112, P2, R118, c[0x0][0x230], 0x2 ;  /* 0x00008c0076707a11 */ /* 0x000fe200078410ff */
[----:B------:R-:W-:Y:S01]  /*3080*/  IMAD R113, R0, c[0x0][0x1bc], R113 ;  /* 0x00006f0000717a24 */ /* 0x000fe200078e0271 */
[----:B------:R-:W-:Y:S01]  /*3090*/  MOV R107, RZ ;  /* 0x000000ff006b7202 */ /* 0x000fe20000000f00 */
[----:B------:R-:W-:Y:S01]  /*30a0*/  IMAD.WIDE R114, R115, 0x8, R72 ;  /* 0x0000000873727825 */ /* 0x000fe200078e0248 */
[----:B------:R-:W-:-:S02]  /*30b0*/  IADD3 R109, R75, R109, RZ ;  /* 0x0000006d4b6d7210 */ /* 0x000fc40007ffe0ff */
[----:B------:R-:W-:Y:S02]  /*30c0*/  IADD3 R113, R119, R113, RZ ;  /* 0x0000007177717210 */ /* 0x000fe40007ffe0ff */
[----:B------:R-:W-:Y:S02]  /*30d0*/  LEA.HI.X R109, R74, c[0x0][0x224], R109, 0x2, P0 ;  /* 0x000089004a6d7a11 */ /* 0x000fe400000f146d */
[----:B------:R-:W-:Y:S02]  /*30e0*/  LEA.HI.X R113, R118, c[0x0][0x234], R113, 0x2, P2 ;  /* 0x00008d0076717a11 */ /* 0x000fe400010f1471 */
[----:B------:R-:W-:Y:S02]  /*30f0*/  SHF.L.U32 R116, R120, 0x8, RZ ;  /* 0x0000000878747819 */ /* 0x000fe400000006ff */
.L_x_5844:
[----:B------:R-:W2:Y:S04]  /*3100*/  LDG.E R117, [R108.64] ;  /* 0x000000066c757981 */ /* 0x000ea8000c1e1900 */
[----:B------:R-:W3:Y:S04]  /*3110*/  LDG.E R75, [R110.64] ;  /* 0x000000066e4b7981 */ /* 0x000ee8000c1e1900 */
[----:B------:R-:W3:Y:S01]  /*3120*/  LDG.E R118, [R112.64] ;  /* 0x0000000670767981 */ /* 0x000ee2000c1e1900 */
[----:B------:R-:W-:-:S02]  /*3130*/  ISETP.NE.AND P1, PT, R82, RZ, PT ;  /* 0x000000ff5200720c */ /* 0x000fc40003f25270 */
[----:B------:R-:W-:Y:S02]  /*3140*/  IADD3 R119, R82, 0x200, RZ ;  /* 0x0000020052777810 */ /* 0x000fe40007ffe0ff */
[----:B------:R-:W-:Y:S02]  /*3150*/  ISETP.NE.AND P0, PT, R171, RZ, PT ;  /* 0x000000ffab00720c */ /* 0x000fe40003f05270 */
[----:B------:R-:W-:Y:S02]  /*3160*/  SEL R124, R116, R119, !P1 ;  /* 0x00000077747c7207 */ /* 0x000fe40004800000 */
[----:B------:R-:W-:Y:S02]  /*3170*/  ISETP.LT.OR P2, PT, R88, 0x2, P0 ;  /* 0x000000025800780c */ /* 0x000fe40000741670 */
[----:B------:R-:W-:Y:S01]  /*3180*/  MOV R136, RZ ;  /* 0x000000ff00887202 */ /* 0x000fe20000000f00 */
        /* <DEDUP_REMOVED lines=15> */
[----:B--2---:R-:W-:-:S04]  /*3280*/  FMUL.FTZ R74, R117, 1.4426950216293334961 ;  /* 0x3fb8aa3b754a7820 */ /* 0x004fc80000410000 */
[----:B------:R-:W-:-:S06]  /*3290*/  FMUL.FTZ R125, R74, R97 ;  /* 0x000000614a7d7220 */ /* 0x000fcc0000410000 */
[----:B------:R-:W0:Y:S02]  /*32a0*/  MUFU.EX2 R125, R125 ;  /* 0x0000007d007d7308 */ /* 0x000e240000000800 */
[----:B0-----:R0:W-:Y:S04]  /*32b0*/  STS [R124.X4+0xa88], R125 ;  /* 0x000a887d7c007388 */ /* 0x0011e80000004800 */
[----:B------:R-:W-:Y:S06]  /*32c0*/  BAR.SYNC.DEFER_BLOCKING 0x0 ;  /* 0x0000000000007b1d */ /* 0x000fec0000010000 */
[----:B------:R1:W5:Y:S01]  /*32d0*/  @!P2 LDG.E R136, [R114.64+0x4] ;  /* 0x000004067288a981 */ /* 0x000362000c1e1900 */
[----:B------:R-:W-:Y:S01]  /*32e0*/  ISETP.NE.AND P2, PT, R82, 0x1f, PT ;  /* 0x0000001f5200780c */ /* 0x000fe20003f45270 */
[----:B---3--:R-:W-:-:S02]  /*32f0*/  FMUL.FTZ R75, R75, R118 ;  /* 0x000000764b4b7220 */ /* 0x008fc40000410000 */
[C---:B------:R-:W-:Y:S02]  /*3300*/  FMUL.FTZ R118, R74.reuse, R106 ;  /* 0x0000006a4a767220 */ /* 0x040fe40000410000 */
[C---:B------:R-:W-:Y:S02]  /*3310*/  FMUL.FTZ R120, R74.reuse, R96 ;  /* 0x000000604a787220 */ /* 0x040fe40000410000 */
[C---:B------:R-:W-:Y:S02]  /*3320*/  FMUL.FTZ R121, R74.reuse, R95 ;  /* 0x0000005f4a797220 */ /* 0x040fe40000410000 */
[C---:B------:R-:W-:Y:S01]  /*3330*/  FMUL.FTZ R122, R74.reuse, R98 ;  /* 0x000000624a7a7220 */ /* 0x040fe20000410000 */
[----:B------:R-:W2:Y:S01]  /*3340*/  MUFU.EX2 R118, R118 ;  /* 0x0000007600767308 */ /* 0x000ea20000000800 */
[C---:B------:R-:W-:Y:S02]  /*3350*/  FMUL.FTZ R123, R74.reuse, R91 ;  /* 0x0000005b4a7b7220 */ /* 0x040fe40000410000 */
[----:B------:R1:W3:Y:S01]  /*3360*/  @P2 LDS R163, [R82.X4+0x128c] ;  /* 0x00128c0052a32984 */ /* 0x0002e20000004800 */
[----:B0-----:R-:W-:-:S02]  /*3370*/  FMUL.FTZ R124, R74, R92 ;  /* 0x0000005c4a7c7220 */ /* 0x001fc40000410000 */
[C---:B------:R-:W-:Y:S02]  /*3380*/  FMUL.FTZ R132, R74.reuse, R93 ;  /* 0x0000005d4a847220 */ /* 0x040fe40000410000 */
[C---:B------:R-:W-:Y:S01]  /*3390*/  FMUL.FTZ R133, R74.reuse, R94 ;  /* 0x0000005e4a857220 */ /* 0x040fe20000410000 */
[----:B------:R-:W0:Y:S01]  /*33a0*/  MUFU.EX2 R120, R120 ;  /* 0x0000007800787308 */ /* 0x000e220000000800 */
[C---:B------:R-:W-:Y:S02]  /*33b0*/  FMUL.FTZ R131, R74.reuse, R100 ;  /* 0x000000644a837220 */ /* 0x040fe40000410000 */
[C---:B------:R-:W-:Y:S02]  /*33c0*/  FMUL.FTZ R130, R74.reuse, R101 ;  /* 0x000000654a827220 */ /* 0x040fe40000410000 */
[C---:B------:R-:W-:Y:S02]  /*33d0*/  FMUL.FTZ R128, R74.reuse, R102 ;  /* 0x000000664a807220 */ /* 0x040fe40000410000 */
[C---:B------:R-:W-:Y:S01]  /*33e0*/  FMUL.FTZ R134, R74.reuse, R103 ;  /* 0x000000674a867220 */ /* 0x040fe20000410000 */
[----:B------:R-:W4:Y:S01]  /*33f0*/  MUFU.EX2 R121, R121 ;  /* 0x0000007900797308 */ /* 0x000f220000000800 */
[----:B------:R-:W-:-:S02]  /*3400*/  FMUL.FTZ R129, R74, R104 ;  /* 0x000000684a817220 */ /* 0x000fc40000410000 */
[----:B------:R-:W-:Y:S02]  /*3410*/  FMUL.FTZ R119, R74, R105 ;  /* 0x000000694a777220 */ /* 0x000fe40000410000 */
[-C--:B------:R-:W-:Y:S02]  /*3420*/  FMUL.FTZ R161, R10, R75.reuse ;  /* 0x0000004b0aa17220 */ /* 0x080fe40000410000 */
[-C--:B------:R-:W-:Y:S01]  /*3430*/  FMUL.FTZ R162, R11, R75.reuse ;  /* 0x0000004b0ba27220 */ /* 0x080fe20000410000 */
[----:B------:R-:W0:Y:S01]  /*3440*/  MUFU.EX2 R122, R122 ;  /* 0x0000007a007a7308 */ /* 0x000e220000000800 */
[-C--:B------:R-:W-:Y:S02]  /*3450*/  FMUL.FTZ R139, R4, R75.reuse ;  /* 0x0000004b048b7220 */ /* 0x080fe40000410000 */
[-C--:B------:R-:W-:Y:S02]  /*3460*/  FMUL.FTZ R138, R5, R75.reuse ;  /* 0x0000004b058a7220 */ /* 0x080fe40000410000 */
[----:B------:R-:W-:-:S02]  /*3470*/  FMUL.FTZ R143, R6, R75 ;  /* 0x0000004b068f7220 */ /* 0x000fc40000410000 */
[-C--:B------:R-:W-:Y:S01]  /*3480*/  FMUL.FTZ R146, R7, R75.reuse ;  /* 0x0000004b07927220 */ /* 0x080fe20000410000 */
[----:B------:R-:W0:Y:S01]  /*3490*/  MUFU.EX2 R123, R123 ;  /* 0x0000007b007b7308 */ /* 0x000e220000000800 */
[-C--:B------:R-:W-:Y:S02]  /*34a0*/  FMUL.FTZ R149, R16, R75.reuse ;  /* 0x0000004b10957220 */ /* 0x080fe40000410000 */
[-C--:B------:R-:W-:Y:S02]  /*34b0*/  FMUL.FTZ R151, R17, R75.reuse ;  /* 0x0000004b11977220 */ /* 0x080fe40000410000 */
[-C--:B------:R-:W-:Y:S02]  /*34c0*/  FMUL.FTZ R152, R18, R75.reuse ;  /* 0x0000004b12987220 */ /* 0x080fe40000410000 */
[-C--:B------:R-:W-:Y:S01]  /*34d0*/  FMUL.FTZ R154, R19, R75.reuse ;  /* 0x0000004b139a7220 */ /* 0x080fe20000410000 */
[----:B------:R-:W0:Y:S01]  /*34e0*/  MUFU.EX2 R124, R124 ;  /* 0x0000007c007c7308 */ /* 0x000e220000000800 */
[----:B------:R-:W-:-:S02]  /*34f0*/  FMUL.FTZ R156, R12, R75 ;  /* 0x0000004b0c9c7220 */ /* 0x000fc40000410000 */
[-C--:B------:R-:W-:Y:S02]  /*3500*/  FMUL.FTZ R155, R13, R75.reuse ;  /* 0x0000004b0d9b7220 */ /* 0x080fe40000410000 */
[-C--:B------:R-:W-:Y:S02]  /*3510*/  FMUL.FTZ R157, R14, R75.reuse ;  /* 0x0000004b0e9d7220 */ /* 0x080fe40000410000 */
[----:B------:R-:W-:Y:S01]  /*3520*/  FMUL.FTZ R160, R9, R75 ;  /* 0x0000004b09a07220 */ /* 0x000fe20000410000 */
[----:B------:R-:W0:Y:S01]  /*3530*/  MUFU.EX2 R132, R132 ;  /* 0x0000008400847308 */ /* 0x000e220000000800 */
[----:B--2---:R-:W-:-:S07]  /*3540*/  FFMA.FTZ R165, R118, R162, R161 ;  /* 0x000000a276a57223 */ /* 0x004fce00000100a1 */
[----:B------:R-:W2:Y:S08]  /*3550*/  MUFU.EX2 R133, R133 ;  /* 0x0000008500857308 */ /* 0x000eb00000000800 */
[----:B------:R-:W0:Y:S08]  /*3560*/  MUFU.EX2 R131, R131 ;  /* 0x0000008300837308 */ /* 0x000e300000000800 */
[----:B------:R-:W0:Y:S08]  /*3570*/  MUFU.EX2 R130, R130 ;  /* 0x0000008200827308 */ /* 0x000e300000000800 */
[----:B------:R-:W0:Y:S08]  /*3580*/  MUFU.EX2 R128, R128 ;  /* 0x0000008000807308 */ /* 0x000e300000000800 */
[----:B------:R-:W0:Y:S08]  /*3590*/  MUFU.EX2 R134, R134 ;  /* 0x0000008600867308 */ /* 0x000e300000000800 */
[----:B------:R-:W0:Y:S08]  /*35a0*/  MUFU.EX2 R129, R129 ;  /* 0x0000008100817308 */ /* 0x000e300000000800 */
[----:B------:R-:W0:Y:S01]  /*35b0*/  MUFU.EX2 R119, R119 ;  /* 0x0000007700777308 */ /* 0x000e220000000800 */
[----:B------:R-:W-:Y:S05]  /*35c0*/  @P2 BRA `(.L_x_5841) ;  /* 0x0000008000002947 */ /* 0x000fea0003800000 */
[----:B-1234-:R-:W-:Y:S01]  /*35d0*/  ISETP.NE.AND P3, PT, R88, c[0x0][0x174], PT ;  /* 0x00005d0058007a0c */ /* 0x01efe20003f65270 */
[----:B------:R-:W-:-:S12]  /*35e0*/  HFMA2.MMA R163, -RZ, RZ, 1.875, 0 ;  /* 0x3f800000ffa37435 */ /* 0x000fd800000001ff */
[----:B------:R-:W-:-:S04]  /*35f0*/  @P3 LEA.HI R159, R88, R88, RZ, 0x1 ;  /* 0x00000058589f3211 */ /* 0x000fc800078f08ff */
[----:B------:R-:W-:-:S04]  /*3600*/  @P3 LOP3.LUT R159, R159, 0x3ffffe, RZ, 0xc0, !PT ;  /* 0x003ffffe9f9f3812 */ /* 0x000fc800078ec0ff */
[----:B------:R-:W-:-:S04]  /*3610*/  @P3 IADD3 R159, -R159, R88, RZ ;  /* 0x000000589f9f3210 */ /* 0x000fc80007ffe1ff */
[----:B------:R-:W-:-:S04]  /*3620*/  @P3 LEA R164, R159, 0xa88, 0xa ;  /* 0x00000a889fa43811 */ /* 0x000fc800078e50ff */
[----:B------:R-:W-:-:S05]  /*3630*/  @P3 IADD3 R164, R164, R107, RZ ;  /* 0x0000006ba4a43210 */ /* 0x000fca0007ffe0ff */
[----:B------:R1:W2:Y:S02]  /*3640*/  @P3 LDS R163, [R164] ;  /* 0x00000000a4a33984 */ /* 0x0002a40000000800 */
.L_x_5841:
[----:B-1234-:R-:W-:Y:S05]  /*3650*/  BSYNC B0 ;  /* 0x0000000000007941 */ /* 0x01efea0003800000 */
.L_x_5840:
[----:B------:R-:W-:Y:S01]  /*3660*/  FMUL.FTZ R166, R118, R163 ;  /* 0x000000a376a67220 */ /* 0x000fe20000410000 */
[----:B------:R-:W-:Y:S01]  /*3670*/  ISETP.NE.AND P4, PT, R171, 0x1f, PT ;  /* 0x0000001fab00780c */ /* 0x000fe20003f85270 */
[----:B------:R-:W-:Y:S01]  /*3680*/  FMUL.FTZ R164, R8, R75 ;  /* 0x0000004b08a47220 */ /* 0x000fe20000410000 */
[----:B------:R-:W-:Y:S01]  /*3690*/  ISETP.GE.AND P3, PT, R83, 0x1, PT ;  /* 0x000000015300780c */ /* 0x000fe20003f66270 */
[C---:B0-----:R-:W-:Y:S01]  /*36a0*/  FFMA.FTZ R167, R119.reuse, R165, R160 ;  /* 0x000000a577a77223 */ /* 0x041fe200000100a0 */
[----:B------:R-:W-:Y:S01]  /*36b0*/  ISETP.GE.OR P0, PT, R88, c[0x0][0x174], P0 ;  /* 0x00005d0058007a0c */ /* 0x000fe20000706670 */
[----:B------:R-:W-:Y:S01]  /*36c0*/  FMUL.FTZ R166, R119, R166 ;  /* 0x000000a677a67220 */ /* 0x000fe20000410000 */
[----:B------:R-:W-:Y:S01]  /*36d0*/  BSSY B0, `(.L_x_5842) ;  /* 0x0000155000007945 */ /* 0x000fe20003800000 */
[----:B------:R-:W-:Y:S02]  /*36e0*/  FMUL.FTZ R159, R74, R99 ;  /* 0x000000634a9f7220 */ /* 0x000fe40000410000 */
[----:B------:R-:W-:-:S02]  /*36f0*/  FMUL.FTZ R165, R15, R75 ;  /* 0x0000004b0fa57220 */ /* 0x000fc40000410000 */
[C---:B------:R-:W-:Y:S02]  /*3700*/  FFMA.FTZ R167, R129.reuse, R167, R164 ;  /* 0x000000a781a77223 */ /* 0x040fe400000100a4 */
[----:B------:R-:W-:Y:S01]  /*3710*/  FMUL.FTZ R75, R129, R166 ;  /* 0x000000a6814b7220 */ /* 0x000fe20000410000 */
[----:B------:R-:W0:Y:S01]  /*3720*/  MUFU.EX2 R159, R159 ;  /* 0x0000009f009f7308 */ /* 0x000e220000000800 */
[----:B------:R-:W-:Y:S02]  /*3730*/  FMUL.FTZ R166, R125, R120 ;  /* 0x000000787da67220 */ /* 0x000fe40000410000 */
[----:B------:R-:W-:Y:S02]  /*3740*/  FFMA.FTZ R168, R134, R167, R165 ;  /* 0x000000a786a87223 */ /* 0x000fe400000100a5 */
[----:B------:R-:W-:Y:S02]  /*3750*/  FFMA.FTZ R74, R120, R158, R127 ;  /* 0x0000009e784a7223 */ /* 0x000fe4000001007f */
[----:B------:R-:W-:-:S02]  /*3760*/  FMUL.FTZ R167, R134, R75 ;  /* 0x0000004b86a77220 */ /* 0x000fc40000410000 */
[C---:B------:R-:W-:Y:S02]  /*3770*/  FMUL.FTZ R75, R121.reuse, R166 ;  /* 0x000000a6794b7220 */ /* 0x040fe40000410000 */
[C---:B------:R-:W-:Y:S02]  /*3780*/  FFMA.FTZ R168, R128.reuse, R168, R157 ;  /* 0x000000a880a87223 */ /* 0x040fe4000001009d */
        /* <DEDUP_REMOVED lines=9> */
[----:B------:R-:W-:-:S02]  /*3820*/  FMUL.FTZ R168, R131, R168 ;  /* 0x000000a883a87220 */ /* 0x000fc40000410000 */
[C---:B------:R-:W-:Y:S02]  /*3830*/  FMUL.FTZ R75, R124.reuse, R75 ;  /* 0x0000004b7c4b7220 */ /* 0x040fe40000410000 */
[C---:B0-----:R-:W-:Y:S02]  /*3840*/  FFMA.FTZ R169, R159.reuse, R169, R154 ;  /* 0x000000a99fa97223 */ /* 0x041fe4000001009a */
[----:B------:R-:W-:Y:S02]  /*3850*/  FFMA.FTZ R74, R124, R74, R147 ;  /* 0x0000004a7c4a7223 */ /* 0x000fe40000010093 */
[----:B------:R-:W-:Y:S02]  /*3860*/  FMUL.FTZ R168, R159, R168 ;  /* 0x000000a89fa87220 */ /* 0x000fe40000410000 */
[----:B------:R-:W-:Y:S02]  /*3870*/  FMUL.FTZ R166, R132, R75 ;  /* 0x0000004b84a67220 */ /* 0x000fe40000410000 */
[----:B------:R-:W-:-:S02]  /*3880*/  FFMA.FTZ R169, R133, R169, R152 ;  /* 0x000000a985a97223 */ /* 0x000fc40000010098 */
[C---:B------:R-:W-:Y:S02]  /*3890*/  FFMA.FTZ R74, R132.reuse, R74, R145 ;  /* 0x0000004a844a7223 */ /* 0x040fe40000010091 */
[C---:B------:R-:W-:Y:S02]  /*38a0*/  FMUL.FTZ R75, R133.reuse, R168 ;  /* 0x000000a8854b7220 */ /* 0x040fe40000410000 */
        /* <DEDUP_REMOVED lines=22> */
[----:B------:R-:W-:Y:S01]  /*3a10*/  FMUL.FTZ R170, R134, R75 ;  /* 0x0000004b86aa7220 */ /* 0x000fe20000410000 */
[----:B------:R-:W0:Y:S01]  /*3a20*/  SHFL.DOWN PT, R176, R166, 0x1, 0x1f ;  /* 0x08201f00a6b07f89 */ /* 0x000e2200000e0000 */
[----:B------:R-:W-:Y:S02]  /*3a30*/  FMUL.FTZ R167, R120, R167 ;  /* 0x000000a778a77220 */ /* 0x000fe40000410000 */
[----:B------:R-:W-:Y:S02]  /*3a40*/  FMUL.FTZ R168, R22, R105 ;  /* 0x0000006916a87220 */ /* 0x000fe40000410000 */
[C---:B------:R-:W-:Y:S01]  /*3a50*/  FFMA.FTZ R74, R129.reuse, R74, R126 ;  /* 0x0000004a814a7223 */ /* 0x040fe2000001007e */
[----:B------:R-:W1:Y:S01]  /*3a60*/  SHFL.DOWN PT, R174, R167, 0x1, 0x1f ;  /* 0x08201f00a7ae7f89 */ /* 0x000e6200000e0000 */
[----:B------:R-:W-:Y:S02]  /*3a70*/  FMUL.FTZ R170, R129, R170 ;  /* 0x000000aa81aa7220 */ /* 0x000fe40000410000 */
[----:B------:R-:W-:-:S02]  /*3a80*/  FMUL.FTZ R169, R23, R106 ;  /* 0x0000006a17a97220 */ /* 0x000fc40000410000 */
[C---:B------:R-:W-:Y:S02]  /*3a90*/  FFMA.FTZ R74, R119.reuse, R74, R168 ;  /* 0x0000004a774a7223 */ /* 0x040fe400000100a8 */
[----:B------:R-:W-:Y:S02]  /*3aa0*/  FMUL.FTZ R75, R119, R170 ;  /* 0x000000aa774b7220 */ /* 0x000fe40000410000 */
[C---:B------:R-:W-:Y:S02]  /*3ab0*/  FFMA.FTZ R172, R118.reuse, R74, R169 ;  /* 0x0000004a76ac7223 */ /* 0x040fe400000100a9 */
[----:B------:R-:W-:-:S03]  /*3ac0*/  FMUL.FTZ R175, R118, R75 ;  /* 0x0000004b76af7220 */ /* 0x000fc60000410000 */
[----:B------:R-:W2:Y:S04]  /*3ad0*/  SHFL.UP PT, R75, R172, 0x1, RZ ;  /* 0x04200000ac4b7989 */ /* 0x000ea800000e00ff */
[----:B------:R-:W3:Y:S01]  /*3ae0*/  SHFL.UP PT, R74, R175, 0x1, RZ ;  /* 0x04200000af4a7989 */ /* 0x000ee200000e00ff */
[C---:B0-----:R-:W-:Y:S02]  /*3af0*/  @P4 FFMA.FTZ R166, R167.reuse, R176, R166 ;  /* 0x000000b0a7a64223 */ /* 0x041fe400000100a6 */
[----:B-1----:R-:W-:Y:S01]  /*3b00*/  @P4 FMUL.FTZ R167, R167, R174 ;  /* 0x000000aea7a74220 */ /* 0x002fe20000410000 */
[----:B------:R-:W-:Y:S02]  /*3b10*/  ISETP.GE.U32.AND P4, PT, R171, 0x1e, PT ;  /* 0x0000001eab00780c */ /* 0x000fe40003f86070 */
[----:B------:R-:W0:Y:S04]  /*3b20*/  SHFL.DOWN PT, R174, R166, 0x2, 0x1f ;  /* 0x08401f00a6ae7f89 */ /* 0x000e2800000e0000 */
[----:B------:R-:W1:Y:S01]  /*3b30*/  SHFL.DOWN PT, R170, R167, 0x2, 0x1f ;  /* 0x08401f00a7aa7f89 */ /* 0x000e6200000e0000 */
[----:B--2---:R-:W-:-:S02]  /*3b40*/  @P3 FFMA.FTZ R172, R175, R75, R172 ;  /* 0x0000004bafac3223 */ /* 0x004fc400000100ac */
[----:B---3--:R-:W-:-:S03]  /*3b50*/  @P3 FMUL.FTZ R175, R175, R74 ;  /* 0x0000004aafaf3220 */ /* 0x008fc60000410000 */
[----:B------:R-:W2:Y:S01]  /*3b60*/  SHFL.UP PT, R75, R172, 0x2, RZ ;  /* 0x04400000ac4b7989 */ /* 0x000ea200000e00ff */
[----:B------:R-:W-:-:S03]  /*3b70*/  ISETP.GE.AND P3, PT, R83, 0x2, PT ;  /* 0x000000025300780c */ /* 0x000fc60003f66270 */
[----:B------:R-:W3:Y:S01]  /*3b80*/  SHFL.UP PT, R74, R175, 0x2, RZ ;  /* 0x04400000af4a7989 */ /* 0x000ee200000e00ff */
[C---:B0-----:R-:W-:Y:S02]  /*3b90*/  @!P4 FFMA.FTZ R166, R167.reuse, R174, R166 ;  /* 0x000000aea7a6c223 */ /* 0x041fe400000100a6 */
[----:B-1----:R-:W-:-:S03]  /*3ba0*/  @!P4 FMUL.FTZ R167, R167, R170 ;  /* 0x000000aaa7a7c220 */ /* 0x002fc60000410000 */
[----:B------:R-:W0:Y:S01]  /*3bb0*/  SHFL.DOWN PT, R174, R166, 0x4, 0x1f ;  /* 0x08801f00a6ae7f89 */ /* 0x000e2200000e0000 */
[----:B------:R-:W-:-:S03]  /*3bc0*/  ISETP.GE.U32.AND P4, PT, R171, 0x1c, PT ;  /* 0x0000001cab00780c */ /* 0x000fc60003f86070 */
[----:B------:R-:W1:Y:S01]  /*3bd0*/  SHFL.DOWN PT, R170, R167, 0x4, 0x1f ;  /* 0x08801f00a7aa7f89 */ /* 0x000e6200000e0000 */
[C---:B--2---:R-:W-:Y:S02]  /*3be0*/  @P3 FFMA.FTZ R172, R175.reuse, R75, R172 ;  /* 0x0000004bafac3223 */ /* 0x044fe400000100ac */
[----:B---3--:R-:W-:-:S03]  /*3bf0*/  @P3 FMUL.FTZ R175, R175, R74 ;  /* 0x0000004aafaf3220 */ /* 0x008fc60000410000 */
[----:B------:R-:W2:Y:S01]  /*3c00*/  SHFL.UP PT, R75, R172, 0x4, RZ ;  /* 0x04800000ac4b7989 */ /* 0x000ea200000e00ff */
[----:B------:R-:W-:-:S03]  /*3c10*/  ISETP.GE.AND P3, PT, R83, 0x4, PT ;  /* 0x000000045300780c */ /* 0x000fc60003f66270 */
[----:B------:R-:W3:Y:S01]  /*3c20*/  SHFL.UP PT, R74, R175, 0x4, RZ ;  /* 0x04800000af4a7989 */ /* 0x000ee200000e00ff */
[C---:B0-----:R-:W-:Y:S02]  /*3c30*/  @!P4 FFMA.FTZ R166, R167.reuse, R174, R166 ;  /* 0x000000aea7a6c223 */ /* 0x041fe400000100a6 */
[----:B-1----:R-:W-:-:S03]  /*3c40*/  @!P4 FMUL.FTZ R167, R167, R170 ;  /* 0x000000aaa7a7c220 */ /* 0x002fc60000410000 */
[----:B------:R-:W0:Y:S04]  /*3c50*/  SHFL.DOWN PT, R177, R166, 0x8, 0x1f ;  /* 0x09001f00a6b17f89 */ /* 0x000e2800000e0000 */
[----:B------:R-:W1:Y:S01]  /*3c60*/  SHFL.DOWN PT, R176, R167, 0x8, 0x1f ;  /* 0x09001f00a7b07f89 */ /* 0x000e6200000e0000 */
[C---:B--2---:R-:W-:Y:S01]  /*3c70*/  @P3 FFMA.FTZ R172, R175.reuse, R75, R172 ;  /* 0x0000004bafac3223 */ /* 0x044fe200000100ac */
[----:B------:R-:W-:Y:S01]  /*3c80*/  MOV R75, RZ ;  /* 0x000000ff004b7202 */ /* 0x000fe20000000f00 */
[----:B---3--:R-:W-:Y:S01]  /*3c90*/  @P3 FMUL.FTZ R175, R175, R74 ;  /* 0x0000004aafaf3220 */ /* 0x008fe20000410000 */
[----:B------:R-:W-:Y:S01]  /*3ca0*/  HFMA2.MMA R74, -RZ, RZ, 1.875, 0 ;  /* 0x3f800000ff4a7435 */ /* 0x000fe200000001ff */
[----:B------:R-:W-:Y:S01]  /*3cb0*/  ISETP.GE.U32.AND P3, PT, R171, 0x18, PT ;  /* 0x00000018ab00780c */ /* 0x000fe20003f66070 */
[----:B------:R-:W2:Y:S04]  /*3cc0*/  SHFL.UP PT, R174, R172, 0x8, RZ ;  /* 0x05000000acae7989 */ /* 0x000ea800000e00ff */
[----:B------:R-:W3:Y:S04]  /*3cd0*/  SHFL.UP PT, R170, R175, 0x8, RZ ;  /* 0x05000000afaa7989 */ /* 0x000ee800000e00ff */
[----:B------:R-:W-:Y:S01]  /*3ce0*/  @!P0 LDS.64 R74, [UR4+0x1308] ;  /* 0x00130804ff4a8984 */ /* 0x000fe20008000a00 */
[----:B------:R-:W-:-:S03]  /*3cf0*/  ISETP.GE.AND P0, PT, R83, 0x8, PT ;  /* 0x000000085300780c */ /* 0x000fc60003f06270 */
[C---:B0-----:R-:W-:Y:S02]  /*3d00*/  @!P3 FFMA.FTZ R166, R167.reuse, R177, R166 ;  /* 0x000000b1a7a6b223 */ /* 0x041fe400000100a6 */
[----:B-1----:R-:W-:Y:S01]  /*3d10*/  @!P3 FMUL.FTZ R167, R167, R176 ;  /* 0x000000b0a7a7b220 */ /* 0x002fe20000410000 */
        /* <DEDUP_REMOVED lines=11> */
[----:B------:R-:W-:Y:S01]  /*3dd0*/  SHFL.IDX PT, R176, R75, RZ, 0x1f ;  /* 0x00001fff4bb07589 */ /* 0x000fe200000e0000 */
[----:B--2---:R-:W-:-:S03]  /*3de0*/  @P0 FFMA.FTZ R172, R175, R174, R172 ;  /* 0x000000aeafac0223 */ /* 0x004fc600000100ac */
[----:B------:R-:W0:Y:S01]  /*3df0*/  SHFL.DOWN PT, R177, R167, 0x1, 0x1f ;  /* 0x08201f00a7b17f89 */ /* 0x000e2200000e0000 */
[----:B---3--:R-:W-:-:S03]  /*3e00*/  @P0 FMUL.FTZ R175, R175, R170 ;  /* 0x000000aaafaf0220 */ /* 0x008fc60000410000 */
[----:B-----5:R-:W-:Y:S01]  /*3e10*/  SHFL.IDX PT, R174, R136, RZ, 0x1f ;  /* 0x00001fff88ae7589 */ /* 0x020fe200000e0000 */
[----:B------:R-:W-:-:S03]  /*3e20*/  ISETP.GT.AND P0, PT, R83, 0x1e, PT ;  /* 0x0000001e5300780c */ /* 0x000fc60003f04270 */
[----:B------:R-:W-:Y:S04]  /*3e30*/  SHFL.UP PT, R172, R172, 0x1, RZ ;  /* 0x04200000acac7989 */ /* 0x000fe800000e00ff */
[----:B------:R-:W1:Y:S04]  /*3e40*/  SHFL.UP PT, R175, R175, 0x1, RZ ;  /* 0x04200000afaf7989 */ /* 0x000e6800000e00ff */
[----:B------:R-:W-:Y:S04]  /*3e50*/  SHFL.IDX PT, R166, R166, RZ, 0x1f ;  /* 0x00001fffa6a67589 */ /* 0x000fe800000e0000 */
[----:B------:R-:W2:Y:S01]  /*3e60*/  SHFL.IDX PT, R167, R167, RZ, 0x1f ;  /* 0x00001fffa7a77589 */ /* 0x000ea200000e0000 */
[----:B0-----:R-:W-:-:S04]  /*3e70*/  @P2 FFMA.FTZ R176, R177, R176, R178 ;  /* 0x000000b0b1b02223 */ /* 0x001fc800000100b2 */
[----:B------:R-:W-:-:S04]  /*3e80*/  FFMA.FTZ R162, R176, R163, R162 ;  /* 0x000000a3b0a27223 */ /* 0x000fc800000100a2 */
[----:B------:R-:W-:-:S04]  /*3e90*/  FFMA.FTZ R170, R118, R162, R161 ;  /* 0x000000a276aa7223 */ /* 0x000fc800000100a1 */
[----:B------:R-:W-:Y:S02]  /*3ea0*/  FFMA.FTZ R160, R119, R170, R160 ;  /* 0x000000aa77a07223 */ /* 0x000fe400000100a0 */
[----:B-1----:R-:W-:Y:S01]  /*3eb0*/  @P1 FFMA.FTZ R174, R175, R174, R172 ;  /* 0x000000aeafae1223 */ /* 0x002fe200000100ac */
[----:B------:R-:W-:Y:S01]  /*3ec0*/  ISETP.NE.AND P1, PT, R82, RZ, PT ;  /* 0x000000ff5200720c */ /* 0x000fe20003f25270 */
        /* <DEDUP_REMOVED lines=12> */
[C---:B------:R-:W-:Y:S02]  /*3f90*/  FFMA.FTZ R152, R133.reuse, R154, R152 ;  /* 0x0000009a85987223 */ /* 0x040fe40000010098 */
[C---:B------:R-:W-:Y:S02]  /*3fa0*/  FFMA.FTZ R145, R132.reuse, R147, R145 ;  /* 0x0000009384917223 */ /* 0x040fe40000010091 */
        /* <DEDUP_REMOVED lines=11> */
[----:B------:R-:W-:Y:S02]  /*4060*/  FFMA.FTZ R123, R4, R125, RZ ;  /* 0x0000007d047b7223 */ /* 0x000fe400000100ff */
[----:B------:R-:W-:Y:S02]  /*4070*/  FFMA.FTZ R161, R134, R155, R135 ;  /* 0x0000009b86a17223 */ /* 0x000fe40000010087 */
[----:B------:R-:W-:-:S02]  /*4080*/  FFMA.FTZ R128, R32, -R97, R125 ;  /* 0x8000006120807223 */ /* 0x000fc4000001007d */
[----:B------:R-:W-:Y:S02]  /*4090*/  FMUL.FTZ R121, R120, R97 ;  /* 0x0000006178797220 */ /* 0x000fe40000410000 */
[----:B------:R-:W-:Y:S02]  /*40a0*/  FFMA.FTZ R123, R5, R174, R123 ;  /* 0x000000ae057b7223 */ /* 0x000fe4000001007b */
[----:B------:R-:W-:Y:S02]  /*40b0*/  FFMA.FTZ R163, R129, R161, R126 ;  /* 0x000000a181a37223 */ /* 0x000fe4000001007e */
[----:B------:R-:W-:Y:S02]  /*40c0*/  FADD.FTZ R127, -R127, R174 ;  /* 0x000000ae7f7f7221 */ /* 0x000fe40000010100 */
[----:B------:R-:W-:Y:S02]  /*40d0*/  FMUL.FTZ R126, R138, R96 ;  /* 0x000000608a7e7220 */ /* 0x000fe40000410000 */
[----:B------:R-:W-:-:S02]  /*40e0*/  FFMA.FTZ R125, R121, R128, RZ ;  /* 0x00000080797d7223 */ /* 0x000fc400000100ff */
[----:B------:R-:W-:Y:S02]  /*40f0*/  FFMA.FTZ R130, R6, R157, R123 ;  /* 0x0000009d06827223 */ /* 0x000fe4000001007b */
[-C--:B------:R-:W-:Y:S02]  /*4100*/  FFMA.FTZ R140, R34, -R95.reuse, R157 ;  /* 0x8000005f228c7223 */ /* 0x080fe4000001009d */
[----:B------:R-:W-:Y:S02]  /*4110*/  FMUL.FTZ R123, R122, R95 ;  /* 0x0000005f7a7b7220 */ /* 0x000fe40000410000 */
[----:B------:R-:W-:Y:S02]  /*4120*/  FFMA.FTZ R125, R126, R127, R125 ;  /* 0x0000007f7e7d7223 */ /* 0x000fe4000001007d */
[----:B------:R-:W-:Y:S02]  /*4130*/  FFMA.FTZ R131, R7, R153, R130 ;  /* 0x0000009907837223 */ /* 0x000fe40000010082 */
[----:B------:R-:W-:-:S02]  /*4140*/  FFMA.FTZ R133, R35, -R98, R153 ;  /* 0x8000006223857223 */ /* 0x000fc40000010099 */
[----:B------:R-:W-:Y:S02]  /*4150*/  FMUL.FTZ R130, R146, R98 ;  /* 0x0000006292827220 */ /* 0x000fe40000410000 */
[----:B------:R-:W-:Y:S02]  /*4160*/  FFMA.FTZ R129, R123, R140, R125 ;  /* 0x0000008c7b817223 */ /* 0x000fe4000001007d */
[----:B------:R-:W-:Y:S02]  /*4170*/  FFMA.FTZ R134, R16, R148, R131 ;  /* 0x0000009410867223 */ /* 0x000fe40000010083 */
[-C--:B------:R-:W-:Y:S02]  /*4180*/  FFMA.FTZ R148, R28, -R91.reuse, R148 ;  /* 0x8000005b1c947223 */ /* 0x080fe40000010094 */
[----:B------:R-:W-:Y:S02]  /*4190*/  FMUL.FTZ R125, R124, R91 ;  /* 0x0000005b7c7d7220 */ /* 0x000fe40000410000 */
[----:B------:R-:W-:-:S02]  /*41a0*/  FFMA.FTZ R129, R130, R133, R129 ;  /* 0x0000008582817223 */ /* 0x000fc40000010081 */
        /* <DEDUP_REMOVED lines=21> */
[-C--:B------:R-:W-:Y:S02]  /*4300*/  FMUL.FTZ R135, R136, R101.reuse ;  /* 0x0000006588877220 */ /* 0x080fe40000410000 */
[----:B------:R-:W-:Y:S02]  /*4310*/  FFMA.FTZ R178, R26, -R101, R178 ;  /* 0x800000651ab27223 */ /* 0x000fe400000100b2 */
[----:B------:R-:W-:-:S02]  /*4320*/  FFMA.FTZ R176, R144, R174, R145 ;  /* 0x000000ae90b07223 */ /* 0x000fc40000010091 */
[----:B------:R-:W-:Y:S02]  /*4330*/  FFMA.FTZ R147, R15, R155, R180 ;  /* 0x0000009b0f937223 */ /* 0x000fe400000100b4 */
[-C--:B------:R-:W-:Y:S02]  /*4340*/  FMUL.FTZ R172, R158, R102.reuse ;  /* 0x000000669eac7220 */ /* 0x080fe40000410000 */
[----:B------:R-:W-:Y:S02]  /*4350*/  FFMA.FTZ R180, R27, -R102, R155 ;  /* 0x800000661bb47223 */ /* 0x000fe4000001009b */
[----:B------:R-:W-:Y:S02]  /*4360*/  FFMA.FTZ R145, R135, R178, R176 ;  /* 0x000000b287917223 */ /* 0x000fe400000100b0 */
[-C--:B------:R-:W-:Y:S02]  /*4370*/  FMUL.FTZ R149, R164, R103.reuse ;  /* 0x00000067a4957220 */ /* 0x080fe40000410000 */
[----:B------:R-:W-:-:S02]  /*4380*/  FFMA.FTZ R176, R20, -R103, R161 ;  /* 0x8000006714b07223 */ /* 0x000fc400000100a1 */
[----:B------:R-:W-:Y:S02]  /*4390*/  FFMA.FTZ R145, R172, R180, R145 ;  /* 0x000000b4ac917223 */ /* 0x000fe40000010091 */
        /* <DEDUP_REMOVED lines=9> */
[----:B------:R-:W-:Y:S02]  /*4430*/  FFMA.FTZ R119, R9, R163, R182 ;  /* 0x000000a309777223 */ /* 0x000fe400000100b6 */
[----:B------:R-:W-:-:S02]  /*4440*/  FMUL.FTZ R182, R162, R106 ;  /* 0x0000006aa2b67220 */ /* 0x000fc40000410000 */
[----:B------:R-:W-:Y:S02]  /*4450*/  FFMA.FTZ R155, R23, -R106, R169 ;  /* 0x8000006a179b7223 */ /* 0x000fe400000100a9 */
[----:B------:R-:W-:Y:S02]  /*4460*/  FFMA.FTZ R145, R153, R184, R145 ;  /* 0x000000b899917223 */ /* 0x000fe40000010091 */
[----:B------:R-:W-:Y:S02]  /*4470*/  FFMA.FTZ R118, R10, R147, R119 ;  /* 0x000000930a767223 */ /* 0x000fe40000010077 */
[----:B------:R-:W-:Y:S02]  /*4480*/  FFMA.FTZ R157, R182, R155, R145 ;  /* 0x0000009bb69d7223 */ /* 0x000fe40000010091 */
[----:B------:R-:W-:Y:S02]  /*4490*/  FFMA.FTZ R119, R11, R169, R118 ;  /* 0x000000a90b777223 */ /* 0x000fe40000010076 */
[C---:B--2---:R-:W-:Y:S01]  /*44a0*/  FFMA.FTZ R75, R167.reuse, R75, R166 ;  /* 0x0000004ba74b7223 */ /* 0x044fe200000100a6 */
[----:B------:R-:W0:Y:S01]  /*44b0*/  SHFL.DOWN PT, R118, R157, 0x1, 0x1f ;  /* 0x08201f009d767f89 */ /* 0x000e2200000e0000 */
[----:B------:R-:W-:-:S02]  /*44c0*/  FMUL.FTZ R74, R167, R74 ;  /* 0x0000004aa74a7220 */ /* 0x000fc40000410000 */
[C---:B------:R-:W-:Y:S01]  /*44d0*/  FMUL.FTZ R147, R117.reuse, R136 ;  /* 0x0000008875937220 */ /* 0x040fe20000410000 */
[----:B------:R-:W1:Y:S01]  /*44e0*/  SHFL.DOWN PT, R186, R119, 0x1, 0x1f ;  /* 0x08201f0077ba7f89 */ /* 0x000e6200000e0000 */
[----:B------:R-:W-:Y:S02]  /*44f0*/  FMUL.FTZ R145, R117, R150 ;  /* 0x0000009675917220 */ /* 0x000fe40000410000 */
[----:B------:R-:W-:Y:S01]  /*4500*/  FMUL.FTZ R147, R147, R178 ;  /* 0x000000b293937220 */ /* 0x000fe20000410000 */
[----:B------:R2:W-:Y:S01]  /*4510*/  @!P1 STS.64 [UR4+0x1308], R74 ;  /* 0x0013084aff009988 */ /* 0x0005e20008000a04 */
[----:B------:R-:W-:Y:S02]  /*4520*/  FMUL.FTZ R145, R145, R174 ;  /* 0x000000ae91917220 */ /* 0x000fe40000410000 */
[----:B------:R-:W-:Y:S02]  /*4530*/  FFMA.FTZ R147, R26, R136, R147 ;  /* 0x000000881a937223 */ /* 0x000fe40000010093 */
[----:B------:R-:W-:-:S02]  /*4540*/  FFMA.FTZ R150, R25, R150, R145 ;  /* 0x0000009619967223 */ /* 0x000fc40000010091 */
[----:B------:R-:W-:Y:S02]  /*4550*/  FADD.FTZ R43, R182, R43 ;  /* 0x0000002bb62b7221 */ /* 0x000fe40000010000 */
[----:B------:R-:W-:Y:S02]  /*4560*/  FADD.FTZ R42, R153, R42 ;  /* 0x0000002a992a7221 */ /* 0x000fe40000010000 */
        /* <DEDUP_REMOVED lines=27> */
[----:B------:R-:W-:Y:S02]  /*4720*/  FFMA.FTZ R145, R22, R170, R145 ;  /* 0x000000aa16917223 */ /* 0x000fe40000010091 */
[----:B------:R-:W-:Y:S02]  /*4730*/  FMUL.FTZ R74, R74, R127 ;  /* 0x0000007f4a4a7220 */ /* 0x000fe40000410000 */
        /* <DEDUP_REMOVED lines=16> */
[----:B------:R-:W-:Y:S02]  /*4840*/  FFMA.FTZ R143, R24, R156, R143 ;  /* 0x0000009c188f7223 */ /* 0x000fe4000001008f */
[----:B------:R-:W-:-:S02]  /*4850*/  FMUL.FTZ R75, R118, R176 ;  /* 0x000000b0764b7220 */ /* 0x000fc40000410000 */
[C---:B------:R-:W-:Y:S02]  /*4860*/  FMUL.FTZ R118, R117.reuse, R160 ;  /* 0x000000a075767220 */ /* 0x040fe40000410000 */
        /* <DEDUP_REMOVED lines=11> */
[----:B------:R-:W-:Y:S02]  /*4920*/  FFMA.FTZ R137, R28, R124, R75 ;  /* 0x0000007c1c897223 */ /* 0x000fe4000001004b */
[----:B------:R-:W1:Y:S01]  /*4930*/  SHFL.DOWN PT, R152, R119, 0x10, 0x1f ;  /* 0x0a001f0077987f89 */ /* 0x000e6200000e0000 */
[----:B------:R-:W-:-:S02]  /*4940*/  FMUL.FTZ R75, R117, R122 ;  /* 0x0000007a754b7220 */ /* 0x000fc40000410000 */
[----:B------:R-:W-:Y:S02]  /*4950*/  FMUL.FTZ R117, R117, R120 ;  /* 0x0000007875757220 */ /* 0x000fe40000410000 */
[----:B------:R-:W-:Y:S02]  /*4960*/  FFMA.FTZ R162, R23, R162, R118 ;  /* 0x000000a217a27223 */ /* 0x000fe40000010076 */
[----:B------:R-:W-:Y:S02]  /*4970*/  FMUL.FTZ R75, R75, R140 ;  /* 0x0000008c4b4b7220 */ /* 0x000fe40000410000 */
[----:B------:R-:W-:Y:S02]  /*4980*/  FMUL.FTZ R117, R117, R128 ;  /* 0x0000008075757220 */ /* 0x000fe40000410000 */
        /* <DEDUP_REMOVED lines=8> */
[----:B------:R-:W-:Y:S01]  /*4a10*/  ISETP.NE.AND P0, PT, R83, RZ, PT ;  /* 0x000000ff5300720c */ /* 0x000fe20003f05270 */
[----:B------:R-:W-:Y:S01]  /*4a20*/  FADD.FTZ R60, R143, R60 ;  /* 0x0000003c8f3c7221 */ /* 0x000fe20000010000 */
[----:B------:R-:W-:Y:S01]  /*4a30*/  MOV R118, R157 ;  /* 0x0000009d00767202 */ /* 0x000fe20000000f00 */
[----:B------:R-:W-:-:S02]  /*4a40*/  FADD.FTZ R63, R158, R63 ;  /* 0x0000003f9e3f7221 */ /* 0x000fc40000010000 */
[----:B------:R-:W-:Y:S02]  /*4a50*/  FADD.FTZ R49, R134, R49 ;  /* 0x0000003186317221 */ /* 0x000fe40000010000 */
[----:B------:R-:W-:Y:S02]  /*4a60*/  FADD.FTZ R59, R154, R59 ;  /* 0x0000003b9a3b7221 */ /* 0x000fe40000010000 */
        /* <DEDUP_REMOVED lines=27> */
.L_x_5843:
[----:B0-----:R-:W-:Y:S05]  /*4c20*/  BSYNC B0 ;  /* 0x0000000000007941 */ /* 0x001fea0003800000 */
.L_x_5842:
[----:B------:R-:W-:Y:S01]  /*4c30*/  MOV R74, c[0x0][0x1c0] ;  /* 0x00007000004a7a02 */ /* 0x000fe20000000f00 */
[----:B------:R-:W-:Y:S01]  /*4c40*/  UIADD3 UR4, UR4, 0x8, URZ ;  /* 0x0000000804047890 */ /* 0x000fe2000fffe03f */
[----:B------:R-:W-:-:S02]  /*4c50*/  MOV R75, c[0x0][0x1c4] ;  /* 0x00007100004b7a02 */ /* 0x000fc40000000f00 */
[C---:B------:R-:W-:Y:S02]  /*4c60*/  LEA R112, P0, R74.reuse, R112, 0x2 ;  /* 0x000000704a707211 */ /* 0x040fe400078010ff */
        /* <DEDUP_REMOVED lines=8> */
[C---:B------:R-:W-:Y:S02]  /*4cf0*/  LEA R110, P1, R74.reuse, R110, 0x2 ;  /* 0x0000006e4a6e7211 */ /* 0x040fe400078210ff */
        /* <DEDUP_REMOVED lines=8> */
.L_x_5839:
        /* <DEDUP_REMOVED lines=13> */
[----:B-----5:R0:W-:Y:S01]  /*4e50*/  STS.128 [R83.X16+0x600], R20 ;  /* 0x0006001453007388 */ /* 0x0201e2000000cc00 */
[----:B------:R-:W-:-:S06]  /*4e60*/  NOP ;  /* 0x0000000000007918 */ /* 0x000fcc0000000000 */
[----:B------:R-:W1:Y:S04]  /*4e70*/  LDS.128 R24, [R90+0x10] ;  /* 0x000010005a187984 */ /* 0x000e680000000c00 */
[----:B------:R-:W2:Y:S04]  /*4e80*/  LDS.128 R28, [R90+0x20] ;  /* 0x000020005a1c7984 */ /* 0x000ea80000000c00 */
[----:B------:R-:W3:Y:S01]  /*4e90*/  LDS.128 R4, [R90] ;  /* 0x000000005a047984 */ /* 0x000ee20000000c00 */
[----:B0-----:R-:W-:-:S03]  /*4ea0*/  IMAD R22, R80, c[0x0][0x2d8], RZ ;  /* 0x0000b60050167a24 */ /* 0x001fc600078e02ff */
[----:B------:R-:W0:Y:S01]  /*4eb0*/  LDS.128 R8, [R90+0x30] ;  /* 0x000030005a087984 */ /* 0x000e220000000c00 */
[----:B------:R-:W-:-:S03]  /*4ec0*/  IMAD R23, R79, c[0x0][0x2dc], R22 ;  /* 0x0000b7004f177a24 */ /* 0x000fc600078e0216 */
[----:B------:R-:W-:Y:S01]  /*4ed0*/  BAR.SYNC.DEFER_BLOCKING 0x0 ;  /* 0x0000000000007b1d */ /* 0x000fe20000010000 */
[----:B-1----:R-:W-:-:S05]  /*4ee0*/  FADD.FTZ R26, R26, R78 ;  /* 0x0000004e1a1a7221 */ /* 0x002fca0000010000 */
[----:B------:R-:W-:Y:S01]  /*4ef0*/  STS.128 [R90], R36 ;  /* 0x000000245a007388 */ /* 0x000fe20000000c00 */
[--C-:B------:R-:W-:Y:S02]  /*4f00*/  FADD.FTZ R24, R24, R78.reuse ;  /* 0x0000004e18187221 */ /* 0x100fe40000010000 */
        /* <DEDUP_REMOVED lines=8> */
[--C-:B---3--:R-:W-:Y:S01]  /*4f90*/  FADD.FTZ R4, R4, R78.reuse ;  /* 0x0000004e04047221 */ /* 0x108fe20000010000 */
[----:B------:R-:W-:Y:S01]  /*4fa0*/  FSETP.GTU.FTZ.AND P6, PT, R28, 20, PT ;  /* 0x41a000001c00780b */ /* 0x000fe20003fdc000 */
[--C-:B------:R-:W-:Y:S01]  /*4fb0*/  FADD.FTZ R30, R30, R78.reuse ;  /* 0x0000004e1e1e7221 */ /* 0x100fe20000010000 */
[----:B------:R-:W-:Y:S01]  /*4fc0*/  FSETP.GTU.FTZ.AND P5, PT, R29, 20, PT ;  /* 0x41a000001d00780b */ /* 0x000fe20003fbc000 */
[----:B------:R-:W-:Y:S01]  /*4fd0*/  FADD.FTZ R31, R31, R78 ;  /* 0x0000004e1f1f7221 */ /* 0x000fe20000010000 */
[----:B------:R-:W-:Y:S01]  /*4fe0*/  STS.128 [R90+0x10], R48 ;  /* 0x000010305a007388 */ /* 0x000fe20000000c00 */
[----:B------:R-:W-:Y:S01]  /*4ff0*/  @!P4 FMUL.FTZ R15, R26, -1.4426950216293334961 ;  /* 0xbfb8aa3b1a0fc820 */ /* 0x000fe20000410000 */
[----:B------:R-:W-:Y:S01]  /*5000*/  FSETP.GTU.FTZ.AND P0, PT, R30, 20, PT ;  /* 0x41a000001e00780b */ /* 0x000fe20003f1c000 */
[----:B------:R-:W-:Y:S01]  /*5010*/  @!P1 FMUL.FTZ R12, R24, -1.4426950216293334961 ;  /* 0xbfb8aa3b180c9820 */ /* 0x000fe20000410000 */
[----:B------:R-:W-:Y:S01]  /*5020*/  STS.128 [R90+0x20], R44 ;  /* 0x0000202c5a007388 */ /* 0x000fe20000000c00 */
[----:B------:R-:W-:-:S02]  /*5030*/  @!P3 FMUL.FTZ R14, R25, -1.4426950216293334961 ;  /* 0xbfb8aa3b190eb820 */ /* 0x000fc40000410000 */
[----:B------:R-:W1:Y:S01]  /*5040*/  @!P4 MUFU.EX2 R15, R15 ;  /* 0x0000000f000fc308 */ /* 0x000e620000000800 */
[----:B------:R-:W-:Y:S01]  /*5050*/  @!P2 FMUL.FTZ R16, R27, -1.4426950216293334961 ;  /* 0xbfb8aa3b1b10a820 */ /* 0x000fe20000410000 */
[----:B------:R-:W-:Y:S01]  /*5060*/  STS.128 [R90+0x30], R40 ;  /* 0x000030285a007388 */ /* 0x000fe20000000c00 */
[----:B0-----:R-:W-:Y:S01]  /*5070*/  FADD.FTZ R22, R9, R78 ;  /* 0x0000004e09167221 */ /* 0x001fe20000010000 */
[----:B------:R-:W-:-:S06]  /*5080*/  NOP ;  /* 0x0000000000007918 */ /* 0x000fcc0000000000 */
[----:B------:R-:W0:Y:S01]  /*5090*/  @!P1 MUFU.EX2 R12, R12 ;  /* 0x0000000c000c9308 */ /* 0x000e220000000800 */
[----:B------:R-:W-:Y:S04]  /*50a0*/  LDS.128 R24, [R83.X16+0x200] ;  /* 0x0002000053187984 */ /* 0x000fe8000000cc00 */
[----:B------:R-:W-:Y:S01]  /*50b0*/  LDS.128 R32, [R83.X16+0x600] ;  /* 0x0006000053207984 */ /* 0x000fe2000000cc00 */
[----:B-1----:R-:W-:Y:S02]  /*50c0*/  @!P4 FADD.FTZ R15, R15, 1 ;  /* 0x3f8000000f0fc421 */ /* 0x002fe40000010000 */
[----:B------:R-:W1:Y:S08]  /*50d0*/  @!P3 MUFU.EX2 R14, R14 ;  /* 0x0000000e000eb308 */ /* 0x000e700000000800 */
[----:B------:R-:W2:Y:S01]  /*50e0*/  @!P4 MUFU.RCP R15, R15 ;  /* 0x0000000f000fc308 */ /* 0x000ea20000001000 */
[----:B0-----:R-:W-:-:S07]  /*50f0*/  @!P1 FADD.FTZ R13, R12, 1 ;  /* 0x3f8000000c0d9421 */ /* 0x001fce0000010000 */
[----:B------:R0:W3:Y:S01]  /*5100*/  @!P1 MUFU.RCP R17, R13 ;  /* 0x0000000d00119308 */ /* 0x0000e20000001000 */
[----:B-1----:R-:W-:Y:S02]  /*5110*/  @!P3 FADD.FTZ R12, R14, 1 ;  /* 0x3f8000000e0cb421 */ /* 0x002fe40000010000 */
[----:B------:R-:W-:Y:S02]  /*5120*/  @!P6 FMUL.FTZ R14, R28, -1.4426950216293334961 ;  /* 0xbfb8aa3b1c0ee820 */ /* 0x000fe40000410000 */
[----:B--2---:R-:W-:Y:S01]  /*5130*/  @!P4 FMUL.FTZ R58, R58, R15 ;  /* 0x0000000f3a3ac220 */ /* 0x004fe20000410000 */
[----:B------:R-:W-:Y:S02]  /*5140*/  FSETP.GTU.FTZ.AND P4, PT, R4, 20, PT ;  /* 0x41a000000400780b */ /* 0x000fe40003f9c000 */
[----:B------:R-:W1:Y:S01]  /*5150*/  @!P3 MUFU.RCP R12, R12 ;  /* 0x0000000c000cb308 */ /* 0x000e620000001000 */
[----:B0-----:R-:W-:Y:S02]  /*5160*/  @!P5 FMUL.FTZ R13, R29, -1.4426950216293334961 ;  /* 0xbfb8aa3b1d0dd820 */ /* 0x001fe40000410000 */
[----:B---3--:R-:W-:Y:S01]  /*5170*/  @!P1 FMUL.FTZ R56, R56, R17 ;  /* 0x0000001138389220 */ /* 0x008fe20000410000 */
[----:B------:R-:W-:-:S04]  /*5180*/  FSETP.GTU.FTZ.AND P1, PT, R31, 20, PT ;  /* 0x41a000001f00780b */ /* 0x000fc80003f3c000 */
[----:B------:R-:W0:Y:S01]  /*5190*/  @!P2 MUFU.EX2 R16, R16 ;  /* 0x000000100010a308 */ /* 0x000e220000000800 */
[----:B------:R-:W-:Y:S02]  /*51a0*/  FADD.FTZ R17, R8, R78 ;  /* 0x0000004e08117221 */ /* 0x000fe40000010000 */
[----:B------:R-:W-:Y:S02]  /*51b0*/  @!P0 FMUL.FTZ R8, R30, -1.4426950216293334961 ;  /* 0xbfb8aa3b1e088820 */ /* 0x000fe40000410000 */
[----:B------:R-:W-:-:S03]  /*51c0*/  @!P4 FMUL.FTZ R4, R4, -1.4426950216293334961 ;  /* 0xbfb8aa3b0404c820 */ /* 0x000fc60000410000 */
[----:B------:R-:W2:Y:S01]  /*51d0*/  @!P6 MUFU.EX2 R14, R14 ;  /* 0x0000000e000ee308 */ /* 0x000ea20000000800 */
[----:B-1----:R-:W-:Y:S01]  /*51e0*/  @!P3 FMUL.FTZ R57, R57, R12 ;  /* 0x0000000c3939b220 */ /* 0x002fe20000410000 */
[----:B------:R-:W-:Y:S01]  /*51f0*/  FSETP.GTU.FTZ.AND P3, PT, R17, 20, PT ;  /* 0x41a000001100780b */ /* 0x000fe20003f7c000 */
[----:B------:R-:W-:Y:S02]  /*5200*/  @!P1 FMUL.FTZ R12, R31, -1.4426950216293334961 ;  /* 0xbfb8aa3b1f0c9820 */ /* 0x000fe40000410000 */
[----:B------:R-:W-:Y:S03]  /*5210*/  LDS.128 R28, [R83.X16+0x400] ;  /* 0x00040000531c7984 */ /* 0x000fe6000000cc00 */
[----:B------:R-:W1:Y:S01]  /*5220*/  @!P5 MUFU.EX2 R13, R13 ;  /* 0x0000000d000dd308 */ /* 0x000e620000000800 */
[----:B0-----:R-:W-:-:S06]  /*5230*/  @!P2 FADD.FTZ R16, R16, 1 ;  /* 0x3f8000001010a421 */ /* 0x001fcc0000010000 */
[----:B------:R-:W-:Y:S01]  /*5240*/  @!P3 FMUL.FTZ R17, R17, -1.4426950216293334961 ;  /* 0xbfb8aa3b1111b820 */ /* 0x000fe20000410000 */
[----:B------:R-:W0:Y:S01]  /*5250*/  @!P4 MUFU.EX2 R4, R4 ;  /* 0x000000040004c308 */ /* 0x000e220000000800 */
[----:B--2---:R-:W-:-:S07]  /*5260*/  @!P6 FADD.FTZ R14, R14, 1 ;  /* 0x3f8000000e0ee421 */ /* 0x004fce0000010000 */
[----:B------:R2:W3:Y:S01]  /*5270*/  @!P1 MUFU.EX2 R18, R12 ;  /* 0x0000000c00129308 */ /* 0x0004e20000000800 */
[----:B-1----:R-:W-:-:S07]  /*5280*/  @!P5 FADD.FTZ R15, R13, 1 ;  /* 0x3f8000000d0fd421 */ /* 0x002fce0000010000 */
[----:B------:R-:W-:Y:S01]  /*5290*/  @!P0 MUFU.EX2 R8, R8 ;  /* 0x0000000800088308 */ /* 0x000fe20000000800 */
[----:B--2---:R-:W-:Y:S01]  /*52a0*/  SHF.L.U32 R12, R74, 0x9, RZ ;  /* 0x000000094a0c7819 */ /* 0x004fe200000006ff */
[----:B0-----:R-:W-:-:S03]  /*52b0*/  @!P4 FADD.FTZ R4, R4, 1 ;  /* 0x3f8000000404c421 */ /* 0x001fc60000010000 */
[----:B------:R-:W-:-:S03]  /*52c0*/  SHF.R.S32.HI R13, RZ, 0x1f, R12 ;  /* 0x0000001fff0d7819 */ /* 0x000fc6000001140c */
[----:B------:R-:W0:Y:S01]  /*52d0*/  @!P2 MUFU.RCP R16, R16 ;  /* 0x000000100010a308 */ /* 0x000e220000001000 */
[----:B---3--:R-:W-:-:S07]  /*52e0*/  @!P1 FADD.FTZ R18, R18, 1 ;  /* 0x3f80000012129421 */ /* 0x008fce0000010000 */
[----:B------:R1:W2:Y:S08]  /*52f0*/  @!P6 MUFU.RCP R21, R14 ;  /* 0x0000000e0015e308 */ /* 0x0002b00000001000 */
[----:B------:R-:W3:Y:S01]  /*5300*/  @!P5 MUFU.RCP R20, R15 ;  /* 0x0000000f0014d308 */ /* 0x000ee20000001000 */
[----:B0-----:R-:W-:Y:S01]  /*5310*/  @!P2 FMUL.FTZ R59, R59, R16 ;  /* 0x000000103b3ba220 */ /* 0x001fe20000410000 */
[----:B------:R-:W-:Y:S01]  /*5320*/  FSETP.GTU.FTZ.AND P2, PT, R22, 20, PT ;  /* 0x41a000001600780b */ /* 0x000fe20003f5c000 */
[----:B------:R-:W-:-:S02]  /*5330*/  FADD.FTZ R16, R5, R78 ;  /* 0x0000004e05107221 */ /* 0x000fc40000010000 */
[----:B-1----:R-:W-:-:S03]  /*5340*/  FADD.FTZ R14, R10, R78 ;  /* 0x0000004e0a0e7221 */ /* 0x002fc60000010000 */
[----:B------:R0:W-:Y:S01]  /*5350*/  @!P3 MUFU.EX2 R19, R17 ;  /* 0x000000110013b308 */ /* 0x0001e20000000800 */
[----:B--2---:R-:W-:Y:S01]  /*5360*/  @!P6 FMUL.FTZ R60, R60, R21 ;  /* 0x000000153c3ce220 */ /* 0x004fe20000410000 */
[----:B------:R-:W-:Y:S01]  /*5370*/  FSETP.GTU.FTZ.AND P6, PT, R14, 20, PT ;  /* 0x41a000000e00780b */ /* 0x000fe20003fdc000 */
[----:B------:R-:W-:-:S04]  /*5380*/  IMAD R21, R77, c[0x0][0x2e0], RZ ;  /* 0x0000b8004d157a24 */ /* 0x000fc800078e02ff */
[----:B------:R-:W-:Y:S01]  /*5390*/  IMAD R21, R0, c[0x0][0x2e4], R21 ;  /* 0x0000b90000157a24 */ /* 0x000fe200078e0215 */
[----:B------:R1:W2:Y:S01]  /*53a0*/  @!P4 MUFU.RCP R15, R4 ;  /* 0x00000004000fc308 */ /* 0x0002a20000001000 */
[----:B0-----:R-:W-:Y:S02]  /*53b0*/  @!P0 FADD.FTZ R17, R8, 1 ;  /* 0x3f80000008118421 */ /* 0x001fe40000010000 */
[----:B------:R-:W-:-:S04]  /*53c0*/  IMAD.WIDE.U32 R8, R79, c[0x0][0x2d8], R12 ;  /* 0x0000b6004f087a25 */ /* 0x000fc800078e000c */
[----:B---3--:R-:W-:Y:S01]  /*53d0*/  @!P5 FMUL.FTZ R61, R61, R20 ;  /* 0x000000143d3dd220 */ /* 0x008fe20000410000 */
[----:B------:R-:W0:Y:S01]  /*53e0*/  @!P1 MUFU.RCP R18, R18 ;  /* 0x0000001200129308 */ /* 0x000e220000001000 */
[----:B------:R-:W-:Y:S01]  /*53f0*/  IADD3 R9, R9, R23, RZ ;  /* 0x0000001709097210 */ /* 0x000fe20007ffe0ff */
[----:B------:R-:W-:Y:S02]  /*5400*/  @!P2 FMUL.FTZ R10, R22, -1.4426950216293334961 ;  /* 0xbfb8aa3b160aa820 */ /* 0x000fe40000410000 */
[----:B------:R-:W-:Y:S02]  /*5410*/  FADD.FTZ R20, R6, R78 ;  /* 0x0000004e06147221 */ /* 0x000fe40000010000 */
[----:B-1----:R-:W-:Y:S02]  /*5420*/  IMAD.WIDE.U32 R4, R0, c[0x0][0x2e0], R8 ;  /* 0x0000b80000047a25 */ /* 0x002fe400078e0008 */
[----:B------:R-:W1:Y:S02]  /*5430*/  @!P0 MUFU.RCP R17, R17 ;  /* 0x0000001100118308 */ /* 0x000e640000001000 */
[----:B--2---:R-:W-:Y:S01]  /*5440*/  @!P4 FMUL.FTZ R52, R52, R15 ;  /* 0x0000000f3434c220 */ /* 0x004fe20000410000 */
[----:B------:R-:W-:Y:S01]  /*5450*/  IADD3 R5, R5, R21, RZ ;  /* 0x0000001505057210 */ /* 0x000fe20007ffe0ff */
[--C-:B------:R-:W-:Y:S01]  /*5460*/  FADD.FTZ R23, R11, R78.reuse ;  /* 0x0000004e0b177221 */ /* 0x100fe20000010000 */
[----:B------:R-:W-:Y:S01]  /*5470*/  LEA R6, P4, R4, c[0x0][0x330], 0x2 ;  /* 0x0000cc0004067a11 */ /* 0x000fe200078810ff */
[----:B------:R-:W-:-:S02]  /*5480*/  FADD.FTZ R22, R7, R78 ;  /* 0x0000004e07167221 */ /* 0x000fc40000010000 */
[----:B0-----:R-:W-:Y:S01]  /*5490*/  @!P1 FMUL.FTZ R63, R63, R18 ;  /* 0x000000123f3f9220 */ /* 0x001fe20000410000 */
[----:B------:R-:W-:Y:S01]  /*54a0*/  LEA.HI.X R7, R4, c[0x0][0x334], R5, 0x2, P4 ;  /* 0x0000cd0004077a11 */ /* 0x000fe200020f1405 */
[----:B------:R-:W-:Y:S01]  /*54b0*/  @!P6 FMUL.FTZ R14, R14, -1.4426950216293334961 ;  /* 0xbfb8aa3b0e0ee820 */ /* 0x000fe20000410000 */
[----:B------:R-:W-:Y:S01]  /*54c0*/  FSETP.GTU.FTZ.AND P5, PT, R23, 20, PT ;  /* 0x41a000001700780b */ /* 0x000fe20003fbc000 */
[----:B------:R-:W0:Y:S01]  /*54d0*/  @!P2 MUFU.EX2 R11, R10 ;  /* 0x0000000a000ba308 */ /* 0x000e220000000800 */
[----:B------:R-:W-:Y:S01]  /*54e0*/  FSETP.GTU.FTZ.AND P1, PT, R20, 20, PT ;  /* 0x41a000001400780b */ /* 0x000fe20003f3c000 */
[----:B------:R-:W-:Y:S01]  /*54f0*/  @!P3 FADD.FTZ R19, R19, 1 ;  /* 0x3f8000001313b421 */ /* 0x000fe20000010000 */
[----:B------:R-:W-:Y:S01]  /*5500*/  FSETP.GTU.FTZ.AND P4, PT, R22, 20, PT ;  /* 0x41a000001600780b */ /* 0x000fe20003f9c000 */
[----:B-1----:R-:W-:Y:S01]  /*5510*/  @!P0 FMUL.FTZ R62, R62, R17 ;  /* 0x000000113e3e8220 */ /* 0x002fe20000410000 */
[----:B------:R-:W-:Y:S01]  /*5520*/  FSETP.GTU.FTZ.AND P0, PT, R16, 20, PT ;  /* 0x41a000001000780b */ /* 0x000fe20003f1c000 */
[----:B------:R-:W-:-:S02]  /*5530*/  IMAD.WIDE.U32 R12, R79, c[0x0][0x2f8], R12 ;  /* 0x0000be004f0c7a25 */ /* 0x000fc400078e000c */
[----:B------:R-:W1:Y:S04]  /*5540*/  @!P6 MUFU.EX2 R14, R14 ;  /* 0x0000000e000ee308 */ /* 0x000e680000000800 */
[----:B------:R-:W-:Y:S02]  /*5550*/  @!P5 FMUL.FTZ R9, R23, -1.4426950216293334961 ;  /* 0xbfb8aa3b1709d820 */ /* 0x000fe40000410000 */
[----:B------:R-:W-:Y:S02]  /*5560*/  @!P1 FMUL.FTZ R5, R20, -1.4426950216293334961 ;  /* 0xbfb8aa3b14059820 */ /* 0x000fe40000410000 */
[----:B------:R-:W-:Y:S01]  /*5570*/  @!P4 FMUL.FTZ R8, R22, -1.4426950216293334961 ;  /* 0xbfb8aa3b1608c820 */ /* 0x000fe20000410000 */
[----:B------:R-:W2:Y:S01]  /*5580*/  @!P5 MUFU.EX2 R15, R9 ;  /* 0x00000009000fd308 */ /* 0x000ea20000000800 */
[----:B------:R-:W3:Y:S01]  /*5590*/  LDS.128 R20, [R83.X16] ;  /* 0x0000000053147984 */ /* 0x000ee2000000cc00 */
[----:B------:R-:W-:-:S02]  /*55a0*/  @!P0 FMUL.FTZ R4, R16, -1.4426950216293334961 ;  /* 0xbfb8aa3b10048820 */ /* 0x000fc40000410000 */
[----:B0-----:R-:W-:Y:S02]  /*55b0*/  @!P2 FADD.FTZ R11, R11, 1 ;  /* 0x3f8000000b0ba421 */ /* 0x001fe40000010000 */
[----:B-1----:R-:W-:Y:S02]  /*55c0*/  @!P6 FADD.FTZ R14, R14, 1 ;  /* 0x3f8000000e0ee421 */ /* 0x002fe40000010000 */
[----:B------:R-:W-:Y:S08]  /*55d0*/  @!P0 MUFU.EX2 R4, R4 ;  /* 0x0000000400048308 */ /* 0x000ff00000000800 */
[----:B------:R-:W0:Y:S01]  /*55e0*/  @!P1 MUFU.EX2 R5, R5 ;  /* 0x0000000500059308 */ /* 0x000e220000000800 */
[----:B--2---:R-:W-:-:S07]  /*55f0*/  @!P5 FADD.FTZ R15, R15, 1 ;  /* 0x3f8000000f0fd421 */ /* 0x004fce0000010000 */
[----:B------:R1:W2:Y:S01]  /*5600*/  @!P4 MUFU.EX2 R10, R8 ;  /* 0x00000008000ac308 */ /* 0x0002a20000000800 */
[----:B0-----:R-:W-:-:S07]  /*5610*/  @!P1 FADD.FTZ R9, R5, 1 ;  /* 0x3f80000005099421 */ /* 0x001fce0000010000 */
[----:B------:R-:W0:Y:S01]  /*5620*/  @!P3 MUFU.RCP R19, R19 ;  /* 0x000000130013b308 */ /* 0x000e220000001000 */
[----:B-1----:R-:W-:Y:S02]  /*5630*/  @!P0 FADD.FTZ R8, R4, 1 ;  /* 0x3f80000004088421 */ /* 0x002fe40000010000 */
[----:B------:R-:W-:-:S04]  /*5640*/  IMAD.WIDE R4, R75, 0x10, R6 ;  /* 0x000000104b047825 */ /* 0x000fc800078e0206 */
[----:B--2---:R-:W-:Y:S01]  /*5650*/  @!P4 FADD.FTZ R10, R10, 1 ;  /* 0x3f8000000a0ac421 */ /* 0x004fe20000010000 */
[----:B---3--:R-:W-:Y:S01]  /*5660*/  STG.E.128 [R4.64], R20 ;  /* 0x0000001404007986 */ /* 0x008fe2000c101d06 */
[----:B------:R-:W1:Y:S01]  /*5670*/  @!P2 MUFU.RCP R16, R11 ;  /* 0x0000000b0010a308 */ /* 0x000e620000001000 */
[----:B------:R-:W-:Y:S02]  /*5680*/  FADD.FTZ R6, R52, R89 ;  /* 0x0000005934067221 */ /* 0x000fe40000010000 */
[----:B------:R-:W-:Y:S04]  /*5690*/  STG.E.128 [R4.64+0x200], R24 ;  /* 0x0002001804007986 */ /* 0x000fe8000c101d06 */
[----:B------:R-:W-:Y:S01]  /*56a0*/  STG.E.128 [R4.64+0x400], R28 ;  /* 0x0004001c04007986 */ /* 0x000fe2000c101d06 */
[----:B------:R-:W2:Y:S01]  /*56b0*/  @!P6 MUFU.RCP R17, R14 ;  /* 0x0000000e0011e308 */ /* 0x000ea20000001000 */
[----:B0-----:R-:W-:Y:S01]  /*56c0*/  @!P3 FMUL.FTZ R64, R64, R19 ;  /* 0x000000134040b220 */ /* 0x001fe20000410000 */
[----:B------:R-:W-:Y:S01]  /*56d0*/  IADD3 R86, P3, R86, -0x800, RZ ;  /* 0xfffff80056567810 */ /* 0x000fe20007f7e0ff */
[----:B------:R0:W-:Y:S03]  /*56e0*/  STG.E.128 [R4.64+0x600], R32 ;  /* 0x0006002004007986 */ /* 0x0001e6000c101d06 */
[----:B------:R-:W-:Y:S01]  /*56f0*/  IADD3.X R87, R87, -0x1, RZ, P3, !PT ;  /* 0xffffffff57577810 */ /* 0x000fe20001ffe4ff */
[----:B------:R-:W-:Y:S01]  /*5700*/  BAR.SYNC.DEFER_BLOCKING 0x0 ;  /* 0x0000000000007b1d */ /* 0x000fe20000010000 */
[----:B-1----:R-:W-:Y:S01]  /*5710*/  @!P2 FMUL.FTZ R65, R65, R16 ;  /* 0x000000104141a220 */ /* 0x002fe20000410000 */
[----:B------:R-:W-:-:S04]  /*5720*/  IADD3 R84, P2, R84, -0x800, RZ ;  /* 0xfffff80054547810 */ /* 0x000fc80007f5e0ff */
[----:B------:R-:W1:Y:S01]  /*5730*/  @!P0 MUFU.RCP R8, R8 ;  /* 0x0000000800088308 */ /* 0x000e620000001000 */
[----:B------:R-:W-:Y:S01]  /*5740*/  IADD3.X R85, R85, -0x1, RZ, P2, !PT ;  /* 0xffffffff55557810 */ /* 0x000fe200017fe4ff */
[----:B--2---:R-:W-:-:S06]  /*5750*/  @!P6 FMUL.FTZ R66, R66, R17 ;  /* 0x000000114242e220 */ /* 0x004fcc0000410000 */
[----:B------:R-:W2:Y:S08]  /*5760*/  @!P1 MUFU.RCP R9, R9 ;  /* 0x0000000900099308 */ /* 0x000eb00000001000 */
[----:B------:R-:W3:Y:S01]  /*5770*/  @!P4 MUFU.RCP R10, R10 ;  /* 0x0000000a000ac308 */ /* 0x000ee20000001000 */
[----:B-1----:R-:W-:Y:S01]  /*5780*/  @!P0 FMUL.FTZ R53, R53, R8 ;  /* 0x0000000835358220 */ /* 0x002fe20000410000 */
[----:B------:R1:W-:Y:S03]  /*5790*/  STS.128 [R90+0x10], R56 ;  /* 0x000010385a007388 */ /* 0x0003e60000000c00 */
[----:B------:R-:W-:Y:S01]  /*57a0*/  FADD.FTZ R7, R6, R53 ;  /* 0x0000003506077221 */ /* 0x000fe20000010000 */
[----:B------:R4:W-:Y:S02]  /*57b0*/  STS.128 [R90+0x20], R60 ;  /* 0x0000203c5a007388 */ /* 0x0009e40000000c00 */
[----:B------:R-:W5:Y:S01]  /*57c0*/  @!P5 MUFU.RCP R18, R15 ;  /* 0x0000000f0012d308 */ /* 0x000f620000001000 */
[----:B--2---:R-:W-:-:S04]  /*57d0*/  @!P1 FMUL.FTZ R54, R54, R9 ;  /* 0x0000000936369220 */ /* 0x004fc80000410000 */
[----:B------:R-:W-:Y:S02]  /*57e0*/  FADD.FTZ R6, R7, R54 ;  /* 0x0000003607067221 */ /* 0x000fe40000010000 */
[----:B---3--:R-:W-:-:S04]  /*57f0*/  @!P4 FMUL.FTZ R55, R55, R10 ;  /* 0x0000000a3737c220 */ /* 0x008fc80000410000 */
[----:B------:R-:W-:Y:S01]  /*5800*/  FADD.FTZ R7, R6, R55 ;  /* 0x0000003706077221 */ /* 0x000fe20000010000 */
[----:B------:R-:W-:Y:S01]  /*5810*/  STS.128 [R90], R52 ;  /* 0x000000345a007388 */ /* 0x000fe20000000c00 */
[----:B------:R-:W-:Y:S02]  /*5820*/  IMAD R6, R80, c[0x0][0x2f8], RZ ;  /* 0x0000be0050067a24 */ /* 0x000fe400078e02ff */
[----:B-----5:R-:W-:Y:S02]  /*5830*/  @!P5 FMUL.FTZ R67, R67, R18 ;  /* 0x000000124343d220 */ /* 0x020fe40000410000 */
[----:B0-----:R-:W-:Y:S02]  /*5840*/  IMAD R5, R79, c[0x0][0x2fc], R6 ;  /* 0x0000bf004f057a24 */ /* 0x001fe400078e0206 */
[----:B------:R-:W-:Y:S01]  /*5850*/  FADD.FTZ R4, R7, R56 ;  /* 0x0000003807047221 */ /* 0x000fe20000010000 */
[----:B------:R-:W-:Y:S01]  /*5860*/  STS.128 [R90+0x30], R64 ;  /* 0x000030405a007388 */ /* 0x000fe20000000c00 */
[----:B------:R-:W-:-:S06]  /*5870*/  NOP ;  /* 0x0000000000007918 */ /* 0x000fcc0000000000 */
[----:B------:R-:W0:Y:S01]  /*5880*/  LDS.128 R8, [R83.X16] ;  /* 0x0000000053087984 */ /* 0x000e22000000cc00 */
[----:B------:R-:W-:Y:S01]  /*5890*/  IADD3 R13, R13, R5, RZ ;  /* 0x000000050d0d7210 */ /* 0x000fe20007ffe0ff */
[----:B------:R-:W-:Y:S02]  /*58a0*/  IMAD R5, R77, c[0x0][0x300], RZ ;  /* 0x0000c0004d057a24 */ /* 0x000fe400078e02ff */
[----:B------:R-:W2:Y:S01]  /*58b0*/  LDS.128 R16, [R83.X16+0x200] ;  /* 0x0002000053107984 */ /* 0x000ea2000000cc00 */
[----:B-1----:R-:W-:Y:S02]  /*58c0*/  FADD.FTZ R57, R4, R57 ;  /* 0x0000003904397221 */ /* 0x002fe40000010000 */
[C---:B------:R-:W-:Y:S01]  /*58d0*/  IMAD R7, R0.reuse, c[0x0][0x304], R5 ;  /* 0x0000c10000077a24 */ /* 0x040fe200078e0205 */
[----:B------:R-:W1:Y:S01]  /*58e0*/  LDS.128 R20, [R83.X16+0x400] ;  /* 0x0004000053147984 */ /* 0x000e62000000cc00 */
        /* <DEDUP_REMOVED lines=16> */
[----:B0-----:R0:W-:Y:S03]  /*59f0*/  STG.E.128 [R4.64], R8 ;  /* 0x0000000804007986 */ /* 0x0011e6000c101d06 */
[----:B------:R-:W-:Y:S01]  /*5a00*/  FADD.FTZ R64, R63, R64 ;  /* 0x000000403f407221 */ /* 0x000fe20000010000 */
[----:B--2---:R0:W-:Y:S03]  /*5a10*/  STG.E.128 [R4.64+0x200], R16 ;  /* 0x0002001004007986 */ /* 0x0041e6000c101d06 */
[----:B------:R-:W-:Y:S01]  /*5a20*/  FADD.FTZ R65, R64, R65 ;  /* 0x0000004140417221 */ /* 0x000fe20000010000 */
[----:B-1----:R0:W-:Y:S03]  /*5a30*/  STG.E.128 [R4.64+0x400], R20 ;  /* 0x0004001404007986 */ /* 0x0021e6000c101d06 */
[----:B------:R-:W-:Y:S01]  /*5a40*/  FADD.FTZ R66, R65, R66 ;  /* 0x0000004241427221 */ /* 0x000fe20000010000 */
[----:B---3--:R0:W-:Y:S03]  /*5a50*/  STG.E.128 [R4.64+0x600], R24 ;  /* 0x0006001804007986 */ /* 0x0081e6000c101d06 */
[----:B------:R-:W-:Y:S01]  /*5a60*/  FADD.FTZ R89, R66, R67 ;  /* 0x0000004342597221 */ /* 0x000fe20000010000 */
[----:B------:R-:W-:Y:S01]  /*5a70*/  @!P0 CALL.REL.NOINC `(.L_x_5806) ;  /* 0x0000001000008944 */ /* 0x000fe20003c00000 */
[----:B------:R-:W-:Y:S05]  /*5a80*/  BRA `(.L_x_5845) ;  /* 0xffffaaa000007947 */ /* 0x000fea000383ffff */
.L_x_5806:
[----:B------:R-:W-:Y:S02]  /*5a90*/  ISETP.NE.U32.AND P0, PT, RZ, c[0x0][0x328], PT ;  /* 0x0000ca00ff007a0c */ /* 0x000fe40003f05070 */
[----:B------:R-:W-:-:S02]  /*5aa0*/  ISETP.NE.U32.AND P2, PT, RZ, c[0x0][0x348], PT ;  /* 0x0000d200ff007a0c */ /* 0x000fc40003f45070 */
[----:B------:R-:W-:Y:S02]  /*5ab0*/  ISETP.NE.AND.EX P1, PT, RZ, c[0x0][0x32c], PT, P0 ;  /* 0x0000cb00ff007a0c */ /* 0x000fe40003f25300 */
[----:B------:R-:W-:-:S11]  /*5ac0*/  ISETP.NE.AND.EX P0, PT, RZ, c[0x0][0x34c], PT, P2 ;  /* 0x0000d300ff007a0c */ /* 0x000fd60003f05320 */
[----:B------:R-:W-:Y:S05]  /*5ad0*/  @!P1 BRA `(.L_x_5846) ;  /* 0x0000014000009947 */ /* 0x000fea0003800000 */
[----:B------:R-:W1:Y:S01]  /*5ae0*/  SHFL.DOWN P1, R2, R81, 0x1, 0x1f ;  /* 0x08201f0051027f89 */ /* 0x000e620000020000 */
[----:B------:R-:W-:Y:S03]  /*5af0*/  BSSY B0, `(.L_x_5846) ;  /* 0x0000012000007945 */ /* 0x000fe60003800000 */
[----:B------:R-:W2:Y:S01]  /*5b00*/  S2R R7, SR_LANEID ;  /* 0x0000000000077919 */ /* 0x000ea20000000000 */
[----:B-1----:R-:W-:Y:S01]  /*5b10*/  @P1 FADD R2, R2, R81 ;  /* 0x0000005102021221 */ /* 0x002fe20000000000 */
[----:B--2---:R-:W-:-:S04]  /*5b20*/  ISETP.NE.AND P2, PT, R7, RZ, PT ;  /* 0x000000ff0700720c */ /* 0x004fc80003f45270 */
[----:B------:R-:W1:Y:S04]  /*5b30*/  SHFL.DOWN P1, R3, R2, 0x2, 0x1f ;  /* 0x08401f0002037f89 */ /* 0x000e680000020000 */
[----:B------:R-:W2:Y:S01]  /*5b40*/  S2R R7, SR_TID.X ;  /* 0x0000000000077919 */ /* 0x000ea20000002100 */
[----:B-1----:R-:W-:-:S05]  /*5b50*/  @P1 FADD R3, R2, R3 ;  /* 0x0000000302031221 */ /* 0x002fca0000000000 */
[----:B0-----:R-:W0:Y:S02]  /*5b60*/  SHFL.DOWN P1, R4, R3, 0x4, 0x1f ;  /* 0x08801f0003047f89 */ /* 0x001e240000020000 */
        /* <DEDUP_REMOVED lines=10> */
.L_x_5847:
[----:B0-----:R-:W-:Y:S05]  /*5c10*/  BSYNC B0 ;  /* 0x0000000000007941 */ /* 0x001fea0003800000 */
.L_x_5846:
        /* <DEDUP_REMOVED lines=23> */
.L_x_5849:
[----:B0-----:R-:W0:Y:S02]  /*5d90*/  S2R R21, SR_TID.X ;  /* 0x0000000000157919 */ /* 0x001e240000002100 */
.L_x_5850:
[----:B0-----:R-:W-:Y:S05]  /*5da0*/  BSYNC B0 ;  /* 0x0000000000007941 */ /* 0x001fea0003800000 */
.L_x_5848:
        /* <DEDUP_REMOVED lines=22> */
.L_x_5851:
        /* <DEDUP_REMOVED lines=55> */
.L_x_5852:
        /* <DEDUP_REMOVED lines=16> */
.L_x_9090:


//--------------------- .text._Z25selective_scan_bwd_kernelI32Selective_Scan_bwd_kernel_traitsILi32ELi16ELb1ELb0ELb0ELb1ELb1EffEEv12SSMParamsBwd --------------------------
	.section	.text._Z25selective_scan_bwd_kernelI32Selective_Scan_bwd_kernel_traitsILi32ELi16ELb1ELb0ELb0ELb1ELb1EffEEv12SSMParamsBwd,"ax",@progbits
	.sectioninfo	@"SHI_REGISTERS=188"
	.align	128
        .global         _Z25selective_scan_bwd_kernelI32Selective_Scan_bwd_kernel_traitsILi32ELi16ELb1ELb0ELb0ELb1ELb1EffEEv12SSMParamsBwd
        .type           _Z25selective_scan_bwd_kernelI32Selective_Scan_bwd_kernel_traitsILi32ELi16ELb1ELb0ELb0ELb1ELb1EffEEv12SSMParamsBwd,@function
        .size           _Z25selective_scan_bwd_kernelI32Selective_Scan_bwd_kernel_traitsILi32ELi16ELb1ELb0ELb0ELb1ELb1EffEEv12SSMParamsBwd,(.L_x_9091 - _Z25selective_scan_bwd_kernelI32Selective_Scan_bwd_kernel_traitsILi32ELi16ELb1ELb0ELb0ELb1ELb1EffEEv12SSMParamsBwd)
        .other          _Z25selective_scan_bwd_kernelI32Selective_Scan_bwd_kernel_traitsILi32ELi16ELb1ELb0ELb0ELb1ELb1EffEEv12SSMParamsBwd,@"STO_CUDA_ENTRY STV_DEFAULT"
_Z25selective_scan_bwd_kernelI32Selective_Scan_bwd_kernel_traitsILi32ELi16ELb1ELb0ELb0ELb1ELb1EffEEv12SSMParamsBwd:
.text._Z25selective_scan_bwd_kernelI32Selective_Scan_bwd_kernel_traitsILi32ELi16ELb1ELb0ELb0ELb1ELb1EffEEv12SSMParamsBwd:
        /* <DEDUP_REMOVED lines=28> */
[----:B------:R-:W-:Y:S01]  /*01c0*/  MOV R10, c[0x0][0x174] ;  /* 0x00005d00000a7a02 */ /* 0x000fe20000000f00 */
[----:B0-----:R-:W-:Y:S01]  /*01d0*/  IMAD.WIDE.U32 R6, R91, c[0x0][0x278], RZ ;  /* 0x00009e005b067a25 */ /* 0x001fe200078e00ff */
[----:B------:R-:W-:Y:S01]  /*01e0*/  ISETP.NE.AND.EX P0, PT, RZ, c[0x0][0x264], PT, P0 ;  /* 0x00009900ff007a0c */ /* 0x000fe20003f05300 */
[----:B------:R-:W-:Y:S01]  /*01f0*/  CS2R R76, SRZ ;  /* 0x00000000004c7805 */ /* 0x000fe2000001ff00 */
[----:B------:R-:W-:Y:S01]  /*0200*/  IADD3 R5, R5, R13, RZ ;  /* 0x0000000d05057210 */ /* 0x000fe20007ffe0ff */
[----:B-1----:R-:W-:Y:S01]  /*0210*/  IMAD R9, R91, c[0x0][0x27c], R12 ;  /* 0x00009f005b097a24 */ /* 0x002fe200078e020c */
[----:B------:R-:W-:Y:S01]  /*0220*/  ISETP.GE.AND P3, PT, R10, 0x1, PT ;  /* 0x000000010a00780c */ /* 0x000fe20003f66270 */
[C---:B------:R-:W-:Y:S01]  /*0230*/  IMAD R13, R89.reuse, c[0x0][0x1d8], RZ ;  /* 0x00007600590d7a24 */ /* 0x040fe200078e02ff */
[----:B------:R-:W-:Y:S01]  /*0240*/  HFMA2.MMA R137, -RZ, RZ, 0, 0 ;  /* 0x00000000ff897435 */ /* 0x000fe200000001ff */
[----:B------:R-:W-:Y:S01]  /*0250*/  IMAD R15, R89, c[0x0][0x1e8], RZ ;  /* 0x00007a00590f7a24 */ /* 0x000fe200078e02ff */
[----:B------:R-:W-:Y:S01]  /*0260*/  IADD3 R7, R7, R9, RZ ;  /* 0x0000000907077210 */ /* 0x000fe20007ffe0ff */
[----:B------:R-:W-:Y:S01]  /*0270*/  IMAD.WIDE.U32 R2, R0, c[0x0][0x1d8], R2 ;  /* 0x0000760000027a25 */ /* 0x000fe200078e0002 */
[----:B------:R-:W-:-:S02]  /*0280*/  LEA R9, R10, 0xfffffe00, 0x9 ;  /* 0xfffffe000a097811 */ /* 0x000fc400078e48ff */
[----:B------:R-:W-:Y:S01]  /*0290*/  MOV R93, RZ ;  /* 0x000000ff005d7202 */ /* 0x000fe20000000f00 */
[C---:B------:R-:W-:Y:S01]  /*02a0*/  IMAD.WIDE.U32 R4, R0.reuse, c[0x0][0x1e8], R4 ;  /* 0x00007a0000047a25 */ /* 0x040fe200078e0004 */
[----:B------:R-:W-:Y:S02]  /*02b0*/  SHF.R.S32.HI R11, RZ, 0x1f, R9 ;  /* 0x0000001fff0b7819 */ /* 0x000fe40000011409 */
[----:B------:R-:W-:Y:S01]  /*02c0*/  IADD3 R97, P1, R9, R2, RZ ;  /* 0x0000000209617210 */ /* 0x000fe20007f3e0ff */
[----:B------:R-:W-:Y:S01]  /*02d0*/  IMAD R17, R89, c[0x0][0x280], RZ ;  /* 0x0000a00059117a24 */ /* 0x000fe200078e02ff */
[----:B------:R-:W-:Y:S01]  /*02e0*/  @P0 MOV R81, 0x8 ;  /* 0x0000000800510802 */ /* 0x000fe20000000f00 */
[----:B------:R-:W-:-:S04]  /*02f0*/  IMAD.WIDE.U32 R6, R0, c[0x0][0x280], R6 ;  /* 0x0000a00000067a25 */ /* 0x000fc800078e0006 */
[C---:B------:R-:W-:Y:S01]  /*0300*/  IMAD R8, R0.reuse, c[0x0][0x1dc], R13 ;  /* 0x0000770000087a24 */ /* 0x040fe200078e020d */
[C---:B------:R-:W-:Y:S01]  /*0310*/  IADD3 R13, P2, R9.reuse, R4, RZ ;  /* 0x00000004090d7210 */ /* 0x040fe20007f5e0ff */
[C---:B------:R-:W-:Y:S01]  /*0320*/  IMAD R15, R0.reuse, c[0x0][0x1ec], R15 ;  /* 0x00007b00000f7a24 */ /* 0x040fe200078e020f */
[----:B------:R-:W-:Y:S01]  /*0330*/  IADD3 R9, P4, R9, R6, RZ ;  /* 0x0000000609097210 */ /* 0x000fe20007f9e0ff */
[----:B------:R-:W-:Y:S01]  /*0340*/  IMAD R17, R0, c[0x0][0x284], R17 ;  /* 0x0000a10000117a24 */ /* 0x000fe200078e0211 */
[C---:B------:R-:W-:Y:S02]  /*0350*/  IADD3.X R2, R11.reuse, R3, R8, P1, !PT ;  /* 0x000000030b027210 */ /* 0x040fe40000ffe408 */
[----:B------:R-:W-:Y:S02]  /*0360*/  IADD3.X R4, R11, R5, R15, P2, !PT ;  /* 0x000000050b047210 */ /* 0x000fe400017fe40f */
[----:B------:R-:W-:Y:S02]  /*0370*/  ISETP.NE.U32.AND P1, PT, RZ, c[0x0][0x328], PT ;  /* 0x0000ca00ff007a0c */ /* 0x000fe40003f25070 */
[----:B------:R-:W-:-:S02]  /*0380*/  ISETP.NE.U32.AND P2, PT, RZ, c[0x0][0x348], PT ;  /* 0x0000d200ff007a0c */ /* 0x000fc40003f45070 */
[----:B------:R-:W-:Y:S02]  /*0390*/  IADD3.X R6, R11, R7, R17, P4, !PT ;  /* 0x000000070b067210 */ /* 0x000fe400027fe411 */
[C---:B------:R-:W-:Y:S02]  /*03a0*/  LEA R96, P4, R97.reuse, c[0x0][0x240], 0x2 ;  /* 0x0000900061607a11 */ /* 0x040fe400078810ff */
[----:B------:R-:W-:Y:S02]  /*03b0*/  ISETP.NE.AND.EX P1, PT, RZ, c[0x0][0x32c], PT, P1 ;  /* 0x0000cb00ff007a0c */ /* 0x000fe40003f25310 */
[----:B------:R-:W-:Y:S02]  /*03c0*/  ISETP.NE.AND.EX P2, PT, RZ, c[0x0][0x34c], PT, P2 ;  /* 0x0000d300ff007a0c */ /* 0x000fe40003f45320 */
[----:B------:R-:W-:Y:S01]  /*03d0*/  LEA.HI.X R97, R97, c[0x0][0x244], R2, 0x2, P4 ;  /* 0x0000910061617a11 */ /* 0x000fe200020f1402 */
[----:B------:R-:W-:Y:S01]  /*03e0*/  @P0 IMAD R2, R91, c[0x0][0x164], R0 ;  /* 0x000059005b020a24 */ /* 0x000fe200078e0200 */
[----:B------:R-:W-:-:S02]  /*03f0*/  LEA R12, P5, R13, c[0x0][0x248], 0x2 ;  /* 0x000092000d0c7a11 */ /* 0x000fc400078a10ff */
[----:B------:R-:W-:Y:S01]  /*0400*/  LEA R98, P6, R9, c[0x0][0x308], 0x2 ;  /* 0x0000c20009627a11 */ /* 0x000fe200078c10ff */
[----:B------:R-:W-:Y:S01]  /*0410*/  @P0 IMAD R2, R2, c[0x0][0x174], RZ ;  /* 0x00005d0002020a24 */ /* 0x000fe200078e02ff */
[----:B------:R-:W-:Y:S02]  /*0420*/  LEA.HI.X R13, R13, c[0x0][0x24c], R4, 0x2, P5 ;  /* 0x000093000d0d7a11 */ /* 0x000fe400028f1404 */
        /* <DEDUP_REMOVED lines=18> */
.L_x_5893:
[----:B------:R-:W-:Y:S01]  /*0550*/  BAR.SYNC.DEFER_BLOCKING 0x0 ;  /* 0x0000000000007b1d */ /* 0x000fe20000010000 */
[----:B------:R-:W-:-:S05]  /*0560*/  IMAD.WIDE R2, R113, 0x10, R96 ;  /* 0x0000001071027825 */ /* 0x000fca00078e0260 */
[----:B0-----:R0:W2:Y:S04]  /*0570*/  LDG.E.128 R4, [R2.64] ;  /* 0x0000000602047981 */ /* 0x0010a8000c1e1d00 */
[----:B------:R0:W3:Y:S04]  /*0580*/  LDG.E.128 R20, [R2.64+0x200] ;  /* 0x0002000602147981 */ /* 0x0000e8000c1e1d00 */
[----:B------:R0:W4:Y:S04]  /*0590*/  LDG.E.128 R24, [R2.64+0x400] ;  /* 0x0004000602187981 */ /* 0x000128000c1e1d00 */
[----:B------:R0:W4:Y:S01]  /*05a0*/  LDG.E.128 R32, [R2.64+0x600] ;  /* 0x0006000602207981 */ /* 0x000122000c1e1d00 */
[----:B------:R-:W-:-:S02]  /*05b0*/  SHF.L.U32 R101, R95, 0x6, RZ ;  /* 0x000000065f657819 */ /* 0x000fc400000006ff */
[----:B0-----:R-:W-:Y:S02]  /*05c0*/  MOV R2, R12 ;  /* 0x0000000c00027202 */ /* 0x001fe40000000f00 */
[----:B------:R-:W-:-:S05]  /*05d0*/  MOV R3, R13 ;  /* 0x0000000d00037202 */ /* 0x000fca0000000f00 */
[----:B------:R-:W-:Y:S01]  /*05e0*/  IMAD.WIDE R28, R113, 0x10, R2 ;  /* 0x00000010711c7825 */ /* 0x000fe200078e0202 */
        /* <DEDUP_REMOVED lines=16> */
[----:B---3--:R-:W-:Y:S04]  /*06f0*/  STS.128 [R95.X16+0x200], R40 ;  /* 0x000200285f007388 */ /* 0x008fe8000000cc00 */
[----:B----4-:R-:W-:Y:S04]  /*0700*/  STS.128 [R95.X16+0x400], R44 ;  /* 0x0004002c5f007388 */ /* 0x010fe8000000cc00 */
[----:B------:R-:W-:Y:S01]  /*0710*/  STS.128 [R95.X16+0x600], R48 ;  /* 0x000600305f007388 */ /* 0x000fe2000000cc00 */
[----:B------:R-:W-:-:S06]  /*0720*/  NOP ;  /* 0x0000000000007918 */ /* 0x000fcc0000000000 */
[----:B------:R-:W-:Y:S04]  /*0730*/  LDS.128 R52, [R101+0x10] ;  /* 0x0000100065347984 */ /* 0x000fe80000000c00 */
[----:B------:R-:W-:Y:S04]  /*0740*/  LDS.128 R24, [R101+0x20] ;  /* 0x0000200065187984 */ /* 0x000fe80000000c00 */
[----:B------:R-:W-:Y:S04]  /*0750*/  LDS.128 R20, [R101+0x30] ;  /* 0x0000300065147984 */ /* 0x000fe80000000c00 */
[----:B------:R-:W1:Y:S04]  /*0760*/  LDS.128 R28, [R101] ;  /* 0x00000000651c7984 */ /* 0x000e680000000c00 */
[----:B------:R-:W-:Y:S06]  /*0770*/  BAR.SYNC.DEFER_BLOCKING 0x0 ;  /* 0x0000000000007b1d */ /* 0x000fec0000010000 */
[----:B0-----:R0:W2:Y:S04]  /*0780*/  LDG.E.128 R36, [R32.64] ;  /* 0x0000000620247981 */ /* 0x0010a8000c1e1d00 */
[----:B------:R0:W3:Y:S04]  /*0790*/  LDG.E.128 R56, [R32.64+0x200] ;  /* 0x0002000620387981 */ /* 0x0000e8000c1e1d00 */
[----:B------:R0:W4:Y:S04]  /*07a0*/  LDG.E.128 R60, [R32.64+0x400] ;  /* 0x00040006203c7981 */ /* 0x000128000c1e1d00 */
[----:B------:R0:W4:Y:S01]  /*07b0*/  LDG.E.128 R64, [R32.64+0x600] ;  /* 0x0006000620407981 */ /* 0x000122000c1e1d00 */
[----:B------:R-:W-:Y:S01]  /*07c0*/  LEA R82, R100, 0xfffffe00, 0x9 ;  /* 0xfffffe0064527811 */ /* 0x000fe200078e48ff */
[----:B------:R-:W-:Y:S01]  /*07d0*/  IMAD R34, R92, c[0x0][0x1f0], RZ ;  /* 0x00007c005c227a24 */ /* 0x000fe200078e02ff */
[----:B------:R-:W-:Y:S01]  /*07e0*/  BSSY B0, `(.L_x_5854) ;  /* 0x0000043000007945 */ /* 0x000fe20003800000 */
[----:B-1---5:R-:W-:Y:S01]  /*07f0*/  FADD.FTZ R109, R28, R90 ;  /* 0x0000005a1c6d7221 */ /* 0x022fe20000010000 */
[----:B------:R-:W-:Y:S01]  /*0800*/  SHF.R.S32.HI R83, RZ, 0x1f, R82 ;  /* 0x0000001fff537819 */ /* 0x000fe20000011452 */
[----:B------:R-:W-:-:S02]  /*0810*/  IMAD R41, R91, c[0x0][0x1f4], R34 ;  /* 0x00007d005b297a24 */ /* 0x000fc400078e0222 */
[----:B------:R-:W-:Y:S01]  /*0820*/  IMAD R69, R89, c[0x0][0x1f8], RZ ;  /* 0x00007e0059457a24 */ /* 0x000fe200078e02ff */
[----:B------:R-:W-:Y:S01]  /*0830*/  FSETP.GTU.FTZ.AND P4, PT, R109, 20, PT ;  /* 0x41a000006d00780b */ /* 0x000fe20003f9c000 */
[----:B------:R-:W-:-:S04]  /*0840*/  IMAD.WIDE.U32 R34, R91, c[0x0][0x1f0], R82 ;  /* 0x00007c005b227a25 */ /* 0x000fc800078e0052 */
[----:B0-----:R-:W-:Y:S01]  /*0850*/  IMAD R33, R0, c[0x0][0x1fc], R69 ;  /* 0x00007f0000217a24 */ /* 0x001fe200078e0245 */
        /* <DEDUP_REMOVED lines=59> */
.L_x_5855:
[----:B------:R-:W-:Y:S05]  /*0c10*/  BSYNC B0 ;  /* 0x0000000000007941 */ /* 0x000fea0003800000 */
.L_x_5854:
        /* <DEDUP_REMOVED lines=35> */
.L_x_5857:
[----:B------:R-:W-:Y:S05]  /*0e50*/  BSYNC B0 ;  /* 0x0000000000007941 */ /* 0x000fea0003800000 */
.L_x_5856:
        /* <DEDUP_REMOVED lines=35> */
.L_x_5859:
[----:B------:R-:W-:Y:S05]  /*1090*/  BSYNC B0 ;  /* 0x0000000000007941 */ /* 0x000fea0003800000 */
.L_x_5858:
        /* <DEDUP_REMOVED lines=35> */
.L_x_5861:
[----:B------:R-:W-:Y:S05]  /*12d0*/  BSYNC B0 ;  /* 0x0000000000007941 */ /* 0x000fea0003800000 */
.L_x_5860:
        /* <DEDUP_REMOVED lines=35> */
.L_x_5863:
[----:B------:R-:W-:Y:S05]  /*1510*/  BSYNC B0 ;  /* 0x0000000000007941 */ /* 0x000fea0003800000 */
.L_x_5862:
        /* <DEDUP_REMOVED lines=35> */
.L_x_5865:
[----:B------:R-:W-:Y:S05]  /*1750*/  BSYNC B0 ;  /* 0x0000000000007941 */ /* 0x000fea0003800000 */
.L_x_5864:
        /* <DEDUP_REMOVED lines=35> */
.L_x_5867:
[----:B------:R-:W-:Y:S05]  /*1990*/  BSYNC B0 ;  /* 0x0000000000007941 */ /* 0x000fea0003800000 */
.L_x_5866:
        /* <DEDUP_REMOVED lines=35> */
.L_x_5869:
[----:B------:R-:W-:Y:S05]  /*1bd0*/  BSYNC B0 ;  /* 0x0000000000007941 */ /* 0x000fea0003800000 */
.L_x_5868:
        /* <DEDUP_REMOVED lines=35> */
.L_x_5871:
[----:B------:R-:W-:Y:S05]  /*1e10*/  BSYNC B0 ;  /* 0x0000000000007941 */ /* 0x000fea0003800000 */
.L_x_5870:
        /* <DEDUP_REMOVED lines=35> */
.L_x_5873:
[----:B------:R-:W-:Y:S05]  /*2050*/  BSYNC B0 ;  /* 0x0000000000007941 */ /* 0x000fea0003800000 */
.L_x_5872:
        /* <DEDUP_REMOVED lines=33> */
.L_x_5875:
[----:B------:R-:W-:Y:S05]  /*2270*/  BSYNC B0 ;  /* 0x0000000000007941 */ /* 0x000fea0003800000 */
.L_x_5874:
        /* <DEDUP_REMOVED lines=33> */
.L_x_5877:
[----:B------:R-:W-:Y:S05]  /*2490*/  BSYNC B0 ;  /* 0x0000000000007941 */ /* 0x000fea0003800000 */
.L_x_5876:
        /* <DEDUP_REMOVED lines=33> */
.L_x_5879:
[----:B------:R-:W-:Y:S05]  /*26b0*/  BSYNC B0 ;  /* 0x0000000000007941 */ /* 0x000fea0003800000 */
.L_x_5878:
        /* <DEDUP_REMOVED lines=33> */
.L_x_5881:
[----:B------:R-:W-:Y:S05]  /*28d0*/  BSYNC B0 ;  /* 0x0000000000007941 */ /* 0x000fea0003800000 */
.L_x_5880:
        /* <DEDUP_REMOVED lines=33> */
.L_x_5883:
[----:B------:R-:W-:Y:S05]  /*2af0*/  BSYNC B0 ;  /* 0x0000000000007941 */ /* 0x000fea0003800000 */
.L_x_5882:
        /* <DEDUP_REMOVED lines=33> */
.L_x_5885:
[----:B------:R-:W-:Y:S05]  /*2d10*/  BSYNC B0 ;  /* 0x0000000000007941 */ /* 0x000fea0003800000 */
.L_x_5884:
[----:B------:R-:W-:Y:S06]  /*2d20*/  BAR.SYNC.DEFER_BLOCKING 0x0 ;  /* 0x0000000000007b1d */ /* 0x000fec0000010000 */
[----:B----4-:R5:W4:Y:S04]  /*2d30*/  LDG.E.128 R24, [R32.64] ;  /* 0x0000000620187981 */ /* 0x010b28000c1e1d00 */
[----:B---3--:R5:W3:Y:S04]  /*2d40*/  LDG.E.128 R28, [R32.64+0x200] ;  /* 0x00020006201c7981 */ /* 0x008ae8000c1e1d00 */
[----:B0-2---:R5:W2:Y:S04]  /*2d50*/  LDG.E.128 R60, [R32.64+0x400] ;  /* 0x00040006203c7981 */ /* 0x005aa8000c1e1d00 */
[----:B------:R5:W2:Y:S01]  /*2d60*/  LDG.E.128 R64, [R32.64+0x600] ;  /* 0x0006000620407981 */ /* 0x000aa2000c1e1d00 */
        /* <DEDUP_REMOVED lines=11> */
[----:B----4-:R-:W-:Y:S04]  /*2e20*/  STS.128 [R95.X16], R24 ;  /* 0x000000185f007388 */ /* 0x010fe8000000cc00 */
[----:B---3--:R0:W-:Y:S04]  /*2e30*/  STS.128 [R95.X16+0x200], R28 ;  /* 0x0002001c5f007388 */ /* 0x0081e8000000cc00 */
[----:B--2---:R2:W-:Y:S04]  /*2e40*/  STS.128 [R95.X16+0x400], R60 ;  /* 0x0004003c5f007388 */ /* 0x0045e8000000cc00 */
[----:B------:R-:W-:Y:S01]  /*2e50*/  STS.128 [R95.X16+0x600], R64 ;  /* 0x000600405f007388 */ /* 0x000fe2000000cc00 */
[----:B------:R-:W-:-:S06]  /*2e60*/  NOP ;  /* 0x0000000000007918 */ /* 0x000fcc0000000000 */
[----:B------:R-:W3:Y:S04]  /*2e70*/  LDS.128 R72, [R101] ;  /* 0x0000000065487984 */ /* 0x000ee80000000c00 */
[----:B------:R-:W4:Y:S04]  /*2e80*/  LDS.128 R84, [R101+0x10] ;  /* 0x0000100065547984 */ /* 0x000f280000000c00 */
[----:B------:R-:W2:Y:S04]  /*2e90*/  LDS.128 R52, [R101+0x20] ;  /* 0x0000200065347984 */ /* 0x000ea80000000c00 */
[----:B------:R-:W1:Y:S04]  /*2ea0*/  LDS.128 R56, [R101+0x30] ;  /* 0x0000300065387984 */ /* 0x000e680000000c00 */
[----:B------:R-:W-:Y:S06]  /*2eb0*/  BAR.SYNC.DEFER_BLOCKING 0x0 ;  /* 0x0000000000007b1d */ /* 0x000fec0000010000 */
[----:B------:R4:W5:Y:S04]  /*2ec0*/  LDG.E.128 R20, [R32.64] ;  /* 0x0000000620147981 */ /* 0x000968000c1e1d00 */
[----:B0-----:R4:W5:Y:S04]  /*2ed0*/  LDG.E.128 R28, [R32.64+0x200] ;  /* 0x00020006201c7981 */ /* 0x001968000c1e1d00 */
[----:B------:R4:W5:Y:S04]  /*2ee0*/  LDG.E.128 R24, [R32.64+0x400] ;  /* 0x0004000620187981 */ /* 0x000968000c1e1d00 */
[----:B--2---:R4:W2:Y:S01]  /*2ef0*/  LDG.E.128 R60, [R32.64+0x600] ;  /* 0x00060006203c7981 */ /* 0x0048a2000c1e1d00 */
[----:B---3--:R-:W-:-:S02]  /*2f00*/  FMUL.FTZ R34, R72, -1.4426950216293334961 ;  /* 0xbfb8aa3b48227820 */ /* 0x008fc40000410000 */
[----:B------:R-:W-:Y:S02]  /*2f10*/  FMUL.FTZ R35, R73, -1.4426950216293334961 ;  /* 0xbfb8aa3b49237820 */ /* 0x000fe40000410000 */
[----:B------:R-:W-:Y:S02]  /*2f20*/  FMUL.FTZ R64, R74, -1.4426950216293334961 ;  /* 0xbfb8aa3b4a407820 */ /* 0x000fe40000410000 */
[----:B------:R-:W0:Y:S01]  /*2f30*/  MUFU.EX2 R34, R34 ;  /* 0x0000002200227308 */ /* 0x000e220000000800 */
[----:B------:R-:W-:Y:S02]  /*2f40*/  FMUL.FTZ R65, R75, -1.4426950216293334961 ;  /* 0xbfb8aa3b4b417820 */ /* 0x000fe40000410000 */
[----:B----4-:R-:W-:Y:S02]  /*2f50*/  FMUL.FTZ R32, R85, -1.4426950216293334961 ;  /* 0xbfb8aa3b55207820 */ /* 0x010fe40000410000 */
[----:B------:R-:W-:Y:S02]  /*2f60*/  FMUL.FTZ R33, R86, -1.4426950216293334961 ;  /* 0xbfb8aa3b56217820 */ /* 0x000fe40000410000 */
[----:B------:R-:W-:Y:S01]  /*2f70*/  FMUL.FTZ R67, R84, -1.4426950216293334961 ;  /* 0xbfb8aa3b54437820 */ /* 0x000fe20000410000 */
[----:B------:R-:W3:Y:S01]  /*2f80*/  MUFU.EX2 R35, R35 ;  /* 0x0000002300237308 */ /* 0x000ee20000000800 */
[----:B------:R-:W-:-:S02]  /*2f90*/  FMUL.FTZ R71, R87, -1.4426950216293334961 ;  /* 0xbfb8aa3b57477820 */ /* 0x000fc40000410000 */
[----:B------:R-:W-:Y:S02]  /*2fa0*/  FMUL.FTZ R119, R55, -1.4426950216293334961 ;  /* 0xbfb8aa3b37777820 */ /* 0x000fe40000410000 */
[----:B-1----:R-:W-:Y:S02]  /*2fb0*/  FMUL.FTZ R121, R57, -1.4426950216293334961 ;  /* 0xbfb8aa3b39797820 */ /* 0x002fe40000410000 */
[----:B------:R-:W-:Y:S01]  /*2fc0*/  FMUL.FTZ R122, R58, -1.4426950216293334961 ;  /* 0xbfb8aa3b3a7a7820 */ /* 0x000fe20000410000 */
[----:B------:R-:W1:Y:S01]  /*2fd0*/  MUFU.EX2 R32, R32 ;  /* 0x0000002000207308 */ /* 0x000e620000000800 */
[----:B0-----:R-:W-:Y:S02]  /*2fe0*/  FADD.FTZ R34, R34, 1 ;  /* 0x3f80000022227421 */ /* 0x001fe40000010000 */
[----:B------:R-:W-:-:S05]  /*2ff0*/  FMUL.FTZ R123, R59, -1.4426950216293334961 ;  /* 0xbfb8aa3b3b7b7820 */ /* 0x000fca0000410000 */
[----:B------:R0:W4:Y:S01]  /*3000*/  MUFU.EX2 R66, R64 ;  /* 0x0000004000427308 */ /* 0x0001220000000800 */
[----:B---3--:R-:W-:-:S07]  /*3010*/  FADD.FTZ R35, R35, 1 ;  /* 0x3f80000023237421 */ /* 0x008fce0000010000 */
[----:B------:R3:W4:Y:S01]  /*3020*/  MUFU.EX2 R68, R65 ;  /* 0x0000004100447308 */ /* 0x0007220000000800 */
[----:B0-----:R-:W-:Y:S02]  /*3030*/  FMUL.FTZ R64, R52, -1.4426950216293334961 ;  /* 0xbfb8aa3b34407820 */ /* 0x001fe40000410000 */
[----:B-1----:R-:W-:-:S05]  /*3040*/  FADD.FTZ R142, R32, 1 ;  /* 0x3f800000208e7421 */ /* 0x002fca0000010000 */
[----:B------:R0:W1:Y:S01]  /*3050*/  MUFU.EX2 R70, R33 ;  /* 0x0000002100467308 */ /* 0x0000620000000800 */
[----:B---3--:R-:W-:Y:S02]  /*3060*/  FMUL.FTZ R65, R53, -1.4426950216293334961 ;  /* 0xbfb8aa3b35417820 */ /* 0x008fe40000410000 */
[----:B----4-:R-:W-:-:S05]  /*3070*/  FADD.FTZ R66, R66, 1 ;  /* 0x3f80000042427421 */ /* 0x010fca0000010000 */
[----:B------:R-:W3:Y:S01]  /*3080*/  MUFU.EX2 R116, R64 ;  /* 0x0000004000747308 */ /* 0x000ee20000000800 */
[----:B0-----:R-:W-:Y:S02]  /*3090*/  FMUL.FTZ R33, R56, -1.4426950216293334961 ;  /* 0xbfb8aa3b38217820 */ /* 0x001fe40000410000 */
[----:B------:R-:W-:-:S05]  /*30a0*/  FADD.FTZ R68, R68, 1 ;  /* 0x3f80000044447421 */ /* 0x000fca0000010000 */
[----:B------:R-:W0:Y:S01]  /*30b0*/  MUFU.EX2 R117, R65 ;  /* 0x0000004100757308 */ /* 0x000e220000000800 */
[----:B-1----:R-:W-:-:S07]  /*30c0*/  FADD.FTZ R70, R70, 1 ;  /* 0x3f80000046467421 */ /* 0x002fce0000010000 */
[----:B------:R-:W1:Y:S01]  /*30d0*/  MUFU.EX2 R120, R33 ;  /* 0x0000002100787308 */ /* 0x000e620000000800 */
[----:B---3--:R-:W-:-:S07]  /*30e0*/  FADD.FTZ R116, R116, 1 ;  /* 0x3f80000074747421 */ /* 0x008fce0000010000 */
[----:B------:R-:W3:Y:S01]  /*30f0*/  MUFU.RCP R65, R34 ;  /* 0x0000002200417308 */ /* 0x000ee20000001000 */
[----:B0-----:R-:W-:-:S07]  /*3100*/  FADD.FTZ R117, R117, 1 ;  /* 0x3f80000075757421 */ /* 0x001fce0000010000 */
[----:B------:R-:W0:Y:S01]  /*3110*/  MUFU.RCP R64, R35 ;  /* 0x0000002300407308 */ /* 0x000e220000001000 */
[----:B-1----:R-:W-:-:S07]  /*3120*/  FADD.FTZ R120, R120, 1 ;  /* 0x3f80000078787421 */ /* 0x002fce0000010000 */
[----:B------:R1:W4:Y:S01]  /*3130*/  MUFU.EX2 R69, R67 ;  /* 0x0000004300457308 */ /* 0x0003220000000800 */
[----:B---3--:R-:W-:-:S07]  /*3140*/  FMUL.FTZ R143, R72, R65 ;  /* 0x00000041488f7220 */ /* 0x008fce0000410000 */
[----:B------:R-:W-:Y:S01]  /*3150*/  MUFU.RCP R136, R68 ;  /* 0x0000004400887308 */ /* 0x000fe20000001000 */
[----:B-1----:R-:W-:Y:S02]  /*3160*/  FMUL.FTZ R67, R54, -1.4426950216293334961 ;  /* 0xbfb8aa3b36437820 */ /* 0x002fe40000410000 */
[----:B0-----:R-:W-:-:S05]  /*3170*/  FMUL.FTZ R140, R73, R64 ;  /* 0x00000040498c7220 */ /* 0x001fca0000410000 */
[----:B------:R-:W0:Y:S01]  /*3180*/  MUFU.EX2 R118, R67 ;  /* 0x0000004300767308 */ /* 0x000e220000000800 */
[----:B----4-:R-:W-:-:S07]  /*3190*/  FADD.FTZ R69, R69, 1 ;  /* 0x3f80000045457421 */ /* 0x010fce0000010000 */
[----:B------:R-:W1:Y:S08]  /*31a0*/  MUFU.RCP R67, R66 ;  /* 0x0000004200437308 */ /* 0x000e700000001000 */
[----:B------:R-:W-:Y:S01]  /*31b0*/  MUFU.RCP R141, R69 ;  /* 0x00000045008d7308 */ /* 0x000fe20000001000 */
[----:B0-----:R-:W-:-:S07]  /*31c0*/  FADD.FTZ R118, R118, 1 ;  /* 0x3f80000076767421 */ /* 0x001fce0000010000 */
[----:B------:R-:W0:Y:S01]  /*31d0*/  MUFU.EX2 R71, R71 ;  /* 0x0000004700477308 */ /* 0x000e220000000800 */
[----:B-1----:R-:W-:-:S07]  /*31e0*/  FMUL.FTZ R147, R74, R67 ;  /* 0x000000434a937220 */ /* 0x002fce0000410000 */
[----:B------:R-:W1:Y:S08]  /*31f0*/  MUFU.EX2 R119, R119 ;  /* 0x0000007700777308 */ /* 0x000e700000000800 */
[----:B------:R-:W-:Y:S01]  /*3200*/  MUFU.RCP R151, R118 ;  /* 0x0000007600977308 */ /* 0x000fe20000001000 */
[----:B0-----:R-:W-:-:S07]  /*3210*/  FADD.FTZ R71, R71, 1 ;  /* 0x3f80000047477421 */ /* 0x001fce0000010000 */
[----:B------:R-:W-:Y:S01]  /*3220*/  MUFU.RCP R145, R116 ;  /* 0x0000007400917308 */ /* 0x000fe20000001000 */
[----:B-1----:R-:W-:-:S07]  /*3230*/  FADD.FTZ R119, R119, 1 ;  /* 0x3f80000077777421 */ /* 0x002fce0000010000 */
[----:B------:R-:W-:Y:S08]  /*3240*/  MUFU.RCP R144, R117 ;  /* 0x0000007500907308 */ /* 0x000ff00000001000 */
[----:B------:R-:W-:Y:S08]  /*3250*/  MUFU.RCP R149, R70 ;  /* 0x0000004600957308 */ /* 0x000ff00000001000 */
[----:B------:R-:W-:Y:S08]  /*3260*/  MUFU.RCP R142, R142 ;  /* 0x0000008e008e7308 */ /* 0x000ff00000001000 */
[----:B------:R-:W-:Y:S08]  /*3270*/  MUFU.RCP R146, R71 ;  /* 0x0000004700927308 */ /* 0x000ff00000001000 */
[----:B------:R-:W-:Y:S08]  /*3280*/  MUFU.RCP R148, R119 ;  /* 0x0000007700947308 */ /* 0x000ff00000001000 */
[----:B------:R-:W-:Y:S08]  /*3290*/  MUFU.RCP R153, R120 ;  /* 0x0000007800997308 */ /* 0x000ff00000001000 */
[----:B------:R-:W0:Y:S08]  /*32a0*/  MUFU.EX2 R121, R121 ;  /* 0x0000007900797308 */ /* 0x000e300000000800 */
[----:B------:R-:W1:Y:S08]  /*32b0*/  MUFU.EX2 R122, R122 ;  /* 0x0000007a007a7308 */ /* 0x000e700000000800 */
[----:B------:R-:W3:Y:S01]  /*32c0*/  MUFU.EX2 R123, R123 ;  /* 0x0000007b007b7308 */ /* 0x000ee20000000800 */
[----:B0-----:R-:W-:-:S02]  /*32d0*/  FADD.FTZ R121, R121, 1 ;  /* 0x3f80000079797421 */ /* 0x001fc40000010000 */
[----:B-1----:R-:W-:-:S05]  /*32e0*/  FADD.FTZ R122, R122, 1 ;  /* 0x3f8000007a7a7421 */ /* 0x002fca0000010000 */
[----:B------:R0:W1:Y:S08]  /*32f0*/  MUFU.RCP R150, R121 ;  /* 0x0000007900967308 */ /* 0x0000700000001000 */
[----:B------:R4:W0:Y:S01]  /*3300*/  MUFU.RCP R155, R122 ;  /* 0x0000007a009b7308 */ /* 0x0008220000001000 */
[----:B-----5:R5:W-:Y:S04]  /*3310*/  STS.128 [R95.X16], R20 ;  /* 0x000000145f007388 */ /* 0x020be8000000cc00 */
[----:B------:R-:W-:Y:S04]  /*3320*/  STS.128 [R95.X16+0x200], R28 ;  /* 0x0002001c5f007388 */ /* 0x000fe8000000cc00 */
[----:B------:R0:W-:Y:S04]  /*3330*/  STS.128 [R95.X16+0x400], R24 ;  /* 0x000400185f007388 */ /* 0x0001e8000000cc00 */
[----:B--2---:R2:W-:Y:S01]  /*3340*/  STS.128 [R95.X16+0x600], R60 ;  /* 0x0006003c5f007388 */ /* 0x0045e2000000cc00 */
[----:B------:R-:W-:-:S06]  /*3350*/  NOP ;  /* 0x0000000000007918 */ /* 0x000fcc0000000000 */
[----:B------:R-:W1:Y:S01]  /*3360*/  LDS.128 R32, [R101] ;  /* 0x0000000065207984 */ /* 0x000e620000000c00 */
[----:B-----5:R-:W-:Y:S01]  /*3370*/  IMAD R20, R92, c[0x0][0x2e8], RZ ;  /* 0x0000ba005c147a24 */ /* 0x020fe200078e02ff */
[----:B------:R-:W-:Y:S02]  /*3380*/  MOV R22, c[0x0][0x16c] ;  /* 0x00005b0000167a02 */ /* 0x000fe40000000f00 */
[----:B------:R-:W5:Y:S01]  /*3390*/  LDS.128 R28, [R101+0x10] ;  /* 0x00001000651c7984 */ /* 0x000f620000000c00 */
[C---:B------:R-:W-:Y:S01]  /*33a0*/  IMAD R23, R91.reuse, c[0x0][0x2ec], R20 ;  /* 0x0000bb005b177a24 */ /* 0x040fe200078e0214 */
[----:B------:R-:W-:Y:S01]  /*33b0*/  ISETP.GE.AND P1, PT, R22, 0x1, PT ;  /* 0x000000011600780c */ /* 0x000fe20003f26270 */
[----:B------:R-:W-:-:S04]  /*33c0*/  IMAD.WIDE.U32 R20, R91, c[0x0][0x2e8], R82 ;  /* 0x0000ba005b147a25 */ /* 0x000fc800078e0052 */
[----:B0-----:R-:W-:Y:S01]  /*33d0*/  FADD.FTZ R25, -R67, 1 ;  /* 0x3f80000043197421 */ /* 0x001fe20000010100 */
[----:B------:R-:W-:Y:S01]  /*33e0*/  IADD3 R21, R21, R23, RZ ;  /* 0x0000001715157210 */ /* 0x000fe20007ffe0ff */
[----:B------:R-:W-:Y:S02]  /*33f0*/  IMAD R23, R89, c[0x0][0x2f0], RZ ;  /* 0x0000bc0059177a24 */ /* 0x000fe400078e02ff */
[----:B------:R-:W-:Y:S02]  /*3400*/  FADD.FTZ R22, -R64, 1 ;  /* 0x3f80000040167421 */ /* 0x000fe40000010100 */
[C---:B------:R-:W-:Y:S02]  /*3410*/  IMAD R23, R0.reuse, c[0x0][0x2f4], R23 ;  /* 0x0000bd0000177a24 */ /* 0x040fe400078e0217 */
[----:B------:R-:W-:-:S04]  /*3420*/  IMAD.WIDE.U32 R20, R0, c[0x0][0x2f0], R20 ;  /* 0x0000bc0000147a25 */ /* 0x000fc800078e0014 */
[----:B------:R-:W-:Y:S01]  /*3430*/  FFMA.FTZ R22, R73, R22, 1 ;  /* 0x3f80000049167423 */ /* 0x000fe20000010016 */
[----:B------:R-:W-:Y:S01]  /*3440*/  IADD3 R23, R21, R23, RZ ;  /* 0x0000001715177210 */ /* 0x000fe20007ffe0ff */
[----:B------:R-:W-:Y:S01]  /*3450*/  FADD.FTZ R21, -R65, 1 ;  /* 0x3f80000041157421 */ /* 0x000fe20000010100 */
[----:B------:R-:W-:Y:S01]  /*3460*/  LEA R138, P0, R20, c[0x0][0x338], 0x2 ;  /* 0x0000ce00148a7a11 */ /* 0x000fe200078010ff */
[----:B--2---:R-:W-:Y:S02]  /*3470*/  FFMA.FTZ R61, R74, R25, 1 ;  /* 0x3f8000004a3d7423 */ /* 0x004fe40000010019 */
[----:B------:R-:W-:Y:S01]  /*3480*/  FFMA.FTZ R21, R72, R21, 1 ;  /* 0x3f80000048157423 */ /* 0x000fe20000010015 */
[----:B------:R-:W-:Y:S01]  /*3490*/  LEA.HI.X R139, R20, c[0x0][0x33c], R23, 0x2, P0 ;  /* 0x0000cf00148b7a11 */ /* 0x000fe200000f1417 */
[----:B------:R-:W-:Y:S01]  /*34a0*/  FADD.FTZ R60, -R142, 1 ;  /* 0x3f8000008e3c7421 */ /* 0x000fe20000010100 */
[----:B------:R-:W-:-:S03]  /*34b0*/  ISETP.NE.U32.AND P0, PT, RZ, c[0x0][0x270], PT ;  /* 0x00009c00ff007a0c */ /* 0x000fc60003f05070 */
[----:B------:R-:W-:Y:S01]  /*34c0*/  FFMA.FTZ R60, R85, R60, 1 ;  /* 0x3f800000553c7423 */ /* 0x000fe2000001003c */
[----:B------:R-:W-:Y:S01]  /*34d0*/  ISETP.NE.AND.EX P0, PT, RZ, c[0x0][0x274], PT, P0 ;  /* 0x00009d00ff007a0c */ /* 0x000fe20003f05300 */
[----:B------:R-:W-:-:S04]  /*34e0*/  IMAD.WIDE R138, R113, 0x10, R138 ;  /* 0x00000010718a7825 */ /* 0x000fc800078e028a */
[----:B-1----:R-:W-:Y:S02]  /*34f0*/  FMUL.FTZ R24, R38, R34 ;  /* 0x0000002226187220 */ /* 0x002fe40000410000 */
[----:B------:R-:W-:Y:S02]  /*3500*/  FMUL.FTZ R20, R36, R32 ;  /* 0x0000002024147220 */ /* 0x000fe40000410000 */
[----:B------:R-:W-:Y:S02]  /*3510*/  FMUL.FTZ R23, R37, R33 ;  /* 0x0000002125177220 */ /* 0x000fe40000410000 */
[----:B------:R-:W-:Y:S02]  /*3520*/  FMUL.FTZ R20, R65, R20 ;  /* 0x0000001441147220 */ /* 0x000fe40000410000 */
[----:B------:R-:W-:Y:S02]  /*3530*/  FMUL.FTZ R23, R64, R23 ;  /* 0x0000001740177220 */ /* 0x000fe40000410000 */
[----:B------:R-:W-:-:S02]  /*3540*/  FMUL.FTZ R118, R67, R24 ;  /* 0x0000001843767220 */ /* 0x000fc40000410000 */
[----:B------:R-:W0:Y:S01]  /*3550*/  LDS.128 R24, [R101+0x20] ;  /* 0x0000200065187984 */ /* 0x000e220000000c00 */
[----:B------:R-:W-:Y:S02]  /*3560*/  FMUL.FTZ R116, R20, R21 ;  /* 0x0000001514747220 */ /* 0x000fe40000410000 */
[----:B------:R-:W-:Y:S02]  /*3570*/  FMUL.FTZ R117, R23, R22 ;  /* 0x0000001617757220 */ /* 0x000fe40000410000 */
[----:B------:R-:W-:Y:S02]  /*3580*/  FADD.FTZ R20, -R136, 1 ;  /* 0x3f80000088147421 */ /* 0x000fe40000010100 */
[----:B------:R-:W-:Y:S02]  /*3590*/  FADD.FTZ R23, -R141, 1 ;  /* 0x3f8000008d177421 */ /* 0x000fe40000010100 */
[----:B------:R-:W-:Y:S02]  /*35a0*/  FMUL.FTZ R21, R39, R35 ;  /* 0x0000002327157220 */ /* 0x000fe40000410000 */
[----:B-----5:R-:W-:-:S02]  /*35b0*/  FMUL.FTZ R22, R48, R28 ;  /* 0x0000001c30167220 */ /* 0x020fc40000410000 */
[----:B------:R-:W-:Y:S02]  /*35c0*/  FFMA.FTZ R20, R75, R20, 1 ;  /* 0x3f8000004b147423 */ /* 0x000fe40000010014 */
[----:B------:R-:W-:Y:S02]  /*35d0*/  FFMA.FTZ R23, R84, R23, 1 ;  /* 0x3f80000054177423 */ /* 0x000fe40000010017 */
[----:B------:R-:W-:Y:S02]  /*35e0*/  FMUL.FTZ R21, R136, R21 ;  /* 0x0000001588157220 */ /* 0x000fe40000410000 */
[----:B------:R-:W-:Y:S02]  /*35f0*/  FMUL.FTZ R22, R141, R22 ;  /* 0x000000168d167220 */ /* 0x000fe40000410000 */
[----:B------:R-:W-:Y:S02]  /*3600*/  FMUL.FTZ R119, R21, R20 ;  /* 0x0000001415777220 */ /* 0x000fe40000410000 */
[----:B------:R-:W-:-:S02]  /*3610*/  FMUL.FTZ R120, R22, R23 ;  /* 0x0000001716787220 */ /* 0x000fc40000410000 */
[----:B------:R-:W1:Y:S01]  /*3620*/  LDS.128 R20, [R101+0x30] ;  /* 0x0000300065147984 */ /* 0x000e620000000c00 */
[----:B------:R-:W-:Y:S02]  /*3630*/  FMUL.FTZ R118, R118, R61 ;  /* 0x0000003d76767220 */ /* 0x000fe40000410000 */
[----:B------:R-:W-:Y:S01]  /*3640*/  FADD.FTZ R61, -R149, 1 ;  /* 0x3f800000953d7421 */ /* 0x000fe20000010100 */
[----:B------:R-:W-:Y:S01]  /*3650*/  BAR.SYNC.DEFER_BLOCKING 0x0 ;  /* 0x0000000000007b1d */ /* 0x000fe20000010000 */
[----:B------:R-:W-:Y:S02]  /*3660*/  FADD.FTZ R64, -R146, 1 ;  /* 0x3f80000092407421 */ /* 0x000fe40000010100 */
[----:B------:R-:W-:Y:S02]  /*3670*/  FFMA.FTZ R63, R86, R61, 1 ;  /* 0x3f800000563f7423 */ /* 0x000fe4000001003d */
[----:B------:R-:W-:Y:S02]  /*3680*/  FMUL.FTZ R61, R49, R29 ;  /* 0x0000001d313d7220 */ /* 0x000fe40000410000 */
[----:B------:R-:W-:-:S02]  /*3690*/  FMUL.FTZ R62, R50, R30 ;  /* 0x0000001e323e7220 */ /* 0x000fc40000410000 */
[----:B------:R-:W-:Y:S02]  /*36a0*/  FMUL.FTZ R65, R51, R31 ;  /* 0x0000001f33417220 */ /* 0x000fe40000410000 */
[----:B---3--:R-:W-:Y:S02]  /*36b0*/  FADD.FTZ R67, R123, 1 ;  /* 0x3f8000007b437421 */ /* 0x008fe40000010000 */
[----:B------:R-:W-:Y:S02]  /*36c0*/  FFMA.FTZ R64, R87, R64, 1 ;  /* 0x3f80000057407423 */ /* 0x000fe40000010040 */
[----:B------:R-:W-:Y:S01]  /*36d0*/  FMUL.FTZ R61, R142, R61 ;  /* 0x0000003d8e3d7220 */ /* 0x000fe20000410000 */
[----:B------:R2:W3:Y:S01]  /*36e0*/  MUFU.RCP R152, R67 ;  /* 0x0000004300987308 */ /* 0x0004e20000001000 */
[----:B------:R-:W-:Y:S02]  /*36f0*/  FMUL.FTZ R62, R149, R62 ;  /* 0x0000003e953e7220 */ /* 0x000fe40000410000 */
[----:B------:R-:W-:-:S02]  /*3700*/  FMUL.FTZ R65, R146, R65 ;  /* 0x0000004192417220 */ /* 0x000fc40000410000 */
[----:B------:R-:W-:Y:S02]  /*3710*/  FMUL.FTZ R121, R61, R60 ;  /* 0x0000003c3d797220 */ /* 0x000fe40000410000 */
[----:B----4-:R-:W-:Y:S01]  /*3720*/  FMUL.FTZ R122, R62, R63 ;  /* 0x0000003f3e7a7220 */ /* 0x010fe20000410000 */
[----:B------:R4:W-:Y:S01]  /*3730*/  STS.128 [R101], R116 ;  /* 0x0000007465007388 */ /* 0x0009e20000000c00 */
[----:B------:R-:W-:Y:S02]  /*3740*/  FMUL.FTZ R123, R65, R64 ;  /* 0x00000040417b7220 */ /* 0x000fe40000410000 */
[----:B------:R-:W-:Y:S02]  /*3750*/  FADD.FTZ R60, -R144, 1 ;  /* 0x3f800000903c7421 */ /* 0x000fe40000010100 */
[----:B------:R-:W-:Y:S01]  /*3760*/  FADD.FTZ R63, -R151, 1 ;  /* 0x3f800000973f7421 */ /* 0x000fe20000010100 */
[----:B------:R5:W-:Y:S01]  /*3770*/  STS.128 [R101+0x10], R120 ;  /* 0x0000107865007388 */ /* 0x000be20000000c00 */
[----:B------:R-:W-:-:S02]  /*3780*/  FADD.FTZ R64, -R148, 1 ;  /* 0x3f80000094407421 */ /* 0x000fc40000010100 */
[----:B------:R-:W-:Y:S02]  /*3790*/  FFMA.FTZ R62, R53, R60, 1 ;  /* 0x3f800000353e7423 */ /* 0x000fe4000001003c */
[----:B------:R-:W-:Y:S02]  /*37a0*/  FFMA.FTZ R65, R54, R63, 1 ;  /* 0x3f80000036417423 */ /* 0x000fe4000001003f */
[----:B------:R-:W-:Y:S02]  /*37b0*/  FFMA.FTZ R66, R55, R64, 1 ;  /* 0x3f80000037427423 */ /* 0x000fe40000010040 */
[----:B------:R-:W-:Y:S02]  /*37c0*/  FADD.FTZ R61, -R145, 1 ;  /* 0x3f800000913d7421 */ /* 0x000fe40000010100 */
[----:B0-----:R-:W-:Y:S02]  /*37d0*/  FMUL.FTZ R60, R44, R24 ;  /* 0x000000182c3c7220 */ /* 0x001fe40000410000 */
[----:B------:R-:W-:-:S02]  /*37e0*/  FMUL.FTZ R63, R45, R25 ;  /* 0x000000192d3f7220 */ /* 0x000fc40000410000 */
[----:B------:R-:W-:Y:S02]  /*37f0*/  FMUL.FTZ R64, R46, R26 ;  /* 0x0000001a2e407220 */ /* 0x000fe40000410000 */
[----:B------:R-:W-:Y:S02]  /*3800*/  FFMA.FTZ R61, R52, R61, 1 ;  /* 0x3f800000343d7423 */ /* 0x000fe4000001003d */
[----:B--2---:R-:W-:Y:S02]  /*3810*/  FMUL.FTZ R67, R47, R27 ;  /* 0x0000001b2f437220 */ /* 0x004fe40000410000 */
[----:B------:R-:W-:Y:S02]  /*3820*/  FMUL.FTZ R60, R145, R60 ;  /* 0x0000003c913c7220 */ /* 0x000fe40000410000 */
[----:B------:R-:W-:Y:S02]  /*3830*/  FMUL.FTZ R63, R144, R63 ;  /* 0x0000003f903f7220 */ /* 0x000fe40000410000 */
[----:B------:R-:W-:-:S02]  /*3840*/  FMUL.FTZ R64, R151, R64 ;  /* 0x0000004097407220 */ /* 0x000fc40000410000 */
[----:B------:R-:W-:Y:S02]  /*3850*/  FMUL.FTZ R67, R148, R67 ;  /* 0x0000004394437220 */ /* 0x000fe40000410000 */
[----:B------:R-:W-:Y:S02]  /*3860*/  FMUL.FTZ R124, R60, R61 ;  /* 0x0000003d3c7c7220 */ /* 0x000fe40000410000 */
[----:B------:R-:W-:Y:S02]  /*3870*/  FMUL.FTZ R125, R63, R62 ;  /* 0x0000003e3f7d7220 */ /* 0x000fe40000410000 */
[----:B------:R-:W-:Y:S02]  /*3880*/  FMUL.FTZ R126, R64, R65 ;  /* 0x00000041407e7220 */ /* 0x000fe40000410000 */
[----:B------:R-:W-:Y:S02]  /*3890*/  FADD.FTZ R60, -R150, 1 ;  /* 0x3f800000963c7421 */ /* 0x000fe40000010100 */
[----:B------:R-:W-:-:S02]  /*38a0*/  FADD.FTZ R63, -R155, 1 ;  /* 0x3f8000009b3f7421 */ /* 0x000fc40000010100 */
[----:B---3--:R-:W-:Y:S02]  /*38b0*/  FADD.FTZ R64, -R152, 1 ;  /* 0x3f80000098407421 */ /* 0x008fe40000010100 */
[----:B------:R-:W-:Y:S02]  /*38c0*/  FMUL.FTZ R127, R67, R66 ;  /* 0x00000042437f7220 */ /* 0x000fe40000410000 */
[----:B------:R-:W-:Y:S02]  /*38d0*/  FFMA.FTZ R62, R57, R60, 1 ;  /* 0x3f800000393e7423 */ /* 0x000fe4000001003c */
[----:B------:R-:W-:Y:S01]  /*38e0*/  FFMA.FTZ R65, R58, R63, 1 ;  /* 0x3f8000003a417423 */ /* 0x000fe2000001003f */
[----:B------:R-:W-:Y:S01]  /*38f0*/  STS.128 [R101+0x20], R124 ;  /* 0x0000207c65007388 */ /* 0x000fe20000000c00 */
[----:B------:R-:W-:Y:S02]  /*3900*/  FFMA.FTZ R66, R59, R64, 1 ;  /* 0x3f8000003b427423 */ /* 0x000fe40000010040 */
[----:B------:R-:W-:-:S02]  /*3910*/  FADD.FTZ R61, -R153, 1 ;  /* 0x3f800000993d7421 */ /* 0x000fc40000010100 */
[----:B-1----:R-:W-:Y:S02]  /*3920*/  FMUL.FTZ R60, R40, R20 ;  /* 0x00000014283c7220 */ /* 0x002fe40000410000 */
[----:B------:R-:W-:Y:S02]  /*3930*/  FMUL.FTZ R63, R41, R21 ;  /* 0x00000015293f7220 */ /* 0x000fe40000410000 */
[----:B------:R-:W-:Y:S02]  /*3940*/  FMUL.FTZ R64, R42, R22 ;  /* 0x000000162a407220 */ /* 0x000fe40000410000 */
[----:B------:R-:W-:Y:S02]  /*3950*/  FMUL.FTZ R67, R43, R23 ;  /* 0x000000172b437220 */ /* 0x000fe40000410000 */
        /* <DEDUP_REMOVED lines=11> */
[----:B------:R-:W-:Y:S01]  /*3a10*/  STS.128 [R101+0x30], R128 ;  /* 0x0000308065007388 */ /* 0x000fe20000000c00 */
[----:B------:R-:W-:-:S06]  /*3a20*/  NOP ;  /* 0x0000000000007918 */ /* 0x000fcc0000000000 */
[----:B------:R-:W0:Y:S01]  /*3a30*/  LDS.128 R60, [R95.X16] ;  /* 0x000000005f3c7984 */ /* 0x000e22000000cc00 */
[----:B------:R-:W-:Y:S02]  /*3a40*/  FMUL.FTZ R57, R36, R143 ;  /* 0x0000008f24397220 */ /* 0x000fe40000410000 */
[----:B------:R-:W-:Y:S01]  /*3a50*/  FMUL.FTZ R153, R56, R153 ;  /* 0x0000009938997220 */ /* 0x000fe20000410000 */
[----:B------:R-:W1:Y:S01]  /*3a60*/  LDS.128 R64, [R95.X16+0x200] ;  /* 0x000200005f407984 */ /* 0x000e62000000cc00 */
[----:B------:R-:W-:Y:S02]  /*3a70*/  FMUL.FTZ R56, R37, R140 ;  /* 0x0000008c25387220 */ /* 0x000fe40000410000 */
[----:B------:R-:W-:Y:S01]  /*3a80*/  FFMA.FTZ R137, R16, R57, R137 ;  /* 0x0000003910897223 */ /* 0x000fe20000010089 */
[----:B------:R-:W2:Y:S01]  /*3a90*/  LDS.128 R68, [R95.X16+0x400] ;  /* 0x000400005f447984 */ /* 0x000ea2000000cc00 */
[----:B----4-:R-:W-:Y:S02]  /*3aa0*/  FMUL.FTZ R119, R38, R147 ;  /* 0x0000009326777220 */ /* 0x010fe40000410000 */
[----:B------:R-:W-:Y:S01]  /*3ab0*/  FFMA.FTZ R137, R17, R56, R137 ;  /* 0x0000003811897223 */ /* 0x000fe20000010089 */
        /* <DEDUP_REMOVED lines=11> */
[----:B-----5:R-:W-:Y:S02]  /*3b70*/  FMUL.FTZ R120, R39, R136 ;  /* 0x0000008827787220 */ /* 0x020fe40000410000 */
        /* <DEDUP_REMOVED lines=32> */
[----:B------:R1:W-:Y:S01]  /*3d80*/  STS.128 [R101], R32 ;  /* 0x0000002065007388 */ /* 0x0003e20000000c00 */
[----:B------:R-:W-:-:S02]  /*3d90*/  FMUL.FTZ R51, R23, R152 ;  /* 0x0000009817337220 */ /* 0x000fc40000410000 */
[----:B------:R-:W-:Y:S01]  /*3da0*/  FMUL.FTZ R50, R22, R155 ;  /* 0x0000009b16327220 */ /* 0x000fe20000410000 */
[----:B------:R-:W-:Y:S01]  /*3db0*/  STS.128 [R101+0x10], R28 ;  /* 0x0000101c65007388 */ /* 0x000fe20000000c00 */
[----:B------:R-:W-:Y:S02]  /*3dc0*/  FMUL.FTZ R49, R21, R150 ;  /* 0x0000009615317220 */ /* 0x000fe40000410000 */
[----:B------:R-:W-:Y:S01]  /*3dd0*/  FMUL.FTZ R48, R153, R20 ;  /* 0x0000001499307220 */ /* 0x000fe20000410000 */
[----:B------:R2:W-:Y:S01]  /*3de0*/  STS.128 [R101+0x20], R24 ;  /* 0x0000201865007388 */ /* 0x0005e20000000c00 */
[----:B------:R-:W-:Y:S02]  /*3df0*/  IMAD R52, R92, c[0x0][0x210], RZ ;  /* 0x000084005c347a24 */ /* 0x000fe400078e02ff */
[----:B------:R-:W-:Y:S01]  /*3e00*/  IMAD.WIDE.U32 R82, R91, c[0x0][0x210], R82 ;  /* 0x000084005b527a25 */ /* 0x000fe200078e0052 */
[----:B------:R-:W-:Y:S01]  /*3e10*/  STS.128 [R101+0x30], R48 ;  /* 0x0000303065007388 */ /* 0x000fe20000000c00 */
[----:B------:R-:W-:-:S06]  /*3e20*/  NOP ;  /* 0x0000000000007918 */ /* 0x000fcc0000000000 */
[----:B------:R-:W3:Y:S01]  /*3e30*/  LDS.128 R44, [R95.X16] ;  /* 0x000000005f2c7984 */ /* 0x000ee2000000cc00 */
[----:B-1----:R-:W-:-:S03]  /*3e40*/  IMAD R33, R91, c[0x0][0x214], R52 ;  /* 0x000085005b217a24 */ /* 0x002fc600078e0234 */
[----:B------:R-:W1:Y:S01]  /*3e50*/  LDS.128 R40, [R95.X16+0x200] ;  /* 0x000200005f287984 */ /* 0x000e62000000cc00 */
[----:B--2---:R-:W-:Y:S01]  /*3e60*/  IMAD R25, R89, c[0x0][0x218], RZ ;  /* 0x0000860059197a24 */ /* 0x004fe200078e02ff */
[----:B------:R-:W-:Y:S02]  /*3e70*/  IADD3 R83, R83, R33, RZ ;  /* 0x0000002153537210 */ /* 0x000fe40007ffe0ff */
[----:B------:R-:W2:Y:S01]  /*3e80*/  LDS.128 R36, [R95.X16+0x400] ;  /* 0x000400005f247984 */ /* 0x000ea2000000cc00 */
[C---:B------:R-:W-:Y:S02]  /*3e90*/  IMAD R27, R0.reuse, c[0x0][0x21c], R25 ;  /* 0x00008700001b7a24 */ /* 0x040fe400078e0219 */
[----:B------:R-:W-:Y:S01]  /*3ea0*/  IMAD.WIDE.U32 R24, R0, c[0x0][0x218], R82 ;  /* 0x0000860000187a25 */ /* 0x000fe200078e0052 */
[----:B------:R-:W4:Y:S04]  /*3eb0*/  LDS.128 R20, [R95.X16+0x600] ;  /* 0x000600005f147984 */ /* 0x000f28000000cc00 */
[----:B------:R-:W-:-:S02]  /*3ec0*/  IADD3 R25, R25, R27, RZ ;  /* 0x0000001b19197210 */ /* 0x000fc40007ffe0ff */
[----:B------:R-:W-:-:S04]  /*3ed0*/  LEA R26, P0, R24, c[0x0][0x270], 0x2 ;  /* 0x00009c00181a7a11 */ /* 0x000fc800078010ff */
[----:B------:R-:W-:-:S05]  /*3ee0*/  LEA.HI.X R27, R24, c[0x0][0x274], R25, 0x2, P0 ;  /* 0x00009d00181b7a11 */ /* 0x000fca00000f1419 */
[----:B------:R-:W-:-:S05]  /*3ef0*/  IMAD.WIDE R24, R113, 0x10, R26 ;  /* 0x0000001071187825 */ /* 0x000fca00078e021a */
[----:B---3--:R3:W-:Y:S04]  /*3f00*/  STG.E.128 [R24.64], R44 ;  /* 0x0000002c18007986 */ /* 0x0087e8000c101d06 */
[----:B-1----:R3:W-:Y:S04]  /*3f10*/  STG.E.128 [R24.64+0x200], R40 ;  /* 0x0002002818007986 */ /* 0x0027e8000c101d06 */
[----:B--2---:R3:W-:Y:S04]  /*3f20*/  STG.E.128 [R24.64+0x400], R36 ;  /* 0x0004002418007986 */ /* 0x0047e8000c101d06 */
[----:B----4-:R3:W-:Y:S02]  /*3f30*/  STG.E.128 [R24.64+0x600], R20 ;  /* 0x0006001418007986 */ /* 0x0107e4000c101d06 */
.L_x_5886:
[----:B------:R-:W-:Y:S01]  /*3f40*/  FFMA.FTZ R137, R12, R85, R137 ;  /* 0x000000550c897223 */ /* 0x000fe20000010089 */
[----:B------:R-:W-:Y:S01]  /*3f50*/  BAR.SYNC.DEFER_BLOCKING 0x0 ;  /* 0x0000000000007b1d */ /* 0x000fe20000010000 */
[----:B---3--:R-:W-:Y:S01]  /*3f60*/  CS2R R22, SRZ ;  /* 0x0000000000167805 */ /* 0x008fe2000001ff00 */
        /* <DEDUP_REMOVED lines=35> */
[C---:B0-----:R-:W-:Y:S01]  /*41a0*/  IMAD R63, R89.reuse, c[0x0][0x180], RZ ;  /* 0x00006000593f7a24 */ /* 0x041fe200078e02ff */
[C---:B------:R-:W-:Y:S01]  /*41b0*/  IADD3 R23, R100.reuse, -0x1, RZ ;  /* 0xffffffff64177810 */ /* 0x040fe20007ffe0ff */
[C---:B------:R-:W-:Y:S01]  /*41c0*/  IMAD R67, R89.reuse, c[0x0][0x198], RZ ;  /* 0x0000660059437a24 */ /* 0x040fe200078e02ff */
[----:B------:R-:W-:Y:S01]  /*41d0*/  IADD3 R62, R100, -0x2, RZ ;  /* 0xfffffffe643e7810 */ /* 0x000fe20007ffe0ff */
[----:B------:R-:W-:Y:S01]  /*41e0*/  IMAD R69, R89, c[0x0][0x1b8], RZ ;  /* 0x00006e0059457a24 */ /* 0x000fe200078e02ff */
[----:B------:R-:W-:Y:S01]  /*41f0*/  HFMA2.MMA R172, -RZ, RZ, 0, 0 ;  /* 0x00000000ffac7435 */ /* 0x000fe200000001ff */
[C---:B------:R-:W-:Y:S01]  /*4200*/  IMAD R65, R0.reuse, c[0x0][0x184], R63 ;  /* 0x0000610000417a24 */ /* 0x040fe200078e023f */
[----:B------:R-:W-:Y:S01]  /*4210*/  LEA.HI R63, R23, R23, RZ, 0x1 ;  /* 0x00000017173f7211 */ /* 0x000fe200078f08ff */
[----:B------:R-:W-:Y:S01]  /*4220*/  IMAD.WIDE.U32 R52, R0, c[0x0][0x180], RZ ;  /* 0x0000600000347a25 */ /* 0x000fe200078e00ff */
[----:B------:R-:W-:-:S02]  /*4230*/  UMOV UR4, URZ ;  /* 0x0000003f00047c82 */ /* 0x000fc40008000000 */
[----:B------:R-:W-:Y:S01]  /*4240*/  LOP3.LUT R72, R63, 0xfffffe, RZ, 0xc0, !PT ;  /* 0x00fffffe3f487812 */ /* 0x000fe200078ec0ff */
[C---:B------:R-:W-:Y:S01]  /*4250*/  IMAD.WIDE.U32 R60, R0.reuse, c[0x0][0x198], RZ ;  /* 0x00006600003c7a25 */ /* 0x040fe200078e00ff */
[----:B------:R-:W-:Y:S02]  /*4260*/  IADD3 R53, R53, R65, RZ ;  /* 0x0000004135357210 */ /* 0x000fe40007ffe0ff */
[----:B------:R-:W-:Y:S01]  /*4270*/  IADD3 R72, R23, -R72, RZ ;  /* 0x8000004817487210 */ /* 0x000fe20007ffe0ff */
[----:B------:R-:W-:Y:S01]  /*4280*/  IMAD R67, R0, c[0x0][0x19c], R67 ;  /* 0x0000670000437a24 */ /* 0x000fe200078e0243 */
[----:B------:R-:W-:Y:S01]  /*4290*/  LEA R64, P1, R60, c[0x0][0x228], 0x2 ;  /* 0x00008a003c407a11 */ /* 0x000fe200078210ff */
[C---:B------:R-:W-:Y:S01]  /*42a0*/  IMAD.WIDE.U32 R70, R0.reuse, c[0x0][0x1b8], RZ ;  /* 0x00006e0000467a25 */ /* 0x040fe200078e00ff */
[----:B------:R-:W-:Y:S02]  /*42b0*/  HFMA2.MMA R23, -RZ, RZ, 0, 0 ;  /* 0x00000000ff177435 */ /* 0x000fe400000001ff */
[----:B------:R-:W-:Y:S01]  /*42c0*/  IADD3 R65, R61, R67, RZ ;  /* 0x000000433d417210 */ /* 0x000fe20007ffe0ff */
[----:B------:R-:W-:Y:S01]  /*42d0*/  IMAD R73, R0, c[0x0][0x1bc], R69 ;  /* 0x00006f0000497a24 */ /* 0x000fe200078e0245 */
[----:B------:R-:W-:Y:S01]  /*42e0*/  LEA R66, P2, R70, c[0x0][0x230], 0x2 ;  /* 0x00008c0046427a11 */ /* 0x000fe200078410ff */
[----:B------:R-:W-:Y:S01]  /*42f0*/  IMAD R69, R62, c[0x0][0x16c], RZ ;  /* 0x00005b003e457a24 */ /* 0x000fe200078e02ff */
[----:B------:R-:W-:-:S02]  /*4300*/  LEA R62, P0, R52, c[0x0][0x220], 0x2 ;  /* 0x00008800343e7a11 */ /* 0x000fc400078010ff */
[----:B------:R-:W-:Y:S01]  /*4310*/  IADD3 R67, R71, R73, RZ ;  /* 0x0000004947437210 */ /* 0x000fe20007ffe0ff */
[----:B------:R-:W-:Y:S01]  /*4320*/  IMAD.WIDE R68, R69, 0x8, R80 ;  /* 0x0000000845447825 */ /* 0x000fe200078e0250 */
[----:B------:R-:W-:Y:S02]  /*4330*/  LEA.HI.X R63, R52, c[0x0][0x224], R53, 0x2, P0 ;  /* 0x00008900343f7a11 */ /* 0x000fe400000f1435 */
[----:B------:R-:W-:Y:S02]  /*4340*/  LEA.HI.X R67, R70, c[0x0][0x234], R67, 0x2, P2 ;  /* 0x00008d0046437a11 */ /* 0x000fe400010f1443 */
[----:B------:R-:W-:Y:S02]  /*4350*/  LEA.HI.X R65, R60, c[0x0][0x22c], R65, 0x2, P1 ;  /* 0x00008b003c417a11 */ /* 0x000fe400008f1441 */
[----:B------:R-:W-:Y:S02]  /*4360*/  MOV R70, RZ ;  /* 0x000000ff00467202 */ /* 0x000fe40000000f00 */
[----:B------:R-:W-:-:S02]  /*4370*/  SHF.L.U32 R71, R72, 0x8, RZ ;  /* 0x0000000848477819 */ /* 0x000fc400000006ff */
.L_x_5892:
        /* <DEDUP_REMOVED lines=29> */
[----:B0-----:R-:W-:-:S02]  /*4550*/  FMUL.FTZ R61, R52, R132 ;  /* 0x00000084343d7220 */ /* 0x001fc40000410000 */
[----:B---3--:R-:W-:Y:S02]  /*4560*/  FMUL.FTZ R53, R53, R72 ;  /* 0x0000004835357220 */ /* 0x008fe40000410000 */
[C---:B------:R-:W-:Y:S02]  /*4570*/  FMUL.FTZ R73, R52.reuse, R106 ;  /* 0x0000006a34497220 */ /* 0x040fe40000410000 */
[C---:B------:R-:W-:Y:S01]  /*4580*/  FMUL.FTZ R113, R52.reuse, R111 ;  /* 0x0000006f34717220 */ /* 0x040fe20000410000 */
[----:B------:R-:W0:Y:S01]  /*4590*/  MUFU.EX2 R61, R61 ;  /* 0x0000003d003d7308 */ /* 0x000e220000000800 */
[C---:B------:R-:W-:Y:S02]  /*45a0*/  FMUL.FTZ R122, R52.reuse, R108 ;  /* 0x0000006c347a7220 */ /* 0x040fe40000410000 */
[C---:B------:R-:W-:Y:S02]  /*45b0*/  FMUL.FTZ R124, R52.reuse, R103 ;  /* 0x00000067347c7220 */ /* 0x040fe40000410000 */
[----:B------:R1:W2:Y:S01]  /*45c0*/  @P2 LDS R162, [R94.X4+0x128c] ;  /* 0x00128c005ea22984 */ /* 0x0002a20000004800 */
[----:B------:R-:W-:-:S02]  /*45d0*/  FMUL.FTZ R128, R52, R102 ;  /* 0x0000006634807220 */ /* 0x000fc40000410000 */
[C---:B------:R-:W-:Y:S01]  /*45e0*/  FMUL.FTZ R130, R52.reuse, R105 ;  /* 0x0000006934827220 */ /* 0x040fe20000410000 */
[----:B------:R-:W3:Y:S01]  /*45f0*/  MUFU.EX2 R73, R73 ;  /* 0x0000004900497308 */ /* 0x000ee20000000800 */
        /* <DEDUP_REMOVED lines=14> */
[----:B------:R-:W1:Y:S01]  /*46e0*/  MUFU.EX2 R124, R124 ;  /* 0x0000007c007c7308 */ /* 0x000e620000000800 */
[-C--:B------:R-:W-:Y:S02]  /*46f0*/  FMUL.FTZ R147, R85, R53.reuse ;  /* 0x0000003555937220 */ /* 0x080fe40000410000 */
[-C--:B------:R-:W-:Y:S02]  /*4700*/  FMUL.FTZ R151, R84, R53.reuse ;  /* 0x0000003554977220 */ /* 0x080fe40000410000 */
[-C--:B------:R-:W-:Y:S02]  /*4710*/  FMUL.FTZ R150, R87, R53.reuse ;  /* 0x0000003557967220 */ /* 0x080fe40000410000 */
[-C--:B------:R-:W-:Y:S01]  /*4720*/  FMUL.FTZ R154, R86, R53.reuse ;  /* 0x00000035569a7220 */ /* 0x080fe20000410000 */
[----:B------:R-:W1:Y:S01]  /*4730*/  MUFU.EX2 R128, R128 ;  /* 0x0000008000807308 */ /* 0x000e620000000800 */
[----:B------:R-:W-:-:S02]  /*4740*/  FMUL.FTZ R155, R55, R53 ;  /* 0x00000035379b7220 */ /* 0x000fc40000410000 */
[----:B------:R-:W-:Y:S02]  /*4750*/  FMUL.FTZ R157, R58, R53 ;  /* 0x000000353a9d7220 */ /* 0x000fe40000410000 */
[----:B0-----:R-:W-:-:S03]  /*4760*/  FFMA.FTZ R158, R61, R159, R156 ;  /* 0x0000009f3d9e7223 */ /* 0x001fc6000001009c */
[----:B------:R-:W0:Y:S08]  /*4770*/  MUFU.EX2 R130, R130 ;  /* 0x0000008200827308 */ /* 0x000e300000000800 */
        /* <DEDUP_REMOVED lines=15> */
.L_x_5889:
[----:B-1234-:R-:W-:Y:S05]  /*4870*/  BSYNC B0 ;  /* 0x0000000000007941 */ /* 0x01efea0003800000 */
.L_x_5888:
[----:B------:R-:W-:Y:S01]  /*4880*/  FMUL.FTZ R161, R61, R162 ;  /* 0x000000a23da17220 */ /* 0x000fe20000410000 */
[----:B------:R-:W-:Y:S01]  /*4890*/  ISETP.NE.AND P3, PT, R134, 0x1f, PT ;  /* 0x0000001f8600780c */ /* 0x000fe20003f65270 */
[----:B------:R-:W-:Y:S01]  /*48a0*/  FMUL.FTZ R152, R52, R110 ;  /* 0x0000006e34987220 */ /* 0x000fe20000410000 */
[----:B------:R-:W-:Y:S01]  /*48b0*/  ISETP.GE.U32.AND P4, PT, R134, 0x1e, PT ;  /* 0x0000001e8600780c */ /* 0x000fe20003f86070 */
[----:B------:R-:W-:Y:S01]  /*48c0*/  FMUL.FTZ R160, R59, R53 ;  /* 0x000000353ba07220 */ /* 0x000fe20000410000 */
[----:B------:R-:W-:Y:S01]  /*48d0*/  ISETP.GE.OR P0, PT, R100, c[0x0][0x174], P0 ;  /* 0x00005d0064007a0c */ /* 0x000fe20000706670 */
[C---:B0-----:R-:W-:Y:S01]  /*48e0*/  FFMA.FTZ R163, R72.reuse, R158, R157 ;  /* 0x0000009e48a37223 */ /* 0x041fe2000001009d */
[----:B------:R-:W-:Y:S01]  /*48f0*/  BSSY B0, `(.L_x_5890) ;  /* 0x000015b000007945 */ /* 0x000fe20003800000 */
[----:B------:R-:W-:Y:S01]  /*4900*/  FMUL.FTZ R158, R72, R161 ;  /* 0x000000a1489e7220 */ /* 0x000fe20000410000 */
[----:B------:R-:W0:Y:S01]  /*4910*/  MUFU.EX2 R152, R152 ;  /* 0x0000009800987308 */ /* 0x000e220000000800 */
[----:B------:R-:W-:-:S02]  /*4920*/  FMUL.FTZ R161, R116, R53 ;  /* 0x0000003574a17220 */ /* 0x000fc40000410000 */
[C---:B------:R-:W-:Y:S02]  /*4930*/  FFMA.FTZ R164, R75.reuse, R163, R160 ;  /* 0x000000a34ba47223 */ /* 0x040fe400000100a0 */
[----:B------:R-:W-:Y:S02]  /*4940*/  FMUL.FTZ R165, R75, R158 ;  /* 0x0000009e4ba57220 */ /* 0x000fe40000410000 */
[----:B------:R-:W-:Y:S02]  /*4950*/  FMUL.FTZ R158, R52, R104 ;  /* 0x00000068349e7220 */ /* 0x000fe40000410000 */
[----:B------:R-:W-:Y:S02]  /*4960*/  FMUL.FTZ R163, R117, R53 ;  /* 0x0000003575a37220 */ /* 0x000fe40000410000 */
[C---:B------:R-:W-:Y:S02]  /*4970*/  FFMA.FTZ R52, R74.reuse, R164, R161 ;  /* 0x000000a44a347223 */ /* 0x040fe400000100a1 */
[----:B------:R-:W-:Y:S01]  /*4980*/  FMUL.FTZ R165, R74, R165 ;  /* 0x000000a54aa57220 */ /* 0x000fe20000410000 */
[----:B------:R-:W1:Y:S01]  /*4990*/  MUFU.EX2 R158, R158 ;  /* 0x0000009e009e7308 */ /* 0x000e620000000800 */
[----:B------:R-:W-:-:S02]  /*49a0*/  FMUL.FTZ R164, R54, R53 ;  /* 0x0000003536a47220 */ /* 0x000fc40000410000 */
[C---:B------:R-:W-:Y:S02]  /*49b0*/  FFMA.FTZ R53, R82.reuse, R52, R163 ;  /* 0x0000003452357223 */ /* 0x040fe400000100a3 */
[----:B------:R-:W-:Y:S02]  /*49c0*/  FMUL.FTZ R168, R82, R165 ;  /* 0x000000a552a87220 */ /* 0x000fe40000410000 */
[----:B------:R-:W-:Y:S02]  /*49d0*/  FMUL.FTZ R166, R126, R73 ;  /* 0x000000497ea67220 */ /* 0x000fe40000410000 */
[C---:B------:R-:W-:Y:S02]  /*49e0*/  FFMA.FTZ R167, R123.reuse, R53, R164 ;  /* 0x000000357ba77223 */ /* 0x040fe400000100a4 */
[----:B------:R-:W-:Y:S02]  /*49f0*/  FMUL.FTZ R165, R123, R168 ;  /* 0x000000a87ba57220 */ /* 0x000fe40000410000 */
[----:B------:R-:W-:-:S02]  /*4a00*/  FFMA.FTZ R52, R73, R153, R138 ;  /* 0x0000009949347223 */ /* 0x000fc4000001008a */
[C---:B------:R-:W-:Y:S02]  /*4a10*/  FMUL.FTZ R53, R113.reuse, R166 ;  /* 0x000000a671357220 */ /* 0x040fe40000410000 */
[C---:B0-----:R-:W-:Y:S02]  /*4a20*/  FFMA.FTZ R167, R152.reuse, R167, R155 ;  /* 0x000000a798a77223 */ /* 0x041fe4000001009b */
[----:B------:R-:W-:Y:S02]  /*4a30*/  FMUL.FTZ R166, R152, R165 ;  /* 0x000000a598a67220 */ /* 0x000fe40000410000 */
[----:B------:R-:W-:Y:S02]  /*4a40*/  FFMA.FTZ R52, R113, R52, R148 ;  /* 0x0000003471347223 */ /* 0x000fe40000010094 */
[----:B------:R-:W-:Y:S02]  /*4a50*/  FMUL.FTZ R53, R122, R53 ;  /* 0x000000357a357220 */ /* 0x000fe40000410000 */
[----:B------:R-:W-:-:S02]  /*4a60*/  FFMA.FTZ R167, R125, R167, R154 ;  /* 0x000000a77da77223 */ /* 0x000fc4000001009a */
[----:B------:R-:W-:Y:S02]  /*4a70*/  FMUL.FTZ R165, R125, R166 ;  /* 0x000000a67da57220 */ /* 0x000fe40000410000 */
[----:B------:R-:W-:Y:S02]  /*4a80*/  FFMA.FTZ R52, R122, R52, R127 ;  /* 0x000000347a347223 */ /* 0x000fe4000001007f */
[----:B------:R-:W-:Y:S02]  /*4a90*/  FMUL.FTZ R53, R124, R53 ;  /* 0x000000357c357220 */ /* 0x000fe40000410000 */
[C---:B-1----:R-:W-:Y:S02]  /*4aa0*/  FFMA.FTZ R167, R158.reuse, R167, R150 ;  /* 0x000000a79ea77223 */ /* 0x042fe40000010096 */
[----:B------:R-:W-:Y:S02]  /*4ab0*/  FMUL.FTZ R165, R158, R165 ;  /* 0x000000a59ea57220 */ /* 0x000fe40000410000 */
        /* <DEDUP_REMOVED lines=13> */
[C---:B------:R-:W-:Y:S02]  /*4b90*/  FMUL.FTZ R53, R125.reuse, R166 ;  /* 0x000000a67d357220 */ /* 0x040fe40000410000 */
        /* <DEDUP_REMOVED lines=10> */
[----:B------:R-:W-:Y:S01]  /*4c40*/  FFMA.FTZ R52, R123, R52, R136 ;  /* 0x000000347b347223 */ /* 0x000fe20000010088 */
[----:B------:R-:W0:Y:S01]  /*4c50*/  SHFL.DOWN PT, R175, R165, 0x1, 0x1f ;  /* 0x08201f00a5af7f89 */ /* 0x000e2200000e0000 */
[----:B------:R-:W-:-:S02]  /*4c60*/  FMUL.FTZ R177, R4, R133 ;  /* 0x0000008504b17220 */ /* 0x000fc40000410000 */
[C---:B------:R-:W-:Y:S01]  /*4c70*/  FFMA.FTZ R52, R82.reuse, R52, R129 ;  /* 0x0000003452347223 */ /* 0x040fe20000010081 */
[----:B------:R-:W1:Y:S01]  /*4c80*/  SHFL.DOWN PT, R171, R166, 0x1, 0x1f ;  /* 0x08201f00a6ab7f89 */ /* 0x000e6200000e0000 */
        /* <DEDUP_REMOVED lines=10> */
[----:B------:R-:W-:-:S02]  /*4d30*/  FFMA.FTZ R173, R61, R169, R168 ;  /* 0x000000a93dad7223 */ /* 0x000fc400000100a8 */
[----:B------:R-:W-:Y:S02]  /*4d40*/  FMUL.FTZ R174, R61, R52 ;  /* 0x000000343dae7220 */ /* 0x000fe40000410000 */
[C---:B0-----:R-:W-:Y:S01]  /*4d50*/  @P3 FFMA.FTZ R165, R166.reuse, R175, R165 ;  /* 0x000000afa6a53223 */ /* 0x041fe200000100a5 */
[----:B------:R-:W0:Y:S01]  /*4d60*/  SHFL.UP PT, R52, R173, 0x1, RZ ;  /* 0x04200000ad347989 */ /* 0x000e2200000e00ff */
[----:B-1----:R-:W-:Y:S01]  /*4d70*/  @P3 FMUL.FTZ R166, R166, R171 ;  /* 0x000000aba6a63220 */ /* 0x002fe20000410000 */
[----:B------:R-:W-:Y:S02]  /*4d80*/  ISETP.GE.AND P3, PT, R95, 0x1, PT ;  /* 0x000000015f00780c */ /* 0x000fe40003f66270 */
[----:B------:R-:W1:Y:S04]  /*4d90*/  SHFL.UP PT, R53, R174, 0x1, RZ ;  /* 0x04200000ae357989 */ /* 0x000e6800000e00ff */
[----:B------:R-:W2:Y:S04]  /*4da0*/  SHFL.DOWN PT, R171, R165, 0x2, 0x1f ;  /* 0x08401f00a5ab7f89 */ /* 0x000ea800000e0000 */
[----:B------:R-:W3:Y:S03]  /*4db0*/  SHFL.DOWN PT, R169, R166, 0x2, 0x1f ;  /* 0x08401f00a6a97f89 */ /* 0x000ee600000e0000 */
[----:B0-----:R-:W-:-:S02]  /*4dc0*/  @P3 FFMA.FTZ R173, R174, R52, R173 ;  /* 0x00000034aead3223 */ /* 0x001fc400000100ad */
        /* <DEDUP_REMOVED lines=10> */
[----:B------:R-:W-:Y:S01]  /*4e70*/  HFMA2.MMA R52, -RZ, RZ, 1.875, 0 ;  /* 0x3f800000ff347435 */ /* 0x000fe200000001ff */
[----:B-1----:R-:W-:-:S03]  /*4e80*/  @P3 FMUL.FTZ R174, R174, R53 ;  /* 0x00000035aeae3220 */ /* 0x002fc60000410000 */
[----:B------:R-:W0:Y:S01]  /*4e90*/  SHFL.UP PT, R171, R173, 0x4, RZ ;  /* 0x04800000adab7989 */ /* 0x000e2200000e00ff */
[----:B------:R-:W-:Y:S02]  /*4ea0*/  ISETP.GE.AND P3, PT, R95, 0x4, PT ;  /* 0x000000045f00780c */ /* 0x000fe40003f66270 */
[C---:B--2---:R-:W-:Y:S01]  /*4eb0*/  @!P4 FFMA.FTZ R165, R166.reuse, R176, R165 ;  /* 0x000000b0a6a5c223 */ /* 0x044fe200000100a5 */
[----:B------:R-:W1:Y:S01]  /*4ec0*/  SHFL.UP PT, R169, R174, 0x4, RZ ;  /* 0x04800000aea97989 */ /* 0x000e6200000e00ff */
[----:B------:R-:W-:Y:S01]  /*4ed0*/  MOV R53, RZ ;  /* 0x000000ff00357202 */ /* 0x000fe20000000f00 */
        /* <DEDUP_REMOVED lines=22> */
[----:B------:R-:W-:Y:S04]  /*5040*/  SHFL.IDX PT, R176, R53, RZ, 0x1f ;  /* 0x00001fff35b07589 */ /* 0x000fe800000e0000 */
[----:B------:R-:W-:Y:S04]  /*5050*/  SHFL.DOWN PT, R178, R165, 0x1, 0x1f ;  /* 0x08201f00a5b27f89 */ /* 0x000fe800000e0000 */
[----:B------:R-:W2:Y:S04]  /*5060*/  SHFL.DOWN PT, R179, R166, 0x1, 0x1f ;  /* 0x08201f00a6b37f89 */ /* 0x000ea800000e0000 */
[----:B-----5:R-:W-:Y:S01]  /*5070*/  SHFL.IDX PT, R175, R146, RZ, 0x1f ;  /* 0x00001fff92af7589 */ /* 0x020fe200000e0000 */
[----:B0-----:R-:W-:-:S03]  /*5080*/  @P0 FFMA.FTZ R173, R174, R171, R173 ;  /* 0x000000abaead0223 */ /* 0x001fc600000100ad */
[----:B------:R-:W-:Y:S01]  /*5090*/  SHFL.IDX PT, R165, R165, RZ, 0x1f ;  /* 0x00001fffa5a57589 */ /* 0x000fe200000e0000 */
[----:B-1----:R-:W-:Y:S01]  /*50a0*/  @P0 FMUL.FTZ R174, R174, R169 ;  /* 0x000000a9aeae0220 */ /* 0x002fe20000410000 */
[----:B------:R-:W-:Y:S02]  /*50b0*/  ISETP.GT.AND P0, PT, R95, 0x1e, PT ;  /* 0x0000001e5f00780c */ /* 0x000fe40003f04270 */
[----:B------:R-:W-:Y:S04]  /*50c0*/  SHFL.UP PT, R173, R173, 0x1, RZ ;  /* 0x04200000adad7989 */ /* 0x000fe800000e00ff */
[----:B------:R-:W0:Y:S04]  /*50d0*/  SHFL.UP PT, R174, R174, 0x1, RZ ;  /* 0x04200000aeae7989 */ /* 0x000e2800000e00ff */
[----:B------:R-:W1:Y:S01]  /*50e0*/  SHFL.IDX PT, R166, R166, RZ, 0x1f ;  /* 0x00001fffa6a67589 */ /* 0x000e6200000e0000 */
[----:B--2---:R-:W-:-:S04]  /*50f0*/  @P2 FFMA.FTZ R176, R179, R176, R178 ;  /* 0x000000b0b3b02223 */ /* 0x004fc800000100b2 */
[----:B------:R-:W-:-:S04]  /*5100*/  FFMA.FTZ R159, R176, R162, R159 ;  /* 0x000000a2b09f7223 */ /* 0x000fc8000001009f */
        /* <DEDUP_REMOVED lines=26> */
[----:B------:R-:W-:-:S02]  /*52b0*/  FFMA.FTZ R152, R152, R142, R131 ;  /* 0x0000008e98987223 */ /* 0x000fc40000010083 */
[----:B------:R-:W-:Y:S02]  /*52c0*/  FFMA.FTZ R73, R73, R113, R140 ;  /* 0x0000007149497223 */ /* 0x000fe4000001008c */
[----:B------:R-:W-:Y:S02]  /*52d0*/  FFMA.FTZ R122, R56, R179, R122 ;  /* 0x000000b3387a7223 */ /* 0x000fe4000001007a */
[----:B------:R-:W-:Y:S02]  /*52e0*/  FFMA.FTZ R183, R123, R152, R136 ;  /* 0x000000987bb77223 */ /* 0x000fe40000010088 */
[-C--:B------:R-:W-:Y:S02]  /*52f0*/  FFMA.FTZ R124, R16, -R109.reuse, R156 ;  /* 0x8000006d107c7223 */ /* 0x080fe4000001009c */
[----:B------:R-:W-:Y:S02]  /*5300*/  FMUL.FTZ R123, R73, R109 ;  /* 0x0000006d497b7220 */ /* 0x000fe40000410000 */
[----:B------:R-:W-:-:S02]  /*5310*/  FFMA.FTZ R125, R119, R148, R122 ;  /* 0x00000094777d7223 */ /* 0x000fc4000001007a */
[----:B------:R-:W-:Y:S02]  /*5320*/  FADD.FTZ R138, -R138, R179 ;  /* 0x000000b38a8a7221 */ /* 0x000fe40000010100 */
[----:B------:R-:W-:Y:S02]  /*5330*/  FMUL.FTZ R122, R113, R106 ;  /* 0x0000006a717a7220 */ /* 0x000fe40000410000 */
[----:B------:R-:W-:Y:S02]  /*5340*/  FFMA.FTZ R131, R123, R124, RZ ;  /* 0x0000007c7b837223 */ /* 0x000fe400000100ff */
[----:B------:R-:W-:Y:S02]  /*5350*/  FADD.FTZ R127, -R127, R126 ;  /* 0x0000007e7f7f7221 */ /* 0x000fe40000010100 */
[----:B------:R-:W-:Y:S02]  /*5360*/  FFMA.FTZ R126, R120, R126, R125 ;  /* 0x0000007e787e7223 */ /* 0x000fe4000001007d */
[----:B------:R-:W-:-:S02]  /*5370*/  FFMA.FTZ R150, R82, R183, R129 ;  /* 0x000000b752967223 */ /* 0x000fc40000010081 */
[-C--:B------:R-:W-:Y:S02]  /*5380*/  FFMA.FTZ R82, R18, -R111.reuse, R148 ;  /* 0x8000006f12527223 */ /* 0x080fe40000010094 */
[----:B------:R-:W-:Y:S02]  /*5390*/  FMUL.FTZ R125, R141, R111 ;  /* 0x0000006f8d7d7220 */ /* 0x000fe40000410000 */
[----:B------:R-:W-:Y:S02]  /*53a0*/  FFMA.FTZ R131, R122, R138, R131 ;  /* 0x0000008a7a837223 */ /* 0x000fe40000010083 */
[----:B------:R-:W-:Y:S02]  /*53b0*/  FFMA.FTZ R154, R74, R150, R177 ;  /* 0x000000964a9a7223 */ /* 0x000fe400000100b1 */
[----:B------:R-:W-:Y:S02]  /*53c0*/  FMUL.FTZ R74, R145, R108 ;  /* 0x0000006c914a7220 */ /* 0x000fe40000410000 */
[----:B------:R-:W-:-:S02]  /*53d0*/  FFMA.FTZ R131, R125, R82, R131 ;  /* 0x000000527d837223 */ /* 0x000fc40000010083 */
[----:B------:R-:W-:Y:S02]  /*53e0*/  FFMA.FTZ R129, R85, R149, R126 ;  /* 0x0000009555817223 */ /* 0x000fe4000001007e */
[----:B------:R-:W-:Y:S02]  /*53f0*/  FADD.FTZ R139, -R83, R146 ;  /* 0x00000092538b7221 */ /* 0x000fe40000010100 */
[-C--:B------:R-:W-:Y:S02]  /*5400*/  FFMA.FTZ R136, R12, -R103.reuse, R149 ;  /* 0x800000670c887223 */ /* 0x080fe40000010095 */
[----:B------:R-:W-:Y:S02]  /*5410*/  FMUL.FTZ R83, R147, R103 ;  /* 0x0000006793537220 */ /* 0x000fe40000410000 */
[----:B------:R-:W-:Y:S02]  /*5420*/  FFMA.FTZ R131, R74, R127, R131 ;  /* 0x0000007f4a837223 */ /* 0x000fe40000010083 */
[----:B------:R-:W-:-:S02]  /*5430*/  FFMA.FTZ R146, R84, R146, R129 ;  /* 0x0000009254927223 */ /* 0x000fc40000010081 */
[----:B------:R-:W-:Y:S02]  /*5440*/  FMUL.FTZ R126, R151, R102 ;  /* 0x00000066977e7220 */ /* 0x000fe40000410000 */
[----:B------:R-:W-:Y:S02]  /*5450*/  FFMA.FTZ R131, R83, R136, R131 ;  /* 0x0000008853837223 */ /* 0x000fe40000010083 */
[----:B------:R-:W-:Y:S02]  /*5460*/  FFMA.FTZ R170, R75, R154, R170 ;  /* 0x0000009a4baa7223 */ /* 0x000fe400000100aa */
[----:B------:R-:W-:Y:S02]  /*5470*/  FFMA.FTZ R129, R87, R143, R146 ;  /* 0x0000008f57817223 */ /* 0x000fe40000010092 */
[-C--:B------:R-:W-:Y:S02]  /*5480*/  FFMA.FTZ R143, R14, -R105.reuse, R143 ;  /* 0x800000690e8f7223 */ /* 0x080fe4000001008f */
[----:B------:R-:W-:-:S02]  /*5490*/  FMUL.FTZ R75, R153, R105 ;  /* 0x00000069994b7220 */ /* 0x000fc40000410000 */
[----:B------:R-:W-:Y:S02]  /*54a0*/  FFMA.FTZ R130, R126, R139, R131 ;  /* 0x0000008b7e827223 */ /* 0x000fe40000010083 */
[----:B------:R-:W-:Y:S02]  /*54b0*/  FFMA.FTZ R140, R86, R158, R129 ;  /* 0x0000009e568c7223 */ /* 0x000fe40000010081 */
[-C--:B------:R-:W-:Y:S02]  /*54c0*/  FFMA.FTZ R149, R15, -R104.reuse, R158 ;  /* 0x800000680f957223 */ /* 0x080fe4000001009e */
[----:B------:R-:W-:Y:S02]  /*54d0*/  FMUL.FTZ R128, R155, R104 ;  /* 0x000000689b807220 */ /* 0x000fe40000410000 */
[----:B------:R-:W-:Y:S02]  /*54e0*/  FFMA.FTZ R131, R75, R143, R130 ;  /* 0x0000008f4b837223 */ /* 0x000fe40000010082 */
[----:B------:R-:W-:-:S02]  /*54f0*/  FFMA.FTZ R179, R55, R142, R140 ;  /* 0x0000008e37b37223 */ /* 0x000fc4000001008c */
[-C--:B------:R-:W-:Y:S02]  /*5500*/  FFMA.FTZ R177, R8, -R107.reuse, R142 ;  /* 0x8000006b08b17223 */ /* 0x080fe4000001008e */
[----:B------:R-:W-:Y:S02]  /*5510*/  FMUL.FTZ R129, R173, R107 ;  /* 0x0000006bad817220 */ /* 0x000fe40000410000 */
[----:B------:R-:W-:Y:S02]  /*5520*/  FFMA.FTZ R140, R128, R149, R131 ;  /* 0x00000095808c7223 */ /* 0x000fe40000010083 */
[----:B------:R-:W-:Y:S02]  /*5530*/  FFMA.FTZ R142, R54, R152, R179 ;  /* 0x00000098368e7223 */ /* 0x000fe400000100b3 */
[-C--:B------:R-:W-:Y:S02]  /*5540*/  FFMA.FTZ R181, R9, -R110.reuse, R152 ;  /* 0x8000006e09b57223 */ /* 0x080fe40000010098 */
[----:B------:R-:W-:-:S02]  /*5550*/  FMUL.FTZ R130, R175, R110 ;  /* 0x0000006eaf827220 */ /* 0x000fc40000410000 */
[----:B------:R-:W-:Y:S02]  /*5560*/  FFMA.FTZ R179, R129, R177, R140 ;  /* 0x000000b181b37223 */ /* 0x000fe4000001008c */
[----:B------:R-:W-:Y:S02]  /*5570*/  FFMA.FTZ R185, R117, R183, R142 ;  /* 0x000000b775b97223 */ /* 0x000fe4000001008e */
[-C--:B------:R-:W-:Y:S02]  /*5580*/  FMUL.FTZ R131, R163, R115.reuse ;  /* 0x00000073a3837220 */ /* 0x080fe40000410000 */
[----:B------:R-:W-:Y:S02]  /*5590*/  FFMA.FTZ R183, R10, -R115, R183 ;  /* 0x800000730ab77223 */ /* 0x000fe400000100b7 */
[----:B------:R-:W-:Y:S02]  /*55a0*/  FFMA.FTZ R142, R130, R181, R179 ;  /* 0x000000b5828e7223 */ /* 0x000fe400000100b3 */
[----:B------:R-:W-:-:S02]  /*55b0*/  FMUL.FTZ R140, R161, R112 ;  /* 0x00000070a18c7220 */ /* 0x000fc40000410000 */
[----:B------:R-:W-:Y:S02]  /*55c0*/  FFMA.FTZ R146, R11, -R112, R150 ;  /* 0x800000700b927223 */ /* 0x000fe40000010096 */
[----:B------:R-:W-:Y:S02]  /*55d0*/  FFMA.FTZ R179, R131, R183, R142 ;  /* 0x000000b783b37223 */ /* 0x000fe4000001008e */
[----:B------:R-:W-:Y:S02]  /*55e0*/  FFMA.FTZ R144, R116, R150, R185 ;  /* 0x0000009674907223 */ /* 0x000fe400000100b9 */
[-C--:B------:R-:W-:Y:S02]  /*55f0*/  FMUL.FTZ R148, R171, R133.reuse ;  /* 0x00000085ab947220 */ /* 0x080fe40000410000 */
[----:B------:R-:W-:Y:S02]  /*5600*/  FFMA.FTZ R150, R4, -R133, R154 ;  /* 0x8000008504967223 */ /* 0x000fe4000001009a */
[----:B------:R-:W-:-:S02]  /*5610*/  FFMA.FTZ R179, R140, R146, R179 ;  /* 0x000000928cb37223 */ /* 0x000fc400000100b3 */
[----:B------:R-:W-:Y:S02]  /*5620*/  FFMA.FTZ R185, R59, R154, R144 ;  /* 0x0000009a3bb97223 */ /* 0x000fe40000010090 */
[----:B------:R-:W-:Y:S02]  /*5630*/  FFMA.FTZ R142, R72, R170, R167 ;  /* 0x000000aa488e7223 */ /* 0x000fe400000100a7 */
[-C--:B------:R-:W-:Y:S02]  /*5640*/  FMUL.FTZ R152, R157, R114.reuse ;  /* 0x000000729d987220 */ /* 0x080fe40000410000 */
[----:B------:R-:W-:Y:S02]  /*5650*/  FFMA.FTZ R154, R5, -R114, R170 ;  /* 0x80000072059a7223 */ /* 0x000fe400000100aa */
[----:B------:R-:W-:Y:S02]  /*5660*/  FFMA.FTZ R179, R148, R150, R179 ;  /* 0x0000009694b37223 */ /* 0x000fe400000100b3 */
[----:B------:R-:W-:-:S02]  /*5670*/  FFMA.FTZ R168, R61, R142, R168 ;  /* 0x0000008e3da87223 */ /* 0x000fc400000100a8 */
[-C--:B------:R-:W-:Y:S02]  /*5680*/  FMUL.FTZ R156, R169, R135.reuse ;  /* 0x00000087a99c7220 */ /* 0x080fe40000410000 */
[----:B------:R-:W-:Y:S02]  /*5690*/  FFMA.FTZ R167, R6, -R135, R142 ;  /* 0x8000008706a77223 */ /* 0x000fe4000001008e */
[----:B------:R-:W-:Y:S02]  /*56a0*/  FFMA.FTZ R179, R152, R154, R179 ;  /* 0x0000009a98b37223 */ /* 0x000fe400000100b3 */
[----:B------:R-:W-:Y:S02]  /*56b0*/  FFMA.FTZ R72, R58, R170, R185 ;  /* 0x000000aa3a487223 */ /* 0x000fe400000100b9 */
[-C--:B------:R-:W-:Y:S02]  /*56c0*/  FMUL.FTZ R158, R159, R132.reuse ;  /* 0x000000849f9e7220 */ /* 0x080fe40000410000 */
[----:B------:R-:W-:-:S02]  /*56d0*/  FFMA.FTZ R185, R7, -R132, R168 ;  /* 0x8000008407b97223 */ /* 0x000fc400000100a8 */
[----:B------:R-:W-:Y:S02]  /*56e0*/  FFMA.FTZ R179, R156, R167, R179 ;  /* 0x000000a79cb37223 */ /* 0x000fe400000100b3 */
[----:B------:R-:W-:Y:S02]  /*56f0*/  FFMA.FTZ R61, R121, R142, R72 ;  /* 0x0000008e793d7223 */ /* 0x000fe40000010048 */
[----:B------:R-:W-:Y:S02]  /*5700*/  FFMA.FTZ R179, R158, R185, R179 ;  /* 0x000000b99eb37223 */ /* 0x000fe400000100b3 */
[----:B------:R-:W-:Y:S02]  /*5710*/  FFMA.FTZ R61, R118, R168, R61 ;  /* 0x000000a8763d7223 */ /* 0x000fe4000001003d */
[C---:B-1----:R-:W-:Y:S01]  /*5720*/  FFMA.FTZ R53, R166.reuse, R53, R165 ;  /* 0x00000035a6357223 */ /* 0x042fe200000100a5 */
[----:B------:R-:W0:Y:S01]  /*5730*/  SHFL.DOWN PT, R72, R179, 0x1, 0x1f ;  /* 0x08201f00b3487f89 */ /* 0x000e2200000e0000 */
[----:B------:R-:W-:-:S02]  /*5740*/  FMUL.FTZ R52, R166, R52 ;  /* 0x00000034a6347220 */ /* 0x000fc40000410000 */
[----:B------:R-:W-:Y:S01]  /*5750*/  FMUL.FTZ R144, R60, R163 ;  /* 0x000000a33c907220 */ /* 0x000fe20000410000 */
[----:B------:R-:W1:Y:S01]  /*5760*/  SHFL.DOWN PT, R142, R61, 0x1, 0x1f ;  /* 0x08201f003d8e7f89 */ /* 0x000e6200000e0000 */
[----:B------:R-:W-:Y:S02]  /*5770*/  FADD.FTZ R51, R158, R51 ;  /* 0x000000339e337221 */ /* 0x000fe40000010000 */
[----:B------:R-:W-:Y:S01]  /*5780*/  FMUL.FTZ R183, R144, R183 ;  /* 0x000000b790b77220 */ /* 0x000fe20000410000 */
[----:B------:R2:W-:Y:S01]  /*5790*/  @!P1 STS.64 [UR4+0x1308], R52 ;  /* 0x00130834ff009988 */ /* 0x0005e20008000a04 */
[----:B------:R-:W-:Y:S02]  /*57a0*/  FADD.FTZ R50, R156, R50 ;  /* 0x000000329c327221 */ /* 0x000fe40000010000 */
[----:B------:R-:W-:Y:S02]  /*57b0*/  FFMA.FTZ R183, R10, R163, R183 ;  /* 0x000000a30ab77223 */ /* 0x000fe400000100b7 */
[----:B------:R-:W-:-:S02]  /*57c0*/  FADD.FTZ R49, R152, R49 ;  /* 0x0000003198317221 */ /* 0x000fc40000010000 */
        /* <DEDUP_REMOVED lines=14> */
[C---:B------:R-:W-:Y:S02]  /*58b0*/  FMUL.FTZ R53, R60.reuse, R147 ;  /* 0x000000933c357220 */ /* 0x040fe40000410000 */
[----:B------:R-:W-:Y:S02]  /*58c0*/  FADD.FTZ R46, R131, R46 ;  /* 0x0000002e832e7221 */ /* 0x000fe40000010000 */
[----:B------:R-:W-:Y:S02]  /*58d0*/  FMUL.FTZ R53, R53, R136 ;  /* 0x0000008835357220 */ /* 0x000fe40000410000 */
[----:B------:R-:W-:Y:S02]  /*58e0*/  FMUL.FTZ R136, R60, R159 ;  /* 0x0000009f3c887220 */ /* 0x000fe40000410000 */
[----:B------:R-:W-:Y:S02]  /*58f0*/  FFMA.FTZ R147, R12, R147, R53 ;  /* 0x000000930c937223 */ /* 0x000fe40000010035 */
[----:B------:R-:W-:-:S02]  /*5900*/  FMUL.FTZ R53, R60, R73 ;  /* 0x000000493c357220 */ /* 0x000fc40000410000 */
[----:B------:R-:W-:Y:S02]  /*5910*/  FMUL.FTZ R136, R136, R185 ;  /* 0x000000b988887220 */ /* 0x000fe40000410000 */
[----:B------:R-:W-:Y:S02]  /*5920*/  FMUL.FTZ R53, R53, R124 ;  /* 0x0000007c35357220 */ /* 0x000fe40000410000 */
[----:B0-----:R-:W-:Y:S02]  /*5930*/  @!P0 FADD.FTZ R179, R179, R72 ;  /* 0x00000048b3b38221 */ /* 0x001fe40000010000 */
[----:B------:R-:W-:Y:S02]  /*5940*/  FFMA.FTZ R136, R7, R159, R136 ;  /* 0x0000009f07887223 */ /* 0x000fe40000010088 */
[----:B-1----:R-:W-:Y:S01]  /*5950*/  @!P0 FADD.FTZ R61, R61, R142 ;  /* 0x0000008e3d3d8221 */ /* 0x002fe20000010000 */
[----:B------:R-:W0:Y:S01]  /*5960*/  SHFL.DOWN PT, R72, R179, 0x4, 0x1f ;  /* 0x08801f00b3487f89 */ /* 0x000e2200000e0000 */
[----:B------:R-:W-:Y:S01]  /*5970*/  ISETP.GT.AND P0, PT, R95, 0x1b, PT ;  /* 0x0000001b5f00780c */ /* 0x000fe20003f04270 */
[----:B------:R-:W-:-:S02]  /*5980*/  FFMA.FTZ R53, R16, R73, R53 ;  /* 0x0000004910357223 */ /* 0x000fc40000010035 */
        /* <DEDUP_REMOVED lines=33> */
[C---:B------:R-:W-:Y:S02]  /*5ba0*/  FMUL.FTZ R52, R60.reuse, R145 ;  /* 0x000000913c347220 */ /* 0x040fe40000410000 */
[----:B------:R-:W1:Y:S01]  /*5bb0*/  SHFL.DOWN PT, R160, R61, 0x10, 0x1f ;  /* 0x0a001f003da07f89 */ /* 0x000e6200000e0000 */
[----:B------:R-:W-:-:S02]  /*5bc0*/  FMUL.FTZ R149, R60, R157 ;  /* 0x0000009d3c957220 */ /* 0x000fc40000410000 */
[----:B------:R-:W-:Y:S02]  /*5bd0*/  FMUL.FTZ R52, R52, R127 ;  /* 0x0000007f34347220 */ /* 0x000fe40000410000 */
[C---:B------:R-:W-:Y:S02]  /*5be0*/  FMUL.FTZ R139, R60.reuse, R141 ;  /* 0x0000008d3c8b7220 */ /* 0x040fe40000410000 */
        /* <DEDUP_REMOVED lines=43> */
.L_x_5891:
[----:B0-----:R-:W-:Y:S05]  /*5ea0*/  BSYNC B0 ;  /* 0x0000000000007941 */ /* 0x001fea0003800000 */
.L_x_5890:
        /* <DEDUP_REMOVED lines=21> */
.L_x_5887:
        /* <DEDUP_REMOVED lines=9> */
[----:B0-----:R-:W-:-:S03]  /*6090*/  IADD3 R64, R100, -0x1, RZ ;  /* 0xffffffff64407810 */ /* 0x001fc60007ffe0ff */
        /* <DEDUP_REMOVED lines=173> */
[----:B------:R-:W-:Y:S01]  /*6b70*/  IMAD.WIDE.U32 R4, R0, c[0x0][0x300], R12 ;  /* 0x0000c00000047a25 */ /* 0x000fe200078e000c */
[----:B------:R-:W-:-:S02]  /*6b80*/  IADD3 R12, P1, R2, -0x800, RZ ;  /* 0xfffff800020c7810 */ /* 0x000fc40007f3e0ff */
[----:B------:R-:W3:Y:S01]  /*6b90*/  LDS.128 R40, [R95.X16+0x600] ;  /* 0x000600005f287984 */ /* 0x000ee2000000cc00 */
[----:B------:R-:W-:Y:S01]  /*6ba0*/  FADD.FTZ R30, R29, R30 ;  /* 0x0000001e1d1e7221 */ /* 0x000fe20000010000 */
[----:B------:R-:W-:Y:S02]  /*6bb0*/  IADD3 R5, R5, R7, RZ ;  /* 0x0000000705057210 */ /* 0x000fe40007ffe0ff */
[----:B------:R-:W-:Y:S01]  /*6bc0*/  LEA R6, P0, R4, c[0x0][0x340], 0x2 ;  /* 0x0000d00004067a11 */ /* 0x000fe200078010ff */
[----:B------:R-:W-:Y:S01]  /*6bd0*/  FADD.FTZ R31, R30, R31 ;  /* 0x0000001f1e1f7221 */ /* 0x000fe20000010000 */
[----:B------:R-:W-:Y:S02]  /*6be0*/  IADD3.X R13, R3, -0x1, RZ, P1, !PT ;  /* 0xffffffff030d7810 */ /* 0x000fe40000ffe4ff */
[----:B------:R-:W-:Y:S01]  /*6bf0*/  LEA.HI.X R7, R4, c[0x0][0x344], R5, 0x2, P0 ;  /* 0x0000d10004077a11 */ /* 0x000fe200000f1405 */
[----:B----4-:R-:W-:Y:S01]  /*6c00*/  FADD.FTZ R24, R31, R24 ;  /* 0x000000181f187221 */ /* 0x010fe20000010000 */
[----:B------:R-:W-:-:S02]  /*6c10*/  ISETP.GT.AND P0, PT, R100, 0x1, PT ;  /* 0x000000016400780c */ /* 0x000fc40003f04270 */
[----:B------:R-:W-:Y:S01]  /*6c20*/  MOV R100, R64 ;  /* 0x0000004000647202 */ /* 0x000fe20000000f00 */
[----:B------:R-:W-:-:S04]  /*6c30*/  IMAD.WIDE R4, R113, 0x10, R6 ;  /* 0x0000001071047825 */ /* 0x000fc800078e0206 */
[----:B------:R-:W-:-:S04]  /*6c40*/  FADD.FTZ R25, R24, R25 ;  /* 0x0000001918197221 */ /* 0x000fc80000010000 */
        /* <DEDUP_REMOVED lines=12> */
.L_x_5853:
        /* <DEDUP_REMOVED lines=24> */
.L_x_5895:
[----:B0-----:R-:W-:Y:S05]  /*6e90*/  BSYNC B0 ;  /* 0x0000000000007941 */ /* 0x001fea0003800000 */
.L_x_5894:
        /* <DEDUP_REMOVED lines=8> */
[----:B------:R-:W1:Y:S02]  /*6f20*/  SHFL.DOWN P0, R3, R2, 0x2, 0x1f ;  /* 0x08401f0002037f89 */ /* 0x000e640000000000 */
[----:B-1----:R-:W-:-:S05]  /*6f30*/  @P0 FADD R3, R2, R3 ;  /* 0x0000000302030221 */ /* 0x002fca0000000000 */
[----:B0-----:R-:W0:Y:S02]  /*6f40*/  SHFL.DOWN P0, R4, R3, 0x4, 0x1f ;  /* 0x08801f0003047f89 */ /* 0x001e240000000000 */
        /* <DEDUP_REMOVED lines=12> */
.L_x_5897:
[----:B------:R-:W1:Y:S02]  /*7010*/  S2R R21, SR_TID.X ;  /* 0x0000000000157919 */ /* 0x000e640000002100 */
.L_x_5898:
[----:B0-----:R-:W-:Y:S05]  /*7020*/  BSYNC B0 ;  /* 0x0000000000007941 */ /* 0x001fea0003800000 */
.L_x_5896:
        /* <DEDUP_REMOVED lines=22> */
.L_x_5899:
        /* <DEDUP_REMOVED lines=55> */
.L_x_5900:
        /* <DEDUP_REMOVED lines=16> */
.L_x_9091:


//--------------------- .text._Z25selective_scan_bwd_kernelI32Selective_Scan_bwd_kernel_traitsILi32ELi16ELb1ELb0ELb1ELb0ELb0EffEEv12SSMParamsBwd --------------------------
	.section	.text._Z25selective_scan_bwd_kernelI32Selective_Scan_bwd_kernel_traitsILi32ELi16ELb1ELb0ELb1ELb0ELb0EffEEv12SSMParamsBwd,"ax",@progbits
	.sectioninfo	@"SHI_REGISTERS=216"
	.align	128
        .global         _Z25selective_scan_bwd_kernelI32Selective_Scan_bwd_kernel_traitsILi32ELi16ELb1ELb0ELb1ELb0ELb0EffEEv12SSMParamsBwd
        .type           _Z25selective_scan_bwd_kernelI32Selective_Scan_bwd_kernel_traitsILi32ELi16ELb1ELb0ELb1ELb0ELb0EffEEv12SSMParamsBwd,@function
        .size           _Z25selective_scan_bwd_kernelI32Selective_Scan_bwd_kernel_traitsILi32ELi16ELb1ELb0ELb1ELb0ELb0EffEEv12SSMParamsBwd,(.L_x_9092 - _Z25selective_scan_bwd_kernelI32Selective_Scan_bwd_kernel_traitsILi32ELi16ELb1ELb0ELb1ELb0ELb0EffEEv12SSMParamsBwd)
        .other          _Z25selective_scan_bwd_kernelI32Selective_Scan_bwd_kernel_traitsILi32ELi16ELb1ELb0ELb1ELb0ELb0EffEEv12SSMParamsBwd,@"STO_CUDA_ENTRY STV_DEFAULT"
_Z25selective_scan_bwd_kernelI32Selective_Scan_bwd_kernel_traitsILi32ELi16ELb1ELb0ELb1ELb0ELb0EffEEv12SSMParamsBwd:
.text._Z25selective_scan_bwd_kernelI32Selective_Scan_bwd_kernel_traitsILi32ELi16ELb1ELb0ELb1ELb0ELb0EffEEv12SSMParamsBwd:
        /* <DEDUP_REMOVED lines=8> */
[----:B------:R-:W-:Y:S01]  /*0080*/  HFMA2.MMA R126, -RZ, RZ, 0, 0 ;  /* 0x00000000ff7e7435 */ /* 0x000fe200000001ff */
        /* <DEDUP_REMOVED lines=45> */
[-C--:B------:R-:W-:Y:S02]  /*0360*/  @!P1 IADD3 R0, R0, -R11.reuse, RZ ;  /* 0x8000000b00009210 */ /* 0x080fe40007ffe0ff */
[----:B------:R-:W-:Y:S02]  /*0370*/  @!P1 IADD3 R133, R133, 0x1, RZ ;  /* 0x0000000185859810 */ /* 0x000fe40007ffe0ff */
[----:B------:R-:W-:Y:S01]  /*0380*/  ISETP.GE.U32.AND P0, PT, R0, R11, PT ;  /* 0x0000000b0000720c */ /* 0x000fe20003f06070 */
[----:B------:R-:W-:Y:S01]  /*0390*/  IMAD R0, R202, c[0x0][0x1b0], RZ ;  /* 0x00006c00ca007a24 */ /* 0x000fe200078e02ff */
[----:B------:R-:W-:-:S02]  /*03a0*/  LEA R11, R8, 0xfffffe00, 0x9 ;  /* 0xfffffe00080b7811 */ /* 0x000fc400078e48ff */
[----:B------:R-:W-:Y:S01]  /*03b0*/  IADD3 R7, R7, R9, RZ ;  /* 0x0000000907077210 */ /* 0x000fe20007ffe0ff */
        /* <DEDUP_REMOVED lines=34> */
[----:B------:R-:W-:Y:S01]  /*05e0*/  IADD3 R11, P5, R11, R8, RZ ;  /* 0x000000080b0b7210 */ /* 0x000fe20007fbe0ff */
[----:B------:R-:W-:Y:S01]  /*05f0*/  @P0 IMAD R0, R0, c[0x0][0x174], RZ ;  /* 0x00005d0000000a24 */ /* 0x000fe200078e02ff */
[----:B------:R-:W-:Y:S02]  /*0600*/  IADD3 R2, R9, R3, RZ ;  /* 0x0000000309027210 */ /* 0x000fe40007ffe0ff */
[----:B------:R-:W-:Y:S01]  /*0610*/  LEA R120, P4, R119, c[0x0][0x308], 0x2 ;  /* 0x0000c20077787a11 */ /* 0x000fe200078810ff */
[----:B------:R-:W-:Y:S01]  /*0620*/  @P0 IMAD R0, R0, c[0x0][0x16c], RZ ;  /* 0x00005b0000000a24 */ /* 0x000fe200078e02ff */
[----:B------:R-:W-:Y:S02]  /*0630*/  IADD3.X R2, R13, R2, RZ, P5, !PT ;  /* 0x000000020d027210 */ /* 0x000fe40002ffe4ff */
[----:B------:R-:W-:Y:S02]  /*0640*/  @P0 MOV R3, 0x8 ;  /* 0x0000000800030802 */ /* 0x000fe40000000f00 */
[----:B------:R-:W-:-:S02]  /*0650*/  LEA R118, P6, R11, c[0x0][0x230], 0x2 ;  /* 0x00008c000b767a11 */ /* 0x000fc400078c10ff */
[----:B------:R-:W-:Y:S02]  /*0660*/  LEA.HI.X R119, R119, c[0x0][0x30c], R4, 0x2, P4 ;  /* 0x0000c30077777a11 */ /* 0x000fe400020f1404 */
        /* <DEDUP_REMOVED lines=13> */
[----:B------:R-:W-:Y:S02]  /*0740*/  MOV R131, RZ ;  /* 0x000000ff00837202 */ /* 0x000fe40000000f00 */
[----:B0-----:R-:W-:-:S04]  /*0750*/  SHF.L.U32 R114, R127, 0x2, RZ ;  /* 0x000000027f727819 */ /* 0x001fc800000006ff */
[----:B-1----:R-:W-:-:S03]  /*0760*/  LOP3.LUT R114, R114, 0xffffff80, RZ, 0xc0, !PT ;  /* 0xffffff8072727812 */ /* 0x002fc600078ec0ff */
.L_x_5941:
[----:B------:R-:W-:Y:S01]  /*0770*/  BAR.SYNC.DEFER_BLOCKING 0x0 ;  /* 0x0000000000007b1d */ /* 0x000fe20000010000 */
[----:B------:R-:W-:Y:S02]  /*0780*/  LOP3.LUT R113, R114, 0x1f, R127, 0xf8, !PT ;  /* 0x0000001f72717812 */ /* 0x000fe400078ef87f */
[----:B----4-:R-:W-:Y:S02]  /*0790*/  MOV R4, R124 ;  /* 0x0000007c00047202 */ /* 0x010fe40000000f00 */
[----:B------:R-:W-:-:S05]  /*07a0*/  MOV R5, R123 ;  /* 0x0000007b00057202 */ /* 0x000fca0000000f00 */
[----:B------:R-:W-:-:S05]  /*07b0*/  IMAD.WIDE R12, R113, 0x10, R4 ;  /* 0x00000010710c7825 */ /* 0x000fca00078e0204 */
[----:B------:R-:W2:Y:S04]  /*07c0*/  LDG.E.128 R16, [R12.64] ;  /* 0x000000040c107981 */ /* 0x000ea8000c1e1d00 */
[----:B---3--:R-:W3:Y:S04]  /*07d0*/  LDG.E.128 R20, [R12.64+0x200] ;  /* 0x000200040c147981 */ /* 0x008ee8000c1e1d00 */
[----:B------:R-:W4:Y:S04]  /*07e0*/  LDG.E.128 R24, [R12.64+0x400] ;  /* 0x000400040c187981 */ /* 0x000f28000c1e1d00 */
[----:B------:R-:W4:Y:S01]  /*07f0*/  LDG.E.128 R28, [R12.64+0x600] ;  /* 0x000600040c1c7981 */ /* 0x000f22000c1e1d00 */
[----:B------:R-:W-:-:S02]  /*0800*/  MOV R4, R122 ;  /* 0x0000007a00047202 */ /* 0x000fc40000000f00 */
[----:B------:R-:W-:Y:S02]  /*0810*/  MOV R5, R121 ;  /* 0x0000007900057202 */ /* 0x000fe40000000f00 */
[----:B------:R-:W-:-:S03]  /*0820*/  SHF.L.U32 R112, R125, 0x6, RZ ;  /* 0x000000067d707819 */ /* 0x000fc600000006ff */
[----:B------:R-:W-:Y:S01]  /*0830*/  IMAD.WIDE R32, R113, 0x10, R4 ;  /* 0x0000001071207825 */ /* 0x000fe200078e0204 */
[----:B--2---:R-:W-:Y:S04]  /*0840*/  STS.128 [R125.X16], R16 ;  /* 0x000000107d007388 */ /* 0x004fe8000000cc00 */
[----:B---3--:R0:W-:Y:S04]  /*0850*/  STS.128 [R125.X16+0x200], R20 ;  /* 0x000200147d007388 */ /* 0x0081e8000000cc00 */
[----:B----4-:R-:W-:Y:S04]  /*0860*/  STS.128 [R125.X16+0x400], R24 ;  /* 0x000400187d007388 */ /* 0x010fe8000000cc00 */
[----:B------:R-:W-:Y:S01]  /*0870*/  STS.128 [R125.X16+0x600], R28 ;  /* 0x0006001c7d007388 */ /* 0x000fe2000000cc00 */
        /* <DEDUP_REMOVED lines=10> */
[----:B0-----:R-:W-:-:S02]  /*0920*/  MOV R20, R120 ;  /* 0x0000007800147202 */ /* 0x001fc40000000f00 */
        /* <DEDUP_REMOVED lines=22> */
[----:B------:R-:W0:Y:S04]  /*0a90*/  LDS.128 R36, [R112] ;  /* 0x0000000070247984 */ /* 0x000e280000000c00 */
[----:B------:R-:W1:Y:S04]  /*0aa0*/  LDS.128 R40, [R112+0x10] ;  /* 0x0000100070287984 */ /* 0x000e680000000c00 */
[----:B------:R-:W2:Y:S04]  /*0ab0*/  LDS.128 R44, [R112+0x20] ;  /* 0x00002000702c7984 */ /* 0x000ea80000000c00 */
[----:B------:R-:W3:Y:S01]  /*0ac0*/  LDS.128 R48, [R112+0x30] ;  /* 0x0000300070307984 */ /* 0x000ee20000000c00 */
[----:B0-----:R-:W-:-:S02]  /*0ad0*/  FFMA.FTZ R0, R4, R36, R131 ;  /* 0x0000002404007223 */ /* 0x001fc40000010083 */
[-C--:B-----5:R-:W-:Y:S02]  /*0ae0*/  FMUL.FTZ R52, R36, R128.reuse ;  /* 0x0000008024347220 */ /* 0x0a0fe40000410000 */
[----:B------:R-:W-:Y:S02]  /*0af0*/  FFMA.FTZ R69, R5, R37, R0 ;  /* 0x0000002505457223 */ /* 0x000fe40000010000 */
[----:B------:R-:W-:Y:S02]  /*0b00*/  FMUL.FTZ R54, R38, R128 ;  /* 0x0000008026367220 */ /* 0x000fe40000410000 */
[----:B------:R-:W-:Y:S02]  /*0b10*/  FFMA.FTZ R0, R6, R38, R69 ;  /* 0x0000002606007223 */ /* 0x000fe40000010045 */
[----:B------:R-:W-:Y:S02]  /*0b20*/  FMUL.FTZ R55, R39, R128 ;  /* 0x0000008027377220 */ /* 0x000fe40000410000 */
[----:B------:R-:W-:-:S02]  /*0b30*/  FFMA.FTZ R57, R7, R39, R0 ;  /* 0x0000002707397223 */ /* 0x000fc40000010000 */
[----:B-1----:R-:W-:Y:S02]  /*0b40*/  FMUL.FTZ R56, R40, R128 ;  /* 0x0000008028387220 */ /* 0x002fe40000410000 */
[----:B------:R-:W-:Y:S02]  /*0b50*/  FFMA.FTZ R0, R8, R40, R57 ;  /* 0x0000002808007223 */ /* 0x000fe40000010039 */
[-C--:B------:R-:W-:Y:S02]  /*0b60*/  FMUL.FTZ R57, R41, R128.reuse ;  /* 0x0000008029397220 */ /* 0x080fe40000410000 */
[----:B------:R-:W-:Y:S02]  /*0b70*/  FFMA.FTZ R53, R9, R41, R0 ;  /* 0x0000002909357223 */ /* 0x000fe40000010000 */
[----:B------:R-:W-:Y:S02]  /*0b80*/  FMUL.FTZ R58, R42, R128 ;  /* 0x000000802a3a7220 */ /* 0x000fe40000410000 */
[----:B------:R-:W-:-:S02]  /*0b90*/  FFMA.FTZ R0, R10, R42, R53 ;  /* 0x0000002a0a007223 */ /* 0x000fc40000010035 */
[-C--:B--2---:R-:W-:Y:S02]  /*0ba0*/  FMUL.FTZ R60, R44, R128.reuse ;  /* 0x000000802c3c7220 */ /* 0x084fe40000410000 */
        /* <DEDUP_REMOVED lines=9> */
[----:B---3--:R-:W-:Y:S02]  /*0c40*/  FMUL.FTZ R64, R48, R128 ;  /* 0x0000008030407220 */ /* 0x008fe40000410000 */
[----:B------:R-:W-:-:S02]  /*0c50*/  FFMA.FTZ R0, R16, R48, R59 ;  /* 0x0000003010007223 */ /* 0x000fc4000001003b */
        /* <DEDUP_REMOVED lines=18> */
.L_x_5902:
        /* <DEDUP_REMOVED lines=10> */
.L_x_5940:
[----:B------:R-:W-:Y:S01]  /*0e20*/  IMAD R0, R130, c[0x0][0x180], RZ ;  /* 0x0000600082007a24 */ /* 0x000fe200078e02ff */
[----:B--2---:R-:W-:Y:S01]  /*0e30*/  SHF.R.S32.HI R108, RZ, 0x1f, R111 ;  /* 0x0000001fff6c7819 */ /* 0x004fe2000001146f */
        /* <DEDUP_REMOVED lines=8> */
[----:B---3--:R-:W-:-:S03]  /*0ec0*/  LEA R92, P1, R86, R118, 0x2 ;  /* 0x00000076565c7211 */ /* 0x008fc600078210ff */
        /* <DEDUP_REMOVED lines=17> */
[----:B0-----:R-:W-:Y:S01]  /*0fe0*/  FADD.FTZ R107, R20, R126 ;  /* 0x0000007e146b7221 */ /* 0x001fe20000010000 */
[----:B------:R-:W-:Y:S01]  /*0ff0*/  ISETP.NE.AND P1, PT, R127, RZ, PT ;  /* 0x000000ff7f00720c */ /* 0x000fe20003f25270 */
[----:B------:R-:W-:Y:S01]  /*1000*/  IMAD R98, R108, c[0x0][0x1a0], RZ ;  /* 0x000068006c627a24 */ /* 0x000fe200078e02ff */
[----:B------:R-:W-:Y:S02]  /*1010*/  IADD3 R95, R95, R97, RZ ;  /* 0x000000615f5f7210 */ /* 0x000fe40007ffe0ff */
[----:B------:R-:W-:Y:S02]  /*1020*/  LEA.HI R96, R0, R0, RZ, 0x1 ;  /* 0x0000000000607211 */ /* 0x000fe400078f08ff */
        /* <DEDUP_REMOVED lines=10> */
[----:B------:R-:W-:Y:S01]  /*10d0*/  @!P2 IADD3 R92, R116, -0x2, RZ ;  /* 0xfffffffe745ca810 */ /* 0x000fe20007ffe0ff */
[--C-:B------:R-:W-:Y:S01]  /*10e0*/  FADD.FTZ R162, R21, R126.reuse ;  /* 0x0000007e15a27221 */ /* 0x100fe20000010000 */
[----:B------:R-:W-:Y:S01]  /*10f0*/  SHF.L.U32 R149, R96, 0x2, RZ ;  /* 0x0000000260957819 */ /* 0x000fe200000006ff */
[----:B------:R0:W5:Y:S02]  /*1100*/  LDG.E R0, [R94.64] ;  /* 0x000000045e007981 */ /* 0x000164000c1e1900 */
[----:B------:R-:W-:Y:S02]  /*1110*/  @!P2 IMAD R139, R92, c[0x0][0x16c], R111 ;  /* 0x00005b005c8baa24 */ /* 0x000fe400078e026f */
[--C-:B------:R-:W-:Y:S02]  /*1120*/  FADD.FTZ R161, R22, R126.reuse ;  /* 0x0000007e16a17221 */ /* 0x100fe40000010000 */
[--C-:B------:R-:W-:Y:S02]  /*1130*/  FADD.FTZ R160, R23, R126.reuse ;  /* 0x0000007e17a07221 */ /* 0x100fe40000010000 */
[----:B------:R-:W-:-:S02]  /*1140*/  FADD.FTZ R157, R24, R126 ;  /* 0x0000007e189d7221 */ /* 0x000fc40000010000 */
[--C-:B------:R-:W-:Y:S02]  /*1150*/  FADD.FTZ R156, R25, R126.reuse ;  /* 0x0000007e199c7221 */ /* 0x100fe40000010000 */
[----:B------:R-:W-:Y:S01]  /*1160*/  FADD.FTZ R153, R26, R126 ;  /* 0x0000007e1a997221 */ /* 0x000fe20000010000 */
[----:B------:R-:W-:Y:S01]  /*1170*/  MOV R105, RZ ;  /* 0x000000ff00697202 */ /* 0x000fe20000000f00 */
[----:B------:R-:W-:Y:S02]  /*1180*/  FMUL.FTZ R178, R5, R162 ;  /* 0x000000a205b27220 */ /* 0x000fe40000410000 */
[----:B------:R-:W-:Y:S02]  /*1190*/  FMUL.FTZ R171, R4, R107 ;  /* 0x0000006b04ab7220 */ /* 0x000fe40000410000 */
[----:B------:R-:W-:-:S04]  /*11a0*/  @!P2 IMAD.WIDE R138, R139, 0x8, R2 ;  /* 0x000000088b8aa825 */ /* 0x000fc800078e0202 */
[--C-:B------:R-:W-:Y:S02]  /*11b0*/  FADD.FTZ R152, R27, R126.reuse ;  /* 0x0000007e1b987221 */ /* 0x100fe40000010000 */
[----:B------:R-:W-:Y:S02]  /*11c0*/  FMUL.FTZ R173, R6, R161 ;  /* 0x000000a106ad7220 */ /* 0x000fe40000410000 */
[----:B------:R-:W-:Y:S02]  /*11d0*/  FMUL.FTZ R172, R7, R160 ;  /* 0x000000a007ac7220 */ /* 0x000fe40000410000 */
[----:B------:R-:W-:Y:S02]  /*11e0*/  FADD.FTZ R148, R29, R126 ;  /* 0x0000007e1d947221 */ /* 0x000fe40000010000 */
[----:B------:R-:W-:Y:S02]  /*11f0*/  FMUL.FTZ R177, R8, R157 ;  /* 0x0000009d08b17220 */ /* 0x000fe40000410000 */
[----:B------:R-:W-:Y:S01]  /*1200*/  FMUL.FTZ R192, R10, R153 ;  /* 0x000000990ac07220 */ /* 0x000fe20000410000 */
[----:B------:R-:W-:Y:S01]  /*1210*/  BSSY B0, `(.L_x_5904) ;  /* 0x0000066000007945 */ /* 0x000fe20003800000 */
[----:B--2---:R-:W-:-:S04]  /*1220*/  FMUL.FTZ R132, R106, 1.4426950216293334961 ;  /* 0x3fb8aa3b6a847820 */ /* 0x004fc80000410000 */
[----:B------:R-:W-:-:S06]  /*1230*/  FMUL.FTZ R104, R107, R132 ;  /* 0x000000846b687220 */ /* 0x000fcc0000410000 */
[----:B------:R-:W1:Y:S01]  /*1240*/  MUFU.EX2 R104, R104 ;  /* 0x0000006800687308 */ /* 0x000e620000000800 */
[----:B---3--:R-:W-:Y:S01]  /*1250*/  STS.128 [R125.X16], R84 ;  /* 0x000000547d007388 */ /* 0x008fe2000000cc00 */
[----:B------:R-:W-:-:S03]  /*1260*/  FMUL.FTZ R159, R162, R132 ;  /* 0x00000084a29f7220 */ /* 0x000fc60000410000 */
[----:B----4-:R-:W-:Y:S04]  /*1270*/  STS.128 [R125.X16+0x200], R88 ;  /* 0x000200587d007388 */ /* 0x010fe8000000cc00 */
[----:B------:R-:W-:Y:S04]  /*1280*/  STS.128 [R125.X16+0x400], R140 ;  /* 0x0004008c7d007388 */ /* 0x000fe8000000cc00 */
[----:B------:R-:W-:Y:S01]  /*1290*/  STS.128 [R125.X16+0x600], R144 ;  /* 0x000600907d007388 */ /* 0x000fe2000000cc00 */
[----:B------:R-:W-:-:S06]  /*12a0*/  NOP ;  /* 0x0000000000007918 */ /* 0x000fcc0000000000 */
[----:B------:R-:W2:Y:S04]  /*12b0*/  LDS.128 R96, [R112] ;  /* 0x0000000070607984 */ /* 0x000ea80000000c00 */
[----:B0-----:R-:W0:Y:S04]  /*12c0*/  LDS.128 R92, [R112+0x10] ;  /* 0x00001000705c7984 */ /* 0x001e280000000c00 */
[----:B------:R-:W3:Y:S04]  /*12d0*/  LDS.128 R88, [R112+0x20] ;  /* 0x0000200070587984 */ /* 0x000ee80000000c00 */
[----:B------:R-:W4:Y:S04]  /*12e0*/  LDS.128 R84, [R112+0x30] ;  /* 0x0000300070547984 */ /* 0x000f280000000c00 */
[----:B-1----:R1:W-:Y:S01]  /*12f0*/  STS [R149+0x12c8], R104 ;  /* 0x0012c86895007388 */ /* 0x0023e20000000800 */
[----:B------:R-:W-:-:S03]  /*1300*/  FMUL.FTZ R158, R161, R132 ;  /* 0x00000084a19e7220 */ /* 0x000fc60000410000 */
[----:B------:R-:W-:Y:S01]  /*1310*/  BAR.SYNC.DEFER_BLOCKING 0x0 ;  /* 0x0000000000007b1d */ /* 0x000fe20000010000 */
[----:B------:R-:W-:-:S05]  /*1320*/  FMUL.FTZ R155, R160, R132 ;  /* 0x00000084a09b7220 */ /* 0x000fca0000410000 */
[----:B------:R-:W0:Y:S01]  /*1330*/  MUFU.EX2 R159, R159 ;  /* 0x0000009f009f7308 */ /* 0x000e220000000800 */
[----:B------:R-:W-:-:S07]  /*1340*/  FMUL.FTZ R154, R157, R132 ;  /* 0x000000849d9a7220 */ /* 0x000fce0000410000 */
[----:B------:R-:W2:Y:S01]  /*1350*/  MUFU.EX2 R158, R158 ;  /* 0x0000009e009e7308 */ /* 0x000ea20000000800 */
[----:B------:R-:W-:-:S07]  /*1360*/  FMUL.FTZ R151, R156, R132 ;  /* 0x000000849c977220 */ /* 0x000fce0000410000 */
[----:B------:R-:W2:Y:S01]  /*1370*/  MUFU.EX2 R155, R155 ;  /* 0x0000009b009b7308 */ /* 0x000ea20000000800 */
[----:B-1----:R-:W-:Y:S01]  /*1380*/  FMUL.FTZ R149, R153, R132 ;  /* 0x0000008499957220 */ /* 0x002fe20000410000 */
[----:B------:R1:W5:Y:S01]  /*1390*/  @!P2 LDG.E R105, [R138.64+0x4] ;  /* 0x000004048a69a981 */ /* 0x000362000c1e1900 */
[----:B0-----:R-:W-:-:S05]  /*13a0*/  FFMA.FTZ R134, R159, R171, R178 ;  /* 0x000000ab9f867223 */ /* 0x001fca00000100b2 */
[----:B------:R-:W0:Y:S01]  /*13b0*/  MUFU.EX2 R154, R154 ;  /* 0x0000009a009a7308 */ /* 0x000e220000000800 */
[----:B------:R-:W-:Y:S02]  /*13c0*/  FMUL.FTZ R150, R152, R132 ;  /* 0x0000008498967220 */ /* 0x000fe40000410000 */
[----:B------:R-:W-:-:S05]  /*13d0*/  FADD.FTZ R147, R28, R126 ;  /* 0x0000007e1c937221 */ /* 0x000fca0000010000 */
[----:B------:R-:W0:Y:S01]  /*13e0*/  MUFU.EX2 R151, R151 ;  /* 0x0000009700977308 */ /* 0x000e220000000800 */
[----:B-1----:R-:W-:Y:S02]  /*13f0*/  FMUL.FTZ R139, R104, R159 ;  /* 0x0000009f688b7220 */ /* 0x002fe40000410000 */
[----:B--2---:R-:W-:Y:S01]  /*1400*/  FFMA.FTZ R136, R158, R134, R173 ;  /* 0x000000869e887223 */ /* 0x004fe200000100ad */
[----:B------:R-:W-:Y:S01]  /*1410*/  ISETP.NE.AND P2, PT, R127, 0x1f, PT ;  /* 0x0000001f7f00780c */ /* 0x000fe20003f45270 */
[----:B------:R-:W-:-:S03]  /*1420*/  FMUL.FTZ R169, R147, R132 ;  /* 0x0000008493a97220 */ /* 0x000fc60000410000 */
[----:B------:R-:W1:Y:S01]  /*1430*/  MUFU.EX2 R149, R149 ;  /* 0x0000009500957308 */ /* 0x000e620000000800 */
[----:B------:R-:W-:Y:S02]  /*1440*/  FMUL.FTZ R134, R158, R139 ;  /* 0x0000008b9e867220 */ /* 0x000fe40000410000 */
[----:B------:R-:W-:Y:S02]  /*1450*/  FFMA.FTZ R136, R155, R136, R172 ;  /* 0x000000889b887223 */ /* 0x000fe400000100ac */
[----:B------:R-:W-:-:S03]  /*1460*/  FMUL.FTZ R176, R148, R132 ;  /* 0x0000008494b07220 */ /* 0x000fc60000410000 */
[----:B------:R-:W2:Y:S01]  /*1470*/  MUFU.EX2 R150, R150 ;  /* 0x0000009600967308 */ /* 0x000ea20000000800 */
[--C-:B------:R-:W-:Y:S01]  /*1480*/  FADD.FTZ R145, R30, R126.reuse ;  /* 0x0000007e1e917221 */ /* 0x100fe20000010000 */
[----:B------:R1:W3:Y:S01]  /*1490*/  @P2 LDS R194, [R127.X4+0x1acc] ;  /* 0x001acc007fc22984 */ /* 0x0002e20000004800 */
[----:B------:R-:W-:Y:S02]  /*14a0*/  FMUL.FTZ R140, R9, R156 ;  /* 0x0000009c098c7220 */ /* 0x000fe40000410000 */
[----:B------:R-:W-:Y:S02]  /*14b0*/  FMUL.FTZ R139, R155, R134 ;  /* 0x000000869b8b7220 */ /* 0x000fe40000410000 */
[----:B0-----:R-:W-:Y:S01]  /*14c0*/  FFMA.FTZ R136, R154, R136, R177 ;  /* 0x000000889a887223 */ /* 0x001fe200000100b1 */
[----:B------:R-:W0:Y:S01]  /*14d0*/  MUFU.EX2 R169, R169 ;  /* 0x000000a900a97308 */ /* 0x000e220000000800 */
[----:B------:R-:W-:Y:S02]  /*14e0*/  FADD.FTZ R146, R31, R126 ;  /* 0x0000007e1f927221 */ /* 0x000fe40000010000 */
[----:B------:R-:W-:-:S02]  /*14f0*/  FMUL.FTZ R180, R145, R132 ;  /* 0x0000008491b47220 */ /* 0x000fc40000410000 */
[----:B------:R-:W-:Y:S02]  /*1500*/  FMUL.FTZ R134, R154, R139 ;  /* 0x0000008b9a867220 */ /* 0x000fe40000410000 */
[----:B------:R-:W-:Y:S01]  /*1510*/  FFMA.FTZ R136, R151, R136, R140 ;  /* 0x0000008897887223 */ /* 0x000fe2000001008c */
[----:B------:R-:W0:Y:S01]  /*1520*/  MUFU.EX2 R176, R176 ;  /* 0x000000b000b07308 */ /* 0x000e220000000800 */
[----:B------:R-:W-:Y:S02]  /*1530*/  FADD.FTZ R143, R32, R126 ;  /* 0x0000007e208f7221 */ /* 0x000fe40000010000 */
[----:B------:R-:W-:Y:S02]  /*1540*/  FMUL.FTZ R185, R146, R132 ;  /* 0x0000008492b97220 */ /* 0x000fe40000410000 */
[----:B------:R-:W-:Y:S02]  /*1550*/  FMUL.FTZ R139, R11, R152 ;  /* 0x000000980b8b7220 */ /* 0x000fe40000410000 */
[----:B------:R-:W-:Y:S01]  /*1560*/  FMUL.FTZ R134, R151, R134 ;  /* 0x0000008697867220 */ /* 0x000fe20000410000 */
[----:B------:R-:W0:Y:S01]  /*1570*/  MUFU.EX2 R180, R180 ;  /* 0x000000b400b47308 */ /* 0x000e220000000800 */
[----:B-1----:R-:W-:-:S02]  /*1580*/  FFMA.FTZ R136, R149, R136, R192 ;  /* 0x0000008895887223 */ /* 0x002fc400000100c0 */
[--C-:B------:R-:W-:Y:S02]  /*1590*/  FADD.FTZ R144, R33, R126.reuse ;  /* 0x0000007e21907221 */ /* 0x100fe40000010000 */
[----:B------:R-:W-:Y:S02]  /*15a0*/  FMUL.FTZ R184, R143, R132 ;  /* 0x000000848fb87220 */ /* 0x000fe40000410000 */
[----:B------:R-:W-:Y:S01]  /*15b0*/  FMUL.FTZ R190, R12, R147 ;  /* 0x000000930cbe7220 */ /* 0x000fe20000410000 */
[----:B------:R-:W1:Y:S01]  /*15c0*/  MUFU.EX2 R185, R185 ;  /* 0x000000b900b97308 */ /* 0x000e620000000800 */
[----:B------:R-:W-:Y:S02]  /*15d0*/  FMUL.FTZ R163, R149, R134 ;  /* 0x0000008695a37220 */ /* 0x000fe40000410000 */
[----:B--2---:R-:W-:Y:S02]  /*15e0*/  FFMA.FTZ R136, R150, R136, R139 ;  /* 0x0000008896887223 */ /* 0x004fe4000001008b */
[----:B------:R-:W-:-:S02]  /*15f0*/  FADD.FTZ R141, R34, R126 ;  /* 0x0000007e228d7221 */ /* 0x000fc40000010000 */
[----:B------:R-:W-:Y:S01]  /*1600*/  FMUL.FTZ R186, R144, R132 ;  /* 0x0000008490ba7220 */ /* 0x000fe20000410000 */
[----:B------:R-:W2:Y:S01]  /*1610*/  MUFU.EX2 R184, R184 ;  /* 0x000000b800b87308 */ /* 0x000ea20000000800 */
[----:B------:R-:W-:Y:S02]  /*1620*/  FMUL.FTZ R138, R13, R148 ;  /* 0x000000940d8a7220 */ /* 0x000fe40000410000 */
[----:B------:R-:W-:Y:S02]  /*1630*/  FMUL.FTZ R134, R150, R163 ;  /* 0x000000a396867220 */ /* 0x000fe40000410000 */
[----:B0-----:R-:W-:Y:S02]  /*1640*/  FFMA.FTZ R165, R169, R136, R190 ;  /* 0x00000088a9a57223 */ /* 0x001fe400000100be */
[----:B------:R-:W-:Y:S02]  /*1650*/  FADD.FTZ R142, R35, R126 ;  /* 0x0000007e238e7221 */ /* 0x000fe40000010000 */
[----:B------:R-:W-:Y:S01]  /*1660*/  FMUL.FTZ R188, R141, R132 ;  /* 0x000000848dbc7220 */ /* 0x000fe20000410000 */
[----:B------:R-:W0:Y:S01]  /*1670*/  MUFU.EX2 R186, R186 ;  /* 0x000000ba00ba7308 */ /* 0x000e220000000800 */
[----:B------:R-:W-:-:S02]  /*1680*/  FMUL.FTZ R189, R14, R145 ;  /* 0x000000910ebd7220 */ /* 0x000fc40000410000 */
[----:B------:R-:W-:Y:S02]  /*1690*/  FMUL.FTZ R163, R169, R134 ;  /* 0x00000086a9a37220 */ /* 0x000fe40000410000 */
[----:B------:R-:W-:Y:S02]  /*16a0*/  FFMA.FTZ R165, R176, R165, R138 ;  /* 0x000000a5b0a57223 */ /* 0x000fe4000001008a */
[----:B------:R-:W-:Y:S01]  /*16b0*/  FMUL.FTZ R179, R142, R132 ;  /* 0x000000848eb37220 */ /* 0x000fe20000410000 */
[----:B------:R-:W0:Y:S01]  /*16c0*/  MUFU.EX2 R188, R188 ;  /* 0x000000bc00bc7308 */ /* 0x000e220000000800 */
[----:B------:R-:W-:Y:S02]  /*16d0*/  FMUL.FTZ R136, R15, R146 ;  /* 0x000000920f887220 */ /* 0x000fe40000410000 */
[----:B------:R-:W-:Y:S02]  /*16e0*/  FMUL.FTZ R163, R176, R163 ;  /* 0x000000a3b0a37220 */ /* 0x000fe40000410000 */
[----:B------:R-:W-:-:S02]  /*16f0*/  FFMA.FTZ R165, R180, R165, R189 ;  /* 0x000000a5b4a57223 */ /* 0x000fc400000100bd */
[----:B------:R-:W-:Y:S01]  /*1700*/  FMUL.FTZ R191, R16, R143 ;  /* 0x0000008f10bf7220 */ /* 0x000fe20000410000 */
[----:B------:R-:W3:Y:S01]  /*1710*/  MUFU.EX2 R179, R179 ;  /* 0x000000b300b37308 */ /* 0x000ee20000000800 */
[----:B------:R-:W-:Y:S02]  /*1720*/  FMUL.FTZ R132, R180, R163 ;  /* 0x000000a3b4847220 */ /* 0x000fe40000410000 */
[----:B-1----:R-:W-:Y:S02]  /*1730*/  FFMA.FTZ R165, R185, R165, R136 ;  /* 0x000000a5b9a57223 */ /* 0x002fe40000010088 */
[----:B------:R-:W-:Y:S02]  /*1740*/  FMUL.FTZ R134, R17, R144 ;  /* 0x0000009011867220 */ /* 0x000fe40000410000 */
[----:B------:R-:W-:Y:S02]  /*1750*/  FMUL.FTZ R163, R185, R132 ;  /* 0x00000084b9a37220 */ /* 0x000fe40000410000 */
[----:B--2---:R-:W-:-:S02]  /*1760*/  FFMA.FTZ R165, R184, R165, R191 ;  /* 0x000000a5b8a57223 */ /* 0x004fc400000100bf */
[----:B------:R-:W-:Y:S02]  /*1770*/  FMUL.FTZ R181, R18, R141 ;  /* 0x0000008d12b57220 */ /* 0x000fe40000410000 */
[----:B------:R-:W-:Y:S02]  /*1780*/  FMUL.FTZ R163, R184, R163 ;  /* 0x000000a3b8a37220 */ /* 0x000fe40000410000 */
[C---:B0-----:R-:W-:Y:S02]  /*1790*/  FFMA.FTZ R165, R186.reuse, R165, R134 ;  /* 0x000000a5baa57223 */ /* 0x041fe40000010086 */
[----:B------:R-:W-:Y:S02]  /*17a0*/  FMUL.FTZ R132, R19, R142 ;  /* 0x0000008e13847220 */ /* 0x000fe40000410000 */
[----:B------:R-:W-:Y:S02]  /*17b0*/  FMUL.FTZ R163, R186, R163 ;  /* 0x000000a3baa37220 */ /* 0x000fe40000410000 */
[----:B------:R-:W-:-:S02]  /*17c0*/  FFMA.FTZ R165, R188, R165, R181 ;  /* 0x000000a5bca57223 */ /* 0x000fc400000100b5 */
[----:B------:R-:W-:Y:S02]  /*17d0*/  FMUL.FTZ R166, R188, R163 ;  /* 0x000000a3bca67220 */ /* 0x000fe40000410000 */
[----:B---3--:R-:W-:Y:S01]  /*17e0*/  FFMA.FTZ R198, R179, R165, R132 ;  /* 0x000000a5b3c67223 */ /* 0x008fe20000010084 */
[----:B------:R-:W-:Y:S05]  /*17f0*/  @P2 BRA `(.L_x_5905) ;  /* 0x0000007000002947 */ /* 0x000fea0003800000 */
[----:B----4-:R-:W-:Y:S02]  /*1800*/  ISETP.NE.AND P3, PT, R116, c[0x0][0x174], PT ;  /* 0x00005d0074007a0c */ /* 0x010fe40003f65270 */
[----:B------:R-:W-:-:S11]  /*1810*/  MOV R194, 0x3f800000 ;  /* 0x3f80000000c27802 */ /* 0x000fd60000000f00 */
[----:B------:R-:W-:-:S04]  /*1820*/  @P3 LEA.HI R163, R116, R116, RZ, 0x1 ;  /* 0x0000007474a33211 */ /* 0x000fc800078f08ff */
[----:B------:R-:W-:-:S04]  /*1830*/  @P3 LOP3.LUT R163, R163, 0xfffffe, RZ, 0xc0, !PT ;  /* 0x00fffffea3a33812 */ /* 0x000fc800078ec0ff */
[----:B------:R-:W-:-:S04]  /*1840*/  @P3 IADD3 R164, -R163, R116, RZ ;  /* 0x00000074a3a43210 */ /* 0x000fc80007ffe1ff */
[----:B------:R-:W-:-:S05]  /*1850*/  @P3 LEA R164, R164, R111, 0x8 ;  /* 0x0000006fa4a43211 */ /* 0x000fca00078e40ff */
[----:B------:R0:W1:Y:S02]  /*1860*/  @P3 LDS R194, [R164.X4+0x12c8] ;  /* 0x0012c800a4c23984 */ /* 0x0000640000004800 */
.L_x_5905:
[----:B----4-:R-:W-:Y:S05]  /*1870*/  BSYNC B0 ;  /* 0x0000000000007941 */ /* 0x010fea0003800000 */
.L_x_5904:
[----:B------:R-:W-:Y:S01]  /*1880*/  FMUL.FTZ R199, R179, R166 ;  /* 0x000000a6b3c77220 */ /* 0x000fe20000410000 */
[----:B------:R-:W2:Y:S01]  /*1890*/  SHFL.UP PT, R163, R198, 0x1, RZ ;  /* 0x04200000c6a37989 */ /* 0x000ea200000e00ff */
[----:B------:R-:W-:Y:S01]  /*18a0*/  ISETP.GE.AND P3, PT, R125, 0x1, PT ;  /* 0x000000017d00780c */ /* 0x000fe20003f66270 */
[C---:B-----5:R-:W-:Y:S01]  /*18b0*/  FMUL.FTZ R166, R0.reuse, R87 ;  /* 0x0000005700a67220 */ /* 0x060fe20000410000 */
[----:B------:R-:W-:Y:S01]  /*18c0*/  LOP3.LUT R209, R127, 0x1f, RZ, 0xc0, !PT ;  /* 0x0000001f7fd17812 */ /* 0x000fe200078ec0ff */
[----:B0-----:R-:W0:Y:S01]  /*18d0*/  SHFL.UP PT, R164, R199, 0x1, RZ ;  /* 0x04200000c7a47989 */ /* 0x001e2200000e00ff */
[----:B------:R-:W-:Y:S01]  /*18e0*/  FMUL.FTZ R193, R0, R84 ;  /* 0x0000005400c17220 */ /* 0x000fe20000410000 */
[----:B------:R-:W-:Y:S01]  /*18f0*/  ISETP.GE.OR P0, PT, R116, c[0x0][0x174], P0 ;  /* 0x00005d0074007a0c */ /* 0x000fe20000706670 */
[----:B------:R-:W-:Y:S01]  /*1900*/  FMUL.FTZ R197, R51, R166 ;  /* 0x000000a633c57220 */ /* 0x000fe20000410000 */
[----:B------:R-:W-:Y:S01]  /*1910*/  ISETP.NE.AND P4, PT, R209, 0x1f, PT ;  /* 0x0000001fd100780c */ /* 0x000fe20003f85270 */
[----:B------:R-:W-:Y:S01]  /*1920*/  FMUL.FTZ R193, R48, R193 ;  /* 0x000000c130c17220 */ /* 0x000fe20000410000 */
[----:B------:R-:W-:Y:S01]  /*1930*/  IADD3 R213, R115, -c[0x0][0x174], RZ ;  /* 0x80005d0073d57a10 */ /* 0x000fe20007ffe0ff */
[----:B-1----:R-:W-:Y:S01]  /*1940*/  FMUL.FTZ R165, R179, R194 ;  /* 0x000000c2b3a57220 */ /* 0x002fe20000410000 */
        /* <DEDUP_REMOVED lines=8> */
[----:B--2---:R-:W-:Y:S02]  /*19d0*/  @P3 FFMA.FTZ R198, R199, R163, R198 ;  /* 0x000000a3c7c63223 */ /* 0x004fe400000100c6 */
[----:B------:R-:W-:-:S02]  /*19e0*/  FMUL.FTZ R163, R0, R86 ;  /* 0x0000005600a37220 */ /* 0x000fc40000410000 */
[----:B0-----:R-:W-:Y:S01]  /*19f0*/  @P3 FMUL.FTZ R199, R199, R164 ;  /* 0x000000a4c7c73220 */ /* 0x001fe20000410000 */
[----:B------:R-:W-:Y:S01]  /*1a00*/  ISETP.GE.AND P3, PT, R125, 0x2, PT ;  /* 0x000000027d00780c */ /* 0x000fe20003f66270 */
[----:B------:R-:W0:Y:S01]  /*1a10*/  SHFL.UP PT, R164, R198, 0x2, RZ ;  /* 0x04400000c6a47989 */ /* 0x000e2200000e00ff */
[----:B------:R-:W-:Y:S02]  /*1a20*/  FMUL.FTZ R196, R50, R163 ;  /* 0x000000a332c47220 */ /* 0x000fe40000410000 */
[----:B------:R-:W-:Y:S01]  /*1a30*/  FMUL.FTZ R201, R0, R96 ;  /* 0x0000006000c97220 */ /* 0x000fe20000410000 */
[----:B------:R-:W1:Y:S01]  /*1a40*/  SHFL.UP PT, R168, R199, 0x2, RZ ;  /* 0x04400000c7a87989 */ /* 0x000e6200000e00ff */
[----:B------:R-:W-:Y:S02]  /*1a50*/  FFMA.FTZ R163, R179, R197, R196 ;  /* 0x000000c5b3a37223 */ /* 0x000fe400000100c4 */
[----:B------:R-:W-:-:S05]  /*1a60*/  IMAD R213, R213, -0x200, RZ ;  /* 0xfffffe00d5d57824 */ /* 0x000fca00078e02ff */
[C---:B0-----:R-:W-:Y:S02]  /*1a70*/  @P3 FFMA.FTZ R198, R199.reuse, R164, R198 ;  /* 0x000000a4c7c63223 */ /* 0x041fe400000100c6 */
[C---:B------:R-:W-:Y:S02]  /*1a80*/  FMUL.FTZ R164, R0.reuse, R85 ;  /* 0x0000005500a47220 */ /* 0x040fe40000410000 */
[----:B-1----:R-:W-:Y:S01]  /*1a90*/  @P3 FMUL.FTZ R199, R199, R168 ;  /* 0x000000a8c7c73220 */ /* 0x002fe20000410000 */
[----:B------:R-:W0:Y:S01]  /*1aa0*/  SHFL.UP PT, R205, R198, 0x4, RZ ;  /* 0x04800000c6cd7989 */ /* 0x000e2200000e00ff */
[----:B------:R-:W-:Y:S01]  /*1ab0*/  FMUL.FTZ R195, R49, R164 ;  /* 0x000000a431c37220 */ /* 0x000fe20000410000 */
[----:B------:R-:W-:Y:S01]  /*1ac0*/  ISETP.GE.AND P3, PT, R125, 0x4, PT ;  /* 0x000000047d00780c */ /* 0x000fe20003f66270 */
[----:B------:R-:W-:Y:S01]  /*1ad0*/  FMUL.FTZ R164, R0, R91 ;  /* 0x0000005b00a47220 */ /* 0x000fe20000410000 */
[----:B------:R-:W1:Y:S01]  /*1ae0*/  SHFL.UP PT, R206, R199, 0x4, RZ ;  /* 0x04800000c7ce7989 */ /* 0x000e6200000e00ff */
        /* <DEDUP_REMOVED lines=52> */
[----:B-1----:R-:W-:Y:S01]  /*1e30*/  @P4 FMUL.FTZ R204, R204, R207 ;  /* 0x000000cfcccc4220 */ /* 0x002fe20000410000 */
[----:B------:R-:W-:Y:S02]  /*1e40*/  ISETP.GE.U32.AND P4, PT, R209, 0x1e, PT ;  /* 0x0000001ed100780c */ /* 0x000fe40003f86070 */
[----:B------:R-:W0:Y:S01]  /*1e50*/  SHFL.DOWN PT, R207, R203, 0x2, 0x1f ;  /* 0x08401f00cbcf7f89 */ /* 0x000e2200000e0000 */
[----:B--2---:R-:W-:-:S03]  /*1e60*/  @P3 FFMA.FTZ R198, R199, R201, R198 ;  /* 0x000000c9c7c63223 */ /* 0x004fc600000100c6 */
[----:B------:R-:W1:Y:S01]  /*1e70*/  SHFL.DOWN PT, R205, R204, 0x2, 0x1f ;  /* 0x08401f00cccd7f89 */ /* 0x000e6200000e0000 */
[----:B---3--:R-:W-:Y:S01]  /*1e80*/  @P3 FMUL.FTZ R199, R199, R206 ;  /* 0x000000cec7c73220 */ /* 0x008fe20000410000 */
[----:B------:R-:W-:Y:S02]  /*1e90*/  ISETP.GE.AND P3, PT, R125, 0x10, PT ;  /* 0x000000107d00780c */ /* 0x000fe40003f66270 */
[----:B------:R-:W2:Y:S04]  /*1ea0*/  SHFL.UP PT, R201, R198, 0x10, RZ ;  /* 0x06000000c6c97989 */ /* 0x000ea800000e00ff */
[----:B------:R-:W3:Y:S01]  /*1eb0*/  SHFL.UP PT, R206, R199, 0x10, RZ ;  /* 0x06000000c7ce7989 */ /* 0x000ee200000e00ff */
[C---:B0-----:R-:W-:Y:S02]  /*1ec0*/  @!P4 FFMA.FTZ R203, R204.reuse, R207, R203 ;  /* 0x000000cfcccbc223 */ /* 0x041fe400000100cb */
[----:B-1----:R-:W-:-:S03]  /*1ed0*/  @!P4 FMUL.FTZ R204, R204, R205 ;  /* 0x000000cdccccc220 */ /* 0x002fc60000410000 */
[----:B------:R-:W0:Y:S01]  /*1ee0*/  SHFL.DOWN PT, R207, R203, 0x4, 0x1f ;  /* 0x08801f00cbcf7f89 */ /* 0x000e2200000e0000 */
[----:B--2---:R-:W-:-:S03]  /*1ef0*/  @P3 FFMA.FTZ R198, R199, R201, R198 ;  /* 0x000000c9c7c63223 */ /* 0x004fc600000100c6 */
[----:B------:R-:W1:Y:S01]  /*1f00*/  SHFL.DOWN PT, R205, R204, 0x4, 0x1f ;  /* 0x08801f00cccd7f89 */ /* 0x000e6200000e0000 */
[----:B---3--:R-:W-:Y:S01]  /*1f10*/  @P3 FMUL.FTZ R199, R199, R206 ;  /* 0x000000cec7c73220 */ /* 0x008fe20000410000 */
[----:B------:R-:W-:Y:S02]  /*1f20*/  ISETP.GE.U32.AND P3, PT, R209, 0x1c, PT ;  /* 0x0000001cd100780c */ /* 0x000fe40003f66070 */
[----:B------:R2:W-:Y:S04]  /*1f30*/  SHFL.IDX PT, R201, R105, RZ, 0x1f ;  /* 0x00001fff69c97589 */ /* 0x0005e800000e0000 */
[----:B------:R-:W-:Y:S04]  /*1f40*/  SHFL.UP PT, R198, R198, 0x1, RZ ;  /* 0x04200000c6c67989 */ /* 0x000fe800000e00ff */
[----:B------:R-:W3:Y:S01]  /*1f50*/  SHFL.UP PT, R199, R199, 0x1, RZ ;  /* 0x04200000c7c77989 */ /* 0x000ee200000e00ff */
[----:B--2---:R-:W-:-:S02]  /*1f60*/  HFMA2.MMA R105, -RZ, RZ, 0, 0 ;  /* 0x00000000ff697435 */ /* 0x004fc400000001ff */
[C---:B0-----:R-:W-:Y:S02]  /*1f70*/  @!P3 FFMA.FTZ R203, R204.reuse, R207, R203 ;  /* 0x000000cfcccbb223 */ /* 0x041fe400000100cb */
[----:B-1----:R-:W-:-:S03]  /*1f80*/  @!P3 FMUL.FTZ R204, R204, R205 ;  /* 0x000000cdccccb220 */ /* 0x002fc60000410000 */
[----:B------:R-:W0:Y:S04]  /*1f90*/  SHFL.DOWN PT, R205, R203, 0x8, 0x1f ;  /* 0x09001f00cbcd7f89 */ /* 0x000e2800000e0000 */
[----:B------:R-:W1:Y:S01]  /*1fa0*/  SHFL.DOWN PT, R207, R204, 0x8, 0x1f ;  /* 0x09001f00cccf7f89 */ /* 0x000e6200000e0000 */
[----:B---3--:R-:W-:Y:S01]  /*1fb0*/  @P1 FFMA.FTZ R201, R199, R201, R198 ;  /* 0x000000c9c7c91223 */ /* 0x008fe200000100c6 */
[----:B------:R-:W-:Y:S01]  /*1fc0*/  ISETP.GE.U32.AND P1, PT, R209, 0x18, PT ;  /* 0x00000018d100780c */ /* 0x000fe20003f26070 */
[----:B------:R-:W-:Y:S02]  /*1fd0*/  IMAD R198, R202, c[0x0][0x2b8], RZ ;  /* 0x0000ae00cac67a24 */ /* 0x000fe400078e02ff */
[----:B------:R-:W-:Y:S01]  /*1fe0*/  FFMA.FTZ R171, R104, R201, R171 ;  /* 0x000000c968ab7223 */ /* 0x000fe200000100ab */
[----:B------:R-:W-:-:S03]  /*1ff0*/  MOV R104, 0x3f800000 ;  /* 0x3f80000000687802 */ /* 0x000fc60000000f00 */
[-C--:B------:R-:W-:Y:S02]  /*2000*/  FFMA.FTZ R199, R159, R171.reuse, R178 ;  /* 0x000000ab9fc77223 */ /* 0x080fe400000100b2 */
[----:B------:R-:W-:Y:S01]  /*2010*/  FMUL.FTZ R201, R96, R171 ;  /* 0x000000ab60c97220 */ /* 0x000fe20000410000 */
[----:B------:R-:W-:Y:S01]  /*2020*/  @!P0 LDS.64 R104, [R111.X8+0x1b48] ;  /* 0x001b48006f688984 */ /* 0x000fe20000008a00 */
[-C--:B------:R-:W-:Y:S01]  /*2030*/  FFMA.FTZ R173, R158, R199.reuse, R173 ;  /* 0x000000c79ead7223 */ /* 0x080fe200000100ad */
[----:B------:R-:W-:Y:S01]  /*2040*/  ISETP.GE.U32.AND P0, PT, R209, 0x10, PT ;  /* 0x00000010d100780c */ /* 0x000fe20003f06070 */
[----:B------:R-:W-:Y:S02]  /*2050*/  FMUL.FTZ R97, R97, R199 ;  /* 0x000000c761617220 */ /* 0x000fe40000410000 */
[----:B------:R-:W-:Y:S02]  /*2060*/  FFMA.FTZ R96, R36, R201, RZ ;  /* 0x000000c924607223 */ /* 0x000fe400000100ff */
[----:B------:R-:W-:-:S02]  /*2070*/  FMUL.FTZ R98, R98, R173 ;  /* 0x000000ad62627220 */ /* 0x000fc40000410000 */
[C---:B0-----:R-:W-:Y:S02]  /*2080*/  @!P1 FFMA.FTZ R203, R204.reuse, R205, R203 ;  /* 0x000000cdcccb9223 */ /* 0x041fe400000100cb */
[----:B------:R-:W-:Y:S02]  /*2090*/  FFMA.FTZ R97, R37, R97, R96 ;  /* 0x0000006125617223 */ /* 0x000fe40000010060 */
[----:B-1----:R-:W-:Y:S02]  /*20a0*/  @!P1 FMUL.FTZ R204, R204, R207 ;  /* 0x000000cfcccc9220 */ /* 0x002fe40000410000 */
[----:B------:R-:W-:Y:S02]  /*20b0*/  FFMA.FTZ R96, R38, R98, R97 ;  /* 0x0000006226607223 */ /* 0x000fe40000010061 */
[----:B------:R-:W-:Y:S01]  /*20c0*/  FFMA.FTZ R205, R155, R173, R172 ;  /* 0x000000ad9bcd7223 */ /* 0x000fe200000100ac */
[----:B------:R-:W0:Y:S01]  /*20d0*/  SHFL.DOWN PT, R98, R203, 0x10, 0x1f ;  /* 0x0a001f00cb627f89 */ /* 0x000e2200000e0000 */
[----:B------:R-:W-:-:S02]  /*20e0*/  IMAD R209, R135, c[0x0][0x2bc], R198 ;  /* 0x0000af0087d17a24 */ /* 0x000fc400078e02c6 */
[-C--:B------:R-:W-:Y:S01]  /*20f0*/  FMUL.FTZ R97, R99, R205.reuse ;  /* 0x000000cd63617220 */ /* 0x080fe20000410000 */
[----:B------:R-:W1:Y:S01]  /*2100*/  SHFL.DOWN PT, R201, R204, 0x10, 0x1f ;  /* 0x0a001f00ccc97f89 */ /* 0x000e6200000e0000 */
[----:B------:R-:W-:Y:S02]  /*2110*/  FFMA.FTZ R99, R154, R205, R177 ;  /* 0x000000cd9a637223 */ /* 0x000fe400000100b1 */
[----:B------:R-:W-:Y:S01]  /*2120*/  FFMA.FTZ R177, R39, R97, R96 ;  /* 0x0000006127b17223 */ /* 0x000fe20000010060 */
[----:B------:R-:W-:Y:S01]  /*2130*/  HFMA2.MMA R97, -RZ, RZ, 0, 0 ;  /* 0x00000000ff617435 */ /* 0x000fe200000001ff */
[----:B------:R-:W-:Y:S01]  /*2140*/  FMUL.FTZ R92, R92, R99 ;  /* 0x000000635c5c7220 */ /* 0x000fe20000410000 */
[----:B------:R-:W-:Y:S01]  /*2150*/  MOV R96, R127 ;  /* 0x0000007f00607202 */ /* 0x000fe20000000f00 */
[----:B------:R-:W-:Y:S02]  /*2160*/  FFMA.FTZ R207, R151, R99, R140 ;  /* 0x0000006397cf7223 */ /* 0x000fe4000001008c */
[----:B------:R-:W-:-:S02]  /*2170*/  FFMA.FTZ R92, R40, R92, R177 ;  /* 0x0000005c285c7223 */ /* 0x000fc400000100b1 */
[-C--:B------:R-:W-:Y:S02]  /*2180*/  FMUL.FTZ R93, R93, R207.reuse ;  /* 0x000000cf5d5d7220 */ /* 0x080fe40000410000 */
[----:B------:R-:W-:Y:S02]  /*2190*/  FFMA.FTZ R177, R149, R207, R192 ;  /* 0x000000cf95b17223 */ /* 0x000fe400000100c0 */
[----:B------:R-:W-:Y:S02]  /*21a0*/  FFMA.FTZ R93, R41, R93, R92 ;  /* 0x0000005d295d7223 */ /* 0x000fe4000001005c */
[----:B------:R-:W-:-:S04]  /*21b0*/  IMAD.WIDE.U32 R96, R135, c[0x0][0x2b8], R96 ;  /* 0x0000ae0087607a25 */ /* 0x000fc800078e0060 */
[----:B------:R-:W-:Y:S01]  /*21c0*/  FMUL.FTZ R92, R94, R177 ;  /* 0x000000b15e5c7220 */ /* 0x000fe20000410000 */
[----:B------:R-:W-:Y:S01]  /*21d0*/  IADD3 R97, R97, R209, RZ ;  /* 0x000000d161617210 */ /* 0x000fe20007ffe0ff */
[----:B------:R-:W-:Y:S02]  /*21e0*/  FFMA.FTZ R94, R150, R177, R139 ;  /* 0x000000b1965e7223 */ /* 0x000fe4000001008b */
[----:B------:R-:W-:Y:S02]  /*21f0*/  FFMA.FTZ R92, R42, R92, R93 ;  /* 0x0000005c2a5c7223 */ /* 0x000fe4000001005d */
[----:B------:R-:W-:Y:S02]  /*2200*/  FMUL.FTZ R95, R95, R94 ;  /* 0x0000005e5f5f7220 */ /* 0x000fe40000410000 */
[C---:B0-----:R-:W-:Y:S02]  /*2210*/  @!P0 FFMA.FTZ R203, R204.reuse, R98, R203 ;  /* 0x00000062cccb8223 */ /* 0x041fe400000100cb */
[----:B-1----:R-:W-:-:S02]  /*2220*/  @!P0 FMUL.FTZ R204, R204, R201 ;  /* 0x000000c9cccc8220 */ /* 0x002fc40000410000 */
[----:B------:R-:W-:Y:S02]  /*2230*/  FFMA.FTZ R95, R43, R95, R92 ;  /* 0x0000005f2b5f7223 */ /* 0x000fe4000001005c */
[----:B------:R-:W-:Y:S01]  /*2240*/  IMAD.WIDE.U32 R92, R133, c[0x0][0x2c0], R96 ;  /* 0x0000b000855c7a25 */ /* 0x000fe200078e0060 */
[----:B------:R-:W-:Y:S03]  /*2250*/  SHFL.DOWN PT, R98, R204, 0x1, 0x1f ;  /* 0x08201f00cc627f89 */ /* 0x000fe600000e0000 */
[----:B------:R-:W-:Y:S01]  /*2260*/  FFMA.FTZ R201, R169, R94, R190 ;  /* 0x0000005ea9c97223 */ /* 0x000fe200000100be */
[----:B------:R-:W-:Y:S01]  /*2270*/  SHFL.IDX PT, R97, R105, RZ, 0x1f ;  /* 0x00001fff69617589 */ /* 0x000fe200000e0000 */
[----:B------:R-:W-:Y:S02]  /*2280*/  IMAD R192, R200, c[0x0][0x2c0], RZ ;  /* 0x0000b000c8c07a24 */ /* 0x000fe400078e02ff */
[-C--:B------:R-:W-:Y:S01]  /*2290*/  FMUL.FTZ R88, R88, R201.reuse ;  /* 0x000000c958587220 */ /* 0x080fe20000410000 */
[----:B------:R-:W0:Y:S01]  /*22a0*/  SHFL.DOWN PT, R190, R203, 0x1, 0x1f ;  /* 0x08201f00cbbe7f89 */ /* 0x000e2200000e0000 */
[----:B------:R-:W-:-:S02]  /*22b0*/  FFMA.FTZ R211, R176, R201, R138 ;  /* 0x000000c9b0d37223 */ /* 0x000fc4000001008a */
[----:B------:R-:W-:Y:S01]  /*22c0*/  IMAD R209, R133, c[0x0][0x2c4], R192 ;  /* 0x0000b10085d17a24 */ /* 0x000fe200078e02c0 */
[----:B------:R-:W-:Y:S01]  /*22d0*/  SHFL.IDX PT, R203, R203, RZ, 0x1f ;  /* 0x00001fffcbcb7589 */ /* 0x000fe200000e0000 */
[----:B------:R-:W-:Y:S01]  /*22e0*/  FFMA.FTZ R96, R44, R88, R95 ;  /* 0x000000582c607223 */ /* 0x000fe2000001005f */
[----:B------:R-:W-:Y:S01]  /*22f0*/  LEA R88, P0, R92, c[0x0][0x320], 0x2 ;  /* 0x0000c8005c587a11 */ /* 0x000fe200078010ff */
[----:B------:R-:W-:Y:S01]  /*2300*/  FMUL.FTZ R89, R89, R211 ;  /* 0x000000d359597220 */ /* 0x000fe20000410000 */
[----:B------:R-:W-:Y:S01]  /*2310*/  IADD3 R93, R93, R209, RZ ;  /* 0x000000d15d5d7210 */ /* 0x000fe20007ffe0ff */
[----:B------:R-:W-:Y:S01]  /*2320*/  FFMA.FTZ R95, R180, R211, R189 ;  /* 0x000000d3b45f7223 */ /* 0x000fe200000100bd */
[----:B------:R-:W1:Y:S01]  /*2330*/  SHFL.IDX PT, R204, R204, RZ, 0x1f ;  /* 0x00001fffcccc7589 */ /* 0x000e6200000e0000 */
[----:B------:R-:W-:Y:S01]  /*2340*/  FFMA.FTZ R189, R45, R89, R96 ;  /* 0x000000592dbd7223 */ /* 0x000fe20000010060 */
[----:B------:R-:W-:Y:S01]  /*2350*/  LEA.HI.X R89, R92, c[0x0][0x324], R93, 0x2, P0 ;  /* 0x0000c9005c597a11 */ /* 0x000fe200000f145d */
[-C--:B------:R-:W-:Y:S01]  /*2360*/  FMUL.FTZ R90, R90, R95.reuse ;  /* 0x0000005f5a5a7220 */ /* 0x080fe20000410000 */
[----:B------:R-:W-:Y:S01]  /*2370*/  SHF.L.U64.HI R96, R110, 0x2, R109 ;  /* 0x000000026e607819 */ /* 0x000fe2000001026d */
[----:B------:R-:W-:-:S02]  /*2380*/  FFMA.FTZ R209, R185, R95, R136 ;  /* 0x0000005fb9d17223 */ /* 0x000fc40000010088 */
[----:B------:R-:W-:Y:S02]  /*2390*/  FFMA.FTZ R90, R46, R90, R189 ;  /* 0x0000005a2e5a7223 */ /* 0x000fe400000100bd */
[----:B------:R-:W-:Y:S02]  /*23a0*/  FMUL.FTZ R91, R91, R209 ;  /* 0x000000d15b5b7220 */ /* 0x000fe40000410000 */
[----:B------:R-:W-:-:S04]  /*23b0*/  IMAD.WIDE R88, R213, 0x4, R88 ;  /* 0x00000004d5587825 */ /* 0x000fc800078e0258 */
[----:B------:R-:W-:Y:S02]  /*23c0*/  FFMA.FTZ R213, R47, R91, R90 ;  /* 0x0000005b2fd57223 */ /* 0x000fe4000001005a */
[----:B------:R-:W-:Y:S01]  /*23d0*/  FFMA.FTZ R91, R184, R209, R191 ;  /* 0x000000d1b85b7223 */ /* 0x000fe200000100bf */
[----:B------:R-:W-:Y:S01]  /*23e0*/  SHF.L.U32 R191, R110, 0x2, RZ ;  /* 0x000000026ebf7819 */ /* 0x000fe200000006ff */
[----:B0-----:R-:W-:Y:S02]  /*23f0*/  @P2 FFMA.FTZ R97, R98, R97, R190 ;  /* 0x0000006162612223 */ /* 0x001fe400000100be */
[-C--:B------:R-:W-:Y:S02]  /*2400*/  FFMA.FTZ R189, R186, R91.reuse, R134 ;  /* 0x0000005bbabd7223 */ /* 0x080fe40000010086 */
[----:B------:R-:W-:Y:S02]  /*2410*/  FFMA.FTZ R97, R97, R194, R197 ;  /* 0x000000c261617223 */ /* 0x000fe400000100c5 */
[----:B------:R-:W-:-:S02]  /*2420*/  FMUL.FTZ R84, R84, R91 ;  /* 0x0000005b54547220 */ /* 0x000fc40000410000 */
[----:B------:R-:W-:Y:S02]  /*2430*/  IMAD R96, R96, c[0x0][0x2d0], RZ ;  /* 0x0000b40060607a24 */ /* 0x000fe400078e02ff */
[-C--:B------:R-:W-:Y:S02]  /*2440*/  FMUL.FTZ R90, R85, R189.reuse ;  /* 0x000000bd555a7220 */ /* 0x080fe40000410000 */
[----:B------:R-:W-:Y:S02]  /*2450*/  FFMA.FTZ R181, R188, R189, R181 ;  /* 0x000000bdbcb57223 */ /* 0x000fe400000100b5 */
[----:B------:R-:W-:Y:S02]  /*2460*/  FFMA.FTZ R85, R179, R97, R196 ;  /* 0x00000061b3557223 */ /* 0x000fe400000100c4 */
[----:B------:R-:W-:Y:S02]  /*2470*/  FFMA.FTZ R84, R48, R84, R213 ;  /* 0x0000005430547223 */ /* 0x000fe400000100d5 */
[----:B------:R-:W-:-:S02]  /*2480*/  IMAD R213, R191, c[0x0][0x2d4], R96 ;  /* 0x0000b500bfd57a24 */ /* 0x000fc400078e0260 */
[----:B------:R-:W-:-:S04]  /*2490*/  IMAD.WIDE.U32 R88, R191, c[0x0][0x2d0], R88 ;  /* 0x0000b400bf587a25 */ /* 0x000fc800078e0058 */
[----:B------:R-:W-:Y:S01]  /*24a0*/  FFMA.FTZ R191, R179, R181, R132 ;  /* 0x000000b5b3bf7223 */ /* 0x000fe20000010084 */
[----:B------:R-:W-:Y:S01]  /*24b0*/  IADD3 R89, R89, R213, RZ ;  /* 0x000000d559597210 */ /* 0x000fe20007ffe0ff */
[----:B------:R-:W-:Y:S02]  /*24c0*/  FFMA.FTZ R179, R188, R85, R195 ;  /* 0x00000055bcb37223 */ /* 0x000fe400000100c3 */
[----:B------:R-:W-:Y:S01]  /*24d0*/  FFMA.FTZ R197, R49, R90, R84 ;  /* 0x0000005a31c57223 */ /* 0x000fe20000010054 */
[----:B------:R-:W-:Y:S01]  /*24e0*/  LEA R90, R116, 0xfffffe00, 0x9 ;  /* 0xfffffe00745a7811 */ /* 0x000fe200078e48ff */
[----:B------:R-:W-:Y:S02]  /*24f0*/  FFMA.FTZ R193, R186, R179, R193 ;  /* 0x000000b3bac17223 */ /* 0x000fe400000100c1 */
[----:B------:R-:W-:Y:S01]  /*2500*/  FMUL.FTZ R86, R86, R181 ;  /* 0x000000b556567220 */ /* 0x000fe20000410000 */
[----:B------:R-:W-:Y:S01]  /*2510*/  IADD3 R92, P0, R90, R92, RZ ;  /* 0x0000005c5a5c7210 */ /* 0x000fe20007f1e0ff */
[----:B------:R-:W-:-:S02]  /*2520*/  FFMA.FTZ R187, R184, R193, R187 ;  /* 0x000000c1b8bb7223 */ /* 0x000fc400000100bb */
[----:B------:R-:W-:Y:S01]  /*2530*/  FMUL.FTZ R84, R87, R191 ;  /* 0x000000bf57547220 */ /* 0x000fe20000410000 */
[----:B------:R-:W-:Y:S01]  /*2540*/  LEA.HI.X.SX32 R93, R90, R93, 0x1, P0 ;  /* 0x0000005d5a5d7211 */ /* 0x000fe200000f0eff */
[----:B------:R-:W-:Y:S02]  /*2550*/  FFMA.FTZ R185, R185, R187, R182 ;  /* 0x000000bbb9b97223 */ /* 0x000fe400000100b6 */
[----:B------:R-:W-:Y:S02]  /*2560*/  FFMA.FTZ R86, R50, R86, R197 ;  /* 0x0000005632567223 */ /* 0x000fe400000100c5 */
[----:B------:R-:W-:Y:S02]  /*2570*/  FFMA.FTZ R183, R180, R185, R183 ;  /* 0x000000b9b4b77223 */ /* 0x000fe400000100b7 */
[----:B------:R-:W-:Y:S02]  /*2580*/  FMUL.FTZ R87, R51, R84 ;  /* 0x0000005433577220 */ /* 0x000fe40000410000 */
[----:B------:R-:W-:-:S02]  /*2590*/  FFMA.FTZ R175, R176, R183, R175 ;  /* 0x000000b7b0af7223 */ /* 0x000fc400000100af */
[----:B------:R-:W-:Y:S02]  /*25a0*/  FMUL.FTZ R96, R0, R199 ;  /* 0x000000c700607220 */ /* 0x000fe40000410000 */
[----:B------:R-:W-:Y:S02]  /*25b0*/  FFMA.FTZ R169, R169, R175, R174 ;  /* 0x000000afa9a97223 */ /* 0x000fe400000100ae */
[----:B------:R-:W-:Y:S01]  /*25c0*/  FADD.FTZ R84, R86, R87 ;  /* 0x0000005756547221 */ /* 0x000fe20000010000 */
[----:B------:R-:W-:Y:S01]  /*25d0*/  P2R R86, PR, RZ, 0x20 ;  /* 0x00000020ff567803 */ /* 0x000fe20000000000 */
[----:B------:R-:W-:Y:S01]  /*25e0*/  FFMA.FTZ R163, R150, R169, R163 ;  /* 0x000000a996a37223 */ /* 0x000fe200000100a3 */
[----:B------:R-:W-:Y:S01]  /*25f0*/  SHF.L.U32 R86, R127, 0x4, RZ ;  /* 0x000000047f567819 */ /* 0x000fe200000006ff */
[----:B------:R-:W-:Y:S02]  /*2600*/  FMUL.FTZ R87, R0, R171 ;  /* 0x000000ab00577220 */ /* 0x000fe40000410000 */
[----:B------:R-:W-:Y:S01]  /*2610*/  FFMA.FTZ R149, R149, R163, R164 ;  /* 0x000000a395957223 */ /* 0x000fe200000100a4 */
[----:B------:R-:W-:Y:S01]  /*2620*/  LEA.HI.SX32 R86, R86, R86, 0x1b ;  /* 0x0000005656567211 */ /* 0x000fe200078fdaff */
[----:B------:R-:W-:-:S02]  /*2630*/  FMUL.FTZ R195, R37, R96 ;  /* 0x0000006025c37220 */ /* 0x000fc40000410000 */
[----:B------:R-:W-:Y:S02]  /*2640*/  FFMA.FTZ R151, R151, R149, R166 ;  /* 0x0000009597977223 */ /* 0x000fe400000100a6 */
[----:B------:R-:W-:Y:S02]  /*2650*/  FMUL.FTZ R96, R0, R205 ;  /* 0x000000cd00607220 */ /* 0x000fe40000410000 */
[----:B------:R-:W-:Y:S02]  /*2660*/  FFMA.FTZ R165, R154, R151, R165 ;  /* 0x000000979aa57223 */ /* 0x000fe400000100a5 */
[C---:B-1----:R-:W-:Y:S02]  /*2670*/  FFMA.FTZ R105, R204.reuse, R105, R203 ;  /* 0x00000069cc697223 */ /* 0x042fe400000100cb */
[----:B------:R-:W-:Y:S02]  /*2680*/  FMUL.FTZ R104, R204, R104 ;  /* 0x00000068cc687220 */ /* 0x000fe40000410000 */
[----:B------:R-:W-:-:S02]  /*2690*/  FMUL.FTZ R87, R36, R87 ;  /* 0x0000005724577220 */ /* 0x000fc40000410000 */
[----:B------:R-:W-:Y:S01]  /*26a0*/  FADD.FTZ R178, -R178, R199 ;  /* 0x000000c7b2b27221 */ /* 0x000fe20000010100 */
[----:B------:R-:W-:Y:S01]  /*26b0*/  @!P5 STS.64 [R111.X8+0x1b48], R104 ;  /* 0x001b48686f00d388 */ /* 0x000fe20000008a00 */
[----:B------:R-:W-:Y:S02]  /*26c0*/  FMUL.FTZ R199, R39, R96 ;  /* 0x0000006027c77220 */ /* 0x000fe40000410000 */
[C---:B------:R-:W-:Y:S01]  /*26d0*/  FMUL.FTZ R197, R0.reuse, R173 ;  /* 0x000000ad00c57220 */ /* 0x040fe20000410000 */
[----:B------:R0:W-:Y:S01]  /*26e0*/  STS [R86.X4+0x850], R87 ;  /* 0x0008505756007388 */ /* 0x0001e20000004800 */
[----:B------:R-:W-:Y:S02]  /*26f0*/  FMUL.FTZ R96, R0, R207 ;  /* 0x000000cf00607220 */ /* 0x000fe40000410000 */
[----:B------:R-:W-:Y:S01]  /*2700*/  FFMA.FTZ R155, R155, R165, R168 ;  /* 0x000000a59b9b7223 */ /* 0x000fe200000100a8 */
[----:B------:R-:W-:Y:S01]  /*2710*/  STS [R86.X4+0x854], R195 ;  /* 0x000854c356007388 */ /* 0x000fe20000004800 */
[----:B------:R-:W-:-:S02]  /*2720*/  FMUL.FTZ R197, R38, R197 ;  /* 0x000000c526c57220 */ /* 0x000fc40000410000 */
[----:B------:R-:W-:Y:S01]  /*2730*/  FFMA.FTZ R167, R158, R155, R167 ;  /* 0x0000009b9ea77223 */ /* 0x000fe200000100a7 */
[----:B------:R-:W-:Y:S01]  /*2740*/  STS [R86.X4+0x85c], R199 ;  /* 0x00085cc756007388 */ /* 0x000fe20000004800 */
[----:B------:R-:W-:Y:S02]  /*2750*/  FADD.FTZ R139, -R139, R94 ;  /* 0x0000005e8b8b7221 */ /* 0x000fe40000010100 */
[----:B0-----:R-:W-:Y:S01]  /*2760*/  FMUL.FTZ R87, R41, R96 ;  /* 0x0000006029577220 */ /* 0x001fe20000410000 */
[----:B------:R0:W-:Y:S01]  /*2770*/  STS [R86.X4+0x858], R197 ;  /* 0x000858c556007388 */ /* 0x0001e20000004800 */
[C---:B------:R-:W-:Y:S02]  /*2780*/  FMUL.FTZ R94, R0.reuse, R94 ;  /* 0x0000005e005e7220 */ /* 0x040fe40000410000 */
[----:B------:R-:W-:Y:S01]  /*2790*/  FMUL.FTZ R96, R0, R211 ;  /* 0x000000d300607220 */ /* 0x000fe20000410000 */
[----:B------:R1:W-:Y:S01]  /*27a0*/  STS [R86.X4+0x864], R87 ;  /* 0x0008645756007388 */ /* 0x0003e20000004800 */
[----:B------:R-:W-:-:S02]  /*27b0*/  FFMA.FTZ R159, R159, R167, R170 ;  /* 0x000000a79f9f7223 */ /* 0x000fc400000100aa */
[----:B------:R-:W-:Y:S02]  /*27c0*/  FMUL.FTZ R162, R162, R167 ;  /* 0x000000a7a2a27220 */ /* 0x000fe40000410000 */
[----:B------:R-:W-:Y:S02]  /*27d0*/  FMUL.FTZ R105, R0, R99 ;  /* 0x0000006300697220 */ /* 0x000fe40000410000 */
[----:B0-----:R-:W-:Y:S02]  /*27e0*/  FMUL.FTZ R197, R43, R94 ;  /* 0x0000005e2bc57220 */ /* 0x001fe40000410000 */
[----:B------:R-:W-:Y:S02]  /*27f0*/  FFMA.FTZ R94, R4, -R107, R171 ;  /* 0x8000006b045e7223 */ /* 0x000fe400000100ab */
[----:B-1----:R-:W-:Y:S01]  /*2800*/  FMUL.FTZ R87, R45, R96 ;  /* 0x000000602d577220 */ /* 0x002fe20000410000 */
[----:B------:R-:W-:Y:S01]  /*2810*/  STS [R86.X4+0x86c], R197 ;  /* 0x00086cc556007388 */ /* 0x000fe20000004800 */
[----:B------:R-:W-:-:S02]  /*2820*/  FMUL.FTZ R107, R107, R159 ;  /* 0x0000009f6b6b7220 */ /* 0x000fc40000410000 */
[----:B------:R-:W-:Y:S01]  /*2830*/  FMUL.FTZ R96, R0, R209 ;  /* 0x000000d100607220 */ /* 0x000fe20000410000 */
[----:B------:R0:W-:Y:S01]  /*2840*/  STS [R86.X4+0x874], R87 ;  /* 0x0008745756007388 */ /* 0x0001e20000004800 */
[----:B------:R-:W-:Y:S02]  /*2850*/  FADD.FTZ R172, -R172, R205 ;  /* 0x000000cdacac7221 */ /* 0x000fe40000010100 */
[----:B------:R-:W-:Y:S02]  /*2860*/  FMUL.FTZ R171, R47, R96 ;  /* 0x000000602fab7220 */ /* 0x000fe40000410000 */
[----:B------:R-:W-:Y:S02]  /*2870*/  FFMA.FTZ R96, R6, -R161, R173 ;  /* 0x800000a106607223 */ /* 0x000fe400000100ad */
[----:B------:R-:W-:Y:S01]  /*2880*/  FMUL.FTZ R161, R161, R155 ;  /* 0x0000009ba1a17220 */ /* 0x000fe20000410000 */
[----:B------:R-:W-:Y:S01]  /*2890*/  STS [R86.X4+0x87c], R171 ;  /* 0x00087cab56007388 */ /* 0x000fe20000004800 */
[----:B------:R-:W-:-:S02]  /*28a0*/  FMUL.FTZ R160, R160, R165 ;  /* 0x000000a5a0a07220 */ /* 0x000fc40000410000 */
[----:B0-----:R-:W-:Y:S02]  /*28b0*/  FFMA.FTZ R87, R107, R94, RZ ;  /* 0x0000005e6b577223 */ /* 0x001fe400000100ff */
[----:B------:R-:W-:Y:S02]  /*28c0*/  FMUL.FTZ R105, R40, R105 ;  /* 0x0000006928697220 */ /* 0x000fe40000410000 */
[----:B------:R-:W-:Y:S02]  /*28d0*/  FFMA.FTZ R87, R162, R178, R87 ;  /* 0x000000b2a2577223 */ /* 0x000fe40000010057 */
[----:B------:R-:W-:Y:S01]  /*28e0*/  FFMA.FTZ R98, R8, -R157, R99 ;  /* 0x8000009d08627223 */ /* 0x000fe20000010063 */
[----:B------:R0:W-:Y:S01]  /*28f0*/  STS [R86.X4+0x860], R105 ;  /* 0x0008606956007388 */ /* 0x0001e20000004800 */
[----:B------:R-:W-:Y:S02]  /*2900*/  FFMA.FTZ R87, R161, R96, R87 ;  /* 0x00000060a1577223 */ /* 0x000fe40000010057 */
[----:B------:R-:W-:-:S02]  /*2910*/  FMUL.FTZ R157, R157, R151 ;  /* 0x000000979d9d7220 */ /* 0x000fc40000410000 */
[----:B------:R-:W-:Y:S02]  /*2920*/  FFMA.FTZ R87, R160, R172, R87 ;  /* 0x000000aca0577223 */ /* 0x000fe40000010057 */
[----:B------:R-:W-:Y:S02]  /*2930*/  FADD.FTZ R140, -R140, R207 ;  /* 0x000000cf8c8c7221 */ /* 0x000fe40000010100 */
[----:B------:R-:W-:Y:S02]  /*2940*/  FMUL.FTZ R156, R156, R149 ;  /* 0x000000959c9c7220 */ /* 0x000fe40000410000 */
[----:B------:R-:W-:Y:S02]  /*2950*/  FFMA.FTZ R87, R157, R98, R87 ;  /* 0x000000629d577223 */ /* 0x000fe40000010057 */
[----:B0-----:R-:W-:Y:S02]  /*2960*/  FMUL.FTZ R105, R0, R95 ;  /* 0x0000005f00697220 */ /* 0x001fe40000410000 */
[----:B------:R-:W-:-:S02]  /*2970*/  FFMA.FTZ R104, R10, -R153, R177 ;  /* 0x800000990a687223 */ /* 0x000fc400000100b1 */
[----:B------:R-:W-:Y:S02]  /*2980*/  FMUL.FTZ R153, R153, R163 ;  /* 0x000000a399997220 */ /* 0x000fe40000410000 */
[----:B------:R-:W-:Y:S02]  /*2990*/  FFMA.FTZ R87, R156, R140, R87 ;  /* 0x0000008c9c577223 */ /* 0x000fe40000010057 */
[----:B------:R-:W-:Y:S02]  /*29a0*/  FMUL.FTZ R105, R46, R105 ;  /* 0x000000692e697220 */ /* 0x000fe40000410000 */
[----:B------:R-:W-:Y:S02]  /*29b0*/  FMUL.FTZ R152, R152, R169 ;  /* 0x000000a998987220 */ /* 0x000fe40000410000 */
[----:B------:R-:W-:Y:S01]  /*29c0*/  FFMA.FTZ R87, R153, R104, R87 ;  /* 0x0000006899577223 */ /* 0x000fe20000010057 */
[----:B------:R0:W-:Y:S01]  /*29d0*/  STS [R86.X4+0x878], R105 ;  /* 0x0008786956007388 */ /* 0x0001e20000004800 */
[----:B------:R-:W-:-:S02]  /*29e0*/  FFMA.FTZ R150, R12, -R147, R201 ;  /* 0x800000930c967223 */ /* 0x000fc400000100c9 */
[----:B------:R-:W-:Y:S02]  /*29f0*/  FMUL.FTZ R147, R147, R175 ;  /* 0x000000af93937220 */ /* 0x000fe40000410000 */
[----:B------:R-:W-:Y:S02]  /*2a00*/  FFMA.FTZ R87, R152, R139, R87 ;  /* 0x0000008b98577223 */ /* 0x000fe40000010057 */
[----:B------:R-:W-:Y:S02]  /*2a10*/  FMUL.FTZ R158, R0, R191 ;  /* 0x000000bf009e7220 */ /* 0x000fe40000410000 */
[----:B------:R-:W-:Y:S02]  /*2a20*/  FADD.FTZ R138, -R138, R211 ;  /* 0x000000d38a8a7221 */ /* 0x000fe40000010100 */
[----:B0-----:R-:W-:Y:S02]  /*2a30*/  FMUL.FTZ R105, R0, R181 ;  /* 0x000000b500697220 */ /* 0x001fe40000410000 */
[----:B------:R-:W-:-:S02]  /*2a40*/  FMUL.FTZ R148, R148, R183 ;  /* 0x000000b794947220 */ /* 0x000fc40000410000 */
[----:B------:R-:W-:Y:S02]  /*2a50*/  FMUL.FTZ R105, R50, R105 ;  /* 0x0000006932697220 */ /* 0x000fe40000410000 */
[----:B------:R-:W-:Y:S02]  /*2a60*/  FFMA.FTZ R87, R147, R150, R87 ;  /* 0x0000009693577223 */ /* 0x000fe40000010057 */
[----:B------:R-:W-:Y:S01]  /*2a70*/  FMUL.FTZ R195, R0, R177 ;  /* 0x000000b100c37220 */ /* 0x000fe20000410000 */
[----:B------:R0:W-:Y:S01]  /*2a80*/  STS [R86.X4+0x888], R105 ;  /* 0x0008886956007388 */ /* 0x0001e20000004800 */
[----:B------:R-:W-:Y:S02]  /*2a90*/  FMUL.FTZ R171, R51, R158 ;  /* 0x0000009e33ab7220 */ /* 0x000fe40000410000 */
[----:B------:R-:W-:Y:S02]  /*2aa0*/  FFMA.FTZ R158, R14, -R145, R95 ;  /* 0x800000910e9e7223 */ /* 0x000fe4000001005f */
[----:B------:R-:W-:Y:S01]  /*2ab0*/  FMUL.FTZ R145, R145, R185 ;  /* 0x000000b991917220 */ /* 0x000fe20000410000 */
[----:B------:R-:W-:Y:S01]  /*2ac0*/  STS [R86.X4+0x88c], R171 ;  /* 0x00088cab56007388 */ /* 0x000fe20000004800 */
[----:B------:R-:W-:-:S02]  /*2ad0*/  FFMA.FTZ R87, R148, R138, R87 ;  /* 0x0000008a94577223 */ /* 0x000fc40000010057 */
[----:B------:R-:W-:Y:S01]  /*2ae0*/  FMUL.FTZ R195, R42, R195 ;  /* 0x000000c32ac37220 */ /* 0x000fe20000410000 */
[----:B0-----:R-:W-:Y:S01]  /*2af0*/  IADD3 R105, -R90, c[0x0][0x168], -R127 ;  /* 0x00005a005a697a10 */ /* 0x001fe20007ffe97f */
[----:B------:R-:W-:Y:S02]  /*2b00*/  FMUL.FTZ R154, R0, R189 ;  /* 0x000000bd009a7220 */ /* 0x000fe40000410000 */
[----:B------:R-:W-:Y:S01]  /*2b10*/  FADD.FTZ R136, -R136, R209 ;  /* 0x000000d188887221 */ /* 0x000fe20000010100 */
[----:B------:R-:W-:Y:S01]  /*2b20*/  ISETP.GE.AND P0, PT, R105, 0x1, PT ;  /* 0x000000016900780c */ /* 0x000fe20003f06270 */
[----:B------:R-:W-:Y:S01]  /*2b30*/  FMUL.FTZ R146, R146, R187 ;  /* 0x000000bb92927220 */ /* 0x000fe20000410000 */
[----:B------:R0:W-:Y:S01]  /*2b40*/  STS [R86.X4+0x868], R195 ;  /* 0x000868c356007388 */ /* 0x0001e20000004800 */
[----:B------:R-:W-:Y:S01]  /*2b50*/  FFMA.FTZ R87, R145, R158, R87 ;  /* 0x0000009e91577223 */ /* 0x000fe20000010057 */
[----:B------:R-:W-:Y:S01]  /*2b60*/  ISETP.GE.AND P1, PT, R105, 0x21, PT ;  /* 0x000000216900780c */ /* 0x000fe20003f26270 */
[----:B------:R-:W-:-:S02]  /*2b70*/  FMUL.FTZ R99, R49, R154 ;  /* 0x0000009a31637220 */ /* 0x000fc40000410000 */
[----:B------:R-:W-:Y:S02]  /*2b80*/  FMUL.FTZ R203, R0, R201 ;  /* 0x000000c900cb7220 */ /* 0x000fe40000410000 */
[----:B------:R-:W-:Y:S01]  /*2b90*/  FFMA.FTZ R154, R16, -R143, R91 ;  /* 0x8000008f109a7223 */ /* 0x000fe2000001005b */
[----:B------:R1:W-:Y:S01]  /*2ba0*/  STS [R86.X4+0x884], R99 ;  /* 0x0008846356007388 */ /* 0x0003e20000004800 */
[----:B------:R-:W-:Y:S02]  /*2bb0*/  FMUL.FTZ R143, R143, R193 ;  /* 0x000000c18f8f7220 */ /* 0x000fe40000410000 */
[----:B0-----:R-:W-:Y:S01]  /*2bc0*/  FMUL.FTZ R195, R0, R91 ;  /* 0x0000005b00c37220 */ /* 0x001fe20000410000 */
[----:B------:R-:W-:Y:S01]  /*2bd0*/  IADD3 R0, R127, 0x20, RZ ;  /* 0x000000207f007810 */ /* 0x000fe20007ffe0ff */
[----:B------:R-:W-:Y:S02]  /*2be0*/  FFMA.FTZ R87, R146, R136, R87 ;  /* 0x0000008892577223 */ /* 0x000fe40000010057 */
[----:B------:R-:W-:Y:S01]  /*2bf0*/  FMUL.FTZ R203, R44, R203 ;  /* 0x000000cb2ccb7220 */ /* 0x000fe20000410000 */
[----:B------:R-:W-:Y:S01]  /*2c00*/  LEA.HI.SX32 R91, R0, R127, 0x1b ;  /* 0x0000007f005b7211 */ /* 0x000fe200078fdaff */
[----:B------:R-:W-:-:S02]  /*2c10*/  FMUL.FTZ R195, R48, R195 ;  /* 0x000000c330c37220 */ /* 0x000fc40000410000 */
[----:B------:R-:W-:Y:S01]  /*2c20*/  FADD.FTZ R134, -R134, R189 ;  /* 0x000000bd86867221 */ /* 0x000fe20000010100 */
[----:B------:R0:W-:Y:S01]  /*2c30*/  STS [R86.X4+0x870], R203 ;  /* 0x000870cb56007388 */ /* 0x0001e20000004800 */
[----:B------:R-:W-:Y:S02]  /*2c40*/  FMUL.FTZ R144, R144, R179 ;  /* 0x000000b390907220 */ /* 0x000fe40000410000 */
[----:B------:R-:W-:Y:S01]  /*2c50*/  FFMA.FTZ R87, R143, R154, R87 ;  /* 0x0000009a8f577223 */ /* 0x000fe20000010057 */
[----:B------:R0:W-:Y:S01]  /*2c60*/  STS [R86.X4+0x880], R195 ;  /* 0x000880c356007388 */ /* 0x0001e20000004800 */
[----:B------:R-:W-:Y:S02]  /*2c70*/  FFMA.FTZ R90, R18, -R141, R181 ;  /* 0x8000008d125a7223 */ /* 0x000fe400000100b5 */
[----:B------:R-:W-:Y:S02]  /*2c80*/  FADD.FTZ R132, -R132, R191 ;  /* 0x000000bf84847221 */ /* 0x000fe40000010100 */
[----:B------:R-:W-:-:S02]  /*2c90*/  FMUL.FTZ R142, R142, R97 ;  /* 0x000000618e8e7220 */ /* 0x000fc40000410000 */
[----:B------:R-:W-:Y:S02]  /*2ca0*/  FMUL.FTZ R141, R141, R85 ;  /* 0x000000558d8d7220 */ /* 0x000fe40000410000 */
[----:B------:R-:W-:Y:S02]  /*2cb0*/  FFMA.FTZ R87, R144, R134, R87 ;  /* 0x0000008690577223 */ /* 0x000fe40000010057 */
[----:B------:R-:W-:Y:S02]  /*2cc0*/  FMUL.FTZ R164, R142, R132 ;  /* 0x000000848ea47220 */ /* 0x000fe40000410000 */
[----:B-1----:R-:W-:Y:S01]  /*2cd0*/  FFMA.FTZ R99, R141, R90, R87 ;  /* 0x0000005a8d637223 */ /* 0x002fe20000010057 */
        /* <DEDUP_REMOVED lines=11> */
.L_x_5907:
[----:B0-----:R-:W-:Y:S05]  /*2d90*/  BSYNC B0 ;  /* 0x0000000000007941 */ /* 0x001fea0003800000 */
.L_x_5906:
[----:B------:R-:W0:Y:S01]  /*2da0*/  LDS R91, [R91.X4+0x8d0] ;  /* 0x0008d0005b5b7984 */ /* 0x000e220000004800 */
[----:B------:R-:W-:Y:S01]  /*2db0*/  BSSY B0, `(.L_x_5908) ;  /* 0x0000006000007945 */ /* 0x000fe20003800000 */
[----:B------:R-:W-:Y:S01]  /*2dc0*/  FADD.FTZ R0, R99, R164 ;  /* 0x000000a463007221 */ /* 0x000fe20000010000 */
[C---:B------:R-:W-:Y:S02]  /*2dd0*/  IADD3 R86, R127.reuse, 0x40, RZ ;  /* 0x000000407f567810 */ /* 0x040fe40007ffe0ff */
[----:B------:R-:W-:Y:S01]  /*2de0*/  IADD3 R92, R127, 0x60, RZ ;  /* 0x000000607f5c7810 */ /* 0x000fe20007ffe0ff */
[----:B------:R-:W-:Y:S05]  /*2df0*/  @!P1 BRA `(.L_x_5909) ;  /* 0x0000001000009947 */ /* 0x000fea0003800000 */
[----:B0-----:R0:W-:Y:S02]  /*2e00*/  RED.E.ADD.F32.FTZ.RN.STRONG.GPU [R88.64+-0x780], R91 ;  /* 0xfff8805b5800798e */ /* 0x0011e4000c10e784 */
.L_x_5909:
[----:B------:R-:W-:Y:S05]  /*2e10*/  BSYNC B0 ;  /* 0x0000000000007941 */ /* 0x000fea0003800000 */
.L_x_5908:
[-C--:B------:R-:W-:Y:S01]  /*2e20*/  LEA.HI.SX32 R86, R86, R127.reuse, 0x1b ;  /* 0x0000007f56567211 */ /* 0x080fe200078fdaff */
[----:B------:R-:W-:Y:S01]  /*2e30*/  BSSY B0, `(.L_x_5910) ;  /* 0x000000d000007945 */ /* 0x000fe20003800000 */
[----:B------:R-:W-:Y:S02]  /*2e40*/  ISETP.GE.AND P6, PT, R105, 0x41, PT ;  /* 0x000000416900780c */ /* 0x000fe40003fc6270 */
[----:B------:R-:W-:Y:S01]  /*2e50*/  IADD3 R108, R127, 0x80, RZ ;  /* 0x000000807f6c7810 */ /* 0x000fe20007ffe0ff */
[----:B------:R1:W2:Y:S01]  /*2e60*/  LDS R87, [R86.X4+0x950] ;  /* 0x0009500056577984 */ /* 0x0002a20000004800 */
        /* <DEDUP_REMOVED lines=8> */
[----:B-12---:R1:W-:Y:S02]  /*2ef0*/  RED.E.ADD.F32.FTZ.RN.STRONG.GPU [R88.64+-0x700], R87 ;  /* 0xfff900575800798e */ /* 0x0063e4000c10e784 */
.L_x_5911:
[----:B-1----:R-:W-:Y:S05]  /*2f00*/  BSYNC B0 ;  /* 0x0000000000007941 */ /* 0x002fea0003800000 */
.L_x_5910:
[----:B--2---:R1:W2:Y:S01]  /*2f10*/  LDS R87, [R92.X4+0x9d0] ;  /* 0x0009d0005c577984 */ /* 0x0042a20000004800 */
[----:B------:R-:W-:Y:S01]  /*2f20*/  BSSY B0, `(.L_x_5912) ;  /* 0x0000005000007945 */ /* 0x000fe20003800000 */
[----:B------:R-:W-:-:S02]  /*2f30*/  IADD3 R86, R127, 0xa0, RZ ;  /* 0x000000a07f567810 */ /* 0x000fc40007ffe0ff */
[----:B------:R-:W-:Y:S01]  /*2f40*/  LEA.HI.SX32 R108, R108, R127, 0x1b ;  /* 0x0000007f6c6c7211 */ /* 0x000fe200078fdaff */
[----:B------:R-:W-:Y:S05]  /*2f50*/  @!P0 BRA `(.L_x_5913) ;  /* 0x0000001000008947 */ /* 0x000fea0003800000 */
[----:B--2---:R2:W-:Y:S02]  /*2f60*/  RED.E.ADD.F32.FTZ.RN.STRONG.GPU [R88.64+-0x680], R87 ;  /* 0xfff980575800798e */ /* 0x0045e4000c10e784 */
.L_x_5913:
[----:B------:R-:W-:Y:S05]  /*2f70*/  BSYNC B0 ;  /* 0x0000000000007941 */ /* 0x000fea0003800000 */
.L_x_5912:
[----:B--2---:R2:W3:Y:S01]  /*2f80*/  LDS R87, [R108.X4+0xa50] ;  /* 0x000a50006c577984 */ /* 0x0044e20000004800 */
[----:B------:R-:W-:Y:S01]  /*2f90*/  BSSY B0, `(.L_x_5914) ;  /* 0x0000005000007945 */ /* 0x000fe20003800000 */
[----:B-1----:R-:W-:Y:S02]  /*2fa0*/  IADD3 R92, R127, 0xc0, RZ ;  /* 0x000000c07f5c7810 */ /* 0x002fe40007ffe0ff */
[----:B------:R-:W-:Y:S01]  /*2fb0*/  LEA.HI.SX32 R86, R86, R127, 0x1b ;  /* 0x0000007f56567211 */ /* 0x000fe200078fdaff */
[----:B------:R-:W-:Y:S05]  /*2fc0*/  @!P1 BRA `(.L_x_5915) ;  /* 0x0000001000009947 */ /* 0x000fea0003800000 */
[----:B---3--:R1:W-:Y:S02]  /*2fd0*/  RED.E.ADD.F32.FTZ.RN.STRONG.GPU [R88.64+-0x600], R87 ;  /* 0xfffa00575800798e */ /* 0x0083e4000c10e784 */
.L_x_5915:
[----:B------:R-:W-:Y:S05]  /*2fe0*/  BSYNC B0 ;  /* 0x0000000000007941 */ /* 0x000fea0003800000 */
.L_x_5914:
[----:B-1-3--:R1:W3:Y:S01]  /*2ff0*/  LDS R87, [R86.X4+0xad0] ;  /* 0x000ad00056577984 */ /* 0x00a2e20000004800 */
[----:B------:R-:W-:Y:S01]  /*3000*/  BSSY B0, `(.L_x_5916) ;  /* 0x0000005000007945 */ /* 0x000fe20003800000 */
[----:B--2---:R-:W-:Y:S02]  /*3010*/  IADD3 R108, R127, 0xe0, RZ ;  /* 0x000000e07f6c7810 */ /* 0x004fe40007ffe0ff */
[----:B------:R-:W-:Y:S01]  /*3020*/  LEA.HI.SX32 R92, R92, R127, 0x1b ;  /* 0x0000007f5c5c7211 */ /* 0x000fe200078fdaff */
[----:B------:R-:W-:Y:S05]  /*3030*/  @!P2 BRA `(.L_x_5917) ;  /* 0x000000100000a947 */ /* 0x000fea0003800000 */
[----:B---3--:R2:W-:Y:S02]  /*3040*/  RED.E.ADD.F32.FTZ.RN.STRONG.GPU [R88.64+-0x580], R87 ;  /* 0xfffa80575800798e */ /* 0x0085e4000c10e784 */
.L_x_5917:
[----:B------:R-:W-:Y:S05]  /*3050*/  BSYNC B0 ;  /* 0x0000000000007941 */ /* 0x000fea0003800000 */
.L_x_5916:
[----:B--23--:R2:W3:Y:S01]  /*3060*/  LDS R87, [R92.X4+0xb50] ;  /* 0x000b50005c577984 */ /* 0x00c4e20000004800 */
[----:B------:R-:W-:Y:S01]  /*3070*/  BSSY B0, `(.L_x_5918) ;  /* 0x0000005000007945 */ /* 0x000fe20003800000 */
[----:B-1----:R-:W-:-:S02]  /*3080*/  IADD3 R86, R127, 0x100, RZ ;  /* 0x000001007f567810 */ /* 0x002fc40007ffe0ff */
[----:B------:R-:W-:Y:S01]  /*3090*/  LEA.HI.SX32 R108, R108, R127, 0x1b ;  /* 0x0000007f6c6c7211 */ /* 0x000fe200078fdaff */
[----:B------:R-:W-:Y:S05]  /*30a0*/  @!P3 BRA `(.L_x_5919) ;  /* 0x000000100000b947 */ /* 0x000fea0003800000 */
[----:B---3--:R1:W-:Y:S02]  /*30b0*/  RED.E.ADD.F32.FTZ.RN.STRONG.GPU [R88.64+-0x500], R87 ;  /* 0xfffb00575800798e */ /* 0x0083e4000c10e784 */
.L_x_5919:
[----:B------:R-:W-:Y:S05]  /*30c0*/  BSYNC B0 ;  /* 0x0000000000007941 */ /* 0x000fea0003800000 */
.L_x_5918:
[----:B-1-3--:R1:W3:Y:S01]  /*30d0*/  LDS R87, [R108.X4+0xbd0] ;  /* 0x000bd0006c577984 */ /* 0x00a2e20000004800 */
[----:B------:R-:W-:Y:S01]  /*30e0*/  BSSY B0, `(.L_x_5920) ;  /* 0x0000004000007945 */ /* 0x000fe20003800000 */
[----:B------:R-:W-:Y:S01]  /*30f0*/  LEA.HI.SX32 R86, R86, R127, 0x1b ;  /* 0x0000007f56567211 */ /* 0x000fe200078fdaff */
[----:B------:R-:W-:Y:S05]  /*3100*/  @!P4 BRA `(.L_x_5921) ;  /* 0x000000100000c947 */ /* 0x000fea0003800000 */
[----:B---3--:R3:W-:Y:S02]  /*3110*/  RED.E.ADD.F32.FTZ.RN.STRONG.GPU [R88.64+-0x480], R87 ;  /* 0xfffb80575800798e */ /* 0x0087e4000c10e784 */
.L_x_5921:
[----:B------:R-:W-:Y:S05]  /*3120*/  BSYNC B0 ;  /* 0x0000000000007941 */ /* 0x000fea0003800000 */
.L_x_5920:
[----:B---3--:R3:W4:Y:S01]  /*3130*/  LDS R87, [R86.X4+0xc50] ;  /* 0x000c500056577984 */ /* 0x0087220000004800 */
[----:B------:R-:W-:Y:S01]  /*3140*/  BSSY B0, `(.L_x_5922) ;  /* 0x0000005000007945 */ /* 0x000fe20003800000 */
[C---:B--2---:R-:W-:Y:S02]  /*3150*/  IADD3 R92, R127.reuse, 0x120, RZ ;  /* 0x000001207f5c7810 */ /* 0x044fe40007ffe0ff */
[----:B-1----:R-:W-:Y:S01]  /*3160*/  IADD3 R108, R127, 0x140, RZ ;  /* 0x000001407f6c7810 */ /* 0x002fe20007ffe0ff */
[----:B------:R-:W-:Y:S05]  /*3170*/  @!P5 BRA `(.L_x_5923) ;  /* 0x000000100000d947 */ /* 0x000fea0003800000 */
[----:B----4-:R1:W-:Y:S02]  /*3180*/  RED.E.ADD.F32.FTZ.RN.STRONG.GPU [R88.64+-0x400], R87 ;  /* 0xfffc00575800798e */ /* 0x0103e4000c10e784 */
.L_x_5923:
[----:B------:R-:W-:Y:S05]  /*3190*/  BSYNC B0 ;  /* 0x0000000000007941 */ /* 0x000fea0003800000 */
.L_x_5922:
[----:B------:R-:W-:Y:S01]  /*31a0*/  LEA.HI.SX32 R92, R92, R127, 0x1b ;  /* 0x0000007f5c5c7211 */ /* 0x000fe200078fdaff */
[----:B------:R-:W-:Y:S01]  /*31b0*/  BSSY B0, `(.L_x_5924) ;  /* 0x000000d000007945 */ /* 0x000fe20003800000 */
[----:B------:R-:W-:-:S02]  /*31c0*/  ISETP.GE.AND P6, PT, R105, 0x121, PT ;  /* 0x000001216900780c */ /* 0x000fc40003fc6270 */
[----:B---3--:R-:W-:Y:S01]  /*31d0*/  IADD3 R86, R127, 0x160, RZ ;  /* 0x000001607f567810 */ /* 0x008fe20007ffe0ff */
[----:B-1--4-:R1:W2:Y:S01]  /*31e0*/  LDS R87, [R92.X4+0xcd0] ;  /* 0x000cd0005c577984 */ /* 0x0122a20000004800 */
        /* <DEDUP_REMOVED lines=8> */
[----:B-12---:R1:W-:Y:S02]  /*3270*/  RED.E.ADD.F32.FTZ.RN.STRONG.GPU [R88.64+-0x380], R87 ;  /* 0xfffc80575800798e */ /* 0x0063e4000c10e784 */
.L_x_5925:
[----:B-1----:R-:W-:Y:S05]  /*3280*/  BSYNC B0 ;  /* 0x0000000000007941 */ /* 0x002fea0003800000 */
.L_x_5924:
[----:B--2---:R1:W2:Y:S01]  /*3290*/  LDS R87, [R108.X4+0xd50] ;  /* 0x000d50006c577984 */ /* 0x0042a20000004800 */
[----:B------:R-:W-:Y:S01]  /*32a0*/  BSSY B0, `(.L_x_5926) ;  /* 0x0000005000007945 */ /* 0x000fe20003800000 */
[----:B------:R-:W-:Y:S02]  /*32b0*/  IADD3 R92, R127, 0x180, RZ ;  /* 0x000001807f5c7810 */ /* 0x000fe40007ffe0ff */
[----:B------:R-:W-:Y:S01]  /*32c0*/  LEA.HI.SX32 R86, R86, R127, 0x1b ;  /* 0x0000007f56567211 */ /* 0x000fe200078fdaff */
[----:B------:R-:W-:Y:S05]  /*32d0*/  @!P0 BRA `(.L_x_5927) ;  /* 0x0000001000008947 */ /* 0x000fea0003800000 */
[----:B--2---:R2:W-:Y:S02]  /*32e0*/  RED.E.ADD.F32.FTZ.RN.STRONG.GPU [R88.64+-0x300], R87 ;  /* 0xfffd00575800798e */ /* 0x0045e4000c10e784 */
.L_x_5927:
[----:B------:R-:W-:Y:S05]  /*32f0*/  BSYNC B0 ;  /* 0x0000000000007941 */ /* 0x000fea0003800000 */
.L_x_5926:
[----:B--2---:R2:W3:Y:S01]  /*3300*/  LDS R87, [R86.X4+0xdd0] ;  /* 0x000dd00056577984 */ /* 0x0044e20000004800 */
[----:B------:R-:W-:Y:S01]  /*3310*/  BSSY B0, `(.L_x_5928) ;  /* 0x0000005000007945 */ /* 0x000fe20003800000 */
[----:B-1----:R-:W-:-:S02]  /*3320*/  IADD3 R108, R127, 0x1a0, RZ ;  /* 0x000001a07f6c7810 */ /* 0x002fc40007ffe0ff */
[----:B------:R-:W-:Y:S01]  /*3330*/  LEA.HI.SX32 R92, R92, R127, 0x1b ;  /* 0x0000007f5c5c7211 */ /* 0x000fe200078fdaff */
[----:B------:R-:W-:Y:S05]  /*3340*/  @!P1 BRA `(.L_x_5929) ;  /* 0x0000001000009947 */ /* 0x000fea0003800000 */
[----:B---3--:R1:W-:Y:S02]  /*3350*/  RED.E.ADD.F32.FTZ.RN.STRONG.GPU [R88.64+-0x280], R87 ;  /* 0xfffd80575800798e */ /* 0x0083e4000c10e784 */
.L_x_5929:
[----:B------:R-:W-:Y:S05]  /*3360*/  BSYNC B0 ;  /* 0x0000000000007941 */ /* 0x000fea0003800000 */
.L_x_5928:
[----:B-1-3--:R1:W3:Y:S01]  /*3370*/  LDS R87, [R92.X4+0xe50] ;  /* 0x000e50005c577984 */ /* 0x00a2e20000004800 */
[----:B------:R-:W-:Y:S01]  /*3380*/  BSSY B0, `(.L_x_5930) ;  /* 0x0000005000007945 */ /* 0x000fe20003800000 */
[----:B--2---:R-:W-:Y:S02]  /*3390*/  IADD3 R86, R127, 0x1c0, RZ ;  /* 0x000001c07f567810 */ /* 0x004fe40007ffe0ff */
[----:B------:R-:W-:Y:S01]  /*33a0*/  LEA.HI.SX32 R108, R108, R127, 0x1b ;  /* 0x0000007f6c6c7211 */ /* 0x000fe200078fdaff */
[----:B------:R-:W-:Y:S05]  /*33b0*/  @!P2 BRA `(.L_x_5931) ;  /* 0x000000100000a947 */ /* 0x000fea0003800000 */
[----:B---3--:R2:W-:Y:S02]  /*33c0*/  RED.E.ADD.F32.FTZ.RN.STRONG.GPU [R88.64+-0x200], R87 ;  /* 0xfffe00575800798e */ /* 0x0085e4000c10e784 */
.L_x_5931:
[----:B------:R-:W-:Y:S05]  /*33d0*/  BSYNC B0 ;  /* 0x0000000000007941 */ /* 0x000fea0003800000 */
.L_x_5930:
[----:B--23--:R2:W3:Y:S01]  /*33e0*/  LDS R87, [R108.X4+0xed0] ;  /* 0x000ed0006c577984 */ /* 0x00c4e20000004800 */
[----:B------:R-:W-:Y:S01]  /*33f0*/  BSSY B0, `(.L_x_5932) ;  /* 0x0000005000007945 */ /* 0x000fe20003800000 */
[----:B-1----:R-:W-:Y:S02]  /*3400*/  IADD3 R92, R127, 0x1e0, RZ ;  /* 0x000001e07f5c7810 */ /* 0x002fe40007ffe0ff */
[----:B------:R-:W-:Y:S01]  /*3410*/  LEA.HI.SX32 R86, R86, R127, 0x1b ;  /* 0x0000007f56567211 */ /* 0x000fe200078fdaff */
[----:B------:R-:W-:Y:S05]  /*3420*/  @!P3 BRA `(.L_x_5933) ;  /* 0x000000100000b947 */ /* 0x000fea0003800000 */
[----:B---3--:R1:W-:Y:S02]  /*3430*/  RED.E.ADD.F32.FTZ.RN.STRONG.GPU [R88.64+-0x180], R87 ;  /* 0xfffe80575800798e */ /* 0x0083e4000c10e784 */
.L_x_5933:
[----:B------:R-:W-:Y:S05]  /*3440*/  BSYNC B0 ;  /* 0x0000000000007941 */ /* 0x000fea0003800000 */
.L_x_5932:
[----:B-1-3--:R1:W3:Y:S01]  /*3450*/  LDS R87, [R86.X4+0xf50] ;  /* 0x000f500056577984 */ /* 0x00a2e20000004800 */
[----:B------:R-:W-:Y:S01]  /*3460*/  BSSY B0, `(.L_x_5934) ;  /* 0x0000004000007945 */ /* 0x000fe20003800000 */
[----:B------:R-:W-:Y:S01]  /*3470*/  LEA.HI.SX32 R92, R92, R127, 0x1b ;  /* 0x0000007f5c5c7211 */ /* 0x000fe200078fdaff */
[----:B------:R-:W-:Y:S05]  /*3480*/  @!P4 BRA `(.L_x_5935) ;  /* 0x000000100000c947 */ /* 0x000fea0003800000 */
[----:B---3--:R3:W-:Y:S02]  /*3490*/  RED.E.ADD.F32.FTZ.RN.STRONG.GPU [R88.64+-0x100], R87 ;  /* 0xffff00575800798e */ /* 0x0087e4000c10e784 */
.L_x_5935:
[----:B------:R-:W-:Y:S05]  /*34a0*/  BSYNC B0 ;  /* 0x0000000000007941 */ /* 0x000fea0003800000 */
.L_x_5934:
[----:B---3--:R3:W4:Y:S01]  /*34b0*/  LDS R87, [R92.X4+0xfd0] ;  /* 0x000fd0005c577984 */ /* 0x0087220000004800 */
[----:B------:R-:W-:Y:S01]  /*34c0*/  BSSY B0, `(.L_x_5936) ;  /* 0x0000003000007945 */ /* 0x000fe20003800000 */
[----:B------:R-:W-:Y:S05]  /*34d0*/  @!P5 BRA `(.L_x_5937) ;  /* 0x000000100000d947 */ /* 0x000fea0003800000 */
[----:B----4-:R4:W-:Y:S02]  /*34e0*/  RED.E.ADD.F32.FTZ.RN.STRONG.GPU [R88.64+-0x80], R87 ;  /* 0xffff80575800798e */ /* 0x0109e4000c10e784 */
.L_x_5937:
[----:B------:R-:W-:Y:S05]  /*34f0*/  BSYNC B0 ;  /* 0x0000000000007941 */ /* 0x000fea0003800000 */
.L_x_5936:
[----:B----4-:R-:W4:Y:S01]  /*3500*/  SHFL.DOWN PT, R87, R0, 0x1, 0x1f ;  /* 0x08201f0000577f89 */ /* 0x010f2200000e0000 */
[----:B------:R-:W-:Y:S01]  /*3510*/  ISETP.GT.AND P0, PT, R125, 0x1e, PT ;  /* 0x0000001e7d00780c */ /* 0x000fe20003f04270 */
[C---:B0-----:R-:W-:Y:S01]  /*3520*/  FMUL.FTZ R91, R106.reuse, R185 ;  /* 0x000000b96a5b7220 */ /* 0x041fe20000410000 */
[----:B------:R-:W-:Y:S01]  /*3530*/  ISETP.NE.AND P1, PT, R127, RZ, PT ;  /* 0x000000ff7f00720c */ /* 0x000fe20003f25270 */
[----:B------:R-:W0:Y:S01]  /*3540*/  SHFL.DOWN PT, R89, R84, 0x1, 0x1f ;  /* 0x08201f0054597f89 */ /* 0x000e2200000e0000 */
[----:B------:R-:W-:Y:S01]  /*3550*/  FMUL.FTZ R93, R106, R179 ;  /* 0x000000b36a5d7220 */ /* 0x000fe20000410000 */
[----:B------:R-:W-:Y:S01]  /*3560*/  BSSY B0, `(.L_x_5938) ;  /* 0x0000073000007945 */ /* 0x000fe20003800000 */
[----:B------:R-:W-:-:S02]  /*3570*/  FMUL.FTZ R91, R91, R158 ;  /* 0x0000009e5b5b7220 */ /* 0x000fc40000410000 */
[----:B------:R-:W-:Y:S02]  /*3580*/  FMUL.FTZ R134, R93, R134 ;  /* 0x000000865d867220 */ /* 0x000fe40000410000 */
[----:B------:R-:W-:Y:S02]  /*3590*/  FFMA.FTZ R91, R14, R185, R91 ;  /* 0x000000b90e5b7223 */ /* 0x000fe4000001005b */
[----:B-1----:R-:W-:Y:S02]  /*35a0*/  FMUL.FTZ R86, R106, R169 ;  /* 0x000000a96a567220 */ /* 0x002fe40000410000 */
[----:B------:R-:W-:Y:S02]  /*35b0*/  FADD.FTZ R74, R91, R74 ;  /* 0x0000004a5b4a7221 */ /* 0x000fe40000010000 */
[----:B------:R-:W-:Y:S02]  /*35c0*/  FMUL.FTZ R86, R86, R139 ;  /* 0x0000008b56567220 */ /* 0x000fe40000410000 */
[----:B------:R-:W-:-:S02]  /*35d0*/  FFMA.FTZ R134, R17, R179, R134 ;  /* 0x000000b311867223 */ /* 0x000fc40000010086 */
[----:B------:R-:W-:Y:S02]  /*35e0*/  FFMA.FTZ R86, R11, R169, R86 ;  /* 0x000000a90b567223 */ /* 0x000fe40000010056 */
[----:B------:R-:W-:Y:S02]  /*35f0*/  FADD.FTZ R67, R142, R67 ;  /* 0x000000438e437221 */ /* 0x000fe40000010000 */
[----:B----4-:R-:W-:Y:S02]  /*3600*/  @!P0 FADD.FTZ R0, R0, R87 ;  /* 0x0000005700008221 */ /* 0x010fe40000010000 */
        /* <DEDUP_REMOVED lines=25> */
[----:B------:R-:W-:-:S05]  /*37a0*/  FADD.FTZ R52, R107, R52 ;  /* 0x000000346b347221 */ /* 0x000fca0000010000 */
        /* <DEDUP_REMOVED lines=8> */
[C---:B------:R-:W-:Y:S02]  /*3830*/  FMUL.FTZ R89, R106.reuse, R183 ;  /* 0x000000b76a597220 */ /* 0x040fe40000410000 */
[----:B------:R-:W-:Y:S02]  /*3840*/  FMUL.FTZ R136, R87, R136 ;  /* 0x0000008857887220 */ /* 0x000fe40000410000 */
[C---:B------:R-:W-:Y:S02]  /*3850*/  FMUL.FTZ R87, R106.reuse, R163 ;  /* 0x000000a36a577220 */ /* 0x040fe40000410000 */
[----:B------:R-:W-:Y:S02]  /*3860*/  FMUL.FTZ R138, R89, R138 ;  /* 0x0000008a598a7220 */ /* 0x000fe40000410000 */
[----:B------:R-:W-:Y:S02]  /*3870*/  FMUL.FTZ R89, R106, R193 ;  /* 0x000000c16a597220 */ /* 0x000fe40000410000 */
[----:B------:R-:W-:-:S02]  /*3880*/  FMUL.FTZ R104, R87, R104 ;  /* 0x0000006857687220 */ /* 0x000fc40000410000 */
[----:B------:R-:W-:Y:S02]  /*3890*/  FMUL.FTZ R87, R106, R149 ;  /* 0x000000956a577220 */ /* 0x000fe40000410000 */
[----:B------:R-:W-:Y:S02]  /*38a0*/  FMUL.FTZ R89, R89, R154 ;  /* 0x0000009a59597220 */ /* 0x000fe40000410000 */
[----:B------:R-:W-:Y:S02]  /*38b0*/  FMUL.FTZ R140, R87, R140 ;  /* 0x0000008c578c7220 */ /* 0x000fe40000410000 */
[----:B0-----:R-:W-:Y:S02]  /*38c0*/  @!P0 FADD.FTZ R0, R0, R95 ;  /* 0x0000005f00008221 */ /* 0x001fe40000010000 */
[----:B------:R-:W-:Y:S02]  /*38d0*/  FFMA.FTZ R193, R16, R193, R89 ;  /* 0x000000c110c17223 */ /* 0x000fe40000010059 */
[----:B-1----:R-:W-:Y:S01]  /*38e0*/  @!P0 FADD.FTZ R84, R84, R99 ;  /* 0x0000006354548221 */ /* 0x002fe20000010000 */
[----:B------:R-:W-:Y:S01]  /*38f0*/  ISETP.GT.AND P0, PT, R125, 0xf, PT ;  /* 0x0000000f7d00780c */ /* 0x000fe20003f04270 */
[----:B------:R-:W0:Y:S01]  /*3900*/  SHFL.DOWN PT, R99, R0, 0x10, 0x1f ;  /* 0x0a001f0000637f89 */ /* 0x000e2200000e0000 */
[----:B------:R-:W-:-:S02]  /*3910*/  FMUL.FTZ R87, R106, R151 ;  /* 0x000000976a577220 */ /* 0x000fc40000410000 */
[C---:B------:R-:W-:Y:S01]  /*3920*/  FMUL.FTZ R89, R106.reuse, R85 ;  /* 0x000000556a597220 */ /* 0x040fe20000410000 */
[----:B------:R-:W1:Y:S01]  /*3930*/  SHFL.DOWN PT, R105, R84, 0x10, 0x1f ;  /* 0x0a001f0054697f89 */ /* 0x000e6200000e0000 */
[----:B------:R-:W-:Y:S02]  /*3940*/  FMUL.FTZ R98, R87, R98 ;  /* 0x0000006257627220 */ /* 0x000fe40000410000 */
[----:B------:R-:W-:Y:S02]  /*3950*/  FMUL.FTZ R89, R89, R90 ;  /* 0x0000005a59597220 */ /* 0x000fe40000410000 */
[----:B------:R-:W-:Y:S02]  /*3960*/  FMUL.FTZ R87, R106, R165 ;  /* 0x000000a56a577220 */ /* 0x000fe40000410000 */
[----:B------:R-:W-:Y:S02]  /*3970*/  FFMA.FTZ R93, R18, R85, R89 ;  /* 0x00000055125d7223 */ /* 0x000fe40000010059 */
[----:B------:R-:W-:-:S02]  /*3980*/  FMUL.FTZ R172, R87, R172 ;  /* 0x000000ac57ac7220 */ /* 0x000fc40000410000 */
[C---:B------:R-:W-:Y:S02]  /*3990*/  FMUL.FTZ R95, R106.reuse, R97 ;  /* 0x000000616a5f7220 */ /* 0x040fe40000410000 */
[C---:B------:R-:W-:Y:S02]  /*39a0*/  FMUL.FTZ R89, R106.reuse, R155 ;  /* 0x0000009b6a597220 */ /* 0x040fe40000410000 */
[C---:B------:R-:W-:Y:S02]  /*39b0*/  FMUL.FTZ R87, R106.reuse, R167 ;  /* 0x000000a76a577220 */ /* 0x040fe40000410000 */
[----:B------:R-:W-:Y:S02]  /*39c0*/  FMUL.FTZ R85, R106, R159 ;  /* 0x0000009f6a557220 */ /* 0x000fe40000410000 */
[----:B------:R-:W-:Y:S02]  /*39d0*/  FMUL.FTZ R132, R95, R132 ;  /* 0x000000845f847220 */ /* 0x000fe40000410000 */
[----:B0-----:R-:W-:-:S02]  /*39e0*/  @!P0 FADD.FTZ R0, R0, R99 ;  /* 0x0000006300008221 */ /* 0x001fc40000010000 */
[----:B------:R-:W-:Y:S02]  /*39f0*/  FMUL.FTZ R89, R89, R96 ;  /* 0x0000006059597220 */ /* 0x000fe40000410000 */
[----:B-1----:R-:W-:Y:S01]  /*3a00*/  @!P0 FADD.FTZ R84, R84, R105 ;  /* 0x0000006954548221 */ /* 0x002fe20000010000 */
[----:B------:R-:W-:Y:S01]  /*3a10*/  ISETP.NE.AND P0, PT, R125, RZ, PT ;  /* 0x000000ff7d00720c */ /* 0x000fe20003f05270 */
[----:B------:R-:W-:Y:S01]  /*3a20*/  FMUL.FTZ R178, R87, R178 ;  /* 0x000000b257b27220 */ /* 0x000fe20000410000 */
[----:B------:R-:W-:Y:S01]  /*3a30*/  MOV R90, R0 ;  /* 0x00000000005a7202 */ /* 0x000fe20000000f00 */
[----:B------:R-:W-:Y:S01]  /*3a40*/  FMUL.FTZ R85, R85, R94 ;  /* 0x0000005e55557220 */ /* 0x000fe20000410000 */
[----:B------:R-:W-:Y:S01]  /*3a50*/  MOV R91, R84 ;  /* 0x00000054005b7202 */ /* 0x000fe20000000f00 */
[----:B------:R-:W-:Y:S02]  /*3a60*/  FFMA.FTZ R138, R13, R183, R138 ;  /* 0x000000b70d8a7223 */ /* 0x000fe4000001008a */
[----:B------:R-:W-:-:S02]  /*3a70*/  FFMA.FTZ R175, R12, R175, R150 ;  /* 0x000000af0caf7223 */ /* 0x000fc40000010096 */
[----:B------:R-:W-:Y:S02]  /*3a80*/  FFMA.FTZ R136, R15, R187, R136 ;  /* 0x000000bb0f887223 */ /* 0x000fe40000010088 */
[----:B------:R-:W-:Y:S02]  /*3a90*/  FFMA.FTZ R163, R10, R163, R104 ;  /* 0x000000a30aa37223 */ /* 0x000fe40000010068 */
[----:B------:R-:W-:Y:S01]  /*3aa0*/  FFMA.FTZ R140, R9, R149, R140 ;  /* 0x00000095098c7223 */ /* 0x000fe2000001008c */
[----:B------:R0:W-:Y:S01]  /*3ab0*/  @!P0 STS.64 [0x1098], R90 ;  /* 0x0010985aff008388 */ /* 0x0001e20000000a00 */
[----:B------:R-:W-:Y:S02]  /*3ac0*/  FFMA.FTZ R151, R8, R151, R98 ;  /* 0x0000009708977223 */ /* 0x000fe40000010062 */
        /* <DEDUP_REMOVED lines=23> */
[----:B------:R-:W1:Y:S01]  /*3c40*/  @P0 LDS R85, [R84+0x2348] ;  /* 0x0023480054550984 */ /* 0x000e620000000800 */
[----:B0-----:R-:W-:Y:S02]  /*3c50*/  @P0 FADD.FTZ R91, R91, R0 ;  /* 0x000000005b5b0221 */ /* 0x001fe40000010000 */
[----:B-1----:R-:W-:-:S03]  /*3c60*/  @P0 FADD.FTZ R90, R90, R85 ;  /* 0x000000555a5a0221 */ /* 0x002fc60000010000 */
[----:B------:R0:W-:Y:S04]  /*3c70*/  STS [R84+0x2748], R91 ;  /* 0x0027485b54007388 */ /* 0x0001e80000000800 */
[----:B------:R0:W-:Y:S02]  /*3c80*/  STS [R84+0x2348], R90 ;  /* 0x0023485a54007388 */ /* 0x0001e40000000800 */
.L_x_5939:
[----:B0-----:R-:W-:Y:S05]  /*3c90*/  BSYNC B0 ;  /* 0x0000000000007941 */ /* 0x001fea0003800000 */
.L_x_5938:
[----:B------:R-:W-:Y:S02]  /*3ca0*/  IADD3 R111, R111, 0x1, RZ ;  /* 0x000000016f6f7810 */ /* 0x000fe40007ffe0ff */
[----:B------:R-:W-:Y:S02]  /*3cb0*/  IADD3 R110, P1, R110, 0x1, RZ ;  /* 0x000000016e6e7810 */ /* 0x000fe40007f3e0ff */
[----:B------:R-:W-:Y:S02]  /*3cc0*/  ISETP.GE.AND P0, PT, R111, c[0x0][0x16c], PT ;  /* 0x00005b006f007a0c */ /* 0x000fe40003f06270 */
[----:B------:R-:W-:-:S11]  /*3cd0*/  IADD3.X R109, RZ, R109, RZ, P1, !PT ;  /* 0x0000006dff6d7210 */ /* 0x000fd60000ffe4ff */
[----:B------:R-:W-:Y:S01]  /*3ce0*/  @P0 CALL.REL.NOINC `(.L_x_5903) ;  /* 0x0000001000000944 */ /* 0x000fe20003c00000 */
[----:B------:R-:W-:Y:S05]  /*3cf0*/  BRA `(.L_x_5940) ;  /* 0xffffd12000007947 */ /* 0x000fea000383ffff */
.L_x_5903:
[----:B------:R-:W-:Y:S01]  /*3d00*/  BAR.SYNC.DEFER_BLOCKING 0x0 ;  /* 0x0000000000007b1d */ /* 0x000fe20000010000 */
[----:B------:R-:W-:Y:S01]  /*3d10*/  IADD3 R10, R116, -0x1, RZ ;  /* 0xffffffff740a7810 */ /* 0x000fe20007ffe0ff */
[----:B------:R-:W-:Y:S01]  /*3d20*/  IMAD R0, R202, c[0x0][0x2d8], RZ ;  /* 0x0000b600ca007a24 */ /* 0x000fe200078e02ff */
[----:B------:R-:W-:Y:S02]  /*3d30*/  IADD3 R118, P1, R118, -0x800, RZ ;  /* 0xfffff80076767810 */ /* 0x000fe40007f3e0ff */
[----:B------:R-:W-:Y:S01]  /*3d40*/  SHF.L.U32 R6, R10, 0x9, RZ ;  /* 0x000000090a067819 */ /* 0x000fe200000006ff */
[----:B------:R-:W-:Y:S01]  /*3d50*/  IMAD R9, R135, c[0x0][0x2dc], R0 ;  /* 0x0000b70087097a24 */ /* 0x000fe200078e0200 */
[----:B------:R-:W-:Y:S01]  /*3d60*/  IADD3 R120, P2, R120, -0x800, RZ ;  /* 0xfffff80078787810 */ /* 0x000fe20007f5e0ff */
[----:B------:R-:W-:Y:S01]  /*3d70*/  IMAD R0, R130, c[0x0][0x2e0], RZ ;  /* 0x0000b80082007a24 */ /* 0x000fe200078e02ff */
[----:B------:R-:W-:Y:S02]  /*3d80*/  SHF.R.S32.HI R7, RZ, 0x1f, R6 ;  /* 0x0000001fff077819 */ /* 0x000fe40000011406 */
[----:B------:R-:W-:-:S02]  /*3d90*/  IADD3 R122, P3, R122, -0x800, RZ ;  /* 0xfffff8007a7a7810 */ /* 0x000fc40007f7e0ff */
[----:B------:R-:W-:Y:S01]  /*3da0*/  IADD3 R124, P4, R124, -0x800, RZ ;  /* 0xfffff8007c7c7810 */ /* 0x000fe20007f9e0ff */
[--C-:B------:R-:W-:Y:S01]  /*3db0*/  IMAD.WIDE.U32 R4, R135, c[0x0][0x2d8], R6.reuse ;  /* 0x0000b60087047a25 */ /* 0x100fe200078e0006 */
[----:B------:R-:W-:Y:S02]  /*3dc0*/  IADD3 R115, R115, 0x1, RZ ;  /* 0x0000000173737810 */ /* 0x000fe40007ffe0ff */
[----:B------:R-:W-:Y:S01]  /*3dd0*/  IADD3.X R117, R117, -0x1, RZ, P1, !PT ;  /* 0xffffffff75757810 */ /* 0x000fe20000ffe4ff */
[----:B------:R-:W-:Y:S01]  /*3de0*/  IMAD.WIDE.U32 R6, R135, c[0x0][0x2f8], R6 ;  /* 0x0000be0087067a25 */ /* 0x000fe200078e0006 */
[----:B------:R-:W-:Y:S02]  /*3df0*/  IADD3 R5, R5, R9, RZ ;  /* 0x0000000905057210 */ /* 0x000fe40007ffe0ff */
[----:B------:R-:W-:Y:S01]  /*3e00*/  IADD3.X R119, R119, -0x1, RZ, P2, !PT ;  /* 0xffffffff77777810 */ /* 0x000fe200017fe4ff */
[----:B------:R-:W-:Y:S01]  /*3e10*/  IMAD R9, R137, c[0x0][0x2e4], R0 ;  /* 0x0000b90089097a24 */ /* 0x000fe200078e0200 */
[----:B------:R-:W-:Y:S01]  /*3e20*/  IADD3.X R121, R121, -0x1, RZ, P3, !PT ;  /* 0xffffffff79797810 */ /* 0x000fe20001ffe4ff */
[----:B------:R-:W-:Y:S01]  /*3e30*/  STS.128 [R112], R52 ;  /* 0x0000003470007388 */ /* 0x000fe20000000c00 */
[----:B------:R-:W-:Y:S01]  /*3e40*/  IMAD.WIDE.U32 R4, R137, c[0x0][0x2e0], R4 ;  /* 0x0000b80089047a25 */ /* 0x000fe200078e0004 */
[----:B------:R-:W-:-:S02]  /*3e50*/  IADD3.X R123, R123, -0x1, RZ, P4, !PT ;  /* 0xffffffff7b7b7810 */ /* 0x000fc400027fe4ff */
[----:B------:R-:W-:Y:S01]  /*3e60*/  STS.128 [R112+0x10], R56 ;  /* 0x0000103870007388 */ /* 0x000fe20000000c00 */
[----:B------:R-:W-:Y:S01]  /*3e70*/  FADD.FTZ R0, R129, R80 ;  /* 0x0000005081007221 */ /* 0x000fe20000010000 */
[----:B------:R-:W-:Y:S02]  /*3e80*/  IADD3 R5, R5, R9, RZ ;  /* 0x0000000905057210 */ /* 0x000fe40007ffe0ff */
[----:B------:R-:W-:Y:S01]  /*3e90*/  STS.128 [R112+0x20], R60 ;  /* 0x0000203c70007388 */ /* 0x000fe20000000c00 */
[----:B------:R-:W-:-:S03]  /*3ea0*/  LEA R8, P0, R4, c[0x0][0x330], 0x2 ;  /* 0x0000cc0004087a11 */ /* 0x000fc600078010ff */
[----:B------:R-:W-:Y:S01]  /*3eb0*/  STS.128 [R112+0x30], R64 ;  /* 0x0000304070007388 */ /* 0x000fe20000000c00 */
[----:B------:R-:W-:-:S06]  /*3ec0*/  NOP ;  /* 0x0000000000007918 */ /* 0x000fcc0000000000 */
[----:B------:R-:W0:Y:S01]  /*3ed0*/  LDS.128 R12, [R125.X16] ;  /* 0x000000007d0c7984 */ /* 0x000e22000000cc00 */
[----:B------:R-:W-:Y:S01]  /*3ee0*/  LEA.HI.X R9, R4, c[0x0][0x334], R5, 0x2, P0 ;  /* 0x0000cd0004097a11 */ /* 0x000fe200000f1405 */
[----:B------:R-:W-:Y:S02]  /*3ef0*/  FADD.FTZ R5, R0, R81 ;  /* 0x0000005100057221 */ /* 0x000fe40000010000 */
[----:B------:R-:W1:Y:S02]  /*3f00*/  LDS.128 R16, [R125.X16+0x200] ;  /* 0x000200007d107984 */ /* 0x000e64000000cc00 */
[----:B------:R-:W-:Y:S02]  /*3f10*/  FADD.FTZ R0, R5, R82 ;  /* 0x0000005205007221 */ /* 0x000fe40000010000 */
[----:B------:R-:W4:Y:S01]  /*3f20*/  LDS.128 R20, [R125.X16+0x400] ;  /* 0x000400007d147984 */ /* 0x000f22000000cc00 */
[----:B------:R-:W-:-:S03]  /*3f30*/  IMAD.WIDE R4, R113, 0x10, R8 ;  /* 0x0000001071047825 */ /* 0x000fc600078e0208 */
[----:B------:R-:W5:Y:S01]  /*3f40*/  LDS.128 R24, [R125.X16+0x600] ;  /* 0x000600007d187984 */ /* 0x000f62000000cc00 */
[----:B------:R-:W-:-:S04]  /*3f50*/  FADD.FTZ R9, R0, R83 ;  /* 0x0000005300097221 */ /* 0x000fc80000010000 */
[----:B------:R-:W-:-:S04]  /*3f60*/  FADD.FTZ R0, R9, R76 ;  /* 0x0000004c09007221 */ /* 0x000fc80000010000 */
[----:B------:R-:W-:Y:S02]  /*3f70*/  FADD.FTZ R9, R0, R77 ;  /* 0x0000004d00097221 */ /* 0x000fe40000010000 */
[----:B------:R-:W-:Y:S01]  /*3f80*/  IMAD R0, R202, c[0x0][0x2f8], RZ ;  /* 0x0000be00ca007a24 */ /* 0x000fe200078e02ff */
[----:B0-----:R-:W-:Y:S04]  /*3f90*/  STG.E.128 [R4.64], R12 ;  /* 0x0000000c04007986 */ /* 0x001fe8000c101d04 */
[----:B-1----:R-:W-:Y:S04]  /*3fa0*/  STG.E.128 [R4.64+0x200], R16 ;  /* 0x0002001004007986 */ /* 0x002fe8000c101d04 */
[----:B----4-:R-:W-:Y:S04]  /*3fb0*/  STG.E.128 [R4.64+0x400], R20 ;  /* 0x0004001404007986 */ /* 0x010fe8000c101d04 */
[----:B-----5:R0:W-:Y:S04]  /*3fc0*/  STG.E.128 [R4.64+0x600], R24 ;  /* 0x0006001804007986 */ /* 0x0201e8000c101d04 */
[----:B------:R-:W-:Y:S01]  /*3fd0*/  BAR.SYNC.DEFER_BLOCKING 0x0 ;  /* 0x0000000000007b1d */ /* 0x000fe20000010000 */
[----:B0-----:R-:W-:-:S02]  /*3fe0*/  IMAD R5, R135, c[0x0][0x2fc], R0 ;  /* 0x0000bf0087057a24 */ /* 0x001fc400078e0200 */
[----:B------:R-:W-:-:S03]  /*3ff0*/  IMAD R0, R130, c[0x0][0x300], RZ ;  /* 0x0000c00082007a24 */ /* 0x000fc600078e02ff */
[----:B------:R-:W-:Y:S01]  /*4000*/  IADD3 R7, R7, R5, RZ ;  /* 0x0000000507077210 */ /* 0x000fe20007ffe0ff */
[----:B------:R-:W-:Y:S04]  /*4010*/  STS.128 [R112], R80 ;  /* 0x0000005070007388 */ /* 0x000fe80000000c00 */
[----:B------:R-:W-:Y:S01]  /*4020*/  IMAD.WIDE.U32 R4, R137, c[0x0][0x300], R6 ;  /* 0x0000c00089047a25 */ /* 0x000fe200078e0006 */
[----:B------:R0:W-:Y:S04]  /*4030*/  STS.128 [R112+0x10], R76 ;  /* 0x0000104c70007388 */ /* 0x0001e80000000c00 */
[----:B------:R-:W-:Y:S01]  /*4040*/  LEA R6, P0, R4, c[0x0][0x340], 0x2 ;  /* 0x0000d00004067a11 */ /* 0x000fe200078010ff */
[----:B------:R1:W-:Y:S04]  /*4050*/  STS.128 [R112+0x20], R72 ;  /* 0x0000204870007388 */ /* 0x0003e80000000c00 */
[----:B------:R4:W-:Y:S01]  /*4060*/  STS.128 [R112+0x30], R68 ;  /* 0x0000304470007388 */ /* 0x0009e20000000c00 */
[----:B------:R-:W-:-:S06]  /*4070*/  NOP ;  /* 0x0000000000007918 */ /* 0x000fcc0000000000 */
[----:B------:R-:W5:Y:S01]  /*4080*/  LDS.128 R12, [R125.X16] ;  /* 0x000000007d0c7984 */ /* 0x000f62000000cc00 */
[----:B0-----:R-:W-:Y:S02]  /*4090*/  FADD.FTZ R78, R9, R78 ;  /* 0x0000004e094e7221 */ /* 0x001fe40000010000 */
[----:B------:R-:W-:Y:S01]  /*40a0*/  IMAD R9, R137, c[0x0][0x304], R0 ;  /* 0x0000c10089097a24 */ /* 0x000fe200078e0200 */
[----:B------:R-:W0:Y:S01]  /*40b0*/  LDS.128 R16, [R125.X16+0x200] ;  /* 0x000200007d107984 */ /* 0x000e22000000cc00 */
[----:B------:R-:W-:-:S03]  /*40c0*/  FADD.FTZ R79, R78, R79 ;  /* 0x0000004f4e4f7221 */ /* 0x000fc60000010000 */
[----:B------:R-:W2:Y:S01]  /*40d0*/  LDS.128 R20, [R125.X16+0x400] ;  /* 0x000400007d147984 */ /* 0x000ea2000000cc00 */
[----:B------:R-:W-:Y:S01]  /*40e0*/  IADD3 R5, R5, R9, RZ ;  /* 0x0000000905057210 */ /* 0x000fe20007ffe0ff */
[----:B-1----:R-:W-:Y:S02]  /*40f0*/  FADD.FTZ R72, R79, R72 ;  /* 0x000000484f487221 */ /* 0x002fe40000010000 */
[----:B------:R-:W1:Y:S01]  /*4100*/  LDS.128 R24, [R125.X16+0x600] ;  /* 0x000600007d187984 */ /* 0x000e62000000cc00 */
[----:B------:R-:W-:Y:S01]  /*4110*/  LEA.HI.X R7, R4, c[0x0][0x344], R5, 0x2, P0 ;  /* 0x0000d10004077a11 */ /* 0x000fe200000f1405 */
[----:B------:R-:W-:Y:S01]  /*4120*/  FADD.FTZ R73, R72, R73 ;  /* 0x0000004948497221 */ /* 0x000fe20000010000 */
[----:B------:R-:W-:Y:S02]  /*4130*/  ISETP.GT.AND P0, PT, R116, 0x1, PT ;  /* 0x000000017400780c */ /* 0x000fe40003f04270 */
[----:B------:R-:W-:Y:S01]  /*4140*/  MOV R116, R10 ;  /* 0x0000000a00747202 */ /* 0x000fe20000000f00 */
[----:B------:R-:W-:-:S04]  /*4150*/  IMAD.WIDE R4, R113, 0x10, R6 ;  /* 0x0000001071047825 */ /* 0x000fc800078e0206 */
[----:B------:R-:W-:-:S04]  /*4160*/  FADD.FTZ R74, R73, R74 ;  /* 0x0000004a494a7221 */ /* 0x000fc80000010000 */
[----:B------:R-:W-:-:S04]  /*4170*/  FADD.FTZ R75, R74, R75 ;  /* 0x0000004b4a4b7221 */ /* 0x000fc80000010000 */
[----:B----4-:R-:W-:-:S04]  /*4180*/  FADD.FTZ R68, R75, R68 ;  /* 0x000000444b447221 */ /* 0x010fc80000010000 */
[----:B------:R-:W-:-:S04]  /*4190*/  FADD.FTZ R69, R68, R69 ;  /* 0x0000004544457221 */ /* 0x000fc80000010000 */
[----:B------:R-:W-:Y:S01]  /*41a0*/  FADD.FTZ R70, R69, R70 ;  /* 0x0000004645467221 */ /* 0x000fe20000010000 */
[----:B-----5:R4:W-:Y:S03]  /*41b0*/  STG.E.128 [R4.64], R12 ;  /* 0x0000000c04007986 */ /* 0x0209e6000c101d04 */
[----:B------:R-:W-:Y:S01]  /*41c0*/  FADD.FTZ R129, R70, R71 ;  /* 0x0000004746817221 */ /* 0x000fe20000010000 */
[----:B0-----:R4:W-:Y:S04]  /*41d0*/  STG.E.128 [R4.64+0x200], R16 ;  /* 0x0002001004007986 */ /* 0x0019e8000c101d04 */
[----:B--2---:R4:W-:Y:S04]  /*41e0*/  STG.E.128 [R4.64+0x400], R20 ;  /* 0x0004001404007986 */ /* 0x0049e8000c101d04 */
[----:B-1----:R4:W-:Y:S01]  /*41f0*/  STG.E.128 [R4.64+0x600], R24 ;  /* 0x0006001804007986 */ /* 0x0029e2000c101d04 */
[----:B------:R-:W-:Y:S01]  /*4200*/  @!P0 CALL.REL.NOINC `(.L_x_5901) ;  /* 0x0000001000008944 */ /* 0x000fe20003c00000 */
[----:B------:R-:W-:Y:S05]  /*4210*/  BRA `(.L_x_5941) ;  /* 0xffffc55000007947 */ /* 0x000fea000383ffff */
.L_x_5901:
[----:B------:R-:W-:Y:S02]  /*4220*/  ISETP.NE.U32.AND P0, PT, RZ, c[0x0][0x328], PT ;  /* 0x0000ca00ff007a0c */ /* 0x000fe40003f05070 */
[----:B------:R-:W-:-:S02]  /*4230*/  ISETP.NE.U32.AND P2, PT, RZ, c[0x0][0x348], PT ;  /* 0x0000d200ff007a0c */ /* 0x000fc40003f45070 */
[----:B------:R-:W-:Y:S02]  /*4240*/  ISETP.NE.AND.EX P1, PT, RZ, c[0x0][0x32c], PT, P0 ;  /* 0x0000cb00ff007a0c */ /* 0x000fe40003f25300 */
[----:B------:R-:W-:-:S11]  /*4250*/  ISETP.NE.AND.EX P0, PT, RZ, c[0x0][0x34c], PT, P2 ;  /* 0x0000d300ff007a0c */ /* 0x000fd60003f05320 */
[----:B------:R-:W-:Y:S05]  /*4260*/  @!P1 BRA `(.L_x_5942) ;  /* 0x0000014000009947 */ /* 0x000fea0003800000 */
[----:B------:R-:W0:Y:S01]  /*4270*/  SHFL.DOWN P1, R0, R131, 0x1, 0x1f ;  /* 0x08201f0083007f89 */ /* 0x000e220000020000 */
        /* <DEDUP_REMOVED lines=9> */
[----:B----4-:R-:W0:Y:S02]  /*4310*/  SHFL.DOWN P1, R5, R2, 0x8, 0x1f ;  /* 0x09001f0002057f89 */ /* 0x010e240000020000 */
        /* <DEDUP_REMOVED lines=8> */
.L_x_5943:
[----:B0-----:R-:W-:Y:S05]  /*43a0*/  BSYNC B0 ;  /* 0x0000000000007941 */ /* 0x001fea0003800000 */
.L_x_5942:
[----:B------:R-:W-:Y:S01]  /*43b0*/  BSSY B0, `(.L_x_5944) ;  /* 0x0000018000007945 */ /* 0x000fe20003800000 */
[----:B------:R-:W-:Y:S05]  /*43c0*/  @!P0 BRA `(.L_x_5945) ;  /* 0x0000015000008947 */ /* 0x000fea0003800000 */
[----:B------:R-:W-:Y:S06]  /*43d0*/  BAR.SYNC.DEFER_BLOCKING 0x0 ;  /* 0x0000000000007b1d */ /* 0x000fec0000010000 */
[----:B------:R-:W0:Y:S04]  /*43e0*/  SHFL.DOWN P0, R0, R129, 0x1, 0x1f ;  /* 0x08201f0081007f89 */ /* 0x000e280000000000 */
[----:B------:R-:W1:Y:S04]  /*43f0*/  S2R R6, SR_LANEID ;  /* 0x0000000000067919 */ /* 0x000e680000000000 */
[----:B----4-:R-:W2:Y:S01]  /*4400*/  S2R R15, SR_TID.X ;  /* 0x00000000000f7919 */ /* 0x010ea20000002100 */
        /* <DEDUP_REMOVED lines=17> */
.L_x_5945:
[----:B----4-:R-:W0:Y:S02]  /*4520*/  S2R R15, SR_TID.X ;  /* 0x00000000000f7919 */ /* 0x010e240000002100 */
.L_x_5946:
[----:B0-----:R-:W-:Y:S05]  /*4530*/  BSYNC B0 ;  /* 0x0000000000007941 */ /* 0x001fea0003800000 */
.L_x_5944:
[----:B------:R-:W-:-:S13]  /*4540*/  ISETP.GE.AND P0, PT, R15, c[0x0][0x16c], PT ;  /* 0x00005b000f007a0c */ /* 0x000fda0003f06270 */
        /* <DEDUP_REMOVED lines=9> */
.L_x_5947:
        /* <DEDUP_REMOVED lines=26> */
.L_x_5948:
        /* <DEDUP_REMOVED lines=16> */
.L_x_9092:


//--------------------- .text._Z25selective_scan_bwd_kernelI32Selective_Scan_bwd_kernel_traitsILi32ELi16ELb1ELb0ELb1ELb0ELb1EffEEv12SSMParamsBwd --------------------------
	.section	.text._Z25selective_scan_bwd_kernelI32Selective_Scan_bwd_kernel_traitsILi32ELi16ELb1ELb0ELb1ELb0ELb1EffEEv12SSMParamsBwd,"ax",@progbits
	.sectioninfo	@"SHI_REGISTERS=210"
	.align	128
        .global         _Z25selective_scan_bwd_kernelI32Selective_Scan_bwd_kernel_traitsILi32ELi16ELb1ELb0ELb1ELb0ELb1EffEEv12SSMParamsBwd
        .type           _Z25selective_scan_bwd_kernelI32Selective_Scan_bwd_kernel_traitsILi32ELi16ELb1ELb0ELb1ELb0ELb1EffEEv12SSMParamsBwd,@function
        .size           _Z25selective_scan_bwd_kernelI32Selective_Scan_bwd_kernel_traitsILi32ELi16ELb1ELb0ELb1ELb0ELb1EffEEv12SSMParamsBwd,(.L_x_9093 - _Z25selective_scan_bwd_kernelI32Selective_Scan_bwd_kernel_traitsILi32ELi16ELb1ELb0ELb1ELb0ELb1EffEEv12SSMParamsBwd)
        .other          _Z25selective_scan_bwd_kernelI32Selective_Scan_bwd_kernel_traitsILi32ELi16ELb1ELb0ELb1ELb0ELb1EffEEv12SSMParamsBwd,@"STO_CUDA_ENTRY STV_DEFAULT"
_Z25selective_scan_bwd_kernelI32Selective_Scan_bwd_kernel_traitsILi32ELi16ELb1ELb0ELb1ELb0ELb1EffEEv12SSMParamsBwd:
.text._Z25selective_scan_bwd_kernelI32Selective_Scan_bwd_kernel_traitsILi32ELi16ELb1ELb0ELb1ELb0ELb1EffEEv12SSMParamsBwd:
        /* <DEDUP_REMOVED lines=46> */
[----:B------:R-:W-:Y:S01]  /*02e0*/  IMAD R7, R110, c[0x0][0x1d4], R5 ;  /* 0x000075006e077a24 */ /* 0x000fe200078e0205 */
        /* <DEDUP_REMOVED lines=27> */
[C---:B------:R-:W-:Y:S02]  /*04a0*/  IADD3 R101, P0, R11.reuse, R2, RZ ;  /* 0x000000020b657210 */ /* 0x040fe40007f1e0ff */
        /* <DEDUP_REMOVED lines=43> */
.L_x_5989:
[----:B------:R-:W-:Y:S01]  /*0760*/  BAR.SYNC.DEFER_BLOCKING 0x0 ;  /* 0x0000000000007b1d */ /* 0x000fe20000010000 */
[----:B0-----:R-:W-:Y:S02]  /*0770*/  SHF.L.U32 R0, R106, 0x2, RZ ;  /* 0x000000026a007819 */ /* 0x001fe400000006ff */
[----:B---3--:R-:W-:Y:S02]  /*0780*/  MOV R4, R104 ;  /* 0x0000006800047202 */ /* 0x008fe40000000f00 */
[----:B------:R-:W-:-:S04]  /*0790*/  LOP3.LUT R5, R0, 0xffffff80, RZ, 0xc0, !PT ;  /* 0xffffff8000057812 */ /* 0x000fc800078ec0ff */
[----:B------:R-:W-:Y:S02]  /*07a0*/  LOP3.LUT R70, R5, 0x1f, R106, 0xf8, !PT ;  /* 0x0000001f05467812 */ /* 0x000fe400078ef86a */
[----:B------:R-:W-:-:S05]  /*07b0*/  MOV R5, R103 ;  /* 0x0000006700057202 */ /* 0x000fca0000000f00 */
[----:B------:R-:W-:-:S05]  /*07c0*/  IMAD.WIDE R12, R70, 0x10, R4 ;  /* 0x00000010460c7825 */ /* 0x000fca00078e0204 */
[----:B------:R-:W2:Y:S04]  /*07d0*/  LDG.E.128 R16, [R12.64] ;  /* 0x000000040c107981 */ /* 0x000ea8000c1e1d00 */
[----:B------:R-:W3:Y:S04]  /*07e0*/  LDG.E.128 R24, [R12.64+0x200] ;  /* 0x000200040c187981 */ /* 0x000ee8000c1e1d00 */
[----:B------:R-:W4:Y:S04]  /*07f0*/  LDG.E.128 R28, [R12.64+0x400] ;  /* 0x000400040c1c7981 */ /* 0x000f28000c1e1d00 */
[----:B------:R-:W4:Y:S01]  /*0800*/  LDG.E.128 R32, [R12.64+0x600] ;  /* 0x000600040c207981 */ /* 0x000f22000c1e1d00 */
[----:B------:R-:W-:-:S02]  /*0810*/  MOV R4, R102 ;  /* 0x0000006600047202 */ /* 0x000fc40000000f00 */
[----:B------:R-:W-:Y:S02]  /*0820*/  MOV R5, R101 ;  /* 0x0000006500057202 */ /* 0x000fe40000000f00 */
[----:B-1----:R-:W-:-:S03]  /*0830*/  SHF.L.U32 R0, R105, 0x6, RZ ;  /* 0x0000000669007819 */ /* 0x002fc600000006ff */
[----:B------:R-:W-:Y:S01]  /*0840*/  IMAD.WIDE R20, R70, 0x10, R4 ;  /* 0x0000001046147825 */ /* 0x000fe200078e0204 */
[----:B--2---:R-:W-:Y:S04]  /*0850*/  STS.128 [R105.X16], R16 ;  /* 0x0000001069007388 */ /* 0x004fe8000000cc00 */
[----:B---3--:R-:W-:Y:S04]  /*0860*/  STS.128 [R105.X16+0x200], R24 ;  /* 0x0002001869007388 */ /* 0x008fe8000000cc00 */
        /* <DEDUP_REMOVED lines=10> */
[----:B------:R0:W4:Y:S04]  /*0910*/  LDG.E.128 R48, [R20.64+0x400] ;  /* 0x0004000414307981 */ /* 0x000128000c1e1d00 */
[----:B------:R0:W4:Y:S02]  /*0920*/  LDG.E.128 R52, [R20.64+0x600] ;  /* 0x0006000414347981 */ /* 0x000124000c1e1d00 */
[----:B0-----:R-:W-:-:S02]  /*0930*/  MOV R20, R100 ;  /* 0x0000006400147202 */ /* 0x001fc40000000f00 */
[----:B------:R-:W-:-:S05]  /*0940*/  MOV R21, R99 ;  /* 0x0000006300157202 */ /* 0x000fca0000000f00 */
[----:B------:R-:W-:Y:S01]  /*0950*/  IMAD.WIDE R36, R70, 0x10, R20 ;  /* 0x0000001046247825 */ /* 0x000fe200078e0214 */
        /* <DEDUP_REMOVED lines=23> */
[----:B0-----:R-:W-:-:S05]  /*0ad0*/  IMAD.WIDE.U32 R36, R110, c[0x0][0x1f0], R38 ;  /* 0x00007c006e247a25 */ /* 0x001fca00078e0026 */
[----:B------:R-:W-:Y:S02]  /*0ae0*/  IADD3 R37, R37, R57, RZ ;  /* 0x0000003925257210 */ /* 0x000fe40007ffe0ff */
[----:B------:R-:W-:-:S04]  /*0af0*/  LEA R38, P0, R36, c[0x0][0x268], 0x2 ;  /* 0x00009a0024267a11 */ /* 0x000fc800078010ff */
[----:B------:R-:W-:-:S05]  /*0b00*/  LEA.HI.X R39, R36, c[0x0][0x26c], R37, 0x2, P0 ;  /* 0x00009b0024277a11 */ /* 0x000fca00000f1425 */
[----:B------:R-:W-:Y:S01]  /*0b10*/  IMAD.WIDE R36, R70, 0x10, R38 ;  /* 0x0000001046247825 */ /* 0x000fe200078e0226 */
[----:B----4-:R0:W-:Y:S04]  /*0b20*/  STS.128 [R105.X16], R40 ;  /* 0x0000002869007388 */ /* 0x0101e8000000cc00 */
[----:B------:R1:W-:Y:S04]  /*0b30*/  STS.128 [R105.X16+0x200], R44 ;  /* 0x0002002c69007388 */ /* 0x0003e8000000cc00 */
[----:B--2---:R2:W-:Y:S04]  /*0b40*/  STS.128 [R105.X16+0x400], R48 ;  /* 0x0004003069007388 */ /* 0x0045e8000000cc00 */
[----:B---3--:R-:W-:Y:S01]  /*0b50*/  STS.128 [R105.X16+0x600], R52 ;  /* 0x0006003469007388 */ /* 0x008fe2000000cc00 */
[----:B------:R-:W-:-:S06]  /*0b60*/  NOP ;  /* 0x0000000000007918 */ /* 0x000fcc0000000000 */
[----:B------:R-:W-:Y:S04]  /*0b70*/  LDS.128 R124, [R0] ;  /* 0x00000000007c7984 */ /* 0x000fe80000000c00 */
[----:B------:R-:W-:Y:S04]  /*0b80*/  LDS.128 R92, [R0+0x10] ;  /* 0x00001000005c7984 */ /* 0x000fe80000000c00 */
[----:B------:R-:W-:Y:S04]  /*0b90*/  LDS.128 R60, [R0+0x20] ;  /* 0x00002000003c7984 */ /* 0x000fe80000000c00 */
[----:B------:R-:W-:Y:S04]  /*0ba0*/  LDS.128 R56, [R0+0x30] ;  /* 0x0000300000387984 */ /* 0x000fe80000000c00 */
[----:B------:R-:W-:Y:S06]  /*0bb0*/  BAR.SYNC.DEFER_BLOCKING 0x0 ;  /* 0x0000000000007b1d */ /* 0x000fec0000010000 */
[----:B0-----:R-:W3:Y:S04]  /*0bc0*/  LDG.E.128 R40, [R36.64+-0x800] ;  /* 0xfff8000424287981 */ /* 0x001ee8000c1e1d00 */
[----:B------:R-:W4:Y:S04]  /*0bd0*/  LDG.E.128 R72, [R36.64+-0x600] ;  /* 0xfffa000424487981 */ /* 0x000f28000c1e1d00 */
[----:B------:R-:W2:Y:S04]  /*0be0*/  LDG.E.128 R76, [R36.64+-0x400] ;  /* 0xfffc0004244c7981 */ /* 0x000ea8000c1e1d00 */
[----:B------:R-:W2:Y:S01]  /*0bf0*/  LDG.E.128 R80, [R36.64+-0x200] ;  /* 0xfffe000424507981 */ /* 0x000ea2000c1e1d00 */
[----:B------:R-:W-:-:S04]  /*0c00*/  IMAD R38, R113, c[0x0][0x208], RZ ;  /* 0x0000820071267a24 */ /* 0x000fc800078e02ff */
[C---:B-1----:R-:W-:Y:S02]  /*0c10*/  IMAD R45, R115.reuse, c[0x0][0x20c], R38 ;  /* 0x00008300732d7a24 */ /* 0x042fe400078e0226 */
        /* <DEDUP_REMOVED lines=11> */
[----:B--2---:R-:W-:Y:S04]  /*0cd0*/  STS.128 [R105.X16+0x400], R76 ;  /* 0x0004004c69007388 */ /* 0x004fe8000000cc00 */
[----:B------:R-:W-:Y:S01]  /*0ce0*/  STS.128 [R105.X16+0x600], R80 ;  /* 0x0006005069007388 */ /* 0x000fe2000000cc00 */
[----:B------:R-:W-:-:S06]  /*0cf0*/  NOP ;  /* 0x0000000000007918 */ /* 0x000fcc0000000000 */
[----:B------:R-:W2:Y:S04]  /*0d00*/  LDS.128 R84, [R0] ;  /* 0x0000000000547984 */ /* 0x000ea80000000c00 */
[----:B------:R-:W3:Y:S04]  /*0d10*/  LDS.128 R120, [R0+0x10] ;  /* 0x0000100000787984 */ /* 0x000ee80000000c00 */
[----:B------:R-:W-:Y:S04]  /*0d20*/  LDS.128 R88, [R0+0x20] ;  /* 0x0000200000587984 */ /* 0x000fe80000000c00 */
[----:B------:R-:W2:Y:S04]  /*0d30*/  LDS.128 R52, [R0+0x30] ;  /* 0x0000300000347984 */ /* 0x000ea80000000c00 */
[----:B------:R-:W-:Y:S06]  /*0d40*/  BAR.SYNC.DEFER_BLOCKING 0x0 ;  /* 0x0000000000007b1d */ /* 0x000fec0000010000 */
[----:B------:R3:W4:Y:S04]  /*0d50*/  LDG.E.128 R48, [R44.64+-0x800] ;  /* 0xfff800042c307981 */ /* 0x000728000c1e1d00 */
[----:B0-----:R3:W4:Y:S04]  /*0d60*/  LDG.E.128 R40, [R44.64+-0x600] ;  /* 0xfffa00042c287981 */ /* 0x001728000c1e1d00 */
[----:B------:R3:W4:Y:S04]  /*0d70*/  LDG.E.128 R36, [R44.64+-0x400] ;  /* 0xfffc00042c247981 */ /* 0x000728000c1e1d00 */
[----:B-1----:R3:W4:Y:S01]  /*0d80*/  LDG.E.128 R72, [R44.64+-0x200] ;  /* 0xfffe00042c487981 */ /* 0x002722000c1e1d00 */
        /* <DEDUP_REMOVED lines=36> */
[----:B------:R-:W-:Y:S01]  /*0fd0*/  MUFU.EX2 R129, R129 ;  /* 0x0000008100817308 */ /* 0x000fe20000000800 */
[----:B0-----:R-:W-:-:S07]  /*0fe0*/  FMUL.FTZ R79, R90, -1.4426950216293334961 ;  /* 0xbfb8aa3b5a4f7820 */ /* 0x001fce0000410000 */
[----:B------:R-:W0:Y:S01]  /*0ff0*/  MUFU.EX2 R118, R79 ;  /* 0x0000004f00767308 */ /* 0x000e220000000800 */
[----:B--2---:R-:W-:-:S07]  /*1000*/  FADD.FTZ R81, R81, 1 ;  /* 0x3f80000051517421 */ /* 0x004fce0000010000 */
[----:B------:R-:W1:Y:S08]  /*1010*/  MUFU.RCP R79, R78 ;  /* 0x0000004e004f7308 */ /* 0x000e700000001000 */
[----:B------:R-:W2:Y:S01]  /*1020*/  MUFU.EX2 R119, R114 ;  /* 0x0000007200777308 */ /* 0x000ea20000000800 */
[----:B0-----:R-:W-:-:S07]  /*1030*/  FADD.FTZ R118, R118, 1 ;  /* 0x3f80000076767421 */ /* 0x001fce0000010000 */
[----:B------:R-:W0:Y:S01]  /*1040*/  MUFU.RCP R114, R80 ;  /* 0x0000005000727308 */ /* 0x000e220000001000 */
[----:B-1----:R-:W-:-:S07]  /*1050*/  FMUL.FTZ R157, R86, R79 ;  /* 0x0000004f569d7220 */ /* 0x002fce0000410000 */
[----:B------:R-:W-:Y:S01]  /*1060*/  MUFU.RCP R149, R81 ;  /* 0x0000005100957308 */ /* 0x000fe20000001000 */
[----:B--2---:R-:W-:-:S07]  /*1070*/  FADD.FTZ R119, R119, 1 ;  /* 0x3f80000077777421 */ /* 0x004fce0000010000 */
[----:B------:R-:W1:Y:S01]  /*1080*/  MUFU.EX2 R83, R83 ;  /* 0x0000005300537308 */ /* 0x000e620000000800 */
[----:B0-----:R-:W-:-:S07]  /*1090*/  FMUL.FTZ R156, R87, R114 ;  /* 0x00000072579c7220 */ /* 0x001fce0000410000 */
[----:B------:R-:W0:Y:S08]  /*10a0*/  MUFU.EX2 R131, R130 ;  /* 0x0000008200837308 */ /* 0x000e300000000800 */
[----:B------:R-:W2:Y:S01]  /*10b0*/  MUFU.RCP R155, R82 ;  /* 0x00000052009b7308 */ /* 0x000ea20000001000 */
[----:B-1----:R-:W-:-:S07]  /*10c0*/  FADD.FTZ R83, R83, 1 ;  /* 0x3f80000053537421 */ /* 0x002fce0000010000 */
[----:B------:R-:W1:Y:S01]  /*10d0*/  MUFU.RCP R148, R148 ;  /* 0x0000009400947308 */ /* 0x000e620000001000 */
[----:B0-----:R-:W-:-:S07]  /*10e0*/  FADD.FTZ R78, R131, 1 ;  /* 0x3f800000834e7421 */ /* 0x001fce0000010000 */
[----:B------:R-:W0:Y:S08]  /*10f0*/  MUFU.RCP R152, R83 ;  /* 0x0000005300987308 */ /* 0x000e300000001000 */
[----:B------:R-:W3:Y:S08]  /*1100*/  MUFU.EX2 R133, R132 ;  /* 0x0000008400857308 */ /* 0x000ef00000000800 */
[----:B------:R0:W1:Y:S08]  /*1110*/  MUFU.RCP R150, R117 ;  /* 0x0000007500967308 */ /* 0x0000700000001000 */
[----:B------:R1:W2:Y:S01]  /*1120*/  MUFU.RCP R159, R118 ;  /* 0x00000076009f7308 */ /* 0x0002a20000001000 */
[----:B0-----:R-:W-:-:S04]  /*1130*/  FMUL.FTZ R117, R124, R151 ;  /* 0x000000977c757220 */ /* 0x001fc80000410000 */
[----:B------:R-:W-:-:S03]  /*1140*/  FFMA.FTZ R109, R4, R117, R109 ;  /* 0x00000075046d7223 */ /* 0x000fc6000001006d */
[----:B------:R0:W2:Y:S01]  /*1150*/  MUFU.RCP R154, R119 ;  /* 0x00000077009a7308 */ /* 0x0000a20000001000 */
[----:B-1----:R-:W-:-:S07]  /*1160*/  FMUL.FTZ R118, R85, R76 ;  /* 0x0000004c55767220 */ /* 0x002fce0000410000 */
[----:B------:R1:W2:Y:S01]  /*1170*/  MUFU.RCP R153, R116 ;  /* 0x0000007400997308 */ /* 0x0002a20000001000 */
[----:B0-----:R-:W-:-:S07]  /*1180*/  FMUL.FTZ R119, R126, R157 ;  /* 0x0000009d7e777220 */ /* 0x001fce0000410000 */
[----:B------:R-:W-:Y:S01]  /*1190*/  MUFU.RCP R163, R78 ;  /* 0x0000004e00a37308 */ /* 0x000fe20000001000 */
[----:B-1----:R-:W-:Y:S01]  /*11a0*/  FMUL.FTZ R116, R127, R156 ;  /* 0x0000009c7f747220 */ /* 0x002fe20000410000 */
[----:B----4-:R0:W-:Y:S04]  /*11b0*/  STS.128 [R105.X16], R48 ;  /* 0x0000003069007388 */ /* 0x0101e8000000cc00 */
[----:B------:R1:W-:Y:S04]  /*11c0*/  STS.128 [R105.X16+0x200], R40 ;  /* 0x0002002869007388 */ /* 0x0003e8000000cc00 */
[----:B------:R4:W-:Y:S04]  /*11d0*/  STS.128 [R105.X16+0x400], R36 ;  /* 0x0004002469007388 */ /* 0x0009e8000000cc00 */
[----:B------:R2:W-:Y:S01]  /*11e0*/  STS.128 [R105.X16+0x600], R72 ;  /* 0x0006004869007388 */ /* 0x0005e2000000cc00 */
[----:B------:R-:W-:-:S06]  /*11f0*/  NOP ;  /* 0x0000000000007918 */ /* 0x000fcc0000000000 */
[----:B------:R-:W3:Y:S01]  /*1200*/  LDS.128 R44, [R0] ;  /* 0x00000000002c7984 */ /* 0x000ee20000000c00 */
[----:B0-----:R-:W-:-:S04]  /*1210*/  IMAD R48, R113, c[0x0][0x2f0], RZ ;  /* 0x0000bc0071307a24 */ /* 0x001fc800078e02ff */
[C---:B-1----:R-:W-:Y:S01]  /*1220*/  IMAD R41, R115.reuse, c[0x0][0x2f4], R48 ;  /* 0x0000bd0073297a24 */ /* 0x042fe200078e0230 */
[----:B----4-:R-:W-:Y:S01]  /*1230*/  MOV R38, c[0x0][0x16c] ;  /* 0x00005b0000267a02 */ /* 0x010fe20000000f00 */
[----:B------:R-:W0:Y:S01]  /*1240*/  LDS.128 R48, [R0+0x10] ;  /* 0x0000100000307984 */ /* 0x000e220000000c00 */
[----:B------:R-:W-:Y:S02]  /*1250*/  IMAD.WIDE.U32 R36, R115, c[0x0][0x2f0], R68 ;  /* 0x0000bc0073247a25 */ /* 0x000fe400078e0044 */
[----:B------:R-:W-:Y:S02]  /*1260*/  ISETP.GE.AND P1, PT, R38, 0x1, PT ;  /* 0x000000012600780c */ /* 0x000fe40003f26270 */
[----:B------:R-:W-:Y:S01]  /*1270*/  IMAD R39, R145, c[0x0][0x2e8], RZ ;  /* 0x0000ba0091277a24 */ /* 0x000fe200078e02ff */
[----:B------:R-:W-:Y:S01]  /*1280*/  IADD3 R37, R37, R41, RZ ;  /* 0x0000002925257210 */ /* 0x000fe20007ffe0ff */
[----:B------:R-:W-:Y:S02]  /*1290*/  FADD.FTZ R41, -R79, 1 ;  /* 0x3f8000004f297421 */ /* 0x000fe40000010100 */
[----:B------:R-:W-:-:S02]  /*12a0*/  IMAD R39, R110, c[0x0][0x2ec], R39 ;  /* 0x0000bb006e277a24 */ /* 0x000fc400078e0227 */
[----:B------:R-:W-:-:S04]  /*12b0*/  IMAD.WIDE.U32 R36, R110, c[0x0][0x2e8], R36 ;  /* 0x0000ba006e247a25 */ /* 0x000fc800078e0024 */
[----:B------:R-:W-:Y:S01]  /*12c0*/  FADD.FTZ R38, -R76, 1 ;  /* 0x3f8000004c267421 */ /* 0x000fe20000010100 */
[----:B------:R-:W-:Y:S01]  /*12d0*/  IADD3 R39, R37, R39, RZ ;  /* 0x0000002725277210 */ /* 0x000fe20007ffe0ff */
[----:B------:R-:W-:Y:S01]  /*12e0*/  FADD.FTZ R37, -R77, 1 ;  /* 0x3f8000004d257421 */ /* 0x000fe20000010100 */
[----:B------:R-:W-:Y:S01]  /*12f0*/  LEA R146, P0, R36, c[0x0][0x338], 0x2 ;  /* 0x0000ce0024927a11 */ /* 0x000fe200078010ff */
[----:B------:R-:W-:Y:S02]  /*1300*/  FFMA.FTZ R38, R85, R38, 1 ;  /* 0x3f80000055267423 */ /* 0x000fe40000010026 */
[----:B------:R-:W-:Y:S01]  /*1310*/  FFMA.FTZ R37, R84, R37, 1 ;  /* 0x3f80000054257423 */ /* 0x000fe20000010025 */
[----:B------:R-:W-:Y:S01]  /*1320*/  LEA.HI.X R147, R36, c[0x0][0x33c], R39, 0x2, P0 ;  /* 0x0000cf0024937a11 */ /* 0x000fe200000f1427 */
[----:B--2---:R-:W-:Y:S01]  /*1330*/  FFMA.FTZ R73, R86, R41, 1 ;  /* 0x3f80000056497423 */ /* 0x004fe20000010029 */
[----:B------:R-:W-:Y:S01]  /*1340*/  ISETP.NE.U32.AND P0, PT, RZ, c[0x0][0x270], PT ;  /* 0x00009c00ff007a0c */ /* 0x000fe20003f05070 */
[----:B------:R-:W-:-:S02]  /*1350*/  FADD.FTZ R72, R128, 1 ;  /* 0x3f80000080487421 */ /* 0x000fc40000010000 */
[----:B------:R-:W-:Y:S01]  /*1360*/  FADD.FTZ R74, R129, 1 ;  /* 0x3f800000814a7421 */ /* 0x000fe20000010000 */
[----:B------:R-:W-:Y:S01]  /*1370*/  ISETP.NE.AND.EX P0, PT, RZ, c[0x0][0x274], PT, P0 ;  /* 0x00009d00ff007a0c */ /* 0x000fe20003f05300 */
[----:B------:R1:W-:Y:S01]  /*1380*/  MUFU.RCP R161, R72 ;  /* 0x0000004800a17308 */ /* 0x0003e20000001000 */
[----:B------:R-:W-:-:S04]  /*1390*/  IMAD.WIDE R146, R70, 0x10, R146 ;  /* 0x0000001046927825 */ /* 0x000fc800078e0292 */
[----:B---3--:R-:W-:Y:S02]  /*13a0*/  FMUL.FTZ R40, R126, R46 ;  /* 0x0000002e7e287220 */ /* 0x008fe40000410000 */
[----:B------:R-:W-:Y:S01]  /*13b0*/  FMUL.FTZ R36, R124, R44 ;  /* 0x0000002c7c247220 */ /* 0x000fe20000410000 */
[----:B------:R2:W3:Y:S01]  /*13c0*/  MUFU.RCP R158, R74 ;  /* 0x0000004a009e7308 */ /* 0x0004e20000001000 */
[----:B------:R-:W-:Y:S02]  /*13d0*/  FMUL.FTZ R39, R125, R45 ;  /* 0x0000002d7d277220 */ /* 0x000fe40000410000 */
[----:B------:R-:W-:Y:S02]  /*13e0*/  FMUL.FTZ R36, R77, R36 ;  /* 0x000000244d247220 */ /* 0x000fe40000410000 */
[----:B------:R-:W-:Y:S02]  /*13f0*/  FMUL.FTZ R39, R76, R39 ;  /* 0x000000274c277220 */ /* 0x000fe40000410000 */
[----:B------:R-:W-:-:S02]  /*1400*/  FMUL.FTZ R130, R79, R40 ;  /* 0x000000284f827220 */ /* 0x000fc40000410000 */
[----:B------:R-:W4:Y:S01]  /*1410*/  LDS.128 R40, [R0+0x20] ;  /* 0x0000200000287984 */ /* 0x000f220000000c00 */
[----:B------:R-:W-:Y:S02]  /*1420*/  FMUL.FTZ R128, R36, R37 ;  /* 0x0000002524807220 */ /* 0x000fe40000410000 */
[----:B------:R-:W-:Y:S02]  /*1430*/  FMUL.FTZ R129, R39, R38 ;  /* 0x0000002627817220 */ /* 0x000fe40000410000 */
[----:B------:R-:W-:Y:S02]  /*1440*/  FADD.FTZ R36, -R114, 1 ;  /* 0x3f80000072247421 */ /* 0x000fe40000010100 */
[----:B------:R-:W-:Y:S02]  /*1450*/  FADD.FTZ R39, -R149, 1 ;  /* 0x3f80000095277421 */ /* 0x000fe40000010100 */
[----:B------:R-:W-:Y:S02]  /*1460*/  FMUL.FTZ R37, R127, R47 ;  /* 0x0000002f7f257220 */ /* 0x000fe40000410000 */
[----:B0-----:R-:W-:-:S02]  /*1470*/  FMUL.FTZ R38, R92, R48 ;  /* 0x000000305c267220 */ /* 0x001fc40000410000 */
[----:B------:R-:W-:Y:S02]  /*1480*/  FFMA.FTZ R36, R87, R36, 1 ;  /* 0x3f80000057247423 */ /* 0x000fe40000010024 */
[----:B------:R-:W-:Y:S02]  /*1490*/  FFMA.FTZ R39, R120, R39, 1 ;  /* 0x3f80000078277423 */ /* 0x000fe40000010027 */
[----:B------:R-:W-:Y:S02]  /*14a0*/  FMUL.FTZ R37, R114, R37 ;  /* 0x0000002572257220 */ /* 0x000fe40000410000 */
[----:B------:R-:W-:Y:S02]  /*14b0*/  FMUL.FTZ R38, R149, R38 ;  /* 0x0000002695267220 */ /* 0x000fe40000410000 */
[----:B------:R-:W-:Y:S02]  /*14c0*/  FMUL.FTZ R131, R37, R36 ;  /* 0x0000002425837220 */ /* 0x000fe40000410000 */
[----:B------:R-:W-:-:S02]  /*14d0*/  FMUL.FTZ R132, R38, R39 ;  /* 0x0000002726847220 */ /* 0x000fc40000410000 */
[----:B------:R-:W0:Y:S01]  /*14e0*/  LDS.128 R36, [R0+0x30] ;  /* 0x0000300000247984 */ /* 0x000e220000000c00 */
[----:B------:R-:W-:Y:S02]  /*14f0*/  FMUL.FTZ R130, R130, R73 ;  /* 0x0000004982827220 */ /* 0x000fe40000410000 */
[----:B------:R-:W-:Y:S01]  /*1500*/  FADD.FTZ R73, -R155, 1 ;  /* 0x3f8000009b497421 */ /* 0x000fe20000010100 */
[----:B------:R-:W-:Y:S01]  /*1510*/  BAR.SYNC.DEFER_BLOCKING 0x0 ;  /* 0x0000000000007b1d */ /* 0x000fe20000010000 */
[----:B-1----:R-:W-:Y:S02]  /*1520*/  FADD.FTZ R72, -R148, 1 ;  /* 0x3f80000094487421 */ /* 0x002fe40000010100 */
[----:B------:R-:W-:Y:S02]  /*1530*/  FFMA.FTZ R75, R122, R73, 1 ;  /* 0x3f8000007a4b7423 */ /* 0x000fe40000010049 */
[----:B------:R-:W-:Y:S02]  /*1540*/  FADD.FTZ R76, -R152, 1 ;  /* 0x3f800000984c7421 */ /* 0x000fe40000010100 */
[----:B------:R-:W-:-:S02]  /*1550*/  FMUL.FTZ R73, R93, R49 ;  /* 0x000000315d497220 */ /* 0x000fc40000410000 */
[----:B--2---:R-:W-:Y:S02]  /*1560*/  FMUL.FTZ R74, R94, R50 ;  /* 0x000000325e4a7220 */ /* 0x004fe40000410000 */
[----:B------:R-:W-:Y:S02]  /*1570*/  FMUL.FTZ R77, R95, R51 ;  /* 0x000000335f4d7220 */ /* 0x000fe40000410000 */
[----:B------:R-:W-:Y:S02]  /*1580*/  FADD.FTZ R79, R133, 1 ;  /* 0x3f800000854f7421 */ /* 0x000fe40000010000 */
[----:B------:R-:W-:Y:S02]  /*1590*/  FFMA.FTZ R72, R121, R72, 1 ;  /* 0x3f80000079487423 */ /* 0x000fe40000010048 */
[----:B------:R-:W-:Y:S01]  /*15a0*/  FFMA.FTZ R76, R123, R76, 1 ;  /* 0x3f8000007b4c7423 */ /* 0x000fe2000001004c */
[----:B------:R1:W2:Y:S01]  /*15b0*/  MUFU.RCP R160, R79 ;  /* 0x0000004f00a07308 */ /* 0x0002a20000001000 */
[----:B------:R-:W-:-:S02]  /*15c0*/  FMUL.FTZ R73, R148, R73 ;  /* 0x0000004994497220 */ /* 0x000fc40000410000 */
[----:B------:R-:W-:Y:S02]  /*15d0*/  FMUL.FTZ R74, R155, R74 ;  /* 0x0000004a9b4a7220 */ /* 0x000fe40000410000 */
[----:B------:R-:W-:Y:S01]  /*15e0*/  FMUL.FTZ R77, R152, R77 ;  /* 0x0000004d984d7220 */ /* 0x000fe20000410000 */
[----:B------:R-:W-:Y:S01]  /*15f0*/  STS.128 [R0], R128 ;  /* 0x0000008000007388 */ /* 0x000fe20000000c00 */
[----:B------:R-:W-:Y:S02]  /*1600*/  FMUL.FTZ R133, R73, R72 ;  /* 0x0000004849857220 */ /* 0x000fe40000410000 */
[----:B------:R-:W-:Y:S02]  /*1610*/  FMUL.FTZ R134, R74, R75 ;  /* 0x0000004b4a867220 */ /* 0x000fe40000410000 */
[----:B------:R-:W-:Y:S02]  /*1620*/  FMUL.FTZ R135, R77, R76 ;  /* 0x0000004c4d877220 */ /* 0x000fe40000410000 */
[----:B------:R-:W-:-:S02]  /*1630*/  FADD.FTZ R72, -R150, 1 ;  /* 0x3f80000096487421 */ /* 0x000fc40000010100 */
[----:B------:R-:W-:Y:S01]  /*1640*/  FADD.FTZ R75, -R159, 1 ;  /* 0x3f8000009f4b7421 */ /* 0x000fe20000010100 */
[----:B------:R-:W-:Y:S01]  /*1650*/  STS.128 [R0+0x10], R132 ;  /* 0x0000108400007388 */ /* 0x000fe20000000c00 */
[----:B------:R-:W-:Y:S02]  /*1660*/  FADD.FTZ R76, -R154, 1 ;  /* 0x3f8000009a4c7421 */ /* 0x000fe40000010100 */
[----:B------:R-:W-:Y:S02]  /*1670*/  FFMA.FTZ R74, R89, R72, 1 ;  /* 0x3f800000594a7423 */ /* 0x000fe40000010048 */
[----:B------:R-:W-:Y:S02]  /*1680*/  FFMA.FTZ R77, R90, R75, 1 ;  /* 0x3f8000005a4d7423 */ /* 0x000fe4000001004b */
[----:B------:R-:W-:Y:S02]  /*1690*/  FFMA.FTZ R78, R91, R76, 1 ;  /* 0x3f8000005b4e7423 */ /* 0x000fe4000001004c */
[----:B------:R-:W-:-:S02]  /*16a0*/  FADD.FTZ R73, -R153, 1 ;  /* 0x3f80000099497421 */ /* 0x000fc40000010100 */
[----:B----4-:R-:W-:Y:S02]  /*16b0*/  FMUL.FTZ R72, R60, R40 ;  /* 0x000000283c487220 */ /* 0x010fe40000410000 */
[----:B------:R-:W-:Y:S02]  /*16c0*/  FMUL.FTZ R75, R61, R41 ;  /* 0x000000293d4b7220 */ /* 0x000fe40000410000 */
[----:B------:R-:W-:Y:S02]  /*16d0*/  FMUL.FTZ R76, R62, R42 ;  /* 0x0000002a3e4c7220 */ /* 0x000fe40000410000 */
[----:B------:R-:W-:Y:S02]  /*16e0*/  FFMA.FTZ R73, R88, R73, 1 ;  /* 0x3f80000058497423 */ /* 0x000fe40000010049 */
[----:B-1----:R-:W-:Y:S02]  /*16f0*/  FMUL.FTZ R79, R63, R43 ;  /* 0x0000002b3f4f7220 */ /* 0x002fe40000410000 */
[----:B------:R-:W-:-:S02]  /*1700*/  FMUL.FTZ R72, R153, R72 ;  /* 0x0000004899487220 */ /* 0x000fc40000410000 */
[----:B------:R-:W-:Y:S02]  /*1710*/  FMUL.FTZ R75, R150, R75 ;  /* 0x0000004b964b7220 */ /* 0x000fe40000410000 */
[----:B------:R-:W-:Y:S02]  /*1720*/  FMUL.FTZ R76, R159, R76 ;  /* 0x0000004c9f4c7220 */ /* 0x000fe40000410000 */
[----:B------:R-:W-:Y:S02]  /*1730*/  FMUL.FTZ R79, R154, R79 ;  /* 0x0000004f9a4f7220 */ /* 0x000fe40000410000 */
[----:B------:R-:W-:Y:S02]  /*1740*/  FMUL.FTZ R136, R72, R73 ;  /* 0x0000004948887220 */ /* 0x000fe40000410000 */
[----:B------:R-:W-:Y:S02]  /*1750*/  FMUL.FTZ R137, R75, R74 ;  /* 0x0000004a4b897220 */ /* 0x000fe40000410000 */
[----:B------:R-:W-:-:S02]  /*1760*/  FMUL.FTZ R138, R76, R77 ;  /* 0x0000004d4c8a7220 */ /* 0x000fc40000410000 */
[----:B---3--:R-:W-:Y:S02]  /*1770*/  FADD.FTZ R72, -R158, 1 ;  /* 0x3f8000009e487421 */ /* 0x008fe40000010100 */
[----:B------:R-:W-:Y:S02]  /*1780*/  FADD.FTZ R75, -R163, 1 ;  /* 0x3f800000a34b7421 */ /* 0x000fe40000010100 */
[----:B--2---:R-:W-:Y:S02]  /*1790*/  FADD.FTZ R76, -R160, 1 ;  /* 0x3f800000a04c7421 */ /* 0x004fe40000010100 */
[----:B------:R-:W-:Y:S02]  /*17a0*/  FMUL.FTZ R139, R79, R78 ;  /* 0x0000004e4f8b7220 */ /* 0x000fe40000410000 */
[----:B------:R-:W-:Y:S02]  /*17b0*/  FFMA.FTZ R74, R53, R72, 1 ;  /* 0x3f800000354a7423 */ /* 0x000fe40000010048 */
[----:B------:R-:W-:Y:S01]  /*17c0*/  FFMA.FTZ R77, R54, R75, 1 ;  /* 0x3f800000364d7423 */ /* 0x000fe2000001004b */
[----:B------:R-:W-:Y:S01]  /*17d0*/  STS.128 [R0+0x20], R136 ;  /* 0x0000208800007388 */ /* 0x000fe20000000c00 */
[----:B------:R-:W-:-:S02]  /*17e0*/  FFMA.FTZ R78, R55, R76, 1 ;  /* 0x3f800000374e7423 */ /* 0x000fc4000001004c */
[----:B------:R-:W-:Y:S02]  /*17f0*/  FADD.FTZ R73, -R161, 1 ;  /* 0x3f800000a1497421 */ /* 0x000fe40000010100 */
[----:B0-----:R-:W-:Y:S02]  /*1800*/  FMUL.FTZ R72, R56, R36 ;  /* 0x0000002438487220 */ /* 0x001fe40000410000 */
        /* <DEDUP_REMOVED lines=14> */
[----:B------:R-:W-:Y:S01]  /*18f0*/  STS.128 [R0+0x30], R140 ;  /* 0x0000308c00007388 */ /* 0x000fe20000000c00 */
        /* <DEDUP_REMOVED lines=33> */
[----:B------:R-:W-:Y:S01]  /*1b10*/  FFMA.FTZ R109, R7, R116, R109 ;  /* 0x00000074076d7223 */ /* 0x000fe2000001006d */
[----:B---3--:R0:W-:Y:S01]  /*1b20*/  STG.E.128 [R146.64+-0x200], R84 ;  /* 0xfffe005492007986 */ /* 0x0081e2000c101d04 */
        /* <DEDUP_REMOVED lines=14> */
[----:B------:R1:W-:Y:S01]  /*1c10*/  STS.128 [R0], R44 ;  /* 0x0000002c00007388 */ /* 0x0003e20000000c00 */
[----:B0-----:R-:W-:Y:S02]  /*1c20*/  FMUL.FTZ R79, R39, R160 ;  /* 0x000000a0274f7220 */ /* 0x001fe40000410000 */
[----:B------:R-:W-:Y:S01]  /*1c30*/  FMUL.FTZ R78, R38, R163 ;  /* 0x000000a3264e7220 */ /* 0x000fe20000410000 */
[----:B------:R-:W-:Y:S01]  /*1c40*/  STS.128 [R0+0x10], R48 ;  /* 0x0000103000007388 */ /* 0x000fe20000000c00 */
[----:B------:R-:W-:Y:S02]  /*1c50*/  FMUL.FTZ R77, R37, R158 ;  /* 0x0000009e254d7220 */ /* 0x000fe40000410000 */
[----:B------:R-:W-:Y:S01]  /*1c60*/  FMUL.FTZ R76, R161, R36 ;  /* 0x00000024a14c7220 */ /* 0x000fe20000410000 */
[----:B------:R0:W-:Y:S01]  /*1c70*/  STS.128 [R0+0x20], R40 ;  /* 0x0000202800007388 */ /* 0x0001e20000000c00 */
[----:B------:R-:W-:-:S02]  /*1c80*/  IMAD R74, R113, c[0x0][0x218], RZ ;  /* 0x00008600714a7a24 */ /* 0x000fc400078e02ff */
[----:B------:R-:W-:Y:S01]  /*1c90*/  IMAD.WIDE.U32 R72, R115, c[0x0][0x218], R68 ;  /* 0x0000860073487a25 */ /* 0x000fe200078e0044 */
[----:B------:R-:W-:Y:S01]  /*1ca0*/  STS.128 [R0+0x30], R76 ;  /* 0x0000304c00007388 */ /* 0x000fe20000000c00 */
[----:B------:R-:W-:-:S06]  /*1cb0*/  NOP ;  /* 0x0000000000007918 */ /* 0x000fcc0000000000 */
[----:B------:R-:W2:Y:S01]  /*1cc0*/  LDS.128 R36, [R105.X16] ;  /* 0x0000000069247984 */ /* 0x000ea2000000cc00 */
[----:B-1----:R-:W-:-:S03]  /*1cd0*/  IMAD R45, R115, c[0x0][0x21c], R74 ;  /* 0x00008700732d7a24 */ /* 0x002fc600078e024a */
[----:B------:R-:W1:Y:S01]  /*1ce0*/  LDS.128 R52, [R105.X16+0x200] ;  /* 0x0002000069347984 */ /* 0x000e62000000cc00 */
[----:B0-----:R-:W-:Y:S01]  /*1cf0*/  IMAD R41, R145, c[0x0][0x210], RZ ;  /* 0x0000840091297a24 */ /* 0x001fe200078e02ff */
[----:B------:R-:W-:Y:S02]  /*1d00*/  IADD3 R73, R73, R45, RZ ;  /* 0x0000002d49497210 */ /* 0x000fe40007ffe0ff */
[----:B------:R-:W0:Y:S01]  /*1d10*/  LDS.128 R56, [R105.X16+0x400] ;  /* 0x0004000069387984 */ /* 0x000e22000000cc00 */
[C---:B------:R-:W-:Y:S02]  /*1d20*/  IMAD R43, R110.reuse, c[0x0][0x214], R41 ;  /* 0x000085006e2b7a24 */ /* 0x040fe400078e0229 */
[----:B------:R-:W-:Y:S01]  /*1d30*/  IMAD.WIDE.U32 R40, R110, c[0x0][0x210], R72 ;  /* 0x000084006e287a25 */ /* 0x000fe200078e0048 */
[----:B------:R-:W3:Y:S04]  /*1d40*/  LDS.128 R60, [R105.X16+0x600] ;  /* 0x00060000693c7984 */ /* 0x000ee8000000cc00 */
[----:B------:R-:W-:-:S02]  /*1d50*/  IADD3 R41, R41, R43, RZ ;  /* 0x0000002b29297210 */ /* 0x000fc40007ffe0ff */
[----:B------:R-:W-:-:S04]  /*1d60*/  LEA R42, P0, R40, c[0x0][0x270], 0x2 ;  /* 0x00009c00282a7a11 */ /* 0x000fc800078010ff */
[----:B------:R-:W-:-:S05]  /*1d70*/  LEA.HI.X R43, R40, c[0x0][0x274], R41, 0x2, P0 ;  /* 0x00009d00282b7a11 */ /* 0x000fca00000f1429 */
[----:B------:R-:W-:-:S05]  /*1d80*/  IMAD.WIDE R40, R70, 0x10, R42 ;  /* 0x0000001046287825 */ /* 0x000fca00078e022a */
[----:B--2---:R2:W-:Y:S04]  /*1d90*/  STG.E.128 [R40.64+-0x800], R36 ;  /* 0xfff8002428007986 */ /* 0x0045e8000c101d04 */
[----:B-1----:R2:W-:Y:S04]  /*1da0*/  STG.E.128 [R40.64+-0x600], R52 ;  /* 0xfffa003428007986 */ /* 0x0025e8000c101d04 */
[----:B0-----:R2:W-:Y:S04]  /*1db0*/  STG.E.128 [R40.64+-0x400], R56 ;  /* 0xfffc003828007986 */ /* 0x0015e8000c101d04 */
[----:B---3--:R2:W-:Y:S02]  /*1dc0*/  STG.E.128 [R40.64+-0x200], R60 ;  /* 0xfffe003c28007986 */ /* 0x0085e4000c101d04 */
.L_x_5950:
[----:B--2---:R-:W-:Y:S01]  /*1dd0*/  FFMA.FTZ R40, R8, R121, R109 ;  /* 0x0000007908287223 */ /* 0x004fe2000001006d */
[----:B------:R-:W-:Y:S01]  /*1de0*/  BAR.SYNC.DEFER_BLOCKING 0x0 ;  /* 0x0000000000007b1d */ /* 0x000fe20000010000 */
[----:B------:R-:W-:Y:S01]  /*1df0*/  CS2R R36, SRZ ;  /* 0x0000000000247805 */ /* 0x000fe2000001ff00 */
[----:B------:R-:W-:Y:S01]  /*1e00*/  CS2R R38, SRZ ;  /* 0x0000000000267805 */ /* 0x000fe2000001ff00 */
[----:B------:R-:W-:Y:S01]  /*1e10*/  FFMA.FTZ R42, R9, R93, R40 ;  /* 0x0000005d092a7223 */ /* 0x000fe20000010028 */
[----:B------:R-:W-:Y:S01]  /*1e20*/  CS2R R44, SRZ ;  /* 0x00000000002c7805 */ /* 0x000fe2000001ff00 */
[----:B------:R-:W-:Y:S01]  /*1e30*/  CS2R R40, SRZ ;  /* 0x0000000000287805 */ /* 0x000fe2000001ff00 */
[----:B-----5:R-:W-:-:S02]  /*1e40*/  FMUL.FTZ R52, R117, R112 ;  /* 0x0000007075347220 */ /* 0x020fc40000410000 */
[----:B------:R-:W-:Y:S02]  /*1e50*/  FFMA.FTZ R46, R10, R123, R42 ;  /* 0x0000007b0a2e7223 */ /* 0x000fe4000001002a */
[----:B------:R-:W-:Y:S01]  /*1e60*/  CS2R R42, SRZ ;  /* 0x00000000002a7805 */ /* 0x000fe2000001ff00 */
[-C--:B------:R-:W-:Y:S02]  /*1e70*/  FMUL.FTZ R53, R114, R112.reuse ;  /* 0x0000007072357220 */ /* 0x080fe40000410000 */
[----:B------:R-:W-:Y:S02]  /*1e80*/  FFMA.FTZ R48, R11, R95, R46 ;  /* 0x0000005f0b307223 */ /* 0x000fe4000001002e */
[----:B------:R-:W-:Y:S01]  /*1e90*/  CS2R R46, SRZ ;  /* 0x00000000002e7805 */ /* 0x000fe2000001ff00 */
[----:B------:R-:W-:Y:S02]  /*1ea0*/  FMUL.FTZ R55, R116, R112 ;  /* 0x0000007074377220 */ /* 0x000fe40000410000 */
[----:B------:R-:W-:-:S02]  /*1eb0*/  FFMA.FTZ R51, R12, R89, R48 ;  /* 0x000000590c337223 */ /* 0x000fc40000010030 */
[----:B------:R-:W-:Y:S01]  /*1ec0*/  CS2R R48, SRZ ;  /* 0x0000000000307805 */ /* 0x000fe2000001ff00 */
[----:B------:R-:W-:Y:S02]  /*1ed0*/  FMUL.FTZ R57, R93, R112 ;  /* 0x000000705d397220 */ /* 0x000fe40000410000 */
[----:B------:R-:W-:Y:S02]  /*1ee0*/  FFMA.FTZ R54, R13, R88, R51 ;  /* 0x000000580d367223 */ /* 0x000fe40000010033 */
[----:B------:R-:W-:Y:S01]  /*1ef0*/  CS2R R50, SRZ ;  /* 0x0000000000327805 */ /* 0x000fe2000001ff00 */
[-C--:B------:R-:W-:Y:S02]  /*1f00*/  FMUL.FTZ R58, R123, R112.reuse ;  /* 0x000000707b3a7220 */ /* 0x080fe40000410000 */
[----:B------:R-:W-:Y:S02]  /*1f10*/  FFMA.FTZ R56, R14, R91, R54 ;  /* 0x0000005b0e387223 */ /* 0x000fe40000010036 */
[----:B------:R-:W-:-:S02]  /*1f20*/  FMUL.FTZ R54, R119, R112 ;  /* 0x0000007077367220 */ /* 0x000fc40000410000 */
[----:B------:R-:W-:Y:S02]  /*1f30*/  FFMA.FTZ R59, R15, R90, R56 ;  /* 0x0000005a0f3b7223 */ /* 0x000fe40000010038 */
[-C--:B------:R-:W-:Y:S02]  /*1f40*/  FMUL.FTZ R56, R121, R112.reuse ;  /* 0x0000007079387220 */ /* 0x080fe40000410000 */
[----:B------:R-:W-:Y:S02]  /*1f50*/  FFMA.FTZ R62, R16, R125, R59 ;  /* 0x0000007d103e7223 */ /* 0x000fe4000001003b */
[----:B------:R-:W-:Y:S02]  /*1f60*/  FMUL.FTZ R59, R95, R112 ;  /* 0x000000705f3b7220 */ /* 0x000fe40000410000 */
[----:B0-----:R-:W-:Y:S02]  /*1f70*/  FFMA.FTZ R73, R17, R92, R62 ;  /* 0x0000005c11497223 */ /* 0x001fe4000001003e */
        /* <DEDUP_REMOVED lines=46> */
.L_x_5988:
        /* <DEDUP_REMOVED lines=19> */
[----:B-1----:R1:W3:Y:S04]  /*2390*/  LDG.E.128 R76, [R28.64+0x400] ;  /* 0x000400041c4c7981 */ /* 0x0022e8000c1e1d00 */
[----:B------:R1:W4:Y:S04]  /*23a0*/  LDG.E.128 R20, [R28.64] ;  /* 0x000000041c147981 */ /* 0x000328000c1e1d00 */
        /* <DEDUP_REMOVED lines=25> */
[----:B------:R-:W-:-:S03]  /*2540*/  MOV R162, RZ ;  /* 0x000000ff00a27202 */ /* 0x000fc60000000f00 */
[----:B------:R-:W-:Y:S01]  /*2550*/  @!P1 IMAD.WIDE R160, R161, 0x8, R2 ;  /* 0x00000008a1a09825 */ /* 0x000fe200078e0202 */
[----:B------:R-:W-:Y:S03]  /*2560*/  BSSY B0, `(.L_x_5952) ;  /* 0x0000056000007945 */ /* 0x000fe60003800000 */
[----:B--2---:R-:W-:-:S04]  /*2570*/  FMUL.FTZ R164, R128, 1.4426950216293334961 ;  /* 0x3fb8aa3b80a47820 */ /* 0x004fc80000410000 */
[----:B------:R-:W-:-:S06]  /*2580*/  FMUL.FTZ R167, R85, R164 ;  /* 0x000000a455a77220 */ /* 0x000fcc0000410000 */
[----:B------:R-:W1:Y:S01]  /*2590*/  MUFU.EX2 R167, R167 ;  /* 0x000000a700a77308 */ /* 0x000e620000000800 */
[----:B---3--:R2:W-:Y:S04]  /*25a0*/  STS.128 [R105.X16+0x400], R76 ;  /* 0x0004004c69007388 */ /* 0x0085e8000000cc00 */
[----:B----4-:R-:W-:Y:S04]  /*25b0*/  STS.128 [R105.X16], R20 ;  /* 0x0000001469007388 */ /* 0x010fe8000000cc00 */
[----:B------:R-:W-:Y:S04]  /*25c0*/  STS.128 [R105.X16+0x200], R24 ;  /* 0x0002001869007388 */ /* 0x000fe8000000cc00 */
[----:B------:R3:W-:Y:S01]  /*25d0*/  STS.128 [R105.X16+0x600], R80 ;  /* 0x0006005069007388 */ /* 0x0007e2000000cc00 */
[----:B------:R-:W-:-:S06]  /*25e0*/  NOP ;  /* 0x0000000000007918 */ /* 0x000fcc0000000000 */
[-C--:B--2---:R-:W-:Y:S01]  /*25f0*/  FMUL.FTZ R76, R84, R164.reuse ;  /* 0x000000a4544c7220 */ /* 0x084fe20000410000 */
[----:B0-----:R-:W0:Y:S01]  /*2600*/  LDS.128 R28, [R0] ;  /* 0x00000000001c7984 */ /* 0x001e220000000c00 */
[----:B------:R-:W-:-:S03]  /*2610*/  FMUL.FTZ R77, R87, R164 ;  /* 0x000000a4574d7220 */ /* 0x000fc60000410000 */
[----:B------:R-:W2:Y:S01]  /*2620*/  LDS.128 R32, [R0+0x10] ;  /* 0x0000100000207984 */ /* 0x000ea20000000c00 */
[----:B------:R-:W4:Y:S03]  /*2630*/  MUFU.EX2 R76, R76 ;  /* 0x0000004c004c7308 */ /* 0x000f260000000800 */
[----:B------:R-:W0:Y:S01]  /*2640*/  LDS.128 R24, [R0+0x20] ;  /* 0x0000200000187984 */ /* 0x000e220000000c00 */
[----:B------:R-:W-:-:S03]  /*2650*/  FMUL.FTZ R78, R86, R164 ;  /* 0x000000a4564e7220 */ /* 0x000fc60000410000 */
[----:B------:R-:W0:Y:S04]  /*2660*/  LDS.128 R20, [R0+0x30] ;  /* 0x0000300000147984 */ /* 0x000e280000000c00 */
[----:B-1----:R4:W-:Y:S01]  /*2670*/  STS [R166+0x12c8], R167 ;  /* 0x0012c8a7a6007388 */ /* 0x0029e20000000800 */
[----:B------:R-:W1:Y:S03]  /*2680*/  MUFU.EX2 R77, R77 ;  /* 0x0000004d004d7308 */ /* 0x000e660000000800 */
[----:B------:R-:W-:Y:S01]  /*2690*/  BAR.SYNC.DEFER_BLOCKING 0x0 ;  /* 0x0000000000007b1d */ /* 0x000fe20000010000 */
[-C--:B------:R-:W-:Y:S02]  /*26a0*/  FMUL.FTZ R79, R129, R164.reuse ;  /* 0x000000a4814f7220 */ /* 0x080fe40000410000 */
[----:B---3--:R-:W-:-:S03]  /*26b0*/  FMUL.FTZ R80, R118, R164 ;  /* 0x000000a476507220 */ /* 0x008fc60000410000 */
[----:B------:R-:W3:Y:S01]  /*26c0*/  MUFU.EX2 R78, R78 ;  /* 0x0000004e004e7308 */ /* 0x000ee20000000800 */
[----:B------:R-:W-:Y:S02]  /*26d0*/  FMUL.FTZ R81, R131, R164 ;  /* 0x000000a483517220 */ /* 0x000fe40000410000 */
[----:B----4-:R-:W-:-:S05]  /*26e0*/  FMUL.FTZ R166, R167, R76 ;  /* 0x0000004ca7a67220 */ /* 0x010fca0000410000 */
[----:B------:R-:W4:Y:S01]  /*26f0*/  MUFU.EX2 R79, R79 ;  /* 0x0000004f004f7308 */ /* 0x000f220000000800 */
[----:B------:R-:W-:Y:S02]  /*2700*/  FMUL.FTZ R82, R120, R164 ;  /* 0x000000a478527220 */ /* 0x000fe40000410000 */
[----:B-1----:R-:W-:-:S05]  /*2710*/  FMUL.FTZ R165, R77, R166 ;  /* 0x000000a64da57220 */ /* 0x002fca0000410000 */
[----:B------:R-:W1:Y:S01]  /*2720*/  MUFU.EX2 R80, R80 ;  /* 0x0000005000507308 */ /* 0x000e620000000800 */
[----:B------:R-:W-:Y:S01]  /*2730*/  FMUL.FTZ R83, R133, R164 ;  /* 0x000000a485537220 */ /* 0x000fe20000410000 */
[----:B------:R0:W5:Y:S01]  /*2740*/  @!P1 LDG.E R162, [R160.64+0x4] ;  /* 0x00000404a0a29981 */ /* 0x000162000c1e1900 */
[----:B---3--:R-:W-:-:S05]  /*2750*/  FMUL.FTZ R166, R78, R165 ;  /* 0x000000a54ea67220 */ /* 0x008fca0000410000 */
[----:B------:R-:W3:Y:S01]  /*2760*/  MUFU.EX2 R81, R81 ;  /* 0x0000005100517308 */ /* 0x000ee20000000800 */
[----:B------:R-:W-:Y:S02]  /*2770*/  FFMA.FTZ R163, R152, R76, R151 ;  /* 0x0000004c98a37223 */ /* 0x000fe40000010097 */
[----:B0-----:R-:W-:-:S05]  /*2780*/  FMUL.FTZ R160, R122, R164 ;  /* 0x000000a47aa07220 */ /* 0x001fca0000410000 */
[----:B------:R-:W0:Y:S01]  /*2790*/  MUFU.EX2 R82, R82 ;  /* 0x0000005200527308 */ /* 0x000e220000000800 */
[----:B----4-:R-:W-:Y:S02]  /*27a0*/  FMUL.FTZ R169, R79, R166 ;  /* 0x000000a64fa97220 */ /* 0x010fe40000410000 */
[----:B------:R-:W-:Y:S02]  /*27b0*/  FFMA.FTZ R163, R77, R163, R150 ;  /* 0x000000a34da37223 */ /* 0x000fe40000010096 */
[----:B------:R-:W-:-:S03]  /*27c0*/  FMUL.FTZ R159, R135, R164 ;  /* 0x000000a4879f7220 */ /* 0x000fc60000410000 */
[----:B------:R-:W4:Y:S01]  /*27d0*/  MUFU.EX2 R83, R83 ;  /* 0x0000005300537308 */ /* 0x000f220000000800 */
[----:B-1----:R-:W-:Y:S02]  /*27e0*/  FMUL.FTZ R166, R80, R169 ;  /* 0x000000a950a67220 */ /* 0x002fe40000410000 */
[----:B------:R-:W-:Y:S02]  /*27f0*/  FFMA.FTZ R165, R78, R163, R149 ;  /* 0x000000a34ea57223 */ /* 0x000fe40000010095 */
[----:B------:R-:W-:-:S03]  /*2800*/  FMUL.FTZ R161, R124, R164 ;  /* 0x000000a47ca17220 */ /* 0x000fc60000410000 */
[----:B------:R-:W1:Y:S01]  /*2810*/  MUFU.EX2 R160, R160 ;  /* 0x000000a000a07308 */ /* 0x000e620000000800 */
[----:B---3--:R-:W-:Y:S02]  /*2820*/  FMUL.FTZ R169, R81, R166 ;  /* 0x000000a651a97220 */ /* 0x008fe40000410000 */
[----:B------:R-:W-:Y:S02]  /*2830*/  FFMA.FTZ R165, R79, R165, R148 ;  /* 0x000000a54fa57223 */ /* 0x000fe40000010094 */
[----:B------:R-:W-:-:S03]  /*2840*/  FMUL.FTZ R163, R137, R164 ;  /* 0x000000a489a37220 */ /* 0x000fc60000410000 */
[----:B------:R-:W3:Y:S01]  /*2850*/  MUFU.EX2 R159, R159 ;  /* 0x0000009f009f7308 */ /* 0x000ee20000000800 */
[----:B0-----:R-:W-:Y:S02]  /*2860*/  FMUL.FTZ R166, R82, R169 ;  /* 0x000000a952a67220 */ /* 0x001fe40000410000 */
[----:B------:R-:W-:Y:S02]  /*2870*/  FFMA.FTZ R168, R80, R165, R147 ;  /* 0x000000a550a87223 */ /* 0x000fe40000010093 */
[----:B------:R-:W-:-:S03]  /*2880*/  FMUL.FTZ R165, R126, R164 ;  /* 0x000000a47ea57220 */ /* 0x000fc60000410000 */
[----:B------:R-:W0:Y:S01]  /*2890*/  MUFU.EX2 R161, R161 ;  /* 0x000000a100a17308 */ /* 0x000e220000000800 */
[----:B----4-:R-:W-:Y:S02]  /*28a0*/  FMUL.FTZ R171, R83, R166 ;  /* 0x000000a653ab7220 */ /* 0x010fe40000410000 */
[----:B------:R-:W-:-:S05]  /*28b0*/  FMUL.FTZ R169, R139, R164 ;  /* 0x000000a48ba97220 */ /* 0x000fca0000410000 */
[----:B------:R-:W4:Y:S01]  /*28c0*/  MUFU.EX2 R163, R163 ;  /* 0x000000a300a37308 */ /* 0x000f220000000800 */
[----:B-1----:R-:W-:Y:S02]  /*28d0*/  FMUL.FTZ R166, R160, R171 ;  /* 0x000000aba0a67220 */ /* 0x002fe40000410000 */
[----:B------:R-:W-:-:S05]  /*28e0*/  FMUL.FTZ R171, R156, R164 ;  /* 0x000000a49cab7220 */ /* 0x000fca0000410000 */
[----:B------:R-:W1:Y:S01]  /*28f0*/  MUFU.EX2 R165, R165 ;  /* 0x000000a500a57308 */ /* 0x000e620000000800 */
[----:B---3--:R-:W-:-:S07]  /*2900*/  FMUL.FTZ R166, R159, R166 ;  /* 0x000000a69fa67220 */ /* 0x008fce0000410000 */
[----:B------:R-:W3:Y:S01]  /*2910*/  MUFU.EX2 R169, R169 ;  /* 0x000000a900a97308 */ /* 0x000ee20000000800 */
[----:B0-----:R-:W-:Y:S01]  /*2920*/  FMUL.FTZ R166, R161, R166 ;  /* 0x000000a6a1a67220 */ /* 0x001fe20000410000 */
[----:B------:R-:W-:-:S03]  /*2930*/  ISETP.NE.AND P1, PT, R106, 0x1f, PT ;  /* 0x0000001f6a00780c */ /* 0x000fc60003f25270 */
[----:B----4-:R-:W-:-:S03]  /*2940*/  FMUL.FTZ R166, R163, R166 ;  /* 0x000000a6a3a67220 */ /* 0x010fc60000410000 */
[----:B------:R-:W0:Y:S01]  /*2950*/  MUFU.EX2 R171, R171 ;  /* 0x000000ab00ab7308 */ /* 0x000e220000000800 */
[----:B-1----:R-:W-:-:S04]  /*2960*/  FMUL.FTZ R166, R165, R166 ;  /* 0x000000a6a5a67220 */ /* 0x002fc80000410000 */
[----:B---3--:R-:W-:Y:S02]  /*2970*/  FMUL.FTZ R166, R169, R166 ;  /* 0x000000a6a9a67220 */ /* 0x008fe40000410000 */
[----:B------:R-:W-:Y:S02]  /*2980*/  FFMA.FTZ R168, R81, R168, R146 ;  /* 0x000000a851a87223 */ /* 0x000fe40000010092 */
[----:B0-----:R-:W-:Y:S02]  /*2990*/  FMUL.FTZ R185, R171, R166 ;  /* 0x000000a6abb97220 */ /* 0x001fe40000410000 */
[----:B------:R0:W1:Y:S01]  /*29a0*/  @P1 LDS R166, [R106.X4+0x1acc] ;  /* 0x001acc006aa61984 */ /* 0x0000620000004800 */
        /* <DEDUP_REMOVED lines=9> */
[----:B------:R-:W-:Y:S05]  /*2a40*/  @P1 BRA `(.L_x_5953) ;  /* 0x0000007000001947 */ /* 0x000fea0003800000 */
[----:B0-2---:R-:W-:Y:S01]  /*2a50*/  ISETP.NE.AND P3, PT, R96, c[0x0][0x174], PT ;  /* 0x00005d0060007a0c */ /* 0x005fe20003f65270 */
[----:B-1----:R-:W-:-:S12]  /*2a60*/  HFMA2.MMA R166, -RZ, RZ, 1.875, 0 ;  /* 0x3f800000ffa67435 */ /* 0x002fd800000001ff */
[----:B------:R-:W-:-:S04]  /*2a70*/  @P3 LEA.HI R164, R96, R96, RZ, 0x1 ;  /* 0x0000006060a43211 */ /* 0x000fc800078f08ff */
[----:B------:R-:W-:-:S04]  /*2a80*/  @P3 LOP3.LUT R173, R164, 0xfffffe, RZ, 0xc0, !PT ;  /* 0x00fffffea4ad3812 */ /* 0x000fc800078ec0ff */
[----:B------:R-:W-:-:S04]  /*2a90*/  @P3 IADD3 R164, -R173, R96, RZ ;  /* 0x00000060ada43210 */ /* 0x000fc80007ffe1ff */
[----:B------:R-:W-:-:S05]  /*2aa0*/  @P3 LEA R164, R164, R155, 0x8 ;  /* 0x0000009ba4a43211 */ /* 0x000fca00078e40ff */
[----:B------:R0:W1:Y:S02]  /*2ab0*/  @P3 LDS R166, [R164.X4+0x12c8] ;  /* 0x0012c800a4a63984 */ /* 0x0000640000004800 */
.L_x_5953:
[----:B0-2---:R-:W-:Y:S05]  /*2ac0*/  BSYNC B0 ;  /* 0x0000000000007941 */ /* 0x005fea0003800000 */
.L_x_5952:
[----:B------:R-:W0:Y:S01]  /*2ad0*/  SHFL.UP PT, R168, R188, 0x1, RZ ;  /* 0x04200000bca87989 */ /* 0x000e2200000e00ff */
[----:B------:R-:W-:Y:S01]  /*2ae0*/  ISETP.GE.AND P3, PT, R105, 0x1, PT ;  /* 0x000000016900780c */ /* 0x000fe20003f66270 */
[C---:B-----5:R-:W-:Y:S01]  /*2af0*/  FMUL.FTZ R174, R157.reuse, R22 ;  /* 0x000000169dae7220 */ /* 0x060fe20000410000 */
[----:B------:R-:W-:Y:S01]  /*2b00*/  LOP3.LUT R194, R106, 0x1f, RZ, 0xc0, !PT ;  /* 0x0000001f6ac27812 */ /* 0x000fe200078ec0ff */
[----:B------:R-:W2:Y:S01]  /*2b10*/  SHFL.UP PT, R164, R185, 0x1, RZ ;  /* 0x04200000b9a47989 */ /* 0x000ea200000e00ff */
[C---:B------:R-:W-:Y:S01]  /*2b20*/  FMUL.FTZ R175, R157.reuse, R23 ;  /* 0x000000179daf7220 */ /* 0x040fe20000410000 */
[----:B------:R-:W-:Y:S01]  /*2b30*/  ISETP.GE.OR P0, PT, R96, c[0x0][0x174], P0 ;  /* 0x00005d0060007a0c */ /* 0x000fe20000706670 */
[----:B------:R-:W-:Y:S01]  /*2b40*/  FMUL.FTZ R173, R157, R21 ;  /* 0x000000159dad7220 */ /* 0x000fe20000410000 */
[----:B------:R-:W-:Y:S01]  /*2b50*/  ISETP.NE.AND P4, PT, R194, 0x1f, PT ;  /* 0x0000001fc200780c */ /* 0x000fe20003f85270 */
[----:B------:R-:W-:Y:S01]  /*2b60*/  FMUL.FTZ R174, R127, R174 ;  /* 0x000000ae7fae7220 */ /* 0x000fe20000410000 */
[----:B------:R-:W-:Y:S01]  /*2b70*/  ISETP.NE.AND P5, PT, R106, RZ, PT ;  /* 0x000000ff6a00720c */ /* 0x000fe20003fa5270 */
[----:B------:R-:W-:Y:S01]  /*2b80*/  FMUL.FTZ R175, R94, R175 ;  /* 0x000000af5eaf7220 */ /* 0x000fe20000410000 */
[----:B------:R-:W-:Y:S01]  /*2b90*/  IADD3 R205, R106, 0x20, RZ ;  /* 0x000000206acd7810 */ /* 0x000fe20007ffe0ff */
[----:B------:R-:W-:Y:S01]  /*2ba0*/  FMUL.FTZ R170, R157, R20 ;  /* 0x000000149daa7220 */ /* 0x000fe20000410000 */
[----:B------:R-:W-:Y:S01]  /*2bb0*/  BSSY B0, `(.L_x_5954) ;  /* 0x0000142000007945 */ /* 0x000fe20003800000 */
[----:B------:R-:W-:Y:S01]  /*2bc0*/  FMUL.FTZ R172, R92, R173 ;  /* 0x000000ad5cac7220 */ /* 0x000fe20000410000 */
[----:B------:R-:W-:Y:S01]  /*2bd0*/  LEA.HI.SX32 R205, R205, R106, 0x1b ;  /* 0x0000006acdcd7211 */ /* 0x000fe200078fdaff */
[----:B------:R-:W-:-:S02]  /*2be0*/  FMUL.FTZ R173, R157, R27 ;  /* 0x0000001b9dad7220 */ /* 0x000fc40000410000 */
[----:B------:R-:W-:Y:S02]  /*2bf0*/  FMUL.FTZ R170, R125, R170 ;  /* 0x000000aa7daa7220 */ /* 0x000fe40000410000 */
[----:B-1----:R-:W-:Y:S02]  /*2c00*/  FMUL.FTZ R176, R171, R166 ;  /* 0x000000a6abb07220 */ /* 0x002fe40000410000 */
[----:B------:R-:W-:Y:S02]  /*2c10*/  FMUL.FTZ R182, R157, R24 ;  /* 0x000000189db67220 */ /* 0x000fe40000410000 */
[----:B0-----:R-:W-:Y:S02]  /*2c20*/  @P3 FFMA.FTZ R188, R185, R168, R188 ;  /* 0x000000a8b9bc3223 */ /* 0x001fe400000100bc */
[----:B------:R-:W-:Y:S02]  /*2c30*/  FMUL.FTZ R176, R169, R176 ;  /* 0x000000b0a9b07220 */ /* 0x000fe40000410000 */
[----:B--2---:R-:W-:Y:S01]  /*2c40*/  @P3 FMUL.FTZ R185, R185, R164 ;  /* 0x000000a4b9b93220 */ /* 0x004fe20000410000 */
[----:B------:R-:W0:Y:S01]  /*2c50*/  SHFL.UP PT, R168, R188, 0x2, RZ ;  /* 0x04400000bca87989 */ /* 0x000e2200000e00ff */
[----:B------:R-:W-:Y:S01]  /*2c60*/  ISETP.GE.AND P3, PT, R105, 0x2, PT ;  /* 0x000000026900780c */ /* 0x000fe20003f66270 */
[----:B------:R-:W-:-:S02]  /*2c70*/  FMUL.FTZ R178, R165, R176 ;  /* 0x000000b0a5b27220 */ /* 0x000fc40000410000 */
[----:B------:R-:W1:Y:S01]  /*2c80*/  SHFL.UP PT, R164, R185, 0x2, RZ ;  /* 0x04400000b9a47989 */ /* 0x000e6200000e00ff */
[----:B------:R-:W-:Y:S02]  /*2c90*/  FMUL.FTZ R180, R157, R32 ;  /* 0x000000209db47220 */ /* 0x000fe40000410000 */
[----:B------:R-:W-:Y:S02]  /*2ca0*/  FMUL.FTZ R184, R163, R178 ;  /* 0x000000b2a3b87220 */ /* 0x000fe40000410000 */
[C---:B------:R-:W-:Y:S02]  /*2cb0*/  FMUL.FTZ R178, R157.reuse, R35 ;  /* 0x000000239db27220 */ /* 0x040fe40000410000 */
[----:B------:R-:W-:Y:S02]  /*2cc0*/  FMUL.FTZ R181, R157, R31 ;  /* 0x0000001f9db57220 */ /* 0x000fe40000410000 */
[----:B------:R-:W-:Y:S02]  /*2cd0*/  FMUL.FTZ R178, R95, R178 ;  /* 0x000000b25fb27220 */ /* 0x000fe40000410000 */
[----:B------:R-:W-:-:S02]  /*2ce0*/  IMAD R197, R144, c[0x0][0x2c0], RZ ;  /* 0x0000b00090c57a24 */ /* 0x000fc400078e02ff */
[----:B0-----:R-:W-:Y:S02]  /*2cf0*/  @P3 FFMA.FTZ R188, R185, R168, R188 ;  /* 0x000000a8b9bc3223 */ /* 0x001fe400000100bc */
[----:B------:R-:W-:Y:S02]  /*2d00*/  FMUL.FTZ R168, R157, R26 ;  /* 0x0000001a9da87220 */ /* 0x000fe40000410000 */
[----:B-1----:R-:W-:Y:S01]  /*2d10*/  @P3 FMUL.FTZ R185, R185, R164 ;  /* 0x000000a4b9b93220 */ /* 0x002fe20000410000 */
[----:B------:R-:W0:Y:S01]  /*2d20*/  SHFL.UP PT, R187, R188, 0x4, RZ ;  /* 0x04800000bcbb7989 */ /* 0x000e2200000e00ff */
[----:B------:R-:W-:Y:S01]  /*2d30*/  FFMA.FTZ R164, R171, R175, R174 ;  /* 0x000000afaba47223 */ /* 0x000fe200000100ae */
[----:B------:R-:W-:Y:S01]  /*2d40*/  ISETP.GE.AND P3, PT, R105, 0x4, PT ;  /* 0x000000046900780c */ /* 0x000fe20003f66270 */
[----:B------:R-:W-:Y:S01]  /*2d50*/  FMUL.FTZ R168, R91, R168 ;  /* 0x000000a85ba87220 */ /* 0x000fe20000410000 */
[----:B------:R-:W1:Y:S01]  /*2d60*/  SHFL.UP PT, R190, R185, 0x4, RZ ;  /* 0x04800000b9be7989 */ /* 0x000e6200000e00ff */
        /* <DEDUP_REMOVED lines=19> */
[C---:B------:R-:W-:Y:S02]  /*2ea0*/  FFMA.FTZ R182, R82.reuse, R183, R177 ;  /* 0x000000b752b67223 */ /* 0x040fe400000100b1 */
[----:B------:R-:W-:Y:S02]  /*2eb0*/  FMUL.FTZ R183, R83, R184 ;  /* 0x000000b853b77220 */ /* 0x000fe40000410000 */
[C---:B------:R-:W-:Y:S02]  /*2ec0*/  FFMA.FTZ R189, R81.reuse, R182, R180 ;  /* 0x000000b651bd7223 */ /* 0x040fe400000100b4 */
[----:B------:R-:W-:Y:S02]  /*2ed0*/  FMUL.FTZ R186, R82, R183 ;  /* 0x000000b752ba7220 */ /* 0x000fe40000410000 */
[----:B------:R-:W-:Y:S02]  /*2ee0*/  FFMA.FTZ R191, R80, R189, R179 ;  /* 0x000000bd50bf7223 */ /* 0x000fe400000100b3 */
[----:B------:R-:W-:-:S02]  /*2ef0*/  FMUL.FTZ R189, R81, R186 ;  /* 0x000000ba51bd7220 */ /* 0x000fc40000410000 */
[C---:B------:R-:W-:Y:S02]  /*2f00*/  FMUL.FTZ R184, R157.reuse, R30 ;  /* 0x0000001e9db87220 */ /* 0x040fe40000410000 */
        /* <DEDUP_REMOVED lines=11> */
[C---:B------:R-:W-:Y:S02]  /*2fc0*/  FFMA.FTZ R191, R77.reuse, R191, R184 ;  /* 0x000000bf4dbf7223 */ /* 0x040fe400000100b8 */
[----:B------:R-:W-:Y:S02]  /*2fd0*/  FMUL.FTZ R193, R77, R186 ;  /* 0x000000ba4dc17220 */ /* 0x000fe40000410000 */
[C---:B0-----:R-:W-:Y:S02]  /*2fe0*/  @P3 FFMA.FTZ R188, R185.reuse, R187, R188 ;  /* 0x000000bbb9bc3223 */ /* 0x041fe400000100bc */
[----:B-1----:R-:W-:Y:S01]  /*2ff0*/  @P3 FMUL.FTZ R185, R185, R190 ;  /* 0x000000beb9b93220 */ /* 0x002fe20000410000 */
[----:B------:R-:W-:Y:S01]  /*3000*/  ISETP.GE.AND P3, PT, R105, 0x8, PT ;  /* 0x000000086900780c */ /* 0x000fe20003f66270 */
[C---:B------:R-:W-:Y:S01]  /*3010*/  FFMA.FTZ R192, R76.reuse, R191, R183 ;  /* 0x000000bf4cc07223 */ /* 0x040fe200000100b7 */
[----:B------:R-:W0:Y:S01]  /*3020*/  SHFL.UP PT, R187, R188, 0x8, RZ ;  /* 0x05000000bcbb7989 */ /* 0x000e2200000e00ff */
[----:B------:R-:W-:-:S03]  /*3030*/  FMUL.FTZ R193, R76, R193 ;  /* 0x000000c14cc17220 */ /* 0x000fc60000410000 */
[----:B------:R-:W1:Y:S04]  /*3040*/  SHFL.UP PT, R186, R185, 0x8, RZ ;  /* 0x05000000b9ba7989 */ /* 0x000e6800000e00ff */
[----:B------:R-:W2:Y:S04]  /*3050*/  SHFL.DOWN PT, R189, R192, 0x1, 0x1f ;  /* 0x08201f00c0bd7f89 */ /* 0x000ea800000e0000 */
[----:B------:R-:W3:Y:S04]  /*3060*/  SHFL.DOWN PT, R190, R193, 0x1, 0x1f ;  /* 0x08201f00c1be7f89 */ /* 0x000ee800000e0000 */
[----:B------:R-:W-:Y:S01]  /*3070*/  SHFL.IDX PT, R191, R162, RZ, 0x1f ;  /* 0x00001fffa2bf7589 */ /* 0x000fe200000e0000 */
        /* <DEDUP_REMOVED lines=11> */
[----:B-1----:R-:W-:Y:S01]  /*3130*/  @P3 FMUL.FTZ R185, R185, R186 ;  /* 0x000000bab9b93220 */ /* 0x002fe20000410000 */
[----:B------:R-:W-:-:S03]  /*3140*/  ISETP.GE.U32.AND P3, PT, R194, 0x1c, PT ;  /* 0x0000001cc200780c */ /* 0x000fc60003f66070 */
[----:B------:R-:W-:Y:S02]  /*3150*/  SHFL.UP PT, R188, R188, 0x1, RZ ;  /* 0x04200000bcbc7989 */ /* 0x000fe400000e00ff */
[C---:B--2---:R-:W-:Y:S02]  /*3160*/  @!P4 FFMA.FTZ R192, R193.reuse, R189, R192 ;  /* 0x000000bdc1c0c223 */ /* 0x044fe400000100c0 */
[----:B------:R-:W0:Y:S01]  /*3170*/  SHFL.UP PT, R185, R185, 0x1, RZ ;  /* 0x04200000b9b97989 */ /* 0x000e2200000e00ff */
[----:B---3--:R-:W-:-:S03]  /*3180*/  @!P4 FMUL.FTZ R193, R193, R190 ;  /* 0x000000bec1c1c220 */ /* 0x008fc60000410000 */
[----:B------:R-:W1:Y:S04]  /*3190*/  SHFL.DOWN PT, R187, R192, 0x4, 0x1f ;  /* 0x08801f00c0bb7f89 */ /* 0x000e6800000e0000 */
[----:B------:R-:W2:Y:S01]  /*31a0*/  SHFL.DOWN PT, R186, R193, 0x4, 0x1f ;  /* 0x08801f00c1ba7f89 */ /* 0x000ea200000e0000 */
[----:B0-----:R-:W-:Y:S01]  /*31b0*/  @P2 FFMA.FTZ R191, R185, R191, R188 ;  /* 0x000000bfb9bf2223 */ /* 0x001fe200000100bc */
[----:B------:R-:W-:Y:S01]  /*31c0*/  ISETP.GE.U32.AND P2, PT, R194, 0x18, PT ;  /* 0x00000018c200780c */ /* 0x000fe20003f46070 */
[----:B-1----:R-:W-:Y:S02]  /*31d0*/  @!P3 FFMA.FTZ R192, R193, R187, R192 ;  /* 0x000000bbc1c0b223 */ /* 0x002fe400000100c0 */
[----:B------:R-:W-:Y:S02]  /*31e0*/  FFMA.FTZ R191, R167, R191, R152 ;  /* 0x000000bfa7bf7223 */ /* 0x000fe40000010098 */
[----:B--2---:R-:W-:Y:S01]  /*31f0*/  @!P3 FMUL.FTZ R193, R193, R186 ;  /* 0x000000bac1c1b220 */ /* 0x004fe20000410000 */
[----:B------:R-:W0:Y:S01]  /*3200*/  SHFL.DOWN PT, R167, R192, 0x8, 0x1f ;  /* 0x09001f00c0a77f89 */ /* 0x000e2200000e0000 */
[----:B------:R-:W-:-:S02]  /*3210*/  FFMA.FTZ R186, R76, R191, R151 ;  /* 0x000000bf4cba7223 */ /* 0x000fc40000010097 */
[----:B------:R-:W-:Y:S01]  /*3220*/  FMUL.FTZ R28, R28, R191 ;  /* 0x000000bf1c1c7220 */ /* 0x000fe20000410000 */
[----:B------:R-:W1:Y:S01]  /*3230*/  SHFL.DOWN PT, R162, R193, 0x8, 0x1f ;  /* 0x09001f00c1a27f89 */ /* 0x000e6200000e0000 */
[----:B------:R-:W-:Y:S02]  /*3240*/  FMUL.FTZ R185, R29, R186 ;  /* 0x000000ba1db97220 */ /* 0x000fe40000410000 */
[----:B------:R-:W-:Y:S01]  /*3250*/  FFMA.FTZ R29, R117, R28, RZ ;  /* 0x0000001c751d7223 */ /* 0x000fe200000100ff */
[----:B------:R-:W-:Y:S01]  /*3260*/  HFMA2.MMA R28, -RZ, RZ, 1.875, 0 ;  /* 0x3f800000ff1c7435 */ /* 0x000fe200000001ff */
[----:B------:R-:W-:Y:S02]  /*3270*/  FFMA.FTZ R189, R77, R186, R150 ;  /* 0x000000ba4dbd7223 */ /* 0x000fe40000010096 */
[----:B------:R-:W-:Y:S01]  /*3280*/  FFMA.FTZ R190, R114, R185, R29 ;  /* 0x000000b972be7223 */ /* 0x000fe2000001001d */
[----:B------:R-:W-:Y:S01]  /*3290*/  MOV R29, RZ ;  /* 0x000000ff001d7202 */ /* 0x000fe20000000f00 */
[----:B------:R-:W-:-:S02]  /*32a0*/  FMUL.FTZ R30, R30, R189 ;  /* 0x000000bd1e1e7220 */ /* 0x000fc40000410000 */
[----:B------:R-:W-:Y:S02]  /*32b0*/  FFMA.FTZ R188, R78, R189, R149 ;  /* 0x000000bd4ebc7223 */ /* 0x000fe40000010095 */
[----:B------:R-:W-:Y:S01]  /*32c0*/  FFMA.FTZ R187, R119, R30, R190 ;  /* 0x0000001e77bb7223 */ /* 0x000fe200000100be */
[----:B------:R-:W-:Y:S01]  /*32d0*/  @!P0 LDS.64 R28, [R155.X8+0x1b48] ;  /* 0x001b48009b1c8984 */ /* 0x000fe20000008a00 */
[-C--:B------:R-:W-:Y:S01]  /*32e0*/  FMUL.FTZ R31, R31, R188.reuse ;  /* 0x000000bc1f1f7220 */ /* 0x080fe20000410000 */
[----:B------:R-:W-:Y:S01]  /*32f0*/  ISETP.GE.U32.AND P0, PT, R194, 0x10, PT ;  /* 0x00000010c200780c */ /* 0x000fe20003f06070 */
[----:B------:R-:W-:Y:S01]  /*3300*/  FFMA.FTZ R185, R79, R188, R148 ;  /* 0x000000bc4fb97223 */ /* 0x000fe20000010094 */
[----:B------:R-:W-:Y:S01]  /*3310*/  SHF.L.U64.HI R194, R154, 0x2, R153 ;  /* 0x000000029ac27819 */ /* 0x000fe20000010299 */
[----:B------:R-:W-:Y:S01]  /*3320*/  FFMA.FTZ R30, R116, R31, R187 ;  /* 0x0000001f741e7223 */ /* 0x000fe200000100bb */
[----:B------:R-:W-:Y:S01]  /*3330*/  HFMA2.MMA R31, -RZ, RZ, 0, 0 ;  /* 0x00000000ff1f7435 */ /* 0x000fe200000001ff */
        /* <DEDUP_REMOVED lines=10> */
[-C--:B------:R-:W-:Y:S02]  /*33e0*/  FMUL.FTZ R34, R34, R167.reuse ;  /* 0x000000a722227220 */ /* 0x080fe40000410000 */
[----:B------:R-:W-:Y:S02]  /*33f0*/  FFMA.FTZ R32, R82, R167, R143 ;  /* 0x000000a752207223 */ /* 0x000fe4000001008f */
[----:B------:R-:W-:Y:S02]  /*3400*/  FFMA.FTZ R30, R123, R34, R30 ;  /* 0x000000227b1e7223 */ /* 0x000fe4000001001e */
[-C--:B------:R-:W-:Y:S02]  /*3410*/  FMUL.FTZ R35, R35, R32.reuse ;  /* 0x0000002023237220 */ /* 0x080fe40000410000 */
[----:B------:R-:W-:-:S02]  /*3420*/  FFMA.FTZ R33, R83, R32, R142 ;  /* 0x0000002053217223 */ /* 0x000fc4000001008e */
[----:B------:R-:W-:Y:S01]  /*3430*/  FFMA.FTZ R34, R95, R35, R30 ;  /* 0x000000235f227223 */ /* 0x000fe2000001001e */
[----:B------:R-:W-:Y:S01]  /*3440*/  MOV R30, R106 ;  /* 0x0000006a001e7202 */ /* 0x000fe20000000f00 */
[----:B------:R-:W-:Y:S02]  /*3450*/  IMAD R35, R145, c[0x0][0x2b8], RZ ;  /* 0x0000ae0091237a24 */ /* 0x000fe400078e02ff */
[----:B------:R-:W-:Y:S02]  /*3460*/  FMUL.FTZ R24, R24, R33 ;  /* 0x0000002118187220 */ /* 0x000fe40000410000 */
[----:B------:R-:W-:-:S04]  /*3470*/  IMAD.WIDE.U32 R30, R110, c[0x0][0x2b8], R30 ;  /* 0x0000ae006e1e7a25 */ /* 0x000fc800078e001e */
[----:B------:R-:W-:Y:S02]  /*3480*/  IMAD R195, R110, c[0x0][0x2bc], R35 ;  /* 0x0000af006ec37a24 */ /* 0x000fe400078e0223 */
[C---:B0-----:R-:W-:Y:S02]  /*3490*/  @!P0 FFMA.FTZ R192, R193.reuse, R187, R192 ;  /* 0x000000bbc1c08223 */ /* 0x041fe400000100c0 */
[----:B-1----:R-:W-:Y:S01]  /*34a0*/  @!P0 FMUL.FTZ R193, R193, R190 ;  /* 0x000000bec1c18220 */ /* 0x002fe20000410000 */
[----:B------:R-:W-:Y:S01]  /*34b0*/  IADD3 R31, R31, R195, RZ ;  /* 0x000000c31f1f7210 */ /* 0x000fe20007ffe0ff */
[----:B------:R-:W-:Y:S01]  /*34c0*/  FFMA.FTZ R35, R89, R24, R34 ;  /* 0x0000001859237223 */ /* 0x000fe20000010022 */
[----:B------:R-:W-:Y:S01]  /*34d0*/  SHFL.IDX PT, R195, R29, RZ, 0x1f ;  /* 0x00001fff1dc37589 */ /* 0x000fe200000e0000 */
[----:B------:R-:W-:Y:S02]  /*34e0*/  FFMA.FTZ R34, R160, R33, R141 ;  /* 0x00000021a0227223 */ /* 0x000fe4000001008d */
[----:B------:R-:W-:Y:S01]  /*34f0*/  IMAD R196, R194, c[0x0][0x2d0], RZ ;  /* 0x0000b400c2c47a24 */ /* 0x000fe200078e02ff */
[----:B------:R-:W-:Y:S01]  /*3500*/  SHFL.DOWN PT, R199, R192, 0x1, 0x1f ;  /* 0x08201f00c0c77f89 */ /* 0x000fe200000e0000 */
[----:B------:R-:W-:-:S02]  /*3510*/  FMUL.FTZ R25, R25, R34 ;  /* 0x0000002219197220 */ /* 0x000fc40000410000 */
[----:B------:R-:W-:Y:S01]  /*3520*/  FFMA.FTZ R187, R159, R34, R140 ;  /* 0x000000229fbb7223 */ /* 0x000fe2000001008c */
[----:B------:R-:W0:Y:S01]  /*3530*/  SHFL.DOWN PT, R198, R193, 0x1, 0x1f ;  /* 0x08201f00c1c67f89 */ /* 0x000e2200000e0000 */
[----:B------:R-:W-:Y:S02]  /*3540*/  FFMA.FTZ R190, R88, R25, R35 ;  /* 0x0000001958be7223 */ /* 0x000fe40000010023 */
[C---:B------:R-:W-:Y:S01]  /*3550*/  IMAD.WIDE.U32 R24, R108.reuse, c[0x0][0x2c0], R30 ;  /* 0x0000b0006c187a25 */ /* 0x040fe200078e001e */
[----:B------:R1:W-:Y:S03]  /*3560*/  SHFL.IDX PT, R194, R193, RZ, 0x1f ;  /* 0x00001fffc1c27589 */ /* 0x0003e600000e0000 */
[----:B------:R-:W-:Y:S01]  /*3570*/  IMAD R35, R108, c[0x0][0x2c4], R197 ;  /* 0x0000b1006c237a24 */ /* 0x000fe200078e02c5 */
[----:B------:R-:W-:Y:S01]  /*3580*/  LEA R197, P0, R24, c[0x0][0x320], 0x2 ;  /* 0x0000c80018c57a11 */ /* 0x000fe200078010ff */
[-C--:B------:R-:W-:Y:S01]  /*3590*/  FMUL.FTZ R26, R26, R187.reuse ;  /* 0x000000bb1a1a7220 */ /* 0x080fe20000410000 */
[----:B------:R-:W2:Y:S01]  /*35a0*/  SHFL.IDX PT, R192, R192, RZ, 0x1f ;  /* 0x00001fffc0c07589 */ /* 0x000ea200000e0000 */
[----:B------:R-:W-:Y:S01]  /*35b0*/  FFMA.FTZ R30, R161, R187, R138 ;  /* 0x000000bba11e7223 */ /* 0x000fe2000001008a */
[----:B------:R-:W-:Y:S01]  /*35c0*/  IADD3 R35, R25, R35, RZ ;  /* 0x0000002319237210 */ /* 0x000fe20007ffe0ff */
[----:B------:R-:W-:Y:S01]  /*35d0*/  FFMA.FTZ R31, R91, R26, R190 ;  /* 0x0000001a5b1f7223 */ /* 0x000fe200000100be */
[----:B------:R-:W-:Y:S01]  /*35e0*/  LEA R26, P2, R68, R197, 0x2 ;  /* 0x000000c5441a7211 */ /* 0x000fe200078410ff */
[-C--:B------:R-:W-:Y:S01]  /*35f0*/  FMUL.FTZ R27, R27, R30.reuse ;  /* 0x0000001e1b1b7220 */ /* 0x080fe20000410000 */
[----:B------:R-:W-:Y:S01]  /*3600*/  LEA.HI.X R25, R24, c[0x0][0x324], R35, 0x2, P0 ;  /* 0x0000c90018197a11 */ /* 0x000fe200000f1423 */
[----:B------:R-:W-:Y:S01]  /*3610*/  FADD.FTZ R203, -R141, R34 ;  /* 0x000000228dcb7221 */ /* 0x000fe20000010100 */
[----:B------:R-:W-:Y:S01]  /*3620*/  SHF.L.U32 R197, R154, 0x2, RZ ;  /* 0x000000029ac57819 */ /* 0x000fe200000006ff */
[----:B------:R-:W-:Y:S01]  /*3630*/  FFMA.FTZ R190, R90, R27, R31 ;  /* 0x0000001b5abe7223 */ /* 0x000fe2000001001f */
[----:B------:R-:W-:Y:S01]  /*3640*/  LEA.HI.X R27, R68, R25, R69, 0x2, P2 ;  /* 0x00000019441b7211 */ /* 0x000fe200010f1445 */
[----:B------:R-:W-:-:S02]  /*3650*/  FFMA.FTZ R31, R163, R30, R136 ;  /* 0x0000001ea31f7223 */ /* 0x000fc40000010088 */
[C---:B------:R-:W-:Y:S02]  /*3660*/  IMAD R25, R197.reuse, c[0x0][0x2d4], R196 ;  /* 0x0000b500c5197a24 */ /* 0x040fe400078e02c4 */
[----:B0-----:R-:W-:Y:S02]  /*3670*/  @P1 FFMA.FTZ R195, R198, R195, R199 ;  /* 0x000000c3c6c31223 */ /* 0x001fe400000100c7 */
[----:B------:R-:W-:Y:S02]  /*3680*/  FMUL.FTZ R20, R20, R31 ;  /* 0x0000001f14147220 */ /* 0x000fe40000410000 */
[----:B------:R-:W-:-:S04]  /*3690*/  IMAD.WIDE.U32 R26, R197, c[0x0][0x2d0], R26 ;  /* 0x0000b400c51a7a25 */ /* 0x000fc800078e001a */
[----:B------:R-:W-:Y:S01]  /*36a0*/  FFMA.FTZ R175, R195, R166, R175 ;  /* 0x000000a6c3af7223 */ /* 0x000fe200000100af */
[----:B------:R-:W-:Y:S01]  /*36b0*/  IADD3 R25, R27, R25, RZ ;  /* 0x000000191b197210 */ /* 0x000fe20007ffe0ff */
[----:B------:R-:W-:Y:S01]  /*36c0*/  FFMA.FTZ R197, R125, R20, R190 ;  /* 0x000000147dc57223 */ /* 0x000fe200000100be */
[----:B------:R-:W-:Y:S01]  /*36d0*/  IADD3 R195, P2, R68, -0x200, RZ ;  /* 0xfffffe0044c37810 */ /* 0x000fe20007f5e0ff */
[----:B------:R-:W-:Y:S02]  /*36e0*/  FFMA.FTZ R190, R165, R31, R134 ;  /* 0x0000001fa5be7223 */ /* 0x000fe40000010086 */
[----:B------:R-:W-:Y:S01]  /*36f0*/  FFMA.FTZ R27, R171, R175, R174 ;  /* 0x000000afab1b7223 */ /* 0x000fe200000100ae */
[----:B------:R-:W-:Y:S01]  /*3700*/  IADD3 R20, P3, R195, R24, RZ ;  /* 0x00000018c3147210 */ /* 0x000fe20007f7e0ff */
[C---:B-1----:R-:W-:Y:S01]  /*3710*/  FFMA.FTZ R193, R169.reuse, R190, R132 ;  /* 0x000000bea9c17223 */ /* 0x042fe20000010084 */
[----:B------:R-:W-:Y:S01]  /*3720*/  MOV R24, R26 ;  /* 0x0000001a00187202 */ /* 0x000fe20000000f00 */
[----:B------:R-:W-:-:S02]  /*3730*/  FFMA.FTZ R169, R169, R27, R172 ;  /* 0x0000001ba9a97223 */ /* 0x000fc400000100ac */
[----:B------:R-:W-:Y:S02]  /*3740*/  FMUL.FTZ R21, R21, R190 ;  /* 0x000000be15157220 */ /* 0x000fe40000410000 */
[----:B------:R-:W-:Y:S02]  /*3750*/  FFMA.FTZ R165, R165, R169, R170 ;  /* 0x000000a9a5a57223 */ /* 0x000fe400000100aa */
[----:B------:R-:W-:Y:S02]  /*3760*/  FFMA.FTZ R166, R92, R21, R197 ;  /* 0x000000155ca67223 */ /* 0x000fe400000100c5 */
[----:B------:R-:W-:Y:S02]  /*3770*/  FFMA.FTZ R163, R163, R165, R164 ;  /* 0x000000a5a3a37223 */ /* 0x000fe400000100a4 */
[----:B------:R-:W-:Y:S02]  /*3780*/  FMUL.FTZ R21, R22, R193 ;  /* 0x000000c116157220 */ /* 0x000fe40000410000 */
[----:B------:R-:W-:-:S02]  /*3790*/  FFMA.FTZ R161, R161, R163, R168 ;  /* 0x000000a3a1a17223 */ /* 0x000fc400000100a8 */
[----:B------:R-:W-:Y:S01]  /*37a0*/  FFMA.FTZ R166, R127, R21, R166 ;  /* 0x000000157fa67223 */ /* 0x000fe200000100a6 */
[----:B------:R-:W-:Y:S01]  /*37b0*/  P2R R21, PR, RZ, 0x20 ;  /* 0x00000020ff157803 */ /* 0x000fe20000000000 */
[----:B------:R-:W-:Y:S01]  /*37c0*/  FFMA.FTZ R159, R159, R161, R176 ;  /* 0x000000a19f9f7223 */ /* 0x000fe200000100b0 */
[----:B------:R-:W-:Y:S01]  /*37d0*/  SHF.L.U32 R21, R106, 0x4, RZ ;  /* 0x000000046a157819 */ /* 0x000fe200000006ff */
[----:B--2---:R-:W-:Y:S02]  /*37e0*/  FFMA.FTZ R29, R194, R29, R192 ;  /* 0x0000001dc21d7223 */ /* 0x004fe400000100c0 */
[----:B------:R-:W-:Y:S01]  /*37f0*/  FFMA.FTZ R173, R160, R159, R173 ;  /* 0x0000009fa0ad7223 */ /* 0x000fe200000100ad */
[----:B------:R-:W-:Y:S01]  /*3800*/  LEA.HI.SX32 R201, R21, R21, 0x1b ;  /* 0x0000001515c97211 */ /* 0x000fe200078fdaff */
[----:B------:R-:W-:Y:S02]  /*3810*/  FMUL.FTZ R28, R194, R28 ;  /* 0x0000001cc21c7220 */ /* 0x000fe40000410000 */
[----:B------:R-:W-:-:S02]  /*3820*/  FFMA.FTZ R83, R83, R173, R178 ;  /* 0x000000ad53537223 */ /* 0x000fc400000100b2 */
[----:B------:R-:W-:Y:S01]  /*3830*/  FFMA.FTZ R22, R171, R193, R130 ;  /* 0x000000c1ab167223 */ /* 0x000fe20000010082 */
[----:B------:R0:W-:Y:S01]  /*3840*/  @!P5 STS.64 [R155.X8+0x1b48], R28 ;  /* 0x001b481c9b00d388 */ /* 0x0001e20000008a00 */
[----:B------:R-:W-:Y:S02]  /*3850*/  FFMA.FTZ R177, R82, R83, R177 ;  /* 0x0000005352b17223 */ /* 0x000fe400000100b1 */
[----:B------:R-:W-:Y:S02]  /*3860*/  FMUL.FTZ R164, R157, R189 ;  /* 0x000000bd9da47220 */ /* 0x000fe40000410000 */
[----:B------:R-:W-:Y:S01]  /*3870*/  FFMA.FTZ R81, R81, R177, R180 ;  /* 0x000000b151517223 */ /* 0x000fe200000100b4 */
[----:B------:R-:W-:Y:S01]  /*3880*/  IADD3 R180, -R195, c[0x0][0x168], -R106 ;  /* 0x00005a00c3b47a10 */ /* 0x000fe20007ffe96a */
[----:B------:R-:W-:Y:S02]  /*3890*/  FMUL.FTZ R23, R23, R22 ;  /* 0x0000001617177220 */ /* 0x000fe40000410000 */
[----:B------:R-:W-:Y:S01]  /*38a0*/  FFMA.FTZ R179, R80, R81, R179 ;  /* 0x0000005150b37223 */ /* 0x000fe200000100b3 */
[C---:B------:R-:W-:Y:S01]  /*38b0*/  ISETP.GE.AND P0, PT, R180.reuse, 0x1, PT ;  /* 0x00000001b400780c */ /* 0x040fe20003f06270 */
[----:B------:R-:W-:Y:S01]  /*38c0*/  FMUL.FTZ R164, R119, R164 ;  /* 0x000000a477a47220 */ /* 0x000fe20000410000 */
[----:B------:R-:W-:Y:S01]  /*38d0*/  ISETP.GE.AND P1, PT, R180, 0x21, PT ;  /* 0x00000021b400780c */ /* 0x000fe20003f26270 */
[----:B------:R-:W-:-:S02]  /*38e0*/  FMUL.FTZ R26, R157, R191 ;  /* 0x000000bf9d1a7220 */ /* 0x000fc40000410000 */
[----:B0-----:R-:W-:Y:S01]  /*38f0*/  FMUL.FTZ R28, R157, R162 ;  /* 0x000000a29d1c7220 */ /* 0x001fe20000410000 */
[----:B------:R0:W-:Y:S01]  /*3900*/  STS [R201.X4+0x858], R164 ;  /* 0x000858a4c9007388 */ /* 0x0001e20000004800 */
[----:B------:R-:W-:Y:S02]  /*3910*/  FFMA.FTZ R79, R79, R179, R182 ;  /* 0x000000b34f4f7223 */ /* 0x000fe400000100b6 */
[----:B------:R-:W-:Y:S02]  /*3920*/  FMUL.FTZ R171, R94, R23 ;  /* 0x000000175eab7220 */ /* 0x000fe40000410000 */
[----:B------:R-:W-:Y:S02]  /*3930*/  FMUL.FTZ R23, R157, R186 ;  /* 0x000000ba9d177220 */ /* 0x000fe40000410000 */
[----:B------:R-:W-:Y:S02]  /*3940*/  FMUL.FTZ R21, R117, R26 ;  /* 0x0000001a75157220 */ /* 0x000fe40000410000 */
[----:B------:R-:W-:-:S02]  /*3950*/  FMUL.FTZ R28, R93, R28 ;  /* 0x0000001c5d1c7220 */ /* 0x000fc40000410000 */
[----:B------:R-:W-:Y:S01]  /*3960*/  FFMA.FTZ R181, R78, R79, R181 ;  /* 0x0000004f4eb57223 */ /* 0x000fe200000100b5 */
[----:B------:R1:W-:Y:S01]  /*3970*/  STS [R201.X4+0x850], R21 ;  /* 0x00085015c9007388 */ /* 0x0003e20000004800 */
[C---:B0-----:R-:W-:Y:S02]  /*3980*/  FMUL.FTZ R164, R157.reuse, R33 ;  /* 0x000000219da47220 */ /* 0x041fe40000410000 */
[----:B------:R-:W-:Y:S01]  /*3990*/  FMUL.FTZ R29, R157, R30 ;  /* 0x0000001e9d1d7220 */ /* 0x000fe20000410000 */
[----:B------:R0:W-:Y:S01]  /*39a0*/  STS [R201.X4+0x864], R28 ;  /* 0x0008641cc9007388 */ /* 0x0001e20000004800 */
[----:B------:R-:W-:Y:S02]  /*39b0*/  FMUL.FTZ R23, R114, R23 ;  /* 0x0000001772177220 */ /* 0x000fe40000410000 */
[----:B------:R-:W-:Y:S02]  /*39c0*/  FFMA.FTZ R77, R77, R181, R184 ;  /* 0x000000b54d4d7223 */ /* 0x000fe400000100b8 */
[----:B------:R-:W-:Y:S01]  /*39d0*/  FMUL.FTZ R160, R157, R32 ;  /* 0x000000209da07220 */ /* 0x000fe20000410000 */
[----:B------:R2:W-:Y:S01]  /*39e0*/  STS [R201.X4+0x854], R23 ;  /* 0x00085417c9007388 */ /* 0x0005e20000004800 */
[----:B------:R-:W-:-:S02]  /*39f0*/  FMUL.FTZ R164, R89, R164 ;  /* 0x000000a459a47220 */ /* 0x000fc40000410000 */
[C---:B-1----:R-:W-:Y:S02]  /*3a00*/  FMUL.FTZ R21, R157.reuse, R34 ;  /* 0x000000229d157220 */ /* 0x042fe40000410000 */
[C---:B0-----:R-:W-:Y:S01]  /*3a10*/  FMUL.FTZ R28, R157.reuse, R187 ;  /* 0x000000bb9d1c7220 */ /* 0x041fe20000410000 */
[----:B------:R0:W-:Y:S01]  /*3a20*/  STS [R201.X4+0x870], R164 ;  /* 0x000870a4c9007388 */ /* 0x0001e20000004800 */
[----:B------:R-:W-:Y:S02]  /*3a30*/  FMUL.FTZ R80, R90, R29 ;  /* 0x0000001d5a507220 */ /* 0x000fe40000410000 */
[----:B------:R-:W-:Y:S02]  /*3a40*/  FMUL.FTZ R29, R157, R190 ;  /* 0x000000be9d1d7220 */ /* 0x000fe40000410000 */
[----:B------:R-:W-:Y:S01]  /*3a50*/  FFMA.FTZ R183, R76, R77, R183 ;  /* 0x0000004d4cb77223 */ /* 0x000fe200000100b7 */
[----:B------:R-:W-:Y:S01]  /*3a60*/  STS [R201.X4+0x87c], R80 ;  /* 0x00087c50c9007388 */ /* 0x000fe20000004800 */
[----:B------:R-:W-:-:S02]  /*3a70*/  FADD.FTZ R26, R166, R171 ;  /* 0x000000aba61a7221 */ /* 0x000fc40000010000 */
[----:B------:R-:W-:Y:S02]  /*3a80*/  FMUL.FTZ R160, R95, R160 ;  /* 0x000000a05fa07220 */ /* 0x000fe40000410000 */
[C---:B------:R-:W-:Y:S02]  /*3a90*/  FMUL.FTZ R171, R157.reuse, R188 ;  /* 0x000000bc9dab7220 */ /* 0x040fe40000410000 */
[----:B------:R-:W-:Y:S01]  /*3aa0*/  FMUL.FTZ R82, R157, R167 ;  /* 0x000000a79d527220 */ /* 0x000fe20000410000 */
[----:B------:R1:W-:Y:S01]  /*3ab0*/  STS [R201.X4+0x86c], R160 ;  /* 0x00086ca0c9007388 */ /* 0x0003e20000004800 */
[----:B------:R-:W-:Y:S02]  /*3ac0*/  FMUL.FTZ R21, R88, R21 ;  /* 0x0000001558157220 */ /* 0x000fe40000410000 */
[----:B--2---:R-:W-:Y:S02]  /*3ad0*/  FMUL.FTZ R23, R91, R28 ;  /* 0x0000001c5b177220 */ /* 0x004fe40000410000 */
[----:B------:R-:W-:Y:S01]  /*3ae0*/  FMUL.FTZ R28, R157, R31 ;  /* 0x0000001f9d1c7220 */ /* 0x000fe20000410000 */
[----:B------:R2:W-:Y:S01]  /*3af0*/  STS [R201.X4+0x874], R21 ;  /* 0x00087415c9007388 */ /* 0x0005e20000004800 */
[----:B0-----:R-:W-:-:S02]  /*3b00*/  FMUL.FTZ R164, R92, R29 ;  /* 0x0000001d5ca47220 */ /* 0x001fc40000410000 */
[----:B------:R-:W-:Y:S01]  /*3b10*/  FADD.FTZ R78, -R152, R191 ;  /* 0x000000bf984e7221 */ /* 0x000fe20000010100 */
[----:B------:R-:W-:Y:S01]  /*3b20*/  STS [R201.X4+0x878], R23 ;  /* 0x00087817c9007388 */ /* 0x000fe20000004800 */
[----:B------:R-:W-:Y:S02]  /*3b30*/  FMUL.FTZ R29, R85, R183 ;  /* 0x000000b7551d7220 */ /* 0x000fe40000410000 */
[----:B------:R-:W-:Y:S01]  /*3b40*/  FMUL.FTZ R171, R116, R171 ;  /* 0x000000ab74ab7220 */ /* 0x000fe20000410000 */
[----:B------:R-:W-:Y:S01]  /*3b50*/  STS [R201.X4+0x884], R164 ;  /* 0x000884a4c9007388 */ /* 0x000fe20000004800 */
[----:B------:R-:W-:Y:S02]  /*3b60*/  FMUL.FTZ R82, R123, R82 ;  /* 0x000000527b527220 */ /* 0x000fe40000410000 */
[----:B-1----:R-:W-:Y:S01]  /*3b70*/  FMUL.FTZ R160, R125, R28 ;  /* 0x0000001c7da07220 */ /* 0x002fe20000410000 */
[----:B------:R0:W-:Y:S01]  /*3b80*/  STS [R201.X4+0x85c], R171 ;  /* 0x00085cabc9007388 */ /* 0x0001e20000004800 */
[----:B------:R-:W-:-:S02]  /*3b90*/  FADD.FTZ R191, -R151, R186 ;  /* 0x000000ba97bf7221 */ /* 0x000fc40000010100 */
[----:B------:R-:W-:Y:S01]  /*3ba0*/  FMUL.FTZ R28, R84, R77 ;  /* 0x0000004d541c7220 */ /* 0x000fe20000410000 */
[----:B------:R1:W-:Y:S01]  /*3bb0*/  STS [R201.X4+0x868], R82 ;  /* 0x00086852c9007388 */ /* 0x0003e20000004800 */
[----:B--2---:R-:W-:Y:S02]  /*3bc0*/  FFMA.FTZ R21, R29, R78, RZ ;  /* 0x0000004e1d157223 */ /* 0x004fe400000100ff */
[----:B------:R-:W-:Y:S01]  /*3bd0*/  FMUL.FTZ R76, R86, R79 ;  /* 0x0000004f564c7220 */ /* 0x000fe20000410000 */
[----:B------:R2:W-:Y:S01]  /*3be0*/  STS [R201.X4+0x880], R160 ;  /* 0x000880a0c9007388 */ /* 0x0005e20000004800 */
[----:B------:R-:W-:Y:S02]  /*3bf0*/  FFMA.FTZ R21, R28, R191, R21 ;  /* 0x000000bf1c157223 */ /* 0x000fe40000010015 */
[----:B0-----:R-:W-:Y:S02]  /*3c00*/  FMUL.FTZ R171, R87, R181 ;  /* 0x000000b557ab7220 */ /* 0x001fe40000410000 */
[----:B------:R-:W-:-:S02]  /*3c10*/  FMUL.FTZ R166, R157, R185 ;  /* 0x000000b99da67220 */ /* 0x000fc40000410000 */
[----:B-1----:R-:W-:Y:S02]  /*3c20*/  FADD.FTZ R82, -R150, R189 ;  /* 0x000000bd96527221 */ /* 0x002fe40000010100 */
[----:B------:R-:W-:Y:S02]  /*3c30*/  FADD.FTZ R189, -R149, R188 ;  /* 0x000000bc95bd7221 */ /* 0x000fe40000010100 */
[----:B------:R-:W-:Y:S02]  /*3c40*/  FFMA.FTZ R21, R171, R82, R21 ;  /* 0x00000052ab157223 */ /* 0x000fe40000010015 */
[----:B--2---:R-:W-:Y:S02]  /*3c50*/  FADD.FTZ R160, -R148, R185 ;  /* 0x000000b994a07221 */ /* 0x004fe40000010100 */
[C---:B------:R-:W-:Y:S02]  /*3c60*/  FMUL.FTZ R80, R157.reuse, R193 ;  /* 0x000000c19d507220 */ /* 0x040fe40000410000 */
[----:B------:R-:W-:-:S02]  /*3c70*/  FMUL.FTZ R185, R157, R22 ;  /* 0x000000169db97220 */ /* 0x000fc40000410000 */
[----:B------:R-:W-:Y:S02]  /*3c80*/  FMUL.FTZ R157, R129, R179 ;  /* 0x000000b3819d7220 */ /* 0x000fe40000410000 */
[----:B------:R-:W-:Y:S02]  /*3c90*/  FFMA.FTZ R21, R76, R189, R21 ;  /* 0x000000bd4c157223 */ /* 0x000fe40000010015 */
[----:B------:R-:W-:Y:S02]  /*3ca0*/  FMUL.FTZ R166, R121, R166 ;  /* 0x000000a679a67220 */ /* 0x000fe40000410000 */
[----:B------:R-:W-:Y:S02]  /*3cb0*/  FMUL.FTZ R23, R127, R80 ;  /* 0x000000507f177220 */ /* 0x000fe40000410000 */
[----:B------:R-:W-:Y:S01]  /*3cc0*/  FADD.FTZ R197, -R147, R162 ;  /* 0x000000a293c57221 */ /* 0x000fe20000010100 */
[----:B------:R0:W-:Y:S01]  /*3cd0*/  STS [R201.X4+0x860], R166 ;  /* 0x000860a6c9007388 */ /* 0x0001e20000004800 */
[----:B------:R-:W-:-:S02]  /*3ce0*/  FMUL.FTZ R80, R118, R81 ;  /* 0x0000005176507220 */ /* 0x000fc40000410000 */
[----:B------:R-:W-:Y:S01]  /*3cf0*/  FFMA.FTZ R21, R157, R160, R21 ;  /* 0x000000a09d157223 */ /* 0x000fe20000010015 */
[----:B------:R-:W-:Y:S01]  /*3d00*/  STS [R201.X4+0x888], R23 ;  /* 0x00088817c9007388 */ /* 0x000fe20000004800 */
[----:B------:R-:W-:Y:S02]  /*3d10*/  FADD.FTZ R199, -R143, R32 ;  /* 0x000000208fc77221 */ /* 0x000fe40000010100 */
[----:B------:R-:W-:Y:S02]  /*3d20*/  FFMA.FTZ R21, R80, R197, R21 ;  /* 0x000000c550157223 */ /* 0x000fe40000010015 */
[----:B------:R-:W-:Y:S02]  /*3d30*/  FMUL.FTZ R32, R120, R83 ;  /* 0x0000005378207220 */ /* 0x000fe40000410000 */
[----:B0-----:R-:W-:Y:S02]  /*3d40*/  FADD.FTZ R166, -R146, R167 ;  /* 0x000000a792a67221 */ /* 0x001fe40000010100 */
[----:B------:R-:W-:-:S02]  /*3d50*/  FMUL.FTZ R167, R131, R177 ;  /* 0x000000b183a77220 */ /* 0x000fc40000410000 */
[----:B------:R-:W-:Y:S02]  /*3d60*/  FADD.FTZ R172, -R142, R33 ;  /* 0x000000218eac7221 */ /* 0x000fe40000010100 */
[----:B------:R-:W-:Y:S02]  /*3d70*/  FFMA.FTZ R21, R167, R166, R21 ;  /* 0x000000a6a7157223 */ /* 0x000fe40000010015 */
[----:B------:R-:W-:Y:S02]  /*3d80*/  FMUL.FTZ R33, R133, R173 ;  /* 0x000000ad85217220 */ /* 0x000fe40000410000 */
[----:B------:R-:W-:Y:S02]  /*3d90*/  FFMA.FTZ R21, R32, R199, R21 ;  /* 0x000000c720157223 */ /* 0x000fe40000010015 */
[----:B------:R-:W-:Y:S02]  /*3da0*/  FMUL.FTZ R185, R94, R185 ;  /* 0x000000b95eb97220 */ /* 0x000fe40000410000 */
[----:B------:R-:W-:-:S02]  /*3db0*/  FMUL.FTZ R34, R122, R159 ;  /* 0x0000009f7a227220 */ /* 0x000fc40000410000 */
[----:B------:R-:W-:Y:S01]  /*3dc0*/  FFMA.FTZ R21, R33, R172, R21 ;  /* 0x000000ac21157223 */ /* 0x000fe20000010015 */
[----:B------:R0:W-:Y:S01]  /*3dd0*/  STS [R201.X4+0x88c], R185 ;  /* 0x00088cb9c9007388 */ /* 0x0001e20000004800 */
[----:B------:R-:W-:Y:S02]  /*3de0*/  FADD.FTZ R174, -R140, R187 ;  /* 0x000000bb8cae7221 */ /* 0x000fe40000010100 */
[----:B------:R-:W-:Y:S02]  /*3df0*/  FFMA.FTZ R21, R34, R203, R21 ;  /* 0x000000cb22157223 */ /* 0x000fe40000010015 */
[----:B------:R-:W-:Y:S02]  /*3e00*/  FMUL.FTZ R162, R124, R163 ;  /* 0x000000a37ca27220 */ /* 0x000fe40000410000 */
[----:B------:R-:W-:Y:S02]  /*3e10*/  FADD.FTZ R170, -R136, R31 ;  /* 0x0000001f88aa7221 */ /* 0x000fe40000010100 */
[----:B------:R-:W-:-:S02]  /*3e20*/  FADD.FTZ R195, -R134, R190 ;  /* 0x000000be86c37221 */ /* 0x000fc40000010100 */
[----:B0-----:R-:W-:Y:S02]  /*3e30*/  FMUL.FTZ R185, R135, R161 ;  /* 0x000000a187b97220 */ /* 0x001fe40000410000 */
[----:B------:R-:W-:Y:S02]  /*3e40*/  FADD.FTZ R201, -R138, R30 ;  /* 0x0000001e8ac97221 */ /* 0x000fe40000010100 */
[----:B------:R-:W-:Y:S01]  /*3e50*/  FFMA.FTZ R23, R185, R174, R21 ;  /* 0x000000aeb9177223 */ /* 0x000fe20000010015 */
[----:B------:R-:W-:Y:S01]  /*3e60*/  IADD3.X R21, R35, -0x1, R69, P3, P2 ;  /* 0xffffffff23157810 */ /* 0x000fe20001fe4445 */
[----:B------:R-:W-:Y:S02]  /*3e70*/  FMUL.FTZ R35, R137, R165 ;  /* 0x000000a589237220 */ /* 0x000fe40000410000 */
[----:B------:R-:W-:Y:S02]  /*3e80*/  FFMA.FTZ R23, R162, R201, R23 ;  /* 0x000000c9a2177223 */ /* 0x000fe40000010017 */
[----:B------:R-:W-:-:S02]  /*3e90*/  FMUL.FTZ R30, R126, R169 ;  /* 0x000000a97e1e7220 */ /* 0x000fc40000410000 */
[----:B------:R-:W-:Y:S02]  /*3ea0*/  FFMA.FTZ R23, R35, R170, R23 ;  /* 0x000000aa23177223 */ /* 0x000fe40000010017 */
[----:B------:R-:W-:Y:S02]  /*3eb0*/  FMUL.FTZ R164, R156, R175 ;  /* 0x000000af9ca47220 */ /* 0x000fe40000410000 */
[----:B------:R-:W-:Y:S02]  /*3ec0*/  FMUL.FTZ R31, R139, R27 ;  /* 0x0000001b8b1f7220 */ /* 0x000fe40000410000 */
[----:B------:R-:W-:Y:S02]  /*3ed0*/  FADD.FTZ R168, -R132, R193 ;  /* 0x000000c184a87221 */ /* 0x000fe40000010100 */
[----:B------:R-:W-:Y:S02]  /*3ee0*/  FADD.FTZ R187, -R130, R22 ;  /* 0x0000001682bb7221 */ /* 0x000fe40000010100 */
[----:B------:R-:W-:-:S02]  /*3ef0*/  FFMA.FTZ R23, R30, R195, R23 ;  /* 0x000000c31e177223 */ /* 0x000fc40000010017 */
        /* <DEDUP_REMOVED lines=13> */
.L_x_5955:
[----:B------:R-:W-:Y:S05]  /*3fd0*/  BSYNC B0 ;  /* 0x0000000000007941 */ /* 0x000fea0003800000 */
.L_x_5954:
[----:B------:R-:W1:Y:S01]  /*3fe0*/  LDS R205, [R205.X4+0x8d0] ;  /* 0x0008d000cdcd7984 */ /* 0x000e620000004800 */
[----:B------:R-:W-:Y:S01]  /*3ff0*/  BSSY B0, `(.L_x_5956) ;  /* 0x0000006000007945 */ /* 0x000fe20003800000 */
[----:B------:R-:W-:Y:S01]  /*4000*/  FADD.FTZ R20, R178, R207 ;  /* 0x000000cfb2147221 */ /* 0x000fe20000010000 */
[C---:B------:R-:W-:Y:S02]  /*4010*/  IADD3 R21, R106.reuse, 0x40, RZ ;  /* 0x000000406a157810 */ /* 0x040fe40007ffe0ff */
[----:B0-----:R-:W-:Y:S01]  /*4020*/  IADD3 R23, R106, 0x60, RZ ;  /* 0x000000606a177810 */ /* 0x001fe20007ffe0ff */
[----:B------:R-:W-:Y:S05]  /*4030*/  @!P1 BRA `(.L_x_5957) ;  /* 0x0000001000009947 */ /* 0x000fea0003800000 */
[----:B-1----:R0:W-:Y:S02]  /*4040*/  RED.E.ADD.F32.FTZ.RN.STRONG.GPU [R24.64+-0x780], R205 ;  /* 0xfff880cd1800798e */ /* 0x0021e4000c10e784 */
.L_x_5957:
[----:B------:R-:W-:Y:S05]  /*4050*/  BSYNC B0 ;  /* 0x0000000000007941 */ /* 0x000fea0003800000 */
.L_x_5956:
        /* <DEDUP_REMOVED lines=14> */
.L_x_5959:
[----:B------:R-:W-:Y:S05]  /*4140*/  BSYNC B0 ;  /* 0x0000000000007941 */ /* 0x000fea0003800000 */
.L_x_5958:
[----:B------:R-:W3:Y:S01]  /*4150*/  LDS R23, [R23.X4+0x9d0] ;  /* 0x0009d00017177984 */ /* 0x000ee20000004800 */
[----:B------:R-:W-:Y:S01]  /*4160*/  BSSY B0, `(.L_x_5960) ;  /* 0x0000005000007945 */ /* 0x000fe20003800000 */
[----:B--2---:R-:W-:Y:S02]  /*4170*/  IADD3 R21, R106, 0xa0, RZ ;  /* 0x000000a06a157810 */ /* 0x004fe40007ffe0ff */
[----:B------:R-:W-:Y:S01]  /*4180*/  LEA.HI.SX32 R193, R193, R106, 0x1b ;  /* 0x0000006ac1c17211 */ /* 0x000fe200078fdaff */
[----:B------:R-:W-:Y:S05]  /*4190*/  @!P0 BRA `(.L_x_5961) ;  /* 0x0000001000008947 */ /* 0x000fea0003800000 */
[----:B---3--:R2:W-:Y:S02]  /*41a0*/  RED.E.ADD.F32.FTZ.RN.STRONG.GPU [R24.64+-0x680], R23 ;  /* 0xfff980171800798e */ /* 0x0085e4000c10e784 */
.L_x_5961:
[----:B------:R-:W-:Y:S05]  /*41b0*/  BSYNC B0 ;  /* 0x0000000000007941 */ /* 0x000fea0003800000 */
.L_x_5960:
[----:B------:R-:W4:Y:S01]  /*41c0*/  LDS R193, [R193.X4+0xa50] ;  /* 0x000a5000c1c17984 */ /* 0x000f220000004800 */
[----:B------:R-:W-:Y:S01]  /*41d0*/  BSSY B0, `(.L_x_5962) ;  /* 0x0000005000007945 */ /* 0x000fe20003800000 */
[----:B--23--:R-:W-:Y:S02]  /*41e0*/  IADD3 R23, R106, 0xc0, RZ ;  /* 0x000000c06a177810 */ /* 0x00cfe40007ffe0ff */
[----:B------:R-:W-:Y:S01]  /*41f0*/  LEA.HI.SX32 R21, R21, R106, 0x1b ;  /* 0x0000006a15157211 */ /* 0x000fe200078fdaff */
[----:B------:R-:W-:Y:S05]  /*4200*/  @!P1 BRA `(.L_x_5963) ;  /* 0x0000001000009947 */ /* 0x000fea0003800000 */
[----:B----4-:R2:W-:Y:S02]  /*4210*/  RED.E.ADD.F32.FTZ.RN.STRONG.GPU [R24.64+-0x600], R193 ;  /* 0xfffa00c11800798e */ /* 0x0105e4000c10e784 */
.L_x_5963:
[----:B------:R-:W-:Y:S05]  /*4220*/  BSYNC B0 ;  /* 0x0000000000007941 */ /* 0x000fea0003800000 */
.L_x_5962:
[----:B------:R-:W3:Y:S01]  /*4230*/  LDS R21, [R21.X4+0xad0] ;  /* 0x000ad00015157984 */ /* 0x000ee20000004800 */
[----:B------:R-:W-:Y:S01]  /*4240*/  BSSY B0, `(.L_x_5964) ;  /* 0x0000005000007945 */ /* 0x000fe20003800000 */
[----:B--2-4-:R-:W-:-:S02]  /*4250*/  IADD3 R193, R106, 0xe0, RZ ;  /* 0x000000e06ac17810 */ /* 0x014fc40007ffe0ff */
[----:B------:R-:W-:Y:S01]  /*4260*/  LEA.HI.SX32 R23, R23, R106, 0x1b ;  /* 0x0000006a17177211 */ /* 0x000fe200078fdaff */
[----:B------:R-:W-:Y:S05]  /*4270*/  @!P2 BRA `(.L_x_5965) ;  /* 0x000000100000a947 */ /* 0x000fea0003800000 */
[----:B---3--:R2:W-:Y:S02]  /*4280*/  RED.E.ADD.F32.FTZ.RN.STRONG.GPU [R24.64+-0x580], R21 ;  /* 0xfffa80151800798e */ /* 0x0085e4000c10e784 */
.L_x_5965:
[----:B------:R-:W-:Y:S05]  /*4290*/  BSYNC B0 ;  /* 0x0000000000007941 */ /* 0x000fea0003800000 */
.L_x_5964:
[----:B------:R-:W4:Y:S01]  /*42a0*/  LDS R23, [R23.X4+0xb50] ;  /* 0x000b500017177984 */ /* 0x000f220000004800 */
[----:B------:R-:W-:Y:S01]  /*42b0*/  BSSY B0, `(.L_x_5966) ;  /* 0x0000005000007945 */ /* 0x000fe20003800000 */
[----:B--23--:R-:W-:Y:S02]  /*42c0*/  IADD3 R21, R106, 0x100, RZ ;  /* 0x000001006a157810 */ /* 0x00cfe40007ffe0ff */
[----:B------:R-:W-:Y:S01]  /*42d0*/  LEA.HI.SX32 R193, R193, R106, 0x1b ;  /* 0x0000006ac1c17211 */ /* 0x000fe200078fdaff */
[----:B------:R-:W-:Y:S05]  /*42e0*/  @!P3 BRA `(.L_x_5967) ;  /* 0x000000100000b947 */ /* 0x000fea0003800000 */
[----:B----4-:R2:W-:Y:S02]  /*42f0*/  RED.E.ADD.F32.FTZ.RN.STRONG.GPU [R24.64+-0x500], R23 ;  /* 0xfffb00171800798e */ /* 0x0105e4000c10e784 */
.L_x_5967:
[----:B------:R-:W-:Y:S05]  /*4300*/  BSYNC B0 ;  /* 0x0000000000007941 */ /* 0x000fea0003800000 */
.L_x_5966:
[----:B------:R-:W3:Y:S01]  /*4310*/  LDS R193, [R193.X4+0xbd0] ;  /* 0x000bd000c1c17984 */ /* 0x000ee20000004800 */
[----:B------:R-:W-:Y:S01]  /*4320*/  BSSY B0, `(.L_x_5968) ;  /* 0x0000004000007945 */ /* 0x000fe20003800000 */
[----:B------:R-:W-:Y:S01]  /*4330*/  LEA.HI.SX32 R21, R21, R106, 0x1b ;  /* 0x0000006a15157211 */ /* 0x000fe200078fdaff */
[----:B------:R-:W-:Y:S05]  /*4340*/  @!P4 BRA `(.L_x_5969) ;  /* 0x000000100000c947 */ /* 0x000fea0003800000 */
[----:B---3--:R3:W-:Y:S02]  /*4350*/  RED.E.ADD.F32.FTZ.RN.STRONG.GPU [R24.64+-0x480], R193 ;  /* 0xfffb80c11800798e */ /* 0x0087e4000c10e784 */
.L_x_5969:
[----:B------:R-:W-:Y:S05]  /*4360*/  BSYNC B0 ;  /* 0x0000000000007941 */ /* 0x000fea0003800000 */
.L_x_5968:
[----:B------:R-:W0:Y:S01]  /*4370*/  LDS R21, [R21.X4+0xc50] ;  /* 0x000c500015157984 */ /* 0x000e220000004800 */
[----:B------:R-:W-:Y:S01]  /*4380*/  BSSY B0, `(.L_x_5970) ;  /* 0x0000005000007945 */ /* 0x000fe20003800000 */
[----:B--2-4-:R-:W-:-:S02]  /*4390*/  IADD3 R23, R106, 0x120, RZ ;  /* 0x000001206a177810 */ /* 0x014fc40007ffe0ff */
[----:B---3--:R-:W-:Y:S01]  /*43a0*/  IADD3 R193, R106, 0x140, RZ ;  /* 0x000001406ac17810 */ /* 0x008fe20007ffe0ff */
[----:B------:R-:W-:Y:S05]  /*43b0*/  @!P5 BRA `(.L_x_5971) ;  /* 0x000000100000d947 */ /* 0x000fea0003800000 */
[----:B0-----:R0:W-:Y:S02]  /*43c0*/  RED.E.ADD.F32.FTZ.RN.STRONG.GPU [R24.64+-0x400], R21 ;  /* 0xfffc00151800798e */ /* 0x0011e4000c10e784 */
.L_x_5971:
[----:B------:R-:W-:Y:S05]  /*43d0*/  BSYNC B0 ;  /* 0x0000000000007941 */ /* 0x000fea0003800000 */
.L_x_5970:
        /* <DEDUP_REMOVED lines=14> */
.L_x_5973:
[----:B------:R-:W-:Y:S05]  /*44c0*/  BSYNC B0 ;  /* 0x0000000000007941 */ /* 0x000fea0003800000 */
.L_x_5972:
[----:B------:R-:W2:Y:S01]  /*44d0*/  LDS R193, [R193.X4+0xd50] ;  /* 0x000d5000c1c17984 */ /* 0x000ea20000004800 */
[----:B------:R-:W-:Y:S01]  /*44e0*/  BSSY B0, `(.L_x_5974) ;  /* 0x0000005000007945 */ /* 0x000fe20003800000 */
[----:B0-----:R-:W-:-:S02]  /*44f0*/  IADD3 R23, R106, 0x180, RZ ;  /* 0x000001806a177810 */ /* 0x001fc40007ffe0ff */
[----:B------:R-:W-:Y:S01]  /*4500*/  LEA.HI.SX32 R21, R21, R106, 0x1b ;  /* 0x0000006a15157211 */ /* 0x000fe200078fdaff */
[----:B------:R-:W-:Y:S05]  /*4510*/  @!P0 BRA `(.L_x_5975) ;  /* 0x0000001000008947 */ /* 0x000fea0003800000 */
[----:B--2---:R0:W-:Y:S02]  /*4520*/  RED.E.ADD.F32.FTZ.RN.STRONG.GPU [R24.64+-0x300], R193 ;  /* 0xfffd00c11800798e */ /* 0x0041e4000c10e784 */
.L_x_5975:
[----:B------:R-:W-:Y:S05]  /*4530*/  BSYNC B0 ;  /* 0x0000000000007941 */ /* 0x000fea0003800000 */
.L_x_5974:
[----:B------:R-:W3:Y:S01]  /*4540*/  LDS R21, [R21.X4+0xdd0] ;  /* 0x000dd00015157984 */ /* 0x000ee20000004800 */
[----:B------:R-:W-:Y:S01]  /*4550*/  BSSY B0, `(.L_x_5976) ;  /* 0x0000005000007945 */ /* 0x000fe20003800000 */
[----:B0-2---:R-:W-:Y:S02]  /*4560*/  IADD3 R193, R106, 0x1a0, RZ ;  /* 0x000001a06ac17810 */ /* 0x005fe40007ffe0ff */
[----:B------:R-:W-:Y:S01]  /*4570*/  LEA.HI.SX32 R23, R23, R106, 0x1b ;  /* 0x0000006a17177211 */ /* 0x000fe200078fdaff */
[----:B------:R-:W-:Y:S05]  /*4580*/  @!P1 BRA `(.L_x_5977) ;  /* 0x0000001000009947 */ /* 0x000fea0003800000 */
[----:B---3--:R0:W-:Y:S02]  /*4590*/  RED.E.ADD.F32.FTZ.RN.STRONG.GPU [R24.64+-0x280], R21 ;  /* 0xfffd80151800798e */ /* 0x0081e4000c10e784 */
.L_x_5977:
[----:B------:R-:W-:Y:S05]  /*45a0*/  BSYNC B0 ;  /* 0x0000000000007941 */ /* 0x000fea0003800000 */
.L_x_5976:
[----:B------:R-:W2:Y:S01]  /*45b0*/  LDS R23, [R23.X4+0xe50] ;  /* 0x000e500017177984 */ /* 0x000ea20000004800 */
[----:B------:R-:W-:Y:S01]  /*45c0*/  BSSY B0, `(.L_x_5978) ;  /* 0x0000005000007945 */ /* 0x000fe20003800000 */
[----:B0--3--:R-:W-:Y:S02]  /*45d0*/  IADD3 R21, R106, 0x1c0, RZ ;  /* 0x000001c06a157810 */ /* 0x009fe40007ffe0ff */
[----:B------:R-:W-:Y:S01]  /*45e0*/  LEA.HI.SX32 R193, R193, R106, 0x1b ;  /* 0x0000006ac1c17211 */ /* 0x000fe200078fdaff */
[----:B------:R-:W-:Y:S05]  /*45f0*/  @!P2 BRA `(.L_x_5979) ;  /* 0x000000100000a947 */ /* 0x000fea0003800000 */
[----:B--2---:R0:W-:Y:S02]  /*4600*/  RED.E.ADD.F32.FTZ.RN.STRONG.GPU [R24.64+-0x200], R23 ;  /* 0xfffe00171800798e */ /* 0x0041e4000c10e784 */
.L_x_5979:
[----:B------:R-:W-:Y:S05]  /*4610*/  BSYNC B0 ;  /* 0x0000000000007941 */ /* 0x000fea0003800000 */
.L_x_5978:
[----:B------:R-:W3:Y:S01]  /*4620*/  LDS R193, [R193.X4+0xed0] ;  /* 0x000ed000c1c17984 */ /* 0x000ee20000004800 */
[----:B------:R-:W-:Y:S01]  /*4630*/  BSSY B0, `(.L_x_5980) ;  /* 0x0000005000007945 */ /* 0x000fe20003800000 */
[----:B0-2---:R-:W-:-:S02]  /*4640*/  IADD3 R23, R106, 0x1e0, RZ ;  /* 0x000001e06a177810 */ /* 0x005fc40007ffe0ff */
[----:B------:R-:W-:Y:S01]  /*4650*/  LEA.HI.SX32 R21, R21, R106, 0x1b ;  /* 0x0000006a15157211 */ /* 0x000fe200078fdaff */
[----:B------:R-:W-:Y:S05]  /*4660*/  @!P3 BRA `(.L_x_5981) ;  /* 0x000000100000b947 */ /* 0x000fea0003800000 */
[----:B---3--:R0:W-:Y:S02]  /*4670*/  RED.E.ADD.F32.FTZ.RN.STRONG.GPU [R24.64+-0x180], R193 ;  /* 0xfffe80c11800798e */ /* 0x0081e4000c10e784 */
.L_x_5981:
[----:B------:R-:W-:Y:S05]  /*4680*/  BSYNC B0 ;  /* 0x0000000000007941 */ /* 0x000fea0003800000 */
.L_x_5980:
[----:B------:R-:W2:Y:S01]  /*4690*/  LDS R21, [R21.X4+0xf50] ;  /* 0x000f500015157984 */ /* 0x000ea20000004800 */
[----:B------:R-:W-:Y:S01]  /*46a0*/  BSSY B0, `(.L_x_5982) ;  /* 0x0000004000007945 */ /* 0x000fe20003800000 */
[----:B------:R-:W-:Y:S01]  /*46b0*/  LEA.HI.SX32 R23, R23, R106, 0x1b ;  /* 0x0000006a17177211 */ /* 0x000fe200078fdaff */
[----:B------:R-:W-:Y:S05]  /*46c0*/  @!P4 BRA `(.L_x_5983) ;  /* 0x000000100000c947 */ /* 0x000fea0003800000 */
[----:B--2---:R2:W-:Y:S02]  /*46d0*/  RED.E.ADD.F32.FTZ.RN.STRONG.GPU [R24.64+-0x100], R21 ;  /* 0xffff00151800798e */ /* 0x0045e4000c10e784 */
.L_x_5983:
[----:B------:R-:W-:Y:S05]  /*46e0*/  BSYNC B0 ;  /* 0x0000000000007941 */ /* 0x000fea0003800000 */
.L_x_5982:
[----:B------:R-:W4:Y:S01]  /*46f0*/  LDS R23, [R23.X4+0xfd0] ;  /* 0x000fd00017177984 */ /* 0x000f220000004800 */
[----:B------:R-:W-:Y:S01]  /*4700*/  BSSY B0, `(.L_x_5984) ;  /* 0x0000003000007945 */ /* 0x000fe20003800000 */
[----:B------:R-:W-:Y:S05]  /*4710*/  @!P5 BRA `(.L_x_5985) ;  /* 0x000000100000d947 */ /* 0x000fea0003800000 */
[----:B----4-:R4:W-:Y:S02]  /*4720*/  RED.E.ADD.F32.FTZ.RN.STRONG.GPU [R24.64+-0x80], R23 ;  /* 0xffff80171800798e */ /* 0x0109e4000c10e784 */
.L_x_5985:
[----:B------:R-:W-:Y:S05]  /*4730*/  BSYNC B0 ;  /* 0x0000000000007941 */ /* 0x000fea0003800000 */
.L_x_5984:
[----:B--2---:R-:W2:Y:S01]  /*4740*/  SHFL.DOWN PT, R21, R20, 0x1, 0x1f ;  /* 0x08201f0014157f89 */ /* 0x004ea200000e0000 */
[----:B------:R-:W-:Y:S01]  /*4750*/  ISETP.GT.AND P0, PT, R105, 0x1e, PT ;  /* 0x0000001e6900780c */ /* 0x000fe20003f04270 */
[----:B------:R-:W-:Y:S01]  /*4760*/  FMUL.FTZ R22, R128, R159 ;  /* 0x0000009f80167220 */ /* 0x000fe20000410000 */
[----:B------:R-:W-:Y:S01]  /*4770*/  ISETP.NE.AND P1, PT, R106, RZ, PT ;  /* 0x000000ff6a00720c */ /* 0x000fe20003f25270 */
[----:B----4-:R-:W4:Y:S01]  /*4780*/  SHFL.DOWN PT, R23, R26, 0x1, 0x1f ;  /* 0x08201f001a177f89 */ /* 0x010f2200000e0000 */
[----:B------:R-:W-:Y:S01]  /*4790*/  FMUL.FTZ R158, R128, R163 ;  /* 0x000000a3809e7220 */ /* 0x000fe20000410000 */
[----:B------:R-:W-:Y:S01]  /*47a0*/  BSSY B0, `(.L_x_5986) ;  /* 0x0000072000007945 */ /* 0x000fe20003800000 */
[----:B0-----:R-:W-:-:S02]  /*47b0*/  FMUL.FTZ R24, R22, R203 ;  /* 0x000000cb16187220 */ /* 0x001fc40000410000 */
[----:B------:R-:W-:Y:S02]  /*47c0*/  FMUL.FTZ R22, R128, R83 ;  /* 0x0000005380167220 */ /* 0x000fe40000410000 */
[----:B------:R-:W-:Y:S02]  /*47d0*/  FMUL.FTZ R158, R158, R201 ;  /* 0x000000c99e9e7220 */ /* 0x000fe40000410000 */
        /* <DEDUP_REMOVED lines=8> */
[----:B----4-:R-:W-:Y:S01]  /*4860*/  @!P0 FADD.FTZ R26, R26, R23 ;  /* 0x000000171a1a8221 */ /* 0x010fe20000010000 */
[----:B------:R-:W0:Y:S01]  /*4870*/  SHFL.DOWN PT, R21, R20, 0x2, 0x1f ;  /* 0x08401f0014157f89 */ /* 0x000e2200000e0000 */
[----:B------:R-:W-:Y:S01]  /*4880*/  ISETP.GT.AND P0, PT, R105, 0x1d, PT ;  /* 0x0000001d6900780c */ /* 0x000fe20003f04270 */
[----:B------:R-:W-:-:S02]  /*4890*/  FADD.FTZ R60, R33, R60 ;  /* 0x0000003c213c7221 */ /* 0x000fc40000010000 */
[----:B------:R-:W2:Y:S01]  /*48a0*/  SHFL.DOWN PT, R23, R26, 0x2, 0x1f ;  /* 0x08401f001a177f89 */ /* 0x000ea200000e0000 */
        /* <DEDUP_REMOVED lines=14> */
[----:B------:R-:W-:Y:S02]  /*4990*/  FMUL.FTZ R21, R128, R173 ;  /* 0x000000ad80157220 */ /* 0x000fe40000410000 */
[----:B--2---:R-:W-:Y:S01]  /*49a0*/  @!P0 FADD.FTZ R26, R26, R23 ;  /* 0x000000171a1a8221 */ /* 0x004fe20000010000 */
[----:B------:R-:W0:Y:S01]  /*49b0*/  SHFL.DOWN PT, R25, R20, 0x8, 0x1f ;  /* 0x09001f0014197f89 */ /* 0x000e2200000e0000 */
[----:B------:R-:W-:Y:S01]  /*49c0*/  ISETP.GT.AND P0, PT, R105, 0x17, PT ;  /* 0x000000176900780c */ /* 0x000fe20003f04270 */
[----:B------:R-:W-:Y:S02]  /*49d0*/  FMUL.FTZ R23, R128, R161 ;  /* 0x000000a180177220 */ /* 0x000fe40000410000 */
[----:B---3--:R-:W2:Y:S01]  /*49e0*/  SHFL.DOWN PT, R193, R26, 0x8, 0x1f ;  /* 0x09001f001ac17f89 */ /* 0x008ea200000e0000 */
[----:B------:R-:W-:Y:S02]  /*49f0*/  FMUL.FTZ R172, R21, R172 ;  /* 0x000000ac15ac7220 */ /* 0x000fe40000410000 */
[----:B------:R-:W-:-:S02]  /*4a00*/  FMUL.FTZ R23, R23, R174 ;  /* 0x000000ae17177220 */ /* 0x000fc40000410000 */
[----:B------:R-:W-:Y:S02]  /*4a10*/  FFMA.FTZ R174, R13, R159, R24 ;  /* 0x0000009f0dae7223 */ /* 0x000fe40000010018 */
[----:B------:R-:W-:Y:S02]  /*4a20*/  FMUL.FTZ R21, R128, R177 ;  /* 0x000000b180157220 */ /* 0x000fe40000410000 */
[----:B------:R-:W-:Y:S02]  /*4a30*/  FMUL.FTZ R24, R22, R199 ;  /* 0x000000c716187220 */ /* 0x000fe40000410000 */
[----:B------:R-:W-:Y:S02]  /*4a40*/  FMUL.FTZ R21, R21, R166 ;  /* 0x000000a615157220 */ /* 0x000fe40000410000 */
[----:B------:R-:W-:Y:S02]  /*4a50*/  FFMA.FTZ R166, R11, R83, R24 ;  /* 0x000000530ba67223 */ /* 0x000fe40000010018 */
[----:B------:R-:W-:-:S02]  /*4a60*/  FFMA.FTZ R161, R14, R161, R23 ;  /* 0x000000a10ea17223 */ /* 0x000fc40000010017 */
[----:B------:R-:W-:Y:S02]  /*4a70*/  FMUL.FTZ R23, R128, R165 ;  /* 0x000000a580177220 */ /* 0x000fe40000410000 */
[----:B------:R-:W-:Y:S02]  /*4a80*/  FFMA.FTZ R177, R10, R177, R21 ;  /* 0x000000b10ab17223 */ /* 0x000fe40000010015 */
[----:B0-----:R-:W-:Y:S02]  /*4a90*/  @!P0 FADD.FTZ R20, R20, R25 ;  /* 0x0000001914148221 */ /* 0x001fe40000010000 */
[----:B------:R-:W-:Y:S02]  /*4aa0*/  FMUL.FTZ R21, R128, R179 ;  /* 0x000000b380157220 */ /* 0x000fe40000410000 */
[----:B--2---:R-:W-:Y:S01]  /*4ab0*/  @!P0 FADD.FTZ R26, R26, R193 ;  /* 0x000000c11a1a8221 */ /* 0x004fe20000010000 */
[----:B------:R-:W0:Y:S01]  /*4ac0*/  SHFL.DOWN PT, R25, R20, 0x10, 0x1f ;  /* 0x0a001f0014197f89 */ /* 0x000e2200000e0000 */
[----:B------:R-:W-:Y:S01]  /*4ad0*/  ISETP.GT.AND P0, PT, R105, 0xf, PT ;  /* 0x0000000f6900780c */ /* 0x000fe20003f04270 */
[----:B------:R-:W-:-:S02]  /*4ae0*/  FMUL.FTZ R23, R23, R170 ;  /* 0x000000aa17177220 */ /* 0x000fc40000410000 */
[----:B------:R-:W2:Y:S01]  /*4af0*/  SHFL.DOWN PT, R83, R26, 0x10, 0x1f ;  /* 0x0a001f001a537f89 */ /* 0x000ea200000e0000 */
[----:B------:R-:W-:Y:S02]  /*4b00*/  FFMA.FTZ R173, R12, R173, R172 ;  /* 0x000000ad0cad7223 */ /* 0x000fe400000100ac */
[----:B------:R-:W-:Y:S02]  /*4b10*/  FFMA.FTZ R172, R15, R163, R158 ;  /* 0x000000a30fac7223 */ /* 0x000fe4000001009e */
[C---:B------:R-:W-:Y:S02]  /*4b20*/  FMUL.FTZ R158, R128.reuse, R169 ;  /* 0x000000a9809e7220 */ /* 0x040fe40000410000 */
        /* <DEDUP_REMOVED lines=8> */
[----:B0-----:R-:W-:-:S02]  /*4bb0*/  @!P0 FADD.FTZ R20, R20, R25 ;  /* 0x0000001914148221 */ /* 0x001fc40000010000 */
[----:B--2---:R-:W-:Y:S01]  /*4bc0*/  @!P0 FADD.FTZ R26, R26, R83 ;  /* 0x000000531a1a8221 */ /* 0x004fe20000010000 */
[----:B------:R-:W-:Y:S01]  /*4bd0*/  ISETP.NE.AND P0, PT, R105, RZ, PT ;  /* 0x000000ff6900720c */ /* 0x000fe20003f05270 */
[----:B------:R-:W-:Y:S02]  /*4be0*/  FMUL.FTZ R23, R23, R168 ;  /* 0x000000a817177220 */ /* 0x000fe40000410000 */
[----:B------:R-:W-:Y:S02]  /*4bf0*/  FMUL.FTZ R22, R128, R79 ;  /* 0x0000004f80167220 */ /* 0x000fe40000410000 */
[----:B------:R-:W-:Y:S02]  /*4c00*/  FFMA.FTZ R170, R17, R169, R158 ;  /* 0x000000a911aa7223 */ /* 0x000fe4000001009e */
[----:B------:R-:W-:Y:S02]  /*4c10*/  FFMA.FTZ R158, R9, R81, R24 ;  /* 0x00000051099e7223 */ /* 0x000fe40000010018 */
[----:B------:R-:W-:-:S02]  /*4c20*/  FMUL.FTZ R21, R21, R78 ;  /* 0x0000004e15157220 */ /* 0x000fc40000410000 */
[----:B------:R-:W-:Y:S02]  /*4c30*/  FFMA.FTZ R27, R18, R27, R23 ;  /* 0x0000001b121b7223 */ /* 0x000fe40000010017 */
[----:B------:R-:W-:Y:S02]  /*4c40*/  FMUL.FTZ R24, R22, R189 ;  /* 0x000000bd16187220 */ /* 0x000fe40000410000 */
[C---:B------:R-:W-:Y:S02]  /*4c50*/  FMUL.FTZ R160, R128.reuse, R175 ;  /* 0x000000af80a07220 */ /* 0x040fe40000410000 */
[C---:B------:R-:W-:Y:S02]  /*4c60*/  FMUL.FTZ R23, R128.reuse, R181 ;  /* 0x000000b580177220 */ /* 0x040fe40000410000 */
[----:B------:R-:W-:Y:S02]  /*4c70*/  FMUL.FTZ R22, R128, R77 ;  /* 0x0000004d80167220 */ /* 0x000fe40000410000 */
[----:B------:R-:W-:Y:S01]  /*4c80*/  FFMA.FTZ R183, R4, R183, R21 ;  /* 0x000000b704b77223 */ /* 0x000fe20000010015 */
[----:B------:R-:W-:Y:S01]  /*4c90*/  MOV R21, R26 ;  /* 0x0000001a00157202 */ /* 0x000fe20000000f00 */
[----:B------:R-:W-:-:S02]  /*4ca0*/  FMUL.FTZ R160, R160, R187 ;  /* 0x000000bba0a07220 */ /* 0x000fc40000410000 */
[----:B------:R-:W-:Y:S02]  /*4cb0*/  FMUL.FTZ R23, R23, R82 ;  /* 0x0000005217177220 */ /* 0x000fe40000410000 */
[----:B------:R-:W-:Y:S01]  /*4cc0*/  FMUL.FTZ R22, R22, R191 ;  /* 0x000000bf16167220 */ /* 0x000fe20000410000 */
[----:B------:R0:W-:Y:S01]  /*4cd0*/  @!P0 STS.64 [0x1098], R20 ;  /* 0x00109814ff008388 */ /* 0x0001e20000000a00 */
        /* <DEDUP_REMOVED lines=30> */
.L_x_5987:
[----:B0-----:R-:W-:Y:S05]  /*4ec0*/  BSYNC B0 ;  /* 0x0000000000007941 */ /* 0x001fea0003800000 */
.L_x_5986:
[----:B------:R-:W-:Y:S02]  /*4ed0*/  IADD3 R155, R155, 0x1, RZ ;  /* 0x000000019b9b7810 */ /* 0x000fe40007ffe0ff */
[----:B------:R-:W-:Y:S02]  /*4ee0*/  IADD3 R154, P1, R154, 0x1, RZ ;  /* 0x000000019a9a7810 */ /* 0x000fe40007f3e0ff */
[----:B------:R-:W-:Y:S02]  /*4ef0*/  ISETP.GE.AND P0, PT, R155, c[0x0][0x16c], PT ;  /* 0x00005b009b007a0c */ /* 0x000fe40003f06270 */
[----:B------:R-:W-:-:S11]  /*4f00*/  IADD3.X R153, RZ, R153, RZ, P1, !PT ;  /* 0x00000099ff997210 */ /* 0x000fd60000ffe4ff */
[----:B------:R-:W-:Y:S01]  /*4f10*/  @P0 CALL.REL.NOINC `(.L_x_5951) ;  /* 0x0000001000000944 */ /* 0x000fe20003c00000 */
[----:B------:R-:W-:Y:S05]  /*4f20*/  BRA `(.L_x_5988) ;  /* 0xffffd33000007947 */ /* 0x000fea000383ffff */
.L_x_5951:
[----:B------:R-:W-:Y:S01]  /*4f30*/  BAR.SYNC.DEFER_BLOCKING 0x0 ;  /* 0x0000000000007b1d */ /* 0x000fe20000010000 */
[----:B------:R-:W-:Y:S01]  /*4f40*/  IMAD R4, R113, c[0x0][0x2e0], RZ ;  /* 0x0000b80071047a24 */ /* 0x000fe200078e02ff */
[----:B------:R-:W-:Y:S01]  /*4f50*/  IADD3 R98, P1, R98, -0x800, RZ ;  /* 0xfffff80062627810 */ /* 0x000fe20007f3e0ff */
[----:B------:R-:W-:Y:S01]  /*4f60*/  FADD.FTZ R8, R107, R36 ;  /* 0x000000246b087221 */ /* 0x000fe20000010000 */
[----:B------:R-:W-:Y:S01]  /*4f70*/  IADD3 R104, P2, R104, -0x800, RZ ;  /* 0xfffff80068687810 */ /* 0x000fe20007f5e0ff */
[C---:B------:R-:W-:Y:S01]  /*4f80*/  IMAD R7, R115.reuse, c[0x0][0x2e4], R4 ;  /* 0x0000b90073077a24 */ /* 0x040fe200078e0204 */
[----:B------:R-:W-:Y:S01]  /*4f90*/  IADD3 R102, P3, R102, -0x800, RZ ;  /* 0xfffff80066667810 */ /* 0x000fe20007f7e0ff */
[----:B------:R-:W-:Y:S01]  /*4fa0*/  IMAD.WIDE.U32 R4, R115, c[0x0][0x2e0], R68 ;  /* 0x0000b80073047a25 */ /* 0x000fe200078e0044 */
[----:B------:R-:W-:Y:S02]  /*4fb0*/  IADD3 R100, P4, R100, -0x800, RZ ;  /* 0xfffff80064647810 */ /* 0x000fe40007f9e0ff */
        /* <DEDUP_REMOVED lines=9> */
[----:B------:R-:W-:Y:S03]  /*5050*/  STS.128 [R0], R52 ;  /* 0x0000003400007388 */ /* 0x000fe60000000c00 */
[----:B------:R-:W-:-:S02]  /*5060*/  IADD3 R5, R5, R7, RZ ;  /* 0x0000000705057210 */ /* 0x000fc40007ffe0ff */
        /* <DEDUP_REMOVED lines=10> */
[----:B------:R-:W2:Y:S03]  /*5110*/  LDS.128 R16, [R105.X16+0x200] ;  /* 0x0002000069107984 */ /* 0x000ea6000000cc00 */
[----:B------:R-:W-:Y:S01]  /*5120*/  FADD.FTZ R7, R8, R39 ;  /* 0x0000002708077221 */ /* 0x000fe20000010000 */
[----:B------:R-:W3:Y:S03]  /*5130*/  LDS.128 R20, [R105.X16+0x400] ;  /* 0x0004000069147984 */ /* 0x000ee6000000cc00 */
[----:B------:R-:W-:Y:S01]  /*5140*/  FADD.FTZ R6, R7, R40 ;  /* 0x0000002807067221 */ /* 0x000fe20000010000 */
[----:B------:R-:W4:Y:S03]  /*5150*/  LDS.128 R24, [R105.X16+0x600] ;  /* 0x0006000069187984 */ /* 0x000f26000000cc00 */
[----:B------:R-:W-:-:S02]  /*5160*/  FADD.FTZ R7, R6, R41 ;  /* 0x0000002906077221 */ /* 0x000fc40000010000 */
[----:B------:R-:W-:Y:S01]  /*5170*/  IMAD R6, R113, c[0x0][0x300], RZ ;  /* 0x0000c00071067a24 */ /* 0x000fe200078e02ff */
[----:B0-----:R-:W-:Y:S04]  /*5180*/  STG.E.128 [R4.64+-0x800], R12 ;  /* 0xfff8000c04007986 */ /* 0x001fe8000c101d04 */
[----:B--2---:R-:W-:Y:S04]  /*5190*/  STG.E.128 [R4.64+-0x600], R16 ;  /* 0xfffa001004007986 */ /* 0x004fe8000c101d04 */
[----:B---3--:R-:W-:Y:S04]  /*51a0*/  STG.E.128 [R4.64+-0x400], R20 ;  /* 0xfffc001404007986 */ /* 0x008fe8000c101d04 */
[----:B----4-:R0:W-:Y:S04]  /*51b0*/  STG.E.128 [R4.64+-0x200], R24 ;  /* 0xfffe001804007986 */ /* 0x0101e8000c101d04 */
[----:B------:R-:W-:Y:S01]  /*51c0*/  BAR.SYNC.DEFER_BLOCKING 0x0 ;  /* 0x0000000000007b1d */ /* 0x000fe20000010000 */
[----:B0-----:R-:W-:-:S04]  /*51d0*/  IMAD.WIDE.U32 R4, R115, c[0x0][0x300], R68 ;  /* 0x0000c00073047a25 */ /* 0x001fc800078e0044 */
[----:B------:R-:W-:-:S05]  /*51e0*/  IMAD R25, R115, c[0x0][0x304], R6 ;  /* 0x0000c10073197a24 */ /* 0x000fca00078e0206 */
[----:B------:R-:W-:Y:S01]  /*51f0*/  IADD3 R5, R5, R25, RZ ;  /* 0x0000001905057210 */ /* 0x000fe20007ffe0ff */
[----:B------:R-:W-:Y:S04]  /*5200*/  STS.128 [R0], R36 ;  /* 0x0000002400007388 */ /* 0x000fe80000000c00 */
[----:B------:R0:W-:Y:S01]  /*5210*/  STS.128 [R0+0x10], R40 ;  /* 0x0000102800007388 */ /* 0x0001e20000000c00 */
[----:B------:R-:W-:-:S03]  /*5220*/  IMAD.WIDE.U32 R4, R110, c[0x0][0x2f8], R4 ;  /* 0x0000be006e047a25 */ /* 0x000fc600078e0004 */
[----:B------:R2:W-:Y:S02]  /*5230*/  STS.128 [R0+0x20], R44 ;  /* 0x0000202c00007388 */ /* 0x0005e40000000c00 */
[----:B------:R-:W-:Y:S02]  /*5240*/  LEA R6, P0, R4, c[0x0][0x340], 0x2 ;  /* 0x0000d00004067a11 */ /* 0x000fe400078010ff */
[----:B------:R3:W-:Y:S01]  /*5250*/  STS.128 [R0+0x30], R48 ;  /* 0x0000303000007388 */ /* 0x0007e20000000c00 */
[----:B------:R-:W-:-:S06]  /*5260*/  NOP ;  /* 0x0000000000007918 */ /* 0x000fcc0000000000 */
[----:B------:R-:W4:Y:S01]  /*5270*/  LDS.128 R8, [R105.X16] ;  /* 0x0000000069087984 */ /* 0x000f22000000cc00 */
[----:B0-----:R-:W-:Y:S02]  /*5280*/  FADD.FTZ R42, R7, R42 ;  /* 0x0000002a072a7221 */ /* 0x001fe40000010000 */
[----:B------:R-:W-:Y:S01]  /*5290*/  IMAD R7, R145, c[0x0][0x2f8], RZ ;  /* 0x0000be0091077a24 */ /* 0x000fe200078e02ff */
[----:B------:R-:W0:Y:S01]  /*52a0*/  LDS.128 R12, [R105.X16+0x200] ;  /* 0x00020000690c7984 */ /* 0x000e22000000cc00 */
[----:B------:R-:W-:Y:S02]  /*52b0*/  FADD.FTZ R43, R42, R43 ;  /* 0x0000002b2a2b7221 */ /* 0x000fe40000010000 */
[----:B------:R-:W-:Y:S01]  /*52c0*/  IMAD R7, R110, c[0x0][0x2fc], R7 ;  /* 0x0000bf006e077a24 */ /* 0x000fe200078e0207 */
[----:B------:R-:W5:Y:S01]  /*52d0*/  LDS.128 R16, [R105.X16+0x400] ;  /* 0x0004000069107984 */ /* 0x000f62000000cc00 */
[----:B--2---:R-:W-:-:S03]  /*52e0*/  FADD.FTZ R44, R43, R44 ;  /* 0x0000002c2b2c7221 */ /* 0x004fc60000010000 */
[----:B------:R-:W2:Y:S01]  /*52f0*/  LDS.128 R20, [R105.X16+0x600] ;  /* 0x0006000069147984 */ /* 0x000ea2000000cc00 */
[----:B------:R-:W-:Y:S01]  /*5300*/  IADD3 R5, R5, R7, RZ ;  /* 0x0000000705057210 */ /* 0x000fe20007ffe0ff */
        /* <DEDUP_REMOVED lines=8> */
[----:B------:R-:W-:-:S04]  /*5390*/  FADD.FTZ R49, R48, R49 ;  /* 0x0000003130317221 */ /* 0x000fc80000010000 */
[----:B------:R-:W-:Y:S01]  /*53a0*/  FADD.FTZ R50, R49, R50 ;  /* 0x0000003231327221 */ /* 0x000fe20000010000 */
[----:B----4-:R3:W-:Y:S03]  /*53b0*/  STG.E.128 [R4.64+-0x800], R8 ;  /* 0xfff8000804007986 */ /* 0x0107e6000c101d04 */
[----:B------:R-:W-:Y:S01]  /*53c0*/  FADD.FTZ R107, R50, R51 ;  /* 0x00000033326b7221 */ /* 0x000fe20000010000 */
[----:B0-----:R3:W-:Y:S04]  /*53d0*/  STG.E.128 [R4.64+-0x600], R12 ;  /* 0xfffa000c04007986 */ /* 0x0017e8000c101d04 */
[----:B-----5:R3:W-:Y:S04]  /*53e0*/  STG.E.128 [R4.64+-0x400], R16 ;  /* 0xfffc001004007986 */ /* 0x0207e8000c101d04 */
[----:B--2---:R3:W-:Y:S01]  /*53f0*/  STG.E.128 [R4.64+-0x200], R20 ;  /* 0xfffe001404007986 */ /* 0x0047e2000c101d04 */
[----:B------:R-:W-:Y:S01]  /*5400*/  @!P0 CALL.REL.NOINC `(.L_x_5949) ;  /* 0x0000001000008944 */ /* 0x000fe20003c00000 */
[----:B------:R-:W-:Y:S05]  /*5410*/  BRA `(.L_x_5989) ;  /* 0xffffb34000007947 */ /* 0x000fea000383ffff */
.L_x_5949:
        /* <DEDUP_REMOVED lines=15> */
[----:B---3--:R-:W0:Y:S02]  /*5510*/  SHFL.DOWN P1, R5, R2, 0x8, 0x1f ;  /* 0x09001f0002057f89 */ /* 0x008e240000020000 */
        /* <DEDUP_REMOVED lines=8> */
.L_x_5991:
[----:B0-----:R-:W-:Y:S05]  /*55a0*/  BSYNC B0 ;  /* 0x0000000000007941 */ /* 0x001fea0003800000 */
.L_x_5990:
[----:B------:R-:W-:Y:S01]  /*55b0*/  BSSY B0, `(.L_x_5992) ;  /* 0x0000018000007945 */ /* 0x000fe20003800000 */
[----:B------:R-:W-:Y:S05]  /*55c0*/  @!P0 BRA `(.L_x_5993) ;  /* 0x0000015000008947 */ /* 0x000fea0003800000 */
[----:B------:R-:W-:Y:S06]  /*55d0*/  BAR.SYNC.DEFER_BLOCKING 0x0 ;  /* 0x0000000000007b1d */ /* 0x000fec0000010000 */
[----:B------:R-:W0:Y:S04]  /*55e0*/  SHFL.DOWN P0, R0, R107, 0x1, 0x1f ;  /* 0x08201f006b007f89 */ /* 0x000e280000000000 */
[----:B------:R-:W2:Y:S04]  /*55f0*/  S2R R6, SR_LANEID ;  /* 0x0000000000067919 */ /* 0x000ea80000000000 */
[----:B---3--:R-:W3:Y:S01]  /*5600*/  S2R R15, SR_TID.X ;  /* 0x00000000000f7919 */ /* 0x008ee20000002100 */
        /* <DEDUP_REMOVED lines=17> */
.L_x_5993:
[----:B---3--:R-:W0:Y:S02]  /*5720*/  S2R R15, SR_TID.X ;  /* 0x00000000000f7919 */ /* 0x008e240000002100 */
.L_x_5994:
[----:B0-----:R-:W-:Y:S05]  /*5730*/  BSYNC B0 ;  /* 0x0000000000007941 */ /* 0x001fea0003800000 */
.L_x_5992:
[----:B------:R-:W-:-:S13]  /*5740*/  ISETP.GE.AND P0, PT, R15, c[0x0][0x16c], PT ;  /* 0x00005b000f007a0c */ /* 0x000fda0003f06270 */
[----:B------:R-:W-:Y:S05]  /*5750*/  @P0 EXIT ;  /* 0x000000000000094d */ /* 0x000fea0003800000 */
[C---:B------:R-:W-:Y:S02]  /*5760*/  IMAD R4, R113.reuse, c[0x0][0x288], RZ ;  /* 0x0000a20071047a24 */ /* 0x040fe400078e02ff */
[----:B------:R-:W-:Y:S02]  /*5770*/  IMAD R0, R113, c[0x0][0x2a8], RZ ;  /* 0x0000aa0071007a24 */ /* 0x000fe400078e02ff */
[C---:B------:R-:W-:Y:S02]  /*5780*/  IMAD R21, R115.reuse, c[0x0][0x28c], R4 ;  /* 0x0000a30073157a24 */ /* 0x040fe400078e0204 */
[----:B------:R-:W-:-:S04]  /*5790*/  IMAD.WIDE.U32 R2, R115, c[0x0][0x2a8], RZ ;  /* 0x0000aa0073027a25 */ /* 0x000fc800078e00ff */
[C---:B------:R-:W-:Y:S02]  /*57a0*/  IMAD R23, R115.reuse, c[0x0][0x2ac], R0 ;  /* 0x0000ab0073177a24 */ /* 0x040fe400078e0200 */
[----:B------:R-:W-:-:S03]  /*57b0*/  IMAD.WIDE.U32 R4, R115, c[0x0][0x288], RZ ;  /* 0x0000a20073047a25 */ /* 0x000fc600078e00ff */
[----:B------:R-:W-:Y:S02]  /*57c0*/  IADD3 R23, R3, R23, RZ ;  /* 0x0000001703177210 */ /* 0x000fe40007ffe0ff */
[----:B------:R-:W-:Y:S02]  /*57d0*/  IADD3 R21, R5, R21, RZ ;  /* 0x0000001505157210 */ /* 0x000fe40007ffe0ff */
.L_x_5995:
        /* <DEDUP_REMOVED lines=26> */
.L_x_5996:
        /* <DEDUP_REMOVED lines=16> */
.L_x_9093:


//--------------------- .text._Z25selective_scan_bwd_kernelI32Selective_Scan_bwd_kernel_traitsILi32ELi16ELb1ELb0ELb1ELb1ELb0EffEEv12SSMParamsBwd --------------------------
	.section	.text._Z25selective_scan_bwd_kernelI32Selective_Scan_bwd_kernel_traitsILi32ELi16ELb1ELb0ELb1ELb1ELb0EffEEv12SSMParamsBwd,"ax",@progbits
	.sectioninfo	@"SHI_REGISTERS=204"
	.align	128
        .global         _Z25selective_scan_bwd_kernelI32Selective_Scan_bwd_kernel_traitsILi32ELi16ELb1ELb0ELb1ELb1ELb0EffEEv12SSMParamsBwd
        .type           _Z25selective_scan_bwd_kernelI32Selective_Scan_bwd_kernel_traitsILi32ELi16ELb1ELb0ELb1ELb1ELb0EffEEv12SSMParamsBwd,@function
        .size           _Z25selective_scan_bwd_kernelI32Selective_Scan_bwd_kernel_traitsILi32ELi16ELb1ELb0ELb1ELb1ELb0EffEEv12SSMParamsBwd,(.L_x_9094 - _Z25selective_scan_bwd_kernelI32Selective_Scan_bwd_kernel_traitsILi32ELi16ELb1ELb0ELb1ELb1ELb0EffEEv12SSMParamsBwd)
        .other          _Z25selective_scan_bwd_kernelI32Selective_Scan_bwd_kernel_traitsILi32ELi16ELb1ELb0ELb1ELb1ELb0EffEEv12SSMParamsBwd,@"STO_CUDA_ENTRY STV_DEFAULT"
_Z25selective_scan_bwd_kernelI32Selective_Scan_bwd_kernel_traitsILi32ELi16ELb1ELb0ELb1ELb1ELb0EffEEv12SSMParamsBwd:
.text._Z25selective_scan_bwd_kernelI32Selective_Scan_bwd_kernel_traitsILi32ELi16ELb1ELb0ELb1ELb1ELb0EffEEv12SSMParamsBwd:
        /* <DEDUP_REMOVED lines=57> */
[----:B------:R-:W-:Y:S01]  /*0390*/  IMAD R17, R101, c[0x0][0x1b4], R10 ;  /* 0x00006d0065117a24 */ /* 0x000fe200078e020a */
        /* <DEDUP_REMOVED lines=60> */
[----:B0-----:R-:W-:-:S04]  /*0760*/  SHF.L.U32 R117, R102, 0x2, RZ ;  /* 0x0000000266757819 */ /* 0x001fc800000006ff */
[----:B-1----:R-:W-:-:S03]  /*0770*/  LOP3.LUT R117, R117, 0xffffff80, RZ, 0xc0, !PT ;  /* 0xffffff8075757812 */ /* 0x002fc600078ec0ff */
.L_x_6068:
[----:B------:R-:W-:Y:S01]  /*0780*/  BAR.SYNC.DEFER_BLOCKING 0x0 ;  /* 0x0000000000007b1d */ /* 0x000fe20000010000 */
[----:B0-----:R-:W-:Y:S02]  /*0790*/  LOP3.LUT R118, R117, 0x1f, R102, 0xf8, !PT ;  /* 0x0000001f75767812 */ /* 0x001fe400078ef866 */
[----:B------:R-:W-:Y:S02]  /*07a0*/  MOV R2, R106 ;  /* 0x0000006a00027202 */ /* 0x000fe40000000f00 */
[----:B------:R-:W-:-:S05]  /*07b0*/  MOV R3, R109 ;  /* 0x0000006d00037202 */ /* 0x000fca0000000f00 */
[----:B------:R-:W-:-:S05]  /*07c0*/  IMAD.WIDE R4, R118, 0x10, R2 ;  /* 0x0000001076047825 */ /* 0x000fca00078e0202 */
[----:B------:R-:W2:Y:S04]  /*07d0*/  LDG.E.128 R8, [R4.64] ;  /* 0x0000000404087981 */ /* 0x000ea8000c1e1d00 */
[----:B------:R-:W3:Y:S04]  /*07e0*/  LDG.E.128 R12, [R4.64+0x200] ;  /* 0x00020004040c7981 */ /* 0x000ee8000c1e1d00 */
[----:B------:R-:W4:Y:S04]  /*07f0*/  LDG.E.128 R16, [R4.64+0x400] ;  /* 0x0004000404107981 */ /* 0x000f28000c1e1d00 */
[----:B------:R-:W4:Y:S01]  /*0800*/  LDG.E.128 R36, [R4.64+0x600] ;  /* 0x0006000404247981 */ /* 0x000f22000c1e1d00 */
[----:B------:R-:W-:-:S02]  /*0810*/  SHF.L.U32 R119, R104, 0x6, RZ ;  /* 0x0000000668777819 */ /* 0x000fc400000006ff */
[----:B------:R-:W-:Y:S02]  /*0820*/  MOV R2, R108 ;  /* 0x0000006c00027202 */ /* 0x000fe40000000f00 */
        /* <DEDUP_REMOVED lines=12> */
[----:B------:R-:W3:Y:S04]  /*08f0*/  LDG.E.128 R4, [R2.64] ;  /* 0x0000000402047981 */ /* 0x000ee8000c1e1d00 */
[----:B0-----:R-:W4:Y:S04]  /*0900*/  LDG.E.128 R8, [R2.64+0x200] ;  /* 0x0002000402087981 */ /* 0x001f28000c1e1d00 */
[----:B-1----:R-:W4:Y:S04]  /*0910*/  LDG.E.128 R12, [R2.64+0x400] ;  /* 0x00040004020c7981 */ /* 0x002f28000c1e1d00 */
[----:B--2---:R-:W2:Y:S04]  /*0920*/  LDG.E.128 R16, [R2.64+0x600] ;  /* 0x0006000402107981 */ /* 0x004ea8000c1e1d00 */
[----:B---3--:R0:W-:Y:S04]  /*0930*/  STS.128 [R104.X16], R4 ;  /* 0x0000000468007388 */ /* 0x0081e8000000cc00 */
[----:B----4-:R-:W-:Y:S04]  /*0940*/  STS.128 [R104.X16+0x200], R8 ;  /* 0x0002000868007388 */ /* 0x010fe8000000cc00 */
[----:B------:R-:W-:Y:S04]  /*0950*/  STS.128 [R104.X16+0x400], R12 ;  /* 0x0004000c68007388 */ /* 0x000fe8000000cc00 */
[----:B--2---:R-:W-:Y:S01]  /*0960*/  STS.128 [R104.X16+0x600], R16 ;  /* 0x0006001068007388 */ /* 0x004fe2000000cc00 */
[----:B------:R-:W-:-:S06]  /*0970*/  NOP ;  /* 0x0000000000007918 */ /* 0x000fcc0000000000 */
[----:B------:R-:W-:Y:S01]  /*0980*/  LDS.128 R52, [R119+0x10] ;  /* 0x0000100077347984 */ /* 0x000fe20000000c00 */
[----:B0-----:R-:W-:Y:S02]  /*0990*/  MOV R4, R110 ;  /* 0x0000006e00047202 */ /* 0x001fe40000000f00 */
[----:B------:R-:W-:Y:S01]  /*09a0*/  MOV R5, R113 ;  /* 0x0000007100057202 */ /* 0x000fe20000000f00 */
[----:B------:R-:W-:Y:S04]  /*09b0*/  LDS.128 R40, [R119+0x20] ;  /* 0x0000200077287984 */ /* 0x000fe80000000c00 */
[----:B------:R-:W-:Y:S01]  /*09c0*/  LDS.128 R36, [R119+0x30] ;  /* 0x0000300077247984 */ /* 0x000fe20000000c00 */
[----:B------:R-:W-:-:S03]  /*09d0*/  IMAD.WIDE R48, R118, 0x10, R4 ;  /* 0x0000001076307825 */ /* 0x000fc600078e0204 */
        /* <DEDUP_REMOVED lines=63> */
.L_x_5999:
[----:B------:R-:W-:Y:S05]  /*0dd0*/  BSYNC B0 ;  /* 0x0000000000007941 */ /* 0x000fea0003800000 */
.L_x_5998:
        /* <DEDUP_REMOVED lines=35> */
.L_x_6001:
[----:B------:R-:W-:Y:S05]  /*1010*/  BSYNC B0 ;  /* 0x0000000000007941 */ /* 0x000fea0003800000 */
.L_x_6000:
        /* <DEDUP_REMOVED lines=35> */
.L_x_6003:
[----:B------:R-:W-:Y:S05]  /*1250*/  BSYNC B0 ;  /* 0x0000000000007941 */ /* 0x000fea0003800000 */
.L_x_6002:
        /* <DEDUP_REMOVED lines=35> */
.L_x_6005:
[----:B------:R-:W-:Y:S05]  /*1490*/  BSYNC B0 ;  /* 0x0000000000007941 */ /* 0x000fea0003800000 */
.L_x_6004:
        /* <DEDUP_REMOVED lines=35> */
.L_x_6007:
[----:B------:R-:W-:Y:S05]  /*16d0*/  BSYNC B0 ;  /* 0x0000000000007941 */ /* 0x000fea0003800000 */
.L_x_6006:
        /* <DEDUP_REMOVED lines=40> */
.L_x_6009:
[----:B------:R-:W-:Y:S05]  /*1960*/  BSYNC B0 ;  /* 0x0000000000007941 */ /* 0x000fea0003800000 */
.L_x_6008:
        /* <DEDUP_REMOVED lines=38> */
.L_x_6011:
[----:B------:R-:W-:Y:S05]  /*1bd0*/  BSYNC B0 ;  /* 0x0000000000007941 */ /* 0x000fea0003800000 */
.L_x_6010:
        /* <DEDUP_REMOVED lines=38> */
.L_x_6013:
[----:B------:R-:W-:Y:S05]  /*1e40*/  BSYNC B0 ;  /* 0x0000000000007941 */ /* 0x000fea0003800000 */
.L_x_6012:
        /* <DEDUP_REMOVED lines=38> */
.L_x_6015:
[----:B------:R-:W-:Y:S05]  /*20b0*/  BSYNC B0 ;  /* 0x0000000000007941 */ /* 0x000fea0003800000 */
.L_x_6014:
        /* <DEDUP_REMOVED lines=38> */
.L_x_6017:
[----:B------:R-:W-:Y:S05]  /*2320*/  BSYNC B0 ;  /* 0x0000000000007941 */ /* 0x000fea0003800000 */
.L_x_6016:
        /* <DEDUP_REMOVED lines=40> */
.L_x_6019:
[----:B------:R-:W-:Y:S05]  /*25b0*/  BSYNC B0 ;  /* 0x0000000000007941 */ /* 0x000fea0003800000 */
.L_x_6018:
        /* <DEDUP_REMOVED lines=33> */
.L_x_6021:
[----:B------:R-:W-:Y:S05]  /*27d0*/  BSYNC B0 ;  /* 0x0000000000007941 */ /* 0x000fea0003800000 */
.L_x_6020:
        /* <DEDUP_REMOVED lines=33> */
.L_x_6023:
[----:B------:R-:W-:Y:S05]  /*29f0*/  BSYNC B0 ;  /* 0x0000000000007941 */ /* 0x000fea0003800000 */
.L_x_6022:
        /* <DEDUP_REMOVED lines=33> */
.L_x_6025:
[----:B------:R-:W-:Y:S05]  /*2c10*/  BSYNC B0 ;  /* 0x0000000000007941 */ /* 0x000fea0003800000 */
.L_x_6024:
        /* <DEDUP_REMOVED lines=33> */
.L_x_6027:
[----:B------:R-:W-:Y:S05]  /*2e30*/  BSYNC B0 ;  /* 0x0000000000007941 */ /* 0x000fea0003800000 */
.L_x_6026:
        /* <DEDUP_REMOVED lines=33> */
.L_x_6029:
[----:B------:R-:W-:Y:S05]  /*3050*/  BSYNC B0 ;  /* 0x0000000000007941 */ /* 0x000fea0003800000 */
.L_x_6028:
        /* <DEDUP_REMOVED lines=22> */
.L_x_6067:
        /* <DEDUP_REMOVED lines=19> */
[----:B-1----:R1:W3:Y:S04]  /*32f0*/  LDG.E.128 R68, [R76.64] ;  /* 0x000000044c447981 */ /* 0x0022e8000c1e1d00 */
[----:B------:R1:W4:Y:S04]  /*3300*/  LDG.E.128 R72, [R76.64+0x200] ;  /* 0x000200044c487981 */ /* 0x000328000c1e1d00 */
[----:B------:R1:W4:Y:S04]  /*3310*/  LDG.E.128 R84, [R76.64+0x400] ;  /* 0x000400044c547981 */ /* 0x000328000c1e1d00 */
[----:B------:R1:W4:Y:S01]  /*3320*/  LDG.E.128 R88, [R76.64+0x600] ;  /* 0x000600044c587981 */ /* 0x000322000c1e1d00 */
[----:B------:R-:W-:-:S02]  /*3330*/  IMAD R83, R99, c[0x0][0x198], RZ ;  /* 0x0000660063537a24 */ /* 0x000fc400078e02ff */
[----:B------:R-:W-:Y:S01]  /*3340*/  IMAD.WIDE.U32 R80, R0, c[0x0][0x198], RZ ;  /* 0x0000660000507a25 */ /* 0x000fe200078e00ff */
[----:B------:R-:W-:-:S03]  /*3350*/  IADD3 R82, R115, -0x1, RZ ;  /* 0xffffffff73527810 */ /* 0x000fc60007ffe0ff */
[----:B------:R-:W-:Y:S01]  /*3360*/  IMAD R83, R0, c[0x0][0x19c], R83 ;  /* 0x0000670000537a24 */ /* 0x000fe200078e0253 */
[C---:B------:R-:W-:Y:S01]  /*3370*/  LOP3.LUT P0, RZ, R102.reuse, 0x1f, RZ, 0xc0, !PT ;  /* 0x0000001f66ff7812 */ /* 0x040fe2000780c0ff */
        /* <DEDUP_REMOVED lines=35> */
[----:B------:R-:W1:Y:S01]  /*35b0*/  MUFU.EX2 R158, R158 ;  /* 0x0000009e009e7308 */ /* 0x000e620000000800 */
[----:B---3--:R-:W-:Y:S04]  /*35c0*/  STS.128 [R104.X16], R68 ;  /* 0x0000004468007388 */ /* 0x008fe8000000cc00 */
[----:B----4-:R-:W-:Y:S04]  /*35d0*/  STS.128 [R104.X16+0x200], R72 ;  /* 0x0002004868007388 */ /* 0x010fe8000000cc00 */
[----:B------:R-:W-:Y:S04]  /*35e0*/  STS.128 [R104.X16+0x400], R84 ;  /* 0x0004005468007388 */ /* 0x000fe8000000cc00 */
[----:B------:R2:W-:Y:S01]  /*35f0*/  STS.128 [R104.X16+0x600], R88 ;  /* 0x0006005868007388 */ /* 0x0005e2000000cc00 */
[----:B------:R-:W-:-:S06]  /*3600*/  NOP ;  /* 0x0000000000007918 */ /* 0x000fcc0000000000 */
[----:B------:R-:W3:Y:S04]  /*3610*/  LDS.128 R80, [R119] ;  /* 0x0000000077507984 */ /* 0x000ee80000000c00 */
[----:B0-----:R-:W0:Y:S04]  /*3620*/  LDS.128 R76, [R119+0x10] ;  /* 0x00001000774c7984 */ /* 0x001e280000000c00 */
[----:B------:R-:W4:Y:S04]  /*3630*/  LDS.128 R72, [R119+0x20] ;  /* 0x0000200077487984 */ /* 0x000f280000000c00 */
[----:B------:R-:W0:Y:S04]  /*3640*/  LDS.128 R68, [R119+0x30] ;  /* 0x0000300077447984 */ /* 0x000e280000000c00 */
[----:B-1----:R1:W-:Y:S04]  /*3650*/  STS [R145+0x12c8], R158 ;  /* 0x0012c89e91007388 */ /* 0x0023e80000000800 */
[----:B------:R-:W-:Y:S01]  /*3660*/  BAR.SYNC.DEFER_BLOCKING 0x0 ;  /* 0x0000000000007b1d */ /* 0x000fe20000010000 */
[----:B--2---:R-:W-:-:S02]  /*3670*/  FMUL.FTZ R89, R161, R124 ;  /* 0x0000007ca1597220 */ /* 0x004fc40000410000 */
[C---:B------:R-:W-:Y:S02]  /*3680*/  FMUL.FTZ R90, R161.reuse, R127 ;  /* 0x0000007fa15a7220 */ /* 0x040fe40000410000 */
[C---:B------:R-:W-:Y:S02]  /*3690*/  FMUL.FTZ R91, R161.reuse, R126 ;  /* 0x0000007ea15b7220 */ /* 0x040fe40000410000 */
[----:B------:R-:W2:Y:S01]  /*36a0*/  MUFU.EX2 R89, R89 ;  /* 0x0000005900597308 */ /* 0x000ea20000000800 */
[----:B------:R-:W-:-:S07]  /*36b0*/  FMUL.FTZ R143, R161, R121 ;  /* 0x00000079a18f7220 */ /* 0x000fce0000410000 */
[----:B------:R-:W0:Y:S01]  /*36c0*/  MUFU.EX2 R90, R90 ;  /* 0x0000005a005a7308 */ /* 0x000e220000000800 */
[----:B-1----:R-:W-:Y:S02]  /*36d0*/  FMUL.FTZ R145, R161, R120 ;  /* 0x00000078a1917220 */ /* 0x002fe40000410000 */
[----:B------:R-:W-:-:S05]  /*36e0*/  FMUL.FTZ R85, R32, R125 ;  /* 0x0000007d20557220 */ /* 0x000fca0000410000 */
[----:B------:R-:W1:Y:S01]  /*36f0*/  MUFU.EX2 R91, R91 ;  /* 0x0000005b005b7308 */ /* 0x000e620000000800 */
[----:B------:R0:W5:Y:S01]  /*3700*/  @!P2 LDG.E R159, [R146.64+0x4] ;  /* 0x00000404929fa981 */ /* 0x000162000c1e1900 */
[----:B--2---:R-:W-:-:S06]  /*3710*/  FFMA.FTZ R84, R89, R85, R152 ;  /* 0x0000005559547223 */ /* 0x004fcc0000010098 */
[----:B------:R-:W2:Y:S01]  /*3720*/  MUFU.EX2 R143, R143 ;  /* 0x0000008f008f7308 */ /* 0x000ea20000000800 */
[C---:B0-----:R-:W-:Y:S02]  /*3730*/  FMUL.FTZ R146, R161.reuse, R123 ;  /* 0x0000007ba1927220 */ /* 0x041fe40000410000 */
[----:B------:R-:W-:-:S05]  /*3740*/  FMUL.FTZ R147, R161, R122 ;  /* 0x0000007aa1937220 */ /* 0x000fca0000410000 */
[----:B------:R-:W0:Y:S01]  /*3750*/  MUFU.EX2 R145, R145 ;  /* 0x0000009100917308 */ /* 0x000e220000000800 */
[----:B------:R-:W-:Y:S02]  /*3760*/  FMUL.FTZ R87, R158, R89 ;  /* 0x000000599e577220 */ /* 0x000fe40000410000 */
[----:B------:R-:W-:Y:S01]  /*3770*/  FFMA.FTZ R86, R90, R84, R167 ;  /* 0x000000545a567223 */ /* 0x000fe200000100a7 */
[----:B------:R-:W-:Y:S01]  /*3780*/  ISETP.NE.AND P2, PT, R102, 0x1f, PT ;  /* 0x0000001f6600780c */ /* 0x000fe20003f45270 */
[----:B------:R-:W-:-:S03]  /*3790*/  FMUL.FTZ R149, R161, R129 ;  /* 0x00000081a1957220 */ /* 0x000fc60000410000 */
[----:B------:R-:W0:Y:S01]  /*37a0*/  MUFU.EX2 R146, R146 ;  /* 0x0000009200927308 */ /* 0x000e220000000800 */
[----:B------:R-:W-:Y:S02]  /*37b0*/  FMUL.FTZ R84, R90, R87 ;  /* 0x000000575a547220 */ /* 0x000fe40000410000 */
[----:B-1----:R-:W-:Y:S02]  /*37c0*/  FFMA.FTZ R86, R91, R86, R150 ;  /* 0x000000565b567223 */ /* 0x002fe40000010096 */
[----:B------:R-:W-:-:S03]  /*37d0*/  FMUL.FTZ R151, R161, R128 ;  /* 0x00000080a1977220 */ /* 0x000fc60000410000 */
[----:B------:R-:W1:Y:S01]  /*37e0*/  MUFU.EX2 R147, R147 ;  /* 0x0000009300937308 */ /* 0x000e620000000800 */
[----:B------:R-:W-:Y:S01]  /*37f0*/  FMUL.FTZ R84, R91, R84 ;  /* 0x000000545b547220 */ /* 0x000fe20000410000 */
[----:B------:R0:W3:Y:S01]  /*3800*/  @P2 LDS R184, [R102.X4+0x1acc] ;  /* 0x001acc0066b82984 */ /* 0x0000e20000004800 */
[----:B--2---:R-:W-:Y:S02]  /*3810*/  FFMA.FTZ R86, R143, R86, R164 ;  /* 0x000000568f567223 */ /* 0x004fe400000100a4 */
[----:B------:R-:W-:-:S03]  /*3820*/  FMUL.FTZ R153, R161, R131 ;  /* 0x00000083a1997220 */ /* 0x000fc60000410000 */
[----:B------:R-:W2:Y:S01]  /*3830*/  MUFU.EX2 R149, R149 ;  /* 0x0000009500957308 */ /* 0x000ea20000000800 */
[----:B------:R-:W-:Y:S02]  /*3840*/  FMUL.FTZ R84, R143, R84 ;  /* 0x000000548f547220 */ /* 0x000fe40000410000 */
[----:B0-----:R-:W-:Y:S02]  /*3850*/  FFMA.FTZ R86, R145, R86, R148 ;  /* 0x0000005691567223 */ /* 0x001fe40000010094 */
[----:B------:R-:W-:-:S03]  /*3860*/  FMUL.FTZ R155, R161, R130 ;  /* 0x00000082a19b7220 */ /* 0x000fc60000410000 */
[----:B------:R-:W0:Y:S01]  /*3870*/  MUFU.EX2 R151, R151 ;  /* 0x0000009700977308 */ /* 0x000e220000000800 */
[----:B------:R-:W-:Y:S02]  /*3880*/  FMUL.FTZ R87, R145, R84 ;  /* 0x0000005491577220 */ /* 0x000fe40000410000 */
[----:B------:R-:W-:Y:S02]  /*3890*/  FFMA.FTZ R86, R146, R86, R163 ;  /* 0x0000005692567223 */ /* 0x000fe400000100a3 */
[----:B------:R-:W-:-:S03]  /*38a0*/  FMUL.FTZ R154, R161, R133 ;  /* 0x00000085a19a7220 */ /* 0x000fc60000410000 */
[----:B------:R-:W0:Y:S01]  /*38b0*/  MUFU.EX2 R153, R153 ;  /* 0x0000009900997308 */ /* 0x000e220000000800 */
[----:B------:R-:W-:Y:S02]  /*38c0*/  FMUL.FTZ R84, R146, R87 ;  /* 0x0000005792547220 */ /* 0x000fe40000410000 */
[----:B-1----:R-:W-:Y:S02]  /*38d0*/  FFMA.FTZ R86, R147, R86, R144 ;  /* 0x0000005693567223 */ /* 0x002fe40000010090 */
[----:B------:R-:W-:-:S03]  /*38e0*/  FMUL.FTZ R156, R161, R132 ;  /* 0x00000084a19c7220 */ /* 0x000fc60000410000 */
[----:B------:R-:W1:Y:S01]  /*38f0*/  MUFU.EX2 R155, R155 ;  /* 0x0000009b009b7308 */ /* 0x000e620000000800 */
[----:B------:R-:W-:Y:S02]  /*3900*/  FMUL.FTZ R84, R147, R84 ;  /* 0x0000005493547220 */ /* 0x000fe40000410000 */
        /* <DEDUP_REMOVED lines=8> */
[----:B------:R-:W-:Y:S02]  /*3990*/  FMUL.FTZ R88, R27, R130 ;  /* 0x000000821b587220 */ /* 0x000fe40000410000 */
[----:B------:R-:W-:-:S03]  /*39a0*/  FFMA.FTZ R86, R153, R86, R160 ;  /* 0x0000005699567223 */ /* 0x000fc600000100a0 */
[----:B------:R-:W3:Y:S01]  /*39b0*/  MUFU.EX2 R157, R157 ;  /* 0x0000009d009d7308 */ /* 0x000ee20000000800 */
[----:B------:R-:W-:Y:S02]  /*39c0*/  FMUL.FTZ R84, R153, R84 ;  /* 0x0000005499547220 */ /* 0x000fe40000410000 */
[C---:B-1----:R-:W-:Y:S02]  /*39d0*/  FFMA.FTZ R86, R155.reuse, R86, R88 ;  /* 0x000000569b567223 */ /* 0x042fe40000010058 */
[----:B------:R-:W-:-:S03]  /*39e0*/  FMUL.FTZ R169, R155, R84 ;  /* 0x000000549ba97220 */ /* 0x000fc60000410000 */
[----:B------:R-:W1:Y:S01]  /*39f0*/  MUFU.EX2 R161, R161 ;  /* 0x000000a100a17308 */ /* 0x000e620000000800 */
[----:B------:R-:W-:Y:S02]  /*3a00*/  FMUL.FTZ R87, R21, R132 ;  /* 0x0000008415577220 */ /* 0x000fe40000410000 */
[C---:B--2---:R-:W-:Y:S02]  /*3a10*/  FFMA.FTZ R86, R154.reuse, R86, R165 ;  /* 0x000000569a567223 */ /* 0x044fe400000100a5 */
[----:B------:R-:W-:Y:S02]  /*3a20*/  FMUL.FTZ R169, R154, R169 ;  /* 0x000000a99aa97220 */ /* 0x000fe40000410000 */
[C---:B0-----:R-:W-:Y:S02]  /*3a30*/  FFMA.FTZ R166, R156.reuse, R86, R87 ;  /* 0x000000569ca67223 */ /* 0x041fe40000010057 */
[----:B------:R-:W-:Y:S02]  /*3a40*/  FMUL.FTZ R84, R156, R169 ;  /* 0x000000a99c547220 */ /* 0x000fe40000410000 */
[----:B------:R-:W-:-:S02]  /*3a50*/  FMUL.FTZ R86, R23, R134 ;  /* 0x0000008617567220 */ /* 0x000fc40000410000 */
[C---:B---3--:R-:W-:Y:S02]  /*3a60*/  FFMA.FTZ R166, R157.reuse, R166, R170 ;  /* 0x000000a69da67223 */ /* 0x048fe400000100aa */
[----:B------:R-:W-:Y:S02]  /*3a70*/  FMUL.FTZ R168, R157, R84 ;  /* 0x000000549da87220 */ /* 0x000fe40000410000 */
[----:B-1----:R-:W-:Y:S01]  /*3a80*/  FFMA.FTZ R84, R161, R166, R86 ;  /* 0x000000a6a1547223 */ /* 0x002fe20000010056 */
        /* <DEDUP_REMOVED lines=8> */
.L_x_6032:
[----:B----4-:R-:W-:Y:S05]  /*3b10*/  BSYNC B0 ;  /* 0x0000000000007941 */ /* 0x010fea0003800000 */
.L_x_6031:
[----:B------:R-:W-:Y:S01]  /*3b20*/  FMUL.FTZ R185, R161, R168 ;  /* 0x000000a8a1b97220 */ /* 0x000fe20000410000 */
[----:B------:R-:W-:Y:S01]  /*3b30*/  ISETP.GE.AND P3, PT, R104, 0x1, PT ;  /* 0x000000016800780c */ /* 0x000fe20003f66270 */
[----:B------:R-:W2:Y:S01]  /*3b40*/  SHFL.UP PT, R168, R84, 0x1, RZ ;  /* 0x0420000054a87989 */ /* 0x000ea200000e00ff */
[----:B-----5:R-:W-:Y:S01]  /*3b50*/  FMUL.FTZ R169, R140, R70 ;  /* 0x000000468ca97220 */ /* 0x020fe20000410000 */
[----:B------:R-:W-:Y:S01]  /*3b60*/  LOP3.LUT R195, R102, 0x1f, RZ, 0xc0, !PT ;  /* 0x0000001f66c37812 */ /* 0x000fe200078ec0ff */
[----:B------:R-:W-:Y:S01]  /*3b70*/  FMUL.FTZ R188, R140, R69 ;  /* 0x000000458cbc7220 */ /* 0x000fe20000410000 */
[----:B0-----:R-:W0:Y:S01]  /*3b80*/  SHFL.UP PT, R166, R185, 0x1, RZ ;  /* 0x04200000b9a67989 */ /* 0x001e2200000e00ff */
[----:B------:R-:W-:Y:S01]  /*3b90*/  FMUL.FTZ R190, R10, R169 ;  /* 0x000000a90abe7220 */ /* 0x000fe20000410000 */
[----:B------:R-:W-:Y:S01]  /*3ba0*/  ISETP.NE.AND P4, PT, R195, 0x1f, PT ;  /* 0x0000001fc300780c */ /* 0x000fe20003f85270 */
[----:B------:R-:W-:Y:S01]  /*3bb0*/  FMUL.FTZ R175, R140, R68 ;  /* 0x000000448caf7220 */ /* 0x000fe20000410000 */
[----:B------:R-:W-:Y:S01]  /*3bc0*/  ISETP.GE.OR P0, PT, R115, c[0x0][0x174], P0 ;  /* 0x00005d0073007a0c */ /* 0x000fe20000706670 */
[----:B------:R-:W-:Y:S01]  /*3bd0*/  FMUL.FTZ R188, R9, R188 ;  /* 0x000000bc09bc7220 */ /* 0x000fe20000410000 */
[----:B------:R-:W-:Y:S01]  /*3be0*/  IADD3 R199, R116, -c[0x0][0x174], RZ ;  /* 0x80005d0074c77a10 */ /* 0x000fe20007ffe0ff */
[----:B------:R-:W-:Y:S01]  /*3bf0*/  FMUL.FTZ R175, R8, R175 ;  /* 0x000000af08af7220 */ /* 0x000fe20000410000 */
[----:B------:R-:W-:Y:S01]  /*3c00*/  ISETP.NE.AND P5, PT, R102, RZ, PT ;  /* 0x000000ff6600720c */ /* 0x000fe20003fa5270 */
[C---:B------:R-:W-:Y:S01]  /*3c10*/  FMUL.FTZ R169, R140.reuse, R74 ;  /* 0x0000004a8ca97220 */ /* 0x040fe20000410000 */
[----:B------:R-:W-:Y:S01]  /*3c20*/  BSSY B0, `(.L_x_6033) ;  /* 0x0000141000007945 */ /* 0x000fe20003800000 */
[----:B------:R-:W-:-:S02]  /*3c30*/  FMUL.FTZ R182, R140, R73 ;  /* 0x000000498cb67220 */ /* 0x000fc40000410000 */
[----:B------:R-:W-:Y:S02]  /*3c40*/  FMUL.FTZ R186, R14, R169 ;  /* 0x000000a90eba7220 */ /* 0x000fe40000410000 */
[C---:B------:R-:W-:Y:S02]  /*3c50*/  FMUL.FTZ R169, R140.reuse, R72 ;  /* 0x000000488ca97220 */ /* 0x040fe40000410000 */
[----:B------:R-:W-:Y:S02]  /*3c60*/  FMUL.FTZ R182, R13, R182 ;  /* 0x000000b60db67220 */ /* 0x000fe40000410000 */
[----:B------:R-:W-:Y:S02]  /*3c70*/  FMUL.FTZ R178, R140, R79 ;  /* 0x0000004f8cb27220 */ /* 0x000fe40000410000 */
[----:B--2---:R-:W-:Y:S02]  /*3c80*/  @P3 FFMA.FTZ R84, R185, R168, R84 ;  /* 0x000000a8b9543223 */ /* 0x004fe40000010054 */
[----:B------:R-:W-:-:S02]  /*3c90*/  FMUL.FTZ R180, R12, R169 ;  /* 0x000000a90cb47220 */ /* 0x000fc40000410000 */
[----:B0-----:R-:W-:Y:S01]  /*3ca0*/  @P3 FMUL.FTZ R185, R185, R166 ;  /* 0x000000a6b9b93220 */ /* 0x001fe20000410000 */
[----:B------:R-:W0:Y:S01]  /*3cb0*/  SHFL.UP PT, R171, R84, 0x2, RZ ;  /* 0x0440000054ab7989 */ /* 0x000e2200000e00ff */
[----:B------:R-:W-:Y:S01]  /*3cc0*/  ISETP.GE.AND P3, PT, R104, 0x2, PT ;  /* 0x000000026800780c */ /* 0x000fe20003f66270 */
[C---:B------:R-:W-:Y:S02]  /*3cd0*/  FMUL.FTZ R166, R140.reuse, R71 ;  /* 0x000000478ca67220 */ /* 0x040fe40000410000 */
[----:B------:R-:W2:Y:S01]  /*3ce0*/  SHFL.UP PT, R168, R185, 0x2, RZ ;  /* 0x04400000b9a87989 */ /* 0x000ea200000e00ff */
[C---:B------:R-:W-:Y:S02]  /*3cf0*/  FMUL.FTZ R169, R140.reuse, R78 ;  /* 0x0000004e8ca97220 */ /* 0x040fe40000410000 */
[----:B------:R-:W-:Y:S02]  /*3d00*/  FMUL.FTZ R177, R11, R166 ;  /* 0x000000a60bb17220 */ /* 0x000fe40000410000 */
        /* <DEDUP_REMOVED lines=8> */
[----:B0-----:R-:W-:Y:S02]  /*3d90*/  @P3 FFMA.FTZ R84, R185, R171, R84 ;  /* 0x000000abb9543223 */ /* 0x001fe40000010054 */
[----:B------:R-:W-:Y:S02]  /*3da0*/  IMAD R199, R199, -0x200, RZ ;  /* 0xfffffe00c7c77824 */ /* 0x000fe400078e02ff */
[----:B--2---:R-:W-:Y:S01]  /*3db0*/  @P3 FMUL.FTZ R185, R185, R168 ;  /* 0x000000a8b9b93220 */ /* 0x004fe20000410000 */
[----:B------:R-:W-:Y:S01]  /*3dc0*/  ISETP.GE.AND P3, PT, R104, 0x4, PT ;  /* 0x000000046800780c */ /* 0x000fe20003f66270 */
[----:B------:R-:W-:-:S03]  /*3dd0*/  FFMA.FTZ R168, R161, R177, R190 ;  /* 0x000000b1a1a87223 */ /* 0x000fc600000100be */
[----:B------:R-:W-:Y:S01]  /*3de0*/  SHFL.UP PT, R194, R185, 0x4, RZ ;  /* 0x04800000b9c27989 */ /* 0x000fe200000e00ff */
[----:B------:R-:W-:Y:S02]  /*3df0*/  FFMA.FTZ R171, R157, R168, R188 ;  /* 0x000000a89dab7223 */ /* 0x000fe400000100bc */
[----:B-1----:R-:W-:Y:S02]  /*3e00*/  FMUL.FTZ R168, R161, R184 ;  /* 0x000000b8a1a87220 */ /* 0x002fe40000410000 */
        /* <DEDUP_REMOVED lines=23> */
[----:B------:R-:W-:Y:S01]  /*3f80*/  FMUL.FTZ R192, R145, R192 ;  /* 0x000000c091c07220 */ /* 0x000fe20000410000 */
[----:B------:R-:W0:Y:S01]  /*3f90*/  SHFL.UP PT, R189, R84, 0x4, RZ ;  /* 0x0480000054bd7989 */ /* 0x000e2200000e00ff */
        /* <DEDUP_REMOVED lines=10> */
[----:B------:R-:W-:-:S03]  /*4040*/  FMUL.FTZ R192, R89, R192 ;  /* 0x000000c059c07220 */ /* 0x000fc60000410000 */
[----:B------:R-:W1:Y:S01]  /*4050*/  SHFL.DOWN PT, R193, R187, 0x1, 0x1f ;  /* 0x08201f00bbc17f89 */ /* 0x000e6200000e0000 */
[C---:B0-----:R-:W-:Y:S02]  /*4060*/  @P3 FFMA.FTZ R84, R185.reuse, R189, R84 ;  /* 0x000000bdb9543223 */ /* 0x041fe40000010054 */
[----:B------:R-:W-:Y:S01]  /*4070*/  @P3 FMUL.FTZ R185, R185, R194 ;  /* 0x000000c2b9b93220 */ /* 0x000fe20000410000 */
[----:B------:R-:W0:Y:S01]  /*4080*/  SHFL.DOWN PT, R191, R192, 0x1, 0x1f ;  /* 0x08201f00c0bf7f89 */ /* 0x000e2200000e0000 */
[----:B------:R-:W-:-:S03]  /*4090*/  ISETP.GE.AND P3, PT, R104, 0x8, PT ;  /* 0x000000086800780c */ /* 0x000fc60003f66270 */
[----:B------:R-:W2:Y:S04]  /*40a0*/  SHFL.UP PT, R179, R84, 0x8, RZ ;  /* 0x0500000054b37989 */ /* 0x000ea800000e00ff */
[----:B------:R-:W3:Y:S01]  /*40b0*/  SHFL.UP PT, R194, R185, 0x8, RZ ;  /* 0x05000000b9c27989 */ /* 0x000ee200000e00ff */
[C---:B-1----:R-:W-:Y:S02]  /*40c0*/  @P4 FFMA.FTZ R187, R192.reuse, R193, R187 ;  /* 0x000000c1c0bb4223 */ /* 0x042fe400000100bb */
[----:B0-----:R-:W-:Y:S01]  /*40d0*/  @P4 FMUL.FTZ R192, R192, R191 ;  /* 0x000000bfc0c04220 */ /* 0x001fe20000410000 */
        /* <DEDUP_REMOVED lines=15> */
[----:B------:R-:W-:Y:S04]  /*41d0*/  SHFL.IDX PT, R179, R159, RZ, 0x1f ;  /* 0x00001fff9fb37589 */ /* 0x000fe800000e0000 */
[----:B------:R-:W-:Y:S04]  /*41e0*/  SHFL.UP PT, R84, R84, 0x1, RZ ;  /* 0x0420000054547989 */ /* 0x000fe800000e00ff */
[----:B------:R-:W2:Y:S03]  /*41f0*/  SHFL.UP PT, R185, R185, 0x1, RZ ;  /* 0x04200000b9b97989 */ /* 0x000ea600000e00ff */
[----:B0-----:R-:W-:-:S02]  /*4200*/  @!P3 FFMA.FTZ R187, R192, R191, R187 ;  /* 0x000000bfc0bbb223 */ /* 0x001fc400000100bb */
[----:B-1----:R-:W-:-:S03]  /*4210*/  @!P3 FMUL.FTZ R192, R192, R189 ;  /* 0x000000bdc0c0b220 */ /* 0x002fc60000410000 */
[----:B------:R-:W0:Y:S04]  /*4220*/  SHFL.DOWN PT, R191, R187, 0x8, 0x1f ;  /* 0x09001f00bbbf7f89 */ /* 0x000e2800000e0000 */
[----:B------:R-:W1:Y:S01]  /*4230*/  SHFL.DOWN PT, R189, R192, 0x8, 0x1f ;  /* 0x09001f00c0bd7f89 */ /* 0x000e6200000e0000 */
[----:B--2---:R-:W-:Y:S01]  /*4240*/  @P1 FFMA.FTZ R179, R185, R179, R84 ;  /* 0x000000b3b9b31223 */ /* 0x004fe20000010054 */
[----:B------:R-:W-:Y:S01]  /*4250*/  HFMA2.MMA R84, -RZ, RZ, 1.875, 0 ;  /* 0x3f800000ff547435 */ /* 0x000fe200000001ff */
[----:B------:R-:W-:Y:S02]  /*4260*/  ISETP.GE.U32.AND P1, PT, R195, 0x18, PT ;  /* 0x00000018c300780c */ /* 0x000fe40003f26070 */
[----:B------:R-:W-:Y:S01]  /*4270*/  FFMA.FTZ R179, R158, R179, R85 ;  /* 0x000000b39eb37223 */ /* 0x000fe20000010055 */
[----:B------:R-:W-:Y:S01]  /*4280*/  MOV R85, RZ ;  /* 0x000000ff00557202 */ /* 0x000fe20000000f00 */
[----:B------:R-:W-:-:S02]  /*4290*/  IMAD R158, R181, c[0x0][0x2b8], RZ ;  /* 0x0000ae00b59e7a24 */ /* 0x000fc400078e02ff */
        /* <DEDUP_REMOVED lines=12> */
[----:B------:R-:W0:Y:S01]  /*4360*/  SHFL.DOWN PT, R82, R187, 0x10, 0x1f ;  /* 0x0a001f00bb527f89 */ /* 0x000e2200000e0000 */
[----:B------:R-:W-:Y:S02]  /*4370*/  FFMA.FTZ R185, R91, R167, R150 ;  /* 0x000000a75bb97223 */ /* 0x000fe40000010096 */
[----:B------:R-:W-:Y:S01]  /*4380*/  IMAD R195, R101, c[0x0][0x2bc], R158 ;  /* 0x0000af0065c37a24 */ /* 0x000fe200078e029e */
[----:B------:R-:W1:Y:S01]  /*4390*/  SHFL.DOWN PT, R193, R192, 0x10, 0x1f ;  /* 0x0a001f00c0c17f89 */ /* 0x000e6200000e0000 */
[----:B------:R-:W-:-:S02]  /*43a0*/  FMUL.FTZ R81, R83, R185 ;  /* 0x000000b953517220 */ /* 0x000fc40000410000 */
[----:B------:R-:W-:Y:S02]  /*43b0*/  FFMA.FTZ R83, R143, R185, R164 ;  /* 0x000000b98f537223 */ /* 0x000fe400000100a4 */
[----:B------:R-:W-:Y:S01]  /*43c0*/  FFMA.FTZ R191, R7, R81, R80 ;  /* 0x0000005107bf7223 */ /* 0x000fe20000010050 */
[----:B------:R-:W-:Y:S01]  /*43d0*/  HFMA2.MMA R81, -RZ, RZ, 0, 0 ;  /* 0x00000000ff517435 */ /* 0x000fe200000001ff */
[-C--:B------:R-:W-:Y:S01]  /*43e0*/  FMUL.FTZ R76, R76, R83.reuse ;  /* 0x000000534c4c7220 */ /* 0x080fe20000410000 */
[----:B------:R-:W-:Y:S01]  /*43f0*/  MOV R80, R102 ;  /* 0x0000006600507202 */ /* 0x000fe20000000f00 */
[----:B------:R-:W-:Y:S02]  /*4400*/  FFMA.FTZ R189, R145, R83, R148 ;  /* 0x0000005391bd7223 */ /* 0x000fe40000010094 */
[----:B------:R-:W-:Y:S02]  /*4410*/  FFMA.FTZ R76, R16, R76, R191 ;  /* 0x0000004c104c7223 */ /* 0x000fe400000100bf */
[----:B------:R-:W-:-:S02]  /*4420*/  FMUL.FTZ R77, R77, R189 ;  /* 0x000000bd4d4d7220 */ /* 0x000fc40000410000 */
[----:B------:R-:W-:Y:S02]  /*4430*/  FFMA.FTZ R163, R146, R189, R163 ;  /* 0x000000bd92a37223 */ /* 0x000fe400000100a3 */
[----:B------:R-:W-:Y:S02]  /*4440*/  FFMA.FTZ R77, R17, R77, R76 ;  /* 0x0000004d114d7223 */ /* 0x000fe4000001004c */
[-C--:B------:R-:W-:Y:S02]  /*4450*/  FMUL.FTZ R78, R78, R163.reuse ;  /* 0x000000a34e4e7220 */ /* 0x080fe40000410000 */
[----:B------:R-:W-:Y:S02]  /*4460*/  FFMA.FTZ R191, R147, R163, R144 ;  /* 0x000000a393bf7223 */ /* 0x000fe40000010090 */
[----:B------:R-:W-:Y:S02]  /*4470*/  FFMA.FTZ R78, R18, R78, R77 ;  /* 0x0000004e124e7223 */ /* 0x000fe4000001004d */
[----:B0-----:R-:W-:-:S02]  /*4480*/  @!P0 FFMA.FTZ R187, R192, R82, R187 ;  /* 0x00000052c0bb8223 */ /* 0x001fc400000100bb */
[----:B------:R-:W-:-:S03]  /*4490*/  IMAD.WIDE.U32 R80, R101, c[0x0][0x2b8], R80 ;  /* 0x0000ae0065507a25 */ /* 0x000fc600078e0050 */
[----:B------:R-:W-:Y:S01]  /*44a0*/  SHFL.DOWN PT, R82, R187, 0x1, 0x1f ;  /* 0x08201f00bb527f89 */ /* 0x000fe200000e0000 */
[----:B------:R-:W-:Y:S01]  /*44b0*/  FMUL.FTZ R79, R79, R191 ;  /* 0x000000bf4f4f7220 */ /* 0x000fe20000410000 */
[----:B------:R-:W-:Y:S01]  /*44c0*/  IADD3 R81, R81, R195, RZ ;  /* 0x000000c351517210 */ /* 0x000fe20007ffe0ff */
[----:B-1----:R-:W-:Y:S02]  /*44d0*/  @!P0 FMUL.FTZ R192, R192, R193 ;  /* 0x000000c1c0c08220 */ /* 0x002fe40000410000 */
[----:B------:R-:W-:Y:S02]  /*44e0*/  FFMA.FTZ R79, R19, R79, R78 ;  /* 0x0000004f134f7223 */ /* 0x000fe4000001004e */
[----:B------:R-:W-:Y:S01]  /*44f0*/  IMAD R76, R183, c[0x0][0x2c0], RZ ;  /* 0x0000b000b74c7a24 */ /* 0x000fe200078e02ff */
[----:B------:R-:W-:Y:S01]  /*4500*/  SHFL.IDX PT, R78, R85, RZ, 0x1f ;  /* 0x00001fff554e7589 */ /* 0x000fe200000e0000 */
[----:B------:R-:W-:Y:S02]  /*4510*/  FADD.FTZ R152, -R152, R159 ;  /* 0x0000009f98987221 */ /* 0x000fe40000010100 */
[C---:B------:R-:W-:Y:S01]  /*4520*/  IMAD R193, R103.reuse, c[0x0][0x2c4], R76 ;  /* 0x0000b10067c17a24 */ /* 0x040fe200078e024c */
[----:B------:R-:W0:Y:S01]  /*4530*/  SHFL.DOWN PT, R201, R192, 0x1, 0x1f ;  /* 0x08201f00c0c97f89 */ /* 0x000e2200000e0000 */
[----:B------:R-:W-:-:S03]  /*4540*/  IMAD.WIDE.U32 R76, R103, c[0x0][0x2c0], R80 ;  /* 0x0000b000674c7a25 */ /* 0x000fc600078e0050 */
[----:B------:R-:W-:Y:S01]  /*4550*/  SHFL.IDX PT, R192, R192, RZ, 0x1f ;  /* 0x00001fffc0c07589 */ /* 0x000fe200000e0000 */
[----:B------:R-:W-:Y:S01]  /*4560*/  FFMA.FTZ R81, R149, R191, R162 ;  /* 0x000000bf95517223 */ /* 0x000fe200000100a2 */
[----:B------:R-:W-:Y:S01]  /*4570*/  IADD3 R77, R77, R193, RZ ;  /* 0x000000c14d4d7210 */ /* 0x000fe20007ffe0ff */
[----:B------:R-:W-:Y:S02]  /*4580*/  FADD.FTZ R150, -R150, R185 ;  /* 0x000000b996967221 */ /* 0x000fe40000010100 */
[-C--:B------:R-:W-:Y:S02]  /*4590*/  FMUL.FTZ R72, R72, R81.reuse ;  /* 0x0000005148487220 */ /* 0x080fe40000410000 */
[----:B------:R-:W-:Y:S02]  /*45a0*/  FFMA.FTZ R195, R151, R81, R142 ;  /* 0x0000005197c37223 */ /* 0x000fe4000001008e */
[----:B------:R-:W-:Y:S01]  /*45b0*/  FFMA.FTZ R80, R12, R72, R79 ;  /* 0x000000480c507223 */ /* 0x000fe2000001004f */
[----:B------:R-:W-:Y:S01]  /*45c0*/  LEA R72, P0, R76, c[0x0][0x320], 0x2 ;  /* 0x0000c8004c487a11 */ /* 0x000fe200078010ff */
[----:B------:R-:W-:-:S02]  /*45d0*/  FMUL.FTZ R73, R73, R195 ;  /* 0x000000c349497220 */ /* 0x000fc40000410000 */
[----:B------:R-:W-:Y:S02]  /*45e0*/  FFMA.FTZ R79, R153, R195, R160 ;  /* 0x000000c3994f7223 */ /* 0x000fe400000100a0 */
[----:B------:R-:W-:Y:S01]  /*45f0*/  FFMA.FTZ R197, R13, R73, R80 ;  /* 0x000000490dc57223 */ /* 0x000fe20000010050 */
[----:B------:R-:W-:Y:S01]  /*4600*/  SHF.L.U64.HI R80, R136, 0x2, R139 ;  /* 0x0000000288507819 */ /* 0x000fe2000001028b */
[-C--:B------:R-:W-:Y:S01]  /*4610*/  FMUL.FTZ R74, R74, R79.reuse ;  /* 0x0000004f4a4a7220 */ /* 0x080fe20000410000 */
[----:B------:R-:W-:Y:S01]  /*4620*/  LEA.HI.X R73, R76, c[0x0][0x324], R77, 0x2, P0 ;  /* 0x0000c9004c497a11 */ /* 0x000fe200000f144d */
[----:B------:R-:W-:Y:S02]  /*4630*/  FFMA.FTZ R193, R155, R79, R88 ;  /* 0x0000004f9bc17223 */ /* 0x000fe40000010058 */
[----:B------:R-:W-:Y:S01]  /*4640*/  FFMA.FTZ R74, R14, R74, R197 ;  /* 0x0000004a0e4a7223 */ /* 0x000fe200000100c5 */
[----:B------:R-:W-:Y:S01]  /*4650*/  SHF.L.U32 R197, R136, 0x2, RZ ;  /* 0x0000000288c57819 */ /* 0x000fe200000006ff */
[----:B------:R-:W-:-:S02]  /*4660*/  FMUL.FTZ R75, R75, R193 ;  /* 0x000000c14b4b7220 */ /* 0x000fc40000410000 */
[----:B------:R-:W-:Y:S02]  /*4670*/  FFMA.FTZ R165, R154, R193, R165 ;  /* 0x000000c19aa57223 */ /* 0x000fe400000100a5 */
[----:B0-----:R-:W-:Y:S02]  /*4680*/  @P2 FFMA.FTZ R78, R201, R78, R82 ;  /* 0x0000004ec94e2223 */ /* 0x001fe40000010052 */
[----:B------:R-:W-:Y:S02]  /*4690*/  IMAD R82, R80, c[0x0][0x2d0], RZ ;  /* 0x0000b40050527a24 */ /* 0x000fe400078e02ff */
[----:B------:R-:W-:Y:S02]  /*46a0*/  FFMA.FTZ R75, R15, R75, R74 ;  /* 0x0000004b0f4b7223 */ /* 0x000fe4000001004a */
[----:B------:R-:W-:Y:S01]  /*46b0*/  FMUL.FTZ R80, R68, R165 ;  /* 0x000000a544507220 */ /* 0x000fe20000410000 */
[----:B------:R0:W1:Y:S01]  /*46c0*/  SHFL.IDX PT, R74, R187, RZ, 0x1f ;  /* 0x00001fffbb4a7589 */ /* 0x00006200000e0000 */
[----:B------:R-:W-:-:S02]  /*46d0*/  FFMA.FTZ R177, R78, R184, R177 ;  /* 0x000000b84eb17223 */ /* 0x000fc400000100b1 */
[----:B------:R-:W-:Y:S02]  /*46e0*/  FFMA.FTZ R68, R156, R165, R87 ;  /* 0x000000a59c447223 */ /* 0x000fe40000010057 */
[----:B------:R-:W-:Y:S02]  /*46f0*/  FFMA.FTZ R80, R8, R80, R75 ;  /* 0x0000005008507223 */ /* 0x000fe4000001004b */
[----:B------:R-:W-:Y:S02]  /*4700*/  FFMA.FTZ R75, R161, R177, R190 ;  /* 0x000000b1a14b7223 */ /* 0x000fe400000100be */
[-C--:B------:R-:W-:Y:S02]  /*4710*/  FMUL.FTZ R78, R69, R68.reuse ;  /* 0x00000044454e7220 */ /* 0x080fe40000410000 */
[C---:B------:R-:W-:Y:S02]  /*4720*/  FFMA.FTZ R69, R157.reuse, R68, R170 ;  /* 0x000000449d457223 */ /* 0x040fe400000100aa */
[----:B------:R-:W-:-:S02]  /*4730*/  FFMA.FTZ R157, R157, R75, R188 ;  /* 0x0000004b9d9d7223 */ /* 0x000fc400000100bc */
[----:B------:R-:W-:-:S04]  /*4740*/  IMAD.WIDE R72, R199, 0x4, R72 ;  /* 0x00000004c7487825 */ /* 0x000fc800078e0248 */
[----:B------:R-:W-:Y:S02]  /*4750*/  FFMA.FTZ R175, R156, R157, R175 ;  /* 0x0000009d9caf7223 */ /* 0x000fe400000100af */
[----:B0-----:R-:W-:Y:S01]  /*4760*/  FFMA.FTZ R187, R161, R69, R86 ;  /* 0x00000045a1bb7223 */ /* 0x001fe20000010056 */
[----:B------:R-:W-:Y:S01]  /*4770*/  LEA R161, R115, 0xfffffe00, 0x9 ;  /* 0xfffffe0073a17811 */ /* 0x000fe200078e48ff */
[----:B------:R-:W-:Y:S02]  /*4780*/  FFMA.FTZ R173, R154, R175, R173 ;  /* 0x000000af9aad7223 */ /* 0x000fe400000100ad */
[----:B------:R-:W-:Y:S01]  /*4790*/  IMAD R199, R197, c[0x0][0x2d4], R82 ;  /* 0x0000b500c5c77a24 */ /* 0x000fe200078e0252 */
[----:B------:R-:W-:Y:S01]  /*47a0*/  IADD3 R76, P0, R161, R76, RZ ;  /* 0x0000004ca14c7210 */ /* 0x000fe20007f1e0ff */
[----:B------:R-:W-:Y:S02]  /*47b0*/  FFMA.FTZ R155, R155, R173, R186 ;  /* 0x000000ad9b9b7223 */ /* 0x000fe400000100ba */
[----:B------:R-:W-:Y:S01]  /*47c0*/  IMAD.WIDE.U32 R72, R197, c[0x0][0x2d0], R72 ;  /* 0x0000b400c5487a25 */ /* 0x000fe200078e0048 */
[----:B------:R-:W-:-:S03]  /*47d0*/  LEA.HI.X.SX32 R77, R161, R77, 0x1, P0 ;  /* 0x0000004da14d7211 */ /* 0x000fc600000f0eff */
[----:B------:R-:W-:Y:S01]  /*47e0*/  FFMA.FTZ R153, R153, R155, R182 ;  /* 0x0000009b99997223 */ /* 0x000fe200000100b6 */
[----:B------:R-:W-:Y:S01]  /*47f0*/  IADD3 R73, R73, R199, RZ ;  /* 0x000000c749497210 */ /* 0x000fe20007ffe0ff */
[----:B------:R-:W-:Y:S02]  /*4800*/  FFMA.FTZ R197, R9, R78, R80 ;  /* 0x0000004e09c57223 */ /* 0x000fe40000010050 */
        /* <DEDUP_REMOVED lines=8> */
[----:B-1----:R-:W-:Y:S01]  /*4890*/  FFMA.FTZ R85, R192, R85, R74 ;  /* 0x00000055c0557223 */ /* 0x002fe2000001004a */
[----:B------:R-:W-:Y:S01]  /*48a0*/  SHF.L.U32 R74, R102, 0x4, RZ ;  /* 0x00000004664a7819 */ /* 0x000fe200000006ff */
[----:B------:R-:W-:Y:S01]  /*48b0*/  FADD.FTZ R70, R70, R71 ;  /* 0x0000004746467221 */ /* 0x000fe20000010000 */
[----:B------:R-:W-:Y:S01]  /*48c0*/  P2R R71, PR, RZ, 0x20 ;  /* 0x00000020ff477803 */ /* 0x000fe20000000000 */
[----:B------:R-:W-:Y:S01]  /*48d0*/  FMUL.FTZ R71, R140, R179 ;  /* 0x000000b38c477220 */ /* 0x000fe20000410000 */
[----:B------:R-:W-:Y:S01]  /*48e0*/  LEA.HI.SX32 R197, R74, R74, 0x1b ;  /* 0x0000004a4ac57211 */ /* 0x000fe200078fdaff */
[----:B------:R-:W-:-:S02]  /*48f0*/  FFMA.FTZ R145, R145, R171, R174 ;  /* 0x000000ab91917223 */ /* 0x000fc400000100ae */
[----:B------:R-:W-:Y:S02]  /*4900*/  FMUL.FTZ R84, R192, R84 ;  /* 0x00000054c0547220 */ /* 0x000fe40000410000 */
[----:B------:R-:W-:Y:S02]  /*4910*/  FMUL.FTZ R74, R140, R159 ;  /* 0x0000009f8c4a7220 */ /* 0x000fe40000410000 */
[----:B------:R-:W-:Y:S01]  /*4920*/  FMUL.FTZ R71, R4, R71 ;  /* 0x0000004704477220 */ /* 0x000fe20000410000 */
[----:B------:R0:W-:Y:S01]  /*4930*/  @!P5 STS.64 [R137.X8+0x1b48], R84 ;  /* 0x001b48548900d388 */ /* 0x0001e20000008a00 */
[C---:B------:R-:W-:Y:S02]  /*4940*/  FMUL.FTZ R159, R140.reuse, R167 ;  /* 0x000000a78c9f7220 */ /* 0x040fe40000410000 */
[----:B------:R-:W-:Y:S01]  /*4950*/  FFMA.FTZ R143, R143, R145, R172 ;  /* 0x000000918f8f7223 */ /* 0x000fe200000100ac */
[----:B------:R1:W-:Y:S01]  /*4960*/  STS [R197.X4+0x850], R71 ;  /* 0x00085047c5007388 */ /* 0x0003e20000004800 */
[----:B------:R-:W-:-:S02]  /*4970*/  FMUL.FTZ R78, R140, R185 ;  /* 0x000000b98c4e7220 */ /* 0x000fc40000410000 */
[----:B------:R-:W-:Y:S02]  /*4980*/  FMUL.FTZ R74, R5, R74 ;  /* 0x0000004a054a7220 */ /* 0x000fe40000410000 */
[----:B------:R-:W-:Y:S02]  /*4990*/  FMUL.FTZ R159, R6, R159 ;  /* 0x0000009f069f7220 */ /* 0x000fe40000410000 */
[----:B------:R-:W-:Y:S01]  /*49a0*/  FFMA.FTZ R91, R91, R143, R168 ;  /* 0x0000008f5b5b7223 */ /* 0x000fe200000100a8 */
[----:B------:R2:W-:Y:S01]  /*49b0*/  STS [R197.X4+0x854], R74 ;  /* 0x0008544ac5007388 */ /* 0x0005e20000004800 */
[C---:B0-----:R-:W-:Y:S01]  /*49c0*/  FMUL.FTZ R85, R140.reuse, R83 ;  /* 0x000000538c557220 */ /* 0x041fe20000410000 */
[----:B------:R-:W-:Y:S01]  /*49d0*/  IADD3 R168, -R161, c[0x0][0x168], -R102 ;  /* 0x00005a00a1a87a10 */ /* 0x000fe20007ffe966 */
[----:B------:R-:W-:Y:S01]  /*49e0*/  FMUL.FTZ R78, R7, R78 ;  /* 0x0000004e074e7220 */ /* 0x000fe20000410000 */
[----:B------:R0:W-:Y:S01]  /*49f0*/  STS [R197.X4+0x858], R159 ;  /* 0x0008589fc5007388 */ /* 0x0001e20000004800 */
[----:B------:R-:W-:Y:S01]  /*4a00*/  FMUL.FTZ R80, R140, R189 ;  /* 0x000000bd8c507220 */ /* 0x000fe20000410000 */
[----:B------:R-:W-:Y:S01]  /*4a10*/  ISETP.GE.AND P0, PT, R168, 0x1, PT ;  /* 0x00000001a800780c */ /* 0x000fe20003f06270 */
[----:B-1----:R-:W-:Y:S01]  /*4a20*/  FMUL.FTZ R71, R140, R163 ;  /* 0x000000a38c477220 */ /* 0x002fe20000410000 */
[----:B------:R1:W-:Y:S01]  /*4a30*/  STS [R197.X4+0x85c], R78 ;  /* 0x00085c4ec5007388 */ /* 0x0003e20000004800 */
[----:B------:R-:W-:Y:S01]  /*4a40*/  FMUL.FTZ R85, R16, R85 ;  /* 0x0000005510557220 */ /* 0x000fe20000410000 */
[----:B------:R-:W-:Y:S01]  /*4a50*/  ISETP.GE.AND P1, PT, R168, 0x21, PT ;  /* 0x00000021a800780c */ /* 0x000fe20003f26270 */
[----:B------:R-:W-:-:S02]  /*4a60*/  FFMA.FTZ R169, R90, R91, R169 ;  /* 0x0000005b5aa97223 */ /* 0x000fc400000100a9 */
[----:B------:R-:W-:Y:S01]  /*4a70*/  FMUL.FTZ R80, R17, R80 ;  /* 0x0000005011507220 */ /* 0x000fe20000410000 */
[----:B------:R3:W-:Y:S01]  /*4a80*/  STS [R197.X4+0x860], R85 ;  /* 0x00086055c5007388 */ /* 0x0007e20000004800 */
[----:B------:R-:W-:Y:S02]  /*4a90*/  FMUL.FTZ R71, R18, R71 ;  /* 0x0000004712477220 */ /* 0x000fe40000410000 */
[C---:B--2---:R-:W-:Y:S01]  /*4aa0*/  FMUL.FTZ R74, R140.reuse, R191 ;  /* 0x000000bf8c4a7220 */ /* 0x044fe20000410000 */
[----:B------:R2:W-:Y:S01]  /*4ab0*/  STS [R197.X4+0x864], R80 ;  /* 0x00086450c5007388 */ /* 0x0005e20000004800 */
[C---:B0-----:R-:W-:Y:S02]  /*4ac0*/  FMUL.FTZ R159, R140.reuse, R81 ;  /* 0x000000518c9f7220 */ /* 0x041fe40000410000 */
[----:B-1----:R-:W-:Y:S01]  /*4ad0*/  FMUL.FTZ R78, R140, R195 ;  /* 0x000000c38c4e7220 */ /* 0x002fe20000410000 */
[----:B------:R0:W-:Y:S01]  /*4ae0*/  STS [R197.X4+0x868], R71 ;  /* 0x00086847c5007388 */ /* 0x0001e20000004800 */
[----:B------:R-:W-:-:S02]  /*4af0*/  FFMA.FTZ R89, R89, R169, R166 ;  /* 0x000000a959597223 */ /* 0x000fc400000100a6 */
[----:B------:R-:W-:Y:S02]  /*4b00*/  FMUL.FTZ R74, R19, R74 ;  /* 0x0000004a134a7220 */ /* 0x000fe40000410000 */
[----:B------:R-:W-:Y:S02]  /*4b10*/  FMUL.FTZ R159, R12, R159 ;  /* 0x0000009f0c9f7220 */ /* 0x000fe40000410000 */
[----:B---3--:R-:W-:Y:S01]  /*4b20*/  FMUL.FTZ R85, R140, R79 ;  /* 0x0000004f8c557220 */ /* 0x008fe20000410000 */
[----:B------:R1:W-:Y:S01]  /*4b30*/  STS [R197.X4+0x86c], R74 ;  /* 0x00086c4ac5007388 */ /* 0x0003e20000004800 */
[----:B--2---:R-:W-:Y:S02]  /*4b40*/  FMUL.FTZ R80, R13, R78 ;  /* 0x0000004e0d507220 */ /* 0x004fe40000410000 */
[-C--:B------:R-:W-:Y:S01]  /*4b50*/  FFMA.FTZ R78, R32, -R125.reuse, R179 ;  /* 0x8000007d204e7223 */ /* 0x080fe200000100b3 */
[----:B------:R2:W-:Y:S01]  /*4b60*/  STS [R197.X4+0x870], R159 ;  /* 0x0008709fc5007388 */ /* 0x0005e20000004800 */
[----:B0-----:R-:W-:-:S02]  /*4b70*/  FMUL.FTZ R71, R89, R125 ;  /* 0x0000007d59477220 */ /* 0x001fc40000410000 */
[----:B------:R-:W-:Y:S01]  /*4b80*/  FMUL.FTZ R84, R14, R85 ;  /* 0x000000550e547220 */ /* 0x000fe20000410000 */
[----:B------:R0:W-:Y:S01]  /*4b90*/  STS [R197.X4+0x874], R80 ;  /* 0x00087450c5007388 */ /* 0x0001e20000004800 */
[C---:B------:R-:W-:Y:S02]  /*4ba0*/  FMUL.FTZ R82, R140.reuse, R193 ;  /* 0x000000c18c527220 */ /* 0x040fe40000410000 */
[----:B------:R-:W-:Y:S01]  /*4bb0*/  FMUL.FTZ R85, R140, R165 ;  /* 0x000000a58c557220 */ /* 0x000fe20000410000 */
[----:B------:R3:W-:Y:S01]  /*4bc0*/  STS [R197.X4+0x878], R84 ;  /* 0x00087854c5007388 */ /* 0x0007e20000004800 */
[----:B-1----:R-:W-:Y:S02]  /*4bd0*/  FMUL.FTZ R74, R169, R124 ;  /* 0x0000007ca94a7220 */ /* 0x002fe40000410000 */
[----:B--2---:R-:W-:Y:S02]  /*4be0*/  FFMA.FTZ R159, R71, R78, RZ ;  /* 0x0000004e479f7223 */ /* 0x004fe400000100ff */
[----:B------:R-:W-:-:S02]  /*4bf0*/  FADD.FTZ R185, -R142, R195 ;  /* 0x000000c38eb97221 */ /* 0x000fc40000010100 */
[----:B------:R-:W-:Y:S02]  /*4c00*/  FMUL.FTZ R90, R15, R82 ;  /* 0x000000520f5a7220 */ /* 0x000fe40000410000 */
[----:B------:R-:W-:Y:S02]  /*4c10*/  FMUL.FTZ R142, R8, R85 ;  /* 0x00000055088e7220 */ /* 0x000fe40000410000 */
[-C--:B------:R-:W-:Y:S01]  /*4c20*/  FFMA.FTZ R82, R34, -R127.reuse, R167 ;  /* 0x8000007f22527223 */ /* 0x080fe200000100a7 */
[----:B------:R1:W-:Y:S01]  /*4c30*/  STS [R197.X4+0x87c], R90 ;  /* 0x00087c5ac5007388 */ /* 0x0003e20000004800 */
[----:B------:R-:W-:Y:S02]  /*4c40*/  FMUL.FTZ R85, R91, R127 ;  /* 0x0000007f5b557220 */ /* 0x000fe40000410000 */
[----:B------:R-:W-:Y:S01]  /*4c50*/  FFMA.FTZ R159, R74, R152, R159 ;  /* 0x000000984a9f7223 */ /* 0x000fe2000001009f */
[----:B------:R2:W-:Y:S01]  /*4c60*/  STS [R197.X4+0x880], R142 ;  /* 0x0008808ec5007388 */ /* 0x0005e20000004800 */
[----:B0-----:R-:W-:-:S02]  /*4c70*/  FMUL.FTZ R80, R143, R126 ;  /* 0x0000007e8f507220 */ /* 0x001fc40000410000 */
[----:B------:R-:W-:Y:S02]  /*4c80*/  FFMA.FTZ R159, R85, R82, R159 ;  /* 0x00000052559f7223 */ /* 0x000fe4000001009f */
[----:B------:R-:W-:Y:S02]  /*4c90*/  FADD.FTZ R148, -R148, R189 ;  /* 0x000000bd94947221 */ /* 0x000fe40000010100 */
[----:B------:R-:W-:Y:S02]  /*4ca0*/  FADD.FTZ R189, -R88, R193 ;  /* 0x000000c158bd7221 */ /* 0x000fe40000010100 */
[----:B------:R-:W-:Y:S02]  /*4cb0*/  FFMA.FTZ R156, R24, -R129, R81 ;  /* 0x80000081189c7223 */ /* 0x000fe40000010051 */
[-C--:B------:R-:W-:Y:S02]  /*4cc0*/  FFMA.FTZ R88, R28, -R121.reuse, R83 ;  /* 0x800000791c587223 */ /* 0x080fe40000010053 */
[----:B------:R-:W-:-:S02]  /*4cd0*/  FMUL.FTZ R81, R145, R121 ;  /* 0x0000007991517220 */ /* 0x000fc40000410000 */
[----:B------:R-:W-:Y:S02]  /*4ce0*/  FFMA.FTZ R159, R80, R150, R159 ;  /* 0x00000096509f7223 */ /* 0x000fe4000001009f */
[----:B------:R-:W-:Y:S02]  /*4cf0*/  FMUL.FTZ R83, R171, R120 ;  /* 0x00000078ab537220 */ /* 0x000fe40000410000 */
[----:B------:R-:W-:Y:S02]  /*4d00*/  FFMA.FTZ R159, R81, R88, R159 ;  /* 0x00000058519f7223 */ /* 0x000fe4000001009f */
[----:B------:R-:W-:Y:S02]  /*4d10*/  FADD.FTZ R167, -R87, R68 ;  /* 0x0000004457a77221 */ /* 0x000fe40000010100 */
[-C--:B------:R-:W-:Y:S02]  /*4d20*/  FFMA.FTZ R154, R30, -R123.reuse, R163 ;  /* 0x8000007b1e9a7223 */ /* 0x080fe400000100a3 */
[----:B------:R-:W-:-:S02]  /*4d30*/  FMUL.FTZ R87, R147, R123 ;  /* 0x0000007b93577220 */ /* 0x000fc40000410000 */
[----:B------:R-:W-:Y:S02]  /*4d40*/  FFMA.FTZ R159, R83, R148, R159 ;  /* 0x00000094539f7223 */ /* 0x000fe4000001009f */
[----:B------:R-:W-:Y:S02]  /*4d50*/  FADD.FTZ R144, -R144, R191 ;  /* 0x000000bf90907221 */ /* 0x000fe40000010100 */
[----:B---3--:R-:W-:Y:S02]  /*4d60*/  FMUL.FTZ R84, R149, R122 ;  /* 0x0000007a95547220 */ /* 0x008fe40000410000 */
[----:B------:R-:W-:Y:S02]  /*4d70*/  FFMA.FTZ R163, R87, R154, R159 ;  /* 0x0000009a57a37223 */ /* 0x000fe4000001009f */
[----:B-1----:R-:W-:Y:S02]  /*4d80*/  FADD.FTZ R90, -R86, R187 ;  /* 0x000000bb565a7221 */ /* 0x002fe40000010100 */
[----:B------:R-:W-:-:S02]  /*4d90*/  FMUL.FTZ R68, R140, R68 ;  /* 0x000000448c447220 */ /* 0x000fc40000410000 */
[----:B------:R-:W-:Y:S01]  /*4da0*/  FMUL.FTZ R86, R140, R187 ;  /* 0x000000bb8c567220 */ /* 0x000fe20000410000 */
[----:B------:R-:W-:Y:S01]  /*4db0*/  IADD3 R187, R102, 0x20, RZ ;  /* 0x0000002066bb7810 */ /* 0x000fe20007ffe0ff */
[----:B------:R-:W-:Y:S02]  /*4dc0*/  FMUL.FTZ R159, R151, R129 ;  /* 0x00000081979f7220 */ /* 0x000fe40000410000 */
[----:B------:R-:W-:Y:S01]  /*4dd0*/  FFMA.FTZ R163, R84, R144, R163 ;  /* 0x0000009054a37223 */ /* 0x000fe200000100a3 */
[----:B------:R-:W-:Y:S01]  /*4de0*/  LEA.HI.SX32 R187, R187, R102, 0x1b ;  /* 0x00000066bbbb7211 */ /* 0x000fe200078fdaff */
[----:B--2---:R-:W-:Y:S02]  /*4df0*/  FMUL.FTZ R142, R9, R68 ;  /* 0x00000044098e7220 */ /* 0x004fe40000410000 */
[----:B------:R-:W-:Y:S02]  /*4e00*/  FMUL.FTZ R146, R11, R86 ;  /* 0x000000560b927220 */ /* 0x000fe40000410000 */
[----:B------:R-:W-:Y:S01]  /*4e10*/  FMUL.FTZ R86, R153, R128 ;  /* 0x0000008099567220 */ /* 0x000fe20000410000 */
[----:B------:R0:W-:Y:S01]  /*4e20*/  STS [R197.X4+0x884], R142 ;  /* 0x0008848ec5007388 */ /* 0x0001e20000004800 */
[----:B------:R-:W-:-:S02]  /*4e30*/  FFMA.FTZ R68, R159, R156, R163 ;  /* 0x0000009c9f447223 */ /* 0x000fc400000100a3 */
[-C--:B------:R-:W-:Y:S01]  /*4e40*/  FMUL.FTZ R163, R155, R131.reuse ;  /* 0x000000839ba37220 */ /* 0x080fe20000410000 */
[----:B------:R1:W-:Y:S01]  /*4e50*/  STS [R197.X4+0x88c], R146 ;  /* 0x00088c92c5007388 */ /* 0x0003e20000004800 */
[----:B------:R-:W-:Y:S02]  /*4e60*/  FFMA.FTZ R162, R26, -R131, R79 ;  /* 0x800000831aa27223 */ /* 0x000fe4000001004f */
[----:B------:R-:W-:Y:S02]  /*4e70*/  FFMA.FTZ R68, R86, R185, R68 ;  /* 0x000000b956447223 */ /* 0x000fe40000010044 */
[----:B------:R-:W-:Y:S02]  /*4e80*/  FMUL.FTZ R179, R140, R69 ;  /* 0x000000458cb37220 */ /* 0x000fe40000410000 */
[----:B------:R-:W-:Y:S02]  /*4e90*/  FMUL.FTZ R140, R173, R130 ;  /* 0x00000082ad8c7220 */ /* 0x000fe40000410000 */
[----:B------:R-:W-:-:S02]  /*4ea0*/  FFMA.FTZ R68, R163, R162, R68 ;  /* 0x000000a2a3447223 */ /* 0x000fc40000010044 */
[-C--:B------:R-:W-:Y:S02]  /*4eb0*/  FMUL.FTZ R79, R175, R133.reuse ;  /* 0x00000085af4f7220 */ /* 0x080fe40000410000 */
[----:B------:R-:W-:Y:S02]  /*4ec0*/  FFMA.FTZ R160, R20, -R133, R165 ;  /* 0x8000008514a07223 */ /* 0x000fe400000100a5 */
[----:B------:R-:W-:Y:S02]  /*4ed0*/  FFMA.FTZ R68, R140, R189, R68 ;  /* 0x000000bd8c447223 */ /* 0x000fe40000010044 */
[----:B------:R-:W-:Y:S02]  /*4ee0*/  FMUL.FTZ R179, R10, R179 ;  /* 0x000000b30ab37220 */ /* 0x000fe40000410000 */
[----:B0-----:R-:W-:Y:S02]  /*4ef0*/  FMUL.FTZ R142, R157, R132 ;  /* 0x000000849d8e7220 */ /* 0x001fe40000410000 */
[----:B------:R-:W-:Y:S01]  /*4f00*/  FFMA.FTZ R68, R79, R160, R68 ;  /* 0x000000a04f447223 */ /* 0x000fe20000010044 */
[----:B------:R0:W-:Y:S01]  /*4f10*/  STS [R197.X4+0x888], R179 ;  /* 0x000888b3c5007388 */ /* 0x0001e20000004800 */
[----:B-1----:R-:W-:-:S02]  /*4f20*/  FMUL.FTZ R146, R177, R134 ;  /* 0x00000086b1927220 */ /* 0x002fc40000410000 */
[-C--:B------:R-:W-:Y:S02]  /*4f30*/  FMUL.FTZ R161, R75, R135.reuse ;  /* 0x000000874ba17220 */ /* 0x080fe40000410000 */
[----:B------:R-:W-:Y:S02]  /*4f40*/  FFMA.FTZ R158, R22, -R135, R69 ;  /* 0x80000087169e7223 */ /* 0x000fe40000010045 */
[----:B------:R-:W-:Y:S02]  /*4f50*/  FFMA.FTZ R68, R142, R167, R68 ;  /* 0x000000a78e447223 */ /* 0x000fe40000010044 */
[----:B0-----:R-:W-:Y:S02]  /*4f60*/  FMUL.FTZ R179, R146, R90 ;  /* 0x0000005a92b37220 */ /* 0x001fe40000410000 */
        /* <DEDUP_REMOVED lines=12> */
.L_x_6034:
[----:B------:R-:W-:Y:S05]  /*5030*/  BSYNC B0 ;  /* 0x0000000000007941 */ /* 0x000fea0003800000 */
.L_x_6033:
[----:B------:R-:W1:Y:S01]  /*5040*/  LDS R187, [R187.X4+0x8d0] ;  /* 0x0008d000bbbb7984 */ /* 0x000e620000004800 */
[----:B------:R-:W-:Y:S01]  /*5050*/  BSSY B0, `(.L_x_6035) ;  /* 0x0000006000007945 */ /* 0x000fe20003800000 */
[----:B0-----:R-:W-:Y:S01]  /*5060*/  FADD.FTZ R68, R166, R179 ;  /* 0x000000b3a6447221 */ /* 0x001fe20000010000 */
[C---:B------:R-:W-:Y:S02]  /*5070*/  IADD3 R69, R102.reuse, 0x40, RZ ;  /* 0x0000004066457810 */ /* 0x040fe40007ffe0ff */
[----:B------:R-:W-:Y:S01]  /*5080*/  IADD3 R77, R102, 0x60, RZ ;  /* 0x00000060664d7810 */ /* 0x000fe20007ffe0ff */
[----:B------:R-:W-:Y:S05]  /*5090*/  @!P1 BRA `(.L_x_6036) ;  /* 0x0000001000009947 */ /* 0x000fea0003800000 */
[----:B-1----:R0:W-:Y:S02]  /*50a0*/  RED.E.ADD.F32.FTZ.RN.STRONG.GPU [R72.64+-0x780], R187 ;  /* 0xfff880bb4800798e */ /* 0x0021e4000c10e784 */
.L_x_6036:
[----:B------:R-:W-:Y:S05]  /*50b0*/  BSYNC B0 ;  /* 0x0000000000007941 */ /* 0x000fea0003800000 */
.L_x_6035:
        /* <DEDUP_REMOVED lines=14> */
.L_x_6038:
[----:B------:R-:W-:Y:S05]  /*51a0*/  BSYNC B0 ;  /* 0x0000000000007941 */ /* 0x000fea0003800000 */
.L_x_6037:
[----:B------:R-:W3:Y:S01]  /*51b0*/  LDS R77, [R77.X4+0x9d0] ;  /* 0x0009d0004d4d7984 */ /* 0x000ee20000004800 */
[----:B------:R-:W-:Y:S01]  /*51c0*/  BSSY B0, `(.L_x_6039) ;  /* 0x0000005000007945 */ /* 0x000fe20003800000 */
[----:B--2---:R-:W-:Y:S02]  /*51d0*/  IADD3 R69, R102, 0xa0, RZ ;  /* 0x000000a066457810 */ /* 0x004fe40007ffe0ff */
[----:B------:R-:W-:Y:S01]  /*51e0*/  LEA.HI.SX32 R141, R141, R102, 0x1b ;  /* 0x000000668d8d7211 */ /* 0x000fe200078fdaff */
[----:B------:R-:W-:Y:S05]  /*51f0*/  @!P0 BRA `(.L_x_6040) ;  /* 0x0000001000008947 */ /* 0x000fea0003800000 */
[----:B---3--:R2:W-:Y:S02]  /*5200*/  RED.E.ADD.F32.FTZ.RN.STRONG.GPU [R72.64+-0x680], R77 ;  /* 0xfff9804d4800798e */ /* 0x0085e4000c10e784 */
.L_x_6040:
[----:B------:R-:W-:Y:S05]  /*5210*/  BSYNC B0 ;  /* 0x0000000000007941 */ /* 0x000fea0003800000 */
.L_x_6039:
[----:B------:R-:W4:Y:S01]  /*5220*/  LDS R141, [R141.X4+0xa50] ;  /* 0x000a50008d8d7984 */ /* 0x000f220000004800 */
[----:B------:R-:W-:Y:S01]  /*5230*/  BSSY B0, `(.L_x_6041) ;  /* 0x0000005000007945 */ /* 0x000fe20003800000 */
[----:B--23--:R-:W-:Y:S02]  /*5240*/  IADD3 R77, R102, 0xc0, RZ ;  /* 0x000000c0664d7810 */ /* 0x00cfe40007ffe0ff */
[----:B------:R-:W-:Y:S01]  /*5250*/  LEA.HI.SX32 R69, R69, R102, 0x1b ;  /* 0x0000006645457211 */ /* 0x000fe200078fdaff */
[----:B------:R-:W-:Y:S05]  /*5260*/  @!P1 BRA `(.L_x_6042) ;  /* 0x0000001000009947 */ /* 0x000fea0003800000 */
[----:B----4-:R2:W-:Y:S02]  /*5270*/  RED.E.ADD.F32.FTZ.RN.STRONG.GPU [R72.64+-0x600], R141 ;  /* 0xfffa008d4800798e */ /* 0x0105e4000c10e784 */
.L_x_6042:
[----:B------:R-:W-:Y:S05]  /*5280*/  BSYNC B0 ;  /* 0x0000000000007941 */ /* 0x000fea0003800000 */
.L_x_6041:
[----:B------:R-:W3:Y:S01]  /*5290*/  LDS R69, [R69.X4+0xad0] ;  /* 0x000ad00045457984 */ /* 0x000ee20000004800 */
[----:B------:R-:W-:Y:S01]  /*52a0*/  BSSY B0, `(.L_x_6043) ;  /* 0x0000005000007945 */ /* 0x000fe20003800000 */
[----:B--2-4-:R-:W-:-:S02]  /*52b0*/  IADD3 R141, R102, 0xe0, RZ ;  /* 0x000000e0668d7810 */ /* 0x014fc40007ffe0ff */
[----:B------:R-:W-:Y:S01]  /*52c0*/  LEA.HI.SX32 R77, R77, R102, 0x1b ;  /* 0x000000664d4d7211 */ /* 0x000fe200078fdaff */
[----:B------:R-:W-:Y:S05]  /*52d0*/  @!P2 BRA `(.L_x_6044) ;  /* 0x000000100000a947 */ /* 0x000fea0003800000 */
[----:B---3--:R2:W-:Y:S02]  /*52e0*/  RED.E.ADD.F32.FTZ.RN.STRONG.GPU [R72.64+-0x580], R69 ;  /* 0xfffa80454800798e */ /* 0x0085e4000c10e784 */
.L_x_6044:
[----:B------:R-:W-:Y:S05]  /*52f0*/  BSYNC B0 ;  /* 0x0000000000007941 */ /* 0x000fea0003800000 */
.L_x_6043:
[----:B------:R-:W4:Y:S01]  /*5300*/  LDS R77, [R77.X4+0xb50] ;  /* 0x000b50004d4d7984 */ /* 0x000f220000004800 */
[----:B------:R-:W-:Y:S01]  /*5310*/  BSSY B0, `(.L_x_6045) ;  /* 0x0000005000007945 */ /* 0x000fe20003800000 */
[----:B--23--:R-:W-:Y:S02]  /*5320*/  IADD3 R69, R102, 0x100, RZ ;  /* 0x0000010066457810 */ /* 0x00cfe40007ffe0ff */
[----:B------:R-:W-:Y:S01]  /*5330*/  LEA.HI.SX32 R141, R141, R102, 0x1b ;  /* 0x000000668d8d7211 */ /* 0x000fe200078fdaff */
[----:B------:R-:W-:Y:S05]  /*5340*/  @!P3 BRA `(.L_x_6046) ;  /* 0x000000100000b947 */ /* 0x000fea0003800000 */
[----:B----4-:R2:W-:Y:S02]  /*5350*/  RED.E.ADD.F32.FTZ.RN.STRONG.GPU [R72.64+-0x500], R77 ;  /* 0xfffb004d4800798e */ /* 0x0105e4000c10e784 */
.L_x_6046:
[----:B------:R-:W-:Y:S05]  /*5360*/  BSYNC B0 ;  /* 0x0000000000007941 */ /* 0x000fea0003800000 */
.L_x_6045:
[----:B------:R-:W3:Y:S01]  /*5370*/  LDS R141, [R141.X4+0xbd0] ;  /* 0x000bd0008d8d7984 */ /* 0x000ee20000004800 */
[----:B------:R-:W-:Y:S01]  /*5380*/  BSSY B0, `(.L_x_6047) ;  /* 0x0000004000007945 */ /* 0x000fe20003800000 */
[----:B------:R-:W-:Y:S01]  /*5390*/  LEA.HI.SX32 R69, R69, R102, 0x1b ;  /* 0x0000006645457211 */ /* 0x000fe200078fdaff */
[----:B------:R-:W-:Y:S05]  /*53a0*/  @!P4 BRA `(.L_x_6048) ;  /* 0x000000100000c947 */ /* 0x000fea0003800000 */
[----:B---3--:R3:W-:Y:S02]  /*53b0*/  RED.E.ADD.F32.FTZ.RN.STRONG.GPU [R72.64+-0x480], R141 ;  /* 0xfffb808d4800798e */ /* 0x0087e4000c10e784 */
.L_x_6048:
[----:B------:R-:W-:Y:S05]  /*53c0*/  BSYNC B0 ;  /* 0x0000000000007941 */ /* 0x000fea0003800000 */
.L_x_6047:
[----:B------:R-:W0:Y:S01]  /*53d0*/  LDS R69, [R69.X4+0xc50] ;  /* 0x000c500045457984 */ /* 0x000e220000004800 */
[----:B------:R-:W-:Y:S01]  /*53e0*/  BSSY B0, `(.L_x_6049) ;  /* 0x0000005000007945 */ /* 0x000fe20003800000 */
[----:B--2-4-:R-:W-:-:S02]  /*53f0*/  IADD3 R77, R102, 0x120, RZ ;  /* 0x00000120664d7810 */ /* 0x014fc40007ffe0ff */
[----:B---3--:R-:W-:Y:S01]  /*5400*/  IADD3 R141, R102, 0x140, RZ ;  /* 0x00000140668d7810 */ /* 0x008fe20007ffe0ff */
[----:B------:R-:W-:Y:S05]  /*5410*/  @!P5 BRA `(.L_x_6050) ;  /* 0x000000100000d947 */ /* 0x000fea0003800000 */
[----:B0-----:R0:W-:Y:S02]  /*5420*/  RED.E.ADD.F32.FTZ.RN.STRONG.GPU [R72.64+-0x400], R69 ;  /* 0xfffc00454800798e */ /* 0x0011e4000c10e784 */
.L_x_6050:
[----:B------:R-:W-:Y:S05]  /*5430*/  BSYNC B0 ;  /* 0x0000000000007941 */ /* 0x000fea0003800000 */
.L_x_6049:
        /* <DEDUP_REMOVED lines=14> */
.L_x_6052:
[----:B------:R-:W-:Y:S05]  /*5520*/  BSYNC B0 ;  /* 0x0000000000007941 */ /* 0x000fea0003800000 */
.L_x_6051:
[----:B------:R-:W2:Y:S01]  /*5530*/  LDS R141, [R141.X4+0xd50] ;  /* 0x000d50008d8d7984 */ /* 0x000ea20000004800 */
[----:B------:R-:W-:Y:S01]  /*5540*/  BSSY B0, `(.L_x_6053) ;  /* 0x0000005000007945 */ /* 0x000fe20003800000 */
[----:B0-----:R-:W-:-:S02]  /*5550*/  IADD3 R77, R102, 0x180, RZ ;  /* 0x00000180664d7810 */ /* 0x001fc40007ffe0ff */
[----:B------:R-:W-:Y:S01]  /*5560*/  LEA.HI.SX32 R69, R69, R102, 0x1b ;  /* 0x0000006645457211 */ /* 0x000fe200078fdaff */
[----:B------:R-:W-:Y:S05]  /*5570*/  @!P0 BRA `(.L_x_6054) ;  /* 0x0000001000008947 */ /* 0x000fea0003800000 */
[----:B--2---:R0:W-:Y:S02]  /*5580*/  RED.E.ADD.F32.FTZ.RN.STRONG.GPU [R72.64+-0x300], R141 ;  /* 0xfffd008d4800798e */ /* 0x0041e4000c10e784 */
.L_x_6054:
[----:B------:R-:W-:Y:S05]  /*5590*/  BSYNC B0 ;  /* 0x0000000000007941 */ /* 0x000fea0003800000 */
.L_x_6053:
[----:B------:R-:W3:Y:S01]  /*55a0*/  LDS R69, [R69.X4+0xdd0] ;  /* 0x000dd00045457984 */ /* 0x000ee20000004800 */
[----:B------:R-:W-:Y:S01]  /*55b0*/  BSSY B0, `(.L_x_6055) ;  /* 0x0000005000007945 */ /* 0x000fe20003800000 */
[----:B0-2---:R-:W-:Y:S02]  /*55c0*/  IADD3 R141, R102, 0x1a0, RZ ;  /* 0x000001a0668d7810 */ /* 0x005fe40007ffe0ff */
[----:B------:R-:W-:Y:S01]  /*55d0*/  LEA.HI.SX32 R77, R77, R102, 0x1b ;  /* 0x000000664d4d7211 */ /* 0x000fe200078fdaff */
[----:B------:R-:W-:Y:S05]  /*55e0*/  @!P1 BRA `(.L_x_6056) ;  /* 0x0000001000009947 */ /* 0x000fea0003800000 */
[----:B---3--:R0:W-:Y:S02]  /*55f0*/  RED.E.ADD.F32.FTZ.RN.STRONG.GPU [R72.64+-0x280], R69 ;  /* 0xfffd80454800798e */ /* 0x0081e4000c10e784 */
.L_x_6056:
[----:B------:R-:W-:Y:S05]  /*5600*/  BSYNC B0 ;  /* 0x0000000000007941 */ /* 0x000fea0003800000 */
.L_x_6055:
[----:B------:R-:W2:Y:S01]  /*5610*/  LDS R77, [R77.X4+0xe50] ;  /* 0x000e50004d4d7984 */ /* 0x000ea20000004800 */
[----:B------:R-:W-:Y:S01]  /*5620*/  BSSY B0, `(.L_x_6057) ;  /* 0x0000005000007945 */ /* 0x000fe20003800000 */
[----:B0--3--:R-:W-:Y:S02]  /*5630*/  IADD3 R69, R102, 0x1c0, RZ ;  /* 0x000001c066457810 */ /* 0x009fe40007ffe0ff */
[----:B------:R-:W-:Y:S01]  /*5640*/  LEA.HI.SX32 R141, R141, R102, 0x1b ;  /* 0x000000668d8d7211 */ /* 0x000fe200078fdaff */
[----:B------:R-:W-:Y:S05]  /*5650*/  @!P2 BRA `(.L_x_6058) ;  /* 0x000000100000a947 */ /* 0x000fea0003800000 */
[----:B--2---:R0:W-:Y:S02]  /*5660*/  RED.E.ADD.F32.FTZ.RN.STRONG.GPU [R72.64+-0x200], R77 ;  /* 0xfffe004d4800798e */ /* 0x0041e4000c10e784 */
.L_x_6058:
[----:B------:R-:W-:Y:S05]  /*5670*/  BSYNC B0 ;  /* 0x0000000000007941 */ /* 0x000fea0003800000 */
.L_x_6057:
[----:B------:R-:W3:Y:S01]  /*5680*/  LDS R141, [R141.X4+0xed0] ;  /* 0x000ed0008d8d7984 */ /* 0x000ee20000004800 */
[----:B------:R-:W-:Y:S01]  /*5690*/  BSSY B0, `(.L_x_6059) ;  /* 0x0000005000007945 */ /* 0x000fe20003800000 */
[----:B0-2---:R-:W-:-:S02]  /*56a0*/  IADD3 R77, R102, 0x1e0, RZ ;  /* 0x000001e0664d7810 */ /* 0x005fc40007ffe0ff */
[----:B------:R-:W-:Y:S01]  /*56b0*/  LEA.HI.SX32 R69, R69, R102, 0x1b ;  /* 0x0000006645457211 */ /* 0x000fe200078fdaff */
[----:B------:R-:W-:Y:S05]  /*56c0*/  @!P3 BRA `(.L_x_6060) ;  /* 0x000000100000b947 */ /* 0x000fea0003800000 */
[----:B---3--:R0:W-:Y:S02]  /*56d0*/  RED.E.ADD.F32.FTZ.RN.STRONG.GPU [R72.64+-0x180], R141 ;  /* 0xfffe808d4800798e */ /* 0x0081e4000c10e784 */
.L_x_6060:
[----:B------:R-:W-:Y:S05]  /*56e0*/  BSYNC B0 ;  /* 0x0000000000007941 */ /* 0x000fea0003800000 */
.L_x_6059:
[----:B------:R-:W2:Y:S01]  /*56f0*/  LDS R69, [R69.X4+0xf50] ;  /* 0x000f500045457984 */ /* 0x000ea20000004800 */
[----:B------:R-:W-:Y:S01]  /*5700*/  BSSY B0, `(.L_x_6061) ;  /* 0x0000004000007945 */ /* 0x000fe20003800000 */
[----:B------:R-:W-:Y:S01]  /*5710*/  LEA.HI.SX32 R77, R77, R102, 0x1b ;  /* 0x000000664d4d7211 */ /* 0x000fe200078fdaff */
[----:B------:R-:W-:Y:S05]  /*5720*/  @!P4 BRA `(.L_x_6062) ;  /* 0x000000100000c947 */ /* 0x000fea0003800000 */
[----:B--2---:R2:W-:Y:S02]  /*5730*/  RED.E.ADD.F32.FTZ.RN.STRONG.GPU [R72.64+-0x100], R69 ;  /* 0xffff00454800798e */ /* 0x0045e4000c10e784 */
.L_x_6062:
[----:B------:R-:W-:Y:S05]  /*5740*/  BSYNC B0 ;  /* 0x0000000000007941 */ /* 0x000fea0003800000 */
.L_x_6061:
[----:B------:R-:W4:Y:S01]  /*5750*/  LDS R77, [R77.X4+0xfd0] ;  /* 0x000fd0004d4d7984 */ /* 0x000f220000004800 */
[----:B------:R-:W-:Y:S01]  /*5760*/  BSSY B0, `(.L_x_6063) ;  /* 0x0000003000007945 */ /* 0x000fe20003800000 */
[----:B------:R-:W-:Y:S05]  /*5770*/  @!P5 BRA `(.L_x_6064) ;  /* 0x000000100000d947 */ /* 0x000fea0003800000 */
[----:B----4-:R4:W-:Y:S02]  /*5780*/  RED.E.ADD.F32.FTZ.RN.STRONG.GPU [R72.64+-0x80], R77 ;  /* 0xffff804d4800798e */ /* 0x0109e4000c10e784 */
.L_x_6064:
[----:B------:R-:W-:Y:S05]  /*5790*/  BSYNC B0 ;  /* 0x0000000000007941 */ /* 0x000fea0003800000 */
.L_x_6063:
[----:B--2---:R-:W2:Y:S01]  /*57a0*/  SHFL.DOWN PT, R69, R68, 0x1, 0x1f ;  /* 0x08201f0044457f89 */ /* 0x004ea200000e0000 */
[----:B------:R-:W-:Y:S01]  /*57b0*/  ISETP.GT.AND P0, PT, R104, 0x1e, PT ;  /* 0x0000001e6800780c */ /* 0x000fe20003f04270 */
[----:B0---4-:R-:W-:Y:S01]  /*57c0*/  FMUL.FTZ R72, R138, R153 ;  /* 0x000000998a487220 */ /* 0x011fe20000410000 */
[----:B------:R-:W-:Y:S01]  /*57d0*/  ISETP.NE.AND P1, PT, R102, RZ, PT ;  /* 0x000000ff6600720c */ /* 0x000fe20003f25270 */
[----:B------:R-:W0:Y:S01]  /*57e0*/  SHFL.DOWN PT, R73, R70, 0x1, 0x1f ;  /* 0x08201f0046497f89 */ /* 0x000e2200000e0000 */
[----:B------:R-:W-:Y:S01]  /*57f0*/  FMUL.FTZ R76, R138, R173 ;  /* 0x000000ad8a4c7220 */ /* 0x000fe20000410000 */
[----:B------:R-:W-:Y:S01]  /*5800*/  BSSY B0, `(.L_x_6065) ;  /* 0x0000073000007945 */ /* 0x000fe20003800000 */
[----:B------:R-:W-:-:S02]  /*5810*/  FMUL.FTZ R72, R72, R185 ;  /* 0x000000b948487220 */ /* 0x000fc40000410000 */
[----:B------:R-:W-:Y:S02]  /*5820*/  FMUL.FTZ R76, R76, R189 ;  /* 0x000000bd4c4c7220 */ /* 0x000fe40000410000 */
[----:B------:R-:W-:Y:S02]  /*5830*/  FFMA.FTZ R72, R25, R153, R72 ;  /* 0x0000009919487223 */ /* 0x000fe40000010048 */
[----:B------:R-:W-:Y:S02]  /*5840*/  FFMA.FTZ R76, R27, R173, R76 ;  /* 0x000000ad1b4c7223 */ /* 0x000fe4000001004c */
[----:B------:R-:W-:Y:S02]  /*5850*/  FADD.FTZ R41, R72, R41 ;  /* 0x0000002948297221 */ /* 0x000fe40000010000 */
[----:B------:R-:W-:Y:S02]  /*5860*/  FADD.FTZ R63, R146, R63 ;  /* 0x0000003f923f7221 */ /* 0x000fe40000010000 */
[----:B------:R-:W-:-:S02]  /*5870*/  FADD.FTZ R62, R161, R62 ;  /* 0x0000003ea13e7221 */ /* 0x000fc40000010000 */
[----:B------:R-:W-:Y:S02]  /*5880*/  FADD.FTZ R61, R142, R61 ;  /* 0x0000003d8e3d7221 */ /* 0x000fe40000010000 */
[----:B------:R-:W-:Y:S02]  /*5890*/  FADD.FTZ R60, R79, R60 ;  /* 0x0000003c4f3c7221 */ /* 0x000fe40000010000 */
[----:B--2---:R-:W-:Y:S02]  /*58a0*/  @!P0 FADD.FTZ R68, R68, R69 ;  /* 0x0000004544448221 */ /* 0x004fe40000010000 */
[----:B------:R-:W-:Y:S02]  /*58b0*/  FADD.FTZ R59, R140, R59 ;  /* 0x0000003b8c3b7221 */ /* 0x000fe40000010000 */
[----:B0-----:R-:W-:Y:S01]  /*58c0*/  @!P0 FADD.FTZ R70, R70, R73 ;  /* 0x0000004946468221 */ /* 0x001fe20000010000 */
        /* <DEDUP_REMOVED lines=16> */
[----:B--2---:R-:W-:Y:S01]  /*59d0*/  @!P0 FADD.FTZ R70, R70, R73 ;  /* 0x0000004946468221 */ /* 0x004fe20000010000 */
        /* <DEDUP_REMOVED lines=10> */
[C---:B------:R-:W-:Y:S02]  /*5a80*/  FMUL.FTZ R69, R138.reuse, R149 ;  /* 0x000000958a457220 */ /* 0x040fe40000410000 */
[----:B------:R-:W-:-:S02]  /*5a90*/  FMUL.FTZ R73, R138, R155 ;  /* 0x0000009b8a497220 */ /* 0x000fc40000410000 */
[----:B------:R-:W-:Y:S02]  /*5aa0*/  FMUL.FTZ R144, R69, R144 ;  /* 0x0000009045907220 */ /* 0x000fe40000410000 */
[----:B------:R-:W-:Y:S02]  /*5ab0*/  FMUL.FTZ R73, R73, R162 ;  /* 0x000000a249497220 */ /* 0x000fe40000410000 */
[----:B------:R-:W-:Y:S02]  /*5ac0*/  FFMA.FTZ R144, R31, R149, R144 ;  /* 0x000000951f907223 */ /* 0x000fe40000010090 */
[----:B------:R-:W-:Y:S02]  /*5ad0*/  FFMA.FTZ R155, R26, R155, R73 ;  /* 0x0000009b1a9b7223 */ /* 0x000fe40000010049 */
[C---:B------:R-:W-:Y:S02]  /*5ae0*/  FMUL.FTZ R73, R138.reuse, R175 ;  /* 0x000000af8a497220 */ /* 0x040fe40000410000 */
[----:B------:R-:W-:-:S02]  /*5af0*/  FMUL.FTZ R69, R138, R147 ;  /* 0x000000938a457220 */ /* 0x000fc40000410000 */
[----:B------:R-:W-:Y:S02]  /*5b00*/  FMUL.FTZ R73, R73, R160 ;  /* 0x000000a049497220 */ /* 0x000fe40000410000 */
[----:B------:R-:W-:Y:S02]  /*5b10*/  FMUL.FTZ R154, R69, R154 ;  /* 0x0000009a459a7220 */ /* 0x000fe40000410000 */
[----:B0-----:R-:W-:Y:S02]  /*5b20*/  @!P0 FADD.FTZ R68, R68, R77 ;  /* 0x0000004d44448221 */ /* 0x001fe40000010000 */
[----:B------:R-:W-:Y:S02]  /*5b30*/  FMUL.FTZ R69, R138, R171 ;  /* 0x000000ab8a457220 */ /* 0x000fe40000410000 */
[----:B--2---:R-:W-:Y:S01]  /*5b40*/  @!P0 FADD.FTZ R70, R70, R141 ;  /* 0x0000008d46468221 */ /* 0x004fe20000010000 */
[----:B------:R-:W0:Y:S01]  /*5b50*/  SHFL.DOWN PT, R149, R68, 0x10, 0x1f ;  /* 0x0a001f0044957f89 */ /* 0x000e2200000e0000 */
[----:B------:R-:W-:Y:S01]  /*5b60*/  ISETP.GT.AND P0, PT, R104, 0xf, PT ;  /* 0x0000000f6800780c */ /* 0x000fe20003f04270 */
[----:B------:R-:W-:-:S02]  /*5b70*/  FFMA.FTZ R175, R20, R175, R73 ;  /* 0x000000af14af7223 */ /* 0x000fc40000010049 */
[----:B------:R-:W2:Y:S01]  /*5b80*/  SHFL.DOWN PT, R153, R70, 0x10, 0x1f ;  /* 0x0a001f0046997f89 */ /* 0x000ea200000e0000 */
[----:B------:R-:W-:Y:S02]  /*5b90*/  FMUL.FTZ R148, R69, R148 ;  /* 0x0000009445947220 */ /* 0x000fe40000410000 */
[C---:B------:R-:W-:Y:S02]  /*5ba0*/  FMUL.FTZ R73, R138.reuse, R75 ;  /* 0x0000004b8a497220 */ /* 0x040fe40000410000 */
[C---:B------:R-:W-:Y:S02]  /*5bb0*/  FMUL.FTZ R69, R138.reuse, R145 ;  /* 0x000000918a457220 */ /* 0x040fe40000410000 */
[----:B------:R-:W-:Y:S02]  /*5bc0*/  FMUL.FTZ R73, R73, R158 ;  /* 0x0000009e49497220 */ /* 0x000fe40000410000 */
[----:B------:R-:W-:Y:S02]  /*5bd0*/  FMUL.FTZ R88, R69, R88 ;  /* 0x0000005845587220 */ /* 0x000fe40000410000 */
[----:B------:R-:W-:-:S02]  /*5be0*/  FMUL.FTZ R69, R138, R143 ;  /* 0x0000008f8a457220 */ /* 0x000fc40000410000 */
[----:B------:R-:W-:Y:S02]  /*5bf0*/  FFMA.FTZ R77, R22, R75, R73 ;  /* 0x0000004b164d7223 */ /* 0x000fe40000010049 */
[----:B------:R-:W-:Y:S02]  /*5c00*/  FMUL.FTZ R73, R138, R169 ;  /* 0x000000a98a497220 */ /* 0x000fe40000410000 */
[----:B------:R-:W-:Y:S02]  /*5c10*/  FFMA.FTZ R151, R24, R151, R156 ;  /* 0x0000009718977223 */ /* 0x000fe4000001009c */
[----:B------:R-:W-:Y:S02]  /*5c20*/  FMUL.FTZ R150, R69, R150 ;  /* 0x0000009645967220 */ /* 0x000fe40000410000 */
[----:B0-----:R-:W-:Y:S02]  /*5c30*/  @!P0 FADD.FTZ R68, R68, R149 ;  /* 0x0000009544448221 */ /* 0x001fe40000010000 */
[----:B------:R-:W-:-:S02]  /*5c40*/  FMUL.FTZ R156, R138, R157 ;  /* 0x0000009d8a9c7220 */ /* 0x000fc40000410000 */
[----:B--2---:R-:W-:Y:S01]  /*5c50*/  @!P0 FADD.FTZ R70, R70, R153 ;  /* 0x0000009946468221 */ /* 0x004fe20000010000 */
[----:B------:R-:W-:Y:S01]  /*5c60*/  ISETP.NE.AND P0, PT, R104, RZ, PT ;  /* 0x000000ff6800720c */ /* 0x000fe20003f05270 */
[C---:B------:R-:W-:Y:S01]  /*5c70*/  FMUL.FTZ R141, R138.reuse, R177 ;  /* 0x000000b18a8d7220 */ /* 0x040fe20000410000 */
[----:B------:R-:W-:Y:S01]  /*5c80*/  MOV R72, R68 ;  /* 0x0000004400487202 */ /* 0x000fe20000000f00 */
[C---:B------:R-:W-:Y:S02]  /*5c90*/  FMUL.FTZ R75, R138.reuse, R91 ;  /* 0x0000005b8a4b7220 */ /* 0x040fe40000410000 */
[----:B------:R-:W-:Y:S02]  /*5ca0*/  FMUL.FTZ R69, R138, R89 ;  /* 0x000000598a457220 */ /* 0x000fe40000410000 */
[----:B------:R-:W-:Y:S01]  /*5cb0*/  FMUL.FTZ R152, R73, R152 ;  /* 0x0000009849987220 */ /* 0x000fe20000410000 */
[----:B------:R-:W-:Y:S01]  /*5cc0*/  MOV R73, R70 ;  /* 0x0000004600497202 */ /* 0x000fe20000000f00 */
[----:B------:R-:W-:-:S02]  /*5cd0*/  FMUL.FTZ R156, R156, R167 ;  /* 0x000000a79c9c7220 */ /* 0x000fc40000410000 */
[----:B------:R-:W-:Y:S02]  /*5ce0*/  FMUL.FTZ R90, R141, R90 ;  /* 0x0000005a8d5a7220 */ /* 0x000fe40000410000 */
[----:B------:R-:W-:Y:S01]  /*5cf0*/  FMUL.FTZ R75, R75, R82 ;  /* 0x000000524b4b7220 */ /* 0x000fe20000410000 */
[----:B------:R0:W-:Y:S01]  /*5d00*/  @!P0 STS.64 [0x1098], R72 ;  /* 0x00109848ff008388 */ /* 0x0001e20000000a00 */
        /* <DEDUP_REMOVED lines=34> */
.L_x_6066:
[----:B0-----:R-:W-:Y:S05]  /*5f30*/  BSYNC B0 ;  /* 0x0000000000007941 */ /* 0x001fea0003800000 */
.L_x_6065:
[----:B------:R-:W-:Y:S02]  /*5f40*/  IADD3 R137, R137, 0x1, RZ ;  /* 0x0000000189897810 */ /* 0x000fe40007ffe0ff */
[----:B------:R-:W-:Y:S02]  /*5f50*/  IADD3 R136, P1, R136, 0x1, RZ ;  /* 0x0000000188887810 */ /* 0x000fe40007f3e0ff */
[----:B------:R-:W-:Y:S02]  /*5f60*/  ISETP.GE.AND P0, PT, R137, c[0x0][0x16c], PT ;  /* 0x00005b0089007a0c */ /* 0x000fe40003f06270 */
[----:B------:R-:W-:-:S11]  /*5f70*/  IADD3.X R139, RZ, R139, RZ, P1, !PT ;  /* 0x0000008bff8b7210 */ /* 0x000fd60000ffe4ff */
[----:B------:R-:W-:Y:S01]  /*5f80*/  @P0 CALL.REL.NOINC `(.L_x_6030) ;  /* 0x0000001000000944 */ /* 0x000fe20003c00000 */
[----:B------:R-:W-:Y:S05]  /*5f90*/  BRA `(.L_x_6067) ;  /* 0xffffd22000007947 */ /* 0x000fea000383ffff */
.L_x_6030:
        /* <DEDUP_REMOVED lines=12> */
[----:B------:R-:W0:Y:S04]  /*6060*/  LDS.128 R20, [R119+0x10] ;  /* 0x0000100077147984 */ /* 0x000e280000000c00 */
[----:B------:R-:W2:Y:S04]  /*6070*/  LDS.128 R24, [R119+0x20] ;  /* 0x0000200077187984 */ /* 0x000ea80000000c00 */
[----:B------:R-:W3:Y:S01]  /*6080*/  LDS.128 R4, [R119] ;  /* 0x0000000077047984 */ /* 0x000ee20000000c00 */
        /* <DEDUP_REMOVED lines=14> */
[----:B------:R-:W-:-:S02]  /*6170*/  FADD.FTZ R5, R5, R100 ;  /* 0x0000006405057221 */ /* 0x000fc40000010000 */
[----:B------:R-:W-:Y:S01]  /*6180*/  @!P3 FMUL.FTZ R2, R20, -1.4426950216293334961 ;  /* 0xbfb8aa3b1402b820 */ /* 0x000fe20000410000 */
[----:B------:R-:W-:Y:S01]  /*6190*/  FSETP.GTU.FTZ.AND P1, PT, R26, 20, PT ;  /* 0x41a000001a00780b */ /* 0x000fe20003f3c000 */
[----:B------:R-:W-:Y:S02]  /*61a0*/  @!P4 FMUL.FTZ R8, R21, -1.4426950216293334961 ;  /* 0xbfb8aa3b1508c820 */ /* 0x000fe40000410000 */
[----:B------:R-:W-:Y:S02]  /*61b0*/  @!P0 FMUL.FTZ R9, R22, -1.4426950216293334961 ;  /* 0xbfb8aa3b16098820 */ /* 0x000fe40000410000 */
[----:B------:R-:W0:Y:S01]  /*61c0*/  @!P3 MUFU.EX2 R2, R2 ;  /* 0x000000020002b308 */ /* 0x000e220000000800 */
[----:B------:R-:W-:Y:S02]  /*61d0*/  @!P2 FMUL.FTZ R10, R23, -1.4426950216293334961 ;  /* 0xbfb8aa3b170aa820 */ /* 0x000fe40000410000 */
[----:B------:R-:W-:Y:S02]  /*61e0*/  FADD.FTZ R27, R27, R100 ;  /* 0x000000641b1b7221 */ /* 0x000fe40000010000 */
[----:B------:R-:W-:-:S03]  /*61f0*/  @!P5 FMUL.FTZ R12, R25, -1.4426950216293334961 ;  /* 0xbfb8aa3b190cd820 */ /* 0x000fc60000410000 */
[----:B------:R-:W2:Y:S01]  /*6200*/  @!P4 MUFU.EX2 R8, R8 ;  /* 0x000000080008c308 */ /* 0x000ea20000000800 */
[----:B------:R-:W-:-:S07]  /*6210*/  @!P1 FMUL.FTZ R15, R26, -1.4426950216293334961 ;  /* 0xbfb8aa3b1a0f9820 */ /* 0x000fce0000410000 */
[----:B------:R-:W3:Y:S01]  /*6220*/  @!P0 MUFU.EX2 R9, R9 ;  /* 0x0000000900098308 */ /* 0x000ee20000000800 */
[----:B0-----:R-:W-:Y:S02]  /*6230*/  @!P3 FADD.FTZ R3, R2, 1 ;  /* 0x3f8000000203b421 */ /* 0x001fe40000010000 */
[----:B--2---:R-:W-:-:S05]  /*6240*/  @!P4 FADD.FTZ R2, R8, 1 ;  /* 0x3f8000000802c421 */ /* 0x004fca0000010000 */
[----:B------:R-:W0:Y:S01]  /*6250*/  @!P3 MUFU.RCP R11, R3 ;  /* 0x00000003000bb308 */ /* 0x000e220000001000 */
[----:B------:R-:W-:Y:S02]  /*6260*/  @!P6 FMUL.FTZ R8, R24, -1.4426950216293334961 ;  /* 0xbfb8aa3b1808e820 */ /* 0x000fe40000410000 */
[----:B---3--:R-:W-:-:S05]  /*6270*/  @!P0 FADD.FTZ R9, R9, 1 ;  /* 0x3f80000009098421 */ /* 0x008fca0000010000 */
[----:B------:R-:W2:Y:S08]  /*6280*/  @!P4 MUFU.RCP R16, R2 ;  /* 0x000000020010c308 */ /* 0x000eb00000001000 */
[----:B------:R-:W3:Y:S01]  /*6290*/  @!P0 MUFU.RCP R9, R9 ;  /* 0x0000000900098308 */ /* 0x000ee20000001000 */
[----:B0-----:R-:W-:Y:S01]  /*62a0*/  @!P3 FMUL.FTZ R44, R44, R11 ;  /* 0x0000000b2c2cb220 */ /* 0x001fe20000410000 */
[----:B------:R-:W-:Y:S01]  /*62b0*/  FSETP.GTU.FTZ.AND P3, PT, R27, 20, PT ;  /* 0x41a000001b00780b */ /* 0x000fe20003f7c000 */
[----:B--2---:R-:W-:Y:S01]  /*62c0*/  @!P4 FMUL.FTZ R45, R45, R16 ;  /* 0x000000102d2dc220 */ /* 0x004fe20000410000 */
[----:B------:R-:W-:-:S04]  /*62d0*/  FSETP.GTU.FTZ.AND P4, PT, R4, 20, PT ;  /* 0x41a000000400780b */ /* 0x000fc80003f9c000 */
[----:B------:R-:W0:Y:S07]  /*62e0*/  @!P2 MUFU.EX2 R14, R10 ;  /* 0x0000000a000ea308 */ /* 0x000e2e0000000800 */
[----:B------:R-:W-:Y:S02]  /*62f0*/  @!P3 FMUL.FTZ R18, R27, -1.4426950216293334961 ;  /* 0xbfb8aa3b1b12b820 */ /* 0x000fe40000410000 */
[----:B---3--:R-:W-:Y:S01]  /*6300*/  @!P0 FMUL.FTZ R46, R46, R9 ;  /* 0x000000092e2e8220 */ /* 0x008fe20000410000 */
[----:B------:R-:W-:Y:S01]  /*6310*/  FSETP.GTU.FTZ.AND P0, PT, R5, 20, PT ;  /* 0x41a000000500780b */ /* 0x000fe20003f1c000 */
[----:B------:R2:W-:Y:S01]  /*6320*/  @!P6 MUFU.EX2 R3, R8 ;  /* 0x000000080003e308 */ /* 0x0005e20000000800 */
[----:B------:R-:W-:-:S02]  /*6330*/  @!P4 FMUL.FTZ R4, R4, -1.4426950216293334961 ;  /* 0xbfb8aa3b0404c820 */ /* 0x000fc40000410000 */
[----:B0-----:R-:W-:-:S05]  /*6340*/  @!P2 FADD.FTZ R14, R14, 1 ;  /* 0x3f8000000e0ea421 */ /* 0x001fca0000010000 */
[----:B------:R-:W0:Y:S01]  /*6350*/  @!P5 MUFU.EX2 R2, R12 ;  /* 0x0000000c0002d308 */ /* 0x000e220000000800 */
[----:B--2---:R-:W2:Y:S03]  /*6360*/  LDS.128 R8, [R119+0x30] ;  /* 0x0000300077087984 */ /* 0x004ea60000000c00 */
[----:B------:R-:W-:Y:S01]  /*6370*/  @!P0 FMUL.FTZ R5, R5, -1.4426950216293334961 ;  /* 0xbfb8aa3b05058820 */ /* 0x000fe20000410000 */
[----:B------:R-:W-:Y:S06]  /*6380*/  BAR.SYNC.DEFER_BLOCKING 0x0 ;  /* 0x0000000000007b1d */ /* 0x000fec0000010000 */
[----:B------:R3:W4:Y:S01]  /*6390*/  @!P4 MUFU.EX2 R12, R4 ;  /* 0x00000004000cc308 */ /* 0x0007220000000800 */
[----:B0-----:R-:W-:Y:S01]  /*63a0*/  @!P5 FADD.FTZ R16, R2, 1 ;  /* 0x3f8000000210d421 */ /* 0x001fe20000010000 */
[----:B------:R-:W-:-:S06]  /*63b0*/  SHF.L.U32 R2, R68, 0x9, RZ ;  /* 0x0000000944027819 */ /* 0x000fcc00000006ff */
[----:B------:R0:W5:Y:S01]  /*63c0*/  @!P1 MUFU.EX2 R17, R15 ;  /* 0x0000000f00119308 */ /* 0x0001620000000800 */
[----:B---3--:R-:W-:-:S04]  /*63d0*/  IMAD R4, R181, c[0x0][0x2d8], RZ ;  /* 0x0000b600b5047a24 */ /* 0x008fc800078e02ff */
[----:B------:R-:W-:-:S03]  /*63e0*/  IMAD R21, R101, c[0x0][0x2dc], R4 ;  /* 0x0000b70065157a24 */ /* 0x000fc600078e0204 */
[----:B------:R3:W1:Y:S01]  /*63f0*/  @!P0 MUFU.EX2 R13, R5 ;  /* 0x00000005000d8308 */ /* 0x0006620000000800 */
[----:B0-----:R-:W-:Y:S01]  /*6400*/  @!P6 FADD.FTZ R15, R3, 1 ;  /* 0x3f800000030fe421 */ /* 0x001fe20000010000 */
[--C-:B------:R-:W-:Y:S01]  /*6410*/  SHF.R.S32.HI R3, RZ, 0x1f, R2.reuse ;  /* 0x0000001fff037819 */ /* 0x100fe20000011402 */
[----:B----4-:R-:W-:Y:S01]  /*6420*/  @!P4 FADD.FTZ R12, R12, 1 ;  /* 0x3f8000000c0cc421 */ /* 0x010fe20000010000 */
[----:B------:R-:W-:Y:S04]  /*6430*/  STS.128 [R119], R64 ;  /* 0x0000004077007388 */ /* 0x000fe80000000c00 */
[----:B------:R-:W0:Y:S01]  /*6440*/  @!P2 MUFU.RCP R14, R14 ;  /* 0x0000000e000ea308 */ /* 0x000e220000001000 */
[----:B---3--:R-:W-:Y:S01]  /*6450*/  IMAD.WIDE.U32 R4, R101, c[0x0][0x2d8], R2 ;  /* 0x0000b60065047a25 */ /* 0x008fe200078e0002 */
[----:B------:R-:W-:Y:S03]  /*6460*/  STS.128 [R119+0x10], R52 ;  /* 0x0000103477007388 */ /* 0x000fe60000000c00 */
[----:B-----5:R-:W-:Y:S01]  /*6470*/  @!P1 FADD.FTZ R17, R17, 1 ;  /* 0x3f80000011119421 */ /* 0x020fe20000010000 */
[----:B------:R-:W-:Y:S01]  /*6480*/  IADD3 R5, R5, R21, RZ ;  /* 0x0000001505057210 */ /* 0x000fe20007ffe0ff */
[----:B--2---:R-:W-:Y:S01]  /*6490*/  FADD.FTZ R8, R8, R100 ;  /* 0x0000006408087221 */ /* 0x004fe20000010000 */
[----:B------:R-:W2:Y:S01]  /*64a0*/  @!P6 MUFU.RCP R19, R15 ;  /* 0x0000000f0013e308 */ /* 0x000ea20000001000 */
[----:B-1----:R-:W-:Y:S01]  /*64b0*/  @!P0 FADD.FTZ R13, R13, 1 ;  /* 0x3f8000000d0d8421 */ /* 0x002fe20000010000 */
[----:B------:R-:W-:Y:S01]  /*64c0*/  STS.128 [R119+0x20], R56 ;  /* 0x0000203877007388 */ /* 0x000fe20000000c00 */
[----:B------:R-:W-:-:S03]  /*64d0*/  IMAD.WIDE.U32 R4, R0, c[0x0][0x2e0], R4 ;  /* 0x0000b80000047a25 */ /* 0x000fc600078e0004 */
[----:B------:R-:W-:Y:S01]  /*64e0*/  STS.128 [R119+0x30], R60 ;  /* 0x0000303c77007388 */ /* 0x000fe20000000c00 */
[----:B------:R-:W-:Y:S01]  /*64f0*/  FADD.FTZ R9, R9, R100 ;  /* 0x0000006409097221 */ /* 0x000fe20000010000 */
[----:B------:R-:W1:Y:S01]  /*6500*/  @!P5 MUFU.RCP R16, R16 ;  /* 0x000000100010d308 */ /* 0x000e620000001000 */
[----:B0-----:R-:W-:Y:S01]  /*6510*/  @!P2 FMUL.FTZ R47, R47, R14 ;  /* 0x0000000e2f2fa220 */ /* 0x001fe20000410000 */
[----:B------:R-:W-:Y:S01]  /*6520*/  FSETP.GTU.FTZ.AND P2, PT, R8, 20, PT ;  /* 0x41a000000800780b */ /* 0x000fe20003f5c000 */
[----:B------:R-:W-:-:S06]  /*6530*/  NOP ;  /* 0x0000000000007918 */ /* 0x000fcc0000000000 */
[----:B------:R-:W0:Y:S01]  /*6540*/  @!P4 MUFU.RCP R15, R12 ;  /* 0x0000000c000fc308 */ /* 0x000e220000001000 */
[----:B--2---:R-:W-:Y:S01]  /*6550*/  @!P6 FMUL.FTZ R40, R40, R19 ;  /* 0x000000132828e220 */ /* 0x004fe20000410000 */
[----:B------:R-:W-:Y:S01]  /*6560*/  FSETP.GTU.FTZ.AND P6, PT, R9, 20, PT ;  /* 0x41a000000900780b */ /* 0x000fe20003fdc000 */
[--C-:B------:R-:W-:Y:S01]  /*6570*/  FADD.FTZ R19, R7, R100.reuse ;  /* 0x0000006407137221 */ /* 0x100fe20000010000 */
[----:B------:R-:W2:Y:S01]  /*6580*/  LDS.128 R20, [R104.X16] ;  /* 0x0000000068147984 */ /* 0x000ea2000000cc00 */
[----:B------:R-:W-:Y:S02]  /*6590*/  IMAD R7, R99, c[0x0][0x2e0], RZ ;  /* 0x0000b80063077a24 */ /* 0x000fe400078e02ff */
[----:B-1----:R-:W-:Y:S01]  /*65a0*/  @!P5 FMUL.FTZ R41, R41, R16 ;  /* 0x000000102929d220 */ /* 0x002fe20000410000 */
[----:B------:R-:W1:Y:S01]  /*65b0*/  @!P0 MUFU.RCP R14, R13 ;  /* 0x0000000d000e8308 */ /* 0x000e620000001000 */
[----:B------:R-:W-:Y:S01]  /*65c0*/  IMAD R7, R0, c[0x0][0x2e4], R7 ;  /* 0x0000b90000077a24 */ /* 0x000fe200078e0207 */
[----:B------:R-:W3:Y:S01]  /*65d0*/  LDS.128 R24, [R104.X16+0x200] ;  /* 0x0002000068187984 */ /* 0x000ee2000000cc00 */
[----:B------:R-:W-:-:S02]  /*65e0*/  FADD.FTZ R16, R6, R100 ;  /* 0x0000006406107221 */ /* 0x000fc40000010000 */
[--C-:B------:R-:W-:Y:S01]  /*65f0*/  FADD.FTZ R10, R10, R100.reuse ;  /* 0x000000640a0a7221 */ /* 0x100fe20000010000 */
[----:B------:R-:W-:Y:S01]  /*6600*/  IADD3 R5, R5, R7, RZ ;  /* 0x0000000705057210 */ /* 0x000fe20007ffe0ff */
[----:B------:R-:W4:Y:S01]  /*6610*/  LDS.128 R28, [R104.X16+0x400] ;  /* 0x00040000681c7984 */ /* 0x000f22000000cc00 */
[----:B------:R-:W5:Y:S01]  /*6620*/  @!P1 MUFU.RCP R17, R17 ;  /* 0x0000001100119308 */ /* 0x000f620000001000 */
[----:B0-----:R-:W-:Y:S01]  /*6630*/  @!P4 FMUL.FTZ R48, R48, R15 ;  /* 0x0000000f3030c220 */ /* 0x001fe20000410000 */
[----:B------:R-:W-:Y:S01]  /*6640*/  LEA R6, P4, R4, c[0x0][0x330], 0x2 ;  /* 0x0000cc0004067a11 */ /* 0x000fe200078810ff */
[----:B------:R-:W0:Y:S01]  /*6650*/  LDS.128 R32, [R104.X16+0x600] ;  /* 0x0006000068207984 */ /* 0x000e22000000cc00 */
[----:B------:R-:W-:Y:S01]  /*6660*/  FADD.FTZ R11, R11, R100 ;  /* 0x000000640b0b7221 */ /* 0x000fe20000010000 */
[----:B------:R-:W-:Y:S01]  /*6670*/  FSETP.GTU.FTZ.AND P5, PT, R10, 20, PT ;  /* 0x41a000000a00780b */ /* 0x000fe20003fbc000 */
[----:B------:R-:W-:Y:S01]  /*6680*/  @!P2 FMUL.FTZ R8, R8, -1.4426950216293334961 ;  /* 0xbfb8aa3b0808a820 */ /* 0x000fe20000410000 */
[----:B------:R-:W-:Y:S01]  /*6690*/  LEA.HI.X R7, R4, c[0x0][0x334], R5, 0x2, P4 ;  /* 0x0000cd0004077a11 */ /* 0x000fe200020f1405 */
[----:B-1----:R-:W-:Y:S01]  /*66a0*/  @!P0 FMUL.FTZ R49, R49, R14 ;  /* 0x0000000e31318220 */ /* 0x002fe20000410000 */
[----:B------:R-:W-:Y:S01]  /*66b0*/  FSETP.GTU.FTZ.AND P0, PT, R16, 20, PT ;  /* 0x41a000001000780b */ /* 0x000fe20003f1c000 */
[----:B------:R-:W-:Y:S01]  /*66c0*/  @!P6 FMUL.FTZ R9, R9, -1.4426950216293334961 ;  /* 0xbfb8aa3b0909e820 */ /* 0x000fe20000410000 */
[----:B------:R-:W-:Y:S01]  /*66d0*/  FSETP.GTU.FTZ.AND P4, PT, R19, 20, PT ;  /* 0x41a000001300780b */ /* 0x000fe20003f9c000 */
[----:B------:R-:W1:Y:S01]  /*66e0*/  @!P2 MUFU.EX2 R8, R8 ;  /* 0x000000080008a308 */ /* 0x000e620000000800 */
[----:B------:R-:W-:-:S04]  /*66f0*/  IMAD.WIDE.U32 R2, R101, c[0x0][0x2f8], R2 ;  /* 0x0000be0065027a25 */ /* 0x000fc800078e0002 */
[----:B-----5:R-:W-:Y:S01]  /*6700*/  @!P1 FMUL.FTZ R42, R42, R17 ;  /* 0x000000112a2a9220 */ /* 0x020fe20000410000 */
[----:B------:R-:W-:Y:S01]  /*6710*/  FSETP.GTU.FTZ.AND P1, PT, R11, 20, PT ;  /* 0x41a000000b00780b */ /* 0x000fe20003f3c000 */
[----:B------:R-:W-:Y:S01]  /*6720*/  @!P5 FMUL.FTZ R10, R10, -1.4426950216293334961 ;  /* 0xbfb8aa3b0a0ad820 */ /* 0x000fe20000410000 */
[----:B------:R-:W-:Y:S02]  /*6730*/  @!P6 MUFU.EX2 R9, R9 ;  /* 0x000000090009e308 */ /* 0x000fe40000000800 */
[----:B------:R-:W-:Y:S02]  /*6740*/  @!P0 FMUL.FTZ R4, R16, -1.4426950216293334961 ;  /* 0xbfb8aa3b10048820 */ /* 0x000fe40000410000 */
[----:B------:R-:W-:-:S04]  /*6750*/  @!P4 FMUL.FTZ R5, R19, -1.4426950216293334961 ;  /* 0xbfb8aa3b1305c820 */ /* 0x000fc80000410000 */
[----:B------:R-:W5:Y:S03]  /*6760*/  @!P0 MUFU.EX2 R4, R4 ;  /* 0x0000000400048308 */ /* 0x000f660000000800 */
[----:B------:R-:W-:-:S05]  /*6770*/  @!P1 FMUL.FTZ R11, R11, -1.4426950216293334961 ;  /* 0xbfb8aa3b0b0b9820 */ /* 0x000fca0000410000 */
[----:B------:R-:W-:Y:S08]  /*6780*/  @!P4 MUFU.EX2 R5, R5 ;  /* 0x000000050005c308 */ /* 0x000ff00000000800 */
[----:B------:R-:W0:Y:S08]  /*6790*/  @!P3 MUFU.EX2 R18, R18 ;  /* 0x000000120012b308 */ /* 0x000e300000000800 */
[----:B------:R1:W2:Y:S08]  /*67a0*/  @!P5 MUFU.EX2 R12, R10 ;  /* 0x0000000a000cd308 */ /* 0x0002b00000000800 */
[----:B------:R3:W4:Y:S01]  /*67b0*/  @!P1 MUFU.EX2 R13, R11 ;  /* 0x0000000b000d9308 */ /* 0x0007220000000800 */
[----:B-1----:R-:W-:-:S02]  /*67c0*/  @!P2 FADD.FTZ R10, R8, 1 ;  /* 0x3f800000080aa421 */ /* 0x002fc40000010000 */
[----:B-----5:R-:W-:Y:S02]  /*67d0*/  @!P0 FADD.FTZ R8, R4, 1 ;  /* 0x3f80000004088421 */ /* 0x020fe40000010000 */
[----:B0-----:R-:W-:Y:S02]  /*67e0*/  @!P3 FADD.FTZ R18, R18, 1 ;  /* 0x3f8000001212b421 */ /* 0x001fe40000010000 */
[----:B--2---:R-:W-:Y:S01]  /*67f0*/  @!P5 FADD.FTZ R12, R12, 1 ;  /* 0x3f8000000c0cd421 */ /* 0x004fe20000010000 */
[----:B------:R-:W0:Y:S01]  /*6800*/  @!P2 MUFU.RCP R17, R10 ;  /* 0x0000000a0011a308 */ /* 0x000e220000001000 */
[----:B---3--:R-:W-:Y:S02]  /*6810*/  @!P6 FADD.FTZ R11, R9, 1 ;  /* 0x3f800000090be421 */ /* 0x008fe40000010000 */
[----:B------:R-:W-:Y:S02]  /*6820*/  @!P4 FADD.FTZ R9, R5, 1 ;  /* 0x3f8000000509c421 */ /* 0x000fe40000010000 */
[----:B------:R-:W-:-:S03]  /*6830*/  IMAD.WIDE R4, R118, 0x10, R6 ;  /* 0x0000001076047825 */ /* 0x000fc600078e0206 */
[----:B------:R-:W1:Y:S01]  /*6840*/  @!P3 MUFU.RCP R18, R18 ;  /* 0x000000120012b308 */ /* 0x000e620000001000 */
[----:B----4-:R-:W-:Y:S01]  /*6850*/  @!P1 FADD.FTZ R13, R13, 1 ;  /* 0x3f8000000d0d9421 */ /* 0x010fe20000010000 */
[----:B------:R-:W-:Y:S01]  /*6860*/  STG.E.128 [R4.64], R20 ;  /* 0x0000001404007986 */ /* 0x000fe2000c101d04 */
[----:B------:R-:W-:-:S03]  /*6870*/  FADD.FTZ R6, R48, R107 ;  /* 0x0000006b30067221 */ /* 0x000fc60000010000 */
[----:B------:R-:W-:Y:S01]  /*6880*/  STG.E.128 [R4.64+0x200], R24 ;  /* 0x0002001804007986 */ /* 0x000fe2000c101d04 */
[----:B------:R-:W-:Y:S01]  /*6890*/  FADD.FTZ R7, R6, R49 ;  /* 0x0000003106077221 */ /* 0x000fe20000010000 */
[----:B------:R-:W2:Y:S01]  /*68a0*/  @!P6 MUFU.RCP R16, R11 ;  /* 0x0000000b0010e308 */ /* 0x000ea20000001000 */
[----:B0-----:R-:W-:Y:S01]  /*68b0*/  @!P2 FMUL.FTZ R36, R36, R17 ;  /* 0x000000112424a220 */ /* 0x001fe20000410000 */
[----:B------:R-:W-:Y:S01]  /*68c0*/  STG.E.128 [R4.64+0x400], R28 ;  /* 0x0004001c04007986 */ /* 0x000fe2000c101d04 */
[----:B------:R-:W-:-:S03]  /*68d0*/  IADD3 R112, P2, R112, -0x800, RZ ;  /* 0xfffff80070707810 */ /* 0x000fc60007f5e0ff */
[----:B------:R0:W-:Y:S01]  /*68e0*/  STG.E.128 [R4.64+0x600], R32 ;  /* 0x0006002004007986 */ /* 0x0001e2000c101d04 */
[----:B------:R-:W-:Y:S01]  /*68f0*/  IADD3.X R114, R114, -0x1, RZ, P2, !PT ;  /* 0xffffffff72727810 */ /* 0x000fe200017fe4ff */
[----:B------:R-:W3:Y:S01]  /*6900*/  @!P5 MUFU.RCP R19, R12 ;  /* 0x0000000c0013d308 */ /* 0x000ee20000001000 */
[----:B-1----:R-:W-:Y:S01]  /*6910*/  @!P3 FMUL.FTZ R43, R43, R18 ;  /* 0x000000122b2bb220 */ /* 0x002fe20000410000 */
[----:B------:R-:W-:Y:S01]  /*6920*/  BAR.SYNC.DEFER_BLOCKING 0x0 ;  /* 0x0000000000007b1d */ /* 0x000fe20000010000 */
[----:B------:R-:W-:-:S04]  /*6930*/  IADD3 R106, P3, R106, -0x800, RZ ;  /* 0xfffff8006a6a7810 */ /* 0x000fc80007f7e0ff */
[----:B------:R-:W-:Y:S01]  /*6940*/  IADD3.X R109, R109, -0x1, RZ, P3, !PT ;  /* 0xffffffff6d6d7810 */ /* 0x000fe20001ffe4ff */
[----:B------:R-:W1:Y:S01]  /*6950*/  @!P0 MUFU.RCP R15, R8 ;  /* 0x00000008000f8308 */ /* 0x000e620000001000 */
[----:B--2---:R-:W-:-:S07]  /*6960*/  @!P6 FMUL.FTZ R37, R37, R16 ;  /* 0x000000102525e220 */ /* 0x004fce0000410000 */
[----:B------:R-:W2:Y:S01]  /*6970*/  @!P4 MUFU.RCP R14, R9 ;  /* 0x00000009000ec308 */ /* 0x000ea20000001000 */
[----:B---3--:R-:W-:-:S07]  /*6980*/  @!P5 FMUL.FTZ R38, R38, R19 ;  /* 0x000000132626d220 */ /* 0x008fce0000410000 */
[----:B------:R-:W3:Y:S01]  /*6990*/  @!P1 MUFU.RCP R10, R13 ;  /* 0x0000000d000a9308 */ /* 0x000ee20000001000 */
[----:B-1----:R-:W-:Y:S01]  /*69a0*/  @!P0 FMUL.FTZ R50, R50, R15 ;  /* 0x0000000f32328220 */ /* 0x002fe20000410000 */
[----:B------:R1:W-:Y:S03]  /*69b0*/  STS.128 [R119+0x10], R44 ;  /* 0x0000102c77007388 */ /* 0x0003e60000000c00 */
[----:B------:R-:W-:Y:S01]  /*69c0*/  FADD.FTZ R6, R7, R50 ;  /* 0x0000003207067221 */ /* 0x000fe20000010000 */
[----:B------:R4:W-:Y:S01]  /*69d0*/  STS.128 [R119+0x20], R40 ;  /* 0x0000202877007388 */ /* 0x0009e20000000c00 */
[----:B--2---:R-:W-:Y:S01]  /*69e0*/  @!P4 FMUL.FTZ R51, R51, R14 ;  /* 0x0000000e3333c220 */ /* 0x004fe20000410000 */
[----:B------:R-:W-:-:S03]  /*69f0*/  IADD3 R110, P4, R110, -0x800, RZ ;  /* 0xfffff8006e6e7810 */ /* 0x000fc60007f9e0ff */
[----:B------:R-:W-:Y:S01]  /*6a00*/  FADD.FTZ R7, R6, R51 ;  /* 0x0000003306077221 */ /* 0x000fe20000010000 */
[----:B------:R-:W-:Y:S01]  /*6a10*/  STS.128 [R119], R48 ;  /* 0x0000003077007388 */ /* 0x000fe20000000c00 */
[----:B------:R-:W-:Y:S01]  /*6a20*/  IMAD R6, R181, c[0x0][0x2f8], RZ ;  /* 0x0000be00b5067a24 */ /* 0x000fe200078e02ff */
[----:B------:R-:W-:Y:S01]  /*6a30*/  IADD3.X R113, R113, -0x1, RZ, P4, !PT ;  /* 0xffffffff71717810 */ /* 0x000fe200027fe4ff */
[----:B---3--:R-:W-:Y:S01]  /*6a40*/  @!P1 FMUL.FTZ R39, R39, R10 ;  /* 0x0000000a27279220 */ /* 0x008fe20000410000 */
[----:B------:R-:W-:Y:S01]  /*6a50*/  IADD3 R108, P1, R108, -0x800, RZ ;  /* 0xfffff8006c6c7810 */ /* 0x000fe20007f3e0ff */
[----:B0-----:R-:W-:Y:S02]  /*6a60*/  FADD.FTZ R4, R7, R44 ;  /* 0x0000002c07047221 */ /* 0x001fe40000010000 */
[----:B------:R-:W-:Y:S01]  /*6a70*/  IMAD R7, R101, c[0x0][0x2fc], R6 ;  /* 0x0000bf0065077a24 */ /* 0x000fe200078e0206 */
[----:B------:R0:W-:Y:S01]  /*6a80*/  STS.128 [R119+0x30], R36 ;  /* 0x0000302477007388 */ /* 0x0001e20000000c00 */
[----:B------:R-:W-:-:S06]  /*6a90*/  NOP ;  /* 0x0000000000007918 */ /* 0x000fcc0000000000 */
[----:B------:R-:W2:Y:S01]  /*6aa0*/  LDS.128 R8, [R104.X16] ;  /* 0x0000000068087984 */ /* 0x000ea2000000cc00 */
[----:B------:R-:W-:Y:S01]  /*6ab0*/  FADD.FTZ R5, R4, R45 ;  /* 0x0000002d04057221 */ /* 0x000fe20000010000 */
[----:B------:R-:W-:Y:S02]  /*6ac0*/  IADD3 R3, R3, R7, RZ ;  /* 0x0000000703037210 */ /* 0x000fe40007ffe0ff */
[----:B------:R-:W3:Y:S01]  /*6ad0*/  LDS.128 R12, [R104.X16+0x200] ;  /* 0x00020000680c7984 */ /* 0x000ee2000000cc00 */
[----:B-1----:R-:W-:Y:S01]  /*6ae0*/  FADD.FTZ R46, R5, R46 ;  /* 0x0000002e052e7221 */ /* 0x002fe20000010000 */
[----:B------:R-:W-:Y:S01]  /*6af0*/  IADD3.X R111, R111, -0x1, RZ, P1, !PT ;  /* 0xffffffff6f6f7810 */ /* 0x000fe20000ffe4ff */
[----:B------:R-:W-:Y:S01]  /*6b00*/  IMAD R5, R99, c[0x0][0x300], RZ ;  /* 0x0000c00063057a24 */ /* 0x000fe200078e02ff */
[----:B------:R-:W1:Y:S01]  /*6b10*/  LDS.128 R16, [R104.X16+0x400] ;  /* 0x0004000068107984 */ /* 0x000e62000000cc00 */
[----:B------:R-:W-:-:S03]  /*6b20*/  IMAD.WIDE.U32 R2, R0, c[0x0][0x300], R2 ;  /* 0x0000c00000027a25 */ /* 0x000fc600078e0002 */
[----:B------:R-:W5:Y:S01]  /*6b30*/  LDS.128 R20, [R104.X16+0x600] ;  /* 0x0006000068147984 */ /* 0x000f62000000cc00 */
[----:B------:R-:W-:Y:S01]  /*6b40*/  IMAD R5, R0, c[0x0][0x304], R5 ;  /* 0x0000c10000057a24 */ /* 0x000fe200078e0205 */
[----:B------:R-:W-:Y:S01]  /*6b50*/  LEA R4, P0, R2, c[0x0][0x340], 0x2 ;  /* 0x0000d00002047a11 */ /* 0x000fe200078010ff */
[----:B------:R-:W-:-:S03]  /*6b60*/  FADD.FTZ R47, R46, R47 ;  /* 0x0000002f2e2f7221 */ /* 0x000fc60000010000 */
[----:B------:R-:W-:Y:S01]  /*6b70*/  IADD3 R3, R3, R5, RZ ;  /* 0x0000000503037210 */ /* 0x000fe20007ffe0ff */
[----:B----4-:R-:W-:-:S03]  /*6b80*/  FADD.FTZ R40, R47, R40 ;  /* 0x000000282f287221 */ /* 0x010fc60000010000 */
[----:B------:R-:W-:Y:S01]  /*6b90*/  LEA.HI.X R5, R2, c[0x0][0x344], R3, 0x2, P0 ;  /* 0x0000d10002057a11 */ /* 0x000fe200000f1403 */
[----:B------:R-:W-:Y:S01]  /*6ba0*/  FADD.FTZ R41, R40, R41 ;  /* 0x0000002928297221 */ /* 0x000fe20000010000 */
[----:B------:R-:W-:Y:S02]  /*6bb0*/  ISETP.GT.AND P0, PT, R115, 0x1, PT ;  /* 0x000000017300780c */ /* 0x000fe40003f04270 */
[----:B------:R-:W-:Y:S01]  /*6bc0*/  MOV R115, R68 ;  /* 0x0000004400737202 */ /* 0x000fe20000000f00 */
[----:B0-----:R-:W-:-:S04]  /*6bd0*/  IMAD.WIDE R118, R118, 0x10, R4 ;  /* 0x0000001076767825 */ /* 0x001fc800078e0204 */
[----:B------:R-:W-:-:S04]  /*6be0*/  FADD.FTZ R42, R41, R42 ;  /* 0x0000002a292a7221 */ /* 0x000fc80000010000 */
[----:B------:R-:W-:-:S04]  /*6bf0*/  FADD.FTZ R43, R42, R43 ;  /* 0x0000002b2a2b7221 */ /* 0x000fc80000010000 */
[----:B------:R-:W-:Y:S01]  /*6c00*/  FADD.FTZ R36, R43, R36 ;  /* 0x000000242b247221 */ /* 0x000fe20000010000 */
[----:B--2---:R0:W-:Y:S03]  /*6c10*/  STG.E.128 [R118.64], R8 ;  /* 0x0000000876007986 */ /* 0x0041e6000c101d04 */
[----:B------:R-:W-:Y:S01]  /*6c20*/  FADD.FTZ R37, R36, R37 ;  /* 0x0000002524257221 */ /* 0x000fe20000010000 */
[----:B---3--:R0:W-:Y:S03]  /*6c30*/  STG.E.128 [R118.64+0x200], R12 ;  /* 0x0002000c76007986 */ /* 0x0081e6000c101d04 */
[----:B------:R-:W-:Y:S01]  /*6c40*/  FADD.FTZ R38, R37, R38 ;  /* 0x0000002625267221 */ /* 0x000fe20000010000 */
[----:B-1----:R0:W-:Y:S03]  /*6c50*/  STG.E.128 [R118.64+0x400], R16 ;  /* 0x0004001076007986 */ /* 0x0021e6000c101d04 */
[----:B------:R-:W-:Y:S01]  /*6c60*/  FADD.FTZ R107, R38, R39 ;  /* 0x00000027266b7221 */ /* 0x000fe20000010000 */
[----:B-----5:R0:W-:Y:S01]  /*6c70*/  STG.E.128 [R118.64+0x600], R20 ;  /* 0x0006001476007986 */ /* 0x0201e2000c101d04 */
[----:B------:R-:W-:Y:S01]  /*6c80*/  @!P0 CALL.REL.NOINC `(.L_x_5997) ;  /* 0x0000001000008944 */ /* 0x000fe20003c00000 */
[----:B------:R-:W-:Y:S05]  /*6c90*/  BRA `(.L_x_6068) ;  /* 0xffff9ae000007947 */ /* 0x000fea000383ffff */
.L_x_5997:
        /* <DEDUP_REMOVED lines=24> */
.L_x_6070:
[----:B-1----:R-:W-:Y:S05]  /*6e20*/  BSYNC B0 ;  /* 0x0000000000007941 */ /* 0x002fea0003800000 */
.L_x_6069:
        /* <DEDUP_REMOVED lines=23> */
.L_x_6072:
[----:B0-----:R-:W0:Y:S02]  /*6fa0*/  S2R R15, SR_TID.X ;  /* 0x00000000000f7919 */ /* 0x001e240000002100 */
.L_x_6073:
[----:B0-----:R-:W-:Y:S05]  /*6fb0*/  BSYNC B0 ;  /* 0x0000000000007941 */ /* 0x001fea0003800000 */
.L_x_6071:
[----:B------:R-:W-:-:S13]  /*6fc0*/  ISETP.GE.AND P0, PT, R15, c[0x0][0x16c], PT ;  /* 0x00005b000f007a0c */ /* 0x000fda0003f06270 */
        /* <DEDUP_REMOVED lines=9> */
.L_x_6074:
        /* <DEDUP_REMOVED lines=26> */
.L_x_6075:
        /* <DEDUP_REMOVED lines=16> */
.L_x_9094:


//--------------------- .text._Z25selective_scan_bwd_kernelI32Selective_Scan_bwd_kernel_traitsILi32ELi16ELb1ELb0ELb1ELb1ELb1EffEEv12SSMParamsBwd --------------------------
	.section	.text._Z25selective_scan_bwd_kernelI32Selective_Scan_bwd_kernel_traitsILi32ELi16ELb1ELb0ELb1ELb1ELb1EffEEv12SSMParamsBwd,"ax",@progbits
	.sectioninfo	@"SHI_REGISTERS=201"
	.align	128
        .global         _Z25selective_scan_bwd_kernelI32Selective_Scan_bwd_kernel_traitsILi32ELi16ELb1ELb0ELb1ELb1ELb1EffEEv12SSMParamsBwd
        .type           _Z25selective_scan_bwd_kernelI32Selective_Scan_bwd_kernel_traitsILi32ELi16ELb1ELb0ELb1ELb1ELb1EffEEv12SSMParamsBwd,@function
        .size           _Z25selective_scan_bwd_kernelI32Selective_Scan_bwd_kernel_traitsILi32ELi16ELb1ELb0ELb1ELb1ELb1EffEEv12SSMParamsBwd,(.L_x_9095 - _Z25selective_scan_bwd_kernelI32Selective_Scan_bwd_kernel_traitsILi32ELi16ELb1ELb0ELb1ELb1ELb1EffEEv12SSMParamsBwd)
        .other          _Z25selective_scan_bwd_kernelI32Selective_Scan_bwd_kernel_traitsILi32ELi16ELb1ELb0ELb1ELb1ELb1EffEEv12SSMParamsBwd,@"STO_CUDA_ENTRY STV_DEFAULT"
_Z25selective_scan_bwd_kernelI32Selective_Scan_bwd_kernel_traitsILi32ELi16ELb1ELb0ELb1ELb1ELb1EffEEv12SSMParamsBwd:
.text._Z25selective_scan_bwd_kernelI32Selective_Scan_bwd_kernel_traitsILi32ELi16ELb1ELb0ELb1ELb1ELb1EffEEv12SSMParamsBwd:
        /* <DEDUP_REMOVED lines=60> */
[----:B------:R-:W-:Y:S01]  /*03c0*/  IMAD R0, R140, c[0x0][0x1dc], R15 ;  /* 0x000077008c007a24 */ /* 0x000fe200078e020f */
        /* <DEDUP_REMOVED lines=56> */
[----:B0-----:R-:W-:-:S04]  /*0750*/  SHF.L.U32 R122, R133, 0x2, RZ ;  /* 0x00000002857a7819 */ /* 0x001fc800000006ff */
[----:B-1----:R-:W-:-:S03]  /*0760*/  LOP3.LUT R122, R122, 0xffffff80, RZ, 0xc0, !PT ;  /* 0xffffff807a7a7812 */ /* 0x002fc600078ec0ff */
.L_x_6148:
[----:B------:R-:W-:Y:S01]  /*0770*/  BAR.SYNC.DEFER_BLOCKING 0x0 ;  /* 0x0000000000007b1d */ /* 0x000fe20000010000 */
[----:B------:R-:W-:-:S05]  /*0780*/  LOP3.LUT R121, R122, 0x1f, R133, 0xf8, !PT ;  /* 0x0000001f7a797812 */ /* 0x000fca00078ef885 */
        /* <DEDUP_REMOVED lines=22> */
[----:B--2---:R-:W-:Y:S04]  /*08f0*/  STS.128 [R132.X16], R36 ;  /* 0x0000002484007388 */ /* 0x004fe8000000cc00 */
[----:B---3--:R0:W-:Y:S04]  /*0900*/  STS.128 [R132.X16+0x200], R40 ;  /* 0x0002002884007388 */ /* 0x0081e8000000cc00 */
        /* <DEDUP_REMOVED lines=40> */
[----:B------:R1:W2:Y:S01]  /*0b90*/  LDS.128 R32, [R120+0x10] ;  /* 0x0000100078207984 */ /* 0x0002a20000000c00 */
[C---:B0-----:R-:W-:Y:S02]  /*0ba0*/  IMAD R57, R140.reuse, c[0x0][0x1fc], R51 ;  /* 0x00007f008c397a24 */ /* 0x041fe400078e0233 */
[----:B------:R-:W-:Y:S01]  /*0bb0*/  IMAD.WIDE.U32 R50, R140, c[0x0][0x1f8], R48 ;  /* 0x00007e008c327a25 */ /* 0x000fe200078e0030 */
[----:B------:R1:W0:Y:S04]  /*0bc0*/  LDS.128 R36, [R120+0x20] ;  /* 0x0000200078247984 */ /* 0x0002280000000c00 */
[----:B------:R1:W3:Y:S01]  /*0bd0*/  LDS.128 R40, [R120+0x30] ;  /* 0x0000300078287984 */ /* 0x0002e20000000c00 */
[----:B------:R-:W-:Y:S02]  /*0be0*/  IADD3 R49, R51, R57, RZ ;  /* 0x0000003933317210 */ /* 0x000fe40007ffe0ff */
[C---:B------:R-:W-:Y:S01]  /*0bf0*/  LEA R48, P0, R50.reuse, c[0x0][0x268], 0x2 ;  /* 0x00009a0032307a11 */ /* 0x040fe200078010ff */
[----:B------:R1:W4:Y:S03]  /*0c00*/  LDS.128 R44, [R120] ;  /* 0x00000000782c7984 */ /* 0x0003260000000c00 */
        /* <DEDUP_REMOVED lines=34> */
.L_x_6078:
[----:B------:R-:W-:Y:S05]  /*0e30*/  BSYNC B0 ;  /* 0x0000000000007941 */ /* 0x000fea0003800000 */
.L_x_6077:
        /* <DEDUP_REMOVED lines=35> */
.L_x_6080:
[----:B------:R-:W-:Y:S05]  /*1070*/  BSYNC B0 ;  /* 0x0000000000007941 */ /* 0x000fea0003800000 */
.L_x_6079:
        /* <DEDUP_REMOVED lines=35> */
.L_x_6082:
[----:B------:R-:W-:Y:S05]  /*12b0*/  BSYNC B0 ;  /* 0x0000000000007941 */ /* 0x000fea0003800000 */
.L_x_6081:
        /* <DEDUP_REMOVED lines=35> */
.L_x_6084:
[----:B------:R-:W-:Y:S05]  /*14f0*/  BSYNC B0 ;  /* 0x0000000000007941 */ /* 0x000fea0003800000 */
.L_x_6083:
        /* <DEDUP_REMOVED lines=35> */
.L_x_6086:
[----:B------:R-:W-:Y:S05]  /*1730*/  BSYNC B0 ;  /* 0x0000000000007941 */ /* 0x000fea0003800000 */
.L_x_6085:
        /* <DEDUP_REMOVED lines=35> */
.L_x_6088:
[----:B------:R-:W-:Y:S05]  /*1970*/  BSYNC B0 ;  /* 0x0000000000007941 */ /* 0x000fea0003800000 */
.L_x_6087:
        /* <DEDUP_REMOVED lines=35> */
.L_x_6090:
[----:B------:R-:W-:Y:S05]  /*1bb0*/  BSYNC B0 ;  /* 0x0000000000007941 */ /* 0x000fea0003800000 */
.L_x_6089:
        /* <DEDUP_REMOVED lines=35> */
.L_x_6092:
[----:B------:R-:W-:Y:S05]  /*1df0*/  BSYNC B0 ;  /* 0x0000000000007941 */ /* 0x000fea0003800000 */
.L_x_6091:
        /* <DEDUP_REMOVED lines=35> */
.L_x_6094:
[----:B------:R-:W-:Y:S05]  /*2030*/  BSYNC B0 ;  /* 0x0000000000007941 */ /* 0x000fea0003800000 */
.L_x_6093:
        /* <DEDUP_REMOVED lines=35> */
.L_x_6096:
[----:B------:R-:W-:Y:S05]  /*2270*/  BSYNC B0 ;  /* 0x0000000000007941 */ /* 0x000fea0003800000 */
.L_x_6095:
        /* <DEDUP_REMOVED lines=33> */
.L_x_6098:
[----:B------:R-:W-:Y:S05]  /*2490*/  BSYNC B0 ;  /* 0x0000000000007941 */ /* 0x000fea0003800000 */
.L_x_6097:
        /* <DEDUP_REMOVED lines=33> */
.L_x_6100:
[----:B------:R-:W-:Y:S05]  /*26b0*/  BSYNC B0 ;  /* 0x0000000000007941 */ /* 0x000fea0003800000 */
.L_x_6099:
        /* <DEDUP_REMOVED lines=33> */
.L_x_6102:
[----:B------:R-:W-:Y:S05]  /*28d0*/  BSYNC B0 ;  /* 0x0000000000007941 */ /* 0x000fea0003800000 */
.L_x_6101:
        /* <DEDUP_REMOVED lines=33> */
.L_x_6104:
[----:B------:R-:W-:Y:S05]  /*2af0*/  BSYNC B0 ;  /* 0x0000000000007941 */ /* 0x000fea0003800000 */
.L_x_6103:
        /* <DEDUP_REMOVED lines=33> */
.L_x_6106:
[----:B------:R-:W-:Y:S05]  /*2d10*/  BSYNC B0 ;  /* 0x0000000000007941 */ /* 0x000fea0003800000 */
.L_x_6105:
        /* <DEDUP_REMOVED lines=33> */
.L_x_6108:
[----:B------:R-:W-:Y:S05]  /*2f30*/  BSYNC B0 ;  /* 0x0000000000007941 */ /* 0x000fea0003800000 */
.L_x_6107:
[----:B------:R-:W-:Y:S06]  /*2f40*/  BAR.SYNC.DEFER_BLOCKING 0x0 ;  /* 0x0000000000007b1d */ /* 0x000fec0000010000 */
[----:B----4-:R5:W4:Y:S04]  /*2f50*/  LDG.E.128 R28, [R48.64] ;  /* 0x00000004301c7981 */ /* 0x010b28000c1e1d00 */
[----:B---3--:R5:W3:Y:S04]  /*2f60*/  LDG.E.128 R24, [R48.64+0x200] ;  /* 0x0002000430187981 */ /* 0x008ae8000c1e1d00 */
[----:B--2---:R5:W2:Y:S04]  /*2f70*/  LDG.E.128 R20, [R48.64+0x400] ;  /* 0x0004000430147981 */ /* 0x004aa8000c1e1d00 */
        /* <DEDUP_REMOVED lines=15> */
[----:B------:R-:W-:Y:S01]  /*3070*/  STS.128 [R132.X16+0x600], R80 ;  /* 0x0006005084007388 */ /* 0x000fe2000000cc00 */
[----:B------:R-:W-:-:S06]  /*3080*/  NOP ;  /* 0x0000000000007918 */ /* 0x000fcc0000000000 */
[----:B-1----:R-:W1:Y:S04]  /*3090*/  LDS.128 R72, [R120] ;  /* 0x0000000078487984 */ /* 0x002e680000000c00 */
[----:B------:R-:W2:Y:S04]  /*30a0*/  LDS.128 R52, [R120+0x10] ;  /* 0x0000100078347984 */ /* 0x000ea80000000c00 */
[----:B------:R-:W0:Y:S04]  /*30b0*/  LDS.128 R56, [R120+0x20] ;  /* 0x0000200078387984 */ /* 0x000e280000000c00 */
[----:B------:R-:W0:Y:S04]  /*30c0*/  LDS.128 R60, [R120+0x30] ;  /* 0x00003000783c7984 */ /* 0x000e280000000c00 */
[----:B------:R-:W-:Y:S06]  /*30d0*/  BAR.SYNC.DEFER_BLOCKING 0x0 ;  /* 0x0000000000007b1d */ /* 0x000fec0000010000 */
[----:B------:R2:W5:Y:S04]  /*30e0*/  LDG.E.128 R76, [R48.64] ;  /* 0x00000004304c7981 */ /* 0x000568000c1e1d00 */
[----:B----4-:R4:W5:Y:S04]  /*30f0*/  LDG.E.128 R28, [R48.64+0x200] ;  /* 0x00020004301c7981 */ /* 0x010968000c1e1d00 */
[----:B---3--:R4:W3:Y:S04]  /*3100*/  LDG.E.128 R24, [R48.64+0x400] ;  /* 0x0004000430187981 */ /* 0x0088e8000c1e1d00 */
[----:B--2---:R4:W2:Y:S01]  /*3110*/  LDG.E.128 R20, [R48.64+0x600] ;  /* 0x0006000430147981 */ /* 0x0048a2000c1e1d00 */
[----:B-1----:R-:W-:-:S02]  /*3120*/  FMUL.FTZ R50, R72, -1.4426950216293334961 ;  /* 0xbfb8aa3b48327820 */ /* 0x002fc40000410000 */
[----:B------:R-:W-:Y:S02]  /*3130*/  FMUL.FTZ R51, R73, -1.4426950216293334961 ;  /* 0xbfb8aa3b49337820 */ /* 0x000fe40000410000 */
[----:B------:R-:W-:Y:S02]  /*3140*/  FMUL.FTZ R80, R74, -1.4426950216293334961 ;  /* 0xbfb8aa3b4a507820 */ /* 0x000fe40000410000 */
[----:B------:R-:W1:Y:S01]  /*3150*/  MUFU.EX2 R50, R50 ;  /* 0x0000003200327308 */ /* 0x000e620000000800 */
[----:B------:R-:W-:Y:S02]  /*3160*/  FMUL.FTZ R81, R75, -1.4426950216293334961 ;  /* 0xbfb8aa3b4b517820 */ /* 0x000fe40000410000 */
[----:B----4-:R-:W-:Y:S02]  /*3170*/  FMUL.FTZ R48, R53, -1.4426950216293334961 ;  /* 0xbfb8aa3b35307820 */ /* 0x010fe40000410000 */
[----:B------:R-:W-:Y:S02]  /*3180*/  FMUL.FTZ R49, R54, -1.4426950216293334961 ;  /* 0xbfb8aa3b36317820 */ /* 0x000fe40000410000 */
[----:B------:R-:W-:Y:S01]  /*3190*/  FMUL.FTZ R83, R52, -1.4426950216293334961 ;  /* 0xbfb8aa3b34537820 */ /* 0x000fe20000410000 */
[----:B------:R-:W4:Y:S01]  /*31a0*/  MUFU.EX2 R51, R51 ;  /* 0x0000003300337308 */ /* 0x000f220000000800 */
[----:B------:R-:W-:-:S02]  /*31b0*/  FMUL.FTZ R87, R55, -1.4426950216293334961 ;  /* 0xbfb8aa3b37577820 */ /* 0x000fc40000410000 */
[----:B0-----:R-:W-:Y:S02]  /*31c0*/  FMUL.FTZ R91, R59, -1.4426950216293334961 ;  /* 0xbfb8aa3b3b5b7820 */ /* 0x001fe40000410000 */
[----:B------:R-:W-:Y:S02]  /*31d0*/  FMUL.FTZ R95, R63, -1.4426950216293334961 ;  /* 0xbfb8aa3b3f5f7820 */ /* 0x000fe40000410000 */
[----:B------:R-:W-:Y:S01]  /*31e0*/  FMUL.FTZ R93, R61, -1.4426950216293334961 ;  /* 0xbfb8aa3b3d5d7820 */ /* 0x000fe20000410000 */
[----:B------:R-:W0:Y:S01]  /*31f0*/  MUFU.EX2 R48, R48 ;  /* 0x0000003000307308 */ /* 0x000e220000000800 */
[----:B-1----:R-:W-:Y:S02]  /*3200*/  FADD.FTZ R50, R50, 1 ;  /* 0x3f80000032327421 */ /* 0x002fe40000010000 */
[----:B------:R-:W-:-:S05]  /*3210*/  FMUL.FTZ R94, R62, -1.4426950216293334961 ;  /* 0xbfb8aa3b3e5e7820 */ /* 0x000fca0000410000 */
[----:B------:R1:W0:Y:S01]  /*3220*/  MUFU.EX2 R82, R80 ;  /* 0x0000005000527308 */ /* 0x0002220000000800 */
[----:B----4-:R-:W-:-:S07]  /*3230*/  FADD.FTZ R51, R51, 1 ;  /* 0x3f80000033337421 */ /* 0x010fce0000010000 */
[----:B------:R4:W4:Y:S01]  /*3240*/  MUFU.EX2 R84, R81 ;  /* 0x0000005100547308 */ /* 0x0009220000000800 */
[----:B-1----:R-:W-:Y:S02]  /*3250*/  FMUL.FTZ R80, R56, -1.4426950216293334961 ;  /* 0xbfb8aa3b38507820 */ /* 0x002fe40000410000 */
[----:B0-----:R-:W-:-:S05]  /*3260*/  FADD.FTZ R150, R48, 1 ;  /* 0x3f80000030967421 */ /* 0x001fca0000010000 */
[----:B------:R0:W1:Y:S01]  /*3270*/  MUFU.EX2 R86, R49 ;  /* 0x0000003100567308 */ /* 0x0000620000000800 */
[----:B----4-:R-:W-:Y:S02]  /*3280*/  FMUL.FTZ R81, R57, -1.4426950216293334961 ;  /* 0xbfb8aa3b39517820 */ /* 0x010fe40000410000 */
[----:B------:R-:W-:-:S05]  /*3290*/  FADD.FTZ R82, R82, 1 ;  /* 0x3f80000052527421 */ /* 0x000fca0000010000 */
[----:B------:R-:W4:Y:S01]  /*32a0*/  MUFU.EX2 R88, R80 ;  /* 0x0000005000587308 */ /* 0x000f220000000800 */
[----:B0-----:R-:W-:Y:S02]  /*32b0*/  FMUL.FTZ R49, R60, -1.4426950216293334961 ;  /* 0xbfb8aa3b3c317820 */ /* 0x001fe40000410000 */
[----:B------:R-:W-:-:S05]  /*32c0*/  FADD.FTZ R84, R84, 1 ;  /* 0x3f80000054547421 */ /* 0x000fca0000010000 */
[----:B------:R-:W0:Y:S01]  /*32d0*/  MUFU.EX2 R89, R81 ;  /* 0x0000005100597308 */ /* 0x000e220000000800 */
[----:B-1----:R-:W-:-:S07]  /*32e0*/  FADD.FTZ R86, R86, 1 ;  /* 0x3f80000056567421 */ /* 0x002fce0000010000 */
[----:B------:R-:W1:Y:S01]  /*32f0*/  MUFU.EX2 R92, R49 ;  /* 0x00000031005c7308 */ /* 0x000e620000000800 */
[----:B----4-:R-:W-:-:S07]  /*3300*/  FADD.FTZ R88, R88, 1 ;  /* 0x3f80000058587421 */ /* 0x010fce0000010000 */
[----:B------:R-:W4:Y:S01]  /*3310*/  MUFU.RCP R81, R50 ;  /* 0x0000003200517308 */ /* 0x000f220000001000 */
[----:B0-----:R-:W-:-:S07]  /*3320*/  FADD.FTZ R89, R89, 1 ;  /* 0x3f80000059597421 */ /* 0x001fce0000010000 */
[----:B------:R-:W0:Y:S01]  /*3330*/  MUFU.RCP R80, R51 ;  /* 0x0000003300507308 */ /* 0x000e220000001000 */
[----:B-1----:R-:W-:-:S07]  /*3340*/  FADD.FTZ R92, R92, 1 ;  /* 0x3f8000005c5c7421 */ /* 0x002fce0000010000 */
[----:B------:R1:W0:Y:S01]  /*3350*/  MUFU.EX2 R85, R83 ;  /* 0x0000005300557308 */ /* 0x0002220000000800 */
[----:B----4-:R-:W-:-:S07]  /*3360*/  FMUL.FTZ R149, R72, R81 ;  /* 0x0000005148957220 */ /* 0x010fce0000410000 */
[----:B------:R-:W4:Y:S01]  /*3370*/  MUFU.RCP R146, R84 ;  /* 0x0000005400927308 */ /* 0x000f220000001000 */
[----:B-1----:R-:W-:Y:S02]  /*3380*/  FMUL.FTZ R83, R58, -1.4426950216293334961 ;  /* 0xbfb8aa3b3a537820 */ /* 0x002fe40000410000 */
[----:B0-----:R-:W-:-:S05]  /*3390*/  FMUL.FTZ R148, R73, R80 ;  /* 0x0000005049947220 */ /* 0x001fca0000410000 */
[----:B------:R-:W0:Y:S01]  /*33a0*/  MUFU.EX2 R90, R83 ;  /* 0x00000053005a7308 */ /* 0x000e220000000800 */
[----:B------:R-:W-:-:S07]  /*33b0*/  FADD.FTZ R85, R85, 1 ;  /* 0x3f80000055557421 */ /* 0x000fce0000010000 */
[----:B------:R-:W1:Y:S01]  /*33c0*/  MUFU.RCP R83, R82 ;  /* 0x0000005200537308 */ /* 0x000e620000001000 */
[----:B----4-:R-:W-:-:S07]  /*33d0*/  FMUL.FTZ R156, R75, R146 ;  /* 0x000000924b9c7220 */ /* 0x010fce0000410000 */
[----:B------:R-:W4:Y:S01]  /*33e0*/  MUFU.RCP R147, R85 ;  /* 0x0000005500937308 */ /* 0x000f220000001000 */
[----:B0-----:R-:W-:-:S07]  /*33f0*/  FADD.FTZ R90, R90, 1 ;  /* 0x3f8000005a5a7421 */ /* 0x001fce0000010000 */
[----:B------:R-:W0:Y:S01]  /*3400*/  MUFU.EX2 R87, R87 ;  /* 0x0000005700577308 */ /* 0x000e220000000800 */
[----:B-1----:R-:W-:-:S07]  /*3410*/  FMUL.FTZ R155, R74, R83 ;  /* 0x000000534a9b7220 */ /* 0x002fce0000410000 */
[----:B------:R-:W1:Y:S01]  /*3420*/  MUFU.EX2 R91, R91 ;  /* 0x0000005b005b7308 */ /* 0x000e620000000800 */
[----:B----4-:R-:W-:Y:S02]  /*3430*/  FMUL.FTZ R159, R52, R147 ;  /* 0x00000093349f7220 */ /* 0x010fe40000410000 */
[----:B0-----:R-:W-:-:S05]  /*3440*/  FADD.FTZ R87, R87, 1 ;  /* 0x3f80000057577421 */ /* 0x001fca0000010000 */
[----:B------:R-:W-:Y:S01]  /*3450*/  MUFU.RCP R153, R86 ;  /* 0x0000005600997308 */ /* 0x000fe20000001000 */
[----:B-1----:R-:W-:-:S07]  /*3460*/  FADD.FTZ R91, R91, 1 ;  /* 0x3f8000005b5b7421 */ /* 0x002fce0000010000 */
[----:B------:R-:W0:Y:S08]  /*3470*/  MUFU.RCP R154, R87 ;  /* 0x00000057009a7308 */ /* 0x000e300000001000 */
[----:B------:R-:W-:Y:S08]  /*3480*/  MUFU.RCP R150, R150 ;  /* 0x0000009600967308 */ /* 0x000ff00000001000 */
[----:B------:R-:W1:Y:S01]  /*3490*/  MUFU.EX2 R95, R95 ;  /* 0x0000005f005f7308 */ /* 0x000e620000000800 */
[----:B0-----:R-:W-:-:S04]  /*34a0*/  FADD.FTZ R82, -R154, 1 ;  /* 0x3f8000009a527421 */ /* 0x001fc80000010100 */
[----:B------:R-:W-:-:S03]  /*34b0*/  FFMA.FTZ R85, R55, R82, 1 ;  /* 0x3f80000037557423 */ /* 0x000fc60000010052 */
[----:B------:R-:W0:Y:S08]  /*34c0*/  MUFU.EX2 R93, R93 ;  /* 0x0000005d005d7308 */ /* 0x000e300000000800 */
[----:B------:R-:W4:Y:S01]  /*34d0*/  MUFU.EX2 R94, R94 ;  /* 0x0000005e005e7308 */ /* 0x000f220000000800 */
[----:B-1----:R-:W-:-:S07]  /*34e0*/  FADD.FTZ R95, R95, 1 ;  /* 0x3f8000005f5f7421 */ /* 0x002fce0000010000 */
[----:B------:R-:W1:Y:S01]  /*34f0*/  MUFU.RCP R158, R91 ;  /* 0x0000005b009e7308 */ /* 0x000e620000001000 */
[----:B0-----:R-:W-:-:S07]  /*3500*/  FADD.FTZ R93, R93, 1 ;  /* 0x3f8000005d5d7421 */ /* 0x001fce0000010000 */
[----:B------:R-:W0:Y:S01]  /*3510*/  MUFU.RCP R152, R89 ;  /* 0x0000005900987308 */ /* 0x000e220000001000 */
[----:B----4-:R-:W-:-:S07]  /*3520*/  FADD.FTZ R94, R94, 1 ;  /* 0x3f8000005e5e7421 */ /* 0x010fce0000010000 */
[----:B------:R-:W4:Y:S08]  /*3530*/  MUFU.RCP R157, R90 ;  /* 0x0000005a009d7308 */ /* 0x000f300000001000 */
[----:B------:R0:W0:Y:S08]  /*3540*/  MUFU.RCP R151, R88 ;  /* 0x0000005800977308 */ /* 0x0000300000001000 */
[----:B------:R-:W0:Y:S08]  /*3550*/  MUFU.RCP R162, R95 ;  /* 0x0000005f00a27308 */ /* 0x000e300000001000 */
[----:B------:R-:W0:Y:S08]  /*3560*/  MUFU.RCP R160, R93 ;  /* 0x0000005d00a07308 */ /* 0x000e300000001000 */
[----:B------:R-:W0:Y:S08]  /*3570*/  MUFU.RCP R163, R94 ;  /* 0x0000005e00a37308 */ /* 0x000e300000001000 */
[----:B------:R0:W0:Y:S01]  /*3580*/  MUFU.RCP R161, R92 ;  /* 0x0000005c00a17308 */ /* 0x0000220000001000 */
[----:B-----5:R5:W-:Y:S04]  /*3590*/  STS.128 [R132.X16], R76 ;  /* 0x0000004c84007388 */ /* 0x020be8000000cc00 */
[----:B------:R0:W-:Y:S04]  /*35a0*/  STS.128 [R132.X16+0x200], R28 ;  /* 0x0002001c84007388 */ /* 0x0001e8000000cc00 */
[----:B---3--:R3:W-:Y:S04]  /*35b0*/  STS.128 [R132.X16+0x400], R24 ;  /* 0x0004001884007388 */ /* 0x0087e8000000cc00 */
[----:B--2---:R2:W-:Y:S01]  /*35c0*/  STS.128 [R132.X16+0x600], R20 ;  /* 0x0006001484007388 */ /* 0x0045e2000000cc00 */
[----:B------:R-:W-:-:S06]  /*35d0*/  NOP ;  /* 0x0000000000007918 */ /* 0x000fcc0000000000 */
[----:B------:R-:W1:Y:S01]  /*35e0*/  LDS.128 R48, [R120] ;  /* 0x0000000078307984 */ /* 0x000e620000000c00 */
[----:B-----5:R-:W-:-:S04]  /*35f0*/  IMAD R76, R143, c[0x0][0x2e8], RZ ;  /* 0x0000ba008f4c7a24 */ /* 0x020fc800078e02ff */
[----:B0-----:R-:W-:Y:S02]  /*3600*/  IMAD R29, R137, c[0x0][0x2ec], R76 ;  /* 0x0000bb00891d7a24 */ /* 0x001fe400078e024c */
[----:B---3--:R-:W-:Y:S02]  /*3610*/  FADD.FTZ R25, -R83, 1 ;  /* 0x3f80000053197421 */ /* 0x008fe40000010100 */
[----:B--2---:R-:W-:Y:S01]  /*3620*/  IMAD.WIDE.U32 R20, R137, c[0x0][0x2e8], R70 ;  /* 0x0000ba0089147a25 */ /* 0x004fe200078e0046 */
[----:B------:R-:W-:-:S03]  /*3630*/  MOV R22, c[0x0][0x16c] ;  /* 0x00005b0000167a02 */ /* 0x000fc60000000f00 */
[----:B------:R-:W-:Y:S01]  /*3640*/  IMAD R23, R139, c[0x0][0x2f0], RZ ;  /* 0x0000bc008b177a24 */ /* 0x000fe200078e02ff */
[----:B------:R-:W-:Y:S02]  /*3650*/  IADD3 R21, R21, R29, RZ ;  /* 0x0000001d15157210 */ /* 0x000fe40007ffe0ff */
[----:B------:R-:W0:Y:S01]  /*3660*/  LDS.128 R28, [R120+0x10] ;  /* 0x00001000781c7984 */ /* 0x000e220000000c00 */
[----:B------:R-:W-:Y:S01]  /*3670*/  IMAD R23, R140, c[0x0][0x2f4], R23 ;  /* 0x0000bd008c177a24 */ /* 0x000fe200078e0217 */
[----:B------:R-:W-:Y:S01]  /*3680*/  ISETP.GE.AND P1, PT, R22, 0x1, PT ;  /* 0x000000011600780c */ /* 0x000fe20003f26270 */
        /* <DEDUP_REMOVED lines=8> */
[----:B------:R-:W-:Y:S01]  /*3710*/  FFMA.FTZ R21, R72, R21, 1 ;  /* 0x3f80000048157423 */ /* 0x000fe20000010015 */
[----:B------:R-:W-:Y:S01]  /*3720*/  ISETP.NE.U32.AND P0, PT, RZ, c[0x0][0x270], PT ;  /* 0x00009c00ff007a0c */ /* 0x000fe20003f05070 */
[----:B------:R-:W-:-:S03]  /*3730*/  FADD.FTZ R72, -R150, 1 ;  /* 0x3f80000096487421 */ /* 0x000fc60000010100 */
[----:B------:R-:W-:Y:S01]  /*3740*/  ISETP.NE.AND.EX P0, PT, RZ, c[0x0][0x274], PT, P0 ;  /* 0x00009d00ff007a0c */ /* 0x000fe20003f05300 */
[----:B------:R-:W-:Y:S02]  /*3750*/  FFMA.FTZ R72, R53, R72, 1 ;  /* 0x3f80000035487423 */ /* 0x000fe40000010048 */
[----:B-1----:R-:W-:Y:S02]  /*3760*/  FMUL.FTZ R24, R46, R50 ;  /* 0x000000322e187220 */ /* 0x002fe40000410000 */
[----:B------:R-:W-:Y:S02]  /*3770*/  FMUL.FTZ R20, R44, R48 ;  /* 0x000000302c147220 */ /* 0x000fe40000410000 */
[----:B------:R-:W-:Y:S02]  /*3780*/  FMUL.FTZ R23, R45, R49 ;  /* 0x000000312d177220 */ /* 0x000fe40000410000 */
[----:B------:R-:W-:Y:S02]  /*3790*/  FMUL.FTZ R78, R83, R24 ;  /* 0x00000018534e7220 */ /* 0x000fe40000410000 */
[----:B------:R-:W-:Y:S01]  /*37a0*/  FMUL.FTZ R20, R81, R20 ;  /* 0x0000001451147220 */ /* 0x000fe20000410000 */
[----:B------:R-:W1:Y:S01]  /*37b0*/  LDS.128 R24, [R120+0x20] ;  /* 0x0000200078187984 */ /* 0x000e620000000c00 */
[----:B------:R-:W-:-:S02]  /*37c0*/  FMUL.FTZ R23, R80, R23 ;  /* 0x0000001750177220 */ /* 0x000fc40000410000 */
        /* <DEDUP_REMOVED lines=25> */
[----:B------:R-:W-:-:S02]  /*3960*/  FADD.FTZ R84, -R158, 1 ;  /* 0x3f8000009e547421 */ /* 0x000fc40000010100 */
[----:B------:R-:W-:Y:S02]  /*3970*/  FMUL.FTZ R81, R73, R72 ;  /* 0x0000004849517220 */ /* 0x000fe40000410000 */
[----:B------:R-:W-:Y:S01]  /*3980*/  FADD.FTZ R72, -R152, 1 ;  /* 0x3f80000098487421 */ /* 0x000fe20000010100 */
[----:B------:R-:W-:Y:S01]  /*3990*/  STS.128 [R120], R76 ;  /* 0x0000004c78007388 */ /* 0x000fe20000000c00 */
[----:B------:R-:W-:Y:S02]  /*39a0*/  FFMA.FTZ R88, R59, R84, 1 ;  /* 0x3f8000003b587423 */ /* 0x000fe40000010054 */
[----:B----4-:R-:W-:Y:S01]  /*39b0*/  FADD.FTZ R85, -R157, 1 ;  /* 0x3f8000009d557421 */ /* 0x010fe20000010100 */
[----:B------:R2:W-:Y:S01]  /*39c0*/  STS.128 [R120+0x10], R80 ;  /* 0x0000105078007388 */ /* 0x0005e20000000c00 */
[----:B-1----:R-:W-:Y:S02]  /*39d0*/  FMUL.FTZ R84, R38, R26 ;  /* 0x0000001a26547220 */ /* 0x002fe40000410000 */
[----:B------:R-:W-:-:S02]  /*39e0*/  FFMA.FTZ R74, R57, R72, 1 ;  /* 0x3f800000394a7423 */ /* 0x000fc40000010048 */
[----:B------:R-:W-:Y:S02]  /*39f0*/  FMUL.FTZ R89, R39, R27 ;  /* 0x0000001b27597220 */ /* 0x000fe40000410000 */
[----:B------:R-:W-:Y:S02]  /*3a00*/  FADD.FTZ R73, -R151, 1 ;  /* 0x3f80000097497421 */ /* 0x000fe40000010100 */
[----:B------:R-:W-:Y:S02]  /*3a10*/  FMUL.FTZ R72, R36, R24 ;  /* 0x0000001824487220 */ /* 0x000fe40000410000 */
[----:B------:R-:W-:Y:S02]  /*3a20*/  FFMA.FTZ R87, R58, R85, 1 ;  /* 0x3f8000003a577423 */ /* 0x000fe40000010055 */
        /* <DEDUP_REMOVED lines=11> */
[----:B------:R-:W-:Y:S02]  /*3ae0*/  FADD.FTZ R89, -R163, 1 ;  /* 0x3f800000a3597421 */ /* 0x000fe40000010100 */
[----:B------:R-:W-:Y:S02]  /*3af0*/  FMUL.FTZ R85, R85, R74 ;  /* 0x0000004a55557220 */ /* 0x000fe40000410000 */
[----:B------:R-:W-:-:S02]  /*3b00*/  FFMA.FTZ R92, R63, R88, 1 ;  /* 0x3f8000003f5c7423 */ /* 0x000fc40000010058 */
[----:B------:R-:W-:Y:S01]  /*3b10*/  FFMA.FTZ R74, R61, R72, 1 ;  /* 0x3f8000003d4a7423 */ /* 0x000fe20000010048 */
[----:B------:R-:W-:Y:S01]  /*3b20*/  STS.128 [R120+0x20], R84 ;  /* 0x0000205478007388 */ /* 0x000fe20000000c00 */
[----:B------:R-:W-:Y:S02]  /*3b30*/  FFMA.FTZ R91, R62, R89, 1 ;  /* 0x3f8000003e5b7423 */ /* 0x000fe40000010059 */
[----:B0-----:R-:W-:Y:S02]  /*3b40*/  FMUL.FTZ R88, R42, R22 ;  /* 0x000000162a587220 */ /* 0x001fe40000410000 */
[----:B------:R-:W-:Y:S02]  /*3b50*/  FADD.FTZ R73, -R161, 1 ;  /* 0x3f800000a1497421 */ /* 0x000fe40000010100 */
[----:B------:R-:W-:Y:S02]  /*3b60*/  FMUL.FTZ R72, R40, R20 ;  /* 0x0000001428487220 */ /* 0x000fe40000410000 */
        /* <DEDUP_REMOVED lines=12> */
[----:B--2---:R-:W-:Y:S01]  /*3c30*/  FMUL.FTZ R81, R32, R159 ;  /* 0x0000009f20517220 */ /* 0x004fe20000410000 */
[----:B------:R0:W-:Y:S01]  /*3c40*/  STS.128 [R120+0x30], R88 ;  /* 0x0000305878007388 */ /* 0x0001e20000000c00 */
[----:B------:R-:W-:-:S06]  /*3c50*/  NOP ;  /* 0x0000000000007918 */ /* 0x000fcc0000000000 */
[----:B------:R-:W1:Y:S01]  /*3c60*/  LDS.128 R92, [R132.X16] ;  /* 0x00000000845c7984 */ /* 0x000e62000000cc00 */
[----:B------:R-:W-:Y:S02]  /*3c70*/  FMUL.FTZ R80, R33, R150 ;  /* 0x0000009621507220 */ /* 0x000fe40000410000 */
[----:B------:R-:W-:Y:S01]  /*3c80*/  IMAD.WIDE R32, R121, 0x10, R144 ;  /* 0x0000001079207825 */ /* 0x000fe200078e0290 */
[----:B------:R-:W2:Y:S03]  /*3c90*/  LDS.128 R96, [R132.X16+0x200] ;  /* 0x0002000084607984 */ /* 0x000ea6000000cc00 */
[----:B------:R-:W-:Y:S01]  /*3ca0*/  FMUL.FTZ R145, R46, R155 ;  /* 0x0000009b2e917220 */ /* 0x000fe20000410000 */
[----:B------:R-:W3:Y:S01]  /*3cb0*/  LDS.128 R100, [R132.X16+0x400] ;  /* 0x0004000084647984 */ /* 0x000ee2000000cc00 */
[----:B0-----:R-:W-:Y:S02]  /*3cc0*/  FMUL.FTZ R89, R44, R149 ;  /* 0x000000952c597220 */ /* 0x001fe40000410000 */
[----:B------:R-:W-:Y:S01]  /*3cd0*/  FMUL.FTZ R88, R45, R148 ;  /* 0x000000942d587220 */ /* 0x000fe20000410000 */
[----:B------:R-:W0:Y:S01]  /*3ce0*/  LDS.128 R72, [R132.X16+0x600] ;  /* 0x0006000084487984 */ /* 0x000e22000000cc00 */
[----:B------:R-:W-:-:S02]  /*3cf0*/  FFMA.FTZ R141, R16, R89, R141 ;  /* 0x00000059108d7223 */ /* 0x000fc4000001008d */
        /* <DEDUP_REMOVED lines=12> */
[----:B------:R-:W-:Y:S01]  /*3dc0*/  FFMA.FTZ R141, R18, R145, R141 ;  /* 0x00000091128d7223 */ /* 0x000fe2000001008d */
        /* <DEDUP_REMOVED lines=38> */
[----:B------:R3:W-:Y:S01]  /*4030*/  STS.128 [R120+0x30], R20 ;  /* 0x0000301478007388 */ /* 0x0007e20000000c00 */
[----:B------:R-:W-:-:S06]  /*4040*/  NOP ;  /* 0x0000000000007918 */ /* 0x000fcc0000000000 */
[----:B-1----:R-:W1:Y:S01]  /*4050*/  LDS.128 R32, [R132.X16] ;  /* 0x0000000084207984 */ /* 0x002e62000000cc00 */
[----:B0-----:R-:W-:-:S03]  /*4060*/  IMAD R49, R137, c[0x0][0x214], R54 ;  /* 0x0000850089317a24 */ /* 0x001fc600078e0236 */
[----:B------:R-:W0:Y:S01]  /*4070*/  LDS.128 R36, [R132.X16+0x200] ;  /* 0x0002000084247984 */ /* 0x000e22000000cc00 */
        /* <DEDUP_REMOVED lines=10> */
[----:B-1----:R1:W-:Y:S04]  /*4120*/  STG.E.128 [R20.64], R32 ;  /* 0x0000002014007986 */ /* 0x0023e8000c101d04 */
[----:B0-----:R1:W-:Y:S04]  /*4130*/  STG.E.128 [R20.64+0x200], R36 ;  /* 0x0002002414007986 */ /* 0x0013e8000c101d04 */
[----:B--2---:R1:W-:Y:S04]  /*4140*/  STG.E.128 [R20.64+0x400], R40 ;  /* 0x0004002814007986 */ /* 0x0043e8000c101d04 */
[----:B---3--:R1:W-:Y:S02]  /*4150*/  STG.E.128 [R20.64+0x600], R44 ;  /* 0x0006002c14007986 */ /* 0x0083e4000c101d04 */
.L_x_6109:
[----:B------:R-:W-:Y:S01]  /*4160*/  FFMA.FTZ R141, R12, R81, R141 ;  /* 0x000000510c8d7223 */ /* 0x000fe2000001008d */
[----:B------:R-:W-:Y:S01]  /*4170*/  BAR.SYNC.DEFER_BLOCKING 0x0 ;  /* 0x0000000000007b1d */ /* 0x000fe20000010000 */
[----:B------:R-:W-:Y:S01]  /*4180*/  CS2R R22, SRZ ;  /* 0x0000000000167805 */ /* 0x000fe2000001ff00 */
[----:B-1----:R-:W-:Y:S01]  /*4190*/  CS2R R20, SRZ ;  /* 0x0000000000147805 */ /* 0x002fe2000001ff00 */
        /* <DEDUP_REMOVED lines=42> */
.L_x_6147:
        /* <DEDUP_REMOVED lines=34> */
[C---:B------:R-:W-:Y:S01]  /*4660*/  IADD3 R74, R133.reuse, 0x200, RZ ;  /* 0x00000200854a7810 */ /* 0x040fe20007ffe0ff */
[----:B------:R0:W5:Y:S01]  /*4670*/  LDG.E R97, [R72.64] ;  /* 0x0000000448617981 */ /* 0x000162000c1e1900 */
[----:B------:R-:W-:-:S09]  /*4680*/  LOP3.LUT P0, RZ, R133, 0x1f, RZ, 0xc0, !PT ;  /* 0x0000001f85ff7812 */ /* 0x000fd2000780c0ff */
[----:B------:R-:W-:-:S04]  /*4690*/  @!P1 LEA R74, R94, R95, 0x8 ;  /* 0x0000005f5e4a9211 */ /* 0x000fc800078e40ff */
[----:B------:R-:W-:Y:S02]  /*46a0*/  SHF.L.U32 R103, R74, 0x2, RZ ;  /* 0x000000024a677819 */ /* 0x000fe400000006ff */
[----:B------:R-:W-:Y:S01]  /*46b0*/  ISETP.LT.OR P2, PT, R118, 0x2, P0 ;  /* 0x000000027600780c */ /* 0x000fe20000741670 */
[----:B------:R-:W-:Y:S01]  /*46c0*/  FMUL.FTZ R158, R17, R112 ;  /* 0x00000070119e7220 */ /* 0x000fe20000410000 */
[----:B------:R-:W-:Y:S01]  /*46d0*/  MOV R165, RZ ;  /* 0x000000ff00a57202 */ /* 0x000fe20000000f00 */
[----:B------:R-:W-:-:S10]  /*46e0*/  FMUL.FTZ R171, R18, R111 ;  /* 0x0000006f12ab7220 */ /* 0x000fd40000410000 */
[----:B------:R-:W-:-:S05]  /*46f0*/  @!P2 IADD3 R100, R118, -0x2, RZ ;  /* 0xfffffffe7664a810 */ /* 0x000fca0007ffe0ff */
[----:B------:R-:W-:-:S04]  /*4700*/  @!P2 IMAD R101, R100, c[0x0][0x16c], R95 ;  /* 0x00005b006465aa24 */ /* 0x000fc800078e025f */
        /* <DEDUP_REMOVED lines=20> */
[----:B------:R-:W3:Y:S01]  /*4850*/  LDS.128 R52, [R120] ;  /* 0x0000000078347984 */ /* 0x000ee20000000c00 */
[----:B------:R-:W-:-:S03]  /*4860*/  FMUL.FTZ R102, R166, R111 ;  /* 0x0000006fa6667220 */ /* 0x000fc60000410000 */
[----:B------:R-:W4:Y:S04]  /*4870*/  LDS.128 R56, [R120+0x10] ;  /* 0x0000100078387984 */ /* 0x000f280000000c00 */
[----:B------:R-:W3:Y:S04]  /*4880*/  LDS.128 R60, [R120+0x20] ;  /* 0x00002000783c7984 */ /* 0x000ee80000000c00 */
[----:B0-----:R-:W0:Y:S01]  /*4890*/  LDS.128 R72, [R120+0x30] ;  /* 0x0000300078487984 */ /* 0x001e220000000c00 */
[----:B------:R-:W2:Y:S03]  /*48a0*/  MUFU.EX2 R99, R99 ;  /* 0x0000006300637308 */ /* 0x000ea60000000800 */
[----:B-1----:R1:W-:Y:S04]  /*48b0*/  STS [R103+0x12c8], R164 ;  /* 0x0012c8a467007388 */ /* 0x0023e80000000800 */
[----:B------:R-:W-:Y:S01]  /*48c0*/  BAR.SYNC.DEFER_BLOCKING 0x0 ;  /* 0x0000000000007b1d */ /* 0x000fe20000010000 */
[----:B------:R-:W-:-:S02]  /*48d0*/  FMUL.FTZ R148, R166, R110 ;  /* 0x0000006ea6947220 */ /* 0x000fc40000410000 */
[----:B------:R-:W-:-:S03]  /*48e0*/  FMUL.FTZ R149, R166, R119 ;  /* 0x00000077a6957220 */ /* 0x000fc60000410000 */
[----:B------:R-:W1:Y:S01]  /*48f0*/  MUFU.EX2 R102, R102 ;  /* 0x0000006600667308 */ /* 0x000e620000000800 */
[----:B------:R-:W-:Y:S02]  /*4900*/  FMUL.FTZ R150, R166, R116 ;  /* 0x00000074a6967220 */ /* 0x000fe40000410000 */
[----:B--2---:R-:W-:-:S05]  /*4910*/  FMUL.FTZ R77, R16, R113 ;  /* 0x00000071104d7220 */ /* 0x004fca0000410000 */
[----:B------:R-:W2:Y:S01]  /*4920*/  MUFU.EX2 R148, R148 ;  /* 0x0000009400947308 */ /* 0x000ea20000000800 */
[----:B------:R-:W-:Y:S02]  /*4930*/  FMUL.FTZ R152, R166, R117 ;  /* 0x00000075a6987220 */ /* 0x000fe40000410000 */
[----:B------:R-:W-:-:S05]  /*4940*/  FFMA.FTZ R76, R99, R77, R158 ;  /* 0x0000004d634c7223 */ /* 0x000fca000001009e */
[----:B------:R-:W0:Y:S01]  /*4950*/  MUFU.EX2 R149, R149 ;  /* 0x0000009500957308 */ /* 0x000e220000000800 */
[----:B------:R-:W-:Y:S01]  /*4960*/  FMUL.FTZ R154, R166, R114 ;  /* 0x00000072a69a7220 */ /* 0x000fe20000410000 */
[----:B------:R0:W5:Y:S01]  /*4970*/  @!P2 LDG.E R165, [R100.64+0x4] ;  /* 0x0000040464a5a981 */ /* 0x000162000c1e1900 */
[----:B------:R-:W-:-:S05]  /*4980*/  FMUL.FTZ R79, R164, R99 ;  /* 0x00000063a44f7220 */ /* 0x000fca0000410000 */
[----:B------:R-:W0:Y:S01]  /*4990*/  MUFU.EX2 R150, R150 ;  /* 0x0000009600967308 */ /* 0x000e220000000800 */
[----:B-1----:R-:W-:Y:S01]  /*49a0*/  FFMA.FTZ R76, R102, R76, R171 ;  /* 0x0000004c664c7223 */ /* 0x002fe200000100ab */
[----:B------:R-:W-:Y:S01]  /*49b0*/  ISETP.NE.AND P2, PT, R133, 0x1f, PT ;  /* 0x0000001f8500780c */ /* 0x000fe20003f45270 */
[----:B------:R-:W-:-:S05]  /*49c0*/  FMUL.FTZ R155, R166, R115 ;  /* 0x00000073a69b7220 */ /* 0x000fca0000410000 */
[----:B------:R-:W1:Y:S01]  /*49d0*/  MUFU.EX2 R152, R152 ;  /* 0x0000009800987308 */ /* 0x000e620000000800 */
[----:B------:R-:W-:Y:S02]  /*49e0*/  FMUL.FTZ R79, R102, R79 ;  /* 0x0000004f664f7220 */ /* 0x000fe40000410000 */
[----:B--2---:R-:W-:Y:S02]  /*49f0*/  FFMA.FTZ R78, R148, R76, R157 ;  /* 0x0000004c944e7223 */ /* 0x004fe4000001009d */
[----:B------:R-:W-:-:S03]  /*4a00*/  FMUL.FTZ R156, R166, R108 ;  /* 0x0000006ca69c7220 */ /* 0x000fc60000410000 */
[----:B------:R-:W2:Y:S01]  /*4a10*/  MUFU.EX2 R154, R154 ;  /* 0x0000009a009a7308 */ /* 0x000ea20000000800 */
[----:B------:R-:W-:Y:S01]  /*4a20*/  FMUL.FTZ R76, R148, R79 ;  /* 0x0000004f944c7220 */ /* 0x000fe20000410000 */
[----:B------:R1:W3:Y:S01]  /*4a30*/  @P2 LDS R187, [R133.X4+0x1acc] ;  /* 0x001acc0085bb2984 */ /* 0x0002e20000004800 */
        /* <DEDUP_REMOVED lines=16> */
[----:B------:R-:W-:Y:S02]  /*4b40*/  FMUL.FTZ R76, R154, R79 ;  /* 0x0000004f9a4c7220 */ /* 0x000fe40000410000 */
[----:B0-----:R-:W-:-:S03]  /*4b50*/  FFMA.FTZ R78, R155, R78, R172 ;  /* 0x0000004e9b4e7223 */ /* 0x001fc600000100ac */
[----:B------:R-:W0:Y:S01]  /*4b60*/  MUFU.EX2 R161, R161 ;  /* 0x000000a100a17308 */ /* 0x000e220000000800 */
[----:B------:R-:W-:Y:S02]  /*4b70*/  FMUL.FTZ R162, R166, R105 ;  /* 0x00000069a6a27220 */ /* 0x000fe40000410000 */
[----:B------:R-:W-:Y:S02]  /*4b80*/  FMUL.FTZ R79, R155, R76 ;  /* 0x0000004c9b4f7220 */ /* 0x000fe40000410000 */
[----:B------:R-:W-:-:S03]  /*4b90*/  FFMA.FTZ R78, R156, R78, R103 ;  /* 0x0000004e9c4e7223 */ /* 0x000fc60000010067 */
[----:B------:R-:W0:Y:S01]  /*4ba0*/  MUFU.EX2 R163, R163 ;  /* 0x000000a300a37308 */ /* 0x000e220000000800 */
[----:B------:R-:W-:Y:S02]  /*4bb0*/  FMUL.FTZ R166, R166, R0 ;  /* 0x00000000a6a67220 */ /* 0x000fe40000410000 */
[----:B------:R-:W-:Y:S02]  /*4bc0*/  FMUL.FTZ R101, R11, R106 ;  /* 0x0000006a0b657220 */ /* 0x000fe40000410000 */
[----:B------:R-:W-:Y:S02]  /*4bd0*/  FMUL.FTZ R76, R156, R79 ;  /* 0x0000004f9c4c7220 */ /* 0x000fe40000410000 */
[C---:B-1----:R-:W-:Y:S01]  /*4be0*/  FFMA.FTZ R78, R159.reuse, R78, R168 ;  /* 0x0000004e9f4e7223 */ /* 0x042fe200000100a8 */
[----:B------:R-:W1:Y:S01]  /*4bf0*/  MUFU.EX2 R162, R162 ;  /* 0x000000a200a27308 */ /* 0x000e620000000800 */
[----:B------:R-:W-:Y:S02]  /*4c00*/  FMUL.FTZ R79, R159, R76 ;  /* 0x0000004c9f4f7220 */ /* 0x000fe40000410000 */
[----:B--2---:R-:W-:-:S05]  /*4c10*/  FFMA.FTZ R100, R160, R78, R101 ;  /* 0x0000004ea0647223 */ /* 0x004fca0000010065 */
[----:B------:R-:W2:Y:S01]  /*4c20*/  MUFU.EX2 R166, R166 ;  /* 0x000000a600a67308 */ /* 0x000ea20000000800 */
[----:B------:R-:W-:Y:S02]  /*4c30*/  FMUL.FTZ R78, R5, R104 ;  /* 0x00000068054e7220 */ /* 0x000fe40000410000 */
[----:B------:R-:W-:Y:S02]  /*4c40*/  FMUL.FTZ R76, R160, R79 ;  /* 0x0000004fa04c7220 */ /* 0x000fe40000410000 */
[C---:B0-----:R-:W-:Y:S02]  /*4c50*/  FFMA.FTZ R100, R161.reuse, R100, R170 ;  /* 0x00000064a1647223 */ /* 0x041fe400000100aa */
[----:B------:R-:W-:Y:S02]  /*4c60*/  FMUL.FTZ R76, R161, R76 ;  /* 0x0000004ca14c7220 */ /* 0x000fe40000410000 */
[----:B------:R-:W-:Y:S02]  /*4c70*/  FFMA.FTZ R100, R163, R100, R78 ;  /* 0x00000064a3647223 */ /* 0x000fe4000001004e */
[----:B------:R-:W-:-:S02]  /*4c80*/  FMUL.FTZ R79, R7, R0 ;  /* 0x00000000074f7220 */ /* 0x000fc40000410000 */
[----:B------:R-:W-:Y:S02]  /*4c90*/  FMUL.FTZ R173, R163, R76 ;  /* 0x0000004ca3ad7220 */ /* 0x000fe40000410000 */
[C---:B-1----:R-:W-:Y:S02]  /*4ca0*/  FFMA.FTZ R100, R162.reuse, R100, R167 ;  /* 0x00000064a2647223 */ /* 0x042fe400000100a7 */
[----:B------:R-:W-:Y:S02]  /*4cb0*/  FMUL.FTZ R173, R162, R173 ;  /* 0x000000ada2ad7220 */ /* 0x000fe40000410000 */
[----:B--2---:R-:W-:Y:S01]  /*4cc0*/  FFMA.FTZ R76, R166, R100, R79 ;  /* 0x00000064a64c7223 */ /* 0x004fe2000001004f */
        /* <DEDUP_REMOVED lines=9> */
.L_x_6112:
[----:B---34-:R-:W-:Y:S05]  /*4d60*/  BSYNC B0 ;  /* 0x0000000000007941 */ /* 0x018fea0003800000 */
.L_x_6111:
        /* <DEDUP_REMOVED lines=12> */
[----:B------:R-:W-:Y:S01]  /*4e30*/  ISETP.NE.AND P5, PT, R133, RZ, PT ;  /* 0x000000ff8500720c */ /* 0x000fe20003fa5270 */
[----:B------:R-:W-:Y:S01]  /*4e40*/  IMAD R198, R143, c[0x0][0x2b8], RZ ;  /* 0x0000ae008fc67a24 */ /* 0x000fe200078e02ff */
[----:B------:R-:W-:Y:S01]  /*4e50*/  BSSY B0, `(.L_x_6113) ;  /* 0x0000145000007945 */ /* 0x000fe20003800000 */
[----:B------:R-:W-:-:S02]  /*4e60*/  FMUL.FTZ R179, R80, R179 ;  /* 0x000000b350b37220 */ /* 0x000fc40000410000 */
[----:B--2---:R-:W-:Y:S02]  /*4e70*/  @P3 FFMA.FTZ R76, R193, R173, R76 ;  /* 0x000000adc14c3223 */ /* 0x004fe4000001004c */
[----:B------:R-:W-:Y:S02]  /*4e80*/  FMUL.FTZ R173, R97, R75 ;  /* 0x0000004b61ad7220 */ /* 0x000fe40000410000 */
[----:B0-----:R-:W-:Y:S01]  /*4e90*/  @P3 FMUL.FTZ R193, R193, R100 ;  /* 0x00000064c1c13220 */ /* 0x001fe20000410000 */
[----:B------:R-:W0:Y:S01]  /*4ea0*/  SHFL.UP PT, R175, R76, 0x2, RZ ;  /* 0x044000004caf7989 */ /* 0x000e2200000e00ff */
[----:B------:R-:W-:Y:S01]  /*4eb0*/  ISETP.GE.AND P3, PT, R132, 0x2, PT ;  /* 0x000000028400780c */ /* 0x000fe20003f66270 */
[----:B------:R-:W-:Y:S02]  /*4ec0*/  FMUL.FTZ R100, R97, R74 ;  /* 0x0000004a61647220 */ /* 0x000fe40000410000 */
[----:B------:R-:W2:Y:S01]  /*4ed0*/  SHFL.UP PT, R176, R193, 0x2, RZ ;  /* 0x04400000c1b07989 */ /* 0x000ea200000e00ff */
[----:B------:R-:W-:-:S02]  /*4ee0*/  FMUL.FTZ R186, R144, R173 ;  /* 0x000000ad90ba7220 */ /* 0x000fc40000410000 */
[----:B------:R-:W-:Y:S02]  /*4ef0*/  FMUL.FTZ R191, R147, R100 ;  /* 0x0000006493bf7220 */ /* 0x000fe40000410000 */
[C---:B------:R-:W-:Y:S02]  /*4f00*/  FMUL.FTZ R173, R97.reuse, R63 ;  /* 0x0000003f61ad7220 */ /* 0x040fe40000410000 */
[C---:B------:R-:W-:Y:S02]  /*4f10*/  FMUL.FTZ R100, R97.reuse, R52 ;  /* 0x0000003461647220 */ /* 0x040fe40000410000 */
[----:B------:R-:W-:Y:S02]  /*4f20*/  FMUL.FTZ R182, R86, R173 ;  /* 0x000000ad56b67220 */ /* 0x000fe40000410000 */
[----:B------:R-:W-:Y:S02]  /*4f30*/  FMUL.FTZ R173, R97, R61 ;  /* 0x0000003d61ad7220 */ /* 0x000fe40000410000 */
[----:B------:R-:W-:-:S02]  /*4f40*/  FMUL.FTZ R100, R89, R100 ;  /* 0x0000006459647220 */ /* 0x000fc40000410000 */
[----:B------:R-:W-:Y:S02]  /*4f50*/  FMUL.FTZ R180, R84, R173 ;  /* 0x000000ad54b47220 */ /* 0x000fe40000410000 */
[----:B------:R-:W-:Y:S02]  /*4f60*/  FMUL.FTZ R173, R97, R59 ;  /* 0x0000003b61ad7220 */ /* 0x000fe40000410000 */
[C---:B0-----:R-:W-:Y:S02]  /*4f70*/  @P3 FFMA.FTZ R76, R193.reuse, R175, R76 ;  /* 0x000000afc14c3223 */ /* 0x041fe4000001004c */
[----:B------:R-:W-:Y:S02]  /*4f80*/  FFMA.FTZ R175, R166, R186, R191 ;  /* 0x000000baa6af7223 */ /* 0x000fe400000100bf */
[----:B--2---:R-:W-:Y:S01]  /*4f90*/  @P3 FMUL.FTZ R193, R193, R176 ;  /* 0x000000b0c1c13220 */ /* 0x004fe20000410000 */
[----:B------:R-:W-:Y:S01]  /*4fa0*/  ISETP.GE.AND P3, PT, R132, 0x4, PT ;  /* 0x000000048400780c */ /* 0x000fe20003f66270 */
[----:B------:R-:W-:-:S02]  /*4fb0*/  FFMA.FTZ R177, R162, R175, R189 ;  /* 0x000000afa2b17223 */ /* 0x000fc400000100bd */
[----:B-1----:R-:W-:Y:S02]  /*4fc0*/  FMUL.FTZ R175, R166, R187 ;  /* 0x000000bba6af7220 */ /* 0x002fe40000410000 */
        /* <DEDUP_REMOVED lines=27> */
[----:B------:R-:W-:Y:S02]  /*5180*/  FMUL.FTZ R188, R97, R54 ;  /* 0x0000003661bc7220 */ /* 0x000fe40000410000 */
[----:B------:R-:W-:-:S02]  /*5190*/  FMUL.FTZ R176, R146, R173 ;  /* 0x000000ad92b07220 */ /* 0x000fc40000410000 */
[----:B------:R-:W-:Y:S02]  /*51a0*/  FMUL.FTZ R195, R152, R175 ;  /* 0x000000af98c37220 */ /* 0x000fe40000410000 */
[----:B------:R-:W-:Y:S02]  /*51b0*/  FFMA.FTZ R194, R149, R190, R176 ;  /* 0x000000be95c27223 */ /* 0x000fe400000100b0 */
[----:B------:R-:W-:Y:S01]  /*51c0*/  FMUL.FTZ R192, R150, R195 ;  /* 0x000000c396c07220 */ /* 0x000fe20000410000 */
[----:B------:R-:W0:Y:S01]  /*51d0*/  SHFL.UP PT, R190, R76, 0x4, RZ ;  /* 0x048000004cbe7989 */ /* 0x000e2200000e00ff */
[----:B------:R-:W-:Y:S02]  /*51e0*/  FMUL.FTZ R175, R145, R188 ;  /* 0x000000bc91af7220 */ /* 0x000fe40000410000 */
[----:B------:R-:W-:Y:S01]  /*51f0*/  FMUL.FTZ R173, R97, R53 ;  /* 0x0000003561ad7220 */ /* 0x000fe20000410000 */
[----:B------:R-:W1:Y:S01]  /*5200*/  SHFL.UP PT, R188, R193, 0x4, RZ ;  /* 0x04800000c1bc7989 */ /* 0x000e6200000e00ff */
[----:B------:R-:W-:-:S02]  /*5210*/  FMUL.FTZ R195, R149, R192 ;  /* 0x000000c095c37220 */ /* 0x000fc40000410000 */
[----:B------:R-:W-:Y:S02]  /*5220*/  FMUL.FTZ R173, R88, R173 ;  /* 0x000000ad58ad7220 */ /* 0x000fe40000410000 */
[C---:B------:R-:W-:Y:S02]  /*5230*/  FFMA.FTZ R194, R148.reuse, R194, R175 ;  /* 0x000000c294c27223 */ /* 0x040fe400000100af */
[----:B------:R-:W-:Y:S02]  /*5240*/  FMUL.FTZ R197, R148, R195 ;  /* 0x000000c394c57220 */ /* 0x000fe40000410000 */
[C---:B------:R-:W-:Y:S02]  /*5250*/  FFMA.FTZ R194, R102.reuse, R194, R173 ;  /* 0x000000c266c27223 */ /* 0x040fe400000100ad */
[----:B------:R-:W-:Y:S02]  /*5260*/  FMUL.FTZ R192, R102, R197 ;  /* 0x000000c566c07220 */ /* 0x000fe40000410000 */
[----:B------:R-:W-:-:S02]  /*5270*/  FFMA.FTZ R195, R99, R194, R100 ;  /* 0x000000c263c37223 */ /* 0x000fc40000010064 */
[----:B------:R-:W-:-:S03]  /*5280*/  FMUL.FTZ R192, R99, R192 ;  /* 0x000000c063c07220 */ /* 0x000fc60000410000 */
[----:B------:R-:W2:Y:S01]  /*5290*/  SHFL.DOWN PT, R194, R195, 0x1, 0x1f ;  /* 0x08201f00c3c27f89 */ /* 0x000ea200000e0000 */
[----:B0-----:R-:W-:-:S03]  /*52a0*/  @P3 FFMA.FTZ R76, R193, R190, R76 ;  /* 0x000000bec14c3223 */ /* 0x001fc6000001004c */
[----:B------:R-:W0:Y:S01]  /*52b0*/  SHFL.DOWN PT, R197, R192, 0x1, 0x1f ;  /* 0x08201f00c0c57f89 */ /* 0x000e2200000e0000 */
[----:B-1----:R-:W-:Y:S01]  /*52c0*/  @P3 FMUL.FTZ R193, R193, R188 ;  /* 0x000000bcc1c13220 */ /* 0x002fe20000410000 */
[----:B------:R-:W-:Y:S02]  /*52d0*/  ISETP.GE.AND P3, PT, R132, 0x8, PT ;  /* 0x000000088400780c */ /* 0x000fe40003f66270 */
[----:B------:R-:W1:Y:S04]  /*52e0*/  SHFL.UP PT, R190, R76, 0x8, RZ ;  /* 0x050000004cbe7989 */ /* 0x000e6800000e00ff */
[----:B------:R-:W3:Y:S01]  /*52f0*/  SHFL.UP PT, R188, R193, 0x8, RZ ;  /* 0x05000000c1bc7989 */ /* 0x000ee200000e00ff */
[C---:B--2---:R-:W-:Y:S02]  /*5300*/  @P4 FFMA.FTZ R195, R192.reuse, R194, R195 ;  /* 0x000000c2c0c34223 */ /* 0x044fe400000100c3 */
[----:B0-----:R-:W-:-:S03]  /*5310*/  @P4 FMUL.FTZ R192, R192, R197 ;  /* 0x000000c5c0c04220 */ /* 0x001fc60000410000 */
[----:B------:R-:W0:Y:S01]  /*5320*/  SHFL.DOWN PT, R194, R195, 0x2, 0x1f ;  /* 0x08401f00c3c27f89 */ /* 0x000e2200000e0000 */
[----:B------:R-:W-:Y:S01]  /*5330*/  ISETP.GE.U32.AND P4, PT, R196, 0x1e, PT ;  /* 0x0000001ec400780c */ /* 0x000fe20003f86070 */
[C---:B-1----:R-:W-:Y:S02]  /*5340*/  @P3 FFMA.FTZ R76, R193.reuse, R190, R76 ;  /* 0x000000bec14c3223 */ /* 0x042fe4000001004c */
[----:B------:R-:W1:Y:S01]  /*5350*/  SHFL.DOWN PT, R197, R192, 0x2, 0x1f ;  /* 0x08401f00c0c57f89 */ /* 0x000e6200000e0000 */
[----:B---3--:R-:W-:-:S03]  /*5360*/  @P3 FMUL.FTZ R193, R193, R188 ;  /* 0x000000bcc1c13220 */ /* 0x008fc60000410000 */
[----:B------:R-:W2:Y:S01]  /*5370*/  SHFL.UP PT, R190, R76, 0x10, RZ ;  /* 0x060000004cbe7989 */ /* 0x000ea200000e00ff */
[----:B------:R-:W-:-:S03]  /*5380*/  ISETP.GE.AND P3, PT, R132, 0x10, PT ;  /* 0x000000108400780c */ /* 0x000fc60003f66270 */
[----:B------:R-:W3:Y:S02]  /*5390*/  SHFL.UP PT, R188, R193, 0x10, RZ ;  /* 0x06000000c1bc7989 */ /* 0x000ee400000e00ff */
[C---:B0-----:R-:W-:Y:S02]  /*53a0*/  @!P4 FFMA.FTZ R195, R192.reuse, R194, R195 ;  /* 0x000000c2c0c3c223 */ /* 0x041fe400000100c3 */
[----:B-1----:R-:W-:-:S03]  /*53b0*/  @!P4 FMUL.FTZ R192, R192, R197 ;  /* 0x000000c5c0c0c220 */ /* 0x002fc60000410000 */
[----:B------:R-:W0:Y:S03]  /*53c0*/  SHFL.DOWN PT, R194, R195, 0x4, 0x1f ;  /* 0x08801f00c3c27f89 */ /* 0x000e2600000e0000 */
[C---:B--2---:R-:W-:Y:S01]  /*53d0*/  @P3 FFMA.FTZ R76, R193.reuse, R190, R76 ;  /* 0x000000bec14c3223 */ /* 0x044fe2000001004c */
        /* <DEDUP_REMOVED lines=12> */
[----:B------:R-:W-:Y:S01]  /*54a0*/  ISETP.GE.U32.AND P1, PT, R196, 0x18, PT ;  /* 0x00000018c400780c */ /* 0x000fe20003f26070 */
[----:B------:R-:W-:Y:S02]  /*54b0*/  IMAD R193, R137, c[0x0][0x2bc], R198 ;  /* 0x0000af0089c17a24 */ /* 0x000fe400078e02c6 */
[----:B------:R-:W-:Y:S01]  /*54c0*/  FFMA.FTZ R164, R164, R188, R77 ;  /* 0x000000bca4a47223 */ /* 0x000fe2000001004d */
[----:B------:R-:W-:-:S03]  /*54d0*/  MOV R77, RZ ;  /* 0x000000ff004d7202 */ /* 0x000fc60000000f00 */
[-C--:B------:R-:W-:Y:S02]  /*54e0*/  FFMA.FTZ R188, R99, R164.reuse, R158 ;  /* 0x000000a463bc7223 */ /* 0x080fe4000001009e */
[----:B------:R-:W-:Y:S01]  /*54f0*/  FMUL.FTZ R52, R52, R164 ;  /* 0x000000a434347220 */ /* 0x000fe20000410000 */
[----:B------:R-:W2:Y:S01]  /*5500*/  @!P0 LDS.64 R76, [R95.X8+0x1b48] ;  /* 0x001b48005f4c8984 */ /* 0x000ea20000008a00 */
[-C--:B------:R-:W-:Y:S01]  /*5510*/  FMUL.FTZ R165, R53, R188.reuse ;  /* 0x000000bc35a57220 */ /* 0x080fe20000410000 */
[----:B------:R-:W-:Y:S01]  /*5520*/  ISETP.GE.U32.AND P0, PT, R196, 0x10, PT ;  /* 0x00000010c400780c */ /* 0x000fe20003f06070 */
[----:B------:R-:W-:Y:S02]  /*5530*/  FFMA.FTZ R171, R102, R188, R171 ;  /* 0x000000bc66ab7223 */ /* 0x000fe400000100ab */
[----:B------:R-:W-:Y:S02]  /*5540*/  FFMA.FTZ R53, R89, R52, RZ ;  /* 0x0000003459357223 */ /* 0x000fe400000100ff */
[----:B------:R-:W-:-:S02]  /*5550*/  FMUL.FTZ R54, R54, R171 ;  /* 0x000000ab36367220 */ /* 0x000fc40000410000 */
[----:B0-----:R-:W-:Y:S02]  /*5560*/  @!P1 FFMA.FTZ R195, R192, R190, R195 ;  /* 0x000000bec0c39223 */ /* 0x001fe400000100c3 */
[----:B------:R-:W-:Y:S02]  /*5570*/  FFMA.FTZ R52, R88, R165, R53 ;  /* 0x000000a558347223 */ /* 0x000fe40000010035 */
[----:B------:R-:W-:Y:S02]  /*5580*/  FFMA.FTZ R190, R148, R171, R157 ;  /* 0x000000ab94be7223 */ /* 0x000fe4000001009d */
[----:B-1----:R-:W-:Y:S02]  /*5590*/  @!P1 FMUL.FTZ R192, R192, R197 ;  /* 0x000000c5c0c09220 */ /* 0x002fe40000410000 */
[----:B------:R-:W-:Y:S02]  /*55a0*/  FFMA.FTZ R53, R145, R54, R52 ;  /* 0x0000003691357223 */ /* 0x000fe40000010034 */
[-C--:B------:R-:W-:Y:S01]  /*55b0*/  FMUL.FTZ R52, R55, R190.reuse ;  /* 0x000000be37347220 */ /* 0x080fe20000410000 */
[----:B------:R-:W0:Y:S01]  /*55c0*/  SHFL.DOWN PT, R54, R195, 0x10, 0x1f ;  /* 0x0a001f00c3367f89 */ /* 0x000e2200000e0000 */
[----:B------:R-:W-:-:S02]  /*55d0*/  FFMA.FTZ R174, R149, R190, R174 ;  /* 0x000000be95ae7223 */ /* 0x000fc400000100ae */
[----:B------:R-:W-:Y:S01]  /*55e0*/  FFMA.FTZ R196, R146, R52, R53 ;  /* 0x0000003492c47223 */ /* 0x000fe20000010035 */
[----:B------:R-:W1:Y:S01]  /*55f0*/  SHFL.DOWN PT, R55, R192, 0x10, 0x1f ;  /* 0x0a001f00c0377f89 */ /* 0x000e6200000e0000 */
[-C--:B------:R-:W-:Y:S01]  /*5600*/  FMUL.FTZ R56, R56, R174.reuse ;  /* 0x000000ae38387220 */ /* 0x080fe20000410000 */
[----:B------:R-:W-:Y:S01]  /*5610*/  HFMA2.MMA R53, -RZ, RZ, 0, 0 ;  /* 0x00000000ff357435 */ /* 0x000fe200000001ff */
[----:B------:R-:W-:Y:S01]  /*5620*/  FFMA.FTZ R194, R150, R174, R153 ;  /* 0x000000ae96c27223 */ /* 0x000fe20000010099 */
[----:B------:R-:W-:Y:S01]  /*5630*/  MOV R52, R133 ;  /* 0x0000008500347202 */ /* 0x000fe20000000f00 */
[----:B------:R-:W-:Y:S02]  /*5640*/  FFMA.FTZ R165, R81, R56, R196 ;  /* 0x0000003851a57223 */ /* 0x000fe400000100c4 */
[-C--:B------:R-:W-:Y:S02]  /*5650*/  FMUL.FTZ R57, R57, R194.reuse ;  /* 0x000000c239397220 */ /* 0x080fe40000410000 */
[----:B------:R-:W-:-:S02]  /*5660*/  FFMA.FTZ R169, R152, R194, R169 ;  /* 0x000000c298a97223 */ /* 0x000fc400000100a9 */
[----:B------:R-:W-:Y:S02]  /*5670*/  FFMA.FTZ R56, R80, R57, R165 ;  /* 0x0000003950387223 */ /* 0x000fe400000100a5 */
[-C--:B------:R-:W-:Y:S02]  /*5680*/  FMUL.FTZ R58, R58, R169.reuse ;  /* 0x000000a93a3a7220 */ /* 0x080fe40000410000 */
[----:B------:R-:W-:Y:S02]  /*5690*/  FFMA.FTZ R196, R154, R169, R151 ;  /* 0x000000a99ac47223 */ /* 0x000fe40000010097 */
[----:B------:R-:W-:-:S04]  /*56a0*/  IMAD.WIDE.U32 R52, R137, c[0x0][0x2b8], R52 ;  /* 0x0000ae0089347a25 */ /* 0x000fc800078e0034 */
[----:B------:R-:W-:Y:S01]  /*56b0*/  FFMA.FTZ R57, R83, R58, R56 ;  /* 0x0000003a53397223 */ /* 0x000fe20000010038 */
[----:B------:R-:W-:Y:S01]  /*56c0*/  IADD3 R53, R53, R193, RZ ;  /* 0x000000c135357210 */ /* 0x000fe20007ffe0ff */
[----:B------:R-:W-:Y:S01]  /*56d0*/  FMUL.FTZ R59, R59, R196 ;  /* 0x000000c43b3b7220 */ /* 0x000fe20000410000 */
[----:B--2---:R-:W-:Y:S01]  /*56e0*/  SHFL.IDX PT, R58, R77, RZ, 0x1f ;  /* 0x00001fff4d3a7589 */ /* 0x004fe200000e0000 */
[----:B------:R-:W-:Y:S02]  /*56f0*/  IMAD R165, R142, c[0x0][0x2c0], RZ ;  /* 0x0000b0008ea57a24 */ /* 0x000fe400078e02ff */
[C---:B0-----:R-:W-:Y:S02]  /*5700*/  @!P0 FFMA.FTZ R195, R192.reuse, R54, R195 ;  /* 0x00000036c0c38223 */ /* 0x041fe400000100c3 */
[----:B-1----:R-:W-:Y:S02]  /*5710*/  @!P0 FMUL.FTZ R192, R192, R55 ;  /* 0x00000037c0c08220 */ /* 0x002fe40000410000 */
[----:B------:R-:W-:Y:S01]  /*5720*/  FFMA.FTZ R54, R82, R59, R57 ;  /* 0x0000003b52367223 */ /* 0x000fe20000010039 */
[----:B------:R-:W-:Y:S01]  /*5730*/  SHFL.DOWN PT, R193, R195, 0x1, 0x1f ;  /* 0x08201f00c3c17f89 */ /* 0x000fe200000e0000 */
[C---:B------:R-:W-:Y:S01]  /*5740*/  IMAD R59, R134.reuse, c[0x0][0x2c4], R165 ;  /* 0x0000b100863b7a24 */ /* 0x040fe200078e02a5 */
[----:B------:R-:W-:Y:S01]  /*5750*/  IADD3 R57, R123, -c[0x0][0x174], RZ ;  /* 0x80005d007b397a10 */ /* 0x000fe20007ffe0ff */
[----:B------:R-:W-:Y:S01]  /*5760*/  FFMA.FTZ R172, R155, R196, R172 ;  /* 0x000000c49bac7223 */ /* 0x000fe200000100ac */
[----:B------:R-:W0:Y:S01]  /*5770*/  SHFL.DOWN PT, R165, R192, 0x1, 0x1f ;  /* 0x08201f00c0a57f89 */ /* 0x000e2200000e0000 */
[----:B------:R-:W-:-:S03]  /*5780*/  IMAD.WIDE.U32 R52, R134, c[0x0][0x2c0], R52 ;  /* 0x0000b00086347a25 */ /* 0x000fc600078e0034 */
[----:B------:R-:W-:Y:S01]  /*5790*/  SHFL.IDX PT, R195, R195, RZ, 0x1f ;  /* 0x00001fffc3c37589 */ /* 0x000fe200000e0000 */
[-C--:B------:R-:W-:Y:S01]  /*57a0*/  FMUL.FTZ R55, R60, R172.reuse ;  /* 0x000000ac3c377220 */ /* 0x080fe20000410000 */
[----:B------:R-:W-:Y:S01]  /*57b0*/  IADD3 R59, R53, R59, RZ ;  /* 0x0000003b353b7210 */ /* 0x000fe20007ffe0ff */
[----:B------:R-:W-:Y:S01]  /*57c0*/  FFMA.FTZ R60, R156, R172, R103 ;  /* 0x000000ac9c3c7223 */ /* 0x000fe20000010067 */
[----:B------:R-:W1:Y:S01]  /*57d0*/  SHFL.IDX PT, R192, R192, RZ, 0x1f ;  /* 0x00001fffc0c07589 */ /* 0x000e6200000e0000 */
[----:B------:R-:W-:Y:S01]  /*57e0*/  FFMA.FTZ R55, R85, R55, R54 ;  /* 0x0000003755377223 */ /* 0x000fe20000010036 */
[----:B------:R-:W-:Y:S01]  /*57f0*/  LEA R54, P0, R52, c[0x0][0x320], 0x2 ;  /* 0x0000c80034367a11 */ /* 0x000fe200078010ff */
[-C--:B------:R-:W-:Y:S02]  /*5800*/  FFMA.FTZ R168, R159, R60.reuse, R168 ;  /* 0x0000003c9fa87223 */ /* 0x080fe400000100a8 */
[----:B------:R-:W-:Y:S02]  /*5810*/  FMUL.FTZ R61, R61, R60 ;  /* 0x0000003c3d3d7220 */ /* 0x000fe40000410000 */
[----:B------:R-:W-:-:S02]  /*5820*/  FMUL.FTZ R53, R62, R168 ;  /* 0x000000a83e357220 */ /* 0x000fc40000410000 */
[----:B------:R-:W-:Y:S01]  /*5830*/  FFMA.FTZ R56, R84, R61, R55 ;  /* 0x0000003d54387223 */ /* 0x000fe20000010037 */
[----:B------:R-:W-:Y:S01]  /*5840*/  LEA.HI.X R55, R52, c[0x0][0x324], R59, 0x2, P0 ;  /* 0x0000c90034377a11 */ /* 0x000fe200000f143b */
[----:B------:R-:W-:Y:S01]  /*5850*/  FFMA.FTZ R62, R160, R168, R101 ;  /* 0x000000a8a03e7223 */ /* 0x000fe20000010065 */
[----:B------:R-:W-:Y:S01]  /*5860*/  SHF.L.U64.HI R61, R96, 0x2, R93 ;  /* 0x00000002603d7819 */ /* 0x000fe2000001025d */
[----:B------:R-:W-:Y:S02]  /*5870*/  FFMA.FTZ R53, R87, R53, R56 ;  /* 0x0000003557357223 */ /* 0x000fe40000010038 */
[----:B------:R-:W-:Y:S02]  /*5880*/  FMUL.FTZ R63, R63, R62 ;  /* 0x0000003e3f3f7220 */ /* 0x000fe40000410000 */
[----:B0-----:R-:W-:Y:S02]  /*5890*/  @P2 FFMA.FTZ R58, R165, R58, R193 ;  /* 0x0000003aa53a2223 */ /* 0x001fe400000100c1 */
[----:B------:R-:W-:-:S02]  /*58a0*/  FFMA.FTZ R170, R161, R62, R170 ;  /* 0x0000003ea1aa7223 */ /* 0x000fc400000100aa */
[----:B------:R-:W-:Y:S02]  /*58b0*/  FFMA.FTZ R187, R58, R187, R186 ;  /* 0x000000bb3abb7223 */ /* 0x000fe400000100ba */
[----:B------:R-:W-:Y:S02]  /*58c0*/  FFMA.FTZ R198, R86, R63, R53 ;  /* 0x0000003f56c67223 */ /* 0x000fe40000010035 */
[----:B------:R-:W-:Y:S02]  /*58d0*/  FFMA.FTZ R191, R166, R187, R191 ;  /* 0x000000bba6bf7223 */ /* 0x000fe400000100bf */
[-C--:B------:R-:W-:Y:S02]  /*58e0*/  FMUL.FTZ R53, R72, R170.reuse ;  /* 0x000000aa48357220 */ /* 0x080fe40000410000 */
[----:B------:R-:W-:Y:S02]  /*58f0*/  FFMA.FTZ R189, R162, R191, R189 ;  /* 0x000000bfa2bd7223 */ /* 0x000fe400000100bd */
[----:B------:R-:W-:-:S02]  /*5900*/  FFMA.FTZ R72, R163, R170, R78 ;  /* 0x000000aaa3487223 */ /* 0x000fc4000001004e */
[----:B------:R-:W-:Y:S02]  /*5910*/  FFMA.FTZ R163, R163, R189, R184 ;  /* 0x000000bda3a37223 */ /* 0x000fe400000100b8 */
[----:B------:R-:W-:Y:S02]  /*5920*/  IMAD R57, R57, -0x200, RZ ;  /* 0xfffffe0039397824 */ /* 0x000fe400078e02ff */
[----:B------:R-:W-:Y:S02]  /*5930*/  FFMA.FTZ R161, R161, R163, R182 ;  /* 0x000000a3a1a17223 */ /* 0x000fe400000100b6 */
[----:B------:R-:W-:Y:S01]  /*5940*/  IMAD.WIDE R54, R57, 0x4, R54 ;  /* 0x0000000439367825 */ /* 0x000fe200078e0236 */
[----:B------:R-:W-:-:S03]  /*5950*/  SHF.L.U32 R57, R96, 0x2, RZ ;  /* 0x0000000260397819 */ /* 0x000fc600000006ff */
[----:B------:R-:W-:Y:S02]  /*5960*/  FFMA.FTZ R185, R160, R161, R185 ;  /* 0x000000a1a0b97223 */ /* 0x000fe400000100b9 */
[----:B------:R-:W-:Y:S02]  /*5970*/  IMAD R56, R61, c[0x0][0x2d0], RZ ;  /* 0x0000b4003d387a24 */ /* 0x000fe400078e02ff */
[----:B------:R-:W-:Y:S02]  /*5980*/  FFMA.FTZ R159, R159, R185, R180 ;  /* 0x000000b99f9f7223 */ /* 0x000fe400000100b4 */
[C---:B------:R-:W-:Y:S02]  /*5990*/  IMAD R61, R57.reuse, c[0x0][0x2d4], R56 ;  /* 0x0000b500393d7a24 */ /* 0x040fe400078e0238 */
[----:B------:R-:W-:Y:S02]  /*59a0*/  FFMA.FTZ R183, R156, R159, R183 ;  /* 0x0000009f9cb77223 */ /* 0x000fe400000100b7 */
[----:B------:R-:W-:Y:S01]  /*59b0*/  IMAD.WIDE.U32 R56, R57, c[0x0][0x2d0], R54 ;  /* 0x0000b40039387a25 */ /* 0x000fe200078e0036 */
[----:B------:R-:W-:-:S02]  /*59c0*/  P2R R55, PR, RZ, 0x20 ;  /* 0x00000020ff377803 */ /* 0x000fc40000000000 */
[----:B------:R-:W-:Y:S01]  /*59d0*/  SHF.L.U32 R55, R133, 0x4, RZ ;  /* 0x0000000485377819 */ /* 0x000fe200000006ff */
[----:B------:R-:W-:Y:S01]  /*59e0*/  FFMA.FTZ R155, R155, R183, R178 ;  /* 0x000000b79b9b7223 */ /* 0x000fe200000100b2 */
[----:B------:R-:W-:Y:S01]  /*59f0*/  IADD3 R54, P2, R70, R52, RZ ;  /* 0x0000003446367210 */ /* 0x000fe20007f5e0ff */
[----:B------:R-:W-:Y:S01]  /*5a00*/  FFMA.FTZ R53, R91, R53, R198 ;  /* 0x000000355b357223 */ /* 0x000fe200000100c6 */
[----:B------:R-:W-:Y:S01]  /*5a10*/  LEA.HI.SX32 R160, R55, R55, 0x1b ;  /* 0x0000003737a07211 */ /* 0x000fe200078fdaff */
[----:B------:R-:W-:Y:S01]  /*5a20*/  FFMA.FTZ R181, R154, R155, R181 ;  /* 0x0000009b9ab57223 */ /* 0x000fe200000100b5 */
[----:B------:R-:W-:Y:S01]  /*5a30*/  MOV R52, R56 ;  /* 0x0000003800347202 */ /* 0x000fe20000000f00 */
[-C--:B------:R-:W-:Y:S01]  /*5a40*/  FMUL.FTZ R73, R73, R72.reuse ;  /* 0x0000004849497220 */ /* 0x080fe20000410000 */
[----:B------:R-:W-:Y:S01]  /*5a50*/  IADD3 R154, R133, 0x20, RZ ;  /* 0x00000020859a7810 */ /* 0x000fe20007ffe0ff */
[----:B------:R-:W-:Y:S02]  /*5a60*/  FFMA.FTZ R179, R152, R181, R179 ;  /* 0x000000b598b37223 */ /* 0x000fe400000100b3 */
[----:B------:R-:W-:Y:S01]  /*5a70*/  FFMA.FTZ R167, R162, R72, R167 ;  /* 0x00000048a2a77223 */ /* 0x000fe200000100a7 */
[----:B------:R-:W-:Y:S01]  /*5a80*/  LEA.HI.SX32 R154, R154, R133, 0x1b ;  /* 0x000000859a9a7211 */ /* 0x000fe200078fdaff */
[----:B------:R-:W-:-:S02]  /*5a90*/  FMUL.FTZ R55, R97, R188 ;  /* 0x000000bc61377220 */ /* 0x000fc40000410000 */
[----:B------:R-:W-:Y:S02]  /*5aa0*/  FFMA.FTZ R177, R150, R179, R177 ;  /* 0x000000b396b17223 */ /* 0x000fe400000100b1 */
[C---:B-1----:R-:W-:Y:S02]  /*5ab0*/  FFMA.FTZ R77, R192.reuse, R77, R195 ;  /* 0x0000004dc04d7223 */ /* 0x042fe400000100c3 */
[----:B------:R-:W-:Y:S02]  /*5ac0*/  FMUL.FTZ R76, R192, R76 ;  /* 0x0000004cc04c7220 */ /* 0x000fe40000410000 */
[----:B------:R-:W-:Y:S01]  /*5ad0*/  FFMA.FTZ R58, R90, R73, R53 ;  /* 0x000000495a3a7223 */ /* 0x000fe20000010035 */
[----:B------:R-:W-:Y:S01]  /*5ae0*/  IADD3 R53, R57, R61, RZ ;  /* 0x0000003d39357210 */ /* 0x000fe20007ffe0ff */
[----:B------:R-:W-:Y:S01]  /*5af0*/  FMUL.FTZ R74, R74, R167 ;  /* 0x000000a74a4a7220 */ /* 0x000fe20000410000 */
[----:B------:R-:W-:Y:S01]  /*5b00*/  @!P5 STS.64 [R95.X8+0x1b48], R76 ;  /* 0x001b484c5f00d388 */ /* 0x000fe20000008a00 */
[----:B------:R-:W-:-:S02]  /*5b10*/  FMUL.FTZ R55, R88, R55 ;  /* 0x0000003758377220 */ /* 0x000fc40000410000 */
[----:B------:R-:W-:Y:S02]  /*5b20*/  FFMA.FTZ R149, R149, R177, R176 ;  /* 0x000000b195957223 */ /* 0x000fe400000100b0 */
[----:B------:R-:W-:Y:S01]  /*5b30*/  FFMA.FTZ R58, R147, R74, R58 ;  /* 0x0000004a933a7223 */ /* 0x000fe2000001003a */
[----:B------:R0:W-:Y:S01]  /*5b40*/  STS [R160.X4+0x854], R55 ;  /* 0x00085437a0007388 */ /* 0x0001e20000004800 */
[C---:B------:R-:W-:Y:S02]  /*5b50*/  FMUL.FTZ R74, R97.reuse, R171 ;  /* 0x000000ab614a7220 */ /* 0x040fe40000410000 */
[----:B------:R-:W-:Y:S02]  /*5b60*/  FMUL.FTZ R57, R97, R190 ;  /* 0x000000be61397220 */ /* 0x000fe40000410000 */
[----:B------:R-:W-:Y:S02]  /*5b70*/  FFMA.FTZ R175, R148, R149, R175 ;  /* 0x0000009594af7223 */ /* 0x000fe400000100af */
[----:B------:R-:W-:-:S02]  /*5b80*/  FFMA.FTZ R166, R166, R167, R79 ;  /* 0x000000a7a6a67223 */ /* 0x000fc4000001004f */
[C---:B------:R-:W-:Y:S02]  /*5b90*/  FMUL.FTZ R61, R97.reuse, R194 ;  /* 0x000000c2613d7220 */ /* 0x040fe40000410000 */
[----:B0-----:R-:W-:Y:S02]  /*5ba0*/  FMUL.FTZ R55, R97, R196 ;  /* 0x000000c461377220 */ /* 0x001fe40000410000 */
[----:B------:R-:W-:Y:S02]  /*5bb0*/  FMUL.FTZ R74, R145, R74 ;  /* 0x0000004a914a7220 */ /* 0x000fe40000410000 */
[----:B------:R-:W-:Y:S02]  /*5bc0*/  FMUL.FTZ R57, R146, R57 ;  /* 0x0000003992397220 */ /* 0x000fe40000410000 */
[----:B------:R-:W-:Y:S01]  /*5bd0*/  FFMA.FTZ R173, R102, R175, R173 ;  /* 0x000000af66ad7223 */ /* 0x000fe200000100ad */
[----:B------:R0:W-:Y:S01]  /*5be0*/  STS [R160.X4+0x858], R74 ;  /* 0x0008584aa0007388 */ /* 0x0001e20000004800 */
[----:B------:R-:W-:-:S02]  /*5bf0*/  FMUL.FTZ R55, R82, R55 ;  /* 0x0000003752377220 */ /* 0x000fc40000410000 */
[----:B------:R-:W-:Y:S01]  /*5c00*/  FMUL.FTZ R75, R75, R166 ;  /* 0x000000a64b4b7220 */ /* 0x000fe20000410000 */
[----:B------:R1:W-:Y:S01]  /*5c10*/  STS [R160.X4+0x85c], R57 ;  /* 0x00085c39a0007388 */ /* 0x0003e20000004800 */
[----:B------:R-:W-:Y:S02]  /*5c20*/  FMUL.FTZ R61, R80, R61 ;  /* 0x0000003d503d7220 */ /* 0x000fe40000410000 */
[----:B------:R-:W-:Y:S01]  /*5c30*/  FFMA.FTZ R99, R99, R173, R100 ;  /* 0x000000ad63637223 */ /* 0x000fe20000010064 */
[----:B------:R2:W-:Y:S01]  /*5c40*/  STS [R160.X4+0x86c], R55 ;  /* 0x00086c37a0007388 */ /* 0x0005e20000004800 */
[----:B------:R-:W-:Y:S02]  /*5c50*/  FMUL.FTZ R75, R144, R75 ;  /* 0x0000004b904b7220 */ /* 0x000fe40000410000 */
[----:B0-----:R-:W-:Y:S01]  /*5c60*/  FMUL.FTZ R74, R97, R172 ;  /* 0x000000ac614a7220 */ /* 0x001fe20000410000 */
[----:B------:R0:W-:Y:S01]  /*5c70*/  STS [R160.X4+0x864], R61 ;  /* 0x0008643da0007388 */ /* 0x0001e20000004800 */
[----:B------:R-:W-:-:S02]  /*5c80*/  FADD.FTZ R165, -R103, R60 ;  /* 0x0000003c67a57221 */ /* 0x000fc40000010100 */
[C---:B-1----:R-:W-:Y:S02]  /*5c90*/  FMUL.FTZ R57, R97.reuse, R60 ;  /* 0x0000003c61397220 */ /* 0x042fe40000410000 */
[C---:B------:R-:W-:Y:S02]  /*5ca0*/  FMUL.FTZ R56, R97.reuse, R164 ;  /* 0x000000a461387220 */ /* 0x040fe40000410000 */
[C---:B--2---:R-:W-:Y:S02]  /*5cb0*/  FMUL.FTZ R55, R97.reuse, R62 ;  /* 0x0000003e61377220 */ /* 0x044fe40000410000 */
[----:B------:R-:W-:Y:S02]  /*5cc0*/  FMUL.FTZ R60, R97, R170 ;  /* 0x000000aa613c7220 */ /* 0x000fe40000410000 */
[-C--:B------:R-:W-:Y:S02]  /*5cd0*/  FFMA.FTZ R164, R16, -R113.reuse, R164 ;  /* 0x8000007110a47223 */ /* 0x080fe400000100a4 */
[----:B0-----:R-:W-:-:S02]  /*5ce0*/  FMUL.FTZ R61, R99, R113 ;  /* 0x00000071633d7220 */ /* 0x001fc40000410000 */
[----:B------:R-:W-:Y:S02]  /*5cf0*/  FADD.FTZ R58, R58, R75 ;  /* 0x0000004b3a3a7221 */ /* 0x000fe40000010000 */
[----:B------:R-:W-:Y:S02]  /*5d00*/  FMUL.FTZ R74, R85, R74 ;  /* 0x0000004a554a7220 */ /* 0x000fe40000410000 */
[----:B------:R-:W-:Y:S02]  /*5d10*/  FMUL.FTZ R73, R86, R55 ;  /* 0x0000003756497220 */ /* 0x000fe40000410000 */
[----:B------:R-:W-:Y:S01]  /*5d20*/  FMUL.FTZ R75, R91, R60 ;  /* 0x0000003c5b4b7220 */ /* 0x000fe20000410000 */
[----:B------:R0:W-:Y:S01]  /*5d30*/  STS [R160.X4+0x870], R74 ;  /* 0x0008704aa0007388 */ /* 0x0001e20000004800 */
[----:B------:R-:W-:Y:S02]  /*5d40*/  FADD.FTZ R158, -R158, R188 ;  /* 0x000000bc9e9e7221 */ /* 0x000fe40000010100 */
[----:B------:R-:W-:Y:S01]  /*5d50*/  FMUL.FTZ R60, R173, R112 ;  /* 0x00000070ad3c7220 */ /* 0x000fe20000410000 */
[----:B------:R-:W-:Y:S01]  /*5d60*/  STS [R160.X4+0x87c], R73 ;  /* 0x00087c49a0007388 */ /* 0x000fe20000004800 */
[----:B------:R-:W-:-:S02]  /*5d70*/  FFMA.FTZ R55, R61, R164, RZ ;  /* 0x000000a43d377223 */ /* 0x000fc400000100ff */
[----:B------:R-:W-:Y:S01]  /*5d80*/  FMUL.FTZ R56, R89, R56 ;  /* 0x0000003859387220 */ /* 0x000fe20000410000 */
[----:B------:R-:W-:Y:S01]  /*5d90*/  STS [R160.X4+0x880], R75 ;  /* 0x0008804ba0007388 */ /* 0x000fe20000004800 */
[-C--:B------:R-:W-:Y:S02]  /*5da0*/  FMUL.FTZ R63, R175, R111.reuse ;  /* 0x0000006faf3f7220 */ /* 0x080fe40000410000 */
[----:B0-----:R-:W-:Y:S01]  /*5db0*/  FFMA.FTZ R74, R18, -R111, R171 ;  /* 0x8000006f124a7223 */ /* 0x001fe200000100ab */
[----:B------:R0:W-:Y:S01]  /*5dc0*/  STS [R160.X4+0x850], R56 ;  /* 0x00085038a0007388 */ /* 0x0001e20000004800 */
[----:B------:R-:W-:Y:S02]  /*5dd0*/  FFMA.FTZ R55, R60, R158, R55 ;  /* 0x0000009e3c377223 */ /* 0x000fe40000010037 */
[----:B------:R-:W-:Y:S02]  /*5de0*/  FADD.FTZ R103, -R101, R62 ;  /* 0x0000003e65677221 */ /* 0x000fe40000010100 */
[----:B------:R-:W-:-:S02]  /*5df0*/  FADD.FTZ R157, -R157, R190 ;  /* 0x000000be9d9d7221 */ /* 0x000fc40000010100 */
[----:B------:R-:W-:Y:S02]  /*5e00*/  FMUL.FTZ R62, R149, R110 ;  /* 0x0000006e953e7220 */ /* 0x000fe40000410000 */
[----:B------:R-:W-:Y:S02]  /*5e10*/  FFMA.FTZ R55, R63, R74, R55 ;  /* 0x0000004a3f377223 */ /* 0x000fe40000010037 */
[----:B0-----:R-:W-:Y:S02]  /*5e20*/  FMUL.FTZ R56, R97, R174 ;  /* 0x000000ae61387220 */ /* 0x001fe40000410000 */
[----:B------:R-:W-:Y:S02]  /*5e30*/  FMUL.FTZ R57, R84, R57 ;  /* 0x0000003954397220 */ /* 0x000fe40000410000 */
[----:B------:R-:W-:Y:S02]  /*5e40*/  FMUL.FTZ R56, R81, R56 ;  /* 0x0000003851387220 */ /* 0x000fe40000410000 */
[-C--:B------:R-:W-:Y:S01]  /*5e50*/  FFMA.FTZ R174, R12, -R119.reuse, R174 ;  /* 0x800000770cae7223 */ /* 0x080fe200000100ae */
[----:B------:R0:W-:Y:S01]  /*5e60*/  STS [R160.X4+0x874], R57 ;  /* 0x00087439a0007388 */ /* 0x0001e20000004800 */
[----:B------:R-:W-:-:S02]  /*5e70*/  FMUL.FTZ R73, R177, R119 ;  /* 0x00000077b1497220 */ /* 0x000fc40000410000 */
[----:B------:R-:W-:Y:S01]  /*5e80*/  FFMA.FTZ R55, R62, R157, R55 ;  /* 0x0000009d3e377223 */ /* 0x000fe20000010037 */
[----:B------:R1:W-:Y:S01]  /*5e90*/  STS [R160.X4+0x860], R56 ;  /* 0x00086038a0007388 */ /* 0x0003e20000004800 */
[----:B------:R-:W-:Y:S02]  /*5ea0*/  FMUL.FTZ R76, R97, R169 ;  /* 0x000000a9614c7220 */ /* 0x000fe40000410000 */
[----:B------:R-:W-:Y:S02]  /*5eb0*/  FADD.FTZ R171, -R78, R72 ;  /* 0x000000484eab7221 */ /* 0x000fe40000010100 */
[----:B------:R-:W-:Y:S02]  /*5ec0*/  FADD.FTZ R153, -R153, R194 ;  /* 0x000000c299997221 */ /* 0x000fe40000010100 */
[----:B0-----:R-:W-:Y:S02]  /*5ed0*/  FMUL.FTZ R57, R97, R72 ;  /* 0x0000004861397220 */ /* 0x001fe40000410000 */
[----:B------:R-:W-:-:S02]  /*5ee0*/  FMUL.FTZ R72, R179, R116 ;  /* 0x00000074b3487220 */ /* 0x000fc40000410000 */
[----:B------:R-:W-:Y:S02]  /*5ef0*/  FFMA.FTZ R55, R73, R174, R55 ;  /* 0x000000ae49377223 */ /* 0x000fe40000010037 */
[----:B------:R-:W-:Y:S02]  /*5f00*/  FMUL.FTZ R76, R83, R76 ;  /* 0x0000004c534c7220 */ /* 0x000fe40000410000 */
[----:B-1----:R-:W-:Y:S02]  /*5f10*/  FMUL.FTZ R56, R97, R168 ;  /* 0x000000a861387220 */ /* 0x002fe40000410000 */
[-C--:B------:R-:W-:Y:S01]  /*5f20*/  FFMA.FTZ R150, R14, -R117.reuse, R169 ;  /* 0x800000750e967223 */ /* 0x080fe200000100a9 */
[----:B------:R0:W-:Y:S01]  /*5f30*/  STS [R160.X4+0x868], R76 ;  /* 0x0008684ca0007388 */ /* 0x0001e20000004800 */
[----:B------:R-:W-:Y:S02]  /*5f40*/  FMUL.FTZ R75, R181, R117 ;  /* 0x00000075b54b7220 */ /* 0x000fe40000410000 */
[----:B------:R-:W-:-:S02]  /*5f50*/  FFMA.FTZ R55, R72, R153, R55 ;  /* 0x0000009948377223 */ /* 0x000fc40000010037 */
[----:B------:R-:W-:Y:S02]  /*5f60*/  FMUL.FTZ R56, R87, R56 ;  /* 0x0000003857387220 */ /* 0x000fe40000410000 */
[----:B------:R-:W-:Y:S02]  /*5f70*/  FMUL.FTZ R77, R97, R166 ;  /* 0x000000a6614d7220 */ /* 0x000fe40000410000 */
[----:B------:R-:W-:Y:S01]  /*5f80*/  FADD.FTZ R151, -R151, R196 ;  /* 0x000000c497977221 */ /* 0x000fe20000010100 */
[----:B------:R1:W-:Y:S01]  /*5f90*/  STS [R160.X4+0x878], R56 ;  /* 0x00087838a0007388 */ /* 0x0003e20000004800 */
[----:B0-----:R-:W-:Y:S02]  /*5fa0*/  FMUL.FTZ R76, R155, R114 ;  /* 0x000000729b4c7220 */ /* 0x001fe40000410000 */
[----:B------:R-:W-:Y:S02]  /*5fb0*/  FFMA.FTZ R55, R75, R150, R55 ;  /* 0x000000964b377223 */ /* 0x000fe40000010037 */
[----:B------:R-:W-:-:S02]  /*5fc0*/  FMUL.FTZ R101, R144, R77 ;  /* 0x0000004d90657220 */ /* 0x000fc40000410000 */
[-C--:B------:R-:W-:Y:S02]  /*5fd0*/  FFMA.FTZ R172, R8, -R115.reuse, R172 ;  /* 0x8000007308ac7223 */ /* 0x080fe400000100ac */
[----:B------:R-:W-:Y:S01]  /*5fe0*/  FMUL.FTZ R77, R183, R115 ;  /* 0x00000073b74d7220 */ /* 0x000fe20000410000 */
[----:B------:R0:W-:Y:S01]  /*5ff0*/  STS [R160.X4+0x88c], R101 ;  /* 0x00088c65a0007388 */ /* 0x0001e20000004800 */
[----:B-1----:R-:W-:Y:S01]  /*6000*/  FMUL.FTZ R56, R97, R167 ;  /* 0x000000a761387220 */ /* 0x002fe20000410000 */
[----:B------:R-:W-:Y:S01]  /*6010*/  IADD3 R97, -R123, c[0x0][0x174], RZ ;  /* 0x00005d007b617a10 */ /* 0x000fe20007ffe1ff */
[----:B------:R-:W-:Y:S02]  /*6020*/  FFMA.FTZ R55, R76, R151, R55 ;  /* 0x000000974c377223 */ /* 0x000fe40000010037 */
[----:B------:R-:W-:Y:S01]  /*6030*/  FMUL.FTZ R78, R159, R108 ;  /* 0x0000006c9f4e7220 */ /* 0x000fe20000410000 */
[----:B------:R-:W-:Y:S01]  /*6040*/  LEA R162, R97, 0xfffffe00, 0x9 ;  /* 0xfffffe0061a27811 */ /* 0x000fe200078e48ff */
[----:B------:R-:W-:-:S02]  /*6050*/  FFMA.FTZ R55, R77, R172, R55 ;  /* 0x000000ac4d377223 */ /* 0x000fc40000010037 */
[-C--:B------:R-:W-:Y:S01]  /*6060*/  FMUL.FTZ R97, R185, R109.reuse ;  /* 0x0000006db9617220 */ /* 0x080fe20000410000 */
[----:B------:R-:W-:Y:S01]  /*6070*/  IADD3 R162, -R162, c[0x0][0x168], -R133 ;  /* 0x00005a00a2a27a10 */ /* 0x000fe20007ffe985 */
[----:B------:R-:W-:Y:S02]  /*6080*/  FFMA.FTZ R168, R10, -R109, R168 ;  /* 0x8000006d0aa87223 */ /* 0x000fe400000100a8 */
[----:B------:R-:W-:Y:S01]  /*6090*/  FFMA.FTZ R55, R78, R165, R55 ;  /* 0x000000a54e377223 */ /* 0x000fe20000010037 */
[C---:B------:R-:W-:Y:S01]  /*60a0*/  ISETP.GE.AND P0, PT, R162.reuse, 0x1, PT ;  /* 0x00000001a200780c */ /* 0x040fe20003f06270 */
[----:B------:R-:W-:Y:S01]  /*60b0*/  FMUL.FTZ R56, R147, R56 ;  /* 0x0000003893387220 */ /* 0x000fe20000410000 */
[----:B------:R-:W-:Y:S01]  /*60c0*/  ISETP.GE.AND P1, PT, R162, 0x21, PT ;  /* 0x00000021a200780c */ /* 0x000fe20003f26270 */
[----:B------:R-:W-:Y:S02]  /*60d0*/  FMUL.FTZ R100, R161, R106 ;  /* 0x0000006aa1647220 */ /* 0x000fe40000410000 */
[----:B------:R-:W-:Y:S01]  /*60e0*/  FFMA.FTZ R55, R97, R168, R55 ;  /* 0x000000a861377223 */ /* 0x000fe20000010037 */
[----:B------:R1:W-:Y:S01]  /*60f0*/  STS [R160.X4+0x888], R56 ;  /* 0x00088838a0007388 */ /* 0x0003e20000004800 */
[----:B0-----:R-:W-:-:S02]  /*6100*/  FMUL.FTZ R101, R163, R107 ;  /* 0x0000006ba3657220 */ /* 0x001fc40000410000 */
[----:B------:R-:W-:Y:S02]  /*6110*/  FFMA.FTZ R170, R4, -R107, R170 ;  /* 0x8000006b04aa7223 */ /* 0x000fe400000100aa */
[----:B------:R-:W-:Y:S02]  /*6120*/  FMUL.FTZ R57, R90, R57 ;  /* 0x000000395a397220 */ /* 0x000fe40000410000 */
[----:B------:R-:W-:Y:S02]  /*6130*/  FMUL.FTZ R102, R189, R104 ;  /* 0x00000068bd667220 */ /* 0x000fe40000410000 */
[----:B------:R-:W-:Y:S01]  /*6140*/  FADD.FTZ R79, -R79, R166 ;  /* 0x000000a64f4f7221 */ /* 0x000fe20000010100 */
[----:B------:R0:W-:Y:S01]  /*6150*/  STS [R160.X4+0x884], R57 ;  /* 0x00088439a0007388 */ /* 0x0001e20000004800 */
[----:B-1----:R-:W-:Y:S01]  /*6160*/  FFMA.FTZ R56, R100, R103, R55 ;  /* 0x0000006764387223 */ /* 0x002fe20000010037 */
[----:B------:R-:W-:Y:S01]  /*6170*/  IADD3.X R55, R71, R59, RZ, P2, !PT ;  /* 0x0000003b47377210 */ /* 0x000fe200017fe4ff */
[----:B------:R-:W-:-:S02]  /*6180*/  FMUL.FTZ R148, R187, R0 ;  /* 0x00000000bb947220 */ /* 0x000fc40000410000 */
[----:B------:R-:W-:Y:S02]  /*6190*/  FFMA.FTZ R56, R101, R170, R56 ;  /* 0x000000aa65387223 */ /* 0x000fe40000010038 */
[-C--:B------:R-:W-:Y:S02]  /*61a0*/  FMUL.FTZ R59, R191, R105.reuse ;  /* 0x00000069bf3b7220 */ /* 0x080fe40000410000 */
[----:B------:R-:W-:Y:S02]  /*61b0*/  FFMA.FTZ R152, R6, -R105, R167 ;  /* 0x8000006906987223 */ /* 0x000fe400000100a7 */
[----:B------:R-:W-:Y:S02]  /*61c0*/  FFMA.FTZ R56, R102, R171, R56 ;  /* 0x000000ab66387223 */ /* 0x000fe40000010038 */
[----:B------:R-:W-:Y:S02]  /*61d0*/  FMUL.FTZ R169, R148, R79 ;  /* 0x0000004f94a97220 */ /* 0x000fe40000410000 */
[----:B0-----:R-:W-:Y:S01]  /*61e0*/  FFMA.FTZ R160, R59, R152, R56 ;  /* 0x000000983ba07223 */ /* 0x001fe20000010038 */
        /* <DEDUP_REMOVED lines=11> */
.L_x_6114:
[----:B------:R-:W-:Y:S05]  /*62a0*/  BSYNC B0 ;  /* 0x0000000000007941 */ /* 0x000fea0003800000 */
.L_x_6113:
[----:B------:R1:W2:Y:S01]  /*62b0*/  LDS R55, [R154.X4+0x8d0] ;  /* 0x0008d0009a377984 */ /* 0x0002a20000004800 */
[----:B------:R-:W-:Y:S01]  /*62c0*/  BSSY B0, `(.L_x_6115) ;  /* 0x0000006000007945 */ /* 0x000fe20003800000 */
[----:B------:R-:W-:Y:S01]  /*62d0*/  FADD.FTZ R54, R160, R169 ;  /* 0x000000a9a0367221 */ /* 0x000fe20000010000 */
[C---:B0-----:R-:W-:Y:S02]  /*62e0*/  IADD3 R56, R133.reuse, 0x40, RZ ;  /* 0x0000004085387810 */ /* 0x041fe40007ffe0ff */
[----:B------:R-:W-:Y:S01]  /*62f0*/  IADD3 R98, R133, 0x60, RZ ;  /* 0x0000006085627810 */ /* 0x000fe20007ffe0ff */
[----:B------:R-:W-:Y:S05]  /*6300*/  @!P1 BRA `(.L_x_6116) ;  /* 0x0000001000009947 */ /* 0x000fea0003800000 */
[----:B--2---:R0:W-:Y:S02]  /*6310*/  RED.E.ADD.F32.FTZ.RN.STRONG.GPU [R52.64+-0x780], R55 ;  /* 0xfff880373400798e */ /* 0x0041e4000c10e784 */
.L_x_6116:
[----:B------:R-:W-:Y:S05]  /*6320*/  BSYNC B0 ;  /* 0x0000000000007941 */ /* 0x000fea0003800000 */
.L_x_6115:
[-C--:B------:R-:W-:Y:S01]  /*6330*/  LEA.HI.SX32 R56, R56, R133.reuse, 0x1b ;  /* 0x0000008538387211 */ /* 0x080fe200078fdaff */
[----:B------:R-:W-:Y:S01]  /*6340*/  BSSY B0, `(.L_x_6117) ;  /* 0x000000d000007945 */ /* 0x000fe20003800000 */
[----:B------:R-:W-:Y:S02]  /*6350*/  ISETP.GE.AND P6, PT, R162, 0x41, PT ;  /* 0x00000041a200780c */ /* 0x000fe40003fc6270 */
[----:B-1----:R-:W-:Y:S01]  /*6360*/  IADD3 R154, R133, 0x80, RZ ;  /* 0x00000080859a7810 */ /* 0x002fe20007ffe0ff */
[----:B0-2---:R0:W1:Y:S01]  /*6370*/  LDS R55, [R56.X4+0x950] ;  /* 0x0009500038377984 */ /* 0x0050620000004800 */
        /* <DEDUP_REMOVED lines=9> */
.L_x_6118:
[----:B0-----:R-:W-:Y:S05]  /*6410*/  BSYNC B0 ;  /* 0x0000000000007941 */ /* 0x001fea0003800000 */
.L_x_6117:
[----:B-1----:R0:W1:Y:S01]  /*6420*/  LDS R55, [R98.X4+0x9d0] ;  /* 0x0009d00062377984 */ /* 0x0020620000004800 */
[----:B------:R-:W-:Y:S01]  /*6430*/  BSSY B0, `(.L_x_6119) ;  /* 0x0000005000007945 */ /* 0x000fe20003800000 */
[----:B------:R-:W-:-:S02]  /*6440*/  IADD3 R56, R133, 0xa0, RZ ;  /* 0x000000a085387810 */ /* 0x000fc40007ffe0ff */
[----:B------:R-:W-:Y:S01]  /*6450*/  LEA.HI.SX32 R154, R154, R133, 0x1b ;  /* 0x000000859a9a7211 */ /* 0x000fe200078fdaff */
[----:B------:R-:W-:Y:S05]  /*6460*/  @!P0 BRA `(.L_x_6120) ;  /* 0x0000001000008947 */ /* 0x000fea0003800000 */
[----:B-1----:R1:W-:Y:S02]  /*6470*/  RED.E.ADD.F32.FTZ.RN.STRONG.GPU [R52.64+-0x680], R55 ;  /* 0xfff980373400798e */ /* 0x0023e4000c10e784 */
.L_x_6120:
[----:B------:R-:W-:Y:S05]  /*6480*/  BSYNC B0 ;  /* 0x0000000000007941 */ /* 0x000fea0003800000 */
.L_x_6119:
[----:B-1----:R1:W2:Y:S01]  /*6490*/  LDS R55, [R154.X4+0xa50] ;  /* 0x000a50009a377984 */ /* 0x0022a20000004800 */
[----:B------:R-:W-:Y:S01]  /*64a0*/  BSSY B0, `(.L_x_6121) ;  /* 0x0000005000007945 */ /* 0x000fe20003800000 */
[----:B0-----:R-:W-:Y:S02]  /*64b0*/  IADD3 R98, R133, 0xc0, RZ ;  /* 0x000000c085627810 */ /* 0x001fe40007ffe0ff */
[----:B------:R-:W-:Y:S01]  /*64c0*/  LEA.HI.SX32 R56, R56, R133, 0x1b ;  /* 0x0000008538387211 */ /* 0x000fe200078fdaff */
[----:B------:R-:W-:Y:S05]  /*64d0*/  @!P1 BRA `(.L_x_6122) ;  /* 0x0000001000009947 */ /* 0x000fea0003800000 */
[----:B--2---:R0:W-:Y:S02]  /*64e0*/  RED.E.ADD.F32.FTZ.RN.STRONG.GPU [R52.64+-0x600], R55 ;  /* 0xfffa00373400798e */ /* 0x0041e4000c10e784 */
.L_x_6122:
[----:B------:R-:W-:Y:S05]  /*64f0*/  BSYNC B0 ;  /* 0x0000000000007941 */ /* 0x000fea0003800000 */
.L_x_6121:
[----:B0-2---:R0:W2:Y:S01]  /*6500*/  LDS R55, [R56.X4+0xad0] ;  /* 0x000ad00038377984 */ /* 0x0050a20000004800 */
[----:B------:R-:W-:Y:S01]  /*6510*/  BSSY B0, `(.L_x_6123) ;  /* 0x0000005000007945 */ /* 0x000fe20003800000 */
[----:B-1----:R-:W-:Y:S02]  /*6520*/  IADD3 R154, R133, 0xe0, RZ ;  /* 0x000000e0859a7810 */ /* 0x002fe40007ffe0ff */
[----:B------:R-:W-:Y:S01]  /*6530*/  LEA.HI.SX32 R98, R98, R133, 0x1b ;  /* 0x0000008562627211 */ /* 0x000fe200078fdaff */
[----:B------:R-:W-:Y:S05]  /*6540*/  @!P2 BRA `(.L_x_6124) ;  /* 0x000000100000a947 */ /* 0x000fea0003800000 */
[----:B--2---:R1:W-:Y:S02]  /*6550*/  RED.E.ADD.F32.FTZ.RN.STRONG.GPU [R52.64+-0x580], R55 ;  /* 0xfffa80373400798e */ /* 0x0043e4000c10e784 */
.L_x_6124:
[----:B------:R-:W-:Y:S05]  /*6560*/  BSYNC B0 ;  /* 0x0000000000007941 */ /* 0x000fea0003800000 */
.L_x_6123:
[----:B-12---:R1:W2:Y:S01]  /*6570*/  LDS R55, [R98.X4+0xb50] ;  /* 0x000b500062377984 */ /* 0x0062a20000004800 */
[----:B------:R-:W-:Y:S01]  /*6580*/  BSSY B0, `(.L_x_6125) ;  /* 0x0000005000007945 */ /* 0x000fe20003800000 */
[----:B0-----:R-:W-:-:S02]  /*6590*/  IADD3 R56, R133, 0x100, RZ ;  /* 0x0000010085387810 */ /* 0x001fc40007ffe0ff */
[----:B------:R-:W-:Y:S01]  /*65a0*/  LEA.HI.SX32 R154, R154, R133, 0x1b ;  /* 0x000000859a9a7211 */ /* 0x000fe200078fdaff */
[----:B------:R-:W-:Y:S05]  /*65b0*/  @!P3 BRA `(.L_x_6126) ;  /* 0x000000100000b947 */ /* 0x000fea0003800000 */
[----:B--2---:R0:W-:Y:S02]  /*65c0*/  RED.E.ADD.F32.FTZ.RN.STRONG.GPU [R52.64+-0x500], R55 ;  /* 0xfffb00373400798e */ /* 0x0041e4000c10e784 */
.L_x_6126:
[----:B------:R-:W-:Y:S05]  /*65d0*/  BSYNC B0 ;  /* 0x0000000000007941 */ /* 0x000fea0003800000 */
.L_x_6125:
[----:B0-2---:R0:W2:Y:S01]  /*65e0*/  LDS R55, [R154.X4+0xbd0] ;  /* 0x000bd0009a377984 */ /* 0x0050a20000004800 */
[----:B------:R-:W-:Y:S01]  /*65f0*/  BSSY B0, `(.L_x_6127) ;  /* 0x0000004000007945 */ /* 0x000fe20003800000 */
[----:B------:R-:W-:Y:S01]  /*6600*/  LEA.HI.SX32 R56, R56, R133, 0x1b ;  /* 0x0000008538387211 */ /* 0x000fe200078fdaff */
[----:B------:R-:W-:Y:S05]  /*6610*/  @!P4 BRA `(.L_x_6128) ;  /* 0x000000100000c947 */ /* 0x000fea0003800000 */
[----:B--2---:R2:W-:Y:S02]  /*6620*/  RED.E.ADD.F32.FTZ.RN.STRONG.GPU [R52.64+-0x480], R55 ;  /* 0xfffb80373400798e */ /* 0x0045e4000c10e784 */
.L_x_6128:
[----:B------:R-:W-:Y:S05]  /*6630*/  BSYNC B0 ;  /* 0x0000000000007941 */ /* 0x000fea0003800000 */
.L_x_6127:
[----:B--2---:R2:W3:Y:S01]  /*6640*/  LDS R55, [R56.X4+0xc50] ;  /* 0x000c500038377984 */ /* 0x0044e20000004800 */
[----:B------:R-:W-:Y:S01]  /*6650*/  BSSY B0, `(.L_x_6129) ;  /* 0x0000005000007945 */ /* 0x000fe20003800000 */
[C---:B-1----:R-:W-:Y:S02]  /*6660*/  IADD3 R98, R133.reuse, 0x120, RZ ;  /* 0x0000012085627810 */ /* 0x042fe40007ffe0ff */
[----:B0-----:R-:W-:Y:S01]  /*6670*/  IADD3 R154, R133, 0x140, RZ ;  /* 0x00000140859a7810 */ /* 0x001fe20007ffe0ff */
[----:B------:R-:W-:Y:S05]  /*6680*/  @!P5 BRA `(.L_x_6130) ;  /* 0x000000100000d947 */ /* 0x000fea0003800000 */
[----:B---3--:R0:W-:Y:S02]  /*6690*/  RED.E.ADD.F32.FTZ.RN.STRONG.GPU [R52.64+-0x400], R55 ;  /* 0xfffc00373400798e */ /* 0x0081e4000c10e784 */
.L_x_6130:
[----:B------:R-:W-:Y:S05]  /*66a0*/  BSYNC B0 ;  /* 0x0000000000007941 */ /* 0x000fea0003800000 */
.L_x_6129:
        /* <DEDUP_REMOVED lines=14> */
.L_x_6132:
[----:B0-----:R-:W-:Y:S05]  /*6790*/  BSYNC B0 ;  /* 0x0000000000007941 */ /* 0x001fea0003800000 */
.L_x_6131:
[----:B-1----:R0:W1:Y:S01]  /*67a0*/  LDS R55, [R154.X4+0xd50] ;  /* 0x000d50009a377984 */ /* 0x0020620000004800 */
[----:B------:R-:W-:Y:S01]  /*67b0*/  BSSY B0, `(.L_x_6133) ;  /* 0x0000005000007945 */ /* 0x000fe20003800000 */
[----:B------:R-:W-:Y:S02]  /*67c0*/  IADD3 R98, R133, 0x180, RZ ;  /* 0x0000018085627810 */ /* 0x000fe40007ffe0ff */
[----:B------:R-:W-:Y:S01]  /*67d0*/  LEA.HI.SX32 R56, R56, R133, 0x1b ;  /* 0x0000008538387211 */ /* 0x000fe200078fdaff */
[----:B------:R-:W-:Y:S05]  /*67e0*/  @!P0 BRA `(.L_x_6134) ;  /* 0x0000001000008947 */ /* 0x000fea0003800000 */
[----:B-1----:R1:W-:Y:S02]  /*67f0*/  RED.E.ADD.F32.FTZ.RN.STRONG.GPU [R52.64+-0x300], R55 ;  /* 0xfffd00373400798e */ /* 0x0023e4000c10e784 */
.L_x_6134:
[----:B------:R-:W-:Y:S05]  /*6800*/  BSYNC B0 ;  /* 0x0000000000007941 */ /* 0x000fea0003800000 */
.L_x_6133:
[----:B-1----:R1:W2:Y:S01]  /*6810*/  LDS R55, [R56.X4+0xdd0] ;  /* 0x000dd00038377984 */ /* 0x0022a20000004800 */
[----:B------:R-:W-:Y:S01]  /*6820*/  BSSY B0, `(.L_x_6135) ;  /* 0x0000005000007945 */ /* 0x000fe20003800000 */
[----:B0-----:R-:W-:-:S02]  /*6830*/  IADD3 R154, R133, 0x1a0, RZ ;  /* 0x000001a0859a7810 */ /* 0x001fc40007ffe0ff */
[----:B------:R-:W-:Y:S01]  /*6840*/  LEA.HI.SX32 R98, R98, R133, 0x1b ;  /* 0x0000008562627211 */ /* 0x000fe200078fdaff */
[----:B------:R-:W-:Y:S05]  /*6850*/  @!P1 BRA `(.L_x_6136) ;  /* 0x0000001000009947 */ /* 0x000fea0003800000 */
[----:B--2---:R0:W-:Y:S02]  /*6860*/  RED.E.ADD.F32.FTZ.RN.STRONG.GPU [R52.64+-0x280], R55 ;  /* 0xfffd80373400798e */ /* 0x0041e4000c10e784 */
.L_x_6136:
[----:B------:R-:W-:Y:S05]  /*6870*/  BSYNC B0 ;  /* 0x0000000000007941 */ /* 0x000fea0003800000 */
.L_x_6135:
[----:B0-2---:R0:W2:Y:S01]  /*6880*/  LDS R55, [R98.X4+0xe50] ;  /* 0x000e500062377984 */ /* 0x0050a20000004800 */
[----:B------:R-:W-:Y:S01]  /*6890*/  BSSY B0, `(.L_x_6137) ;  /* 0x0000005000007945 */ /* 0x000fe20003800000 */
[----:B-1----:R-:W-:Y:S02]  /*68a0*/  IADD3 R56, R133, 0x1c0, RZ ;  /* 0x000001c085387810 */ /* 0x002fe40007ffe0ff */
[----:B------:R-:W-:Y:S01]  /*68b0*/  LEA.HI.SX32 R154, R154, R133, 0x1b ;  /* 0x000000859a9a7211 */ /* 0x000fe200078fdaff */
[----:B------:R-:W-:Y:S05]  /*68c0*/  @!P2 BRA `(.L_x_6138) ;  /* 0x000000100000a947 */ /* 0x000fea0003800000 */
[----:B--2---:R1:W-:Y:S02]  /*68d0*/  RED.E.ADD.F32.FTZ.RN.STRONG.GPU [R52.64+-0x200], R55 ;  /* 0xfffe00373400798e */ /* 0x0043e4000c10e784 */
.L_x_6138:
[----:B------:R-:W-:Y:S05]  /*68e0*/  BSYNC B0 ;  /* 0x0000000000007941 */ /* 0x000fea0003800000 */
.L_x_6137:
[----:B-12---:R1:W2:Y:S01]  /*68f0*/  LDS R55, [R154.X4+0xed0] ;  /* 0x000ed0009a377984 */ /* 0x0062a20000004800 */
[----:B------:R-:W-:Y:S01]  /*6900*/  BSSY B0, `(.L_x_6139) ;  /* 0x0000005000007945 */ /* 0x000fe20003800000 */
[----:B0-----:R-:W-:Y:S02]  /*6910*/  IADD3 R98, R133, 0x1e0, RZ ;  /* 0x000001e085627810 */ /* 0x001fe40007ffe0ff */
[----:B------:R-:W-:Y:S01]  /*6920*/  LEA.HI.SX32 R56, R56, R133, 0x1b ;  /* 0x0000008538387211 */ /* 0x000fe200078fdaff */
[----:B------:R-:W-:Y:S05]  /*6930*/  @!P3 BRA `(.L_x_6140) ;  /* 0x000000100000b947 */ /* 0x000fea0003800000 */
[----:B--2---:R0:W-:Y:S02]  /*6940*/  RED.E.ADD.F32.FTZ.RN.STRONG.GPU [R52.64+-0x180], R55 ;  /* 0xfffe80373400798e */ /* 0x0041e4000c10e784 */
.L_x_6140:
[----:B------:R-:W-:Y:S05]  /*6950*/  BSYNC B0 ;  /* 0x0000000000007941 */ /* 0x000fea0003800000 */
.L_x_6139:
[----:B0-2---:R0:W2:Y:S01]  /*6960*/  LDS R55, [R56.X4+0xf50] ;  /* 0x000f500038377984 */ /* 0x0050a20000004800 */
[----:B------:R-:W-:Y:S01]  /*6970*/  BSSY B0, `(.L_x_6141) ;  /* 0x0000004000007945 */ /* 0x000fe20003800000 */
[----:B------:R-:W-:Y:S01]  /*6980*/  LEA.HI.SX32 R98, R98, R133, 0x1b ;  /* 0x0000008562627211 */ /* 0x000fe200078fdaff */
[----:B------:R-:W-:Y:S05]  /*6990*/  @!P4 BRA `(.L_x_6142) ;  /* 0x000000100000c947 */ /* 0x000fea0003800000 */
[----:B--2---:R2:W-:Y:S02]  /*69a0*/  RED.E.ADD.F32.FTZ.RN.STRONG.GPU [R52.64+-0x100], R55 ;  /* 0xffff00373400798e */ /* 0x0045e4000c10e784 */
.L_x_6142:
[----:B------:R-:W-:Y:S05]  /*69b0*/  BSYNC B0 ;  /* 0x0000000000007941 */ /* 0x000fea0003800000 */
.L_x_6141:
[----:B--2---:R2:W3:Y:S01]  /*69c0*/  LDS R55, [R98.X4+0xfd0] ;  /* 0x000fd00062377984 */ /* 0x0044e20000004800 */
[----:B------:R-:W-:Y:S01]  /*69d0*/  BSSY B0, `(.L_x_6143) ;  /* 0x0000003000007945 */ /* 0x000fe20003800000 */
[----:B------:R-:W-:Y:S05]  /*69e0*/  @!P5 BRA `(.L_x_6144) ;  /* 0x000000100000d947 */ /* 0x000fea0003800000 */
[----:B---3--:R3:W-:Y:S02]  /*69f0*/  RED.E.ADD.F32.FTZ.RN.STRONG.GPU [R52.64+-0x80], R55 ;  /* 0xffff80373400798e */ /* 0x0087e4000c10e784 */
.L_x_6144:
[----:B------:R-:W-:Y:S05]  /*6a00*/  BSYNC B0 ;  /* 0x0000000000007941 */ /* 0x000fea0003800000 */
.L_x_6143:
[----:B---3--:R-:W3:Y:S01]  /*6a10*/  SHFL.DOWN PT, R53, R54, 0x1, 0x1f ;  /* 0x08201f0036357f89 */ /* 0x008ee200000e0000 */
[----:B------:R-:W-:Y:S01]  /*6a20*/  ISETP.GT.AND P0, PT, R132, 0x1e, PT ;  /* 0x0000001e8400780c */ /* 0x000fe20003f04270 */
[C---:B------:R-:W-:Y:S01]  /*6a30*/  FMUL.FTZ R52, R92.reuse, R159 ;  /* 0x0000009f5c347220 */ /* 0x040fe20000410000 */
[----:B------:R-:W-:Y:S01]  /*6a40*/  ISETP.NE.AND P1, PT, R133, RZ, PT ;  /* 0x000000ff8500720c */ /* 0x000fe20003f25270 */
[----:B------:R-:W4:Y:S01]  /*6a50*/  SHFL.DOWN PT, R55, R58, 0x1, 0x1f ;  /* 0x08201f003a377f89 */ /* 0x000f2200000e0000 */
[----:B--2---:R-:W-:Y:S01]  /*6a60*/  FMUL.FTZ R98, R92, R161 ;  /* 0x000000a15c627220 */ /* 0x004fe20000410000 */
[----:B------:R-:W-:Y:S01]  /*6a70*/  BSSY B0, `(.L_x_6145) ;  /* 0x0000072000007945 */ /* 0x000fe20003800000 */
[----:B0-----:R-:W-:-:S02]  /*6a80*/  FMUL.FTZ R56, R52, R165 ;  /* 0x000000a534387220 */ /* 0x001fc40000410000 */
[----:B------:R-:W-:Y:S02]  /*6a90*/  FMUL.FTZ R52, R92, R155 ;  /* 0x0000009b5c347220 */ /* 0x000fe40000410000 */
[----:B-1----:R-:W-:Y:S02]  /*6aa0*/  FFMA.FTZ R154, R9, R159, R56 ;  /* 0x0000009f099a7223 */ /* 0x002fe40000010038 */
[----:B------:R-:W-:Y:S02]  /*6ab0*/  FMUL.FTZ R98, R98, R103 ;  /* 0x0000006762627220 */ /* 0x000fe40000410000 */
[----:B------:R-:W-:Y:S02]  /*6ac0*/  FMUL.FTZ R56, R52, R151 ;  /* 0x0000009734387220 */ /* 0x000fe40000410000 */
[----:B------:R-:W-:Y:S02]  /*6ad0*/  FMUL.FTZ R52, R92, R179 ;  /* 0x000000b35c347220 */ /* 0x000fe40000410000 */
[----:B------:R-:W-:-:S02]  /*6ae0*/  FFMA.FTZ R156, R11, R161, R98 ;  /* 0x000000a10b9c7223 */ /* 0x000fc40000010062 */
[----:B------:R-:W-:Y:S02]  /*6af0*/  FFMA.FTZ R98, R15, R155, R56 ;  /* 0x0000009b0f627223 */ /* 0x000fe40000010038 */
[----:B------:R-:W-:Y:S02]  /*6b00*/  FMUL.FTZ R56, R52, R153 ;  /* 0x0000009934387220 */ /* 0x000fe40000410000 */
[----:B---3--:R-:W-:Y:S02]  /*6b10*/  @!P0 FADD.FTZ R54, R54, R53 ;  /* 0x0000003536368221 */ /* 0x008fe40000010000 */
[----:B------:R-:W-:Y:S02]  /*6b20*/  FMUL.FTZ R52, R92, R149 ;  /* 0x000000955c347220 */ /* 0x000fe40000410000 */
[----:B----4-:R-:W-:Y:S01]  /*6b30*/  @!P0 FADD.FTZ R58, R58, R55 ;  /* 0x000000373a3a8221 */ /* 0x010fe20000010000 */
[----:B------:R-:W0:Y:S01]  /*6b40*/  SHFL.DOWN PT, R53, R54, 0x2, 0x1f ;  /* 0x08401f0036357f89 */ /* 0x000e2200000e0000 */
[----:B------:R-:W-:Y:S01]  /*6b50*/  ISETP.GT.AND P0, PT, R132, 0x1d, PT ;  /* 0x0000001d8400780c */ /* 0x000fe20003f04270 */
[----:B------:R-:W-:-:S02]  /*6b60*/  FMUL.FTZ R52, R52, R157 ;  /* 0x0000009d34347220 */ /* 0x000fc40000410000 */
[----:B------:R-:W1:Y:S01]  /*6b70*/  SHFL.DOWN PT, R55, R58, 0x2, 0x1f ;  /* 0x08401f003a377f89 */ /* 0x000e6200000e0000 */
        /* <DEDUP_REMOVED lines=53> */
[----:B------:R-:W-:Y:S02]  /*6ed0*/  FMUL.FTZ R55, R92, R173 ;  /* 0x000000ad5c377220 */ /* 0x000fe40000410000 */
[----:B------:R-:W-:Y:S02]  /*6ee0*/  FFMA.FTZ R177, R12, R177, R53 ;  /* 0x000000b10cb17223 */ /* 0x000fe40000010035 */
[C---:B------:R-:W-:Y:S02]  /*6ef0*/  FMUL.FTZ R150, R92.reuse, R189 ;  /* 0x000000bd5c967220 */ /* 0x040fe40000410000 */
[----:B------:R-:W-:-:S02]  /*6f00*/  FMUL.FTZ R152, R92, R187 ;  /* 0x000000bb5c987220 */ /* 0x000fc40000410000 */
[C---:B------:R-:W-:Y:S02]  /*6f10*/  FMUL.FTZ R57, R92.reuse, R175 ;  /* 0x000000af5c397220 */ /* 0x040fe40000410000 */
[----:B------:R-:W-:Y:S02]  /*6f20*/  FMUL.FTZ R53, R92, R99 ;  /* 0x000000635c357220 */ /* 0x000fe40000410000 */
[----:B------:R-:W-:Y:S02]  /*6f30*/  FMUL.FTZ R158, R55, R158 ;  /* 0x0000009e379e7220 */ /* 0x000fe40000410000 */
[----:B------:R-:W-:Y:S02]  /*6f40*/  FMUL.FTZ R150, R150, R171 ;  /* 0x000000ab96967220 */ /* 0x000fe40000410000 */
[----:B0-----:R-:W-:Y:S02]  /*6f50*/  @!P0 FADD.FTZ R54, R54, R103 ;  /* 0x0000006736368221 */ /* 0x001fe40000010000 */
[----:B------:R-:W-:-:S02]  /*6f60*/  FMUL.FTZ R152, R152, R79 ;  /* 0x0000004f98987220 */ /* 0x000fc40000410000 */
[----:B-1----:R-:W-:Y:S01]  /*6f70*/  @!P0 FADD.FTZ R58, R58, R151 ;  /* 0x000000973a3a8221 */ /* 0x002fe20000010000 */
[----:B------:R-:W-:Y:S01]  /*6f80*/  ISETP.NE.AND P0, PT, R132, RZ, PT ;  /* 0x000000ff8400720c */ /* 0x000fe20003f05270 */
[----:B------:R-:W-:Y:S02]  /*6f90*/  FMUL.FTZ R57, R57, R74 ;  /* 0x0000004a39397220 */ /* 0x000fe40000410000 */
[----:B------:R-:W-:Y:S01]  /*6fa0*/  FMUL.FTZ R53, R53, R164 ;  /* 0x000000a435357220 */ /* 0x000fe20000410000 */
[----:B------:R-:W-:Y:S01]  /*6fb0*/  MOV R55, R58 ;  /* 0x0000003a00377202 */ /* 0x000fe20000000f00 */
[----:B------:R-:W-:Y:S02]  /*6fc0*/  FFMA.FTZ R183, R8, R183, R172 ;  /* 0x000000b708b77223 */ /* 0x000fe400000100ac */
[----:B------:R-:W-:Y:S02]  /*6fd0*/  FFMA.FTZ R150, R5, R189, R150 ;  /* 0x000000bd05967223 */ /* 0x000fe40000010096 */
[----:B------:R-:W-:-:S02]  /*6fe0*/  FFMA.FTZ R152, R7, R187, R152 ;  /* 0x000000bb07987223 */ /* 0x000fc40000010098 */
[----:B------:R-:W-:Y:S02]  /*6ff0*/  FFMA.FTZ R57, R18, R175, R57 ;  /* 0x000000af12397223 */ /* 0x000fe40000010039 */
[----:B------:R-:W-:Y:S01]  /*7000*/  FFMA.FTZ R158, R17, R173, R158 ;  /* 0x000000ad119e7223 */ /* 0x000fe2000001009e */
[----:B------:R0:W-:Y:S01]  /*7010*/  @!P0 STS.64 [0x1098], R54 ;  /* 0x00109836ff008388 */ /* 0x0001e20000000a00 */
        /* <DEDUP_REMOVED lines=23> */
.L_x_6146:
[----:B0-----:R-:W-:Y:S05]  /*7190*/  BSYNC B0 ;  /* 0x0000000000007941 */ /* 0x001fea0003800000 */
.L_x_6145:
[----:B------:R-:W-:Y:S02]  /*71a0*/  IADD3 R95, R95, 0x1, RZ ;  /* 0x000000015f5f7810 */ /* 0x000fe40007ffe0ff */
[----:B------:R-:W-:Y:S02]  /*71b0*/  IADD3 R96, P1, R96, 0x1, RZ ;  /* 0x0000000160607810 */ /* 0x000fe40007f3e0ff */
[----:B------:R-:W-:Y:S02]  /*71c0*/  ISETP.GE.AND P0, PT, R95, c[0x0][0x16c], PT ;  /* 0x00005b005f007a0c */ /* 0x000fe40003f06270 */
[----:B------:R-:W-:-:S11]  /*71d0*/  IADD3.X R93, RZ, R93, RZ, P1, !PT ;  /* 0x0000005dff5d7210 */ /* 0x000fd60000ffe4ff */
[----:B------:R-:W-:Y:S01]  /*71e0*/  @P0 CALL.REL.NOINC `(.L_x_6110) ;  /* 0x0000001000000944 */ /* 0x000fe20003c00000 */
[----:B------:R-:W-:Y:S05]  /*71f0*/  BRA `(.L_x_6147) ;  /* 0xffffd24000007947 */ /* 0x000fea000383ffff */
.L_x_6110:
        /* <DEDUP_REMOVED lines=9> */
[----:B-----5:R0:W-:Y:S01]  /*7290*/  STS.128 [R132.X16+0x600], R52 ;  /* 0x0006003484007388 */ /* 0x0201e2000000cc00 */
[----:B------:R-:W-:-:S06]  /*72a0*/  NOP ;  /* 0x0000000000007918 */ /* 0x000fcc0000000000 */
[----:B------:R-:W1:Y:S04]  /*72b0*/  LDS.128 R56, [R120+0x10] ;  /* 0x0000100078387984 */ /* 0x000e680000000c00 */
[----:B------:R-:W2:Y:S04]  /*72c0*/  LDS.128 R12, [R120+0x20] ;  /* 0x00002000780c7984 */ /* 0x000ea80000000c00 */
[----:B------:R-:W-:Y:S01]  /*72d0*/  LDS.128 R8, [R120] ;  /* 0x0000000078087984 */ /* 0x000fe20000000c00 */
        /* <DEDUP_REMOVED lines=17> */
[--C-:B------:R-:W-:Y:S01]  /*73f0*/  FADD.FTZ R15, R15, R136.reuse ;  /* 0x000000880f0f7221 */ /* 0x100fe20000010000 */
[----:B------:R-:W-:Y:S01]  /*7400*/  FSETP.GTU.FTZ.AND P5, PT, R13, 20, PT ;  /* 0x41a000000d00780b */ /* 0x000fe20003fbc000 */
[----:B0-----:R-:W-:Y:S01]  /*7410*/  FADD.FTZ R52, R5, R136 ;  /* 0x0000008805347221 */ /* 0x001fe20000010000 */
[----:B------:R-:W-:Y:S01]  /*7420*/  FSETP.GTU.FTZ.AND P0, PT, R14, 20, PT ;  /* 0x41a000000e00780b */ /* 0x000fe20003f1c000 */
[----:B------:R-:W-:Y:S01]  /*7430*/  @!P1 FMUL.FTZ R0, R56, -1.4426950216293334961 ;  /* 0xbfb8aa3b38009820 */ /* 0x000fe20000410000 */
[----:B------:R-:W-:Y:S01]  /*7440*/  STS.128 [R120+0x10], R40 ;  /* 0x0000102878007388 */ /* 0x000fe20000000c00 */
[----:B------:R-:W-:-:S02]  /*7450*/  @!P3 FMUL.FTZ R17, R57, -1.4426950216293334961 ;  /* 0xbfb8aa3b3911b820 */ /* 0x000fc40000410000 */
[----:B------:R-:W-:Y:S01]  /*7460*/  @!P4 FMUL.FTZ R18, R58, -1.4426950216293334961 ;  /* 0xbfb8aa3b3a12c820 */ /* 0x000fe20000410000 */
[----:B------:R-:W-:Y:S01]  /*7470*/  STS.128 [R120+0x20], R44 ;  /* 0x0000202c78007388 */ /* 0x000fe20000000c00 */
[----:B------:R-:W0:Y:S01]  /*7480*/  @!P1 MUFU.EX2 R0, R0 ;  /* 0x0000000000009308 */ /* 0x000e220000000800 */
[----:B------:R-:W-:Y:S02]  /*7490*/  @!P2 FMUL.FTZ R19, R59, -1.4426950216293334961 ;  /* 0xbfb8aa3b3b13a820 */ /* 0x000fe40000410000 */
[----:B------:R-:W-:Y:S01]  /*74a0*/  @!P6 FMUL.FTZ R12, R12, -1.4426950216293334961 ;  /* 0xbfb8aa3b0c0ce820 */ /* 0x000fe20000410000 */
[----:B------:R-:W-:Y:S01]  /*74b0*/  STS.128 [R120+0x30], R48 ;  /* 0x0000303078007388 */ /* 0x000fe20000000c00 */
[----:B------:R-:W-:Y:S01]  /*74c0*/  @!P5 FMUL.FTZ R13, R13, -1.4426950216293334961 ;  /* 0xbfb8aa3b0d0dd820 */ /* 0x000fe20000410000 */
[----:B------:R-:W-:-:S06]  /*74d0*/  NOP ;  /* 0x0000000000007918 */ /* 0x000fcc0000000000 */
[----:B------:R-:W1:Y:S01]  /*74e0*/  @!P3 MUFU.EX2 R17, R17 ;  /* 0x000000110011b308 */ /* 0x000e620000000800 */
[----:B------:R-:W-:Y:S01]  /*74f0*/  FADD.FTZ R11, R11, R136 ;  /* 0x000000880b0b7221 */ /* 0x000fe20000010000 */
[----:B------:R-:W-:Y:S01]  /*7500*/  LDS.128 R56, [R132.X16+0x400] ;  /* 0x0004000084387984 */ /* 0x000fe2000000cc00 */
[----:B0-----:R-:W-:-:S03]  /*7510*/  @!P1 FADD.FTZ R16, R0, 1 ;  /* 0x3f80000000109421 */ /* 0x001fc60000010000 */
[----:B------:R-:W-:Y:S02]  /*7520*/  LDS.128 R36, [R132.X16+0x600] ;  /* 0x0006000084247984 */ /* 0x000fe4000000cc00 */
[----:B------:R-:W0:Y:S01]  /*7530*/  @!P4 MUFU.EX2 R18, R18 ;  /* 0x000000120012c308 */ /* 0x000e220000000800 */
[----:B-1----:R-:W-:-:S07]  /*7540*/  @!P3 FADD.FTZ R0, R17, 1 ;  /* 0x3f8000001100b421 */ /* 0x002fce0000010000 */
[----:B------:R1:W2:Y:S01]  /*7550*/  @!P1 MUFU.RCP R53, R16 ;  /* 0x0000001000359308 */ /* 0x0002a20000001000 */
[----:B0-----:R-:W-:-:S07]  /*7560*/  @!P4 FADD.FTZ R18, R18, 1 ;  /* 0x3f8000001212c421 */ /* 0x001fce0000010000 */
[----:B------:R-:W0:Y:S01]  /*7570*/  @!P3 MUFU.RCP R0, R0 ;  /* 0x000000000000b308 */ /* 0x000e220000001000 */
[----:B-1----:R-:W-:Y:S02]  /*7580*/  FADD.FTZ R16, R4, R136 ;  /* 0x0000008804107221 */ /* 0x002fe40000010000 */
[----:B------:R-:W-:-:S05]  /*7590*/  @!P0 FMUL.FTZ R4, R14, -1.4426950216293334961 ;  /* 0xbfb8aa3b0e048820 */ /* 0x000fca0000410000 */
[----:B------:R-:W1:Y:S01]  /*75a0*/  @!P4 MUFU.RCP R17, R18 ;  /* 0x000000120011c308 */ /* 0x000e620000001000 */
[----:B--2---:R-:W-:Y:S01]  /*75b0*/  @!P1 FMUL.FTZ R28, R28, R53 ;  /* 0x000000351c1c9220 */ /* 0x004fe20000410000 */
[----:B------:R-:W-:Y:S01]  /*75c0*/  FSETP.GTU.FTZ.AND P1, PT, R15, 20, PT ;  /* 0x41a000000f00780b */ /* 0x000fe20003f3c000 */
[----:B0-----:R-:W-:-:S05]  /*75d0*/  @!P3 FMUL.FTZ R29, R29, R0 ;  /* 0x000000001d1db220 */ /* 0x001fca0000410000 */
[----:B------:R-:W0:Y:S01]  /*75e0*/  @!P2 MUFU.EX2 R19, R19 ;  /* 0x000000130013a308 */ /* 0x000e220000000800 */
[----:B------:R-:W-:Y:S01]  /*75f0*/  FADD.FTZ R0, R8, R136 ;  /* 0x0000008808007221 */ /* 0x000fe20000010000 */
[----:B------:R-:W-:-:S05]  /*7600*/  FSETP.GTU.FTZ.AND P3, PT, R16, 20, PT ;  /* 0x41a000001000780b */ /* 0x000fca0003f7c000 */
[----:B------:R-:W-:Y:S02]  /*7610*/  @!P1 FMUL.FTZ R8, R15, -1.4426950216293334961 ;  /* 0xbfb8aa3b0f089820 */ /* 0x000fe40000410000 */
[----:B-1----:R-:W-:Y:S01]  /*7620*/  @!P4 FMUL.FTZ R30, R30, R17 ;  /* 0x000000111e1ec220 */ /* 0x002fe20000410000 */
[----:B------:R-:W-:Y:S01]  /*7630*/  FSETP.GTU.FTZ.AND P4, PT, R0, 20, PT ;  /* 0x41a000000000780b */ /* 0x000fe20003f9c000 */
[----:B------:R-:W1:Y:S04]  /*7640*/  @!P6 MUFU.EX2 R12, R12 ;  /* 0x0000000c000ce308 */ /* 0x000e680000000800 */
[----:B------:R-:W-:Y:S02]  /*7650*/  @!P3 FMUL.FTZ R15, R16, -1.4426950216293334961 ;  /* 0xbfb8aa3b100fb820 */ /* 0x000fe40000410000 */
[----:B0-----:R-:W-:-:S02]  /*7660*/  @!P2 FADD.FTZ R19, R19, 1 ;  /* 0x3f8000001313a421 */ /* 0x001fc40000010000 */
[----:B------:R-:W0:Y:S04]  /*7670*/  @!P1 MUFU.EX2 R14, R8 ;  /* 0x00000008000e9308 */ /* 0x000e280000000800 */
[----:B------:R-:W-:-:S04]  /*7680*/  @!P4 FMUL.FTZ R0, R0, -1.4426950216293334961 ;  /* 0xbfb8aa3b0000c820 */ /* 0x000fc80000410000 */
[----:B------:R-:W2:Y:S01]  /*7690*/  @!P5 MUFU.EX2 R13, R13 ;  /* 0x0000000d000dd308 */ /* 0x000ea20000000800 */
[----:B-1----:R-:W-:-:S07]  /*76a0*/  @!P6 FADD.FTZ R12, R12, 1 ;  /* 0x3f8000000c0ce421 */ /* 0x002fce0000010000 */
[----:B------:R-:W1:Y:S01]  /*76b0*/  @!P0 MUFU.EX2 R4, R4 ;  /* 0x0000000400048308 */ /* 0x000e620000000800 */
[----:B0-----:R-:W-:-:S07]  /*76c0*/  @!P1 FADD.FTZ R14, R14, 1 ;  /* 0x3f8000000e0e9421 */ /* 0x001fce0000010000 */
[----:B------:R-:W0:Y:S01]  /*76d0*/  @!P4 MUFU.EX2 R0, R0 ;  /* 0x000000000000c308 */ /* 0x000e220000000800 */
[----:B--2---:R-:W-:-:S07]  /*76e0*/  @!P5 FADD.FTZ R13, R13, 1 ;  /* 0x3f8000000d0dd421 */ /* 0x004fce0000010000 */
[----:B------:R2:W3:Y:S01]  /*76f0*/  @!P2 MUFU.RCP R16, R19 ;  /* 0x000000130010a308 */ /* 0x0004e20000001000 */
[----:B-1----:R-:W-:Y:S02]  /*7700*/  @!P0 FADD.FTZ R8, R4, 1 ;  /* 0x3f80000004088421 */ /* 0x002fe40000010000 */
[----:B------:R-:W-:-:S05]  /*7710*/  IMAD.WIDE.U32 R4, R137, c[0x0][0x2d8], R70 ;  /* 0x0000b60089047a25 */ /* 0x000fca00078e0046 */
[----:B------:R1:W4:Y:S01]  /*7720*/  @!P6 MUFU.RCP R17, R12 ;  /* 0x0000000c0011e308 */ /* 0x0003220000001000 */
[----:B0-----:R-:W-:Y:S01]  /*7730*/  @!P4 FADD.FTZ R0, R0, 1 ;  /* 0x3f8000000000c421 */ /* 0x001fe20000010000 */
[----:B------:R-:W-:Y:S01]  /*7740*/  IADD3 R5, R5, R55, RZ ;  /* 0x0000003705057210 */ /* 0x000fe20007ffe0ff */
[----:B--2---:R-:W-:Y:S02]  /*7750*/  FADD.FTZ R19, R7, R136 ;  /* 0x0000008807137221 */ /* 0x004fe40000010000 */
[----:B------:R-:W-:Y:S02]  /*7760*/  IMAD R7, R139, c[0x0][0x2e0], RZ ;  /* 0x0000b8008b077a24 */ /* 0x000fe400078e02ff */
[----:B------:R-:W-:Y:S01]  /*7770*/  IMAD.WIDE.U32 R4, R140, c[0x0][0x2e0], R4 ;  /* 0x0000b8008c047a25 */ /* 0x000fe200078e0004 */
[----:B------:R-:W0:Y:S03]  /*7780*/  @!P5 MUFU.RCP R18, R13 ;  /* 0x0000000d0012d308 */ /* 0x000e260000001000 */
[----:B---3--:R-:W-:Y:S01]  /*7790*/  @!P2 FMUL.FTZ R31, R31, R16 ;  /* 0x000000101f1fa220 */ /* 0x008fe20000410000 */
[----:B------:R-:W-:Y:S01]  /*77a0*/  FSETP.GTU.FTZ.AND P2, PT, R52, 20, PT ;  /* 0x41a000003400780b */ /* 0x000fe20003f5c000 */
[----:B------:R-:W-:-:S02]  /*77b0*/  FADD.FTZ R16, R9, R136 ;  /* 0x0000008809107221 */ /* 0x000fc40000010000 */
[--C-:B-1----:R-:W-:Y:S01]  /*77c0*/  FADD.FTZ R12, R6, R136.reuse ;  /* 0x00000088060c7221 */ /* 0x102fe20000010000 */
[----:B------:R-:W1:Y:S01]  /*77d0*/  @!P0 MUFU.RCP R53, R8 ;  /* 0x0000000800358308 */ /* 0x000e620000001000 */
[----:B----4-:R-:W-:Y:S02]  /*77e0*/  @!P6 FMUL.FTZ R24, R24, R17 ;  /* 0x000000111818e220 */ /* 0x010fe40000410000 */
[----:B------:R-:W-:Y:S01]  /*77f0*/  FADD.FTZ R17, R10, R136 ;  /* 0x000000880a117221 */ /* 0x000fe20000010000 */
[----:B------:R-:W-:Y:S01]  /*7800*/  FSETP.GTU.FTZ.AND P6, PT, R12, 20, PT ;  /* 0x41a000000c00780b */ /* 0x000fe20003fdc000 */
[----:B------:R-:W-:-:S03]  /*7810*/  IMAD R7, R140, c[0x0][0x2e4], R7 ;  /* 0x0000b9008c077a24 */ /* 0x000fc600078e0207 */
[----:B------:R-:W2:Y:S01]  /*7820*/  @!P1 MUFU.RCP R14, R14 ;  /* 0x0000000e000e9308 */ /* 0x000ea20000001000 */
[----:B0-----:R-:W-:Y:S01]  /*7830*/  @!P5 FMUL.FTZ R25, R25, R18 ;  /* 0x000000121919d220 */ /* 0x001fe20000410000 */
[----:B------:R-:W-:Y:S01]  /*7840*/  FSETP.GTU.FTZ.AND P5, PT, R19, 20, PT ;  /* 0x41a000001300780b */ /* 0x000fe20003fbc000 */
[----:B------:R-:W-:Y:S01]  /*7850*/  @!P2 FMUL.FTZ R6, R52, -1.4426950216293334961 ;  /* 0xbfb8aa3b3406a820 */ /* 0x000fe20000410000 */
[----:B------:R-:W-:-:S04]  /*7860*/  IADD3 R5, R5, R7, RZ ;  /* 0x0000000705057210 */ /* 0x000fc80007ffe0ff */
[----:B------:R0:W3:Y:S01]  /*7870*/  @!P4 MUFU.RCP R13, R0 ;  /* 0x00000000000dc308 */ /* 0x0000e20000001000 */
[----:B-1----:R-:W-:Y:S01]  /*7880*/  @!P0 FMUL.FTZ R26, R26, R53 ;  /* 0x000000351a1a8220 */ /* 0x002fe20000410000 */
[----:B------:R-:W-:Y:S01]  /*7890*/  FSETP.GTU.FTZ.AND P0, PT, R16, 20, PT ;  /* 0x41a000001000780b */ /* 0x000fe20003f1c000 */
[----:B------:R-:W-:Y:S01]  /*78a0*/  LDS.128 R52, [R132.X16+0x200] ;  /* 0x0002000084347984 */ /* 0x000fe2000000cc00 */
[----:B------:R-:W-:-:S03]  /*78b0*/  @!P6 FMUL.FTZ R9, R12, -1.4426950216293334961 ;  /* 0xbfb8aa3b0c09e820 */ /* 0x000fc60000410000 */
[----:B------:R-:W-:Y:S01]  /*78c0*/  @!P5 FMUL.FTZ R10, R19, -1.4426950216293334961 ;  /* 0xbfb8aa3b130ad820 */ /* 0x000fe20000410000 */
[----:B------:R1:W-:Y:S01]  /*78d0*/  @!P2 MUFU.EX2 R8, R6 ;  /* 0x000000060008a308 */ /* 0x0003e20000000800 */
[----:B--2---:R-:W-:Y:S01]  /*78e0*/  @!P1 FMUL.FTZ R27, R27, R14 ;  /* 0x0000000e1b1b9220 */ /* 0x004fe20000410000 */
[----:B------:R-:W-:-:S05]  /*78f0*/  FSETP.GTU.FTZ.AND P1, PT, R17, 20, PT ;  /* 0x41a000001100780b */ /* 0x000fca0003f3c000 */
[----:B0-----:R-:W-:Y:S01]  /*7900*/  @!P0 FMUL.FTZ R0, R16, -1.4426950216293334961 ;  /* 0xbfb8aa3b10008820 */ /* 0x001fe20000410000 */
[----:B------:R-:W0:Y:S01]  /*7910*/  @!P6 MUFU.EX2 R9, R9 ;  /* 0x000000090009e308 */ /* 0x000e220000000800 */
[----:B---3--:R-:W-:Y:S01]  /*7920*/  @!P4 FMUL.FTZ R32, R32, R13 ;  /* 0x0000000d2020c220 */ /* 0x008fe20000410000 */
[----:B-1----:R-:W-:-:S04]  /*7930*/  LEA R6, P4, R4, c[0x0][0x330], 0x2 ;  /* 0x0000cc0004067a11 */ /* 0x002fc800078810ff */
[----:B------:R-:W-:Y:S01]  /*7940*/  LEA.HI.X R7, R4, c[0x0][0x334], R5, 0x2, P4 ;  /* 0x0000cd0004077a11 */ /* 0x000fe200020f1405 */
[----:B------:R-:W-:Y:S01]  /*7950*/  @!P1 FMUL.FTZ R4, R17, -1.4426950216293334961 ;  /* 0xbfb8aa3b11049820 */ /* 0x000fe20000410000 */
[C---:B------:R-:W-:Y:S01]  /*7960*/  FSETP.GTU.FTZ.AND P4, PT, R11.reuse, 20, PT ;  /* 0x41a000000b00780b */ /* 0x040fe20003f9c000 */
[----:B------:R-:W1:Y:S01]  /*7970*/  LDS.128 R16, [R132.X16] ;  /* 0x0000000084107984 */ /* 0x000e62000000cc00 */
[----:B------:R-:W2:Y:S08]  /*7980*/  @!P3 MUFU.EX2 R15, R15 ;  /* 0x0000000f000fb308 */ /* 0x000eb00000000800 */
[----:B------:R-:W3:Y:S03]  /*7990*/  @!P1 MUFU.EX2 R4, R4 ;  /* 0x0000000400049308 */ /* 0x000ee60000000800 */
[----:B------:R-:W-:-:S02]  /*79a0*/  @!P4 FMUL.FTZ R5, R11, -1.4426950216293334961 ;  /* 0xbfb8aa3b0b05c820 */ /* 0x000fc40000410000 */
[----:B0-----:R-:W-:-:S03]  /*79b0*/  @!P6 FADD.FTZ R11, R9, 1 ;  /* 0x3f800000090be421 */ /* 0x001fc60000010000 */
[----:B------:R0:W4:Y:S01]  /*79c0*/  @!P5 MUFU.EX2 R12, R10 ;  /* 0x0000000a000cd308 */ /* 0x0001220000000800 */
[----:B--2---:R-:W-:-:S07]  /*79d0*/  @!P3 FADD.FTZ R15, R15, 1 ;  /* 0x3f8000000f0fb421 */ /* 0x004fce0000010000 */
[----:B------:R-:W2:Y:S01]  /*79e0*/  @!P4 MUFU.EX2 R5, R5 ;  /* 0x000000050005c308 */ /* 0x000ea20000000800 */
[----:B0-----:R-:W-:Y:S02]  /*79f0*/  @!P2 FADD.FTZ R10, R8, 1 ;  /* 0x3f800000080aa421 */ /* 0x001fe40000010000 */
[----:B---3--:R-:W-:-:S05]  /*7a00*/  @!P1 FADD.FTZ R8, R4, 1 ;  /* 0x3f80000004089421 */ /* 0x008fca0000010000 */
[----:B------:R-:W0:Y:S01]  /*7a10*/  @!P0 MUFU.EX2 R0, R0 ;  /* 0x0000000000008308 */ /* 0x000e220000000800 */
[----:B----4-:R-:W-:Y:S02]  /*7a20*/  @!P5 FADD.FTZ R12, R12, 1 ;  /* 0x3f8000000c0cd421 */ /* 0x010fe40000010000 */
[----:B--2---:R-:W-:-:S05]  /*7a30*/  @!P4 FADD.FTZ R9, R5, 1 ;  /* 0x3f8000000509c421 */ /* 0x004fca0000010000 */
[----:B------:R-:W2:Y:S01]  /*7a40*/  @!P3 MUFU.RCP R15, R15 ;  /* 0x0000000f000fb308 */ /* 0x000ea20000001000 */
[----:B------:R-:W-:-:S04]  /*7a50*/  IMAD.WIDE R4, R121, 0x10, R6 ;  /* 0x0000001079047825 */ /* 0x000fc800078e0206 */
[----:B------:R-:W-:Y:S01]  /*7a60*/  IMAD R6, R143, c[0x0][0x2f8], RZ ;  /* 0x0000be008f067a24 */ /* 0x000fe200078e02ff */
[----:B-1----:R-:W-:Y:S01]  /*7a70*/  STG.E.128 [R4.64], R16 ;  /* 0x0000001004007986 */ /* 0x002fe2000c101d04 */
[----:B0-----:R-:W-:Y:S01]  /*7a80*/  @!P0 FADD.FTZ R0, R0, 1 ;  /* 0x3f80000000008421 */ /* 0x001fe20000010000 */
[----:B------:R-:W0:Y:S02]  /*7a90*/  @!P2 MUFU.RCP R10, R10 ;  /* 0x0000000a000aa308 */ /* 0x000e240000001000 */
[----:B------:R-:W-:Y:S04]  /*7aa0*/  STG.E.128 [R4.64+0x200], R52 ;  /* 0x0002003404007986 */ /* 0x000fe8000c101d04 */
[----:B------:R-:W-:Y:S02]  /*7ab0*/  STG.E.128 [R4.64+0x400], R56 ;  /* 0x0004003804007986 */ /* 0x000fe4000c101d04 */
[----:B------:R-:W1:Y:S01]  /*7ac0*/  @!P6 MUFU.RCP R11, R11 ;  /* 0x0000000b000be308 */ /* 0x000e620000001000 */
[----:B--2---:R-:W-:Y:S01]  /*7ad0*/  @!P3 FMUL.FTZ R20, R20, R15 ;  /* 0x0000000f1414b220 */ /* 0x004fe20000410000 */
[----:B------:R2:W-:Y:S01]  /*7ae0*/  STG.E.128 [R4.64+0x600], R36 ;  /* 0x0006002404007986 */ /* 0x0005e2000c101d04 */
[----:B------:R-:W-:-:S03]  /*7af0*/  IADD3 R126, P3, R126, -0x800, RZ ;  /* 0xfffff8007e7e7810 */ /* 0x000fc60007f7e0ff */
[----:B------:R-:W-:Y:S01]  /*7b00*/  BAR.SYNC.DEFER_BLOCKING 0x0 ;  /* 0x0000000000007b1d */ /* 0x000fe20000010000 */
[----:B------:R-:W-:Y:S01]  /*7b10*/  IADD3.X R127, R127, -0x1, RZ, P3, !PT ;  /* 0xffffffff7f7f7810 */ /* 0x000fe20001ffe4ff */
[----:B0-----:R-:W-:Y:S01]  /*7b20*/  @!P2 FMUL.FTZ R21, R21, R10 ;  /* 0x0000000a1515a220 */ /* 0x001fe20000410000 */
[----:B------:R-:W-:-:S03]  /*7b30*/  IADD3 R125, P2, R125, -0x800, RZ ;  /* 0xfffff8007d7d7810 */ /* 0x000fc60007f5e0ff */
[----:B------:R-:W0:Y:S01]  /*7b40*/  @!P0 MUFU.RCP R0, R0 ;  /* 0x0000000000008308 */ /* 0x000e220000001000 */
[----:B------:R-:W-:Y:S01]  /*7b50*/  IADD3.X R124, R124, -0x1, RZ, P2, !PT ;  /* 0xffffffff7c7c7810 */ /* 0x000fe200017fe4ff */
[----:B-1----:R-:W-:-:S06]  /*7b60*/  @!P6 FMUL.FTZ R22, R22, R11 ;  /* 0x0000000b1616e220 */ /* 0x002fcc0000410000 */
[----:B------:R-:W1:Y:S01]  /*7b70*/  @!P1 MUFU.RCP R13, R8 ;  /* 0x00000008000d9308 */ /* 0x000e620000001000 */
[----:B--2---:R-:W-:-:S07]  /*7b80*/  IMAD.WIDE.U32 R4, R137, c[0x0][0x2f8], R70 ;  /* 0x0000be0089047a25 */ /* 0x004fce00078e0046 */
[----:B------:R-:W2:Y:S01]  /*7b90*/  @!P4 MUFU.RCP R14, R9 ;  /* 0x00000009000ec308 */ /* 0x000ea20000001000 */
[----:B0-----:R-:W-:Y:S01]  /*7ba0*/  @!P0 FMUL.FTZ R33, R33, R0 ;  /* 0x0000000021218220 */ /* 0x001fe20000410000 */
[----:B------:R0:W-:Y:S01]  /*7bb0*/  STS.128 [R120+0x10], R28 ;  /* 0x0000101c78007388 */ /* 0x0001e20000000c00 */
[----:B------:R-:W-:-:S03]  /*7bc0*/  FADD.FTZ R0, R32, R135 ;  /* 0x0000008720007221 */ /* 0x000fc60000010000 */
[----:B------:R3:W-:Y:S01]  /*7bd0*/  STS.128 [R120+0x20], R24 ;  /* 0x0000201878007388 */ /* 0x0007e20000000c00 */
[----:B------:R-:W-:Y:S01]  /*7be0*/  FADD.FTZ R7, R0, R33 ;  /* 0x0000002100077221 */ /* 0x000fe20000010000 */
[----:B------:R-:W4:Y:S01]  /*7bf0*/  @!P5 MUFU.RCP R12, R12 ;  /* 0x0000000c000cd308 */ /* 0x000f220000001000 */
[----:B-1----:R-:W-:Y:S01]  /*7c00*/  @!P1 FMUL.FTZ R34, R34, R13 ;  /* 0x0000000d22229220 */ /* 0x002fe20000410000 */
[----:B------:R-:W-:-:S03]  /*7c10*/  IADD3 R128, P1, R128, -0x800, RZ ;  /* 0xfffff80080807810 */ /* 0x000fc60007f3e0ff */
[----:B------:R-:W-:Y:S01]  /*7c20*/  FADD.FTZ R0, R7, R34 ;  /* 0x0000002207007221 */ /* 0x000fe20000010000 */
[----:B------:R-:W-:Y:S01]  /*7c30*/  IADD3.X R129, R129, -0x1, RZ, P1, !PT ;  /* 0xffffffff81817810 */ /* 0x000fe20000ffe4ff */
[----:B--2---:R-:W-:Y:S01]  /*7c40*/  @!P4 FMUL.FTZ R35, R35, R14 ;  /* 0x0000000e2323c220 */ /* 0x004fe20000410000 */
[----:B------:R-:W-:-:S03]  /*7c50*/  IADD3 R130, P4, R130, -0x800, RZ ;  /* 0xfffff80082827810 */ /* 0x000fc60007f9e0ff */
[----:B------:R-:W-:Y:S01]  /*7c60*/  FADD.FTZ R7, R0, R35 ;  /* 0x0000002300077221 */ /* 0x000fe20000010000 */
[----:B------:R-:W-:Y:S01]  /*7c70*/  STS.128 [R120], R32 ;  /* 0x0000002078007388 */ /* 0x000fe20000000c00 */
[----:B------:R-:W-:Y:S01]  /*7c80*/  IADD3.X R131, R131, -0x1, RZ, P4, !PT ;  /* 0xffffffff83837810 */ /* 0x000fe200027fe4ff */
[----:B----4-:R-:W-:Y:S02]  /*7c90*/  @!P5 FMUL.FTZ R23, R23, R12 ;  /* 0x0000000c1717d220 */ /* 0x010fe40000410000 */
[----:B------:R-:W-:Y:S02]  /*7ca0*/  FADD.FTZ R0, R7, R28 ;  /* 0x0000001c07007221 */ /* 0x000fe40000010000 */
[----:B------:R-:W-:Y:S01]  /*7cb0*/  IMAD R7, R137, c[0x0][0x2fc], R6 ;  /* 0x0000bf0089077a24 */ /* 0x000fe200078e0206 */
[----:B------:R-:W-:Y:S01]  /*7cc0*/  STS.128 [R120+0x30], R20 ;  /* 0x0000301478007388 */ /* 0x000fe20000000c00 */
        /* <DEDUP_REMOVED lines=9> */
[----:B------:R-:W4:Y:S01]  /*7d60*/  LDS.128 R36, [R132.X16+0x600] ;  /* 0x0006000084247984 */ /* 0x000f22000000cc00 */
[----:B------:R-:W-:Y:S01]  /*7d70*/  FADD.FTZ R30, R29, R30 ;  /* 0x0000001e1d1e7221 */ /* 0x000fe20000010000 */
[----:B------:R-:W-:Y:S02]  /*7d80*/  IADD3 R5, R5, R7, RZ ;  /* 0x0000000705057210 */ /* 0x000fe40007ffe0ff */
[----:B------:R-:W-:Y:S01]  /*7d90*/  LEA R6, P0, R4, c[0x0][0x340], 0x2 ;  /* 0x0000d00004067a11 */ /* 0x000fe200078010ff */
[----:B------:R-:W-:-:S03]  /*7da0*/  FADD.FTZ R31, R30, R31 ;  /* 0x0000001f1e1f7221 */ /* 0x000fc60000010000 */
[----:B------:R-:W-:Y:S01]  /*7db0*/  LEA.HI.X R7, R4, c[0x0][0x344], R5, 0x2, P0 ;  /* 0x0000d10004077a11 */ /* 0x000fe200000f1405 */
[----:B---3--:R-:W-:Y:S01]  /*7dc0*/  FADD.FTZ R24, R31, R24 ;  /* 0x000000181f187221 */ /* 0x008fe20000010000 */
[----:B------:R-:W-:-:S03]  /*7dd0*/  ISETP.GT.AND P0, PT, R118, 0x1, PT ;  /* 0x000000017600780c */ /* 0x000fc60003f04270 */
[----:B------:R-:W-:-:S04]  /*7de0*/  IMAD.WIDE R4, R121, 0x10, R6 ;  /* 0x0000001079047825 */ /* 0x000fc800078e0206 */
[----:B------:R-:W-:-:S04]  /*7df0*/  FADD.FTZ R25, R24, R25 ;  /* 0x0000001918197221 */ /* 0x000fc80000010000 */
        /* <DEDUP_REMOVED lines=8> */
[----:B----4-:R1:W-:Y:S03]  /*7e80*/  STG.E.128 [R4.64+0x600], R36 ;  /* 0x0006002404007986 */ /* 0x0103e6000c101d04 */
[----:B------:R-:W-:Y:S01]  /*7e90*/  FADD.FTZ R135, R22, R23 ;  /* 0x0000001716877221 */ /* 0x000fe20000010000 */
[----:B------:R-:W-:Y:S01]  /*7ea0*/  @!P0 CALL.REL.NOINC `(.L_x_6076) ;  /* 0x0000001000008944 */ /* 0x000fe20003c00000 */
[----:B------:R-:W-:Y:S05]  /*7eb0*/  BRA `(.L_x_6148) ;  /* 0xffff88b000007947 */ /* 0x000fea000383ffff */
.L_x_6076:
        /* <DEDUP_REMOVED lines=24> */
.L_x_6150:
[----:B0-----:R-:W-:Y:S05]  /*8040*/  BSYNC B0 ;  /* 0x0000000000007941 */ /* 0x001fea0003800000 */
.L_x_6149:
        /* <DEDUP_REMOVED lines=23> */
.L_x_6152:
[----:B-1----:R-:W0:Y:S02]  /*81c0*/  S2R R13, SR_TID.X ;  /* 0x00000000000d7919 */ /* 0x002e240000002100 */
.L_x_6153:
[----:B0-----:R-:W-:Y:S05]  /*81d0*/  BSYNC B0 ;  /* 0x0000000000007941 */ /* 0x001fea0003800000 */
.L_x_6151:
        /* <DEDUP_REMOVED lines=10> */
.L_x_6154:
        /* <DEDUP_REMOVED lines=26> */
.L_x_6155:
        /* <DEDUP_REMOVED lines=14> */
.L_x_9095:


//--------------------- .text._Z25selective_scan_bwd_kernelI32Selective_Scan_bwd_kernel_traitsILi32ELi16ELb1ELb1ELb0ELb0ELb0EffEEv12SSMParamsBwd --------------------------
	.section	.text._Z25selective_scan_bwd_kernelI32Selective_Scan_bwd_kernel_traitsILi32ELi16ELb1ELb1ELb0ELb0ELb0EffEEv12SSMParamsBwd,"ax",@progbits
	.sectioninfo	@"SHI_REGISTERS=222"
	.align	128
        .global         _Z25selective_scan_bwd_kernelI32Selective_Scan_bwd_kernel_traitsILi32ELi16ELb1ELb1ELb0ELb0ELb0EffEEv12SSMParamsBwd
        .type           _Z25selective_scan_bwd_kernelI32Selective_Scan_bwd_kernel_traitsILi32ELi16ELb1ELb1ELb0ELb0ELb0EffEEv12SSMParamsBwd,@function
        .size           _Z25selective_scan_bwd_kernelI32Selective_Scan_bwd_kernel_traitsILi32ELi16ELb1ELb1ELb0ELb0ELb0EffEEv12SSMParamsBwd,(.L_x_9096 - _Z25selective_scan_bwd_kernelI32Selective_Scan_bwd_kernel_traitsILi32ELi16ELb1ELb1ELb0ELb0ELb0EffEEv12SSMParamsBwd)
        .other          _Z25selective_scan_bwd_kernelI32Selective_Scan_bwd_kernel_traitsILi32ELi16ELb1ELb1ELb0ELb0ELb0EffEEv12SSMParamsBwd,@"STO_CUDA_ENTRY STV_DEFAULT"
_Z25selective_scan_bwd_kernelI32Selective_Scan_bwd_kernel_traitsILi32ELi16ELb1ELb1ELb0ELb0ELb0EffEEv12SSMParamsBwd:
.text._Z25selective_scan_bwd_kernelI32Selective_Scan_bwd_kernel_traitsILi32ELi16ELb1ELb1ELb0ELb0ELb0EffEEv12SSMParamsBwd:
        /* <DEDUP_REMOVED lines=26> */
[----:B------:R-:W-:Y:S01]  /*01a0*/  HFMA2.MMA R131, -RZ, RZ, 0, 0 ;  /* 0x00000000ff837435 */ /* 0x000fe200000001ff */
[----:B0-----:R-:W-:Y:S01]  /*01b0*/  IABS R2, R137 ;  /* 0x0000008900027213 */ /* 0x001fe20000000000 */
[C---:B------:R-:W-:Y:S01]  /*01c0*/  IMAD R10, R137.reuse, c[0x0][0x1ec], R10 ;  /* 0x00007b00890a7a24 */ /* 0x040fe200078e020a */
[----:B-1----:R-:W-:Y:S01]  /*01d0*/  HFMA2.MMA R6, -RZ, RZ, 0, 0 ;  /* 0x00000000ff067435 */ /* 0x002fe200000001ff */
[----:B------:R-:W-:Y:S01]  /*01e0*/  IMAD R12, R137, c[0x0][0x284], R12 ;  /* 0x0000a100890c7a24 */ /* 0x000fe200078e020c */
        /* <DEDUP_REMOVED lines=87> */
[----:B0-----:R-:W-:-:S04]  /*0760*/  SHF.L.U32 R117, R130, 0x2, RZ ;  /* 0x0000000282757819 */ /* 0x001fc800000006ff */
[----:B-1----:R-:W-:-:S03]  /*0770*/  LOP3.LUT R117, R117, 0xffffff80, RZ, 0xc0, !PT ;  /* 0xffffff8075757812 */ /* 0x002fc600078ec0ff */
.L_x_6196:
[----:B------:R-:W-:Y:S01]  /*0780*/  BAR.SYNC.DEFER_BLOCKING 0x0 ;  /* 0x0000000000007b1d */ /* 0x000fe20000010000 */
[----:B------:R-:W-:-:S05]  /*0790*/  LOP3.LUT R116, R117, 0x1f, R130, 0xf8, !PT ;  /* 0x0000001f75747812 */ /* 0x000fca00078ef882 */
[----:B----4-:R-:W-:-:S05]  /*07a0*/  IMAD.WIDE R12, R116, 0x10, R126 ;  /* 0x00000010740c7825 */ /* 0x010fca00078e027e */
        /* <DEDUP_REMOVED lines=42> */
[----:B-1----:R-:W1:Y:S04]  /*0a50*/  LDS.128 R40, [R114+0x10] ;  /* 0x0000100072287984 */ /* 0x002e680000000c00 */
        /* <DEDUP_REMOVED lines=45> */
.L_x_6157:
        /* <DEDUP_REMOVED lines=10> */
.L_x_6195:
[----:B------:R-:W-:Y:S01]  /*0dd0*/  SHF.R.S32.HI R138, RZ, 0x1f, R115 ;  /* 0x0000001fff8a7819 */ /* 0x000fe20000011473 */
[----:B------:R-:W-:-:S04]  /*0de0*/  IMAD.WIDE.U32 R84, R115, c[0x0][0x1a0], RZ ;  /* 0x0000680073547a25 */ /* 0x000fc800078e00ff */
[----:B------:R-:W-:Y:S01]  /*0df0*/  IMAD R0, R138, c[0x0][0x1a0], RZ ;  /* 0x000068008a007a24 */ /* 0x000fe200078e02ff */
[----:B------:R-:W-:Y:S01]  /*0e00*/  LEA R104, P0, R84, R121, 0x2 ;  /* 0x0000007954687211 */ /* 0x000fe200078010ff */
[----:B------:R-:W-:-:S04]  /*0e10*/  IMAD.WIDE.U32 R106, R137, c[0x0][0x180], RZ ;  /* 0x00006000896a7a25 */ /* 0x000fc800078e00ff */
[----:B------:R-:W-:Y:S02]  /*0e20*/  IMAD R87, R115, c[0x0][0x1a4], R0 ;  /* 0x0000690073577a24 */ /* 0x000fe400078e0200 */
[----:B------:R-:W-:-:S03]  /*0e30*/  IMAD R0, R136, c[0x0][0x180], RZ ;  /* 0x0000600088007a24 */ /* 0x000fc600078e02ff */
[----:B------:R-:W-:Y:S01]  /*0e40*/  IADD3 R85, R85, R87, RZ ;  /* 0x0000005755557210 */ /* 0x000fe20007ffe0ff */
[----:B------:R-:W-:-:S03]  /*0e50*/  IMAD R109, R137, c[0x0][0x184], R0 ;  /* 0x00006100896d7a24 */ /* 0x000fc600078e0200 */
[----:B------:R-:W-:-:S05]  /*0e60*/  LEA.HI.X R105, R84, R120, R85, 0x2, P0 ;  /* 0x0000007854697211 */ /* 0x000fca00000f1455 */
[----:B------:R-:W-:-:S05]  /*0e70*/  IMAD.WIDE R104, R116, 0x10, R104 ;  /* 0x0000001074687825 */ /* 0x000fca00078e0268 */
[----:B------:R0:W2:Y:S04]  /*0e80*/  LDG.E.128 R92, [R104.64] ;  /* 0x00000004685c7981 */ /* 0x0000a8000c1e1d00 */
[----:B---3--:R0:W3:Y:S04]  /*0e90*/  LDG.E.128 R88, [R104.64+0x200] ;  /* 0x0002000468587981 */ /* 0x0080e8000c1e1d00 */
[----:B------:R0:W4:Y:S04]  /*0ea0*/  LDG.E.128 R84, [R104.64+0x400] ;  /* 0x0004000468547981 */ /* 0x000128000c1e1d00 */
[----:B------:R0:W4:Y:S01]  /*0eb0*/  LDG.E.128 R96, [R104.64+0x600] ;  /* 0x0006000468607981 */ /* 0x000122000c1e1d00 */
[----:B------:R-:W-:Y:S01]  /*0ec0*/  IADD3 R107, R107, R109, RZ ;  /* 0x0000006d6b6b7210 */ /* 0x000fe20007ffe0ff */
[----:B------:R-:W-:-:S04]  /*0ed0*/  IMAD R0, R138, c[0x0][0x188], RZ ;  /* 0x000062008a007a24 */ /* 0x000fc800078e02ff */
[C---:B------:R-:W-:Y:S02]  /*0ee0*/  IMAD R109, R115.reuse, c[0x0][0x18c], R0 ;  /* 0x00006300736d7a24 */ /* 0x040fe400078e0200 */
[----:B------:R-:W-:-:S05]  /*0ef0*/  IMAD.WIDE.U32 R106, R115, c[0x0][0x188], R106 ;  /* 0x00006200736a7a25 */ /* 0x000fca00078e006a */
[----:B------:R-:W-:Y:S02]  /*0f00*/  IADD3 R107, R107, R109, RZ ;  /* 0x0000006d6b6b7210 */ /* 0x000fe40007ffe0ff */
[----:B------:R-:W-:-:S04]  /*0f10*/  LEA R108, P0, R106, c[0x0][0x220], 0x2 ;  /* 0x000088006a6c7a11 */ /* 0x000fc800078010ff */
[----:B------:R-:W-:-:S05]  /*0f20*/  LEA.HI.X R109, R106, c[0x0][0x224], R107, 0x2, P0 ;  /* 0x000089006a6d7a11 */ /* 0x000fca00000f146b */
[----:B------:R-:W4:Y:S01]  /*0f30*/  LDG.E R0, [R108.64] ;  /* 0x000000046c007981 */ /* 0x000f22000c1e1900 */
[----:B------:R-:W-:Y:S02]  /*0f40*/  IMAD R106, R136, c[0x0][0x1b8], RZ ;  /* 0x00006e00886a7a24 */ /* 0x000fe400078e02ff */
[----:B0-----:R-:W-:-:S04]  /*0f50*/  IMAD.WIDE.U32 R104, R137, c[0x0][0x1b8], RZ ;  /* 0x00006e0089687a25 */ /* 0x001fc800078e00ff */
[----:B------:R-:W-:Y:S02]  /*0f60*/  IMAD R107, R137, c[0x0][0x1bc], R106 ;  /* 0x00006f00896b7a24 */ /* 0x000fe400078e026a */
[----:B------:R-:W-:-:S03]  /*0f70*/  IMAD R106, R138, c[0x0][0x1c0], RZ ;  /* 0x000070008a6a7a24 */ /* 0x000fc600078e02ff */
[----:B------:R-:W-:Y:S01]  /*0f80*/  IADD3 R105, R105, R107, RZ ;  /* 0x0000006b69697210 */ /* 0x000fe20007ffe0ff */
[----:B------:R-:W-:-:S04]  /*0f90*/  IMAD R107, R115, c[0x0][0x1c4], R106 ;  /* 0x00007100736b7a24 */ /* 0x000fc800078e026a */
[----:B------:R-:W-:-:S05]  /*0fa0*/  IMAD.WIDE.U32 R104, R115, c[0x0][0x1c0], R104 ;  /* 0x0000700073687a25 */ /* 0x000fca00078e0068 */
[----:B------:R-:W-:Y:S02]  /*0fb0*/  IADD3 R105, R105, R107, RZ ;  /* 0x0000006b69697210 */ /* 0x000fe40007ffe0ff */
[----:B------:R-:W-:-:S04]  /*0fc0*/  LEA R106, P0, R104, c[0x0][0x230], 0x2 ;  /* 0x00008c00686a7a11 */ /* 0x000fc800078010ff */
[----:B------:R-:W-:Y:S01]  /*0fd0*/  LEA.HI.X R107, R104, c[0x0][0x234], R105, 0x2, P0 ;  /* 0x00008d00686b7a11 */ /* 0x000fe200000f1469 */
[----:B------:R-:W-:Y:S01]  /*0fe0*/  FADD.FTZ R153, R20, R132 ;  /* 0x0000008414997221 */ /* 0x000fe20000010000 */
[C---:B------:R-:W-:Y:S02]  /*0ff0*/  IADD3 R104, R119.reuse, -0x1, RZ ;  /* 0xffffffff77687810 */ /* 0x040fe40007ffe0ff */
[C---:B------:R-:W-:Y:S02]  /*1000*/  LOP3.LUT P0, RZ, R130.reuse, 0x1f, RZ, 0xc0, !PT ;  /* 0x0000001f82ff7812 */ /* 0x040fe4000780c0ff */
[----:B------:R-:W-:Y:S02]  /*1010*/  ISETP.NE.AND P1, PT, R130, RZ, PT ;  /* 0x000000ff8200720c */ /* 0x000fe40003f25270 */
[----:B------:R-:W-:Y:S02]  /*1020*/  LEA.HI R105, R104, R104, RZ, 0x1 ;  /* 0x0000006868697211 */ /* 0x000fe400078f08ff */
[----:B------:R-:W-:-:S02]  /*1030*/  ISETP.LT.OR P2, PT, R119, 0x2, P0 ;  /* 0x000000027700780c */ /* 0x000fc40000741670 */
[----:B------:R-:W-:Y:S01]  /*1040*/  LOP3.LUT R105, R105, 0xfffffe, RZ, 0xc0, !PT ;  /* 0x00fffffe69697812 */ /* 0x000fe200078ec0ff */
[----:B--2---:R-:W-:Y:S04]  /*1050*/  STS.128 [R128.X16], R92 ;  /* 0x0000005c80007388 */ /* 0x004fe8000000cc00 */
[----:B---3--:R-:W-:Y:S04]  /*1060*/  STS.128 [R128.X16+0x200], R88 ;  /* 0x0002005880007388 */ /* 0x008fe8000000cc00 */
[----:B----4-:R0:W-:Y:S04]  /*1070*/  STS.128 [R128.X16+0x400], R84 ;  /* 0x0004005480007388 */ /* 0x0101e8000000cc00 */
[----:B------:R-:W-:Y:S01]  /*1080*/  STS.128 [R128.X16+0x600], R96 ;  /* 0x0006006080007388 */ /* 0x000fe2000000cc00 */
[----:B------:R-:W-:-:S06]  /*1090*/  NOP ;  /* 0x0000000000007918 */ /* 0x000fcc0000000000 */
[----:B-1----:R1:W2:Y:S01]  /*10a0*/  LDG.E R157, [R106.64] ;  /* 0x000000046a9d7981 */ /* 0x0022a2000c1e1900 */
[----:B------:R-:W-:Y:S02]  /*10b0*/  IADD3 R104, R104, -R105, RZ ;  /* 0x8000006968687210 */ /* 0x000fe40007ffe0ff */
[----:B------:R-:W-:Y:S01]  /*10c0*/  MOV R110, RZ ;  /* 0x000000ff006e7202 */ /* 0x000fe20000000f00 */
[----:B------:R-:W-:Y:S01]  /*10d0*/  LDS.128 R88, [R114+0x10] ;  /* 0x0000100072587984 */ /* 0x000fe20000000c00 */
[----:B0-----:R-:W-:Y:S02]  /*10e0*/  IADD3 R84, R130, 0x200, RZ ;  /* 0x0000020082547810 */ /* 0x001fe40007ffe0ff */
[----:B------:R-:W-:Y:S01]  /*10f0*/  @!P1 LEA R84, R104, R115, 0x8 ;  /* 0x0000007368549211 */ /* 0x000fe200078e40ff */
[----:B------:R-:W-:Y:S01]  /*1100*/  LDS.128 R92, [R114+0x20] ;  /* 0x00002000725c7984 */ /* 0x000fe20000000c00 */
[----:B------:R-:W-:Y:S02]  /*1110*/  @!P2 IADD3 R86, R119, -0x2, RZ ;  /* 0xfffffffe7756a810 */ /* 0x000fe40007ffe0ff */
[----:B-1----:R-:W-:Y:S01]  /*1120*/  SHF.L.U32 R106, R84, 0x2, RZ ;  /* 0x00000002546a7819 */ /* 0x002fe200000006ff */
[----:B------:R-:W-:Y:S02]  /*1130*/  LDS.128 R96, [R114+0x30] ;  /* 0x0000300072607984 */ /* 0x000fe40000000c00 */
[----:B------:R-:W-:-:S02]  /*1140*/  @!P2 IMAD R105, R86, c[0x0][0x16c], R115 ;  /* 0x00005b005669aa24 */ /* 0x000fc400078e0273 */
[----:B------:R-:W0:Y:S01]  /*1150*/  LDS.128 R84, [R114] ;  /* 0x0000000072547984 */ /* 0x000e220000000c00 */
[----:B------:R-:W-:Y:S02]  /*1160*/  FMUL.FTZ R158, R0, 1.4426950216293334961 ;  /* 0x3fb8aa3b009e7820 */ /* 0x000fe40000410000 */
[----:B------:R-:W-:-:S04]  /*1170*/  @!P2 IMAD.WIDE R104, R105, 0x8, R102 ;  /* 0x000000086968a825 */ /* 0x000fc800078e0266 */
[----:B------:R-:W-:-:S06]  /*1180*/  FMUL.FTZ R181, R153, R158 ;  /* 0x0000009e99b57220 */ /* 0x000fcc0000410000 */
[----:B------:R-:W1:Y:S02]  /*1190*/  MUFU.EX2 R181, R181 ;  /* 0x000000b500b57308 */ /* 0x000e640000000800 */
[----:B-1----:R1:W-:Y:S04]  /*11a0*/  STS [R106+0x12c8], R181 ;  /* 0x0012c8b56a007388 */ /* 0x0023e80000000800 */
[----:B------:R-:W-:Y:S01]  /*11b0*/  BAR.SYNC.DEFER_BLOCKING 0x0 ;  /* 0x0000000000007b1d */ /* 0x000fe20000010000 */
[--C-:B------:R-:W-:Y:S02]  /*11c0*/  FADD.FTZ R154, R21, R132.reuse ;  /* 0x00000084159a7221 */ /* 0x100fe40000010000 */
[----:B------:R-:W-:-:S03]  /*11d0*/  FADD.FTZ R151, R22, R132 ;  /* 0x0000008416977221 */ /* 0x000fc60000010000 */
[----:B------:R3:W5:Y:S01]  /*11e0*/  @!P2 LDG.E R110, [R104.64+0x4] ;  /* 0x00000404686ea981 */ /* 0x000762000c1e1900 */
[----:B------:R-:W-:Y:S01]  /*11f0*/  ISETP.NE.AND P2, PT, R130, 0x1f, PT ;  /* 0x0000001f8200780c */ /* 0x000fe20003f45270 */
[-C--:B------:R-:W-:Y:S01]  /*1200*/  FMUL.FTZ R156, R154, R158.reuse ;  /* 0x0000009e9a9c7220 */ /* 0x080fe20000410000 */
[----:B------:R-:W-:Y:S01]  /*1210*/  BSSY B0, `(.L_x_6159) ;  /* 0x000006b000007945 */ /* 0x000fe20003800000 */
[--C-:B------:R-:W-:Y:S02]  /*1220*/  FADD.FTZ R140, R35, R132.reuse ;  /* 0x00000084238c7221 */ /* 0x100fe40000010000 */
[----:B------:R-:W-:Y:S02]  /*1230*/  FMUL.FTZ R159, R151, R158 ;  /* 0x0000009e979f7220 */ /* 0x000fe40000410000 */
[--C-:B------:R-:W-:Y:S01]  /*1240*/  FADD.FTZ R152, R23, R132.reuse ;  /* 0x0000008417987221 */ /* 0x100fe20000010000 */
[----:B------:R-:W4:Y:S01]  /*1250*/  MUFU.EX2 R156, R156 ;  /* 0x0000009c009c7308 */ /* 0x000f220000000800 */
[----:B------:R-:W-:-:S02]  /*1260*/  FADD.FTZ R139, R34, R132 ;  /* 0x00000084228b7221 */ /* 0x000fc40000010000 */
[-C--:B------:R-:W-:Y:S02]  /*1270*/  FMUL.FTZ R160, R140, R158.reuse ;  /* 0x0000009e8ca07220 */ /* 0x080fe40000410000 */
[----:B------:R0:W0:Y:S01]  /*1280*/  @P2 LDS R205, [R130.X4+0x1acc] ;  /* 0x001acc0082cd2984 */ /* 0x0000220000004800 */
[----:B------:R-:W-:Y:S02]  /*1290*/  FMUL.FTZ R162, R152, R158 ;  /* 0x0000009e98a27220 */ /* 0x000fe40000410000 */
[--C-:B------:R-:W-:Y:S01]  /*12a0*/  FADD.FTZ R149, R24, R132.reuse ;  /* 0x0000008418957221 */ /* 0x100fe20000010000 */
[----:B------:R-:W0:Y:S01]  /*12b0*/  MUFU.EX2 R159, R159 ;  /* 0x0000009f009f7308 */ /* 0x000e220000000800 */
[--C-:B------:R-:W-:Y:S02]  /*12c0*/  FADD.FTZ R150, R25, R132.reuse ;  /* 0x0000008419967221 */ /* 0x100fe40000010000 */
[--C-:B------:R-:W-:Y:S02]  /*12d0*/  FADD.FTZ R147, R26, R132.reuse ;  /* 0x000000841a937221 */ /* 0x100fe40000010000 */
[----:B------:R-:W-:-:S02]  /*12e0*/  FADD.FTZ R148, R27, R132 ;  /* 0x000000841b947221 */ /* 0x000fc40000010000 */
[--C-:B------:R-:W-:Y:S01]  /*12f0*/  FADD.FTZ R145, R28, R132.reuse ;  /* 0x000000841c917221 */ /* 0x100fe20000010000 */
[----:B------:R-:W-:Y:S01]  /*1300*/  MUFU.EX2 R160, R160 ;  /* 0x000000a000a07308 */ /* 0x000fe20000000800 */
[--C-:B------:R-:W-:Y:S02]  /*1310*/  FADD.FTZ R146, R29, R132.reuse ;  /* 0x000000841d927221 */ /* 0x100fe40000010000 */
[--C-:B------:R-:W-:Y:S02]  /*1320*/  FADD.FTZ R143, R30, R132.reuse ;  /* 0x000000841e8f7221 */ /* 0x100fe40000010000 */
[--C-:B------:R-:W-:Y:S02]  /*1330*/  FADD.FTZ R144, R31, R132.reuse ;  /* 0x000000841f907221 */ /* 0x100fe40000010000 */
[--C-:B------:R-:W-:Y:S01]  /*1340*/  FADD.FTZ R141, R32, R132.reuse ;  /* 0x00000084208d7221 */ /* 0x100fe20000010000 */
[----:B------:R-:W0:Y:S01]  /*1350*/  MUFU.EX2 R162, R162 ;  /* 0x000000a200a27308 */ /* 0x000e220000000800 */
[----:B------:R-:W-:-:S02]  /*1360*/  FADD.FTZ R142, R33, R132 ;  /* 0x00000084218e7221 */ /* 0x000fc40000010000 */
[-C--:B------:R-:W-:Y:S02]  /*1370*/  FMUL.FTZ R163, R139, R158.reuse ;  /* 0x0000009e8ba37220 */ /* 0x080fe40000410000 */
[-C--:B------:R-:W-:Y:S02]  /*1380*/  FMUL.FTZ R165, R149, R158.reuse ;  /* 0x0000009e95a57220 */ /* 0x080fe40000410000 */
[-C--:B------:R-:W-:Y:S02]  /*1390*/  FMUL.FTZ R168, R150, R158.reuse ;  /* 0x0000009e96a87220 */ /* 0x080fe40000410000 */
[-C--:B------:R-:W-:Y:S01]  /*13a0*/  FMUL.FTZ R171, R147, R158.reuse ;  /* 0x0000009e93ab7220 */ /* 0x080fe20000410000 */
[----:B------:R-:W0:Y:S01]  /*13b0*/  MUFU.EX2 R163, R163 ;  /* 0x000000a300a37308 */ /* 0x000e220000000800 */
[-C--:B------:R-:W-:Y:S02]  /*13c0*/  FMUL.FTZ R174, R148, R158.reuse ;  /* 0x0000009e94ae7220 */ /* 0x080fe40000410000 */
[----:B------:R-:W-:-:S02]  /*13d0*/  FMUL.FTZ R177, R145, R158 ;  /* 0x0000009e91b17220 */ /* 0x000fc40000410000 */
[-C--:B------:R-:W-:Y:S02]  /*13e0*/  FMUL.FTZ R178, R146, R158.reuse ;  /* 0x0000009e92b27220 */ /* 0x080fe40000410000 */
[-C--:B------:R-:W-:Y:S01]  /*13f0*/  FMUL.FTZ R175, R143, R158.reuse ;  /* 0x0000009e8faf7220 */ /* 0x080fe20000410000 */
[----:B------:R-:W0:Y:S01]  /*1400*/  MUFU.EX2 R165, R165 ;  /* 0x000000a500a57308 */ /* 0x000e220000000800 */
[-C--:B------:R-:W-:Y:S02]  /*1410*/  FMUL.FTZ R172, R144, R158.reuse ;  /* 0x0000009e90ac7220 */ /* 0x080fe40000410000 */
[-C--:B------:R-:W-:Y:S02]  /*1420*/  FMUL.FTZ R169, R141, R158.reuse ;  /* 0x0000009e8da97220 */ /* 0x080fe40000410000 */
        /* <DEDUP_REMOVED lines=8> */
[----:B-1----:R-:W-:Y:S02]  /*14b0*/  FMUL.FTZ R106, R17, R142 ;  /* 0x0000008e116a7220 */ /* 0x002fe40000410000 */
[----:B0-----:R-:W-:Y:S02]  /*14c0*/  FMUL.FTZ R202, R189, R84 ;  /* 0x00000054bdca7220 */ /* 0x001fe40000410000 */
[----:B------:R-:W-:-:S02]  /*14d0*/  FMUL.FTZ R201, R192, R85 ;  /* 0x00000055c0c97220 */ /* 0x000fc40000410000 */
[----:B------:R-:W-:Y:S01]  /*14e0*/  FMUL.FTZ R184, R11, R148 ;  /* 0x000000940bb87220 */ /* 0x000fe20000410000 */
[----:B------:R-:W0:Y:S01]  /*14f0*/  MUFU.EX2 R174, R174 ;  /* 0x000000ae00ae7308 */ /* 0x000e220000000800 */
[----:B------:R-:W-:Y:S02]  /*1500*/  FMUL.FTZ R182, R13, R146 ;  /* 0x000000920db67220 */ /* 0x000fe40000410000 */
[----:B------:R-:W-:Y:S02]  /*1510*/  FMUL.FTZ R200, R187, R86 ;  /* 0x00000056bbc87220 */ /* 0x000fe40000410000 */
[----:B------:R-:W-:Y:S02]  /*1520*/  FMUL.FTZ R196, R183, R88 ;  /* 0x00000058b7c47220 */ /* 0x000fe40000410000 */
[----:B------:R-:W-:Y:S01]  /*1530*/  FMUL.FTZ R107, R16, R141 ;  /* 0x0000008d106b7220 */ /* 0x000fe20000410000 */
[----:B------:R-:W1:Y:S01]  /*1540*/  MUFU.EX2 R177, R177 ;  /* 0x000000b100b17308 */ /* 0x000e620000000800 */
[----:B---3--:R-:W-:-:S02]  /*1550*/  FMUL.FTZ R105, R18, R139 ;  /* 0x0000008b12697220 */ /* 0x008fc40000410000 */
[----:B------:R-:W-:Y:S02]  /*1560*/  FMUL.FTZ R187, R108, R95 ;  /* 0x0000005f6cbb7220 */ /* 0x000fe40000410000 */
[----:B------:R-:W-:Y:S02]  /*1570*/  FMUL.FTZ R183, R106, R97 ;  /* 0x000000616ab77220 */ /* 0x000fe40000410000 */
[----:B------:R-:W-:Y:S01]  /*1580*/  FMUL.FTZ R190, R7, R152 ;  /* 0x0000009807be7220 */ /* 0x000fe20000410000 */
[----:B------:R-:W3:Y:S01]  /*1590*/  MUFU.EX2 R178, R178 ;  /* 0x000000b200b27308 */ /* 0x000ee20000000800 */
[-C--:B----4-:R-:W-:Y:S02]  /*15a0*/  FMUL.FTZ R108, R181, R156.reuse ;  /* 0x0000009cb56c7220 */ /* 0x090fe40000410000 */
[----:B------:R-:W-:Y:S02]  /*15b0*/  FFMA.FTZ R106, R202, R156, R201 ;  /* 0x0000009cca6a7223 */ /* 0x000fe400000100c9 */
[----:B------:R-:W-:-:S02]  /*15c0*/  FMUL.FTZ R193, R184, R91 ;  /* 0x0000005bb8c17220 */ /* 0x000fc40000410000 */
[----:B------:R-:W-:Y:S01]  /*15d0*/  FMUL.FTZ R189, R182, R93 ;  /* 0x0000005db6bd7220 */ /* 0x000fe20000410000 */
[----:B------:R-:W4:Y:S01]  /*15e0*/  MUFU.EX2 R175, R175 ;  /* 0x000000af00af7308 */ /* 0x000f220000000800 */
        /* <DEDUP_REMOVED lines=11> */
[----:B------:R-:W-:Y:S02]  /*16a0*/  FFMA.FTZ R106, R159, R106, R200 ;  /* 0x0000006a9f6a7223 */ /* 0x000fe400000100c8 */
[----:B------:R-:W-:-:S02]  /*16b0*/  FMUL.FTZ R195, R188, R89 ;  /* 0x00000059bcc37220 */ /* 0x000fc40000410000 */
[----:B------:R-:W-:Y:S01]  /*16c0*/  FMUL.FTZ R192, R155, R90 ;  /* 0x0000005a9bc07220 */ /* 0x000fe20000410000 */
[----:B------:R-:W0:Y:S01]  /*16d0*/  MUFU.EX2 R166, R166 ;  /* 0x000000a600a67308 */ /* 0x000e220000000800 */
[----:B------:R-:W-:Y:S02]  /*16e0*/  FMUL.FTZ R190, R111, R92 ;  /* 0x0000005c6fbe7220 */ /* 0x000fe40000410000 */
[----:B------:R-:W-:Y:S02]  /*16f0*/  FMUL.FTZ R188, R109, R94 ;  /* 0x0000005e6dbc7220 */ /* 0x000fe40000410000 */
[----:B------:R-:W-:Y:S02]  /*1700*/  FMUL.FTZ R155, R104, R99 ;  /* 0x00000063689b7220 */ /* 0x000fe40000410000 */
[C---:B------:R-:W-:Y:S02]  /*1710*/  FMUL.FTZ R108, R162.reuse, R105 ;  /* 0x00000069a26c7220 */ /* 0x040fe40000410000 */
[----:B------:R-:W-:-:S02]  /*1720*/  FFMA.FTZ R106, R162, R106, R199 ;  /* 0x0000006aa26a7223 */ /* 0x000fc400000100c7 */
[-C--:B--2---:R-:W-:Y:S02]  /*1730*/  FMUL.FTZ R197, R50, R157.reuse ;  /* 0x0000009d32c57220 */ /* 0x084fe40000410000 */
[-C--:B------:R-:W-:Y:S02]  /*1740*/  FMUL.FTZ R198, R51, R157.reuse ;  /* 0x0000009d33c67220 */ /* 0x080fe40000410000 */
[-C--:B------:R-:W-:Y:S02]  /*1750*/  FMUL.FTZ R194, R49, R157.reuse ;  /* 0x0000009d31c27220 */ /* 0x080fe40000410000 */
[----:B------:R-:W-:Y:S02]  /*1760*/  FFMA.FTZ R107, R160, R198, R197 ;  /* 0x000000c6a06b7223 */ /* 0x000fe400000100c5 */
        /* <DEDUP_REMOVED lines=13> */
[----:B------:R-:W-:Y:S05]  /*1840*/  @P2 BRA `(.L_x_6160) ;  /* 0x0000007000002947 */ /* 0x000fea0003800000 */
[----:B01-34-:R-:W-:Y:S02]  /*1850*/  ISETP.NE.AND P3, PT, R119, c[0x0][0x174], PT ;  /* 0x00005d0077007a0c */ /* 0x01bfe40003f65270 */
[----:B------:R-:W-:-:S11]  /*1860*/  MOV R205, 0x3f800000 ;  /* 0x3f80000000cd7802 */ /* 0x000fd60000000f00 */
[----:B------:R-:W-:-:S04]  /*1870*/  @P3 LEA.HI R104, R119, R119, RZ, 0x1 ;  /* 0x0000007777683211 */ /* 0x000fc800078f08ff */
[----:B------:R-:W-:-:S04]  /*1880*/  @P3 LOP3.LUT R104, R104, 0xfffffe, RZ, 0xc0, !PT ;  /* 0x00fffffe68683812 */ /* 0x000fc800078ec0ff */
[----:B------:R-:W-:-:S04]  /*1890*/  @P3 IADD3 R104, -R104, R119, RZ ;  /* 0x0000007768683210 */ /* 0x000fc80007ffe1ff */
[----:B------:R-:W-:-:S05]  /*18a0*/  @P3 LEA R104, R104, R115, 0x8 ;  /* 0x0000007368683211 */ /* 0x000fca00078e40ff */
[----:B------:R0:W1:Y:S02]  /*18b0*/  @P3 LDS R205, [R104.X4+0x12c8] ;  /* 0x0012c80068cd3984 */ /* 0x0000640000004800 */
.L_x_6160:
[----:B01-34-:R-:W-:Y:S05]  /*18c0*/  BSYNC B0 ;  /* 0x0000000000007941 */ /* 0x01bfea0003800000 */
.L_x_6159:
[----:B------:R-:W-:Y:S01]  /*18d0*/  FMUL.FTZ R104, R160, R205 ;  /* 0x000000cda0687220 */ /* 0x000fe20000410000 */
[----:B------:R-:W-:Y:S01]  /*18e0*/  ISETP.GE.AND P3, PT, R128, 0x1, PT ;  /* 0x000000018000780c */ /* 0x000fe20003f66270 */
[C---:B------:R-:W-:Y:S01]  /*18f0*/  FMUL.FTZ R105, R165.reuse, R108 ;  /* 0x0000006ca5697220 */ /* 0x040fe20000410000 */
[----:B------:R-:W-:Y:S01]  /*1900*/  LOP3.LUT R211, R130, 0x1f, RZ, 0xc0, !PT ;  /* 0x0000001f82d37812 */ /* 0x000fe200078ec0ff */
[----:B------:R-:W-:Y:S01]  /*1910*/  FFMA.FTZ R106, R165, R106, R196 ;  /* 0x0000006aa56a7223 */ /* 0x000fe200000100c4 */
[----:B------:R-:W-:Y:S01]  /*1920*/  ISETP.GE.OR P0, PT, R119, c[0x0][0x174], P0 ;  /* 0x00005d0077007a0c */ /* 0x000fe20000706670 */
[----:B------:R-:W-:Y:S01]  /*1930*/  FFMA.FTZ R108, R166, R107, R191 ;  /* 0x0000006ba66c7223 */ /* 0x000fe200000100bf */
[----:B------:R-:W-:Y:S01]  /*1940*/  ISETP.NE.AND P4, PT, R211, 0x1f, PT ;  /* 0x0000001fd300780c */ /* 0x000fe20003f85270 */
[----:B------:R-:W-:Y:S01]  /*1950*/  FMUL.FTZ R107, R163, R104 ;  /* 0x00000068a36b7220 */ /* 0x000fe20000410000 */
[----:B------:R-:W-:Y:S01]  /*1960*/  ISETP.NE.AND P5, PT, R130, RZ, PT ;  /* 0x000000ff8200720c */ /* 0x000fe20003fa5270 */
[----:B------:R-:W-:Y:S01]  /*1970*/  FFMA.FTZ R106, R168, R106, R195 ;  /* 0x0000006aa86a7223 */ /* 0x000fe200000100c3 */
[----:B------:R-:W-:Y:S01]  /*1980*/  BSSY B0, `(.L_x_6161) ;  /* 0x000011d000007945 */ /* 0x000fe20003800000 */
[----:B------:R-:W-:-:S02]  /*1990*/  FFMA.FTZ R109, R169, R108, R186 ;  /* 0x0000006ca96d7223 */ /* 0x000fc400000100ba */
[----:B------:R-:W-:Y:S02]  /*19a0*/  FMUL.FTZ R108, R166, R107 ;  /* 0x0000006ba66c7220 */ /* 0x000fe40000410000 */
        /* <DEDUP_REMOVED lines=12> */
[C---:B------:R-:W-:Y:S02]  /*1a70*/  FFMA.FTZ R109, R178.reuse, R109, R179 ;  /* 0x0000006db26d7223 */ /* 0x040fe400000100b3 */
[C---:B------:R-:W-:Y:S02]  /*1a80*/  FFMA.FTZ R106, R178.reuse, R106, R189 ;  /* 0x0000006ab26a7223 */ /* 0x040fe400000100bd */
[C---:B------:R-:W-:Y:S02]  /*1a90*/  FMUL.FTZ R108, R178.reuse, R107 ;  /* 0x0000006bb26c7220 */ /* 0x040fe40000410000 */
        /* <DEDUP_REMOVED lines=24> */
[----:B------:R-:W-:Y:S01]  /*1c20*/  FMUL.FTZ R210, R160, R105 ;  /* 0x00000069a0d27220 */ /* 0x000fe20000410000 */
[----:B------:R-:W0:Y:S01]  /*1c30*/  SHFL.UP PT, R104, R111, 0x1, RZ ;  /* 0x042000006f687989 */ /* 0x000e2200000e00ff */
[----:B------:R-:W-:-:S02]  /*1c40*/  FMUL.FTZ R157, R36, R157 ;  /* 0x0000009d249d7220 */ /* 0x000fc40000410000 */
[C---:B------:R-:W-:Y:S01]  /*1c50*/  FFMA.FTZ R109, R159.reuse, R109, R158 ;  /* 0x0000006d9f6d7223 */ /* 0x040fe2000001009e */
[----:B------:R-:W1:Y:S01]  /*1c60*/  SHFL.UP PT, R105, R210, 0x1, RZ ;  /* 0x04200000d2697989 */ /* 0x000e6200000e00ff */
[----:B------:R-:W-:Y:S02]  /*1c70*/  FMUL.FTZ R107, R159, R106 ;  /* 0x0000006a9f6b7220 */ /* 0x000fe40000410000 */
[C---:B------:R-:W-:Y:S02]  /*1c80*/  FFMA.FTZ R207, R156.reuse, R109, R157 ;  /* 0x0000006d9ccf7223 */ /* 0x040fe4000001009d */
[----:B------:R-:W-:Y:S02]  /*1c90*/  FMUL.FTZ R204, R156, R107 ;  /* 0x0000006b9ccc7220 */ /* 0x000fe40000410000 */
[----:B------:R-:W-:Y:S01]  /*1ca0*/  IMAD R214, R208, c[0x0][0x298], RZ ;  /* 0x0000a600d0d67a24 */ /* 0x000fe200078e02ff */
[----:B------:R-:W2:Y:S04]  /*1cb0*/  SHFL.DOWN PT, R106, R207, 0x1, 0x1f ;  /* 0x08201f00cf6a7f89 */ /* 0x000ea800000e0000 */
[----:B------:R-:W3:Y:S01]  /*1cc0*/  SHFL.DOWN PT, R107, R204, 0x1, 0x1f ;  /* 0x08201f00cc6b7f89 */ /* 0x000ee200000e0000 */
[----:B0-----:R-:W-:-:S02]  /*1cd0*/  @P3 FFMA.FTZ R111, R210, R104, R111 ;  /* 0x00000068d26f3223 */ /* 0x001fc4000001006f */
        /* <DEDUP_REMOVED lines=19> */
[C---:B0-----:R-:W-:Y:S01]  /*1e10*/  @P3 FFMA.FTZ R111, R210.reuse, R104, R111 ;  /* 0x00000068d26f3223 */ /* 0x041fe2000001006f */
[----:B------:R-:W-:Y:S01]  /*1e20*/  MOV R104, 0x3f800000 ;  /* 0x3f80000000687802 */ /* 0x000fe20000000f00 */
[----:B-1----:R-:W-:-:S03]  /*1e30*/  @P3 FMUL.FTZ R210, R210, R105 ;  /* 0x00000069d2d23220 */ /* 0x002fc60000410000 */
[----:B------:R-:W0:Y:S01]  /*1e40*/  SHFL.UP PT, R106, R111, 0x8, RZ ;  /* 0x050000006f6a7989 */ /* 0x000e2200000e00ff */
[----:B------:R-:W-:Y:S01]  /*1e50*/  ISETP.GE.AND P3, PT, R128, 0x8, PT ;  /* 0x000000088000780c */ /* 0x000fe20003f66270 */
[----:B------:R-:W-:Y:S02]  /*1e60*/  HFMA2.MMA R105, -RZ, RZ, 0, 0 ;  /* 0x00000000ff697435 */ /* 0x000fe400000001ff */
[----:B------:R-:W1:Y:S01]  /*1e70*/  SHFL.UP PT, R107, R210, 0x8, RZ ;  /* 0x05000000d26b7989 */ /* 0x000e6200000e00ff */
[C---:B--2---:R-:W-:Y:S02]  /*1e80*/  @!P4 FFMA.FTZ R207, R204.reuse, R108, R207 ;  /* 0x0000006ccccfc223 */ /* 0x044fe400000100cf */
[----:B---3--:R-:W-:-:S03]  /*1e90*/  @!P4 FMUL.FTZ R204, R204, R109 ;  /* 0x0000006dccccc220 */ /* 0x008fc60000410000 */
[----:B------:R-:W2:Y:S01]  /*1ea0*/  SHFL.DOWN PT, R209, R207, 0x8, 0x1f ;  /* 0x09001f00cfd17f89 */ /* 0x000ea200000e0000 */
[----:B------:R-:W-:-:S03]  /*1eb0*/  ISETP.GE.U32.AND P4, PT, R211, 0x18, PT ;  /* 0x00000018d300780c */ /* 0x000fc60003f86070 */
[----:B------:R-:W3:Y:S04]  /*1ec0*/  SHFL.DOWN PT, R203, R204, 0x8, 0x1f ;  /* 0x09001f00cccb7f89 */ /* 0x000ee800000e0000 */
[----:B------:R-:W-:Y:S01]  /*1ed0*/  @!P0 LDS.64 R104, [R115.X8+0x1b48] ;  /* 0x001b480073688984 */ /* 0x000fe20000008a00 */
[----:B------:R-:W-:Y:S01]  /*1ee0*/  ISETP.GE.AND P0, PT, R128, 0x10, PT ;  /* 0x000000108000780c */ /* 0x000fe20003f06270 */
[C---:B0-----:R-:W-:Y:S01]  /*1ef0*/  @P3 FFMA.FTZ R111, R210.reuse, R106, R111 ;  /* 0x0000006ad26f3223 */ /* 0x041fe2000001006f */
[----:B------:R-:W-:Y:S01]  /*1f00*/  MOV R106, R130 ;  /* 0x00000082006a7202 */ /* 0x000fe20000000f00 */
[----:B-1----:R-:W-:-:S03]  /*1f10*/  @P3 FMUL.FTZ R210, R210, R107 ;  /* 0x0000006bd2d23220 */ /* 0x002fc60000410000 */
[----:B------:R-:W0:Y:S01]  /*1f20*/  SHFL.UP PT, R108, R111, 0x10, RZ ;  /* 0x060000006f6c7989 */ /* 0x000e2200000e00ff */
[----:B------:R-:W-:Y:S01]  /*1f30*/  HFMA2.MMA R107, -RZ, RZ, 0, 0 ;  /* 0x00000000ff6b7435 */ /* 0x000fe200000001ff */
[----:B------:R-:W-:Y:S02]  /*1f40*/  ISETP.GE.U32.AND P3, PT, R211, 0x10, PT ;  /* 0x00000010d300780c */ /* 0x000fe40003f66070 */
[----:B------:R-:W1:Y:S01]  /*1f50*/  SHFL.UP PT, R109, R210, 0x10, RZ ;  /* 0x06000000d26d7989 */ /* 0x000e6200000e00ff */
[----:B--2---:R-:W-:-:S03]  /*1f60*/  @!P4 FFMA.FTZ R207, R204, R209, R207 ;  /* 0x000000d1cccfc223 */ /* 0x004fc600000100cf */
[----:B-----5:R2:W-:Y:S01]  /*1f70*/  SHFL.IDX PT, R211, R110, RZ, 0x1f ;  /* 0x00001fff6ed37589 */ /* 0x0205e200000e0000 */
[----:B---3--:R-:W-:-:S03]  /*1f80*/  @!P4 FMUL.FTZ R204, R204, R203 ;  /* 0x000000cbccccc220 */ /* 0x008fc60000410000 */
[----:B------:R-:W3:Y:S01]  /*1f90*/  SHFL.DOWN PT, R212, R207, 0x10, 0x1f ;  /* 0x0a001f00cfd47f89 */ /* 0x000ee200000e0000 */
[----:B------:R-:W-:-:S03]  /*1fa0*/  IMAD.WIDE.U32 R106, R135, c[0x0][0x298], R106 ;  /* 0x0000a600876a7a25 */ /* 0x000fc600078e006a */
[----:B------:R-:W4:Y:S01]  /*1fb0*/  SHFL.DOWN PT, R209, R204, 0x10, 0x1f ;  /* 0x0a001f00ccd17f89 */ /* 0x000f2200000e0000 */
[----:B------:R-:W-:Y:S01]  /*1fc0*/  IMAD R203, R135, c[0x0][0x29c], R214 ;  /* 0x0000a70087cb7a24 */ /* 0x000fe200078e02d6 */
[----:B--2---:R-:W-:Y:S01]  /*1fd0*/  SHF.L.U64.HI R110, R113, 0x2, R112 ;  /* 0x00000002716e7819 */ /* 0x004fe20000010270 */
[----:B------:R-:W-:-:S03]  /*1fe0*/  IMAD R214, R206, c[0x0][0x2a0], RZ ;  /* 0x0000a800ced67a24 */ /* 0x000fc600078e02ff */
[----:B------:R-:W-:Y:S01]  /*1ff0*/  IADD3 R107, R107, R203, RZ ;  /* 0x000000cb6b6b7210 */ /* 0x000fe20007ffe0ff */
[C---:B------:R-:W-:Y:S02]  /*2000*/  IMAD R203, R133.reuse, c[0x0][0x2a4], R214 ;  /* 0x0000a90085cb7a24 */ /* 0x040fe400078e02d6 */
[----:B0-----:R-:W-:Y:S02]  /*2010*/  @P0 FFMA.FTZ R111, R210, R108, R111 ;  /* 0x0000006cd26f0223 */ /* 0x001fe4000001006f */
[----:B------:R-:W-:-:S04]  /*2020*/  IMAD.WIDE.U32 R106, R133, c[0x0][0x2a0], R106 ;  /* 0x0000a800856a7a25 */ /* 0x000fc800078e006a */
[----:B-1----:R-:W-:Y:S01]  /*2030*/  @P0 FMUL.FTZ R210, R210, R109 ;  /* 0x0000006dd2d20220 */ /* 0x002fe20000410000 */
[----:B------:R-:W-:Y:S01]  /*2040*/  IADD3 R203, R107, R203, RZ ;  /* 0x000000cb6bcb7210 */ /* 0x000fe20007ffe0ff */
[----:B------:R-:W-:Y:S01]  /*2050*/  IMAD R110, R110, c[0x0][0x2b0], RZ ;  /* 0x0000ac006e6e7a24 */ /* 0x000fe200078e02ff */
[----:B------:R0:W-:Y:S01]  /*2060*/  SHFL.UP PT, R107, R111, 0x1, RZ ;  /* 0x042000006f6b7989 */ /* 0x0001e200000e00ff */
[----:B------:R-:W-:Y:S01]  /*2070*/  LEA R108, P0, R106, c[0x0][0x318], 0x2 ;  /* 0x0000c6006a6c7a11 */ /* 0x000fe200078010ff */
[----:B---3--:R-:W-:Y:S02]  /*2080*/  @!P3 FFMA.FTZ R207, R204, R212, R207 ;  /* 0x000000d4cccfb223 */ /* 0x008fe400000100cf */
[----:B------:R-:W1:Y:S01]  /*2090*/  SHFL.UP PT, R210, R210, 0x1, RZ ;  /* 0x04200000d2d27989 */ /* 0x000e6200000e00ff */
[----:B------:R-:W-:Y:S01]  /*20a0*/  LEA.HI.X R109, R106, c[0x0][0x31c], R203, 0x2, P0 ;  /* 0x0000c7006a6d7a11 */ /* 0x000fe200000f14cb */
[----:B----4-:R-:W-:Y:S01]  /*20b0*/  @!P3 FMUL.FTZ R204, R204, R209 ;  /* 0x000000d1ccccb220 */ /* 0x010fe20000410000 */
[----:B------:R-:W-:Y:S01]  /*20c0*/  IADD3 R209, R118, -c[0x0][0x174], RZ ;  /* 0x80005d0076d17a10 */ /* 0x000fe20007ffe0ff */
[----:B------:R-:W-:Y:S01]  /*20d0*/  SHFL.IDX PT, R212, R105, RZ, 0x1f ;  /* 0x00001fff69d47589 */ /* 0x000fe200000e0000 */
[----:B0-----:R-:W-:-:S03]  /*20e0*/  SHF.L.U32 R111, R113, 0x2, RZ ;  /* 0x00000002716f7819 */ /* 0x001fc600000006ff */
[----:B------:R-:W-:Y:S01]  /*20f0*/  SHFL.DOWN PT, R214, R207, 0x1, 0x1f ;  /* 0x08201f00cfd67f89 */ /* 0x000fe200000e0000 */
[----:B------:R-:W-:Y:S02]  /*2100*/  IMAD R209, R209, -0x200, RZ ;  /* 0xfffffe00d1d17824 */ /* 0x000fe400078e02ff */
[----:B------:R-:W-:Y:S01]  /*2110*/  IMAD R213, R111, c[0x0][0x2b4], R110 ;  /* 0x0000ad006fd57a24 */ /* 0x000fe200078e026e */
[----:B------:R-:W0:Y:S01]  /*2120*/  SHFL.DOWN PT, R215, R204, 0x1, 0x1f ;  /* 0x08201f00ccd77f89 */ /* 0x000e2200000e0000 */
[----:B------:R-:W-:Y:S01]  /*2130*/  IMAD.WIDE R108, R209, 0x4, R108 ;  /* 0x00000004d16c7825 */ /* 0x000fe200078e026c */
[----:B------:R-:W-:Y:S02]  /*2140*/  LEA R209, R119, 0xfffffe00, 0x9 ;  /* 0xfffffe0077d17811 */ /* 0x000fe400078e48ff */
[----:B------:R-:W-:Y:S03]  /*2150*/  SHFL.IDX PT, R207, R207, RZ, 0x1f ;  /* 0x00001fffcfcf7589 */ /* 0x000fe600000e0000 */
[----:B------:R-:W-:Y:S01]  /*2160*/  IMAD.WIDE.U32 R110, R111, c[0x0][0x2b0], R108 ;  /* 0x0000ac006f6e7a25 */ /* 0x000fe200078e006c */
[----:B------:R-:W-:Y:S01]  /*2170*/  IADD3 R108, P0, R209, R106, RZ ;  /* 0x0000006ad16c7210 */ /* 0x000fe20007f1e0ff */
[----:B------:R-:W2:Y:S02]  /*2180*/  SHFL.IDX PT, R204, R204, RZ, 0x1f ;  /* 0x00001fffcccc7589 */ /* 0x000ea400000e0000 */
[----:B-1----:R-:W-:Y:S01]  /*2190*/  @P1 FFMA.FTZ R211, R210, R211, R107 ;  /* 0x000000d3d2d31223 */ /* 0x002fe2000001006b */
[----:B------:R-:W-:-:S02]  /*21a0*/  MOV R106, R110 ;  /* 0x0000006e006a7202 */ /* 0x000fc40000000f00 */
[----:B------:R-:W-:Y:S01]  /*21b0*/  IADD3 R107, R111, R213, RZ ;  /* 0x000000d56f6b7210 */ /* 0x000fe20007ffe0ff */
[----:B------:R-:W-:-:S04]  /*21c0*/  FFMA.FTZ R181, R181, R211, R202 ;  /* 0x000000d3b5b57223 */ /* 0x000fc800000100ca */
[-C--:B------:R-:W-:Y:S02]  /*21d0*/  FFMA.FTZ R210, R156, R181.reuse, R201 ;  /* 0x000000b59cd27223 */ /* 0x080fe400000100c9 */
[----:B------:R-:W-:Y:S02]  /*21e0*/  FFMA.FTZ R110, R36, R181, RZ ;  /* 0x000000b5246e7223 */ /* 0x000fe400000100ff */
[----:B0-----:R-:W-:Y:S02]  /*21f0*/  @P2 FFMA.FTZ R212, R215, R212, R214 ;  /* 0x000000d4d7d42223 */ /* 0x001fe400000100d6 */
[-C--:B------:R-:W-:Y:S02]  /*2200*/  FFMA.FTZ R111, R159, R210.reuse, R200 ;  /* 0x000000d29f6f7223 */ /* 0x080fe400000100c8 */
[----:B------:R-:W-:Y:S02]  /*2210*/  FFMA.FTZ R205, R212, R205, R198 ;  /* 0x000000cdd4cd7223 */ /* 0x000fe400000100c6 */
[----:B------:R-:W-:-:S02]  /*2220*/  FFMA.FTZ R109, R37, R210, R110 ;  /* 0x000000d2256d7223 */ /* 0x000fc4000001006e */
[----:B------:R-:W-:Y:S02]  /*2230*/  FFMA.FTZ R197, R160, R205, R197 ;  /* 0x000000cda0c57223 */ /* 0x000fe400000100c5 */
[-C--:B------:R-:W-:Y:S02]  /*2240*/  FFMA.FTZ R198, R162, R111.reuse, R199 ;  /* 0x0000006fa2c67223 */ /* 0x080fe400000100c7 */
[----:B------:R-:W-:Y:S02]  /*2250*/  FADD.FTZ R200, -R200, R111 ;  /* 0x0000006fc8c87221 */ /* 0x000fe40000010100 */
[----:B------:R-:W-:Y:S02]  /*2260*/  FFMA.FTZ R110, R38, R111, R109 ;  /* 0x0000006f266e7223 */ /* 0x000fe4000001006d */
[----:B------:R-:W-:Y:S02]  /*2270*/  FFMA.FTZ R111, R163, R197, R194 ;  /* 0x000000c5a36f7223 */ /* 0x000fe400000100c2 */
[----:B------:R-:W-:-:S02]  /*2280*/  FADD.FTZ R202, -R202, R181 ;  /* 0x000000b5caca7221 */ /* 0x000fc40000010100 */
[-C--:B------:R-:W-:Y:S02]  /*2290*/  FFMA.FTZ R181, R165, R198.reuse, R196 ;  /* 0x000000c6a5b57223 */ /* 0x080fe400000100c4 */
[----:B------:R-:W-:Y:S02]  /*22a0*/  FFMA.FTZ R109, R39, R198, R110 ;  /* 0x000000c6276d7223 */ /* 0x000fe4000001006e */
[----:B------:R-:W-:Y:S02]  /*22b0*/  FFMA.FTZ R191, R166, R111, R191 ;  /* 0x0000006fa6bf7223 */ /* 0x000fe400000100bf */
[-C--:B------:R-:W-:Y:S02]  /*22c0*/  FFMA.FTZ R194, R168, R181.reuse, R195 ;  /* 0x000000b5a8c27223 */ /* 0x080fe400000100c3 */
[----:B------:R-:W-:Y:S02]  /*22d0*/  FADD.FTZ R196, -R196, R181 ;  /* 0x000000b5c4c47221 */ /* 0x000fe40000010100 */
[----:B------:R-:W-:-:S02]  /*22e0*/  FFMA.FTZ R110, R40, R181, R109 ;  /* 0x000000b5286e7223 */ /* 0x000fc4000001006d */
[----:B------:R-:W-:Y:S02]  /*22f0*/  FFMA.FTZ R181, R169, R191, R186 ;  /* 0x000000bfa9b57223 */ /* 0x000fe400000100ba */
[-C--:B------:R-:W-:Y:S02]  /*2300*/  FFMA.FTZ R211, R171, R194.reuse, R192 ;  /* 0x000000c2abd37223 */ /* 0x080fe400000100c0 */
[----:B------:R-:W-:Y:S02]  /*2310*/  FFMA.FTZ R109, R41, R194, R110 ;  /* 0x000000c2296d7223 */ /* 0x000fe4000001006e */
[----:B------:R-:W-:Y:S02]  /*2320*/  FFMA.FTZ R185, R172, R181, R185 ;  /* 0x000000b5acb97223 */ /* 0x000fe400000100b9 */
[----:B------:R-:W-:Y:S02]  /*2330*/  FFMA.FTZ R186, R174, R211, R193 ;  /* 0x000000d3aeba7223 */ /* 0x000fe400000100c1 */
[----:B------:R-:W-:-:S02]  /*2340*/  FADD.FTZ R192, -R192, R211 ;  /* 0x000000d3c0c07221 */ /* 0x000fc40000010100 */
[----:B------:R-:W-:Y:S02]  /*2350*/  FFMA.FTZ R110, R42, R211, R109 ;  /* 0x000000d32a6e7223 */ /* 0x000fe4000001006d */
[----:B------:R-:W-:Y:S02]  /*2360*/  FFMA.FTZ R211, R175, R185, R180 ;  /* 0x000000b9afd37223 */ /* 0x000fe400000100b4 */
[-C--:B------:R-:W-:Y:S02]  /*2370*/  FFMA.FTZ R213, R177, R186.reuse, R190 ;  /* 0x000000bab1d57223 */ /* 0x080fe400000100be */
[C---:B------:R-:W-:Y:S02]  /*2380*/  FFMA.FTZ R179, R178.reuse, R211, R179 ;  /* 0x000000d3b2b37223 */ /* 0x040fe400000100b3 */
        /* <DEDUP_REMOVED lines=18> */
[----:B------:R-:W-:Y:S01]  /*24b0*/  FFMA.FTZ R109, R49, R166, R110 ;  /* 0x000000a6316d7223 */ /* 0x000fe2000001006e */
[----:B------:R-:W-:Y:S01]  /*24c0*/  P2R R110, PR, RZ, 0x20 ;  /* 0x00000020ff6e7803 */ /* 0x000fe20000000000 */
[----:B------:R-:W-:-:S02]  /*24d0*/  FFMA.FTZ R160, R160, R163, R155 ;  /* 0x000000a3a0a07223 */ /* 0x000fc4000001009b */
[----:B------:R-:W-:Y:S02]  /*24e0*/  FFMA.FTZ R159, R159, R161, R158 ;  /* 0x000000a19f9f7223 */ /* 0x000fe4000001009e */
[----:B------:R-:W-:Y:S02]  /*24f0*/  FADD.FTZ R182, -R182, R163 ;  /* 0x000000a3b6b67221 */ /* 0x000fe40000010100 */
[----:B------:R-:W-:Y:S01]  /*2500*/  FFMA.FTZ R110, R50, R163, R109 ;  /* 0x000000a3326e7223 */ /* 0x000fe2000001006d */
[----:B------:R-:W-:Y:S01]  /*2510*/  SHF.L.U32 R109, R130, 0x4, RZ ;  /* 0x00000004826d7819 */ /* 0x000fe200000006ff */
[----:B------:R-:W-:Y:S02]  /*2520*/  FMUL.FTZ R163, R51, R160 ;  /* 0x000000a033a37220 */ /* 0x000fe40000410000 */
[----:B------:R-:W-:Y:S01]  /*2530*/  FFMA.FTZ R157, R156, R159, R157 ;  /* 0x0000009f9c9d7223 */ /* 0x000fe2000001009d */
[----:B------:R-:W-:Y:S01]  /*2540*/  LEA.HI.SX32 R219, R109, R109, 0x1b ;  /* 0x0000006d6ddb7211 */ /* 0x000fe200078fdaff */
[----:B------:R-:W-:-:S02]  /*2550*/  FADD.FTZ R110, R110, R163 ;  /* 0x000000a36e6e7221 */ /* 0x000fc40000010000 */
[----:B------:R-:W-:Y:S02]  /*2560*/  FMUL.FTZ R163, R153, R157 ;  /* 0x0000009d99a37220 */ /* 0x000fe40000410000 */
[----:B------:R-:W-:Y:S02]  /*2570*/  FADD.FTZ R201, -R201, R210 ;  /* 0x000000d2c9c97221 */ /* 0x000fe40000010100 */
[----:B------:R-:W-:Y:S02]  /*2580*/  FMUL.FTZ R158, R154, R159 ;  /* 0x0000009f9a9e7220 */ /* 0x000fe40000410000 */
[----:B------:R-:W-:Y:S02]  /*2590*/  FFMA.FTZ R156, R202, R163, RZ ;  /* 0x000000a3ca9c7223 */ /* 0x000fe400000100ff */
[C---:B--2---:R-:W-:Y:S02]  /*25a0*/  FFMA.FTZ R105, R204.reuse, R105, R207 ;  /* 0x00000069cc697223 */ /* 0x044fe400000100cf */
[----:B------:R-:W-:-:S02]  /*25b0*/  FMUL.FTZ R104, R204, R104 ;  /* 0x00000068cc687220 */ /* 0x000fc40000410000 */
[----:B------:R-:W-:Y:S02]  /*25c0*/  FADD.FTZ R184, -R184, R169 ;  /* 0x000000a9b8b87221 */ /* 0x000fe40000010100 */
[----:B------:R-:W-:Y:S01]  /*25d0*/  FMUL.FTZ R169, R151, R161 ;  /* 0x000000a197a97220 */ /* 0x000fe20000410000 */
[----:B------:R0:W-:Y:S01]  /*25e0*/  @!P5 STS.64 [R115.X8+0x1b48], R104 ;  /* 0x001b48687300d388 */ /* 0x0001e20000008a00 */
[----:B------:R-:W-:Y:S02]  /*25f0*/  FFMA.FTZ R109, R201, R158, R156 ;  /* 0x0000009ec96d7223 */ /* 0x000fe4000001009c */
[----:B------:R-:W-:Y:S02]  /*2600*/  FADD.FTZ R199, -R199, R198 ;  /* 0x000000c6c7c77221 */ /* 0x000fe40000010100 */
[----:B------:R-:W-:Y:S02]  /*2610*/  FMUL.FTZ R156, R152, R165 ;  /* 0x000000a5989c7220 */ /* 0x000fe40000410000 */
[----:B------:R-:W-:-:S02]  /*2620*/  FADD.FTZ R189, -R189, R178 ;  /* 0x000000b2bdbd7221 */ /* 0x000fc40000010100 */
[----:B------:R-:W-:Y:S02]  /*2630*/  FMUL.FTZ R178, R140, R205 ;  /* 0x000000cd8cb27220 */ /* 0x000fe40000410000 */
[----:B------:R-:W-:Y:S02]  /*2640*/  FADD.FTZ R155, -R155, R160 ;  /* 0x000000a09b9b7221 */ /* 0x000fe40000010100 */
[----:B0-----:R-:W-:Y:S02]  /*2650*/  FFMA.FTZ R104, R200, R169, R109 ;  /* 0x000000a9c8687223 */ /* 0x001fe4000001006d */
[----:B------:R-:W-:Y:S02]  /*2660*/  FMUL.FTZ R109, R149, R167 ;  /* 0x000000a7956d7220 */ /* 0x000fe40000410000 */
[----:B------:R-:W-:Y:S02]  /*2670*/  FFMA.FTZ R105, R199, R156, R104 ;  /* 0x0000009cc7697223 */ /* 0x000fe40000010068 */
[----:B------:R-:W-:-:S02]  /*2680*/  FADD.FTZ R195, -R195, R194 ;  /* 0x000000c2c3c37221 */ /* 0x000fc40000010100 */
[----:B------:R-:W-:Y:S02]  /*2690*/  FMUL.FTZ R160, R150, R171 ;  /* 0x000000ab96a07220 */ /* 0x000fe40000410000 */
[----:B------:R-:W-:Y:S02]  /*26a0*/  FFMA.FTZ R104, R196, R109, R105 ;  /* 0x0000006dc4687223 */ /* 0x000fe40000010069 */
[----:B------:R-:W-:Y:S02]  /*26b0*/  FMUL.FTZ R162, R19, R178 ;  /* 0x000000b213a27220 */ /* 0x000fe40000410000 */
[----:B------:R-:W-:Y:S02]  /*26c0*/  FADD.FTZ R188, -R188, R175 ;  /* 0x000000afbcbc7221 */ /* 0x000fe40000010100 */
[----:B------:R-:W-:Y:S01]  /*26d0*/  FMUL.FTZ R175, R147, R173 ;  /* 0x000000ad93af7220 */ /* 0x000fe20000410000 */
[----:B------:R0:W-:Y:S01]  /*26e0*/  STS [R219.X4+0x88c], R162 ;  /* 0x00088ca2db007388 */ /* 0x0001e20000004800 */
[----:B------:R-:W-:-:S02]  /*26f0*/  FFMA.FTZ R105, R195, R160, R104 ;  /* 0x000000a0c3697223 */ /* 0x000fc40000010068 */
[----:B------:R-:W-:Y:S02]  /*2700*/  FMUL.FTZ R176, R142, R111 ;  /* 0x0000006f8eb07220 */ /* 0x000fe40000410000 */
[----:B------:R-:W-:Y:S02]  /*2710*/  FADD.FTZ R193, -R193, R186 ;  /* 0x000000bac1c17221 */ /* 0x000fe40000010100 */
[----:B------:R-:W-:Y:S02]  /*2720*/  FFMA.FTZ R104, R192, R175, R105 ;  /* 0x000000afc0687223 */ /* 0x000fe40000010069 */
[----:B------:R-:W-:Y:S02]  /*2730*/  FMUL.FTZ R164, R17, R176 ;  /* 0x000000b011a47220 */ /* 0x000fe40000410000 */
[----:B0-----:R-:W-:Y:S02]  /*2740*/  FMUL.FTZ R162, R148, R177 ;  /* 0x000000b194a27220 */ /* 0x001fe40000410000 */
[----:B------:R-:W-:Y:S01]  /*2750*/  FADD.FTZ R190, -R190, R213 ;  /* 0x000000d5bebe7221 */ /* 0x000fe20000010100 */
[----:B------:R0:W-:Y:S01]  /*2760*/  STS [R219.X4+0x884], R164 ;  /* 0x000884a4db007388 */ /* 0x0001e20000004800 */
[----:B------:R-:W-:-:S02]  /*2770*/  FMUL.FTZ R207, R145, R179 ;  /* 0x000000b391cf7220 */ /* 0x000fc40000410000 */
[----:B------:R-:W-:Y:S02]  /*2780*/  FFMA.FTZ R105, R193, R162, R104 ;  /* 0x000000a2c1697223 */ /* 0x000fe40000010068 */
[----:B------:R-:W-:Y:S02]  /*2790*/  FMUL.FTZ R213, R143, R185 ;  /* 0x000000b98fd57220 */ /* 0x000fe40000410000 */
[----:B------:R-:W-:Y:S02]  /*27a0*/  FFMA.FTZ R104, R190, R207, R105 ;  /* 0x000000cfbe687223 */ /* 0x000fe40000010069 */
[----:B------:R-:W-:Y:S02]  /*27b0*/  FADD.FTZ R187, -R187, R172 ;  /* 0x000000acbbbb7221 */ /* 0x000fe40000010100 */
[----:B0-----:R-:W-:Y:S02]  /*27c0*/  FMUL.FTZ R164, R146, R211 ;  /* 0x000000d392a47220 */ /* 0x001fe40000410000 */
[----:B------:R-:W-:-:S02]  /*27d0*/  FMUL.FTZ R170, R144, R181 ;  /* 0x000000b590aa7220 */ /* 0x000fc40000410000 */
[----:B------:R-:W-:Y:S02]  /*27e0*/  FFMA.FTZ R105, R189, R164, R104 ;  /* 0x000000a4bd697223 */ /* 0x000fe40000010068 */
[----:B------:R-:W-:Y:S02]  /*27f0*/  FMUL.FTZ R217, R139, R197 ;  /* 0x000000c58bd97220 */ /* 0x000fe40000410000 */
[----:B------:R-:W-:Y:S02]  /*2800*/  FFMA.FTZ R104, R188, R213, R105 ;  /* 0x000000d5bc687223 */ /* 0x000fe40000010069 */
[----:B------:R-:W-:Y:S02]  /*2810*/  FADD.FTZ R183, -R183, R166 ;  /* 0x000000a6b7b77221 */ /* 0x000fe40000010100 */
[-C--:B------:R-:W-:Y:S02]  /*2820*/  FFMA.FTZ R105, R187, R170.reuse, R104 ;  /* 0x000000aabb697223 */ /* 0x080fe40000010068 */
[----:B------:R-:W-:Y:S01]  /*2830*/  FMUL.FTZ R104, R8, R109 ;  /* 0x0000006d08687220 */ /* 0x000fe20000410000 */
[C---:B------:R-:W-:Y:S01]  /*2840*/  LEA.HI.X.SX32 R109, R209.reuse, R203, 0x1, P0 ;  /* 0x000000cbd16d7211 */ /* 0x040fe200000f0eff */
        /* <DEDUP_REMOVED lines=12> */
[----:B------:R-:W-:-:S02]  /*2910*/  FMUL.FTZ R207, R12, R207 ;  /* 0x000000cf0ccf7220 */ /* 0x000fc40000410000 */
[----:B------:R-:W-:Y:S01]  /*2920*/  FMUL.FTZ R162, R11, R162 ;  /* 0x000000a20ba27220 */ /* 0x000fe20000410000 */
[----:B------:R2:W-:Y:S01]  /*2930*/  STS [R219.X4+0x880], R174 ;  /* 0x000880aedb007388 */ /* 0x0005e20000004800 */
[----:B------:R-:W-:Y:S02]  /*2940*/  FMUL.FTZ R160, R9, R160 ;  /* 0x000000a009a07220 */ /* 0x000fe40000410000 */
[----:B0-----:R-:W-:Y:S01]  /*2950*/  FMUL.FTZ R166, R13, R164 ;  /* 0x000000a40da67220 */ /* 0x001fe20000410000 */
[----:B------:R2:W-:Y:S01]  /*2960*/  STS [R219.X4+0x87c], R172 ;  /* 0x00087cacdb007388 */ /* 0x0005e20000004800 */
[----:B------:R-:W-:Y:S01]  /*2970*/  FMUL.FTZ R156, R7, R156 ;  /* 0x0000009c079c7220 */ /* 0x000fe20000410000 */
[----:B-1----:R-:W-:Y:S01]  /*2980*/  IADD3 R175, R130, 0x20, RZ ;  /* 0x0000002082af7810 */ /* 0x002fe20007ffe0ff */
[----:B------:R-:W-:Y:S01]  /*2990*/  FMUL.FTZ R169, R6, R169 ;  /* 0x000000a906a97220 */ /* 0x000fe20000410000 */
[----:B------:R2:W-:Y:S01]  /*29a0*/  STS [R219.X4+0x878], R168 ;  /* 0x000878a8db007388 */ /* 0x0005e20000004800 */
[----:B------:R-:W-:Y:S01]  /*29b0*/  FMUL.FTZ R158, R5, R158 ;  /* 0x0000009e059e7220 */ /* 0x000fe20000410000 */
[----:B------:R-:W-:Y:S01]  /*29c0*/  LEA.HI.SX32 R175, R175, R130, 0x1b ;  /* 0x00000082afaf7211 */ /* 0x000fe200078fdaff */
[----:B------:R-:W-:Y:S01]  /*29d0*/  FMUL.FTZ R163, R4, R163 ;  /* 0x000000a304a37220 */ /* 0x000fe20000410000 */
[----:B------:R2:W-:Y:S01]  /*29e0*/  STS [R219.X4+0x874], R166 ;  /* 0x000874a6db007388 */ /* 0x0005e20000004800 */
[----:B------:R-:W-:-:S02]  /*29f0*/  FFMA.FTZ R164, R184, R215, R105 ;  /* 0x000000d7b8a47223 */ /* 0x000fc40000010069 */
        /* <DEDUP_REMOVED lines=21> */
.L_x_6162:
[----:B--2---:R-:W-:Y:S05]  /*2b50*/  BSYNC B0 ;  /* 0x0000000000007941 */ /* 0x004fea0003800000 */
.L_x_6161:
[----:B------:R-:W1:Y:S01]  /*2b60*/  LDS R175, [R175.X4+0x8d0] ;  /* 0x0008d000afaf7984 */ /* 0x000e620000004800 */
[----:B------:R-:W-:Y:S01]  /*2b70*/  BSSY B0, `(.L_x_6163) ;  /* 0x0000006000007945 */ /* 0x000fe20003800000 */
[----:B0-----:R-:W-:Y:S01]  /*2b80*/  FADD.FTZ R104, R217, R178 ;  /* 0x000000b2d9687221 */ /* 0x001fe20000010000 */
[C---:B------:R-:W-:Y:S02]  /*2b90*/  IADD3 R105, R130.reuse, 0x40, RZ ;  /* 0x0000004082697810 */ /* 0x040fe40007ffe0ff */
[----:B------:R-:W-:Y:S01]  /*2ba0*/  IADD3 R109, R130, 0x60, RZ ;  /* 0x00000060826d7810 */ /* 0x000fe20007ffe0ff */
[----:B------:R-:W-:Y:S05]  /*2bb0*/  @!P1 BRA `(.L_x_6164) ;  /* 0x0000001000009947 */ /* 0x000fea0003800000 */
[----:B-1----:R0:W-:Y:S02]  /*2bc0*/  RED.E.ADD.F32.FTZ.RN.STRONG.GPU [R106.64+-0x780], R175 ;  /* 0xfff880af6a00798e */ /* 0x0021e4000c10e784 */
.L_x_6164:
[----:B------:R-:W-:Y:S05]  /*2bd0*/  BSYNC B0 ;  /* 0x0000000000007941 */ /* 0x000fea0003800000 */
.L_x_6163:
        /* <DEDUP_REMOVED lines=14> */
.L_x_6166:
[----:B------:R-:W-:Y:S05]  /*2cc0*/  BSYNC B0 ;  /* 0x0000000000007941 */ /* 0x000fea0003800000 */
.L_x_6165:
[----:B------:R-:W3:Y:S01]  /*2cd0*/  LDS R109, [R109.X4+0x9d0] ;  /* 0x0009d0006d6d7984 */ /* 0x000ee20000004800 */
[----:B------:R-:W-:Y:S01]  /*2ce0*/  BSSY B0, `(.L_x_6167) ;  /* 0x0000005000007945 */ /* 0x000fe20003800000 */
[----:B--2---:R-:W-:Y:S02]  /*2cf0*/  IADD3 R105, R130, 0xa0, RZ ;  /* 0x000000a082697810 */ /* 0x004fe40007ffe0ff */
[----:B------:R-:W-:Y:S01]  /*2d00*/  LEA.HI.SX32 R163, R163, R130, 0x1b ;  /* 0x00000082a3a37211 */ /* 0x000fe200078fdaff */
[----:B------:R-:W-:Y:S05]  /*2d10*/  @!P0 BRA `(.L_x_6168) ;  /* 0x0000001000008947 */ /* 0x000fea0003800000 */
[----:B---3--:R2:W-:Y:S02]  /*2d20*/  RED.E.ADD.F32.FTZ.RN.STRONG.GPU [R106.64+-0x680], R109 ;  /* 0xfff9806d6a00798e */ /* 0x0085e4000c10e784 */
.L_x_6168:
[----:B------:R-:W-:Y:S05]  /*2d30*/  BSYNC B0 ;  /* 0x0000000000007941 */ /* 0x000fea0003800000 */
.L_x_6167:
[----:B------:R-:W4:Y:S01]  /*2d40*/  LDS R163, [R163.X4+0xa50] ;  /* 0x000a5000a3a37984 */ /* 0x000f220000004800 */
[----:B------:R-:W-:Y:S01]  /*2d50*/  BSSY B0, `(.L_x_6169) ;  /* 0x0000005000007945 */ /* 0x000fe20003800000 */
[----:B--23--:R-:W-:Y:S02]  /*2d60*/  IADD3 R109, R130, 0xc0, RZ ;  /* 0x000000c0826d7810 */ /* 0x00cfe40007ffe0ff */
[----:B------:R-:W-:Y:S01]  /*2d70*/  LEA.HI.SX32 R105, R105, R130, 0x1b ;  /* 0x0000008269697211 */ /* 0x000fe200078fdaff */
[----:B------:R-:W-:Y:S05]  /*2d80*/  @!P1 BRA `(.L_x_6170) ;  /* 0x0000001000009947 */ /* 0x000fea0003800000 */
[----:B----4-:R2:W-:Y:S02]  /*2d90*/  RED.E.ADD.F32.FTZ.RN.STRONG.GPU [R106.64+-0x600], R163 ;  /* 0xfffa00a36a00798e */ /* 0x0105e4000c10e784 */
.L_x_6170:
[----:B------:R-:W-:Y:S05]  /*2da0*/  BSYNC B0 ;  /* 0x0000000000007941 */ /* 0x000fea0003800000 */
.L_x_6169:
[----:B------:R-:W3:Y:S01]  /*2db0*/  LDS R105, [R105.X4+0xad0] ;  /* 0x000ad00069697984 */ /* 0x000ee20000004800 */
[----:B------:R-:W-:Y:S01]  /*2dc0*/  BSSY B0, `(.L_x_6171) ;  /* 0x0000005000007945 */ /* 0x000fe20003800000 */
[----:B--2-4-:R-:W-:-:S02]  /*2dd0*/  IADD3 R163, R130, 0xe0, RZ ;  /* 0x000000e082a37810 */ /* 0x014fc40007ffe0ff */
[----:B------:R-:W-:Y:S01]  /*2de0*/  LEA.HI.SX32 R109, R109, R130, 0x1b ;  /* 0x000000826d6d7211 */ /* 0x000fe200078fdaff */
[----:B------:R-:W-:Y:S05]  /*2df0*/  @!P2 BRA `(.L_x_6172) ;  /* 0x000000100000a947 */ /* 0x000fea0003800000 */
[----:B---3--:R2:W-:Y:S02]  /*2e00*/  RED.E.ADD.F32.FTZ.RN.STRONG.GPU [R106.64+-0x580], R105 ;  /* 0xfffa80696a00798e */ /* 0x0085e4000c10e784 */
.L_x_6172:
[----:B------:R-:W-:Y:S05]  /*2e10*/  BSYNC B0 ;  /* 0x0000000000007941 */ /* 0x000fea0003800000 */
.L_x_6171:
[----:B------:R-:W4:Y:S01]  /*2e20*/  LDS R109, [R109.X4+0xb50] ;  /* 0x000b50006d6d7984 */ /* 0x000f220000004800 */
[----:B------:R-:W-:Y:S01]  /*2e30*/  BSSY B0, `(.L_x_6173) ;  /* 0x0000005000007945 */ /* 0x000fe20003800000 */
[----:B--23--:R-:W-:Y:S02]  /*2e40*/  IADD3 R105, R130, 0x100, RZ ;  /* 0x0000010082697810 */ /* 0x00cfe40007ffe0ff */
[----:B------:R-:W-:Y:S01]  /*2e50*/  LEA.HI.SX32 R163, R163, R130, 0x1b ;  /* 0x00000082a3a37211 */ /* 0x000fe200078fdaff */
[----:B------:R-:W-:Y:S05]  /*2e60*/  @!P3 BRA `(.L_x_6174) ;  /* 0x000000100000b947 */ /* 0x000fea0003800000 */
[----:B----4-:R2:W-:Y:S02]  /*2e70*/  RED.E.ADD.F32.FTZ.RN.STRONG.GPU [R106.64+-0x500], R109 ;  /* 0xfffb006d6a00798e */ /* 0x0105e4000c10e784 */
.L_x_6174:
[----:B------:R-:W-:Y:S05]  /*2e80*/  BSYNC B0 ;  /* 0x0000000000007941 */ /* 0x000fea0003800000 */
.L_x_6173:
[----:B------:R-:W3:Y:S01]  /*2e90*/  LDS R163, [R163.X4+0xbd0] ;  /* 0x000bd000a3a37984 */ /* 0x000ee20000004800 */
[----:B------:R-:W-:Y:S01]  /*2ea0*/  BSSY B0, `(.L_x_6175) ;  /* 0x0000004000007945 */ /* 0x000fe20003800000 */
[----:B------:R-:W-:Y:S01]  /*2eb0*/  LEA.HI.SX32 R105, R105, R130, 0x1b ;  /* 0x0000008269697211 */ /* 0x000fe200078fdaff */
[----:B------:R-:W-:Y:S05]  /*2ec0*/  @!P4 BRA `(.L_x_6176) ;  /* 0x000000100000c947 */ /* 0x000fea0003800000 */
[----:B---3--:R3:W-:Y:S02]  /*2ed0*/  RED.E.ADD.F32.FTZ.RN.STRONG.GPU [R106.64+-0x480], R163 ;  /* 0xfffb80a36a00798e */ /* 0x0087e4000c10e784 */
.L_x_6176:
[----:B------:R-:W-:Y:S05]  /*2ee0*/  BSYNC B0 ;  /* 0x0000000000007941 */ /* 0x000fea0003800000 */
.L_x_6175:
[----:B------:R-:W0:Y:S01]  /*2ef0*/  LDS R105, [R105.X4+0xc50] ;  /* 0x000c500069697984 */ /* 0x000e220000004800 */
[----:B------:R-:W-:Y:S01]  /*2f00*/  BSSY B0, `(.L_x_6177) ;  /* 0x0000005000007945 */ /* 0x000fe20003800000 */
[----:B--2-4-:R-:W-:-:S02]  /*2f10*/  IADD3 R109, R130, 0x120, RZ ;  /* 0x00000120826d7810 */ /* 0x014fc40007ffe0ff */
[----:B---3--:R-:W-:Y:S01]  /*2f20*/  IADD3 R163, R130, 0x140, RZ ;  /* 0x0000014082a37810 */ /* 0x008fe20007ffe0ff */
[----:B------:R-:W-:Y:S05]  /*2f30*/  @!P5 BRA `(.L_x_6178) ;  /* 0x000000100000d947 */ /* 0x000fea0003800000 */
[----:B0-----:R0:W-:Y:S02]  /*2f40*/  RED.E.ADD.F32.FTZ.RN.STRONG.GPU [R106.64+-0x400], R105 ;  /* 0xfffc00696a00798e */ /* 0x0011e4000c10e784 */
.L_x_6178:
[----:B------:R-:W-:Y:S05]  /*2f50*/  BSYNC B0 ;  /* 0x0000000000007941 */ /* 0x000fea0003800000 */
.L_x_6177:
        /* <DEDUP_REMOVED lines=14> */
.L_x_6180:
[----:B------:R-:W-:Y:S05]  /*3040*/  BSYNC B0 ;  /* 0x0000000000007941 */ /* 0x000fea0003800000 */
.L_x_6179:
[----:B------:R-:W2:Y:S01]  /*3050*/  LDS R163, [R163.X4+0xd50] ;  /* 0x000d5000a3a37984 */ /* 0x000ea20000004800 */
[----:B------:R-:W-:Y:S01]  /*3060*/  BSSY B0, `(.L_x_6181) ;  /* 0x0000005000007945 */ /* 0x000fe20003800000 */
[----:B0-----:R-:W-:-:S02]  /*3070*/  IADD3 R109, R130, 0x180, RZ ;  /* 0x00000180826d7810 */ /* 0x001fc40007ffe0ff */
[----:B------:R-:W-:Y:S01]  /*3080*/  LEA.HI.SX32 R105, R105, R130, 0x1b ;  /* 0x0000008269697211 */ /* 0x000fe200078fdaff */
[----:B------:R-:W-:Y:S05]  /*3090*/  @!P0 BRA `(.L_x_6182) ;  /* 0x0000001000008947 */ /* 0x000fea0003800000 */
[----:B--2---:R0:W-:Y:S02]  /*30a0*/  RED.E.ADD.F32.FTZ.RN.STRONG.GPU [R106.64+-0x300], R163 ;  /* 0xfffd00a36a00798e */ /* 0x0041e4000c10e784 */
.L_x_6182:
[----:B------:R-:W-:Y:S05]  /*30b0*/  BSYNC B0 ;  /* 0x0000000000007941 */ /* 0x000fea0003800000 */
.L_x_6181:
[----:B------:R-:W3:Y:S01]  /*30c0*/  LDS R105, [R105.X4+0xdd0] ;  /* 0x000dd00069697984 */ /* 0x000ee20000004800 */
[----:B------:R-:W-:Y:S01]  /*30d0*/  BSSY B0, `(.L_x_6183) ;  /* 0x0000005000007945 */ /* 0x000fe20003800000 */
[----:B0-2---:R-:W-:Y:S02]  /*30e0*/  IADD3 R163, R130, 0x1a0, RZ ;  /* 0x000001a082a37810 */ /* 0x005fe40007ffe0ff */
[----:B------:R-:W-:Y:S01]  /*30f0*/  LEA.HI.SX32 R109, R109, R130, 0x1b ;  /* 0x000000826d6d7211 */ /* 0x000fe200078fdaff */
[----:B------:R-:W-:Y:S05]  /*3100*/  @!P1 BRA `(.L_x_6184) ;  /* 0x0000001000009947 */ /* 0x000fea0003800000 */
[----:B---3--:R0:W-:Y:S02]  /*3110*/  RED.E.ADD.F32.FTZ.RN.STRONG.GPU [R106.64+-0x280], R105 ;  /* 0xfffd80696a00798e */ /* 0x0081e4000c10e784 */
.L_x_6184:
[----:B------:R-:W-:Y:S05]  /*3120*/  BSYNC B0 ;  /* 0x0000000000007941 */ /* 0x000fea0003800000 */
.L_x_6183:
[----:B------:R-:W2:Y:S01]  /*3130*/  LDS R109, [R109.X4+0xe50] ;  /* 0x000e50006d6d7984 */ /* 0x000ea20000004800 */
[----:B------:R-:W-:Y:S01]  /*3140*/  BSSY B0, `(.L_x_6185) ;  /* 0x0000005000007945 */ /* 0x000fe20003800000 */
[----:B0--3--:R-:W-:Y:S02]  /*3150*/  IADD3 R105, R130, 0x1c0, RZ ;  /* 0x000001c082697810 */ /* 0x009fe40007ffe0ff */
[----:B------:R-:W-:Y:S01]  /*3160*/  LEA.HI.SX32 R163, R163, R130, 0x1b ;  /* 0x00000082a3a37211 */ /* 0x000fe200078fdaff */
[----:B------:R-:W-:Y:S05]  /*3170*/  @!P2 BRA `(.L_x_6186) ;  /* 0x000000100000a947 */ /* 0x000fea0003800000 */
[----:B--2---:R0:W-:Y:S02]  /*3180*/  RED.E.ADD.F32.FTZ.RN.STRONG.GPU [R106.64+-0x200], R109 ;  /* 0xfffe006d6a00798e */ /* 0x0041e4000c10e784 */
.L_x_6186:
[----:B------:R-:W-:Y:S05]  /*3190*/  BSYNC B0 ;  /* 0x0000000000007941 */ /* 0x000fea0003800000 */
.L_x_6185:
[----:B------:R-:W3:Y:S01]  /*31a0*/  LDS R163, [R163.X4+0xed0] ;  /* 0x000ed000a3a37984 */ /* 0x000ee20000004800 */
[----:B------:R-:W-:Y:S01]  /*31b0*/  BSSY B0, `(.L_x_6187) ;  /* 0x0000005000007945 */ /* 0x000fe20003800000 */
[----:B0-2---:R-:W-:-:S02]  /*31c0*/  IADD3 R109, R130, 0x1e0, RZ ;  /* 0x000001e0826d7810 */ /* 0x005fc40007ffe0ff */
[----:B------:R-:W-:Y:S01]  /*31d0*/  LEA.HI.SX32 R105, R105, R130, 0x1b ;  /* 0x0000008269697211 */ /* 0x000fe200078fdaff */
[----:B------:R-:W-:Y:S05]  /*31e0*/  @!P3 BRA `(.L_x_6188) ;  /* 0x000000100000b947 */ /* 0x000fea0003800000 */
[----:B---3--:R0:W-:Y:S02]  /*31f0*/  RED.E.ADD.F32.FTZ.RN.STRONG.GPU [R106.64+-0x180], R163 ;  /* 0xfffe80a36a00798e */ /* 0x0081e4000c10e784 */
.L_x_6188:
[----:B------:R-:W-:Y:S05]  /*3200*/  BSYNC B0 ;  /* 0x0000000000007941 */ /* 0x000fea0003800000 */
.L_x_6187:
[----:B------:R-:W2:Y:S01]  /*3210*/  LDS R105, [R105.X4+0xf50] ;  /* 0x000f500069697984 */ /* 0x000ea20000004800 */
[----:B------:R-:W-:Y:S01]  /*3220*/  BSSY B0, `(.L_x_6189) ;  /* 0x0000004000007945 */ /* 0x000fe20003800000 */
[----:B------:R-:W-:Y:S01]  /*3230*/  LEA.HI.SX32 R109, R109, R130, 0x1b ;  /* 0x000000826d6d7211 */ /* 0x000fe200078fdaff */
[----:B------:R-:W-:Y:S05]  /*3240*/  @!P4 BRA `(.L_x_6190) ;  /* 0x000000100000c947 */ /* 0x000fea0003800000 */
[----:B--2---:R2:W-:Y:S02]  /*3250*/  RED.E.ADD.F32.FTZ.RN.STRONG.GPU [R106.64+-0x100], R105 ;  /* 0xffff00696a00798e */ /* 0x0045e4000c10e784 */
.L_x_6190:
[----:B------:R-:W-:Y:S05]  /*3260*/  BSYNC B0 ;  /* 0x0000000000007941 */ /* 0x000fea0003800000 */
.L_x_6189:
[----:B------:R-:W4:Y:S01]  /*3270*/  LDS R109, [R109.X4+0xfd0] ;  /* 0x000fd0006d6d7984 */ /* 0x000f220000004800 */
[----:B------:R-:W-:Y:S01]  /*3280*/  BSSY B0, `(.L_x_6191) ;  /* 0x0000003000007945 */ /* 0x000fe20003800000 */
[----:B------:R-:W-:Y:S05]  /*3290*/  @!P5 BRA `(.L_x_6192) ;  /* 0x000000100000d947 */ /* 0x000fea0003800000 */
[----:B----4-:R4:W-:Y:S02]  /*32a0*/  RED.E.ADD.F32.FTZ.RN.STRONG.GPU [R106.64+-0x80], R109 ;  /* 0xffff806d6a00798e */ /* 0x0109e4000c10e784 */
.L_x_6192:
[----:B------:R-:W-:Y:S05]  /*32b0*/  BSYNC B0 ;  /* 0x0000000000007941 */ /* 0x000fea0003800000 */
.L_x_6191:
[----:B0-2-4-:R-:W0:Y:S01]  /*32c0*/  SHFL.DOWN PT, R107, R110, 0x1, 0x1f ;  /* 0x08201f006e6b7f89 */ /* 0x015e2200000e0000 */
[----:B------:R-:W-:Y:S01]  /*32d0*/  ISETP.GT.AND P0, PT, R128, 0x1e, PT ;  /* 0x0000001e8000780c */ /* 0x000fe20003f04270 */
[----:B------:R-:W-:Y:S01]  /*32e0*/  FMUL.FTZ R158, R99, R205 ;  /* 0x000000cd639e7220 */ /* 0x000fe20000410000 */
[----:B------:R-:W-:Y:S01]  /*32f0*/  ISETP.NE.AND P1, PT, R130, RZ, PT ;  /* 0x000000ff8200720c */ /* 0x000fe20003f25270 */
[----:B------:R-:W2:Y:S01]  /*3300*/  SHFL.DOWN PT, R105, R104, 0x1, 0x1f ;  /* 0x08201f0068697f89 */ /* 0x000ea200000e0000 */
[----:B------:R-:W-:Y:S01]  /*3310*/  FMUL.FTZ R99, R96, R191 ;  /* 0x000000bf60637220 */ /* 0x000fe20000410000 */
[----:B------:R-:W-:Y:S01]  /*3320*/  BSSY B0, `(.L_x_6193) ;  /* 0x0000082000007945 */ /* 0x000fe20003800000 */
[----:B------:R-:W-:-:S02]  /*3330*/  FMUL.FTZ R96, R95, R181 ;  /* 0x000000b55f607220 */ /* 0x000fc40000410000 */
[----:B------:R-:W-:Y:S02]  /*3340*/  FMUL.FTZ R138, R97, R111 ;  /* 0x0000006f618a7220 */ /* 0x000fe40000410000 */
[----:B------:R-:W-:Y:S02]  /*3350*/  FMUL.FTZ R97, R94, R185 ;  /* 0x000000b95e617220 */ /* 0x000fe40000410000 */
[----:B------:R-:W-:Y:S02]  /*3360*/  FMUL.FTZ R94, R91, R177 ;  /* 0x000000b15b5e7220 */ /* 0x000fe40000410000 */
[----:B------:R-:W-:Y:S02]  /*3370*/  FMUL.FTZ R91, R90, R173 ;  /* 0x000000ad5a5b7220 */ /* 0x000fe40000410000 */
        /* <DEDUP_REMOVED lines=43> */
[----:B------:R-:W-:Y:S02]  /*3630*/  FMUL.FTZ R105, R98, R197 ;  /* 0x000000c562697220 */ /* 0x000fe40000410000 */
[----:B------:R-:W2:Y:S01]  /*3640*/  SHFL.DOWN PT, R107, R104, 0x8, 0x1f ;  /* 0x09001f00686b7f89 */ /* 0x000ea200000e0000 */
        /* <DEDUP_REMOVED lines=18> */
[-C--:B------:R-:W-:Y:S02]  /*3770*/  FFMA.FTZ R197, R18, R105.reuse, R197 ;  /* 0x0000006912c57223 */ /* 0x080fe400000100c5 */
[----:B------:R-:W-:Y:S02]  /*3780*/  FFMA.FTZ R66, R139, R105, R66 ;  /* 0x000000698b427223 */ /* 0x000fe40000010042 */
[----:B------:R-:W-:Y:S02]  /*3790*/  FFMA.FTZ R0, R11, R94, R193 ;  /* 0x0000005e0b007223 */ /* 0x000fe400000100c1 */
[----:B------:R-:W-:Y:S02]  /*37a0*/  FMUL.FTZ R179, R179, R190 ;  /* 0x000000beb3b37220 */ /* 0x000fe40000410000 */
[----:B------:R-:W-:-:S02]  /*37b0*/  FMUL.FTZ R167, R167, R196 ;  /* 0x000000c4a7a77220 */ /* 0x000fc40000410000 */
[----:B------:R-:W-:Y:S02]  /*37c0*/  FMUL.FTZ R88, R88, R201 ;  /* 0x000000c958587220 */ /* 0x000fe40000410000 */
[----:B------:R-:W-:Y:S02]  /*37d0*/  FADD.FTZ R79, R0, R79 ;  /* 0x0000004f004f7221 */ /* 0x000fe40000010000 */
[----:B------:R-:W-:Y:S02]  /*37e0*/  FFMA.FTZ R106, R13, R98, R106 ;  /* 0x000000620d6a7223 */ /* 0x000fe4000001006a */
[----:B------:R-:W-:Y:S02]  /*37f0*/  FFMA.FTZ R179, R12, R93, R179 ;  /* 0x0000005d0cb37223 */ /* 0x000fe400000100b3 */
[----:B------:R-:W-:Y:S02]  /*3800*/  FFMA.FTZ R173, R10, R91, R173 ;  /* 0x0000005b0aad7223 */ /* 0x000fe400000100ad */
[----:B0-----:R-:W-:-:S02]  /*3810*/  @!P0 FADD.FTZ R110, R110, R107 ;  /* 0x0000006b6e6e8221 */ /* 0x001fc40000010000 */
[----:B------:R-:W-:Y:S02]  /*3820*/  FFMA.FTZ R84, R9, R92, R195 ;  /* 0x0000005c09547223 */ /* 0x000fe400000100c3 */
[----:B--2---:R-:W-:Y:S01]  /*3830*/  @!P0 FADD.FTZ R104, R104, R95 ;  /* 0x0000005f68688221 */ /* 0x004fe20000010000 */
[----:B------:R-:W-:Y:S01]  /*3840*/  ISETP.NE.AND P0, PT, R128, RZ, PT ;  /* 0x000000ff8000720c */ /* 0x000fe20003f05270 */
[----:B------:R-:W-:Y:S01]  /*3850*/  FFMA.FTZ R167, R8, R89, R167 ;  /* 0x0000005908a77223 */ /* 0x000fe200000100a7 */
[----:B------:R-:W-:Y:S01]  /*3860*/  MOV R105, R110 ;  /* 0x0000006e00697202 */ /* 0x000fe20000000f00 */
[----:B------:R-:W-:Y:S02]  /*3870*/  FFMA.FTZ R0, R7, R90, R199 ;  /* 0x0000005a07007223 */ /* 0x000fe400000100c7 */
[----:B------:R-:W-:Y:S02]  /*3880*/  FFMA.FTZ R161, R6, R87, R161 ;  /* 0x0000005706a17223 */ /* 0x000fe400000100a1 */
[----:B------:R-:W-:-:S02]  /*3890*/  FFMA.FTZ R88, R5, R86, R88 ;  /* 0x0000005605587223 */ /* 0x000fc40000010058 */
[----:B------:R-:W-:Y:S02]  /*38a0*/  FFMA.FTZ R85, R4, R157, R85 ;  /* 0x0000009d04557223 */ /* 0x000fe40000010055 */
[----:B------:R-:W-:Y:S02]  /*38b0*/  FFMA.FTZ R67, R140, R158, R67 ;  /* 0x0000009e8c437223 */ /* 0x000fe40000010043 */
[----:B------:R0:W-:Y:S01]  /*38c0*/  @!P0 STS.64 [0x1098], R104 ;  /* 0x00109868ff008388 */ /* 0x0001e20000000a00 */
        /* <DEDUP_REMOVED lines=39> */
.L_x_6194:
[----:B0-----:R-:W-:Y:S05]  /*3b40*/  BSYNC B0 ;  /* 0x0000000000007941 */ /* 0x001fea0003800000 */
.L_x_6193:
[----:B------:R-:W-:Y:S02]  /*3b50*/  IADD3 R115, R115, 0x1, RZ ;  /* 0x0000000173737810 */ /* 0x000fe40007ffe0ff */
[----:B------:R-:W-:Y:S02]  /*3b60*/  IADD3 R113, P1, R113, 0x1, RZ ;  /* 0x0000000171717810 */ /* 0x000fe40007f3e0ff */
[----:B------:R-:W-:Y:S02]  /*3b70*/  ISETP.GE.AND P0, PT, R115, c[0x0][0x16c], PT ;  /* 0x00005b0073007a0c */ /* 0x000fe40003f06270 */
[----:B------:R-:W-:-:S11]  /*3b80*/  IADD3.X R112, RZ, R112, RZ, P1, !PT ;  /* 0x00000070ff707210 */ /* 0x000fd60000ffe4ff */
[----:B------:R-:W-:Y:S01]  /*3b90*/  @P0 CALL.REL.NOINC `(.L_x_6158) ;  /* 0x0000001000000944 */ /* 0x000fe20003c00000 */
[----:B------:R-:W-:Y:S05]  /*3ba0*/  BRA `(.L_x_6195) ;  /* 0xffffd22000007947 */ /* 0x000fea000383ffff */
.L_x_6158:
        /* <DEDUP_REMOVED lines=11> */
[C-C-:B------:R-:W-:Y:S01]  /*3c60*/  IMAD.WIDE.U32 R4, R135.reuse, c[0x0][0x2d8], R6.reuse ;  /* 0x0000b60087047a25 */ /* 0x140fe200078e0006 */
        /* <DEDUP_REMOVED lines=20> */
[----:B------:R-:W2:Y:S02]  /*3db0*/  LDS.128 R16, [R128.X16+0x200] ;  /* 0x0002000080107984 */ /* 0x000ea4000000cc00 */
        /* <DEDUP_REMOVED lines=9> */
[----:B--2---:R-:W-:Y:S04]  /*3e50*/  STG.E.128 [R4.64+0x200], R16 ;  /* 0x0002001004007986 */ /* 0x004fe8000c101d04 */
        /* <DEDUP_REMOVED lines=18> */
[----:B------:R-:W3:Y:S01]  /*3f80*/  LDS.128 R20, [R128.X16+0x400] ;  /* 0x0004000080147984 */ /* 0x000ee2000000cc00 */
[----:B------:R-:W-:Y:S01]  /*3f90*/  IADD3 R5, R5, R9, RZ ;  /* 0x0000000905057210 */ /* 0x000fe20007ffe0ff */
[----:B--2---:R-:W-:Y:S02]  /*3fa0*/  FADD.FTZ R72, R79, R72 ;  /* 0x000000484f487221 */ /* 0x004fe40000010000 */
[----:B------:R-:W2:Y:S01]  /*3fb0*/  LDS.128 R24, [R128.X16+0x600] ;  /* 0x0006000080187984 */ /* 0x000ea2000000cc00 */
        /* <DEDUP_REMOVED lines=13> */
[----:B---3--:R4:W-:Y:S04]  /*4090*/  STG.E.128 [R4.64+0x400], R20 ;  /* 0x0004001404007986 */ /* 0x0089e8000c101d04 */
[----:B--2---:R4:W-:Y:S01]  /*40a0*/  STG.E.128 [R4.64+0x600], R24 ;  /* 0x0006001804007986 */ /* 0x0049e2000c101d04 */
[----:B------:R-:W-:Y:S01]  /*40b0*/  @!P0 CALL.REL.NOINC `(.L_x_6156) ;  /* 0x0000001000008944 */ /* 0x000fe20003c00000 */
[----:B------:R-:W-:Y:S05]  /*40c0*/  BRA `(.L_x_6196) ;  /* 0xffffc6b000007947 */ /* 0x000fea000383ffff */
.L_x_6156:
        /* <DEDUP_REMOVED lines=10> */
[----:B----4-:R-:W0:Y:S04]  /*4170*/  SHFL.DOWN P1, R5, R0, 0x2, 0x1f ;  /* 0x08401f0000057f89 */ /* 0x010e280000020000 */
        /* <DEDUP_REMOVED lines=13> */
.L_x_6198:
[----:B0-----:R-:W-:Y:S05]  /*4250*/  BSYNC B0 ;  /* 0x0000000000007941 */ /* 0x001fea0003800000 */
.L_x_6197:
[----:B------:R-:W-:Y:S01]  /*4260*/  BSSY B0, `(.L_x_6199) ;  /* 0x0000018000007945 */ /* 0x000fe20003800000 */
[----:B------:R-:W-:Y:S05]  /*4270*/  @!P0 BRA `(.L_x_6200) ;  /* 0x0000015000008947 */ /* 0x000fea0003800000 */
[----:B------:R-:W-:Y:S06]  /*4280*/  BAR.SYNC.DEFER_BLOCKING 0x0 ;  /* 0x0000000000007b1d */ /* 0x000fec0000010000 */
[----:B------:R-:W0:Y:S04]  /*4290*/  SHFL.DOWN P0, R0, R129, 0x1, 0x1f ;  /* 0x08201f0081007f89 */ /* 0x000e280000000000 */
[----:B------:R-:W2:Y:S04]  /*42a0*/  S2R R8, SR_LANEID ;  /* 0x0000000000087919 */ /* 0x000ea80000000000 */
[----:B----4-:R-:W3:Y:S01]  /*42b0*/  S2R R15, SR_TID.X ;  /* 0x00000000000f7919 */ /* 0x010ee20000002100 */
        /* <DEDUP_REMOVED lines=17> */
.L_x_6200:
[----:B----4-:R-:W0:Y:S02]  /*43d0*/  S2R R15, SR_TID.X ;  /* 0x00000000000f7919 */ /* 0x010e240000002100 */
.L_x_6201:
[----:B0-----:R-:W-:Y:S05]  /*43e0*/  BSYNC B0 ;  /* 0x0000000000007941 */ /* 0x001fea0003800000 */
.L_x_6199:
        /* <DEDUP_REMOVED lines=10> */
.L_x_6202:
        /* <DEDUP_REMOVED lines=26> */
.L_x_6203:
        /* <DEDUP_REMOVED lines=13> */
.L_x_9096:


//--------------------- .text._Z25selective_scan_bwd_kernelI32Selective_Scan_bwd_kernel_traitsILi32ELi16ELb1ELb1ELb0ELb0ELb1EffEEv12SSMParamsBwd --------------------------
	.section	.text._Z25selective_scan_bwd_kernelI32Selective_Scan_bwd_kernel_traitsILi32ELi16ELb1ELb1ELb0ELb0ELb1EffEEv12SSMParamsBwd,"ax",@progbits
	.sectioninfo	@"SHI_REGISTERS=234"
	.align	128
        .global         _Z25selective_scan_bwd_kernelI32Selective_Scan_bwd_kernel_traitsILi32ELi16ELb1ELb1ELb0ELb0ELb1EffEEv12SSMParamsBwd
        .type           _Z25selective_scan_bwd_kernelI32Selective_Scan_bwd_kernel_traitsILi32ELi16ELb1ELb1ELb0ELb0ELb1EffEEv12SSMParamsBwd,@function
        .size           _Z25selective_scan_bwd_kernelI32Selective_Scan_bwd_kernel_traitsILi32ELi16ELb1ELb1ELb0ELb0ELb1EffEEv12SSMParamsBwd,(.L_x_9097 - _Z25selective_scan_bwd_kernelI32Selective_Scan_bwd_kernel_traitsILi32ELi16ELb1ELb1ELb0ELb0ELb1EffEEv12SSMParamsBwd)
        .other          _Z25selective_scan_bwd_kernelI32Selective_Scan_bwd_kernel_traitsILi32ELi16ELb1ELb1ELb0ELb0ELb1EffEEv12SSMParamsBwd,@"STO_CUDA_ENTRY STV_DEFAULT"
_Z25selective_scan_bwd_kernelI32Selective_Scan_bwd_kernel_traitsILi32ELi16ELb1ELb1ELb0ELb0ELb1EffEEv12SSMParamsBwd:
.text._Z25selective_scan_bwd_kernelI32Selective_Scan_bwd_kernel_traitsILi32ELi16ELb1ELb1ELb0ELb0ELb1EffEEv12SSMParamsBwd:
        /* <DEDUP_REMOVED lines=95> */
[----:B------:R-:W-:Y:S01]  /*05f0*/  LEA R100, P4, R99, c[0x0][0x308], 0x2 ;  /* 0x0000c20063647a11 */ /* 0x000fe200078810ff */
[----:B------:R-:W-:Y:S01]  /*0600*/  @P0 IMAD R0, R0, c[0x0][0x174], RZ ;  /* 0x00005d0000000a24 */ /* 0x000fe200078e02ff */
[----:B------:R-:W-:-:S02]  /*0610*/  IADD3 R11, P5, R11, R8, RZ ;  /* 0x000000080b0b7210 */ /* 0x000fc40007fbe0ff */
        /* <DEDUP_REMOVED lines=20> */
.L_x_6244:
[----:B------:R-:W-:Y:S01]  /*0760*/  BAR.SYNC.DEFER_BLOCKING 0x0 ;  /* 0x0000000000007b1d */ /* 0x000fe20000010000 */
[----:B0-----:R-:W-:Y:S02]  /*0770*/  SHF.L.U32 R0, R106, 0x2, RZ ;  /* 0x000000026a007819 */ /* 0x001fe400000006ff */
[----:B----4-:R-:W-:Y:S02]  /*0780*/  MOV R2, R104 ;  /* 0x0000006800027202 */ /* 0x010fe40000000f00 */
[----:B------:R-:W-:-:S04]  /*0790*/  LOP3.LUT R3, R0, 0xffffff80, RZ, 0xc0, !PT ;  /* 0xffffff8000037812 */ /* 0x000fc800078ec0ff */
[----:B------:R-:W-:Y:S02]  /*07a0*/  LOP3.LUT R78, R3, 0x1f, R106, 0xf8, !PT ;  /* 0x0000001f034e7812 */ /* 0x000fe400078ef86a */
[----:B------:R-:W-:-:S05]  /*07b0*/  MOV R3, R103 ;  /* 0x0000006700037202 */ /* 0x000fca0000000f00 */
[----:B------:R-:W-:-:S05]  /*07c0*/  IMAD.WIDE R2, R78, 0x10, R2 ;  /* 0x000000104e027825 */ /* 0x000fca00078e0202 */
[----:B------:R0:W2:Y:S04]  /*07d0*/  LDG.E.128 R16, [R2.64] ;  /* 0x0000000402107981 */ /* 0x0000a8000c1e1d00 */
[----:B------:R0:W3:Y:S04]  /*07e0*/  LDG.E.128 R24, [R2.64+0x200] ;  /* 0x0002000402187981 */ /* 0x0000e8000c1e1d00 */
[----:B------:R0:W4:Y:S04]  /*07f0*/  LDG.E.128 R28, [R2.64+0x400] ;  /* 0x00040004021c7981 */ /* 0x000128000c1e1d00 */
[----:B------:R0:W4:Y:S01]  /*0800*/  LDG.E.128 R32, [R2.64+0x600] ;  /* 0x0006000402207981 */ /* 0x000122000c1e1d00 */
[----:B-1----:R-:W-:-:S02]  /*0810*/  SHF.L.U32 R0, R105, 0x6, RZ ;  /* 0x0000000669007819 */ /* 0x002fc400000006ff */
[----:B0-----:R-:W-:Y:S02]  /*0820*/  MOV R2, R102 ;  /* 0x0000006600027202 */ /* 0x001fe40000000f00 */
[----:B------:R-:W-:-:S05]  /*0830*/  MOV R3, R101 ;  /* 0x0000006500037202 */ /* 0x000fca0000000f00 */
        /* <DEDUP_REMOVED lines=15> */
[----:B------:R-:W-:-:S02]  /*0930*/  MOV R2, R100 ;  /* 0x0000006400027202 */ /* 0x000fc40000000f00 */
        /* <DEDUP_REMOVED lines=15> */
[----:B------:R0:W2:Y:S01]  /*0a30*/  LDG.E.128 R56, [R36.64+0x600] ;  /* 0x0006000424387981 */ /* 0x0000a2000c1e1d00 */
[----:B------:R-:W-:Y:S01]  /*0a40*/  MOV R2, c[0x0][0x174] ;  /* 0x00005d0000027a02 */ /* 0x000fe20000000f00 */
[----:B------:R-:W-:-:S03]  /*0a50*/  IMAD R38, R113, c[0x0][0x1f8], RZ ;  /* 0x00007e0071267a24 */ /* 0x000fc600078e02ff */
[----:B------:R-:W-:Y:S01]  /*0a60*/  LEA R2, R2, R79, 0x9 ;  /* 0x0000004f02027211 */ /* 0x000fe200078e48ff */
[----:B---3--:R-:W-:-:S03]  /*0a70*/  IMAD R53, R115, c[0x0][0x1fc], R38 ;  /* 0x00007f0073357a24 */ /* 0x008fc600078e0226 */
        /* <DEDUP_REMOVED lines=15> */
[----:B------:R-:W-:Y:S04]  /*0b70*/  LDS.128 R124, [R0] ;  /* 0x00000000007c7984 */ /* 0x000fe80000000c00 */
[----:B------:R-:W-:Y:S04]  /*0b80*/  LDS.128 R92, [R0+0x10] ;  /* 0x00001000005c7984 */ /* 0x000fe80000000c00 */
[----:B------:R-:W-:Y:S04]  /*0b90*/  LDS.128 R84, [R0+0x20] ;  /* 0x0000200000547984 */ /* 0x000fe80000000c00 */
[----:B------:R-:W-:Y:S04]  /*0ba0*/  LDS.128 R52, [R0+0x30] ;  /* 0x0000300000347984 */ /* 0x000fe80000000c00 */
        /* <DEDUP_REMOVED lines=63> */
[----:B------:R-:W0:Y:S08]  /*0fa0*/  MUFU.RCP R60, R51 ;  /* 0x00000033003c7308 */ /* 0x000e300000001000 */
[----:B------:R2:W3:Y:S01]  /*0fb0*/  MUFU.EX2 R65, R63 ;  /* 0x0000003f00417308 */ /* 0x0004e20000000800 */
[----:B-1----:R-:W-:-:S07]  /*0fc0*/  FMUL.FTZ R149, R68, R61 ;  /* 0x0000003d44957220 */ /* 0x002fce0000410000 */
[----:B------:R-:W1:Y:S01]  /*0fd0*/  MUFU.EX2 R128, R114 ;  /* 0x0000007200807308 */ /* 0x000e620000000800 */
[----:B--2---:R-:W-:Y:S02]  /*0fe0*/  FMUL.FTZ R63, R90, -1.4426950216293334961 ;  /* 0xbfb8aa3b5a3f7820 */ /* 0x004fe40000410000 */
[----:B0-----:R-:W-:-:S05]  /*0ff0*/  FMUL.FTZ R148, R69, R60 ;  /* 0x0000003c45947220 */ /* 0x001fca0000410000 */
[----:B------:R-:W0:Y:S01]  /*1000*/  MUFU.EX2 R119, R63 ;  /* 0x0000003f00777308 */ /* 0x000e220000000800 */
[----:B---3--:R-:W-:-:S07]  /*1010*/  FADD.FTZ R65, R65, 1 ;  /* 0x3f80000041417421 */ /* 0x008fce0000010000 */
[----:B------:R-:W2:Y:S01]  /*1020*/  MUFU.RCP R63, R62 ;  /* 0x0000003e003f7308 */ /* 0x000ea20000001000 */
[----:B-1----:R-:W-:-:S07]  /*1030*/  FADD.FTZ R128, R128, 1 ;  /* 0x3f80000080807421 */ /* 0x002fce0000010000 */
[----:B------:R-:W-:Y:S01]  /*1040*/  MUFU.EX2 R130, R130 ;  /* 0x0000008200827308 */ /* 0x000fe20000000800 */
[----:B0-----:R-:W-:-:S07]  /*1050*/  FADD.FTZ R119, R119, 1 ;  /* 0x3f80000077777421 */ /* 0x001fce0000010000 */
[----:B------:R-:W0:Y:S01]  /*1060*/  MUFU.RCP R114, R64 ;  /* 0x0000004000727308 */ /* 0x000e220000001000 */
[----:B--2---:R-:W-:-:S07]  /*1070*/  FMUL.FTZ R155, R70, R63 ;  /* 0x0000003f469b7220 */ /* 0x004fce0000410000 */
[----:B------:R-:W-:Y:S08]  /*1080*/  MUFU.RCP R145, R65 ;  /* 0x0000004100917308 */ /* 0x000ff00000001000 */
[----:B------:R-:W1:Y:S01]  /*1090*/  MUFU.EX2 R67, R67 ;  /* 0x0000004300437308 */ /* 0x000e620000000800 */
[----:B0-----:R-:W-:-:S07]  /*10a0*/  FMUL.FTZ R158, R71, R114 ;  /* 0x00000072479e7220 */ /* 0x001fce0000410000 */
[----:B------:R-:W0:Y:S08]  /*10b0*/  MUFU.EX2 R131, R131 ;  /* 0x0000008300837308 */ /* 0x000e300000000800 */
[----:B------:R-:W-:Y:S01]  /*10c0*/  MUFU.RCP R156, R128 ;  /* 0x00000080009c7308 */ /* 0x000fe20000001000 */
[----:B-1----:R-:W-:-:S07]  /*10d0*/  FADD.FTZ R67, R67, 1 ;  /* 0x3f80000043437421 */ /* 0x002fce0000010000 */
[----:B------:R-:W1:Y:S01]  /*10e0*/  MUFU.RCP R153, R66 ;  /* 0x0000004200997308 */ /* 0x000e620000001000 */
[----:B0-----:R-:W-:-:S07]  /*10f0*/  FADD.FTZ R62, R131, 1 ;  /* 0x3f800000833e7421 */ /* 0x001fce0000010000 */
[----:B------:R-:W0:Y:S08]  /*1100*/  MUFU.RCP R150, R150 ;  /* 0x0000009600967308 */ /* 0x000e300000001000 */
[----:B------:R-:W2:Y:S08]  /*1110*/  MUFU.RCP R154, R67 ;  /* 0x00000043009a7308 */ /* 0x000eb00000001000 */
[----:B------:R-:W3:Y:S08]  /*1120*/  MUFU.EX2 R133, R132 ;  /* 0x0000008400857308 */ /* 0x000ef00000000800 */
[----:B------:R0:W1:Y:S08]  /*1130*/  MUFU.RCP R152, R117 ;  /* 0x0000007500987308 */ /* 0x0000700000001000 */
[----:B------:R1:W2:Y:S01]  /*1140*/  MUFU.RCP R157, R119 ;  /* 0x00000077009d7308 */ /* 0x0002a20000001000 */
[----:B0-----:R-:W-:-:S04]  /*1150*/  FMUL.FTZ R117, R124, R149 ;  /* 0x000000957c757220 */ /* 0x001fc80000410000 */
[----:B------:R-:W-:-:S03]  /*1160*/  FFMA.FTZ R109, R4, R117, R109 ;  /* 0x00000075046d7223 */ /* 0x000fc6000001006d */
[----:B------:R0:W2:Y:S01]  /*1170*/  MUFU.RCP R151, R116 ;  /* 0x0000007400977308 */ /* 0x0000a20000001000 */
[----:B-1----:R-:W-:-:S07]  /*1180*/  FMUL.FTZ R119, R126, R155 ;  /* 0x0000009b7e777220 */ /* 0x002fce0000410000 */
[----:B------:R-:W-:Y:S01]  /*1190*/  MUFU.RCP R161, R62 ;  /* 0x0000003e00a17308 */ /* 0x000fe20000001000 */
[----:B0-----:R-:W-:Y:S01]  /*11a0*/  FMUL.FTZ R116, R127, R158 ;  /* 0x0000009e7f747220 */ /* 0x001fe20000410000 */
        /* <DEDUP_REMOVED lines=21> */
[----:B--2---:R-:W-:Y:S02]  /*1300*/  FADD.FTZ R58, R130, 1 ;  /* 0x3f800000823a7421 */ /* 0x004fe40000010000 */
[----:B------:R-:W-:Y:S01]  /*1310*/  FFMA.FTZ R37, R68, R37, 1 ;  /* 0x3f80000044257423 */ /* 0x000fe20000010025 */
[----:B------:R-:W-:Y:S01]  /*1320*/  LEA.HI.X R147, R36, c[0x0][0x33c], R39, 0x2, P0 ;  /* 0x0000cf0024937a11 */ /* 0x000fe200000f1427 */
[----:B------:R-:W-:Y:S01]  /*1330*/  FFMA.FTZ R38, R69, R38, 1 ;  /* 0x3f80000045267423 */ /* 0x000fe20000010026 */
[----:B------:R-:W1:Y:S01]  /*1340*/  MUFU.RCP R160, R58 ;  /* 0x0000003a00a07308 */ /* 0x000e620000001000 */
[----:B------:R-:W-:Y:S01]  /*1350*/  FFMA.FTZ R57, R70, R41, 1 ;  /* 0x3f80000046397423 */ /* 0x000fe20000010029 */
[----:B------:R-:W-:Y:S01]  /*1360*/  ISETP.NE.U32.AND P0, PT, RZ, c[0x0][0x270], PT ;  /* 0x00009c00ff007a0c */ /* 0x000fe20003f05070 */
[----:B------:R-:W-:-:S02]  /*1370*/  FADD.FTZ R56, R129, 1 ;  /* 0x3f80000081387421 */ /* 0x000fc40000010000 */
[----:B------:R-:W-:Y:S01]  /*1380*/  IMAD.WIDE R146, R78, 0x10, R146 ;  /* 0x000000104e927825 */ /* 0x000fe200078e0292 */
[----:B------:R-:W-:Y:S02]  /*1390*/  ISETP.NE.AND.EX P0, PT, RZ, c[0x0][0x274], PT, P0 ;  /* 0x00009d00ff007a0c */ /* 0x000fe40003f05300 */
[----:B------:R2:W-:Y:S01]  /*13a0*/  MUFU.RCP R159, R56 ;  /* 0x00000038009f7308 */ /* 0x0005e20000001000 */
[----:B---3--:R-:W-:Y:S02]  /*13b0*/  FMUL.FTZ R40, R126, R50 ;  /* 0x000000327e287220 */ /* 0x008fe40000410000 */
[----:B------:R-:W-:Y:S02]  /*13c0*/  FMUL.FTZ R36, R124, R48 ;  /* 0x000000307c247220 */ /* 0x000fe40000410000 */
[----:B------:R-:W-:Y:S02]  /*13d0*/  FMUL.FTZ R39, R125, R49 ;  /* 0x000000317d277220 */ /* 0x000fe40000410000 */
[----:B------:R-:W-:-:S02]  /*13e0*/  FMUL.FTZ R36, R61, R36 ;  /* 0x000000243d247220 */ /* 0x000fc40000410000 */
[----:B------:R-:W-:Y:S02]  /*13f0*/  FMUL.FTZ R39, R60, R39 ;  /* 0x000000273c277220 */ /* 0x000fe40000410000 */
[----:B------:R-:W-:Y:S02]  /*1400*/  FMUL.FTZ R130, R63, R40 ;  /* 0x000000283f827220 */ /* 0x000fe40000410000 */
[----:B------:R-:W3:Y:S01]  /*1410*/  LDS.128 R40, [R0+0x20] ;  /* 0x0000200000287984 */ /* 0x000ee20000000c00 */
        /* <DEDUP_REMOVED lines=16> */
[----:B--2---:R-:W-:Y:S02]  /*1520*/  FADD.FTZ R56, -R150, 1 ;  /* 0x3f80000096387421 */ /* 0x004fe40000010100 */
[----:B------:R-:W-:-:S02]  /*1530*/  FFMA.FTZ R59, R122, R57, 1 ;  /* 0x3f8000007a3b7423 */ /* 0x000fc40000010039 */
[----:B------:R-:W-:Y:S02]  /*1540*/  FADD.FTZ R60, -R154, 1 ;  /* 0x3f8000009a3c7421 */ /* 0x000fe40000010100 */
        /* <DEDUP_REMOVED lines=22> */
[----:B---3--:R-:W-:Y:S02]  /*16b0*/  FMUL.FTZ R56, R84, R40 ;  /* 0x0000002854387220 */ /* 0x008fe40000410000 */
        /* <DEDUP_REMOVED lines=11> */
[----:B-1----:R-:W-:Y:S02]  /*1770*/  FADD.FTZ R56, -R160, 1 ;  /* 0x3f800000a0387421 */ /* 0x002fe40000010100 */
        /* <DEDUP_REMOVED lines=101> */
.L_x_6205:
[----:B--2---:R-:W-:Y:S01]  /*1dd0*/  FFMA.FTZ R40, R8, R121, R109 ;  /* 0x0000007908287223 */ /* 0x004fe2000001006d */
[----:B------:R-:W-:Y:S01]  /*1de0*/  BAR.SYNC.DEFER_BLOCKING 0x0 ;  /* 0x0000000000007b1d */ /* 0x000fe20000010000 */
[----:B------:R-:W-:Y:S01]  /*1df0*/  CS2R R36, SRZ ;  /* 0x0000000000247805 */ /* 0x000fe2000001ff00 */
[----:B------:R-:W-:Y:S01]  /*1e00*/  CS2R R38, SRZ ;  /* 0x0000000000267805 */ /* 0x000fe2000001ff00 */
[----:B------:R-:W-:Y:S01]  /*1e10*/  FFMA.FTZ R42, R9, R93, R40 ;  /* 0x0000005d092a7223 */ /* 0x000fe20000010028 */
[----:B------:R-:W-:Y:S01]  /*1e20*/  CS2R R44, SRZ ;  /* 0x00000000002c7805 */ /* 0x000fe2000001ff00 */
[----:B------:R-:W-:Y:S01]  /*1e30*/  CS2R R40, SRZ ;  /* 0x0000000000287805 */ /* 0x000fe2000001ff00 */
[----:B------:R-:W-:Y:S01]  /*1e40*/  CS2R R50, SRZ ;  /* 0x0000000000327805 */ /* 0x000fe2000001ff00 */
[----:B------:R-:W-:-:S02]  /*1e50*/  FFMA.FTZ R46, R10, R123, R42 ;  /* 0x0000007b0a2e7223 */ /* 0x000fc4000001002a */
[----:B------:R-:W-:Y:S01]  /*1e60*/  CS2R R42, SRZ ;  /* 0x00000000002a7805 */ /* 0x000fe2000001ff00 */
[-C--:B-----5:R-:W-:Y:S02]  /*1e70*/  FMUL.FTZ R53, R114, R112.reuse ;  /* 0x0000007072357220 */ /* 0x0a0fe40000410000 */
[----:B------:R-:W-:Y:S02]  /*1e80*/  FFMA.FTZ R48, R11, R95, R46 ;  /* 0x0000005f0b307223 */ /* 0x000fe4000001002e */
[----:B------:R-:W-:Y:S01]  /*1e90*/  CS2R R46, SRZ ;  /* 0x00000000002e7805 */ /* 0x000fe2000001ff00 */
[-C--:B------:R-:W-:Y:S02]  /*1ea0*/  FMUL.FTZ R55, R116, R112.reuse ;  /* 0x0000007074377220 */ /* 0x080fe40000410000 */
[----:B------:R-:W-:Y:S02]  /*1eb0*/  FFMA.FTZ R52, R12, R89, R48 ;  /* 0x000000590c347223 */ /* 0x000fe40000010030 */
[----:B------:R-:W-:Y:S01]  /*1ec0*/  CS2R R48, SRZ ;  /* 0x0000000000307805 */ /* 0x000fe2000001ff00 */
[----:B0-----:R-:W-:-:S02]  /*1ed0*/  FMUL.FTZ R57, R93, R112 ;  /* 0x000000705d397220 */ /* 0x001fc40000410000 */
[----:B------:R-:W-:Y:S02]  /*1ee0*/  FFMA.FTZ R54, R13, R85, R52 ;  /* 0x000000550d367223 */ /* 0x000fe40000010034 */
[-C--:B------:R-:W-:Y:S02]  /*1ef0*/  FMUL.FTZ R52, R117, R112.reuse ;  /* 0x0000007075347220 */ /* 0x080fe40000410000 */
[----:B------:R-:W-:Y:S02]  /*1f00*/  FFMA.FTZ R56, R14, R91, R54 ;  /* 0x0000005b0e387223 */ /* 0x000fe40000010036 */
[-C--:B------:R-:W-:Y:S02]  /*1f10*/  FMUL.FTZ R54, R119, R112.reuse ;  /* 0x0000007077367220 */ /* 0x080fe40000410000 */
        /* <DEDUP_REMOVED lines=53> */
.L_x_6243:
[----:B------:R-:W-:Y:S01]  /*2270*/  SHF.R.S32.HI R148, RZ, 0x1f, R161 ;  /* 0x0000001fff947819 */ /* 0x000fe200000114a1 */
[----:B------:R-:W-:-:S04]  /*2280*/  IMAD.WIDE.U32 R20, R161, c[0x0][0x1a0], RZ ;  /* 0x00006800a1147a25 */ /* 0x000fc800078e00ff */
[----:B------:R-:W-:Y:S01]  /*2290*/  IMAD R22, R148, c[0x0][0x1a0], RZ ;  /* 0x0000680094167a24 */ /* 0x000fe200078e02ff */
[----:B------:R-:W-:Y:S01]  /*22a0*/  LEA R68, P0, R20, R98, 0x2 ;  /* 0x0000006214447211 */ /* 0x000fe200078010ff */
[----:B------:R-:W-:-:S04]  /*22b0*/  IMAD.WIDE.U32 R70, R115, c[0x0][0x180], RZ ;  /* 0x0000600073467a25 */ /* 0x000fc800078e00ff */
[----:B------:R-:W-:Y:S02]  /*22c0*/  IMAD R23, R161, c[0x0][0x1a4], R22 ;  /* 0x00006900a1177a24 */ /* 0x000fe400078e0216 */
[----:B------:R-:W-:-:S03]  /*22d0*/  IMAD R22, R113, c[0x0][0x180], RZ ;  /* 0x0000600071167a24 */ /* 0x000fc600078e02ff */
[----:B------:R-:W-:-:S04]  /*22e0*/  IADD3 R21, R21, R23, RZ ;  /* 0x0000001715157210 */ /* 0x000fc80007ffe0ff */
[----:B------:R-:W-:Y:S01]  /*22f0*/  LEA.HI.X R69, R20, R97, R21, 0x2, P0 ;  /* 0x0000006114457211 */ /* 0x000fe200000f1415 */
[----:B------:R-:W-:-:S04]  /*2300*/  IMAD R21, R115, c[0x0][0x184], R22 ;  /* 0x0000610073157a24 */ /* 0x000fc800078e0216 */
[----:B------:R-:W-:Y:S01]  /*2310*/  IMAD.WIDE R68, R78, 0x10, R68 ;  /* 0x000000104e447825 */ /* 0x000fe200078e0244 */
[----:B------:R-:W-:-:S04]  /*2320*/  IADD3 R71, R71, R21, RZ ;  /* 0x0000001547477210 */ /* 0x000fc80007ffe0ff */
[----:B------:R0:W2:Y:S04]  /*2330*/  LDG.E.128 R20, [R68.64] ;  /* 0x0000000444147981 */ /* 0x0000a8000c1e1d00 */
[----:B---3--:R0:W3:Y:S04]  /*2340*/  LDG.E.128 R24, [R68.64+0x200] ;  /* 0x0002000444187981 */ /* 0x0080e8000c1e1d00 */
[----:B------:R0:W4:Y:S04]  /*2350*/  LDG.E.128 R28, [R68.64+0x400] ;  /* 0x00040004441c7981 */ /* 0x000128000c1e1d00 */
[----:B------:R0:W4:Y:S01]  /*2360*/  LDG.E.128 R32, [R68.64+0x600] ;  /* 0x0006000444207981 */ /* 0x000122000c1e1d00 */
[----:B------:R-:W-:-:S02]  /*2370*/  IMAD R80, R148, c[0x0][0x188], RZ ;  /* 0x0000620094507a24 */ /* 0x000fc400078e02ff */
[----:B------:R-:W-:-:S04]  /*2380*/  IMAD.WIDE.U32 R70, R161, c[0x0][0x188], R70 ;  /* 0x00006200a1467a25 */ /* 0x000fc800078e0046 */
[----:B------:R-:W-:Y:S01]  /*2390*/  IMAD R81, R161, c[0x0][0x18c], R80 ;  /* 0x00006300a1517a24 */ /* 0x000fe200078e0250 */
[----:B------:R-:W-:-:S04]  /*23a0*/  LEA R80, P0, R70, c[0x0][0x220], 0x2 ;  /* 0x0000880046507a11 */ /* 0x000fc800078010ff */
[----:B------:R-:W-:-:S04]  /*23b0*/  IADD3 R71, R71, R81, RZ ;  /* 0x0000005147477210 */ /* 0x000fc80007ffe0ff */
[----:B------:R-:W-:-:S05]  /*23c0*/  LEA.HI.X R81, R70, c[0x0][0x224], R71, 0x2, P0 ;  /* 0x0000890046517a11 */ /* 0x000fca00000f1447 */
[----:B------:R-:W4:Y:S01]  /*23d0*/  LDG.E R124, [R80.64] ;  /* 0x00000004507c7981 */ /* 0x000f22000c1e1900 */
[----:B------:R-:W-:Y:S02]  /*23e0*/  IMAD R150, R113, c[0x0][0x1b8], RZ ;  /* 0x00006e0071967a24 */ /* 0x000fe400078e02ff */
[----:B------:R-:W-:-:S04]  /*23f0*/  IMAD.WIDE.U32 R70, R115, c[0x0][0x1b8], RZ ;  /* 0x00006e0073467a25 */ /* 0x000fc800078e00ff */
[----:B0-----:R-:W-:Y:S02]  /*2400*/  IMAD R69, R115, c[0x0][0x1bc], R150 ;  /* 0x00006f0073457a24 */ /* 0x001fe400078e0296 */
[----:B------:R-:W-:-:S03]  /*2410*/  IMAD R68, R148, c[0x0][0x1c0], RZ ;  /* 0x0000700094447a24 */ /* 0x000fc600078e02ff */
[----:B------:R-:W-:Y:S01]  /*2420*/  IADD3 R71, R71, R69, RZ ;  /* 0x0000004547477210 */ /* 0x000fe20007ffe0ff */
[----:B------:R-:W-:-:S04]  /*2430*/  IMAD R163, R161, c[0x0][0x1c4], R68 ;  /* 0x00007100a1a37a24 */ /* 0x000fc800078e0244 */
[----:B------:R-:W-:-:S05]  /*2440*/  IMAD.WIDE.U32 R68, R161, c[0x0][0x1c0], R70 ;  /* 0x00007000a1447a25 */ /* 0x000fca00078e0046 */
[----:B------:R-:W-:Y:S02]  /*2450*/  IADD3 R69, R69, R163, RZ ;  /* 0x000000a345457210 */ /* 0x000fe40007ffe0ff */
[----:B------:R-:W-:-:S04]  /*2460*/  LEA R70, P0, R68, c[0x0][0x230], 0x2 ;  /* 0x00008c0044467a11 */ /* 0x000fc800078010ff */
[----:B------:R-:W-:Y:S02]  /*2470*/  LEA.HI.X R71, R68, c[0x0][0x234], R69, 0x2, P0 ;  /* 0x00008d0044477a11 */ /* 0x000fe400000f1445 */
[----:B------:R-:W-:Y:S02]  /*2480*/  IADD3 R68, R96, -0x1, RZ ;  /* 0xffffffff60447810 */ /* 0x000fe40007ffe0ff */
[C---:B------:R-:W-:Y:S02]  /*2490*/  LOP3.LUT P0, RZ, R106.reuse, 0x1f, RZ, 0xc0, !PT ;  /* 0x0000001f6aff7812 */ /* 0x040fe4000780c0ff */
[----:B------:R-:W-:Y:S02]  /*24a0*/  ISETP.NE.AND P1, PT, R106, RZ, PT ;  /* 0x000000ff6a00720c */ /* 0x000fe40003f25270 */
[----:B------:R-:W-:Y:S02]  /*24b0*/  LEA.HI R69, R68, R68, RZ, 0x1 ;  /* 0x0000004444457211 */ /* 0x000fe400078f08ff */
[----:B------:R-:W-:-:S02]  /*24c0*/  ISETP.LT.OR P2, PT, R96, 0x2, P0 ;  /* 0x000000026000780c */ /* 0x000fc40000741670 */
[----:B------:R-:W-:-:S04]  /*24d0*/  LOP3.LUT R69, R69, 0xfffffe, RZ, 0xc0, !PT ;  /* 0x00fffffe45457812 */ /* 0x000fc800078ec0ff */
[----:B------:R-:W-:Y:S01]  /*24e0*/  IADD3 R68, R68, -R69, RZ ;  /* 0x8000004544447210 */ /* 0x000fe20007ffe0ff */
[----:B--2---:R0:W-:Y:S04]  /*24f0*/  STS.128 [R105.X16], R20 ;  /* 0x0000001469007388 */ /* 0x0041e8000000cc00 */
[----:B---3--:R-:W-:Y:S04]  /*2500*/  STS.128 [R105.X16+0x200], R24 ;  /* 0x0002001869007388 */ /* 0x008fe8000000cc00 */
[----:B----4-:R-:W-:Y:S04]  /*2510*/  STS.128 [R105.X16+0x400], R28 ;  /* 0x0004001c69007388 */ /* 0x010fe8000000cc00 */
[----:B------:R-:W-:Y:S01]  /*2520*/  STS.128 [R105.X16+0x600], R32 ;  /* 0x0006002069007388 */ /* 0x000fe2000000cc00 */
[----:B------:R-:W-:-:S06]  /*2530*/  NOP ;  /* 0x0000000000007918 */ /* 0x000fcc0000000000 */
[----:B-1----:R1:W2:Y:S01]  /*2540*/  LDG.E R168, [R70.64] ;  /* 0x0000000446a87981 */ /* 0x0022a2000c1e1900 */
[----:B0-----:R-:W-:Y:S02]  /*2550*/  IADD3 R20, R106, 0x200, RZ ;  /* 0x000002006a147810 */ /* 0x001fe40007ffe0ff */
[----:B------:R-:W-:Y:S01]  /*2560*/  @!P1 LEA R20, R68, R161, 0x8 ;  /* 0x000000a144149211 */ /* 0x000fe200078e40ff */
[----:B------:R-:W-:Y:S01]  /*2570*/  LDS.128 R24, [R0+0x10] ;  /* 0x0000100000187984 */ /* 0x000fe20000000c00 */
[----:B------:R-:W-:-:S03]  /*2580*/  @!P2 IADD3 R22, R96, -0x2, RZ ;  /* 0xfffffffe6016a810 */ /* 0x000fc60007ffe0ff */
[----:B------:R-:W-:Y:S01]  /*2590*/  LDS.128 R28, [R0+0x20] ;  /* 0x00002000001c7984 */ /* 0x000fe20000000c00 */
[----:B-1----:R-:W-:Y:S01]  /*25a0*/  SHF.L.U32 R71, R20, 0x2, RZ ;  /* 0x0000000214477819 */ /* 0x002fe200000006ff */
[----:B------:R-:W-:Y:S02]  /*25b0*/  @!P2 IMAD R69, R22, c[0x0][0x16c], R161 ;  /* 0x00005b001645aa24 */ /* 0x000fe400078e02a1 */
[----:B------:R-:W-:Y:S01]  /*25c0*/  LDS.128 R32, [R0+0x30] ;  /* 0x0000300000207984 */ /* 0x000fe20000000c00 */
[----:B------:R-:W-:Y:S01]  /*25d0*/  MOV R70, RZ ;  /* 0x000000ff00467202 */ /* 0x000fe20000000f00 */
[----:B------:R-:W-:Y:S02]  /*25e0*/  FMUL.FTZ R80, R124, 1.4426950216293334961 ;  /* 0x3fb8aa3b7c507820 */ /* 0x000fe40000410000 */
[----:B------:R-:W0:Y:S01]  /*25f0*/  LDS.128 R20, [R0] ;  /* 0x0000000000147984 */ /* 0x000e220000000c00 */
[----:B------:R-:W-:-:S04]  /*2600*/  @!P2 IMAD.WIDE R68, R69, 0x8, R76 ;  /* 0x000000084544a825 */ /* 0x000fc800078e024c */
[----:B------:R-:W-:-:S06]  /*2610*/  FMUL.FTZ R182, R127, R80 ;  /* 0x000000507fb67220 */ /* 0x000fcc0000410000 */
[----:B------:R-:W1:Y:S02]  /*2620*/  MUFU.EX2 R182, R182 ;  /* 0x000000b600b67308 */ /* 0x000e640000000800 */
[----:B-1----:R1:W-:Y:S04]  /*2630*/  STS [R71+0x12c8], R182 ;  /* 0x0012c8b647007388 */ /* 0x0023e80000000800 */
[----:B------:R-:W-:Y:S06]  /*2640*/  BAR.SYNC.DEFER_BLOCKING 0x0 ;  /* 0x0000000000007b1d */ /* 0x000fec0000010000 */
[----:B------:R3:W5:Y:S01]  /*2650*/  @!P2 LDG.E R70, [R68.64+0x4] ;  /* 0x000004044446a981 */ /* 0x000762000c1e1900 */
[----:B------:R-:W-:Y:S01]  /*2660*/  ISETP.NE.AND P2, PT, R106, 0x1f, PT ;  /* 0x0000001f6a00780c */ /* 0x000fe20003f45270 */
[-C--:B------:R-:W-:Y:S01]  /*2670*/  FMUL.FTZ R163, R86, R80.reuse ;  /* 0x0000005056a37220 */ /* 0x080fe20000410000 */
[----:B------:R-:W-:Y:S01]  /*2680*/  BSSY B0, `(.L_x_6207) ;  /* 0x000004a000007945 */ /* 0x000fe20003800000 */
[----:B------:R-:W-:-:S02]  /*2690*/  FMUL.FTZ R164, R146, R80 ;  /* 0x0000005092a47220 */ /* 0x000fc40000410000 */
[-C--:B------:R-:W-:Y:S02]  /*26a0*/  FMUL.FTZ R152, R129, R80.reuse ;  /* 0x0000005081987220 */ /* 0x080fe40000410000 */
[-C--:B------:R-:W-:Y:S01]  /*26b0*/  FMUL.FTZ R154, R88, R80.reuse ;  /* 0x00000050589a7220 */ /* 0x080fe20000410000 */
[----:B------:R-:W4:Y:S01]  /*26c0*/  MUFU.EX2 R163, R163 ;  /* 0x000000a300a37308 */ /* 0x000f220000000800 */
[-C--:B------:R-:W-:Y:S02]  /*26d0*/  FMUL.FTZ R156, R131, R80.reuse ;  /* 0x00000050839c7220 */ /* 0x080fe40000410000 */
[-C--:B------:R-:W-:Y:S02]  /*26e0*/  FMUL.FTZ R158, R90, R80.reuse ;  /* 0x000000505a9e7220 */ /* 0x080fe40000410000 */
[----:B------:R3:W1:Y:S01]  /*26f0*/  @P2 LDS R186, [R106.X4+0x1acc] ;  /* 0x001acc006aba2984 */ /* 0x0006620000004800 */
[-C--:B------:R-:W-:Y:S02]  /*2700*/  FMUL.FTZ R160, R133, R80.reuse ;  /* 0x0000005085a07220 */ /* 0x080fe40000410000 */
[-C--:B------:R-:W-:Y:S01]  /*2710*/  FMUL.FTZ R162, R92, R80.reuse ;  /* 0x000000505ca27220 */ /* 0x080fe20000410000 */
[----:B------:R-:W1:Y:S01]  /*2720*/  MUFU.EX2 R164, R164 ;  /* 0x000000a400a47308 */ /* 0x000e620000000800 */
[----:B------:R-:W-:-:S02]  /*2730*/  FMUL.FTZ R170, R135, R80 ;  /* 0x0000005087aa7220 */ /* 0x000fc40000410000 */
[-C--:B------:R-:W-:Y:S02]  /*2740*/  FMUL.FTZ R174, R94, R80.reuse ;  /* 0x000000505eae7220 */ /* 0x080fe40000410000 */
[-C--:B------:R-:W-:Y:S02]  /*2750*/  FMUL.FTZ R178, R137, R80.reuse ;  /* 0x0000005089b27220 */ /* 0x080fe40000410000 */
[-C--:B------:R-:W-:Y:S01]  /*2760*/  FMUL.FTZ R176, R120, R80.reuse ;  /* 0x0000005078b07220 */ /* 0x080fe20000410000 */
[----:B------:R-:W1:Y:S01]  /*2770*/  MUFU.EX2 R152, R152 ;  /* 0x0000009800987308 */ /* 0x000e620000000800 */
[-C--:B------:R-:W-:Y:S02]  /*2780*/  FMUL.FTZ R172, R139, R80.reuse ;  /* 0x000000508bac7220 */ /* 0x080fe40000410000 */
[-C--:B------:R-:W-:Y:S02]  /*2790*/  FMUL.FTZ R185, R122, R80.reuse ;  /* 0x000000507ab97220 */ /* 0x080fe40000410000 */
[----:B------:R-:W-:-:S02]  /*27a0*/  FMUL.FTZ R166, R141, R80 ;  /* 0x000000508da67220 */ /* 0x000fc40000410000 */
[----:B0-----:R-:W-:Y:S01]  /*27b0*/  FMUL.FTZ R180, R140, R21 ;  /* 0x000000158cb47220 */ /* 0x001fe20000410000 */
        /* <DEDUP_REMOVED lines=11> */
[----:B------:R-:W-:Y:S02]  /*2870*/  FMUL.FTZ R191, R132, R29 ;  /* 0x0000001d84bf7220 */ /* 0x000fe40000410000 */
[----:B------:R-:W-:Y:S02]  /*2880*/  FMUL.FTZ R207, R147, R30 ;  /* 0x0000001e93cf7220 */ /* 0x000fe40000410000 */
[----:B------:R-:W-:-:S02]  /*2890*/  FMUL.FTZ R201, R130, R31 ;  /* 0x0000001f82c97220 */ /* 0x000fc40000410000 */
[----:B------:R-:W-:Y:S01]  /*28a0*/  FMUL.FTZ R197, R145, R32 ;  /* 0x0000002091c57220 */ /* 0x000fe20000410000 */
[----:B------:R-:W0:Y:S01]  /*28b0*/  MUFU.EX2 R160, R160 ;  /* 0x000000a000a07308 */ /* 0x000e220000000800 */
[----:B------:R-:W-:Y:S02]  /*28c0*/  FMUL.FTZ R187, R143, R34 ;  /* 0x000000228fbb7220 */ /* 0x000fe40000410000 */
[----:B------:R-:W-:Y:S02]  /*28d0*/  FMUL.FTZ R181, R126, R35 ;  /* 0x000000237eb57220 */ /* 0x000fe40000410000 */
[----:B----4-:R-:W-:Y:S02]  /*28e0*/  FMUL.FTZ R81, R182, R163 ;  /* 0x000000a3b6517220 */ /* 0x010fe40000410000 */
[----:B-1----:R-:W-:Y:S01]  /*28f0*/  FFMA.FTZ R71, R163, R221, R180 ;  /* 0x000000dda3477223 */ /* 0x002fe200000100b4 */
[----:B------:R-:W1:Y:S08]  /*2900*/  MUFU.EX2 R162, R162 ;  /* 0x000000a200a27308 */ /* 0x000e700000000800 */
[----:B------:R-:W4:Y:S08]  /*2910*/  MUFU.EX2 R170, R170 ;  /* 0x000000aa00aa7308 */ /* 0x000f300000000800 */
[----:B------:R-:W0:Y:S08]  /*2920*/  MUFU.EX2 R174, R174 ;  /* 0x000000ae00ae7308 */ /* 0x000e300000000800 */
[----:B------:R-:W0:Y:S08]  /*2930*/  MUFU.EX2 R178, R178 ;  /* 0x000000b200b27308 */ /* 0x000e300000000800 */
[----:B------:R-:W0:Y:S08]  /*2940*/  MUFU.EX2 R176, R176 ;  /* 0x000000b000b07308 */ /* 0x000e300000000800 */
[----:B------:R-:W0:Y:S08]  /*2950*/  MUFU.EX2 R172, R172 ;  /* 0x000000ac00ac7308 */ /* 0x000e300000000800 */
[----:B------:R-:W0:Y:S08]  /*2960*/  MUFU.EX2 R185, R185 ;  /* 0x000000b900b97308 */ /* 0x000e300000000800 */
[----:B------:R-:W0:Y:S01]  /*2970*/  MUFU.EX2 R166, R166 ;  /* 0x000000a600a67308 */ /* 0x000e220000000800 */
[----:B--2---:R-:W-:-:S02]  /*2980*/  FMUL.FTZ R169, R125, R168 ;  /* 0x000000a87da97220 */ /* 0x004fc40000410000 */
        /* <DEDUP_REMOVED lines=14> */
[----:B------:R-:W-:Y:S02]  /*2a70*/  FMUL.FTZ R171, R82, R168 ;  /* 0x000000a852ab7220 */ /* 0x000fe40000410000 */
[----:B------:R-:W-:Y:S02]  /*2a80*/  FMUL.FTZ R168, R128, R33 ;  /* 0x0000002180a87220 */ /* 0x000fe40000410000 */
[----:B------:R-:W-:Y:S01]  /*2a90*/  FFMA.FTZ R80, R164, R165, R169 ;  /* 0x000000a5a4507223 */ /* 0x000fe200000100a9 */
[----:B------:R-:W-:Y:S05]  /*2aa0*/  @P2 BRA `(.L_x_6208) ;  /* 0x0000007000002947 */ /* 0x000fea0003800000 */
[----:B01-34-:R-:W-:Y:S01]  /*2ab0*/  ISETP.NE.AND P3, PT, R96, c[0x0][0x174], PT ;  /* 0x00005d0060007a0c */ /* 0x01bfe20003f65270 */
[----:B------:R-:W-:-:S12]  /*2ac0*/  HFMA2.MMA R186, -RZ, RZ, 1.875, 0 ;  /* 0x3f800000ffba7435 */ /* 0x000fd800000001ff */
[----:B------:R-:W-:-:S04]  /*2ad0*/  @P3 LEA.HI R68, R96, R96, RZ, 0x1 ;  /* 0x0000006060443211 */ /* 0x000fc800078f08ff */
[----:B------:R-:W-:-:S04]  /*2ae0*/  @P3 LOP3.LUT R69, R68, 0xfffffe, RZ, 0xc0, !PT ;  /* 0x00fffffe44453812 */ /* 0x000fc800078ec0ff */
[----:B------:R-:W-:-:S04]  /*2af0*/  @P3 IADD3 R68, -R69, R96, RZ ;  /* 0x0000006045443210 */ /* 0x000fc80007ffe1ff */
[----:B------:R-:W-:-:S05]  /*2b00*/  @P3 LEA R68, R68, R161, 0x8 ;  /* 0x000000a144443211 */ /* 0x000fca00078e40ff */
[----:B------:R0:W1:Y:S02]  /*2b10*/  @P3 LDS R186, [R68.X4+0x12c8] ;  /* 0x0012c80044ba3984 */ /* 0x0000640000004800 */
.L_x_6208:
[----:B01-34-:R-:W-:Y:S05]  /*2b20*/  BSYNC B0 ;  /* 0x0000000000007941 */ /* 0x01bfea0003800000 */
.L_x_6207:
[----:B------:R-:W-:Y:S01]  /*2b30*/  FMUL.FTZ R69, R164, R186 ;  /* 0x000000baa4457220 */ /* 0x000fe20000410000 */
[----:B------:R-:W-:Y:S01]  /*2b40*/  LOP3.LUT R194, R106, 0x1f, RZ, 0xc0, !PT ;  /* 0x0000001f6ac27812 */ /* 0x000fe200078ec0ff */
[C---:B------:R-:W-:Y:S01]  /*2b50*/  FFMA.FTZ R71, R152.reuse, R71, R219 ;  /* 0x0000004798477223 */ /* 0x040fe200000100db */
[----:B------:R-:W-:Y:S01]  /*2b60*/  ISETP.GE.AND P3, PT, R105, 0x1, PT ;  /* 0x000000016900780c */ /* 0x000fe20003f66270 */
[----:B------:R-:W-:Y:S01]  /*2b70*/  FMUL.FTZ R81, R152, R81 ;  /* 0x0000005198517220 */ /* 0x000fe20000410000 */
[----:B------:R-:W-:Y:S01]  /*2b80*/  ISETP.NE.AND P4, PT, R194, 0x1f, PT ;  /* 0x0000001fc200780c */ /* 0x000fe20003f85270 */
[----:B------:R-:W-:Y:S01]  /*2b90*/  FFMA.FTZ R80, R166, R80, R171 ;  /* 0x00000050a6507223 */ /* 0x000fe200000100ab */
[----:B------:R-:W-:Y:S01]  /*2ba0*/  ISETP.GE.OR P0, PT, R96, c[0x0][0x174], P0 ;  /* 0x00005d0060007a0c */ /* 0x000fe20000706670 */
[----:B------:R-:W-:Y:S01]  /*2bb0*/  FMUL.FTZ R68, R166, R69 ;  /* 0x00000045a6447220 */ /* 0x000fe20000410000 */
[----:B------:R-:W-:Y:S01]  /*2bc0*/  ISETP.NE.AND P5, PT, R106, RZ, PT ;  /* 0x000000ff6a00720c */ /* 0x000fe20003fa5270 */
[C---:B------:R-:W-:Y:S01]  /*2bd0*/  FFMA.FTZ R71, R154.reuse, R71, R217 ;  /* 0x000000479a477223 */ /* 0x040fe200000100d9 */
[----:B------:R-:W-:Y:S01]  /*2be0*/  BSSY B0, `(.L_x_6209) ;  /* 0x000011f000007945 */ /* 0x000fe20003800000 */
[----:B------:R-:W-:-:S02]  /*2bf0*/  FMUL.FTZ R81, R154, R81 ;  /* 0x000000519a517220 */ /* 0x000fc40000410000 */
[C---:B------:R-:W-:Y:S02]  /*2c00*/  FFMA.FTZ R80, R185.reuse, R80, R184 ;  /* 0x00000050b9507223 */ /* 0x040fe400000100b8 */
        /* <DEDUP_REMOVED lines=18> */
[C---:B------:R-:W-:Y:S02]  /*2d30*/  FMUL.FTZ R81, R170.reuse, R81 ;  /* 0x00000051aa517220 */ /* 0x040fe40000410000 */
        /* <DEDUP_REMOVED lines=27> */
[----:B------:R-:W-:Y:S01]  /*2ef0*/  FMUL.FTZ R190, R164, R69 ;  /* 0x00000045a4be7220 */ /* 0x000fe20000410000 */
[----:B------:R-:W0:Y:S01]  /*2f00*/  SHFL.UP PT, R68, R71, 0x1, RZ ;  /* 0x0420000047447989 */ /* 0x000e2200000e00ff */
[----:B------:R-:W-:-:S02]  /*2f10*/  FFMA.FTZ R223, R163, R80, R150 ;  /* 0x00000050a3df7223 */ /* 0x000fc40000010096 */
[----:B------:R-:W-:Y:S01]  /*2f20*/  FMUL.FTZ R188, R163, R188 ;  /* 0x000000bca3bc7220 */ /* 0x000fe20000410000 */
[----:B------:R-:W1:Y:S01]  /*2f30*/  SHFL.UP PT, R69, R190, 0x1, RZ ;  /* 0x04200000be457989 */ /* 0x000e6200000e00ff */
[----:B------:R-:W-:-:S03]  /*2f40*/  IMAD R227, R144, c[0x0][0x298], RZ ;  /* 0x0000a60090e37a24 */ /* 0x000fc600078e02ff */
[----:B------:R-:W2:Y:S01]  /*2f50*/  SHFL.DOWN PT, R80, R223, 0x1, 0x1f ;  /* 0x08201f00df507f89 */ /* 0x000ea200000e0000 */
[----:B------:R-:W-:-:S03]  /*2f60*/  IMAD R227, R110, c[0x0][0x29c], R227 ;  /* 0x0000a7006ee37a24 */ /* 0x000fc600078e02e3 */
        /* <DEDUP_REMOVED lines=22> */
[----:B------:R-:W-:Y:S01]  /*30d0*/  HFMA2.MMA R68, -RZ, RZ, 1.875, 0 ;  /* 0x3f800000ff447435 */ /* 0x000fe200000001ff */
[----:B-1----:R-:W-:Y:S01]  /*30e0*/  @P3 FMUL.FTZ R190, R190, R69 ;  /* 0x00000045bebe3220 */ /* 0x002fe20000410000 */
[----:B------:R-:W-:Y:S02]  /*30f0*/  ISETP.GE.AND P3, PT, R105, 0x8, PT ;  /* 0x000000086900780c */ /* 0x000fe40003f66270 */
[----:B------:R-:W-:-:S03]  /*3100*/  MOV R69, RZ ;  /* 0x000000ff00457202 */ /* 0x000fc60000000f00 */
[C---:B--2---:R-:W-:Y:S02]  /*3110*/  @!P4 FFMA.FTZ R223, R188.reuse, R80, R223 ;  /* 0x00000050bcdfc223 */ /* 0x044fe400000100df */
[----:B------:R-:W0:Y:S01]  /*3120*/  SHFL.UP PT, R80, R71, 0x8, RZ ;  /* 0x0500000047507989 */ /* 0x000e2200000e00ff */
[----:B---3--:R-:W-:Y:S01]  /*3130*/  @!P4 FMUL.FTZ R188, R188, R81 ;  /* 0x00000051bcbcc220 */ /* 0x008fe20000410000 */
[----:B------:R-:W-:Y:S02]  /*3140*/  ISETP.GE.U32.AND P4, PT, R194, 0x18, PT ;  /* 0x00000018c200780c */ /* 0x000fe40003f86070 */
[----:B------:R-:W1:Y:S04]  /*3150*/  SHFL.UP PT, R81, R190, 0x8, RZ ;  /* 0x05000000be517989 */ /* 0x000e6800000e00ff */
        /* <DEDUP_REMOVED lines=15> */
[----:B-1----:R-:W-:Y:S02]  /*3250*/  @P0 FMUL.FTZ R190, R190, R81 ;  /* 0x00000051bebe0220 */ /* 0x002fe40000410000 */
[C---:B--2---:R-:W-:Y:S02]  /*3260*/  @!P3 FFMA.FTZ R223, R188.reuse, R192, R223 ;  /* 0x000000c0bcdfb223 */ /* 0x044fe400000100df */
[----:B-----5:R0:W-:Y:S01]  /*3270*/  SHFL.IDX PT, R192, R70, RZ, 0x1f ;  /* 0x00001fff46c07589 */ /* 0x0201e200000e0000 */
[----:B---3--:R-:W-:-:S03]  /*3280*/  @!P3 FMUL.FTZ R188, R188, R225 ;  /* 0x000000e1bcbcb220 */ /* 0x008fc60000410000 */
[----:B------:R1:W-:Y:S04]  /*3290*/  SHFL.UP PT, R225, R71, 0x1, RZ ;  /* 0x0420000047e17989 */ /* 0x0003e800000e00ff */
[----:B------:R-:W2:Y:S01]  /*32a0*/  SHFL.UP PT, R190, R190, 0x1, RZ ;  /* 0x04200000bebe7989 */ /* 0x000ea200000e00ff */
[----:B0-----:R-:W-:-:S03]  /*32b0*/  MOV R70, R106 ;  /* 0x0000006a00467202 */ /* 0x001fc60000000f00 */
[----:B------:R-:W-:Y:S01]  /*32c0*/  SHFL.DOWN PT, R196, R223, 0x1, 0x1f ;  /* 0x08201f00dfc47f89 */ /* 0x000fe200000e0000 */
[----:B-1----:R-:W-:-:S03]  /*32d0*/  HFMA2.MMA R71, -RZ, RZ, 0, 0 ;  /* 0x00000000ff477435 */ /* 0x002fc600000001ff */
[----:B------:R-:W0:Y:S04]  /*32e0*/  SHFL.DOWN PT, R229, R188, 0x1, 0x1f ;  /* 0x08201f00bce57f89 */ /* 0x000e2800000e0000 */
[----:B------:R-:W-:Y:S03]  /*32f0*/  SHFL.IDX PT, R223, R223, RZ, 0x1f ;  /* 0x00001fffdfdf7589 */ /* 0x000fe600000e0000 */
[----:B------:R-:W-:Y:S01]  /*3300*/  IMAD.WIDE.U32 R80, R110, c[0x0][0x298], R70 ;  /* 0x0000a6006e507a25 */ /* 0x000fe200078e0046 */
[----:B------:R-:W1:Y:S03]  /*3310*/  SHFL.IDX PT, R188, R188, RZ, 0x1f ;  /* 0x00001fffbcbc7589 */ /* 0x000e6600000e0000 */
[----:B------:R-:W-:Y:S01]  /*3320*/  IMAD R71, R118, c[0x0][0x2a0], RZ ;  /* 0x0000a80076477a24 */ /* 0x000fe200078e02ff */
[----:B------:R-:W-:-:S03]  /*3330*/  IADD3 R81, R81, R227, RZ ;  /* 0x000000e351517210 */ /* 0x000fc60007ffe0ff */
[----:B------:R-:W-:Y:S02]  /*3340*/  IMAD R71, R108, c[0x0][0x2a4], R71 ;  /* 0x0000a9006c477a24 */ /* 0x000fe400078e0247 */
[----:B--2---:R-:W-:Y:S01]  /*3350*/  @P1 FFMA.FTZ R192, R190, R192, R225 ;  /* 0x000000c0bec01223 */ /* 0x004fe200000100e1 */
[----:B------:R-:W-:Y:S01]  /*3360*/  SHF.L.U32 R225, R159, 0x2, RZ ;  /* 0x000000029fe17819 */ /* 0x000fe200000006ff */
[----:B------:R-:W-:-:S04]  /*3370*/  IMAD.WIDE.U32 R80, R108, c[0x0][0x2a0], R80 ;  /* 0x0000a8006c507a25 */ /* 0x000fc800078e0050 */
[----:B------:R-:W-:Y:S01]  /*3380*/  FFMA.FTZ R182, R182, R192, R221 ;  /* 0x000000c0b6b67223 */ /* 0x000fe200000100dd */
[----:B------:R-:W-:Y:S01]  /*3390*/  IADD3 R81, R81, R71, RZ ;  /* 0x0000004751517210 */ /* 0x000fe20007ffe0ff */
[----:B0-----:R-:W-:Y:S02]  /*33a0*/  @P2 FFMA.FTZ R194, R229, R194, R196 ;  /* 0x000000c2e5c22223 */ /* 0x001fe400000100c4 */
[-C--:B------:R-:W-:Y:S02]  /*33b0*/  FFMA.FTZ R221, R163, R182.reuse, R180 ;  /* 0x000000b6a3dd7223 */ /* 0x080fe400000100b4 */
[----:B------:R-:W-:Y:S02]  /*33c0*/  FFMA.FTZ R71, R117, R182, RZ ;  /* 0x000000b675477223 */ /* 0x000fe400000100ff */
[----:B------:R-:W-:Y:S01]  /*33d0*/  FFMA.FTZ R190, R152, R221, R219 ;  /* 0x000000dd98be7223 */ /* 0x000fe200000100db */
[----:B------:R-:W-:Y:S01]  /*33e0*/  LEA R219, P0, R80, c[0x0][0x318], 0x2 ;  /* 0x0000c60050db7a11 */ /* 0x000fe200078010ff */
[----:B------:R-:W-:Y:S01]  /*33f0*/  FFMA.FTZ R165, R194, R186, R165 ;  /* 0x000000bac2a57223 */ /* 0x000fe200000100a5 */
[----:B------:R-:W-:Y:S01]  /*3400*/  SHF.L.U64.HI R194, R159, 0x2, R142 ;  /* 0x000000029fc27819 */ /* 0x000fe2000001028e */
[----:B------:R-:W-:Y:S01]  /*3410*/  FFMA.FTZ R217, R154, R190, R217 ;  /* 0x000000be9ad97223 */ /* 0x000fe200000100d9 */
[----:B------:R-:W-:Y:S01]  /*3420*/  LEA R70, P1, R2, R219, 0x2 ;  /* 0x000000db02467211 */ /* 0x000fe200078210ff */
[----:B------:R-:W-:Y:S01]  /*3430*/  FFMA.FTZ R192, R114, R221, R71 ;  /* 0x000000dd72c07223 */ /* 0x000fe20000010047 */
[----:B------:R-:W-:Y:S01]  /*3440*/  LEA.HI.X R219, R80, c[0x0][0x31c], R81, 0x2, P0 ;  /* 0x0000c70050db7a11 */ /* 0x000fe200000f1451 */
[----:B------:R-:W-:-:S02]  /*3450*/  FFMA.FTZ R186, R156, R217, R215 ;  /* 0x000000d99cba7223 */ /* 0x000fc400000100d7 */
[----:B------:R-:W-:Y:S01]  /*3460*/  IMAD R194, R194, c[0x0][0x2b0], RZ ;  /* 0x0000ac00c2c27a24 */ /* 0x000fe200078e02ff */
[----:B------:R-:W-:Y:S01]  /*3470*/  LEA.HI.X R71, R2, R219, R3, 0x2, P1 ;  /* 0x000000db02477211 */ /* 0x000fe200008f1403 */
[----:B------:R-:W-:Y:S02]  /*3480*/  FFMA.FTZ R192, R119, R190, R192 ;  /* 0x000000be77c07223 */ /* 0x000fe400000100c0 */
[----:B------:R-:W-:Y:S02]  /*3490*/  FFMA.FTZ R198, R158, R186, R195 ;  /* 0x000000ba9ec67223 */ /* 0x000fe400000100c3 */
[----:B------:R-:W-:Y:S02]  /*34a0*/  FFMA.FTZ R169, R164, R165, R169 ;  /* 0x000000a5a4a97223 */ /* 0x000fe400000100a9 */
[----:B------:R-:W-:Y:S02]  /*34b0*/  IMAD R215, R225, c[0x0][0x2b4], R194 ;  /* 0x0000ad00e1d77a24 */ /* 0x000fe400078e02c2 */
        /* <DEDUP_REMOVED lines=8> */
[----:B------:R-:W-:Y:S01]  /*3540*/  FFMA.FTZ R184, R170, R194, R211 ;  /* 0x000000c2aab87223 */ /* 0x000fe200000100d3 */
[----:B------:R-:W-:Y:S01]  /*3550*/  IADD3 R211, P2, R2, -0x200, RZ ;  /* 0xfffffe0002d37810 */ /* 0x000fe20007f5e0ff */
[----:B------:R-:W-:Y:S02]  /*3560*/  FFMA.FTZ R209, R176, R175, R209 ;  /* 0x000000afb0d17223 */ /* 0x000fe400000100d1 */
[----:B------:R-:W-:Y:S01]  /*3570*/  FFMA.FTZ R196, R123, R192, R196 ;  /* 0x000000c07bc47223 */ /* 0x000fe200000100c4 */
[----:B------:R-:W-:Y:S01]  /*3580*/  IADD3 R80, P3, R211, R80, RZ ;  /* 0x00000050d3507210 */ /* 0x000fe20007f7e0ff */
[----:B------:R-:W-:Y:S02]  /*3590*/  FFMA.FTZ R205, R178, R209, R205 ;  /* 0x000000d1b2cd7223 */ /* 0x000fe400000100cd */
[C---:B------:R-:W-:Y:S01]  /*35a0*/  FFMA.FTZ R200, R174.reuse, R184, R191 ;  /* 0x000000b8aec87223 */ /* 0x040fe200000100bf */
[----:B------:R-:W-:Y:S01]  /*35b0*/  IADD3.X R81, R81, -0x1, R3, P3, P2 ;  /* 0xffffffff51517810 */ /* 0x000fe20001fe4403 */
[----:B------:R-:W-:-:S02]  /*35c0*/  FFMA.FTZ R203, R174, R205, R203 ;  /* 0x000000cdaecb7223 */ /* 0x000fc400000100cb */
[----:B------:R-:W-:Y:S02]  /*35d0*/  FFMA.FTZ R202, R95, R194, R196 ;  /* 0x000000c25fca7223 */ /* 0x000fe400000100c4 */
[----:B------:R-:W-:Y:S02]  /*35e0*/  FFMA.FTZ R199, R170, R203, R199 ;  /* 0x000000cbaac77223 */ /* 0x000fe400000100c7 */
[----:B------:R-:W-:Y:S02]  /*35f0*/  FFMA.FTZ R196, R178, R200, R207 ;  /* 0x000000c8b2c47223 */ /* 0x000fe400000100cf */
[----:B------:R-:W-:Y:S02]  /*3600*/  FFMA.FTZ R202, R89, R184, R202 ;  /* 0x000000b859ca7223 */ /* 0x000fe400000100ca */
[----:B------:R-:W-:Y:S02]  /*3610*/  FFMA.FTZ R193, R162, R199, R193 ;  /* 0x000000c7a2c17223 */ /* 0x000fe400000100c1 */
[----:B------:R-:W-:-:S02]  /*3620*/  FFMA.FTZ R202, R85, R200, R202 ;  /* 0x000000c855ca7223 */ /* 0x000fc400000100ca */
[-C--:B------:R-:W-:Y:S02]  /*3630*/  FFMA.FTZ R176, R176, R196.reuse, R201 ;  /* 0x000000c4b0b07223 */ /* 0x080fe400000100c9 */
[----:B------:R-:W-:Y:S02]  /*3640*/  FFMA.FTZ R189, R160, R193, R189 ;  /* 0x000000c1a0bd7223 */ /* 0x000fe400000100bd */
[----:B------:R-:W-:Y:S02]  /*3650*/  FFMA.FTZ R202, R91, R196, R202 ;  /* 0x000000c45bca7223 */ /* 0x000fe400000100ca */
[-C--:B------:R-:W-:Y:S02]  /*3660*/  FFMA.FTZ R172, R172, R176.reuse, R197 ;  /* 0x000000b0acac7223 */ /* 0x080fe400000100c5 */
[----:B------:R-:W-:Y:S01]  /*3670*/  FFMA.FTZ R183, R158, R189, R183 ;  /* 0x000000bd9eb77223 */ /* 0x000fe200000100b7 */
[----:B------:R-:W-:Y:S01]  /*3680*/  P2R R158, PR, RZ, 0x20 ;  /* 0x00000020ff9e7803 */ /* 0x000fe20000000000 */
[----:B------:R-:W-:-:S02]  /*3690*/  FFMA.FTZ R202, R87, R176, R202 ;  /* 0x000000b057ca7223 */ /* 0x000fc400000100ca */
[-C--:B------:R-:W-:Y:S02]  /*36a0*/  FFMA.FTZ R185, R185, R172.reuse, R168 ;  /* 0x000000acb9b97223 */ /* 0x080fe400000100a8 */
[----:B------:R-:W-:Y:S01]  /*36b0*/  FFMA.FTZ R179, R156, R183, R179 ;  /* 0x000000b79cb37223 */ /* 0x000fe200000100b3 */
[----:B------:R-:W-:Y:S01]  /*36c0*/  SHF.L.U32 R156, R106, 0x4, RZ ;  /* 0x000000046a9c7819 */ /* 0x000fe200000006ff */
[----:B------:R-:W-:Y:S02]  /*36d0*/  FFMA.FTZ R202, R83, R172, R202 ;  /* 0x000000ac53ca7223 */ /* 0x000fe400000100ca */
[----:B------:R-:W-:Y:S01]  /*36e0*/  FFMA.FTZ R166, R166, R185, R187 ;  /* 0x000000b9a6a67223 */ /* 0x000fe200000100bb */
[----:B------:R-:W-:Y:S01]  /*36f0*/  LEA.HI.SX32 R156, R156, R156, 0x1b ;  /* 0x0000009c9c9c7211 */ /* 0x000fe200078fdaff */
[----:B------:R-:W-:Y:S02]  /*3700*/  FFMA.FTZ R177, R154, R179, R177 ;  /* 0x000000b39ab17223 */ /* 0x000fe400000100b1 */
[----:B------:R-:W-:-:S02]  /*3710*/  FFMA.FTZ R202, R82, R185, R202 ;  /* 0x000000b952ca7223 */ /* 0x000fc400000100ca */
[-C--:B------:R-:W-:Y:S02]  /*3720*/  FFMA.FTZ R181, R164, R166.reuse, R181 ;  /* 0x000000a6a4b57223 */ /* 0x080fe400000100b5 */
[----:B------:R-:W-:Y:S02]  /*3730*/  FFMA.FTZ R167, R152, R177, R167 ;  /* 0x000000b198a77223 */ /* 0x000fe400000100a7 */
[----:B------:R-:W-:Y:S02]  /*3740*/  FFMA.FTZ R202, R125, R166, R202 ;  /* 0x000000a67dca7223 */ /* 0x000fe400000100ca */
[----:B------:R-:W-:Y:S02]  /*3750*/  FMUL.FTZ R187, R84, R181 ;  /* 0x000000b554bb7220 */ /* 0x000fe40000410000 */
[----:B------:R-:W-:Y:S02]  /*3760*/  FFMA.FTZ R163, R163, R167, R150 ;  /* 0x000000a7a3a37223 */ /* 0x000fe40000010096 */
[----:B------:R-:W-:-:S02]  /*3770*/  FADD.FTZ R152, R202, R187 ;  /* 0x000000bbca987221 */ /* 0x000fc40000010000 */
[----:B------:R-:W-:Y:S02]  /*3780*/  FFMA.FTZ R182, -R157, R20, R182 ;  /* 0x000000149db67223 */ /* 0x000fe400000101b6 */
[----:B------:R-:W-:Y:S02]  /*3790*/  FMUL.FTZ R187, R127, R163 ;  /* 0x000000a37fbb7220 */ /* 0x000fe40000410000 */
[C---:B-1----:R-:W-:Y:S02]  /*37a0*/  FFMA.FTZ R69, R188.reuse, R69, R223 ;  /* 0x00000045bc457223 */ /* 0x042fe400000100df */
[----:B------:R-:W-:Y:S02]  /*37b0*/  FMUL.FTZ R68, R188, R68 ;  /* 0x00000044bc447220 */ /* 0x000fe40000410000 */
[----:B------:R-:W-:Y:S02]  /*37c0*/  FADD.FTZ R180, -R180, R221 ;  /* 0x000000ddb4b47221 */ /* 0x000fe40000010100 */
[----:B------:R-:W-:Y:S01]  /*37d0*/  FMUL.FTZ R150, R86, R167 ;  /* 0x000000a756967220 */ /* 0x000fe20000410000 */
[----:B------:R0:W-:Y:S01]  /*37e0*/  @!P5 STS.64 [R161.X8+0x1b48], R68 ;  /* 0x001b4844a100d388 */ /* 0x0001e20000008a00 */
[----:B------:R-:W-:-:S02]  /*37f0*/  FFMA.FTZ R197, R182, R187, RZ ;  /* 0x000000bbb6c57223 */ /* 0x000fc400000100ff */
[----:B------:R-:W-:Y:S02]  /*3800*/  FADD.FTZ R168, -R168, R185 ;  /* 0x000000b9a8a87221 */ /* 0x000fe40000010100 */
[----:B------:R-:W-:Y:S02]  /*3810*/  FMUL.FTZ R185, R141, R169 ;  /* 0x000000a98db97220 */ /* 0x000fe40000410000 */
[----:B------:R-:W-:Y:S02]  /*3820*/  FFMA.FTZ R190, -R155, R22, R190 ;  /* 0x000000169bbe7223 */ /* 0x000fe400000101be */
[----:B------:R-:W-:Y:S02]  /*3830*/  FFMA.FTZ R197, R180, R150, R197 ;  /* 0x00000096b4c57223 */ /* 0x000fe400000100c5 */
[----:B------:R-:W-:Y:S02]  /*3840*/  FMUL.FTZ R201, R18, R185 ;  /* 0x000000b912c97220 */ /* 0x000fe40000410000 */
[----:B0-----:R-:W-:-:S02]  /*3850*/  FMUL.FTZ R69, R129, R177 ;  /* 0x000000b181457220 */ /* 0x001fc40000410000 */
[----:B------:R-:W-:Y:S01]  /*3860*/  FFMA.FTZ R217, -R138, R23, R217 ;  /* 0x000000178ad97223 */ /* 0x000fe200000101d9 */
[----:B------:R0:W-:Y:S01]  /*3870*/  STS [R156.X4+0x888], R201 ;  /* 0x000888c99c007388 */ /* 0x0001e20000004800 */
[----:B------:R-:W-:Y:S02]  /*3880*/  FMUL.FTZ R158, R88, R179 ;  /* 0x000000b3589e7220 */ /* 0x000fe40000410000 */
[----:B------:R-:W-:Y:S02]  /*3890*/  FFMA.FTZ R68, R190, R69, R197 ;  /* 0x00000045be447223 */ /* 0x000fe400000100c5 */
[----:B------:R-:W-:Y:S02]  /*38a0*/  FMUL.FTZ R174, R122, R171 ;  /* 0x000000ab7aae7220 */ /* 0x000fe40000410000 */
[----:B------:R-:W-:Y:S02]  /*38b0*/  FMUL.FTZ R154, R146, R165 ;  /* 0x000000a5929a7220 */ /* 0x000fe40000410000 */
[----:B------:R-:W-:-:S02]  /*38c0*/  FFMA.FTZ R186, -R153, R24, R186 ;  /* 0x0000001899ba7223 */ /* 0x000fc400000101ba */
[----:B0-----:R-:W-:Y:S02]  /*38d0*/  FMUL.FTZ R201, R131, R183 ;  /* 0x000000b783c97220 */ /* 0x001fe40000410000 */
[----:B------:R-:W-:Y:S02]  /*38e0*/  FFMA.FTZ R197, R217, R158, R68 ;  /* 0x0000009ed9c57223 */ /* 0x000fe40000010044 */
[----:B------:R-:W-:Y:S02]  /*38f0*/  FMUL.FTZ R207, R17, R174 ;  /* 0x000000ae11cf7220 */ /* 0x000fe40000410000 */
[----:B------:R-:W-:Y:S02]  /*3900*/  FADD.FTZ R195, -R195, R198 ;  /* 0x000000c6c3c37221 */ /* 0x000fe40000010100 */
[----:B------:R-:W-:Y:S01]  /*3910*/  FMUL.FTZ R213, R19, R154 ;  /* 0x0000009a13d57220 */ /* 0x000fe20000410000 */
[----:B------:R0:W-:Y:S01]  /*3920*/  STS [R156.X4+0x884], R207 ;  /* 0x000884cf9c007388 */ /* 0x0001e20000004800 */
[----:B------:R-:W-:-:S02]  /*3930*/  FMUL.FTZ R160, R90, R189 ;  /* 0x000000bd5aa07220 */ /* 0x000fc40000410000 */
[----:B------:R-:W-:Y:S01]  /*3940*/  FFMA.FTZ R68, R186, R201, R197 ;  /* 0x000000c9ba447223 */ /* 0x000fe200000100c5 */
[----:B------:R1:W-:Y:S01]  /*3950*/  STS [R156.X4+0x88c], R213 ;  /* 0x00088cd59c007388 */ /* 0x0003e20000004800 */
[----:B------:R-:W-:Y:S02]  /*3960*/  FMUL.FTZ R231, R139, R173 ;  /* 0x000000ad8be77220 */ /* 0x000fe40000410000 */
[----:B------:R-:W-:Y:S02]  /*3970*/  FFMA.FTZ R192, -R151, R26, R192 ;  /* 0x0000001a97c07223 */ /* 0x000fe400000101c0 */
[----:B------:R-:W-:Y:S02]  /*3980*/  FFMA.FTZ R197, R195, R160, R68 ;  /* 0x000000a0c3c57223 */ /* 0x000fe40000010044 */
[----:B0-----:R-:W-:Y:S02]  /*3990*/  FMUL.FTZ R207, R133, R193 ;  /* 0x000000c185cf7220 */ /* 0x001fe40000410000 */
[----:B------:R-:W-:-:S02]  /*39a0*/  FFMA.FTZ R194, -R134, R27, R194 ;  /* 0x0000001b86c27223 */ /* 0x000fc400000101c2 */
[----:B-1----:R-:W-:Y:S02]  /*39b0*/  FMUL.FTZ R213, R16, R231 ;  /* 0x000000e710d57220 */ /* 0x002fe40000410000 */
[----:B------:R-:W-:Y:S02]  /*39c0*/  FMUL.FTZ R68, R92, R199 ;  /* 0x000000c75c447220 */ /* 0x000fe40000410000 */
[----:B------:R-:W-:Y:S01]  /*39d0*/  FFMA.FTZ R197, R192, R207, R197 ;  /* 0x000000cfc0c57223 */ /* 0x000fe200000100c5 */
[----:B------:R0:W-:Y:S01]  /*39e0*/  STS [R156.X4+0x880], R213 ;  /* 0x000880d59c007388 */ /* 0x0001e20000004800 */
[----:B------:R-:W-:-:S04]  /*39f0*/  IMAD.WIDE.U32 R70, R225, c[0x0][0x2b0], R70 ;  /* 0x0000ac00e1467a25 */ /* 0x000fc800078e0046 */
[----:B------:R-:W-:Y:S01]  /*3a00*/  FFMA.FTZ R184, -R149, R28, R184 ;  /* 0x0000001c95b87223 */ /* 0x000fe200000101b8 */
[----:B------:R-:W-:Y:S01]  /*3a10*/  IADD3 R71, R71, R215, RZ ;  /* 0x000000d747477210 */ /* 0x000fe20007ffe0ff */
[----:B------:R-:W-:Y:S02]  /*3a20*/  FFMA.FTZ R197, R194, R68, R197 ;  /* 0x00000044c2c57223 */ /* 0x000fe400000100c5 */
[----:B------:R-:W-:Y:S02]  /*3a30*/  FADD.FTZ R191, -R191, R200 ;  /* 0x000000c8bfbf7221 */ /* 0x000fe40000010100 */
[----:B0-----:R-:W-:Y:S02]  /*3a40*/  FMUL.FTZ R213, R135, R203 ;  /* 0x000000cb87d57220 */ /* 0x001fe40000410000 */
[----:B------:R-:W-:Y:S02]  /*3a50*/  FMUL.FTZ R164, R94, R205 ;  /* 0x000000cd5ea47220 */ /* 0x000fe40000410000 */
[----:B------:R-:W-:-:S02]  /*3a60*/  FFMA.FTZ R162, R184, R213, R197 ;  /* 0x000000d5b8a27223 */ /* 0x000fc400000100c5 */
[----:B------:R-:W-:Y:S02]  /*3a70*/  FMUL.FTZ R215, R10, R207 ;  /* 0x000000cf0ad77220 */ /* 0x000fe40000410000 */
[----:B------:R-:W-:Y:S02]  /*3a80*/  FMUL.FTZ R207, R8, R201 ;  /* 0x000000c908cf7220 */ /* 0x000fe40000410000 */
[----:B------:R-:W-:Y:S01]  /*3a90*/  FMUL.FTZ R225, R137, R209 ;  /* 0x000000d189e17220 */ /* 0x000fe20000410000 */
[----:B------:R-:W-:Y:S01]  /*3aa0*/  STS [R156.X4+0x868], R215 ;  /* 0x000868d79c007388 */ /* 0x000fe20000004800 */
[----:B------:R-:W-:Y:S02]  /*3ab0*/  FFMA.FTZ R197, R191, R164, R162 ;  /* 0x000000a4bfc57223 */ /* 0x000fe400000100a2 */
[----:B------:R-:W-:Y:S01]  /*3ac0*/  FFMA.FTZ R196, -R147, R30, R196 ;  /* 0x0000001e93c47223 */ /* 0x000fe200000101c4 */
[----:B------:R-:W-:Y:S01]  /*3ad0*/  STS [R156.X4+0x860], R207 ;  /* 0x000860cf9c007388 */ /* 0x000fe20000004800 */
[----:B------:R-:W-:Y:S01]  /*3ae0*/  FMUL.FTZ R201, R7, R158 ;  /* 0x0000009e07c97220 */ /* 0x000fe20000410000 */
[----:B------:R-:W-:Y:S01]  /*3af0*/  IADD3 R158, -R211, c[0x0][0x168], -R106 ;  /* 0x00005a00d39e7a10 */ /* 0x000fe20007ffe96a */
[----:B------:R-:W-:Y:S01]  /*3b00*/  FMUL.FTZ R221, R12, R213 ;  /* 0x000000d50cdd7220 */ /* 0x000fe20000410000 */
[----:B------:R-:W-:Y:S01]  /*3b10*/  IADD3 R211, R106, 0x20, RZ ;  /* 0x000000206ad37810 */ /* 0x000fe20007ffe0ff */
[----:B------:R-:W-:Y:S01]  /*3b20*/  FMUL.FTZ R170, R120, R175 ;  /* 0x000000af78aa7220 */ /* 0x000fe20000410000 */
[----:B------:R-:W-:Y:S01]  /*3b30*/  ISETP.GE.AND P0, PT, R158, 0x1, PT ;  /* 0x000000019e00780c */ /* 0x000fe20003f06270 */
[----:B------:R-:W-:Y:S01]  /*3b40*/  FFMA.FTZ R197, R196, R225, R197 ;  /* 0x000000e1c4c57223 */ /* 0x000fe200000100c5 */
[----:B------:R0:W-:Y:S01]  /*3b50*/  STS [R156.X4+0x870], R221 ;  /* 0x000870dd9c007388 */ /* 0x0001e20000004800 */
[----:B------:R-:W-:Y:S01]  /*3b60*/  FFMA.FTZ R176, -R130, R31, R176 ;  /* 0x0000001f82b07223 */ /* 0x000fe200000101b0 */
[----:B------:R-:W-:Y:S01]  /*3b70*/  ISETP.GE.AND P1, PT, R158, 0x21, PT ;  /* 0x000000219e00780c */ /* 0x000fe20003f26270 */
[----:B------:R-:W-:Y:S01]  /*3b80*/  FFMA.FTZ R172, -R145, R32, R172 ;  /* 0x0000002091ac7223 */ /* 0x000fe200000101ac */
[----:B------:R1:W-:Y:S01]  /*3b90*/  STS [R156.X4+0x85c], R201 ;  /* 0x00085cc99c007388 */ /* 0x0003e20000004800 */
[----:B------:R-:W-:Y:S01]  /*3ba0*/  FMUL.FTZ R229, R15, R170 ;  /* 0x000000aa0fe57220 */ /* 0x000fe20000410000 */
[----:B------:R-:W-:Y:S01]  /*3bb0*/  LEA.HI.SX32 R211, R211, R106, 0x1b ;  /* 0x0000006ad3d37211 */ /* 0x000fe200078fdaff */
[----:B------:R-:W-:-:S02]  /*3bc0*/  FMUL.FTZ R227, R14, R225 ;  /* 0x000000e10ee37220 */ /* 0x000fc40000410000 */
[----:B------:R-:W-:Y:S01]  /*3bd0*/  FMUL.FTZ R223, R13, R164 ;  /* 0x000000a40ddf7220 */ /* 0x000fe20000410000 */
[----:B------:R1:W-:Y:S01]  /*3be0*/  STS [R156.X4+0x87c], R229 ;  /* 0x00087ce59c007388 */ /* 0x0003e20000004800 */
[----:B0-----:R-:W-:Y:S02]  /*3bf0*/  FFMA.FTZ R221, R176, R170, R197 ;  /* 0x000000aab0dd7223 */ /* 0x001fe400000100c5 */
[----:B------:R-:W-:Y:S01]  /*3c00*/  FMUL.FTZ R197, R6, R69 ;  /* 0x0000004506c57220 */ /* 0x000fe20000410000 */
[----:B------:R1:W-:Y:S01]  /*3c10*/  STS [R156.X4+0x878], R227 ;  /* 0x000878e39c007388 */ /* 0x0003e20000004800 */
[----:B------:R-:W-:Y:S02]  /*3c20*/  FMUL.FTZ R219, R11, R68 ;  /* 0x000000440bdb7220 */ /* 0x000fe40000410000 */
[----:B------:R-:W-:Y:S01]  /*3c30*/  FMUL.FTZ R213, R9, R160 ;  /* 0x000000a009d57220 */ /* 0x000fe20000410000 */
[----:B------:R1:W-:Y:S01]  /*3c40*/  STS [R156.X4+0x874], R223 ;  /* 0x000874df9c007388 */ /* 0x0003e20000004800 */
[----:B------:R-:W-:-:S02]  /*3c50*/  FMUL.FTZ R69, R5, R150 ;  /* 0x0000009605457220 */ /* 0x000fc40000410000 */
[----:B------:R-:W-:Y:S01]  /*3c60*/  FMUL.FTZ R187, R4, R187 ;  /* 0x000000bb04bb7220 */ /* 0x000fe20000410000 */
[----:B------:R1:W-:Y:S01]  /*3c70*/  STS [R156.X4+0x86c], R219 ;  /* 0x00086cdb9c007388 */ /* 0x0003e20000004800 */
[----:B------:R-:W-:Y:S02]  /*3c80*/  FFMA.FTZ R221, R172, R231, R221 ;  /* 0x000000e7acdd7223 */ /* 0x000fe400000100dd */
[----:B------:R-:W-:Y:S01]  /*3c90*/  FFMA.FTZ R166, -R143, R34, R166 ;  /* 0x000000228fa67223 */ /* 0x000fe200000101a6 */
[----:B------:R1:W-:Y:S01]  /*3ca0*/  STS [R156.X4+0x864], R213 ;  /* 0x000864d59c007388 */ /* 0x0003e20000004800 */
[----:B------:R-:W-:Y:S02]  /*3cb0*/  FFMA.FTZ R221, R168, R174, R221 ;  /* 0x000000aea8dd7223 */ /* 0x000fe400000100dd */
[----:B------:R-:W-:Y:S01]  /*3cc0*/  FFMA.FTZ R181, -R126, R35, R181 ;  /* 0x000000237eb57223 */ /* 0x000fe200000101b5 */
[----:B------:R1:W-:Y:S01]  /*3cd0*/  STS [R156.X4+0x858], R197 ;  /* 0x000858c59c007388 */ /* 0x0003e20000004800 */
[----:B------:R-:W-:-:S02]  /*3ce0*/  FFMA.FTZ R221, R166, R185, R221 ;  /* 0x000000b9a6dd7223 */ /* 0x000fc400000100dd */
[----:B------:R-:W-:Y:S01]  /*3cf0*/  FMUL.FTZ R154, R181, R154 ;  /* 0x0000009ab59a7220 */ /* 0x000fe20000410000 */
[----:B------:R1:W-:Y:S04]  /*3d00*/  STS [R156.X4+0x854], R69 ;  /* 0x000854459c007388 */ /* 0x0003e80000004800 */
[----:B------:R1:W-:Y:S04]  /*3d10*/  STS [R156.X4+0x850], R187 ;  /* 0x000850bb9c007388 */ /* 0x0003e80000004800 */
        /* <DEDUP_REMOVED lines=11> */
.L_x_6210:
[----:B-1----:R-:W-:Y:S05]  /*3dd0*/  BSYNC B0 ;  /* 0x0000000000007941 */ /* 0x002fea0003800000 */
.L_x_6209:
[----:B------:R-:W1:Y:S01]  /*3de0*/  LDS R211, [R211.X4+0x8d0] ;  /* 0x0008d000d3d37984 */ /* 0x000e620000004800 */
[----:B------:R-:W-:Y:S01]  /*3df0*/  BSSY B0, `(.L_x_6211) ;  /* 0x0000006000007945 */ /* 0x000fe20003800000 */
[----:B0-----:R-:W-:Y:S01]  /*3e00*/  FADD.FTZ R68, R221, R154 ;  /* 0x0000009add447221 */ /* 0x001fe20000010000 */
[C---:B------:R-:W-:Y:S02]  /*3e10*/  IADD3 R69, R106.reuse, 0x40, RZ ;  /* 0x000000406a457810 */ /* 0x040fe40007ffe0ff */
[----:B------:R-:W-:Y:S01]  /*3e20*/  IADD3 R81, R106, 0x60, RZ ;  /* 0x000000606a517810 */ /* 0x000fe20007ffe0ff */
[----:B------:R-:W-:Y:S05]  /*3e30*/  @!P1 BRA `(.L_x_6212) ;  /* 0x0000001000009947 */ /* 0x000fea0003800000 */
[----:B-1----:R0:W-:Y:S02]  /*3e40*/  RED.E.ADD.F32.FTZ.RN.STRONG.GPU [R70.64+-0x780], R211 ;  /* 0xfff880d34600798e */ /* 0x0021e4000c10e784 */
.L_x_6212:
[----:B------:R-:W-:Y:S05]  /*3e50*/  BSYNC B0 ;  /* 0x0000000000007941 */ /* 0x000fea0003800000 */
.L_x_6211:
        /* <DEDUP_REMOVED lines=14> */
.L_x_6214:
[----:B------:R-:W-:Y:S05]  /*3f40*/  BSYNC B0 ;  /* 0x0000000000007941 */ /* 0x000fea0003800000 */
.L_x_6213:
[----:B------:R-:W3:Y:S01]  /*3f50*/  LDS R81, [R81.X4+0x9d0] ;  /* 0x0009d00051517984 */ /* 0x000ee20000004800 */
[----:B------:R-:W-:Y:S01]  /*3f60*/  BSSY B0, `(.L_x_6215) ;  /* 0x0000005000007945 */ /* 0x000fe20003800000 */
[----:B--2---:R-:W-:Y:S02]  /*3f70*/  IADD3 R69, R106, 0xa0, RZ ;  /* 0x000000a06a457810 */ /* 0x004fe40007ffe0ff */
[----:B------:R-:W-:Y:S01]  /*3f80*/  LEA.HI.SX32 R185, R185, R106, 0x1b ;  /* 0x0000006ab9b97211 */ /* 0x000fe200078fdaff */
[----:B------:R-:W-:Y:S05]  /*3f90*/  @!P0 BRA `(.L_x_6216) ;  /* 0x0000001000008947 */ /* 0x000fea0003800000 */
[----:B---3--:R2:W-:Y:S02]  /*3fa0*/  RED.E.ADD.F32.FTZ.RN.STRONG.GPU [R70.64+-0x680], R81 ;  /* 0xfff980514600798e */ /* 0x0085e4000c10e784 */
.L_x_6216:
[----:B------:R-:W-:Y:S05]  /*3fb0*/  BSYNC B0 ;  /* 0x0000000000007941 */ /* 0x000fea0003800000 */
.L_x_6215:
[----:B------:R-:W4:Y:S01]  /*3fc0*/  LDS R185, [R185.X4+0xa50] ;  /* 0x000a5000b9b97984 */ /* 0x000f220000004800 */
[----:B------:R-:W-:Y:S01]  /*3fd0*/  BSSY B0, `(.L_x_6217) ;  /* 0x0000005000007945 */ /* 0x000fe20003800000 */
[----:B--23--:R-:W-:Y:S02]  /*3fe0*/  IADD3 R81, R106, 0xc0, RZ ;  /* 0x000000c06a517810 */ /* 0x00cfe40007ffe0ff */
[----:B------:R-:W-:Y:S01]  /*3ff0*/  LEA.HI.SX32 R69, R69, R106, 0x1b ;  /* 0x0000006a45457211 */ /* 0x000fe200078fdaff */
[----:B------:R-:W-:Y:S05]  /*4000*/  @!P1 BRA `(.L_x_6218) ;  /* 0x0000001000009947 */ /* 0x000fea0003800000 */
[----:B----4-:R2:W-:Y:S02]  /*4010*/  RED.E.ADD.F32.FTZ.RN.STRONG.GPU [R70.64+-0x600], R185 ;  /* 0xfffa00b94600798e */ /* 0x0105e4000c10e784 */
.L_x_6218:
[----:B------:R-:W-:Y:S05]  /*4020*/  BSYNC B0 ;  /* 0x0000000000007941 */ /* 0x000fea0003800000 */
.L_x_6217:
[----:B------:R-:W3:Y:S01]  /*4030*/  LDS R69, [R69.X4+0xad0] ;  /* 0x000ad00045457984 */ /* 0x000ee20000004800 */
[----:B------:R-:W-:Y:S01]  /*4040*/  BSSY B0, `(.L_x_6219) ;  /* 0x0000005000007945 */ /* 0x000fe20003800000 */
[----:B--2-4-:R-:W-:-:S02]  /*4050*/  IADD3 R185, R106, 0xe0, RZ ;  /* 0x000000e06ab97810 */ /* 0x014fc40007ffe0ff */
[----:B------:R-:W-:Y:S01]  /*4060*/  LEA.HI.SX32 R81, R81, R106, 0x1b ;  /* 0x0000006a51517211 */ /* 0x000fe200078fdaff */
[----:B------:R-:W-:Y:S05]  /*4070*/  @!P2 BRA `(.L_x_6220) ;  /* 0x000000100000a947 */ /* 0x000fea0003800000 */
[----:B---3--:R2:W-:Y:S02]  /*4080*/  RED.E.ADD.F32.FTZ.RN.STRONG.GPU [R70.64+-0x580], R69 ;  /* 0xfffa80454600798e */ /* 0x0085e4000c10e784 */
.L_x_6220:
[----:B------:R-:W-:Y:S05]  /*4090*/  BSYNC B0 ;  /* 0x0000000000007941 */ /* 0x000fea0003800000 */
.L_x_6219:
[----:B------:R-:W4:Y:S01]  /*40a0*/  LDS R81, [R81.X4+0xb50] ;  /* 0x000b500051517984 */ /* 0x000f220000004800 */
[----:B------:R-:W-:Y:S01]  /*40b0*/  BSSY B0, `(.L_x_6221) ;  /* 0x0000005000007945 */ /* 0x000fe20003800000 */
[----:B--23--:R-:W-:Y:S02]  /*40c0*/  IADD3 R69, R106, 0x100, RZ ;  /* 0x000001006a457810 */ /* 0x00cfe40007ffe0ff */
[----:B------:R-:W-:Y:S01]  /*40d0*/  LEA.HI.SX32 R185, R185, R106, 0x1b ;  /* 0x0000006ab9b97211 */ /* 0x000fe200078fdaff */
[----:B------:R-:W-:Y:S05]  /*40e0*/  @!P3 BRA `(.L_x_6222) ;  /* 0x000000100000b947 */ /* 0x000fea0003800000 */
[----:B----4-:R2:W-:Y:S02]  /*40f0*/  RED.E.ADD.F32.FTZ.RN.STRONG.GPU [R70.64+-0x500], R81 ;  /* 0xfffb00514600798e */ /* 0x0105e4000c10e784 */
.L_x_6222:
[----:B------:R-:W-:Y:S05]  /*4100*/  BSYNC B0 ;  /* 0x0000000000007941 */ /* 0x000fea0003800000 */
.L_x_6221:
[----:B------:R-:W3:Y:S01]  /*4110*/  LDS R185, [R185.X4+0xbd0] ;  /* 0x000bd000b9b97984 */ /* 0x000ee20000004800 */
[----:B------:R-:W-:Y:S01]  /*4120*/  BSSY B0, `(.L_x_6223) ;  /* 0x0000004000007945 */ /* 0x000fe20003800000 */
[----:B------:R-:W-:Y:S01]  /*4130*/  LEA.HI.SX32 R69, R69, R106, 0x1b ;  /* 0x0000006a45457211 */ /* 0x000fe200078fdaff */
[----:B------:R-:W-:Y:S05]  /*4140*/  @!P4 BRA `(.L_x_6224) ;  /* 0x000000100000c947 */ /* 0x000fea0003800000 */
[----:B---3--:R3:W-:Y:S02]  /*4150*/  RED.E.ADD.F32.FTZ.RN.STRONG.GPU [R70.64+-0x480], R185 ;  /* 0xfffb80b94600798e */ /* 0x0087e4000c10e784 */
.L_x_6224:
[----:B------:R-:W-:Y:S05]  /*4160*/  BSYNC B0 ;  /* 0x0000000000007941 */ /* 0x000fea0003800000 */
.L_x_6223:
[----:B------:R-:W0:Y:S01]  /*4170*/  LDS R69, [R69.X4+0xc50] ;  /* 0x000c500045457984 */ /* 0x000e220000004800 */
[----:B------:R-:W-:Y:S01]  /*4180*/  BSSY B0, `(.L_x_6225) ;  /* 0x0000005000007945 */ /* 0x000fe20003800000 */
[----:B--2-4-:R-:W-:-:S02]  /*4190*/  IADD3 R81, R106, 0x120, RZ ;  /* 0x000001206a517810 */ /* 0x014fc40007ffe0ff */
[----:B---3--:R-:W-:Y:S01]  /*41a0*/  IADD3 R185, R106, 0x140, RZ ;  /* 0x000001406ab97810 */ /* 0x008fe20007ffe0ff */
[----:B------:R-:W-:Y:S05]  /*41b0*/  @!P5 BRA `(.L_x_6226) ;  /* 0x000000100000d947 */ /* 0x000fea0003800000 */
[----:B0-----:R0:W-:Y:S02]  /*41c0*/  RED.E.ADD.F32.FTZ.RN.STRONG.GPU [R70.64+-0x400], R69 ;  /* 0xfffc00454600798e */ /* 0x0011e4000c10e784 */
.L_x_6226:
[----:B------:R-:W-:Y:S05]  /*41d0*/  BSYNC B0 ;  /* 0x0000000000007941 */ /* 0x000fea0003800000 */
.L_x_6225:
        /* <DEDUP_REMOVED lines=14> */
.L_x_6228:
[----:B------:R-:W-:Y:S05]  /*42c0*/  BSYNC B0 ;  /* 0x0000000000007941 */ /* 0x000fea0003800000 */
.L_x_6227:
[----:B------:R-:W2:Y:S01]  /*42d0*/  LDS R185, [R185.X4+0xd50] ;  /* 0x000d5000b9b97984 */ /* 0x000ea20000004800 */
[----:B------:R-:W-:Y:S01]  /*42e0*/  BSSY B0, `(.L_x_6229) ;  /* 0x0000005000007945 */ /* 0x000fe20003800000 */
[----:B0-----:R-:W-:-:S02]  /*42f0*/  IADD3 R81, R106, 0x180, RZ ;  /* 0x000001806a517810 */ /* 0x001fc40007ffe0ff */
[----:B------:R-:W-:Y:S01]  /*4300*/  LEA.HI.SX32 R69, R69, R106, 0x1b ;  /* 0x0000006a45457211 */ /* 0x000fe200078fdaff */
[----:B------:R-:W-:Y:S05]  /*4310*/  @!P0 BRA `(.L_x_6230) ;  /* 0x0000001000008947 */ /* 0x000fea0003800000 */
[----:B--2---:R0:W-:Y:S02]  /*4320*/  RED.E.ADD.F32.FTZ.RN.STRONG.GPU [R70.64+-0x300], R185 ;  /* 0xfffd00b94600798e */ /* 0x0041e4000c10e784 */
.L_x_6230:
[----:B------:R-:W-:Y:S05]  /*4330*/  BSYNC B0 ;  /* 0x0000000000007941 */ /* 0x000fea0003800000 */
.L_x_6229:
[----:B------:R-:W3:Y:S01]  /*4340*/  LDS R69, [R69.X4+0xdd0] ;  /* 0x000dd00045457984 */ /* 0x000ee20000004800 */
[----:B------:R-:W-:Y:S01]  /*4350*/  BSSY B0, `(.L_x_6231) ;  /* 0x0000005000007945 */ /* 0x000fe20003800000 */
[----:B0-2---:R-:W-:Y:S02]  /*4360*/  IADD3 R185, R106, 0x1a0, RZ ;  /* 0x000001a06ab97810 */ /* 0x005fe40007ffe0ff */
[----:B------:R-:W-:Y:S01]  /*4370*/  LEA.HI.SX32 R81, R81, R106, 0x1b ;  /* 0x0000006a51517211 */ /* 0x000fe200078fdaff */
[----:B------:R-:W-:Y:S05]  /*4380*/  @!P1 BRA `(.L_x_6232) ;  /* 0x0000001000009947 */ /* 0x000fea0003800000 */
[----:B---3--:R0:W-:Y:S02]  /*4390*/  RED.E.ADD.F32.FTZ.RN.STRONG.GPU [R70.64+-0x280], R69 ;  /* 0xfffd80454600798e */ /* 0x0081e4000c10e784 */
.L_x_6232:
[----:B------:R-:W-:Y:S05]  /*43a0*/  BSYNC B0 ;  /* 0x0000000000007941 */ /* 0x000fea0003800000 */
.L_x_6231:
[----:B------:R-:W2:Y:S01]  /*43b0*/  LDS R81, [R81.X4+0xe50] ;  /* 0x000e500051517984 */ /* 0x000ea20000004800 */
[----:B------:R-:W-:Y:S01]  /*43c0*/  BSSY B0, `(.L_x_6233) ;  /* 0x0000005000007945 */ /* 0x000fe20003800000 */
[----:B0--3--:R-:W-:Y:S02]  /*43d0*/  IADD3 R69, R106, 0x1c0, RZ ;  /* 0x000001c06a457810 */ /* 0x009fe40007ffe0ff */
[----:B------:R-:W-:Y:S01]  /*43e0*/  LEA.HI.SX32 R185, R185, R106, 0x1b ;  /* 0x0000006ab9b97211 */ /* 0x000fe200078fdaff */
[----:B------:R-:W-:Y:S05]  /*43f0*/  @!P2 BRA `(.L_x_6234) ;  /* 0x000000100000a947 */ /* 0x000fea0003800000 */
[----:B--2---:R0:W-:Y:S02]  /*4400*/  RED.E.ADD.F32.FTZ.RN.STRONG.GPU [R70.64+-0x200], R81 ;  /* 0xfffe00514600798e */ /* 0x0041e4000c10e784 */
.L_x_6234:
[----:B------:R-:W-:Y:S05]  /*4410*/  BSYNC B0 ;  /* 0x0000000000007941 */ /* 0x000fea0003800000 */
.L_x_6233:
[----:B------:R-:W3:Y:S01]  /*4420*/  LDS R185, [R185.X4+0xed0] ;  /* 0x000ed000b9b97984 */ /* 0x000ee20000004800 */
[----:B------:R-:W-:Y:S01]  /*4430*/  BSSY B0, `(.L_x_6235) ;  /* 0x0000005000007945 */ /* 0x000fe20003800000 */
[----:B0-2---:R-:W-:-:S02]  /*4440*/  IADD3 R81, R106, 0x1e0, RZ ;  /* 0x000001e06a517810 */ /* 0x005fc40007ffe0ff */
[----:B------:R-:W-:Y:S01]  /*4450*/  LEA.HI.SX32 R69, R69, R106, 0x1b ;  /* 0x0000006a45457211 */ /* 0x000fe200078fdaff */
[----:B------:R-:W-:Y:S05]  /*4460*/  @!P3 BRA `(.L_x_6236) ;  /* 0x000000100000b947 */ /* 0x000fea0003800000 */
[----:B---3--:R0:W-:Y:S02]  /*4470*/  RED.E.ADD.F32.FTZ.RN.STRONG.GPU [R70.64+-0x180], R185 ;  /* 0xfffe80b94600798e */ /* 0x0081e4000c10e784 */
.L_x_6236:
[----:B------:R-:W-:Y:S05]  /*4480*/  BSYNC B0 ;  /* 0x0000000000007941 */ /* 0x000fea0003800000 */
.L_x_6235:
[----:B------:R-:W2:Y:S01]  /*4490*/  LDS R69, [R69.X4+0xf50] ;  /* 0x000f500045457984 */ /* 0x000ea20000004800 */
[----:B------:R-:W-:Y:S01]  /*44a0*/  BSSY B0, `(.L_x_6237) ;  /* 0x0000004000007945 */ /* 0x000fe20003800000 */
[----:B------:R-:W-:Y:S01]  /*44b0*/  LEA.HI.SX32 R81, R81, R106, 0x1b ;  /* 0x0000006a51517211 */ /* 0x000fe200078fdaff */
[----:B------:R-:W-:Y:S05]  /*44c0*/  @!P4 BRA `(.L_x_6238) ;  /* 0x000000100000c947 */ /* 0x000fea0003800000 */
[----:B--2---:R2:W-:Y:S02]  /*44d0*/  RED.E.ADD.F32.FTZ.RN.STRONG.GPU [R70.64+-0x100], R69 ;  /* 0xffff00454600798e */ /* 0x0045e4000c10e784 */
.L_x_6238:
[----:B------:R-:W-:Y:S05]  /*44e0*/  BSYNC B0 ;  /* 0x0000000000007941 */ /* 0x000fea0003800000 */
.L_x_6237:
[----:B------:R-:W4:Y:S01]  /*44f0*/  LDS R81, [R81.X4+0xfd0] ;  /* 0x000fd00051517984 */ /* 0x000f220000004800 */
[----:B------:R-:W-:Y:S01]  /*4500*/  BSSY B0, `(.L_x_6239) ;  /* 0x0000003000007945 */ /* 0x000fe20003800000 */
[----:B------:R-:W-:Y:S05]  /*4510*/  @!P5 BRA `(.L_x_6240) ;  /* 0x000000100000d947 */ /* 0x000fea0003800000 */
[----:B----4-:R4:W-:Y:S02]  /*4520*/  RED.E.ADD.F32.FTZ.RN.STRONG.GPU [R70.64+-0x80], R81 ;  /* 0xffff80514600798e */ /* 0x0109e4000c10e784 */
.L_x_6240:
[----:B------:R-:W-:Y:S05]  /*4530*/  BSYNC B0 ;  /* 0x0000000000007941 */ /* 0x000fea0003800000 */
.L_x_6239:
        /* <DEDUP_REMOVED lines=10> */
[-C--:B------:R-:W-:Y:S02]  /*45e0*/  FMUL.FTZ R30, R27, R199.reuse ;  /* 0x000000c71b1e7220 */ /* 0x080fe40000410000 */
[----:B------:R-:W-:Y:S02]  /*45f0*/  FMUL.FTZ R199, R124, R199 ;  /* 0x000000c77cc77220 */ /* 0x000fe40000410000 */
[----:B------:R-:W-:Y:S02]  /*4600*/  FMUL.FTZ R27, R26, R193 ;  /* 0x000000c11a1b7220 */ /* 0x000fe40000410000 */
[----:B------:R-:W-:-:S02]  /*4610*/  FMUL.FTZ R199, R199, R194 ;  /* 0x000000c2c7c77220 */ /* 0x000fc40000410000 */
[C---:B------:R-:W-:Y:S02]  /*4620*/  FMUL.FTZ R26, R124.reuse, R189 ;  /* 0x000000bd7c1a7220 */ /* 0x040fe40000410000 */
        /* <DEDUP_REMOVED lines=14> */
[----:B------:R-:W-:Y:S02]  /*4710*/  FMUL.FTZ R171, R171, R168 ;  /* 0x000000a8abab7220 */ /* 0x000fe40000410000 */
        /* <DEDUP_REMOVED lines=34> */
[-C--:B------:R-:W-:Y:S02]  /*4940*/  FMUL.FTZ R21, R124, R163.reuse ;  /* 0x000000a37c157220 */ /* 0x080fe40000410000 */
        /* <DEDUP_REMOVED lines=13> */
[----:B------:R-:W-:Y:S02]  /*4a20*/  FADD.FTZ R43, R20, R43 ;  /* 0x0000002b142b7221 */ /* 0x000fe40000010000 */
[----:B------:R-:W-:-:S02]  /*4a30*/  FMUL.FTZ R177, R177, R190 ;  /* 0x000000beb1b17220 */ /* 0x000fc40000410000 */
[----:B------:R-:W-:Y:S02]  /*4a40*/  FMUL.FTZ R203, R203, R184 ;  /* 0x000000b8cbcb7220 */ /* 0x000fe40000410000 */
[----:B------:R-:W-:Y:S02]  /*4a50*/  FMUL.FTZ R169, R169, R166 ;  /* 0x000000a6a9a97220 */ /* 0x000fe40000410000 */
[----:B------:R-:W-:Y:S02]  /*4a60*/  FMUL.FTZ R183, R183, R186 ;  /* 0x000000bab7b77220 */ /* 0x000fe40000410000 */
[----:B------:R-:W-:Y:S02]  /*4a70*/  FMUL.FTZ R167, R167, R180 ;  /* 0x000000b4a7a77220 */ /* 0x000fe40000410000 */
[----:B------:R-:W-:Y:S02]  /*4a80*/  FFMA.FTZ R124, R17, R80, R171 ;  /* 0x00000050117c7223 */ /* 0x000fe400000100ab */
[----:B0-----:R-:W-:-:S02]  /*4a90*/  @!P0 FADD.FTZ R152, R152, R71 ;  /* 0x0000004798988221 */ /* 0x001fc40000010000 */
[-C--:B------:R-:W-:Y:S02]  /*4aa0*/  FFMA.FTZ R26, R7, R24.reuse, R26 ;  /* 0x00000018071a7223 */ /* 0x080fe4000001001a */
[----:B--2---:R-:W-:Y:S01]  /*4ab0*/  @!P0 FADD.FTZ R68, R68, R31 ;  /* 0x0000001f44448221 */ /* 0x004fe20000010000 */
[----:B------:R-:W-:Y:S01]  /*4ac0*/  ISETP.NE.AND P0, PT, R105, RZ, PT ;  /* 0x000000ff6900720c */ /* 0x000fe20003f05270 */
[----:B------:R-:W-:Y:S01]  /*4ad0*/  FFMA.FTZ R55, R88, R24, R55 ;  /* 0x0000001858377223 */ /* 0x000fe20000010037 */
[----:B------:R-:W-:Y:S01]  /*4ae0*/  MOV R21, R152 ;  /* 0x0000009800157202 */ /* 0x000fe20000000f00 */
[-C--:B------:R-:W-:Y:S01]  /*4af0*/  FFMA.FTZ R177, R6, R23.reuse, R177 ;  /* 0x0000001706b17223 */ /* 0x080fe200000100b1 */
        /* <DEDUP_REMOVED lines=45> */
.L_x_6242:
[----:B0-----:R-:W-:Y:S05]  /*4dd0*/  BSYNC B0 ;  /* 0x0000000000007941 */ /* 0x001fea0003800000 */
.L_x_6241:
[----:B------:R-:W-:Y:S02]  /*4de0*/  IADD3 R161, R161, 0x1, RZ ;  /* 0x00000001a1a17810 */ /* 0x000fe40007ffe0ff */
[----:B------:R-:W-:Y:S02]  /*4df0*/  IADD3 R159, P1, R159, 0x1, RZ ;  /* 0x000000019f9f7810 */ /* 0x000fe40007f3e0ff */
[----:B------:R-:W-:Y:S02]  /*4e00*/  ISETP.GE.AND P0, PT, R161, c[0x0][0x16c], PT ;  /* 0x00005b00a1007a0c */ /* 0x000fe40003f06270 */
[----:B------:R-:W-:-:S11]  /*4e10*/  IADD3.X R142, RZ, R142, RZ, P1, !PT ;  /* 0x0000008eff8e7210 */ /* 0x000fd60000ffe4ff */
[----:B------:R-:W-:Y:S01]  /*4e20*/  @P0 CALL.REL.NOINC `(.L_x_6206) ;  /* 0x0000001000000944 */ /* 0x000fe20003c00000 */
[----:B------:R-:W-:Y:S05]  /*4e30*/  BRA `(.L_x_6243) ;  /* 0xffffd43000007947 */ /* 0x000fea000383ffff */
.L_x_6206:
[----:B------:R-:W-:Y:S01]  /*4e40*/  BAR.SYNC.DEFER_BLOCKING 0x0 ;  /* 0x0000000000007b1d */ /* 0x000fe20000010000 */
[----:B------:R-:W-:Y:S01]  /*4e50*/  MOV R6, R2 ;  /* 0x0000000200067202 */ /* 0x000fe20000000f00 */
[----:B------:R-:W-:Y:S01]  /*4e60*/  IMAD R2, R113, c[0x0][0x2e0], RZ ;  /* 0x0000b80071027a24 */ /* 0x000fe200078e02ff */
[----:B------:R-:W-:Y:S01]  /*4e70*/  MOV R7, R3 ;  /* 0x0000000300077202 */ /* 0x000fe20000000f00 */
[----:B------:R-:W-:Y:S01]  /*4e80*/  FADD.FTZ R8, R107, R36 ;  /* 0x000000246b087221 */ /* 0x000fe20000010000 */
[----:B------:R-:W-:Y:S01]  /*4e90*/  IADD3 R98, P1, R98, -0x800, RZ ;  /* 0xfffff80062627810 */ /* 0x000fe20007f3e0ff */
[C---:B------:R-:W-:Y:S01]  /*4ea0*/  IMAD R5, R115.reuse, c[0x0][0x2e4], R2 ;  /* 0x0000b90073057a24 */ /* 0x040fe200078e0202 */
[----:B------:R-:W-:Y:S01]  /*4eb0*/  IADD3 R104, P2, R104, -0x800, RZ ;  /* 0xfffff80068687810 */ /* 0x000fe20007f5e0ff */
[----:B------:R-:W-:Y:S01]  /*4ec0*/  IMAD.WIDE.U32 R2, R115, c[0x0][0x2e0], R6 ;  /* 0x0000b80073027a25 */ /* 0x000fe200078e0006 */
[----:B------:R-:W-:Y:S02]  /*4ed0*/  IADD3 R102, P3, R102, -0x800, RZ ;  /* 0xfffff80066667810 */ /* 0x000fe40007f7e0ff */
        /* <DEDUP_REMOVED lines=10> */
[----:B------:R-:W-:Y:S01]  /*4f80*/  STS.128 [R0], R52 ;  /* 0x0000003400007388 */ /* 0x000fe20000000c00 */
        /* <DEDUP_REMOVED lines=13> */
[----:B------:R-:W4:Y:S03]  /*5060*/  LDS.128 R20, [R105.X16+0x400] ;  /* 0x0004000069147984 */ /* 0x000f26000000cc00 */
[----:B------:R-:W-:Y:S01]  /*5070*/  FADD.FTZ R4, R5, R40 ;  /* 0x0000002805047221 */ /* 0x000fe20000010000 */
[----:B------:R-:W5:Y:S03]  /*5080*/  LDS.128 R24, [R105.X16+0x600] ;  /* 0x0006000069187984 */ /* 0x000f66000000cc00 */
[----:B------:R-:W-:-:S02]  /*5090*/  FADD.FTZ R5, R4, R41 ;  /* 0x0000002904057221 */ /* 0x000fc40000010000 */
[----:B------:R-:W-:Y:S01]  /*50a0*/  IMAD R4, R113, c[0x0][0x300], RZ ;  /* 0x0000c00071047a24 */ /* 0x000fe200078e02ff */
[----:B0-----:R-:W-:Y:S04]  /*50b0*/  STG.E.128 [R2.64+-0x800], R12 ;  /* 0xfff8000c02007986 */ /* 0x001fe8000c101d04 */
[----:B--2---:R-:W-:Y:S04]  /*50c0*/  STG.E.128 [R2.64+-0x600], R16 ;  /* 0xfffa001002007986 */ /* 0x004fe8000c101d04 */
[----:B----4-:R-:W-:Y:S04]  /*50d0*/  STG.E.128 [R2.64+-0x400], R20 ;  /* 0xfffc001402007986 */ /* 0x010fe8000c101d04 */
[----:B-----5:R0:W-:Y:S04]  /*50e0*/  STG.E.128 [R2.64+-0x200], R24 ;  /* 0xfffe001802007986 */ /* 0x0201e8000c101d04 */
        /* <DEDUP_REMOVED lines=11> */
[----:B------:R-:W5:Y:S01]  /*51a0*/  LDS.128 R8, [R105.X16] ;  /* 0x0000000069087984 */ /* 0x000f62000000cc00 */
[----:B0-----:R-:W-:Y:S02]  /*51b0*/  FADD.FTZ R42, R5, R42 ;  /* 0x0000002a052a7221 */ /* 0x001fe40000010000 */
[----:B------:R-:W-:Y:S01]  /*51c0*/  IMAD R5, R144, c[0x0][0x2f8], RZ ;  /* 0x0000be0090057a24 */ /* 0x000fe200078e02ff */
[----:B------:R-:W0:Y:S01]  /*51d0*/  LDS.128 R12, [R105.X16+0x200] ;  /* 0x00020000690c7984 */ /* 0x000e22000000cc00 */
[----:B------:R-:W-:Y:S02]  /*51e0*/  FADD.FTZ R43, R42, R43 ;  /* 0x0000002b2a2b7221 */ /* 0x000fe40000010000 */
[----:B------:R-:W-:Y:S01]  /*51f0*/  IMAD R5, R110, c[0x0][0x2fc], R5 ;  /* 0x0000bf006e057a24 */ /* 0x000fe200078e0205 */
[----:B------:R-:W3:Y:S01]  /*5200*/  LDS.128 R16, [R105.X16+0x400] ;  /* 0x0004000069107984 */ /* 0x000ee2000000cc00 */
        /* <DEDUP_REMOVED lines=10> */
[----:B----4-:R-:W-:-:S04]  /*52b0*/  FADD.FTZ R48, R47, R48 ;  /* 0x000000302f307221 */ /* 0x010fc80000010000 */
[----:B------:R-:W-:-:S04]  /*52c0*/  FADD.FTZ R49, R48, R49 ;  /* 0x0000003130317221 */ /* 0x000fc80000010000 */
[----:B------:R-:W-:Y:S01]  /*52d0*/  FADD.FTZ R50, R49, R50 ;  /* 0x0000003231327221 */ /* 0x000fe20000010000 */
[----:B-----5:R4:W-:Y:S03]  /*52e0*/  STG.E.128 [R2.64+-0x800], R8 ;  /* 0xfff8000802007986 */ /* 0x0209e6000c101d04 */
[----:B------:R-:W-:Y:S01]  /*52f0*/  FADD.FTZ R107, R50, R51 ;  /* 0x00000033326b7221 */ /* 0x000fe20000010000 */
[----:B0-----:R4:W-:Y:S04]  /*5300*/  STG.E.128 [R2.64+-0x600], R12 ;  /* 0xfffa000c02007986 */ /* 0x0019e8000c101d04 */
[----:B---3--:R4:W-:Y:S04]  /*5310*/  STG.E.128 [R2.64+-0x400], R16 ;  /* 0xfffc001002007986 */ /* 0x0089e8000c101d04 */
[----:B--2---:R4:W-:Y:S01]  /*5320*/  STG.E.128 [R2.64+-0x200], R20 ;  /* 0xfffe001402007986 */ /* 0x0049e2000c101d04 */
[----:B------:R-:W-:Y:S01]  /*5330*/  @!P0 CALL.REL.NOINC `(.L_x_6204) ;  /* 0x0000001000008944 */ /* 0x000fe20003c00000 */
[----:B------:R-:W-:Y:S05]  /*5340*/  BRA `(.L_x_6244) ;  /* 0xffffb41000007947 */ /* 0x000fea000383ffff */
.L_x_6204:
        /* <DEDUP_REMOVED lines=24> */
.L_x_6246:
[----:B0-----:R-:W-:Y:S05]  /*54d0*/  BSYNC B0 ;  /* 0x0000000000007941 */ /* 0x001fea0003800000 */
.L_x_6245:
        /* <DEDUP_REMOVED lines=23> */
.L_x_6248:
[----:B----4-:R-:W0:Y:S02]  /*5650*/  S2R R15, SR_TID.X ;  /* 0x00000000000f7919 */ /* 0x010e240000002100 */
.L_x_6249:
[----:B0-----:R-:W-:Y:S05]  /*5660*/  BSYNC B0 ;  /* 0x0000000000007941 */ /* 0x001fea0003800000 */
.L_x_6247:
        /* <DEDUP_REMOVED lines=10> */
.L_x_6250:
        /* <DEDUP_REMOVED lines=26> */
.L_x_6251:
        /* <DEDUP_REMOVED lines=13> */
.L_x_9097:


//--------------------- .text._Z25selective_scan_bwd_kernelI32Selective_Scan_bwd_kernel_traitsILi32ELi16ELb1ELb1ELb0ELb1ELb0EffEEv12SSMParamsBwd --------------------------
	.section	.text._Z25selective_scan_bwd_kernelI32Selective_Scan_bwd_kernel_traitsILi32ELi16ELb1ELb1ELb0ELb1ELb0EffEEv12SSMParamsBwd,"ax",@progbits
	.sectioninfo	@"SHI_REGISTERS=206"
	.align	128
        .global         _Z25selective_scan_bwd_kernelI32Selective_Scan_bwd_kernel_traitsILi32ELi16ELb1ELb1ELb0ELb1ELb0EffEEv12SSMParamsBwd
        .type           _Z25selective_scan_bwd_kernelI32Selective_Scan_bwd_kernel_traitsILi32ELi16ELb1ELb1ELb0ELb1ELb0EffEEv12SSMParamsBwd,@function
        .size           _Z25selective_scan_bwd_kernelI32Selective_Scan_bwd_kernel_traitsILi32ELi16ELb1ELb1ELb0ELb1ELb0EffEEv12SSMParamsBwd,(.L_x_9098 - _Z25selective_scan_bwd_kernelI32Selective_Scan_bwd_kernel_traitsILi32ELi16ELb1ELb1ELb0ELb1ELb0EffEEv12SSMParamsBwd)
        .other          _Z25selective_scan_bwd_kernelI32Selective_Scan_bwd_kernel_traitsILi32ELi16ELb1ELb1ELb0ELb1ELb0EffEEv12SSMParamsBwd,@"STO_CUDA_ENTRY STV_DEFAULT"
_Z25selective_scan_bwd_kernelI32Selective_Scan_bwd_kernel_traitsILi32ELi16ELb1ELb1ELb0ELb1ELb0EffEEv12SSMParamsBwd:
.text._Z25selective_scan_bwd_kernelI32Selective_Scan_bwd_kernel_traitsILi32ELi16ELb1ELb1ELb0ELb1ELb0EffEEv12SSMParamsBwd:
        /* <DEDUP_REMOVED lines=120> */
.L_x_6323:
[----:B------:R-:W-:Y:S01]  /*0780*/  BAR.SYNC.DEFER_BLOCKING 0x0 ;  /* 0x0000000000007b1d */ /* 0x000fe20000010000 */
[----:B------:R-:W-:-:S05]  /*0790*/  LOP3.LUT R102, R103, 0x1f, R116, 0xf8, !PT ;  /* 0x0000001f67667812 */ /* 0x000fca00078ef874 */
[----:B0-----:R-:W-:-:S05]  /*07a0*/  IMAD.WIDE R12, R102, 0x10, R112 ;  /* 0x00000010660c7825 */ /* 0x001fca00078e0270 */
[----:B------:R-:W2:Y:S04]  /*07b0*/  LDG.E.128 R16, [R12.64] ;  /* 0x000000040c107981 */ /* 0x000ea8000c1e1d00 */
[----:B------:R-:W3:Y:S04]  /*07c0*/  LDG.E.128 R20, [R12.64+0x200] ;  /* 0x000200040c147981 */ /* 0x000ee8000c1e1d00 */
[----:B------:R-:W4:Y:S04]  /*07d0*/  LDG.E.128 R24, [R12.64+0x400] ;  /* 0x000400040c187981 */ /* 0x000f28000c1e1d00 */
[----:B------:R-:W4:Y:S01]  /*07e0*/  LDG.E.128 R28, [R12.64+0x600] ;  /* 0x000600040c1c7981 */ /* 0x000f22000c1e1d00 */
[----:B------:R-:W-:Y:S01]  /*07f0*/  SHF.L.U32 R100, R114, 0x6, RZ ;  /* 0x0000000672647819 */ /* 0x000fe200000006ff */
[----:B------:R-:W-:-:S02]  /*0800*/  IMAD.WIDE R2, R102, 0x10, R110 ;  /* 0x0000001066027825 */ /* 0x000fc400078e026e */
[----:B--2---:R-:W-:Y:S04]  /*0810*/  STS.128 [R114.X16], R16 ;  /* 0x0000001072007388 */ /* 0x004fe8000000cc00 */
        /* <DEDUP_REMOVED lines=85> */
.L_x_6254:
[----:B------:R-:W-:Y:S05]  /*0d70*/  BSYNC B0 ;  /* 0x0000000000007941 */ /* 0x000fea0003800000 */
.L_x_6253:
        /* <DEDUP_REMOVED lines=35> */
.L_x_6256:
[----:B------:R-:W-:Y:S05]  /*0fb0*/  BSYNC B0 ;  /* 0x0000000000007941 */ /* 0x000fea0003800000 */
.L_x_6255:
        /* <DEDUP_REMOVED lines=35> */
.L_x_6258:
[----:B------:R-:W-:Y:S05]  /*11f0*/  BSYNC B0 ;  /* 0x0000000000007941 */ /* 0x000fea0003800000 */
.L_x_6257:
        /* <DEDUP_REMOVED lines=35> */
.L_x_6260:
[----:B------:R-:W-:Y:S05]  /*1430*/  BSYNC B0 ;  /* 0x0000000000007941 */ /* 0x000fea0003800000 */
.L_x_6259:
        /* <DEDUP_REMOVED lines=35> */
.L_x_6262:
[----:B------:R-:W-:Y:S05]  /*1670*/  BSYNC B0 ;  /* 0x0000000000007941 */ /* 0x000fea0003800000 */
.L_x_6261:
        /* <DEDUP_REMOVED lines=40> */
.L_x_6264:
[----:B------:R-:W-:Y:S05]  /*1900*/  BSYNC B0 ;  /* 0x0000000000007941 */ /* 0x000fea0003800000 */
.L_x_6263:
        /* <DEDUP_REMOVED lines=38> */
.L_x_6266:
[----:B------:R-:W-:Y:S05]  /*1b70*/  BSYNC B0 ;  /* 0x0000000000007941 */ /* 0x000fea0003800000 */
.L_x_6265:
        /* <DEDUP_REMOVED lines=38> */
.L_x_6268:
[----:B------:R-:W-:Y:S05]  /*1de0*/  BSYNC B0 ;  /* 0x0000000000007941 */ /* 0x000fea0003800000 */
.L_x_6267:
        /* <DEDUP_REMOVED lines=38> */
.L_x_6270:
[----:B------:R-:W-:Y:S05]  /*2050*/  BSYNC B0 ;  /* 0x0000000000007941 */ /* 0x000fea0003800000 */
.L_x_6269:
        /* <DEDUP_REMOVED lines=38> */
.L_x_6272:
[----:B------:R-:W-:Y:S05]  /*22c0*/  BSYNC B0 ;  /* 0x0000000000007941 */ /* 0x000fea0003800000 */
.L_x_6271:
        /* <DEDUP_REMOVED lines=40> */
.L_x_6274:
[----:B------:R-:W-:Y:S05]  /*2550*/  BSYNC B0 ;  /* 0x0000000000007941 */ /* 0x000fea0003800000 */
.L_x_6273:
        /* <DEDUP_REMOVED lines=33> */
.L_x_6276:
[----:B------:R-:W-:Y:S05]  /*2770*/  BSYNC B0 ;  /* 0x0000000000007941 */ /* 0x000fea0003800000 */
.L_x_6275:
        /* <DEDUP_REMOVED lines=33> */
.L_x_6278:
[----:B------:R-:W-:Y:S05]  /*2990*/  BSYNC B0 ;  /* 0x0000000000007941 */ /* 0x000fea0003800000 */
.L_x_6277:
        /* <DEDUP_REMOVED lines=33> */
.L_x_6280:
[----:B------:R-:W-:Y:S05]  /*2bb0*/  BSYNC B0 ;  /* 0x0000000000007941 */ /* 0x000fea0003800000 */
.L_x_6279:
        /* <DEDUP_REMOVED lines=33> */
.L_x_6282:
[----:B------:R-:W-:Y:S05]  /*2dd0*/  BSYNC B0 ;  /* 0x0000000000007941 */ /* 0x000fea0003800000 */
.L_x_6281:
        /* <DEDUP_REMOVED lines=33> */
.L_x_6284:
[----:B------:R-:W-:Y:S05]  /*2ff0*/  BSYNC B0 ;  /* 0x0000000000007941 */ /* 0x000fea0003800000 */
.L_x_6283:
        /* <DEDUP_REMOVED lines=21> */
[----:B------:R-:W-:-:S05]  /*3150*/  MOV R39, RZ ;  /* 0x000000ff00277202 */ /* 0x000fca0000000f00 */
.L_x_6322:
[----:B------:R-:W-:Y:S01]  /*3160*/  SHF.R.S32.HI R136, RZ, 0x1f, R139 ;  /* 0x0000001fff887819 */ /* 0x000fe2000001148b */
[----:B------:R-:W-:-:S04]  /*3170*/  IMAD.WIDE.U32 R68, R139, c[0x0][0x1a0], RZ ;  /* 0x000068008b447a25 */ /* 0x000fc800078e00ff */
[----:B------:R-:W-:Y:S01]  /*3180*/  IMAD R70, R136, c[0x0][0x1a0], RZ ;  /* 0x0000680088467a24 */ /* 0x000fe200078e02ff */
[----:B------:R-:W-:Y:S01]  /*3190*/  LEA R90, P0, R68, R107, 0x2 ;  /* 0x0000006b445a7211 */ /* 0x000fe200078010ff */
[----:B------:R-:W-:-:S04]  /*31a0*/  IMAD.WIDE.U32 R92, R123, c[0x0][0x180], RZ ;  /* 0x000060007b5c7a25 */ /* 0x000fc800078e00ff */
[----:B------:R-:W-:-:S05]  /*31b0*/  IMAD R71, R139, c[0x0][0x1a4], R70 ;  /* 0x000069008b477a24 */ /* 0x000fca00078e0246 */
[----:B------:R-:W-:-:S04]  /*31c0*/  IADD3 R69, R69, R71, RZ ;  /* 0x0000004745457210 */ /* 0x000fc80007ffe0ff */
[----:B------:R-:W-:Y:S01]  /*31d0*/  LEA.HI.X R91, R68, R106, R69, 0x2, P0 ;  /* 0x0000006a445b7211 */ /* 0x000fe200000f1445 */
[----:B------:R-:W-:-:S04]  /*31e0*/  IMAD R68, R122, c[0x0][0x180], RZ ;  /* 0x000060007a447a24 */ /* 0x000fc800078e02ff */
[----:B------:R-:W-:-:S04]  /*31f0*/  IMAD.WIDE R90, R102, 0x10, R90 ;  /* 0x00000010665a7825 */ /* 0x000fc800078e025a */
[----:B------:R-:W-:Y:S01]  /*3200*/  IMAD R95, R123, c[0x0][0x184], R68 ;  /* 0x000061007b5f7a24 */ /* 0x000fe200078e0244 */
[----:B------:R0:W2:Y:S04]  /*3210*/  LDG.E.128 R72, [R90.64+0x200] ;  /* 0x000200045a487981 */ /* 0x0000a8000c1e1d00 */
[----:B---3--:R0:W3:Y:S04]  /*3220*/  LDG.E.128 R68, [R90.64] ;  /* 0x000000045a447981 */ /* 0x0080e8000c1e1d00 */
        /* <DEDUP_REMOVED lines=9> */
[----:B-1----:R1:W4:Y:S01]  /*32c0*/  LDG.E R134, [R94.64] ;  /* 0x000000045e867981 */ /* 0x002322000c1e1900 */
        /* <DEDUP_REMOVED lines=13> */
[----:B-1----:R-:W-:Y:S02]  /*33a0*/  LEA.HI R94, R91, R91, RZ, 0x1 ;  /* 0x0000005b5b5e7211 */ /* 0x002fe400078f08ff */
[----:B------:R-:W-:-:S02]  /*33b0*/  ISETP.LT.OR P2, PT, R105, 0x2, P0 ;  /* 0x000000026900780c */ /* 0x000fc40000741670 */
[----:B------:R-:W-:Y:S01]  /*33c0*/  LOP3.LUT R94, R94, 0xfffffe, RZ, 0xc0, !PT ;  /* 0x00fffffe5e5e7812 */ /* 0x000fe200078ec0ff */
[----:B--2---:R-:W-:Y:S04]  /*33d0*/  STS.128 [R114.X16+0x200], R72 ;  /* 0x0002004872007388 */ /* 0x004fe8000000cc00 */
[----:B---3--:R0:W-:Y:S04]  /*33e0*/  STS.128 [R114.X16], R68 ;  /* 0x0000004472007388 */ /* 0x0081e8000000cc00 */
[----:B----4-:R-:W-:Y:S04]  /*33f0*/  STS.128 [R114.X16+0x400], R76 ;  /* 0x0004004c72007388 */ /* 0x010fe8000000cc00 */
[----:B------:R-:W-:Y:S01]  /*3400*/  STS.128 [R114.X16+0x600], R80 ;  /* 0x0006005072007388 */ /* 0x000fe2000000cc00 */
[----:B------:R-:W-:-:S06]  /*3410*/  NOP ;  /* 0x0000000000007918 */ /* 0x000fcc0000000000 */
[----:B------:R1:W2:Y:S01]  /*3420*/  LDG.E R90, [R92.64] ;  /* 0x000000045c5a7981 */ /* 0x0002a2000c1e1900 */
[----:B------:R-:W-:Y:S01]  /*3430*/  IADD3 R94, R91, -R94, RZ ;  /* 0x8000005e5b5e7210 */ /* 0x000fe20007ffe0ff */
[----:B------:R-:W-:Y:S01]  /*3440*/  FMUL.FTZ R95, R134, 1.4426950216293334961 ;  /* 0x3fb8aa3b865f7820 */ /* 0x000fe20000410000 */
[----:B0-----:R-:W-:Y:S01]  /*3450*/  IADD3 R68, R116, 0x200, RZ ;  /* 0x0000020074447810 */ /* 0x001fe20007ffe0ff */
[----:B------:R-:W-:Y:S02]  /*3460*/  LDS.128 R72, [R100+0x10] ;  /* 0x0000100064487984 */ /* 0x000fe40000000c00 */
[----:B------:R-:W-:Y:S01]  /*3470*/  FMUL.FTZ R162, R95, R125 ;  /* 0x0000007d5fa27220 */ /* 0x000fe20000410000 */
[----:B------:R-:W-:Y:S01]  /*3480*/  @!P2 IADD3 R70, R105, -0x2, RZ ;  /* 0xfffffffe6946a810 */ /* 0x000fe20007ffe0ff */
[----:B------:R-:W-:Y:S04]  /*3490*/  LDS.128 R76, [R100+0x20] ;  /* 0x00002000644c7984 */ /* 0x000fe80000000c00 */
[----:B------:R-:W0:Y:S01]  /*34a0*/  MUFU.EX2 R162, R162 ;  /* 0x000000a200a27308 */ /* 0x000e220000000800 */
[----:B------:R-:W-:Y:S01]  /*34b0*/  @!P1 LEA R68, R94, R139, 0x8 ;  /* 0x0000008b5e449211 */ /* 0x000fe200078e40ff */
[----:B-1----:R-:W-:Y:S01]  /*34c0*/  @!P2 IMAD R93, R70, c[0x0][0x16c], R139 ;  /* 0x00005b00465daa24 */ /* 0x002fe200078e028b */
[----:B------:R-:W-:Y:S02]  /*34d0*/  LDS.128 R80, [R100+0x30] ;  /* 0x0000300064507984 */ /* 0x000fe40000000c00 */
[----:B------:R-:W-:-:S02]  /*34e0*/  SHF.L.U32 R91, R68, 0x2, RZ ;  /* 0x00000002445b7819 */ /* 0x000fc400000006ff */
[----:B------:R-:W1:Y:S04]  /*34f0*/  LDS.128 R68, [R100] ;  /* 0x0000000064447984 */ /* 0x000e680000000c00 */
[----:B0-----:R0:W-:Y:S01]  /*3500*/  STS [R91+0x12c8], R162 ;  /* 0x0012c8a25b007388 */ /* 0x0011e20000000800 */
[----:B------:R-:W-:Y:S01]  /*3510*/  MOV R96, RZ ;  /* 0x000000ff00607202 */ /* 0x000fe20000000f00 */
[----:B------:R-:W-:Y:S02]  /*3520*/  @!P2 IMAD.WIDE R92, R93, 0x8, R88 ;  /* 0x000000085d5ca825 */ /* 0x000fe400078e0258 */
[----:B------:R-:W-:Y:S02]  /*3530*/  BAR.SYNC.DEFER_BLOCKING 0x0 ;  /* 0x0000000000007b1d */ /* 0x000fe40000010000 */
[----:B------:R-:W-:-:S04]  /*3540*/  FMUL.FTZ R141, R95, R124 ;  /* 0x0000007c5f8d7220 */ /* 0x000fc80000410000 */
[----:B------:R3:W5:Y:S01]  /*3550*/  @!P2 LDG.E R96, [R92.64+0x4] ;  /* 0x000004045c60a981 */ /* 0x000762000c1e1900 */
[----:B------:R-:W-:Y:S01]  /*3560*/  ISETP.NE.AND P2, PT, R116, 0x1f, PT ;  /* 0x0000001f7400780c */ /* 0x000fe20003f45270 */
[C---:B------:R-:W-:Y:S02]  /*3570*/  FMUL.FTZ R144, R95.reuse, R140 ;  /* 0x0000008c5f907220 */ /* 0x040fe40000410000 */
[----:B------:R-:W-:-:S10]  /*3580*/  FMUL.FTZ R143, R95, R127 ;  /* 0x0000007f5f8f7220 */ /* 0x000fd40000410000 */
[----:B------:R4:W1:Y:S01]  /*3590*/  @P2 LDS R187, [R116.X4+0x1acc] ;  /* 0x001acc0074bb2984 */ /* 0x0008620000004800 */
[----:B------:R-:W0:Y:S01]  /*35a0*/  MUFU.EX2 R141, R141 ;  /* 0x0000008d008d7308 */ /* 0x000e220000000800 */
[C---:B------:R-:W-:Y:S02]  /*35b0*/  FMUL.FTZ R150, R95.reuse, R135 ;  /* 0x000000875f967220 */ /* 0x040fe40000410000 */
[----:B------:R-:W-:-:S05]  /*35c0*/  FMUL.FTZ R145, R95, R126 ;  /* 0x0000007e5f917220 */ /* 0x000fca0000410000 */
[----:B------:R-:W-:Y:S01]  /*35d0*/  MUFU.EX2 R144, R144 ;  /* 0x0000009000907308 */ /* 0x000fe20000000800 */
[C---:B------:R-:W-:Y:S02]  /*35e0*/  FMUL.FTZ R146, R95.reuse, R101 ;  /* 0x000000655f927220 */ /* 0x040fe40000410000 */
[C---:B------:R-:W-:Y:S02]  /*35f0*/  FMUL.FTZ R147, R95.reuse, R98 ;  /* 0x000000625f937220 */ /* 0x040fe40000410000 */
[----:B------:R-:W-:-:S03]  /*3600*/  FMUL.FTZ R148, R95, R99 ;  /* 0x000000635f947220 */ /* 0x000fc60000410000 */
[----:B------:R-:W0:Y:S01]  /*3610*/  MUFU.EX2 R143, R143 ;  /* 0x0000008f008f7308 */ /* 0x000e220000000800 */
[C---:B------:R-:W-:Y:S02]  /*3620*/  FMUL.FTZ R149, R95.reuse, R0 ;  /* 0x000000005f957220 */ /* 0x040fe40000410000 */
[C---:B------:R-:W-:Y:S02]  /*3630*/  FMUL.FTZ R154, R95.reuse, R129 ;  /* 0x000000815f9a7220 */ /* 0x040fe40000410000 */
[C---:B------:R-:W-:Y:S02]  /*3640*/  FMUL.FTZ R158, R95.reuse, R128 ;  /* 0x000000805f9e7220 */ /* 0x040fe40000410000 */
[C---:B------:R-:W-:Y:S01]  /*3650*/  FMUL.FTZ R156, R95.reuse, R131 ;  /* 0x000000835f9c7220 */ /* 0x040fe20000410000 */
[----:B------:R-:W1:Y:S01]  /*3660*/  MUFU.EX2 R150, R150 ;  /* 0x0000009600967308 */ /* 0x000e620000000800 */
[C---:B------:R-:W-:Y:S02]  /*3670*/  FMUL.FTZ R155, R95.reuse, R130 ;  /* 0x000000825f9b7220 */ /* 0x040fe40000410000 */
[----:B------:R-:W-:-:S02]  /*3680*/  FMUL.FTZ R153, R95, R133 ;  /* 0x000000855f997220 */ /* 0x000fc40000410000 */
[----:B------:R-:W-:Y:S02]  /*3690*/  FMUL.FTZ R151, R95, R132 ;  /* 0x000000845f977220 */ /* 0x000fe40000410000 */
[----:B------:R-:W-:Y:S01]  /*36a0*/  FMUL.FTZ R185, R4, R125 ;  /* 0x0000007d04b97220 */ /* 0x000fe20000410000 */
[----:B------:R-:W2:Y:S01]  /*36b0*/  MUFU.EX2 R145, R145 ;  /* 0x0000009100917308 */ /* 0x000ea20000000800 */
[----:B------:R-:W-:Y:S02]  /*36c0*/  FMUL.FTZ R188, R5, R124 ;  /* 0x0000007c05bc7220 */ /* 0x000fe40000410000 */
[----:B------:R-:W-:Y:S02]  /*36d0*/  FMUL.FTZ R94, R13, R128 ;  /* 0x000000800d5e7220 */ /* 0x000fe40000410000 */
[----:B0-----:R-:W-:Y:S02]  /*36e0*/  FMUL.FTZ R91, R16, R133 ;  /* 0x00000085105b7220 */ /* 0x001fe40000410000 */
[----:B---3--:R-:W-:Y:S01]  /*36f0*/  FMUL.FTZ R93, R6, R127 ;  /* 0x0000007f065d7220 */ /* 0x008fe20000410000 */
[----:B------:R-:W0:Y:S01]  /*3700*/  MUFU.EX2 R146, R146 ;  /* 0x0000009200927308 */ /* 0x000e220000000800 */
[----:B-1----:R-:W-:-:S02]  /*3710*/  FMUL.FTZ R185, R185, R68 ;  /* 0x00000044b9b97220 */ /* 0x002fc40000410000 */
[----:B------:R-:W-:Y:S02]  /*3720*/  FMUL.FTZ R188, R188, R69 ;  /* 0x00000045bcbc7220 */ /* 0x000fe40000410000 */
[----:B------:R-:W-:-:S03]  /*3730*/  FMUL.FTZ R173, R94, R77 ;  /* 0x0000004d5ead7220 */ /* 0x000fc60000410000 */
[----:B------:R-:W1:Y:S01]  /*3740*/  MUFU.EX2 R147, R147 ;  /* 0x0000009300937308 */ /* 0x000e620000000800 */
[----:B------:R-:W-:Y:S02]  /*3750*/  FMUL.FTZ R170, R91, R80 ;  /* 0x000000505baa7220 */ /* 0x000fe40000410000 */
[----:B------:R-:W-:-:S05]  /*3760*/  FMUL.FTZ R94, R162, R141 ;  /* 0x0000008da25e7220 */ /* 0x000fca0000410000 */
[----:B------:R-:W3:Y:S01]  /*3770*/  MUFU.EX2 R148, R148 ;  /* 0x0000009400947308 */ /* 0x000ee20000000800 */
[----:B------:R-:W-:Y:S02]  /*3780*/  FMUL.FTZ R182, R7, R126 ;  /* 0x0000007e07b67220 */ /* 0x000fe40000410000 */
[----:B------:R-:W-:-:S05]  /*3790*/  FMUL.FTZ R186, R93, R70 ;  /* 0x000000465dba7220 */ /* 0x000fca0000410000 */
[----:B------:R-:W0:Y:S01]  /*37a0*/  MUFU.EX2 R149, R149 ;  /* 0x0000009500957308 */ /* 0x000e220000000800 */
[----:B------:R-:W-:-:S07]  /*37b0*/  FFMA.FTZ R91, R185, R141, R188 ;  /* 0x0000008db95b7223 */ /* 0x000fce00000100bc */
[----:B------:R-:W0:Y:S01]  /*37c0*/  MUFU.EX2 R154, R154 ;  /* 0x0000009a009a7308 */ /* 0x000e220000000800 */
[----:B------:R-:W-:-:S07]  /*37d0*/  FMUL.FTZ R94, R143, R94 ;  /* 0x0000005e8f5e7220 */ /* 0x000fce0000410000 */
[----:B------:R-:W0:Y:S08]  /*37e0*/  MUFU.EX2 R158, R158 ;  /* 0x0000009e009e7308 */ /* 0x000e300000000800 */
[----:B------:R-:W0:Y:S08]  /*37f0*/  MUFU.EX2 R156, R156 ;  /* 0x0000009c009c7308 */ /* 0x000e300000000800 */
[----:B------:R-:W0:Y:S08]  /*3800*/  MUFU.EX2 R155, R155 ;  /* 0x0000009b009b7308 */ /* 0x000e300000000800 */
[----:B------:R-:W0:Y:S08]  /*3810*/  MUFU.EX2 R153, R153 ;  /* 0x0000009900997308 */ /* 0x000e300000000800 */
[----:B------:R-:W0:Y:S01]  /*3820*/  MUFU.EX2 R151, R151 ;  /* 0x0000009700977308 */ /* 0x000e220000000800 */
        /* <DEDUP_REMOVED lines=23> */
[-C--:B--2---:R-:W-:Y:S02]  /*39a0*/  FMUL.FTZ R181, R30, R90.reuse ;  /* 0x0000005a1eb57220 */ /* 0x084fe40000410000 */
[-C--:B------:R-:W-:Y:S02]  /*39b0*/  FMUL.FTZ R184, R31, R90.reuse ;  /* 0x0000005a1fb87220 */ /* 0x080fe40000410000 */
[----:B------:R-:W-:Y:S02]  /*39c0*/  FMUL.FTZ R177, R29, R90 ;  /* 0x0000005a1db17220 */ /* 0x000fe40000410000 */
[----:B------:R-:W-:-:S02]  /*39d0*/  FFMA.FTZ R93, R144, R184, R181 ;  /* 0x000000b8905d7223 */ /* 0x000fc400000100b5 */
[----:B------:R-:W-:Y:S02]  /*39e0*/  FMUL.FTZ R160, R20, R90 ;  /* 0x0000005a14a07220 */ /* 0x000fe40000410000 */
[----:B------:R-:W-:Y:S02]  /*39f0*/  FFMA.FTZ R95, R150, R93, R177 ;  /* 0x0000005d965f7223 */ /* 0x000fe400000100b1 */
[----:B------:R-:W-:Y:S02]  /*3a00*/  FMUL.FTZ R93, R145, R94 ;  /* 0x0000005e915d7220 */ /* 0x000fe40000410000 */
        /* <DEDUP_REMOVED lines=20> */
.L_x_6287:
[----:B01-34-:R-:W-:Y:S05]  /*3b50*/  BSYNC B0 ;  /* 0x0000000000007941 */ /* 0x01bfea0003800000 */
.L_x_6286:
[----:B------:R-:W-:Y:S01]  /*3b60*/  FMUL.FTZ R91, R144, R187 ;  /* 0x000000bb905b7220 */ /* 0x000fe20000410000 */
[----:B------:R-:W-:Y:S01]  /*3b70*/  ISETP.GE.AND P3, PT, R114, 0x1, PT ;  /* 0x000000017200780c */ /* 0x000fe20003f66270 */
[----:B------:R-:W-:Y:S01]  /*3b80*/  FFMA.FTZ R94, R146, R94, R183 ;  /* 0x0000005e925e7223 */ /* 0x000fe200000100b7 */
[----:B------:R-:W-:Y:S01]  /*3b90*/  LOP3.LUT R195, R116, 0x1f, RZ, 0xc0, !PT ;  /* 0x0000001f74c37812 */ /* 0x000fe200078ec0ff */
[----:B------:R-:W-:Y:S01]  /*3ba0*/  FMUL.FTZ R190, R150, R91 ;  /* 0x0000005b96be7220 */ /* 0x000fe20000410000 */
[----:B------:R-:W-:Y:S01]  /*3bb0*/  ISETP.GE.OR P0, PT, R105, c[0x0][0x174], P0 ;  /* 0x00005d0069007a0c */ /* 0x000fe20000706670 */
[----:B------:R-:W-:Y:S01]  /*3bc0*/  FMUL.FTZ R92, R146, R93 ;  /* 0x0000005d925c7220 */ /* 0x000fe20000410000 */
[----:B------:R-:W-:Y:S01]  /*3bd0*/  ISETP.NE.AND P4, PT, R195, 0x1f, PT ;  /* 0x0000001fc300780c */ /* 0x000fe20003f85270 */
[----:B------:R-:W-:Y:S01]  /*3be0*/  FFMA.FTZ R95, R151, R95, R176 ;  /* 0x0000005f975f7223 */ /* 0x000fe200000100b0 */
[----:B------:R-:W-:Y:S01]  /*3bf0*/  ISETP.NE.AND P5, PT, R116, RZ, PT ;  /* 0x000000ff7400720c */ /* 0x000fe20003fa5270 */
[----:B------:R-:W-:Y:S01]  /*3c00*/  FFMA.FTZ R94, R147, R94, R180 ;  /* 0x0000005e935e7223 */ /* 0x000fe200000100b4 */
[----:B------:R-:W-:Y:S01]  /*3c10*/  BSSY B0, `(.L_x_6288) ;  /* 0x000011d000007945 */ /* 0x000fe20003800000 */
[----:B------:R-:W-:-:S02]  /*3c20*/  FMUL.FTZ R190, R151, R190 ;  /* 0x000000be97be7220 */ /* 0x000fc40000410000 */
[----:B------:R-:W-:Y:S02]  /*3c30*/  FMUL.FTZ R91, R147, R92 ;  /* 0x0000005c935b7220 */ /* 0x000fe40000410000 */
[C---:B------:R-:W-:Y:S02]  /*3c40*/  FFMA.FTZ R95, R153.reuse, R95, R174 ;  /* 0x0000005f995f7223 */ /* 0x040fe400000100ae */
[C---:B------:R-:W-:Y:S02]  /*3c50*/  FFMA.FTZ R94, R148.reuse, R94, R179 ;  /* 0x0000005e945e7223 */ /* 0x040fe400000100b3 */
        /* <DEDUP_REMOVED lines=38> */
[----:B------:R-:W-:-:S02]  /*3ec0*/  FMUL.FTZ R190, R32, R90 ;  /* 0x0000005a20be7220 */ /* 0x000fc40000410000 */
[C---:B------:R-:W-:Y:S01]  /*3ed0*/  FFMA.FTZ R95, R143.reuse, R95, R142 ;  /* 0x0000005f8f5f7223 */ /* 0x040fe2000001008e */
[----:B------:R-:W0:Y:S01]  /*3ee0*/  SHFL.UP PT, R90, R97, 0x1, RZ ;  /* 0x04200000615a7989 */ /* 0x000e2200000e00ff */
[----:B------:R-:W-:Y:S02]  /*3ef0*/  FMUL.FTZ R92, R143, R92 ;  /* 0x0000005c8f5c7220 */ /* 0x000fe40000410000 */
[C---:B------:R-:W-:Y:S01]  /*3f00*/  FFMA.FTZ R189, R141.reuse, R95, R190 ;  /* 0x0000005f8dbd7223 */ /* 0x040fe200000100be */
[----:B------:R-:W1:Y:S01]  /*3f10*/  SHFL.UP PT, R91, R198, 0x1, RZ ;  /* 0x04200000c65b7989 */ /* 0x000e6200000e00ff */
[----:B------:R-:W-:Y:S02]  /*3f20*/  FMUL.FTZ R192, R141, R92 ;  /* 0x0000005c8dc07220 */ /* 0x000fe40000410000 */
[----:B------:R-:W-:Y:S01]  /*3f30*/  IMAD R200, R196, c[0x0][0x298], RZ ;  /* 0x0000a600c4c87a24 */ /* 0x000fe200078e02ff */
        /* <DEDUP_REMOVED lines=41> */
[----:B------:R-:W-:Y:S01]  /*41d0*/  ISETP.GE.U32.AND P3, PT, R195, 0x10, PT ;  /* 0x00000010c300780c */ /* 0x000fe20003f66070 */
[C---:B--2---:R-:W-:Y:S01]  /*41e0*/  @!P4 FFMA.FTZ R189, R192.reuse, R193, R189 ;  /* 0x000000c1c0bdc223 */ /* 0x044fe200000100bd */
[----:B------:R-:W1:Y:S01]  /*41f0*/  SHFL.UP PT, R95, R198, 0x10, RZ ;  /* 0x06000000c65f7989 */ /* 0x000e6200000e00ff */
[----:B---3--:R-:W-:-:S03]  /*4200*/  @!P4 FMUL.FTZ R192, R192, R191 ;  /* 0x000000bfc0c0c220 */ /* 0x008fc60000410000 */
[----:B------:R-:W2:Y:S01]  /*4210*/  SHFL.DOWN PT, R197, R189, 0x10, 0x1f ;  /* 0x0a001f00bdc57f89 */ /* 0x000ea200000e0000 */
[C---:B------:R-:W-:Y:S02]  /*4220*/  IMAD R191, R121.reuse, c[0x0][0x29c], R200 ;  /* 0x0000a70079bf7a24 */ /* 0x040fe400078e02c8 */
[----:B------:R-:W-:Y:S01]  /*4230*/  IMAD.WIDE.U32 R92, R121, c[0x0][0x298], R92 ;  /* 0x0000a600795c7a25 */ /* 0x000fe200078e005c */
[----:B------:R-:W3:Y:S03]  /*4240*/  SHFL.DOWN PT, R193, R192, 0x10, 0x1f ;  /* 0x0a001f00c0c17f89 */ /* 0x000ee600000e0000 */
[----:B------:R-:W-:Y:S01]  /*4250*/  IMAD R200, R194, c[0x0][0x2a0], RZ ;  /* 0x0000a800c2c87a24 */ /* 0x000fe200078e02ff */
[----:B------:R-:W-:Y:S01]  /*4260*/  IADD3 R93, R93, R191, RZ ;  /* 0x000000bf5d5d7210 */ /* 0x000fe20007ffe0ff */
[----:B-----5:R4:W-:Y:S02]  /*4270*/  SHFL.IDX PT, R195, R96, RZ, 0x1f ;  /* 0x00001fff60c37589 */ /* 0x0209e400000e0000 */
[----:B------:R-:W-:-:S02]  /*4280*/  IMAD R191, R119, c[0x0][0x2a4], R200 ;  /* 0x0000a90077bf7a24 */ /* 0x000fc400078e02c8 */
[----:B------:R-:W-:-:S04]  /*4290*/  IMAD.WIDE.U32 R92, R119, c[0x0][0x2a0], R92 ;  /* 0x0000a800775c7a25 */ /* 0x000fc800078e005c */
[C---:B0-----:R-:W-:Y:S01]  /*42a0*/  @P0 FFMA.FTZ R97, R198.reuse, R94, R97 ;  /* 0x0000005ec6610223 */ /* 0x041fe20000010061 */
[----:B------:R-:W-:Y:S01]  /*42b0*/  IADD3 R191, R93, R191, RZ ;  /* 0x000000bf5dbf7210 */ /* 0x000fe20007ffe0ff */
[----:B-1----:R-:W-:Y:S01]  /*42c0*/  @P0 FMUL.FTZ R198, R198, R95 ;  /* 0x0000005fc6c60220 */ /* 0x002fe20000410000 */
[----:B------:R-:W-:Y:S02]  /*42d0*/  LEA R94, P0, R92, c[0x0][0x318], 0x2 ;  /* 0x0000c6005c5e7a11 */ /* 0x000fe400078010ff */
[----:B------:R0:W-:Y:S01]  /*42e0*/  SHFL.UP PT, R93, R97, 0x1, RZ ;  /* 0x04200000615d7989 */ /* 0x0001e200000e00ff */
[----:B----4-:R-:W-:Y:S01]  /*42f0*/  SHF.L.U64.HI R96, R138, 0x2, R137 ;  /* 0x000000028a607819 */ /* 0x010fe20000010289 */
[----:B--2---:R-:W-:Y:S01]  /*4300*/  @!P3 FFMA.FTZ R189, R192, R197, R189 ;  /* 0x000000c5c0bdb223 */ /* 0x004fe200000100bd */
[----:B------:R-:W-:Y:S01]  /*4310*/  LEA.HI.X R95, R92, c[0x0][0x31c], R191, 0x2, P0 ;  /* 0x0000c7005c5f7a11 */ /* 0x000fe200000f14bf */
[----:B------:R-:W1:Y:S01]  /*4320*/  SHFL.UP PT, R198, R198, 0x1, RZ ;  /* 0x04200000c6c67989 */ /* 0x000e6200000e00ff */
[----:B---3--:R-:W-:Y:S01]  /*4330*/  @!P3 FMUL.FTZ R192, R192, R193 ;  /* 0x000000c1c0c0b220 */ /* 0x008fe20000410000 */
[----:B------:R-:W-:-:S02]  /*4340*/  IADD3 R193, R104, -c[0x0][0x174], RZ ;  /* 0x80005d0068c17a10 */ /* 0x000fc40007ffe0ff */
[----:B------:R-:W-:Y:S01]  /*4350*/  SHFL.IDX PT, R197, R91, RZ, 0x1f ;  /* 0x00001fff5bc57589 */ /* 0x000fe200000e0000 */
[----:B0-----:R-:W-:Y:S01]  /*4360*/  SHF.L.U32 R97, R138, 0x2, RZ ;  /* 0x000000028a617819 */ /* 0x001fe200000006ff */
[----:B------:R-:W-:Y:S02]  /*4370*/  IMAD R96, R96, c[0x0][0x2b0], RZ ;  /* 0x0000ac0060607a24 */ /* 0x000fe400078e02ff */
[----:B------:R-:W-:Y:S01]  /*4380*/  SHFL.DOWN PT, R201, R189, 0x1, 0x1f ;  /* 0x08201f00bdc97f89 */ /* 0x000fe200000e0000 */
[----:B------:R-:W-:Y:S02]  /*4390*/  IMAD R193, R193, -0x200, RZ ;  /* 0xfffffe00c1c17824 */ /* 0x000fe400078e02ff */
[----:B------:R-:W-:Y:S01]  /*43a0*/  IMAD R199, R97, c[0x0][0x2b4], R96 ;  /* 0x0000ad0061c77a24 */ /* 0x000fe200078e0260 */
[----:B------:R-:W0:Y:S01]  /*43b0*/  SHFL.DOWN PT, R200, R192, 0x1, 0x1f ;  /* 0x08201f00c0c87f89 */ /* 0x000e2200000e0000 */
[----:B------:R-:W-:Y:S01]  /*43c0*/  IMAD.WIDE R94, R193, 0x4, R94 ;  /* 0x00000004c15e7825 */ /* 0x000fe200078e025e */
[----:B------:R-:W-:-:S02]  /*43d0*/  LEA R193, R105, 0xfffffe00, 0x9 ;  /* 0xfffffe0069c17811 */ /* 0x000fc400078e48ff */
[----:B------:R-:W-:Y:S03]  /*43e0*/  SHFL.IDX PT, R189, R189, RZ, 0x1f ;  /* 0x00001fffbdbd7589 */ /* 0x000fe600000e0000 */
[----:B------:R-:W-:Y:S01]  /*43f0*/  IMAD.WIDE.U32 R96, R97, c[0x0][0x2b0], R94 ;  /* 0x0000ac0061607a25 */ /* 0x000fe200078e005e */
[----:B------:R-:W-:Y:S01]  /*4400*/  IADD3 R94, P0, R193, R92, RZ ;  /* 0x0000005cc15e7210 */ /* 0x000fe20007f1e0ff */
[----:B------:R-:W2:Y:S02]  /*4410*/  SHFL.IDX PT, R192, R192, RZ, 0x1f ;  /* 0x00001fffc0c07589 */ /* 0x000ea400000e0000 */
[----:B-1----:R-:W-:Y:S01]  /*4420*/  @P1 FFMA.FTZ R195, R198, R195, R93 ;  /* 0x000000c3c6c31223 */ /* 0x002fe2000001005d */
[----:B------:R-:W-:Y:S02]  /*4430*/  MOV R92, R96 ;  /* 0x00000060005c7202 */ /* 0x000fe40000000f00 */
[----:B------:R-:W-:Y:S01]  /*4440*/  IADD3 R93, R97, R199, RZ ;  /* 0x000000c7615d7210 */ /* 0x000fe20007ffe0ff */
[----:B------:R-:W-:-:S04]  /*4450*/  FFMA.FTZ R162, R162, R195, R185 ;  /* 0x000000c3a2a27223 */ /* 0x000fc800000100b9 */
[-C--:B------:R-:W-:Y:S02]  /*4460*/  FFMA.FTZ R95, R141, R162.reuse, R188 ;  /* 0x000000a28d5f7223 */ /* 0x080fe400000100bc */
[----:B------:R-:W-:Y:S02]  /*4470*/  FFMA.FTZ R96, R32, R162, RZ ;  /* 0x000000a220607223 */ /* 0x000fe400000100ff */
[----:B0-----:R-:W-:Y:S02]  /*4480*/  @P2 FFMA.FTZ R197, R200, R197, R201 ;  /* 0x000000c5c8c52223 */ /* 0x001fe400000100c9 */
[----:B------:R-:W-:Y:S02]  /*4490*/  FFMA.FTZ R97, R143, R95, R186 ;  /* 0x0000005f8f617223 */ /* 0x000fe400000100ba */
[----:B------:R-:W-:Y:S02]  /*44a0*/  FFMA.FTZ R187, R197, R187, R184 ;  /* 0x000000bbc5bb7223 */ /* 0x000fe400000100b8 */
[----:B------:R-:W-:-:S02]  /*44b0*/  FADD.FTZ R188, -R188, R95 ;  /* 0x0000005fbcbc7221 */ /* 0x000fc40000010100 */
[----:B------:R-:W-:Y:S02]  /*44c0*/  FFMA.FTZ R95, R33, R95, R96 ;  /* 0x0000005f215f7223 */ /* 0x000fe40000010060 */
[----:B------:R-:W-:Y:S02]  /*44d0*/  FFMA.FTZ R181, R144, R187, R181 ;  /* 0x000000bb90b57223 */ /* 0x000fe400000100b5 */
[-C--:B------:R-:W-:Y:S02]  /*44e0*/  FFMA.FTZ R195, R145, R97.reuse, R182 ;  /* 0x0000006191c37223 */ /* 0x080fe400000100b6 */
[----:B------:R-:W-:Y:S02]  /*44f0*/  FFMA.FTZ R96, R34, R97, R95 ;  /* 0x0000006122607223 */ /* 0x000fe4000001005f */
[----:B------:R-:W-:Y:S02]  /*4500*/  FFMA.FTZ R177, R150, R181, R177 ;  /* 0x000000b596b17223 */ /* 0x000fe400000100b1 */
[----:B------:R-:W-:-:S02]  /*4510*/  FADD.FTZ R185, -R185, R162 ;  /* 0x000000a2b9b97221 */ /* 0x000fc40000010100 */
[----:B------:R-:W-:Y:S02]  /*4520*/  FADD.FTZ R186, -R186, R97 ;  /* 0x00000061baba7221 */ /* 0x000fe40000010100 */
[-C--:B------:R-:W-:Y:S02]  /*4530*/  FFMA.FTZ R162, R146, R195.reuse, R183 ;  /* 0x000000c392a27223 */ /* 0x080fe400000100b7 */
[----:B------:R-:W-:Y:S02]  /*4540*/  FFMA.FTZ R95, R35, R195, R96 ;  /* 0x000000c3235f7223 */ /* 0x000fe40000010060 */
[----:B------:R-:W-:Y:S02]  /*4550*/  FFMA.FTZ R97, R151, R177, R176 ;  /* 0x000000b197617223 */ /* 0x000fe400000100b0 */
[----:B------:R-:W-:Y:S02]  /*4560*/  FADD.FTZ R182, -R182, R195 ;  /* 0x000000c3b6b67221 */ /* 0x000fe40000010100 */
[----:B------:R-:W-:-:S02]  /*4570*/  FFMA.FTZ R197, R147, R162, R180 ;  /* 0x000000a293c57223 */ /* 0x000fc400000100b4 */
[----:B------:R-:W-:Y:S02]  /*4580*/  FFMA.FTZ R96, R20, R162, R95 ;  /* 0x000000a214607223 */ /* 0x000fe4000001005f */
[----:B------:R-:W-:Y:S02]  /*4590*/  FFMA.FTZ R195, R153, R97, R174 ;  /* 0x0000006199c37223 */ /* 0x000fe400000100ae */
[----:B------:R-:W-:Y:S02]  /*45a0*/  FADD.FTZ R183, -R183, R162 ;  /* 0x000000a2b7b77221 */ /* 0x000fe40000010100 */
        /* <DEDUP_REMOVED lines=9> */
[C---:B------:R-:W-:Y:S02]  /*4640*/  FFMA.FTZ R161, R154.reuse, R163, R161 ;  /* 0x000000a39aa17223 */ /* 0x040fe400000100a1 */
[-C--:B------:R-:W-:Y:S02]  /*4650*/  FFMA.FTZ R162, R154, R199.reuse, R175 ;  /* 0x000000c79aa27223 */ /* 0x080fe400000100af */
        /* <DEDUP_REMOVED lines=18> */
[----:B------:R-:W-:Y:S01]  /*4780*/  FFMA.FTZ R95, R29, R151, R96 ;  /* 0x000000971d5f7223 */ /* 0x000fe20000010060 */
[----:B------:R-:W-:Y:S01]  /*4790*/  P2R R96, PR, RZ, 0x20 ;  /* 0x00000020ff607803 */ /* 0x000fe20000000000 */
[----:B------:R-:W-:Y:S02]  /*47a0*/  FFMA.FTZ R141, R141, R143, R190 ;  /* 0x0000008f8d8d7223 */ /* 0x000fe400000100be */
[-C--:B------:R-:W-:Y:S01]  /*47b0*/  FFMA.FTZ R96, R30, R150.reuse, R95 ;  /* 0x000000961e607223 */ /* 0x080fe2000001005f */
[----:B------:R-:W-:Y:S01]  /*47c0*/  SHF.L.U32 R95, R116, 0x4, RZ ;  /* 0x00000004745f7819 */ /* 0x000fe200000006ff */
[----:B------:R-:W-:-:S02]  /*47d0*/  FFMA.FTZ R144, R144, R150, R165 ;  /* 0x0000009690907223 */ /* 0x000fc400000100a5 */
[----:B------:R-:W-:Y:S01]  /*47e0*/  FMUL.FTZ R142, R141, R125 ;  /* 0x0000007d8d8e7220 */ /* 0x000fe20000410000 */
[----:B------:R-:W-:Y:S01]  /*47f0*/  LEA.HI.SX32 R203, R95, R95, 0x1b ;  /* 0x0000005f5fcb7211 */ /* 0x000fe200078fdaff */
[----:B------:R-:W-:Y:S02]  /*4800*/  FADD.FTZ R166, -R166, R151 ;  /* 0x00000097a6a67221 */ /* 0x000fe40000010100 */
[----:B------:R-:W-:Y:S02]  /*4810*/  FMUL.FTZ R151, R31, R144 ;  /* 0x000000901f977220 */ /* 0x000fe40000410000 */
[----:B------:R-:W-:Y:S02]  /*4820*/  FADD.FTZ R165, -R165, R144 ;  /* 0x00000090a5a57221 */ /* 0x000fe40000010100 */
[----:B------:R-:W-:Y:S02]  /*4830*/  FMUL.FTZ R144, R143, R124 ;  /* 0x0000007c8f907220 */ /* 0x000fe40000410000 */
[----:B------:R-:W-:-:S02]  /*4840*/  FFMA.FTZ R95, R185, R142, RZ ;  /* 0x0000008eb95f7223 */ /* 0x000fc400000100ff */
[C---:B--2---:R-:W-:Y:S02]  /*4850*/  FFMA.FTZ R91, R192.reuse, R91, R189 ;  /* 0x0000005bc05b7223 */ /* 0x044fe400000100bd */
[----:B------:R-:W-:Y:S02]  /*4860*/  FMUL.FTZ R90, R192, R90 ;  /* 0x0000005ac05a7220 */ /* 0x000fe40000410000 */
[----:B------:R-:W-:Y:S02]  /*4870*/  FADD.FTZ R96, R96, R151 ;  /* 0x0000009760607221 */ /* 0x000fe40000010000 */
[----:B------:R-:W-:Y:S01]  /*4880*/  FMUL.FTZ R151, R145, R127 ;  /* 0x0000007f91977220 */ /* 0x000fe20000410000 */
[----:B------:R0:W-:Y:S01]  /*4890*/  @!P5 STS.64 [R139.X8+0x1b48], R90 ;  /* 0x001b485a8b00d388 */ /* 0x0001e20000008a00 */
[----:B------:R-:W-:Y:S02]  /*48a0*/  FFMA.FTZ R95, R188, R144, R95 ;  /* 0x00000090bc5f7223 */ /* 0x000fe4000001005f */
[----:B------:R-:W-:-:S02]  /*48b0*/  FMUL.FTZ R164, R187, R140 ;  /* 0x0000008cbba47220 */ /* 0x000fc40000410000 */
[----:B------:R-:W-:Y:S02]  /*48c0*/  FFMA.FTZ R95, R186, R151, R95 ;  /* 0x00000097ba5f7223 */ /* 0x000fe4000001005f */
[----:B------:R-:W-:Y:S02]  /*48d0*/  FADD.FTZ R175, -R175, R162 ;  /* 0x000000a2afaf7221 */ /* 0x000fe40000010100 */
[----:B------:R-:W-:Y:S02]  /*48e0*/  FMUL.FTZ R162, R177, R132 ;  /* 0x00000084b1a27220 */ /* 0x000fe40000410000 */
[----:B------:R-:W-:Y:S02]  /*48f0*/  FMUL.FTZ R148, R159, R98 ;  /* 0x000000629f947220 */ /* 0x000fe40000410000 */
[----:B0-----:R-:W-:Y:S02]  /*4900*/  FMUL.FTZ R90, R157, R126 ;  /* 0x0000007e9d5a7220 */ /* 0x001fe40000410000 */
[----:B------:R-:W-:-:S02]  /*4910*/  FMUL.FTZ R91, R147, R101 ;  /* 0x00000065935b7220 */ /* 0x000fc40000410000 */
[----:B------:R-:W-:Y:S02]  /*4920*/  FFMA.FTZ R146, R182, R90, R95 ;  /* 0x0000005ab6927223 */ /* 0x000fe4000001005f */
[----:B------:R-:W-:Y:S02]  /*4930*/  FADD.FTZ R169, -R169, R150 ;  /* 0x00000096a9a97221 */ /* 0x000fe40000010100 */
        /* <DEDUP_REMOVED lines=8> */
[----:B------:R-:W-:Y:S02]  /*49c0*/  FADD.FTZ R178, -R178, R199 ;  /* 0x000000c7b2b27221 */ /* 0x000fe40000010100 */
[----:B------:R-:W-:Y:S02]  /*49d0*/  FFMA.FTZ R95, R179, R153, R146 ;  /* 0x00000099b35f7223 */ /* 0x000fe40000010092 */
[----:B------:R-:W-:Y:S02]  /*49e0*/  FADD.FTZ R172, -R172, R155 ;  /* 0x0000009bacac7221 */ /* 0x000fe40000010100 */
[----:B0-----:R-:W-:Y:S02]  /*49f0*/  FMUL.FTZ R150, R161, R0 ;  /* 0x00000000a1967220 */ /* 0x001fe40000410000 */
[----:B------:R-:W-:-:S02]  /*4a00*/  FMUL.FTZ R155, R163, R129 ;  /* 0x00000081a39b7220 */ /* 0x000fc40000410000 */
[----:B-1----:R-:W-:Y:S02]  /*4a10*/  FMUL.FTZ R152, R167, R128 ;  /* 0x00000080a7987220 */ /* 0x002fe40000410000 */
[----:B------:R-:W-:Y:S02]  /*4a20*/  FFMA.FTZ R146, R178, R150, R95 ;  /* 0x00000096b2927223 */ /* 0x000fe4000001005f */
[----:B------:R-:W-:Y:S02]  /*4a30*/  FMUL.FTZ R201, R181, R135 ;  /* 0x00000087b5c97220 */ /* 0x000fe40000410000 */
[----:B------:R-:W-:Y:S02]  /*4a40*/  FMUL.FTZ R95, R13, R152 ;  /* 0x000000980d5f7220 */ /* 0x000fe40000410000 */
[----:B------:R-:W-:Y:S02]  /*4a50*/  FADD.FTZ R173, -R173, R158 ;  /* 0x0000009eadad7221 */ /* 0x000fe40000010100 */
[----:B------:R-:W-:Y:S01]  /*4a60*/  FFMA.FTZ R146, R175, R155, R146 ;  /* 0x0000009baf927223 */ /* 0x000fe20000010092 */
[----:B------:R0:W-:Y:S01]  /*4a70*/  STS [R203.X4+0x874], R95 ;  /* 0x0008745fcb007388 */ /* 0x0001e20000004800 */
[----:B------:R-:W-:-:S02]  /*4a80*/  FMUL.FTZ R154, R18, R201 ;  /* 0x000000c9129a7220 */ /* 0x000fc40000410000 */
[----:B------:R-:W-:Y:S02]  /*4a90*/  FMUL.FTZ R189, R197, R131 ;  /* 0x00000083c5bd7220 */ /* 0x000fe40000410000 */
[----:B------:R-:W-:Y:S01]  /*4aa0*/  FADD.FTZ R171, -R171, R156 ;  /* 0x0000009cabab7221 */ /* 0x000fe20000010100 */
[----:B------:R1:W-:Y:S01]  /*4ab0*/  STS [R203.X4+0x888], R154 ;  /* 0x0008889acb007388 */ /* 0x0003e20000004800 */
[----:B------:R-:W-:Y:S02]  /*4ac0*/  FFMA.FTZ R146, R173, R152, R146 ;  /* 0x00000098ad927223 */ /* 0x000fe40000010092 */
[----:B------:R-:W-:Y:S01]  /*4ad0*/  FMUL.FTZ R156, R195, R130 ;  /* 0x00000082c39c7220 */ /* 0x000fe20000410000 */
[----:B0-----:R-:W-:Y:S01]  /*4ae0*/  LEA.HI.X.SX32 R95, R193, R191, 0x1, P0 ;  /* 0x000000bfc15f7211 */ /* 0x001fe200000f0eff */
[----:B------:R-:W-:Y:S01]  /*4af0*/  FMUL.FTZ R199, R97, R133 ;  /* 0x0000008561c77220 */ /* 0x000fe20000410000 */
[----:B------:R-:W-:Y:S01]  /*4b00*/  IADD3 R193, -R193, c[0x0][0x168], -R116 ;  /* 0x00005a00c1c17a10 */ /* 0x000fe20007ffe974 */
[----:B------:R-:W-:-:S02]  /*4b10*/  FMUL.FTZ R153, R10, R153 ;  /* 0x000000990a997220 */ /* 0x000fc40000410000 */
[----:B------:R-:W-:Y:S01]  /*4b20*/  FMUL.FTZ R160, R16, R199 ;  /* 0x000000c710a07220 */ /* 0x000fe20000410000 */
[----:B------:R-:W-:Y:S01]  /*4b30*/  ISETP.GE.AND P0, PT, R193, 0x1, PT ;  /* 0x00000001c100780c */ /* 0x000fe20003f06270 */
[-C--:B-1----:R-:W-:Y:S01]  /*4b40*/  FMUL.FTZ R154, R14, R189.reuse ;  /* 0x000000bd0e9a7220 */ /* 0x082fe20000410000 */
[----:B------:R0:W-:Y:S01]  /*4b50*/  STS [R203.X4+0x868], R153 ;  /* 0x00086899cb007388 */ /* 0x0001e20000004800 */
[----:B------:R-:W-:Y:S01]  /*4b60*/  FFMA.FTZ R189, R171, R189, R146 ;  /* 0x000000bdabbd7223 */ /* 0x000fe20000010092 */
[----:B------:R-:W-:Y:S01]  /*4b70*/  ISETP.GE.AND P1, PT, R193, 0x21, PT ;  /* 0x00000021c100780c */ /* 0x000fe20003f26270 */
[-C--:B------:R-:W-:Y:S01]  /*4b80*/  FMUL.FTZ R158, R15, R156.reuse ;  /* 0x0000009c0f9e7220 */ /* 0x080fe20000410000 */
[----:B------:R-:W-:Y:S01]  /*4b90*/  STS [R203.X4+0x880], R160 ;  /* 0x000880a0cb007388 */ /* 0x000fe20000004800 */
[----:B------:R-:W-:Y:S02]  /*4ba0*/  FFMA.FTZ R189, R172, R156, R189 ;  /* 0x0000009cacbd7223 */ /* 0x000fe400000100bd */
[----:B------:R-:W-:Y:S01]  /*4bb0*/  FMUL.FTZ R155, R12, R155 ;  /* 0x0000009b0c9b7220 */ /* 0x000fe20000410000 */
[----:B------:R-:W-:Y:S01]  /*4bc0*/  STS [R203.X4+0x87c], R158 ;  /* 0x00087c9ecb007388 */ /* 0x000fe20000004800 */
[----:B------:R-:W-:Y:S01]  /*4bd0*/  FMUL.FTZ R150, R11, R150 ;  /* 0x000000960b967220 */ /* 0x000fe20000410000 */
[----:B0-----:R-:W-:Y:S01]  /*4be0*/  IADD3 R153, R116, 0x20, RZ ;  /* 0x0000002074997810 */ /* 0x001fe20007ffe0ff */
[----:B------:R-:W-:Y:S01]  /*4bf0*/  FMUL.FTZ R148, R9, R148 ;  /* 0x0000009409947220 */ /* 0x000fe20000410000 */
[----:B------:R-:W-:Y:S01]  /*4c00*/  STS [R203.X4+0x878], R154 ;  /* 0x0008789acb007388 */ /* 0x000fe20000004800 */
        /* <DEDUP_REMOVED lines=10> */
[----:B0-----:R-:W-:-:S03]  /*4cb0*/  FMUL.FTZ R155, R165, R164 ;  /* 0x000000a4a59b7220 */ /* 0x001fc60000410000 */
[----:B------:R1:W-:Y:S01]  /*4cc0*/  STS [R203.X4+0x860], R91 ;  /* 0x0008605bcb007388 */ /* 0x0003e20000004800 */
[----:B------:R-:W-:-:S03]  /*4cd0*/  FFMA.FTZ R162, R166, R162, R189 ;  /* 0x000000a2a6a27223 */ /* 0x000fc600000100bd */
[----:B------:R1:W-:Y:S01]  /*4ce0*/  STS [R203.X4+0x85c], R90 ;  /* 0x00085c5acb007388 */ /* 0x0003e20000004800 */
[----:B------:R-:W-:-:S03]  /*4cf0*/  FFMA.FTZ R162, R169, R201, R162 ;  /* 0x000000c9a9a27223 */ /* 0x000fc600000100a2 */
[----:B------:R1:W-:Y:S04]  /*4d00*/  STS [R203.X4+0x858], R151 ;  /* 0x00085897cb007388 */ /* 0x0003e80000004800 */
        /* <DEDUP_REMOVED lines=13> */
.L_x_6289:
[----:B-1----:R-:W-:Y:S05]  /*4de0*/  BSYNC B0 ;  /* 0x0000000000007941 */ /* 0x002fea0003800000 */
.L_x_6288:
[----:B------:R-:W1:Y:S01]  /*4df0*/  LDS R153, [R153.X4+0x8d0] ;  /* 0x0008d00099997984 */ /* 0x000e620000004800 */
[----:B------:R-:W-:Y:S01]  /*4e00*/  BSSY B0, `(.L_x_6290) ;  /* 0x0000006000007945 */ /* 0x000fe20003800000 */
[----:B0-----:R-:W-:Y:S01]  /*4e10*/  FADD.FTZ R90, R162, R155 ;  /* 0x0000009ba25a7221 */ /* 0x001fe20000010000 */
[C---:B------:R-:W-:Y:S02]  /*4e20*/  IADD3 R91, R116.reuse, 0x40, RZ ;  /* 0x00000040745b7810 */ /* 0x040fe40007ffe0ff */
[----:B------:R-:W-:Y:S01]  /*4e30*/  IADD3 R95, R116, 0x60, RZ ;  /* 0x00000060745f7810 */ /* 0x000fe20007ffe0ff */
[----:B------:R-:W-:Y:S05]  /*4e40*/  @!P1 BRA `(.L_x_6291) ;  /* 0x0000001000009947 */ /* 0x000fea0003800000 */
[----:B-1----:R0:W-:Y:S02]  /*4e50*/  RED.E.ADD.F32.FTZ.RN.STRONG.GPU [R92.64+-0x780], R153 ;  /* 0xfff880995c00798e */ /* 0x0021e4000c10e784 */
.L_x_6291:
[----:B------:R-:W-:Y:S05]  /*4e60*/  BSYNC B0 ;  /* 0x0000000000007941 */ /* 0x000fea0003800000 */
.L_x_6290:
        /* <DEDUP_REMOVED lines=14> */
.L_x_6293:
[----:B------:R-:W-:Y:S05]  /*4f50*/  BSYNC B0 ;  /* 0x0000000000007941 */ /* 0x000fea0003800000 */
.L_x_6292:
[----:B------:R-:W3:Y:S01]  /*4f60*/  LDS R95, [R95.X4+0x9d0] ;  /* 0x0009d0005f5f7984 */ /* 0x000ee20000004800 */
[----:B------:R-:W-:Y:S01]  /*4f70*/  BSSY B0, `(.L_x_6294) ;  /* 0x0000005000007945 */ /* 0x000fe20003800000 */
[----:B--2---:R-:W-:Y:S02]  /*4f80*/  IADD3 R91, R116, 0xa0, RZ ;  /* 0x000000a0745b7810 */ /* 0x004fe40007ffe0ff */
[----:B------:R-:W-:Y:S01]  /*4f90*/  LEA.HI.SX32 R151, R151, R116, 0x1b ;  /* 0x0000007497977211 */ /* 0x000fe200078fdaff */
[----:B------:R-:W-:Y:S05]  /*4fa0*/  @!P0 BRA `(.L_x_6295) ;  /* 0x0000001000008947 */ /* 0x000fea0003800000 */
[----:B---3--:R2:W-:Y:S02]  /*4fb0*/  RED.E.ADD.F32.FTZ.RN.STRONG.GPU [R92.64+-0x680], R95 ;  /* 0xfff9805f5c00798e */ /* 0x0085e4000c10e784 */
.L_x_6295:
[----:B------:R-:W-:Y:S05]  /*4fc0*/  BSYNC B0 ;  /* 0x0000000000007941 */ /* 0x000fea0003800000 */
.L_x_6294:
[----:B------:R-:W4:Y:S01]  /*4fd0*/  LDS R151, [R151.X4+0xa50] ;  /* 0x000a500097977984 */ /* 0x000f220000004800 */
[----:B------:R-:W-:Y:S01]  /*4fe0*/  BSSY B0, `(.L_x_6296) ;  /* 0x0000005000007945 */ /* 0x000fe20003800000 */
[----:B--23--:R-:W-:Y:S02]  /*4ff0*/  IADD3 R95, R116, 0xc0, RZ ;  /* 0x000000c0745f7810 */ /* 0x00cfe40007ffe0ff */
[----:B------:R-:W-:Y:S01]  /*5000*/  LEA.HI.SX32 R91, R91, R116, 0x1b ;  /* 0x000000745b5b7211 */ /* 0x000fe200078fdaff */
[----:B------:R-:W-:Y:S05]  /*5010*/  @!P1 BRA `(.L_x_6297) ;  /* 0x0000001000009947 */ /* 0x000fea0003800000 */
[----:B----4-:R2:W-:Y:S02]  /*5020*/  RED.E.ADD.F32.FTZ.RN.STRONG.GPU [R92.64+-0x600], R151 ;  /* 0xfffa00975c00798e */ /* 0x0105e4000c10e784 */
.L_x_6297:
[----:B------:R-:W-:Y:S05]  /*5030*/  BSYNC B0 ;  /* 0x0000000000007941 */ /* 0x000fea0003800000 */
.L_x_6296:
[----:B------:R-:W3:Y:S01]  /*5040*/  LDS R91, [R91.X4+0xad0] ;  /* 0x000ad0005b5b7984 */ /* 0x000ee20000004800 */
[----:B------:R-:W-:Y:S01]  /*5050*/  BSSY B0, `(.L_x_6298) ;  /* 0x0000005000007945 */ /* 0x000fe20003800000 */
[----:B--2-4-:R-:W-:-:S02]  /*5060*/  IADD3 R151, R116, 0xe0, RZ ;  /* 0x000000e074977810 */ /* 0x014fc40007ffe0ff */
[----:B------:R-:W-:Y:S01]  /*5070*/  LEA.HI.SX32 R95, R95, R116, 0x1b ;  /* 0x000000745f5f7211 */ /* 0x000fe200078fdaff */
[----:B------:R-:W-:Y:S05]  /*5080*/  @!P2 BRA `(.L_x_6299) ;  /* 0x000000100000a947 */ /* 0x000fea0003800000 */
[----:B---3--:R2:W-:Y:S02]  /*5090*/  RED.E.ADD.F32.FTZ.RN.STRONG.GPU [R92.64+-0x580], R91 ;  /* 0xfffa805b5c00798e */ /* 0x0085e4000c10e784 */
.L_x_6299:
[----:B------:R-:W-:Y:S05]  /*50a0*/  BSYNC B0 ;  /* 0x0000000000007941 */ /* 0x000fea0003800000 */
.L_x_6298:
[----:B------:R-:W4:Y:S01]  /*50b0*/  LDS R95, [R95.X4+0xb50] ;  /* 0x000b50005f5f7984 */ /* 0x000f220000004800 */
[----:B------:R-:W-:Y:S01]  /*50c0*/  BSSY B0, `(.L_x_6300) ;  /* 0x0000005000007945 */ /* 0x000fe20003800000 */
[----:B--23--:R-:W-:Y:S02]  /*50d0*/  IADD3 R91, R116, 0x100, RZ ;  /* 0x00000100745b7810 */ /* 0x00cfe40007ffe0ff */
[----:B------:R-:W-:Y:S01]  /*50e0*/  LEA.HI.SX32 R151, R151, R116, 0x1b ;  /* 0x0000007497977211 */ /* 0x000fe200078fdaff */
[----:B------:R-:W-:Y:S05]  /*50f0*/  @!P3 BRA `(.L_x_6301) ;  /* 0x000000100000b947 */ /* 0x000fea0003800000 */
[----:B----4-:R2:W-:Y:S02]  /*5100*/  RED.E.ADD.F32.FTZ.RN.STRONG.GPU [R92.64+-0x500], R95 ;  /* 0xfffb005f5c00798e */ /* 0x0105e4000c10e784 */
.L_x_6301:
[----:B------:R-:W-:Y:S05]  /*5110*/  BSYNC B0 ;  /* 0x0000000000007941 */ /* 0x000fea0003800000 */
.L_x_6300:
[----:B------:R-:W3:Y:S01]  /*5120*/  LDS R151, [R151.X4+0xbd0] ;  /* 0x000bd00097977984 */ /* 0x000ee20000004800 */
[----:B------:R-:W-:Y:S01]  /*5130*/  BSSY B0, `(.L_x_6302) ;  /* 0x0000004000007945 */ /* 0x000fe20003800000 */
[----:B------:R-:W-:Y:S01]  /*5140*/  LEA.HI.SX32 R91, R91, R116, 0x1b ;  /* 0x000000745b5b7211 */ /* 0x000fe200078fdaff */
[----:B------:R-:W-:Y:S05]  /*5150*/  @!P4 BRA `(.L_x_6303) ;  /* 0x000000100000c947 */ /* 0x000fea0003800000 */
[----:B---3--:R3:W-:Y:S02]  /*5160*/  RED.E.ADD.F32.FTZ.RN.STRONG.GPU [R92.64+-0x480], R151 ;  /* 0xfffb80975c00798e */ /* 0x0087e4000c10e784 */
.L_x_6303:
[----:B------:R-:W-:Y:S05]  /*5170*/  BSYNC B0 ;  /* 0x0000000000007941 */ /* 0x000fea0003800000 */
.L_x_6302:
[----:B------:R-:W0:Y:S01]  /*5180*/  LDS R91, [R91.X4+0xc50] ;  /* 0x000c50005b5b7984 */ /* 0x000e220000004800 */
[----:B------:R-:W-:Y:S01]  /*5190*/  BSSY B0, `(.L_x_6304) ;  /* 0x0000005000007945 */ /* 0x000fe20003800000 */
[----:B--2-4-:R-:W-:-:S02]  /*51a0*/  IADD3 R95, R116, 0x120, RZ ;  /* 0x00000120745f7810 */ /* 0x014fc40007ffe0ff */
[----:B---3--:R-:W-:Y:S01]  /*51b0*/  IADD3 R151, R116, 0x140, RZ ;  /* 0x0000014074977810 */ /* 0x008fe20007ffe0ff */
[----:B------:R-:W-:Y:S05]  /*51c0*/  @!P5 BRA `(.L_x_6305) ;  /* 0x000000100000d947 */ /* 0x000fea0003800000 */
[----:B0-----:R0:W-:Y:S02]  /*51d0*/  RED.E.ADD.F32.FTZ.RN.STRONG.GPU [R92.64+-0x400], R91 ;  /* 0xfffc005b5c00798e */ /* 0x0011e4000c10e784 */
.L_x_6305:
[----:B------:R-:W-:Y:S05]  /*51e0*/  BSYNC B0 ;  /* 0x0000000000007941 */ /* 0x000fea0003800000 */
.L_x_6304:
        /* <DEDUP_REMOVED lines=14> */
.L_x_6307:
[----:B------:R-:W-:Y:S05]  /*52d0*/  BSYNC B0 ;  /* 0x0000000000007941 */ /* 0x000fea0003800000 */
.L_x_6306:
[----:B------:R-:W2:Y:S01]  /*52e0*/  LDS R151, [R151.X4+0xd50] ;  /* 0x000d500097977984 */ /* 0x000ea20000004800 */
[----:B------:R-:W-:Y:S01]  /*52f0*/  BSSY B0, `(.L_x_6308) ;  /* 0x0000005000007945 */ /* 0x000fe20003800000 */
[----:B0-----:R-:W-:-:S02]  /*5300*/  IADD3 R95, R116, 0x180, RZ ;  /* 0x00000180745f7810 */ /* 0x001fc40007ffe0ff */
[----:B------:R-:W-:Y:S01]  /*5310*/  LEA.HI.SX32 R91, R91, R116, 0x1b ;  /* 0x000000745b5b7211 */ /* 0x000fe200078fdaff */
[----:B------:R-:W-:Y:S05]  /*5320*/  @!P0 BRA `(.L_x_6309) ;  /* 0x0000001000008947 */ /* 0x000fea0003800000 */
[----:B--2---:R0:W-:Y:S02]  /*5330*/  RED.E.ADD.F32.FTZ.RN.STRONG.GPU [R92.64+-0x300], R151 ;  /* 0xfffd00975c00798e */ /* 0x0041e4000c10e784 */
.L_x_6309:
[----:B------:R-:W-:Y:S05]  /*5340*/  BSYNC B0 ;  /* 0x0000000000007941 */ /* 0x000fea0003800000 */
.L_x_6308:
[----:B------:R-:W3:Y:S01]  /*5350*/  LDS R91, [R91.X4+0xdd0] ;  /* 0x000dd0005b5b7984 */ /* 0x000ee20000004800 */
[----:B------:R-:W-:Y:S01]  /*5360*/  BSSY B0, `(.L_x_6310) ;  /* 0x0000005000007945 */ /* 0x000fe20003800000 */
[----:B0-2---:R-:W-:Y:S02]  /*5370*/  IADD3 R151, R116, 0x1a0, RZ ;  /* 0x000001a074977810 */ /* 0x005fe40007ffe0ff */
[----:B------:R-:W-:Y:S01]  /*5380*/  LEA.HI.SX32 R95, R95, R116, 0x1b ;  /* 0x000000745f5f7211 */ /* 0x000fe200078fdaff */
[----:B------:R-:W-:Y:S05]  /*5390*/  @!P1 BRA `(.L_x_6311) ;  /* 0x0000001000009947 */ /* 0x000fea0003800000 */
[----:B---3--:R0:W-:Y:S02]  /*53a0*/  RED.E.ADD.F32.FTZ.RN.STRONG.GPU [R92.64+-0x280], R91 ;  /* 0xfffd805b5c00798e */ /* 0x0081e4000c10e784 */
.L_x_6311:
[----:B------:R-:W-:Y:S05]  /*53b0*/  BSYNC B0 ;  /* 0x0000000000007941 */ /* 0x000fea0003800000 */
.L_x_6310:
[----:B------:R-:W2:Y:S01]  /*53c0*/  LDS R95, [R95.X4+0xe50] ;  /* 0x000e50005f5f7984 */ /* 0x000ea20000004800 */
[----:B------:R-:W-:Y:S01]  /*53d0*/  BSSY B0, `(.L_x_6312) ;  /* 0x0000005000007945 */ /* 0x000fe20003800000 */
[----:B0--3--:R-:W-:Y:S02]  /*53e0*/  IADD3 R91, R116, 0x1c0, RZ ;  /* 0x000001c0745b7810 */ /* 0x009fe40007ffe0ff */
[----:B------:R-:W-:Y:S01]  /*53f0*/  LEA.HI.SX32 R151, R151, R116, 0x1b ;  /* 0x0000007497977211 */ /* 0x000fe200078fdaff */
[----:B------:R-:W-:Y:S05]  /*5400*/  @!P2 BRA `(.L_x_6313) ;  /* 0x000000100000a947 */ /* 0x000fea0003800000 */
[----:B--2---:R0:W-:Y:S02]  /*5410*/  RED.E.ADD.F32.FTZ.RN.STRONG.GPU [R92.64+-0x200], R95 ;  /* 0xfffe005f5c00798e */ /* 0x0041e4000c10e784 */
.L_x_6313:
[----:B------:R-:W-:Y:S05]  /*5420*/  BSYNC B0 ;  /* 0x0000000000007941 */ /* 0x000fea0003800000 */
.L_x_6312:
[----:B------:R-:W3:Y:S01]  /*5430*/  LDS R151, [R151.X4+0xed0] ;  /* 0x000ed00097977984 */ /* 0x000ee20000004800 */
[----:B------:R-:W-:Y:S01]  /*5440*/  BSSY B0, `(.L_x_6314) ;  /* 0x0000005000007945 */ /* 0x000fe20003800000 */
[----:B0-2---:R-:W-:-:S02]  /*5450*/  IADD3 R95, R116, 0x1e0, RZ ;  /* 0x000001e0745f7810 */ /* 0x005fc40007ffe0ff */
[----:B------:R-:W-:Y:S01]  /*5460*/  LEA.HI.SX32 R91, R91, R116, 0x1b ;  /* 0x000000745b5b7211 */ /* 0x000fe200078fdaff */
[----:B------:R-:W-:Y:S05]  /*5470*/  @!P3 BRA `(.L_x_6315) ;  /* 0x000000100000b947 */ /* 0x000fea0003800000 */
[----:B---3--:R0:W-:Y:S02]  /*5480*/  RED.E.ADD.F32.FTZ.RN.STRONG.GPU [R92.64+-0x180], R151 ;  /* 0xfffe80975c00798e */ /* 0x0081e4000c10e784 */
.L_x_6315:
[----:B------:R-:W-:Y:S05]  /*5490*/  BSYNC B0 ;  /* 0x0000000000007941 */ /* 0x000fea0003800000 */
.L_x_6314:
[----:B------:R-:W2:Y:S01]  /*54a0*/  LDS R91, [R91.X4+0xf50] ;  /* 0x000f50005b5b7984 */ /* 0x000ea20000004800 */
[----:B------:R-:W-:Y:S01]  /*54b0*/  BSSY B0, `(.L_x_6316) ;  /* 0x0000004000007945 */ /* 0x000fe20003800000 */
[----:B------:R-:W-:Y:S01]  /*54c0*/  LEA.HI.SX32 R95, R95, R116, 0x1b ;  /* 0x000000745f5f7211 */ /* 0x000fe200078fdaff */
[----:B------:R-:W-:Y:S05]  /*54d0*/  @!P4 BRA `(.L_x_6317) ;  /* 0x000000100000c947 */ /* 0x000fea0003800000 */
[----:B--2---:R2:W-:Y:S02]  /*54e0*/  RED.E.ADD.F32.FTZ.RN.STRONG.GPU [R92.64+-0x100], R91 ;  /* 0xffff005b5c00798e */ /* 0x0045e4000c10e784 */
.L_x_6317:
[----:B------:R-:W-:Y:S05]  /*54f0*/  BSYNC B0 ;  /* 0x0000000000007941 */ /* 0x000fea0003800000 */
.L_x_6316:
[----:B------:R-:W4:Y:S01]  /*5500*/  LDS R95, [R95.X4+0xfd0] ;  /* 0x000fd0005f5f7984 */ /* 0x000f220000004800 */
[----:B------:R-:W-:Y:S01]  /*5510*/  BSSY B0, `(.L_x_6318) ;  /* 0x0000003000007945 */ /* 0x000fe20003800000 */
[----:B------:R-:W-:Y:S05]  /*5520*/  @!P5 BRA `(.L_x_6319) ;  /* 0x000000100000d947 */ /* 0x000fea0003800000 */
[----:B----4-:R4:W-:Y:S02]  /*5530*/  RED.E.ADD.F32.FTZ.RN.STRONG.GPU [R92.64+-0x80], R95 ;  /* 0xffff805f5c00798e */ /* 0x0109e4000c10e784 */
.L_x_6319:
[----:B------:R-:W-:Y:S05]  /*5540*/  BSYNC B0 ;  /* 0x0000000000007941 */ /* 0x000fea0003800000 */
.L_x_6318:
        /* <DEDUP_REMOVED lines=9> */
[-C--:B------:R-:W-:Y:S02]  /*55e0*/  FMUL.FTZ R81, R78, R197.reuse ;  /* 0x000000c54e517220 */ /* 0x080fe40000410000 */
[C---:B------:R-:W-:Y:S02]  /*55f0*/  FMUL.FTZ R78, R134.reuse, R197 ;  /* 0x000000c5864e7220 */ /* 0x040fe40000410000 */
[----:B------:R-:W-:Y:S02]  /*5600*/  FMUL.FTZ R195, R134, R195 ;  /* 0x000000c386c37220 */ /* 0x000fe40000410000 */
[----:B------:R-:W-:Y:S02]  /*5610*/  FMUL.FTZ R171, R78, R171 ;  /* 0x000000ab4eab7220 */ /* 0x000fe40000410000 */
[----:B------:R-:W-:-:S02]  /*5620*/  FMUL.FTZ R78, R75, R161 ;  /* 0x000000a14b4e7220 */ /* 0x000fc40000410000 */
        /* <DEDUP_REMOVED lines=44> */
[-C--:B------:R-:W-:Y:S02]  /*58f0*/  FMUL.FTZ R77, R76, R163.reuse ;  /* 0x000000a34c4d7220 */ /* 0x080fe40000410000 */
        /* <DEDUP_REMOVED lines=17> */
[-C--:B------:R-:W-:Y:S02]  /*5a10*/  FMUL.FTZ R134, R134, R141.reuse ;  /* 0x0000008d86867220 */ /* 0x080fe40000410000 */
[----:B------:R-:W-:Y:S02]  /*5a20*/  FMUL.FTZ R141, R68, R141 ;  /* 0x0000008d448d7220 */ /* 0x000fe40000410000 */
[----:B------:R-:W-:Y:S02]  /*5a30*/  FFMA.FTZ R68, R15, R80, R195 ;  /* 0x000000500f447223 */ /* 0x000fe400000100c3 */
[----:B------:R-:W-:-:S02]  /*5a40*/  FMUL.FTZ R159, R159, R180 ;  /* 0x000000b49f9f7220 */ /* 0x000fc40000410000 */
[----:B------:R-:W-:Y:S02]  /*5a50*/  FADD.FTZ R43, R68, R43 ;  /* 0x0000002b442b7221 */ /* 0x000fe40000010000 */
[----:B------:R-:W-:Y:S02]  /*5a60*/  FFMA.FTZ R68, R9, R76, R159 ;  /* 0x0000004c09447223 */ /* 0x000fe4000001009f */
[----:B------:R-:W-:Y:S02]  /*5a70*/  FFMA.FTZ R69, R8, R73, R74 ;  /* 0x0000004908457223 */ /* 0x000fe4000001004a */
[----:B------:R-:W-:Y:S02]  /*5a80*/  FMUL.FTZ R157, R157, R182 ;  /* 0x000000b69d9d7220 */ /* 0x000fe40000410000 */
[----:B------:R-:W-:Y:S02]  /*5a90*/  FMUL.FTZ R145, R145, R186 ;  /* 0x000000ba91917220 */ /* 0x000fe40000410000 */
[----:B0-----:R-:W-:-:S02]  /*5aa0*/  @!P0 FADD.FTZ R96, R96, R93 ;  /* 0x0000005d60608221 */ /* 0x001fc40000010000 */
[----:B------:R-:W-:Y:S02]  /*5ab0*/  FMUL.FTZ R143, R143, R188 ;  /* 0x000000bc8f8f7220 */ /* 0x000fe40000410000 */
[----:B--2---:R-:W-:Y:S01]  /*5ac0*/  @!P0 FADD.FTZ R90, R90, R79 ;  /* 0x0000004f5a5a8221 */ /* 0x004fe20000010000 */
[----:B------:R-:W-:Y:S01]  /*5ad0*/  ISETP.NE.AND P0, PT, R114, RZ, PT ;  /* 0x000000ff7200720c */ /* 0x000fe20003f05270 */
[----:B------:R-:W-:Y:S01]  /*5ae0*/  FFMA.FTZ R79, R18, R91, R136 ;  /* 0x0000005b124f7223 */ /* 0x000fe20000010088 */
[----:B------:R-:W-:Y:S01]  /*5af0*/  MOV R91, R96 ;  /* 0x00000060005b7202 */ /* 0x000fe20000000f00 */
[----:B------:R-:W-:Y:S02]  /*5b00*/  FMUL.FTZ R134, R134, R185 ;  /* 0x000000b986867220 */ /* 0x000fe40000410000 */
[----:B------:R-:W-:Y:S02]  /*5b10*/  FADD.FTZ R45, R68, R45 ;  /* 0x0000002d442d7221 */ /* 0x000fe40000010000 */
[----:B------:R-:W-:-:S02]  /*5b20*/  FADD.FTZ R44, R69, R44 ;  /* 0x0000002c452c7221 */ /* 0x000fc40000010000 */
        /* <DEDUP_REMOVED lines=42> */
.L_x_6321:
[----:B0-----:R-:W-:Y:S05]  /*5dd0*/  BSYNC B0 ;  /* 0x0000000000007941 */ /* 0x001fea0003800000 */
.L_x_6320:
[----:B------:R-:W-:Y:S02]  /*5de0*/  IADD3 R139, R139, 0x1, RZ ;  /* 0x000000018b8b7810 */ /* 0x000fe40007ffe0ff */
[----:B------:R-:W-:Y:S02]  /*5df0*/  IADD3 R138, P1, R138, 0x1, RZ ;  /* 0x000000018a8a7810 */ /* 0x000fe40007f3e0ff */
[----:B------:R-:W-:Y:S02]  /*5e00*/  ISETP.GE.AND P0, PT, R139, c[0x0][0x16c], PT ;  /* 0x00005b008b007a0c */ /* 0x000fe40003f06270 */
[----:B------:R-:W-:-:S11]  /*5e10*/  IADD3.X R137, RZ, R137, RZ, P1, !PT ;  /* 0x00000089ff897210 */ /* 0x000fd60000ffe4ff */
[----:B------:R-:W-:Y:S01]  /*5e20*/  @P0 CALL.REL.NOINC `(.L_x_6285) ;  /* 0x0000001000000944 */ /* 0x000fe20003c00000 */
[----:B------:R-:W-:Y:S05]  /*5e30*/  BRA `(.L_x_6322) ;  /* 0xffffd32000007947 */ /* 0x000fea000383ffff */
.L_x_6285:
[----:B------:R-:W-:Y:S06]  /*5e40*/  BAR.SYNC.DEFER_BLOCKING 0x0 ;  /* 0x0000000000007b1d */ /* 0x000fec0000010000 */
[----:B------:R-:W2:Y:S04]  /*5e50*/  LDG.E.128 R4, [R2.64] ;  /* 0x0000000402047981 */ /* 0x000ea8000c1e1d00 */
[----:B------:R-:W4:Y:S04]  /*5e60*/  LDG.E.128 R8, [R2.64+0x200] ;  /* 0x0002000402087981 */ /* 0x000f28000c1e1d00 */
[----:B------:R-:W5:Y:S04]  /*5e70*/  LDG.E.128 R12, [R2.64+0x400] ;  /* 0x00040004020c7981 */ /* 0x000f68000c1e1d00 */
[----:B---3--:R-:W3:Y:S01]  /*5e80*/  LDG.E.128 R16, [R2.64+0x600] ;  /* 0x0006000402107981 */ /* 0x008ee2000c1e1d00 */
[----:B------:R-:W-:-:S02]  /*5e90*/  IADD3 R68, R105, -0x1, RZ ;  /* 0xffffffff69447810 */ /* 0x000fc40007ffe0ff */
[----:B------:R-:W-:Y:S01]  /*5ea0*/  IADD3 R104, R104, 0x1, RZ ;  /* 0x0000000168687810 */ /* 0x000fe20007ffe0ff */
[----:B--2---:R-:W-:Y:S04]  /*5eb0*/  STS.128 [R114.X16], R4 ;  /* 0x0000000472007388 */ /* 0x004fe8000000cc00 */
[----:B----4-:R-:W-:Y:S04]  /*5ec0*/  STS.128 [R114.X16+0x200], R8 ;  /* 0x0002000872007388 */ /* 0x010fe8000000cc00 */
[----:B-----5:R-:W-:Y:S04]  /*5ed0*/  STS.128 [R114.X16+0x400], R12 ;  /* 0x0004000c72007388 */ /* 0x020fe8000000cc00 */
[----:B---3--:R-:W-:Y:S01]  /*5ee0*/  STS.128 [R114.X16+0x600], R16 ;  /* 0x0006001072007388 */ /* 0x008fe2000000cc00 */
        /* <DEDUP_REMOVED lines=24> */
[----:B------:R-:W-:Y:S02]  /*6070*/  IMAD R20, R196, c[0x0][0x2d8], RZ ;  /* 0x0000b600c4147a24 */ /* 0x000fe400078e02ff */
[----:B------:R-:W-:Y:S02]  /*6080*/  FADD.FTZ R27, R27, R118 ;  /* 0x000000761b1b7221 */ /* 0x000fe40000010000 */
[----:B------:R-:W-:-:S02]  /*6090*/  @!P2 FMUL.FTZ R9, R23, -1.4426950216293334961 ;  /* 0xbfb8aa3b1709a820 */ /* 0x000fc40000410000 */
[----:B------:R-:W-:Y:S01]  /*60a0*/  IMAD R19, R121, c[0x0][0x2dc], R20 ;  /* 0x0000b70079137a24 */ /* 0x000fe200078e0214 */
[----:B------:R-:W2:Y:S01]  /*60b0*/  @!P4 MUFU.EX2 R3, R3 ;  /* 0x000000030003c308 */ /* 0x000ea20000000800 */
[----:B------:R-:W-:-:S07]  /*60c0*/  @!P1 FMUL.FTZ R5, R26, -1.4426950216293334961 ;  /* 0xbfb8aa3b1a059820 */ /* 0x000fce0000410000 */
[----:B------:R-:W3:Y:S01]  /*60d0*/  @!P0 MUFU.EX2 R8, R8 ;  /* 0x0000000800088308 */ /* 0x000ee20000000800 */
[----:B0-----:R-:W-:Y:S02]  /*60e0*/  @!P3 FADD.FTZ R2, R0, 1 ;  /* 0x3f8000000002b421 */ /* 0x001fe40000010000 */
[----:B--2---:R-:W-:-:S05]  /*60f0*/  @!P4 FADD.FTZ R0, R3, 1 ;  /* 0x3f8000000300c421 */ /* 0x004fca0000010000 */
[----:B------:R0:W2:Y:S01]  /*6100*/  @!P3 MUFU.RCP R11, R2 ;  /* 0x00000002000bb308 */ /* 0x0000a20000001000 */
[----:B------:R-:W-:Y:S02]  /*6110*/  @!P6 FMUL.FTZ R3, R24, -1.4426950216293334961 ;  /* 0xbfb8aa3b1803e820 */ /* 0x000fe40000410000 */
[----:B---3--:R-:W-:-:S05]  /*6120*/  @!P0 FADD.FTZ R8, R8, 1 ;  /* 0x3f80000008088421 */ /* 0x008fca0000010000 */
[----:B------:R-:W3:Y:S01]  /*6130*/  @!P4 MUFU.RCP R0, R0 ;  /* 0x000000000000c308 */ /* 0x000ee20000001000 */
[----:B0-----:R-:W-:-:S07]  /*6140*/  @!P5 FMUL.FTZ R2, R25, -1.4426950216293334961 ;  /* 0xbfb8aa3b1902d820 */ /* 0x001fce0000410000 */
[----:B------:R-:W0:Y:S01]  /*6150*/  @!P0 MUFU.RCP R15, R8 ;  /* 0x00000008000f8308 */ /* 0x000e220000001000 */
[----:B--2---:R-:W-:Y:S01]  /*6160*/  @!P3 FMUL.FTZ R44, R44, R11 ;  /* 0x0000000b2c2cb220 */ /* 0x004fe20000410000 */
[----:B------:R-:W-:Y:S01]  /*6170*/  FSETP.GTU.FTZ.AND P3, PT, R27, 20, PT ;  /* 0x41a000001b00780b */ /* 0x000fe20003f7c000 */
[----:B---3--:R-:W-:Y:S01]  /*6180*/  @!P4 FMUL.FTZ R45, R45, R0 ;  /* 0x000000002d2dc220 */ /* 0x008fe20000410000 */
[----:B------:R-:W-:-:S04]  /*6190*/  FSETP.GTU.FTZ.AND P4, PT, R4, 20, PT ;  /* 0x41a000000400780b */ /* 0x000fc80003f9c000 */
[----:B------:R-:W2:Y:S07]  /*61a0*/  @!P5 MUFU.EX2 R2, R2 ;  /* 0x000000020002d308 */ /* 0x000eae0000000800 */
[----:B------:R-:W-:Y:S02]  /*61b0*/  @!P3 FMUL.FTZ R16, R27, -1.4426950216293334961 ;  /* 0xbfb8aa3b1b10b820 */ /* 0x000fe40000410000 */
[----:B0-----:R-:W-:Y:S01]  /*61c0*/  @!P0 FMUL.FTZ R46, R46, R15 ;  /* 0x0000000f2e2e8220 */ /* 0x001fe20000410000 */
[----:B------:R-:W-:Y:S01]  /*61d0*/  FSETP.GTU.FTZ.AND P0, PT, R12, 20, PT ;  /* 0x41a000000c00780b */ /* 0x000fe20003f1c000 */
[----:B------:R-:W-:Y:S01]  /*61e0*/  @!P6 MUFU.EX2 R3, R3 ;  /* 0x000000030003e308 */ /* 0x000fe20000000800 */
[----:B------:R-:W-:-:S02]  /*61f0*/  @!P4 FMUL.FTZ R0, R4, -1.4426950216293334961 ;  /* 0xbfb8aa3b0400c820 */ /* 0x000fc40000410000 */
[----:B--2---:R-:W-:-:S05]  /*6200*/  @!P5 FADD.FTZ R14, R2, 1 ;  /* 0x3f800000020ed421 */ /* 0x004fca0000010000 */
[----:B------:R0:W2:Y:S01]  /*6210*/  @!P2 MUFU.EX2 R13, R9 ;  /* 0x00000009000da308 */ /* 0x0000a20000000800 */
[----:B------:R-:W-:-:S03]  /*6220*/  SHF.L.U32 R2, R68, 0x9, RZ ;  /* 0x0000000944027819 */ /* 0x000fc600000006ff */
[----:B------:R-:W-:-:S04]  /*6230*/  @!P0 FMUL.FTZ R4, R12, -1.4426950216293334961 ;  /* 0xbfb8aa3b0c048820 */ /* 0x000fc80000410000 */
[----:B------:R-:W3:Y:S01]  /*6240*/  @!P4 MUFU.EX2 R0, R0 ;  /* 0x000000000000c308 */ /* 0x000ee20000000800 */
[----:B0-----:R-:W0:Y:S04]  /*6250*/  LDS.128 R8, [R100+0x30] ;  /* 0x0000300064087984 */ /* 0x001e280000000c00 */
[----:B------:R-:W-:Y:S01]  /*6260*/  BAR.SYNC.DEFER_BLOCKING 0x0 ;  /* 0x0000000000007b1d */ /* 0x000fe20000010000 */
[----:B--2---:R-:W-:-:S05]  /*6270*/  @!P2 FADD.FTZ R13, R13, 1 ;  /* 0x3f8000000d0da421 */ /* 0x004fca0000010000 */
[----:B------:R2:W4:Y:S01]  /*6280*/  @!P1 MUFU.EX2 R15, R5 ;  /* 0x00000005000f9308 */ /* 0x0005220000000800 */
[----:B---3--:R-:W-:-:S07]  /*6290*/  @!P4 FADD.FTZ R0, R0, 1 ;  /* 0x3f8000000000c421 */ /* 0x008fce0000010000 */
[----:B------:R-:W3:Y:S01]  /*62a0*/  @!P0 MUFU.EX2 R12, R4 ;  /* 0x00000004000c8308 */ /* 0x000ee20000000800 */
[----:B--2---:R-:W-:Y:S01]  /*62b0*/  @!P6 FADD.FTZ R5, R3, 1 ;  /* 0x3f8000000305e421 */ /* 0x004fe20000010000 */
[----:B------:R-:W-:-:S06]  /*62c0*/  SHF.R.S32.HI R3, RZ, 0x1f, R2 ;  /* 0x0000001fff037819 */ /* 0x000fcc0000011402 */
[----:B------:R-:W2:Y:S01]  /*62d0*/  @!P5 MUFU.RCP R14, R14 ;  /* 0x0000000e000ed308 */ /* 0x000ea20000001000 */
[----:B----4-:R-:W-:Y:S01]  /*62e0*/  @!P1 FADD.FTZ R15, R15, 1 ;  /* 0x3f8000000f0f9421 */ /* 0x010fe20000010000 */
[----:B------:R-:W-:Y:S04]  /*62f0*/  STS.128 [R100], R64 ;  /* 0x0000004064007388 */ /* 0x000fe80000000c00 */
[----:B------:R-:W-:Y:S02]  /*6300*/  STS.128 [R100+0x10], R52 ;  /* 0x0000103464007388 */ /* 0x000fe40000000c00 */
[----:B------:R4:W5:Y:S01]  /*6310*/  @!P6 MUFU.RCP R17, R5 ;  /* 0x000000050011e308 */ /* 0x0009620000001000 */
[----:B---3--:R-:W-:Y:S01]  /*6320*/  @!P0 FADD.FTZ R12, R12, 1 ;  /* 0x3f8000000c0c8421 */ /* 0x008fe20000010000 */
[----:B------:R-:W-:Y:S01]  /*6330*/  STS.128 [R100+0x20], R56 ;  /* 0x0000203864007388 */ /* 0x000fe20000000c00 */
[----:B0-----:R-:W-:-:S03]  /*6340*/  FADD.FTZ R8, R8, R118 ;  /* 0x0000007608087221 */ /* 0x001fc60000010000 */
[----:B------:R-:W-:Y:S02]  /*6350*/  STS.128 [R100+0x30], R60 ;  /* 0x0000303c64007388 */ /* 0x000fe40000000c00 */
[----:B------:R-:W-:Y:S01]  /*6360*/  @!P2 MUFU.RCP R18, R13 ;  /* 0x0000000d0012a308 */ /* 0x000fe20000001000 */
[----:B----4-:R-:W-:Y:S01]  /*6370*/  IMAD.WIDE.U32 R4, R121, c[0x0][0x2d8], R2 ;  /* 0x0000b60079047a25 */ /* 0x010fe200078e0002 */
[----:B------:R-:W-:-:S06]  /*6380*/  NOP ;  /* 0x0000000000007918 */ /* 0x000fcc0000000000 */
[----:B------:R-:W0:Y:S01]  /*6390*/  @!P4 MUFU.RCP R13, R0 ;  /* 0x00000000000dc308 */ /* 0x000e220000001000 */
[----:B--2---:R-:W-:Y:S01]  /*63a0*/  @!P5 FMUL.FTZ R41, R41, R14 ;  /* 0x0000000e2929d220 */ /* 0x004fe20000410000 */
[----:B------:R-:W-:Y:S01]  /*63b0*/  IADD3 R5, R5, R19, RZ ;  /* 0x0000001305057210 */ /* 0x000fe20007ffe0ff */
[--C-:B------:R-:W-:Y:S01]  /*63c0*/  FADD.FTZ R14, R6, R118.reuse ;  /* 0x00000076060e7221 */ /* 0x100fe20000010000 */
[----:B------:R-:W2:Y:S01]  /*63d0*/  LDS.128 R20, [R114.X16] ;  /* 0x0000000072147984 */ /* 0x000ea2000000cc00 */
[----:B------:R-:W-:Y:S02]  /*63e0*/  IMAD R6, R122, c[0x0][0x2e0], RZ ;  /* 0x0000b8007a067a24 */ /* 0x000fe400078e02ff */
[----:B-----5:R-:W-:Y:S01]  /*63f0*/  @!P6 FMUL.FTZ R40, R40, R17 ;  /* 0x000000112828e220 */ /* 0x020fe20000410000 */
[----:B------:R-:W3:Y:S01]  /*6400*/  @!P1 MUFU.RCP R15, R15 ;  /* 0x0000000f000f9308 */ /* 0x000ee20000001000 */
[----:B------:R-:W-:Y:S01]  /*6410*/  FADD.FTZ R17, R7, R118 ;  /* 0x0000007607117221 */ /* 0x000fe20000010000 */
[----:B------:R-:W4:Y:S01]  /*6420*/  LDS.128 R24, [R114.X16+0x200] ;  /* 0x0002000072187984 */ /* 0x000f22000000cc00 */
[----:B------:R-:W-:-:S02]  /*6430*/  IMAD R7, R123, c[0x0][0x2e4], R6 ;  /* 0x0000b9007b077a24 */ /* 0x000fc400078e0206 */
[----:B------:R-:W-:Y:S01]  /*6440*/  IMAD.WIDE.U32 R4, R123, c[0x0][0x2e0], R4 ;  /* 0x0000b8007b047a25 */ /* 0x000fe200078e0004 */
[----:B------:R-:W5:Y:S02]  /*6450*/  LDS.128 R28, [R114.X16+0x400] ;  /* 0x00040000721c7984 */ /* 0x000f64000000cc00 */
[----:B------:R-:W1:Y:S01]  /*6460*/  @!P0 MUFU.RCP R12, R12 ;  /* 0x0000000c000c8308 */ /* 0x000e620000001000 */
[----:B0-----:R-:W-:Y:S01]  /*6470*/  @!P4 FMUL.FTZ R48, R48, R13 ;  /* 0x0000000d3030c220 */ /* 0x001fe20000410000 */
[----:B------:R-:W-:Y:S01]  /*6480*/  IADD3 R7, R5, R7, RZ ;  /* 0x0000000705077210 */ /* 0x000fe20007ffe0ff */
[----:B------:R-:W-:Y:S01]  /*6490*/  @!P2 FMUL.FTZ R47, R47, R18 ;  /* 0x000000122f2fa220 */ /* 0x000fe20000410000 */
[----:B------:R-:W-:Y:S01]  /*64a0*/  LEA R6, P4, R4, c[0x0][0x330], 0x2 ;  /* 0x0000cc0004067a11 */ /* 0x000fe200078810ff */
[--C-:B------:R-:W-:Y:S01]  /*64b0*/  FADD.FTZ R9, R9, R118.reuse ;  /* 0x0000007609097221 */ /* 0x100fe20000010000 */
[----:B------:R-:W-:Y:S01]  /*64c0*/  FSETP.GTU.FTZ.AND P2, PT, R8, 20, PT ;  /* 0x41a000000800780b */ /* 0x000fe20003f5c000 */
[--C-:B------:R-:W-:Y:S01]  /*64d0*/  FADD.FTZ R18, R10, R118.reuse ;  /* 0x000000760a127221 */ /* 0x100fe20000010000 */
[----:B------:R-:W-:Y:S01]  /*64e0*/  LEA.HI.X R7, R4, c[0x0][0x334], R7, 0x2, P4 ;  /* 0x0000cd0004077a11 */ /* 0x000fe200020f1407 */
[----:B------:R-:W-:Y:S01]  /*64f0*/  FADD.FTZ R11, R11, R118 ;  /* 0x000000760b0b7221 */ /* 0x000fe20000010000 */
[----:B------:R-:W-:Y:S01]  /*6500*/  FSETP.GTU.FTZ.AND P4, PT, R17, 20, PT ;  /* 0x41a000001100780b */ /* 0x000fe20003f9c000 */
[----:B------:R-:W0:Y:S01]  /*6510*/  LDS.128 R32, [R114.X16+0x600] ;  /* 0x0006000072207984 */ /* 0x000e22000000cc00 */
[----:B------:R-:W-:Y:S01]  /*6520*/  FSETP.GTU.FTZ.AND P6, PT, R9, 20, PT ;  /* 0x41a000000900780b */ /* 0x000fe20003fdc000 */
[----:B---3--:R-:W-:Y:S01]  /*6530*/  @!P1 FMUL.FTZ R42, R42, R15 ;  /* 0x0000000f2a2a9220 */ /* 0x008fe20000410000 */
[----:B------:R-:W-:Y:S01]  /*6540*/  FSETP.GTU.FTZ.AND P5, PT, R18, 20, PT ;  /* 0x41a000001200780b */ /* 0x000fe20003fbc000 */
[----:B------:R-:W3:Y:S01]  /*6550*/  @!P3 MUFU.EX2 R16, R16 ;  /* 0x000000100010b308 */ /* 0x000ee20000000800 */
[----:B-1----:R-:W-:Y:S01]  /*6560*/  @!P0 FMUL.FTZ R49, R49, R12 ;  /* 0x0000000c31318220 */ /* 0x002fe20000410000 */
[----:B------:R-:W-:Y:S01]  /*6570*/  FSETP.GTU.FTZ.AND P1, PT, R11, 20, PT ;  /* 0x41a000000b00780b */ /* 0x000fe20003f3c000 */
[----:B------:R-:W-:Y:S01]  /*6580*/  IMAD.WIDE.U32 R2, R121, c[0x0][0x2f8], R2 ;  /* 0x0000be0079027a25 */ /* 0x000fe200078e0002 */
[----:B------:R-:W-:-:S03]  /*6590*/  FSETP.GTU.FTZ.AND P0, PT, R14, 20, PT ;  /* 0x41a000000e00780b */ /* 0x000fc60003f1c000 */
[----:B------:R-:W-:Y:S02]  /*65a0*/  @!P2 FMUL.FTZ R8, R8, -1.4426950216293334961 ;  /* 0xbfb8aa3b0808a820 */ /* 0x000fe40000410000 */
[----:B------:R-:W-:Y:S02]  /*65b0*/  @!P4 FMUL.FTZ R4, R17, -1.4426950216293334961 ;  /* 0xbfb8aa3b1104c820 */ /* 0x000fe40000410000 */
[----:B------:R-:W-:Y:S02]  /*65c0*/  @!P6 FMUL.FTZ R0, R9, -1.4426950216293334961 ;  /* 0xbfb8aa3b0900e820 */ /* 0x000fe40000410000 */
[----:B------:R-:W-:Y:S01]  /*65d0*/  @!P5 FMUL.FTZ R9, R18, -1.4426950216293334961 ;  /* 0xbfb8aa3b1209d820 */ /* 0x000fe20000410000 */
[----:B------:R-:W1:Y:S01]  /*65e0*/  @!P2 MUFU.EX2 R8, R8 ;  /* 0x000000080008a308 */ /* 0x000e620000000800 */
[----:B------:R-:W-:Y:S02]  /*65f0*/  @!P1 FMUL.FTZ R11, R11, -1.4426950216293334961 ;  /* 0xbfb8aa3b0b0b9820 */ /* 0x000fe40000410000 */
[----:B---3--:R-:W-:-:S05]  /*6600*/  @!P3 FADD.FTZ R16, R16, 1 ;  /* 0x3f8000001010b421 */ /* 0x008fca0000010000 */
[----:B------:R3:W0:Y:S08]  /*6610*/  @!P6 MUFU.EX2 R10, R0 ;  /* 0x00000000000ae308 */ /* 0x0006300000000800 */
[----:B------:R1:W2:Y:S01]  /*6620*/  @!P5 MUFU.EX2 R5, R9 ;  /* 0x000000090005d308 */ /* 0x0002a20000000800 */
[----:B---3--:R-:W-:-:S07]  /*6630*/  @!P0 FMUL.FTZ R0, R14, -1.4426950216293334961 ;  /* 0xbfb8aa3b0e008820 */ /* 0x008fce0000410000 */
[----:B------:R-:W3:Y:S01]  /*6640*/  @!P4 MUFU.EX2 R4, R4 ;  /* 0x000000040004c308 */ /* 0x000ee20000000800 */
[----:B-1----:R-:W-:Y:S02]  /*6650*/  @!P2 FADD.FTZ R9, R8, 1 ;  /* 0x3f8000000809a421 */ /* 0x002fe40000010000 */
[----:B0-----:R-:W-:-:S05]  /*6660*/  @!P6 FADD.FTZ R10, R10, 1 ;  /* 0x3f8000000a0ae421 */ /* 0x001fca0000010000 */
[----:B------:R2:W0:Y:S08]  /*6670*/  @!P1 MUFU.EX2 R12, R11 ;  /* 0x0000000b000c9308 */ /* 0x0004300000000800 */
[----:B------:R-:W1:Y:S01]  /*6680*/  @!P0 MUFU.EX2 R0, R0 ;  /* 0x0000000000008308 */ /* 0x000e620000000800 */
[----:B--2---:R-:W-:Y:S02]  /*6690*/  @!P5 FADD.FTZ R11, R5, 1 ;  /* 0x3f800000050bd421 */ /* 0x004fe40000010000 */
[----:B---3--:R-:W-:-:S02]  /*66a0*/  @!P4 FADD.FTZ R8, R4, 1 ;  /* 0x3f8000000408c421 */ /* 0x008fc40000010000 */
[----:B------:R-:W-:-:S03]  /*66b0*/  IMAD.WIDE R4, R102, 0x10, R6 ;  /* 0x0000001066047825 */ /* 0x000fc600078e0206 */
[----:B------:R-:W2:Y:S01]  /*66c0*/  @!P3 MUFU.RCP R16, R16 ;  /* 0x000000100010b308 */ /* 0x000ea20000001000 */
[----:B0-----:R-:W-:Y:S01]  /*66d0*/  @!P1 FADD.FTZ R12, R12, 1 ;  /* 0x3f8000000c0c9421 */ /* 0x001fe20000010000 */
[----:B------:R-:W-:Y:S01]  /*66e0*/  STG.E.128 [R4.64], R20 ;  /* 0x0000001404007986 */ /* 0x000fe2000c101d04 */
[----:B------:R-:W-:-:S03]  /*66f0*/  FADD.FTZ R6, R48, R115 ;  /* 0x0000007330067221 */ /* 0x000fc60000010000 */
[----:B----4-:R-:W-:Y:S01]  /*6700*/  STG.E.128 [R4.64+0x200], R24 ;  /* 0x0002001804007986 */ /* 0x010fe2000c101d04 */
[----:B------:R-:W-:Y:S01]  /*6710*/  FADD.FTZ R7, R6, R49 ;  /* 0x0000003106077221 */ /* 0x000fe20000010000 */
[----:B------:R-:W0:Y:S01]  /*6720*/  @!P2 MUFU.RCP R9, R9 ;  /* 0x000000090009a308 */ /* 0x000e220000001000 */
[----:B-1----:R-:W-:Y:S01]  /*6730*/  @!P0 FADD.FTZ R0, R0, 1 ;  /* 0x3f80000000008421 */ /* 0x002fe20000010000 */
[----:B-----5:R-:W-:Y:S04]  /*6740*/  STG.E.128 [R4.64+0x400], R28 ;  /* 0x0004001c04007986 */ /* 0x020fe8000c101d04 */
[----:B------:R1:W-:Y:S02]  /*6750*/  STG.E.128 [R4.64+0x600], R32 ;  /* 0x0006002004007986 */ /* 0x0003e4000c101d04 */
[----:B------:R-:W3:Y:S01]  /*6760*/  @!P6 MUFU.RCP R10, R10 ;  /* 0x0000000a000ae308 */ /* 0x000ee20000001000 */
[----:B--2---:R-:W-:Y:S01]  /*6770*/  @!P3 FMUL.FTZ R43, R43, R16 ;  /* 0x000000102b2bb220 */ /* 0x004fe20000410000 */
[----:B------:R-:W-:Y:S01]  /*6780*/  BAR.SYNC.DEFER_BLOCKING 0x0 ;  /* 0x0000000000007b1d */ /* 0x000fe20000010000 */
[----:B------:R-:W-:-:S04]  /*6790*/  IADD3 R112, P3, R112, -0x800, RZ ;  /* 0xfffff80070707810 */ /* 0x000fc80007f7e0ff */
[----:B------:R-:W-:Y:S01]  /*67a0*/  IADD3.X R113, R113, -0x1, RZ, P3, !PT ;  /* 0xffffffff71717810 */ /* 0x000fe20001ffe4ff */
[----:B------:R-:W2:Y:S01]  /*67b0*/  @!P5 MUFU.RCP R11, R11 ;  /* 0x0000000b000bd308 */ /* 0x000ea20000001000 */
[----:B0-----:R-:W-:Y:S01]  /*67c0*/  @!P2 FMUL.FTZ R36, R36, R9 ;  /* 0x000000092424a220 */ /* 0x001fe20000410000 */
[----:B------:R-:W-:-:S04]  /*67d0*/  IADD3 R107, P2, R107, -0x800, RZ ;  /* 0xfffff8006b6b7810 */ /* 0x000fc80007f5e0ff */
[----:B------:R-:W-:Y:S02]  /*67e0*/  IADD3.X R106, R106, -0x1, RZ, P2, !PT ;  /* 0xffffffff6a6a7810 */ /* 0x000fe400017fe4ff */
[----:B------:R-:W0:Y:S01]  /*67f0*/  @!P0 MUFU.RCP R13, R0 ;  /* 0x00000000000d8308 */ /* 0x000e220000001000 */
[----:B---3--:R-:W-:Y:S02]  /*6800*/  @!P6 FMUL.FTZ R37, R37, R10 ;  /* 0x0000000a2525e220 */ /* 0x008fe40000410000 */
[----:B-1----:R-:W-:-:S05]  /*6810*/  IMAD R4, R196, c[0x0][0x2f8], RZ ;  /* 0x0000be00c4047a24 */ /* 0x002fca00078e02ff */
[----:B------:R-:W1:Y:S01]  /*6820*/  @!P4 MUFU.RCP R8, R8 ;  /* 0x000000080008c308 */ /* 0x000e620000001000 */
[----:B--2---:R-:W-:Y:S01]  /*6830*/  @!P5 FMUL.FTZ R38, R38, R11 ;  /* 0x0000000b2626d220 */ /* 0x004fe20000410000 */
[----:B------:R2:W-:Y:S04]  /*6840*/  STS.128 [R100+0x10], R44 ;  /* 0x0000102c64007388 */ /* 0x0005e80000000c00 */
[----:B------:R3:W-:Y:S02]  /*6850*/  STS.128 [R100+0x20], R40 ;  /* 0x0000202864007388 */ /* 0x0007e40000000c00 */
[----:B------:R-:W4:Y:S01]  /*6860*/  @!P1 MUFU.RCP R12, R12 ;  /* 0x0000000c000c9308 */ /* 0x000f220000001000 */
[----:B0-----:R-:W-:-:S04]  /*6870*/  @!P0 FMUL.FTZ R50, R50, R13 ;  /* 0x0000000d32328220 */ /* 0x001fc80000410000 */
[----:B------:R-:W-:Y:S02]  /*6880*/  FADD.FTZ R0, R7, R50 ;  /* 0x0000003207007221 */ /* 0x000fe40000010000 */
[----:B-1----:R-:W-:Y:S01]  /*6890*/  @!P4 FMUL.FTZ R51, R51, R8 ;  /* 0x000000083333c220 */ /* 0x002fe20000410000 */
[----:B------:R-:W-:-:S03]  /*68a0*/  IADD3 R108, P4, R108, -0x800, RZ ;  /* 0xfffff8006c6c7810 */ /* 0x000fc60007f9e0ff */
[----:B------:R-:W-:Y:S01]  /*68b0*/  FADD.FTZ R7, R0, R51 ;  /* 0x0000003300077221 */ /* 0x000fe20000010000 */
[----:B------:R-:W-:Y:S01]  /*68c0*/  STS.128 [R100], R48 ;  /* 0x0000003064007388 */ /* 0x000fe20000000c00 */
[----:B------:R-:W-:Y:S01]  /*68d0*/  IADD3.X R109, R109, -0x1, RZ, P4, !PT ;  /* 0xffffffff6d6d7810 */ /* 0x000fe200027fe4ff */
[----:B----4-:R-:W-:Y:S01]  /*68e0*/  @!P1 FMUL.FTZ R39, R39, R12 ;  /* 0x0000000c27279220 */ /* 0x010fe20000410000 */
[----:B------:R-:W-:Y:S01]  /*68f0*/  IADD3 R110, P1, R110, -0x800, RZ ;  /* 0xfffff8006e6e7810 */ /* 0x000fe20007f3e0ff */
[----:B------:R-:W-:Y:S02]  /*6900*/  FADD.FTZ R0, R7, R44 ;  /* 0x0000002c07007221 */ /* 0x000fe40000010000 */
[----:B------:R-:W-:Y:S01]  /*6910*/  IMAD R7, R121, c[0x0][0x2fc], R4 ;  /* 0x0000bf0079077a24 */ /* 0x000fe200078e0204 */
[----:B------:R0:W-:Y:S01]  /*6920*/  STS.128 [R100+0x30], R36 ;  /* 0x0000302464007388 */ /* 0x0001e20000000c00 */
        /* <DEDUP_REMOVED lines=30> */
[----:B-----5:R0:W-:Y:S01]  /*6b10*/  STG.E.128 [R2.64+0x600], R20 ;  /* 0x0006001402007986 */ /* 0x0201e2000c101d04 */
[----:B------:R-:W-:Y:S01]  /*6b20*/  @!P0 CALL.REL.NOINC `(.L_x_6252) ;  /* 0x0000001000008944 */ /* 0x000fe20003c00000 */
[----:B------:R-:W-:Y:S05]  /*6b30*/  BRA `(.L_x_6323) ;  /* 0xffff9c4000007947 */ /* 0x000fea000383ffff */
.L_x_6252:
        /* <DEDUP_REMOVED lines=10> */
[----:B0-----:R-:W0:Y:S04]  /*6be0*/  SHFL.DOWN P1, R3, R0, 0x2, 0x1f ;  /* 0x08401f0000037f89 */ /* 0x001e280000020000 */
        /* <DEDUP_REMOVED lines=13> */
.L_x_6325:
[----:B0-----:R-:W-:Y:S05]  /*6cc0*/  BSYNC B0 ;  /* 0x0000000000007941 */ /* 0x001fea0003800000 */
.L_x_6324:
        /* <DEDUP_REMOVED lines=23> */
.L_x_6327:
[----:B0-----:R-:W0:Y:S02]  /*6e40*/  S2R R15, SR_TID.X ;  /* 0x00000000000f7919 */ /* 0x001e240000002100 */
.L_x_6328:
[----:B0-----:R-:W-:Y:S05]  /*6e50*/  BSYNC B0 ;  /* 0x0000000000007941 */ /* 0x001fea0003800000 */
.L_x_6326:
        /* <DEDUP_REMOVED lines=10> */
.L_x_6329:
        /* <DEDUP_REMOVED lines=26> */
.L_x_6330:
        /* <DEDUP_REMOVED lines=14> */
.L_x_9098:


//--------------------- .text._Z25selective_scan_bwd_kernelI32Selective_Scan_bwd_kernel_traitsILi32ELi16ELb1ELb1ELb0ELb1ELb1EffEEv12SSMParamsBwd --------------------------
	.section	.text._Z25selective_scan_bwd_kernelI32Selective_Scan_bwd_kernel_traitsILi32ELi16ELb1ELb1ELb0ELb1ELb1EffEEv12SSMParamsBwd,"ax",@progbits
	.sectioninfo	@"SHI_REGISTERS=208"
	.align	128
        .global         _Z25selective_scan_bwd_kernelI32Selective_Scan_bwd_kernel_traitsILi32ELi16ELb1ELb1ELb0ELb1ELb1EffEEv12SSMParamsBwd
        .type           _Z25selective_scan_bwd_kernelI32Selective_Scan_bwd_kernel_traitsILi32ELi16ELb1ELb1ELb0ELb1ELb1EffEEv12SSMParamsBwd,@function
        .size           _Z25selective_scan_bwd_kernelI32Selective_Scan_bwd_kernel_traitsILi32ELi16ELb1ELb1ELb0ELb1ELb1EffEEv12SSMParamsBwd,(.L_x_9099 - _Z25selective_scan_bwd_kernelI32Selective_Scan_bwd_kernel_traitsILi32ELi16ELb1ELb1ELb0ELb1ELb1EffEEv12SSMParamsBwd)
        .other          _Z25selective_scan_bwd_kernelI32Selective_Scan_bwd_kernel_traitsILi32ELi16ELb1ELb1ELb0ELb1ELb1EffEEv12SSMParamsBwd,@"STO_CUDA_ENTRY STV_DEFAULT"
_Z25selective_scan_bwd_kernelI32Selective_Scan_bwd_kernel_traitsILi32ELi16ELb1ELb1ELb0ELb1ELb1EffEEv12SSMParamsBwd:
.text._Z25selective_scan_bwd_kernelI32Selective_Scan_bwd_kernel_traitsILi32ELi16ELb1ELb1ELb0ELb1ELb1EffEEv12SSMParamsBwd:
        /* <DEDUP_REMOVED lines=119> */
.L_x_6403:
[----:B------:R-:W-:Y:S01]  /*0770*/  BAR.SYNC.DEFER_BLOCKING 0x0 ;  /* 0x0000000000007b1d */ /* 0x000fe20000010000 */
[----:B--2---:R-:W-:-:S05]  /*0780*/  LOP3.LUT R122, R121, 0x1f, R110, 0xf8, !PT ;  /* 0x0000001f797a7812 */ /* 0x004fca00078ef86e */
[----:B------:R-:W-:-:S05]  /*0790*/  IMAD.WIDE R2, R122, 0x10, R112 ;  /* 0x000000107a027825 */ /* 0x000fca00078e0270 */
        /* <DEDUP_REMOVED lines=105> */
.L_x_6333:
[----:B------:R-:W-:Y:S05]  /*0e30*/  BSYNC B0 ;  /* 0x0000000000007941 */ /* 0x000fea0003800000 */
.L_x_6332:
        /* <DEDUP_REMOVED lines=35> */
.L_x_6335:
[----:B------:R-:W-:Y:S05]  /*1070*/  BSYNC B0 ;  /* 0x0000000000007941 */ /* 0x000fea0003800000 */
.L_x_6334:
        /* <DEDUP_REMOVED lines=35> */
.L_x_6337:
[----:B------:R-:W-:Y:S05]  /*12b0*/  BSYNC B0 ;  /* 0x0000000000007941 */ /* 0x000fea0003800000 */
.L_x_6336:
        /* <DEDUP_REMOVED lines=35> */
.L_x_6339:
[----:B------:R-:W-:Y:S05]  /*14f0*/  BSYNC B0 ;  /* 0x0000000000007941 */ /* 0x000fea0003800000 */
.L_x_6338:
        /* <DEDUP_REMOVED lines=35> */
.L_x_6341:
[----:B------:R-:W-:Y:S05]  /*1730*/  BSYNC B0 ;  /* 0x0000000000007941 */ /* 0x000fea0003800000 */
.L_x_6340:
        /* <DEDUP_REMOVED lines=35> */
.L_x_6343:
[----:B------:R-:W-:Y:S05]  /*1970*/  BSYNC B0 ;  /* 0x0000000000007941 */ /* 0x000fea0003800000 */
.L_x_6342:
        /* <DEDUP_REMOVED lines=35> */
.L_x_6345:
[----:B------:R-:W-:Y:S05]  /*1bb0*/  BSYNC B0 ;  /* 0x0000000000007941 */ /* 0x000fea0003800000 */
.L_x_6344:
        /* <DEDUP_REMOVED lines=35> */
.L_x_6347:
[----:B------:R-:W-:Y:S05]  /*1df0*/  BSYNC B0 ;  /* 0x0000000000007941 */ /* 0x000fea0003800000 */
.L_x_6346:
        /* <DEDUP_REMOVED lines=35> */
.L_x_6349:
[----:B------:R-:W-:Y:S05]  /*2030*/  BSYNC B0 ;  /* 0x0000000000007941 */ /* 0x000fea0003800000 */
.L_x_6348:
        /* <DEDUP_REMOVED lines=35> */
.L_x_6351:
[----:B------:R-:W-:Y:S05]  /*2270*/  BSYNC B0 ;  /* 0x0000000000007941 */ /* 0x000fea0003800000 */
.L_x_6350:
        /* <DEDUP_REMOVED lines=33> */
.L_x_6353:
[----:B------:R-:W-:Y:S05]  /*2490*/  BSYNC B0 ;  /* 0x0000000000007941 */ /* 0x000fea0003800000 */
.L_x_6352:
        /* <DEDUP_REMOVED lines=33> */
.L_x_6355:
[----:B------:R-:W-:Y:S05]  /*26b0*/  BSYNC B0 ;  /* 0x0000000000007941 */ /* 0x000fea0003800000 */
.L_x_6354:
        /* <DEDUP_REMOVED lines=33> */
.L_x_6357:
[----:B------:R-:W-:Y:S05]  /*28d0*/  BSYNC B0 ;  /* 0x0000000000007941 */ /* 0x000fea0003800000 */
.L_x_6356:
        /* <DEDUP_REMOVED lines=33> */
.L_x_6359:
[----:B------:R-:W-:Y:S05]  /*2af0*/  BSYNC B0 ;  /* 0x0000000000007941 */ /* 0x000fea0003800000 */
.L_x_6358:
        /* <DEDUP_REMOVED lines=33> */
.L_x_6361:
[----:B------:R-:W-:Y:S05]  /*2d10*/  BSYNC B0 ;  /* 0x0000000000007941 */ /* 0x000fea0003800000 */
.L_x_6360:
        /* <DEDUP_REMOVED lines=33> */
.L_x_6363:
[----:B------:R-:W-:Y:S05]  /*2f30*/  BSYNC B0 ;  /* 0x0000000000007941 */ /* 0x000fea0003800000 */
.L_x_6362:
        /* <DEDUP_REMOVED lines=67> */
[----:B------:R-:W-:Y:S01]  /*3370*/  MUFU.RCP R146, R84 ;  /* 0x0000005400927308 */ /* 0x000fe20000001000 */
[----:B-1----:R-:W-:Y:S02]  /*3380*/  FMUL.FTZ R83, R58, -1.4426950216293334961 ;  /* 0xbfb8aa3b3a537820 */ /* 0x002fe40000410000 */
[----:B0-----:R-:W-:-:S05]  /*3390*/  FMUL.FTZ R148, R65, R80 ;  /* 0x0000005041947220 */ /* 0x001fca0000410000 */
[----:B------:R-:W0:Y:S01]  /*33a0*/  MUFU.EX2 R90, R83 ;  /* 0x00000053005a7308 */ /* 0x000e220000000800 */
[----:B------:R-:W-:-:S07]  /*33b0*/  FADD.FTZ R85, R85, 1 ;  /* 0x3f80000055557421 */ /* 0x000fce0000010000 */
[----:B------:R-:W1:Y:S08]  /*33c0*/  MUFU.RCP R83, R82 ;  /* 0x0000005200537308 */ /* 0x000e700000001000 */
[----:B------:R-:W4:Y:S01]  /*33d0*/  MUFU.EX2 R87, R87 ;  /* 0x0000005700577308 */ /* 0x000f220000000800 */
[----:B0-----:R-:W-:-:S07]  /*33e0*/  FADD.FTZ R90, R90, 1 ;  /* 0x3f8000005a5a7421 */ /* 0x001fce0000010000 */
[----:B------:R-:W-:Y:S01]  /*33f0*/  MUFU.RCP R147, R85 ;  /* 0x0000005500937308 */ /* 0x000fe20000001000 */
[----:B-1----:R-:W-:-:S07]  /*3400*/  FMUL.FTZ R155, R66, R83 ;  /* 0x00000053429b7220 */ /* 0x002fce0000410000 */
[----:B------:R-:W0:Y:S01]  /*3410*/  MUFU.EX2 R91, R91 ;  /* 0x0000005b005b7308 */ /* 0x000e220000000800 */
[----:B----4-:R-:W-:-:S07]  /*3420*/  FADD.FTZ R87, R87, 1 ;  /* 0x3f80000057577421 */ /* 0x010fce0000010000 */
[----:B------:R-:W-:Y:S08]  /*3430*/  MUFU.RCP R153, R86 ;  /* 0x0000005600997308 */ /* 0x000ff00000001000 */
[----:B------:R-:W1:Y:S01]  /*3440*/  MUFU.RCP R154, R87 ;  /* 0x00000057009a7308 */ /* 0x000e620000001000 */
[----:B0-----:R-:W-:-:S07]  /*3450*/  FADD.FTZ R91, R91, 1 ;  /* 0x3f8000005b5b7421 */ /* 0x001fce0000010000 */
[----:B------:R-:W-:Y:S08]  /*3460*/  MUFU.RCP R150, R150 ;  /* 0x0000009600967308 */ /* 0x000ff00000001000 */
[----:B------:R-:W0:Y:S01]  /*3470*/  MUFU.EX2 R95, R95 ;  /* 0x0000005f005f7308 */ /* 0x000e220000000800 */
[----:B-1----:R-:W-:-:S04]  /*3480*/  FADD.FTZ R82, -R154, 1 ;  /* 0x3f8000009a527421 */ /* 0x002fc80000010100 */
[----:B------:R-:W-:-:S03]  /*3490*/  FFMA.FTZ R85, R55, R82, 1 ;  /* 0x3f80000037557423 */ /* 0x000fc60000010052 */
[----:B------:R-:W1:Y:S08]  /*34a0*/  MUFU.EX2 R93, R93 ;  /* 0x0000005d005d7308 */ /* 0x000e700000000800 */
[----:B------:R-:W4:Y:S01]  /*34b0*/  MUFU.EX2 R94, R94 ;  /* 0x0000005e005e7308 */ /* 0x000f220000000800 */
[----:B0-----:R-:W-:-:S07]  /*34c0*/  FADD.FTZ R95, R95, 1 ;  /* 0x3f8000005f5f7421 */ /* 0x001fce0000010000 */
[----:B------:R-:W0:Y:S01]  /*34d0*/  MUFU.RCP R156, R91 ;  /* 0x0000005b009c7308 */ /* 0x000e220000001000 */
[----:B-1----:R-:W-:-:S07]  /*34e0*/  FADD.FTZ R93, R93, 1 ;  /* 0x3f8000005d5d7421 */ /* 0x002fce0000010000 */
[----:B------:R-:W1:Y:S01]  /*34f0*/  MUFU.RCP R152, R89 ;  /* 0x0000005900987308 */ /* 0x000e620000001000 */
        /* <DEDUP_REMOVED lines=19> */
[----:B------:R-:W-:Y:S01]  /*3630*/  IADD3 R21, R21, R29, RZ ;  /* 0x0000001d15157210 */ /* 0x000fe20007ffe0ff */
[----:B------:R-:W-:Y:S01]  /*3640*/  FADD.FTZ R26, -R146, 1 ;  /* 0x3f800000921a7421 */ /* 0x000fe20000010100 */
        /* <DEDUP_REMOVED lines=13> */
[----:B------:R-:W-:-:S02]  /*3720*/  FFMA.FTZ R26, R67, R26, 1 ;  /* 0x3f800000431a7423 */ /* 0x000fc4000001001a */
[----:B------:R-:W-:Y:S01]  /*3730*/  FADD.FTZ R65, -R147, 1 ;  /* 0x3f80000093417421 */ /* 0x000fe20000010100 */
        /* <DEDUP_REMOVED lines=13> */
[----:B0-----:R-:W-:Y:S02]  /*3810*/  FMUL.FTZ R64, R44, R28 ;  /* 0x0000001c2c407220 */ /* 0x001fe40000410000 */
[----:B------:R-:W-:-:S02]  /*3820*/  FMUL.FTZ R78, R24, R25 ;  /* 0x00000019184e7220 */ /* 0x000fc40000410000 */
[----:B------:R-:W-:Y:S02]  /*3830*/  FMUL.FTZ R79, R27, R26 ;  /* 0x0000001a1b4f7220 */ /* 0x000fe40000410000 */
[----:B------:R-:W0:Y:S01]  /*3840*/  LDS.128 R24, [R123+0x30] ;  /* 0x000030007b187984 */ /* 0x000e220000000c00 */
[----:B------:R-:W-:Y:S02]  /*3850*/  FFMA.FTZ R65, R52, R65, 1 ;  /* 0x3f80000034417423 */ /* 0x000fe40000010041 */
[----:B------:R-:W-:Y:S01]  /*3860*/  FMUL.FTZ R64, R147, R64 ;  /* 0x0000004093407220 */ /* 0x000fe20000410000 */
[----:B------:R-:W-:Y:S01]  /*3870*/  BAR.SYNC.DEFER_BLOCKING 0x0 ;  /* 0x0000000000007b1d */ /* 0x000fe20000010000 */
[----:B------:R-:W-:Y:S02]  /*3880*/  FMUL.FTZ R66, R46, R30 ;  /* 0x0000001e2e427220 */ /* 0x000fe40000410000 */
[----:B------:R-:W-:Y:S02]  /*3890*/  FMUL.FTZ R80, R64, R65 ;  /* 0x0000004140507220 */ /* 0x000fe40000410000 */
[----:B------:R-:W-:-:S02]  /*38a0*/  FADD.FTZ R65, -R153, 1 ;  /* 0x3f80000099417421 */ /* 0x000fc40000010100 */
[----:B------:R-:W-:Y:S02]  /*38b0*/  FMUL.FTZ R81, R47, R31 ;  /* 0x0000001f2f517220 */ /* 0x000fe40000410000 */
[----:B------:R-:W-:Y:S02]  /*38c0*/  FFMA.FTZ R83, R54, R65, 1 ;  /* 0x3f80000036537423 */ /* 0x000fe40000010041 */
[----:B------:R-:W-:Y:S02]  /*38d0*/  FADD.FTZ R64, -R150, 1 ;  /* 0x3f80000096407421 */ /* 0x000fe40000010100 */
[----:B------:R-:W-:Y:S02]  /*38e0*/  FMUL.FTZ R65, R45, R29 ;  /* 0x0000001d2d417220 */ /* 0x000fe40000410000 */
[----:B------:R-:W-:Y:S02]  /*38f0*/  FMUL.FTZ R66, R153, R66 ;  /* 0x0000004299427220 */ /* 0x000fe40000410000 */
[----:B------:R-:W-:-:S02]  /*3900*/  FMUL.FTZ R84, R154, R81 ;  /* 0x000000519a547220 */ /* 0x000fc40000410000 */
[----:B------:R-:W-:Y:S02]  /*3910*/  FFMA.FTZ R64, R53, R64, 1 ;  /* 0x3f80000035407423 */ /* 0x000fe40000010040 */
[----:B------:R-:W-:Y:S02]  /*3920*/  FMUL.FTZ R65, R150, R65 ;  /* 0x0000004196417220 */ /* 0x000fe40000410000 */
[----:B------:R-:W-:Y:S01]  /*3930*/  FMUL.FTZ R82, R66, R83 ;  /* 0x0000005342527220 */ /* 0x000fe20000410000 */
[----:B------:R-:W-:Y:S01]  /*3940*/  STS.128 [R123], R76 ;  /* 0x0000004c7b007388 */ /* 0x000fe20000000c00 */
[----:B------:R-:W-:Y:S02]  /*3950*/  FMUL.FTZ R83, R84, R85 ;  /* 0x0000005554537220 */ /* 0x000fe40000410000 */
[----:B------:R-:W-:Y:S02]  /*3960*/  FADD.FTZ R84, -R156, 1 ;  /* 0x3f8000009c547421 */ /* 0x000fe40000010100 */
[----:B------:R-:W-:-:S02]  /*3970*/  FMUL.FTZ R81, R65, R64 ;  /* 0x0000004041517220 */ /* 0x000fc40000410000 */
[----:B------:R-:W-:Y:S02]  /*3980*/  FADD.FTZ R64, -R152, 1 ;  /* 0x3f80000098407421 */ /* 0x000fe40000010100 */
[----:B------:R-:W-:Y:S01]  /*3990*/  FFMA.FTZ R88, R59, R84, 1 ;  /* 0x3f8000003b587423 */ /* 0x000fe20000010054 */
[----:B------:R-:W-:Y:S01]  /*39a0*/  STS.128 [R123+0x10], R80 ;  /* 0x000010507b007388 */ /* 0x000fe20000000c00 */
[----:B----4-:R-:W-:Y:S02]  /*39b0*/  FADD.FTZ R85, -R157, 1 ;  /* 0x3f8000009d557421 */ /* 0x010fe40000010100 */
[----:B-1----:R-:W-:Y:S02]  /*39c0*/  FMUL.FTZ R84, R42, R22 ;  /* 0x000000162a547220 */ /* 0x002fe40000410000 */
[----:B------:R-:W-:Y:S02]  /*39d0*/  FFMA.FTZ R66, R57, R64, 1 ;  /* 0x3f80000039427423 */ /* 0x000fe40000010040 */
[----:B------:R-:W-:-:S02]  /*39e0*/  FMUL.FTZ R89, R43, R23 ;  /* 0x000000172b597220 */ /* 0x000fc40000410000 */
[----:B------:R-:W-:Y:S02]  /*39f0*/  FADD.FTZ R65, -R151, 1 ;  /* 0x3f80000097417421 */ /* 0x000fe40000010100 */
[----:B------:R-:W-:Y:S02]  /*3a00*/  FMUL.FTZ R64, R40, R20 ;  /* 0x0000001428407220 */ /* 0x000fe40000410000 */
[----:B------:R-:W-:Y:S02]  /*3a10*/  FFMA.FTZ R87, R58, R85, 1 ;  /* 0x3f8000003a577423 */ /* 0x000fe40000010055 */
        /* <DEDUP_REMOVED lines=12> */
[----:B------:R-:W-:Y:S02]  /*3ae0*/  FMUL.FTZ R85, R85, R66 ;  /* 0x0000004255557220 */ /* 0x000fe40000410000 */
[----:B------:R-:W-:Y:S02]  /*3af0*/  FFMA.FTZ R92, R63, R88, 1 ;  /* 0x3f8000003f5c7423 */ /* 0x000fe40000010058 */
[----:B------:R-:W-:Y:S01]  /*3b00*/  FFMA.FTZ R66, R61, R64, 1 ;  /* 0x3f8000003d427423 */ /* 0x000fe20000010040 */
[----:B------:R1:W-:Y:S01]  /*3b10*/  STS.128 [R123+0x20], R84 ;  /* 0x000020547b007388 */ /* 0x0003e20000000c00 */
[----:B------:R-:W-:-:S02]  /*3b20*/  FFMA.FTZ R91, R62, R89, 1 ;  /* 0x3f8000003e5b7423 */ /* 0x000fc40000010059 */
[----:B0-----:R-:W-:Y:S02]  /*3b30*/  FMUL.FTZ R88, R38, R26 ;  /* 0x0000001a26587220 */ /* 0x001fe40000410000 */
[----:B------:R-:W-:Y:S02]  /*3b40*/  FADD.FTZ R65, -R159, 1 ;  /* 0x3f8000009f417421 */ /* 0x000fe40000010100 */
[----:B------:R-:W-:Y:S02]  /*3b50*/  FMUL.FTZ R64, R36, R24 ;  /* 0x0000001824407220 */ /* 0x000fe40000410000 */
        /* <DEDUP_REMOVED lines=12> */
[----:B-1----:R-:W-:Y:S01]  /*3c20*/  FMUL.FTZ R85, R32, R149 ;  /* 0x0000009520557220 */ /* 0x002fe20000410000 */
[----:B------:R0:W-:Y:S01]  /*3c30*/  STS.128 [R123+0x30], R88 ;  /* 0x000030587b007388 */ /* 0x0001e20000000c00 */
[----:B------:R-:W-:-:S06]  /*3c40*/  NOP ;  /* 0x0000000000007918 */ /* 0x000fcc0000000000 */
[----:B------:R-:W1:Y:S01]  /*3c50*/  LDS.128 R92, [R111.X16] ;  /* 0x000000006f5c7984 */ /* 0x000e62000000cc00 */
[----:B------:R-:W-:Y:S02]  /*3c60*/  FMUL.FTZ R84, R33, R148 ;  /* 0x0000009421547220 */ /* 0x000fe40000410000 */
[----:B------:R-:W-:Y:S01]  /*3c70*/  FFMA.FTZ R141, R4, R85, R141 ;  /* 0x00000055048d7223 */ /* 0x000fe2000001008d */
[----:B------:R-:W2:Y:S01]  /*3c80*/  LDS.128 R96, [R111.X16+0x200] ;  /* 0x000200006f607984 */ /* 0x000ea2000000cc00 */
[----:B------:R-:W-:Y:S02]  /*3c90*/  FMUL.FTZ R147, R52, R147 ;  /* 0x0000009334937220 */ /* 0x000fe40000410000 */
[----:B------:R-:W-:Y:S01]  /*3ca0*/  FFMA.FTZ R141, R5, R84, R141 ;  /* 0x00000054058d7223 */ /* 0x000fe2000001008d */
[----:B------:R-:W3:Y:S01]  /*3cb0*/  LDS.128 R100, [R111.X16+0x400] ;  /* 0x000400006f647984 */ /* 0x000ee2000000cc00 */
[----:B0-----:R-:W-:Y:S02]  /*3cc0*/  FMUL.FTZ R89, R34, R155 ;  /* 0x0000009b22597220 */ /* 0x001fe40000410000 */
[----:B------:R-:W-:Y:S01]  /*3cd0*/  FMUL.FTZ R150, R53, R150 ;  /* 0x0000009635967220 */ /* 0x000fe20000410000 */
        /* <DEDUP_REMOVED lines=56> */
[----:B0-----:R-:W-:-:S03]  /*4060*/  IMAD R49, R107, c[0x0][0x214], R54 ;  /* 0x000085006b317a24 */ /* 0x001fc600078e0236 */
[----:B------:R-:W0:Y:S01]  /*4070*/  LDS.128 R36, [R111.X16+0x200] ;  /* 0x000200006f247984 */ /* 0x000e22000000cc00 */
        /* <DEDUP_REMOVED lines=11> */
[----:B0-----:R3:W-:Y:S04]  /*4130*/  STG.E.128 [R20.64+0x200], R36 ;  /* 0x0002002414007986 */ /* 0x0017e8000c101d04 */
[----:B--2---:R3:W-:Y:S04]  /*4140*/  STG.E.128 [R20.64+0x400], R40 ;  /* 0x0004002814007986 */ /* 0x0047e8000c101d04 */
[----:B----4-:R3:W-:Y:S02]  /*4150*/  STG.E.128 [R20.64+0x600], R44 ;  /* 0x0006002c14007986 */ /* 0x0107e4000c101d04 */
.L_x_6364:
[----:B------:R-:W-:Y:S01]  /*4160*/  FFMA.FTZ R141, R8, R77, R141 ;  /* 0x0000004d088d7223 */ /* 0x000fe2000001008d */
[----:B------:R-:W-:Y:S01]  /*4170*/  BAR.SYNC.DEFER_BLOCKING 0x0 ;  /* 0x0000000000007b1d */ /* 0x000fe20000010000 */
[----:B------:R-:W-:Y:S01]  /*4180*/  CS2R R22, SRZ ;  /* 0x0000000000167805 */ /* 0x000fe2000001ff00 */
[----:B---3--:R-:W-:Y:S01]  /*4190*/  CS2R R20, SRZ ;  /* 0x0000000000147805 */ /* 0x008fe2000001ff00 */
        /* <DEDUP_REMOVED lines=34> */
[----:B-1----:R-:W-:Y:S01]  /*43c0*/  IADD3 R100, R124, -0x1, RZ ;  /* 0xffffffff7c647810 */ /* 0x002fe20007ffe0ff */
[----:B------:R-:W-:Y:S01]  /*43d0*/  HFMA2.MMA R101, -RZ, RZ, 0, 0 ;  /* 0x00000000ff657435 */ /* 0x000fe200000001ff */
[----:B------:R-:W-:Y:S01]  /*43e0*/  MOV R102, RZ ;  /* 0x000000ff00667202 */ /* 0x000fe20000000f00 */
[----:B------:R-:W-:Y:S01]  /*43f0*/  HFMA2.MMA R99, -RZ, RZ, 0, 0 ;  /* 0x00000000ff637435 */ /* 0x000fe200000001ff */
[----:B------:R-:W-:-:S04]  /*4400*/  LEA.HI R23, R100, R100, RZ, 0x1 ;  /* 0x0000006464177211 */ /* 0x000fc800078f08ff */
[----:B------:R-:W-:-:S04]  /*4410*/  LOP3.LUT R23, R23, 0xfffffe, RZ, 0xc0, !PT ;  /* 0x00fffffe17177812 */ /* 0x000fc800078ec0ff */
[----:B------:R-:W-:Y:S02]  /*4420*/  IADD3 R100, R100, -R23, RZ ;  /* 0x8000001764647210 */ /* 0x000fe40007ffe0ff */
[----:B------:R-:W-:Y:S02]  /*4430*/  MOV R23, RZ ;  /* 0x000000ff00177202 */ /* 0x000fe40000000f00 */
.L_x_6402:
[----:B---3--:R-:W-:Y:S01]  /*4440*/  SHF.R.S32.HI R103, RZ, 0x1f, R101 ;  /* 0x0000001fff677819 */ /* 0x008fe20000011465 */
[----:B------:R-:W-:-:S04]  /*4450*/  IMAD.WIDE.U32 R52, R101, c[0x0][0x1a0], RZ ;  /* 0x0000680065347a25 */ /* 0x000fc800078e00ff */
[----:B------:R-:W-:Y:S01]  /*4460*/  IMAD R54, R103, c[0x0][0x1a0], RZ ;  /* 0x0000680067367a24 */ /* 0x000fe200078e02ff */
[----:B------:R-:W-:Y:S01]  /*4470*/  LEA R92, P0, R52, R118, 0x2 ;  /* 0x00000076345c7211 */ /* 0x000fe200078010ff */
[----:B------:R-:W-:Y:S02]  /*4480*/  IMAD R97, R105, c[0x0][0x180], RZ ;  /* 0x0000600069617a24 */ /* 0x000fe400078e02ff */
[----:B------:R-:W-:Y:S02]  /*4490*/  IMAD R55, R101, c[0x0][0x1a4], R54 ;  /* 0x0000690065377a24 */ /* 0x000fe400078e0236 */
[----:B------:R-:W-:-:S03]  /*44a0*/  IMAD.WIDE.U32 R94, R0, c[0x0][0x180], RZ ;  /* 0x00006000005e7a25 */ /* 0x000fc600078e00ff */
[----:B------:R-:W-:-:S04]  /*44b0*/  IADD3 R53, R53, R55, RZ ;  /* 0x0000003735357210 */ /* 0x000fc80007ffe0ff */
[----:B------:R-:W-:-:S05]  /*44c0*/  LEA.HI.X R93, R52, R119, R53, 0x2, P0 ;  /* 0x00000077345d7211 */ /* 0x000fca00000f1435 */
[----:B------:R-:W-:-:S05]  /*44d0*/  IMAD.WIDE R92, R122, 0x10, R92 ;  /* 0x000000107a5c7825 */ /* 0x000fca00078e025c */
[----:B------:R0:W2:Y:S04]  /*44e0*/  LDG.E.128 R52, [R92.64] ;  /* 0x000000045c347981 */ /* 0x0000a8000c1e1d00 */
[----:B------:R0:W3:Y:S04]  /*44f0*/  LDG.E.128 R56, [R92.64+0x200] ;  /* 0x000200045c387981 */ /* 0x0000e8000c1e1d00 */
[----:B------:R0:W4:Y:S04]  /*4500*/  LDG.E.128 R60, [R92.64+0x400] ;  /* 0x000400045c3c7981 */ /* 0x000128000c1e1d00 */
[----:B------:R0:W4:Y:S01]  /*4510*/  LDG.E.128 R64, [R92.64+0x600] ;  /* 0x000600045c407981 */ /* 0x000122000c1e1d00 */
[----:B------:R-:W-:-:S02]  /*4520*/  IMAD R97, R0, c[0x0][0x184], R97 ;  /* 0x0000610000617a24 */ /* 0x000fc400078e0261 */
[----:B------:R-:W-:-:S03]  /*4530*/  IMAD R96, R103, c[0x0][0x188], RZ ;  /* 0x0000620067607a24 */ /* 0x000fc600078e02ff */
[----:B------:R-:W-:Y:S01]  /*4540*/  IADD3 R95, R95, R97, RZ ;  /* 0x000000615f5f7210 */ /* 0x000fe20007ffe0ff */
[----:B------:R-:W-:-:S04]  /*4550*/  IMAD R97, R101, c[0x0][0x18c], R96 ;  /* 0x0000630065617a24 */ /* 0x000fc800078e0260 */
        /* <DEDUP_REMOVED lines=16> */
[----:B------:R-:W-:Y:S02]  /*4660*/  ISETP.NE.AND P1, PT, R110, RZ, PT ;  /* 0x000000ff6e00720c */ /* 0x000fe40003f25270 */
[----:B------:R-:W-:Y:S01]  /*4670*/  ISETP.LT.OR P2, PT, R124, 0x2, P0 ;  /* 0x000000027c00780c */ /* 0x000fe20000741670 */
        /* <DEDUP_REMOVED lines=9> */
[----:B------:R-:W-:Y:S02]  /*4710*/  @!P2 IADD3 R54, R124, -0x2, RZ ;  /* 0xfffffffe7c36a810 */ /* 0x000fe40007ffe0ff */
[----:B------:R-:W-:Y:S01]  /*4720*/  MOV R175, RZ ;  /* 0x000000ff00af7202 */ /* 0x000fe20000000f00 */
[----:B------:R-:W-:Y:S01]  /*4730*/  LDS.128 R60, [R123+0x20] ;  /* 0x000020007b3c7984 */ /* 0x000fe20000000c00 */
[----:B-1----:R-:W-:Y:S01]  /*4740*/  SHF.L.U32 R95, R52, 0x2, RZ ;  /* 0x00000002345f7819 */ /* 0x002fe200000006ff */
[----:B------:R-:W-:-:S02]  /*4750*/  @!P2 IMAD R93, R54, c[0x0][0x16c], R101 ;  /* 0x00005b00365daa24 */ /* 0x000fc400078e0265 */
[----:B------:R-:W-:Y:S02]  /*4760*/  LDS.128 R64, [R123+0x30] ;  /* 0x000030007b407984 */ /* 0x000fe40000000c00 */
[----:B------:R-:W-:Y:S02]  /*4770*/  @!P2 IMAD.WIDE R92, R93, 0x8, R74 ;  /* 0x000000085d5ca825 */ /* 0x000fe400078e024a */
[----:B------:R-:W0:Y:S02]  /*4780*/  LDS.128 R52, [R123] ;  /* 0x000000007b347984 */ /* 0x000e240000000c00 */
[----:B------:R-:W-:-:S04]  /*4790*/  FMUL.FTZ R144, R98, 1.4426950216293334961 ;  /* 0x3fb8aa3b62907820 */ /* 0x000fc80000410000 */
[----:B------:R-:W-:-:S06]  /*47a0*/  FMUL.FTZ R166, R144, R131 ;  /* 0x0000008390a67220 */ /* 0x000fcc0000410000 */
[----:B------:R-:W1:Y:S02]  /*47b0*/  MUFU.EX2 R166, R166 ;  /* 0x000000a600a67308 */ /* 0x000e640000000800 */
[----:B-1----:R1:W-:Y:S04]  /*47c0*/  STS [R95+0x12c8], R166 ;  /* 0x0012c8a65f007388 */ /* 0x0023e80000000800 */
[----:B------:R-:W-:Y:S01]  /*47d0*/  BAR.SYNC.DEFER_BLOCKING 0x0 ;  /* 0x0000000000007b1d */ /* 0x000fe20000010000 */
[C---:B------:R-:W-:Y:S02]  /*47e0*/  FMUL.FTZ R145, R144.reuse, R130 ;  /* 0x0000008290917220 */ /* 0x040fe40000410000 */
[----:B------:R-:W-:-:S03]  /*47f0*/  FMUL.FTZ R150, R144, R140 ;  /* 0x0000008c90967220 */ /* 0x000fc60000410000 */
[----:B------:R3:W5:Y:S01]  /*4800*/  @!P2 LDG.E R175, [R92.64+0x4] ;  /* 0x000004045cafa981 */ /* 0x000762000c1e1900 */
[----:B------:R-:W-:Y:S01]  /*4810*/  ISETP.NE.AND P2, PT, R110, 0x1f, PT ;  /* 0x0000001f6e00780c */ /* 0x000fe20003f45270 */
[C---:B------:R-:W-:Y:S01]  /*4820*/  FMUL.FTZ R147, R144.reuse, R133 ;  /* 0x0000008590937220 */ /* 0x040fe20000410000 */
[----:B------:R-:W4:Y:S01]  /*4830*/  MUFU.EX2 R145, R145 ;  /* 0x0000009100917308 */ /* 0x000f220000000800 */
[C---:B------:R-:W-:Y:S01]  /*4840*/  FMUL.FTZ R153, R144.reuse, R139 ;  /* 0x0000008b90997220 */ /* 0x040fe20000410000 */
[----:B------:R-:W-:Y:S01]  /*4850*/  BSSY B0, `(.L_x_6366) ;  /* 0x000005d000007945 */ /* 0x000fe20003800000 */
[C---:B------:R-:W-:Y:S02]  /*4860*/  FMUL.FTZ R149, R144.reuse, R132 ;  /* 0x0000008490957220 */ /* 0x040fe40000410000 */
[C---:B------:R-:W-:Y:S02]  /*4870*/  FMUL.FTZ R158, R144.reuse, R138 ;  /* 0x0000008a909e7220 */ /* 0x040fe40000410000 */
[C---:B------:R-:W-:Y:S01]  /*4880*/  FMUL.FTZ R151, R144.reuse, R125 ;  /* 0x0000007d90977220 */ /* 0x040fe20000410000 */
[----:B------:R-:W-:Y:S01]  /*4890*/  MUFU.EX2 R150, R150 ;  /* 0x0000009600967308 */ /* 0x000fe20000000800 */
[----:B------:R-:W-:-:S02]  /*48a0*/  FMUL.FTZ R154, R144, R126 ;  /* 0x0000007e909a7220 */ /* 0x000fc40000410000 */
[----:B------:R0:W2:Y:S01]  /*48b0*/  @P2 LDS R191, [R110.X4+0x1acc] ;  /* 0x001acc006ebf2984 */ /* 0x0000a20000004800 */
[C---:B------:R-:W-:Y:S02]  /*48c0*/  FMUL.FTZ R155, R144.reuse, R127 ;  /* 0x0000007f909b7220 */ /* 0x040fe40000410000 */
[C---:B------:R-:W-:Y:S02]  /*48d0*/  FMUL.FTZ R156, R144.reuse, R128 ;  /* 0x00000080909c7220 */ /* 0x040fe40000410000 */
[----:B------:R-:W0:Y:S01]  /*48e0*/  MUFU.EX2 R147, R147 ;  /* 0x0000009300937308 */ /* 0x000e220000000800 */
[C---:B------:R-:W-:Y:S02]  /*48f0*/  FMUL.FTZ R157, R144.reuse, R129 ;  /* 0x00000081909d7220 */ /* 0x040fe40000410000 */
[C---:B------:R-:W-:Y:S02]  /*4900*/  FMUL.FTZ R162, R144.reuse, R134 ;  /* 0x0000008690a27220 */ /* 0x040fe40000410000 */
[----:B------:R-:W-:-:S02]  /*4910*/  FMUL.FTZ R163, R144, R135 ;  /* 0x0000008790a37220 */ /* 0x000fc40000410000 */
[C---:B------:R-:W-:Y:S01]  /*4920*/  FMUL.FTZ R160, R144.reuse, R136 ;  /* 0x0000008890a07220 */ /* 0x040fe20000410000 */
[----:B------:R-:W-:Y:S01]  /*4930*/  MUFU.EX2 R153, R153 ;  /* 0x0000009900997308 */ /* 0x000fe20000000800 */
[----:B------:R-:W-:Y:S02]  /*4940*/  FMUL.FTZ R159, R144, R137 ;  /* 0x00000089909f7220 */ /* 0x000fe40000410000 */
[----:B------:R-:W-:Y:S02]  /*4950*/  FMUL.FTZ R189, R4, R131 ;  /* 0x0000008304bd7220 */ /* 0x000fe40000410000 */
[----:B------:R-:W-:Y:S02]  /*4960*/  FMUL.FTZ R194, R5, R130 ;  /* 0x0000008205c27220 */ /* 0x000fe40000410000 */
[----:B------:R-:W-:Y:S01]  /*4970*/  FMUL.FTZ R179, R8, R125 ;  /* 0x0000007d08b37220 */ /* 0x000fe20000410000 */
[----:B------:R-:W3:Y:S01]  /*4980*/  MUFU.EX2 R149, R149 ;  /* 0x0000009500957308 */ /* 0x000ee20000000800 */
[----:B------:R-:W-:-:S02]  /*4990*/  FMUL.FTZ R173, R10, R127 ;  /* 0x0000007f0aad7220 */ /* 0x000fc40000410000 */
[----:B------:R-:W-:Y:S02]  /*49a0*/  FMUL.FTZ R176, R11, R128 ;  /* 0x000000800bb07220 */ /* 0x000fe40000410000 */
[----:B------:R-:W-:Y:S02]  /*49b0*/  FMUL.FTZ R96, R15, R136 ;  /* 0x000000880f607220 */ /* 0x000fe40000410000 */
        /* <DEDUP_REMOVED lines=17> */
[-C--:B----4-:R-:W-:Y:S02]  /*4ad0*/  FMUL.FTZ R96, R166, R145.reuse ;  /* 0x00000091a6607220 */ /* 0x090fe40000410000 */
[----:B------:R-:W-:Y:S02]  /*4ae0*/  FFMA.FTZ R94, R189, R145, R194 ;  /* 0x00000091bd5e7223 */ /* 0x000fe400000100c2 */
[----:B------:R-:W-:-:S02]  /*4af0*/  FMUL.FTZ R178, R9, R126 ;  /* 0x0000007e09b27220 */ /* 0x000fc40000410000 */
[----:B------:R-:W-:Y:S01]  /*4b00*/  FMUL.FTZ R169, R12, R129 ;  /* 0x000000810ca97220 */ /* 0x000fe20000410000 */
[----:B------:R-:W4:Y:S01]  /*4b10*/  MUFU.EX2 R156, R156 ;  /* 0x0000009c009c7308 */ /* 0x000f220000000800 */
[----:B------:R-:W-:Y:S02]  /*4b20*/  FMUL.FTZ R172, R13, R134 ;  /* 0x000000860dac7220 */ /* 0x000fe40000410000 */
[----:B------:R-:W-:Y:S02]  /*4b30*/  FMUL.FTZ R97, R14, R135 ;  /* 0x000000870e617220 */ /* 0x000fe40000410000 */
[----:B---3--:R-:W-:Y:S02]  /*4b40*/  FMUL.FTZ R93, R18, R139 ;  /* 0x0000008b125d7220 */ /* 0x008fe40000410000 */
[----:B------:R-:W-:Y:S01]  /*4b50*/  FMUL.FTZ R92, R19, R140 ;  /* 0x0000008c135c7220 */ /* 0x000fe20000410000 */
[----:B------:R-:W3:Y:S01]  /*4b60*/  MUFU.EX2 R157, R157 ;  /* 0x0000009d009d7308 */ /* 0x000ee20000000800 */
[----:B------:R-:W-:-:S02]  /*4b70*/  FMUL.FTZ R190, R190, R55 ;  /* 0x00000037bebe7220 */ /* 0x000fc40000410000 */
[C---:B------:R-:W-:Y:S02]  /*4b80*/  FMUL.FTZ R96, R147.reuse, R96 ;  /* 0x0000006093607220 */ /* 0x040fe40000410000 */
[----:B------:R-:W-:Y:S02]  /*4b90*/  FFMA.FTZ R94, R147, R94, R192 ;  /* 0x0000005e935e7223 */ /* 0x000fe400000100c0 */
        /* <DEDUP_REMOVED lines=8> */
[C---:B------:R-:W-:Y:S02]  /*4c20*/  FMUL.FTZ R96, R149.reuse, R96 ;  /* 0x0000006095607220 */ /* 0x040fe40000410000 */
[----:B------:R-:W-:-:S03]  /*4c30*/  FFMA.FTZ R94, R149, R94, R190 ;  /* 0x0000005e955e7223 */ /* 0x000fc600000100be */
[----:B------:R-:W0:Y:S08]  /*4c40*/  MUFU.EX2 R160, R160 ;  /* 0x000000a000a07308 */ /* 0x000e300000000800 */
[----:B------:R-:W0:Y:S01]  /*4c50*/  MUFU.EX2 R159, R159 ;  /* 0x0000009f009f7308 */ /* 0x000e220000000800 */
        /* <DEDUP_REMOVED lines=15> */
[----:B------:R-:W-:-:S04]  /*4d50*/  FMUL.FTZ R186, R88, R186 ;  /* 0x000000ba58ba7220 */ /* 0x000fc80000410000 */
[----:B------:R-:W-:-:S04]  /*4d60*/  FFMA.FTZ R95, R150, R186, R183 ;  /* 0x000000ba965f7223 */ /* 0x000fc800000100b7 */
[----:B------:R-:W-:-:S04]  /*4d70*/  FFMA.FTZ R95, R153, R95, R180 ;  /* 0x0000005f995f7223 */ /* 0x000fc800000100b4 */
[----:B-1----:R-:W-:Y:S01]  /*4d80*/  FFMA.FTZ R95, R158, R95, R177 ;  /* 0x0000005f9e5f7223 */ /* 0x002fe200000100b1 */
[----:B------:R-:W-:Y:S05]  /*4d90*/  @P2 BRA `(.L_x_6367) ;  /* 0x0000008000002947 */ /* 0x000fea0003800000 */
[----:B0--34-:R-:W-:Y:S01]  /*4da0*/  ISETP.NE.AND P3, PT, R124, c[0x0][0x174], PT ;  /* 0x00005d007c007a0c */ /* 0x019fe20003f65270 */
[----:B------:R-:W-:-:S12]  /*4db0*/  HFMA2.MMA R191, -RZ, RZ, 1.875, 0 ;  /* 0x3f800000ffbf7435 */ /* 0x000fd800000001ff */
[----:B------:R-:W-:-:S04]  /*4dc0*/  @P3 IADD3 R93, -R120, c[0x0][0x174], RZ ;  /* 0x00005d00785d3a10 */ /* 0x000fc80007ffe1ff */
[----:B------:R-:W-:-:S04]  /*4dd0*/  @P3 LEA.HI R92, R93, R93, RZ, 0x1 ;  /* 0x0000005d5d5c3211 */ /* 0x000fc800078f08ff */
[----:B------:R-:W-:-:S04]  /*4de0*/  @P3 LOP3.LUT R92, R92, 0xfffffe, RZ, 0xc0, !PT ;  /* 0x00fffffe5c5c3812 */ /* 0x000fc800078ec0ff */
[----:B------:R-:W-:-:S04]  /*4df0*/  @P3 IADD3 R92, -R92, R93, RZ ;  /* 0x0000005d5c5c3210 */ /* 0x000fc80007ffe1ff */
[----:B------:R-:W-:-:S05]  /*4e00*/  @P3 LEA R92, R92, R101, 0x8 ;  /* 0x000000655c5c3211 */ /* 0x000fca00078e40ff */
[----:B------:R0:W1:Y:S02]  /*4e10*/  @P3 LDS R191, [R92.X4+0x12c8] ;  /* 0x0012c8005cbf3984 */ /* 0x0000640000004800 */
.L_x_6367:
[----:B0--34-:R-:W-:Y:S05]  /*4e20*/  BSYNC B0 ;  /* 0x0000000000007941 */ /* 0x019fea0003800000 */
.L_x_6366:
[----:B-1----:R-:W-:Y:S01]  /*4e30*/  FMUL.FTZ R92, R150, R191 ;  /* 0x000000bf965c7220 */ /* 0x002fe20000410000 */
[----:B------:R-:W-:Y:S01]  /*4e40*/  ISETP.GE.AND P3, PT, R111, 0x1, PT ;  /* 0x000000016f00780c */ /* 0x000fe20003f66270 */
[C---:B------:R-:W-:Y:S01]  /*4e50*/  FFMA.FTZ R94, R151.reuse, R94, R188 ;  /* 0x0000005e975e7223 */ /* 0x040fe200000100bc */
[----:B------:R-:W-:Y:S01]  /*4e60*/  LOP3.LUT R202, R110, 0x1f, RZ, 0xc0, !PT ;  /* 0x0000001f6eca7812 */ /* 0x000fe200078ec0ff */
[----:B------:R-:W-:Y:S01]  /*4e70*/  FMUL.FTZ R93, R151, R96 ;  /* 0x00000060975d7220 */ /* 0x000fe20000410000 */
[----:B------:R-:W-:Y:S01]  /*4e80*/  ISETP.GE.OR P0, PT, R124, c[0x0][0x174], P0 ;  /* 0x00005d007c007a0c */ /* 0x000fe20000706670 */
[----:B------:R-:W-:Y:S01]  /*4e90*/  FFMA.FTZ R96, R159, R95, R174 ;  /* 0x0000005f9f607223 */ /* 0x000fe200000100ae */
[----:B------:R-:W-:Y:S01]  /*4ea0*/  ISETP.NE.AND P4, PT, R202, 0x1f, PT ;  /* 0x0000001fca00780c */ /* 0x000fe20003f85270 */
[----:B------:R-:W-:Y:S01]  /*4eb0*/  FMUL.FTZ R95, R153, R92 ;  /* 0x0000005c995f7220 */ /* 0x000fe20000410000 */
[----:B-----5:R-:W-:Y:S01]  /*4ec0*/  SHFL.IDX PT, R175, R175, RZ, 0x1f ;  /* 0x00001fffafaf7589 */ /* 0x020fe200000e0000 */
[----:B------:R-:W-:Y:S01]  /*4ed0*/  FFMA.FTZ R94, R154, R94, R187 ;  /* 0x0000005e9a5e7223 */ /* 0x000fe200000100bb */
[----:B------:R-:W-:Y:S01]  /*4ee0*/  ISETP.NE.AND P5, PT, R110, RZ, PT ;  /* 0x000000ff6e00720c */ /* 0x000fe20003fa5270 */
[----:B------:R-:W-:Y:S01]  /*4ef0*/  FMUL.FTZ R92, R154, R93 ;  /* 0x0000005d9a5c7220 */ /* 0x000fe20000410000 */
[----:B------:R-:W-:Y:S01]  /*4f00*/  BSSY B0, `(.L_x_6368) ;  /* 0x0000119000007945 */ /* 0x000fe20003800000 */
[----:B------:R-:W-:-:S02]  /*4f10*/  FFMA.FTZ R97, R160, R96, R171 ;  /* 0x00000060a0617223 */ /* 0x000fc400000100ab */
[----:B------:R-:W-:Y:S02]  /*4f20*/  FMUL.FTZ R96, R158, R95 ;  /* 0x0000005f9e607220 */ /* 0x000fe40000410000 */
[C---:B------:R-:W-:Y:S02]  /*4f30*/  FFMA.FTZ R94, R155.reuse, R94, R184 ;  /* 0x0000005e9b5e7223 */ /* 0x040fe400000100b8 */
[----:B------:R-:W-:Y:S02]  /*4f40*/  FMUL.FTZ R93, R155, R92 ;  /* 0x0000005c9b5d7220 */ /* 0x000fe40000410000 */
[----:B------:R-:W-:Y:S02]  /*4f50*/  FMUL.FTZ R95, R159, R96 ;  /* 0x000000609f5f7220 */ /* 0x000fe40000410000 */
[C---:B------:R-:W-:Y:S02]  /*4f60*/  FFMA.FTZ R94, R156.reuse, R94, R185 ;  /* 0x0000005e9c5e7223 */ /* 0x040fe400000100b9 */
[----:B------:R-:W-:-:S02]  /*4f70*/  FMUL.FTZ R92, R156, R93 ;  /* 0x0000005d9c5c7220 */ /* 0x000fc40000410000 */
[----:B------:R-:W-:Y:S02]  /*4f80*/  FMUL.FTZ R96, R160, R95 ;  /* 0x0000005fa0607220 */ /* 0x000fe40000410000 */
[C---:B------:R-:W-:Y:S02]  /*4f90*/  FFMA.FTZ R94, R157.reuse, R94, R182 ;  /* 0x0000005e9d5e7223 */ /* 0x040fe400000100b6 */
[----:B------:R-:W-:Y:S02]  /*4fa0*/  FMUL.FTZ R93, R157, R92 ;  /* 0x0000005c9d5d7220 */ /* 0x000fe40000410000 */
[C---:B------:R-:W-:Y:S02]  /*4fb0*/  FFMA.FTZ R97, R163.reuse, R97, R170 ;  /* 0x00000061a3617223 */ /* 0x040fe400000100aa */
[----:B------:R-:W-:Y:S02]  /*4fc0*/  FMUL.FTZ R95, R163, R96 ;  /* 0x00000060a35f7220 */ /* 0x000fe40000410000 */
[----:B------:R-:W-:-:S02]  /*4fd0*/  FFMA.FTZ R94, R162, R94, R181 ;  /* 0x0000005ea25e7223 */ /* 0x000fc400000100b5 */
[C---:B------:R-:W-:Y:S02]  /*4fe0*/  FMUL.FTZ R92, R162.reuse, R93 ;  /* 0x0000005da25c7220 */ /* 0x040fe40000410000 */
        /* <DEDUP_REMOVED lines=24> */
[C---:B------:R-:W-:Y:S01]  /*5170*/  FFMA.FTZ R97, R149.reuse, R97, R148 ;  /* 0x0000006195617223 */ /* 0x040fe20000010094 */
[----:B------:R-:W0:Y:S01]  /*5180*/  SHFL.UP PT, R92, R195, 0x1, RZ ;  /* 0x04200000c35c7989 */ /* 0x000e2200000e00ff */
[----:B------:R-:W-:Y:S02]  /*5190*/  FMUL.FTZ R96, R149, R96 ;  /* 0x0000006095607220 */ /* 0x000fe40000410000 */
[C---:B------:R-:W-:Y:S01]  /*51a0*/  FFMA.FTZ R97, R147.reuse, R97, R146 ;  /* 0x0000006193617223 */ /* 0x040fe20000010092 */
[----:B------:R-:W1:Y:S01]  /*51b0*/  SHFL.UP PT, R93, R198, 0x1, RZ ;  /* 0x04200000c65d7989 */ /* 0x000e6200000e00ff */
[----:B------:R-:W-:Y:S02]  /*51c0*/  FMUL.FTZ R96, R147, R96 ;  /* 0x0000006093607220 */ /* 0x000fe40000410000 */
[----:B------:R-:W-:-:S02]  /*51d0*/  FFMA.FTZ R193, R145, R97, R144 ;  /* 0x0000006191c17223 */ /* 0x000fc40000010090 */
[----:B------:R-:W-:Y:S02]  /*51e0*/  FMUL.FTZ R196, R145, R96 ;  /* 0x0000006091c47220 */ /* 0x000fe40000410000 */
[----:B------:R-:W-:Y:S01]  /*51f0*/  IMAD R200, R142, c[0x0][0x298], RZ ;  /* 0x0000a6008ec87a24 */ /* 0x000fe200078e02ff */
[----:B------:R-:W2:Y:S03]  /*5200*/  SHFL.DOWN PT, R94, R193, 0x1, 0x1f ;  /* 0x08201f00c15e7f89 */ /* 0x000ea600000e0000 */
[----:B------:R-:W-:Y:S01]  /*5210*/  IMAD R201, R107, c[0x0][0x29c], R200 ;  /* 0x0000a7006bc97a24 */ /* 0x000fe200078e02c8 */
[----:B------:R-:W3:Y:S01]  /*5220*/  SHFL.DOWN PT, R95, R196, 0x1, 0x1f ;  /* 0x08201f00c45f7f89 */ /* 0x000ee200000e0000 */
[----:B------:R-:W-:-:S05]  /*5230*/  SHF.L.U64.HI R200, R102, 0x2, R99 ;  /* 0x0000000266c87819 */ /* 0x000fca0000010263 */
[----:B------:R-:W-:Y:S02]  /*5240*/  IMAD R200, R200, c[0x0][0x2b0], RZ ;  /* 0x0000ac00c8c87a24 */ /* 0x000fe400078e02ff */
        /* <DEDUP_REMOVED lines=21> */
[----:B------:R-:W-:Y:S01]  /*53a0*/  HFMA2.MMA R92, -RZ, RZ, 1.875, 0 ;  /* 0x3f800000ff5c7435 */ /* 0x000fe200000001ff */
[----:B-1----:R-:W-:-:S03]  /*53b0*/  @P3 FMUL.FTZ R198, R198, R93 ;  /* 0x0000005dc6c63220 */ /* 0x002fc60000410000 */
[----:B------:R-:W0:Y:S01]  /*53c0*/  SHFL.UP PT, R94, R195, 0x8, RZ ;  /* 0x05000000c35e7989 */ /* 0x000e2200000e00ff */
[----:B------:R-:W-:Y:S02]  /*53d0*/  ISETP.GE.AND P3, PT, R111, 0x8, PT ;  /* 0x000000086f00780c */ /* 0x000fe40003f66270 */
[----:B------:R-:W-:Y:S01]  /*53e0*/  MOV R93, RZ ;  /* 0x000000ff005d7202 */ /* 0x000fe20000000f00 */
[----:B------:R-:W1:Y:S01]  /*53f0*/  SHFL.UP PT, R95, R198, 0x8, RZ ;  /* 0x05000000c65f7989 */ /* 0x000e6200000e00ff */
[----:B--2---:R-:W-:-:S04]  /*5400*/  @!P4 FFMA.FTZ R193, R196, R96, R193 ;  /* 0x00000060c4c1c223 */ /* 0x004fc800000100c1 */
[----:B------:R-:W-:Y:S01]  /*5410*/  @!P0 LDS.64 R92, [R101.X8+0x1b48] ;  /* 0x001b4800655c8984 */ /* 0x000fe20000008a00 */
[----:B------:R-:W-:Y:S01]  /*5420*/  ISETP.GE.AND P0, PT, R111, 0x10, PT ;  /* 0x000000106f00780c */ /* 0x000fe20003f06270 */
[----:B---3--:R-:W-:Y:S01]  /*5430*/  @!P4 FMUL.FTZ R196, R196, R97 ;  /* 0x00000061c4c4c220 */ /* 0x008fe20000410000 */
[----:B------:R-:W-:Y:S01]  /*5440*/  ISETP.GE.U32.AND P4, PT, R202, 0x18, PT ;  /* 0x00000018ca00780c */ /* 0x000fe20003f86070 */
[----:B------:R-:W2:Y:S04]  /*5450*/  SHFL.DOWN PT, R199, R193, 0x8, 0x1f ;  /* 0x09001f00c1c77f89 */ /* 0x000ea800000e0000 */
[----:B------:R-:W3:Y:S01]  /*5460*/  SHFL.DOWN PT, R197, R196, 0x8, 0x1f ;  /* 0x09001f00c4c57f89 */ /* 0x000ee200000e0000 */
[C---:B0-----:R-:W-:Y:S01]  /*5470*/  @P3 FFMA.FTZ R195, R198.reuse, R94, R195 ;  /* 0x0000005ec6c33223 */ /* 0x041fe200000100c3 */
[----:B------:R-:W-:Y:S01]  /*5480*/  MOV R94, R110 ;  /* 0x0000006e005e7202 */ /* 0x000fe20000000f00 */
[----:B-1----:R-:W-:-:S03]  /*5490*/  @P3 FMUL.FTZ R198, R198, R95 ;  /* 0x0000005fc6c63220 */ /* 0x002fc60000410000 */
[----:B------:R-:W0:Y:S01]  /*54a0*/  SHFL.UP PT, R96, R195, 0x10, RZ ;  /* 0x06000000c3607989 */ /* 0x000e2200000e00ff */
[----:B------:R-:W-:Y:S01]  /*54b0*/  ISETP.GE.U32.AND P3, PT, R202, 0x10, PT ;  /* 0x00000010ca00780c */ /* 0x000fe20003f66070 */
[----:B------:R-:W-:Y:S02]  /*54c0*/  HFMA2.MMA R95, -RZ, RZ, 0, 0 ;  /* 0x00000000ff5f7435 */ /* 0x000fe400000001ff */
[----:B------:R-:W1:Y:S01]  /*54d0*/  SHFL.UP PT, R97, R198, 0x10, RZ ;  /* 0x06000000c6617989 */ /* 0x000e6200000e00ff */
[C---:B--2---:R-:W-:Y:S02]  /*54e0*/  @!P4 FFMA.FTZ R193, R196.reuse, R199, R193 ;  /* 0x000000c7c4c1c223 */ /* 0x044fe400000100c1 */
[----:B---3--:R-:W-:-:S03]  /*54f0*/  @!P4 FMUL.FTZ R196, R196, R197 ;  /* 0x000000c5c4c4c220 */ /* 0x008fc60000410000 */
[----:B------:R-:W2:Y:S02]  /*5500*/  SHFL.DOWN PT, R199, R193, 0x10, 0x1f ;  /* 0x0a001f00c1c77f89 */ /* 0x000ea400000e0000 */
[----:B------:R-:W-:Y:S02]  /*5510*/  IMAD.WIDE.U32 R94, R107, c[0x0][0x298], R94 ;  /* 0x0000a6006b5e7a25 */ /* 0x000fe400078e005e */
[----:B------:R-:W3:Y:S03]  /*5520*/  SHFL.DOWN PT, R197, R196, 0x10, 0x1f ;  /* 0x0a001f00c4c57f89 */ /* 0x000ee600000e0000 */
[----:B------:R-:W-:Y:S01]  /*5530*/  IADD3 R95, R95, R201, RZ ;  /* 0x000000c95f5f7210 */ /* 0x000fe20007ffe0ff */
[----:B------:R-:W-:Y:S02]  /*5540*/  IMAD R201, R143, c[0x0][0x2a0], RZ ;  /* 0x0000a8008fc97a24 */ /* 0x000fe400078e02ff */
[----:B0-----:R-:W-:-:S02]  /*5550*/  @P0 FFMA.FTZ R195, R198, R96, R195 ;  /* 0x00000060c6c30223 */ /* 0x001fc400000100c3 */
[----:B------:R-:W-:Y:S02]  /*5560*/  IMAD R201, R108, c[0x0][0x2a4], R201 ;  /* 0x0000a9006cc97a24 */ /* 0x000fe400078e02c9 */
[----:B-1----:R-:W-:Y:S02]  /*5570*/  @P0 FMUL.FTZ R198, R198, R97 ;  /* 0x00000061c6c60220 */ /* 0x002fe40000410000 */
[----:B------:R-:W-:Y:S01]  /*5580*/  SHFL.UP PT, R195, R195, 0x1, RZ ;  /* 0x04200000c3c37989 */ /* 0x000fe200000e00ff */
[----:B------:R-:W-:-:S03]  /*5590*/  IMAD.WIDE.U32 R96, R108, c[0x0][0x2a0], R94 ;  /* 0x0000a8006c607a25 */ /* 0x000fc600078e005e */
[----:B------:R-:W0:Y:S02]  /*55a0*/  SHFL.UP PT, R198, R198, 0x1, RZ ;  /* 0x04200000c6c67989 */ /* 0x000e2400000e00ff */
[----:B------:R-:W-:Y:S01]  /*55b0*/  IADD3 R97, R97, R201, RZ ;  /* 0x000000c961617210 */ /* 0x000fe20007ffe0ff */
[----:B--2---:R-:W-:Y:S01]  /*55c0*/  @!P3 FFMA.FTZ R193, R196, R199, R193 ;  /* 0x000000c7c4c1b223 */ /* 0x004fe200000100c1 */
[----:B------:R-:W-:Y:S02]  /*55d0*/  IADD3 R199, R120, -c[0x0][0x174], RZ ;  /* 0x80005d0078c77a10 */ /* 0x000fe40007ffe0ff */
[----:B------:R-:W-:Y:S01]  /*55e0*/  LEA R94, P0, R96, c[0x0][0x318], 0x2 ;  /* 0x0000c600605e7a11 */ /* 0x000fe200078010ff */
[----:B---3--:R-:W-:Y:S01]  /*55f0*/  @!P3 FMUL.FTZ R196, R196, R197 ;  /* 0x000000c5c4c4b220 */ /* 0x008fe20000410000 */
[----:B------:R-:W-:Y:S01]  /*5600*/  SHFL.DOWN PT, R203, R193, 0x1, 0x1f ;  /* 0x08201f00c1cb7f89 */ /* 0x000fe200000e0000 */
[----:B------:R-:W-:Y:S01]  /*5610*/  IMAD R199, R199, -0x200, RZ ;  /* 0xfffffe00c7c77824 */ /* 0x000fe200078e02ff */
[----:B------:R-:W-:-:S02]  /*5620*/  LEA.HI.X R95, R96, c[0x0][0x31c], R97, 0x2, P0 ;  /* 0x0000c700605f7a11 */ /* 0x000fc400000f1461 */
[----:B------:R-:W-:Y:S01]  /*5630*/  SHFL.IDX PT, R197, R93, RZ, 0x1f ;  /* 0x00001fff5dc57589 */ /* 0x000fe200000e0000 */
[----:B------:R-:W-:Y:S02]  /*5640*/  IADD3 R96, P3, R2, R96, RZ ;  /* 0x0000006002607210 */ /* 0x000fe40007f7e0ff */
[----:B------:R-:W-:Y:S01]  /*5650*/  IMAD.WIDE R94, R199, 0x4, R94 ;  /* 0x00000004c75e7825 */ /* 0x000fe200078e025e */
[----:B------:R-:W1:Y:S01]  /*5660*/  SHFL.DOWN PT, R202, R196, 0x1, 0x1f ;  /* 0x08201f00c4ca7f89 */ /* 0x000e6200000e0000 */
[----:B------:R-:W-:Y:S02]  /*5670*/  SHF.L.U32 R199, R102, 0x2, RZ ;  /* 0x0000000266c77819 */ /* 0x000fe400000006ff */
[----:B------:R-:W-:Y:S01]  /*5680*/  IADD3.X R97, R3, R97, RZ, P3, !PT ;  /* 0x0000006103617210 */ /* 0x000fe20001ffe4ff */
[----:B------:R-:W-:Y:S02]  /*5690*/  SHFL.IDX PT, R193, R193, RZ, 0x1f ;  /* 0x00001fffc1c17589 */ /* 0x000fe400000e0000 */
[----:B------:R-:W-:-:S02]  /*56a0*/  IMAD R201, R199, c[0x0][0x2b4], R200 ;  /* 0x0000ad00c7c97a24 */ /* 0x000fc400078e02c8 */
[----:B0-----:R-:W-:Y:S01]  /*56b0*/  @P1 FFMA.FTZ R175, R198, R175, R195 ;  /* 0x000000afc6af1223 */ /* 0x001fe200000100c3 */
[----:B------:R-:W0:Y:S01]  /*56c0*/  SHFL.IDX PT, R196, R196, RZ, 0x1f ;  /* 0x00001fffc4c47589 */ /* 0x000e2200000e0000 */
[----:B------:R-:W-:-:S04]  /*56d0*/  IMAD.WIDE.U32 R94, R199, c[0x0][0x2b0], R94 ;  /* 0x0000ac00c75e7a25 */ /* 0x000fc800078e005e */
[----:B------:R-:W-:Y:S01]  /*56e0*/  FFMA.FTZ R166, R166, R175, R189 ;  /* 0x000000afa6a67223 */ /* 0x000fe200000100bd */
[----:B------:R-:W-:-:S03]  /*56f0*/  IADD3 R95, R95, R201, RZ ;  /* 0x000000c95f5f7210 */ /* 0x000fc60007ffe0ff */
[-C--:B------:R-:W-:Y:S02]  /*5700*/  FFMA.FTZ R195, R145, R166.reuse, R194 ;  /* 0x000000a691c37223 */ /* 0x080fe400000100c2 */
[----:B------:R-:W-:Y:S02]  /*5710*/  FFMA.FTZ R175, R85, R166, RZ ;  /* 0x000000a655af7223 */ /* 0x000fe400000100ff */
[----:B------:R-:W-:Y:S02]  /*5720*/  FADD.FTZ R189, -R189, R166 ;  /* 0x000000a6bdbd7221 */ /* 0x000fe40000010100 */
[----:B-1----:R-:W-:Y:S02]  /*5730*/  @P2 FFMA.FTZ R197, R202, R197, R203 ;  /* 0x000000c5cac52223 */ /* 0x002fe400000100cb */
[-C--:B------:R-:W-:Y:S02]  /*5740*/  FFMA.FTZ R199, R147, R195.reuse, R192 ;  /* 0x000000c393c77223 */ /* 0x080fe400000100c0 */
[----:B------:R-:W-:-:S02]  /*5750*/  FFMA.FTZ R166, R84, R195, R175 ;  /* 0x000000c354a67223 */ /* 0x000fc400000100af */
[----:B------:R-:W-:Y:S02]  /*5760*/  FFMA.FTZ R191, R197, R191, R186 ;  /* 0x000000bfc5bf7223 */ /* 0x000fe400000100ba */
[----:B------:R-:W-:Y:S02]  /*5770*/  FADD.FTZ R194, -R194, R195 ;  /* 0x000000c3c2c27221 */ /* 0x000fe40000010100 */
[-C--:B------:R-:W-:Y:S02]  /*5780*/  FFMA.FTZ R195, R149, R199.reuse, R190 ;  /* 0x000000c795c37223 */ /* 0x080fe400000100be */
[----:B------:R-:W-:Y:S02]  /*5790*/  FFMA.FTZ R175, R89, R199, R166 ;  /* 0x000000c759af7223 */ /* 0x000fe400000100a6 */
[----:B------:R-:W-:Y:S02]  /*57a0*/  FFMA.FTZ R183, R150, R191, R183 ;  /* 0x000000bf96b77223 */ /* 0x000fe400000100b7 */
[----:B------:R-:W-:-:S02]  /*57b0*/  FFMA.FTZ R197, R151, R195, R188 ;  /* 0x000000c397c57223 */ /* 0x000fc400000100bc */
[----:B------:R-:W-:Y:S02]  /*57c0*/  FFMA.FTZ R166, R90, R195, R175 ;  /* 0x000000c35aa67223 */ /* 0x000fe400000100af */
[----:B------:R-:W-:Y:S02]  /*57d0*/  FFMA.FTZ R175, R153, R183, R180 ;  /* 0x000000b799af7223 */ /* 0x000fe400000100b4 */
[----:B------:R-:W-:Y:S02]  /*57e0*/  FADD.FTZ R190, -R190, R195 ;  /* 0x000000c3bebe7221 */ /* 0x000fe40000010100 */
[-C--:B------:R-:W-:Y:S02]  /*57f0*/  FFMA.FTZ R180, R154, R197.reuse, R187 ;  /* 0x000000c59ab47223 */ /* 0x080fe400000100bb */
[----:B------:R-:W-:Y:S02]  /*5800*/  FFMA.FTZ R195, R77, R197, R166 ;  /* 0x000000c54dc37223 */ /* 0x000fe400000100a6 */
[----:B------:R-:W-:-:S02]  /*5810*/  FFMA.FTZ R177, R158, R175, R177 ;  /* 0x000000af9eb17223 */ /* 0x000fc400000100b1 */
        /* <DEDUP_REMOVED lines=8> */
[-C--:B------:R-:W-:Y:S02]  /*58a0*/  FFMA.FTZ R166, R78, R174.reuse, R197 ;  /* 0x000000ae4ea67223 */ /* 0x080fe400000100c5 */
[----:B------:R-:W-:Y:S02]  /*58b0*/  FFMA.FTZ R197, R163, R171, R170 ;  /* 0x000000aba3c57223 */ /* 0x000fe400000100aa */
[----:B------:R-:W-:Y:S02]  /*58c0*/  FFMA.FTZ R201, R157, R174, R182 ;  /* 0x000000ae9dc97223 */ /* 0x000fe400000100b6 */
[----:B------:R-:W-:-:S02]  /*58d0*/  FFMA.FTZ R167, R162, R197, R167 ;  /* 0x000000c5a2a77223 */ /* 0x000fc400000100a7 */
[----:B------:R-:W-:Y:S02]  /*58e0*/  FADD.FTZ R184, -R184, R199 ;  /* 0x000000c7b8b87221 */ /* 0x000fe40000010100 */
        /* <DEDUP_REMOVED lines=11> */
[-C--:B------:R-:W-:Y:S02]  /*59a0*/  FFMA.FTZ R159, R159, R160.reuse, R176 ;  /* 0x000000a09f9f7223 */ /* 0x080fe400000100b0 */
[----:B------:R-:W-:Y:S01]  /*59b0*/  FFMA.FTZ R151, R151, R161, R152 ;  /* 0x000000a197977223 */ /* 0x000fe20000010098 */
[----:B------:R-:W-:Y:S01]  /*59c0*/  P2R R152, PR, RZ, 0x20 ;  /* 0x00000020ff987803 */ /* 0x000fe20000000000 */
[----:B------:R-:W-:Y:S02]  /*59d0*/  FFMA.FTZ R156, R82, R160, R163 ;  /* 0x000000a0529c7223 */ /* 0x000fe400000100a3 */
[----:B------:R-:W-:Y:S02]  /*59e0*/  FFMA.FTZ R158, R158, R159, R173 ;  /* 0x0000009f9e9e7223 */ /* 0x000fe400000100ad */
[----:B------:R-:W-:Y:S01]  /*59f0*/  FFMA.FTZ R149, R149, R151, R148 ;  /* 0x0000009795957223 */ /* 0x000fe20000010094 */
[----:B------:R-:W-:Y:S01]  /*5a00*/  SHF.L.U32 R148, R110, 0x4, RZ ;  /* 0x000000046e947819 */ /* 0x000fe200000006ff */
[----:B------:R-:W-:-:S02]  /*5a10*/  FADD.FTZ R176, -R176, R159 ;  /* 0x0000009fb0b07221 */ /* 0x000fc40000010100 */
[----:B------:R-:W-:Y:S01]  /*5a20*/  FFMA.FTZ R159, R87, R159, R156 ;  /* 0x0000009f579f7223 */ /* 0x000fe2000001009c */
[----:B------:R-:W-:Y:S01]  /*5a30*/  LEA.HI.SX32 R205, R148, R148, 0x1b ;  /* 0x0000009494cd7211 */ /* 0x000fe200078fdaff */
[-C--:B------:R-:W-:Y:S02]  /*5a40*/  FFMA.FTZ R153, R153, R158.reuse, R172 ;  /* 0x0000009e99997223 */ /* 0x080fe400000100ac */
[----:B------:R-:W-:Y:S02]  /*5a50*/  FFMA.FTZ R147, R147, R149, R146 ;  /* 0x0000009593937223 */ /* 0x000fe40000010092 */
[----:B------:R-:W-:Y:S02]  /*5a60*/  FFMA.FTZ R154, R86, R158, R159 ;  /* 0x0000009e569a7223 */ /* 0x000fe4000001009f */
[----:B------:R-:W-:Y:S02]  /*5a70*/  FFMA.FTZ R150, R150, R153, R169 ;  /* 0x0000009996967223 */ /* 0x000fe400000100a9 */
[----:B------:R-:W-:-:S02]  /*5a80*/  FFMA.FTZ R145, R145, R147, R144 ;  /* 0x0000009391917223 */ /* 0x000fc40000010090 */
[----:B------:R-:W-:Y:S02]  /*5a90*/  FADD.FTZ R172, -R172, R153 ;  /* 0x00000099acac7221 */ /* 0x000fe40000010100 */
[----:B------:R-:W-:Y:S02]  /*5aa0*/  FFMA.FTZ R154, R91, R153, R154 ;  /* 0x000000995b9a7223 */ /* 0x000fe4000001009a */
[----:B------:R-:W-:Y:S02]  /*5ab0*/  FMUL.FTZ R153, R88, R150 ;  /* 0x0000009658997220 */ /* 0x000fe40000410000 */
[----:B------:R-:W-:Y:S02]  /*5ac0*/  FMUL.FTZ R144, R145, R131 ;  /* 0x0000008391907220 */ /* 0x000fe40000410000 */
[----:B------:R-:W-:Y:S02]  /*5ad0*/  FADD.FTZ R146, R154, R153 ;  /* 0x000000999a927221 */ /* 0x000fe40000010000 */
[----:B------:R-:W-:-:S02]  /*5ae0*/  FMUL.FTZ R148, R147, R130 ;  /* 0x0000008293947220 */ /* 0x000fc40000410000 */
[----:B------:R-:W-:Y:S02]  /*5af0*/  FFMA.FTZ R153, R189, R144, RZ ;  /* 0x00000090bd997223 */ /* 0x000fe400000100ff */
[C---:B0-----:R-:W-:Y:S02]  /*5b00*/  FFMA.FTZ R93, R196.reuse, R93, R193 ;  /* 0x0000005dc45d7223 */ /* 0x041fe400000100c1 */
[----:B------:R-:W-:Y:S02]  /*5b10*/  FMUL.FTZ R92, R196, R92 ;  /* 0x0000005cc45c7220 */ /* 0x000fe40000410000 */
[----:B------:R-:W-:Y:S02]  /*5b20*/  FMUL.FTZ R159, R149, R133 ;  /* 0x00000085959f7220 */ /* 0x000fe40000410000 */
[----:B------:R-:W-:Y:S01]  /*5b30*/  FFMA.FTZ R153, R194, R148, R153 ;  /* 0x00000094c2997223 */ /* 0x000fe20000010099 */
[----:B------:R0:W-:Y:S01]  /*5b40*/  @!P5 STS.64 [R101.X8+0x1b48], R92 ;  /* 0x001b485c6500d388 */ /* 0x0001e20000008a00 */
[----:B------:R-:W-:-:S02]  /*5b50*/  FMUL.FTZ R168, R175, R138 ;  /* 0x0000008aafa87220 */ /* 0x000fc40000410000 */
[----:B------:R-:W-:Y:S02]  /*5b60*/  FFMA.FTZ R153, R192, R159, R153 ;  /* 0x0000009fc0997223 */ /* 0x000fe40000010099 */
[----:B------:R-:W-:Y:S02]  /*5b70*/  FADD.FTZ R169, -R169, R150 ;  /* 0x00000096a9a97221 */ /* 0x000fe40000010100 */
[----:B------:R-:W-:Y:S02]  /*5b80*/  FADD.FTZ R187, -R187, R180 ;  /* 0x000000b4bbbb7221 */ /* 0x000fe40000010100 */
[----:B------:R-:W-:Y:S02]  /*5b90*/  FMUL.FTZ R152, R155, R126 ;  /* 0x0000007e9b987220 */ /* 0x000fe40000410000 */
[----:B------:R-:W-:Y:S02]  /*5ba0*/  FMUL.FTZ R154, R17, R168 ;  /* 0x000000a8119a7220 */ /* 0x000fe40000410000 */
[----:B0-----:R-:W-:-:S02]  /*5bb0*/  FMUL.FTZ R92, R151, R132 ;  /* 0x00000084975c7220 */ /* 0x001fc40000410000 */
[----:B------:R-:W-:Y:S01]  /*5bc0*/  FMUL.FTZ R93, R161, R125 ;  /* 0x0000007da15d7220 */ /* 0x000fe20000410000 */
[----:B------:R0:W-:Y:S01]  /*5bd0*/  STS [R205.X4+0x884], R154 ;  /* 0x0008849acd007388 */ /* 0x0001e20000004800 */
[----:B------:R-:W-:Y:S02]  /*5be0*/  FFMA.FTZ R153, R190, R92, R153 ;  /* 0x0000005cbe997223 */ /* 0x000fe40000010099 */
[----:B------:R-:W-:Y:S02]  /*5bf0*/  FMUL.FTZ R163, R165, R127 ;  /* 0x0000007fa5a37220 */ /* 0x000fe40000410000 */
[----:B------:R-:W-:Y:S02]  /*5c00*/  FFMA.FTZ R150, R188, R93, R153 ;  /* 0x0000005dbc967223 */ /* 0x000fe40000010099 */
[----:B------:R-:W-:Y:S02]  /*5c10*/  FMUL.FTZ R203, R183, R139 ;  /* 0x0000008bb7cb7220 */ /* 0x000fe40000410000 */
[----:B------:R-:W-:-:S02]  /*5c20*/  FFMA.FTZ R153, R187, R152, R150 ;  /* 0x00000098bb997223 */ /* 0x000fc40000010096 */
[----:B------:R-:W-:Y:S02]  /*5c30*/  FADD.FTZ R185, -R185, R174 ;  /* 0x000000aeb9b97221 */ /* 0x000fe40000010100 */
[----:B0-----:R-:W-:Y:S02]  /*5c40*/  FMUL.FTZ R154, R157, R128 ;  /* 0x000000809d9a7220 */ /* 0x001fe40000410000 */
[----:B------:R-:W-:Y:S02]  /*5c50*/  FFMA.FTZ R150, R184, R163, R153 ;  /* 0x000000a3b8967223 */ /* 0x000fe40000010099 */
[----:B------:R-:W-:Y:S02]  /*5c60*/  FMUL.FTZ R156, R18, R203 ;  /* 0x000000cb129c7220 */ /* 0x000fe40000410000 */
[----:B------:R-:W-:Y:S02]  /*5c70*/  FADD.FTZ R182, -R182, R201 ;  /* 0x000000c9b6b67221 */ /* 0x000fe40000010100 */
[----:B------:R-:W-:Y:S01]  /*5c80*/  FMUL.FTZ R193, R167, R129 ;  /* 0x00000081a7c17220 */ /* 0x000fe20000410000 */
[----:B------:R0:W-:Y:S01]  /*5c90*/  STS [R205.X4+0x888], R156 ;  /* 0x0008889ccd007388 */ /* 0x0001e20000004800 */
[----:B------:R-:W-:-:S02]  /*5ca0*/  FFMA.FTZ R153, R185, R154, R150 ;  /* 0x0000009ab9997223 */ /* 0x000fc40000010096 */
[----:B------:R-:W-:Y:S02]  /*5cb0*/  FADD.FTZ R181, -R181, R166 ;  /* 0x000000a6b5b57221 */ /* 0x000fe40000010100 */
[----:B------:R-:W-:Y:S02]  /*5cc0*/  FFMA.FTZ R150, R182, R193, R153 ;  /* 0x000000c1b6967223 */ /* 0x000fe40000010099 */
[----:B------:R-:W-:Y:S02]  /*5cd0*/  FMUL.FTZ R170, R191, R140 ;  /* 0x0000008cbfaa7220 */ /* 0x000fe40000410000 */
[----:B------:R-:W-:Y:S02]  /*5ce0*/  FMUL.FTZ R199, R171, R135 ;  /* 0x00000087abc77220 */ /* 0x000fe40000410000 */
[----:B0-----:R-:W-:Y:S02]  /*5cf0*/  FMUL.FTZ R156, R197, R134 ;  /* 0x00000086c59c7220 */ /* 0x001fe40000410000 */
[----:B------:R-:W-:-:S02]  /*5d00*/  FADD.FTZ R173, -R173, R158 ;  /* 0x0000009eadad7221 */ /* 0x000fc40000010100 */
[----:B------:R-:W-:Y:S02]  /*5d10*/  FFMA.FTZ R153, R181, R156, R150 ;  /* 0x0000009cb5997223 */ /* 0x000fe40000010096 */
[----:B------:R-:W-:Y:S02]  /*5d20*/  FMUL.FTZ R158, R19, R170 ;  /* 0x000000aa139e7220 */ /* 0x000fe40000410000 */
[----:B------:R-:W-:Y:S02]  /*5d30*/  FADD.FTZ R179, -R179, R160 ;  /* 0x000000a0b3b37221 */ /* 0x000fe40000010100 */
[----:B------:R-:W-:Y:S01]  /*5d40*/  FMUL.FTZ R162, R195, R136 ;  /* 0x00000088c3a27220 */ /* 0x000fe20000410000 */
[----:B------:R0:W-:Y:S01]  /*5d50*/  STS [R205.X4+0x88c], R158 ;  /* 0x00088c9ecd007388 */ /* 0x0001e20000004800 */
[----:B------:R-:W-:Y:S02]  /*5d60*/  FFMA.FTZ R150, R178, R199, R153 ;  /* 0x000000c7b2967223 */ /* 0x000fe40000010099 */
[----:B------:R-:W-:-:S02]  /*5d70*/  FMUL.FTZ R193, R12, R193 ;  /* 0x000000c10cc17220 */ /* 0x000fc40000410000 */
[----:B------:R-:W-:Y:S02]  /*5d80*/  FMUL.FTZ R201, R177, R137 ;  /* 0x00000089b1c97220 */ /* 0x000fe40000410000 */
[----:B------:R-:W-:Y:S01]  /*5d90*/  FFMA.FTZ R153, R179, R162, R150 ;  /* 0x000000a2b3997223 */ /* 0x000fe20000010096 */
[----:B------:R1:W-:Y:S01]  /*5da0*/  STS [R205.X4+0x870], R193 ;  /* 0x000870c1cd007388 */ /* 0x0003e20000004800 */
[----:B------:R-:W-:Y:S02]  /*5db0*/  FMUL.FTZ R163, R10, R163 ;  /* 0x000000a30aa37220 */ /* 0x000fe40000410000 */
[----:B0-----:R-:W-:Y:S01]  /*5dc0*/  FMUL.FTZ R158, R13, R156 ;  /* 0x0000009c0d9e7220 */ /* 0x001fe20000410000 */
[----:B------:R-:W-:Y:S01]  /*5dd0*/  IADD3 R156, -R120, c[0x0][0x174], RZ ;  /* 0x00005d00789c7a10 */ /* 0x000fe20007ffe1ff */
[-C--:B------:R-:W-:Y:S01]  /*5de0*/  FFMA.FTZ R150, R176, R201.reuse, R153 ;  /* 0x000000c9b0967223 */ /* 0x080fe20000010099 */
[----:B------:R0:W-:Y:S01]  /*5df0*/  STS [R205.X4+0x868], R163 ;  /* 0x000868a3cd007388 */ /* 0x0001e20000004800 */
[----:B------:R-:W-:-:S02]  /*5e00*/  FMUL.FTZ R166, R16, R201 ;  /* 0x000000c910a67220 */ /* 0x000fc40000410000 */
[----:B------:R-:W-:Y:S01]  /*5e10*/  FFMA.FTZ R153, R173, R168, R150 ;  /* 0x000000a8ad997223 */ /* 0x000fe20000010096 */
[----:B-1----:R-:W-:Y:S01]  /*5e20*/  LEA R193, R156, 0xfffffe00, 0x9 ;  /* 0xfffffe009cc17811 */ /* 0x002fe200078e48ff */
[----:B------:R-:W-:Y:S01]  /*5e30*/  FMUL.FTZ R164, R15, R162 ;  /* 0x000000a20fa47220 */ /* 0x000fe20000410000 */
[----:B------:R1:W-:Y:S01]  /*5e40*/  STS [R205.X4+0x880], R166 ;  /* 0x000880a6cd007388 */ /* 0x0003e20000004800 */
[----:B------:R-:W-:Y:S01]  /*5e50*/  FMUL.FTZ R160, R14, R199 ;  /* 0x000000c70ea07220 */ /* 0x000fe20000410000 */
[----:B------:R-:W-:Y:S01]  /*5e60*/  IADD3 R150, -R193, c[0x0][0x168], -R110 ;  /* 0x00005a00c1967a10 */ /* 0x000fe20007ffe96e */
[----:B------:R-:W-:Y:S01]  /*5e70*/  FMUL.FTZ R154, R11, R154 ;  /* 0x0000009a0b9a7220 */ /* 0x000fe20000410000 */
[----:B------:R1:W-:Y:S01]  /*5e80*/  STS [R205.X4+0x87c], R164 ;  /* 0x00087ca4cd007388 */ /* 0x0003e20000004800 */
[----:B------:R-:W-:Y:S01]  /*5e90*/  FMUL.FTZ R152, R9, R152 ;  /* 0x0000009809987220 */ /* 0x000fe20000410000 */
[----:B------:R-:W-:Y:S01]  /*5ea0*/  ISETP.GE.AND P0, PT, R150, 0x1, PT ;  /* 0x000000019600780c */ /* 0x000fe20003f06270 */
[----:B------:R-:W-:Y:S01]  /*5eb0*/  FMUL.FTZ R93, R8, R93 ;  /* 0x0000005d085d7220 */ /* 0x000fe20000410000 */
[----:B------:R1:W-:Y:S01]  /*5ec0*/  STS [R205.X4+0x878], R160 ;  /* 0x000878a0cd007388 */ /* 0x0003e20000004800 */
[----:B------:R-:W-:Y:S01]  /*5ed0*/  FMUL.FTZ R92, R7, R92 ;  /* 0x0000005c075c7220 */ /* 0x000fe20000410000 */
[----:B0-----:R-:W-:Y:S01]  /*5ee0*/  IADD3 R163, R110, 0x20, RZ ;  /* 0x000000206ea37810 */ /* 0x001fe20007ffe0ff */
[----:B------:R-:W-:Y:S01]  /*5ef0*/  FMUL.FTZ R159, R6, R159 ;  /* 0x0000009f069f7220 */ /* 0x000fe20000410000 */
[----:B------:R1:W-:Y:S01]  /*5f00*/  STS [R205.X4+0x874], R158 ;  /* 0x0008749ecd007388 */ /* 0x0003e20000004800 */
[----:B------:R-:W-:Y:S01]  /*5f10*/  FMUL.FTZ R148, R5, R148 ;  /* 0x0000009405947220 */ /* 0x000fe20000410000 */
[----:B------:R-:W-:Y:S01]  /*5f20*/  ISETP.GE.AND P1, PT, R150, 0x21, PT ;  /* 0x000000219600780c */ /* 0x000fe20003f26270 */
[----:B------:R-:W-:Y:S01]  /*5f30*/  FMUL.FTZ R144, R4, R144 ;  /* 0x0000009004907220 */ /* 0x000fe20000410000 */
[----:B------:R1:W-:Y:S01]  /*5f40*/  STS [R205.X4+0x86c], R154 ;  /* 0x00086c9acd007388 */ /* 0x0003e20000004800 */
[----:B------:R-:W-:Y:S01]  /*5f50*/  FFMA.FTZ R203, R172, R203, R153 ;  /* 0x000000cbaccb7223 */ /* 0x000fe20000010099 */
[----:B------:R-:W-:Y:S01]  /*5f60*/  LEA.HI.SX32 R163, R163, R110, 0x1b ;  /* 0x0000006ea3a37211 */ /* 0x000fe200078fdaff */
[----:B------:R-:W-:Y:S01]  /*5f70*/  FMUL.FTZ R170, R169, R170 ;  /* 0x000000aaa9aa7220 */ /* 0x000fe20000410000 */
        /* <DEDUP_REMOVED lines=17> */
.L_x_6369:
[----:B-1----:R-:W-:Y:S05]  /*6090*/  BSYNC B0 ;  /* 0x0000000000007941 */ /* 0x002fea0003800000 */
.L_x_6368:
[----:B------:R-:W1:Y:S01]  /*60a0*/  LDS R163, [R163.X4+0x8d0] ;  /* 0x0008d000a3a37984 */ /* 0x000e620000004800 */
[----:B------:R-:W-:Y:S01]  /*60b0*/  BSSY B0, `(.L_x_6370) ;  /* 0x0000006000007945 */ /* 0x000fe20003800000 */
[----:B0-----:R-:W-:Y:S01]  /*60c0*/  FADD.FTZ R92, R203, R170 ;  /* 0x000000aacb5c7221 */ /* 0x001fe20000010000 */
[C---:B------:R-:W-:Y:S02]  /*60d0*/  IADD3 R93, R110.reuse, 0x40, RZ ;  /* 0x000000406e5d7810 */ /* 0x040fe40007ffe0ff */
[----:B------:R-:W-:Y:S01]  /*60e0*/  IADD3 R97, R110, 0x60, RZ ;  /* 0x000000606e617810 */ /* 0x000fe20007ffe0ff */
[----:B------:R-:W-:Y:S05]  /*60f0*/  @!P1 BRA `(.L_x_6371) ;  /* 0x0000001000009947 */ /* 0x000fea0003800000 */
[----:B-1----:R0:W-:Y:S02]  /*6100*/  RED.E.ADD.F32.FTZ.RN.STRONG.GPU [R94.64+-0x780], R163 ;  /* 0xfff880a35e00798e */ /* 0x0021e4000c10e784 */
.L_x_6371:
[----:B------:R-:W-:Y:S05]  /*6110*/  BSYNC B0 ;  /* 0x0000000000007941 */ /* 0x000fea0003800000 */
.L_x_6370:
        /* <DEDUP_REMOVED lines=14> */
.L_x_6373:
[----:B------:R-:W-:Y:S05]  /*6200*/  BSYNC B0 ;  /* 0x0000000000007941 */ /* 0x000fea0003800000 */
.L_x_6372:
[----:B------:R-:W3:Y:S01]  /*6210*/  LDS R97, [R97.X4+0x9d0] ;  /* 0x0009d00061617984 */ /* 0x000ee20000004800 */
[----:B------:R-:W-:Y:S01]  /*6220*/  BSSY B0, `(.L_x_6374) ;  /* 0x0000005000007945 */ /* 0x000fe20003800000 */
[----:B--2---:R-:W-:Y:S02]  /*6230*/  IADD3 R93, R110, 0xa0, RZ ;  /* 0x000000a06e5d7810 */ /* 0x004fe40007ffe0ff */
[----:B------:R-:W-:Y:S01]  /*6240*/  LEA.HI.SX32 R103, R103, R110, 0x1b ;  /* 0x0000006e67677211 */ /* 0x000fe200078fdaff */
[----:B------:R-:W-:Y:S05]  /*6250*/  @!P0 BRA `(.L_x_6375) ;  /* 0x0000001000008947 */ /* 0x000fea0003800000 */
[----:B---3--:R2:W-:Y:S02]  /*6260*/  RED.E.ADD.F32.FTZ.RN.STRONG.GPU [R94.64+-0x680], R97 ;  /* 0xfff980615e00798e */ /* 0x0085e4000c10e784 */
.L_x_6375:
[----:B------:R-:W-:Y:S05]  /*6270*/  BSYNC B0 ;  /* 0x0000000000007941 */ /* 0x000fea0003800000 */
.L_x_6374:
[----:B------:R-:W4:Y:S01]  /*6280*/  LDS R103, [R103.X4+0xa50] ;  /* 0x000a500067677984 */ /* 0x000f220000004800 */
[----:B------:R-:W-:Y:S01]  /*6290*/  BSSY B0, `(.L_x_6376) ;  /* 0x0000005000007945 */ /* 0x000fe20003800000 */
[----:B--23--:R-:W-:Y:S02]  /*62a0*/  IADD3 R97, R110, 0xc0, RZ ;  /* 0x000000c06e617810 */ /* 0x00cfe40007ffe0ff */
[----:B------:R-:W-:Y:S01]  /*62b0*/  LEA.HI.SX32 R93, R93, R110, 0x1b ;  /* 0x0000006e5d5d7211 */ /* 0x000fe200078fdaff */
[----:B------:R-:W-:Y:S05]  /*62c0*/  @!P1 BRA `(.L_x_6377) ;  /* 0x0000001000009947 */ /* 0x000fea0003800000 */
[----:B----4-:R2:W-:Y:S02]  /*62d0*/  RED.E.ADD.F32.FTZ.RN.STRONG.GPU [R94.64+-0x600], R103 ;  /* 0xfffa00675e00798e */ /* 0x0105e4000c10e784 */
.L_x_6377:
[----:B------:R-:W-:Y:S05]  /*62e0*/  BSYNC B0 ;  /* 0x0000000000007941 */ /* 0x000fea0003800000 */
.L_x_6376:
[----:B------:R-:W3:Y:S01]  /*62f0*/  LDS R93, [R93.X4+0xad0] ;  /* 0x000ad0005d5d7984 */ /* 0x000ee20000004800 */
[----:B------:R-:W-:Y:S01]  /*6300*/  BSSY B0, `(.L_x_6378) ;  /* 0x0000005000007945 */ /* 0x000fe20003800000 */
[----:B--2-4-:R-:W-:-:S02]  /*6310*/  IADD3 R103, R110, 0xe0, RZ ;  /* 0x000000e06e677810 */ /* 0x014fc40007ffe0ff */
[----:B------:R-:W-:Y:S01]  /*6320*/  LEA.HI.SX32 R97, R97, R110, 0x1b ;  /* 0x0000006e61617211 */ /* 0x000fe200078fdaff */
[----:B------:R-:W-:Y:S05]  /*6330*/  @!P2 BRA `(.L_x_6379) ;  /* 0x000000100000a947 */ /* 0x000fea0003800000 */
[----:B---3--:R2:W-:Y:S02]  /*6340*/  RED.E.ADD.F32.FTZ.RN.STRONG.GPU [R94.64+-0x580], R93 ;  /* 0xfffa805d5e00798e */ /* 0x0085e4000c10e784 */
.L_x_6379:
[----:B------:R-:W-:Y:S05]  /*6350*/  BSYNC B0 ;  /* 0x0000000000007941 */ /* 0x000fea0003800000 */
.L_x_6378:
[----:B------:R-:W4:Y:S01]  /*6360*/  LDS R97, [R97.X4+0xb50] ;  /* 0x000b500061617984 */ /* 0x000f220000004800 */
[----:B------:R-:W-:Y:S01]  /*6370*/  BSSY B0, `(.L_x_6380) ;  /* 0x0000005000007945 */ /* 0x000fe20003800000 */
[----:B--23--:R-:W-:Y:S02]  /*6380*/  IADD3 R93, R110, 0x100, RZ ;  /* 0x000001006e5d7810 */ /* 0x00cfe40007ffe0ff */
[----:B------:R-:W-:Y:S01]  /*6390*/  LEA.HI.SX32 R103, R103, R110, 0x1b ;  /* 0x0000006e67677211 */ /* 0x000fe200078fdaff */
[----:B------:R-:W-:Y:S05]  /*63a0*/  @!P3 BRA `(.L_x_6381) ;  /* 0x000000100000b947 */ /* 0x000fea0003800000 */
[----:B----4-:R2:W-:Y:S02]  /*63b0*/  RED.E.ADD.F32.FTZ.RN.STRONG.GPU [R94.64+-0x500], R97 ;  /* 0xfffb00615e00798e */ /* 0x0105e4000c10e784 */
.L_x_6381:
[----:B------:R-:W-:Y:S05]  /*63c0*/  BSYNC B0 ;  /* 0x0000000000007941 */ /* 0x000fea0003800000 */
.L_x_6380:
[----:B------:R-:W3:Y:S01]  /*63d0*/  LDS R103, [R103.X4+0xbd0] ;  /* 0x000bd00067677984 */ /* 0x000ee20000004800 */
[----:B------:R-:W-:Y:S01]  /*63e0*/  BSSY B0, `(.L_x_6382) ;  /* 0x0000004000007945 */ /* 0x000fe20003800000 */
[----:B------:R-:W-:Y:S01]  /*63f0*/  LEA.HI.SX32 R93, R93, R110, 0x1b ;  /* 0x0000006e5d5d7211 */ /* 0x000fe200078fdaff */
[----:B------:R-:W-:Y:S05]  /*6400*/  @!P4 BRA `(.L_x_6383) ;  /* 0x000000100000c947 */ /* 0x000fea0003800000 */
[----:B---3--:R3:W-:Y:S02]  /*6410*/  RED.E.ADD.F32.FTZ.RN.STRONG.GPU [R94.64+-0x480], R103 ;  /* 0xfffb80675e00798e */ /* 0x0087e4000c10e784 */
.L_x_6383:
[----:B------:R-:W-:Y:S05]  /*6420*/  BSYNC B0 ;  /* 0x0000000000007941 */ /* 0x000fea0003800000 */
.L_x_6382:
[----:B------:R-:W0:Y:S01]  /*6430*/  LDS R93, [R93.X4+0xc50] ;  /* 0x000c50005d5d7984 */ /* 0x000e220000004800 */
[----:B------:R-:W-:Y:S01]  /*6440*/  BSSY B0, `(.L_x_6384) ;  /* 0x0000005000007945 */ /* 0x000fe20003800000 */
[----:B--2-4-:R-:W-:-:S02]  /*6450*/  IADD3 R97, R110, 0x120, RZ ;  /* 0x000001206e617810 */ /* 0x014fc40007ffe0ff */
[----:B---3--:R-:W-:Y:S01]  /*6460*/  IADD3 R103, R110, 0x140, RZ ;  /* 0x000001406e677810 */ /* 0x008fe20007ffe0ff */
[----:B------:R-:W-:Y:S05]  /*6470*/  @!P5 BRA `(.L_x_6385) ;  /* 0x000000100000d947 */ /* 0x000fea0003800000 */
[----:B0-----:R0:W-:Y:S02]  /*6480*/  RED.E.ADD.F32.FTZ.RN.STRONG.GPU [R94.64+-0x400], R93 ;  /* 0xfffc005d5e00798e */ /* 0x0011e4000c10e784 */
.L_x_6385:
[----:B------:R-:W-:Y:S05]  /*6490*/  BSYNC B0 ;  /* 0x0000000000007941 */ /* 0x000fea0003800000 */
.L_x_6384:
        /* <DEDUP_REMOVED lines=14> */
.L_x_6387:
[----:B------:R-:W-:Y:S05]  /*6580*/  BSYNC B0 ;  /* 0x0000000000007941 */ /* 0x000fea0003800000 */
.L_x_6386:
[----:B------:R-:W2:Y:S01]  /*6590*/  LDS R103, [R103.X4+0xd50] ;  /* 0x000d500067677984 */ /* 0x000ea20000004800 */
[----:B------:R-:W-:Y:S01]  /*65a0*/  BSSY B0, `(.L_x_6388) ;  /* 0x0000005000007945 */ /* 0x000fe20003800000 */
[----:B0-----:R-:W-:-:S02]  /*65b0*/  IADD3 R97, R110, 0x180, RZ ;  /* 0x000001806e617810 */ /* 0x001fc40007ffe0ff */
[----:B------:R-:W-:Y:S01]  /*65c0*/  LEA.HI.SX32 R93, R93, R110, 0x1b ;  /* 0x0000006e5d5d7211 */ /* 0x000fe200078fdaff */
[----:B------:R-:W-:Y:S05]  /*65d0*/  @!P0 BRA `(.L_x_6389) ;  /* 0x0000001000008947 */ /* 0x000fea0003800000 */
[----:B--2---:R0:W-:Y:S02]  /*65e0*/  RED.E.ADD.F32.FTZ.RN.STRONG.GPU [R94.64+-0x300], R103 ;  /* 0xfffd00675e00798e */ /* 0x0041e4000c10e784 */
.L_x_6389:
[----:B------:R-:W-:Y:S05]  /*65f0*/  BSYNC B0 ;  /* 0x0000000000007941 */ /* 0x000fea0003800000 */
.L_x_6388:
[----:B------:R-:W3:Y:S01]  /*6600*/  LDS R93, [R93.X4+0xdd0] ;  /* 0x000dd0005d5d7984 */ /* 0x000ee20000004800 */
[----:B------:R-:W-:Y:S01]  /*6610*/  BSSY B0, `(.L_x_6390) ;  /* 0x0000005000007945 */ /* 0x000fe20003800000 */
[----:B0-2---:R-:W-:Y:S02]  /*6620*/  IADD3 R103, R110, 0x1a0, RZ ;  /* 0x000001a06e677810 */ /* 0x005fe40007ffe0ff */
[----:B------:R-:W-:Y:S01]  /*6630*/  LEA.HI.SX32 R97, R97, R110, 0x1b ;  /* 0x0000006e61617211 */ /* 0x000fe200078fdaff */
[----:B------:R-:W-:Y:S05]  /*6640*/  @!P1 BRA `(.L_x_6391) ;  /* 0x0000001000009947 */ /* 0x000fea0003800000 */
[----:B---3--:R0:W-:Y:S02]  /*6650*/  RED.E.ADD.F32.FTZ.RN.STRONG.GPU [R94.64+-0x280], R93 ;  /* 0xfffd805d5e00798e */ /* 0x0081e4000c10e784 */
.L_x_6391:
[----:B------:R-:W-:Y:S05]  /*6660*/  BSYNC B0 ;  /* 0x0000000000007941 */ /* 0x000fea0003800000 */
.L_x_6390:
[----:B------:R-:W2:Y:S01]  /*6670*/  LDS R97, [R97.X4+0xe50] ;  /* 0x000e500061617984 */ /* 0x000ea20000004800 */
[----:B------:R-:W-:Y:S01]  /*6680*/  BSSY B0, `(.L_x_6392) ;  /* 0x0000005000007945 */ /* 0x000fe20003800000 */
[----:B0--3--:R-:W-:Y:S02]  /*6690*/  IADD3 R93, R110, 0x1c0, RZ ;  /* 0x000001c06e5d7810 */ /* 0x009fe40007ffe0ff */
[----:B------:R-:W-:Y:S01]  /*66a0*/  LEA.HI.SX32 R103, R103, R110, 0x1b ;  /* 0x0000006e67677211 */ /* 0x000fe200078fdaff */
[----:B------:R-:W-:Y:S05]  /*66b0*/  @!P2 BRA `(.L_x_6393) ;  /* 0x000000100000a947 */ /* 0x000fea0003800000 */
[----:B--2---:R0:W-:Y:S02]  /*66c0*/  RED.E.ADD.F32.FTZ.RN.STRONG.GPU [R94.64+-0x200], R97 ;  /* 0xfffe00615e00798e */ /* 0x0041e4000c10e784 */
.L_x_6393:
[----:B------:R-:W-:Y:S05]  /*66d0*/  BSYNC B0 ;  /* 0x0000000000007941 */ /* 0x000fea0003800000 */
.L_x_6392:
[----:B------:R-:W3:Y:S01]  /*66e0*/  LDS R103, [R103.X4+0xed0] ;  /* 0x000ed00067677984 */ /* 0x000ee20000004800 */
[----:B------:R-:W-:Y:S01]  /*66f0*/  BSSY B0, `(.L_x_6394) ;  /* 0x0000005000007945 */ /* 0x000fe20003800000 */
[----:B0-2---:R-:W-:-:S02]  /*6700*/  IADD3 R97, R110, 0x1e0, RZ ;  /* 0x000001e06e617810 */ /* 0x005fc40007ffe0ff */
[----:B------:R-:W-:Y:S01]  /*6710*/  LEA.HI.SX32 R93, R93, R110, 0x1b ;  /* 0x0000006e5d5d7211 */ /* 0x000fe200078fdaff */
[----:B------:R-:W-:Y:S05]  /*6720*/  @!P3 BRA `(.L_x_6395) ;  /* 0x000000100000b947 */ /* 0x000fea0003800000 */
[----:B---3--:R0:W-:Y:S02]  /*6730*/  RED.E.ADD.F32.FTZ.RN.STRONG.GPU [R94.64+-0x180], R103 ;  /* 0xfffe80675e00798e */ /* 0x0081e4000c10e784 */
.L_x_6395:
[----:B------:R-:W-:Y:S05]  /*6740*/  BSYNC B0 ;  /* 0x0000000000007941 */ /* 0x000fea0003800000 */
.L_x_6394:
[----:B------:R-:W2:Y:S01]  /*6750*/  LDS R93, [R93.X4+0xf50] ;  /* 0x000f50005d5d7984 */ /* 0x000ea20000004800 */
[----:B------:R-:W-:Y:S01]  /*6760*/  BSSY B0, `(.L_x_6396) ;  /* 0x0000004000007945 */ /* 0x000fe20003800000 */
[----:B------:R-:W-:Y:S01]  /*6770*/  LEA.HI.SX32 R97, R97, R110, 0x1b ;  /* 0x0000006e61617211 */ /* 0x000fe200078fdaff */
[----:B------:R-:W-:Y:S05]  /*6780*/  @!P4 BRA `(.L_x_6397) ;  /* 0x000000100000c947 */ /* 0x000fea0003800000 */
[----:B--2---:R2:W-:Y:S02]  /*6790*/  RED.E.ADD.F32.FTZ.RN.STRONG.GPU [R94.64+-0x100], R93 ;  /* 0xffff005d5e00798e */ /* 0x0045e4000c10e784 */
.L_x_6397:
[----:B------:R-:W-:Y:S05]  /*67a0*/  BSYNC B0 ;  /* 0x0000000000007941 */ /* 0x000fea0003800000 */
.L_x_6396:
[----:B------:R-:W4:Y:S01]  /*67b0*/  LDS R97, [R97.X4+0xfd0] ;  /* 0x000fd00061617984 */ /* 0x000f220000004800 */
[----:B------:R-:W-:Y:S01]  /*67c0*/  BSSY B0, `(.L_x_6398) ;  /* 0x0000003000007945 */ /* 0x000fe20003800000 */
[----:B------:R-:W-:Y:S05]  /*67d0*/  @!P5 BRA `(.L_x_6399) ;  /* 0x000000100000d947 */ /* 0x000fea0003800000 */
[----:B----4-:R4:W-:Y:S02]  /*67e0*/  RED.E.ADD.F32.FTZ.RN.STRONG.GPU [R94.64+-0x80], R97 ;  /* 0xffff80615e00798e */ /* 0x0109e4000c10e784 */
.L_x_6399:
[----:B------:R-:W-:Y:S05]  /*67f0*/  BSYNC B0 ;  /* 0x0000000000007941 */ /* 0x000fea0003800000 */
.L_x_6398:
        /* <DEDUP_REMOVED lines=65> */
[-C--:B------:R-:W-:Y:S02]  /*6c10*/  FMUL.FTZ R98, R98, R145.reuse ;  /* 0x0000009162627220 */ /* 0x080fe40000410000 */
[----:B------:R-:W-:Y:S02]  /*6c20*/  FMUL.FTZ R145, R52, R145 ;  /* 0x0000009134917220 */ /* 0x000fe40000410000 */
[----:B0-----:R-:W-:Y:S02]  /*6c30*/  @!P0 FADD.FTZ R146, R146, R97 ;  /* 0x0000006192928221 */ /* 0x001fe40000010000 */
[----:B------:R-:W-:Y:S02]  /*6c40*/  FFMA.FTZ R183, R18, R93, R183 ;  /* 0x0000005d12b77223 */ /* 0x000fe400000100b7 */
[----:B--2---:R-:W-:Y:S01]  /*6c50*/  @!P0 FADD.FTZ R92, R92, R95 ;  /* 0x0000005f5c5c8221 */ /* 0x004fe20000010000 */
[----:B------:R-:W-:Y:S01]  /*6c60*/  ISETP.GT.AND P0, PT, R111, 0xf, PT ;  /* 0x0000000f6f00780c */ /* 0x000fe20003f04270 */
[----:B------:R-:W0:Y:S01]  /*6c70*/  SHFL.DOWN PT, R95, R146, 0x10, 0x1f ;  /* 0x0a001f00925f7f89 */ /* 0x000e2200000e0000 */
[----:B------:R-:W-:-:S02]  /*6c80*/  FFMA.FTZ R50, R93, R139, R50 ;  /* 0x0000008b5d327223 */ /* 0x000fc40000010032 */
[----:B------:R-:W-:Y:S01]  /*6c90*/  FMUL.FTZ R60, R60, R187 ;  /* 0x000000bb3c3c7220 */ /* 0x000fe20000410000 */
[----:B------:R-:W2:Y:S01]  /*6ca0*/  SHFL.DOWN PT, R63, R92, 0x10, 0x1f ;  /* 0x0a001f005c3f7f89 */ /* 0x000ea200000e0000 */
[----:B------:R-:W-:Y:S02]  /*6cb0*/  FFMA.FTZ R52, R11, R62, R185 ;  /* 0x0000003e0b347223 */ /* 0x000fe400000100b9 */
[----:B------:R-:W-:Y:S02]  /*6cc0*/  FMUL.FTZ R167, R167, R182 ;  /* 0x000000b6a7a77220 */ /* 0x000fe40000410000 */
[----:B------:R-:W-:Y:S02]  /*6cd0*/  FMUL.FTZ R98, R98, R189 ;  /* 0x000000bd62627220 */ /* 0x000fe40000410000 */
[----:B------:R-:W-:Y:S02]  /*6ce0*/  FFMA.FTZ R60, R9, R58, R60 ;  /* 0x0000003a093c7223 */ /* 0x000fe4000001003c */
[----:B------:R-:W-:-:S02]  /*6cf0*/  FADD.FTZ R31, R52, R31 ;  /* 0x0000001f341f7221 */ /* 0x000fc40000010000 */
[----:B------:R-:W-:Y:S02]  /*6d00*/  FFMA.FTZ R148, R17, R144, R148 ;  /* 0x0000009011947223 */ /* 0x000fe40000010094 */
[----:B------:R-:W-:Y:S02]  /*6d10*/  FFMA.FTZ R177, R16, R67, R177 ;  /* 0x0000004310b17223 */ /* 0x000fe400000100b1 */
        /* <DEDUP_REMOVED lines=24> */
[----:B------:R-:W-:-:S02]  /*6ea0*/  FADD.FTZ R26, R171, R26 ;  /* 0x0000001aab1a7221 */ /* 0x000fc40000010000 */
[----:B------:R-:W-:Y:S02]  /*6eb0*/  FFMA.FTZ R42, R59, R127, R42 ;  /* 0x0000007f3b2a7223 */ /* 0x000fe4000001002a */
[----:B------:R-:W-:Y:S02]  /*6ec0*/  FADD.FTZ R24, R167, R24 ;  /* 0x00000018a7187221 */ /* 0x000fe40000010000 */
        /* <DEDUP_REMOVED lines=27> */
.L_x_6401:
[----:B0-----:R-:W-:Y:S05]  /*7080*/  BSYNC B0 ;  /* 0x0000000000007941 */ /* 0x001fea0003800000 */
.L_x_6400:
[----:B------:R-:W-:Y:S02]  /*7090*/  IADD3 R101, R101, 0x1, RZ ;  /* 0x0000000165657810 */ /* 0x000fe40007ffe0ff */
[----:B------:R-:W-:Y:S02]  /*70a0*/  IADD3 R102, P1, R102, 0x1, RZ ;  /* 0x0000000166667810 */ /* 0x000fe40007f3e0ff */
[----:B------:R-:W-:Y:S02]  /*70b0*/  ISETP.GE.AND P0, PT, R101, c[0x0][0x16c], PT ;  /* 0x00005b0065007a0c */ /* 0x000fe40003f06270 */
[----:B------:R-:W-:-:S11]  /*70c0*/  IADD3.X R99, RZ, R99, RZ, P1, !PT ;  /* 0x00000063ff637210 */ /* 0x000fd60000ffe4ff */
[----:B------:R-:W-:Y:S01]  /*70d0*/  @P0 CALL.REL.NOINC `(.L_x_6365) ;  /* 0x0000001000000944 */ /* 0x000fe20003c00000 */
[----:B------:R-:W-:Y:S05]  /*70e0*/  BRA `(.L_x_6402) ;  /* 0xffffd35000007947 */ /* 0x000fea000383ffff */
.L_x_6365:
[----:B------:R-:W-:Y:S06]  /*70f0*/  BAR.SYNC.DEFER_BLOCKING 0x0 ;  /* 0x0000000000007b1d */ /* 0x000fec0000010000 */
[----:B------:R-:W2:Y:S04]  /*7100*/  LDG.E.128 R4, [R68.64] ;  /* 0x0000000444047981 */ /* 0x000ea8000c1e1d00 */
[----:B------:R-:W4:Y:S04]  /*7110*/  LDG.E.128 R8, [R68.64+0x200] ;  /* 0x0002000444087981 */ /* 0x000f28000c1e1d00 */
[----:B------:R-:W5:Y:S04]  /*7120*/  LDG.E.128 R16, [R68.64+0x400] ;  /* 0x0004000444107981 */ /* 0x000f68000c1e1d00 */
[----:B---3--:R-:W3:Y:S01]  /*7130*/  LDG.E.128 R52, [R68.64+0x600] ;  /* 0x0006000444347981 */ /* 0x008ee2000c1e1d00 */
[----:B------:R-:W-:-:S03]  /*7140*/  IADD3 R120, R120, 0x1, RZ ;  /* 0x0000000178787810 */ /* 0x000fc60007ffe0ff */
[----:B--2---:R-:W-:Y:S04]  /*7150*/  STS.128 [R111.X16], R4 ;  /* 0x000000046f007388 */ /* 0x004fe8000000cc00 */
[----:B----4-:R-:W-:Y:S04]  /*7160*/  STS.128 [R111.X16+0x200], R8 ;  /* 0x000200086f007388 */ /* 0x010fe8000000cc00 */
[----:B-----5:R-:W-:Y:S04]  /*7170*/  STS.128 [R111.X16+0x400], R16 ;  /* 0x000400106f007388 */ /* 0x020fe8000000cc00 */
[----:B---3--:R-:W-:Y:S01]  /*7180*/  STS.128 [R111.X16+0x600], R52 ;  /* 0x000600346f007388 */ /* 0x008fe2000000cc00 */
[----:B------:R-:W-:-:S06]  /*7190*/  NOP ;  /* 0x0000000000007918 */ /* 0x000fcc0000000000 */
[----:B------:R-:W0:Y:S04]  /*71a0*/  LDS.128 R56, [R123+0x10] ;  /* 0x000010007b387984 */ /* 0x000e280000000c00 */
[----:B------:R-:W2:Y:S04]  /*71b0*/  LDS.128 R12, [R123+0x20] ;  /* 0x000020007b0c7984 */ /* 0x000ea80000000c00 */
[----:B------:R-:W3:Y:S04]  /*71c0*/  LDS.128 R4, [R123+0x30] ;  /* 0x000030007b047984 */ /* 0x000ee80000000c00 */
[----:B------:R-:W4:Y:S04]  /*71d0*/  LDS.128 R8, [R123] ;  /* 0x000000007b087984 */ /* 0x000f280000000c00 */
[----:B------:R-:W-:Y:S01]  /*71e0*/  BAR.SYNC.DEFER_BLOCKING 0x0 ;  /* 0x0000000000007b1d */ /* 0x000fe20000010000 */
[----:B0-----:R-:W-:-:S05]  /*71f0*/  FADD.FTZ R56, R56, R106 ;  /* 0x0000006a38387221 */ /* 0x001fca0000010000 */
        /* <DEDUP_REMOVED lines=12> */
[--C-:B----4-:R-:W-:Y:S01]  /*72c0*/  FADD.FTZ R9, R9, R106.reuse ;  /* 0x0000006a09097221 */ /* 0x110fe20000010000 */
[----:B------:R-:W-:Y:S01]  /*72d0*/  STS.128 [R123+0x10], R40 ;  /* 0x000010287b007388 */ /* 0x000fe20000000c00 */
[----:B------:R-:W-:-:S02]  /*72e0*/  FADD.FTZ R6, R6, R106 ;  /* 0x0000006a06067221 */ /* 0x000fc40000010000 */
[----:B------:R-:W-:Y:S01]  /*72f0*/  @!P1 FMUL.FTZ R16, R56, -1.4426950216293334961 ;  /* 0xbfb8aa3b38109820 */ /* 0x000fe20000410000 */
[----:B------:R-:W-:Y:S01]  /*7300*/  STS.128 [R123+0x20], R44 ;  /* 0x0000202c7b007388 */ /* 0x000fe20000000c00 */
[----:B------:R-:W-:Y:S02]  /*7310*/  @!P4 FMUL.FTZ R19, R58, -1.4426950216293334961 ;  /* 0xbfb8aa3b3a13c820 */ /* 0x000fe40000410000 */
[----:B------:R-:W-:Y:S01]  /*7320*/  @!P3 FMUL.FTZ R18, R57, -1.4426950216293334961 ;  /* 0xbfb8aa3b3912b820 */ /* 0x000fe20000410000 */
[----:B------:R-:W-:Y:S01]  /*7330*/  STS.128 [R123+0x30], R48 ;  /* 0x000030307b007388 */ /* 0x000fe20000000c00 */
[----:B------:R-:W0:Y:S01]  /*7340*/  @!P1 MUFU.EX2 R16, R16 ;  /* 0x0000001000109308 */ /* 0x000e220000000800 */
[----:B------:R-:W-:Y:S01]  /*7350*/  @!P2 FMUL.FTZ R52, R59, -1.4426950216293334961 ;  /* 0xbfb8aa3b3b34a820 */ /* 0x000fe20000410000 */
[----:B------:R-:W-:-:S06]  /*7360*/  NOP ;  /* 0x0000000000007918 */ /* 0x000fcc0000000000 */
[----:B------:R-:W2:Y:S01]  /*7370*/  @!P4 MUFU.EX2 R19, R19 ;  /* 0x000000130013c308 */ /* 0x000ea20000000800 */
[----:B------:R-:W-:Y:S04]  /*7380*/  LDS.128 R56, [R111.X16+0x200] ;  /* 0x000200006f387984 */ /* 0x000fe8000000cc00 */
[----:B------:R-:W-:Y:S03]  /*7390*/  LDS.128 R60, [R111.X16+0x400] ;  /* 0x000400006f3c7984 */ /* 0x000fe6000000cc00 */
[----:B------:R-:W3:Y:S01]  /*73a0*/  @!P3 MUFU.EX2 R18, R18 ;  /* 0x000000120012b308 */ /* 0x000ee20000000800 */
[----:B0-----:R-:W-:Y:S01]  /*73b0*/  @!P1 FADD.FTZ R17, R16, 1 ;  /* 0x3f80000010119421 */ /* 0x001fe20000010000 */
[----:B------:R-:W-:Y:S01]  /*73c0*/  LDS.128 R36, [R111.X16+0x600] ;  /* 0x000600006f247984 */ /* 0x000fe2000000cc00 */
[----:B------:R-:W-:-:S02]  /*73d0*/  FADD.FTZ R16, R12, R106 ;  /* 0x0000006a0c107221 */ /* 0x000fc40000010000 */
[----:B--2---:R-:W-:-:S03]  /*73e0*/  @!P4 FADD.FTZ R19, R19, 1 ;  /* 0x3f8000001313c421 */ /* 0x004fc60000010000 */
[----:B------:R-:W-:Y:S01]  /*73f0*/  FSETP.GTU.FTZ.AND P6, PT, R16, 20, PT ;  /* 0x41a000001000780b */ /* 0x000fe20003fdc000 */
[----:B------:R-:W0:Y:S01]  /*7400*/  @!P1 MUFU.RCP R17, R17 ;  /* 0x0000001100119308 */ /* 0x000e220000001000 */
[----:B---3--:R-:W-:-:S07]  /*7410*/  @!P3 FADD.FTZ R12, R18, 1 ;  /* 0x3f800000120cb421 */ /* 0x008fce0000010000 */
[----:B------:R-:W2:Y:S01]  /*7420*/  @!P4 MUFU.RCP R19, R19 ;  /* 0x000000130013c308 */ /* 0x000ea20000001000 */
[----:B------:R-:W-:-:S03]  /*7430*/  FADD.FTZ R18, R13, R106 ;  /* 0x0000006a0d127221 */ /* 0x000fc60000010000 */
[----:B------:R-:W-:Y:S02]  /*7440*/  @!P6 FMUL.FTZ R13, R16, -1.4426950216293334961 ;  /* 0xbfb8aa3b100de820 */ /* 0x000fe40000410000 */
[----:B------:R-:W-:Y:S01]  /*7450*/  FSETP.GTU.FTZ.AND P5, PT, R18, 20, PT ;  /* 0x41a000001200780b */ /* 0x000fe20003fbc000 */
[--C-:B------:R-:W-:Y:S01]  /*7460*/  FADD.FTZ R16, R4, R106.reuse ;  /* 0x0000006a04107221 */ /* 0x100fe20000010000 */
[----:B------:R-:W3:Y:S01]  /*7470*/  @!P3 MUFU.RCP R12, R12 ;  /* 0x0000000c000cb308 */ /* 0x000ee20000001000 */
[----:B------:R-:W-:Y:S02]  /*7480*/  FADD.FTZ R4, R8, R106 ;  /* 0x0000006a08047221 */ /* 0x000fe40000010000 */
[----:B0-----:R-:W-:Y:S01]  /*7490*/  @!P1 FMUL.FTZ R28, R28, R17 ;  /* 0x000000111c1c9220 */ /* 0x001fe20000410000 */
[----:B------:R-:W-:Y:S01]  /*74a0*/  FSETP.GTU.FTZ.AND P1, PT, R15, 20, PT ;  /* 0x41a000000f00780b */ /* 0x000fe20003f3c000 */
[----:B------:R-:W-:Y:S02]  /*74b0*/  @!P0 FMUL.FTZ R8, R53, -1.4426950216293334961 ;  /* 0xbfb8aa3b35088820 */ /* 0x000fe40000410000 */
[----:B--2---:R-:W-:Y:S01]  /*74c0*/  @!P4 FMUL.FTZ R30, R30, R19 ;  /* 0x000000131e1ec220 */ /* 0x004fe20000410000 */
[----:B------:R-:W-:Y:S01]  /*74d0*/  FSETP.GTU.FTZ.AND P4, PT, R4, 20, PT ;  /* 0x41a000000400780b */ /* 0x000fe20003f9c000 */
[----:B------:R-:W0:Y:S02]  /*74e0*/  @!P6 MUFU.EX2 R13, R13 ;  /* 0x0000000d000de308 */ /* 0x000e240000000800 */
[----:B------:R-:W-:-:S02]  /*74f0*/  @!P5 FMUL.FTZ R14, R18, -1.4426950216293334961 ;  /* 0xbfb8aa3b120ed820 */ /* 0x000fc40000410000 */
[----:B------:R-:W-:Y:S02]  /*7500*/  IMAD R18, R142, c[0x0][0x2d8], RZ ;  /* 0x0000b6008e127a24 */ /* 0x000fe400078e02ff */
[----:B---3--:R-:W-:Y:S01]  /*7510*/  @!P3 FMUL.FTZ R29, R29, R12 ;  /* 0x0000000c1d1db220 */ /* 0x008fe20000410000 */
[----:B------:R-:W-:Y:S01]  /*7520*/  FSETP.GTU.FTZ.AND P3, PT, R16, 20, PT ;  /* 0x41a000001000780b */ /* 0x000fe20003f7c000 */
[----:B------:R-:W2:Y:S01]  /*7530*/  @!P2 MUFU.EX2 R52, R52 ;  /* 0x000000340034a308 */ /* 0x000ea20000000800 */
[----:B------:R-:W-:Y:S02]  /*7540*/  @!P1 FMUL.FTZ R12, R15, -1.4426950216293334961 ;  /* 0xbfb8aa3b0f0c9820 */ /* 0x000fe40000410000 */
[----:B------:R-:W-:Y:S02]  /*7550*/  IMAD R53, R107, c[0x0][0x2dc], R18 ;  /* 0x0000b7006b357a24 */ /* 0x000fe400078e0212 */
[----:B------:R-:W-:-:S03]  /*7560*/  @!P4 FMUL.FTZ R4, R4, -1.4426950216293334961 ;  /* 0xbfb8aa3b0404c820 */ /* 0x000fc60000410000 */
[----:B------:R-:W3:Y:S01]  /*7570*/  @!P5 MUFU.EX2 R14, R14 ;  /* 0x0000000e000ed308 */ /* 0x000ee20000000800 */
[----:B0-----:R-:W-:-:S03]  /*7580*/  @!P6 FADD.FTZ R13, R13, 1 ;  /* 0x3f8000000d0de421 */ /* 0x001fc60000010000 */
[----:B------:R-:W-:-:S04]  /*7590*/  @!P3 FMUL.FTZ R16, R16, -1.4426950216293334961 ;  /* 0xbfb8aa3b1010b820 */ /* 0x000fc80000410000 */
[----:B------:R-:W0:Y:S01]  /*75a0*/  @!P0 MUFU.EX2 R8, R8 ;  /* 0x0000000800088308 */ /* 0x000e220000000800 */
[----:B--2---:R-:W-:-:S07]  /*75b0*/  @!P2 FADD.FTZ R52, R52, 1 ;  /* 0x3f8000003434a421 */ /* 0x004fce0000010000 */
[----:B------:R2:W4:Y:S01]  /*75c0*/  @!P1 MUFU.EX2 R15, R12 ;  /* 0x0000000c000f9308 */ /* 0x0005220000000800 */
[----:B---3--:R-:W-:-:S07]  /*75d0*/  @!P5 FADD.FTZ R14, R14, 1 ;  /* 0x3f8000000e0ed421 */ /* 0x008fce0000010000 */
[----:B------:R-:W3:Y:S01]  /*75e0*/  @!P4 MUFU.EX2 R4, R4 ;  /* 0x000000040004c308 */ /* 0x000ee20000000800 */
[----:B0-----:R-:W-:Y:S01]  /*75f0*/  @!P0 FADD.FTZ R8, R8, 1 ;  /* 0x3f80000008088421 */ /* 0x001fe20000010000 */
[----:B--2---:R-:W-:-:S06]  /*7600*/  MOV R12, R2 ;  /* 0x00000002000c7202 */ /* 0x004fcc0000000f00 */
[----:B------:R0:W2:Y:S01]  /*7610*/  @!P6 MUFU.RCP R17, R13 ;  /* 0x0000000d0011e308 */ /* 0x0000a20000001000 */
[----:B----4-:R-:W-:-:S07]  /*7620*/  @!P1 FADD.FTZ R15, R15, 1 ;  /* 0x3f8000000f0f9421 */ /* 0x010fce0000010000 */
[----:B------:R-:W4:Y:S01]  /*7630*/  @!P2 MUFU.RCP R52, R52 ;  /* 0x000000340034a308 */ /* 0x000f220000001000 */
[----:B0-----:R-:W-:Y:S01]  /*7640*/  MOV R13, R3 ;  /* 0x00000003000d7202 */ /* 0x001fe20000000f00 */
[----:B---3--:R-:W-:-:S04]  /*7650*/  @!P4 FADD.FTZ R4, R4, 1 ;  /* 0x3f8000000404c421 */ /* 0x008fc80000010000 */
[----:B------:R-:W-:Y:S02]  /*7660*/  IMAD.WIDE.U32 R2, R107, c[0x0][0x2d8], R12 ;  /* 0x0000b6006b027a25 */ /* 0x000fe400078e000c */
[----:B------:R-:W0:Y:S02]  /*7670*/  @!P5 MUFU.RCP R14, R14 ;  /* 0x0000000e000ed308 */ /* 0x000e240000001000 */
[----:B--2---:R-:W-:Y:S01]  /*7680*/  @!P6 FMUL.FTZ R24, R24, R17 ;  /* 0x000000111818e220 */ /* 0x004fe20000410000 */
[----:B------:R-:W-:Y:S01]  /*7690*/  IADD3 R3, R3, R53, RZ ;  /* 0x0000003503037210 */ /* 0x000fe20007ffe0ff */
[----:B------:R-:W-:Y:S01]  /*76a0*/  IMAD R53, R105, c[0x0][0x2e0], RZ ;  /* 0x0000b80069357a24 */ /* 0x000fe200078e02ff */
[----:B------:R-:W-:-:S03]  /*76b0*/  FSETP.GTU.FTZ.AND P6, PT, R6, 20, PT ;  /* 0x41a000000600780b */ /* 0x000fc60003fdc000 */
[----:B------:R2:W3:Y:S01]  /*76c0*/  @!P0 MUFU.RCP R19, R8 ;  /* 0x0000000800138308 */ /* 0x0004e20000001000 */
[----:B----4-:R-:W-:Y:S01]  /*76d0*/  @!P2 FMUL.FTZ R31, R31, R52 ;  /* 0x000000341f1fa220 */ /* 0x010fe20000410000 */
[----:B------:R-:W-:Y:S01]  /*76e0*/  FSETP.GTU.FTZ.AND P2, PT, R5, 20, PT ;  /* 0x41a000000500780b */ /* 0x000fe20003f5c000 */
[C---:B------:R-:W-:Y:S02]  /*76f0*/  IMAD R53, R0.reuse, c[0x0][0x2e4], R53 ;  /* 0x0000b90000357a24 */ /* 0x040fe400078e0235 */
[----:B------:R-:W-:-:S03]  /*7700*/  IMAD.WIDE.U32 R2, R0, c[0x0][0x2e0], R2 ;  /* 0x0000b80000027a25 */ /* 0x000fc600078e0002 */
[----:B------:R4:W5:Y:S01]  /*7710*/  @!P1 MUFU.RCP R18, R15 ;  /* 0x0000000f00129308 */ /* 0x0009620000001000 */
[----:B0-----:R-:W-:Y:S01]  /*7720*/  @!P5 FMUL.FTZ R25, R25, R14 ;  /* 0x0000000e1919d220 */ /* 0x001fe20000410000 */
[----:B------:R-:W-:Y:S01]  /*7730*/  IADD3 R3, R3, R53, RZ ;  /* 0x0000003503037210 */ /* 0x000fe20007ffe0ff */
[--C-:B------:R-:W-:Y:S01]  /*7740*/  FADD.FTZ R14, R10, R106.reuse ;  /* 0x0000006a0a0e7221 */ /* 0x100fe20000010000 */
[----:B------:R-:W0:Y:S01]  /*7750*/  LDS.128 R52, [R111.X16] ;  /* 0x000000006f347984 */ /* 0x000e22000000cc00 */
[--C-:B--2---:R-:W-:Y:S02]  /*7760*/  FADD.FTZ R8, R7, R106.reuse ;  /* 0x0000006a07087221 */ /* 0x104fe40000010000 */
[----:B------:R-:W-:Y:S01]  /*7770*/  @!P2 FMUL.FTZ R5, R5, -1.4426950216293334961 ;  /* 0xbfb8aa3b0505a820 */ /* 0x000fe20000410000 */
[----:B------:R-:W2:Y:S01]  /*7780*/  @!P4 MUFU.RCP R17, R4 ;  /* 0x000000040011c308 */ /* 0x000ea20000001000 */
[----:B---3--:R-:W-:Y:S01]  /*7790*/  @!P0 FMUL.FTZ R26, R26, R19 ;  /* 0x000000131a1a8220 */ /* 0x008fe20000410000 */
[----:B------:R-:W-:Y:S01]  /*77a0*/  FSETP.GTU.FTZ.AND P0, PT, R9, 20, PT ;  /* 0x41a000000900780b */ /* 0x000fe20003f1c000 */
[----:B----4-:R-:W-:Y:S01]  /*77b0*/  FADD.FTZ R15, R11, R106 ;  /* 0x0000006a0b0f7221 */ /* 0x010fe20000010000 */
[----:B------:R-:W-:Y:S01]  /*77c0*/  FSETP.GTU.FTZ.AND P5, PT, R8, 20, PT ;  /* 0x41a000000800780b */ /* 0x000fe20003fbc000 */
[----:B------:R-:W-:-:S02]  /*77d0*/  @!P6 FMUL.FTZ R6, R6, -1.4426950216293334961 ;  /* 0xbfb8aa3b0606e820 */ /* 0x000fc40000410000 */
[----:B-----5:R-:W-:Y:S01]  /*77e0*/  @!P1 FMUL.FTZ R27, R27, R18 ;  /* 0x000000121b1b9220 */ /* 0x020fe20000410000 */
[----:B------:R-:W-:Y:S01]  /*77f0*/  FSETP.GTU.FTZ.AND P1, PT, R14, 20, PT ;  /* 0x41a000000e00780b */ /* 0x000fe20003f3c000 */
[----:B------:R3:W4:Y:S01]  /*7800*/  @!P2 MUFU.EX2 R7, R5 ;  /* 0x000000050007a308 */ /* 0x0007220000000800 */
[----:B--2---:R-:W-:Y:S01]  /*7810*/  @!P4 FMUL.FTZ R32, R32, R17 ;  /* 0x000000112020c220 */ /* 0x004fe20000410000 */
[----:B------:R-:W-:-:S06]  /*7820*/  LEA R4, P4, R2, c[0x0][0x330], 0x2 ;  /* 0x0000cc0002047a11 */ /* 0x000fcc00078810ff */
[----:B------:R-:W-:Y:S01]  /*7830*/  @!P5 FMUL.FTZ R8, R8, -1.4426950216293334961 ;  /* 0xbfb8aa3b0808d820 */ /* 0x000fe20000410000 */
[----:B------:R2:W5:Y:S01]  /*7840*/  @!P6 MUFU.EX2 R10, R6 ;  /* 0x00000006000ae308 */ /* 0x0005620000000800 */
[----:B---3--:R-:W-:Y:S01]  /*7850*/  LEA.HI.X R5, R2, c[0x0][0x334], R3, 0x2, P4 ;  /* 0x0000cd0002057a11 */ /* 0x008fe200020f1403 */
[----:B------:R-:W-:Y:S01]  /*7860*/  @!P0 FMUL.FTZ R2, R9, -1.4426950216293334961 ;  /* 0xbfb8aa3b09028820 */ /* 0x000fe20000410000 */
[----:B------:R-:W-:Y:S01]  /*7870*/  FSETP.GTU.FTZ.AND P4, PT, R15, 20, PT ;  /* 0x41a000000f00780b */ /* 0x000fe20003f9c000 */
[----:B------:R-:W-:Y:S02]  /*7880*/  @!P1 FMUL.FTZ R3, R14, -1.4426950216293334961 ;  /* 0xbfb8aa3b0e039820 */ /* 0x000fe40000410000 */
[----:B----4-:R-:W-:Y:S02]  /*7890*/  @!P2 FADD.FTZ R9, R7, 1 ;  /* 0x3f8000000709a421 */ /* 0x010fe40000010000 */
[----:B------:R-:W3:Y:S08]  /*78a0*/  @!P5 MUFU.EX2 R11, R8 ;  /* 0x00000008000bd308 */ /* 0x000ef00000000800 */
[----:B------:R-:W-:Y:S01]  /*78b0*/  @!P0 MUFU.EX2 R2, R2 ;  /* 0x0000000200028308 */ /* 0x000fe20000000800 */
[----:B--2---:R-:W-:-:S02]  /*78c0*/  @!P4 FMUL.FTZ R6, R15, -1.4426950216293334961 ;  /* 0xbfb8aa3b0f06c820 */ /* 0x004fc40000410000 */
[----:B-----5:R-:W-:-:S05]  /*78d0*/  @!P6 FADD.FTZ R10, R10, 1 ;  /* 0x3f8000000a0ae421 */ /* 0x020fca0000010000 */
[----:B------:R-:W2:Y:S01]  /*78e0*/  @!P1 MUFU.EX2 R3, R3 ;  /* 0x0000000300039308 */ /* 0x000ea20000000800 */
[----:B---3--:R-:W-:-:S07]  /*78f0*/  @!P5 FADD.FTZ R11, R11, 1 ;  /* 0x3f8000000b0bd421 */ /* 0x008fce0000010000 */
[----:B------:R-:W3:Y:S08]  /*7900*/  @!P3 MUFU.EX2 R16, R16 ;  /* 0x000000100010b308 */ /* 0x000ef00000000800 */
[----:B------:R4:W5:Y:S01]  /*7910*/  @!P4 MUFU.EX2 R8, R6 ;  /* 0x000000060008c308 */ /* 0x0009620000000800 */
[----:B--2---:R-:W-:Y:S02]  /*7920*/  @!P1 FADD.FTZ R7, R3, 1 ;  /* 0x3f80000003079421 */ /* 0x004fe40000010000 */
[----:B---3--:R-:W-:-:S05]  /*7930*/  @!P3 FADD.FTZ R16, R16, 1 ;  /* 0x3f8000001010b421 */ /* 0x008fca0000010000 */
[----:B------:R-:W2:Y:S01]  /*7940*/  @!P2 MUFU.RCP R14, R9 ;  /* 0x00000009000ea308 */ /* 0x000ea20000001000 */
[----:B----4-:R-:W-:Y:S02]  /*7950*/  @!P0 FADD.FTZ R6, R2, 1 ;  /* 0x3f80000002068421 */ /* 0x010fe40000010000 */
[----:B------:R-:W-:-:S04]  /*7960*/  IMAD.WIDE R2, R122, 0x10, R4 ;  /* 0x000000107a027825 */ /* 0x000fc800078e0204 */
[----:B-----5:R-:W-:Y:S01]  /*7970*/  @!P4 FADD.FTZ R8, R8, 1 ;  /* 0x3f8000000808c421 */ /* 0x020fe20000010000 */
[----:B0-----:R-:W-:Y:S01]  /*7980*/  STG.E.128 [R2.64], R52 ;  /* 0x0000003402007986 */ /* 0x001fe2000c101d04 */
[----:B------:R-:W0:Y:S01]  /*7990*/  @!P3 MUFU.RCP R15, R16 ;  /* 0x00000010000fb308 */ /* 0x000e220000001000 */
[----:B------:R-:W-:Y:S02]  /*79a0*/  FADD.FTZ R4, R32, R109 ;  /* 0x0000006d20047221 */ /* 0x000fe40000010000 */
[----:B------:R-:W-:Y:S04]  /*79b0*/  STG.E.128 [R2.64+0x200], R56 ;  /* 0x0002003802007986 */ /* 0x000fe8000c101d04 */
[----:B------:R-:W-:Y:S01]  /*79c0*/  STG.E.128 [R2.64+0x400], R60 ;  /* 0x0004003c02007986 */ /* 0x000fe2000c101d04 */
[----:B------:R-:W3:Y:S01]  /*79d0*/  @!P6 MUFU.RCP R17, R10 ;  /* 0x0000000a0011e308 */ /* 0x000ee20000001000 */
[----:B--2---:R-:W-:Y:S01]  /*79e0*/  @!P2 FMUL.FTZ R21, R21, R14 ;  /* 0x0000000e1515a220 */ /* 0x004fe20000410000 */
[----:B------:R-:W-:Y:S01]  /*79f0*/  IADD3 R118, P2, R118, -0x800, RZ ;  /* 0xfffff80076767810 */ /* 0x000fe20007f5e0ff */
[----:B------:R2:W-:Y:S03]  /*7a00*/  STG.E.128 [R2.64+0x600], R36 ;  /* 0x0006002402007986 */ /* 0x0005e6000c101d04 */
[----:B------:R-:W-:Y:S01]  /*7a10*/  IADD3.X R119, R119, -0x1, RZ, P2, !PT ;  /* 0xffffffff77777810 */ /* 0x000fe200017fe4ff */
[----:B------:R-:W-:Y:S01]  /*7a20*/  BAR.SYNC.DEFER_BLOCKING 0x0 ;  /* 0x0000000000007b1d */ /* 0x000fe20000010000 */
[----:B0-----:R-:W-:Y:S01]  /*7a30*/  @!P3 FMUL.FTZ R20, R20, R15 ;  /* 0x0000000f1414b220 */ /* 0x001fe20000410000 */
[----:B------:R-:W-:-:S04]  /*7a40*/  IADD3 R116, P3, R116, -0x800, RZ ;  /* 0xfffff80074747810 */ /* 0x000fc80007f7e0ff */
[----:B------:R-:W0:Y:S01]  /*7a50*/  @!P0 MUFU.RCP R6, R6 ;  /* 0x0000000600068308 */ /* 0x000e220000001000 */
[----:B------:R-:W-:Y:S01]  /*7a60*/  IADD3.X R117, R117, -0x1, RZ, P3, !PT ;  /* 0xffffffff75757810 */ /* 0x000fe20001ffe4ff */
[----:B---3--:R-:W-:-:S06]  /*7a70*/  @!P6 FMUL.FTZ R22, R22, R17 ;  /* 0x000000111616e220 */ /* 0x008fcc0000410000 */
[----:B------:R-:W3:Y:S01]  /*7a80*/  @!P1 MUFU.RCP R7, R7 ;  /* 0x0000000700079308 */ /* 0x000ee20000001000 */
[----:B--2---:R-:W-:-:S07]  /*7a90*/  IMAD.WIDE.U32 R2, R107, c[0x0][0x2f8], R12 ;  /* 0x0000be006b027a25 */ /* 0x004fce00078e000c */
[----:B------:R-:W2:Y:S01]  /*7aa0*/  @!P4 MUFU.RCP R8, R8 ;  /* 0x000000080008c308 */ /* 0x000ea20000001000 */
[----:B0-----:R-:W-:Y:S01]  /*7ab0*/  @!P0 FMUL.FTZ R33, R33, R6 ;  /* 0x0000000621218220 */ /* 0x001fe20000410000 */
[----:B------:R0:W-:Y:S01]  /*7ac0*/  STS.128 [R123+0x10], R28 ;  /* 0x0000101c7b007388 */ /* 0x0001e20000000c00 */
[----:B------:R-:W-:Y:S02]  /*7ad0*/  IMAD R6, R142, c[0x0][0x2f8], RZ ;  /* 0x0000be008e067a24 */ /* 0x000fe400078e02ff */
[----:B------:R-:W-:Y:S01]  /*7ae0*/  FADD.FTZ R5, R4, R33 ;  /* 0x0000002104057221 */ /* 0x000fe20000010000 */
[----:B------:R4:W-:Y:S02]  /*7af0*/  STS.128 [R123+0x20], R24 ;  /* 0x000020187b007388 */ /* 0x0009e40000000c00 */
[----:B------:R-:W5:Y:S01]  /*7b00*/  @!P5 MUFU.RCP R16, R11 ;  /* 0x0000000b0010d308 */ /* 0x000f620000001000 */
[----:B---3--:R-:W-:Y:S01]  /*7b10*/  @!P1 FMUL.FTZ R34, R34, R7 ;  /* 0x0000000722229220 */ /* 0x008fe20000410000 */
        /* <DEDUP_REMOVED lines=8> */
[----:B-----5:R-:W-:Y:S02]  /*7ba0*/  @!P5 FMUL.FTZ R23, R23, R16 ;  /* 0x000000101717d220 */ /* 0x020fe40000410000 */
[----:B------:R-:W-:Y:S02]  /*7bb0*/  FADD.FTZ R4, R5, R28 ;  /* 0x0000001c05047221 */ /* 0x000fe40000010000 */
[----:B------:R-:W-:Y:S01]  /*7bc0*/  IMAD R5, R107, c[0x0][0x2fc], R6 ;  /* 0x0000bf006b057a24 */ /* 0x000fe200078e0206 */
[----:B------:R2:W-:Y:S01]  /*7bd0*/  STS.128 [R123+0x30], R20 ;  /* 0x000030147b007388 */ /* 0x0005e20000000c00 */
[----:B------:R-:W-:-:S06]  /*7be0*/  NOP ;  /* 0x0000000000007918 */ /* 0x000fcc0000000000 */
[----:B------:R-:W3:Y:S01]  /*7bf0*/  LDS.128 R8, [R111.X16] ;  /* 0x000000006f087984 */ /* 0x000ee2000000cc00 */
[----:B------:R-:W-:Y:S01]  /*7c00*/  IADD3 R3, R3, R5, RZ ;  /* 0x0000000503037210 */ /* 0x000fe20007ffe0ff */
[----:B------:R-:W-:Y:S02]  /*7c10*/  IMAD R5, R105, c[0x0][0x300], RZ ;  /* 0x0000c00069057a24 */ /* 0x000fe400078e02ff */
[----:B------:R-:W5:Y:S01]  /*7c20*/  LDS.128 R16, [R111.X16+0x200] ;  /* 0x000200006f107984 */ /* 0x000f62000000cc00 */
[----:B0-----:R-:W-:Y:S02]  /*7c30*/  FADD.FTZ R29, R4, R29 ;  /* 0x0000001d041d7221 */ /* 0x001fe40000010000 */
[C---:B------:R-:W-:Y:S01]  /*7c40*/  IMAD R5, R0.reuse, c[0x0][0x304], R5 ;  /* 0x0000c10000057a24 */ /* 0x040fe200078e0205 */
[----:B------:R-:W0:Y:S01]  /*7c50*/  LDS.128 R36, [R111.X16+0x400] ;  /* 0x000400006f247984 */ /* 0x000e22000000cc00 */
[----:B------:R-:W-:-:S03]  /*7c60*/  IMAD.WIDE.U32 R2, R0, c[0x0][0x300], R2 ;  /* 0x0000c00000027a25 */ /* 0x000fc600078e0002 */
[----:B------:R-:W1:Y:S01]  /*7c70*/  LDS.128 R40, [R111.X16+0x600] ;  /* 0x000600006f287984 */ /* 0x000e62000000cc00 */
[----:B------:R-:W-:Y:S01]  /*7c80*/  FADD.FTZ R30, R29, R30 ;  /* 0x0000001e1d1e7221 */ /* 0x000fe20000010000 */
[----:B------:R-:W-:Y:S02]  /*7c90*/  IADD3 R3, R3, R5, RZ ;  /* 0x0000000503037210 */ /* 0x000fe40007ffe0ff */
[----:B------:R-:W-:Y:S01]  /*7ca0*/  LEA R4, P0, R2, c[0x0][0x340], 0x2 ;  /* 0x0000d00002047a11 */ /* 0x000fe200078010ff */
[----:B------:R-:W-:-:S03]  /*7cb0*/  FADD.FTZ R31, R30, R31 ;  /* 0x0000001f1e1f7221 */ /* 0x000fc60000010000 */
[----:B------:R-:W-:Y:S01]  /*7cc0*/  LEA.HI.X R5, R2, c[0x0][0x344], R3, 0x2, P0 ;  /* 0x0000d10002057a11 */ /* 0x000fe200000f1403 */
[----:B----4-:R-:W-:Y:S01]  /*7cd0*/  FADD.FTZ R24, R31, R24 ;  /* 0x000000181f187221 */ /* 0x010fe20000010000 */
[----:B------:R-:W-:-:S03]  /*7ce0*/  ISETP.GT.AND P0, PT, R124, 0x1, PT ;  /* 0x000000017c00780c */ /* 0x000fc60003f04270 */
[----:B--2---:R-:W-:-:S04]  /*7cf0*/  IMAD.WIDE R122, R122, 0x10, R4 ;  /* 0x000000107a7a7825 */ /* 0x004fc800078e0204 */
[----:B------:R-:W-:-:S04]  /*7d00*/  FADD.FTZ R25, R24, R25 ;  /* 0x0000001918197221 */ /* 0x000fc80000010000 */
[----:B------:R-:W-:-:S04]  /*7d10*/  FADD.FTZ R26, R25, R26 ;  /* 0x0000001a191a7221 */ /* 0x000fc80000010000 */
[----:B------:R-:W-:Y:S01]  /*7d20*/  FADD.FTZ R27, R26, R27 ;  /* 0x0000001b1a1b7221 */ /* 0x000fe20000010000 */
[----:B---3--:R2:W-:Y:S03]  /*7d30*/  STG.E.128 [R122.64], R8 ;  /* 0x000000087a007986 */ /* 0x0085e6000c101d04 */
[----:B------:R-:W-:Y:S01]  /*7d40*/  FADD.FTZ R20, R27, R20 ;  /* 0x000000141b147221 */ /* 0x000fe20000010000 */
[----:B-----5:R2:W-:Y:S03]  /*7d50*/  STG.E.128 [R122.64+0x200], R16 ;  /* 0x000200107a007986 */ /* 0x0205e6000c101d04 */
[----:B------:R-:W-:Y:S01]  /*7d60*/  FADD.FTZ R21, R20, R21 ;  /* 0x0000001514157221 */ /* 0x000fe20000010000 */
[----:B0-----:R2:W-:Y:S03]  /*7d70*/  STG.E.128 [R122.64+0x400], R36 ;  /* 0x000400247a007986 */ /* 0x0015e6000c101d04 */
[----:B------:R-:W-:Y:S01]  /*7d80*/  FADD.FTZ R22, R21, R22 ;  /* 0x0000001615167221 */ /* 0x000fe20000010000 */
[----:B-1----:R2:W-:Y:S03]  /*7d90*/  STG.E.128 [R122.64+0x600], R40 ;  /* 0x000600287a007986 */ /* 0x0025e6000c101d04 */
[----:B------:R-:W-:Y:S01]  /*7da0*/  FADD.FTZ R109, R22, R23 ;  /* 0x00000017166d7221 */ /* 0x000fe20000010000 */
[----:B------:R-:W-:Y:S01]  /*7db0*/  @!P0 CALL.REL.NOINC `(.L_x_6331) ;  /* 0x0000001000008944 */ /* 0x000fe20003c00000 */
[----:B------:R-:W-:Y:S05]  /*7dc0*/  BRA `(.L_x_6403) ;  /* 0xffff89a000007947 */ /* 0x000fea000383ffff */
.L_x_6331:
        /* <DEDUP_REMOVED lines=24> */
.L_x_6405:
[----:B0-----:R-:W-:Y:S05]  /*7f50*/  BSYNC B0 ;  /* 0x0000000000007941 */ /* 0x001fea0003800000 */
.L_x_6404:
[----:B------:R-:W-:Y:S01]  /*7f60*/  BSSY B0, `(.L_x_6406) ;  /* 0x0000018000007945 */ /* 0x000fe20003800000 */
[----:B------:R-:W-:Y:S05]  /*7f70*/  @!P0 BRA `(.L_x_6407) ;  /* 0x0000015000008947 */ /* 0x000fea0003800000 */
[----:B------:R-:W-:Y:S06]  /*7f80*/  BAR.SYNC.DEFER_BLOCKING 0x0 ;  /* 0x0000000000007b1d */ /* 0x000fec0000010000 */
[----:B------:R-:W0:Y:S04]  /*7f90*/  SHFL.DOWN P0, R2, R109, 0x1, 0x1f ;  /* 0x08201f006d027f89 */ /* 0x000e280000000000 */
[----:B------:R-:W1:Y:S04]  /*7fa0*/  S2R R7, SR_LANEID ;  /* 0x0000000000077919 */ /* 0x000e680000000000 */
[----:B------:R-:W3:Y:S01]  /*7fb0*/  S2R R15, SR_TID.X ;  /* 0x00000000000f7919 */ /* 0x000ee20000002100 */
        /* <DEDUP_REMOVED lines=17> */
.L_x_6407:
[----:B------:R-:W0:Y:S02]  /*80d0*/  S2R R15, SR_TID.X ;  /* 0x00000000000f7919 */ /* 0x000e240000002100 */
.L_x_6408:
[----:B0-----:R-:W-:Y:S05]  /*80e0*/  BSYNC B0 ;  /* 0x0000000000007941 */ /* 0x001fea0003800000 */
.L_x_6406:
        /* <DEDUP_REMOVED lines=10> */
.L_x_6409:
[----:B0-2---:R-:W0:Y:S01]  /*8190*/  LDS R17, [R15.X4+0x2348] ;  /* 0x002348000f117984 */ /* 0x005e220000004800 */
        /* <DEDUP_REMOVED lines=25> */
.L_x_6410:
        /* <DEDUP_REMOVED lines=13> */
.L_x_9099:


//--------------------- .text._Z25selective_scan_bwd_kernelI32Selective_Scan_bwd_kernel_traitsILi32ELi16ELb1ELb1ELb1ELb0ELb0EffEEv12SSMParamsBwd --------------------------
	.section	.text._Z25selective_scan_bwd_kernelI32Selective_Scan_bwd_kernel_traitsILi32ELi16ELb1ELb1ELb1ELb0ELb0EffEEv12SSMParamsBwd,"ax",@progbits
	.sectioninfo	@"SHI_REGISTERS=254"
	.align	128
        .global         _Z25selective_scan_bwd_kernelI32Selective_Scan_bwd_kernel_traitsILi32ELi16ELb1ELb1ELb1ELb0ELb0EffEEv12SSMParamsBwd
        .type           _Z25selective_scan_bwd_kernelI32Selective_Scan_bwd_kernel_traitsILi32ELi16ELb1ELb1ELb1ELb0ELb0EffEEv12SSMParamsBwd,@function
        .size           _Z25selective_scan_bwd_kernelI32Selective_Scan_bwd_kernel_traitsILi32ELi16ELb1ELb1ELb1ELb0ELb0EffEEv12SSMParamsBwd,(.L_x_9100 - _Z25selective_scan_bwd_kernelI32Selective_Scan_bwd_kernel_traitsILi32ELi16ELb1ELb1ELb1ELb0ELb0EffEEv12SSMParamsBwd)
        .other          _Z25selective_scan_bwd_kernelI32Selective_Scan_bwd_kernel_traitsILi32ELi16ELb1ELb1ELb1ELb0ELb0EffEEv12SSMParamsBwd,@"STO_CUDA_ENTRY STV_DEFAULT"
_Z25selective_scan_bwd_kernelI32Selective_Scan_bwd_kernel_traitsILi32ELi16ELb1ELb1ELb1ELb0ELb0EffEEv12SSMParamsBwd:
.text._Z25selective_scan_bwd_kernelI32Selective_Scan_bwd_kernel_traitsILi32ELi16ELb1ELb1ELb1ELb0ELb0EffEEv12SSMParamsBwd:
[----:B------:R-:W-:Y:S02]  /*0000*/  MOV R1, c[0x0][0x28] ;  /* 0x00000a0000017a02 */ /* 0x000fe40000000f00 */
[----:B------:R-:W-:Y:S01]  /*0010*/  IABS R17, c[0x0][0x178] ;  /* 0x00005e0000117a13 */ /* 0x000fe20000000000 */
[----:B------:R-:W0:Y:S01]  /*0020*/  S2R R157, SR_CTAID.Y ;  /* 0x00000000009d7919 */ /* 0x000e220000002600 */
[----:B------:R-:W-:Y:S01]  /*0030*/  ISETP.NE.U32.AND P0, PT, RZ, c[0x0][0x238], PT ;  /* 0x00008e00ff007a0c */ /* 0x000fe20003f05070 */
[----:B------:R-:W-:Y:S01]  /*0040*/  CS2R R154, SRZ ;  /* 0x00000000009a7805 */ /* 0x000fe2000001ff00 */
[----:B------:R-:W1:Y:S01]  /*0050*/  I2F.RP R0, R17 ;  /* 0x0000001100007306 */ /* 0x000e620000209400 */
[----:B------:R-:W-:Y:S01]  /*0060*/  ULDC.64 UR4, c[0x0][0x118] ;  /* 0x0000460000047ab9 */ /* 0x000fe20000000a00 */
[----:B------:R-:W-:Y:S02]  /*0070*/  ISETP.NE.AND.EX P0, PT, RZ, c[0x0][0x23c], PT, P0 ;  /* 0x00008f00ff007a0c */ /* 0x000fe40003f05300 */
        /* <DEDUP_REMOVED lines=11> */
[----:B-1----:R-:W-:Y:S02]  /*0130*/  IADD3 R6, R0, 0xffffffe, RZ ;  /* 0x0ffffffe00067810 */ /* 0x002fe40007ffe0ff */
[----:B------:R-:W-:Y:S01]  /*0140*/  LOP3.LUT R16, R157, c[0x0][0x178], RZ, 0x3c, !PT ;  /* 0x00005e009d107a12 */ /* 0x000fe200078e3cff */
[----:B------:R1:W5:Y:S01]  /*0150*/  @P1 LDG.E R154, [R4.64] ;  /* 0x00000004049a1981 */ /* 0x000362000c1e1900 */
[----:B------:R2:W3:Y:S01]  /*0160*/  F2I.FTZ.U32.TRUNC.NTZ R7, R6 ;  /* 0x0000000600077305 */ /* 0x0004e2000021f000 */
[----:B------:R-:W-:Y:S01]  /*0170*/  ISETP.NE.AND P0, PT, RZ, c[0x0][0x178], PT ;  /* 0x00005e00ff007a0c */ /* 0x000fe20003f05270 */
[----:B------:R-:W-:Y:S01]  /*0180*/  IMAD R10, R182, c[0x0][0x1e0], RZ ;  /* 0x00007800b60a7a24 */ /* 0x000fe200078e02ff */
[----:B------:R-:W-:Y:S01]  /*0190*/  ISETP.GE.AND P1, PT, R16, RZ, PT ;  /* 0x000000ff1000720c */ /* 0x000fe20003f26270 */
[C---:B------:R-:W-:Y:S01]  /*01a0*/  IMAD R12, R182.reuse, c[0x0][0x278], RZ ;  /* 0x00009e00b60c7a24 */ /* 0x040fe200078e02ff */
[----:B0-----:R-:W-:Y:S01]  /*01b0*/  IABS R2, R157 ;  /* 0x0000009d00027213 */ /* 0x001fe20000000000 */
[----:B------:R-:W-:Y:S01]  /*01c0*/  IMAD R14, R182, c[0x0][0x190], RZ ;  /* 0x00006400b60e7a24 */ /* 0x000fe200078e02ff */
[----:B------:R-:W-:Y:S01]  /*01d0*/  MOV R152, c[0x0][0x174] ;  /* 0x00005d0000987a02 */ /* 0x000fe20000000f00 */
[C---:B------:R-:W-:Y:S01]  /*01e0*/  IMAD R13, R153.reuse, c[0x0][0x1e4], R10 ;  /* 0x00007900990d7a24 */ /* 0x040fe200078e020a */
[----:B--2---:R-:W-:Y:S01]  /*01f0*/  HFMA2.MMA R6, -RZ, RZ, 0, 0 ;  /* 0x00000000ff067435 */ /* 0x004fe200000001ff */
[C---:B-1----:R-:W-:Y:S01]  /*0200*/  IMAD.WIDE.U32 R4, R153.reuse, c[0x0][0x1e0], RZ ;  /* 0x0000780099047a25 */ /* 0x042fe200078e00ff */
[C---:B------:R-:W-:Y:S01]  /*0210*/  ISETP.GE.AND P3, PT, R152.reuse, 0x1, PT ;  /* 0x000000019800780c */ /* 0x040fe20003f66270 */
[----:B------:R-:W-:Y:S01]  /*0220*/  CS2R R116, SRZ ;  /* 0x0000000000747805 */ /* 0x000fe2000001ff00 */
[----:B------:R-:W-:Y:S01]  /*0230*/  SHF.L.U32 R152, R152, 0x9, RZ ;  /* 0x0000000998987819 */ /* 0x000fe200000006ff */
[----:B------:R-:W-:Y:S01]  /*0240*/  IMAD R15, R153, c[0x0][0x194], R14 ;  /* 0x00006500990f7a24 */ /* 0x000fe200078e020e */
[----:B------:R-:W-:Y:S01]  /*0250*/  IADD3 R5, R5, R13, RZ ;  /* 0x0000000d05057210 */ /* 0x000fe20007ffe0ff */
[----:B------:R-:W-:Y:S01]  /*0260*/  IMAD R14, R156, c[0x0][0x280], RZ ;  /* 0x0000a0009c0e7a24 */ /* 0x000fe200078e02ff */
[----:B---3--:R-:W-:Y:S01]  /*0270*/  IADD3 R8, RZ, -R7, RZ ;  /* 0x80000007ff087210 */ /* 0x008fe20007ffe0ff */
[----:B------:R-:W-:Y:S01]  /*0280*/  IMAD R16, R182, c[0x0][0x1b0], RZ ;  /* 0x00006c00b6107a24 */ /* 0x000fe200078e02ff */
[----:B------:R-:W-:Y:S01]  /*0290*/  IADD3 R13, R152, -0x200, RZ ;  /* 0xfffffe00980d7810 */ /* 0x000fe20007ffe0ff */
[----:B------:R-:W-:Y:S01]  /*02a0*/  IMAD.WIDE.U32 R4, R157, c[0x0][0x1e8], R4 ;  /* 0x00007a009d047a25 */ /* 0x000fe200078e0004 */
[----:B------:R-:W-:Y:S01]  /*02b0*/  HFMA2.MMA R151, -RZ, RZ, 0, 0 ;  /* 0x00000000ff977435 */ /* 0x000fe200000001ff */
[----:B------:R-:W-:-:S02]  /*02c0*/  MOV R149, RZ ;  /* 0x000000ff00957202 */ /* 0x000fc40000000f00 */
[----:B------:R-:W-:Y:S02]  /*02d0*/  IMAD R3, R8, R17, RZ ;  /* 0x0000001108037224 */ /* 0x000fe400078e02ff */
[----:B------:R-:W-:Y:S02]  /*02e0*/  IMAD R8, R182, c[0x0][0x1d0], RZ ;  /* 0x00007400b6087a24 */ /* 0x000fe400078e02ff */
[----:B------:R-:W-:-:S04]  /*02f0*/  IMAD.HI.U32 R7, R7, R3, R6 ;  /* 0x0000000307077227 */ /* 0x000fc800078e0006 */
[----:B------:R-:W-:Y:S02]  /*0300*/  IMAD R11, R153, c[0x0][0x1d4], R8 ;  /* 0x00007500990b7a24 */ /* 0x000fe400078e0208 */
[----:B------:R-:W-:-:S04]  /*0310*/  IMAD.HI.U32 R150, R7, R2, RZ ;  /* 0x0000000207967227 */ /* 0x000fc800078e00ff */
[----:B------:R-:W-:Y:S01]  /*0320*/  IMAD.WIDE.U32 R6, R153, c[0x0][0x278], RZ ;  /* 0x00009e0099067a25 */ /* 0x000fe200078e00ff */
[----:B------:R-:W-:-:S03]  /*0330*/  IADD3 R0, -R150, RZ, RZ ;  /* 0x000000ff96007210 */ /* 0x000fc60007ffe1ff */
[----:B------:R-:W-:-:S04]  /*0340*/  IMAD.WIDE.U32 R8, R153, c[0x0][0x190], RZ ;  /* 0x0000640099087a25 */ /* 0x000fc800078e00ff */
[----:B------:R-:W-:Y:S01]  /*0350*/  IMAD R0, R17, R0, R2 ;  /* 0x0000000011007224 */ /* 0x000fe200078e0202 */
[----:B------:R-:W-:Y:S01]  /*0360*/  IADD3 R9, R9, R15, RZ ;  /* 0x0000000f09097210 */ /* 0x000fe20007ffe0ff */
[----:B------:R-:W-:Y:S01]  /*0370*/  IMAD.WIDE.U32 R2, R153, c[0x0][0x1d0], RZ ;  /* 0x0000740099027a25 */ /* 0x000fe200078e00ff */
[----:B------:R-:W-:Y:S02]  /*0380*/  SHF.R.S32.HI R15, RZ, 0x1f, R13 ;  /* 0x0000001fff0f7819 */ /* 0x000fe4000001140d */
[----:B------:R-:W-:Y:S01]  /*0390*/  ISETP.GT.U32.AND P4, PT, R17, R0, PT ;  /* 0x000000001100720c */ /* 0x000fe20003f84070 */
[----:B------:R-:W-:Y:S01]  /*03a0*/  IMAD R14, R157, c[0x0][0x284], R14 ;  /* 0x0000a1009d0e7a24 */ /* 0x000fe200078e020e */
[----:B------:R-:W-:Y:S01]  /*03b0*/  IADD3 R3, R3, R11, RZ ;  /* 0x0000000b03037210 */ /* 0x000fe20007ffe0ff */
[----:B------:R-:W-:Y:S02]  /*03c0*/  IMAD R11, R153, c[0x0][0x27c], R12 ;  /* 0x00009f00990b7a24 */ /* 0x000fe400078e020c */
[----:B------:R-:W-:-:S02]  /*03d0*/  IMAD R12, R156, c[0x0][0x1e8], RZ ;  /* 0x00007a009c0c7a24 */ /* 0x000fc400078e02ff */
[----:B------:R-:W-:Y:S01]  /*03e0*/  IMAD.WIDE.U32 R2, R157, c[0x0][0x1d8], R2 ;  /* 0x000076009d027a25 */ /* 0x000fe200078e0002 */
[----:B------:R-:W-:-:S03]  /*03f0*/  IADD3 R7, R7, R11, RZ ;  /* 0x0000000b07077210 */ /* 0x000fc60007ffe0ff */
[C---:B------:R-:W-:Y:S02]  /*0400*/  IMAD R12, R157.reuse, c[0x0][0x1ec], R12 ;  /* 0x00007b009d0c7a24 */ /* 0x040fe400078e020c */
        /* <DEDUP_REMOVED lines=8> */
[----:B------:R-:W-:Y:S01]  /*0490*/  IADD3.X R4, R15, R5, R12, P4, !PT ;  /* 0x000000050f047210 */ /* 0x000fe200027fe40c */
        /* <DEDUP_REMOVED lines=8> */
[----:B------:R-:W-:Y:S01]  /*0520*/  SHF.R.S32.HI R181, RZ, 0x1f, R150 ;  /* 0x0000001fffb57819 */ /* 0x000fe20000011496 */
[----:B------:R-:W-:Y:S01]  /*0530*/  IMAD.WIDE.U32 R8, R150, c[0x0][0x1a8], R8 ;  /* 0x00006a0096087a25 */ /* 0x000fe200078e0008 */
[----:B------:R-:W-:-:S02]  /*0540*/  LEA R146, P0, R145, c[0x0][0x240], 0x2 ;  /* 0x0000900091927a11 */ /* 0x000fc400078010ff */
[----:B------:R-:W-:Y:S01]  /*0550*/  LEA R144, P1, R143, c[0x0][0x248], 0x2 ;  /* 0x000092008f907a11 */ /* 0x000fe200078210ff */
[----:B------:R-:W-:Y:S01]  /*0560*/  IMAD R3, R181, c[0x0][0x1a8], RZ ;  /* 0x00006a00b5037a24 */ /* 0x000fe200078e02ff */
[----:B------:R-:W-:Y:S01]  /*0570*/  LEA.HI.X R145, R145, c[0x0][0x244], R2, 0x2, P0 ;  /* 0x0000910091917a11 */ /* 0x000fe200000f1402 */
[----:B------:R-:W-:Y:S01]  /*0580*/  IMAD R5, R181, c[0x0][0x1c8], RZ ;  /* 0x00007200b5057a24 */ /* 0x000fe200078e02ff */
[----:B------:R-:W-:Y:S01]  /*0590*/  ISETP.NE.U32.AND P0, PT, RZ, c[0x0][0x260], PT ;  /* 0x00009800ff007a0c */ /* 0x000fe20003f05070 */
[C---:B------:R-:W-:Y:S01]  /*05a0*/  IMAD R3, R150.reuse, c[0x0][0x1ac], R3 ;  /* 0x00006b0096037a24 */ /* 0x040fe200078e0203 */
[----:B------:R-:W-:Y:S01]  /*05b0*/  LEA R142, P2, R141, c[0x0][0x308], 0x2 ;  /* 0x0000c2008d8e7a11 */ /* 0x000fe200078410ff */
[----:B------:R-:W-:Y:S01]  /*05c0*/  IMAD R5, R150, c[0x0][0x1cc], R5 ;  /* 0x0000730096057a24 */ /* 0x000fe200078e0205 */
[----:B------:R-:W-:Y:S02]  /*05d0*/  ISETP.NE.AND.EX P0, PT, RZ, c[0x0][0x264], PT, P0 ;  /* 0x00009900ff007a0c */ /* 0x000fe40003f05300 */
[----:B------:R-:W-:-:S02]  /*05e0*/  IADD3 R139, P5, R13, R8, RZ ;  /* 0x000000080d8b7210 */ /* 0x000fc40007fbe0ff */
[----:B------:R-:W-:Y:S02]  /*05f0*/  IADD3 R0, R9, R3, RZ ;  /* 0x0000000309007210 */ /* 0x000fe40007ffe0ff */
[----:B------:R-:W-:Y:S01]  /*0600*/  LEA.HI.X R143, R143, c[0x0][0x24c], R4, 0x2, P1 ;  /* 0x000093008f8f7a11 */ /* 0x000fe200008f1404 */
[----:B------:R-:W-:Y:S01]  /*0610*/  HFMA2.MMA R4, -RZ, RZ, 0, 0 ;  /* 0x00000000ff047435 */ /* 0x000fe200000001ff */
[----:B------:R-:W-:Y:S02]  /*0620*/  LEA.HI.X R141, R141, c[0x0][0x30c], R6, 0x2, P2 ;  /* 0x0000c3008d8d7a11 */ /* 0x000fe400010f1406 */
[----:B------:R-:W-:Y:S02]  /*0630*/  ISETP.NE.U32.AND P1, PT, RZ, c[0x0][0x328], PT ;  /* 0x0000ca00ff007a0c */ /* 0x000fe40003f25070 */
[----:B------:R-:W-:Y:S02]  /*0640*/  ISETP.NE.U32.AND P2, PT, RZ, c[0x0][0x348], PT ;  /* 0x0000d200ff007a0c */ /* 0x000fe40003f45070 */
[----:B------:R-:W-:-:S02]  /*0650*/  IADD3 R11, R11, R17, RZ ;  /* 0x000000110b0b7210 */ /* 0x000fc40007ffe0ff */
[----:B------:R-:W-:Y:S02]  /*0660*/  IADD3.X R0, R15, R0, RZ, P5, !PT ;  /* 0x000000000f007210 */ /* 0x000fe40002ffe4ff */
[C---:B------:R-:W-:Y:S01]  /*0670*/  LEA R140, P5, R139.reuse, c[0x0][0x228], 0x2 ;  /* 0x00008a008b8c7a11 */ /* 0x040fe200078a10ff */
        /* <DEDUP_REMOVED lines=12> */
[C---:B------:R-:W-:Y:S01]  /*0740*/  @P1 LEA R116, P4, R157.reuse, c[0x0][0x328], 0x2 ;  /* 0x0000ca009d741a11 */ /* 0x040fe200078810ff */
[----:B------:R-:W-:Y:S01]  /*0750*/  @P0 IMAD.WIDE R118, R0, R119, c[0x0][0x260] ;  /* 0x0000980000760625 */ /* 0x000fe200078e0277 */
[----:B------:R-:W-:Y:S01]  /*0760*/  @P2 LEA R4, P5, R157, c[0x0][0x348], 0x2 ;  /* 0x0000d2009d042a11 */ /* 0x000fe200078a10ff */
[----:B------:R-:W-:Y:S01]  /*0770*/  @!P0 CS2R R118, SRZ ;  /* 0x0000000000768805 */ /* 0x000fe2000001ff00 */
[----:B------:R-:W-:-:S02]  /*0780*/  MOV R3, RZ ;  /* 0x000000ff00037202 */ /* 0x000fc40000000f00 */
[----:B------:R-:W-:Y:S02]  /*0790*/  LEA.HI.X R137, R13, c[0x0][0x234], R2, 0x2, P6 ;  /* 0x00008d000d897a11 */ /* 0x000fe400030f1402 */
[C-C-:B------:R-:W-:Y:S02]  /*07a0*/  @P1 LEA.HI.X R117, R157.reuse, c[0x0][0x32c], R156.reuse, 0x2, P4 ;  /* 0x0000cb009d751a11 */ /* 0x140fe400020f149c */
[----:B------:R-:W-:Y:S02]  /*07b0*/  @P2 LEA.HI.X R3, R157, c[0x0][0x34c], R156, 0x2, P5 ;  /* 0x0000d3009d032a11 */ /* 0x000fe400028f149c */
[----:B------:R-:W-:Y:S01]  /*07c0*/  MOV R2, R4 ;  /* 0x0000000400027202 */ /* 0x000fe20000000f00 */
        /* <DEDUP_REMOVED lines=9> */
.L_x_6451:
[----:B------:R-:W-:Y:S01]  /*0860*/  BAR.SYNC.DEFER_BLOCKING 0x0 ;  /* 0x0000000000007b1d */ /* 0x000fe20000010000 */
[----:B---3--:R-:W-:Y:S02]  /*0870*/  LOP3.LUT R132, R134, 0x1f, R148, 0xf8, !PT ;  /* 0x0000001f86847812 */ /* 0x008fe400078ef894 */
[----:B------:R-:W-:Y:S02]  /*0880*/  MOV R4, R146 ;  /* 0x0000009200047202 */ /* 0x000fe40000000f00 */
        /* <DEDUP_REMOVED lines=8> */
[----:B------:R-:W-:-:S03]  /*0910*/  SHF.L.U32 R130, R147, 0x6, RZ ;  /* 0x0000000693827819 */ /* 0x000fc600000006ff */
[----:B------:R-:W-:Y:S01]  /*0920*/  IMAD.WIDE R32, R132, 0x10, R4 ;  /* 0x0000001084207825 */ /* 0x000fe200078e0204 */
[----:B--2---:R-:W-:Y:S04]  /*0930*/  STS.128 [R147.X16], R16 ;  /* 0x0000001093007388 */ /* 0x004fe8000000cc00 */
[----:B0--3--:R0:W-:Y:S04]  /*0940*/  STS.128 [R147.X16+0x200], R20 ;  /* 0x0002001493007388 */ /* 0x0091e8000000cc00 */
        /* <DEDUP_REMOVED lines=40> */
[----:B-----5:R-:W-:Y:S02]  /*0bd0*/  FMUL.FTZ R52, R36, R155 ;  /* 0x0000009b24347220 */ /* 0x020fe40000410000 */
[----:B------:R-:W-:Y:S02]  /*0be0*/  FFMA.FTZ R69, R5, R37, R0 ;  /* 0x0000002505457223 */ /* 0x000fe40000010000 */
[-C--:B------:R-:W-:Y:S02]  /*0bf0*/  FMUL.FTZ R54, R38, R155.reuse ;  /* 0x0000009b26367220 */ /* 0x080fe40000410000 */
[----:B------:R-:W-:Y:S02]  /*0c00*/  FFMA.FTZ R0, R6, R38, R69 ;  /* 0x0000002606007223 */ /* 0x000fe40000010045 */
[----:B------:R-:W-:Y:S02]  /*0c10*/  FMUL.FTZ R55, R39, R155 ;  /* 0x0000009b27377220 */ /* 0x000fe40000410000 */
[----:B------:R-:W-:-:S02]  /*0c20*/  FFMA.FTZ R57, R7, R39, R0 ;  /* 0x0000002707397223 */ /* 0x000fc40000010000 */
[-C--:B-1----:R-:W-:Y:S02]  /*0c30*/  FMUL.FTZ R56, R40, R155.reuse ;  /* 0x0000009b28387220 */ /* 0x082fe40000410000 */
[----:B------:R-:W-:Y:S02]  /*0c40*/  FFMA.FTZ R0, R8, R40, R57 ;  /* 0x0000002808007223 */ /* 0x000fe40000010039 */
[----:B------:R-:W-:Y:S02]  /*0c50*/  FMUL.FTZ R57, R41, R155 ;  /* 0x0000009b29397220 */ /* 0x000fe40000410000 */
[----:B------:R-:W-:Y:S02]  /*0c60*/  FFMA.FTZ R53, R9, R41, R0 ;  /* 0x0000002909357223 */ /* 0x000fe40000010000 */
[----:B------:R-:W-:Y:S02]  /*0c70*/  FMUL.FTZ R58, R42, R155 ;  /* 0x0000009b2a3a7220 */ /* 0x000fe40000410000 */
[----:B------:R-:W-:-:S02]  /*0c80*/  FFMA.FTZ R0, R10, R42, R53 ;  /* 0x0000002a0a007223 */ /* 0x000fc40000010035 */
[----:B--2---:R-:W-:Y:S02]  /*0c90*/  FMUL.FTZ R60, R44, R155 ;  /* 0x0000009b2c3c7220 */ /* 0x004fe40000410000 */
        /* <DEDUP_REMOVED lines=9> */
[----:B---3--:R-:W-:Y:S02]  /*0d30*/  FMUL.FTZ R64, R48, R155 ;  /* 0x0000009b30407220 */ /* 0x008fe40000410000 */
[----:B------:R-:W-:-:S02]  /*0d40*/  FFMA.FTZ R0, R16, R48, R59 ;  /* 0x0000003010007223 */ /* 0x000fc4000001003b */
[----:B------:R-:W-:Y:S02]  /*0d50*/  FMUL.FTZ R59, R43, R155 ;  /* 0x0000009b2b3b7220 */ /* 0x000fe40000410000 */
[----:B------:R-:W-:Y:S02]  /*0d60*/  FFMA.FTZ R65, R17, R49, R0 ;  /* 0x0000003111417223 */ /* 0x000fe40000010000 */
[-C--:B------:R-:W-:Y:S02]  /*0d70*/  FMUL.FTZ R66, R50, R155.reuse ;  /* 0x0000009b32427220 */ /* 0x080fe40000410000 */
        /* <DEDUP_REMOVED lines=15> */
.L_x_6412:
[----:B------:R-:W-:Y:S01]  /*0e70*/  HFMA2.MMA R133, -RZ, RZ, 0, 0 ;  /* 0x00000000ff857435 */ /* 0x000fe200000001ff */
[----:B------:R-:W-:Y:S01]  /*0e80*/  MOV R131, RZ ;  /* 0x000000ff00837202 */ /* 0x000fe20000000f00 */
        /* <DEDUP_REMOVED lines=9> */
.L_x_6450:
        /* <DEDUP_REMOVED lines=8> */
[----:B0-----:R0:W2:Y:S04]  /*0fa0*/  LDG.E.128 R92, [R100.64] ;  /* 0x00000004645c7981 */ /* 0x0010a8000c1e1d00 */
[----:B---3--:R0:W3:Y:S04]  /*0fb0*/  LDG.E.128 R88, [R100.64+0x200] ;  /* 0x0002000464587981 */ /* 0x0080e8000c1e1d00 */
[----:B----4-:R0:W4:Y:S04]  /*0fc0*/  LDG.E.128 R84, [R100.64+0x400] ;  /* 0x0004000464547981 */ /* 0x010128000c1e1d00 */
[----:B------:R0:W4:Y:S01]  /*0fd0*/  LDG.E.128 R96, [R100.64+0x600] ;  /* 0x0006000464607981 */ /* 0x000122000c1e1d00 */
[----:B------:R-:W-:-:S02]  /*0fe0*/  IMAD R0, R156, c[0x0][0x180], RZ ;  /* 0x000060009c007a24 */ /* 0x000fc400078e02ff */
[----:B------:R-:W-:-:S04]  /*0ff0*/  IMAD.WIDE.U32 R102, R157, c[0x0][0x180], RZ ;  /* 0x000060009d667a25 */ /* 0x000fc800078e00ff */
[----:B------:R-:W-:Y:S02]  /*1000*/  IMAD R105, R157, c[0x0][0x184], R0 ;  /* 0x000061009d697a24 */ /* 0x000fe400078e0200 */
[----:B------:R-:W-:-:S03]  /*1010*/  IMAD R0, R161, c[0x0][0x188], RZ ;  /* 0x00006200a1007a24 */ /* 0x000fc600078e02ff */
[----:B------:R-:W-:Y:S01]  /*1020*/  IADD3 R103, R103, R105, RZ ;  /* 0x0000006967677210 */ /* 0x000fe20007ffe0ff */
[----:B------:R-:W-:Y:S02]  /*1030*/  IMAD R107, R133, c[0x0][0x18c], R0 ;  /* 0x00006300856b7a24 */ /* 0x000fe400078e0200 */
[----:B------:R-:W-:Y:S02]  /*1040*/  IMAD R0, R161, c[0x0][0x1c0], RZ ;  /* 0x00007000a1007a24 */ /* 0x000fe400078e02ff */
[----:B------:R-:W-:-:S04]  /*1050*/  IMAD.WIDE.U32 R102, R133, c[0x0][0x188], R102 ;  /* 0x0000620085667a25 */ /* 0x000fc800078e0066 */
[----:B------:R-:W-:Y:S01]  /*1060*/  IMAD.WIDE.U32 R104, R133, c[0x0][0x1c0], RZ ;  /* 0x0000700085687a25 */ /* 0x000fe200078e00ff */
[----:B0-----:R-:W-:Y:S02]  /*1070*/  IADD3 R101, R103, R107, RZ ;  /* 0x0000006b67657210 */ /* 0x001fe40007ffe0ff */
[----:B------:R-:W-:Y:S01]  /*1080*/  LEA R112, P0, R102, c[0x0][0x220], 0x2 ;  /* 0x0000880066707a11 */ /* 0x000fe200078010ff */
[----:B------:R-:W-:-:S03]  /*1090*/  IMAD R103, R133, c[0x0][0x1c4], R0 ;  /* 0x0000710085677a24 */ /* 0x000fc600078e0200 */
[----:B------:R-:W-:Y:S02]  /*10a0*/  LEA.HI.X R113, R102, c[0x0][0x224], R101, 0x2, P0 ;  /* 0x0000890066717a11 */ /* 0x000fe400000f1465 */
[----:B------:R-:W-:Y:S02]  /*10b0*/  IADD3 R0, R105, R103, RZ ;  /* 0x0000006769007210 */ /* 0x000fe40007ffe0ff */
[----:B------:R-:W-:-:S04]  /*10c0*/  LEA R100, P0, R104, R138, 0x2 ;  /* 0x0000008a68647211 */ /* 0x000fc800078010ff */
[----:B------:R-:W-:Y:S02]  /*10d0*/  LEA.HI.X R101, R104, R137, R0, 0x2, P0 ;  /* 0x0000008968657211 */ /* 0x000fe400000f1400 */
[----:B------:R-:W4:Y:S03]  /*10e0*/  LDG.E R0, [R112.64] ;  /* 0x0000000470007981 */ /* 0x000f26000c1e1900 */
[----:B------:R-:W-:Y:S01]  /*10f0*/  IMAD.WIDE R100, R132, 0x10, R100 ;  /* 0x0000001084647825 */ /* 0x000fe200078e0264 */
[----:B--2---:R-:W-:Y:S04]  /*1100*/  STS.128 [R147.X16], R92 ;  /* 0x0000005c93007388 */ /* 0x004fe8000000cc00 */
[----:B---3--:R0:W-:Y:S04]  /*1110*/  STS.128 [R147.X16+0x200], R88 ;  /* 0x0002005893007388 */ /* 0x0081e8000000cc00 */
[----:B----4-:R1:W-:Y:S04]  /*1120*/  STS.128 [R147.X16+0x400], R84 ;  /* 0x0004005493007388 */ /* 0x0103e8000000cc00 */
[----:B------:R-:W-:Y:S01]  /*1130*/  STS.128 [R147.X16+0x600], R96 ;  /* 0x0006006093007388 */ /* 0x000fe2000000cc00 */
[----:B------:R-:W-:-:S06]  /*1140*/  NOP ;  /* 0x0000000000007918 */ /* 0x000fcc0000000000 */
[----:B------:R2:W3:Y:S04]  /*1150*/  LDG.E.128 R104, [R100.64] ;  /* 0x0000000464687981 */ /* 0x0004e8000c1e1d00 */
[----:B------:R2:W4:Y:S04]  /*1160*/  LDG.E.128 R108, [R100.64+0x200] ;  /* 0x00020004646c7981 */ /* 0x000528000c1e1d00 */
[----:B------:R2:W4:Y:S04]  /*1170*/  LDG.E.128 R120, [R100.64+0x400] ;  /* 0x0004000464787981 */ /* 0x000528000c1e1d00 */
[----:B------:R2:W4:Y:S01]  /*1180*/  LDG.E.128 R124, [R100.64+0x600] ;  /* 0x00060004647c7981 */ /* 0x000522000c1e1d00 */
[----:B------:R-:W-:Y:S01]  /*1190*/  FADD.FTZ R129, R20, R154 ;  /* 0x0000009a14817221 */ /* 0x000fe20000010000 */
[----:B------:R-:W-:-:S02]  /*11a0*/  IADD3 R102, R136, -0x1, RZ ;  /* 0xffffffff88667810 */ /* 0x000fc40007ffe0ff */
[C---:B------:R-:W-:Y:S01]  /*11b0*/  LOP3.LUT P0, RZ, R148.reuse, 0x1f, RZ, 0xc0, !PT ;  /* 0x0000001f94ff7812 */ /* 0x040fe2000780c0ff */
[----:B------:R-:W-:Y:S01]  /*11c0*/  LDS.128 R92, [R130+0x20] ;  /* 0x00002000825c7984 */ /* 0x000fe20000000c00 */
[----:B------:R-:W-:Y:S02]  /*11d0*/  ISETP.NE.AND P1, PT, R148, RZ, PT ;  /* 0x000000ff9400720c */ /* 0x000fe40003f25270 */
[----:B0-----:R-:W-:Y:S01]  /*11e0*/  LEA.HI R88, R102, R102, RZ, 0x1 ;  /* 0x0000006666587211 */ /* 0x001fe200078f08ff */
[----:B------:R-:W-:Y:S01]  /*11f0*/  LDS.128 R96, [R130+0x30] ;  /* 0x0000300082607984 */ /* 0x000fe20000000c00 */
[----:B------:R-:W-:Y:S02]  /*1200*/  ISETP.LT.OR P2, PT, R136, 0x2, P0 ;  /* 0x000000028800780c */ /* 0x000fe40000741670 */
[----:B-1----:R-:W-:Y:S02]  /*1210*/  LOP3.LUT R85, R88, 0xfffffe, RZ, 0xc0, !PT ;  /* 0x00fffffe58557812 */ /* 0x002fe400078ec0ff */
[----:B------:R-:W-:Y:S01]  /*1220*/  IADD3 R103, R148, 0x200, RZ ;  /* 0x0000020094677810 */ /* 0x000fe20007ffe0ff */
[----:B------:R-:W-:Y:S01]  /*1230*/  LDS.128 R88, [R130+0x10] ;  /* 0x0000100082587984 */ /* 0x000fe20000000c00 */
[----:B------:R-:W-:-:S02]  /*1240*/  IADD3 R102, R102, -R85, RZ ;  /* 0x8000005566667210 */ /* 0x000fc40007ffe0ff */
[----:B------:R-:W-:Y:S01]  /*1250*/  MOV R177, RZ ;  /* 0x000000ff00b17202 */ /* 0x000fe20000000f00 */
[----:B------:R-:W-:Y:S01]  /*1260*/  FMUL.FTZ R178, R0, 1.4426950216293334961 ;  /* 0x3fb8aa3b00b27820 */ /* 0x000fe20000410000 */
[----:B------:R-:W-:Y:S01]  /*1270*/  @!P1 LEA R103, R102, R133, 0x8 ;  /* 0x0000008566679211 */ /* 0x000fe200078e40ff */
[----:B------:R-:W0:Y:S02]  /*1280*/  LDS.128 R84, [R130] ;  /* 0x0000000082547984 */ /* 0x000e240000000c00 */
[----:B------:R-:W-:Y:S01]  /*1290*/  FMUL.FTZ R192, R129, R178 ;  /* 0x000000b281c07220 */ /* 0x000fe20000410000 */
[----:B--2---:R-:W-:Y:S02]  /*12a0*/  @!P2 IADD3 R100, R136, -0x2, RZ ;  /* 0xfffffffe8864a810 */ /* 0x004fe40007ffe0ff */
[----:B------:R-:W-:-:S03]  /*12b0*/  SHF.L.U32 R165, R103, 0x2, RZ ;  /* 0x0000000267a57819 */ /* 0x000fc600000006ff */
[----:B------:R-:W1:Y:S01]  /*12c0*/  MUFU.EX2 R192, R192 ;  /* 0x000000c000c07308 */ /* 0x000e620000000800 */
[----:B------:R-:W-:-:S04]  /*12d0*/  @!P2 IMAD R163, R100, c[0x0][0x16c], R133 ;  /* 0x00005b0064a3aa24 */ /* 0x000fc800078e0285 */
[----:B------:R-:W-:-:S04]  /*12e0*/  @!P2 IMAD.WIDE R162, R163, 0x8, R118 ;  /* 0x00000008a3a2a825 */ /* 0x000fc800078e0276 */
[--C-:B------:R-:W-:Y:S02]  /*12f0*/  FADD.FTZ R160, R21, R154.reuse ;  /* 0x0000009a15a07221 */ /* 0x100fe40000010000 */
[--C-:B------:R-:W-:Y:S02]  /*1300*/  FADD.FTZ R159, R22, R154.reuse ;  /* 0x0000009a169f7221 */ /* 0x100fe40000010000 */
[----:B------:R-:W-:Y:S02]  /*1310*/  FADD.FTZ R158, R23, R154 ;  /* 0x0000009a179e7221 */ /* 0x000fe40000010000 */
[-C--:B------:R-:W-:Y:S02]  /*1320*/  FMUL.FTZ R173, R160, R178.reuse ;  /* 0x000000b2a0ad7220 */ /* 0x080fe40000410000 */
[-C--:B------:R-:W-:Y:S02]  /*1330*/  FMUL.FTZ R172, R159, R178.reuse ;  /* 0x000000b29fac7220 */ /* 0x080fe40000410000 */
[----:B------:R-:W-:-:S02]  /*1340*/  FMUL.FTZ R171, R158, R178 ;  /* 0x000000b29eab7220 */ /* 0x000fc40000410000 */
[----:B------:R-:W-:Y:S08]  /*1350*/  MUFU.EX2 R173, R173 ;  /* 0x000000ad00ad7308 */ /* 0x000ff00000000800 */
[----:B------:R-:W-:Y:S08]  /*1360*/  MUFU.EX2 R172, R172 ;  /* 0x000000ac00ac7308 */ /* 0x000ff00000000800 */
[----:B------:R-:W-:Y:S01]  /*1370*/  MUFU.EX2 R171, R171 ;  /* 0x000000ab00ab7308 */ /* 0x000fe20000000800 */
[----:B------:R-:W-:Y:S01]  /*1380*/  FMUL.FTZ R223, R4, R129 ;  /* 0x0000008104df7220 */ /* 0x000fe20000410000 */
[----:B------:R-:W-:Y:S01]  /*1390*/  BSSY B0, `(.L_x_6414) ;  /* 0x000005f000007945 */ /* 0x000fe20003800000 */
[----:B------:R-:W-:-:S02]  /*13a0*/  FMUL.FTZ R208, R5, R160 ;  /* 0x000000a005d07220 */ /* 0x000fc40000410000 */
[----:B------:R-:W-:Y:S02]  /*13b0*/  FMUL.FTZ R221, R6, R159 ;  /* 0x0000009f06dd7220 */ /* 0x000fe40000410000 */
[----:B------:R-:W-:Y:S02]  /*13c0*/  FMUL.FTZ R206, R7, R158 ;  /* 0x0000009e07ce7220 */ /* 0x000fe40000410000 */
[----:B0-----:R-:W-:Y:S02]  /*13d0*/  FMUL.FTZ R223, R223, R84 ;  /* 0x00000054dfdf7220 */ /* 0x001fe40000410000 */
[----:B------:R-:W-:Y:S02]  /*13e0*/  FMUL.FTZ R208, R208, R85 ;  /* 0x00000055d0d07220 */ /* 0x000fe40000410000 */
[----:B------:R-:W-:Y:S02]  /*13f0*/  FMUL.FTZ R221, R221, R86 ;  /* 0x00000056dddd7220 */ /* 0x000fe40000410000 */
[----:B------:R-:W-:Y:S01]  /*1400*/  FMUL.FTZ R206, R206, R87 ;  /* 0x00000057cece7220 */ /* 0x000fe20000410000 */
[----:B---3--:R-:W-:Y:S04]  /*1410*/  STS.128 [R147.X16+0x840], R104 ;  /* 0x0008406893007388 */ /* 0x008fe8000000cc00 */
[----:B----4-:R-:W-:Y:S04]  /*1420*/  STS.128 [R147.X16+0xa40], R108 ;  /* 0x000a406c93007388 */ /* 0x010fe8000000cc00 */
[----:B------:R-:W-:Y:S04]  /*1430*/  STS.128 [R147.X16+0xc40], R120 ;  /* 0x000c407893007388 */ /* 0x000fe8000000cc00 */
[----:B------:R0:W-:Y:S01]  /*1440*/  STS.128 [R147.X16+0xe40], R124 ;  /* 0x000e407c93007388 */ /* 0x0001e2000000cc00 */
[----:B------:R-:W-:-:S06]  /*1450*/  NOP ;  /* 0x0000000000007918 */ /* 0x000fcc0000000000 */
[----:B------:R-:W-:Y:S04]  /*1460*/  LDS.128 R100, [R130+0x840] ;  /* 0x0008400082647984 */ /* 0x000fe80000000c00 */
[----:B------:R-:W-:Y:S04]  /*1470*/  LDS.128 R104, [R130+0x850] ;  /* 0x0008500082687984 */ /* 0x000fe80000000c00 */
[----:B------:R-:W-:Y:S04]  /*1480*/  LDS.128 R108, [R130+0x860] ;  /* 0x00086000826c7984 */ /* 0x000fe80000000c00 */
[----:B------:R-:W2:Y:S04]  /*1490*/  LDS.128 R112, [R130+0x870] ;  /* 0x0008700082707984 */ /* 0x000ea80000000c00 */
[----:B-1----:R1:W-:Y:S04]  /*14a0*/  STS [R165+0x2338], R192 ;  /* 0x002338c0a5007388 */ /* 0x0023e80000000800 */
[----:B------:R-:W-:Y:S06]  /*14b0*/  BAR.SYNC.DEFER_BLOCKING 0x0 ;  /* 0x0000000000007b1d */ /* 0x000fec0000010000 */
[----:B------:R3:W5:Y:S01]  /*14c0*/  @!P2 LDG.E R177, [R162.64+0x4] ;  /* 0x00000404a2b1a981 */ /* 0x000762000c1e1900 */
[----:B------:R-:W-:Y:S01]  /*14d0*/  ISETP.NE.AND P2, PT, R148, 0x1f, PT ;  /* 0x0000001f9400780c */ /* 0x000fe20003f45270 */
[----:B0-----:R-:W-:-:S02]  /*14e0*/  FADD.FTZ R127, R24, R154 ;  /* 0x0000009a187f7221 */ /* 0x001fc40000010000 */
[--C-:B------:R-:W-:Y:S02]  /*14f0*/  FADD.FTZ R126, R25, R154.reuse ;  /* 0x0000009a197e7221 */ /* 0x100fe40000010000 */
[--C-:B------:R-:W-:Y:S02]  /*1500*/  FADD.FTZ R125, R26, R154.reuse ;  /* 0x0000009a1a7d7221 */ /* 0x100fe40000010000 */
[----:B--2---:R-:W-:Y:S02]  /*1510*/  FMUL.FTZ R193, R48, R112 ;  /* 0x0000007030c17220 */ /* 0x004fe40000410000 */
[--C-:B------:R-:W-:Y:S02]  /*1520*/  FADD.FTZ R112, R35, R154.reuse ;  /* 0x0000009a23707221 */ /* 0x100fe40000010000 */
[--C-:B------:R-:W-:Y:S02]  /*1530*/  FADD.FTZ R124, R27, R154.reuse ;  /* 0x0000009a1b7c7221 */ /* 0x100fe40000010000 */
[----:B------:R0:W2:Y:S01]  /*1540*/  @P2 LDS R179, [R148.X4+0x2b3c] ;  /* 0x002b3c0094b32984 */ /* 0x0000a20000004800 */
[----:B------:R-:W-:-:S02]  /*1550*/  FADD.FTZ R123, R28, R154 ;  /* 0x0000009a1c7b7221 */ /* 0x000fc40000010000 */
[--C-:B------:R-:W-:Y:S02]  /*1560*/  FADD.FTZ R122, R29, R154.reuse ;  /* 0x0000009a1d7a7221 */ /* 0x100fe40000010000 */
[--C-:B------:R-:W-:Y:S02]  /*1570*/  FADD.FTZ R121, R30, R154.reuse ;  /* 0x0000009a1e797221 */ /* 0x100fe40000010000 */
[--C-:B------:R-:W-:Y:S02]  /*1580*/  FADD.FTZ R120, R31, R154.reuse ;  /* 0x0000009a1f787221 */ /* 0x100fe40000010000 */
[--C-:B---3--:R-:W-:Y:S02]  /*1590*/  FADD.FTZ R163, R32, R154.reuse ;  /* 0x0000009a20a37221 */ /* 0x108fe40000010000 */
[----:B------:R-:W-:Y:S02]  /*15a0*/  FADD.FTZ R162, R33, R154 ;  /* 0x0000009a21a27221 */ /* 0x000fe40000010000 */
[----:B------:R-:W-:-:S02]  /*15b0*/  FMUL.FTZ R197, R49, R113 ;  /* 0x0000007131c57220 */ /* 0x000fc40000410000 */
[----:B------:R-:W-:Y:S02]  /*15c0*/  FADD.FTZ R113, R34, R154 ;  /* 0x0000009a22717221 */ /* 0x000fe40000010000 */
[-C--:B------:R-:W-:Y:S02]  /*15d0*/  FMUL.FTZ R180, R112, R178.reuse ;  /* 0x000000b270b47220 */ /* 0x080fe40000410000 */
[-C--:B------:R-:W-:Y:S02]  /*15e0*/  FMUL.FTZ R170, R127, R178.reuse ;  /* 0x000000b27faa7220 */ /* 0x080fe40000410000 */
[-C--:B------:R-:W-:Y:S02]  /*15f0*/  FMUL.FTZ R169, R126, R178.reuse ;  /* 0x000000b27ea97220 */ /* 0x080fe40000410000 */
[-C--:B------:R-:W-:Y:S01]  /*1600*/  FMUL.FTZ R168, R125, R178.reuse ;  /* 0x000000b27da87220 */ /* 0x080fe20000410000 */
[----:B------:R-:W3:Y:S01]  /*1610*/  MUFU.EX2 R180, R180 ;  /* 0x000000b400b47308 */ /* 0x000ee20000000800 */
[----:B------:R-:W-:-:S02]  /*1620*/  FMUL.FTZ R167, R124, R178 ;  /* 0x000000b27ca77220 */ /* 0x000fc40000410000 */
[-C--:B------:R-:W-:Y:S02]  /*1630*/  FMUL.FTZ R166, R123, R178.reuse ;  /* 0x000000b27ba67220 */ /* 0x080fe40000410000 */
[-C--:B-1----:R-:W-:Y:S02]  /*1640*/  FMUL.FTZ R165, R122, R178.reuse ;  /* 0x000000b27aa57220 */ /* 0x082fe40000410000 */
[-C--:B------:R-:W-:Y:S01]  /*1650*/  FMUL.FTZ R164, R121, R178.reuse ;  /* 0x000000b279a47220 */ /* 0x080fe20000410000 */
[----:B------:R-:W1:Y:S01]  /*1660*/  MUFU.EX2 R170, R170 ;  /* 0x000000aa00aa7308 */ /* 0x000e620000000800 */
[-C--:B------:R-:W-:Y:S02]  /*1670*/  FMUL.FTZ R174, R120, R178.reuse ;  /* 0x000000b278ae7220 */ /* 0x080fe40000410000 */
[-C--:B------:R-:W-:Y:S02]  /*1680*/  FMUL.FTZ R175, R163, R178.reuse ;  /* 0x000000b2a3af7220 */ /* 0x080fe40000410000 */
        /* <DEDUP_REMOVED lines=9> */
[----:B------:R-:W-:Y:S01]  /*1720*/  FMUL.FTZ R204, R38, R102 ;  /* 0x0000006626cc7220 */ /* 0x000fe20000410000 */
[----:B------:R-:W-:Y:S01]  /*1730*/  LOP3.LUT R102, R148, 0x1f, RZ, 0xc0, !PT ;  /* 0x0000001f94667812 */ /* 0x000fe200078ec0ff */
        /* <DEDUP_REMOVED lines=24> */
[----:B---3--:R-:W-:-:S05]  /*18c0*/  FFMA.FTZ R105, R180, R115, R107 ;  /* 0x00000073b4697223 */ /* 0x008fca000001006b */
[----:B------:R-:W3:Y:S08]  /*18d0*/  MUFU.EX2 R175, R175 ;  /* 0x000000af00af7308 */ /* 0x000ef00000000800 */
[----:B------:R-:W0:Y:S08]  /*18e0*/  MUFU.EX2 R184, R184 ;  /* 0x000000b800b87308 */ /* 0x000e300000000800 */
[----:B------:R-:W0:Y:S01]  /*18f0*/  MUFU.EX2 R178, R178 ;  /* 0x000000b200b27308 */ /* 0x000e220000000800 */
[----:B------:R-:W-:Y:S05]  /*1900*/  @P2 BRA `(.L_x_6415) ;  /* 0x0000007000002947 */ /* 0x000fea0003800000 */
[----:B-1234-:R-:W-:Y:S02]  /*1910*/  ISETP.NE.AND P3, PT, R136, c[0x0][0x174], PT ;  /* 0x00005d0088007a0c */ /* 0x01efe40003f65270 */
[----:B------:R-:W-:-:S11]  /*1920*/  MOV R179, 0x3f800000 ;  /* 0x3f80000000b37802 */ /* 0x000fd60000000f00 */
[----:B------:R-:W-:-:S04]  /*1930*/  @P3 LEA.HI R103, R136, R136, RZ, 0x1 ;  /* 0x0000008888673211 */ /* 0x000fc800078f08ff */
[----:B------:R-:W-:-:S04]  /*1940*/  @P3 LOP3.LUT R103, R103, 0xfffffe, RZ, 0xc0, !PT ;  /* 0x00fffffe67673812 */ /* 0x000fc800078ec0ff */
[----:B------:R-:W-:-:S04]  /*1950*/  @P3 IADD3 R106, -R103, R136, RZ ;  /* 0x00000088676a3210 */ /* 0x000fc80007ffe1ff */
[----:B------:R-:W-:-:S05]  /*1960*/  @P3 LEA R106, R106, R133, 0x8 ;  /* 0x000000856a6a3211 */ /* 0x000fca00078e40ff */
[----:B------:R1:W2:Y:S02]  /*1970*/  @P3 LDS R179, [R106.X4+0x2338] ;  /* 0x002338006ab33984 */ /* 0x0002a40000004800 */
.L_x_6415:
[----:B-1234-:R-:W-:Y:S05]  /*1980*/  BSYNC B0 ;  /* 0x0000000000007941 */ /* 0x01efea0003800000 */
.L_x_6414:
[----:B------:R-:W-:Y:S01]  /*1990*/  FMUL.FTZ R103, R180, R179 ;  /* 0x000000b3b4677220 */ /* 0x000fe20000410000 */
[----:B------:R-:W-:Y:S01]  /*19a0*/  ISETP.NE.AND P3, PT, R102, 0x1f, PT ;  /* 0x0000001f6600780c */ /* 0x000fe20003f65270 */
[----:B0-----:R-:W-:Y:S01]  /*19b0*/  FFMA.FTZ R105, R178, R105, R197 ;  /* 0x00000069b2697223 */ /* 0x001fe200000100c5 */
[----:B------:R-:W-:Y:S01]  /*19c0*/  ISETP.GE.U32.AND P4, PT, R102, 0x1e, PT ;  /* 0x0000001e6600780c */ /* 0x000fe20003f86070 */
[----:B------:R-:W-:Y:S01]  /*19d0*/  FMUL.FTZ R103, R178, R103 ;  /* 0x00000067b2677220 */ /* 0x000fe20000410000 */
[----:B------:R-:W-:Y:S01]  /*19e0*/  ISETP.GE.OR P0, PT, R136, c[0x0][0x174], P0 ;  /* 0x00005d0088007a0c */ /* 0x000fe20000706670 */
[C---:B------:R-:W-:Y:S01]  /*19f0*/  FFMA.FTZ R105, R184.reuse, R105, R193 ;  /* 0x00000069b8697223 */ /* 0x040fe200000100c1 */
[----:B-----5:R-:W-:Y:S01]  /*1a00*/  SHFL.IDX PT, R214, R177, RZ, 0x1f ;  /* 0x00001fffb1d67589 */ /* 0x020fe200000e0000 */
[----:B------:R-:W-:Y:S01]  /*1a10*/  FMUL.FTZ R106, R184, R103 ;  /* 0x00000067b86a7220 */ /* 0x000fe20000410000 */
[C---:B------:R-:W-:Y:S01]  /*1a20*/  ISETP.NE.AND P5, PT, R148.reuse, RZ, PT ;  /* 0x000000ff9400720c */ /* 0x040fe20003fa5270 */
[C---:B------:R-:W-:Y:S01]  /*1a30*/  FFMA.FTZ R105, R175.reuse, R105, R190 ;  /* 0x00000069af697223 */ /* 0x040fe200000100be */
[C---:B------:R-:W-:Y:S01]  /*1a40*/  IADD3 R231, R148.reuse, 0xc0, RZ ;  /* 0x000000c094e77810 */ /* 0x040fe20007ffe0ff */
[----:B------:R-:W-:Y:S01]  /*1a50*/  FMUL.FTZ R103, R175, R106 ;  /* 0x0000006aaf677220 */ /* 0x000fe20000410000 */
[----:B------:R-:W-:Y:S01]  /*1a60*/  IADD3 R233, R148, 0xe0, RZ ;  /* 0x000000e094e97810 */ /* 0x000fe20007ffe0ff */
[----:B------:R-:W-:Y:S01]  /*1a70*/  FMUL.FTZ R189, R104, R95 ;  /* 0x0000005f68bd7220 */ /* 0x000fe20000410000 */
[----:B------:R-:W-:Y:S01]  /*1a80*/  IADD3 R235, R148, 0x100, RZ ;  /* 0x0000010094eb7810 */ /* 0x000fe20007ffe0ff */
[----:B------:R-:W-:Y:S01]  /*1a90*/  FFMA.FTZ R104, R174, R105, R191 ;  /* 0x00000069ae687223 */ /* 0x000fe200000100bf */
[----:B------:R-:W-:Y:S01]  /*1aa0*/  IADD3 R237, R148, 0x120, RZ ;  /* 0x0000012094ed7810 */ /* 0x000fe20007ffe0ff */
        /* <DEDUP_REMOVED lines=9> */
[C---:B------:R-:W-:Y:S01]  /*1b40*/  IADD3 R247, R148.reuse, 0x1c0, RZ ;  /* 0x000001c094f77810 */ /* 0x040fe20007ffe0ff */
[C---:B------:R-:W-:Y:S01]  /*1b50*/  FFMA.FTZ R108, R165.reuse, R108, R198 ;  /* 0x0000006ca56c7223 */ /* 0x040fe200000100c6 */
[----:B------:R-:W-:Y:S01]  /*1b60*/  IADD3 R249, R148, 0x1e0, RZ ;  /* 0x000001e094f97810 */ /* 0x000fe20007ffe0ff */
[----:B------:R-:W-:Y:S01]  /*1b70*/  FMUL.FTZ R109, R165, R106 ;  /* 0x0000006aa56d7220 */ /* 0x000fe20000410000 */
        /* <DEDUP_REMOVED lines=12> */
[----:B------:R-:W-:Y:S02]  /*1c40*/  FMUL.FTZ R217, R217, R88 ;  /* 0x00000058d9d97220 */ /* 0x000fe40000410000 */
[----:B------:R-:W-:-:S02]  /*1c50*/  FFMA.FTZ R103, R171, R103, R206 ;  /* 0x00000067ab677223 */ /* 0x000fc400000100ce */
[----:B------:R-:W-:Y:S02]  /*1c60*/  FMUL.FTZ R104, R168, R105 ;  /* 0x00000069a8687220 */ /* 0x000fe40000410000 */
[C---:B------:R-:W-:Y:S02]  /*1c70*/  FFMA.FTZ R108, R169.reuse, R108, R200 ;  /* 0x0000006ca96c7223 */ /* 0x040fe400000100c8 */
[----:B------:R-:W-:Y:S02]  /*1c80*/  FMUL.FTZ R109, R169, R106 ;  /* 0x0000006aa96d7220 */ /* 0x000fe40000410000 */
[----:B------:R-:W-:Y:S02]  /*1c90*/  FMUL.FTZ R202, R202, R89 ;  /* 0x00000059caca7220 */ /* 0x000fe40000410000 */
[----:B------:R-:W-:Y:S02]  /*1ca0*/  FFMA.FTZ R103, R170, R103, R217 ;  /* 0x00000067aa677223 */ /* 0x000fe400000100d9 */
[----:B------:R-:W-:-:S02]  /*1cb0*/  FMUL.FTZ R105, R167, R104 ;  /* 0x00000068a7697220 */ /* 0x000fc40000410000 */
[C---:B------:R-:W-:Y:S02]  /*1cc0*/  FFMA.FTZ R108, R170.reuse, R108, R215 ;  /* 0x0000006caa6c7223 */ /* 0x040fe400000100d7 */
[----:B------:R-:W-:Y:S02]  /*1cd0*/  FMUL.FTZ R106, R170, R109 ;  /* 0x0000006daa6a7220 */ /* 0x000fe40000410000 */
        /* <DEDUP_REMOVED lines=8> */
[C---:B------:R-:W-:Y:S02]  /*1d60*/  FFMA.FTZ R108, R172.reuse, R108, R213 ;  /* 0x0000006cac6c7223 */ /* 0x040fe400000100d5 */
[----:B------:R-:W-:-:S02]  /*1d70*/  FMUL.FTZ R104, R172, R109 ;  /* 0x0000006dac687220 */ /* 0x000fc40000410000 */
[----:B------:R-:W-:Y:S02]  /*1d80*/  FMUL.FTZ R201, R201, R92 ;  /* 0x0000005cc9c97220 */ /* 0x000fe40000410000 */
[----:B------:R-:W-:Y:S02]  /*1d90*/  FFMA.FTZ R103, R167, R103, R194 ;  /* 0x00000067a7677223 */ /* 0x000fe400000100c2 */
[----:B------:R-:W-:Y:S02]  /*1da0*/  FMUL.FTZ R105, R164, R105 ;  /* 0x00000069a4697220 */ /* 0x000fe40000410000 */
[C---:B------:R-:W-:Y:S02]  /*1db0*/  FFMA.FTZ R210, R173.reuse, R108, R176 ;  /* 0x0000006cadd27223 */ /* 0x040fe400000100b0 */
[----:B------:R-:W-:Y:S02]  /*1dc0*/  FMUL.FTZ R199, R173, R104 ;  /* 0x00000068adc77220 */ /* 0x000fe40000410000 */
[----:B------:R-:W-:-:S02]  /*1dd0*/  FMUL.FTZ R188, R188, R93 ;  /* 0x0000005dbcbc7220 */ /* 0x000fc40000410000 */
[----:B------:R-:W-:Y:S01]  /*1de0*/  FFMA.FTZ R103, R166, R103, R201 ;  /* 0x00000067a6677223 */ /* 0x000fe200000100c9 */
[----:B------:R-:W-:Y:S01]  /*1df0*/  SHFL.DOWN PT, R106, R199, 0x1, 0x1f ;  /* 0x08201f00c76a7f89 */ /* 0x000fe200000e0000 */
[----:B------:R-:W-:Y:S02]  /*1e00*/  FMUL.FTZ R104, R174, R105 ;  /* 0x00000069ae687220 */ /* 0x000fe40000410000 */
[----:B------:R-:W-:Y:S01]  /*1e10*/  FMUL.FTZ R195, R195, R94 ;  /* 0x0000005ec3c37220 */ /* 0x000fe20000410000 */
[----:B------:R-:W0:Y:S01]  /*1e20*/  SHFL.DOWN PT, R105, R210, 0x1, 0x1f ;  /* 0x08201f00d2697f89 */ /* 0x000e2200000e0000 */
        /* <DEDUP_REMOVED lines=15> */
[C---:B------:R-:W-:Y:S02]  /*1f20*/  FFMA.FTZ R219, R180.reuse, R103, R187 ;  /* 0x00000067b4db7223 */ /* 0x040fe400000100bb */
[----:B------:R-:W-:Y:S01]  /*1f30*/  @P3 FMUL.FTZ R199, R199, R106 ;  /* 0x0000006ac7c73220 */ /* 0x000fe20000410000 */
[----:B------:R-:W0:Y:S01]  /*1f40*/  SHFL.DOWN PT, R103, R210, 0x2, 0x1f ;  /* 0x08401f00d2677f89 */ /* 0x000e2200000e0000 */
[----:B------:R-:W-:Y:S01]  /*1f50*/  FMUL.FTZ R114, R180, R101 ;  /* 0x00000065b4727220 */ /* 0x000fe20000410000 */
[----:B------:R-:W-:Y:S01]  /*1f60*/  ISETP.GE.AND P3, PT, R147, 0x1, PT ;  /* 0x000000019300780c */ /* 0x000fe20003f66270 */
[----:B------:R-:W-:Y:S01]  /*1f70*/  IMAD R212, R182, c[0x0][0x2b8], RZ ;  /* 0x0000ae00b6d47a24 */ /* 0x000fe200078e02ff */
[----:B------:R-:W1:Y:S01]  /*1f80*/  SHFL.UP PT, R100, R219, 0x1, RZ ;  /* 0x04200000db647989 */ /* 0x000e6200000e00ff */
[----:B------:R-:W-:Y:S02]  /*1f90*/  IMAD R227, R181, c[0x0][0x2c0], RZ ;  /* 0x0000b000b5e37a24 */ /* 0x000fe400078e02ff */
[----:B------:R-:W-:Y:S01]  /*1fa0*/  IMAD R205, R153, c[0x0][0x2bc], R212 ;  /* 0x0000af0099cd7a24 */ /* 0x000fe200078e02d4 */
[----:B------:R-:W2:Y:S01]  /*1fb0*/  SHFL.DOWN PT, R104, R199, 0x2, 0x1f ;  /* 0x08401f00c7687f89 */ /* 0x000ea200000e0000 */
[----:B------:R-:W-:-:S03]  /*1fc0*/  IMAD R227, R150, c[0x0][0x2c4], R227 ;  /* 0x0000b10096e37a24 */ /* 0x000fc600078e02e3 */
[----:B------:R-:W3:Y:S01]  /*1fd0*/  SHFL.UP PT, R101, R114, 0x1, RZ ;  /* 0x0420000072657989 */ /* 0x000ee200000e00ff */
[----:B0-----:R-:W-:Y:S02]  /*1fe0*/  @!P4 FFMA.FTZ R210, R199, R103, R210 ;  /* 0x00000067c7d2c223 */ /* 0x001fe400000100d2 */
[----:B-1----:R-:W-:-:S03]  /*1ff0*/  @P3 FFMA.FTZ R219, R114, R100, R219 ;  /* 0x0000006472db3223 */ /* 0x002fc600000100db */
[----:B------:R-:W0:Y:S01]  /*2000*/  SHFL.DOWN PT, R105, R210, 0x4, 0x1f ;  /* 0x08801f00d2697f89 */ /* 0x000e2200000e0000 */
[----:B--2---:R-:W-:-:S03]  /*2010*/  @!P4 FMUL.FTZ R199, R199, R104 ;  /* 0x00000068c7c7c220 */ /* 0x004fc60000410000 */
[----:B------:R-:W1:Y:S01]  /*2020*/  SHFL.UP PT, R100, R219, 0x2, RZ ;  /* 0x04400000db647989 */ /* 0x000e6200000e00ff */
[----:B------:R-:W-:Y:S01]  /*2030*/  ISETP.GE.U32.AND P4, PT, R102, 0x1c, PT ;  /* 0x0000001c6600780c */ /* 0x000fe20003f86070 */
[----:B---3--:R-:W-:Y:S02]  /*2040*/  @P3 FMUL.FTZ R114, R114, R101 ;  /* 0x0000006572723220 */ /* 0x008fe40000410000 */
[----:B------:R-:W2:Y:S01]  /*2050*/  SHFL.DOWN PT, R106, R199, 0x4, 0x1f ;  /* 0x08801f00c76a7f89 */ /* 0x000ea200000e0000 */
[----:B------:R-:W-:-:S03]  /*2060*/  ISETP.GE.AND P3, PT, R147, 0x2, PT ;  /* 0x000000029300780c */ /* 0x000fc60003f66270 */
[----:B------:R-:W3:Y:S06]  /*2070*/  SHFL.UP PT, R101, R114, 0x2, RZ ;  /* 0x0440000072657989 */ /* 0x000eec00000e00ff */
[----:B0-----:R-:W-:-:S04]  /*2080*/  @!P4 FFMA.FTZ R210, R199, R105, R210 ;  /* 0x00000069c7d2c223 */ /* 0x001fc800000100d2 */
[----:B-1----:R-:W-:Y:S01]  /*2090*/  @P3 FFMA.FTZ R219, R114, R100, R219 ;  /* 0x0000006472db3223 */ /* 0x002fe200000100db */
[----:B------:R-:W0:Y:S01]  /*20a0*/  SHFL.DOWN PT, R105, R210, 0x8, 0x1f ;  /* 0x09001f00d2697f89 */ /* 0x000e2200000e0000 */
[----:B------:R-:W-:Y:S01]  /*20b0*/  MOV R100, 0x3f800000 ;  /* 0x3f80000000647802 */ /* 0x000fe20000000f00 */
[----:B--2---:R-:W-:Y:S02]  /*20c0*/  @!P4 FMUL.FTZ R199, R199, R106 ;  /* 0x0000006ac7c7c220 */ /* 0x004fe40000410000 */
[----:B------:R-:W1:Y:S01]  /*20d0*/  SHFL.UP PT, R104, R219, 0x4, RZ ;  /* 0x04800000db687989 */ /* 0x000e6200000e00ff */
[----:B------:R-:W-:Y:S01]  /*20e0*/  ISETP.GE.U32.AND P4, PT, R102, 0x18, PT ;  /* 0x000000186600780c */ /* 0x000fe20003f86070 */
[----:B---3--:R-:W-:Y:S02]  /*20f0*/  @P3 FMUL.FTZ R114, R114, R101 ;  /* 0x0000006572723220 */ /* 0x008fe40000410000 */
[----:B------:R-:W2:Y:S01]  /*2100*/  SHFL.DOWN PT, R106, R199, 0x8, 0x1f ;  /* 0x09001f00c76a7f89 */ /* 0x000ea200000e0000 */
[----:B------:R-:W-:Y:S01]  /*2110*/  HFMA2.MMA R101, -RZ, RZ, 0, 0 ;  /* 0x00000000ff657435 */ /* 0x000fe200000001ff */
[----:B------:R-:W-:-:S02]  /*2120*/  ISETP.GE.AND P3, PT, R147, 0x4, PT ;  /* 0x000000049300780c */ /* 0x000fc40003f66270 */
[----:B------:R-:W3:Y:S07]  /*2130*/  SHFL.UP PT, R103, R114, 0x4, RZ ;  /* 0x0480000072677989 */ /* 0x000eee00000e00ff */
[----:B------:R-:W-:Y:S01]  /*2140*/  @!P0 LDS.64 R100, [R133.X8+0x2bb8] ;  /* 0x002bb80085648984 */ /* 0x000fe20000008a00 */
[----:B------:R-:W-:Y:S01]  /*2150*/  ISETP.GE.AND P0, PT, R147, 0x8, PT ;  /* 0x000000089300780c */ /* 0x000fe20003f06270 */
[----:B0-----:R-:W-:Y:S01]  /*2160*/  @!P4 FFMA.FTZ R210, R199, R105, R210 ;  /* 0x00000069c7d2c223 */ /* 0x001fe200000100d2 */
[----:B------:R-:W-:Y:S01]  /*2170*/  HFMA2.MMA R105, -RZ, RZ, 0, 0 ;  /* 0x00000000ff697435 */ /* 0x000fe200000001ff */
[----:B-1----:R-:W-:-:S03]  /*2180*/  @P3 FFMA.FTZ R219, R114, R104, R219 ;  /* 0x0000006872db3223 */ /* 0x002fc600000100db */
[----:B------:R-:W0:Y:S01]  /*2190*/  SHFL.DOWN PT, R110, R210, 0x10, 0x1f ;  /* 0x0a001f00d26e7f89 */ /* 0x000e2200000e0000 */
[----:B--2---:R-:W-:-:S03]  /*21a0*/  @!P4 FMUL.FTZ R199, R199, R106 ;  /* 0x0000006ac7c7c220 */ /* 0x004fc60000410000 */
[----:B------:R-:W1:Y:S01]  /*21b0*/  SHFL.UP PT, R104, R219, 0x8, RZ ;  /* 0x05000000db687989 */ /* 0x000e6200000e00ff */
[----:B---3--:R-:W-:-:S03]  /*21c0*/  @P3 FMUL.FTZ R114, R114, R103 ;  /* 0x0000006772723220 */ /* 0x008fc60000410000 */
[----:B------:R-:W2:Y:S01]  /*21d0*/  SHFL.DOWN PT, R108, R199, 0x10, 0x1f ;  /* 0x0a001f00c76c7f89 */ /* 0x000ea200000e0000 */
[----:B------:R-:W-:Y:S01]  /*21e0*/  ISETP.GE.U32.AND P3, PT, R102, 0x10, PT ;  /* 0x000000106600780c */ /* 0x000fe20003f66070 */
[----:B------:R-:W-:Y:S02]  /*21f0*/  IMAD R102, R182, c[0x0][0x298], RZ ;  /* 0x0000a600b6667a24 */ /* 0x000fe400078e02ff */
[----:B------:R-:W3:Y:S02]  /*2200*/  SHFL.UP PT, R103, R114, 0x8, RZ ;  /* 0x0500000072677989 */ /* 0x000ee400000e00ff */
[----:B------:R-:W-:-:S08]  /*2210*/  IMAD R111, R153, c[0x0][0x29c], R102 ;  /* 0x0000a700996f7a24 */ /* 0x000fd000078e0266 */
[----:B0-----:R-:W-:Y:S02]  /*2220*/  @!P3 FFMA.FTZ R210, R199, R110, R210 ;  /* 0x0000006ec7d2b223 */ /* 0x001fe400000100d2 */
[----:B-1----:R-:W-:-:S03]  /*2230*/  @P0 FFMA.FTZ R219, R114, R104, R219 ;  /* 0x0000006872db0223 */ /* 0x002fc600000100db */
[----:B------:R-:W-:Y:S01]  /*2240*/  SHFL.DOWN PT, R222, R210, 0x1, 0x1f ;  /* 0x08201f00d2de7f89 */ /* 0x000fe200000e0000 */
[----:B------:R-:W-:Y:S01]  /*2250*/  MOV R104, R148 ;  /* 0x0000009400687202 */ /* 0x000fe20000000f00 */
[----:B--2---:R-:W-:Y:S02]  /*2260*/  @!P3 FMUL.FTZ R199, R199, R108 ;  /* 0x0000006cc7c7b220 */ /* 0x004fe40000410000 */
[----:B------:R-:W0:Y:S01]  /*2270*/  SHFL.UP PT, R106, R219, 0x10, RZ ;  /* 0x06000000db6a7989 */ /* 0x000e2200000e00ff */
[----:B---3--:R-:W-:-:S03]  /*2280*/  @P0 FMUL.FTZ R114, R114, R103 ;  /* 0x0000006772720220 */ /* 0x008fc60000410000 */
[----:B------:R-:W-:Y:S01]  /*2290*/  SHFL.IDX PT, R216, R101, RZ, 0x1f ;  /* 0x00001fff65d87589 */ /* 0x000fe200000e0000 */
[----:B------:R-:W-:Y:S01]  /*22a0*/  ISETP.GE.AND P0, PT, R147, 0x10, PT ;  /* 0x000000109300780c */ /* 0x000fe20003f06270 */
[C-C-:B------:R-:W-:Y:S02]  /*22b0*/  IMAD.WIDE.U32 R102, R153.reuse, c[0x0][0x298], R104.reuse ;  /* 0x0000a60099667a25 */ /* 0x140fe400078e0068 */
[----:B------:R-:W1:Y:S02]  /*22c0*/  SHFL.DOWN PT, R229, R199, 0x1, 0x1f ;  /* 0x08201f00c7e57f89 */ /* 0x000e6400000e0000 */
[----:B------:R-:W-:Y:S01]  /*22d0*/  IMAD.WIDE.U32 R104, R153, c[0x0][0x2b8], R104 ;  /* 0x0000ae0099687a25 */ /* 0x000fe200078e0068 */
[----:B------:R-:W-:Y:S01]  /*22e0*/  IADD3 R103, R103, R111, RZ ;  /* 0x0000006f67677210 */ /* 0x000fe20007ffe0ff */
[----:B------:R-:W2:Y:S02]  /*22f0*/  SHFL.UP PT, R109, R114, 0x10, RZ ;  /* 0x06000000726d7989 */ /* 0x000ea400000e00ff */
[----:B------:R-:W-:Y:S01]  /*2300*/  IMAD R111, R181, c[0x0][0x2a0], RZ ;  /* 0x0000a800b56f7a24 */ /* 0x000fe200078e02ff */
[----:B------:R-:W-:Y:S01]  /*2310*/  IADD3 R105, R105, R205, RZ ;  /* 0x000000cd69697210 */ /* 0x000fe20007ffe0ff */
[----:B------:R-:W-:Y:S01]  /*2320*/  IMAD.WIDE.U32 R102, R150, c[0x0][0x2a0], R102 ;  /* 0x0000a80096667a25 */ /* 0x000fe200078e0066 */
[----:B------:R-:W-:Y:S01]  /*2330*/  LEA R205, R136, 0xfffffe00, 0x9 ;  /* 0xfffffe0088cd7811 */ /* 0x000fe200078e48ff */
[----:B------:R-:W-:Y:S02]  /*2340*/  SHFL.IDX PT, R210, R210, RZ, 0x1f ;  /* 0x00001fffd2d27589 */ /* 0x000fe400000e0000 */
[----:B------:R-:W-:-:S02]  /*2350*/  IMAD R225, R150, c[0x0][0x2a4], R111 ;  /* 0x0000a90096e17a24 */ /* 0x000fc400078e026f */
[----:B------:R-:W-:Y:S01]  /*2360*/  IMAD.WIDE.U32 R110, R150, c[0x0][0x2c0], R104 ;  /* 0x0000b000966e7a25 */ /* 0x000fe200078e0068 */
[----:B------:R-:W-:Y:S02]  /*2370*/  LEA R104, P3, R102, c[0x0][0x318], 0x2 ;  /* 0x0000c60066687a11 */ /* 0x000fe400078610ff */
[----:B------:R-:W-:Y:S01]  /*2380*/  IADD3 R220, R103, R225, RZ ;  /* 0x000000e167dc7210 */ /* 0x000fe20007ffe0ff */
[----:B0-----:R-:W-:Y:S01]  /*2390*/  @P0 FFMA.FTZ R219, R114, R106, R219 ;  /* 0x0000006a72db0223 */ /* 0x001fe200000100db */
[----:B------:R-:W-:Y:S02]  /*23a0*/  IADD3 R218, R111, R227, RZ ;  /* 0x000000e36fda7210 */ /* 0x000fe40007ffe0ff */
[----:B------:R-:W-:Y:S02]  /*23b0*/  LEA.HI.X R105, R102, c[0x0][0x31c], R220, 0x2, P3 ;  /* 0x0000c70066697a11 */ /* 0x000fe400018f14dc */
[----:B------:R-:W-:Y:S01]  /*23c0*/  SHF.R.S32.HI R111, RZ, 0x1f, R205 ;  /* 0x0000001fff6f7819 */ /* 0x000fe200000114cd */
[----:B-1----:R-:W-:Y:S01]  /*23d0*/  @P2 FFMA.FTZ R216, R229, R216, R222 ;  /* 0x000000d8e5d82223 */ /* 0x002fe200000100de */
[----:B------:R-:W-:Y:S01]  /*23e0*/  SHFL.UP PT, R219, R219, 0x1, RZ ;  /* 0x04200000dbdb7989 */ /* 0x000fe200000e00ff */
[C---:B------:R-:W-:Y:S01]  /*23f0*/  IADD3 R106, P2, R205.reuse, R110, RZ ;  /* 0x0000006ecd6a7210 */ /* 0x040fe20007f5e0ff */
[----:B--2---:R-:W-:Y:S01]  /*2400*/  @P0 FMUL.FTZ R114, R114, R109 ;  /* 0x0000006d72720220 */ /* 0x004fe20000410000 */
[----:B------:R-:W-:Y:S01]  /*2410*/  IADD3 R108, P0, R205, R102, RZ ;  /* 0x00000066cd6c7210 */ /* 0x000fe20007f1e0ff */
[----:B------:R-:W-:Y:S01]  /*2420*/  FFMA.FTZ R179, R216, R179, R115 ;  /* 0x000000b3d8b37223 */ /* 0x000fe20000010073 */
[----:B------:R-:W-:Y:S01]  /*2430*/  LEA R102, P3, R110, c[0x0][0x320], 0x2 ;  /* 0x0000c8006e667a11 */ /* 0x000fe200078610ff */
[----:B------:R-:W-:Y:S01]  /*2440*/  SHFL.IDX PT, R216, R199, RZ, 0x1f ;  /* 0x00001fffc7d87589 */ /* 0x000fe200000e0000 */
[C---:B------:R-:W-:Y:S01]  /*2450*/  IADD3.X R109, R111.reuse, R220, RZ, P0, !PT ;  /* 0x000000dc6f6d7210 */ /* 0x040fe200007fe4ff */
[----:B------:R-:W-:Y:S01]  /*2460*/  FFMA.FTZ R177, R180, R179, R107 ;  /* 0x000000b3b4b17223 */ /* 0x000fe2000001006b */
[----:B------:R-:W-:Y:S01]  /*2470*/  IADD3.X R107, R111, R218, RZ, P2, !PT ;  /* 0x000000da6f6b7210 */ /* 0x000fe200017fe4ff */
[----:B------:R0:W1:Y:S01]  /*2480*/  SHFL.UP PT, R212, R114, 0x1, RZ ;  /* 0x0420000072d47989 */ /* 0x00006200000e00ff */
[----:B------:R-:W-:Y:S01]  /*2490*/  LEA.HI.X R103, R110, c[0x0][0x324], R218, 0x2, P3 ;  /* 0x0000c9006e677a11 */ /* 0x000fe200018f14da */
[----:B------:R-:W-:Y:S01]  /*24a0*/  FFMA.FTZ R115, R178, R177, R197 ;  /* 0x000000b1b2737223 */ /* 0x000fe200000100c5 */
[----:B------:R-:W-:Y:S01]  /*24b0*/  SHF.L.U64.HI R218, R131, 0x2, R128 ;  /* 0x0000000283da7819 */ /* 0x000fe20000010280 */
[----:B------:R-:W-:Y:S01]  /*24c0*/  IMAD R111, R135, -0x200, R152 ;  /* 0xfffffe00876f7824 */ /* 0x000fe200078e0298 */
[----:B------:R-:W-:-:S02]  /*24d0*/  SHF.L.U32 R225, R131, 0x2, RZ ;  /* 0x0000000283e17819 */ /* 0x000fc400000006ff */
[----:B------:R-:W-:Y:S01]  /*24e0*/  IADD3 R205, -R205, c[0x0][0x168], -R148 ;  /* 0x00005a00cdcd7a10 */ /* 0x000fe20007ffe994 */
[----:B0-----:R-:W-:Y:S02]  /*24f0*/  FFMA.FTZ R114, R184, R115, R193 ;  /* 0x00000073b8727223 */ /* 0x001fe400000100c1 */
[----:B------:R-:W-:Y:S01]  /*2500*/  IMAD.WIDE R104, R111, 0x4, R104 ;  /* 0x000000046f687825 */ /* 0x000fe200078e0268 */
[C---:B------:R-:W-:Y:S02]  /*2510*/  ISETP.GE.AND P0, PT, R205.reuse, 0x1, PT ;  /* 0x00000001cd00780c */ /* 0x040fe40003f06270 */
[----:B------:R-:W-:Y:S01]  /*2520*/  ISETP.GE.AND P2, PT, R205, 0x41, PT ;  /* 0x00000041cd00780c */ /* 0x000fe20003f46270 */
[----:B------:R-:W-:Y:S02]  /*2530*/  FFMA.FTZ R193, R175, R114, R190 ;  /* 0x00000072afc17223 */ /* 0x000fe400000100be */
[----:B------:R-:W-:-:S04]  /*2540*/  IMAD.WIDE R110, R111, 0x4, R102 ;  /* 0x000000046f6e7825 */ /* 0x000fc800078e0266 */
[----:B------:R-:W-:Y:S02]  /*2550*/  FFMA.FTZ R191, R174, R193, R191 ;  /* 0x000000c1aebf7223 */ /* 0x000fe400000100bf */
[----:B------:R-:W-:Y:S02]  /*2560*/  IMAD R102, R218, c[0x0][0x2b0], RZ ;  /* 0x0000ac00da667a24 */ /* 0x000fe400078e02ff */
[----:B------:R-:W-:Y:S02]  /*2570*/  FFMA.FTZ R190, R164, R191, R203 ;  /* 0x000000bfa4be7223 */ /* 0x000fe400000100cb */
[----:B-1----:R-:W-:Y:S01]  /*2580*/  @P1 FFMA.FTZ R214, R212, R214, R219 ;  /* 0x000000d6d4d61223 */ /* 0x002fe200000100db */
[----:B------:R-:W-:Y:S01]  /*2590*/  ISETP.GE.AND P1, PT, R205, 0x21, PT ;  /* 0x00000021cd00780c */ /* 0x000fe20003f26270 */
[C---:B------:R-:W-:Y:S02]  /*25a0*/  IMAD R199, R225.reuse, c[0x0][0x2b4], R102 ;  /* 0x0000ad00e1c77a24 */ /* 0x040fe400078e0266 */
[----:B------:R-:W-:-:S04]  /*25b0*/  IMAD.WIDE.U32 R102, R225, c[0x0][0x2b0], R104 ;  /* 0x0000ac00e1667a25 */ /* 0x000fc800078e0068 */
[----:B------:R-:W-:Y:S02]  /*25c0*/  FFMA.FTZ R203, R165, R190, R198 ;  /* 0x000000bea5cb7223 */ /* 0x000fe400000100c6 */
[----:B------:R-:W-:Y:S01]  /*25d0*/  IMAD.WIDE.U32 R104, R225, c[0x0][0x2d0], R110 ;  /* 0x0000b400e1687a25 */ /* 0x000fe200078e006e */
[----:B------:R-:W-:-:S03]  /*25e0*/  SHF.L.U32 R111, R148, 0x4, RZ ;  /* 0x00000004946f7819 */ /* 0x000fc600000006ff */
[----:B------:R-:W-:Y:S01]  /*25f0*/  FFMA.FTZ R110, R192, R214, R223 ;  /* 0x000000d6c06e7223 */ /* 0x000fe200000100df */
[----:B------:R-:W-:Y:S01]  /*2600*/  P2R R192, PR, RZ, 0x20 ;  /* 0x00000020ffc07803 */ /* 0x000fe20000000000 */
[----:B------:R-:W-:Y:S01]  /*2610*/  FFMA.FTZ R192, R166, R203, R207 ;  /* 0x000000cba6c07223 */ /* 0x000fe200000100cf */
[----:B------:R-:W-:Y:S01]  /*2620*/  LEA.HI.SX32 R111, R111, R111, 0x1b ;  /* 0x0000006f6f6f7211 */ /* 0x000fe200078fdaff */
[----:B------:R-:W-:Y:S02]  /*2630*/  FMUL.FTZ R212, R162, R115 ;  /* 0x00000073a2d47220 */ /* 0x000fe40000410000 */
[----:B------:R-:W-:Y:S02]  /*2640*/  FFMA.FTZ R207, R167, R192, R196 ;  /* 0x000000c0a7cf7223 */ /* 0x000fe400000100c4 */
[----:B------:R-:W-:Y:S02]  /*2650*/  FFMA.FTZ R101, R216, R101, R210 ;  /* 0x00000065d8657223 */ /* 0x000fe400000100d2 */
[----:B------:R-:W-:-:S02]  /*2660*/  FFMA.FTZ R196, R168, R207, R209 ;  /* 0x000000cfa8c47223 */ /* 0x000fc400000100d1 */
[----:B------:R-:W-:Y:S02]  /*2670*/  FMUL.FTZ R210, R113, R177 ;  /* 0x000000b171d27220 */ /* 0x000fe40000410000 */
[----:B------:R-:W-:Y:S02]  /*2680*/  FFMA.FTZ R209, R169, R196, R200 ;  /* 0x000000c4a9d17223 */ /* 0x000fe400000100c8 */
[----:B------:R-:W-:Y:S02]  /*2690*/  FMUL.FTZ R100, R216, R100 ;  /* 0x00000064d8647220 */ /* 0x000fe40000410000 */
[----:B------:R-:W-:Y:S02]  /*26a0*/  FFMA.FTZ R200, R170, R209, R215 ;  /* 0x000000d1aac87223 */ /* 0x000fe400000100d7 */
[----:B------:R-:W-:Y:S01]  /*26b0*/  FMUL.FTZ R216, R17, R212 ;  /* 0x000000d411d87220 */ /* 0x000fe20000410000 */
[----:B------:R-:W-:Y:S01]  /*26c0*/  @!P5 STS.64 [R133.X8+0x2bb8], R100 ;  /* 0x002bb8648500d388 */ /* 0x000fe20000008a00 */
[----:B------:R-:W-:-:S02]  /*26d0*/  FFMA.FTZ R215, R171, R200, R204 ;  /* 0x000000c8abd77223 */ /* 0x000fc400000100cc */
[----:B------:R-:W-:Y:S01]  /*26e0*/  FMUL.FTZ R198, R112, R179 ;  /* 0x000000b370c67220 */ /* 0x000fe20000410000 */
[----:B------:R0:W-:Y:S01]  /*26f0*/  STS [R111.X4+0x10b4], R216 ;  /* 0x0010b4d86f007388 */ /* 0x0001e20000004800 */
[----:B------:R-:W-:Y:S02]  /*2700*/  FFMA.FTZ R213, R172, R215, R213 ;  /* 0x000000d7acd57223 */ /* 0x000fe400000100d5 */
[----:B------:R-:W-:Y:S02]  /*2710*/  FMUL.FTZ R220, R18, R210 ;  /* 0x000000d212dc7220 */ /* 0x000fe40000410000 */
[----:B------:R-:W-:Y:S02]  /*2720*/  FFMA.FTZ R219, R173, R213, R176 ;  /* 0x000000d5addb7223 */ /* 0x000fe400000100b0 */
[----:B------:R-:W-:Y:S01]  /*2730*/  IMAD R197, R218, c[0x0][0x2d0], RZ ;  /* 0x0000b400dac57a24 */ /* 0x000fe200078e02ff */
[----:B------:R1:W-:Y:S01]  /*2740*/  STS [R111.X4+0x10b8], R220 ;  /* 0x0010b8dc6f007388 */ /* 0x0003e20000004800 */
[----:B------:R-:W-:-:S02]  /*2750*/  FMUL.FTZ R218, R121, R191 ;  /* 0x000000bf79da7220 */ /* 0x000fc40000410000 */
[----:B------:R-:W-:Y:S02]  /*2760*/  FFMA.FTZ R204, R173, R110, R208 ;  /* 0x0000006eadcc7223 */ /* 0x000fe400000100d0 */
[----:B------:R-:W-:Y:S02]  /*2770*/  FMUL.FTZ R222, R19, R198 ;  /* 0x000000c613de7220 */ /* 0x000fe40000410000 */
[----:B------:R-:W-:Y:S02]  /*2780*/  FADD.FTZ R173, -R223, R110 ;  /* 0x0000006edfad7221 */ /* 0x000fe40000010100 */
[----:B0-----:R-:W-:Y:S01]  /*2790*/  FMUL.FTZ R216, R129, R219 ;  /* 0x000000db81d87220 */ /* 0x001fe20000410000 */
[----:B------:R0:W-:Y:S01]  /*27a0*/  STS [R111.X4+0x10bc], R222 ;  /* 0x0010bcde6f007388 */ /* 0x0001e20000004800 */
[----:B-1----:R-:W-:Y:S02]  /*27b0*/  FMUL.FTZ R220, R14, R218 ;  /* 0x000000da0edc7220 */ /* 0x002fe40000410000 */
[----:B------:R-:W-:-:S02]  /*27c0*/  FFMA.FTZ R100, R172, R204, R221 ;  /* 0x000000ccac647223 */ /* 0x000fc400000100dd */
[----:B------:R-:W-:Y:S01]  /*27d0*/  FADD.FTZ R172, -R208, R204 ;  /* 0x000000ccd0ac7221 */ /* 0x000fe20000010100 */
[----:B------:R1:W-:Y:S01]  /*27e0*/  STS [R111.X4+0x10a8], R220 ;  /* 0x0010a8dc6f007388 */ /* 0x0003e20000004800 */
[----:B------:R-:W-:Y:S02]  /*27f0*/  FMUL.FTZ R208, R160, R213 ;  /* 0x000000d5a0d07220 */ /* 0x000fe40000410000 */
[----:B------:R-:W-:Y:S02]  /*2800*/  FFMA.FTZ R101, R173, R216, RZ ;  /* 0x000000d8ad657223 */ /* 0x000fe400000100ff */
[----:B0-----:R-:W-:Y:S02]  /*2810*/  FMUL.FTZ R222, R122, R190 ;  /* 0x000000be7ade7220 */ /* 0x001fe40000410000 */
[----:B------:R-:W-:Y:S02]  /*2820*/  FFMA.FTZ R176, R171, R100, R206 ;  /* 0x00000064abb07223 */ /* 0x000fe400000100ce */
[----:B------:R-:W-:-:S02]  /*2830*/  FADD.FTZ R171, -R221, R100 ;  /* 0x00000064ddab7221 */ /* 0x000fc40000010100 */
[----:B-1----:R-:W-:Y:S02]  /*2840*/  FMUL.FTZ R220, R159, R215 ;  /* 0x000000d79fdc7220 */ /* 0x002fe40000410000 */
[----:B------:R-:W-:Y:S02]  /*2850*/  FFMA.FTZ R221, R172, R208, R101 ;  /* 0x000000d0acdd7223 */ /* 0x000fe40000010065 */
[----:B------:R-:W-:Y:S02]  /*2860*/  FMUL.FTZ R214, R120, R193 ;  /* 0x000000c178d67220 */ /* 0x000fe40000410000 */
[----:B------:R-:W-:Y:S02]  /*2870*/  FMUL.FTZ R224, R13, R222 ;  /* 0x000000de0de07220 */ /* 0x000fe40000410000 */
[----:B------:R-:W-:Y:S02]  /*2880*/  FFMA.FTZ R101, R170, R176, R217 ;  /* 0x000000b0aa657223 */ /* 0x000fe400000100d9 */
[----:B------:R-:W-:Y:S01]  /*2890*/  FADD.FTZ R170, -R206, R176 ;  /* 0x000000b0ceaa7221 */ /* 0x000fe20000010100 */
[----:B------:R0:W-:Y:S01]  /*28a0*/  STS [R111.X4+0x10a4], R224 ;  /* 0x0010a4e06f007388 */ /* 0x0001e20000004800 */
[----:B------:R-:W-:-:S02]  /*28b0*/  FMUL.FTZ R206, R158, R200 ;  /* 0x000000c89ece7220 */ /* 0x000fc40000410000 */
[----:B------:R-:W-:Y:S02]  /*28c0*/  FFMA.FTZ R223, R171, R220, R221 ;  /* 0x000000dcabdf7223 */ /* 0x000fe400000100dd */
[----:B------:R-:W-:Y:S02]  /*28d0*/  FMUL.FTZ R226, R15, R214 ;  /* 0x000000d60fe27220 */ /* 0x000fe40000410000 */
[----:B------:R-:W-:Y:S02]  /*28e0*/  FFMA.FTZ R169, R169, R101, R202 ;  /* 0x00000065a9a97223 */ /* 0x000fe400000100ca */
[----:B------:R-:W-:Y:S01]  /*28f0*/  FADD.FTZ R217, -R217, R101 ;  /* 0x00000065d9d97221 */ /* 0x000fe20000010100 */
[----:B------:R1:W-:Y:S01]  /*2900*/  STS [R111.X4+0x10ac], R226 ;  /* 0x0010ace26f007388 */ /* 0x0003e20000004800 */
[----:B------:R-:W-:Y:S02]  /*2910*/  FMUL.FTZ R221, R127, R209 ;  /* 0x000000d17fdd7220 */ /* 0x000fe40000410000 */
[----:B0-----:R-:W-:-:S02]  /*2920*/  FFMA.FTZ R224, R170, R206, R223 ;  /* 0x000000ceaae07223 */ /* 0x001fc400000100df */
[----:B------:R-:W-:Y:S02]  /*2930*/  FMUL.FTZ R227, R163, R114 ;  /* 0x00000072a3e37220 */ /* 0x000fe40000410000 */
[----:B------:R-:W-:Y:S02]  /*2940*/  FFMA.FTZ R168, R168, R169, R211 ;  /* 0x000000a9a8a87223 */ /* 0x000fe400000100d3 */
[----:B------:R-:W-:Y:S02]  /*2950*/  FADD.FTZ R202, -R202, R169 ;  /* 0x000000a9caca7221 */ /* 0x000fe40000010100 */
[----:B-1----:R-:W-:Y:S02]  /*2960*/  FMUL.FTZ R226, R126, R196 ;  /* 0x000000c47ee27220 */ /* 0x002fe40000410000 */
[----:B------:R-:W-:Y:S02]  /*2970*/  FFMA.FTZ R223, R217, R221, R224 ;  /* 0x000000ddd9df7223 */ /* 0x000fe400000100e0 */
[----:B------:R-:W-:-:S02]  /*2980*/  FMUL.FTZ R228, R16, R227 ;  /* 0x000000e310e47220 */ /* 0x000fc40000410000 */
[----:B------:R-:W-:Y:S02]  /*2990*/  FFMA.FTZ R167, R167, R168, R194 ;  /* 0x000000a8a7a77223 */ /* 0x000fe400000100c2 */
[----:B------:R-:W-:Y:S01]  /*29a0*/  FADD.FTZ R211, -R211, R168 ;  /* 0x000000a8d3d37221 */ /* 0x000fe20000010100 */
[----:B------:R0:W-:Y:S01]  /*29b0*/  STS [R111.X4+0x10b0], R228 ;  /* 0x0010b0e46f007388 */ /* 0x0001e20000004800 */
[----:B------:R-:W-:Y:S02]  /*29c0*/  FMUL.FTZ R229, R125, R207 ;  /* 0x000000cf7de57220 */ /* 0x000fe40000410000 */
[----:B------:R-:W-:Y:S02]  /*29d0*/  FFMA.FTZ R224, R202, R226, R223 ;  /* 0x000000e2cae07223 */ /* 0x000fe400000100df */
[----:B------:R-:W-:Y:S02]  /*29e0*/  FADD.FTZ R194, -R194, R167 ;  /* 0x000000a7c2c27221 */ /* 0x000fe40000010100 */
[----:B------:R-:W-:-:S02]  /*29f0*/  FFMA.FTZ R223, R211, R229, R224 ;  /* 0x000000e5d3df7223 */ /* 0x000fc400000100e0 */
[----:B------:R-:W-:Y:S02]  /*2a00*/  FFMA.FTZ R166, R166, R167, R201 ;  /* 0x000000a7a6a67223 */ /* 0x000fe400000100c9 */
[----:B0-----:R-:W-:Y:S02]  /*2a10*/  FMUL.FTZ R228, R124, R192 ;  /* 0x000000c07ce47220 */ /* 0x001fe40000410000 */
[----:B------:R-:W-:Y:S02]  /*2a20*/  IMAD R197, R225, c[0x0][0x2d4], R197 ;  /* 0x0000b500e1c57a24 */ /* 0x000fe400078e02c5 */
[-C--:B------:R-:W-:Y:S02]  /*2a30*/  FMUL.FTZ R230, R11, R228.reuse ;  /* 0x000000e40be67220 */ /* 0x080fe40000410000 */
[----:B------:R-:W-:Y:S02]  /*2a40*/  FMUL.FTZ R225, R123, R203 ;  /* 0x000000cb7be17220 */ /* 0x000fe40000410000 */
[----:B------:R-:W-:Y:S01]  /*2a50*/  FFMA.FTZ R228, R194, R228, R223 ;  /* 0x000000e4c2e47223 */ /* 0x000fe200000100df */
[----:B------:R-:W-:Y:S01]  /*2a60*/  STS [R111.X4+0x109c], R230 ;  /* 0x00109ce66f007388 */ /* 0x000fe20000004800 */
[----:B------:R-:W-:-:S02]  /*2a70*/  FADD.FTZ R201, -R201, R166 ;  /* 0x000000a6c9c97221 */ /* 0x000fc40000010100 */
[----:B------:R-:W-:Y:S02]  /*2a80*/  FFMA.FTZ R224, R165, R166, R188 ;  /* 0x000000a6a5e07223 */ /* 0x000fe400000100bc */
[-C--:B------:R-:W-:Y:S02]  /*2a90*/  FMUL.FTZ R236, R12, R225.reuse ;  /* 0x000000e10cec7220 */ /* 0x080fe40000410000 */
[----:B------:R-:W-:Y:S02]  /*2aa0*/  FFMA.FTZ R165, R201, R225, R228 ;  /* 0x000000e1c9a57223 */ /* 0x000fe400000100e4 */
[----:B------:R-:W-:Y:S01]  /*2ab0*/  FADD.FTZ R188, -R188, R224 ;  /* 0x000000e0bcbc7221 */ /* 0x000fe20000010100 */
[----:B------:R0:W-:Y:S01]  /*2ac0*/  STS [R111.X4+0x10a0], R236 ;  /* 0x0010a0ec6f007388 */ /* 0x0001e20000004800 */
[----:B------:R-:W-:Y:S02]  /*2ad0*/  FFMA.FTZ R225, R164, R224, R195 ;  /* 0x000000e0a4e17223 */ /* 0x000fe400000100c3 */
[----:B------:R-:W-:-:S02]  /*2ae0*/  FMUL.FTZ R232, R9, R226 ;  /* 0x000000e209e87220 */ /* 0x000fc40000410000 */
[----:B------:R-:W-:Y:S01]  /*2af0*/  FMUL.FTZ R234, R10, R229 ;  /* 0x000000e50aea7220 */ /* 0x000fe20000410000 */
[----:B------:R-:W-:Y:S01]  /*2b00*/  IADD3 R229, R148, 0xa0, RZ ;  /* 0x000000a094e57810 */ /* 0x000fe20007ffe0ff */
[----:B------:R-:W-:Y:S01]  /*2b10*/  FFMA.FTZ R165, R188, R222, R165 ;  /* 0x000000debca57223 */ /* 0x000fe200000100a5 */
[----:B------:R-:W-:Y:S01]  /*2b20*/  STS [R111.X4+0x1094], R232 ;  /* 0x001094e86f007388 */ /* 0x000fe20000004800 */
[----:B------:R-:W-:Y:S01]  /*2b30*/  FADD.FTZ R195, -R195, R225 ;  /* 0x000000e1c3c37221 */ /* 0x000fe20000010100 */
[----:B0-----:R-:W-:Y:S01]  /*2b40*/  LEA.HI.SX32 R236, R148, R148, 0x1b ;  /* 0x0000009494ec7211 */ /* 0x001fe200078fdaff */
[----:B------:R-:W-:Y:S01]  /*2b50*/  FFMA.FTZ R226, R174, R225, R189 ;  /* 0x000000e1aee27223 */ /* 0x000fe200000100bd */
[----:B------:R0:W-:Y:S01]  /*2b60*/  STS [R111.X4+0x1098], R234 ;  /* 0x001098ea6f007388 */ /* 0x0001e20000004800 */
[----:B------:R-:W-:Y:S01]  /*2b70*/  FMUL.FTZ R164, R8, R221 ;  /* 0x000000dd08a47220 */ /* 0x000fe20000410000 */
[----:B------:R-:W-:Y:S01]  /*2b80*/  IADD3 R221, R148, 0x40, RZ ;  /* 0x0000004094dd7810 */ /* 0x000fe20007ffe0ff */
[----:B------:R-:W-:Y:S01]  /*2b90*/  FMUL.FTZ R206, R7, R206 ;  /* 0x000000ce07ce7220 */ /* 0x000fe20000410000 */
[----:B------:R-:W-:Y:S01]  /*2ba0*/  LEA.HI.SX32 R174, R247, R148, 0x1b ;  /* 0x00000094f7ae7211 */ /* 0x000fe200078fdaff */
[----:B------:R-:W-:Y:S01]  /*2bb0*/  FMUL.FTZ R220, R6, R220 ;  /* 0x000000dc06dc7220 */ /* 0x000fe20000410000 */
[----:B------:R-:W-:Y:S01]  /*2bc0*/  STS [R111.X4+0x1090], R164 ;  /* 0x001090a46f007388 */ /* 0x000fe20000004800 */
[----:B------:R-:W-:Y:S01]  /*2bd0*/  FMUL.FTZ R208, R5, R208 ;  /* 0x000000d005d07220 */ /* 0x000fe20000410000 */
[----:B------:R-:W-:Y:S01]  /*2be0*/  LEA.HI.SX32 R221, R221, R148, 0x1b ;  /* 0x00000094dddd7211 */ /* 0x000fe200078fdaff */
[----:B------:R-:W-:Y:S01]  /*2bf0*/  FMUL.FTZ R216, R4, R216 ;  /* 0x000000d804d87220 */ /* 0x000fe20000410000 */
[----:B------:R-:W-:Y:S01]  /*2c00*/  STS [R111.X4+0x108c], R206 ;  /* 0x00108cce6f007388 */ /* 0x000fe20000004800 */
[----:B------:R-:W-:-:S02]  /*2c10*/  FFMA.FTZ R165, R195, R218, R165 ;  /* 0x000000dac3a57223 */ /* 0x000fc400000100a5 */
[----:B------:R-:W-:Y:S01]  /*2c20*/  FADD.FTZ R189, -R189, R226 ;  /* 0x000000e2bdbd7221 */ /* 0x000fe20000010100 */
[----:B------:R1:W-:Y:S01]  /*2c30*/  STS [R111.X4+0x1088], R220 ;  /* 0x001088dc6f007388 */ /* 0x0003e20000004800 */
[----:B------:R-:W-:Y:S01]  /*2c40*/  FFMA.FTZ R228, R175, R226, R186 ;  /* 0x000000e2afe47223 */ /* 0x000fe200000100ba */
[----:B------:R-:W-:Y:S01]  /*2c50*/  IADD3 R175, R148, 0x60, RZ ;  /* 0x0000006094af7810 */ /* 0x000fe20007ffe0ff */
[----:B------:R-:W-:Y:S01]  /*2c60*/  FFMA.FTZ R165, R189, R214, R165 ;  /* 0x000000d6bda57223 */ /* 0x000fe200000100a5 */
[----:B------:R-:W-:Y:S01]  /*2c70*/  STS [R111.X4+0x1084], R208 ;  /* 0x001084d06f007388 */ /* 0x000fe20000004800 */
[----:B------:R-:W-:Y:S01]  /*2c80*/  FADD.FTZ R186, -R186, R228 ;  /* 0x000000e4baba7221 */ /* 0x000fe20000010100 */
[----:B------:R-:W-:Y:S01]  /*2c90*/  LEA.HI.SX32 R214, R231, R148, 0x1b ;  /* 0x00000094e7d67211 */ /* 0x000fe200078fdaff */
[----:B------:R-:W-:Y:S01]  /*2ca0*/  FFMA.FTZ R230, R184, R228, R183 ;  /* 0x000000e4b8e67223 */ /* 0x000fe200000100b7 */
[----:B------:R2:W-:Y:S01]  /*2cb0*/  STS [R111.X4+0x1080], R216 ;  /* 0x001080d86f007388 */ /* 0x0005e20000004800 */
[----:B------:R-:W-:Y:S01]  /*2cc0*/  FFMA.FTZ R165, R186, R227, R165 ;  /* 0x000000e3baa57223 */ /* 0x000fe200000100a5 */
[----:B------:R-:W-:Y:S01]  /*2cd0*/  IADD3 R227, R148, 0x80, RZ ;  /* 0x0000008094e37810 */ /* 0x000fe20007ffe0ff */
[----:B0-----:R-:W-:Y:S01]  /*2ce0*/  FFMA.FTZ R234, R178, R230, R185 ;  /* 0x000000e6b2ea7223 */ /* 0x001fe200000100b9 */
[----:B------:R-:W-:Y:S01]  /*2cf0*/  BAR.SYNC.DEFER_BLOCKING 0x0 ;  /* 0x0000000000007b1d */ /* 0x000fe20000010000 */
[----:B------:R-:W-:Y:S01]  /*2d00*/  FADD.FTZ R183, -R183, R230 ;  /* 0x000000e6b7b77221 */ /* 0x000fe20000010100 */
[-C--:B-1----:R-:W-:Y:S01]  /*2d10*/  LEA.HI.SX32 R220, R175, R148.reuse, 0x1b ;  /* 0x00000094afdc7211 */ /* 0x082fe200078fdaff */
[----:B------:R-:W-:Y:S01]  /*2d20*/  FADD.FTZ R185, -R185, R234 ;  /* 0x000000eab9b97221 */ /* 0x000fe20000010100 */
[----:B------:R-:W-:Y:S01]  /*2d30*/  LEA.HI.SX32 R218, R227, R148, 0x1b ;  /* 0x00000094e3da7211 */ /* 0x000fe200078fdaff */
[----:B------:R-:W-:Y:S01]  /*2d40*/  FFMA.FTZ R165, R183, R212, R165 ;  /* 0x000000d4b7a57223 */ /* 0x000fe200000100a5 */
[----:B--2---:R-:W-:Y:S01]  /*2d50*/  LEA.HI.SX32 R216, R229, R148, 0x1b ;  /* 0x00000094e5d87211 */ /* 0x004fe200078fdaff */
[----:B------:R-:W-:Y:S01]  /*2d60*/  FMUL.FTZ R100, R38, R100 ;  /* 0x0000006426647220 */ /* 0x000fe20000410000 */
[----:B------:R-:W-:Y:S01]  /*2d70*/  LEA.HI.SX32 R212, R233, R148, 0x1b ;  /* 0x00000094e9d47211 */ /* 0x000fe200078fdaff */
[----:B------:R-:W-:Y:S01]  /*2d80*/  FFMA.FTZ R223, R185, R210, R165 ;  /* 0x000000d2b9df7223 */ /* 0x000fe200000100a5 */
[----:B------:R-:W-:Y:S01]  /*2d90*/  IADD3 R165, R148, 0x20, RZ ;  /* 0x0000002094a57810 */ /* 0x000fe20007ffe0ff */
[----:B------:R-:W-:Y:S01]  /*2da0*/  FMUL.FTZ R238, R37, R204 ;  /* 0x000000cc25ee7220 */ /* 0x000fe20000410000 */
[----:B------:R-:W-:Y:S01]  /*2db0*/  LEA.HI.SX32 R210, R235, R148, 0x1b ;  /* 0x00000094ebd27211 */ /* 0x000fe200078fdaff */
[----:B------:R-:W-:Y:S01]  /*2dc0*/  FFMA.FTZ R180, R180, R234, R187 ;  /* 0x000000eab4b47223 */ /* 0x000fe200000100bb */
        /* <DEDUP_REMOVED lines=12> */
[----:B------:R-:W-:Y:S01]  /*2e90*/  LEA.HI.SX32 R164, R249, R148, 0x1b ;  /* 0x00000094f9a47211 */ /* 0x000fe200078fdaff */
[----:B------:R-:W-:Y:S01]  /*2ea0*/  FMUL.FTZ R244, R43, R167 ;  /* 0x000000a72bf47220 */ /* 0x000fe20000410000 */
[----:B------:R-:W-:Y:S01]  /*2eb0*/  IADD3 R169, R103, R199, RZ ;  /* 0x000000c767a97210 */ /* 0x000fe20007ffe0ff */
[----:B------:R-:W1:Y:S01]  /*2ec0*/  LDS R227, [R222.X4+0x1100] ;  /* 0x00110000dee37984 */ /* 0x000e620000004800 */
[----:B------:R-:W-:-:S02]  /*2ed0*/  FMUL.FTZ R166, R44, R166 ;  /* 0x000000a62ca67220 */ /* 0x000fc40000410000 */
[----:B------:R-:W-:Y:S01]  /*2ee0*/  FMUL.FTZ R224, R45, R224 ;  /* 0x000000e02de07220 */ /* 0x000fe20000410000 */
[----:B------:R-:W2:Y:S01]  /*2ef0*/  LDS R229, [R221.X4+0x1180] ;  /* 0x00118000dde57984 */ /* 0x000ea20000004800 */
[----:B------:R-:W-:Y:S02]  /*2f00*/  FMUL.FTZ R226, R47, R226 ;  /* 0x000000e22fe27220 */ /* 0x000fe40000410000 */
[----:B------:R-:W-:Y:S01]  /*2f10*/  FMUL.FTZ R228, R48, R228 ;  /* 0x000000e430e47220 */ /* 0x000fe20000410000 */
[----:B------:R-:W3:Y:S01]  /*2f20*/  LDS R231, [R220.X4+0x1200] ;  /* 0x00120000dce77984 */ /* 0x000ee20000004800 */
[----:B------:R-:W-:Y:S02]  /*2f30*/  FMUL.FTZ R230, R49, R230 ;  /* 0x000000e631e67220 */ /* 0x000fe40000410000 */
[----:B------:R-:W-:Y:S01]  /*2f40*/  FMUL.FTZ R234, R50, R234 ;  /* 0x000000ea32ea7220 */ /* 0x000fe20000410000 */
[----:B------:R-:W4:Y:S01]  /*2f50*/  LDS R233, [R218.X4+0x1280] ;  /* 0x00128000dae97984 */ /* 0x000f220000004800 */
[----:B------:R-:W-:-:S03]  /*2f60*/  FADD.FTZ R187, -R187, R180 ;  /* 0x000000b4bbbb7221 */ /* 0x000fc60000010100 */
        /* <DEDUP_REMOVED lines=12> */
[----:B------:R-:W-:Y:S04]  /*3030*/  STS [R111.X4+0x18c0], R110 ;  /* 0x0018c06e6f007388 */ /* 0x000fe80000004800 */
[----:B------:R-:W-:Y:S01]  /*3040*/  STS [R111.X4+0x18c4], R238 ;  /* 0x0018c4ee6f007388 */ /* 0x000fe20000004800 */
[----:B-1----:R-:W-:Y:S01]  /*3050*/  FMUL.FTZ R100, R46, R225 ;  /* 0x000000e12e647220 */ /* 0x002fe20000410000 */
[----:B------:R-:W-:-:S02]  /*3060*/  IADD3 R225, R105, R197, RZ ;  /* 0x000000c569e17210 */ /* 0x000fc40007ffe0ff */
[----:B------:R-:W-:Y:S04]  /*3070*/  STS [R111.X4+0x18cc], R176 ;  /* 0x0018ccb06f007388 */ /* 0x000fe80000004800 */
[----:B------:R1:W-:Y:S04]  /*3080*/  STS [R111.X4+0x18e8], R100 ;  /* 0x0018e8646f007388 */ /* 0x0003e80000004800 */
[----:B------:R0:W-:Y:S04]  /*3090*/  STS [R111.X4+0x18d0], R240 ;  /* 0x0018d0f06f007388 */ /* 0x0001e80000004800 */
        /* <DEDUP_REMOVED lines=13> */
[----:B01234-:R-:W0:Y:S01]  /*3170*/  LDS R167, [R236.X4+0x18c0] ;  /* 0x0018c000eca77984 */ /* 0x01fe220000004800 */
[----:B------:R-:W-:-:S02]  /*3180*/  IMAD R100, R161, c[0x0][0x2b0], RZ ;  /* 0x0000ac00a1647a24 */ /* 0x000fc400078e02ff */
[----:B------:R-:W-:Y:S02]  /*3190*/  IMAD R110, R161, c[0x0][0x2d0], RZ ;  /* 0x0000b400a16e7a24 */ /* 0x000fe400078e02ff */
[----:B------:R-:W-:-:S04]  /*31a0*/  IMAD.WIDE.U32 R108, R133, c[0x0][0x2b0], R108 ;  /* 0x0000ac00856c7a25 */ /* 0x000fc800078e006c */
        /* <DEDUP_REMOVED lines=11> */
.L_x_6417:
[----:B01234-:R-:W-:Y:S05]  /*3260*/  BSYNC B0 ;  /* 0x0000000000007941 */ /* 0x01ffea0003800000 */
.L_x_6416:
[----:B------:R0:W1:Y:S01]  /*3270*/  LDS R109, [R222.X4+0x1940] ;  /* 0x00194000de6d7984 */ /* 0x0000620000004800 */
[----:B------:R-:W-:Y:S01]  /*3280*/  BSSY B0, `(.L_x_6418) ;  /* 0x0000008000007945 */ /* 0x000fe20003800000 */
[----:B------:R-:W-:Y:S02]  /*3290*/  MOV R100, R102 ;  /* 0x0000006600647202 */ /* 0x000fe40000000f00 */
[----:B------:R-:W-:Y:S02]  /*32a0*/  MOV R101, R169 ;  /* 0x000000a900657202 */ /* 0x000fe40000000f00 */
[----:B------:R-:W-:Y:S02]  /*32b0*/  MOV R106, R104 ;  /* 0x00000068006a7202 */ /* 0x000fe40000000f00 */
[----:B------:R-:W-:Y:S01]  /*32c0*/  MOV R107, R225 ;  /* 0x000000e1006b7202 */ /* 0x000fe20000000f00 */
[----:B------:R-:W-:Y:S05]  /*32d0*/  @!P1 BRA `(.L_x_6419) ;  /* 0x0000002000009947 */ /* 0x000fea0003800000 */
[----:B0-----:R0:W-:Y:S04]  /*32e0*/  RED.E.ADD.F32.FTZ.RN.STRONG.GPU [R100.64+-0x780], R227 ;  /* 0xfff880e36400798e */ /* 0x0011e8000c10e784 */
[----:B-1----:R0:W-:Y:S02]  /*32f0*/  RED.E.ADD.F32.FTZ.RN.STRONG.GPU [R106.64+-0x780], R109 ;  /* 0xfff8806d6a00798e */ /* 0x0021e4000c10e784 */
.L_x_6419:
[----:B0-----:R-:W-:Y:S05]  /*3300*/  BSYNC B0 ;  /* 0x0000000000007941 */ /* 0x001fea0003800000 */
.L_x_6418:
[----:B------:R-:W0:Y:S01]  /*3310*/  LDS R221, [R221.X4+0x19c0] ;  /* 0x0019c000dddd7984 */ /* 0x000e220000004800 */
[----:B------:R-:W-:Y:S01]  /*3320*/  BSSY B0, `(.L_x_6420) ;  /* 0x0000005000007945 */ /* 0x000fe20003800000 */
[----:B------:R-:W-:Y:S01]  /*3330*/  FMUL.FTZ R198, R187, R198 ;  /* 0x000000c6bbc67220 */ /* 0x000fe20000410000 */
[----:B------:R-:W-:Y:S05]  /*3340*/  @!P2 BRA `(.L_x_6421) ;  /* 0x000000200000a947 */ /* 0x000fea0003800000 */
[----:B------:R2:W-:Y:S04]  /*3350*/  RED.E.ADD.F32.FTZ.RN.STRONG.GPU [R100.64+-0x700], R229 ;  /* 0xfff900e56400798e */ /* 0x0005e8000c10e784 */
[----:B0-----:R2:W-:Y:S02]  /*3360*/  RED.E.ADD.F32.FTZ.RN.STRONG.GPU [R106.64+-0x700], R221 ;  /* 0xfff900dd6a00798e */ /* 0x0015e4000c10e784 */
.L_x_6421:
[----:B------:R-:W-:Y:S05]  /*3370*/  BSYNC B0 ;  /* 0x0000000000007941 */ /* 0x000fea0003800000 */
.L_x_6420:
[----:B-1----:R1:W3:Y:S01]  /*3380*/  LDS R109, [R220.X4+0x1a40] ;  /* 0x001a4000dc6d7984 */ /* 0x0022e20000004800 */
        /* <DEDUP_REMOVED lines=11> */
[----:B---3--:R1:W-:Y:S02]  /*3440*/  RED.E.ADD.F32.FTZ.RN.STRONG.GPU [R106.64+-0x680], R109 ;  /* 0xfff9806d6a00798e */ /* 0x0083e4000c10e784 */
.L_x_6423:
[----:B-1----:R-:W-:Y:S05]  /*3450*/  BSYNC B0 ;  /* 0x0000000000007941 */ /* 0x002fea0003800000 */
.L_x_6422:
[----:B---3--:R1:W3:Y:S01]  /*3460*/  LDS R109, [R218.X4+0x1ac0] ;  /* 0x001ac000da6d7984 */ /* 0x0082e20000004800 */
[----:B------:R-:W-:Y:S01]  /*3470*/  BSSY B0, `(.L_x_6424) ;  /* 0x0000004000007945 */ /* 0x000fe20003800000 */
[----:B------:R-:W-:Y:S05]  /*3480*/  @!P1 BRA `(.L_x_6425) ;  /* 0x0000002000009947 */ /* 0x000fea0003800000 */
[----:B------:R4:W-:Y:S04]  /*3490*/  RED.E.ADD.F32.FTZ.RN.STRONG.GPU [R100.64+-0x600], R233 ;  /* 0xfffa00e96400798e */ /* 0x0009e8000c10e784 */
[----:B---3--:R4:W-:Y:S02]  /*34a0*/  RED.E.ADD.F32.FTZ.RN.STRONG.GPU [R106.64+-0x600], R109 ;  /* 0xfffa006d6a00798e */ /* 0x0089e4000c10e784 */
.L_x_6425:
[----:B------:R-:W-:Y:S05]  /*34b0*/  BSYNC B0 ;  /* 0x0000000000007941 */ /* 0x000fea0003800000 */
.L_x_6424:
[----:B---34-:R3:W4:Y:S01]  /*34c0*/  LDS R109, [R216.X4+0x1b40] ;  /* 0x001b4000d86d7984 */ /* 0x0187220000004800 */
[----:B------:R-:W-:Y:S01]  /*34d0*/  BSSY B0, `(.L_x_6426) ;  /* 0x0000004000007945 */ /* 0x000fe20003800000 */
[----:B------:R-:W-:Y:S05]  /*34e0*/  @!P2 BRA `(.L_x_6427) ;  /* 0x000000200000a947 */ /* 0x000fea0003800000 */
[----:B------:R1:W-:Y:S04]  /*34f0*/  RED.E.ADD.F32.FTZ.RN.STRONG.GPU [R100.64+-0x580], R235 ;  /* 0xfffa80eb6400798e */ /* 0x0003e8000c10e784 */
[----:B----4-:R1:W-:Y:S02]  /*3500*/  RED.E.ADD.F32.FTZ.RN.STRONG.GPU [R106.64+-0x580], R109 ;  /* 0xfffa806d6a00798e */ /* 0x0103e4000c10e784 */
.L_x_6427:
[----:B------:R-:W-:Y:S05]  /*3510*/  BSYNC B0 ;  /* 0x0000000000007941 */ /* 0x000fea0003800000 */
.L_x_6426:
[----:B-1--4-:R1:W4:Y:S01]  /*3520*/  LDS R109, [R214.X4+0x1bc0] ;  /* 0x001bc000d66d7984 */ /* 0x0123220000004800 */
[----:B------:R-:W-:Y:S01]  /*3530*/  BSSY B0, `(.L_x_6428) ;  /* 0x0000004000007945 */ /* 0x000fe20003800000 */
[----:B------:R-:W-:Y:S05]  /*3540*/  @!P3 BRA `(.L_x_6429) ;  /* 0x000000200000b947 */ /* 0x000fea0003800000 */
[----:B------:R1:W-:Y:S04]  /*3550*/  RED.E.ADD.F32.FTZ.RN.STRONG.GPU [R100.64+-0x500], R237 ;  /* 0xfffb00ed6400798e */ /* 0x0003e8000c10e784 */
[----:B----4-:R1:W-:Y:S02]  /*3560*/  RED.E.ADD.F32.FTZ.RN.STRONG.GPU [R106.64+-0x500], R109 ;  /* 0xfffb006d6a00798e */ /* 0x0103e4000c10e784 */
.L_x_6429:
[----:B------:R-:W-:Y:S05]  /*3570*/  BSYNC B0 ;  /* 0x0000000000007941 */ /* 0x000fea0003800000 */
.L_x_6428:
[----:B-1--4-:R1:W4:Y:S01]  /*3580*/  LDS R109, [R212.X4+0x1c40] ;  /* 0x001c4000d46d7984 */ /* 0x0123220000004800 */
[----:B------:R-:W-:Y:S01]  /*3590*/  BSSY B0, `(.L_x_6430) ;  /* 0x0000004000007945 */ /* 0x000fe20003800000 */
[----:B------:R-:W-:Y:S05]  /*35a0*/  @!P4 BRA `(.L_x_6431) ;  /* 0x000000200000c947 */ /* 0x000fea0003800000 */
[----:B------:R1:W-:Y:S04]  /*35b0*/  RED.E.ADD.F32.FTZ.RN.STRONG.GPU [R100.64+-0x480], R239 ;  /* 0xfffb80ef6400798e */ /* 0x0003e8000c10e784 */
[----:B----4-:R1:W-:Y:S02]  /*35c0*/  RED.E.ADD.F32.FTZ.RN.STRONG.GPU [R106.64+-0x480], R109 ;  /* 0xfffb806d6a00798e */ /* 0x0103e4000c10e784 */
.L_x_6431:
[----:B------:R-:W-:Y:S05]  /*35d0*/  BSYNC B0 ;  /* 0x0000000000007941 */ /* 0x000fea0003800000 */
.L_x_6430:
[----:B-1--4-:R1:W4:Y:S01]  /*35e0*/  LDS R109, [R210.X4+0x1cc0] ;  /* 0x001cc000d26d7984 */ /* 0x0123220000004800 */
[----:B------:R-:W-:Y:S01]  /*35f0*/  BSSY B0, `(.L_x_6432) ;  /* 0x0000004000007945 */ /* 0x000fe20003800000 */
[----:B------:R-:W-:Y:S05]  /*3600*/  @!P5 BRA `(.L_x_6433) ;  /* 0x000000200000d947 */ /* 0x000fea0003800000 */
[----:B------:R1:W-:Y:S04]  /*3610*/  RED.E.ADD.F32.FTZ.RN.STRONG.GPU [R100.64+-0x400], R241 ;  /* 0xfffc00f16400798e */ /* 0x0003e8000c10e784 */
[----:B----4-:R1:W-:Y:S02]  /*3620*/  RED.E.ADD.F32.FTZ.RN.STRONG.GPU [R106.64+-0x400], R109 ;  /* 0xfffc006d6a00798e */ /* 0x0103e4000c10e784 */
.L_x_6433:
[----:B------:R-:W-:Y:S05]  /*3630*/  BSYNC B0 ;  /* 0x0000000000007941 */ /* 0x000fea0003800000 */
.L_x_6432:
        /* <DEDUP_REMOVED lines=11> */
.L_x_6435:
[----:B-1----:R-:W-:Y:S05]  /*36f0*/  BSYNC B0 ;  /* 0x0000000000007941 */ /* 0x002fea0003800000 */
.L_x_6434:
[----:B----4-:R1:W4:Y:S01]  /*3700*/  LDS R109, [R206.X4+0x1dc0] ;  /* 0x001dc000ce6d7984 */ /* 0x0103220000004800 */
[----:B------:R-:W-:Y:S01]  /*3710*/  BSSY B0, `(.L_x_6436) ;  /* 0x0000004000007945 */ /* 0x000fe20003800000 */
[----:B------:R-:W-:Y:S05]  /*3720*/  @!P1 BRA `(.L_x_6437) ;  /* 0x0000002000009947 */ /* 0x000fea0003800000 */
[----:B------:R1:W-:Y:S04]  /*3730*/  RED.E.ADD.F32.FTZ.RN.STRONG.GPU [R100.64+-0x300], R245 ;  /* 0xfffd00f56400798e */ /* 0x0003e8000c10e784 */
[----:B----4-:R1:W-:Y:S02]  /*3740*/  RED.E.ADD.F32.FTZ.RN.STRONG.GPU [R106.64+-0x300], R109 ;  /* 0xfffd006d6a00798e */ /* 0x0103e4000c10e784 */
.L_x_6437:
[----:B------:R-:W-:Y:S05]  /*3750*/  BSYNC B0 ;  /* 0x0000000000007941 */ /* 0x000fea0003800000 */
.L_x_6436:
[----:B-1--4-:R1:W4:Y:S01]  /*3760*/  LDS R109, [R184.X4+0x1e40] ;  /* 0x001e4000b86d7984 */ /* 0x0123220000004800 */
[----:B------:R-:W-:Y:S01]  /*3770*/  BSSY B0, `(.L_x_6438) ;  /* 0x0000004000007945 */ /* 0x000fe20003800000 */
[----:B------:R-:W-:Y:S05]  /*3780*/  @!P2 BRA `(.L_x_6439) ;  /* 0x000000200000a947 */ /* 0x000fea0003800000 */
[----:B------:R1:W-:Y:S04]  /*3790*/  RED.E.ADD.F32.FTZ.RN.STRONG.GPU [R100.64+-0x280], R247 ;  /* 0xfffd80f76400798e */ /* 0x0003e8000c10e784 */
[----:B----4-:R1:W-:Y:S02]  /*37a0*/  RED.E.ADD.F32.FTZ.RN.STRONG.GPU [R106.64+-0x280], R109 ;  /* 0xfffd806d6a00798e */ /* 0x0103e4000c10e784 */
.L_x_6439:
[----:B------:R-:W-:Y:S05]  /*37b0*/  BSYNC B0 ;  /* 0x0000000000007941 */ /* 0x000fea0003800000 */
.L_x_6438:
[----:B-1--4-:R1:W4:Y:S01]  /*37c0*/  LDS R109, [R178.X4+0x1ec0] ;  /* 0x001ec000b26d7984 */ /* 0x0123220000004800 */
[----:B------:R-:W-:Y:S01]  /*37d0*/  BSSY B0, `(.L_x_6440) ;  /* 0x0000004000007945 */ /* 0x000fe20003800000 */
[----:B------:R-:W-:Y:S05]  /*37e0*/  @!P3 BRA `(.L_x_6441) ;  /* 0x000000200000b947 */ /* 0x000fea0003800000 */
[----:B------:R1:W-:Y:S04]  /*37f0*/  RED.E.ADD.F32.FTZ.RN.STRONG.GPU [R100.64+-0x200], R249 ;  /* 0xfffe00f96400798e */ /* 0x0003e8000c10e784 */
[----:B----4-:R1:W-:Y:S02]  /*3800*/  RED.E.ADD.F32.FTZ.RN.STRONG.GPU [R106.64+-0x200], R109 ;  /* 0xfffe006d6a00798e */ /* 0x0103e4000c10e784 */
.L_x_6441:
[----:B------:R-:W-:Y:S05]  /*3810*/  BSYNC B0 ;  /* 0x0000000000007941 */ /* 0x000fea0003800000 */
.L_x_6440:
[----:B------:R-:W1:Y:S01]  /*3820*/  LDS R175, [R175.X4+0x1f40] ;  /* 0x001f4000afaf7984 */ /* 0x000e620000004800 */
[----:B------:R-:W-:Y:S01]  /*3830*/  BSSY B0, `(.L_x_6442) ;  /* 0x0000004000007945 */ /* 0x000fe20003800000 */
[----:B------:R-:W-:Y:S05]  /*3840*/  @!P4 BRA `(.L_x_6443) ;  /* 0x000000200000c947 */ /* 0x000fea0003800000 */
[----:B------:R2:W-:Y:S04]  /*3850*/  RED.E.ADD.F32.FTZ.RN.STRONG.GPU [R100.64+-0x180], R251 ;  /* 0xfffe80fb6400798e */ /* 0x0005e8000c10e784 */
[----:B-1----:R2:W-:Y:S02]  /*3860*/  RED.E.ADD.F32.FTZ.RN.STRONG.GPU [R106.64+-0x180], R175 ;  /* 0xfffe80af6a00798e */ /* 0x0025e4000c10e784 */
.L_x_6443:
[----:B------:R-:W-:Y:S05]  /*3870*/  BSYNC B0 ;  /* 0x0000000000007941 */ /* 0x000fea0003800000 */
.L_x_6442:
[----:B-1--4-:R1:W4:Y:S01]  /*3880*/  LDS R109, [R174.X4+0x1fc0] ;  /* 0x001fc000ae6d7984 */ /* 0x0123220000004800 */
[----:B------:R-:W-:Y:S01]  /*3890*/  BSSY B0, `(.L_x_6444) ;  /* 0x0000004000007945 */ /* 0x000fe20003800000 */
[----:B------:R-:W-:Y:S05]  /*38a0*/  @!P5 BRA `(.L_x_6445) ;  /* 0x000000200000d947 */ /* 0x000fea0003800000 */
[----:B------:R1:W-:Y:S04]  /*38b0*/  RED.E.ADD.F32.FTZ.RN.STRONG.GPU [R100.64+-0x100], R204 ;  /* 0xffff00cc6400798e */ /* 0x0003e8000c10e784 */
[----:B----4-:R1:W-:Y:S02]  /*38c0*/  RED.E.ADD.F32.FTZ.RN.STRONG.GPU [R106.64+-0x100], R109 ;  /* 0xffff006d6a00798e */ /* 0x0103e4000c10e784 */
.L_x_6445:
[----:B------:R-:W-:Y:S05]  /*38d0*/  BSYNC B0 ;  /* 0x0000000000007941 */ /* 0x000fea0003800000 */
.L_x_6444:
[----:B-12---:R1:W2:Y:S01]  /*38e0*/  LDS R101, [R164.X4+0x2040] ;  /* 0x00204000a4657984 */ /* 0x0062a20000004800 */
[----:B------:R-:W-:Y:S01]  /*38f0*/  BSSY B0, `(.L_x_6446) ;  /* 0x0000006000007945 */ /* 0x000fe20003800000 */
[----:B------:R-:W-:Y:S05]  /*3900*/  @!P6 BRA `(.L_x_6447) ;  /* 0x000000400000e947 */ /* 0x000fea0003800000 */
[----:B------:R-:W-:Y:S02]  /*3910*/  IADD3 R103, R199, R103, RZ ;  /* 0x00000067c7677210 */ /* 0x000fe40007ffe0ff */
[----:B------:R-:W-:-:S03]  /*3920*/  IADD3 R105, R197, R105, RZ ;  /* 0x00000069c5697210 */ /* 0x000fc60007ffe0ff */
[----:B------:R1:W-:Y:S04]  /*3930*/  RED.E.ADD.F32.FTZ.RN.STRONG.GPU [R102.64+-0x80], R165 ;  /* 0xffff80a56600798e */ /* 0x0003e8000c10e784 */
[----:B--2---:R1:W-:Y:S02]  /*3940*/  RED.E.ADD.F32.FTZ.RN.STRONG.GPU [R104.64+-0x80], R101 ;  /* 0xffff80656800798e */ /* 0x0043e4000c10e784 */
.L_x_6447:
[----:B------:R-:W-:Y:S05]  /*3950*/  BSYNC B0 ;  /* 0x0000000000007941 */ /* 0x000fea0003800000 */
.L_x_6446:
[----:B-1----:R-:W1:Y:S01]  /*3960*/  SHFL.DOWN P0, R102, R223, 0x1, 0x1f ;  /* 0x08201f00df667f89 */ /* 0x002e620000000000 */
        /* <DEDUP_REMOVED lines=12> */
[C---:B------:R-:W-:Y:S02]  /*3a30*/  FMUL.FTZ R90, R0.reuse, R207 ;  /* 0x000000cf005a7220 */ /* 0x040fe40000410000 */
[----:B------:R-:W-:Y:S02]  /*3a40*/  FMUL.FTZ R93, R0, R190 ;  /* 0x000000be005d7220 */ /* 0x000fe40000410000 */
[----:B-1----:R-:W-:Y:S02]  /*3a50*/  @P0 FADD R102, R223, R102 ;  /* 0x00000066df660221 */ /* 0x002fe40000000000 */
[----:B------:R-:W-:Y:S02]  /*3a60*/  FMUL.FTZ R211, R90, R211 ;  /* 0x000000d35ad37220 */ /* 0x000fe40000410000 */
[----:B------:R-:W-:Y:S01]  /*3a70*/  FMUL.FTZ R188, R93, R188 ;  /* 0x000000bc5dbc7220 */ /* 0x000fe20000410000 */
[----:B------:R-:W1:Y:S01]  /*3a80*/  SHFL.DOWN P0, R105, R102, 0x2, 0x1f ;  /* 0x08401f0066697f89 */ /* 0x000e620000000000 */
[----:B------:R-:W-:-:S02]  /*3a90*/  FMUL.FTZ R90, R89, R196 ;  /* 0x000000c4595a7220 */ /* 0x000fc40000410000 */
[C---:B------:R-:W-:Y:S02]  /*3aa0*/  FMUL.FTZ R93, R0.reuse, R196 ;  /* 0x000000c4005d7220 */ /* 0x040fe40000410000 */
[-C--:B------:R-:W-:Y:S02]  /*3ab0*/  FMUL.FTZ R89, R0, R200.reuse ;  /* 0x000000c800597220 */ /* 0x080fe40000410000 */
[----:B------:R-:W-:Y:S02]  /*3ac0*/  FMUL.FTZ R200, R87, R200 ;  /* 0x000000c857c87220 */ /* 0x000fe40000410000 */
[----:B------:R-:W-:Y:S02]  /*3ad0*/  FMUL.FTZ R87, R86, R215 ;  /* 0x000000d756577220 */ /* 0x000fe40000410000 */
[----:B--2---:R-:W-:Y:S02]  /*3ae0*/  FMUL.FTZ R101, R96, R114 ;  /* 0x0000007260657220 */ /* 0x004fe40000410000 */
[----:B------:R-:W-:-:S02]  /*3af0*/  FMUL.FTZ R86, R85, R213 ;  /* 0x000000d555567220 */ /* 0x000fc40000410000 */
[C---:B------:R-:W-:Y:S02]  /*3b00*/  FMUL.FTZ R100, R0.reuse, R193 ;  /* 0x000000c100647220 */ /* 0x040fe40000410000 */
[C---:B------:R-:W-:Y:S02]  /*3b10*/  FMUL.FTZ R96, R0.reuse, R115 ;  /* 0x0000007300607220 */ /* 0x040fe40000410000 */
[C---:B------:R-:W-:Y:S02]  /*3b20*/  FMUL.FTZ R108, R0.reuse, R179 ;  /* 0x000000b3006c7220 */ /* 0x040fe40000410000 */
[----:B------:R-:W-:Y:S02]  /*3b30*/  FMUL.FTZ R93, R93, R202 ;  /* 0x000000ca5d5d7220 */ /* 0x000fe40000410000 */
[----:B------:R-:W-:Y:S02]  /*3b40*/  FMUL.FTZ R213, R0, R213 ;  /* 0x000000d500d57220 */ /* 0x000fe40000410000 */
[----:B-1----:R-:W-:-:S02]  /*3b50*/  @P0 FADD R105, R102, R105 ;  /* 0x0000006966690221 */ /* 0x002fc40000000000 */
[----:B------:R-:W-:Y:S02]  /*3b60*/  FMUL.FTZ R102, R97, R115 ;  /* 0x0000007361667220 */ /* 0x000fe40000410000 */
[-C--:B------:R-:W-:Y:S01]  /*3b70*/  FMUL.FTZ R97, R92, R203.reuse ;  /* 0x000000cb5c617220 */ /* 0x080fe20000410000 */
[----:B------:R-:W1:Y:S01]  /*3b80*/  SHFL.DOWN P0, R104, R105, 0x4, 0x1f ;  /* 0x08801f0069687f89 */ /* 0x000e620000000000 */
[----:B------:R-:W-:Y:S02]  /*3b90*/  FMUL.FTZ R92, R0, R203 ;  /* 0x000000cb005c7220 */ /* 0x000fe40000410000 */
[----:B------:R-:W-:Y:S02]  /*3ba0*/  FMUL.FTZ R89, R89, R170 ;  /* 0x000000aa59597220 */ /* 0x000fe40000410000 */
[----:B------:R-:W-:Y:S02]  /*3bb0*/  FMUL.FTZ R201, R92, R201 ;  /* 0x000000c95cc97220 */ /* 0x000fe40000410000 */
[----:B------:R-:W-:-:S02]  /*3bc0*/  FMUL.FTZ R92, R91, R192 ;  /* 0x000000c05b5c7220 */ /* 0x000fc40000410000 */
[----:B------:R-:W-:Y:S02]  /*3bd0*/  FMUL.FTZ R91, R0, R192 ;  /* 0x000000c0005b7220 */ /* 0x000fe40000410000 */
[----:B------:R-:W-:Y:S02]  /*3be0*/  FFMA.FTZ R85, R16, R101, R186 ;  /* 0x0000006510557223 */ /* 0x000fe400000100ba */
[----:B------:R-:W-:Y:S02]  /*3bf0*/  FMUL.FTZ R194, R91, R194 ;  /* 0x000000c25bc27220 */ /* 0x000fe40000410000 */
[-C--:B------:R-:W-:Y:S02]  /*3c00*/  FMUL.FTZ R91, R88, R209.reuse ;  /* 0x000000d1585b7220 */ /* 0x080fe40000410000 */
        /* <DEDUP_REMOVED lines=10> */
[----:B------:R-:W-:Y:S02]  /*3cb0*/  FFMA.FTZ R57, R126, R90, R57 ;  /* 0x0000005a7e397223 */ /* 0x000fe40000010039 */
[----:B------:R-:W-:Y:S02]  /*3cc0*/  FADD.FTZ R68, R85, R68 ;  /* 0x0000004455447221 */ /* 0x000fe40000010000 */
        /* <DEDUP_REMOVED lines=8> */
[----:B-1----:R-:W-:-:S02]  /*3d50*/  @P0 FADD R107, R104, R107 ;  /* 0x0000006b686b0221 */ /* 0x002fc40000000000 */
[C---:B------:R-:W-:Y:S02]  /*3d60*/  FMUL.FTZ R104, R0.reuse, R177 ;  /* 0x000000b100687220 */ /* 0x040fe40000410000 */
[-C--:B------:R-:W-:Y:S01]  /*3d70*/  FMUL.FTZ R0, R0, R219.reuse ;  /* 0x000000db00007220 */ /* 0x080fe20000410000 */
[----:B------:R-:W1:Y:S01]  /*3d80*/  SHFL.DOWN P0, R110, R107, 0x10, 0x1f ;  /* 0x0a001f006b6e7f89 */ /* 0x000e620000000000 */
[----:B------:R-:W-:Y:S02]  /*3d90*/  FMUL.FTZ R219, R84, R219 ;  /* 0x000000db54db7220 */ /* 0x000fe40000410000 */
[----:B------:R-:W-:Y:S02]  /*3da0*/  FFMA.FTZ R84, R9, R90, R93 ;  /* 0x0000005a09547223 */ /* 0x000fe4000001005d */
[----:B------:R-:W-:Y:S02]  /*3db0*/  FMUL.FTZ R104, R104, R185 ;  /* 0x000000b968687220 */ /* 0x000fe40000410000 */
[----:B------:R-:W-:-:S02]  /*3dc0*/  FMUL.FTZ R0, R0, R173 ;  /* 0x000000ad00007220 */ /* 0x000fc40000410000 */
[----:B------:R-:W-:Y:S02]  /*3dd0*/  FFMA.FTZ R90, R7, R200, R89 ;  /* 0x000000c8075a7223 */ /* 0x000fe40000010059 */
[----:B------:R-:W-:Y:S02]  /*3de0*/  FADD.FTZ R77, R84, R77 ;  /* 0x0000004d544d7221 */ /* 0x000fe40000010000 */
        /* <DEDUP_REMOVED lines=13> */
[----:B------:R-:W-:Y:S02]  /*3ec0*/  FFMA.FTZ R61, R122, R94, R61 ;  /* 0x0000005e7a3d7223 */ /* 0x000fe4000001003d */
[----:B------:R1:W-:Y:S01]  /*3ed0*/  @!P0 STS [0x2104], R110 ;  /* 0x0021046eff008388 */ /* 0x0003e20000000800 */
        /* <DEDUP_REMOVED lines=24> */
[----:B-1----:R-:W-:Y:S02]  /*4060*/  ISETP.NE.AND P0, PT, R136, c[0x0][0x174], PT ;  /* 0x00005d0088007a0c */ /* 0x002fe40003f05270 */
[----:B------:R-:W-:-:S11]  /*4070*/  SHF.L.U32 R87, R133, 0x2, RZ ;  /* 0x0000000285577819 */ /* 0x000fd600000006ff */
[----:B------:R-:W1:Y:S02]  /*4080*/  @P0 LDS R85, [R87+0x33b8] ;  /* 0x0033b80057550984 */ /* 0x000e640000000800 */
[----:B-1----:R-:W-:-:S05]  /*4090*/  @P0 FADD.FTZ R110, R110, R85 ;  /* 0x000000556e6e0221 */ /* 0x002fca0000010000 */
[----:B------:R1:W-:Y:S02]  /*40a0*/  STS [R87+0x33b8], R110 ;  /* 0x0033b86e57007388 */ /* 0x0003e40000000800 */
.L_x_6449:
[----:B-1----:R-:W-:Y:S05]  /*40b0*/  BSYNC B0 ;  /* 0x0000000000007941 */ /* 0x002fea0003800000 */
.L_x_6448:
[----:B------:R-:W-:Y:S02]  /*40c0*/  IADD3 R133, R133, 0x1, RZ ;  /* 0x0000000185857810 */ /* 0x000fe40007ffe0ff */
[----:B------:R-:W-:Y:S02]  /*40d0*/  IADD3 R131, P1, R131, 0x1, RZ ;  /* 0x0000000183837810 */ /* 0x000fe40007f3e0ff */
[----:B------:R-:W-:Y:S02]  /*40e0*/  ISETP.GE.AND P0, PT, R133, c[0x0][0x16c], PT ;  /* 0x00005b0085007a0c */ /* 0x000fe40003f06270 */
[----:B------:R-:W-:-:S11]  /*40f0*/  IADD3.X R128, RZ, R128, RZ, P1, !PT ;  /* 0x00000080ff807210 */ /* 0x000fd60000ffe4ff */
[----:B------:R-:W-:Y:S01]  /*4100*/  @P0 CALL.REL.NOINC `(.L_x_6413) ;  /* 0x0000001000000944 */ /* 0x000fe20003c00000 */
[----:B------:R-:W-:Y:S05]  /*4110*/  BRA `(.L_x_6450) ;  /* 0xffffce0000007947 */ /* 0x000fea000383ffff */
.L_x_6413:
        /* <DEDUP_REMOVED lines=12> */
[----:B------:R-:W-:Y:S02]  /*41e0*/  IADD3 R146, P5, R146, -0x800, RZ ;  /* 0xfffff80092927810 */ /* 0x000fe40007fbe0ff */
[----:B------:R-:W-:Y:S01]  /*41f0*/  IADD3 R135, R135, 0x1, RZ ;  /* 0x0000000187877810 */ /* 0x000fe20007ffe0ff */
        /* <DEDUP_REMOVED lines=12> */
[----:B------:R-:W-:Y:S02]  /*42c0*/  LEA R8, P0, R4, c[0x0][0x330], 0x2 ;  /* 0x0000cc0004087a11 */ /* 0x000fe400078010ff */
[----:B------:R-:W-:Y:S01]  /*42d0*/  IADD3.X R143, R143, -0x1, RZ, P4, !PT ;  /* 0xffffffff8f8f7810 */ /* 0x000fe200027fe4ff */
[----:B------:R-:W-:Y:S01]  /*42e0*/  STS.128 [R130+0x30], R64 ;  /* 0x0000304082007388 */ /* 0x000fe20000000c00 */
[----:B------:R-:W-:-:S06]  /*42f0*/  NOP ;  /* 0x0000000000007918 */ /* 0x000fcc0000000000 */
[----:B------:R-:W1:Y:S01]  /*4300*/  LDS.128 R12, [R147.X16] ;  /* 0x00000000930c7984 */ /* 0x000e62000000cc00 */
[----:B------:R-:W-:Y:S01]  /*4310*/  LEA.HI.X R9, R4, c[0x0][0x334], R5, 0x2, P0 ;  /* 0x0000cd0004097a11 */ /* 0x000fe200000f1405 */
[----:B------:R-:W-:Y:S01]  /*4320*/  FADD.FTZ R5, R0, R81 ;  /* 0x0000005100057221 */ /* 0x000fe20000010000 */
[----:B------:R-:W-:Y:S01]  /*4330*/  IADD3.X R145, R145, -0x1, RZ, P5, !PT ;  /* 0xffffffff91917810 */ /* 0x000fe20002ffe4ff */
[----:B------:R-:W2:Y:S02]  /*4340*/  LDS.128 R16, [R147.X16+0x200] ;  /* 0x0002000093107984 */ /* 0x000ea4000000cc00 */
[----:B------:R-:W-:Y:S02]  /*4350*/  FADD.FTZ R0, R5, R82 ;  /* 0x0000005205007221 */ /* 0x000fe40000010000 */
[----:B------:R-:W5:Y:S01]  /*4360*/  LDS.128 R20, [R147.X16+0x400] ;  /* 0x0004000093147984 */ /* 0x000f62000000cc00 */
[----:B------:R-:W-:-:S03]  /*4370*/  IMAD.WIDE R4, R132, 0x10, R8 ;  /* 0x0000001084047825 */ /* 0x000fc600078e0208 */
[----:B------:R-:W3:Y:S01]  /*4380*/  LDS.128 R24, [R147.X16+0x600] ;  /* 0x0006000093187984 */ /* 0x000ee2000000cc00 */
[----:B------:R-:W-:-:S04]  /*4390*/  FADD.FTZ R9, R0, R83 ;  /* 0x0000005300097221 */ /* 0x000fc80000010000 */
[----:B------:R-:W-:-:S04]  /*43a0*/  FADD.FTZ R0, R9, R76 ;  /* 0x0000004c09007221 */ /* 0x000fc80000010000 */
[----:B------:R-:W-:Y:S02]  /*43b0*/  FADD.FTZ R9, R0, R77 ;  /* 0x0000004d00097221 */ /* 0x000fe40000010000 */
[----:B------:R-:W-:Y:S01]  /*43c0*/  IMAD R0, R182, c[0x0][0x2f8], RZ ;  /* 0x0000be00b6007a24 */ /* 0x000fe200078e02ff */
[----:B-1----:R-:W-:Y:S04]  /*43d0*/  STG.E.128 [R4.64], R12 ;  /* 0x0000000c04007986 */ /* 0x002fe8000c101d04 */
[----:B--2---:R-:W-:Y:S04]  /*43e0*/  STG.E.128 [R4.64+0x200], R16 ;  /* 0x0002001004007986 */ /* 0x004fe8000c101d04 */
[----:B-----5:R-:W-:Y:S04]  /*43f0*/  STG.E.128 [R4.64+0x400], R20 ;  /* 0x0004001404007986 */ /* 0x020fe8000c101d04 */
[----:B---3--:R1:W-:Y:S04]  /*4400*/  STG.E.128 [R4.64+0x600], R24 ;  /* 0x0006001804007986 */ /* 0x0083e8000c101d04 */
[----:B------:R-:W-:Y:S01]  /*4410*/  BAR.SYNC.DEFER_BLOCKING 0x0 ;  /* 0x0000000000007b1d */ /* 0x000fe20000010000 */
[----:B-1----:R-:W-:-:S02]  /*4420*/  IMAD R5, R153, c[0x0][0x2fc], R0 ;  /* 0x0000bf0099057a24 */ /* 0x002fc400078e0200 */
        /* <DEDUP_REMOVED lines=10> */
[----:B-1----:R-:W-:Y:S02]  /*44d0*/  FADD.FTZ R78, R9, R78 ;  /* 0x0000004e094e7221 */ /* 0x002fe40000010000 */
[----:B------:R-:W-:Y:S01]  /*44e0*/  IMAD R9, R157, c[0x0][0x304], R0 ;  /* 0x0000c1009d097a24 */ /* 0x000fe200078e0200 */
[----:B------:R-:W1:Y:S01]  /*44f0*/  LDS.128 R16, [R147.X16+0x200] ;  /* 0x0002000093107984 */ /* 0x000e62000000cc00 */
[----:B------:R-:W-:-:S03]  /*4500*/  FADD.FTZ R79, R78, R79 ;  /* 0x0000004f4e4f7221 */ /* 0x000fc60000010000 */
[----:B------:R-:W4:Y:S01]  /*4510*/  LDS.128 R20, [R147.X16+0x400] ;  /* 0x0004000093147984 */ /* 0x000f22000000cc00 */
        /* <DEDUP_REMOVED lines=10> */
[----:B---3--:R-:W-:-:S04]  /*45c0*/  FADD.FTZ R68, R75, R68 ;  /* 0x000000444b447221 */ /* 0x008fc80000010000 */
[----:B------:R-:W-:-:S04]  /*45d0*/  FADD.FTZ R69, R68, R69 ;  /* 0x0000004544457221 */ /* 0x000fc80000010000 */
[----:B------:R-:W-:Y:S01]  /*45e0*/  FADD.FTZ R70, R69, R70 ;  /* 0x0000004645467221 */ /* 0x000fe20000010000 */
[----:B-----5:R3:W-:Y:S03]  /*45f0*/  STG.E.128 [R132.64], R12 ;  /* 0x0000000c84007986 */ /* 0x0207e6000c101d04 */
[----:B------:R-:W-:Y:S01]  /*4600*/  FADD.FTZ R149, R70, R71 ;  /* 0x0000004746957221 */ /* 0x000fe20000010000 */
[----:B-1----:R3:W-:Y:S04]  /*4610*/  STG.E.128 [R132.64+0x200], R16 ;  /* 0x0002001084007986 */ /* 0x0027e8000c101d04 */
[----:B----4-:R3:W-:Y:S04]  /*4620*/  STG.E.128 [R132.64+0x400], R20 ;  /* 0x0004001484007986 */ /* 0x0107e8000c101d04 */
[----:B--2---:R3:W-:Y:S01]  /*4630*/  STG.E.128 [R132.64+0x600], R24 ;  /* 0x0006001884007986 */ /* 0x0047e2000c101d04 */
[----:B------:R-:W-:Y:S01]  /*4640*/  @!P0 CALL.REL.NOINC `(.L_x_6411) ;  /* 0x0000001000008944 */ /* 0x000fe20003c00000 */
[----:B------:R-:W-:Y:S05]  /*4650*/  BRA `(.L_x_6451) ;  /* 0xffffc20000007947 */ /* 0x000fea000383ffff */
.L_x_6411:
        /* <DEDUP_REMOVED lines=24> */
.L_x_6453:
[----:B-1----:R-:W-:Y:S05]  /*47e0*/  BSYNC B0 ;  /* 0x0000000000007941 */ /* 0x002fea0003800000 */
.L_x_6452:
[----:B------:R-:W-:Y:S01]  /*47f0*/  BSSY B0, `(.L_x_6454) ;  /* 0x0000018000007945 */ /* 0x000fe20003800000 */
[----:B------:R-:W-:Y:S05]  /*4800*/  @!P0 BRA `(.L_x_6455) ;  /* 0x0000015000008947 */ /* 0x000fea0003800000 */
[----:B------:R-:W-:Y:S06]  /*4810*/  BAR.SYNC.DEFER_BLOCKING 0x0 ;  /* 0x0000000000007b1d */ /* 0x000fec0000010000 */
[----:B------:R-:W1:Y:S04]  /*4820*/  SHFL.DOWN P0, R0, R149, 0x1, 0x1f ;  /* 0x08201f0095007f89 */ /* 0x000e680000000000 */
[----:B------:R-:W2:Y:S04]  /*4830*/  S2R R8, SR_LANEID ;  /* 0x0000000000087919 */ /* 0x000ea80000000000 */
[----:B------:R-:W4:Y:S01]  /*4840*/  S2R R9, SR_TID.X ;  /* 0x0000000000097919 */ /* 0x000f220000002100 */
        /* <DEDUP_REMOVED lines=10> */
[----:B----4-:R-:W-:-:S04]  /*48f0*/  ISETP.NE.AND P0, PT, R9, RZ, PT ;  /* 0x000000ff0900720c */ /* 0x010fc80003f05270 */
[----:B------:R1:W-:Y:S04]  /*4900*/  @!P1 STS [0x2104], R6 ;  /* 0x00210406ff009388 */ /* 0x0003e80000000800 */
[----:B------:R-:W-:Y:S06]  /*4910*/  BAR.SYNC.DEFER_BLOCKING 0x0 ;  /* 0x0000000000007b1d */ /* 0x000fec0000010000 */
[----:B------:R-:W-:Y:S05]  /*4920*/  @P0 BRA `(.L_x_6456) ;  /* 0x0000004000000947 */ /* 0x000fea0003800000 */
[----:B-1----:R1:W-:Y:S01]  /*4930*/  RED.E.ADD.F32.FTZ.RN.STRONG.GPU [R2.64], R6 ;  /* 0x000000060200798e */ /* 0x0023e2000c10e784 */
[----:B------:R-:W-:Y:S01]  /*4940*/  HFMA2.MMA R9, -RZ, RZ, 0, 0 ;  /* 0x00000000ff097435 */ /* 0x000fe200000001ff */
[----:B------:R-:W-:Y:S05]  /*4950*/  BRA `(.L_x_6456) ;  /* 0x0000001000007947 */ /* 0x000fea0003800000 */
.L_x_6455:
[----:B------:R-:W1:Y:S02]  /*4960*/  S2R R9, SR_TID.X ;  /* 0x0000000000097919 */ /* 0x000e640000002100 */
.L_x_6456:
[----:B-1----:R-:W-:Y:S05]  /*4970*/  BSYNC B0 ;  /* 0x0000000000007941 */ /* 0x002fea0003800000 */
.L_x_6454:
[----:B------:R-:W-:-:S13]  /*4980*/  ISETP.GE.AND P0, PT, R9, c[0x0][0x16c], PT ;  /* 0x00005b0009007a0c */ /* 0x000fda0003f06270 */
[----:B------:R-:W-:Y:S05]  /*4990*/  @P0 EXIT ;  /* 0x000000000000094d */ /* 0x000fea0003800000 */
[----:B------:R-:W-:Y:S02]  /*49a0*/  IMAD R156, R156, c[0x0][0x288], RZ ;  /* 0x0000a2009c9c7a24 */ /* 0x000fe400078e02ff */
[----:B------:R-:W-:-:S04]  /*49b0*/  IMAD.WIDE.U32 R2, R157, c[0x0][0x288], RZ ;  /* 0x0000a2009d027a25 */ /* 0x000fc800078e00ff */
[----:B---3--:R-:W-:-:S05]  /*49c0*/  IMAD R13, R157, c[0x0][0x28c], R156 ;  /* 0x0000a3009d0d7a24 */ /* 0x008fca00078e029c */
[----:B------:R-:W-:Y:S02]  /*49d0*/  IADD3 R13, R3, R13, RZ ;  /* 0x0000000d030d7210 */ /* 0x000fe40007ffe0ff */
.L_x_6457:
[----:B-1----:R1:W2:Y:S01]  /*49e0*/  LDS R11, [R9.X4+0x33b8] ;  /* 0x0033b800090b7984 */ /* 0x0022a20000004800 */
        /* <DEDUP_REMOVED lines=15> */
.L_x_6458:
        /* <DEDUP_REMOVED lines=10> */
.L_x_9100:


//--------------------- .text._Z25selective_scan_bwd_kernelI32Selective_Scan_bwd_kernel_traitsILi32ELi16ELb1ELb1ELb1ELb0ELb1EffEEv12SSMParamsBwd --------------------------
	.section	.text._Z25selective_scan_bwd_kernelI32Selective_Scan_bwd_kernel_traitsILi32ELi16ELb1ELb1ELb1ELb0ELb1EffEEv12SSMParamsBwd,"ax",@progbits
	.sectioninfo	@"SHI_REGISTERS=254"
	.align	128
        .global         _Z25selective_scan_bwd_kernelI32Selective_Scan_bwd_kernel_traitsILi32ELi16ELb1ELb1ELb1ELb0ELb1EffEEv12SSMParamsBwd
        .type           _Z25selective_scan_bwd_kernelI32Selective_Scan_bwd_kernel_traitsILi32ELi16ELb1ELb1ELb1ELb0ELb1EffEEv12SSMParamsBwd,@function
        .size           _Z25selective_scan_bwd_kernelI32Selective_Scan_bwd_kernel_traitsILi32ELi16ELb1ELb1ELb1ELb0ELb1EffEEv12SSMParamsBwd,(.L_x_9101 - _Z25selective_scan_bwd_kernelI32Selective_Scan_bwd_kernel_traitsILi32ELi16ELb1ELb1ELb1ELb0ELb1EffEEv12SSMParamsBwd)
        .other          _Z25selective_scan_bwd_kernelI32Selective_Scan_bwd_kernel_traitsILi32ELi16ELb1ELb1ELb1ELb0ELb1EffEEv12SSMParamsBwd,@"STO_CUDA_ENTRY STV_DEFAULT"
_Z25selective_scan_bwd_kernelI32Selective_Scan_bwd_kernel_traitsILi32ELi16ELb1ELb1ELb1ELb0ELb1EffEEv12SSMParamsBwd:
.text._Z25selective_scan_bwd_kernelI32Selective_Scan_bwd_kernel_traitsILi32ELi16ELb1ELb1ELb1ELb0ELb1EffEEv12SSMParamsBwd:
        /* <DEDUP_REMOVED lines=130> */
.L_x_6499:
[----:B------:R-:W-:Y:S01]  /*0820*/  BAR.SYNC.DEFER_BLOCKING 0x0 ;  /* 0x0000000000007b1d */ /* 0x000fe20000010000 */
[----:B0-----:R-:W-:-:S02]  /*0830*/  SHF.L.U32 R0, R124, 0x2, RZ ;  /* 0x000000027c007819 */ /* 0x001fc400000006ff */
        /* <DEDUP_REMOVED lines=27> */
[----:B------:R-:W-:-:S02]  /*09f0*/  MOV R2, R118 ;  /* 0x0000007600027202 */ /* 0x000fc40000000f00 */
[----:B------:R-:W-:-:S05]  /*0a00*/  MOV R3, R117 ;  /* 0x0000007500037202 */ /* 0x000fca0000000f00 */
[----:B------:R-:W-:Y:S01]  /*0a10*/  IMAD.WIDE R22, R110, 0x10, R2 ;  /* 0x000000106e167825 */ /* 0x000fe200078e0202 */
[----:B---3--:R0:W-:Y:S04]  /*0a20*/  STS.128 [R123.X16], R24 ;  /* 0x000000187b007388 */ /* 0x0081e8000000cc00 */
[----:B----4-:R1:W-:Y:S04]  /*0a30*/  STS.128 [R123.X16+0x200], R28 ;  /* 0x0002001c7b007388 */ /* 0x0103e8000000cc00 */
[----:B--2---:R2:W-:Y:S04]  /*0a40*/  STS.128 [R123.X16+0x400], R32 ;  /* 0x000400207b007388 */ /* 0x0045e8000000cc00 */
        /* <DEDUP_REMOVED lines=25> */
[----:B----4-:R-:W-:Y:S04]  /*0be0*/  STS.128 [R123.X16], R24 ;  /* 0x000000187b007388 */ /* 0x010fe8000000cc00 */
        /* <DEDUP_REMOVED lines=9> */
[----:B------:R2:W3:Y:S04]  /*0c80*/  LDG.E.128 R40, [R20.64+-0x800] ;  /* 0xfff8000414287981 */ /* 0x0004e8000c1e1d00 */
[----:B0-----:R2:W4:Y:S04]  /*0c90*/  LDG.E.128 R28, [R20.64+-0x600] ;  /* 0xfffa0004141c7981 */ /* 0x001528000c1e1d00 */
[----:B------:R2:W4:Y:S04]  /*0ca0*/  LDG.E.128 R44, [R20.64+-0x400] ;  /* 0xfffc0004142c7981 */ /* 0x000528000c1e1d00 */
[----:B-1----:R2:W4:Y:S01]  /*0cb0*/  LDG.E.128 R36, [R20.64+-0x200] ;  /* 0xfffe000414247981 */ /* 0x002522000c1e1d00 */
[----:B------:R-:W-:-:S02]  /*0cc0*/  IMAD R0, R131, c[0x0][0x208], RZ ;  /* 0x0000820083007a24 */ /* 0x000fc400078e02ff */
[----:B------:R-:W-:-:S04]  /*0cd0*/  IMAD.WIDE.U32 R22, R133, c[0x0][0x208], R2 ;  /* 0x0000820085167a25 */ /* 0x000fc800078e0002 */
[----:B------:R-:W-:-:S05]  /*0ce0*/  IMAD R25, R133, c[0x0][0x20c], R0 ;  /* 0x0000830085197a24 */ /* 0x000fca00078e0200 */
[----:B------:R-:W-:Y:S01]  /*0cf0*/  IADD3 R23, R23, R25, RZ ;  /* 0x0000001917177210 */ /* 0x000fe20007ffe0ff */
[----:B------:R-:W-:-:S04]  /*0d00*/  IMAD R25, R148, c[0x0][0x200], RZ ;  /* 0x0000800094197a24 */ /* 0x000fc800078e02ff */
[C---:B------:R-:W-:Y:S02]  /*0d10*/  IMAD R25, R128.reuse, c[0x0][0x204], R25 ;  /* 0x0000810080197a24 */ /* 0x040fe400078e0219 */
[----:B------:R-:W-:-:S05]  /*0d20*/  IMAD.WIDE.U32 R22, R128, c[0x0][0x200], R22 ;  /* 0x0000800080167a25 */ /* 0x000fca00078e0016 */
[----:B------:R-:W-:Y:S02]  /*0d30*/  IADD3 R23, R23, R25, RZ ;  /* 0x0000001917177210 */ /* 0x000fe40007ffe0ff */
[----:B------:R-:W-:-:S04]  /*0d40*/  LEA R24, P0, R22, c[0x0][0x258], 0x2 ;  /* 0x0000960016187a11 */ /* 0x000fc800078010ff */
[----:B------:R-:W-:-:S05]  /*0d50*/  LEA.HI.X R25, R22, c[0x0][0x25c], R23, 0x2, P0 ;  /* 0x0000970016197a11 */ /* 0x000fca00000f1417 */
[----:B--2---:R-:W-:Y:S01]  /*0d60*/  IMAD.WIDE R20, R110, 0x10, R24 ;  /* 0x000000106e147825 */ /* 0x004fe200078e0218 */
[----:B---3--:R-:W-:Y:S04]  /*0d70*/  STS.128 [R123.X16], R40 ;  /* 0x000000287b007388 */ /* 0x008fe8000000cc00 */
[----:B----4-:R0:W-:Y:S04]  /*0d80*/  STS.128 [R123.X16+0x200], R28 ;  /* 0x0002001c7b007388 */ /* 0x0101e8000000cc00 */
[----:B------:R-:W-:Y:S04]  /*0d90*/  STS.128 [R123.X16+0x400], R44 ;  /* 0x0004002c7b007388 */ /* 0x000fe8000000cc00 */
[----:B------:R1:W-:Y:S01]  /*0da0*/  STS.128 [R123.X16+0x600], R36 ;  /* 0x000600247b007388 */ /* 0x0003e2000000cc00 */
[----:B------:R-:W-:-:S06]  /*0db0*/  NOP ;  /* 0x0000000000007918 */ /* 0x000fcc0000000000 */
[----:B------:R-:W2:Y:S04]  /*0dc0*/  LDS.128 R48, [R108] ;  /* 0x000000006c307984 */ /* 0x000ea80000000c00 */
[----:B------:R-:W3:Y:S04]  /*0dd0*/  LDS.128 R88, [R108+0x10] ;  /* 0x000010006c587984 */ /* 0x000ee80000000c00 */
[----:B------:R-:W2:Y:S04]  /*0de0*/  LDS.128 R80, [R108+0x20] ;  /* 0x000020006c507984 */ /* 0x000ea80000000c00 */
[----:B------:R-:W1:Y:S04]  /*0df0*/  LDS.128 R72, [R108+0x30] ;  /* 0x000030006c487984 */ /* 0x000e680000000c00 */
[----:B------:R-:W-:Y:S06]  /*0e00*/  BAR.SYNC.DEFER_BLOCKING 0x0 ;  /* 0x0000000000007b1d */ /* 0x000fec0000010000 */
[----:B------:R3:W4:Y:S04]  /*0e10*/  LDG.E.128 R24, [R20.64+-0x800] ;  /* 0xfff8000414187981 */ /* 0x000728000c1e1d00 */
[----:B------:R3:W4:Y:S04]  /*0e20*/  LDG.E.128 R32, [R20.64+-0x600] ;  /* 0xfffa000414207981 */ /* 0x000728000c1e1d00 */
[----:B0-----:R3:W4:Y:S04]  /*0e30*/  LDG.E.128 R28, [R20.64+-0x400] ;  /* 0xfffc0004141c7981 */ /* 0x001728000c1e1d00 */
[----:B-1----:R3:W4:Y:S01]  /*0e40*/  LDG.E.128 R36, [R20.64+-0x200] ;  /* 0xfffe000414247981 */ /* 0x002722000c1e1d00 */
[----:B--2---:R-:W-:-:S02]  /*0e50*/  FMUL.FTZ R0, R48, -1.4426950216293334961 ;  /* 0xbfb8aa3b30007820 */ /* 0x004fc40000410000 */
[----:B------:R-:W-:Y:S02]  /*0e60*/  FMUL.FTZ R22, R49, -1.4426950216293334961 ;  /* 0xbfb8aa3b31167820 */ /* 0x000fe40000410000 */
[----:B------:R-:W-:Y:S02]  /*0e70*/  FMUL.FTZ R23, R50, -1.4426950216293334961 ;  /* 0xbfb8aa3b32177820 */ /* 0x000fe40000410000 */
[----:B------:R-:W-:Y:S01]  /*0e80*/  MUFU.EX2 R0, R0 ;  /* 0x0000000000007308 */ /* 0x000fe20000000800 */
[----:B------:R-:W-:Y:S02]  /*0e90*/  FMUL.FTZ R40, R51, -1.4426950216293334961 ;  /* 0xbfb8aa3b33287820 */ /* 0x000fe40000410000 */
[----:B---3--:R-:W-:Y:S02]  /*0ea0*/  FMUL.FTZ R20, R89, -1.4426950216293334961 ;  /* 0xbfb8aa3b59147820 */ /* 0x008fe40000410000 */
[----:B------:R-:W-:Y:S02]  /*0eb0*/  FMUL.FTZ R41, R88, -1.4426950216293334961 ;  /* 0xbfb8aa3b58297820 */ /* 0x000fe40000410000 */
[----:B------:R-:W-:Y:S01]  /*0ec0*/  FMUL.FTZ R43, R90, -1.4426950216293334961 ;  /* 0xbfb8aa3b5a2b7820 */ /* 0x000fe20000410000 */
[----:B------:R-:W0:Y:S01]  /*0ed0*/  MUFU.EX2 R22, R22 ;  /* 0x0000001600167308 */ /* 0x000e220000000800 */
[----:B------:R-:W-:-:S02]  /*0ee0*/  FMUL.FTZ R98, R83, -1.4426950216293334961 ;  /* 0xbfb8aa3b53627820 */ /* 0x000fc40000410000 */
[----:B------:R-:W-:Y:S02]  /*0ef0*/  FMUL.FTZ R134, R75, -1.4426950216293334961 ;  /* 0xbfb8aa3b4b867820 */ /* 0x000fe40000410000 */
[----:B------:R-:W-:Y:S02]  /*0f00*/  FMUL.FTZ R46, R91, -1.4426950216293334961 ;  /* 0xbfb8aa3b5b2e7820 */ /* 0x000fe40000410000 */
[----:B------:R-:W-:Y:S01]  /*0f10*/  FMUL.FTZ R99, R73, -1.4426950216293334961 ;  /* 0xbfb8aa3b49637820 */ /* 0x000fe20000410000 */
[----:B------:R-:W1:Y:S01]  /*0f20*/  MUFU.EX2 R23, R23 ;  /* 0x0000001700177308 */ /* 0x000e620000000800 */
[----:B------:R-:W-:Y:S02]  /*0f30*/  FMUL.FTZ R132, R74, -1.4426950216293334961 ;  /* 0xbfb8aa3b4a847820 */ /* 0x000fe40000410000 */
[----:B------:R-:W-:-:S05]  /*0f40*/  FMUL.FTZ R47, R80, -1.4426950216293334961 ;  /* 0xbfb8aa3b502f7820 */ /* 0x000fca0000410000 */
[----:B------:R2:W-:Y:S01]  /*0f50*/  MUFU.EX2 R21, R20 ;  /* 0x0000001400157308 */ /* 0x0005e20000000800 */
[----:B0-----:R-:W-:-:S07]  /*0f60*/  FADD.FTZ R22, R22, 1 ;  /* 0x3f80000016167421 */ /* 0x001fce0000010000 */
[----:B------:R0:W3:Y:S01]  /*0f70*/  MUFU.EX2 R42, R40 ;  /* 0x00000028002a7308 */ /* 0x0000e20000000800 */
[----:B--2---:R-:W-:Y:S02]  /*0f80*/  FADD.FTZ R20, R0, 1 ;  /* 0x3f80000000147421 */ /* 0x004fe40000010000 */
[----:B-1----:R-:W-:-:S05]  /*0f90*/  FADD.FTZ R23, R23, 1 ;  /* 0x3f80000017177421 */ /* 0x002fca0000010000 */
[----:B------:R1:W2:Y:S01]  /*0fa0*/  MUFU.EX2 R44, R41 ;  /* 0x00000029002c7308 */ /* 0x0002a20000000800 */
[----:B0-----:R-:W-:-:S07]  /*0fb0*/  FMUL.FTZ R40, R81, -1.4426950216293334961 ;  /* 0xbfb8aa3b51287820 */ /* 0x001fce0000410000 */
[----:B------:R0:W2:Y:S01]  /*0fc0*/  MUFU.EX2 R45, R43 ;  /* 0x0000002b002d7308 */ /* 0x0000a20000000800 */
[----:B-1----:R-:W-:Y:S02]  /*0fd0*/  FMUL.FTZ R41, R82, -1.4426950216293334961 ;  /* 0xbfb8aa3b52297820 */ /* 0x002fe40000410000 */
[----:B---3--:R-:W-:-:S05]  /*0fe0*/  FADD.FTZ R0, R42, 1 ;  /* 0x3f8000002a007421 */ /* 0x008fca0000010000 */
[----:B------:R-:W1:Y:S01]  /*0ff0*/  MUFU.EX2 R104, R40 ;  /* 0x0000002800687308 */ /* 0x000e620000000800 */
[----:B0-----:R-:W-:Y:S02]  /*1000*/  FMUL.FTZ R43, R72, -1.4426950216293334961 ;  /* 0xbfb8aa3b482b7820 */ /* 0x001fe40000410000 */
[----:B--2---:R-:W-:-:S05]  /*1010*/  FADD.FTZ R44, R44, 1 ;  /* 0x3f8000002c2c7421 */ /* 0x004fca0000010000 */
[----:B------:R-:W0:Y:S01]  /*1020*/  MUFU.EX2 R105, R41 ;  /* 0x0000002900697308 */ /* 0x000e220000000800 */
[----:B------:R-:W-:-:S07]  /*1030*/  FADD.FTZ R45, R45, 1 ;  /* 0x3f8000002d2d7421 */ /* 0x000fce0000010000 */
[----:B------:R2:W3:Y:S01]  /*1040*/  MUFU.EX2 R106, R98 ;  /* 0x00000062006a7308 */ /* 0x0004e20000000800 */
[----:B-1----:R-:W-:-:S07]  /*1050*/  FADD.FTZ R104, R104, 1 ;  /* 0x3f80000068687421 */ /* 0x002fce0000010000 */
[----:B------:R-:W1:Y:S01]  /*1060*/  MUFU.EX2 R107, R43 ;  /* 0x0000002b006b7308 */ /* 0x000e620000000800 */
[----:B--2---:R-:W-:Y:S02]  /*1070*/  FADD.FTZ R98, R21, 1 ;  /* 0x3f80000015627421 */ /* 0x004fe40000010000 */
[----:B0-----:R-:W-:-:S05]  /*1080*/  FADD.FTZ R105, R105, 1 ;  /* 0x3f80000069697421 */ /* 0x001fca0000010000 */
[----:B------:R-:W0:Y:S01]  /*1090*/  MUFU.RCP R41, R20 ;  /* 0x0000001400297308 */ /* 0x000e220000001000 */
[----:B---3--:R-:W-:-:S07]  /*10a0*/  FADD.FTZ R106, R106, 1 ;  /* 0x3f8000006a6a7421 */ /* 0x008fce0000010000 */
[----:B------:R-:W2:Y:S01]  /*10b0*/  MUFU.RCP R40, R22 ;  /* 0x0000001600287308 */ /* 0x000ea20000001000 */
[----:B-1----:R-:W-:-:S07]  /*10c0*/  FADD.FTZ R107, R107, 1 ;  /* 0x3f8000006b6b7421 */ /* 0x002fce0000010000 */
[----:B------:R-:W1:Y:S01]  /*10d0*/  MUFU.RCP R43, R23 ;  /* 0x00000017002b7308 */ /* 0x000e620000001000 */
[----:B0-----:R-:W-:-:S07]  /*10e0*/  FMUL.FTZ R145, R48, R41 ;  /* 0x0000002930917220 */ /* 0x001fce0000410000 */
[----:B------:R-:W-:Y:S01]  /*10f0*/  MUFU.EX2 R137, R134 ;  /* 0x0000008600897308 */ /* 0x000fe20000000800 */
[----:B--2---:R-:W-:-:S07]  /*1100*/  FMUL.FTZ R144, R49, R40 ;  /* 0x0000002831907220 */ /* 0x004fce0000410000 */
[----:B------:R-:W0:Y:S01]  /*1110*/  MUFU.RCP R0, R0 ;  /* 0x0000000000007308 */ /* 0x000e220000001000 */
[----:B-1----:R-:W-:-:S07]  /*1120*/  FMUL.FTZ R157, R50, R43 ;  /* 0x0000002b329d7220 */ /* 0x002fce0000410000 */
[----:B------:R-:W1:Y:S08]  /*1130*/  MUFU.EX2 R46, R46 ;  /* 0x0000002e002e7308 */ /* 0x000e700000000800 */
[----:B------:R-:W2:Y:S01]  /*1140*/  MUFU.EX2 R109, R99 ;  /* 0x00000063006d7308 */ /* 0x000ea20000000800 */
[----:B0-----:R-:W-:-:S07]  /*1150*/  FMUL.FTZ R158, R51, R0 ;  /* 0x00000000339e7220 */ /* 0x001fce0000410000 */
[----:B------:R-:W-:Y:S01]  /*1160*/  MUFU.RCP R99, R44 ;  /* 0x0000002c00637308 */ /* 0x000fe20000001000 */
[----:B-1----:R-:W-:-:S07]  /*1170*/  FADD.FTZ R46, R46, 1 ;  /* 0x3f8000002e2e7421 */ /* 0x002fce0000010000 */
[----:B------:R-:W0:Y:S01]  /*1180*/  MUFU.EX2 R136, R132 ;  /* 0x0000008400887308 */ /* 0x000e220000000800 */
[----:B--2---:R-:W-:-:S07]  /*1190*/  FADD.FTZ R109, R109, 1 ;  /* 0x3f8000006d6d7421 */ /* 0x004fce0000010000 */
[----:B------:R-:W-:Y:S08]  /*11a0*/  MUFU.RCP R132, R104 ;  /* 0x0000006800847308 */ /* 0x000ff00000001000 */
[----:B------:R-:W-:Y:S01]  /*11b0*/  MUFU.RCP R151, R105 ;  /* 0x0000006900977308 */ /* 0x000fe20000001000 */
[----:B0-----:R-:W-:-:S07]  /*11c0*/  FADD.FTZ R42, R136, 1 ;  /* 0x3f800000882a7421 */ /* 0x001fce0000010000 */
[----:B------:R-:W0:Y:S08]  /*11d0*/  MUFU.EX2 R47, R47 ;  /* 0x0000002f002f7308 */ /* 0x000e300000000800 */
[----:B------:R-:W-:Y:S08]  /*11e0*/  MUFU.RCP R149, R45 ;  /* 0x0000002d00957308 */ /* 0x000ff00000001000 */
[----:B------:R-:W-:Y:S01]  /*11f0*/  MUFU.RCP R98, R98 ;  /* 0x0000006200627308 */ /* 0x000fe20000001000 */
[----:B0-----:R-:W-:-:S07]  /*1200*/  FADD.FTZ R47, R47, 1 ;  /* 0x3f8000002f2f7421 */ /* 0x001fce0000010000 */
[----:B------:R-:W0:Y:S08]  /*1210*/  MUFU.RCP R150, R46 ;  /* 0x0000002e00967308 */ /* 0x000e300000001000 */
[----:B------:R-:W1:Y:S08]  /*1220*/  MUFU.RCP R156, R106 ;  /* 0x0000006a009c7308 */ /* 0x000e700000001000 */
[----:B------:R-:W-:Y:S08]  /*1230*/  MUFU.RCP R159, R107 ;  /* 0x0000006b009f7308 */ /* 0x000ff00000001000 */
[----:B------:R-:W2:Y:S08]  /*1240*/  MUFU.RCP R147, R47 ;  /* 0x0000002f00937308 */ /* 0x000eb00000001000 */
[----:B------:R3:W0:Y:S08]  /*1250*/  MUFU.RCP R160, R109 ;  /* 0x0000006d00a07308 */ /* 0x0006300000001000 */
[----:B------:R0:W0:Y:S01]  /*1260*/  MUFU.RCP R161, R42 ;  /* 0x0000002a00a17308 */ /* 0x0000220000001000 */
[----:B---3--:R-:W-:-:S04]  /*1270*/  FMUL.FTZ R109, R100, R145 ;  /* 0x00000091646d7220 */ /* 0x008fc80000410000 */
[----:B------:R-:W-:Y:S01]  /*1280*/  FFMA.FTZ R126, R4, R109, R126 ;  /* 0x0000006d047e7223 */ /* 0x000fe2000001007e */
[----:B----4-:R3:W-:Y:S04]  /*1290*/  STS.128 [R123.X16], R24 ;  /* 0x000000187b007388 */ /* 0x0107e8000000cc00 */
[----:B------:R4:W-:Y:S04]  /*12a0*/  STS.128 [R123.X16+0x200], R32 ;  /* 0x000200207b007388 */ /* 0x0009e8000000cc00 */
[----:B------:R0:W-:Y:S04]  /*12b0*/  STS.128 [R123.X16+0x400], R28 ;  /* 0x0004001c7b007388 */ /* 0x0001e8000000cc00 */
[----:B------:R1:W-:Y:S01]  /*12c0*/  STS.128 [R123.X16+0x600], R36 ;  /* 0x000600247b007388 */ /* 0x0003e2000000cc00 */
[----:B------:R-:W-:-:S06]  /*12d0*/  NOP ;  /* 0x0000000000007918 */ /* 0x000fcc0000000000 */
[----:B------:R-:W2:Y:S01]  /*12e0*/  LDS.128 R20, [R108] ;  /* 0x000000006c147984 */ /* 0x000ea20000000c00 */
[----:B---3--:R-:W-:Y:S02]  /*12f0*/  IMAD R24, R131, c[0x0][0x2f0], RZ ;  /* 0x0000bc0083187a24 */ /* 0x008fe400078e02ff */
[----:B----4-:R-:W-:Y:S02]  /*1300*/  FADD.FTZ R33, -R43, 1 ;  /* 0x3f8000002b217421 */ /* 0x010fe40000010100 */
[C---:B------:R-:W-:Y:S01]  /*1310*/  IMAD R25, R133.reuse, c[0x0][0x2f4], R24 ;  /* 0x0000bd0085197a24 */ /* 0x040fe200078e0218 */
[----:B0-----:R-:W-:Y:S01]  /*1320*/  MOV R30, c[0x0][0x16c] ;  /* 0x00005b00001e7a02 */ /* 0x001fe20000000f00 */
[----:B------:R-:W-:-:S03]  /*1330*/  IMAD.WIDE.U32 R28, R133, c[0x0][0x2f0], R2 ;  /* 0x0000bc00851c7a25 */ /* 0x000fc600078e0002 */
[----:B------:R-:W-:Y:S01]  /*1340*/  ISETP.GE.AND P1, PT, R30, 0x1, PT ;  /* 0x000000011e00780c */ /* 0x000fe20003f26270 */
[----:B------:R-:W-:Y:S01]  /*1350*/  IMAD R31, R148, c[0x0][0x2e8], RZ ;  /* 0x0000ba00941f7a24 */ /* 0x000fe200078e02ff */
[----:B------:R-:W-:Y:S01]  /*1360*/  IADD3 R29, R29, R25, RZ ;  /* 0x000000191d1d7210 */ /* 0x000fe20007ffe0ff */
[----:B------:R-:W-:Y:S01]  /*1370*/  FADD.FTZ R30, -R40, 1 ;  /* 0x3f800000281e7421 */ /* 0x000fe20000010100 */
[----:B------:R-:W0:Y:S01]  /*1380*/  LDS.128 R24, [R108+0x10] ;  /* 0x000010006c187984 */ /* 0x000e220000000c00 */
[C---:B------:R-:W-:Y:S02]  /*1390*/  IMAD R31, R128.reuse, c[0x0][0x2ec], R31 ;  /* 0x0000bb00801f7a24 */ /* 0x040fe400078e021f */
        /* <DEDUP_REMOVED lines=10> */
[----:B------:R-:W-:-:S02]  /*1440*/  FFMA.FTZ R34, R51, R34, 1 ;  /* 0x3f80000033227423 */ /* 0x000fc40000010022 */
[----:B-1----:R-:W-:Y:S01]  /*1450*/  FADD.FTZ R37, -R99, 1 ;  /* 0x3f80000063257421 */ /* 0x002fe20000010100 */
        /* <DEDUP_REMOVED lines=8> */
[----:B------:R-:W1:Y:S01]  /*14e0*/  LDS.128 R28, [R108+0x20] ;  /* 0x000020006c1c7984 */ /* 0x000e620000000c00 */
[----:B------:R-:W-:Y:S02]  /*14f0*/  FMUL.FTZ R32, R102, R22 ;  /* 0x0000001666207220 */ /* 0x000fe40000410000 */
[----:B------:R-:W-:Y:S02]  /*1500*/  FMUL.FTZ R35, R103, R23 ;  /* 0x0000001767237220 */ /* 0x000fe40000410000 */
[----:B------:R-:W-:Y:S02]  /*1510*/  FMUL.FTZ R32, R43, R32 ;  /* 0x000000202b207220 */ /* 0x000fe40000410000 */
[----:B------:R-:W-:Y:S02]  /*1520*/  FMUL.FTZ R35, R0, R35 ;  /* 0x0000002300237220 */ /* 0x000fe40000410000 */
[----:B0-----:R-:W-:-:S02]  /*1530*/  FMUL.FTZ R36, R84, R24 ;  /* 0x0000001854247220 */ /* 0x001fc40000410000 */
[----:B------:R-:W-:Y:S02]  /*1540*/  FMUL.FTZ R106, R32, R33 ;  /* 0x00000021206a7220 */ /* 0x000fe40000410000 */
[----:B------:R-:W-:Y:S02]  /*1550*/  FMUL.FTZ R107, R35, R34 ;  /* 0x00000022236b7220 */ /* 0x000fe40000410000 */
[----:B------:R-:W0:Y:S01]  /*1560*/  LDS.128 R32, [R108+0x30] ;  /* 0x000030006c207984 */ /* 0x000e220000000c00 */
[----:B------:R-:W-:Y:S02]  /*1570*/  FMUL.FTZ R36, R99, R36 ;  /* 0x0000002463247220 */ /* 0x000fe40000410000 */
[----:B------:R-:W-:Y:S01]  /*1580*/  FADD.FTZ R40, -R150, 1 ;  /* 0x3f80000096287421 */ /* 0x000fe20000010100 */
[----:B------:R-:W-:Y:S01]  /*1590*/  BAR.SYNC.DEFER_BLOCKING 0x0 ;  /* 0x0000000000007b1d */ /* 0x000fe20000010000 */
[----:B------:R-:W-:Y:S02]  /*15a0*/  FMUL.FTZ R136, R36, R37 ;  /* 0x0000002524887220 */ /* 0x000fe40000410000 */
[----:B------:R-:W-:-:S02]  /*15b0*/  FADD.FTZ R37, -R149, 1 ;  /* 0x3f80000095257421 */ /* 0x000fc40000010100 */
[----:B------:R-:W-:Y:S02]  /*15c0*/  FADD.FTZ R36, -R98, 1 ;  /* 0x3f80000062247421 */ /* 0x000fe40000010100 */
[----:B------:R-:W-:Y:S02]  /*15d0*/  FFMA.FTZ R39, R90, R37, 1 ;  /* 0x3f8000005a277423 */ /* 0x000fe40000010025 */
[----:B------:R-:W-:Y:S02]  /*15e0*/  FMUL.FTZ R37, R85, R25 ;  /* 0x0000001955257220 */ /* 0x000fe40000410000 */
[----:B------:R-:W-:Y:S02]  /*15f0*/  FMUL.FTZ R38, R86, R26 ;  /* 0x0000001a56267220 */ /* 0x000fe40000410000 */
[----:B------:R-:W-:Y:S02]  /*1600*/  FMUL.FTZ R41, R87, R27 ;  /* 0x0000001b57297220 */ /* 0x000fe40000410000 */
[----:B------:R-:W-:-:S02]  /*1610*/  FADD.FTZ R43, R137, 1 ;  /* 0x3f800000892b7421 */ /* 0x000fc40000010000 */
[----:B------:R-:W-:Y:S02]  /*1620*/  FFMA.FTZ R36, R89, R36, 1 ;  /* 0x3f80000059247423 */ /* 0x000fe40000010024 */
[----:B------:R-:W-:Y:S01]  /*1630*/  FFMA.FTZ R40, R91, R40, 1 ;  /* 0x3f8000005b287423 */ /* 0x000fe20000010028 */
[----:B------:R2:W3:Y:S01]  /*1640*/  MUFU.RCP R162, R43 ;  /* 0x0000002b00a27308 */ /* 0x0004e20000001000 */
[----:B------:R-:W-:Y:S02]  /*1650*/  FMUL.FTZ R37, R98, R37 ;  /* 0x0000002562257220 */ /* 0x000fe40000410000 */
[----:B------:R-:W-:Y:S01]  /*1660*/  FMUL.FTZ R38, R149, R38 ;  /* 0x0000002695267220 */ /* 0x000fe20000410000 */
[----:B------:R4:W-:Y:S01]  /*1670*/  STS.128 [R108], R104 ;  /* 0x000000686c007388 */ /* 0x0009e20000000c00 */
[----:B------:R-:W-:Y:S02]  /*1680*/  FMUL.FTZ R41, R150, R41 ;  /* 0x0000002996297220 */ /* 0x000fe40000410000 */
[----:B------:R-:W-:-:S02]  /*1690*/  FMUL.FTZ R137, R37, R36 ;  /* 0x0000002425897220 */ /* 0x000fc40000410000 */
[----:B------:R-:W-:Y:S02]  /*16a0*/  FMUL.FTZ R138, R38, R39 ;  /* 0x00000027268a7220 */ /* 0x000fe40000410000 */
[----:B------:R-:W-:Y:S02]  /*16b0*/  FMUL.FTZ R139, R41, R40 ;  /* 0x00000028298b7220 */ /* 0x000fe40000410000 */
[----:B------:R-:W-:Y:S02]  /*16c0*/  FADD.FTZ R36, -R132, 1 ;  /* 0x3f80000084247421 */ /* 0x000fe40000010100 */
[----:B------:R-:W-:Y:S01]  /*16d0*/  FADD.FTZ R39, -R151, 1 ;  /* 0x3f80000097277421 */ /* 0x000fe20000010100 */
[----:B------:R0:W-:Y:S01]  /*16e0*/  STS.128 [R108+0x10], R136 ;  /* 0x000010886c007388 */ /* 0x0001e20000000c00 */
[----:B------:R-:W-:Y:S02]  /*16f0*/  FADD.FTZ R40, -R156, 1 ;  /* 0x3f8000009c287421 */ /* 0x000fe40000010100 */
[----:B------:R-:W-:-:S02]  /*1700*/  FFMA.FTZ R38, R81, R36, 1 ;  /* 0x3f80000051267423 */ /* 0x000fc40000010024 */
[----:B------:R-:W-:Y:S02]  /*1710*/  FFMA.FTZ R41, R82, R39, 1 ;  /* 0x3f80000052297423 */ /* 0x000fe40000010027 */
[----:B------:R-:W-:Y:S02]  /*1720*/  FFMA.FTZ R42, R83, R40, 1 ;  /* 0x3f800000532a7423 */ /* 0x000fe40000010028 */
[----:B------:R-:W-:Y:S02]  /*1730*/  FADD.FTZ R37, -R147, 1 ;  /* 0x3f80000093257421 */ /* 0x000fe40000010100 */
[----:B-1----:R-:W-:Y:S02]  /*1740*/  FMUL.FTZ R36, R76, R28 ;  /* 0x0000001c4c247220 */ /* 0x002fe40000410000 */
[----:B------:R-:W-:Y:S02]  /*1750*/  FMUL.FTZ R39, R77, R29 ;  /* 0x0000001d4d277220 */ /* 0x000fe40000410000 */
[----:B------:R-:W-:-:S02]  /*1760*/  FMUL.FTZ R40, R78, R30 ;  /* 0x0000001e4e287220 */ /* 0x000fc40000410000 */
[----:B------:R-:W-:Y:S02]  /*1770*/  FFMA.FTZ R37, R80, R37, 1 ;  /* 0x3f80000050257423 */ /* 0x000fe40000010025 */
[----:B--2---:R-:W-:Y:S02]  /*1780*/  FMUL.FTZ R43, R79, R31 ;  /* 0x0000001f4f2b7220 */ /* 0x004fe40000410000 */
[----:B------:R-:W-:Y:S02]  /*1790*/  FMUL.FTZ R36, R147, R36 ;  /* 0x0000002493247220 */ /* 0x000fe40000410000 */
[----:B------:R-:W-:Y:S02]  /*17a0*/  FMUL.FTZ R39, R132, R39 ;  /* 0x0000002784277220 */ /* 0x000fe40000410000 */
[----:B------:R-:W-:Y:S02]  /*17b0*/  FMUL.FTZ R40, R151, R40 ;  /* 0x0000002897287220 */ /* 0x000fe40000410000 */
[----:B------:R-:W-:-:S02]  /*17c0*/  FMUL.FTZ R43, R156, R43 ;  /* 0x0000002b9c2b7220 */ /* 0x000fc40000410000 */
[----:B------:R-:W-:Y:S02]  /*17d0*/  FMUL.FTZ R140, R36, R37 ;  /* 0x00000025248c7220 */ /* 0x000fe40000410000 */
[----:B------:R-:W-:Y:S02]  /*17e0*/  FMUL.FTZ R141, R39, R38 ;  /* 0x00000026278d7220 */ /* 0x000fe40000410000 */
[----:B------:R-:W-:Y:S02]  /*17f0*/  FMUL.FTZ R142, R40, R41 ;  /* 0x00000029288e7220 */ /* 0x000fe40000410000 */
[----:B------:R-:W-:Y:S02]  /*1800*/  FADD.FTZ R36, -R160, 1 ;  /* 0x3f800000a0247421 */ /* 0x000fe40000010100 */
[----:B------:R-:W-:Y:S02]  /*1810*/  FADD.FTZ R39, -R161, 1 ;  /* 0x3f800000a1277421 */ /* 0x000fe40000010100 */
[----:B---3--:R-:W-:-:S02]  /*1820*/  FADD.FTZ R40, -R162, 1 ;  /* 0x3f800000a2287421 */ /* 0x008fc40000010100 */
[----:B------:R-:W-:Y:S02]  /*1830*/  FMUL.FTZ R143, R43, R42 ;  /* 0x0000002a2b8f7220 */ /* 0x000fe40000410000 */
[----:B------:R-:W-:Y:S02]  /*1840*/  FFMA.FTZ R38, R73, R36, 1 ;  /* 0x3f80000049267423 */ /* 0x000fe40000010024 */
[----:B------:R-:W-:Y:S01]  /*1850*/  FFMA.FTZ R41, R74, R39, 1 ;  /* 0x3f8000004a297423 */ /* 0x000fe20000010027 */
[----:B------:R-:W-:Y:S01]  /*1860*/  STS.128 [R108+0x20], R140 ;  /* 0x0000208c6c007388 */ /* 0x000fe20000000c00 */
[----:B------:R-:W-:Y:S02]  /*1870*/  FFMA.FTZ R42, R75, R40, 1 ;  /* 0x3f8000004b2a7423 */ /* 0x000fe40000010028 */
[----:B------:R-:W-:Y:S02]  /*1880*/  FADD.FTZ R37, -R159, 1 ;  /* 0x3f8000009f257421 */ /* 0x000fe40000010100 */
[----:B0-----:R-:W-:-:S02]  /*1890*/  FMUL.FTZ R36, R68, R32 ;  /* 0x0000002044247220 */ /* 0x001fc40000410000 */
        /* <DEDUP_REMOVED lines=14> */
[----:B------:R-:W-:Y:S01]  /*1980*/  STS.128 [R108+0x30], R152 ;  /* 0x000030986c007388 */ /* 0x000fe20000000c00 */
[----:B------:R-:W-:-:S06]  /*1990*/  NOP ;  /* 0x0000000000007918 */ /* 0x000fcc0000000000 */
[----:B------:R-:W0:Y:S01]  /*19a0*/  LDS.128 R36, [R123.X16] ;  /* 0x000000007b247984 */ /* 0x000e22000000cc00 */
[----:B------:R-:W-:-:S03]  /*19b0*/  IMAD.WIDE R72, R110, 0x10, R134 ;  /* 0x000000106e487825 */ /* 0x000fc600078e0286 */
[----:B------:R-:W1:Y:S01]  /*19c0*/  LDS.128 R40, [R123.X16+0x200] ;  /* 0x000200007b287984 */ /* 0x000e62000000cc00 */
[----:B----4-:R-:W-:Y:S02]  /*19d0*/  FMUL.FTZ R106, R101, R144 ;  /* 0x00000090656a7220 */ /* 0x010fe40000410000 */
[----:B------:R-:W-:Y:S01]  /*19e0*/  FMUL.FTZ R107, R102, R157 ;  /* 0x0000009d666b7220 */ /* 0x000fe20000410000 */
[----:B------:R-:W2:Y:S01]  /*19f0*/  LDS.128 R44, [R123.X16+0x400] ;  /* 0x000400007b2c7984 */ /* 0x000ea2000000cc00 */
[----:B------:R-:W-:Y:S02]  /*1a00*/  FFMA.FTZ R126, R5, R106, R126 ;  /* 0x0000006a057e7223 */ /* 0x000fe4000001007e */
[----:B------:R-:W-:Y:S01]  /*1a10*/  FMUL.FTZ R139, R88, R99 ;  /* 0x00000063588b7220 */ /* 0x000fe20000410000 */
[----:B------:R-:W3:Y:S01]  /*1a20*/  LDS.128 R48, [R123.X16+0x600] ;  /* 0x000600007b307984 */ /* 0x000ee2000000cc00 */
        /* <DEDUP_REMOVED lines=12> */
[----:B------:R-:W-:Y:S02]  /*1af0*/  FMUL.FTZ R102, R85, R88 ;  /* 0x0000005855667220 */ /* 0x000fe40000410000 */
[----:B------:R-:W-:Y:S01]  /*1b00*/  FMUL.FTZ R103, R86, R149 ;  /* 0x0000009556677220 */ /* 0x000fe20000410000 */
[----:B0-----:R0:W-:Y:S01]  /*1b10*/  STG.E.128 [R72.64+-0x800], R36 ;  /* 0xfff8002448007986 */ /* 0x0011e2000c101d04 */
[----:B------:R-:W-:-:S02]  /*1b20*/  FMUL.FTZ R100, R87, R150 ;  /* 0x0000009657647220 */ /* 0x000fc40000410000 */
[----:B------:R-:W-:Y:S01]  /*1b30*/  FMUL.FTZ R101, R76, R147 ;  /* 0x000000934c657220 */ /* 0x000fe20000410000 */
[----:B-1----:R0:W-:Y:S01]  /*1b40*/  STG.E.128 [R72.64+-0x600], R40 ;  /* 0xfffa002848007986 */ /* 0x0021e2000c101d04 */
[----:B------:R-:W-:Y:S02]  /*1b50*/  FMUL.FTZ R98, R77, R80 ;  /* 0x000000504d627220 */ /* 0x000fe40000410000 */
[----:B------:R-:W-:Y:S01]  /*1b60*/  FMUL.FTZ R99, R78, R151 ;  /* 0x000000974e637220 */ /* 0x000fe20000410000 */
[----:B--2---:R0:W-:Y:S01]  /*1b70*/  STG.E.128 [R72.64+-0x400], R44 ;  /* 0xfffc002c48007986 */ /* 0x0041e2000c101d04 */
[----:B------:R-:W-:Y:S02]  /*1b80*/  FMUL.FTZ R0, R79, R156 ;  /* 0x0000009c4f007220 */ /* 0x000fe40000410000 */
[----:B------:R-:W-:Y:S01]  /*1b90*/  FMUL.FTZ R135, R68, R159 ;  /* 0x0000009f44877220 */ /* 0x000fe20000410000 */
[----:B---3--:R0:W-:Y:S01]  /*1ba0*/  STG.E.128 [R72.64+-0x200], R48 ;  /* 0xfffe003048007986 */ /* 0x0081e2000c101d04 */
[----:B------:R-:W-:-:S02]  /*1bb0*/  FMUL.FTZ R132, R69, R160 ;  /* 0x000000a045847220 */ /* 0x000fc40000410000 */
[----:B------:R-:W-:Y:S02]  /*1bc0*/  FMUL.FTZ R137, R70, R161 ;  /* 0x000000a146897220 */ /* 0x000fe40000410000 */
        /* <DEDUP_REMOVED lines=16> */
[----:B------:R1:W-:Y:S01]  /*1cd0*/  STS.128 [R108], R20 ;  /* 0x000000146c007388 */ /* 0x0003e20000000c00 */
[----:B------:R-:W-:Y:S02]  /*1ce0*/  FMUL.FTZ R71, R35, R162 ;  /* 0x000000a223477220 */ /* 0x000fe40000410000 */
[----:B------:R-:W-:Y:S01]  /*1cf0*/  FMUL.FTZ R70, R34, R161 ;  /* 0x000000a122467220 */ /* 0x000fe20000410000 */
[----:B------:R-:W-:Y:S01]  /*1d00*/  STS.128 [R108+0x10], R24 ;  /* 0x000010186c007388 */ /* 0x000fe20000000c00 */
[----:B------:R-:W-:-:S02]  /*1d10*/  FMUL.FTZ R69, R33, R160 ;  /* 0x000000a021457220 */ /* 0x000fc40000410000 */
[----:B------:R-:W-:Y:S01]  /*1d20*/  FMUL.FTZ R68, R159, R32 ;  /* 0x000000209f447220 */ /* 0x000fe20000410000 */
[----:B------:R-:W-:Y:S01]  /*1d30*/  STS.128 [R108+0x20], R28 ;  /* 0x0000201c6c007388 */ /* 0x000fe20000000c00 */
[----:B0-----:R-:W-:Y:S02]  /*1d40*/  IMAD R50, R131, c[0x0][0x218], RZ ;  /* 0x0000860083327a24 */ /* 0x001fe400078e02ff */
[----:B------:R-:W-:Y:S01]  /*1d50*/  IMAD.WIDE.U32 R48, R133, c[0x0][0x218], R2 ;  /* 0x0000860085307a25 */ /* 0x000fe200078e0002 */
[----:B------:R-:W-:Y:S01]  /*1d60*/  STS.128 [R108+0x30], R68 ;  /* 0x000030446c007388 */ /* 0x000fe20000000c00 */
[----:B------:R-:W-:-:S06]  /*1d70*/  NOP ;  /* 0x0000000000007918 */ /* 0x000fcc0000000000 */
[----:B------:R-:W0:Y:S01]  /*1d80*/  LDS.128 R32, [R123.X16] ;  /* 0x000000007b207984 */ /* 0x000e22000000cc00 */
[----:B-1----:R-:W-:-:S03]  /*1d90*/  IMAD R21, R133, c[0x0][0x21c], R50 ;  /* 0x0000870085157a24 */ /* 0x002fc600078e0232 */
        /* <DEDUP_REMOVED lines=11> */
[----:B0-----:R0:W-:Y:S04]  /*1e50*/  STG.E.128 [R20.64+-0x800], R32 ;  /* 0xfff8002014007986 */ /* 0x0011e8000c101d04 */
[----:B-1----:R0:W-:Y:S04]  /*1e60*/  STG.E.128 [R20.64+-0x600], R36 ;  /* 0xfffa002414007986 */ /* 0x0021e8000c101d04 */
[----:B--2---:R0:W-:Y:S04]  /*1e70*/  STG.E.128 [R20.64+-0x400], R40 ;  /* 0xfffc002814007986 */ /* 0x0041e8000c101d04 */
[----:B---3--:R0:W-:Y:S02]  /*1e80*/  STG.E.128 [R20.64+-0x200], R44 ;  /* 0xfffe002c14007986 */ /* 0x0081e4000c101d04 */
.L_x_6460:
        /* <DEDUP_REMOVED lines=73> */
.L_x_6498:
        /* <DEDUP_REMOVED lines=8> */
[----:B0-2---:R0:W2:Y:S04]  /*23a0*/  LDG.E.128 R52, [R68.64] ;  /* 0x0000000444347981 */ /* 0x0050a8000c1e1d00 */
[----:B---3--:R0:W3:Y:S04]  /*23b0*/  LDG.E.128 R56, [R68.64+0x200] ;  /* 0x0002000444387981 */ /* 0x0080e8000c1e1d00 */
[----:B------:R0:W4:Y:S04]  /*23c0*/  LDG.E.128 R60, [R68.64+0x400] ;  /* 0x00040004443c7981 */ /* 0x000128000c1e1d00 */
[----:B------:R0:W4:Y:S01]  /*23d0*/  LDG.E.128 R64, [R68.64+0x600] ;  /* 0x0006000444407981 */ /* 0x000122000c1e1d00 */
[----:B------:R-:W-:-:S02]  /*23e0*/  IMAD R72, R131, c[0x0][0x180], RZ ;  /* 0x0000600083487a24 */ /* 0x000fc400078e02ff */
[----:B------:R-:W-:-:S04]  /*23f0*/  IMAD.WIDE.U32 R70, R133, c[0x0][0x180], RZ ;  /* 0x0000600085467a25 */ /* 0x000fc800078e00ff */
[----:B------:R-:W-:Y:S02]  /*2400*/  IMAD R73, R133, c[0x0][0x184], R72 ;  /* 0x0000610085497a24 */ /* 0x000fe400078e0248 */
[C---:B------:R-:W-:Y:S02]  /*2410*/  IMAD R72, R175.reuse, c[0x0][0x188], RZ ;  /* 0x00006200af487a24 */ /* 0x040fe400078e02ff */
[----:B------:R-:W-:Y:S01]  /*2420*/  IMAD R74, R175, c[0x0][0x1c0], RZ ;  /* 0x00007000af4a7a24 */ /* 0x000fe200078e02ff */
[----:B------:R-:W-:Y:S01]  /*2430*/  IADD3 R71, R71, R73, RZ ;  /* 0x0000004947477210 */ /* 0x000fe20007ffe0ff */
[C---:B------:R-:W-:Y:S02]  /*2440*/  IMAD R75, R173.reuse, c[0x0][0x18c], R72 ;  /* 0x00006300ad4b7a24 */ /* 0x040fe400078e0248 */
[----:B------:R-:W-:-:S04]  /*2450*/  IMAD.WIDE.U32 R72, R173, c[0x0][0x1c0], RZ ;  /* 0x00007000ad487a25 */ /* 0x000fc800078e00ff */
[----:B------:R-:W-:-:S05]  /*2460*/  IMAD.WIDE.U32 R70, R173, c[0x0][0x188], R70 ;  /* 0x00006200ad467a25 */ /* 0x000fca00078e0046 */
[----:B0-----:R-:W-:Y:S01]  /*2470*/  IADD3 R69, R71, R75, RZ ;  /* 0x0000004b47457210 */ /* 0x001fe20007ffe0ff */
[----:B------:R-:W-:Y:S01]  /*2480*/  IMAD R71, R173, c[0x0][0x1c4], R74 ;  /* 0x00007100ad477a24 */ /* 0x000fe200078e024a */
[----:B------:R-:W-:-:S04]  /*2490*/  LEA R86, P0, R70, c[0x0][0x220], 0x2 ;  /* 0x0000880046567a11 */ /* 0x000fc800078010ff */
[----:B------:R-:W-:Y:S02]  /*24a0*/  LEA.HI.X R87, R70, c[0x0][0x224], R69, 0x2, P0 ;  /* 0x0000890046577a11 */ /* 0x000fe400000f1445 */
[C---:B------:R-:W-:Y:S02]  /*24b0*/  LEA R84, P0, R72.reuse, R114, 0x2 ;  /* 0x0000007248547211 */ /* 0x040fe400078010ff */
[----:B------:R-:W-:Y:S01]  /*24c0*/  IADD3 R68, R73, R71, RZ ;  /* 0x0000004749447210 */ /* 0x000fe20007ffe0ff */
[----:B------:R0:W4:Y:S03]  /*24d0*/  LDG.E R154, [R86.64] ;  /* 0x00000004569a7981 */ /* 0x000126000c1e1900 */
[----:B------:R-:W-:-:S05]  /*24e0*/  LEA.HI.X R85, R72, R113, R68, 0x2, P0 ;  /* 0x0000007148557211 */ /* 0x000fca00000f1444 */
[----:B------:R-:W-:Y:S01]  /*24f0*/  IMAD.WIDE R84, R110, 0x10, R84 ;  /* 0x000000106e547825 */ /* 0x000fe200078e0254 */
[----:B--2---:R1:W-:Y:S04]  /*2500*/  STS.128 [R123.X16], R52 ;  /* 0x000000347b007388 */ /* 0x0043e8000000cc00 */
[----:B---3--:R-:W-:Y:S04]  /*2510*/  STS.128 [R123.X16+0x200], R56 ;  /* 0x000200387b007388 */ /* 0x008fe8000000cc00 */
[----:B----4-:R-:W-:Y:S04]  /*2520*/  STS.128 [R123.X16+0x400], R60 ;  /* 0x0004003c7b007388 */ /* 0x010fe8000000cc00 */
[----:B------:R-:W-:Y:S01]  /*2530*/  STS.128 [R123.X16+0x600], R64 ;  /* 0x000600407b007388 */ /* 0x000fe2000000cc00 */
[----:B------:R-:W-:-:S06]  /*2540*/  NOP ;  /* 0x0000000000007918 */ /* 0x000fcc0000000000 */
[----:B------:R2:W3:Y:S04]  /*2550*/  LDG.E.128 R68, [R84.64] ;  /* 0x0000000454447981 */ /* 0x0004e8000c1e1d00 */
[----:B------:R2:W4:Y:S04]  /*2560*/  LDG.E.128 R72, [R84.64+0x200] ;  /* 0x0002000454487981 */ /* 0x000528000c1e1d00 */
[----:B------:R2:W4:Y:S04]  /*2570*/  LDG.E.128 R76, [R84.64+0x400] ;  /* 0x00040004544c7981 */ /* 0x000528000c1e1d00 */
[----:B------:R2:W4:Y:S01]  /*2580*/  LDG.E.128 R80, [R84.64+0x600] ;  /* 0x0006000454507981 */ /* 0x000522000c1e1d00 */
[----:B0-----:R-:W-:-:S02]  /*2590*/  IADD3 R86, R112, -0x1, RZ ;  /* 0xffffffff70567810 */ /* 0x001fc40007ffe0ff */
[C---:B------:R-:W-:Y:S01]  /*25a0*/  LOP3.LUT P0, RZ, R124.reuse, 0x1f, RZ, 0xc0, !PT ;  /* 0x0000001f7cff7812 */ /* 0x040fe2000780c0ff */
[----:B------:R-:W-:Y:S01]  /*25b0*/  LDS.128 R56, [R108+0x10] ;  /* 0x000010006c387984 */ /* 0x000fe20000000c00 */
[----:B------:R-:W-:Y:S02]  /*25c0*/  ISETP.NE.AND P1, PT, R124, RZ, PT ;  /* 0x000000ff7c00720c */ /* 0x000fe40003f25270 */
[----:B-1----:R-:W-:Y:S01]  /*25d0*/  LEA.HI R52, R86, R86, RZ, 0x1 ;  /* 0x0000005656347211 */ /* 0x002fe200078f08ff */
[----:B------:R-:W-:Y:S01]  /*25e0*/  LDS.128 R60, [R108+0x20] ;  /* 0x000020006c3c7984 */ /* 0x000fe20000000c00 */
[----:B------:R-:W-:Y:S01]  /*25f0*/  ISETP.LT.OR P2, PT, R112, 0x2, P0 ;  /* 0x000000027000780c */ /* 0x000fe20000741670 */
[----:B------:R-:W-:Y:S01]  /*2600*/  FMUL.FTZ R181, R154, 1.4426950216293334961 ;  /* 0x3fb8aa3b9ab57820 */ /* 0x000fe20000410000 */
[----:B------:R-:W-:Y:S01]  /*2610*/  IADD3 R87, R124, 0x200, RZ ;  /* 0x000002007c577810 */ /* 0x000fe20007ffe0ff */
[----:B------:R-:W-:Y:S02]  /*2620*/  LDS.128 R64, [R108+0x30] ;  /* 0x000030006c407984 */ /* 0x000fe40000000c00 */
[----:B------:R-:W-:Y:S01]  /*2630*/  FMUL.FTZ R178, R139, R181 ;  /* 0x000000b58bb27220 */ /* 0x000fe20000410000 */
[----:B------:R-:W-:-:S05]  /*2640*/  LOP3.LUT R53, R52, 0xfffffe, RZ, 0xc0, !PT ;  /* 0x00fffffe34357812 */ /* 0x000fca00078ec0ff */
[----:B------:R-:W0:Y:S01]  /*2650*/  MUFU.EX2 R178, R178 ;  /* 0x000000b200b27308 */ /* 0x000e220000000800 */
[----:B------:R-:W-:Y:S02]  /*2660*/  IADD3 R86, R86, -R53, RZ ;  /* 0x8000003556567210 */ /* 0x000fe40007ffe0ff */
[----:B--2---:R-:W-:Y:S01]  /*2670*/  @!P2 IADD3 R84, R112, -0x2, RZ ;  /* 0xfffffffe7054a810 */ /* 0x004fe20007ffe0ff */
[----:B------:R-:W1:Y:S01]  /*2680*/  LDS.128 R52, [R108] ;  /* 0x000000006c347984 */ /* 0x000e620000000c00 */
[----:B------:R-:W-:-:S04]  /*2690*/  @!P1 LEA R87, R86, R173, 0x8 ;  /* 0x000000ad56579211 */ /* 0x000fc800078e40ff */
[----:B------:R-:W-:Y:S01]  /*26a0*/  SHF.L.U32 R179, R87, 0x2, RZ ;  /* 0x0000000257b37819 */ /* 0x000fe200000006ff */
[----:B------:R-:W-:Y:S01]  /*26b0*/  @!P2 IMAD R177, R84, c[0x0][0x16c], R173 ;  /* 0x00005b0054b1aa24 */ /* 0x000fe200078e02ad */
[----:B------:R-:W-:-:S03]  /*26c0*/  MOV R180, RZ ;  /* 0x000000ff00b47202 */ /* 0x000fc60000000f00 */
[----:B------:R-:W-:-:S04]  /*26d0*/  @!P2 IMAD.WIDE R176, R177, 0x8, R96 ;  /* 0x00000008b1b0a825 */ /* 0x000fc800078e0260 */
        /* <DEDUP_REMOVED lines=10> */
[----:B------:R-:W-:Y:S08]  /*2780*/  MUFU.EX2 R198, R198 ;  /* 0x000000c600c67308 */ /* 0x000ff00000000800 */
        /* <DEDUP_REMOVED lines=8> */
[----:B------:R-:W-:Y:S01]  /*2810*/  MUFU.EX2 R194, R194 ;  /* 0x000000c200c27308 */ /* 0x000fe20000000800 */
[----:B-1----:R-:W-:Y:S01]  /*2820*/  FMUL.FTZ R190, R170, R53 ;  /* 0x00000035aabe7220 */ /* 0x002fe20000410000 */
        /* <DEDUP_REMOVED lines=19> */
[----:B0-----:R0:W-:Y:S04]  /*2960*/  STS [R179+0x2338], R178 ;  /* 0x002338b2b3007388 */ /* 0x0011e80000000800 */
[----:B------:R-:W-:Y:S06]  /*2970*/  BAR.SYNC.DEFER_BLOCKING 0x0 ;  /* 0x0000000000007b1d */ /* 0x000fec0000010000 */
[----:B------:R3:W5:Y:S01]  /*2980*/  @!P2 LDG.E R180, [R176.64+0x4] ;  /* 0x00000404b0b4a981 */ /* 0x000762000c1e1900 */
[----:B------:R-:W-:-:S13]  /*2990*/  ISETP.NE.AND P2, PT, R124, 0x1f, PT ;  /* 0x0000001f7c00780c */ /* 0x000fda0003f45270 */
[----:B------:R4:W0:Y:S01]  /*29a0*/  @P2 LDS R199, [R124.X4+0x2b3c] ;  /* 0x002b3c007cc72984 */ /* 0x0008220000004800 */
[-C--:B-1----:R-:W-:Y:S02]  /*29b0*/  FMUL.FTZ R81, R136, R181.reuse ;  /* 0x000000b588517220 */ /* 0x082fe40000410000 */
[-C--:B------:R-:W-:Y:S02]  /*29c0*/  FMUL.FTZ R80, R141, R181.reuse ;  /* 0x000000b58d507220 */ /* 0x080fe40000410000 */
[-C--:B------:R-:W-:Y:S02]  /*29d0*/  FMUL.FTZ R79, R138, R181.reuse ;  /* 0x000000b58a4f7220 */ /* 0x080fe40000410000 */
[-C--:B------:R-:W-:Y:S02]  /*29e0*/  FMUL.FTZ R78, R143, R181.reuse ;  /* 0x000000b58f4e7220 */ /* 0x080fe40000410000 */
[----:B------:R-:W-:Y:S01]  /*29f0*/  FMUL.FTZ R82, R140, R181 ;  /* 0x000000b58c527220 */ /* 0x000fe20000410000 */
[----:B------:R-:W1:Y:S08]  /*2a00*/  MUFU.EX2 R81, R81 ;  /* 0x0000005100517308 */ /* 0x000e700000000800 */
[----:B------:R-:W0:Y:S08]  /*2a10*/  MUFU.EX2 R80, R80 ;  /* 0x0000005000507308 */ /* 0x000e300000000800 */
[----:B------:R-:W0:Y:S08]  /*2a20*/  MUFU.EX2 R79, R79 ;  /* 0x0000004f004f7308 */ /* 0x000e300000000800 */
[----:B------:R-:W0:Y:S08]  /*2a30*/  MUFU.EX2 R78, R78 ;  /* 0x0000004e004e7308 */ /* 0x000e300000000800 */
[----:B------:R-:W0:Y:S01]  /*2a40*/  MUFU.EX2 R82, R82 ;  /* 0x0000005200527308 */ /* 0x000e220000000800 */
[----:B--2---:R-:W-:-:S02]  /*2a50*/  FMUL.FTZ R181, R137, R90 ;  /* 0x0000005a89b57220 */ /* 0x004fc40000410000 */
[----:B---3--:R-:W-:Y:S02]  /*2a60*/  FMUL.FTZ R177, R134, R91 ;  /* 0x0000005b86b17220 */ /* 0x008fe40000410000 */
        /* <DEDUP_REMOVED lines=20> */
[----:B-1----:R-:W-:Y:S02]  /*2bb0*/  FMUL.FTZ R71, R178, R81 ;  /* 0x00000051b2477220 */ /* 0x002fe40000410000 */
[----:B------:R-:W-:Y:S02]  /*2bc0*/  FFMA.FTZ R70, R81, R189, R190 ;  /* 0x000000bd51467223 */ /* 0x000fe400000100be */
        /* <DEDUP_REMOVED lines=9> */
.L_x_6463:
[----:B----4-:R-:W-:Y:S05]  /*2c60*/  BSYNC B0 ;  /* 0x0000000000007941 */ /* 0x010fea0003800000 */
.L_x_6462:
[----:B-1----:R-:W-:Y:S01]  /*2c70*/  FMUL.FTZ R69, R198, R199 ;  /* 0x000000c7c6457220 */ /* 0x002fe20000410000 */
[----:B------:R-:W-:Y:S01]  /*2c80*/  LOP3.LUT R90, R124, 0x1f, RZ, 0xc0, !PT ;  /* 0x0000001f7c5a7812 */ /* 0x000fe200078ec0ff */
[C---:B------:R-:W-:Y:S01]  /*2c90*/  FFMA.FTZ R70, R80.reuse, R70, R197 ;  /* 0x0000004650467223 */ /* 0x040fe200000100c5 */
[----:B------:R-:W-:Y:S01]  /*2ca0*/  ISETP.GE.AND P3, PT, R123, 0x1, PT ;  /* 0x000000017b00780c */ /* 0x000fe20003f66270 */
[----:B0-----:R-:W-:Y:S01]  /*2cb0*/  FMUL.FTZ R68, R80, R71 ;  /* 0x0000004750447220 */ /* 0x001fe20000410000 */
[----:B------:R-:W-:Y:S01]  /*2cc0*/  ISETP.NE.AND P4, PT, R90, 0x1f, PT ;  /* 0x0000001f5a00780c */ /* 0x000fe20003f85270 */
[----:B------:R-:W-:Y:S01]  /*2cd0*/  FFMA.FTZ R72, R194, R72, R187 ;  /* 0x00000048c2487223 */ /* 0x000fe200000100bb */
[----:B------:R-:W-:Y:S01]  /*2ce0*/  ISETP.GE.OR P0, PT, R112, c[0x0][0x174], P0 ;  /* 0x00005d0070007a0c */ /* 0x000fe20000706670 */
[----:B------:R-:W-:Y:S01]  /*2cf0*/  FMUL.FTZ R71, R194, R69 ;  /* 0x00000045c2477220 */ /* 0x000fe20000410000 */
[----:B-----5:R-:W-:Y:S01]  /*2d00*/  SHFL.IDX PT, R180, R180, RZ, 0x1f ;  /* 0x00001fffb4b47589 */ /* 0x020fe200000e0000 */
[C---:B------:R-:W-:Y:S01]  /*2d10*/  FFMA.FTZ R70, R79.reuse, R70, R184 ;  /* 0x000000464f467223 */ /* 0x040fe200000100b8 */
[C---:B------:R-:W-:Y:S01]  /*2d20*/  ISETP.NE.AND P5, PT, R124.reuse, RZ, PT ;  /* 0x000000ff7c00720c */ /* 0x040fe20003fa5270 */
[----:B------:R-:W-:Y:S01]  /*2d30*/  FMUL.FTZ R69, R79, R68 ;  /* 0x000000444f457220 */ /* 0x000fe20000410000 */
[----:B------:R-:W-:Y:S01]  /*2d40*/  IADD3 R235, R124, 0x160, RZ ;  /* 0x000001607ceb7810 */ /* 0x000fe20007ffe0ff */
[----:B------:R-:W-:Y:S01]  /*2d50*/  FFMA.FTZ R72, R192, R72, R185 ;  /* 0x00000048c0487223 */ /* 0x000fe200000100b9 */
[----:B------:R-:W-:Y:S01]  /*2d60*/  IADD3 R237, R124, 0x180, RZ ;  /* 0x000001807ced7810 */ /* 0x000fe20007ffe0ff */
[----:B------:R-:W-:Y:S01]  /*2d70*/  FMUL.FTZ R71, R192, R71 ;  /* 0x00000047c0477220 */ /* 0x000fe20000410000 */
[----:B------:R-:W-:Y:S01]  /*2d80*/  IADD3 R239, R124, 0x1a0, RZ ;  /* 0x000001a07cef7810 */ /* 0x000fe20007ffe0ff */
[----:B------:R-:W-:Y:S01]  /*2d90*/  FFMA.FTZ R70, R78, R70, R91 ;  /* 0x000000464e467223 */ /* 0x000fe2000001005b */
[----:B------:R-:W-:Y:S01]  /*2da0*/  IADD3 R241, R124, 0x1c0, RZ ;  /* 0x000001c07cf17810 */ /* 0x000fe20007ffe0ff */
[----:B------:R-:W-:Y:S01]  /*2db0*/  FMUL.FTZ R69, R78, R69 ;  /* 0x000000454e457220 */ /* 0x000fe20000410000 */
[----:B------:R-:W-:Y:S01]  /*2dc0*/  IADD3 R243, R124, 0x1e0, RZ ;  /* 0x000001e07cf37810 */ /* 0x000fe20007ffe0ff */
        /* <DEDUP_REMOVED lines=45> */
[C---:B------:R-:W-:Y:S01]  /*30a0*/  FFMA.FTZ R210, R81.reuse, R73, R84 ;  /* 0x0000004951d27223 */ /* 0x040fe20000010054 */
[----:B------:R-:W0:Y:S01]  /*30b0*/  SHFL.UP PT, R69, R74, 0x1, RZ ;  /* 0x042000004a457989 */ /* 0x000e2200000e00ff */
[----:B------:R-:W-:Y:S02]  /*30c0*/  FMUL.FTZ R219, R81, R68 ;  /* 0x0000004451db7220 */ /* 0x000fe40000410000 */
[----:B------:R-:W-:Y:S01]  /*30d0*/  IMAD R221, R148, c[0x0][0x2b8], RZ ;  /* 0x0000ae0094dd7a24 */ /* 0x000fe200078e02ff */
[----:B------:R-:W1:Y:S01]  /*30e0*/  SHFL.UP PT, R68, R75, 0x1, RZ ;  /* 0x042000004b447989 */ /* 0x000e6200000e00ff */
[----:B------:R-:W-:Y:S02]  /*30f0*/  IMAD R176, R146, c[0x0][0x2a0], RZ ;  /* 0x0000a80092b07a24 */ /* 0x000fe400078e02ff */
[----:B------:R-:W-:Y:S01]  /*3100*/  IMAD R221, R128, c[0x0][0x2bc], R221 ;  /* 0x0000af0080dd7a24 */ /* 0x000fe200078e02dd */
[----:B------:R-:W2:Y:S01]  /*3110*/  SHFL.DOWN PT, R71, R210, 0x1, 0x1f ;  /* 0x08201f00d2477f89 */ /* 0x000ea200000e0000 */
[----:B------:R-:W-:-:S03]  /*3120*/  IMAD R214, R146, c[0x0][0x2c0], RZ ;  /* 0x0000b00092d67a24 */ /* 0x000fc600078e02ff */
        /* <DEDUP_REMOVED lines=22> */
[----:B------:R-:W-:Y:S01]  /*3290*/  MOV R69, RZ ;  /* 0x000000ff00457202 */ /* 0x000fe20000000f00 */
[----:B-1----:R-:W-:Y:S01]  /*32a0*/  @P3 FMUL.FTZ R75, R75, R68 ;  /* 0x000000444b4b3220 */ /* 0x002fe20000410000 */
[----:B------:R-:W-:Y:S01]  /*32b0*/  ISETP.GE.AND P3, PT, R123, 0x8, PT ;  /* 0x000000087b00780c */ /* 0x000fe20003f66270 */
[----:B------:R-:W-:-:S04]  /*32c0*/  HFMA2.MMA R68, -RZ, RZ, 1.875, 0 ;  /* 0x3f800000ff447435 */ /* 0x000fc800000001ff */
        /* <DEDUP_REMOVED lines=19> */
[----:B------:R-:W-:Y:S01]  /*3400*/  IMAD R71, R148, c[0x0][0x298], RZ ;  /* 0x0000a60094477a24 */ /* 0x000fe200078e02ff */
[----:B------:R-:W-:Y:S01]  /*3410*/  SHFL.IDX PT, R212, R69, RZ, 0x1f ;  /* 0x00001fff45d47589 */ /* 0x000fe200000e0000 */
[----:B-1----:R-:W-:Y:S02]  /*3420*/  @P0 FMUL.FTZ R75, R75, R70 ;  /* 0x000000464b4b0220 */ /* 0x002fe40000410000 */
[----:B------:R-:W-:Y:S01]  /*3430*/  IMAD R201, R128, c[0x0][0x29c], R71 ;  /* 0x0000a70080c97a24 */ /* 0x000fe200078e0247 */
[----:B------:R-:W-:Y:S01]  /*3440*/  SHFL.UP PT, R191, R74, 0x1, RZ ;  /* 0x042000004abf7989 */ /* 0x000fe200000e00ff */
[----:B--2---:R-:W-:Y:S01]  /*3450*/  @!P3 FFMA.FTZ R210, R219, R73, R210 ;  /* 0x00000049dbd2b223 */ /* 0x004fe200000100d2 */
[----:B------:R-:W-:-:S02]  /*3460*/  HFMA2.MMA R73, -RZ, RZ, 0, 0 ;  /* 0x00000000ff497435 */ /* 0x000fc400000001ff */
[----:B------:R0:W1:Y:S01]  /*3470*/  SHFL.UP PT, R90, R75, 0x1, RZ ;  /* 0x042000004b5a7989 */ /* 0x00006200000e00ff */
[----:B---3--:R-:W-:Y:S01]  /*3480*/  @!P3 FMUL.FTZ R219, R219, R72 ;  /* 0x00000048dbdbb220 */ /* 0x008fe20000410000 */
[----:B------:R-:W-:Y:S02]  /*3490*/  MOV R72, R124 ;  /* 0x0000007c00487202 */ /* 0x000fe40000000f00 */
[----:B------:R-:W-:Y:S04]  /*34a0*/  SHFL.DOWN PT, R216, R210, 0x1, 0x1f ;  /* 0x08201f00d2d87f89 */ /* 0x000fe800000e0000 */
[----:B------:R-:W2:Y:S01]  /*34b0*/  SHFL.DOWN PT, R223, R219, 0x1, 0x1f ;  /* 0x08201f00dbdf7f89 */ /* 0x000ea200000e0000 */
[----:B------:R-:W-:-:S03]  /*34c0*/  IMAD.WIDE.U32 R70, R128, c[0x0][0x298], R72 ;  /* 0x0000a60080467a25 */ /* 0x000fc600078e0048 */
[----:B------:R-:W-:Y:S01]  /*34d0*/  SHFL.IDX PT, R210, R210, RZ, 0x1f ;  /* 0x00001fffd2d27589 */ /* 0x000fe200000e0000 */
[----:B------:R-:W-:Y:S01]  /*34e0*/  IMAD.WIDE.U32 R72, R128, c[0x0][0x2b8], R72 ;  /* 0x0000ae0080487a25 */ /* 0x000fe200078e0048 */
[----:B------:R-:W-:Y:S02]  /*34f0*/  IADD3 R71, R71, R201, RZ ;  /* 0x000000c947477210 */ /* 0x000fe40007ffe0ff */
[----:B------:R-:W3:Y:S01]  /*3500*/  SHFL.IDX PT, R219, R219, RZ, 0x1f ;  /* 0x00001fffdbdb7589 */ /* 0x000ee200000e0000 */
[----:B------:R-:W-:Y:S01]  /*3510*/  IMAD R201, R127, c[0x0][0x2c4], R214 ;  /* 0x0000b1007fc97a24 */ /* 0x000fe200078e02d6 */
[----:B0-----:R-:W-:Y:S02]  /*3520*/  IADD3 R75, R73, R221, RZ ;  /* 0x000000dd494b7210 */ /* 0x001fe40007ffe0ff */
[----:B------:R-:W-:Y:S01]  /*3530*/  MOV R74, R72 ;  /* 0x00000048004a7202 */ /* 0x000fe20000000f00 */
[----:B------:R-:W-:-:S04]  /*3540*/  IMAD.WIDE.U32 R72, R127, c[0x0][0x2a0], R70 ;  /* 0x0000a8007f487a25 */ /* 0x000fc800078e0046 */
[----:B-1----:R-:W-:Y:S02]  /*3550*/  @P1 FFMA.FTZ R180, R90, R180, R191 ;  /* 0x000000b45ab41223 */ /* 0x002fe400000100bf */
[C---:B------:R-:W-:Y:S02]  /*3560*/  IMAD R191, R127.reuse, c[0x0][0x2a4], R176 ;  /* 0x0000a9007fbf7a24 */ /* 0x040fe400078e02b0 */
[----:B------:R-:W-:Y:S01]  /*3570*/  FFMA.FTZ R90, R178, R180, R189 ;  /* 0x000000b4b25a7223 */ /* 0x000fe200000100bd */
[----:B------:R-:W-:Y:S01]  /*3580*/  IADD3 R189, P0, R2, -0x200, RZ ;  /* 0xfffffe0002bd7810 */ /* 0x000fe20007f1e0ff */
[----:B------:R-:W-:Y:S01]  /*3590*/  IMAD.WIDE.U32 R74, R127, c[0x0][0x2c0], R74 ;  /* 0x0000b0007f4a7a25 */ /* 0x000fe200078e004a */
[----:B------:R-:W-:Y:S02]  /*35a0*/  IADD3 R71, R73, R191, RZ ;  /* 0x000000bf49477210 */ /* 0x000fe40007ffe0ff */
[----:B------:R-:W-:Y:S01]  /*35b0*/  IADD3 R70, P1, R189, R72, RZ ;  /* 0x00000048bd467210 */ /* 0x000fe20007f3e0ff */
[----:B------:R-:W-:Y:S01]  /*35c0*/  FFMA.FTZ R191, R81, R90, R190 ;  /* 0x0000005a51bf7223 */ /* 0x000fe200000100be */
[----:B------:R-:W-:Y:S01]  /*35d0*/  IADD3 R73, R75, R201, RZ ;  /* 0x000000c94b497210 */ /* 0x000fe20007ffe0ff */
[----:B--2---:R-:W-:Y:S01]  /*35e0*/  @P2 FFMA.FTZ R212, R223, R212, R216 ;  /* 0x000000d4dfd42223 */ /* 0x004fe200000100d8 */
[----:B------:R-:W-:Y:S01]  /*35f0*/  LEA R221, P2, R72, c[0x0][0x318], 0x2 ;  /* 0x0000c60048dd7a11 */ /* 0x000fe200078410ff */
[----:B------:R-:W-:-:S02]  /*3600*/  FFMA.FTZ R176, R80, R191, R197 ;  /* 0x000000bf50b07223 */ /* 0x000fc400000100c5 */
[----:B------:R-:W-:Y:S01]  /*3610*/  FFMA.FTZ R177, R212, R199, R177 ;  /* 0x000000c7d4b17223 */ /* 0x000fe200000100b1 */
[----:B------:R-:W-:Y:S01]  /*3620*/  LEA.HI.X R223, R72, c[0x0][0x31c], R71, 0x2, P2 ;  /* 0x0000c70048df7a11 */ /* 0x000fe200010f1447 */
[----:B------:R-:W-:Y:S01]  /*3630*/  FFMA.FTZ R197, R79, R176, R184 ;  /* 0x000000b04fc57223 */ /* 0x000fe200000100b8 */
[----:B------:R-:W-:Y:S01]  /*3640*/  IADD3.X R212, R3, -0x1, RZ, P0, !PT ;  /* 0xffffffff03d47810 */ /* 0x000fe200007fe4ff */
[----:B---3--:R-:W-:Y:S01]  /*3650*/  FFMA.FTZ R69, R219, R69, R210 ;  /* 0x00000045db457223 */ /* 0x008fe200000100d2 */
[----:B------:R-:W-:Y:S01]  /*3660*/  LEA R75, P2, R74, c[0x0][0x320], 0x2 ;  /* 0x0000c8004a4b7a11 */ /* 0x000fe200078410ff */
[----:B------:R-:W-:Y:S01]  /*3670*/  FFMA.FTZ R178, R78, R197, R91 ;  /* 0x000000c54eb27223 */ /* 0x000fe2000001005b */
[----:B------:R-:W-:Y:S01]  /*3680*/  IADD3 R72, P0, R189, R74, RZ ;  /* 0x0000004abd487210 */ /* 0x000fe20007f1e0ff */
[----:B------:R-:W-:Y:S01]  /*3690*/  FFMA.FTZ R91, R198, R177, R181 ;  /* 0x000000b1c65b7223 */ /* 0x000fe200000100b5 */
[----:B------:R-:W-:Y:S01]  /*36a0*/  SHF.L.U32 R184, R2, 0x2, RZ ;  /* 0x0000000202b87819 */ /* 0x000fe200000006ff */
[----:B------:R-:W-:Y:S01]  /*36b0*/  FFMA.FTZ R180, R82, R178, R89 ;  /* 0x000000b252b47223 */ /* 0x000fe20000010059 */
[----:B------:R-:W-:Y:S01]  /*36c0*/  LEA.HI.X R201, R74, c[0x0][0x324], R73, 0x2, P2 ;  /* 0x0000c9004ac97a11 */ /* 0x000fe200010f1449 */
[----:B------:R-:W-:Y:S01]  /*36d0*/  FFMA.FTZ R187, R194, R91, R187 ;  /* 0x0000005bc2bb7223 */ /* 0x000fe200000100bb */
[----:B------:R-:W-:Y:S01]  /*36e0*/  IADD3.X R71, R71, R212, RZ, P1, !PT ;  /* 0x000000d447477210 */ /* 0x000fe20000ffe4ff */
[----:B------:R-:W-:Y:S01]  /*36f0*/  FFMA.FTZ R182, R207, R180, R182 ;  /* 0x000000b4cfb67223 */ /* 0x000fe200000100b6 */
[----:B------:R-:W-:Y:S01]  /*3700*/  IADD3.X R73, R73, R212, RZ, P0, !PT ;  /* 0x000000d449497210 */ /* 0x000fe200007fe4ff */
[----:B------:R-:W-:Y:S01]  /*3710*/  FFMA.FTZ R185, R192, R187, R185 ;  /* 0x000000bbc0b97223 */ /* 0x000fe200000100b9 */
[----:B------:R-:W-:Y:S01]  /*3720*/  SHF.L.U64.HI R212, R2, 0x2, R3 ;  /* 0x0000000202d47819 */ /* 0x000fe20000010203 */
[----:B------:R-:W-:Y:S01]  /*3730*/  FFMA.FTZ R199, R203, R182, R76 ;  /* 0x000000b6cbc77223 */ /* 0x000fe2000001004c */
[----:B------:R-:W-:Y:S01]  /*3740*/  IADD3 R74, P0, R184, R221, RZ ;  /* 0x000000ddb84a7210 */ /* 0x000fe20007f1e0ff */
[----:B------:R-:W-:Y:S01]  /*3750*/  FFMA.FTZ R183, R188, R185, R183 ;  /* 0x000000b9bcb77223 */ /* 0x000fe200000100b7 */
[----:B------:R-:W-:Y:S01]  /*3760*/  IADD3 R76, P1, R75, R184, RZ ;  /* 0x000000b84b4c7210 */ /* 0x000fe20007f3e0ff */
[----:B------:R-:W-:Y:S01]  /*3770*/  FFMA.FTZ R184, R200, R199, R77 ;  /* 0x000000c7c8b87223 */ /* 0x000fe2000001004d */
[----:B------:R-:W-:Y:S01]  /*3780*/  IADD3.X R75, R212, R223, RZ, P0, !PT ;  /* 0x000000dfd44b7210 */ /* 0x000fe200007fe4ff */
[----:B------:R-:W-:Y:S01]  /*3790*/  FFMA.FTZ R181, R205, R183, R206 ;  /* 0x000000b7cdb57223 */ /* 0x000fe200000100ce */
[----:B------:R-:W-:Y:S01]  /*37a0*/  IADD3.X R77, R201, R212, RZ, P1, !PT ;  /* 0x000000d4c94d7210 */ /* 0x000fe20000ffe4ff */
[----:B------:R-:W-:Y:S01]  /*37b0*/  FFMA.FTZ R201, R193, R184, R88 ;  /* 0x000000b8c1c97223 */ /* 0x000fe20000010058 */
[----:B------:R-:W-:Y:S01]  /*37c0*/  SHF.L.U64.HI R206, R172, 0x2, R171 ;  /* 0x00000002acce7819 */ /* 0x000fe200000102ab */
[C---:B------:R-:W-:Y:S01]  /*37d0*/  FFMA.FTZ R179, R186.reuse, R181, R179 ;  /* 0x000000b5bab37223 */ /* 0x040fe200000100b3 */
[----:B------:R-:W-:Y:S01]  /*37e0*/  IADD3 R189, -R189, c[0x0][0x168], -R124 ;  /* 0x00005a00bdbd7a10 */ /* 0x000fe20007ffe97c */
[----:B------:R-:W-:Y:S01]  /*37f0*/  FFMA.FTZ R186, R186, R201, R217 ;  /* 0x000000c9baba7223 */ /* 0x000fe200000100d9 */
[----:B------:R-:W-:Y:S01]  /*3800*/  SHF.L.U32 R217, R172, 0x2, RZ ;  /* 0x00000002acd97819 */ /* 0x000fe200000006ff */
[----:B------:R-:W-:Y:S01]  /*3810*/  FFMA.FTZ R193, R193, R179, R204 ;  /* 0x000000b3c1c17223 */ /* 0x000fe200000100cc */
[----:B------:R-:W-:Y:S01]  /*3820*/  ISETP.GE.AND P0, PT, R189, 0x1, PT ;  /* 0x00000001bd00780c */ /* 0x000fe20003f06270 */
[----:B------:R-:W-:Y:S01]  /*3830*/  FFMA.FTZ R205, R205, R186, R208 ;  /* 0x000000bacdcd7223 */ /* 0x000fe200000100d0 */
[C---:B------:R-:W-:Y:S01]  /*3840*/  ISETP.GE.AND P1, PT, R189.reuse, 0x21, PT ;  /* 0x00000021bd00780c */ /* 0x040fe20003f26270 */
[----:B------:R-:W-:Y:S01]  /*3850*/  FFMA.FTZ R195, R200, R193, R195 ;  /* 0x000000c1c8c37223 */ /* 0x000fe200000100c3 */
[----:B------:R-:W-:Y:S01]  /*3860*/  ISETP.GE.AND P2, PT, R189, 0x41, PT ;  /* 0x00000041bd00780c */ /* 0x000fe20003f46270 */
[----:B------:R-:W-:-:S02]  /*3870*/  FFMA.FTZ R188, R188, R205, R215 ;  /* 0x000000cdbcbc7223 */ /* 0x000fc400000100d7 */
[----:B------:R-:W-:Y:S02]  /*3880*/  FFMA.FTZ R203, R203, R195, R202 ;  /* 0x000000c3cbcb7223 */ /* 0x000fe400000100ca */
[----:B------:R-:W-:Y:S02]  /*3890*/  FFMA.FTZ R192, R192, R188, R83 ;  /* 0x000000bcc0c07223 */ /* 0x000fe40000010053 */
[----:B------:R-:W-:Y:S01]  /*38a0*/  FFMA.FTZ R207, R207, R203, R196 ;  /* 0x000000cbcfcf7223 */ /* 0x000fe200000100c4 */
[----:B------:R-:W-:Y:S01]  /*38b0*/  P2R R196, PR, RZ, 0x20 ;  /* 0x00000020ffc47803 */ /* 0x000fe20000000000 */
[----:B------:R-:W-:Y:S02]  /*38c0*/  FFMA.FTZ R194, R194, R192, R213 ;  /* 0x000000c0c2c27223 */ /* 0x000fe400000100d5 */
[----:B------:R-:W-:Y:S02]  /*38d0*/  FFMA.FTZ R209, R82, R207, R209 ;  /* 0x000000cf52d17223 */ /* 0x000fe400000100d1 */
[----:B------:R-:W-:-:S02]  /*38e0*/  IMAD R204, R206, c[0x0][0x2b0], RZ ;  /* 0x0000ac00cecc7a24 */ /* 0x000fc400078e02ff */
[----:B------:R-:W-:Y:S01]  /*38f0*/  FFMA.FTZ R87, R78, R209, R87 ;  /* 0x000000d14e577223 */ /* 0x000fe20000010057 */
[----:B------:R-:W-:Y:S01]  /*3900*/  SHF.L.U32 R78, R124, 0x4, RZ ;  /* 0x000000047c4e7819 */ /* 0x000fe200000006ff */
[----:B------:R-:W-:Y:S02]  /*3910*/  IMAD R206, R206, c[0x0][0x2d0], RZ ;  /* 0x0000b400cece7a24 */ /* 0x000fe400078e02ff */
[----:B------:R-:W-:Y:S01]  /*3920*/  FFMA.FTZ R213, R79, R87, R86 ;  /* 0x000000574fd57223 */ /* 0x000fe20000010056 */
[----:B------:R-:W-:Y:S01]  /*3930*/  LEA.HI.SX32 R78, R78, R78, 0x1b ;  /* 0x0000004e4e4e7211 */ /* 0x000fe200078fdaff */
[----:B------:R-:W-:Y:S02]  /*3940*/  FMUL.FTZ R68, R219, R68 ;  /* 0x00000044db447220 */ /* 0x000fe40000410000 */
[----:B------:R-:W-:Y:S02]  /*3950*/  FFMA.FTZ R85, R80, R213, R85 ;  /* 0x000000d550557223 */ /* 0x000fe40000010055 */
[----:B------:R-:W-:Y:S01]  /*3960*/  FMUL.FTZ R82, R174, R177 ;  /* 0x000000b1ae527220 */ /* 0x000fe20000410000 */
[----:B------:R0:W-:Y:S01]  /*3970*/  @!P5 STS.64 [R173.X8+0x2bb8], R68 ;  /* 0x002bb844ad00d388 */ /* 0x0001e20000008a00 */
[----:B------:R-:W-:-:S02]  /*3980*/  FFMA.FTZ R81, R81, R85, R84 ;  /* 0x0000005551517223 */ /* 0x000fc40000010054 */
[C---:B------:R-:W-:Y:S02]  /*3990*/  IMAD R221, R217.reuse, c[0x0][0x2b4], R204 ;  /* 0x0000ad00d9dd7a24 */ /* 0x040fe400078e02cc */
[----:B------:R-:W-:-:S04]  /*39a0*/  IMAD.WIDE.U32 R74, R217, c[0x0][0x2b0], R74 ;  /* 0x0000ac00d94a7a25 */ /* 0x000fc800078e004a */
[----:B------:R-:W-:Y:S01]  /*39b0*/  IMAD R215, R217, c[0x0][0x2d4], R206 ;  /* 0x0000b500d9d77a24 */ /* 0x000fe200078e02ce */
[----:B------:R-:W-:Y:S01]  /*39c0*/  IADD3 R75, R75, R221, RZ ;  /* 0x000000dd4b4b7210 */ /* 0x000fe20007ffe0ff */
[----:B------:R-:W-:-:S04]  /*39d0*/  IMAD.WIDE.U32 R76, R217, c[0x0][0x2d0], R76 ;  /* 0x0000b400d94c7a25 */ /* 0x000fc800078e004c */
[----:B------:R-:W-:Y:S01]  /*39e0*/  FMUL.FTZ R210, R152, R187 ;  /* 0x000000bb98d27220 */ /* 0x000fe20000410000 */
[----:B------:R-:W-:Y:S01]  /*39f0*/  IADD3 R77, R77, R215, RZ ;  /* 0x000000d74d4d7210 */ /* 0x000fe20007ffe0ff */
[----:B------:R-:W-:Y:S02]  /*3a00*/  FMUL.FTZ R217, R19, R82 ;  /* 0x0000005213d97220 */ /* 0x000fe40000410000 */
[----:B------:R-:W-:Y:S02]  /*3a10*/  FFMA.FTZ R80, -R169, R52, R90 ;  /* 0x00000034a9507223 */ /* 0x000fe4000001015a */
[----:B0-----:R-:W-:Y:S01]  /*3a20*/  FMUL.FTZ R69, R139, R81 ;  /* 0x000000518b457220 */ /* 0x001fe20000410000 */
[----:B------:R0:W-:Y:S01]  /*3a30*/  STS [R78.X4+0x10bc], R217 ;  /* 0x0010bcd94e007388 */ /* 0x0001e20000004800 */
[----:B------:R-:W-:Y:S02]  /*3a40*/  FMUL.FTZ R219, R17, R210 ;  /* 0x000000d211db7220 */ /* 0x000fe40000410000 */
[----:B------:R-:W-:-:S02]  /*3a50*/  FADD.FTZ R196, -R190, R191 ;  /* 0x000000bfbec47221 */ /* 0x000fc40000010100 */
[----:B------:R-:W-:Y:S01]  /*3a60*/  FMUL.FTZ R68, R136, R85 ;  /* 0x0000005588447220 */ /* 0x000fe20000410000 */
[----:B------:R1:W-:Y:S01]  /*3a70*/  STS [R78.X4+0x10b4], R219 ;  /* 0x0010b4db4e007388 */ /* 0x0003e20000004800 */
[----:B------:R-:W-:Y:S02]  /*3a80*/  FMUL.FTZ R215, R151, R185 ;  /* 0x000000b997d77220 */ /* 0x000fe40000410000 */
[----:B------:R-:W-:Y:S02]  /*3a90*/  FFMA.FTZ R190, -R167, R54, R176 ;  /* 0x00000036a7be7223 */ /* 0x000fe400000101b0 */
[----:B0-----:R-:W-:Y:S02]  /*3aa0*/  FFMA.FTZ R217, R80, R69, RZ ;  /* 0x0000004550d97223 */ /* 0x001fe400000100ff */
[----:B------:R-:W-:Y:S02]  /*3ab0*/  FMUL.FTZ R221, R16, R215 ;  /* 0x000000d710dd7220 */ /* 0x000fe40000410000 */
[----:B------:R-:W-:-:S02]  /*3ac0*/  FFMA.FTZ R217, R196, R68, R217 ;  /* 0x00000044c4d97223 */ /* 0x000fc400000100d9 */
[----:B-1----:R-:W-:Y:S01]  /*3ad0*/  FMUL.FTZ R219, R141, R213 ;  /* 0x000000d58ddb7220 */ /* 0x002fe20000410000 */
[----:B------:R0:W-:Y:S01]  /*3ae0*/  STS [R78.X4+0x10b0], R221 ;  /* 0x0010b0dd4e007388 */ /* 0x0001e20000004800 */
[----:B------:R-:W-:Y:S02]  /*3af0*/  FFMA.FTZ R86, -R168, R55, R197 ;  /* 0x00000037a8567223 */ /* 0x000fe400000101c5 */
[----:B------:R-:W-:Y:S02]  /*3b00*/  FMUL.FTZ R204, R138, R87 ;  /* 0x000000578acc7220 */ /* 0x000fe40000410000 */
[----:B------:R-:W-:Y:S02]  /*3b10*/  FFMA.FTZ R217, R190, R219, R217 ;  /* 0x000000dbbed97223 */ /* 0x000fe400000100d9 */
        /* <DEDUP_REMOVED lines=8> */
[----:B------:R-:W-:-:S02]  /*3ba0*/  FFMA.FTZ R217, R84, R221, R217 ;  /* 0x000000dd54d97223 */ /* 0x000fc400000100d9 */
[----:B------:R-:W-:Y:S02]  /*3bb0*/  FMUL.FTZ R233, R149, R181 ;  /* 0x000000b595e97220 */ /* 0x000fe40000410000 */
[----:B------:R-:W-:Y:S02]  /*3bc0*/  FFMA.FTZ R200, -R163, R58, R182 ;  /* 0x0000003aa3c87223 */ /* 0x000fe400000101b6 */
[----:B------:R-:W-:Y:S02]  /*3bd0*/  FFMA.FTZ R217, R202, R212, R217 ;  /* 0x000000d4cad97223 */ /* 0x000fe400000100d9 */
[----:B------:R-:W-:Y:S02]  /*3be0*/  FMUL.FTZ R225, R14, R233 ;  /* 0x000000e90ee17220 */ /* 0x000fe40000410000 */
[----:B0-----:R-:W-:Y:S02]  /*3bf0*/  FMUL.FTZ R223, R145, R203 ;  /* 0x000000cb91df7220 */ /* 0x001fe40000410000 */
[----:B------:R-:W-:Y:S01]  /*3c00*/  FFMA.FTZ R211, R198, R194, R211 ;  /* 0x000000c2c6d37223 */ /* 0x000fe200000100d3 */
[----:B------:R0:W-:Y:S01]  /*3c10*/  STS [R78.X4+0x10a8], R225 ;  /* 0x0010a8e14e007388 */ /* 0x0001e20000004800 */
[----:B------:R-:W-:-:S02]  /*3c20*/  FFMA.FTZ R198, -R164, R59, R199 ;  /* 0x0000003ba4c67223 */ /* 0x000fc400000101c7 */
[----:B------:R-:W-:Y:S02]  /*3c30*/  FMUL.FTZ R206, R142, R195 ;  /* 0x000000c38ece7220 */ /* 0x000fe40000410000 */
[----:B------:R-:W-:Y:S02]  /*3c40*/  FFMA.FTZ R217, R200, R223, R217 ;  /* 0x000000dfc8d97223 */ /* 0x000fe400000100d9 */
[----:B------:R-:W-:Y:S02]  /*3c50*/  FMUL.FTZ R214, R144, R179 ;  /* 0x000000b390d67220 */ /* 0x000fe40000410000 */
[----:B------:R-:W-:Y:S02]  /*3c60*/  FMUL.FTZ R216, R150, R183 ;  /* 0x000000b796d87220 */ /* 0x000fe40000410000 */
[----:B0-----:R-:W-:Y:S02]  /*3c70*/  FMUL.FTZ R225, R147, R193 ;  /* 0x000000c193e17220 */ /* 0x001fe40000410000 */
[----:B------:R-:W-:-:S02]  /*3c80*/  FFMA.FTZ R89, -R161, R60, R184 ;  /* 0x0000003ca1597223 */ /* 0x000fc400000101b8 */
[----:B------:R-:W-:Y:S02]  /*3c90*/  FFMA.FTZ R208, R198, R206, R217 ;  /* 0x000000cec6d07223 */ /* 0x000fe400000100d9 */
[----:B------:R-:W-:Y:S02]  /*3ca0*/  FMUL.FTZ R231, R13, R214 ;  /* 0x000000d60de77220 */ /* 0x000fe40000410000 */
[----:B------:R-:W-:Y:S02]  /*3cb0*/  FMUL.FTZ R229, R12, R225 ;  /* 0x000000e10ce57220 */ /* 0x000fe40000410000 */
[----:B------:R-:W-:Y:S01]  /*3cc0*/  FMUL.FTZ R227, R15, R216 ;  /* 0x000000d80fe37220 */ /* 0x000fe20000410000 */
[----:B------:R0:W-:Y:S01]  /*3cd0*/  STS [R78.X4+0x10a4], R231 ;  /* 0x0010a4e74e007388 */ /* 0x0001e20000004800 */
[----:B------:R-:W-:Y:S02]  /*3ce0*/  FMUL.FTZ R217, R10, R223 ;  /* 0x000000df0ad97220 */ /* 0x000fe40000410000 */
[----:B------:R-:W-:Y:S01]  /*3cf0*/  FFMA.FTZ R225, R89, R225, R208 ;  /* 0x000000e159e17223 */ /* 0x000fe200000100d0 */
[----:B------:R1:W-:Y:S01]  /*3d00*/  STS [R78.X4+0x10ac], R227 ;  /* 0x0010ace34e007388 */ /* 0x0003e20000004800 */
[----:B------:R-:W-:-:S02]  /*3d10*/  FADD.FTZ R208, -R88, R201 ;  /* 0x000000c958d07221 */ /* 0x000fc40000010100 */
[----:B------:R-:W-:Y:S01]  /*3d20*/  FMUL.FTZ R223, R8, R221 ;  /* 0x000000dd08df7220 */ /* 0x000fe20000410000 */
[----:B------:R2:W-:Y:S01]  /*3d30*/  STS [R78.X4+0x1098], R217 ;  /* 0x001098d94e007388 */ /* 0x0005e20000004800 */
[----:B------:R-:W-:Y:S02]  /*3d40*/  FMUL.FTZ R221, R7, R204 ;  /* 0x000000cc07dd7220 */ /* 0x000fe40000410000 */
[----:B0-----:R-:W-:Y:S01]  /*3d50*/  FFMA.FTZ R231, R208, R214, R225 ;  /* 0x000000d6d0e77223 */ /* 0x001fe200000100e1 */
[----:B------:R0:W-:Y:S01]  /*3d60*/  STS [R78.X4+0x10a0], R229 ;  /* 0x0010a0e54e007388 */ /* 0x0001e20000004800 */
[----:B------:R-:W-:Y:S01]  /*3d70*/  FMUL.FTZ R225, R9, R212 ;  /* 0x000000d409e17220 */ /* 0x000fe20000410000 */
[----:B------:R-:W-:Y:S01]  /*3d80*/  LEA.HI.SX32 R214, R239, R124, 0x1b ;  /* 0x0000007cefd67211 */ /* 0x000fe200078fdaff */
[----:B-1----:R-:W-:Y:S01]  /*3d90*/  FMUL.FTZ R227, R11, R206 ;  /* 0x000000ce0be37220 */ /* 0x002fe20000410000 */
[----:B------:R1:W-:Y:S01]  /*3da0*/  STS [R78.X4+0x1090], R223 ;  /* 0x001090df4e007388 */ /* 0x0003e20000004800 */
[----:B------:R-:W-:Y:S01]  /*3db0*/  FMUL.FTZ R219, R6, R219 ;  /* 0x000000db06db7220 */ /* 0x000fe20000410000 */
[----:B------:R-:W-:Y:S01]  /*3dc0*/  LEA.HI.SX32 R212, R241, R124, 0x1b ;  /* 0x0000007cf1d47211 */ /* 0x000fe200078fdaff */
[----:B--2---:R-:W-:Y:S01]  /*3dd0*/  FMUL.FTZ R217, R5, R68 ;  /* 0x0000004405d97220 */ /* 0x004fe20000410000 */
[----:B------:R-:W-:Y:S01]  /*3de0*/  STS [R78.X4+0x109c], R227 ;  /* 0x00109ce34e007388 */ /* 0x000fe20000004800 */
[----:B------:R-:W-:Y:S01]  /*3df0*/  FMUL.FTZ R69, R4, R69 ;  /* 0x0000004504457220 */ /* 0x000fe20000410000 */
[----:B0-----:R-:W-:Y:S01]  /*3e00*/  IADD3 R229, R124, 0xa0, RZ ;  /* 0x000000a07ce57810 */ /* 0x001fe20007ffe0ff */
[----:B------:R-:W-:Y:S01]  /*3e10*/  FFMA.FTZ R206, -R159, R62, R186 ;  /* 0x0000003e9fce7223 */ /* 0x000fe200000101ba */
[----:B------:R0:W-:Y:S01]  /*3e20*/  STS [R78.X4+0x1094], R225 ;  /* 0x001094e14e007388 */ /* 0x0001e20000004800 */
[----:B------:R-:W-:Y:S01]  /*3e30*/  FFMA.FTZ R204, -R160, R63, R205 ;  /* 0x0000003fa0cc7223 */ /* 0x000fe200000101cd */
[----:B-1----:R-:W-:Y:S01]  /*3e40*/  IADD3 R223, R124, 0x80, RZ ;  /* 0x000000807cdf7810 */ /* 0x002fe20007ffe0ff */
[----:B------:R-:W-:Y:S01]  /*3e50*/  FFMA.FTZ R231, R206, R233, R231 ;  /* 0x000000e9cee77223 */ /* 0x000fe200000100e7 */
[----:B------:R1:W-:Y:S01]  /*3e60*/  STS [R78.X4+0x108c], R221 ;  /* 0x00108cdd4e007388 */ /* 0x0003e20000004800 */
[----:B------:R-:W-:Y:S01]  /*3e70*/  FFMA.FTZ R88, -R157, R64, R188 ;  /* 0x000000409d587223 */ /* 0x000fe200000101bc */
[----:B------:R-:W-:Y:S01]  /*3e80*/  IADD3 R233, R124, 0xe0, RZ ;  /* 0x000000e07ce97810 */ /* 0x000fe20007ffe0ff */
[----:B------:R-:W-:Y:S01]  /*3e90*/  FFMA.FTZ R231, R204, R216, R231 ;  /* 0x000000d8cce77223 */ /* 0x000fe200000100e7 */
[----:B------:R2:W-:Y:S01]  /*3ea0*/  STS [R78.X4+0x1088], R219 ;  /* 0x001088db4e007388 */ /* 0x0005e20000004800 */
[----:B------:R-:W-:Y:S01]  /*3eb0*/  FADD.FTZ R83, -R83, R192 ;  /* 0x000000c053537221 */ /* 0x000fe20000010100 */
[----:B0-----:R-:W-:Y:S01]  /*3ec0*/  IADD3 R225, R124, 0x40, RZ ;  /* 0x000000407ce17810 */ /* 0x001fe20007ffe0ff */
[----:B------:R-:W-:Y:S01]  /*3ed0*/  FFMA.FTZ R68, R88, R215, R231 ;  /* 0x000000d758447223 */ /* 0x000fe200000100e7 */
[----:B------:R0:W-:Y:S01]  /*3ee0*/  STS [R78.X4+0x1084], R217 ;  /* 0x001084d94e007388 */ /* 0x0001e20000004800 */
[C---:B------:R-:W-:Y:S01]  /*3ef0*/  IADD3 R215, R124.reuse, 0x20, RZ ;  /* 0x000000207cd77810 */ /* 0x040fe20007ffe0ff */
[----:B------:R-:W-:Y:S01]  /*3f00*/  FMUL.FTZ R232, R107, R176 ;  /* 0x000000b06be87220 */ /* 0x000fe20000410000 */
[C---:B-1----:R-:W-:Y:S01]  /*3f10*/  IADD3 R221, R124.reuse, 0x60, RZ ;  /* 0x000000607cdd7810 */ /* 0x042fe20007ffe0ff */
[----:B------:R1:W-:Y:S01]  /*3f20*/  STS [R78.X4+0x1080], R69 ;  /* 0x001080454e007388 */ /* 0x0003e20000004800 */
[C---:B------:R-:W-:Y:S01]  /*3f30*/  IADD3 R231, R124.reuse, 0xc0, RZ ;  /* 0x000000c07ce77810 */ /* 0x040fe20007ffe0ff */
[----:B------:R-:W-:Y:S01]  /*3f40*/  FFMA.FTZ R68, R83, R210, R68 ;  /* 0x000000d253447223 */ /* 0x000fe20000010044 */
[C---:B--2---:R-:W-:Y:S01]  /*3f50*/  IADD3 R219, R124.reuse, 0x100, RZ ;  /* 0x000001007cdb7810 */ /* 0x044fe20007ffe0ff */
[----:B------:R-:W-:Y:S01]  /*3f60*/  FMUL.FTZ R178, R105, R178 ;  /* 0x000000b269b27220 */ /* 0x000fe20000410000 */
[-C--:B------:R-:W-:Y:S01]  /*3f70*/  LEA.HI.SX32 R226, R215, R124.reuse, 0x1b ;  /* 0x0000007cd7e27211 */ /* 0x080fe200078fdaff */
[----:B------:R-:W-:Y:S01]  /*3f80*/  BAR.SYNC.DEFER_BLOCKING 0x0 ;  /* 0x0000000000007b1d */ /* 0x000fe20000010000 */
[----:B0-----:R-:W-:Y:S01]  /*3f90*/  IADD3 R217, R124, 0x120, RZ ;  /* 0x000001207cd97810 */ /* 0x001fe20007ffe0ff */
[----:B------:R-:W-:Y:S01]  /*3fa0*/  FMUL.FTZ R197, R104, R197 ;  /* 0x000000c568c57220 */ /* 0x000fe20000410000 */
[----:B------:R-:W-:Y:S01]  /*3fb0*/  LEA.HI.SX32 R224, R221, R124, 0x1b ;  /* 0x0000007cdde07211 */ /* 0x000fe200078fdaff */
[----:B------:R-:W-:Y:S01]  /*3fc0*/  FMUL.FTZ R199, R100, R199 ;  /* 0x000000c764c77220 */ /* 0x000fe20000410000 */
[----:B-1----:R-:W-:Y:S01]  /*3fd0*/  IADD3 R69, R124, 0x140, RZ ;  /* 0x000001407c457810 */ /* 0x002fe20007ffe0ff */
[----:B------:R-:W-:Y:S01]  /*3fe0*/  FMUL.FTZ R180, R102, R180 ;  /* 0x000000b466b47220 */ /* 0x000fe20000410000 */
[----:B------:R-:W-:Y:S01]  /*3ff0*/  LEA.HI.SX32 R218, R217, R124, 0x1b ;  /* 0x0000007cd9da7211 */ /* 0x000fe200078fdaff */
        /* <DEDUP_REMOVED lines=8> */
[-C--:B------:R-:W-:Y:S02]  /*4080*/  LEA.HI.SX32 R220, R233, R124.reuse, 0x1b ;  /* 0x0000007ce9dc7211 */ /* 0x080fe400078fdaff */
[-C--:B------:R-:W-:Y:S02]  /*4090*/  LEA.HI.SX32 R219, R219, R124.reuse, 0x1b ;  /* 0x0000007cdbdb7211 */ /* 0x080fe400078fdaff */
[----:B------:R-:W-:Y:S01]  /*40a0*/  LEA.HI.SX32 R217, R69, R124, 0x1b ;  /* 0x0000007c45d97211 */ /* 0x000fe200078fdaff */
[----:B------:R-:W-:Y:S01]  /*40b0*/  FMUL.FTZ R69, R109, R90 ;  /* 0x0000005a6d457220 */ /* 0x000fe20000410000 */
[-C--:B------:R-:W-:Y:S01]  /*40c0*/  LEA.HI.SX32 R216, R235, R124.reuse, 0x1b ;  /* 0x0000007cebd87211 */ /* 0x080fe200078fdaff */
[----:B------:R-:W-:Y:S01]  /*40d0*/  FMUL.FTZ R90, R106, R191 ;  /* 0x000000bf6a5a7220 */ /* 0x000fe20000410000 */
[-C--:B------:R-:W-:Y:S01]  /*40e0*/  LEA.HI.SX32 R215, R237, R124.reuse, 0x1b ;  /* 0x0000007cedd77211 */ /* 0x080fe200078fdaff */
[----:B------:R-:W0:Y:S01]  /*40f0*/  LDS R230, [R227.X4+0x1080] ;  /* 0x00108000e3e67984 */ /* 0x000e220000004800 */
[----:B------:R-:W-:-:S03]  /*4100*/  LEA.HI.SX32 R210, R243, R124, 0x1b ;  /* 0x0000007cf3d27211 */ /* 0x000fc600078fdaff */
        /* <DEDUP_REMOVED lines=20> */
[----:B--2---:R-:W-:-:S03]  /*4250*/  FFMA.FTZ R90, -R155, R66, R194 ;  /* 0x000000429b5a7223 */ /* 0x004fc600000101c2 */
[----:B------:R2:W-:Y:S01]  /*4260*/  STS [R78.X4+0x18dc], R199 ;  /* 0x0018dcc74e007388 */ /* 0x0005e20000004800 */
[----:B---3--:R-:W-:-:S03]  /*4270*/  FFMA.FTZ R178, R90, R79, R68 ;  /* 0x0000004f5ab27223 */ /* 0x008fc60000010044 */
[----:B------:R3:W-:Y:S01]  /*4280*/  STS [R78.X4+0x18e0], R69 ;  /* 0x0018e0454e007388 */ /* 0x0007e20000004800 */
[----:B------:R-:W-:Y:S02]  /*4290*/  FMUL.FTZ R79, R132, R192 ;  /* 0x000000c0844f7220 */ /* 0x000fe40000410000 */
[----:B-1----:R-:W-:Y:S01]  /*42a0*/  FMUL.FTZ R197, R99, R186 ;  /* 0x000000ba63c57220 */ /* 0x002fe20000410000 */
[----:B------:R1:W-:Y:S01]  /*42b0*/  STS [R78.X4+0x18c8], R232 ;  /* 0x0018c8e84e007388 */ /* 0x0003e20000004800 */
[----:B------:R-:W-:Y:S02]  /*42c0*/  FMUL.FTZ R68, R134, R211 ;  /* 0x000000d386447220 */ /* 0x000fe40000410000 */
[----:B--2---:R-:W-:Y:S01]  /*42d0*/  FMUL.FTZ R199, R137, R194 ;  /* 0x000000c289c77220 */ /* 0x004fe20000410000 */
[----:B------:R1:W-:Y:S01]  /*42e0*/  STS [R78.X4+0x18d4], R180 ;  /* 0x0018d4b44e007388 */ /* 0x0003e20000004800 */
[----:B---3--:R-:W-:-:S03]  /*42f0*/  FMUL.FTZ R69, R135, R188 ;  /* 0x000000bc87457220 */ /* 0x008fc60000410000 */
        /* <DEDUP_REMOVED lines=10> */
[----:B01--4-:R-:W0:Y:S01]  /*43a0*/  LDS R227, [R227.X4+0x18c0] ;  /* 0x0018c000e3e37984 */ /* 0x013e220000004800 */
        /* <DEDUP_REMOVED lines=14> */
.L_x_6465:
[----:B01--4-:R-:W-:Y:S05]  /*4490*/  BSYNC B0 ;  /* 0x0000000000007941 */ /* 0x013fea0003800000 */
.L_x_6464:
[----:B------:R0:W1:Y:S01]  /*44a0*/  LDS R69, [R226.X4+0x1940] ;  /* 0x00194000e2457984 */ /* 0x0000620000004800 */
[----:B------:R-:W-:Y:S01]  /*44b0*/  BSSY B0, `(.L_x_6466) ;  /* 0x0000005000007945 */ /* 0x000fe20003800000 */
[----:B------:R-:W-:Y:S01]  /*44c0*/  FFMA.FTZ R211, -R156, R67, R211 ;  /* 0x000000439cd37223 */ /* 0x000fe200000101d3 */
[----:B------:R-:W-:Y:S05]  /*44d0*/  @!P1 BRA `(.L_x_6467) ;  /* 0x0000002000009947 */ /* 0x000fea0003800000 */
[----:B------:R2:W-:Y:S04]  /*44e0*/  RED.E.ADD.F32.FTZ.RN.STRONG.GPU [R74.64+-0x780], R228 ;  /* 0xfff880e44a00798e */ /* 0x0005e8000c10e784 */
[----:B-1----:R2:W-:Y:S02]  /*44f0*/  RED.E.ADD.F32.FTZ.RN.STRONG.GPU [R76.64+-0x780], R69 ;  /* 0xfff880454c00798e */ /* 0x0025e4000c10e784 */
.L_x_6467:
[----:B------:R-:W-:Y:S05]  /*4500*/  BSYNC B0 ;  /* 0x0000000000007941 */ /* 0x000fea0003800000 */
.L_x_6466:
[----:B------:R-:W3:Y:S01]  /*4510*/  LDS R225, [R225.X4+0x19c0] ;  /* 0x0019c000e1e17984 */ /* 0x000ee20000004800 */
[----:B------:R-:W-:Y:S01]  /*4520*/  BSSY B0, `(.L_x_6468) ;  /* 0x0000005000007945 */ /* 0x000fe20003800000 */
[----:B-12---:R-:W-:Y:S01]  /*4530*/  FMUL.FTZ R69, R211, R82 ;  /* 0x00000052d3457220 */ /* 0x006fe20000410000 */
[----:B------:R-:W-:Y:S05]  /*4540*/  @!P2 BRA `(.L_x_6469) ;  /* 0x000000200000a947 */ /* 0x000fea0003800000 */
[----:B------:R1:W-:Y:S04]  /*4550*/  RED.E.ADD.F32.FTZ.RN.STRONG.GPU [R74.64+-0x700], R176 ;  /* 0xfff900b04a00798e */ /* 0x0003e8000c10e784 */
[----:B---3--:R1:W-:Y:S02]  /*4560*/  RED.E.ADD.F32.FTZ.RN.STRONG.GPU [R76.64+-0x700], R225 ;  /* 0xfff900e14c00798e */ /* 0x0083e4000c10e784 */
.L_x_6469:
[----:B------:R-:W-:Y:S05]  /*4570*/  BSYNC B0 ;  /* 0x0000000000007941 */ /* 0x000fea0003800000 */
.L_x_6468:
[----:B------:R-:W-:Y:S01]  /*4580*/  FADD.FTZ R178, R178, R69 ;  /* 0x00000045b2b27221 */ /* 0x000fe20000010000 */
[C---:B------:R-:W-:Y:S01]  /*4590*/  ISETP.GE.AND P6, PT, R189.reuse, 0x61, PT ;  /* 0x00000061bd00780c */ /* 0x040fe20003fc6270 */
[----:B------:R2:W4:Y:S01]  /*45a0*/  LDS R69, [R224.X4+0x1a40] ;  /* 0x001a4000e0457984 */ /* 0x0005220000004800 */
        /* <DEDUP_REMOVED lines=10> */
.L_x_6471:
[----:B--2---:R-:W-:Y:S05]  /*4650*/  BSYNC B0 ;  /* 0x0000000000007941 */ /* 0x004fea0003800000 */
.L_x_6470:
[----:B------:R-:W2:Y:S01]  /*4660*/  LDS R223, [R223.X4+0x1ac0] ;  /* 0x001ac000dfdf7984 */ /* 0x000ea20000004800 */
[----:B------:R-:W-:Y:S01]  /*4670*/  BSSY B0, `(.L_x_6472) ;  /* 0x0000004000007945 */ /* 0x000fe20003800000 */
[----:B------:R-:W-:Y:S05]  /*4680*/  @!P1 BRA `(.L_x_6473) ;  /* 0x0000002000009947 */ /* 0x000fea0003800000 */
[----:B------:R0:W-:Y:S04]  /*4690*/  RED.E.ADD.F32.FTZ.RN.STRONG.GPU [R74.64+-0x600], R249 ;  /* 0xfffa00f94a00798e */ /* 0x0001e8000c10e784 */
[----:B--2---:R0:W-:Y:S02]  /*46a0*/  RED.E.ADD.F32.FTZ.RN.STRONG.GPU [R76.64+-0x600], R223 ;  /* 0xfffa00df4c00798e */ /* 0x0041e4000c10e784 */
.L_x_6473:
[----:B------:R-:W-:Y:S05]  /*46b0*/  BSYNC B0 ;  /* 0x0000000000007941 */ /* 0x000fea0003800000 */
.L_x_6472:
[----:B----4-:R4:W0:Y:S01]  /*46c0*/  LDS R69, [R222.X4+0x1b40] ;  /* 0x001b4000de457984 */ /* 0x0108220000004800 */
[----:B------:R-:W-:Y:S01]  /*46d0*/  BSSY B0, `(.L_x_6474) ;  /* 0x0000004000007945 */ /* 0x000fe20003800000 */
[----:B------:R-:W-:Y:S05]  /*46e0*/  @!P2 BRA `(.L_x_6475) ;  /* 0x000000200000a947 */ /* 0x000fea0003800000 */
[----:B------:R1:W-:Y:S04]  /*46f0*/  RED.E.ADD.F32.FTZ.RN.STRONG.GPU [R74.64+-0x580], R247 ;  /* 0xfffa80f74a00798e */ /* 0x0003e8000c10e784 */
[----:B0-----:R1:W-:Y:S02]  /*4700*/  RED.E.ADD.F32.FTZ.RN.STRONG.GPU [R76.64+-0x580], R69 ;  /* 0xfffa80454c00798e */ /* 0x0013e4000c10e784 */
.L_x_6475:
[----:B------:R-:W-:Y:S05]  /*4710*/  BSYNC B0 ;  /* 0x0000000000007941 */ /* 0x000fea0003800000 */
.L_x_6474:
[----:B------:R-:W1:Y:S01]  /*4720*/  LDS R221, [R221.X4+0x1bc0] ;  /* 0x001bc000dddd7984 */ /* 0x000e620000004800 */
[----:B------:R-:W-:Y:S01]  /*4730*/  BSSY B0, `(.L_x_6476) ;  /* 0x0000004000007945 */ /* 0x000fe20003800000 */
[----:B------:R-:W-:Y:S05]  /*4740*/  @!P3 BRA `(.L_x_6477) ;  /* 0x000000200000b947 */ /* 0x000fea0003800000 */
[----:B------:R4:W-:Y:S04]  /*4750*/  RED.E.ADD.F32.FTZ.RN.STRONG.GPU [R74.64+-0x500], R245 ;  /* 0xfffb00f54a00798e */ /* 0x0009e8000c10e784 */
[----:B-1----:R4:W-:Y:S02]  /*4760*/  RED.E.ADD.F32.FTZ.RN.STRONG.GPU [R76.64+-0x500], R221 ;  /* 0xfffb00dd4c00798e */ /* 0x0029e4000c10e784 */
.L_x_6477:
[----:B------:R-:W-:Y:S05]  /*4770*/  BSYNC B0 ;  /* 0x0000000000007941 */ /* 0x000fea0003800000 */
.L_x_6476:
[----:B01----:R0:W1:Y:S01]  /*4780*/  LDS R69, [R220.X4+0x1c40] ;  /* 0x001c4000dc457984 */ /* 0x0030620000004800 */
[----:B------:R-:W-:Y:S01]  /*4790*/  BSSY B0, `(.L_x_6478) ;  /* 0x0000004000007945 */ /* 0x000fe20003800000 */
[----:B------:R-:W-:Y:S05]  /*47a0*/  @!P4 BRA `(.L_x_6479) ;  /* 0x000000200000c947 */ /* 0x000fea0003800000 */
[----:B------:R0:W-:Y:S04]  /*47b0*/  RED.E.ADD.F32.FTZ.RN.STRONG.GPU [R74.64+-0x480], R243 ;  /* 0xfffb80f34a00798e */ /* 0x0001e8000c10e784 */
[----:B-1----:R0:W-:Y:S02]  /*47c0*/  RED.E.ADD.F32.FTZ.RN.STRONG.GPU [R76.64+-0x480], R69 ;  /* 0xfffb80454c00798e */ /* 0x0021e4000c10e784 */
.L_x_6479:
[----:B------:R-:W-:Y:S05]  /*47d0*/  BSYNC B0 ;  /* 0x0000000000007941 */ /* 0x000fea0003800000 */
.L_x_6478:
[----:B------:R-:W0:Y:S01]  /*47e0*/  LDS R219, [R219.X4+0x1cc0] ;  /* 0x001cc000dbdb7984 */ /* 0x000e220000004800 */
[----:B------:R-:W-:Y:S01]  /*47f0*/  BSSY B0, `(.L_x_6480) ;  /* 0x0000004000007945 */ /* 0x000fe20003800000 */
[----:B------:R-:W-:Y:S05]  /*4800*/  @!P5 BRA `(.L_x_6481) ;  /* 0x000000200000d947 */ /* 0x000fea0003800000 */
[----:B------:R4:W-:Y:S04]  /*4810*/  RED.E.ADD.F32.FTZ.RN.STRONG.GPU [R74.64+-0x400], R241 ;  /* 0xfffc00f14a00798e */ /* 0x0009e8000c10e784 */
[----:B0-----:R4:W-:Y:S02]  /*4820*/  RED.E.ADD.F32.FTZ.RN.STRONG.GPU [R76.64+-0x400], R219 ;  /* 0xfffc00db4c00798e */ /* 0x0019e4000c10e784 */
.L_x_6481:
[----:B------:R-:W-:Y:S05]  /*4830*/  BSYNC B0 ;  /* 0x0000000000007941 */ /* 0x000fea0003800000 */
.L_x_6480:
[----:B01----:R0:W1:Y:S01]  /*4840*/  LDS R69, [R218.X4+0x1d40] ;  /* 0x001d4000da457984 */ /* 0x0030620000004800 */
        /* <DEDUP_REMOVED lines=9> */
[----:B-1----:R0:W-:Y:S02]  /*48e0*/  RED.E.ADD.F32.FTZ.RN.STRONG.GPU [R76.64+-0x380], R69 ;  /* 0xfffc80454c00798e */ /* 0x0021e4000c10e784 */
.L_x_6483:
[----:B0-----:R-:W-:Y:S05]  /*48f0*/  BSYNC B0 ;  /* 0x0000000000007941 */ /* 0x001fea0003800000 */
.L_x_6482:
[----:B------:R-:W0:Y:S01]  /*4900*/  LDS R217, [R217.X4+0x1dc0] ;  /* 0x001dc000d9d97984 */ /* 0x000e220000004800 */
[----:B------:R-:W-:Y:S01]  /*4910*/  BSSY B0, `(.L_x_6484) ;  /* 0x0000004000007945 */ /* 0x000fe20003800000 */
[----:B------:R-:W-:Y:S05]  /*4920*/  @!P1 BRA `(.L_x_6485) ;  /* 0x0000002000009947 */ /* 0x000fea0003800000 */
[----:B------:R4:W-:Y:S04]  /*4930*/  RED.E.ADD.F32.FTZ.RN.STRONG.GPU [R74.64+-0x300], R237 ;  /* 0xfffd00ed4a00798e */ /* 0x0009e8000c10e784 */
[----:B0-----:R4:W-:Y:S02]  /*4940*/  RED.E.ADD.F32.FTZ.RN.STRONG.GPU [R76.64+-0x300], R217 ;  /* 0xfffd00d94c00798e */ /* 0x0019e4000c10e784 */
.L_x_6485:
[----:B------:R-:W-:Y:S05]  /*4950*/  BSYNC B0 ;  /* 0x0000000000007941 */ /* 0x000fea0003800000 */
.L_x_6484:
[----:B-1----:R1:W4:Y:S01]  /*4960*/  LDS R69, [R216.X4+0x1e40] ;  /* 0x001e4000d8457984 */ /* 0x0023220000004800 */
[----:B------:R-:W-:Y:S01]  /*4970*/  BSSY B0, `(.L_x_6486) ;  /* 0x0000004000007945 */ /* 0x000fe20003800000 */
[----:B------:R-:W-:Y:S05]  /*4980*/  @!P2 BRA `(.L_x_6487) ;  /* 0x000000200000a947 */ /* 0x000fea0003800000 */
[----:B------:R1:W-:Y:S04]  /*4990*/  RED.E.ADD.F32.FTZ.RN.STRONG.GPU [R74.64+-0x280], R235 ;  /* 0xfffd80eb4a00798e */ /* 0x0003e8000c10e784 */
[----:B----4-:R1:W-:Y:S02]  /*49a0*/  RED.E.ADD.F32.FTZ.RN.STRONG.GPU [R76.64+-0x280], R69 ;  /* 0xfffd80454c00798e */ /* 0x0103e4000c10e784 */
.L_x_6487:
[----:B------:R-:W-:Y:S05]  /*49b0*/  BSYNC B0 ;  /* 0x0000000000007941 */ /* 0x000fea0003800000 */
.L_x_6486:
[----:B------:R-:W1:Y:S01]  /*49c0*/  LDS R215, [R215.X4+0x1ec0] ;  /* 0x001ec000d7d77984 */ /* 0x000e620000004800 */
[----:B------:R-:W-:Y:S01]  /*49d0*/  BSSY B0, `(.L_x_6488) ;  /* 0x0000004000007945 */ /* 0x000fe20003800000 */
[----:B------:R-:W-:Y:S05]  /*49e0*/  @!P3 BRA `(.L_x_6489) ;  /* 0x000000200000b947 */ /* 0x000fea0003800000 */
[----:B------:R4:W-:Y:S04]  /*49f0*/  RED.E.ADD.F32.FTZ.RN.STRONG.GPU [R74.64+-0x200], R233 ;  /* 0xfffe00e94a00798e */ /* 0x0009e8000c10e784 */
[----:B-1----:R4:W-:Y:S02]  /*4a00*/  RED.E.ADD.F32.FTZ.RN.STRONG.GPU [R76.64+-0x200], R215 ;  /* 0xfffe00d74c00798e */ /* 0x0029e4000c10e784 */
.L_x_6489:
[----:B------:R-:W-:Y:S05]  /*4a10*/  BSYNC B0 ;  /* 0x0000000000007941 */ /* 0x000fea0003800000 */
.L_x_6488:
[----:B-1--4-:R1:W4:Y:S01]  /*4a20*/  LDS R69, [R214.X4+0x1f40] ;  /* 0x001f4000d6457984 */ /* 0x0123220000004800 */
[----:B------:R-:W-:Y:S01]  /*4a30*/  BSSY B0, `(.L_x_6490) ;  /* 0x0000004000007945 */ /* 0x000fe20003800000 */
[----:B------:R-:W-:Y:S05]  /*4a40*/  @!P4 BRA `(.L_x_6491) ;  /* 0x000000200000c947 */ /* 0x000fea0003800000 */
[----:B------:R1:W-:Y:S04]  /*4a50*/  RED.E.ADD.F32.FTZ.RN.STRONG.GPU [R74.64+-0x180], R231 ;  /* 0xfffe80e74a00798e */ /* 0x0003e8000c10e784 */
[----:B----4-:R1:W-:Y:S02]  /*4a60*/  RED.E.ADD.F32.FTZ.RN.STRONG.GPU [R76.64+-0x180], R69 ;  /* 0xfffe80454c00798e */ /* 0x0103e4000c10e784 */
.L_x_6491:
[----:B------:R-:W-:Y:S05]  /*4a70*/  BSYNC B0 ;  /* 0x0000000000007941 */ /* 0x000fea0003800000 */
.L_x_6490:
[----:B-1--4-:R1:W4:Y:S01]  /*4a80*/  LDS R69, [R212.X4+0x1fc0] ;  /* 0x001fc000d4457984 */ /* 0x0123220000004800 */
[----:B------:R-:W-:Y:S01]  /*4a90*/  BSSY B0, `(.L_x_6492) ;  /* 0x0000004000007945 */ /* 0x000fe20003800000 */
[----:B------:R-:W-:Y:S05]  /*4aa0*/  @!P5 BRA `(.L_x_6493) ;  /* 0x000000200000d947 */ /* 0x000fea0003800000 */
[----:B------:R1:W-:Y:S04]  /*4ab0*/  RED.E.ADD.F32.FTZ.RN.STRONG.GPU [R74.64+-0x100], R229 ;  /* 0xffff00e54a00798e */ /* 0x0003e8000c10e784 */
[----:B----4-:R1:W-:Y:S02]  /*4ac0*/  RED.E.ADD.F32.FTZ.RN.STRONG.GPU [R76.64+-0x100], R69 ;  /* 0xffff00454c00798e */ /* 0x0103e4000c10e784 */
.L_x_6493:
[----:B------:R-:W-:Y:S05]  /*4ad0*/  BSYNC B0 ;  /* 0x0000000000007941 */ /* 0x000fea0003800000 */
.L_x_6492:
[----:B-1--4-:R1:W4:Y:S01]  /*4ae0*/  LDS R69, [R210.X4+0x2040] ;  /* 0x00204000d2457984 */ /* 0x0123220000004800 */
[----:B------:R-:W-:Y:S01]  /*4af0*/  BSSY B0, `(.L_x_6494) ;  /* 0x0000004000007945 */ /* 0x000fe20003800000 */
[----:B------:R-:W-:Y:S05]  /*4b00*/  @!P6 BRA `(.L_x_6495) ;  /* 0x000000200000e947 */ /* 0x000fea0003800000 */
[----:B------:R1:W-:Y:S04]  /*4b10*/  RED.E.ADD.F32.FTZ.RN.STRONG.GPU [R74.64+-0x80], R191 ;  /* 0xffff80bf4a00798e */ /* 0x0003e8000c10e784 */
[----:B----4-:R1:W-:Y:S02]  /*4b20*/  RED.E.ADD.F32.FTZ.RN.STRONG.GPU [R76.64+-0x80], R69 ;  /* 0xffff80454c00798e */ /* 0x0103e4000c10e784 */
.L_x_6495:
[----:B------:R-:W-:Y:S05]  /*4b30*/  BSYNC B0 ;  /* 0x0000000000007941 */ /* 0x000fea0003800000 */
.L_x_6494:
[----:B------:R-:W5:Y:S01]  /*4b40*/  SHFL.DOWN P0, R71, R178, 0x1, 0x1f ;  /* 0x08201f00b2477f89 */ /* 0x000f620000000000 */
[----:B-1--4-:R-:W-:Y:S01]  /*4b50*/  FMUL.FTZ R69, R66, R91 ;  /* 0x0000005b42457220 */ /* 0x012fe20000410000 */
        /* <DEDUP_REMOVED lines=25> */
[----:B------:R-:W-:Y:S02]  /*4cf0*/  FMUL.FTZ R81, R52, R81 ;  /* 0x0000005134517220 */ /* 0x000fe40000410000 */
[----:B------:R-:W-:Y:S02]  /*4d00*/  FMUL.FTZ R65, R64, R185 ;  /* 0x000000b940417220 */ /* 0x000fe40000410000 */
[----:B------:R-:W-:Y:S02]  /*4d10*/  FFMA.FTZ R52, R13, R62, R179 ;  /* 0x0000003e0d347223 */ /* 0x000fe400000100b3 */
[----:B------:R-:W-:Y:S02]  /*4d20*/  FMUL.FTZ R64, R154, R187 ;  /* 0x000000bb9a407220 */ /* 0x000fe40000410000 */
[----:B-1----:R-:W-:-:S02]  /*4d30*/  @P0 FADD R72, R71, R72 ;  /* 0x0000004847480221 */ /* 0x002fc40000000000 */
[----:B------:R-:W-:Y:S02]  /*4d40*/  FMUL.FTZ R207, R207, R202 ;  /* 0x000000cacfcf7220 */ /* 0x000fe40000410000 */
[C---:B------:R-:W-:Y:S01]  /*4d50*/  FMUL.FTZ R181, R154.reuse, R181 ;  /* 0x000000b59ab57220 */ /* 0x040fe20000410000 */
[----:B------:R-:W1:Y:S01]  /*4d60*/  SHFL.DOWN P0, R73, R72, 0x4, 0x1f ;  /* 0x08801f0048497f89 */ /* 0x000e620000000000 */
        /* <DEDUP_REMOVED lines=9> */
[----:B------:R-:W-:-:S02]  /*4e00*/  FADD.FTZ R29, R52, R29 ;  /* 0x0000001d341d7221 */ /* 0x000fc40000010000 */
[----:B------:R-:W-:Y:S02]  /*4e10*/  FMUL.FTZ R64, R64, R83 ;  /* 0x0000005340407220 */ /* 0x000fe40000410000 */
[----:B------:R-:W-:Y:S02]  /*4e20*/  FFMA.FTZ R52, R9, R58, R207 ;  /* 0x0000003a09347223 */ /* 0x000fe400000100cf */
        /* <DEDUP_REMOVED lines=13> */
[-C--:B------:R-:W-:Y:S02]  /*4f00*/  FFMA.FTZ R72, R19, R70.reuse, R211 ;  /* 0x0000004613487223 */ /* 0x080fe400000100d3 */
[----:B------:R-:W-:Y:S02]  /*4f10*/  FFMA.FTZ R51, R174, R70, R51 ;  /* 0x00000046ae337223 */ /* 0x000fe40000010033 */
[----:B------:R-:W-:Y:S02]  /*4f20*/  FFMA.FTZ R70, R17, R68, R64 ;  /* 0x0000004411467223 */ /* 0x000fe40000010040 */
[----:B-1----:R-:W-:-:S02]  /*4f30*/  @P0 FADD R74, R73, R74 ;  /* 0x0000004a494a0221 */ /* 0x002fc40000000000 */
[----:B------:R-:W-:Y:S02]  /*4f40*/  FFMA.FTZ R45, R144, R62, R45 ;  /* 0x0000003e902d7223 */ /* 0x000fe4000001002d */
[----:B------:R-:W-:Y:S01]  /*4f50*/  FFMA.FTZ R41, R140, R58, R41 ;  /* 0x0000003a8c297223 */ /* 0x000fe20000010029 */
[----:B------:R-:W1:Y:S01]  /*4f60*/  SHFL.DOWN P0, R71, R74, 0x10, 0x1f ;  /* 0x0a001f004a477f89 */ /* 0x000e620000000000 */
        /* <DEDUP_REMOVED lines=50> */
.L_x_6497:
[----:B-1----:R-:W-:Y:S05]  /*5290*/  BSYNC B0 ;  /* 0x0000000000007941 */ /* 0x002fea0003800000 */
.L_x_6496:
[----:B------:R-:W-:Y:S02]  /*52a0*/  IADD3 R173, R173, 0x1, RZ ;  /* 0x00000001adad7810 */ /* 0x000fe40007ffe0ff */
[----:B------:R-:W-:Y:S02]  /*52b0*/  IADD3 R172, P1, R172, 0x1, RZ ;  /* 0x00000001acac7810 */ /* 0x000fe40007f3e0ff */
[----:B------:R-:W-:Y:S02]  /*52c0*/  ISETP.GE.AND P0, PT, R173, c[0x0][0x16c], PT ;  /* 0x00005b00ad007a0c */ /* 0x000fe40003f06270 */
[----:B------:R-:W-:-:S11]  /*52d0*/  IADD3.X R171, RZ, R171, RZ, P1, !PT ;  /* 0x000000abffab7210 */ /* 0x000fd60000ffe4ff */
[----:B------:R-:W-:Y:S01]  /*52e0*/  @P0 CALL.REL.NOINC `(.L_x_6461) ;  /* 0x0000001000000944 */ /* 0x000fe20003c00000 */
[----:B------:R-:W-:Y:S05]  /*52f0*/  BRA `(.L_x_6498) ;  /* 0xffffd02000007947 */ /* 0x000fea000383ffff */
.L_x_6461:
[----:B------:R-:W-:Y:S01]  /*5300*/  BAR.SYNC.DEFER_BLOCKING 0x0 ;  /* 0x0000000000007b1d */ /* 0x000fe20000010000 */
[----:B------:R-:W-:Y:S01]  /*5310*/  MOV R6, R2 ;  /* 0x0000000200067202 */ /* 0x000fe20000000f00 */
[----:B------:R-:W-:Y:S01]  /*5320*/  IMAD R0, R131, c[0x0][0x2e0], RZ ;  /* 0x0000b80083007a24 */ /* 0x000fe200078e02ff */
[----:B------:R-:W-:Y:S02]  /*5330*/  MOV R7, R3 ;  /* 0x0000000300077202 */ /* 0x000fe40000000f00 */
[----:B------:R-:W-:Y:S01]  /*5340*/  IADD3 R116, P1, R116, -0x800, RZ ;  /* 0xfffff80074747810 */ /* 0x000fe20007f3e0ff */
[C---:B------:R-:W-:Y:S01]  /*5350*/  IMAD R5, R133.reuse, c[0x0][0x2e4], R0 ;  /* 0x0000b90085057a24 */ /* 0x040fe200078e0200 */
[----:B------:R-:W-:Y:S01]  /*5360*/  IADD3 R114, P2, R114, -0x800, RZ ;  /* 0xfffff80072727810 */ /* 0x000fe20007f5e0ff */
[----:B------:R-:W-:Y:S01]  /*5370*/  IMAD.WIDE.U32 R2, R133, c[0x0][0x2e0], R6 ;  /* 0x0000b80085027a25 */ /* 0x000fe200078e0006 */
[----:B------:R-:W-:Y:S02]  /*5380*/  IADD3 R122, P3, R122, -0x800, RZ ;  /* 0xfffff8007a7a7810 */ /* 0x000fe40007f7e0ff */
[----:B------:R-:W-:Y:S01]  /*5390*/  IADD3 R120, P4, R120, -0x800, RZ ;  /* 0xfffff80078787810 */ /* 0x000fe20007f9e0ff */
[----:B------:R-:W-:Y:S01]  /*53a0*/  FADD.FTZ R0, R125, R20 ;  /* 0x000000147d007221 */ /* 0x000fe20000010000 */
[----:B------:R-:W-:Y:S01]  /*53b0*/  IADD3 R3, R3, R5, RZ ;  /* 0x0000000503037210 */ /* 0x000fe20007ffe0ff */
[----:B------:R-:W-:Y:S01]  /*53c0*/  IMAD R5, R148, c[0x0][0x2d8], RZ ;  /* 0x0000b60094057a24 */ /* 0x000fe200078e02ff */
[----:B------:R-:W-:-:S02]  /*53d0*/  IADD3 R118, P5, R118, -0x800, RZ ;  /* 0xfffff80076767810 */ /* 0x000fc40007fbe0ff */
[----:B------:R-:W-:Y:S01]  /*53e0*/  IADD3 R111, R111, -0x200, RZ ;  /* 0xfffffe006f6f7810 */ /* 0x000fe20007ffe0ff */
[C---:B------:R-:W-:Y:S01]  /*53f0*/  IMAD R5, R128.reuse, c[0x0][0x2dc], R5 ;  /* 0x0000b70080057a24 */ /* 0x040fe200078e0205 */
[----:B------:R-:W-:Y:S01]  /*5400*/  IADD3.X R115, R115, -0x1, RZ, P1, !PT ;  /* 0xffffffff73737810 */ /* 0x000fe20000ffe4ff */
[----:B------:R-:W-:Y:S01]  /*5410*/  IMAD.WIDE.U32 R2, R128, c[0x0][0x2d8], R2 ;  /* 0x0000b60080027a25 */ /* 0x000fe200078e0002 */
[----:B------:R-:W-:Y:S02]  /*5420*/  IADD3.X R113, R113, -0x1, RZ, P2, !PT ;  /* 0xffffffff71717810 */ /* 0x000fe400017fe4ff */
[----:B------:R-:W-:Y:S01]  /*5430*/  IADD3.X R121, R121, -0x1, RZ, P3, !PT ;  /* 0xffffffff79797810 */ /* 0x000fe20001ffe4ff */
[----:B------:R-:W-:Y:S01]  /*5440*/  STS.128 [R108], R36 ;  /* 0x000000246c007388 */ /* 0x000fe20000000c00 */
[----:B------:R-:W-:Y:S01]  /*5450*/  IADD3 R5, R3, R5, RZ ;  /* 0x0000000503057210 */ /* 0x000fe20007ffe0ff */
[----:B------:R-:W-:Y:S01]  /*5460*/  FADD.FTZ R3, R0, R21 ;  /* 0x0000001500037221 */ /* 0x000fe20000010000 */
[C---:B------:R-:W-:Y:S01]  /*5470*/  LEA R4, P0, R2.reuse, c[0x0][0x330], 0x2 ;  /* 0x0000cc0002047a11 */ /* 0x040fe200078010ff */
[----:B------:R-:W-:Y:S01]  /*5480*/  STS.128 [R108+0x10], R40 ;  /* 0x000010286c007388 */ /* 0x000fe20000000c00 */
[----:B------:R-:W-:Y:S01]  /*5490*/  IADD3.X R119, R119, -0x1, RZ, P4, !PT ;  /* 0xffffffff77777810 */ /* 0x000fe200027fe4ff */
[----:B------:R-:W-:Y:S01]  /*54a0*/  FADD.FTZ R0, R3, R22 ;  /* 0x0000001603007221 */ /* 0x000fe20000010000 */
[----:B------:R-:W-:Y:S01]  /*54b0*/  LEA.HI.X R5, R2, c[0x0][0x334], R5, 0x2, P0 ;  /* 0x0000cd0002057a11 */ /* 0x000fe200000f1405 */
[----:B------:R-:W-:Y:S01]  /*54c0*/  STS.128 [R108+0x20], R44 ;  /* 0x0000202c6c007388 */ /* 0x000fe20000000c00 */
[----:B------:R-:W-:Y:S01]  /*54d0*/  IADD3.X R117, R117, -0x1, RZ, P5, !PT ;  /* 0xffffffff75757810 */ /* 0x000fe20002ffe4ff */
[----:B------:R-:W-:-:S02]  /*54e0*/  FADD.FTZ R9, R0, R23 ;  /* 0x0000001700097221 */ /* 0x000fc40000010000 */
[----:B------:R-:W-:Y:S01]  /*54f0*/  STS.128 [R108+0x30], R48 ;  /* 0x000030306c007388 */ /* 0x000fe20000000c00 */
[----:B------:R-:W-:-:S06]  /*5500*/  NOP ;  /* 0x0000000000007918 */ /* 0x000fcc0000000000 */
[----:B------:R-:W1:Y:S01]  /*5510*/  LDS.128 R12, [R123.X16] ;  /* 0x000000007b0c7984 */ /* 0x000e62000000cc00 */
[----:B------:R-:W-:-:S03]  /*5520*/  IMAD.WIDE R2, R110, 0x10, R4 ;  /* 0x000000106e027825 */ /* 0x000fc600078e0204 */
[----:B------:R-:W4:Y:S01]  /*5530*/  LDS.128 R16, [R123.X16+0x200] ;  /* 0x000200007b107984 */ /* 0x000f22000000cc00 */
[----:B------:R-:W-:Y:S02]  /*5540*/  FADD.FTZ R0, R9, R24 ;  /* 0x0000001809007221 */ /* 0x000fe40000010000 */
[----:B------:R-:W-:Y:S01]  /*5550*/  IMAD R4, R131, c[0x0][0x300], RZ ;  /* 0x0000c00083047a24 */ /* 0x000fe200078e02ff */
[----:B------:R-:W5:Y:S01]  /*5560*/  LDS.128 R52, [R123.X16+0x400] ;  /* 0x000400007b347984 */ /* 0x000f62000000cc00 */
[----:B------:R-:W-:-:S03]  /*5570*/  FADD.FTZ R5, R0, R25 ;  /* 0x0000001900057221 */ /* 0x000fc60000010000 */
[----:B------:R-:W3:Y:S01]  /*5580*/  LDS.128 R56, [R123.X16+0x600] ;  /* 0x000600007b387984 */ /* 0x000ee2000000cc00 */
[----:B------:R-:W-:Y:S02]  /*5590*/  FADD.FTZ R0, R5, R26 ;  /* 0x0000001a05007221 */ /* 0x000fe40000010000 */
[C---:B------:R-:W-:Y:S01]  /*55a0*/  IMAD R5, R133.reuse, c[0x0][0x304], R4 ;  /* 0x0000c10085057a24 */ /* 0x040fe200078e0204 */
[----:B-1----:R-:W-:Y:S04]  /*55b0*/  STG.E.128 [R2.64+-0x800], R12 ;  /* 0xfff8000c02007986 */ /* 0x002fe8000c101d04 */
[----:B----4-:R-:W-:Y:S04]  /*55c0*/  STG.E.128 [R2.64+-0x600], R16 ;  /* 0xfffa001002007986 */ /* 0x010fe8000c101d04 */
[----:B-----5:R-:W-:Y:S04]  /*55d0*/  STG.E.128 [R2.64+-0x400], R52 ;  /* 0xfffc003402007986 */ /* 0x020fe8000c101d04 */
[----:B---3--:R1:W-:Y:S04]  /*55e0*/  STG.E.128 [R2.64+-0x200], R56 ;  /* 0xfffe003802007986 */ /* 0x0083e8000c101d04 */
[----:B------:R-:W-:Y:S01]  /*55f0*/  BAR.SYNC.DEFER_BLOCKING 0x0 ;  /* 0x0000000000007b1d */ /* 0x000fe20000010000 */
[----:B-1----:R-:W-:-:S05]  /*5600*/  IMAD.WIDE.U32 R2, R133, c[0x0][0x300], R6 ;  /* 0x0000c00085027a25 */ /* 0x002fca00078e0006 */
[----:B------:R-:W-:Y:S01]  /*5610*/  IADD3 R3, R3, R5, RZ ;  /* 0x0000000503037210 */ /* 0x000fe20007ffe0ff */
[----:B------:R-:W-:Y:S01]  /*5620*/  IMAD R5, R148, c[0x0][0x2f8], RZ ;  /* 0x0000be0094057a24 */ /* 0x000fe200078e02ff */
[----:B------:R-:W-:Y:S03]  /*5630*/  STS.128 [R108], R20 ;  /* 0x000000146c007388 */ /* 0x000fe60000000c00 */
[C---:B------:R-:W-:Y:S02]  /*5640*/  IMAD R5, R128.reuse, c[0x0][0x2fc], R5 ;  /* 0x0000bf0080057a24 */ /* 0x040fe400078e0205 */
[----:B------:R-:W-:Y:S01]  /*5650*/  IMAD.WIDE.U32 R2, R128, c[0x0][0x2f8], R2 ;  /* 0x0000be0080027a25 */ /* 0x000fe200078e0002 */
[----:B------:R1:W-:Y:S04]  /*5660*/  STS.128 [R108+0x10], R24 ;  /* 0x000010186c007388 */ /* 0x0003e80000000c00 */
[----:B------:R3:W-:Y:S01]  /*5670*/  STS.128 [R108+0x20], R28 ;  /* 0x0000201c6c007388 */ /* 0x0007e20000000c00 */
[----:B------:R-:W-:-:S02]  /*5680*/  IADD3 R3, R3, R5, RZ ;  /* 0x0000000503037210 */ /* 0x000fc40007ffe0ff */
[----:B------:R-:W-:Y:S01]  /*5690*/  LEA R4, P0, R2, c[0x0][0x340], 0x2 ;  /* 0x0000d00002047a11 */ /* 0x000fe200078010ff */
[----:B------:R4:W-:Y:S01]  /*56a0*/  STS.128 [R108+0x30], R32 ;  /* 0x000030206c007388 */ /* 0x0009e20000000c00 */
[----:B------:R-:W-:-:S06]  /*56b0*/  NOP ;  /* 0x0000000000007918 */ /* 0x000fcc0000000000 */
[----:B------:R-:W5:Y:S01]  /*56c0*/  LDS.128 R8, [R123.X16] ;  /* 0x000000007b087984 */ /* 0x000f62000000cc00 */
[----:B-1----:R-:W-:Y:S01]  /*56d0*/  FADD.FTZ R27, R0, R27 ;  /* 0x0000001b001b7221 */ /* 0x002fe20000010000 */
[----:B------:R-:W-:Y:S02]  /*56e0*/  LEA.HI.X R5, R2, c[0x0][0x344], R3, 0x2, P0 ;  /* 0x0000d10002057a11 */ /* 0x000fe400000f1403 */
[----:B------:R-:W1:Y:S01]  /*56f0*/  LDS.128 R12, [R123.X16+0x200] ;  /* 0x000200007b0c7984 */ /* 0x000e62000000cc00 */
[----:B---3--:R-:W-:Y:S01]  /*5700*/  FADD.FTZ R28, R27, R28 ;  /* 0x0000001c1b1c7221 */ /* 0x008fe20000010000 */
[----:B------:R-:W-:Y:S01]  /*5710*/  ISETP.GT.AND P0, PT, R112, 0x1, PT ;  /* 0x000000017000780c */ /* 0x000fe20003f04270 */
[----:B------:R-:W-:Y:S01]  /*5720*/  IMAD.WIDE R2, R110, 0x10, R4 ;  /* 0x000000106e027825 */ /* 0x000fe200078e0204 */
[----:B------:R-:W3:Y:S01]  /*5730*/  LDS.128 R16, [R123.X16+0x400] ;  /* 0x000400007b107984 */ /* 0x000ee2000000cc00 */
[----:B------:R-:W-:Y:S02]  /*5740*/  IADD3 R112, R112, -0x1, RZ ;  /* 0xffffffff70707810 */ /* 0x000fe40007ffe0ff */
[----:B------:R-:W-:Y:S01]  /*5750*/  FADD.FTZ R29, R28, R29 ;  /* 0x0000001d1c1d7221 */ /* 0x000fe20000010000 */
[----:B------:R-:W2:Y:S03]  /*5760*/  LDS.128 R36, [R123.X16+0x600] ;  /* 0x000600007b247984 */ /* 0x000ea6000000cc00 */
[----:B------:R-:W-:-:S04]  /*5770*/  FADD.FTZ R30, R29, R30 ;  /* 0x0000001e1d1e7221 */ /* 0x000fc80000010000 */
[----:B------:R-:W-:-:S04]  /*5780*/  FADD.FTZ R31, R30, R31 ;  /* 0x0000001f1e1f7221 */ /* 0x000fc80000010000 */
[----:B----4-:R-:W-:-:S04]  /*5790*/  FADD.FTZ R32, R31, R32 ;  /* 0x000000201f207221 */ /* 0x010fc80000010000 */
[----:B------:R-:W-:-:S04]  /*57a0*/  FADD.FTZ R33, R32, R33 ;  /* 0x0000002120217221 */ /* 0x000fc80000010000 */
[----:B------:R-:W-:-:S04]  /*57b0*/  FADD.FTZ R34, R33, R34 ;  /* 0x0000002221227221 */ /* 0x000fc80000010000 */
[----:B------:R-:W-:Y:S01]  /*57c0*/  FADD.FTZ R125, R34, R35 ;  /* 0x00000023227d7221 */ /* 0x000fe20000010000 */
[----:B-----5:R4:W-:Y:S04]  /*57d0*/  STG.E.128 [R2.64+-0x800], R8 ;  /* 0xfff8000802007986 */ /* 0x0209e8000c101d04 */
[----:B-1----:R4:W-:Y:S04]  /*57e0*/  STG.E.128 [R2.64+-0x600], R12 ;  /* 0xfffa000c02007986 */ /* 0x0029e8000c101d04 */
[----:B---3--:R4:W-:Y:S04]  /*57f0*/  STG.E.128 [R2.64+-0x400], R16 ;  /* 0xfffc001002007986 */ /* 0x0089e8000c101d04 */
[----:B--2---:R4:W-:Y:S01]  /*5800*/  STG.E.128 [R2.64+-0x200], R36 ;  /* 0xfffe002402007986 */ /* 0x0049e2000c101d04 */
[----:B------:R-:W-:Y:S01]  /*5810*/  @!P0 CALL.REL.NOINC `(.L_x_6459) ;  /* 0x0000001000008944 */ /* 0x000fe20003c00000 */
[----:B------:R-:W-:Y:S05]  /*5820*/  BRA `(.L_x_6499) ;  /* 0xffffaff000007947 */ /* 0x000fea000383ffff */
.L_x_6459:
[----:B------:R-:W-:Y:S02]  /*5830*/  ISETP.NE.U32.AND P0, PT, RZ, c[0x0][0x328], PT ;  /* 0x0000ca00ff007a0c */ /* 0x000fe40003f05070 */
[----:B------:R-:W-:-:S02]  /*5840*/  ISETP.NE.U32.AND P2, PT, RZ, c[0x0][0x348], PT ;  /* 0x0000d200ff007a0c */ /* 0x000fc40003f45070 */
[----:B------:R-:W-:Y:S02]  /*5850*/  ISETP.NE.AND.EX P1, PT, RZ, c[0x0][0x32c], PT, P0 ;  /* 0x0000cb00ff007a0c */ /* 0x000fe40003f25300 */
[----:B------:R-:W-:-:S11]  /*5860*/  ISETP.NE.AND.EX P0, PT, RZ, c[0x0][0x34c], PT, P2 ;  /* 0x0000d300ff007a0c */ /* 0x000fd60003f05320 */
[----:B------:R-:W-:Y:S05]  /*5870*/  @!P1 BRA `(.L_x_6500) ;  /* 0x0000014000009947 */ /* 0x000fea0003800000 */
[----:B----4-:R-:W1:Y:S01]  /*5880*/  SHFL.DOWN P1, R3, R126, 0x1, 0x1f ;  /* 0x08201f007e037f89 */ /* 0x010e620000020000 */
        /* <DEDUP_REMOVED lines=18> */
.L_x_6501:
[----:B-1----:R-:W-:Y:S05]  /*59b0*/  BSYNC B0 ;  /* 0x0000000000007941 */ /* 0x002fea0003800000 */
.L_x_6500:
[----:B------:R-:W-:Y:S01]  /*59c0*/  BSSY B0, `(.L_x_6502) ;  /* 0x0000018000007945 */ /* 0x000fe20003800000 */
[----:B------:R-:W-:Y:S05]  /*59d0*/  @!P0 BRA `(.L_x_6503) ;  /* 0x0000015000008947 */ /* 0x000fea0003800000 */
[----:B------:R-:W-:Y:S06]  /*59e0*/  BAR.SYNC.DEFER_BLOCKING 0x0 ;  /* 0x0000000000007b1d */ /* 0x000fec0000010000 */
[----:B------:R-:W1:Y:S04]  /*59f0*/  SHFL.DOWN P0, R0, R125, 0x1, 0x1f ;  /* 0x08201f007d007f89 */ /* 0x000e680000000000 */
[----:B------:R-:W2:Y:S04]  /*5a00*/  S2R R6, SR_LANEID ;  /* 0x0000000000067919 */ /* 0x000ea80000000000 */
[----:B----4-:R-:W3:Y:S01]  /*5a10*/  S2R R9, SR_TID.X ;  /* 0x0000000000097919 */ /* 0x010ee20000002100 */
        /* <DEDUP_REMOVED lines=17> */
.L_x_6503:
[----:B----4-:R-:W1:Y:S02]  /*5b30*/  S2R R9, SR_TID.X ;  /* 0x0000000000097919 */ /* 0x010e640000002100 */
.L_x_6504:
[----:B-1----:R-:W-:Y:S05]  /*5b40*/  BSYNC B0 ;  /* 0x0000000000007941 */ /* 0x002fea0003800000 */
.L_x_6502:
[----:B------:R-:W-:-:S13]  /*5b50*/  ISETP.GE.AND P0, PT, R9, c[0x0][0x16c], PT ;  /* 0x00005b0009007a0c */ /* 0x000fda0003f06270 */
[----:B------:R-:W-:Y:S05]  /*5b60*/  @P0 EXIT ;  /* 0x000000000000094d */ /* 0x000fea0003800000 */
[----:B------:R-:W-:Y:S02]  /*5b70*/  IMAD R0, R131, c[0x0][0x288], RZ ;  /* 0x0000a20083007a24 */ /* 0x000fe400078e02ff */
[----:B------:R-:W-:-:S04]  /*5b80*/  IMAD.WIDE.U32 R2, R133, c[0x0][0x288], RZ ;  /* 0x0000a20085027a25 */ /* 0x000fc800078e00ff */
[----:B------:R-:W-:-:S05]  /*5b90*/  IMAD R13, R133, c[0x0][0x28c], R0 ;  /* 0x0000a300850d7a24 */ /* 0x000fca00078e0200 */
[----:B------:R-:W-:Y:S02]  /*5ba0*/  IADD3 R13, R3, R13, RZ ;  /* 0x0000000d030d7210 */ /* 0x000fe40007ffe0ff */
.L_x_6505:
        /* <DEDUP_REMOVED lines=16> */
.L_x_6506:
        /* <DEDUP_REMOVED lines=13> */
.L_x_9101:


//--------------------- .text._Z25selective_scan_bwd_kernelI32Selective_Scan_bwd_kernel_traitsILi32ELi16ELb1ELb1ELb1ELb1ELb0EffEEv12SSMParamsBwd --------------------------
	.section	.text._Z25selective_scan_bwd_kernelI32Selective_Scan_bwd_kernel_traitsILi32ELi16ELb1ELb1ELb1ELb1ELb0EffEEv12SSMParamsBwd,"ax",@progbits
	.sectioninfo	@"SHI_REGISTERS=254"
	.align	128
        .global         _Z25selective_scan_bwd_kernelI32Selective_Scan_bwd_kernel_traitsILi32ELi16ELb1ELb1ELb1ELb1ELb0EffEEv12SSMParamsBwd
        .type           _Z25selective_scan_bwd_kernelI32Selective_Scan_bwd_kernel_traitsILi32ELi16ELb1ELb1ELb1ELb1ELb0EffEEv12SSMParamsBwd,@function
        .size           _Z25selective_scan_bwd_kernelI32Selective_Scan_bwd_kernel_traitsILi32ELi16ELb1ELb1ELb1ELb1ELb0EffEEv12SSMParamsBwd,(.L_x_9102 - _Z25selective_scan_bwd_kernelI32Selective_Scan_bwd_kernel_traitsILi32ELi16ELb1ELb1ELb1ELb1ELb0EffEEv12SSMParamsBwd)
        .other          _Z25selective_scan_bwd_kernelI32Selective_Scan_bwd_kernel_traitsILi32ELi16ELb1ELb1ELb1ELb1ELb0EffEEv12SSMParamsBwd,@"STO_CUDA_ENTRY STV_DEFAULT"
_Z25selective_scan_bwd_kernelI32Selective_Scan_bwd_kernel_traitsILi32ELi16ELb1ELb1ELb1ELb1ELb0EffEEv12SSMParamsBwd:
.text._Z25selective_scan_bwd_kernelI32Selective_Scan_bwd_kernel_traitsILi32ELi16ELb1ELb1ELb1ELb1ELb0EffEEv12SSMParamsBwd:
        /* <DEDUP_REMOVED lines=25> */
[----:B------:R3:W5:Y:S01]  /*0190*/  @P1 LDG.E R154, [R4.64] ;  /* 0x00000004049a1981 */ /* 0x000762000c1e1900 */
[----:B------:R-:W-:Y:S01]  /*01a0*/  ISETP.GE.AND P1, PT, R10, RZ, PT ;  /* 0x000000ff0a00720c */ /* 0x000fe20003f26270 */
[C---:B------:R-:W-:Y:S01]  /*01b0*/  IMAD R11, R152.reuse, c[0x0][0x1d4], R9 ;  /* 0x00007500980b7a24 */ /* 0x040fe200078e0209 */
[----:B------:R-:W-:Y:S01]  /*01c0*/  ISETP.NE.AND P0, PT, RZ, c[0x0][0x178], PT ;  /* 0x00005e00ff007a0c */ /* 0x000fe20003f05270 */
[----:B------:R-:W-:Y:S01]  /*01d0*/  IMAD R17, R177, c[0x0][0x190], RZ ;  /* 0x00006400b1117a24 */ /* 0x000fe200078e02ff */
[----:B0-----:R-:W-:Y:S01]  /*01e0*/  IABS R2, R158 ;  /* 0x0000009e00027213 */ /* 0x001fe20000000000 */
[C---:B------:R-:W-:Y:S01]  /*01f0*/  IMAD R13, R152.reuse, c[0x0][0x1e4], R13 ;  /* 0x00007900980d7a24 */ /* 0x040fe200078e020d */
[----:B------:R-:W-:Y:S01]  /*0200*/  CS2R R108, SRZ ;  /* 0x00000000006c7805 */ /* 0x000fe2000001ff00 */
[----:B-1----:R-:W-:Y:S01]  /*0210*/  HFMA2.MMA R6, -RZ, RZ, 0, 0 ;  /* 0x00000000ff067435 */ /* 0x002fe200000001ff */
[C---:B------:R-:W-:Y:S01]  /*0220*/  IMAD R17, R152.reuse, c[0x0][0x194], R17 ;  /* 0x0000650098117a24 */ /* 0x040fe200078e0211 */
[----:B------:R-:W-:Y:S01]  /*0230*/  CS2R R110, SRZ ;  /* 0x00000000006e7805 */ /* 0x000fe2000001ff00 */
[----:B---3--:R-:W-:Y:S01]  /*0240*/  IMAD.WIDE.U32 R4, R152, c[0x0][0x1e0], RZ ;  /* 0x0000780098047a25 */ /* 0x008fe200078e00ff */
[----:B------:R-:W-:Y:S01]  /*0250*/  HFMA2.MMA R153, -RZ, RZ, 0, 0 ;  /* 0x00000000ff997435 */ /* 0x000fe200000001ff */
[----:B------:R-:W-:-:S02]  /*0260*/  MOV R151, RZ ;  /* 0x000000ff00977202 */ /* 0x000fc40000000f00 */
[----:B--2---:R-:W-:Y:S01]  /*0270*/  IADD3 R8, RZ, -R7, RZ ;  /* 0x80000007ff087210 */ /* 0x004fe20007ffe0ff */
[----:B------:R-:W-:Y:S01]  /*0280*/  IMAD R15, R177, c[0x0][0x278], RZ ;  /* 0x00009e00b10f7a24 */ /* 0x000fe200078e02ff */
[----:B------:R-:W-:Y:S01]  /*0290*/  IADD3 R5, R5, R13, RZ ;  /* 0x0000000d05057210 */ /* 0x000fe20007ffe0ff */
[----:B------:R-:W-:Y:S01]  /*02a0*/  IMAD R21, R157, c[0x0][0x280], RZ ;  /* 0x0000a0009d157a24 */ /* 0x000fe200078e02ff */
[----:B------:R-:W-:Y:S01]  /*02b0*/  MOV R13, c[0x0][0x174] ;  /* 0x00005d00000d7a02 */ /* 0x000fe20000000f00 */
[----:B------:R-:W-:Y:S02]  /*02c0*/  IMAD R3, R8, R19, RZ ;  /* 0x0000001308037224 */ /* 0x000fe400078e02ff */
[----:B------:R-:W-:Y:S01]  /*02d0*/  IMAD.WIDE.U32 R8, R152, c[0x0][0x190], RZ ;  /* 0x0000640098087a25 */ /* 0x000fe200078e00ff */
[C---:B------:R-:W-:Y:S02]  /*02e0*/  ISETP.GE.AND P3, PT, R13.reuse, 0x1, PT ;  /* 0x000000010d00780c */ /* 0x040fe40003f66270 */
[----:B------:R-:W-:Y:S01]  /*02f0*/  LEA R13, R13, 0xfffffe00, 0x9 ;  /* 0xfffffe000d0d7811 */ /* 0x000fe200078e48ff */
[----:B------:R-:W-:Y:S01]  /*0300*/  IMAD.HI.U32 R7, R7, R3, R6 ;  /* 0x0000000307077227 */ /* 0x000fe200078e0006 */
[----:B------:R-:W-:-:S03]  /*0310*/  IADD3 R9, R9, R17, RZ ;  /* 0x0000001109097210 */ /* 0x000fc60007ffe0ff */
[----:B------:R-:W-:Y:S02]  /*0320*/  IMAD R15, R152, c[0x0][0x27c], R15 ;  /* 0x00009f00980f7a24 */ /* 0x000fe400078e020f */
        /* <DEDUP_REMOVED lines=9> */
[C---:B------:R-:W-:Y:S01]  /*03c0*/  IMAD R17, R158.reuse, c[0x0][0x1dc], R17 ;  /* 0x000077009e117a24 */ /* 0x040fe200078e0211 */
[----:B------:R-:W-:Y:S01]  /*03d0*/  IADD3 R3, R3, R11, RZ ;  /* 0x0000000b03037210 */ /* 0x000fe20007ffe0ff */
[----:B------:R-:W-:-:S04]  /*03e0*/  IMAD.WIDE.U32 R4, R158, c[0x0][0x1e8], R4 ;  /* 0x00007a009e047a25 */ /* 0x000fc800078e0004 */
[----:B------:R-:W-:-:S04]  /*03f0*/  IMAD.WIDE.U32 R2, R158, c[0x0][0x1d8], R2 ;  /* 0x000076009e027a25 */ /* 0x000fc800078e0002 */
[----:B------:R-:W-:Y:S02]  /*0400*/  IMAD.WIDE.U32 R6, R158, c[0x0][0x280], R6 ;  /* 0x0000a0009e067a25 */ /* 0x000fe400078e0006 */
[-C--:B------:R-:W-:Y:S02]  /*0410*/  @!P4 IADD3 R0, R0, -R19.reuse, RZ ;  /* 0x800000130000c210 */ /* 0x080fe40007ffe0ff */
[----:B------:R-:W-:Y:S01]  /*0420*/  @!P4 IADD3 R155, R155, 0x1, RZ ;  /* 0x000000019b9bc810 */ /* 0x000fe20007ffe0ff */
[----:B------:R-:W-:Y:S01]  /*0430*/  IMAD R21, R158, c[0x0][0x284], R21 ;  /* 0x0000a1009e157a24 */ /* 0x000fe200078e0215 */
[----:B------:R-:W-:Y:S01]  /*0440*/  ISETP.GE.U32.AND P2, PT, R0, R19, PT ;  /* 0x000000130000720c */ /* 0x000fe20003f46070 */
[----:B------:R-:W-:Y:S01]  /*0450*/  IMAD R19, R157, c[0x0][0x1e8], RZ ;  /* 0x00007a009d137a24 */ /* 0x000fe200078e02ff */
[----:B------:R-:W-:Y:S01]  /*0460*/  IADD3 R145, P4, R13, R4, RZ ;  /* 0x000000040d917210 */ /* 0x000fe20007f9e0ff */
[----:B------:R-:W-:Y:S01]  /*0470*/  IMAD R23, R177, c[0x0][0x1b0], RZ ;  /* 0x00006c00b1177a24 */ /* 0x000fe200078e02ff */
[----:B------:R-:W-:Y:S01]  /*0480*/  IADD3 R143, P5, R13, R6, RZ ;  /* 0x000000060d8f7210 */ /* 0x000fe20007fbe0ff */
[----:B------:R-:W-:-:S02]  /*0490*/  IMAD R19, R158, c[0x0][0x1ec], R19 ;  /* 0x00007b009e137a24 */ /* 0x000fc400078e0213 */
[C---:B------:R-:W-:Y:S01]  /*04a0*/  IMAD.WIDE.U32 R10, R152.reuse, c[0x0][0x1b0], RZ ;  /* 0x00006c00980a7a25 */ /* 0x040fe200078e00ff */
[C---:B------:R-:W-:Y:S02]  /*04b0*/  IADD3.X R6, R15.reuse, R7, R21, P5, !PT ;  /* 0x000000070f067210 */ /* 0x040fe40002ffe415 */
[----:B------:R-:W-:Y:S01]  /*04c0*/  IADD3.X R4, R15, R5, R19, P4, !PT ;  /* 0x000000050f047210 */ /* 0x000fe200027fe413 */
[----:B------:R-:W-:Y:S02]  /*04d0*/  IMAD R23, R152, c[0x0][0x1b4], R23 ;  /* 0x00006d0098177a24 */ /* 0x000fe400078e0217 */
[----:B------:R-:W-:Y:S02]  /*04e0*/  @P2 IADD3 R155, R155, 0x1, RZ ;  /* 0x000000019b9b2810 */ /* 0x000fe40007ffe0ff */
[----:B------:R-:W-:Y:S02]  /*04f0*/  IADD3 R147, P2, R13, R2, RZ ;  /* 0x000000020d937210 */ /* 0x000fe40007f5e0ff */
[----:B------:R-:W-:-:S02]  /*0500*/  @!P1 IADD3 R155, -R155, RZ, RZ ;  /* 0x000000ff9b9b9210 */ /* 0x000fc40007ffe1ff */
[----:B------:R-:W-:Y:S02]  /*0510*/  @!P0 LOP3.LUT R155, RZ, c[0x0][0x178], RZ, 0x33, !PT ;  /* 0x00005e00ff9b8a12 */ /* 0x000fe400078e33ff */
[----:B------:R-:W-:Y:S02]  /*0520*/  IADD3.X R2, R15, R3, R17, P2, !PT ;  /* 0x000000030f027210 */ /* 0x000fe400017fe411 */
[----:B------:R-:W-:Y:S01]  /*0530*/  SHF.R.S32.HI R175, RZ, 0x1f, R155 ;  /* 0x0000001fffaf7819 */ /* 0x000fe2000001149b */
[----:B------:R-:W-:Y:S01]  /*0540*/  IMAD.WIDE.U32 R8, R155, c[0x0][0x1a8], R8 ;  /* 0x00006a009b087a25 */ /* 0x000fe200078e0008 */
[----:B------:R-:W-:Y:S02]  /*0550*/  LEA R148, P0, R147, c[0x0][0x240], 0x2 ;  /* 0x0000900093947a11 */ /* 0x000fe400078010ff */
[----:B------:R-:W-:Y:S01]  /*0560*/  LEA R146, P1, R145, c[0x0][0x248], 0x2 ;  /* 0x0000920091927a11 */ /* 0x000fe200078210ff */
[----:B------:R-:W-:Y:S01]  /*0570*/  IMAD R0, R175, c[0x0][0x1a8], RZ ;  /* 0x00006a00af007a24 */ /* 0x000fe200078e02ff */
        /* <DEDUP_REMOVED lines=44> */
.L_x_6578:
[----:B------:R-:W-:Y:S01]  /*0840*/  BAR.SYNC.DEFER_BLOCKING 0x0 ;  /* 0x0000000000007b1d */ /* 0x000fe20000010000 */
[----:B------:R-:W-:Y:S02]  /*0850*/  LOP3.LUT R135, R136, 0x1f, R150, 0xf8, !PT ;  /* 0x0000001f88877812 */ /* 0x000fe400078ef896 */
[----:B0-----:R-:W-:Y:S02]  /*0860*/  MOV R4, R148 ;  /* 0x0000009400047202 */ /* 0x001fe40000000f00 */
[----:B------:R-:W-:-:S05]  /*0870*/  MOV R5, R147 ;  /* 0x0000009300057202 */ /* 0x000fca0000000f00 */
[----:B------:R-:W-:-:S05]  /*0880*/  IMAD.WIDE R4, R135, 0x10, R4 ;  /* 0x0000001087047825 */ /* 0x000fca00078e0204 */
[----:B------:R0:W2:Y:S04]  /*0890*/  LDG.E.128 R8, [R4.64] ;  /* 0x0000000404087981 */ /* 0x0000a8000c1e1d00 */
[----:B------:R0:W3:Y:S04]  /*08a0*/  LDG.E.128 R12, [R4.64+0x200] ;  /* 0x00020004040c7981 */ /* 0x0000e8000c1e1d00 */
[----:B------:R0:W4:Y:S04]  /*08b0*/  LDG.E.128 R16, [R4.64+0x400] ;  /* 0x0004000404107981 */ /* 0x000128000c1e1d00 */
[----:B------:R0:W4:Y:S01]  /*08c0*/  LDG.E.128 R36, [R4.64+0x600] ;  /* 0x0006000404247981 */ /* 0x000122000c1e1d00 */
[----:B------:R-:W-:-:S02]  /*08d0*/  SHF.L.U32 R134, R149, 0x6, RZ ;  /* 0x0000000695867819 */ /* 0x000fc400000006ff */
        /* <DEDUP_REMOVED lines=91> */
.L_x_6509:
[----:B------:R-:W-:Y:S05]  /*0e90*/  BSYNC B0 ;  /* 0x0000000000007941 */ /* 0x000fea0003800000 */
.L_x_6508:
        /* <DEDUP_REMOVED lines=35> */
.L_x_6511:
[----:B------:R-:W-:Y:S05]  /*10d0*/  BSYNC B0 ;  /* 0x0000000000007941 */ /* 0x000fea0003800000 */
.L_x_6510:
        /* <DEDUP_REMOVED lines=35> */
.L_x_6513:
[----:B------:R-:W-:Y:S05]  /*1310*/  BSYNC B0 ;  /* 0x0000000000007941 */ /* 0x000fea0003800000 */
.L_x_6512:
        /* <DEDUP_REMOVED lines=35> */
.L_x_6515:
[----:B------:R-:W-:Y:S05]  /*1550*/  BSYNC B0 ;  /* 0x0000000000007941 */ /* 0x000fea0003800000 */
.L_x_6514:
        /* <DEDUP_REMOVED lines=35> */
.L_x_6517:
[----:B------:R-:W-:Y:S05]  /*1790*/  BSYNC B0 ;  /* 0x0000000000007941 */ /* 0x000fea0003800000 */
.L_x_6516:
        /* <DEDUP_REMOVED lines=40> */
.L_x_6519:
[----:B------:R-:W-:Y:S05]  /*1a20*/  BSYNC B0 ;  /* 0x0000000000007941 */ /* 0x000fea0003800000 */
.L_x_6518:
        /* <DEDUP_REMOVED lines=38> */
.L_x_6521:
[----:B------:R-:W-:Y:S05]  /*1c90*/  BSYNC B0 ;  /* 0x0000000000007941 */ /* 0x000fea0003800000 */
.L_x_6520:
        /* <DEDUP_REMOVED lines=38> */
.L_x_6523:
[----:B------:R-:W-:Y:S05]  /*1f00*/  BSYNC B0 ;  /* 0x0000000000007941 */ /* 0x000fea0003800000 */
.L_x_6522:
        /* <DEDUP_REMOVED lines=38> */
.L_x_6525:
[----:B------:R-:W-:Y:S05]  /*2170*/  BSYNC B0 ;  /* 0x0000000000007941 */ /* 0x000fea0003800000 */
.L_x_6524:
        /* <DEDUP_REMOVED lines=38> */
.L_x_6527:
[----:B------:R-:W-:Y:S05]  /*23e0*/  BSYNC B0 ;  /* 0x0000000000007941 */ /* 0x000fea0003800000 */
.L_x_6526:
[----:B0-----:R-:W-:Y:S01]  /*23f0*/  FFMA.FTZ R57, R25, R13, R54 ;  /* 0x0000000d19397223 */ /* 0x001fe20000010036 */
        /* <DEDUP_REMOVED lines=39> */
.L_x_6529:
[----:B------:R-:W-:Y:S05]  /*2670*/  BSYNC B0 ;  /* 0x0000000000007941 */ /* 0x000fea0003800000 */
.L_x_6528:
        /* <DEDUP_REMOVED lines=33> */
.L_x_6531:
[----:B------:R-:W-:Y:S05]  /*2890*/  BSYNC B0 ;  /* 0x0000000000007941 */ /* 0x000fea0003800000 */
.L_x_6530:
        /* <DEDUP_REMOVED lines=33> */
.L_x_6533:
[----:B------:R-:W-:Y:S05]  /*2ab0*/  BSYNC B0 ;  /* 0x0000000000007941 */ /* 0x000fea0003800000 */
.L_x_6532:
        /* <DEDUP_REMOVED lines=33> */
.L_x_6535:
[----:B------:R-:W-:Y:S05]  /*2cd0*/  BSYNC B0 ;  /* 0x0000000000007941 */ /* 0x000fea0003800000 */
.L_x_6534:
        /* <DEDUP_REMOVED lines=33> */
.L_x_6537:
[----:B------:R-:W-:Y:S05]  /*2ef0*/  BSYNC B0 ;  /* 0x0000000000007941 */ /* 0x000fea0003800000 */
.L_x_6536:
        /* <DEDUP_REMOVED lines=33> */
.L_x_6539:
[----:B------:R-:W-:Y:S05]  /*3110*/  BSYNC B0 ;  /* 0x0000000000007941 */ /* 0x000fea0003800000 */
.L_x_6538:
        /* <DEDUP_REMOVED lines=22> */
.L_x_6577:
        /* <DEDUP_REMOVED lines=9> */
[----:B------:R0:W3:Y:S04]  /*3310*/  LDG.E.128 R72, [R84.64+0x200] ;  /* 0x0002000454487981 */ /* 0x0000e8000c1e1d00 */
[----:B----4-:R0:W4:Y:S04]  /*3320*/  LDG.E.128 R76, [R84.64+0x400] ;  /* 0x00040004544c7981 */ /* 0x010128000c1e1d00 */
        /* <DEDUP_REMOVED lines=17> */
[----:B------:R0:W4:Y:S03]  /*3440*/  LDG.E R0, [R102.64] ;  /* 0x0000000466007981 */ /* 0x000126000c1e1900 */
        /* <DEDUP_REMOVED lines=16> */
[----:B------:R-:W-:Y:S02]  /*3550*/  ISETP.LT.OR P2, PT, R138, 0x2, P0 ;  /* 0x000000028a00780c */ /* 0x000fe40000741670 */
[----:B------:R-:W-:Y:S01]  /*3560*/  LOP3.LUT R69, R68, 0xfffffe, RZ, 0xc0, !PT ;  /* 0x00fffffe44457812 */ /* 0x000fe200078ec0ff */
[----:B------:R-:W-:Y:S01]  /*3570*/  LDS.128 R80, [R134+0x30] ;  /* 0x0000300086507984 */ /* 0x000fe20000000c00 */
[----:B------:R-:W-:-:S02]  /*3580*/  IADD3 R103, R150, 0x200, RZ ;  /* 0x0000020096677810 */ /* 0x000fc40007ffe0ff */
[----:B------:R-:W-:Y:S02]  /*3590*/  IADD3 R102, R102, -R69, RZ ;  /* 0x8000004566667210 */ /* 0x000fe40007ffe0ff */
[----:B------:R-:W0:Y:S01]  /*35a0*/  LDS.128 R68, [R134] ;  /* 0x0000000086447984 */ /* 0x000e220000000c00 */
[----:B------:R-:W-:Y:S01]  /*35b0*/  MOV R184, RZ ;  /* 0x000000ff00b87202 */ /* 0x000fe20000000f00 */
[----:B------:R-:W-:Y:S01]  /*35c0*/  FMUL.FTZ R168, R0, 1.4426950216293334961 ;  /* 0x3fb8aa3b00a87820 */ /* 0x000fe20000410000 */
[----:B------:R-:W-:Y:S02]  /*35d0*/  @!P1 LEA R103, R102, R117, 0x8 ;  /* 0x0000007566679211 */ /* 0x000fe400078e40ff */
[----:B--2---:R-:W-:Y:S01]  /*35e0*/  @!P2 IADD3 R100, R138, -0x2, RZ ;  /* 0xfffffffe8a64a810 */ /* 0x004fe20007ffe0ff */
[----:B------:R-:W-:Y:S01]  /*35f0*/  FMUL.FTZ R176, R168, R129 ;  /* 0x00000081a8b07220 */ /* 0x000fe20000410000 */
[----:B------:R-:W-:-:S03]  /*3600*/  SHF.L.U32 R159, R103, 0x2, RZ ;  /* 0x00000002679f7819 */ /* 0x000fc600000006ff */
[----:B------:R-:W-:Y:S02]  /*3610*/  @!P2 IMAD R167, R100, c[0x0][0x16c], R117 ;  /* 0x00005b0064a7aa24 */ /* 0x000fe400078e0275 */
[----:B------:R-:W1:Y:S02]  /*3620*/  MUFU.EX2 R176, R176 ;  /* 0x000000b000b07308 */ /* 0x000e640000000800 */
[----:B------:R-:W-:-:S04]  /*3630*/  @!P2 IMAD.WIDE R166, R167, 0x8, R2 ;  /* 0x00000008a7a6a825 */ /* 0x000fc800078e0202 */
[C---:B------:R-:W-:Y:S02]  /*3640*/  FMUL.FTZ R165, R168.reuse, R128 ;  /* 0x00000080a8a57220 */ /* 0x040fe40000410000 */
[C---:B------:R-:W-:Y:S02]  /*3650*/  FMUL.FTZ R164, R168.reuse, R127 ;  /* 0x0000007fa8a47220 */ /* 0x040fe40000410000 */
[C---:B------:R-:W-:Y:S02]  /*3660*/  FMUL.FTZ R163, R168.reuse, R126 ;  /* 0x0000007ea8a37220 */ /* 0x040fe40000410000 */
[C---:B------:R-:W-:Y:S02]  /*3670*/  FMUL.FTZ R162, R168.reuse, R133 ;  /* 0x00000085a8a27220 */ /* 0x040fe40000410000 */
[C---:B------:R-:W-:Y:S02]  /*3680*/  FMUL.FTZ R161, R168.reuse, R132 ;  /* 0x00000084a8a17220 */ /* 0x040fe40000410000 */
[----:B------:R-:W-:Y:S01]  /*3690*/  FMUL.FTZ R160, R168, R131 ;  /* 0x00000083a8a07220 */ /* 0x000fe20000410000 */
[----:B------:R-:W-:Y:S08]  /*36a0*/  MUFU.EX2 R165, R165 ;  /* 0x000000a500a57308 */ /* 0x000ff00000000800 */
[----:B------:R-:W-:Y:S08]  /*36b0*/  MUFU.EX2 R164, R164 ;  /* 0x000000a400a47308 */ /* 0x000ff00000000800 */
[----:B------:R-:W-:Y:S08]  /*36c0*/  MUFU.EX2 R163, R163 ;  /* 0x000000a300a37308 */ /* 0x000ff00000000800 */
        /* <DEDUP_REMOVED lines=14> */
[----:B------:R-:W-:Y:S01]  /*37b0*/  FMUL.FTZ R185, R185, R70 ;  /* 0x00000046b9b97220 */ /* 0x000fe20000410000 */
[----:B---3--:R-:W-:Y:S04]  /*37c0*/  STS.128 [R149.X16+0x840], R84 ;  /* 0x0008405495007388 */ /* 0x008fe8000000cc00 */
[----:B----4-:R-:W-:Y:S04]  /*37d0*/  STS.128 [R149.X16+0xa40], R88 ;  /* 0x000a405895007388 */ /* 0x010fe8000000cc00 */
[----:B------:R-:W-:Y:S04]  /*37e0*/  STS.128 [R149.X16+0xc40], R92 ;  /* 0x000c405c95007388 */ /* 0x000fe8000000cc00 */
[----:B------:R-:W-:Y:S01]  /*37f0*/  STS.128 [R149.X16+0xe40], R96 ;  /* 0x000e406095007388 */ /* 0x000fe2000000cc00 */
[----:B------:R-:W-:-:S06]  /*3800*/  NOP ;  /* 0x0000000000007918 */ /* 0x000fcc0000000000 */
[----:B------:R-:W0:Y:S04]  /*3810*/  LDS.128 R100, [R134+0x840] ;  /* 0x0008400086647984 */ /* 0x000e280000000c00 */
[----:B------:R-:W-:Y:S04]  /*3820*/  LDS.128 R84, [R134+0x850] ;  /* 0x0008500086547984 */ /* 0x000fe80000000c00 */
[----:B------:R-:W-:Y:S04]  /*3830*/  LDS.128 R88, [R134+0x860] ;  /* 0x0008600086587984 */ /* 0x000fe80000000c00 */
[----:B------:R-:W2:Y:S04]  /*3840*/  LDS.128 R104, [R134+0x870] ;  /* 0x0008700086687984 */ /* 0x000ea80000000c00 */
[----:B-1----:R1:W-:Y:S04]  /*3850*/  STS [R159+0x2338], R176 ;  /* 0x002338b09f007388 */ /* 0x0023e80000000800 */
[----:B------:R-:W-:Y:S06]  /*3860*/  BAR.SYNC.DEFER_BLOCKING 0x0 ;  /* 0x0000000000007b1d */ /* 0x000fec0000010000 */
[----:B------:R3:W5:Y:S01]  /*3870*/  @!P2 LDG.E R184, [R166.64+0x4] ;  /* 0x00000404a6b8a981 */ /* 0x000762000c1e1900 */
[----:B------:R-:W-:Y:S01]  /*3880*/  ISETP.NE.AND P2, PT, R150, 0x1f, PT ;  /* 0x0000001f9600780c */ /* 0x000fe20003f45270 */
[----:B0-----:R-:W-:-:S02]  /*3890*/  FMUL.FTZ R174, R6, R102 ;  /* 0x0000006606ae7220 */ /* 0x001fc40000410000 */
[----:B------:R-:W-:Y:S02]  /*38a0*/  FMUL.FTZ R102, R168, R118 ;  /* 0x00000076a8667220 */ /* 0x000fe40000410000 */
[----:B------:R-:W-:Y:S02]  /*38b0*/  FMUL.FTZ R171, R5, R101 ;  /* 0x0000006505ab7220 */ /* 0x000fe40000410000 */
[----:B------:R-:W-:Y:S02]  /*38c0*/  FMUL.FTZ R179, R7, R103 ;  /* 0x0000006707b37220 */ /* 0x000fe40000410000 */
[----:B---3--:R-:W-:Y:S01]  /*38d0*/  FMUL.FTZ R166, R4, R100 ;  /* 0x0000006404a67220 */ /* 0x008fe20000410000 */
[----:B------:R-:W0:Y:S01]  /*38e0*/  MUFU.EX2 R102, R102 ;  /* 0x0000006600667308 */ /* 0x000e220000000800 */
[C---:B-1----:R-:W-:Y:S02]  /*38f0*/  FMUL.FTZ R159, R168.reuse, R130 ;  /* 0x00000082a89f7220 */ /* 0x042fe40000410000 */
[----:B------:R1:W3:Y:S01]  /*3900*/  @P2 LDS R199, [R150.X4+0x2b3c] ;  /* 0x002b3c0096c72984 */ /* 0x0002e20000004800 */
[----:B------:R-:W-:-:S02]  /*3910*/  FMUL.FTZ R99, R168, R125 ;  /* 0x0000007da8637220 */ /* 0x000fc40000410000 */
[C---:B------:R-:W-:Y:S02]  /*3920*/  FMUL.FTZ R98, R168.reuse, R124 ;  /* 0x0000007ca8627220 */ /* 0x040fe40000410000 */
[C---:B------:R-:W-:Y:S01]  /*3930*/  FMUL.FTZ R97, R168.reuse, R123 ;  /* 0x0000007ba8617220 */ /* 0x040fe20000410000 */
[----:B------:R-:W4:Y:S01]  /*3940*/  MUFU.EX2 R159, R159 ;  /* 0x0000009f009f7308 */ /* 0x000f220000000800 */
[C---:B------:R-:W-:Y:S02]  /*3950*/  FMUL.FTZ R96, R168.reuse, R122 ;  /* 0x0000007aa8607220 */ /* 0x040fe40000410000 */
[C---:B------:R-:W-:Y:S02]  /*3960*/  FMUL.FTZ R100, R168.reuse, R121 ;  /* 0x00000079a8647220 */ /* 0x040fe40000410000 */
[C---:B------:R-:W-:Y:S02]  /*3970*/  FMUL.FTZ R101, R168.reuse, R120 ;  /* 0x00000078a8657220 */ /* 0x040fe40000410000 */
[----:B------:R-:W-:Y:S01]  /*3980*/  FMUL.FTZ R103, R168, R119 ;  /* 0x00000077a8677220 */ /* 0x000fe20000410000 */
[----:B------:R-:W0:Y:S01]  /*3990*/  MUFU.EX2 R99, R99 ;  /* 0x0000006300637308 */ /* 0x000e220000000800 */
[----:B--2---:R-:W-:-:S02]  /*39a0*/  FMUL.FTZ R189, R10, R106 ;  /* 0x0000006a0abd7220 */ /* 0x004fc40000410000 */
[----:B------:R-:W-:Y:S02]  /*39b0*/  FMUL.FTZ R196, R11, R107 ;  /* 0x0000006b0bc47220 */ /* 0x000fe40000410000 */
[----:B------:R-:W-:Y:S02]  /*39c0*/  FMUL.FTZ R180, R16, R84 ;  /* 0x0000005410b47220 */ /* 0x000fe40000410000 */
[----:B------:R-:W-:Y:S01]  /*39d0*/  FMUL.FTZ R187, R17, R85 ;  /* 0x0000005511bb7220 */ /* 0x000fe20000410000 */
[----:B------:R-:W2:Y:S01]  /*39e0*/  MUFU.EX2 R98, R98 ;  /* 0x0000006200627308 */ /* 0x000ea20000000800 */
        /* <DEDUP_REMOVED lines=14> */
[----:B------:R-:W1:Y:S01]  /*3ad0*/  MUFU.EX2 R100, R100 ;  /* 0x0000006400647308 */ /* 0x000e620000000800 */
[----:B------:R-:W-:Y:S02]  /*3ae0*/  FMUL.FTZ R107, R20, R121 ;  /* 0x00000079146b7220 */ /* 0x000fe40000410000 */
[----:B------:R-:W-:Y:S02]  /*3af0*/  FMUL.FTZ R106, R21, R120 ;  /* 0x00000078156a7220 */ /* 0x000fe40000410000 */
[----:B------:R-:W-:-:S02]  /*3b00*/  FMUL.FTZ R85, R22, R119 ;  /* 0x0000007716557220 */ /* 0x000fc40000410000 */
[----:B------:R-:W-:Y:S01]  /*3b10*/  FMUL.FTZ R84, R23, R118 ;  /* 0x0000007617547220 */ /* 0x000fe20000410000 */
[----:B------:R-:W1:Y:S01]  /*3b20*/  MUFU.EX2 R101, R101 ;  /* 0x0000006500657308 */ /* 0x000e620000000800 */
[----:B0-----:R-:W-:-:S07]  /*3b30*/  FFMA.FTZ R92, R102, R196, R189 ;  /* 0x000000c4665c7223 */ /* 0x001fce00000100bd */
[----:B------:R-:W0:Y:S01]  /*3b40*/  MUFU.EX2 R103, R103 ;  /* 0x0000006700677308 */ /* 0x000e220000000800 */
[----:B------:R-:W-:Y:S05]  /*3b50*/  @P2 BRA `(.L_x_6542) ;  /* 0x0000007000002947 */ /* 0x000fea0003800000 */
[----:B--234-:R-:W-:Y:S01]  /*3b60*/  ISETP.NE.AND P3, PT, R138, c[0x0][0x174], PT ;  /* 0x00005d008a007a0c */ /* 0x01cfe20003f65270 */
[----:B------:R-:W-:-:S12]  /*3b70*/  HFMA2.MMA R199, -RZ, RZ, 1.875, 0 ;  /* 0x3f800000ffc77435 */ /* 0x000fd800000001ff */
[----:B------:R-:W-:-:S04]  /*3b80*/  @P3 LEA.HI R90, R138, R138, RZ, 0x1 ;  /* 0x0000008a8a5a3211 */ /* 0x000fc800078f08ff */
[----:B------:R-:W-:-:S04]  /*3b90*/  @P3 LOP3.LUT R91, R90, 0xfffffe, RZ, 0xc0, !PT ;  /* 0x00fffffe5a5b3812 */ /* 0x000fc800078ec0ff */
[----:B------:R-:W-:-:S04]  /*3ba0*/  @P3 IADD3 R90, -R91, R138, RZ ;  /* 0x0000008a5b5a3210 */ /* 0x000fc80007ffe1ff */
[----:B------:R-:W-:-:S05]  /*3bb0*/  @P3 LEA R90, R90, R117, 0x8 ;  /* 0x000000755a5a3211 */ /* 0x000fca00078e40ff */
[----:B------:R2:W3:Y:S02]  /*3bc0*/  @P3 LDS R199, [R90.X4+0x2338] ;  /* 0x002338005ac73984 */ /* 0x0004e40000004800 */
.L_x_6542:
[----:B--234-:R-:W-:Y:S05]  /*3bd0*/  BSYNC B0 ;  /* 0x0000000000007941 */ /* 0x01cfea0003800000 */
.L_x_6541:
[----:B------:R-:W-:Y:S01]  /*3be0*/  FMUL.FTZ R90, R102, R199 ;  /* 0x000000c7665a7220 */ /* 0x000fe20000410000 */
[----:B------:R-:W-:Y:S01]  /*3bf0*/  LOP3.LUT R93, R150, 0x1f, RZ, 0xc0, !PT ;  /* 0x0000001f965d7812 */ /* 0x000fe200078ec0ff */
[C---:B0-----:R-:W-:Y:S01]  /*3c00*/  FFMA.FTZ R92, R103.reuse, R92, R194 ;  /* 0x0000005c675c7223 */ /* 0x041fe200000100c2 */
[C---:B------:R-:W-:Y:S01]  /*3c10*/  ISETP.GE.OR P0, PT, R138.reuse, c[0x0][0x174], P0 ;  /* 0x00005d008a007a0c */ /* 0x040fe20000706670 */
[----:B------:R-:W-:Y:S01]  /*3c20*/  FMUL.FTZ R90, R103, R90 ;  /* 0x0000005a675a7220 */ /* 0x000fe20000410000 */
[----:B------:R-:W-:Y:S01]  /*3c30*/  ISETP.NE.AND P3, PT, R93, 0x1f, PT ;  /* 0x0000001f5d00780c */ /* 0x000fe20003f65270 */
[----:B-1----:R-:W-:Y:S01]  /*3c40*/  FFMA.FTZ R92, R101, R92, R188 ;  /* 0x0000005c655c7223 */ /* 0x002fe200000100bc */
[----:B------:R-:W-:Y:S01]  /*3c50*/  ISETP.GE.U32.AND P4, PT, R93, 0x1e, PT ;  /* 0x0000001e5d00780c */ /* 0x000fe20003f86070 */
[----:B------:R-:W-:Y:S01]  /*3c60*/  FMUL.FTZ R91, R101, R90 ;  /* 0x0000005a655b7220 */ /* 0x000fe20000410000 */
[----:B------:R-:W-:Y:S01]  /*3c70*/  LEA R183, R138, 0xfffffe00, 0x9 ;  /* 0xfffffe008ab77811 */ /* 0x000fe200078e48ff */
[----:B------:R-:W-:Y:S01]  /*3c80*/  FFMA.FTZ R92, R100, R92, R193 ;  /* 0x0000005c645c7223 */ /* 0x000fe200000100c1 */
[----:B------:R-:W-:Y:S01]  /*3c90*/  ISETP.NE.AND P6, PT, R150, RZ, PT ;  /* 0x000000ff9600720c */ /* 0x000fe20003fc5270 */
[----:B------:R-:W-:Y:S01]  /*3ca0*/  FMUL.FTZ R91, R100, R91 ;  /* 0x0000005b645b7220 */ /* 0x000fe20000410000 */
[----:B------:R-:W-:Y:S01]  /*3cb0*/  IADD3 R223, R150, 0xe0, RZ ;  /* 0x000000e096df7810 */ /* 0x000fe20007ffe0ff */
[----:B------:R-:W-:Y:S01]  /*3cc0*/  FMUL.FTZ R169, R88, R77 ;  /* 0x0000004d58a97220 */ /* 0x000fe20000410000 */
[----:B------:R-:W-:Y:S01]  /*3cd0*/  IADD3 R225, R150, 0x120, RZ ;  /* 0x0000012096e17810 */ /* 0x000fe20007ffe0ff */
[----:B------:R-:W-:Y:S01]  /*3ce0*/  FFMA.FTZ R92, R96, R92, R195 ;  /* 0x0000005c605c7223 */ /* 0x000fe200000100c3 */
[----:B------:R-:W-:Y:S01]  /*3cf0*/  IADD3 R227, R150, 0x160, RZ ;  /* 0x0000016096e37810 */ /* 0x000fe20007ffe0ff */
[----:B------:R-:W-:Y:S01]  /*3d00*/  FMUL.FTZ R88, R96, R91 ;  /* 0x0000005b60587220 */ /* 0x000fe20000410000 */
[C---:B------:R-:W-:Y:S01]  /*3d10*/  IADD3 R229, R150.reuse, 0x180, RZ ;  /* 0x0000018096e57810 */ /* 0x040fe20007ffe0ff */
[----:B------:R-:W-:Y:S01]  /*3d20*/  FMUL.FTZ R104, R87, R78 ;  /* 0x0000004e57687220 */ /* 0x000fe20000410000 */
[C---:B------:R-:W-:Y:S01]  /*3d30*/  IADD3 R231, R150.reuse, 0x1a0, RZ ;  /* 0x000001a096e77810 */ /* 0x040fe20007ffe0ff */
[C---:B------:R-:W-:Y:S01]  /*3d40*/  FFMA.FTZ R92, R97.reuse, R92, R190 ;  /* 0x0000005c615c7223 */ /* 0x040fe200000100be */
[----:B------:R-:W-:Y:S01]  /*3d50*/  IADD3 R233, R150, 0x1c0, RZ ;  /* 0x000001c096e97810 */ /* 0x000fe20007ffe0ff */
[----:B------:R-:W-:Y:S01]  /*3d60*/  FMUL.FTZ R105, R86, R79 ;  /* 0x0000004f56697220 */ /* 0x000fe20000410000 */
[----:B------:R-:W-:Y:S01]  /*3d70*/  IADD3 R235, R150, 0x1e0, RZ ;  /* 0x000001e096eb7810 */ /* 0x000fe20007ffe0ff */
[----:B------:R-:W-:Y:S01]  /*3d80*/  FMUL.FTZ R87, R97, R88 ;  /* 0x0000005861577220 */ /* 0x000fe20000410000 */
[-C--:B------:R-:W-:Y:S01]  /*3d90*/  LEA.HI.SX32 R210, R227, R150.reuse, 0x1b ;  /* 0x00000096e3d27211 */ /* 0x080fe200078fdaff */
[----:B------:R-:W-:Y:S01]  /*3da0*/  FFMA.FTZ R86, R191, R165, R186 ;  /* 0x000000a5bf567223 */ /* 0x000fe200000100ba */
[----:B------:R-:W-:Y:S01]  /*3db0*/  LEA.HI.SX32 R212, R231, R150, 0x1b ;  /* 0x00000096e7d47211 */ /* 0x000fe200078fdaff */
[C---:B------:R-:W-:Y:S01]  /*3dc0*/  FFMA.FTZ R92, R98.reuse, R92, R197 ;  /* 0x0000005c625c7223 */ /* 0x040fe200000100c5 */
[----:B------:R-:W-:Y:S01]  /*3dd0*/  LEA.HI.SX32 R214, R235, R150, 0x1b ;  /* 0x00000096ebd67211 */ /* 0x000fe200078fdaff */
[----:B------:R-:W-:Y:S01]  /*3de0*/  FMUL.FTZ R90, R98, R87 ;  /* 0x00000057625a7220 */ /* 0x000fe20000410000 */
[----:B------:R-:W-:Y:S01]  /*3df0*/  BSSY B0, `(.L_x_6543) ;  /* 0x000016e000007945 */ /* 0x000fe20003800000 */
[----:B------:R-:W-:-:S02]  /*3e00*/  FMUL.FTZ R182, R182, R71 ;  /* 0x00000047b6b67220 */ /* 0x000fc40000410000 */
[----:B------:R-:W-:Y:S02]  /*3e10*/  FFMA.FTZ R86, R164, R86, R185 ;  /* 0x00000056a4567223 */ /* 0x000fe400000100b9 */
[----:B------:R-:W-:Y:S02]  /*3e20*/  FMUL.FTZ R87, R176, R165 ;  /* 0x000000a5b0577220 */ /* 0x000fe40000410000 */
[C---:B------:R-:W-:Y:S02]  /*3e30*/  FFMA.FTZ R92, R99.reuse, R92, R192 ;  /* 0x0000005c635c7223 */ /* 0x040fe400000100c0 */
[----:B------:R-:W-:Y:S02]  /*3e40*/  FMUL.FTZ R90, R99, R90 ;  /* 0x0000005a635a7220 */ /* 0x000fe40000410000 */
[----:B------:R-:W-:Y:S02]  /*3e50*/  FFMA.FTZ R88, R163, R86, R182 ;  /* 0x00000056a3587223 */ /* 0x000fe400000100b6 */
[----:B------:R-:W-:-:S02]  /*3e60*/  FMUL.FTZ R86, R164, R87 ;  /* 0x00000057a4567220 */ /* 0x000fc40000410000 */
[----:B------:R-:W-:Y:S02]  /*3e70*/  FMUL.FTZ R181, R181, R72 ;  /* 0x00000048b5b57220 */ /* 0x000fe40000410000 */
[----:B------:R-:W-:Y:S02]  /*3e80*/  FMUL.FTZ R170, R89, R76 ;  /* 0x0000004c59aa7220 */ /* 0x000fe40000410000 */
[C---:B------:R-:W-:Y:S02]  /*3e90*/  FFMA.FTZ R92, R159.reuse, R92, R198 ;  /* 0x0000005c9f5c7223 */ /* 0x040fe400000100c6 */
[----:B------:R-:W-:Y:S02]  /*3ea0*/  FMUL.FTZ R89, R159, R90 ;  /* 0x0000005a9f597220 */ /* 0x000fe40000410000 */
[----:B------:R-:W-:Y:S02]  /*3eb0*/  FMUL.FTZ R87, R163, R86 ;  /* 0x00000056a3577220 */ /* 0x000fe40000410000 */
[----:B------:R-:W-:-:S02]  /*3ec0*/  FMUL.FTZ R178, R178, R73 ;  /* 0x00000049b2b27220 */ /* 0x000fc40000410000 */
[----:B------:R-:W-:Y:S02]  /*3ed0*/  FFMA.FTZ R88, R162, R88, R181 ;  /* 0x00000058a2587223 */ /* 0x000fe400000100b5 */
[C---:B------:R-:W-:Y:S02]  /*3ee0*/  FFMA.FTZ R92, R160.reuse, R92, R187 ;  /* 0x0000005ca05c7223 */ /* 0x040fe400000100bb */
[----:B------:R-:W-:Y:S02]  /*3ef0*/  FMUL.FTZ R90, R160, R89 ;  /* 0x00000059a05a7220 */ /* 0x000fe40000410000 */
[----:B------:R-:W-:Y:S02]  /*3f00*/  FMUL.FTZ R86, R162, R87 ;  /* 0x00000057a2567220 */ /* 0x000fe40000410000 */
[----:B------:R-:W-:Y:S02]  /*3f10*/  FMUL.FTZ R173, R173, R74 ;  /* 0x0000004aadad7220 */ /* 0x000fe40000410000 */
[----:B------:R-:W-:-:S02]  /*3f20*/  FFMA.FTZ R88, R161, R88, R178 ;  /* 0x00000058a1587223 */ /* 0x000fc400000100b2 */
[C---:B------:R-:W-:Y:S02]  /*3f30*/  FFMA.FTZ R92, R161.reuse, R92, R180 ;  /* 0x0000005ca15c7223 */ /* 0x040fe400000100b4 */
[C---:B------:R-:W-:Y:S02]  /*3f40*/  FMUL.FTZ R89, R161.reuse, R90 ;  /* 0x0000005aa1597220 */ /* 0x040fe40000410000 */
        /* <DEDUP_REMOVED lines=17> */
[----:B------:R-:W-:Y:S01]  /*4060*/  FMUL.FTZ R86, R98, R87 ;  /* 0x0000005762567220 */ /* 0x000fe20000410000 */
[----:B------:R-:W0:Y:S01]  /*4070*/  SHFL.DOWN PT, R89, R200, 0x1, 0x1f ;  /* 0x08201f00c8597f89 */ /* 0x000e2200000e0000 */
[C---:B------:R-:W-:Y:S02]  /*4080*/  FFMA.FTZ R88, R97.reuse, R88, R104 ;  /* 0x0000005861587223 */ /* 0x040fe40000010068 */
[----:B------:R-:W-:Y:S01]  /*4090*/  FMUL.FTZ R87, R97, R86 ;  /* 0x0000005661577220 */ /* 0x000fe20000410000 */
[----:B------:R-:W1:Y:S01]  /*40a0*/  SHFL.DOWN PT, R90, R201, 0x1, 0x1f ;  /* 0x08201f00c95a7f89 */ /* 0x000e6200000e0000 */
        /* <DEDUP_REMOVED lines=12> */
[C---:B------:R-:W-:Y:S02]  /*4170*/  FFMA.FTZ R202, R102.reuse, R88, R167 ;  /* 0x0000005866ca7223 */ /* 0x040fe400000100a7 */
[----:B------:R-:W-:-:S02]  /*4180*/  FMUL.FTZ R203, R102, R203 ;  /* 0x000000cb66cb7220 */ /* 0x000fc40000410000 */
[C---:B0-----:R-:W-:Y:S01]  /*4190*/  @P3 FFMA.FTZ R200, R201.reuse, R89, R200 ;  /* 0x00000059c9c83223 */ /* 0x041fe200000100c8 */
[----:B------:R-:W0:Y:S01]  /*41a0*/  SHFL.UP PT, R85, R202, 0x1, RZ ;  /* 0x04200000ca557989 */ /* 0x000e2200000e00ff */
[----:B-1----:R-:W-:Y:S01]  /*41b0*/  @P3 FMUL.FTZ R201, R201, R90 ;  /* 0x0000005ac9c93220 */ /* 0x002fe20000410000 */
[----:B------:R-:W-:Y:S01]  /*41c0*/  ISETP.GE.AND P3, PT, R149, 0x1, PT ;  /* 0x000000019500780c */ /* 0x000fe20003f66270 */
[----:B------:R-:W-:Y:S01]  /*41d0*/  IMAD R95, R177, c[0x0][0x2b8], RZ ;  /* 0x0000ae00b15f7a24 */ /* 0x000fe200078e02ff */
[----:B------:R-:W1:Y:S03]  /*41e0*/  SHFL.UP PT, R84, R203, 0x1, RZ ;  /* 0x04200000cb547989 */ /* 0x000e6600000e00ff */
[----:B------:R-:W-:Y:S01]  /*41f0*/  IMAD R95, R152, c[0x0][0x2bc], R95 ;  /* 0x0000af00985f7a24 */ /* 0x000fe200078e025f */
        /* <DEDUP_REMOVED lines=19> */
[----:B---3--:R-:W-:-:S03]  /*4330*/  @!P4 FMUL.FTZ R201, R201, R86 ;  /* 0x00000056c9c9c220 */ /* 0x008fc60000410000 */
[----:B------:R-:W1:Y:S01]  /*4340*/  SHFL.DOWN PT, R89, R200, 0x8, 0x1f ;  /* 0x09001f00c8597f89 */ /* 0x000e6200000e0000 */
[----:B------:R-:W-:-:S03]  /*4350*/  ISETP.GE.U32.AND P4, PT, R93, 0x18, PT ;  /* 0x000000185d00780c */ /* 0x000fc60003f86070 */
[----:B------:R-:W2:Y:S04]  /*4360*/  SHFL.UP PT, R86, R203, 0x4, RZ ;  /* 0x04800000cb567989 */ /* 0x000ea800000e00ff */
[----:B------:R-:W3:Y:S04]  /*4370*/  SHFL.DOWN PT, R88, R201, 0x8, 0x1f ;  /* 0x09001f00c9587f89 */ /* 0x000ee800000e0000 */
[----:B------:R-:W-:Y:S01]  /*4380*/  @!P0 LDS.64 R84, [R117.X8+0x2bb8] ;  /* 0x002bb80075548984 */ /* 0x000fe20000008a00 */
[----:B------:R-:W-:Y:S01]  /*4390*/  ISETP.GE.AND P0, PT, R149, 0x8, PT ;  /* 0x000000089500780c */ /* 0x000fe20003f06270 */
[----:B0-----:R-:W-:-:S05]  /*43a0*/  @P3 FFMA.FTZ R202, R203, R87, R202 ;  /* 0x00000057cbca3223 */ /* 0x001fca00000100ca */
[----:B------:R-:W0:Y:S01]  /*43b0*/  SHFL.UP PT, R87, R202, 0x8, RZ ;  /* 0x05000000ca577989 */ /* 0x000e2200000e00ff */
[----:B-1----:R-:W-:Y:S01]  /*43c0*/  @!P4 FFMA.FTZ R200, R201, R89, R200 ;  /* 0x00000059c9c8c223 */ /* 0x002fe200000100c8 */
[----:B------:R-:W-:Y:S01]  /*43d0*/  HFMA2.MMA R89, -RZ, RZ, 0, 0 ;  /* 0x00000000ff597435 */ /* 0x000fe200000001ff */
[----:B--2---:R-:W-:-:S03]  /*43e0*/  @P3 FMUL.FTZ R203, R203, R86 ;  /* 0x00000056cbcb3220 */ /* 0x004fc60000410000 */
[----:B------:R-:W1:Y:S01]  /*43f0*/  SHFL.DOWN PT, R91, R200, 0x10, 0x1f ;  /* 0x0a001f00c85b7f89 */ /* 0x000e6200000e0000 */
[----:B------:R-:W-:Y:S01]  /*4400*/  ISETP.GE.U32.AND P3, PT, R93, 0x10, PT ;  /* 0x000000105d00780c */ /* 0x000fe20003f66070 */
[----:B------:R-:W-:Y:S02]  /*4410*/  IMAD R93, R177, c[0x0][0x298], RZ ;  /* 0x0000a600b15d7a24 */ /* 0x000fe400078e02ff */
[----:B---3--:R-:W-:Y:S01]  /*4420*/  @!P4 FMUL.FTZ R201, R201, R88 ;  /* 0x00000058c9c9c220 */ /* 0x008fe20000410000 */
[----:B------:R-:W2:Y:S01]  /*4430*/  SHFL.UP PT, R90, R203, 0x8, RZ ;  /* 0x05000000cb5a7989 */ /* 0x000ea200000e00ff */
[----:B------:R-:W-:Y:S01]  /*4440*/  MOV R88, R150 ;  /* 0x0000009600587202 */ /* 0x000fe20000000f00 */
[----:B------:R-:W-:Y:S02]  /*4450*/  IMAD R93, R152, c[0x0][0x29c], R93 ;  /* 0x0000a700985d7a24 */ /* 0x000fe400078e025d */
[----:B------:R-:W3:Y:S01]  /*4460*/  SHFL.DOWN PT, R92, R201, 0x10, 0x1f ;  /* 0x0a001f00c95c7f89 */ /* 0x000ee200000e0000 */
[----:B0-----:R-:W-:-:S02]  /*4470*/  @P0 FFMA.FTZ R202, R203, R87, R202 ;  /* 0x00000057cbca0223 */ /* 0x001fc400000100ca */
[----:B------:R-:W-:-:S04]  /*4480*/  IMAD.WIDE.U32 R86, R152, c[0x0][0x298], R88 ;  /* 0x0000a60098567a25 */ /* 0x000fc800078e0058 */
[----:B------:R-:W-:Y:S01]  /*4490*/  IMAD.WIDE.U32 R88, R152, c[0x0][0x2b8], R88 ;  /* 0x0000ae0098587a25 */ /* 0x000fe200078e0058 */
[----:B------:R-:W-:Y:S01]  /*44a0*/  IADD3 R87, R87, R93, RZ ;  /* 0x0000005d57577210 */ /* 0x000fe20007ffe0ff */
[----:B------:R-:W-:Y:S02]  /*44b0*/  SHFL.IDX PT, R205, R85, RZ, 0x1f ;  /* 0x00001fff55cd7589 */ /* 0x000fe400000e0000 */
[----:B-1----:R-:W-:Y:S01]  /*44c0*/  @!P3 FFMA.FTZ R200, R201, R91, R200 ;  /* 0x0000005bc9c8b223 */ /* 0x002fe200000100c8 */
[----:B------:R-:W-:Y:S01]  /*44d0*/  IADD3 R89, R89, R95, RZ ;  /* 0x0000005f59597210 */ /* 0x000fe20007ffe0ff */
[----:B------:R-:W0:Y:S01]  /*44e0*/  SHFL.UP PT, R93, R202, 0x10, RZ ;  /* 0x06000000ca5d7989 */ /* 0x000e2200000e00ff */
[----:B--2---:R-:W-:Y:S01]  /*44f0*/  @P0 FMUL.FTZ R203, R203, R90 ;  /* 0x0000005acbcb0220 */ /* 0x004fe20000410000 */
[----:B------:R-:W-:Y:S01]  /*4500*/  ISETP.GE.AND P0, PT, R149, 0x10, PT ;  /* 0x000000109500780c */ /* 0x000fe20003f06270 */
[----:B------:R-:W-:Y:S01]  /*4510*/  IMAD R90, R175, c[0x0][0x2a0], RZ ;  /* 0x0000a800af5a7a24 */ /* 0x000fe200078e02ff */
[----:B------:R-:W-:Y:S01]  /*4520*/  SHFL.DOWN PT, R209, R200, 0x1, 0x1f ;  /* 0x08201f00c8d17f89 */ /* 0x000fe200000e0000 */
[----:B---3--:R-:W-:-:S02]  /*4530*/  @!P3 FMUL.FTZ R201, R201, R92 ;  /* 0x0000005cc9c9b220 */ /* 0x008fc40000410000 */
[----:B------:R-:W-:Y:S01]  /*4540*/  IMAD R92, R175, c[0x0][0x2c0], RZ ;  /* 0x0000b000af5c7a24 */ /* 0x000fe200078e02ff */
[----:B------:R-:W1:Y:S01]  /*4550*/  SHFL.UP PT, R204, R203, 0x10, RZ ;  /* 0x06000000cbcc7989 */ /* 0x000e6200000e00ff */
[C---:B------:R-:W-:Y:S02]  /*4560*/  IMAD R207, R155.reuse, c[0x0][0x2a4], R90 ;  /* 0x0000a9009bcf7a24 */ /* 0x040fe400078e025a */
[----:B------:R-:W-:Y:S01]  /*4570*/  IMAD.WIDE.U32 R90, R155, c[0x0][0x2a0], R86 ;  /* 0x0000a8009b5a7a25 */ /* 0x000fe200078e0056 */
[----:B------:R-:W2:Y:S01]  /*4580*/  SHFL.DOWN PT, R208, R201, 0x1, 0x1f ;  /* 0x08201f00c9d07f89 */ /* 0x000ea200000e0000 */
[----:B------:R-:W-:Y:S02]  /*4590*/  IADD3 R87, R137, -c[0x0][0x174], RZ ;  /* 0x80005d0089577a10 */ /* 0x000fe40007ffe0ff */
[----:B------:R-:W-:Y:S01]  /*45a0*/  IMAD R95, R155, c[0x0][0x2c4], R92 ;  /* 0x0000b1009b5f7a24 */ /* 0x000fe200078e025c */
[----:B------:R-:W-:Y:S01]  /*45b0*/  IADD3 R207, R91, R207, RZ ;  /* 0x000000cf5bcf7210 */ /* 0x000fe20007ffe0ff */
[----:B------:R-:W-:Y:S01]  /*45c0*/  IMAD.WIDE.U32 R88, R155, c[0x0][0x2c0], R88 ;  /* 0x0000b0009b587a25 */ /* 0x000fe200078e0058 */
[C---:B------:R-:W-:Y:S01]  /*45d0*/  LEA R94, P4, R90.reuse, c[0x0][0x318], 0x2 ;  /* 0x0000c6005a5e7a11 */ /* 0x040fe200078810ff */
[----:B------:R-:W-:Y:S01]  /*45e0*/  SHFL.IDX PT, R200, R200, RZ, 0x1f ;  /* 0x00001fffc8c87589 */ /* 0x000fe200000e0000 */
[----:B------:R-:W-:Y:S01]  /*45f0*/  IADD3 R86, P3, R183, R90, RZ ;  /* 0x0000005ab7567210 */ /* 0x000fe20007f7e0ff */
[----:B------:R-:W-:Y:S01]  /*4600*/  IMAD R87, R87, -0x200, RZ ;  /* 0xfffffe0057577824 */ /* 0x000fe200078e02ff */
[----:B------:R-:W-:Y:S01]  /*4610*/  IADD3 R206, R89, R95, RZ ;  /* 0x0000005f59ce7210 */ /* 0x000fe20007ffe0ff */
[----:B------:R-:W-:Y:S01]  /*4620*/  SHFL.IDX PT, R201, R201, RZ, 0x1f ;  /* 0x00001fffc9c97589 */ /* 0x000fe200000e0000 */
[----:B0-----:R-:W-:Y:S01]  /*4630*/  @P0 FFMA.FTZ R202, R203, R93, R202 ;  /* 0x0000005dcbca0223 */ /* 0x001fe200000100ca */
[----:B------:R-:W-:-:S02]  /*4640*/  LEA.HI.X R95, R90, c[0x0][0x31c], R207, 0x2, P4 ;  /* 0x0000c7005a5f7a11 */ /* 0x000fc400020f14cf */
[----:B------:R-:W-:Y:S02]  /*4650*/  LEA R92, P5, R88, c[0x0][0x320], 0x2 ;  /* 0x0000c800585c7a11 */ /* 0x000fe400078a10ff */
[----:B------:R-:W-:Y:S01]  /*4660*/  SHF.L.U64.HI R89, R116, 0x2, R115 ;  /* 0x0000000274597819 */ /* 0x000fe20000010273 */
[----:B------:R-:W-:Y:S01]  /*4670*/  IMAD.WIDE R90, R87, 0x4, R94 ;  /* 0x00000004575a7825 */ /* 0x000fe200078e025e */
[----:B------:R-:W-:Y:S01]  /*4680*/  SHFL.UP PT, R202, R202, 0x1, RZ ;  /* 0x04200000caca7989 */ /* 0x000fe200000e00ff */
[----:B------:R-:W-:Y:S02]  /*4690*/  LEA.HI.X R93, R88, c[0x0][0x324], R206, 0x2, P5 ;  /* 0x0000c900585d7a11 */ /* 0x000fe400028f14ce */
[----:B-1----:R-:W-:Y:S01]  /*46a0*/  @P0 FMUL.FTZ R203, R203, R204 ;  /* 0x000000cccbcb0220 */ /* 0x002fe20000410000 */
[----:B------:R-:W-:Y:S01]  /*46b0*/  IADD3 R88, P0, R183, R88, RZ ;  /* 0x00000058b7587210 */ /* 0x000fe20007f1e0ff */
[----:B--2---:R-:W-:Y:S01]  /*46c0*/  @P2 FFMA.FTZ R205, R208, R205, R209 ;  /* 0x000000cdd0cd2223 */ /* 0x004fe200000100d1 */
[----:B-----5:R0:W-:Y:S01]  /*46d0*/  SHFL.IDX PT, R204, R184, RZ, 0x1f ;  /* 0x00001fffb8cc7589 */ /* 0x0201e200000e0000 */
[----:B------:R-:W-:Y:S01]  /*46e0*/  IMAD.WIDE R92, R87, 0x4, R92 ;  /* 0x00000004575c7825 */ /* 0x000fe200078e025c */
[----:B------:R-:W-:-:S02]  /*46f0*/  SHF.L.U32 R87, R116, 0x2, RZ ;  /* 0x0000000274577819 */ /* 0x000fc400000006ff */
[----:B------:R-:W1:Y:S01]  /*4700*/  SHFL.UP PT, R203, R203, 0x1, RZ ;  /* 0x04200000cbcb7989 */ /* 0x000e6200000e00ff */
[----:B------:R-:W-:Y:S02]  /*4710*/  FFMA.FTZ R95, R205, R199, R196 ;  /* 0x000000c7cd5f7223 */ /* 0x000fe400000100c4 */
[----:B------:R-:W-:Y:S02]  /*4720*/  IMAD R196, R89, c[0x0][0x2b0], RZ ;  /* 0x0000ac0059c47a24 */ /* 0x000fe400078e02ff */
[----:B------:R-:W-:Y:S02]  /*4730*/  FFMA.FTZ R94, R102, R95, R189 ;  /* 0x0000005f665e7223 */ /* 0x000fe400000100bd */
[----:B------:R-:W-:Y:S01]  /*4740*/  IMAD R199, R87, c[0x0][0x2b4], R196 ;  /* 0x0000ad0057c77a24 */ /* 0x000fe200078e02c4 */
[----:B------:R-:W-:Y:S01]  /*4750*/  SHF.L.U32 R196, R150, 0x4, RZ ;  /* 0x0000000496c47819 */ /* 0x000fe200000006ff */
[----:B0-----:R-:W-:Y:S02]  /*4760*/  FFMA.FTZ R184, R103, R94, R194 ;  /* 0x0000005e67b87223 */ /* 0x001fe400000100c2 */
[----:B------:R-:W-:Y:S01]  /*4770*/  IMAD.WIDE.U32 R90, R87, c[0x0][0x2b0], R90 ;  /* 0x0000ac00575a7a25 */ /* 0x000fe200078e005a */
[----:B------:R-:W-:-:S03]  /*4780*/  LEA.HI.SX32 R196, R196, R196, 0x1b ;  /* 0x000000c4c4c47211 */ /* 0x000fc600078fdaff */
[----:B------:R-:W-:Y:S01]  /*4790*/  FFMA.FTZ R189, R101, R184, R188 ;  /* 0x000000b865bd7223 */ /* 0x000fe200000100bc */
[----:B------:R-:W-:Y:S01]  /*47a0*/  IADD3 R91, R91, R199, RZ ;  /* 0x000000c75b5b7210 */ /* 0x000fe20007ffe0ff */
[----:B------:R-:W-:Y:S01]  /*47b0*/  IMAD R208, R89, c[0x0][0x2d0], RZ ;  /* 0x0000b40059d07a24 */ /* 0x000fe200078e02ff */
[----:B------:R-:W-:Y:S01]  /*47c0*/  SHF.R.S32.HI R89, RZ, 0x1f, R183 ;  /* 0x0000001fff597819 */ /* 0x000fe200000114b7 */
[----:B------:R-:W-:Y:S01]  /*47d0*/  FFMA.FTZ R193, R100, R189, R193 ;  /* 0x000000bd64c17223 */ /* 0x000fe200000100c1 */
[----:B------:R-:W-:Y:S01]  /*47e0*/  IADD3 R183, -R183, c[0x0][0x168], -R150 ;  /* 0x00005a00b7b77a10 */ /* 0x000fe20007ffe996 */
[----:B------:R-:W-:Y:S01]  /*47f0*/  IMAD R205, R87, c[0x0][0x2d4], R208 ;  /* 0x0000b50057cd7a24 */ /* 0x000fe200078e02d0 */
[----:B------:R-:W-:Y:S01]  /*4800*/  LEA.HI.SX32 R208, R225, R150, 0x1b ;  /* 0x00000096e1d07211 */ /* 0x000fe200078fdaff */
[----:B------:R-:W-:Y:S01]  /*4810*/  FFMA.FTZ R188, R96, R193, R195 ;  /* 0x000000c160bc7223 */ /* 0x000fe200000100c3 */
[----:B------:R-:W-:Y:S01]  /*4820*/  ISETP.GE.AND P2, PT, R183, 0x41, PT ;  /* 0x00000041b700780c */ /* 0x000fe20003f46270 */
[----:B-1----:R-:W-:Y:S01]  /*4830*/  @P1 FFMA.FTZ R204, R203, R204, R202 ;  /* 0x000000cccbcc1223 */ /* 0x002fe200000100ca */
[----:B------:R-:W-:Y:S01]  /*4840*/  ISETP.GE.AND P1, PT, R183, 0x21, PT ;  /* 0x00000021b700780c */ /* 0x000fe20003f26270 */
[----:B------:R-:W-:Y:S01]  /*4850*/  FFMA.FTZ R195, R97, R188, R190 ;  /* 0x000000bc61c37223 */ /* 0x000fe200000100be */
[----:B------:R-:W-:Y:S01]  /*4860*/  P2R R190, PR, RZ, 0x40 ;  /* 0x00000040ffbe7803 */ /* 0x000fe20000000000 */
[----:B------:R-:W-:-:S02]  /*4870*/  FFMA.FTZ R194, R176, R204, R191 ;  /* 0x000000ccb0c27223 */ /* 0x000fc400000100bf */
[----:B------:R-:W-:Y:S02]  /*4880*/  FFMA.FTZ R176, R98, R195, R197 ;  /* 0x000000c362b07223 */ /* 0x000fe400000100c5 */
[----:B------:R-:W-:Y:S01]  /*4890*/  IMAD.WIDE.U32 R92, R87, c[0x0][0x2d0], R92 ;  /* 0x0000b400575c7a25 */ /* 0x000fe200078e005c */
[C---:B------:R-:W-:Y:S02]  /*48a0*/  IADD3.X R87, R89.reuse, R207, RZ, P3, !PT ;  /* 0x000000cf59577210 */ /* 0x040fe40001ffe4ff */
[----:B------:R-:W-:Y:S01]  /*48b0*/  IADD3.X R89, R89, R206, RZ, P0, !PT ;  /* 0x000000ce59597210 */ /* 0x000fe200007fe4ff */
[----:B------:R-:W-:Y:S01]  /*48c0*/  FFMA.FTZ R192, R99, R176, R192 ;  /* 0x000000b063c07223 */ /* 0x000fe200000100c0 */
[----:B------:R-:W-:Y:S01]  /*48d0*/  IADD3 R93, R93, R205, RZ ;  /* 0x000000cd5d5d7210 */ /* 0x000fe20007ffe0ff */
[----:B------:R-:W-:Y:S01]  /*48e0*/  FFMA.FTZ R85, R201, R85, R200 ;  /* 0x00000055c9557223 */ /* 0x000fe200000100c8 */
[----:B------:R-:W-:Y:S01]  /*48f0*/  ISETP.GE.AND P0, PT, R183, 0x1, PT ;  /* 0x00000001b700780c */ /* 0x000fe20003f06270 */
        /* <DEDUP_REMOVED lines=13> */
[----:B------:R-:W-:Y:S02]  /*49d0*/  FMUL.FTZ R209, R22, R205 ;  /* 0x000000cd16d17220 */ /* 0x000fe40000410000 */
[----:B------:R-:W-:-:S02]  /*49e0*/  FMUL.FTZ R207, R188, R123 ;  /* 0x0000007bbccf7220 */ /* 0x000fc40000410000 */
[----:B0-----:R-:W-:Y:S01]  /*49f0*/  FFMA.FTZ R203, R165, R171, R166 ;  /* 0x000000aba5cb7223 */ /* 0x001fe200000100a6 */
[----:B------:R0:W-:Y:S01]  /*4a00*/  STS [R196.X4+0x10b8], R209 ;  /* 0x0010b8d1c4007388 */ /* 0x0001e20000004800 */
[----:B------:R-:W-:Y:S02]  /*4a10*/  FMUL.FTZ R211, R23, R190 ;  /* 0x000000be17d37220 */ /* 0x000fe40000410000 */
[----:B------:R-:W-:Y:S02]  /*4a20*/  FFMA.FTZ R165, R165, R194, R186 ;  /* 0x000000c2a5a57223 */ /* 0x000fe400000100ba */
[----:B------:R-:W-:Y:S01]  /*4a30*/  FADD.FTZ R191, -R191, R194 ;  /* 0x000000c2bfbf7221 */ /* 0x000fe20000010100 */
[----:B------:R1:W-:Y:S01]  /*4a40*/  STS [R196.X4+0x10bc], R211 ;  /* 0x0010bcd3c4007388 */ /* 0x0003e20000004800 */
[----:B------:R-:W-:Y:S02]  /*4a50*/  FMUL.FTZ R84, R203, R129 ;  /* 0x00000081cb547220 */ /* 0x000fe40000410000 */
[----:B------:R-:W-:-:S02]  /*4a60*/  FMUL.FTZ R206, R195, R124 ;  /* 0x0000007cc3ce7220 */ /* 0x000fc40000410000 */
[----:B0-----:R-:W-:Y:S02]  /*4a70*/  FMUL.FTZ R209, R26, R207 ;  /* 0x000000cf1ad17220 */ /* 0x001fe40000410000 */
[----:B------:R-:W-:Y:S02]  /*4a80*/  FFMA.FTZ R164, R164, R165, R185 ;  /* 0x000000a5a4a47223 */ /* 0x000fe400000100b9 */
[----:B------:R-:W-:Y:S01]  /*4a90*/  FADD.FTZ R186, -R186, R165 ;  /* 0x000000a5baba7221 */ /* 0x000fe20000010100 */
[----:B------:R0:W-:Y:S01]  /*4aa0*/  STS [R196.X4+0x10a8], R209 ;  /* 0x0010a8d1c4007388 */ /* 0x0001e20000004800 */
[----:B------:R-:W-:Y:S02]  /*4ab0*/  FMUL.FTZ R85, R171, R128 ;  /* 0x00000080ab557220 */ /* 0x000fe40000410000 */
[----:B------:R-:W-:Y:S02]  /*4ac0*/  FFMA.FTZ R166, R191, R84, RZ ;  /* 0x00000054bfa67223 */ /* 0x000fe400000100ff */
[----:B------:R-:W-:-:S02]  /*4ad0*/  FMUL.FTZ R200, R193, R122 ;  /* 0x0000007ac1c87220 */ /* 0x000fc40000410000 */
[----:B-1----:R-:W-:Y:S02]  /*4ae0*/  FMUL.FTZ R211, R25, R206 ;  /* 0x000000ce19d37220 */ /* 0x002fe40000410000 */
[----:B------:R-:W-:Y:S02]  /*4af0*/  FFMA.FTZ R163, R163, R164, R182 ;  /* 0x000000a4a3a37223 */ /* 0x000fe400000100b6 */
[----:B------:R-:W-:Y:S01]  /*4b00*/  FADD.FTZ R185, -R185, R164 ;  /* 0x000000a4b9b97221 */ /* 0x000fe20000010100 */
[----:B------:R1:W-:Y:S01]  /*4b10*/  STS [R196.X4+0x10a4], R211 ;  /* 0x0010a4d3c4007388 */ /* 0x0003e20000004800 */
[----:B0-----:R-:W-:Y:S02]  /*4b20*/  FMUL.FTZ R209, R201, R127 ;  /* 0x0000007fc9d17220 */ /* 0x001fe40000410000 */
[----:B------:R-:W-:Y:S02]  /*4b30*/  FFMA.FTZ R166, R186, R85, R166 ;  /* 0x00000055baa67223 */ /* 0x000fe400000100a6 */
[----:B------:R-:W-:-:S02]  /*4b40*/  FMUL.FTZ R213, R27, R200 ;  /* 0x000000c81bd57220 */ /* 0x000fc40000410000 */
[----:B------:R-:W-:Y:S02]  /*4b50*/  FFMA.FTZ R162, R162, R163, R181 ;  /* 0x000000a3a2a27223 */ /* 0x000fe400000100b5 */
[----:B------:R-:W-:Y:S01]  /*4b60*/  FADD.FTZ R182, -R182, R163 ;  /* 0x000000a3b6b67221 */ /* 0x000fe20000010100 */
[----:B------:R0:W-:Y:S01]  /*4b70*/  STS [R196.X4+0x10ac], R213 ;  /* 0x0010acd5c4007388 */ /* 0x0001e20000004800 */
[----:B------:R-:W-:Y:S02]  /*4b80*/  FMUL.FTZ R174, R179, R126 ;  /* 0x0000007eb3ae7220 */ /* 0x000fe40000410000 */
[----:B-1----:R-:W-:Y:S02]  /*4b90*/  FFMA.FTZ R211, R185, R209, R166 ;  /* 0x000000d1b9d37223 */ /* 0x002fe400000100a6 */
[----:B------:R-:W-:Y:S02]  /*4ba0*/  FMUL.FTZ R180, R189, R121 ;  /* 0x00000079bdb47220 */ /* 0x000fe40000410000 */
[----:B------:R-:W-:-:S02]  /*4bb0*/  FFMA.FTZ R161, R161, R162, R178 ;  /* 0x000000a2a1a17223 */ /* 0x000fc400000100b2 */
[----:B------:R-:W-:Y:S02]  /*4bc0*/  FADD.FTZ R181, -R181, R162 ;  /* 0x000000a2b5b57221 */ /* 0x000fe40000010100 */
[----:B0-----:R-:W-:Y:S02]  /*4bd0*/  FMUL.FTZ R213, R199, R133 ;  /* 0x00000085c7d57220 */ /* 0x001fe40000410000 */
[----:B------:R-:W-:Y:S02]  /*4be0*/  FFMA.FTZ R166, R182, R174, R211 ;  /* 0x000000aeb6a67223 */ /* 0x000fe400000100d3 */
[----:B------:R-:W-:Y:S02]  /*4bf0*/  FMUL.FTZ R215, R20, R180 ;  /* 0x000000b414d77220 */ /* 0x000fe40000410000 */
[----:B------:R-:W-:Y:S02]  /*4c00*/  FFMA.FTZ R160, R160, R161, R173 ;  /* 0x000000a1a0a07223 */ /* 0x000fe400000100ad */
[----:B------:R-:W-:Y:S01]  /*4c10*/  FADD.FTZ R178, -R178, R161 ;  /* 0x000000a1b2b27221 */ /* 0x000fe20000010100 */
[----:B------:R0:W-:Y:S01]  /*4c20*/  STS [R196.X4+0x10b0], R215 ;  /* 0x0010b0d7c4007388 */ /* 0x0001e20000004800 */
[----:B------:R-:W-:-:S02]  /*4c30*/  FMUL.FTZ R202, R187, R132 ;  /* 0x00000084bbca7220 */ /* 0x000fc40000410000 */
[----:B------:R-:W-:Y:S02]  /*4c40*/  FFMA.FTZ R211, R181, R213, R166 ;  /* 0x000000d5b5d37223 */ /* 0x000fe400000100a6 */
[----:B------:R-:W-:Y:S02]  /*4c50*/  FFMA.FTZ R159, R159, R160, R172 ;  /* 0x000000a09f9f7223 */ /* 0x000fe400000100ac */
[----:B------:R-:W-:Y:S02]  /*4c60*/  FADD.FTZ R173, -R173, R160 ;  /* 0x000000a0adad7221 */ /* 0x000fe40000010100 */
[----:B------:R-:W-:Y:S02]  /*4c70*/  FFMA.FTZ R166, R178, R202, R211 ;  /* 0x000000cab2a67223 */ /* 0x000fe400000100d3 */
[----:B0-----:R-:W-:Y:S02]  /*4c80*/  FMUL.FTZ R215, R197, R131 ;  /* 0x00000083c5d77220 */ /* 0x001fe40000410000 */
[----:B------:R-:W-:-:S02]  /*4c90*/  FADD.FTZ R172, -R172, R159 ;  /* 0x0000009facac7221 */ /* 0x000fc40000010100 */
[----:B------:R-:W-:Y:S02]  /*4ca0*/  FMUL.FTZ R204, R192, R130 ;  /* 0x00000082c0cc7220 */ /* 0x000fe40000410000 */
[----:B------:R-:W-:Y:S02]  /*4cb0*/  FFMA.FTZ R211, R173, R215, R166 ;  /* 0x000000d7add37223 */ /* 0x000fe400000100a6 */
[----:B------:R-:W-:Y:S02]  /*4cc0*/  FFMA.FTZ R99, R99, R159, R170 ;  /* 0x0000009f63637223 */ /* 0x000fe400000100aa */
[----:B------:R-:W-:Y:S02]  /*4cd0*/  FMUL.FTZ R217, R176, R125 ;  /* 0x0000007db0d97220 */ /* 0x000fe40000410000 */
[----:B------:R-:W-:Y:S02]  /*4ce0*/  FFMA.FTZ R211, R172, R204, R211 ;  /* 0x000000ccacd37223 */ /* 0x000fe400000100d3 */
[----:B------:R-:W-:-:S02]  /*4cf0*/  FADD.FTZ R170, -R170, R99 ;  /* 0x00000063aaaa7221 */ /* 0x000fc40000010100 */
[----:B------:R-:W-:Y:S02]  /*4d00*/  FFMA.FTZ R98, R98, R99, R169 ;  /* 0x0000006362627223 */ /* 0x000fe400000100a9 */
[----:B------:R-:W-:Y:S02]  /*4d10*/  FFMA.FTZ R166, R170, R217, R211 ;  /* 0x000000d9aaa67223 */ /* 0x000fe400000100d3 */
[----:B------:R-:W-:Y:S02]  /*4d20*/  FADD.FTZ R169, -R169, R98 ;  /* 0x00000062a9a97221 */ /* 0x000fe40000010100 */
[----:B------:R-:W-:Y:S02]  /*4d30*/  FFMA.FTZ R97, R97, R98, R104 ;  /* 0x0000006261617223 */ /* 0x000fe40000010068 */
[----:B------:R-:W-:Y:S01]  /*4d40*/  FFMA.FTZ R166, R169, R206, R166 ;  /* 0x000000cea9a67223 */ /* 0x000fe200000100a6 */
[----:B------:R-:W-:Y:S01]  /*4d50*/  LEA.HI.SX32 R206, R150, R150, 0x1b ;  /* 0x0000009696ce7211 */ /* 0x000fe200078fdaff */
[----:B------:R-:W-:-:S02]  /*4d60*/  FADD.FTZ R104, -R104, R97 ;  /* 0x0000006168687221 */ /* 0x000fc40000010100 */
[----:B------:R-:W-:Y:S02]  /*4d70*/  FMUL.FTZ R221, R24, R217 ;  /* 0x000000d918dd7220 */ /* 0x000fe40000410000 */
[----:B------:R-:W-:Y:S02]  /*4d80*/  FFMA.FTZ R166, R104, R207, R166 ;  /* 0x000000cf68a67223 */ /* 0x000fe400000100a6 */
[----:B------:R-:W-:Y:S01]  /*4d90*/  FMUL.FTZ R217, R30, R215 ;  /* 0x000000d71ed97220 */ /* 0x000fe20000410000 */
[----:B------:R0:W-:Y:S01]  /*4da0*/  STS [R196.X4+0x10a0], R221 ;  /* 0x0010a0ddc4007388 */ /* 0x0001e20000004800 */
[----:B------:R-:W-:Y:S02]  /*4db0*/  FMUL.FTZ R207, R33, R85 ;  /* 0x0000005521cf7220 */ /* 0x000fe40000410000 */
[----:B------:R-:W-:Y:S01]  /*4dc0*/  FMUL.FTZ R219, R31, R204 ;  /* 0x000000cc1fdb7220 */ /* 0x000fe20000410000 */
[----:B------:R1:W-:Y:S01]  /*4dd0*/  STS [R196.X4+0x1098], R217 ;  /* 0x001098d9c4007388 */ /* 0x0003e20000004800 */
[----:B------:R-:W-:Y:S01]  /*4de0*/  FMUL.FTZ R215, R29, R202 ;  /* 0x000000ca1dd77220 */ /* 0x000fe20000410000 */
[----:B------:R-:W-:Y:S01]  /*4df0*/  LEA.HI.SX32 R204, R223, R150, 0x1b ;  /* 0x00000096dfcc7211 */ /* 0x000fe200078fdaff */
[----:B------:R-:W-:Y:S01]  /*4e00*/  FMUL.FTZ R213, R28, R213 ;  /* 0x000000d51cd57220 */ /* 0x000fe20000410000 */
[----:B------:R2:W-:Y:S01]  /*4e10*/  STS [R196.X4+0x109c], R219 ;  /* 0x00109cdbc4007388 */ /* 0x0005e20000004800 */
[----:B------:R-:W-:Y:S01]  /*4e20*/  FMUL.FTZ R211, R35, R174 ;  /* 0x000000ae23d37220 */ /* 0x000fe20000410000 */
[----:B0-----:R-:W-:Y:S01]  /*4e30*/  IADD3 R221, R150, 0xc0, RZ ;  /* 0x000000c096dd7810 */ /* 0x001fe20007ffe0ff */
[----:B------:R-:W-:Y:S01]  /*4e40*/  FMUL.FTZ R209, R34, R209 ;  /* 0x000000d122d17220 */ /* 0x000fe20000410000 */
[----:B------:R0:W-:Y:S01]  /*4e50*/  STS [R196.X4+0x1094], R215 ;  /* 0x001094d7c4007388 */ /* 0x0001e20000004800 */
[----:B------:R-:W-:Y:S01]  /*4e60*/  FMUL.FTZ R85, R32, R84 ;  /* 0x0000005420557220 */ /* 0x000fe20000410000 */
[----:B-1----:R-:W-:Y:S01]  /*4e70*/  IADD3 R217, R150, 0x80, RZ ;  /* 0x0000008096d97810 */ /* 0x002fe20007ffe0ff */
[----:B------:R-:W-:Y:S01]  /*4e80*/  FFMA.FTZ R96, R96, R97, R105 ;  /* 0x0000006160607223 */ /* 0x000fe20000010069 */
[----:B------:R1:W-:Y:S01]  /*4e90*/  STS [R196.X4+0x1090], R213 ;  /* 0x001090d5c4007388 */ /* 0x0003e20000004800 */
[----:B------:R-:W-:Y:S01]  /*4ea0*/  LEA.HI.SX32 R202, R221, R150, 0x1b ;  /* 0x00000096ddca7211 */ /* 0x000fe200078fdaff */
[----:B------:R-:W-:Y:S01]  /*4eb0*/  FMUL.FTZ R245, R5, R165 ;  /* 0x000000a505f57220 */ /* 0x000fe20000410000 */
[C---:B--2---:R-:W-:Y:S01]  /*4ec0*/  IADD3 R219, R150.reuse, 0xa0, RZ ;  /* 0x000000a096db7810 */ /* 0x044fe20007ffe0ff */
[----:B------:R2:W-:Y:S01]  /*4ed0*/  STS [R196.X4+0x108c], R211 ;  /* 0x00108cd3c4007388 */ /* 0x0005e20000004800 */
[----:B------:R-:W-:Y:S01]  /*4ee0*/  FADD.FTZ R105, -R105, R96 ;  /* 0x0000006069697221 */ /* 0x000fe20000010100 */
[----:B0-----:R-:W-:Y:S01]  /*4ef0*/  IADD3 R215, R150, 0x60, RZ ;  /* 0x0000006096d77810 */ /* 0x001fe20007ffe0ff */
[----:B------:R-:W-:Y:S01]  /*4f00*/  FFMA.FTZ R100, R100, R96, R107 ;  /* 0x0000006064647223 */ /* 0x000fe2000001006b */
[----:B------:R0:W-:Y:S01]  /*4f10*/  STS [R196.X4+0x1088], R209 ;  /* 0x001088d1c4007388 */ /* 0x0001e20000004800 */
[----:B------:R-:W-:Y:S01]  /*4f20*/  FFMA.FTZ R200, R105, R200, R166 ;  /* 0x000000c869c87223 */ /* 0x000fe200000100a6 */
[C---:B-1----:R-:W-:Y:S01]  /*4f30*/  IADD3 R213, R150.reuse, 0x40, RZ ;  /* 0x0000004096d57810 */ /* 0x042fe20007ffe0ff */
[----:B------:R-:W-:Y:S01]  /*4f40*/  FADD.FTZ R107, -R107, R100 ;  /* 0x000000646b6b7221 */ /* 0x000fe20000010100 */
[----:B------:R-:W-:Y:S01]  /*4f50*/  STS [R196.X4+0x1084], R207 ;  /* 0x001084cfc4007388 */ /* 0x000fe20000004800 */
[----:B------:R-:W-:Y:S01]  /*4f60*/  FFMA.FTZ R166, R101, R100, R106 ;  /* 0x0000006465a67223 */ /* 0x000fe2000001006a */
[C---:B--2---:R-:W-:Y:S01]  /*4f70*/  IADD3 R211, R150.reuse, 0x20, RZ ;  /* 0x0000002096d37810 */ /* 0x044fe20007ffe0ff */
[----:B------:R-:W-:Y:S01]  /*4f80*/  FFMA.FTZ R200, R107, R180, R200 ;  /* 0x000000b46bc87223 */ /* 0x000fe200000100c8 */
[----:B------:R1:W-:Y:S01]  /*4f90*/  STS [R196.X4+0x1080], R85 ;  /* 0x00108055c4007388 */ /* 0x0003e20000004800 */
[----:B------:R-:W-:Y:S01]  /*4fa0*/  FFMA.FTZ R103, R103, R166, R168 ;  /* 0x000000a667677223 */ /* 0x000fe200000100a8 */
[----:B0-----:R-:W-:Y:S01]  /*4fb0*/  IADD3 R209, R150, 0x100, RZ ;  /* 0x0000010096d17810 */ /* 0x001fe20007ffe0ff */
[----:B------:R-:W-:Y:S01]  /*4fc0*/  FADD.FTZ R101, -R106, R166 ;  /* 0x000000a66a657221 */ /* 0x000fe20000010100 */
[----:B------:R-:W-:Y:S01]  /*4fd0*/  BAR.SYNC.DEFER_BLOCKING 0x0 ;  /* 0x0000000000007b1d */ /* 0x000fe20000010000 */
[----:B------:R-:W-:Y:S01]  /*4fe0*/  FADD.FTZ R168, -R168, R103 ;  /* 0x00000067a8a87221 */ /* 0x000fe20000010100 */
[----:B------:R-:W-:Y:S01]  /*4ff0*/  LEA.HI.SX32 R106, R211, R150, 0x1b ;  /* 0x00000096d36a7211 */ /* 0x000fe200078fdaff */
[----:B------:R-:W-:Y:S01]  /*5000*/  FFMA.FTZ R200, R101, R198, R200 ;  /* 0x000000c665c87223 */ /* 0x000fe200000100c8 */
[-C--:B------:R-:W-:Y:S01]  /*5010*/  LEA.HI.SX32 R174, R213, R150.reuse, 0x1b ;  /* 0x00000096d5ae7211 */ /* 0x080fe200078fdaff */
[----:B------:R-:W-:Y:S01]  /*5020*/  FMUL.FTZ R161, R17, R161 ;  /* 0x000000a111a17220 */ /* 0x000fe20000410000 */
[----:B-1----:R-:W-:Y:S01]  /*5030*/  IADD3 R85, R150, 0x140, RZ ;  /* 0x0000014096557810 */ /* 0x002fe20007ffe0ff */
[----:B------:R-:W-:Y:S01]  /*5040*/  FFMA.FTZ R205, R168, R205, R200 ;  /* 0x000000cda8cd7223 */ /* 0x000fe200000100c8 */
[-C--:B------:R-:W-:Y:S01]  /*5050*/  LEA.HI.SX32 R207, R209, R150.reuse, 0x1b ;  /* 0x00000096d1cf7211 */ /* 0x080fe200078fdaff */
[----:B------:R-:W-:Y:S01]  /*5060*/  FMUL.FTZ R159, R19, R159 ;  /* 0x0000009f139f7220 */ /* 0x000fe20000410000 */
[-C--:B------:R-:W-:Y:S01]  /*5070*/  LEA.HI.SX32 R180, R215, R150.reuse, 0x1b ;  /* 0x00000096d7b47211 */ /* 0x080fe200078fdaff */
[----:B------:R-:W-:Y:S01]  /*5080*/  FMUL.FTZ R99, R12, R99 ;  /* 0x000000630c637220 */ /* 0x000fe20000410000 */
[-C--:B------:R-:W-:Y:S01]  /*5090*/  LEA.HI.SX32 R198, R217, R150.reuse, 0x1b ;  /* 0x00000096d9c67211 */ /* 0x080fe200078fdaff */
[----:B------:R-:W-:Y:S01]  /*50a0*/  FFMA.FTZ R102, R102, R103, R167 ;  /* 0x0000006766667223 */ /* 0x000fe200000100a7 */
[----:B------:R-:W-:Y:S01]  /*50b0*/  LEA.HI.SX32 R200, R219, R150, 0x1b ;  /* 0x00000096dbc87211 */ /* 0x000fe200078fdaff */
[----:B------:R-:W-:Y:S01]  /*50c0*/  FMUL.FTZ R247, R6, R164 ;  /* 0x000000a406f77220 */ /* 0x000fe20000410000 */
[----:B------:R-:W-:Y:S01]  /*50d0*/  LEA.HI.SX32 R209, R85, R150, 0x1b ;  /* 0x0000009655d17211 */ /* 0x000fe200078fdaff */
[----:B------:R-:W-:Y:S01]  /*50e0*/  FMUL.FTZ R85, R4, R194 ;  /* 0x000000c204557220 */ /* 0x000fe20000410000 */
[-C--:B------:R-:W-:Y:S01]  /*50f0*/  LEA.HI.SX32 R211, R229, R150.reuse, 0x1b ;  /* 0x00000096e5d37211 */ /* 0x080fe200078fdaff */
[----:B------:R-:W-:Y:S01]  /*5100*/  FMUL.FTZ R163, R7, R163 ;  /* 0x000000a307a37220 */ /* 0x000fe20000410000 */
[----:B------:R-:W-:Y:S01]  /*5110*/  LEA.HI.SX32 R213, R233, R150, 0x1b ;  /* 0x00000096e9d57211 */ /* 0x000fe200078fdaff */
[----:B------:R-:W-:-:S02]  /*5120*/  FMUL.FTZ R249, R16, R162 ;  /* 0x000000a210f97220 */ /* 0x000fc40000410000 */
[----:B------:R-:W-:Y:S01]  /*5130*/  FMUL.FTZ R251, R18, R160 ;  /* 0x000000a012fb7220 */ /* 0x000fe20000410000 */
[----:B------:R-:W0:Y:S01]  /*5140*/  LDS R243, [R206.X4+0x1080] ;  /* 0x00108000cef37984 */ /* 0x000e220000004800 */
[----:B------:R-:W-:Y:S02]  /*5150*/  FMUL.FTZ R97, R14, R97 ;  /* 0x000000610e617220 */ /* 0x000fe40000410000 */
[----:B------:R-:W-:Y:S01]  /*5160*/  FMUL.FTZ R103, R10, R103 ;  /* 0x000000670a677220 */ /* 0x000fe20000410000 */
[----:B------:R-:W1:Y:S01]  /*5170*/  LDS R241, [R106.X4+0x1100] ;  /* 0x001100006af17984 */ /* 0x000e620000004800 */
[----:B------:R-:W-:-:S03]  /*5180*/  FADD.FTZ R167, -R167, R102 ;  /* 0x00000066a7a77221 */ /* 0x000fc60000010100 */
        /* <DEDUP_REMOVED lines=21> */
[----:B---3--:R-:W-:-:S03]  /*52e0*/  FMUL.FTZ R161, R9, R166 ;  /* 0x000000a609a17220 */ /* 0x008fc60000410000 */
[----:B------:R3:W-:Y:S01]  /*52f0*/  STS [R196.X4+0x18c8], R247 ;  /* 0x0018c8f7c4007388 */ /* 0x0007e20000004800 */
[----:B-1----:R-:W-:-:S03]  /*5300*/  FMUL.FTZ R159, R8, R100 ;  /* 0x00000064089f7220 */ /* 0x002fc60000410000 */
[----:B------:R3:W-:Y:S01]  /*5310*/  STS [R196.X4+0x18cc], R163 ;  /* 0x0018cca3c4007388 */ /* 0x0007e20000004800 */
[----:B--2---:R-:W-:-:S03]  /*5320*/  FMUL.FTZ R99, R11, R102 ;  /* 0x000000660b637220 */ /* 0x004fc60000410000 */
        /* <DEDUP_REMOVED lines=26> */
.L_x_6544:
[----:B0--34-:R-:W-:Y:S05]  /*54d0*/  BSYNC B0 ;  /* 0x0000000000007941 */ /* 0x019fea0003800000 */
.L_x_6543:
[----:B-1----:R0:W1:Y:S01]  /*54e0*/  LDS R85, [R106.X4+0x1940] ;  /* 0x001940006a557984 */ /* 0x0020620000004800 */
[----:B------:R-:W-:Y:S01]  /*54f0*/  BSSY B0, `(.L_x_6545) ;  /* 0x0000004000007945 */ /* 0x000fe20003800000 */
[----:B------:R-:W-:Y:S05]  /*5500*/  @!P1 BRA `(.L_x_6546) ;  /* 0x0000002000009947 */ /* 0x000fea0003800000 */
[----:B------:R2:W-:Y:S04]  /*5510*/  RED.E.ADD.F32.FTZ.RN.STRONG.GPU [R90.64+-0x780], R241 ;  /* 0xfff880f15a00798e */ /* 0x0005e8000c10e784 */
[----:B-1----:R2:W-:Y:S02]  /*5520*/  RED.E.ADD.F32.FTZ.RN.STRONG.GPU [R92.64+-0x780], R85 ;  /* 0xfff880555c00798e */ /* 0x0025e4000c10e784 */
.L_x_6546:
[----:B------:R-:W-:Y:S05]  /*5530*/  BSYNC B0 ;  /* 0x0000000000007941 */ /* 0x000fea0003800000 */
.L_x_6545:
[----:B-12---:R1:W2:Y:S01]  /*5540*/  LDS R85, [R174.X4+0x19c0] ;  /* 0x0019c000ae557984 */ /* 0x0062a20000004800 */
[----:B------:R-:W-:Y:S01]  /*5550*/  BSSY B0, `(.L_x_6547) ;  /* 0x0000005000007945 */ /* 0x000fe20003800000 */
[----:B------:R-:W-:Y:S01]  /*5560*/  FMUL.FTZ R190, R167, R190 ;  /* 0x000000bea7be7220 */ /* 0x000fe20000410000 */
[----:B------:R-:W-:Y:S05]  /*5570*/  @!P2 BRA `(.L_x_6548) ;  /* 0x000000200000a947 */ /* 0x000fea0003800000 */
[----:B------:R3:W-:Y:S04]  /*5580*/  RED.E.ADD.F32.FTZ.RN.STRONG.GPU [R90.64+-0x700], R239 ;  /* 0xfff900ef5a00798e */ /* 0x0007e8000c10e784 */
[----:B--2---:R3:W-:Y:S02]  /*5590*/  RED.E.ADD.F32.FTZ.RN.STRONG.GPU [R92.64+-0x700], R85 ;  /* 0xfff900555c00798e */ /* 0x0047e4000c10e784 */
.L_x_6548:
[----:B------:R-:W-:Y:S05]  /*55a0*/  BSYNC B0 ;  /* 0x0000000000007941 */ /* 0x000fea0003800000 */
.L_x_6547:
[----:B--23--:R2:W3:Y:S01]  /*55b0*/  LDS R85, [R180.X4+0x1a40] ;  /* 0x001a4000b4557984 */ /* 0x00c4e20000004800 */
        /* <DEDUP_REMOVED lines=12> */
.L_x_6550:
[----:B--2---:R-:W-:Y:S05]  /*5680*/  BSYNC B0 ;  /* 0x0000000000007941 */ /* 0x004fea0003800000 */
.L_x_6549:
[----:B---3--:R2:W3:Y:S01]  /*5690*/  LDS R85, [R198.X4+0x1ac0] ;  /* 0x001ac000c6557984 */ /* 0x0084e20000004800 */
[----:B------:R-:W-:Y:S01]  /*56a0*/  BSSY B0, `(.L_x_6551) ;  /* 0x0000004000007945 */ /* 0x000fe20003800000 */
[----:B------:R-:W-:Y:S05]  /*56b0*/  @!P1 BRA `(.L_x_6552) ;  /* 0x0000002000009947 */ /* 0x000fea0003800000 */
[----:B------:R4:W-:Y:S04]  /*56c0*/  RED.E.ADD.F32.FTZ.RN.STRONG.GPU [R90.64+-0x600], R235 ;  /* 0xfffa00eb5a00798e */ /* 0x0009e8000c10e784 */
[----:B---3--:R4:W-:Y:S02]  /*56d0*/  RED.E.ADD.F32.FTZ.RN.STRONG.GPU [R92.64+-0x600], R85 ;  /* 0xfffa00555c00798e */ /* 0x0089e4000c10e784 */
.L_x_6552:
[----:B------:R-:W-:Y:S05]  /*56e0*/  BSYNC B0 ;  /* 0x0000000000007941 */ /* 0x000fea0003800000 */
.L_x_6551:
[----:B---34-:R3:W4:Y:S01]  /*56f0*/  LDS R85, [R200.X4+0x1b40] ;  /* 0x001b4000c8557984 */ /* 0x0187220000004800 */
[----:B------:R-:W-:Y:S01]  /*5700*/  BSSY B0, `(.L_x_6553) ;  /* 0x0000004000007945 */ /* 0x000fe20003800000 */
[----:B------:R-:W-:Y:S05]  /*5710*/  @!P2 BRA `(.L_x_6554) ;  /* 0x000000200000a947 */ /* 0x000fea0003800000 */
[----:B------:R0:W-:Y:S04]  /*5720*/  RED.E.ADD.F32.FTZ.RN.STRONG.GPU [R90.64+-0x580], R233 ;  /* 0xfffa80e95a00798e */ /* 0x0001e8000c10e784 */
[----:B----4-:R0:W-:Y:S02]  /*5730*/  RED.E.ADD.F32.FTZ.RN.STRONG.GPU [R92.64+-0x580], R85 ;  /* 0xfffa80555c00798e */ /* 0x0101e4000c10e784 */
.L_x_6554:
[----:B------:R-:W-:Y:S05]  /*5740*/  BSYNC B0 ;  /* 0x0000000000007941 */ /* 0x000fea0003800000 */
.L_x_6553:
[----:B0---4-:R0:W4:Y:S01]  /*5750*/  LDS R85, [R202.X4+0x1bc0] ;  /* 0x001bc000ca557984 */ /* 0x0111220000004800 */
[----:B------:R-:W-:Y:S01]  /*5760*/  BSSY B0, `(.L_x_6555) ;  /* 0x0000004000007945 */ /* 0x000fe20003800000 */
[----:B------:R-:W-:Y:S05]  /*5770*/  @!P3 BRA `(.L_x_6556) ;  /* 0x000000200000b947 */ /* 0x000fea0003800000 */
[----:B------:R0:W-:Y:S04]  /*5780*/  RED.E.ADD.F32.FTZ.RN.STRONG.GPU [R90.64+-0x500], R231 ;  /* 0xfffb00e75a00798e */ /* 0x0001e8000c10e784 */
[----:B----4-:R0:W-:Y:S02]  /*5790*/  RED.E.ADD.F32.FTZ.RN.STRONG.GPU [R92.64+-0x500], R85 ;  /* 0xfffb00555c00798e */ /* 0x0101e4000c10e784 */
.L_x_6556:
[----:B------:R-:W-:Y:S05]  /*57a0*/  BSYNC B0 ;  /* 0x0000000000007941 */ /* 0x000fea0003800000 */
.L_x_6555:
[----:B0---4-:R0:W4:Y:S01]  /*57b0*/  LDS R85, [R204.X4+0x1c40] ;  /* 0x001c4000cc557984 */ /* 0x0111220000004800 */
[----:B------:R-:W-:Y:S01]  /*57c0*/  BSSY B0, `(.L_x_6557) ;  /* 0x0000004000007945 */ /* 0x000fe20003800000 */
[----:B------:R-:W-:Y:S05]  /*57d0*/  @!P4 BRA `(.L_x_6558) ;  /* 0x000000200000c947 */ /* 0x000fea0003800000 */
[----:B------:R0:W-:Y:S04]  /*57e0*/  RED.E.ADD.F32.FTZ.RN.STRONG.GPU [R90.64+-0x480], R229 ;  /* 0xfffb80e55a00798e */ /* 0x0001e8000c10e784 */
[----:B----4-:R0:W-:Y:S02]  /*57f0*/  RED.E.ADD.F32.FTZ.RN.STRONG.GPU [R92.64+-0x480], R85 ;  /* 0xfffb80555c00798e */ /* 0x0101e4000c10e784 */
.L_x_6558:
[----:B------:R-:W-:Y:S05]  /*5800*/  BSYNC B0 ;  /* 0x0000000000007941 */ /* 0x000fea0003800000 */
.L_x_6557:
[----:B------:R-:W0:Y:S01]  /*5810*/  LDS R207, [R207.X4+0x1cc0] ;  /* 0x001cc000cfcf7984 */ /* 0x000e220000004800 */
[----:B------:R-:W-:Y:S01]  /*5820*/  BSSY B0, `(.L_x_6559) ;  /* 0x0000004000007945 */ /* 0x000fe20003800000 */
[----:B------:R-:W-:Y:S05]  /*5830*/  @!P5 BRA `(.L_x_6560) ;  /* 0x000000200000d947 */ /* 0x000fea0003800000 */
[----:B------:R1:W-:Y:S04]  /*5840*/  RED.E.ADD.F32.FTZ.RN.STRONG.GPU [R90.64+-0x400], R227 ;  /* 0xfffc00e35a00798e */ /* 0x0003e8000c10e784 */
[----:B0-----:R1:W-:Y:S02]  /*5850*/  RED.E.ADD.F32.FTZ.RN.STRONG.GPU [R92.64+-0x400], R207 ;  /* 0xfffc00cf5c00798e */ /* 0x0013e4000c10e784 */
.L_x_6560:
[----:B------:R-:W-:Y:S05]  /*5860*/  BSYNC B0 ;  /* 0x0000000000007941 */ /* 0x000fea0003800000 */
.L_x_6559:
        /* <DEDUP_REMOVED lines=11> */
.L_x_6562:
[----:B0-----:R-:W-:Y:S05]  /*5920*/  BSYNC B0 ;  /* 0x0000000000007941 */ /* 0x001fea0003800000 */
.L_x_6561:
[----:B------:R-:W0:Y:S01]  /*5930*/  LDS R209, [R209.X4+0x1dc0] ;  /* 0x001dc000d1d17984 */ /* 0x000e220000004800 */
[----:B------:R-:W-:Y:S01]  /*5940*/  BSSY B0, `(.L_x_6563) ;  /* 0x0000004000007945 */ /* 0x000fe20003800000 */
[----:B------:R-:W-:Y:S05]  /*5950*/  @!P1 BRA `(.L_x_6564) ;  /* 0x0000002000009947 */ /* 0x000fea0003800000 */
[----:B------:R1:W-:Y:S04]  /*5960*/  RED.E.ADD.F32.FTZ.RN.STRONG.GPU [R90.64+-0x300], R223 ;  /* 0xfffd00df5a00798e */ /* 0x0003e8000c10e784 */
[----:B0-----:R1:W-:Y:S02]  /*5970*/  RED.E.ADD.F32.FTZ.RN.STRONG.GPU [R92.64+-0x300], R209 ;  /* 0xfffd00d15c00798e */ /* 0x0013e4000c10e784 */
.L_x_6564:
[----:B------:R-:W-:Y:S05]  /*5980*/  BSYNC B0 ;  /* 0x0000000000007941 */ /* 0x000fea0003800000 */
.L_x_6563:
[----:B----4-:R4:W1:Y:S01]  /*5990*/  LDS R85, [R210.X4+0x1e40] ;  /* 0x001e4000d2557984 */ /* 0x0108620000004800 */
[----:B------:R-:W-:Y:S01]  /*59a0*/  BSSY B0, `(.L_x_6565) ;  /* 0x0000004000007945 */ /* 0x000fe20003800000 */
[----:B------:R-:W-:Y:S05]  /*59b0*/  @!P2 BRA `(.L_x_6566) ;  /* 0x000000200000a947 */ /* 0x000fea0003800000 */
[----:B------:R2:W-:Y:S04]  /*59c0*/  RED.E.ADD.F32.FTZ.RN.STRONG.GPU [R90.64+-0x280], R221 ;  /* 0xfffd80dd5a00798e */ /* 0x0005e8000c10e784 */
[----:B-1----:R2:W-:Y:S02]  /*59d0*/  RED.E.ADD.F32.FTZ.RN.STRONG.GPU [R92.64+-0x280], R85 ;  /* 0xfffd80555c00798e */ /* 0x0025e4000c10e784 */
.L_x_6566:
[----:B------:R-:W-:Y:S05]  /*59e0*/  BSYNC B0 ;  /* 0x0000000000007941 */ /* 0x000fea0003800000 */
.L_x_6565:
[----:B------:R-:W2:Y:S01]  /*59f0*/  LDS R211, [R211.X4+0x1ec0] ;  /* 0x001ec000d3d37984 */ /* 0x000ea20000004800 */
[----:B------:R-:W-:Y:S01]  /*5a00*/  BSSY B0, `(.L_x_6567) ;  /* 0x0000004000007945 */ /* 0x000fe20003800000 */
[----:B------:R-:W-:Y:S05]  /*5a10*/  @!P3 BRA `(.L_x_6568) ;  /* 0x000000200000b947 */ /* 0x000fea0003800000 */
[----:B------:R3:W-:Y:S04]  /*5a20*/  RED.E.ADD.F32.FTZ.RN.STRONG.GPU [R90.64+-0x200], R219 ;  /* 0xfffe00db5a00798e */ /* 0x0007e8000c10e784 */
[----:B--2---:R3:W-:Y:S02]  /*5a30*/  RED.E.ADD.F32.FTZ.RN.STRONG.GPU [R92.64+-0x200], R211 ;  /* 0xfffe00d35c00798e */ /* 0x0047e4000c10e784 */
.L_x_6568:
[----:B------:R-:W-:Y:S05]  /*5a40*/  BSYNC B0 ;  /* 0x0000000000007941 */ /* 0x000fea0003800000 */
.L_x_6567:
[----:B-12---:R1:W2:Y:S01]  /*5a50*/  LDS R85, [R212.X4+0x1f40] ;  /* 0x001f4000d4557984 */ /* 0x0062a20000004800 */
[----:B------:R-:W-:Y:S01]  /*5a60*/  BSSY B0, `(.L_x_6569) ;  /* 0x0000004000007945 */ /* 0x000fe20003800000 */
[----:B------:R-:W-:Y:S05]  /*5a70*/  @!P4 BRA `(.L_x_6570) ;  /* 0x000000200000c947 */ /* 0x000fea0003800000 */
[----:B------:R1:W-:Y:S04]  /*5a80*/  RED.E.ADD.F32.FTZ.RN.STRONG.GPU [R90.64+-0x180], R217 ;  /* 0xfffe80d95a00798e */ /* 0x0003e8000c10e784 */
[----:B--2---:R1:W-:Y:S02]  /*5a90*/  RED.E.ADD.F32.FTZ.RN.STRONG.GPU [R92.64+-0x180], R85 ;  /* 0xfffe80555c00798e */ /* 0x0043e4000c10e784 */
.L_x_6570:
[----:B------:R-:W-:Y:S05]  /*5aa0*/  BSYNC B0 ;  /* 0x0000000000007941 */ /* 0x000fea0003800000 */
.L_x_6569:
[----:B------:R-:W1:Y:S01]  /*5ab0*/  LDS R213, [R213.X4+0x1fc0] ;  /* 0x001fc000d5d57984 */ /* 0x000e620000004800 */
[----:B------:R-:W-:Y:S01]  /*5ac0*/  BSSY B0, `(.L_x_6571) ;  /* 0x0000004000007945 */ /* 0x000fe20003800000 */
[----:B------:R-:W-:Y:S05]  /*5ad0*/  @!P5 BRA `(.L_x_6572) ;  /* 0x000000200000d947 */ /* 0x000fea0003800000 */
[----:B------:R3:W-:Y:S04]  /*5ae0*/  RED.E.ADD.F32.FTZ.RN.STRONG.GPU [R90.64+-0x100], R215 ;  /* 0xffff00d75a00798e */ /* 0x0007e8000c10e784 */
[----:B-1----:R3:W-:Y:S02]  /*5af0*/  RED.E.ADD.F32.FTZ.RN.STRONG.GPU [R92.64+-0x100], R213 ;  /* 0xffff00d55c00798e */ /* 0x0027e4000c10e784 */
.L_x_6572:
[----:B------:R-:W-:Y:S05]  /*5b00*/  BSYNC B0 ;  /* 0x0000000000007941 */ /* 0x000fea0003800000 */
.L_x_6571:
[----:B-12---:R1:W2:Y:S01]  /*5b10*/  LDS R85, [R214.X4+0x2040] ;  /* 0x00204000d6557984 */ /* 0x0062a20000004800 */
[----:B------:R-:W-:Y:S01]  /*5b20*/  BSSY B0, `(.L_x_6573) ;  /* 0x0000004000007945 */ /* 0x000fe20003800000 */
[----:B------:R-:W-:Y:S05]  /*5b30*/  @!P6 BRA `(.L_x_6574) ;  /* 0x000000200000e947 */ /* 0x000fea0003800000 */
[----:B------:R1:W-:Y:S04]  /*5b40*/  RED.E.ADD.F32.FTZ.RN.STRONG.GPU [R90.64+-0x80], R165 ;  /* 0xffff80a55a00798e */ /* 0x0003e8000c10e784 */
[----:B--2---:R1:W-:Y:S02]  /*5b50*/  RED.E.ADD.F32.FTZ.RN.STRONG.GPU [R92.64+-0x80], R85 ;  /* 0xffff80555c00798e */ /* 0x0043e4000c10e784 */
.L_x_6574:
[----:B------:R-:W-:Y:S05]  /*5b60*/  BSYNC B0 ;  /* 0x0000000000007941 */ /* 0x000fea0003800000 */
.L_x_6573:
[----:B------:R-:W5:Y:S01]  /*5b70*/  SHFL.DOWN P0, R84, R205, 0x1, 0x1f ;  /* 0x08201f00cd547f89 */ /* 0x000f620000000000 */
[----:B------:R-:W-:Y:S01]  /*5b80*/  FMUL.FTZ R86, R83, R95 ;  /* 0x0000005f53567220 */ /* 0x000fe20000410000 */
[----:B------:R-:W-:Y:S01]  /*5b90*/  ISETP.NE.AND P1, PT, R150, RZ, PT ;  /* 0x000000ff9600720c */ /* 0x000fe20003f25270 */
[----:B------:R-:W-:Y:S01]  /*5ba0*/  FMUL.FTZ R83, R78, R188 ;  /* 0x000000bc4e537220 */ /* 0x000fe20000410000 */
[----:B------:R-:W-:Y:S01]  /*5bb0*/  BSSY B0, `(.L_x_6575) ;  /* 0x0000071000007945 */ /* 0x000fe20003800000 */
[----:B------:R-:W-:-:S02]  /*5bc0*/  FMUL.FTZ R78, R0, R193 ;  /* 0x000000c1004e7220 */ /* 0x000fc40000410000 */
[----:B-12---:R-:W-:Y:S02]  /*5bd0*/  FMUL.FTZ R85, R82, R94 ;  /* 0x0000005e52557220 */ /* 0x006fe40000410000 */
[----:B------:R-:W-:Y:S02]  /*5be0*/  FMUL.FTZ R82, R79, R193 ;  /* 0x000000c14f527220 */ /* 0x000fe40000410000 */
[----:B------:R-:W-:Y:S02]  /*5bf0*/  FMUL.FTZ R105, R78, R105 ;  /* 0x000000694e697220 */ /* 0x000fe40000410000 */
[C---:B------:R-:W-:Y:S02]  /*5c00*/  FMUL.FTZ R79, R0.reuse, R188 ;  /* 0x000000bc004f7220 */ /* 0x040fe40000410000 */
[----:B------:R-:W-:Y:S02]  /*5c10*/  FMUL.FTZ R78, R0, R189 ;  /* 0x000000bd004e7220 */ /* 0x000fe40000410000 */
[----:B------:R-:W-:-:S02]  /*5c20*/  FMUL.FTZ R104, R79, R104 ;  /* 0x000000684f687220 */ /* 0x000fc40000410000 */
[----:B------:R-:W-:Y:S02]  /*5c30*/  FMUL.FTZ R107, R78, R107 ;  /* 0x0000006b4e6b7220 */ /* 0x000fe40000410000 */
[----:B------:R-:W-:Y:S02]  /*5c40*/  FMUL.FTZ R79, R76, R176 ;  /* 0x000000b04c4f7220 */ /* 0x000fe40000410000 */
[-C--:B------:R-:W-:Y:S02]  /*5c50*/  FMUL.FTZ R78, R75, R192.reuse ;  /* 0x000000c04b4e7220 */ /* 0x080fe40000410000 */
[----:B-----5:R-:W-:Y:S02]  /*5c60*/  @P0 FADD R84, R205, R84 ;  /* 0x00000054cd540221 */ /* 0x020fe40000000000 */
[C---:B------:R-:W-:Y:S02]  /*5c70*/  FMUL.FTZ R76, R0.reuse, R195 ;  /* 0x000000c3004c7220 */ /* 0x040fe40000410000 */
[----:B------:R-:W-:Y:S01]  /*5c80*/  FMUL.FTZ R75, R0, R192 ;  /* 0x000000c0004b7220 */ /* 0x000fe20000410000 */
[----:B------:R-:W1:Y:S01]  /*5c90*/  SHFL.DOWN P0, R87, R84, 0x2, 0x1f ;  /* 0x08401f0054577f89 */ /* 0x000e620000000000 */
[----:B------:R-:W-:-:S02]  /*5ca0*/  FMUL.FTZ R169, R76, R169 ;  /* 0x000000a94ca97220 */ /* 0x000fc40000410000 */
[----:B------:R-:W-:Y:S02]  /*5cb0*/  FMUL.FTZ R172, R75, R172 ;  /* 0x000000ac4bac7220 */ /* 0x000fe40000410000 */
[----:B------:R-:W-:Y:S02]  /*5cc0*/  FMUL.FTZ R76, R0, R95 ;  /* 0x0000005f004c7220 */ /* 0x000fe40000410000 */
[-C--:B------:R-:W-:Y:S02]  /*5cd0*/  FMUL.FTZ R75, R72, R199.reuse ;  /* 0x000000c7484b7220 */ /* 0x080fe40000410000 */
[----:B------:R-:W-:Y:S02]  /*5ce0*/  FMUL.FTZ R72, R0, R199 ;  /* 0x000000c700487220 */ /* 0x000fe40000410000 */
[----:B------:R-:W-:Y:S02]  /*5cf0*/  FMUL.FTZ R167, R76, R167 ;  /* 0x000000a74ca77220 */ /* 0x000fe40000410000 */
[----:B------:R-:W-:-:S02]  /*5d00*/  FMUL.FTZ R76, R73, R187 ;  /* 0x000000bb494c7220 */ /* 0x000fc40000410000 */
[----:B------:R-:W-:Y:S02]  /*5d10*/  FMUL.FTZ R181, R72, R181 ;  /* 0x000000b548b57220 */ /* 0x000fe40000410000 */
[C---:B------:R-:W-:Y:S02]  /*5d20*/  FMUL.FTZ R187, R0.reuse, R187 ;  /* 0x000000bb00bb7220 */ /* 0x040fe40000410000 */
[C---:B------:R-:W-:Y:S02]  /*5d30*/  FMUL.FTZ R73, R0.reuse, R179 ;  /* 0x000000b300497220 */ /* 0x040fe40000410000 */
[----:B------:R-:W-:Y:S02]  /*5d40*/  FMUL.FTZ R72, R0, R201 ;  /* 0x000000c900487220 */ /* 0x000fe40000410000 */
[----:B------:R-:W-:Y:S02]  /*5d50*/  FMUL.FTZ R187, R187, R178 ;  /* 0x000000b2bbbb7220 */ /* 0x000fe40000410000 */
[----:B-1----:R-:W-:-:S02]  /*5d60*/  @P0 FADD R87, R84, R87 ;  /* 0x0000005754570221 */ /* 0x002fc40000000000 */
[----:B------:R-:W-:Y:S02]  /*5d70*/  FMUL.FTZ R84, R81, R184 ;  /* 0x000000b851547220 */ /* 0x000fe40000410000 */
[----:B------:R-:W-:Y:S01]  /*5d80*/  FMUL.FTZ R81, R80, R189 ;  /* 0x000000bd50517220 */ /* 0x000fe20000410000 */
[----:B------:R-:W1:Y:S01]  /*5d90*/  SHFL.DOWN P0, R88, R87, 0x4, 0x1f ;  /* 0x08801f0057587f89 */ /* 0x000e620000000000 */
[----:B------:R-:W-:Y:S02]  /*5da0*/  FMUL.FTZ R80, R77, R195 ;  /* 0x000000c34d507220 */ /* 0x000fe40000410000 */
[C---:B------:R-:W-:Y:S02]  /*5db0*/  FMUL.FTZ R77, R0.reuse, R176 ;  /* 0x000000b0004d7220 */ /* 0x040fe40000410000 */
[----:B------:R-:W-:Y:S02]  /*5dc0*/  FMUL.FTZ R184, R0, R184 ;  /* 0x000000b800b87220 */ /* 0x000fe40000410000 */
[----:B------:R-:W-:-:S02]  /*5dd0*/  FMUL.FTZ R170, R77, R170 ;  /* 0x000000aa4daa7220 */ /* 0x000fc40000410000 */
[-C--:B------:R-:W-:Y:S02]  /*5de0*/  FMUL.FTZ R77, R74, R197.reuse ;  /* 0x000000c54a4d7220 */ /* 0x080fe40000410000 */
[----:B------:R-:W-:Y:S02]  /*5df0*/  FMUL.FTZ R74, R0, R197 ;  /* 0x000000c5004a7220 */ /* 0x000fe40000410000 */
[----:B------:R-:W-:Y:S02]  /*5e00*/  FMUL.FTZ R184, R184, R101 ;  /* 0x00000065b8b87220 */ /* 0x000fe40000410000 */
[----:B------:R-:W-:Y:S02]  /*5e10*/  FMUL.FTZ R173, R74, R173 ;  /* 0x000000ad4aad7220 */ /* 0x000fe40000410000 */
[----:B------:R-:W-:Y:S02]  /*5e20*/  FMUL.FTZ R74, R71, R179 ;  /* 0x000000b3474a7220 */ /* 0x000fe40000410000 */
[----:B------:R-:W-:-:S02]  /*5e30*/  FMUL.FTZ R71, R70, R201 ;  /* 0x000000c946477220 */ /* 0x000fc40000410000 */
[-C--:B------:R-:W-:Y:S02]  /*5e40*/  FMUL.FTZ R70, R69, R171.reuse ;  /* 0x000000ab45467220 */ /* 0x080fe40000410000 */
[C---:B------:R-:W-:Y:S02]  /*5e50*/  FMUL.FTZ R171, R0.reuse, R171 ;  /* 0x000000ab00ab7220 */ /* 0x040fe40000410000 */
[----:B-1----:R-:W-:Y:S02]  /*5e60*/  @P0 FADD R88, R87, R88 ;  /* 0x0000005857580221 */ /* 0x002fe40000000000 */
[C---:B------:R-:W-:Y:S02]  /*5e70*/  FMUL.FTZ R87, R0.reuse, R94 ;  /* 0x0000005e00577220 */ /* 0x040fe40000410000 */
[-C--:B------:R-:W-:Y:S01]  /*5e80*/  FMUL.FTZ R0, R0, R203.reuse ;  /* 0x000000cb00007220 */ /* 0x080fe20000410000 */
[----:B------:R-:W1:Y:S01]  /*5e90*/  SHFL.DOWN P0, R89, R88, 0x8, 0x1f ;  /* 0x09001f0058597f89 */ /* 0x000e620000000000 */
[----:B------:R-:W-:-:S02]  /*5ea0*/  FMUL.FTZ R203, R68, R203 ;  /* 0x000000cb44cb7220 */ /* 0x000fc40000410000 */
[----:B------:R-:W-:Y:S02]  /*5eb0*/  FFMA.FTZ R68, R25, R80, R169 ;  /* 0x0000005019447223 */ /* 0x000fe400000100a9 */
[----:B------:R-:W-:Y:S02]  /*5ec0*/  FMUL.FTZ R73, R73, R182 ;  /* 0x000000b649497220 */ /* 0x000fe40000410000 */
[----:B------:R-:W-:Y:S02]  /*5ed0*/  FADD.FTZ R41, R68, R41 ;  /* 0x0000002944297221 */ /* 0x000fe40000010000 */
[----:B------:R-:W-:Y:S02]  /*5ee0*/  FFMA.FTZ R69, R24, R79, R170 ;  /* 0x0000004f18457223 */ /* 0x000fe400000100aa */
[----:B------:R-:W-:Y:S02]  /*5ef0*/  FFMA.FTZ R68, R29, R76, R187 ;  /* 0x0000004c1d447223 */ /* 0x000fe400000100bb */
[----:B------:R-:W-:-:S02]  /*5f00*/  FMUL.FTZ R87, R87, R168 ;  /* 0x000000a857577220 */ /* 0x000fc40000410000 */
[----:B------:R-:W-:Y:S02]  /*5f10*/  FMUL.FTZ R72, R72, R185 ;  /* 0x000000b948487220 */ /* 0x000fe40000410000 */
[----:B------:R-:W-:Y:S02]  /*5f20*/  FMUL.FTZ R171, R171, R186 ;  /* 0x000000baabab7220 */ /* 0x000fe40000410000 */
[----:B------:R-:W-:Y:S02]  /*5f30*/  FMUL.FTZ R0, R0, R191 ;  /* 0x000000bf00007220 */ /* 0x000fe40000410000 */
[----:B------:R-:W-:Y:S02]  /*5f40*/  FFMA.FTZ R53, R76, R132, R53 ;  /* 0x000000844c357223 */ /* 0x000fe40000010035 */
[----:B------:R-:W-:Y:S02]  /*5f50*/  FFMA.FTZ R184, R21, R84, R184 ;  /* 0x0000005415b87223 */ /* 0x000fe400000100b8 */
[----:B-1----:R-:W-:-:S02]  /*5f60*/  @P0 FADD R89, R88, R89 ;  /* 0x0000005958590221 */ /* 0x002fc40000000000 */
[----:B------:R-:W-:Y:S02]  /*5f70*/  FFMA.FTZ R61, R84, R120, R61 ;  /* 0x00000078543d7223 */ /* 0x000fe4000001003d */
[----:B------:R-:W-:Y:S01]  /*5f80*/  FFMA.FTZ R107, R20, R81, R107 ;  /* 0x00000051146b7223 */ /* 0x000fe2000001006b */
[----:B---3--:R-:W1:Y:S01]  /*5f90*/  SHFL.DOWN P0, R90, R89, 0x10, 0x1f ;  /* 0x0a001f00595a7f89 */ /* 0x008e620000000000 */
[----:B------:R-:W-:Y:S02]  /*5fa0*/  FFMA.FTZ R60, R81, R121, R60 ;  /* 0x00000079513c7223 */ /* 0x000fe4000001003c */
[----:B------:R-:W-:Y:S02]  /*5fb0*/  FADD.FTZ R40, R69, R40 ;  /* 0x0000002845287221 */ /* 0x000fe40000010000 */
        /* <DEDUP_REMOVED lines=48> */
.L_x_6576:
[----:B-1----:R-:W-:Y:S05]  /*62c0*/  BSYNC B0 ;  /* 0x0000000000007941 */ /* 0x002fea0003800000 */
.L_x_6575:
[----:B------:R-:W-:Y:S02]  /*62d0*/  IADD3 R117, R117, 0x1, RZ ;  /* 0x0000000175757810 */ /* 0x000fe40007ffe0ff */
[----:B------:R-:W-:Y:S02]  /*62e0*/  IADD3 R116, P1, R116, 0x1, RZ ;  /* 0x0000000174747810 */ /* 0x000fe40007f3e0ff */
[----:B------:R-:W-:Y:S02]  /*62f0*/  ISETP.GE.AND P0, PT, R117, c[0x0][0x16c], PT ;  /* 0x00005b0075007a0c */ /* 0x000fe40003f06270 */
[----:B------:R-:W-:-:S11]  /*6300*/  IADD3.X R115, RZ, R115, RZ, P1, !PT ;  /* 0x00000073ff737210 */ /* 0x000fd60000ffe4ff */
[----:B------:R-:W-:Y:S01]  /*6310*/  @P0 CALL.REL.NOINC `(.L_x_6540) ;  /* 0x0000001000000944 */ /* 0x000fe20003c00000 */
[----:B------:R-:W-:Y:S05]  /*6320*/  BRA `(.L_x_6577) ;  /* 0xffffcf5000007947 */ /* 0x000fea000383ffff */
.L_x_6540:
[----:B------:R-:W-:Y:S06]  /*6330*/  BAR.SYNC.DEFER_BLOCKING 0x0 ;  /* 0x0000000000007b1d */ /* 0x000fec0000010000 */
[----:B------:R-:W2:Y:S04]  /*6340*/  LDG.E.128 R4, [R112.64] ;  /* 0x0000000470047981 */ /* 0x000ea8000c1e1d00 */
[----:B------:R-:W3:Y:S04]  /*6350*/  LDG.E.128 R12, [R112.64+0x200] ;  /* 0x00020004700c7981 */ /* 0x000ee8000c1e1d00 */
[----:B------:R-:W5:Y:S04]  /*6360*/  LDG.E.128 R16, [R112.64+0x400] ;  /* 0x0004000470107981 */ /* 0x000f68000c1e1d00 */
[----:B----4-:R-:W4:Y:S01]  /*6370*/  LDG.E.128 R20, [R112.64+0x600] ;  /* 0x0006000470147981 */ /* 0x010f22000c1e1d00 */
[----:B------:R-:W-:-:S02]  /*6380*/  IADD3 R33, R138, -0x1, RZ ;  /* 0xffffffff8a217810 */ /* 0x000fc40007ffe0ff */
[----:B------:R-:W-:Y:S01]  /*6390*/  IADD3 R137, R137, 0x1, RZ ;  /* 0x0000000189897810 */ /* 0x000fe20007ffe0ff */
[----:B--2---:R-:W-:Y:S04]  /*63a0*/  STS.128 [R149.X16], R4 ;  /* 0x0000000495007388 */ /* 0x004fe8000000cc00 */
[----:B---3--:R-:W-:Y:S04]  /*63b0*/  STS.128 [R149.X16+0x200], R12 ;  /* 0x0002000c95007388 */ /* 0x008fe8000000cc00 */
[----:B-----5:R-:W-:Y:S04]  /*63c0*/  STS.128 [R149.X16+0x400], R16 ;  /* 0x0004001095007388 */ /* 0x020fe8000000cc00 */
[----:B----4-:R1:W-:Y:S01]  /*63d0*/  STS.128 [R149.X16+0x600], R20 ;  /* 0x0006001495007388 */ /* 0x0103e2000000cc00 */
[----:B------:R-:W-:-:S06]  /*63e0*/  NOP ;  /* 0x0000000000007918 */ /* 0x000fcc0000000000 */
[----:B------:R-:W2:Y:S04]  /*63f0*/  LDS.128 R24, [R134+0x10] ;  /* 0x0000100086187984 */ /* 0x000ea80000000c00 */
[----:B------:R-:W3:Y:S04]  /*6400*/  LDS.128 R8, [R134+0x20] ;  /* 0x0000200086087984 */ /* 0x000ee80000000c00 */
[----:B------:R-:W4:Y:S01]  /*6410*/  LDS.128 R4, [R134] ;  /* 0x0000000086047984 */ /* 0x000f220000000c00 */
[----:B-1----:R-:W-:-:S04]  /*6420*/  IMAD R21, R177, c[0x0][0x2d8], RZ ;  /* 0x0000b600b1157a24 */ /* 0x002fc800078e02ff */
[----:B------:R-:W-:Y:S02]  /*6430*/  IMAD R21, R152, c[0x0][0x2dc], R21 ;  /* 0x0000b70098157a24 */ /* 0x000fe400078e0215 */
[--C-:B--2---:R-:W-:Y:S02]  /*6440*/  FADD.FTZ R26, R26, R154.reuse ;  /* 0x0000009a1a1a7221 */ /* 0x104fe40000010000 */
[--C-:B------:R-:W-:Y:S02]  /*6450*/  FADD.FTZ R24, R24, R154.reuse ;  /* 0x0000009a18187221 */ /* 0x100fe40000010000 */
[--C-:B------:R-:W-:Y:S01]  /*6460*/  FADD.FTZ R25, R25, R154.reuse ;  /* 0x0000009a19197221 */ /* 0x100fe20000010000 */
[----:B------:R-:W-:Y:S01]  /*6470*/  FSETP.GTU.FTZ.AND P0, PT, R26, 20, PT ;  /* 0x41a000001a00780b */ /* 0x000fe20003f1c000 */
[--C-:B---3--:R-:W-:Y:S01]  /*6480*/  FADD.FTZ R8, R8, R154.reuse ;  /* 0x0000009a08087221 */ /* 0x108fe20000010000 */
[----:B------:R-:W-:Y:S01]  /*6490*/  FSETP.GTU.FTZ.AND P3, PT, R24, 20, PT ;  /* 0x41a000001800780b */ /* 0x000fe20003f7c000 */
[--C-:B------:R-:W-:Y:S01]  /*64a0*/  FADD.FTZ R10, R10, R154.reuse ;  /* 0x0000009a0a0a7221 */ /* 0x100fe20000010000 */
[----:B------:R-:W-:Y:S01]  /*64b0*/  FSETP.GTU.FTZ.AND P4, PT, R25, 20, PT ;  /* 0x41a000001900780b */ /* 0x000fe20003f9c000 */
[--C-:B------:R-:W-:Y:S01]  /*64c0*/  FADD.FTZ R16, R9, R154.reuse ;  /* 0x0000009a09107221 */ /* 0x100fe20000010000 */
[----:B------:R-:W-:Y:S01]  /*64d0*/  FSETP.GTU.FTZ.AND P6, PT, R8, 20, PT ;  /* 0x41a000000800780b */ /* 0x000fe20003fdc000 */
[--C-:B------:R-:W-:Y:S01]  /*64e0*/  FADD.FTZ R27, R27, R154.reuse ;  /* 0x0000009a1b1b7221 */ /* 0x100fe20000010000 */
[----:B------:R-:W-:Y:S01]  /*64f0*/  FSETP.GTU.FTZ.AND P1, PT, R10, 20, PT ;  /* 0x41a000000a00780b */ /* 0x000fe20003f3c000 */
[----:B------:R-:W-:Y:S01]  /*6500*/  FADD.FTZ R18, R11, R154 ;  /* 0x0000009a0b127221 */ /* 0x000fe20000010000 */
[----:B------:R-:W-:-:S02]  /*6510*/  FSETP.GTU.FTZ.AND P5, PT, R16, 20, PT ;  /* 0x41a000001000780b */ /* 0x000fc40003fbc000 */
[----:B------:R-:W-:Y:S01]  /*6520*/  FSETP.GTU.FTZ.AND P2, PT, R27, 20, PT ;  /* 0x41a000001b00780b */ /* 0x000fe20003f5c000 */
[----:B------:R-:W-:Y:S02]  /*6530*/  @!P0 FMUL.FTZ R14, R26, -1.4426950216293334961 ;  /* 0xbfb8aa3b1a0e8820 */ /* 0x000fe40000410000 */
[----:B------:R-:W-:Y:S02]  /*6540*/  @!P3 FMUL.FTZ R0, R24, -1.4426950216293334961 ;  /* 0xbfb8aa3b1800b820 */ /* 0x000fe40000410000 */
[----:B------:R-:W-:Y:S02]  /*6550*/  @!P4 FMUL.FTZ R13, R25, -1.4426950216293334961 ;  /* 0xbfb8aa3b190dc820 */ /* 0x000fe40000410000 */
[----:B------:R-:W1:Y:S01]  /*6560*/  @!P0 MUFU.EX2 R14, R14 ;  /* 0x0000000e000e8308 */ /* 0x000e620000000800 */
[----:B------:R-:W-:-:S05]  /*6570*/  @!P6 FMUL.FTZ R8, R8, -1.4426950216293334961 ;  /* 0xbfb8aa3b0808e820 */ /* 0x000fca0000410000 */
[----:B------:R-:W-:Y:S02]  /*6580*/  @!P2 FMUL.FTZ R15, R27, -1.4426950216293334961 ;  /* 0xbfb8aa3b1b0fa820 */ /* 0x000fe40000410000 */
[----:B------:R-:W2:Y:S08]  /*6590*/  @!P3 MUFU.EX2 R0, R0 ;  /* 0x000000000000b308 */ /* 0x000eb00000000800 */
[----:B------:R-:W3:Y:S01]  /*65a0*/  @!P4 MUFU.EX2 R13, R13 ;  /* 0x0000000d000dc308 */ /* 0x000ee20000000800 */
[----:B-1----:R-:W-:-:S07]  /*65b0*/  @!P0 FADD.FTZ R14, R14, 1 ;  /* 0x3f8000000e0e8421 */ /* 0x002fce0000010000 */
[----:B------:R4:W1:Y:S01]  /*65c0*/  @!P0 MUFU.RCP R9, R14 ;  /* 0x0000000e00098308 */ /* 0x0008620000001000 */
[----:B--2---:R-:W-:Y:S02]  /*65d0*/  @!P3 FADD.FTZ R12, R0, 1 ;  /* 0x3f800000000cb421 */ /* 0x004fe40000010000 */
[----:B---3--:R-:W-:-:S05]  /*65e0*/  @!P4 FADD.FTZ R0, R13, 1 ;  /* 0x3f8000000d00c421 */ /* 0x008fca0000010000 */
[----:B------:R2:W3:Y:S01]  /*65f0*/  @!P3 MUFU.RCP R17, R12 ;  /* 0x0000000c0011b308 */ /* 0x0004e20000001000 */
[----:B----4-:R-:W-:Y:S02]  /*6600*/  FADD.FTZ R14, R5, R154 ;  /* 0x0000009a050e7221 */ /* 0x010fe40000010000 */
[----:B------:R-:W-:Y:S02]  /*6610*/  @!P1 FMUL.FTZ R5, R10, -1.4426950216293334961 ;  /* 0xbfb8aa3b0a059820 */ /* 0x000fe40000410000 */
[----:B-1----:R-:W-:-:S03]  /*6620*/  @!P0 FMUL.FTZ R46, R46, R9 ;  /* 0x000000092e2e8220 */ /* 0x002fc60000410000 */
[----:B------:R-:W1:Y:S01]  /*6630*/  @!P4 MUFU.RCP R0, R0 ;  /* 0x000000000000c308 */ /* 0x000e620000001000 */
[----:B--2---:R-:W-:Y:S01]  /*6640*/  @!P5 FMUL.FTZ R12, R16, -1.4426950216293334961 ;  /* 0xbfb8aa3b100cd820 */ /* 0x004fe20000410000 */
[----:B------:R-:W-:Y:S01]  /*6650*/  FSETP.GTU.FTZ.AND P0, PT, R14, 20, PT ;  /* 0x41a000000e00780b */ /* 0x000fe20003f1c000 */
[----:B------:R-:W-:-:S05]  /*6660*/  FADD.FTZ R16, R4, R154 ;  /* 0x0000009a04107221 */ /* 0x000fca0000010000 */
[----:B------:R2:W4:Y:S01]  /*6670*/  @!P6 MUFU.EX2 R13, R8 ;  /* 0x00000008000de308 */ /* 0x0005220000000800 */
[----:B---3--:R-:W-:Y:S01]  /*6680*/  @!P3 FMUL.FTZ R44, R44, R17 ;  /* 0x000000112c2cb220 */ /* 0x008fe20000410000 */
[----:B------:R-:W-:Y:S01]  /*6690*/  FSETP.GTU.FTZ.AND P3, PT, R18, 20, PT ;  /* 0x41a000001200780b */ /* 0x000fe20003f7c000 */
[----:B-1----:R-:W-:Y:S01]  /*66a0*/  @!P4 FMUL.FTZ R45, R45, R0 ;  /* 0x000000002d2dc220 */ /* 0x002fe20000410000 */
[----:B--2---:R-:W1:Y:S01]  /*66b0*/  LDS.128 R8, [R134+0x30] ;  /* 0x0000300086087984 */ /* 0x004e620000000c00 */
[----:B------:R-:W-:-:S03]  /*66c0*/  FSETP.GTU.FTZ.AND P4, PT, R16, 20, PT ;  /* 0x41a000001000780b */ /* 0x000fc60003f9c000 */
[----:B------:R-:W2:Y:S01]  /*66d0*/  @!P2 MUFU.EX2 R15, R15 ;  /* 0x0000000f000fa308 */ /* 0x000ea20000000800 */
[----:B------:R-:W-:Y:S06]  /*66e0*/  BAR.SYNC.DEFER_BLOCKING 0x0 ;  /* 0x0000000000007b1d */ /* 0x000fec0000010000 */
[----:B------:R-:W-:Y:S02]  /*66f0*/  @!P3 FMUL.FTZ R18, R18, -1.4426950216293334961 ;  /* 0xbfb8aa3b1212b820 */ /* 0x000fe40000410000 */
[----:B----4-:R-:W-:Y:S01]  /*6700*/  @!P6 FADD.FTZ R13, R13, 1 ;  /* 0x3f8000000d0de421 */ /* 0x010fe20000010000 */
[----:B------:R3:W4:Y:S01]  /*6710*/  @!P5 MUFU.EX2 R4, R12 ;  /* 0x0000000c0004d308 */ /* 0x0007220000000800 */
[----:B------:R-:W-:-:S07]  /*6720*/  @!P4 FMUL.FTZ R0, R16, -1.4426950216293334961 ;  /* 0xbfb8aa3b1000c820 */ /* 0x000fce0000410000 */
[----:B------:R5:W0:Y:S01]  /*6730*/  @!P1 MUFU.EX2 R17, R5 ;  /* 0x0000000500119308 */ /* 0x000a220000000800 */
[----:B---3--:R-:W-:Y:S02]  /*6740*/  @!P0 FMUL.FTZ R12, R14, -1.4426950216293334961 ;  /* 0xbfb8aa3b0e0c8820 */ /* 0x008fe40000410000 */
[----:B--2---:R-:W-:-:S05]  /*6750*/  @!P2 FADD.FTZ R15, R15, 1 ;  /* 0x3f8000000f0fa421 */ /* 0x004fca0000010000 */
[----:B------:R-:W2:Y:S01]  /*6760*/  @!P4 MUFU.EX2 R0, R0 ;  /* 0x000000000000c308 */ /* 0x000ea20000000800 */
[----:B----4-:R-:W-:Y:S01]  /*6770*/  @!P5 FADD.FTZ R16, R4, 1 ;  /* 0x3f8000000410d421 */ /* 0x010fe20000010000 */
[----:B------:R-:W-:Y:S01]  /*6780*/  SHF.L.U32 R4, R33, 0x9, RZ ;  /* 0x0000000921047819 */ /* 0x000fe200000006ff */
[----:B------:R-:W-:Y:S03]  /*6790*/  STS.128 [R134], R64 ;  /* 0x0000004086007388 */ /* 0x000fe60000000c00 */
[----:B-----5:R-:W-:Y:S01]  /*67a0*/  SHF.R.S32.HI R5, RZ, 0x1f, R4 ;  /* 0x0000001fff057819 */ /* 0x020fe20000011404 */
[----:B------:R-:W-:Y:S01]  /*67b0*/  STS.128 [R134+0x10], R52 ;  /* 0x0000103486007388 */ /* 0x000fe20000000c00 */
[----:B------:R-:W3:Y:S01]  /*67c0*/  @!P6 MUFU.RCP R19, R13 ;  /* 0x0000000d0013e308 */ /* 0x000ee20000001000 */
[----:B0-----:R-:W-:Y:S02]  /*67d0*/  @!P1 FADD.FTZ R17, R17, 1 ;  /* 0x3f80000011119421 */ /* 0x001fe40000010000 */
[----:B------:R-:W-:Y:S01]  /*67e0*/  STS.128 [R134+0x20], R56 ;  /* 0x0000203886007388 */ /* 0x000fe20000000c00 */
[----:B-1----:R-:W-:-:S03]  /*67f0*/  FADD.FTZ R9, R9, R154 ;  /* 0x0000009a09097221 */ /* 0x002fc60000010000 */
[----:B------:R-:W-:Y:S01]  /*6800*/  STS.128 [R134+0x30], R60 ;  /* 0x0000303c86007388 */ /* 0x000fe20000000c00 */
[----:B------:R0:W1:Y:S01]  /*6810*/  @!P0 MUFU.EX2 R14, R12 ;  /* 0x0000000c000e8308 */ /* 0x0000620000000800 */
[----:B--2---:R-:W-:Y:S02]  /*6820*/  @!P4 FADD.FTZ R0, R0, 1 ;  /* 0x3f8000000000c421 */ /* 0x004fe40000010000 */
[----:B------:R-:W-:-:S05]  /*6830*/  FADD.FTZ R8, R8, R154 ;  /* 0x0000009a08087221 */ /* 0x000fca0000010000 */
[----:B------:R-:W2:Y:S01]  /*6840*/  @!P2 MUFU.RCP R20, R15 ;  /* 0x0000000f0014a308 */ /* 0x000ea20000001000 */
[----:B---3--:R-:W-:Y:S01]  /*6850*/  @!P6 FMUL.FTZ R40, R40, R19 ;  /* 0x000000132828e220 */ /* 0x008fe20000410000 */
[----:B------:R-:W-:Y:S01]  /*6860*/  FSETP.GTU.FTZ.AND P6, PT, R9, 20, PT ;  /* 0x41a000000900780b */ /* 0x000fe20003fdc000 */
[----:B0-----:R-:W-:-:S04]  /*6870*/  IMAD.WIDE.U32 R12, R152, c[0x0][0x2d8], R4 ;  /* 0x0000b600980c7a25 */ /* 0x001fc800078e0004 */
[--C-:B------:R-:W-:Y:S01]  /*6880*/  FADD.FTZ R19, R10, R154.reuse ;  /* 0x0000009a0a137221 */ /* 0x100fe20000010000 */
[----:B------:R-:W0:Y:S01]  /*6890*/  @!P5 MUFU.RCP R16, R16 ;  /* 0x000000100010d308 */ /* 0x000e220000001000 */
[----:B-1----:R-:W-:Y:S01]  /*68a0*/  @!P0 FADD.FTZ R14, R14, 1 ;  /* 0x3f8000000e0e8421 */ /* 0x002fe20000010000 */
[----:B------:R-:W-:Y:S01]  /*68b0*/  IADD3 R13, R13, R21, RZ ;  /* 0x000000150d0d7210 */ /* 0x000fe20007ffe0ff */
[----:B------:R-:W-:Y:S02]  /*68c0*/  FADD.FTZ R10, R6, R154 ;  /* 0x0000009a060a7221 */ /* 0x000fe40000010000 */
[----:B------:R-:W-:-:S03]  /*68d0*/  IMAD.WIDE.U32 R4, R152, c[0x0][0x2f8], R4 ;  /* 0x0000be0098047a25 */ /* 0x000fc600078e0004 */
[----:B------:R-:W1:Y:S01]  /*68e0*/  @!P1 MUFU.RCP R17, R17 ;  /* 0x0000001100119308 */ /* 0x000e620000001000 */
[----:B--2---:R-:W-:Y:S01]  /*68f0*/  @!P2 FMUL.FTZ R47, R47, R20 ;  /* 0x000000142f2fa220 */ /* 0x004fe20000410000 */
[----:B------:R-:W-:Y:S01]  /*6900*/  FSETP.GTU.FTZ.AND P2, PT, R8, 20, PT ;  /* 0x41a000000800780b */ /* 0x000fe20003f5c000 */
[--C-:B------:R-:W-:Y:S02]  /*6910*/  FADD.FTZ R20, R11, R154.reuse ;  /* 0x0000009a0b147221 */ /* 0x100fe40000010000 */
[----:B------:R-:W-:Y:S02]  /*6920*/  FADD.FTZ R11, R7, R154 ;  /* 0x0000009a070b7221 */ /* 0x000fe40000010000 */
[----:B------:R-:W-:Y:S01]  /*6930*/  IMAD R7, R157, c[0x0][0x2e0], RZ ;  /* 0x0000b8009d077a24 */ /* 0x000fe200078e02ff */
[----:B------:R2:W3:Y:S01]  /*6940*/  @!P4 MUFU.RCP R15, R0 ;  /* 0x00000000000fc308 */ /* 0x0004e20000001000 */
[----:B0-----:R-:W-:Y:S01]  /*6950*/  @!P5 FMUL.FTZ R41, R41, R16 ;  /* 0x000000102929d220 */ /* 0x001fe20000410000 */
[----:B------:R-:W-:-:S05]  /*6960*/  FSETP.GTU.FTZ.AND P5, PT, R19, 20, PT ;  /* 0x41a000001300780b */ /* 0x000fca0003fbc000 */
[----:B------:R-:W-:Y:S01]  /*6970*/  @!P2 FMUL.FTZ R8, R8, -1.4426950216293334961 ;  /* 0xbfb8aa3b0808a820 */ /* 0x000fe20000410000 */
[----:B------:R-:W0:Y:S01]  /*6980*/  @!P0 MUFU.RCP R14, R14 ;  /* 0x0000000e000e8308 */ /* 0x000e220000001000 */
[----:B--2---:R-:W-:Y:S02]  /*6990*/  @!P6 FMUL.FTZ R0, R9, -1.4426950216293334961 ;  /* 0xbfb8aa3b0900e820 */ /* 0x004fe40000410000 */
[C---:B------:R-:W-:Y:S02]  /*69a0*/  IMAD R9, R158.reuse, c[0x0][0x2e4], R7 ;  /* 0x0000b9009e097a24 */ /* 0x040fe400078e0207 */
[----:B------:R-:W-:-:S03]  /*69b0*/  IMAD.WIDE.U32 R6, R158, c[0x0][0x2e0], R12 ;  /* 0x0000b8009e067a25 */ /* 0x000fc600078e000c */
[----:B------:R-:W-:Y:S01]  /*69c0*/  @!P3 MUFU.EX2 R18, R18 ;  /* 0x000000120012b308 */ /* 0x000fe20000000800 */
[----:B-1----:R-:W-:Y:S01]  /*69d0*/  @!P1 FMUL.FTZ R42, R42, R17 ;  /* 0x000000112a2a9220 */ /* 0x002fe20000410000 */
[----:B------:R-:W-:Y:S01]  /*69e0*/  FSETP.GTU.FTZ.AND P1, PT, R20, 20, PT ;  /* 0x41a000001400780b */ /* 0x000fe20003f3c000 */
[----:B---3--:R-:W-:Y:S01]  /*69f0*/  @!P4 FMUL.FTZ R48, R48, R15 ;  /* 0x0000000f3030c220 */ /* 0x008fe20000410000 */
[----:B------:R-:W-:Y:S02]  /*6a00*/  IADD3 R7, R7, R9, RZ ;  /* 0x0000000907077210 */ /* 0x000fe40007ffe0ff */
[----:B------:R-:W-:Y:S01]  /*6a10*/  LEA R24, P4, R6, c[0x0][0x330], 0x2 ;  /* 0x0000cc0006187a11 */ /* 0x000fe200078810ff */
[----:B0-----:R-:W-:Y:S01]  /*6a20*/  @!P0 FMUL.FTZ R49, R49, R14 ;  /* 0x0000000e31318220 */ /* 0x001fe20000410000 */
[----:B------:R-:W-:Y:S01]  /*6a30*/  FSETP.GTU.FTZ.AND P0, PT, R10, 20, PT ;  /* 0x41a000000a00780b */ /* 0x000fe20003f1c000 */
[----:B------:R0:W1:Y:S01]  /*6a40*/  @!P2 MUFU.EX2 R26, R8 ;  /* 0x00000008001aa308 */ /* 0x0000620000000800 */
[----:B------:R-:W-:Y:S01]  /*6a50*/  LEA.HI.X R25, R6, c[0x0][0x334], R7, 0x2, P4 ;  /* 0x0000cd0006197a11 */ /* 0x000fe200020f1407 */
[----:B------:R-:W-:-:S06]  /*6a60*/  NOP ;  /* 0x0000000000007918 */ /* 0x000fcc0000000000 */
[----:B------:R-:W-:Y:S01]  /*6a70*/  FSETP.GTU.FTZ.AND P4, PT, R11, 20, PT ;  /* 0x41a000000b00780b */ /* 0x000fe20003f9c000 */
[----:B0-----:R-:W-:Y:S01]  /*6a80*/  @!P5 FMUL.FTZ R8, R19, -1.4426950216293334961 ;  /* 0xbfb8aa3b1308d820 */ /* 0x001fe20000410000 */
[----:B------:R0:W2:Y:S01]  /*6a90*/  @!P6 MUFU.EX2 R28, R0 ;  /* 0x00000000001ce308 */ /* 0x0000a20000000800 */
[----:B------:R-:W-:Y:S01]  /*6aa0*/  @!P1 FMUL.FTZ R7, R20, -1.4426950216293334961 ;  /* 0xbfb8aa3b14079820 */ /* 0x000fe20000410000 */
[----:B------:R-:W3:Y:S04]  /*6ab0*/  LDS.128 R12, [R149.X16+0x200] ;  /* 0x00020000950c7984 */ /* 0x000ee8000000cc00 */
[----:B------:R-:W-:Y:S01]  /*6ac0*/  LDS.128 R20, [R149.X16+0x600] ;  /* 0x0006000095147984 */ /* 0x000fe2000000cc00 */
[----:B-1----:R-:W-:Y:S01]  /*6ad0*/  @!P2 FADD.FTZ R27, R26, 1 ;  /* 0x3f8000001a1ba421 */ /* 0x002fe20000010000 */
[----:B------:R1:W4:Y:S01]  /*6ae0*/  @!P1 MUFU.EX2 R30, R7 ;  /* 0x00000007001e9308 */ /* 0x0003220000000800 */
[----:B0-----:R-:W-:-:S02]  /*6af0*/  @!P0 FMUL.FTZ R0, R10, -1.4426950216293334961 ;  /* 0xbfb8aa3b0a008820 */ /* 0x001fc40000410000 */
[----:B------:R-:W-:-:S05]  /*6b00*/  @!P4 FMUL.FTZ R6, R11, -1.4426950216293334961 ;  /* 0xbfb8aa3b0b06c820 */ /* 0x000fca0000410000 */
[----:B------:R0:W5:Y:S01]  /*6b10*/  @!P5 MUFU.EX2 R29, R8 ;  /* 0x00000008001dd308 */ /* 0x0001620000000800 */
[----:B-1----:R-:W-:Y:S02]  /*6b20*/  @!P3 FADD.FTZ R7, R18, 1 ;  /* 0x3f8000001207b421 */ /* 0x002fe40000010000 */
[----:B------:R-:W1:Y:S01]  /*6b30*/  LDS.128 R16, [R149.X16+0x400] ;  /* 0x0004000095107984 */ /* 0x000e62000000cc00 */
[----:B--2---:R-:W-:-:S04]  /*6b40*/  @!P6 FADD.FTZ R28, R28, 1 ;  /* 0x3f8000001c1ce421 */ /* 0x004fc80000010000 */
[----:B------:R-:W2:Y:S01]  /*6b50*/  @!P0 MUFU.EX2 R0, R0 ;  /* 0x0000000000008308 */ /* 0x000ea20000000800 */
[----:B0-----:R-:W0:Y:S01]  /*6b60*/  LDS.128 R8, [R149.X16] ;  /* 0x0000000095087984 */ /* 0x001e22000000cc00 */
[----:B----4-:R-:W-:-:S06]  /*6b70*/  @!P1 FADD.FTZ R30, R30, 1 ;  /* 0x3f8000001e1e9421 */ /* 0x010fcc0000010000 */
[----:B------:R-:W4:Y:S01]  /*6b80*/  @!P4 MUFU.EX2 R6, R6 ;  /* 0x000000060006c308 */ /* 0x000f220000000800 */
[----:B-----5:R-:W-:Y:S02]  /*6b90*/  @!P5 FADD.FTZ R29, R29, 1 ;  /* 0x3f8000001d1dd421 */ /* 0x020fe40000010000 */
[----:B--2---:R-:W-:-:S05]  /*6ba0*/  @!P0 FADD.FTZ R0, R0, 1 ;  /* 0x3f80000000008421 */ /* 0x004fca0000010000 */
[----:B------:R2:W5:Y:S01]  /*6bb0*/  @!P3 MUFU.RCP R32, R7 ;  /* 0x000000070020b308 */ /* 0x0005620000001000 */
[----:B----4-:R-:W-:-:S07]  /*6bc0*/  @!P4 FADD.FTZ R26, R6, 1 ;  /* 0x3f800000061ac421 */ /* 0x010fce0000010000 */
[----:B------:R-:W4:Y:S01]  /*6bd0*/  @!P0 MUFU.RCP R31, R0 ;  /* 0x00000000001f8308 */ /* 0x000f220000001000 */
[----:B--2---:R-:W-:-:S04]  /*6be0*/  IMAD.WIDE R6, R135, 0x10, R24 ;  /* 0x0000001087067825 */ /* 0x004fc800078e0218 */
[----:B------:R-:W-:Y:S01]  /*6bf0*/  FADD.FTZ R24, R48, R151 ;  /* 0x0000009730187221 */ /* 0x000fe20000010000 */
[----:B---3--:R-:W-:Y:S02]  /*6c00*/  STG.E.128 [R6.64+0x200], R12 ;  /* 0x0002000c06007986 */ /* 0x008fe4000c101d04 */
[----:B------:R-:W2:Y:S01]  /*6c10*/  @!P4 MUFU.RCP R26, R26 ;  /* 0x0000001a001ac308 */ /* 0x000ea20000001000 */
[----:B------:R-:W-:Y:S01]  /*6c20*/  FADD.FTZ R25, R24, R49 ;  /* 0x0000003118197221 */ /* 0x000fe20000010000 */
[----:B-1----:R-:W-:Y:S01]  /*6c30*/  STG.E.128 [R6.64+0x400], R16 ;  /* 0x0004001006007986 */ /* 0x002fe2000c101d04 */
[----:B-----5:R-:W-:Y:S01]  /*6c40*/  @!P3 FMUL.FTZ R43, R43, R32 ;  /* 0x000000202b2bb220 */ /* 0x020fe20000410000 */
[----:B------:R-:W-:Y:S02]  /*6c50*/  IADD3 R140, P3, R140, -0x800, RZ ;  /* 0xfffff8008c8c7810 */ /* 0x000fe40007f7e0ff */
[----:B------:R-:W-:Y:S02]  /*6c60*/  STG.E.128 [R6.64+0x600], R20 ;  /* 0x0006001406007986 */ /* 0x000fe4000c101d04 */
[----:B------:R-:W1:Y:S01]  /*6c70*/  @!P2 MUFU.RCP R27, R27 ;  /* 0x0000001b001ba308 */ /* 0x000e620000001000 */
[----:B----4-:R-:W-:Y:S01]  /*6c80*/  @!P0 FMUL.FTZ R50, R50, R31 ;  /* 0x0000001f32328220 */ /* 0x010fe20000410000 */
[----:B0-----:R0:W-:Y:S01]  /*6c90*/  STG.E.128 [R6.64], R8 ;  /* 0x0000000806007986 */ /* 0x0011e2000c101d04 */
[----:B------:R-:W-:-:S02]  /*6ca0*/  IADD3.X R139, R139, -0x1, RZ, P3, !PT ;  /* 0xffffffff8b8b7810 */ /* 0x000fc40001ffe4ff */
[----:B------:R-:W-:Y:S01]  /*6cb0*/  FADD.FTZ R0, R25, R50 ;  /* 0x0000003219007221 */ /* 0x000fe20000010000 */
[----:B------:R-:W-:Y:S01]  /*6cc0*/  BAR.SYNC.DEFER_BLOCKING 0x0 ;  /* 0x0000000000007b1d */ /* 0x000fe20000010000 */
[----:B------:R-:W-:Y:S02]  /*6cd0*/  IMAD R25, R177, c[0x0][0x2f8], RZ ;  /* 0x0000be00b1197a24 */ /* 0x000fe400078e02ff */
[----:B--2---:R-:W-:Y:S01]  /*6ce0*/  @!P4 FMUL.FTZ R51, R51, R26 ;  /* 0x0000001a3333c220 */ /* 0x004fe20000410000 */
[----:B------:R-:W-:Y:S01]  /*6cf0*/  IADD3 R148, P4, R148, -0x800, RZ ;  /* 0xfffff80094947810 */ /* 0x000fe20007f9e0ff */
[----:B------:R-:W-:Y:S01]  /*6d00*/  IMAD R25, R152, c[0x0][0x2fc], R25 ;  /* 0x0000bf0098197a24 */ /* 0x000fe200078e0219 */
[----:B------:R-:W2:Y:S02]  /*6d10*/  @!P6 MUFU.RCP R28, R28 ;  /* 0x0000001c001ce308 */ /* 0x000ea40000001000 */
[----:B------:R-:W-:Y:S01]  /*6d20*/  IADD3.X R147, R147, -0x1, RZ, P4, !PT ;  /* 0xffffffff93937810 */ /* 0x000fe200027fe4ff */
[----:B-1----:R-:W-:Y:S01]  /*6d30*/  @!P2 FMUL.FTZ R36, R36, R27 ;  /* 0x0000001b2424a220 */ /* 0x002fe20000410000 */
[----:B------:R-:W-:-:S02]  /*6d40*/  IADD3 R5, R5, R25, RZ ;  /* 0x0000001905057210 */ /* 0x000fc40007ffe0ff */
[----:B------:R-:W-:Y:S02]  /*6d50*/  IADD3 R142, P2, R142, -0x800, RZ ;  /* 0xfffff8008e8e7810 */ /* 0x000fe40007f5e0ff */
[----:B------:R-:W1:Y:S01]  /*6d60*/  @!P5 MUFU.RCP R29, R29 ;  /* 0x0000001d001dd308 */ /* 0x000e620000001000 */
[----:B0-----:R-:W-:Y:S02]  /*6d70*/  FADD.FTZ R9, R0, R51 ;  /* 0x0000003300097221 */ /* 0x001fe40000010000 */
[----:B------:R-:W-:Y:S01]  /*6d80*/  IMAD.WIDE.U32 R4, R158, c[0x0][0x300], R4 ;  /* 0x0000c0009e047a25 */ /* 0x000fe200078e0004 */
[----:B------:R-:W-:-:S03]  /*6d90*/  IADD3.X R141, R141, -0x1, RZ, P2, !PT ;  /* 0xffffffff8d8d7810 */ /* 0x000fc600017fe4ff */
[----:B------:R-:W-:Y:S01]  /*6da0*/  FADD.FTZ R0, R9, R44 ;  /* 0x0000002c09007221 */ /* 0x000fe20000010000 */
[----:B------:R-:W0:Y:S01]  /*6db0*/  @!P1 MUFU.RCP R30, R30 ;  /* 0x0000001e001e9308 */ /* 0x000e220000001000 */
[----:B--2---:R-:W-:Y:S01]  /*6dc0*/  @!P6 FMUL.FTZ R37, R37, R28 ;  /* 0x0000001c2525e220 */ /* 0x004fe20000410000 */
[----:B------:R-:W-:Y:S01]  /*6dd0*/  STS.128 [R134], R48 ;  /* 0x0000003086007388 */ /* 0x000fe20000000c00 */
[----:B------:R-:W-:Y:S01]  /*6de0*/  FADD.FTZ R7, R0, R45 ;  /* 0x0000002d00077221 */ /* 0x000fe20000010000 */
[----:B------:R-:W-:Y:S02]  /*6df0*/  LEA R6, P0, R4, c[0x0][0x340], 0x2 ;  /* 0x0000d00004067a11 */ /* 0x000fe400078010ff */
[----:B------:R2:W-:Y:S01]  /*6e00*/  STS.128 [R134+0x10], R44 ;  /* 0x0000102c86007388 */ /* 0x0005e20000000c00 */
[----:B-1----:R-:W-:Y:S01]  /*6e10*/  @!P5 FMUL.FTZ R38, R38, R29 ;  /* 0x0000001d2626d220 */ /* 0x002fe20000410000 */
[----:B------:R-:W-:Y:S02]  /*6e20*/  IADD3 R144, P5, R144, -0x800, RZ ;  /* 0xfffff80090907810 */ /* 0x000fe40007fbe0ff */
[----:B------:R1:W-:Y:S02]  /*6e30*/  STS.128 [R134+0x20], R40 ;  /* 0x0000202886007388 */ /* 0x0003e40000000c00 */
[----:B------:R-:W-:Y:S01]  /*6e40*/  IADD3.X R143, R143, -0x1, RZ, P5, !PT ;  /* 0xffffffff8f8f7810 */ /* 0x000fe20002ffe4ff */
[----:B0-----:R-:W-:Y:S01]  /*6e50*/  @!P1 FMUL.FTZ R39, R39, R30 ;  /* 0x0000001e27279220 */ /* 0x001fe20000410000 */
[----:B------:R-:W-:-:S04]  /*6e60*/  IADD3 R146, P1, R146, -0x800, RZ ;  /* 0xfffff80092927810 */ /* 0x000fc80007f3e0ff */
[----:B------:R0:W-:Y:S01]  /*6e70*/  STS.128 [R134+0x30], R36 ;  /* 0x0000302486007388 */ /* 0x0001e20000000c00 */
[----:B------:R-:W-:-:S06]  /*6e80*/  NOP ;  /* 0x0000000000007918 */ /* 0x000fcc0000000000 */
[----:B------:R-:W3:Y:S01]  /*6e90*/  LDS.128 R8, [R149.X16] ;  /* 0x0000000095087984 */ /* 0x000ee2000000cc00 */
[----:B--2---:R-:W-:Y:S01]  /*6ea0*/  FADD.FTZ R46, R7, R46 ;  /* 0x0000002e072e7221 */ /* 0x004fe20000010000 */
[----:B------:R-:W-:Y:S01]  /*6eb0*/  IADD3.X R145, R145, -0x1, RZ, P1, !PT ;  /* 0xffffffff91917810 */ /* 0x000fe20000ffe4ff */
[----:B------:R-:W-:Y:S01]  /*6ec0*/  IMAD R7, R157, c[0x0][0x300], RZ ;  /* 0x0000c0009d077a24 */ /* 0x000fe200078e02ff */
[----:B------:R-:W2:Y:S01]  /*6ed0*/  LDS.128 R12, [R149.X16+0x200] ;  /* 0x00020000950c7984 */ /* 0x000ea2000000cc00 */
[----:B------:R-:W-:Y:S02]  /*6ee0*/  FADD.FTZ R47, R46, R47 ;  /* 0x0000002f2e2f7221 */ /* 0x000fe40000010000 */
[----:B------:R-:W-:Y:S01]  /*6ef0*/  IMAD R7, R158, c[0x0][0x304], R7 ;  /* 0x0000c1009e077a24 */ /* 0x000fe200078e0207 */
[----:B------:R-:W4:Y:S01]  /*6f00*/  LDS.128 R16, [R149.X16+0x400] ;  /* 0x0004000095107984 */ /* 0x000f22000000cc00 */
[----:B-1----:R-:W-:-:S03]  /*6f10*/  FADD.FTZ R40, R47, R40 ;  /* 0x000000282f287221 */ /* 0x002fc60000010000 */
[----:B------:R-:W1:Y:S01]  /*6f20*/  LDS.128 R20, [R149.X16+0x600] ;  /* 0x0006000095147984 */ /* 0x000e62000000cc00 */
[----:B------:R-:W-:Y:S01]  /*6f30*/  IADD3 R5, R5, R7, RZ ;  /* 0x0000000705057210 */ /* 0x000fe20007ffe0ff */
[----:B------:R-:W-:-:S03]  /*6f40*/  FADD.FTZ R41, R40, R41 ;  /* 0x0000002928297221 */ /* 0x000fc60000010000 */
[----:B------:R-:W-:Y:S01]  /*6f50*/  LEA.HI.X R7, R4, c[0x0][0x344], R5, 0x2, P0 ;  /* 0x0000d10004077a11 */ /* 0x000fe200000f1405 */
[----:B------:R-:W-:Y:S01]  /*6f60*/  FADD.FTZ R42, R41, R42 ;  /* 0x0000002a292a7221 */ /* 0x000fe20000010000 */
[----:B------:R-:W-:Y:S02]  /*6f70*/  ISETP.GT.AND P0, PT, R138, 0x1, PT ;  /* 0x000000018a00780c */ /* 0x000fe40003f04270 */
[----:B------:R-:W-:Y:S01]  /*6f80*/  MOV R138, R33 ;  /* 0x00000021008a7202 */ /* 0x000fe20000000f00 */
[----:B------:R-:W-:-:S04]  /*6f90*/  IMAD.WIDE R4, R135, 0x10, R6 ;  /* 0x0000001087047825 */ /* 0x000fc800078e0206 */
[----:B------:R-:W-:-:S04]  /*6fa0*/  FADD.FTZ R43, R42, R43 ;  /* 0x0000002b2a2b7221 */ /* 0x000fc80000010000 */
[----:B0-----:R-:W-:-:S04]  /*6fb0*/  FADD.FTZ R36, R43, R36 ;  /* 0x000000242b247221 */ /* 0x001fc80000010000 */
[----:B------:R-:W-:-:S04]  /*6fc0*/  FADD.FTZ R37, R36, R37 ;  /* 0x0000002524257221 */ /* 0x000fc80000010000 */
[----:B------:R-:W-:Y:S01]  /*6fd0*/  FADD.FTZ R38, R37, R38 ;  /* 0x0000002625267221 */ /* 0x000fe20000010000 */
[----:B---3--:R0:W-:Y:S03]  /*6fe0*/  STG.E.128 [R4.64], R8 ;  /* 0x0000000804007986 */ /* 0x0081e6000c101d04 */
[----:B------:R-:W-:Y:S01]  /*6ff0*/  FADD.FTZ R151, R38, R39 ;  /* 0x0000002726977221 */ /* 0x000fe20000010000 */
[----:B--2---:R0:W-:Y:S04]  /*7000*/  STG.E.128 [R4.64+0x200], R12 ;  /* 0x0002000c04007986 */ /* 0x0041e8000c101d04 */
[----:B----4-:R0:W-:Y:S04]  /*7010*/  STG.E.128 [R4.64+0x400], R16 ;  /* 0x0004001004007986 */ /* 0x0101e8000c101d04 */
[----:B-1----:R0:W-:Y:S01]  /*7020*/  STG.E.128 [R4.64+0x600], R20 ;  /* 0x0006001404007986 */ /* 0x0021e2000c101d04 */
[----:B------:R-:W-:Y:S01]  /*7030*/  @!P0 CALL.REL.NOINC `(.L_x_6507) ;  /* 0x0000001000008944 */ /* 0x000fe20003c00000 */
[----:B------:R-:W-:Y:S05]  /*7040*/  BRA `(.L_x_6578) ;  /* 0xffff97f000007947 */ /* 0x000fea000383ffff */
.L_x_6507:
        /* <DEDUP_REMOVED lines=15> */
[----:B0-----:R-:W0:Y:S02]  /*7140*/  SHFL.DOWN P1, R5, R2, 0x8, 0x1f ;  /* 0x09001f0002057f89 */ /* 0x001e240000020000 */
        /* <DEDUP_REMOVED lines=8> */
.L_x_6580:
[----:B0-----:R-:W-:Y:S05]  /*71d0*/  BSYNC B0 ;  /* 0x0000000000007941 */ /* 0x001fea0003800000 */
.L_x_6579:
        /* <DEDUP_REMOVED lines=23> */
.L_x_6582:
[----:B0-----:R-:W0:Y:S02]  /*7350*/  S2R R9, SR_TID.X ;  /* 0x0000000000097919 */ /* 0x001e240000002100 */
.L_x_6583:
[----:B0-----:R-:W-:Y:S05]  /*7360*/  BSYNC B0 ;  /* 0x0000000000007941 */ /* 0x001fea0003800000 */
.L_x_6581:
[----:B------:R-:W-:-:S13]  /*7370*/  ISETP.GE.AND P0, PT, R9, c[0x0][0x16c], PT ;  /* 0x00005b0009007a0c */ /* 0x000fda0003f06270 */
[----:B------:R-:W-:Y:S05]  /*7380*/  @P0 EXIT ;  /* 0x000000000000094d */ /* 0x000fea0003800000 */
[----:B------:R-:W-:Y:S02]  /*7390*/  IMAD R157, R157, c[0x0][0x288], RZ ;  /* 0x0000a2009d9d7a24 */ /* 0x000fe400078e02ff */
[----:B------:R-:W-:-:S04]  /*73a0*/  IMAD.WIDE.U32 R2, R158, c[0x0][0x288], RZ ;  /* 0x0000a2009e027a25 */ /* 0x000fc800078e00ff */
[----:B------:R-:W-:-:S05]  /*73b0*/  IMAD R13, R158, c[0x0][0x28c], R157 ;  /* 0x0000a3009e0d7a24 */ /* 0x000fca00078e029d */
[----:B------:R-:W-:Y:S02]  /*73c0*/  IADD3 R13, R3, R13, RZ ;  /* 0x0000000d030d7210 */ /* 0x000fe40007ffe0ff */
.L_x_6584:
        /* <DEDUP_REMOVED lines=16> */
.L_x_6585:
        /* <DEDUP_REMOVED lines=11> */
.L_x_9102:


//--------------------- .text._Z25selective_scan_bwd_kernelI32Selective_Scan_bwd_kernel_traitsILi32ELi16ELb1ELb1ELb1ELb1ELb1EffEEv12SSMParamsBwd --------------------------
	.section	.text._Z25selective_scan_bwd_kernelI32Selective_Scan_bwd_kernel_traitsILi32ELi16ELb1ELb1ELb1ELb1ELb1EffEEv12SSMParamsBwd,"ax",@progbits
	.sectioninfo	@"SHI_REGISTERS=254"
	.align	128
        .global         _Z25selective_scan_bwd_kernelI32Selective_Scan_bwd_kernel_traitsILi32ELi16ELb1ELb1ELb1ELb1ELb1EffEEv12SSMParamsBwd
        .type           _Z25selective_scan_bwd_kernelI32Selective_Scan_bwd_kernel_traitsILi32ELi16ELb1ELb1ELb1ELb1ELb1EffEEv12SSMParamsBwd,@function
        .size           _Z25selective_scan_bwd_kernelI32Selective_Scan_bwd_kernel_traitsILi32ELi16ELb1ELb1ELb1ELb1ELb1EffEEv12SSMParamsBwd,(.L_x_9103 - _Z25selective_scan_bwd_kernelI32Selective_Scan_bwd_kernel_traitsILi32ELi16ELb1ELb1ELb1ELb1ELb1EffEEv12SSMParamsBwd)
        .other          _Z25selective_scan_bwd_kernelI32Selective_Scan_bwd_kernel_traitsILi32ELi16ELb1ELb1ELb1ELb1ELb1EffEEv12SSMParamsBwd,@"STO_CUDA_ENTRY STV_DEFAULT"
_Z25selective_scan_bwd_kernelI32Selective_Scan_bwd_kernel_traitsILi32ELi16ELb1ELb1ELb1ELb1ELb1EffEEv12SSMParamsBwd:
.text._Z25selective_scan_bwd_kernelI32Selective_Scan_bwd_kernel_traitsILi32ELi16ELb1ELb1ELb1ELb1ELb1EffEEv12SSMParamsBwd:
        /* <DEDUP_REMOVED lines=133> */
[----:B------:R-:W-:Y:S02]  /*0850*/  MOV R9, RZ ;  /* 0x000000ff00097202 */ /* 0x000fe40000000f00 */
[----:B0-----:R-:W-:-:S04]  /*0860*/  SHF.L.U32 R25, R12, 0x2, RZ ;  /* 0x000000020c197819 */ /* 0x001fc800000006ff */
[----:B-1----:R-:W-:-:S03]  /*0870*/  LOP3.LUT R25, R25, 0xffffff80, RZ, 0xc0, !PT ;  /* 0xffffff8019197812 */ /* 0x002fc600078ec0ff */
.L_x_6658:
        /* <DEDUP_REMOVED lines=9> */
[----:B--2---:R0:W-:Y:S04]  /*0910*/  STS.128 [R11.X16], R32 ;  /* 0x000000200b007388 */ /* 0x0041e8000000cc00 */
[----:B---3--:R-:W-:Y:S04]  /*0920*/  STS.128 [R11.X16+0x200], R36 ;  /* 0x000200240b007388 */ /* 0x008fe8000000cc00 */
        /* <DEDUP_REMOVED lines=13> */
[----:B---3--:R0:W-:Y:S04]  /*0a00*/  STS.128 [R11.X16], R32 ;  /* 0x000000200b007388 */ /* 0x0081e8000000cc00 */
[----:B----4-:R-:W-:Y:S04]  /*0a10*/  STS.128 [R11.X16+0x200], R64 ;  /* 0x000200400b007388 */ /* 0x010fe8000000cc00 */
[----:B--2---:R-:W-:Y:S04]  /*0a20*/  STS.128 [R11.X16+0x400], R68 ;  /* 0x000400440b007388 */ /* 0x004fe8000000cc00 */
[----:B------:R-:W-:Y:S01]  /*0a30*/  STS.128 [R11.X16+0x600], R72 ;  /* 0x000600480b007388 */ /* 0x000fe2000000cc00 */
        /* <DEDUP_REMOVED lines=8> */
[----:B------:R0:W2:Y:S04]  /*0ac0*/  LDG.E.128 R96, [R28.64+0x400] ;  /* 0x000400041c607981 */ /* 0x0000a8000c1e1d00 */
[----:B------:R0:W2:Y:S01]  /*0ad0*/  LDG.E.128 R100, [R28.64+0x600] ;  /* 0x000600041c647981 */ /* 0x0000a2000c1e1d00 */
[----:B------:R-:W-:Y:S01]  /*0ae0*/  IADD3 R27, -R23, c[0x0][0x174], RZ ;  /* 0x00005d00171b7a10 */ /* 0x000fe20007ffe1ff */
[----:B------:R-:W-:Y:S01]  /*0af0*/  IMAD R30, R6, c[0x0][0x1f0], RZ ;  /* 0x00007c00061e7a24 */ /* 0x000fe200078e02ff */
[----:B------:R-:W-:Y:S02]  /*0b00*/  BSSY B0, `(.L_x_6587) ;  /* 0x0000044000007945 */ /* 0x000fe40003800000 */
[----:B------:R-:W-:Y:S01]  /*0b10*/  LEA R46, R27, 0xfffffe00, 0x9 ;  /* 0xfffffe001b2e7811 */ /* 0x000fe200078e48ff */
[----:B------:R-:W-:-:S03]  /*0b20*/  IMAD R41, R5, c[0x0][0x1f4], R30 ;  /* 0x00007d0005297a24 */ /* 0x000fc600078e021e */
[----:B------:R-:W-:Y:S01]  /*0b30*/  SHF.R.S32.HI R47, RZ, 0x1f, R46 ;  /* 0x0000001fff2f7819 */ /* 0x000fe2000001142e */
[----:B0-----:R-:W-:-:S04]  /*0b40*/  IMAD R29, R3, c[0x0][0x1f8], RZ ;  /* 0x00007e00031d7a24 */ /* 0x001fc800078e02ff */
[----:B------:R-:W-:-:S05]  /*0b50*/  IMAD.WIDE.U32 R30, R5, c[0x0][0x1f0], R46 ;  /* 0x00007c00051e7a25 */ /* 0x000fca00078e002e */
[----:B------:R-:W-:Y:S01]  /*0b60*/  IADD3 R31, R31, R41, RZ ;  /* 0x000000291f1f7210 */ /* 0x000fe20007ffe0ff */
[----:B---3--:R0:W-:Y:S04]  /*0b70*/  STS.128 [R11.X16], R32 ;  /* 0x000000200b007388 */ /* 0x0081e8000000cc00 */
[----:B----4-:R3:W-:Y:S04]  /*0b80*/  STS.128 [R11.X16+0x200], R88 ;  /* 0x000200580b007388 */ /* 0x0107e8000000cc00 */
[----:B--2---:R2:W-:Y:S04]  /*0b90*/  STS.128 [R11.X16+0x400], R96 ;  /* 0x000400600b007388 */ /* 0x0045e8000000cc00 */
[----:B------:R2:W-:Y:S01]  /*0ba0*/  STS.128 [R11.X16+0x600], R100 ;  /* 0x000600640b007388 */ /* 0x0005e2000000cc00 */
[----:B------:R-:W-:-:S06]  /*0bb0*/  NOP ;  /* 0x0000000000007918 */ /* 0x000fcc0000000000 */
[----:B------:R2:W4:Y:S01]  /*0bc0*/  LDS.128 R64, [R26+0x10] ;  /* 0x000010001a407984 */ /* 0x0005220000000c00 */
[C---:B0-----:R-:W-:Y:S02]  /*0bd0*/  IMAD R33, R0.reuse, c[0x0][0x1fc], R29 ;  /* 0x00007f0000217a24 */ /* 0x041fe400078e021d */
[----:B------:R-:W-:Y:S01]  /*0be0*/  IMAD.WIDE.U32 R28, R0, c[0x0][0x1f8], R30 ;  /* 0x00007e00001c7a25 */ /* 0x000fe200078e001e */
[----:B------:R2:W0:Y:S03]  /*0bf0*/  LDS.128 R68, [R26+0x20] ;  /* 0x000020001a447984 */ /* 0x0004260000000c00 */
[--C-:B-1---5:R-:W-:Y:S01]  /*0c00*/  FADD.FTZ R30, R94, R4.reuse ;  /* 0x000000045e1e7221 */ /* 0x122fe20000010000 */
[----:B------:R2:W1:Y:S01]  /*0c10*/  LDS.128 R72, [R26+0x30] ;  /* 0x000030001a487984 */ /* 0x0004620000000c00 */
[----:B------:R-:W-:Y:S01]  /*0c20*/  IADD3 R29, R29, R33, RZ ;  /* 0x000000211d1d7210 */ /* 0x000fe20007ffe0ff */
[--C-:B------:R-:W-:Y:S01]  /*0c30*/  FADD.FTZ R33, R84, R4.reuse ;  /* 0x0000000454217221 */ /* 0x100fe20000010000 */
[----:B---3--:R-:W-:Y:S01]  /*0c40*/  LEA R88, P0, R28, c[0x0][0x268], 0x2 ;  /* 0x00009a001c587a11 */ /* 0x008fe200078010ff */
[----:B------:R2:W3:Y:S01]  /*0c50*/  LDS.128 R76, [R26] ;  /* 0x000000001a4c7984 */ /* 0x0004e20000000c00 */
[--C-:B------:R-:W-:Y:S01]  /*0c60*/  FADD.FTZ R31, R95, R4.reuse ;  /* 0x000000045f1f7221 */ /* 0x100fe20000010000 */
[----:B------:R-:W-:Y:S01]  /*0c70*/  FSETP.GTU.FTZ.AND P1, PT, R30, 20, PT ;  /* 0x41a000001e00780b */ /* 0x000fe20003f3c000 */
[--C-:B------:R-:W-:Y:S01]  /*0c80*/  FADD.FTZ R32, R36, R4.reuse ;  /* 0x0000000424207221 */ /* 0x100fe20000010000 */
[----:B------:R-:W-:Y:S01]  /*0c90*/  FSETP.GTU.FTZ.AND P4, PT, R33, 20, PT ;  /* 0x41a000002100780b */ /* 0x000fe20003f9c000 */
[--C-:B------:R-:W-:Y:S01]  /*0ca0*/  FADD.FTZ R34, R85, R4.reuse ;  /* 0x0000000455227221 */ /* 0x100fe20000010000 */
[----:B------:R-:W-:Y:S01]  /*0cb0*/  LEA.HI.X R89, R28, c[0x0][0x26c], R29, 0x2, P0 ;  /* 0x00009b001c597a11 */ /* 0x000fe200000f141d */
        /* <DEDUP_REMOVED lines=8> */
[----:B------:R-:W-:Y:S07]  /*0d40*/  @P4 BRA `(.L_x_6588) ;  /* 0x000001f000004947 */ /* 0x000fee0003800000 */
[----:B--2---:R-:W-:Y:S01]  /*0d50*/  FMUL.FTZ R33, R33, 1.4426950216293334961 ;  /* 0x3fb8aa3b21217820 */ /* 0x004fe20000410000 */
        /* <DEDUP_REMOVED lines=30> */
.L_x_6588:
[----:B--2---:R-:W-:Y:S05]  /*0f40*/  BSYNC B0 ;  /* 0x0000000000007941 */ /* 0x004fea0003800000 */
.L_x_6587:
[----:B------:R-:W-:Y:S01]  /*0f50*/  BSSY B0, `(.L_x_6589) ;  /* 0x0000023000007945 */ /* 0x000fe20003800000 */
[----:B------:R-:W-:Y:S01]  /*0f60*/  FSETP.GTU.FTZ.AND P4, PT, R35, 20, PT ;  /* 0x41a000002300780b */ /* 0x000fe20003f9c000 */
[----:B------:R-:W-:Y:S01]  /*0f70*/  FADD.FTZ R36, R87, R4 ;  /* 0x0000000457247221 */ /* 0x000fe20000010000 */
        /* <DEDUP_REMOVED lines=32> */
.L_x_6590:
[----:B------:R-:W-:Y:S05]  /*1180*/  BSYNC B0 ;  /* 0x0000000000007941 */ /* 0x000fea0003800000 */
.L_x_6589:
        /* <DEDUP_REMOVED lines=35> */
.L_x_6592:
[----:B------:R-:W-:Y:S05]  /*13c0*/  BSYNC B0 ;  /* 0x0000000000007941 */ /* 0x000fea0003800000 */
.L_x_6591:
        /* <DEDUP_REMOVED lines=35> */
.L_x_6594:
[----:B------:R-:W-:Y:S05]  /*1600*/  BSYNC B0 ;  /* 0x0000000000007941 */ /* 0x000fea0003800000 */
.L_x_6593:
        /* <DEDUP_REMOVED lines=35> */
.L_x_6596:
[----:B------:R-:W-:Y:S05]  /*1840*/  BSYNC B0 ;  /* 0x0000000000007941 */ /* 0x000fea0003800000 */
.L_x_6595:
        /* <DEDUP_REMOVED lines=35> */
.L_x_6598:
[----:B------:R-:W-:Y:S05]  /*1a80*/  BSYNC B0 ;  /* 0x0000000000007941 */ /* 0x000fea0003800000 */
.L_x_6597:
        /* <DEDUP_REMOVED lines=35> */
.L_x_6600:
[----:B------:R-:W-:Y:S05]  /*1cc0*/  BSYNC B0 ;  /* 0x0000000000007941 */ /* 0x000fea0003800000 */
.L_x_6599:
        /* <DEDUP_REMOVED lines=35> */
.L_x_6602:
[----:B------:R-:W-:Y:S05]  /*1f00*/  BSYNC B0 ;  /* 0x0000000000007941 */ /* 0x000fea0003800000 */
.L_x_6601:
        /* <DEDUP_REMOVED lines=35> */
.L_x_6604:
[----:B------:R-:W-:Y:S05]  /*2140*/  BSYNC B0 ;  /* 0x0000000000007941 */ /* 0x000fea0003800000 */
.L_x_6603:
[----:B------:R-:W-:Y:S01]  /*2150*/  BSSY B0, `(.L_x_6605) ;  /* 0x0000023000007945 */ /* 0x000fe20003800000 */
[----:B------:R-:W-:Y:S01]  /*2160*/  FSETP.GTU.FTZ.AND P3, PT, R142, 20, PT ;  /* 0x41a000008e00780b */ /* 0x000fe20003f7c000 */
[----:B------:R-:W-:Y:S01]  /*2170*/  IMAD.WIDE R92, R24, 0x10, R88 ;  /* 0x00000010185c7825 */ /* 0x000fe200078e0258 */
        /* <DEDUP_REMOVED lines=32> */
.L_x_6606:
[----:B------:R-:W-:Y:S05]  /*2380*/  BSYNC B0 ;  /* 0x0000000000007941 */ /* 0x000fea0003800000 */
.L_x_6605:
        /* <DEDUP_REMOVED lines=33> */
.L_x_6608:
[----:B------:R-:W-:Y:S05]  /*25a0*/  BSYNC B0 ;  /* 0x0000000000007941 */ /* 0x000fea0003800000 */
.L_x_6607:
        /* <DEDUP_REMOVED lines=33> */
.L_x_6610:
[----:B------:R-:W-:Y:S05]  /*27c0*/  BSYNC B0 ;  /* 0x0000000000007941 */ /* 0x000fea0003800000 */
.L_x_6609:
        /* <DEDUP_REMOVED lines=33> */
.L_x_6612:
[----:B------:R-:W-:Y:S05]  /*29e0*/  BSYNC B0 ;  /* 0x0000000000007941 */ /* 0x000fea0003800000 */
.L_x_6611:
        /* <DEDUP_REMOVED lines=33> */
.L_x_6614:
[----:B------:R-:W-:Y:S05]  /*2c00*/  BSYNC B0 ;  /* 0x0000000000007941 */ /* 0x000fea0003800000 */
.L_x_6613:
        /* <DEDUP_REMOVED lines=33> */
.L_x_6616:
[----:B------:R-:W-:Y:S05]  /*2e20*/  BSYNC B0 ;  /* 0x0000000000007941 */ /* 0x000fea0003800000 */
.L_x_6615:
        /* <DEDUP_REMOVED lines=33> */
.L_x_6618:
[----:B------:R-:W-:Y:S05]  /*3040*/  BSYNC B0 ;  /* 0x0000000000007941 */ /* 0x000fea0003800000 */
.L_x_6617:
[----:B------:R-:W-:Y:S06]  /*3050*/  BAR.SYNC.DEFER_BLOCKING 0x0 ;  /* 0x0000000000007b1d */ /* 0x000fec0000010000 */
[----:B------:R-:W2:Y:S04]  /*3060*/  LDG.E.128 R84, [R92.64] ;  /* 0x000000045c547981 */ /* 0x000ea8000c1e1d00 */
[----:B------:R-:W5:Y:S04]  /*3070*/  LDG.E.128 R88, [R92.64+0x200] ;  /* 0x000200045c587981 */ /* 0x000f68000c1e1d00 */
[----:B----4-:R-:W4:Y:S04]  /*3080*/  LDG.E.128 R80, [R92.64+0x400] ;  /* 0x000400045c507981 */ /* 0x010f28000c1e1d00 */
[----:B---3--:R-:W3:Y:S01]  /*3090*/  LDG.E.128 R112, [R92.64+0x600] ;  /* 0x000600045c707981 */ /* 0x008ee2000c1e1d00 */
        /* <DEDUP_REMOVED lines=12> */
[----:B-----5:R5:W-:Y:S04]  /*3160*/  STS.128 [R11.X16+0x200], R88 ;  /* 0x000200580b007388 */ /* 0x020be8000000cc00 */
[----:B----4-:R-:W-:Y:S04]  /*3170*/  STS.128 [R11.X16+0x400], R80 ;  /* 0x000400500b007388 */ /* 0x010fe8000000cc00 */
[----:B---3--:R3:W-:Y:S01]  /*3180*/  STS.128 [R11.X16+0x600], R112 ;  /* 0x000600700b007388 */ /* 0x0087e2000000cc00 */
[----:B------:R-:W-:-:S06]  /*3190*/  NOP ;  /* 0x0000000000007918 */ /* 0x000fcc0000000000 */
[----:B------:R-:W4:Y:S04]  /*31a0*/  LDS.128 R96, [R26] ;  /* 0x000000001a607984 */ /* 0x000f280000000c00 */
[----:B------:R-:W1:Y:S04]  /*31b0*/  LDS.128 R100, [R26+0x10] ;  /* 0x000010001a647984 */ /* 0x000e680000000c00 */
[----:B------:R-:W0:Y:S04]  /*31c0*/  LDS.128 R104, [R26+0x20] ;  /* 0x000020001a687984 */ /* 0x000e280000000c00 */
[----:B------:R-:W0:Y:S04]  /*31d0*/  LDS.128 R108, [R26+0x30] ;  /* 0x000030001a6c7984 */ /* 0x000e280000000c00 */
[----:B------:R-:W-:Y:S06]  /*31e0*/  BAR.SYNC.DEFER_BLOCKING 0x0 ;  /* 0x0000000000007b1d */ /* 0x000fec0000010000 */
[----:B--2---:R3:W2:Y:S04]  /*31f0*/  LDG.E.128 R84, [R116.64] ;  /* 0x0000000474547981 */ /* 0x0046a8000c1e1d00 */
[----:B-----5:R5:W2:Y:S04]  /*3200*/  LDG.E.128 R88, [R116.64+0x200] ;  /* 0x0002000474587981 */ /* 0x020aa8000c1e1d00 */
[----:B------:R5:W2:Y:S04]  /*3210*/  LDG.E.128 R92, [R116.64+0x400] ;  /* 0x00040004745c7981 */ /* 0x000aa8000c1e1d00 */
[----:B---3--:R5:W3:Y:S01]  /*3220*/  LDG.E.128 R112, [R116.64+0x600] ;  /* 0x0006000474707981 */ /* 0x008ae2000c1e1d00 */
[----:B----4-:R-:W-:-:S02]  /*3230*/  FMUL.FTZ R80, R96, -1.4426950216293334961 ;  /* 0xbfb8aa3b60507820 */ /* 0x010fc40000410000 */
[----:B------:R-:W-:Y:S02]  /*3240*/  FMUL.FTZ R81, R97, -1.4426950216293334961 ;  /* 0xbfb8aa3b61517820 */ /* 0x000fe40000410000 */
[----:B------:R-:W-:Y:S02]  /*3250*/  FMUL.FTZ R82, R98, -1.4426950216293334961 ;  /* 0xbfb8aa3b62527820 */ /* 0x000fe40000410000 */
[----:B------:R-:W-:Y:S01]  /*3260*/  FMUL.FTZ R83, R99, -1.4426950216293334961 ;  /* 0xbfb8aa3b63537820 */ /* 0x000fe20000410000 */
[----:B------:R-:W4:Y:S01]  /*3270*/  MUFU.EX2 R80, R80 ;  /* 0x0000005000507308 */ /* 0x000f220000000800 */
[----:B-1----:R-:W-:Y:S02]  /*3280*/  FMUL.FTZ R119, R103, -1.4426950216293334961 ;  /* 0xbfb8aa3b67777820 */ /* 0x002fe40000410000 */
[----:B-----5:R-:W-:Y:S02]  /*3290*/  FMUL.FTZ R116, R101, -1.4426950216293334961 ;  /* 0xbfb8aa3b65747820 */ /* 0x020fe40000410000 */
[----:B------:R-:W-:-:S02]  /*32a0*/  FMUL.FTZ R117, R102, -1.4426950216293334961 ;  /* 0xbfb8aa3b66757820 */ /* 0x000fc40000410000 */
[----:B------:R-:W-:Y:S01]  /*32b0*/  FMUL.FTZ R118, R100, -1.4426950216293334961 ;  /* 0xbfb8aa3b64767820 */ /* 0x000fe20000410000 */
[----:B------:R-:W1:Y:S01]  /*32c0*/  MUFU.EX2 R81, R81 ;  /* 0x0000005100517308 */ /* 0x000e620000000800 */
[----:B0-----:R-:W-:Y:S02]  /*32d0*/  FMUL.FTZ R124, R105, -1.4426950216293334961 ;  /* 0xbfb8aa3b697c7820 */ /* 0x001fe40000410000 */
[----:B------:R-:W-:Y:S02]  /*32e0*/  FMUL.FTZ R125, R106, -1.4426950216293334961 ;  /* 0xbfb8aa3b6a7d7820 */ /* 0x000fe40000410000 */
[----:B------:R-:W-:Y:S02]  /*32f0*/  FMUL.FTZ R123, R104, -1.4426950216293334961 ;  /* 0xbfb8aa3b687b7820 */ /* 0x000fe40000410000 */
[----:B------:R-:W-:Y:S01]  /*3300*/  FMUL.FTZ R130, R111, -1.4426950216293334961 ;  /* 0xbfb8aa3b6f827820 */ /* 0x000fe20000410000 */
[----:B------:R-:W0:Y:S01]  /*3310*/  MUFU.EX2 R82, R82 ;  /* 0x0000005200527308 */ /* 0x000e220000000800 */
[----:B----4-:R-:W-:-:S02]  /*3320*/  FADD.FTZ R80, R80, 1 ;  /* 0x3f80000050507421 */ /* 0x010fc40000010000 */
[----:B------:R-:W-:Y:S02]  /*3330*/  FMUL.FTZ R128, R109, -1.4426950216293334961 ;  /* 0xbfb8aa3b6d807820 */ /* 0x000fe40000410000 */
[----:B------:R-:W-:Y:S02]  /*3340*/  FMUL.FTZ R129, R110, -1.4426950216293334961 ;  /* 0xbfb8aa3b6e817820 */ /* 0x000fe40000410000 */
[----:B------:R-:W-:Y:S01]  /*3350*/  FMUL.FTZ R127, R108, -1.4426950216293334961 ;  /* 0xbfb8aa3b6c7f7820 */ /* 0x000fe20000410000 */
[----:B------:R-:W4:Y:S01]  /*3360*/  MUFU.EX2 R83, R83 ;  /* 0x0000005300537308 */ /* 0x000f220000000800 */
[----:B-1----:R-:W-:-:S07]  /*3370*/  FADD.FTZ R81, R81, 1 ;  /* 0x3f80000051517421 */ /* 0x002fce0000010000 */
[----:B------:R1:W5:Y:S01]  /*3380*/  MUFU.EX2 R120, R116 ;  /* 0x0000007400787308 */ /* 0x0003620000000800 */
[----:B0-----:R-:W-:-:S07]  /*3390*/  FADD.FTZ R82, R82, 1 ;  /* 0x3f80000052527421 */ /* 0x001fce0000010000 */
[----:B------:R-:W0:Y:S01]  /*33a0*/  MUFU.EX2 R121, R117 ;  /* 0x0000007500797308 */ /* 0x000e220000000800 */
[----:B-1----:R-:W-:Y:S02]  /*33b0*/  FMUL.FTZ R116, R107, -1.4426950216293334961 ;  /* 0xbfb8aa3b6b747820 */ /* 0x002fe40000410000 */
[----:B----4-:R-:W-:-:S05]  /*33c0*/  FADD.FTZ R148, R83, 1 ;  /* 0x3f80000053947421 */ /* 0x010fca0000010000 */
[----:B------:R-:W1:Y:S01]  /*33d0*/  MUFU.EX2 R122, R119 ;  /* 0x00000077007a7308 */ /* 0x000e620000000800 */
[----:B-----5:R-:W-:-:S07]  /*33e0*/  FADD.FTZ R120, R120, 1 ;  /* 0x3f80000078787421 */ /* 0x020fce0000010000 */
[----:B------:R-:W4:Y:S01]  /*33f0*/  MUFU.EX2 R126, R116 ;  /* 0x00000074007e7308 */ /* 0x000f220000000800 */
[----:B0-----:R-:W-:-:S07]  /*3400*/  FADD.FTZ R121, R121, 1 ;  /* 0x3f80000079797421 */ /* 0x001fce0000010000 */
[----:B------:R-:W0:Y:S01]  /*3410*/  MUFU.RCP R117, R80 ;  /* 0x0000005000757308 */ /* 0x000e220000001000 */
[----:B-1----:R-:W-:-:S07]  /*3420*/  FADD.FTZ R122, R122, 1 ;  /* 0x3f8000007a7a7421 */ /* 0x002fce0000010000 */
[----:B------:R-:W1:Y:S01]  /*3430*/  MUFU.RCP R116, R81 ;  /* 0x0000005100747308 */ /* 0x000e620000001000 */
[----:B----4-:R-:W-:-:S07]  /*3440*/  FADD.FTZ R126, R126, 1 ;  /* 0x3f8000007e7e7421 */ /* 0x010fce0000010000 */
[----:B------:R-:W4:Y:S01]  /*3450*/  MUFU.RCP R119, R82 ;  /* 0x0000005200777308 */ /* 0x000f220000001000 */
[----:B0-----:R-:W-:-:S07]  /*3460*/  FMUL.FTZ R161, R96, R117 ;  /* 0x0000007560a17220 */ /* 0x001fce0000410000 */
[----:B------:R-:W0:Y:S01]  /*3470*/  MUFU.EX2 R118, R118 ;  /* 0x0000007600767308 */ /* 0x000e220000000800 */
[----:B-1----:R-:W-:-:S07]  /*3480*/  FMUL.FTZ R164, R97, R116 ;  /* 0x0000007461a47220 */ /* 0x002fce0000410000 */
[----:B------:R-:W1:Y:S01]  /*3490*/  MUFU.RCP R148, R148 ;  /* 0x0000009400947308 */ /* 0x000e620000001000 */
[----:B----4-:R-:W-:-:S04]  /*34a0*/  FMUL.FTZ R163, R98, R119 ;  /* 0x0000007762a37220 */ /* 0x010fc80000410000 */
[----:B------:R-:W-:Y:S02]  /*34b0*/  FMUL.FTZ R159, R78, R163 ;  /* 0x000000a34e9f7220 */ /* 0x000fe40000410000 */
[----:B0-----:R-:W-:Y:S01]  /*34c0*/  FADD.FTZ R118, R118, 1 ;  /* 0x3f80000076767421 */ /* 0x001fe20000010000 */
[----:B------:R-:W0:Y:S01]  /*34d0*/  MUFU.EX2 R124, R124 ;  /* 0x0000007c007c7308 */ /* 0x000e220000000800 */
[----:B-1----:R-:W-:-:S07]  /*34e0*/  FMUL.FTZ R166, R99, R148 ;  /* 0x0000009463a67220 */ /* 0x002fce0000410000 */
[----:B------:R-:W1:Y:S08]  /*34f0*/  MUFU.RCP R141, R118 ;  /* 0x00000076008d7308 */ /* 0x000e700000001000 */
[----:B------:R-:W4:Y:S01]  /*3500*/  MUFU.EX2 R125, R125 ;  /* 0x0000007d007d7308 */ /* 0x000f220000000800 */
[----:B0-----:R-:W-:-:S07]  /*3510*/  FADD.FTZ R124, R124, 1 ;  /* 0x3f8000007c7c7421 */ /* 0x001fce0000010000 */
[----:B------:R-:W0:Y:S01]  /*3520*/  MUFU.EX2 R123, R123 ;  /* 0x0000007b007b7308 */ /* 0x000e220000000800 */
[----:B-1----:R-:W-:-:S07]  /*3530*/  FMUL.FTZ R165, R100, R141 ;  /* 0x0000008d64a57220 */ /* 0x002fce0000410000 */
[----:B------:R-:W-:Y:S01]  /*3540*/  MUFU.RCP R143, R121 ;  /* 0x00000079008f7308 */ /* 0x000fe20000001000 */
[----:B----4-:R-:W-:-:S07]  /*3550*/  FADD.FTZ R125, R125, 1 ;  /* 0x3f8000007d7d7421 */ /* 0x010fce0000010000 */
        /* <DEDUP_REMOVED lines=9> */
[----:B------:R-:W-:Y:S01]  /*35f0*/  MUFU.RCP R158, R126 ;  /* 0x0000007e009e7308 */ /* 0x000fe20000001000 */
[----:B-1----:R-:W-:-:S07]  /*3600*/  FADD.FTZ R128, R128, 1 ;  /* 0x3f80000080807421 */ /* 0x002fce0000010000 */
[----:B------:R-:W0:Y:S01]  /*3610*/  MUFU.EX2 R127, R127 ;  /* 0x0000007f007f7308 */ /* 0x000e220000000800 */
[----:B----4-:R-:W-:-:S07]  /*3620*/  FADD.FTZ R129, R129, 1 ;  /* 0x3f80000081817421 */ /* 0x010fce0000010000 */
[----:B------:R-:W1:Y:S08]  /*3630*/  MUFU.RCP R152, R124 ;  /* 0x0000007c00987308 */ /* 0x000e700000001000 */
[----:B------:R-:W4:Y:S01]  /*3640*/  MUFU.RCP R151, R125 ;  /* 0x0000007d00977308 */ /* 0x000f220000001000 */
[----:B0-----:R-:W-:-:S07]  /*3650*/  FADD.FTZ R127, R127, 1 ;  /* 0x3f8000007f7f7421 */ /* 0x001fce0000010000 */
[----:B------:R-:W0:Y:S08]  /*3660*/  MUFU.RCP R149, R123 ;  /* 0x0000007b00957308 */ /* 0x000e300000001000 */
[----:B------:R-:W5:Y:S08]  /*3670*/  MUFU.RCP R162, R130 ;  /* 0x0000008200a27308 */ /* 0x000f700000001000 */
[----:B------:R-:W0:Y:S08]  /*3680*/  MUFU.RCP R160, R128 ;  /* 0x0000008000a07308 */ /* 0x000e300000001000 */
[----:B------:R-:W0:Y:S08]  /*3690*/  MUFU.RCP R155, R129 ;  /* 0x00000081009b7308 */ /* 0x000e300000001000 */
[----:B------:R0:W0:Y:S01]  /*36a0*/  MUFU.RCP R153, R127 ;  /* 0x0000007f00997308 */ /* 0x0000220000001000 */
[----:B--2---:R2:W-:Y:S04]  /*36b0*/  STS.128 [R11.X16], R84 ;  /* 0x000000540b007388 */ /* 0x0045e8000000cc00 */
[----:B------:R0:W-:Y:S04]  /*36c0*/  STS.128 [R11.X16+0x200], R88 ;  /* 0x000200580b007388 */ /* 0x0001e8000000cc00 */
[----:B------:R1:W-:Y:S04]  /*36d0*/  STS.128 [R11.X16+0x400], R92 ;  /* 0x0004005c0b007388 */ /* 0x0003e8000000cc00 */
[----:B---3--:R-:W-:Y:S01]  /*36e0*/  STS.128 [R11.X16+0x600], R112 ;  /* 0x000600700b007388 */ /* 0x008fe2000000cc00 */
[----:B------:R-:W-:-:S06]  /*36f0*/  NOP ;  /* 0x0000000000007918 */ /* 0x000fcc0000000000 */
[----:B------:R-:W3:Y:S01]  /*3700*/  LDS.128 R80, [R26] ;  /* 0x000000001a507984 */ /* 0x000ee20000000c00 */
[----:B--2---:R-:W-:Y:S01]  /*3710*/  IMAD R84, R6, c[0x0][0x2e8], RZ ;  /* 0x0000ba0006547a24 */ /* 0x004fe200078e02ff */
[----:B0-----:R-:W-:Y:S01]  /*3720*/  MOV R90, c[0x0][0x16c] ;  /* 0x00005b00005a7a02 */ /* 0x001fe20000000f00 */
[----:B------:R-:W-:-:S03]  /*3730*/  IMAD.WIDE.U32 R88, R5, c[0x0][0x2e8], R46 ;  /* 0x0000ba0005587a25 */ /* 0x000fc600078e002e */
[----:B------:R-:W-:Y:S01]  /*3740*/  ISETP.GE.AND P1, PT, R90, 0x1, PT ;  /* 0x000000015a00780c */ /* 0x000fe20003f26270 */
[----:B------:R-:W-:Y:S02]  /*3750*/  IMAD R85, R5, c[0x0][0x2ec], R84 ;  /* 0x0000bb0005557a24 */ /* 0x000fe400078e0254 */
[----:B------:R-:W-:Y:S02]  /*3760*/  IMAD R91, R3, c[0x0][0x2f0], RZ ;  /* 0x0000bc00035b7a24 */ /* 0x000fe400078e02ff */
[----:B------:R-:W-:Y:S01]  /*3770*/  FADD.FTZ R90, -R116, 1 ;  /* 0x3f800000745a7421 */ /* 0x000fe20000010100 */
[----:B------:R-:W-:Y:S01]  /*3780*/  IADD3 R89, R89, R85, RZ ;  /* 0x0000005559597210 */ /* 0x000fe20007ffe0ff */
[C---:B------:R-:W-:Y:S01]  /*3790*/  IMAD R91, R0.reuse, c[0x0][0x2f4], R91 ;  /* 0x0000bd00005b7a24 */ /* 0x040fe200078e025b */
[----:B------:R-:W0:Y:S01]  /*37a0*/  LDS.128 R84, [R26+0x10] ;  /* 0x000010001a547984 */ /* 0x000e220000000c00 */
[----:B------:R-:W-:Y:S02]  /*37b0*/  FFMA.FTZ R90, R97, R90, 1 ;  /* 0x3f800000615a7423 */ /* 0x000fe4000001005a */
[----:B------:R-:W-:-:S04]  /*37c0*/  IMAD.WIDE.U32 R88, R0, c[0x0][0x2f0], R88 ;  /* 0x0000bc0000587a25 */ /* 0x000fc800078e0058 */
[----:B-1----:R-:W-:Y:S01]  /*37d0*/  FADD.FTZ R93, -R119, 1 ;  /* 0x3f800000775d7421 */ /* 0x002fe20000010100 */
        /* <DEDUP_REMOVED lines=9> */
[----:B------:R-:W-:Y:S01]  /*3870*/  FADD.FTZ R97, -R141, 1 ;  /* 0x3f8000008d617421 */ /* 0x000fe20000010100 */
[----:B------:R-:W-:-:S03]  /*3880*/  ISETP.NE.AND.EX P0, PT, RZ, c[0x0][0x274], PT, P0 ;  /* 0x00009d00ff007a0c */ /* 0x000fc60003f05300 */
[----:B------:R-:W-:Y:S02]  /*3890*/  FFMA.FTZ R97, R100, R97, 1 ;  /* 0x3f80000064617423 */ /* 0x000fe40000010061 */
[----:B------:R-:W-:Y:S02]  /*38a0*/  FMUL.FTZ R100, R101, R150 ;  /* 0x0000009665647220 */ /* 0x000fe40000410000 */
[----:B---3--:R-:W-:Y:S02]  /*38b0*/  FMUL.FTZ R88, R76, R80 ;  /* 0x000000504c587220 */ /* 0x008fe40000410000 */
        /* <DEDUP_REMOVED lines=8> */
[----:B------:R-:W-:Y:S02]  /*3940*/  FMUL.FTZ R92, R119, R92 ;  /* 0x0000005c775c7220 */ /* 0x000fe40000410000 */
[----:B------:R-:W-:-:S02]  /*3950*/  FMUL.FTZ R95, R148, R95 ;  /* 0x0000005f945f7220 */ /* 0x000fc40000410000 */
[----:B0-----:R-:W-:Y:S02]  /*3960*/  FMUL.FTZ R96, R64, R84 ;  /* 0x0000005440607220 */ /* 0x001fe40000410000 */
[----:B------:R-:W-:Y:S02]  /*3970*/  FMUL.FTZ R114, R92, R93 ;  /* 0x0000005d5c727220 */ /* 0x000fe40000410000 */
[----:B------:R-:W-:Y:S02]  /*3980*/  FMUL.FTZ R115, R95, R94 ;  /* 0x0000005e5f737220 */ /* 0x000fe40000410000 */
[----:B------:R-:W0:Y:S01]  /*3990*/  LDS.128 R92, [R26+0x30] ;  /* 0x000030001a5c7984 */ /* 0x000e220000000c00 */
[----:B------:R-:W-:Y:S02]  /*39a0*/  FMUL.FTZ R96, R141, R96 ;  /* 0x000000608d607220 */ /* 0x000fe40000410000 */
[----:B------:R-:W-:Y:S01]  /*39b0*/  FMUL.FTZ R98, R66, R86 ;  /* 0x0000005642627220 */ /* 0x000fe20000410000 */
[----:B------:R-:W-:Y:S01]  /*39c0*/  BAR.SYNC.DEFER_BLOCKING 0x0 ;  /* 0x0000000000007b1d */ /* 0x000fe20000010000 */
[----:B------:R-:W-:-:S02]  /*39d0*/  FMUL.FTZ R116, R96, R97 ;  /* 0x0000006160747220 */ /* 0x000fc40000410000 */
[----:B------:R-:W-:Y:S02]  /*39e0*/  FADD.FTZ R97, -R143, 1 ;  /* 0x3f8000008f617421 */ /* 0x000fe40000010100 */
        /* <DEDUP_REMOVED lines=9> */
[----:B------:R-:W-:Y:S01]  /*3a80*/  FMUL.FTZ R119, R120, R121 ;  /* 0x0000007978777220 */ /* 0x000fe20000410000 */
[----:B------:R-:W-:Y:S01]  /*3a90*/  STS.128 [R26], R112 ;  /* 0x000000701a007388 */ /* 0x000fe20000000c00 */
[----:B------:R-:W-:-:S02]  /*3aa0*/  FADD.FTZ R120, -R158, 1 ;  /* 0x3f8000009e787421 */ /* 0x000fc40000010100 */
[----:B------:R-:W-:Y:S02]  /*3ab0*/  FMUL.FTZ R117, R97, R96 ;  /* 0x0000006061757220 */ /* 0x000fe40000410000 */
[----:B------:R-:W-:Y:S02]  /*3ac0*/  FADD.FTZ R96, -R152, 1 ;  /* 0x3f80000098607421 */ /* 0x000fe40000010100 */
[----:B------:R-:W-:Y:S01]  /*3ad0*/  FFMA.FTZ R124, R107, R120, 1 ;  /* 0x3f8000006b7c7423 */ /* 0x000fe20000010078 */
[----:B------:R-:W-:Y:S01]  /*3ae0*/  STS.128 [R26+0x10], R116 ;  /* 0x000010741a007388 */ /* 0x000fe20000000c00 */
[----:B----4-:R-:W-:Y:S02]  /*3af0*/  FADD.FTZ R121, -R151, 1 ;  /* 0x3f80000097797421 */ /* 0x010fe40000010100 */
        /* <DEDUP_REMOVED lines=15> */
[----:B-----5:R-:W-:Y:S02]  /*3bf0*/  FADD.FTZ R124, -R162, 1 ;  /* 0x3f800000a27c7421 */ /* 0x020fe40000010100 */
        /* <DEDUP_REMOVED lines=23> */
[----:B------:R-:W-:Y:S01]  /*3d70*/  STS.128 [R26+0x30], R124 ;  /* 0x0000307c1a007388 */ /* 0x000fe20000000c00 */
[----:B------:R-:W-:-:S06]  /*3d80*/  NOP ;  /* 0x0000000000007918 */ /* 0x000fcc0000000000 */
[----:B------:R-:W0:Y:S01]  /*3d90*/  LDS.128 R136, [R11.X16] ;  /* 0x000000000b887984 */ /* 0x000e22000000cc00 */
[----:B------:R-:W-:Y:S02]  /*3da0*/  FMUL.FTZ R148, R65, R100 ;  /* 0x0000006441947220 */ /* 0x000fe40000410000 */
[----:B------:R-:W-:Y:S01]  /*3db0*/  IMAD.WIDE R64, R24, 0x10, R156 ;  /* 0x0000001018407825 */ /* 0x000fe200078e029c */
[----:B------:R-:W1:Y:S03]  /*3dc0*/  LDS.128 R132, [R11.X16+0x200] ;  /* 0x000200000b847984 */ /* 0x000e66000000cc00 */
        /* <DEDUP_REMOVED lines=14> */
[----:B------:R-:W-:Y:S02]  /*3eb0*/  FFMA.FTZ R9, R61, R156, R9 ;  /* 0x0000009c3d097223 */ /* 0x000fe40000010009 */
        /* <DEDUP_REMOVED lines=9> */
[----:B------:R-:W-:Y:S01]  /*3f50*/  FFMA.FTZ R9, R62, R159, R9 ;  /* 0x0000009f3e097223 */ /* 0x000fe20000010009 */
        /* <DEDUP_REMOVED lines=49> */
.L_x_6619:
        /* <DEDUP_REMOVED lines=40> */
[----:B------:R-:W-:-:S02]  /*44f0*/  CS2R R132, SRZ ;  /* 0x0000000000847805 */ /* 0x000fc4000001ff00 */
[----:B------:R-:W-:-:S04]  /*4500*/  LEA.HI R67, R134, R134, RZ, 0x1 ;  /* 0x0000008686437211 */ /* 0x000fc800078f08ff */
[----:B------:R-:W-:-:S04]  /*4510*/  LOP3.LUT R67, R67, 0xfffffe, RZ, 0xc0, !PT ;  /* 0x00fffffe43437812 */ /* 0x000fc800078ec0ff */
[----:B------:R-:W-:Y:S02]  /*4520*/  IADD3 R134, R134, -R67, RZ ;  /* 0x8000004386867210 */ /* 0x000fe40007ffe0ff */
[----:B------:R-:W-:Y:S02]  /*4530*/  MOV R67, RZ ;  /* 0x000000ff00437202 */ /* 0x000fe40000000f00 */
.L_x_6657:
        /* <DEDUP_REMOVED lines=8> */
[----:B--2---:R0:W2:Y:S04]  /*45c0*/  LDG.E.128 R96, [R112.64] ;  /* 0x0000000470607981 */ /* 0x0040a8000c1e1d00 */
        /* <DEDUP_REMOVED lines=21> */
[----:B--2---:R-:W-:Y:S04]  /*4720*/  STS.128 [R11.X16], R96 ;  /* 0x000000600b007388 */ /* 0x004fe8000000cc00 */
[----:B---3--:R-:W-:Y:S04]  /*4730*/  STS.128 [R11.X16+0x200], R100 ;  /* 0x000200640b007388 */ /* 0x008fe8000000cc00 */
[----:B----4-:R-:W-:Y:S04]  /*4740*/  STS.128 [R11.X16+0x400], R104 ;  /* 0x000400680b007388 */ /* 0x010fe8000000cc00 */
[----:B------:R-:W-:Y:S01]  /*4750*/  STS.128 [R11.X16+0x600], R108 ;  /* 0x0006006c0b007388 */ /* 0x000fe2000000cc00 */
[----:B------:R-:W-:-:S06]  /*4760*/  NOP ;  /* 0x0000000000007918 */ /* 0x000fcc0000000000 */
[----:B------:R1:W2:Y:S04]  /*4770*/  LDG.E.128 R112, [R128.64] ;  /* 0x0000000480707981 */ /* 0x0002a8000c1e1d00 */
[----:B------:R1:W3:Y:S04]  /*4780*/  LDG.E.128 R116, [R128.64+0x200] ;  /* 0x0002000480747981 */ /* 0x0002e8000c1e1d00 */
[----:B------:R1:W4:Y:S04]  /*4790*/  LDG.E.128 R120, [R128.64+0x400] ;  /* 0x0004000480787981 */ /* 0x000328000c1e1d00 */
[----:B------:R1:W4:Y:S01]  /*47a0*/  LDG.E.128 R124, [R128.64+0x600] ;  /* 0x00060004807c7981 */ /* 0x000322000c1e1d00 */
[----:B------:R-:W-:-:S02]  /*47b0*/  LOP3.LUT P0, RZ, R12, 0x1f, RZ, 0xc0, !PT ;  /* 0x0000001f0cff7812 */ /* 0x000fc4000780c0ff */
[C---:B------:R-:W-:Y:S01]  /*47c0*/  ISETP.NE.AND P1, PT, R12.reuse, RZ, PT ;  /* 0x000000ff0c00720c */ /* 0x040fe20003f25270 */
[----:B------:R-:W-:Y:S01]  /*47d0*/  LDS.128 R96, [R26] ;  /* 0x000000001a607984 */ /* 0x000fe20000000c00 */
[----:B------:R-:W-:Y:S02]  /*47e0*/  ISETP.LT.OR P2, PT, R27, 0x2, P0 ;  /* 0x000000021b00780c */ /* 0x000fe40000741670 */
[----:B0-----:R-:W-:Y:S01]  /*47f0*/  IADD3 R130, R12, 0x200, RZ ;  /* 0x000002000c827810 */ /* 0x001fe20007ffe0ff */
[----:B------:R-:W-:Y:S04]  /*4800*/  LDS.128 R100, [R26+0x10] ;  /* 0x000010001a647984 */ /* 0x000fe80000000c00 */
[----:B------:R-:W-:Y:S01]  /*4810*/  LDS.128 R104, [R26+0x20] ;  /* 0x000020001a687984 */ /* 0x000fe20000000c00 */
[----:B------:R-:W-:-:S03]  /*4820*/  FMUL.FTZ R171, R136, 1.4426950216293334961 ;  /* 0x3fb8aa3b88ab7820 */ /* 0x000fc60000410000 */
[----:B------:R-:W-:Y:S01]  /*4830*/  LDS.128 R108, [R26+0x30] ;  /* 0x000030001a6c7984 */ /* 0x000fe20000000c00 */
[----:B------:R-:W-:-:S06]  /*4840*/  FMUL.FTZ R191, R171, R33 ;  /* 0x00000021abbf7220 */ /* 0x000fcc0000410000 */
[----:B------:R-:W0:Y:S01]  /*4850*/  MUFU.EX2 R191, R191 ;  /* 0x000000bf00bf7308 */ /* 0x000e220000000800 */
[----:B------:R-:W-:Y:S02]  /*4860*/  @!P1 LEA R130, R134, R133, 0x8 ;  /* 0x0000008586829211 */ /* 0x000fe400078e40ff */
[----:B-1----:R-:W-:Y:S02]  /*4870*/  @!P2 IADD3 R128, R27, -0x2, RZ ;  /* 0xfffffffe1b80a810 */ /* 0x002fe40007ffe0ff */
[----:B------:R-:W-:-:S03]  /*4880*/  SHF.L.U32 R164, R130, 0x2, RZ ;  /* 0x0000000282a47819 */ /* 0x000fc600000006ff */
[----:B------:R-:W-:Y:S01]  /*4890*/  @!P2 IMAD R139, R128, c[0x0][0x16c], R133 ;  /* 0x00005b00808baa24 */ /* 0x000fe200078e0285 */
[----:B------:R-:W-:-:S03]  /*48a0*/  MOV R179, RZ ;  /* 0x000000ff00b37202 */ /* 0x000fc60000000f00 */
[----:B------:R-:W-:-:S04]  /*48b0*/  @!P2 IMAD.WIDE R138, R139, 0x8, R146 ;  /* 0x000000088b8aa825 */ /* 0x000fc800078e0292 */
[C---:B------:R-:W-:Y:S02]  /*48c0*/  FMUL.FTZ R168, R171.reuse, R34 ;  /* 0x00000022aba87220 */ /* 0x040fe40000410000 */
[C---:B------:R-:W-:Y:S02]  /*48d0*/  FMUL.FTZ R167, R171.reuse, R35 ;  /* 0x00000023aba77220 */ /* 0x040fe40000410000 */
[C---:B------:R-:W-:Y:S02]  /*48e0*/  FMUL.FTZ R166, R171.reuse, R36 ;  /* 0x00000024aba67220 */ /* 0x040fe40000410000 */
[C---:B------:R-:W-:Y:S02]  /*48f0*/  FMUL.FTZ R165, R171.reuse, R28 ;  /* 0x0000001caba57220 */ /* 0x040fe40000410000 */
[C---:B------:R-:W-:Y:S02]  /*4900*/  FMUL.FTZ R163, R171.reuse, R30 ;  /* 0x0000001eaba37220 */ /* 0x040fe40000410000 */
[----:B------:R-:W-:-:S02]  /*4910*/  FMUL.FTZ R161, R171, R31 ;  /* 0x0000001faba17220 */ /* 0x000fc40000410000 */
[C---:B------:R-:W-:Y:S02]  /*4920*/  FMUL.FTZ R169, R171.reuse, R140 ;  /* 0x0000008caba97220 */ /* 0x040fe40000410000 */
        /* <DEDUP_REMOVED lines=9> */
[----:B------:R-:W-:Y:S01]  /*49c0*/  BSSY B0, `(.L_x_6621) ;  /* 0x0000041000007945 */ /* 0x000fe20003800000 */
[----:B------:R-:W-:-:S02]  /*49d0*/  FMUL.FTZ R182, R59, R31 ;  /* 0x0000001f3bb67220 */ /* 0x000fc40000410000 */
[----:B------:R-:W-:Y:S02]  /*49e0*/  FMUL.FTZ R176, R53, R37 ;  /* 0x0000002535b07220 */ /* 0x000fe40000410000 */
[----:B------:R-:W-:Y:S02]  /*49f0*/  FMUL.FTZ R173, R54, R38 ;  /* 0x0000002636ad7220 */ /* 0x000fe40000410000 */
[----:B------:R-:W-:Y:S01]  /*4a00*/  FMUL.FTZ R174, R55, R39 ;  /* 0x0000002737ae7220 */ /* 0x000fe20000410000 */
[----:B--2---:R-:W-:Y:S04]  /*4a10*/  STS.128 [R11.X16+0x840], R112 ;  /* 0x000840700b007388 */ /* 0x004fe8000000cc00 */
[----:B---3--:R-:W-:Y:S04]  /*4a20*/  STS.128 [R11.X16+0xa40], R116 ;  /* 0x000a40740b007388 */ /* 0x008fe8000000cc00 */
[----:B----4-:R-:W-:Y:S04]  /*4a30*/  STS.128 [R11.X16+0xc40], R120 ;  /* 0x000c40780b007388 */ /* 0x010fe8000000cc00 */
[----:B------:R-:W-:Y:S01]  /*4a40*/  STS.128 [R11.X16+0xe40], R124 ;  /* 0x000e407c0b007388 */ /* 0x000fe2000000cc00 */
[----:B------:R-:W-:-:S06]  /*4a50*/  NOP ;  /* 0x0000000000007918 */ /* 0x000fcc0000000000 */
[----:B------:R-:W1:Y:S04]  /*4a60*/  LDS.128 R116, [R26+0x850] ;  /* 0x000850001a747984 */ /* 0x000e680000000c00 */
[----:B------:R-:W2:Y:S04]  /*4a70*/  LDS.128 R112, [R26+0x840] ;  /* 0x000840001a707984 */ /* 0x000ea80000000c00 */
[----:B------:R-:W3:Y:S04]  /*4a80*/  LDS.128 R120, [R26+0x860] ;  /* 0x000860001a787984 */ /* 0x000ee80000000c00 */
[----:B------:R-:W4:Y:S04]  /*4a90*/  LDS.128 R128, [R26+0x870] ;  /* 0x000870001a807984 */ /* 0x000f280000000c00 */
[----:B0-----:R0:W-:Y:S04]  /*4aa0*/  STS [R164+0x2338], R191 ;  /* 0x002338bfa4007388 */ /* 0x0011e80000000800 */
[----:B------:R-:W-:Y:S06]  /*4ab0*/  BAR.SYNC.DEFER_BLOCKING 0x0 ;  /* 0x0000000000007b1d */ /* 0x000fec0000010000 */
[----:B------:R0:W5:Y:S01]  /*4ac0*/  @!P2 LDG.E R179, [R138.64+0x4] ;  /* 0x000004048ab3a981 */ /* 0x000162000c1e1900 */
[----:B------:R-:W-:Y:S01]  /*4ad0*/  ISETP.NE.AND P2, PT, R12, 0x1f, PT ;  /* 0x0000001f0c00780c */ /* 0x000fe20003f45270 */
[----:B-1----:R-:W-:-:S12]  /*4ae0*/  FMUL.FTZ R194, R143, R118 ;  /* 0x000000768fc27220 */ /* 0x002fd80000410000 */
[----:B------:R1:W1:Y:S01]  /*4af0*/  @P2 LDS R118, [R12.X4+0x2b3c] ;  /* 0x002b3c000c762984 */ /* 0x0002620000004800 */
[----:B--2---:R-:W-:Y:S02]  /*4b00*/  FMUL.FTZ R177, R153, R112 ;  /* 0x0000007099b17220 */ /* 0x004fe40000410000 */
[C---:B------:R-:W-:Y:S02]  /*4b10*/  FMUL.FTZ R112, R171.reuse, R142 ;  /* 0x0000008eab707220 */ /* 0x040fe40000410000 */
[C---:B0-----:R-:W-:Y:S02]  /*4b20*/  FMUL.FTZ R164, R171.reuse, R29 ;  /* 0x0000001daba47220 */ /* 0x041fe40000410000 */
[C---:B------:R-:W-:Y:S02]  /*4b30*/  FMUL.FTZ R139, R171.reuse, R32 ;  /* 0x00000020ab8b7220 */ /* 0x040fe40000410000 */
[C---:B------:R-:W-:Y:S02]  /*4b40*/  FMUL.FTZ R138, R171.reuse, R38 ;  /* 0x00000026ab8a7220 */ /* 0x040fe40000410000 */
[----:B------:R-:W-:-:S02]  /*4b50*/  FMUL.FTZ R127, R171, R39 ;  /* 0x00000027ab7f7220 */ /* 0x000fc40000410000 */
[----:B------:R-:W-:Y:S02]  /*4b60*/  FMUL.FTZ R126, R171, R40 ;  /* 0x00000028ab7e7220 */ /* 0x000fe40000410000 */
[----:B---3--:R-:W-:Y:S02]  /*4b70*/  FMUL.FTZ R199, R152, R121 ;  /* 0x0000007998c77220 */ /* 0x008fe40000410000 */
[----:B------:R0:W2:Y:S01]  /*4b80*/  MUFU.EX2 R121, R112 ;  /* 0x0000007000797308 */ /* 0x0000a20000000800 */
[----:B------:R-:W-:-:S07]  /*4b90*/  FMUL.FTZ R200, R149, R120 ;  /* 0x0000007895c87220 */ /* 0x000fce0000410000 */
[----:B------:R-:W3:Y:S01]  /*4ba0*/  MUFU.EX2 R164, R164 ;  /* 0x000000a400a47308 */ /* 0x000ee20000000800 */
[----:B----4-:R-:W-:-:S07]  /*4bb0*/  FMUL.FTZ R120, R155, R128 ;  /* 0x000000809b787220 */ /* 0x010fce0000410000 */
[----:B------:R-:W4:Y:S08]  /*4bc0*/  MUFU.EX2 R139, R139 ;  /* 0x0000008b008b7308 */ /* 0x000f300000000800 */
[----:B------:R-:W0:Y:S08]  /*4bd0*/  MUFU.EX2 R138, R138 ;  /* 0x0000008a008a7308 */ /* 0x000e300000000800 */
[----:B------:R-:W0:Y:S08]  /*4be0*/  MUFU.EX2 R127, R127 ;  /* 0x0000007f007f7308 */ /* 0x000e300000000800 */
[----:B------:R-:W0:Y:S01]  /*4bf0*/  MUFU.EX2 R126, R126 ;  /* 0x0000007e007e7308 */ /* 0x000e220000000800 */
        /* <DEDUP_REMOVED lines=19> */
[----:B--2---:R-:W-:Y:S01]  /*4d30*/  FFMA.FTZ R129, R121, R128, R124 ;  /* 0x0000008079817223 */ /* 0x004fe2000001007c */
[----:B------:R-:W-:Y:S05]  /*4d40*/  @P2 BRA `(.L_x_6622) ;  /* 0x0000008000002947 */ /* 0x000fea0003800000 */
[----:B-1-34-:R-:W-:-:S13]  /*4d50*/  ISETP.NE.AND P3, PT, R27, c[0x0][0x174], PT ;  /* 0x00005d001b007a0c */ /* 0x01afda0003f65270 */
[----:B------:R-:W-:-:S04]  /*4d60*/  @P3 IADD3 R131, -R23, c[0x0][0x174], RZ ;  /* 0x00005d0017833a10 */ /* 0x000fc80007ffe1ff */
[----:B------:R-:W-:-:S04]  /*4d70*/  @P3 LEA.HI R118, R131, R131, RZ, 0x1 ;  /* 0x0000008383763211 */ /* 0x000fc800078f08ff */
[----:B------:R-:W-:-:S04]  /*4d80*/  @P3 LOP3.LUT R118, R118, 0xfffffe, RZ, 0xc0, !PT ;  /* 0x00fffffe76763812 */ /* 0x000fc800078ec0ff */
[----:B------:R-:W-:Y:S01]  /*4d90*/  @P3 IADD3 R122, -R118, R131, RZ ;  /* 0x00000083767a3210 */ /* 0x000fe20007ffe1ff */
[----:B------:R-:W-:-:S03]  /*4da0*/  HFMA2.MMA R118, -RZ, RZ, 1.875, 0 ;  /* 0x3f800000ff767435 */ /* 0x000fc600000001ff */
[----:B------:R-:W-:-:S07]  /*4db0*/  @P3 LEA R122, R122, R133, 0x8 ;  /* 0x000000857a7a3211 */ /* 0x000fce00078e40ff */
[----:B------:R0:W1:Y:S02]  /*4dc0*/  @P3 LDS R118, [R122.X4+0x2338] ;  /* 0x002338007a763984 */ /* 0x0000640000004800 */
.L_x_6622:
[----:B-1-34-:R-:W-:Y:S05]  /*4dd0*/  BSYNC B0 ;  /* 0x0000000000007941 */ /* 0x01afea0003800000 */
.L_x_6621:
[----:B------:R-:W-:Y:S01]  /*4de0*/  FMUL.FTZ R183, R121, R118 ;  /* 0x0000007679b77220 */ /* 0x000fe20000410000 */
[----:B------:R-:W-:Y:S01]  /*4df0*/  ISETP.GE.OR P0, PT, R27, c[0x0][0x174], P0 ;  /* 0x00005d001b007a0c */ /* 0x000fe20000706670 */
[----:B------:R-:W-:Y:S01]  /*4e00*/  FMUL.FTZ R175, R171, R37 ;  /* 0x00000025abaf7220 */ /* 0x000fe20000410000 */
[----:B-----5:R-:W-:Y:S01]  /*4e10*/  SHFL.IDX PT, R207, R179, RZ, 0x1f ;  /* 0x00001fffb3cf7589 */ /* 0x020fe200000e0000 */
[----:B------:R-:W-:Y:S01]  /*4e20*/  FFMA.FTZ R129, R172, R129, R125 ;  /* 0x00000081ac817223 */ /* 0x000fe2000001007d */
[----:B------:R-:W-:Y:S01]  /*4e30*/  SHF.L.U32 R209, R132, 0x2, RZ ;  /* 0x0000000284d17819 */ /* 0x000fe200000006ff */
[----:B0-----:R-:W-:Y:S01]  /*4e40*/  FMUL.FTZ R122, R172, R183 ;  /* 0x000000b7ac7a7220 */ /* 0x001fe20000410000 */
[C---:B------:R-:W-:Y:S01]  /*4e50*/  ISETP.NE.AND P5, PT, R12.reuse, RZ, PT ;  /* 0x000000ff0c00720c */ /* 0x040fe20003fa5270 */
[C---:B------:R-:W-:Y:S01]  /*4e60*/  FFMA.FTZ R130, R169.reuse, R129, R120 ;  /* 0x00000081a9827223 */ /* 0x040fe20000010078 */
[----:B------:R-:W0:Y:S01]  /*4e70*/  MUFU.EX2 R175, R175 ;  /* 0x000000af00af7308 */ /* 0x000e220000000800 */
        /* <DEDUP_REMOVED lines=17> */
[----:B------:R-:W-:Y:S01]  /*4f90*/  LEA.HI.SX32 R216, R233, R12, 0x1b ;  /* 0x0000000ce9d87211 */ /* 0x000fe200078fdaff */
[----:B------:R-:W-:Y:S01]  /*4fa0*/  FMUL.FTZ R112, R138, R119 ;  /* 0x000000778a707220 */ /* 0x000fe20000410000 */
[----:B------:R-:W-:Y:S01]  /*4fb0*/  LOP3.LUT R119, R12, 0x1f, RZ, 0xc0, !PT ;  /* 0x0000001f0c777812 */ /* 0x000fe200078ec0ff */
[C---:B0-----:R-:W-:Y:S01]  /*4fc0*/  FFMA.FTZ R130, R175.reuse, R130, R200 ;  /* 0x00000082af827223 */ /* 0x041fe200000100c8 */
[----:B------:R-:W-:Y:S01]  /*4fd0*/  BSSY B0, `(.L_x_6623) ;  /* 0x000017b000007945 */ /* 0x000fe20003800000 */
[----:B------:R-:W-:Y:S01]  /*4fe0*/  FMUL.FTZ R112, R175, R112 ;  /* 0x00000070af707220 */ /* 0x000fe20000410000 */
[----:B------:R-:W-:Y:S01]  /*4ff0*/  ISETP.NE.AND P3, PT, R119, 0x1f, PT ;  /* 0x0000001f7700780c */ /* 0x000fe20003f65270 */
[----:B------:R-:W-:Y:S01]  /*5000*/  FMUL.FTZ R196, R123, R96 ;  /* 0x000000607bc47220 */ /* 0x000fe20000410000 */
[----:B------:R-:W-:Y:S01]  /*5010*/  ISETP.GE.U32.AND P4, PT, R119, 0x1e, PT ;  /* 0x0000001e7700780c */ /* 0x000fe20003f86070 */
[----:B------:R-:W-:-:S02]  /*5020*/  FFMA.FTZ R130, R139, R130, R202 ;  /* 0x000000828b827223 */ /* 0x000fc400000100ca */
[----:B------:R-:W-:Y:S02]  /*5030*/  FMUL.FTZ R116, R139, R112 ;  /* 0x000000708b747220 */ /* 0x000fe40000410000 */
[-C--:B------:R-:W-:Y:S02]  /*5040*/  FFMA.FTZ R112, R196, R168.reuse, R195 ;  /* 0x000000a8c4707223 */ /* 0x080fe400000100c3 */
[----:B------:R-:W-:Y:S02]  /*5050*/  FMUL.FTZ R193, R114, R99 ;  /* 0x0000006372c17220 */ /* 0x000fe40000410000 */
[----:B------:R-:W-:Y:S02]  /*5060*/  FMUL.FTZ R114, R191, R168 ;  /* 0x000000a8bf727220 */ /* 0x000fe40000410000 */
[C---:B------:R-:W-:Y:S02]  /*5070*/  FFMA.FTZ R130, R161.reuse, R130, R194 ;  /* 0x00000082a1827223 */ /* 0x040fe400000100c2 */
        /* <DEDUP_REMOVED lines=25> */
[C---:B------:R-:W-:Y:S02]  /*5210*/  FFMA.FTZ R112, R161.reuse, R112, R182 ;  /* 0x00000070a1707223 */ /* 0x040fe400000100b6 */
[----:B------:R-:W-:Y:S02]  /*5220*/  FMUL.FTZ R114, R161, R114 ;  /* 0x00000072a1727220 */ /* 0x000fe40000410000 */
[----:B------:R-:W-:Y:S02]  /*5230*/  FFMA.FTZ R198, R168, R130, R177 ;  /* 0x00000082a8c67223 */ /* 0x000fe400000100b1 */
        /* <DEDUP_REMOVED lines=29> */
[----:B------:R-:W-:Y:S02]  /*5410*/  FFMA.FTZ R197, R121, R114, R130 ;  /* 0x0000007279c57223 */ /* 0x000fe40000010082 */
[----:B-1----:R-:W-:Y:S01]  /*5420*/  @P3 FMUL.FTZ R203, R203, R116 ;  /* 0x00000074cbcb3220 */ /* 0x002fe20000410000 */
[----:B------:R-:W0:Y:S01]  /*5430*/  SHFL.DOWN PT, R115, R198, 0x2, 0x1f ;  /* 0x08401f00c6737f89 */ /* 0x000e2200000e0000 */
[----:B------:R-:W-:Y:S01]  /*5440*/  FMUL.FTZ R206, R121, R112 ;  /* 0x0000007079ce7220 */ /* 0x000fe20000410000 */
[----:B------:R-:W-:Y:S01]  /*5450*/  ISETP.GE.AND P3, PT, R11, 0x1, PT ;  /* 0x000000010b00780c */ /* 0x000fe20003f66270 */
[C---:B------:R-:W-:Y:S01]  /*5460*/  IMAD R208, R6.reuse, c[0x0][0x298], RZ ;  /* 0x0000a60006d07a24 */ /* 0x040fe200078e02ff */
[----:B------:R-:W1:Y:S01]  /*5470*/  SHFL.UP PT, R112, R197, 0x1, RZ ;  /* 0x04200000c5707989 */ /* 0x000e6200000e00ff */
[----:B------:R-:W-:Y:S02]  /*5480*/  IMAD R210, R6, c[0x0][0x2b8], RZ ;  /* 0x0000ae0006d27a24 */ /* 0x000fe400078e02ff */
[C---:B------:R-:W-:Y:S01]  /*5490*/  IMAD R171, R5.reuse, c[0x0][0x29c], R208 ;  /* 0x0000a70005ab7a24 */ /* 0x040fe200078e02d0 */
[----:B------:R-:W2:Y:S01]  /*54a0*/  SHFL.DOWN PT, R114, R203, 0x2, 0x1f ;  /* 0x08401f00cb727f89 */ /* 0x000ea200000e0000 */
[----:B------:R-:W-:-:S02]  /*54b0*/  IMAD R185, R5, c[0x0][0x2bc], R210 ;  /* 0x0000af0005b97a24 */ /* 0x000fc400078e02d2 */
[----:B------:R-:W-:Y:S01]  /*54c0*/  IMAD R208, R8, c[0x0][0x2c0], RZ ;  /* 0x0000b00008d07a24 */ /* 0x000fe200078e02ff */
        /* <DEDUP_REMOVED lines=12> */
[C---:B-1----:R-:W-:Y:S01]  /*5590*/  @P3 FFMA.FTZ R197, R206.reuse, R112, R197 ;  /* 0x00000070cec53223 */ /* 0x042fe200000100c5 */
[----:B------:R-:W0:Y:S01]  /*55a0*/  SHFL.DOWN PT, R117, R198, 0x8, 0x1f ;  /* 0x09001f00c6757f89 */ /* 0x000e2200000e0000 */
[----:B------:R-:W-:Y:S01]  /*55b0*/  HFMA2.MMA R112, -RZ, RZ, 1.875, 0 ;  /* 0x3f800000ff707435 */ /* 0x000fe200000001ff */
[----:B--2---:R-:W-:Y:S01]  /*55c0*/  @!P4 FMUL.FTZ R203, R203, R114 ;  /* 0x00000072cbcbc220 */ /* 0x004fe20000410000 */
[----:B------:R-:W-:Y:S01]  /*55d0*/  ISETP.GE.U32.AND P4, PT, R119, 0x18, PT ;  /* 0x000000187700780c */ /* 0x000fe20003f86070 */
[----:B------:R-:W1:Y:S01]  /*55e0*/  SHFL.UP PT, R114, R197, 0x4, RZ ;  /* 0x04800000c5727989 */ /* 0x000e6200000e00ff */
[----:B---3--:R-:W-:Y:S01]  /*55f0*/  @P3 FMUL.FTZ R206, R206, R113 ;  /* 0x00000071cece3220 */ /* 0x008fe20000410000 */
[----:B------:R-:W-:Y:S02]  /*5600*/  ISETP.GE.AND P3, PT, R11, 0x4, PT ;  /* 0x000000040b00780c */ /* 0x000fe40003f66270 */
[----:B------:R-:W2:Y:S01]  /*5610*/  SHFL.DOWN PT, R116, R203, 0x8, 0x1f ;  /* 0x09001f00cb747f89 */ /* 0x000ea200000e0000 */
[----:B------:R-:W-:-:S03]  /*5620*/  MOV R113, RZ ;  /* 0x000000ff00717202 */ /* 0x000fc60000000f00 */
[----:B------:R-:W3:Y:S04]  /*5630*/  SHFL.UP PT, R115, R206, 0x4, RZ ;  /* 0x04800000ce737989 */ /* 0x000ee800000e00ff */
[----:B------:R-:W-:Y:S01]  /*5640*/  @!P0 LDS.64 R112, [R133.X8+0x2bb8] ;  /* 0x002bb80085708984 */ /* 0x000fe20000008a00 */
[----:B------:R-:W-:Y:S01]  /*5650*/  ISETP.GE.AND P0, PT, R11, 0x8, PT ;  /* 0x000000080b00780c */ /* 0x000fe20003f06270 */
[----:B0-----:R-:W-:Y:S02]  /*5660*/  @!P4 FFMA.FTZ R198, R203, R117, R198 ;  /* 0x00000075cbc6c223 */ /* 0x001fe400000100c6 */
[----:B-1----:R-:W-:-:S03]  /*5670*/  @P3 FFMA.FTZ R197, R206, R114, R197 ;  /* 0x00000072cec53223 */ /* 0x002fc600000100c5 */
[----:B------:R-:W0:Y:S01]  /*5680*/  SHFL.DOWN PT, R117, R198, 0x10, 0x1f ;  /* 0x0a001f00c6757f89 */ /* 0x000e2200000e0000 */
[----:B--2---:R-:W-:-:S03]  /*5690*/  @!P4 FMUL.FTZ R203, R203, R116 ;  /* 0x00000074cbcbc220 */ /* 0x004fc60000410000 */
[----:B------:R-:W1:Y:S01]  /*56a0*/  SHFL.UP PT, R114, R197, 0x8, RZ ;  /* 0x05000000c5727989 */ /* 0x000e6200000e00ff */
[----:B---3--:R-:W-:-:S03]  /*56b0*/  @P3 FMUL.FTZ R206, R206, R115 ;  /* 0x00000073cece3220 */ /* 0x008fc60000410000 */
[----:B------:R-:W2:Y:S01]  /*56c0*/  SHFL.DOWN PT, R116, R203, 0x10, 0x1f ;  /* 0x0a001f00cb747f89 */ /* 0x000ea200000e0000 */
[----:B------:R-:W-:-:S03]  /*56d0*/  ISETP.GE.U32.AND P3, PT, R119, 0x10, PT ;  /* 0x000000107700780c */ /* 0x000fc60003f66070 */
[----:B------:R-:W3:Y:S10]  /*56e0*/  SHFL.UP PT, R115, R206, 0x8, RZ ;  /* 0x05000000ce737989 */ /* 0x000ef400000e00ff */
[----:B0-----:R-:W-:Y:S01]  /*56f0*/  @!P3 FFMA.FTZ R198, R203, R117, R198 ;  /* 0x00000075cbc6b223 */ /* 0x001fe200000100c6 */
[----:B------:R-:W-:Y:S01]  /*5700*/  HFMA2.MMA R117, -RZ, RZ, 0, 0 ;  /* 0x00000000ff757435 */ /* 0x000fe200000001ff */
[----:B------:R-:W-:Y:S01]  /*5710*/  SHFL.IDX PT, R123, R113, RZ, 0x1f ;  /* 0x00001fff717b7589 */ /* 0x000fe200000e0000 */
[----:B-1----:R-:W-:-:S03]  /*5720*/  @P0 FFMA.FTZ R197, R206, R114, R197 ;  /* 0x00000072cec50223 */ /* 0x002fc600000100c5 */
[----:B------:R-:W-:Y:S01]  /*5730*/  SHFL.DOWN PT, R187, R198, 0x1, 0x1f ;  /* 0x08201f00c6bb7f89 */ /* 0x000fe200000e0000 */
[----:B--2---:R-:W-:Y:S01]  /*5740*/  @!P3 FMUL.FTZ R203, R203, R116 ;  /* 0x00000074cbcbb220 */ /* 0x004fe20000410000 */
[----:B------:R-:W-:Y:S02]  /*5750*/  MOV R116, R12 ;  /* 0x0000000c00747202 */ /* 0x000fe40000000f00 */
[----:B------:R-:W0:Y:S01]  /*5760*/  SHFL.UP PT, R122, R197, 0x10, RZ ;  /* 0x06000000c57a7989 */ /* 0x000e2200000e00ff */
[----:B---3--:R-:W-:Y:S01]  /*5770*/  @P0 FMUL.FTZ R206, R206, R115 ;  /* 0x00000073cece0220 */ /* 0x008fe20000410000 */
[----:B------:R-:W-:Y:S01]  /*5780*/  ISETP.GE.AND P0, PT, R11, 0x10, PT ;  /* 0x000000100b00780c */ /* 0x000fe20003f06270 */
[C-C-:B------:R-:W-:Y:S01]  /*5790*/  IMAD.WIDE.U32 R114, R5.reuse, c[0x0][0x298], R116.reuse ;  /* 0x0000a60005727a25 */ /* 0x140fe200078e0074 */
[----:B------:R-:W1:Y:S03]  /*57a0*/  SHFL.DOWN PT, R212, R203, 0x1, 0x1f ;  /* 0x08201f00cbd47f89 */ /* 0x000e6600000e0000 */
[----:B------:R-:W-:Y:S01]  /*57b0*/  IMAD.WIDE.U32 R116, R5, c[0x0][0x2b8], R116 ;  /* 0x0000ae0005747a25 */ /* 0x000fe200078e0074 */
[----:B------:R-:W2:Y:S01]  /*57c0*/  SHFL.UP PT, R119, R206, 0x10, RZ ;  /* 0x06000000ce777989 */ /* 0x000ea200000e00ff */
[----:B------:R-:W-:-:S03]  /*57d0*/  IADD3 R115, R115, R171, RZ ;  /* 0x000000ab73737210 */ /* 0x000fc60007ffe0ff */
[----:B------:R-:W-:Y:S01]  /*57e0*/  IADD3 R117, R117, R185, RZ ;  /* 0x000000b975757210 */ /* 0x000fe20007ffe0ff */
[----:B------:R-:W-:Y:S01]  /*57f0*/  SHFL.IDX PT, R203, R203, RZ, 0x1f ;  /* 0x00001fffcbcb7589 */ /* 0x000fe200000e0000 */
[----:B------:R-:W-:-:S04]  /*5800*/  IMAD.WIDE.U32 R114, R7, c[0x0][0x2a0], R114 ;  /* 0x0000a80007727a25 */ /* 0x000fc800078e0072 */
[----:B------:R-:W-:-:S04]  /*5810*/  IMAD.WIDE.U32 R116, R7, c[0x0][0x2c0], R116 ;  /* 0x0000b00007747a25 */ /* 0x000fc800078e0074 */
[----:B0-----:R-:W-:Y:S02]  /*5820*/  @P0 FFMA.FTZ R197, R206, R122, R197 ;  /* 0x0000007acec50223 */ /* 0x001fe400000100c5 */
[----:B------:R-:W-:Y:S02]  /*5830*/  IMAD R122, R8, c[0x0][0x2a0], RZ ;  /* 0x0000a800087a7a24 */ /* 0x000fe400078e02ff */
[----:B-1----:R-:W-:Y:S01]  /*5840*/  @P2 FFMA.FTZ R123, R212, R123, R187 ;  /* 0x0000007bd47b2223 */ /* 0x002fe200000100bb */
[----:B------:R0:W-:Y:S01]  /*5850*/  SHFL.UP PT, R205, R197, 0x1, RZ ;  /* 0x04200000c5cd7989 */ /* 0x0001e200000e00ff */
[----:B------:R-:W-:Y:S02]  /*5860*/  IMAD R185, R7, c[0x0][0x2a4], R122 ;  /* 0x0000a90007b97a24 */ /* 0x000fe400078e027a */
[----:B------:R-:W-:Y:S01]  /*5870*/  FFMA.FTZ R128, R123, R118, R128 ;  /* 0x000000767b807223 */ /* 0x000fe20000010080 */
[----:B------:R-:W-:Y:S01]  /*5880*/  IADD3 R118, R23, -c[0x0][0x174], RZ ;  /* 0x80005d0017767a10 */ /* 0x000fe20007ffe0ff */
[----:B--2---:R-:W-:Y:S01]  /*5890*/  @P0 FMUL.FTZ R206, R206, R119 ;  /* 0x00000077cece0220 */ /* 0x004fe20000410000 */
[----:B------:R-:W-:Y:S01]  /*58a0*/  SHF.L.U64.HI R119, R132, 0x2, R135 ;  /* 0x0000000284777819 */ /* 0x000fe20000010287 */
[----:B------:R-:W-:Y:S01]  /*58b0*/  IMAD R187, R7, c[0x0][0x2c4], R208 ;  /* 0x0000b10007bb7a24 */ /* 0x000fe200078e02d0 */
[----:B------:R-:W-:Y:S01]  /*58c0*/  IADD3 R185, R115, R185, RZ ;  /* 0x000000b973b97210 */ /* 0x000fe20007ffe0ff */
[----:B------:R-:W-:Y:S01]  /*58d0*/  IMAD R115, R118, -0x200, RZ ;  /* 0xfffffe0076737824 */ /* 0x000fe200078e02ff */
[----:B------:R-:W-:Y:S01]  /*58e0*/  LEA R118, P2, R116, c[0x0][0x320], 0x2 ;  /* 0x0000c80074767a11 */ /* 0x000fe200078410ff */
[----:B------:R-:W1:Y:S01]  /*58f0*/  SHFL.UP PT, R206, R206, 0x1, RZ ;  /* 0x04200000cece7989 */ /* 0x000e6200000e00ff */
[----:B------:R-:W-:Y:S01]  /*5900*/  IADD3 R187, R117, R187, RZ ;  /* 0x000000bb75bb7210 */ /* 0x000fe20007ffe0ff */
[C---:B------:R-:W-:Y:S01]  /*5910*/  IMAD R210, R119.reuse, c[0x0][0x2b0], RZ ;  /* 0x0000ac0077d27a24 */ /* 0x040fe200078e02ff */
[----:B------:R-:W-:Y:S01]  /*5920*/  LEA R122, P0, R114, c[0x0][0x318], 0x2 ;  /* 0x0000c600727a7a11 */ /* 0x000fe200078010ff */
[----:B------:R-:W-:Y:S01]  /*5930*/  IMAD R212, R119, c[0x0][0x2d0], RZ ;  /* 0x0000b40077d47a24 */ /* 0x000fe200078e02ff */
[----:B------:R-:W-:Y:S01]  /*5940*/  LEA.HI.X R119, R116, c[0x0][0x324], R187, 0x2, P2 ;  /* 0x0000c90074777a11 */ /* 0x000fe200010f14bb */
[----:B------:R-:W-:Y:S01]  /*5950*/  FFMA.FTZ R171, R121, R128, R124 ;  /* 0x0000008079ab7223 */ /* 0x000fe2000001007c */
[----:B------:R2:W3:Y:S01]  /*5960*/  SHFL.IDX PT, R208, R198, RZ, 0x1f ;  /* 0x00001fffc6d07589 */ /* 0x0004e200000e0000 */
[----:B------:R-:W-:Y:S01]  /*5970*/  IMAD R117, R209, c[0x0][0x2d4], R212 ;  /* 0x0000b500d1757a24 */ /* 0x000fe200078e02d4 */
[----:B------:R-:W-:Y:S01]  /*5980*/  LEA.HI.X R123, R114, c[0x0][0x31c], R185, 0x2, P0 ;  /* 0x0000c700727b7a11 */ /* 0x000fe200000f14b9 */
[----:B------:R-:W-:-:S04]  /*5990*/  IMAD.WIDE R118, R115, 0x4, R118 ;  /* 0x0000000473767825 */ /* 0x000fc800078e0276 */
[----:B------:R-:W-:Y:S02]  /*59a0*/  FFMA.FTZ R179, R172, R171, R125 ;  /* 0x000000abacb37223 */ /* 0x000fe4000001007d */
[----:B------:R-:W-:Y:S01]  /*59b0*/  IMAD.WIDE.U32 R124, R209, c[0x0][0x2d0], R118 ;  /* 0x0000b400d17c7a25 */ /* 0x000fe200078e0076 */
[----:B------:R-:W-:-:S03]  /*59c0*/  IADD3 R118, P4, R46, R116, RZ ;  /* 0x000000742e767210 */ /* 0x000fc60007f9e0ff */
[----:B0-----:R-:W-:Y:S01]  /*59d0*/  FFMA.FTZ R197, R169, R179, R120 ;  /* 0x000000b3a9c57223 */ /* 0x001fe20000010078 */
[----:B------:R-:W-:Y:S01]  /*59e0*/  IADD3 R117, R125, R117, RZ ;  /* 0x000000757d757210 */ /* 0x000fe20007ffe0ff */
[----:B------:R-:W-:Y:S01]  /*59f0*/  IMAD.WIDE R122, R115, 0x4, R122 ;  /* 0x00000004737a7825 */ /* 0x000fe200078e027a */
[----:B------:R-:W-:Y:S02]  /*5a00*/  MOV R116, R124 ;  /* 0x0000007c00747202 */ /* 0x000fe40000000f00 */
[----:B------:R-:W-:Y:S01]  /*5a10*/  IADD3 R120, P3, R46, R114, RZ ;  /* 0x000000722e787210 */ /* 0x000fe20007f7e0ff */
[----:B--2---:R-:W-:Y:S02]  /*5a20*/  FFMA.FTZ R198, R126, R197, R201 ;  /* 0x000000c57ec67223 */ /* 0x004fe400000100c9 */
[----:B-1----:R-:W-:Y:S02]  /*5a30*/  @P1 FFMA.FTZ R207, R206, R207, R205 ;  /* 0x000000cfcecf1223 */ /* 0x002fe400000100cd */
[----:B------:R-:W-:-:S02]  /*5a40*/  FFMA.FTZ R125, R127, R198, R204 ;  /* 0x000000c67f7d7223 */ /* 0x000fc400000100cc */
[----:B------:R-:W-:Y:S02]  /*5a50*/  FFMA.FTZ R119, R191, R207, R196 ;  /* 0x000000cfbf777223 */ /* 0x000fe400000100c4 */
[----:B------:R-:W-:Y:S02]  /*5a60*/  FFMA.FTZ R124, R138, R125, R199 ;  /* 0x0000007d8a7c7223 */ /* 0x000fe400000100c7 */
[----:B------:R-:W-:Y:S02]  /*5a70*/  IMAD R115, R209, c[0x0][0x2b4], R210 ;  /* 0x0000ad00d1737a24 */ /* 0x000fe400078e02d2 */
[----:B------:R-:W-:Y:S02]  /*5a80*/  FFMA.FTZ R191, R175, R124, R200 ;  /* 0x0000007cafbf7223 */ /* 0x000fe400000100c8 */
[----:B------:R-:W-:-:S04]  /*5a90*/  IMAD.WIDE.U32 R122, R209, c[0x0][0x2b0], R122 ;  /* 0x0000ac00d17a7a25 */ /* 0x000fc800078e007a */
[----:B------:R-:W-:Y:S01]  /*5aa0*/  FFMA.FTZ R202, R139, R191, R202 ;  /* 0x000000bf8bca7223 */ /* 0x000fe200000100ca */
[----:B------:R-:W-:Y:S01]  /*5ab0*/  IADD3 R115, R123, R115, RZ ;  /* 0x000000737b737210 */ /* 0x000fe20007ffe0ff */
[----:B---3--:R-:W-:Y:S01]  /*5ac0*/  FFMA.FTZ R113, R203, R113, R208 ;  /* 0x00000071cb717223 */ /* 0x008fe200000100d0 */
[----:B------:R-:W-:Y:S01]  /*5ad0*/  MOV R114, R122 ;  /* 0x0000007a00727202 */ /* 0x000fe20000000f00 */
[----:B------:R-:W-:Y:S01]  /*5ae0*/  FFMA.FTZ R199, R161, R202, R194 ;  /* 0x000000caa1c77223 */ /* 0x000fe200000100c2 */
[----:B------:R-:W-:Y:S01]  /*5af0*/  P2R R123, PR, RZ, 0x20 ;  /* 0x00000020ff7b7803 */ /* 0x000fe20000000000 */
[----:B------:R-:W-:Y:S01]  /*5b00*/  FMUL.FTZ R123, R171, R41 ;  /* 0x00000029ab7b7220 */ /* 0x000fe20000410000 */
[----:B------:R-:W-:Y:S01]  /*5b10*/  SHF.L.U32 R122, R12, 0x4, RZ ;  /* 0x000000040c7a7819 */ /* 0x000fe200000006ff */
[----:B------:R-:W-:Y:S02]  /*5b20*/  FFMA.FTZ R190, R163, R199, R190 ;  /* 0x000000c7a3be7223 */ /* 0x000fe400000100be */
[----:B------:R-:W-:Y:S01]  /*5b30*/  FMUL.FTZ R112, R203, R112 ;  /* 0x00000070cb707220 */ /* 0x000fe20000410000 */
[----:B------:R-:W-:Y:S01]  /*5b40*/  LEA.HI.SX32 R122, R122, R122, 0x1b ;  /* 0x0000007a7a7a7211 */ /* 0x000fe200078fdaff */
[----:B------:R-:W-:-:S02]  /*5b50*/  FFMA.FTZ R189, R164, R190, R189 ;  /* 0x000000bea4bd7223 */ /* 0x000fc400000100bd */
[----:B------:R-:W-:Y:S01]  /*5b60*/  FMUL.FTZ R203, R50, R123 ;  /* 0x0000007b32cb7220 */ /* 0x000fe20000410000 */
[----:B------:R-:W-:Y:S01]  /*5b70*/  @!P5 STS.64 [R133.X8+0x2bb8], R112 ;  /* 0x002bb8708500d388 */ /* 0x000fe20000008a00 */
[----:B------:R-:W-:Y:S02]  /*5b80*/  FFMA.FTZ R201, R165, R189, R186 ;  /* 0x000000bda5c97223 */ /* 0x000fe400000100ba */
[----:B------:R-:W-:Y:S01]  /*5b90*/  FMUL.FTZ R200, R128, R142 ;  /* 0x0000008e80c87220 */ /* 0x000fe20000410000 */
[----:B------:R0:W-:Y:S01]  /*5ba0*/  STS [R122.X4+0x10b8], R203 ;  /* 0x0010b8cb7a007388 */ /* 0x0001e20000004800 */
[----:B------:R-:W-:Y:S02]  /*5bb0*/  FFMA.FTZ R181, R166, R201, R181 ;  /* 0x000000c9a6b57223 */ /* 0x000fe400000100b5 */
[----:B------:R-:W-:Y:S02]  /*5bc0*/  FMUL.FTZ R207, R51, R200 ;  /* 0x000000c833cf7220 */ /* 0x000fe40000410000 */
[----:B------:R-:W-:-:S02]  /*5bd0*/  FMUL.FTZ R186, R125, R38 ;  /* 0x000000267dba7220 */ /* 0x000fc40000410000 */
[----:B------:R-:W-:Y:S01]  /*5be0*/  FMUL.FTZ R194, R179, R140 ;  /* 0x0000008cb3c27220 */ /* 0x000fe20000410000 */
[----:B------:R1:W-:Y:S01]  /*5bf0*/  STS [R122.X4+0x10bc], R207 ;  /* 0x0010bccf7a007388 */ /* 0x0003e20000004800 */
[----:B------:R-:W-:Y:S02]  /*5c00*/  FADD.FTZ R196, -R196, R119 ;  /* 0x00000077c4c47221 */ /* 0x000fe40000010100 */
[----:B0-----:R-:W-:Y:S02]  /*5c10*/  FFMA.FTZ R203, R167, R181, R180 ;  /* 0x000000b5a7cb7223 */ /* 0x001fe400000100b4 */
[----:B------:R-:W-:Y:S02]  /*5c20*/  FMUL.FTZ R209, R49, R194 ;  /* 0x000000c231d17220 */ /* 0x000fe40000410000 */
[C---:B------:R-:W-:Y:S02]  /*5c30*/  FFMA.FTZ R177, R168.reuse, R203, R177 ;  /* 0x000000cba8b17223 */ /* 0x040fe400000100b1 */
[----:B------:R-:W-:Y:S01]  /*5c40*/  FFMA.FTZ R168, R168, R119, R195 ;  /* 0x00000077a8a87223 */ /* 0x000fe200000100c3 */
[----:B------:R-:W-:Y:S01]  /*5c50*/  STS [R122.X4+0x10b4], R209 ;  /* 0x0010b4d17a007388 */ /* 0x000fe20000004800 */
[----:B------:R-:W-:-:S02]  /*5c60*/  FMUL.FTZ R113, R177, R33 ;  /* 0x00000021b1717220 */ /* 0x000fc40000410000 */
[----:B-1----:R-:W-:Y:S02]  /*5c70*/  FMUL.FTZ R207, R54, R186 ;  /* 0x000000ba36cf7220 */ /* 0x002fe40000410000 */
[----:B------:R-:W-:Y:S02]  /*5c80*/  FFMA.FTZ R167, R167, R168, R192 ;  /* 0x000000a8a7a77223 */ /* 0x000fe400000100c0 */
[----:B------:R-:W-:Y:S01]  /*5c90*/  FADD.FTZ R195, -R195, R168 ;  /* 0x000000a8c3c37221 */ /* 0x000fe20000010100 */
[----:B------:R0:W-:Y:S01]  /*5ca0*/  STS [R122.X4+0x10a8], R207 ;  /* 0x0010a8cf7a007388 */ /* 0x0001e20000004800 */
[----:B------:R-:W-:Y:S02]  /*5cb0*/  FMUL.FTZ R112, R203, R34 ;  /* 0x00000022cb707220 */ /* 0x000fe40000410000 */
[----:B------:R-:W-:Y:S02]  /*5cc0*/  FFMA.FTZ R180, R196, R113, RZ ;  /* 0x00000071c4b47223 */ /* 0x000fe400000100ff */
[----:B------:R-:W-:-:S02]  /*5cd0*/  FMUL.FTZ R205, R198, R39 ;  /* 0x00000027c6cd7220 */ /* 0x000fc40000410000 */
[----:B------:R-:W-:Y:S02]  /*5ce0*/  FMUL.FTZ R206, R124, R37 ;  /* 0x000000257cce7220 */ /* 0x000fe40000410000 */
[----:B------:R-:W-:Y:S02]  /*5cf0*/  FFMA.FTZ R166, R166, R167, R193 ;  /* 0x000000a7a6a67223 */ /* 0x000fe400000100c1 */
[----:B------:R-:W-:Y:S02]  /*5d00*/  FADD.FTZ R192, -R192, R167 ;  /* 0x000000a7c0c07221 */ /* 0x000fe40000010100 */
[----:B0-----:R-:W-:Y:S02]  /*5d10*/  FMUL.FTZ R207, R181, R35 ;  /* 0x00000023b5cf7220 */ /* 0x001fe40000410000 */
[----:B------:R-:W-:Y:S02]  /*5d20*/  FFMA.FTZ R180, R195, R112, R180 ;  /* 0x00000070c3b47223 */ /* 0x000fe400000100b4 */
[----:B------:R-:W-:-:S02]  /*5d30*/  FMUL.FTZ R211, R55, R205 ;  /* 0x000000cd37d37220 */ /* 0x000fc40000410000 */
[----:B------:R-:W-:Y:S02]  /*5d40*/  FMUL.FTZ R209, R53, R206 ;  /* 0x000000ce35d17220 */ /* 0x000fe40000410000 */
[----:B------:R-:W-:Y:S01]  /*5d50*/  FFMA.FTZ R165, R165, R166, R188 ;  /* 0x000000a6a5a57223 */ /* 0x000fe200000100bc */
[----:B------:R0:W-:Y:S01]  /*5d60*/  STS [R122.X4+0x10ac], R211 ;  /* 0x0010acd37a007388 */ /* 0x0001e20000004800 */
[----:B------:R-:W-:Y:S02]  /*5d70*/  FADD.FTZ R193, -R193, R166 ;  /* 0x000000a6c1c17221 */ /* 0x000fe40000010100 */
[----:B------:R-:W-:Y:S01]  /*5d80*/  FMUL.FTZ R208, R201, R36 ;  /* 0x00000024c9d07220 */ /* 0x000fe20000410000 */
[----:B------:R1:W-:Y:S01]  /*5d90*/  STS [R122.X4+0x10a4], R209 ;  /* 0x0010a4d17a007388 */ /* 0x0003e20000004800 */
[----:B------:R-:W-:Y:S02]  /*5da0*/  FFMA.FTZ R180, R192, R207, R180 ;  /* 0x000000cfc0b47223 */ /* 0x000fe400000100b4 */
[----:B------:R-:W-:-:S02]  /*5db0*/  FMUL.FTZ R204, R197, R40 ;  /* 0x00000028c5cc7220 */ /* 0x000fc40000410000 */
[----:B------:R-:W-:Y:S02]  /*5dc0*/  FFMA.FTZ R164, R164, R165, R183 ;  /* 0x000000a5a4a47223 */ /* 0x000fe400000100b7 */
[----:B------:R-:W-:Y:S02]  /*5dd0*/  FADD.FTZ R188, -R188, R165 ;  /* 0x000000a5bcbc7221 */ /* 0x000fe40000010100 */
[----:B0-----:R-:W-:Y:S02]  /*5de0*/  FMUL.FTZ R211, R189, R28 ;  /* 0x0000001cbdd37220 */ /* 0x001fe40000410000 */
[----:B-1----:R-:W-:Y:S02]  /*5df0*/  FFMA.FTZ R209, R193, R208, R180 ;  /* 0x000000d0c1d17223 */ /* 0x002fe400000100b4 */
[----:B------:R-:W-:Y:S02]  /*5e00*/  FMUL.FTZ R213, R48, R204 ;  /* 0x000000cc30d57220 */ /* 0x000fe40000410000 */
[----:B------:R-:W-:-:S02]  /*5e10*/  FFMA.FTZ R163, R163, R164, R184 ;  /* 0x000000a4a3a37223 */ /* 0x000fc400000100b8 */
[----:B------:R-:W-:Y:S01]  /*5e20*/  FADD.FTZ R183, -R183, R164 ;  /* 0x000000a4b7b77221 */ /* 0x000fe20000010100 */
[----:B------:R0:W-:Y:S01]  /*5e30*/  STS [R122.X4+0x10b0], R213 ;  /* 0x0010b0d57a007388 */ /* 0x0001e20000004800 */
[----:B------:R-:W-:Y:S02]  /*5e40*/  FMUL.FTZ R210, R190, R29 ;  /* 0x0000001dbed27220 */ /* 0x000fe40000410000 */
[----:B------:R-:W-:Y:S02]  /*5e50*/  FFMA.FTZ R180, R188, R211, R209 ;  /* 0x000000d3bcb47223 */ /* 0x000fe400000100d1 */
[----:B------:R-:W-:Y:S02]  /*5e60*/  FFMA.FTZ R161, R161, R163, R182 ;  /* 0x000000a3a1a17223 */ /* 0x000fe400000100b6 */
[----:B------:R-:W-:Y:S02]  /*5e70*/  FADD.FTZ R184, -R184, R163 ;  /* 0x000000a3b8b87221 */ /* 0x000fe40000010100 */
[----:B------:R-:W-:-:S02]  /*5e80*/  FFMA.FTZ R209, R183, R210, R180 ;  /* 0x000000d2b7d17223 */ /* 0x000fc400000100b4 */
[----:B0-----:R-:W-:Y:S02]  /*5e90*/  FMUL.FTZ R213, R199, R30 ;  /* 0x0000001ec7d57220 */ /* 0x001fe40000410000 */
[----:B------:R-:W-:Y:S02]  /*5ea0*/  FADD.FTZ R182, -R182, R161 ;  /* 0x000000a1b6b67221 */ /* 0x000fe40000010100 */
[----:B------:R-:W-:Y:S02]  /*5eb0*/  FMUL.FTZ R180, R202, R31 ;  /* 0x0000001fcab47220 */ /* 0x000fe40000410000 */
[----:B------:R-:W-:Y:S02]  /*5ec0*/  FFMA.FTZ R209, R184, R213, R209 ;  /* 0x000000d5b8d17223 */ /* 0x000fe400000100d1 */
[----:B------:R-:W-:Y:S02]  /*5ed0*/  FFMA.FTZ R139, R139, R161, R178 ;  /* 0x000000a18b8b7223 */ /* 0x000fe400000100b2 */
[----:B------:R-:W-:-:S02]  /*5ee0*/  FMUL.FTZ R215, R191, R32 ;  /* 0x00000020bfd77220 */ /* 0x000fc40000410000 */
[----:B------:R-:W-:Y:S02]  /*5ef0*/  FFMA.FTZ R209, R182, R180, R209 ;  /* 0x000000b4b6d17223 */ /* 0x000fe400000100d1 */
[----:B------:R-:W-:Y:S02]  /*5f00*/  FADD.FTZ R178, -R178, R139 ;  /* 0x0000008bb2b27221 */ /* 0x000fe40000010100 */
[----:B------:R-:W-:Y:S02]  /*5f10*/  FFMA.FTZ R175, R175, R139, R176 ;  /* 0x0000008bafaf7223 */ /* 0x000fe400000100b0 */
[----:B------:R-:W-:Y:S02]  /*5f20*/  FFMA.FTZ R219, R178, R215, R209 ;  /* 0x000000d7b2db7223 */ /* 0x000fe400000100d1 */
[----:B------:R-:W-:Y:S01]  /*5f30*/  FMUL.FTZ R209, R57, R210 ;  /* 0x000000d239d17220 */ /* 0x000fe20000410000 */
[----:B------:R-:W-:Y:S01]  /*5f40*/  LEA.HI.SX32 R210, R223, R12, 0x1b ;  /* 0x0000000cdfd27211 */ /* 0x000fe200078fdaff */
[----:B------:R-:W-:-:S02]  /*5f50*/  FADD.FTZ R176, -R176, R175 ;  /* 0x000000afb0b07221 */ /* 0x000fc40000010100 */
[----:B------:R-:W-:Y:S01]  /*5f60*/  FFMA.FTZ R138, R138, R175, R173 ;  /* 0x000000af8a8a7223 */ /* 0x000fe200000100ad */
[----:B------:R0:W-:Y:S01]  /*5f70*/  STS [R122.X4+0x1094], R209 ;  /* 0x001094d17a007388 */ /* 0x0001e20000004800 */
[----:B------:R-:W-:Y:S02]  /*5f80*/  FMUL.FTZ R221, R52, R215 ;  /* 0x000000d734dd7220 */ /* 0x000fe40000410000 */
[----:B------:R-:W-:Y:S02]  /*5f90*/  FMUL.FTZ R215, R58, R213 ;  /* 0x000000d53ad77220 */ /* 0x000fe40000410000 */
[----:B------:R-:W-:Y:S01]  /*5fa0*/  FFMA.FTZ R219, R176, R206, R219 ;  /* 0x000000ceb0db7223 */ /* 0x000fe200000100db */
[----:B------:R1:W-:Y:S01]  /*5fb0*/  STS [R122.X4+0x10a0], R221 ;  /* 0x0010a0dd7a007388 */ /* 0x0003e20000004800 */
[----:B------:R-:W-:Y:S02]  /*5fc0*/  FADD.FTZ R173, -R173, R138 ;  /* 0x0000008aadad7221 */ /* 0x000fe40000010100 */
[----:B------:R-:W-:Y:S01]  /*5fd0*/  FFMA.FTZ R127, R127, R138, R174 ;  /* 0x0000008a7f7f7223 */ /* 0x000fe200000100ae */
[----:B------:R2:W-:Y:S01]  /*5fe0*/  STS [R122.X4+0x1098], R215 ;  /* 0x001098d77a007388 */ /* 0x0005e20000004800 */
[----:B------:R-:W-:-:S02]  /*5ff0*/  FMUL.FTZ R213, R56, R211 ;  /* 0x000000d338d57220 */ /* 0x000fc40000410000 */
[----:B0-----:R-:W-:Y:S02]  /*6000*/  FMUL.FTZ R209, R62, R207 ;  /* 0x000000cf3ed17220 */ /* 0x001fe40000410000 */
        /* <DEDUP_REMOVED lines=8> */
[----:B------:R-:W-:Y:S01]  /*6090*/  FFMA.FTZ R219, R173, R186, R219 ;  /* 0x000000baaddb7223 */ /* 0x000fe200000100db */
[----:B------:R2:W-:Y:S01]  /*60a0*/  STS [R122.X4+0x108c], R211 ;  /* 0x00108cd37a007388 */ /* 0x0005e20000004800 */
[----:B------:R-:W-:Y:S01]  /*60b0*/  FADD.FTZ R174, -R174, R127 ;  /* 0x0000007faeae7221 */ /* 0x000fe20000010100 */
[----:B0-----:R-:W-:Y:S01]  /*60c0*/  IADD3 R213, R12, 0x60, RZ ;  /* 0x000000600cd57810 */ /* 0x001fe20007ffe0ff */
[----:B------:R-:W-:Y:S01]  /*60d0*/  FFMA.FTZ R180, R126, R127, R131 ;  /* 0x0000007f7eb47223 */ /* 0x000fe20000010083 */
[----:B------:R-:W-:Y:S01]  /*60e0*/  STS [R122.X4+0x1088], R209 ;  /* 0x001088d17a007388 */ /* 0x000fe20000004800 */
[----:B------:R-:W-:Y:S01]  /*60f0*/  FFMA.FTZ R219, R174, R205, R219 ;  /* 0x000000cdaedb7223 */ /* 0x000fe200000100db */
[C---:B-1----:R-:W-:Y:S01]  /*6100*/  IADD3 R217, R12.reuse, 0xa0, RZ ;  /* 0x000000a00cd97810 */ /* 0x042fe20007ffe0ff */
[----:B------:R-:W-:Y:S01]  /*6110*/  FADD.FTZ R131, -R131, R180 ;  /* 0x000000b483837221 */ /* 0x000fe20000010100 */
[----:B------:R-:W-:Y:S01]  /*6120*/  STS [R122.X4+0x1084], R207 ;  /* 0x001084cf7a007388 */ /* 0x000fe20000004800 */
[----:B------:R-:W-:Y:S01]  /*6130*/  FFMA.FTZ R205, R169, R180, R170 ;  /* 0x000000b4a9cd7223 */ /* 0x000fe200000100aa */
[----:B--2---:R-:W-:Y:S01]  /*6140*/  IADD3 R211, R12, 0x40, RZ ;  /* 0x000000400cd37810 */ /* 0x004fe20007ffe0ff */
[----:B------:R-:W-:Y:S01]  /*6150*/  FFMA.FTZ R219, R131, R204, R219 ;  /* 0x000000cc83db7223 */ /* 0x000fe200000100db */
[----:B------:R0:W-:Y:S01]  /*6160*/  STS [R122.X4+0x1080], R113 ;  /* 0x001080717a007388 */ /* 0x0001e20000004800 */
[----:B------:R-:W-:Y:S01]  /*6170*/  FFMA.FTZ R172, R172, R205, R129 ;  /* 0x000000cdacac7223 */ /* 0x000fe20000010081 */
[-C--:B------:R-:W-:Y:S01]  /*6180*/  LEA.HI.SX32 R186, R211, R12.reuse, 0x1b ;  /* 0x0000000cd3ba7211 */ /* 0x080fe200078fdaff */
[----:B------:R-:W-:Y:S01]  /*6190*/  FADD.FTZ R169, -R170, R205 ;  /* 0x000000cdaaa97221 */ /* 0x000fe20000010100 */
[----:B------:R-:W-:Y:S01]  /*61a0*/  BAR.SYNC.DEFER_BLOCKING 0x0 ;  /* 0x0000000000007b1d */ /* 0x000fe20000010000 */
[----:B------:R-:W-:Y:S01]  /*61b0*/  FADD.FTZ R126, -R129, R172 ;  /* 0x000000ac817e7221 */ /* 0x000fe20000010100 */
[----:B------:R-:W-:Y:S01]  /*61c0*/  LEA.HI.SX32 R204, R215, R12, 0x1b ;  /* 0x0000000cd7cc7211 */ /* 0x000fe200078fdaff */
[----:B------:R-:W-:Y:S01]  /*61d0*/  FFMA.FTZ R219, R169, R194, R219 ;  /* 0x000000c2a9db7223 */ /* 0x000fe200000100db */
[----:B------:R-:W-:Y:S01]  /*61e0*/  LEA.HI.SX32 R194, R213, R12, 0x1b ;  /* 0x0000000cd5c27211 */ /* 0x000fe200078fdaff */
[----:B------:R-:W-:Y:S01]  /*61f0*/  FMUL.FTZ R249, R162, R166 ;  /* 0x000000a6a2f97220 */ /* 0x000fe20000410000 */
[----:B0-----:R-:W-:Y:S01]  /*6200*/  IADD3 R113, R12, 0x140, RZ ;  /* 0x000001400c717810 */ /* 0x001fe20007ffe0ff */
[----:B------:R-:W-:Y:S01]  /*6210*/  FFMA.FTZ R129, R126, R123, R219 ;  /* 0x0000007b7e817223 */ /* 0x000fe200000100db */
[C---:B------:R-:W-:Y:S01]  /*6220*/  IADD3 R123, R12.reuse, 0x20, RZ ;  /* 0x000000200c7b7810 */ /* 0x040fe20007ffe0ff */
[----:B------:R-:W-:Y:S01]  /*6230*/  FMUL.FTZ R119, R153, R119 ;  /* 0x0000007799777220 */ /* 0x000fe20000410000 */
[----:B------:R-:W-:Y:S01]  /*6240*/  IADD3 R219, R12, 0xc0, RZ ;  /* 0x000000c00cdb7810 */ /* 0x000fe20007ffe0ff */
[----:B------:R-:W-:Y:S01]  /*6250*/  FMUL.FTZ R161, R150, R161 ;  /* 0x000000a196a17220 */ /* 0x000fe20000410000 */
[-C--:B------:R-:W-:Y:S01]  /*6260*/  LEA.HI.SX32 R206, R217, R12.reuse, 0x1b ;  /* 0x0000000cd9ce7211 */ /* 0x080fe200078fdaff */
[----:B------:R-:W-:Y:S01]  /*6270*/  FMUL.FTZ R139, R149, R139 ;  /* 0x0000008b958b7220 */ /* 0x000fe20000410000 */
[----:B------:R-:W-:Y:S01]  /*6280*/  LEA.HI.SX32 R209, R12, R12, 0x1b ;  /* 0x0000000c0cd17211 */ /* 0x000fe200078fdaff */
[----:B------:R-:W-:Y:S01]  /*6290*/  FFMA.FTZ R121, R121, R172, R130 ;  /* 0x000000ac79797223 */ /* 0x000fe20000010082 */
[-C--:B------:R-:W-:Y:S01]  /*62a0*/  LEA.HI.SX32 R170, R123, R12.reuse, 0x1b ;  /* 0x0000000c7baa7211 */ /* 0x080fe200078fdaff */
[----:B------:R-:W-:Y:S01]  /*62b0*/  FMUL.FTZ R123, R159, R167 ;  /* 0x000000a79f7b7220 */ /* 0x000fe20000410000 */
[-C--:B------:R-:W-:Y:S01]  /*62c0*/  LEA.HI.SX32 R207, R219, R12.reuse, 0x1b ;  /* 0x0000000cdbcf7211 */ /* 0x080fe200078fdaff */
[----:B------:R-:W-:Y:S01]  /*62d0*/  FMUL.FTZ R165, R141, R165 ;  /* 0x000000a58da57220 */ /* 0x000fe20000410000 */
[----:B------:R-:W-:Y:S01]  /*62e0*/  LEA.HI.SX32 R208, R221, R12, 0x1b ;  /* 0x0000000cddd07211 */ /* 0x000fe200078fdaff */
        /* <DEDUP_REMOVED lines=9> */
[----:B------:R-:W-:Y:S01]  /*6380*/  LEA.HI.SX32 R217, R235, R12, 0x1b ;  /* 0x0000000cebd97211 */ /* 0x000fe200078fdaff */
[----:B------:R-:W1:Y:S01]  /*6390*/  LDS R219, [R170.X4+0x1100] ;  /* 0x00110000aadb7984 */ /* 0x000e620000004800 */
[----:B------:R-:W-:Y:S01]  /*63a0*/  IADD3 R112, -R23, c[0x0][0x174], RZ ;  /* 0x00005d0017707a10 */ /* 0x000fe20007ffe1ff */
[----:B------:R-:W-:-:S02]  /*63b0*/  FMUL.FTZ R205, R158, R205 ;  /* 0x000000cd9ecd7220 */ /* 0x000fc40000410000 */
        /* <DEDUP_REMOVED lines=17> */
[----:B-1----:R-:W-:-:S03]  /*64d0*/  LEA R249, R112, 0xfffffe00, 0x9 ;  /* 0xfffffe0070f97811 */ /* 0x002fc600078e48ff */
[----:B------:R1:W-:Y:S01]  /*64e0*/  STS [R122.X4+0x18c8], R123 ;  /* 0x0018c87b7a007388 */ /* 0x0003e20000004800 */
[----:B--2---:R-:W-:Y:S01]  /*64f0*/  FMUL.FTZ R113, R151, R138 ;  /* 0x0000008a97717220 */ /* 0x004fe20000410000 */
[----:B------:R-:W-:Y:S02]  /*6500*/  IADD3 R138, -R249, c[0x0][0x168], -R12 ;  /* 0x00005a00f98a7a10 */ /* 0x000fe40007ffe90c */
[----:B------:R2:W-:Y:S01]  /*6510*/  STS [R122.X4+0x18dc], R161 ;  /* 0x0018dca17a007388 */ /* 0x0005e20000004800 */
[----:B---3--:R-:W-:Y:S01]  /*6520*/  FMUL.FTZ R119, R154, R127 ;  /* 0x0000007f9a777220 */ /* 0x008fe20000410000 */
[----:B------:R-:W-:Y:S02]  /*6530*/  ISETP.GE.AND P2, PT, R138, 0x1, PT ;  /* 0x000000018a00780c */ /* 0x000fe40003f46270 */
[----:B------:R3:W-:Y:S01]  /*6540*/  STS [R122.X4+0x18e0], R139 ;  /* 0x0018e08b7a007388 */ /* 0x0007e20000004800 */
[----:B------:R-:W-:Y:S01]  /*6550*/  FADD.FTZ R127, -R130, R121 ;  /* 0x00000079827f7221 */ /* 0x000fe20000010100 */
[C---:B------:R-:W-:Y:S01]  /*6560*/  ISETP.GE.AND P0, PT, R138.reuse, 0x21, PT ;  /* 0x000000218a00780c */ /* 0x040fe20003f06270 */
[----:B-1----:R-:W-:Y:S01]  /*6570*/  FMUL.FTZ R123, R155, R180 ;  /* 0x000000b49b7b7220 */ /* 0x002fe20000410000 */
[----:B------:R-:W-:Y:S01]  /*6580*/  STS [R122.X4+0x18d0], R165 ;  /* 0x0018d0a57a007388 */ /* 0x000fe20000004800 */
[----:B------:R-:W-:Y:S01]  /*6590*/  ISETP.GE.AND P1, PT, R138, 0x41, PT ;  /* 0x000000418a00780c */ /* 0x000fe20003f26270 */
[----:B--2---:R-:W-:Y:S01]  /*65a0*/  FMUL.FTZ R161, R160, R121 ;  /* 0x00000079a0a17220 */ /* 0x004fe20000410000 */
[----:B------:R-:W-:Y:S01]  /*65b0*/  IADD3.X R121, R47, R185, RZ, P3, !PT ;  /* 0x000000b92f797210 */ /* 0x000fe20001ffe4ff */
[----:B------:R-:W-:Y:S01]  /*65c0*/  STS [R122.X4+0x18d4], R251 ;  /* 0x0018d4fb7a007388 */ /* 0x000fe20000004800 */
[----:B---3--:R-:W-:-:S03]  /*65d0*/  FMUL.FTZ R139, R157, R172 ;  /* 0x000000ac9d8b7220 */ /* 0x008fc60000410000 */
[----:B------:R-:W-:Y:S04]  /*65e0*/  STS [R122.X4+0x18d8], R163 ;  /* 0x0018d8a37a007388 */ /* 0x000fe80000004800 */
[----:B------:R-:W-:Y:S04]  /*65f0*/  STS [R122.X4+0x18e4], R175 ;  /* 0x0018e4af7a007388 */ /* 0x000fe80000004800 */
[----:B------:R-:W-:Y:S04]  /*6600*/  STS [R122.X4+0x18e8], R113 ;  /* 0x0018e8717a007388 */ /* 0x000fe80000004800 */
[----:B------:R1:W-:Y:S04]  /*6610*/  STS [R122.X4+0x18ec], R119 ;  /* 0x0018ec777a007388 */ /* 0x0003e80000004800 */
[----:B------:R2:W-:Y:S04]  /*6620*/  STS [R122.X4+0x18f0], R123 ;  /* 0x0018f07b7a007388 */ /* 0x0005e80000004800 */
[----:B------:R2:W-:Y:S01]  /*6630*/  STS [R122.X4+0x18f4], R205 ;  /* 0x0018f4cd7a007388 */ /* 0x0005e20000004800 */
[----:B-1----:R-:W-:-:S03]  /*6640*/  IADD3.X R119, R47, R187, RZ, P4, !PT ;  /* 0x000000bb2f777210 */ /* 0x002fc600027fe4ff */
[----:B------:R2:W-:Y:S04]  /*6650*/  STS [R122.X4+0x18f8], R139 ;  /* 0x0018f88b7a007388 */ /* 0x0005e80000004800 */
[----:B------:R2:W-:Y:S04]  /*6660*/  STS [R122.X4+0x18fc], R161 ;  /* 0x0018fca17a007388 */ /* 0x0005e80000004800 */
[----:B------:R-:W-:Y:S06]  /*6670*/  BAR.SYNC.DEFER_BLOCKING 0x0 ;  /* 0x0000000000007b1d */ /* 0x000fec0000010000 */
[----:B------:R-:W-:Y:S05]  /*6680*/  @!P2 BRA `(.L_x_6624) ;  /* 0x000000f00000a947 */ /* 0x000fea0003800000 */
[----:B0-2-4-:R-:W0:Y:S01]  /*6690*/  LDS R209, [R209.X4+0x18c0] ;  /* 0x0018c000d1d17984 */ /* 0x015e220000004800 */
        /* <DEDUP_REMOVED lines=14> */
.L_x_6624:
[----:B0-2-4-:R-:W-:Y:S05]  /*6780*/  BSYNC B0 ;  /* 0x0000000000007941 */ /* 0x015fea0003800000 */
.L_x_6623:
[----:B-1----:R0:W1:Y:S01]  /*6790*/  LDS R113, [R170.X4+0x1940] ;  /* 0x00194000aa717984 */ /* 0x0020620000004800 */
[----:B------:R-:W-:Y:S01]  /*67a0*/  BSSY B0, `(.L_x_6625) ;  /* 0x0000004000007945 */ /* 0x000fe20003800000 */
[----:B------:R-:W-:Y:S05]  /*67b0*/  @!P0 BRA `(.L_x_6626) ;  /* 0x0000002000008947 */ /* 0x000fea0003800000 */
[----:B------:R2:W-:Y:S04]  /*67c0*/  RED.E.ADD.F32.FTZ.RN.STRONG.GPU [R114.64+-0x780], R219 ;  /* 0xfff880db7200798e */ /* 0x0005e8000c10e784 */
[----:B-1----:R2:W-:Y:S02]  /*67d0*/  RED.E.ADD.F32.FTZ.RN.STRONG.GPU [R116.64+-0x780], R113 ;  /* 0xfff880717400798e */ /* 0x0025e4000c10e784 */
.L_x_6626:
[----:B------:R-:W-:Y:S05]  /*67e0*/  BSYNC B0 ;  /* 0x0000000000007941 */ /* 0x000fea0003800000 */
.L_x_6625:
[----:B-12---:R1:W2:Y:S01]  /*67f0*/  LDS R113, [R186.X4+0x19c0] ;  /* 0x0019c000ba717984 */ /* 0x0062a20000004800 */
[----:B------:R-:W-:Y:S01]  /*6800*/  BSSY B0, `(.L_x_6627) ;  /* 0x0000005000007945 */ /* 0x000fe20003800000 */
[----:B------:R-:W-:Y:S01]  /*6810*/  FMUL.FTZ R200, R127, R200 ;  /* 0x000000c87fc87220 */ /* 0x000fe20000410000 */
[----:B------:R-:W-:Y:S05]  /*6820*/  @!P1 BRA `(.L_x_6628) ;  /* 0x0000002000009947 */ /* 0x000fea0003800000 */
[----:B------:R3:W-:Y:S04]  /*6830*/  RED.E.ADD.F32.FTZ.RN.STRONG.GPU [R114.64+-0x700], R221 ;  /* 0xfff900dd7200798e */ /* 0x0007e8000c10e784 */
[----:B--2---:R3:W-:Y:S02]  /*6840*/  RED.E.ADD.F32.FTZ.RN.STRONG.GPU [R116.64+-0x700], R113 ;  /* 0xfff900717400798e */ /* 0x0047e4000c10e784 */
.L_x_6628:
[----:B------:R-:W-:Y:S05]  /*6850*/  BSYNC B0 ;  /* 0x0000000000007941 */ /* 0x000fea0003800000 */
.L_x_6627:
[----:B--23--:R2:W3:Y:S01]  /*6860*/  LDS R113, [R194.X4+0x1a40] ;  /* 0x001a4000c2717984 */ /* 0x00c4e20000004800 */
        /* <DEDUP_REMOVED lines=12> */
.L_x_6630:
[----:B--2---:R-:W-:Y:S05]  /*6930*/  BSYNC B0 ;  /* 0x0000000000007941 */ /* 0x004fea0003800000 */
.L_x_6629:
[----:B---3--:R2:W3:Y:S01]  /*6940*/  LDS R113, [R204.X4+0x1ac0] ;  /* 0x001ac000cc717984 */ /* 0x0084e20000004800 */
[----:B------:R-:W-:Y:S01]  /*6950*/  BSSY B0, `(.L_x_6631) ;  /* 0x0000004000007945 */ /* 0x000fe20003800000 */
[----:B------:R-:W-:Y:S05]  /*6960*/  @!P1 BRA `(.L_x_6632) ;  /* 0x0000002000009947 */ /* 0x000fea0003800000 */
[----:B------:R4:W-:Y:S04]  /*6970*/  RED.E.ADD.F32.FTZ.RN.STRONG.GPU [R114.64+-0x600], R225 ;  /* 0xfffa00e17200798e */ /* 0x0009e8000c10e784 */
[----:B---3--:R4:W-:Y:S02]  /*6980*/  RED.E.ADD.F32.FTZ.RN.STRONG.GPU [R116.64+-0x600], R113 ;  /* 0xfffa00717400798e */ /* 0x0089e4000c10e784 */
.L_x_6632:
[----:B------:R-:W-:Y:S05]  /*6990*/  BSYNC B0 ;  /* 0x0000000000007941 */ /* 0x000fea0003800000 */
.L_x_6631:
[----:B---34-:R3:W4:Y:S01]  /*69a0*/  LDS R113, [R206.X4+0x1b40] ;  /* 0x001b4000ce717984 */ /* 0x0187220000004800 */
[----:B------:R-:W-:Y:S01]  /*69b0*/  BSSY B0, `(.L_x_6633) ;  /* 0x0000004000007945 */ /* 0x000fe20003800000 */
[----:B------:R-:W-:Y:S05]  /*69c0*/  @!P2 BRA `(.L_x_6634) ;  /* 0x000000200000a947 */ /* 0x000fea0003800000 */
[----:B------:R0:W-:Y:S04]  /*69d0*/  RED.E.ADD.F32.FTZ.RN.STRONG.GPU [R114.64+-0x580], R227 ;  /* 0xfffa80e37200798e */ /* 0x0001e8000c10e784 */
[----:B----4-:R0:W-:Y:S02]  /*69e0*/  RED.E.ADD.F32.FTZ.RN.STRONG.GPU [R116.64+-0x580], R113 ;  /* 0xfffa80717400798e */ /* 0x0101e4000c10e784 */
.L_x_6634:
[----:B------:R-:W-:Y:S05]  /*69f0*/  BSYNC B0 ;  /* 0x0000000000007941 */ /* 0x000fea0003800000 */
.L_x_6633:
[----:B------:R-:W0:Y:S01]  /*6a00*/  LDS R207, [R207.X4+0x1bc0] ;  /* 0x001bc000cfcf7984 */ /* 0x000e220000004800 */
[----:B------:R-:W-:Y:S01]  /*6a10*/  BSSY B0, `(.L_x_6635) ;  /* 0x0000004000007945 */ /* 0x000fe20003800000 */
[----:B------:R-:W-:Y:S05]  /*6a20*/  @!P3 BRA `(.L_x_6636) ;  /* 0x000000200000b947 */ /* 0x000fea0003800000 */
[----:B------:R1:W-:Y:S04]  /*6a30*/  RED.E.ADD.F32.FTZ.RN.STRONG.GPU [R114.64+-0x500], R229 ;  /* 0xfffb00e57200798e */ /* 0x0003e8000c10e784 */
[----:B0-----:R1:W-:Y:S02]  /*6a40*/  RED.E.ADD.F32.FTZ.RN.STRONG.GPU [R116.64+-0x500], R207 ;  /* 0xfffb00cf7400798e */ /* 0x0013e4000c10e784 */
.L_x_6636:
[----:B------:R-:W-:Y:S05]  /*6a50*/  BSYNC B0 ;  /* 0x0000000000007941 */ /* 0x000fea0003800000 */
.L_x_6635:
[----:B0---4-:R0:W4:Y:S01]  /*6a60*/  LDS R113, [R208.X4+0x1c40] ;  /* 0x001c4000d0717984 */ /* 0x0111220000004800 */
[----:B------:R-:W-:Y:S01]  /*6a70*/  BSSY B0, `(.L_x_6637) ;  /* 0x0000004000007945 */ /* 0x000fe20003800000 */
[----:B------:R-:W-:Y:S05]  /*6a80*/  @!P4 BRA `(.L_x_6638) ;  /* 0x000000200000c947 */ /* 0x000fea0003800000 */
[----:B------:R0:W-:Y:S04]  /*6a90*/  RED.E.ADD.F32.FTZ.RN.STRONG.GPU [R114.64+-0x480], R231 ;  /* 0xfffb80e77200798e */ /* 0x0001e8000c10e784 */
[----:B----4-:R0:W-:Y:S02]  /*6aa0*/  RED.E.ADD.F32.FTZ.RN.STRONG.GPU [R116.64+-0x480], R113 ;  /* 0xfffb80717400798e */ /* 0x0101e4000c10e784 */
.L_x_6638:
[----:B------:R-:W-:Y:S05]  /*6ab0*/  BSYNC B0 ;  /* 0x0000000000007941 */ /* 0x000fea0003800000 */
.L_x_6637:
[----:B0---4-:R0:W4:Y:S01]  /*6ac0*/  LDS R113, [R210.X4+0x1cc0] ;  /* 0x001cc000d2717984 */ /* 0x0111220000004800 */
[----:B------:R-:W-:Y:S01]  /*6ad0*/  BSSY B0, `(.L_x_6639) ;  /* 0x0000004000007945 */ /* 0x000fe20003800000 */
[----:B------:R-:W-:Y:S05]  /*6ae0*/  @!P5 BRA `(.L_x_6640) ;  /* 0x000000200000d947 */ /* 0x000fea0003800000 */
[----:B------:R0:W-:Y:S04]  /*6af0*/  RED.E.ADD.F32.FTZ.RN.STRONG.GPU [R114.64+-0x400], R233 ;  /* 0xfffc00e97200798e */ /* 0x0001e8000c10e784 */
[----:B----4-:R0:W-:Y:S02]  /*6b00*/  RED.E.ADD.F32.FTZ.RN.STRONG.GPU [R116.64+-0x400], R113 ;  /* 0xfffc00717400798e */ /* 0x0101e4000c10e784 */
.L_x_6640:
[----:B------:R-:W-:Y:S05]  /*6b10*/  BSYNC B0 ;  /* 0x0000000000007941 */ /* 0x000fea0003800000 */
.L_x_6639:
[----:B------:R-:W0:Y:S01]  /*6b20*/  LDS R211, [R211.X4+0x1d40] ;  /* 0x001d4000d3d37984 */ /* 0x000e220000004800 */
        /* <DEDUP_REMOVED lines=10> */
.L_x_6642:
[----:B------:R-:W-:Y:S05]  /*6bd0*/  BSYNC B0 ;  /* 0x0000000000007941 */ /* 0x000fea0003800000 */
.L_x_6641:
[----:B0---4-:R0:W4:Y:S01]  /*6be0*/  LDS R113, [R212.X4+0x1dc0] ;  /* 0x001dc000d4717984 */ /* 0x0111220000004800 */
[----:B------:R-:W-:Y:S01]  /*6bf0*/  BSSY B0, `(.L_x_6643) ;  /* 0x0000004000007945 */ /* 0x000fe20003800000 */
[----:B------:R-:W-:Y:S05]  /*6c00*/  @!P1 BRA `(.L_x_6644) ;  /* 0x0000002000009947 */ /* 0x000fea0003800000 */
[----:B------:R0:W-:Y:S04]  /*6c10*/  RED.E.ADD.F32.FTZ.RN.STRONG.GPU [R114.64+-0x300], R237 ;  /* 0xfffd00ed7200798e */ /* 0x0001e8000c10e784 */
[----:B----4-:R0:W-:Y:S02]  /*6c20*/  RED.E.ADD.F32.FTZ.RN.STRONG.GPU [R116.64+-0x300], R113 ;  /* 0xfffd00717400798e */ /* 0x0101e4000c10e784 */
.L_x_6644:
[----:B------:R-:W-:Y:S05]  /*6c30*/  BSYNC B0 ;  /* 0x0000000000007941 */ /* 0x000fea0003800000 */
.L_x_6643:
[----:B------:R-:W0:Y:S01]  /*6c40*/  LDS R213, [R213.X4+0x1e40] ;  /* 0x001e4000d5d57984 */ /* 0x000e220000004800 */
[----:B------:R-:W-:Y:S01]  /*6c50*/  BSSY B0, `(.L_x_6645) ;  /* 0x0000004000007945 */ /* 0x000fe20003800000 */
[----:B------:R-:W-:Y:S05]  /*6c60*/  @!P2 BRA `(.L_x_6646) ;  /* 0x000000200000a947 */ /* 0x000fea0003800000 */
[----:B------:R1:W-:Y:S04]  /*6c70*/  RED.E.ADD.F32.FTZ.RN.STRONG.GPU [R114.64+-0x280], R239 ;  /* 0xfffd80ef7200798e */ /* 0x0003e8000c10e784 */
[----:B0-----:R1:W-:Y:S02]  /*6c80*/  RED.E.ADD.F32.FTZ.RN.STRONG.GPU [R116.64+-0x280], R213 ;  /* 0xfffd80d57400798e */ /* 0x0013e4000c10e784 */
.L_x_6646:
[----:B------:R-:W-:Y:S05]  /*6c90*/  BSYNC B0 ;  /* 0x0000000000007941 */ /* 0x000fea0003800000 */
.L_x_6645:
[----:B0---4-:R0:W4:Y:S01]  /*6ca0*/  LDS R113, [R214.X4+0x1ec0] ;  /* 0x001ec000d6717984 */ /* 0x0111220000004800 */
[----:B------:R-:W-:Y:S01]  /*6cb0*/  BSSY B0, `(.L_x_6647) ;  /* 0x0000004000007945 */ /* 0x000fe20003800000 */
[----:B------:R-:W-:Y:S05]  /*6cc0*/  @!P3 BRA `(.L_x_6648) ;  /* 0x000000200000b947 */ /* 0x000fea0003800000 */
[----:B------:R0:W-:Y:S04]  /*6cd0*/  RED.E.ADD.F32.FTZ.RN.STRONG.GPU [R114.64+-0x200], R241 ;  /* 0xfffe00f17200798e */ /* 0x0001e8000c10e784 */
[----:B----4-:R0:W-:Y:S02]  /*6ce0*/  RED.E.ADD.F32.FTZ.RN.STRONG.GPU [R116.64+-0x200], R113 ;  /* 0xfffe00717400798e */ /* 0x0101e4000c10e784 */
.L_x_6648:
[----:B------:R-:W-:Y:S05]  /*6cf0*/  BSYNC B0 ;  /* 0x0000000000007941 */ /* 0x000fea0003800000 */
.L_x_6647:
[----:B------:R-:W0:Y:S01]  /*6d00*/  LDS R215, [R215.X4+0x1f40] ;  /* 0x001f4000d7d77984 */ /* 0x000e220000004800 */
[----:B------:R-:W-:Y:S01]  /*6d10*/  BSSY B0, `(.L_x_6649) ;  /* 0x0000004000007945 */ /* 0x000fe20003800000 */
[----:B------:R-:W-:Y:S05]  /*6d20*/  @!P4 BRA `(.L_x_6650) ;  /* 0x000000200000c947 */ /* 0x000fea0003800000 */
[----:B------:R1:W-:Y:S04]  /*6d30*/  RED.E.ADD.F32.FTZ.RN.STRONG.GPU [R114.64+-0x180], R243 ;  /* 0xfffe80f37200798e */ /* 0x0003e8000c10e784 */
[----:B0-----:R1:W-:Y:S02]  /*6d40*/  RED.E.ADD.F32.FTZ.RN.STRONG.GPU [R116.64+-0x180], R215 ;  /* 0xfffe80d77400798e */ /* 0x0013e4000c10e784 */
.L_x_6650:
[----:B------:R-:W-:Y:S05]  /*6d50*/  BSYNC B0 ;  /* 0x0000000000007941 */ /* 0x000fea0003800000 */
.L_x_6649:
[----:B0---4-:R0:W4:Y:S01]  /*6d60*/  LDS R113, [R216.X4+0x1fc0] ;  /* 0x001fc000d8717984 */ /* 0x0111220000004800 */
[----:B------:R-:W-:Y:S01]  /*6d70*/  BSSY B0, `(.L_x_6651) ;  /* 0x0000004000007945 */ /* 0x000fe20003800000 */
[----:B------:R-:W-:Y:S05]  /*6d80*/  @!P5 BRA `(.L_x_6652) ;  /* 0x000000200000d947 */ /* 0x000fea0003800000 */
[----:B------:R0:W-:Y:S04]  /*6d90*/  RED.E.ADD.F32.FTZ.RN.STRONG.GPU [R114.64+-0x100], R245 ;  /* 0xffff00f57200798e */ /* 0x0001e8000c10e784 */
[----:B----4-:R0:W-:Y:S02]  /*6da0*/  RED.E.ADD.F32.FTZ.RN.STRONG.GPU [R116.64+-0x100], R113 ;  /* 0xffff00717400798e */ /* 0x0101e4000c10e784 */
.L_x_6652:
[----:B------:R-:W-:Y:S05]  /*6db0*/  BSYNC B0 ;  /* 0x0000000000007941 */ /* 0x000fea0003800000 */
.L_x_6651:
[----:B------:R-:W0:Y:S01]  /*6dc0*/  LDS R217, [R217.X4+0x2040] ;  /* 0x00204000d9d97984 */ /* 0x000e220000004800 */
[----:B------:R-:W-:Y:S01]  /*6dd0*/  BSSY B0, `(.L_x_6653) ;  /* 0x0000004000007945 */ /* 0x000fe20003800000 */
[----:B------:R-:W-:Y:S05]  /*6de0*/  @!P6 BRA `(.L_x_6654) ;  /* 0x000000200000e947 */ /* 0x000fea0003800000 */
[----:B------:R1:W-:Y:S04]  /*6df0*/  RED.E.ADD.F32.FTZ.RN.STRONG.GPU [R114.64+-0x80], R247 ;  /* 0xffff80f77200798e */ /* 0x0003e8000c10e784 */
[----:B0-----:R1:W-:Y:S02]  /*6e00*/  RED.E.ADD.F32.FTZ.RN.STRONG.GPU [R116.64+-0x80], R217 ;  /* 0xffff80d97400798e */ /* 0x0013e4000c10e784 */
.L_x_6654:
[----:B------:R-:W-:Y:S05]  /*6e10*/  BSYNC B0 ;  /* 0x0000000000007941 */ /* 0x000fea0003800000 */
.L_x_6653:
[----:B------:R-:W5:Y:S01]  /*6e20*/  SHFL.DOWN P0, R112, R129, 0x1, 0x1f ;  /* 0x08201f0081707f89 */ /* 0x000f620000000000 */
[----:B0---4-:R-:W-:Y:S01]  /*6e30*/  FMUL.FTZ R113, R110, R171 ;  /* 0x000000ab6e717220 */ /* 0x011fe20000410000 */
[----:B------:R-:W-:Y:S01]  /*6e40*/  ISETP.NE.AND P1, PT, R12, RZ, PT ;  /* 0x000000ff0c00720c */ /* 0x000fe20003f25270 */
[-C--:B------:R-:W-:Y:S01]  /*6e50*/  FMUL.FTZ R110, R107, R198.reuse ;  /* 0x000000c66b6e7220 */ /* 0x080fe20000410000 */
[----:B------:R-:W-:Y:S01]  /*6e60*/  BSSY B0, `(.L_x_6655) ;  /* 0x0000071000007945 */ /* 0x000fe20003800000 */
[----:B------:R-:W-:-:S02]  /*6e70*/  FMUL.FTZ R107, R136, R198 ;  /* 0x000000c6886b7220 */ /* 0x000fc40000410000 */
[----:B-1----:R-:W-:Y:S02]  /*6e80*/  FMUL.FTZ R114, R111, R128 ;  /* 0x000000806f727220 */ /* 0x002fe40000410000 */
[-C--:B------:R-:W-:Y:S02]  /*6e90*/  FMUL.FTZ R111, R106, R125.reuse ;  /* 0x0000007d6a6f7220 */ /* 0x080fe40000410000 */
        /* <DEDUP_REMOVED lines=10> */
[----:B------:R-:W0:Y:S01]  /*6f40*/  SHFL.DOWN P0, R115, R112, 0x2, 0x1f ;  /* 0x08401f0070737f89 */ /* 0x000e220000000000 */
        /* <DEDUP_REMOVED lines=9> */
[C---:B------:R-:W-:Y:S02]  /*6fe0*/  FMUL.FTZ R191, R136.reuse, R191 ;  /* 0x000000bf88bf7220 */ /* 0x040fe40000410000 */
[C---:B------:R-:W-:Y:S02]  /*6ff0*/  FMUL.FTZ R171, R136.reuse, R171 ;  /* 0x000000ab88ab7220 */ /* 0x040fe40000410000 */
[----:B------:R-:W-:Y:S02]  /*7000*/  FMUL.FTZ R199, R136, R199 ;  /* 0x000000c788c77220 */ /* 0x000fe40000410000 */
[----:B0-----:R-:W-:-:S02]  /*7010*/  @P0 FADD R115, R112, R115 ;  /* 0x0000007370730221 */ /* 0x001fc40000000000 */
[----:B------:R-:W-:Y:S02]  /*7020*/  FMUL.FTZ R112, R109, R179 ;  /* 0x000000b36d707220 */ /* 0x000fe40000410000 */
[----:B------:R-:W-:Y:S01]  /*7030*/  FMUL.FTZ R109, R108, R197 ;  /* 0x000000c56c6d7220 */ /* 0x000fe20000410000 */
[----:B------:R-:W0:Y:S01]  /*7040*/  SHFL.DOWN P0, R116, R115, 0x4, 0x1f ;  /* 0x08801f0073747f89 */ /* 0x000e220000000000 */
[-C--:B------:R-:W-:Y:S02]  /*7050*/  FMUL.FTZ R108, R105, R124.reuse ;  /* 0x0000007c696c7220 */ /* 0x080fe40000410000 */
[C---:B------:R-:W-:Y:S02]  /*7060*/  FMUL.FTZ R105, R136.reuse, R124 ;  /* 0x0000007c88697220 */ /* 0x040fe40000410000 */
[----:B------:R-:W-:Y:S02]  /*7070*/  FMUL.FTZ R190, R136, R190 ;  /* 0x000000be88be7220 */ /* 0x000fe40000410000 */
[----:B------:R-:W-:-:S02]  /*7080*/  FMUL.FTZ R176, R105, R176 ;  /* 0x000000b069b07220 */ /* 0x000fc40000410000 */
[C---:B------:R-:W-:Y:S02]  /*7090*/  FMUL.FTZ R105, R136.reuse, R202 ;  /* 0x000000ca88697220 */ /* 0x040fe40000410000 */
[C---:B------:R-:W-:Y:S02]  /*70a0*/  FMUL.FTZ R189, R136.reuse, R189 ;  /* 0x000000bd88bd7220 */ /* 0x040fe40000410000 */
[----:B------:R-:W-:Y:S02]  /*70b0*/  FMUL.FTZ R105, R105, R182 ;  /* 0x000000b669697220 */ /* 0x000fe40000410000 */
[C---:B------:R-:W-:Y:S02]  /*70c0*/  FMUL.FTZ R181, R136.reuse, R181 ;  /* 0x000000b588b57220 */ /* 0x040fe40000410000 */
[C---:B------:R-:W-:Y:S02]  /*70d0*/  FMUL.FTZ R100, R136.reuse, R203 ;  /* 0x000000cb88647220 */ /* 0x040fe40000410000 */
[----:B------:R-:W-:-:S02]  /*70e0*/  FMUL.FTZ R97, R136, R177 ;  /* 0x000000b188617220 */ /* 0x000fc40000410000 */
[----:B------:R-:W-:Y:S02]  /*70f0*/  FMUL.FTZ R177, R96, R177 ;  /* 0x000000b160b17220 */ /* 0x000fe40000410000 */
[----:B------:R-:W-:Y:S02]  /*7100*/  FMUL.FTZ R128, R128, R127 ;  /* 0x0000007f80807220 */ /* 0x000fe40000410000 */
[----:B0-----:R-:W-:Y:S02]  /*7110*/  @P0 FADD R116, R115, R116 ;  /* 0x0000007473740221 */ /* 0x001fe40000000000 */
[----:B------:R-:W-:Y:S02]  /*7120*/  FFMA.FTZ R96, R59, R106, R105 ;  /* 0x0000006a3b607223 */ /* 0x000fe40000010069 */
        /* <DEDUP_REMOVED lines=11> */
[----:B------:R-:W-:Y:S02]  /*71e0*/  FADD.FTZ R75, R96, R75 ;  /* 0x0000004b604b7221 */ /* 0x000fe40000010000 */
[----:B------:R-:W-:Y:S02]  /*71f0*/  FFMA.FTZ R171, R50, R113, R171 ;  /* 0x0000007132ab7223 */ /* 0x000fe400000100ab */
[----:B------:R-:W-:Y:S02]  /*7200*/  FFMA.FTZ R114, R49, R112, R169 ;  /* 0x0000007031727223 */ /* 0x000fe400000100a9 */
[----:B0-----:R-:W-:-:S02]  /*7210*/  @P0 FADD R117, R116, R117 ;  /* 0x0000007574750221 */ /* 0x001fc40000000000 */
[----:B------:R-:W-:Y:S02]  /*7220*/  FFMA.FTZ R131, R48, R109, R131 ;  /* 0x0000006d30837223 */ /* 0x000fe40000010083 */
[----:B------:R-:W-:Y:S01]  /*7230*/  FFMA.FTZ R174, R55, R110, R174 ;  /* 0x0000006e37ae7223 */ /* 0x000fe200000100ae */
[----:B------:R-:W0:Y:S01]  /*7240*/  SHFL.DOWN P0, R116, R117, 0x10, 0x1f ;  /* 0x0a001f0075747f89 */ /* 0x000e220000000000 */
        /* <DEDUP_REMOVED lines=20> */
[----:B------:R0:W-:Y:S01]  /*7390*/  @!P0 STS [0x2104], R116 ;  /* 0x00210474ff008388 */ /* 0x0001e20000000800 */
        /* <DEDUP_REMOVED lines=26> */
[----:B------:R-:W0:Y:S02]  /*7540*/  @P0 LDS R97, [R99+0x33b8] ;  /* 0x0033b80063610984 */ /* 0x000e240000000800 */
[----:B0-----:R-:W-:-:S05]  /*7550*/  @P0 FADD.FTZ R116, R116, R97 ;  /* 0x0000006174740221 */ /* 0x001fca0000010000 */
[----:B------:R0:W-:Y:S02]  /*7560*/  STS [R99+0x33b8], R116 ;  /* 0x0033b87463007388 */ /* 0x0001e40000000800 */
.L_x_6656:
[----:B0-----:R-:W-:Y:S05]  /*7570*/  BSYNC B0 ;  /* 0x0000000000007941 */ /* 0x001fea0003800000 */
.L_x_6655:
[----:B------:R-:W-:Y:S02]  /*7580*/  IADD3 R133, R133, 0x1, RZ ;  /* 0x0000000185857810 */ /* 0x000fe40007ffe0ff */
[----:B------:R-:W-:Y:S02]  /*7590*/  IADD3 R132, P1, R132, 0x1, RZ ;  /* 0x0000000184847810 */ /* 0x000fe40007f3e0ff */
[----:B------:R-:W-:Y:S02]  /*75a0*/  ISETP.GE.AND P0, PT, R133, c[0x0][0x16c], PT ;  /* 0x00005b0085007a0c */ /* 0x000fe40003f06270 */
[----:B------:R-:W-:-:S11]  /*75b0*/  IADD3.X R135, RZ, R135, RZ, P1, !PT ;  /* 0x00000087ff877210 */ /* 0x000fd60000ffe4ff */
[----:B------:R-:W-:Y:S01]  /*75c0*/  @P0 CALL.REL.NOINC `(.L_x_6620) ;  /* 0x0000001000000944 */ /* 0x000fe20003c00000 */
[----:B------:R-:W-:Y:S05]  /*75d0*/  BRA `(.L_x_6657) ;  /* 0xffffcf6000007947 */ /* 0x000fea000383ffff */
.L_x_6620:
[----:B------:R-:W-:Y:S06]  /*75e0*/  BAR.SYNC.DEFER_BLOCKING 0x0 ;  /* 0x0000000000007b1d */ /* 0x000fec0000010000 */
[----:B------:R-:W4:Y:S04]  /*75f0*/  LDG.E.128 R28, [R44.64] ;  /* 0x000000042c1c7981 */ /* 0x000f28000c1e1d00 */
[----:B------:R-:W5:Y:S04]  /*7600*/  LDG.E.128 R36, [R44.64+0x200] ;  /* 0x000200042c247981 */ /* 0x000f68000c1e1d00 */
[----:B--2---:R-:W2:Y:S04]  /*7610*/  LDG.E.128 R48, [R44.64+0x400] ;  /* 0x000400042c307981 */ /* 0x004ea8000c1e1d00 */
[----:B---3--:R-:W3:Y:S01]  /*7620*/  LDG.E.128 R52, [R44.64+0x600] ;  /* 0x000600042c347981 */ /* 0x008ee2000c1e1d00 */
[----:B------:R-:W-:-:S03]  /*7630*/  IADD3 R23, R23, 0x1, RZ ;  /* 0x0000000117177810 */ /* 0x000fc60007ffe0ff */
[----:B----4-:R-:W-:Y:S04]  /*7640*/  STS.128 [R11.X16], R28 ;  /* 0x0000001c0b007388 */ /* 0x010fe8000000cc00 */
[----:B-----5:R-:W-:Y:S04]  /*7650*/  STS.128 [R11.X16+0x200], R36 ;  /* 0x000200240b007388 */ /* 0x020fe8000000cc00 */
[----:B--2---:R0:W-:Y:S04]  /*7660*/  STS.128 [R11.X16+0x400], R48 ;  /* 0x000400300b007388 */ /* 0x0041e8000000cc00 */
[----:B---3--:R-:W-:Y:S01]  /*7670*/  STS.128 [R11.X16+0x600], R52 ;  /* 0x000600340b007388 */ /* 0x008fe2000000cc00 */
[----:B------:R-:W-:-:S06]  /*7680*/  NOP ;  /* 0x0000000000007918 */ /* 0x000fcc0000000000 */
[----:B------:R-:W1:Y:S04]  /*7690*/  LDS.128 R56, [R26+0x10] ;  /* 0x000010001a387984 */ /* 0x000e680000000c00 */
[----:B------:R-:W2:Y:S01]  /*76a0*/  LDS.128 R32, [R26+0x20] ;  /* 0x000020001a207984 */ /* 0x000ea20000000c00 */
[----:B0-----:R-:W-:-:S03]  /*76b0*/  IMAD R50, R6, c[0x0][0x2d8], RZ ;  /* 0x0000b60006327a24 */ /* 0x001fc600078e02ff */
[----:B------:R-:W0:Y:S01]  /*76c0*/  LDS.128 R28, [R26] ;  /* 0x000000001a1c7984 */ /* 0x000e220000000c00 */
[----:B------:R-:W-:Y:S02]  /*76d0*/  IMAD R49, R5, c[0x0][0x2dc], R50 ;  /* 0x0000b70005317a24 */ /* 0x000fe400078e0232 */
[--C-:B-1----:R-:W-:Y:S02]  /*76e0*/  FADD.FTZ R56, R56, R4.reuse ;  /* 0x0000000438387221 */ /* 0x102fe40000010000 */
[--C-:B------:R-:W-:Y:S02]  /*76f0*/  FADD.FTZ R57, R57, R4.reuse ;  /* 0x0000000439397221 */ /* 0x100fe40000010000 */
        /* <DEDUP_REMOVED lines=8> */
[--C-:B0-----:R-:W-:Y:S01]  /*7780*/  FADD.FTZ R29, R29, R4.reuse ;  /* 0x000000041d1d7221 */ /* 0x101fe20000010000 */
[----:B------:R-:W-:Y:S01]  /*7790*/  FSETP.GTU.FTZ.AND P2, PT, R59, 20, PT ;  /* 0x41a000003b00780b */ /* 0x000fe20003f5c000 */
[--C-:B------:R-:W-:Y:S01]  /*77a0*/  FADD.FTZ R44, R35, R4.reuse ;  /* 0x00000004232c7221 */ /* 0x100fe20000010000 */
[----:B------:R-:W-:Y:S01]  /*77b0*/  FSETP.GTU.FTZ.AND P5, PT, R41, 20, PT ;  /* 0x41a000002900780b */ /* 0x000fe20003fbc000 */
[----:B------:R-:W-:-:S02]  /*77c0*/  FADD.FTZ R28, R28, R4 ;  /* 0x000000041c1c7221 */ /* 0x000fc40000010000 */
[----:B------:R-:W-:Y:S02]  /*77d0*/  @!P3 FMUL.FTZ R36, R56, -1.4426950216293334961 ;  /* 0xbfb8aa3b3824b820 */ /* 0x000fe40000410000 */
[----:B------:R-:W-:Y:S02]  /*77e0*/  @!P0 FMUL.FTZ R38, R57, -1.4426950216293334961 ;  /* 0xbfb8aa3b39268820 */ /* 0x000fe40000410000 */
[----:B------:R-:W-:Y:S02]  /*77f0*/  @!P4 FMUL.FTZ R39, R58, -1.4426950216293334961 ;  /* 0xbfb8aa3b3a27c820 */ /* 0x000fe40000410000 */
[----:B------:R-:W0:Y:S02]  /*7800*/  @!P3 MUFU.EX2 R36, R36 ;  /* 0x000000240024b308 */ /* 0x000e240000000800 */
[----:B------:R-:W-:-:S06]  /*7810*/  @!P2 FMUL.FTZ R40, R59, -1.4426950216293334961 ;  /* 0xbfb8aa3b3b28a820 */ /* 0x000fcc0000410000 */
[----:B------:R-:W1:Y:S08]  /*7820*/  @!P0 MUFU.EX2 R38, R38 ;  /* 0x0000002600268308 */ /* 0x000e700000000800 */
[----:B------:R-:W2:Y:S01]  /*7830*/  @!P4 MUFU.EX2 R39, R39 ;  /* 0x000000270027c308 */ /* 0x000ea20000000800 */
[----:B0-----:R-:W-:Y:S02]  /*7840*/  @!P3 FADD.FTZ R37, R36, 1 ;  /* 0x3f8000002425b421 */ /* 0x001fe40000010000 */
[----:B------:R-:W-:-:S02]  /*7850*/  FADD.FTZ R36, R32, R4 ;  /* 0x0000000420247221 */ /* 0x000fc40000010000 */
[----:B-1----:R-:W-:-:S03]  /*7860*/  @!P0 FADD.FTZ R32, R38, 1 ;  /* 0x3f80000026208421 */ /* 0x002fc60000010000 */
[----:B------:R-:W-:Y:S01]  /*7870*/  FSETP.GTU.FTZ.AND P6, PT, R36, 20, PT ;  /* 0x41a000002400780b */ /* 0x000fe20003fdc000 */
[----:B------:R-:W0:Y:S01]  /*7880*/  @!P3 MUFU.RCP R37, R37 ;  /* 0x000000250025b308 */ /* 0x000e220000001000 */
[----:B--2---:R-:W-:-:S07]  /*7890*/  @!P4 FADD.FTZ R39, R39, 1 ;  /* 0x3f8000002727c421 */ /* 0x004fce0000010000 */
[----:B------:R-:W1:Y:S04]  /*78a0*/  @!P0 MUFU.RCP R32, R32 ;  /* 0x0000002000208308 */ /* 0x000e680000001000 */
[----:B------:R-:W-:Y:S02]  /*78b0*/  @!P6 FMUL.FTZ R33, R36, -1.4426950216293334961 ;  /* 0xbfb8aa3b2421e820 */ /* 0x000fe40000410000 */
[----:B------:R-:W-:Y:S02]  /*78c0*/  @!P5 FMUL.FTZ R36, R41, -1.4426950216293334961 ;  /* 0xbfb8aa3b2924d820 */ /* 0x000fe40000410000 */
[----:B------:R2:W3:Y:S01]  /*78d0*/  @!P4 MUFU.RCP R45, R39 ;  /* 0x00000027002dc308 */ /* 0x0004e20000001000 */
[----:B0-----:R-:W-:Y:S01]  /*78e0*/  @!P3 FMUL.FTZ R72, R72, R37 ;  /* 0x000000254848b220 */ /* 0x001fe20000410000 */
[----:B------:R-:W-:-:S06]  /*78f0*/  FSETP.GTU.FTZ.AND P3, PT, R44, 20, PT ;  /* 0x41a000002c00780b */ /* 0x000fcc0003f7c000 */
[----:B------:R0:W4:Y:S01]  /*7900*/  @!P6 MUFU.EX2 R38, R33 ;  /* 0x000000210026e308 */ /* 0x0001220000000800 */
[----:B-1----:R-:W-:Y:S01]  /*7910*/  @!P0 FMUL.FTZ R73, R73, R32 ;  /* 0x0000002049498220 */ /* 0x002fe20000410000 */
[----:B------:R-:W-:Y:S01]  /*7920*/  FSETP.GTU.FTZ.AND P0, PT, R28, 20, PT ;  /* 0x41a000001c00780b */ /* 0x000fe20003f1c000 */
[----:B--2---:R-:W-:-:S04]  /*7930*/  @!P1 FMUL.FTZ R39, R34, -1.4426950216293334961 ;  /* 0xbfb8aa3b22279820 */ /* 0x004fc80000410000 */
[----:B------:R-:W-:Y:S01]  /*7940*/  @!P3 FMUL.FTZ R44, R44, -1.4426950216293334961 ;  /* 0xbfb8aa3b2c2cb820 */ /* 0x000fe20000410000 */
[----:B------:R-:W1:Y:S01]  /*7950*/  @!P2 MUFU.EX2 R40, R40 ;  /* 0x000000280028a308 */ /* 0x000e620000000800 */
[----:B---3--:R-:W-:Y:S01]  /*7960*/  @!P4 FMUL.FTZ R74, R74, R45 ;  /* 0x0000002d4a4ac220 */ /* 0x008fe20000410000 */
[C---:B------:R-:W-:Y:S01]  /*7970*/  FSETP.GTU.FTZ.AND P4, PT, R29.reuse, 20, PT ;  /* 0x41a000001d00780b */ /* 0x040fe20003f9c000 */
[----:B0-----:R-:W0:Y:S04]  /*7980*/  LDS.128 R32, [R26+0x30] ;  /* 0x000030001a207984 */ /* 0x001e280000000c00 */
[----:B------:R-:W-:Y:S01]  /*7990*/  @!P0 FMUL.FTZ R28, R28, -1.4426950216293334961 ;  /* 0xbfb8aa3b1c1c8820 */ /* 0x000fe20000410000 */
[----:B------:R-:W2:Y:S01]  /*79a0*/  @!P5 MUFU.EX2 R41, R36 ;  /* 0x000000240029d308 */ /* 0x000ea20000000800 */
[----:B----4-:R-:W-:Y:S01]  /*79b0*/  @!P6 FADD.FTZ R38, R38, 1 ;  /* 0x3f8000002626e421 */ /* 0x010fe20000010000 */
[----:B------:R-:W-:Y:S05]  /*79c0*/  BAR.SYNC.DEFER_BLOCKING 0x0 ;  /* 0x0000000000007b1d */ /* 0x000fea0000010000 */
[----:B------:R-:W-:Y:S01]  /*79d0*/  @!P4 FMUL.FTZ R29, R29, -1.4426950216293334961 ;  /* 0xbfb8aa3b1d1dc820 */ /* 0x000fe20000410000 */
[----:B------:R-:W3:Y:S01]  /*79e0*/  @!P0 MUFU.EX2 R36, R28 ;  /* 0x0000001c00248308 */ /* 0x000ee20000000800 */
[----:B-1----:R-:W-:-:S07]  /*79f0*/  @!P2 FADD.FTZ R40, R40, 1 ;  /* 0x3f8000002828a421 */ /* 0x002fce0000010000 */
[----:B------:R1:W4:Y:S01]  /*7a00*/  @!P4 MUFU.EX2 R37, R29 ;  /* 0x0000001d0025c308 */ /* 0x0003220000000800 */
[----:B--2---:R-:W-:-:S07]  /*7a10*/  @!P5 FADD.FTZ R41, R41, 1 ;  /* 0x3f8000002929d421 */ /* 0x004fce0000010000 */
[----:B------:R-:W2:Y:S01]  /*7a20*/  @!P1 MUFU.EX2 R39, R39 ;  /* 0x0000002700279308 */ /* 0x000ea20000000800 */
[----:B-1----:R-:W-:Y:S01]  /*7a30*/  IMAD.WIDE.U32 R28, R5, c[0x0][0x2d8], R46 ;  /* 0x0000b600051c7a25 */ /* 0x002fe200078e002e */
[----:B------:R-:W-:Y:S03]  /*7a40*/  STS.128 [R26], R80 ;  /* 0x000000501a007388 */ /* 0x000fe60000000c00 */
[----:B---3--:R-:W-:Y:S01]  /*7a50*/  @!P0 FADD.FTZ R36, R36, 1 ;  /* 0x3f80000024248421 */ /* 0x008fe20000010000 */
[----:B------:R-:W-:Y:S01]  /*7a60*/  IADD3 R29, R29, R49, RZ ;  /* 0x000000311d1d7210 */ /* 0x000fe20007ffe0ff */
[----:B------:R-:W-:Y:S01]  /*7a70*/  STS.128 [R26+0x10], R84 ;  /* 0x000010541a007388 */ /* 0x000fe20000000c00 */
[----:B------:R-:W1:Y:S01]  /*7a80*/  @!P6 MUFU.RCP R45, R38 ;  /* 0x00000026002de308 */ /* 0x000e620000001000 */
[----:B----4-:R-:W-:Y:S02]  /*7a90*/  @!P4 FADD.FTZ R37, R37, 1 ;  /* 0x3f8000002525c421 */ /* 0x010fe40000010000 */
[----:B0-----:R-:W-:Y:S01]  /*7aa0*/  FADD.FTZ R49, R33, R4 ;  /* 0x0000000421317221 */ /* 0x001fe20000010000 */
[----:B------:R-:W-:Y:S01]  /*7ab0*/  STS.128 [R26+0x20], R88 ;  /* 0x000020581a007388 */ /* 0x000fe20000000c00 */
[----:B------:R-:W-:-:S02]  /*7ac0*/  IMAD R33, R3, c[0x0][0x2e0], RZ ;  /* 0x0000b80003217a24 */ /* 0x000fc400078e02ff */
[----:B------:R-:W-:Y:S01]  /*7ad0*/  IMAD.WIDE.U32 R28, R0, c[0x0][0x2e0], R28 ;  /* 0x0000b800001c7a25 */ /* 0x000fe200078e001c */
[----:B------:R-:W0:Y:S01]  /*7ae0*/  @!P2 MUFU.RCP R40, R40 ;  /* 0x000000280028a308 */ /* 0x000e220000001000 */
[----:B------:R-:W-:Y:S01]  /*7af0*/  STS.128 [R26+0x30], R92 ;  /* 0x0000305c1a007388 */ /* 0x000fe20000000c00 */
[----:B------:R-:W-:-:S06]  /*7b00*/  NOP ;  /* 0x0000000000007918 */ /* 0x000fcc0000000000 */
[----:B------:R-:W3:Y:S01]  /*7b10*/  @!P4 MUFU.RCP R38, R37 ;  /* 0x000000250026c308 */ /* 0x000ee20000001000 */
[----:B--2---:R-:W-:Y:S01]  /*7b20*/  @!P1 FADD.FTZ R39, R39, 1 ;  /* 0x3f80000027279421 */ /* 0x004fe20000010000 */
[----:B------:R-:W-:Y:S01]  /*7b30*/  LDS.128 R52, [R11.X16+0x200] ;  /* 0x000200000b347984 */ /* 0x000fe2000000cc00 */
[----:B-1----:R-:W-:Y:S01]  /*7b40*/  @!P6 FMUL.FTZ R68, R68, R45 ;  /* 0x0000002d4444e220 */ /* 0x002fe20000410000 */
[----:B------:R-:W-:Y:S01]  /*7b50*/  FSETP.GTU.FTZ.AND P6, PT, R49, 20, PT ;  /* 0x41a000003100780b */ /* 0x000fe20003fdc000 */
[--C-:B------:R-:W-:Y:S01]  /*7b60*/  FADD.FTZ R45, R31, R4.reuse ;  /* 0x000000041f2d7221 */ /* 0x100fe20000010000 */
[----:B------:R-:W-:Y:S01]  /*7b70*/  LDS.128 R56, [R11.X16+0x400] ;  /* 0x000400000b387984 */ /* 0x000fe2000000cc00 */
[----:B------:R-:W-:Y:S01]  /*7b80*/  IMAD R31, R0, c[0x0][0x2e4], R33 ;  /* 0x0000b900001f7a24 */ /* 0x000fe200078e0221 */
[----:B------:R-:W1:Y:S01]  /*7b90*/  @!P5 MUFU.RCP R48, R41 ;  /* 0x000000290030d308 */ /* 0x000e620000001000 */
[----:B0-----:R-:W-:Y:S01]  /*7ba0*/  @!P2 FMUL.FTZ R75, R75, R40 ;  /* 0x000000284b4ba220 */ /* 0x001fe20000410000 */
[----:B------:R-:W-:Y:S01]  /*7bb0*/  LDS.128 R60, [R11.X16+0x600] ;  /* 0x000600000b3c7984 */ /* 0x000fe2000000cc00 */
[--C-:B------:R-:W-:Y:S01]  /*7bc0*/  FADD.FTZ R32, R32, R4.reuse ;  /* 0x0000000420207221 */ /* 0x100fe20000010000 */
[----:B------:R-:W-:Y:S01]  /*7bd0*/  IADD3 R29, R29, R31, RZ ;  /* 0x0000001f1d1d7210 */ /* 0x000fe20007ffe0ff */
[----:B------:R-:W-:-:S02]  /*7be0*/  FADD.FTZ R40, R30, R4 ;  /* 0x000000041e287221 */ /* 0x000fc40000010000 */
[--C-:B------:R-:W-:Y:S01]  /*7bf0*/  FADD.FTZ R34, R34, R4.reuse ;  /* 0x0000000422227221 */ /* 0x100fe20000010000 */
[----:B------:R-:W0:Y:S01]  /*7c00*/  @!P0 MUFU.RCP R41, R36 ;  /* 0x0000002400298308 */ /* 0x000e220000001000 */
[----:B---3--:R-:W-:Y:S01]  /*7c10*/  @!P4 FMUL.FTZ R77, R77, R38 ;  /* 0x000000264d4dc220 */ /* 0x008fe20000410000 */
[----:B------:R-:W-:Y:S01]  /*7c20*/  LEA R30, P4, R28, c[0x0][0x330], 0x2 ;  /* 0x0000cc001c1e7a11 */ /* 0x000fe200078810ff */
[----:B------:R-:W-:Y:S01]  /*7c30*/  @!P6 FMUL.FTZ R33, R49, -1.4426950216293334961 ;  /* 0xbfb8aa3b3121e820 */ /* 0x000fe20000410000 */
[----:B------:R-:W-:Y:S01]  /*7c40*/  FSETP.GTU.FTZ.AND P2, PT, R32, 20, PT ;  /* 0x41a000002000780b */ /* 0x000fe20003f5c000 */
[----:B------:R-:W-:Y:S01]  /*7c50*/  FADD.FTZ R35, R35, R4 ;  /* 0x0000000423237221 */ /* 0x000fe20000010000 */
[----:B------:R-:W-:Y:S01]  /*7c60*/  LEA.HI.X R31, R28, c[0x0][0x334], R29, 0x2, P4 ;  /* 0x0000cd001c1f7a11 */ /* 0x000fe200020f141d */
[----:B------:R-:W-:Y:S01]  /*7c70*/  IMAD.WIDE.U32 R46, R5, c[0x0][0x2f8], R46 ;  /* 0x0000be00052e7a25 */ /* 0x000fe200078e002e */
[----:B------:R-:W2:Y:S01]  /*7c80*/  @!P1 MUFU.RCP R39, R39 ;  /* 0x0000002700279308 */ /* 0x000ea20000001000 */
[----:B------:R-:W-:-:S02]  /*7c90*/  FSETP.GTU.FTZ.AND P4, PT, R45, 20, PT ;  /* 0x41a000002d00780b */ /* 0x000fc40003f9c000 */
[----:B-1----:R-:W-:Y:S01]  /*7ca0*/  @!P5 FMUL.FTZ R69, R69, R48 ;  /* 0x000000304545d220 */ /* 0x002fe20000410000 */
[----:B------:R-:W-:Y:S01]  /*7cb0*/  FSETP.GTU.FTZ.AND P5, PT, R34, 20, PT ;  /* 0x41a000002200780b */ /* 0x000fe20003fbc000 */
[----:B------:R-:W1:Y:S01]  /*7cc0*/  LDS.128 R48, [R11.X16] ;  /* 0x000000000b307984 */ /* 0x000e62000000cc00 */
[----:B0-----:R-:W-:Y:S01]  /*7cd0*/  @!P0 FMUL.FTZ R76, R76, R41 ;  /* 0x000000294c4c8220 */ /* 0x001fe20000410000 */
[----:B------:R-:W-:Y:S02]  /*7ce0*/  FSETP.GTU.FTZ.AND P0, PT, R40, 20, PT ;  /* 0x41a000002800780b */ /* 0x000fe40003f1c000 */
[----:B------:R-:W-:Y:S01]  /*7cf0*/  @!P2 FMUL.FTZ R32, R32, -1.4426950216293334961 ;  /* 0xbfb8aa3b2020a820 */ /* 0x000fe20000410000 */
[----:B------:R-:W-:Y:S01]  /*7d00*/  @!P6 MUFU.EX2 R33, R33 ;  /* 0x000000210021e308 */ /* 0x000fe20000000800 */
[----:B------:R-:W-:-:S03]  /*7d10*/  FADD.FTZ R10, R76, R10 ;  /* 0x0000000a4c0a7221 */ /* 0x000fc60000010000 */
[----:B------:R-:W-:Y:S02]  /*7d20*/  @!P4 FMUL.FTZ R29, R45, -1.4426950216293334961 ;  /* 0xbfb8aa3b2d1dc820 */ /* 0x000fe40000410000 */
[----:B--2---:R-:W-:Y:S01]  /*7d30*/  @!P1 FMUL.FTZ R70, R70, R39 ;  /* 0x0000002746469220 */ /* 0x004fe20000410000 */
[----:B------:R-:W-:Y:S01]  /*7d40*/  FSETP.GTU.FTZ.AND P1, PT, R35, 20, PT ;  /* 0x41a000002300780b */ /* 0x000fe20003f3c000 */
[----:B------:R-:W-:Y:S01]  /*7d50*/  @!P5 FMUL.FTZ R34, R34, -1.4426950216293334961 ;  /* 0xbfb8aa3b2222d820 */ /* 0x000fe20000410000 */
[----:B------:R-:W0:Y:S01]  /*7d60*/  @!P2 MUFU.EX2 R32, R32 ;  /* 0x000000200020a308 */ /* 0x000e220000000800 */
[----:B------:R-:W-:-:S07]  /*7d70*/  @!P0 FMUL.FTZ R28, R40, -1.4426950216293334961 ;  /* 0xbfb8aa3b281c8820 */ /* 0x000fce0000410000 */
[----:B------:R-:W-:Y:S03]  /*7d80*/  @!P4 MUFU.EX2 R29, R29 ;  /* 0x0000001d001dc308 */ /* 0x000fe60000000800 */
[----:B------:R-:W-:-:S05]  /*7d90*/  @!P1 FMUL.FTZ R35, R35, -1.4426950216293334961 ;  /* 0xbfb8aa3b23239820 */ /* 0x000fca0000410000 */
[----:B------:R-:W2:Y:S08]  /*7da0*/  @!P0 MUFU.EX2 R28, R28 ;  /* 0x0000001c001c8308 */ /* 0x000eb00000000800 */
[----:B------:R-:W3:Y:S08]  /*7db0*/  @!P3 MUFU.EX2 R44, R44 ;  /* 0x0000002c002cb308 */ /* 0x000ef00000000800 */
[----:B------:R0:W4:Y:S08]  /*7dc0*/  @!P5 MUFU.EX2 R36, R34 ;  /* 0x000000220024d308 */ /* 0x0001300000000800 */
[----:B------:R5:W1:Y:S01]  /*7dd0*/  @!P1 MUFU.EX2 R37, R35 ;  /* 0x0000002300259308 */ /* 0x000a620000000800 */
[----:B0-----:R-:W-:-:S02]  /*7de0*/  @!P2 FADD.FTZ R34, R32, 1 ;  /* 0x3f8000002022a421 */ /* 0x001fc40000010000 */
[----:B--2---:R-:W-:Y:S02]  /*7df0*/  @!P0 FADD.FTZ R32, R28, 1 ;  /* 0x3f8000001c208421 */ /* 0x004fe40000010000 */
[----:B---3--:R-:W-:Y:S02]  /*7e00*/  @!P3 FADD.FTZ R44, R44, 1 ;  /* 0x3f8000002c2cb421 */ /* 0x008fe40000010000 */
[----:B----4-:R-:W-:Y:S01]  /*7e10*/  @!P5 FADD.FTZ R36, R36, 1 ;  /* 0x3f8000002424d421 */ /* 0x010fe20000010000 */
[----:B------:R-:W0:Y:S01]  /*7e20*/  @!P2 MUFU.RCP R41, R34 ;  /* 0x000000220029a308 */ /* 0x000e220000001000 */
[----:B-----5:R-:W-:Y:S02]  /*7e30*/  @!P6 FADD.FTZ R35, R33, 1 ;  /* 0x3f8000002123e421 */ /* 0x020fe40000010000 */
[----:B------:R-:W-:Y:S02]  /*7e40*/  @!P4 FADD.FTZ R33, R29, 1 ;  /* 0x3f8000001d21c421 */ /* 0x000fe40000010000 */
[----:B------:R-:W-:-:S03]  /*7e50*/  IMAD.WIDE R28, R24, 0x10, R30 ;  /* 0x00000010181c7825 */ /* 0x000fc600078e021e */
[----:B------:R-:W2:Y:S01]  /*7e60*/  @!P3 MUFU.RCP R44, R44 ;  /* 0x0000002c002cb308 */ /* 0x000ea20000001000 */
[----:B-1----:R-:W-:Y:S01]  /*7e70*/  @!P1 FADD.FTZ R37, R37, 1 ;  /* 0x3f80000025259421 */ /* 0x002fe20000010000 */
[----:B------:R-:W-:Y:S01]  /*7e80*/  STG.E.128 [R28.64], R48 ;  /* 0x000000301c007986 */ /* 0x000fe2000c101d04 */
[----:B------:R-:W-:-:S03]  /*7e90*/  FADD.FTZ R31, R10, R77 ;  /* 0x0000004d0a1f7221 */ /* 0x000fc60000010000 */
[----:B------:R-:W-:Y:S02]  /*7ea0*/  STG.E.128 [R28.64+0x200], R52 ;  /* 0x000200341c007986 */ /* 0x000fe4000c101d04 */
[----:B------:R-:W1:Y:S01]  /*7eb0*/  @!P6 MUFU.RCP R40, R35 ;  /* 0x000000230028e308 */ /* 0x000e620000001000 */
[----:B0-----:R-:W-:Y:S01]  /*7ec0*/  @!P2 FMUL.FTZ R64, R64, R41 ;  /* 0x000000294040a220 */ /* 0x001fe20000410000 */
[----:B------:R-:W-:Y:S01]  /*7ed0*/  STG.E.128 [R28.64+0x400], R56 ;  /* 0x000400381c007986 */ /* 0x000fe2000c101d04 */
[----:B------:R-:W-:-:S03]  /*7ee0*/  IADD3 R13, P2, R13, -0x800, RZ ;  /* 0xfffff8000d0d7810 */ /* 0x000fc60007f5e0ff */
[----:B------:R0:W-:Y:S01]  /*7ef0*/  STG.E.128 [R28.64+0x600], R60 ;  /* 0x0006003c1c007986 */ /* 0x0001e2000c101d04 */
[----:B------:R-:W-:Y:S01]  /*7f00*/  IADD3.X R20, R20, -0x1, RZ, P2, !PT ;  /* 0xffffffff14147810 */ /* 0x000fe200017fe4ff */
[----:B------:R-:W3:Y:S01]  /*7f10*/  @!P5 MUFU.RCP R45, R36 ;  /* 0x00000024002dd308 */ /* 0x000ee20000001000 */
[----:B--2---:R-:W-:Y:S01]  /*7f20*/  @!P3 FMUL.FTZ R71, R71, R44 ;  /* 0x0000002c4747b220 */ /* 0x004fe20000410000 */
[----:B------:R-:W-:Y:S01]  /*7f30*/  BAR.SYNC.DEFER_BLOCKING 0x0 ;  /* 0x0000000000007b1d */ /* 0x000fe20000010000 */
[----:B------:R-:W-:-:S04]  /*7f40*/  IADD3 R21, P3, R21, -0x800, RZ ;  /* 0xfffff80015157810 */ /* 0x000fc80007f7e0ff */
[----:B------:R-:W-:Y:S01]  /*7f50*/  IADD3.X R22, R22, -0x1, RZ, P3, !PT ;  /* 0xffffffff16167810 */ /* 0x000fe20001ffe4ff */
[----:B------:R-:W2:Y:S01]  /*7f60*/  @!P0 MUFU.RCP R39, R32 ;  /* 0x0000002000278308 */ /* 0x000ea20000001000 */
[----:B-1----:R-:W-:-:S07]  /*7f70*/  @!P6 FMUL.FTZ R65, R65, R40 ;  /* 0x000000284141e220 */ /* 0x002fce0000410000 */
[----:B------:R-:W1:Y:S01]  /*7f80*/  @!P4 MUFU.RCP R38, R33 ;  /* 0x000000210026c308 */ /* 0x000e620000001000 */
[----:B---3--:R-:W-:Y:S01]  /*7f90*/  @!P5 FMUL.FTZ R66, R66, R45 ;  /* 0x0000002d4242d220 */ /* 0x008fe20000410000 */
[----:B------:R-:W-:Y:S01]  /*7fa0*/  IADD3 R14, P5, R14, -0x800, RZ ;  /* 0xfffff8000e0e7810 */ /* 0x000fe20007fbe0ff */
[----:B0-----:R-:W-:-:S03]  /*7fb0*/  IMAD R28, R6, c[0x0][0x2f8], RZ ;  /* 0x0000be00061c7a24 */ /* 0x001fc600078e02ff */
[----:B------:R-:W-:Y:S02]  /*7fc0*/  IADD3.X R15, R15, -0x1, RZ, P5, !PT ;  /* 0xffffffff0f0f7810 */ /* 0x000fe40002ffe4ff */
[----:B------:R-:W0:Y:S01]  /*7fd0*/  @!P1 MUFU.RCP R30, R37 ;  /* 0x00000025001e9308 */ /* 0x000e220000001000 */
[----:B--2---:R-:W-:Y:S01]  /*7fe0*/  @!P0 FMUL.FTZ R78, R78, R39 ;  /* 0x000000274e4e8220 */ /* 0x004fe20000410000 */
[----:B------:R2:W-:Y:S03]  /*7ff0*/  STS.128 [R26+0x10], R72 ;  /* 0x000010481a007388 */ /* 0x0005e60000000c00 */
[----:B------:R-:W-:Y:S01]  /*8000*/  FADD.FTZ R10, R31, R78 ;  /* 0x0000004e1f0a7221 */ /* 0x000fe20000010000 */
[----:B------:R3:W-:Y:S01]  /*8010*/  STS.128 [R26+0x20], R68 ;  /* 0x000020441a007388 */ /* 0x0007e20000000c00 */
[----:B-1----:R-:W-:Y:S01]  /*8020*/  @!P4 FMUL.FTZ R79, R79, R38 ;  /* 0x000000264f4fc220 */ /* 0x002fe20000410000 */
[----:B------:R-:W-:-:S03]  /*8030*/  IADD3 R18, P4, R18, -0x800, RZ ;  /* 0xfffff80012127810 */ /* 0x000fc60007f9e0ff */
[----:B------:R-:W-:Y:S01]  /*8040*/  FADD.FTZ R31, R10, R79 ;  /* 0x0000004f0a1f7221 */ /* 0x000fe20000010000 */
[----:B------:R-:W-:Y:S01]  /*8050*/  STS.128 [R26], R76 ;  /* 0x0000004c1a007388 */ /* 0x000fe20000000c00 */
[----:B------:R-:W-:Y:S01]  /*8060*/  IADD3.X R19, R19, -0x1, RZ, P4, !PT ;  /* 0xffffffff13137810 */ /* 0x000fe200027fe4ff */
[----:B0-----:R-:W-:Y:S01]  /*8070*/  @!P1 FMUL.FTZ R67, R67, R30 ;  /* 0x0000001e43439220 */ /* 0x001fe20000410000 */
[----:B------:R-:W-:Y:S01]  /*8080*/  IADD3 R16, P1, R16, -0x800, RZ ;  /* 0xfffff80010107810 */ /* 0x000fe20007f3e0ff */
[----:B------:R-:W-:Y:S02]  /*8090*/  FADD.FTZ R10, R31, R72 ;  /* 0x000000481f0a7221 */ /* 0x000fe40000010000 */
[----:B------:R-:W-:Y:S01]  /*80a0*/  IMAD R31, R5, c[0x0][0x2fc], R28 ;  /* 0x0000bf00051f7a24 */ /* 0x000fe200078e021c */
[----:B------:R0:W-:Y:S01]  /*80b0*/  STS.128 [R26+0x30], R64 ;  /* 0x000030401a007388 */ /* 0x0001e20000000c00 */
[----:B------:R-:W-:-:S06]  /*80c0*/  NOP ;  /* 0x0000000000007918 */ /* 0x000fcc0000000000 */
[----:B------:R-:W1:Y:S01]  /*80d0*/  LDS.128 R32, [R11.X16] ;  /* 0x000000000b207984 */ /* 0x000e62000000cc00 */
[----:B------:R-:W-:Y:S01]  /*80e0*/  FADD.FTZ R29, R10, R73 ;  /* 0x000000490a1d7221 */ /* 0x000fe20000010000 */
[----:B------:R-:W-:Y:S02]  /*80f0*/  IADD3 R47, R47, R31, RZ ;  /* 0x0000001f2f2f7210 */ /* 0x000fe40007ffe0ff */
[----:B------:R-:W4:Y:S01]  /*8100*/  LDS.128 R36, [R11.X16+0x200] ;  /* 0x000200000b247984 */ /* 0x000f22000000cc00 */
[----:B--2---:R-:W-:Y:S01]  /*8110*/  FADD.FTZ R74, R29, R74 ;  /* 0x0000004a1d4a7221 */ /* 0x004fe20000010000 */
[----:B------:R-:W-:Y:S01]  /*8120*/  IADD3.X R17, R17, -0x1, RZ, P1, !PT ;  /* 0xffffffff11117810 */ /* 0x000fe20000ffe4ff */
[----:B------:R-:W-:Y:S01]  /*8130*/  IMAD R29, R3, c[0x0][0x300], RZ ;  /* 0x0000c000031d7a24 */ /* 0x000fe200078e02ff */
[----:B------:R-:W2:Y:S01]  /*8140*/  LDS.128 R48, [R11.X16+0x400] ;  /* 0x000400000b307984 */ /* 0x000ea2000000cc00 */
[----:B------:R-:W-:Y:S02]  /*8150*/  FADD.FTZ R75, R74, R75 ;  /* 0x0000004b4a4b7221 */ /* 0x000fe40000010000 */
[C---:B------:R-:W-:Y:S01]  /*8160*/  IMAD R31, R0.reuse, c[0x0][0x304], R29 ;  /* 0x0000c100001f7a24 */ /* 0x040fe200078e021d */
[----:B------:R-:W5:Y:S01]  /*8170*/  LDS.128 R52, [R11.X16+0x600] ;  /* 0x000600000b347984 */ /* 0x000f62000000cc00 */
[----:B------:R-:W-:-:S04]  /*8180*/  IMAD.WIDE.U32 R28, R0, c[0x0][0x300], R46 ;  /* 0x0000c000001c7a25 */ /* 0x000fc800078e002e */
[----:B---3--:R-:W-:Y:S01]  /*8190*/  FADD.FTZ R68, R75, R68 ;  /* 0x000000444b447221 */ /* 0x008fe20000010000 */
        /* <DEDUP_REMOVED lines=18> */
.L_x_6586:
[----:B------:R-:W-:Y:S02]  /*82c0*/  ISETP.NE.U32.AND P0, PT, RZ, c[0x0][0x328], PT ;  /* 0x0000ca00ff007a0c */ /* 0x000fe40003f05070 */
[----:B------:R-:W-:-:S02]  /*82d0*/  ISETP.NE.U32.AND P2, PT, RZ, c[0x0][0x348], PT ;  /* 0x0000d200ff007a0c */ /* 0x000fc40003f45070 */
[----:B------:R-:W-:Y:S02]  /*82e0*/  ISETP.NE.AND.EX P1, PT, RZ, c[0x0][0x32c], PT, P0 ;  /* 0x0000cb00ff007a0c */ /* 0x000fe40003f25300 */
[----:B------:R-:W-:-:S11]  /*82f0*/  ISETP.NE.AND.EX P0, PT, RZ, c[0x0][0x34c], PT, P2 ;  /* 0x0000d300ff007a0c */ /* 0x000fd60003f05320 */
[----:B------:R-:W-:Y:S05]  /*8300*/  @!P1 BRA `(.L_x_6659) ;  /* 0x0000014000009947 */ /* 0x000fea0003800000 */
[----:B-----5:R-:W1:Y:S01]  /*8310*/  SHFL.DOWN P1, R2, R9, 0x1, 0x1f ;  /* 0x08201f0009027f89 */ /* 0x020e620000020000 */
        /* <DEDUP_REMOVED lines=18> */
.L_x_6660:
[----:B-1----:R-:W-:Y:S05]  /*8440*/  BSYNC B0 ;  /* 0x0000000000007941 */ /* 0x002fea0003800000 */
.L_x_6659:
        /* <DEDUP_REMOVED lines=8> */
[----:B-----5:R-:W1:Y:S02]  /*84d0*/  SHFL.DOWN P0, R2, R5, 0x2, 0x1f ;  /* 0x08401f0005027f89 */ /* 0x020e640000000000 */
        /* <DEDUP_REMOVED lines=14> */
.L_x_6662:
[----:B------:R-:W1:Y:S02]  /*85c0*/  S2R R11, SR_TID.X ;  /* 0x00000000000b7919 */ /* 0x000e640000002100 */
.L_x_6663:
[----:B-1----:R-:W-:Y:S05]  /*85d0*/  BSYNC B0 ;  /* 0x0000000000007941 */ /* 0x002fea0003800000 */
.L_x_6661:
[----:B------:R-:W-:-:S13]  /*85e0*/  ISETP.GE.AND P0, PT, R11, c[0x0][0x16c], PT ;  /* 0x00005b000b007a0c */ /* 0x000fda0003f06270 */
[----:B------:R-:W-:Y:S05]  /*85f0*/  @P0 EXIT ;  /* 0x000000000000094d */ /* 0x000fea0003800000 */
[----:B------:R-:W-:Y:S02]  /*8600*/  IMAD R5, R3, c[0x0][0x288], RZ ;  /* 0x0000a20003057a24 */ /* 0x000fe400078e02ff */
[----:B-----5:R-:W-:-:S04]  /*8610*/  IMAD.WIDE.U32 R2, R0, c[0x0][0x288], RZ ;  /* 0x0000a20000027a25 */ /* 0x020fc800078e00ff */
[----:B------:R-:W-:-:S05]  /*8620*/  IMAD R5, R0, c[0x0][0x28c], R5 ;  /* 0x0000a30000057a24 */ /* 0x000fca00078e0205 */
[----:B------:R-:W-:Y:S02]  /*8630*/  IADD3 R13, R3, R5, RZ ;  /* 0x00000005030d7210 */ /* 0x000fe40007ffe0ff */
.L_x_6664:
        /* <DEDUP_REMOVED lines=16> */
.L_x_6665:
        /* <DEDUP_REMOVED lines=12> */
.L_x_9103:


//--------------------- .text._Z25selective_scan_bwd_kernelI32Selective_Scan_bwd_kernel_traitsILi32ELi8ELb0ELb0ELb0ELb0ELb0EffEEv12SSMParamsBwd --------------------------
	.section	.text._Z25selective_scan_bwd_kernelI32Selective_Scan_bwd_kernel_traitsILi32ELi8ELb0ELb0ELb0ELb0ELb0EffEEv12SSMParamsBwd,"ax",@progbits
	.sectioninfo	@"SHI_REGISTERS=160"
	.align	128
        .global         _Z25selective_scan_bwd_kernelI32Selective_Scan_bwd_kernel_traitsILi32ELi8ELb0ELb0ELb0ELb0ELb0EffEEv12SSMParamsBwd
        .type           _Z25selective_scan_bwd_kernelI32Selective_Scan_bwd_kernel_traitsILi32ELi8ELb0ELb0ELb0ELb0ELb0EffEEv12SSMParamsBwd,@function
        .size           _Z25selective_scan_bwd_kernelI32Selective_Scan_bwd_kernel_traitsILi32ELi8ELb0ELb0ELb0ELb0ELb0EffEEv12SSMParamsBwd,(.L_x_9104 - _Z25selective_scan_bwd_kernelI32Selective_Scan_bwd_kernel_traitsILi32ELi8ELb0ELb0ELb0ELb0ELb0EffEEv12SSMParamsBwd)
        .other          _Z25selective_scan_bwd_kernelI32Selective_Scan_bwd_kernel_traitsILi32ELi8ELb0ELb0ELb0ELb0ELb0EffEEv12SSMParamsBwd,@"STO_CUDA_ENTRY STV_DEFAULT"
_Z25selective_scan_bwd_kernelI32Selective_Scan_bwd_kernel_traitsILi32ELi8ELb0ELb0ELb0ELb0ELb0EffEEv12SSMParamsBwd:
.text._Z25selective_scan_bwd_kernelI32Selective_Scan_bwd_kernel_traitsILi32ELi8ELb0ELb0ELb0ELb0ELb0EffEEv12SSMParamsBwd:
        /* <DEDUP_REMOVED lines=61> */
[----:B------:R-:W-:-:S02]  /*03d0*/  LEA.HI.X R70, R70, c[0x0][0x24c], R5, 0x2, P5 ;  /* 0x0000930046467a11 */ /* 0x000fc400028f1405 */
[----:B------:R-:W-:Y:S01]  /*03e0*/  LEA.HI.X R72, R72, c[0x0][0x244], R3, 0x2, P4 ;  /* 0x0000910048487a11 */ /* 0x000fe200020f1403 */
[----:B------:R-:W-:Y:S01]  /*03f0*/  CS2R R4, SRZ ;  /* 0x0000000000047805 */ /* 0x000fe2000001ff00 */
[----:B------:R-:W-:Y:S02]  /*0400*/  @P0 MOV R3, 0x8 ;  /* 0x0000000800030802 */ /* 0x000fe40000000f00 */
        /* <DEDUP_REMOVED lines=13> */
[C---:B0-----:R-:W-:Y:S02]  /*04e0*/  SHF.L.U32 R0, R74.reuse, 0x3, RZ ;  /* 0x000000034a007819 */ /* 0x041fe400000006ff */
[----:B------:R-:W-:-:S02]  /*04f0*/  LOP3.LUT R134, R74, 0x1f, RZ, 0xc0, !PT ;  /* 0x0000001f4a867812 */ /* 0x000fc400078ec0ff */
        /* <DEDUP_REMOVED lines=9> */
[----:B-1----:R-:W-:Y:S02]  /*0590*/  LOP3.LUT R58, R67, 0xe0, RZ, 0xfc, !PT ;  /* 0x000000e0433a7812 */ /* 0x002fe400078efcff */
.L_x_6677:
[----:B------:R-:W-:Y:S01]  /*05a0*/  IADD3 R85, -R65, c[0x0][0x174], RZ ;  /* 0x00005d0041557a10 */ /* 0x000fe20007ffe1ff */
[----:B------:R-:W-:Y:S01]  /*05b0*/  BAR.SYNC.DEFER_BLOCKING 0x0 ;  /* 0x0000000000007b1d */ /* 0x000fe20000010000 */
[----:B------:R-:W-:Y:S01]  /*05c0*/  SHF.L.U32 R56, R67, 0x2, RZ ;  /* 0x0000000243387819 */ /* 0x000fe200000006ff */
[----:B------:R-:W-:Y:S01]  /*05d0*/  CS2R R10, SRZ ;  /* 0x00000000000a7805 */ /* 0x000fe2000001ff00 */
[----:B------:R-:W-:Y:S01]  /*05e0*/  LEA R57, R85, 0xffffff00, 0x8 ;  /* 0xffffff0055397811 */ /* 0x000fe200078e40ff */
[----:B------:R-:W-:Y:S01]  /*05f0*/  CS2R R12, SRZ ;  /* 0x00000000000c7805 */ /* 0x000fe2000001ff00 */
[----:B------:R-:W-:Y:S02]  /*0600*/  SHF.L.U64.HI R55, R67, 0x2, R66 ;  /* 0x0000000243377819 */ /* 0x000fe40000010242 */
[----:B------:R-:W-:-:S02]  /*0610*/  IADD3 R18, -R57, c[0x0][0x168], RZ ;  /* 0x00005a0039127a10 */ /* 0x000fc40007ffe1ff */
[----:B0-----:R-:W-:Y:S02]  /*0620*/  IADD3 R8, P0, R75, R56, RZ ;  /* 0x000000384b087210 */ /* 0x001fe40007f1e0ff */
[-C--:B------:R-:W-:Y:S02]  /*0630*/  ISETP.GE.AND P3, PT, R67, R18.reuse, PT ;  /* 0x000000124300720c */ /* 0x080fe40003f66270 */
[-C--:B------:R-:W-:Y:S02]  /*0640*/  ISETP.GE.AND P4, PT, R64, R18.reuse, PT ;  /* 0x000000124000720c */ /* 0x080fe40003f86270 */
[----:B------:R-:W-:Y:S02]  /*0650*/  IADD3.X R9, R72, R55, RZ, P0, !PT ;  /* 0x0000003748097210 */ /* 0x000fe400007fe4ff */
[----:B------:R-:W-:Y:S02]  /*0660*/  MOV R0, RZ ;  /* 0x000000ff00007202 */ /* 0x000fe40000000f00 */
[----:B------:R-:W-:-:S02]  /*0670*/  ISETP.GE.AND P5, PT, R63, R18, PT ;  /* 0x000000123f00720c */ /* 0x000fc40003fa6270 */
[-C--:B------:R-:W-:Y:S02]  /*0680*/  ISETP.GE.AND P2, PT, R62, R18.reuse, PT ;  /* 0x000000123e00720c */ /* 0x080fe40003f46270 */
[-C--:B------:R-:W-:Y:S01]  /*0690*/  ISETP.GE.AND P1, PT, R61, R18.reuse, PT ;  /* 0x000000123d00720c */ /* 0x080fe20003f26270 */
[----:B------:R0:W2:Y:S01]  /*06a0*/  @!P3 LDG.E R11, [R8.64] ;  /* 0x00000006080bb981 */ /* 0x0000a2000c1e1900 */
[-C--:B------:R-:W-:Y:S02]  /*06b0*/  ISETP.GE.AND P0, PT, R60, R18.reuse, PT ;  /* 0x000000123c00720c */ /* 0x080fe40003f06270 */
[-C--:B------:R-:W-:Y:S01]  /*06c0*/  ISETP.GE.AND P3, PT, R59, R18.reuse, PT ;  /* 0x000000123b00720c */ /* 0x080fe20003f66270 */
[----:B------:R0:W3:Y:S01]  /*06d0*/  @!P4 LDG.E R0, [R8.64+0x80] ;  /* 0x000080060800c981 */ /* 0x0000e2000c1e1900 */
[----:B------:R-:W-:Y:S01]  /*06e0*/  ISETP.GE.AND P4, PT, R58, R18, PT ;  /* 0x000000123a00720c */ /* 0x000fe20003f86270 */
[----:B------:R-:W-:Y:S01]  /*06f0*/  CS2R R14, SRZ ;  /* 0x00000000000e7805 */ /* 0x000fe2000001ff00 */
[----:B------:R-:W-:Y:S01]  /*0700*/  MOV R17, RZ ;  /* 0x000000ff00117202 */ /* 0x000fe20000000f00 */
        /* <DEDUP_REMOVED lines=8> */
[-C--:B------:R-:W-:Y:S02]  /*0790*/  LEA.HI.SX32 R53, R16, R71.reuse, 0x1b ;  /* 0x0000004710357211 */ /* 0x080fe400078fdaff */
[C---:B------:R-:W-:Y:S02]  /*07a0*/  IADD3 R16, R71.reuse, 0x60, RZ ;  /* 0x0000006047107810 */ /* 0x040fe40007ffe0ff */
[C---:B------:R-:W-:Y:S02]  /*07b0*/  LEA.HI.SX32 R54, R71.reuse, R71, 0x1b ;  /* 0x0000004747367211 */ /* 0x040fe400078fdaff */
[C---:B------:R-:W-:Y:S02]  /*07c0*/  IADD3 R50, R71.reuse, 0x80, RZ ;  /* 0x0000008047327810 */ /* 0x040fe40007ffe0ff */
[----:B0-----:R-:W-:-:S02]  /*07d0*/  IADD3 R8, R71, 0xa0, RZ ;  /* 0x000000a047087810 */ /* 0x001fc40007ffe0ff */
[-C--:B------:R-:W-:Y:S02]  /*07e0*/  LEA.HI.SX32 R52, R52, R71.reuse, 0x1b ;  /* 0x0000004734347211 */ /* 0x080fe400078fdaff */
[C---:B------:R-:W-:Y:S02]  /*07f0*/  IADD3 R48, R71.reuse, 0xc0, RZ ;  /* 0x000000c047307810 */ /* 0x040fe40007ffe0ff */
[-C--:B------:R-:W-:Y:S02]  /*0800*/  LEA.HI.SX32 R51, R16, R71.reuse, 0x1b ;  /* 0x0000004710337211 */ /* 0x080fe400078fdaff */
[----:B------:R-:W-:Y:S02]  /*0810*/  IADD3 R16, R71, 0xe0, RZ ;  /* 0x000000e047107810 */ /* 0x000fe40007ffe0ff */
[-C--:B------:R-:W-:Y:S02]  /*0820*/  LEA.HI.SX32 R50, R50, R71.reuse, 0x1b ;  /* 0x0000004732327211 */ /* 0x080fe400078fdaff */
[----:B------:R-:W-:-:S02]  /*0830*/  LEA.HI.SX32 R49, R8, R71, 0x1b ;  /* 0x0000004708317211 */ /* 0x000fc400078fdaff */
[----:B------:R-:W-:Y:S02]  /*0840*/  SHF.L.U32 R46, R71, 0x3, RZ ;  /* 0x00000003472e7819 */ /* 0x000fe400000006ff */
[-C--:B------:R-:W-:Y:S02]  /*0850*/  LEA.HI.SX32 R48, R48, R71.reuse, 0x1b ;  /* 0x0000004730307211 */ /* 0x080fe400078fdaff */
[----:B------:R-:W-:Y:S02]  /*0860*/  LEA.HI.SX32 R47, R16, R71, 0x1b ;  /* 0x00000047102f7211 */ /* 0x000fe400078fdaff */
[----:B------:R-:W-:Y:S02]  /*0870*/  LEA.HI.SX32 R46, R46, R46, 0x1b ;  /* 0x0000002e2e2e7211 */ /* 0x000fe400078fdaff */
[----:B------:R-:W-:Y:S02]  /*0880*/  ISETP.GE.AND P6, PT, R67, R18, PT ;  /* 0x000000124300720c */ /* 0x000fe40003fc6270 */
[----:B------:R-:W-:-:S02]  /*0890*/  IADD3 R8, P0, R73, R56, RZ ;  /* 0x0000003849087210 */ /* 0x000fc40007f1e0ff */
[-C--:B------:R-:W-:Y:S02]  /*08a0*/  ISETP.GE.AND P5, PT, R64, R18.reuse, PT ;  /* 0x000000124000720c */ /* 0x080fe40003fa6270 */
[----:B------:R-:W-:Y:S02]  /*08b0*/  IADD3.X R9, R70, R55, RZ, P0, !PT ;  /* 0x0000003746097210 */ /* 0x000fe400007fe4ff */
[-C--:B------:R-:W-:Y:S02]  /*08c0*/  ISETP.GE.AND P4, PT, R63, R18.reuse, PT ;  /* 0x000000123f00720c */ /* 0x080fe40003f86270 */
[-C--:B------:R-:W-:Y:S02]  /*08d0*/  ISETP.GE.AND P3, PT, R62, R18.reuse, PT ;  /* 0x000000123e00720c */ /* 0x080fe40003f66270 */
[-C--:B------:R-:W-:Y:S02]  /*08e0*/  ISETP.GE.AND P2, PT, R61, R18.reuse, PT ;  /* 0x000000123d00720c */ /* 0x080fe40003f46270 */
[----:B------:R-:W-:-:S02]  /*08f0*/  ISETP.GE.AND P1, PT, R60, R18, PT ;  /* 0x000000123c00720c */ /* 0x000fc40003f26270 */
[----:B------:R-:W-:Y:S02]  /*0900*/  ISETP.GE.AND P0, PT, R59, R18, PT ;  /* 0x000000123b00720c */ /* 0x000fe40003f06270 */
[----:B------:R-:W-:Y:S02]  /*0910*/  MOV R19, RZ ;  /* 0x000000ff00137202 */ /* 0x000fe40000000f00 */
[----:B------:R-:W-:Y:S01]  /*0920*/  MOV R16, RZ ;  /* 0x000000ff00107202 */ /* 0x000fe20000000f00 */
[----:B--2---:R-:W-:Y:S04]  /*0930*/  STS [R54.X4], R11 ;  /* 0x0000000b36007388 */ /* 0x004fe80000004800 */
[----:B---3--:R-:W-:Y:S04]  /*0940*/  STS [R53.X4+0x80], R0 ;  /* 0x0000800035007388 */ /* 0x008fe80000004800 */
[----:B----4-:R-:W-:Y:S04]  /*0950*/  STS [R52.X4+0x100], R13 ;  /* 0x0001000d34007388 */ /* 0x010fe80000004800 */
        /* <DEDUP_REMOVED lines=16> */
[----:B------:R-:W-:Y:S01]  /*0a60*/  MOV R0, RZ ;  /* 0x000000ff00007202 */ /* 0x000fe20000000f00 */
[----:B-1----:R-:W-:Y:S01]  /*0a70*/  CS2R R14, SRZ ;  /* 0x00000000000e7805 */ /* 0x002fe2000001ff00 */
[----:B------:R-:W-:-:S03]  /*0a80*/  MOV R17, RZ ;  /* 0x000000ff00117202 */ /* 0x000fc60000000f00 */
[----:B------:R0:W2:Y:S01]  /*0a90*/  @!P6 LDG.E R13, [R8.64] ;  /* 0x00000006080de981 */ /* 0x0000a2000c1e1900 */
[----:B------:R-:W-:-:S03]  /*0aa0*/  ISETP.GE.AND P6, PT, R58, R18, PT ;  /* 0x000000123a00720c */ /* 0x000fc60003fc6270 */
[----:B------:R0:W3:Y:S04]  /*0ab0*/  @!P5 LDG.E R0, [R8.64+0x80] ;  /* 0x000080060800d981 */ /* 0x0000e8000c1e1900 */
[----:B------:R0:W4:Y:S04]  /*0ac0*/  @!P4 LDG.E R19, [R8.64+0x100] ;  /* 0x000100060813c981 */ /* 0x000128000c1e1900 */
[----:B------:R0:W4:Y:S04]  /*0ad0*/  @!P3 LDG.E R16, [R8.64+0x180] ;  /* 0x000180060810b981 */ /* 0x000128000c1e1900 */
[----:B------:R0:W4:Y:S04]  /*0ae0*/  @!P2 LDG.E R15, [R8.64+0x200] ;  /* 0x00020006080fa981 */ /* 0x000128000c1e1900 */
[----:B------:R0:W4:Y:S04]  /*0af0*/  @!P1 LDG.E R12, [R8.64+0x280] ;  /* 0x00028006080c9981 */ /* 0x000128000c1e1900 */
[----:B------:R0:W4:Y:S04]  /*0b00*/  @!P0 LDG.E R17, [R8.64+0x300] ;  /* 0x0003000608118981 */ /* 0x000128000c1e1900 */
[----:B------:R0:W4:Y:S01]  /*0b10*/  @!P6 LDG.E R14, [R8.64+0x380] ;  /* 0x00038006080ee981 */ /* 0x000122000c1e1900 */
[----:B------:R-:W-:-:S02]  /*0b20*/  ISETP.GE.AND P6, PT, R67, R18, PT ;  /* 0x000000124300720c */ /* 0x000fc40003fc6270 */
[----:B------:R-:W-:Y:S02]  /*0b30*/  IADD3 R10, P0, R69, R56, RZ ;  /* 0x00000038450a7210 */ /* 0x000fe40007f1e0ff */
[----:B------:R-:W-:Y:S02]  /*0b40*/  MOV R21, RZ ;  /* 0x000000ff00157202 */ /* 0x000fe40000000f00 */
[----:B------:R-:W-:Y:S02]  /*0b50*/  IADD3.X R11, R68, R55, RZ, P0, !PT ;  /* 0x00000037440b7210 */ /* 0x000fe400007fe4ff */
[-C--:B------:R-:W-:Y:S02]  /*0b60*/  ISETP.GE.AND P5, PT, R64, R18.reuse, PT ;  /* 0x000000124000720c */ /* 0x080fe40003fa6270 */
[-C--:B------:R-:W-:Y:S02]  /*0b70*/  ISETP.GE.AND P4, PT, R63, R18.reuse, PT ;  /* 0x000000123f00720c */ /* 0x080fe40003f86270 */
[----:B------:R-:W-:-:S02]  /*0b80*/  ISETP.GE.AND P3, PT, R62, R18, PT ;  /* 0x000000123e00720c */ /* 0x000fc40003f66270 */
[-C--:B------:R-:W-:Y:S02]  /*0b90*/  ISETP.GE.AND P2, PT, R61, R18.reuse, PT ;  /* 0x000000123d00720c */ /* 0x080fe40003f46270 */
[-C--:B------:R-:W-:Y:S02]  /*0ba0*/  ISETP.GE.AND P1, PT, R60, R18.reuse, PT ;  /* 0x000000123c00720c */ /* 0x080fe40003f26270 */
[----:B------:R-:W-:Y:S01]  /*0bb0*/  ISETP.GE.AND P0, PT, R59, R18, PT ;  /* 0x000000123b00720c */ /* 0x000fe20003f06270 */
[----:B0-----:R-:W-:Y:S01]  /*0bc0*/  CS2R R8, SRZ ;  /* 0x0000000000087805 */ /* 0x001fe2000001ff00 */
[----:B--2---:R-:W-:Y:S04]  /*0bd0*/  STS [R54.X4], R13 ;  /* 0x0000000d36007388 */ /* 0x004fe80000004800 */
[----:B---3--:R0:W-:Y:S04]  /*0be0*/  STS [R53.X4+0x80], R0 ;  /* 0x0000800035007388 */ /* 0x0081e80000004800 */
        /* <DEDUP_REMOVED lines=18> */
[----:B--2---:R-:W-:-:S03]  /*0d10*/  CS2R R14, SRZ ;  /* 0x00000000000e7805 */ /* 0x004fc6000001ff00 */
[----:B------:R-:W2:Y:S01]  /*0d20*/  @!P6 LDG.E R21, [R10.64] ;  /* 0x000000060a15e981 */ /* 0x000ea2000c1e1900 */
[----:B------:R-:W-:-:S03]  /*0d30*/  ISETP.GE.AND P6, PT, R58, R18, PT ;  /* 0x000000123a00720c */ /* 0x000fc60003fc6270 */
[----:B------:R-:W3:Y:S04]  /*0d40*/  @!P5 LDG.E R0, [R10.64+0x80] ;  /* 0x000080060a00d981 */ /* 0x000ee8000c1e1900 */
[----:B------:R-:W4:Y:S04]  /*0d50*/  @!P4 LDG.E R9, [R10.64+0x100] ;  /* 0x000100060a09c981 */ /* 0x000f28000c1e1900 */
[----:B------:R-:W4:Y:S04]  /*0d60*/  @!P3 LDG.E R8, [R10.64+0x180] ;  /* 0x000180060a08b981 */ /* 0x000f28000c1e1900 */
[----:B------:R-:W4:Y:S04]  /*0d70*/  @!P2 LDG.E R13, [R10.64+0x200] ;  /* 0x000200060a0da981 */ /* 0x000f28000c1e1900 */
[----:B------:R-:W4:Y:S04]  /*0d80*/  @!P1 LDG.E R12, [R10.64+0x280] ;  /* 0x000280060a0c9981 */ /* 0x000f28000c1e1900 */
[----:B------:R-:W4:Y:S04]  /*0d90*/  @!P0 LDG.E R15, [R10.64+0x300] ;  /* 0x000300060a0f8981 */ /* 0x000f28000c1e1900 */
[----:B------:R-:W4:Y:S01]  /*0da0*/  @!P6 LDG.E R14, [R10.64+0x380] ;  /* 0x000380060a0ee981 */ /* 0x000f22000c1e1900 */
        /* <DEDUP_REMOVED lines=8> */
[----:B--2---:R-:W-:Y:S04]  /*0e30*/  STS [R54.X4], R21 ;  /* 0x0000001536007388 */ /* 0x004fe80000004800 */
[----:B---3--:R0:W-:Y:S04]  /*0e40*/  STS [R53.X4+0x80], R0 ;  /* 0x0000800035007388 */ /* 0x0081e80000004800 */
[----:B----4-:R-:W-:Y:S04]  /*0e50*/  STS [R52.X4+0x100], R9 ;  /* 0x0001000934007388 */ /* 0x010fe80000004800 */
        /* <DEDUP_REMOVED lines=9> */
[----:B------:R-:W4:Y:S04]  /*0ef0*/  LDS R26, [R46.X4+0xc] ;  /* 0x00000c002e1a7984 */ /* 0x000f280000004800 */
[----:B------:R-:W4:Y:S04]  /*0f00*/  LDS R25, [R46.X4+0x10] ;  /* 0x000010002e197984 */ /* 0x000f280000004800 */
[----:B------:R-:W4:Y:S04]  /*0f10*/  LDS R24, [R46.X4+0x14] ;  /* 0x000014002e187984 */ /* 0x000f280000004800 */
[----:B------:R-:W4:Y:S04]  /*0f20*/  LDS R23, [R46.X4+0x18] ;  /* 0x000018002e177984 */ /* 0x000f280000004800 */
[----:B------:R-:W4:Y:S01]  /*0f30*/  LDS R22, [R46.X4+0x1c] ;  /* 0x00001c002e167984 */ /* 0x000f220000004800 */
[----:B0-----:R-:W-:Y:S01]  /*0f40*/  MOV R0, c[0x0][0x16c] ;  /* 0x00005b0000007a02 */ /* 0x001fe20000000f00 */
[----:B-1----:R-:W-:-:S04]  /*0f50*/  FFMA.FTZ R77, R44, R29, R77 ;  /* 0x0000001d2c4d7223 */ /* 0x002fc8000001004d */
[----:B--2---:R-:W-:-:S04]  /*0f60*/  FFMA.FTZ R77, R45, R28, R77 ;  /* 0x0000001c2d4d7223 */ /* 0x004fc8000001004d */
[----:B---3--:R-:W-:Y:S01]  /*0f70*/  FFMA.FTZ R77, R42, R27, R77 ;  /* 0x0000001b2a4d7223 */ /* 0x008fe2000001004d */
[----:B------:R-:W-:-:S03]  /*0f80*/  ISETP.GE.AND P0, PT, R0, 0x1, PT ;  /* 0x000000010000780c */ /* 0x000fc60003f06270 */
[----:B----4-:R-:W-:-:S04]  /*0f90*/  FFMA.FTZ R77, R43, R26, R77 ;  /* 0x0000001a2b4d7223 */ /* 0x010fc8000001004d */
[----:B------:R-:W-:-:S04]  /*0fa0*/  FFMA.FTZ R77, R40, R25, R77 ;  /* 0x00000019284d7223 */ /* 0x000fc8000001004d */
[----:B------:R-:W-:-:S04]  /*0fb0*/  FFMA.FTZ R77, R41, R24, R77 ;  /* 0x00000018294d7223 */ /* 0x000fc8000001004d */
[----:B------:R-:W-:Y:S02]  /*0fc0*/  FFMA.FTZ R77, R38, R23, R77 ;  /* 0x00000017264d7223 */ /* 0x000fe4000001004d */
[-C--:B-----5:R-:W-:Y:S02]  /*0fd0*/  FMUL.FTZ R21, R29, R81.reuse ;  /* 0x000000511d157220 */ /* 0x0a0fe40000410000 */
[-C--:B------:R-:W-:Y:S02]  /*0fe0*/  FMUL.FTZ R20, R28, R81.reuse ;  /* 0x000000511c147220 */ /* 0x080fe40000410000 */
[-C--:B------:R-:W-:Y:S02]  /*0ff0*/  FMUL.FTZ R19, R27, R81.reuse ;  /* 0x000000511b137220 */ /* 0x080fe40000410000 */
[-C--:B------:R-:W-:Y:S02]  /*1000*/  FMUL.FTZ R18, R26, R81.reuse ;  /* 0x000000511a127220 */ /* 0x080fe40000410000 */
[----:B------:R-:W-:-:S02]  /*1010*/  FMUL.FTZ R17, R25, R81 ;  /* 0x0000005119117220 */ /* 0x000fc40000410000 */
[-C--:B------:R-:W-:Y:S02]  /*1020*/  FMUL.FTZ R16, R24, R81.reuse ;  /* 0x0000005118107220 */ /* 0x080fe40000410000 */
[-C--:B------:R-:W-:Y:S02]  /*1030*/  FMUL.FTZ R15, R23, R81.reuse ;  /* 0x00000051170f7220 */ /* 0x080fe40000410000 */
[----:B------:R-:W-:Y:S02]  /*1040*/  FMUL.FTZ R14, R22, R81 ;  /* 0x00000051160e7220 */ /* 0x000fe40000410000 */
[----:B------:R-:W-:Y:S01]  /*1050*/  FFMA.FTZ R77, R39, R22, R77 ;  /* 0x00000016274d7223 */ /* 0x000fe2000001004d */
[----:B------:R-:W-:Y:S06]  /*1060*/  BAR.SYNC.DEFER_BLOCKING 0x0 ;  /* 0x0000000000007b1d */ /* 0x000fec0000010000 */
[----:B------:R-:W-:Y:S05]  /*1070*/  @!P0 BRA `(.L_x_6667) ;  /* 0x0000176000008947 */ /* 0x000fea0003800000 */
[-C--:B------:R-:W-:Y:S01]  /*1080*/  LEA.HI R0, R85, R85.reuse, RZ, 0x1 ;  /* 0x0000005555007211 */ /* 0x080fe200078f08ff */
[----:B------:R-:W-:Y:S01]  /*1090*/  IMAD R12, R82, c[0x0][0x198], RZ ;  /* 0x00006600520c7a24 */ /* 0x000fe200078e02ff */
[----:B------:R-:W-:Y:S01]  /*10a0*/  ISETP.NE.AND P0, PT, R134, RZ, PT ;  /* 0x000000ff8600720c */ /* 0x000fe20003f05270 */
[----:B------:R-:W-:Y:S01]  /*10b0*/  IMAD R8, R82, c[0x0][0x180], RZ ;  /* 0x0000600052087a24 */ /* 0x000fe200078e02ff */
[----:B------:R-:W-:Y:S01]  /*10c0*/  LOP3.LUT R0, R0, 0x3ffffe, RZ, 0xc0, !PT ;  /* 0x003ffffe00007812 */ /* 0x000fe200078ec0ff */
[----:B------:R-:W-:Y:S01]  /*10d0*/  IMAD.WIDE.U32 R86, R83, c[0x0][0x198], RZ ;  /* 0x0000660053567a25 */ /* 0x000fe200078e00ff */
[----:B------:R-:W-:Y:S01]  /*10e0*/  IADD3 R88, R85, -0x1, RZ ;  /* 0xffffffff55587810 */ /* 0x000fe20007ffe0ff */
[----:B------:R-:W-:Y:S01]  /*10f0*/  HFMA2.MMA R136, -RZ, RZ, 0, 0 ;  /* 0x00000000ff887435 */ /* 0x000fe200000001ff */
[----:B------:R-:W-:Y:S01]  /*1100*/  IADD3 R113, -R0, R85, RZ ;  /* 0x0000005500717210 */ /* 0x000fe20007ffe1ff */
[----:B------:R-:W-:Y:S01]  /*1110*/  IMAD R89, R83, c[0x0][0x19c], R12 ;  /* 0x0000670053597a24 */ /* 0x000fe200078e020c */
[C---:B------:R-:W-:Y:S01]  /*1120*/  ISETP.GT.AND P1, PT, R85.reuse, 0x1, !P0 ;  /* 0x000000015500780c */ /* 0x040fe20004724270 */
[----:B------:R-:W-:Y:S01]  /*1130*/  IMAD R90, R82, c[0x0][0x1b8], RZ ;  /* 0x00006e00525a7a24 */ /* 0x000fe200078e02ff */
[----:B------:R-:W-:Y:S01]  /*1140*/  IADD3 R0, R85, -0x2, RZ ;  /* 0xfffffffe55007810 */ /* 0x000fe20007ffe0ff */
[----:B------:R-:W-:Y:S01]  /*1150*/  IMAD R91, R83, c[0x0][0x184], R8 ;  /* 0x00006100535b7a24 */ /* 0x000fe200078e0208 */
[----:B------:R-:W-:Y:S01]  /*1160*/  ISETP.LT.AND P0, PT, R85, c[0x0][0x174], !P0 ;  /* 0x00005d0055007a0c */ /* 0x000fe20004701270 */
[----:B------:R-:W-:Y:S01]  /*1170*/  IMAD.WIDE.U32 R84, R83, c[0x0][0x180], RZ ;  /* 0x0000600053547a25 */ /* 0x000fe200078e00ff */
[----:B------:R-:W-:Y:S01]  /*1180*/  LEA.HI R8, R88, R88, RZ, 0x1 ;  /* 0x0000005858087211 */ /* 0x000fe200078f08ff */
[----:B------:R-:W-:Y:S01]  /*1190*/  HFMA2.MMA R101, -RZ, RZ, 0, 0 ;  /* 0x00000000ff657435 */ /* 0x000fe200000001ff */
[----:B------:R-:W-:Y:S01]  /*11a0*/  IADD3 R89, R87, R89, RZ ;  /* 0x0000005957597210 */ /* 0x000fe20007ffe0ff */
[C---:B------:R-:W-:Y:S01]  /*11b0*/  IMAD.WIDE.U32 R10, R83.reuse, c[0x0][0x1b8], RZ ;  /* 0x00006e00530a7a25 */ /* 0x040fe200078e00ff */
[----:B------:R-:W-:Y:S01]  /*11c0*/  LOP3.LUT R87, R8, 0xfffffe, RZ, 0xc0, !PT ;  /* 0x00fffffe08577812 */ /* 0x000fe200078ec0ff */
[----:B------:R-:W-:Y:S01]  /*11d0*/  CS2R R96, SRZ ;  /* 0x0000000000607805 */ /* 0x000fe2000001ff00 */
[----:B------:R-:W-:Y:S01]  /*11e0*/  LEA R13, P2, R84, c[0x0][0x220], 0x2 ;  /* 0x00008800540d7a11 */ /* 0x000fe200078410ff */
[----:B------:R-:W-:Y:S01]  /*11f0*/  IMAD R93, R83, c[0x0][0x1bc], R90 ;  /* 0x00006f00535d7a24 */ /* 0x000fe200078e025a */
[----:B------:R-:W-:Y:S01]  /*1200*/  IADD3 R91, R85, R91, RZ ;  /* 0x0000005b555b7210 */ /* 0x000fe20007ffe0ff */
[----:B------:R-:W-:Y:S01]  /*1210*/  IMAD R9, R0, c[0x0][0x16c], RZ ;  /* 0x00005b0000097a24 */ /* 0x000fe200078e02ff */
[----:B------:R-:W-:Y:S01]  /*1220*/  LEA R12, P3, R86, c[0x0][0x228], 0x2 ;  /* 0x00008a00560c7a11 */ /* 0x000fe200078610ff */
[----:B------:R-:W-:Y:S01]  /*1230*/  FADD.FTZ R105, R31, R80 ;  /* 0x000000501f697221 */ /* 0x000fe20000010000 */
[----:B------:R-:W-:Y:S01]  /*1240*/  LEA R0, P4, R10, c[0x0][0x230], 0x2 ;  /* 0x00008c000a007a11 */ /* 0x000fe200078810ff */
[----:B------:R-:W-:Y:S01]  /*1250*/  IMAD.WIDE R8, R9, 0x8, R2 ;  /* 0x0000000809087825 */ /* 0x000fe200078e0202 */
[----:B------:R-:W-:Y:S01]  /*1260*/  IADD3 R85, R11, R93, RZ ;  /* 0x0000005d0b557210 */ /* 0x000fe20007ffe0ff */
[----:B------:R-:W-:Y:S01]  /*1270*/  HFMA2.MMA R93, -RZ, RZ, 0, 0 ;  /* 0x00000000ff5d7435 */ /* 0x000fe200000001ff */
[----:B------:R-:W-:Y:S01]  /*1280*/  IADD3 R98, R88, -R87, RZ ;  /* 0x8000005758627210 */ /* 0x000fe20007ffe0ff */
[--C-:B------:R-:W-:Y:S01]  /*1290*/  FADD.FTZ R88, R30, R80.reuse ;  /* 0x000000501e587221 */ /* 0x100fe20000010000 */
[----:B------:R-:W-:Y:S01]  /*12a0*/  LEA.HI.X R84, R84, c[0x0][0x224], R91, 0x2, P2 ;  /* 0x0000890054547a11 */ /* 0x000fe200010f145b */
[----:B------:R-:W-:Y:S01]  /*12b0*/  HFMA2.MMA R91, -RZ, RZ, 0, 0 ;  /* 0x00000000ff5b7435 */ /* 0x000fe200000001ff */
[----:B------:R-:W-:Y:S01]  /*12c0*/  LEA.HI.X R11, R86, c[0x0][0x22c], R89, 0x2, P3 ;  /* 0x00008b00560b7a11 */ /* 0x000fe200018f1459 */
[--C-:B------:R-:W-:Y:S01]  /*12d0*/  FADD.FTZ R90, R32, R80.reuse ;  /* 0x00000050205a7221 */ /* 0x100fe20000010000 */
[----:B------:R-:W-:Y:S01]  /*12e0*/  LEA.HI.X R85, R10, c[0x0][0x234], R85, 0x2, P4 ;  /* 0x00008d000a557a11 */ /* 0x000fe200020f1455 */
[--C-:B------:R-:W-:Y:S01]  /*12f0*/  FADD.FTZ R107, R33, R80.reuse ;  /* 0x00000050216b7221 */ /* 0x100fe20000010000 */
[----:B------:R-:W-:Y:S01]  /*1300*/  MOV R86, R8 ;  /* 0x0000000800567202 */ /* 0x000fe20000000f00 */
[--C-:B------:R-:W-:Y:S01]  /*1310*/  FADD.FTZ R92, R34, R80.reuse ;  /* 0x00000050225c7221 */ /* 0x100fe20000010000 */
[----:B------:R-:W-:Y:S01]  /*1320*/  MOV R103, R9 ;  /* 0x0000000900677202 */ /* 0x000fe20000000f00 */
[--C-:B------:R-:W-:Y:S01]  /*1330*/  FADD.FTZ R109, R35, R80.reuse ;  /* 0x00000050236d7221 */ /* 0x100fe20000010000 */
[----:B------:R-:W-:Y:S01]  /*1340*/  MOV R89, RZ ;  /* 0x000000ff00597202 */ /* 0x000fe20000000f00 */
[--C-:B------:R-:W-:Y:S01]  /*1350*/  FADD.FTZ R94, R36, R80.reuse ;  /* 0x00000050245e7221 */ /* 0x100fe20000010000 */
[----:B------:R-:W-:Y:S01]  /*1360*/  MOV R95, RZ ;  /* 0x000000ff005f7202 */ /* 0x000fe20000000f00 */
[----:B------:R-:W-:Y:S01]  /*1370*/  FADD.FTZ R111, R37, R80 ;  /* 0x00000050256f7221 */ /* 0x000fe20000010000 */
[----:B------:R-:W-:Y:S01]  /*1380*/  MOV R87, RZ ;  /* 0x000000ff00577202 */ /* 0x000fe20000000f00 */
[----:B------:R-:W-:Y:S01]  /*1390*/  UMOV UR4, URZ ;  /* 0x0000003f00047c82 */ /* 0x000fe20008000000 */
[----:B------:R-:W-:-:S02]  /*13a0*/  MOV R99, RZ ;  /* 0x000000ff00637202 */ /* 0x000fc40000000f00 */
[----:B------:R-:W-:Y:S02]  /*13b0*/  LEA R113, R113, 0x668, 0xa ;  /* 0x0000066871717811 */ /* 0x000fe400078e50ff */
[----:B------:R-:W-:Y:S02]  /*13c0*/  SHF.L.U32 R98, R98, 0x8, RZ ;  /* 0x0000000862627819 */ /* 0x000fe400000006ff */
.L_x_6672:
[----:B------:R-:W-:Y:S02]  /*13d0*/  MOV R8, R13 ;  /* 0x0000000d00087202 */ /* 0x000fe40000000f00 */
[----:B------:R-:W-:-:S05]  /*13e0*/  MOV R9, R84 ;  /* 0x0000005400097202 */ /* 0x000fca0000000f00 */
[----:B------:R0:W2:Y:S01]  /*13f0*/  LDG.E R100, [R8.64] ;  /* 0x0000000608647981 */ /* 0x0000a2000c1e1900 */
[----:B------:R-:W-:-:S05]  /*1400*/  MOV R10, R12 ;  /* 0x0000000c000a7202 */ /* 0x000fca0000000f00 */
[----:B------:R1:W3:Y:S01]  /*1410*/  LDG.E R125, [R10.64] ;  /* 0x000000060a7d7981 */ /* 0x0002e2000c1e1900 */
[----:B0-----:R-:W-:Y:S02]  /*1420*/  MOV R8, R0 ;  /* 0x0000000000087202 */ /* 0x001fe40000000f00 */
[----:B------:R-:W-:-:S05]  /*1430*/  MOV R9, R85 ;  /* 0x0000005500097202 */ /* 0x000fca0000000f00 */
[----:B------:R0:W3:Y:S01]  /*1440*/  LDG.E R110, [R8.64] ;  /* 0x00000006086e7981 */ /* 0x0000e2000c1e1900 */
[----:B------:R-:W-:Y:S01]  /*1450*/  FADD.FTZ R119, R37, R80 ;  /* 0x0000005025777221 */ /* 0x000fe20000010000 */
[C---:B------:R-:W-:Y:S02]  /*1460*/  ISETP.NE.AND P2, PT, R74.reuse, RZ, PT ;  /* 0x000000ff4a00720c */ /* 0x040fe40003f45270 */
[----:B------:R-:W-:-:S04]  /*1470*/  IADD3 R115, R74, 0x200, RZ ;  /* 0x000002004a737810 */ /* 0x000fc80007ffe0ff */
[----:B------:R-:W-:Y:S02]  /*1480*/  SEL R102, R98, R115, !P2 ;  /* 0x0000007362667207 */ /* 0x000fe40005000000 */
[----:B------:R-:W-:Y:S01]  /*1490*/  ISETP.NE.AND P3, PT, R74, 0x1f, PT ;  /* 0x0000001f4a00780c */ /* 0x000fe20003f65270 */
[--C-:B------:R-:W-:Y:S02]  /*14a0*/  FADD.FTZ R106, R36, R80.reuse ;  /* 0x00000050246a7221 */ /* 0x100fe40000010000 */
[--C-:B-1----:R-:W-:Y:S02]  /*14b0*/  FADD.FTZ R10, R30, R80.reuse ;  /* 0x000000501e0a7221 */ /* 0x102fe40000010000 */
[--C-:B------:R-:W-:Y:S02]  /*14c0*/  FADD.FTZ R121, R35, R80.reuse ;  /* 0x0000005023797221 */ /* 0x100fe40000010000 */
[--C-:B------:R-:W-:Y:S02]  /*14d0*/  FADD.FTZ R104, R34, R80.reuse ;  /* 0x0000005022687221 */ /* 0x100fe40000010000 */
[----:B------:R-:W-:-:S02]  /*14e0*/  FADD.FTZ R117, R33, R80 ;  /* 0x0000005021757221 */ /* 0x000fc40000010000 */
[----:B------:R-:W-:Y:S01]  /*14f0*/  FADD.FTZ R115, R31, R80 ;  /* 0x000000501f737221 */ /* 0x000fe20000010000 */
[----:B------:R-:W-:Y:S02]  /*1500*/  MOV R118, RZ ;  /* 0x000000ff00767202 */ /* 0x000fe40000000f00 */
[----:B0-----:R-:W-:Y:S02]  /*1510*/  @P1 MOV R8, R86 ;  /* 0x0000005600081202 */ /* 0x001fe40000000f00 */
[----:B------:R-:W-:Y:S01]  /*1520*/  @P1 MOV R9, R103 ;  /* 0x0000006700091202 */ /* 0x000fe20000000f00 */
[----:B------:R-:W-:Y:S01]  /*1530*/  FMUL.FTZ R143, R45, R94 ;  /* 0x0000005e2d8f7220 */ /* 0x000fe20000410000 */
[----:B------:R-:W-:Y:S01]  /*1540*/  BSSY B0, `(.L_x_6668) ;  /* 0x000002f000007945 */ /* 0x000fe20003800000 */
[----:B------:R-:W-:Y:S02]  /*1550*/  FMUL.FTZ R126, R44, R111 ;  /* 0x0000006f2c7e7220 */ /* 0x000fe40000410000 */
[----:B------:R-:W-:-:S02]  /*1560*/  FMUL.FTZ R141, R42, R109 ;  /* 0x0000006d2a8d7220 */ /* 0x000fc40000410000 */
[----:B------:R-:W-:Y:S02]  /*1570*/  FMUL.FTZ R137, R43, R92 ;  /* 0x0000005c2b897220 */ /* 0x000fe40000410000 */
[----:B------:R-:W-:Y:S02]  /*1580*/  FMUL.FTZ R131, R40, R107 ;  /* 0x0000006b28837220 */ /* 0x000fe40000410000 */
[----:B------:R-:W-:Y:S02]  /*1590*/  FMUL.FTZ R127, R41, R90 ;  /* 0x0000005a297f7220 */ /* 0x000fe40000410000 */
[----:B--2---:R-:W-:-:S04]  /*15a0*/  FMUL.FTZ R122, R100, 1.4426950216293334961 ;  /* 0x3fb8aa3b647a7820 */ /* 0x004fc80000410000 */
[----:B------:R-:W-:-:S06]  /*15b0*/  FMUL.FTZ R123, R122, R119 ;  /* 0x000000777a7b7220 */ /* 0x000fcc0000410000 */
[----:B------:R-:W0:Y:S02]  /*15c0*/  MUFU.EX2 R123, R123 ;  /* 0x0000007b007b7308 */ /* 0x000e240000000800 */
[----:B0-----:R0:W-:Y:S04]  /*15d0*/  STS [R102.X4+0x668], R123 ;  /* 0x0006687b66007388 */ /* 0x0011e80000004800 */
[----:B------:R-:W-:Y:S01]  /*15e0*/  BAR.SYNC.DEFER_BLOCKING 0x0 ;  /* 0x0000000000007b1d */ /* 0x000fe20000010000 */
[----:B---3--:R-:W-:Y:S02]  /*15f0*/  FMUL.FTZ R128, R110, R125 ;  /* 0x0000007d6e807220 */ /* 0x008fe40000410000 */
[C---:B------:R-:W-:Y:S02]  /*1600*/  FMUL.FTZ R108, R122.reuse, R106 ;  /* 0x0000006a7a6c7220 */ /* 0x040fe40000410000 */
[----:B------:R-:W-:-:S02]  /*1610*/  FMUL.FTZ R110, R122, R10 ;  /* 0x0000000a7a6e7220 */ /* 0x000fc40000410000 */
[----:B0-----:R-:W-:Y:S01]  /*1620*/  FADD.FTZ R102, R32, R80 ;  /* 0x0000005020667221 */ /* 0x001fe20000010000 */
[----:B------:R0:W1:Y:S01]  /*1630*/  @P3 LDS R151, [R74.X4+0xe6c] ;  /* 0x000e6c004a973984 */ /* 0x0000620000004800 */
[C---:B------:R-:W-:Y:S02]  /*1640*/  FMUL.FTZ R114, R122.reuse, R121 ;  /* 0x000000797a727220 */ /* 0x040fe40000410000 */
[C---:B------:R-:W-:Y:S01]  /*1650*/  FMUL.FTZ R116, R122.reuse, R104 ;  /* 0x000000687a747220 */ /* 0x040fe20000410000 */
[----:B------:R2:W5:Y:S01]  /*1660*/  @P1 LDG.E R118, [R8.64+0x4] ;  /* 0x0000040608761981 */ /* 0x000562000c1e1900 */
[C---:B------:R-:W-:Y:S02]  /*1670*/  FMUL.FTZ R120, R122.reuse, R117 ;  /* 0x000000757a787220 */ /* 0x040fe40000410000 */
[C---:B------:R-:W-:Y:S02]  /*1680*/  FMUL.FTZ R112, R122.reuse, R102 ;  /* 0x000000667a707220 */ /* 0x040fe40000410000 */
[----:B------:R-:W-:Y:S01]  /*1690*/  FMUL.FTZ R129, R122, R115 ;  /* 0x000000737a817220 */ /* 0x000fe20000410000 */
[----:B------:R-:W3:Y:S08]  /*16a0*/  MUFU.EX2 R108, R108 ;  /* 0x0000006c006c7308 */ /* 0x000ef00000000800 */
[----:B------:R-:W4:Y:S08]  /*16b0*/  MUFU.EX2 R110, R110 ;  /* 0x0000006e006e7308 */ /* 0x000f300000000800 */
[----:B------:R-:W0:Y:S08]  /*16c0*/  MUFU.EX2 R114, R114 ;  /* 0x0000007200727308 */ /* 0x000e300000000800 */
[----:B------:R-:W0:Y:S08]  /*16d0*/  MUFU.EX2 R116, R116 ;  /* 0x0000007400747308 */ /* 0x000e300000000800 */
[----:B------:R-:W0:Y:S08]  /*16e0*/  MUFU.EX2 R120, R120 ;  /* 0x0000007800787308 */ /* 0x000e300000000800 */
[----:B------:R-:W0:Y:S08]  /*16f0*/  MUFU.EX2 R112, R112 ;  /* 0x0000007000707308 */ /* 0x000e300000000800 */
[----:B------:R-:W0:Y:S01]  /*1700*/  MUFU.EX2 R129, R129 ;  /* 0x0000008100817308 */ /* 0x000e220000000800 */
        /* <DEDUP_REMOVED lines=8> */
[----:B--2---:R-:W-:Y:S02]  /*1790*/  FMUL.FTZ R9, R39, R88 ;  /* 0x0000005827097220 */ /* 0x004fe40000410000 */
[----:B------:R-:W-:Y:S02]  /*17a0*/  FMUL.FTZ R128, R24, R128 ;  /* 0x0000008018807220 */ /* 0x000fe40000410000 */
[----:B---3--:R-:W-:Y:S02]  /*17b0*/  FFMA.FTZ R8, R108, R126, R143 ;  /* 0x0000007e6c087223 */ /* 0x008fe4000001008f */
[----:B----4-:R-:W-:Y:S01]  /*17c0*/  FFMA.FTZ R124, R110, R130, R149 ;  /* 0x000000826e7c7223 */ /* 0x010fe20000010095 */
[----:B------:R-:W-:Y:S05]  /*17d0*/  @P3 BRA `(.L_x_6669) ;  /* 0x0000005000003947 */ /* 0x000fea0003800000 */
[----:B01----:R-:W-:Y:S01]  /*17e0*/  IADD3 R132, -R65, c[0x0][0x174], RZ ;  /* 0x00005d0041847a10 */ /* 0x003fe20007ffe1ff */
[----:B------:R-:W-:-:S03]  /*17f0*/  HFMA2.MMA R151, -RZ, RZ, 1.875, 0 ;  /* 0x3f800000ff977435 */ /* 0x000fc600000001ff */
[----:B------:R-:W-:-:S13]  /*1800*/  ISETP.NE.AND P4, PT, R132, c[0x0][0x174], PT ;  /* 0x00005d0084007a0c */ /* 0x000fda0003f85270 */
[----:B------:R-:W-:-:S05]  /*1810*/  @P4 IADD3 R132, R113, R96, RZ ;  /* 0x0000006071844210 */ /* 0x000fca0007ffe0ff */
[----:B------:R0:W1:Y:S02]  /*1820*/  @P4 LDS R151, [R132] ;  /* 0x0000000084974984 */ /* 0x0000640000000800 */
.L_x_6669:
[----:B01----:R-:W-:Y:S05]  /*1830*/  BSYNC B0 ;  /* 0x0000000000007941 */ /* 0x003fea0003800000 */
.L_x_6668:
[----:B------:R-:W-:Y:S01]  /*1840*/  FMUL.FTZ R132, R110, R151 ;  /* 0x000000976e847220 */ /* 0x000fe20000410000 */
[----:B------:R-:W-:Y:S01]  /*1850*/  ISETP.NE.AND P5, PT, R134, 0x1f, PT ;  /* 0x0000001f8600780c */ /* 0x000fe20003fa5270 */
[----:B------:R-:W-:Y:S01]  /*1860*/  FMUL.FTZ R133, R123, R108 ;  /* 0x0000006c7b857220 */ /* 0x000fe20000410000 */
[----:B------:R-:W-:Y:S01]  /*1870*/  ISETP.GE.AND P4, PT, R71, 0x1, PT ;  /* 0x000000014700780c */ /* 0x000fe20003f86270 */
[C---:B------:R-:W-:Y:S01]  /*1880*/  FFMA.FTZ R8, R114.reuse, R8, R141 ;  /* 0x0000000872087223 */ /* 0x040fe2000001008d */
[----:B------:R-:W-:Y:S01]  /*1890*/  BSSY B0, `(.L_x_6670) ;  /* 0x00000df000007945 */ /* 0x000fe20003800000 */
[C---:B------:R-:W-:Y:S02]  /*18a0*/  FFMA.FTZ R124, R129.reuse, R124, R128 ;  /* 0x0000007c817c7223 */ /* 0x040fe40000010080 */
[----:B------:R-:W-:Y:S02]  /*18b0*/  FMUL.FTZ R153, R129, R132 ;  /* 0x0000008481997220 */ /* 0x000fe40000410000 */
[----:B------:R-:W-:-:S02]  /*18c0*/  FMUL.FTZ R133, R114, R133 ;  /* 0x0000008572857220 */ /* 0x000fc40000410000 */
[----:B------:R-:W-:Y:S02]  /*18d0*/  FFMA.FTZ R8, R116, R8, R137 ;  /* 0x0000000874087223 */ /* 0x000fe40000010089 */
[C---:B------:R-:W-:Y:S02]  /*18e0*/  FFMA.FTZ R124, R112.reuse, R124, R147 ;  /* 0x0000007c707c7223 */ /* 0x040fe40000010093 */
[----:B------:R-:W-:Y:S02]  /*18f0*/  FMUL.FTZ R153, R112, R153 ;  /* 0x0000009970997220 */ /* 0x000fe40000410000 */
[----:B------:R-:W-:Y:S02]  /*1900*/  FMUL.FTZ R133, R116, R133 ;  /* 0x0000008574857220 */ /* 0x000fe40000410000 */
[C---:B------:R-:W-:Y:S02]  /*1910*/  FFMA.FTZ R8, R120.reuse, R8, R131 ;  /* 0x0000000878087223 */ /* 0x040fe40000010083 */
[----:B------:R-:W-:-:S02]  /*1920*/  FFMA.FTZ R132, R120, R124, R145 ;  /* 0x0000007c78847223 */ /* 0x000fc40000010091 */
[C---:B------:R-:W-:Y:S02]  /*1930*/  FMUL.FTZ R153, R120.reuse, R153 ;  /* 0x0000009978997220 */ /* 0x040fe40000410000 */
        /* <DEDUP_REMOVED lines=8> */
[----:B------:R-:W-:Y:S02]  /*19c0*/  FFMA.FTZ R132, R110, R124, R9 ;  /* 0x0000007c6e847223 */ /* 0x000fe40000010009 */
[C---:B------:R-:W-:Y:S02]  /*19d0*/  FFMA.FTZ R133, R108.reuse, R133, R125 ;  /* 0x000000856c857223 */ /* 0x040fe4000001007d */
[----:B------:R-:W-:Y:S01]  /*19e0*/  FMUL.FTZ R124, R108, R155 ;  /* 0x0000009b6c7c7220 */ /* 0x000fe20000410000 */
[----:B------:R-:W0:Y:S01]  /*19f0*/  SHFL.UP PT, R9, R132, 0x1, RZ ;  /* 0x0420000084097989 */ /* 0x000e2200000e00ff */
[----:B------:R-:W-:-:S03]  /*1a00*/  FMUL.FTZ R153, R129, R8 ;  /* 0x0000000881997220 */ /* 0x000fc60000410000 */
[----:B------:R-:W1:Y:S01]  /*1a10*/  SHFL.DOWN PT, R138, R133, 0x1, 0x1f ;  /* 0x08201f00858a7f89 */ /* 0x000e6200000e0000 */
[----:B------:R-:W-:-:S03]  /*1a20*/  FMUL.FTZ R153, R110, R153 ;  /* 0x000000996e997220 */ /* 0x000fc60000410000 */
[----:B------:R-:W2:Y:S04]  /*1a30*/  SHFL.DOWN PT, R155, R124, 0x1, 0x1f ;  /* 0x08201f007c9b7f89 */ /* 0x000ea800000e0000 */
[----:B------:R-:W3:Y:S01]  /*1a40*/  SHFL.UP PT, R8, R153, 0x1, RZ ;  /* 0x0420000099087989 */ /* 0x000ee200000e00ff */
[----:B0-----:R-:W-:Y:S02]  /*1a50*/  @P4 FFMA.FTZ R132, R153, R9, R132 ;  /* 0x0000000999844223 */ /* 0x001fe40000010084 */
[----:B-1----:R-:W-:-:S03]  /*1a60*/  @P5 FFMA.FTZ R133, R124, R138, R133 ;  /* 0x0000008a7c855223 */ /* 0x002fc60000010085 */
[----:B------:R-:W0:Y:S01]  /*1a70*/  SHFL.UP PT, R9, R132, 0x2, RZ ;  /* 0x0440000084097989 */ /* 0x000e2200000e00ff */
[----:B--2---:R-:W-:-:S03]  /*1a80*/  @P5 FMUL.FTZ R124, R124, R155 ;  /* 0x0000009b7c7c5220 */ /* 0x004fc60000410000 */
[----:B------:R-:W1:Y:S01]  /*1a90*/  SHFL.DOWN PT, R138, R133, 0x2, 0x1f ;  /* 0x08401f00858a7f89 */ /* 0x000e6200000e0000 */
[----:B------:R-:W-:Y:S01]  /*1aa0*/  ISETP.GE.U32.AND P5, PT, R134, 0x1e, PT ;  /* 0x0000001e8600780c */ /* 0x000fe20003fa6070 */
[----:B---3--:R-:W-:Y:S02]  /*1ab0*/  @P4 FMUL.FTZ R153, R153, R8 ;  /* 0x0000000899994220 */ /* 0x008fe40000410000 */
[----:B------:R-:W2:Y:S01]  /*1ac0*/  SHFL.DOWN PT, R155, R124, 0x2, 0x1f ;  /* 0x08401f007c9b7f89 */ /* 0x000ea200000e0000 */
[----:B------:R-:W-:-:S03]  /*1ad0*/  ISETP.GE.AND P4, PT, R71, 0x2, PT ;  /* 0x000000024700780c */ /* 0x000fc60003f86270 */
[----:B------:R-:W3:Y:S10]  /*1ae0*/  SHFL.UP PT, R8, R153, 0x2, RZ ;  /* 0x0440000099087989 */ /* 0x000ef400000e00ff */
[----:B0-----:R-:W-:-:S02]  /*1af0*/  @P4 FFMA.FTZ R132, R153, R9, R132 ;  /* 0x0000000999844223 */ /* 0x001fc40000010084 */
[----:B-1----:R-:W-:-:S03]  /*1b00*/  @!P5 FFMA.FTZ R133, R124, R138, R133 ;  /* 0x0000008a7c85d223 */ /* 0x002fc60000010085 */
[----:B------:R-:W0:Y:S01]  /*1b10*/  SHFL.UP PT, R9, R132, 0x4, RZ ;  /* 0x0480000084097989 */ /* 0x000e2200000e00ff */
[----:B--2---:R-:W-:-:S03]  /*1b20*/  @!P5 FMUL.FTZ R124, R124, R155 ;  /* 0x0000009b7c7cd220 */ /* 0x004fc60000410000 */
[----:B------:R-:W1:Y:S01]  /*1b30*/  SHFL.DOWN PT, R138, R133, 0x4, 0x1f ;  /* 0x08801f00858a7f89 */ /* 0x000e6200000e0000 */
[----:B------:R-:W-:Y:S01]  /*1b40*/  ISETP.GE.U32.AND P5, PT, R134, 0x1c, PT ;  /* 0x0000001c8600780c */ /* 0x000fe20003fa6070 */
[----:B---3--:R-:W-:Y:S02]  /*1b50*/  @P4 FMUL.FTZ R153, R153, R8 ;  /* 0x0000000899994220 */ /* 0x008fe40000410000 */
[----:B------:R-:W2:Y:S01]  /*1b60*/  SHFL.DOWN PT, R155, R124, 0x4, 0x1f ;  /* 0x08801f007c9b7f89 */ /* 0x000ea200000e0000 */
[----:B------:R-:W-:-:S03]  /*1b70*/  ISETP.GE.AND P4, PT, R71, 0x4, PT ;  /* 0x000000044700780c */ /* 0x000fc60003f86270 */
[----:B------:R-:W3:Y:S10]  /*1b80*/  SHFL.UP PT, R8, R153, 0x4, RZ ;  /* 0x0480000099087989 */ /* 0x000ef400000e00ff */
[----:B0-----:R-:W-:Y:S01]  /*1b90*/  @P4 FFMA.FTZ R132, R153, R9, R132 ;  /* 0x0000000999844223 */ /* 0x001fe20000010084 */
[----:B------:R-:W-:Y:S01]  /*1ba0*/  MOV R9, RZ ;  /* 0x000000ff00097202 */ /* 0x000fe20000000f00 */
[----:B-1----:R-:W-:-:S03]  /*1bb0*/  @!P5 FFMA.FTZ R133, R124, R138, R133 ;  /* 0x0000008a7c85d223 */ /* 0x002fc60000010085 */
[----:B------:R-:W0:Y:S01]  /*1bc0*/  SHFL.UP PT, R140, R132, 0x8, RZ ;  /* 0x05000000848c7989 */ /* 0x000e2200000e00ff */
[----:B--2---:R-:W-:-:S03]  /*1bd0*/  @!P5 FMUL.FTZ R124, R124, R155 ;  /* 0x0000009b7c7cd220 */ /* 0x004fc60000410000 */
[----:B------:R-:W1:Y:S01]  /*1be0*/  SHFL.DOWN PT, R142, R133, 0x8, 0x1f ;  /* 0x09001f00858e7f89 */ /* 0x000e6200000e0000 */
[----:B------:R-:W-:Y:S01]  /*1bf0*/  ISETP.GE.U32.AND P5, PT, R134, 0x18, PT ;  /* 0x000000188600780c */ /* 0x000fe20003fa6070 */
[----:B---3--:R-:W-:Y:S02]  /*1c00*/  @P4 FMUL.FTZ R153, R153, R8 ;  /* 0x0000000899994220 */ /* 0x008fe40000410000 */
[----:B------:R-:W2:Y:S01]  /*1c10*/  SHFL.DOWN PT, R155, R124, 0x8, 0x1f ;  /* 0x09001f007c9b7f89 */ /* 0x000ea200000e0000 */
[----:B------:R-:W-:Y:S01]  /*1c20*/  HFMA2.MMA R8, -RZ, RZ, 1.875, 0 ;  /* 0x3f800000ff087435 */ /* 0x000fe200000001ff */
[----:B------:R-:W-:Y:S02]  /*1c30*/  ISETP.GE.AND P4, PT, R71, 0x8, PT ;  /* 0x000000084700780c */ /* 0x000fe40003f86270 */
[----:B------:R-:W3:Y:S07]  /*1c40*/  SHFL.UP PT, R138, R153, 0x8, RZ ;  /* 0x05000000998a7989 */ /* 0x000eee00000e00ff */
[----:B------:R-:W-:Y:S04]  /*1c50*/  @P0 LDS.64 R8, [UR4+0xee8] ;  /* 0x000ee804ff080984 */ /* 0x000fe80008000a00 */
        /* <DEDUP_REMOVED lines=10> */
[----:B0-----:R-:W-:-:S02]  /*1d00*/  @P4 FFMA.FTZ R132, R153, R140, R132 ;  /* 0x0000008c99844223 */ /* 0x001fc40000010084 */
[C---:B-1----:R-:W-:Y:S01]  /*1d10*/  @!P5 FFMA.FTZ R133, R124.reuse, R142, R133 ;  /* 0x0000008e7c85d223 */ /* 0x042fe20000010085 */
[----:B------:R-:W-:Y:S01]  /*1d20*/  SHFL.IDX PT, R140, R9, RZ, 0x1f ;  /* 0x00001fff098c7589 */ /* 0x000fe200000e0000 */
[----:B--2---:R-:W-:-:S03]  /*1d30*/  @!P5 FMUL.FTZ R124, R124, R155 ;  /* 0x0000009b7c7cd220 */ /* 0x004fc60000410000 */
[----:B------:R-:W-:Y:S01]  /*1d40*/  SHFL.DOWN PT, R142, R133, 0x1, 0x1f ;  /* 0x08201f00858e7f89 */ /* 0x000fe200000e0000 */
[----:B---3--:R-:W-:Y:S01]  /*1d50*/  @P4 FMUL.FTZ R153, R153, R138 ;  /* 0x0000008a99994220 */ /* 0x008fe20000410000 */
[----:B------:R-:W-:Y:S02]  /*1d60*/  ISETP.NE.AND P4, PT, R74, RZ, PT ;  /* 0x000000ff4a00720c */ /* 0x000fe40003f85270 */
[----:B------:R-:W0:Y:S04]  /*1d70*/  SHFL.DOWN PT, R155, R124, 0x1, 0x1f ;  /* 0x08201f007c9b7f89 */ /* 0x000e2800000e0000 */
[----:B-----5:R-:W-:Y:S04]  /*1d80*/  SHFL.IDX PT, R138, R118, RZ, 0x1f ;  /* 0x00001fff768a7589 */ /* 0x020fe800000e0000 */
[----:B------:R-:W-:Y:S04]  /*1d90*/  SHFL.UP PT, R132, R132, 0x1, RZ ;  /* 0x0420000084847989 */ /* 0x000fe800000e00ff */
[----:B------:R-:W1:Y:S04]  /*1da0*/  SHFL.UP PT, R153, R153, 0x1, RZ ;  /* 0x0420000099997989 */ /* 0x000e6800000e00ff */
[----:B------:R-:W-:Y:S04]  /*1db0*/  SHFL.IDX PT, R133, R133, RZ, 0x1f ;  /* 0x00001fff85857589 */ /* 0x000fe800000e0000 */
[----:B------:R-:W2:Y:S01]  /*1dc0*/  SHFL.IDX PT, R124, R124, RZ, 0x1f ;  /* 0x00001fff7c7c7589 */ /* 0x000ea200000e0000 */
[----:B0-----:R-:W-:Y:S01]  /*1dd0*/  @P3 FFMA.FTZ R140, R155, R140, R142 ;  /* 0x0000008c9b8c3223 */ /* 0x001fe2000001008e */
[----:B------:R-:W-:Y:S01]  /*1de0*/  ISETP.GT.AND P3, PT, R71, 0x1d, PT ;  /* 0x0000001d4700780c */ /* 0x000fe20003f64270 */
[----:B------:R-:W-:-:S02]  /*1df0*/  FMUL.FTZ R155, R45, R106 ;  /* 0x0000006a2d9b7220 */ /* 0x000fc40000410000 */
[----:B------:R-:W-:-:S04]  /*1e00*/  FFMA.FTZ R151, R140, R151, R130 ;  /* 0x000000978c977223 */ /* 0x000fc80000010082 */
[----:B------:R-:W-:Y:S02]  /*1e10*/  FFMA.FTZ R149, R110, R151, R149 ;  /* 0x000000976e957223 */ /* 0x000fe40000010095 */
[----:B-1----:R-:W-:Y:S01]  /*1e20*/  @P2 FFMA.FTZ R138, R153, R138, R132 ;  /* 0x0000008a998a2223 */ /* 0x002fe20000010084 */
[----:B------:R-:W-:-:S03]  /*1e30*/  ISETP.GT.AND P2, PT, R71, 0x1e, PT ;  /* 0x0000001e4700780c */ /* 0x000fc60003f44270 */
[----:B------:R-:W-:Y:S02]  /*1e40*/  FFMA.FTZ R138, R123, R138, R126 ;  /* 0x0000008a7b8a7223 */ /* 0x000fe4000001007e */
[----:B------:R-:W-:Y:S02]  /*1e50*/  FFMA.FTZ R123, R129, R149, R128 ;  /* 0x00000095817b7223 */ /* 0x000fe40000010080 */
[----:B------:R-:W-:Y:S02]  /*1e60*/  FFMA.FTZ R143, R108, R138, R143 ;  /* 0x0000008a6c8f7223 */ /* 0x000fe4000001008f */
[----:B------:R-:W-:Y:S02]  /*1e70*/  FFMA.FTZ R147, R112, R123, R147 ;  /* 0x0000007b70937223 */ /* 0x000fe40000010093 */
[----:B------:R-:W-:Y:S02]  /*1e80*/  FFMA.FTZ R141, R114, R143, R141 ;  /* 0x0000008f728d7223 */ /* 0x000fe4000001008d */
[----:B------:R-:W-:-:S02]  /*1e90*/  FFMA.FTZ R145, R120, R147, R145 ;  /* 0x0000009378917223 */ /* 0x000fc40000010091 */
[C---:B------:R-:W-:Y:S02]  /*1ea0*/  FFMA.FTZ R137, R116.reuse, R141, R137 ;  /* 0x0000008d74897223 */ /* 0x040fe40000010089 */
[----:B------:R-:W-:Y:S02]  /*1eb0*/  FFMA.FTZ R139, R116, R145, R139 ;  /* 0x00000091748b7223 */ /* 0x000fe4000001008b */
[-C--:B------:R-:W-:Y:S02]  /*1ec0*/  FFMA.FTZ R128, R108, R138.reuse, R155 ;  /* 0x0000008a6c807223 */ /* 0x080fe4000001009b */
[----:B------:R-:W-:Y:S02]  /*1ed0*/  FFMA.FTZ R143, R29, R138, RZ ;  /* 0x0000008a1d8f7223 */ /* 0x000fe400000100ff */
[----:B------:R-:W-:Y:S02]  /*1ee0*/  FFMA.FTZ R130, R120, R137, R131 ;  /* 0x0000008978827223 */ /* 0x000fe40000010083 */
[----:B------:R-:W-:-:S02]  /*1ef0*/  FFMA.FTZ R135, R114, R139, R135 ;  /* 0x0000008b72877223 */ /* 0x000fc40000010087 */
[----:B------:R-:W-:Y:S02]  /*1f00*/  FADD.FTZ R118, -R155, R128 ;  /* 0x000000809b767221 */ /* 0x000fe40000010100 */
[----:B------:R-:W-:Y:S02]  /*1f10*/  FMUL.FTZ R126, R43, R104 ;  /* 0x000000682b7e7220 */ /* 0x000fe40000410000 */
[----:B------:R-:W-:Y:S02]  /*1f20*/  FFMA.FTZ R128, R28, R128, R143 ;  /* 0x000000801c807223 */ /* 0x000fe4000001008f */
[----:B------:R-:W-:Y:S02]  /*1f30*/  FFMA.FTZ R127, R112, R130, R127 ;  /* 0x00000082707f7223 */ /* 0x000fe4000001007f */
[----:B------:R-:W-:Y:S02]  /*1f40*/  FFMA.FTZ R125, R108, R135, R125 ;  /* 0x000000876c7d7223 */ /* 0x000fe4000001007d */
[----:B------:R-:W-:-:S02]  /*1f50*/  FFMA.FTZ R131, R116, R141, R126 ;  /* 0x0000008d74837223 */ /* 0x000fc4000001007e */
[----:B------:R-:W-:Y:S02]  /*1f60*/  FFMA.FTZ R128, R27, R141, R128 ;  /* 0x0000008d1b807223 */ /* 0x000fe40000010080 */
[----:B------:R-:W-:Y:S02]  /*1f70*/  FFMA.FTZ R143, R129, R127, R122 ;  /* 0x0000007f818f7223 */ /* 0x000fe4000001007a */
[----:B------:R-:W-:Y:S02]  /*1f80*/  FMUL.FTZ R137, R41, R102 ;  /* 0x0000006629897220 */ /* 0x000fe40000410000 */
[-C--:B------:R-:W-:Y:S02]  /*1f90*/  FFMA.FTZ R127, R44, -R119.reuse, R138 ;  /* 0x800000772c7f7223 */ /* 0x080fe4000001008a */
[----:B------:R-:W-:Y:S02]  /*1fa0*/  FMUL.FTZ R108, R125, R119 ;  /* 0x000000777d6c7220 */ /* 0x000fe40000410000 */
[----:B------:R-:W-:-:S02]  /*1fb0*/  FFMA.FTZ R128, R26, R131, R128 ;  /* 0x000000831a807223 */ /* 0x000fc40000010080 */
[----:B------:R-:W-:Y:S02]  /*1fc0*/  FFMA.FTZ R116, R112, R130, R137 ;  /* 0x0000008270747223 */ /* 0x000fe40000010089 */
[----:B------:R-:W-:Y:S02]  /*1fd0*/  FMUL.FTZ R119, R135, R106 ;  /* 0x0000006a87777220 */ /* 0x000fe40000410000 */
[----:B------:R-:W-:Y:S02]  /*1fe0*/  FFMA.FTZ R112, R108, R127, RZ ;  /* 0x0000007f6c707223 */ /* 0x000fe400000100ff */
[----:B------:R-:W-:Y:S02]  /*1ff0*/  FFMA.FTZ R129, R25, R130, R128 ;  /* 0x0000008219817223 */ /* 0x000fe40000010080 */
[-C--:B------:R-:W-:Y:S02]  /*2000*/  FFMA.FTZ R106, R42, -R121.reuse, R141 ;  /* 0x800000792a6a7223 */ /* 0x080fe4000001008d */
[----:B------:R-:W-:-:S02]  /*2010*/  FMUL.FTZ R121, R139, R121 ;  /* 0x000000798b797220 */ /* 0x000fc40000410000 */
[----:B------:R-:W-:Y:S02]  /*2020*/  FFMA.FTZ R120, R119, R118, R112 ;  /* 0x0000007677787223 */ /* 0x000fe40000010070 */
[----:B------:R-:W-:Y:S02]  /*2030*/  FADD.FTZ R114, -R126, R131 ;  /* 0x000000837e727221 */ /* 0x000fe40000010100 */
[----:B------:R-:W-:Y:S02]  /*2040*/  FMUL.FTZ R131, R39, R10 ;  /* 0x0000000a27837220 */ /* 0x000fe40000410000 */
[----:B------:R-:W-:Y:S02]  /*2050*/  FFMA.FTZ R122, R24, R116, R129 ;  /* 0x00000074187a7223 */ /* 0x000fe40000010081 */
[----:B------:R-:W-:Y:S02]  /*2060*/  FMUL.FTZ R129, R145, R104 ;  /* 0x0000006891817220 */ /* 0x000fe40000410000 */
[----:B------:R-:W-:-:S02]  /*2070*/  FFMA.FTZ R120, R121, R106, R120 ;  /* 0x0000006a79787223 */ /* 0x000fc40000010078 */
[-C--:B------:R-:W-:Y:S02]  /*2080*/  FFMA.FTZ R141, R23, R143.reuse, R122 ;  /* 0x0000008f178d7223 */ /* 0x080fe4000001007a */
[----:B------:R-:W-:Y:S02]  /*2090*/  FFMA.FTZ R112, R110, R143, R131 ;  /* 0x0000008f6e707223 */ /* 0x000fe40000010083 */
[-C--:B------:R-:W-:Y:S02]  /*20a0*/  FFMA.FTZ R110, R40, -R117.reuse, R130 ;  /* 0x80000075286e7223 */ /* 0x080fe40000010082 */
[----:B------:R-:W-:Y:S02]  /*20b0*/  FMUL.FTZ R117, R147, R117 ;  /* 0x0000007593757220 */ /* 0x000fe40000410000 */
[----:B------:R-:W-:Y:S02]  /*20c0*/  FFMA.FTZ R120, R129, R114, R120 ;  /* 0x0000007281787223 */ /* 0x000fe40000010078 */
[----:B------:R-:W-:-:S02]  /*20d0*/  FFMA.FTZ R104, R22, R112, R141 ;  /* 0x0000007016687223 */ /* 0x000fc4000001008d */
[----:B------:R-:W-:Y:S02]  /*20e0*/  FADD.FTZ R141, -R137, R116 ;  /* 0x00000074898d7221 */ /* 0x000fe40000010100 */
[----:B------:R-:W-:Y:S01]  /*20f0*/  FMUL.FTZ R137, R123, R102 ;  /* 0x000000667b897220 */ /* 0x000fe20000410000 */
[----:B------:R-:W0:Y:S01]  /*2100*/  SHFL.DOWN PT, R157, R104, 0x1, 0x1f ;  /* 0x08201f00689d7f89 */ /* 0x000e2200000e0000 */
[----:B------:R-:W-:Y:S02]  /*2110*/  FFMA.FTZ R120, R117, R110, R120 ;  /* 0x0000006e75787223 */ /* 0x000fe40000010078 */
[-C--:B------:R-:W-:Y:S02]  /*2120*/  FFMA.FTZ R143, R38, -R115.reuse, R143 ;  /* 0x80000073268f7223 */ /* 0x080fe4000001008f */
[----:B------:R-:W-:Y:S02]  /*2130*/  FMUL.FTZ R115, R149, R115 ;  /* 0x0000007395737220 */ /* 0x000fe40000410000 */
[----:B------:R-:W-:-:S02]  /*2140*/  FFMA.FTZ R120, R137, R141, R120 ;  /* 0x0000008d89787223 */ /* 0x000fc40000010078 */
[----:B------:R-:W-:Y:S02]  /*2150*/  FADD.FTZ R153, -R131, R112 ;  /* 0x0000007083997221 */ /* 0x000fe40000010100 */
[----:B------:R-:W-:Y:S02]  /*2160*/  FMUL.FTZ R131, R151, R10 ;  /* 0x0000000a97837220 */ /* 0x000fe40000410000 */
[----:B------:R-:W-:Y:S02]  /*2170*/  FFMA.FTZ R120, R115, R143, R120 ;  /* 0x0000008f73787223 */ /* 0x000fe40000010078 */
[----:B------:R-:W-:Y:S02]  /*2180*/  FMUL.FTZ R10, R100, R123 ;  /* 0x0000007b640a7220 */ /* 0x000fe40000410000 */
[----:B------:R-:W-:Y:S02]  /*2190*/  FFMA.FTZ R120, R131, R153, R120 ;  /* 0x0000009983787223 */ /* 0x000fe40000010078 */
[----:B--2---:R-:W-:-:S02]  /*21a0*/  FFMA.FTZ R9, R124, R9, R133 ;  /* 0x000000097c097223 */ /* 0x004fc40000010085 */
[----:B------:R-:W-:Y:S01]  /*21b0*/  FMUL.FTZ R8, R124, R8 ;  /* 0x000000087c087220 */ /* 0x000fe20000410000 */
[----:B------:R-:W1:Y:S01]  /*21c0*/  SHFL.DOWN PT, R155, R120, 0x1, 0x1f ;  /* 0x08201f00789b7f89 */ /* 0x000e6200000e0000 */
[----:B------:R-:W-:Y:S02]  /*21d0*/  FMUL.FTZ R10, R10, R141 ;  /* 0x0000008d0a0a7220 */ /* 0x000fe40000410000 */
[----:B0-----:R-:W-:Y:S01]  /*21e0*/  @!P2 FADD.FTZ R104, R104, R157 ;  /* 0x0000009d6868a221 */ /* 0x001fe20000010000 */
[----:B------:R0:W-:Y:S01]  /*21f0*/  @!P4 STS.64 [UR4+0xee8], R8 ;  /* 0x000ee808ff00c988 */ /* 0x0001e20008000a04 */
[----:B------:R-:W-:Y:S02]  /*2200*/  FADD.FTZ R15, R115, R15 ;  /* 0x0000000f730f7221 */ /* 0x000fe40000010000 */
[C---:B------:R-:W-:Y:S01]  /*2210*/  FMUL.FTZ R115, R100.reuse, R147 ;  /* 0x0000009364737220 */ /* 0x040fe20000410000 */
[----:B------:R-:W2:Y:S01]  /*2220*/  SHFL.DOWN PT, R157, R104, 0x2, 0x1f ;  /* 0x08401f00689d7f89 */ /* 0x000ea200000e0000 */
[----:B------:R-:W-:-:S02]  /*2230*/  FMUL.FTZ R102, R100, R149 ;  /* 0x0000009564667220 */ /* 0x000fc40000410000 */
[----:B------:R-:W-:Y:S02]  /*2240*/  FMUL.FTZ R115, R115, R110 ;  /* 0x0000006e73737220 */ /* 0x000fe40000410000 */
[----:B------:R-:W-:Y:S02]  /*2250*/  FMUL.FTZ R102, R102, R143 ;  /* 0x0000008f66667220 */ /* 0x000fe40000410000 */
[----:B0-----:R-:W-:Y:S02]  /*2260*/  FFMA.FTZ R8, R41, R123, R10 ;  /* 0x0000007b29087223 */ /* 0x001fe4000001000a */
[C---:B------:R-:W-:Y:S02]  /*2270*/  FMUL.FTZ R10, R100.reuse, R151 ;  /* 0x00000097640a7220 */ /* 0x040fe40000410000 */
[----:B------:R-:W-:Y:S02]  /*2280*/  FMUL.FTZ R9, R100, R145 ;  /* 0x0000009164097220 */ /* 0x000fe40000410000 */
[----:B------:R-:W-:-:S02]  /*2290*/  FMUL.FTZ R110, R10, R153 ;  /* 0x000000990a6e7220 */ /* 0x000fc40000410000 */
[----:B------:R-:W-:Y:S02]  /*22a0*/  FFMA.FTZ R10, R40, R147, R115 ;  /* 0x00000093280a7223 */ /* 0x000fe40000010073 */
[----:B-1----:R-:W-:Y:S01]  /*22b0*/  @!P2 FADD.FTZ R120, R120, R155 ;  /* 0x0000009b7878a221 */ /* 0x002fe20000010000 */
[----:B------:R-:W-:Y:S01]  /*22c0*/  ISETP.GT.AND P2, PT, R71, 0x1b, PT ;  /* 0x0000001b4700780c */ /* 0x000fe20003f44270 */
[----:B------:R-:W-:Y:S02]  /*22d0*/  FMUL.FTZ R115, R100, R139 ;  /* 0x0000008b64737220 */ /* 0x000fe40000410000 */
[----:B------:R-:W-:Y:S01]  /*22e0*/  FMUL.FTZ R114, R9, R114 ;  /* 0x0000007209727220 */ /* 0x000fe20000410000 */
[----:B------:R-:W0:Y:S01]  /*22f0*/  SHFL.DOWN PT, R155, R120, 0x2, 0x1f ;  /* 0x08401f00789b7f89 */ /* 0x000e2200000e0000 */
[----:B------:R-:W-:Y:S02]  /*2300*/  FMUL.FTZ R106, R115, R106 ;  /* 0x0000006a736a7220 */ /* 0x000fe40000410000 */
[----:B--2---:R-:W-:-:S02]  /*2310*/  @!P3 FADD.FTZ R104, R104, R157 ;  /* 0x0000009d6868b221 */ /* 0x004fc40000010000 */
[C---:B------:R-:W-:Y:S02]  /*2320*/  FMUL.FTZ R115, R100.reuse, R135 ;  /* 0x0000008764737220 */ /* 0x040fe40000410000 */
[----:B------:R-:W-:Y:S01]  /*2330*/  FMUL.FTZ R100, R100, R125 ;  /* 0x0000007d64647220 */ /* 0x000fe20000410000 */
[----:B------:R-:W1:Y:S01]  /*2340*/  SHFL.DOWN PT, R157, R104, 0x4, 0x1f ;  /* 0x08801f00689d7f89 */ /* 0x000e6200000e0000 */
[----:B------:R-:W-:Y:S02]  /*2350*/  FADD.FTZ R95, R8, R95 ;  /* 0x0000005f085f7221 */ /* 0x000fe40000010000 */
[----:B------:R-:W-:Y:S02]  /*2360*/  FMUL.FTZ R118, R115, R118 ;  /* 0x0000007673767220 */ /* 0x000fe40000410000 */
[----:B------:R-:W-:Y:S02]  /*2370*/  FMUL.FTZ R100, R100, R127 ;  /* 0x0000007f64647220 */ /* 0x000fe40000410000 */
[----:B------:R-:W-:-:S02]  /*2380*/  FFMA.FTZ R102, R38, R149, R102 ;  /* 0x0000009526667223 */ /* 0x000fc40000010066 */
[----:B------:R-:W-:Y:S02]  /*2390*/  FFMA.FTZ R110, R39, R151, R110 ;  /* 0x00000097276e7223 */ /* 0x000fe4000001006e */
[----:B------:R-:W-:Y:S02]  /*23a0*/  FFMA.FTZ R114, R43, R145, R114 ;  /* 0x000000912b727223 */ /* 0x000fe40000010072 */
[----:B------:R-:W-:Y:S02]  /*23b0*/  FFMA.FTZ R106, R42, R139, R106 ;  /* 0x0000008b2a6a7223 */ /* 0x000fe4000001006a */
[----:B------:R-:W-:Y:S02]  /*23c0*/  FFMA.FTZ R118, R45, R135, R118 ;  /* 0x000000872d767223 */ /* 0x000fe40000010076 */
[----:B0-----:R-:W-:Y:S01]  /*23d0*/  @!P3 FADD.FTZ R120, R120, R155 ;  /* 0x0000009b7878b221 */ /* 0x001fe20000010000 */
[----:B------:R-:W-:Y:S01]  /*23e0*/  ISETP.GT.AND P3, PT, R71, 0x17, PT ;  /* 0x000000174700780c */ /* 0x000fe20003f64270 */
[----:B------:R-:W-:-:S02]  /*23f0*/  FFMA.FTZ R100, R44, R125, R100 ;  /* 0x0000007d2c647223 */ /* 0x000fc40000010064 */
[----:B------:R-:W-:Y:S01]  /*2400*/  FADD.FTZ R14, R131, R14 ;  /* 0x0000000e830e7221 */ /* 0x000fe20000010000 */
[----:B------:R-:W0:Y:S01]  /*2410*/  SHFL.DOWN PT, R155, R120, 0x4, 0x1f ;  /* 0x08801f00789b7f89 */ /* 0x000e2200000e0000 */
[----:B------:R-:W-:Y:S02]  /*2420*/  FADD.FTZ R16, R137, R16 ;  /* 0x0000001089107221 */ /* 0x000fe40000010000 */
[----:B-1----:R-:W-:Y:S02]  /*2430*/  @!P2 FADD.FTZ R104, R104, R157 ;  /* 0x0000009d6868a221 */ /* 0x002fe40000010000 */
[----:B------:R-:W-:Y:S02]  /*2440*/  FADD.FTZ R17, R117, R17 ;  /* 0x0000001175117221 */ /* 0x000fe40000010000 */
[----:B------:R-:W-:Y:S01]  /*2450*/  FADD.FTZ R18, R129, R18 ;  /* 0x0000001281127221 */ /* 0x000fe20000010000 */
        /* <DEDUP_REMOVED lines=10> */
[----:B------:R-:W-:Y:S01]  /*2500*/  ISETP.GT.AND P2, PT, R71, 0xf, PT ;  /* 0x0000000f4700780c */ /* 0x000fe20003f44270 */
[----:B------:R-:W-:Y:S02]  /*2510*/  FADD.FTZ R97, R118, R97 ;  /* 0x0000006176617221 */ /* 0x000fe40000010000 */
[----:B------:R-:W-:Y:S01]  /*2520*/  FADD.FTZ R99, R100, R99 ;  /* 0x0000006364637221 */ /* 0x000fe20000010000 */
[----:B------:R-:W0:Y:S01]  /*2530*/  SHFL.DOWN PT, R155, R120, 0x8, 0x1f ;  /* 0x09001f00789b7f89 */ /* 0x000e2200000e0000 */
[----:B-1----:R-:W-:-:S05]  /*2540*/  @!P3 FADD.FTZ R104, R104, R157 ;  /* 0x0000009d6868b221 */ /* 0x002fca0000010000 */
[----:B------:R-:W1:Y:S01]  /*2550*/  SHFL.DOWN PT, R157, R104, 0x10, 0x1f ;  /* 0x0a001f00689d7f89 */ /* 0x000e6200000e0000 */
[----:B0-----:R-:W-:Y:S01]  /*2560*/  @!P3 FADD.FTZ R120, R120, R155 ;  /* 0x0000009b7878b221 */ /* 0x001fe20000010000 */
[----:B------:R-:W-:-:S04]  /*2570*/  ISETP.NE.AND P3, PT, R71, RZ, PT ;  /* 0x000000ff4700720c */ /* 0x000fc80003f65270 */
[----:B------:R-:W0:Y:S01]  /*2580*/  SHFL.DOWN PT, R155, R120, 0x10, 0x1f ;  /* 0x0a001f00789b7f89 */ /* 0x000e2200000e0000 */
[----:B-1----:R-:W-:-:S05]  /*2590*/  @!P2 FADD.FTZ R104, R104, R157 ;  /* 0x0000009d6868a221 */ /* 0x002fca0000010000 */
[----:B------:R-:W-:Y:S01]  /*25a0*/  MOV R9, R104 ;  /* 0x0000006800097202 */ /* 0x000fe20000000f00 */
[----:B0-----:R-:W-:-:S05]  /*25b0*/  @!P2 FADD.FTZ R120, R120, R155 ;  /* 0x0000009b7878a221 */ /* 0x001fca0000010000 */
[----:B------:R-:W-:-:S05]  /*25c0*/  MOV R8, R120 ;  /* 0x0000007800087202 */ /* 0x000fca0000000f00 */
[----:B------:R0:W-:Y:S04]  /*25d0*/  @!P3 STS.64 [0x438], R8 ;  /* 0x00043808ff00b388 */ /* 0x0001e80000000a00 */
[----:B------:R-:W-:Y:S06]  /*25e0*/  BAR.SYNC.DEFER_BLOCKING 0x0 ;  /* 0x0000000000007b1d */ /* 0x000fec0000010000 */
[----:B------:R-:W-:Y:S05]  /*25f0*/  @P4 BRA `(.L_x_6671) ;  /* 0x0000008000004947 */ /* 0x000fea0003800000 */
[----:B0-----:R-:W-:-:S04]  /*2600*/  IADD3 R10, -R65, c[0x0][0x174], RZ ;  /* 0x00005d00410a7a10 */ /* 0x001fc80007ffe1ff */
[----:B------:R-:W-:-:S13]  /*2610*/  ISETP.NE.AND P2, PT, R10, c[0x0][0x174], PT ;  /* 0x00005d000a007a0c */ /* 0x000fda0003f45270 */
[----:B------:R-:W0:Y:S04]  /*2620*/  @P2 LDS R10, [R96+0x1ae8] ;  /* 0x001ae800600a2984 */ /* 0x000e280000000800 */
[----:B------:R-:W1:Y:S01]  /*2630*/  @P2 LDS R115, [R96+0x16e8] ;  /* 0x0016e80060732984 */ /* 0x000e620000000800 */
[----:B0-----:R-:W-:Y:S02]  /*2640*/  @P2 FADD.FTZ R9, R9, R10 ;  /* 0x0000000a09092221 */ /* 0x001fe40000010000 */
[----:B-1----:R-:W-:-:S03]  /*2650*/  @P2 FADD.FTZ R8, R8, R115 ;  /* 0x0000007308082221 */ /* 0x002fc60000010000 */
[----:B------:R0:W-:Y:S04]  /*2660*/  STS [R96+0x1ae8], R9 ;  /* 0x001ae80960007388 */ /* 0x0001e80000000800 */
[----:B------:R0:W-:Y:S02]  /*2670*/  STS [R96+0x16e8], R8 ;  /* 0x0016e80860007388 */ /* 0x0001e40000000800 */
.L_x_6671:
[----:B0-----:R-:W-:Y:S05]  /*2680*/  BSYNC B0 ;  /* 0x0000000000007941 */ /* 0x001fea0003800000 */
.L_x_6670:
        /* <DEDUP_REMOVED lines=21> */
.L_x_6667:
[----:B------:R-:W-:Y:S01]  /*27e0*/  BAR.SYNC.DEFER_BLOCKING 0x0 ;  /* 0x0000000000007b1d */ /* 0x000fe20000010000 */
[----:B------:R-:W-:Y:S01]  /*27f0*/  ISETP.NE.AND P0, PT, R74, RZ, PT ;  /* 0x000000ff4a00720c */ /* 0x000fe20003f05270 */
[----:B------:R-:W-:Y:S01]  /*2800*/  IMAD R10, R78, c[0x0][0x2d8], RZ ;  /* 0x0000b6004e0a7a24 */ /* 0x000fe200078e02ff */
[----:B------:R-:W-:Y:S01]  /*2810*/  IADD3 R22, -R57, c[0x0][0x168], RZ ;  /* 0x00005a0039167a10 */ /* 0x000fe20007ffe1ff */
[C---:B------:R-:W-:Y:S01]  /*2820*/  IMAD.WIDE.U32 R8, R79.reuse, c[0x0][0x2d8], RZ ;  /* 0x0000b6004f087a25 */ /* 0x040fe200078e00ff */
[----:B------:R-:W-:Y:S01]  /*2830*/  IADD3 R56, P2, R56, -0x380, RZ ;  /* 0xfffffc8038387810 */ /* 0x000fe20007f5e0ff */
[----:B------:R-:W-:Y:S02]  /*2840*/  BSSY B0, `(.L_x_6673) ;  /* 0x0000032000007945 */ /* 0x000fe40003800000 */
[----:B------:R-:W-:Y:S01]  /*2850*/  IMAD R13, R79, c[0x0][0x2dc], R10 ;  /* 0x0000b7004f0d7a24 */ /* 0x000fe200078e020a */
[----:B------:R-:W-:Y:S01]  /*2860*/  IADD3 R10, R65, -c[0x0][0x174], RZ ;  /* 0x80005d00410a7a10 */ /* 0x000fe20007ffe0ff */
[----:B------:R-:W-:Y:S01]  /*2870*/  IMAD R12, R82, c[0x0][0x2e0], RZ ;  /* 0x0000b800520c7a24 */ /* 0x000fe200078e02ff */
[----:B------:R-:W-:-:S02]  /*2880*/  IADD3.X R55, R55, -0x1, RZ, P2, !PT ;  /* 0xffffffff37377810 */ /* 0x000fc400017fe4ff */
[----:B------:R-:W-:Y:S01]  /*2890*/  IADD3 R9, R9, R13, RZ ;  /* 0x0000000d09097210 */ /* 0x000fe20007ffe0ff */
[----:B------:R-:W-:Y:S02]  /*28a0*/  IMAD R33, R10, -0x100, RZ ;  /* 0xffffff000a217824 */ /* 0x000fe400078e02ff */
[C---:B------:R-:W-:Y:S02]  /*28b0*/  IMAD R11, R83.reuse, c[0x0][0x2e4], R12 ;  /* 0x0000b900530b7a24 */ /* 0x040fe400078e020c */
[----:B------:R-:W-:Y:S01]  /*28c0*/  IMAD.WIDE.U32 R8, R83, c[0x0][0x2e0], R8 ;  /* 0x0000b80053087a25 */ /* 0x000fe200078e0008 */
[----:B------:R-:W-:-:S04]  /*28d0*/  SHF.R.S32.HI R35, RZ, 0x1f, R33 ;  /* 0x0000001fff237819 */ /* 0x000fc80000011421 */
[----:B------:R-:W-:Y:S01]  /*28e0*/  IADD3 R10, P1, R33, R8, RZ ;  /* 0x00000008210a7210 */ /* 0x000fe20007f3e0ff */
[----:B------:R-:W-:Y:S03]  /*28f0*/  STS [R46.X4], R21 ;  /* 0x000000152e007388 */ /* 0x000fe60000004800 */
[----:B------:R-:W-:Y:S01]  /*2900*/  IADD3.X R11, R35, R11, R9, P1, !PT ;  /* 0x0000000b230b7210 */ /* 0x000fe20000ffe409 */
        /* <DEDUP_REMOVED lines=8> */
[----:B------:R-:W-:Y:S01]  /*2990*/  LDS R21, [R54.X4] ;  /* 0x0000000036157984 */ /* 0x000fe20000004800 */
[----:B0-----:R-:W-:-:S03]  /*29a0*/  IADD3 R14, P2, R56, c[0x0][0x330], RZ ;  /* 0x0000cc00380e7a10 */ /* 0x001fc60007f5e0ff */
[----:B------:R-:W-:Y:S01]  /*29b0*/  LDS R23, [R53.X4+0x80] ;  /* 0x0000800035177984 */ /* 0x000fe20000004800 */
[----:B------:R-:W-:-:S03]  /*29c0*/  IADD3.X R9, R55, c[0x0][0x334], RZ, P2, !PT ;  /* 0x0000cd0037097a10 */ /* 0x000fc600017fe4ff */
[----:B------:R-:W-:Y:S01]  /*29d0*/  LDS R19, [R52.X4+0x100] ;  /* 0x0001000034137984 */ /* 0x000fe20000004800 */
[C---:B------:R-:W-:Y:S02]  /*29e0*/  LEA R14, P4, R10.reuse, R14, 0x2 ;  /* 0x0000000e0a0e7211 */ /* 0x040fe400078810ff */
[----:B------:R-:W-:Y:S01]  /*29f0*/  IADD3 R8, P2, R67, R57, RZ ;  /* 0x0000003943087210 */ /* 0x000fe20007f5e0ff */
[----:B------:R-:W-:Y:S01]  /*2a00*/  LDS R25, [R51.X4+0x180] ;  /* 0x0001800033197984 */ /* 0x000fe20000004800 */
[----:B------:R-:W-:Y:S02]  /*2a10*/  LEA.HI.X R15, R10, R9, R11, 0x2, P4 ;  /* 0x000000090a0f7211 */ /* 0x000fe400020f140b */
[----:B------:R-:W-:Y:S01]  /*2a20*/  LEA.HI.X.SX32 R9, R57, R66, 0x1, P2 ;  /* 0x0000004239097211 */ /* 0x000fe200010f0eff */
        /* <DEDUP_REMOVED lines=8> */
[----:B------:R-:W-:-:S11]  /*2ab0*/  ISETP.GE.AND P3, PT, R63, R0, PT ;  /* 0x000000003f00720c */ /* 0x000fd60003f66270 */
        /* <DEDUP_REMOVED lines=10> */
.L_x_6674:
[----:B------:R-:W-:Y:S05]  /*2b60*/  BSYNC B0 ;  /* 0x0000000000007941 */ /* 0x000fea0003800000 */
.L_x_6673:
[----:B------:R-:W-:Y:S01]  /*2b70*/  @!P3 STG.E [R14.64+0x80], R19 ;  /* 0x000080130e00b986 */ /* 0x000fe2000c101906 */
[-C--:B------:R-:W-:Y:S01]  /*2b80*/  ISETP.GE.AND P2, PT, R62, R0.reuse, PT ;  /* 0x000000003e00720c */ /* 0x080fe20003f46270 */
[----:B------:R-:W-:Y:S01]  /*2b90*/  FADD.FTZ R76, R99, R76 ;  /* 0x0000004c634c7221 */ /* 0x000fe20000010000 */
[-C--:B------:R-:W-:Y:S01]  /*2ba0*/  ISETP.GE.AND P1, PT, R61, R0.reuse, PT ;  /* 0x000000003d00720c */ /* 0x080fe20003f26270 */
[----:B0-----:R-:W-:Y:S01]  /*2bb0*/  IMAD R12, R78, c[0x0][0x2f8], RZ ;  /* 0x0000be004e0c7a24 */ /* 0x001fe200078e02ff */
[-C--:B------:R-:W-:Y:S01]  /*2bc0*/  ISETP.GE.AND P4, PT, R60, R0.reuse, PT ;  /* 0x000000003c00720c */ /* 0x080fe20003f86270 */
[----:B------:R-:W-:Y:S01]  /*2bd0*/  FADD.FTZ R76, R76, R97 ;  /* 0x000000614c4c7221 */ /* 0x000fe20000010000 */
[-C--:B------:R-:W-:Y:S01]  /*2be0*/  ISETP.GE.AND P5, PT, R59, R0.reuse, PT ;  /* 0x000000003b00720c */ /* 0x080fe20003fa6270 */
[----:B------:R-:W-:Y:S01]  /*2bf0*/  IMAD.WIDE.U32 R10, R79, c[0x0][0x2f8], RZ ;  /* 0x0000be004f0a7a25 */ /* 0x000fe200078e00ff */
[-C--:B------:R-:W-:Y:S01]  /*2c00*/  ISETP.GE.AND P3, PT, R64, R0.reuse, PT ;  /* 0x000000004000720c */ /* 0x080fe20003f66270 */
[----:B------:R-:W-:Y:S01]  /*2c10*/  BSSY B0, `(.L_x_6675) ;  /* 0x0000030000007945 */ /* 0x000fe20003800000 */
[----:B------:R-:W-:Y:S01]  /*2c20*/  ISETP.GE.AND P6, PT, R58, R0, PT ;  /* 0x000000003a00720c */ /* 0x000fe20003fc6270 */
[----:B------:R-:W-:-:S02]  /*2c30*/  FADD.FTZ R76, R76, R101 ;  /* 0x000000654c4c7221 */ /* 0x000fc40000010000 */
[----:B------:R-:W-:Y:S01]  /*2c40*/  @!P2 STG.E [R14.64+0x100], R25 ;  /* 0x000100190e00a986 */ /* 0x000fe2000c101906 */
[----:B------:R-:W-:Y:S02]  /*2c50*/  IMAD R13, R79, c[0x0][0x2fc], R12 ;  /* 0x0000bf004f0d7a24 */ /* 0x000fe400078e020c */
[----:B------:R-:W-:Y:S01]  /*2c60*/  FADD.FTZ R76, R76, R87 ;  /* 0x000000574c4c7221 */ /* 0x000fe20000010000 */
[----:B------:R-:W-:Y:S03]  /*2c70*/  @!P1 STG.E [R14.64+0x180], R17 ;  /* 0x000180110e009986 */ /* 0x000fe6000c101906 */
[----:B------:R-:W-:Y:S01]  /*2c80*/  FADD.FTZ R76, R76, R91 ;  /* 0x0000005b4c4c7221 */ /* 0x000fe20000010000 */
[----:B------:R-:W-:Y:S03]  /*2c90*/  @!P4 STG.E [R14.64+0x200], R27 ;  /* 0x0002001b0e00c986 */ /* 0x000fe6000c101906 */
[----:B------:R-:W-:Y:S01]  /*2ca0*/  FADD.FTZ R76, R76, R95 ;  /* 0x0000005f4c4c7221 */ /* 0x000fe20000010000 */
[----:B------:R-:W-:Y:S03]  /*2cb0*/  @!P5 STG.E [R14.64+0x280], R29 ;  /* 0x0002801d0e00d986 */ /* 0x000fe6000c101906 */
[----:B------:R-:W-:Y:S01]  /*2cc0*/  FADD.FTZ R76, R76, R93 ;  /* 0x0000005d4c4c7221 */ /* 0x000fe20000010000 */
[----:B------:R0:W-:Y:S03]  /*2cd0*/  @!P3 STG.E [R14.64], R23 ;  /* 0x000000170e00b986 */ /* 0x0001e6000c101906 */
[----:B------:R-:W-:Y:S01]  /*2ce0*/  FADD.FTZ R76, R76, R89 ;  /* 0x000000594c4c7221 */ /* 0x000fe20000010000 */
[----:B------:R-:W-:Y:S04]  /*2cf0*/  @!P6 STG.E [R14.64+0x300], R31 ;  /* 0x0003001f0e00e986 */ /* 0x000fe8000c101906 */
[----:B------:R-:W-:Y:S01]  /*2d00*/  BAR.SYNC.DEFER_BLOCKING 0x0 ;  /* 0x0000000000007b1d */ /* 0x000fe20000010000 */
[----:B0-----:R-:W-:-:S05]  /*2d10*/  IADD3 R23, R11, R13, RZ ;  /* 0x0000000d0b177210 */ /* 0x001fca0007ffe0ff */
[----:B------:R-:W-:Y:S04]  /*2d20*/  STS [R46.X4], R99 ;  /* 0x000000632e007388 */ /* 0x000fe80000004800 */
        /* <DEDUP_REMOVED lines=30> */
.L_x_6676:
[----:B------:R-:W-:Y:S05]  /*2f10*/  BSYNC B0 ;  /* 0x0000000000007941 */ /* 0x000fea0003800000 */
.L_x_6675:
[----:B------:R-:W-:Y:S01]  /*2f20*/  MOV R8, R10 ;  /* 0x0000000a00087202 */ /* 0x000fe20000000f00 */
[----:B0-----:R-:W-:Y:S01]  /*2f30*/  IMAD R12, R82, c[0x0][0x300], RZ ;  /* 0x0000c000520c7a24 */ /* 0x001fe200078e02ff */
[----:B------:R-:W-:Y:S02]  /*2f40*/  MOV R9, R23 ;  /* 0x0000001700097202 */ /* 0x000fe40000000f00 */
[----:B------:R-:W-:Y:S01]  /*2f50*/  IADD3 R10, P1, R56, c[0x0][0x340], RZ ;  /* 0x0000d000380a7a10 */ /* 0x000fe20007f3e0ff */
[C---:B------:R-:W-:Y:S01]  /*2f60*/  IMAD R13, R83.reuse, c[0x0][0x304], R12 ;  /* 0x0000c100530d7a24 */ /* 0x040fe200078e020c */
[-C--:B------:R-:W-:Y:S01]  /*2f70*/  ISETP.GE.AND P4, PT, R60, R0.reuse, PT ;  /* 0x000000003c00720c */ /* 0x080fe20003f86270 */
[----:B------:R-:W-:Y:S01]  /*2f80*/  IMAD.WIDE.U32 R8, R83, c[0x0][0x300], R8 ;  /* 0x0000c00053087a25 */ /* 0x000fe200078e0008 */
[-C--:B------:R-:W-:Y:S02]  /*2f90*/  ISETP.GE.AND P5, PT, R59, R0.reuse, PT ;  /* 0x000000003b00720c */ /* 0x080fe40003fa6270 */
[----:B------:R-:W-:-:S02]  /*2fa0*/  ISETP.GE.AND P6, PT, R58, R0, PT ;  /* 0x000000003a00720c */ /* 0x000fc40003fc6270 */
[----:B------:R-:W-:Y:S02]  /*2fb0*/  IADD3 R12, P0, R33, R8, RZ ;  /* 0x00000008210c7210 */ /* 0x000fe40007f1e0ff */
[----:B------:R-:W-:Y:S02]  /*2fc0*/  IADD3.X R11, R55, c[0x0][0x344], RZ, P1, !PT ;  /* 0x0000d100370b7a10 */ /* 0x000fe40000ffe4ff */
[----:B------:R-:W-:Y:S02]  /*2fd0*/  IADD3.X R9, R35, R13, R9, P0, !PT ;  /* 0x0000000d23097210 */ /* 0x000fe400007fe409 */
[----:B------:R-:W-:Y:S02]  /*2fe0*/  LEA R8, P2, R12, R10, 0x2 ;  /* 0x0000000a0c087211 */ /* 0x000fe400078410ff */
[----:B------:R-:W-:Y:S02]  /*2ff0*/  ISETP.GE.AND P0, PT, R64, R0, PT ;  /* 0x000000004000720c */ /* 0x000fe40003f06270 */
[----:B------:R-:W-:-:S02]  /*3000*/  LEA.HI.X R9, R12, R11, R9, 0x2, P2 ;  /* 0x0000000b0c097211 */ /* 0x000fc400010f1409 */
[-C--:B------:R-:W-:Y:S02]  /*3010*/  ISETP.GE.AND P1, PT, R63, R0.reuse, PT ;  /* 0x000000003f00720c */ /* 0x080fe40003f26270 */
[-C--:B------:R-:W-:Y:S01]  /*3020*/  ISETP.GE.AND P2, PT, R62, R0.reuse, PT ;  /* 0x000000003e00720c */ /* 0x080fe20003f46270 */
[----:B------:R0:W-:Y:S01]  /*3030*/  @!P4 STG.E [R8.64+0x200], R49 ;  /* 0x000200310800c986 */ /* 0x0001e2000c101906 */
[----:B------:R-:W-:Y:S02]  /*3040*/  ISETP.GE.AND P3, PT, R61, R0, PT ;  /* 0x000000003d00720c */ /* 0x000fe40003f66270 */
[C---:B------:R-:W-:Y:S01]  /*3050*/  IADD3 R0, -R65.reuse, c[0x0][0x174], RZ ;  /* 0x00005d0041007a10 */ /* 0x040fe20007ffe1ff */
[----:B------:R0:W-:Y:S01]  /*3060*/  @!P5 STG.E [R8.64+0x280], R21 ;  /* 0x000280150800d986 */ /* 0x0001e2000c101906 */
[----:B------:R-:W-:-:S03]  /*3070*/  IADD3 R65, R65, 0x1, RZ ;  /* 0x0000000141417810 */ /* 0x000fc60007ffe0ff */
[----:B------:R0:W-:Y:S04]  /*3080*/  @!P6 STG.E [R8.64+0x300], R47 ;  /* 0x0003002f0800e986 */ /* 0x0001e8000c101906 */
[----:B------:R0:W-:Y:S01]  /*3090*/  @!P0 STG.E [R8.64], R53 ;  /* 0x0000003508008986 */ /* 0x0001e2000c101906 */
        /* <DEDUP_REMOVED lines=12> */
.L_x_6666:
        /* <DEDUP_REMOVED lines=24> */
.L_x_6679:
[----:B0-----:R-:W-:Y:S05]  /*32e0*/  BSYNC B0 ;  /* 0x0000000000007941 */ /* 0x001fea0003800000 */
.L_x_6678:
        /* <DEDUP_REMOVED lines=23> */
.L_x_6681:
[----:B0-----:R-:W0:Y:S02]  /*3460*/  S2R R21, SR_TID.X ;  /* 0x0000000000157919 */ /* 0x001e240000002100 */
.L_x_6682:
[----:B0-----:R-:W-:Y:S05]  /*3470*/  BSYNC B0 ;  /* 0x0000000000007941 */ /* 0x001fea0003800000 */
.L_x_6680:
        /* <DEDUP_REMOVED lines=22> */
.L_x_6683:
        /* <DEDUP_REMOVED lines=55> */
.L_x_6684:
        /* <DEDUP_REMOVED lines=11> */
.L_x_9104:


//--------------------- .text._Z25selective_scan_bwd_kernelI32Selective_Scan_bwd_kernel_traitsILi32ELi8ELb0ELb0ELb0ELb0ELb1EffEEv12SSMParamsBwd --------------------------
	.section	.text._Z25selective_scan_bwd_kernelI32Selective_Scan_bwd_kernel_traitsILi32ELi8ELb0ELb0ELb0ELb0ELb1EffEEv12SSMParamsBwd,"ax",@progbits
	.sectioninfo	@"SHI_REGISTERS=168"
	.align	128
        .global         _Z25selective_scan_bwd_kernelI32Selective_Scan_bwd_kernel_traitsILi32ELi8ELb0ELb0ELb0ELb0ELb1EffEEv12SSMParamsBwd
        .type           _Z25selective_scan_bwd_kernelI32Selective_Scan_bwd_kernel_traitsILi32ELi8ELb0ELb0ELb0ELb0ELb1EffEEv12SSMParamsBwd,@function
        .size           _Z25selective_scan_bwd_kernelI32Selective_Scan_bwd_kernel_traitsILi32ELi8ELb0ELb0ELb0ELb0ELb1EffEEv12SSMParamsBwd,(.L_x_9105 - _Z25selective_scan_bwd_kernelI32Selective_Scan_bwd_kernel_traitsILi32ELi8ELb0ELb0ELb0ELb0ELb1EffEEv12SSMParamsBwd)
        .other          _Z25selective_scan_bwd_kernelI32Selective_Scan_bwd_kernel_traitsILi32ELi8ELb0ELb0ELb0ELb0ELb1EffEEv12SSMParamsBwd,@"STO_CUDA_ENTRY STV_DEFAULT"
_Z25selective_scan_bwd_kernelI32Selective_Scan_bwd_kernel_traitsILi32ELi8ELb0ELb0ELb0ELb0ELb1EffEEv12SSMParamsBwd:
.text._Z25selective_scan_bwd_kernelI32Selective_Scan_bwd_kernel_traitsILi32ELi8ELb0ELb0ELb0ELb0ELb1EffEEv12SSMParamsBwd:
        /* <DEDUP_REMOVED lines=25> */
[----:B------:R-:W-:Y:S01]  /*0190*/  HFMA2.MMA R25, -RZ, RZ, 0, 0 ;  /* 0x00000000ff197435 */ /* 0x000fe200000001ff */
[----:B------:R-:W-:Y:S01]  /*01a0*/  ISETP.NE.U32.AND P0, PT, RZ, c[0x0][0x260], PT ;  /* 0x00009800ff007a0c */ /* 0x000fe20003f05070 */
[C---:B------:R-:W-:Y:S01]  /*01b0*/  IMAD R13, R23.reuse, c[0x0][0x1e4], R10 ;  /* 0x00007900170d7a24 */ /* 0x040fe200078e020a */
[----:B------:R-:W-:Y:S01]  /*01c0*/  MOV R26, RZ ;  /* 0x000000ff001a7202 */ /* 0x000fe20000000f00 */
[----:B0-----:R-:W-:Y:S01]  /*01d0*/  IMAD.WIDE.U32 R6, R23, c[0x0][0x278], RZ ;  /* 0x00009e0017067a25 */ /* 0x001fe200078e00ff */
[----:B------:R-:W-:Y:S02]  /*01e0*/  ISETP.NE.AND.EX P0, PT, RZ, c[0x0][0x264], PT, P0 ;  /* 0x00009900ff007a0c */ /* 0x000fe40003f05300 */
[----:B------:R-:W-:Y:S01]  /*01f0*/  IADD3 R5, R5, R13, RZ ;  /* 0x0000000d05057210 */ /* 0x000fe20007ffe0ff */
[----:B-1----:R-:W-:Y:S01]  /*0200*/  IMAD R9, R23, c[0x0][0x27c], R12 ;  /* 0x00009f0017097a24 */ /* 0x002fe200078e020c */
[----:B------:R-:W-:Y:S01]  /*0210*/  MOV R8, c[0x0][0x174] ;  /* 0x00005d0000087a02 */ /* 0x000fe20000000f00 */
[----:B------:R-:W-:-:S02]  /*0220*/  IMAD R13, R21, c[0x0][0x1d8], RZ ;  /* 0x00007600150d7a24 */ /* 0x000fc400078e02ff */
[----:B------:R-:W-:Y:S01]  /*0230*/  IMAD R15, R21, c[0x0][0x1e8], RZ ;  /* 0x00007a00150f7a24 */ /* 0x000fe200078e02ff */
[----:B------:R-:W-:Y:S01]  /*0240*/  IADD3 R7, R7, R9, RZ ;  /* 0x0000000907077210 */ /* 0x000fe20007ffe0ff */
[----:B------:R-:W-:Y:S01]  /*0250*/  IMAD.WIDE.U32 R2, R0, c[0x0][0x1d8], R2 ;  /* 0x0000760000027a25 */ /* 0x000fe200078e0002 */
[C---:B------:R-:W-:Y:S02]  /*0260*/  LEA R9, R8.reuse, 0xffffff00, 0x8 ;  /* 0xffffff0008097811 */ /* 0x040fe400078e40ff */
        /* <DEDUP_REMOVED lines=17> */
[C---:B------:R-:W-:Y:S01]  /*0380*/  LEA R28, P4, R29.reuse, c[0x0][0x240], 0x2 ;  /* 0x000090001d1c7a11 */ /* 0x040fe200078810ff */
[----:B------:R-:W-:Y:S01]  /*0390*/  CS2R R6, SRZ ;  /* 0x0000000000067805 */ /* 0x000fe2000001ff00 */
[----:B------:R-:W-:Y:S02]  /*03a0*/  ISETP.NE.AND.EX P1, PT, RZ, c[0x0][0x32c], PT, P1 ;  /* 0x0000cb00ff007a0c */ /* 0x000fe40003f25310 */
[----:B------:R-:W-:Y:S02]  /*03b0*/  ISETP.NE.AND.EX P2, PT, RZ, c[0x0][0x34c], PT, P2 ;  /* 0x0000d300ff007a0c */ /* 0x000fe40003f45320 */
[----:B------:R-:W-:Y:S01]  /*03c0*/  LEA.HI.X R29, R29, c[0x0][0x244], R2, 0x2, P4 ;  /* 0x000091001d1d7a11 */ /* 0x000fe200020f1402 */
[----:B------:R-:W-:Y:S01]  /*03d0*/  @P0 IMAD R2, R23, c[0x0][0x164], R0 ;  /* 0x0000590017020a24 */ /* 0x000fe200078e0200 */
[----:B------:R-:W-:-:S02]  /*03e0*/  LEA.HI.X R31, R31, c[0x0][0x24c], R4, 0x2, P5 ;  /* 0x000093001f1f7a11 */ /* 0x000fc400028f1404 */
[----:B------:R-:W-:Y:S01]  /*03f0*/  CS2R R4, SRZ ;  /* 0x0000000000047805 */ /* 0x000fe2000001ff00 */
[----:B------:R-:W-:Y:S01]  /*0400*/  @P0 IMAD R2, R2, c[0x0][0x174], RZ ;  /* 0x00005d0002020a24 */ /* 0x000fe200078e02ff */
[----:B------:R-:W-:Y:S02]  /*0410*/  @P0 MOV R3, 0x8 ;  /* 0x0000000800030802 */ /* 0x000fe40000000f00 */
[C---:B------:R-:W-:Y:S01]  /*0420*/  LEA R33, P6, R9.reuse, c[0x0][0x308], 0x2 ;  /* 0x0000c20009217a11 */ /* 0x040fe200078c10ff */
[----:B------:R-:W-:Y:S01]  /*0430*/  @P0 IMAD R2, R2, c[0x0][0x16c], RZ ;  /* 0x00005b0002020a24 */ /* 0x000fe200078e02ff */
        /* <DEDUP_REMOVED lines=14> */
[C---:B0-----:R-:W-:Y:S02]  /*0520*/  SHF.L.U32 R2, R27.reuse, 0x3, RZ ;  /* 0x000000031b027819 */ /* 0x041fe400000006ff */
        /* <DEDUP_REMOVED lines=11> */
.L_x_6701:
[----:B------:R-:W-:Y:S01]  /*05e0*/  BAR.SYNC.DEFER_BLOCKING 0x0 ;  /* 0x0000000000007b1d */ /* 0x000fe20000010000 */
[----:B0-----:R-:W-:Y:S01]  /*05f0*/  LEA R2, R35, 0xffffff00, 0x8 ;  /* 0xffffff0023027811 */ /* 0x001fe200078e40ff */
[----:B------:R-:W-:Y:S01]  /*0600*/  HFMA2.MMA R3, -RZ, RZ, 0, 0 ;  /* 0x00000000ff037435 */ /* 0x000fe200000001ff */
[C---:B------:R-:W-:Y:S01]  /*0610*/  LEA R10, P0, R37.reuse, R28, 0x2 ;  /* 0x0000001c250a7211 */ /* 0x040fe200078010ff */
[----:B------:R-:W-:Y:S01]  /*0620*/  CS2R R12, SRZ ;  /* 0x00000000000c7805 */ /* 0x000fe2000001ff00 */
[----:B------:R-:W-:Y:S02]  /*0630*/  IADD3 R18, -R2, c[0x0][0x168], RZ ;  /* 0x00005a0002127a10 */ /* 0x000fe40007ffe1ff */
[C---:B------:R-:W-:Y:S02]  /*0640*/  LEA.HI.X R11, R37.reuse, R29, R38, 0x2, P0 ;  /* 0x0000001d250b7211 */ /* 0x040fe400000f1426 */
[----:B------:R-:W-:-:S02]  /*0650*/  ISETP.GE.AND P3, PT, R37, R18, PT ;  /* 0x000000122500720c */ /* 0x000fc40003f66270 */
[-C--:B------:R-:W-:Y:S02]  /*0660*/  ISETP.GE.AND P4, PT, R39, R18.reuse, PT ;  /* 0x000000122700720c */ /* 0x080fe40003f86270 */
[-C--:B------:R-:W-:Y:S02]  /*0670*/  ISETP.GE.AND P5, PT, R40, R18.reuse, PT ;  /* 0x000000122800720c */ /* 0x080fe40003fa6270 */
[-C--:B------:R-:W-:Y:S02]  /*0680*/  ISETP.GE.AND P2, PT, R41, R18.reuse, PT ;  /* 0x000000122900720c */ /* 0x080fe40003f46270 */
[-C--:B------:R-:W-:Y:S02]  /*0690*/  ISETP.GE.AND P1, PT, R42, R18.reuse, PT ;  /* 0x000000122a00720c */ /* 0x080fe40003f26270 */
[----:B------:R-:W-:-:S03]  /*06a0*/  ISETP.GE.AND P0, PT, R43, R18, PT ;  /* 0x000000122b00720c */ /* 0x000fc60003f06270 */
[----:B------:R0:W2:Y:S01]  /*06b0*/  @!P3 LDG.E R3, [R10.64] ;  /* 0x000000060a03b981 */ /* 0x0000a2000c1e1900 */
[----:B------:R-:W-:-:S03]  /*06c0*/  ISETP.GE.AND P3, PT, R44, R18, PT ;  /* 0x000000122c00720c */ /* 0x000fc60003f66270 */
[----:B------:R0:W3:Y:S01]  /*06d0*/  @!P4 LDG.E R12, [R10.64+0x80] ;  /* 0x000080060a0cc981 */ /* 0x0000e2000c1e1900 */
[----:B------:R-:W-:Y:S01]  /*06e0*/  ISETP.GE.AND P4, PT, R45, R18, PT ;  /* 0x000000122d00720c */ /* 0x000fe20003f86270 */
[----:B------:R-:W-:Y:S01]  /*06f0*/  CS2R R14, SRZ ;  /* 0x00000000000e7805 */ /* 0x000fe2000001ff00 */
        /* <DEDUP_REMOVED lines=12> */
[CC--:B------:R-:W-:Y:S02]  /*07c0*/  LEA.HI.SX32 R46, R32.reuse, R32.reuse, 0x1b ;  /* 0x00000020202e7211 */ /* 0x0c0fe400078fdaff */
[----:B------:R-:W-:Y:S02]  /*07d0*/  IADD3 R19, R32, 0x80, RZ ;  /* 0x0000008020137810 */ /* 0x000fe40007ffe0ff */
[----:B------:R-:W-:-:S02]  /*07e0*/  LEA.HI.SX32 R47, R47, R32, 0x1b ;  /* 0x000000202f2f7211 */ /* 0x000fc400078fdaff */
[C---:B------:R-:W-:Y:S02]  /*07f0*/  IADD3 R51, R32.reuse, 0xa0, RZ ;  /* 0x000000a020337810 */ /* 0x040fe40007ffe0ff */
[C---:B0-----:R-:W-:Y:S02]  /*0800*/  IADD3 R11, R32.reuse, 0xc0, RZ ;  /* 0x000000c0200b7810 */ /* 0x041fe40007ffe0ff */
        /* <DEDUP_REMOVED lines=8> */
[C---:B------:R-:W-:Y:S02]  /*0890*/  SHF.L.U32 R55, R37.reuse, 0x2, RZ ;  /* 0x0000000225377819 */ /* 0x040fe400000006ff */
        /* <DEDUP_REMOVED lines=8> */
[-C--:B------:R-:W-:Y:S02]  /*0920*/  ISETP.GE.AND P1, PT, R43, R18.reuse, PT ;  /* 0x000000122b00720c */ /* 0x080fe40003f26270 */
[----:B------:R-:W-:Y:S01]  /*0930*/  ISETP.GE.AND P0, PT, R44, R18, PT ;  /* 0x000000122c00720c */ /* 0x000fe20003f06270 */
[----:B------:R-:W-:Y:S01]  /*0940*/  HFMA2.MMA R19, -RZ, RZ, 0, 0 ;  /* 0x00000000ff137435 */ /* 0x000fe200000001ff */
[----:B------:R-:W-:Y:S02]  /*0950*/  MOV R66, RZ ;  /* 0x000000ff00427202 */ /* 0x000fe40000000f00 */
[----:B------:R-:W-:Y:S01]  /*0960*/  MOV R68, RZ ;  /* 0x000000ff00447202 */ /* 0x000fe20000000f00 */
[----:B--2---:R0:W-:Y:S04]  /*0970*/  STS [R46.X4], R3 ;  /* 0x000000032e007388 */ /* 0x0041e80000004800 */
[----:B---3--:R-:W-:Y:S04]  /*0980*/  STS [R47.X4+0x80], R12 ;  /* 0x0000800c2f007388 */ /* 0x008fe80000004800 */
[----:B----4-:R1:W-:Y:S01]  /*0990*/  STS [R48.X4+0x100], R13 ;  /* 0x0001000d30007388 */ /* 0x0103e20000004800 */
[----:B0-----:R-:W-:-:S03]  /*09a0*/  HFMA2.MMA R3, -RZ, RZ, 0, 0 ;  /* 0x00000000ff037435 */ /* 0x001fc600000001ff */
[----:B------:R-:W-:Y:S04]  /*09b0*/  STS [R49.X4+0x180], R14 ;  /* 0x0001800e31007388 */ /* 0x000fe80000004800 */
[----:B------:R0:W-:Y:S01]  /*09c0*/  STS [R50.X4+0x200], R15 ;  /* 0x0002000f32007388 */ /* 0x0001e20000004800 */
[----:B-1----:R-:W-:-:S03]  /*09d0*/  CS2R R12, SRZ ;  /* 0x00000000000c7805 */ /* 0x002fc6000001ff00 */
[----:B------:R1:W-:Y:S04]  /*09e0*/  STS [R51.X4+0x280], R16 ;  /* 0x0002801033007388 */ /* 0x0003e80000004800 */
[----:B------:R2:W-:Y:S01]  /*09f0*/  STS [R52.X4+0x300], R17 ;  /* 0x0003001134007388 */ /* 0x0005e20000004800 */
[----:B0-----:R-:W-:-:S03]  /*0a00*/  CS2R R14, SRZ ;  /* 0x00000000000e7805 */ /* 0x001fc6000001ff00 */
        /* <DEDUP_REMOVED lines=11> */
[----:B------:R-:W3:Y:S01]  /*0ac0*/  @!P6 LDG.E R3, [R10.64] ;  /* 0x000000060a03e981 */ /* 0x000ee2000c1e1900 */
[----:B------:R-:W-:-:S03]  /*0ad0*/  ISETP.GE.AND P6, PT, R45, R18, PT ;  /* 0x000000122d00720c */ /* 0x000fc60003fc6270 */
[----:B------:R-:W4:Y:S04]  /*0ae0*/  @!P5 LDG.E R12, [R10.64+0x80] ;  /* 0x000080060a0cd981 */ /* 0x000f28000c1e1900 */
[----:B------:R-:W4:Y:S04]  /*0af0*/  @!P4 LDG.E R13, [R10.64+0x100] ;  /* 0x000100060a0dc981 */ /* 0x000f28000c1e1900 */
[----:B------:R-:W4:Y:S04]  /*0b00*/  @!P3 LDG.E R14, [R10.64+0x180] ;  /* 0x000180060a0eb981 */ /* 0x000f28000c1e1900 */
[----:B------:R-:W4:Y:S04]  /*0b10*/  @!P2 LDG.E R15, [R10.64+0x200] ;  /* 0x000200060a0fa981 */ /* 0x000f28000c1e1900 */
[----:B------:R-:W4:Y:S04]  /*0b20*/  @!P1 LDG.E R66, [R10.64+0x280] ;  /* 0x000280060a429981 */ /* 0x000f28000c1e1900 */
[----:B------:R-:W4:Y:S04]  /*0b30*/  @!P0 LDG.E R19, [R10.64+0x300] ;  /* 0x000300060a138981 */ /* 0x000f28000c1e1900 */
[----:B------:R-:W4:Y:S01]  /*0b40*/  @!P6 LDG.E R68, [R10.64+0x380] ;  /* 0x000380060a44e981 */ /* 0x000f22000c1e1900 */
[C---:B------:R-:W-:Y:S01]  /*0b50*/  ISETP.GE.AND P6, PT, R37.reuse, R18, PT ;  /* 0x000000122500720c */ /* 0x040fe20003fc6270 */
[----:B------:R-:W-:Y:S01]  /*0b60*/  HFMA2.MMA R83, -RZ, RZ, 0, 0 ;  /* 0x00000000ff537435 */ /* 0x000fe200000001ff */
[----:B-1----:R-:W-:-:S02]  /*0b70*/  LEA R16, P0, R37, R33, 0x2 ;  /* 0x0000002125107211 */ /* 0x002fc400078010ff */
[----:B------:R-:W-:Y:S02]  /*0b80*/  ISETP.GE.AND P5, PT, R39, R18, PT ;  /* 0x000000122700720c */ /* 0x000fe40003fa6270 */
[----:B--2---:R-:W-:Y:S02]  /*0b90*/  LEA.HI.X R17, R37, R34, R38, 0x2, P0 ;  /* 0x0000002225117211 */ /* 0x004fe400000f1426 */
[-C--:B------:R-:W-:Y:S02]  /*0ba0*/  ISETP.GE.AND P4, PT, R40, R18.reuse, PT ;  /* 0x000000122800720c */ /* 0x080fe40003f86270 */
[-C--:B------:R-:W-:Y:S02]  /*0bb0*/  ISETP.GE.AND P3, PT, R41, R18.reuse, PT ;  /* 0x000000122900720c */ /* 0x080fe40003f66270 */
[-C--:B------:R-:W-:Y:S02]  /*0bc0*/  ISETP.GE.AND P2, PT, R42, R18.reuse, PT ;  /* 0x000000122a00720c */ /* 0x080fe40003f46270 */
[-C--:B------:R-:W-:Y:S01]  /*0bd0*/  ISETP.GE.AND P1, PT, R43, R18.reuse, PT ;  /* 0x000000122b00720c */ /* 0x080fe20003f26270 */
[----:B------:R-:W-:Y:S01]  /*0be0*/  HFMA2.MMA R85, -RZ, RZ, 0, 0 ;  /* 0x00000000ff557435 */ /* 0x000fe200000001ff */
[----:B------:R-:W-:Y:S01]  /*0bf0*/  ISETP.GE.AND P0, PT, R44, R18, PT ;  /* 0x000000122c00720c */ /* 0x000fe20003f06270 */
[----:B------:R-:W-:Y:S01]  /*0c00*/  HFMA2.MMA R87, -RZ, RZ, 0, 0 ;  /* 0x00000000ff577435 */ /* 0x000fe200000001ff */
[----:B------:R-:W-:-:S02]  /*0c10*/  MOV R72, RZ ;  /* 0x000000ff00487202 */ /* 0x000fc40000000f00 */
[----:B------:R-:W-:Y:S02]  /*0c20*/  MOV R74, RZ ;  /* 0x000000ff004a7202 */ /* 0x000fe40000000f00 */
[----:B------:R-:W-:Y:S02]  /*0c30*/  MOV R76, RZ ;  /* 0x000000ff004c7202 */ /* 0x000fe40000000f00 */
[----:B------:R-:W-:Y:S01]  /*0c40*/  MOV R78, RZ ;  /* 0x000000ff004e7202 */ /* 0x000fe20000000f00 */
[----:B---3--:R-:W-:Y:S04]  /*0c50*/  STS [R46.X4], R3 ;  /* 0x000000032e007388 */ /* 0x008fe80000004800 */
[----:B----4-:R-:W-:Y:S04]  /*0c60*/  STS [R47.X4+0x80], R12 ;  /* 0x0000800c2f007388 */ /* 0x010fe80000004800 */
        /* <DEDUP_REMOVED lines=16> */
[----:B0-----:R-:W-:-:S05]  /*0d70*/  HFMA2.MMA R19, -RZ, RZ, 0, 0 ;  /* 0x00000000ff137435 */ /* 0x001fca00000001ff */
        /* <DEDUP_REMOVED lines=14> */
[C---:B------:R-:W-:Y:S01]  /*0e60*/  IMAD R89, R23.reuse, c[0x0][0x1f4], R12 ;  /* 0x00007d0017597a24 */ /* 0x040fe200078e020c */
[----:B0-----:R-:W-:Y:S01]  /*0e70*/  MOV R16, R10 ;  /* 0x0000000a00107202 */ /* 0x001fe20000000f00 */
[C---:B------:R-:W-:Y:S02]  /*0e80*/  IMAD.WIDE.U32 R14, R23.reuse, c[0x0][0x200], RZ ;  /* 0x00008000170e7a25 */ /* 0x040fe400078e00ff */
[----:B------:R-:W-:Y:S02]  /*0e90*/  @!P0 MOV R80, R2 ;  /* 0x0000000200508202 */ /* 0x000fe40000000f00 */
[----:B------:R-:W-:Y:S01]  /*0ea0*/  @!P0 MOV R81, R3 ;  /* 0x0000000300518202 */ /* 0x000fe20000000f00 */
[----:B------:R-:W-:Y:S01]  /*0eb0*/  IMAD R91, R23, c[0x0][0x204], R66 ;  /* 0x00008100175b7a24 */ /* 0x000fe200078e0242 */
[----:B------:R-:W-:Y:S01]  /*0ec0*/  IADD3 R17, R11, R89, RZ ;  /* 0x000000590b117210 */ /* 0x000fe20007ffe0ff */
[----:B------:R-:W-:-:S03]  /*0ed0*/  @!P0 IMAD.WIDE.U32 R12, R23, c[0x0][0x1f0], R2 ;  /* 0x00007c00170c8a25 */ /* 0x000fc600078e0002 */
[----:B------:R-:W-:Y:S01]  /*0ee0*/  IADD3 R15, R15, R91, RZ ;  /* 0x0000005b0f0f7210 */ /* 0x000fe20007ffe0ff */
[----:B------:R-:W-:Y:S01]  /*0ef0*/  @!P0 IMAD.WIDE.U32 R80, R23, c[0x0][0x200], R80 ;  /* 0x0000800017508a25 */ /* 0x000fe200078e0050 */
[----:B------:R-:W-:Y:S02]  /*0f00*/  @!P0 IADD3 R11, R89, R13, RZ ;  /* 0x0000000d590b8210 */ /* 0x000fe40007ffe0ff */
[----:B------:R-:W-:Y:S01]  /*0f10*/  MOV R89, c[0x0][0x174] ;  /* 0x00005d0000597a02 */ /* 0x000fe20000000f00 */
[C---:B------:R-:W-:Y:S01]  /*0f20*/  IMAD.WIDE.U32 R16, R0.reuse, c[0x0][0x1f8], R16 ;  /* 0x00007e0000107a25 */ /* 0x040fe200078e0010 */
[----:B------:R-:W-:Y:S02]  /*0f30*/  @!P0 IADD3 R13, R91, R81, RZ ;  /* 0x000000515b0d8210 */ /* 0x000fe40007ffe0ff */
[----:B------:R-:W-:Y:S01]  /*0f40*/  @!P0 MOV R10, R12 ;  /* 0x0000000c000a8202 */ /* 0x000fe20000000f00 */
[----:B------:R-:W-:Y:S01]  /*0f50*/  IMAD R81, R21, c[0x0][0x1f8], RZ ;  /* 0x00007e0015517a24 */ /* 0x000fe200078e02ff */
[----:B------:R-:W-:Y:S01]  /*0f60*/  LEA R66, R89, R36, 0x8 ;  /* 0x0000002459427211 */ /* 0x000fe200078e40ff */
[----:B------:R-:W-:Y:S01]  /*0f70*/  IMAD R91, R21, c[0x0][0x208], RZ ;  /* 0x00008200155b7a24 */ /* 0x000fe200078e02ff */
[----:B------:R-:W-:Y:S01]  /*0f80*/  @!P0 MOV R12, R80 ;  /* 0x00000050000c8202 */ /* 0x000fe20000000f00 */
[----:B------:R-:W-:Y:S01]  /*0f90*/  IMAD.WIDE.U32 R14, R0, c[0x0][0x208], R14 ;  /* 0x00008200000e7a25 */ /* 0x000fe200078e000e */
[----:B-1----:R-:W-:-:S03]  /*0fa0*/  SHF.R.S32.HI R68, RZ, 0x1f, R66 ;  /* 0x0000001fff447819 */ /* 0x002fc60000011442 */
[----:B------:R-:W-:Y:S01]  /*0fb0*/  IMAD R89, R0, c[0x0][0x1fc], R81 ;  /* 0x00007f0000597a24 */ /* 0x000fe200078e0251 */
[----:B------:R-:W-:Y:S01]  /*0fc0*/  IADD3 R81, P1, R66, R16, RZ ;  /* 0x0000001042517210 */ /* 0x000fe20007f3e0ff */
[----:B------:R-:W-:Y:S01]  /*0fd0*/  IMAD R91, R0, c[0x0][0x20c], R91 ;  /* 0x00008300005b7a24 */ /* 0x000fe200078e025b */
[----:B------:R-:W-:Y:S01]  /*0fe0*/  IADD3 R70, P2, R66, R14, RZ ;  /* 0x0000000e42467210 */ /* 0x000fe20007f5e0ff */
[----:B------:R-:W-:Y:S01]  /*0ff0*/  @!P0 IMAD.WIDE.U32 R10, R0, c[0x0][0x1f8], R10 ;  /* 0x00007e00000a8a25 */ /* 0x000fe200078e000a */
[C---:B------:R-:W-:Y:S02]  /*1000*/  IADD3.X R82, R68.reuse, R89, R17, P1, !PT ;  /* 0x0000005944527210 */ /* 0x040fe40000ffe411 */
[----:B------:R-:W-:Y:S01]  /*1010*/  IADD3.X R17, R68, R91, R15, P2, !PT ;  /* 0x0000005b44117210 */ /* 0x000fe200017fe40f */
[----:B------:R-:W-:Y:S01]  /*1020*/  @!P0 IMAD.WIDE.U32 R12, R0, c[0x0][0x208], R12 ;  /* 0x00008200000c8a25 */ /* 0x000fe200078e000c */
[C---:B------:R-:W-:Y:S02]  /*1030*/  @!P0 IADD3 R86, P1, R37.reuse, R10, RZ ;  /* 0x0000000a25568210 */ /* 0x040fe40007f3e0ff */
[----:B------:R-:W-:-:S02]  /*1040*/  LEA R14, P2, R37, c[0x0][0x268], 0x2 ;  /* 0x00009a00250e7a11 */ /* 0x000fc400078410ff */
[C---:B------:R-:W-:Y:S02]  /*1050*/  LEA R15, P4, R37.reuse, c[0x0][0x258], 0x2 ;  /* 0x00009600250f7a11 */ /* 0x040fe400078810ff */
[----:B------:R-:W-:Y:S02]  /*1060*/  @!P0 IADD3.X R89, R38, R11, R89, P1, !PT ;  /* 0x0000000b26598210 */ /* 0x000fe40000ffe459 */
[C-C-:B------:R-:W-:Y:S02]  /*1070*/  LEA.HI.X R84, R37.reuse, c[0x0][0x26c], R38.reuse, 0x2, P2 ;  /* 0x00009b0025547a11 */ /* 0x140fe400010f1426 */
[----:B------:R-:W-:Y:S02]  /*1080*/  LEA.HI.X R11, R37, c[0x0][0x25c], R38, 0x2, P4 ;  /* 0x00009700250b7a11 */ /* 0x000fe400020f1426 */
[----:B------:R-:W-:Y:S02]  /*1090*/  LEA R14, P2, R81, R14, 0x2 ;  /* 0x0000000e510e7211 */ /* 0x000fe400078410ff */
[----:B------:R-:W-:-:S02]  /*10a0*/  LEA R10, P4, R70, R15, 0x2 ;  /* 0x0000000f460a7211 */ /* 0x000fc400078810ff */
[----:B------:R-:W-:Y:S02]  /*10b0*/  LEA.HI.X R15, R81, R84, R82, 0x2, P2 ;  /* 0x00000054510f7211 */ /* 0x000fe400010f1452 */
[----:B------:R-:W-:Y:S02]  /*10c0*/  LEA.HI.X R11, R70, R11, R17, 0x2, P4 ;  /* 0x0000000b460b7211 */ /* 0x000fe400020f1411 */
[----:B------:R-:W-:Y:S02]  /*10d0*/  ISETP.GE.AND P6, PT, R39, R18, PT ;  /* 0x000000122700720c */ /* 0x000fe40003fc6270 */
[----:B------:R-:W-:Y:S02]  /*10e0*/  @!P0 IADD3 R80, P3, R37, R12, RZ ;  /* 0x0000000c25508210 */ /* 0x000fe40007f7e0ff */
[----:B------:R-:W-:Y:S02]  /*10f0*/  @!P0 LEA R16, P1, R86, c[0x0][0x268], 0x2 ;  /* 0x00009a0056108a11 */ /* 0x000fe400078210ff */
[----:B------:R-:W-:-:S02]  /*1100*/  @!P0 IADD3.X R13, R38, R13, R91, P3, !PT ;  /* 0x0000000d260d8210 */ /* 0x000fc40001ffe45b */
[----:B------:R-:W-:Y:S01]  /*1110*/  @!P0 LEA R12, P3, R80, c[0x0][0x258], 0x2 ;  /* 0x00009600500c8a11 */ /* 0x000fe200078610ff */
[----:B------:R-:W-:Y:S01]  /*1120*/  CS2R R90, SRZ ;  /* 0x00000000005a7805 */ /* 0x000fe2000001ff00 */
[----:B------:R-:W-:Y:S02]  /*1130*/  @!P0 LEA.HI.X R17, R86, c[0x0][0x26c], R89, 0x2, P1 ;  /* 0x00009b0056118a11 */ /* 0x000fe400008f1459 */
[-C--:B------:R-:W-:Y:S02]  /*1140*/  ISETP.GE.AND P1, PT, R40, R18.reuse, PT ;  /* 0x000000122800720c */ /* 0x080fe40003f26270 */
[----:B------:R-:W-:Y:S02]  /*1150*/  @!P0 LEA.HI.X R13, R80, c[0x0][0x25c], R13, 0x2, P3 ;  /* 0x00009700500d8a11 */ /* 0x000fe400018f140d */
[-C--:B------:R-:W-:Y:S02]  /*1160*/  ISETP.GE.AND P2, PT, R41, R18.reuse, PT ;  /* 0x000000122900720c */ /* 0x080fe40003f46270 */
[-C--:B------:R-:W-:Y:S01]  /*1170*/  ISETP.GE.AND P3, PT, R42, R18.reuse, PT ;  /* 0x000000122a00720c */ /* 0x080fe20003f66270 */
[----:B------:R-:W-:Y:S01]  /*1180*/  HFMA2.MMA R80, -RZ, RZ, 0, 0 ;  /* 0x00000000ff507435 */ /* 0x000fe200000001ff */
[----:B------:R-:W-:-:S02]  /*1190*/  ISETP.GE.AND P4, PT, R43, R18, PT ;  /* 0x000000122b00720c */ /* 0x000fc40003f86270 */
[----:B------:R-:W-:Y:S02]  /*11a0*/  ISETP.GE.AND P5, PT, R44, R18, PT ;  /* 0x000000122c00720c */ /* 0x000fe40003fa6270 */
        /* <DEDUP_REMOVED lines=20> */
[----:B------:R-:W-:-:S09]  /*12f0*/  MOV R19, RZ ;  /* 0x000000ff00137202 */ /* 0x000fd20000000f00 */
[----:B------:R0:W2:Y:S01]  /*1300*/  @!P6 LDG.E R78, [R14.64+-0x380] ;  /* 0xfffc80060e4ee981 */ /* 0x0000a2000c1e1900 */
[----:B------:R-:W-:-:S03]  /*1310*/  ISETP.GE.AND P6, PT, R45, R18, PT ;  /* 0x000000122d00720c */ /* 0x000fc60003fc6270 */
[----:B------:R1:W3:Y:S04]  /*1320*/  @!P0 LDG.E R91, [R16.64] ;  /* 0x00000006105b8981 */ /* 0x0002e8000c1e1900 */
[----:B------:R0:W4:Y:S04]  /*1330*/  @!P1 LDG.E R19, [R14.64+-0x300] ;  /* 0xfffd00060e139981 */ /* 0x000128000c1e1900 */
[----:B------:R0:W4:Y:S01]  /*1340*/  @!P2 LDG.E R80, [R14.64+-0x280] ;  /* 0xfffd80060e50a981 */ /* 0x000122000c1e1900 */
[----:B-1----:R-:W-:-:S03]  /*1350*/  CS2R R16, SRZ ;  /* 0x0000000000107805 */ /* 0x002fc6000001ff00 */
[----:B------:R0:W4:Y:S04]  /*1360*/  @!P3 LDG.E R93, [R14.64+-0x200] ;  /* 0xfffe00060e5db981 */ /* 0x000128000c1e1900 */
[----:B------:R0:W4:Y:S04]  /*1370*/  @!P4 LDG.E R16, [R14.64+-0x180] ;  /* 0xfffe80060e10c981 */ /* 0x000128000c1e1900 */
[----:B------:R0:W4:Y:S04]  /*1380*/  @!P5 LDG.E R17, [R14.64+-0x100] ;  /* 0xffff00060e11d981 */ /* 0x000128000c1e1900 */
[----:B------:R0:W4:Y:S01]  /*1390*/  @!P6 LDG.E R90, [R14.64+-0x80] ;  /* 0xffff80060e5ae981 */ /* 0x000122000c1e1900 */
[----:B------:R-:W-:Y:S01]  /*13a0*/  CS2R R98, SRZ ;  /* 0x0000000000627805 */ /* 0x000fe2000001ff00 */
[----:B------:R-:W-:Y:S01]  /*13b0*/  HFMA2.MMA R101, -RZ, RZ, 0, 0 ;  /* 0x00000000ff657435 */ /* 0x000fe200000001ff */
[----:B------:R-:W-:Y:S01]  /*13c0*/  MOV R96, RZ ;  /* 0x000000ff00607202 */ /* 0x000fe20000000f00 */
[----:B0-----:R-:W-:Y:S01]  /*13d0*/  CS2R R14, SRZ ;  /* 0x00000000000e7805 */ /* 0x001fe2000001ff00 */
[----:B---3--:R-:W-:Y:S04]  /*13e0*/  STS [R46.X4], R91 ;  /* 0x0000005b2e007388 */ /* 0x008fe80000004800 */
[----:B--2---:R-:W-:Y:S04]  /*13f0*/  STS [R47.X4+0x80], R78 ;  /* 0x0000804e2f007388 */ /* 0x004fe80000004800 */
[----:B----4-:R-:W-:Y:S04]  /*1400*/  STS [R48.X4+0x100], R19 ;  /* 0x0001001330007388 */ /* 0x010fe80000004800 */
[----:B------:R-:W-:Y:S04]  /*1410*/  STS [R49.X4+0x180], R80 ;  /* 0x0001805031007388 */ /* 0x000fe80000004800 */
[----:B------:R-:W-:Y:S04]  /*1420*/  STS [R50.X4+0x200], R93 ;  /* 0x0002005d32007388 */ /* 0x000fe80000004800 */
[----:B------:R-:W-:Y:S04]  /*1430*/  STS [R51.X4+0x280], R16 ;  /* 0x0002801033007388 */ /* 0x000fe80000004800 */
[----:B------:R0:W-:Y:S04]  /*1440*/  STS [R52.X4+0x300], R17 ;  /* 0x0003001134007388 */ /* 0x0001e80000004800 */
[----:B------:R-:W-:Y:S01]  /*1450*/  STS [R53.X4+0x380], R90 ;  /* 0x0003805a35007388 */ /* 0x000fe20000004800 */
[----:B------:R-:W-:-:S06]  /*1460*/  NOP ;  /* 0x0000000000007918 */ /* 0x000fcc0000000000 */
[----:B------:R-:W-:Y:S04]  /*1470*/  LDS R89, [R56.X4] ;  /* 0x0000000038597984 */ /* 0x000fe80000004800 */
[----:B------:R-:W-:Y:S04]  /*1480*/  LDS R88, [R56.X4+0x4] ;  /* 0x0000040038587984 */ /* 0x000fe80000004800 */
[----:B------:R-:W1:Y:S04]  /*1490*/  LDS R86, [R56.X4+0x8] ;  /* 0x0000080038567984 */ /* 0x000e680000004800 */
[----:B------:R-:W2:Y:S04]  /*14a0*/  LDS R84, [R56.X4+0xc] ;  /* 0x00000c0038547984 */ /* 0x000ea80000004800 */
[----:B------:R-:W3:Y:S04]  /*14b0*/  LDS R19, [R56.X4+0x10] ;  /* 0x0000100038137984 */ /* 0x000ee80000004800 */
[----:B------:R-:W-:Y:S04]  /*14c0*/  LDS R78, [R56.X4+0x14] ;  /* 0x00001400384e7984 */ /* 0x000fe80000004800 */
[----:B------:R-:W-:Y:S04]  /*14d0*/  LDS R80, [R56.X4+0x18] ;  /* 0x0000180038507984 */ /* 0x000fe80000004800 */
[----:B------:R-:W2:Y:S04]  /*14e0*/  LDS R82, [R56.X4+0x1c] ;  /* 0x00001c0038527984 */ /* 0x000ea80000004800 */
[----:B------:R-:W-:Y:S01]  /*14f0*/  BAR.SYNC.DEFER_BLOCKING 0x0 ;  /* 0x0000000000007b1d */ /* 0x000fe20000010000 */
[----:B0-----:R-:W-:-:S05]  /*1500*/  CS2R R16, SRZ ;  /* 0x0000000000107805 */ /* 0x001fca000001ff00 */
[----:B------:R0:W4:Y:S01]  /*1510*/  @!P0 LDG.E R99, [R12.64] ;  /* 0x000000060c638981 */ /* 0x000122000c1e1900 */
[----:B------:R-:W-:-:S03]  /*1520*/  ISETP.GE.AND P0, PT, R39, R18, PT ;  /* 0x000000122700720c */ /* 0x000fc60003f06270 */
[----:B------:R0:W4:Y:S04]  /*1530*/  @!P1 LDG.E R15, [R10.64+-0x300] ;  /* 0xfffd00060a0f9981 */ /* 0x000128000c1e1900 */
[----:B------:R0:W4:Y:S04]  /*1540*/  @!P2 LDG.E R16, [R10.64+-0x280] ;  /* 0xfffd80060a10a981 */ /* 0x000128000c1e1900 */
[----:B------:R0:W4:Y:S04]  /*1550*/  @!P3 LDG.E R17, [R10.64+-0x200] ;  /* 0xfffe00060a11b981 */ /* 0x000128000c1e1900 */
[----:B------:R0:W4:Y:S04]  /*1560*/  @!P0 LDG.E R14, [R10.64+-0x380] ;  /* 0xfffc80060a0e8981 */ /* 0x000128000c1e1900 */
[----:B------:R0:W4:Y:S04]  /*1570*/  @!P4 LDG.E R96, [R10.64+-0x180] ;  /* 0xfffe80060a60c981 */ /* 0x000128000c1e1900 */
[----:B------:R0:W4:Y:S04]  /*1580*/  @!P5 LDG.E R101, [R10.64+-0x100] ;  /* 0xffff00060a65d981 */ /* 0x000128000c1e1900 */
[----:B------:R0:W4:Y:S01]  /*1590*/  @!P6 LDG.E R98, [R10.64+-0x80] ;  /* 0xffff80060a62e981 */ /* 0x000122000c1e1900 */
[----:B-1----:R-:W-:-:S02]  /*15a0*/  FMUL.FTZ R90, R86, -1.4426950216293334961 ;  /* 0xbfb8aa3b565a7820 */ /* 0x002fc40000410000 */
[----:B--2---:R-:W-:Y:S02]  /*15b0*/  FMUL.FTZ R92, R84, -1.4426950216293334961 ;  /* 0xbfb8aa3b545c7820 */ /* 0x004fe40000410000 */
[----:B------:R-:W1:Y:S08]  /*15c0*/  MUFU.EX2 R91, R90 ;  /* 0x0000005a005b7308 */ /* 0x000e700000000800 */
[----:B------:R-:W2:Y:S01]  /*15d0*/  MUFU.EX2 R92, R92 ;  /* 0x0000005c005c7308 */ /* 0x000ea20000000800 */
[----:B0-----:R-:W-:-:S02]  /*15e0*/  FMUL.FTZ R13, R88, -1.4426950216293334961 ;  /* 0xbfb8aa3b580d7820 */ /* 0x001fc40000410000 */
[----:B---3--:R-:W-:Y:S02]  /*15f0*/  FMUL.FTZ R93, R19, -1.4426950216293334961 ;  /* 0xbfb8aa3b135d7820 */ /* 0x008fe40000410000 */
[----:B------:R-:W-:Y:S02]  /*1600*/  FMUL.FTZ R94, R82, -1.4426950216293334961 ;  /* 0xbfb8aa3b525e7820 */ /* 0x000fe40000410000 */
[----:B-1----:R-:W-:Y:S01]  /*1610*/  FADD.FTZ R91, R91, 1 ;  /* 0x3f8000005b5b7421 */ /* 0x002fe20000010000 */
[----:B------:R-:W0:Y:S01]  /*1620*/  MUFU.EX2 R13, R13 ;  /* 0x0000000d000d7308 */ /* 0x000e220000000800 */
[----:B------:R-:W-:Y:S02]  /*1630*/  FMUL.FTZ R12, R89, -1.4426950216293334961 ;  /* 0xbfb8aa3b590c7820 */ /* 0x000fe40000410000 */
[----:B------:R-:W-:Y:S02]  /*1640*/  FMUL.FTZ R10, R78, -1.4426950216293334961 ;  /* 0xbfb8aa3b4e0a7820 */ /* 0x000fe40000410000 */
[----:B--2---:R-:W-:-:S03]  /*1650*/  FADD.FTZ R103, R92, 1 ;  /* 0x3f8000005c677421 */ /* 0x004fc60000010000 */
[----:B------:R-:W-:Y:S01]  /*1660*/  MUFU.EX2 R100, R93 ;  /* 0x0000005d00647308 */ /* 0x000fe20000000800 */
[----:B------:R-:W-:-:S07]  /*1670*/  FMUL.FTZ R11, R80, -1.4426950216293334961 ;  /* 0xbfb8aa3b500b7820 */ /* 0x000fce0000410000 */
[----:B------:R-:W-:Y:S08]  /*1680*/  MUFU.EX2 R102, R94 ;  /* 0x0000005e00667308 */ /* 0x000ff00000000800 */
[----:B------:R-:W-:Y:S08]  /*1690*/  MUFU.RCP R97, R91 ;  /* 0x0000005b00617308 */ /* 0x000ff00000001000 */
[----:B------:R-:W1:Y:S08]  /*16a0*/  MUFU.EX2 R12, R12 ;  /* 0x0000000c000c7308 */ /* 0x000e700000000800 */
[----:B------:R-:W2:Y:S01]  /*16b0*/  MUFU.EX2 R10, R10 ;  /* 0x0000000a000a7308 */ /* 0x000ea20000000800 */
[----:B0-----:R-:W-:-:S07]  /*16c0*/  FADD.FTZ R13, R13, 1 ;  /* 0x3f8000000d0d7421 */ /* 0x001fce0000010000 */
[----:B------:R-:W0:Y:S01]  /*16d0*/  MUFU.EX2 R11, R11 ;  /* 0x0000000b000b7308 */ /* 0x000e220000000800 */
[----:B-1----:R-:W-:-:S07]  /*16e0*/  FADD.FTZ R12, R12, 1 ;  /* 0x3f8000000c0c7421 */ /* 0x002fce0000010000 */
[----:B------:R-:W1:Y:S01]  /*16f0*/  MUFU.RCP R95, R13 ;  /* 0x0000000d005f7308 */ /* 0x000e620000001000 */
[----:B--2---:R-:W-:Y:S02]  /*1700*/  FADD.FTZ R105, R10, 1 ;  /* 0x3f8000000a697421 */ /* 0x004fe40000010000 */
[----:B------:R-:W-:-:S05]  /*1710*/  FADD.FTZ R100, R100, 1 ;  /* 0x3f80000064647421 */ /* 0x000fca0000010000 */
[----:B------:R-:W2:Y:S01]  /*1720*/  MUFU.RCP R90, R12 ;  /* 0x0000000c005a7308 */ /* 0x000ea20000001000 */
[----:B0-----:R-:W-:Y:S02]  /*1730*/  FADD.FTZ R107, R11, 1 ;  /* 0x3f8000000b6b7421 */ /* 0x001fe40000010000 */
[----:B------:R-:W-:-:S05]  /*1740*/  FADD.FTZ R102, R102, 1 ;  /* 0x3f80000066667421 */ /* 0x000fca0000010000 */
[----:B------:R-:W-:Y:S01]  /*1750*/  MUFU.RCP R103, R103 ;  /* 0x0000006700677308 */ /* 0x000fe20000001000 */
[----:B-1----:R-:W-:-:S07]  /*1760*/  FADD.FTZ R11, -R95, 1 ;  /* 0x3f8000005f0b7421 */ /* 0x002fce0000010100 */
[----:B------:R-:W0:Y:S01]  /*1770*/  MUFU.RCP R105, R105 ;  /* 0x0000006900697308 */ /* 0x000e220000001000 */
[----:B------:R-:W-:-:S07]  /*1780*/  FFMA.FTZ R13, R88, R11, 1 ;  /* 0x3f800000580d7423 */ /* 0x000fce000001000b */
[----:B------:R-:W-:Y:S01]  /*1790*/  MUFU.RCP R100, R100 ;  /* 0x0000006400647308 */ /* 0x000fe20000001000 */
[----:B--2---:R-:W-:-:S07]  /*17a0*/  FADD.FTZ R10, -R90, 1 ;  /* 0x3f8000005a0a7421 */ /* 0x004fce0000010100 */
[----:B------:R-:W1:Y:S08]  /*17b0*/  MUFU.RCP R107, R107 ;  /* 0x0000006b006b7308 */ /* 0x000e700000001000 */
[----:B------:R-:W2:Y:S01]  /*17c0*/  MUFU.RCP R109, R102 ;  /* 0x00000066006d7308 */ /* 0x000ea20000001000 */
[----:B------:R-:W-:Y:S02]  /*17d0*/  FFMA.FTZ R10, R89, R10, 1 ;  /* 0x3f800000590a7423 */ /* 0x000fe4000001000a */
[----:B0-----:R-:W-:-:S04]  /*17e0*/  FADD.FTZ R111, -R105, 1 ;  /* 0x3f800000696f7421 */ /* 0x001fc80000010100 */
[----:B------:R-:W-:Y:S02]  /*17f0*/  FFMA.FTZ R113, R78, R111, 1 ;  /* 0x3f8000004e717423 */ /* 0x000fe4000001006f */
[----:B-1----:R-:W-:Y:S01]  /*1800*/  FADD.FTZ R115, -R107, 1 ;  /* 0x3f8000006b737421 */ /* 0x002fe20000010100 */
[----:B------:R-:W-:Y:S01]  /*1810*/  ISETP.NE.AND P1, PT, R27, RZ, PT ;  /* 0x000000ff1b00720c */ /* 0x000fe20003f25270 */
[----:B--2---:R-:W-:Y:S02]  /*1820*/  FADD.FTZ R117, -R109, 1 ;  /* 0x3f8000006d757421 */ /* 0x004fe40000010100 */
[----:B------:R-:W-:Y:S02]  /*1830*/  FFMA.FTZ R115, R80, R115, 1 ;  /* 0x3f80000050737423 */ /* 0x000fe40000010073 */
[----:B------:R-:W-:Y:S01]  /*1840*/  FFMA.FTZ R117, R82, R117, 1 ;  /* 0x3f80000052757423 */ /* 0x000fe20000010075 */
[----:B----4-:R-:W-:Y:S04]  /*1850*/  STS [R46.X4], R99 ;  /* 0x000000632e007388 */ /* 0x010fe80000004800 */
[----:B------:R-:W-:Y:S04]  /*1860*/  STS [R47.X4+0x80], R14 ;  /* 0x0000800e2f007388 */ /* 0x000fe80000004800 */
[----:B------:R0:W-:Y:S04]  /*1870*/  STS [R48.X4+0x100], R15 ;  /* 0x0001000f30007388 */ /* 0x0001e80000004800 */
[----:B------:R-:W-:Y:S04]  /*1880*/  STS [R49.X4+0x180], R16 ;  /* 0x0001801031007388 */ /* 0x000fe80000004800 */
[----:B------:R1:W-:Y:S04]  /*1890*/  STS [R50.X4+0x200], R17 ;  /* 0x0002001132007388 */ /* 0x0003e80000004800 */
[----:B------:R-:W-:Y:S04]  /*18a0*/  STS [R51.X4+0x280], R96 ;  /* 0x0002806033007388 */ /* 0x000fe80000004800 */
[----:B------:R-:W-:Y:S04]  /*18b0*/  STS [R52.X4+0x300], R101 ;  /* 0x0003006534007388 */ /* 0x000fe80000004800 */
[----:B------:R-:W-:Y:S01]  /*18c0*/  STS [R53.X4+0x380], R98 ;  /* 0x0003806235007388 */ /* 0x000fe20000004800 */
[----:B------:R-:W-:-:S06]  /*18d0*/  NOP ;  /* 0x0000000000007918 */ /* 0x000fcc0000000000 */
[----:B------:R-:W2:Y:S04]  /*18e0*/  LDS R92, [R56.X4] ;  /* 0x00000000385c7984 */ /* 0x000ea80000004800 */
[----:B------:R-:W3:Y:S04]  /*18f0*/  LDS R91, [R56.X4+0x4] ;  /* 0x00000400385b7984 */ /* 0x000ee80000004800 */
[----:B------:R-:W4:Y:S04]  /*1900*/  LDS R93, [R56.X4+0x8] ;  /* 0x00000800385d7984 */ /* 0x000f280000004800 */
[----:B------:R-:W4:Y:S04]  /*1910*/  LDS R94, [R56.X4+0xc] ;  /* 0x00000c00385e7984 */ /* 0x000f280000004800 */
[----:B------:R-:W4:Y:S04]  /*1920*/  LDS R99, [R56.X4+0x10] ;  /* 0x0000100038637984 */ /* 0x000f280000004800 */
[----:B------:R-:W4:Y:S04]  /*1930*/  LDS R96, [R56.X4+0x14] ;  /* 0x0000140038607984 */ /* 0x000f280000004800 */
[----:B------:R-:W4:Y:S04]  /*1940*/  LDS R101, [R56.X4+0x18] ;  /* 0x0000180038657984 */ /* 0x000f280000004800 */
[----:B------:R-:W4:Y:S01]  /*1950*/  LDS R98, [R56.X4+0x1c] ;  /* 0x00001c0038627984 */ /* 0x000f220000004800 */
[----:B0-----:R-:W-:-:S02]  /*1960*/  FADD.FTZ R15, -R97, 1 ;  /* 0x3f800000610f7421 */ /* 0x001fc40000010100 */
[----:B-1----:R-:W-:Y:S02]  /*1970*/  FADD.FTZ R17, -R103, 1 ;  /* 0x3f80000067117421 */ /* 0x002fe40000010100 */
[----:B------:R-:W-:Y:S02]  /*1980*/  FFMA.FTZ R15, R86, R15, 1 ;  /* 0x3f800000560f7423 */ /* 0x000fe4000001000f */
[----:B------:R-:W-:Y:S02]  /*1990*/  FFMA.FTZ R17, R84, R17, 1 ;  /* 0x3f80000054117423 */ /* 0x000fe40000010011 */
[----:B--2---:R-:W-:Y:S02]  /*19a0*/  FMUL.FTZ R11, R81, R92 ;  /* 0x0000005c510b7220 */ /* 0x004fe40000410000 */
[----:B---3--:R-:W-:Y:S02]  /*19b0*/  FMUL.FTZ R12, R70, R91 ;  /* 0x0000005b460c7220 */ /* 0x008fe40000410000 */
[----:B----4-:R-:W-:-:S02]  /*19c0*/  FMUL.FTZ R14, R72, R93 ;  /* 0x0000005d480e7220 */ /* 0x010fc40000410000 */
[----:B------:R-:W-:Y:S02]  /*19d0*/  FMUL.FTZ R16, R83, R94 ;  /* 0x0000005e53107220 */ /* 0x000fe40000410000 */
[----:B------:R-:W-:Y:S02]  /*19e0*/  FMUL.FTZ R11, R90, R11 ;  /* 0x0000000b5a0b7220 */ /* 0x000fe40000410000 */
[----:B------:R-:W-:Y:S02]  /*19f0*/  FMUL.FTZ R12, R95, R12 ;  /* 0x0000000c5f0c7220 */ /* 0x000fe40000410000 */
[----:B------:R-:W-:Y:S02]  /*1a00*/  FMUL.FTZ R14, R97, R14 ;  /* 0x0000000e610e7220 */ /* 0x000fe40000410000 */
[----:B------:R-:W-:Y:S02]  /*1a10*/  FMUL.FTZ R16, R103, R16 ;  /* 0x0000001067107220 */ /* 0x000fe40000410000 */
[----:B------:R-:W-:Y:S01]  /*1a20*/  FMUL.FTZ R11, R11, R10 ;  /* 0x0000000a0b0b7220 */ /* 0x000fe20000410000 */
[----:B------:R-:W-:Y:S01]  /*1a30*/  BAR.SYNC.DEFER_BLOCKING 0x0 ;  /* 0x0000000000007b1d */ /* 0x000fe20000010000 */
[----:B------:R-:W-:-:S02]  /*1a40*/  FMUL.FTZ R13, R12, R13 ;  /* 0x0000000d0c0d7220 */ /* 0x000fc40000410000 */
[----:B------:R-:W-:Y:S02]  /*1a50*/  FMUL.FTZ R15, R14, R15 ;  /* 0x0000000f0e0f7220 */ /* 0x000fe40000410000 */
[----:B------:R-:W-:Y:S02]  /*1a60*/  FMUL.FTZ R17, R16, R17 ;  /* 0x0000001110117220 */ /* 0x000fe40000410000 */
[----:B------:R-:W-:Y:S02]  /*1a70*/  FADD.FTZ R10, -R100, 1 ;  /* 0x3f800000640a7421 */ /* 0x000fe40000010100 */
[----:B------:R-:W-:Y:S02]  /*1a80*/  FMUL.FTZ R111, R74, R99 ;  /* 0x000000634a6f7220 */ /* 0x000fe40000410000 */
[----:B------:R-:W-:Y:S02]  /*1a90*/  FMUL.FTZ R12, R85, R96 ;  /* 0x00000060550c7220 */ /* 0x000fe40000410000 */
[----:B------:R-:W-:-:S02]  /*1aa0*/  FMUL.FTZ R14, R76, R101 ;  /* 0x000000654c0e7220 */ /* 0x000fc40000410000 */
[----:B------:R-:W-:Y:S02]  /*1ab0*/  FMUL.FTZ R16, R87, R98 ;  /* 0x0000006257107220 */ /* 0x000fe40000410000 */
        /* <DEDUP_REMOVED lines=9> */
[----:B------:R0:W-:Y:S04]  /*1b50*/  STS [R56.X4], R11 ;  /* 0x0000000b38007388 */ /* 0x0001e80000004800 */
        /* <DEDUP_REMOVED lines=21> */
[----:B-1----:R-:W-:Y:S01]  /*1cb0*/  IMAD R17, R23, c[0x0][0x2ec], R12 ;  /* 0x0000bb0017117a24 */ /* 0x002fe200078e020c */
[----:B------:R-:W-:-:S04]  /*1cc0*/  LEA R13, P0, R37, c[0x0][0x338], 0x2 ;  /* 0x0000ce00250d7a11 */ /* 0x000fc800078010ff */
[----:B------:R-:W-:Y:S01]  /*1cd0*/  IADD3 R11, R11, R17, RZ ;  /* 0x000000110b0b7210 */ /* 0x000fe20007ffe0ff */
[----:B------:R-:W-:Y:S01]  /*1ce0*/  IMAD R15, R21, c[0x0][0x2f0], RZ ;  /* 0x0000bc00150f7a24 */ /* 0x000fe200078e02ff */
[----:B------:R-:W-:-:S03]  /*1cf0*/  LEA.HI.X R14, R37, c[0x0][0x33c], R38, 0x2, P0 ;  /* 0x0000cf00250e7a11 */ /* 0x000fc600000f1426 */
[----:B------:R-:W-:-:S04]  /*1d00*/  IMAD.WIDE.U32 R10, R0, c[0x0][0x2f0], R10 ;  /* 0x0000bc00000a7a25 */ /* 0x000fc800078e000a */
[----:B------:R-:W-:Y:S01]  /*1d10*/  IMAD R15, R0, c[0x0][0x2f4], R15 ;  /* 0x0000bd00000f7a24 */ /* 0x000fe200078e020f */
[----:B------:R-:W-:-:S04]  /*1d20*/  IADD3 R10, P2, R66, R10, RZ ;  /* 0x0000000a420a7210 */ /* 0x000fc80007f5e0ff */
[----:B------:R-:W-:Y:S02]  /*1d30*/  IADD3.X R11, R68, R15, R11, P2, !PT ;  /* 0x0000000f440b7210 */ /* 0x000fe400017fe40b */
[C---:B------:R-:W-:Y:S01]  /*1d40*/  LEA R12, P2, R10.reuse, R13, 0x2 ;  /* 0x0000000d0a0c7211 */ /* 0x040fe200078410ff */
[----:B------:R-:W-:Y:S03]  /*1d50*/  BSSY B0, `(.L_x_6686) ;  /* 0x0000010000007945 */ /* 0x000fe60003800000 */
[----:B------:R-:W-:Y:S02]  /*1d60*/  LEA.HI.X R13, R10, R14, R11, 0x2, P2 ;  /* 0x0000000e0a0d7211 */ /* 0x000fe400010f140b */
[C---:B--2---:R-:W-:Y:S02]  /*1d70*/  ISETP.GE.AND P0, PT, R37.reuse, R102, PT ;  /* 0x000000662500720c */ /* 0x044fe40003f06270 */
[----:B------:R-:W-:-:S02]  /*1d80*/  IADD3 R10, P2, R37, R2, RZ ;  /* 0x00000002250a7210 */ /* 0x000fc40007f5e0ff */
[----:B------:R-:W-:Y:S02]  /*1d90*/  ISETP.GE.AND P3, PT, R40, R102, PT ;  /* 0x000000662800720c */ /* 0x000fe40003f66270 */
[----:B------:R-:W-:-:S07]  /*1da0*/  IADD3.X R11, R38, R3, RZ, P2, !PT ;  /* 0x00000003260b7210 */ /* 0x000fce00017fe4ff */
        /* <DEDUP_REMOVED lines=10> */
.L_x_6687:
[----:B------:R-:W-:Y:S05]  /*1e50*/  BSYNC B0 ;  /* 0x0000000000007941 */ /* 0x000fea0003800000 */
.L_x_6686:
[----:B------:R1:W-:Y:S01]  /*1e60*/  @!P3 STG.E [R12.64+-0x300], R123 ;  /* 0xfffd007b0c00b986 */ /* 0x0003e2000c101906 */
[----:B------:R-:W-:Y:S01]  /*1e70*/  ISETP.GE.AND P2, PT, R41, R102, PT ;  /* 0x000000662900720c */ /* 0x000fe20003f46270 */
[----:B------:R-:W-:Y:S01]  /*1e80*/  FMUL.FTZ R89, R89, R90 ;  /* 0x0000005a59597220 */ /* 0x000fe20000410000 */
[-C--:B------:R-:W-:Y:S01]  /*1e90*/  ISETP.GE.AND P0, PT, R42, R102.reuse, PT ;  /* 0x000000662a00720c */ /* 0x080fe20003f06270 */
[----:B------:R-:W-:Y:S01]  /*1ea0*/  FMUL.FTZ R88, R88, R95 ;  /* 0x0000005f58587220 */ /* 0x000fe20000410000 */
[-C--:B------:R-:W-:Y:S01]  /*1eb0*/  ISETP.GE.AND P4, PT, R43, R102.reuse, PT ;  /* 0x000000662b00720c */ /* 0x080fe20003f86270 */
[----:B------:R-:W-:Y:S01]  /*1ec0*/  FMUL.FTZ R86, R86, R97 ;  /* 0x0000006156567220 */ /* 0x000fe20000410000 */
[-C--:B------:R-:W-:Y:S01]  /*1ed0*/  ISETP.GE.AND P5, PT, R44, R102.reuse, PT ;  /* 0x000000662c00720c */ /* 0x080fe20003fa6270 */
[----:B------:R-:W-:Y:S01]  /*1ee0*/  FMUL.FTZ R84, R84, R103 ;  /* 0x0000006754547220 */ /* 0x000fe20000410000 */
[----:B------:R-:W-:Y:S01]  /*1ef0*/  ISETP.GE.AND P3, PT, R39, R102, PT ;  /* 0x000000662700720c */ /* 0x000fe20003f66270 */
[----:B------:R-:W-:Y:S01]  /*1f00*/  FMUL.FTZ R19, R19, R100 ;  /* 0x0000006413137220 */ /* 0x000fe20000410000 */
        /* <DEDUP_REMOVED lines=20> */
[----:B------:R-:W-:Y:S05]  /*2050*/  @!P0 BRA `(.L_x_6688) ;  /* 0x0000047000008947 */ /* 0x000fea0003800000 */
[----:B------:R-:W-:Y:S01]  /*2060*/  BAR.SYNC.DEFER_BLOCKING 0x0 ;  /* 0x0000000000007b1d */ /* 0x000fe20000010000 */
[----:B------:R-:W-:-:S02]  /*2070*/  FMUL.FTZ R89, R89, R92 ;  /* 0x0000005c59597220 */ /* 0x000fc40000410000 */
[----:B------:R-:W-:Y:S02]  /*2080*/  FMUL.FTZ R91, R88, R91 ;  /* 0x0000005b585b7220 */ /* 0x000fe40000410000 */
[----:B------:R-:W-:Y:S01]  /*2090*/  FMUL.FTZ R93, R86, R93 ;  /* 0x0000005d565d7220 */ /* 0x000fe20000410000 */
[----:B------:R-:W-:Y:S01]  /*20a0*/  BSSY B0, `(.L_x_6689) ;  /* 0x0000035000007945 */ /* 0x000fe20003800000 */
[----:B-1----:R-:W-:Y:S02]  /*20b0*/  FMUL.FTZ R13, R84, R94 ;  /* 0x0000005e540d7220 */ /* 0x002fe40000410000 */
[----:B------:R-:W-:Y:S02]  /*20c0*/  FMUL.FTZ R19, R19, R99 ;  /* 0x0000006313137220 */ /* 0x000fe40000410000 */
[----:B------:R-:W-:Y:S02]  /*20d0*/  FMUL.FTZ R15, R78, R96 ;  /* 0x000000604e0f7220 */ /* 0x000fe40000410000 */
[----:B------:R-:W-:-:S02]  /*20e0*/  FMUL.FTZ R101, R80, R101 ;  /* 0x0000006550657220 */ /* 0x000fc40000410000 */
[----:B0-----:R-:W-:Y:S02]  /*20f0*/  FMUL.FTZ R17, R82, R98 ;  /* 0x0000006252117220 */ /* 0x001fe40000410000 */
[----:B------:R-:W-:Y:S01]  /*2100*/  IMAD R14, R24, c[0x0][0x210], RZ ;  /* 0x00008400180e7a24 */ /* 0x000fe200078e02ff */
[----:B------:R-:W-:Y:S04]  /*2110*/  STS [R56.X4], R89 ;  /* 0x0000005938007388 */ /* 0x000fe80000004800 */
        /* <DEDUP_REMOVED lines=8> */
[----:B------:R-:W-:-:S06]  /*21a0*/  NOP ;  /* 0x0000000000007918 */ /* 0x000fcc0000000000 */
[----:B------:R-:W-:Y:S01]  /*21b0*/  LDS R95, [R46.X4] ;  /* 0x000000002e5f7984 */ /* 0x000fe20000004800 */
[----:B-1----:R-:W-:Y:S02]  /*21c0*/  IMAD R15, R21, c[0x0][0x218], RZ ;  /* 0x00008600150f7a24 */ /* 0x002fe400078e02ff */
[----:B0-----:R-:W-:Y:S01]  /*21d0*/  IMAD R17, R23, c[0x0][0x214], R14 ;  /* 0x0000850017117a24 */ /* 0x001fe200078e020e */
[----:B------:R-:W-:Y:S01]  /*21e0*/  LDS R97, [R47.X4+0x80] ;  /* 0x000080002f617984 */ /* 0x000fe20000004800 */
[C---:B------:R-:W-:Y:S01]  /*21f0*/  IMAD R101, R0.reuse, c[0x0][0x21c], R15 ;  /* 0x0000870000657a24 */ /* 0x040fe200078e020f */
[----:B------:R-:W-:Y:S02]  /*2200*/  LEA R15, P2, R37, c[0x0][0x270], 0x2 ;  /* 0x00009c00250f7a11 */ /* 0x000fe400078410ff */
[----:B------:R-:W-:Y:S01]  /*2210*/  LDS R89, [R48.X4+0x100] ;  /* 0x0001000030597984 */ /* 0x000fe20000004800 */
[----:B------:R-:W-:Y:S02]  /*2220*/  IADD3 R13, R13, R17, RZ ;  /* 0x000000110d0d7210 */ /* 0x000fe40007ffe0ff */
[----:B------:R-:W-:Y:S01]  /*2230*/  LEA.HI.X R16, R37, c[0x0][0x274], R38, 0x2, P2 ;  /* 0x00009d0025107a11 */ /* 0x000fe200010f1426 */
[----:B------:R-:W-:Y:S02]  /*2240*/  LDS R91, [R49.X4+0x180] ;  /* 0x00018000315b7984 */ /* 0x000fe40000004800 */
[----:B------:R-:W-:-:S02]  /*2250*/  IMAD.WIDE.U32 R12, R0, c[0x0][0x218], R12 ;  /* 0x00008600000c7a25 */ /* 0x000fc400078e000c */
[----:B------:R-:W-:Y:S03]  /*2260*/  LDS R93, [R50.X4+0x200] ;  /* 0x00020000325d7984 */ /* 0x000fe60000004800 */
[----:B------:R-:W-:Y:S01]  /*2270*/  IADD3 R14, P0, R66, R12, RZ ;  /* 0x0000000c420e7210 */ /* 0x000fe20007f1e0ff */
[----:B------:R-:W-:Y:S03]  /*2280*/  LDS R99, [R51.X4+0x280] ;  /* 0x0002800033637984 */ /* 0x000fe60000004800 */
[----:B------:R-:W-:Y:S01]  /*2290*/  IADD3.X R13, R68, R101, R13, P0, !PT ;  /* 0x00000065440d7210 */ /* 0x000fe200007fe40d */
[----:B------:R-:W-:Y:S01]  /*22a0*/  LDS R19, [R52.X4+0x300] ;  /* 0x0003000034137984 */ /* 0x000fe20000004800 */
[----:B------:R-:W-:-:S03]  /*22b0*/  LEA R12, P2, R14, R15, 0x2 ;  /* 0x0000000f0e0c7211 */ /* 0x000fc600078410ff */
[----:B------:R-:W-:Y:S01]  /*22c0*/  LDS R103, [R53.X4+0x380] ;  /* 0x0003800035677984 */ /* 0x000fe20000004800 */
[----:B------:R-:W-:-:S03]  /*22d0*/  LEA.HI.X R13, R14, R16, R13, 0x2, P2 ;  /* 0x000000100e0d7211 */ /* 0x000fc600010f140d */
[----:B------:R-:W-:Y:S04]  /*22e0*/  @!P1 STS [0x420], R18 ;  /* 0x00042012ff009388 */ /* 0x000fe80000000800 */
[----:B------:R-:W-:Y:S06]  /*22f0*/  BAR.SYNC.DEFER_BLOCKING 0x0 ;  /* 0x0000000000007b1d */ /* 0x000fec0000010000 */
[----:B------:R-:W0:Y:S02]  /*2300*/  LDS R78, [0x420] ;  /* 0x00042000ff4e7984 */ /* 0x000e240000000800 */
[----:B0-----:R-:W-:-:S02]  /*2310*/  ISETP.GE.AND P0, PT, R37, R78, PT ;  /* 0x0000004e2500720c */ /* 0x001fc40003f06270 */
[----:B------:R-:W-:-:S11]  /*2320*/  ISETP.GE.AND P3, PT, R40, R78, PT ;  /* 0x0000004e2800720c */ /* 0x000fd60003f66270 */
        /* <DEDUP_REMOVED lines=12> */
.L_x_6690:
[----:B------:R-:W-:Y:S05]  /*23f0*/  BSYNC B0 ;  /* 0x0000000000007941 */ /* 0x000fea0003800000 */
.L_x_6689:
[----:B------:R1:W-:Y:S01]  /*2400*/  @!P3 STG.E [R12.64+-0x300], R89 ;  /* 0xfffd00590c00b986 */ /* 0x0003e2000c101906 */
[-C--:B------:R-:W-:Y:S02]  /*2410*/  ISETP.GE.AND P2, PT, R41, R78.reuse, PT ;  /* 0x0000004e2900720c */ /* 0x080fe40003f46270 */
[-C--:B------:R-:W-:Y:S02]  /*2420*/  ISETP.GE.AND P0, PT, R42, R78.reuse, PT ;  /* 0x0000004e2a00720c */ /* 0x080fe40003f06270 */
[-C--:B------:R-:W-:Y:S02]  /*2430*/  ISETP.GE.AND P4, PT, R43, R78.reuse, PT ;  /* 0x0000004e2b00720c */ /* 0x080fe40003f86270 */
[-C--:B------:R-:W-:Y:S02]  /*2440*/  ISETP.GE.AND P5, PT, R44, R78.reuse, PT ;  /* 0x0000004e2c00720c */ /* 0x080fe40003fa6270 */
[-C--:B------:R-:W-:Y:S02]  /*2450*/  ISETP.GE.AND P3, PT, R39, R78.reuse, PT ;  /* 0x0000004e2700720c */ /* 0x080fe40003f66270 */
[----:B------:R-:W-:-:S03]  /*2460*/  ISETP.GE.AND P6, PT, R45, R78, PT ;  /* 0x0000004e2d00720c */ /* 0x000fc60003fc6270 */
[----:B------:R1:W-:Y:S04]  /*2470*/  @!P2 STG.E [R12.64+-0x280], R91 ;  /* 0xfffd805b0c00a986 */ /* 0x0003e8000c101906 */
[----:B------:R1:W-:Y:S04]  /*2480*/  @!P0 STG.E [R12.64+-0x200], R93 ;  /* 0xfffe005d0c008986 */ /* 0x0003e8000c101906 */
[----:B------:R1:W-:Y:S04]  /*2490*/  @!P4 STG.E [R12.64+-0x180], R99 ;  /* 0xfffe80630c00c986 */ /* 0x0003e8000c101906 */
[----:B------:R1:W-:Y:S04]  /*24a0*/  @!P5 STG.E [R12.64+-0x100], R19 ;  /* 0xffff00130c00d986 */ /* 0x0003e8000c101906 */
[----:B------:R1:W-:Y:S04]  /*24b0*/  @!P3 STG.E [R12.64+-0x380], R97 ;  /* 0xfffc80610c00b986 */ /* 0x0003e8000c101906 */
[----:B------:R1:W-:Y:S02]  /*24c0*/  @!P6 STG.E [R12.64+-0x80], R103 ;  /* 0xffff80670c00e986 */ /* 0x0003e4000c101906 */
.L_x_6688:
[----:B------:R-:W-:Y:S01]  /*24d0*/  FFMA.FTZ R25, R58, R81, R25 ;  /* 0x000000513a197223 */ /* 0x000fe20000010019 */
[----:B-1----:R-:W-:Y:S01]  /*24e0*/  MOV R12, c[0x0][0x16c] ;  /* 0x00005b00000c7a02 */ /* 0x002fe20000000f00 */
[----:B------:R-:W-:Y:S01]  /*24f0*/  BAR.SYNC.DEFER_BLOCKING 0x0 ;  /* 0x0000000000007b1d */ /* 0x000fe20000010000 */
[----:B------:R-:W-:Y:S01]  /*2500*/  HFMA2.MMA R129, -RZ, RZ, 0, 0 ;  /* 0x00000000ff817435 */ /* 0x000fe200000001ff */
[----:B------:R-:W-:Y:S01]  /*2510*/  FFMA.FTZ R25, R57, R70, R25 ;  /* 0x0000004639197223 */ /* 0x000fe20000010019 */
[----:B------:R-:W-:Y:S01]  /*2520*/  ISETP.GE.AND P0, PT, R12, 0x1, PT ;  /* 0x000000010c00780c */ /* 0x000fe20003f06270 */
[----:B------:R-:W-:Y:S01]  /*2530*/  HFMA2.MMA R99, -RZ, RZ, 0, 0 ;  /* 0x00000000ff637435 */ /* 0x000fe200000001ff */
[----:B-----5:R-:W-:Y:S01]  /*2540*/  FMUL.FTZ R117, R81, R20 ;  /* 0x0000001451757220 */ /* 0x020fe20000410000 */
[----:B0-----:R-:W-:Y:S01]  /*2550*/  HFMA2.MMA R95, -RZ, RZ, 0, 0 ;  /* 0x00000000ff5f7435 */ /* 0x001fe200000001ff */
[----:B------:R-:W-:Y:S01]  /*2560*/  FFMA.FTZ R25, R59, R72, R25 ;  /* 0x000000483b197223 */ /* 0x000fe20000010019 */
[----:B------:R-:W-:Y:S01]  /*2570*/  HFMA2.MMA R91, -RZ, RZ, 0, 0 ;  /* 0x00000000ff5b7435 */ /* 0x000fe200000001ff */
        /* <DEDUP_REMOVED lines=17> */
[----:B------:R-:W-:Y:S01]  /*2690*/  IMAD R19, R21, c[0x0][0x180], RZ ;  /* 0x0000600015137a24 */ /* 0x000fe200078e02ff */
[----:B------:R-:W-:Y:S01]  /*26a0*/  IADD3 R18, R35, -0x2, RZ ;  /* 0xfffffffe23127810 */ /* 0x000fe20007ffe0ff */
[----:B------:R-:W-:Y:S01]  /*26b0*/  IMAD R119, R21, c[0x0][0x198], RZ ;  /* 0x0000660015777a24 */ /* 0x000fe200078e02ff */
[----:B------:R-:W-:Y:S01]  /*26c0*/  IADD3 R84, R35, -0x1, RZ ;  /* 0xffffffff23547810 */ /* 0x000fe20007ffe0ff */
[----:B------:R-:W-:Y:S01]  /*26d0*/  IMAD R121, R21, c[0x0][0x1b8], RZ ;  /* 0x00006e0015797a24 */ /* 0x000fe200078e02ff */
[----:B------:R-:W-:Y:S01]  /*26e0*/  MOV R130, RZ ;  /* 0x000000ff00827202 */ /* 0x000fe20000000f00 */
[C---:B------:R-:W-:Y:S01]  /*26f0*/  IMAD.WIDE.U32 R12, R0.reuse, c[0x0][0x180], RZ ;  /* 0x00006000000c7a25 */ /* 0x040fe200078e00ff */
[----:B------:R-:W-:Y:S01]  /*2700*/  MOV R129, RZ ;  /* 0x000000ff00817202 */ /* 0x000fe20000000f00 */
[----:B------:R-:W-:Y:S02]  /*2710*/  UMOV UR4, URZ ;  /* 0x0000003f00047c82 */ /* 0x000fe40008000000 */
[----:B------:R-:W-:Y:S01]  /*2720*/  IMAD R123, R0, c[0x0][0x184], R19 ;  /* 0x00006100007b7a24 */ /* 0x000fe200078e0213 */
[----:B------:R-:W-:Y:S01]  /*2730*/  LEA R82, P0, R12, c[0x0][0x220], 0x2 ;  /* 0x000088000c527a11 */ /* 0x000fe200078010ff */
[----:B------:R-:W-:Y:S01]  /*2740*/  IMAD R19, R18, c[0x0][0x16c], RZ ;  /* 0x00005b0012137a24 */ /* 0x000fe200078e02ff */
[----:B------:R-:W-:Y:S01]  /*2750*/  LEA.HI R18, R84, R84, RZ, 0x1 ;  /* 0x0000005454127211 */ /* 0x000fe200078f08ff */
[----:B------:R-:W-:Y:S01]  /*2760*/  IMAD.WIDE.U32 R14, R0, c[0x0][0x198], RZ ;  /* 0x00006600000e7a25 */ /* 0x000fe200078e00ff */
[----:B------:R-:W-:-:S02]  /*2770*/  IADD3 R123, R13, R123, RZ ;  /* 0x0000007b0d7b7210 */ /* 0x000fc40007ffe0ff */
[----:B------:R-:W-:Y:S01]  /*2780*/  LOP3.LUT R13, R18, 0xfffffe, RZ, 0xc0, !PT ;  /* 0x00fffffe120d7812 */ /* 0x000fe200078ec0ff */
[----:B------:R-:W-:Y:S01]  /*2790*/  IMAD R119, R0, c[0x0][0x19c], R119 ;  /* 0x0000670000777a24 */ /* 0x000fe200078e0277 */
[----:B------:R-:W-:Y:S01]  /*27a0*/  LEA R80, P2, R14, c[0x0][0x228], 0x2 ;  /* 0x00008a000e507a11 */ /* 0x000fe200078410ff */
[----:B------:R-:W-:Y:S01]  /*27b0*/  IMAD.WIDE.U32 R16, R0, c[0x0][0x1b8], RZ ;  /* 0x00006e0000107a25 */ /* 0x000fe200078e00ff */
[----:B------:R-:W-:-:S03]  /*27c0*/  IADD3 R13, R84, -R13, RZ ;  /* 0x8000000d540d7210 */ /* 0x000fc60007ffe0ff */
[----:B------:R-:W-:Y:S01]  /*27d0*/  IMAD R125, R0, c[0x0][0x1bc], R121 ;  /* 0x00006f00007d7a24 */ /* 0x000fe200078e0279 */
[----:B------:R-:W-:Y:S01]  /*27e0*/  IADD3 R121, R15, R119, RZ ;  /* 0x000000770f797210 */ /* 0x000fe20007ffe0ff */
[----:B------:R-:W-:Y:S01]  /*27f0*/  IMAD.WIDE R18, R19, 0x8, R8 ;  /* 0x0000000813127825 */ /* 0x000fe200078e0208 */
[----:B------:R-:W-:Y:S02]  /*2800*/  LEA R78, P3, R16, c[0x0][0x230], 0x2 ;  /* 0x00008c00104e7a11 */ /* 0x000fe400078610ff */
        /* <DEDUP_REMOVED lines=8> */
[----:B------:R-:W-:Y:S01]  /*2890*/  MOV R127, R19 ;  /* 0x00000013007f7202 */ /* 0x000fe20000000f00 */
[--C-:B------:R-:W-:Y:S01]  /*28a0*/  FADD.FTZ R121, R71, R22.reuse ;  /* 0x0000001647797221 */ /* 0x100fe20000010000 */
[----:B------:R-:W-:Y:S01]  /*28b0*/  MOV R16, RZ ;  /* 0x000000ff00107202 */ /* 0x000fe20000000f00 */
[--C-:B------:R-:W-:Y:S01]  /*28c0*/  FADD.FTZ R86, R69, R22.reuse ;  /* 0x0000001645567221 */ /* 0x100fe20000010000 */
[----:B------:R-:W-:Y:S01]  /*28d0*/  SHF.L.U32 R14, R13, 0x8, RZ ;  /* 0x000000080d0e7819 */ /* 0x000fe200000006ff */
[----:B------:R-:W-:-:S02]  /*28e0*/  FADD.FTZ R84, R67, R22 ;  /* 0x0000001643547221 */ /* 0x000fc40000010000 */
[----:B------:R-:W-:Y:S02]  /*28f0*/  FADD.FTZ R19, R65, R22 ;  /* 0x0000001641137221 */ /* 0x000fe40000010000 */
.L_x_6696:
[----:B------:R-:W-:Y:S02]  /*2900*/  MOV R12, R82 ;  /* 0x00000052000c7202 */ /* 0x000fe40000000f00 */
[----:B------:R-:W-:-:S05]  /*2910*/  MOV R13, R15 ;  /* 0x0000000f000d7202 */ /* 0x000fca0000000f00 */
[----:B------:R0:W2:Y:S01]  /*2920*/  LDG.E R92, [R12.64] ;  /* 0x000000060c5c7981 */ /* 0x0000a2000c1e1900 */
[----:B------:R-:W-:Y:S01]  /*2930*/  FADD.FTZ R131, R65, R22 ;  /* 0x0000001641837221 */ /* 0x000fe20000010000 */
[C---:B------:R-:W-:Y:S02]  /*2940*/  ISETP.NE.AND P2, PT, R27.reuse, RZ, PT ;  /* 0x000000ff1b00720c */ /* 0x040fe40003f45270 */
[----:B------:R-:W-:Y:S02]  /*2950*/  IADD3 R133, R27, 0x200, RZ ;  /* 0x000002001b857810 */ /* 0x000fe40007ffe0ff */
[----:B------:R-:W-:Y:S02]  /*2960*/  ISETP.GT.AND P0, PT, R35, 0x1, PT ;  /* 0x000000012300780c */ /* 0x000fe40003f04270 */
[----:B0-----:R-:W-:Y:S02]  /*2970*/  MOV R12, R78 ;  /* 0x0000004e000c7202 */ /* 0x001fe40000000f00 */
[----:B------:R-:W-:-:S02]  /*2980*/  MOV R13, R119 ;  /* 0x00000077000d7202 */ /* 0x000fc40000000f00 */
[----:B------:R-:W-:-:S03]  /*2990*/  SEL R133, R14, R133, !P2 ;  /* 0x000000850e857207 */ /* 0x000fc60005000000 */
[----:B------:R0:W3:Y:S02]  /*29a0*/  LDG.E R96, [R12.64] ;  /* 0x000000060c607981 */ /* 0x0000e4000c1e1900 */
[----:B0-----:R-:W-:Y:S02]  /*29b0*/  MOV R12, R80 ;  /* 0x00000050000c7202 */ /* 0x001fe40000000f00 */
[----:B------:R-:W-:-:S05]  /*29c0*/  MOV R13, R17 ;  /* 0x00000011000d7202 */ /* 0x000fca0000000f00 */
[----:B------:R0:W3:Y:S01]  /*29d0*/  LDG.E R139, [R12.64] ;  /* 0x000000060c8b7981 */ /* 0x0000e2000c1e1900 */
[----:B------:R-:W-:Y:S01]  /*29e0*/  ISETP.EQ.AND P0, PT, R104, RZ, P0 ;  /* 0x000000ff6800720c */ /* 0x000fe20000702270 */
[----:B------:R-:W-:-:S12]  /*29f0*/  HFMA2.MMA R120, -RZ, RZ, 0, 0 ;  /* 0x00000000ff787435 */ /* 0x000fd800000001ff */
[----:B0-----:R-:W-:Y:S02]  /*2a00*/  @P0 MOV R12, R18 ;  /* 0x00000012000c0202 */ /* 0x001fe40000000f00 */
[----:B------:R-:W-:Y:S01]  /*2a10*/  @P0 MOV R13, R127 ;  /* 0x0000007f000d0202 */ /* 0x000fe20000000f00 */
[----:B--2---:R-:W-:-:S04]  /*2a20*/  FMUL.FTZ R135, R92, 1.4426950216293334961 ;  /* 0x3fb8aa3b5c877820 */ /* 0x004fc80000410000 */
[----:B------:R-:W-:-:S06]  /*2a30*/  FMUL.FTZ R102, R135, R131 ;  /* 0x0000008387667220 */ /* 0x000fcc0000410000 */
[----:B------:R-:W0:Y:S02]  /*2a40*/  MUFU.EX2 R102, R102 ;  /* 0x0000006600667308 */ /* 0x000e240000000800 */
[----:B0-----:R0:W-:Y:S04]  /*2a50*/  STS [R133.X4+0x668], R102 ;  /* 0x0006686685007388 */ /* 0x0011e80000004800 */
[----:B------:R-:W-:Y:S06]  /*2a60*/  BAR.SYNC.DEFER_BLOCKING 0x0 ;  /* 0x0000000000007b1d */ /* 0x000fec0000010000 */
[----:B------:R1:W5:Y:S01]  /*2a70*/  @P0 LDG.E R120, [R12.64+0x4] ;  /* 0x000004060c780981 */ /* 0x000362000c1e1900 */
[----:B------:R-:W-:Y:S01]  /*2a80*/  ISETP.NE.AND P3, PT, R27, 0x1f, PT ;  /* 0x0000001f1b00780c */ /* 0x000fe20003f65270 */
[----:B0-----:R-:W-:-:S12]  /*2a90*/  FADD.FTZ R133, R79, R22 ;  /* 0x000000164f857221 */ /* 0x001fd80000010000 */
[----:B------:R1:W0:Y:S01]  /*2aa0*/  @P3 LDS R132, [R27.X4+0xe6c] ;  /* 0x000e6c001b843984 */ /* 0x0002220000004800 */
[--C-:B------:R-:W-:Y:S02]  /*2ab0*/  FADD.FTZ R110, R67, R22.reuse ;  /* 0x00000016436e7221 */ /* 0x100fe40000010000 */
[--C-:B------:R-:W-:Y:S02]  /*2ac0*/  FADD.FTZ R108, R71, R22.reuse ;  /* 0x00000016476c7221 */ /* 0x100fe40000010000 */
[--C-:B------:R-:W-:Y:S02]  /*2ad0*/  FADD.FTZ R98, R73, R22.reuse ;  /* 0x0000001649627221 */ /* 0x100fe40000010000 */
[--C-:B------:R-:W-:Y:S02]  /*2ae0*/  FADD.FTZ R137, R75, R22.reuse ;  /* 0x000000164b897221 */ /* 0x100fe40000010000 */
[----:B------:R-:W-:Y:S02]  /*2af0*/  FMUL.FTZ R94, R135, R133 ;  /* 0x00000085875e7220 */ /* 0x000fe40000410000 */
[----:B------:R-:W-:-:S02]  /*2b00*/  FADD.FTZ R100, R77, R22 ;  /* 0x000000164d647221 */ /* 0x000fc40000010000 */
[C---:B------:R-:W-:Y:S02]  /*2b10*/  FMUL.FTZ R149, R135.reuse, R110 ;  /* 0x0000006e87957220 */ /* 0x040fe40000410000 */
[C---:B------:R-:W-:Y:S02]  /*2b20*/  FMUL.FTZ R114, R135.reuse, R108 ;  /* 0x0000006c87727220 */ /* 0x040fe40000410000 */
[C---:B------:R-:W-:Y:S02]  /*2b30*/  FMUL.FTZ R116, R135.reuse, R98 ;  /* 0x0000006287747220 */ /* 0x040fe40000410000 */
[C---:B------:R-:W-:Y:S02]  /*2b40*/  FMUL.FTZ R106, R135.reuse, R137 ;  /* 0x00000089876a7220 */ /* 0x040fe40000410000 */
[----:B------:R-:W-:Y:S01]  /*2b50*/  FMUL.FTZ R118, R135, R100 ;  /* 0x0000006487767220 */ /* 0x000fe20000410000 */
[----:B------:R-:W2:Y:S01]  /*2b60*/  MUFU.EX2 R94, R94 ;  /* 0x0000005e005e7308 */ /* 0x000ea20000000800 */
[----:B---3--:R-:W-:-:S07]  /*2b70*/  FMUL.FTZ R96, R96, R139 ;  /* 0x0000008b60607220 */ /* 0x008fce0000410000 */
[----:B------:R-:W3:Y:S08]  /*2b80*/  MUFU.EX2 R149, R149 ;  /* 0x0000009500957308 */ /* 0x000ef00000000800 */
[----:B------:R-:W4:Y:S08]  /*2b90*/  MUFU.EX2 R114, R114 ;  /* 0x0000007200727308 */ /* 0x000f300000000800 */
[----:B------:R-:W0:Y:S08]  /*2ba0*/  MUFU.EX2 R116, R116 ;  /* 0x0000007400747308 */ /* 0x000e300000000800 */
[----:B------:R-:W0:Y:S08]  /*2bb0*/  MUFU.EX2 R106, R106 ;  /* 0x0000006a006a7308 */ /* 0x000e300000000800 */
[----:B------:R-:W0:Y:S01]  /*2bc0*/  MUFU.EX2 R118, R118 ;  /* 0x0000007600767308 */ /* 0x000e220000000800 */
[----:B------:R-:W-:Y:S01]  /*2bd0*/  FADD.FTZ R112, R69, R22 ;  /* 0x0000001645707221 */ /* 0x000fe20000010000 */
        /* <DEDUP_REMOVED lines=9> */
[----:B--2---:R-:W-:Y:S01]  /*2c70*/  FFMA.FTZ R126, R94, R139, R143 ;  /* 0x0000008b5e7e7223 */ /* 0x004fe2000001008f */
[----:B------:R-:W-:Y:S05]  /*2c80*/  @P3 BRA `(.L_x_6693) ;  /* 0x0000008000003947 */ /* 0x000fea0003800000 */
[----:B01-34-:R-:W-:Y:S02]  /*2c90*/  ISETP.NE.AND P0, PT, R35, c[0x0][0x174], PT ;  /* 0x00005d0023007a0c */ /* 0x01bfe40003f05270 */
[----:B------:R-:W-:-:S11]  /*2ca0*/  MOV R132, 0x3f800000 ;  /* 0x3f80000000847802 */ /* 0x000fd60000000f00 */
[----:B------:R-:W-:-:S04]  /*2cb0*/  @P0 LEA.HI R12, R35, R35, RZ, 0x1 ;  /* 0x00000023230c0211 */ /* 0x000fc800078f08ff */
[----:B------:R-:W-:-:S04]  /*2cc0*/  @P0 LOP3.LUT R12, R12, 0x3ffffe, RZ, 0xc0, !PT ;  /* 0x003ffffe0c0c0812 */ /* 0x000fc800078ec0ff */
[----:B------:R-:W-:-:S04]  /*2cd0*/  @P0 IADD3 R12, -R12, R35, RZ ;  /* 0x000000230c0c0210 */ /* 0x000fc80007ffe1ff */
[----:B------:R-:W-:-:S04]  /*2ce0*/  @P0 LEA R13, R12, 0x668, 0xa ;  /* 0x000006680c0d0811 */ /* 0x000fc800078e50ff */
[----:B------:R-:W-:-:S05]  /*2cf0*/  @P0 IADD3 R13, R13, R16, RZ ;  /* 0x000000100d0d0210 */ /* 0x000fca0007ffe0ff */
[----:B------:R0:W1:Y:S02]  /*2d00*/  @P0 LDS R132, [R13] ;  /* 0x000000000d840984 */ /* 0x0000640000000800 */
.L_x_6693:
[----:B01-34-:R-:W-:Y:S05]  /*2d10*/  BSYNC B0 ;  /* 0x0000000000007941 */ /* 0x01bfea0003800000 */
.L_x_6692:
[----:B------:R-:W-:Y:S01]  /*2d20*/  FMUL.FTZ R13, R94, R132 ;  /* 0x000000845e0d7220 */ /* 0x000fe20000410000 */
        /* <DEDUP_REMOVED lines=8> */
[----:B------:R-:W-:Y:S01]  /*2db0*/  BSSY B0, `(.L_x_6694) ;  /* 0x00000e6000007945 */ /* 0x000fe20003800000 */
[----:B------:R-:W-:-:S02]  /*2dc0*/  FFMA.FTZ R12, R106, R126, R141 ;  /* 0x0000007e6a0c7223 */ /* 0x000fc4000001008d */
[----:B------:R-:W-:Y:S02]  /*2dd0*/  FMUL.FTZ R13, R106, R13 ;  /* 0x0000000d6a0d7220 */ /* 0x000fe40000410000 */
[----:B------:R-:W-:Y:S02]  /*2de0*/  FMUL.FTZ R163, R72, R96 ;  /* 0x0000006048a37220 */ /* 0x000fe40000410000 */
[C---:B------:R-:W-:Y:S02]  /*2df0*/  FFMA.FTZ R134, R116.reuse, R12, R145 ;  /* 0x0000000c74867223 */ /* 0x040fe40000010091 */
[----:B------:R-:W-:Y:S02]  /*2e00*/  FMUL.FTZ R13, R116, R13 ;  /* 0x0000000d740d7220 */ /* 0x000fe40000410000 */
[-C--:B------:R-:W-:Y:S02]  /*2e10*/  FMUL.FTZ R126, R81, R96.reuse ;  /* 0x00000060517e7220 */ /* 0x080fe40000410000 */
[----:B------:R-:W-:-:S02]  /*2e20*/  FMUL.FTZ R128, R70, R96 ;  /* 0x0000006046807220 */ /* 0x000fc40000410000 */
[----:B------:R-:W-:Y:S02]  /*2e30*/  FFMA.FTZ R12, R149, R153, R124 ;  /* 0x00000099950c7223 */ /* 0x000fe4000001007c */
[----:B------:R-:W-:Y:S02]  /*2e40*/  FFMA.FTZ R135, R114, R134, R163 ;  /* 0x0000008672877223 */ /* 0x000fe400000100a3 */
[----:B------:R-:W-:Y:S02]  /*2e50*/  FMUL.FTZ R96, R102, R149 ;  /* 0x0000009566607220 */ /* 0x000fe40000410000 */
[----:B------:R-:W-:Y:S02]  /*2e60*/  FMUL.FTZ R134, R114, R13 ;  /* 0x0000000d72867220 */ /* 0x000fe40000410000 */
[C---:B0-----:R-:W-:Y:S02]  /*2e70*/  FFMA.FTZ R12, R157.reuse, R12, R122 ;  /* 0x0000000c9d0c7223 */ /* 0x041fe4000001007a */
[----:B------:R-:W-:-:S02]  /*2e80*/  FFMA.FTZ R135, R157, R135, R128 ;  /* 0x000000879d877223 */ /* 0x000fc40000010080 */
[C---:B------:R-:W-:Y:S02]  /*2e90*/  FMUL.FTZ R13, R157.reuse, R96 ;  /* 0x000000609d0d7220 */ /* 0x040fe40000410000 */
[----:B------:R-:W-:Y:S02]  /*2ea0*/  FMUL.FTZ R134, R157, R134 ;  /* 0x000000869d867220 */ /* 0x000fe40000410000 */
[----:B------:R-:W-:Y:S02]  /*2eb0*/  FMUL.FTZ R155, R61, R88 ;  /* 0x000000583d9b7220 */ /* 0x000fe40000410000 */
[C---:B------:R-:W-:Y:S02]  /*2ec0*/  FFMA.FTZ R12, R114.reuse, R12, R151 ;  /* 0x0000000c720c7223 */ /* 0x040fe40000010097 */
[----:B------:R-:W-:Y:S02]  /*2ed0*/  FFMA.FTZ R96, R149, R135, R126 ;  /* 0x0000008795607223 */ /* 0x000fe4000001007e */
[----:B------:R-:W-:-:S02]  /*2ee0*/  FMUL.FTZ R13, R114, R13 ;  /* 0x0000000d720d7220 */ /* 0x000fc40000410000 */
[----:B------:R-:W-:Y:S01]  /*2ef0*/  FMUL.FTZ R135, R149, R134 ;  /* 0x0000008695877220 */ /* 0x000fe20000410000 */
[----:B------:R-:W0:Y:S01]  /*2f00*/  SHFL.DOWN PT, R138, R96, 0x1, 0x1f ;  /* 0x08201f00608a7f89 */ /* 0x000e2200000e0000 */
[----:B------:R-:W-:Y:S02]  /*2f10*/  FMUL.FTZ R159, R62, R123 ;  /* 0x0000007b3e9f7220 */ /* 0x000fe40000410000 */
[C---:B------:R-:W-:Y:S01]  /*2f20*/  FFMA.FTZ R12, R116.reuse, R12, R155 ;  /* 0x0000000c740c7223 */ /* 0x040fe2000001009b */
[----:B------:R-:W1:Y:S01]  /*2f30*/  SHFL.DOWN PT, R136, R135, 0x1, 0x1f ;  /* 0x08201f0087887f89 */ /* 0x000e6200000e0000 */
        /* <DEDUP_REMOVED lines=8> */
[----:B------:R-:W-:-:S03]  /*2fc0*/  FMUL.FTZ R134, R94, R13 ;  /* 0x0000000d5e867220 */ /* 0x000fc60000410000 */
[----:B------:R-:W2:Y:S01]  /*2fd0*/  SHFL.UP PT, R12, R165, 0x1, RZ ;  /* 0x04200000a50c7989 */ /* 0x000ea200000e00ff */
[----:B0-----:R-:W-:-:S03]  /*2fe0*/  @P0 FFMA.FTZ R96, R135, R138, R96 ;  /* 0x0000008a87600223 */ /* 0x001fc60000010060 */
[----:B------:R-:W0:Y:S01]  /*2ff0*/  SHFL.UP PT, R13, R134, 0x1, RZ ;  /* 0x04200000860d7989 */ /* 0x000e2200000e00ff */
[----:B-1----:R-:W-:Y:S01]  /*3000*/  @P0 FMUL.FTZ R135, R135, R136 ;  /* 0x0000008887870220 */ /* 0x002fe20000410000 */
[----:B------:R-:W-:Y:S02]  /*3010*/  ISETP.GE.AND P0, PT, R32, 0x1, PT ;  /* 0x000000012000780c */ /* 0x000fe40003f06270 */
[----:B------:R-:W1:Y:S04]  /*3020*/  SHFL.DOWN PT, R138, R96, 0x2, 0x1f ;  /* 0x08401f00608a7f89 */ /* 0x000e6800000e0000 */
[----:B------:R-:W3:Y:S07]  /*3030*/  SHFL.DOWN PT, R136, R135, 0x2, 0x1f ;  /* 0x08401f0087887f89 */ /* 0x000eee00000e0000 */
[----:B--2---:R-:W-:-:S02]  /*3040*/  @P0 FFMA.FTZ R165, R134, R12, R165 ;  /* 0x0000000c86a50223 */ /* 0x004fc400000100a5 */
[----:B0-----:R-:W-:-:S03]  /*3050*/  @P0 FMUL.FTZ R134, R134, R13 ;  /* 0x0000000d86860220 */ /* 0x001fc60000410000 */
[----:B------:R-:W0:Y:S01]  /*3060*/  SHFL.UP PT, R12, R165, 0x2, RZ ;  /* 0x04400000a50c7989 */ /* 0x000e2200000e00ff */
[----:B------:R-:W-:Y:S01]  /*3070*/  ISETP.GE.AND P0, PT, R32, 0x2, PT ;  /* 0x000000022000780c */ /* 0x000fe20003f06270 */
[C---:B-1----:R-:W-:Y:S02]  /*3080*/  @!P4 FFMA.FTZ R96, R135.reuse, R138, R96 ;  /* 0x0000008a8760c223 */ /* 0x042fe40000010060 */
[----:B------:R-:W1:Y:S01]  /*3090*/  SHFL.UP PT, R13, R134, 0x2, RZ ;  /* 0x04400000860d7989 */ /* 0x000e6200000e00ff */
[----:B---3--:R-:W-:-:S03]  /*30a0*/  @!P4 FMUL.FTZ R135, R135, R136 ;  /* 0x000000888787c220 */ /* 0x008fc60000410000 */
[----:B------:R-:W2:Y:S01]  /*30b0*/  SHFL.DOWN PT, R142, R96, 0x4, 0x1f ;  /* 0x08801f00608e7f89 */ /* 0x000ea200000e0000 */
[----:B------:R-:W-:-:S03]  /*30c0*/  ISETP.GE.U32.AND P4, PT, R104, 0x1c, PT ;  /* 0x0000001c6800780c */ /* 0x000fc60003f86070 */
[----:B------:R-:W3:Y:S02]  /*30d0*/  SHFL.DOWN PT, R140, R135, 0x4, 0x1f ;  /* 0x08801f00878c7f89 */ /* 0x000ee400000e0000 */
[C---:B0-----:R-:W-:Y:S01]  /*30e0*/  @P0 FFMA.FTZ R165, R134.reuse, R12, R165 ;  /* 0x0000000c86a50223 */ /* 0x041fe200000100a5 */
[----:B------:R-:W-:Y:S01]  /*30f0*/  MOV R12, 0x3f800000 ;  /* 0x3f800000000c7802 */ /* 0x000fe20000000f00 */
[----:B-1----:R-:W-:-:S03]  /*3100*/  @P0 FMUL.FTZ R134, R134, R13 ;  /* 0x0000000d86860220 */ /* 0x002fc60000410000 */
[----:B------:R-:W0:Y:S01]  /*3110*/  SHFL.UP PT, R138, R165, 0x4, RZ ;  /* 0x04800000a58a7989 */ /* 0x000e2200000e00ff */
[----:B------:R-:W-:Y:S01]  /*3120*/  ISETP.GE.AND P0, PT, R35, c[0x0][0x174], PT ;  /* 0x00005d0023007a0c */ /* 0x000fe20003f06270 */
[----:B------:R-:W-:Y:S01]  /*3130*/  HFMA2.MMA R13, -RZ, RZ, 0, 0 ;  /* 0x00000000ff0d7435 */ /* 0x000fe200000001ff */
[C---:B--2---:R-:W-:Y:S01]  /*3140*/  @!P4 FFMA.FTZ R96, R135.reuse, R142, R96 ;  /* 0x0000008e8760c223 */ /* 0x044fe20000010060 */
[----:B------:R-:W1:Y:S01]  /*3150*/  SHFL.UP PT, R136, R134, 0x4, RZ ;  /* 0x0480000086887989 */ /* 0x000e6200000e00ff */
[----:B------:R-:W-:Y:S01]  /*3160*/  ISETP.EQ.AND P0, PT, R104, RZ, !P0 ;  /* 0x000000ff6800720c */ /* 0x000fe20004702270 */
[----:B---3--:R-:W-:Y:S01]  /*3170*/  @!P4 FMUL.FTZ R135, R135, R140 ;  /* 0x0000008c8787c220 */ /* 0x008fe20000410000 */
[C---:B------:R-:W-:Y:S01]  /*3180*/  ISETP.GE.AND P4, PT, R32.reuse, 0x4, PT ;  /* 0x000000042000780c */ /* 0x040fe20003f86270 */
[----:B------:R-:W2:Y:S04]  /*3190*/  SHFL.DOWN PT, R142, R96, 0x8, 0x1f ;  /* 0x09001f00608e7f89 */ /* 0x000ea800000e0000 */
[----:B------:R-:W3:Y:S06]  /*31a0*/  SHFL.DOWN PT, R140, R135, 0x8, 0x1f ;  /* 0x09001f00878c7f89 */ /* 0x000eec00000e0000 */
[----:B------:R-:W-:Y:S01]  /*31b0*/  @P0 LDS.64 R12, [UR4+0xee8] ;  /* 0x000ee804ff0c0984 */ /* 0x000fe20008000a00 */
[----:B------:R-:W-:Y:S01]  /*31c0*/  ISETP.GE.AND P0, PT, R32, 0x8, PT ;  /* 0x000000082000780c */ /* 0x000fe20003f06270 */
[----:B0-----:R-:W-:-:S02]  /*31d0*/  @P4 FFMA.FTZ R165, R134, R138, R165 ;  /* 0x0000008a86a54223 */ /* 0x001fc400000100a5 */
        /* <DEDUP_REMOVED lines=15> */
[----:B------:R-:W-:Y:S04]  /*32d0*/  SHFL.DOWN PT, R144, R96, 0x1, 0x1f ;  /* 0x08201f0060907f89 */ /* 0x000fe800000e0000 */
[----:B------:R-:W-:Y:S04]  /*32e0*/  SHFL.IDX PT, R140, R13, RZ, 0x1f ;  /* 0x00001fff0d8c7589 */ /* 0x000fe800000e0000 */
[----:B------:R-:W2:Y:S04]  /*32f0*/  SHFL.DOWN PT, R142, R135, 0x1, 0x1f ;  /* 0x08201f00878e7f89 */ /* 0x000ea800000e0000 */
[----:B------:R-:W-:Y:S01]  /*3300*/  SHFL.IDX PT, R96, R96, RZ, 0x1f ;  /* 0x00001fff60607589 */ /* 0x000fe200000e0000 */
[----:B0-----:R-:W-:-:S03]  /*3310*/  @P0 FFMA.FTZ R165, R134, R138, R165 ;  /* 0x0000008a86a50223 */ /* 0x001fc600000100a5 */
[----:B------:R-:W0:Y:S01]  /*3320*/  SHFL.IDX PT, R135, R135, RZ, 0x1f ;  /* 0x00001fff87877589 */ /* 0x000e2200000e0000 */
[----:B-1----:R-:W-:Y:S01]  /*3330*/  @P0 FMUL.FTZ R134, R134, R136 ;  /* 0x0000008886860220 */ /* 0x002fe20000410000 */
[----:B------:R-:W-:Y:S02]  /*3340*/  ISETP.GT.AND P0, PT, R32, 0x1e, PT ;  /* 0x0000001e2000780c */ /* 0x000fe40003f04270 */
[----:B-----5:R1:W-:Y:S04]  /*3350*/  SHFL.IDX PT, R136, R120, RZ, 0x1f ;  /* 0x00001fff78887589 */ /* 0x0203e800000e0000 */
[----:B------:R-:W-:Y:S04]  /*3360*/  SHFL.UP PT, R165, R165, 0x1, RZ ;  /* 0x04200000a5a57989 */ /* 0x000fe800000e00ff */
[----:B------:R-:W3:Y:S01]  /*3370*/  SHFL.UP PT, R134, R134, 0x1, RZ ;  /* 0x0420000086867989 */ /* 0x000ee200000e00ff */
[----:B-1----:R-:W-:-:S02]  /*3380*/  FMUL.FTZ R120, R57, R110 ;  /* 0x0000006e39787220 */ /* 0x002fc40000410000 */
[----:B--2---:R-:W-:-:S04]  /*3390*/  @P3 FFMA.FTZ R140, R142, R140, R144 ;  /* 0x0000008c8e8c3223 */ /* 0x004fc80000010090 */
[----:B------:R-:W-:-:S04]  /*33a0*/  FFMA.FTZ R139, R140, R132, R139 ;  /* 0x000000848c8b7223 */ /* 0x000fc8000001008b */
[----:B------:R-:W-:Y:S02]  /*33b0*/  FFMA.FTZ R143, R94, R139, R143 ;  /* 0x0000008b5e8f7223 */ /* 0x000fe4000001008f */
[----:B------:R-:W-:Y:S02]  /*33c0*/  FMUL.FTZ R132, R139, R133 ;  /* 0x000000858b847220 */ /* 0x000fe40000410000 */
[----:B------:R-:W-:Y:S02]  /*33d0*/  FFMA.FTZ R147, R118, R143, R147 ;  /* 0x0000008f76937223 */ /* 0x000fe40000010093 */
[C---:B0-----:R-:W-:Y:S02]  /*33e0*/  FFMA.FTZ R13, R135.reuse, R13, R96 ;  /* 0x0000000d870d7223 */ /* 0x041fe40000010060 */
[----:B------:R-:W-:Y:S02]  /*33f0*/  FFMA.FTZ R141, R106, R147, R141 ;  /* 0x000000936a8d7223 */ /* 0x000fe4000001008d */
[----:B------:R-:W-:-:S02]  /*3400*/  FMUL.FTZ R12, R135, R12 ;  /* 0x0000000c870c7220 */ /* 0x000fc40000410000 */
[----:B---3--:R-:W-:Y:S01]  /*3410*/  @P2 FFMA.FTZ R136, R134, R136, R165 ;  /* 0x0000008886882223 */ /* 0x008fe200000100a5 */
[----:B------:R-:W-:Y:S01]  /*3420*/  ISETP.NE.AND P2, PT, R32, RZ, PT ;  /* 0x000000ff2000720c */ /* 0x000fe20003f45270 */
[----:B------:R-:W-:Y:S01]  /*3430*/  FFMA.FTZ R145, R116, R141, R145 ;  /* 0x0000008d74917223 */ /* 0x000fe20000010091 */
[----:B------:R0:W-:Y:S01]  /*3440*/  @!P1 STS.64 [UR4+0xee8], R12 ;  /* 0x000ee80cff009988 */ /* 0x0001e20008000a04 */
        /* <DEDUP_REMOVED lines=9> */
[----:B------:R-:W-:-:S02]  /*34e0*/  FMUL.FTZ R157, R60, R108 ;  /* 0x0000006c3c9d7220 */ /* 0x000fc40000410000 */
[----:B------:R-:W-:Y:S02]  /*34f0*/  FFMA.FTZ R126, R116, R151, R155 ;  /* 0x00000097747e7223 */ /* 0x000fe4000001009b */
[----:B------:R-:W-:Y:S02]  /*3500*/  FADD.FTZ R120, -R120, R163 ;  /* 0x000000a378787221 */ /* 0x000fe40000010100 */
[----:B------:R-:W-:Y:S02]  /*3510*/  FFMA.FTZ R163, R70, R163, R122 ;  /* 0x000000a346a37223 */ /* 0x000fe4000001007a */
[----:B------:R-:W-:Y:S02]  /*3520*/  FFMA.FTZ R122, R114, R124, R157 ;  /* 0x0000007c727a7223 */ /* 0x000fe4000001009d */
[----:B------:R-:W-:Y:S02]  /*3530*/  FFMA.FTZ R114, R58, -R131, R136 ;  /* 0x800000833a727223 */ /* 0x000fe40000010088 */
[----:B------:R-:W-:-:S02]  /*3540*/  FFMA.FTZ R159, R106, R126, R159 ;  /* 0x0000007e6a9f7223 */ /* 0x000fc4000001009f */
[----:B------:R-:W-:Y:S02]  /*3550*/  FMUL.FTZ R131, R149, R131 ;  /* 0x0000008395837220 */ /* 0x000fe40000410000 */
[----:B------:R-:W-:Y:S02]  /*3560*/  FFMA.FTZ R159, R118, R159, R161 ;  /* 0x0000009f769f7223 */ /* 0x000fe400000100a1 */
[----:B------:R-:W-:Y:S02]  /*3570*/  FMUL.FTZ R118, R153, R110 ;  /* 0x0000006e99767220 */ /* 0x000fe40000410000 */
[----:B------:R-:W-:Y:S02]  /*3580*/  FFMA.FTZ R155, R131, R114, RZ ;  /* 0x00000072839b7223 */ /* 0x000fe400000100ff */
[----:B------:R-:W-:Y:S02]  /*3590*/  FFMA.FTZ R163, R72, R124, R163 ;  /* 0x0000007c48a37223 */ /* 0x000fe400000100a3 */
[----:B------:R-:W-:-:S02]  /*35a0*/  FFMA.FTZ R110, R59, -R112, R124 ;  /* 0x800000703b6e7223 */ /* 0x000fc4000001007c */
[----:B------:R-:W-:Y:S02]  /*35b0*/  FMUL.FTZ R112, R102, R112 ;  /* 0x0000007066707220 */ /* 0x000fe40000410000 */
[----:B------:R-:W-:Y:S02]  /*35c0*/  FFMA.FTZ R155, R118, R120, R155 ;  /* 0x00000078769b7223 */ /* 0x000fe4000001009b */
[----:B------:R-:W-:Y:S02]  /*35d0*/  FMUL.FTZ R151, R62, R137 ;  /* 0x000000893e977220 */ /* 0x000fe40000410000 */
[----:B------:R-:W-:Y:S02]  /*35e0*/  FADD.FTZ R116, -R157, R122 ;  /* 0x0000007a9d747221 */ /* 0x000fe40000010100 */
[----:B------:R-:W-:Y:S02]  /*35f0*/  FFMA.FTZ R163, R83, R122, R163 ;  /* 0x0000007a53a37223 */ /* 0x000fe400000100a3 */
[----:B------:R-:W-:-:S02]  /*3600*/  FMUL.FTZ R122, R145, R108 ;  /* 0x0000006c917a7220 */ /* 0x000fc40000410000 */
[----:B------:R-:W-:Y:S02]  /*3610*/  FFMA.FTZ R155, R112, R110, R155 ;  /* 0x0000006e709b7223 */ /* 0x000fe4000001009b */
[----:B------:R-:W-:Y:S02]  /*3620*/  FFMA.FTZ R124, R106, R126, R151 ;  /* 0x0000007e6a7c7223 */ /* 0x000fe40000010097 */
[-C--:B------:R-:W-:Y:S02]  /*3630*/  FFMA.FTZ R106, R61, -R98.reuse, R126 ;  /* 0x800000623d6a7223 */ /* 0x080fe4000001007e */
[----:B------:R-:W-:Y:S02]  /*3640*/  FMUL.FTZ R98, R141, R98 ;  /* 0x000000628d627220 */ /* 0x000fe40000410000 */
[----:B------:R-:W-:Y:S02]  /*3650*/  FFMA.FTZ R155, R122, R116, R155 ;  /* 0x000000747a9b7223 */ /* 0x000fe4000001009b */
[----:B------:R-:W-:-:S02]  /*3660*/  FFMA.FTZ R163, R74, R126, R163 ;  /* 0x0000007e4aa37223 */ /* 0x000fc400000100a3 */
[----:B------:R-:W-:Y:S02]  /*3670*/  FADD.FTZ R108, -R151, R124 ;  /* 0x0000007c976c7221 */ /* 0x000fe40000010100 */
[----:B------:R-:W-:Y:S02]  /*3680*/  FMUL.FTZ R151, R64, R133 ;  /* 0x0000008540977220 */ /* 0x000fe40000410000 */
[----:B------:R-:W-:Y:S02]  /*3690*/  FMUL.FTZ R137, R147, R137 ;  /* 0x0000008993897220 */ /* 0x000fe40000410000 */
[----:B------:R-:W-:Y:S02]  /*36a0*/  FFMA.FTZ R155, R98, R106, R155 ;  /* 0x0000006a629b7223 */ /* 0x000fe4000001009b */
[----:B------:R-:W-:Y:S02]  /*36b0*/  FFMA.FTZ R163, R85, R124, R163 ;  /* 0x0000007c55a37223 */ /* 0x000fe400000100a3 */
[----:B------:R-:W-:-:S02]  /*36c0*/  FMUL.FTZ R128, R143, R100 ;  /* 0x000000648f807220 */ /* 0x000fc40000410000 */
[----:B------:R-:W-:Y:S02]  /*36d0*/  FFMA.FTZ R100, R63, -R100, R159 ;  /* 0x800000643f647223 */ /* 0x000fe4000001009f */
[-C--:B------:R-:W-:Y:S02]  /*36e0*/  FFMA.FTZ R124, R94, R159.reuse, R151 ;  /* 0x0000009f5e7c7223 */ /* 0x080fe40000010097 */
[----:B------:R-:W-:Y:S02]  /*36f0*/  FFMA.FTZ R155, R137, R108, R155 ;  /* 0x0000006c899b7223 */ /* 0x000fe4000001009b */
[----:B------:R-:W-:Y:S02]  /*3700*/  FFMA.FTZ R163, R76, R159, R163 ;  /* 0x0000009f4ca37223 */ /* 0x000fe400000100a3 */
[----:B------:R-:W-:Y:S02]  /*3710*/  FADD.FTZ R94, -R151, R124 ;  /* 0x0000007c975e7221 */ /* 0x000fe40000010100 */
[----:B------:R-:W-:-:S02]  /*3720*/  FFMA.FTZ R155, R128, R100, R155 ;  /* 0x00000064809b7223 */ /* 0x000fc4000001009b */
[----:B------:R-:W-:Y:S02]  /*3730*/  FFMA.FTZ R124, R87, R124, R163 ;  /* 0x0000007c577c7223 */ /* 0x000fe400000100a3 */
[----:B------:R-:W-:Y:S02]  /*3740*/  FFMA.FTZ R126, R132, R94, R155 ;  /* 0x0000005e847e7223 */ /* 0x000fe4000001009b */
[----:B------:R-:W-:Y:S01]  /*3750*/  FADD.FTZ R117, R131, R117 ;  /* 0x0000007583757221 */ /* 0x000fe20000010000 */
[----:B------:R-:W1:Y:S01]  /*3760*/  SHFL.DOWN PT, R151, R124, 0x1, 0x1f ;  /* 0x08201f007c977f89 */ /* 0x000e6200000e0000 */
[C---:B------:R-:W-:Y:S02]  /*3770*/  FMUL.FTZ R131, R92.reuse, R145 ;  /* 0x000000915c837220 */ /* 0x040fe40000410000 */
[----:B0-----:R-:W-:Y:S01]  /*3780*/  FMUL.FTZ R13, R92, R141 ;  /* 0x0000008d5c0d7220 */ /* 0x001fe20000410000 */
[----:B------:R-:W0:Y:S01]  /*3790*/  SHFL.DOWN PT, R133, R126, 0x1, 0x1f ;  /* 0x08201f007e857f89 */ /* 0x000e2200000e0000 */
[----:B------:R-:W-:-:S02]  /*37a0*/  FMUL.FTZ R116, R131, R116 ;  /* 0x0000007483747220 */ /* 0x000fc40000410000 */
[C---:B------:R-:W-:Y:S02]  /*37b0*/  FMUL.FTZ R131, R92.reuse, R102 ;  /* 0x000000665c837220 */ /* 0x040fe40000410000 */
[----:B------:R-:W-:Y:S02]  /*37c0*/  FMUL.FTZ R106, R13, R106 ;  /* 0x0000006a0d6a7220 */ /* 0x000fe40000410000 */
[C---:B------:R-:W-:Y:S02]  /*37d0*/  FMUL.FTZ R13, R92.reuse, R139 ;  /* 0x0000008b5c0d7220 */ /* 0x040fe40000410000 */
[----:B------:R-:W-:Y:S02]  /*37e0*/  FMUL.FTZ R110, R131, R110 ;  /* 0x0000006e836e7220 */ /* 0x000fe40000410000 */
[C---:B------:R-:W-:Y:S02]  /*37f0*/  FMUL.FTZ R135, R92.reuse, R143 ;  /* 0x0000008f5c877220 */ /* 0x040fe40000410000 */
[----:B------:R-:W-:-:S02]  /*3800*/  FMUL.FTZ R131, R92, R149 ;  /* 0x000000955c837220 */ /* 0x000fc40000410000 */
[----:B------:R-:W-:Y:S02]  /*3810*/  FMUL.FTZ R94, R13, R94 ;  /* 0x0000005e0d5e7220 */ /* 0x000fe40000410000 */
[----:B------:R-:W-:Y:S02]  /*3820*/  FMUL.FTZ R100, R135, R100 ;  /* 0x0000006487647220 */ /* 0x000fe40000410000 */
[----:B------:R-:W-:Y:S02]  /*3830*/  FMUL.FTZ R131, R131, R114 ;  /* 0x0000007283837220 */ /* 0x000fe40000410000 */
[----:B-1----:R-:W-:Y:S02]  /*3840*/  @!P0 FADD.FTZ R124, R124, R151 ;  /* 0x000000977c7c8221 */ /* 0x002fe40000010000 */
[----:B------:R-:W-:Y:S02]  /*3850*/  FFMA.FTZ R100, R63, R143, R100 ;  /* 0x0000008f3f647223 */ /* 0x000fe40000010064 */
[----:B0-----:R-:W-:Y:S01]  /*3860*/  @!P0 FADD.FTZ R126, R126, R133 ;  /* 0x000000857e7e8221 */ /* 0x001fe20000010000 */
[----:B------:R-:W0:Y:S01]  /*3870*/  SHFL.DOWN PT, R151, R124, 0x2, 0x1f ;  /* 0x08401f007c977f89 */ /* 0x000e2200000e0000 */
[----:B------:R-:W-:Y:S01]  /*3880*/  ISETP.GT.AND P0, PT, R32, 0x1d, PT ;  /* 0x0000001d2000780c */ /* 0x000fe20003f04270 */
[----:B------:R-:W-:-:S02]  /*3890*/  FFMA.FTZ R106, R61, R141, R106 ;  /* 0x0000008d3d6a7223 */ /* 0x000fc4000001006a */
[----:B------:R-:W1:Y:S01]  /*38a0*/  SHFL.DOWN PT, R133, R126, 0x2, 0x1f ;  /* 0x08401f007e857f89 */ /* 0x000e6200000e0000 */
        /* <DEDUP_REMOVED lines=29> */
[----:B------:R-:W-:Y:S02]  /*3a80*/  FMUL.FTZ R133, R92, R147 ;  /* 0x000000935c857220 */ /* 0x000fe40000410000 */
[----:B------:R-:W1:Y:S02]  /*3a90*/  SHFL.DOWN PT, R151, R126, 0x10, 0x1f ;  /* 0x0a001f007e977f89 */ /* 0x000e6400000e0000 */
[----:B------:R-:W-:-:S04]  /*3aa0*/  FMUL.FTZ R133, R133, R108 ;  /* 0x0000006c85857220 */ /* 0x000fc80000410000 */
[----:B------:R-:W-:Y:S02]  /*3ab0*/  FFMA.FTZ R96, R62, R147, R133 ;  /* 0x000000933e607223 */ /* 0x000fe40000010085 */
[----:B------:R-:W-:Y:S02]  /*3ac0*/  FMUL.FTZ R133, R92, R153 ;  /* 0x000000995c857220 */ /* 0x000fe40000410000 */
[----:B------:R-:W-:Y:S02]  /*3ad0*/  FFMA.FTZ R92, R58, R149, R131 ;  /* 0x000000953a5c7223 */ /* 0x000fe40000010083 */
[----:B------:R-:W-:Y:S02]  /*3ae0*/  FMUL.FTZ R120, R133, R120 ;  /* 0x0000007885787220 */ /* 0x000fe40000410000 */
[----:B------:R-:W-:Y:S02]  /*3af0*/  FADD.FTZ R99, R96, R99 ;  /* 0x0000006360637221 */ /* 0x000fe40000010000 */
[----:B------:R-:W-:-:S02]  /*3b00*/  FFMA.FTZ R120, R57, R153, R120 ;  /* 0x0000009939787223 */ /* 0x000fc40000010078 */
[----:B------:R-:W-:Y:S02]  /*3b10*/  FADD.FTZ R89, R92, R89 ;  /* 0x000000595c597221 */ /* 0x000fe40000010000 */
[----:B0-----:R-:W-:Y:S02]  /*3b20*/  @!P0 FADD.FTZ R124, R124, R155 ;  /* 0x0000009b7c7c8221 */ /* 0x001fe40000010000 */
[----:B------:R-:W-:Y:S02]  /*3b30*/  FADD.FTZ R91, R120, R91 ;  /* 0x0000005b785b7221 */ /* 0x000fe40000010000 */
[----:B-1----:R-:W-:Y:S01]  /*3b40*/  @!P0 FADD.FTZ R126, R126, R151 ;  /* 0x000000977e7e8221 */ /* 0x002fe20000010000 */
[----:B------:R-:W-:-:S04]  /*3b50*/  MOV R13, R124 ;  /* 0x0000007c000d7202 */ /* 0x000fc80000000f00 */
[----:B------:R-:W-:-:S05]  /*3b60*/  MOV R12, R126 ;  /* 0x0000007e000c7202 */ /* 0x000fca0000000f00 */
[----:B------:R0:W-:Y:S04]  /*3b70*/  @!P2 STS.64 [0x438], R12 ;  /* 0x0004380cff00a388 */ /* 0x0001e80000000a00 */
        /* <DEDUP_REMOVED lines=9> */
.L_x_6695:
[----:B0-----:R-:W-:Y:S05]  /*3c10*/  BSYNC B0 ;  /* 0x0000000000007941 */ /* 0x001fea0003800000 */
.L_x_6694:
        /* <DEDUP_REMOVED lines=21> */
.L_x_6691:
[----:B------:R-:W-:Y:S01]  /*3d70*/  BAR.SYNC.DEFER_BLOCKING 0x0 ;  /* 0x0000000000007b1d */ /* 0x000fe20000010000 */
[----:B------:R-:W-:Y:S01]  /*3d80*/  IADD3 R18, -R2, c[0x0][0x168], RZ ;  /* 0x00005a0002127a10 */ /* 0x000fe20007ffe1ff */
[----:B------:R-:W-:Y:S02]  /*3d90*/  IMAD R12, R24, c[0x0][0x2d8], RZ ;  /* 0x0000b600180c7a24 */ /* 0x000fe400078e02ff */
[C---:B------:R-:W-:Y:S02]  /*3da0*/  IMAD.WIDE.U32 R2, R23.reuse, c[0x0][0x2d8], RZ ;  /* 0x0000b60017027a25 */ /* 0x040fe400078e00ff */
[----:B------:R-:W-:Y:S02]  /*3db0*/  BSSY B0, `(.L_x_6697) ;  /* 0x000002e000007945 */ /* 0x000fe40003800000 */
[----:B------:R-:W-:-:S02]  /*3dc0*/  IMAD R13, R23, c[0x0][0x2dc], R12 ;  /* 0x0000b700170d7a24 */ /* 0x000fc400078e020c */
[----:B------:R-:W-:-:S03]  /*3dd0*/  IMAD R15, R21, c[0x0][0x2e0], RZ ;  /* 0x0000b800150f7a24 */ /* 0x000fc600078e02ff */
[----:B------:R-:W-:Y:S01]  /*3de0*/  IADD3 R3, R3, R13, RZ ;  /* 0x0000000d03037210 */ /* 0x000fe20007ffe0ff */
[----:B------:R-:W-:Y:S01]  /*3df0*/  IMAD R69, R0, c[0x0][0x2e4], R15 ;  /* 0x0000b90000457a24 */ /* 0x000fe200078e020f */
[----:B------:R-:W-:-:S03]  /*3e00*/  LEA R15, P2, R37, c[0x0][0x330], 0x2 ;  /* 0x0000cc00250f7a11 */ /* 0x000fc600078410ff */
[----:B------:R-:W-:Y:S01]  /*3e10*/  IMAD.WIDE.U32 R2, R0, c[0x0][0x2e0], R2 ;  /* 0x0000b80000027a25 */ /* 0x000fe200078e0002 */
[----:B------:R-:W-:-:S04]  /*3e20*/  LEA.HI.X R12, R37, c[0x0][0x334], R38, 0x2, P2 ;  /* 0x0000cd00250c7a11 */ /* 0x000fc800010f1426 */
        /* <DEDUP_REMOVED lines=38> */
.L_x_6698:
[----:B------:R-:W-:Y:S05]  /*4090*/  BSYNC B0 ;  /* 0x0000000000007941 */ /* 0x000fea0003800000 */
.L_x_6697:
[----:B------:R-:W-:Y:S01]  /*40a0*/  @!P3 STG.E [R14.64+-0x300], R57 ;  /* 0xfffd00390e00b986 */ /* 0x000fe2000c101906 */
        /* <DEDUP_REMOVED lines=12> */
[----:B------:R0:W-:Y:S01]  /*4170*/  @!P2 STG.E [R14.64+-0x280], R59 ;  /* 0xfffd803b0e00a986 */ /* 0x0001e2000c101906 */
[----:B------:R-:W-:Y:S02]  /*4180*/  IMAD R13, R23, c[0x0][0x2fc], R12 ;  /* 0x0000bf00170d7a24 */ /* 0x000fe400078e020c */
[----:B------:R-:W-:Y:S01]  /*4190*/  FADD.FTZ R26, R26, R95 ;  /* 0x0000005f1a1a7221 */ /* 0x000fe20000010000 */
[----:B------:R-:W-:Y:S03]  /*41a0*/  @!P0 STG.E [R14.64+-0x200], R61 ;  /* 0xfffe003d0e008986 */ /* 0x000fe6000c101906 */
[----:B------:R-:W-:Y:S01]  /*41b0*/  FADD.FTZ R26, R26, R97 ;  /* 0x000000611a1a7221 */ /* 0x000fe20000010000 */
[----:B------:R-:W-:Y:S03]  /*41c0*/  @!P4 STG.E [R14.64+-0x180], R63 ;  /* 0xfffe803f0e00c986 */ /* 0x000fe6000c101906 */
[----:B------:R-:W-:Y:S01]  /*41d0*/  FADD.FTZ R26, R26, R99 ;  /* 0x000000631a1a7221 */ /* 0x000fe20000010000 */
[----:B------:R-:W-:Y:S01]  /*41e0*/  @!P5 STG.E [R14.64+-0x100], R65 ;  /* 0xffff00410e00d986 */ /* 0x000fe2000c101906 */
[----:B0-----:R-:W-:-:S02]  /*41f0*/  IADD3 R59, R3, R13, RZ ;  /* 0x0000000d033b7210 */ /* 0x001fc40007ffe0ff */
[----:B------:R-:W-:Y:S01]  /*4200*/  FADD.FTZ R26, R26, R101 ;  /* 0x000000651a1a7221 */ /* 0x000fe20000010000 */
[----:B------:R-:W-:Y:S03]  /*4210*/  @!P3 STG.E [R14.64+-0x380], R19 ;  /* 0xfffc80130e00b986 */ /* 0x000fe6000c101906 */
[----:B------:R-:W-:Y:S01]  /*4220*/  FADD.FTZ R26, R26, R129 ;  /* 0x000000811a1a7221 */ /* 0x000fe20000010000 */
        /* <DEDUP_REMOVED lines=33> */
.L_x_6700:
[----:B------:R-:W-:Y:S05]  /*4440*/  BSYNC B0 ;  /* 0x0000000000007941 */ /* 0x000fea0003800000 */
.L_x_6699:
[----:B------:R-:W-:Y:S01]  /*4450*/  MOV R3, R59 ;  /* 0x0000003b00037202 */ /* 0x000fe20000000f00 */
[----:B------:R-:W-:Y:S01]  /*4460*/  IMAD R11, R21, c[0x0][0x300], RZ ;  /* 0x0000c000150b7a24 */ /* 0x000fe200078e02ff */
[----:B------:R-:W-:Y:S02]  /*4470*/  IADD3 R10, P0, R55, -0x380, RZ ;  /* 0xfffffc80370a7810 */ /* 0x000fe40007f1e0ff */
[-C--:B------:R-:W-:Y:S01]  /*4480*/  ISETP.GE.AND P4, PT, R43, R14.reuse, PT ;  /* 0x0000000e2b00720c */ /* 0x080fe20003f86270 */
[----:B------:R-:W-:Y:S01]  /*4490*/  IMAD.WIDE.U32 R2, R0, c[0x0][0x300], R2 ;  /* 0x0000c00000027a25 */ /* 0x000fe200078e0002 */
[----:B------:R-:W-:Y:S02]  /*44a0*/  IADD3 R10, P1, R10, c[0x0][0x340], RZ ;  /* 0x0000d0000a0a7a10 */ /* 0x000fe40007f3e0ff */
[----:B------:R-:W-:Y:S01]  /*44b0*/  ISETP.GE.AND P5, PT, R44, R14, PT ;  /* 0x0000000e2c00720c */ /* 0x000fe20003fa6270 */
[----:B0-----:R-:W-:Y:S01]  /*44c0*/  IMAD R13, R0, c[0x0][0x304], R11 ;  /* 0x0000c100000d7a24 */ /* 0x001fe200078e020b */
[----:B------:R-:W-:-:S02]  /*44d0*/  IADD3.X R11, R54, -0x1, RZ, P0, !PT ;  /* 0xffffffff360b7810 */ /* 0x000fc400007fe4ff */
[----:B------:R-:W-:Y:S02]  /*44e0*/  IADD3 R66, P0, R66, R2, RZ ;  /* 0x0000000242427210 */ /* 0x000fe40007f1e0ff */
[----:B------:R-:W-:Y:S02]  /*44f0*/  ISETP.GE.AND P6, PT, R45, R14, PT ;  /* 0x0000000e2d00720c */ /* 0x000fe40003fc6270 */
[----:B------:R-:W-:Y:S02]  /*4500*/  IADD3.X R11, R11, c[0x0][0x344], RZ, P1, !PT ;  /* 0x0000d1000b0b7a10 */ /* 0x000fe40000ffe4ff */
[----:B------:R-:W-:Y:S02]  /*4510*/  IADD3.X R3, R68, R13, R3, P0, !PT ;  /* 0x0000000d44037210 */ /* 0x000fe400007fe403 */
[----:B------:R-:W-:Y:S02]  /*4520*/  LEA R2, P2, R66, R10, 0x2 ;  /* 0x0000000a42027211 */ /* 0x000fe400078410ff */
[----:B------:R-:W-:-:S02]  /*4530*/  ISETP.GE.AND P3, PT, R42, R14, PT ;  /* 0x0000000e2a00720c */ /* 0x000fc40003f66270 */
[----:B------:R-:W-:Y:S02]  /*4540*/  LEA.HI.X R3, R66, R11, R3, 0x2, P2 ;  /* 0x0000000b42037211 */ /* 0x000fe400010f1403 */
[-C--:B------:R-:W-:Y:S02]  /*4550*/  ISETP.GE.AND P0, PT, R39, R14.reuse, PT ;  /* 0x0000000e2700720c */ /* 0x080fe40003f06270 */
[-C--:B------:R-:W-:Y:S01]  /*4560*/  ISETP.GE.AND P1, PT, R40, R14.reuse, PT ;  /* 0x0000000e2800720c */ /* 0x080fe20003f26270 */
[----:B------:R0:W-:Y:S01]  /*4570*/  @!P4 STG.E [R2.64+0x200], R51 ;  /* 0x000200330200c986 */ /* 0x0001e2000c101906 */
[----:B------:R-:W-:Y:S02]  /*4580*/  ISETP.GE.AND P2, PT, R41, R14, PT ;  /* 0x0000000e2900720c */ /* 0x000fe40003f46270 */
[----:B------:R-:W-:Y:S01]  /*4590*/  IADD3 R36, R36, -0x100, RZ ;  /* 0xffffff0024247810 */ /* 0x000fe20007ffe0ff */
[----:B------:R0:W-:Y:S04]  /*45a0*/  @!P5 STG.E [R2.64+0x280], R57 ;  /* 0x000280390200d986 */ /* 0x0001e8000c101906 */
[----:B------:R0:W-:Y:S04]  /*45b0*/  @!P6 STG.E [R2.64+0x300], R53 ;  /* 0x000300350200e986 */ /* 0x0001e8000c101906 */
[----:B------:R0:W-:Y:S01]  /*45c0*/  @!P3 STG.E [R2.64+0x180], R19 ;  /* 0x000180130200b986 */ /* 0x0001e2000c101906 */
[----:B------:R-:W-:-:S02]  /*45d0*/  ISETP.GT.AND P3, PT, R35, 0x1, PT ;  /* 0x000000012300780c */ /* 0x000fc40003f64270 */
[----:B------:R-:W-:Y:S01]  /*45e0*/  IADD3 R35, R35, -0x1, RZ ;  /* 0xffffffff23237810 */ /* 0x000fe20007ffe0ff */
[----:B------:R0:W-:Y:S01]  /*45f0*/  @!P0 STG.E [R2.64], R47 ;  /* 0x0000002f02008986 */ /* 0x0001e2000c101906 */
        /* <DEDUP_REMOVED lines=10> */
.L_x_6685:
        /* <DEDUP_REMOVED lines=24> */
.L_x_6703:
[----:B0-----:R-:W-:Y:S05]  /*4820*/  BSYNC B0 ;  /* 0x0000000000007941 */ /* 0x001fea0003800000 */
.L_x_6702:
        /* <DEDUP_REMOVED lines=23> */
.L_x_6705:
[----:B------:R-:W1:Y:S02]  /*49a0*/  S2R R23, SR_TID.X ;  /* 0x0000000000177919 */ /* 0x000e640000002100 */
.L_x_6706:
[----:B0-----:R-:W-:Y:S05]  /*49b0*/  BSYNC B0 ;  /* 0x0000000000007941 */ /* 0x001fea0003800000 */
.L_x_6704:
        /* <DEDUP_REMOVED lines=22> */
.L_x_6707:
[----:B0-----:R-:W0:Y:S01]  /*4b20*/  LDS R21, [R23.X4+0x16e8] ;  /* 0x0016e80017157984 */ /* 0x001e220000004800 */
[----:B-----5:R-:W-:Y:S01]  /*4b30*/  SHF.R.S32.HI R20, RZ, 0x1f, R23 ;  /* 0x0000001fff147819 */ /* 0x020fe20000011417 */
        /* <DEDUP_REMOVED lines=53> */
.L_x_6708:
        /* <DEDUP_REMOVED lines=15> */
.L_x_9105:


//--------------------- .text._Z25selective_scan_bwd_kernelI32Selective_Scan_bwd_kernel_traitsILi32ELi8ELb0ELb0ELb0ELb1ELb0EffEEv12SSMParamsBwd --------------------------
	.section	.text._Z25selective_scan_bwd_kernelI32Selective_Scan_bwd_kernel_traitsILi32ELi8ELb0ELb0ELb0ELb1ELb0EffEEv12SSMParamsBwd,"ax",@progbits
	.sectioninfo	@"SHI_REGISTERS=149"
	.align	128
        .global         _Z25selective_scan_bwd_kernelI32Selective_Scan_bwd_kernel_traitsILi32ELi8ELb0ELb0ELb0ELb1ELb0EffEEv12SSMParamsBwd
        .type           _Z25selective_scan_bwd_kernelI32Selective_Scan_bwd_kernel_traitsILi32ELi8ELb0ELb0ELb0ELb1ELb0EffEEv12SSMParamsBwd,@function
        .size           _Z25selective_scan_bwd_kernelI32Selective_Scan_bwd_kernel_traitsILi32ELi8ELb0ELb0ELb0ELb1ELb0EffEEv12SSMParamsBwd,(.L_x_9106 - _Z25selective_scan_bwd_kernelI32Selective_Scan_bwd_kernel_traitsILi32ELi8ELb0ELb0ELb0ELb1ELb0EffEEv12SSMParamsBwd)
        .other          _Z25selective_scan_bwd_kernelI32Selective_Scan_bwd_kernel_traitsILi32ELi8ELb0ELb0ELb0ELb1ELb0EffEEv12SSMParamsBwd,@"STO_CUDA_ENTRY STV_DEFAULT"
_Z25selective_scan_bwd_kernelI32Selective_Scan_bwd_kernel_traitsILi32ELi8ELb0ELb0ELb0ELb1ELb0EffEEv12SSMParamsBwd:
.text._Z25selective_scan_bwd_kernelI32Selective_Scan_bwd_kernel_traitsILi32ELi8ELb0ELb0ELb0ELb1ELb0EffEEv12SSMParamsBwd:
        /* <DEDUP_REMOVED lines=16> */
[C---:B------:R-:W-:Y:S01]  /*0100*/  IMAD R11, R21.reuse, c[0x0][0x1d4], R4 ;  /* 0x00007500150b7a24 */ /* 0x040fe200078e0204 */
[C-C-:B------:R-:W-:Y:S01]  /*0110*/  @P0 LEA.HI.X R7, R0.reuse, c[0x0][0x23c], R19.reuse, 0x2, P2 ;  /* 0x00008f0000070a11 */ /* 0x140fe200010f1413 */
[----:B------:R-:W-:Y:S01]  /*0120*/  IMAD.WIDE.U32 R2, R21, c[0x0][0x1d0], RZ ;  /* 0x0000740015027a25 */ /* 0x000fe200078e00ff */
[----:B------:R-:W-:-:S03]  /*0130*/  @P1 LEA.HI.X R9, R0, c[0x0][0x254], R19, 0x2, P3 ;  /* 0x0000950000091a11 */ /* 0x000fc600018f1413 */
        /* <DEDUP_REMOVED lines=9> */
[----:B------:R-:W-:Y:S01]  /*01d0*/  ISETP.NE.U32.AND P0, PT, RZ, c[0x0][0x260], PT ;  /* 0x00009800ff007a0c */ /* 0x000fe20003f05070 */
[----:B0-----:R-:W-:Y:S01]  /*01e0*/  IMAD.WIDE.U32 R6, R21, c[0x0][0x278], RZ ;  /* 0x00009e0015067a25 */ /* 0x001fe200078e00ff */
[----:B------:R-:W-:Y:S01]  /*01f0*/  HFMA2.MMA R79, -RZ, RZ, 0, 0 ;  /* 0x00000000ff4f7435 */ /* 0x000fe200000001ff */
[----:B------:R-:W-:-:S02]  /*0200*/  MOV R23, RZ ;  /* 0x000000ff00177202 */ /* 0x000fc40000000f00 */
[----:B-1----:R-:W-:Y:S01]  /*0210*/  IMAD R9, R21, c[0x0][0x27c], R12 ;  /* 0x00009f0015097a24 */ /* 0x002fe200078e020c */
[----:B------:R-:W-:Y:S01]  /*0220*/  MOV R8, c[0x0][0x174] ;  /* 0x00005d0000087a02 */ /* 0x000fe20000000f00 */
[C---:B------:R-:W-:Y:S01]  /*0230*/  IMAD.WIDE.U32 R2, R0.reuse, c[0x0][0x1d8], R2 ;  /* 0x0000760000027a25 */ /* 0x040fe200078e0002 */
[----:B------:R-:W-:Y:S02]  /*0240*/  ISETP.NE.AND.EX P0, PT, RZ, c[0x0][0x264], PT, P0 ;  /* 0x00009900ff007a0c */ /* 0x000fe40003f05300 */
[----:B------:R-:W-:Y:S01]  /*0250*/  IADD3 R7, R7, R9, RZ ;  /* 0x0000000907077210 */ /* 0x000fe20007ffe0ff */
[----:B------:R-:W-:Y:S01]  /*0260*/  IMAD.WIDE.U32 R4, R0, c[0x0][0x1e8], R4 ;  /* 0x00007a0000047a25 */ /* 0x000fe200078e0004 */
[C---:B------:R-:W-:Y:S02]  /*0270*/  LEA R9, R8.reuse, 0xffffff00, 0x8 ;  /* 0xffffff0008097811 */ /* 0x040fe400078e40ff */
[----:B------:R-:W-:Y:S01]  /*0280*/  ISETP.GE.AND P3, PT, R8, 0x1, PT ;  /* 0x000000010800780c */ /* 0x000fe20003f66270 */
[C---:B------:R-:W-:Y:S01]  /*0290*/  IMAD R13, R0.reuse, c[0x0][0x1dc], R13 ;  /* 0x00007700000d7a24 */ /* 0x040fe200078e020d */
[----:B------:R-:W-:Y:S01]  /*02a0*/  SHF.R.S32.HI R11, RZ, 0x1f, R9 ;  /* 0x0000001fff0b7819 */ /* 0x000fe20000011409 */
[C---:B------:R-:W-:Y:S01]  /*02b0*/  IMAD R15, R0.reuse, c[0x0][0x1ec], R15 ;  /* 0x00007b00000f7a24 */ /* 0x040fe200078e020f */
[----:B------:R-:W-:Y:S01]  /*02c0*/  IADD3 R26, P1, R9, R2, RZ ;  /* 0x00000002091a7210 */ /* 0x000fe20007f3e0ff */
[----:B------:R-:W-:Y:S01]  /*02d0*/  IMAD R17, R19, c[0x0][0x280], RZ ;  /* 0x0000a00013117a24 */ /* 0x000fe200078e02ff */
[----:B------:R-:W-:Y:S01]  /*02e0*/  IADD3 R29, P2, R9, R4, RZ ;  /* 0x00000004091d7210 */ /* 0x000fe20007f5e0ff */
[C---:B------:R-:W-:Y:S01]  /*02f0*/  IMAD.WIDE.U32 R6, R0.reuse, c[0x0][0x280], R6 ;  /* 0x0000a00000067a25 */ /* 0x040fe200078e0006 */
[C---:B------:R-:W-:Y:S01]  /*0300*/  IADD3.X R3, R11.reuse, R3, R13, P1, !PT ;  /* 0x000000030b037210 */ /* 0x040fe20000ffe40d */
[----:B------:R-:W-:Y:S01]  /*0310*/  HFMA2.MMA R8, -RZ, RZ, 0, 0 ;  /* 0x00000000ff087435 */ /* 0x000fe200000001ff */
        /* <DEDUP_REMOVED lines=13> */
[----:B------:R-:W-:Y:S02]  /*03f0*/  LEA.HI.X R29, R29, c[0x0][0x24c], R4, 0x2, P5 ;  /* 0x000093001d1d7a11 */ /* 0x000fe400028f1404 */
[----:B------:R-:W-:Y:S01]  /*0400*/  LEA.HI.X R26, R26, c[0x0][0x244], R3, 0x2, P4 ;  /* 0x000091001a1a7a11 */ /* 0x000fe200020f1403 */
[----:B------:R-:W-:Y:S01]  /*0410*/  CS2R R4, SRZ ;  /* 0x0000000000047805 */ /* 0x000fe2000001ff00 */
[----:B------:R-:W-:Y:S02]  /*0420*/  @P0 MOV R3, 0x8 ;  /* 0x0000000800030802 */ /* 0x000fe40000000f00 */
[----:B------:R-:W-:Y:S02]  /*0430*/  LEA R30, P6, R9, c[0x0][0x308], 0x2 ;  /* 0x0000c200091e7a11 */ /* 0x000fe400078c10ff */
[----:B------:R-:W-:Y:S01]  /*0440*/  @P1 LEA R4, P4, R0, c[0x0][0x328], 0x2 ;  /* 0x0000ca0000041a11 */ /* 0x000fe200078810ff */
        /* <DEDUP_REMOVED lines=26> */
.L_x_6736:
[----:B------:R-:W-:Y:S01]  /*05f0*/  IADD3 R10, -R33, c[0x0][0x174], RZ ;  /* 0x00005d00210a7a10 */ /* 0x000fe20007ffe1ff */
[----:B------:R-:W-:Y:S01]  /*0600*/  BAR.SYNC.DEFER_BLOCKING 0x0 ;  /* 0x0000000000007b1d */ /* 0x000fe20000010000 */
[----:B------:R-:W-:Y:S01]  /*0610*/  SHF.L.U32 R44, R32, 0x2, RZ ;  /* 0x00000002202c7819 */ /* 0x000fe200000006ff */
[----:B------:R-:W-:Y:S01]  /*0620*/  HFMA2.MMA R16, -RZ, RZ, 0, 0 ;  /* 0x00000000ff107435 */ /* 0x000fe200000001ff */
[----:B------:R-:W-:Y:S01]  /*0630*/  LEA R42, R10, 0xffffff00, 0x8 ;  /* 0xffffff000a2a7811 */ /* 0x000fe200078e40ff */
[----:B------:R-:W-:Y:S01]  /*0640*/  CS2R R12, SRZ ;  /* 0x00000000000c7805 */ /* 0x000fe2000001ff00 */
[----:B------:R-:W-:Y:S01]  /*0650*/  SHF.L.U64.HI R46, R32, 0x2, R35 ;  /* 0x00000002202e7819 */ /* 0x000fe20000010223 */
[----:B0-----:R-:W-:Y:S01]  /*0660*/  CS2R R14, SRZ ;  /* 0x00000000000e7805 */ /* 0x001fe2000001ff00 */
[----:B------:R-:W-:-:S02]  /*0670*/  IADD3 R65, -R42, c[0x0][0x168], RZ ;  /* 0x00005a002a417a10 */ /* 0x000fc40007ffe1ff */
[----:B------:R-:W-:Y:S02]  /*0680*/  IADD3 R8, P0, R25, R44, RZ ;  /* 0x0000002c19087210 */ /* 0x000fe40007f1e0ff */
[-C--:B------:R-:W-:Y:S02]  /*0690*/  ISETP.GE.AND P3, PT, R32, R65.reuse, PT ;  /* 0x000000412000720c */ /* 0x080fe40003f66270 */
[-C--:B------:R-:W-:Y:S02]  /*06a0*/  ISETP.GE.AND P4, PT, R34, R65.reuse, PT ;  /* 0x000000412200720c */ /* 0x080fe40003f86270 */
[----:B------:R-:W-:Y:S02]  /*06b0*/  IADD3.X R9, R26, R46, RZ, P0, !PT ;  /* 0x0000002e1a097210 */ /* 0x000fe400007fe4ff */
[-C--:B------:R-:W-:Y:S02]  /*06c0*/  ISETP.GE.AND P5, PT, R36, R65.reuse, PT ;  /* 0x000000412400720c */ /* 0x080fe40003fa6270 */
[----:B------:R-:W-:-:S02]  /*06d0*/  ISETP.GE.AND P2, PT, R37, R65, PT ;  /* 0x000000412500720c */ /* 0x000fc40003f46270 */
[-C--:B------:R-:W-:Y:S02]  /*06e0*/  ISETP.GE.AND P1, PT, R38, R65.reuse, PT ;  /* 0x000000412600720c */ /* 0x080fe40003f26270 */
[-C--:B------:R-:W-:Y:S01]  /*06f0*/  ISETP.GE.AND P0, PT, R39, R65.reuse, PT ;  /* 0x000000412700720c */ /* 0x080fe20003f06270 */
[----:B------:R0:W2:Y:S01]  /*0700*/  @!P3 LDG.E R12, [R8.64] ;  /* 0x00000006080cb981 */ /* 0x0000a2000c1e1900 */
[-C--:B------:R-:W-:Y:S01]  /*0710*/  ISETP.GE.AND P3, PT, R40, R65.reuse, PT ;  /* 0x000000412800720c */ /* 0x080fe20003f66270 */
[----:B------:R-:W-:Y:S02]  /*0720*/  HFMA2.MMA R54, -RZ, RZ, 0, 0 ;  /* 0x00000000ff367435 */ /* 0x000fe400000001ff */
[----:B------:R0:W3:Y:S01]  /*0730*/  @!P4 LDG.E R16, [R8.64+0x80] ;  /* 0x000080060810c981 */ /* 0x0000e2000c1e1900 */
[----:B------:R-:W-:Y:S02]  /*0740*/  ISETP.GE.AND P4, PT, R41, R65, PT ;  /* 0x000000412900720c */ /* 0x000fe40003f86270 */
        /* <DEDUP_REMOVED lines=13> */
[----:B------:R-:W-:Y:S02]  /*0820*/  LEA.HI.SX32 R45, R45, R28, 0x1b ;  /* 0x0000001c2d2d7211 */ /* 0x000fe400078fdaff */
        /* <DEDUP_REMOVED lines=12> */
[----:B------:R-:W-:-:S04]  /*08f0*/  IADD3 R8, P0, R27, R44, RZ ;  /* 0x0000002c1b087210 */ /* 0x000fc80007f1e0ff */
[----:B------:R-:W-:Y:S02]  /*0900*/  IADD3.X R9, R29, R46, RZ, P0, !PT ;  /* 0x0000002e1d097210 */ /* 0x000fe400007fe4ff */
[-C--:B------:R-:W-:Y:S02]  /*0910*/  ISETP.GE.AND P0, PT, R34, R65.reuse, PT ;  /* 0x000000412200720c */ /* 0x080fe40003f06270 */
[-C--:B------:R-:W-:Y:S02]  /*0920*/  ISETP.GE.AND P2, PT, R37, R65.reuse, PT ;  /* 0x000000412500720c */ /* 0x080fe40003f46270 */
[-C--:B------:R-:W-:Y:S02]  /*0930*/  ISETP.GE.AND P3, PT, R38, R65.reuse, PT ;  /* 0x000000412600720c */ /* 0x080fe40003f66270 */
[-C--:B------:R-:W-:Y:S02]  /*0940*/  ISETP.GE.AND P4, PT, R39, R65.reuse, PT ;  /* 0x000000412700720c */ /* 0x080fe40003f86270 */
[----:B------:R-:W-:Y:S01]  /*0950*/  ISETP.GE.AND P5, PT, R40, R65, PT ;  /* 0x000000412800720c */ /* 0x000fe20003fa6270 */
[----:B------:R-:W-:Y:S01]  /*0960*/  CS2R R62, SRZ ;  /* 0x00000000003e7805 */ /* 0x000fe2000001ff00 */
[----:B------:R-:W-:-:S02]  /*0970*/  MOV R64, RZ ;  /* 0x000000ff00407202 */ /* 0x000fc40000000f00 */
[----:B------:R-:W-:Y:S01]  /*0980*/  MOV R66, RZ ;  /* 0x000000ff00427202 */ /* 0x000fe20000000f00 */
[----:B--2---:R-:W-:Y:S04]  /*0990*/  STS [R43.X4], R12 ;  /* 0x0000000c2b007388 */ /* 0x004fe80000004800 */
[----:B---3--:R-:W-:Y:S04]  /*09a0*/  STS [R45.X4+0x80], R16 ;  /* 0x000080102d007388 */ /* 0x008fe80000004800 */
[----:B----4-:R0:W-:Y:S04]  /*09b0*/  STS [R47.X4+0x100], R14 ;  /* 0x0001000e2f007388 */ /* 0x0101e80000004800 */
        /* <DEDUP_REMOVED lines=16> */
[----:B------:R-:W-:-:S04]  /*0ac0*/  IADD3 R12, P1, R30, R44, RZ ;  /* 0x0000002c1e0c7210 */ /* 0x000fc80007f3e0ff */
[----:B-1----:R-:W-:Y:S02]  /*0ad0*/  IADD3.X R13, R31, R46, RZ, P1, !PT ;  /* 0x0000002e1f0d7210 */ /* 0x002fe40000ffe4ff */
[-C--:B------:R-:W-:Y:S01]  /*0ae0*/  ISETP.GE.AND P1, PT, R36, R65.reuse, PT ;  /* 0x000000412400720c */ /* 0x080fe20003f26270 */
[----:B------:R-:W-:Y:S01]  /*0af0*/  HFMA2.MMA R11, -RZ, RZ, 0, 0 ;  /* 0x00000000ff0b7435 */ /* 0x000fe200000001ff */
[----:B------:R-:W-:Y:S01]  /*0b00*/  CS2R R16, SRZ ;  /* 0x0000000000107805 */ /* 0x000fe2000001ff00 */
[----:B------:R-:W2:Y:S01]  /*0b10*/  @!P6 LDG.E R14, [R8.64] ;  /* 0x00000006080ee981 */ /* 0x000ea2000c1e1900 */
[----:B------:R-:W-:-:S03]  /*0b20*/  ISETP.GE.AND P6, PT, R41, R65, PT ;  /* 0x000000412900720c */ /* 0x000fc60003fc6270 */
[----:B------:R-:W3:Y:S06]  /*0b30*/  @!P0 LDG.E R62, [R8.64+0x80] ;  /* 0x00008006083e8981 */ /* 0x000eec000c1e1900 */
[----:B------:R-:W4:Y:S04]  /*0b40*/  @!P1 LDG.E R16, [R8.64+0x100] ;  /* 0x0001000608109981 */ /* 0x000f28000c1e1900 */
[----:B------:R-:W4:Y:S04]  /*0b50*/  @!P2 LDG.E R17, [R8.64+0x180] ;  /* 0x000180060811a981 */ /* 0x000f28000c1e1900 */
[----:B------:R-:W4:Y:S04]  /*0b60*/  @!P3 LDG.E R64, [R8.64+0x200] ;  /* 0x000200060840b981 */ /* 0x000f28000c1e1900 */
[----:B------:R-:W4:Y:S04]  /*0b70*/  @!P4 LDG.E R11, [R8.64+0x280] ;  /* 0x00028006080bc981 */ /* 0x000f28000c1e1900 */
[----:B------:R-:W4:Y:S04]  /*0b80*/  @!P5 LDG.E R66, [R8.64+0x300] ;  /* 0x000300060842d981 */ /* 0x000f28000c1e1900 */
[----:B------:R-:W4:Y:S01]  /*0b90*/  @!P6 LDG.E R63, [R8.64+0x380] ;  /* 0x00038006083fe981 */ /* 0x000f22000c1e1900 */
[----:B------:R-:W-:-:S02]  /*0ba0*/  P2R R67, PR, RZ, 0x1 ;  /* 0x00000001ff437803 */ /* 0x000fc40000000000 */
[----:B------:R-:W-:Y:S01]  /*0bb0*/  ISETP.GE.AND P0, PT, R32, R65, PT ;  /* 0x000000412000720c */ /* 0x000fe20003f06270 */
[----:B------:R-:W-:Y:S01]  /*0bc0*/  CS2R R68, SRZ ;  /* 0x0000000000447805 */ /* 0x000fe2000001ff00 */
[----:B------:R-:W-:Y:S02]  /*0bd0*/  HFMA2.MMA R70, -RZ, RZ, 0, 0 ;  /* 0x00000000ff467435 */ /* 0x000fe400000001ff */
[----:B------:R-:W-:Y:S01]  /*0be0*/  HFMA2.MMA R83, -RZ, RZ, 0, 0 ;  /* 0x00000000ff537435 */ /* 0x000fe200000001ff */
[----:B------:R-:W-:Y:S02]  /*0bf0*/  MOV R72, RZ ;  /* 0x000000ff00487202 */ /* 0x000fe40000000f00 */
[----:B------:R-:W-:Y:S01]  /*0c00*/  MOV R85, RZ ;  /* 0x000000ff00557202 */ /* 0x000fe20000000f00 */
[----:B--2---:R0:W-:Y:S04]  /*0c10*/  STS [R43.X4], R14 ;  /* 0x0000000e2b007388 */ /* 0x0041e80000004800 */
[----:B---3--:R-:W-:Y:S04]  /*0c20*/  STS [R45.X4+0x80], R62 ;  /* 0x0000803e2d007388 */ /* 0x008fe80000004800 */
[----:B----4-:R1:W-:Y:S04]  /*0c30*/  STS [R47.X4+0x100], R16 ;  /* 0x000100102f007388 */ /* 0x0103e80000004800 */
[----:B------:R-:W-:Y:S04]  /*0c40*/  STS [R48.X4+0x180], R17 ;  /* 0x0001801130007388 */ /* 0x000fe80000004800 */
[----:B------:R-:W-:Y:S04]  /*0c50*/  STS [R49.X4+0x200], R64 ;  /* 0x0002004031007388 */ /* 0x000fe80000004800 */
[----:B------:R-:W-:Y:S04]  /*0c60*/  STS [R50.X4+0x280], R11 ;  /* 0x0002800b32007388 */ /* 0x000fe80000004800 */
[----:B------:R-:W-:Y:S04]  /*0c70*/  STS [R51.X4+0x300], R66 ;  /* 0x0003004233007388 */ /* 0x000fe80000004800 */
[----:B------:R-:W-:Y:S01]  /*0c80*/  STS [R52.X4+0x380], R63 ;  /* 0x0003803f34007388 */ /* 0x000fe20000004800 */
[----:B------:R-:W-:-:S06]  /*0c90*/  NOP ;  /* 0x0000000000007918 */ /* 0x000fcc0000000000 */
[----:B------:R-:W2:Y:S04]  /*0ca0*/  LDS R71, [R53.X4] ;  /* 0x0000000035477984 */ /* 0x000ea80000004800 */
[----:B------:R-:W-:Y:S04]  /*0cb0*/  LDS R15, [R53.X4+0x4] ;  /* 0x00000400350f7984 */ /* 0x000fe80000004800 */
[----:B------:R-:W3:Y:S04]  /*0cc0*/  LDS R73, [R53.X4+0x8] ;  /* 0x0000080035497984 */ /* 0x000ee80000004800 */
[----:B------:R-:W-:Y:S04]  /*0cd0*/  LDS R75, [R53.X4+0xc] ;  /* 0x00000c00354b7984 */ /* 0x000fe80000004800 */
[----:B------:R-:W-:Y:S04]  /*0ce0*/  LDS R17, [R53.X4+0x10] ;  /* 0x0000100035117984 */ /* 0x000fe80000004800 */
[----:B------:R-:W2:Y:S04]  /*0cf0*/  LDS R77, [R53.X4+0x14] ;  /* 0x00001400354d7984 */ /* 0x000ea80000004800 */
[----:B------:R-:W2:Y:S04]  /*0d00*/  LDS R11, [R53.X4+0x18] ;  /* 0x00001800350b7984 */ /* 0x000ea80000004800 */
[----:B------:R-:W2:Y:S04]  /*0d10*/  LDS R81, [R53.X4+0x1c] ;  /* 0x00001c0035517984 */ /* 0x000ea80000004800 */
[----:B------:R-:W-:Y:S01]  /*0d20*/  BAR.SYNC.DEFER_BLOCKING 0x0 ;  /* 0x0000000000007b1d */ /* 0x000fe20000010000 */
[----:B0-----:R-:W-:Y:S01]  /*0d30*/  HFMA2.MMA R14, -RZ, RZ, 0, 0 ;  /* 0x00000000ff0e7435 */ /* 0x001fe200000001ff */
[----:B-1----:R-:W-:-:S04]  /*0d40*/  MOV R16, RZ ;  /* 0x000000ff00107202 */ /* 0x002fc80000000f00 */
[----:B------:R0:W4:Y:S01]  /*0d50*/  @!P0 LDG.E R68, [R12.64] ;  /* 0x000000060c448981 */ /* 0x000122000c1e1900 */
[----:B------:R-:W-:-:S04]  /*0d60*/  ISETP.NE.AND P0, PT, R67, RZ, PT ;  /* 0x000000ff4300720c */ /* 0x000fc80003f05270 */
[----:B------:R0:W4:Y:S04]  /*0d70*/  @!P1 LDG.E R14, [R12.64+0x100] ;  /* 0x000100060c0e9981 */ /* 0x000128000c1e1900 */
[----:B------:R0:W4:Y:S04]  /*0d80*/  @!P2 LDG.E R69, [R12.64+0x180] ;  /* 0x000180060c45a981 */ /* 0x000128000c1e1900 */
[----:B------:R0:W4:Y:S04]  /*0d90*/  @!P3 LDG.E R70, [R12.64+0x200] ;  /* 0x000200060c46b981 */ /* 0x000128000c1e1900 */
[----:B------:R0:W4:Y:S04]  /*0da0*/  @!P0 LDG.E R16, [R12.64+0x80] ;  /* 0x000080060c108981 */ /* 0x000128000c1e1900 */
[----:B------:R0:W4:Y:S04]  /*0db0*/  @!P4 LDG.E R83, [R12.64+0x280] ;  /* 0x000280060c53c981 */ /* 0x000128000c1e1900 */
[----:B------:R0:W4:Y:S04]  /*0dc0*/  @!P5 LDG.E R72, [R12.64+0x300] ;  /* 0x000300060c48d981 */ /* 0x000128000c1e1900 */
[----:B------:R0:W4:Y:S01]  /*0dd0*/  @!P6 LDG.E R85, [R12.64+0x380] ;  /* 0x000380060c55e981 */ /* 0x000122000c1e1900 */
[----:B--2--5:R-:W-:-:S05]  /*0de0*/  FADD.FTZ R71, R71, R20 ;  /* 0x0000001447477221 */ /* 0x024fca0000010000 */
[----:B------:R-:W-:Y:S01]  /*0df0*/  FSETP.GTU.FTZ.AND P0, PT, R71, 20, PT ;  /* 0x41a000004700780b */ /* 0x000fe20003f1c000 */
[--C-:B---3--:R-:W-:Y:S02]  /*0e00*/  FADD.FTZ R73, R73, R20.reuse ;  /* 0x0000001449497221 */ /* 0x108fe40000010000 */
[--C-:B------:R-:W-:Y:S01]  /*0e10*/  FADD.FTZ R74, R77, R20.reuse ;  /* 0x000000144d4a7221 */ /* 0x100fe20000010000 */
[----:B0-----:R-:W-:Y:S01]  /*0e20*/  MOV R12, c[0x0][0x16c] ;  /* 0x00005b00000c7a02 */ /* 0x001fe20000000f00 */
[----:B------:R-:W-:Y:S01]  /*0e30*/  BSSY B0, `(.L_x_6710) ;  /* 0x000003c000007945 */ /* 0x000fe20003800000 */
[----:B------:R-:W-:Y:S01]  /*0e40*/  FSETP.GTU.FTZ.AND P4, PT, R73, 20, PT ;  /* 0x41a000004900780b */ /* 0x000fe20003f9c000 */
[----:B------:R-:W-:Y:S01]  /*0e50*/  FADD.FTZ R77, R11, R20 ;  /* 0x000000140b4d7221 */ /* 0x000fe20000010000 */
[----:B------:R-:W-:Y:S02]  /*0e60*/  ISETP.GE.AND P5, PT, R12, 0x1, PT ;  /* 0x000000010c00780c */ /* 0x000fe40003fa6270 */
[----:B------:R-:W-:Y:S01]  /*0e70*/  FSETP.GTU.FTZ.AND P1, PT, R74, 20, PT ;  /* 0x41a000004a00780b */ /* 0x000fe20003f3c000 */
[----:B----4-:R-:W-:Y:S04]  /*0e80*/  STS [R43.X4], R68 ;  /* 0x000000442b007388 */ /* 0x010fe80000004800 */
        /* <DEDUP_REMOVED lines=8> */
[----:B------:R1:W2:Y:S04]  /*0f10*/  LDS R63, [R53.X4] ;  /* 0x00000000353f7984 */ /* 0x0002a80000004800 */
[----:B------:R1:W3:Y:S04]  /*0f20*/  LDS R62, [R53.X4+0x4] ;  /* 0x00000400353e7984 */ /* 0x0002e80000004800 */
[----:B------:R1:W4:Y:S04]  /*0f30*/  LDS R65, [R53.X4+0x8] ;  /* 0x0000080035417984 */ /* 0x0003280000004800 */
[----:B------:R1:W1:Y:S04]  /*0f40*/  LDS R64, [R53.X4+0xc] ;  /* 0x00000c0035407984 */ /* 0x0002680000004800 */
[----:B------:R0:W1:Y:S04]  /*0f50*/  LDS R67, [R53.X4+0x10] ;  /* 0x0000100035437984 */ /* 0x0000680000004800 */
[----:B------:R0:W1:Y:S04]  /*0f60*/  LDS R66, [R53.X4+0x14] ;  /* 0x0000140035427984 */ /* 0x0000680000004800 */
[----:B------:R1:W1:Y:S04]  /*0f70*/  LDS R69, [R53.X4+0x18] ;  /* 0x0000180035457984 */ /* 0x0002680000004800 */
[----:B------:R1:W1:Y:S01]  /*0f80*/  LDS R68, [R53.X4+0x1c] ;  /* 0x00001c0035447984 */ /* 0x0002620000004800 */
[----:B0-----:R-:W-:-:S02]  /*0f90*/  FADD.FTZ R72, R75, R20 ;  /* 0x000000144b487221 */ /* 0x001fc40000010000 */
[--C-:B------:R-:W-:Y:S02]  /*0fa0*/  FADD.FTZ R70, R15, R20.reuse ;  /* 0x000000140f467221 */ /* 0x100fe40000010000 */
[----:B------:R-:W-:Y:S01]  /*0fb0*/  FADD.FTZ R75, R17, R20 ;  /* 0x00000014114b7221 */ /* 0x000fe20000010000 */
[----:B------:R-:W-:Y:S02]  /*0fc0*/  FSETP.GTU.FTZ.AND P3, PT, R72, 20, PT ;  /* 0x41a000004800780b */ /* 0x000fe40003f7c000 */
[----:B------:R-:W-:Y:S02]  /*0fd0*/  FSETP.GTU.FTZ.AND P6, PT, R70, 20, PT ;  /* 0x41a000004600780b */ /* 0x000fe40003fdc000 */
        /* <DEDUP_REMOVED lines=33> */
.L_x_6711:
[----:B------:R-:W-:Y:S05]  /*11f0*/  BSYNC B0 ;  /* 0x0000000000007941 */ /* 0x000fea0003800000 */
.L_x_6710:
[----:B------:R-:W-:Y:S01]  /*1200*/  BSSY B0, `(.L_x_6712) ;  /* 0x0000025000007945 */ /* 0x000fe20003800000 */
[----:B------:R-:W-:Y:S01]  /*1210*/  HFMA2.MMA R76, -RZ, RZ, 0, 0 ;  /* 0x00000000ff4c7435 */ /* 0x000fe200000001ff */
[----:B------:R-:W-:Y:S01]  /*1220*/  FSETP.GTU.FTZ.AND P0, PT, R77, 20, PT ;  /* 0x41a000004d00780b */ /* 0x000fe20003f1c000 */
[----:B------:R-:W-:Y:S02]  /*1230*/  FADD.FTZ R78, R81, R20 ;  /* 0x00000014514e7221 */ /* 0x000fe40000010000 */
[----:B--2---:R-:W-:Y:S01]  /*1240*/  FFMA.FTZ R79, R54, R63, R79 ;  /* 0x0000003f364f7223 */ /* 0x004fe2000001004f */
        /* <DEDUP_REMOVED lines=32> */
.L_x_6713:
[----:B------:R-:W-:Y:S05]  /*1450*/  BSYNC B0 ;  /* 0x0000000000007941 */ /* 0x000fea0003800000 */
.L_x_6712:
[----:B---3--:R-:W-:Y:S01]  /*1460*/  FFMA.FTZ R11, R55, R62, R79 ;  /* 0x0000003e370b7223 */ /* 0x008fe2000001004f */
[----:B------:R-:W-:Y:S01]  /*1470*/  BSSY B0, `(.L_x_6714) ;  /* 0x0000027000007945 */ /* 0x000fe20003800000 */
[----:B------:R-:W-:Y:S01]  /*1480*/  HFMA2.MMA R14, -RZ, RZ, 0, 0 ;  /* 0x00000000ff0e7435 */ /* 0x000fe200000001ff */
[----:B------:R-:W-:Y:S01]  /*1490*/  FSETP.GTU.FTZ.AND P6, PT, R78, 20, PT ;  /* 0x41a000004e00780b */ /* 0x000fe20003fdc000 */
[----:B------:R-:W-:Y:S01]  /*14a0*/  HFMA2.MMA R96, -RZ, RZ, 0, 0 ;  /* 0x00000000ff607435 */ /* 0x000fe200000001ff */
[----:B------:R-:W-:Y:S01]  /*14b0*/  MOV R16, RZ ;  /* 0x000000ff00107202 */ /* 0x000fe20000000f00 */
[----:B----4-:R-:W-:Y:S01]  /*14c0*/  FFMA.FTZ R11, R56, R65, R11 ;  /* 0x00000041380b7223 */ /* 0x010fe2000001000b */
[----:B------:R-:W-:Y:S01]  /*14d0*/  MOV R98, RZ ;  /* 0x000000ff00627202 */ /* 0x000fe20000000f00 */
        /* <DEDUP_REMOVED lines=32> */
.L_x_6715:
[----:B------:R-:W-:Y:S05]  /*16e0*/  BSYNC B0 ;  /* 0x0000000000007941 */ /* 0x000fea0003800000 */
.L_x_6714:
        /* <DEDUP_REMOVED lines=33> */
.L_x_6717:
[----:B------:R-:W-:Y:S05]  /*1900*/  BSYNC B0 ;  /* 0x0000000000007941 */ /* 0x000fea0003800000 */
.L_x_6716:
        /* <DEDUP_REMOVED lines=33> */
.L_x_6719:
[----:B------:R-:W-:Y:S05]  /*1b20*/  BSYNC B0 ;  /* 0x0000000000007941 */ /* 0x000fea0003800000 */
.L_x_6718:
        /* <DEDUP_REMOVED lines=33> */
.L_x_6721:
[----:B------:R-:W-:Y:S05]  /*1d40*/  BSYNC B0 ;  /* 0x0000000000007941 */ /* 0x000fea0003800000 */
.L_x_6720:
        /* <DEDUP_REMOVED lines=33> */
.L_x_6723:
[----:B------:R-:W-:Y:S05]  /*1f60*/  BSYNC B0 ;  /* 0x0000000000007941 */ /* 0x000fea0003800000 */
.L_x_6722:
        /* <DEDUP_REMOVED lines=33> */
.L_x_6725:
[----:B------:R-:W-:Y:S05]  /*2180*/  BSYNC B0 ;  /* 0x0000000000007941 */ /* 0x000fea0003800000 */
.L_x_6724:
[----:B-1----:R-:W-:Y:S01]  /*2190*/  FFMA.FTZ R11, R57, R64, R11 ;  /* 0x00000040390b7223 */ /* 0x002fe2000001000b */
[----:B------:R-:W-:Y:S01]  /*21a0*/  BAR.SYNC.DEFER_BLOCKING 0x0 ;  /* 0x0000000000007b1d */ /* 0x000fe20000010000 */
[----:B------:R-:W-:Y:S01]  /*21b0*/  HFMA2.MMA R100, -RZ, RZ, 0, 0 ;  /* 0x00000000ff647435 */ /* 0x000fe200000001ff */
[----:B------:R-:W-:Y:S01]  /*21c0*/  MOV R102, RZ ;  /* 0x000000ff00667202 */ /* 0x000fe20000000f00 */
[----:B------:R-:W-:Y:S01]  /*21d0*/  FFMA.FTZ R11, R58, R67, R11 ;  /* 0x000000433a0b7223 */ /* 0x000fe2000001000b */
[----:B------:R-:W-:Y:S01]  /*21e0*/  HFMA2.MMA R104, -RZ, RZ, 0, 0 ;  /* 0x00000000ff687435 */ /* 0x000fe200000001ff */
[----:B------:R-:W-:Y:S01]  /*21f0*/  MOV R106, RZ ;  /* 0x000000ff006a7202 */ /* 0x000fe20000000f00 */
        /* <DEDUP_REMOVED lines=12> */
[CC--:B------:R-:W-:Y:S01]  /*22c0*/  LEA.HI R11, R10.reuse, R10.reuse, RZ, 0x1 ;  /* 0x0000000a0a0b7211 */ /* 0x0c0fe200078f08ff */
[C---:B------:R-:W-:Y:S01]  /*22d0*/  IMAD R15, R19.reuse, c[0x0][0x180], RZ ;  /* 0x00006000130f7a24 */ /* 0x040fe200078e02ff */
[----:B------:R-:W-:Y:S01]  /*22e0*/  IADD3 R14, R10, -0x2, RZ ;  /* 0xfffffffe0a0e7810 */ /* 0x000fe20007ffe0ff */
[----:B------:R-:W-:Y:S01]  /*22f0*/  IMAD R81, R19, c[0x0][0x198], RZ ;  /* 0x0000660013517a24 */ /* 0x000fe200078e02ff */
[----:B------:R-:W-:Y:S01]  /*2300*/  ISETP.NE.AND P0, PT, R117, RZ, PT ;  /* 0x000000ff7500720c */ /* 0x000fe20003f05270 */
[----:B------:R-:W-:Y:S01]  /*2310*/  IMAD.WIDE.U32 R16, R0, c[0x0][0x180], RZ ;  /* 0x0000600000107a25 */ /* 0x000fe200078e00ff */
[----:B------:R-:W-:Y:S01]  /*2320*/  LOP3.LUT R11, R11, 0x3ffffe, RZ, 0xc0, !PT ;  /* 0x003ffffe0b0b7812 */ /* 0x000fe200078ec0ff */
[----:B------:R-:W-:Y:S01]  /*2330*/  UMOV UR4, URZ ;  /* 0x0000003f00047c82 */ /* 0x000fe20008000000 */
[----:B------:R-:W-:Y:S01]  /*2340*/  IADD3 R87, R10, -0x1, RZ ;  /* 0xffffffff0a577810 */ /* 0x000fe20007ffe0ff */
[----:B------:R-:W-:Y:S01]  /*2350*/  IMAD R89, R0, c[0x0][0x184], R15 ;  /* 0x0000610000597a24 */ /* 0x000fe200078e020f */
[C---:B------:R-:W-:Y:S01]  /*2360*/  ISETP.GT.AND P1, PT, R10.reuse, 0x1, !P0 ;  /* 0x000000010a00780c */ /* 0x040fe20004724270 */
[----:B------:R-:W-:Y:S01]  /*2370*/  IMAD R83, R19, c[0x0][0x1b8], RZ ;  /* 0x00006e0013537a24 */ /* 0x000fe200078e02ff */
[----:B------:R-:W-:Y:S01]  /*2380*/  ISETP.LT.AND P0, PT, R10, c[0x0][0x174], !P0 ;  /* 0x00005d000a007a0c */ /* 0x000fe20004701270 */
[----:B------:R-:W-:Y:S01]  /*2390*/  IMAD R15, R14, c[0x0][0x16c], RZ ;  /* 0x00005b000e0f7a24 */ /* 0x000fe200078e02ff */
[----:B------:R-:W-:Y:S01]  /*23a0*/  IADD3 R112, -R11, R10, RZ ;  /* 0x0000000a0b707210 */ /* 0x000fe20007ffe1ff */
[----:B------:R-:W-:Y:S01]  /*23b0*/  IMAD.WIDE.U32 R10, R0, c[0x0][0x198], RZ ;  /* 0x00006600000a7a25 */ /* 0x000fe200078e00ff */
[----:B------:R-:W-:-:S02]  /*23c0*/  LEA.HI R14, R87, R87, RZ, 0x1 ;  /* 0x00000057570e7211 */ /* 0x000fc400078f08ff */
[----:B------:R-:W-:Y:S01]  /*23d0*/  IADD3 R89, R17, R89, RZ ;  /* 0x0000005911597210 */ /* 0x000fe20007ffe0ff */
[----:B------:R-:W-:Y:S01]  /*23e0*/  IMAD R91, R0, c[0x0][0x19c], R81 ;  /* 0x00006700005b7a24 */ /* 0x000fe200078e0251 */
[----:B------:R-:W-:Y:S01]  /*23f0*/  LEA R81, P2, R16, c[0x0][0x220], 0x2 ;  /* 0x0000880010517a11 */ /* 0x000fe200078410ff */
[----:B------:R-:W-:Y:S01]  /*2400*/  IMAD.WIDE.U32 R12, R0, c[0x0][0x1b8], RZ ;  /* 0x00006e00000c7a25 */ /* 0x000fe200078e00ff */
[----:B------:R-:W-:Y:S02]  /*2410*/  LOP3.LUT R96, R14, 0xfffffe, RZ, 0xc0, !PT ;  /* 0x00fffffe0e607812 */ /* 0x000fe400078ec0ff */
[----:B------:R-:W-:Y:S01]  /*2420*/  IADD3 R17, R11, R91, RZ ;  /* 0x0000005b0b117210 */ /* 0x000fe20007ffe0ff */
[----:B------:R-:W-:Y:S01]  /*2430*/  IMAD R93, R0, c[0x0][0x1bc], R83 ;  /* 0x00006f00005d7a24 */ /* 0x000fe200078e0253 */
[----:B------:R-:W-:Y:S01]  /*2440*/  LEA R83, P3, R10, c[0x0][0x228], 0x2 ;  /* 0x00008a000a537a11 */ /* 0x000fe200078610ff */
[----:B------:R-:W-:Y:S01]  /*2450*/  IMAD.WIDE R14, R15, 0x8, R2 ;  /* 0x000000080f0e7825 */ /* 0x000fe200078e0202 */
[----:B------:R-:W-:-:S02]  /*2460*/  LEA.HI.X R108, R16, c[0x0][0x224], R89, 0x2, P2 ;  /* 0x00008900106c7a11 */ /* 0x000fc400010f1459 */
[----:B------:R-:W-:Y:S02]  /*2470*/  LEA R85, P4, R12, c[0x0][0x230], 0x2 ;  /* 0x00008c000c557a11 */ /* 0x000fe400078810ff */
[----:B------:R-:W-:Y:S02]  /*2480*/  IADD3 R11, R13, R93, RZ ;  /* 0x0000005d0d0b7210 */ /* 0x000fe40007ffe0ff */
[----:B------:R-:W-:Y:S02]  /*2490*/  IADD3 R89, R87, -R96, RZ ;  /* 0x8000006057597210 */ /* 0x000fe40007ffe0ff */
[----:B------:R-:W-:Y:S02]  /*24a0*/  LEA.HI.X R13, R10, c[0x0][0x22c], R17, 0x2, P3 ;  /* 0x00008b000a0d7a11 */ /* 0x000fe400018f1411 */
[----:B------:R-:W-:Y:S02]  /*24b0*/  MOV R17, R14 ;  /* 0x0000000e00117202 */ /* 0x000fe40000000f00 */
[----:B------:R-:W-:-:S02]  /*24c0*/  LEA.HI.X R110, R12, c[0x0][0x234], R11, 0x2, P4 ;  /* 0x00008d000c6e7a11 */ /* 0x000fc400020f140b */
        /* <DEDUP_REMOVED lines=10> */
[----:B------:R-:W-:Y:S02]  /*2570*/  LEA R112, R112, 0x668, 0xa ;  /* 0x0000066870707811 */ /* 0x000fe400078e50ff */
[----:B------:R-:W-:-:S02]  /*2580*/  SHF.L.U32 R89, R89, 0x8, RZ ;  /* 0x0000000859597819 */ /* 0x000fc400000006ff */
.L_x_6731:
[----:B------:R-:W-:Y:S02]  /*2590*/  MOV R10, R81 ;  /* 0x00000051000a7202 */ /* 0x000fe40000000f00 */
[----:B------:R-:W-:-:S05]  /*25a0*/  MOV R11, R108 ;  /* 0x0000006c000b7202 */ /* 0x000fca0000000f00 */
[----:B------:R0:W2:Y:S01]  /*25b0*/  LDG.E R91, [R10.64] ;  /* 0x000000060a5b7981 */ /* 0x0000a2000c1e1900 */
[----:B------:R-:W-:-:S06]  /*25c0*/  MOV R12, R83 ;  /* 0x00000053000c7202 */ /* 0x000fcc0000000f00 */
[----:B------:R-:W3:Y:S01]  /*25d0*/  LDG.E R12, [R12.64] ;  /* 0x000000060c0c7981 */ /* 0x000ee2000c1e1900 */
[----:B0-----:R-:W-:Y:S02]  /*25e0*/  MOV R10, R85 ;  /* 0x00000055000a7202 */ /* 0x001fe40000000f00 */
[----:B------:R-:W-:-:S05]  /*25f0*/  MOV R11, R110 ;  /* 0x0000006e000b7202 */ /* 0x000fca0000000f00 */
[----:B------:R0:W3:Y:S01]  /*2600*/  LDG.E R97, [R10.64] ;  /* 0x000000060a617981 */ /* 0x0000e2000c1e1900 */
[C---:B------:R-:W-:Y:S02]  /*2610*/  ISETP.NE.AND P2, PT, R24.reuse, RZ, PT ;  /* 0x000000ff1800720c */ /* 0x040fe40003f45270 */
[----:B------:R-:W-:-:S04]  /*2620*/  IADD3 R116, R24, 0x200, RZ ;  /* 0x0000020018747810 */ /* 0x000fc80007ffe0ff */
[----:B------:R-:W-:Y:S02]  /*2630*/  SEL R101, R89, R116, !P2 ;  /* 0x0000007459657207 */ /* 0x000fe40005000000 */
[----:B------:R-:W-:Y:S01]  /*2640*/  ISETP.NE.AND P3, PT, R24, 0x1f, PT ;  /* 0x0000001f1800780c */ /* 0x000fe20003f65270 */
[----:B------:R-:W-:Y:S01]  /*2650*/  HFMA2.MMA R99, -RZ, RZ, 0, 0 ;  /* 0x00000000ff637435 */ /* 0x000fe200000001ff */
[----:B0-----:R-:W-:Y:S02]  /*2660*/  @P1 MOV R10, R17 ;  /* 0x00000011000a1202 */ /* 0x001fe40000000f00 */
[----:B------:R-:W-:Y:S01]  /*2670*/  @P1 MOV R11, R15 ;  /* 0x0000000f000b1202 */ /* 0x000fe20000000f00 */
[----:B------:R-:W-:Y:S01]  /*2680*/  BSSY B0, `(.L_x_6727) ;  /* 0x000002e000007945 */ /* 0x000fe20003800000 */
[----:B------:R-:W-:Y:S02]  /*2690*/  FMUL.FTZ R118, R55, R70 ;  /* 0x0000004637767220 */ /* 0x000fe40000410000 */
[----:B------:R-:W-:-:S02]  /*26a0*/  FMUL.FTZ R128, R56, R73 ;  /* 0x0000004938807220 */ /* 0x000fc40000410000 */
        /* <DEDUP_REMOVED lines=11> */
[C---:B------:R-:W-:Y:S01]  /*2760*/  FMUL.FTZ R93, R107.reuse, R70 ;  /* 0x000000466b5d7220 */ /* 0x040fe20000410000 */
[----:B------:R1:W2:Y:S01]  /*2770*/  @P3 LDS R142, [R24.X4+0xe6c] ;  /* 0x000e6c00188e3984 */ /* 0x0002a20000004800 */
[----:B------:R-:W-:-:S02]  /*2780*/  FMUL.FTZ R95, R107, R73 ;  /* 0x000000496b5f7220 */ /* 0x000fc40000410000 */
[C---:B------:R-:W-:Y:S02]  /*2790*/  FMUL.FTZ R103, R107.reuse, R72 ;  /* 0x000000486b677220 */ /* 0x040fe40000410000 */
[C---:B------:R-:W-:Y:S02]  /*27a0*/  FMUL.FTZ R105, R107.reuse, R75 ;  /* 0x0000004b6b697220 */ /* 0x040fe40000410000 */
[C---:B0-----:R-:W-:Y:S02]  /*27b0*/  FMUL.FTZ R101, R107.reuse, R74 ;  /* 0x0000004a6b657220 */ /* 0x041fe40000410000 */
[----:B------:R-:W-:Y:S01]  /*27c0*/  FMUL.FTZ R120, R107, R77 ;  /* 0x0000004d6b787220 */ /* 0x000fe20000410000 */
[----:B------:R-:W0:Y:S01]  /*27d0*/  MUFU.EX2 R97, R97 ;  /* 0x0000006100617308 */ /* 0x000e220000000800 */
[----:B------:R0:W5:Y:S07]  /*27e0*/  @P1 LDG.E R99, [R10.64+0x4] ;  /* 0x000004060a631981 */ /* 0x00016e000c1e1900 */
[----:B------:R-:W3:Y:S08]  /*27f0*/  MUFU.EX2 R93, R93 ;  /* 0x0000005d005d7308 */ /* 0x000ef00000000800 */
[----:B------:R-:W4:Y:S08]  /*2800*/  MUFU.EX2 R95, R95 ;  /* 0x0000005f005f7308 */ /* 0x000f300000000800 */
        /* <DEDUP_REMOVED lines=12> */
[----:B------:R-:W-:Y:S02]  /*28d0*/  FMUL.FTZ R107, R60, R77 ;  /* 0x0000004d3c6b7220 */ /* 0x000fe40000410000 */
[----:B------:R-:W-:Y:S02]  /*28e0*/  FMUL.FTZ R113, R66, R113 ;  /* 0x0000007142717220 */ /* 0x000fe40000410000 */
[----:B0-----:R-:W-:Y:S01]  /*28f0*/  FFMA.FTZ R11, R97, R115, R140 ;  /* 0x00000073610b7223 */ /* 0x001fe2000001008c */
[----:B------:R-:W-:Y:S05]  /*2900*/  @P3 BRA `(.L_x_6728) ;  /* 0x0000005000003947 */ /* 0x000fea0003800000 */
[----:B-1234-:R-:W-:Y:S02]  /*2910*/  IADD3 R10, -R33, c[0x0][0x174], RZ ;  /* 0x00005d00210a7a10 */ /* 0x01efe40007ffe1ff */
[----:B------:R-:W-:Y:S02]  /*2920*/  MOV R142, 0x3f800000 ;  /* 0x3f800000008e7802 */ /* 0x000fe40000000f00 */
[----:B------:R-:W-:-:S13]  /*2930*/  ISETP.NE.AND P4, PT, R10, c[0x0][0x174], PT ;  /* 0x00005d000a007a0c */ /* 0x000fda0003f85270 */
[----:B------:R-:W-:-:S05]  /*2940*/  @P4 IADD3 R10, R112, R87, RZ ;  /* 0x00000057700a4210 */ /* 0x000fca0007ffe0ff */
[----:B------:R0:W1:Y:S02]  /*2950*/  @P4 LDS R142, [R10] ;  /* 0x000000000a8e4984 */ /* 0x0000640000000800 */
.L_x_6728:
[----:B-1234-:R-:W-:Y:S05]  /*2960*/  BSYNC B0 ;  /* 0x0000000000007941 */ /* 0x01efea0003800000 */
.L_x_6727:
[----:B------:R-:W-:Y:S01]  /*2970*/  FMUL.FTZ R109, R97, R142 ;  /* 0x0000008e616d7220 */ /* 0x000fe20000410000 */
[----:B------:R-:W-:Y:S01]  /*2980*/  ISETP.NE.AND P5, PT, R117, 0x1f, PT ;  /* 0x0000001f7500780c */ /* 0x000fe20003fa5270 */
[----:B------:R-:W-:Y:S01]  /*2990*/  FFMA.FTZ R11, R120, R11, R113 ;  /* 0x0000000b780b7223 */ /* 0x000fe20000010071 */
[----:B------:R-:W-:Y:S01]  /*29a0*/  ISETP.GE.AND P4, PT, R28, 0x1, PT ;  /* 0x000000011c00780c */ /* 0x000fe20003f86270 */
[----:B0-----:R-:W-:Y:S01]  /*29b0*/  FFMA.FTZ R10, R93, R111, R118 ;  /* 0x0000006f5d0a7223 */ /* 0x001fe20000010076 */
[----:B------:R-:W-:Y:S01]  /*29c0*/  BSSY B0, `(.L_x_6729) ;  /* 0x00000d9000007945 */ /* 0x000fe20003800000 */
        /* <DEDUP_REMOVED lines=18> */
[C---:B------:R-:W-:Y:S02]  /*2af0*/  FFMA.FTZ R109, R93.reuse, R109, R122 ;  /* 0x0000006d5d6d7223 */ /* 0x040fe4000001007a */
[C---:B------:R-:W-:Y:S02]  /*2b00*/  FFMA.FTZ R121, R120.reuse, R10, R107 ;  /* 0x0000000a78797223 */ /* 0x040fe4000001006b */
[----:B------:R-:W-:Y:S01]  /*2b10*/  FMUL.FTZ R130, R93, R144 ;  /* 0x000000905d827220 */ /* 0x000fe20000410000 */
[----:B------:R-:W0:Y:S01]  /*2b20*/  SHFL.DOWN PT, R125, R109, 0x1, 0x1f ;  /* 0x08201f006d7d7f89 */ /* 0x000e2200000e0000 */
[----:B------:R-:W-:-:S02]  /*2b30*/  FMUL.FTZ R10, R120, R11 ;  /* 0x0000000b780a7220 */ /* 0x000fc40000410000 */
[C---:B------:R-:W-:Y:S01]  /*2b40*/  FFMA.FTZ R121, R97.reuse, R121, R116 ;  /* 0x0000007961797223 */ /* 0x040fe20000010074 */
[----:B------:R-:W1:Y:S01]  /*2b50*/  SHFL.DOWN PT, R123, R130, 0x1, 0x1f ;  /* 0x08201f00827b7f89 */ /* 0x000e6200000e0000 */
[----:B------:R-:W-:-:S03]  /*2b60*/  FMUL.FTZ R144, R97, R10 ;  /* 0x0000000a61907220 */ /* 0x000fc60000410000 */
        /* <DEDUP_REMOVED lines=28> */
[----:B------:R-:W-:Y:S01]  /*2d30*/  MOV R10, 0x3f800000 ;  /* 0x3f800000000a7802 */ /* 0x000fe20000000f00 */
[----:B---3--:R-:W-:Y:S02]  /*2d40*/  @P4 FMUL.FTZ R144, R144, R11 ;  /* 0x0000000b90904220 */ /* 0x008fe40000410000 */
[----:B------:R-:W2:Y:S01]  /*2d50*/  SHFL.UP PT, R125, R121, 0x8, RZ ;  /* 0x05000000797d7989 */ /* 0x000ea200000e00ff */
[----:B------:R-:W-:Y:S01]  /*2d60*/  HFMA2.MMA R11, -RZ, RZ, 0, 0 ;  /* 0x00000000ff0b7435 */ /* 0x000fe200000001ff */
[----:B------:R-:W-:-:S02]  /*2d70*/  ISETP.GE.AND P4, PT, R28, 0x8, PT ;  /* 0x000000081c00780c */ /* 0x000fc40003f86270 */
[----:B------:R-:W3:Y:S07]  /*2d80*/  SHFL.UP PT, R123, R144, 0x8, RZ ;  /* 0x05000000907b7989 */ /* 0x000eee00000e00ff */
[----:B------:R-:W-:Y:S01]  /*2d90*/  @P0 LDS.64 R10, [UR4+0xee8] ;  /* 0x000ee804ff0a0984 */ /* 0x000fe20008000a00 */
[C---:B0-----:R-:W-:Y:S02]  /*2da0*/  @!P5 FFMA.FTZ R109, R130.reuse, R129, R109 ;  /* 0x00000081826dd223 */ /* 0x041fe4000001006d */
[----:B-1----:R-:W-:-:S03]  /*2db0*/  @!P5 FMUL.FTZ R130, R130, R127 ;  /* 0x0000007f8282d220 */ /* 0x002fc60000410000 */
        /* <DEDUP_REMOVED lines=10> */
[----:B------:R-:W-:Y:S03]  /*2e60*/  SHFL.DOWN PT, R127, R109, 0x1, 0x1f ;  /* 0x08201f006d7f7f89 */ /* 0x000fe600000e0000 */
[C---:B--2---:R-:W-:Y:S02]  /*2e70*/  @P4 FFMA.FTZ R121, R144.reuse, R125, R121 ;  /* 0x0000007d90794223 */ /* 0x044fe40000010079 */
[----:B------:R-:W-:Y:S01]  /*2e80*/  SHFL.IDX PT, R125, R11, RZ, 0x1f ;  /* 0x00001fff0b7d7589 */ /* 0x000fe200000e0000 */
        /* <DEDUP_REMOVED lines=9> */
[----:B------:R-:W-:-:S03]  /*2f20*/  ISETP.GT.AND P3, PT, R28, 0x1d, PT ;  /* 0x0000001d1c00780c */ /* 0x000fc60003f64270 */
        /* <DEDUP_REMOVED lines=12> */
[----:B------:R-:W-:Y:S02]  /*2ff0*/  FFMA.FTZ R99, R63, R146, RZ ;  /* 0x000000923f637223 */ /* 0x000fe400000100ff */
[----:B------:R-:W-:Y:S02]  /*3000*/  FFMA.FTZ R115, R105, R126, R124 ;  /* 0x0000007e69737223 */ /* 0x000fe4000001007c */
[----:B------:R-:W-:Y:S02]  /*3010*/  FFMA.FTZ R132, R95, R134, R132 ;  /* 0x000000865f847223 */ /* 0x000fe40000010084 */
[----:B------:R-:W-:-:S02]  /*3020*/  FFMA.FTZ R124, R62, R111, R99 ;  /* 0x0000006f3e7c7223 */ /* 0x000fc40000010063 */
[----:B------:R-:W-:Y:S02]  /*3030*/  FFMA.FTZ R113, R101, R115, R12 ;  /* 0x0000007365717223 */ /* 0x000fe4000001000c */
[----:B------:R-:W-:Y:S02]  /*3040*/  FFMA.FTZ R122, R93, R132, R122 ;  /* 0x000000845d7a7223 */ /* 0x000fe4000001007a */
[----:B------:R-:W-:Y:S02]  /*3050*/  FFMA.FTZ R95, R65, R128, R124 ;  /* 0x00000080415f7223 */ /* 0x000fe4000001007c */
[----:B------:R-:W-:Y:S02]  /*3060*/  FFMA.FTZ R121, R120, R113, R107 ;  /* 0x0000007178797223 */ /* 0x000fe4000001006b */
[-C--:B------:R-:W-:Y:S02]  /*3070*/  FFMA.FTZ R120, R54, -R71.reuse, R146 ;  /* 0x8000004736787223 */ /* 0x080fe40000010092 */
[----:B------:R-:W-:-:S02]  /*3080*/  FMUL.FTZ R93, R122, R71 ;  /* 0x000000477a5d7220 */ /* 0x000fc40000410000 */
[----:B------:R-:W-:Y:S02]  /*3090*/  FFMA.FTZ R124, R64, R126, R95 ;  /* 0x0000007e407c7223 */ /* 0x000fe4000001005f */
[----:B------:R-:W-:Y:S02]  /*30a0*/  FADD.FTZ R118, -R118, R111 ;  /* 0x0000006f76767221 */ /* 0x000fe40000010100 */
[----:B------:R-:W-:Y:S02]  /*30b0*/  FMUL.FTZ R95, R132, R70 ;  /* 0x00000046845f7220 */ /* 0x000fe40000410000 */
[----:B------:R-:W-:Y:S02]  /*30c0*/  FFMA.FTZ R101, R93, R120, RZ ;  /* 0x000000785d657223 */ /* 0x000fe400000100ff */
        /* <DEDUP_REMOVED lines=13> */
[----:B------:R-:W-:-:S02]  /*31a0*/  FADD.FTZ R124, -R12, R113 ;  /* 0x000000710c7c7221 */ /* 0x000fc40000010100 */
[----:B------:R-:W-:Y:S02]  /*31b0*/  FMUL.FTZ R113, R114, R74 ;  /* 0x0000004a72717220 */ /* 0x000fe40000410000 */
[----:B------:R-:W-:Y:S02]  /*31c0*/  FFMA.FTZ R116, R107, R111, R116 ;  /* 0x0000006f6b747223 */ /* 0x000fe40000010074 */
[----:B------:R-:W-:Y:S02]  /*31d0*/  FFMA.FTZ R105, R68, R123, R105 ;  /* 0x0000007b44697223 */ /* 0x000fe40000010069 */
[-C--:B------:R-:W-:Y:S02]  /*31e0*/  FMUL.FTZ R115, R140, R77.reuse ;  /* 0x0000004d8c737220 */ /* 0x080fe40000410000 */
[----:B------:R-:W-:Y:S01]  /*31f0*/  FFMA.FTZ R126, R60, -R77, R121 ;  /* 0x8000004d3c7e7223 */ /* 0x000fe20000010079 */
[----:B------:R-:W0:Y:S01]  /*3200*/  SHFL.DOWN PT, R12, R105, 0x1, 0x1f ;  /* 0x08201f00690c7f89 */ /* 0x000e2200000e0000 */
[----:B------:R-:W-:-:S02]  /*3210*/  FFMA.FTZ R116, R113, R124, R116 ;  /* 0x0000007c71747223 */ /* 0x000fc40000010074 */
[-C--:B------:R-:W-:Y:S02]  /*3220*/  FMUL.FTZ R121, R142, R78.reuse ;  /* 0x0000004e8e797220 */ /* 0x080fe40000410000 */
[----:B------:R-:W-:Y:S02]  /*3230*/  FFMA.FTZ R128, R61, -R78, R123 ;  /* 0x8000004e3d807223 */ /* 0x000fe4000001007b */
[----:B------:R-:W-:Y:S02]  /*3240*/  FFMA.FTZ R116, R115, R126, R116 ;  /* 0x0000007e73747223 */ /* 0x000fe40000010074 */
[C---:B--2---:R-:W-:Y:S02]  /*3250*/  FFMA.FTZ R11, R130.reuse, R11, R109 ;  /* 0x0000000b820b7223 */ /* 0x044fe4000001006d */
[----:B------:R-:W-:Y:S02]  /*3260*/  FFMA.FTZ R116, R121, R128, R116 ;  /* 0x0000008079747223 */ /* 0x000fe40000010074 */
[----:B------:R-:W-:-:S02]  /*3270*/  FMUL.FTZ R10, R130, R10 ;  /* 0x0000000a820a7220 */ /* 0x000fc40000410000 */
[----:B------:R-:W-:Y:S01]  /*3280*/  FADD.FTZ R94, R99, R94 ;  /* 0x0000005e635e7221 */ /* 0x000fe20000010000 */
[----:B------:R-:W1:Y:S01]  /*3290*/  SHFL.DOWN PT, R123, R116, 0x1, 0x1f ;  /* 0x08201f00747b7f89 */ /* 0x000e6200000e0000 */
[----:B------:R-:W-:Y:S02]  /*32a0*/  FADD.FTZ R86, R115, R86 ;  /* 0x0000005673567221 */ /* 0x000fe40000010000 */
[C---:B------:R-:W-:Y:S01]  /*32b0*/  FMUL.FTZ R109, R91.reuse, R114 ;  /* 0x000000725b6d7220 */ /* 0x040fe20000410000 */
[----:B------:R2:W-:Y:S01]  /*32c0*/  @!P4 STS.64 [UR4+0xee8], R10 ;  /* 0x000ee80aff00c988 */ /* 0x0005e20008000a04 */
[----:B------:R-:W-:Y:S02]  /*32d0*/  FMUL.FTZ R115, R91, R140 ;  /* 0x0000008c5b737220 */ /* 0x000fe40000410000 */
[----:B------:R-:W-:Y:S02]  /*32e0*/  FMUL.FTZ R109, R109, R124 ;  /* 0x0000007c6d6d7220 */ /* 0x000fe40000410000 */
[----:B0-----:R-:W-:-:S02]  /*32f0*/  @!P2 FADD.FTZ R105, R105, R12 ;  /* 0x0000000c6969a221 */ /* 0x001fc40000010000 */
[----:B------:R-:W-:Y:S02]  /*3300*/  FMUL.FTZ R115, R115, R126 ;  /* 0x0000007e73737220 */ /* 0x000fe40000410000 */
[----:B------:R-:W-:Y:S01]  /*3310*/  FADD.FTZ R80, R103, R80 ;  /* 0x0000005067507221 */ /* 0x000fe20000010000 */
[----:B------:R-:W0:Y:S01]  /*3320*/  SHFL.DOWN PT, R12, R105, 0x2, 0x1f ;  /* 0x08401f00690c7f89 */ /* 0x000e2200000e0000 */
[C---:B--2---:R-:W-:Y:S02]  /*3330*/  FMUL.FTZ R11, R91.reuse, R142 ;  /* 0x0000008e5b0b7220 */ /* 0x044fe40000410000 */
[----:B------:R-:W-:Y:S02]  /*3340*/  FMUL.FTZ R10, R91, R136 ;  /* 0x000000885b0a7220 */ /* 0x000fe40000410000 */
[----:B------:R-:W-:Y:S02]  /*3350*/  FMUL.FTZ R128, R11, R128 ;  /* 0x000000800b807220 */ /* 0x000fe40000410000 */
[----:B------:R-:W-:-:S02]  /*3360*/  FMUL.FTZ R101, R10, R101 ;  /* 0x000000650a657220 */ /* 0x000fc40000410000 */
[----:B------:R-:W-:Y:S02]  /*3370*/  FFMA.FTZ R109, R59, R114, R109 ;  /* 0x000000723b6d7223 */ /* 0x000fe4000001006d */
[----:B-1----:R-:W-:Y:S01]  /*3380*/  @!P2 FADD.FTZ R116, R116, R123 ;  /* 0x0000007b7474a221 */ /* 0x002fe20000010000 */
[----:B------:R-:W-:Y:S01]  /*3390*/  ISETP.GT.AND P2, PT, R28, 0x1b, PT ;  /* 0x0000001b1c00780c */ /* 0x000fe20003f44270 */
[----:B------:R-:W-:Y:S02]  /*33a0*/  FFMA.FTZ R115, R60, R140, R115 ;  /* 0x0000008c3c737223 */ /* 0x000fe40000010073 */
[----:B------:R-:W-:Y:S01]  /*33b0*/  FFMA.FTZ R103, R61, R142, R128 ;  /* 0x0000008e3d677223 */ /* 0x000fe20000010080 */
[----:B------:R-:W1:Y:S01]  /*33c0*/  SHFL.DOWN PT, R123, R116, 0x2, 0x1f ;  /* 0x08401f00747b7f89 */ /* 0x000e6200000e0000 */
[----:B------:R-:W-:Y:S02]  /*33d0*/  FFMA.FTZ R101, R57, R136, R101 ;  /* 0x0000008839657223 */ /* 0x000fe40000010065 */
        /* <DEDUP_REMOVED lines=9> */
[----:B------:R-:W-:Y:S02]  /*3470*/  FADD.FTZ R100, R101, R100 ;  /* 0x0000006465647221 */ /* 0x000fe40000010000 */
[----:B------:R-:W-:Y:S02]  /*3480*/  FADD.FTZ R92, R93, R92 ;  /* 0x0000005c5d5c7221 */ /* 0x000fe40000010000 */
[----:B-1----:R-:W-:Y:S01]  /*3490*/  @!P3 FADD.FTZ R116, R116, R123 ;  /* 0x0000007b7474b221 */ /* 0x002fe20000010000 */
[----:B------:R-:W-:-:S04]  /*34a0*/  ISETP.GT.AND P3, PT, R28, 0x17, PT ;  /* 0x000000171c00780c */ /* 0x000fc80003f64270 */
[----:B------:R-:W1:Y:S01]  /*34b0*/  SHFL.DOWN PT, R123, R116, 0x4, 0x1f ;  /* 0x08801f00747b7f89 */ /* 0x000e6200000e0000 */
[----:B0-----:R-:W-:-:S05]  /*34c0*/  @!P2 FADD.FTZ R105, R105, R12 ;  /* 0x0000000c6969a221 */ /* 0x001fca0000010000 */
[----:B------:R-:W0:Y:S01]  /*34d0*/  SHFL.DOWN PT, R12, R105, 0x8, 0x1f ;  /* 0x09001f00690c7f89 */ /* 0x000e2200000e0000 */
[----:B-1----:R-:W-:Y:S01]  /*34e0*/  @!P2 FADD.FTZ R116, R116, R123 ;  /* 0x0000007b7474a221 */ /* 0x002fe20000010000 */
[----:B------:R-:W-:-:S04]  /*34f0*/  ISETP.GT.AND P2, PT, R28, 0xf, PT ;  /* 0x0000000f1c00780c */ /* 0x000fc80003f44270 */
[----:B------:R-:W1:Y:S01]  /*3500*/  SHFL.DOWN PT, R123, R116, 0x8, 0x1f ;  /* 0x09001f00747b7f89 */ /* 0x000e6200000e0000 */
[----:B0-----:R-:W-:-:S05]  /*3510*/  @!P3 FADD.FTZ R105, R105, R12 ;  /* 0x0000000c6969b221 */ /* 0x001fca0000010000 */
[----:B------:R-:W0:Y:S01]  /*3520*/  SHFL.DOWN PT, R12, R105, 0x10, 0x1f ;  /* 0x0a001f00690c7f89 */ /* 0x000e2200000e0000 */
[----:B-1----:R-:W-:Y:S01]  /*3530*/  @!P3 FADD.FTZ R116, R116, R123 ;  /* 0x0000007b7474b221 */ /* 0x002fe20000010000 */
[----:B------:R-:W-:-:S04]  /*3540*/  ISETP.NE.AND P3, PT, R28, RZ, PT ;  /* 0x000000ff1c00720c */ /* 0x000fc80003f65270 */
[----:B------:R-:W1:Y:S01]  /*3550*/  SHFL.DOWN PT, R123, R116, 0x10, 0x1f ;  /* 0x0a001f00747b7f89 */ /* 0x000e6200000e0000 */
[----:B0-----:R-:W-:Y:S02]  /*3560*/  @!P2 FADD.FTZ R105, R105, R12 ;  /* 0x0000000c6969a221 */ /* 0x001fe40000010000 */
[----:B------:R-:W-:-:S03]  /*3570*/  FMUL.FTZ R12, R91, R138 ;  /* 0x0000008a5b0c7220 */ /* 0x000fc60000410000 */
[----:B------:R-:W-:Y:S01]  /*3580*/  MOV R11, R105 ;  /* 0x00000069000b7202 */ /* 0x000fe20000000f00 */
[----:B------:R-:W-:Y:S02]  /*3590*/  FMUL.FTZ R111, R12, R111 ;  /* 0x0000006f0c6f7220 */ /* 0x000fe40000410000 */
[C---:B------:R-:W-:Y:S02]  /*35a0*/  FMUL.FTZ R12, R91.reuse, R134 ;  /* 0x000000865b0c7220 */ /* 0x040fe40000410000 */
[----:B------:R-:W-:Y:S02]  /*35b0*/  FFMA.FTZ R111, R58, R138, R111 ;  /* 0x0000008a3a6f7223 */ /* 0x000fe4000001006f */
[----:B------:R-:W-:Y:S02]  /*35c0*/  FMUL.FTZ R99, R12, R97 ;  /* 0x000000610c637220 */ /* 0x000fe40000410000 */
[----:B------:R-:W-:Y:S02]  /*35d0*/  FMUL.FTZ R97, R91, R132 ;  /* 0x000000845b617220 */ /* 0x000fe40000410000 */
[----:B-1----:R-:W-:-:S02]  /*35e0*/  @!P2 FADD.FTZ R116, R116, R123 ;  /* 0x0000007b7474a221 */ /* 0x002fc40000010000 */
[----:B------:R-:W-:Y:S02]  /*35f0*/  FMUL.FTZ R91, R91, R122 ;  /* 0x0000007a5b5b7220 */ /* 0x000fe40000410000 */
[----:B------:R-:W-:Y:S01]  /*3600*/  FMUL.FTZ R97, R97, R118 ;  /* 0x0000007661617220 */ /* 0x000fe20000410000 */
[----:B------:R-:W-:Y:S01]  /*3610*/  MOV R10, R116 ;  /* 0x00000074000a7202 */ /* 0x000fe20000000f00 */
[----:B------:R-:W-:Y:S02]  /*3620*/  FMUL.FTZ R91, R91, R120 ;  /* 0x000000785b5b7220 */ /* 0x000fe40000410000 */
[----:B------:R-:W-:Y:S02]  /*3630*/  FFMA.FTZ R99, R56, R134, R99 ;  /* 0x0000008638637223 */ /* 0x000fe40000010063 */
[----:B------:R0:W-:Y:S01]  /*3640*/  @!P3 STS.64 [0x438], R10 ;  /* 0x0004380aff00b388 */ /* 0x0001e20000000a00 */
[----:B------:R-:W-:Y:S02]  /*3650*/  FFMA.FTZ R97, R55, R132, R97 ;  /* 0x0000008437617223 */ /* 0x000fe40000010061 */
[----:B------:R-:W-:-:S02]  /*3660*/  FFMA.FTZ R91, R54, R122, R91 ;  /* 0x0000007a365b7223 */ /* 0x000fc4000001005b */
[----:B------:R-:W-:Y:S02]  /*3670*/  FADD.FTZ R98, R111, R98 ;  /* 0x000000626f627221 */ /* 0x000fe40000010000 */
[----:B------:R-:W-:Y:S02]  /*3680*/  FADD.FTZ R102, R99, R102 ;  /* 0x0000006663667221 */ /* 0x000fe40000010000 */
[----:B------:R-:W-:Y:S02]  /*3690*/  FADD.FTZ R104, R97, R104 ;  /* 0x0000006861687221 */ /* 0x000fe40000010000 */
[----:B------:R-:W-:Y:S01]  /*36a0*/  FADD.FTZ R106, R91, R106 ;  /* 0x0000006a5b6a7221 */ /* 0x000fe20000010000 */
        /* <DEDUP_REMOVED lines=10> */
.L_x_6730:
[----:B0-----:R-:W-:Y:S05]  /*3750*/  BSYNC B0 ;  /* 0x0000000000007941 */ /* 0x001fea0003800000 */
.L_x_6729:
        /* <DEDUP_REMOVED lines=21> */
.L_x_6726:
[----:B------:R-:W-:Y:S01]  /*38b0*/  BAR.SYNC.DEFER_BLOCKING 0x0 ;  /* 0x0000000000007b1d */ /* 0x000fe20000010000 */
[----:B------:R-:W-:Y:S01]  /*38c0*/  IADD3 R11, -R42, c[0x0][0x168], RZ ;  /* 0x00005a002a0b7a10 */ /* 0x000fe20007ffe1ff */
[----:B------:R-:W-:-:S03]  /*38d0*/  CS2R R12, SRZ ;  /* 0x00000000000c7805 */ /* 0x000fc6000001ff00 */
[-C--:B------:R-:W-:Y:S02]  /*38e0*/  ISETP.GE.AND P6, PT, R32, R11.reuse, PT ;  /* 0x0000000b2000720c */ /* 0x080fe40003fc6270 */
[-C--:B------:R-:W-:Y:S02]  /*38f0*/  ISETP.GE.AND P5, PT, R34, R11.reuse, PT ;  /* 0x0000000b2200720c */ /* 0x080fe40003fa6270 */
[-C--:B------:R-:W-:Y:S02]  /*3900*/  ISETP.GE.AND P4, PT, R36, R11.reuse, PT ;  /* 0x0000000b2400720c */ /* 0x080fe40003f86270 */
[-C--:B------:R-:W-:Y:S02]  /*3910*/  ISETP.GE.AND P3, PT, R37, R11.reuse, PT ;  /* 0x0000000b2500720c */ /* 0x080fe40003f66270 */
[-C--:B------:R-:W-:Y:S02]  /*3920*/  ISETP.GE.AND P2, PT, R38, R11.reuse, PT ;  /* 0x0000000b2600720c */ /* 0x080fe40003f46270 */
[----:B------:R-:W-:-:S02]  /*3930*/  ISETP.GE.AND P1, PT, R39, R11, PT ;  /* 0x0000000b2700720c */ /* 0x000fc40003f26270 */
[-C--:B------:R-:W-:Y:S02]  /*3940*/  ISETP.GE.AND P0, PT, R40, R11.reuse, PT ;  /* 0x0000000b2800720c */ /* 0x080fe40003f06270 */
[----:B------:R-:W-:Y:S01]  /*3950*/  MOV R10, RZ ;  /* 0x000000ff000a7202 */ /* 0x000fe20000000f00 */
[----:B------:R-:W2:Y:S01]  /*3960*/  @!P6 LDG.E R76, [R8.64] ;  /* 0x00000006084ce981 */ /* 0x000ea2000c1e1900 */
[----:B------:R-:W-:Y:S02]  /*3970*/  ISETP.GE.AND P6, PT, R41, R11, PT ;  /* 0x0000000b2900720c */ /* 0x000fe40003fc6270 */
[----:B------:R-:W-:Y:S01]  /*3980*/  MOV R54, RZ ;  /* 0x000000ff00367202 */ /* 0x000fe20000000f00 */
[----:B------:R-:W3:Y:S01]  /*3990*/  @!P5 LDG.E R12, [R8.64+0x80] ;  /* 0x00008006080cd981 */ /* 0x000ee2000c1e1900 */
[----:B------:R-:W-:Y:S02]  /*39a0*/  MOV R15, RZ ;  /* 0x000000ff000f7202 */ /* 0x000fe40000000f00 */
[----:B------:R-:W-:Y:S01]  /*39b0*/  MOV R56, RZ ;  /* 0x000000ff00387202 */ /* 0x000fe20000000f00 */
[----:B------:R-:W4:Y:S01]  /*39c0*/  @!P4 LDG.E R10, [R8.64+0x100] ;  /* 0x00010006080ac981 */ /* 0x000f22000c1e1900 */
[----:B------:R-:W-:-:S03]  /*39d0*/  MOV R17, RZ ;  /* 0x000000ff00117202 */ /* 0x000fc60000000f00 */
[----:B------:R-:W5:Y:S04]  /*39e0*/  @!P3 LDG.E R13, [R8.64+0x180] ;  /* 0x00018006080db981 */ /* 0x000f68000c1e1900 */
[----:B------:R-:W5:Y:S04]  /*39f0*/  @!P2 LDG.E R54, [R8.64+0x200] ;  /* 0x000200060836a981 */ /* 0x000f68000c1e1900 */
[----:B------:R-:W5:Y:S04]  /*3a00*/  @!P1 LDG.E R15, [R8.64+0x280] ;  /* 0x00028006080f9981 */ /* 0x000f68000c1e1900 */
[----:B------:R-:W5:Y:S04]  /*3a10*/  @!P0 LDG.E R56, [R8.64+0x300] ;  /* 0x0003000608388981 */ /* 0x000f68000c1e1900 */
[----:B------:R-:W5:Y:S01]  /*3a20*/  @!P6 LDG.E R17, [R8.64+0x380] ;  /* 0x000380060811e981 */ /* 0x000f62000c1e1900 */
[----:B------:R-:W-:Y:S03]  /*3a30*/  BSSY B0, `(.L_x_6732) ;  /* 0x0000080000007945 */ /* 0x000fe60003800000 */
[----:B--2---:R-:W-:Y:S04]  /*3a40*/  STS [R43.X4], R76 ;  /* 0x0000004c2b007388 */ /* 0x004fe80000004800 */
[----:B---3--:R-:W-:Y:S04]  /*3a50*/  STS [R45.X4+0x80], R12 ;  /* 0x0000800c2d007388 */ /* 0x008fe80000004800 */
[----:B----4-:R-:W-:Y:S04]  /*3a60*/  STS [R47.X4+0x100], R10 ;  /* 0x0001000a2f007388 */ /* 0x010fe80000004800 */
[----:B-----5:R-:W-:Y:S04]  /*3a70*/  STS [R48.X4+0x180], R13 ;  /* 0x0001800d30007388 */ /* 0x020fe80000004800 */
        /* <DEDUP_REMOVED lines=10> */
[----:B------:R-:W-:Y:S04]  /*3b20*/  LDS R15, [R53.X4+0x1c] ;  /* 0x00001c00350f7984 */ /* 0x000fe80000004800 */
[----:B------:R-:W-:Y:S01]  /*3b30*/  LDS R17, [R53.X4] ;  /* 0x0000000035117984 */ /* 0x000fe20000004800 */
[----:B0-----:R-:W-:-:S05]  /*3b40*/  FADD.FTZ R55, R55, R20 ;  /* 0x0000001437377221 */ /* 0x001fca0000010000 */
[----:B------:R-:W-:Y:S01]  /*3b50*/  FSETP.GTU.FTZ.AND P0, PT, R55, 20, PT ;  /* 0x41a000003700780b */ /* 0x000fe20003f1c000 */
[--C-:B-1----:R-:W-:Y:S02]  /*3b60*/  FADD.FTZ R12, R9, R20.reuse ;  /* 0x00000014090c7221 */ /* 0x102fe40000010000 */
[----:B------:R-:W0:Y:S10]  /*3b70*/  LDS R9, [R53.X4+0x18] ;  /* 0x0000180035097984 */ /* 0x000e340000004800 */
[----:B------:R-:W-:Y:S01]  /*3b80*/  @!P0 FMUL.FTZ R8, R55, -1.4426950216293334961 ;  /* 0xbfb8aa3b37088820 */ /* 0x000fe20000410000 */
[----:B------:R-:W-:Y:S06]  /*3b90*/  BAR.SYNC.DEFER_BLOCKING 0x0 ;  /* 0x0000000000007b1d */ /* 0x000fec0000010000 */
[----:B------:R-:W1:Y:S01]  /*3ba0*/  @!P0 MUFU.EX2 R8, R8 ;  /* 0x0000000800088308 */ /* 0x000e620000000800 */
[----:B------:R-:W-:Y:S01]  /*3bb0*/  FSETP.GTU.FTZ.AND P2, PT, R12, 20, PT ;  /* 0x41a000000c00780b */ /* 0x000fe20003f5c000 */
[----:B--2---:R-:W-:-:S02]  /*3bc0*/  FADD.FTZ R59, R59, R20 ;  /* 0x000000143b3b7221 */ /* 0x004fc40000010000 */
[----:B-1----:R-:W-:-:S04]  /*3bd0*/  @!P0 FADD.FTZ R10, R8, 1 ;  /* 0x3f800000080a8421 */ /* 0x002fc80000010000 */
[----:B------:R-:W1:Y:S06]  /*3be0*/  @!P0 MUFU.RCP R55, R10 ;  /* 0x0000000a00378308 */ /* 0x000e6c0000001000 */
[----:B------:R-:W-:Y:S01]  /*3bf0*/  @!P2 FMUL.FTZ R12, R12, -1.4426950216293334961 ;  /* 0xbfb8aa3b0c0ca820 */ /* 0x000fe20000410000 */
[----:B------:R-:W-:Y:S01]  /*3c00*/  FSETP.GTU.FTZ.AND P4, PT, R59, 20, PT ;  /* 0x41a000003b00780b */ /* 0x000fe20003f9c000 */
[----:B---3--:R-:W-:-:S04]  /*3c10*/  FADD.FTZ R57, R57, R20 ;  /* 0x0000001439397221 */ /* 0x008fc80000010000 */
[----:B------:R-:W2:Y:S01]  /*3c20*/  @!P2 MUFU.EX2 R12, R12 ;  /* 0x0000000c000ca308 */ /* 0x000ea20000000800 */
[----:B-1----:R-:W-:Y:S01]  /*3c30*/  @!P0 FMUL.FTZ R104, R104, R55 ;  /* 0x0000003768688220 */ /* 0x002fe20000410000 */
[----:B------:R-:W-:Y:S01]  /*3c40*/  ISETP.NE.AND P0, PT, R24, RZ, PT ;  /* 0x000000ff1800720c */ /* 0x000fe20003f05270 */
[----:B0-----:R-:W-:Y:S01]  /*3c50*/  FADD.FTZ R56, R9, R20 ;  /* 0x0000001409387221 */ /* 0x001fe20000010000 */
[----:B------:R-:W-:Y:S01]  /*3c60*/  FSETP.GTU.FTZ.AND P3, PT, R57, 20, PT ;  /* 0x41a000003900780b */ /* 0x000fe20003f7c000 */
[----:B------:R-:W-:Y:S03]  /*3c70*/  STS [R53.X4], R92 ;  /* 0x0000005c35007388 */ /* 0x000fe60000004800 */
[----:B------:R-:W-:Y:S01]  /*3c80*/  @!P4 FMUL.FTZ R9, R59, -1.4426950216293334961 ;  /* 0xbfb8aa3b3b09c820 */ /* 0x000fe20000410000 */
        /* <DEDUP_REMOVED lines=18> */
[----:B--2---:R-:W-:-:S02]  /*3db0*/  @!P2 FADD.FTZ R8, R12, 1 ;  /* 0x3f8000000c08a421 */ /* 0x004fc40000010000 */
[----:B------:R-:W-:Y:S02]  /*3dc0*/  @!P3 FMUL.FTZ R54, R57, -1.4426950216293334961 ;  /* 0xbfb8aa3b3936b820 */ /* 0x000fe40000410000 */
[--C-:B------:R-:W-:Y:S01]  /*3dd0*/  FADD.FTZ R13, R13, R20.reuse ;  /* 0x000000140d0d7221 */ /* 0x100fe20000010000 */
[----:B------:R-:W0:Y:S01]  /*3de0*/  @!P2 MUFU.RCP R57, R8 ;  /* 0x000000080039a308 */ /* 0x000e220000001000 */
[----:B------:R-:W-:-:S03]  /*3df0*/  FADD.FTZ R58, R15, R20 ;  /* 0x000000140f3a7221 */ /* 0x000fc60000010000 */
[----:B------:R-:W-:Y:S02]  /*3e00*/  FSETP.GTU.FTZ.AND P5, PT, R13, 20, PT ;  /* 0x41a000000d00780b */ /* 0x000fe40003fbc000 */
[----:B------:R-:W-:Y:S01]  /*3e10*/  FSETP.GTU.FTZ.AND P6, PT, R56, 20, PT ;  /* 0x41a000003800780b */ /* 0x000fe20003fdc000 */
[----:B------:R-:W-:Y:S01]  /*3e20*/  FADD.FTZ R55, R17, R20 ;  /* 0x0000001411377221 */ /* 0x000fe20000010000 */
[----:B------:R-:W-:Y:S01]  /*3e30*/  FSETP.GTU.FTZ.AND P1, PT, R58, 20, PT ;  /* 0x41a000003a00780b */ /* 0x000fe20003f3c000 */
[----:B------:R-:W-:Y:S08]  /*3e40*/  @!P4 MUFU.EX2 R9, R9 ;  /* 0x000000090009c308 */ /* 0x000ff00000000800 */
[----:B------:R-:W1:Y:S01]  /*3e50*/  @!P3 MUFU.EX2 R54, R54 ;  /* 0x000000360036b308 */ /* 0x000e620000000800 */
[----:B------:R-:W2:Y:S01]  /*3e60*/  LDS R75, [0x420] ;  /* 0x00042000ff4b7984 */ /* 0x000ea20000000800 */
[----:B0-----:R-:W-:Y:S01]  /*3e70*/  @!P2 FMUL.FTZ R102, R102, R57 ;  /* 0x000000396666a220 */ /* 0x001fe20000410000 */
[----:B------:R-:W-:Y:S01]  /*3e80*/  FSETP.GTU.FTZ.AND P2, PT, R55, 20, PT ;  /* 0x41a000003700780b */ /* 0x000fe20003f5c000 */
[----:B------:R-:W-:-:S02]  /*3e90*/  @!P5 FMUL.FTZ R12, R13, -1.4426950216293334961 ;  /* 0xbfb8aa3b0d0cd820 */ /* 0x000fc40000410000 */
[----:B------:R-:W-:Y:S02]  /*3ea0*/  @!P6 FMUL.FTZ R10, R56, -1.4426950216293334961 ;  /* 0xbfb8aa3b380ae820 */ /* 0x000fe40000410000 */
[----:B------:R0:W-:Y:S02]  /*3eb0*/  @!P5 MUFU.EX2 R13, R12 ;  /* 0x0000000c000dd308 */ /* 0x0001e40000000800 */
[----:B0-----:R-:W-:-:S06]  /*3ec0*/  @!P1 FMUL.FTZ R12, R58, -1.4426950216293334961 ;  /* 0xbfb8aa3b3a0c9820 */ /* 0x001fcc0000410000 */
[----:B------:R-:W0:Y:S01]  /*3ed0*/  @!P6 MUFU.EX2 R15, R10 ;  /* 0x0000000a000fe308 */ /* 0x000e220000000800 */
[----:B------:R-:W-:Y:S02]  /*3ee0*/  @!P2 FMUL.FTZ R8, R55, -1.4426950216293334961 ;  /* 0xbfb8aa3b3708a820 */ /* 0x000fe40000410000 */
[----:B-1----:R-:W-:-:S05]  /*3ef0*/  @!P3 FADD.FTZ R54, R54, 1 ;  /* 0x3f8000003636b421 */ /* 0x002fca0000010000 */
[----:B------:R1:W3:Y:S01]  /*3f00*/  @!P1 MUFU.EX2 R17, R12 ;  /* 0x0000000c00119308 */ /* 0x0002e20000000800 */
[----:B------:R-:W-:Y:S02]  /*3f10*/  IMAD R56, R22, c[0x0][0x2d8], RZ ;  /* 0x0000b60016387a24 */ /* 0x000fe400078e02ff */
[----:B-1----:R-:W-:-:S05]  /*3f20*/  @!P4 FADD.FTZ R12, R9, 1 ;  /* 0x3f800000090cc421 */ /* 0x002fca0000010000 */
[----:B------:R1:W-:Y:S08]  /*3f30*/  @!P2 MUFU.EX2 R10, R8 ;  /* 0x00000008000aa308 */ /* 0x0003f00000000800 */
[----:B------:R-:W4:Y:S01]  /*3f40*/  @!P4 MUFU.RCP R57, R12 ;  /* 0x0000000c0039c308 */ /* 0x000f220000001000 */
[----:B-1----:R-:W-:-:S07]  /*3f50*/  IMAD.WIDE.U32 R8, R21, c[0x0][0x2d8], RZ ;  /* 0x0000b60015087a25 */ /* 0x002fce00078e00ff */
[----:B------:R1:W5:Y:S01]  /*3f60*/  @!P3 MUFU.RCP R55, R54 ;  /* 0x000000360037b308 */ /* 0x0003620000001000 */
[----:B------:R-:W-:Y:S02]  /*3f70*/  IMAD R81, R21, c[0x0][0x2dc], R56 ;  /* 0x0000b70015517a24 */ /* 0x000fe400078e0238 */
[----:B0-----:R-:W-:Y:S02]  /*3f80*/  @!P6 FADD.FTZ R15, R15, 1 ;  /* 0x3f8000000f0fe421 */ /* 0x001fe40000010000 */
[----:B------:R-:W-:Y:S01]  /*3f90*/  @!P5 FADD.FTZ R13, R13, 1 ;  /* 0x3f8000000d0dd421 */ /* 0x000fe20000010000 */
[----:B------:R-:W-:Y:S01]  /*3fa0*/  IADD3 R9, R9, R81, RZ ;  /* 0x0000005109097210 */ /* 0x000fe20007ffe0ff */
[----:B---3--:R-:W-:Y:S01]  /*3fb0*/  @!P1 FADD.FTZ R17, R17, 1 ;  /* 0x3f80000011119421 */ /* 0x008fe20000010000 */
[----:B-1----:R-:W-:Y:S01]  /*3fc0*/  IADD3 R54, R33, -c[0x0][0x174], RZ ;  /* 0x80005d0021367a10 */ /* 0x002fe20007ffe0ff */
[----:B------:R-:W0:Y:S01]  /*3fd0*/  @!P6 MUFU.RCP R15, R15 ;  /* 0x0000000f000fe308 */ /* 0x000e220000001000 */
[----:B----4-:R-:W-:Y:S01]  /*3fe0*/  @!P4 FMUL.FTZ R98, R98, R57 ;  /* 0x000000396262c220 */ /* 0x010fe20000410000 */
[----:B------:R-:W-:Y:S01]  /*3ff0*/  IADD3 R44, P4, R44, -0x380, RZ ;  /* 0xfffffc802c2c7810 */ /* 0x000fe20007f9e0ff */
[----:B------:R-:W-:-:S02]  /*4000*/  @!P2 FADD.FTZ R10, R10, 1 ;  /* 0x3f8000000a0aa421 */ /* 0x000fc40000010000 */
[----:B------:R-:W-:Y:S02]  /*4010*/  IMAD R83, R54, -0x100, RZ ;  /* 0xffffff0036537824 */ /* 0x000fe400078e02ff */
[----:B-----5:R-:W-:Y:S01]  /*4020*/  @!P3 FMUL.FTZ R100, R100, R55 ;  /* 0x000000376464b220 */ /* 0x020fe20000410000 */
[----:B------:R-:W1:Y:S01]  /*4030*/  @!P5 MUFU.RCP R77, R13 ;  /* 0x0000000d004dd308 */ /* 0x000e620000001000 */
[----:B------:R-:W-:Y:S02]  /*4040*/  IMAD R55, R19, c[0x0][0x2e0], RZ ;  /* 0x0000b80013377a24 */ /* 0x000fe400078e02ff */
[----:B------:R-:W-:Y:S01]  /*4050*/  IMAD.WIDE.U32 R8, R0, c[0x0][0x2e0], R8 ;  /* 0x0000b80000087a25 */ /* 0x000fe200078e0008 */
[----:B------:R-:W-:Y:S02]  /*4060*/  IADD3.X R46, R46, -0x1, RZ, P4, !PT ;  /* 0xffffffff2e2e7810 */ /* 0x000fe400027fe4ff */
[----:B--2---:R-:W-:Y:S01]  /*4070*/  ISETP.GE.AND P4, PT, R32, R75, PT ;  /* 0x0000004b2000720c */ /* 0x004fe20003f86270 */
[----:B------:R-:W-:Y:S01]  /*4080*/  IMAD R54, R0, c[0x0][0x2e4], R55 ;  /* 0x0000b90000367a24 */ /* 0x000fe200078e0237 */
[----:B------:R-:W2:Y:S01]  /*4090*/  @!P1 MUFU.RCP R17, R17 ;  /* 0x0000001100119308 */ /* 0x000ea20000001000 */
[----:B------:R-:W-:-:S02]  /*40a0*/  SHF.R.S32.HI R85, RZ, 0x1f, R83 ;  /* 0x0000001fff557819 */ /* 0x000fc40000011453 */
[----:B------:R-:W-:-:S05]  /*40b0*/  IADD3 R12, P3, R83, R8, RZ ;  /* 0x00000008530c7210 */ /* 0x000fca0007f7e0ff */
[----:B------:R-:W3:Y:S01]  /*40c0*/  @!P2 MUFU.RCP R13, R10 ;  /* 0x0000000a000da308 */ /* 0x000ee20000001000 */
[----:B------:R-:W-:Y:S02]  /*40d0*/  IADD3.X R54, R85, R54, R9, P3, !PT ;  /* 0x0000003655367210 */ /* 0x000fe40001ffe409 */
[----:B------:R-:W-:Y:S01]  /*40e0*/  IADD3 R56, P3, R44, c[0x0][0x330], RZ ;  /* 0x0000cc002c387a10 */ /* 0x000fe20007f7e0ff */
[----:B0-----:R-:W-:Y:S02]  /*40f0*/  @!P6 FMUL.FTZ R16, R16, R15 ;  /* 0x0000000f1010e220 */ /* 0x001fe40000410000 */
[----:B-1----:R-:W-:Y:S01]  /*4100*/  @!P5 FMUL.FTZ R96, R96, R77 ;  /* 0x0000004d6060d220 */ /* 0x002fe20000410000 */
[----:B------:R-:W-:Y:S02]  /*4110*/  IADD3.X R9, R46, c[0x0][0x334], RZ, P3, !PT ;  /* 0x0000cd002e097a10 */ /* 0x000fe40001ffe4ff */
[----:B------:R-:W-:Y:S02]  /*4120*/  LEA R56, P6, R12, R56, 0x2 ;  /* 0x000000380c387211 */ /* 0x000fe400078c10ff */
[----:B------:R-:W-:Y:S01]  /*4130*/  IADD3 R8, P5, R32, R42, RZ ;  /* 0x0000002a20087210 */ /* 0x000fe20007fbe0ff */
[----:B--2---:R-:W-:Y:S01]  /*4140*/  @!P1 FMUL.FTZ R14, R14, R17 ;  /* 0x000000110e0e9220 */ /* 0x004fe20000410000 */
[----:B------:R-:W-:-:S02]  /*4150*/  LEA.HI.X R57, R12, R9, R54, 0x2, P6 ;  /* 0x000000090c397211 */ /* 0x000fc400030f1436 */
[----:B------:R-:W-:Y:S01]  /*4160*/  ISETP.GE.AND P3, PT, R36, R75, PT ;  /* 0x0000004b2400720c */ /* 0x000fe20003f66270 */
[----:B---3--:R-:W-:Y:S01]  /*4170*/  @!P2 FMUL.FTZ R106, R106, R13 ;  /* 0x0000000d6a6aa220 */ /* 0x008fe20000410000 */
        /* <DEDUP_REMOVED lines=11> */
.L_x_6733:
[----:B------:R-:W-:Y:S05]  /*4230*/  BSYNC B0 ;  /* 0x0000000000007941 */ /* 0x000fea0003800000 */
.L_x_6732:
[----:B------:R-:W-:Y:S01]  /*4240*/  @!P3 STG.E [R56.64+0x80], R63 ;  /* 0x0000803f3800b986 */ /* 0x000fe2000c101906 */
[-C--:B------:R-:W-:Y:S01]  /*4250*/  ISETP.GE.AND P2, PT, R37, R75.reuse, PT ;  /* 0x0000004b2500720c */ /* 0x080fe20003f46270 */
[----:B------:R-:W-:Y:S01]  /*4260*/  FADD.FTZ R23, R106, R23 ;  /* 0x000000176a177221 */ /* 0x000fe20000010000 */
[-C--:B------:R-:W-:Y:S01]  /*4270*/  ISETP.GE.AND P3, PT, R38, R75.reuse, PT ;  /* 0x0000004b2600720c */ /* 0x080fe20003f66270 */
[----:B------:R-:W-:Y:S01]  /*4280*/  IMAD R10, R22, c[0x0][0x2f8], RZ ;  /* 0x0000be00160a7a24 */ /* 0x000fe200078e02ff */
        /* <DEDUP_REMOVED lines=8> */
[----:B------:R-:W-:Y:S02]  /*4310*/  @!P2 STG.E [R56.64+0x100], R65 ;  /* 0x000100413800a986 */ /* 0x000fe4000c101906 */
[----:B------:R-:W-:Y:S02]  /*4320*/  FADD.FTZ R23, R23, R100 ;  /* 0x0000006417177221 */ /* 0x000fe40000010000 */
[----:B------:R-:W-:Y:S02]  /*4330*/  @!P3 STG.E [R56.64+0x180], R67 ;  /* 0x000180433800b986 */ /* 0x000fe4000c101906 */
[----:B------:R-:W-:Y:S02]  /*4340*/  FADD.FTZ R23, R23, R98 ;  /* 0x0000006217177221 */ /* 0x000fe40000010000 */
[----:B------:R-:W-:Y:S02]  /*4350*/  @!P4 STG.E [R56.64+0x200], R69 ;  /* 0x000200453800c986 */ /* 0x000fe4000c101906 */
[----:B------:R-:W-:-:S02]  /*4360*/  FADD.FTZ R23, R23, R96 ;  /* 0x0000006017177221 */ /* 0x000fc40000010000 */
[----:B------:R-:W-:Y:S02]  /*4370*/  @!P5 STG.E [R56.64+0x280], R71 ;  /* 0x000280473800d986 */ /* 0x000fe4000c101906 */
[----:B------:R-:W-:Y:S02]  /*4380*/  FADD.FTZ R23, R23, R16 ;  /* 0x0000001017177221 */ /* 0x000fe40000010000 */
[----:B------:R-:W-:Y:S02]  /*4390*/  @!P1 STG.E [R56.64], R61 ;  /* 0x0000003d38009986 */ /* 0x000fe4000c101906 */
[----:B------:R-:W-:Y:S02]  /*43a0*/  FADD.FTZ R23, R23, R14 ;  /* 0x0000000e17177221 */ /* 0x000fe40000010000 */
[----:B------:R-:W-:Y:S04]  /*43b0*/  @!P6 STG.E [R56.64+0x300], R73 ;  /* 0x000300493800e986 */ /* 0x000fe8000c101906 */
        /* <DEDUP_REMOVED lines=17> */
[----:B0-----:R-:W-:Y:S04]  /*44d0*/  LDS R55, [R52.X4+0x380] ;  /* 0x0003800034377984 */ /* 0x001fe80000004800 */
        /* <DEDUP_REMOVED lines=16> */
.L_x_6735:
[----:B------:R-:W-:Y:S05]  /*45e0*/  BSYNC B0 ;  /* 0x0000000000007941 */ /* 0x000fea0003800000 */
.L_x_6734:
        /* <DEDUP_REMOVED lines=15> */
[----:B------:R-:W-:Y:S02]  /*46e0*/  IADD3 R10, -R33, c[0x0][0x174], RZ ;  /* 0x00005d00210a7a10 */ /* 0x000fe40007ffe1ff */
[-C--:B------:R-:W-:Y:S01]  /*46f0*/  ISETP.GE.AND P1, PT, R36, R53.reuse, PT ;  /* 0x000000352400720c */ /* 0x080fe20003f26270 */
[----:B------:R0:W-:Y:S01]  /*4700*/  @!P4 STG.E [R8.64+0x200], R17 ;  /* 0x000200110800c986 */ /* 0x0001e2000c101906 */
[-C--:B------:R-:W-:Y:S02]  /*4710*/  ISETP.GE.AND P2, PT, R37, R53.reuse, PT ;  /* 0x000000352500720c */ /* 0x080fe40003f46270 */
[----:B------:R-:W-:Y:S01]  /*4720*/  ISETP.GE.AND P3, PT, R38, R53, PT ;  /* 0x000000352600720c */ /* 0x000fe20003f66270 */
        /* <DEDUP_REMOVED lines=16> */
.L_x_6709:
        /* <DEDUP_REMOVED lines=24> */
.L_x_6738:
[----:B0-----:R-:W-:Y:S05]  /*49b0*/  BSYNC B0 ;  /* 0x0000000000007941 */ /* 0x001fea0003800000 */
.L_x_6737:
        /* <DEDUP_REMOVED lines=23> */
.L_x_6740:
[----:B------:R-:W1:Y:S02]  /*4b30*/  S2R R21, SR_TID.X ;  /* 0x0000000000157919 */ /* 0x000e640000002100 */
.L_x_6741:
[----:B0-----:R-:W-:Y:S05]  /*4b40*/  BSYNC B0 ;  /* 0x0000000000007941 */ /* 0x001fea0003800000 */
.L_x_6739:
        /* <DEDUP_REMOVED lines=12> */
[----:B-----5:R-:W-:-:S04]  /*4c10*/  IMAD.WIDE.U32 R18, R0, c[0x0][0x1b8], RZ ;  /* 0x00006e0000127a25 */ /* 0x020fc800078e00ff */
        /* <DEDUP_REMOVED lines=9> */
.L_x_6742:
        /* <DEDUP_REMOVED lines=55> */
.L_x_6743:
        /* <DEDUP_REMOVED lines=14> */
.L_x_9106:


//--------------------- .text._Z25selective_scan_bwd_kernelI32Selective_Scan_bwd_kernel_traitsILi32ELi8ELb0ELb0ELb0ELb1ELb1EffEEv12SSMParamsBwd --------------------------
	.section	.text._Z25selective_scan_bwd_kernelI32Selective_Scan_bwd_kernel_traitsILi32ELi8ELb0ELb0ELb0ELb1ELb1EffEEv12SSMParamsBwd,"ax",@progbits
	.sectioninfo	@"SHI_REGISTERS=152"
	.align	128
        .global         _Z25selective_scan_bwd_kernelI32Selective_Scan_bwd_kernel_traitsILi32ELi8ELb0ELb0ELb0ELb1ELb1EffEEv12SSMParamsBwd
        .type           _Z25selective_scan_bwd_kernelI32Selective_Scan_bwd_kernel_traitsILi32ELi8ELb0ELb0ELb0ELb1ELb1EffEEv12SSMParamsBwd,@function
        .size           _Z25selective_scan_bwd_kernelI32Selective_Scan_bwd_kernel_traitsILi32ELi8ELb0ELb0ELb0ELb1ELb1EffEEv12SSMParamsBwd,(.L_x_9107 - _Z25selective_scan_bwd_kernelI32Selective_Scan_bwd_kernel_traitsILi32ELi8ELb0ELb0ELb0ELb1ELb1EffEEv12SSMParamsBwd)
        .other          _Z25selective_scan_bwd_kernelI32Selective_Scan_bwd_kernel_traitsILi32ELi8ELb0ELb0ELb0ELb1ELb1EffEEv12SSMParamsBwd,@"STO_CUDA_ENTRY STV_DEFAULT"
_Z25selective_scan_bwd_kernelI32Selective_Scan_bwd_kernel_traitsILi32ELi8ELb0ELb0ELb0ELb1ELb1EffEEv12SSMParamsBwd:
.text._Z25selective_scan_bwd_kernelI32Selective_Scan_bwd_kernel_traitsILi32ELi8ELb0ELb0ELb0ELb1ELb1EffEEv12SSMParamsBwd:
        /* <DEDUP_REMOVED lines=12> */
[C---:B------:R-:W-:Y:S02]  /*00c0*/  IMAD R0, R71.reuse, c[0x0][0x1d0], RZ ;  /* 0x0000740047007a24 */ /* 0x040fe400078e02ff */
[C---:B------:R-:W-:Y:S01]  /*00d0*/  @P0 LEA R6, P2, R76.reuse, c[0x0][0x238], 0x2 ;  /* 0x00008e004c060a11 */ /* 0x040fe200078410ff */
        /* <DEDUP_REMOVED lines=18> */
[----:B------:R-:W-:Y:S01]  /*0200*/  HFMA2.MMA R70, -RZ, RZ, 0, 0 ;  /* 0x00000000ff467435 */ /* 0x000fe200000001ff */
[----:B------:R-:W-:Y:S01]  /*0210*/  ISETP.GE.AND P3, PT, R0, 0x1, PT ;  /* 0x000000010000780c */ /* 0x000fe20003f66270 */
[----:B-1----:R-:W-:Y:S01]  /*0220*/  IMAD R9, R73, c[0x0][0x27c], R12 ;  /* 0x00009f0049097a24 */ /* 0x002fe200078e020c */
[----:B------:R-:W-:Y:S01]  /*0230*/  ISETP.NE.AND.EX P0, PT, RZ, c[0x0][0x264], PT, P0 ;  /* 0x00009900ff007a0c */ /* 0x000fe20003f05300 */
[----:B------:R-:W-:Y:S01]  /*0240*/  IMAD.WIDE.U32 R2, R76, c[0x0][0x1d8], R2 ;  /* 0x000076004c027a25 */ /* 0x000fe200078e0002 */
[----:B------:R-:W-:Y:S01]  /*0250*/  HFMA2.MMA R8, -RZ, RZ, 0, 0 ;  /* 0x00000000ff087435 */ /* 0x000fe200000001ff */
[----:B------:R-:W-:-:S02]  /*0260*/  MOV R69, RZ ;  /* 0x000000ff00457202 */ /* 0x000fc40000000f00 */
[----:B------:R-:W-:Y:S01]  /*0270*/  IADD3 R7, R7, R9, RZ ;  /* 0x0000000907077210 */ /* 0x000fe20007ffe0ff */
[----:B------:R-:W-:Y:S01]  /*0280*/  IMAD.WIDE.U32 R4, R76, c[0x0][0x1e8], R4 ;  /* 0x00007a004c047a25 */ /* 0x000fe200078e0004 */
[----:B------:R-:W-:-:S03]  /*0290*/  LEA R9, R0, 0xffffff00, 0x8 ;  /* 0xffffff0000097811 */ /* 0x000fc600078e40ff */
        /* <DEDUP_REMOVED lines=54> */
.L_x_6776:
[----:B------:R-:W-:Y:S01]  /*0600*/  BAR.SYNC.DEFER_BLOCKING 0x0 ;  /* 0x0000000000007b1d */ /* 0x000fe20000010000 */
[----:B0-----:R-:W-:Y:S01]  /*0610*/  LEA R8, R59, 0xffffff00, 0x8 ;  /* 0xffffff003b087811 */ /* 0x001fe200078e40ff */
[----:B------:R-:W-:Y:S01]  /*0620*/  HFMA2.MMA R0, -RZ, RZ, 0, 0 ;  /* 0x00000000ff007435 */ /* 0x000fe200000001ff */
[----:B------:R-:W-:Y:S01]  /*0630*/  LEA R10, P0, R60, R67, 0x2 ;  /* 0x000000433c0a7211 */ /* 0x000fe200078010ff */
[----:B------:R-:W-:Y:S01]  /*0640*/  CS2R R12, SRZ ;  /* 0x00000000000c7805 */ /* 0x000fe2000001ff00 */
[----:B------:R-:W-:Y:S02]  /*0650*/  IADD3 R21, -R8, c[0x0][0x168], RZ ;  /* 0x00005a0008157a10 */ /* 0x000fe40007ffe1ff */
[C---:B------:R-:W-:Y:S02]  /*0660*/  LEA.HI.X R11, R60.reuse, R66, R57, 0x2, P0 ;  /* 0x000000423c0b7211 */ /* 0x040fe400000f1439 */
[----:B------:R-:W-:-:S02]  /*0670*/  ISETP.GE.AND P3, PT, R60, R21, PT ;  /* 0x000000153c00720c */ /* 0x000fc40003f66270 */
[-C--:B------:R-:W-:Y:S02]  /*0680*/  ISETP.GE.AND P4, PT, R56, R21.reuse, PT ;  /* 0x000000153800720c */ /* 0x080fe40003f86270 */
[----:B------:R-:W-:Y:S02]  /*0690*/  MOV R9, RZ ;  /* 0x000000ff00097202 */ /* 0x000fe40000000f00 */
[-C--:B------:R-:W-:Y:S02]  /*06a0*/  ISETP.GE.AND P5, PT, R55, R21.reuse, PT ;  /* 0x000000153700720c */ /* 0x080fe40003fa6270 */
[-C--:B------:R-:W-:Y:S02]  /*06b0*/  ISETP.GE.AND P2, PT, R54, R21.reuse, PT ;  /* 0x000000153600720c */ /* 0x080fe40003f46270 */
[-C--:B------:R-:W-:Y:S02]  /*06c0*/  ISETP.GE.AND P1, PT, R53, R21.reuse, PT ;  /* 0x000000153500720c */ /* 0x080fe40003f26270 */
[-C--:B------:R-:W-:Y:S01]  /*06d0*/  ISETP.GE.AND P0, PT, R52, R21.reuse, PT ;  /* 0x000000153400720c */ /* 0x080fe20003f06270 */
[----:B------:R0:W2:Y:S01]  /*06e0*/  @!P3 LDG.E R0, [R10.64] ;  /* 0x000000060a00b981 */ /* 0x0000a2000c1e1900 */
[----:B------:R-:W-:-:S03]  /*06f0*/  ISETP.GE.AND P3, PT, R51, R21, PT ;  /* 0x000000153300720c */ /* 0x000fc60003f66270 */
[----:B------:R0:W3:Y:S01]  /*0700*/  @!P4 LDG.E R9, [R10.64+0x80] ;  /* 0x000080060a09c981 */ /* 0x0000e2000c1e1900 */
[----:B------:R-:W-:Y:S01]  /*0710*/  ISETP.GE.AND P4, PT, R50, R21, PT ;  /* 0x000000153200720c */ /* 0x000fe20003f86270 */
[----:B------:R-:W-:Y:S01]  /*0720*/  CS2R R14, SRZ ;  /* 0x00000000000e7805 */ /* 0x000fe2000001ff00 */
[----:B------:R-:W-:Y:S01]  /*0730*/  CS2R R16, SRZ ;  /* 0x0000000000107805 */ /* 0x000fe2000001ff00 */
        /* <DEDUP_REMOVED lines=22> */
[----:B------:R-:W-:Y:S01]  /*08a0*/  LEA.HI.SX32 R38, R38, R38, 0x1b ;  /* 0x0000002626267211 */ /* 0x000fe200078fdaff */
[----:B------:R-:W-:Y:S01]  /*08b0*/  CS2R R18, SRZ ;  /* 0x0000000000127805 */ /* 0x000fe2000001ff00 */
        /* <DEDUP_REMOVED lines=12> */
[----:B---3--:R1:W-:Y:S04]  /*0980*/  STS [R48.X4+0x80], R9 ;  /* 0x0000800930007388 */ /* 0x0083e80000004800 */
[----:B----4-:R-:W-:Y:S01]  /*0990*/  STS [R47.X4+0x100], R12 ;  /* 0x0001000c2f007388 */ /* 0x010fe20000004800 */
[----:B0-----:R-:W-:-:S03]  /*09a0*/  HFMA2.MMA R0, -RZ, RZ, 0, 0 ;  /* 0x00000000ff007435 */ /* 0x001fc600000001ff */
[----:B------:R0:W-:Y:S01]  /*09b0*/  STS [R46.X4+0x180], R13 ;  /* 0x0001800d2e007388 */ /* 0x0001e20000004800 */
[----:B-1----:R-:W-:-:S03]  /*09c0*/  MOV R9, RZ ;  /* 0x000000ff00097202 */ /* 0x002fc60000000f00 */
[----:B------:R1:W-:Y:S04]  /*09d0*/  STS [R45.X4+0x200], R14 ;  /* 0x0002000e2d007388 */ /* 0x0003e80000004800 */
[----:B------:R2:W-:Y:S01]  /*09e0*/  STS [R44.X4+0x280], R15 ;  /* 0x0002800f2c007388 */ /* 0x0005e20000004800 */
[----:B0-----:R-:W-:-:S03]  /*09f0*/  CS2R R12, SRZ ;  /* 0x00000000000c7805 */ /* 0x001fc6000001ff00 */
[----:B------:R0:W-:Y:S01]  /*0a00*/  STS [R43.X4+0x300], R16 ;  /* 0x000300102b007388 */ /* 0x0001e20000004800 */
[----:B-1----:R-:W-:-:S03]  /*0a10*/  LEA R14, P0, R60, R63, 0x2 ;  /* 0x0000003f3c0e7211 */ /* 0x002fc600078010ff */
[----:B------:R1:W-:Y:S01]  /*0a20*/  STS [R42.X4+0x380], R17 ;  /* 0x000380112a007388 */ /* 0x0003e20000004800 */
[----:B------:R-:W-:-:S06]  /*0a30*/  NOP ;  /* 0x0000000000007918 */ /* 0x000fcc0000000000 */
[----:B------:R-:W-:Y:S01]  /*0a40*/  LDS R39, [R38.X4] ;  /* 0x0000000026277984 */ /* 0x000fe20000004800 */
[----:B--2---:R-:W-:Y:S01]  /*0a50*/  LEA.HI.X R15, R60, R61, R57, 0x2, P0 ;  /* 0x0000003d3c0f7211 */ /* 0x004fe200000f1439 */
[----:B0-----:R-:W-:Y:S01]  /*0a60*/  HFMA2.MMA R16, -RZ, RZ, 0, 0 ;  /* 0x00000000ff107435 */ /* 0x001fe200000001ff */
[-C--:B------:R-:W-:Y:S01]  /*0a70*/  ISETP.GE.AND P0, PT, R56, R21.reuse, PT ;  /* 0x000000153800720c */ /* 0x080fe20003f06270 */
        /* <DEDUP_REMOVED lines=8> */
[----:B------:R-:W2:Y:S01]  /*0b00*/  @!P6 LDG.E R0, [R10.64] ;  /* 0x000000060a00e981 */ /* 0x000ea2000c1e1900 */
[----:B------:R-:W-:-:S03]  /*0b10*/  ISETP.GE.AND P6, PT, R50, R21, PT ;  /* 0x000000153200720c */ /* 0x000fc60003fc6270 */
[----:B------:R-:W3:Y:S01]  /*0b20*/  @!P0 LDG.E R9, [R10.64+0x80] ;  /* 0x000080060a098981 */ /* 0x000ee2000c1e1900 */
[----:B-1----:R-:W-:-:S03]  /*0b30*/  P2R R17, PR, RZ, 0x1 ;  /* 0x00000001ff117803 */ /* 0x002fc60000000000 */
[----:B------:R-:W4:Y:S04]  /*0b40*/  @!P1 LDG.E R12, [R10.64+0x100] ;  /* 0x000100060a0c9981 */ /* 0x000f28000c1e1900 */
[----:B------:R-:W4:Y:S04]  /*0b50*/  @!P2 LDG.E R13, [R10.64+0x180] ;  /* 0x000180060a0da981 */ /* 0x000f28000c1e1900 */
[----:B------:R-:W4:Y:S04]  /*0b60*/  @!P3 LDG.E R18, [R10.64+0x200] ;  /* 0x000200060a12b981 */ /* 0x000f28000c1e1900 */
[----:B------:R-:W4:Y:S04]  /*0b70*/  @!P4 LDG.E R19, [R10.64+0x280] ;  /* 0x000280060a13c981 */ /* 0x000f28000c1e1900 */
[----:B------:R-:W4:Y:S04]  /*0b80*/  @!P5 LDG.E R16, [R10.64+0x300] ;  /* 0x000300060a10d981 */ /* 0x000f28000c1e1900 */
[----:B------:R-:W4:Y:S01]  /*0b90*/  @!P6 LDG.E R23, [R10.64+0x380] ;  /* 0x000380060a17e981 */ /* 0x000f22000c1e1900 */
[----:B------:R-:W-:Y:S01]  /*0ba0*/  ISETP.GE.AND P0, PT, R60, R21, PT ;  /* 0x000000153c00720c */ /* 0x000fe20003f06270 */
[----:B------:R-:W-:-:S02]  /*0bb0*/  HFMA2.MMA R20, -RZ, RZ, 0, 0 ;  /* 0x00000000ff147435 */ /* 0x000fc400000001ff */
[----:B------:R-:W-:Y:S02]  /*0bc0*/  HFMA2.MMA R77, -RZ, RZ, 0, 0 ;  /* 0x00000000ff4d7435 */ /* 0x000fe400000001ff */
[----:B------:R-:W-:Y:S02]  /*0bd0*/  HFMA2.MMA R81, -RZ, RZ, 0, 0 ;  /* 0x00000000ff517435 */ /* 0x000fe400000001ff */
[----:B------:R-:W-:Y:S01]  /*0be0*/  HFMA2.MMA R83, -RZ, RZ, 0, 0 ;  /* 0x00000000ff537435 */ /* 0x000fe200000001ff */
[----:B------:R-:W-:Y:S02]  /*0bf0*/  MOV R24, RZ ;  /* 0x000000ff00187202 */ /* 0x000fe40000000f00 */
[----:B------:R-:W-:Y:S02]  /*0c00*/  MOV R26, RZ ;  /* 0x000000ff001a7202 */ /* 0x000fe40000000f00 */
[----:B------:R-:W-:Y:S01]  /*0c10*/  MOV R97, RZ ;  /* 0x000000ff00617202 */ /* 0x000fe20000000f00 */
[----:B--2---:R0:W-:Y:S04]  /*0c20*/  STS [R49.X4], R0 ;  /* 0x0000000031007388 */ /* 0x0041e80000004800 */
[----:B---3--:R-:W-:Y:S04]  /*0c30*/  STS [R48.X4+0x80], R9 ;  /* 0x0000800930007388 */ /* 0x008fe80000004800 */
[----:B----4-:R-:W-:Y:S04]  /*0c40*/  STS [R47.X4+0x100], R12 ;  /* 0x0001000c2f007388 */ /* 0x010fe80000004800 */
[----:B------:R-:W-:Y:S04]  /*0c50*/  STS [R46.X4+0x180], R13 ;  /* 0x0001800d2e007388 */ /* 0x000fe80000004800 */
[----:B------:R-:W-:Y:S04]  /*0c60*/  STS [R45.X4+0x200], R18 ;  /* 0x000200122d007388 */ /* 0x000fe80000004800 */
[----:B------:R-:W-:Y:S04]  /*0c70*/  STS [R44.X4+0x280], R19 ;  /* 0x000280132c007388 */ /* 0x000fe80000004800 */
[----:B------:R1:W-:Y:S04]  /*0c80*/  STS [R43.X4+0x300], R16 ;  /* 0x000300102b007388 */ /* 0x0003e80000004800 */
[----:B------:R2:W-:Y:S01]  /*0c90*/  STS [R42.X4+0x380], R23 ;  /* 0x000380172a007388 */ /* 0x0005e20000004800 */
[----:B------:R-:W-:-:S06]  /*0ca0*/  NOP ;  /* 0x0000000000007918 */ /* 0x000fcc0000000000 */
[----:B------:R-:W-:Y:S04]  /*0cb0*/  LDS R25, [R38.X4] ;  /* 0x0000000026197984 */ /* 0x000fe80000004800 */
[----:B------:R-:W3:Y:S04]  /*0cc0*/  LDS R27, [R38.X4+0x4] ;  /* 0x00000400261b7984 */ /* 0x000ee80000004800 */
[----:B------:R-:W4:Y:S04]  /*0cd0*/  LDS R87, [R38.X4+0x8] ;  /* 0x0000080026577984 */ /* 0x000f280000004800 */
[----:B------:R-:W1:Y:S04]  /*0ce0*/  LDS R89, [R38.X4+0xc] ;  /* 0x00000c0026597984 */ /* 0x000e680000004800 */
[----:B------:R-:W1:Y:S04]  /*0cf0*/  LDS R91, [R38.X4+0x10] ;  /* 0x00001000265b7984 */ /* 0x000e680000004800 */
[----:B------:R-:W1:Y:S04]  /*0d00*/  LDS R93, [R38.X4+0x14] ;  /* 0x00001400265d7984 */ /* 0x000e680000004800 */
[----:B------:R-:W1:Y:S04]  /*0d10*/  LDS R95, [R38.X4+0x18] ;  /* 0x00001800265f7984 */ /* 0x000e680000004800 */
[----:B------:R-:W1:Y:S04]  /*0d20*/  LDS R85, [R38.X4+0x1c] ;  /* 0x00001c0026557984 */ /* 0x000e680000004800 */
[----:B------:R-:W-:Y:S01]  /*0d30*/  BAR.SYNC.DEFER_BLOCKING 0x0 ;  /* 0x0000000000007b1d */ /* 0x000fe20000010000 */
[----:B0-----:R-:W-:-:S05]  /*0d40*/  MOV R0, RZ ;  /* 0x000000ff00007202 */ /* 0x001fca0000000f00 */
[----:B------:R0:W4:Y:S01]  /*0d50*/  @!P0 LDG.E R20, [R14.64] ;  /* 0x000000060e148981 */ /* 0x000122000c1e1900 */
[----:B------:R-:W-:-:S03]  /*0d60*/  ISETP.NE.AND P0, PT, R17, RZ, PT ;  /* 0x000000ff1100720c */ /* 0x000fc60003f05270 */
[----:B------:R0:W4:Y:S04]  /*0d70*/  @!P1 LDG.E R0, [R14.64+0x100] ;  /* 0x000100060e009981 */ /* 0x000128000c1e1900 */
[----:B------:R0:W4:Y:S04]  /*0d80*/  @!P2 LDG.E R81, [R14.64+0x180] ;  /* 0x000180060e51a981 */ /* 0x000128000c1e1900 */
[----:B------:R0:W4:Y:S04]  /*0d90*/  @!P3 LDG.E R24, [R14.64+0x200] ;  /* 0x000200060e18b981 */ /* 0x000128000c1e1900 */
[----:B------:R0:W4:Y:S04]  /*0da0*/  @!P0 LDG.E R77, [R14.64+0x80] ;  /* 0x000080060e4d8981 */ /* 0x000128000c1e1900 */
[----:B------:R0:W4:Y:S04]  /*0db0*/  @!P4 LDG.E R83, [R14.64+0x280] ;  /* 0x000280060e53c981 */ /* 0x000128000c1e1900 */
[----:B------:R0:W4:Y:S04]  /*0dc0*/  @!P5 LDG.E R26, [R14.64+0x300] ;  /* 0x000300060e1ad981 */ /* 0x000128000c1e1900 */
[----:B------:R0:W4:Y:S01]  /*0dd0*/  @!P6 LDG.E R97, [R14.64+0x380] ;  /* 0x000380060e61e981 */ /* 0x000122000c1e1900 */
[----:B-1----:R-:W-:Y:S01]  /*0de0*/  IMAD R16, R71, c[0x0][0x1f0], RZ ;  /* 0x00007c0047107a24 */ /* 0x002fe200078e02ff */
[----:B------:R-:W-:Y:S01]  /*0df0*/  ISETP.GE.AND P0, PT, R60, R21, PT ;  /* 0x000000153c00720c */ /* 0x000fe20003f06270 */
[----:B------:R-:W-:-:S04]  /*0e00*/  IMAD.WIDE.U32 R12, R73, c[0x0][0x1f0], RZ ;  /* 0x00007c00490c7a25 */ /* 0x000fc800078e00ff */
[----:B--2---:R-:W-:Y:S01]  /*0e10*/  IMAD R23, R73, c[0x0][0x1f4], R16 ;  /* 0x00007d0049177a24 */ /* 0x004fe200078e0210 */
[----:B------:R-:W-:Y:S01]  /*0e20*/  SHF.R.S32.HI R9, RZ, 0x1f, R8 ;  /* 0x0000001fff097819 */ /* 0x000fe20000011408 */
[----:B------:R-:W-:-:S03]  /*0e30*/  IMAD R22, R71, c[0x0][0x200], RZ ;  /* 0x0000800047167a24 */ /* 0x000fc600078e02ff */
[----:B------:R-:W-:Y:S01]  /*0e40*/  IADD3 R17, R13, R23, RZ ;  /* 0x000000170d117210 */ /* 0x000fe20007ffe0ff */
[----:B------:R-:W-:Y:S01]  /*0e50*/  IMAD R13, R75, c[0x0][0x1f8], RZ ;  /* 0x00007e004b0d7a24 */ /* 0x000fe200078e02ff */
[----:B------:R-:W-:Y:S02]  /*0e60*/  MOV R16, R12 ;  /* 0x0000000c00107202 */ /* 0x000fe40000000f00 */
[----:B0-----:R-:W-:Y:S01]  /*0e70*/  MOV R15, c[0x0][0x174] ;  /* 0x00005d00000f7a02 */ /* 0x001fe20000000f00 */
[----:B------:R-:W-:Y:S01]  /*0e80*/  IMAD R88, R76, c[0x0][0x1fc], R13 ;  /* 0x00007f004c587a24 */ /* 0x000fe200078e020d */
[----:B------:R-:W-:Y:S01]  /*0e90*/  @!P0 MOV R12, R8 ;  /* 0x00000008000c8202 */ /* 0x000fe20000000f00 */
[----:B------:R-:W-:Y:S01]  /*0ea0*/  IMAD.WIDE.U32 R18, R73, c[0x0][0x200], RZ ;  /* 0x0000800049127a25 */ /* 0x000fe200078e00ff */
[----:B------:R-:W-:-:S03]  /*0eb0*/  @!P0 MOV R13, R9 ;  /* 0x00000009000d8202 */ /* 0x000fc60000000f00 */
[----:B------:R-:W-:Y:S01]  /*0ec0*/  IMAD R79, R73, c[0x0][0x204], R22 ;  /* 0x00008100494f7a24 */ /* 0x000fe200078e0216 */
[----:B------:R-:W-:Y:S01]  /*0ed0*/  LEA R30, R15, R58, 0x8 ;  /* 0x0000003a0f1e7211 */ /* 0x000fe200078e40ff */
[----:B------:R-:W-:-:S03]  /*0ee0*/  @!P0 IMAD.WIDE.U32 R14, R73, c[0x0][0x1f0], R8 ;  /* 0x00007c00490e8a25 */ /* 0x000fc600078e0008 */
[----:B------:R-:W-:Y:S01]  /*0ef0*/  IADD3 R19, R19, R79, RZ ;  /* 0x0000004f13137210 */ /* 0x000fe20007ffe0ff */
[----:B------:R-:W-:Y:S01]  /*0f00*/  @!P0 IMAD.WIDE.U32 R12, R73, c[0x0][0x200], R12 ;  /* 0x00008000490c8a25 */ /* 0x000fe200078e000c */
[----:B------:R-:W-:-:S03]  /*0f10*/  @!P0 IADD3 R15, R23, R15, RZ ;  /* 0x0000000f170f8210 */ /* 0x000fc60007ffe0ff */
[C---:B------:R-:W-:Y:S01]  /*0f20*/  IMAD.WIDE.U32 R16, R76.reuse, c[0x0][0x1f8], R16 ;  /* 0x00007e004c107a25 */ /* 0x040fe200078e0010 */
[----:B------:R-:W-:Y:S02]  /*0f30*/  @!P0 IADD3 R23, R79, R13, RZ ;  /* 0x0000000d4f178210 */ /* 0x000fe40007ffe0ff */
[----:B------:R-:W-:Y:S01]  /*0f40*/  @!P0 MOV R22, R12 ;  /* 0x0000000c00168202 */ /* 0x000fe20000000f00 */
[----:B------:R-:W-:Y:S02]  /*0f50*/  IMAD R99, R75, c[0x0][0x208], RZ ;  /* 0x000082004b637a24 */ /* 0x000fe400078e02ff */
[----:B------:R-:W-:Y:S01]  /*0f60*/  IMAD.WIDE.U32 R18, R76, c[0x0][0x208], R18 ;  /* 0x000082004c127a25 */ /* 0x000fe200078e0012 */
[----:B------:R-:W-:Y:S02]  /*0f70*/  SHF.R.S32.HI R29, RZ, 0x1f, R30 ;  /* 0x0000001fff1d7819 */ /* 0x000fe4000001141e */
[----:B------:R-:W-:Y:S01]  /*0f80*/  IADD3 R86, P1, R30, R16, RZ ;  /* 0x000000101e567210 */ /* 0x000fe20007f3e0ff */
[----:B------:R-:W-:Y:S01]  /*0f90*/  @!P0 IMAD.WIDE.U32 R12, R76, c[0x0][0x1f8], R14 ;  /* 0x00007e004c0c8a25 */ /* 0x000fe200078e000e */
[----:B------:R-:W-:-:S03]  /*0fa0*/  IADD3 R28, P2, R30, R18, RZ ;  /* 0x000000121e1c7210 */ /* 0x000fc60007f5e0ff */
[C---:B------:R-:W-:Y:S02]  /*0fb0*/  IMAD R16, R76.reuse, c[0x0][0x20c], R99 ;  /* 0x000083004c107a24 */ /* 0x040fe400078e0263 */
[----:B------:R-:W-:Y:S01]  /*0fc0*/  @!P0 IMAD.WIDE.U32 R14, R76, c[0x0][0x208], R22 ;  /* 0x000082004c0e8a25 */ /* 0x000fe200078e0016 */
[C---:B------:R-:W-:Y:S02]  /*0fd0*/  IADD3.X R99, R29.reuse, R88, R17, P1, !PT ;  /* 0x000000581d637210 */ /* 0x040fe40000ffe411 */
[C---:B------:R-:W-:Y:S02]  /*0fe0*/  @!P0 IADD3 R22, P1, R60.reuse, R12, RZ ;  /* 0x0000000c3c168210 */ /* 0x040fe40007f3e0ff */
[----:B------:R-:W-:Y:S02]  /*0ff0*/  IADD3.X R17, R29, R16, R19, P2, !PT ;  /* 0x000000101d117210 */ /* 0x000fe400017fe413 */
[C---:B------:R-:W-:Y:S02]  /*1000*/  LEA R23, P2, R60.reuse, c[0x0][0x268], 0x2 ;  /* 0x00009a003c177a11 */ /* 0x040fe400078410ff */
[----:B------:R-:W-:Y:S01]  /*1010*/  LEA R19, P4, R60, c[0x0][0x258], 0x2 ;  /* 0x000096003c137a11 */ /* 0x000fe200078810ff */
[----:B---3-5:R-:W-:Y:S01]  /*1020*/  FADD.FTZ R27, R27, R72 ;  /* 0x000000481b1b7221 */ /* 0x028fe20000010000 */
[----:B------:R-:W-:Y:S04]  /*1030*/  BSSY B0, `(.L_x_6745) ;  /* 0x000004b000007945 */ /* 0x000fe80003800000 */
[----:B------:R-:W-:Y:S01]  /*1040*/  FSETP.GTU.FTZ.AND P6, PT, R27, 20, PT ;  /* 0x41a000001b00780b */ /* 0x000fe20003fdc000 */
[----:B----4-:R0:W-:Y:S04]  /*1050*/  STS [R49.X4], R20 ;  /* 0x0000001431007388 */ /* 0x0101e80000004800 */
        /* <DEDUP_REMOVED lines=8> */
[----:B------:R2:W3:Y:S04]  /*10e0*/  LDS R77, [R38.X4] ;  /* 0x00000000264d7984 */ /* 0x0004e80000004800 */
[----:B------:R2:W4:Y:S04]  /*10f0*/  LDS R79, [R38.X4+0x4] ;  /* 0x00000400264f7984 */ /* 0x0005280000004800 */
[----:B------:R2:W2:Y:S04]  /*1100*/  LDS R78, [R38.X4+0x8] ;  /* 0x00000800264e7984 */ /* 0x0004a80000004800 */
[----:B------:R0:W2:Y:S04]  /*1110*/  LDS R81, [R38.X4+0xc] ;  /* 0x00000c0026517984 */ /* 0x0000a80000004800 */
[----:B------:R0:W2:Y:S04]  /*1120*/  LDS R80, [R38.X4+0x10] ;  /* 0x0000100026507984 */ /* 0x0000a80000004800 */
[----:B------:R0:W2:Y:S04]  /*1130*/  LDS R83, [R38.X4+0x14] ;  /* 0x0000140026537984 */ /* 0x0000a80000004800 */
[----:B------:R2:W2:Y:S04]  /*1140*/  LDS R82, [R38.X4+0x18] ;  /* 0x0000180026527984 */ /* 0x0004a80000004800 */
[----:B------:R2:W2:Y:S01]  /*1150*/  LDS R84, [R38.X4+0x1c] ;  /* 0x00001c0026547984 */ /* 0x0004a20000004800 */
[----:B0-----:R-:W-:-:S02]  /*1160*/  @!P0 IADD3 R20, P3, R60, R14, RZ ;  /* 0x0000000e3c148210 */ /* 0x001fc40007f7e0ff */
[C---:B-1----:R-:W-:Y:S02]  /*1170*/  @!P0 IADD3.X R97, R57.reuse, R13, R88, P1, !PT ;  /* 0x0000000d39618210 */ /* 0x042fe40000ffe458 */
[----:B------:R-:W-:Y:S02]  /*1180*/  @!P0 IADD3.X R13, R57, R15, R16, P3, !PT ;  /* 0x0000000f390d8210 */ /* 0x000fe40001ffe410 */
[C-C-:B------:R-:W-:Y:S02]  /*1190*/  LEA.HI.X R15, R60.reuse, c[0x0][0x26c], R57.reuse, 0x2, P2 ;  /* 0x00009b003c0f7a11 */ /* 0x140fe400010f1439 */
[----:B------:R-:W-:Y:S02]  /*11a0*/  LEA.HI.X R0, R60, c[0x0][0x25c], R57, 0x2, P4 ;  /* 0x000097003c007a11 */ /* 0x000fe400020f1439 */
[----:B------:R-:W-:Y:S02]  /*11b0*/  LEA R18, P2, R86, R23, 0x2 ;  /* 0x0000001756127211 */ /* 0x000fe400078410ff */
[----:B------:R-:W-:-:S02]  /*11c0*/  LEA R14, P4, R28, R19, 0x2 ;  /* 0x000000131c0e7211 */ /* 0x000fc400078810ff */
[----:B------:R-:W-:Y:S02]  /*11d0*/  LEA.HI.X R19, R86, R15, R99, 0x2, P2 ;  /* 0x0000000f56137211 */ /* 0x000fe400010f1463 */
[----:B------:R-:W-:Y:S01]  /*11e0*/  LEA.HI.X R15, R28, R0, R17, 0x2, P4 ;  /* 0x000000001c0f7211 */ /* 0x000fe200020f1411 */
[----:B------:R-:W-:Y:S01]  /*11f0*/  FADD.FTZ R28, R25, R72 ;  /* 0x00000048191c7221 */ /* 0x000fe20000010000 */
[----:B------:R-:W-:-:S04]  /*1200*/  @!P0 LEA R16, P1, R22, c[0x0][0x268], 0x2 ;  /* 0x00009a0016108a11 */ /* 0x000fc800078210ff */
[----:B------:R-:W-:Y:S02]  /*1210*/  @!P0 LEA.HI.X R17, R22, c[0x0][0x26c], R97, 0x2, P1 ;  /* 0x00009b0016118a11 */ /* 0x000fe400008f1461 */
[----:B------:R-:W-:Y:S01]  /*1220*/  FSETP.GTU.FTZ.AND P1, PT, R28, 20, PT ;  /* 0x41a000001c00780b */ /* 0x000fe20003f3c000 */
[--C-:B------:R-:W-:Y:S01]  /*1230*/  FADD.FTZ R26, R87, R72.reuse ;  /* 0x00000048571a7221 */ /* 0x100fe20000010000 */
[C---:B------:R-:W-:Y:S01]  /*1240*/  @!P0 LEA R12, P3, R20.reuse, c[0x0][0x258], 0x2 ;  /* 0x00009600140c8a11 */ /* 0x040fe200078610ff */
[--C-:B------:R-:W-:Y:S02]  /*1250*/  FADD.FTZ R25, R89, R72.reuse ;  /* 0x0000004859197221 */ /* 0x100fe40000010000 */
[--C-:B------:R-:W-:Y:S02]  /*1260*/  FADD.FTZ R24, R91, R72.reuse ;  /* 0x000000485b187221 */ /* 0x100fe40000010000 */
[--C-:B------:R-:W-:Y:S01]  /*1270*/  FADD.FTZ R23, R93, R72.reuse ;  /* 0x000000485d177221 */ /* 0x100fe20000010000 */
[----:B------:R-:W-:Y:S01]  /*1280*/  @!P0 LEA.HI.X R13, R20, c[0x0][0x25c], R13, 0x2, P3 ;  /* 0x00009700140d8a11 */ /* 0x000fe200018f140d */
[----:B------:R-:W-:Y:S01]  /*1290*/  FADD.FTZ R22, R95, R72 ;  /* 0x000000485f167221 */ /* 0x000fe20000010000 */
[----:B------:R-:W-:-:S02]  /*12a0*/  FSETP.GTU.FTZ.AND P5, PT, R26, 20, PT ;  /* 0x41a000001a00780b */ /* 0x000fc40003fbc000 */
[----:B------:R-:W-:Y:S02]  /*12b0*/  FSETP.GTU.FTZ.AND P4, PT, R25, 20, PT ;  /* 0x41a000001900780b */ /* 0x000fe40003f9c000 */
[----:B------:R-:W-:Y:S02]  /*12c0*/  FSETP.GTU.FTZ.AND P3, PT, R24, 20, PT ;  /* 0x41a000001800780b */ /* 0x000fe40003f7c000 */
[----:B------:R-:W-:Y:S01]  /*12d0*/  FSETP.GTU.FTZ.AND P2, PT, R23, 20, PT ;  /* 0x41a000001700780b */ /* 0x000fe20003f5c000 */
        /* <DEDUP_REMOVED lines=32> */
.L_x_6746:
[----:B--234-:R-:W-:Y:S05]  /*14e0*/  BSYNC B0 ;  /* 0x0000000000007941 */ /* 0x01cfea0003800000 */
.L_x_6745:
        /* <DEDUP_REMOVED lines=35> */
.L_x_6748:
[----:B------:R-:W-:Y:S05]  /*1720*/  BSYNC B0 ;  /* 0x0000000000007941 */ /* 0x000fea0003800000 */
.L_x_6747:
        /* <DEDUP_REMOVED lines=35> */
.L_x_6750:
[----:B------:R-:W-:Y:S05]  /*1960*/  BSYNC B0 ;  /* 0x0000000000007941 */ /* 0x000fea0003800000 */
.L_x_6749:
        /* <DEDUP_REMOVED lines=33> */
.L_x_6752:
[----:B------:R-:W-:Y:S05]  /*1b80*/  BSYNC B0 ;  /* 0x0000000000007941 */ /* 0x000fea0003800000 */
.L_x_6751:
        /* <DEDUP_REMOVED lines=33> */
.L_x_6754:
[----:B------:R-:W-:Y:S05]  /*1da0*/  BSYNC B0 ;  /* 0x0000000000007941 */ /* 0x000fea0003800000 */
.L_x_6753:
        /* <DEDUP_REMOVED lines=33> */
.L_x_6756:
[----:B------:R-:W-:Y:S05]  /*1fc0*/  BSYNC B0 ;  /* 0x0000000000007941 */ /* 0x000fea0003800000 */
.L_x_6755:
        /* <DEDUP_REMOVED lines=33> */
.L_x_6758:
[----:B------:R-:W-:Y:S05]  /*21e0*/  BSYNC B0 ;  /* 0x0000000000007941 */ /* 0x000fea0003800000 */
.L_x_6757:
        /* <DEDUP_REMOVED lines=33> */
.L_x_6760:
[----:B------:R-:W-:Y:S05]  /*2400*/  BSYNC B0 ;  /* 0x0000000000007941 */ /* 0x000fea0003800000 */
.L_x_6759:
[----:B------:R-:W-:Y:S01]  /*2410*/  BAR.SYNC.DEFER_BLOCKING 0x0 ;  /* 0x0000000000007b1d */ /* 0x000fe20000010000 */
[-C--:B------:R-:W-:Y:S01]  /*2420*/  ISETP.GE.AND P6, PT, R56, R21.reuse, PT ;  /* 0x000000153800720c */ /* 0x080fe20003fc6270 */
[----:B------:R-:W-:Y:S01]  /*2430*/  HFMA2.MMA R85, -RZ, RZ, 0, 0 ;  /* 0x00000000ff557435 */ /* 0x000fe200000001ff */
[-C--:B------:R-:W-:Y:S02]  /*2440*/  ISETP.GE.AND P1, PT, R55, R21.reuse, PT ;  /* 0x000000153700720c */ /* 0x080fe40003f26270 */
[-C--:B------:R-:W-:Y:S02]  /*2450*/  ISETP.GE.AND P2, PT, R54, R21.reuse, PT ;  /* 0x000000153600720c */ /* 0x080fe40003f46270 */
[-C--:B------:R-:W-:Y:S02]  /*2460*/  ISETP.GE.AND P3, PT, R53, R21.reuse, PT ;  /* 0x000000153500720c */ /* 0x080fe40003f66270 */
[-C--:B------:R-:W-:Y:S02]  /*2470*/  ISETP.GE.AND P4, PT, R52, R21.reuse, PT ;  /* 0x000000153400720c */ /* 0x080fe40003f86270 */
[-C--:B------:R-:W-:Y:S01]  /*2480*/  ISETP.GE.AND P5, PT, R51, R21.reuse, PT ;  /* 0x000000153300720c */ /* 0x080fe20003fa6270 */
[----:B------:R-:W-:Y:S01]  /*2490*/  CS2R R86, SRZ ;  /* 0x0000000000567805 */ /* 0x000fe2000001ff00 */
[----:B------:R-:W-:Y:S01]  /*24a0*/  CS2R R92, SRZ ;  /* 0x00000000005c7805 */ /* 0x000fe2000001ff00 */
[----:B------:R0:W2:Y:S01]  /*24b0*/  @!P6 LDG.E R85, [R18.64+-0x380] ;  /* 0xfffc80061255e981 */ /* 0x0000a2000c1e1900 */
[----:B------:R-:W-:-:S03]  /*24c0*/  ISETP.GE.AND P6, PT, R50, R21, PT ;  /* 0x000000153200720c */ /* 0x000fc60003fc6270 */
[----:B------:R1:W3:Y:S04]  /*24d0*/  @!P0 LDG.E R20, [R16.64] ;  /* 0x0000000610148981 */ /* 0x0002e8000c1e1900 */
[----:B------:R0:W4:Y:S04]  /*24e0*/  @!P1 LDG.E R86, [R18.64+-0x300] ;  /* 0xfffd000612569981 */ /* 0x000128000c1e1900 */
[----:B------:R0:W5:Y:S01]  /*24f0*/  @!P2 LDG.E R87, [R18.64+-0x280] ;  /* 0xfffd80061257a981 */ /* 0x000162000c1e1900 */
[----:B-1----:R-:W-:-:S03]  /*2500*/  CS2R R16, SRZ ;  /* 0x0000000000107805 */ /* 0x002fc6000001ff00 */
[----:B------:R0:W5:Y:S04]  /*2510*/  @!P3 LDG.E R92, [R18.64+-0x200] ;  /* 0xfffe0006125cb981 */ /* 0x000168000c1e1900 */
[----:B------:R0:W5:Y:S04]  /*2520*/  @!P4 LDG.E R17, [R18.64+-0x180] ;  /* 0xfffe80061211c981 */ /* 0x000168000c1e1900 */
[----:B------:R0:W5:Y:S04]  /*2530*/  @!P5 LDG.E R16, [R18.64+-0x100] ;  /* 0xffff00061210d981 */ /* 0x000168000c1e1900 */
[----:B------:R0:W5:Y:S01]  /*2540*/  @!P6 LDG.E R93, [R18.64+-0x80] ;  /* 0xffff8006125de981 */ /* 0x000162000c1e1900 */
[----:B------:R-:W-:Y:S01]  /*2550*/  CS2R R96, SRZ ;  /* 0x0000000000607805 */ /* 0x000fe2000001ff00 */
[----:B------:R-:W-:Y:S01]  /*2560*/  HFMA2.MMA R99, -RZ, RZ, 0, 0 ;  /* 0x00000000ff637435 */ /* 0x000fe200000001ff */
[----:B------:R-:W-:Y:S01]  /*2570*/  MOV R104, RZ ;  /* 0x000000ff00687202 */ /* 0x000fe20000000f00 */
[----:B0-----:R-:W-:Y:S01]  /*2580*/  CS2R R18, SRZ ;  /* 0x0000000000127805 */ /* 0x001fe2000001ff00 */
[----:B---3--:R-:W-:Y:S04]  /*2590*/  STS [R49.X4], R20 ;  /* 0x0000001431007388 */ /* 0x008fe80000004800 */
[----:B--2---:R-:W-:Y:S04]  /*25a0*/  STS [R48.X4+0x80], R85 ;  /* 0x0000805530007388 */ /* 0x004fe80000004800 */
[----:B----4-:R-:W-:Y:S04]  /*25b0*/  STS [R47.X4+0x100], R86 ;  /* 0x000100562f007388 */ /* 0x010fe80000004800 */
[----:B-----5:R-:W-:Y:S04]  /*25c0*/  STS [R46.X4+0x180], R87 ;  /* 0x000180572e007388 */ /* 0x020fe80000004800 */
        /* <DEDUP_REMOVED lines=12> */
[----:B------:R-:W4:Y:S04]  /*2690*/  LDS R87, [R38.X4+0x1c] ;  /* 0x00001c0026577984 */ /* 0x000f280000004800 */
[----:B------:R-:W-:Y:S01]  /*26a0*/  BAR.SYNC.DEFER_BLOCKING 0x0 ;  /* 0x0000000000007b1d */ /* 0x000fe20000010000 */
[----:B0-----:R-:W-:-:S05]  /*26b0*/  CS2R R16, SRZ ;  /* 0x0000000000107805 */ /* 0x001fca000001ff00 */
[----:B------:R0:W5:Y:S01]  /*26c0*/  @!P0 LDG.E R96, [R12.64] ;  /* 0x000000060c608981 */ /* 0x000162000c1e1900 */
[----:B------:R-:W-:-:S03]  /*26d0*/  ISETP.GE.AND P0, PT, R56, R21, PT ;  /* 0x000000153800720c */ /* 0x000fc60003f06270 */
[----:B------:R0:W5:Y:S04]  /*26e0*/  @!P1 LDG.E R16, [R14.64+-0x300] ;  /* 0xfffd00060e109981 */ /* 0x000168000c1e1900 */
[----:B------:R0:W5:Y:S04]  /*26f0*/  @!P2 LDG.E R19, [R14.64+-0x280] ;  /* 0xfffd80060e13a981 */ /* 0x000168000c1e1900 */
[----:B------:R0:W5:Y:S04]  /*2700*/  @!P3 LDG.E R18, [R14.64+-0x200] ;  /* 0xfffe00060e12b981 */ /* 0x000168000c1e1900 */
[----:B------:R0:W5:Y:S04]  /*2710*/  @!P0 LDG.E R17, [R14.64+-0x380] ;  /* 0xfffc80060e118981 */ /* 0x000168000c1e1900 */
[----:B------:R0:W5:Y:S04]  /*2720*/  @!P4 LDG.E R97, [R14.64+-0x180] ;  /* 0xfffe80060e61c981 */ /* 0x000168000c1e1900 */
[----:B------:R0:W5:Y:S04]  /*2730*/  @!P5 LDG.E R104, [R14.64+-0x100] ;  /* 0xffff00060e68d981 */ /* 0x000168000c1e1900 */
[----:B------:R0:W5:Y:S01]  /*2740*/  @!P6 LDG.E R99, [R14.64+-0x80] ;  /* 0xffff80060e63e981 */ /* 0x000162000c1e1900 */
[----:B-1----:R-:W-:-:S04]  /*2750*/  FMUL.FTZ R92, R89, -1.4426950216293334961 ;  /* 0xbfb8aa3b595c7820 */ /* 0x002fc80000410000 */
[----:B------:R-:W1:Y:S01]  /*2760*/  MUFU.EX2 R93, R92 ;  /* 0x0000005c005d7308 */ /* 0x000e620000000800 */
[----:B--2---:R-:W-:-:S07]  /*2770*/  FMUL.FTZ R95, R88, -1.4426950216293334961 ;  /* 0xbfb8aa3b585f7820 */ /* 0x004fce0000410000 */
[----:B------:R-:W2:Y:S01]  /*2780*/  MUFU.EX2 R98, R95 ;  /* 0x0000005f00627308 */ /* 0x000ea20000000800 */
[----:B0-----:R-:W-:Y:S02]  /*2790*/  FMUL.FTZ R13, R90, -1.4426950216293334961 ;  /* 0xbfb8aa3b5a0d7820 */ /* 0x001fe40000410000 */
[----:B---3--:R-:W-:Y:S02]  /*27a0*/  FMUL.FTZ R100, R20, -1.4426950216293334961 ;  /* 0xbfb8aa3b14647820 */ /* 0x008fe40000410000 */
[----:B-1----:R-:W-:-:S03]  /*27b0*/  FADD.FTZ R93, R93, 1 ;  /* 0x3f8000005d5d7421 */ /* 0x002fc60000010000 */
[----:B------:R-:W0:Y:S01]  /*27c0*/  MUFU.EX2 R101, R100 ;  /* 0x0000006400657308 */ /* 0x000e220000000800 */
[----:B------:R-:W-:Y:S02]  /*27d0*/  FMUL.FTZ R12, R91, -1.4426950216293334961 ;  /* 0xbfb8aa3b5b0c7820 */ /* 0x000fe40000410000 */
[----:B----4-:R-:W-:-:S05]  /*27e0*/  FMUL.FTZ R103, R87, -1.4426950216293334961 ;  /* 0xbfb8aa3b57677820 */ /* 0x010fca0000410000 */
[----:B------:R-:W1:Y:S08]  /*27f0*/  MUFU.EX2 R13, R13 ;  /* 0x0000000d000d7308 */ /* 0x000e700000000800 */
[----:B------:R-:W-:Y:S01]  /*2800*/  MUFU.RCP R102, R93 ;  /* 0x0000005d00667308 */ /* 0x000fe20000001000 */
[----:B------:R-:W-:Y:S02]  /*2810*/  FMUL.FTZ R14, R85, -1.4426950216293334961 ;  /* 0xbfb8aa3b550e7820 */ /* 0x000fe40000410000 */
[----:B------:R-:W-:-:S05]  /*2820*/  FMUL.FTZ R15, R86, -1.4426950216293334961 ;  /* 0xbfb8aa3b560f7820 */ /* 0x000fca0000410000 */
[----:B------:R2:W-:Y:S08]  /*2830*/  MUFU.EX2 R108, R103 ;  /* 0x00000067006c7308 */ /* 0x0005f00000000800 */
[----:B------:R-:W3:Y:S01]  /*2840*/  MUFU.EX2 R12, R12 ;  /* 0x0000000c000c7308 */ /* 0x000ee20000000800 */
[----:B--2---:R-:W-:Y:S02]  /*2850*/  FADD.FTZ R103, R98, 1 ;  /* 0x3f80000062677421 */ /* 0x004fe40000010000 */
[----:B0-----:R-:W-:-:S02]  /*2860*/  FADD.FTZ R105, R101, 1 ;  /* 0x3f80000065697421 */ /* 0x001fc40000010000 */
[----:B-1----:R-:W-:-:S03]  /*2870*/  FADD.FTZ R13, R13, 1 ;  /* 0x3f8000000d0d7421 */ /* 0x002fc60000010000 */
[----:B------:R-:W0:Y:S08]  /*2880*/  MUFU.EX2 R14, R14 ;  /* 0x0000000e000e7308 */ /* 0x000e300000000800 */
[----:B------:R-:W1:Y:S01]  /*2890*/  MUFU.EX2 R15, R15 ;  /* 0x0000000f000f7308 */ /* 0x000e620000000800 */
[----:B---3--:R-:W-:-:S07]  /*28a0*/  FADD.FTZ R12, R12, 1 ;  /* 0x3f8000000c0c7421 */ /* 0x008fce0000010000 */
[----:B------:R-:W2:Y:S08]  /*28b0*/  MUFU.RCP R95, R13 ;  /* 0x0000000d005f7308 */ /* 0x000eb00000001000 */
[----:B------:R-:W-:Y:S01]  /*28c0*/  MUFU.RCP R103, R103 ;  /* 0x0000006700677308 */ /* 0x000fe20000001000 */
[----:B------:R-:W-:Y:S02]  /*28d0*/  FADD.FTZ R108, R108, 1 ;  /* 0x3f8000006c6c7421 */ /* 0x000fe40000010000 */
[----:B0-----:R-:W-:-:S05]  /*28e0*/  FADD.FTZ R14, R14, 1 ;  /* 0x3f8000000e0e7421 */ /* 0x001fca0000010000 */
[----:B------:R-:W0:Y:S01]  /*28f0*/  MUFU.RCP R92, R12 ;  /* 0x0000000c005c7308 */ /* 0x000e220000001000 */
[----:B-1----:R-:W-:Y:S02]  /*2900*/  FADD.FTZ R15, R15, 1 ;  /* 0x3f8000000f0f7421 */ /* 0x002fe40000010000 */
[----:B--2---:R-:W-:-:S05]  /*2910*/  FADD.FTZ R13, -R95, 1 ;  /* 0x3f8000005f0d7421 */ /* 0x004fca0000010100 */
[----:B------:R1:W-:Y:S08]  /*2920*/  MUFU.RCP R106, R14 ;  /* 0x0000000e006a7308 */ /* 0x0003f00000001000 */
[----:B------:R2:W3:Y:S01]  /*2930*/  MUFU.RCP R107, R15 ;  /* 0x0000000f006b7308 */ /* 0x0004e20000001000 */
[----:B-1----:R-:W-:-:S07]  /*2940*/  FADD.FTZ R14, -R102, 1 ;  /* 0x3f800000660e7421 */ /* 0x002fce0000010100 */
[----:B------:R-:W-:Y:S01]  /*2950*/  MUFU.RCP R108, R108 ;  /* 0x0000006c006c7308 */ /* 0x000fe20000001000 */
[----:B--2---:R-:W-:Y:S02]  /*2960*/  FFMA.FTZ R15, R90, R13, 1 ;  /* 0x3f8000005a0f7423 */ /* 0x004fe4000001000d */
[----:B0-----:R-:W-:-:S05]  /*2970*/  FADD.FTZ R12, -R92, 1 ;  /* 0x3f8000005c0c7421 */ /* 0x001fca0000010100 */
[----:B------:R-:W0:Y:S01]  /*2980*/  MUFU.RCP R105, R105 ;  /* 0x0000006900697308 */ /* 0x000e220000001000 */
[----:B------:R-:W-:Y:S02]  /*2990*/  FFMA.FTZ R12, R91, R12, 1 ;  /* 0x3f8000005b0c7423 */ /* 0x000fe4000001000c */
[----:B---3--:R-:W-:-:S04]  /*29a0*/  FADD.FTZ R111, -R107, 1 ;  /* 0x3f8000006b6f7421 */ /* 0x008fc80000010100 */
[----:B------:R-:W-:Y:S01]  /*29b0*/  FFMA.FTZ R113, R86, R111, 1 ;  /* 0x3f80000056717423 */ /* 0x000fe2000001006f */
[----:B------:R-:W-:Y:S01]  /*29c0*/  ISETP.NE.AND P1, PT, R68, RZ, PT ;  /* 0x000000ff4400720c */ /* 0x000fe20003f25270 */
[----:B0-----:R-:W-:-:S04]  /*29d0*/  FADD.FTZ R109, -R105, 1 ;  /* 0x3f800000696d7421 */ /* 0x001fc80000010100 */
[----:B------:R-:W-:Y:S01]  /*29e0*/  FFMA.FTZ R109, R20, R109, 1 ;  /* 0x3f800000146d7423 */ /* 0x000fe2000001006d */
[----:B-----5:R-:W-:Y:S04]  /*29f0*/  STS [R49.X4], R96 ;  /* 0x0000006031007388 */ /* 0x020fe80000004800 */
[----:B------:R0:W-:Y:S04]  /*2a00*/  STS [R48.X4+0x80], R17 ;  /* 0x0000801130007388 */ /* 0x0001e80000004800 */
[----:B------:R-:W-:Y:S04]  /*2a10*/  STS [R47.X4+0x100], R16 ;  /* 0x000100102f007388 */ /* 0x000fe80000004800 */
[----:B------:R1:W-:Y:S04]  /*2a20*/  STS [R46.X4+0x180], R19 ;  /* 0x000180132e007388 */ /* 0x0003e80000004800 */
        /* <DEDUP_REMOVED lines=8> */
[----:B------:R-:W5:Y:S04]  /*2ab0*/  LDS R100, [R38.X4+0xc] ;  /* 0x00000c0026647984 */ /* 0x000f680000004800 */
[----:B------:R-:W5:Y:S04]  /*2ac0*/  LDS R97, [R38.X4+0x10] ;  /* 0x0000100026617984 */ /* 0x000f680000004800 */
[----:B------:R-:W5:Y:S04]  /*2ad0*/  LDS R104, [R38.X4+0x14] ;  /* 0x0000140026687984 */ /* 0x000f680000004800 */
[----:B------:R-:W5:Y:S04]  /*2ae0*/  LDS R99, [R38.X4+0x18] ;  /* 0x0000180026637984 */ /* 0x000f680000004800 */
[----:B------:R-:W5:Y:S01]  /*2af0*/  LDS R101, [R38.X4+0x1c] ;  /* 0x00001c0026657984 */ /* 0x000f620000004800 */
[----:B0-----:R-:W-:-:S04]  /*2b00*/  FADD.FTZ R17, -R103, 1 ;  /* 0x3f80000067117421 */ /* 0x001fc80000010100 */
[----:B-1----:R-:W-:Y:S02]  /*2b10*/  FFMA.FTZ R19, R88, R17, 1 ;  /* 0x3f80000058137423 */ /* 0x002fe40000010011 */
[----:B------:R-:W-:Y:S02]  /*2b20*/  FFMA.FTZ R16, R89, R14, 1 ;  /* 0x3f80000059107423 */ /* 0x000fe4000001000e */
[----:B--2---:R-:W-:Y:S02]  /*2b30*/  FMUL.FTZ R13, R77, R96 ;  /* 0x000000604d0d7220 */ /* 0x004fe40000410000 */
[----:B---3--:R-:W-:Y:S02]  /*2b40*/  FMUL.FTZ R17, R78, R93 ;  /* 0x0000005d4e117220 */ /* 0x008fe40000410000 */
[----:B------:R-:W-:Y:S02]  /*2b50*/  FMUL.FTZ R13, R92, R13 ;  /* 0x0000000d5c0d7220 */ /* 0x000fe40000410000 */
[----:B----4-:R-:W-:-:S02]  /*2b60*/  FMUL.FTZ R14, R79, R98 ;  /* 0x000000624f0e7220 */ /* 0x010fc40000410000 */
[----:B------:R-:W-:Y:S02]  /*2b70*/  FMUL.FTZ R17, R102, R17 ;  /* 0x0000001166117220 */ /* 0x000fe40000410000 */
[----:B-----5:R-:W-:Y:S02]  /*2b80*/  FMUL.FTZ R18, R81, R100 ;  /* 0x0000006451127220 */ /* 0x020fe40000410000 */
[----:B------:R-:W-:Y:S02]  /*2b90*/  FMUL.FTZ R14, R95, R14 ;  /* 0x0000000e5f0e7220 */ /* 0x000fe40000410000 */
[----:B------:R-:W-:Y:S02]  /*2ba0*/  FMUL.FTZ R18, R103, R18 ;  /* 0x0000001267127220 */ /* 0x000fe40000410000 */
[----:B------:R-:W-:Y:S01]  /*2bb0*/  FMUL.FTZ R13, R13, R12 ;  /* 0x0000000c0d0d7220 */ /* 0x000fe20000410000 */
[----:B------:R-:W-:Y:S01]  /*2bc0*/  BAR.SYNC.DEFER_BLOCKING 0x0 ;  /* 0x0000000000007b1d */ /* 0x000fe20000010000 */
[----:B------:R-:W-:-:S02]  /*2bd0*/  FMUL.FTZ R17, R17, R16 ;  /* 0x0000001011117220 */ /* 0x000fc40000410000 */
[----:B------:R-:W-:Y:S02]  /*2be0*/  FADD.FTZ R12, -R106, 1 ;  /* 0x3f8000006a0c7421 */ /* 0x000fe40000010100 */
[----:B------:R-:W-:Y:S02]  /*2bf0*/  FADD.FTZ R16, -R108, 1 ;  /* 0x3f8000006c107421 */ /* 0x000fe40000010100 */
        /* <DEDUP_REMOVED lines=64> */
.L_x_6762:
[----:B------:R-:W-:Y:S05]  /*3000*/  BSYNC B0 ;  /* 0x0000000000007941 */ /* 0x000fea0003800000 */
.L_x_6761:
[----:B------:R1:W-:Y:S01]  /*3010*/  @!P3 STG.E [R14.64+-0x300], R121 ;  /* 0xfffd00790e00b986 */ /* 0x0003e2000c101906 */
[-C--:B------:R-:W-:Y:S01]  /*3020*/  ISETP.GE.AND P2, PT, R54, R115.reuse, PT ;  /* 0x000000733600720c */ /* 0x080fe20003f46270 */
[----:B------:R-:W-:Y:S01]  /*3030*/  FMUL.FTZ R91, R91, R92 ;  /* 0x0000005c5b5b7220 */ /* 0x000fe20000410000 */
[----:B------:R-:W-:Y:S01]  /*3040*/  ISETP.GE.AND P0, PT, R53, R115, PT ;  /* 0x000000733500720c */ /* 0x000fe20003f06270 */
[----:B------:R-:W-:Y:S01]  /*3050*/  FMUL.FTZ R90, R90, R95 ;  /* 0x0000005f5a5a7220 */ /* 0x000fe20000410000 */
[-C--:B------:R-:W-:Y:S01]  /*3060*/  ISETP.GE.AND P4, PT, R52, R115.reuse, PT ;  /* 0x000000733400720c */ /* 0x080fe20003f86270 */
[----:B------:R-:W-:Y:S01]  /*3070*/  FMUL.FTZ R89, R89, R102 ;  /* 0x0000006659597220 */ /* 0x000fe20000410000 */
[----:B------:R-:W-:Y:S01]  /*3080*/  ISETP.GE.AND P5, PT, R51, R115, PT ;  /* 0x000000733300720c */ /* 0x000fe20003fa6270 */
        /* <DEDUP_REMOVED lines=26> */
[----:B-1----:R-:W-:Y:S02]  /*3230*/  FMUL.FTZ R15, R90, R98 ;  /* 0x000000625a0f7220 */ /* 0x002fe40000410000 */
[----:B------:R-:W-:Y:S01]  /*3240*/  FMUL.FTZ R89, R89, R93 ;  /* 0x0000005d59597220 */ /* 0x000fe20000410000 */
[----:B------:R-:W-:Y:S01]  /*3250*/  BSSY B0, `(.L_x_6764) ;  /* 0x0000035000007945 */ /* 0x000fe20003800000 */
[----:B------:R-:W-:Y:S02]  /*3260*/  FMUL.FTZ R17, R88, R100 ;  /* 0x0000006458117220 */ /* 0x000fe40000410000 */
[----:B------:R-:W-:Y:S02]  /*3270*/  FMUL.FTZ R97, R20, R97 ;  /* 0x0000006114617220 */ /* 0x000fe40000410000 */
[----:B------:R-:W-:Y:S02]  /*3280*/  FMUL.FTZ R85, R85, R104 ;  /* 0x0000006855557220 */ /* 0x000fe40000410000 */
[----:B------:R-:W-:-:S02]  /*3290*/  FMUL.FTZ R99, R86, R99 ;  /* 0x0000006356637220 */ /* 0x000fc40000410000 */
[----:B------:R-:W-:Y:S02]  /*32a0*/  FMUL.FTZ R87, R87, R101 ;  /* 0x0000006557577220 */ /* 0x000fe40000410000 */
[----:B------:R-:W-:-:S04]  /*32b0*/  IMAD R16, R71, c[0x0][0x210], RZ ;  /* 0x0000840047107a24 */ /* 0x000fc800078e02ff */
[C---:B0-----:R-:W-:Y:S01]  /*32c0*/  IMAD R19, R73.reuse, c[0x0][0x214], R16 ;  /* 0x0000850049137a24 */ /* 0x041fe200078e0210 */
[----:B------:R-:W-:Y:S04]  /*32d0*/  STS [R38.X4], R91 ;  /* 0x0000005b26007388 */ /* 0x000fe80000004800 */
[----:B------:R0:W-:Y:S04]  /*32e0*/  STS [R38.X4+0x4], R15 ;  /* 0x0000040f26007388 */ /* 0x0001e80000004800 */
[----:B------:R-:W-:Y:S04]  /*32f0*/  STS [R38.X4+0x8], R89 ;  /* 0x0000085926007388 */ /* 0x000fe80000004800 */
[----:B------:R1:W-:Y:S01]  /*3300*/  STS [R38.X4+0xc], R17 ;  /* 0x00000c1126007388 */ /* 0x0003e20000004800 */
[----:B0-----:R-:W-:-:S03]  /*3310*/  IMAD.WIDE.U32 R14, R73, c[0x0][0x210], RZ ;  /* 0x00008400490e7a25 */ /* 0x001fc600078e00ff */
[----:B------:R-:W-:Y:S02]  /*3320*/  STS [R38.X4+0x10], R97 ;  /* 0x0000106126007388 */ /* 0x000fe40000004800 */
[----:B------:R-:W-:Y:S02]  /*3330*/  IADD3 R15, R15, R19, RZ ;  /* 0x000000130f0f7210 */ /* 0x000fe40007ffe0ff */
[----:B------:R-:W-:Y:S01]  /*3340*/  STS [R38.X4+0x14], R85 ;  /* 0x0000145526007388 */ /* 0x000fe20000004800 */
[----:B-1----:R-:W-:-:S03]  /*3350*/  IMAD R17, R75, c[0x0][0x218], RZ ;  /* 0x000086004b117a24 */ /* 0x002fc600078e02ff */
[----:B------:R-:W-:Y:S01]  /*3360*/  STS [R38.X4+0x18], R99 ;  /* 0x0000186326007388 */ /* 0x000fe20000004800 */
[----:B------:R-:W-:-:S03]  /*3370*/  IMAD.WIDE.U32 R14, R76, c[0x0][0x218], R14 ;  /* 0x000086004c0e7a25 */ /* 0x000fc600078e000e */
[----:B------:R-:W-:Y:S01]  /*3380*/  STS [R38.X4+0x1c], R87 ;  /* 0x00001c5726007388 */ /* 0x000fe20000004800 */
[----:B------:R-:W-:-:S06]  /*3390*/  NOP ;  /* 0x0000000000007918 */ /* 0x000fcc0000000000 */
[----:B------:R-:W-:Y:S01]  /*33a0*/  LDS R93, [R49.X4] ;  /* 0x00000000315d7984 */ /* 0x000fe20000004800 */
[----:B------:R-:W-:Y:S01]  /*33b0*/  IMAD R18, R76, c[0x0][0x21c], R17 ;  /* 0x000087004c127a24 */ /* 0x000fe200078e0211 */
[----:B------:R-:W-:Y:S02]  /*33c0*/  IADD3 R16, P0, R30, R14, RZ ;  /* 0x0000000e1e107210 */ /* 0x000fe40007f1e0ff */
[----:B------:R-:W-:Y:S01]  /*33d0*/  LDS R95, [R48.X4+0x80] ;  /* 0x00008000305f7984 */ /* 0x000fe20000004800 */
[C---:B------:R-:W-:Y:S02]  /*33e0*/  LEA R17, P2, R60.reuse, c[0x0][0x270], 0x2 ;  /* 0x00009c003c117a11 */ /* 0x040fe400078410ff */
[----:B------:R-:W-:Y:S01]  /*33f0*/  IADD3.X R15, R29, R18, R15, P0, !PT ;  /* 0x000000121d0f7210 */ /* 0x000fe200007fe40f */
[----:B------:R-:W-:Y:S01]  /*3400*/  LDS R91, [R47.X4+0x100] ;  /* 0x000100002f5b7984 */ /* 0x000fe20000004800 */
[----:B------:R-:W-:Y:S02]  /*3410*/  LEA.HI.X R18, R60, c[0x0][0x274], R57, 0x2, P2 ;  /* 0x00009d003c127a11 */ /* 0x000fe400010f1439 */
[C---:B------:R-:W-:Y:S01]  /*3420*/  LEA R14, P2, R16.reuse, R17, 0x2 ;  /* 0x00000011100e7211 */ /* 0x040fe200078410ff */
[----:B------:R-:W-:Y:S03]  /*3430*/  LDS R101, [R46.X4+0x180] ;  /* 0x000180002e657984 */ /* 0x000fe60000004800 */
[----:B------:R-:W-:Y:S01]  /*3440*/  LEA.HI.X R15, R16, R18, R15, 0x2, P2 ;  /* 0x00000012100f7211 */ /* 0x000fe200010f140f */
        /* <DEDUP_REMOVED lines=21> */
.L_x_6765:
[----:B------:R-:W-:Y:S05]  /*35a0*/  BSYNC B0 ;  /* 0x0000000000007941 */ /* 0x000fea0003800000 */
.L_x_6764:
        /* <DEDUP_REMOVED lines=13> */
.L_x_6763:
[----:B------:R-:W-:Y:S01]  /*3680*/  FFMA.FTZ R70, R39, R77, R70 ;  /* 0x0000004d27467223 */ /* 0x000fe20000010046 */
[----:B-1----:R-:W-:Y:S01]  /*3690*/  MOV R14, c[0x0][0x16c] ;  /* 0x00005b00000e7a02 */ /* 0x002fe20000000f00 */
        /* <DEDUP_REMOVED lines=10> */
[----:B0-----:R-:W-:Y:S01]  /*3740*/  HFMA2.MMA R18, -RZ, RZ, 0, 0 ;  /* 0x00000000ff127435 */ /* 0x001fe200000001ff */
[----:B------:R-:W-:Y:S01]  /*3750*/  FFMA.FTZ R70, R34, R81, R70 ;  /* 0x0000005122467223 */ /* 0x000fe20000010046 */
[----:B------:R-:W-:Y:S01]  /*3760*/  MOV R21, RZ ;  /* 0x000000ff00157202 */ /* 0x000fe20000000f00 */
[----:B------:R-:W-:Y:S01]  /*3770*/  FMUL.FTZ R87, R78, R74 ;  /* 0x0000004a4e577220 */ /* 0x000fe20000410000 */
[----:B------:R-:W-:Y:S01]  /*3780*/  MOV R105, RZ ;  /* 0x000000ff00697202 */ /* 0x000fe20000000f00 */
        /* <DEDUP_REMOVED lines=20> */
[----:B------:R-:W-:Y:S01]  /*38d0*/  UMOV UR4, URZ ;  /* 0x0000003f00047c82 */ /* 0x000fe20008000000 */
[----:B------:R-:W-:Y:S01]  /*38e0*/  MOV R109, RZ ;  /* 0x000000ff006d7202 */ /* 0x000fe20000000f00 */
        /* <DEDUP_REMOVED lines=10> */
[----:B------:R-:W-:Y:S02]  /*3990*/  IADD3 R15, R96, -R15, RZ ;  /* 0x8000000f600f7210 */ /* 0x000fe40007ffe0ff */
[----:B------:R-:W-:Y:S01]  /*39a0*/  IADD3 R17, R17, R101, RZ ;  /* 0x0000006511117210 */ /* 0x000fe20007ffe0ff */
[----:B------:R-:W-:Y:S01]  /*39b0*/  IMAD R105, R76, c[0x0][0x1bc], R105 ;  /* 0x00006f004c697a24 */ /* 0x000fe200078e0269 */
[----:B------:R-:W-:Y:S01]  /*39c0*/  LEA R92, P3, R18, c[0x0][0x230], 0x2 ;  /* 0x00008c00125c7a11 */ /* 0x000fe200078610ff */
[----:B------:R-:W-:Y:S01]  /*39d0*/  IMAD.WIDE R20, R21, 0x8, R2 ;  /* 0x0000000815147825 */ /* 0x000fe200078e0202 */
[----:B------:R-:W-:-:S02]  /*39e0*/  LEA.HI.X R17, R16, c[0x0][0x22c], R17, 0x2, P2 ;  /* 0x00008b0010117a11 */ /* 0x000fc400010f1411 */
[----:B------:R-:W-:Y:S02]  /*39f0*/  IADD3 R101, R19, R105, RZ ;  /* 0x0000006913657210 */ /* 0x000fe40007ffe0ff */
[----:B------:R-:W-:Y:S02]  /*3a00*/  LEA.HI.X R19, R14, c[0x0][0x224], R103, 0x2, P0 ;  /* 0x000089000e137a11 */ /* 0x000fe400000f1467 */
[----:B------:R-:W-:Y:S02]  /*3a10*/  LEA.HI.X R101, R18, c[0x0][0x234], R101, 0x2, P3 ;  /* 0x00008d0012657a11 */ /* 0x000fe400018f1465 */
[----:B------:R-:W-:Y:S02]  /*3a20*/  MOV R115, R21 ;  /* 0x0000001500737202 */ /* 0x000fe40000000f00 */
[----:B------:R-:W-:Y:S02]  /*3a30*/  MOV R21, RZ ;  /* 0x000000ff00157202 */ /* 0x000fe40000000f00 */
[----:B------:R-:W-:-:S02]  /*3a40*/  MOV R96, RZ ;  /* 0x000000ff00607202 */ /* 0x000fc40000000f00 */
[----:B------:R-:W-:Y:S02]  /*3a50*/  MOV R103, RZ ;  /* 0x000000ff00677202 */ /* 0x000fe40000000f00 */
[----:B------:R-:W-:Y:S02]  /*3a60*/  MOV R105, RZ ;  /* 0x000000ff00697202 */ /* 0x000fe40000000f00 */
[----:B------:R-:W-:Y:S02]  /*3a70*/  MOV R111, RZ ;  /* 0x000000ff006f7202 */ /* 0x000fe40000000f00 */
[----:B------:R-:W-:Y:S02]  /*3a80*/  MOV R113, RZ ;  /* 0x000000ff00717202 */ /* 0x000fe40000000f00 */
[----:B------:R-:W-:Y:S02]  /*3a90*/  MOV R18, RZ ;  /* 0x000000ff00127202 */ /* 0x000fe40000000f00 */
[----:B------:R-:W-:-:S02]  /*3aa0*/  SHF.L.U32 R98, R15, 0x8, RZ ;  /* 0x000000080f627819 */ /* 0x000fc400000006ff */
.L_x_6771:
[----:B------:R-:W-:Y:S02]  /*3ab0*/  MOV R14, R88 ;  /* 0x00000058000e7202 */ /* 0x000fe40000000f00 */
[----:B------:R-:W-:-:S05]  /*3ac0*/  MOV R15, R19 ;  /* 0x00000013000f7202 */ /* 0x000fca0000000f00 */
[----:B------:R0:W2:Y:S01]  /*3ad0*/  LDG.E R100, [R14.64] ;  /* 0x000000060e647981 */ /* 0x0000a2000c1e1900 */
[C---:B------:R-:W-:Y:S02]  /*3ae0*/  ISETP.NE.AND P2, PT, R68.reuse, RZ, PT ;  /* 0x000000ff4400720c */ /* 0x040fe40003f45270 */
[----:B------:R-:W-:Y:S02]  /*3af0*/  IADD3 R119, R68, 0x200, RZ ;  /* 0x0000020044777810 */ /* 0x000fe40007ffe0ff */
[----:B------:R-:W-:Y:S02]  /*3b00*/  MOV R16, R90 ;  /* 0x0000005a00107202 */ /* 0x000fe40000000f00 */
[----:B------:R-:W-:Y:S02]  /*3b10*/  SEL R112, R98, R119, !P2 ;  /* 0x0000007762707207 */ /* 0x000fe40005000000 */
[----:B0-----:R-:W-:Y:S01]  /*3b20*/  MOV R14, R92 ;  /* 0x0000005c000e7202 */ /* 0x001fe20000000f00 */
[----:B------:R-:W3:Y:S01]  /*3b30*/  LDG.E R123, [R16.64] ;  /* 0x00000006107b7981 */ /* 0x000ee2000c1e1900 */
[----:B------:R-:W-:-:S05]  /*3b40*/  MOV R15, R101 ;  /* 0x00000065000f7202 */ /* 0x000fca0000000f00 */
[----:B------:R0:W3:Y:S01]  /*3b50*/  LDG.E R106, [R14.64] ;  /* 0x000000060e6a7981 */ /* 0x0000e2000c1e1900 */
[----:B------:R-:W-:-:S04]  /*3b60*/  ISETP.GT.AND P0, PT, R59, 0x1, PT ;  /* 0x000000013b00780c */ /* 0x000fc80003f04270 */
        /* <DEDUP_REMOVED lines=10> */
[----:B------:R-:W-:-:S13]  /*3c10*/  ISETP.NE.AND P3, PT, R68, 0x1f, PT ;  /* 0x0000001f4400780c */ /* 0x000fda0003f65270 */
[----:B------:R1:W2:Y:S01]  /*3c20*/  @P3 LDS R145, [R68.X4+0xe6c] ;  /* 0x000e6c0044913984 */ /* 0x0002a20000004800 */
[----:B---3--:R-:W-:Y:S02]  /*3c30*/  FMUL.FTZ R122, R106, R123 ;  /* 0x0000007b6a7a7220 */ /* 0x008fe40000410000 */
[C---:B------:R-:W-:Y:S02]  /*3c40*/  FMUL.FTZ R106, R125.reuse, R0 ;  /* 0x000000007d6a7220 */ /* 0x040fe40000410000 */
[C---:B------:R-:W-:Y:S02]  /*3c50*/  FMUL.FTZ R102, R125.reuse, R27 ;  /* 0x0000001b7d667220 */ /* 0x040fe40000410000 */
[C---:B------:R-:W-:Y:S02]  /*3c60*/  FMUL.FTZ R104, R125.reuse, R26 ;  /* 0x0000001a7d687220 */ /* 0x040fe40000410000 */
[C---:B------:R-:W-:Y:S02]  /*3c70*/  FMUL.FTZ R110, R125.reuse, R25 ;  /* 0x000000197d6e7220 */ /* 0x040fe40000410000 */
[----:B------:R-:W-:-:S02]  /*3c80*/  FMUL.FTZ R16, R125, R24 ;  /* 0x000000187d107220 */ /* 0x000fc40000410000 */
[C---:B------:R-:W-:Y:S02]  /*3c90*/  FMUL.FTZ R121, R125.reuse, R23 ;  /* 0x000000177d797220 */ /* 0x040fe40000410000 */
[----:B------:R-:W-:Y:S01]  /*3ca0*/  FMUL.FTZ R125, R125, R22 ;  /* 0x000000167d7d7220 */ /* 0x000fe20000410000 */
[----:B------:R-:W3:Y:S08]  /*3cb0*/  MUFU.EX2 R106, R106 ;  /* 0x0000006a006a7308 */ /* 0x000ef00000000800 */
[----:B------:R-:W4:Y:S08]  /*3cc0*/  MUFU.EX2 R102, R102 ;  /* 0x0000006600667308 */ /* 0x000f300000000800 */
[----:B------:R-:W0:Y:S08]  /*3cd0*/  MUFU.EX2 R104, R104 ;  /* 0x0000006800687308 */ /* 0x000e300000000800 */
[----:B------:R-:W0:Y:S08]  /*3ce0*/  MUFU.EX2 R110, R110 ;  /* 0x0000006e006e7308 */ /* 0x000e300000000800 */
[----:B------:R-:W0:Y:S08]  /*3cf0*/  MUFU.EX2 R121, R121 ;  /* 0x0000007900797308 */ /* 0x000e300000000800 */
[----:B------:R-:W1:Y:S01]  /*3d00*/  MUFU.EX2 R125, R125 ;  /* 0x0000007d007d7308 */ /* 0x000e620000000800 */
[-C--:B------:R-:W-:Y:S01]  /*3d10*/  FMUL.FTZ R143, R82, R122.reuse ;  /* 0x0000007a528f7220 */ /* 0x080fe20000410000 */
[----:B------:R-:W-:Y:S01]  /*3d20*/  BSSY B0, `(.L_x_6767) ;  /* 0x000001b000007945 */ /* 0x000fe20003800000 */
[----:B------:R-:W-:-:S02]  /*3d30*/  FMUL.FTZ R124, R84, R122 ;  /* 0x0000007a547c7220 */ /* 0x000fc40000410000 */
[-C--:B------:R-:W-:Y:S02]  /*3d40*/  FMUL.FTZ R127, R77, R122.reuse ;  /* 0x0000007a4d7f7220 */ /* 0x080fe40000410000 */
[-C--:B------:R-:W-:Y:S01]  /*3d50*/  FMUL.FTZ R135, R79, R122.reuse ;  /* 0x0000007a4f877220 */ /* 0x080fe20000410000 */
[----:B0-----:R0:W0:Y:S01]  /*3d60*/  MUFU.EX2 R112, R16 ;  /* 0x0000001000707308 */ /* 0x0010220000000800 */
[-C--:B------:R-:W-:Y:S02]  /*3d70*/  FMUL.FTZ R137, R78, R122.reuse ;  /* 0x0000007a4e897220 */ /* 0x080fe40000410000 */
[-C--:B------:R-:W-:Y:S02]  /*3d80*/  FMUL.FTZ R139, R81, R122.reuse ;  /* 0x0000007a518b7220 */ /* 0x080fe40000410000 */
        /* <DEDUP_REMOVED lines=8> */
[----:B------:R-:W-:Y:S02]  /*3e10*/  FMUL.FTZ R119, R31, R0 ;  /* 0x000000001f777220 */ /* 0x000fe40000410000 */
[----:B------:R-:W-:Y:S02]  /*3e20*/  FMUL.FTZ R122, R83, R122 ;  /* 0x0000007a537a7220 */ /* 0x000fe40000410000 */
[----:B---3--:R-:W-:Y:S01]  /*3e30*/  FFMA.FTZ R120, R106, R124, R143 ;  /* 0x0000007c6a787223 */ /* 0x008fe2000001008f */
[----:B------:R-:W-:Y:S05]  /*3e40*/  @P3 BRA `(.L_x_6768) ;  /* 0x0000008000003947 */ /* 0x000fea0003800000 */
[----:B-12-4-:R-:W-:Y:S02]  /*3e50*/  ISETP.NE.AND P0, PT, R59, c[0x0][0x174], PT ;  /* 0x00005d003b007a0c */ /* 0x016fe40003f05270 */
[----:B------:R-:W-:-:S11]  /*3e60*/  MOV R145, 0x3f800000 ;  /* 0x3f80000000917802 */ /* 0x000fd60000000f00 */
[----:B------:R-:W-:-:S04]  /*3e70*/  @P0 LEA.HI R14, R59, R59, RZ, 0x1 ;  /* 0x0000003b3b0e0211 */ /* 0x000fc800078f08ff */
[----:B------:R-:W-:-:S04]  /*3e80*/  @P0 LOP3.LUT R14, R14, 0x3ffffe, RZ, 0xc0, !PT ;  /* 0x003ffffe0e0e0812 */ /* 0x000fc800078ec0ff */
[----:B------:R-:W-:-:S04]  /*3e90*/  @P0 IADD3 R14, -R14, R59, RZ ;  /* 0x0000003b0e0e0210 */ /* 0x000fc80007ffe1ff */
[----:B------:R-:W-:-:S04]  /*3ea0*/  @P0 LEA R15, R14, 0x668, 0xa ;  /* 0x000006680e0f0811 */ /* 0x000fc800078e50ff */
[----:B------:R-:W-:-:S05]  /*3eb0*/  @P0 IADD3 R15, R15, R96, RZ ;  /* 0x000000600f0f0210 */ /* 0x000fca0007ffe0ff */
[----:B------:R0:W1:Y:S02]  /*3ec0*/  @P0 LDS R145, [R15] ;  /* 0x000000000f910984 */ /* 0x0000640000000800 */
.L_x_6768:
[----:B-12-4-:R-:W-:Y:S05]  /*3ed0*/  BSYNC B0 ;  /* 0x0000000000007941 */ /* 0x016fea0003800000 */
.L_x_6767:
[----:B------:R-:W-:Y:S01]  /*3ee0*/  FMUL.FTZ R128, R106, R145 ;  /* 0x000000916a807220 */ /* 0x000fe20000410000 */
[----:B------:R-:W-:Y:S01]  /*3ef0*/  ISETP.NE.AND P4, PT, R94, 0x1f, PT ;  /* 0x0000001f5e00780c */ /* 0x000fe20003f85270 */
[----:B------:R-:W-:Y:S01]  /*3f00*/  FFMA.FTZ R14, R102, R116, R123 ;  /* 0x00000074660e7223 */ /* 0x000fe2000001007b */
[----:B------:R-:W-:Y:S01]  /*3f10*/  ISETP.GE.AND P0, PT, R62, 0x1, PT ;  /* 0x000000013e00780c */ /* 0x000fe20003f06270 */
[C---:B------:R-:W-:Y:S01]  /*3f20*/  FFMA.FTZ R120, R125.reuse, R120, R122 ;  /* 0x000000787d787223 */ /* 0x040fe2000001007a */
[----:B------:R-:W-:Y:S01]  /*3f30*/  ISETP.GE.U32.AND P5, PT, R94, 0x18, PT ;  /* 0x000000185e00780c */ /* 0x000fe20003fa6070 */
[----:B------:R-:W-:Y:S01]  /*3f40*/  FMUL.FTZ R128, R125, R128 ;  /* 0x000000807d807220 */ /* 0x000fe20000410000 */
[----:B------:R-:W-:Y:S01]  /*3f50*/  BSSY B0, `(.L_x_6769) ;  /* 0x00000d7000007945 */ /* 0x000fe20003800000 */
[----:B0-----:R-:W-:Y:S02]  /*3f60*/  FMUL.FTZ R15, R117, R102 ;  /* 0x00000066750f7220 */ /* 0x001fe40000410000 */
        /* <DEDUP_REMOVED lines=19> */
[----:B------:R-:W-:Y:S01]  /*40a0*/  FMUL.FTZ R15, R125, R14 ;  /* 0x0000000e7d0f7220 */ /* 0x000fe20000410000 */
[----:B------:R-:W0:Y:S01]  /*40b0*/  SHFL.DOWN PT, R130, R141, 0x1, 0x1f ;  /* 0x08201f008d827f89 */ /* 0x000e2200000e0000 */
[C---:B------:R-:W-:Y:S02]  /*40c0*/  FFMA.FTZ R128, R106.reuse, R128, R119 ;  /* 0x000000806a807223 */ /* 0x040fe40000010077 */
[----:B------:R-:W-:Y:S01]  /*40d0*/  FMUL.FTZ R149, R106, R15 ;  /* 0x0000000f6a957220 */ /* 0x000fe20000410000 */
        /* <DEDUP_REMOVED lines=26> */
[----:B------:R-:W-:Y:S02]  /*4280*/  ISETP.GE.AND P4, PT, R62, 0x8, PT ;  /* 0x000000083e00780c */ /* 0x000fe40003f86270 */
[C---:B--2---:R-:W-:Y:S01]  /*4290*/  @P0 FFMA.FTZ R128, R149.reuse, R15, R128 ;  /* 0x0000000f95800223 */ /* 0x044fe20000010080 */
[----:B------:R-:W1:Y:S01]  /*42a0*/  SHFL.DOWN PT, R147, R120, 0x8, 0x1f ;  /* 0x09001f0078937f89 */ /* 0x000e6200000e0000 */
[----:B------:R-:W-:Y:S01]  /*42b0*/  HFMA2.MMA R15, -RZ, RZ, 0, 0 ;  /* 0x00000000ff0f7435 */ /* 0x000fe200000001ff */
[----:B---3--:R-:W-:Y:S01]  /*42c0*/  @P0 FMUL.FTZ R149, R149, R14 ;  /* 0x0000000e95950220 */ /* 0x008fe20000410000 */
[----:B------:R-:W-:Y:S01]  /*42d0*/  ISETP.GE.AND P0, PT, R59, c[0x0][0x174], PT ;  /* 0x00005d003b007a0c */ /* 0x000fe20003f06270 */
[----:B------:R-:W2:Y:S01]  /*42e0*/  SHFL.UP PT, R132, R128, 0x8, RZ ;  /* 0x0500000080847989 */ /* 0x000ea200000e00ff */
[----:B------:R-:W-:Y:S02]  /*42f0*/  MOV R14, 0x3f800000 ;  /* 0x3f800000000e7802 */ /* 0x000fe40000000f00 */
[----:B------:R-:W-:Y:S01]  /*4300*/  ISETP.EQ.AND P0, PT, R94, RZ, !P0 ;  /* 0x000000ff5e00720c */ /* 0x000fe20004702270 */
[----:B------:R-:W3:Y:S01]  /*4310*/  SHFL.UP PT, R130, R149, 0x8, RZ ;  /* 0x0500000095827989 */ /* 0x000ee200000e00ff */
[----:B0-----:R-:W-:-:S11]  /*4320*/  @!P5 FFMA.FTZ R141, R120, R134, R141 ;  /* 0x00000086788dd223 */ /* 0x001fd6000001008d */
[----:B------:R-:W-:Y:S01]  /*4330*/  @P0 LDS.64 R14, [UR4+0xee8] ;  /* 0x000ee804ff0e0984 */ /* 0x000fe20008000a00 */
[----:B------:R-:W-:Y:S01]  /*4340*/  ISETP.GE.AND P0, PT, R62, 0x10, PT ;  /* 0x000000103e00780c */ /* 0x000fe20003f06270 */
[----:B-1----:R-:W-:Y:S02]  /*4350*/  @!P5 FMUL.FTZ R120, R120, R147 ;  /* 0x000000937878d220 */ /* 0x002fe40000410000 */
        /* <DEDUP_REMOVED lines=11> */
[----:B------:R-:W-:Y:S01]  /*4410*/  SHFL.DOWN PT, R147, R120, 0x1, 0x1f ;  /* 0x08201f0078937f89 */ /* 0x000fe200000e0000 */
[----:B---3--:R-:W-:-:S03]  /*4420*/  @P0 FMUL.FTZ R149, R149, R130 ;  /* 0x0000008295950220 */ /* 0x008fc60000410000 */
[----:B------:R-:W0:Y:S01]  /*4430*/  SHFL.IDX PT, R132, R15, RZ, 0x1f ;  /* 0x00001fff0f847589 */ /* 0x000e2200000e0000 */
[----:B------:R-:W-:-:S03]  /*4440*/  ISETP.GT.AND P0, PT, R62, 0x1e, PT ;  /* 0x0000001e3e00780c */ /* 0x000fc60003f04270 */
[----:B-----5:R-:W-:Y:S04]  /*4450*/  SHFL.IDX PT, R130, R108, RZ, 0x1f ;  /* 0x00001fff6c827589 */ /* 0x020fe800000e0000 */
[----:B------:R-:W-:Y:S04]  /*4460*/  SHFL.UP PT, R128, R128, 0x1, RZ ;  /* 0x0420000080807989 */ /* 0x000fe800000e00ff */
[----:B------:R-:W1:Y:S04]  /*4470*/  SHFL.UP PT, R149, R149, 0x1, RZ ;  /* 0x0420000095957989 */ /* 0x000e6800000e00ff */
[----:B------:R-:W-:Y:S04]  /*4480*/  SHFL.IDX PT, R141, R141, RZ, 0x1f ;  /* 0x00001fff8d8d7589 */ /* 0x000fe800000e0000 */
[----:B------:R-:W2:Y:S01]  /*4490*/  SHFL.IDX PT, R120, R120, RZ, 0x1f ;  /* 0x00001fff78787589 */ /* 0x000ea200000e0000 */
[----:B0-----:R-:W-:-:S04]  /*44a0*/  @P3 FFMA.FTZ R132, R147, R132, R134 ;  /* 0x0000008493843223 */ /* 0x001fc80000010086 */
[----:B------:R-:W-:-:S04]  /*44b0*/  FFMA.FTZ R145, R132, R145, R124 ;  /* 0x0000009184917223 */ /* 0x000fc8000001007c */
[----:B------:R-:W-:Y:S02]  /*44c0*/  FFMA.FTZ R143, R106, R145, R143 ;  /* 0x000000916a8f7223 */ /* 0x000fe4000001008f */
[----:B------:R-:W-:Y:S02]  /*44d0*/  FMUL.FTZ R124, R145, R0 ;  /* 0x00000000917c7220 */ /* 0x000fe40000410000 */
[----:B-1----:R-:W-:Y:S01]  /*44e0*/  @P2 FFMA.FTZ R130, R149, R130, R128 ;  /* 0x0000008295822223 */ /* 0x002fe20000010080 */
[----:B------:R-:W-:Y:S01]  /*44f0*/  ISETP.GT.AND P2, PT, R62, 0x1d, PT ;  /* 0x0000001d3e00780c */ /* 0x000fe20003f44270 */
[----:B------:R-:W-:Y:S02]  /*4500*/  FFMA.FTZ R147, R125, R143, R122 ;  /* 0x0000008f7d937223 */ /* 0x000fe4000001007a */
[----:B------:R-:W-:Y:S02]  /*4510*/  FFMA.FTZ R130, R117, R130, R116 ;  /* 0x0000008275827223 */ /* 0x000fe40000010074 */
[----:B------:R-:W-:-:S02]  /*4520*/  FFMA.FTZ R117, R121, R147, R118 ;  /* 0x0000009379757223 */ /* 0x000fc40000010076 */
[----:B------:R-:W-:Y:S02]  /*4530*/  FFMA.FTZ R116, R102, R130, R123 ;  /* 0x0000008266747223 */ /* 0x000fe4000001007b */
[----:B------:R-:W-:Y:S02]  /*4540*/  FFMA.FTZ R139, R112, R117, R139 ;  /* 0x00000075708b7223 */ /* 0x000fe4000001008b */
[----:B------:R-:W-:Y:S02]  /*4550*/  FFMA.FTZ R133, R104, R116, R133 ;  /* 0x0000007468857223 */ /* 0x000fe40000010085 */
[C---:B------:R-:W-:Y:S02]  /*4560*/  FFMA.FTZ R137, R110.reuse, R139, R137 ;  /* 0x0000008b6e897223 */ /* 0x040fe40000010089 */
[----:B------:R-:W-:Y:S02]  /*4570*/  FFMA.FTZ R131, R110, R133, R131 ;  /* 0x000000856e837223 */ /* 0x000fe40000010083 */
[----:B------:R-:W-:-:S02]  /*4580*/  FFMA.FTZ R108, R77, R130, RZ ;  /* 0x000000824d6c7223 */ /* 0x000fc400000100ff */
[----:B------:R-:W-:Y:S02]  /*4590*/  FFMA.FTZ R135, R104, R137, R135 ;  /* 0x0000008968877223 */ /* 0x000fe40000010087 */
[----:B------:R-:W-:Y:S02]  /*45a0*/  FFMA.FTZ R112, R112, R131, R129 ;  /* 0x0000008370707223 */ /* 0x000fe40000010081 */
[----:B------:R-:W-:Y:S02]  /*45b0*/  FFMA.FTZ R129, R79, R116, R108 ;  /* 0x000000744f817223 */ /* 0x000fe4000001006c */
[----:B------:R-:W-:Y:S02]  /*45c0*/  FFMA.FTZ R127, R102, R135, R127 ;  /* 0x00000087667f7223 */ /* 0x000fe4000001007f */
[----:B------:R-:W-:Y:S02]  /*45d0*/  FFMA.FTZ R118, R121, R112, R16 ;  /* 0x0000007079767223 */ /* 0x000fe40000010010 */
[----:B------:R-:W-:-:S02]  /*45e0*/  FFMA.FTZ R104, R78, R133, R129 ;  /* 0x000000854e687223 */ /* 0x000fc40000010081 */
[-C--:B------:R-:W-:Y:S02]  /*45f0*/  FFMA.FTZ R121, R39, -R28.reuse, R130 ;  /* 0x8000001c27797223 */ /* 0x080fe40000010082 */
[----:B------:R-:W-:Y:S02]  /*4600*/  FMUL.FTZ R102, R127, R28 ;  /* 0x0000001c7f667220 */ /* 0x000fe40000410000 */
[----:B------:R-:W-:Y:S02]  /*4610*/  FFMA.FTZ R122, R125, R118, R114 ;  /* 0x000000767d7a7223 */ /* 0x000fe40000010072 */
[----:B------:R-:W-:Y:S02]  /*4620*/  FFMA.FTZ R125, R81, R131, R104 ;  /* 0x00000083517d7223 */ /* 0x000fe40000010068 */
[----:B------:R-:W-:Y:S02]  /*4630*/  FADD.FTZ R123, -R123, R116 ;  /* 0x000000747b7b7221 */ /* 0x000fe40000010100 */
[----:B------:R-:W-:-:S02]  /*4640*/  FMUL.FTZ R104, R135, R27 ;  /* 0x0000001b87687220 */ /* 0x000fc40000410000 */
[----:B------:R-:W-:Y:S02]  /*4650*/  FFMA.FTZ R110, R102, R121, RZ ;  /* 0x00000079666e7223 */ /* 0x000fe400000100ff */
        /* <DEDUP_REMOVED lines=14> */
[----:B------:R-:W-:Y:S02]  /*4740*/  FADD.FTZ R129, -R16, R118 ;  /* 0x0000007610817221 */ /* 0x000fe40000010100 */
[----:B------:R-:W-:Y:S01]  /*4750*/  FMUL.FTZ R16, R147, R23 ;  /* 0x0000001793107220 */ /* 0x000fe20000410000 */
[----:B------:R-:W0:Y:S01]  /*4760*/  SHFL.DOWN PT, R133, R112, 0x1, 0x1f ;  /* 0x08201f0070857f89 */ /* 0x000e2200000e0000 */
[----:B------:R-:W-:-:S02]  /*4770*/  FFMA.FTZ R119, R116, R125, R119 ;  /* 0x0000007d74777223 */ /* 0x000fc40000010077 */
[-C--:B------:R-:W-:Y:S02]  /*4780*/  FMUL.FTZ R118, R143, R22.reuse ;  /* 0x000000168f767220 */ /* 0x080fe40000410000 */
[----:B------:R-:W-:Y:S02]  /*4790*/  FFMA.FTZ R122, R33, -R22, R122 ;  /* 0x80000016217a7223 */ /* 0x000fe4000001007a */
[----:B------:R-:W-:Y:S02]  /*47a0*/  FFMA.FTZ R119, R16, R129, R119 ;  /* 0x0000008110777223 */ /* 0x000fe40000010077 */
[----:B------:R-:W-:Y:S02]  /*47b0*/  FFMA.FTZ R131, R31, -R0, R128 ;  /* 0x800000001f837223 */ /* 0x000fe40000010080 */
[----:B------:R-:W-:Y:S02]  /*47c0*/  FFMA.FTZ R119, R118, R122, R119 ;  /* 0x0000007a76777223 */ /* 0x000fe40000010077 */
[----:B------:R-:W-:-:S02]  /*47d0*/  FADD.FTZ R93, R16, R93 ;  /* 0x0000005d105d7221 */ /* 0x000fc40000010000 */
[----:B------:R-:W-:Y:S02]  /*47e0*/  FFMA.FTZ R128, R124, R131, R119 ;  /* 0x000000837c807223 */ /* 0x000fe40000010077 */
[----:B------:R-:W-:Y:S02]  /*47f0*/  FMUL.FTZ R16, R100, R117 ;  /* 0x0000007564107220 */ /* 0x000fe40000410000 */
[----:B--2---:R-:W-:Y:S01]  /*4800*/  FFMA.FTZ R15, R120, R15, R141 ;  /* 0x0000000f780f7223 */ /* 0x004fe2000001008d */
[----:B------:R-:W1:Y:S01]  /*4810*/  SHFL.DOWN PT, R119, R128, 0x1, 0x1f ;  /* 0x08201f0080777f89 */ /* 0x000e6200000e0000 */
[----:B------:R-:W-:Y:S02]  /*4820*/  FMUL.FTZ R16, R16, R125 ;  /* 0x0000007d10107220 */ /* 0x000fe40000410000 */
[----:B------:R-:W-:Y:S02]  /*4830*/  FMUL.FTZ R14, R120, R14 ;  /* 0x0000000e780e7220 */ /* 0x000fe40000410000 */
[----:B0-----:R-:W-:-:S02]  /*4840*/  @!P0 FADD.FTZ R112, R112, R133 ;  /* 0x0000008570708221 */ /* 0x001fc40000010000 */
[----:B------:R-:W-:Y:S01]  /*4850*/  FFMA.FTZ R16, R35, R117, R16 ;  /* 0x0000007523107223 */ /* 0x000fe20000010010 */
[----:B------:R0:W-:Y:S01]  /*4860*/  @!P1 STS.64 [UR4+0xee8], R14 ;  /* 0x000ee80eff009988 */ /* 0x0001e20008000a04 */
[----:B------:R-:W-:Y:S02]  /*4870*/  FADD.FTZ R95, R118, R95 ;  /* 0x0000005f765f7221 */ /* 0x000fe40000010000 */
[----:B------:R-:W-:Y:S01]  /*4880*/  FADD.FTZ R107, R16, R107 ;  /* 0x0000006b106b7221 */ /* 0x000fe20000010000 */
[----:B------:R-:W2:Y:S01]  /*4890*/  SHFL.DOWN PT, R133, R112, 0x2, 0x1f ;  /* 0x08401f0070857f89 */ /* 0x000ea200000e0000 */
[C---:B------:R-:W-:Y:S02]  /*48a0*/  FMUL.FTZ R118, R100.reuse, R147 ;  /* 0x0000009364767220 */ /* 0x040fe40000410000 */
[C---:B------:R-:W-:Y:S02]  /*48b0*/  FMUL.FTZ R117, R100.reuse, R137 ;  /* 0x0000008964757220 */ /* 0x040fe40000410000 */
[----:B------:R-:W-:-:S02]  /*48c0*/  FMUL.FTZ R16, R100, R135 ;  /* 0x0000008764107220 */ /* 0x000fc40000410000 */
[C---:B0-----:R-:W-:Y:S02]  /*48d0*/  FMUL.FTZ R14, R100.reuse, R145 ;  /* 0x00000091640e7220 */ /* 0x041fe40000410000 */
[----:B------:R-:W-:Y:S02]  /*48e0*/  FMUL.FTZ R15, R100, R139 ;  /* 0x0000008b640f7220 */ /* 0x000fe40000410000 */
[----:B------:R-:W-:Y:S02]  /*48f0*/  FADD.FTZ R91, R116, R91 ;  /* 0x0000005b745b7221 */ /* 0x000fe40000010000 */
[----:B-1----:R-:W-:Y:S01]  /*4900*/  @!P0 FADD.FTZ R128, R128, R119 ;  /* 0x0000007780808221 */ /* 0x002fe20000010000 */
[----:B------:R-:W-:Y:S01]  /*4910*/  ISETP.GT.AND P0, PT, R62, 0x1b, PT ;  /* 0x0000001b3e00780c */ /* 0x000fe20003f04270 */
[----:B------:R-:W-:Y:S02]  /*4920*/  FMUL.FTZ R116, R14, R131 ;  /* 0x000000830e747220 */ /* 0x000fe40000410000 */
[----:B------:R-:W-:Y:S01]  /*4930*/  FMUL.FTZ R110, R15, R110 ;  /* 0x0000006e0f6e7220 */ /* 0x000fe20000410000 */
[----:B------:R-:W0:Y:S01]  /*4940*/  SHFL.DOWN PT, R119, R128, 0x2, 0x1f ;  /* 0x08401f0080777f89 */ /* 0x000e2200000e0000 */
[----:B------:R-:W-:-:S02]  /*4950*/  FMUL.FTZ R118, R118, R129 ;  /* 0x0000008176767220 */ /* 0x000fc40000410000 */
[----:B------:R-:W-:Y:S02]  /*4960*/  FMUL.FTZ R106, R117, R106 ;  /* 0x0000006a756a7220 */ /* 0x000fe40000410000 */
[----:B------:R-:W-:Y:S02]  /*4970*/  FMUL.FTZ R16, R16, R123 ;  /* 0x0000007b10107220 */ /* 0x000fe40000410000 */
[----:B--2---:R-:W-:Y:S02]  /*4980*/  @!P2 FADD.FTZ R112, R112, R133 ;  /* 0x000000857070a221 */ /* 0x004fe40000010000 */
[----:B------:R-:W-:Y:S02]  /*4990*/  FFMA.FTZ R118, R32, R147, R118 ;  /* 0x0000009320767223 */ /* 0x000fe40000010076 */
[----:B------:R-:W-:Y:S01]  /*49a0*/  FFMA.FTZ R116, R31, R145, R116 ;  /* 0x000000911f747223 */ /* 0x000fe20000010074 */
[----:B------:R-:W1:Y:S01]  /*49b0*/  SHFL.DOWN PT, R133, R112, 0x4, 0x1f ;  /* 0x08801f0070857f89 */ /* 0x000e6200000e0000 */
[----:B------:R-:W-:-:S02]  /*49c0*/  FFMA.FTZ R110, R34, R139, R110 ;  /* 0x0000008b226e7223 */ /* 0x000fc4000001006e */
[----:B------:R-:W-:Y:S02]  /*49d0*/  FFMA.FTZ R106, R37, R137, R106 ;  /* 0x00000089256a7223 */ /* 0x000fe4000001006a */
[----:B------:R-:W-:Y:S02]  /*49e0*/  FFMA.FTZ R16, R36, R135, R16 ;  /* 0x0000008724107223 */ /* 0x000fe40000010010 */
[----:B------:R-:W-:Y:S02]  /*49f0*/  FADD.FTZ R97, R124, R97 ;  /* 0x000000617c617221 */ /* 0x000fe40000010000 */
[----:B------:R-:W-:Y:S02]  /*4a00*/  FADD.FTZ R89, R114, R89 ;  /* 0x0000005972597221 */ /* 0x000fe40000010000 */
[----:B------:R-:W-:Y:S02]  /*4a10*/  FADD.FTZ R105, R118, R105 ;  /* 0x0000006976697221 */ /* 0x000fe40000010000 */
[----:B0-----:R-:W-:Y:S01]  /*4a20*/  @!P2 FADD.FTZ R128, R128, R119 ;  /* 0x000000778080a221 */ /* 0x001fe20000010000 */
[----:B------:R-:W-:Y:S01]  /*4a30*/  ISETP.GT.AND P2, PT, R62, 0x17, PT ;  /* 0x000000173e00780c */ /* 0x000fe20003f44270 */
[----:B------:R-:W-:-:S02]  /*4a40*/  FADD.FTZ R87, R108, R87 ;  /* 0x000000576c577221 */ /* 0x000fc40000010000 */
[----:B------:R-:W-:Y:S01]  /*4a50*/  FADD.FTZ R21, R116, R21 ;  /* 0x0000001574157221 */ /* 0x000fe20000010000 */
[----:B------:R-:W0:Y:S01]  /*4a60*/  SHFL.DOWN PT, R119, R128, 0x4, 0x1f ;  /* 0x08801f0080777f89 */ /* 0x000e2200000e0000 */
[----:B------:R-:W-:Y:S02]  /*4a70*/  FADD.FTZ R85, R104, R85 ;  /* 0x0000005568557221 */ /* 0x000fe40000010000 */
[----:B------:R-:W-:Y:S02]  /*4a80*/  FADD.FTZ R109, R110, R109 ;  /* 0x0000006d6e6d7221 */ /* 0x000fe40000010000 */
[----:B------:R-:W-:Y:S02]  /*4a90*/  FADD.FTZ R99, R102, R99 ;  /* 0x0000006366637221 */ /* 0x000fe40000010000 */
[----:B-1----:R-:W-:Y:S02]  /*4aa0*/  @!P0 FADD.FTZ R112, R112, R133 ;  /* 0x0000008570708221 */ /* 0x002fe40000010000 */
[----:B------:R-:W-:-:S02]  /*4ab0*/  FADD.FTZ R111, R106, R111 ;  /* 0x0000006f6a6f7221 */ /* 0x000fc40000010000 */
[----:B------:R-:W-:Y:S01]  /*4ac0*/  FADD.FTZ R113, R16, R113 ;  /* 0x0000007110717221 */ /* 0x000fe20000010000 */
[----:B------:R-:W1:Y:S01]  /*4ad0*/  SHFL.DOWN PT, R133, R112, 0x8, 0x1f ;  /* 0x09001f0070857f89 */ /* 0x000e6200000e0000 */
[----:B0-----:R-:W-:Y:S01]  /*4ae0*/  @!P0 FADD.FTZ R128, R128, R119 ;  /* 0x0000007780808221 */ /* 0x001fe20000010000 */
[----:B------:R-:W-:-:S04]  /*4af0*/  ISETP.GT.AND P0, PT, R62, 0xf, PT ;  /* 0x0000000f3e00780c */ /* 0x000fc80003f04270 */
[----:B------:R-:W0:Y:S01]  /*4b00*/  SHFL.DOWN PT, R119, R128, 0x8, 0x1f ;  /* 0x09001f0080777f89 */ /* 0x000e2200000e0000 */
[----:B-1----:R-:W-:-:S05]  /*4b10*/  @!P2 FADD.FTZ R112, R112, R133 ;  /* 0x000000857070a221 */ /* 0x002fca0000010000 */
[----:B------:R-:W1:Y:S01]  /*4b20*/  SHFL.DOWN PT, R149, R112, 0x10, 0x1f ;  /* 0x0a001f0070957f89 */ /* 0x000e6200000e0000 */
[----:B0-----:R-:W-:Y:S01]  /*4b30*/  @!P2 FADD.FTZ R128, R128, R119 ;  /* 0x000000778080a221 */ /* 0x001fe20000010000 */
[----:B------:R-:W-:Y:S01]  /*4b40*/  ISETP.NE.AND P2, PT, R62, RZ, PT ;  /* 0x000000ff3e00720c */ /* 0x000fe20003f45270 */
[C---:B------:R-:W-:Y:S02]  /*4b50*/  FMUL.FTZ R119, R100.reuse, R143 ;  /* 0x0000008f64777220 */ /* 0x040fe40000410000 */
[----:B------:R-:W-:Y:S01]  /*4b60*/  FMUL.FTZ R100, R100, R127 ;  /* 0x0000007f64647220 */ /* 0x000fe20000410000 */
[----:B------:R-:W0:Y:S01]  /*4b70*/  SHFL.DOWN PT, R133, R128, 0x10, 0x1f ;  /* 0x0a001f0080857f89 */ /* 0x000e2200000e0000 */
[----:B------:R-:W-:Y:S02]  /*4b80*/  FMUL.FTZ R122, R119, R122 ;  /* 0x0000007a777a7220 */ /* 0x000fe40000410000 */
[----:B------:R-:W-:Y:S02]  /*4b90*/  FMUL.FTZ R100, R100, R121 ;  /* 0x0000007964647220 */ /* 0x000fe40000410000 */
[----:B------:R-:W-:-:S02]  /*4ba0*/  FFMA.FTZ R122, R33, R143, R122 ;  /* 0x0000008f217a7223 */ /* 0x000fc4000001007a */
[----:B-1----:R-:W-:Y:S02]  /*4bb0*/  @!P0 FADD.FTZ R112, R112, R149 ;  /* 0x0000009570708221 */ /* 0x002fe40000010000 */
[----:B------:R-:W-:Y:S02]  /*4bc0*/  FFMA.FTZ R127, R39, R127, R100 ;  /* 0x0000007f277f7223 */ /* 0x000fe40000010064 */
[----:B------:R-:W-:Y:S01]  /*4bd0*/  FADD.FTZ R103, R122, R103 ;  /* 0x000000677a677221 */ /* 0x000fe20000010000 */
[----:B------:R-:W-:Y:S01]  /*4be0*/  MOV R15, R112 ;  /* 0x00000070000f7202 */ /* 0x000fe20000000f00 */
[----:B------:R-:W-:Y:S02]  /*4bf0*/  FADD.FTZ R18, R127, R18 ;  /* 0x000000127f127221 */ /* 0x000fe40000010000 */
[----:B0-----:R-:W-:-:S05]  /*4c00*/  @!P0 FADD.FTZ R128, R128, R133 ;  /* 0x0000008580808221 */ /* 0x001fca0000010000 */
        /* <DEDUP_REMOVED lines=11> */
.L_x_6770:
[----:B0-----:R-:W-:Y:S05]  /*4cc0*/  BSYNC B0 ;  /* 0x0000000000007941 */ /* 0x001fea0003800000 */
.L_x_6769:
        /* <DEDUP_REMOVED lines=21> */
.L_x_6766:
        /* <DEDUP_REMOVED lines=9> */
[----:B------:R-:W-:Y:S02]  /*4eb0*/  MOV R0, RZ ;  /* 0x000000ff00007202 */ /* 0x000fe40000000f00 */
[----:B------:R-:W-:Y:S01]  /*4ec0*/  MOV R17, RZ ;  /* 0x000000ff00117202 */ /* 0x000fe20000000f00 */
[----:B------:R-:W2:Y:S01]  /*4ed0*/  @!P6 LDG.E R86, [R10.64] ;  /* 0x000000060a56e981 */ /* 0x000ea2000c1e1900 */
[----:B------:R-:W-:-:S03]  /*4ee0*/  ISETP.GE.AND P6, PT, R51, R9, PT ;  /* 0x000000093300720c */ /* 0x000fc60003fc6270 */
[----:B------:R-:W3:Y:S01]  /*4ef0*/  @!P0 LDG.E R15, [R10.64+0x80] ;  /* 0x000080060a0f8981 */ /* 0x000ee2000c1e1900 */
[----:B------:R-:W-:Y:S02]  /*4f00*/  ISETP.GE.AND P0, PT, R50, R9, PT ;  /* 0x000000093200720c */ /* 0x000fe40003f06270 */
[----:B------:R-:W-:Y:S01]  /*4f10*/  MOV R8, RZ ;  /* 0x000000ff00087202 */ /* 0x000fe20000000f00 */
[----:B------:R-:W4:Y:S01]  /*4f20*/  @!P2 LDG.E R0, [R10.64+0x100] ;  /* 0x000100060a00a981 */ /* 0x000f22000c1e1900 */
[----:B------:R-:W-:Y:S02]  /*4f30*/  MOV R19, RZ ;  /* 0x000000ff00137202 */ /* 0x000fe40000000f00 */
[----:B------:R-:W-:Y:S01]  /*4f40*/  MOV R23, RZ ;  /* 0x000000ff00177202 */ /* 0x000fe20000000f00 */
[----:B------:R-:W5:Y:S04]  /*4f50*/  @!P3 LDG.E R17, [R10.64+0x180] ;  /* 0x000180060a11b981 */ /* 0x000f68000c1e1900 */
[----:B------:R-:W5:Y:S04]  /*4f60*/  @!P4 LDG.E R8, [R10.64+0x200] ;  /* 0x000200060a08c981 */ /* 0x000f68000c1e1900 */
[----:B------:R-:W5:Y:S04]  /*4f70*/  @!P5 LDG.E R19, [R10.64+0x280] ;  /* 0x000280060a13d981 */ /* 0x000f68000c1e1900 */
[----:B------:R-:W5:Y:S04]  /*4f80*/  @!P6 LDG.E R14, [R10.64+0x300] ;  /* 0x000300060a0ee981 */ /* 0x000f68000c1e1900 */
[----:B------:R-:W5:Y:S01]  /*4f90*/  @!P0 LDG.E R23, [R10.64+0x380] ;  /* 0x000380060a178981 */ /* 0x000f62000c1e1900 */
[----:B------:R-:W-:-:S02]  /*4fa0*/  IMAD R22, R71, c[0x0][0x2d8], RZ ;  /* 0x0000b60047167a24 */ /* 0x000fc400078e02ff */
[----:B------:R-:W-:Y:S02]  /*4fb0*/  IMAD R77, R75, c[0x0][0x2e0], RZ ;  /* 0x0000b8004b4d7a24 */ /* 0x000fe400078e02ff */
[----:B------:R-:W-:Y:S01]  /*4fc0*/  IMAD R79, R73, c[0x0][0x2dc], R22 ;  /* 0x0000b700494f7a24 */ /* 0x000fe200078e0216 */
[----:B------:R-:W-:Y:S01]  /*4fd0*/  BSSY B0, `(.L_x_6772) ;  /* 0x0000077000007945 */ /* 0x000fe20003800000 */
        /* <DEDUP_REMOVED lines=14> */
[----:B------:R-:W5:Y:S04]  /*50c0*/  LDS R23, [R38.X4] ;  /* 0x0000000026177984 */ /* 0x000f680000004800 */
[----:B------:R-:W-:Y:S01]  /*50d0*/  LDS R15, [R38.X4+0x10] ;  /* 0x00001000260f7984 */ /* 0x000fe20000004800 */
[----:B0-----:R-:W-:-:S02]  /*50e0*/  FADD.FTZ R25, R25, R72 ;  /* 0x0000004819197221 */ /* 0x001fc40000010000 */
[----:B-1----:R-:W-:-:S03]  /*50f0*/  FADD.FTZ R10, R11, R72 ;  /* 0x000000480b0a7221 */ /* 0x002fc60000010000 */
[----:B------:R-:W-:Y:S01]  /*5100*/  FSETP.GTU.FTZ.AND P5, PT, R25, 20, PT ;  /* 0x41a000001900780b */ /* 0x000fe20003fbc000 */
[----:B------:R-:W0:Y:S01]  /*5110*/  LDS R11, [R38.X4+0x18] ;  /* 0x00001800260b7984 */ /* 0x000e220000004800 */
[----:B------:R-:W-:-:S03]  /*5120*/  FSETP.GTU.FTZ.AND P6, PT, R10, 20, PT ;  /* 0x41a000000a00780b */ /* 0x000fc60003fdc000 */
[----:B------:R-:W-:Y:S08]  /*5130*/  BAR.SYNC.DEFER_BLOCKING 0x0 ;  /* 0x0000000000007b1d */ /* 0x000ff00000010000 */
[----:B------:R-:W-:Y:S02]  /*5140*/  @!P5 FMUL.FTZ R0, R25, -1.4426950216293334961 ;  /* 0xbfb8aa3b1900d820 */ /* 0x000fe40000410000 */
[----:B------:R-:W-:-:S04]  /*5150*/  @!P6 FMUL.FTZ R10, R10, -1.4426950216293334961 ;  /* 0xbfb8aa3b0a0ae820 */ /* 0x000fc80000410000 */
[----:B------:R-:W1:Y:S08]  /*5160*/  @!P5 MUFU.EX2 R0, R0 ;  /* 0x000000000000d308 */ /* 0x000e700000000800 */
[----:B------:R-:W0:Y:S01]  /*5170*/  @!P6 MUFU.EX2 R10, R10 ;  /* 0x0000000a000ae308 */ /* 0x000e220000000800 */
[----:B-1----:R-:W-:Y:S02]  /*5180*/  @!P5 FADD.FTZ R8, R0, 1 ;  /* 0x3f8000000008d421 */ /* 0x002fe40000010000 */
[----:B0-----:R-:W-:-:S05]  /*5190*/  @!P6 FADD.FTZ R0, R10, 1 ;  /* 0x3f8000000a00e421 */ /* 0x001fca0000010000 */
[----:B------:R-:W0:Y:S01]  /*51a0*/  @!P5 MUFU.RCP R8, R8 ;  /* 0x000000080008d308 */ /* 0x000e220000001000 */
[----:B--2---:R-:W-:-:S07]  /*51b0*/  FADD.FTZ R17, R17, R72 ;  /* 0x0000004811117221 */ /* 0x004fce0000010000 */
[----:B------:R-:W1:Y:S01]  /*51c0*/  @!P6 MUFU.RCP R0, R0 ;  /* 0x000000000000e308 */ /* 0x000e620000001000 */
[--C-:B---3--:R-:W-:Y:S01]  /*51d0*/  FADD.FTZ R27, R27, R72.reuse ;  /* 0x000000481b1b7221 */ /* 0x108fe20000010000 */
[----:B------:R-:W-:Y:S01]  /*51e0*/  FSETP.GTU.FTZ.AND P3, PT, R17, 20, PT ;  /* 0x41a000001100780b */ /* 0x000fe20003f7c000 */
[--C-:B----4-:R-:W-:Y:S02]  /*51f0*/  FADD.FTZ R19, R19, R72.reuse ;  /* 0x0000004813137221 */ /* 0x110fe40000010000 */
[----:B-----5:R-:W-:Y:S01]  /*5200*/  FADD.FTZ R23, R23, R72 ;  /* 0x0000004817177221 */ /* 0x020fe20000010000 */
[----:B------:R-:W-:Y:S01]  /*5210*/  FSETP.GTU.FTZ.AND P0, PT, R27, 20, PT ;  /* 0x41a000001b00780b */ /* 0x000fe20003f1c000 */
[----:B0-----:R-:W-:Y:S01]  /*5220*/  @!P5 FMUL.FTZ R113, R113, R8 ;  /* 0x000000087171d220 */ /* 0x001fe20000410000 */
[----:B------:R-:W-:Y:S01]  /*5230*/  FSETP.GTU.FTZ.AND P5, PT, R19, 20, PT ;  /* 0x41a000001300780b */ /* 0x000fe20003fbc000 */
[----:B-1----:R-:W-:Y:S01]  /*5240*/  @!P6 FMUL.FTZ R111, R111, R0 ;  /* 0x000000006f6fe220 */ /* 0x002fe20000410000 */
[----:B------:R-:W-:-:S05]  /*5250*/  FSETP.GTU.FTZ.AND P6, PT, R23, 20, PT ;  /* 0x41a000001700780b */ /* 0x000fca0003fdc000 */
[----:B------:R-:W-:Y:S01]  /*5260*/  @!P3 FMUL.FTZ R8, R17, -1.4426950216293334961 ;  /* 0xbfb8aa3b1108b820 */ /* 0x000fe20000410000 */
[----:B------:R-:W-:Y:S01]  /*5270*/  STS [R38.X4], R99 ;  /* 0x0000006326007388 */ /* 0x000fe20000004800 */
[--C-:B------:R-:W-:Y:S02]  /*5280*/  FADD.FTZ R16, R11, R72.reuse ;  /* 0x000000480b107221 */ /* 0x100fe40000010000 */
[----:B------:R-:W-:Y:S01]  /*5290*/  FADD.FTZ R15, R15, R72 ;  /* 0x000000480f0f7221 */ /* 0x000fe20000010000 */
[----:B------:R0:W-:Y:S01]  /*52a0*/  @!P3 MUFU.EX2 R11, R8 ;  /* 0x00000008000bb308 */ /* 0x0001e20000000800 */
[----:B------:R-:W-:Y:S01]  /*52b0*/  STS [R38.X4+0x4], R85 ;  /* 0x0000045526007388 */ /* 0x000fe20000004800 */
[----:B------:R-:W-:-:S03]  /*52c0*/  @!P0 FMUL.FTZ R14, R27, -1.4426950216293334961 ;  /* 0xbfb8aa3b1b0e8820 */ /* 0x000fc60000410000 */
[----:B------:R-:W-:Y:S01]  /*52d0*/  STS [R38.X4+0x8], R87 ;  /* 0x0000085726007388 */ /* 0x000fe20000004800 */
[----:B------:R-:W-:-:S03]  /*52e0*/  @!P6 FMUL.FTZ R0, R23, -1.4426950216293334961 ;  /* 0xbfb8aa3b1700e820 */ /* 0x000fc60000410000 */
[----:B------:R-:W-:Y:S01]  /*52f0*/  STS [R38.X4+0xc], R89 ;  /* 0x00000c5926007388 */ /* 0x000fe20000004800 */
[----:B0-----:R-:W-:-:S03]  /*5300*/  @!P5 FMUL.FTZ R8, R19, -1.4426950216293334961 ;  /* 0xbfb8aa3b1308d820 */ /* 0x001fc60000410000 */
[----:B------:R-:W-:Y:S04]  /*5310*/  STS [R38.X4+0x10], R91 ;  /* 0x0000105b26007388 */ /* 0x000fe80000004800 */
[----:B------:R-:W-:Y:S04]  /*5320*/  STS [R38.X4+0x14], R93 ;  /* 0x0000145d26007388 */ /* 0x000fe80000004800 */
[----:B------:R-:W-:Y:S04]  /*5330*/  STS [R38.X4+0x18], R95 ;  /* 0x0000185f26007388 */ /* 0x000fe80000004800 */
[----:B------:R-:W-:Y:S01]  /*5340*/  STS [R38.X4+0x1c], R97 ;  /* 0x00001c6126007388 */ /* 0x000fe20000004800 */
[----:B------:R-:W-:-:S06]  /*5350*/  NOP ;  /* 0x0000000000007918 */ /* 0x000fcc0000000000 */
[----:B------:R-:W-:Y:S01]  /*5360*/  LDS R19, [R49.X4] ;  /* 0x0000000031137984 */ /* 0x000fe20000004800 */
[----:B------:R-:W-:-:S03]  /*5370*/  FSETP.GTU.FTZ.AND P2, PT, R15, 20, PT ;  /* 0x41a000000f00780b */ /* 0x000fc60003f5c000 */
        /* <DEDUP_REMOVED lines=9> */
[----:B------:R-:W-:-:S05]  /*5410*/  @!P2 FMUL.FTZ R10, R15, -1.4426950216293334961 ;  /* 0xbfb8aa3b0f0aa820 */ /* 0x000fca0000410000 */
[----:B------:R-:W0:Y:S01]  /*5420*/  @!P0 MUFU.EX2 R14, R14 ;  /* 0x0000000e000e8308 */ /* 0x000e220000000800 */
[----:B------:R-:W-:-:S07]  /*5430*/  FSETP.GTU.FTZ.AND P4, PT, R16, 20, PT ;  /* 0x41a000001000780b */ /* 0x000fce0003f9c000 */
[----:B------:R-:W1:Y:S01]  /*5440*/  @!P2 MUFU.EX2 R10, R10 ;  /* 0x0000000a000aa308 */ /* 0x000e620000000800 */
[----:B------:R-:W2:Y:S07]  /*5450*/  LDS R39, [0x420] ;  /* 0x00042000ff277984 */ /* 0x000eae0000000800 */
[----:B------:R1:W-:Y:S01]  /*5460*/  @!P5 MUFU.EX2 R17, R8 ;  /* 0x000000080011d308 */ /* 0x0003e20000000800 */
[----:B0-----:R-:W-:Y:S02]  /*5470*/  @!P0 FADD.FTZ R14, R14, 1 ;  /* 0x3f8000000e0e8421 */ /* 0x001fe40000010000 */
[----:B------:R-:W-:-:S02]  /*5480*/  @!P4 FMUL.FTZ R15, R16, -1.4426950216293334961 ;  /* 0xbfb8aa3b100fc820 */ /* 0x000fc40000410000 */
[----:B-1----:R-:W-:-:S03]  /*5490*/  @!P2 FADD.FTZ R8, R10, 1 ;  /* 0x3f8000000a08a421 */ /* 0x002fc60000010000 */
[----:B------:R-:W0:Y:S08]  /*54a0*/  @!P0 MUFU.RCP R14, R14 ;  /* 0x0000000e000e8308 */ /* 0x000e300000001000 */
[----:B------:R-:W1:Y:S08]  /*54b0*/  @!P2 MUFU.RCP R8, R8 ;  /* 0x000000080008a308 */ /* 0x000e700000001000 */
[----:B------:R3:W4:Y:S08]  /*54c0*/  @!P4 MUFU.EX2 R16, R15 ;  /* 0x0000000f0010c308 */ /* 0x0007300000000800 */
[----:B------:R-:W5:Y:S01]  /*54d0*/  @!P6 MUFU.EX2 R0, R0 ;  /* 0x000000000000e308 */ /* 0x000f620000000800 */
[----:B---3--:R-:W-:-:S02]  /*54e0*/  @!P3 FADD.FTZ R15, R11, 1 ;  /* 0x3f8000000b0fb421 */ /* 0x008fc40000010000 */
[----:B------:R-:W-:-:S04]  /*54f0*/  IMAD.WIDE.U32 R10, R73, c[0x0][0x2d8], RZ ;  /* 0x0000b600490a7a25 */ /* 0x000fc800078e00ff */
[----:B0-----:R-:W-:Y:S01]  /*5500*/  @!P0 FMUL.FTZ R109, R109, R14 ;  /* 0x0000000e6d6d8220 */ /* 0x001fe20000410000 */
[----:B------:R-:W0:Y:S01]  /*5510*/  @!P3 MUFU.RCP R20, R15 ;  /* 0x0000000f0014b308 */ /* 0x000e220000001000 */
[----:B------:R-:W-:Y:S02]  /*5520*/  IMAD R14, R76, c[0x0][0x2e4], R77 ;  /* 0x0000b9004c0e7a24 */ /* 0x000fe400078e024d */
[----:B-1----:R-:W-:Y:S01]  /*5530*/  @!P2 FMUL.FTZ R107, R107, R8 ;  /* 0x000000086b6ba220 */ /* 0x002fe20000410000 */
[----:B------:R-:W-:Y:S01]  /*5540*/  LEA R77, P2, R60, c[0x0][0x330], 0x2 ;  /* 0x0000cc003c4d7a11 */ /* 0x000fe200078410ff */
[----:B----4-:R-:W-:Y:S02]  /*5550*/  @!P4 FADD.FTZ R16, R16, 1 ;  /* 0x3f8000001010c421 */ /* 0x010fe40000010000 */
[----:B------:R-:W-:Y:S02]  /*5560*/  @!P5 FADD.FTZ R17, R17, 1 ;  /* 0x3f8000001111d421 */ /* 0x000fe40000010000 */
[----:B-----5:R-:W-:Y:S01]  /*5570*/  @!P6 FADD.FTZ R0, R0, 1 ;  /* 0x3f8000000000e421 */ /* 0x020fe20000010000 */
[----:B------:R-:W-:Y:S01]  /*5580*/  IADD3 R11, R11, R79, RZ ;  /* 0x0000004f0b0b7210 */ /* 0x000fe20007ffe0ff */
[----:B------:R1:W3:Y:S01]  /*5590*/  @!P4 MUFU.RCP R22, R16 ;  /* 0x000000100016c308 */ /* 0x0002e20000001000 */
[----:B------:R-:W-:-:S02]  /*55a0*/  LEA.HI.X R8, R60, c[0x0][0x334], R57, 0x2, P2 ;  /* 0x0000cd003c087a11 */ /* 0x000fc400010f1439 */
[----:B--2---:R-:W-:Y:S01]  /*55b0*/  ISETP.GE.AND P2, PT, R60, R39, PT ;  /* 0x000000273c00720c */ /* 0x004fe20003f46270 */
[----:B------:R-:W-:-:S04]  /*55c0*/  IMAD.WIDE.U32 R10, R76, c[0x0][0x2e0], R10 ;  /* 0x0000b8004c0a7a25 */ /* 0x000fc800078e000a */
[----:B------:R-:W2:Y:S08]  /*55d0*/  @!P5 MUFU.RCP R24, R17 ;  /* 0x000000110018d308 */ /* 0x000eb00000001000 */
[----:B------:R-:W4:Y:S01]  /*55e0*/  @!P6 MUFU.RCP R15, R0 ;  /* 0x00000000000fe308 */ /* 0x000f220000001000 */
[----:B------:R-:W-:Y:S01]  /*55f0*/  IADD3 R10, P0, R30, R10, RZ ;  /* 0x0000000a1e0a7210 */ /* 0x000fe20007f1e0ff */
[----:B0-----:R-:W-:-:S03]  /*5600*/  @!P3 FMUL.FTZ R105, R105, R20 ;  /* 0x000000146969b220 */ /* 0x001fc60000410000 */
[----:B------:R-:W-:Y:S02]  /*5610*/  IADD3.X R11, R29, R14, R11, P0, !PT ;  /* 0x0000000e1d0b7210 */ /* 0x000fe400007fe40b */
[C---:B-1----:R-:W-:Y:S01]  /*5620*/  LEA R16, P3, R10.reuse, R77, 0x2 ;  /* 0x0000004d0a107211 */ /* 0x042fe200078610ff */
[----:B---3--:R-:W-:Y:S01]  /*5630*/  @!P4 FMUL.FTZ R103, R103, R22 ;  /* 0x000000166767c220 */ /* 0x008fe20000410000 */
[----:B------:R-:W-:Y:S01]  /*5640*/  ISETP.GE.AND P0, PT, R55, R39, PT ;  /* 0x000000273700720c */ /* 0x000fe20003f06270 */
[----:B--2---:R-:W-:Y:S01]  /*5650*/  @!P5 FMUL.FTZ R21, R21, R24 ;  /* 0x000000181515d220 */ /* 0x004fe20000410000 */
[----:B------:R-:W-:Y:S01]  /*5660*/  LEA.HI.X R17, R10, R8, R11, 0x2, P3 ;  /* 0x000000080a117211 */ /* 0x000fe200018f140b */
[----:B----4-:R-:W-:Y:S01]  /*5670*/  @!P6 FMUL.FTZ R18, R18, R15 ;  /* 0x0000000f1212e220 */ /* 0x010fe20000410000 */
        /* <DEDUP_REMOVED lines=12> */
.L_x_6773:
[----:B------:R-:W-:Y:S05]  /*5740*/  BSYNC B0 ;  /* 0x0000000000007941 */ /* 0x000fea0003800000 */
.L_x_6772:
[----:B------:R-:W-:Y:S01]  /*5750*/  @!P0 STG.E [R16.64+-0x300], R25 ;  /* 0xfffd001910008986 */ /* 0x000fe2000c101906 */
[-C--:B------:R-:W-:Y:S01]  /*5760*/  ISETP.GE.AND P2, PT, R54, R39.reuse, PT ;  /* 0x000000273600720c */ /* 0x080fe20003f46270 */
[----:B------:R-:W-:Y:S01]  /*5770*/  IMAD R0, R71, c[0x0][0x2f8], RZ ;  /* 0x0000be0047007a24 */ /* 0x000fe200078e02ff */
[-C--:B------:R-:W-:Y:S01]  /*5780*/  ISETP.GE.AND P3, PT, R53, R39.reuse, PT ;  /* 0x000000273500720c */ /* 0x080fe20003f66270 */
[----:B------:R-:W-:Y:S01]  /*5790*/  IMAD.WIDE.U32 R10, R73, c[0x0][0x2f8], RZ ;  /* 0x0000be00490a7a25 */ /* 0x000fe200078e00ff */
[-C--:B------:R-:W-:Y:S01]  /*57a0*/  ISETP.GE.AND P4, PT, R52, R39.reuse, PT ;  /* 0x000000273400720c */ /* 0x080fe20003f86270 */
[----:B------:R-:W-:Y:S01]  /*57b0*/  BSSY B0, `(.L_x_6774) ;  /* 0x0000036000007945 */ /* 0x000fe20003800000 */
[-C--:B------:R-:W-:Y:S02]  /*57c0*/  ISETP.GE.AND P5, PT, R51, R39.reuse, PT ;  /* 0x000000273300720c */ /* 0x080fe40003fa6270 */
[-C--:B------:R-:W-:Y:S02]  /*57d0*/  ISETP.GE.AND P0, PT, R56, R39.reuse, PT ;  /* 0x000000273800720c */ /* 0x080fe40003f06270 */
[----:B------:R-:W-:-:S03]  /*57e0*/  ISETP.GE.AND P6, PT, R50, R39, PT ;  /* 0x000000273200720c */ /* 0x000fc60003fc6270 */
[----:B------:R-:W-:Y:S04]  /*57f0*/  @!P2 STG.E [R16.64+-0x280], R27 ;  /* 0xfffd801b1000a986 */ /* 0x000fe8000c101906 */
[----:B------:R1:W-:Y:S04]  /*5800*/  @!P3 STG.E [R16.64+-0x200], R31 ;  /* 0xfffe001f1000b986 */ /* 0x0003e8000c101906 */
[----:B------:R-:W-:Y:S04]  /*5810*/  @!P4 STG.E [R16.64+-0x180], R33 ;  /* 0xfffe80211000c986 */ /* 0x000fe8000c101906 */
[----:B------:R-:W-:Y:S04]  /*5820*/  @!P5 STG.E [R16.64+-0x100], R35 ;  /* 0xffff00231000d986 */ /* 0x000fe8000c101906 */
[----:B------:R-:W-:Y:S01]  /*5830*/  @!P0 STG.E [R16.64+-0x380], R23 ;  /* 0xfffc801710008986 */ /* 0x000fe2000c101906 */
[----:B-1----:R-:W-:-:S03]  /*5840*/  IMAD R31, R73, c[0x0][0x2fc], R0 ;  /* 0x0000bf00491f7a24 */ /* 0x002fc600078e0200 */
[----:B------:R-:W-:Y:S02]  /*5850*/  @!P6 STG.E [R16.64+-0x80], R37 ;  /* 0xffff80251000e986 */ /* 0x000fe4000c101906 */
[----:B------:R-:W-:Y:S02]  /*5860*/  IADD3 R27, R11, R31, RZ ;  /* 0x0000001f0b1b7210 */ /* 0x000fe40007ffe0ff */
[----:B------:R-:W-:Y:S06]  /*5870*/  BAR.SYNC.DEFER_BLOCKING 0x0 ;  /* 0x0000000000007b1d */ /* 0x000fec0000010000 */
[----:B------:R1:W-:Y:S04]  /*5880*/  STS [R38.X4], R18 ;  /* 0x0000001226007388 */ /* 0x0003e80000004800 */
[----:B------:R-:W-:Y:S04]  /*5890*/  STS [R38.X4+0x4], R113 ;  /* 0x0000047126007388 */ /* 0x000fe80000004800 */
[----:B------:R-:W-:Y:S01]  /*58a0*/  STS [R38.X4+0x8], R111 ;  /* 0x0000086f26007388 */ /* 0x000fe20000004800 */
[----:B-1----:R-:W-:-:S03]  /*58b0*/  FADD.FTZ R18, R18, R69 ;  /* 0x0000004512127221 */ /* 0x002fc60000010000 */
[----:B------:R-:W-:Y:S01]  /*58c0*/  STS [R38.X4+0xc], R109 ;  /* 0x00000c6d26007388 */ /* 0x000fe20000004800 */
[----:B------:R-:W-:-:S03]  /*58d0*/  FADD.FTZ R18, R18, R113 ;  /* 0x0000007112127221 */ /* 0x000fc60000010000 */
[----:B------:R-:W-:Y:S01]  /*58e0*/  STS [R38.X4+0x10], R107 ;  /* 0x0000106b26007388 */ /* 0x000fe20000004800 */
[----:B------:R-:W-:-:S03]  /*58f0*/  FADD.FTZ R18, R18, R111 ;  /* 0x0000006f12127221 */ /* 0x000fc60000010000 */
[----:B------:R-:W-:Y:S01]  /*5900*/  STS [R38.X4+0x14], R105 ;  /* 0x0000146926007388 */ /* 0x000fe20000004800 */
[----:B------:R-:W-:-:S03]  /*5910*/  FADD.FTZ R18, R18, R109 ;  /* 0x0000006d12127221 */ /* 0x000fc60000010000 */
[----:B------:R-:W-:Y:S01]  /*5920*/  STS [R38.X4+0x18], R103 ;  /* 0x0000186726007388 */ /* 0x000fe20000004800 */
[----:B------:R-:W-:-:S03]  /*5930*/  FADD.FTZ R18, R18, R107 ;  /* 0x0000006b12127221 */ /* 0x000fc60000010000 */
[----:B------:R-:W-:Y:S01]  /*5940*/  STS [R38.X4+0x1c], R21 ;  /* 0x00001c1526007388 */ /* 0x000fe20000004800 */
[----:B------:R-:W-:-:S06]  /*5950*/  NOP ;  /* 0x0000000000007918 */ /* 0x000fcc0000000000 */
[----:B------:R-:W-:Y:S01]  /*5960*/  LDS R49, [R49.X4] ;  /* 0x0000000031317984 */ /* 0x000fe20000004800 */
[----:B------:R-:W-:-:S03]  /*5970*/  FADD.FTZ R18, R18, R105 ;  /* 0x0000006912127221 */ /* 0x000fc60000010000 */
        /* <DEDUP_REMOVED lines=14> */
[----:B------:R-:W-:Y:S02]  /*5a60*/  MOV R8, R12 ;  /* 0x0000000c00087202 */ /* 0x000fe40000000f00 */
[----:B------:R-:W-:Y:S01]  /*5a70*/  MOV R9, R13 ;  /* 0x0000000d00097202 */ /* 0x000fe20000000f00 */
[----:B------:R-:W-:-:S04]  /*5a80*/  IMAD R13, R75, c[0x0][0x300], RZ ;  /* 0x0000c0004b0d7a24 */ /* 0x000fc800078e02ff */
[----:B------:R-:W-:-:S04]  /*5a90*/  IMAD.WIDE.U32 R8, R73, c[0x0][0x2f8], R8 ;  /* 0x0000be0049087a25 */ /* 0x000fc800078e0008 */
[----:B------:R-:W-:Y:S01]  /*5aa0*/  IMAD R13, R76, c[0x0][0x304], R13 ;  /* 0x0000c1004c0d7a24 */ /* 0x000fe200078e020d */
[----:B------:R-:W-:-:S05]  /*5ab0*/  IADD3 R9, R31, R9, RZ ;  /* 0x000000091f097210 */ /* 0x000fca0007ffe0ff */
[----:B------:R-:W-:-:S05]  /*5ac0*/  IMAD.WIDE.U32 R8, R76, c[0x0][0x300], R8 ;  /* 0x0000c0004c087a25 */ /* 0x000fca00078e0008 */
[----:B------:R-:W-:Y:S02]  /*5ad0*/  IADD3 R9, R9, R13, RZ ;  /* 0x0000000d09097210 */ /* 0x000fe40007ffe0ff */
[----:B------:R-:W-:-:S04]  /*5ae0*/  LEA R12, P0, R8, c[0x0][0x340], 0x2 ;  /* 0x0000d000080c7a11 */ /* 0x000fc800078010ff */
[----:B------:R-:W-:-:S05]  /*5af0*/  LEA.HI.X R13, R8, c[0x0][0x344], R9, 0x2, P0 ;  /* 0x0000d100080d7a11 */ /* 0x000fca00000f1409 */
[----:B------:R0:W-:Y:S04]  /*5b00*/  STG.E [R12.64], R49 ;  /* 0x000000310c007986 */ /* 0x0001e8000c101906 */
.L_x_6775:
[----:B------:R-:W-:Y:S05]  /*5b10*/  BSYNC B0 ;  /* 0x0000000000007941 */ /* 0x000fea0003800000 */
.L_x_6774:
[----:B------:R-:W-:Y:S01]  /*5b20*/  MOV R8, R10 ;  /* 0x0000000a00087202 */ /* 0x000fe20000000f00 */
[----:B------:R-:W-:Y:S01]  /*5b30*/  IMAD R11, R75, c[0x0][0x300], RZ ;  /* 0x0000c0004b0b7a24 */ /* 0x000fe200078e02ff */
[----:B------:R-:W-:Y:S02]  /*5b40*/  MOV R9, R27 ;  /* 0x0000001b00097202 */ /* 0x000fe40000000f00 */
[----:B------:R-:W-:Y:S01]  /*5b50*/  IADD3 R0, P0, R40, -0x380, RZ ;  /* 0xfffffc8028007810 */ /* 0x000fe20007f1e0ff */
[----:B0-----:R-:W-:Y:S01]  /*5b60*/  IMAD R12, R76, c[0x0][0x304], R11 ;  /* 0x0000c1004c0c7a24 */ /* 0x001fe200078e020b */
[----:B------:R-:W-:Y:S01]  /*5b70*/  ISETP.GE.AND P4, PT, R52, R25, PT ;  /* 0x000000193400720c */ /* 0x000fe20003f86270 */
[----:B------:R-:W-:Y:S01]  /*5b80*/  IMAD.WIDE.U32 R8, R76, c[0x0][0x300], R8 ;  /* 0x0000c0004c087a25 */ /* 0x000fe200078e0008 */
[----:B------:R-:W-:Y:S02]  /*5b90*/  IADD3.X R10, R41, -0x1, RZ, P0, !PT ;  /* 0xffffffff290a7810 */ /* 0x000fe400007fe4ff */
[----:B------:R-:W-:-:S02]  /*5ba0*/  IADD3 R0, P1, R0, c[0x0][0x340], RZ ;  /* 0x0000d00000007a10 */ /* 0x000fc40007f3e0ff */
[----:B------:R-:W-:Y:S02]  /*5bb0*/  IADD3 R11, P0, R30, R8, RZ ;  /* 0x000000081e0b7210 */ /* 0x000fe40007f1e0ff */
[-C--:B------:R-:W-:Y:S02]  /*5bc0*/  ISETP.GE.AND P5, PT, R51, R25.reuse, PT ;  /* 0x000000193300720c */ /* 0x080fe40003fa6270 */
[----:B------:R-:W-:Y:S02]  /*5bd0*/  ISETP.GE.AND P6, PT, R50, R25, PT ;  /* 0x000000193200720c */ /* 0x000fe40003fc6270 */
[----:B------:R-:W-:Y:S02]  /*5be0*/  IADD3.X R10, R10, c[0x0][0x344], RZ, P1, !PT ;  /* 0x0000d1000a0a7a10 */ /* 0x000fe40000ffe4ff */
[----:B------:R-:W-:Y:S02]  /*5bf0*/  IADD3.X R9, R29, R12, R9, P0, !PT ;  /* 0x0000000c1d097210 */ /* 0x000fe400007fe409 */
[----:B------:R-:W-:-:S02]  /*5c00*/  LEA R8, P2, R11, R0, 0x2 ;  /* 0x000000000b087211 */ /* 0x000fc400078410ff */
[-C--:B------:R-:W-:Y:S02]  /*5c10*/  ISETP.GE.AND P3, PT, R53, R25.reuse, PT ;  /* 0x000000193500720c */ /* 0x080fe40003f66270 */
        /* <DEDUP_REMOVED lines=22> */
.L_x_6744:
        /* <DEDUP_REMOVED lines=24> */
.L_x_6778:
[----:B0-----:R-:W-:Y:S05]  /*5f00*/  BSYNC B0 ;  /* 0x0000000000007941 */ /* 0x001fea0003800000 */
.L_x_6777:
        /* <DEDUP_REMOVED lines=23> */
.L_x_6780:
[----:B0-----:R-:W0:Y:S02]  /*6080*/  S2R R19, SR_TID.X ;  /* 0x0000000000137919 */ /* 0x001e240000002100 */
.L_x_6781:
[----:B0-----:R-:W-:Y:S05]  /*6090*/  BSYNC B0 ;  /* 0x0000000000007941 */ /* 0x001fea0003800000 */
.L_x_6779:
        /* <DEDUP_REMOVED lines=22> */
.L_x_6782:
        /* <DEDUP_REMOVED lines=55> */
.L_x_6783:
        /* <DEDUP_REMOVED lines=9> */
.L_x_9107:


//--------------------- .text._Z25selective_scan_bwd_kernelI32Selective_Scan_bwd_kernel_traitsILi32ELi8ELb0ELb0ELb1ELb0ELb0EffEEv12SSMParamsBwd --------------------------
	.section	.text._Z25selective_scan_bwd_kernelI32Selective_Scan_bwd_kernel_traitsILi32ELi8ELb0ELb0ELb1ELb0ELb0EffEEv12SSMParamsBwd,"ax",@progbits
	.sectioninfo	@"SHI_REGISTERS=224"
	.align	128
        .global         _Z25selective_scan_bwd_kernelI32Selective_Scan_bwd_kernel_traitsILi32ELi8ELb0ELb0ELb1ELb0ELb0EffEEv12SSMParamsBwd
        .type           _Z25selective_scan_bwd_kernelI32Selective_Scan_bwd_kernel_traitsILi32ELi8ELb0ELb0ELb1ELb0ELb0EffEEv12SSMParamsBwd,@function
        .size           _Z25selective_scan_bwd_kernelI32Selective_Scan_bwd_kernel_traitsILi32ELi8ELb0ELb0ELb1ELb0ELb0EffEEv12SSMParamsBwd,(.L_x_9108 - _Z25selective_scan_bwd_kernelI32Selective_Scan_bwd_kernel_traitsILi32ELi8ELb0ELb0ELb1ELb0ELb0EffEEv12SSMParamsBwd)
        .other          _Z25selective_scan_bwd_kernelI32Selective_Scan_bwd_kernel_traitsILi32ELi8ELb0ELb0ELb1ELb0ELb0EffEEv12SSMParamsBwd,@"STO_CUDA_ENTRY STV_DEFAULT"
_Z25selective_scan_bwd_kernelI32Selective_Scan_bwd_kernel_traitsILi32ELi8ELb0ELb0ELb1ELb0ELb0EffEEv12SSMParamsBwd:
.text._Z25selective_scan_bwd_kernelI32Selective_Scan_bwd_kernel_traitsILi32ELi8ELb0ELb0ELb1ELb0ELb0EffEEv12SSMParamsBwd:
        /* <DEDUP_REMOVED lines=64> */
[----:B------:R-:W-:Y:S01]  /*0400*/  IADD3 R9, R9, R17, RZ ;  /* 0x0000001109097210 */ /* 0x000fe20007ffe0ff */
[----:B------:R-:W-:Y:S01]  /*0410*/  IMAD R17, R31, c[0x0][0x1e8], RZ ;  /* 0x00007a001f117a24 */ /* 0x000fe200078e02ff */
[----:B------:R-:W-:Y:S01]  /*0420*/  IADD3.X R15, R13, R3, R15, P4, !PT ;  /* 0x000000030d0f7210 */ /* 0x000fe200027fe40f */
[C---:B------:R-:W-:Y:S01]  /*0430*/  IMAD.WIDE.U32 R2, R0.reuse, c[0x0][0x1e8], R4 ;  /* 0x00007a0000027a25 */ /* 0x040fe200078e0004 */
[----:B------:R-:W-:Y:S02]  /*0440*/  ISETP.NE.AND P1, PT, RZ, c[0x0][0x178], PT ;  /* 0x00005e00ff007a0c */ /* 0x000fe40003f25270 */
[----:B------:R-:W-:Y:S01]  /*0450*/  @P0 IADD3 R35, R35, 0x1, RZ ;  /* 0x0000000123230810 */ /* 0x000fe20007ffe0ff */
[C---:B------:R-:W-:Y:S01]  /*0460*/  IMAD.WIDE.U32 R4, R0.reuse, c[0x0][0x280], R6 ;  /* 0x0000a00000047a25 */ /* 0x040fe200078e0006 */
[----:B------:R-:W-:Y:S01]  /*0470*/  IADD3 R42, P0, R11, R2, RZ ;  /* 0x000000020b2a7210 */ /* 0x000fe20007f1e0ff */
[----:B------:R-:W-:Y:S01]  /*0480*/  CS2R R6, SRZ ;  /* 0x0000000000067805 */ /* 0x000fe2000001ff00 */
        /* <DEDUP_REMOVED lines=26> */
[----:B------:R-:W-:Y:S02]  /*0630*/  LEA.HI.X R44, R44, c[0x0][0x30c], R5, 0x2, P4 ;  /* 0x0000c3002c2c7a11 */ /* 0x000fe400020f1405 */
[----:B------:R-:W-:Y:S01]  /*0640*/  CS2R R4, SRZ ;  /* 0x0000000000047805 */ /* 0x000fe2000001ff00 */
[----:B------:R-:W-:Y:S02]  /*0650*/  @P0 MOV R9, 0x8 ;  /* 0x0000000800090802 */ /* 0x000fe40000000f00 */
[----:B------:R-:W-:-:S02]  /*0660*/  IADD3.X R46, R13, R46, RZ, P5, !PT ;  /* 0x0000002e0d2e7210 */ /* 0x000fc40002ffe4ff */
[C---:B------:R-:W-:Y:S01]  /*0670*/  LEA R45, P6, R11.reuse, c[0x0][0x230], 0x2 ;  /* 0x00008c000b2d7a11 */ /* 0x040fe200078c10ff */
[----:B------:R-:W-:Y:S01]  /*0680*/  @P0 IMAD.WIDE R8, R2, R9, c[0x0][0x260] ;  /* 0x0000980002080625 */ /* 0x000fe200078e0209 */
[C---:B------:R-:W-:Y:S01]  /*0690*/  @P1 LEA R6, P4, R0.reuse, c[0x0][0x328], 0x2 ;  /* 0x0000ca0000061a11 */ /* 0x040fe200078810ff */
[----:B------:R-:W-:Y:S01]  /*06a0*/  @!P0 CS2R R8, SRZ ;  /* 0x0000000000088805 */ /* 0x000fe2000001ff00 */
        /* <DEDUP_REMOVED lines=9> */
[C---:B0-----:R-:W-:Y:S02]  /*0740*/  SHF.L.U32 R48, R38.reuse, 0x3, RZ ;  /* 0x0000000326307819 */ /* 0x041fe400000006ff */
[----:B------:R-:W-:Y:S02]  /*0750*/  IADD3 R11, R38, 0x40, RZ ;  /* 0x00000040260b7810 */ /* 0x000fe40007ffe0ff */
[----:B------:R-:W-:Y:S02]  /*0760*/  LOP3.LUT R3, R48, 0xffffff00, RZ, 0xc0, !PT ;  /* 0xffffff0030037812 */ /* 0x000fe400078ec0ff */
[C---:B------:R-:W-:Y:S02]  /*0770*/  IADD3 R51, R38.reuse, 0x60, RZ ;  /* 0x0000006026337810 */ /* 0x040fe40007ffe0ff */
[C---:B------:R-:W-:Y:S02]  /*0780*/  IADD3 R13, R38.reuse, 0x80, RZ ;  /* 0x00000080260d7810 */ /* 0x040fe40007ffe0ff */
[----:B------:R-:W-:-:S02]  /*0790*/  IADD3 R53, R38, 0xa0, RZ ;  /* 0x000000a026357810 */ /* 0x000fc40007ffe0ff */
[C---:B------:R-:W-:Y:S02]  /*07a0*/  IADD3 R15, R38.reuse, 0xc0, RZ ;  /* 0x000000c0260f7810 */ /* 0x040fe40007ffe0ff */
[C---:B------:R-:W-:Y:S02]  /*07b0*/  IADD3 R55, R38.reuse, 0xe0, RZ ;  /* 0x000000e026377810 */ /* 0x040fe40007ffe0ff */
[----:B------:R-:W-:Y:S02]  /*07c0*/  LOP3.LUT R2, R3, 0x1f, R38, 0xf8, !PT ;  /* 0x0000001f03027812 */ /* 0x000fe400078ef826 */
[----:B------:R-:W-:Y:S02]  /*07d0*/  LOP3.LUT R122, R38, 0x1f, RZ, 0xc0, !PT ;  /* 0x0000001f267a7812 */ /* 0x000fe400078ec0ff */
[----:B------:R-:W-:Y:S02]  /*07e0*/  LEA.HI.SX32 R48, R48, R48, 0x1b ;  /* 0x0000003030307211 */ /* 0x000fe400078fdaff */
[----:B------:R-:W-:-:S02]  /*07f0*/  LEA.HI.SX32 R50, R11, R38, 0x1b ;  /* 0x000000260b327211 */ /* 0x000fc400078fdaff */
[-C--:B------:R-:W-:Y:S02]  /*0800*/  LEA.HI.SX32 R51, R51, R38.reuse, 0x1b ;  /* 0x0000002633337211 */ /* 0x080fe400078fdaff */
[-C--:B------:R-:W-:Y:S02]  /*0810*/  LEA.HI.SX32 R52, R13, R38.reuse, 0x1b ;  /* 0x000000260d347211 */ /* 0x080fe400078fdaff */
[-C--:B------:R-:W-:Y:S02]  /*0820*/  LEA.HI.SX32 R53, R53, R38.reuse, 0x1b ;  /* 0x0000002635357211 */ /* 0x080fe400078fdaff */
[-C--:B------:R-:W-:Y:S02]  /*0830*/  LEA.HI.SX32 R54, R15, R38.reuse, 0x1b ;  /* 0x000000260f367211 */ /* 0x080fe400078fdaff */
[----:B------:R-:W-:Y:S02]  /*0840*/  LEA.HI.SX32 R55, R55, R38, 0x1b ;  /* 0x0000002637377211 */ /* 0x000fe400078fdaff */
[----:B------:R-:W-:-:S02]  /*0850*/  SHF.R.S32.HI R3, RZ, 0x1f, R2 ;  /* 0x0000001fff037819 */ /* 0x000fc40000011402 */
[C---:B------:R-:W-:Y:S02]  /*0860*/  LOP3.LUT R56, R2.reuse, 0x20, RZ, 0xfc, !PT ;  /* 0x0000002002387812 */ /* 0x040fe400078efcff */
[C---:B------:R-:W-:Y:S02]  /*0870*/  LOP3.LUT R57, R2.reuse, 0x40, RZ, 0xfc, !PT ;  /* 0x0000004002397812 */ /* 0x040fe400078efcff */
[C---:B------:R-:W-:Y:S02]  /*0880*/  LOP3.LUT R58, R2.reuse, 0x60, RZ, 0xfc, !PT ;  /* 0x00000060023a7812 */ /* 0x040fe400078efcff */
[C---:B------:R-:W-:Y:S02]  /*0890*/  LOP3.LUT R59, R2.reuse, 0x80, RZ, 0xfc, !PT ;  /* 0x00000080023b7812 */ /* 0x040fe400078efcff */
[C---:B------:R-:W-:Y:S02]  /*08a0*/  LOP3.LUT R60, R2.reuse, 0xa0, RZ, 0xfc, !PT ;  /* 0x000000a0023c7812 */ /* 0x040fe400078efcff */
[----:B------:R-:W-:-:S02]  /*08b0*/  LOP3.LUT R61, R2, 0xc0, RZ, 0xfc, !PT ;  /* 0x000000c0023d7812 */ /* 0x000fc400078efcff */
[----:B-1----:R-:W-:Y:S02]  /*08c0*/  LOP3.LUT R62, R2, 0xe0, RZ, 0xfc, !PT ;  /* 0x000000e0023e7812 */ /* 0x002fe400078efcff */
.L_x_6812:
[----:B------:R-:W-:Y:S01]  /*08d0*/  IADD3 R124, -R49, c[0x0][0x174], RZ ;  /* 0x00005d00317c7a10 */ /* 0x000fe20007ffe1ff */
[----:B------:R-:W-:Y:S01]  /*08e0*/  BAR.SYNC.DEFER_BLOCKING 0x0 ;  /* 0x0000000000007b1d */ /* 0x000fe20000010000 */
[----:B------:R-:W-:Y:S01]  /*08f0*/  SHF.L.U32 R64, R2, 0x2, RZ ;  /* 0x0000000202407819 */ /* 0x000fe200000006ff */
[----:B------:R-:W-:Y:S01]  /*0900*/  CS2R R12, SRZ ;  /* 0x00000000000c7805 */ /* 0x000fe2000001ff00 */
[----:B------:R-:W-:Y:S01]  /*0910*/  LEA R63, R124, 0xffffff00, 0x8 ;  /* 0xffffff007c3f7811 */ /* 0x000fe200078e40ff */
[----:B------:R-:W-:Y:S01]  /*0920*/  CS2R R14, SRZ ;  /* 0x00000000000e7805 */ /* 0x000fe2000001ff00 */
[----:B------:R-:W-:Y:S02]  /*0930*/  SHF.L.U64.HI R65, R2, 0x2, R3 ;  /* 0x0000000202417819 */ /* 0x000fe40000010203 */
[----:B------:R-:W-:Y:S02]  /*0940*/  IADD3 R89, -R63, c[0x0][0x168], RZ ;  /* 0x00005a003f597a10 */ /* 0x000fe40007ffe1ff */
[----:B----4-:R-:W-:-:S02]  /*0950*/  IADD3 R10, P0, R39, R64, RZ ;  /* 0x00000040270a7210 */ /* 0x010fc40007f1e0ff */
[-C--:B------:R-:W-:Y:S02]  /*0960*/  ISETP.GE.AND P3, PT, R2, R89.reuse, PT ;  /* 0x000000590200720c */ /* 0x080fe40003f66270 */
[----:B------:R-:W-:Y:S02]  /*0970*/  ISETP.GE.AND P4, PT, R56, R89, PT ;  /* 0x000000593800720c */ /* 0x000fe40003f86270 */
[----:B------:R-:W-:Y:S02]  /*0980*/  IADD3.X R11, R40, R65, RZ, P0, !PT ;  /* 0x00000041280b7210 */ /* 0x000fe400007fe4ff */
[-C--:B------:R-:W-:Y:S02]  /*0990*/  ISETP.GE.AND P5, PT, R57, R89.reuse, PT ;  /* 0x000000593900720c */ /* 0x080fe40003fa6270 */
[-C--:B------:R-:W-:Y:S02]  /*09a0*/  ISETP.GE.AND P2, PT, R58, R89.reuse, PT ;  /* 0x000000593a00720c */ /* 0x080fe40003f46270 */
[----:B------:R-:W-:-:S02]  /*09b0*/  ISETP.GE.AND P1, PT, R59, R89, PT ;  /* 0x000000593b00720c */ /* 0x000fc40003f26270 */
[-C--:B------:R-:W-:Y:S01]  /*09c0*/  ISETP.GE.AND P0, PT, R60, R89.reuse, PT ;  /* 0x000000593c00720c */ /* 0x080fe20003f06270 */
[----:B0-2---:R0:W2:Y:S01]  /*09d0*/  @!P3 LDG.E R13, [R10.64] ;  /* 0x000000040a0db981 */ /* 0x0050a2000c1e1900 */
[----:B------:R-:W-:-:S03]  /*09e0*/  ISETP.GE.AND P3, PT, R61, R89, PT ;  /* 0x000000593d00720c */ /* 0x000fc60003f66270 */
[----:B---3--:R0:W3:Y:S01]  /*09f0*/  @!P4 LDG.E R12, [R10.64+0x80] ;  /* 0x000080040a0cc981 */ /* 0x0080e2000c1e1900 */
        /* <DEDUP_REMOVED lines=27> */
[----:B------:R-:W-:Y:S02]  /*0bb0*/  ISETP.GE.AND P6, PT, R2, R89, PT ;  /* 0x000000590200720c */ /* 0x000fe40003fc6270 */
[----:B------:R-:W-:-:S02]  /*0bc0*/  IADD3 R10, P0, R41, R64, RZ ;  /* 0x00000040290a7210 */ /* 0x000fc40007f1e0ff */
[----:B------:R-:W-:Y:S02]  /*0bd0*/  ISETP.GE.AND P5, PT, R56, R89, PT ;  /* 0x000000593800720c */ /* 0x000fe40003fa6270 */
[----:B------:R-:W-:Y:S02]  /*0be0*/  IADD3.X R11, R42, R65, RZ, P0, !PT ;  /* 0x000000412a0b7210 */ /* 0x000fe400007fe4ff */
[-C--:B------:R-:W-:Y:S02]  /*0bf0*/  ISETP.GE.AND P4, PT, R57, R89.reuse, PT ;  /* 0x000000593900720c */ /* 0x080fe40003f86270 */
[-C--:B------:R-:W-:Y:S02]  /*0c00*/  ISETP.GE.AND P3, PT, R58, R89.reuse, PT ;  /* 0x000000593a00720c */ /* 0x080fe40003f66270 */
[-C--:B------:R-:W-:Y:S02]  /*0c10*/  ISETP.GE.AND P2, PT, R59, R89.reuse, PT ;  /* 0x000000593b00720c */ /* 0x080fe40003f46270 */
[----:B------:R-:W-:-:S02]  /*0c20*/  ISETP.GE.AND P1, PT, R60, R89, PT ;  /* 0x000000593c00720c */ /* 0x000fc40003f26270 */
[----:B------:R-:W-:Y:S01]  /*0c30*/  ISETP.GE.AND P0, PT, R61, R89, PT ;  /* 0x000000593d00720c */ /* 0x000fe20003f06270 */
[----:B--2---:R-:W-:Y:S04]  /*0c40*/  STS [R66.X4], R13 ;  /* 0x0000000d42007388 */ /* 0x004fe80000004800 */
[----:B---3--:R-:W-:Y:S04]  /*0c50*/  STS [R67.X4+0x80], R12 ;  /* 0x0000800c43007388 */ /* 0x008fe80000004800 */
[----:B----4-:R-:W-:Y:S04]  /*0c60*/  STS [R68.X4+0x100], R15 ;  /* 0x0001000f44007388 */ /* 0x010fe80000004800 */
[----:B------:R0:W-:Y:S04]  /*0c70*/  STS [R69.X4+0x180], R14 ;  /* 0x0001800e45007388 */ /* 0x0001e80000004800 */
[----:B------:R-:W-:Y:S04]  /*0c80*/  STS [R70.X4+0x200], R17 ;  /* 0x0002001146007388 */ /* 0x000fe80000004800 */
[----:B-1----:R1:W-:Y:S01]  /*0c90*/  STS [R71.X4+0x280], R16 ;  /* 0x0002801047007388 */ /* 0x0023e20000004800 */
[----:B0-----:R-:W-:-:S03]  /*0ca0*/  CS2R R14, SRZ ;  /* 0x00000000000e7805 */ /* 0x001fc6000001ff00 */
        /* <DEDUP_REMOVED lines=12> */
[----:B-1----:R-:W-:Y:S01]  /*0d70*/  CS2R R16, SRZ ;  /* 0x0000000000107805 */ /* 0x002fe2000001ff00 */
[----:B0-----:R-:W-:-:S04]  /*0d80*/  CS2R R18, SRZ ;  /* 0x0000000000127805 */ /* 0x001fc8000001ff00 */
        /* <DEDUP_REMOVED lines=10> */
[----:B------:R-:W-:Y:S01]  /*0e30*/  HFMA2.MMA R23, -RZ, RZ, 0, 0 ;  /* 0x00000000ff177435 */ /* 0x000fe200000001ff */
[----:B------:R-:W-:-:S02]  /*0e40*/  IADD3 R12, P0, R43, R64, RZ ;  /* 0x000000402b0c7210 */ /* 0x000fc40007f1e0ff */
[----:B------:R-:W-:Y:S02]  /*0e50*/  ISETP.GE.AND P5, PT, R56, R89, PT ;  /* 0x000000593800720c */ /* 0x000fe40003fa6270 */
[----:B------:R-:W-:Y:S02]  /*0e60*/  IADD3.X R13, R44, R65, RZ, P0, !PT ;  /* 0x000000412c0d7210 */ /* 0x000fe400007fe4ff */
[-C--:B------:R-:W-:Y:S01]  /*0e70*/  ISETP.GE.AND P4, PT, R57, R89.reuse, PT ;  /* 0x000000593900720c */ /* 0x080fe20003f86270 */
[----:B0-----:R-:W-:Y:S01]  /*0e80*/  CS2R R10, SRZ ;  /* 0x00000000000a7805 */ /* 0x001fe2000001ff00 */
        /* <DEDUP_REMOVED lines=24> */
[----:B--2---:R-:W-:-:S03]  /*1010*/  MOV R18, RZ ;  /* 0x000000ff00127202 */ /* 0x004fc60000000f00 */
        /* <DEDUP_REMOVED lines=10> */
[----:B--2---:R-:W-:Y:S04]  /*10c0*/  STS [R66.X4], R23 ;  /* 0x0000001742007388 */ /* 0x004fe80000004800 */
[----:B---3--:R-:W-:Y:S04]  /*10d0*/  STS [R67.X4+0x80], R10 ;  /* 0x0000800a43007388 */ /* 0x008fe80000004800 */
[----:B----4-:R-:W-:Y:S04]  /*10e0*/  STS [R68.X4+0x100], R11 ;  /* 0x0001000b44007388 */ /* 0x010fe80000004800 */
        /* <DEDUP_REMOVED lines=13> */
[----:B------:R-:W4:Y:S01]  /*11c0*/  LDS R109, [R74.X4+0x1c] ;  /* 0x00001c004a6d7984 */ /* 0x000f220000004800 */
[----:B0-----:R-:W-:-:S02]  /*11d0*/  FFMA.FTZ R36, R91, R111, R36 ;  /* 0x0000006f5b247223 */ /* 0x001fc40000010024 */
[-C--:B-----5:R-:W-:Y:S02]  /*11e0*/  FMUL.FTZ R127, R111, R30.reuse ;  /* 0x0000001e6f7f7220 */ /* 0x0a0fe40000410000 */
[----:B-1----:R-:W-:Y:S02]  /*11f0*/  FFMA.FTZ R36, R90, R113, R36 ;  /* 0x000000715a247223 */ /* 0x002fe40000010024 */
[-C--:B------:R-:W-:Y:S02]  /*1200*/  FMUL.FTZ R125, R113, R30.reuse ;  /* 0x0000001e717d7220 */ /* 0x080fe40000410000 */
[----:B--2---:R-:W-:Y:S02]  /*1210*/  FFMA.FTZ R36, R88, R115, R36 ;  /* 0x0000007358247223 */ /* 0x004fe40000010024 */
[----:B------:R-:W-:Y:S02]  /*1220*/  FMUL.FTZ R133, R115, R30 ;  /* 0x0000001e73857220 */ /* 0x000fe40000410000 */
[----:B---3--:R-:W-:-:S02]  /*1230*/  FFMA.FTZ R36, R86, R117, R36 ;  /* 0x0000007556247223 */ /* 0x008fc40000010024 */
[-C--:B------:R-:W-:Y:S02]  /*1240*/  FMUL.FTZ R131, R117, R30.reuse ;  /* 0x0000001e75837220 */ /* 0x080fe40000410000 */
[----:B----4-:R-:W-:Y:S02]  /*1250*/  FFMA.FTZ R36, R84, R119, R36 ;  /* 0x0000007754247223 */ /* 0x010fe40000010024 */
[-C--:B------:R-:W-:Y:S02]  /*1260*/  FMUL.FTZ R129, R119, R30.reuse ;  /* 0x0000001e77817220 */ /* 0x080fe40000410000 */
[----:B------:R-:W-:Y:S02]  /*1270*/  FFMA.FTZ R36, R82, R121, R36 ;  /* 0x0000007952247223 */ /* 0x000fe40000010024 */
[----:B------:R-:W-:Y:S02]  /*1280*/  FMUL.FTZ R139, R121, R30 ;  /* 0x0000001e798b7220 */ /* 0x000fe40000410000 */
[----:B------:R-:W-:-:S02]  /*1290*/  FFMA.FTZ R36, R80, R123, R36 ;  /* 0x0000007b50247223 */ /* 0x000fc40000010024 */
[-C--:B------:R-:W-:Y:S02]  /*12a0*/  FMUL.FTZ R137, R123, R30.reuse ;  /* 0x0000001e7b897220 */ /* 0x080fe40000410000 */
[----:B------:R-:W-:Y:S02]  /*12b0*/  FMUL.FTZ R135, R109, R30 ;  /* 0x0000001e6d877220 */ /* 0x000fe40000410000 */
[----:B------:R-:W-:Y:S01]  /*12c0*/  FFMA.FTZ R36, R78, R109, R36 ;  /* 0x0000006d4e247223 */ /* 0x000fe20000010024 */
[----:B------:R-:W-:Y:S06]  /*12d0*/  BAR.SYNC.DEFER_BLOCKING 0x0 ;  /* 0x0000000000007b1d */ /* 0x000fec0000010000 */
[----:B------:R-:W-:Y:S05]  /*12e0*/  @P0 BRA `(.L_x_6785) ;  /* 0x0000008000000947 */ /* 0x000fea0003800000 */
[----:B------:R-:W-:Y:S01]  /*12f0*/  MOV R75, RZ ;  /* 0x000000ff004b7202 */ /* 0x000fe20000000f00 */
[----:B------:R-:W-:Y:S01]  /*1300*/  CS2R R76, SRZ ;  /* 0x00000000004c7805 */ /* 0x000fe2000001ff00 */
[----:B------:R-:W-:-:S02]  /*1310*/  MOV R79, RZ ;  /* 0x000000ff004f7202 */ /* 0x000fc40000000f00 */
[----:B------:R-:W-:Y:S02]  /*1320*/  MOV R81, RZ ;  /* 0x000000ff00517202 */ /* 0x000fe40000000f00 */
[----:B------:R-:W-:Y:S02]  /*1330*/  MOV R83, RZ ;  /* 0x000000ff00537202 */ /* 0x000fe40000000f00 */
[----:B------:R-:W-:Y:S02]  /*1340*/  MOV R85, RZ ;  /* 0x000000ff00557202 */ /* 0x000fe40000000f00 */
[----:B------:R-:W-:Y:S01]  /*1350*/  MOV R87, RZ ;  /* 0x000000ff00577202 */ /* 0x000fe20000000f00 */
[----:B------:R-:W-:Y:S05]  /*1360*/  BRA `(.L_x_6786) ;  /* 0x0000226000007947 */ /* 0x000fea0003800000 */
.L_x_6785:
[----:B------:R-:W-:Y:S01]  /*1370*/  MOV R10, R38 ;  /* 0x00000026000a7202 */ /* 0x000fe20000000f00 */
[----:B------:R-:W-:Y:S01]  /*1380*/  IMAD R12, R118, c[0x0][0x2b8], RZ ;  /* 0x0000ae00760c7a24 */ /* 0x000fe200078e02ff */
[----:B------:R-:W-:Y:S01]  /*1390*/  MOV R11, RZ ;  /* 0x000000ff000b7202 */ /* 0x000fe20000000f00 */
[----:B------:R-:W-:Y:S01]  /*13a0*/  FADD.FTZ R143, R93, R32 ;  /* 0x000000205d8f7221 */ /* 0x000fe20000010000 */
[----:B------:R-:W-:Y:S01]  /*13b0*/  IADD3 R92, R124, -0x1, RZ ;  /* 0xffffffff7c5c7810 */ /* 0x000fe20007ffe0ff */
[C---:B------:R-:W-:Y:S01]  /*13c0*/  IMAD R13, R33.reuse, c[0x0][0x2bc], R12 ;  /* 0x0000af00210d7a24 */ /* 0x040fe200078e020c */
[----:B------:R-:W-:Y:S01]  /*13d0*/  MOV R157, RZ ;  /* 0x000000ff009d7202 */ /* 0x000fe20000000f00 */
[----:B------:R-:W-:Y:S01]  /*13e0*/  IMAD.WIDE.U32 R10, R33, c[0x0][0x2b8], R10 ;  /* 0x0000ae00210a7a25 */ /* 0x000fe200078e000a */
[----:B------:R-:W-:Y:S01]  /*13f0*/  MOV R75, RZ ;  /* 0x000000ff004b7202 */ /* 0x000fe20000000f00 */
[----:B------:R-:W-:Y:S01]  /*1400*/  CS2R R76, SRZ ;  /* 0x00000000004c7805 */ /* 0x000fe2000001ff00 */
[----:B------:R-:W-:Y:S01]  /*1410*/  MOV R96, RZ ;  /* 0x000000ff00607202 */ /* 0x000fe20000000f00 */
[----:B------:R-:W-:Y:S01]  /*1420*/  IMAD R12, R120, c[0x0][0x2c0], RZ ;  /* 0x0000b000780c7a24 */ /* 0x000fe200078e02ff */
[----:B------:R-:W-:Y:S01]  /*1430*/  IADD3 R11, R11, R13, RZ ;  /* 0x0000000d0b0b7210 */ /* 0x000fe20007ffe0ff */
[----:B------:R-:W-:Y:S01]  /*1440*/  FADD.FTZ R145, R95, R32 ;  /* 0x000000205f917221 */ /* 0x000fe20000010000 */
[----:B------:R-:W-:Y:S01]  /*1450*/  MOV R159, RZ ;  /* 0x000000ff009f7202 */ /* 0x000fe20000000f00 */
[C---:B------:R-:W-:Y:S01]  /*1460*/  IMAD R13, R35.reuse, c[0x0][0x2c4], R12 ;  /* 0x0000b100230d7a24 */ /* 0x040fe200078e020c */
[----:B------:R-:W-:Y:S01]  /*1470*/  MOV R79, RZ ;  /* 0x000000ff004f7202 */ /* 0x000fe20000000f00 */
[----:B------:R-:W-:Y:S01]  /*1480*/  IMAD.WIDE.U32 R10, R35, c[0x0][0x2c0], R10 ;  /* 0x0000b000230a7a25 */ /* 0x000fe200078e000a */
[----:B------:R-:W-:-:S02]  /*1490*/  MOV R81, RZ ;  /* 0x000000ff00517202 */ /* 0x000fc40000000f00 */
[----:B------:R-:W-:Y:S01]  /*14a0*/  MOV R83, RZ ;  /* 0x000000ff00537202 */ /* 0x000fe20000000f00 */
[----:B------:R-:W-:Y:S01]  /*14b0*/  FADD.FTZ R147, R97, R32 ;  /* 0x0000002061937221 */ /* 0x000fe20000010000 */
[----:B------:R-:W-:Y:S01]  /*14c0*/  IADD3 R26, R11, R13, RZ ;  /* 0x0000000d0b1a7210 */ /* 0x000fe20007ffe0ff */
[----:B------:R-:W-:Y:S01]  /*14d0*/  IMAD R13, R49, -0x100, R34 ;  /* 0xffffff00310d7824 */ /* 0x000fe200078e0222 */
[----:B------:R-:W-:Y:S01]  /*14e0*/  LEA R24, P0, R10, c[0x0][0x320], 0x2 ;  /* 0x0000c8000a187a11 */ /* 0x000fe200078010ff */
[--C-:B------:R-:W-:Y:S01]  /*14f0*/  FADD.FTZ R149, R99, R32.reuse ;  /* 0x0000002063957221 */ /* 0x100fe20000010000 */
[----:B------:R-:W-:Y:S01]  /*1500*/  LEA.HI R11, R92, R92, RZ, 0x1 ;  /* 0x0000005c5c0b7211 */ /* 0x000fe200078f08ff */
[----:B------:R-:W-:Y:S01]  /*1510*/  FADD.FTZ R151, R101, R32 ;  /* 0x0000002065977221 */ /* 0x000fe20000010000 */
[----:B------:R-:W-:Y:S01]  /*1520*/  LEA.HI.X R25, R10, c[0x0][0x324], R26, 0x2, P0 ;  /* 0x0000c9000a197a11 */ /* 0x000fe200000f141a */
[--C-:B------:R-:W-:Y:S01]  /*1530*/  FADD.FTZ R153, R103, R32.reuse ;  /* 0x0000002067997221 */ /* 0x100fe20000010000 */
[----:B------:R-:W-:Y:S01]  /*1540*/  LOP3.LUT R11, R11, 0xfffffe, RZ, 0xc0, !PT ;  /* 0x00fffffe0b0b7812 */ /* 0x000fe200078ec0ff */
[----:B------:R-:W-:Y:S01]  /*1550*/  FADD.FTZ R155, R105, R32 ;  /* 0x00000020699b7221 */ /* 0x000fe20000010000 */
[----:B------:R-:W-:Y:S01]  /*1560*/  IADD3 R10, P0, R63, R10, RZ ;  /* 0x0000000a3f0a7210 */ /* 0x000fe20007f1e0ff */
[----:B------:R-:W-:Y:S01]  /*1570*/  IMAD.WIDE R24, R13, 0x4, R24 ;  /* 0x000000040d187825 */ /* 0x000fe200078e0218 */
[----:B------:R-:W-:-:S02]  /*1580*/  IADD3 R92, R92, -R11, RZ ;  /* 0x8000000b5c5c7210 */ /* 0x000fc40007ffe0ff */
[----:B------:R-:W-:Y:S01]  /*1590*/  MOV R85, RZ ;  /* 0x000000ff00557202 */ /* 0x000fe20000000f00 */
[----:B------:R-:W-:Y:S01]  /*15a0*/  FADD.FTZ R94, R107, R32 ;  /* 0x000000206b5e7221 */ /* 0x000fe20000010000 */
[C---:B------:R-:W-:Y:S02]  /*15b0*/  IADD3 R12, P6, R24.reuse, -0x380, RZ ;  /* 0xfffffc80180c7810 */ /* 0x040fe40007fde0ff */
[C---:B------:R-:W-:Y:S02]  /*15c0*/  IADD3 R14, P5, R24.reuse, -0x300, RZ ;  /* 0xfffffd00180e7810 */ /* 0x040fe40007fbe0ff */
[C---:B------:R-:W-:Y:S02]  /*15d0*/  IADD3 R16, P4, R24.reuse, -0x280, RZ ;  /* 0xfffffd8018107810 */ /* 0x040fe40007f9e0ff */
[C---:B------:R-:W-:Y:S02]  /*15e0*/  IADD3 R18, P3, R24.reuse, -0x200, RZ ;  /* 0xfffffe0018127810 */ /* 0x040fe40007f7e0ff */
[----:B------:R-:W-:-:S02]  /*15f0*/  IADD3 R20, P2, R24, -0x180, RZ ;  /* 0xfffffe8018147810 */ /* 0x000fc40007f5e0ff */
[C---:B------:R-:W-:Y:S02]  /*1600*/  IADD3 R22, P1, R24.reuse, -0x100, RZ ;  /* 0xffffff0018167810 */ /* 0x040fe40007f3e0ff */
[C---:B------:R-:W-:Y:S02]  /*1610*/  IADD3.X R13, R25.reuse, -0x1, RZ, P6, !PT ;  /* 0xffffffff190d7810 */ /* 0x040fe400037fe4ff */
[----:B------:R-:W-:Y:S02]  /*1620*/  IADD3 R24, P6, R24, -0x80, RZ ;  /* 0xffffff8018187810 */ /* 0x000fe40007fde0ff */
[C---:B------:R-:W-:Y:S02]  /*1630*/  IADD3.X R15, R25.reuse, -0x1, RZ, P5, !PT ;  /* 0xffffffff190f7810 */ /* 0x040fe40002ffe4ff */
[C---:B------:R-:W-:Y:S02]  /*1640*/  IADD3.X R17, R25.reuse, -0x1, RZ, P4, !PT ;  /* 0xffffffff19117810 */ /* 0x040fe400027fe4ff */
[----:B------:R-:W-:-:S02]  /*1650*/  IADD3.X R19, R25, -0x1, RZ, P3, !PT ;  /* 0xffffffff19137810 */ /* 0x000fc40001ffe4ff */
[C---:B------:R-:W-:Y:S02]  /*1660*/  IADD3.X R21, R25.reuse, -0x1, RZ, P2, !PT ;  /* 0xffffffff19157810 */ /* 0x040fe400017fe4ff */
[C---:B------:R-:W-:Y:S02]  /*1670*/  IADD3.X R23, R25.reuse, -0x1, RZ, P1, !PT ;  /* 0xffffffff19177810 */ /* 0x040fe40000ffe4ff */
[----:B------:R-:W-:Y:S02]  /*1680*/  IADD3.X R25, R25, -0x1, RZ, P6, !PT ;  /* 0xffffffff19197810 */ /* 0x000fe400037fe4ff */
[----:B------:R-:W-:Y:S02]  /*1690*/  MOV R87, RZ ;  /* 0x000000ff00577202 */ /* 0x000fe40000000f00 */
[----:B------:R-:W-:Y:S02]  /*16a0*/  LEA.HI.X.SX32 R11, R63, R26, 0x1, P0 ;  /* 0x0000001a3f0b7211 */ /* 0x000fe400000f0eff */
.L_x_6807:
        /* <DEDUP_REMOVED lines=8> */
[----:B------:R-:W-:Y:S01]  /*1730*/  IMAD R28, R100, c[0x0][0x188], RZ ;  /* 0x00006200641c7a24 */ /* 0x000fe200078e02ff */
[----:B------:R-:W-:Y:S01]  /*1740*/  ISETP.GE.AND P5, PT, R56, R89, PT ;  /* 0x000000593800720c */ /* 0x000fe20003fa6270 */
[----:B------:R-:W-:Y:S01]  /*1750*/  IMAD R98, R100, c[0x0][0x1c0], RZ ;  /* 0x0000700064627a24 */ /* 0x000fe200078e02ff */
[----:B------:R-:W-:Y:S01]  /*1760*/  IADD3 R27, R27, R29, RZ ;  /* 0x0000001d1b1b7210 */ /* 0x000fe20007ffe0ff */
[----:B------:R-:W-:Y:S01]  /*1770*/  IMAD R29, R157, c[0x0][0x18c], R28 ;  /* 0x000063009d1d7a24 */ /* 0x000fe200078e021c */
[-C--:B------:R-:W-:Y:S01]  /*1780*/  ISETP.GE.AND P4, PT, R57, R89.reuse, PT ;  /* 0x000000593900720c */ /* 0x080fe20003f86270 */
[----:B------:R-:W-:Y:S01]  /*1790*/  IMAD.WIDE.U32 R140, R157, c[0x0][0x1c0], R2 ;  /* 0x000070009d8c7a25 */ /* 0x000fe200078e0002 */
[----:B------:R-:W-:-:S02]  /*17a0*/  ISETP.GE.AND P3, PT, R58, R89, PT ;  /* 0x000000593a00720c */ /* 0x000fc40003f66270 */
[----:B------:R-:W-:Y:S01]  /*17b0*/  ISETP.GE.AND P2, PT, R59, R89, PT ;  /* 0x000000593b00720c */ /* 0x000fe20003f46270 */
[C---:B------:R-:W-:Y:S01]  /*17c0*/  IMAD.WIDE.U32 R160, R157.reuse, c[0x0][0x188], R26 ;  /* 0x000062009da07a25 */ /* 0x040fe200078e001a */
[----:B------:R-:W-:Y:S02]  /*17d0*/  LEA R26, P1, R140, R45, 0x2 ;  /* 0x0000002d8c1a7211 */ /* 0x000fe400078210ff */
[----:B------:R-:W-:Y:S01]  /*17e0*/  MOV R106, RZ ;  /* 0x000000ff006a7202 */ /* 0x000fe20000000f00 */
[----:B------:R-:W-:Y:S01]  /*17f0*/  IMAD R163, R157, c[0x0][0x1c4], R98 ;  /* 0x000071009da37a24 */ /* 0x000fe200078e0262 */
[----:B------:R-:W-:Y:S01]  /*1800*/  IADD3 R29, R161, R29, RZ ;  /* 0x0000001da11d7210 */ /* 0x000fe20007ffe0ff */
[----:B------:R-:W-:Y:S01]  /*1810*/  HFMA2.MMA R161, -RZ, RZ, 0, 0 ;  /* 0x00000000ffa17435 */ /* 0x000fe200000001ff */
[C---:B------:R-:W-:Y:S02]  /*1820*/  LEA R28, P0, R160.reuse, c[0x0][0x220], 0x2 ;  /* 0x00008800a01c7a11 */ /* 0x040fe400078010ff */
[----:B------:R-:W-:Y:S01]  /*1830*/  IADD3 R27, R141, R163, RZ ;  /* 0x000000a38d1b7210 */ /* 0x000fe20007ffe0ff */
[----:B------:R-:W-:Y:S01]  /*1840*/  HFMA2.MMA R163, -RZ, RZ, 0, 0 ;  /* 0x00000000ffa37435 */ /* 0x000fe200000001ff */
[----:B------:R-:W-:-:S02]  /*1850*/  LEA.HI.X R29, R160, c[0x0][0x224], R29, 0x2, P0 ;  /* 0x00008900a01d7a11 */ /* 0x000fc400000f141d */
[----:B------:R-:W-:Y:S02]  /*1860*/  LEA.HI.X R27, R140, R46, R27, 0x2, P1 ;  /* 0x0000002e8c1b7211 */ /* 0x000fe400008f141b */
[-C--:B------:R-:W-:Y:S01]  /*1870*/  ISETP.GE.AND P1, PT, R60, R89.reuse, PT ;  /* 0x000000593c00720c */ /* 0x080fe20003f26270 */
[----:B0-2---:R0:W2:Y:S01]  /*1880*/  LDG.E R98, [R28.64] ;  /* 0x000000041c627981 */ /* 0x0050a2000c1e1900 */
[----:B------:R-:W-:-:S03]  /*1890*/  ISETP.GE.AND P0, PT, R61, R89, PT ;  /* 0x000000593d00720c */ /* 0x000fc60003f06270 */
[----:B-1-3--:R1:W3:Y:S01]  /*18a0*/  @!P6 LDG.E R161, [R26.64] ;  /* 0x000000041aa1e981 */ /* 0x00a2e2000c1e1900 */
[----:B------:R-:W-:Y:S01]  /*18b0*/  ISETP.GE.AND P6, PT, R62, R89, PT ;  /* 0x000000593e00720c */ /* 0x000fe20003fc6270 */
        /* <DEDUP_REMOVED lines=17> */
[----:B0-----:R-:W-:Y:S02]  /*19d0*/  IADD3 R29, R141, R169, RZ ;  /* 0x000000a98d1d7210 */ /* 0x001fe40007ffe0ff */
[----:B------:R-:W-:-:S04]  /*19e0*/  LEA R28, P1, R140, c[0x0][0x228], 0x2 ;  /* 0x00008a008c1c7a11 */ /* 0x000fc800078210ff */
[----:B------:R-:W-:-:S05]  /*19f0*/  LEA.HI.X R29, R140, c[0x0][0x22c], R29, 0x2, P1 ;  /* 0x00008b008c1d7a11 */ /* 0x000fca00008f141d */
[----:B------:R0:W4:Y:S01]  /*1a00*/  LDG.E R28, [R28.64] ;  /* 0x000000041c1c7981 */ /* 0x000122000c1e1900 */
[----:B------:R-:W-:Y:S01]  /*1a10*/  ISETP.NE.AND P0, PT, R122, RZ, PT ;  /* 0x000000ff7a00720c */ /* 0x000fe20003f05270 */
[----:B------:R-:W-:Y:S01]  /*1a20*/  FADD.FTZ R102, R107, R32 ;  /* 0x000000206b667221 */ /* 0x000fe20000010000 */
[----:B------:R-:W-:Y:S02]  /*1a30*/  ISETP.NE.AND P1, PT, R38, RZ, PT ;  /* 0x000000ff2600720c */ /* 0x000fe40003f25270 */
[----:B------:R-:W-:Y:S02]  /*1a40*/  ISETP.LT.OR P2, PT, R124, 0x2, P0 ;  /* 0x000000027c00780c */ /* 0x000fe40000741670 */
[----:B-1----:R-:W-:-:S09]  /*1a50*/  LEA R26, R92, R157, 0x8 ;  /* 0x0000009d5c1a7211 */ /* 0x002fd200078e40ff */
[----:B------:R-:W-:Y:S02]  /*1a60*/  @P1 IADD3 R26, R38, 0x200, RZ ;  /* 0x00000200261a1810 */ /* 0x000fe40007ffe0ff */
[----:B------:R-:W-:-:S05]  /*1a70*/  @!P2 IADD3 R112, R124, -0x2, RZ ;  /* 0xfffffffe7c70a810 */ /* 0x000fca0007ffe0ff */
[----:B------:R-:W-:Y:S01]  /*1a80*/  @!P2 IMAD R27, R112, c[0x0][0x16c], R157 ;  /* 0x00005b00701baa24 */ /* 0x000fe200078e029d */
[----:B------:R-:W-:Y:S01]  /*1a90*/  SHF.L.U32 R112, R26, 0x2, RZ ;  /* 0x000000021a707819 */ /* 0x000fe200000006ff */
[----:B------:R-:W-:Y:S02]  /*1aa0*/  HFMA2.MMA R132, -RZ, RZ, 0, 0 ;  /* 0x00000000ff847435 */ /* 0x000fe400000001ff */
[----:B------:R-:W-:-:S04]  /*1ab0*/  @!P2 IMAD.WIDE R26, R27, 0x8, R8 ;  /* 0x000000081b1aa825 */ /* 0x000fc800078e0208 */
[--C-:B------:R-:W-:Y:S02]  /*1ac0*/  FADD.FTZ R141, R103, R32.reuse ;  /* 0x00000020678d7221 */ /* 0x100fe40000010000 */
[----:B------:R-:W-:Y:S02]  /*1ad0*/  FMUL.FTZ R211, R90, R155 ;  /* 0x0000009b5ad37220 */ /* 0x000fe40000410000 */
[----:B------:R-:W-:Y:S02]  /*1ae0*/  FMUL.FTZ R134, R91, R94 ;  /* 0x0000005e5b867220 */ /* 0x000fe40000410000 */
[----:B------:R-:W-:Y:S02]  /*1af0*/  FADD.FTZ R169, R93, R32 ;  /* 0x000000205da97221 */ /* 0x000fe40000010000 */
[----:B------:R-:W-:Y:S02]  /*1b00*/  FMUL.FTZ R213, R88, R153 ;  /* 0x0000009958d57220 */ /* 0x000fe40000410000 */
[----:B------:R-:W-:-:S02]  /*1b10*/  FMUL.FTZ R197, R86, R151 ;  /* 0x0000009756c57220 */ /* 0x000fc40000410000 */
[----:B------:R-:W-:Y:S02]  /*1b20*/  FMUL.FTZ R191, R84, R149 ;  /* 0x0000009554bf7220 */ /* 0x000fe40000410000 */
[----:B------:R-:W-:Y:S02]  /*1b30*/  FMUL.FTZ R189, R82, R147 ;  /* 0x0000009352bd7220 */ /* 0x000fe40000410000 */
[----:B------:R-:W-:Y:S01]  /*1b40*/  FMUL.FTZ R183, R80, R145 ;  /* 0x0000009150b77220 */ /* 0x000fe20000410000 */
[----:B------:R-:W-:Y:S01]  /*1b50*/  BSSY B0, `(.L_x_6787) ;  /* 0x000004c000007945 */ /* 0x000fe20003800000 */
[----:B--2---:R-:W-:-:S04]  /*1b60*/  FMUL.FTZ R114, R98, 1.4426950216293334961 ;  /* 0x3fb8aa3b62727820 */ /* 0x004fc80000410000 */
[----:B0-----:R-:W-:-:S04]  /*1b70*/  FMUL.FTZ R29, R114, R102 ;  /* 0x00000066721d7220 */ /* 0x001fc80000410000 */
[----:B------:R-:W0:Y:S01]  /*1b80*/  MUFU.EX2 R221, R29 ;  /* 0x0000001d00dd7308 */ /* 0x000e220000000800 */
[----:B---3--:R-:W-:Y:S04]  /*1b90*/  STS [R66.X4], R161 ;  /* 0x000000a142007388 */ /* 0x008fe80000004800 */
[----:B----4-:R-:W-:Y:S04]  /*1ba0*/  STS [R67.X4+0x80], R104 ;  /* 0x0000806843007388 */ /* 0x010fe80000004800 */
[----:B------:R1:W-:Y:S04]  /*1bb0*/  STS [R68.X4+0x100], R163 ;  /* 0x000100a344007388 */ /* 0x0003e80000004800 */
        /* <DEDUP_REMOVED lines=11> */
[----:B------:R-:W3:Y:S04]  /*1c70*/  LDS R175, [R74.X4+0x14] ;  /* 0x000014004aaf7984 */ /* 0x000ee80000004800 */
[----:B------:R-:W4:Y:S04]  /*1c80*/  LDS R173, [R74.X4+0x18] ;  /* 0x000018004aad7984 */ /* 0x000f280000004800 */
[----:B------:R-:W4:Y:S04]  /*1c90*/  LDS R171, [R74.X4+0x1c] ;  /* 0x00001c004aab7984 */ /* 0x000f280000004800 */
[----:B0-----:R0:W-:Y:S04]  /*1ca0*/  STS [R112+0xa88], R221 ;  /* 0x000a88dd70007388 */ /* 0x0011e80000000800 */
[----:B------:R-:W-:Y:S01]  /*1cb0*/  BAR.SYNC.DEFER_BLOCKING 0x0 ;  /* 0x0000000000007b1d */ /* 0x000fe20000010000 */
[----:B-1----:R-:W-:-:S04]  /*1cc0*/  FADD.FTZ R163, R105, R32 ;  /* 0x0000002069a37221 */ /* 0x002fc80000010000 */
[C---:B------:R-:W-:Y:S02]  /*1cd0*/  FMUL.FTZ R104, R114.reuse, R163 ;  /* 0x000000a372687220 */ /* 0x040fe40000410000 */
[----:B--2---:R-:W-:Y:S02]  /*1ce0*/  FMUL.FTZ R106, R114, R141 ;  /* 0x0000008d726a7220 */ /* 0x004fe40000410000 */
[--C-:B------:R-:W-:Y:S02]  /*1cf0*/  FADD.FTZ R29, R101, R32.reuse ;  /* 0x00000020651d7221 */ /* 0x100fe40000010000 */
[----:B------:R-:W1:Y:S01]  /*1d00*/  MUFU.EX2 R104, R104 ;  /* 0x0000006800687308 */ /* 0x000e620000000800 */
[----:B------:R-:W-:Y:S01]  /*1d10*/  FADD.FTZ R161, R99, R32 ;  /* 0x0000002063a17221 */ /* 0x000fe20000010000 */
[----:B------:R1:W5:Y:S01]  /*1d20*/  @!P2 LDG.E R132, [R26.64+0x4] ;  /* 0x000004041a84a981 */ /* 0x000362000c1e1900 */
[----:B------:R-:W-:Y:S01]  /*1d30*/  ISETP.NE.AND P2, PT, R38, 0x1f, PT ;  /* 0x0000001f2600780c */ /* 0x000fe20003f45270 */
[----:B---3--:R-:W-:-:S04]  /*1d40*/  FMUL.FTZ R108, R114, R29 ;  /* 0x0000001d726c7220 */ /* 0x008fc80000410000 */
[----:B------:R-:W2:Y:S01]  /*1d50*/  MUFU.EX2 R106, R106 ;  /* 0x0000006a006a7308 */ /* 0x000ea20000000800 */
[----:B----4-:R-:W-:Y:S02]  /*1d60*/  FMUL.FTZ R110, R114, R161 ;  /* 0x000000a1726e7220 */ /* 0x010fe40000410000 */
[--C-:B------:R-:W-:Y:S02]  /*1d70*/  FADD.FTZ R165, R97, R32.reuse ;  /* 0x0000002061a57221 */ /* 0x100fe40000010000 */
[----:B------:R-:W-:-:S03]  /*1d80*/  FADD.FTZ R167, R95, R32 ;  /* 0x000000205fa77221 */ /* 0x000fc60000010000 */
[----:B------:R-:W3:Y:S01]  /*1d90*/  MUFU.EX2 R108, R108 ;  /* 0x0000006c006c7308 */ /* 0x000ee20000000800 */
[----:B------:R4:W4:Y:S01]  /*1da0*/  @P2 LDS R209, [R38.X4+0x128c] ;  /* 0x00128c0026d12984 */ /* 0x0009220000004800 */
[C---:B0-----:R-:W-:Y:S02]  /*1db0*/  FMUL.FTZ R112, R114.reuse, R165 ;  /* 0x000000a572707220 */ /* 0x041fe40000410000 */
[----:B------:R-:W-:-:S04]  /*1dc0*/  FMUL.FTZ R116, R114, R167 ;  /* 0x000000a772747220 */ /* 0x000fc80000410000 */
[----:B------:R-:W0:Y:S01]  /*1dd0*/  MUFU.EX2 R110, R110 ;  /* 0x0000006e006e7308 */ /* 0x000e220000000800 */
[----:B-1----:R-:W-:Y:S02]  /*1de0*/  FFMA.FTZ R26, R104, R134, R211 ;  /* 0x00000086681a7223 */ /* 0x002fe400000100d3 */
[----:B------:R-:W-:Y:S02]  /*1df0*/  FMUL.FTZ R27, R221, R104 ;  /* 0x00000068dd1b7220 */ /* 0x000fe40000410000 */
[----:B------:R-:W-:-:S03]  /*1e00*/  FMUL.FTZ R114, R114, R169 ;  /* 0x000000a972727220 */ /* 0x000fc60000410000 */
[----:B------:R-:W1:Y:S01]  /*1e10*/  MUFU.EX2 R112, R112 ;  /* 0x0000007000707308 */ /* 0x000e620000000800 */
[C---:B--2---:R-:W-:Y:S02]  /*1e20*/  FFMA.FTZ R26, R106.reuse, R26, R213 ;  /* 0x0000001a6a1a7223 */ /* 0x044fe400000100d5 */
[----:B------:R-:W-:-:S05]  /*1e30*/  FMUL.FTZ R27, R106, R27 ;  /* 0x0000001b6a1b7220 */ /* 0x000fca0000410000 */
[----:B------:R-:W2:Y:S01]  /*1e40*/  MUFU.EX2 R116, R116 ;  /* 0x0000007400747308 */ /* 0x000ea20000000800 */
[C---:B---3--:R-:W-:Y:S02]  /*1e50*/  FFMA.FTZ R26, R108.reuse, R26, R197 ;  /* 0x0000001a6c1a7223 */ /* 0x048fe400000100c5 */
[----:B------:R-:W-:-:S05]  /*1e60*/  FMUL.FTZ R27, R108, R27 ;  /* 0x0000001b6c1b7220 */ /* 0x000fca0000410000 */
[----:B------:R-:W3:Y:S01]  /*1e70*/  MUFU.EX2 R114, R114 ;  /* 0x0000007200727308 */ /* 0x000ee20000000800 */
[C---:B0-----:R-:W-:Y:S02]  /*1e80*/  FFMA.FTZ R26, R110.reuse, R26, R191 ;  /* 0x0000001a6e1a7223 */ /* 0x041fe400000100bf */
[----:B------:R-:W-:Y:S02]  /*1e90*/  FMUL.FTZ R185, R110, R27 ;  /* 0x0000001b6eb97220 */ /* 0x000fe40000410000 */
[C---:B-1----:R-:W-:Y:S02]  /*1ea0*/  FFMA.FTZ R26, R112.reuse, R26, R189 ;  /* 0x0000001a701a7223 */ /* 0x042fe400000100bd */
[----:B------:R-:W-:Y:S02]  /*1eb0*/  FMUL.FTZ R185, R112, R185 ;  /* 0x000000b970b97220 */ /* 0x000fe40000410000 */
[----:B------:R-:W-:Y:S02]  /*1ec0*/  FMUL.FTZ R27, R78, R143 ;  /* 0x0000008f4e1b7220 */ /* 0x000fe40000410000 */
[----:B--2---:R-:W-:-:S02]  /*1ed0*/  FFMA.FTZ R26, R116, R26, R183 ;  /* 0x0000001a741a7223 */ /* 0x004fc400000100b7 */
[----:B------:R-:W-:Y:S02]  /*1ee0*/  FMUL.FTZ R185, R116, R185 ;  /* 0x000000b974b97220 */ /* 0x000fe40000410000 */
[C---:B------:R-:W-:Y:S02]  /*1ef0*/  FMUL.FTZ R126, R28.reuse, R175 ;  /* 0x000000af1c7e7220 */ /* 0x040fe40000410000 */
[C---:B------:R-:W-:Y:S02]  /*1f00*/  FMUL.FTZ R128, R28.reuse, R173 ;  /* 0x000000ad1c807220 */ /* 0x040fe40000410000 */
[----:B------:R-:W-:Y:S02]  /*1f10*/  FMUL.FTZ R130, R28, R171 ;  /* 0x000000ab1c827220 */ /* 0x000fe40000410000 */
[----:B---3--:R-:W-:Y:S02]  /*1f20*/  FFMA.FTZ R136, R114, R26, R27 ;  /* 0x0000001a72887223 */ /* 0x008fe4000001001b */
[----:B------:R-:W-:-:S02]  /*1f30*/  FMUL.FTZ R26, R28, R177 ;  /* 0x000000b11c1a7220 */ /* 0x000fc40000410000 */
[----:B------:R-:W-:Y:S02]  /*1f40*/  FMUL.FTZ R215, R114, R185 ;  /* 0x000000b972d77220 */ /* 0x000fe40000410000 */
[----:B------:R-:W-:Y:S02]  /*1f50*/  FMUL.FTZ R201, R121, R126 ;  /* 0x0000007e79c97220 */ /* 0x000fe40000410000 */
[----:B------:R-:W-:Y:S02]  /*1f60*/  FMUL.FTZ R203, R123, R128 ;  /* 0x000000807bcb7220 */ /* 0x000fe40000410000 */
[----:B------:R-:W-:Y:S01]  /*1f70*/  FMUL.FTZ R142, R109, R130 ;  /* 0x000000826d8e7220 */ /* 0x000fe20000410000 */
        /* <DEDUP_REMOVED lines=9> */
.L_x_6788:
[----:B----4-:R-:W-:Y:S05]  /*2010*/  BSYNC B0 ;  /* 0x0000000000007941 */ /* 0x010fea0003800000 */
.L_x_6787:
[----:B------:R-:W2:Y:S01]  /*2020*/  SHFL.UP PT, R27, R136, 0x1, RZ ;  /* 0x04200000881b7989 */ /* 0x000ea200000e00ff */
[C---:B------:R-:W-:Y:S01]  /*2030*/  FFMA.FTZ R130, R114.reuse, R142, R203 ;  /* 0x0000008e72827223 */ /* 0x040fe200000100cb */
[----:B------:R-:W-:Y:S01]  /*2040*/  ISETP.GE.AND P3, PT, R47, 0x1, PT ;  /* 0x000000012f00780c */ /* 0x000fe20003f66270 */
[----:B-1----:R-:W-:Y:S01]  /*2050*/  FMUL.FTZ R185, R114, R209 ;  /* 0x000000d172b97220 */ /* 0x002fe20000410000 */
[----:B------:R-:W1:Y:S01]  /*2060*/  SHFL.UP PT, R128, R215, 0x1, RZ ;  /* 0x04200000d7807989 */ /* 0x000e6200000e00ff */
[----:B0-----:R-:W-:Y:S01]  /*2070*/  FMUL.FTZ R126, R28, R179 ;  /* 0x000000b31c7e7220 */ /* 0x001fe20000410000 */
[----:B------:R-:W-:Y:S01]  /*2080*/  ISETP.NE.AND P4, PT, R122, 0x1f, PT ;  /* 0x0000001f7a00780c */ /* 0x000fe20003f85270 */
[----:B------:R-:W-:Y:S01]  /*2090*/  FMUL.FTZ R205, R119, R26 ;  /* 0x0000001a77cd7220 */ /* 0x000fe20000410000 */
[----:B------:R-:W-:Y:S01]  /*20a0*/  ISETP.GE.OR P0, PT, R124, c[0x0][0x174], P0 ;  /* 0x00005d007c007a0c */ /* 0x000fe20000706670 */
[----:B------:R-:W-:Y:S01]  /*20b0*/  FFMA.FTZ R130, R116, R130, R201 ;  /* 0x0000008274827223 */ /* 0x000fe200000100c9 */
[----:B------:R-:W-:Y:S01]  /*20c0*/  ISETP.NE.AND P5, PT, R38, RZ, PT ;  /* 0x000000ff2600720c */ /* 0x000fe20003fa5270 */
[----:B------:R-:W-:Y:S01]  /*20d0*/  FMUL.FTZ R185, R116, R185 ;  /* 0x000000b974b97220 */ /* 0x000fe20000410000 */
[----:B------:R-:W-:Y:S01]  /*20e0*/  BSSY B0, `(.L_x_6789) ;  /* 0x00000b7000007945 */ /* 0x000fe20003800000 */
        /* <DEDUP_REMOVED lines=15> */
[C---:B--2---:R-:W-:Y:S02]  /*21e0*/  @P3 FFMA.FTZ R136, R215.reuse, R27, R136 ;  /* 0x0000001bd7883223 */ /* 0x044fe40000010088 */
[C---:B------:R-:W-:Y:S02]  /*21f0*/  FFMA.FTZ R130, R104.reuse, R130, R185 ;  /* 0x0000008268827223 */ /* 0x040fe400000100b9 */
[----:B-1----:R-:W-:Y:S01]  /*2200*/  @P3 FMUL.FTZ R215, R215, R128 ;  /* 0x00000080d7d73220 */ /* 0x002fe20000410000 */
[----:B------:R-:W0:Y:S01]  /*2210*/  SHFL.UP PT, R27, R136, 0x2, RZ ;  /* 0x04400000881b7989 */ /* 0x000e2200000e00ff */
[----:B------:R-:W-:Y:S01]  /*2220*/  FMUL.FTZ R219, R104, R217 ;  /* 0x000000d968db7220 */ /* 0x000fe20000410000 */
[----:B------:R-:W-:-:S02]  /*2230*/  ISETP.GE.AND P3, PT, R47, 0x2, PT ;  /* 0x000000022f00780c */ /* 0x000fc40003f66270 */
[----:B------:R-:W1:Y:S04]  /*2240*/  SHFL.DOWN PT, R128, R130, 0x1, 0x1f ;  /* 0x08201f0082807f89 */ /* 0x000e6800000e0000 */
[----:B------:R-:W2:Y:S04]  /*2250*/  SHFL.UP PT, R26, R215, 0x2, RZ ;  /* 0x04400000d71a7989 */ /* 0x000ea800000e00ff */
[----:B------:R-:W3:Y:S04]  /*2260*/  SHFL.DOWN PT, R126, R219, 0x1, 0x1f ;  /* 0x08201f00db7e7f89 */ /* 0x000ee800000e0000 */
[----:B-----5:R-:W-:Y:S01]  /*2270*/  SHFL.IDX PT, R217, R132, RZ, 0x1f ;  /* 0x00001fff84d97589 */ /* 0x020fe200000e0000 */
[----:B0-----:R-:W-:-:S02]  /*2280*/  @P3 FFMA.FTZ R136, R215, R27, R136 ;  /* 0x0000001bd7883223 */ /* 0x001fc40000010088 */
[----:B-1----:R-:W-:-:S03]  /*2290*/  @P4 FFMA.FTZ R130, R219, R128, R130 ;  /* 0x00000080db824223 */ /* 0x002fc60000010082 */
[----:B------:R-:W0:Y:S01]  /*22a0*/  SHFL.UP PT, R27, R136, 0x4, RZ ;  /* 0x04800000881b7989 */ /* 0x000e2200000e00ff */
[----:B--2---:R-:W-:-:S03]  /*22b0*/  @P3 FMUL.FTZ R215, R215, R26 ;  /* 0x0000001ad7d73220 */ /* 0x004fc60000410000 */
[----:B------:R-:W1:Y:S01]  /*22c0*/  SHFL.DOWN PT, R128, R130, 0x2, 0x1f ;  /* 0x08401f0082807f89 */ /* 0x000e6200000e0000 */
[----:B------:R-:W-:Y:S01]  /*22d0*/  ISETP.GE.AND P3, PT, R47, 0x4, PT ;  /* 0x000000042f00780c */ /* 0x000fe20003f66270 */
[----:B---3--:R-:W-:Y:S02]  /*22e0*/  @P4 FMUL.FTZ R219, R219, R126 ;  /* 0x0000007edbdb4220 */ /* 0x008fe40000410000 */
[----:B------:R-:W2:Y:S01]  /*22f0*/  SHFL.UP PT, R26, R215, 0x4, RZ ;  /* 0x04800000d71a7989 */ /* 0x000ea200000e00ff */
[----:B------:R-:W-:-:S03]  /*2300*/  ISETP.GE.U32.AND P4, PT, R122, 0x1e, PT ;  /* 0x0000001e7a00780c */ /* 0x000fc60003f86070 */
[----:B------:R-:W3:Y:S06]  /*2310*/  SHFL.DOWN PT, R126, R219, 0x2, 0x1f ;  /* 0x08401f00db7e7f89 */ /* 0x000eec00000e0000 */
[----:B0-----:R-:W-:-:S04]  /*2320*/  @P3 FFMA.FTZ R136, R215, R27, R136 ;  /* 0x0000001bd7883223 */ /* 0x001fc80000010088 */
[----:B-1----:R-:W-:Y:S01]  /*2330*/  @!P4 FFMA.FTZ R130, R219, R128, R130 ;  /* 0x00000080db82c223 */ /* 0x002fe20000010082 */
[----:B------:R-:W0:Y:S01]  /*2340*/  SHFL.UP PT, R27, R136, 0x8, RZ ;  /* 0x05000000881b7989 */ /* 0x000e2200000e00ff */
[----:B--2---:R-:W-:Y:S01]  /*2350*/  @P3 FMUL.FTZ R215, R215, R26 ;  /* 0x0000001ad7d73220 */ /* 0x004fe20000410000 */
[----:B------:R-:W-:Y:S01]  /*2360*/  ISETP.GE.AND P3, PT, R47, 0x8, PT ;  /* 0x000000082f00780c */ /* 0x000fe20003f66270 */
[----:B---3--:R-:W-:-:S03]  /*2370*/  @!P4 FMUL.FTZ R219, R219, R126 ;  /* 0x0000007edbdbc220 */ /* 0x008fc60000410000 */
[----:B------:R-:W1:Y:S01]  /*2380*/  SHFL.UP PT, R26, R215, 0x8, RZ ;  /* 0x05000000d71a7989 */ /* 0x000e6200000e00ff */
[----:B------:R-:W-:-:S03]  /*2390*/  ISETP.GE.U32.AND P4, PT, R122, 0x1c, PT ;  /* 0x0000001c7a00780c */ /* 0x000fc60003f86070 */
[----:B------:R-:W2:Y:S04]  /*23a0*/  SHFL.DOWN PT, R126, R130, 0x4, 0x1f ;  /* 0x08801f00827e7f89 */ /* 0x000ea800000e0000 */
[----:B------:R-:W3:Y:S01]  /*23b0*/  SHFL.DOWN PT, R138, R219, 0x4, 0x1f ;  /* 0x08801f00db8a7f89 */ /* 0x000ee200000e0000 */
[----:B0-----:R-:W-:Y:S01]  /*23c0*/  @P3 FFMA.FTZ R136, R215, R27, R136 ;  /* 0x0000001bd7883223 */ /* 0x001fe20000010088 */
[----:B------:R-:W-:-:S04]  /*23d0*/  MOV R27, RZ ;  /* 0x000000ff001b7202 */ /* 0x000fc80000000f00 */
[----:B------:R-:W0:Y:S01]  /*23e0*/  SHFL.UP PT, R128, R136, 0x10, RZ ;  /* 0x0600000088807989 */ /* 0x000e2200000e00ff */
[----:B-1----:R-:W-:Y:S01]  /*23f0*/  @P3 FMUL.FTZ R215, R215, R26 ;  /* 0x0000001ad7d73220 */ /* 0x002fe20000410000 */
[----:B------:R-:W-:Y:S01]  /*2400*/  HFMA2.MMA R26, -RZ, RZ, 1.875, 0 ;  /* 0x3f800000ff1a7435 */ /* 0x000fe200000001ff */
[----:B------:R-:W-:Y:S01]  /*2410*/  ISETP.GE.AND P3, PT, R47, 0x10, PT ;  /* 0x000000102f00780c */ /* 0x000fe20003f66270 */
[C---:B--2---:R-:W-:Y:S02]  /*2420*/  @!P4 FFMA.FTZ R130, R219.reuse, R126, R130 ;  /* 0x0000007edb82c223 */ /* 0x044fe40000010082 */
[----:B------:R-:W1:Y:S01]  /*2430*/  SHFL.UP PT, R126, R215, 0x10, RZ ;  /* 0x06000000d77e7989 */ /* 0x000e6200000e00ff */
[----:B---3--:R-:W-:Y:S01]  /*2440*/  @!P4 FMUL.FTZ R219, R219, R138 ;  /* 0x0000008adbdbc220 */ /* 0x008fe20000410000 */
[C---:B------:R-:W-:Y:S02]  /*2450*/  ISETP.GE.U32.AND P4, PT, R122.reuse, 0x18, PT ;  /* 0x000000187a00780c */ /* 0x040fe40003f86070 */
[----:B------:R-:W2:Y:S04]  /*2460*/  SHFL.DOWN PT, R140, R130, 0x8, 0x1f ;  /* 0x09001f00828c7f89 */ /* 0x000ea800000e0000 */
[----:B------:R-:W3:Y:S04]  /*2470*/  SHFL.DOWN PT, R138, R219, 0x8, 0x1f ;  /* 0x09001f00db8a7f89 */ /* 0x000ee800000e0000 */
[----:B------:R-:W4:Y:S01]  /*2480*/  @!P0 LDS.64 R26, [R157.X8+0x1308] ;  /* 0x001308009d1a8984 */ /* 0x000f220000008a00 */
[----:B------:R-:W-:Y:S01]  /*2490*/  ISETP.GE.U32.AND P0, PT, R122, 0x10, PT ;  /* 0x000000107a00780c */ /* 0x000fe20003f06070 */
[----:B0-----:R-:W-:-:S06]  /*24a0*/  @P3 FFMA.FTZ R136, R215, R128, R136 ;  /* 0x00000080d7883223 */ /* 0x001fcc0000010088 */
[----:B------:R-:W-:Y:S01]  /*24b0*/  SHFL.UP PT, R136, R136, 0x1, RZ ;  /* 0x0420000088887989 */ /* 0x000fe200000e00ff */
[----:B-1----:R-:W-:Y:S02]  /*24c0*/  @P3 FMUL.FTZ R215, R215, R126 ;  /* 0x0000007ed7d73220 */ /* 0x002fe40000410000 */
[----:B--2---:R-:W-:-:S04]  /*24d0*/  @!P4 FFMA.FTZ R130, R219, R140, R130 ;  /* 0x0000008cdb82c223 */ /* 0x004fc80000010082 */
[----:B------:R-:W0:Y:S01]  /*24e0*/  SHFL.UP PT, R215, R215, 0x1, RZ ;  /* 0x04200000d7d77989 */ /* 0x000e2200000e00ff */
[----:B---3--:R-:W-:-:S03]  /*24f0*/  @!P4 FMUL.FTZ R219, R219, R138 ;  /* 0x0000008adbdbc220 */ /* 0x008fc60000410000 */
[----:B------:R-:W1:Y:S04]  /*2500*/  SHFL.DOWN PT, R128, R130, 0x10, 0x1f ;  /* 0x0a001f0082807f89 */ /* 0x000e6800000e0000 */
[----:B------:R-:W2:Y:S04]  /*2510*/  SHFL.DOWN PT, R126, R219, 0x10, 0x1f ;  /* 0x0a001f00db7e7f89 */ /* 0x000ea800000e0000 */
[----:B----4-:R-:W-:Y:S01]  /*2520*/  SHFL.IDX PT, R132, R27, RZ, 0x1f ;  /* 0x00001fff1b847589 */ /* 0x010fe200000e0000 */
[----:B0-----:R-:W-:Y:S02]  /*2530*/  @P1 FFMA.FTZ R217, R215, R217, R136 ;  /* 0x000000d9d7d91223 */ /* 0x001fe40000010088 */
[----:B-1----:R-:W-:-:S02]  /*2540*/  @!P0 FFMA.FTZ R130, R219, R128, R130 ;  /* 0x00000080db828223 */ /* 0x002fc40000010082 */
[----:B------:R-:W-:Y:S02]  /*2550*/  FFMA.FTZ R221, R221, R217, R134 ;  /* 0x000000d9dddd7223 */ /* 0x000fe40000010086 */
[----:B--2---:R-:W-:Y:S01]  /*2560*/  @!P0 FMUL.FTZ R219, R219, R126 ;  /* 0x0000007edbdb8220 */ /* 0x004fe20000410000 */
[----:B------:R-:W-:Y:S01]  /*2570*/  SHFL.DOWN PT, R140, R130, 0x1, 0x1f ;  /* 0x08201f00828c7f89 */ /* 0x000fe200000e0000 */
[----:B------:R-:W-:Y:S02]  /*2580*/  FMUL.FTZ R217, R90, R163 ;  /* 0x000000a35ad97220 */ /* 0x000fe40000410000 */
[-C--:B------:R-:W-:Y:S01]  /*2590*/  FMUL.FTZ R126, R207, R221.reuse ;  /* 0x000000ddcf7e7220 */ /* 0x080fe20000410000 */
[----:B------:R-:W0:Y:S01]  /*25a0*/  SHFL.DOWN PT, R215, R219, 0x1, 0x1f ;  /* 0x08201f00dbd77f89 */ /* 0x000e2200000e0000 */
[CC--:B------:R-:W-:Y:S02]  /*25b0*/  FFMA.FTZ R136, R104.reuse, R221.reuse, R217 ;  /* 0x000000dd68887223 */ /* 0x0c0fe400000100d9 */
[----:B------:R-:W-:Y:S01]  /*25c0*/  FFMA.FTZ R211, R104, R221, R211 ;  /* 0x000000dd68d37223 */ /* 0x000fe200000100d3 */
[----:B------:R1:W-:Y:S01]  /*25d0*/  SHFL.IDX PT, R128, R130, RZ, 0x1f ;  /* 0x00001fff82807589 */ /* 0x0003e200000e0000 */
[----:B------:R-:W-:-:S02]  /*25e0*/  FFMA.FTZ R126, R111, R126, RZ ;  /* 0x0000007e6f7e7223 */ /* 0x000fc400000100ff */
[----:B------:R-:W-:Y:S02]  /*25f0*/  FMUL.FTZ R187, R187, R136 ;  /* 0x00000088bbbb7220 */ /* 0x000fe40000410000 */
[----:B------:R-:W-:Y:S02]  /*2600*/  FFMA.FTZ R211, R106, R211, R213 ;  /* 0x000000d36ad37223 */ /* 0x000fe400000100d5 */
[----:B------:R-:W-:Y:S02]  /*2610*/  FFMA.FTZ R138, R113, R187, R126 ;  /* 0x000000bb718a7223 */ /* 0x000fe4000001007e */
[----:B------:R-:W2:Y:S01]  /*2620*/  SHFL.IDX PT, R126, R219, RZ, 0x1f ;  /* 0x00001fffdb7e7589 */ /* 0x000ea200000e0000 */
[----:B------:R-:W-:Y:S02]  /*2630*/  FFMA.FTZ R197, R108, R211, R197 ;  /* 0x000000d36cc57223 */ /* 0x000fe400000100c5 */
[----:B------:R-:W-:Y:S02]  /*2640*/  FMUL.FTZ R207, R86, R29 ;  /* 0x0000001d56cf7220 */ /* 0x000fe40000410000 */
[----:B------:R-:W-:-:S02]  /*2650*/  FFMA.FTZ R144, R110, R197, R191 ;  /* 0x000000c56e907223 */ /* 0x000fc400000100bf */
[----:B------:R-:W-:Y:S02]  /*2660*/  FMUL.FTZ R187, R82, R165 ;  /* 0x000000a552bb7220 */ /* 0x000fe40000410000 */
[-C--:B------:R-:W-:Y:S02]  /*2670*/  FMUL.FTZ R181, R181, R211.reuse ;  /* 0x000000d3b5b57220 */ /* 0x080fe40000410000 */
[----:B------:R-:W-:Y:S02]  /*2680*/  FFMA.FTZ R134, R108, R211, R207 ;  /* 0x000000d36c867223 */ /* 0x000fe400000100cf */
[CC--:B-1----:R-:W-:Y:S02]  /*2690*/  FFMA.FTZ R130, R112.reuse, R144.reuse, R187 ;  /* 0x0000009070827223 */ /* 0x0c2fe400000100bb */
[----:B------:R-:W-:Y:S02]  /*26a0*/  FFMA.FTZ R189, R112, R144, R189 ;  /* 0x0000009070bd7223 */ /* 0x000fe400000100bd */
[----:B0-----:R-:W-:-:S02]  /*26b0*/  @P2 FFMA.FTZ R132, R215, R132, R140 ;  /* 0x00000084d7842223 */ /* 0x001fc4000001008c */
[----:B------:R-:W-:Y:S02]  /*26c0*/  FFMA.FTZ R138, R115, R181, R138 ;  /* 0x000000b5738a7223 */ /* 0x000fe4000001008a */
[----:B------:R-:W-:Y:S02]  /*26d0*/  FMUL.FTZ R179, R179, R134 ;  /* 0x00000086b3b37220 */ /* 0x000fe40000410000 */
        /* <DEDUP_REMOVED lines=8> */
[----:B------:R-:W-:Y:S02]  /*2760*/  FMUL.FTZ R189, R78, R169 ;  /* 0x000000a94ebd7220 */ /* 0x000fe40000410000 */
[----:B------:R-:W-:-:S02]  /*2770*/  FFMA.FTZ R179, R116, R173, R201 ;  /* 0x000000ad74b37223 */ /* 0x000fc400000100c9 */
[----:B------:R-:W-:Y:S02]  /*2780*/  FFMA.FTZ R138, R121, R140, R138 ;  /* 0x0000008c798a7223 */ /* 0x000fe4000001008a */
[----:B------:R-:W-:Y:S02]  /*2790*/  FFMA.FTZ R116, R114, R146, R189 ;  /* 0x0000009272747223 */ /* 0x000fe400000100bd */
[C---:B--2---:R-:W-:Y:S02]  /*27a0*/  FFMA.FTZ R27, R126.reuse, R27, R128 ;  /* 0x0000001b7e1b7223 */ /* 0x044fe40000010080 */
[----:B------:R-:W-:Y:S01]  /*27b0*/  FMUL.FTZ R26, R126, R26 ;  /* 0x0000001a7e1a7220 */ /* 0x000fe20000410000 */
[----:B------:R-:W-:Y:S01]  /*27c0*/  SHF.L.U32 R126, R38, 0x3, RZ ;  /* 0x00000003267e7819 */ /* 0x000fe200000006ff */
[----:B------:R-:W-:Y:S02]  /*27d0*/  FMUL.FTZ R114, R28, R221 ;  /* 0x000000dd1c727220 */ /* 0x000fe40000410000 */
[----:B------:R-:W-:Y:S01]  /*27e0*/  FFMA.FTZ R132, R123, R132, R138 ;  /* 0x000000847b847223 */ /* 0x000fe2000001008a */
[----:B------:R-:W-:Y:S01]  /*27f0*/  LEA.HI.SX32 R197, R126, R126, 0x1b ;  /* 0x0000007e7ec57211 */ /* 0x000fe200078fdaff */
[----:B------:R-:W-:Y:S01]  /*2800*/  FMUL.FTZ R171, R171, R116 ;  /* 0x00000074abab7220 */ /* 0x000fe20000410000 */
[----:B------:R0:W-:Y:S01]  /*2810*/  @!P5 STS.64 [R157.X8+0x1308], R26 ;  /* 0x0013081a9d00d388 */ /* 0x0001e20000008a00 */
[----:B------:R-:W-:Y:S01]  /*2820*/  FFMA.FTZ R177, R112, R179, R205 ;  /* 0x000000b370b17223 */ /* 0x000fe200000100cd */
[----:B------:R-:W-:Y:S01]  /*2830*/  P2R R112, PR, RZ, 0x20 ;  /* 0x00000020ff707803 */ /* 0x000fe20000000000 */
[----:B------:R-:W-:-:S02]  /*2840*/  FMUL.FTZ R126, R111, R114 ;  /* 0x000000726f7e7220 */ /* 0x000fc40000410000 */
[----:B------:R-:W-:Y:S02]  /*2850*/  FFMA.FTZ R114, R109, R171, R132 ;  /* 0x000000ab6d727223 */ /* 0x000fe40000010084 */
[----:B------:R-:W-:Y:S01]  /*2860*/  FFMA.FTZ R171, R110, R177, R193 ;  /* 0x000000b16eab7223 */ /* 0x000fe200000100c1 */
[----:B------:R-:W-:Y:S01]  /*2870*/  STS [R197.X4+0x430], R126 ;  /* 0x0004307ec5007388 */ /* 0x000fe20000004800 */
[----:B------:R-:W-:Y:S02]  /*2880*/  FMUL.FTZ R128, R28, R144 ;  /* 0x000000901c807220 */ /* 0x000fe40000410000 */
[----:B------:R-:W-:Y:S02]  /*2890*/  FFMA.FTZ R181, R108, R171, R199 ;  /* 0x000000ab6cb57223 */ /* 0x000fe400000100c7 */
[----:B------:R-:W-:Y:S02]  /*28a0*/  FADD.FTZ R112, -R217, R136 ;  /* 0x00000088d9707221 */ /* 0x000fe40000010100 */
[----:B------:R-:W-:-:S02]  /*28b0*/  FFMA.FTZ R183, R106, R181, R195 ;  /* 0x000000b56ab77223 */ /* 0x000fc400000100c3 */
[----:B------:R-:W-:Y:S02]  /*28c0*/  FADD.FTZ R106, -R187, R130 ;  /* 0x00000082bb6a7221 */ /* 0x000fe40000010100 */
[----:B------:R-:W-:Y:S02]  /*28d0*/  FFMA.FTZ R185, R104, R183, R185 ;  /* 0x000000b768b97223 */ /* 0x000fe400000100b9 */
[-C--:B------:R-:W-:Y:S02]  /*28e0*/  FFMA.FTZ R187, R91, -R102.reuse, R221 ;  /* 0x800000665bbb7223 */ /* 0x080fe400000100dd */
[----:B------:R-:W-:Y:S02]  /*28f0*/  FMUL.FTZ R102, R185, R102 ;  /* 0x00000066b9667220 */ /* 0x000fe40000410000 */
[----:B------:R-:W-:Y:S02]  /*2900*/  FMUL.FTZ R136, R28, R136 ;  /* 0x000000881c887220 */ /* 0x000fe40000410000 */
[----:B------:R-:W-:-:S02]  /*2910*/  FMUL.FTZ R163, R183, R163 ;  /* 0x000000a3b7a37220 */ /* 0x000fc40000410000 */
[----:B0-----:R-:W-:Y:S02]  /*2920*/  FFMA.FTZ R26, R102, R187, RZ ;  /* 0x000000bb661a7223 */ /* 0x001fe400000100ff */
[----:B------:R-:W-:Y:S02]  /*2930*/  FMUL.FTZ R27, R119, R128 ;  /* 0x00000080771b7220 */ /* 0x000fe40000410000 */
[----:B------:R-:W-:Y:S02]  /*2940*/  FMUL.FTZ R110, R28, R211 ;  /* 0x000000d31c6e7220 */ /* 0x000fe40000410000 */
[-C--:B------:R-:W-:Y:S01]  /*2950*/  FFMA.FTZ R104, R88, -R141.reuse, R211 ;  /* 0x8000008d58687223 */ /* 0x080fe200000100d3 */
[----:B------:R0:W-:Y:S01]  /*2960*/  STS [R48.X4+0x440], R27 ;  /* 0x0004401b30007388 */ /* 0x0001e20000004800 */
[----:B------:R-:W-:Y:S01]  /*2970*/  FMUL.FTZ R191, R113, R136 ;  /* 0x0000008871bf7220 */ /* 0x000fe20000410000 */
[----:B------:R-:W-:Y:S01]  /*2980*/  IADD3 R136, -R63, c[0x0][0x168], -R38 ;  /* 0x00005a003f887a10 */ /* 0x000fe20007ffe926 */
[----:B------:R-:W-:-:S02]  /*2990*/  FMUL.FTZ R141, R181, R141 ;  /* 0x0000008db58d7220 */ /* 0x000fc40000410000 */
[----:B------:R-:W-:Y:S01]  /*29a0*/  FFMA.FTZ R26, R163, R112, R26 ;  /* 0x00000070a31a7223 */ /* 0x000fe2000001001a */
[----:B------:R-:W-:Y:S01]  /*29b0*/  ISETP.GE.AND P0, PT, R136, 0x1, PT ;  /* 0x000000018800780c */ /* 0x000fe20003f06270 */
[----:B------:R-:W-:Y:S01]  /*29c0*/  FMUL.FTZ R193, R115, R110 ;  /* 0x0000006e73c17220 */ /* 0x000fe20000410000 */
[----:B------:R1:W-:Y:S01]  /*29d0*/  STS [R48.X4+0x434], R191 ;  /* 0x000434bf30007388 */ /* 0x0003e20000004800 */
[----:B------:R-:W-:Y:S02]  /*29e0*/  FADD.FTZ R108, -R207, R134 ;  /* 0x00000086cf6c7221 */ /* 0x000fe40000010100 */
[----:B------:R-:W-:Y:S01]  /*29f0*/  FMUL.FTZ R110, R171, R29 ;  /* 0x0000001dab6e7220 */ /* 0x000fe20000410000 */
[----:B------:R2:W-:Y:S01]  /*2a00*/  STS [R48.X4+0x438], R193 ;  /* 0x000438c130007388 */ /* 0x0005e20000004800 */
[----:B0-----:R-:W-:Y:S02]  /*2a10*/  FFMA.FTZ R27, R141, R104, R26 ;  /* 0x000000688d1b7223 */ /* 0x001fe4000001001a */
[----:B------:R-:W-:-:S02]  /*2a20*/  FMUL.FTZ R134, R28, R134 ;  /* 0x000000861c867220 */ /* 0x000fc40000410000 */
[C---:B------:R-:W-:Y:S02]  /*2a30*/  FMUL.FTZ R130, R28.reuse, R130 ;  /* 0x000000821c827220 */ /* 0x040fe40000410000 */
[C---:B------:R-:W-:Y:S02]  /*2a40*/  FMUL.FTZ R26, R28.reuse, R116 ;  /* 0x000000741c1a7220 */ /* 0x040fe40000410000 */
[----:B------:R-:W-:Y:S02]  /*2a50*/  FADD.FTZ R189, -R189, R116 ;  /* 0x00000074bdbd7221 */ /* 0x000fe40000010100 */
[----:B------:R-:W-:Y:S02]  /*2a60*/  FMUL.FTZ R28, R28, R146 ;  /* 0x000000921c1c7220 */ /* 0x000fe40000410000 */
[-C--:B-1----:R-:W-:Y:S02]  /*2a70*/  FFMA.FTZ R191, R84, -R161.reuse, R144 ;  /* 0x800000a154bf7223 */ /* 0x082fe40000010090 */
[----:B------:R-:W-:-:S02]  /*2a80*/  FMUL.FTZ R116, R177, R161 ;  /* 0x000000a1b1747220 */ /* 0x000fc40000410000 */
[----:B------:R-:W-:Y:S02]  /*2a90*/  FFMA.FTZ R27, R110, R108, R27 ;  /* 0x0000006c6e1b7223 */ /* 0x000fe4000001001b */
[----:B------:R-:W-:Y:S02]  /*2aa0*/  FMUL.FTZ R126, R179, R165 ;  /* 0x000000a5b37e7220 */ /* 0x000fe40000410000 */
[----:B------:R-:W-:Y:S02]  /*2ab0*/  FMUL.FTZ R195, R117, R134 ;  /* 0x0000008675c37220 */ /* 0x000fe40000410000 */
[----:B------:R-:W-:Y:S02]  /*2ac0*/  FMUL.FTZ R197, R121, R130 ;  /* 0x0000008279c57220 */ /* 0x000fe40000410000 */
[----:B------:R-:W-:Y:S01]  /*2ad0*/  FMUL.FTZ R29, R123, R28 ;  /* 0x0000001c7b1d7220 */ /* 0x000fe20000410000 */
[----:B------:R2:W-:Y:S01]  /*2ae0*/  STS [R48.X4+0x43c], R195 ;  /* 0x00043cc330007388 */ /* 0x0005e20000004800 */
[----:B------:R-:W-:-:S02]  /*2af0*/  FMUL.FTZ R165, R109, R26 ;  /* 0x0000001a6da57220 */ /* 0x000fc40000410000 */
[----:B------:R-:W-:Y:S01]  /*2b00*/  FFMA.FTZ R27, R116, R191, R27 ;  /* 0x000000bf741b7223 */ /* 0x000fe2000001001b */
[----:B------:R2:W-:Y:S01]  /*2b10*/  STS [R48.X4+0x444], R197 ;  /* 0x000444c530007388 */ /* 0x0005e20000004800 */
[----:B------:R-:W-:Y:S02]  /*2b20*/  FFMA.FTZ R161, R80, -R167, R146 ;  /* 0x800000a750a17223 */ /* 0x000fe40000010092 */
[----:B------:R-:W-:Y:S01]  /*2b30*/  FMUL.FTZ R130, R175, R169 ;  /* 0x000000a9af827220 */ /* 0x000fe20000410000 */
[----:B------:R2:W-:Y:S01]  /*2b40*/  STS [R48.X4+0x448], R29 ;  /* 0x0004481d30007388 */ /* 0x0005e20000004800 */
[----:B------:R-:W-:Y:S02]  /*2b50*/  FMUL.FTZ R128, R173, R167 ;  /* 0x000000a7ad807220 */ /* 0x000fe40000410000 */
[----:B------:R-:W-:Y:S01]  /*2b60*/  FFMA.FTZ R27, R126, R106, R27 ;  /* 0x0000006a7e1b7223 */ /* 0x000fe2000001001b */
[----:B------:R2:W-:Y:S01]  /*2b70*/  STS [R48.X4+0x44c], R165 ;  /* 0x00044ca530007388 */ /* 0x0005e20000004800 */
[----:B------:R-:W-:-:S02]  /*2b80*/  FMUL.FTZ R167, R130, R189 ;  /* 0x000000bd82a77220 */ /* 0x000fc40000410000 */
[----:B------:R-:W-:Y:S01]  /*2b90*/  FFMA.FTZ R134, R128, R161, R27 ;  /* 0x000000a180867223 */ /* 0x000fe2000001001b */
[----:B------:R-:W-:Y:S06]  /*2ba0*/  BAR.SYNC.DEFER_BLOCKING 0x0 ;  /* 0x0000000000007b1d */ /* 0x000fec0000010000 */
[----:B------:R-:W-:Y:S05]  /*2bb0*/  @!P0 BRA `(.L_x_6790) ;  /* 0x0000009000008947 */ /* 0x000fea0003800000 */
[----:B--2---:R-:W-:Y:S01]  /*2bc0*/  LEA.HI.SX32 R132, R38, R38, 0x1b ;  /* 0x0000002626847211 */ /* 0x004fe200078fdaff */
[----:B------:R-:W-:Y:S02]  /*2bd0*/  IMAD R100, R100, c[0x0][0x2d0], RZ ;  /* 0x0000b40064647a24 */ /* 0x000fe400078e02ff */
[----:B------:R-:W-:-:S02]  /*2be0*/  IMAD.WIDE.U32 R26, R157, c[0x0][0x2d0], R10 ;  /* 0x0000b4009d1a7a25 */ /* 0x000fc400078e000a */
[----:B------:R-:W0:Y:S02]  /*2bf0*/  LDS R165, [R132.X4+0x430] ;  /* 0x0004300084a57984 */ /* 0x000e240000004800 */
[----:B------:R-:W-:Y:S01]  /*2c00*/  IMAD R29, R157, c[0x0][0x2d4], R100 ;  /* 0x0000b5009d1d7a24 */ /* 0x000fe200078e0264 */
[----:B------:R-:W-:-:S04]  /*2c10*/  LEA R28, P0, R26, c[0x0][0x320], 0x2 ;  /* 0x0000c8001a1c7a11 */ /* 0x000fc800078010ff */
[----:B------:R-:W-:-:S04]  /*2c20*/  IADD3 R27, R27, R29, RZ ;  /* 0x0000001d1b1b7210 */ /* 0x000fc80007ffe0ff */
[----:B------:R-:W-:-:S05]  /*2c30*/  LEA.HI.X R29, R26, c[0x0][0x324], R27, 0x2, P0 ;  /* 0x0000c9001a1d7a11 */ /* 0x000fca00000f141b */
[----:B0-----:R0:W-:Y:S02]  /*2c40*/  RED.E.ADD.F32.FTZ.RN.STRONG.GPU [R28.64], R165 ;  /* 0x000000a51c00798e */ /* 0x0011e4000c10e784 */
.L_x_6790:
[----:B--2---:R-:W-:Y:S05]  /*2c50*/  BSYNC B0 ;  /* 0x0000000000007941 */ /* 0x004fea0003800000 */
.L_x_6789:
[----:B------:R-:W-:Y:S01]  /*2c60*/  IADD3 R27, R38, 0x20, RZ ;  /* 0x00000020261b7810 */ /* 0x000fe20007ffe0ff */
[----:B------:R-:W-:Y:S01]  /*2c70*/  BSSY B0, `(.L_x_6791) ;  /* 0x0000013000007945 */ /* 0x000fe20003800000 */
[----:B------:R-:W-:Y:S01]  /*2c80*/  ISETP.GE.AND P6, PT, R136, 0x21, PT ;  /* 0x000000218800780c */ /* 0x000fe20003fc6270 */
[----:B------:R-:W-:Y:S01]  /*2c90*/  FADD.FTZ R132, R134, R167 ;  /* 0x000000a786847221 */ /* 0x000fe20000010000 */
[----:B------:R-:W-:Y:S02]  /*2ca0*/  LEA.HI.SX32 R27, R27, R38, 0x1b ;  /* 0x000000261b1b7211 */ /* 0x000fe400078fdaff */
[C---:B------:R-:W-:Y:S02]  /*2cb0*/  SHF.L.U64.HI R26, R96.reuse, 0x2, R159 ;  /* 0x00000002601a7819 */ /* 0x040fe4000001029f */
[----:B------:R-:W-:Y:S01]  /*2cc0*/  SHF.L.U32 R169, R96, 0x2, RZ ;  /* 0x0000000260a97819 */ /* 0x000fe200000006ff */
[----:B0-----:R0:W1:Y:S01]  /*2cd0*/  LDS R29, [R27.X4+0x4b0] ;  /* 0x0004b0001b1d7984 */ /* 0x0010620000004800 */
[----:B------:R-:W-:Y:S01]  /*2ce0*/  ISETP.GE.AND P0, PT, R136, 0x41, PT ;  /* 0x000000418800780c */ /* 0x000fe20003f06270 */
[----:B------:R-:W-:Y:S01]  /*2cf0*/  IMAD R26, R26, c[0x0][0x2d0], RZ ;  /* 0x0000b4001a1a7a24 */ /* 0x000fe200078e02ff */
[----:B------:R-:W-:-:S02]  /*2d00*/  ISETP.GE.AND P1, PT, R136, 0x61, PT ;  /* 0x000000618800780c */ /* 0x000fc40003f26270 */
[C---:B------:R-:W-:Y:S01]  /*2d10*/  ISETP.GE.AND P2, PT, R136.reuse, 0x81, PT ;  /* 0x000000818800780c */ /* 0x040fe20003f46270 */
[----:B------:R-:W-:Y:S01]  /*2d20*/  IMAD R167, R169, c[0x0][0x2d4], R26 ;  /* 0x0000b500a9a77a24 */ /* 0x000fe200078e021a */
[C---:B------:R-:W-:Y:S02]  /*2d30*/  ISETP.GE.AND P3, PT, R136.reuse, 0xa1, PT ;  /* 0x000000a18800780c */ /* 0x040fe40003f66270 */
[C---:B------:R-:W-:Y:S02]  /*2d40*/  ISETP.GE.AND P4, PT, R136.reuse, 0xc1, PT ;  /* 0x000000c18800780c */ /* 0x040fe40003f86270 */
[----:B------:R-:W-:Y:S01]  /*2d50*/  ISETP.GE.AND P5, PT, R136, 0xe1, PT ;  /* 0x000000e18800780c */ /* 0x000fe20003fa6270 */
[----:B------:R-:W-:Y:S07]  /*2d60*/  @!P6 BRA `(.L_x_6792) ;  /* 0x000000300000e947 */ /* 0x000fee0003800000 */
[----:B0-----:R-:W-:-:S05]  /*2d70*/  IMAD.WIDE.U32 R26, R169, c[0x0][0x2d0], R12 ;  /* 0x0000b400a91a7a25 */ /* 0x001fca00078e000c */
[----:B------:R-:W-:-:S05]  /*2d80*/  IADD3 R27, R27, R167, RZ ;  /* 0x000000a71b1b7210 */ /* 0x000fca0007ffe0ff */
[----:B-1----:R0:W-:Y:S02]  /*2d90*/  RED.E.ADD.F32.FTZ.RN.STRONG.GPU [R26.64], R29 ;  /* 0x0000001d1a00798e */ /* 0x0021e4000c10e784 */
.L_x_6792:
[----:B0-----:R-:W-:Y:S05]  /*2da0*/  BSYNC B0 ;  /* 0x0000000000007941 */ /* 0x001fea0003800000 */
.L_x_6791:
[----:B-1----:R0:W1:Y:S01]  /*2db0*/  LDS R29, [R50.X4+0x530] ;  /* 0x00053000321d7984 */ /* 0x0020620000004800 */
[----:B------:R-:W-:Y:S01]  /*2dc0*/  BSSY B0, `(.L_x_6793) ;  /* 0x0000005000007945 */ /* 0x000fe20003800000 */
[----:B------:R-:W-:Y:S05]  /*2dd0*/  @!P0 BRA `(.L_x_6794) ;  /* 0x0000003000008947 */ /* 0x000fea0003800000 */
[----:B------:R-:W-:-:S05]  /*2de0*/  IMAD.WIDE.U32 R26, R169, c[0x0][0x2d0], R14 ;  /* 0x0000b400a91a7a25 */ /* 0x000fca00078e000e */
[----:B------:R-:W-:-:S05]  /*2df0*/  IADD3 R27, R167, R27, RZ ;  /* 0x0000001ba71b7210 */ /* 0x000fca0007ffe0ff */
[----:B-1----:R1:W-:Y:S02]  /*2e00*/  RED.E.ADD.F32.FTZ.RN.STRONG.GPU [R26.64], R29 ;  /* 0x0000001d1a00798e */ /* 0x0023e4000c10e784 */
.L_x_6794:
[----:B------:R-:W-:Y:S05]  /*2e10*/  BSYNC B0 ;  /* 0x0000000000007941 */ /* 0x000fea0003800000 */
.L_x_6793:
[----:B-1----:R1:W2:Y:S01]  /*2e20*/  LDS R29, [R51.X4+0x5b0] ;  /* 0x0005b000331d7984 */ /* 0x0022a20000004800 */
[----:B------:R-:W-:Y:S01]  /*2e30*/  BSSY B0, `(.L_x_6795) ;  /* 0x0000005000007945 */ /* 0x000fe20003800000 */
[----:B------:R-:W-:Y:S05]  /*2e40*/  @!P1 BRA `(.L_x_6796) ;  /* 0x0000003000009947 */ /* 0x000fea0003800000 */
[----:B------:R-:W-:-:S05]  /*2e50*/  IMAD.WIDE.U32 R26, R169, c[0x0][0x2d0], R16 ;  /* 0x0000b400a91a7a25 */ /* 0x000fca00078e0010 */
[----:B------:R-:W-:-:S05]  /*2e60*/  IADD3 R27, R167, R27, RZ ;  /* 0x0000001ba71b7210 */ /* 0x000fca0007ffe0ff */
[----:B--2---:R2:W-:Y:S02]  /*2e70*/  RED.E.ADD.F32.FTZ.RN.STRONG.GPU [R26.64], R29 ;  /* 0x0000001d1a00798e */ /* 0x0045e4000c10e784 */
.L_x_6796:
[----:B------:R-:W-:Y:S05]  /*2e80*/  BSYNC B0 ;  /* 0x0000000000007941 */ /* 0x000fea0003800000 */
.L_x_6795:
[----:B--2---:R2:W3:Y:S01]  /*2e90*/  LDS R29, [R52.X4+0x630] ;  /* 0x00063000341d7984 */ /* 0x0044e20000004800 */
[----:B------:R-:W-:Y:S01]  /*2ea0*/  BSSY B0, `(.L_x_6797) ;  /* 0x0000005000007945 */ /* 0x000fe20003800000 */
[----:B------:R-:W-:Y:S05]  /*2eb0*/  @!P2 BRA `(.L_x_6798) ;  /* 0x000000300000a947 */ /* 0x000fea0003800000 */
[----:B------:R-:W-:-:S05]  /*2ec0*/  IMAD.WIDE.U32 R26, R169, c[0x0][0x2d0], R18 ;  /* 0x0000b400a91a7a25 */ /* 0x000fca00078e0012 */
[----:B------:R-:W-:-:S05]  /*2ed0*/  IADD3 R27, R167, R27, RZ ;  /* 0x0000001ba71b7210 */ /* 0x000fca0007ffe0ff */
[----:B---3--:R3:W-:Y:S02]  /*2ee0*/  RED.E.ADD.F32.FTZ.RN.STRONG.GPU [R26.64], R29 ;  /* 0x0000001d1a00798e */ /* 0x0087e4000c10e784 */
.L_x_6798:
[----:B------:R-:W-:Y:S05]  /*2ef0*/  BSYNC B0 ;  /* 0x0000000000007941 */ /* 0x000fea0003800000 */
.L_x_6797:
[----:B---3--:R3:W4:Y:S01]  /*2f00*/  LDS R29, [R53.X4+0x6b0] ;  /* 0x0006b000351d7984 */ /* 0x0087220000004800 */
[----:B------:R-:W-:Y:S01]  /*2f10*/  BSSY B0, `(.L_x_6799) ;  /* 0x0000005000007945 */ /* 0x000fe20003800000 */
[----:B------:R-:W-:Y:S05]  /*2f20*/  @!P3 BRA `(.L_x_6800) ;  /* 0x000000300000b947 */ /* 0x000fea0003800000 */
[----:B------:R-:W-:-:S05]  /*2f30*/  IMAD.WIDE.U32 R26, R169, c[0x0][0x2d0], R20 ;  /* 0x0000b400a91a7a25 */ /* 0x000fca00078e0014 */
[----:B------:R-:W-:-:S05]  /*2f40*/  IADD3 R27, R167, R27, RZ ;  /* 0x0000001ba71b7210 */ /* 0x000fca0007ffe0ff */
[----:B----4-:R4:W-:Y:S02]  /*2f50*/  RED.E.ADD.F32.FTZ.RN.STRONG.GPU [R26.64], R29 ;  /* 0x0000001d1a00798e */ /* 0x0109e4000c10e784 */
.L_x_6800:
[----:B------:R-:W-:Y:S05]  /*2f60*/  BSYNC B0 ;  /* 0x0000000000007941 */ /* 0x000fea0003800000 */
.L_x_6799:
[----:B------:R0:W1:Y:S01]  /*2f70*/  LDS R165, [R54.X4+0x730] ;  /* 0x0007300036a57984 */ /* 0x0000620000004800 */
[----:B------:R-:W-:Y:S01]  /*2f80*/  BSSY B0, `(.L_x_6801) ;  /* 0x0000006000007945 */ /* 0x000fe20003800000 */
[----:B----4-:R-:W-:Y:S01]  /*2f90*/  IMAD.WIDE.U32 R26, R169, c[0x0][0x2d0], R24 ;  /* 0x0000b400a91a7a25 */ /* 0x010fe200078e0018 */
[----:B------:R-:W-:Y:S05]  /*2fa0*/  @!P4 BRA `(.L_x_6802) ;  /* 0x000000300000c947 */ /* 0x000fea0003800000 */
[----:B------:R-:W-:-:S05]  /*2fb0*/  IMAD.WIDE.U32 R28, R169, c[0x0][0x2d0], R22 ;  /* 0x0000b400a91c7a25 */ /* 0x000fca00078e0016 */
[----:B------:R-:W-:-:S05]  /*2fc0*/  IADD3 R29, R167, R29, RZ ;  /* 0x0000001da71d7210 */ /* 0x000fca0007ffe0ff */
[----:B-1----:R1:W-:Y:S02]  /*2fd0*/  RED.E.ADD.F32.FTZ.RN.STRONG.GPU [R28.64], R165 ;  /* 0x000000a51c00798e */ /* 0x0023e4000c10e784 */
.L_x_6802:
[----:B------:R-:W-:Y:S05]  /*2fe0*/  BSYNC B0 ;  /* 0x0000000000007941 */ /* 0x000fea0003800000 */
.L_x_6801:
[----:B-1----:R1:W4:Y:S01]  /*2ff0*/  LDS R29, [R55.X4+0x7b0] ;  /* 0x0007b000371d7984 */ /* 0x0023220000004800 */
[----:B------:R-:W-:Y:S01]  /*3000*/  BSSY B0, `(.L_x_6803) ;  /* 0x0000004000007945 */ /* 0x000fe20003800000 */
[----:B------:R-:W-:Y:S05]  /*3010*/  @!P5 BRA `(.L_x_6804) ;  /* 0x000000200000d947 */ /* 0x000fea0003800000 */
[----:B------:R-:W-:-:S05]  /*3020*/  IADD3 R27, R167, R27, RZ ;  /* 0x0000001ba71b7210 */ /* 0x000fca0007ffe0ff */
[----:B----4-:R4:W-:Y:S02]  /*3030*/  RED.E.ADD.F32.FTZ.RN.STRONG.GPU [R26.64], R29 ;  /* 0x0000001d1a00798e */ /* 0x0109e4000c10e784 */
.L_x_6804:
[----:B------:R-:W-:Y:S05]  /*3040*/  BSYNC B0 ;  /* 0x0000000000007941 */ /* 0x000fea0003800000 */
.L_x_6803:
[----:B----4-:R-:W4:Y:S01]  /*3050*/  SHFL.DOWN PT, R27, R132, 0x1, 0x1f ;  /* 0x08201f00841b7f89 */ /* 0x010f2200000e0000 */
[C---:B------:R-:W-:Y:S01]  /*3060*/  ISETP.GT.AND P0, PT, R47.reuse, 0x1e, PT ;  /* 0x0000001e2f00780c */ /* 0x040fe20003f04270 */
[C---:B------:R-:W-:Y:S01]  /*3070*/  FMUL.FTZ R26, R98.reuse, R173 ;  /* 0x000000ad621a7220 */ /* 0x040fe20000410000 */
[----:B------:R-:W-:Y:S01]  /*3080*/  ISETP.NE.AND P1, PT, R47, RZ, PT ;  /* 0x000000ff2f00720c */ /* 0x000fe20003f25270 */
[----:B------:R-:W5:Y:S01]  /*3090*/  SHFL.DOWN PT, R29, R114, 0x1, 0x1f ;  /* 0x08201f00721d7f89 */ /* 0x000f6200000e0000 */
[----:B------:R-:W-:Y:S01]  /*30a0*/  FMUL.FTZ R28, R98, R175 ;  /* 0x000000af621c7220 */ /* 0x000fe20000410000 */
[----:B------:R-:W-:Y:S01]  /*30b0*/  ISETP.NE.AND P2, PT, R38, RZ, PT ;  /* 0x000000ff2600720c */ /* 0x000fe20003f45270 */
[----:B------:R-:W-:Y:S01]  /*30c0*/  FMUL.FTZ R161, R26, R161 ;  /* 0x000000a11aa17220 */ /* 0x000fe20000410000 */
[----:B------:R-:W-:Y:S01]  /*30d0*/  BSSY B0, `(.L_x_6805) ;  /* 0x0000049000007945 */ /* 0x000fe20003800000 */
[----:B------:R-:W-:Y:S02]  /*30e0*/  FMUL.FTZ R26, R98, R177 ;  /* 0x000000b1621a7220 */ /* 0x000fe40000410000 */
[----:B------:R-:W-:-:S02]  /*30f0*/  FMUL.FTZ R189, R28, R189 ;  /* 0x000000bd1cbd7220 */ /* 0x000fc40000410000 */
[----:B------:R-:W-:Y:S02]  /*3100*/  FFMA.FTZ R28, R80, R173, R161 ;  /* 0x000000ad501c7223 */ /* 0x000fe400000100a1 */
[----:B------:R-:W-:Y:S02]  /*3110*/  FMUL.FTZ R191, R26, R191 ;  /* 0x000000bf1abf7220 */ /* 0x000fe40000410000 */
[----:B------:R-:W-:Y:S02]  /*3120*/  FADD.FTZ R77, R28, R77 ;  /* 0x0000004d1c4d7221 */ /* 0x000fe40000010000 */
[----:B------:R-:W-:Y:S02]  /*3130*/  FFMA.FTZ R28, R84, R177, R191 ;  /* 0x000000b1541c7223 */ /* 0x000fe400000100bf */
[----:B------:R-:W-:Y:S02]  /*3140*/  FADD.FTZ R135, R130, R135 ;  /* 0x0000008782877221 */ /* 0x000fe40000010000 */
[----:B------:R-:W-:-:S02]  /*3150*/  FADD.FTZ R81, R28, R81 ;  /* 0x000000511c517221 */ /* 0x000fc40000010000 */
[----:B----4-:R-:W-:Y:S02]  /*3160*/  @!P0 FADD.FTZ R132, R132, R27 ;  /* 0x0000001b84848221 */ /* 0x010fe40000010000 */
[----:B------:R-:W-:Y:S02]  /*3170*/  FADD.FTZ R137, R128, R137 ;  /* 0x0000008980897221 */ /* 0x000fe40000010000 */
[----:B-----5:R-:W-:Y:S01]  /*3180*/  @!P0 FADD.FTZ R114, R114, R29 ;  /* 0x0000001d72728221 */ /* 0x020fe20000010000 */
[----:B------:R-:W4:Y:S01]  /*3190*/  SHFL.DOWN PT, R27, R132, 0x2, 0x1f ;  /* 0x08401f00841b7f89 */ /* 0x000f2200000e0000 */
[----:B------:R-:W-:Y:S01]  /*31a0*/  ISETP.GT.AND P0, PT, R47, 0x1d, PT ;  /* 0x0000001d2f00780c */ /* 0x000fe20003f04270 */
[----:B------:R-:W-:Y:S02]  /*31b0*/  FADD.FTZ R139, R126, R139 ;  /* 0x0000008b7e8b7221 */ /* 0x000fe40000010000 */
[----:B------:R-:W5:Y:S01]  /*31c0*/  SHFL.DOWN PT, R29, R114, 0x2, 0x1f ;  /* 0x08401f00721d7f89 */ /* 0x000f6200000e0000 */
[----:B------:R-:W-:-:S02]  /*31d0*/  FADD.FTZ R129, R116, R129 ;  /* 0x0000008174817221 */ /* 0x000fc40000010000 */
[----:B------:R-:W-:Y:S02]  /*31e0*/  FADD.FTZ R131, R110, R131 ;  /* 0x000000836e837221 */ /* 0x000fe40000010000 */
[----:B------:R-:W-:Y:S02]  /*31f0*/  FADD.FTZ R133, R141, R133 ;  /* 0x000000858d857221 */ /* 0x000fe40000010000 */
[----:B------:R-:W-:Y:S02]  /*3200*/  FADD.FTZ R125, R163, R125 ;  /* 0x0000007da37d7221 */ /* 0x000fe40000010000 */
[----:B------:R-:W-:Y:S02]  /*3210*/  FADD.FTZ R127, R102, R127 ;  /* 0x0000007f667f7221 */ /* 0x000fe40000010000 */
[----:B----4-:R-:W-:Y:S02]  /*3220*/  @!P0 FADD.FTZ R132, R132, R27 ;  /* 0x0000001b84848221 */ /* 0x010fe40000010000 */
[----:B-----5:R-:W-:-:S03]  /*3230*/  @!P0 FADD.FTZ R114, R114, R29 ;  /* 0x0000001d72728221 */ /* 0x020fc60000010000 */
[----:B------:R-:W4:Y:S01]  /*3240*/  SHFL.DOWN PT, R27, R132, 0x4, 0x1f ;  /* 0x08801f00841b7f89 */ /* 0x000f2200000e0000 */
[----:B------:R-:W-:-:S03]  /*3250*/  ISETP.GT.AND P0, PT, R47, 0x1b, PT ;  /* 0x0000001b2f00780c */ /* 0x000fc60003f04270 */
[----:B------:R-:W5:Y:S10]  /*3260*/  SHFL.DOWN PT, R29, R114, 0x4, 0x1f ;  /* 0x08801f00721d7f89 */ /* 0x000f7400000e0000 */
[----:B----4-:R-:W-:-:S02]  /*3270*/  @!P0 FADD.FTZ R132, R132, R27 ;  /* 0x0000001b84848221 */ /* 0x010fc40000010000 */
[----:B-----5:R-:W-:-:S03]  /*3280*/  @!P0 FADD.FTZ R114, R114, R29 ;  /* 0x0000001d72728221 */ /* 0x020fc60000010000 */
[----:B------:R-:W4:Y:S01]  /*3290*/  SHFL.DOWN PT, R27, R132, 0x8, 0x1f ;  /* 0x09001f00841b7f89 */ /* 0x000f2200000e0000 */
[----:B------:R-:W-:-:S03]  /*32a0*/  ISETP.GT.AND P0, PT, R47, 0x17, PT ;  /* 0x000000172f00780c */ /* 0x000fc60003f04270 */
[----:B------:R-:W5:Y:S10]  /*32b0*/  SHFL.DOWN PT, R29, R114, 0x8, 0x1f ;  /* 0x09001f00721d7f89 */ /* 0x000f7400000e0000 */
[----:B----4-:R-:W-:-:S02]  /*32c0*/  @!P0 FADD.FTZ R132, R132, R27 ;  /* 0x0000001b84848221 */ /* 0x010fc40000010000 */
[----:B------:R-:W-:Y:S02]  /*32d0*/  FMUL.FTZ R27, R98, R179 ;  /* 0x000000b3621b7220 */ /* 0x000fe40000410000 */
[----:B-----5:R-:W-:Y:S01]  /*32e0*/  @!P0 FADD.FTZ R114, R114, R29 ;  /* 0x0000001d72728221 */ /* 0x020fe20000010000 */
[----:B------:R-:W-:Y:S01]  /*32f0*/  ISETP.GT.AND P0, PT, R47, 0xf, PT ;  /* 0x0000000f2f00780c */ /* 0x000fe20003f04270 */
[----:B------:R-:W4:Y:S01]  /*3300*/  SHFL.DOWN PT, R29, R132, 0x10, 0x1f ;  /* 0x0a001f00841d7f89 */ /* 0x000f2200000e0000 */
[----:B------:R-:W-:Y:S02]  /*3310*/  FMUL.FTZ R27, R27, R106 ;  /* 0x0000006a1b1b7220 */ /* 0x000fe40000410000 */
[----:B------:R-:W-:Y:S01]  /*3320*/  FFMA.FTZ R106, R78, R175, R189 ;  /* 0x000000af4e6a7223 */ /* 0x000fe200000100bd */
[----:B------:R-:W5:Y:S01]  /*3330*/  SHFL.DOWN PT, R165, R114, 0x10, 0x1f ;  /* 0x0a001f0072a57f89 */ /* 0x000f6200000e0000 */
[----:B------:R-:W-:Y:S02]  /*3340*/  FFMA.FTZ R100, R82, R179, R27 ;  /* 0x000000b352647223 */ /* 0x000fe4000001001b */
[----:B------:R-:W-:-:S02]  /*3350*/  FADD.FTZ R75, R106, R75 ;  /* 0x0000004b6a4b7221 */ /* 0x000fc40000010000 */
[----:B------:R-:W-:-:S03]  /*3360*/  FADD.FTZ R79, R100, R79 ;  /* 0x0000004f644f7221 */ /* 0x000fc60000010000 */
[----:B----4-:R-:W-:Y:S02]  /*3370*/  @!P0 FADD.FTZ R132, R132, R29 ;  /* 0x0000001d84848221 */ /* 0x010fe40000010000 */
[----:B------:R-:W-:Y:S02]  /*3380*/  FMUL.FTZ R29, R98, R171 ;  /* 0x000000ab621d7220 */ /* 0x000fe40000410000 */
[----:B-----5:R-:W-:Y:S01]  /*3390*/  @!P0 FADD.FTZ R114, R114, R165 ;  /* 0x000000a572728221 */ /* 0x020fe20000010000 */
[----:B------:R-:W-:Y:S01]  /*33a0*/  MOV R26, R132 ;  /* 0x00000084001a7202 */ /* 0x000fe20000000f00 */
[----:B------:R-:W-:Y:S02]  /*33b0*/  FMUL.FTZ R108, R29, R108 ;  /* 0x0000006c1d6c7220 */ /* 0x000fe40000410000 */
[----:B------:R-:W-:Y:S01]  /*33c0*/  FMUL.FTZ R29, R98, R181 ;  /* 0x000000b5621d7220 */ /* 0x000fe20000410000 */
[----:B------:R-:W-:Y:S01]  /*33d0*/  MOV R27, R114 ;  /* 0x00000072001b7202 */ /* 0x000fe20000000f00 */
[----:B------:R-:W-:-:S02]  /*33e0*/  FFMA.FTZ R108, R86, R171, R108 ;  /* 0x000000ab566c7223 */ /* 0x000fc4000001006c */
[----:B------:R-:W-:Y:S02]  /*33f0*/  FMUL.FTZ R104, R29, R104 ;  /* 0x000000681d687220 */ /* 0x000fe40000410000 */
[C---:B------:R-:W-:Y:S01]  /*3400*/  FMUL.FTZ R29, R98.reuse, R183 ;  /* 0x000000b7621d7220 */ /* 0x040fe20000410000 */
[----:B------:R4:W-:Y:S01]  /*3410*/  @!P1 STS.64 [0x858], R26 ;  /* 0x0008581aff009388 */ /* 0x0009e20000000a00 */
[----:B------:R-:W-:Y:S02]  /*3420*/  FMUL.FTZ R98, R98, R185 ;  /* 0x000000b962627220 */ /* 0x000fe40000410000 */
[----:B------:R-:W-:Y:S02]  /*3430*/  FMUL.FTZ R29, R29, R112 ;  /* 0x000000701d1d7220 */ /* 0x000fe40000410000 */
[----:B------:R-:W-:Y:S02]  /*3440*/  FMUL.FTZ R98, R98, R187 ;  /* 0x000000bb62627220 */ /* 0x000fe40000410000 */
[----:B------:R-:W-:-:S02]  /*3450*/  FFMA.FTZ R104, R88, R181, R104 ;  /* 0x000000b558687223 */ /* 0x000fc40000010068 */
[----:B------:R-:W-:Y:S02]  /*3460*/  FFMA.FTZ R28, R90, R183, R29 ;  /* 0x000000b75a1c7223 */ /* 0x000fe4000001001d */
[----:B------:R-:W-:Y:S02]  /*3470*/  FFMA.FTZ R185, R91, R185, R98 ;  /* 0x000000b95bb97223 */ /* 0x000fe40000010062 */
[----:B------:R-:W-:Y:S02]  /*3480*/  FADD.FTZ R83, R108, R83 ;  /* 0x000000536c537221 */ /* 0x000fe40000010000 */
[----:B------:R-:W-:Y:S02]  /*3490*/  FADD.FTZ R85, R104, R85 ;  /* 0x0000005568557221 */ /* 0x000fe40000010000 */
[----:B------:R-:W-:Y:S02]  /*34a0*/  FADD.FTZ R87, R28, R87 ;  /* 0x000000571c577221 */ /* 0x000fe40000010000 */
[----:B------:R-:W-:Y:S01]  /*34b0*/  FADD.FTZ R76, R185, R76 ;  /* 0x0000004cb94c7221 */ /* 0x000fe20000010000 */
[----:B------:R-:W-:Y:S06]  /*34c0*/  BAR.SYNC.DEFER_BLOCKING 0x0 ;  /* 0x0000000000007b1d */ /* 0x000fec0000010000 */
[----:B------:R-:W-:Y:S05]  /*34d0*/  @P2 BRA `(.L_x_6806) ;  /* 0x0000008000002947 */ /* 0x000fea0003800000 */
[----:B----4-:R-:W-:Y:S02]  /*34e0*/  ISETP.NE.AND P0, PT, R124, c[0x0][0x174], PT ;  /* 0x00005d007c007a0c */ /* 0x010fe40003f05270 */
[----:B------:R-:W-:-:S11]  /*34f0*/  SHF.L.U32 R98, R157, 0x2, RZ ;  /* 0x000000029d627819 */ /* 0x000fd600000006ff */
[----:B------:R-:W4:Y:S04]  /*3500*/  @P0 LDS R28, [R98+0x1f08] ;  /* 0x001f0800621c0984 */ /* 0x000f280000000800 */
[----:B------:R-:W5:Y:S01]  /*3510*/  @P0 LDS R29, [R98+0x1b08] ;  /* 0x001b0800621d0984 */ /* 0x000f620000000800 */
[----:B----4-:R-:W-:Y:S02]  /*3520*/  @P0 FADD.FTZ R27, R27, R28 ;  /* 0x0000001c1b1b0221 */ /* 0x010fe40000010000 */
[----:B-----5:R-:W-:-:S03]  /*3530*/  @P0 FADD.FTZ R26, R26, R29 ;  /* 0x0000001d1a1a0221 */ /* 0x020fc60000010000 */
[----:B------:R4:W-:Y:S04]  /*3540*/  STS [R98+0x1f08], R27 ;  /* 0x001f081b62007388 */ /* 0x0009e80000000800 */
[----:B------:R4:W-:Y:S02]  /*3550*/  STS [R98+0x1b08], R26 ;  /* 0x001b081a62007388 */ /* 0x0009e40000000800 */
.L_x_6806:
[----:B----4-:R-:W-:Y:S05]  /*3560*/  BSYNC B0 ;  /* 0x0000000000007941 */ /* 0x010fea0003800000 */
.L_x_6805:
[----:B------:R-:W-:Y:S02]  /*3570*/  IADD3 R157, R157, 0x1, RZ ;  /* 0x000000019d9d7810 */ /* 0x000fe40007ffe0ff */
[----:B------:R-:W-:Y:S02]  /*3580*/  IADD3 R96, P1, R96, 0x1, RZ ;  /* 0x0000000160607810 */ /* 0x000fe40007f3e0ff */
[----:B------:R-:W-:Y:S02]  /*3590*/  ISETP.GE.AND P0, PT, R157, c[0x0][0x16c], PT ;  /* 0x00005b009d007a0c */ /* 0x000fe40003f06270 */
[----:B------:R-:W-:-:S11]  /*35a0*/  IADD3.X R159, RZ, R159, RZ, P1, !PT ;  /* 0x0000009fff9f7210 */ /* 0x000fd60000ffe4ff */
[----:B------:R-:W-:Y:S01]  /*35b0*/  @P0 CALL.REL.NOINC `(.L_x_6786) ;  /* 0x0000001000000944 */ /* 0x000fe20003c00000 */
[----:B------:R-:W-:Y:S05]  /*35c0*/  BRA `(.L_x_6807) ;  /* 0xffffe0e000007947 */ /* 0x000fea000383ffff */
.L_x_6786:
[----:B------:R-:W-:Y:S01]  /*35d0*/  BAR.SYNC.DEFER_BLOCKING 0x0 ;  /* 0x0000000000007b1d */ /* 0x000fe20000010000 */
[----:B------:R-:W-:Y:S01]  /*35e0*/  ISETP.NE.AND P0, PT, R38, RZ, PT ;  /* 0x000000ff2600720c */ /* 0x000fe20003f05270 */
[----:B------:R-:W-:Y:S01]  /*35f0*/  IMAD R12, R118, c[0x0][0x2d8], RZ ;  /* 0x0000b600760c7a24 */ /* 0x000fe200078e02ff */
[----:B------:R-:W-:Y:S01]  /*3600*/  HFMA2.MMA R15, -RZ, RZ, 0, 2.384185791015625e-07 ;  /* 0x00000004ff0f7435 */ /* 0x000fe200000001ff */
[C---:B------:R-:W-:Y:S02]  /*3610*/  IMAD.WIDE.U32 R10, R33.reuse, c[0x0][0x2d8], RZ ;  /* 0x0000b600210a7a25 */ /* 0x040fe400078e00ff */
[----:B------:R-:W-:Y:S02]  /*3620*/  BSSY B0, `(.L_x_6808) ;  /* 0x000002f000007945 */ /* 0x000fe40003800000 */
[----:B------:R-:W-:Y:S02]  /*3630*/  IMAD R97, R33, c[0x0][0x2dc], R12 ;  /* 0x0000b70021617a24 */ /* 0x000fe400078e020c */
[----:B------:R-:W-:-:S02]  /*3640*/  IMAD R17, R31, c[0x0][0x2e0], RZ ;  /* 0x0000b8001f117a24 */ /* 0x000fc400078e02ff */
[----:B------:R-:W-:Y:S01]  /*3650*/  IMAD R101, R49, -0x100, R34 ;  /* 0xffffff0031657824 */ /* 0x000fe200078e0222 */
[----:B------:R-:W-:Y:S01]  /*3660*/  IADD3 R11, R11, R97, RZ ;  /* 0x000000610b0b7210 */ /* 0x000fe20007ffe0ff */
[----:B------:R-:W-:-:S03]  /*3670*/  IMAD R17, R0, c[0x0][0x2e4], R17 ;  /* 0x0000b90000117a24 */ /* 0x000fc600078e0211 */
[----:B------:R-:W-:Y:S01]  /*3680*/  SHF.R.S32.HI R99, RZ, 0x1f, R101 ;  /* 0x0000001fff637819 */ /* 0x000fe20000011465 */
[----:B------:R-:W-:-:S04]  /*3690*/  IMAD.WIDE.U32 R12, R0, c[0x0][0x2e0], R10 ;  /* 0x0000b800000c7a25 */ /* 0x000fc800078e000a */
[C---:B------:R-:W-:Y:S01]  /*36a0*/  IMAD.WIDE R10, R2.reuse, R15, c[0x0][0x330] ;  /* 0x0000cc00020a7625 */ /* 0x040fe200078e020f */
[----:B------:R-:W-:Y:S01]  /*36b0*/  IADD3 R15, P2, R101, R12, RZ ;  /* 0x0000000c650f7210 */ /* 0x000fe20007f5e0ff */
[----:B------:R-:W-:Y:S03]  /*36c0*/  STS [R74.X4], R127 ;  /* 0x0000007f4a007388 */ /* 0x000fe60000004800 */
[----:B------:R-:W-:Y:S01]  /*36d0*/  IADD3.X R13, R99, R17, R13, P2, !PT ;  /* 0x00000011630d7210 */ /* 0x000fe200017fe40d */
[----:B------:R-:W-:Y:S01]  /*36e0*/  STS [R74.X4+0x4], R125 ;  /* 0x0000047d4a007388 */ /* 0x000fe20000004800 */
[C---:B------:R-:W-:Y:S02]  /*36f0*/  LEA R16, P4, R15.reuse, R10, 0x2 ;  /* 0x0000000a0f107211 */ /* 0x040fe400078810ff */
[----:B------:R-:W-:Y:S01]  /*3700*/  IADD3 R12, P2, R2, R63, RZ ;  /* 0x0000003f020c7210 */ /* 0x000fe20007f5e0ff */
[----:B------:R-:W-:Y:S01]  /*3710*/  STS [R74.X4+0x8], R133 ;  /* 0x000008854a007388 */ /* 0x000fe20000004800 */
[----:B------:R-:W-:-:S02]  /*3720*/  LEA.HI.X R17, R15, R11, R13, 0x2, P4 ;  /* 0x0000000b0f117211 */ /* 0x000fc400020f140d */
[----:B------:R-:W-:Y:S01]  /*3730*/  LEA.HI.X.SX32 R13, R63, R3, 0x1, P2 ;  /* 0x000000033f0d7211 */ /* 0x000fe200010f0eff */
        /* <DEDUP_REMOVED lines=16> */
[----:B------:R-:W4:Y:S02]  /*3840*/  LDS R95, [0x420] ;  /* 0x00042000ff5f7984 */ /* 0x000f240000000800 */
[----:B----4-:R-:W-:-:S02]  /*3850*/  ISETP.GE.AND P1, PT, R2, R95, PT ;  /* 0x0000005f0200720c */ /* 0x010fc40003f26270 */
        /* <DEDUP_REMOVED lines=11> */
.L_x_6809:
[----:B------:R-:W-:Y:S05]  /*3910*/  BSYNC B0 ;  /* 0x0000000000007941 */ /* 0x000fea0003800000 */
.L_x_6808:
[----:B------:R-:W-:Y:S01]  /*3920*/  @!P3 STG.E [R16.64+-0x300], R23 ;  /* 0xfffd00171000b986 */ /* 0x000fe2000c101904 */
[-C--:B------:R-:W-:Y:S01]  /*3930*/  ISETP.GE.AND P2, PT, R58, R95.reuse, PT ;  /* 0x0000005f3a00720c */ /* 0x080fe20003f46270 */
[----:B----4-:R-:W-:Y:S01]  /*3940*/  IMAD R14, R118, c[0x0][0x2f8], RZ ;  /* 0x0000be00760e7a24 */ /* 0x010fe200078e02ff */
[-C--:B------:R-:W-:Y:S01]  /*3950*/  ISETP.GE.AND P1, PT, R59, R95.reuse, PT ;  /* 0x0000005f3b00720c */ /* 0x080fe20003f26270 */
[----:B------:R-:W-:Y:S01]  /*3960*/  IMAD.WIDE.U32 R10, R33, c[0x0][0x2f8], RZ ;  /* 0x0000be00210a7a25 */ /* 0x000fe200078e00ff */
[-C--:B------:R-:W-:Y:S01]  /*3970*/  ISETP.GE.AND P4, PT, R60, R95.reuse, PT ;  /* 0x0000005f3c00720c */ /* 0x080fe20003f86270 */
[----:B------:R-:W-:Y:S01]  /*3980*/  BSSY B0, `(.L_x_6810) ;  /* 0x0000034000007945 */ /* 0x000fe20003800000 */
[-C--:B------:R-:W-:Y:S01]  /*3990*/  ISETP.GE.AND P5, PT, R61, R95.reuse, PT ;  /* 0x0000005f3d00720c */ /* 0x080fe20003fa6270 */
[----:B------:R-:W-:Y:S01]  /*39a0*/  IMAD R15, R33, c[0x0][0x2fc], R14 ;  /* 0x0000bf00210f7a24 */ /* 0x000fe200078e020e */
[-C--:B------:R-:W-:Y:S02]  /*39b0*/  ISETP.GE.AND P3, PT, R56, R95.reuse, PT ;  /* 0x0000005f3800720c */ /* 0x080fe40003f66270 */
[----:B------:R-:W-:-:S03]  /*39c0*/  ISETP.GE.AND P6, PT, R62, R95, PT ;  /* 0x0000005f3e00720c */ /* 0x000fc60003fc6270 */
[----:B------:R-:W-:Y:S04]  /*39d0*/  @!P2 STG.E [R16.64+-0x280], R25 ;  /* 0xfffd80191000a986 */ /* 0x000fe8000c101904 */
[----:B------:R4:W-:Y:S04]  /*39e0*/  @!P1 STG.E [R16.64+-0x200], R27 ;  /* 0xfffe001b10009986 */ /* 0x0009e8000c101904 */
[----:B------:R-:W-:Y:S04]  /*39f0*/  @!P4 STG.E [R16.64+-0x180], R29 ;  /* 0xfffe801d1000c986 */ /* 0x000fe8000c101904 */
[----:B------:R-:W-:Y:S04]  /*3a00*/  @!P5 STG.E [R16.64+-0x100], R91 ;  /* 0xffff005b1000d986 */ /* 0x000fe8000c101904 */
[----:B------:R-:W-:Y:S01]  /*3a10*/  @!P3 STG.E [R16.64+-0x380], R21 ;  /* 0xfffc80151000b986 */ /* 0x000fe2000c101904 */
[----:B----4-:R-:W-:-:S03]  /*3a20*/  IADD3 R27, R11, R15, RZ ;  /* 0x0000000f0b1b7210 */ /* 0x010fc60007ffe0ff */
[----:B------:R-:W-:Y:S04]  /*3a30*/  @!P6 STG.E [R16.64+-0x80], R93 ;  /* 0xffff805d1000e986 */ /* 0x000fe8000c101904 */
[----:B------:R-:W-:Y:S06]  /*3a40*/  BAR.SYNC.DEFER_BLOCKING 0x0 ;  /* 0x0000000000007b1d */ /* 0x000fec0000010000 */
[----:B------:R4:W-:Y:S04]  /*3a50*/  STS [R74.X4], R76 ;  /* 0x0000004c4a007388 */ /* 0x0009e80000004800 */
[----:B------:R-:W-:Y:S04]  /*3a60*/  STS [R74.X4+0x4], R87 ;  /* 0x000004574a007388 */ /* 0x000fe80000004800 */
[----:B------:R-:W-:Y:S01]  /*3a70*/  STS [R74.X4+0x8], R85 ;  /* 0x000008554a007388 */ /* 0x000fe20000004800 */
[----:B----4-:R-:W-:-:S03]  /*3a80*/  FADD.FTZ R76, R76, R37 ;  /* 0x000000254c4c7221 */ /* 0x010fc60000010000 */
        /* <DEDUP_REMOVED lines=24> */
[----:B----4-:R-:W-:-:S13]  /*3c10*/  ISETP.GE.AND P0, PT, R2, R25, PT ;  /* 0x000000190200720c */ /* 0x010fda0003f06270 */
        /* <DEDUP_REMOVED lines=10> */
.L_x_6811:
[----:B------:R-:W-:Y:S05]  /*3cc0*/  BSYNC B0 ;  /* 0x0000000000007941 */ /* 0x000fea0003800000 */
.L_x_6810:
[----:B------:R-:W-:Y:S01]  /*3cd0*/  MOV R11, R27 ;  /* 0x0000001b000b7202 */ /* 0x000fe20000000f00 */
[----:B------:R-:W-:Y:S01]  /*3ce0*/  IMAD R13, R31, c[0x0][0x300], RZ ;  /* 0x0000c0001f0d7a24 */ /* 0x000fe200078e02ff */
[----:B------:R-:W-:Y:S02]  /*3cf0*/  IADD3 R12, P0, R64, -0x380, RZ ;  /* 0xfffffc80400c7810 */ /* 0x000fe40007f1e0ff */
[-C--:B------:R-:W-:Y:S01]  /*3d00*/  ISETP.GE.AND P5, PT, R61, R25.reuse, PT ;  /* 0x000000193d00720c */ /* 0x080fe20003fa6270 */
[----:B------:R-:W-:Y:S01]  /*3d10*/  IMAD.WIDE.U32 R10, R0, c[0x0][0x300], R10 ;  /* 0x0000c000000a7a25 */ /* 0x000fe200078e000a */
[----:B------:R-:W-:Y:S02]  /*3d20*/  IADD3 R12, P1, R12, c[0x0][0x340], RZ ;  /* 0x0000d0000c0c7a10 */ /* 0x000fe40007f3e0ff */
[----:B------:R-:W-:Y:S01]  /*3d30*/  ISETP.GE.AND P6, PT, R62, R25, PT ;  /* 0x000000193e00720c */ /* 0x000fe20003fc6270 */
[----:B----4-:R-:W-:Y:S01]  /*3d40*/  IMAD R15, R0, c[0x0][0x304], R13 ;  /* 0x0000c100000f7a24 */ /* 0x010fe200078e020d */
[----:B------:R-:W-:-:S02]  /*3d50*/  IADD3.X R13, R65, -0x1, RZ, P0, !PT ;  /* 0xffffffff410d7810 */ /* 0x000fc400007fe4ff */
        /* <DEDUP_REMOVED lines=10> */
[----:B------:R-:W-:Y:S01]  /*3e00*/  ISETP.GE.AND P4, PT, R60, R25, PT ;  /* 0x000000193c00720c */ /* 0x000fe20003f86270 */
[----:B------:R4:W-:Y:S01]  /*3e10*/  @!P6 STG.E [R10.64+0x300], R73 ;  /* 0x000300490a00e986 */ /* 0x0009e2000c101904 */
[----:B------:R-:W-:-:S03]  /*3e20*/  IADD3 R49, R49, 0x1, RZ ;  /* 0x0000000131317810 */ /* 0x000fc60007ffe0ff */
        /* <DEDUP_REMOVED lines=14> */
[----:B------:R-:W-:Y:S01]  /*3f10*/  @!P0 CALL.REL.NOINC `(.L_x_6784) ;  /* 0x0000001000008944 */ /* 0x000fe20003c00000 */
[----:B------:R-:W-:Y:S05]  /*3f20*/  BRA `(.L_x_6812) ;  /* 0xffffc9a000007947 */ /* 0x000fea000383ffff */
.L_x_6784:
[----:B------:R-:W-:Y:S02]  /*3f30*/  ISETP.NE.U32.AND P0, PT, RZ, c[0x0][0x328], PT ;  /* 0x0000ca00ff007a0c */ /* 0x000fe40003f05070 */
[----:B------:R-:W-:Y:S02]  /*3f40*/  ISETP.NE.U32.AND P2, PT, RZ, c[0x0][0x348], PT ;  /* 0x0000d200ff007a0c */ /* 0x000fe40003f45070 */
[----:B------:R-:W-:Y:S02]  /*3f50*/  ISETP.NE.AND.EX P1, PT, RZ, c[0x0][0x32c], PT, P0 ;  /* 0x0000cb00ff007a0c */ /* 0x000fe40003f25300 */
[----:B------:R-:W-:-:S11]  /*3f60*/  ISETP.NE.AND.EX P0, PT, RZ, c[0x0][0x34c], PT, P2 ;  /* 0x0000d300ff007a0c */ /* 0x000fd60003f05320 */
[----:B------:R-:W-:Y:S05]  /*3f70*/  @!P1 BRA `(.L_x_6813) ;  /* 0x0000014000009947 */ /* 0x000fea0003800000 */
[----:B------:R-:W0:Y:S01]  /*3f80*/  SHFL.DOWN P1, R3, R36, 0x1, 0x1f ;  /* 0x08201f0024037f89 */ /* 0x000e220000020000 */
[----:B------:R-:W-:Y:S03]  /*3f90*/  BSSY B0, `(.L_x_6813) ;  /* 0x0000012000007945 */ /* 0x000fe60003800000 */
[----:B----4-:R-:W4:Y:S01]  /*3fa0*/  S2R R10, SR_LANEID ;  /* 0x00000000000a7919 */ /* 0x010f220000000000 */
[----:B0-----:R-:W-:Y:S01]  /*3fb0*/  @P1 FADD R3, R3, R36 ;  /* 0x0000002403031221 */ /* 0x001fe20000000000 */
[----:B----4-:R-:W-:-:S04]  /*3fc0*/  ISETP.NE.AND P2, PT, R10, RZ, PT ;  /* 0x000000ff0a00720c */ /* 0x010fc80003f45270 */
        /* <DEDUP_REMOVED lines=13> */
[----:B0-----:R0:W-:Y:S02]  /*40a0*/  RED.E.ADD.F32.FTZ.RN.STRONG.GPU [R6.64], R11 ;  /* 0x0000000b0600798e */ /* 0x0011e4000c10e784 */
.L_x_6814:
[----:B0-----:R-:W-:Y:S05]  /*40b0*/  BSYNC B0 ;  /* 0x0000000000007941 */ /* 0x001fea0003800000 */
.L_x_6813:
[----:B------:R-:W-:Y:S01]  /*40c0*/  BSSY B0, `(.L_x_6815) ;  /* 0x0000018000007945 */ /* 0x000fe20003800000 */
[----:B------:R-:W-:Y:S05]  /*40d0*/  @!P0 BRA `(.L_x_6816) ;  /* 0x0000015000008947 */ /* 0x000fea0003800000 */
[----:B------:R-:W-:Y:S06]  /*40e0*/  BAR.SYNC.DEFER_BLOCKING 0x0 ;  /* 0x0000000000007b1d */ /* 0x000fec0000010000 */
[----:B------:R-:W0:Y:S04]  /*40f0*/  SHFL.DOWN P0, R2, R37, 0x1, 0x1f ;  /* 0x08201f0025027f89 */ /* 0x000e280000000000 */
        /* <DEDUP_REMOVED lines=19> */
.L_x_6816:
[----:B------:R-:W0:Y:S02]  /*4230*/  S2R R15, SR_TID.X ;  /* 0x00000000000f7919 */ /* 0x000e240000002100 */
.L_x_6817:
[----:B0-----:R-:W-:Y:S05]  /*4240*/  BSYNC B0 ;  /* 0x0000000000007941 */ /* 0x001fea0003800000 */
.L_x_6815:
[----:B------:R-:W-:-:S13]  /*4250*/  ISETP.GE.AND P0, PT, R15, c[0x0][0x16c], PT ;  /* 0x00005b000f007a0c */ /* 0x000fda0003f06270 */
[----:B------:R-:W-:Y:S05]  /*4260*/  @P0 EXIT ;  /* 0x000000000000094d */ /* 0x000fea0003800000 */
[C---:B------:R-:W-:Y:S02]  /*4270*/  IMAD R5, R31.reuse, c[0x0][0x2a8], RZ ;  /* 0x0000aa001f057a24 */ /* 0x040fe400078e02ff */
[----:B------:R-:W-:Y:S02]  /*4280*/  IMAD R31, R31, c[0x0][0x288], RZ ;  /* 0x0000a2001f1f7a24 */ /* 0x000fe400078e02ff */
[C---:B----4-:R-:W-:Y:S02]  /*4290*/  IMAD R23, R0.reuse, c[0x0][0x2ac], R5 ;  /* 0x0000ab0000177a24 */ /* 0x050fe400078e0205 */
[----:B------:R-:W-:-:S04]  /*42a0*/  IMAD.WIDE.U32 R2, R0, c[0x0][0x2a8], RZ ;  /* 0x0000aa0000027a25 */ /* 0x000fc800078e00ff */
[C---:B------:R-:W-:Y:S01]  /*42b0*/  IMAD R21, R0.reuse, c[0x0][0x28c], R31 ;  /* 0x0000a30000157a24 */ /* 0x040fe200078e021f */
[----:B------:R-:W-:Y:S01]  /*42c0*/  IADD3 R23, R3, R23, RZ ;  /* 0x0000001703177210 */ /* 0x000fe20007ffe0ff */
[----:B------:R-:W-:-:S05]  /*42d0*/  IMAD.WIDE.U32 R4, R0, c[0x0][0x288], RZ ;  /* 0x0000a20000047a25 */ /* 0x000fca00078e00ff */
[----:B------:R-:W-:Y:S02]  /*42e0*/  IADD3 R21, R5, R21, RZ ;  /* 0x0000001505157210 */ /* 0x000fe40007ffe0ff */
.L_x_6818:
[----:B0-----:R-:W0:Y:S01]  /*42f0*/  LDS R17, [R15.X4+0x1b08] ;  /* 0x001b08000f117984 */ /* 0x001e220000004800 */
[----:B------:R-:W-:Y:S01]  /*4300*/  SHF.R.S32.HI R0, RZ, 0x1f, R15 ;  /* 0x0000001fff007819 */ /* 0x000fe2000001140f */
[----:B------:R-:W-:Y:S01]  /*4310*/  YIELD ;  /* 0x0000000000007946 */ /* 0x000fe20003800000 */
[----:B------:R-:W-:Y:S01]  /*4320*/  MOV R8, R2 ;  /* 0x0000000200087202 */ /* 0x000fe20000000f00 */
[----:B------:R4:W1:Y:S01]  /*4330*/  LDS R19, [R15.X4+0x1f08] ;  /* 0x001f08000f137984 */ /* 0x0008620000004800 */
        /* <DEDUP_REMOVED lines=17> */
[----:B0-----:R0:W-:Y:S04]  /*4450*/  RED.E.ADD.F32.FTZ.RN.STRONG.GPU [R8.64], R17 ;  /* 0x000000110800798e */ /* 0x0011e8000c10e784 */
[----:B-1----:R0:W-:Y:S02]  /*4460*/  RED.E.ADD.F32.FTZ.RN.STRONG.GPU [R12.64], R19 ;  /* 0x000000130c00798e */ /* 0x0021e4000c10e784 */
[----:B------:R-:W-:Y:S05]  /*4470*/  @!P0 BRA `(.L_x_6818) ;  /* 0xfffffe7000008947 */ /* 0x000fea000383ffff */
[----:B------:R-:W-:Y:S05]  /*4480*/  EXIT ;  /* 0x000000000000794d */ /* 0x000fea0003800000 */
.L_x_6819:
        /* <DEDUP_REMOVED lines=15> */
.L_x_9108:


//--------------------- .text._Z25selective_scan_bwd_kernelI32Selective_Scan_bwd_kernel_traitsILi32ELi8ELb0ELb0ELb1ELb0ELb1EffEEv12SSMParamsBwd --------------------------
	.section	.text._Z25selective_scan_bwd_kernelI32Selective_Scan_bwd_kernel_traitsILi32ELi8ELb0ELb0ELb1ELb0ELb1EffEEv12SSMParamsBwd,"ax",@progbits
	.sectioninfo	@"SHI_REGISTERS=212"
	.align	128
        .global         _Z25selective_scan_bwd_kernelI32Selective_Scan_bwd_kernel_traitsILi32ELi8ELb0ELb0ELb1ELb0ELb1EffEEv12SSMParamsBwd
        .type           _Z25selective_scan_bwd_kernelI32Selective_Scan_bwd_kernel_traitsILi32ELi8ELb0ELb0ELb1ELb0ELb1EffEEv12SSMParamsBwd,@function
        .size           _Z25selective_scan_bwd_kernelI32Selective_Scan_bwd_kernel_traitsILi32ELi8ELb0ELb0ELb1ELb0ELb1EffEEv12SSMParamsBwd,(.L_x_9109 - _Z25selective_scan_bwd_kernelI32Selective_Scan_bwd_kernel_traitsILi32ELi8ELb0ELb0ELb1ELb0ELb1EffEEv12SSMParamsBwd)
        .other          _Z25selective_scan_bwd_kernelI32Selective_Scan_bwd_kernel_traitsILi32ELi8ELb0ELb0ELb1ELb0ELb1EffEEv12SSMParamsBwd,@"STO_CUDA_ENTRY STV_DEFAULT"
_Z25selective_scan_bwd_kernelI32Selective_Scan_bwd_kernel_traitsILi32ELi8ELb0ELb0ELb1ELb0ELb1EffEEv12SSMParamsBwd:
.text._Z25selective_scan_bwd_kernelI32Selective_Scan_bwd_kernel_traitsILi32ELi8ELb0ELb0ELb1ELb0ELb1EffEEv12SSMParamsBwd:
        /* <DEDUP_REMOVED lines=83> */
[C---:B------:R-:W-:Y:S02]  /*0530*/  LEA R42, P2, R44.reuse, c[0x0][0x248], 0x2 ;  /* 0x000092002c2a7a11 */ /* 0x040fe400078410ff */
        /* <DEDUP_REMOVED lines=33> */
[----:B0-----:R-:W-:-:S02]  /*0750*/  SHF.L.U32 R52, R41, 0x3, RZ ;  /* 0x0000000329347819 */ /* 0x001fc400000006ff */
[C---:B------:R-:W-:Y:S02]  /*0760*/  IADD3 R2, R41.reuse, 0x20, RZ ;  /* 0x0000002029027810 */ /* 0x040fe40007ffe0ff */
[----:B------:R-:W-:Y:S02]  /*0770*/  LOP3.LUT R22, R52, 0xffffff00, RZ, 0xc0, !PT ;  /* 0xffffff0034167812 */ /* 0x000fe400078ec0ff */
[C---:B------:R-:W-:Y:S02]  /*0780*/  IADD3 R54, R41.reuse, 0x40, RZ ;  /* 0x0000004029367810 */ /* 0x040fe40007ffe0ff */
[C---:B------:R-:W-:Y:S02]  /*0790*/  IADD3 R4, R41.reuse, 0x60, RZ ;  /* 0x0000006029047810 */ /* 0x040fe40007ffe0ff */
[C---:B------:R-:W-:Y:S02]  /*07a0*/  IADD3 R56, R41.reuse, 0x80, RZ ;  /* 0x0000008029387810 */ /* 0x040fe40007ffe0ff */
[----:B------:R-:W-:-:S02]  /*07b0*/  IADD3 R6, R41, 0xa0, RZ ;  /* 0x000000a029067810 */ /* 0x000fc40007ffe0ff */
[----:B------:R-:W-:Y:S02]  /*07c0*/  LOP3.LUT R22, R22, 0x1f, R41, 0xf8, !PT ;  /* 0x0000001f16167812 */ /* 0x000fe400078ef829 */
[----:B------:R-:W-:Y:S02]  /*07d0*/  LOP3.LUT R140, R41, 0x1f, RZ, 0xc0, !PT ;  /* 0x0000001f298c7812 */ /* 0x000fe400078ec0ff */
[----:B------:R-:W-:Y:S02]  /*07e0*/  LEA.HI.SX32 R52, R52, R52, 0x1b ;  /* 0x0000003434347211 */ /* 0x000fe400078fdaff */
[-C--:B------:R-:W-:Y:S02]  /*07f0*/  LEA.HI.SX32 R53, R2, R41.reuse, 0x1b ;  /* 0x0000002902357211 */ /* 0x080fe400078fdaff */
[-C--:B------:R-:W-:Y:S02]  /*0800*/  LEA.HI.SX32 R54, R54, R41.reuse, 0x1b ;  /* 0x0000002936367211 */ /* 0x080fe400078fdaff */
[----:B------:R-:W-:-:S02]  /*0810*/  LEA.HI.SX32 R55, R4, R41, 0x1b ;  /* 0x0000002904377211 */ /* 0x000fc400078fdaff */
[-C--:B------:R-:W-:Y:S02]  /*0820*/  LEA.HI.SX32 R56, R56, R41.reuse, 0x1b ;  /* 0x0000002938387211 */ /* 0x080fe400078fdaff */
[----:B------:R-:W-:Y:S02]  /*0830*/  LEA.HI.SX32 R57, R6, R41, 0x1b ;  /* 0x0000002906397211 */ /* 0x000fe400078fdaff */
[----:B------:R-:W-:Y:S02]  /*0840*/  SHF.R.S32.HI R23, RZ, 0x1f, R22 ;  /* 0x0000001fff177819 */ /* 0x000fe40000011416 */
[C---:B------:R-:W-:Y:S02]  /*0850*/  LOP3.LUT R58, R22.reuse, 0x20, RZ, 0xfc, !PT ;  /* 0x00000020163a7812 */ /* 0x040fe400078efcff */
[C---:B------:R-:W-:Y:S02]  /*0860*/  LOP3.LUT R59, R22.reuse, 0x40, RZ, 0xfc, !PT ;  /* 0x00000040163b7812 */ /* 0x040fe400078efcff */
[----:B------:R-:W-:-:S02]  /*0870*/  LOP3.LUT R60, R22, 0x60, RZ, 0xfc, !PT ;  /* 0x00000060163c7812 */ /* 0x000fc400078efcff */
[C---:B------:R-:W-:Y:S02]  /*0880*/  LOP3.LUT R61, R22.reuse, 0x80, RZ, 0xfc, !PT ;  /* 0x00000080163d7812 */ /* 0x040fe400078efcff */
[C---:B------:R-:W-:Y:S02]  /*0890*/  LOP3.LUT R62, R22.reuse, 0xa0, RZ, 0xfc, !PT ;  /* 0x000000a0163e7812 */ /* 0x040fe400078efcff */
[C---:B------:R-:W-:Y:S02]  /*08a0*/  LOP3.LUT R63, R22.reuse, 0xc0, RZ, 0xfc, !PT ;  /* 0x000000c0163f7812 */ /* 0x040fe400078efcff */
[----:B-1----:R-:W-:Y:S02]  /*08b0*/  LOP3.LUT R64, R22, 0xe0, RZ, 0xfc, !PT ;  /* 0x000000e016407812 */ /* 0x002fe400078efcff */
.L_x_6852:
[----:B------:R-:W-:Y:S01]  /*08c0*/  IADD3 R142, -R51, c[0x0][0x174], RZ ;  /* 0x00005d00338e7a10 */ /* 0x000fe20007ffe1ff */
[----:B------:R-:W-:Y:S01]  /*08d0*/  BAR.SYNC.DEFER_BLOCKING 0x0 ;  /* 0x0000000000007b1d */ /* 0x000fe20000010000 */
[----:B0-----:R-:W-:Y:S01]  /*08e0*/  LEA R2, P0, R22, R43, 0x2 ;  /* 0x0000002b16027211 */ /* 0x001fe200078010ff */
[----:B------:R-:W-:Y:S01]  /*08f0*/  CS2R R4, SRZ ;  /* 0x0000000000047805 */ /* 0x000fe2000001ff00 */
[----:B------:R-:W-:Y:S01]  /*0900*/  LEA R20, R142, 0xffffff00, 0x8 ;  /* 0xffffff008e147811 */ /* 0x000fe200078e40ff */
[----:B------:R-:W-:Y:S01]  /*0910*/  CS2R R6, SRZ ;  /* 0x0000000000067805 */ /* 0x000fe2000001ff00 */
[----:B------:R-:W-:-:S02]  /*0920*/  LEA.HI.X R3, R22, R45, R23, 0x2, P0 ;  /* 0x0000002d16037211 */ /* 0x000fc400000f1417 */
[----:B------:R-:W-:-:S04]  /*0930*/  IADD3 R101, -R20, c[0x0][0x168], RZ ;  /* 0x00005a0014657a10 */ /* 0x000fc80007ffe1ff */
[-C--:B------:R-:W-:Y:S02]  /*0940*/  ISETP.GE.AND P3, PT, R22, R101.reuse, PT ;  /* 0x000000651600720c */ /* 0x080fe40003f66270 */
[-C--:B------:R-:W-:Y:S02]  /*0950*/  ISETP.GE.AND P4, PT, R58, R101.reuse, PT ;  /* 0x000000653a00720c */ /* 0x080fe40003f86270 */
[-C--:B------:R-:W-:Y:S02]  /*0960*/  ISETP.GE.AND P2, PT, R59, R101.reuse, PT ;  /* 0x000000653b00720c */ /* 0x080fe40003f46270 */
[-C--:B------:R-:W-:Y:S02]  /*0970*/  ISETP.GE.AND P1, PT, R60, R101.reuse, PT ;  /* 0x000000653c00720c */ /* 0x080fe40003f26270 */
[----:B------:R-:W-:-:S05]  /*0980*/  ISETP.GE.AND P0, PT, R61, R101, PT ;  /* 0x000000653d00720c */ /* 0x000fca0003f06270 */
[----:B--2---:R0:W2:Y:S01]  /*0990*/  @!P3 LDG.E R4, [R2.64] ;  /* 0x000000040204b981 */ /* 0x0040a2000c1e1900 */
[----:B------:R-:W-:-:S03]  /*09a0*/  ISETP.GE.AND P3, PT, R62, R101, PT ;  /* 0x000000653e00720c */ /* 0x000fc60003f66270 */
[----:B---3--:R0:W3:Y:S01]  /*09b0*/  @!P4 LDG.E R5, [R2.64+0x80] ;  /* 0x000080040205c981 */ /* 0x0080e2000c1e1900 */
[----:B------:R-:W-:-:S03]  /*09c0*/  ISETP.GE.AND P4, PT, R63, R101, PT ;  /* 0x000000653f00720c */ /* 0x000fc60003f86270 */
[----:B------:R0:W4:Y:S01]  /*09d0*/  @!P2 LDG.E R6, [R2.64+0x100] ;  /* 0x000100040206a981 */ /* 0x000122000c1e1900 */
[----:B------:R-:W-:Y:S01]  /*09e0*/  ISETP.GE.AND P2, PT, R64, R101, PT ;  /* 0x000000654000720c */ /* 0x000fe20003f46270 */
[----:B------:R-:W-:Y:S01]  /*09f0*/  CS2R R8, SRZ ;  /* 0x0000000000087805 */ /* 0x000fe2000001ff00 */
[----:B------:R-:W-:Y:S01]  /*0a00*/  CS2R R10, SRZ ;  /* 0x00000000000a7805 */ /* 0x000fe2000001ff00 */
        /* <DEDUP_REMOVED lines=13> */
[-C--:B------:R-:W-:Y:S02]  /*0ae0*/  LEA.HI.SX32 R68, R13, R50.reuse, 0x1b ;  /* 0x000000320d447211 */ /* 0x080fe400078fdaff */
[C---:B------:R-:W-:Y:S02]  /*0af0*/  IADD3 R71, R50.reuse, 0xc0, RZ ;  /* 0x000000c032477810 */ /* 0x040fe40007ffe0ff */
        /* <DEDUP_REMOVED lines=18> */
[----:B------:R-:W-:Y:S01]  /*0c20*/  CS2R R12, SRZ ;  /* 0x00000000000c7805 */ /* 0x000fe2000001ff00 */
[----:B--2---:R-:W-:Y:S04]  /*0c30*/  STS [R65.X4], R4 ;  /* 0x0000000441007388 */ /* 0x004fe80000004800 */
[----:B---3--:R0:W-:Y:S04]  /*0c40*/  STS [R66.X4+0x80], R5 ;  /* 0x0000800542007388 */ /* 0x0081e80000004800 */
[----:B----4-:R-:W-:Y:S04]  /*0c50*/  STS [R67.X4+0x100], R6 ;  /* 0x0001000643007388 */ /* 0x010fe80000004800 */
[----:B------:R1:W-:Y:S01]  /*0c60*/  STS [R68.X4+0x180], R7 ;  /* 0x0001800744007388 */ /* 0x0003e20000004800 */
[----:B0-----:R-:W-:-:S03]  /*0c70*/  CS2R R4, SRZ ;  /* 0x0000000000047805 */ /* 0x001fc6000001ff00 */
[----:B------:R-:W-:Y:S04]  /*0c80*/  STS [R69.X4+0x200], R8 ;  /* 0x0002000845007388 */ /* 0x000fe80000004800 */
[----:B------:R-:W-:Y:S01]  /*0c90*/  STS [R70.X4+0x280], R9 ;  /* 0x0002800946007388 */ /* 0x000fe20000004800 */
[----:B-1----:R-:W-:-:S03]  /*0ca0*/  CS2R R6, SRZ ;  /* 0x0000000000067805 */ /* 0x002fc6000001ff00 */
        /* <DEDUP_REMOVED lines=22> */
[C---:B------:R-:W-:Y:S01]  /*0e10*/  ISETP.GE.AND P6, PT, R22.reuse, R101, PT ;  /* 0x000000651600720c */ /* 0x040fe20003fc6270 */
[----:B------:R-:W-:Y:S01]  /*0e20*/  CS2R R14, SRZ ;  /* 0x00000000000e7805 */ /* 0x000fe2000001ff00 */
[----:B------:R-:W-:-:S02]  /*0e30*/  LEA R8, P0, R22, R47, 0x2 ;  /* 0x0000002f16087211 */ /* 0x000fc400078010ff */
[----:B------:R-:W-:Y:S02]  /*0e40*/  ISETP.GE.AND P5, PT, R58, R101, PT ;  /* 0x000000653a00720c */ /* 0x000fe40003fa6270 */
[----:B------:R-:W-:Y:S02]  /*0e50*/  LEA.HI.X R9, R22, R49, R23, 0x2, P0 ;  /* 0x0000003116097211 */ /* 0x000fe400000f1417 */
[-C--:B------:R-:W-:Y:S02]  /*0e60*/  ISETP.GE.AND P4, PT, R59, R101.reuse, PT ;  /* 0x000000653b00720c */ /* 0x080fe40003f86270 */
[-C--:B------:R-:W-:Y:S02]  /*0e70*/  ISETP.GE.AND P3, PT, R60, R101.reuse, PT ;  /* 0x000000653c00720c */ /* 0x080fe40003f66270 */
[-C--:B------:R-:W-:Y:S02]  /*0e80*/  ISETP.GE.AND P2, PT, R61, R101.reuse, PT ;  /* 0x000000653d00720c */ /* 0x080fe40003f46270 */
[----:B------:R-:W-:-:S02]  /*0e90*/  ISETP.GE.AND P1, PT, R62, R101, PT ;  /* 0x000000653e00720c */ /* 0x000fc40003f26270 */
[----:B------:R-:W-:Y:S01]  /*0ea0*/  ISETP.GE.AND P0, PT, R63, R101, PT ;  /* 0x000000653f00720c */ /* 0x000fe20003f06270 */
[----:B------:R-:W-:Y:S01]  /*0eb0*/  CS2R R16, SRZ ;  /* 0x0000000000107805 */ /* 0x000fe2000001ff00 */
        /* <DEDUP_REMOVED lines=32> */
[----:B------:R-:W-:Y:S01]  /*10c0*/  IMAD R10, R136, c[0x0][0x200], RZ ;  /* 0x00008000880a7a24 */ /* 0x000fe200078e02ff */
[----:B------:R-:W-:Y:S01]  /*10d0*/  IADD3 R86, R51, -c[0x0][0x174], RZ ;  /* 0x80005d0033567a10 */ /* 0x000fe20007ffe0ff */
[----:B------:R-:W-:-:S04]  /*10e0*/  IMAD.WIDE.U32 R2, R37, c[0x0][0x1f0], RZ ;  /* 0x00007c0025027a25 */ /* 0x000fc800078e00ff */
[C---:B------:R-:W-:Y:S02]  /*10f0*/  IMAD R31, R37.reuse, c[0x0][0x1f4], R4 ;  /* 0x00007d00251f7a24 */ /* 0x040fe400078e0204 */
        /* <DEDUP_REMOVED lines=8> */
[----:B------:R-:W-:-:S02]  /*1180*/  @!P0 IADD3 R5, R31, R5, RZ ;  /* 0x000000051f058210 */ /* 0x000fc40007ffe0ff */
[----:B------:R-:W-:Y:S01]  /*1190*/  MOV R10, R6 ;  /* 0x00000006000a7202 */ /* 0x000fe20000000f00 */
[----:B------:R-:W-:Y:S01]  /*11a0*/  IMAD R31, R35, c[0x0][0x1f8], RZ ;  /* 0x00007e00231f7a24 */ /* 0x000fe200078e02ff */
[----:B------:R-:W-:Y:S01]  /*11b0*/  @!P0 IADD3 R9, R33, R9, RZ ;  /* 0x0000000921098210 */ /* 0x000fe20007ffe0ff */
[----:B------:R-:W-:Y:S02]  /*11c0*/  IMAD R86, R86, -0x100, RZ ;  /* 0xffffff0056567824 */ /* 0x000fe400078e02ff */
[----:B------:R-:W-:-:S03]  /*11d0*/  IMAD.WIDE.U32 R6, R0, c[0x0][0x1f8], R2 ;  /* 0x00007e0000067a25 */ /* 0x000fc600078e0002 */
[----:B------:R-:W-:Y:S01]  /*11e0*/  SHF.R.S32.HI R84, RZ, 0x1f, R86 ;  /* 0x0000001fff547819 */ /* 0x000fe20000011456 */
[----:B------:R-:W-:Y:S01]  /*11f0*/  IMAD R103, R0, c[0x0][0x1fc], R31 ;  /* 0x00007f0000677a24 */ /* 0x000fe200078e021f */
[----:B------:R-:W-:Y:S01]  /*1200*/  IADD3 R31, P1, R86, R6, RZ ;  /* 0x00000006561f7210 */ /* 0x000fe20007f3e0ff */
[----:B------:R-:W-:Y:S02]  /*1210*/  IMAD R33, R35, c[0x0][0x208], RZ ;  /* 0x0000820023217a24 */ /* 0x000fe400078e02ff */
[----:B------:R-:W-:Y:S01]  /*1220*/  @!P0 IMAD.WIDE.U32 R2, R0, c[0x0][0x1f8], R4 ;  /* 0x00007e0000028a25 */ /* 0x000fe200078e0004 */
[----:B------:R-:W-:-:S03]  /*1230*/  IADD3.X R32, R84, R103, R7, P1, !PT ;  /* 0x0000006754207210 */ /* 0x000fc60000ffe407 */
[----:B------:R-:W-:-:S04]  /*1240*/  IMAD.WIDE.U32 R10, R0, c[0x0][0x208], R10 ;  /* 0x00008200000a7a25 */ /* 0x000fc800078e000a */
[----:B------:R-:W-:Y:S01]  /*1250*/  IMAD R105, R0, c[0x0][0x20c], R33 ;  /* 0x0000830000697a24 */ /* 0x000fe200078e0221 */
[----:B------:R-:W-:Y:S01]  /*1260*/  @!P0 IADD3 R33, P1, R22, R2, RZ ;  /* 0x0000000216218210 */ /* 0x000fe20007f3e0ff */
[----:B------:R-:W-:Y:S01]  /*1270*/  @!P0 IMAD.WIDE.U32 R4, R0, c[0x0][0x208], R8 ;  /* 0x0000820000048a25 */ /* 0x000fe200078e0008 */
[----:B------:R-:W-:Y:S02]  /*1280*/  LEA R9, P4, R22, c[0x0][0x258], 0x2 ;  /* 0x0000960016097a11 */ /* 0x000fe400078810ff */
[----:B------:R-:W-:Y:S02]  /*1290*/  IADD3 R10, P2, R86, R10, RZ ;  /* 0x0000000a560a7210 */ /* 0x000fe40007f5e0ff */
[----:B------:R-:W-:Y:S02]  /*12a0*/  @!P0 IADD3.X R88, R23, R3, R103, P1, !PT ;  /* 0x0000000317588210 */ /* 0x000fe40000ffe467 */
[----:B------:R-:W-:Y:S02]  /*12b0*/  LEA.HI.X R3, R22, c[0x0][0x25c], R23, 0x2, P4 ;  /* 0x0000970016037a11 */ /* 0x000fe400020f1417 */
[----:B------:R-:W-:-:S02]  /*12c0*/  IADD3.X R11, R84, R105, R11, P2, !PT ;  /* 0x00000069540b7210 */ /* 0x000fc400017fe40b */
[----:B------:R-:W-:Y:S02]  /*12d0*/  LEA R8, P4, R10, R9, 0x2 ;  /* 0x000000090a087211 */ /* 0x000fe400078810ff */
[----:B------:R-:W-:Y:S02]  /*12e0*/  @!P0 IADD3 R30, P3, R22, R4, RZ ;  /* 0x00000004161e8210 */ /* 0x000fe40007f7e0ff */
[----:B------:R-:W-:Y:S02]  /*12f0*/  @!P0 LEA R2, P1, R33, c[0x0][0x268], 0x2 ;  /* 0x00009a0021028a11 */ /* 0x000fe400078210ff */
[----:B------:R-:W-:Y:S02]  /*1300*/  LEA.HI.X R9, R10, R3, R11, 0x2, P4 ;  /* 0x000000030a097211 */ /* 0x000fe400020f140b */
[----:B------:R-:W-:Y:S01]  /*1310*/  @!P0 IADD3.X R5, R23, R5, R105, P3, !PT ;  /* 0x0000000517058210 */ /* 0x000fe20001ffe469 */
[----:B------:R-:W-:Y:S01]  /*1320*/  CS2R R10, SRZ ;  /* 0x00000000000a7805 */ /* 0x000fe2000001ff00 */
[----:B------:R-:W-:-:S02]  /*1330*/  @!P0 LEA.HI.X R3, R33, c[0x0][0x26c], R88, 0x2, P1 ;  /* 0x00009b0021038a11 */ /* 0x000fc400008f1458 */
[----:B------:R-:W-:Y:S02]  /*1340*/  LEA R6, P2, R22, c[0x0][0x268], 0x2 ;  /* 0x00009a0016067a11 */ /* 0x000fe400078410ff */
[----:B------:R-:W-:Y:S02]  /*1350*/  ISETP.GE.AND P6, PT, R58, R101, PT ;  /* 0x000000653a00720c */ /* 0x000fe40003fc6270 */
[----:B------:R-:W-:Y:S02]  /*1360*/  LEA.HI.X R7, R22, c[0x0][0x26c], R23, 0x2, P2 ;  /* 0x00009b0016077a11 */ /* 0x000fe400010f1417 */
[C---:B------:R-:W-:Y:S02]  /*1370*/  LEA R6, P2, R31.reuse, R6, 0x2 ;  /* 0x000000061f067211 */ /* 0x040fe400078410ff */
[----:B------:R-:W-:Y:S02]  /*1380*/  @!P0 LEA R4, P3, R30, c[0x0][0x258], 0x2 ;  /* 0x000096001e048a11 */ /* 0x000fe400078610ff */
[----:B------:R-:W-:-:S02]  /*1390*/  LEA.HI.X R7, R31, R7, R32, 0x2, P2 ;  /* 0x000000071f077211 */ /* 0x000fc400010f1420 */
        /* <DEDUP_REMOVED lines=9> */
[----:B------:R0:W-:Y:S04]  /*1430*/  STS [R68.X4+0x180], R13 ;  /* 0x0001800d44007388 */ /* 0x0001e80000004800 */
        /* <DEDUP_REMOVED lines=15> */
[----:B------:R-:W-:-:S04]  /*1530*/  CS2R R14, SRZ ;  /* 0x00000000000e7805 */ /* 0x000fc8000001ff00 */
[----:B------:R0:W3:Y:S01]  /*1540*/  @!P6 LDG.E R11, [R6.64+-0x380] ;  /* 0xfffc8004060be981 */ /* 0x0000e2000c1e1900 */
[----:B------:R-:W-:-:S03]  /*1550*/  ISETP.GE.AND P6, PT, R64, R101, PT ;  /* 0x000000654000720c */ /* 0x000fc60003fc6270 */
[----:B------:R4:W3:Y:S04]  /*1560*/  @!P0 LDG.E R10, [R2.64] ;  /* 0x00000004020a8981 */ /* 0x0008e8000c1e1900 */
[----:B------:R0:W3:Y:S04]  /*1570*/  @!P1 LDG.E R12, [R6.64+-0x300] ;  /* 0xfffd0004060c9981 */ /* 0x0000e8000c1e1900 */
[----:B------:R0:W3:Y:S01]  /*1580*/  @!P2 LDG.E R13, [R6.64+-0x280] ;  /* 0xfffd8004060da981 */ /* 0x0000e2000c1e1900 */
[----:B----4-:R-:W-:-:S03]  /*1590*/  CS2R R2, SRZ ;  /* 0x0000000000027805 */ /* 0x010fc6000001ff00 */
[----:B------:R0:W4:Y:S04]  /*15a0*/  @!P3 LDG.E R14, [R6.64+-0x200] ;  /* 0xfffe0004060eb981 */ /* 0x000128000c1e1900 */
[----:B------:R0:W4:Y:S04]  /*15b0*/  @!P4 LDG.E R3, [R6.64+-0x180] ;  /* 0xfffe80040603c981 */ /* 0x000128000c1e1900 */
[----:B------:R0:W4:Y:S04]  /*15c0*/  @!P5 LDG.E R2, [R6.64+-0x100] ;  /* 0xffff00040602d981 */ /* 0x000128000c1e1900 */
[----:B------:R0:W4:Y:S01]  /*15d0*/  @!P6 LDG.E R15, [R6.64+-0x80] ;  /* 0xffff8004060fe981 */ /* 0x000122000c1e1900 */
[----:B-1----:R-:W-:Y:S01]  /*15e0*/  HFMA2.MMA R16, -RZ, RZ, 0, 0 ;  /* 0x00000000ff107435 */ /* 0x002fe200000001ff */
[----:B--2---:R-:W-:Y:S01]  /*15f0*/  CS2R R18, SRZ ;  /* 0x0000000000127805 */ /* 0x004fe2000001ff00 */
[----:B0-----:R-:W-:Y:S01]  /*1600*/  CS2R R6, SRZ ;  /* 0x0000000000067805 */ /* 0x001fe2000001ff00 */
[----:B---3--:R-:W-:Y:S04]  /*1610*/  STS [R65.X4], R10 ;  /* 0x0000000a41007388 */ /* 0x008fe80000004800 */
[----:B------:R-:W-:Y:S04]  /*1620*/  STS [R66.X4+0x80], R11 ;  /* 0x0000800b42007388 */ /* 0x000fe80000004800 */
[----:B------:R-:W-:Y:S04]  /*1630*/  STS [R67.X4+0x100], R12 ;  /* 0x0001000c43007388 */ /* 0x000fe80000004800 */
[----:B------:R-:W-:Y:S04]  /*1640*/  STS [R68.X4+0x180], R13 ;  /* 0x0001800d44007388 */ /* 0x000fe80000004800 */
[----:B----4-:R-:W-:Y:S04]  /*1650*/  STS [R69.X4+0x200], R14 ;  /* 0x0002000e45007388 */ /* 0x010fe80000004800 */
[----:B------:R-:W-:Y:S04]  /*1660*/  STS [R70.X4+0x280], R3 ;  /* 0x0002800346007388 */ /* 0x000fe80000004800 */
[----:B------:R0:W-:Y:S04]  /*1670*/  STS [R71.X4+0x300], R2 ;  /* 0x0003000247007388 */ /* 0x0001e80000004800 */
[----:B------:R1:W-:Y:S01]  /*1680*/  STS [R72.X4+0x380], R15 ;  /* 0x0003800f48007388 */ /* 0x0003e20000004800 */
[----:B------:R-:W-:-:S06]  /*1690*/  NOP ;  /* 0x0000000000007918 */ /* 0x000fcc0000000000 */
[----:B------:R-:W-:Y:S04]  /*16a0*/  LDS R17, [R74.X4] ;  /* 0x000000004a117984 */ /* 0x000fe80000004800 */
[----:B------:R-:W-:Y:S04]  /*16b0*/  LDS R10, [R74.X4+0x4] ;  /* 0x000004004a0a7984 */ /* 0x000fe80000004800 */
[----:B------:R-:W-:Y:S04]  /*16c0*/  LDS R11, [R74.X4+0x8] ;  /* 0x000008004a0b7984 */ /* 0x000fe80000004800 */
[----:B------:R-:W2:Y:S04]  /*16d0*/  LDS R12, [R74.X4+0xc] ;  /* 0x00000c004a0c7984 */ /* 0x000ea80000004800 */
[----:B------:R-:W-:Y:S04]  /*16e0*/  LDS R13, [R74.X4+0x10] ;  /* 0x000010004a0d7984 */ /* 0x000fe80000004800 */
[----:B------:R-:W-:Y:S04]  /*16f0*/  LDS R14, [R74.X4+0x14] ;  /* 0x000014004a0e7984 */ /* 0x000fe80000004800 */
[----:B------:R-:W3:Y:S04]  /*1700*/  LDS R30, [R74.X4+0x18] ;  /* 0x000018004a1e7984 */ /* 0x000ee80000004800 */
[----:B------:R-:W2:Y:S04]  /*1710*/  LDS R31, [R74.X4+0x1c] ;  /* 0x00001c004a1f7984 */ /* 0x000ea80000004800 */
[----:B------:R-:W-:Y:S01]  /*1720*/  BAR.SYNC.DEFER_BLOCKING 0x0 ;  /* 0x0000000000007b1d */ /* 0x000fe20000010000 */
[----:B0-----:R-:W-:Y:S01]  /*1730*/  CS2R R2, SRZ ;  /* 0x0000000000027805 */ /* 0x001fe2000001ff00 */
[----:B-1----:R-:W-:-:S04]  /*1740*/  MOV R15, RZ ;  /* 0x000000ff000f7202 */ /* 0x002fc80000000f00 */
        /* <DEDUP_REMOVED lines=9> */
[----:B--2---:R-:W-:-:S02]  /*17e0*/  FMUL.FTZ R33, R12, -1.4426950216293334961 ;  /* 0xbfb8aa3b0c217820 */ /* 0x004fc40000410000 */
[----:B0-----:R-:W-:Y:S02]  /*17f0*/  FMUL.FTZ R5, R10, -1.4426950216293334961 ;  /* 0xbfb8aa3b0a057820 */ /* 0x001fe40000410000 */
[----:B------:R-:W-:Y:S01]  /*1800*/  MUFU.EX2 R96, R33 ;  /* 0x0000002100607308 */ /* 0x000fe20000000800 */
[----:B------:R-:W-:Y:S02]  /*1810*/  FMUL.FTZ R32, R11, -1.4426950216293334961 ;  /* 0xbfb8aa3b0b207820 */ /* 0x000fe40000410000 */
[----:B---3--:R-:W-:-:S05]  /*1820*/  FMUL.FTZ R100, R30, -1.4426950216293334961 ;  /* 0xbfb8aa3b1e647820 */ /* 0x008fca0000410000 */
[----:B------:R-:W0:Y:S01]  /*1830*/  MUFU.EX2 R5, R5 ;  /* 0x0000000500057308 */ /* 0x000e220000000800 */
[----:B------:R-:W-:Y:S02]  /*1840*/  FMUL.FTZ R98, R13, -1.4426950216293334961 ;  /* 0xbfb8aa3b0d627820 */ /* 0x000fe40000410000 */
[----:B-1----:R-:W-:-:S05]  /*1850*/  FMUL.FTZ R9, R14, -1.4426950216293334961 ;  /* 0xbfb8aa3b0e097820 */ /* 0x002fca0000410000 */
[----:B------:R-:W1:Y:S01]  /*1860*/  MUFU.EX2 R32, R32 ;  /* 0x0000002000207308 */ /* 0x000e620000000800 */
[----:B------:R-:W-:-:S07]  /*1870*/  FMUL.FTZ R4, R17, -1.4426950216293334961 ;  /* 0xbfb8aa3b11047820 */ /* 0x000fce0000410000 */
[----:B------:R-:W2:Y:S01]  /*1880*/  MUFU.EX2 R106, R100 ;  /* 0x00000064006a7308 */ /* 0x000ea20000000800 */
[----:B------:R-:W-:Y:S02]  /*1890*/  FMUL.FTZ R108, R31, -1.4426950216293334961 ;  /* 0xbfb8aa3b1f6c7820 */ /* 0x000fe40000410000 */
[----:B0-----:R-:W-:-:S05]  /*18a0*/  FADD.FTZ R5, R5, 1 ;  /* 0x3f80000005057421 */ /* 0x001fca0000010000 */
[----:B------:R0:W-:Y:S08]  /*18b0*/  MUFU.EX2 R102, R98 ;  /* 0x0000006200667308 */ /* 0x0001f00000000800 */
[----:B------:R-:W-:Y:S01]  /*18c0*/  MUFU.EX2 R104, R9 ;  /* 0x0000000900687308 */ /* 0x000fe20000000800 */
[----:B0-----:R-:W-:Y:S02]  /*18d0*/  FADD.FTZ R98, R96, 1 ;  /* 0x3f80000060627421 */ /* 0x001fe40000010000 */
[----:B-1----:R-:W-:-:S05]  /*18e0*/  FADD.FTZ R32, R32, 1 ;  /* 0x3f80000020207421 */ /* 0x002fca0000010000 */
[----:B------:R-:W0:Y:S08]  /*18f0*/  MUFU.EX2 R4, R4 ;  /* 0x0000000400047308 */ /* 0x000e300000000800 */
[----:B------:R-:W1:Y:S08]  /*1900*/  MUFU.EX2 R110, R108 ;  /* 0x0000006c006e7308 */ /* 0x000e700000000800 */
[----:B------:R2:W-:Y:S08]  /*1910*/  MUFU.RCP R33, R5 ;  /* 0x0000000500217308 */ /* 0x0005f00000001000 */
[----:B------:R-:W-:Y:S01]  /*1920*/  MUFU.RCP R111, R98 ;  /* 0x00000062006f7308 */ /* 0x000fe20000001000 */
[----:B--2---:R-:W-:-:S07]  /*1930*/  FADD.FTZ R5, R106, 1 ;  /* 0x3f8000006a057421 */ /* 0x004fce0000010000 */
[----:B------:R-:W2:Y:S01]  /*1940*/  MUFU.RCP R32, R32 ;  /* 0x0000002000207308 */ /* 0x000ea20000001000 */
[----:B0-----:R-:W-:Y:S02]  /*1950*/  FADD.FTZ R4, R4, 1 ;  /* 0x3f80000004047421 */ /* 0x001fe40000010000 */
[----:B-1----:R-:W-:Y:S02]  /*1960*/  FADD.FTZ R110, R110, 1 ;  /* 0x3f8000006e6e7421 */ /* 0x002fe40000010000 */
[----:B------:R-:W-:-:S03]  /*1970*/  FADD.FTZ R104, R104, 1 ;  /* 0x3f80000068687421 */ /* 0x000fc60000010000 */
[----:B------:R2:W-:Y:S01]  /*1980*/  MUFU.RCP R8, R4 ;  /* 0x0000000400087308 */ /* 0x0005e20000001000 */
[----:B------:R-:W-:-:S07]  /*1990*/  FADD.FTZ R102, R102, 1 ;  /* 0x3f80000066667421 */ /* 0x000fce0000010000 */
[----:B------:R-:W-:Y:S01]  /*19a0*/  MUFU.RCP R113, R104 ;  /* 0x0000006800717308 */ /* 0x000fe20000001000 */
[----:B--2---:R-:W-:-:S07]  /*19b0*/  FADD.FTZ R4, -R32, 1 ;  /* 0x3f80000020047421 */ /* 0x004fce0000010100 */
[----:B------:R-:W-:Y:S08]  /*19c0*/  MUFU.RCP R110, R110 ;  /* 0x0000006e006e7308 */ /* 0x000ff00000001000 */
[----:B------:R-:W-:Y:S08]  /*19d0*/  MUFU.RCP R102, R102 ;  /* 0x0000006600667308 */ /* 0x000ff00000001000 */
[----:B------:R-:W0:Y:S01]  /*19e0*/  MUFU.RCP R117, R5 ;  /* 0x0000000500757308 */ /* 0x000e220000001000 */
[----:B------:R-:W-:Y:S01]  /*19f0*/  ISETP.NE.AND P6, PT, R41, RZ, PT ;  /* 0x000000ff2900720c */ /* 0x000fe20003fc5270 */
[----:B0-----:R-:W-:-:S04]  /*1a00*/  FADD.FTZ R119, -R117, 1 ;  /* 0x3f80000075777421 */ /* 0x001fc80000010100 */
[----:B------:R-:W-:Y:S01]  /*1a10*/  FFMA.FTZ R119, R30, R119, 1 ;  /* 0x3f8000001e777423 */ /* 0x000fe20000010077 */
[----:B----4-:R-:W-:Y:S04]  /*1a20*/  STS [R65.X4], R16 ;  /* 0x0000001041007388 */ /* 0x010fe80000004800 */
        /* <DEDUP_REMOVED lines=8> */
[----:B------:R-:W1:Y:S04]  /*1ab0*/  LDS R16, [R74.X4+0x4] ;  /* 0x000004004a107984 */ /* 0x000e680000004800 */
[----:B------:R-:W2:Y:S04]  /*1ac0*/  LDS R100, [R74.X4+0xc] ;  /* 0x00000c004a647984 */ /* 0x000ea80000004800 */
[----:B------:R-:W3:Y:S04]  /*1ad0*/  LDS R9, [R74.X4] ;  /* 0x000000004a097984 */ /* 0x000ee80000004800 */
[----:B------:R-:W4:Y:S04]  /*1ae0*/  LDS R96, [R74.X4+0x8] ;  /* 0x000008004a607984 */ /* 0x000f280000004800 */
[----:B------:R-:W4:Y:S04]  /*1af0*/  LDS R98, [R74.X4+0x10] ;  /* 0x000010004a627984 */ /* 0x000f280000004800 */
[----:B------:R-:W4:Y:S04]  /*1b00*/  LDS R106, [R74.X4+0x14] ;  /* 0x000014004a6a7984 */ /* 0x000f280000004800 */
[----:B------:R-:W4:Y:S04]  /*1b10*/  LDS R108, [R74.X4+0x18] ;  /* 0x000018004a6c7984 */ /* 0x000f280000004800 */
[----:B------:R-:W4:Y:S01]  /*1b20*/  LDS R112, [R74.X4+0x1c] ;  /* 0x00001c004a707984 */ /* 0x000f220000004800 */
[----:B0-----:R-:W-:-:S02]  /*1b30*/  FFMA.FTZ R6, R11, R4, 1 ;  /* 0x3f8000000b067423 */ /* 0x001fc40000010004 */
[----:B------:R-:W-:Y:S02]  /*1b40*/  FADD.FTZ R3, -R33, 1 ;  /* 0x3f80000021037421 */ /* 0x000fe40000010100 */
[----:B------:R-:W-:Y:S02]  /*1b50*/  FADD.FTZ R7, -R111, 1 ;  /* 0x3f8000006f077421 */ /* 0x000fe40000010100 */
[----:B------:R-:W-:Y:S02]  /*1b60*/  FFMA.FTZ R5, R10, R3, 1 ;  /* 0x3f8000000a057423 */ /* 0x000fe40000010003 */
[----:B-1----:R-:W-:Y:S02]  /*1b70*/  FMUL.FTZ R4, R88, R16 ;  /* 0x0000001058047220 */ /* 0x002fe40000410000 */
[----:B------:R-:W-:Y:S02]  /*1b80*/  FFMA.FTZ R15, R12, R7, 1 ;  /* 0x3f8000000c0f7423 */ /* 0x000fe40000010007 */
[----:B--2---:R-:W-:-:S02]  /*1b90*/  FMUL.FTZ R18, R90, R100 ;  /* 0x000000645a127220 */ /* 0x004fc40000410000 */
[----:B------:R-:W-:Y:S02]  /*1ba0*/  FMUL.FTZ R4, R33, R4 ;  /* 0x0000000421047220 */ /* 0x000fe40000410000 */
[----:B------:R-:W-:Y:S02]  /*1bb0*/  FADD.FTZ R2, -R8, 1 ;  /* 0x3f80000008027421 */ /* 0x000fe40000010100 */
[----:B---3--:R-:W-:Y:S02]  /*1bc0*/  FMUL.FTZ R3, R103, R9 ;  /* 0x0000000967037220 */ /* 0x008fe40000410000 */
[----:B----4-:R-:W-:Y:S02]  /*1bd0*/  FMUL.FTZ R7, R105, R96 ;  /* 0x0000006069077220 */ /* 0x010fe40000410000 */
[----:B------:R-:W-:Y:S02]  /*1be0*/  FMUL.FTZ R18, R111, R18 ;  /* 0x000000126f127220 */ /* 0x000fe40000410000 */
[----:B------:R-:W-:Y:S01]  /*1bf0*/  FMUL.FTZ R5, R4, R5 ;  /* 0x0000000504057220 */ /* 0x000fe20000410000 */
[----:B------:R-:W-:Y:S01]  /*1c00*/  BAR.SYNC.DEFER_BLOCKING 0x0 ;  /* 0x0000000000007b1d */ /* 0x000fe20000010000 */
[----:B------:R-:W-:-:S02]  /*1c10*/  FFMA.FTZ R2, R17, R2, 1 ;  /* 0x3f80000011027423 */ /* 0x000fc40000010002 */
[----:B------:R-:W-:Y:S02]  /*1c20*/  FMUL.FTZ R3, R8, R3 ;  /* 0x0000000308037220 */ /* 0x000fe40000410000 */
[----:B------:R-:W-:Y:S02]  /*1c30*/  FMUL.FTZ R7, R32, R7 ;  /* 0x0000000720077220 */ /* 0x000fe40000410000 */
[----:B------:R-:W-:Y:S02]  /*1c40*/  FADD.FTZ R19, -R113, 1 ;  /* 0x3f80000071137421 */ /* 0x000fe40000010100 */
[----:B------:R-:W-:Y:S02]  /*1c50*/  FADD.FTZ R4, -R110, 1 ;  /* 0x3f8000006e047421 */ /* 0x000fe40000010100 */
[----:B------:R-:W-:Y:S02]  /*1c60*/  FMUL.FTZ R15, R18, R15 ;  /* 0x0000000f120f7220 */ /* 0x000fe40000410000 */
[----:B------:R-:W-:-:S02]  /*1c70*/  FMUL.FTZ R3, R3, R2 ;  /* 0x0000000203037220 */ /* 0x000fc40000410000 */
[----:B------:R-:W-:Y:S02]  /*1c80*/  FMUL.FTZ R7, R7, R6 ;  /* 0x0000000607077220 */ /* 0x000fe40000410000 */
[----:B------:R-:W-:Y:S02]  /*1c90*/  FFMA.FTZ R115, R14, R19, 1 ;  /* 0x3f8000000e737423 */ /* 0x000fe40000010013 */
[----:B------:R-:W-:Y:S02]  /*1ca0*/  FFMA.FTZ R18, R31, R4, 1 ;  /* 0x3f8000001f127423 */ /* 0x000fe40000010004 */
        /* <DEDUP_REMOVED lines=36> */
[C---:B0-----:R-:W-:Y:S02]  /*1ef0*/  IMAD R7, R37.reuse, c[0x0][0x2ec], R4 ;  /* 0x0000bb0025077a24 */ /* 0x041fe400078e0204 */
[----:B------:R-:W-:Y:S01]  /*1f00*/  IMAD.WIDE.U32 R2, R37, c[0x0][0x2e8], RZ ;  /* 0x0000ba0025027a25 */ /* 0x000fe200078e00ff */
[----:B------:R-:W-:-:S04]  /*1f10*/  LEA R5, P0, R22, c[0x0][0x338], 0x2 ;  /* 0x0000ce0016057a11 */ /* 0x000fc800078010ff */
[----:B------:R-:W-:Y:S01]  /*1f20*/  IADD3 R3, R3, R7, RZ ;  /* 0x0000000703037210 */ /* 0x000fe20007ffe0ff */
[----:B-1----:R-:W-:Y:S01]  /*1f30*/  IMAD R19, R35, c[0x0][0x2f0], RZ ;  /* 0x0000bc0023137a24 */ /* 0x002fe200078e02ff */
        /* <DEDUP_REMOVED lines=22> */
.L_x_6822:
[----:B------:R-:W-:Y:S05]  /*20a0*/  BSYNC B0 ;  /* 0x0000000000007941 */ /* 0x000fea0003800000 */
.L_x_6821:
        /* <DEDUP_REMOVED lines=9> */
[-C--:B------:R-:W-:Y:S01]  /*2140*/  ISETP.GE.AND P2, PT, R58, R121.reuse, PT ;  /* 0x000000793a00720c */ /* 0x080fe20003f46270 */
        /* <DEDUP_REMOVED lines=25> */
[----:B-1----:R-:W-:Y:S01]  /*22e0*/  FMUL.FTZ R3, R32, R96 ;  /* 0x0000006020037220 */ /* 0x002fe20000410000 */
[----:B------:R-:W-:Y:S01]  /*22f0*/  BSSY B0, `(.L_x_6824) ;  /* 0x0000035000007945 */ /* 0x000fe20003800000 */
[----:B------:R-:W-:Y:S02]  /*2300*/  FMUL.FTZ R111, R111, R100 ;  /* 0x000000646f6f7220 */ /* 0x000fe40000410000 */
[----:B------:R-:W-:Y:S02]  /*2310*/  FMUL.FTZ R5, R102, R98 ;  /* 0x0000006266057220 */ /* 0x000fe40000410000 */
[----:B------:R-:W-:Y:S02]  /*2320*/  FMUL.FTZ R113, R113, R106 ;  /* 0x0000006a71717220 */ /* 0x000fe40000410000 */
[----:B0-----:R-:W-:-:S02]  /*2330*/  FMUL.FTZ R7, R30, R108 ;  /* 0x0000006c1e077220 */ /* 0x001fc40000410000 */
[----:B------:R-:W-:Y:S02]  /*2340*/  FMUL.FTZ R31, R31, R112 ;  /* 0x000000701f1f7220 */ /* 0x000fe40000410000 */
[----:B------:R-:W-:Y:S01]  /*2350*/  IMAD R4, R136, c[0x0][0x210], RZ ;  /* 0x0000840088047a24 */ /* 0x000fe200078e02ff */
[----:B------:R-:W-:Y:S04]  /*2360*/  STS [R74.X4], R9 ;  /* 0x000000094a007388 */ /* 0x000fe80000004800 */
[----:B------:R-:W-:Y:S04]  /*2370*/  STS [R74.X4+0x4], R33 ;  /* 0x000004214a007388 */ /* 0x000fe80000004800 */
[----:B------:R0:W-:Y:S04]  /*2380*/  STS [R74.X4+0x8], R3 ;  /* 0x000008034a007388 */ /* 0x0001e80000004800 */
[----:B------:R-:W-:Y:S04]  /*2390*/  STS [R74.X4+0xc], R111 ;  /* 0x00000c6f4a007388 */ /* 0x000fe80000004800 */
[----:B------:R1:W-:Y:S01]  /*23a0*/  STS [R74.X4+0x10], R5 ;  /* 0x000010054a007388 */ /* 0x0003e20000004800 */
[----:B0-----:R-:W-:-:S03]  /*23b0*/  IMAD.WIDE.U32 R2, R37, c[0x0][0x210], RZ ;  /* 0x0000840025027a25 */ /* 0x001fc600078e00ff */
[----:B------:R-:W-:Y:S04]  /*23c0*/  STS [R74.X4+0x14], R113 ;  /* 0x000014714a007388 */ /* 0x000fe80000004800 */
[----:B------:R0:W-:Y:S01]  /*23d0*/  STS [R74.X4+0x18], R7 ;  /* 0x000018074a007388 */ /* 0x0001e20000004800 */
[----:B-1----:R-:W-:-:S03]  /*23e0*/  IMAD R5, R37, c[0x0][0x214], R4 ;  /* 0x0000850025057a24 */ /* 0x002fc600078e0204 */
[----:B------:R-:W-:Y:S01]  /*23f0*/  STS [R74.X4+0x1c], R31 ;  /* 0x00001c1f4a007388 */ /* 0x000fe20000004800 */
[----:B------:R-:W-:-:S06]  /*2400*/  NOP ;  /* 0x0000000000007918 */ /* 0x000fcc0000000000 */
[----:B------:R-:W-:Y:S01]  /*2410*/  LDS R11, [R65.X4] ;  /* 0x00000000410b7984 */ /* 0x000fe20000004800 */
[----:B------:R-:W-:Y:S01]  /*2420*/  IADD3 R3, R3, R5, RZ ;  /* 0x0000000503037210 */ /* 0x000fe20007ffe0ff */
[----:B0-----:R-:W-:Y:S02]  /*2430*/  IMAD R7, R35, c[0x0][0x218], RZ ;  /* 0x0000860023077a24 */ /* 0x001fe400078e02ff */
[----:B------:R-:W-:Y:S02]  /*2440*/  LDS R13, [R66.X4+0x80] ;  /* 0x00008000420d7984 */ /* 0x000fe40000004800 */
[C---:B------:R-:W-:Y:S02]  /*2450*/  IMAD.WIDE.U32 R2, R0.reuse, c[0x0][0x218], R2 ;  /* 0x0000860000027a25 */ /* 0x040fe400078e0002 */
[----:B------:R-:W-:Y:S02]  /*2460*/  LDS R9, [R67.X4+0x100] ;  /* 0x0001000043097984 */ /* 0x000fe40000004800 */
[----:B------:R-:W-:Y:S01]  /*2470*/  IMAD R115, R0, c[0x0][0x21c], R7 ;  /* 0x0000870000737a24 */ /* 0x000fe200078e0207 */
[----:B------:R-:W-:Y:S01]  /*2480*/  IADD3 R2, P0, R86, R2, RZ ;  /* 0x0000000256027210 */ /* 0x000fe20007f1e0ff */
[----:B------:R-:W-:Y:S01]  /*2490*/  LDS R15, [R68.X4+0x180] ;  /* 0x00018000440f7984 */ /* 0x000fe20000004800 */
[----:B------:R-:W-:-:S02]  /*24a0*/  LEA R7, P1, R22, c[0x0][0x270], 0x2 ;  /* 0x00009c0016077a11 */ /* 0x000fc400078210ff */
        /* <DEDUP_REMOVED lines=25> */
.L_x_6825:
[----:B------:R-:W-:Y:S05]  /*2640*/  BSYNC B0 ;  /* 0x0000000000007941 */ /* 0x000fea0003800000 */
.L_x_6824:
        /* <DEDUP_REMOVED lines=13> */
.L_x_6823:
[----:B------:R-:W-:Y:S01]  /*2720*/  FFMA.FTZ R39, R76, R103, R39 ;  /* 0x000000674c277223 */ /* 0x000fe20000010027 */
[----:B-1----:R-:W-:Y:S01]  /*2730*/  MOV R2, c[0x0][0x16c] ;  /* 0x00005b0000027a02 */ /* 0x002fe20000000f00 */
[----:B------:R-:W-:Y:S01]  /*2740*/  BAR.SYNC.DEFER_BLOCKING 0x0 ;  /* 0x0000000000007b1d */ /* 0x000fe20000010000 */
[----:B------:R-:W-:Y:S01]  /*2750*/  HFMA2.MMA R141, -RZ, RZ, 0, 0 ;  /* 0x00000000ff8d7435 */ /* 0x000fe200000001ff */
[----:B------:R-:W-:Y:S01]  /*2760*/  FFMA.FTZ R39, R77, R88, R39 ;  /* 0x000000584d277223 */ /* 0x000fe20000010027 */
[----:B------:R-:W-:Y:S01]  /*2770*/  ISETP.GE.AND P0, PT, R2, 0x1, PT ;  /* 0x000000010200780c */ /* 0x000fe20003f06270 */
[----:B------:R-:W-:Y:S01]  /*2780*/  HFMA2.MMA R129, -RZ, RZ, 0, 0 ;  /* 0x00000000ff817435 */ /* 0x000fe200000001ff */
[-C--:B-----5:R-:W-:Y:S01]  /*2790*/  FMUL.FTZ R111, R103, R34.reuse ;  /* 0x00000022676f7220 */ /* 0x0a0fe20000410000 */
[----:B------:R-:W-:Y:S01]  /*27a0*/  HFMA2.MMA R133, -RZ, RZ, 0, 0 ;  /* 0x00000000ff857435 */ /* 0x000fe200000001ff */
[----:B------:R-:W-:Y:S01]  /*27b0*/  FFMA.FTZ R39, R78, R105, R39 ;  /* 0x000000694e277223 */ /* 0x000fe20000010027 */
[----:B------:R-:W-:Y:S01]  /*27c0*/  HFMA2.MMA R137, -RZ, RZ, 0, 0 ;  /* 0x00000000ff897435 */ /* 0x000fe200000001ff */
        /* <DEDUP_REMOVED lines=8> */
[----:B------:R-:W-:-:S02]  /*2850*/  FMUL.FTZ R117, R90, R34 ;  /* 0x000000225a757220 */ /* 0x000fc40000410000 */
[----:B------:R-:W-:Y:S02]  /*2860*/  FFMA.FTZ R39, R81, R92, R39 ;  /* 0x0000005c51277223 */ /* 0x000fe40000010027 */
[-C--:B------:R-:W-:Y:S02]  /*2870*/  FMUL.FTZ R119, R107, R34.reuse ;  /* 0x000000226b777220 */ /* 0x080fe40000410000 */
[----:B------:R-:W-:Y:S02]  /*2880*/  FFMA.FTZ R39, R82, R109, R39 ;  /* 0x0000006d52277223 */ /* 0x000fe40000010027 */
[-C--:B------:R-:W-:Y:S02]  /*2890*/  FMUL.FTZ R121, R92, R34.reuse ;  /* 0x000000225c797220 */ /* 0x080fe40000410000 */
[-C--:B0-----:R-:W-:Y:S02]  /*28a0*/  FMUL.FTZ R123, R109, R34.reuse ;  /* 0x000000226d7b7220 */ /* 0x081fe40000410000 */
[----:B------:R-:W-:-:S02]  /*28b0*/  FMUL.FTZ R125, R94, R34 ;  /* 0x000000225e7d7220 */ /* 0x000fc40000410000 */
[----:B------:R-:W-:Y:S01]  /*28c0*/  FFMA.FTZ R39, R83, R94, R39 ;  /* 0x0000005e53277223 */ /* 0x000fe20000010027 */
[----:B------:R-:W-:Y:S05]  /*28d0*/  @!P0 BRA `(.L_x_6826) ;  /* 0x0000220000008947 */ /* 0x000fea0003800000 */
[----:B------:R-:W-:Y:S01]  /*28e0*/  MOV R2, R41 ;  /* 0x0000002900027202 */ /* 0x000fe20000000f00 */
[----:B------:R-:W-:Y:S01]  /*28f0*/  IMAD R4, R136, c[0x0][0x2b8], RZ ;  /* 0x0000ae0088047a24 */ /* 0x000fe200078e02ff */
[----:B------:R-:W-:Y:S01]  /*2900*/  MOV R3, RZ ;  /* 0x000000ff00037202 */ /* 0x000fe20000000f00 */
[----:B------:R-:W-:Y:S01]  /*2910*/  IMAD R7, R138, c[0x0][0x2c0], RZ ;  /* 0x0000b0008a077a24 */ /* 0x000fe200078e02ff */
[----:B------:R-:W-:Y:S01]  /*2920*/  IADD3 R96, R142, -0x1, RZ ;  /* 0xffffffff8e607810 */ /* 0x000fe20007ffe0ff */
[C---:B------:R-:W-:Y:S01]  /*2930*/  IMAD R5, R37.reuse, c[0x0][0x2bc], R4 ;  /* 0x0000af0025057a24 */ /* 0x040fe200078e0204 */
[----:B------:R-:W-:Y:S01]  /*2940*/  MOV R151, RZ ;  /* 0x000000ff00977202 */ /* 0x000fe20000000f00 */
[----:B------:R-:W-:Y:S01]  /*2950*/  IMAD.WIDE.U32 R2, R37, c[0x0][0x2b8], R2 ;  /* 0x0000ae0025027a25 */ /* 0x000fe200078e0002 */
[----:B------:R-:W-:Y:S02]  /*2960*/  LEA.HI R4, R96, R96, RZ, 0x1 ;  /* 0x0000006060047211 */ /* 0x000fe400078f08ff */
[----:B------:R-:W-:Y:S01]  /*2970*/  MOV R141, RZ ;  /* 0x000000ff008d7202 */ /* 0x000fe20000000f00 */
[----:B------:R-:W-:Y:S01]  /*2980*/  IMAD R7, R38, c[0x0][0x2c4], R7 ;  /* 0x0000b10026077a24 */ /* 0x000fe200078e0207 */
[----:B------:R-:W-:Y:S01]  /*2990*/  IADD3 R3, R3, R5, RZ ;  /* 0x0000000503037210 */ /* 0x000fe20007ffe0ff */
[--C-:B------:R-:W-:Y:S01]  /*29a0*/  FADD.FTZ R98, R99, R36.reuse ;  /* 0x0000002463627221 */ /* 0x100fe20000010000 */
[----:B------:R-:W-:Y:S01]  /*29b0*/  LOP3.LUT R5, R4, 0xfffffe, RZ, 0xc0, !PT ;  /* 0x00fffffe04057812 */ /* 0x000fe200078ec0ff */
[----:B------:R-:W-:Y:S01]  /*29c0*/  FADD.FTZ R143, R97, R36 ;  /* 0x00000024618f7221 */ /* 0x000fe20000010000 */
[----:B------:R-:W-:Y:S01]  /*29d0*/  MOV R106, RZ ;  /* 0x000000ff006a7202 */ /* 0x000fe20000000f00 */
[----:B------:R-:W-:Y:S01]  /*29e0*/  IMAD.WIDE.U32 R16, R38, c[0x0][0x2c0], R2 ;  /* 0x0000b00026107a25 */ /* 0x000fe200078e0002 */
[----:B------:R-:W-:-:S02]  /*29f0*/  IADD3 R96, R96, -R5, RZ ;  /* 0x8000000560607210 */ /* 0x000fc40007ffe0ff */
[----:B------:R-:W-:Y:S01]  /*2a00*/  MOV R153, RZ ;  /* 0x000000ff00997202 */ /* 0x000fe20000000f00 */
[--C-:B------:R-:W-:Y:S01]  /*2a10*/  FADD.FTZ R100, R95, R36.reuse ;  /* 0x000000245f647221 */ /* 0x100fe20000010000 */
[----:B------:R-:W-:Y:S01]  /*2a20*/  IADD3 R7, R17, R7, RZ ;  /* 0x0000000711077210 */ /* 0x000fe20007ffe0ff */
[--C-:B------:R-:W-:Y:S01]  /*2a30*/  FADD.FTZ R145, R93, R36.reuse ;  /* 0x000000245d917221 */ /* 0x100fe20000010000 */
[C---:B------:R-:W-:Y:S01]  /*2a40*/  LEA R2, P0, R16.reuse, c[0x0][0x320], 0x2 ;  /* 0x0000c80010027a11 */ /* 0x040fe200078010ff */
[--C-:B------:R-:W-:Y:S02]  /*2a50*/  FADD.FTZ R102, R91, R36.reuse ;  /* 0x000000245b667221 */ /* 0x100fe40000010000 */
[--C-:B------:R-:W-:Y:S01]  /*2a60*/  FADD.FTZ R147, R89, R36.reuse ;  /* 0x0000002459937221 */ /* 0x100fe20000010000 */
[----:B------:R-:W-:Y:S01]  /*2a70*/  LEA.HI.X R3, R16, c[0x0][0x324], R7, 0x2, P0 ;  /* 0x0000c90010037a11 */ /* 0x000fe200000f1407 */
[--C-:B------:R-:W-:Y:S01]  /*2a80*/  FADD.FTZ R104, R87, R36.reuse ;  /* 0x0000002457687221 */ /* 0x100fe20000010000 */
[----:B------:R-:W-:Y:S01]  /*2a90*/  IADD3 R16, P0, R20, R16, RZ ;  /* 0x0000001014107210 */ /* 0x000fe20007f1e0ff */
[----:B------:R-:W-:-:S02]  /*2aa0*/  FADD.FTZ R149, R85, R36 ;  /* 0x0000002455957221 */ /* 0x000fc40000010000 */
[----:B------:R-:W-:Y:S01]  /*2ab0*/  IMAD.WIDE R2, R86, 0x4, R2 ;  /* 0x0000000456027825 */ /* 0x000fe200078e0202 */
[----:B------:R-:W-:-:S04]  /*2ac0*/  IADD3.X R17, R21, R7, RZ, P0, !PT ;  /* 0x0000000715117210 */ /* 0x000fc800007fe4ff */
[C---:B------:R-:W-:Y:S02]  /*2ad0*/  IADD3 R14, P5, R2.reuse, -0x380, RZ ;  /* 0xfffffc80020e7810 */ /* 0x040fe40007fbe0ff */
[C---:B------:R-:W-:Y:S02]  /*2ae0*/  IADD3 R12, P4, R2.reuse, -0x300, RZ ;  /* 0xfffffd00020c7810 */ /* 0x040fe40007f9e0ff */
[C---:B------:R-:W-:Y:S02]  /*2af0*/  IADD3 R10, P3, R2.reuse, -0x280, RZ ;  /* 0xfffffd80020a7810 */ /* 0x040fe40007f7e0ff */
[C---:B------:R-:W-:Y:S02]  /*2b00*/  IADD3 R8, P2, R2.reuse, -0x200, RZ ;  /* 0xfffffe0002087810 */ /* 0x040fe40007f5e0ff */
[C---:B------:R-:W-:Y:S02]  /*2b10*/  IADD3 R6, P1, R2.reuse, -0x180, RZ ;  /* 0xfffffe8002067810 */ /* 0x040fe40007f3e0ff */
[----:B------:R-:W-:-:S02]  /*2b20*/  IADD3 R4, P0, R2, -0x100, RZ ;  /* 0xffffff0002047810 */ /* 0x000fc40007f1e0ff */
[C---:B------:R-:W-:Y:S02]  /*2b30*/  IADD3.X R15, R3.reuse, -0x1, RZ, P5, !PT ;  /* 0xffffffff030f7810 */ /* 0x040fe40002ffe4ff */
[----:B------:R-:W-:Y:S02]  /*2b40*/  IADD3 R2, P5, R2, -0x80, RZ ;  /* 0xffffff8002027810 */ /* 0x000fe40007fbe0ff */
[C---:B------:R-:W-:Y:S02]  /*2b50*/  IADD3.X R13, R3.reuse, -0x1, RZ, P4, !PT ;  /* 0xffffffff030d7810 */ /* 0x040fe400027fe4ff */
[C---:B------:R-:W-:Y:S02]  /*2b60*/  IADD3.X R11, R3.reuse, -0x1, RZ, P3, !PT ;  /* 0xffffffff030b7810 */ /* 0x040fe40001ffe4ff */
[C---:B------:R-:W-:Y:S02]  /*2b70*/  IADD3.X R9, R3.reuse, -0x1, RZ, P2, !PT ;  /* 0xffffffff03097810 */ /* 0x040fe400017fe4ff */
[----:B------:R-:W-:-:S02]  /*2b80*/  IADD3.X R7, R3, -0x1, RZ, P1, !PT ;  /* 0xffffffff03077810 */ /* 0x000fc40000ffe4ff */
[C---:B------:R-:W-:Y:S02]  /*2b90*/  IADD3.X R5, R3.reuse, -0x1, RZ, P0, !PT ;  /* 0xffffffff03057810 */ /* 0x040fe400007fe4ff */
[----:B------:R-:W-:Y:S02]  /*2ba0*/  IADD3.X R3, R3, -0x1, RZ, P5, !PT ;  /* 0xffffffff03037810 */ /* 0x000fe40002ffe4ff */
.L_x_6847:
[----:B------:R-:W-:Y:S01]  /*2bb0*/  IMAD R33, R35, c[0x0][0x180], RZ ;  /* 0x0000600023217a24 */ /* 0x000fe200078e02ff */
[----:B------:R-:W-:Y:S01]  /*2bc0*/  SHF.R.S32.HI R110, RZ, 0x1f, R151 ;  /* 0x0000001fff6e7819 */ /* 0x000fe20000011497 */
[----:B------:R-:W-:Y:S01]  /*2bd0*/  IMAD.WIDE.U32 R30, R0, c[0x0][0x180], RZ ;  /* 0x00006000001e7a25 */ /* 0x000fe200078e00ff */
[----:B------:R-:W-:Y:S01]  /*2be0*/  IADD3 R101, -R20, c[0x0][0x168], RZ ;  /* 0x00005a0014657a10 */ /* 0x000fe20007ffe1ff */
[----:B------:R-:W-:Y:S02]  /*2bf0*/  HFMA2.MMA R112, -RZ, RZ, 0, 0 ;  /* 0x00000000ff707435 */ /* 0x000fe400000001ff */
[----:B------:R-:W-:Y:S01]  /*2c00*/  IMAD R33, R0, c[0x0][0x184], R33 ;  /* 0x0000610000217a24 */ /* 0x000fe200078e0221 */
[-C--:B------:R-:W-:Y:S01]  /*2c10*/  ISETP.GE.AND P5, PT, R22, R101.reuse, PT ;  /* 0x000000651600720c */ /* 0x080fe20003fa6270 */
[----:B------:R-:W-:Y:S01]  /*2c20*/  IMAD R32, R110, c[0x0][0x188], RZ ;  /* 0x000062006e207a24 */ /* 0x000fe200078e02ff */
[----:B------:R-:W-:Y:S01]  /*2c30*/  ISETP.GE.AND P2, PT, R60, R101, PT ;  /* 0x000000653c00720c */ /* 0x000fe20003f46270 */
[----:B------:R-:W-:Y:S01]  /*2c40*/  IMAD R108, R110, c[0x0][0x1c0], RZ ;  /* 0x000070006e6c7a24 */ /* 0x000fe200078e02ff */
[----:B------:R-:W-:Y:S01]  /*2c50*/  IADD3 R31, R31, R33, RZ ;  /* 0x000000211f1f7210 */ /* 0x000fe20007ffe0ff */
[----:B------:R-:W-:Y:S01]  /*2c60*/  IMAD.WIDE.U32 R154, R151, c[0x0][0x1c0], R22 ;  /* 0x00007000979a7a25 */ /* 0x000fe200078e0016 */
[-C--:B------:R-:W-:Y:S01]  /*2c70*/  ISETP.GE.AND P3, PT, R61, R101.reuse, PT ;  /* 0x000000653d00720c */ /* 0x080fe20003f66270 */
[----:B------:R-:W-:Y:S01]  /*2c80*/  HFMA2.MMA R114, -RZ, RZ, 0, 0 ;  /* 0x00000000ff727435 */ /* 0x000fe200000001ff */
[----:B------:R-:W-:Y:S01]  /*2c90*/  ISETP.GE.AND P4, PT, R62, R101, PT ;  /* 0x000000653e00720c */ /* 0x000fe20003f86270 */
[----:B------:R-:W-:-:S02]  /*2ca0*/  IMAD R33, R151, c[0x0][0x18c], R32 ;  /* 0x0000630097217a24 */ /* 0x000fc400078e0220 */
[C---:B------:R-:W-:Y:S02]  /*2cb0*/  IMAD R159, R151.reuse, c[0x0][0x1c4], R108 ;  /* 0x00007100979f7a24 */ /* 0x040fe400078e026c */
[----:B------:R-:W-:Y:S01]  /*2cc0*/  IMAD.WIDE.U32 R156, R151, c[0x0][0x188], R30 ;  /* 0x00006200979c7a25 */ /* 0x000fe200078e001e */
[----:B------:R-:W-:Y:S02]  /*2cd0*/  LEA R30, P0, R154, R46, 0x2 ;  /* 0x0000002e9a1e7211 */ /* 0x000fe400078010ff */
[----:B------:R-:W-:Y:S02]  /*2ce0*/  IADD3 R31, R155, R159, RZ ;  /* 0x0000009f9b1f7210 */ /* 0x000fe40007ffe0ff */
[----:B------:R-:W-:Y:S02]  /*2cf0*/  IADD3 R33, R157, R33, RZ ;  /* 0x000000219d217210 */ /* 0x000fe40007ffe0ff */
[----:B------:R-:W-:Y:S02]  /*2d00*/  LEA R32, P1, R156, c[0x0][0x220], 0x2 ;  /* 0x000088009c207a11 */ /* 0x000fe400078210ff */
[----:B------:R-:W-:-:S02]  /*2d10*/  LEA.HI.X R31, R154, R48, R31, 0x2, P0 ;  /* 0x000000309a1f7211 */ /* 0x000fc400000f141f */
[----:B------:R-:W-:Y:S02]  /*2d20*/  LEA.HI.X R33, R156, c[0x0][0x224], R33, 0x2, P1 ;  /* 0x000089009c217a11 */ /* 0x000fe400008f1421 */
[-C--:B------:R-:W-:Y:S01]  /*2d30*/  ISETP.GE.AND P0, PT, R58, R101.reuse, PT ;  /* 0x000000653a00720c */ /* 0x080fe20003f06270 */
[----:B--2---:R0:W2:Y:S01]  /*2d40*/  @!P5 LDG.E R112, [R30.64] ;  /* 0x000000041e70d981 */ /* 0x0040a2000c1e1900 */
[----:B------:R-:W-:Y:S02]  /*2d50*/  MOV R157, RZ ;  /* 0x000000ff009d7202 */ /* 0x000fe40000000f00 */
[-C--:B------:R-:W-:Y:S01]  /*2d60*/  ISETP.GE.AND P1, PT, R59, R101.reuse, PT ;  /* 0x000000653b00720c */ /* 0x080fe20003f26270 */
[----:B---3--:R1:W3:Y:S01]  /*2d70*/  LDG.E R108, [R32.64] ;  /* 0x00000004206c7981 */ /* 0x0082e2000c1e1900 */
[----:B------:R-:W-:Y:S01]  /*2d80*/  ISETP.GE.AND P5, PT, R63, R101, PT ;  /* 0x000000653f00720c */ /* 0x000fe20003fa6270 */
[----:B------:R-:W-:Y:S01]  /*2d90*/  HFMA2.MMA R116, -RZ, RZ, 0, 0 ;  /* 0x00000000ff747435 */ /* 0x000fe200000001ff */
[----:B------:R-:W-:Y:S01]  /*2da0*/  MOV R159, RZ ;  /* 0x000000ff009f7202 */ /* 0x000fe20000000f00 */
[----:B------:R-:W-:-:S04]  /*2db0*/  HFMA2.MMA R118, -RZ, RZ, 0, 0 ;  /* 0x00000000ff767435 */ /* 0x000fc800000001ff */
[----:B------:R0:W4:Y:S01]  /*2dc0*/  @!P0 LDG.E R157, [R30.64+0x80] ;  /* 0x000080041e9d8981 */ /* 0x000122000c1e1900 */
        /* <DEDUP_REMOVED lines=16> */
[----:B-1----:R-:W-:Y:S01]  /*2ed0*/  IADD3 R33, R155, R165, RZ ;  /* 0x000000a59b217210 */ /* 0x002fe20007ffe0ff */
[----:B------:R-:W-:Y:S01]  /*2ee0*/  FADD.FTZ R155, R85, R36 ;  /* 0x00000024559b7221 */ /* 0x000fe20000010000 */
[----:B------:R-:W-:-:S04]  /*2ef0*/  LEA R32, P1, R154, c[0x0][0x228], 0x2 ;  /* 0x00008a009a207a11 */ /* 0x000fc800078210ff */
[----:B------:R-:W-:Y:S02]  /*2f00*/  LEA.HI.X R33, R154, c[0x0][0x22c], R33, 0x2, P1 ;  /* 0x00008b009a217a11 */ /* 0x000fe400008f1421 */
[----:B------:R-:W-:Y:S02]  /*2f10*/  ISETP.NE.AND P1, PT, R41, RZ, PT ;  /* 0x000000ff2900720c */ /* 0x000fe40003f25270 */
[----:B0-----:R-:W-:Y:S01]  /*2f20*/  LEA R30, R96, R151, 0x8 ;  /* 0x00000097601e7211 */ /* 0x001fe200078e40ff */
[----:B------:R0:W5:Y:S01]  /*2f30*/  LDG.E R32, [R32.64] ;  /* 0x0000000420207981 */ /* 0x000162000c1e1900 */
[----:B------:R-:W-:-:S09]  /*2f40*/  ISETP.NE.AND P0, PT, R140, RZ, PT ;  /* 0x000000ff8c00720c */ /* 0x000fd20003f05270 */
[----:B------:R-:W-:Y:S02]  /*2f50*/  @P1 IADD3 R30, R41, 0x200, RZ ;  /* 0x00000200291e1810 */ /* 0x000fe40007ffe0ff */
[----:B------:R-:W-:Y:S01]  /*2f60*/  ISETP.LT.OR P2, PT, R142, 0x2, P0 ;  /* 0x000000028e00780c */ /* 0x000fe20000741670 */
[----:B------:R-:W-:-:S12]  /*2f70*/  HFMA2.MMA R144, -RZ, RZ, 0, 0 ;  /* 0x00000000ff907435 */ /* 0x000fd800000001ff */
[----:B------:R-:W-:-:S05]  /*2f80*/  @!P2 IADD3 R120, R142, -0x2, RZ ;  /* 0xfffffffe8e78a810 */ /* 0x000fca0007ffe0ff */
[----:B------:R-:W-:Y:S02]  /*2f90*/  @!P2 IMAD R31, R120, c[0x0][0x16c], R151 ;  /* 0x00005b00781faa24 */ /* 0x000fe400078e0297 */
[----:B0-----:R-:W-:Y:S02]  /*2fa0*/  FADD.FTZ R33, R89, R36 ;  /* 0x0000002459217221 */ /* 0x001fe40000010000 */
        /* <DEDUP_REMOVED lines=10> */
[----:B------:R-:W0:Y:S01]  /*3050*/  MUFU.EX2 R201, R201 ;  /* 0x000000c900c97308 */ /* 0x000e220000000800 */
[----:B--2---:R-:W-:Y:S04]  /*3060*/  STS [R65.X4], R112 ;  /* 0x0000007041007388 */ /* 0x004fe80000004800 */
[----:B----4-:R-:W-:Y:S04]  /*3070*/  STS [R66.X4+0x80], R157 ;  /* 0x0000809d42007388 */ /* 0x010fe80000004800 */
[----:B------:R-:W-:Y:S04]  /*3080*/  STS [R67.X4+0x100], R114 ;  /* 0x0001007243007388 */ /* 0x000fe80000004800 */
[----:B------:R-:W-:Y:S04]  /*3090*/  STS [R68.X4+0x180], R159 ;  /* 0x0001809f44007388 */ /* 0x000fe80000004800 */
[----:B------:R1:W-:Y:S04]  /*30a0*/  STS [R69.X4+0x200], R116 ;  /* 0x0002007445007388 */ /* 0x0003e80000004800 */
[----:B------:R-:W-:Y:S04]  /*30b0*/  STS [R70.X4+0x280], R161 ;  /* 0x000280a146007388 */ /* 0x000fe80000004800 */
[----:B------:R-:W-:Y:S01]  /*30c0*/  STS [R71.X4+0x300], R118 ;  /* 0x0003007647007388 */ /* 0x000fe20000004800 */
[----:B-1----:R-:W-:-:S03]  /*30d0*/  SHF.L.U32 R116, R30, 0x2, RZ ;  /* 0x000000021e747819 */ /* 0x002fc600000006ff */
[----:B------:R-:W-:Y:S01]  /*30e0*/  STS [R72.X4+0x380], R163 ;  /* 0x000380a348007388 */ /* 0x000fe20000004800 */
[----:B------:R-:W-:-:S06]  /*30f0*/  NOP ;  /* 0x0000000000007918 */ /* 0x000fcc0000000000 */
[----:B------:R-:W1:Y:S04]  /*3100*/  LDS R195, [R74.X4] ;  /* 0x000000004ac37984 */ /* 0x000e680000004800 */
[----:B------:R-:W2:Y:S04]  /*3110*/  LDS R173, [R74.X4+0x4] ;  /* 0x000004004aad7984 */ /* 0x000ea80000004800 */
[----:B------:R-:W3:Y:S04]  /*3120*/  LDS R171, [R74.X4+0x8] ;  /* 0x000008004aab7984 */ /* 0x000ee80000004800 */
[----:B------:R-:W4:Y:S04]  /*3130*/  LDS R169, [R74.X4+0xc] ;  /* 0x00000c004aa97984 */ /* 0x000f280000004800 */
[----:B------:R-:W1:Y:S04]  /*3140*/  LDS R167, [R74.X4+0x10] ;  /* 0x000010004aa77984 */ /* 0x000e680000004800 */
[----:B------:R-:W1:Y:S04]  /*3150*/  LDS R165, [R74.X4+0x14] ;  /* 0x000014004aa57984 */ /* 0x000e680000004800 */
[----:B------:R-:W1:Y:S04]  /*3160*/  LDS R163, [R74.X4+0x18] ;  /* 0x000018004aa37984 */ /* 0x000e680000004800 */
[----:B------:R-:W1:Y:S04]  /*3170*/  LDS R161, [R74.X4+0x1c] ;  /* 0x00001c004aa17984 */ /* 0x000e680000004800 */
[----:B0-----:R0:W-:Y:S01]  /*3180*/  STS [R116+0xa88], R201 ;  /* 0x000a88c974007388 */ /* 0x0011e20000000800 */
[----:B------:R-:W-:-:S03]  /*3190*/  @!P2 IMAD.WIDE R30, R31, 0x8, R28 ;  /* 0x000000081f1ea825 */ /* 0x000fc600078e021c */
[----:B------:R-:W-:Y:S01]  /*31a0*/  BAR.SYNC.DEFER_BLOCKING 0x0 ;  /* 0x0000000000007b1d */ /* 0x000fe20000010000 */
[----:B------:R-:W-:-:S04]  /*31b0*/  FADD.FTZ R114, R87, R36 ;  /* 0x0000002457727221 */ /* 0x000fc80000010000 */
[C---:B------:R-:W-:Y:S02]  /*31c0*/  FMUL.FTZ R120, R132.reuse, R114 ;  /* 0x0000007284787220 */ /* 0x040fe40000410000 */
[C---:B------:R-:W-:Y:S02]  /*31d0*/  FMUL.FTZ R122, R132.reuse, R33 ;  /* 0x00000021847a7220 */ /* 0x040fe40000410000 */
[--C-:B------:R-:W-:Y:S02]  /*31e0*/  FADD.FTZ R112, R91, R36.reuse ;  /* 0x000000245b707221 */ /* 0x100fe40000010000 */
[----:B------:R-:W0:Y:S01]  /*31f0*/  MUFU.EX2 R120, R120 ;  /* 0x0000007800787308 */ /* 0x000e220000000800 */
[----:B------:R-:W-:Y:S01]  /*3200*/  FADD.FTZ R157, R93, R36 ;  /* 0x000000245d9d7221 */ /* 0x000fe20000010000 */
[----:B------:R1:W5:Y:S01]  /*3210*/  @!P2 LDG.E R144, [R30.64+0x4] ;  /* 0x000004041e90a981 */ /* 0x000362000c1e1900 */
[----:B------:R-:W-:Y:S01]  /*3220*/  ISETP.NE.AND P2, PT, R41, 0x1f, PT ;  /* 0x0000001f2900780c */ /* 0x000fe20003f45270 */
[----:B------:R-:W-:-:S04]  /*3230*/  FMUL.FTZ R124, R132, R112 ;  /* 0x00000070847c7220 */ /* 0x000fc80000410000 */
[----:B------:R-:W1:Y:S01]  /*3240*/  MUFU.EX2 R122, R122 ;  /* 0x0000007a007a7308 */ /* 0x000e620000000800 */
[----:B------:R-:W-:Y:S02]  /*3250*/  FMUL.FTZ R126, R132, R157 ;  /* 0x0000009d847e7220 */ /* 0x000fe40000410000 */
[--C-:B0-----:R-:W-:Y:S02]  /*3260*/  FADD.FTZ R116, R95, R36.reuse ;  /* 0x000000245f747221 */ /* 0x101fe40000010000 */
[----:B------:R-:W-:-:S03]  /*3270*/  FADD.FTZ R159, R97, R36 ;  /* 0x00000024619f7221 */ /* 0x000fc60000010000 */
[----:B------:R0:W0:Y:S01]  /*3280*/  @P2 LDS R187, [R41.X4+0x128c] ;  /* 0x00128c0029bb2984 */ /* 0x0000220000004800 */
[----:B------:R-:W2:Y:S01]  /*3290*/  MUFU.EX2 R124, R124 ;  /* 0x0000007c007c7308 */ /* 0x000ea20000000800 */
[C---:B------:R-:W-:Y:S02]  /*32a0*/  FMUL.FTZ R128, R132.reuse, R116 ;  /* 0x0000007484807220 */ /* 0x040fe40000410000 */
[----:B------:R-:W-:Y:S02]  /*32b0*/  FMUL.FTZ R130, R132, R159 ;  /* 0x0000009f84827220 */ /* 0x000fe40000410000 */
[----:B------:R-:W-:-:S03]  /*32c0*/  FADD.FTZ R118, R99, R36 ;  /* 0x0000002463767221 */ /* 0x000fc60000010000 */
[----:B------:R-:W2:Y:S01]  /*32d0*/  MUFU.EX2 R126, R126 ;  /* 0x0000007e007e7308 */ /* 0x000ea20000000800 */
[----:B-1----:R-:W-:Y:S02]  /*32e0*/  FFMA.FTZ R30, R120, R146, R203 ;  /* 0x00000092781e7223 */ /* 0x002fe400000100cb */
[----:B------:R-:W-:-:S05]  /*32f0*/  FMUL.FTZ R132, R132, R118 ;  /* 0x0000007684847220 */ /* 0x000fca0000410000 */
[----:B------:R-:W1:Y:S01]  /*3300*/  MUFU.EX2 R128, R128 ;  /* 0x0000008000807308 */ /* 0x000e620000000800 */
[----:B------:R-:W-:-:S07]  /*3310*/  FFMA.FTZ R30, R122, R30, R205 ;  /* 0x0000001e7a1e7223 */ /* 0x000fce00000100cd */
[----:B------:R-:W0:Y:S01]  /*3320*/  MUFU.EX2 R130, R130 ;  /* 0x0000008200827308 */ /* 0x000e220000000800 */
[----:B--2---:R-:W-:-:S07]  /*3330*/  FFMA.FTZ R30, R124, R30, R179 ;  /* 0x0000001e7c1e7223 */ /* 0x004fce00000100b3 */
[----:B------:R-:W2:Y:S01]  /*3340*/  MUFU.EX2 R132, R132 ;  /* 0x0000008400847308 */ /* 0x000ea20000000800 */
[----:B------:R-:W-:Y:S02]  /*3350*/  FFMA.FTZ R30, R126, R30, R181 ;  /* 0x0000001e7e1e7223 */ /* 0x000fe400000100b5 */
[----:B------:R-:W-:Y:S02]  /*3360*/  FMUL.FTZ R183, R201, R120 ;  /* 0x00000078c9b77220 */ /* 0x000fe40000410000 */
[----:B-1----:R-:W-:Y:S02]  /*3370*/  FFMA.FTZ R30, R128, R30, R175 ;  /* 0x0000001e801e7223 */ /* 0x002fe400000100af */
[----:B------:R-:W-:Y:S02]  /*3380*/  FMUL.FTZ R31, R83, R98 ;  /* 0x00000062531f7220 */ /* 0x000fe40000410000 */
[----:B0-----:R-:W-:Y:S02]  /*3390*/  FFMA.FTZ R30, R130, R30, R177 ;  /* 0x0000001e821e7223 */ /* 0x001fe400000100b1 */
[----:B------:R-:W-:-:S04]  /*33a0*/  FMUL.FTZ R183, R122, R183 ;  /* 0x000000b77ab77220 */ /* 0x000fc80000410000 */
[----:B------:R-:W-:Y:S02]  /*33b0*/  FMUL.FTZ R183, R124, R183 ;  /* 0x000000b77cb77220 */ /* 0x000fe40000410000 */
[----:B--2---:R-:W-:Y:S01]  /*33c0*/  FFMA.FTZ R148, R132, R30, R31 ;  /* 0x0000001e84947223 */ /* 0x004fe2000001001f */
        /* <DEDUP_REMOVED lines=9> */
.L_x_6828:
[----:B---34-:R-:W-:Y:S05]  /*3460*/  BSYNC B0 ;  /* 0x0000000000007941 */ /* 0x018fea0003800000 */
.L_x_6827:
[----:B------:R-:W-:Y:S01]  /*3470*/  FMUL.FTZ R183, R126, R183 ;  /* 0x000000b77eb77220 */ /* 0x000fe20000410000 */
[----:B------:R-:W2:Y:S01]  /*3480*/  SHFL.UP PT, R152, R148, 0x1, RZ ;  /* 0x0420000094987989 */ /* 0x000ea200000e00ff */
[----:B------:R-:W-:Y:S01]  /*3490*/  ISETP.GE.AND P3, PT, R50, 0x1, PT ;  /* 0x000000013200780c */ /* 0x000fe20003f66270 */
[----:B0----5:R-:W-:Y:S01]  /*34a0*/  FMUL.FTZ R30, R32, R163 ;  /* 0x000000a3201e7220 */ /* 0x021fe20000410000 */
[----:B------:R-:W-:Y:S01]  /*34b0*/  ISETP.NE.AND P4, PT, R140, 0x1f, PT ;  /* 0x0000001f8c00780c */ /* 0x000fe20003f85270 */
[----:B------:R-:W-:Y:S01]  /*34c0*/  FMUL.FTZ R183, R128, R183 ;  /* 0x000000b780b77220 */ /* 0x000fe20000410000 */
[----:B------:R-:W-:Y:S01]  /*34d0*/  ISETP.GE.OR P0, PT, R142, c[0x0][0x174], P0 ;  /* 0x00005d008e007a0c */ /* 0x000fe20000706670 */
[----:B------:R-:W-:Y:S01]  /*34e0*/  FMUL.FTZ R31, R32, R161 ;  /* 0x000000a1201f7220 */ /* 0x000fe20000410000 */
[----:B------:R-:W-:Y:S01]  /*34f0*/  ISETP.NE.AND P5, PT, R41, RZ, PT ;  /* 0x000000ff2900720c */ /* 0x000fe20003fa5270 */
[----:B------:R-:W-:Y:S01]  /*3500*/  FMUL.FTZ R183, R130, R183 ;  /* 0x000000b782b77220 */ /* 0x000fe20000410000 */
[----:B------:R-:W-:Y:S01]  /*3510*/  BSSY B0, `(.L_x_6829) ;  /* 0x00000c4000007945 */ /* 0x000fe20003800000 */
[----:B------:R-:W-:-:S02]  /*3520*/  FMUL.FTZ R199, R32, R165 ;  /* 0x000000a520c77220 */ /* 0x000fc40000410000 */
[----:B------:R-:W-:Y:S02]  /*3530*/  FMUL.FTZ R207, R132, R183 ;  /* 0x000000b784cf7220 */ /* 0x000fe40000410000 */
[----:B------:R-:W-:Y:S02]  /*3540*/  FMUL.FTZ R197, R109, R30 ;  /* 0x0000001e6dc57220 */ /* 0x000fe40000410000 */
[----:B------:R-:W-:Y:S01]  /*3550*/  FMUL.FTZ R134, R94, R31 ;  /* 0x0000001f5e867220 */ /* 0x000fe20000410000 */
[----:B------:R-:W0:Y:S01]  /*3560*/  SHFL.UP PT, R150, R207, 0x1, RZ ;  /* 0x04200000cf967989 */ /* 0x000e2200000e00ff */
[----:B------:R-:W-:Y:S02]  /*3570*/  FMUL.FTZ R30, R32, R167 ;  /* 0x000000a7201e7220 */ /* 0x000fe40000410000 */
[----:B------:R-:W-:Y:S02]  /*3580*/  FMUL.FTZ R199, R92, R199 ;  /* 0x000000c75cc77220 */ /* 0x000fe40000410000 */
[----:B------:R-:W-:-:S02]  /*3590*/  FFMA.FTZ R31, R132, R134, R197 ;  /* 0x00000086841f7223 */ /* 0x000fc400000100c5 */
[----:B-1----:R-:W-:Y:S02]  /*35a0*/  FMUL.FTZ R183, R132, R187 ;  /* 0x000000bb84b77220 */ /* 0x002fe40000410000 */
[----:B--2---:R-:W-:Y:S02]  /*35b0*/  @P3 FFMA.FTZ R148, R207, R152, R148 ;  /* 0x00000098cf943223 */ /* 0x004fe40000010094 */
        /* <DEDUP_REMOVED lines=13> */
[----:B0-----:R-:W-:Y:S01]  /*3690*/  @P3 FMUL.FTZ R207, R207, R150 ;  /* 0x00000096cfcf3220 */ /* 0x001fe20000410000 */
[----:B------:R-:W-:Y:S01]  /*36a0*/  ISETP.GE.AND P3, PT, R50, 0x2, PT ;  /* 0x000000023200780c */ /* 0x000fe20003f66270 */
[----:B------:R-:W-:Y:S02]  /*36b0*/  FMUL.FTZ R183, R88, R183 ;  /* 0x000000b758b77220 */ /* 0x000fe40000410000 */
[----:B------:R-:W-:-:S02]  /*36c0*/  FFMA.FTZ R152, R124, R152, R185 ;  /* 0x000000987c987223 */ /* 0x000fc400000100b9 */
[----:B------:R-:W-:Y:S02]  /*36d0*/  FMUL.FTZ R209, R124, R31 ;  /* 0x0000001f7cd17220 */ /* 0x000fe40000410000 */
[----:B------:R-:W-:Y:S01]  /*36e0*/  FMUL.FTZ R189, R103, R30 ;  /* 0x0000001e67bd7220 */ /* 0x000fe20000410000 */
[----:B------:R-:W0:Y:S01]  /*36f0*/  SHFL.UP PT, R31, R148, 0x2, RZ ;  /* 0x04400000941f7989 */ /* 0x000e2200000e00ff */
[C---:B------:R-:W-:Y:S02]  /*3700*/  FFMA.FTZ R152, R122.reuse, R152, R183 ;  /* 0x000000987a987223 */ /* 0x040fe400000100b7 */
[----:B------:R-:W-:Y:S01]  /*3710*/  FMUL.FTZ R209, R122, R209 ;  /* 0x000000d17ad17220 */ /* 0x000fe20000410000 */
[----:B------:R-:W1:Y:S01]  /*3720*/  SHFL.UP PT, R30, R207, 0x2, RZ ;  /* 0x04400000cf1e7989 */ /* 0x000e6200000e00ff */
[C---:B------:R-:W-:Y:S02]  /*3730*/  FFMA.FTZ R154, R120.reuse, R152, R189 ;  /* 0x00000098789a7223 */ /* 0x040fe400000100bd */
        /* <DEDUP_REMOVED lines=24> */
[----:B------:R-:W-:Y:S01]  /*38c0*/  MOV R31, RZ ;  /* 0x000000ff001f7202 */ /* 0x000fe20000000f00 */
[----:B-1----:R-:W-:-:S03]  /*38d0*/  @P3 FMUL.FTZ R207, R207, R30 ;  /* 0x0000001ecfcf3220 */ /* 0x002fc60000410000 */
[----:B------:R-:W0:Y:S01]  /*38e0*/  SHFL.UP PT, R152, R148, 0x10, RZ ;  /* 0x0600000094987989 */ /* 0x000e2200000e00ff */
[----:B------:R-:W-:Y:S01]  /*38f0*/  ISETP.GE.AND P3, PT, R50, 0x10, PT ;  /* 0x000000103200780c */ /* 0x000fe20003f66270 */
[----:B------:R-:W-:Y:S02]  /*3900*/  HFMA2.MMA R30, -RZ, RZ, 1.875, 0 ;  /* 0x3f800000ff1e7435 */ /* 0x000fe400000001ff */
[----:B------:R-:W1:Y:S01]  /*3910*/  SHFL.UP PT, R150, R207, 0x10, RZ ;  /* 0x06000000cf967989 */ /* 0x000e6200000e00ff */
[C---:B--2---:R-:W-:Y:S02]  /*3920*/  @!P4 FFMA.FTZ R154, R209.reuse, R158, R154 ;  /* 0x0000009ed19ac223 */ /* 0x044fe4000001009a */
[----:B---3--:R-:W-:-:S03]  /*3930*/  @!P4 FMUL.FTZ R209, R209, R156 ;  /* 0x0000009cd1d1c220 */ /* 0x008fc60000410000 */
[----:B------:R-:W2:Y:S01]  /*3940*/  SHFL.DOWN PT, R158, R154, 0x8, 0x1f ;  /* 0x09001f009a9e7f89 */ /* 0x000ea200000e0000 */
[----:B------:R-:W-:-:S03]  /*3950*/  ISETP.GE.U32.AND P4, PT, R140, 0x18, PT ;  /* 0x000000188c00780c */ /* 0x000fc60003f86070 */
[----:B------:R-:W3:Y:S04]  /*3960*/  SHFL.DOWN PT, R156, R209, 0x8, 0x1f ;  /* 0x09001f00d19c7f89 */ /* 0x000ee800000e0000 */
[----:B------:R-:W-:Y:S01]  /*3970*/  @!P0 LDS.64 R30, [R151.X8+0x1308] ;  /* 0x00130800971e8984 */ /* 0x000fe20000008a00 */
[----:B------:R-:W-:Y:S01]  /*3980*/  ISETP.GE.U32.AND P0, PT, R140, 0x10, PT ;  /* 0x000000108c00780c */ /* 0x000fe20003f06070 */
[C---:B0-----:R-:W-:Y:S02]  /*3990*/  @P3 FFMA.FTZ R148, R207.reuse, R152, R148 ;  /* 0x00000098cf943223 */ /* 0x041fe40000010094 */
[----:B-1----:R-:W-:Y:S02]  /*39a0*/  @P3 FMUL.FTZ R207, R207, R150 ;  /* 0x00000096cfcf3220 */ /* 0x002fe40000410000 */
[----:B------:R-:W-:Y:S04]  /*39b0*/  SHFL.IDX PT, R150, R144, RZ, 0x1f ;  /* 0x00001fff90967589 */ /* 0x000fe800000e0000 */
[----:B------:R-:W-:Y:S01]  /*39c0*/  SHFL.UP PT, R148, R148, 0x1, RZ ;  /* 0x0420000094947989 */ /* 0x000fe200000e00ff */
[----:B--2---:R-:W-:-:S03]  /*39d0*/  @!P4 FFMA.FTZ R154, R209, R158, R154 ;  /* 0x0000009ed19ac223 */ /* 0x004fc6000001009a */
[----:B------:R-:W0:Y:S01]  /*39e0*/  SHFL.UP PT, R207, R207, 0x1, RZ ;  /* 0x04200000cfcf7989 */ /* 0x000e2200000e00ff */
[----:B---3--:R-:W-:-:S03]  /*39f0*/  @!P4 FMUL.FTZ R209, R209, R156 ;  /* 0x0000009cd1d1c220 */ /* 0x008fc60000410000 */
[----:B------:R-:W1:Y:S04]  /*3a00*/  SHFL.DOWN PT, R156, R154, 0x10, 0x1f ;  /* 0x0a001f009a9c7f89 */ /* 0x000e6800000e0000 */
[----:B------:R-:W2:Y:S01]  /*3a10*/  SHFL.DOWN PT, R152, R209, 0x10, 0x1f ;  /* 0x0a001f00d1987f89 */ /* 0x000ea200000e0000 */
[----:B0-----:R-:W-:-:S04]  /*3a20*/  @P1 FFMA.FTZ R150, R207, R150, R148 ;  /* 0x00000096cf961223 */ /* 0x001fc80000010094 */
[----:B------:R-:W-:Y:S02]  /*3a30*/  FFMA.FTZ R158, R201, R150, R146 ;  /* 0x00000096c99e7223 */ /* 0x000fe40000010092 */
[----:B------:R-:W-:Y:S02]  /*3a40*/  FMUL.FTZ R201, R77, R114 ;  /* 0x000000724dc97220 */ /* 0x000fe40000410000 */
[----:B-1----:R-:W-:Y:S02]  /*3a50*/  @!P0 FFMA.FTZ R154, R209, R156, R154 ;  /* 0x0000009cd19a8223 */ /* 0x002fe4000001009a */
[-C--:B------:R-:W-:Y:S02]  /*3a60*/  FFMA.FTZ R203, R120, R158.reuse, R203 ;  /* 0x0000009e78cb7223 */ /* 0x080fe400000100cb */
[----:B------:R-:W-:Y:S01]  /*3a70*/  FMUL.FTZ R144, R195, R158 ;  /* 0x0000009ec3907220 */ /* 0x000fe20000410000 */
[----:B------:R-:W-:Y:S01]  /*3a80*/  SHFL.DOWN PT, R156, R154, 0x1, 0x1f ;  /* 0x08201f009a9c7f89 */ /* 0x000fe200000e0000 */
[----:B--2---:R-:W-:-:S02]  /*3a90*/  @!P0 FMUL.FTZ R209, R209, R152 ;  /* 0x00000098d1d18220 */ /* 0x004fc40000410000 */
[----:B------:R-:W-:Y:S01]  /*3aa0*/  FFMA.FTZ R152, R120, R158, R201 ;  /* 0x0000009e78987223 */ /* 0x000fe200000100c9 */
[----:B------:R-:W-:Y:S01]  /*3ab0*/  SHFL.IDX PT, R154, R154, RZ, 0x1f ;  /* 0x00001fff9a9a7589 */ /* 0x000fe200000e0000 */
[----:B------:R-:W-:Y:S02]  /*3ac0*/  FFMA.FTZ R205, R122, R203, R205 ;  /* 0x000000cb7acd7223 */ /* 0x000fe400000100cd */
[----:B------:R-:W-:Y:S01]  /*3ad0*/  FFMA.FTZ R203, R103, R144, RZ ;  /* 0x0000009067cb7223 */ /* 0x000fe200000100ff */
[----:B------:R-:W-:Y:S01]  /*3ae0*/  SHFL.DOWN PT, R207, R209, 0x1, 0x1f ;  /* 0x08201f00d1cf7f89 */ /* 0x000fe200000e0000 */
[----:B------:R-:W-:Y:S02]  /*3af0*/  FMUL.FTZ R195, R79, R112 ;  /* 0x000000704fc37220 */ /* 0x000fe40000410000 */
[----:B------:R-:W-:Y:S01]  /*3b00*/  FMUL.FTZ R173, R173, R152 ;  /* 0x00000098adad7220 */ /* 0x000fe20000410000 */
[----:B------:R-:W0:Y:S01]  /*3b10*/  SHFL.IDX PT, R144, R31, RZ, 0x1f ;  /* 0x00001fff1f907589 */ /* 0x000e2200000e0000 */
[----:B------:R-:W-:-:S02]  /*3b20*/  FMUL.FTZ R171, R171, R205 ;  /* 0x000000cdabab7220 */ /* 0x000fc40000410000 */
[----:B------:R-:W-:Y:S01]  /*3b30*/  FFMA.FTZ R146, R88, R173, R203 ;  /* 0x000000ad58927223 */ /* 0x000fe200000100cb */
[----:B------:R-:W1:Y:S01]  /*3b40*/  SHFL.IDX PT, R209, R209, RZ, 0x1f ;  /* 0x00001fffd1d17589 */ /* 0x000e6200000e0000 */
[C---:B------:R-:W-:Y:S02]  /*3b50*/  FFMA.FTZ R150, R124.reuse, R205, R195 ;  /* 0x000000cd7c967223 */ /* 0x040fe400000100c3 */
[----:B------:R-:W-:Y:S02]  /*3b60*/  FFMA.FTZ R171, R105, R171, R146 ;  /* 0x000000ab69ab7223 */ /* 0x000fe40000010092 */
[----:B------:R-:W-:Y:S02]  /*3b70*/  FFMA.FTZ R179, R124, R205, R179 ;  /* 0x000000cd7cb37223 */ /* 0x000fe400000100b3 */
[----:B------:R-:W-:Y:S02]  /*3b80*/  FMUL.FTZ R169, R169, R150 ;  /* 0x00000096a9a97220 */ /* 0x000fe40000410000 */
[----:B------:R-:W-:-:S02]  /*3b90*/  FFMA.FTZ R179, R126, R179, R181 ;  /* 0x000000b37eb37223 */ /* 0x000fc400000100b5 */
[----:B------:R-:W-:Y:S02]  /*3ba0*/  FFMA.FTZ R146, R90, R169, R171 ;  /* 0x000000a95a927223 */ /* 0x000fe400000100ab */
[----:B------:R-:W-:Y:S02]  /*3bb0*/  FMUL.FTZ R169, R81, R116 ;  /* 0x0000007451a97220 */ /* 0x000fe40000410000 */
[-C--:B------:R-:W-:Y:S02]  /*3bc0*/  FMUL.FTZ R167, R167, R179.reuse ;  /* 0x000000b3a7a77220 */ /* 0x080fe40000410000 */
[CC--:B------:R-:W-:Y:S02]  /*3bd0*/  FFMA.FTZ R148, R128.reuse, R179.reuse, R169 ;  /* 0x000000b380947223 */ /* 0x0c0fe400000100a9 */
[----:B------:R-:W-:Y:S02]  /*3be0*/  FFMA.FTZ R175, R128, R179, R175 ;  /* 0x000000b380af7223 */ /* 0x000fe400000100af */
[----:B------:R-:W-:-:S02]  /*3bf0*/  FFMA.FTZ R167, R107, R167, R146 ;  /* 0x000000a76ba77223 */ /* 0x000fc40000010092 */
[----:B------:R-:W-:Y:S02]  /*3c00*/  FMUL.FTZ R146, R165, R148 ;  /* 0x00000094a5927220 */ /* 0x000fe40000410000 */
[----:B------:R-:W-:Y:S02]  /*3c10*/  FFMA.FTZ R160, R130, R175, R177 ;  /* 0x000000af82a07223 */ /* 0x000fe400000100b1 */
[----:B------:R-:W-:Y:S02]  /*3c20*/  FMUL.FTZ R165, R83, R118 ;  /* 0x0000007653a57220 */ /* 0x000fe40000410000 */
[----:B0-----:R-:W-:Y:S02]  /*3c30*/  @P2 FFMA.FTZ R144, R207, R144, R156 ;  /* 0x00000090cf902223 */ /* 0x001fe4000001009c */
[----:B------:R-:W-:Y:S02]  /*3c40*/  FFMA.FTZ R156, R92, R146, R167 ;  /* 0x000000925c9c7223 */ /* 0x000fe400000100a7 */
[----:B------:R-:W-:-:S02]  /*3c50*/  FMUL.FTZ R163, R163, R160 ;  /* 0x000000a0a3a37220 */ /* 0x000fc40000410000 */
[----:B------:R-:W-:Y:S02]  /*3c60*/  FFMA.FTZ R146, R132, R160, R165 ;  /* 0x000000a084927223 */ /* 0x000fe400000100a5 */
[----:B------:R-:W-:Y:S01]  /*3c70*/  FFMA.FTZ R187, R144, R187, R134 ;  /* 0x000000bb90bb7223 */ /* 0x000fe20000010086 */
[----:B------:R-:W-:Y:S01]  /*3c80*/  SHF.L.U32 R134, R41, 0x3, RZ ;  /* 0x0000000329867819 */ /* 0x000fe200000006ff */
[----:B------:R-:W-:Y:S02]  /*3c90*/  FFMA.FTZ R167, R109, R163, R156 ;  /* 0x000000a36da77223 */ /* 0x000fe4000001009c */
[----:B------:R-:W-:Y:S01]  /*3ca0*/  FMUL.FTZ R161, R161, R146 ;  /* 0x00000092a1a17220 */ /* 0x000fe20000410000 */
[----:B------:R-:W-:Y:S01]  /*3cb0*/  LEA.HI.SX32 R175, R134, R134, 0x1b ;  /* 0x0000008686af7211 */ /* 0x000fe200078fdaff */
[----:B------:R-:W-:Y:S02]  /*3cc0*/  FFMA.FTZ R163, R132, R187, R197 ;  /* 0x000000bb84a37223 */ /* 0x000fe400000100c5 */
[----:B------:R-:W-:-:S02]  /*3cd0*/  FFMA.FTZ R132, R94, R161, R167 ;  /* 0x000000a15e847223 */ /* 0x000fc400000100a7 */
[----:B------:R-:W-:Y:S02]  /*3ce0*/  FFMA.FTZ R161, R130, R163, R199 ;  /* 0x000000a382a17223 */ /* 0x000fe400000100c7 */
[C---:B-1----:R-:W-:Y:S02]  /*3cf0*/  FFMA.FTZ R31, R209.reuse, R31, R154 ;  /* 0x0000001fd11f7223 */ /* 0x042fe4000001009a */
[----:B------:R-:W-:Y:S02]  /*3d00*/  FFMA.FTZ R193, R128, R161, R193 ;  /* 0x000000a180c17223 */ /* 0x000fe400000100c1 */
[----:B------:R-:W-:Y:S02]  /*3d10*/  FMUL.FTZ R30, R209, R30 ;  /* 0x0000001ed11e7220 */ /* 0x000fe40000410000 */
[----:B------:R-:W-:Y:S02]  /*3d20*/  FFMA.FTZ R191, R126, R193, R191 ;  /* 0x000000c17ebf7223 */ /* 0x000fe400000100bf */
[----:B------:R-:W-:Y:S01]  /*3d30*/  FMUL.FTZ R130, R32, R158 ;  /* 0x0000009e20827220 */ /* 0x000fe20000410000 */
[----:B------:R0:W-:Y:S01]  /*3d40*/  @!P5 STS.64 [R151.X8+0x1308], R30 ;  /* 0x0013081e9700d388 */ /* 0x0001e20000008a00 */
[----:B------:R-:W-:-:S02]  /*3d50*/  FFMA.FTZ R185, R124, R191, R185 ;  /* 0x000000bf7cb97223 */ /* 0x000fc400000100b9 */
[----:B------:R-:W-:Y:S02]  /*3d60*/  FMUL.FTZ R144, R32, R179 ;  /* 0x000000b320907220 */ /* 0x000fe40000410000 */
[----:B------:R-:W-:Y:S02]  /*3d70*/  FFMA.FTZ R183, R122, R185, R183 ;  /* 0x000000b97ab77223 */ /* 0x000fe400000100b7 */
[----:B------:R-:W-:Y:S02]  /*3d80*/  FMUL.FTZ R130, R103, R130 ;  /* 0x0000008267827220 */ /* 0x000fe40000410000 */
[----:B------:R-:W-:Y:S02]  /*3d90*/  FFMA.FTZ R189, R120, R183, R189 ;  /* 0x000000b778bd7223 */ /* 0x000fe400000100bd */
[----:B------:R-:W-:Y:S01]  /*3da0*/  FFMA.FTZ R120, R76, -R155, R158 ;  /* 0x8000009b4c787223 */ /* 0x000fe2000001009e */
[----:B------:R-:W-:Y:S01]  /*3db0*/  STS [R175.X4+0x430], R130 ;  /* 0x00043082af007388 */ /* 0x000fe20000004800 */
[----:B0-----:R-:W-:-:S02]  /*3dc0*/  FMUL.FTZ R31, R107, R144 ;  /* 0x000000906b1f7220 */ /* 0x001fc40000410000 */
[----:B------:R-:W-:Y:S02]  /*3dd0*/  FMUL.FTZ R155, R189, R155 ;  /* 0x0000009bbd9b7220 */ /* 0x000fe40000410000 */
[----:B------:R-:W-:Y:S01]  /*3de0*/  FADD.FTZ R128, -R201, R152 ;  /* 0x00000098c9807221 */ /* 0x000fe20000010100 */
[----:B------:R0:W-:Y:S01]  /*3df0*/  STS [R52.X4+0x440], R31 ;  /* 0x0004401f34007388 */ /* 0x0001e20000004800 */
[----:B------:R-:W-:Y:S02]  /*3e00*/  FMUL.FTZ R114, R183, R114 ;  /* 0x00000072b7727220 */ /* 0x000fe40000410000 */
[----:B------:R-:W-:Y:S02]  /*3e10*/  FADD.FTZ R126, -R195, R150 ;  /* 0x00000096c37e7221 */ /* 0x000fe40000010100 */
[----:B------:R-:W-:Y:S01]  /*3e20*/  FMUL.FTZ R173, R32, R150 ;  /* 0x0000009620ad7220 */ /* 0x000fe20000410000 */
[----:B------:R-:W-:Y:S01]  /*3e30*/  IADD3 R150, -R20, c[0x0][0x168], -R41 ;  /* 0x00005a0014967a10 */ /* 0x000fe20007ffe929 */
[----:B------:R-:W-:-:S02]  /*3e40*/  FFMA.FTZ R122, R78, -R33, R205 ;  /* 0x800000214e7a7223 */ /* 0x000fc400000100cd */
[----:B------:R-:W-:Y:S01]  /*3e50*/  FMUL.FTZ R124, R185, R33 ;  /* 0x00000021b97c7220 */ /* 0x000fe20000410000 */
[----:B------:R-:W-:Y:S01]  /*3e60*/  ISETP.GE.AND P0, PT, R150, 0x1, PT ;  /* 0x000000019600780c */ /* 0x000fe20003f06270 */
[----:B0-----:R-:W-:Y:S02]  /*3e70*/  FFMA.FTZ R31, R155, R120, RZ ;  /* 0x000000789b1f7223 */ /* 0x001fe400000100ff */
[----:B------:R-:W-:Y:S01]  /*3e80*/  FMUL.FTZ R167, R32, R152 ;  /* 0x0000009820a77220 */ /* 0x000fe20000410000 */
[----:B------:R-:W-:Y:S01]  /*3e90*/  SHF.L.U64.HI R152, R106, 0x2, R153 ;  /* 0x000000026a987819 */ /* 0x000fe20000010299 */
[----:B------:R-:W-:Y:S02]  /*3ea0*/  FFMA.FTZ R31, R114, R128, R31 ;  /* 0x00000080721f7223 */ /* 0x000fe4000001001f */
[----:B------:R-:W-:Y:S02]  /*3eb0*/  FMUL.FTZ R134, R32, R205 ;  /* 0x000000cd20867220 */ /* 0x000fe40000410000 */
[----:B------:R-:W-:-:S02]  /*3ec0*/  FMUL.FTZ R112, R191, R112 ;  /* 0x00000070bf707220 */ /* 0x000fc40000410000 */
[----:B------:R-:W-:Y:S02]  /*3ed0*/  FFMA.FTZ R31, R124, R122, R31 ;  /* 0x0000007a7c1f7223 */ /* 0x000fe4000001001f */
[----:B------:R-:W-:Y:S02]  /*3ee0*/  FMUL.FTZ R167, R88, R167 ;  /* 0x000000a758a77220 */ /* 0x000fe40000410000 */
[----:B------:R-:W-:Y:S02]  /*3ef0*/  FADD.FTZ R130, -R169, R148 ;  /* 0x00000094a9827221 */ /* 0x000fe40000010100 */
[C---:B------:R-:W-:Y:S01]  /*3f00*/  FMUL.FTZ R169, R32.reuse, R148 ;  /* 0x0000009420a97220 */ /* 0x040fe20000410000 */
[----:B------:R0:W-:Y:S01]  /*3f10*/  STS [R52.X4+0x434], R167 ;  /* 0x000434a734007388 */ /* 0x0001e20000004800 */
[----:B------:R-:W-:Y:S02]  /*3f20*/  FMUL.FTZ R177, R32, R146 ;  /* 0x0000009220b17220 */ /* 0x000fe40000410000 */
[----:B------:R-:W-:-:S02]  /*3f30*/  FMUL.FTZ R171, R105, R134 ;  /* 0x0000008669ab7220 */ /* 0x000fc40000410000 */
[----:B------:R-:W-:Y:S02]  /*3f40*/  FADD.FTZ R175, -R165, R146 ;  /* 0x00000092a5af7221 */ /* 0x000fe40000010100 */
[----:B------:R-:W-:Y:S01]  /*3f50*/  FMUL.FTZ R32, R32, R160 ;  /* 0x000000a020207220 */ /* 0x000fe20000410000 */
[----:B------:R-:W-:Y:S01]  /*3f60*/  STS [R52.X4+0x438], R171 ;  /* 0x000438ab34007388 */ /* 0x000fe20000004800 */
[-C--:B------:R-:W-:Y:S02]  /*3f70*/  FFMA.FTZ R165, R80, -R157.reuse, R179 ;  /* 0x8000009d50a57223 */ /* 0x080fe400000100b3 */
[----:B------:R-:W-:Y:S02]  /*3f80*/  FMUL.FTZ R134, R193, R157 ;  /* 0x0000009dc1867220 */ /* 0x000fe40000410000 */
[----:B------:R-:W-:Y:S02]  /*3f90*/  FFMA.FTZ R31, R112, R126, R31 ;  /* 0x0000007e701f7223 */ /* 0x000fe4000001001f */
[----:B------:R-:W-:-:S02]  /*3fa0*/  FMUL.FTZ R173, R90, R173 ;  /* 0x000000ad5aad7220 */ /* 0x000fc40000410000 */
[----:B------:R-:W-:Y:S02]  /*3fb0*/  FMUL.FTZ R169, R92, R169 ;  /* 0x000000a95ca97220 */ /* 0x000fe40000410000 */
[----:B0-----:R-:W-:Y:S01]  /*3fc0*/  FMUL.FTZ R167, R109, R32 ;  /* 0x000000206da77220 */ /* 0x001fe20000410000 */
[----:B------:R-:W-:Y:S01]  /*3fd0*/  STS [R52.X4+0x43c], R173 ;  /* 0x00043cad34007388 */ /* 0x000fe20000004800 */
[----:B------:R-:W-:Y:S02]  /*3fe0*/  FMUL.FTZ R177, R94, R177 ;  /* 0x000000b15eb17220 */ /* 0x000fe40000410000 */
[----:B------:R-:W-:Y:S01]  /*3ff0*/  FMUL.FTZ R116, R161, R116 ;  /* 0x00000074a1747220 */ /* 0x000fe20000410000 */
[----:B------:R-:W-:Y:S01]  /*4000*/  STS [R52.X4+0x444], R169 ;  /* 0x000444a934007388 */ /* 0x000fe20000004800 */
[----:B------:R-:W-:Y:S02]  /*4010*/  FFMA.FTZ R31, R134, R165, R31 ;  /* 0x000000a5861f7223 */ /* 0x000fe4000001001f */
[----:B------:R-:W-:Y:S01]  /*4020*/  FMUL.FTZ R144, R187, R118 ;  /* 0x00000076bb907220 */ /* 0x000fe20000410000 */
[----:B------:R0:W-:Y:S01]  /*4030*/  STS [R52.X4+0x448], R167 ;  /* 0x000448a734007388 */ /* 0x0001e20000004800 */
[----:B------:R-:W-:-:S02]  /*4040*/  FFMA.FTZ R157, R82, -R159, R160 ;  /* 0x8000009f529d7223 */ /* 0x000fc400000100a0 */
[----:B------:R-:W-:Y:S01]  /*4050*/  FMUL.FTZ R118, R163, R159 ;  /* 0x0000009fa3767220 */ /* 0x000fe20000410000 */
[----:B------:R1:W-:Y:S01]  /*4060*/  STS [R52.X4+0x44c], R177 ;  /* 0x00044cb134007388 */ /* 0x0003e20000004800 */
[----:B------:R-:W-:-:S04]  /*4070*/  FFMA.FTZ R31, R116, R130, R31 ;  /* 0x00000082741f7223 */ /* 0x000fc8000001001f */
[----:B------:R-:W-:Y:S02]  /*4080*/  FFMA.FTZ R148, R118, R157, R31 ;  /* 0x0000009d76947223 */ /* 0x000fe4000001001f */
[----:B0-----:R-:W-:Y:S01]  /*4090*/  FMUL.FTZ R167, R144, R175 ;  /* 0x000000af90a77220 */ /* 0x001fe20000410000 */
        /* <DEDUP_REMOVED lines=11> */
.L_x_6830:
[----:B-1----:R-:W-:Y:S05]  /*4150*/  BSYNC B0 ;  /* 0x0000000000007941 */ /* 0x002fea0003800000 */
.L_x_6829:
[----:B0-----:R0:W1:Y:S01]  /*4160*/  LDS R33, [R53.X4+0x4b0] ;  /* 0x0004b00035217984 */ /* 0x0010620000004800 */
[----:B------:R-:W-:Y:S01]  /*4170*/  ISETP.GE.AND P6, PT, R150, 0x21, PT ;  /* 0x000000219600780c */ /* 0x000fe20003fc6270 */
[----:B------:R-:W-:Y:S01]  /*4180*/  IMAD R30, R152, c[0x0][0x2d0], RZ ;  /* 0x0000b400981e7a24 */ /* 0x000fe200078e02ff */
[----:B------:R-:W-:Y:S01]  /*4190*/  SHF.L.U32 R169, R106, 0x2, RZ ;  /* 0x000000026aa97819 */ /* 0x000fe200000006ff */
[----:B------:R-:W-:Y:S01]  /*41a0*/  BSSY B0, `(.L_x_6831) ;  /* 0x000000d000007945 */ /* 0x000fe20003800000 */
[----:B------:R-:W-:Y:S01]  /*41b0*/  FADD.FTZ R146, R148, R167 ;  /* 0x000000a794927221 */ /* 0x000fe20000010000 */
[C---:B------:R-:W-:Y:S02]  /*41c0*/  ISETP.GE.AND P0, PT, R150.reuse, 0x41, PT ;  /* 0x000000419600780c */ /* 0x040fe40003f06270 */
[C---:B------:R-:W-:Y:S01]  /*41d0*/  ISETP.GE.AND P1, PT, R150.reuse, 0x61, PT ;  /* 0x000000619600780c */ /* 0x040fe20003f26270 */
[----:B------:R-:W-:Y:S01]  /*41e0*/  IMAD R167, R169, c[0x0][0x2d4], R30 ;  /* 0x0000b500a9a77a24 */ /* 0x000fe200078e021e */
[----:B------:R-:W-:-:S02]  /*41f0*/  ISETP.GE.AND P2, PT, R150, 0x81, PT ;  /* 0x000000819600780c */ /* 0x000fc40003f46270 */
[C---:B------:R-:W-:Y:S02]  /*4200*/  ISETP.GE.AND P3, PT, R150.reuse, 0xa1, PT ;  /* 0x000000a19600780c */ /* 0x040fe40003f66270 */
[C---:B------:R-:W-:Y:S02]  /*4210*/  ISETP.GE.AND P4, PT, R150.reuse, 0xc1, PT ;  /* 0x000000c19600780c */ /* 0x040fe40003f86270 */
[----:B------:R-:W-:Y:S01]  /*4220*/  ISETP.GE.AND P5, PT, R150, 0xe1, PT ;  /* 0x000000e19600780c */ /* 0x000fe20003fa6270 */
[----:B------:R-:W-:Y:S07]  /*4230*/  @!P6 BRA `(.L_x_6832) ;  /* 0x000000300000e947 */ /* 0x000fee0003800000 */
[----:B0-----:R-:W-:-:S05]  /*4240*/  IMAD.WIDE.U32 R30, R169, c[0x0][0x2d0], R14 ;  /* 0x0000b400a91e7a25 */ /* 0x001fca00078e000e */
[----:B------:R-:W-:-:S05]  /*4250*/  IADD3 R31, R31, R167, RZ ;  /* 0x000000a71f1f7210 */ /* 0x000fca0007ffe0ff */
[----:B-1----:R0:W-:Y:S02]  /*4260*/  RED.E.ADD.F32.FTZ.RN.STRONG.GPU [R30.64], R33 ;  /* 0x000000211e00798e */ /* 0x0021e4000c10e784 */
.L_x_6832:
[----:B0-----:R-:W-:Y:S05]  /*4270*/  BSYNC B0 ;  /* 0x0000000000007941 */ /* 0x001fea0003800000 */
.L_x_6831:
[----:B-1----:R0:W1:Y:S01]  /*4280*/  LDS R33, [R54.X4+0x530] ;  /* 0x0005300036217984 */ /* 0x0020620000004800 */
[----:B------:R-:W-:Y:S01]  /*4290*/  BSSY B0, `(.L_x_6833) ;  /* 0x0000005000007945 */ /* 0x000fe20003800000 */
[----:B------:R-:W-:Y:S05]  /*42a0*/  @!P0 BRA `(.L_x_6834) ;  /* 0x0000003000008947 */ /* 0x000fea0003800000 */
[----:B------:R-:W-:-:S05]  /*42b0*/  IMAD.WIDE.U32 R30, R169, c[0x0][0x2d0], R12 ;  /* 0x0000b400a91e7a25 */ /* 0x000fca00078e000c */
[----:B------:R-:W-:-:S05]  /*42c0*/  IADD3 R31, R167, R31, RZ ;  /* 0x0000001fa71f7210 */ /* 0x000fca0007ffe0ff */
[----:B-1----:R1:W-:Y:S02]  /*42d0*/  RED.E.ADD.F32.FTZ.RN.STRONG.GPU [R30.64], R33 ;  /* 0x000000211e00798e */ /* 0x0023e4000c10e784 */
.L_x_6834:
[----:B------:R-:W-:Y:S05]  /*42e0*/  BSYNC B0 ;  /* 0x0000000000007941 */ /* 0x000fea0003800000 */
.L_x_6833:
[----:B-1----:R1:W2:Y:S01]  /*42f0*/  LDS R33, [R55.X4+0x5b0] ;  /* 0x0005b00037217984 */ /* 0x0022a20000004800 */
[----:B------:R-:W-:Y:S01]  /*4300*/  BSSY B0, `(.L_x_6835) ;  /* 0x0000005000007945 */ /* 0x000fe20003800000 */
[----:B------:R-:W-:Y:S05]  /*4310*/  @!P1 BRA `(.L_x_6836) ;  /* 0x0000003000009947 */ /* 0x000fea0003800000 */
[----:B------:R-:W-:-:S05]  /*4320*/  IMAD.WIDE.U32 R30, R169, c[0x0][0x2d0], R10 ;  /* 0x0000b400a91e7a25 */ /* 0x000fca00078e000a */
[----:B------:R-:W-:-:S05]  /*4330*/  IADD3 R31, R167, R31, RZ ;  /* 0x0000001fa71f7210 */ /* 0x000fca0007ffe0ff */
[----:B--2---:R2:W-:Y:S02]  /*4340*/  RED.E.ADD.F32.FTZ.RN.STRONG.GPU [R30.64], R33 ;  /* 0x000000211e00798e */ /* 0x0045e4000c10e784 */
.L_x_6836:
[----:B------:R-:W-:Y:S05]  /*4350*/  BSYNC B0 ;  /* 0x0000000000007941 */ /* 0x000fea0003800000 */
.L_x_6835:
[----:B--2---:R2:W3:Y:S01]  /*4360*/  LDS R33, [R56.X4+0x630] ;  /* 0x0006300038217984 */ /* 0x0044e20000004800 */
[----:B------:R-:W-:Y:S01]  /*4370*/  BSSY B0, `(.L_x_6837) ;  /* 0x0000006000007945 */ /* 0x000fe20003800000 */
[----:B------:R-:W-:Y:S01]  /*4380*/  IADD3 R32, R41, 0xc0, RZ ;  /* 0x000000c029207810 */ /* 0x000fe20007ffe0ff */
[----:B------:R-:W-:Y:S05]  /*4390*/  @!P2 BRA `(.L_x_6838) ;  /* 0x000000300000a947 */ /* 0x000fea0003800000 */
[----:B------:R-:W-:-:S05]  /*43a0*/  IMAD.WIDE.U32 R30, R169, c[0x0][0x2d0], R8 ;  /* 0x0000b400a91e7a25 */ /* 0x000fca00078e0008 */
[----:B------:R-:W-:-:S05]  /*43b0*/  IADD3 R31, R167, R31, RZ ;  /* 0x0000001fa71f7210 */ /* 0x000fca0007ffe0ff */
[----:B---3--:R3:W-:Y:S02]  /*43c0*/  RED.E.ADD.F32.FTZ.RN.STRONG.GPU [R30.64], R33 ;  /* 0x000000211e00798e */ /* 0x0087e4000c10e784 */
.L_x_6838:
[----:B------:R-:W-:Y:S05]  /*43d0*/  BSYNC B0 ;  /* 0x0000000000007941 */ /* 0x000fea0003800000 */
.L_x_6837:
[----:B---3--:R3:W4:Y:S01]  /*43e0*/  LDS R33, [R57.X4+0x6b0] ;  /* 0x0006b00039217984 */ /* 0x0087220000004800 */
[----:B------:R-:W-:Y:S01]  /*43f0*/  BSSY B0, `(.L_x_6839) ;  /* 0x0000007000007945 */ /* 0x000fe20003800000 */
[----:B------:R-:W-:Y:S02]  /*4400*/  IADD3 R110, R41, 0xe0, RZ ;  /* 0x000000e0296e7810 */ /* 0x000fe40007ffe0ff */
[----:B------:R-:W-:Y:S01]  /*4410*/  LEA.HI.SX32 R32, R32, R41, 0x1b ;  /* 0x0000002920207211 */ /* 0x000fe200078fdaff */
[----:B------:R-:W-:Y:S05]  /*4420*/  @!P3 BRA `(.L_x_6840) ;  /* 0x000000300000b947 */ /* 0x000fea0003800000 */
[----:B------:R-:W-:-:S05]  /*4430*/  IMAD.WIDE.U32 R30, R169, c[0x0][0x2d0], R6 ;  /* 0x0000b400a91e7a25 */ /* 0x000fca00078e0006 */
[----:B------:R-:W-:-:S05]  /*4440*/  IADD3 R31, R167, R31, RZ ;  /* 0x0000001fa71f7210 */ /* 0x000fca0007ffe0ff */
[----:B----4-:R4:W-:Y:S02]  /*4450*/  RED.E.ADD.F32.FTZ.RN.STRONG.GPU [R30.64], R33 ;  /* 0x000000211e00798e */ /* 0x0109e4000c10e784 */
.L_x_6840:
[----:B------:R-:W-:Y:S05]  /*4460*/  BSYNC B0 ;  /* 0x0000000000007941 */ /* 0x000fea0003800000 */
.L_x_6839:
[----:B------:R0:W1:Y:S01]  /*4470*/  LDS R159, [R32.X4+0x730] ;  /* 0x00073000209f7984 */ /* 0x0000620000004800 */
[----:B------:R-:W-:Y:S01]  /*4480*/  BSSY B0, `(.L_x_6841) ;  /* 0x0000007000007945 */ /* 0x000fe20003800000 */
[----:B------:R-:W-:Y:S01]  /*4490*/  LEA.HI.SX32 R110, R110, R41, 0x1b ;  /* 0x000000296e6e7211 */ /* 0x000fe200078fdaff */
[----:B----4-:R-:W-:Y:S01]  /*44a0*/  IMAD.WIDE.U32 R30, R169, c[0x0][0x2d0], R2 ;  /* 0x0000b400a91e7a25 */ /* 0x010fe200078e0002 */
[----:B------:R-:W-:Y:S05]  /*44b0*/  @!P4 BRA `(.L_x_6842) ;  /* 0x000000300000c947 */ /* 0x000fea0003800000 */
[----:B0-----:R-:W-:-:S05]  /*44c0*/  IMAD.WIDE.U32 R32, R169, c[0x0][0x2d0], R4 ;  /* 0x0000b400a9207a25 */ /* 0x001fca00078e0004 */
[----:B------:R-:W-:-:S05]  /*44d0*/  IADD3 R33, R167, R33, RZ ;  /* 0x00000021a7217210 */ /* 0x000fca0007ffe0ff */
[----:B-1----:R0:W-:Y:S02]  /*44e0*/  RED.E.ADD.F32.FTZ.RN.STRONG.GPU [R32.64], R159 ;  /* 0x0000009f2000798e */ /* 0x0021e4000c10e784 */
.L_x_6842:
[----:B------:R-:W-:Y:S05]  /*44f0*/  BSYNC B0 ;  /* 0x0000000000007941 */ /* 0x000fea0003800000 */
.L_x_6841:
[----:B0-----:R0:W4:Y:S01]  /*4500*/  LDS R33, [R110.X4+0x7b0] ;  /* 0x0007b0006e217984 */ /* 0x0011220000004800 */
[----:B------:R-:W-:Y:S01]  /*4510*/  BSSY B0, `(.L_x_6843) ;  /* 0x0000004000007945 */ /* 0x000fe20003800000 */
[----:B------:R-:W-:Y:S05]  /*4520*/  @!P5 BRA `(.L_x_6844) ;  /* 0x000000200000d947 */ /* 0x000fea0003800000 */
[----:B------:R-:W-:-:S05]  /*4530*/  IADD3 R31, R167, R31, RZ ;  /* 0x0000001fa71f7210 */ /* 0x000fca0007ffe0ff */
[----:B----4-:R4:W-:Y:S02]  /*4540*/  RED.E.ADD.F32.FTZ.RN.STRONG.GPU [R30.64], R33 ;  /* 0x000000211e00798e */ /* 0x0109e4000c10e784 */
.L_x_6844:
[----:B------:R-:W-:Y:S05]  /*4550*/  BSYNC B0 ;  /* 0x0000000000007941 */ /* 0x000fea0003800000 */
.L_x_6843:
[----:B----4-:R-:W4:Y:S01]  /*4560*/  SHFL.DOWN PT, R31, R146, 0x1, 0x1f ;  /* 0x08201f00921f7f89 */ /* 0x010f2200000e0000 */
[----:B------:R-:W-:Y:S01]  /*4570*/  ISETP.GT.AND P0, PT, R50, 0x1e, PT ;  /* 0x0000001e3200780c */ /* 0x000fe20003f04270 */
[----:B------:R-:W-:Y:S01]  /*4580*/  FMUL.FTZ R30, R108, R163 ;  /* 0x000000a36c1e7220 */ /* 0x000fe20000410000 */
[----:B------:R-:W-:Y:S01]  /*4590*/  ISETP.NE.AND P1, PT, R50, RZ, PT ;  /* 0x000000ff3200720c */ /* 0x000fe20003f25270 */
[----:B------:R-:W5:Y:S01]  /*45a0*/  SHFL.DOWN PT, R33, R132, 0x1, 0x1f ;  /* 0x08201f0084217f89 */ /* 0x000f6200000e0000 */
[----:B------:R-:W-:Y:S01]  /*45b0*/  FMUL.FTZ R32, R108, R187 ;  /* 0x000000bb6c207220 */ /* 0x000fe20000410000 */
[----:B------:R-:W-:Y:S01]  /*45c0*/  ISETP.NE.AND P2, PT, R41, RZ, PT ;  /* 0x000000ff2900720c */ /* 0x000fe20003f45270 */
[----:B------:R-:W-:Y:S01]  /*45d0*/  FMUL.FTZ R157, R30, R157 ;  /* 0x0000009d1e9d7220 */ /* 0x000fe20000410000 */
[----:B------:R-:W-:Y:S01]  /*45e0*/  BSSY B0, `(.L_x_6845) ;  /* 0x0000049000007945 */ /* 0x000fe20003800000 */
[----:B------:R-:W-:Y:S02]  /*45f0*/  FMUL.FTZ R30, R108, R193 ;  /* 0x000000c16c1e7220 */ /* 0x000fe40000410000 */
[----:B0-----:R-:W-:-:S02]  /*4600*/  FMUL.FTZ R110, R32, R175 ;  /* 0x000000af206e7220 */ /* 0x001fc40000410000 */
[----:B------:R-:W-:Y:S02]  /*4610*/  FFMA.FTZ R32, R82, R163, R157 ;  /* 0x000000a352207223 */ /* 0x000fe4000001009d */
[----:B------:R-:W-:Y:S02]  /*4620*/  FMUL.FTZ R165, R30, R165 ;  /* 0x000000a51ea57220 */ /* 0x000fe40000410000 */
[----:B------:R-:W-:Y:S02]  /*4630*/  FMUL.FTZ R157, R108, R183 ;  /* 0x000000b76c9d7220 */ /* 0x000fe40000410000 */
[----:B------:R-:W-:Y:S02]  /*4640*/  FADD.FTZ R127, R32, R127 ;  /* 0x0000007f207f7221 */ /* 0x000fe40000010000 */
[----:B------:R-:W-:Y:S02]  /*4650*/  FFMA.FTZ R32, R80, R193, R165 ;  /* 0x000000c150207223 */ /* 0x000fe400000100a5 */
[----:B------:R-:W-:-:S02]  /*4660*/  FMUL.FTZ R128, R157, R128 ;  /* 0x000000809d807220 */ /* 0x000fc40000410000 */
[----:B----4-:R-:W-:Y:S02]  /*4670*/  @!P0 FADD.FTZ R146, R146, R31 ;  /* 0x0000001f92928221 */ /* 0x010fe40000010000 */
[----:B------:R-:W-:Y:S02]  /*4680*/  FADD.FTZ R131, R32, R131 ;  /* 0x0000008320837221 */ /* 0x000fe40000010000 */
[----:B-----5:R-:W-:Y:S01]  /*4690*/  @!P0 FADD.FTZ R132, R132, R33 ;  /* 0x0000002184848221 */ /* 0x020fe20000010000 */
[----:B------:R-:W0:Y:S01]  /*46a0*/  SHFL.DOWN PT, R31, R146, 0x2, 0x1f ;  /* 0x08401f00921f7f89 */ /* 0x000e2200000e0000 */
[----:B------:R-:W-:Y:S01]  /*46b0*/  ISETP.GT.AND P0, PT, R50, 0x1d, PT ;  /* 0x0000001d3200780c */ /* 0x000fe20003f04270 */
[----:B------:R-:W-:Y:S02]  /*46c0*/  FFMA.FTZ R110, R83, R187, R110 ;  /* 0x000000bb536e7223 */ /* 0x000fe4000001006e */
[----:B------:R-:W4:Y:S01]  /*46d0*/  SHFL.DOWN PT, R33, R132, 0x2, 0x1f ;  /* 0x08401f0084217f89 */ /* 0x000f2200000e0000 */
        /* <DEDUP_REMOVED lines=12> */
[----:B----4-:R-:W-:Y:S01]  /*47a0*/  @!P0 FADD.FTZ R132, R132, R33 ;  /* 0x0000002184848221 */ /* 0x010fe20000010000 */
[----:B------:R-:W0:Y:S01]  /*47b0*/  SHFL.DOWN PT, R31, R146, 0x4, 0x1f ;  /* 0x08801f00921f7f89 */ /* 0x000e2200000e0000 */
[----:B------:R-:W-:-:S03]  /*47c0*/  ISETP.GT.AND P0, PT, R50, 0x1b, PT ;  /* 0x0000001b3200780c */ /* 0x000fc60003f04270 */
[----:B------:R-:W4:Y:S10]  /*47d0*/  SHFL.DOWN PT, R33, R132, 0x4, 0x1f ;  /* 0x08801f0084217f89 */ /* 0x000f3400000e0000 */
[----:B0-----:R-:W-:-:S02]  /*47e0*/  @!P0 FADD.FTZ R146, R146, R31 ;  /* 0x0000001f92928221 */ /* 0x001fc40000010000 */
[----:B----4-:R-:W-:-:S03]  /*47f0*/  @!P0 FADD.FTZ R132, R132, R33 ;  /* 0x0000002184848221 */ /* 0x010fc60000010000 */
[----:B------:R-:W0:Y:S01]  /*4800*/  SHFL.DOWN PT, R31, R146, 0x8, 0x1f ;  /* 0x09001f00921f7f89 */ /* 0x000e2200000e0000 */
[----:B------:R-:W-:-:S03]  /*4810*/  ISETP.GT.AND P0, PT, R50, 0x17, PT ;  /* 0x000000173200780c */ /* 0x000fc60003f04270 */
[----:B------:R-:W4:Y:S10]  /*4820*/  SHFL.DOWN PT, R33, R132, 0x8, 0x1f ;  /* 0x09001f0084217f89 */ /* 0x000f3400000e0000 */
[----:B0-----:R-:W-:-:S02]  /*4830*/  @!P0 FADD.FTZ R146, R146, R31 ;  /* 0x0000001f92928221 */ /* 0x001fc40000010000 */
[----:B------:R-:W-:Y:S02]  /*4840*/  FMUL.FTZ R31, R108, R161 ;  /* 0x000000a16c1f7220 */ /* 0x000fe40000410000 */
[----:B----4-:R-:W-:Y:S01]  /*4850*/  @!P0 FADD.FTZ R132, R132, R33 ;  /* 0x0000002184848221 */ /* 0x010fe20000010000 */
[----:B------:R-:W-:Y:S01]  /*4860*/  ISETP.GT.AND P0, PT, R50, 0xf, PT ;  /* 0x0000000f3200780c */ /* 0x000fe20003f04270 */
[----:B------:R-:W0:Y:S01]  /*4870*/  SHFL.DOWN PT, R33, R146, 0x10, 0x1f ;  /* 0x0a001f0092217f89 */ /* 0x000e2200000e0000 */
[----:B------:R-:W-:-:S03]  /*4880*/  FMUL.FTZ R130, R31, R130 ;  /* 0x000000821f827220 */ /* 0x000fc60000410000 */
[----:B-1----:R-:W1:Y:S01]  /*4890*/  SHFL.DOWN PT, R159, R132, 0x10, 0x1f ;  /* 0x0a001f00849f7f89 */ /* 0x002e6200000e0000 */
[----:B------:R-:W-:-:S04]  /*48a0*/  FFMA.FTZ R130, R81, R161, R130 ;  /* 0x000000a151827223 */ /* 0x000fc80000010082 */
[----:B------:R-:W-:-:S03]  /*48b0*/  FADD.FTZ R129, R130, R129 ;  /* 0x0000008182817221 */ /* 0x000fc60000010000 */
[----:B0-----:R-:W-:Y:S02]  /*48c0*/  @!P0 FADD.FTZ R146, R146, R33 ;  /* 0x0000002192928221 */ /* 0x001fe40000010000 */
[----:B------:R-:W-:Y:S02]  /*48d0*/  FMUL.FTZ R33, R108, R191 ;  /* 0x000000bf6c217220 */ /* 0x000fe40000410000 */
[----:B-1----:R-:W-:Y:S01]  /*48e0*/  @!P0 FADD.FTZ R132, R132, R159 ;  /* 0x0000009f84848221 */ /* 0x002fe20000010000 */
[----:B------:R-:W-:Y:S01]  /*48f0*/  MOV R30, R146 ;  /* 0x00000092001e7202 */ /* 0x000fe20000000f00 */
[----:B------:R-:W-:Y:S02]  /*4900*/  FMUL.FTZ R126, R33, R126 ;  /* 0x0000007e217e7220 */ /* 0x000fe40000410000 */
[----:B------:R-:W-:Y:S01]  /*4910*/  FMUL.FTZ R33, R108, R185 ;  /* 0x000000b96c217220 */ /* 0x000fe20000410000 */
[----:B------:R-:W-:Y:S01]  /*4920*/  MOV R31, R132 ;  /* 0x00000084001f7202 */ /* 0x000fe20000000f00 */
[----:B------:R-:W-:-:S02]  /*4930*/  FFMA.FTZ R126, R79, R191, R126 ;  /* 0x000000bf4f7e7223 */ /* 0x000fc4000001007e */
[----:B------:R-:W-:Y:S02]  /*4940*/  FMUL.FTZ R122, R33, R122 ;  /* 0x0000007a217a7220 */ /* 0x000fe40000410000 */
[----:B------:R-:W-:Y:S01]  /*4950*/  FMUL.FTZ R33, R108, R189 ;  /* 0x000000bd6c217220 */ /* 0x000fe20000410000 */
[----:B------:R0:W-:Y:S01]  /*4960*/  @!P1 STS.64 [0x858], R30 ;  /* 0x0008581eff009388 */ /* 0x0001e20000000a00 */
[----:B------:R-:W-:Y:S02]  /*4970*/  FFMA.FTZ R122, R78, R185, R122 ;  /* 0x000000b94e7a7223 */ /* 0x000fe4000001007a */
[----:B------:R-:W-:Y:S02]  /*4980*/  FMUL.FTZ R33, R33, R120 ;  /* 0x0000007821217220 */ /* 0x000fe40000410000 */
[----:B------:R-:W-:Y:S02]  /*4990*/  FADD.FTZ R133, R126, R133 ;  /* 0x000000857e857221 */ /* 0x000fe40000010000 */
[----:B------:R-:W-:-:S02]  /*49a0*/  FFMA.FTZ R32, R76, R189, R33 ;  /* 0x000000bd4c207223 */ /* 0x000fc40000010021 */
        /* <DEDUP_REMOVED lines=12> */
.L_x_6846:
[----:B0-----:R-:W-:Y:S05]  /*4a70*/  BSYNC B0 ;  /* 0x0000000000007941 */ /* 0x001fea0003800000 */
.L_x_6845:
[----:B------:R-:W-:Y:S02]  /*4a80*/  IADD3 R151, R151, 0x1, RZ ;  /* 0x0000000197977810 */ /* 0x000fe40007ffe0ff */
[----:B------:R-:W-:Y:S02]  /*4a90*/  IADD3 R106, P1, R106, 0x1, RZ ;  /* 0x000000016a6a7810 */ /* 0x000fe40007f3e0ff */
[----:B------:R-:W-:Y:S02]  /*4aa0*/  ISETP.GE.AND P0, PT, R151, c[0x0][0x16c], PT ;  /* 0x00005b0097007a0c */ /* 0x000fe40003f06270 */
[----:B------:R-:W-:-:S11]  /*4ab0*/  IADD3.X R153, RZ, R153, RZ, P1, !PT ;  /* 0x00000099ff997210 */ /* 0x000fd60000ffe4ff */
[----:B------:R-:W-:Y:S01]  /*4ac0*/  @P0 CALL.REL.NOINC `(.L_x_6826) ;  /* 0x0000001000000944 */ /* 0x000fe20003c00000 */
[----:B------:R-:W-:Y:S05]  /*4ad0*/  BRA `(.L_x_6847) ;  /* 0xffffe0d000007947 */ /* 0x000fea000383ffff */
.L_x_6826:
[----:B------:R-:W-:Y:S01]  /*4ae0*/  BAR.SYNC.DEFER_BLOCKING 0x0 ;  /* 0x0000000000007b1d */ /* 0x000fe20000010000 */
[----:B------:R-:W-:Y:S01]  /*4af0*/  ISETP.NE.AND P6, PT, R41, RZ, PT ;  /* 0x000000ff2900720c */ /* 0x000fe20003fc5270 */
[----:B------:R-:W-:Y:S02]  /*4b00*/  IMAD R4, R136, c[0x0][0x2d8], RZ ;  /* 0x0000b60088047a24 */ /* 0x000fe400078e02ff */
[C---:B------:R-:W-:Y:S02]  /*4b10*/  IMAD.WIDE.U32 R2, R37.reuse, c[0x0][0x2d8], RZ ;  /* 0x0000b60025027a25 */ /* 0x040fe400078e00ff */
[----:B------:R-:W-:Y:S02]  /*4b20*/  BSSY B0, `(.L_x_6848) ;  /* 0x000002e000007945 */ /* 0x000fe40003800000 */
[----:B------:R-:W-:Y:S02]  /*4b30*/  IMAD R5, R37, c[0x0][0x2dc], R4 ;  /* 0x0000b70025057a24 */ /* 0x000fe400078e0204 */
        /* <DEDUP_REMOVED lines=44> */
.L_x_6849:
[----:B------:R-:W-:Y:S05]  /*4e00*/  BSYNC B0 ;  /* 0x0000000000007941 */ /* 0x000fea0003800000 */
.L_x_6848:
        /* <DEDUP_REMOVED lines=13> */
[----:B------:R-:W-:Y:S02]  /*4ee0*/  @!P1 STG.E [R6.64+-0x280], R15 ;  /* 0xfffd800f06009986 */ /* 0x000fe4000c101904 */
        /* <DEDUP_REMOVED lines=9> */
[----:B------:R0:W-:Y:S04]  /*4f80*/  @!P5 STG.E [R6.64+-0x80], R33 ;  /* 0xffff80210600d986 */ /* 0x0001e8000c101904 */
[----:B------:R-:W-:Y:S01]  /*4f90*/  BAR.SYNC.DEFER_BLOCKING 0x0 ;  /* 0x0000000000007b1d */ /* 0x000fe20000010000 */
[----:B0-----:R-:W-:-:S05]  /*4fa0*/  IMAD R7, R37, c[0x0][0x2fc], R4 ;  /* 0x0000bf0025077a24 */ /* 0x001fca00078e0204 */
[----:B------:R-:W-:Y:S01]  /*4fb0*/  IADD3 R21, R3, R7, RZ ;  /* 0x0000000703157210 */ /* 0x000fe20007ffe0ff */
        /* <DEDUP_REMOVED lines=33> */
.L_x_6851:
[----:B------:R-:W-:Y:S05]  /*51d0*/  BSYNC B0 ;  /* 0x0000000000007941 */ /* 0x000fea0003800000 */
.L_x_6850:
        /* <DEDUP_REMOVED lines=38> */
.L_x_6820:
        /* <DEDUP_REMOVED lines=24> */
.L_x_6854:
[----:B0-----:R-:W-:Y:S05]  /*55c0*/  BSYNC B0 ;  /* 0x0000000000007941 */ /* 0x001fea0003800000 */
.L_x_6853:
[----:B------:R-:W-:Y:S01]  /*55d0*/  BSSY B0, `(.L_x_6855) ;  /* 0x0000018000007945 */ /* 0x000fe20003800000 */
[----:B------:R-:W-:Y:S05]  /*55e0*/  @!P0 BRA `(.L_x_6856) ;  /* 0x0000015000008947 */ /* 0x000fea0003800000 */
[----:B------:R-:W-:Y:S06]  /*55f0*/  BAR.SYNC.DEFER_BLOCKING 0x0 ;  /* 0x0000000000007b1d */ /* 0x000fec0000010000 */
[----:B0-----:R-:W0:Y:S04]  /*5600*/  SHFL.DOWN P0, R3, R40, 0x1, 0x1f ;  /* 0x08201f0028037f89 */ /* 0x001e280000000000 */
[----:B------:R-:W1:Y:S04]  /*5610*/  S2R R6, SR_LANEID ;  /* 0x0000000000067919 */ /* 0x000e680000000000 */
[----:B------:R-:W4:Y:S01]  /*5620*/  S2R R15, SR_TID.X ;  /* 0x00000000000f7919 */ /* 0x000f220000002100 */
        /* <DEDUP_REMOVED lines=17> */
.L_x_6856:
[----:B0-----:R-:W0:Y:S02]  /*5740*/  S2R R15, SR_TID.X ;  /* 0x00000000000f7919 */ /* 0x001e240000002100 */
.L_x_6857:
[----:B0-----:R-:W-:Y:S05]  /*5750*/  BSYNC B0 ;  /* 0x0000000000007941 */ /* 0x001fea0003800000 */
.L_x_6855:
        /* <DEDUP_REMOVED lines=10> */
.L_x_6858:
[----:B0-----:R-:W0:Y:S01]  /*5800*/  LDS R17, [R15.X4+0x1b08] ;  /* 0x001b08000f117984 */ /* 0x001e220000004800 */
[----:B------:R-:W-:Y:S01]  /*5810*/  SHF.R.S32.HI R0, RZ, 0x1f, R15 ;  /* 0x0000001fff007819 */ /* 0x000fe2000001140f */
[----:B------:R-:W-:Y:S01]  /*5820*/  YIELD ;  /* 0x0000000000007946 */ /* 0x000fe20003800000 */
[----:B------:R-:W-:Y:S01]  /*5830*/  MOV R8, R2 ;  /* 0x0000000200087202 */ /* 0x000fe20000000f00 */
[----:B------:R1:W4:Y:S01]  /*5840*/  LDS R19, [R15.X4+0x1f08] ;  /* 0x001f08000f137984 */ /* 0x0003220000004800 */
        /* <DEDUP_REMOVED lines=18> */
[----:B----4-:R0:W-:Y:S02]  /*5970*/  RED.E.ADD.F32.FTZ.RN.STRONG.GPU [R12.64], R19 ;  /* 0x000000130c00798e */ /* 0x0101e4000c10e784 */
[----:B------:R-:W-:Y:S05]  /*5980*/  @!P0 BRA `(.L_x_6858) ;  /* 0xfffffe7000008947 */ /* 0x000fea000383ffff */
[----:B------:R-:W-:Y:S05]  /*5990*/  EXIT ;  /* 0x000000000000794d */ /* 0x000fea0003800000 */
.L_x_6859:
        /* <DEDUP_REMOVED lines=14> */
.L_x_9109:


//--------------------- .text._Z25selective_scan_bwd_kernelI32Selective_Scan_bwd_kernel_traitsILi32ELi8ELb0ELb0ELb1ELb1ELb0EffEEv12SSMParamsBwd --------------------------
	.section	.text._Z25selective_scan_bwd_kernelI32Selective_Scan_bwd_kernel_traitsILi32ELi8ELb0ELb0ELb1ELb1ELb0EffEEv12SSMParamsBwd,"ax",@progbits
	.sectioninfo	@"SHI_REGISTERS=178"
	.align	128
        .global         _Z25selective_scan_bwd_kernelI32Selective_Scan_bwd_kernel_traitsILi32ELi8ELb0ELb0ELb1ELb1ELb0EffEEv12SSMParamsBwd
        .type           _Z25selective_scan_bwd_kernelI32Selective_Scan_bwd_kernel_traitsILi32ELi8ELb0ELb0ELb1ELb1ELb0EffEEv12SSMParamsBwd,@function
        .size           _Z25selective_scan_bwd_kernelI32Selective_Scan_bwd_kernel_traitsILi32ELi8ELb0ELb0ELb1ELb1ELb0EffEEv12SSMParamsBwd,(.L_x_9110 - _Z25selective_scan_bwd_kernelI32Selective_Scan_bwd_kernel_traitsILi32ELi8ELb0ELb0ELb1ELb1ELb0EffEEv12SSMParamsBwd)
        .other          _Z25selective_scan_bwd_kernelI32Selective_Scan_bwd_kernel_traitsILi32ELi8ELb0ELb0ELb1ELb1ELb0EffEEv12SSMParamsBwd,@"STO_CUDA_ENTRY STV_DEFAULT"
_Z25selective_scan_bwd_kernelI32Selective_Scan_bwd_kernel_traitsILi32ELi8ELb0ELb0ELb1ELb1ELb0EffEEv12SSMParamsBwd:
.text._Z25selective_scan_bwd_kernelI32Selective_Scan_bwd_kernel_traitsILi32ELi8ELb0ELb0ELb1ELb1ELb0EffEEv12SSMParamsBwd:
        /* <DEDUP_REMOVED lines=123> */
[----:B------:R-:W-:Y:S02]  /*07b0*/  LOP3.LUT R8, R9, 0x1f, R38, 0xf8, !PT ;  /* 0x0000001f09087812 */ /* 0x000fe400078ef826 */
[----:B------:R-:W-:Y:S02]  /*07c0*/  LOP3.LUT R128, R38, 0x1f, RZ, 0xc0, !PT ;  /* 0x0000001f26807812 */ /* 0x000fe400078ec0ff */
[----:B------:R-:W-:Y:S02]  /*07d0*/  LEA.HI.SX32 R48, R48, R48, 0x1b ;  /* 0x0000003030307211 */ /* 0x000fe400078fdaff */
[-C--:B------:R-:W-:Y:S02]  /*07e0*/  LEA.HI.SX32 R50, R11, R38.reuse, 0x1b ;  /* 0x000000260b327211 */ /* 0x080fe400078fdaff */
[----:B------:R-:W-:-:S02]  /*07f0*/  LEA.HI.SX32 R51, R51, R38, 0x1b ;  /* 0x0000002633337211 */ /* 0x000fc400078fdaff */
[-C--:B------:R-:W-:Y:S02]  /*0800*/  LEA.HI.SX32 R52, R13, R38.reuse, 0x1b ;  /* 0x000000260d347211 */ /* 0x080fe400078fdaff */
[-C--:B------:R-:W-:Y:S02]  /*0810*/  LEA.HI.SX32 R53, R53, R38.reuse, 0x1b ;  /* 0x0000002635357211 */ /* 0x080fe400078fdaff */
[----:B------:R-:W-:Y:S02]  /*0820*/  LEA.HI.SX32 R54, R15, R38, 0x1b ;  /* 0x000000260f367211 */ /* 0x000fe400078fdaff */
[----:B------:R-:W-:Y:S02]  /*0830*/  SHF.R.S32.HI R9, RZ, 0x1f, R8 ;  /* 0x0000001fff097819 */ /* 0x000fe40000011408 */
[C---:B------:R-:W-:Y:S02]  /*0840*/  LOP3.LUT R55, R8.reuse, 0x20, RZ, 0xfc, !PT ;  /* 0x0000002008377812 */ /* 0x040fe400078efcff */
[----:B------:R-:W-:-:S02]  /*0850*/  LOP3.LUT R56, R8, 0x40, RZ, 0xfc, !PT ;  /* 0x0000004008387812 */ /* 0x000fc400078efcff */
[C---:B------:R-:W-:Y:S02]  /*0860*/  LOP3.LUT R57, R8.reuse, 0x60, RZ, 0xfc, !PT ;  /* 0x0000006008397812 */ /* 0x040fe400078efcff */
[C---:B------:R-:W-:Y:S02]  /*0870*/  LOP3.LUT R58, R8.reuse, 0x80, RZ, 0xfc, !PT ;  /* 0x00000080083a7812 */ /* 0x040fe400078efcff */
[C---:B------:R-:W-:Y:S02]  /*0880*/  LOP3.LUT R59, R8.reuse, 0xa0, RZ, 0xfc, !PT ;  /* 0x000000a0083b7812 */ /* 0x040fe400078efcff */
[C---:B------:R-:W-:Y:S02]  /*0890*/  LOP3.LUT R60, R8.reuse, 0xc0, RZ, 0xfc, !PT ;  /* 0x000000c0083c7812 */ /* 0x040fe400078efcff */
[----:B-1----:R-:W-:Y:S02]  /*08a0*/  LOP3.LUT R61, R8, 0xe0, RZ, 0xfc, !PT ;  /* 0x000000e0083d7812 */ /* 0x002fe400078efcff */
.L_x_6903:
[----:B------:R-:W-:Y:S01]  /*08b0*/  IADD3 R130, -R49, c[0x0][0x174], RZ ;  /* 0x00005d0031827a10 */ /* 0x000fe20007ffe1ff */
[----:B------:R-:W-:Y:S01]  /*08c0*/  BAR.SYNC.DEFER_BLOCKING 0x0 ;  /* 0x0000000000007b1d */ /* 0x000fe20000010000 */
[----:B------:R-:W-:Y:S01]  /*08d0*/  SHF.L.U32 R62, R8, 0x2, RZ ;  /* 0x00000002083e7819 */ /* 0x000fe200000006ff */
[----:B------:R-:W-:Y:S01]  /*08e0*/  CS2R R12, SRZ ;  /* 0x00000000000c7805 */ /* 0x000fe2000001ff00 */
[----:B------:R-:W-:Y:S01]  /*08f0*/  LEA R67, R130, 0xffffff00, 0x8 ;  /* 0xffffff0082437811 */ /* 0x000fe200078e40ff */
[----:B------:R-:W-:Y:S01]  /*0900*/  CS2R R14, SRZ ;  /* 0x00000000000e7805 */ /* 0x000fe2000001ff00 */
[----:B------:R-:W-:-:S02]  /*0910*/  SHF.L.U64.HI R63, R8, 0x2, R9 ;  /* 0x00000002083f7819 */ /* 0x000fc40000010209 */
[----:B------:R-:W-:Y:S02]  /*0920*/  IADD3 R73, -R67, c[0x0][0x168], RZ ;  /* 0x00005a0043497a10 */ /* 0x000fe40007ffe1ff */
[----:B0-----:R-:W-:Y:S02]  /*0930*/  IADD3 R10, P0, R39, R62, RZ ;  /* 0x0000003e270a7210 */ /* 0x001fe40007f1e0ff */
[-C--:B------:R-:W-:Y:S02]  /*0940*/  ISETP.GE.AND P3, PT, R8, R73.reuse, PT ;  /* 0x000000490800720c */ /* 0x080fe40003f66270 */
[----:B------:R-:W-:Y:S02]  /*0950*/  ISETP.GE.AND P4, PT, R55, R73, PT ;  /* 0x000000493700720c */ /* 0x000fe40003f86270 */
[----:B------:R-:W-:Y:S02]  /*0960*/  IADD3.X R11, R40, R63, RZ, P0, !PT ;  /* 0x0000003f280b7210 */ /* 0x000fe400007fe4ff */
[----:B------:R-:W-:-:S02]  /*0970*/  ISETP.GE.AND P5, PT, R56, R73, PT ;  /* 0x000000493800720c */ /* 0x000fc40003fa6270 */
[-C--:B------:R-:W-:Y:S02]  /*0980*/  ISETP.GE.AND P2, PT, R57, R73.reuse, PT ;  /* 0x000000493900720c */ /* 0x080fe40003f46270 */
[-C--:B------:R-:W-:Y:S02]  /*0990*/  ISETP.GE.AND P1, PT, R58, R73.reuse, PT ;  /* 0x000000493a00720c */ /* 0x080fe40003f26270 */
[-C--:B------:R-:W-:Y:S01]  /*09a0*/  ISETP.GE.AND P0, PT, R59, R73.reuse, PT ;  /* 0x000000493b00720c */ /* 0x080fe20003f06270 */
[----:B------:R0:W2:Y:S01]  /*09b0*/  @!P3 LDG.E R13, [R10.64] ;  /* 0x000000040a0db981 */ /* 0x0000a2000c1e1900 */
[-C--:B------:R-:W-:Y:S01]  /*09c0*/  ISETP.GE.AND P3, PT, R60, R73.reuse, PT ;  /* 0x000000493c00720c */ /* 0x080fe20003f66270 */
[----:B------:R-:W-:Y:S02]  /*09d0*/  HFMA2.MMA R19, -RZ, RZ, 0, 0 ;  /* 0x00000000ff137435 */ /* 0x000fe400000001ff */
        /* <DEDUP_REMOVED lines=10> */
[C---:B------:R-:W-:Y:S01]  /*0a80*/  IADD3 R18, R47.reuse, 0x20, RZ ;  /* 0x000000202f127810 */ /* 0x040fe20007ffe0ff */
[----:B------:R-:W-:Y:S01]  /*0a90*/  HFMA2.MMA R25, -RZ, RZ, 0, 0 ;  /* 0x00000000ff197435 */ /* 0x000fe200000001ff */
[----:B------:R-:W-:-:S02]  /*0aa0*/  IADD3 R66, R47, 0x40, RZ ;  /* 0x000000402f427810 */ /* 0x000fc40007ffe0ff */
[-C--:B------:R-:W-:Y:S02]  /*0ab0*/  LEA.HI.SX32 R65, R18, R47.reuse, 0x1b ;  /* 0x0000002f12417211 */ /* 0x080fe400078fdaff */
        /* <DEDUP_REMOVED lines=8> */
[-C--:B------:R-:W-:Y:S01]  /*0b40*/  LEA.HI.SX32 R69, R18, R47.reuse, 0x1b ;  /* 0x0000002f12457211 */ /* 0x080fe200078fdaff */
[----:B------:R-:W-:Y:S01]  /*0b50*/  HFMA2.MMA R18, -RZ, RZ, 0, 0 ;  /* 0x00000000ff127435 */ /* 0x000fe200000001ff */
[----:B------:R-:W-:Y:S02]  /*0b60*/  LEA.HI.SX32 R70, R70, R47, 0x1b ;  /* 0x0000002f46467211 */ /* 0x000fe400078fdaff */
[----:B------:R-:W-:-:S02]  /*0b70*/  SHF.L.U32 R74, R47, 0x3, RZ ;  /* 0x000000032f4a7819 */ /* 0x000fc400000006ff */
[-C--:B------:R-:W-:Y:S02]  /*0b80*/  LEA.HI.SX32 R71, R10, R47.reuse, 0x1b ;  /* 0x0000002f0a477211 */ /* 0x080fe400078fdaff */
[----:B------:R-:W-:Y:S02]  /*0b90*/  LEA.HI.SX32 R72, R72, R47, 0x1b ;  /* 0x0000002f48487211 */ /* 0x000fe400078fdaff */
[----:B------:R-:W-:Y:S02]  /*0ba0*/  LEA.HI.SX32 R74, R74, R74, 0x1b ;  /* 0x0000004a4a4a7211 */ /* 0x000fe400078fdaff */
[-C--:B------:R-:W-:Y:S02]  /*0bb0*/  ISETP.GE.AND P6, PT, R8, R73.reuse, PT ;  /* 0x000000490800720c */ /* 0x080fe40003fc6270 */
[----:B------:R-:W-:Y:S02]  /*0bc0*/  IADD3 R10, P0, R41, R62, RZ ;  /* 0x0000003e290a7210 */ /* 0x000fe40007f1e0ff */
[----:B------:R-:W-:-:S02]  /*0bd0*/  ISETP.GE.AND P2, PT, R57, R73, PT ;  /* 0x000000493900720c */ /* 0x000fc40003f46270 */
[----:B------:R-:W-:Y:S02]  /*0be0*/  IADD3.X R11, R42, R63, RZ, P0, !PT ;  /* 0x0000003f2a0b7210 */ /* 0x000fe400007fe4ff */
[-C--:B------:R-:W-:Y:S02]  /*0bf0*/  ISETP.GE.AND P0, PT, R55, R73.reuse, PT ;  /* 0x000000493700720c */ /* 0x080fe40003f06270 */
[-C--:B------:R-:W-:Y:S02]  /*0c00*/  ISETP.GE.AND P3, PT, R58, R73.reuse, PT ;  /* 0x000000493a00720c */ /* 0x080fe40003f66270 */
[-C--:B------:R-:W-:Y:S02]  /*0c10*/  ISETP.GE.AND P4, PT, R59, R73.reuse, PT ;  /* 0x000000493b00720c */ /* 0x080fe40003f86270 */
[----:B------:R-:W-:Y:S02]  /*0c20*/  ISETP.GE.AND P5, PT, R60, R73, PT ;  /* 0x000000493c00720c */ /* 0x000fe40003fa6270 */
[----:B------:R-:W-:-:S02]  /*0c30*/  MOV R23, RZ ;  /* 0x000000ff00177202 */ /* 0x000fc40000000f00 */
[----:B------:R-:W-:Y:S01]  /*0c40*/  MOV R27, RZ ;  /* 0x000000ff001b7202 */ /* 0x000fe20000000f00 */
[----:B--2---:R-:W-:Y:S04]  /*0c50*/  STS [R64.X4], R13 ;  /* 0x0000000d40007388 */ /* 0x004fe80000004800 */
[----:B---3--:R0:W-:Y:S04]  /*0c60*/  STS [R65.X4+0x80], R12 ;  /* 0x0000800c41007388 */ /* 0x0081e80000004800 */
[----:B----4-:R-:W-:Y:S04]  /*0c70*/  STS [R66.X4+0x100], R15 ;  /* 0x0001000f42007388 */ /* 0x010fe80000004800 */
[----:B------:R-:W-:Y:S01]  /*0c80*/  STS [R68.X4+0x180], R17 ;  /* 0x0001801144007388 */ /* 0x000fe20000004800 */
[----:B0-----:R-:W-:-:S03]  /*0c90*/  IADD3 R12, P1, R43, R62, RZ ;  /* 0x0000003e2b0c7210 */ /* 0x001fc60007f3e0ff */
[----:B------:R0:W-:Y:S01]  /*0ca0*/  STS [R69.X4+0x200], R14 ;  /* 0x0002000e45007388 */ /* 0x0001e20000004800 */
[----:B------:R-:W-:-:S03]  /*0cb0*/  IADD3.X R13, R44, R63, RZ, P1, !PT ;  /* 0x0000003f2c0d7210 */ /* 0x000fc60000ffe4ff */
[----:B------:R-:W-:Y:S01]  /*0cc0*/  STS [R70.X4+0x280], R19 ;  /* 0x0002801346007388 */ /* 0x000fe20000004800 */
[----:B------:R-:W-:-:S03]  /*0cd0*/  ISETP.GE.AND P1, PT, R56, R73, PT ;  /* 0x000000493800720c */ /* 0x000fc60003f26270 */
[----:B------:R1:W-:Y:S01]  /*0ce0*/  STS [R71.X4+0x300], R16 ;  /* 0x0003001047007388 */ /* 0x0003e20000004800 */
[----:B0-----:R-:W-:-:S03]  /*0cf0*/  CS2R R14, SRZ ;  /* 0x00000000000e7805 */ /* 0x001fc6000001ff00 */
[----:B------:R-:W-:Y:S01]  /*0d00*/  STS [R72.X4+0x380], R21 ;  /* 0x0003801548007388 */ /* 0x000fe20000004800 */
[----:B------:R-:W-:-:S06]  /*0d10*/  NOP ;  /* 0x0000000000007918 */ /* 0x000fcc0000000000 */
[----:B------:R-:W-:Y:S01]  /*0d20*/  LDS R75, [R74.X4] ;  /* 0x000000004a4b7984 */ /* 0x000fe20000004800 */
[----:B-1----:R-:W-:-:S03]  /*0d30*/  CS2R R16, SRZ ;  /* 0x0000000000107805 */ /* 0x002fc6000001ff00 */
        /* <DEDUP_REMOVED lines=11> */
[----:B------:R-:W-:-:S03]  /*0df0*/  P2R R20, PR, RZ, 0x1 ;  /* 0x00000001ff147803 */ /* 0x000fc60000000000 */
[----:B------:R-:W4:Y:S04]  /*0e00*/  @!P1 LDG.E R23, [R10.64+0x100] ;  /* 0x000100040a179981 */ /* 0x000f28000c1e1900 */
[----:B------:R-:W4:Y:S04]  /*0e10*/  @!P2 LDG.E R25, [R10.64+0x180] ;  /* 0x000180040a19a981 */ /* 0x000f28000c1e1900 */
[----:B------:R-:W4:Y:S04]  /*0e20*/  @!P3 LDG.E R14, [R10.64+0x200] ;  /* 0x000200040a0eb981 */ /* 0x000f28000c1e1900 */
[----:B------:R-:W4:Y:S04]  /*0e30*/  @!P4 LDG.E R17, [R10.64+0x280] ;  /* 0x000280040a11c981 */ /* 0x000f28000c1e1900 */
[----:B------:R-:W4:Y:S04]  /*0e40*/  @!P5 LDG.E R16, [R10.64+0x300] ;  /* 0x000300040a10d981 */ /* 0x000f28000c1e1900 */
[----:B------:R-:W4:Y:S01]  /*0e50*/  @!P6 LDG.E R27, [R10.64+0x380] ;  /* 0x000380040a1be981 */ /* 0x000f22000c1e1900 */
[----:B------:R-:W-:Y:S01]  /*0e60*/  ISETP.GE.AND P0, PT, R8, R73, PT ;  /* 0x000000490800720c */ /* 0x000fe20003f06270 */
[----:B------:R-:W-:Y:S01]  /*0e70*/  HFMA2.MMA R35, -RZ, RZ, 0, 0 ;  /* 0x00000000ff237435 */ /* 0x000fe200000001ff */
[----:B------:R-:W-:Y:S01]  /*0e80*/  MOV R99, RZ ;  /* 0x000000ff00637202 */ /* 0x000fe20000000f00 */
[----:B--2---:R-:W-:Y:S04]  /*0e90*/  STS [R64.X4], R15 ;  /* 0x0000000f40007388 */ /* 0x004fe80000004800 */
[----:B---3--:R0:W-:Y:S04]  /*0ea0*/  STS [R65.X4+0x80], R18 ;  /* 0x0000801241007388 */ /* 0x0081e80000004800 */
[----:B----4-:R-:W-:Y:S04]  /*0eb0*/  STS [R66.X4+0x100], R23 ;  /* 0x0001001742007388 */ /* 0x010fe80000004800 */
[----:B------:R1:W-:Y:S01]  /*0ec0*/  STS [R68.X4+0x180], R25 ;  /* 0x0001801944007388 */ /* 0x0003e20000004800 */
[----:B0-----:R-:W-:-:S03]  /*0ed0*/  CS2R R18, SRZ ;  /* 0x0000000000127805 */ /* 0x001fc6000001ff00 */
[----:B------:R0:W-:Y:S04]  /*0ee0*/  STS [R69.X4+0x200], R14 ;  /* 0x0002000e45007388 */ /* 0x0001e80000004800 */
[----:B------:R-:W-:Y:S04]  /*0ef0*/  STS [R70.X4+0x280], R17 ;  /* 0x0002801146007388 */ /* 0x000fe80000004800 */
[----:B------:R2:W-:Y:S04]  /*0f00*/  STS [R71.X4+0x300], R16 ;  /* 0x0003001047007388 */ /* 0x0005e80000004800 */
[----:B------:R3:W-:Y:S01]  /*0f10*/  STS [R72.X4+0x380], R27 ;  /* 0x0003801b48007388 */ /* 0x0007e20000004800 */
[----:B------:R-:W-:-:S06]  /*0f20*/  NOP ;  /* 0x0000000000007918 */ /* 0x000fcc0000000000 */
[----:B------:R-:W4:Y:S04]  /*0f30*/  LDS R21, [R74.X4] ;  /* 0x000000004a157984 */ /* 0x000f280000004800 */
[----:B------:R-:W4:Y:S04]  /*0f40*/  LDS R97, [R74.X4+0x4] ;  /* 0x000004004a617984 */ /* 0x000f280000004800 */
[----:B------:R-:W4:Y:S04]  /*0f50*/  LDS R15, [R74.X4+0x8] ;  /* 0x000008004a0f7984 */ /* 0x000f280000004800 */
[----:B------:R-:W4:Y:S04]  /*0f60*/  LDS R93, [R74.X4+0xc] ;  /* 0x00000c004a5d7984 */ /* 0x000f280000004800 */
[----:B------:R-:W4:Y:S04]  /*0f70*/  LDS R23, [R74.X4+0x10] ;  /* 0x000010004a177984 */ /* 0x000f280000004800 */
[----:B------:R-:W4:Y:S04]  /*0f80*/  LDS R95, [R74.X4+0x14] ;  /* 0x000014004a5f7984 */ /* 0x000f280000004800 */
[----:B------:R-:W4:Y:S04]  /*0f90*/  LDS R17, [R74.X4+0x18] ;  /* 0x000018004a117984 */ /* 0x000f280000004800 */
[----:B------:R3:W4:Y:S04]  /*0fa0*/  LDS R101, [R74.X4+0x1c] ;  /* 0x00001c004a657984 */ /* 0x0007280000004800 */
[----:B------:R-:W-:Y:S01]  /*0fb0*/  BAR.SYNC.DEFER_BLOCKING 0x0 ;  /* 0x0000000000007b1d */ /* 0x000fe20000010000 */
[----:B-1----:R-:W-:Y:S01]  /*0fc0*/  HFMA2.MMA R25, -RZ, RZ, 0, 0 ;  /* 0x00000000ff197435 */ /* 0x002fe200000001ff */
[----:B0-----:R-:W-:Y:S01]  /*0fd0*/  MOV R14, RZ ;  /* 0x000000ff000e7202 */ /* 0x001fe20000000f00 */
[----:B--2---:R-:W-:Y:S01]  /*0fe0*/  HFMA2.MMA R16, -RZ, RZ, 0, 0 ;  /* 0x00000000ff107435 */ /* 0x004fe200000001ff */
[----:B---3--:R-:W-:-:S02]  /*0ff0*/  MOV R27, RZ ;  /* 0x000000ff001b7202 */ /* 0x008fc40000000f00 */
[----:B------:R0:W2:Y:S01]  /*1000*/  @!P0 LDG.E R19, [R12.64] ;  /* 0x000000040c138981 */ /* 0x0000a2000c1e1900 */
[----:B------:R-:W-:-:S04]  /*1010*/  ISETP.NE.AND P0, PT, R20, RZ, PT ;  /* 0x000000ff1400720c */ /* 0x000fc80003f05270 */
[----:B------:R0:W3:Y:S04]  /*1020*/  @!P1 LDG.E R25, [R12.64+0x100] ;  /* 0x000100040c199981 */ /* 0x0000e8000c1e1900 */
[----:B------:R0:W3:Y:S04]  /*1030*/  @!P2 LDG.E R27, [R12.64+0x180] ;  /* 0x000180040c1ba981 */ /* 0x0000e8000c1e1900 */
[----:B------:R0:W3:Y:S04]  /*1040*/  @!P3 LDG.E R16, [R12.64+0x200] ;  /* 0x000200040c10b981 */ /* 0x0000e8000c1e1900 */
[----:B------:R0:W3:Y:S04]  /*1050*/  @!P0 LDG.E R14, [R12.64+0x80] ;  /* 0x000080040c0e8981 */ /* 0x0000e8000c1e1900 */
[----:B------:R0:W3:Y:S04]  /*1060*/  @!P4 LDG.E R35, [R12.64+0x280] ;  /* 0x000280040c23c981 */ /* 0x0000e8000c1e1900 */
[----:B------:R0:W3:Y:S04]  /*1070*/  @!P5 LDG.E R18, [R12.64+0x300] ;  /* 0x000300040c12d981 */ /* 0x0000e8000c1e1900 */
[----:B------:R0:W3:Y:S01]  /*1080*/  @!P6 LDG.E R99, [R12.64+0x380] ;  /* 0x000380040c63e981 */ /* 0x0000e2000c1e1900 */
[----:B----45:R-:W-:-:S05]  /*1090*/  FADD.FTZ R96, R21, R30 ;  /* 0x0000001e15607221 */ /* 0x030fca0000010000 */
[----:B------:R-:W-:Y:S01]  /*10a0*/  FSETP.GTU.FTZ.AND P0, PT, R96, 20, PT ;  /* 0x41a000006000780b */ /* 0x000fe20003f1c000 */
[--C-:B------:R-:W-:Y:S02]  /*10b0*/  FADD.FTZ R97, R97, R30.reuse ;  /* 0x0000001e61617221 */ /* 0x100fe40000010000 */
[--C-:B------:R-:W-:Y:S01]  /*10c0*/  FADD.FTZ R90, R15, R30.reuse ;  /* 0x0000001e0f5a7221 */ /* 0x100fe20000010000 */
[----:B0-----:R-:W-:Y:S01]  /*10d0*/  MOV R12, c[0x0][0x16c] ;  /* 0x00005b00000c7a02 */ /* 0x001fe20000000f00 */
[--C-:B------:R-:W-:Y:S02]  /*10e0*/  FADD.FTZ R93, R93, R30.reuse ;  /* 0x0000001e5d5d7221 */ /* 0x100fe40000010000 */
[--C-:B------:R-:W-:Y:S02]  /*10f0*/  FADD.FTZ R92, R23, R30.reuse ;  /* 0x0000001e175c7221 */ /* 0x100fe40000010000 */
[--C-:B------:R-:W-:Y:S01]  /*1100*/  FADD.FTZ R95, R95, R30.reuse ;  /* 0x0000001e5f5f7221 */ /* 0x100fe20000010000 */
[----:B------:R-:W-:Y:S01]  /*1110*/  BSSY B0, `(.L_x_6861) ;  /* 0x0000039000007945 */ /* 0x000fe20003800000 */
[----:B------:R-:W-:Y:S01]  /*1120*/  ISETP.GE.AND P5, PT, R12, 0x1, PT ;  /* 0x000000010c00780c */ /* 0x000fe20003fa6270 */
[----:B------:R-:W-:Y:S01]  /*1130*/  FADD.FTZ R94, R17, R30 ;  /* 0x0000001e115e7221 */ /* 0x000fe20000010000 */
[----:B------:R-:W-:-:S02]  /*1140*/  FSETP.GTU.FTZ.AND P6, PT, R97, 20, PT ;  /* 0x41a000006100780b */ /* 0x000fc40003fdc000 */
[----:B------:R-:W-:Y:S02]  /*1150*/  FSETP.GTU.FTZ.AND P4, PT, R90, 20, PT ;  /* 0x41a000005a00780b */ /* 0x000fe40003f9c000 */
[----:B------:R-:W-:Y:S02]  /*1160*/  FSETP.GTU.FTZ.AND P3, PT, R93, 20, PT ;  /* 0x41a000005d00780b */ /* 0x000fe40003f7c000 */
[----:B------:R-:W-:Y:S02]  /*1170*/  FSETP.GTU.FTZ.AND P2, PT, R92, 20, PT ;  /* 0x41a000005c00780b */ /* 0x000fe40003f5c000 */
[----:B------:R-:W-:Y:S01]  /*1180*/  FSETP.GTU.FTZ.AND P1, PT, R95, 20, PT ;  /* 0x41a000005f00780b */ /* 0x000fe20003f3c000 */
[----:B--2---:R0:W-:Y:S04]  /*1190*/  STS [R64.X4], R19 ;  /* 0x0000001340007388 */ /* 0x0041e80000004800 */
        /* <DEDUP_REMOVED lines=8> */
[----:B------:R0:W1:Y:S04]  /*1220*/  LDS R83, [R74.X4] ;  /* 0x000000004a537984 */ /* 0x0000680000004800 */
[----:B------:R0:W2:Y:S04]  /*1230*/  LDS R85, [R74.X4+0x4] ;  /* 0x000004004a557984 */ /* 0x0000a80000004800 */
[----:B------:R0:W3:Y:S04]  /*1240*/  LDS R84, [R74.X4+0x8] ;  /* 0x000008004a547984 */ /* 0x0000e80000004800 */
[----:B------:R0:W4:Y:S04]  /*1250*/  LDS R87, [R74.X4+0xc] ;  /* 0x00000c004a577984 */ /* 0x0001280000004800 */
[----:B------:R0:W0:Y:S04]  /*1260*/  LDS R86, [R74.X4+0x10] ;  /* 0x000010004a567984 */ /* 0x0000280000004800 */
[----:B------:R0:W0:Y:S04]  /*1270*/  LDS R89, [R74.X4+0x14] ;  /* 0x000014004a597984 */ /* 0x0000280000004800 */
[----:B------:R0:W0:Y:S04]  /*1280*/  LDS R88, [R74.X4+0x18] ;  /* 0x000018004a587984 */ /* 0x0000280000004800 */
[----:B------:R0:W0:Y:S01]  /*1290*/  LDS R91, [R74.X4+0x1c] ;  /* 0x00001c004a5b7984 */ /* 0x0000220000004800 */
[----:B------:R-:W-:Y:S05]  /*12a0*/  @P0 BRA `(.L_x_6862) ;  /* 0x000001f000000947 */ /* 0x000fea0003800000 */
[----:B------:R-:W-:Y:S01]  /*12b0*/  FMUL.FTZ R96, R96, 1.4426950216293334961 ;  /* 0x3fb8aa3b60607820 */ /* 0x000fe20000410000 */
[----:B------:R-:W-:-:S02]  /*12c0*/  MOV R15, 0x3e800000 ;  /* 0x3e800000000f7802 */ /* 0x000fc40000000f00 */
        /* <DEDUP_REMOVED lines=29> */
.L_x_6862:
[----:B------:R-:W-:Y:S05]  /*14a0*/  BSYNC B0 ;  /* 0x0000000000007941 */ /* 0x000fea0003800000 */
.L_x_6861:
[----:B------:R-:W-:Y:S01]  /*14b0*/  BSSY B0, `(.L_x_6863) ;  /* 0x0000025000007945 */ /* 0x000fe20003800000 */
[----:B0-----:R-:W-:Y:S01]  /*14c0*/  HFMA2.MMA R99, -RZ, RZ, 0, 0 ;  /* 0x00000000ff637435 */ /* 0x001fe200000001ff */
[----:B------:R-:W-:Y:S01]  /*14d0*/  FSETP.GTU.FTZ.AND P0, PT, R94, 20, PT ;  /* 0x41a000005e00780b */ /* 0x000fe20003f1c000 */
        /* <DEDUP_REMOVED lines=34> */
.L_x_6864:
[----:B------:R-:W-:Y:S05]  /*1700*/  BSYNC B0 ;  /* 0x0000000000007941 */ /* 0x000fea0003800000 */
.L_x_6863:
[----:B--2---:R-:W-:Y:S01]  /*1710*/  FFMA.FTZ R36, R76, R85, R36 ;  /* 0x000000554c247223 */ /* 0x004fe20000010024 */
[----:B------:R-:W-:Y:S01]  /*1720*/  BSSY B0, `(.L_x_6865) ;  /* 0x0000027000007945 */ /* 0x000fe20003800000 */
[----:B------:R-:W-:Y:S01]  /*1730*/  HFMA2.MMA R103, -RZ, RZ, 0, 0 ;  /* 0x00000000ff677435 */ /* 0x000fe200000001ff */
[----:B------:R-:W-:Y:S01]  /*1740*/  FSETP.GTU.FTZ.AND P6, PT, R101, 20, PT ;  /* 0x41a000006500780b */ /* 0x000fe20003fdc000 */
[----:B------:R-:W-:Y:S01]  /*1750*/  HFMA2.MMA R107, -RZ, RZ, 0, 0 ;  /* 0x00000000ff6b7435 */ /* 0x000fe200000001ff */
[----:B------:R-:W-:Y:S01]  /*1760*/  MOV R105, RZ ;  /* 0x000000ff00697202 */ /* 0x000fe20000000f00 */
[----:B---3--:R-:W-:Y:S01]  /*1770*/  FFMA.FTZ R36, R77, R84, R36 ;  /* 0x000000544d247223 */ /* 0x008fe20000010024 */
        /* <DEDUP_REMOVED lines=33> */
.L_x_6866:
[----:B------:R-:W-:Y:S05]  /*1990*/  BSYNC B0 ;  /* 0x0000000000007941 */ /* 0x000fea0003800000 */
.L_x_6865:
        /* <DEDUP_REMOVED lines=33> */
.L_x_6868:
[----:B------:R-:W-:Y:S05]  /*1bb0*/  BSYNC B0 ;  /* 0x0000000000007941 */ /* 0x000fea0003800000 */
.L_x_6867:
        /* <DEDUP_REMOVED lines=33> */
.L_x_6870:
[----:B------:R-:W-:Y:S05]  /*1dd0*/  BSYNC B0 ;  /* 0x0000000000007941 */ /* 0x000fea0003800000 */
.L_x_6869:
        /* <DEDUP_REMOVED lines=33> */
.L_x_6872:
[----:B------:R-:W-:Y:S05]  /*1ff0*/  BSYNC B0 ;  /* 0x0000000000007941 */ /* 0x000fea0003800000 */
.L_x_6871:
        /* <DEDUP_REMOVED lines=33> */
.L_x_6874:
[----:B------:R-:W-:Y:S05]  /*2210*/  BSYNC B0 ;  /* 0x0000000000007941 */ /* 0x000fea0003800000 */
.L_x_6873:
        /* <DEDUP_REMOVED lines=33> */
.L_x_6876:
[----:B------:R-:W-:Y:S05]  /*2430*/  BSYNC B0 ;  /* 0x0000000000007941 */ /* 0x000fea0003800000 */
.L_x_6875:
[----:B----4-:R-:W-:Y:S01]  /*2440*/  FFMA.FTZ R36, R78, R87, R36 ;  /* 0x000000574e247223 */ /* 0x010fe20000010024 */
[----:B------:R-:W-:Y:S01]  /*2450*/  BAR.SYNC.DEFER_BLOCKING 0x0 ;  /* 0x0000000000007b1d */ /* 0x000fe20000010000 */
[----:B------:R-:W-:Y:S01]  /*2460*/  HFMA2.MMA R111, -RZ, RZ, 0, 0 ;  /* 0x00000000ff6f7435 */ /* 0x000fe200000001ff */
[----:B------:R-:W-:Y:S01]  /*2470*/  MOV R113, RZ ;  /* 0x000000ff00717202 */ /* 0x000fe20000000f00 */
[----:B------:R-:W-:Y:S01]  /*2480*/  FFMA.FTZ R36, R79, R86, R36 ;  /* 0x000000564f247223 */ /* 0x000fe20000010024 */
[----:B------:R-:W-:Y:S01]  /*2490*/  HFMA2.MMA R115, -RZ, RZ, 0, 0 ;  /* 0x00000000ff737435 */ /* 0x000fe200000001ff */
[----:B------:R-:W-:Y:S01]  /*24a0*/  MOV R98, RZ ;  /* 0x000000ff00627202 */ /* 0x000fe20000000f00 */
        /* <DEDUP_REMOVED lines=12> */
[----:B------:R-:W-:Y:S01]  /*2570*/  MOV R12, R38 ;  /* 0x00000026000c7202 */ /* 0x000fe20000000f00 */
[----:B------:R-:W-:Y:S01]  /*2580*/  IMAD R14, R124, c[0x0][0x2b8], RZ ;  /* 0x0000ae007c0e7a24 */ /* 0x000fe200078e02ff */
[----:B------:R-:W-:Y:S01]  /*2590*/  MOV R13, RZ ;  /* 0x000000ff000d7202 */ /* 0x000fe20000000f00 */
[----:B------:R-:W-:Y:S01]  /*25a0*/  CS2R R102, SRZ ;  /* 0x0000000000667805 */ /* 0x000fe2000001ff00 */
[----:B------:R-:W-:Y:S01]  /*25b0*/  IADD3 R100, R130, -0x1, RZ ;  /* 0xffffffff82647810 */ /* 0x000fe20007ffe0ff */
[C---:B------:R-:W-:Y:S01]  /*25c0*/  IMAD R15, R31.reuse, c[0x0][0x2bc], R14 ;  /* 0x0000af001f0f7a24 */ /* 0x040fe200078e020e */
[----:B------:R-:W-:Y:S01]  /*25d0*/  MOV R133, RZ ;  /* 0x000000ff00857202 */ /* 0x000fe20000000f00 */
[----:B------:R-:W-:Y:S01]  /*25e0*/  IMAD.WIDE.U32 R12, R31, c[0x0][0x2b8], R12 ;  /* 0x0000ae001f0c7a25 */ /* 0x000fe200078e000c */
[----:B------:R-:W-:-:S02]  /*25f0*/  MOV R135, RZ ;  /* 0x000000ff00877202 */ /* 0x000fc40000000f00 */
[----:B------:R-:W-:Y:S01]  /*2600*/  MOV R105, RZ ;  /* 0x000000ff00697202 */ /* 0x000fe20000000f00 */
[----:B------:R-:W-:Y:S01]  /*2610*/  IMAD R14, R126, c[0x0][0x2c0], RZ ;  /* 0x0000b0007e0e7a24 */ /* 0x000fe200078e02ff */
[----:B------:R-:W-:Y:S02]  /*2620*/  IADD3 R13, R13, R15, RZ ;  /* 0x0000000f0d0d7210 */ /* 0x000fe40007ffe0ff */
[----:B------:R-:W-:Y:S01]  /*2630*/  MOV R107, RZ ;  /* 0x000000ff006b7202 */ /* 0x000fe20000000f00 */
[C---:B------:R-:W-:Y:S01]  /*2640*/  IMAD R15, R33.reuse, c[0x0][0x2c4], R14 ;  /* 0x0000b100210f7a24 */ /* 0x040fe200078e020e */
[----:B------:R-:W-:Y:S01]  /*2650*/  MOV R109, RZ ;  /* 0x000000ff006d7202 */ /* 0x000fe20000000f00 */
[----:B------:R-:W-:Y:S01]  /*2660*/  IMAD.WIDE.U32 R12, R33, c[0x0][0x2c0], R12 ;  /* 0x0000b000210c7a25 */ /* 0x000fe200078e000c */
[----:B------:R-:W-:Y:S02]  /*2670*/  MOV R111, RZ ;  /* 0x000000ff006f7202 */ /* 0x000fe40000000f00 */
[----:B------:R-:W-:-:S02]  /*2680*/  MOV R113, RZ ;  /* 0x000000ff00717202 */ /* 0x000fc40000000f00 */
[----:B------:R-:W-:Y:S01]  /*2690*/  IADD3 R34, R13, R15, RZ ;  /* 0x0000000f0d227210 */ /* 0x000fe20007ffe0ff */
[----:B------:R-:W-:Y:S01]  /*26a0*/  IMAD R15, R49, -0x100, R32 ;  /* 0xffffff00310f7824 */ /* 0x000fe200078e0220 */
[----:B------:R-:W-:Y:S02]  /*26b0*/  LEA R26, P0, R12, c[0x0][0x320], 0x2 ;  /* 0x0000c8000c1a7a11 */ /* 0x000fe400078010ff */
[----:B------:R-:W-:Y:S02]  /*26c0*/  LEA.HI R13, R100, R100, RZ, 0x1 ;  /* 0x00000064640d7211 */ /* 0x000fe400078f08ff */
[----:B------:R-:W-:Y:S02]  /*26d0*/  LEA.HI.X R27, R12, c[0x0][0x324], R34, 0x2, P0 ;  /* 0x0000c9000c1b7a11 */ /* 0x000fe400000f1422 */
[----:B------:R-:W-:Y:S02]  /*26e0*/  LOP3.LUT R13, R13, 0xfffffe, RZ, 0xc0, !PT ;  /* 0x00fffffe0d0d7812 */ /* 0x000fe400078ec0ff */
[----:B------:R-:W-:Y:S01]  /*26f0*/  IADD3 R12, P0, R67, R12, RZ ;  /* 0x0000000c430c7210 */ /* 0x000fe20007f1e0ff */
[----:B------:R-:W-:Y:S01]  /*2700*/  IMAD.WIDE R26, R15, 0x4, R26 ;  /* 0x000000040f1a7825 */ /* 0x000fe200078e021a */
[----:B------:R-:W-:-:S02]  /*2710*/  IADD3 R100, R100, -R13, RZ ;  /* 0x8000000d64647210 */ /* 0x000fc40007ffe0ff */
[----:B------:R-:W-:Y:S02]  /*2720*/  MOV R115, RZ ;  /* 0x000000ff00737202 */ /* 0x000fe40000000f00 */
        /* <DEDUP_REMOVED lines=16> */
.L_x_6898:
[----:B------:R-:W-:Y:S01]  /*2830*/  IMAD R73, R29, c[0x0][0x180], RZ ;  /* 0x000060001d497a24 */ /* 0x000fe200078e02ff */
[----:B------:R-:W-:Y:S01]  /*2840*/  SHF.R.S32.HI R106, RZ, 0x1f, R133 ;  /* 0x0000001fff6a7819 */ /* 0x000fe20000011485 */
[C---:B------:R-:W-:Y:S01]  /*2850*/  IMAD.WIDE.U32 R34, R0.reuse, c[0x0][0x180], RZ ;  /* 0x0000600000227a25 */ /* 0x040fe200078e00ff */
[----:B------:R-:W-:Y:S01]  /*2860*/  MOV R110, RZ ;  /* 0x000000ff006e7202 */ /* 0x000fe20000000f00 */
[----:B------:R-:W-:Y:S01]  /*2870*/  HFMA2.MMA R112, -RZ, RZ, 0, 0 ;  /* 0x00000000ff707435 */ /* 0x000fe200000001ff */
[----:B------:R-:W-:Y:S01]  /*2880*/  MOV R145, RZ ;  /* 0x000000ff00917202 */ /* 0x000fe20000000f00 */
[----:B------:R-:W-:-:S02]  /*2890*/  IMAD R73, R0, c[0x0][0x184], R73 ;  /* 0x0000610000497a24 */ /* 0x000fc400078e0249 */
[C---:B------:R-:W-:Y:S02]  /*28a0*/  IMAD R104, R106.reuse, c[0x0][0x188], RZ ;  /* 0x000062006a687a24 */ /* 0x040fe400078e02ff */
[----:B------:R-:W-:Y:S01]  /*28b0*/  IMAD R108, R106, c[0x0][0x1c0], RZ ;  /* 0x000070006a6c7a24 */ /* 0x000fe200078e02ff */
[----:B------:R-:W-:Y:S01]  /*28c0*/  IADD3 R35, R35, R73, RZ ;  /* 0x0000004923237210 */ /* 0x000fe20007ffe0ff */
[----:B------:R-:W-:Y:S01]  /*28d0*/  IMAD.WIDE.U32 R140, R133, c[0x0][0x1c0], R8 ;  /* 0x00007000858c7a25 */ /* 0x000fe200078e0008 */
[----:B------:R-:W-:-:S03]  /*28e0*/  IADD3 R73, -R67, c[0x0][0x168], RZ ;  /* 0x00005a0043497a10 */ /* 0x000fc60007ffe1ff */
[C---:B------:R-:W-:Y:S01]  /*28f0*/  IMAD R139, R133.reuse, c[0x0][0x18c], R104 ;  /* 0x00006300858b7a24 */ /* 0x040fe200078e0268 */
[-C--:B------:R-:W-:Y:S01]  /*2900*/  ISETP.GE.AND P6, PT, R8, R73.reuse, PT ;  /* 0x000000490800720c */ /* 0x080fe20003fc6270 */
[----:B------:R-:W-:Y:S01]  /*2910*/  IMAD R143, R133, c[0x0][0x1c4], R108 ;  /* 0x00007100858f7a24 */ /* 0x000fe200078e026c */
[----:B------:R-:W-:Y:S01]  /*2920*/  ISETP.GE.AND P5, PT, R55, R73, PT ;  /* 0x000000493700720c */ /* 0x000fe20003fa6270 */
[----:B------:R-:W-:Y:S01]  /*2930*/  IMAD.WIDE.U32 R136, R133, c[0x0][0x188], R34 ;  /* 0x0000620085887a25 */ /* 0x000fe200078e0022 */
[----:B------:R-:W-:Y:S02]  /*2940*/  LEA R34, P1, R140, R45, 0x2 ;  /* 0x0000002d8c227211 */ /* 0x000fe400078210ff */
[----:B------:R-:W-:Y:S01]  /*2950*/  IADD3 R35, R141, R143, RZ ;  /* 0x0000008f8d237210 */ /* 0x000fe20007ffe0ff */
[----:B------:R-:W-:Y:S01]  /*2960*/  HFMA2.MMA R141, -RZ, RZ, 0, 0 ;  /* 0x00000000ff8d7435 */ /* 0x000fe200000001ff */
[----:B------:R-:W-:Y:S01]  /*2970*/  IADD3 R137, R137, R139, RZ ;  /* 0x0000008b89897210 */ /* 0x000fe20007ffe0ff */
[----:B------:R-:W-:Y:S01]  /*2980*/  HFMA2.MMA R143, -RZ, RZ, 0, 0 ;  /* 0x00000000ff8f7435 */ /* 0x000fe200000001ff */
[----:B------:R-:W-:-:S02]  /*2990*/  LEA R138, P0, R136, c[0x0][0x220], 0x2 ;  /* 0x00008800888a7a11 */ /* 0x000fc400078010ff */
[----:B------:R-:W-:Y:S02]  /*29a0*/  LEA.HI.X R35, R140, R46, R35, 0x2, P1 ;  /* 0x0000002e8c237211 */ /* 0x000fe400008f1423 */
[----:B------:R-:W-:Y:S02]  /*29b0*/  LEA.HI.X R139, R136, c[0x0][0x224], R137, 0x2, P0 ;  /* 0x00008900888b7a11 */ /* 0x000fe400000f1489 */
[-C--:B------:R-:W-:Y:S01]  /*29c0*/  ISETP.GE.AND P4, PT, R56, R73.reuse, PT ;  /* 0x000000493800720c */ /* 0x080fe20003f86270 */
[----:B--2---:R0:W2:Y:S01]  /*29d0*/  @!P6 LDG.E R141, [R34.64] ;  /* 0x00000004228de981 */ /* 0x0040a2000c1e1900 */
[-C--:B------:R-:W-:Y:S02]  /*29e0*/  ISETP.GE.AND P3, PT, R57, R73.reuse, PT ;  /* 0x000000493900720c */ /* 0x080fe40003f66270 */
[-C--:B------:R-:W-:Y:S01]  /*29f0*/  ISETP.GE.AND P2, PT, R58, R73.reuse, PT ;  /* 0x000000493a00720c */ /* 0x080fe20003f46270 */
[----:B-1-3--:R1:W3:Y:S01]  /*2a00*/  LDG.E R104, [R138.64] ;  /* 0x000000048a687981 */ /* 0x00a2e2000c1e1900 */
[----:B------:R-:W-:-:S02]  /*2a10*/  ISETP.GE.AND P1, PT, R59, R73, PT ;  /* 0x000000493b00720c */ /* 0x000fc40003f26270 */
[-C--:B------:R-:W-:Y:S01]  /*2a20*/  ISETP.GE.AND P0, PT, R60, R73.reuse, PT ;  /* 0x000000493c00720c */ /* 0x080fe20003f06270 */
[----:B------:R0:W4:Y:S01]  /*2a30*/  @!P5 LDG.E R110, [R34.64+0x80] ;  /* 0x00008004226ed981 */ /* 0x000122000c1e1900 */
        /* <DEDUP_REMOVED lines=18> */
[----:B-1----:R-:W-:-:S04]  /*2b60*/  LEA R138, P1, R136, c[0x0][0x228], 0x2 ;  /* 0x00008a00888a7a11 */ /* 0x002fc800078210ff */
[----:B------:R-:W-:-:S05]  /*2b70*/  LEA.HI.X R139, R136, c[0x0][0x22c], R137, 0x2, P1 ;  /* 0x00008b00888b7a11 */ /* 0x000fca00008f1489 */
[----:B------:R1:W4:Y:S01]  /*2b80*/  LDG.E R108, [R138.64] ;  /* 0x000000048a6c7981 */ /* 0x000322000c1e1900 */
[----:B------:R-:W-:Y:S02]  /*2b90*/  ISETP.NE.AND P1, PT, R38, RZ, PT ;  /* 0x000000ff2600720c */ /* 0x000fe40003f25270 */
[----:B------:R-:W-:Y:S02]  /*2ba0*/  ISETP.NE.AND P0, PT, R128, RZ, PT ;  /* 0x000000ff8000720c */ /* 0x000fe40003f05270 */
[----:B0-----:R-:W-:Y:S02]  /*2bb0*/  LEA R34, R100, R133, 0x8 ;  /* 0x0000008564227211 */ /* 0x001fe400078e40ff */
[----:B------:R-:W-:-:S07]  /*2bc0*/  ISETP.LT.OR P2, PT, R130, 0x2, P0 ;  /* 0x000000028200780c */ /* 0x000fce0000741670 */
[----:B------:R-:W-:-:S04]  /*2bd0*/  @P1 IADD3 R34, R38, 0x200, RZ ;  /* 0x0000020026221810 */ /* 0x000fc80007ffe0ff */
[----:B------:R-:W-:Y:S02]  /*2be0*/  SHF.L.U32 R120, R34, 0x2, RZ ;  /* 0x0000000222787819 */ /* 0x000fe400000006ff */
[----:B------:R-:W-:Y:S01]  /*2bf0*/  @!P2 IADD3 R118, R130, -0x2, RZ ;  /* 0xfffffffe8276a810 */ /* 0x000fe20007ffe0ff */
[----:B------:R-:W-:-:S04]  /*2c00*/  HFMA2.MMA R134, -RZ, RZ, 0, 0 ;  /* 0x00000000ff867435 */ /* 0x000fc800000001ff */
[----:B------:R-:W-:-:S04]  /*2c10*/  @!P2 IMAD R35, R118, c[0x0][0x16c], R133 ;  /* 0x00005b007623aa24 */ /* 0x000fc800078e0285 */
[----:B------:R-:W-:-:S04]  /*2c20*/  @!P2 IMAD.WIDE R34, R35, 0x8, R2 ;  /* 0x000000082322a825 */ /* 0x000fc800078e0202 */
[----:B-1----:R-:W-:Y:S02]  /*2c30*/  FMUL.FTZ R138, R75, R96 ;  /* 0x000000604b8a7220 */ /* 0x002fe40000410000 */
[----:B------:R-:W-:Y:S02]  /*2c40*/  FMUL.FTZ R165, R77, R90 ;  /* 0x0000005a4da57220 */ /* 0x000fe40000410000 */
[----:B------:R-:W-:Y:S02]  /*2c50*/  FMUL.FTZ R163, R78, R93 ;  /* 0x0000005d4ea37220 */ /* 0x000fe40000410000 */
[----:B------:R-:W-:Y:S02]  /*2c60*/  FMUL.FTZ R161, R79, R92 ;  /* 0x0000005c4fa17220 */ /* 0x000fe40000410000 */
[----:B------:R-:W-:Y:S01]  /*2c70*/  FMUL.FTZ R159, R81, R94 ;  /* 0x0000005e519f7220 */ /* 0x000fe20000410000 */
[----:B------:R-:W-:Y:S01]  /*2c80*/  BSSY B0, `(.L_x_6878) ;  /* 0x000004a000007945 */ /* 0x000fe20003800000 */
[----:B------:R-:W-:Y:S01]  /*2c90*/  FMUL.FTZ R136, R82, R101 ;  /* 0x0000006552887220 */ /* 0x000fe20000410000 */
[----:B------:R-:W-:Y:S01]  /*2ca0*/  ISETP.GE.AND P4, PT, R47, 0x1, PT ;  /* 0x000000012f00780c */ /* 0x000fe20003f86270 */
[----:B--2---:R-:W-:Y:S01]  /*2cb0*/  STS [R64.X4], R141 ;  /* 0x0000008d40007388 */ /* 0x004fe20000004800 */
[----:B---3--:R-:W-:-:S03]  /*2cc0*/  FMUL.FTZ R116, R104, 1.4426950216293334961 ;  /* 0x3fb8aa3b68747820 */ /* 0x008fc60000410000 */
[----:B----4-:R0:W-:Y:S02]  /*2cd0*/  STS [R65.X4+0x80], R110 ;  /* 0x0000806e41007388 */ /* 0x0101e40000004800 */
[----:B0-----:R-:W-:-:S04]  /*2ce0*/  FMUL.FTZ R110, R116, R96 ;  /* 0x00000060746e7220 */ /* 0x001fc80000410000 */
[----:B------:R-:W0:Y:S01]  /*2cf0*/  MUFU.EX2 R173, R110 ;  /* 0x0000006e00ad7308 */ /* 0x000e220000000800 */
[----:B------:R-:W-:Y:S04]  /*2d00*/  STS [R66.X4+0x100], R143 ;  /* 0x0001008f42007388 */ /* 0x000fe80000004800 */
        /* <DEDUP_REMOVED lines=12> */
[----:B------:R-:W3:Y:S04]  /*2dd0*/  LDS R141, [R74.X4+0x18] ;  /* 0x000018004a8d7984 */ /* 0x000ee80000004800 */
[----:B------:R-:W4:Y:S04]  /*2de0*/  LDS R137, [R74.X4+0x1c] ;  /* 0x00001c004a897984 */ /* 0x000f280000004800 */
[----:B0-----:R0:W-:Y:S01]  /*2df0*/  STS [R120+0xa88], R173 ;  /* 0x000a88ad78007388 */ /* 0x0011e20000000800 */
[----:B------:R-:W-:-:S03]  /*2e00*/  FMUL.FTZ R110, R116, R97 ;  /* 0x00000061746e7220 */ /* 0x000fc60000410000 */
[----:B------:R-:W-:Y:S01]  /*2e10*/  BAR.SYNC.DEFER_BLOCKING 0x0 ;  /* 0x0000000000007b1d */ /* 0x000fe20000010000 */
[C---:B-1----:R-:W-:Y:S02]  /*2e20*/  FMUL.FTZ R112, R116.reuse, R90 ;  /* 0x0000005a74707220 */ /* 0x042fe40000410000 */
[----:B------:R-:W-:-:S03]  /*2e30*/  FMUL.FTZ R118, R116, R93 ;  /* 0x0000005d74767220 */ /* 0x000fc60000410000 */
[----:B------:R-:W1:Y:S01]  /*2e40*/  MUFU.EX2 R110, R110 ;  /* 0x0000006e006e7308 */ /* 0x000e620000000800 */
[----:B------:R-:W-:-:S07]  /*2e50*/  FMUL.FTZ R122, R116, R92 ;  /* 0x0000005c747a7220 */ /* 0x000fce0000410000 */
[----:B------:R-:W0:Y:S01]  /*2e60*/  MUFU.EX2 R112, R112 ;  /* 0x0000007000707308 */ /* 0x000e220000000800 */
[----:B------:R-:W-:-:S07]  /*2e70*/  FMUL.FTZ R143, R116, R95 ;  /* 0x0000005f748f7220 */ /* 0x000fce0000410000 */
[----:B------:R-:W0:Y:S01]  /*2e80*/  MUFU.EX2 R118, R118 ;  /* 0x0000007600767308 */ /* 0x000e220000000800 */
[----:B--2---:R-:W-:Y:S01]  /*2e90*/  FMUL.FTZ R114, R116, R94 ;  /* 0x0000005e74727220 */ /* 0x004fe20000410000 */
[----:B------:R1:W5:Y:S06]  /*2ea0*/  @!P2 LDG.E R134, [R34.64+0x4] ;  /* 0x000004042286a981 */ /* 0x00036c000c1e1900 */
[----:B------:R-:W2:Y:S01]  /*2eb0*/  MUFU.EX2 R122, R122 ;  /* 0x0000007a007a7308 */ /* 0x000ea20000000800 */
[----:B-1----:R-:W-:-:S07]  /*2ec0*/  FMUL.FTZ R35, R173, R110 ;  /* 0x0000006ead237220 */ /* 0x002fce0000410000 */
[----:B------:R-:W1:Y:S01]  /*2ed0*/  MUFU.EX2 R143, R143 ;  /* 0x0000008f008f7308 */ /* 0x000e620000000800 */
[----:B0-----:R-:W-:Y:S02]  /*2ee0*/  FMUL.FTZ R35, R112, R35 ;  /* 0x0000002370237220 */ /* 0x001fe40000410000 */
[----:B------:R-:W-:-:S05]  /*2ef0*/  FMUL.FTZ R116, R116, R101 ;  /* 0x0000006574747220 */ /* 0x000fca0000410000 */
[----:B------:R-:W0:Y:S01]  /*2f00*/  MUFU.EX2 R114, R114 ;  /* 0x0000007200727308 */ /* 0x000e220000000800 */
[----:B------:R-:W-:Y:S01]  /*2f10*/  FMUL.FTZ R35, R118, R35 ;  /* 0x0000002376237220 */ /* 0x000fe20000410000 */
[----:B------:R-:W-:-:S03]  /*2f20*/  ISETP.NE.AND P2, PT, R38, 0x1f, PT ;  /* 0x0000001f2600780c */ /* 0x000fc60003f45270 */
[----:B--2---:R-:W-:-:S03]  /*2f30*/  FMUL.FTZ R132, R122, R35 ;  /* 0x000000237a847220 */ /* 0x004fc60000410000 */
[----:B------:R-:W2:Y:S01]  /*2f40*/  MUFU.EX2 R175, R116 ;  /* 0x0000007400af7308 */ /* 0x000ea20000000800 */
[----:B-1----:R-:W-:-:S04]  /*2f50*/  FMUL.FTZ R35, R143, R132 ;  /* 0x000000848f237220 */ /* 0x002fc80000410000 */
[----:B0-----:R-:W-:-:S04]  /*2f60*/  FMUL.FTZ R132, R114, R35 ;  /* 0x0000002372847220 */ /* 0x001fc80000410000 */
[----:B--2---:R-:W-:Y:S02]  /*2f70*/  FMUL.FTZ R140, R175, R132 ;  /* 0x00000084af8c7220 */ /* 0x004fe40000410000 */
[----:B------:R0:W1:Y:S01]  /*2f80*/  @P2 LDS R132, [R38.X4+0x128c] ;  /* 0x00128c0026842984 */ /* 0x0000620000004800 */
[----:B------:R-:W-:-:S04]  /*2f90*/  FMUL.FTZ R147, R76, R97 ;  /* 0x000000614c937220 */ /* 0x000fc80000410000 */
[----:B------:R-:W-:-:S04]  /*2fa0*/  FFMA.FTZ R34, R110, R138, R147 ;  /* 0x0000008a6e227223 */ /* 0x000fc80000010093 */
[----:B------:R-:W-:-:S04]  /*2fb0*/  FFMA.FTZ R34, R112, R34, R165 ;  /* 0x0000002270227223 */ /* 0x000fc800000100a5 */
[----:B------:R-:W-:Y:S02]  /*2fc0*/  FFMA.FTZ R34, R118, R34, R163 ;  /* 0x0000002276227223 */ /* 0x000fe400000100a3 */
[----:B------:R-:W-:Y:S02]  /*2fd0*/  FMUL.FTZ R120, R80, R95 ;  /* 0x0000005f50787220 */ /* 0x000fe40000410000 */
[----:B------:R-:W-:-:S04]  /*2fe0*/  FFMA.FTZ R34, R122, R34, R161 ;  /* 0x000000227a227223 */ /* 0x000fc800000100a1 */
[----:B------:R-:W-:Y:S02]  /*2ff0*/  FFMA.FTZ R34, R143, R34, R120 ;  /* 0x000000228f227223 */ /* 0x000fe40000010078 */
[----:B---3--:R-:W-:Y:S02]  /*3000*/  FMUL.FTZ R157, R108, R141 ;  /* 0x0000008d6c9d7220 */ /* 0x008fe40000410000 */
[----:B------:R-:W-:Y:S02]  /*3010*/  FFMA.FTZ R167, R114, R34, R159 ;  /* 0x0000002272a77223 */ /* 0x000fe4000001009f */
[C---:B------:R-:W-:Y:S02]  /*3020*/  FMUL.FTZ R34, R108.reuse, R139 ;  /* 0x0000008b6c227220 */ /* 0x040fe40000410000 */
[C---:B----4-:R-:W-:Y:S02]  /*3030*/  FMUL.FTZ R116, R108.reuse, R137 ;  /* 0x000000896c747220 */ /* 0x050fe40000410000 */
[----:B------:R-:W-:-:S02]  /*3040*/  FMUL.FTZ R35, R108, R145 ;  /* 0x000000916c237220 */ /* 0x000fc40000410000 */
[----:B------:R-:W-:Y:S02]  /*3050*/  FFMA.FTZ R167, R175, R167, R136 ;  /* 0x000000a7afa77223 */ /* 0x000fe40000010088 */
[----:B------:R-:W-:Y:S02]  /*3060*/  FMUL.FTZ R156, R89, R34 ;  /* 0x00000022599c7220 */ /* 0x000fe40000410000 */
[----:B------:R-:W-:Y:S02]  /*3070*/  FMUL.FTZ R158, R88, R157 ;  /* 0x0000009d589e7220 */ /* 0x000fe40000410000 */
[----:B------:R-:W-:Y:S01]  /*3080*/  FMUL.FTZ R160, R91, R116 ;  /* 0x000000745ba07220 */ /* 0x000fe20000410000 */
[----:B------:R-:W-:Y:S05]  /*3090*/  @P2 BRA `(.L_x_6879) ;  /* 0x0000008000002947 */ /* 0x000fea0003800000 */
[----:B01----:R-:W-:Y:S02]  /*30a0*/  ISETP.NE.AND P3, PT, R130, c[0x0][0x174], PT ;  /* 0x00005d0082007a0c */ /* 0x003fe40003f65270 */
[----:B------:R-:W-:-:S11]  /*30b0*/  MOV R132, 0x3f800000 ;  /* 0x3f80000000847802 */ /* 0x000fd60000000f00 */
[----:B------:R-:W-:-:S04]  /*30c0*/  @P3 IADD3 R157, -R49, c[0x0][0x174], RZ ;  /* 0x00005d00319d3a10 */ /* 0x000fc80007ffe1ff */
[----:B------:R-:W-:-:S04]  /*30d0*/  @P3 LEA.HI R34, R157, R157, RZ, 0x1 ;  /* 0x0000009d9d223211 */ /* 0x000fc800078f08ff */
[----:B------:R-:W-:-:S04]  /*30e0*/  @P3 LOP3.LUT R34, R34, 0xfffffe, RZ, 0xc0, !PT ;  /* 0x00fffffe22223812 */ /* 0x000fc800078ec0ff */
[----:B------:R-:W-:-:S04]  /*30f0*/  @P3 IADD3 R34, -R34, R157, RZ ;  /* 0x0000009d22223210 */ /* 0x000fc80007ffe1ff */
[----:B------:R-:W-:-:S05]  /*3100*/  @P3 LEA R34, R34, R133, 0x8 ;  /* 0x0000008522223211 */ /* 0x000fca00078e40ff */
[----:B------:R0:W1:Y:S02]  /*3110*/  @P3 LDS R132, [R34.X4+0xa88] ;  /* 0x000a880022843984 */ /* 0x0000640000004800 */
.L_x_6879:
[----:B01----:R-:W-:Y:S05]  /*3120*/  BSYNC B0 ;  /* 0x0000000000007941 */ /* 0x003fea0003800000 */
.L_x_6878:
[----:B------:R-:W0:Y:S01]  /*3130*/  SHFL.UP PT, R142, R167, 0x1, RZ ;  /* 0x04200000a78e7989 */ /* 0x000e2200000e00ff */
[----:B------:R-:W-:Y:S01]  /*3140*/  FFMA.FTZ R169, R175, R160, R158 ;  /* 0x000000a0afa97223 */ /* 0x000fe2000001009e */
[----:B------:R-:W-:Y:S01]  /*3150*/  ISETP.GE.AND P3, PT, R47, 0x2, PT ;  /* 0x000000022f00780c */ /* 0x000fe20003f66270 */
[----:B------:R-:W-:Y:S01]  /*3160*/  FMUL.FTZ R171, R175, R132 ;  /* 0x00000084afab7220 */ /* 0x000fe20000410000 */
[----:B------:R-:W1:Y:S01]  /*3170*/  SHFL.UP PT, R157, R140, 0x1, RZ ;  /* 0x042000008c9d7989 */ /* 0x000e6200000e00ff */
[----:B------:R-:W-:Y:S01]  /*3180*/  FMUL.FTZ R34, R108, R155 ;  /* 0x0000009b6c227220 */ /* 0x000fe20000410000 */
[----:B------:R-:W-:Y:S01]  /*3190*/  ISETP.GE.OR P0, PT, R130, c[0x0][0x174], P0 ;  /* 0x00005d0082007a0c */ /* 0x000fe20000706670 */
[----:B------:R-:W-:Y:S01]  /*31a0*/  FMUL.FTZ R154, R86, R35 ;  /* 0x00000023569a7220 */ /* 0x000fe20000410000 */
[----:B------:R-:W-:Y:S01]  /*31b0*/  ISETP.NE.AND P5, PT, R38, RZ, PT ;  /* 0x000000ff2600720c */ /* 0x000fe20003fa5270 */
[C---:B------:R-:W-:Y:S01]  /*31c0*/  FFMA.FTZ R144, R114.reuse, R169, R156 ;  /* 0x000000a972907223 */ /* 0x040fe2000001009c */
[----:B------:R-:W-:Y:S01]  /*31d0*/  BSSY B0, `(.L_x_6880) ;  /* 0x00000b1000007945 */ /* 0x000fe20003800000 */
[----:B------:R-:W-:-:S02]  /*31e0*/  FMUL.FTZ R116, R114, R171 ;  /* 0x000000ab72747220 */ /* 0x000fc40000410000 */
[C---:B------:R-:W-:Y:S02]  /*31f0*/  FMUL.FTZ R35, R108.reuse, R149 ;  /* 0x000000956c237220 */ /* 0x040fe40000410000 */
        /* <DEDUP_REMOVED lines=12> */
[----:B------:R-:W-:Y:S02]  /*32c0*/  FFMA.FTZ R171, R112, R171, R148 ;  /* 0x000000ab70ab7223 */ /* 0x000fe40000010094 */
[----:B0-----:R-:W-:Y:S02]  /*32d0*/  @P4 FFMA.FTZ R167, R140, R142, R167 ;  /* 0x0000008e8ca74223 */ /* 0x001fe400000100a7 */
[----:B------:R-:W-:Y:S02]  /*32e0*/  FMUL.FTZ R169, R112, R169 ;  /* 0x000000a970a97220 */ /* 0x000fe40000410000 */
[----:B-1----:R-:W-:Y:S01]  /*32f0*/  @P4 FMUL.FTZ R140, R140, R157 ;  /* 0x0000009d8c8c4220 */ /* 0x002fe20000410000 */
[----:B------:R-:W0:Y:S01]  /*3300*/  SHFL.UP PT, R34, R167, 0x2, RZ ;  /* 0x04400000a7227989 */ /* 0x000e2200000e00ff */
[----:B------:R-:W-:Y:S01]  /*3310*/  FFMA.FTZ R171, R110, R171, R146 ;  /* 0x000000ab6eab7223 */ /* 0x000fe20000010092 */
[----:B------:R-:W-:Y:S01]  /*3320*/  ISETP.NE.AND P4, PT, R128, 0x1f, PT ;  /* 0x0000001f8000780c */ /* 0x000fe20003f85270 */
        /* <DEDUP_REMOVED lines=32> */
[C---:B------:R-:W-:Y:S02]  /*3530*/  ISETP.GE.U32.AND P4, PT, R128.reuse, 0x18, PT ;  /* 0x000000188000780c */ /* 0x040fe40003f86070 */
[----:B------:R-:W1:Y:S04]  /*3540*/  SHFL.UP PT, R157, R140, 0x10, RZ ;  /* 0x060000008c9d7989 */ /* 0x000e6800000e00ff */
[----:B------:R-:W2:Y:S04]  /*3550*/  SHFL.DOWN PT, R144, R171, 0x8, 0x1f ;  /* 0x09001f00ab907f89 */ /* 0x000ea800000e0000 */
[----:B------:R-:W3:Y:S04]  /*3560*/  SHFL.DOWN PT, R169, R142, 0x8, 0x1f ;  /* 0x09001f008ea97f89 */ /* 0x000ee800000e0000 */
[----:B------:R-:W-:Y:S01]  /*3570*/  @!P0 LDS.64 R34, [R133.X8+0x1308] ;  /* 0x0013080085228984 */ /* 0x000fe20000008a00 */
[----:B------:R-:W-:Y:S01]  /*3580*/  ISETP.GE.U32.AND P0, PT, R128, 0x10, PT ;  /* 0x000000108000780c */ /* 0x000fe20003f06070 */
[----:B0-----:R-:W-:-:S02]  /*3590*/  @P3 FFMA.FTZ R167, R140, R116, R167 ;  /* 0x000000748ca73223 */ /* 0x001fc400000100a7 */
[----:B-1----:R-:W-:Y:S02]  /*35a0*/  @P3 FMUL.FTZ R140, R140, R157 ;  /* 0x0000009d8c8c3220 */ /* 0x002fe40000410000 */
[----:B-----5:R-:W-:Y:S01]  /*35b0*/  SHFL.IDX PT, R157, R134, RZ, 0x1f ;  /* 0x00001fff869d7589 */ /* 0x020fe200000e0000 */
[----:B--2---:R-:W-:-:S03]  /*35c0*/  @!P4 FFMA.FTZ R171, R142, R144, R171 ;  /* 0x000000908eabc223 */ /* 0x004fc600000100ab */
[----:B------:R-:W-:Y:S01]  /*35d0*/  SHFL.UP PT, R167, R167, 0x1, RZ ;  /* 0x04200000a7a77989 */ /* 0x000fe200000e00ff */
[----:B---3--:R-:W-:-:S03]  /*35e0*/  @!P4 FMUL.FTZ R142, R142, R169 ;  /* 0x000000a98e8ec220 */ /* 0x008fc60000410000 */
[----:B------:R-:W0:Y:S04]  /*35f0*/  SHFL.UP PT, R140, R140, 0x1, RZ ;  /* 0x042000008c8c7989 */ /* 0x000e2800000e00ff */
[----:B------:R-:W1:Y:S04]  /*3600*/  SHFL.DOWN PT, R116, R171, 0x10, 0x1f ;  /* 0x0a001f00ab747f89 */ /* 0x000e6800000e0000 */
[----:B------:R-:W2:Y:S01]  /*3610*/  SHFL.DOWN PT, R169, R142, 0x10, 0x1f ;  /* 0x0a001f008ea97f89 */ /* 0x000ea200000e0000 */
[----:B0-----:R-:W-:Y:S02]  /*3620*/  @P1 FFMA.FTZ R157, R140, R157, R167 ;  /* 0x0000009d8c9d1223 */ /* 0x001fe400000100a7 */
[----:B-1----:R-:W-:-:S02]  /*3630*/  @!P0 FFMA.FTZ R171, R142, R116, R171 ;  /* 0x000000748eab8223 */ /* 0x002fc400000100ab */
[----:B------:R-:W-:Y:S02]  /*3640*/  FFMA.FTZ R173, R173, R157, R138 ;  /* 0x0000009dadad7223 */ /* 0x000fe4000001008a */
[----:B--2---:R-:W-:Y:S01]  /*3650*/  @!P0 FMUL.FTZ R142, R142, R169 ;  /* 0x000000a98e8e8220 */ /* 0x004fe20000410000 */
[----:B------:R-:W-:Y:S01]  /*3660*/  SHFL.IDX PT, R157, R35, RZ, 0x1f ;  /* 0x00001fff239d7589 */ /* 0x000fe200000e0000 */
[-C--:B------:R-:W-:Y:S02]  /*3670*/  FMUL.FTZ R134, R151, R173.reuse ;  /* 0x000000ad97867220 */ /* 0x080fe40000410000 */
[----:B------:R-:W-:Y:S01]  /*3680*/  FFMA.FTZ R116, R110, R173, R147 ;  /* 0x000000ad6e747223 */ /* 0x000fe20000010093 */
[----:B------:R-:W-:Y:S01]  /*3690*/  SHFL.DOWN PT, R151, R171, 0x1, 0x1f ;  /* 0x08201f00ab977f89 */ /* 0x000fe200000e0000 */
[----:B------:R-:W-:Y:S02]  /*36a0*/  FFMA.FTZ R134, R83, R134, RZ ;  /* 0x0000008653867223 */ /* 0x000fe400000100ff */
[-C--:B------:R-:W-:Y:S01]  /*36b0*/  FMUL.FTZ R153, R153, R116.reuse ;  /* 0x0000007499997220 */ /* 0x080fe20000410000 */
[----:B------:R-:W0:Y:S01]  /*36c0*/  SHFL.DOWN PT, R144, R142, 0x1, 0x1f ;  /* 0x08201f008e907f89 */ /* 0x000e2200000e0000 */
[----:B------:R-:W-:-:S02]  /*36d0*/  FFMA.FTZ R165, R112, R116, R165 ;  /* 0x0000007470a57223 */ /* 0x000fc400000100a5 */
[----:B------:R-:W-:Y:S01]  /*36e0*/  FFMA.FTZ R153, R85, R153, R134 ;  /* 0x0000009955997223 */ /* 0x000fe20000010086 */
[----:B------:R-:W-:Y:S01]  /*36f0*/  SHFL.IDX PT, R138, R171, RZ, 0x1f ;  /* 0x00001fffab8a7589 */ /* 0x000fe200000e0000 */
[-C--:B------:R-:W-:Y:S02]  /*3700*/  FMUL.FTZ R149, R149, R165.reuse ;  /* 0x000000a595957220 */ /* 0x080fe40000410000 */
[----:B------:R-:W-:Y:S01]  /*3710*/  FFMA.FTZ R162, R118, R165, R163 ;  /* 0x000000a576a27223 */ /* 0x000fe200000100a3 */
[----:B------:R-:W1:Y:S01]  /*3720*/  SHFL.IDX PT, R134, R142, RZ, 0x1f ;  /* 0x00001fff8e867589 */ /* 0x000e6200000e0000 */
[----:B------:R-:W-:Y:S02]  /*3730*/  FFMA.FTZ R140, R84, R149, R153 ;  /* 0x00000095548c7223 */ /* 0x000fe40000010099 */
[-C--:B------:R-:W-:Y:S02]  /*3740*/  FMUL.FTZ R155, R155, R162.reuse ;  /* 0x000000a29b9b7220 */ /* 0x080fe40000410000 */
[----:B------:R-:W-:-:S02]  /*3750*/  FFMA.FTZ R164, R122, R162, R161 ;  /* 0x000000a27aa47223 */ /* 0x000fc400000100a1 */
[----:B------:R-:W-:Y:S02]  /*3760*/  FFMA.FTZ R155, R87, R155, R140 ;  /* 0x0000009b579b7223 */ /* 0x000fe4000001008c */
[-C--:B------:R-:W-:Y:S02]  /*3770*/  FMUL.FTZ R145, R145, R164.reuse ;  /* 0x000000a491917220 */ /* 0x080fe40000410000 */
[----:B------:R-:W-:Y:S02]  /*3780*/  FFMA.FTZ R153, R143, R164, R120 ;  /* 0x000000a48f997223 */ /* 0x000fe40000010078 */
[----:B------:R-:W-:Y:S02]  /*3790*/  FFMA.FTZ R140, R86, R145, R155 ;  /* 0x00000091568c7223 */ /* 0x000fe4000001009b */
[----:B------:R-:W-:Y:S02]  /*37a0*/  FFMA.FTZ R166, R114, R153, R159 ;  /* 0x0000009972a67223 */ /* 0x000fe4000001009f */
[----:B0-----:R-:W-:-:S02]  /*37b0*/  @P2 FFMA.FTZ R157, R144, R157, R151 ;  /* 0x0000009d909d2223 */ /* 0x001fc40000010097 */
[----:B------:R-:W-:Y:S02]  /*37c0*/  FMUL.FTZ R144, R139, R153 ;  /* 0x000000998b907220 */ /* 0x000fe40000410000 */
[----:B------:R-:W-:Y:S02]  /*37d0*/  FFMA.FTZ R139, R157, R132, R160 ;  /* 0x000000849d8b7223 */ /* 0x000fe400000100a0 */
[----:B------:R-:W-:Y:S01]  /*37e0*/  FFMA.FTZ R145, R89, R144, R140 ;  /* 0x0000009059917223 */ /* 0x000fe2000001008c */
[----:B------:R-:W-:Y:S01]  /*37f0*/  IADD3 R144, -R67, c[0x0][0x168], -R38 ;  /* 0x00005a0043907a10 */ /* 0x000fe20007ffe926 */
[----:B------:R-:W-:Y:S02]  /*3800*/  FMUL.FTZ R132, R141, R166 ;  /* 0x000000a68d847220 */ /* 0x000fe40000410000 */
[----:B------:R-:W-:Y:S01]  /*3810*/  FFMA.FTZ R141, R175, R139, R158 ;  /* 0x0000008baf8d7223 */ /* 0x000fe2000001009e */
[----:B------:R-:W-:Y:S01]  /*3820*/  ISETP.GE.AND P0, PT, R144, 0x1, PT ;  /* 0x000000019000780c */ /* 0x000fe20003f06270 */
[----:B------:R-:W-:-:S02]  /*3830*/  FFMA.FTZ R140, R88, R132, R145 ;  /* 0x00000084588c7223 */ /* 0x000fc40000010091 */
[----:B------:R-:W-:Y:S01]  /*3840*/  FFMA.FTZ R145, R114, R141, R156 ;  /* 0x0000008d72917223 */ /* 0x000fe2000001009c */
[----:B------:R-:W-:Y:S01]  /*3850*/  P2R R114, PR, RZ, 0x20 ;  /* 0x00000020ff727803 */ /* 0x000fe20000000000 */
[----:B------:R-:W-:Y:S02]  /*3860*/  FADD.FTZ R114, -R147, R116 ;  /* 0x0000007493727221 */ /* 0x000fe40000010100 */
[----:B------:R-:W-:Y:S02]  /*3870*/  FFMA.FTZ R143, R143, R145, R154 ;  /* 0x000000918f8f7223 */ /* 0x000fe4000001009a */
[----:B-1----:R-:W-:Y:S01]  /*3880*/  FFMA.FTZ R35, R134, R35, R138 ;  /* 0x0000002386237223 */ /* 0x002fe2000001008a */
[----:B------:R-:W-:Y:S01]  /*3890*/  SHF.L.U32 R138, R38, 0x3, RZ ;  /* 0x00000003268a7819 */ /* 0x000fe200000006ff */
[----:B------:R-:W-:Y:S02]  /*38a0*/  FFMA.FTZ R147, R122, R143, R152 ;  /* 0x0000008f7a937223 */ /* 0x000fe40000010098 */
[----:B------:R-:W-:Y:S01]  /*38b0*/  FMUL.FTZ R34, R134, R34 ;  /* 0x0000002286227220 */ /* 0x000fe20000410000 */
[----:B------:R-:W-:Y:S01]  /*38c0*/  LEA.HI.SX32 R167, R138, R138, 0x1b ;  /* 0x0000008a8aa77211 */ /* 0x000fe200078fdaff */
[----:B------:R-:W-:-:S02]  /*38d0*/  FFMA.FTZ R149, R118, R147, R150 ;  /* 0x0000009376957223 */ /* 0x000fc40000010096 */
[----:B------:R-:W-:Y:S01]  /*38e0*/  FMUL.FTZ R155, R108, R165 ;  /* 0x000000a56c9b7220 */ /* 0x000fe20000410000 */
[----:B------:R0:W-:Y:S01]  /*38f0*/  @!P5 STS.64 [R133.X8+0x1308], R34 ;  /* 0x001308228500d388 */ /* 0x0001e20000008a00 */
[----:B------:R-:W-:Y:S02]  /*3900*/  FFMA.FTZ R151, R112, R149, R148 ;  /* 0x0000009570977223 */ /* 0x000fe40000010094 */
[----:B------:R-:W-:Y:S02]  /*3910*/  FADD.FTZ R163, -R120, R153 ;  /* 0x0000009978a37221 */ /* 0x000fe40000010100 */
[C---:B------:R-:W-:Y:S02]  /*3920*/  FMUL.FTZ R132, R108.reuse, R173 ;  /* 0x000000ad6c847220 */ /* 0x040fe40000410000 */
[----:B------:R-:W-:Y:S02]  /*3930*/  FFMA.FTZ R136, R175, R166, R136 ;  /* 0x000000a6af887223 */ /* 0x000fe40000010088 */
[----:B------:R-:W-:-:S02]  /*3940*/  FMUL.FTZ R116, R108, R116 ;  /* 0x000000746c747220 */ /* 0x000fc40000410000 */
[----:B------:R-:W-:Y:S02]  /*3950*/  FMUL.FTZ R157, R84, R155 ;  /* 0x0000009b549d7220 */ /* 0x000fe40000410000 */
[----:B0-----:R-:W-:Y:S02]  /*3960*/  FMUL.FTZ R34, R108, R153 ;  /* 0x000000996c227220 */ /* 0x001fe40000410000 */
[----:B------:R-:W-:Y:S02]  /*3970*/  FFMA.FTZ R153, R110, R151, R146 ;  /* 0x000000976e997223 */ /* 0x000fe40000010092 */
[-C--:B------:R-:W-:Y:S02]  /*3980*/  FFMA.FTZ R155, R75, -R96.reuse, R173 ;  /* 0x800000604b9b7223 */ /* 0x080fe400000100ad */
[----:B------:R-:W-:Y:S02]  /*3990*/  FMUL.FTZ R110, R153, R96 ;  /* 0x00000060996e7220 */ /* 0x000fe40000410000 */
[----:B------:R-:W-:-:S02]  /*39a0*/  FMUL.FTZ R132, R83, R132 ;  /* 0x0000008453847220 */ /* 0x000fc40000410000 */
[----:B------:R-:W-:Y:S02]  /*39b0*/  FMUL.FTZ R134, R137, R136 ;  /* 0x0000008889867220 */ /* 0x000fe40000410000 */
[----:B------:R-:W-:Y:S01]  /*39c0*/  FMUL.FTZ R118, R108, R162 ;  /* 0x000000a26c767220 */ /* 0x000fe20000410000 */
[----:B------:R-:W-:Y:S01]  /*39d0*/  STS [R167.X4+0x430], R132 ;  /* 0x00043084a7007388 */ /* 0x000fe20000004800 */
[----:B------:R-:W-:Y:S02]  /*39e0*/  FMUL.FTZ R137, R85, R116 ;  /* 0x0000007455897220 */ /* 0x000fe40000410000 */
[----:B------:R-:W-:Y:S01]  /*39f0*/  FMUL.FTZ R112, R151, R97 ;  /* 0x0000006197707220 */ /* 0x000fe20000410000 */
[----:B------:R0:W-:Y:S01]  /*3a00*/  STS [R48.X4+0x438], R157 ;  /* 0x0004389d30007388 */ /* 0x0001e20000004800 */
[----:B------:R-:W-:Y:S02]  /*3a10*/  FFMA.FTZ R35, R110, R155, RZ ;  /* 0x0000009b6e237223 */ /* 0x000fe400000100ff */
[----:B------:R-:W-:Y:S01]  /*3a20*/  FMUL.FTZ R161, R108, R164 ;  /* 0x000000a46ca17220 */ /* 0x000fe20000410000 */
[----:B------:R1:W-:Y:S01]  /*3a30*/  STS [R48.X4+0x434], R137 ;  /* 0x0004348930007388 */ /* 0x0003e20000004800 */
[----:B------:R-:W-:-:S02]  /*3a40*/  FMUL.FTZ R159, R87, R118 ;  /* 0x00000076579f7220 */ /* 0x000fc40000410000 */
[----:B------:R-:W-:Y:S02]  /*3a50*/  FMUL.FTZ R118, R149, R90 ;  /* 0x0000005a95767220 */ /* 0x000fe40000410000 */
[----:B------:R-:W-:Y:S01]  /*3a60*/  FFMA.FTZ R35, R112, R114, R35 ;  /* 0x0000007270237223 */ /* 0x000fe20000010023 */
[----:B------:R2:W-:Y:S01]  /*3a70*/  STS [R48.X4+0x43c], R159 ;  /* 0x00043c9f30007388 */ /* 0x0005e20000004800 */
[----:B0-----:R-:W-:Y:S02]  /*3a80*/  FFMA.FTZ R157, R77, -R90, R165 ;  /* 0x8000005a4d9d7223 */ /* 0x001fe400000100a5 */
[----:B------:R-:W-:Y:S02]  /*3a90*/  FMUL.FTZ R161, R86, R161 ;  /* 0x000000a156a17220 */ /* 0x000fe40000410000 */
[----:B-1----:R-:W-:Y:S02]  /*3aa0*/  FMUL.FTZ R137, R89, R34 ;  /* 0x0000002259897220 */ /* 0x002fe40000410000 */
[----:B------:R-:W-:Y:S01]  /*3ab0*/  FMUL.FTZ R120, R147, R93 ;  /* 0x0000005d93787220 */ /* 0x000fe20000410000 */
[----:B------:R0:W-:Y:S01]  /*3ac0*/  STS [R48.X4+0x440], R161 ;  /* 0x000440a130007388 */ /* 0x0001e20000004800 */
[----:B------:R-:W-:-:S02]  /*3ad0*/  FFMA.FTZ R35, R118, R157, R35 ;  /* 0x0000009d76237223 */ /* 0x000fc40000010023 */
[----:B--2---:R-:W-:Y:S01]  /*3ae0*/  FFMA.FTZ R159, R78, -R93, R162 ;  /* 0x8000005d4e9f7223 */ /* 0x004fe200000100a2 */
[----:B------:R1:W-:Y:S01]  /*3af0*/  STS [R48.X4+0x444], R137 ;  /* 0x0004448930007388 */ /* 0x0003e20000004800 */
[----:B------:R-:W-:Y:S02]  /*3b00*/  FMUL.FTZ R34, R108, R136 ;  /* 0x000000886c227220 */ /* 0x000fe40000410000 */
[-C--:B------:R-:W-:Y:S02]  /*3b10*/  FMUL.FTZ R122, R143, R92.reuse ;  /* 0x0000005c8f7a7220 */ /* 0x080fe40000410000 */
[----:B------:R-:W-:Y:S02]  /*3b20*/  FFMA.FTZ R35, R120, R159, R35 ;  /* 0x0000009f78237223 */ /* 0x000fe40000010023 */
[----:B0-----:R-:W-:Y:S02]  /*3b30*/  FFMA.FTZ R161, R79, -R92, R164 ;  /* 0x8000005c4fa17223 */ /* 0x001fe400000100a4 */
[----:B------:R-:W-:-:S02]  /*3b40*/  FMUL.FTZ R167, R91, R34 ;  /* 0x000000225ba77220 */ /* 0x000fc40000410000 */
[----:B-1----:R-:W-:Y:S02]  /*3b50*/  FMUL.FTZ R137, R108, R166 ;  /* 0x000000a66c897220 */ /* 0x002fe40000410000 */
[----:B------:R-:W-:Y:S01]  /*3b60*/  FMUL.FTZ R108, R145, R95 ;  /* 0x0000005f916c7220 */ /* 0x000fe20000410000 */
[----:B------:R0:W-:Y:S01]  /*3b70*/  STS [R48.X4+0x44c], R167 ;  /* 0x00044ca730007388 */ /* 0x0001e20000004800 */
[----:B------:R-:W-:Y:S02]  /*3b80*/  FMUL.FTZ R137, R88, R137 ;  /* 0x0000008958897220 */ /* 0x000fe40000410000 */
[----:B------:R-:W-:Y:S02]  /*3b90*/  FFMA.FTZ R35, R122, R161, R35 ;  /* 0x000000a17a237223 */ /* 0x000fe40000010023 */
[----:B------:R-:W-:Y:S01]  /*3ba0*/  FFMA.FTZ R116, R91, R134, R140 ;  /* 0x000000865b747223 */ /* 0x000fe2000001008c */
[----:B------:R0:W-:Y:S01]  /*3bb0*/  STS [R48.X4+0x448], R137 ;  /* 0x0004488930007388 */ /* 0x0001e20000004800 */
[----:B------:R-:W-:-:S02]  /*3bc0*/  FFMA.FTZ R134, R81, -R94, R166 ;  /* 0x8000005e51867223 */ /* 0x000fc400000100a6 */
[-C--:B------:R-:W-:Y:S02]  /*3bd0*/  FMUL.FTZ R138, R139, R101.reuse ;  /* 0x000000658b8a7220 */ /* 0x080fe40000410000 */
[----:B------:R-:W-:Y:S02]  /*3be0*/  FFMA.FTZ R165, R82, -R101, R136 ;  /* 0x8000006552a57223 */ /* 0x000fe40000010088 */
[----:B------:R-:W-:Y:S02]  /*3bf0*/  FMUL.FTZ R132, R141, R94 ;  /* 0x0000005e8d847220 */ /* 0x000fe40000410000 */
[----:B------:R-:W-:Y:S02]  /*3c00*/  FFMA.FTZ R35, R108, R163, R35 ;  /* 0x000000a36c237223 */ /* 0x000fe40000010023 */
[----:B------:R-:W-:Y:S02]  /*3c10*/  FMUL.FTZ R169, R138, R165 ;  /* 0x000000a58aa97220 */ /* 0x000fe40000410000 */
[----:B------:R-:W-:Y:S01]  /*3c20*/  FFMA.FTZ R142, R132, R134, R35 ;  /* 0x00000086848e7223 */ /* 0x000fe20000010023 */
        /* <DEDUP_REMOVED lines=11> */
.L_x_6881:
[----:B0-----:R-:W-:Y:S05]  /*3ce0*/  BSYNC B0 ;  /* 0x0000000000007941 */ /* 0x001fea0003800000 */
.L_x_6880:
[C---:B------:R-:W-:Y:S01]  /*3cf0*/  IADD3 R35, R38.reuse, 0x20, RZ ;  /* 0x0000002026237810 */ /* 0x040fe20007ffe0ff */
[----:B------:R-:W-:Y:S01]  /*3d00*/  BSSY B0, `(.L_x_6882) ;  /* 0x0000015000007945 */ /* 0x000fe20003800000 */
[----:B------:R-:W-:Y:S01]  /*3d10*/  IADD3 R137, R38, 0x40, RZ ;  /* 0x0000004026897810 */ /* 0x000fe20007ffe0ff */
[----:B------:R-:W-:Y:S01]  /*3d20*/  FADD.FTZ R140, R142, R169 ;  /* 0x000000a98e8c7221 */ /* 0x000fe20000010000 */
[-C--:B------:R-:W-:Y:S02]  /*3d30*/  LEA.HI.SX32 R35, R35, R38.reuse, 0x1b ;  /* 0x0000002623237211 */ /* 0x080fe400078fdaff */
[----:B------:R-:W-:Y:S02]  /*3d40*/  LEA.HI.SX32 R106, R137, R38, 0x1b ;  /* 0x00000026896a7211 */ /* 0x000fe400078fdaff */
[----:B------:R-:W-:Y:S01]  /*3d50*/  ISETP.GE.AND P6, PT, R144, 0x21, PT ;  /* 0x000000219000780c */ /* 0x000fe20003fc6270 */
[----:B------:R0:W1:Y:S01]  /*3d60*/  LDS R137, [R35.X4+0x4b0] ;  /* 0x0004b00023897984 */ /* 0x0000620000004800 */
[----:B------:R-:W-:-:S02]  /*3d70*/  SHF.L.U64.HI R34, R102, 0x2, R135 ;  /* 0x0000000266227819 */ /* 0x000fc40000010287 */
[----:B------:R-:W-:Y:S02]  /*3d80*/  SHF.L.U32 R171, R102, 0x2, RZ ;  /* 0x0000000266ab7819 */ /* 0x000fe400000006ff */
[----:B------:R-:W-:Y:S01]  /*3d90*/  ISETP.GE.AND P0, PT, R144, 0x41, PT ;  /* 0x000000419000780c */ /* 0x000fe20003f06270 */
[----:B------:R-:W-:Y:S01]  /*3da0*/  IMAD R34, R34, c[0x0][0x2d0], RZ ;  /* 0x0000b40022227a24 */ /* 0x000fe200078e02ff */
[C---:B------:R-:W-:Y:S02]  /*3db0*/  ISETP.GE.AND P1, PT, R144.reuse, 0x61, PT ;  /* 0x000000619000780c */ /* 0x040fe40003f26270 */
[C---:B------:R-:W-:Y:S01]  /*3dc0*/  ISETP.GE.AND P2, PT, R144.reuse, 0x81, PT ;  /* 0x000000819000780c */ /* 0x040fe20003f46270 */
[----:B------:R-:W-:Y:S01]  /*3dd0*/  IMAD R169, R171, c[0x0][0x2d4], R34 ;  /* 0x0000b500aba97a24 */ /* 0x000fe200078e0222 */
[C---:B------:R-:W-:Y:S02]  /*3de0*/  ISETP.GE.AND P3, PT, R144.reuse, 0xa1, PT ;  /* 0x000000a19000780c */ /* 0x040fe40003f66270 */
[----:B------:R-:W-:-:S02]  /*3df0*/  ISETP.GE.AND P4, PT, R144, 0xc1, PT ;  /* 0x000000c19000780c */ /* 0x000fc40003f86270 */
[----:B------:R-:W-:Y:S01]  /*3e00*/  ISETP.GE.AND P5, PT, R144, 0xe1, PT ;  /* 0x000000e19000780c */ /* 0x000fe20003fa6270 */
[----:B------:R-:W-:Y:S07]  /*3e10*/  @!P6 BRA `(.L_x_6883) ;  /* 0x000000300000e947 */ /* 0x000fee0003800000 */
[----:B0-----:R-:W-:-:S05]  /*3e20*/  IMAD.WIDE.U32 R34, R171, c[0x0][0x2d0], R14 ;  /* 0x0000b400ab227a25 */ /* 0x001fca00078e000e */
[----:B------:R-:W-:-:S05]  /*3e30*/  IADD3 R35, R35, R169, RZ ;  /* 0x000000a923237210 */ /* 0x000fca0007ffe0ff */
[----:B-1----:R0:W-:Y:S02]  /*3e40*/  RED.E.ADD.F32.FTZ.RN.STRONG.GPU [R34.64], R137 ;  /* 0x000000892200798e */ /* 0x0021e4000c10e784 */
.L_x_6883:
[----:B0-----:R-:W-:Y:S05]  /*3e50*/  BSYNC B0 ;  /* 0x0000000000007941 */ /* 0x001fea0003800000 */
.L_x_6882:
[----:B-1----:R0:W1:Y:S01]  /*3e60*/  LDS R137, [R106.X4+0x530] ;  /* 0x000530006a897984 */ /* 0x0020620000004800 */
[----:B------:R-:W-:Y:S01]  /*3e70*/  BSSY B0, `(.L_x_6884) ;  /* 0x0000005000007945 */ /* 0x000fe20003800000 */
[----:B------:R-:W-:Y:S05]  /*3e80*/  @!P0 BRA `(.L_x_6885) ;  /* 0x0000003000008947 */ /* 0x000fea0003800000 */
[----:B------:R-:W-:-:S05]  /*3e90*/  IMAD.WIDE.U32 R34, R171, c[0x0][0x2d0], R16 ;  /* 0x0000b400ab227a25 */ /* 0x000fca00078e0010 */
[----:B------:R-:W-:-:S05]  /*3ea0*/  IADD3 R35, R169, R35, RZ ;  /* 0x00000023a9237210 */ /* 0x000fca0007ffe0ff */
[----:B-1----:R1:W-:Y:S02]  /*3eb0*/  RED.E.ADD.F32.FTZ.RN.STRONG.GPU [R34.64], R137 ;  /* 0x000000892200798e */ /* 0x0023e4000c10e784 */
.L_x_6885:
[----:B------:R-:W-:Y:S05]  /*3ec0*/  BSYNC B0 ;  /* 0x0000000000007941 */ /* 0x000fea0003800000 */
.L_x_6884:
[----:B-1----:R1:W2:Y:S01]  /*3ed0*/  LDS R137, [R50.X4+0x5b0] ;  /* 0x0005b00032897984 */ /* 0x0022a20000004800 */
[----:B------:R-:W-:Y:S01]  /*3ee0*/  BSSY B0, `(.L_x_6886) ;  /* 0x0000005000007945 */ /* 0x000fe20003800000 */
[----:B------:R-:W-:Y:S05]  /*3ef0*/  @!P1 BRA `(.L_x_6887) ;  /* 0x0000003000009947 */ /* 0x000fea0003800000 */
[----:B------:R-:W-:-:S05]  /*3f00*/  IMAD.WIDE.U32 R34, R171, c[0x0][0x2d0], R18 ;  /* 0x0000b400ab227a25 */ /* 0x000fca00078e0012 */
[----:B------:R-:W-:-:S05]  /*3f10*/  IADD3 R35, R169, R35, RZ ;  /* 0x00000023a9237210 */ /* 0x000fca0007ffe0ff */
[----:B--2---:R2:W-:Y:S02]  /*3f20*/  RED.E.ADD.F32.FTZ.RN.STRONG.GPU [R34.64], R137 ;  /* 0x000000892200798e */ /* 0x0045e4000c10e784 */
.L_x_6887:
[----:B------:R-:W-:Y:S05]  /*3f30*/  BSYNC B0 ;  /* 0x0000000000007941 */ /* 0x000fea0003800000 */
.L_x_6886:
[----:B--2---:R2:W3:Y:S01]  /*3f40*/  LDS R137, [R51.X4+0x630] ;  /* 0x0006300033897984 */ /* 0x0044e20000004800 */
[----:B------:R-:W-:Y:S01]  /*3f50*/  BSSY B0, `(.L_x_6888) ;  /* 0x0000005000007945 */ /* 0x000fe20003800000 */
[----:B------:R-:W-:Y:S05]  /*3f60*/  @!P2 BRA `(.L_x_6889) ;  /* 0x000000300000a947 */ /* 0x000fea0003800000 */
[----:B------:R-:W-:-:S05]  /*3f70*/  IMAD.WIDE.U32 R34, R171, c[0x0][0x2d0], R20 ;  /* 0x0000b400ab227a25 */ /* 0x000fca00078e0014 */
[----:B------:R-:W-:-:S05]  /*3f80*/  IADD3 R35, R169, R35, RZ ;  /* 0x00000023a9237210 */ /* 0x000fca0007ffe0ff */
[----:B---3--:R3:W-:Y:S02]  /*3f90*/  RED.E.ADD.F32.FTZ.RN.STRONG.GPU [R34.64], R137 ;  /* 0x000000892200798e */ /* 0x0087e4000c10e784 */
.L_x_6889:
[----:B------:R-:W-:Y:S05]  /*3fa0*/  BSYNC B0 ;  /* 0x0000000000007941 */ /* 0x000fea0003800000 */
.L_x_6888:
[----:B---3--:R3:W4:Y:S01]  /*3fb0*/  LDS R137, [R52.X4+0x6b0] ;  /* 0x0006b00034897984 */ /* 0x0087220000004800 */
[----:B------:R-:W-:Y:S01]  /*3fc0*/  BSSY B0, `(.L_x_6890) ;  /* 0x0000005000007945 */ /* 0x000fe20003800000 */
[----:B------:R-:W-:Y:S05]  /*3fd0*/  @!P3 BRA `(.L_x_6891) ;  /* 0x000000300000b947 */ /* 0x000fea0003800000 */
[----:B------:R-:W-:-:S05]  /*3fe0*/  IMAD.WIDE.U32 R34, R171, c[0x0][0x2d0], R22 ;  /* 0x0000b400ab227a25 */ /* 0x000fca00078e0016 */
[----:B------:R-:W-:-:S05]  /*3ff0*/  IADD3 R35, R169, R35, RZ ;  /* 0x00000023a9237210 */ /* 0x000fca0007ffe0ff */
[----:B----4-:R4:W-:Y:S02]  /*4000*/  RED.E.ADD.F32.FTZ.RN.STRONG.GPU [R34.64], R137 ;  /* 0x000000892200798e */ /* 0x0109e4000c10e784 */
.L_x_6891:
[----:B------:R-:W-:Y:S05]  /*4010*/  BSYNC B0 ;  /* 0x0000000000007941 */ /* 0x000fea0003800000 */
.L_x_6890:
[----:B------:R0:W1:Y:S01]  /*4020*/  LDS R167, [R53.X4+0x730] ;  /* 0x0007300035a77984 */ /* 0x0000620000004800 */
[----:B------:R-:W-:Y:S01]  /*4030*/  BSSY B0, `(.L_x_6892) ;  /* 0x0000006000007945 */ /* 0x000fe20003800000 */
[----:B----4-:R-:W-:Y:S01]  /*4040*/  IMAD.WIDE.U32 R34, R171, c[0x0][0x2d0], R26 ;  /* 0x0000b400ab227a25 */ /* 0x010fe200078e001a */
[----:B------:R-:W-:Y:S05]  /*4050*/  @!P4 BRA `(.L_x_6893) ;  /* 0x000000300000c947 */ /* 0x000fea0003800000 */
[----:B------:R-:W-:-:S05]  /*4060*/  IMAD.WIDE.U32 R136, R171, c[0x0][0x2d0], R24 ;  /* 0x0000b400ab887a25 */ /* 0x000fca00078e0018 */
[----:B------:R-:W-:-:S05]  /*4070*/  IADD3 R137, R169, R137, RZ ;  /* 0x00000089a9897210 */ /* 0x000fca0007ffe0ff */
[----:B-1----:R1:W-:Y:S02]  /*4080*/  RED.E.ADD.F32.FTZ.RN.STRONG.GPU [R136.64], R167 ;  /* 0x000000a78800798e */ /* 0x0023e4000c10e784 */
.L_x_6893:
[----:B------:R-:W-:Y:S05]  /*4090*/  BSYNC B0 ;  /* 0x0000000000007941 */ /* 0x000fea0003800000 */
.L_x_6892:
[----:B-1----:R1:W4:Y:S01]  /*40a0*/  LDS R137, [R54.X4+0x7b0] ;  /* 0x0007b00036897984 */ /* 0x0023220000004800 */
[----:B------:R-:W-:Y:S01]  /*40b0*/  BSSY B0, `(.L_x_6894) ;  /* 0x0000004000007945 */ /* 0x000fe20003800000 */
[----:B------:R-:W-:Y:S05]  /*40c0*/  @!P5 BRA `(.L_x_6895) ;  /* 0x000000200000d947 */ /* 0x000fea0003800000 */
[----:B------:R-:W-:-:S05]  /*40d0*/  IADD3 R35, R169, R35, RZ ;  /* 0x00000023a9237210 */ /* 0x000fca0007ffe0ff */
[----:B----4-:R4:W-:Y:S02]  /*40e0*/  RED.E.ADD.F32.FTZ.RN.STRONG.GPU [R34.64], R137 ;  /* 0x000000892200798e */ /* 0x0109e4000c10e784 */
.L_x_6895:
[----:B------:R-:W-:Y:S05]  /*40f0*/  BSYNC B0 ;  /* 0x0000000000007941 */ /* 0x000fea0003800000 */
.L_x_6894:
[----:B----4-:R-:W4:Y:S01]  /*4100*/  SHFL.DOWN PT, R137, R116, 0x1, 0x1f ;  /* 0x08201f0074897f89 */ /* 0x010f2200000e0000 */
[C---:B------:R-:W-:Y:S01]  /*4110*/  ISETP.GT.AND P0, PT, R47.reuse, 0x1e, PT ;  /* 0x0000001e2f00780c */ /* 0x040fe20003f04270 */
[C---:B0-----:R-:W-:Y:S01]  /*4120*/  FMUL.FTZ R106, R104.reuse, R139 ;  /* 0x0000008b686a7220 */ /* 0x041fe20000410000 */
[----:B------:R-:W-:Y:S01]  /*4130*/  ISETP.NE.AND P1, PT, R47, RZ, PT ;  /* 0x000000ff2f00720c */ /* 0x000fe20003f25270 */
[----:B------:R-:W0:Y:S01]  /*4140*/  SHFL.DOWN PT, R35, R140, 0x1, 0x1f ;  /* 0x08201f008c237f89 */ /* 0x000e2200000e0000 */
[----:B------:R-:W-:Y:S01]  /*4150*/  FMUL.FTZ R34, R104, R145 ;  /* 0x0000009168227220 */ /* 0x000fe20000410000 */
[----:B------:R-:W-:Y:S01]  /*4160*/  ISETP.NE.AND P2, PT, R38, RZ, PT ;  /* 0x000000ff2600720c */ /* 0x000fe20003f45270 */
[----:B------:R-:W-:Y:S01]  /*4170*/  FMUL.FTZ R106, R106, R165 ;  /* 0x000000a56a6a7220 */ /* 0x000fe20000410000 */
[----:B------:R-:W-:Y:S01]  /*4180*/  BSSY B0, `(.L_x_6896) ;  /* 0x0000049000007945 */ /* 0x000fe20003800000 */
[----:B------:R-:W-:Y:S02]  /*4190*/  FMUL.FTZ R163, R34, R163 ;  /* 0x000000a322a37220 */ /* 0x000fe40000410000 */
[----:B------:R-:W-:-:S02]  /*41a0*/  FFMA.FTZ R106, R82, R139, R106 ;  /* 0x0000008b526a7223 */ /* 0x000fc4000001006a */
[----:B------:R-:W-:Y:S02]  /*41b0*/  FMUL.FTZ R34, R104, R143 ;  /* 0x0000008f68227220 */ /* 0x000fe40000410000 */
[----:B------:R-:W-:Y:S02]  /*41c0*/  FADD.FTZ R103, R106, R103 ;  /* 0x000000676a677221 */ /* 0x000fe40000010000 */
[----:B------:R-:W-:Y:S02]  /*41d0*/  FMUL.FTZ R106, R104, R147 ;  /* 0x00000093686a7220 */ /* 0x000fe40000410000 */
[----:B------:R-:W-:Y:S02]  /*41e0*/  FADD.FTZ R127, R108, R127 ;  /* 0x0000007f6c7f7221 */ /* 0x000fe40000010000 */
[----:B------:R-:W-:Y:S02]  /*41f0*/  FMUL.FTZ R108, R34, R161 ;  /* 0x000000a1226c7220 */ /* 0x000fe40000410000 */
[----:B------:R-:W-:-:S02]  /*4200*/  FMUL.FTZ R159, R106, R159 ;  /* 0x0000009f6a9f7220 */ /* 0x000fc40000410000 */
[----:B----4-:R-:W-:Y:S02]  /*4210*/  @!P0 FADD.FTZ R116, R116, R137 ;  /* 0x0000008974748221 */ /* 0x010fe40000010000 */
[----:B------:R-:W-:Y:S02]  /*4220*/  FMUL.FTZ R106, R104, R149 ;  /* 0x00000095686a7220 */ /* 0x000fe40000410000 */
[----:B0-----:R-:W-:Y:S01]  /*4230*/  @!P0 FADD.FTZ R140, R140, R35 ;  /* 0x000000238c8c8221 */ /* 0x001fe20000010000 */
[----:B------:R-:W0:Y:S01]  /*4240*/  SHFL.DOWN PT, R137, R116, 0x2, 0x1f ;  /* 0x08401f0074897f89 */ /* 0x000e2200000e0000 */
[----:B------:R-:W-:Y:S01]  /*4250*/  ISETP.GT.AND P0, PT, R47, 0x1d, PT ;  /* 0x0000001d2f00780c */ /* 0x000fe20003f04270 */
[----:B------:R-:W-:Y:S02]  /*4260*/  FFMA.FTZ R108, R79, R143, R108 ;  /* 0x0000008f4f6c7223 */ /* 0x000fe4000001006c */
[----:B------:R-:W4:Y:S01]  /*4270*/  SHFL.DOWN PT, R35, R140, 0x2, 0x1f ;  /* 0x08401f008c237f89 */ /* 0x000f2200000e0000 */
[----:B------:R-:W-:-:S02]  /*4280*/  FMUL.FTZ R106, R106, R157 ;  /* 0x0000009d6a6a7220 */ /* 0x000fc40000410000 */
[----:B------:R-:W-:Y:S02]  /*4290*/  FADD.FTZ R109, R108, R109 ;  /* 0x0000006d6c6d7221 */ /* 0x000fe40000010000 */
[----:B------:R-:W-:Y:S02]  /*42a0*/  FADD.FTZ R125, R122, R125 ;  /* 0x0000007d7a7d7221 */ /* 0x000fe40000010000 */
[----:B------:R-:W-:Y:S02]  /*42b0*/  FFMA.FTZ R108, R77, R149, R106 ;  /* 0x000000954d6c7223 */ /* 0x000fe4000001006a */
[----:B------:R-:W-:Y:S02]  /*42c0*/  FFMA.FTZ R122, R80, R145, R163 ;  /* 0x00000091507a7223 */ /* 0x000fe400000100a3 */
        /* <DEDUP_REMOVED lines=9> */
[----:B------:R-:W-:Y:S01]  /*4360*/  ISETP.GT.AND P0, PT, R47, 0x1b, PT ;  /* 0x0000001b2f00780c */ /* 0x000fe20003f04270 */
[----:B------:R-:W-:-:S02]  /*4370*/  FADD.FTZ R117, R110, R117 ;  /* 0x000000756e757221 */ /* 0x000fc40000010000 */
[----:B------:R-:W4:Y:S01]  /*4380*/  SHFL.DOWN PT, R35, R140, 0x4, 0x1f ;  /* 0x08801f008c237f89 */ /* 0x000f2200000e0000 */
[----:B------:R-:W-:-:S09]  /*4390*/  FADD.FTZ R113, R108, R113 ;  /* 0x000000716c717221 */ /* 0x000fd20000010000 */
[----:B0-----:R-:W-:Y:S02]  /*43a0*/  @!P0 FADD.FTZ R116, R116, R137 ;  /* 0x0000008974748221 */ /* 0x001fe40000010000 */
[----:B----4-:R-:W-:-:S03]  /*43b0*/  @!P0 FADD.FTZ R140, R140, R35 ;  /* 0x000000238c8c8221 */ /* 0x010fc60000010000 */
[----:B------:R-:W0:Y:S01]  /*43c0*/  SHFL.DOWN PT, R137, R116, 0x8, 0x1f ;  /* 0x09001f0074897f89 */ /* 0x000e2200000e0000 */
[----:B------:R-:W-:-:S03]  /*43d0*/  ISETP.GT.AND P0, PT, R47, 0x17, PT ;  /* 0x000000172f00780c */ /* 0x000fc60003f04270 */
[----:B------:R-:W4:Y:S10]  /*43e0*/  SHFL.DOWN PT, R35, R140, 0x8, 0x1f ;  /* 0x09001f008c237f89 */ /* 0x000f3400000e0000 */
[----:B0-----:R-:W-:-:S02]  /*43f0*/  @!P0 FADD.FTZ R116, R116, R137 ;  /* 0x0000008974748221 */ /* 0x001fc40000010000 */
[----:B----4-:R-:W-:-:S03]  /*4400*/  @!P0 FADD.FTZ R140, R140, R35 ;  /* 0x000000238c8c8221 */ /* 0x010fc60000010000 */
[----:B------:R-:W0:Y:S01]  /*4410*/  SHFL.DOWN PT, R167, R116, 0x10, 0x1f ;  /* 0x0a001f0074a77f89 */ /* 0x000e2200000e0000 */
[----:B------:R-:W-:Y:S01]  /*4420*/  ISETP.GT.AND P0, PT, R47, 0xf, PT ;  /* 0x0000000f2f00780c */ /* 0x000fe20003f04270 */
[----:B------:R-:W-:Y:S02]  /*4430*/  FMUL.FTZ R35, R104, R141 ;  /* 0x0000008d68237220 */ /* 0x000fe40000410000 */
[----:B------:R-:W4:Y:S02]  /*4440*/  SHFL.DOWN PT, R137, R140, 0x10, 0x1f ;  /* 0x0a001f008c897f89 */ /* 0x000f2400000e0000 */
[----:B------:R-:W-:-:S04]  /*4450*/  FMUL.FTZ R134, R35, R134 ;  /* 0x0000008623867220 */ /* 0x000fc80000410000 */
[----:B------:R-:W-:-:S04]  /*4460*/  FFMA.FTZ R134, R81, R141, R134 ;  /* 0x0000008d51867223 */ /* 0x000fc80000010086 */
[----:B------:R-:W-:Y:S02]  /*4470*/  FADD.FTZ R105, R134, R105 ;  /* 0x0000006986697221 */ /* 0x000fe40000010000 */
[----:B0-----:R-:W-:Y:S02]  /*4480*/  @!P0 FADD.FTZ R116, R116, R167 ;  /* 0x000000a774748221 */ /* 0x001fe40000010000 */
[----:B----4-:R-:W-:-:S03]  /*4490*/  @!P0 FADD.FTZ R140, R140, R137 ;  /* 0x000000898c8c8221 */ /* 0x010fc60000010000 */
[----:B------:R-:W-:Y:S01]  /*44a0*/  MOV R35, R116 ;  /* 0x0000007400237202 */ /* 0x000fe20000000f00 */
[C---:B------:R-:W-:Y:S02]  /*44b0*/  FMUL.FTZ R137, R104.reuse, R151 ;  /* 0x0000009768897220 */ /* 0x040fe40000410000 */
[----:B------:R-:W-:Y:S01]  /*44c0*/  FMUL.FTZ R104, R104, R153 ;  /* 0x0000009968687220 */ /* 0x000fe20000410000 */
[----:B------:R-:W-:Y:S01]  /*44d0*/  MOV R34, R140 ;  /* 0x0000008c00227202 */ /* 0x000fe20000000f00 */
[----:B------:R-:W-:Y:S02]  /*44e0*/  FMUL.FTZ R137, R137, R114 ;  /* 0x0000007289897220 */ /* 0x000fe40000410000 */
[----:B------:R-:W-:Y:S02]  /*44f0*/  FMUL.FTZ R104, R104, R155 ;  /* 0x0000009b68687220 */ /* 0x000fe40000410000 */
[----:B------:R0:W-:Y:S01]  /*4500*/  @!P1 STS.64 [0x858], R34 ;  /* 0x00085822ff009388 */ /* 0x0001e20000000a00 */
[----:B------:R-:W-:-:S02]  /*4510*/  FFMA.FTZ R116, R78, R147, R159 ;  /* 0x000000934e747223 */ /* 0x000fc4000001009f */
        /* <DEDUP_REMOVED lines=10> */
[----:B------:R-:W4:Y:S01]  /*45c0*/  @P0 LDS R137, [R106+0x1b08] ;  /* 0x001b08006a890984 */ /* 0x000f220000000800 */
[----:B0-----:R-:W-:Y:S02]  /*45d0*/  @P0 FADD.FTZ R35, R35, R104 ;  /* 0x0000006823230221 */ /* 0x001fe40000010000 */
[----:B----4-:R-:W-:-:S03]  /*45e0*/  @P0 FADD.FTZ R34, R34, R137 ;  /* 0x0000008922220221 */ /* 0x010fc60000010000 */
[----:B------:R0:W-:Y:S04]  /*45f0*/  STS [R106+0x1f08], R35 ;  /* 0x001f08236a007388 */ /* 0x0001e80000000800 */
[----:B------:R0:W-:Y:S02]  /*4600*/  STS [R106+0x1b08], R34 ;  /* 0x001b08226a007388 */ /* 0x0001e40000000800 */
.L_x_6897:
[----:B0-----:R-:W-:Y:S05]  /*4610*/  BSYNC B0 ;  /* 0x0000000000007941 */ /* 0x001fea0003800000 */
.L_x_6896:
[----:B------:R-:W-:Y:S02]  /*4620*/  IADD3 R133, R133, 0x1, RZ ;  /* 0x0000000185857810 */ /* 0x000fe40007ffe0ff */
[----:B------:R-:W-:Y:S02]  /*4630*/  IADD3 R102, P1, R102, 0x1, RZ ;  /* 0x0000000166667810 */ /* 0x000fe40007f3e0ff */
[----:B------:R-:W-:Y:S02]  /*4640*/  ISETP.GE.AND P0, PT, R133, c[0x0][0x16c], PT ;  /* 0x00005b0085007a0c */ /* 0x000fe40003f06270 */
[----:B------:R-:W-:-:S11]  /*4650*/  IADD3.X R135, RZ, R135, RZ, P1, !PT ;  /* 0x00000087ff877210 */ /* 0x000fd60000ffe4ff */
[----:B------:R-:W-:Y:S01]  /*4660*/  @P0 CALL.REL.NOINC `(.L_x_6877) ;  /* 0x0000001000000944 */ /* 0x000fe20003c00000 */
[----:B------:R-:W-:Y:S05]  /*4670*/  BRA `(.L_x_6898) ;  /* 0xffffe1b000007947 */ /* 0x000fea000383ffff */
.L_x_6877:
[----:B------:R-:W-:Y:S01]  /*4680*/  BAR.SYNC.DEFER_BLOCKING 0x0 ;  /* 0x0000000000007b1d */ /* 0x000fe20000010000 */
[-C--:B------:R-:W-:Y:S02]  /*4690*/  ISETP.GE.AND P6, PT, R8, R73.reuse, PT ;  /* 0x000000490800720c */ /* 0x080fe40003fc6270 */
[-C--:B------:R-:W-:Y:S02]  /*46a0*/  ISETP.GE.AND P5, PT, R55, R73.reuse, PT ;  /* 0x000000493700720c */ /* 0x080fe40003fa6270 */
[-C--:B------:R-:W-:Y:S02]  /*46b0*/  ISETP.GE.AND P4, PT, R56, R73.reuse, PT ;  /* 0x000000493800720c */ /* 0x080fe40003f86270 */
[-C--:B------:R-:W-:Y:S02]  /*46c0*/  ISETP.GE.AND P3, PT, R57, R73.reuse, PT ;  /* 0x000000493900720c */ /* 0x080fe40003f66270 */
[-C--:B------:R-:W-:Y:S02]  /*46d0*/  ISETP.GE.AND P2, PT, R58, R73.reuse, PT ;  /* 0x000000493a00720c */ /* 0x080fe40003f46270 */
[----:B------:R-:W-:-:S02]  /*46e0*/  ISETP.GE.AND P1, PT, R59, R73, PT ;  /* 0x000000493b00720c */ /* 0x000fc40003f26270 */
[-C--:B------:R-:W-:Y:S01]  /*46f0*/  ISETP.GE.AND P0, PT, R60, R73.reuse, PT ;  /* 0x000000493c00720c */ /* 0x080fe20003f06270 */
[----:B------:R-:W-:Y:S01]  /*4700*/  CS2R R12, SRZ ;  /* 0x00000000000c7805 */ /* 0x000fe2000001ff00 */
[----:B------:R-:W-:Y:S01]  /*4710*/  CS2R R14, SRZ ;  /* 0x00000000000e7805 */ /* 0x000fe2000001ff00 */
[----:B------:R-:W-:Y:S01]  /*4720*/  CS2R R16, SRZ ;  /* 0x0000000000107805 */ /* 0x000fe2000001ff00 */
[----:B------:R-:W4:Y:S01]  /*4730*/  @!P6 LDG.E R99, [R10.64] ;  /* 0x000000040a63e981 */ /* 0x000f22000c1e1900 */
[----:B------:R-:W-:Y:S02]  /*4740*/  ISETP.GE.AND P6, PT, R61, R73, PT ;  /* 0x000000493d00720c */ /* 0x000fe40003fc6270 */
[----:B------:R-:W-:Y:S01]  /*4750*/  MOV R19, RZ ;  /* 0x000000ff00137202 */ /* 0x000fe20000000f00 */
[----:B------:R-:W5:Y:S04]  /*4760*/  @!P5 LDG.E R12, [R10.64+0x80] ;  /* 0x000080040a0cd981 */ /* 0x000f68000c1e1900 */
[----:B--2---:R-:W2:Y:S04]  /*4770*/  @!P4 LDG.E R13, [R10.64+0x100] ;  /* 0x000100040a0dc981 */ /* 0x004ea8000c1e1900 */
[----:B---3--:R-:W3:Y:S04]  /*4780*/  @!P3 LDG.E R15, [R10.64+0x180] ;  /* 0x000180040a0fb981 */ /* 0x008ee8000c1e1900 */
[----:B------:R-:W3:Y:S04]  /*4790*/  @!P2 LDG.E R14, [R10.64+0x200] ;  /* 0x000200040a0ea981 */ /* 0x000ee8000c1e1900 */
[----:B------:R-:W3:Y:S04]  /*47a0*/  @!P1 LDG.E R17, [R10.64+0x280] ;  /* 0x000280040a119981 */ /* 0x000ee8000c1e1900 */
[----:B------:R-:W3:Y:S04]  /*47b0*/  @!P0 LDG.E R16, [R10.64+0x300] ;  /* 0x000300040a108981 */ /* 0x000ee8000c1e1900 */
[----:B------:R-:W3:Y:S01]  /*47c0*/  @!P6 LDG.E R19, [R10.64+0x380] ;  /* 0x000380040a13e981 */ /* 0x000ee2000c1e1900 */
[----:B------:R-:W-:Y:S01]  /*47d0*/  IMAD R24, R124, c[0x0][0x2d8], RZ ;  /* 0x0000b6007c187a24 */ /* 0x000fe200078e02ff */
[----:B------:R-:W-:Y:S01]  /*47e0*/  BSSY B0, `(.L_x_6899) ;  /* 0x000007c000007945 */ /* 0x000fe20003800000 */
[----:B------:R-:W-:-:S02]  /*47f0*/  IMAD R81, R29, c[0x0][0x2e0], RZ ;  /* 0x0000b8001d517a24 */ /* 0x000fc400078e02ff */
[----:B------:R-:W-:Y:S02]  /*4800*/  IMAD R79, R31, c[0x0][0x2dc], R24 ;  /* 0x0000b7001f4f7a24 */ /* 0x000fe400078e0218 */
[----:B------:R-:W-:Y:S01]  /*4810*/  IMAD R83, R49, -0x100, R32 ;  /* 0xffffff0031537824 */ /* 0x000fe200078e0220 */
[----:B----4-:R-:W-:Y:S04]  /*4820*/  STS [R64.X4], R99 ;  /* 0x0000006340007388 */ /* 0x010fe80000004800 */
[----:B-----5:R-:W-:Y:S04]  /*4830*/  STS [R65.X4+0x80], R12 ;  /* 0x0000800c41007388 */ /* 0x020fe80000004800 */
[----:B--2---:R-:W-:Y:S04]  /*4840*/  STS [R66.X4+0x100], R13 ;  /* 0x0001000d42007388 */ /* 0x004fe80000004800 */
[----:B---3--:R-:W-:Y:S04]  /*4850*/  STS [R68.X4+0x180], R15 ;  /* 0x0001800f44007388 */ /* 0x008fe80000004800 */
        /* <DEDUP_REMOVED lines=10> */
[----:B------:R-:W1:Y:S04]  /*4900*/  LDS R15, [R74.X4+0x1c] ;  /* 0x00001c004a0f7984 */ /* 0x000e680000004800 */
[----:B------:R-:W-:Y:S01]  /*4910*/  LDS R17, [R74.X4] ;  /* 0x000000004a117984 */ /* 0x000fe20000004800 */
[----:B0-----:R-:W-:-:S02]  /*4920*/  FADD.FTZ R21, R21, R30 ;  /* 0x0000001e15157221 */ /* 0x001fc40000010000 */
[----:B--2---:R-:W-:-:S03]  /*4930*/  FADD.FTZ R14, R11, R30 ;  /* 0x0000001e0b0e7221 */ /* 0x004fc60000010000 */
[----:B------:R-:W-:Y:S01]  /*4940*/  FSETP.GTU.FTZ.AND P0, PT, R21, 20, PT ;  /* 0x41a000001500780b */ /* 0x000fe20003f1c000 */
[----:B------:R-:W0:Y:S01]  /*4950*/  LDS R11, [R74.X4+0x18] ;  /* 0x000018004a0b7984 */ /* 0x000e220000004800 */
[----:B---3--:R-:W-:-:S03]  /*4960*/  FADD.FTZ R23, R23, R30 ;  /* 0x0000001e17177221 */ /* 0x008fc60000010000 */
[----:B------:R-:W-:Y:S01]  /*4970*/  BAR.SYNC.DEFER_BLOCKING 0x0 ;  /* 0x0000000000007b1d */ /* 0x000fe20000010000 */
[----:B------:R-:W-:Y:S01]  /*4980*/  FSETP.GTU.FTZ.AND P2, PT, R14, 20, PT ;  /* 0x41a000000e00780b */ /* 0x000fe20003f5c000 */
[--C-:B----4-:R-:W-:Y:S01]  /*4990*/  FADD.FTZ R25, R25, R30.reuse ;  /* 0x0000001e19197221 */ /* 0x110fe20000010000 */
[----:B------:R-:W-:Y:S01]  /*49a0*/  FSETP.GTU.FTZ.AND P3, PT, R23, 20, PT ;  /* 0x41a000001700780b */ /* 0x000fe20003f7c000 */
[----:B-----5:R-:W-:-:S03]  /*49b0*/  FADD.FTZ R13, R13, R30 ;  /* 0x0000001e0d0d7221 */ /* 0x020fc60000010000 */
[----:B------:R-:W-:Y:S01]  /*49c0*/  FSETP.GTU.FTZ.AND P4, PT, R25, 20, PT ;  /* 0x41a000001900780b */ /* 0x000fe20003f9c000 */
[----:B------:R-:W-:Y:S02]  /*49d0*/  @!P0 FMUL.FTZ R10, R21, -1.4426950216293334961 ;  /* 0xbfb8aa3b150a8820 */ /* 0x000fe40000410000 */
[----:B-1----:R-:W-:Y:S01]  /*49e0*/  FADD.FTZ R15, R15, R30 ;  /* 0x0000001e0f0f7221 */ /* 0x002fe20000010000 */
[----:B------:R-:W-:-:S03]  /*49f0*/  FSETP.GTU.FTZ.AND P5, PT, R13, 20, PT ;  /* 0x41a000000d00780b */ /* 0x000fc60003fbc000 */
[----:B------:R-:W1:Y:S01]  /*4a00*/  @!P0 MUFU.EX2 R10, R10 ;  /* 0x0000000a000a8308 */ /* 0x000e620000000800 */
[----:B------:R-:W-:Y:S01]  /*4a10*/  @!P2 FMUL.FTZ R14, R14, -1.4426950216293334961 ;  /* 0xbfb8aa3b0e0ea820 */ /* 0x000fe20000410000 */
[----:B------:R-:W-:Y:S01]  /*4a20*/  FSETP.GTU.FTZ.AND P1, PT, R15, 20, PT ;  /* 0x41a000000f00780b */ /* 0x000fe20003f3c000 */
[----:B------:R-:W-:-:S05]  /*4a30*/  @!P3 FMUL.FTZ R16, R23, -1.4426950216293334961 ;  /* 0xbfb8aa3b1710b820 */ /* 0x000fca0000410000 */
[----:B------:R-:W2:Y:S01]  /*4a40*/  @!P2 MUFU.EX2 R14, R14 ;  /* 0x0000000e000ea308 */ /* 0x000ea20000000800 */
[----:B------:R-:W-:Y:S01]  /*4a50*/  STS [R74.X4], R117 ;  /* 0x000000754a007388 */ /* 0x000fe20000004800 */
[----:B------:R-:W-:-:S03]  /*4a60*/  @!P5 FMUL.FTZ R13, R13, -1.4426950216293334961 ;  /* 0xbfb8aa3b0d0dd820 */ /* 0x000fc60000410000 */
[----:B------:R-:W-:Y:S02]  /*4a70*/  STS [R74.X4+0x4], R119 ;  /* 0x000004774a007388 */ /* 0x000fe40000004800 */
[----:B------:R-:W-:Y:S01]  /*4a80*/  @!P1 FMUL.FTZ R15, R15, -1.4426950216293334961 ;  /* 0xbfb8aa3b0f0f9820 */ /* 0x000fe20000410000 */
[----:B------:R-:W3:Y:S01]  /*4a90*/  @!P3 MUFU.EX2 R16, R16 ;  /* 0x000000100010b308 */ /* 0x000ee20000000800 */
[----:B-1----:R-:W-:Y:S01]  /*4aa0*/  @!P0 FADD.FTZ R12, R10, 1 ;  /* 0x3f8000000a0c8421 */ /* 0x002fe20000010000 */
[----:B------:R-:W-:Y:S01]  /*4ab0*/  STS [R74.X4+0x8], R121 ;  /* 0x000008794a007388 */ /* 0x000fe20000004800 */
[----:B0-----:R-:W-:-:S03]  /*4ac0*/  FADD.FTZ R18, R11, R30 ;  /* 0x0000001e0b127221 */ /* 0x001fc60000010000 */
[----:B------:R-:W-:Y:S02]  /*4ad0*/  STS [R74.X4+0xc], R123 ;  /* 0x00000c7b4a007388 */ /* 0x000fe40000004800 */
[----:B------:R-:W0:Y:S01]  /*4ae0*/  @!P0 MUFU.RCP R12, R12 ;  /* 0x0000000c000c8308 */ /* 0x000e220000001000 */
[----:B------:R-:W-:Y:S01]  /*4af0*/  @!P4 FMUL.FTZ R11, R25, -1.4426950216293334961 ;  /* 0xbfb8aa3b190bc820 */ /* 0x000fe20000410000 */
[----:B------:R-:W-:Y:S01]  /*4b00*/  STS [R74.X4+0x10], R125 ;  /* 0x0000107d4a007388 */ /* 0x000fe20000004800 */
[----:B--2---:R-:W-:Y:S01]  /*4b10*/  @!P2 FADD.FTZ R10, R14, 1 ;  /* 0x3f8000000e0aa421 */ /* 0x004fe20000010000 */
[----:B------:R-:W-:Y:S01]  /*4b20*/  FSETP.GTU.FTZ.AND P6, PT, R18, 20, PT ;  /* 0x41a000001200780b */ /* 0x000fe20003fdc000 */
[----:B------:R-:W-:Y:S01]  /*4b30*/  FADD.FTZ R14, R17, R30 ;  /* 0x0000001e110e7221 */ /* 0x000fe20000010000 */
[----:B------:R-:W-:Y:S02]  /*4b40*/  STS [R74.X4+0x14], R127 ;  /* 0x0000147f4a007388 */ /* 0x000fe40000004800 */
[----:B------:R-:W-:Y:S01]  /*4b50*/  @!P4 MUFU.EX2 R11, R11 ;  /* 0x0000000b000bc308 */ /* 0x000fe20000000800 */
[----:B---3--:R-:W-:Y:S01]  /*4b60*/  @!P3 FADD.FTZ R16, R16, 1 ;  /* 0x3f8000001010b421 */ /* 0x008fe20000010000 */
[----:B------:R-:W-:Y:S04]  /*4b70*/  STS [R74.X4+0x18], R129 ;  /* 0x000018814a007388 */ /* 0x000fe80000004800 */
[----:B------:R-:W-:Y:S01]  /*4b80*/  STS [R74.X4+0x1c], R131 ;  /* 0x00001c834a007388 */ /* 0x000fe20000004800 */
[----:B0-----:R-:W-:Y:S01]  /*4b90*/  @!P0 FMUL.FTZ R115, R115, R12 ;  /* 0x0000000c73738220 */ /* 0x001fe20000410000 */
[----:B------:R-:W-:Y:S01]  /*4ba0*/  ISETP.NE.AND P0, PT, R38, RZ, PT ;  /* 0x000000ff2600720c */ /* 0x000fe20003f05270 */
[----:B------:R-:W-:-:S06]  /*4bb0*/  NOP ;  /* 0x0000000000007918 */ /* 0x000fcc0000000000 */
[----:B------:R-:W-:Y:S01]  /*4bc0*/  LDS R19, [R64.X4] ;  /* 0x0000000040137984 */ /* 0x000fe20000004800 */
[----:B------:R-:W0:Y:S01]  /*4bd0*/  @!P2 MUFU.RCP R10, R10 ;  /* 0x0000000a000aa308 */ /* 0x000e220000001000 */
[----:B------:R-:W-:Y:S02]  /*4be0*/  @!P6 FMUL.FTZ R12, R18, -1.4426950216293334961 ;  /* 0xbfb8aa3b120ce820 */ /* 0x000fe40000410000 */
[----:B------:R-:W-:Y:S04]  /*4bf0*/  LDS R21, [R65.X4+0x80] ;  /* 0x0000800041157984 */ /* 0x000fe80000004800 */
[----:B------:R-:W-:Y:S01]  /*4c00*/  LDS R23, [R66.X4+0x100] ;  /* 0x0001000042177984 */ /* 0x000fe20000004800 */
[----:B------:R1:W2:Y:S03]  /*4c10*/  @!P6 MUFU.EX2 R17, R12 ;  /* 0x0000000c0011e308 */ /* 0x0002a60000000800 */
[----:B------:R-:W-:Y:S04]  /*4c20*/  LDS R25, [R68.X4+0x180] ;  /* 0x0001800044197984 */ /* 0x000fe80000004800 */
[----:B------:R-:W-:Y:S01]  /*4c30*/  LDS R27, [R69.X4+0x200] ;  /* 0x00020000451b7984 */ /* 0x000fe20000004800 */
[----:B0-----:R-:W-:Y:S01]  /*4c40*/  @!P2 FMUL.FTZ R113, R113, R10 ;  /* 0x0000000a7171a220 */ /* 0x001fe20000410000 */
[----:B------:R-:W-:Y:S01]  /*4c50*/  FSETP.GTU.FTZ.AND P2, PT, R14, 20, PT ;  /* 0x41a000000e00780b */ /* 0x000fe20003f5c000 */
[----:B------:R-:W0:Y:S01]  /*4c60*/  @!P5 MUFU.EX2 R13, R13 ;  /* 0x0000000d000dd308 */ /* 0x000e220000000800 */
[----:B------:R-:W-:Y:S01]  /*4c70*/  LDS R35, [R70.X4+0x280] ;  /* 0x0002800046237984 */ /* 0x000fe20000004800 */
[----:B-1----:R-:W-:-:S03]  /*4c80*/  @!P4 FADD.FTZ R12, R11, 1 ;  /* 0x3f8000000b0cc421 */ /* 0x002fc60000010000 */
[----:B------:R-:W-:Y:S01]  /*4c90*/  LDS R75, [R71.X4+0x300] ;  /* 0x00030000474b7984 */ /* 0x000fe20000004800 */
[----:B--2---:R-:W-:Y:S02]  /*4ca0*/  @!P6 FADD.FTZ R17, R17, 1 ;  /* 0x3f8000001111e421 */ /* 0x004fe40000010000 */
[----:B------:R0:W1:Y:S01]  /*4cb0*/  @!P1 MUFU.EX2 R18, R15 ;  /* 0x0000000f00129308 */ /* 0x0000620000000800 */
[----:B------:R-:W-:Y:S03]  /*4cc0*/  LDS R77, [R72.X4+0x380] ;  /* 0x00038000484d7984 */ /* 0x000fe60000004800 */
[----:B------:R-:W-:Y:S01]  /*4cd0*/  @!P2 FMUL.FTZ R10, R14, -1.4426950216293334961 ;  /* 0xbfb8aa3b0e0aa820 */ /* 0x000fe20000410000 */
[----:B------:R-:W-:Y:S03]  /*4ce0*/  @!P0 STS [0x420], R73 ;  /* 0x00042049ff008388 */ /* 0x000fe60000000800 */
[----:B------:R2:W3:Y:S01]  /*4cf0*/  @!P2 MUFU.EX2 R14, R10 ;  /* 0x0000000a000ea308 */ /* 0x0004e20000000800 */
[----:B------:R-:W-:Y:S01]  /*4d00*/  BAR.SYNC.DEFER_BLOCKING 0x0 ;  /* 0x0000000000007b1d */ /* 0x000fe20000010000 */
[----:B0-----:R-:W-:-:S06]  /*4d10*/  @!P5 FADD.FTZ R15, R13, 1 ;  /* 0x3f8000000d0fd421 */ /* 0x001fcc0000010000 */
[----:B------:R0:W4:Y:S01]  /*4d20*/  @!P4 MUFU.RCP R22, R12 ;  /* 0x0000000c0016c308 */ /* 0x0001220000001000 */
[----:B--2---:R-:W-:-:S04]  /*4d30*/  IMAD.WIDE.U32 R10, R31, c[0x0][0x2d8], RZ ;  /* 0x0000b6001f0a7a25 */ /* 0x004fc800078e00ff */
[----:B-1----:R-:W-:Y:S01]  /*4d40*/  @!P1 FADD.FTZ R18, R18, 1 ;  /* 0x3f80000012129421 */ /* 0x002fe20000010000 */
[----:B------:R-:W-:Y:S02]  /*4d50*/  IADD3 R11, R11, R79, RZ ;  /* 0x0000004f0b0b7210 */ /* 0x000fe40007ffe0ff */
[----:B------:R-:W1:Y:S01]  /*4d60*/  @!P3 MUFU.RCP R16, R16 ;  /* 0x000000100010b308 */ /* 0x000e620000001000 */
[----:B---3--:R-:W-:Y:S02]  /*4d70*/  @!P2 FADD.FTZ R14, R14, 1 ;  /* 0x3f8000000e0ea421 */ /* 0x008fe40000010000 */
[----:B0-----:R-:W-:Y:S01]  /*4d80*/  IMAD.WIDE.U32 R12, R0, c[0x0][0x2e0], R10 ;  /* 0x0000b800000c7a25 */ /* 0x001fe200078e000a */
[----:B------:R-:W-:-:S04]  /*4d90*/  MOV R11, 0x4 ;  /* 0x00000004000b7802 */ /* 0x000fc80000000f00 */
[----:B------:R0:W2:Y:S01]  /*4da0*/  @!P6 MUFU.RCP R26, R17 ;  /* 0x00000011001ae308 */ /* 0x0000a20000001000 */
[----:B------:R-:W3:Y:S01]  /*4db0*/  LDS R20, [0x420] ;  /* 0x00042000ff147984 */ /* 0x000ee20000000800 */
[----:B----4-:R-:W-:Y:S02]  /*4dc0*/  @!P4 FMUL.FTZ R109, R109, R22 ;  /* 0x000000166d6dc220 */ /* 0x010fe40000410000 */
[----:B------:R-:W-:-:S04]  /*4dd0*/  IMAD.WIDE R10, R8, R11, c[0x0][0x330] ;  /* 0x0000cc00080a7625 */ /* 0x000fc800078e020b */
[----:B------:R-:W4:Y:S01]  /*4de0*/  @!P5 MUFU.RCP R24, R15 ;  /* 0x0000000f0018d308 */ /* 0x000f220000001000 */
[----:B-1----:R-:W-:Y:S01]  /*4df0*/  @!P3 FMUL.FTZ R111, R111, R16 ;  /* 0x000000106f6fb220 */ /* 0x002fe20000410000 */
[----:B0-----:R-:W-:Y:S01]  /*4e00*/  IADD3 R17, P3, R83, R12, RZ ;  /* 0x0000000c53117210 */ /* 0x001fe20007f7e0ff */
[----:B------:R-:W-:Y:S01]  /*4e10*/  IMAD R16, R0, c[0x0][0x2e4], R81 ;  /* 0x0000b90000107a24 */ /* 0x000fe200078e0251 */
[----:B------:R-:W-:-:S04]  /*4e20*/  SHF.R.S32.HI R81, RZ, 0x1f, R83 ;  /* 0x0000001fff517819 */ /* 0x000fc80000011453 */
[----:B------:R-:W0:Y:S01]  /*4e30*/  @!P1 MUFU.RCP R18, R18 ;  /* 0x0000001200129308 */ /* 0x000e220000001000 */
[----:B------:R-:W-:Y:S01]  /*4e40*/  IADD3.X R13, R81, R16, R13, P3, !PT ;  /* 0x00000010510d7210 */ /* 0x000fe20001ffe40d */
[----:B--2---:R-:W-:Y:S01]  /*4e50*/  @!P6 FMUL.FTZ R105, R105, R26 ;  /* 0x0000001a6969e220 */ /* 0x004fe20000410000 */
[----:B------:R-:W-:-:S04]  /*4e60*/  LEA R16, P6, R17, R10, 0x2 ;  /* 0x0000000a11107211 */ /* 0x000fc800078c10ff */
[----:B------:R-:W-:Y:S01]  /*4e70*/  LEA.HI.X R17, R17, R11, R13, 0x2, P6 ;  /* 0x0000000b11117211 */ /* 0x000fe200030f140d */
[----:B------:R-:W1:Y:S01]  /*4e80*/  @!P2 MUFU.RCP R15, R14 ;  /* 0x0000000e000fa308 */ /* 0x000e620000001000 */
[----:B----4-:R-:W-:Y:S01]  /*4e90*/  @!P5 FMUL.FTZ R107, R107, R24 ;  /* 0x000000186b6bd220 */ /* 0x010fe20000410000 */
[----:B------:R-:W-:-:S04]  /*4ea0*/  IADD3 R12, P5, R8, R67, RZ ;  /* 0x00000043080c7210 */ /* 0x000fc80007fbe0ff */
[----:B------:R-:W-:Y:S01]  /*4eb0*/  LEA.HI.X.SX32 R13, R67, R9, 0x1, P5 ;  /* 0x00000009430d7211 */ /* 0x000fe200028f0eff */
[----:B0-----:R-:W-:Y:S02]  /*4ec0*/  @!P1 FMUL.FTZ R103, R103, R18 ;  /* 0x0000001267679220 */ /* 0x001fe40000410000 */
[----:B-1----:R-:W-:Y:S01]  /*4ed0*/  @!P2 FMUL.FTZ R98, R98, R15 ;  /* 0x0000000f6262a220 */ /* 0x002fe20000410000 */
[-C--:B---3--:R-:W-:Y:S02]  /*4ee0*/  ISETP.GE.AND P4, PT, R8, R20.reuse, PT ;  /* 0x000000140800720c */ /* 0x088fe40003f86270 */
        /* <DEDUP_REMOVED lines=11> */
.L_x_6900:
[----:B------:R-:W-:Y:S05]  /*4fa0*/  BSYNC B0 ;  /* 0x0000000000007941 */ /* 0x000fea0003800000 */
.L_x_6899:
[----:B------:R-:W-:Y:S01]  /*4fb0*/  @!P3 STG.E [R16.64+-0x300], R23 ;  /* 0xfffd00171000b986 */ /* 0x000fe2000c101904 */
[-C--:B------:R-:W-:Y:S01]  /*4fc0*/  ISETP.GE.AND P2, PT, R57, R20.reuse, PT ;  /* 0x000000143900720c */ /* 0x080fe20003f46270 */
[----:B0-----:R-:W-:Y:S01]  /*4fd0*/  IMAD R14, R124, c[0x0][0x2f8], RZ ;  /* 0x0000be007c0e7a24 */ /* 0x001fe200078e02ff */
        /* <DEDUP_REMOVED lines=13> */
[----:B0-----:R-:W-:-:S03]  /*50b0*/  IADD3 R27, R11, R15, RZ ;  /* 0x0000000f0b1b7210 */ /* 0x001fc60007ffe0ff */
[----:B------:R-:W-:Y:S04]  /*50c0*/  @!P6 STG.E [R16.64+-0x80], R77 ;  /* 0xffff804d1000e986 */ /* 0x000fe8000c101904 */
[----:B------:R-:W-:Y:S06]  /*50d0*/  BAR.SYNC.DEFER_BLOCKING 0x0 ;  /* 0x0000000000007b1d */ /* 0x000fec0000010000 */
[----:B------:R0:W-:Y:S04]  /*50e0*/  STS [R74.X4], R98 ;  /* 0x000000624a007388 */ /* 0x0001e80000004800 */
[----:B------:R-:W-:Y:S04]  /*50f0*/  STS [R74.X4+0x4], R115 ;  /* 0x000004734a007388 */ /* 0x000fe80000004800 */
[----:B------:R-:W-:Y:S01]  /*5100*/  STS [R74.X4+0x8], R113 ;  /* 0x000008714a007388 */ /* 0x000fe20000004800 */
[----:B0-----:R-:W-:-:S03]  /*5110*/  FADD.FTZ R98, R98, R37 ;  /* 0x0000002562627221 */ /* 0x001fc60000010000 */
        /* <DEDUP_REMOVED lines=35> */
.L_x_6902:
[----:B------:R-:W-:Y:S05]  /*5350*/  BSYNC B0 ;  /* 0x0000000000007941 */ /* 0x000fea0003800000 */
.L_x_6901:
        /* <DEDUP_REMOVED lines=38> */
.L_x_6860:
[----:B------:R-:W-:Y:S02]  /*55c0*/  ISETP.NE.U32.AND P0, PT, RZ, c[0x0][0x328], PT ;  /* 0x0000ca00ff007a0c */ /* 0x000fe40003f05070 */
[----:B------:R-:W-:Y:S02]  /*55d0*/  ISETP.NE.U32.AND P2, PT, RZ, c[0x0][0x348], PT ;  /* 0x0000d200ff007a0c */ /* 0x000fe40003f45070 */
        /* <DEDUP_REMOVED lines=22> */
.L_x_6905:
[----:B0-----:R-:W-:Y:S05]  /*5740*/  BSYNC B0 ;  /* 0x0000000000007941 */ /* 0x001fea0003800000 */
.L_x_6904:
        /* <DEDUP_REMOVED lines=23> */
.L_x_6907:
[----:B------:R-:W1:Y:S02]  /*58c0*/  S2R R15, SR_TID.X ;  /* 0x00000000000f7919 */ /* 0x000e640000002100 */
.L_x_6908:
[----:B-1----:R-:W-:Y:S05]  /*58d0*/  BSYNC B0 ;  /* 0x0000000000007941 */ /* 0x002fea0003800000 */
.L_x_6906:
[----:B------:R-:W-:-:S13]  /*58e0*/  ISETP.GE.AND P0, PT, R15, c[0x0][0x16c], PT ;  /* 0x00005b000f007a0c */ /* 0x000fda0003f06270 */
        /* <DEDUP_REMOVED lines=9> */
.L_x_6909:
        /* <DEDUP_REMOVED lines=26> */
.L_x_6910:
        /* <DEDUP_REMOVED lines=14> */
.L_x_9110:


//--------------------- .text._Z25selective_scan_bwd_kernelI32Selective_Scan_bwd_kernel_traitsILi32ELi8ELb0ELb0ELb1ELb1ELb1EffEEv12SSMParamsBwd --------------------------
	.section	.text._Z25selective_scan_bwd_kernelI32Selective_Scan_bwd_kernel_traitsILi32ELi8ELb0ELb0ELb1ELb1ELb1EffEEv12SSMParamsBwd,"ax",@progbits
	.sectioninfo	@"SHI_REGISTERS=186"
	.align	128
        .global         _Z25selective_scan_bwd_kernelI32Selective_Scan_bwd_kernel_traitsILi32ELi8ELb0ELb0ELb1ELb1ELb1EffEEv12SSMParamsBwd
        .type           _Z25selective_scan_bwd_kernelI32Selective_Scan_bwd_kernel_traitsILi32ELi8ELb0ELb0ELb1ELb1ELb1EffEEv12SSMParamsBwd,@function
        .size           _Z25selective_scan_bwd_kernelI32Selective_Scan_bwd_kernel_traitsILi32ELi8ELb0ELb0ELb1ELb1ELb1EffEEv12SSMParamsBwd,(.L_x_9111 - _Z25selective_scan_bwd_kernelI32Selective_Scan_bwd_kernel_traitsILi32ELi8ELb0ELb0ELb1ELb1ELb1EffEEv12SSMParamsBwd)
        .other          _Z25selective_scan_bwd_kernelI32Selective_Scan_bwd_kernel_traitsILi32ELi8ELb0ELb0ELb1ELb1ELb1EffEEv12SSMParamsBwd,@"STO_CUDA_ENTRY STV_DEFAULT"
_Z25selective_scan_bwd_kernelI32Selective_Scan_bwd_kernel_traitsILi32ELi8ELb0ELb0ELb1ELb1ELb1EffEEv12SSMParamsBwd:
.text._Z25selective_scan_bwd_kernelI32Selective_Scan_bwd_kernel_traitsILi32ELi8ELb0ELb0ELb1ELb1ELb1EffEEv12SSMParamsBwd:
        /* <DEDUP_REMOVED lines=25> */
[----:B------:R-:W-:Y:S01]  /*0190*/  HFMA2.MMA R39, -RZ, RZ, 0, 0 ;  /* 0x00000000ff277435 */ /* 0x000fe200000001ff */
[----:B------:R-:W-:-:S02]  /*01a0*/  MOV R40, RZ ;  /* 0x000000ff00287202 */ /* 0x000fc40000000f00 */
[----:B0-----:R-:W-:Y:S01]  /*01b0*/  IABS R2, R0 ;  /* 0x0000000000027213 */ /* 0x001fe20000000000 */
[----:B-1----:R-:W-:Y:S01]  /*01c0*/  HFMA2.MMA R6, -RZ, RZ, 0, 0 ;  /* 0x00000000ff067435 */ /* 0x002fe200000001ff */
[----:B------:R-:W-:Y:S01]  /*01d0*/  ISETP.GE.AND P3, PT, R12, 0x1, PT ;  /* 0x000000010c00780c */ /* 0x000fe20003f66270 */
        /* <DEDUP_REMOVED lines=41> */
[----:B------:R-:W-:Y:S01]  /*0470*/  @!P2 IADD3 R38, -R38, RZ, RZ ;  /* 0x000000ff2626a210 */ /* 0x000fe20007ffe1ff */
[----:B------:R-:W-:-:S02]  /*0480*/  CS2R R6, SRZ ;  /* 0x0000000000067805 */ /* 0x000fc4000001ff00 */
        /* <DEDUP_REMOVED lines=27> */
[----:B------:R-:W-:Y:S01]  /*0640*/  CS2R R4, SRZ ;  /* 0x0000000000047805 */ /* 0x000fe2000001ff00 */
        /* <DEDUP_REMOVED lines=21> */
[----:B------:R-:W-:Y:S02]  /*07a0*/  IADD3 R56, R41, 0xa0, RZ ;  /* 0x000000a029387810 */ /* 0x000fe40007ffe0ff */
[----:B------:R-:W-:-:S02]  /*07b0*/  LOP3.LUT R8, R8, 0x1f, R41, 0xf8, !PT ;  /* 0x0000001f08087812 */ /* 0x000fc400078ef829 */
[----:B------:R-:W-:Y:S02]  /*07c0*/  LOP3.LUT R126, R41, 0x1f, RZ, 0xc0, !PT ;  /* 0x0000001f297e7812 */ /* 0x000fe400078ec0ff */
[----:B------:R-:W-:Y:S02]  /*07d0*/  LEA.HI.SX32 R52, R52, R52, 0x1b ;  /* 0x0000003434347211 */ /* 0x000fe400078fdaff */
[-C--:B------:R-:W-:Y:S02]  /*07e0*/  LEA.HI.SX32 R53, R10, R41.reuse, 0x1b ;  /* 0x000000290a357211 */ /* 0x080fe400078fdaff */
[-C--:B------:R-:W-:Y:S02]  /*07f0*/  LEA.HI.SX32 R54, R54, R41.reuse, 0x1b ;  /* 0x0000002936367211 */ /* 0x080fe400078fdaff */
[-C--:B------:R-:W-:Y:S02]  /*0800*/  LEA.HI.SX32 R55, R12, R41.reuse, 0x1b ;  /* 0x000000290c377211 */ /* 0x080fe400078fdaff */
[----:B------:R-:W-:-:S02]  /*0810*/  LEA.HI.SX32 R56, R56, R41, 0x1b ;  /* 0x0000002938387211 */ /* 0x000fc400078fdaff */
        /* <DEDUP_REMOVED lines=8> */
.L_x_6959:
[----:B------:R-:W-:Y:S01]  /*08a0*/  IADD3 R128, -R51, c[0x0][0x174], RZ ;  /* 0x00005d0033807a10 */ /* 0x000fe20007ffe1ff */
[----:B------:R-:W-:Y:S01]  /*08b0*/  BAR.SYNC.DEFER_BLOCKING 0x0 ;  /* 0x0000000000007b1d */ /* 0x000fe20000010000 */
[----:B0-----:R-:W-:Y:S01]  /*08c0*/  HFMA2.MMA R11, -RZ, RZ, 0, 0 ;  /* 0x00000000ff0b7435 */ /* 0x001fe200000001ff */
[----:B------:R-:W-:Y:S01]  /*08d0*/  LEA R12, P0, R8, R43, 0x2 ;  /* 0x0000002b080c7211 */ /* 0x000fe200078010ff */
[----:B------:R-:W-:Y:S01]  /*08e0*/  CS2R R14, SRZ ;  /* 0x00000000000e7805 */ /* 0x000fe2000001ff00 */
[----:B------:R-:W-:Y:S02]  /*08f0*/  LEA R10, R128, 0xffffff00, 0x8 ;  /* 0xffffff00800a7811 */ /* 0x000fe400078e40ff */
[----:B------:R-:W-:Y:S02]  /*0900*/  LEA.HI.X R13, R8, R45, R9, 0x2, P0 ;  /* 0x0000002d080d7211 */ /* 0x000fe400000f1409 */
        /* <DEDUP_REMOVED lines=21> */
[----:B------:R-:W-:Y:S01]  /*0a60*/  CS2R R22, SRZ ;  /* 0x0000000000167805 */ /* 0x000fe2000001ff00 */
[----:B------:R-:W-:-:S02]  /*0a70*/  IADD3 R65, R50, 0x20, RZ ;  /* 0x0000002032417810 */ /* 0x000fc40007ffe0ff */
[-C--:B------:R-:W-:Y:S02]  /*0a80*/  LEA.HI.SX32 R66, R21, R50.reuse, 0x1b ;  /* 0x0000003215427211 */ /* 0x080fe400078fdaff */
[C---:B------:R-:W-:Y:S02]  /*0a90*/  IADD3 R67, R50.reuse, 0x60, RZ ;  /* 0x0000006032437810 */ /* 0x040fe40007ffe0ff */
[CC--:B------:R-:W-:Y:S02]  /*0aa0*/  LEA.HI.SX32 R64, R50.reuse, R50.reuse, 0x1b ;  /* 0x0000003232407211 */ /* 0x0c0fe400078fdaff */
[C---:B------:R-:W-:Y:S02]  /*0ab0*/  IADD3 R21, R50.reuse, 0x80, RZ ;  /* 0x0000008032157810 */ /* 0x040fe40007ffe0ff */
[----:B------:R-:W-:Y:S02]  /*0ac0*/  LEA.HI.SX32 R65, R65, R50, 0x1b ;  /* 0x0000003241417211 */ /* 0x000fe400078fdaff */
[----:B------:R-:W-:-:S02]  /*0ad0*/  IADD3 R69, R50, 0xa0, RZ ;  /* 0x000000a032457810 */ /* 0x000fc40007ffe0ff */
[C---:B0-----:R-:W-:Y:S02]  /*0ae0*/  IADD3 R13, R50.reuse, 0xc0, RZ ;  /* 0x000000c0320d7810 */ /* 0x041fe40007ffe0ff */
[-C--:B------:R-:W-:Y:S02]  /*0af0*/  LEA.HI.SX32 R67, R67, R50.reuse, 0x1b ;  /* 0x0000003243437211 */ /* 0x080fe400078fdaff */
[C---:B------:R-:W-:Y:S02]  /*0b00*/  IADD3 R71, R50.reuse, 0xe0, RZ ;  /* 0x000000e032477810 */ /* 0x040fe40007ffe0ff */
[-C--:B------:R-:W-:Y:S02]  /*0b10*/  LEA.HI.SX32 R68, R21, R50.reuse, 0x1b ;  /* 0x0000003215447211 */ /* 0x080fe400078fdaff */
[----:B------:R-:W-:Y:S02]  /*0b20*/  LEA.HI.SX32 R69, R69, R50, 0x1b ;  /* 0x0000003245457211 */ /* 0x000fe400078fdaff */
[----:B------:R-:W-:-:S02]  /*0b30*/  SHF.L.U32 R72, R50, 0x3, RZ ;  /* 0x0000000332487819 */ /* 0x000fc400000006ff */
[-C--:B------:R-:W-:Y:S02]  /*0b40*/  LEA.HI.SX32 R70, R13, R50.reuse, 0x1b ;  /* 0x000000320d467211 */ /* 0x080fe400078fdaff */
[----:B------:R-:W-:Y:S02]  /*0b50*/  LEA.HI.SX32 R71, R71, R50, 0x1b ;  /* 0x0000003247477211 */ /* 0x000fe400078fdaff */
[----:B------:R-:W-:Y:S02]  /*0b60*/  LEA.HI.SX32 R72, R72, R72, 0x1b ;  /* 0x0000004848487211 */ /* 0x000fe400078fdaff */
[C---:B------:R-:W-:Y:S02]  /*0b70*/  SHF.L.U32 R75, R8.reuse, 0x2, RZ ;  /* 0x00000002084b7819 */ /* 0x040fe400000006ff */
[C---:B------:R-:W-:Y:S02]  /*0b80*/  ISETP.GE.AND P6, PT, R8.reuse, R83, PT ;  /* 0x000000530800720c */ /* 0x040fe40003fc6270 */
[----:B------:R-:W-:-:S02]  /*0b90*/  SHF.L.U64.HI R73, R8, 0x2, R9 ;  /* 0x0000000208497819 */ /* 0x000fc40000010209 */
[----:B------:R-:W-:Y:S02]  /*0ba0*/  IADD3 R12, P0, R42, R75, RZ ;  /* 0x0000004b2a0c7210 */ /* 0x000fe40007f1e0ff */
[----:B------:R-:W-:Y:S02]  /*0bb0*/  ISETP.GE.AND P2, PT, R59, R83, PT ;  /* 0x000000533b00720c */ /* 0x000fe40003f46270 */
[----:B------:R-:W-:Y:S02]  /*0bc0*/  IADD3.X R13, R44, R73, RZ, P0, !PT ;  /* 0x000000492c0d7210 */ /* 0x000fe400007fe4ff */
[-C--:B------:R-:W-:Y:S02]  /*0bd0*/  ISETP.GE.AND P0, PT, R57, R83.reuse, PT ;  /* 0x000000533900720c */ /* 0x080fe40003f06270 */
[-C--:B------:R-:W-:Y:S02]  /*0be0*/  ISETP.GE.AND P3, PT, R60, R83.reuse, PT ;  /* 0x000000533c00720c */ /* 0x080fe40003f66270 */
[----:B------:R-:W-:-:S02]  /*0bf0*/  ISETP.GE.AND P4, PT, R61, R83, PT ;  /* 0x000000533d00720c */ /* 0x000fc40003f86270 */
[----:B------:R-:W-:Y:S02]  /*0c00*/  ISETP.GE.AND P5, PT, R62, R83, PT ;  /* 0x000000533e00720c */ /* 0x000fe40003fa6270 */
        /* <DEDUP_REMOVED lines=9> */
[----:B------:R-:W-:Y:S01]  /*0ca0*/  STS [R70.X4+0x300], R19 ;  /* 0x0003001346007388 */ /* 0x000fe20000004800 */
[----:B0-----:R-:W-:-:S03]  /*0cb0*/  CS2R R16, SRZ ;  /* 0x0000000000107805 */ /* 0x001fc6000001ff00 */
[----:B------:R0:W-:Y:S01]  /*0cc0*/  STS [R71.X4+0x380], R20 ;  /* 0x0003801447007388 */ /* 0x0001e20000004800 */
[----:B------:R-:W-:-:S06]  /*0cd0*/  NOP ;  /* 0x0000000000007918 */ /* 0x000fcc0000000000 */
[----:B------:R-:W-:Y:S01]  /*0ce0*/  LDS R74, [R72.X4] ;  /* 0x00000000484a7984 */ /* 0x000fe20000004800 */
[C---:B-1----:R-:W-:Y:S01]  /*0cf0*/  LEA R18, P1, R8.reuse, R47, 0x2 ;  /* 0x0000002f08127211 */ /* 0x042fe200078210ff */
[----:B0-----:R-:W-:Y:S02]  /*0d00*/  HFMA2.MMA R20, -RZ, RZ, 0, 0 ;  /* 0x00000000ff147435 */ /* 0x001fe400000001ff */
[----:B------:R-:W-:Y:S01]  /*0d10*/  LDS R76, [R72.X4+0x4] ;  /* 0x00000400484c7984 */ /* 0x000fe20000004800 */
[----:B------:R-:W-:Y:S02]  /*0d20*/  LEA.HI.X R19, R8, R49, R9, 0x2, P1 ;  /* 0x0000003108137211 */ /* 0x000fe400008f1409 */
[-C--:B------:R-:W-:Y:S01]  /*0d30*/  ISETP.GE.AND P1, PT, R58, R83.reuse, PT ;  /* 0x000000533a00720c */ /* 0x080fe20003f26270 */
        /* <DEDUP_REMOVED lines=33> */
[----:B------:R-:W-:Y:S04]  /*0f50*/  LDS R31, [R72.X4+0x8] ;  /* 0x00000800481f7984 */ /* 0x000fe80000004800 */
[----:B------:R-:W2:Y:S04]  /*0f60*/  LDS R91, [R72.X4+0xc] ;  /* 0x00000c00485b7984 */ /* 0x000ea80000004800 */
[----:B------:R-:W-:Y:S04]  /*0f70*/  LDS R37, [R72.X4+0x10] ;  /* 0x0000100048257984 */ /* 0x000fe80000004800 */
[----:B------:R-:W1:Y:S04]  /*0f80*/  LDS R93, [R72.X4+0x14] ;  /* 0x00001400485d7984 */ /* 0x000e680000004800 */
[----:B------:R-:W1:Y:S04]  /*0f90*/  LDS R95, [R72.X4+0x18] ;  /* 0x00001800485f7984 */ /* 0x000e680000004800 */
[----:B------:R-:W1:Y:S04]  /*0fa0*/  LDS R97, [R72.X4+0x1c] ;  /* 0x00001c0048617984 */ /* 0x000e680000004800 */
[----:B------:R-:W-:Y:S01]  /*0fb0*/  BAR.SYNC.DEFER_BLOCKING 0x0 ;  /* 0x0000000000007b1d */ /* 0x000fe20000010000 */
[----:B0-----:R-:W-:-:S05]  /*0fc0*/  MOV R22, RZ ;  /* 0x000000ff00167202 */ /* 0x001fca0000000f00 */
[----:B------:R0:W4:Y:S01]  /*0fd0*/  @!P0 LDG.E R23, [R18.64] ;  /* 0x0000000412178981 */ /* 0x000122000c1e1900 */
[----:B------:R-:W-:Y:S02]  /*0fe0*/  ISETP.NE.AND P0, PT, R24, RZ, PT ;  /* 0x000000ff1800720c */ /* 0x000fe40003f05270 */
        /* <DEDUP_REMOVED lines=9> */
[----:B------:R-:W-:-:S02]  /*1080*/  IMAD R16, R122, c[0x0][0x1f0], RZ ;  /* 0x00007c007a107a24 */ /* 0x000fc400078e02ff */
[----:B-1----:R-:W-:Y:S02]  /*1090*/  IMAD R20, R122, c[0x0][0x200], RZ ;  /* 0x000080007a147a24 */ /* 0x002fe400078e02ff */
[----:B------:R-:W-:Y:S02]  /*10a0*/  IMAD R11, R33, c[0x0][0x1f8], RZ ;  /* 0x00007e00210b7a24 */ /* 0x000fe400078e02ff */
[C---:B------:R-:W-:Y:S02]  /*10b0*/  IMAD R27, R35.reuse, c[0x0][0x1f4], R16 ;  /* 0x00007d00231b7a24 */ /* 0x040fe400078e0210 */
[----:B------:R-:W-:-:S04]  /*10c0*/  IMAD.WIDE.U32 R16, R35, c[0x0][0x200], RZ ;  /* 0x0000800023107a25 */ /* 0x000fc800078e00ff */
[C---:B------:R-:W-:Y:S02]  /*10d0*/  IMAD R29, R35.reuse, c[0x0][0x204], R20 ;  /* 0x00008100231d7a24 */ /* 0x040fe400078e0214 */
[----:B------:R-:W-:-:S04]  /*10e0*/  IMAD.WIDE.U32 R14, R35, c[0x0][0x1f0], RZ ;  /* 0x00007c00230e7a25 */ /* 0x000fc800078e00ff */
[C---:B------:R-:W-:Y:S01]  /*10f0*/  IMAD R105, R0.reuse, c[0x0][0x1fc], R11 ;  /* 0x00007f0000697a24 */ /* 0x040fe200078e020b */
[----:B------:R-:W-:Y:S02]  /*1100*/  SHF.R.S32.HI R11, RZ, 0x1f, R10 ;  /* 0x0000001fff0b7819 */ /* 0x000fe4000001140a */
[----:B------:R-:W-:Y:S01]  /*1110*/  IADD3 R21, R17, R29, RZ ;  /* 0x0000001d11157210 */ /* 0x000fe20007ffe0ff */
[----:B------:R-:W-:Y:S01]  /*1120*/  IMAD R17, R33, c[0x0][0x208], RZ ;  /* 0x0000820021117a24 */ /* 0x000fe200078e02ff */
[----:B------:R-:W-:Y:S02]  /*1130*/  IADD3 R15, R15, R27, RZ ;  /* 0x0000001b0f0f7210 */ /* 0x000fe40007ffe0ff */
[----:B0-----:R-:W-:Y:S02]  /*1140*/  @!P0 MOV R18, R10 ;  /* 0x0000000a00128202 */ /* 0x001fe40000000f00 */
[----:B------:R-:W-:Y:S01]  /*1150*/  @!P0 MOV R19, R11 ;  /* 0x0000000b00138202 */ /* 0x000fe20000000f00 */
[C---:B------:R-:W-:Y:S01]  /*1160*/  IMAD R107, R0.reuse, c[0x0][0x20c], R17 ;  /* 0x00008300006b7a24 */ /* 0x040fe200078e0211 */
[----:B------:R-:W-:Y:S01]  /*1170*/  MOV R20, R16 ;  /* 0x0000001000147202 */ /* 0x000fe20000000f00 */
[----:B------:R-:W-:Y:S01]  /*1180*/  IMAD.WIDE.U32 R16, R0, c[0x0][0x1f8], R14 ;  /* 0x00007e0000107a25 */ /* 0x000fe200078e000e */
[----:B------:R-:W-:-:S03]  /*1190*/  IADD3 R84, R51, -c[0x0][0x174], RZ ;  /* 0x80005d0033547a10 */ /* 0x000fc60007ffe0ff */
[----:B------:R-:W-:-:S04]  /*11a0*/  @!P0 IMAD.WIDE.U32 R14, R35, c[0x0][0x1f0], R10 ;  /* 0x00007c00230e8a25 */ /* 0x000fc800078e000a */
[----:B------:R-:W-:Y:S01]  /*11b0*/  @!P0 IMAD.WIDE.U32 R18, R35, c[0x0][0x200], R18 ;  /* 0x0000800023128a25 */ /* 0x000fe200078e0012 */
[----:B------:R-:W-:-:S03]  /*11c0*/  @!P0 IADD3 R15, R27, R15, RZ ;  /* 0x0000000f1b0f8210 */ /* 0x000fc60007ffe0ff */
[----:B------:R-:W-:Y:S01]  /*11d0*/  IMAD R84, R84, -0x100, RZ ;  /* 0xffffff0054547824 */ /* 0x000fe200078e02ff */
[----:B------:R-:W-:Y:S01]  /*11e0*/  @!P0 IADD3 R19, R29, R19, RZ ;  /* 0x000000131d138210 */ /* 0x000fe20007ffe0ff */
[----:B------:R-:W-:-:S03]  /*11f0*/  @!P0 IMAD.WIDE.U32 R14, R0, c[0x0][0x1f8], R14 ;  /* 0x00007e00000e8a25 */ /* 0x000fc600078e000e */
[----:B------:R-:W-:Y:S02]  /*1200*/  SHF.R.S32.HI R85, RZ, 0x1f, R84 ;  /* 0x0000001fff557819 */ /* 0x000fe40000011454 */
[----:B------:R-:W-:Y:S01]  /*1210*/  IADD3 R88, P1, R84, R16, RZ ;  /* 0x0000001054587210 */ /* 0x000fe20007f3e0ff */
[----:B------:R-:W-:-:S03]  /*1220*/  IMAD.WIDE.U32 R20, R0, c[0x0][0x208], R20 ;  /* 0x0000820000147a25 */ /* 0x000fc600078e0014 */
[----:B------:R-:W-:Y:S01]  /*1230*/  IADD3.X R103, R85, R105, R17, P1, !PT ;  /* 0x0000006955677210 */ /* 0x000fe20000ffe411 */
[----:B------:R-:W-:Y:S01]  /*1240*/  @!P0 IMAD.WIDE.U32 R16, R0, c[0x0][0x208], R18 ;  /* 0x0000820000108a25 */ /* 0x000fe200078e0012 */
[C---:B------:R-:W-:Y:S02]  /*1250*/  @!P0 IADD3 R90, P1, R8.reuse, R14, RZ ;  /* 0x0000000e085a8210 */ /* 0x040fe40007f3e0ff */
[----:B------:R-:W-:Y:S01]  /*1260*/  LEA R19, P4, R8, c[0x0][0x258], 0x2 ;  /* 0x0000960008137a11 */ /* 0x000fe200078810ff */
[----:B--2--5:R-:W-:Y:S01]  /*1270*/  FADD.FTZ R87, R87, R34 ;  /* 0x0000002257577221 */ /* 0x024fe20000010000 */
[----:B------:R-:W-:Y:S02]  /*1280*/  IADD3 R86, P2, R84, R20, RZ ;  /* 0x0000001454567210 */ /* 0x000fe40007f5e0ff */
[----:B------:R-:W-:Y:S02]  /*1290*/  @!P0 IADD3.X R105, R9, R15, R105, P1, !PT ;  /* 0x0000000f09698210 */ /* 0x000fe40000ffe469 */
[----:B------:R-:W-:-:S02]  /*12a0*/  @!P0 LEA R18, P1, R90, c[0x0][0x268], 0x2 ;  /* 0x00009a005a128a11 */ /* 0x000fc400078210ff */
[----:B------:R-:W-:Y:S01]  /*12b0*/  IADD3.X R21, R85, R107, R21, P2, !PT ;  /* 0x0000006b55157210 */ /* 0x000fe200017fe415 */
[--C-:B---3--:R-:W-:Y:S02]  /*12c0*/  FADD.FTZ R89, R89, R34.reuse ;  /* 0x0000002259597221 */ /* 0x108fe40000010000 */
[--C-:B------:R-:W-:Y:S02]  /*12d0*/  FADD.FTZ R91, R91, R34.reuse ;  /* 0x000000225b5b7221 */ /* 0x100fe40000010000 */
[----:B------:R-:W-:Y:S01]  /*12e0*/  FADD.FTZ R93, R93, R34 ;  /* 0x000000225d5d7221 */ /* 0x000fe20000010000 */
[----:B------:R-:W-:Y:S01]  /*12f0*/  BSSY B0, `(.L_x_6912) ;  /* 0x0000047000007945 */ /* 0x000fe20003800000 */
[----:B------:R-:W-:Y:S01]  /*1300*/  FSETP.GTU.FTZ.AND P6, PT, R89, 20, PT ;  /* 0x41a000005900780b */ /* 0x000fe20003fdc000 */
[----:B----4-:R-:W-:Y:S04]  /*1310*/  STS [R64.X4], R23 ;  /* 0x0000001740007388 */ /* 0x010fe80000004800 */
        /* <DEDUP_REMOVED lines=16> */
[----:B0-----:R-:W-:-:S04]  /*1420*/  @!P0 IADD3 R30, P3, R8, R16, RZ ;  /* 0x00000010081e8210 */ /* 0x001fc80007f7e0ff */
[----:B------:R-:W-:Y:S02]  /*1430*/  @!P0 IADD3.X R99, R9, R17, R107, P3, !PT ;  /* 0x0000001109638210 */ /* 0x000fe40001ffe46b */
[----:B------:R-:W-:Y:S02]  /*1440*/  LEA.HI.X R17, R8, c[0x0][0x25c], R9, 0x2, P4 ;  /* 0x0000970008117a11 */ /* 0x000fe400020f1409 */
[----:B------:R-:W-:Y:S02]  /*1450*/  LEA R16, P4, R86, R19, 0x2 ;  /* 0x0000001356107211 */ /* 0x000fe400078810ff */
[----:B------:R-:W-:Y:S02]  /*1460*/  @!P0 LEA.HI.X R19, R90, c[0x0][0x26c], R105, 0x2, P1 ;  /* 0x00009b005a138a11 */ /* 0x000fe400008f1469 */
[----:B-1----:R-:W-:Y:S02]  /*1470*/  LEA R101, P2, R8, c[0x0][0x268], 0x2 ;  /* 0x00009a0008657a11 */ /* 0x002fe400078410ff */
[----:B------:R-:W-:-:S02]  /*1480*/  FSETP.GTU.FTZ.AND P1, PT, R87, 20, PT ;  /* 0x41a000005700780b */ /* 0x000fc40003f3c000 */
[----:B------:R-:W-:Y:S02]  /*1490*/  LEA.HI.X R15, R8, c[0x0][0x26c], R9, 0x2, P2 ;  /* 0x00009b00080f7a11 */ /* 0x000fe400010f1409 */
[----:B------:R-:W-:Y:S02]  /*14a0*/  LEA R14, P2, R88, R101, 0x2 ;  /* 0x00000065580e7211 */ /* 0x000fe400078410ff */
[----:B------:R-:W-:Y:S01]  /*14b0*/  LEA.HI.X R17, R86, R17, R21, 0x2, P4 ;  /* 0x0000001156117211 */ /* 0x000fe200020f1415 */
[--C-:B------:R-:W-:Y:S01]  /*14c0*/  FADD.FTZ R86, R31, R34.reuse ;  /* 0x000000221f567221 */ /* 0x100fe20000010000 */
[----:B------:R-:W-:Y:S01]  /*14d0*/  LEA.HI.X R15, R88, R15, R103, 0x2, P2 ;  /* 0x0000000f580f7211 */ /* 0x000fe200010f1467 */
[--C-:B------:R-:W-:Y:S01]  /*14e0*/  FADD.FTZ R88, R37, R34.reuse ;  /* 0x0000002225587221 */ /* 0x100fe20000010000 */
[----:B------:R-:W-:Y:S01]  /*14f0*/  @!P0 LEA R20, P3, R30, c[0x0][0x258], 0x2 ;  /* 0x000096001e148a11 */ /* 0x000fe200078610ff */
[----:B------:R-:W-:Y:S01]  /*1500*/  FADD.FTZ R90, R95, R34 ;  /* 0x000000225f5a7221 */ /* 0x000fe20000010000 */
[----:B------:R-:W-:-:S02]  /*1510*/  FSETP.GTU.FTZ.AND P5, PT, R86, 20, PT ;  /* 0x41a000005600780b */ /* 0x000fc40003fbc000 */
[----:B------:R-:W-:Y:S02]  /*1520*/  @!P0 LEA.HI.X R21, R30, c[0x0][0x25c], R99, 0x2, P3 ;  /* 0x000097001e158a11 */ /* 0x000fe400018f1463 */
[----:B------:R-:W-:Y:S02]  /*1530*/  FSETP.GTU.FTZ.AND P4, PT, R91, 20, PT ;  /* 0x41a000005b00780b */ /* 0x000fe40003f9c000 */
[----:B------:R-:W-:Y:S02]  /*1540*/  FSETP.GTU.FTZ.AND P3, PT, R88, 20, PT ;  /* 0x41a000005800780b */ /* 0x000fe40003f7c000 */
[----:B------:R-:W-:Y:S01]  /*1550*/  FSETP.GTU.FTZ.AND P2, PT, R93, 20, PT ;  /* 0x41a000005d00780b */ /* 0x000fe20003f5c000 */
[----:B------:R-:W-:Y:S07]  /*1560*/  @P1 BRA `(.L_x_6913) ;  /* 0x000001f000001947 */ /* 0x000fee0003800000 */
[----:B---34-:R-:W-:Y:S01]  /*1570*/  FMUL.FTZ R87, R87, 1.4426950216293334961 ;  /* 0x3fb8aa3b57577820 */ /* 0x018fe20000410000 */
[----:B------:R-:W-:Y:S02]  /*1580*/  MOV R37, 0x3e800000 ;  /* 0x3e80000000257802 */ /* 0x000fe40000000f00 */
[----:B------:R-:W-:Y:S01]  /*1590*/  MOV R92, 0x3d39bf78 ;  /* 0x3d39bf78005c7802 */ /* 0x000fe20000000f00 */
[----:B------:R-:W0:Y:S02]  /*15a0*/  MUFU.EX2 R95, R87 ;  /* 0x00000057005f7308 */ /* 0x000e240000000800 */
[C---:B0-----:R-:W-:Y:S01]  /*15b0*/  FADD.FTZ.RZ R30, R95.reuse, 1 ;  /* 0x3f8000005f1e7421 */ /* 0x041fe2000001c000 */
[----:B------:R-:W-:-:S04]  /*15c0*/  ISETP.GE.U32.AND P1, PT, R95, 0x7f800000, PT ;  /* 0x7f8000005f00780c */ /* 0x000fc80003f26070 */
[----:B------:R-:W-:-:S04]  /*15d0*/  IADD3 R30, R30, -0x3f400000, RZ ;  /* 0xc0c000001e1e7810 */ /* 0x000fc80007ffe0ff */
[----:B------:R-:W-:-:S04]  /*15e0*/  LOP3.LUT R30, R30, 0xff800000, RZ, 0xc0, !PT ;  /* 0xff8000001e1e7812 */ /* 0x000fc800078ec0ff */
[----:B--2---:R-:W-:Y:S02]  /*15f0*/  IADD3 R36, -R30, 0x40800000, RZ ;  /* 0x408000001e247810 */ /* 0x004fe40007ffe1ff */
        /* <DEDUP_REMOVED lines=22> */
.L_x_6913:
[----:B---34-:R-:W-:Y:S05]  /*1760*/  BSYNC B0 ;  /* 0x0000000000007941 */ /* 0x018fea0003800000 */
.L_x_6912:
        /* <DEDUP_REMOVED lines=35> */
.L_x_6915:
[----:B------:R-:W-:Y:S05]  /*19a0*/  BSYNC B0 ;  /* 0x0000000000007941 */ /* 0x000fea0003800000 */
.L_x_6914:
        /* <DEDUP_REMOVED lines=35> */
.L_x_6917:
[----:B------:R-:W-:Y:S05]  /*1be0*/  BSYNC B0 ;  /* 0x0000000000007941 */ /* 0x000fea0003800000 */
.L_x_6916:
        /* <DEDUP_REMOVED lines=33> */
.L_x_6919:
[----:B------:R-:W-:Y:S05]  /*1e00*/  BSYNC B0 ;  /* 0x0000000000007941 */ /* 0x000fea0003800000 */
.L_x_6918:
        /* <DEDUP_REMOVED lines=33> */
.L_x_6921:
[----:B------:R-:W-:Y:S05]  /*2020*/  BSYNC B0 ;  /* 0x0000000000007941 */ /* 0x000fea0003800000 */
.L_x_6920:
        /* <DEDUP_REMOVED lines=33> */
.L_x_6923:
[----:B------:R-:W-:Y:S05]  /*2240*/  BSYNC B0 ;  /* 0x0000000000007941 */ /* 0x000fea0003800000 */
.L_x_6922:
        /* <DEDUP_REMOVED lines=33> */
.L_x_6925:
[----:B------:R-:W-:Y:S05]  /*2460*/  BSYNC B0 ;  /* 0x0000000000007941 */ /* 0x000fea0003800000 */
.L_x_6924:
        /* <DEDUP_REMOVED lines=33> */
.L_x_6927:
[----:B------:R-:W-:Y:S05]  /*2680*/  BSYNC B0 ;  /* 0x0000000000007941 */ /* 0x000fea0003800000 */
.L_x_6926:
[----:B------:R-:W-:Y:S01]  /*2690*/  BAR.SYNC.DEFER_BLOCKING 0x0 ;  /* 0x0000000000007b1d */ /* 0x000fe20000010000 */
[-C--:B------:R-:W-:Y:S01]  /*26a0*/  ISETP.GE.AND P6, PT, R57, R83.reuse, PT ;  /* 0x000000533900720c */ /* 0x080fe20003fc6270 */
[----:B------:R-:W-:Y:S01]  /*26b0*/  CS2R R30, SRZ ;  /* 0x00000000001e7805 */ /* 0x000fe2000001ff00 */
[-C--:B------:R-:W-:Y:S02]  /*26c0*/  ISETP.GE.AND P1, PT, R58, R83.reuse, PT ;  /* 0x000000533a00720c */ /* 0x080fe40003f26270 */
[-C--:B------:R-:W-:Y:S02]  /*26d0*/  ISETP.GE.AND P2, PT, R59, R83.reuse, PT ;  /* 0x000000533b00720c */ /* 0x080fe40003f46270 */
[-C--:B------:R-:W-:Y:S01]  /*26e0*/  ISETP.GE.AND P3, PT, R60, R83.reuse, PT ;  /* 0x000000533c00720c */ /* 0x080fe20003f66270 */
[----:B--2---:R-:W-:Y:S01]  /*26f0*/  HFMA2.MMA R36, -RZ, RZ, 0, 0 ;  /* 0x00000000ff247435 */ /* 0x004fe200000001ff */
[-C--:B------:R-:W-:Y:S02]  /*2700*/  ISETP.GE.AND P4, PT, R61, R83.reuse, PT ;  /* 0x000000533d00720c */ /* 0x080fe40003f86270 */
[-C--:B------:R-:W-:Y:S01]  /*2710*/  ISETP.GE.AND P5, PT, R62, R83.reuse, PT ;  /* 0x000000533e00720c */ /* 0x080fe20003fa6270 */
[----:B------:R-:W-:Y:S01]  /*2720*/  HFMA2.MMA R92, -RZ, RZ, 0, 0 ;  /* 0x00000000ff5c7435 */ /* 0x000fe200000001ff */
[----:B------:R-:W-:Y:S01]  /*2730*/  MOV R97, RZ ;  /* 0x000000ff00617202 */ /* 0x000fe20000000f00 */
        /* <DEDUP_REMOVED lines=10> */
[----:B------:R-:W-:Y:S01]  /*27e0*/  MOV R99, RZ ;  /* 0x000000ff00637202 */ /* 0x000fe20000000f00 */
[----:B------:R-:W-:Y:S01]  /*27f0*/  CS2R R100, SRZ ;  /* 0x0000000000647805 */ /* 0x000fe2000001ff00 */
[----:B0-----:R-:W-:Y:S01]  /*2800*/  CS2R R14, SRZ ;  /* 0x00000000000e7805 */ /* 0x001fe2000001ff00 */
[----:B---3--:R-:W-:Y:S04]  /*2810*/  STS [R64.X4], R37 ;  /* 0x0000002540007388 */ /* 0x008fe80000004800 */
[----:B--2---:R-:W-:Y:S04]  /*2820*/  STS [R65.X4+0x80], R30 ;  /* 0x0000801e41007388 */ /* 0x004fe80000004800 */
[----:B----4-:R-:W-:Y:S04]  /*2830*/  STS [R66.X4+0x100], R31 ;  /* 0x0001001f42007388 */ /* 0x010fe80000004800 */
[----:B-----5:R-:W-:Y:S04]  /*2840*/  STS [R67.X4+0x180], R36 ;  /* 0x0001802443007388 */ /* 0x020fe80000004800 */
[----:B------:R-:W-:Y:S04]  /*2850*/  STS [R68.X4+0x200], R97 ;  /* 0x0002006144007388 */ /* 0x000fe80000004800 */
[----:B------:R-:W-:Y:S04]  /*2860*/  STS [R69.X4+0x280], R18 ;  /* 0x0002801245007388 */ /* 0x000fe80000004800 */
[----:B------:R-:W-:Y:S04]  /*2870*/  STS [R70.X4+0x300], R19 ;  /* 0x0003001346007388 */ /* 0x000fe80000004800 */
[----:B------:R0:W-:Y:S01]  /*2880*/  STS [R71.X4+0x380], R92 ;  /* 0x0003805c47007388 */ /* 0x0001e20000004800 */
[----:B------:R-:W-:-:S06]  /*2890*/  NOP ;  /* 0x0000000000007918 */ /* 0x000fcc0000000000 */
[----:B------:R-:W-:Y:S04]  /*28a0*/  LDS R94, [R72.X4] ;  /* 0x00000000485e7984 */ /* 0x000fe80000004800 */
[----:B------:R-:W-:Y:S04]  /*28b0*/  LDS R37, [R72.X4+0x4] ;  /* 0x0000040048257984 */ /* 0x000fe80000004800 */
[----:B------:R-:W1:Y:S04]  /*28c0*/  LDS R30, [R72.X4+0x8] ;  /* 0x00000800481e7984 */ /* 0x000e680000004800 */
[----:B------:R-:W2:Y:S04]  /*28d0*/  LDS R31, [R72.X4+0xc] ;  /* 0x00000c00481f7984 */ /* 0x000ea80000004800 */
[----:B------:R-:W-:Y:S04]  /*28e0*/  LDS R36, [R72.X4+0x10] ;  /* 0x0000100048247984 */ /* 0x000fe80000004800 */
[----:B------:R-:W-:Y:S04]  /*28f0*/  LDS R96, [R72.X4+0x14] ;  /* 0x0000140048607984 */ /* 0x000fe80000004800 */
[----:B------:R-:W3:Y:S04]  /*2900*/  LDS R97, [R72.X4+0x18] ;  /* 0x0000180048617984 */ /* 0x000ee80000004800 */
[----:B------:R-:W4:Y:S04]  /*2910*/  LDS R98, [R72.X4+0x1c] ;  /* 0x00001c0048627984 */ /* 0x000f280000004800 */
[----:B------:R-:W-:Y:S01]  /*2920*/  BAR.SYNC.DEFER_BLOCKING 0x0 ;  /* 0x0000000000007b1d */ /* 0x000fe20000010000 */
[----:B0-----:R-:W-:Y:S01]  /*2930*/  HFMA2.MMA R92, -RZ, RZ, 0, 0 ;  /* 0x00000000ff5c7435 */ /* 0x001fe200000001ff */
[----:B------:R-:W-:-:S04]  /*2940*/  CS2R R18, SRZ ;  /* 0x0000000000127805 */ /* 0x000fc8000001ff00 */
        /* <DEDUP_REMOVED lines=9> */
[----:B-1----:R-:W-:-:S02]  /*29e0*/  FMUL.FTZ R102, R30, -1.4426950216293334961 ;  /* 0xbfb8aa3b1e667820 */ /* 0x002fc40000410000 */
[----:B--2---:R-:W-:-:S04]  /*29f0*/  FMUL.FTZ R104, R31, -1.4426950216293334961 ;  /* 0xbfb8aa3b1f687820 */ /* 0x004fc80000410000 */
[----:B------:R-:W1:Y:S01]  /*2a00*/  MUFU.EX2 R102, R102 ;  /* 0x0000006600667308 */ /* 0x000e620000000800 */
[----:B0-----:R-:W-:Y:S02]  /*2a10*/  FMUL.FTZ R21, R37, -1.4426950216293334961 ;  /* 0xbfb8aa3b25157820 */ /* 0x001fe40000410000 */
[----:B---3--:R-:W-:-:S05]  /*2a20*/  FMUL.FTZ R107, R97, -1.4426950216293334961 ;  /* 0xbfb8aa3b616b7820 */ /* 0x008fca0000410000 */
[----:B------:R-:W0:Y:S01]  /*2a30*/  MUFU.EX2 R106, R104 ;  /* 0x00000068006a7308 */ /* 0x000e220000000800 */
[----:B------:R-:W-:Y:S02]  /*2a40*/  FMUL.FTZ R20, R94, -1.4426950216293334961 ;  /* 0xbfb8aa3b5e147820 */ /* 0x000fe40000410000 */
[----:B------:R-:W-:-:S05]  /*2a50*/  FMUL.FTZ R17, R96, -1.4426950216293334961 ;  /* 0xbfb8aa3b60117820 */ /* 0x000fca0000410000 */
[----:B------:R-:W-:Y:S01]  /*2a60*/  MUFU.EX2 R112, R107 ;  /* 0x0000006b00707308 */ /* 0x000fe20000000800 */
[----:B-1----:R-:W-:-:S07]  /*2a70*/  FADD.FTZ R16, R102, 1 ;  /* 0x3f80000066107421 */ /* 0x002fce0000010000 */
[----:B------:R-:W1:Y:S01]  /*2a80*/  MUFU.EX2 R21, R21 ;  /* 0x0000001500157308 */ /* 0x000e620000000800 */
[----:B------:R-:W-:-:S07]  /*2a90*/  FMUL.FTZ R105, R36, -1.4426950216293334961 ;  /* 0xbfb8aa3b24697820 */ /* 0x000fce0000410000 */
[----:B------:R0:W-:Y:S01]  /*2aa0*/  MUFU.EX2 R111, R17 ;  /* 0x00000011006f7308 */ /* 0x0001e20000000800 */
[----:B----4-:R-:W-:-:S07]  /*2ab0*/  FMUL.FTZ R108, R98, -1.4426950216293334961 ;  /* 0xbfb8aa3b626c7820 */ /* 0x010fce0000410000 */
[----:B------:R-:W2:Y:S01]  /*2ac0*/  MUFU.EX2 R20, R20 ;  /* 0x0000001400147308 */ /* 0x000ea20000000800 */
[----:B0-----:R-:W-:Y:S02]  /*2ad0*/  FADD.FTZ R17, R106, 1 ;  /* 0x3f8000006a117421 */ /* 0x001fe40000010000 */
[----:B-1----:R-:W-:-:S05]  /*2ae0*/  FADD.FTZ R21, R21, 1 ;  /* 0x3f80000015157421 */ /* 0x002fca0000010000 */
[----:B------:R-:W-:Y:S08]  /*2af0*/  MUFU.EX2 R110, R105 ;  /* 0x00000069006e7308 */ /* 0x000ff00000000800 */
[----:B------:R0:W-:Y:S01]  /*2b00*/  MUFU.RCP R105, R16 ;  /* 0x0000001000697308 */ /* 0x0001e20000001000 */
[----:B--2---:R-:W-:-:S07]  /*2b10*/  FADD.FTZ R20, R20, 1 ;  /* 0x3f80000014147421 */ /* 0x004fce0000010000 */
[----:B------:R-:W1:Y:S01]  /*2b20*/  MUFU.EX2 R113, R108 ;  /* 0x0000006c00717308 */ /* 0x000e620000000800 */
[----:B0-----:R-:W-:-:S07]  /*2b30*/  FADD.FTZ R16, R112, 1 ;  /* 0x3f80000070107421 */ /* 0x001fce0000010000 */
[----:B------:R-:W-:Y:S08]  /*2b40*/  MUFU.RCP R104, R21 ;  /* 0x0000001500687308 */ /* 0x000ff00000001000 */
[----:B------:R0:W-:Y:S01]  /*2b50*/  MUFU.RCP R108, R17 ;  /* 0x00000011006c7308 */ /* 0x0001e20000001000 */
[----:B-1----:R-:W-:-:S07]  /*2b60*/  FADD.FTZ R113, R113, 1 ;  /* 0x3f80000071717421 */ /* 0x002fce0000010000 */
[----:B------:R-:W-:Y:S01]  /*2b70*/  MUFU.RCP R103, R20 ;  /* 0x0000001400677308 */ /* 0x000fe20000001000 */
[----:B------:R-:W-:Y:S02]  /*2b80*/  FADD.FTZ R111, R111, 1 ;  /* 0x3f8000006f6f7421 */ /* 0x000fe40000010000 */
[----:B------:R-:W-:-:S05]  /*2b90*/  FADD.FTZ R110, R110, 1 ;  /* 0x3f8000006e6e7421 */ /* 0x000fca0000010000 */
[----:B------:R-:W1:Y:S01]  /*2ba0*/  MUFU.RCP R117, R113 ;  /* 0x0000007100757308 */ /* 0x000e620000001000 */
[----:B0-----:R-:W-:-:S07]  /*2bb0*/  FADD.FTZ R17, -R105, 1 ;  /* 0x3f80000069117421 */ /* 0x001fce0000010100 */
[----:B------:R-:W0:Y:S01]  /*2bc0*/  MUFU.RCP R111, R111 ;  /* 0x0000006f006f7308 */ /* 0x000e220000001000 */
[----:B-1----:R-:W-:-:S04]  /*2bd0*/  FADD.FTZ R115, -R117, 1 ;  /* 0x3f80000075737421 */ /* 0x002fc80000010100 */
[----:B------:R-:W-:Y:S01]  /*2be0*/  FFMA.FTZ R119, R98, R115, 1 ;  /* 0x3f80000062777423 */ /* 0x000fe20000010073 */
[----:B------:R-:W-:Y:S01]  /*2bf0*/  ISETP.NE.AND P6, PT, R41, RZ, PT ;  /* 0x000000ff2900720c */ /* 0x000fe20003fc5270 */
[----:B0-----:R-:W-:-:S04]  /*2c00*/  FADD.FTZ R113, -R111, 1 ;  /* 0x3f8000006f717421 */ /* 0x001fc80000010100 */
[----:B------:R-:W-:Y:S01]  /*2c10*/  FFMA.FTZ R113, R96, R113, 1 ;  /* 0x3f80000060717423 */ /* 0x000fe20000010071 */
[----:B-----5:R-:W-:Y:S04]  /*2c20*/  STS [R64.X4], R99 ;  /* 0x0000006340007388 */ /* 0x020fe80000004800 */
        /* <DEDUP_REMOVED lines=8> */
[----:B------:R-:W1:Y:S04]  /*2cb0*/  LDS R102, [R72.X4] ;  /* 0x0000000048667984 */ /* 0x000e680000004800 */
[----:B------:R-:W2:Y:S04]  /*2cc0*/  LDS R107, [R72.X4+0x8] ;  /* 0x00000800486b7984 */ /* 0x000ea80000004800 */
[----:B------:R-:W3:Y:S04]  /*2cd0*/  LDS R106, [R72.X4+0x4] ;  /* 0x00000400486a7984 */ /* 0x000ee80000004800 */
[----:B------:R-:W4:Y:S04]  /*2ce0*/  LDS R109, [R72.X4+0xc] ;  /* 0x00000c00486d7984 */ /* 0x000f280000004800 */
[----:B------:R-:W5:Y:S04]  /*2cf0*/  LDS R100, [R72.X4+0x10] ;  /* 0x0000100048647984 */ /* 0x000f680000004800 */
[----:B------:R-:W5:Y:S04]  /*2d00*/  LDS R112, [R72.X4+0x14] ;  /* 0x0000140048707984 */ /* 0x000f680000004800 */
[----:B------:R-:W5:Y:S04]  /*2d10*/  LDS R114, [R72.X4+0x18] ;  /* 0x0000180048727984 */ /* 0x000f680000004800 */
[----:B------:R-:W5:Y:S01]  /*2d20*/  LDS R116, [R72.X4+0x1c] ;  /* 0x00001c0048747984 */ /* 0x000f620000004800 */
[----:B0-----:R0:W2:Y:S01]  /*2d30*/  MUFU.RCP R92, R16 ;  /* 0x00000010005c7308 */ /* 0x0010a20000001000 */
[----:B------:R-:W-:-:S02]  /*2d40*/  FADD.FTZ R14, -R104, 1 ;  /* 0x3f800000680e7421 */ /* 0x000fc40000010100 */
[----:B------:R-:W-:Y:S02]  /*2d50*/  FADD.FTZ R18, -R108, 1 ;  /* 0x3f8000006c127421 */ /* 0x000fe40000010100 */
[----:B------:R-:W-:-:S03]  /*2d60*/  FADD.FTZ R15, -R103, 1 ;  /* 0x3f800000670f7421 */ /* 0x000fc60000010100 */
[----:B------:R-:W4:Y:S01]  /*2d70*/  MUFU.RCP R99, R110 ;  /* 0x0000006e00637308 */ /* 0x000f220000001000 */
[----:B0-----:R-:W-:Y:S02]  /*2d80*/  FFMA.FTZ R16, R37, R14, 1 ;  /* 0x3f80000025107423 */ /* 0x001fe4000001000e */
[----:B-1----:R-:W-:Y:S02]  /*2d90*/  FMUL.FTZ R14, R29, R102 ;  /* 0x000000661d0e7220 */ /* 0x002fe40000410000 */
[----:B------:R-:W-:Y:S02]  /*2da0*/  FFMA.FTZ R20, R31, R18, 1 ;  /* 0x3f8000001f147423 */ /* 0x000fe40000010012 */
[----:B------:R-:W-:Y:S02]  /*2db0*/  FFMA.FTZ R15, R94, R15, 1 ;  /* 0x3f8000005e0f7423 */ /* 0x000fe4000001000f */
[----:B------:R-:W-:Y:S02]  /*2dc0*/  FFMA.FTZ R19, R30, R17, 1 ;  /* 0x3f8000001e137423 */ /* 0x000fe40000010011 */
[----:B--2---:R-:W-:-:S02]  /*2dd0*/  FMUL.FTZ R18, R27, R107 ;  /* 0x0000006b1b127220 */ /* 0x004fc40000410000 */
[----:B------:R-:W-:Y:S02]  /*2de0*/  FMUL.FTZ R14, R103, R14 ;  /* 0x0000000e670e7220 */ /* 0x000fe40000410000 */
[----:B---3--:R-:W-:Y:S02]  /*2df0*/  FMUL.FTZ R17, R28, R106 ;  /* 0x0000006a1c117220 */ /* 0x008fe40000410000 */
[----:B----4-:R-:W-:Y:S02]  /*2e00*/  FMUL.FTZ R21, R26, R109 ;  /* 0x0000006d1a157220 */ /* 0x010fe40000410000 */
[----:B------:R-:W-:Y:S02]  /*2e10*/  FMUL.FTZ R18, R105, R18 ;  /* 0x0000001269127220 */ /* 0x000fe40000410000 */
[----:B------:R-:W-:Y:S01]  /*2e20*/  FMUL.FTZ R15, R14, R15 ;  /* 0x0000000f0e0f7220 */ /* 0x000fe20000410000 */
[----:B------:R-:W-:Y:S01]  /*2e30*/  BAR.SYNC.DEFER_BLOCKING 0x0 ;  /* 0x0000000000007b1d */ /* 0x000fe20000010000 */
[----:B------:R-:W-:-:S02]  /*2e40*/  FMUL.FTZ R17, R104, R17 ;  /* 0x0000001168117220 */ /* 0x000fc40000410000 */
[----:B------:R-:W-:Y:S02]  /*2e50*/  FMUL.FTZ R21, R108, R21 ;  /* 0x000000156c157220 */ /* 0x000fe40000410000 */
[----:B------:R-:W-:Y:S02]  /*2e60*/  FADD.FTZ R14, -R92, 1 ;  /* 0x3f8000005c0e7421 */ /* 0x000fe40000010100 */
[----:B------:R-:W-:Y:S02]  /*2e70*/  FMUL.FTZ R19, R18, R19 ;  /* 0x0000001312137220 */ /* 0x000fe40000410000 */
[----:B------:R-:W-:Y:S02]  /*2e80*/  FMUL.FTZ R17, R17, R16 ;  /* 0x0000001011117220 */ /* 0x000fe40000410000 */
[----:B------:R-:W-:Y:S02]  /*2e90*/  FMUL.FTZ R21, R21, R20 ;  /* 0x0000001415157220 */ /* 0x000fe40000410000 */
[----:B------:R-:W-:-:S02]  /*2ea0*/  FFMA.FTZ R18, R97, R14, 1 ;  /* 0x3f80000061127423 */ /* 0x000fc4000001000e */
[----:B------:R-:W-:Y:S02]  /*2eb0*/  FADD.FTZ R101, -R99, 1 ;  /* 0x3f80000063657421 */ /* 0x000fe40000010100 */
[----:B-----5:R-:W-:Y:S02]  /*2ec0*/  FMUL.FTZ R14, R25, R100 ;  /* 0x00000064190e7220 */ /* 0x020fe40000410000 */
        /* <DEDUP_REMOVED lines=34> */
[C---:B0-----:R-:W-:Y:S02]  /*30f0*/  IMAD R21, R35.reuse, c[0x0][0x2ec], R16 ;  /* 0x0000bb0023157a24 */ /* 0x041fe400078e0210 */
[----:B------:R-:W-:Y:S01]  /*3100*/  IMAD.WIDE.U32 R14, R35, c[0x0][0x2e8], RZ ;  /* 0x0000ba00230e7a25 */ /* 0x000fe200078e00ff */
        /* <DEDUP_REMOVED lines=11> */
[C---:B-1----:R-:W-:Y:S02]  /*31c0*/  ISETP.GE.AND P0, PT, R8.reuse, R110, PT ;  /* 0x0000006e0800720c */ /* 0x042fe40003f06270 */
        /* <DEDUP_REMOVED lines=13> */
.L_x_6929:
[----:B------:R-:W-:Y:S05]  /*32a0*/  BSYNC B0 ;  /* 0x0000000000007941 */ /* 0x000fea0003800000 */
.L_x_6928:
[----:B------:R-:W-:Y:S01]  /*32b0*/  @!P2 STG.E [R16.64+-0x300], R125 ;  /* 0xfffd007d1000a986 */ /* 0x000fe2000c101904 */
        /* <DEDUP_REMOVED lines=12> */
[----:B------:R-:W-:Y:S01]  /*3380*/  @!P1 STG.E [R16.64+-0x280], R127 ;  /* 0xfffd807f10009986 */ /* 0x000fe2000c101904 */
[----:B0-----:R-:W-:Y:S02]  /*3390*/  FMUL.FTZ R20, R97, R92 ;  /* 0x0000005c61147220 */ /* 0x001fe40000410000 */
[----:B------:R-:W-:Y:S01]  /*33a0*/  FMUL.FTZ R117, R98, R117 ;  /* 0x0000007562757220 */ /* 0x000fe20000410000 */
[----:B------:R-:W-:Y:S01]  /*33b0*/  @!P0 STG.E [R16.64+-0x200], R129 ;  /* 0xfffe008110008986 */ /* 0x000fe2000c101904 */
[----:B------:R-:W-:Y:S01]  /*33c0*/  ISETP.NE.U32.AND P0, PT, RZ, c[0x0][0x270], PT ;  /* 0x00009c00ff007a0c */ /* 0x000fe20003f05070 */
[----:B------:R-:W-:Y:S02]  /*33d0*/  FMUL.FTZ R97, R29, R18 ;  /* 0x000000121d617220 */ /* 0x000fe40000410000 */
[----:B------:R-:W-:Y:S01]  /*33e0*/  @!P4 STG.E [R16.64+-0x100], R113 ;  /* 0xffff00711000c986 */ /* 0x000fe2000c101904 */
[----:B------:R-:W-:Y:S01]  /*33f0*/  ISETP.NE.AND.EX P0, PT, RZ, c[0x0][0x274], PT, P0 ;  /* 0x00009d00ff007a0c */ /* 0x000fe20003f05300 */
[----:B------:R-:W-:-:S02]  /*3400*/  FMUL.FTZ R99, R28, R37 ;  /* 0x000000251c637220 */ /* 0x000fc40000410000 */
[----:B------:R-:W-:Y:S01]  /*3410*/  @!P2 STG.E [R16.64+-0x380], R123 ;  /* 0xfffc807b1000a986 */ /* 0x000fe2000c101904 */
[----:B------:R-:W-:Y:S02]  /*3420*/  FMUL.FTZ R92, R27, R30 ;  /* 0x0000001e1b5c7220 */ /* 0x000fe40000410000 */
[----:B------:R-:W-:Y:S01]  /*3430*/  FMUL.FTZ R94, R25, R36 ;  /* 0x00000024195e7220 */ /* 0x000fe20000410000 */
[----:B------:R-:W-:Y:S01]  /*3440*/  @!P5 STG.E [R16.64+-0x80], R115 ;  /* 0xffff80731000d986 */ /* 0x000fe2000c101904 */
[----:B------:R-:W-:Y:S02]  /*3450*/  FMUL.FTZ R103, R24, R111 ;  /* 0x0000006f18677220 */ /* 0x000fe40000410000 */
[----:B------:R-:W-:Y:S01]  /*3460*/  FMUL.FTZ R96, R23, R20 ;  /* 0x0000001417607220 */ /* 0x000fe20000410000 */
[----:B------:R0:W-:Y:S01]  /*3470*/  @!P3 STG.E [R16.64+-0x180], R101 ;  /* 0xfffe80651000b986 */ /* 0x0001e2000c101904 */
[----:B------:R-:W-:Y:S02]  /*3480*/  FMUL.FTZ R105, R22, R117 ;  /* 0x0000007516697220 */ /* 0x000fe40000410000 */
[----:B0-----:R-:W-:Y:S01]  /*3490*/  FMUL.FTZ R101, R26, R31 ;  /* 0x0000001f1a657220 */ /* 0x001fe20000410000 */
[----:B------:R-:W-:Y:S05]  /*34a0*/  @!P0 BRA `(.L_x_6930) ;  /* 0x0000047000008947 */ /* 0x000fea0003800000 */
[----:B------:R-:W-:Y:S01]  /*34b0*/  BAR.SYNC.DEFER_BLOCKING 0x0 ;  /* 0x0000000000007b1d */ /* 0x000fe20000010000 */
[----:B------:R-:W-:-:S02]  /*34c0*/  FMUL.FTZ R17, R18, R102 ;  /* 0x0000006612117220 */ /* 0x000fc40000410000 */
[----:B------:R-:W-:Y:S02]  /*34d0*/  FMUL.FTZ R37, R37, R106 ;  /* 0x0000006a25257220 */ /* 0x000fe40000410000 */
[----:B------:R-:W-:Y:S01]  /*34e0*/  FMUL.FTZ R107, R30, R107 ;  /* 0x0000006b1e6b7220 */ /* 0x000fe20000410000 */
[----:B------:R-:W-:Y:S01]  /*34f0*/  BSSY B0, `(.L_x_6931) ;  /* 0x0000035000007945 */ /* 0x000fe20003800000 */
[----:B------:R-:W-:Y:S02]  /*3500*/  FMUL.FTZ R31, R31, R109 ;  /* 0x0000006d1f1f7220 */ /* 0x000fe40000410000 */
[----:B------:R-:W-:Y:S02]  /*3510*/  FMUL.FTZ R19, R36, R100 ;  /* 0x0000006424137220 */ /* 0x000fe40000410000 */
[----:B------:R-:W-:Y:S02]  /*3520*/  FMUL.FTZ R111, R111, R112 ;  /* 0x000000706f6f7220 */ /* 0x000fe40000410000 */
[----:B------:R-:W-:-:S02]  /*3530*/  FMUL.FTZ R21, R20, R114 ;  /* 0x0000007214157220 */ /* 0x000fc40000410000 */
[----:B------:R-:W-:Y:S02]  /*3540*/  FMUL.FTZ R117, R117, R116 ;  /* 0x0000007475757220 */ /* 0x000fe40000410000 */
[----:B------:R-:W-:Y:S01]  /*3550*/  IMAD R18, R122, c[0x0][0x210], RZ ;  /* 0x000084007a127a24 */ /* 0x000fe200078e02ff */
[----:B------:R0:W-:Y:S04]  /*3560*/  STS [R72.X4], R17 ;  /* 0x0000001148007388 */ /* 0x0001e80000004800 */
[----:B------:R-:W-:Y:S04]  /*3570*/  STS [R72.X4+0x4], R37 ;  /* 0x0000042548007388 */ /* 0x000fe80000004800 */
[----:B------:R-:W-:Y:S01]  /*3580*/  STS [R72.X4+0x8], R107 ;  /* 0x0000086b48007388 */ /* 0x000fe20000004800 */
[----:B0-----:R-:W-:-:S03]  /*3590*/  IMAD.WIDE.U32 R16, R35, c[0x0][0x210], RZ ;  /* 0x0000840023107a25 */ /* 0x001fc600078e00ff */
[----:B------:R-:W-:Y:S04]  /*35a0*/  STS [R72.X4+0xc], R31 ;  /* 0x00000c1f48007388 */ /* 0x000fe80000004800 */
[----:B------:R0:W-:Y:S04]  /*35b0*/  STS [R72.X4+0x10], R19 ;  /* 0x0000101348007388 */ /* 0x0001e80000004800 */
[----:B------:R-:W-:Y:S04]  /*35c0*/  STS [R72.X4+0x14], R111 ;  /* 0x0000146f48007388 */ /* 0x000fe80000004800 */
[----:B------:R1:W-:Y:S01]  /*35d0*/  STS [R72.X4+0x18], R21 ;  /* 0x0000181548007388 */ /* 0x0003e20000004800 */
[----:B0-----:R-:W-:-:S03]  /*35e0*/  IMAD R19, R35, c[0x0][0x214], R18 ;  /* 0x0000850023137a24 */ /* 0x001fc600078e0212 */
[----:B------:R-:W-:Y:S01]  /*35f0*/  STS [R72.X4+0x1c], R117 ;  /* 0x00001c7548007388 */ /* 0x000fe20000004800 */
[----:B------:R-:W-:-:S06]  /*3600*/  NOP ;  /* 0x0000000000007918 */ /* 0x000fcc0000000000 */
[----:B------:R-:W-:Y:S01]  /*3610*/  LDS R23, [R64.X4] ;  /* 0x0000000040177984 */ /* 0x000fe20000004800 */
[----:B------:R-:W-:Y:S01]  /*3620*/  IADD3 R17, R17, R19, RZ ;  /* 0x0000001311117210 */ /* 0x000fe20007ffe0ff */
[----:B-1----:R-:W-:Y:S02]  /*3630*/  IMAD R21, R33, c[0x0][0x218], RZ ;  /* 0x0000860021157a24 */ /* 0x002fe400078e02ff */
        /* <DEDUP_REMOVED lines=32> */
.L_x_6932:
[----:B------:R-:W-:Y:S05]  /*3840*/  BSYNC B0 ;  /* 0x0000000000007941 */ /* 0x000fea0003800000 */
.L_x_6931:
        /* <DEDUP_REMOVED lines=13> */
.L_x_6930:
[----:B------:R-:W-:Y:S01]  /*3920*/  FFMA.FTZ R39, R74, R97, R39 ;  /* 0x000000614a277223 */ /* 0x000fe20000010027 */
[----:B------:R-:W-:Y:S01]  /*3930*/  MOV R16, c[0x0][0x16c] ;  /* 0x00005b0000107a02 */ /* 0x000fe20000000f00 */
[----:B------:R-:W-:Y:S01]  /*3940*/  BAR.SYNC.DEFER_BLOCKING 0x0 ;  /* 0x0000000000007b1d */ /* 0x000fe20000010000 */
[----:B------:R-:W-:Y:S01]  /*3950*/  HFMA2.MMA R139, -RZ, RZ, 0, 0 ;  /* 0x00000000ff8b7435 */ /* 0x000fe200000001ff */
[----:B------:R-:W-:Y:S01]  /*3960*/  FFMA.FTZ R39, R76, R99, R39 ;  /* 0x000000634c277223 */ /* 0x000fe20000010027 */
[----:B------:R-:W-:Y:S01]  /*3970*/  ISETP.GE.AND P0, PT, R16, 0x1, PT ;  /* 0x000000011000780c */ /* 0x000fe20003f06270 */
[----:B-1----:R-:W-:Y:S01]  /*3980*/  HFMA2.MMA R109, -RZ, RZ, 0, 0 ;  /* 0x00000000ff6d7435 */ /* 0x002fe200000001ff */
        /* <DEDUP_REMOVED lines=22> */
[----:B------:R-:W-:Y:S01]  /*3af0*/  MOV R16, R41 ;  /* 0x0000002900107202 */ /* 0x000fe20000000f00 */
[----:B0-----:R-:W-:Y:S01]  /*3b00*/  IMAD R18, R122, c[0x0][0x2b8], RZ ;  /* 0x0000ae007a127a24 */ /* 0x001fe200078e02ff */
[----:B------:R-:W-:Y:S01]  /*3b10*/  MOV R17, RZ ;  /* 0x000000ff00117202 */ /* 0x000fe20000000f00 */
[----:B------:R-:W-:Y:S01]  /*3b20*/  IMAD R21, R124, c[0x0][0x2c0], RZ ;  /* 0x0000b0007c157a24 */ /* 0x000fe200078e02ff */
[----:B------:R-:W-:Y:S01]  /*3b30*/  IADD3 R98, R128, -0x1, RZ ;  /* 0xffffffff80627810 */ /* 0x000fe20007ffe0ff */
[C---:B------:R-:W-:Y:S01]  /*3b40*/  IMAD R19, R35.reuse, c[0x0][0x2bc], R18 ;  /* 0x0000af0023137a24 */ /* 0x040fe200078e0212 */
[----:B------:R-:W-:Y:S01]  /*3b50*/  MOV R143, RZ ;  /* 0x000000ff008f7202 */ /* 0x000fe20000000f00 */
[----:B------:R-:W-:Y:S01]  /*3b60*/  IMAD.WIDE.U32 R16, R35, c[0x0][0x2b8], R16 ;  /* 0x0000ae0023107a25 */ /* 0x000fe200078e0010 */
[----:B------:R-:W-:-:S02]  /*3b70*/  MOV R107, RZ ;  /* 0x000000ff006b7202 */ /* 0x000fc40000000f00 */
[----:B------:R-:W-:Y:S02]  /*3b80*/  MOV R141, RZ ;  /* 0x000000ff008d7202 */ /* 0x000fe40000000f00 */
[----:B------:R-:W-:Y:S01]  /*3b90*/  IADD3 R17, R17, R19, RZ ;  /* 0x0000001311117210 */ /* 0x000fe20007ffe0ff */
[C---:B------:R-:W-:Y:S01]  /*3ba0*/  IMAD R19, R38.reuse, c[0x0][0x2c4], R21 ;  /* 0x0000b10026137a24 */ /* 0x040fe200078e0215 */
[----:B------:R-:W-:Y:S02]  /*3bb0*/  MOV R100, RZ ;  /* 0x000000ff00647202 */ /* 0x000fe40000000f00 */
[----:B------:R-:W-:Y:S01]  /*3bc0*/  MOV R109, RZ ;  /* 0x000000ff006d7202 */ /* 0x000fe20000000f00 */
[----:B------:R-:W-:Y:S01]  /*3bd0*/  IMAD.WIDE.U32 R16, R38, c[0x0][0x2c0], R16 ;  /* 0x0000b00026107a25 */ /* 0x000fe200078e0010 */
[----:B------:R-:W-:Y:S02]  /*3be0*/  MOV R121, RZ ;  /* 0x000000ff00797202 */ /* 0x000fe40000000f00 */
[----:B------:R-:W-:-:S02]  /*3bf0*/  MOV R123, RZ ;  /* 0x000000ff007b7202 */ /* 0x000fc40000000f00 */
[----:B------:R-:W-:Y:S02]  /*3c00*/  IADD3 R19, R17, R19, RZ ;  /* 0x0000001311137210 */ /* 0x000fe40007ffe0ff */
[----:B------:R-:W-:Y:S02]  /*3c10*/  LEA R30, P0, R16, c[0x0][0x320], 0x2 ;  /* 0x0000c800101e7a11 */ /* 0x000fe400078010ff */
[----:B------:R-:W-:Y:S02]  /*3c20*/  LEA.HI R17, R98, R98, RZ, 0x1 ;  /* 0x0000006262117211 */ /* 0x000fe400078f08ff */
[----:B------:R-:W-:Y:S02]  /*3c30*/  LEA.HI.X R31, R16, c[0x0][0x324], R19, 0x2, P0 ;  /* 0x0000c900101f7a11 */ /* 0x000fe400000f1413 */
[----:B------:R-:W-:Y:S02]  /*3c40*/  LOP3.LUT R17, R17, 0xfffffe, RZ, 0xc0, !PT ;  /* 0x00fffffe11117812 */ /* 0x000fe400078ec0ff */
[----:B------:R-:W-:Y:S01]  /*3c50*/  IADD3 R16, P0, R10, R16, RZ ;  /* 0x000000100a107210 */ /* 0x000fe20007f1e0ff */
[----:B------:R-:W-:Y:S01]  /*3c60*/  IMAD.WIDE R30, R84, 0x4, R30 ;  /* 0x00000004541e7825 */ /* 0x000fe200078e021e */
[----:B------:R-:W-:-:S02]  /*3c70*/  IADD3 R98, R98, -R17, RZ ;  /* 0x8000001162627210 */ /* 0x000fc40007ffe0ff */
[----:B------:R-:W-:Y:S02]  /*3c80*/  IADD3.X R17, R11, R19, RZ, P0, !PT ;  /* 0x000000130b117210 */ /* 0x000fe400007fe4ff */
        /* <DEDUP_REMOVED lines=15> */
[----:B------:R-:W-:Y:S02]  /*3d80*/  MOV R133, RZ ;  /* 0x000000ff00857202 */ /* 0x000fe40000000f00 */
[----:B------:R-:W-:-:S02]  /*3d90*/  MOV R135, RZ ;  /* 0x000000ff00877202 */ /* 0x000fc40000000f00 */
[----:B------:R-:W-:Y:S02]  /*3da0*/  MOV R137, RZ ;  /* 0x000000ff00897202 */ /* 0x000fe40000000f00 */
.L_x_6954:
[----:B------:R-:W-:Y:S01]  /*3db0*/  IMAD R83, R33, c[0x0][0x180], RZ ;  /* 0x0000600021537a24 */ /* 0x000fe200078e02ff */
[----:B------:R-:W-:Y:S01]  /*3dc0*/  SHF.R.S32.HI R104, RZ, 0x1f, R143 ;  /* 0x0000001fff687819 */ /* 0x000fe2000001148f */
[C---:B------:R-:W-:Y:S01]  /*3dd0*/  IMAD.WIDE.U32 R36, R0.reuse, c[0x0][0x180], RZ ;  /* 0x0000600000247a25 */ /* 0x040fe200078e00ff */
[----:B------:R-:W-:Y:S02]  /*3de0*/  HFMA2.MMA R108, -RZ, RZ, 0, 0 ;  /* 0x00000000ff6c7435 */ /* 0x000fe400000001ff */
[----:B------:R-:W-:Y:S01]  /*3df0*/  HFMA2.MMA R110, -RZ, RZ, 0, 0 ;  /* 0x00000000ff6e7435 */ /* 0x000fe200000001ff */
[----:B------:R-:W-:Y:S02]  /*3e00*/  IMAD R83, R0, c[0x0][0x184], R83 ;  /* 0x0000610000537a24 */ /* 0x000fe400078e0253 */
[----:B------:R-:W-:Y:S02]  /*3e10*/  IMAD R106, R104, c[0x0][0x1c0], RZ ;  /* 0x00007000686a7a24 */ /* 0x000fe400078e02ff */
[----:B------:R-:W-:Y:S01]  /*3e20*/  IMAD.WIDE.U32 R148, R143, c[0x0][0x1c0], R8 ;  /* 0x000070008f947a25 */ /* 0x000fe200078e0008 */
[----:B------:R-:W-:-:S02]  /*3e30*/  IADD3 R37, R37, R83, RZ ;  /* 0x0000005325257210 */ /* 0x000fc40007ffe0ff */
[----:B------:R-:W-:Y:S01]  /*3e40*/  IADD3 R83, -R10, c[0x0][0x168], RZ ;  /* 0x00005a000a537a10 */ /* 0x000fe20007ffe1ff */
[C---:B------:R-:W-:Y:S02]  /*3e50*/  IMAD R151, R143.reuse, c[0x0][0x1c4], R106 ;  /* 0x000071008f977a24 */ /* 0x040fe400078e026a */
[----:B------:R-:W-:Y:S01]  /*3e60*/  IMAD R102, R104, c[0x0][0x188], RZ ;  /* 0x0000620068667a24 */ /* 0x000fe200078e02ff */
[----:B------:R-:W-:Y:S01]  /*3e70*/  ISETP.GE.AND P5, PT, R8, R83, PT ;  /* 0x000000530800720c */ /* 0x000fe20003fa6270 */
[----:B------:R-:W-:Y:S01]  /*3e80*/  IMAD.WIDE.U32 R144, R143, c[0x0][0x188], R36 ;  /* 0x000062008f907a25 */ /* 0x000fe200078e0024 */
[----:B------:R-:W-:Y:S02]  /*3e90*/  LEA R36, P0, R148, R46, 0x2 ;  /* 0x0000002e94247211 */ /* 0x000fe400078010ff */
[----:B------:R-:W-:Y:S01]  /*3ea0*/  IADD3 R37, R149, R151, RZ ;  /* 0x0000009795257210 */ /* 0x000fe20007ffe0ff */
[----:B------:R-:W-:Y:S01]  /*3eb0*/  IMAD R147, R143, c[0x0][0x18c], R102 ;  /* 0x000063008f937a24 */ /* 0x000fe200078e0266 */
[----:B------:R-:W-:-:S02]  /*3ec0*/  LEA R146, P1, R144, c[0x0][0x220], 0x2 ;  /* 0x0000880090927a11 */ /* 0x000fc400078210ff */
[----:B------:R-:W-:Y:S02]  /*3ed0*/  LEA.HI.X R37, R148, R48, R37, 0x2, P0 ;  /* 0x0000003094257211 */ /* 0x000fe400000f1425 */
[----:B------:R-:W-:Y:S02]  /*3ee0*/  ISETP.GE.AND P0, PT, R57, R83, PT ;  /* 0x000000533900720c */ /* 0x000fe40003f06270 */
[----:B------:R-:W-:Y:S02]  /*3ef0*/  IADD3 R145, R145, R147, RZ ;  /* 0x0000009391917210 */ /* 0x000fe40007ffe0ff */
[----:B------:R-:W-:Y:S02]  /*3f00*/  MOV R149, RZ ;  /* 0x000000ff00957202 */ /* 0x000fe40000000f00 */
[----:B------:R-:W-:Y:S02]  /*3f10*/  LEA.HI.X R147, R144, c[0x0][0x224], R145, 0x2, P1 ;  /* 0x0000890090937a11 */ /* 0x000fe400008f1491 */
[----:B------:R-:W-:-:S02]  /*3f20*/  ISETP.GE.AND P1, PT, R58, R83, PT ;  /* 0x000000533a00720c */ /* 0x000fc40003f26270 */
[----:B--2---:R0:W2:Y:S01]  /*3f30*/  @!P5 LDG.E R149, [R36.64] ;  /* 0x000000042495d981 */ /* 0x0040a2000c1e1900 */
[-C--:B------:R-:W-:Y:S02]  /*3f40*/  ISETP.GE.AND P2, PT, R59, R83.reuse, PT ;  /* 0x000000533b00720c */ /* 0x080fe40003f46270 */
[-C--:B------:R-:W-:Y:S01]  /*3f50*/  ISETP.GE.AND P3, PT, R60, R83.reuse, PT ;  /* 0x000000533c00720c */ /* 0x080fe20003f66270 */
[----:B-1-3--:R1:W3:Y:S01]  /*3f60*/  LDG.E R102, [R146.64] ;  /* 0x0000000492667981 */ /* 0x00a2e2000c1e1900 */
[-C--:B------:R-:W-:Y:S01]  /*3f70*/  ISETP.GE.AND P4, PT, R61, R83.reuse, PT ;  /* 0x000000533d00720c */ /* 0x080fe20003f86270 */
[----:B------:R-:W-:Y:S01]  /*3f80*/  HFMA2.MMA R112, -RZ, RZ, 0, 0 ;  /* 0x00000000ff707435 */ /* 0x000fe200000001ff */
[----:B------:R-:W-:Y:S01]  /*3f90*/  MOV R151, RZ ;  /* 0x000000ff00977202 */ /* 0x000fe20000000f00 */
[----:B------:R0:W4:Y:S01]  /*3fa0*/  @!P0 LDG.E R108, [R36.64+0x80] ;  /* 0x00008004246c8981 */ /* 0x000122000c1e1900 */
[-C--:B------:R-:W-:Y:S02]  /*3fb0*/  ISETP.GE.AND P5, PT, R62, R83.reuse, PT ;  /* 0x000000533e00720c */ /* 0x080fe40003fa6270 */
        /* <DEDUP_REMOVED lines=27> */
[----:B------:R-:W-:-:S05]  /*4170*/  @!P2 IADD3 R116, R128, -0x2, RZ ;  /* 0xfffffffe8074a810 */ /* 0x000fca0007ffe0ff */
[----:B------:R-:W-:Y:S01]  /*4180*/  @!P2 IMAD R37, R116, c[0x0][0x16c], R143 ;  /* 0x00005b007425aa24 */ /* 0x000fe200078e028f */
[----:B------:R-:W-:Y:S01]  /*4190*/  MOV R132, RZ ;  /* 0x000000ff00847202 */ /* 0x000fe20000000f00 */
[----:B------:R-:W-:Y:S02]  /*41a0*/  FMUL.FTZ R136, R74, R87 ;  /* 0x000000574a887220 */ /* 0x000fe40000410000 */
[----:B------:R-:W-:-:S04]  /*41b0*/  @!P2 IMAD.WIDE R36, R37, 0x8, R2 ;  /* 0x000000082524a825 */ /* 0x000fc800078e0202 */
        /* <DEDUP_REMOVED lines=24> */
[----:B-1----:R-:W1:Y:S04]  /*4340*/  LDS R147, [R72.X4+0x14] ;  /* 0x0000140048937984 */ /* 0x002e680000004800 */
[----:B------:R-:W1:Y:S04]  /*4350*/  LDS R151, [R72.X4+0x18] ;  /* 0x0000180048977984 */ /* 0x000e680000004800 */
[----:B------:R-:W1:Y:S04]  /*4360*/  LDS R145, [R72.X4+0x1c] ;  /* 0x00001c0048917984 */ /* 0x000e680000004800 */
[----:B0-----:R0:W-:Y:S01]  /*4370*/  STS [R130+0xa88], R181 ;  /* 0x000a88b582007388 */ /* 0x0011e20000000800 */
[----:B------:R-:W-:-:S03]  /*4380*/  FMUL.FTZ R108, R118, R89 ;  /* 0x00000059766c7220 */ /* 0x000fc60000410000 */
[----:B------:R-:W-:Y:S01]  /*4390*/  BAR.SYNC.DEFER_BLOCKING 0x0 ;  /* 0x0000000000007b1d */ /* 0x000fe20000010000 */
[C---:B--2---:R-:W-:Y:S02]  /*43a0*/  FMUL.FTZ R110, R118.reuse, R86 ;  /* 0x00000056766e7220 */ /* 0x044fe40000410000 */
[----:B------:R-:W-:-:S03]  /*43b0*/  FMUL.FTZ R116, R118, R91 ;  /* 0x0000005b76747220 */ /* 0x000fc60000410000 */
[----:B------:R-:W2:Y:S01]  /*43c0*/  MUFU.EX2 R108, R108 ;  /* 0x0000006c006c7308 */ /* 0x000ea20000000800 */
[----:B------:R-:W-:-:S07]  /*43d0*/  FMUL.FTZ R120, R118, R88 ;  /* 0x0000005876787220 */ /* 0x000fce0000410000 */
[----:B------:R-:W0:Y:S01]  /*43e0*/  MUFU.EX2 R110, R110 ;  /* 0x0000006e006e7308 */ /* 0x000e220000000800 */
[----:B---3--:R-:W-:Y:S02]  /*43f0*/  FMUL.FTZ R153, R118, R93 ;  /* 0x0000005d76997220 */ /* 0x008fe40000410000 */
[----:B----4-:R-:W-:-:S05]  /*4400*/  FMUL.FTZ R155, R76, R89 ;  /* 0x000000594c9b7220 */ /* 0x010fca0000410000 */
[----:B------:R-:W3:Y:S01]  /*4410*/  MUFU.EX2 R116, R116 ;  /* 0x0000007400747308 */ /* 0x000ee20000000800 */
[----:B------:R-:W-:Y:S01]  /*4420*/  FMUL.FTZ R112, R118, R90 ;  /* 0x0000005a76707220 */ /* 0x000fe20000410000 */
[----:B------:R2:W5:Y:S06]  /*4430*/  @!P2 LDG.E R132, [R36.64+0x4] ;  /* 0x000004042484a981 */ /* 0x00056c000c1e1900 */
[----:B------:R-:W4:Y:S01]  /*4440*/  MUFU.EX2 R120, R120 ;  /* 0x0000007800787308 */ /* 0x000f220000000800 */
[----:B--2---:R-:W-:Y:S02]  /*4450*/  FMUL.FTZ R37, R181, R108 ;  /* 0x0000006cb5257220 */ /* 0x004fe40000410000 */
[----:B------:R-:W-:-:S05]  /*4460*/  FFMA.FTZ R36, R108, R136, R155 ;  /* 0x000000886c247223 */ /* 0x000fca000001009b */
[----:B------:R-:W2:Y:S01]  /*4470*/  MUFU.EX2 R153, R153 ;  /* 0x0000009900997308 */ /* 0x000ea20000000800 */
[C---:B0-----:R-:W-:Y:S02]  /*4480*/  FMUL.FTZ R37, R110.reuse, R37 ;  /* 0x000000256e257220 */ /* 0x041fe40000410000 */
[----:B------:R-:W-:Y:S02]  /*4490*/  FFMA.FTZ R114, R110, R36, R173 ;  /* 0x000000246e727223 */ /* 0x000fe400000100ad */
[----:B------:R-:W-:-:S03]  /*44a0*/  FMUL.FTZ R36, R118, R95 ;  /* 0x0000005f76247220 */ /* 0x000fc60000410000 */
[----:B------:R-:W0:Y:S01]  /*44b0*/  MUFU.EX2 R112, R112 ;  /* 0x0000007000707308 */ /* 0x000e220000000800 */
[----:B---3--:R-:W-:Y:S01]  /*44c0*/  FMUL.FTZ R37, R116, R37 ;  /* 0x0000002574257220 */ /* 0x008fe20000410000 */
[----:B------:R-:W-:-:S03]  /*44d0*/  ISETP.NE.AND P2, PT, R41, 0x1f, PT ;  /* 0x0000001f2900780c */ /* 0x000fc60003f45270 */
[----:B----4-:R-:W-:-:S03]  /*44e0*/  FMUL.FTZ R130, R120, R37 ;  /* 0x0000002578827220 */ /* 0x010fc60000410000 */
[----:B------:R-:W3:Y:S01]  /*44f0*/  MUFU.EX2 R183, R36 ;  /* 0x0000002400b77308 */ /* 0x000ee20000000800 */
[----:B--2---:R-:W-:-:S04]  /*4500*/  FMUL.FTZ R37, R153, R130 ;  /* 0x0000008299257220 */ /* 0x004fc80000410000 */
[----:B0-----:R-:W-:-:S04]  /*4510*/  FMUL.FTZ R130, R112, R37 ;  /* 0x0000002570827220 */ /* 0x001fc80000410000 */
[----:B---3--:R-:W-:Y:S02]  /*4520*/  FMUL.FTZ R138, R183, R130 ;  /* 0x00000082b78a7220 */ /* 0x008fe40000410000 */
[----:B------:R0:W2:Y:S01]  /*4530*/  @P2 LDS R130, [R41.X4+0x128c] ;  /* 0x00128c0029822984 */ /* 0x0000a20000004800 */
[----:B------:R-:W-:Y:S02]  /*4540*/  FFMA.FTZ R114, R116, R114, R171 ;  /* 0x0000007274727223 */ /* 0x000fe400000100ab */
[----:B------:R-:W-:Y:S02]  /*4550*/  FMUL.FTZ R118, R80, R93 ;  /* 0x0000005d50767220 */ /* 0x000fe40000410000 */
[----:B------:R-:W-:-:S04]  /*4560*/  FFMA.FTZ R114, R120, R114, R169 ;  /* 0x0000007278727223 */ /* 0x000fc800000100a9 */
[----:B------:R-:W-:Y:S02]  /*4570*/  FFMA.FTZ R114, R153, R114, R118 ;  /* 0x0000007299727223 */ /* 0x000fe40000010076 */
[----:B-1----:R-:W-:Y:S02]  /*4580*/  FMUL.FTZ R36, R106, R147 ;  /* 0x000000936a247220 */ /* 0x002fe40000410000 */
[----:B------:R-:W-:Y:S02]  /*4590*/  FFMA.FTZ R175, R112, R114, R167 ;  /* 0x0000007270af7223 */ /* 0x000fe400000100a7 */
[C---:B------:R-:W-:Y:S02]  /*45a0*/  FMUL.FTZ R165, R106.reuse, R151 ;  /* 0x000000976aa57220 */ /* 0x040fe40000410000 */
[C---:B------:R-:W-:Y:S02]  /*45b0*/  FMUL.FTZ R114, R106.reuse, R145 ;  /* 0x000000916a727220 */ /* 0x040fe40000410000 */
[----:B------:R-:W-:-:S02]  /*45c0*/  FMUL.FTZ R37, R106, R149 ;  /* 0x000000956a257220 */ /* 0x000fc40000410000 */
[----:B------:R-:W-:Y:S02]  /*45d0*/  FFMA.FTZ R175, R183, R175, R134 ;  /* 0x000000afb7af7223 */ /* 0x000fe40000010086 */
[----:B------:R-:W-:Y:S02]  /*45e0*/  FMUL.FTZ R154, R103, R36 ;  /* 0x00000024679a7220 */ /* 0x000fe40000410000 */
[----:B------:R-:W-:Y:S02]  /*45f0*/  FMUL.FTZ R156, R96, R165 ;  /* 0x000000a5609c7220 */ /* 0x000fe40000410000 */
[----:B------:R-:W-:Y:S01]  /*4600*/  FMUL.FTZ R158, R105, R114 ;  /* 0x00000072699e7220 */ /* 0x000fe20000410000 */
[----:B------:R-:W-:Y:S05]  /*4610*/  @P2 BRA `(.L_x_6935) ;  /* 0x0000008000002947 */ /* 0x000fea0003800000 */
[----:B0-----:R-:W-:Y:S02]  /*4620*/  ISETP.NE.AND P3, PT, R128, c[0x0][0x174], PT ;  /* 0x00005d0080007a0c */ /* 0x001fe40003f65270 */
[----:B--2---:R-:W-:-:S11]  /*4630*/  MOV R130, 0x3f800000 ;  /* 0x3f80000000827802 */ /* 0x004fd60000000f00 */
[----:B------:R-:W-:-:S04]  /*4640*/  @P3 IADD3 R165, -R51, c[0x0][0x174], RZ ;  /* 0x00005d0033a53a10 */ /* 0x000fc80007ffe1ff */
[----:B------:R-:W-:-:S04]  /*4650*/  @P3 LEA.HI R36, R165, R165, RZ, 0x1 ;  /* 0x000000a5a5243211 */ /* 0x000fc800078f08ff */
[----:B------:R-:W-:-:S04]  /*4660*/  @P3 LOP3.LUT R36, R36, 0xfffffe, RZ, 0xc0, !PT ;  /* 0x00fffffe24243812 */ /* 0x000fc800078ec0ff */
[----:B------:R-:W-:-:S04]  /*4670*/  @P3 IADD3 R36, -R36, R165, RZ ;  /* 0x000000a524243210 */ /* 0x000fc80007ffe1ff */
[----:B------:R-:W-:-:S05]  /*4680*/  @P3 LEA R36, R36, R143, 0x8 ;  /* 0x0000008f24243211 */ /* 0x000fca00078e40ff */
[----:B------:R0:W1:Y:S02]  /*4690*/  @P3 LDS R130, [R36.X4+0xa88] ;  /* 0x000a880024823984 */ /* 0x0000640000004800 */
.L_x_6935:
[----:B0-----:R-:W-:Y:S05]  /*46a0*/  BSYNC B0 ;  /* 0x0000000000007941 */ /* 0x001fea0003800000 */
.L_x_6934:
[----:B------:R-:W0:Y:S01]  /*46b0*/  SHFL.UP PT, R140, R175, 0x1, RZ ;  /* 0x04200000af8c7989 */ /* 0x000e2200000e00ff */
[C---:B------:R-:W-:Y:S01]  /*46c0*/  FFMA.FTZ R177, R183.reuse, R158, R156 ;  /* 0x0000009eb7b17223 */ /* 0x040fe2000001009c */
[----:B------:R-:W-:Y:S01]  /*46d0*/  ISETP.GE.AND P3, PT, R50, 0x2, PT ;  /* 0x000000023200780c */ /* 0x000fe20003f66270 */
[----:B-12---:R-:W-:Y:S01]  /*46e0*/  FMUL.FTZ R179, R183, R130 ;  /* 0x00000082b7b37220 */ /* 0x006fe20000410000 */
        /* <DEDUP_REMOVED lines=23> */
[C---:B0-----:R-:W-:Y:S02]  /*4860*/  @P4 FFMA.FTZ R175, R138.reuse, R140, R175 ;  /* 0x0000008c8aaf4223 */ /* 0x041fe400000100af */
[----:B-1----:R-:W-:Y:S01]  /*4870*/  @P4 FMUL.FTZ R138, R138, R165 ;  /* 0x000000a58a8a4220 */ /* 0x002fe20000410000 */
[----:B------:R-:W-:Y:S01]  /*4880*/  ISETP.NE.AND P4, PT, R126, 0x1f, PT ;  /* 0x0000001f7e00780c */ /* 0x000fe20003f85270 */
        /* <DEDUP_REMOVED lines=27> */
[----:B------:R-:W-:Y:S01]  /*4a40*/  MOV R36, 0x3f800000 ;  /* 0x3f80000000247802 */ /* 0x000fe20000000f00 */
[----:B-1----:R-:W-:Y:S01]  /*4a50*/  @P3 FMUL.FTZ R138, R138, R37 ;  /* 0x000000258a8a3220 */ /* 0x002fe20000410000 */
[----:B------:R-:W-:Y:S01]  /*4a60*/  ISETP.GE.AND P3, PT, R50, 0x10, PT ;  /* 0x000000103200780c */ /* 0x000fe20003f66270 */
[----:B------:R-:W-:-:S04]  /*4a70*/  HFMA2.MMA R37, -RZ, RZ, 0, 0 ;  /* 0x00000000ff257435 */ /* 0x000fc800000001ff */
        /* <DEDUP_REMOVED lines=23> */
[-C--:B------:R-:W-:Y:S02]  /*4bf0*/  FFMA.FTZ R114, R108, R181.reuse, R155 ;  /* 0x000000b56c727223 */ /* 0x080fe4000001009b */
[----:B------:R-:W-:Y:S01]  /*4c00*/  FMUL.FTZ R132, R159, R181 ;  /* 0x000000b59f847220 */ /* 0x000fe20000410000 */
[----:B------:R-:W-:Y:S01]  /*4c10*/  SHFL.DOWN PT, R164, R179, 0x1, 0x1f ;  /* 0x08201f00b3a47f89 */ /* 0x000fe200000e0000 */
[----:B------:R-:W-:Y:S02]  /*4c20*/  FFMA.FTZ R173, R110, R114, R173 ;  /* 0x000000726ead7223 */ /* 0x000fe400000100ad */
[----:B------:R-:W-:Y:S01]  /*4c30*/  FFMA.FTZ R132, R97, R132, RZ ;  /* 0x0000008461847223 */ /* 0x000fe200000100ff */
[----:B------:R-:W0:Y:S01]  /*4c40*/  SHFL.DOWN PT, R142, R140, 0x1, 0x1f ;  /* 0x08201f008c8e7f89 */ /* 0x000e2200000e0000 */
[----:B------:R-:W-:-:S02]  /*4c50*/  FMUL.FTZ R161, R161, R114 ;  /* 0x00000072a1a17220 */ /* 0x000fc40000410000 */
[----:B------:R-:W-:Y:S01]  /*4c60*/  FFMA.FTZ R160, R116, R173, R171 ;  /* 0x000000ad74a07223 */ /* 0x000fe200000100ab */
[----:B------:R-:W-:Y:S01]  /*4c70*/  SHFL.IDX PT, R136, R179, RZ, 0x1f ;  /* 0x00001fffb3887589 */ /* 0x000fe200000e0000 */
[----:B------:R-:W-:Y:S02]  /*4c80*/  FFMA.FTZ R161, R99, R161, R132 ;  /* 0x000000a163a17223 */ /* 0x000fe40000010084 */
[----:B------:R-:W-:Y:S01]  /*4c90*/  FMUL.FTZ R163, R163, R173 ;  /* 0x000000ada3a37220 */ /* 0x000fe20000410000 */
[----:B------:R1:W2:Y:S01]  /*4ca0*/  SHFL.IDX PT, R132, R140, RZ, 0x1f ;  /* 0x00001fff8c847589 */ /* 0x0002a200000e0000 */
[-C--:B------:R-:W-:Y:S02]  /*4cb0*/  FFMA.FTZ R162, R120, R160.reuse, R169 ;  /* 0x000000a078a27223 */ /* 0x080fe400000100a9 */
[----:B------:R-:W-:Y:S02]  /*4cc0*/  FFMA.FTZ R138, R92, R163, R161 ;  /* 0x000000a35c8a7223 */ /* 0x000fe400000100a1 */
[----:B------:R-:W-:-:S02]  /*4cd0*/  FMUL.FTZ R157, R157, R160 ;  /* 0x000000a09d9d7220 */ /* 0x000fc40000410000 */
[-C--:B------:R-:W-:Y:S02]  /*4ce0*/  FFMA.FTZ R161, R153, R162.reuse, R118 ;  /* 0x000000a299a17223 */ /* 0x080fe40000010076 */
[----:B------:R-:W-:Y:S02]  /*4cf0*/  FFMA.FTZ R157, R101, R157, R138 ;  /* 0x0000009d659d7223 */ /* 0x000fe4000001008a */
[----:B------:R-:W-:Y:S02]  /*4d00*/  FMUL.FTZ R149, R149, R162 ;  /* 0x000000a295957220 */ /* 0x000fe40000410000 */
[----:B-1----:R-:W-:Y:S02]  /*4d10*/  FFMA.FTZ R140, R112, R161, R167 ;  /* 0x000000a1708c7223 */ /* 0x002fe400000100a7 */
[----:B------:R-:W-:Y:S02]  /*4d20*/  FFMA.FTZ R138, R94, R149, R157 ;  /* 0x000000955e8a7223 */ /* 0x000fe4000001009d */
[----:B0-----:R-:W-:-:S02]  /*4d30*/  @P2 FFMA.FTZ R165, R142, R165, R164 ;  /* 0x000000a58ea52223 */ /* 0x001fc400000100a4 */
[----:B------:R-:W-:Y:S02]  /*4d40*/  FMUL.FTZ R142, R147, R161 ;  /* 0x000000a1938e7220 */ /* 0x000fe40000410000 */
[----:B------:R-:W-:Y:S02]  /*4d50*/  FFMA.FTZ R147, R165, R130, R158 ;  /* 0x00000082a5937223 */ /* 0x000fe4000001009e */
[----:B------:R-:W-:Y:S02]  /*4d60*/  FMUL.FTZ R130, R151, R140 ;  /* 0x0000008c97827220 */ /* 0x000fe40000410000 */
[----:B------:R-:W-:Y:S02]  /*4d70*/  FFMA.FTZ R149, R183, R147, R156 ;  /* 0x00000093b7957223 */ /* 0x000fe4000001009c */
[----:B------:R-:W-:Y:S01]  /*4d80*/  FFMA.FTZ R157, R103, R142, R138 ;  /* 0x0000008e679d7223 */ /* 0x000fe2000001008a */
[----:B------:R-:W-:Y:S01]  /*4d90*/  IADD3 R142, -R10, c[0x0][0x168], -R41 ;  /* 0x00005a000a8e7a10 */ /* 0x000fe20007ffe929 */
[----:B------:R-:W-:-:S02]  /*4da0*/  FFMA.FTZ R151, R112, R149, R154 ;  /* 0x0000009570977223 */ /* 0x000fc4000001009a */
[----:B------:R-:W-:Y:S01]  /*4db0*/  FFMA.FTZ R183, R183, R140, R134 ;  /* 0x0000008cb7b77223 */ /* 0x000fe20000010086 */
[----:B------:R-:W-:Y:S01]  /*4dc0*/  ISETP.GE.AND P0, PT, R142, 0x1, PT ;  /* 0x000000018e00780c */ /* 0x000fe20003f06270 */
[----:B------:R-:W-:Y:S02]  /*4dd0*/  FFMA.FTZ R153, R153, R151, R152 ;  /* 0x0000009799997223 */ /* 0x000fe40000010098 */
[----:B------:R-:W-:Y:S02]  /*4de0*/  FFMA.FTZ R134, R96, R130, R157 ;  /* 0x0000008260867223 */ /* 0x000fe4000001009d */
[----:B------:R-:W-:Y:S02]  /*4df0*/  FFMA.FTZ R159, R120, R153, R150 ;  /* 0x00000099789f7223 */ /* 0x000fe40000010096 */
[----:B--2---:R-:W-:Y:S01]  /*4e00*/  FFMA.FTZ R37, R132, R37, R136 ;  /* 0x0000002584257223 */ /* 0x004fe20000010088 */
[----:B------:R-:W-:Y:S01]  /*4e10*/  SHF.L.U32 R136, R41, 0x3, RZ ;  /* 0x0000000329887819 */ /* 0x000fe200000006ff */
[----:B------:R-:W-:-:S02]  /*4e20*/  FFMA.FTZ R157, R116, R159, R148 ;  /* 0x0000009f749d7223 */ /* 0x000fc40000010094 */
[----:B------:R-:W-:Y:S01]  /*4e30*/  FMUL.FTZ R36, R132, R36 ;  /* 0x0000002484247220 */ /* 0x000fe20000410000 */
[----:B------:R-:W-:Y:S01]  /*4e40*/  LEA.HI.SX32 R175, R136, R136, 0x1b ;  /* 0x0000008888af7211 */ /* 0x000fe200078fdaff */
[----:B------:R-:W-:Y:S02]  /*4e50*/  FADD.FTZ R112, -R155, R114 ;  /* 0x000000729b707221 */ /* 0x000fe40000010100 */
[----:B------:R-:W-:Y:S01]  /*4e60*/  FFMA.FTZ R155, R110, R157, R146 ;  /* 0x0000009d6e9b7223 */ /* 0x000fe20000010092 */
[----:B------:R0:W-:Y:S01]  /*4e70*/  @!P5 STS.64 [R143.X8+0x1308], R36 ;  /* 0x001308248f00d388 */ /* 0x0001e20000008a00 */
[----:B------:R-:W-:Y:S02]  /*4e80*/  FMUL.FTZ R163, R106, R173 ;  /* 0x000000ad6aa37220 */ /* 0x000fe40000410000 */
[----:B------:R-:W-:Y:S02]  /*4e90*/  FADD.FTZ R171, -R118, R161 ;  /* 0x000000a176ab7221 */ /* 0x000fe40000010100 */
[----:B------:R-:W-:-:S02]  /*4ea0*/  FMUL.FTZ R130, R106, R181 ;  /* 0x000000b56a827220 */ /* 0x000fc40000410000 */
[----:B------:R-:W-:Y:S02]  /*4eb0*/  FMUL.FTZ R114, R106, R114 ;  /* 0x000000726a727220 */ /* 0x000fe40000410000 */
[----:B------:R-:W-:Y:S02]  /*4ec0*/  FMUL.FTZ R165, R92, R163 ;  /* 0x000000a35ca57220 */ /* 0x000fe40000410000 */
[----:B------:R-:W-:Y:S02]  /*4ed0*/  FFMA.FTZ R163, R74, -R87, R181 ;  /* 0x800000574aa37223 */ /* 0x000fe400000100b5 */
[----:B0-----:R-:W-:Y:S02]  /*4ee0*/  FMUL.FTZ R36, R106, R161 ;  /* 0x000000a16a247220 */ /* 0x001fe40000410000 */
[----:B------:R-:W-:Y:S02]  /*4ef0*/  FFMA.FTZ R161, R108, R155, R144 ;  /* 0x0000009b6ca17223 */ /* 0x000fe40000010090 */
[----:B------:R-:W-:-:S02]  /*4f00*/  FMUL.FTZ R130, R97, R130 ;  /* 0x0000008261827220 */ /* 0x000fc40000410000 */
[----:B------:R-:W-:Y:S02]  /*4f10*/  FMUL.FTZ R108, R161, R87 ;  /* 0x00000057a16c7220 */ /* 0x000fe40000410000 */
[----:B------:R-:W-:Y:S01]  /*4f20*/  FMUL.FTZ R132, R145, R183 ;  /* 0x000000b791847220 */ /* 0x000fe20000410000 */
[----:B------:R-:W-:Y:S01]  /*4f30*/  STS [R175.X4+0x430], R130 ;  /* 0x00043082af007388 */ /* 0x000fe20000004800 */
[----:B------:R-:W-:Y:S02]  /*4f40*/  FMUL.FTZ R116, R106, R160 ;  /* 0x000000a06a747220 */ /* 0x000fe40000410000 */
[----:B------:R-:W-:Y:S01]  /*4f50*/  FMUL.FTZ R145, R99, R114 ;  /* 0x0000007263917220 */ /* 0x000fe20000410000 */
[----:B------:R0:W-:Y:S01]  /*4f60*/  STS [R52.X4+0x438], R165 ;  /* 0x000438a534007388 */ /* 0x0001e20000004800 */
[----:B------:R-:W-:Y:S02]  /*4f70*/  FMUL.FTZ R110, R155, R89 ;  /* 0x000000599b6e7220 */ /* 0x000fe40000410000 */
[----:B------:R-:W-:Y:S01]  /*4f80*/  FFMA.FTZ R37, R108, R163, RZ ;  /* 0x000000a36c257223 */ /* 0x000fe200000100ff */
[----:B------:R1:W-:Y:S01]  /*4f90*/  STS [R52.X4+0x434], R145 ;  /* 0x0004349134007388 */ /* 0x0003e20000004800 */
[----:B------:R-:W-:-:S02]  /*4fa0*/  FMUL.FTZ R169, R106, R162 ;  /* 0x000000a26aa97220 */ /* 0x000fc40000410000 */
[----:B------:R-:W-:Y:S02]  /*4fb0*/  FMUL.FTZ R167, R101, R116 ;  /* 0x0000007465a77220 */ /* 0x000fe40000410000 */
[-C--:B------:R-:W-:Y:S02]  /*4fc0*/  FMUL.FTZ R116, R157, R86.reuse ;  /* 0x000000569d747220 */ /* 0x080fe40000410000 */
[----:B0-----:R-:W-:Y:S01]  /*4fd0*/  FFMA.FTZ R165, R77, -R86, R173 ;  /* 0x800000564da57223 */ /* 0x001fe200000100ad */
[----:B------:R0:W-:Y:S01]  /*4fe0*/  STS [R52.X4+0x43c], R167 ;  /* 0x00043ca734007388 */ /* 0x0001e20000004800 */
[----:B------:R-:W-:Y:S02]  /*4ff0*/  FFMA.FTZ R37, R110, R112, R37 ;  /* 0x000000706e257223 */ /* 0x000fe40000010025 */
[----:B-1----:R-:W-:Y:S02]  /*5000*/  FMUL.FTZ R145, R103, R36 ;  /* 0x0000002467917220 */ /* 0x002fe40000410000 */
[----:B------:R-:W-:-:S02]  /*5010*/  FMUL.FTZ R169, R94, R169 ;  /* 0x000000a95ea97220 */ /* 0x000fc40000410000 */
[----:B------:R-:W-:Y:S01]  /*5020*/  FMUL.FTZ R118, R159, R91 ;  /* 0x0000005b9f767220 */ /* 0x000fe20000410000 */
[----:B------:R1:W-:Y:S01]  /*5030*/  STS [R52.X4+0x444], R145 ;  /* 0x0004449134007388 */ /* 0x0003e20000004800 */
[----:B------:R-:W-:Y:S02]  /*5040*/  FFMA.FTZ R37, R116, R165, R37 ;  /* 0x000000a574257223 */ /* 0x000fe40000010025 */
[----:B0-----:R-:W-:Y:S01]  /*5050*/  FFMA.FTZ R167, R78, -R91, R160 ;  /* 0x8000005b4ea77223 */ /* 0x001fe200000100a0 */
[----:B------:R0:W-:Y:S01]  /*5060*/  STS [R52.X4+0x440], R169 ;  /* 0x000440a934007388 */ /* 0x0001e20000004800 */
[----:B------:R-:W-:Y:S02]  /*5070*/  FMUL.FTZ R36, R106, R183 ;  /* 0x000000b76a247220 */ /* 0x000fe40000410000 */
[----:B------:R-:W-:Y:S02]  /*5080*/  FMUL.FTZ R120, R153, R88 ;  /* 0x0000005899787220 */ /* 0x000fe40000410000 */
[----:B------:R-:W-:-:S02]  /*5090*/  FFMA.FTZ R37, R118, R167, R37 ;  /* 0x000000a776257223 */ /* 0x000fc40000010025 */
[----:B-1----:R-:W-:Y:S02]  /*50a0*/  FMUL.FTZ R145, R106, R140 ;  /* 0x0000008c6a917220 */ /* 0x002fe40000410000 */
[----:B------:R-:W-:Y:S02]  /*50b0*/  FMUL.FTZ R175, R105, R36 ;  /* 0x0000002469af7220 */ /* 0x000fe40000410000 */
[----:B0-----:R-:W-:Y:S02]  /*50c0*/  FFMA.FTZ R169, R79, -R88, R162 ;  /* 0x800000584fa97223 */ /* 0x001fe400000100a2 */
[----:B------:R-:W-:Y:S01]  /*50d0*/  FMUL.FTZ R145, R96, R145 ;  /* 0x0000009160917220 */ /* 0x000fe20000410000 */
[----:B------:R0:W-:Y:S01]  /*50e0*/  STS [R52.X4+0x44c], R175 ;  /* 0x00044caf34007388 */ /* 0x0001e20000004800 */
[----:B------:R-:W-:Y:S02]  /*50f0*/  FMUL.FTZ R106, R151, R93 ;  /* 0x0000005d976a7220 */ /* 0x000fe40000410000 */
[----:B------:R-:W-:Y:S01]  /*5100*/  FFMA.FTZ R37, R120, R169, R37 ;  /* 0x000000a978257223 */ /* 0x000fe20000010025 */
[----:B------:R0:W-:Y:S01]  /*5110*/  STS [R52.X4+0x448], R145 ;  /* 0x0004489134007388 */ /* 0x0001e20000004800 */
[----:B------:R-:W-:-:S02]  /*5120*/  FFMA.FTZ R114, R105, R132, R134 ;  /* 0x0000008469727223 */ /* 0x000fc40000010086 */
[-C--:B------:R-:W-:Y:S02]  /*5130*/  FFMA.FTZ R132, R81, -R90.reuse, R140 ;  /* 0x8000005a51847223 */ /* 0x080fe4000001008c */
[-C--:B------:R-:W-:Y:S02]  /*5140*/  FMUL.FTZ R134, R147, R95.reuse ;  /* 0x0000005f93867220 */ /* 0x080fe40000410000 */
[----:B------:R-:W-:Y:S02]  /*5150*/  FFMA.FTZ R173, R82, -R95, R183 ;  /* 0x8000005f52ad7223 */ /* 0x000fe400000100b7 */
[----:B------:R-:W-:Y:S02]  /*5160*/  FMUL.FTZ R130, R149, R90 ;  /* 0x0000005a95827220 */ /* 0x000fe40000410000 */
[----:B------:R-:W-:Y:S02]  /*5170*/  FFMA.FTZ R37, R106, R171, R37 ;  /* 0x000000ab6a257223 */ /* 0x000fe40000010025 */
[----:B------:R-:W-:-:S02]  /*5180*/  FMUL.FTZ R177, R134, R173 ;  /* 0x000000ad86b17220 */ /* 0x000fc40000410000 */
[----:B------:R-:W-:Y:S01]  /*5190*/  FFMA.FTZ R138, R130, R132, R37 ;  /* 0x00000084828a7223 */ /* 0x000fe20000010025 */
[----:B------:R-:W-:Y:S06]  /*51a0*/  BAR.SYNC.DEFER_BLOCKING 0x0 ;  /* 0x0000000000007b1d */ /* 0x000fec0000010000 */
[----:B------:R-:W-:Y:S05]  /*51b0*/  @!P0 BRA `(.L_x_6937) ;  /* 0x0000009000008947 */ /* 0x000fea0003800000 */
[----:B0-----:R-:W-:Y:S01]  /*51c0*/  LEA.HI.SX32 R136, R41, R41, 0x1b ;  /* 0x0000002929887211 */ /* 0x001fe200078fdaff */
        /* <DEDUP_REMOVED lines=8> */
.L_x_6937:
[----:B0-----:R-:W-:Y:S05]  /*5250*/  BSYNC B0 ;  /* 0x0000000000007941 */ /* 0x001fea0003800000 */
.L_x_6936:
[----:B------:R-:W-:Y:S01]  /*5260*/  IADD3 R36, R41, 0x20, RZ ;  /* 0x0000002029247810 */ /* 0x000fe20007ffe0ff */
[----:B------:R-:W-:Y:S01]  /*5270*/  BSSY B0, `(.L_x_6938) ;  /* 0x0000013000007945 */ /* 0x000fe20003800000 */
[----:B------:R-:W-:Y:S01]  /*5280*/  ISETP.GE.AND P6, PT, R142, 0x21, PT ;  /* 0x000000218e00780c */ /* 0x000fe20003fc6270 */
[----:B------:R-:W-:Y:S01]  /*5290*/  FADD.FTZ R138, R138, R177 ;  /* 0x000000b18a8a7221 */ /* 0x000fe20000010000 */
[----:B------:R-:W-:Y:S02]  /*52a0*/  LEA.HI.SX32 R36, R36, R41, 0x1b ;  /* 0x0000002924247211 */ /* 0x000fe400078fdaff */
[C---:B------:R-:W-:Y:S02]  /*52b0*/  SHF.L.U64.HI R37, R141.reuse, 0x2, R100 ;  /* 0x000000028d257819 */ /* 0x040fe40000010264 */
[----:B------:R-:W-:Y:S01]  /*52c0*/  SHF.L.U32 R179, R141, 0x2, RZ ;  /* 0x000000028db37819 */ /* 0x000fe200000006ff */
[----:B------:R0:W1:Y:S01]  /*52d0*/  LDS R145, [R36.X4+0x4b0] ;  /* 0x0004b00024917984 */ /* 0x0000620000004800 */
[C---:B------:R-:W-:Y:S01]  /*52e0*/  ISETP.GE.AND P0, PT, R142.reuse, 0x41, PT ;  /* 0x000000418e00780c */ /* 0x040fe20003f06270 */
        /* <DEDUP_REMOVED lines=11> */
.L_x_6939:
[----:B0-----:R-:W-:Y:S05]  /*53a0*/  BSYNC B0 ;  /* 0x0000000000007941 */ /* 0x001fea0003800000 */
.L_x_6938:
[----:B-1----:R0:W1:Y:S01]  /*53b0*/  LDS R145, [R53.X4+0x530] ;  /* 0x0005300035917984 */ /* 0x0020620000004800 */
[----:B------:R-:W-:Y:S01]  /*53c0*/  BSSY B0, `(.L_x_6940) ;  /* 0x0000005000007945 */ /* 0x000fe20003800000 */
[----:B------:R-:W-:Y:S05]  /*53d0*/  @!P0 BRA `(.L_x_6941) ;  /* 0x0000003000008947 */ /* 0x000fea0003800000 */
[----:B------:R-:W-:-:S05]  /*53e0*/  IMAD.WIDE.U32 R36, R179, c[0x0][0x2d0], R20 ;  /* 0x0000b400b3247a25 */ /* 0x000fca00078e0014 */
[----:B------:R-:W-:-:S05]  /*53f0*/  IADD3 R37, R177, R37, RZ ;  /* 0x00000025b1257210 */ /* 0x000fca0007ffe0ff */
[----:B-1----:R1:W-:Y:S02]  /*5400*/  RED.E.ADD.F32.FTZ.RN.STRONG.GPU [R36.64], R145 ;  /* 0x000000912400798e */ /* 0x0023e4000c10e784 */
.L_x_6941:
[----:B------:R-:W-:Y:S05]  /*5410*/  BSYNC B0 ;  /* 0x0000000000007941 */ /* 0x000fea0003800000 */
.L_x_6940:
[----:B-1----:R1:W2:Y:S01]  /*5420*/  LDS R145, [R54.X4+0x5b0] ;  /* 0x0005b00036917984 */ /* 0x0022a20000004800 */
[----:B------:R-:W-:Y:S01]  /*5430*/  BSSY B0, `(.L_x_6942) ;  /* 0x0000005000007945 */ /* 0x000fe20003800000 */
[----:B------:R-:W-:Y:S05]  /*5440*/  @!P1 BRA `(.L_x_6943) ;  /* 0x0000003000009947 */ /* 0x000fea0003800000 */
[----:B------:R-:W-:-:S05]  /*5450*/  IMAD.WIDE.U32 R36, R179, c[0x0][0x2d0], R22 ;  /* 0x0000b400b3247a25 */ /* 0x000fca00078e0016 */
[----:B------:R-:W-:-:S05]  /*5460*/  IADD3 R37, R177, R37, RZ ;  /* 0x00000025b1257210 */ /* 0x000fca0007ffe0ff */
[----:B--2---:R2:W-:Y:S02]  /*5470*/  RED.E.ADD.F32.FTZ.RN.STRONG.GPU [R36.64], R145 ;  /* 0x000000912400798e */ /* 0x0045e4000c10e784 */
.L_x_6943:
[----:B------:R-:W-:Y:S05]  /*5480*/  BSYNC B0 ;  /* 0x0000000000007941 */ /* 0x000fea0003800000 */
.L_x_6942:
[----:B--2---:R2:W3:Y:S01]  /*5490*/  LDS R145, [R55.X4+0x630] ;  /* 0x0006300037917984 */ /* 0x0044e20000004800 */
[----:B------:R-:W-:Y:S01]  /*54a0*/  BSSY B0, `(.L_x_6944) ;  /* 0x0000006000007945 */ /* 0x000fe20003800000 */
[----:B------:R-:W-:Y:S01]  /*54b0*/  IADD3 R104, R41, 0xc0, RZ ;  /* 0x000000c029687810 */ /* 0x000fe20007ffe0ff */
[----:B------:R-:W-:Y:S05]  /*54c0*/  @!P2 BRA `(.L_x_6945) ;  /* 0x000000300000a947 */ /* 0x000fea0003800000 */
[----:B------:R-:W-:-:S05]  /*54d0*/  IMAD.WIDE.U32 R36, R179, c[0x0][0x2d0], R24 ;  /* 0x0000b400b3247a25 */ /* 0x000fca00078e0018 */
[----:B------:R-:W-:-:S05]  /*54e0*/  IADD3 R37, R177, R37, RZ ;  /* 0x00000025b1257210 */ /* 0x000fca0007ffe0ff */
[----:B---3--:R3:W-:Y:S02]  /*54f0*/  RED.E.ADD.F32.FTZ.RN.STRONG.GPU [R36.64], R145 ;  /* 0x000000912400798e */ /* 0x0087e4000c10e784 */
.L_x_6945:
[----:B------:R-:W-:Y:S05]  /*5500*/  BSYNC B0 ;  /* 0x0000000000007941 */ /* 0x000fea0003800000 */
.L_x_6944:
        /* <DEDUP_REMOVED lines=8> */
.L_x_6947:
[----:B------:R-:W-:Y:S05]  /*5590*/  BSYNC B0 ;  /* 0x0000000000007941 */ /* 0x000fea0003800000 */
.L_x_6946:
[----:B------:R0:W1:Y:S01]  /*55a0*/  LDS R175, [R104.X4+0x730] ;  /* 0x0007300068af7984 */ /* 0x0000620000004800 */
[----:B------:R-:W-:Y:S01]  /*55b0*/  BSSY B0, `(.L_x_6948) ;  /* 0x0000007000007945 */ /* 0x000fe20003800000 */
[----:B------:R-:W-:Y:S01]  /*55c0*/  LEA.HI.SX32 R136, R136, R41, 0x1b ;  /* 0x0000002988887211 */ /* 0x000fe200078fdaff */
[----:B----4-:R-:W-:Y:S01]  /*55d0*/  IMAD.WIDE.U32 R36, R179, c[0x0][0x2d0], R30 ;  /* 0x0000b400b3247a25 */ /* 0x010fe200078e001e */
[----:B------:R-:W-:Y:S05]  /*55e0*/  @!P4 BRA `(.L_x_6949) ;  /* 0x000000300000c947 */ /* 0x000fea0003800000 */
[----:B------:R-:W-:-:S05]  /*55f0*/  IMAD.WIDE.U32 R144, R179, c[0x0][0x2d0], R28 ;  /* 0x0000b400b3907a25 */ /* 0x000fca00078e001c */
[----:B------:R-:W-:-:S05]  /*5600*/  IADD3 R145, R177, R145, RZ ;  /* 0x00000091b1917210 */ /* 0x000fca0007ffe0ff */
[----:B-1----:R1:W-:Y:S02]  /*5610*/  RED.E.ADD.F32.FTZ.RN.STRONG.GPU [R144.64], R175 ;  /* 0x000000af9000798e */ /* 0x0023e4000c10e784 */
.L_x_6949:
[----:B------:R-:W-:Y:S05]  /*5620*/  BSYNC B0 ;  /* 0x0000000000007941 */ /* 0x000fea0003800000 */
.L_x_6948:
[----:B-1----:R1:W4:Y:S01]  /*5630*/  LDS R145, [R136.X4+0x7b0] ;  /* 0x0007b00088917984 */ /* 0x0023220000004800 */
[----:B------:R-:W-:Y:S01]  /*5640*/  BSSY B0, `(.L_x_6950) ;  /* 0x0000004000007945 */ /* 0x000fe20003800000 */
[----:B------:R-:W-:Y:S05]  /*5650*/  @!P5 BRA `(.L_x_6951) ;  /* 0x000000200000d947 */ /* 0x000fea0003800000 */
[----:B------:R-:W-:-:S05]  /*5660*/  IADD3 R37, R177, R37, RZ ;  /* 0x00000025b1257210 */ /* 0x000fca0007ffe0ff */
[----:B----4-:R4:W-:Y:S02]  /*5670*/  RED.E.ADD.F32.FTZ.RN.STRONG.GPU [R36.64], R145 ;  /* 0x000000912400798e */ /* 0x0109e4000c10e784 */
.L_x_6951:
[----:B------:R-:W-:Y:S05]  /*5680*/  BSYNC B0 ;  /* 0x0000000000007941 */ /* 0x000fea0003800000 */
.L_x_6950:
[----:B----4-:R-:W4:Y:S01]  /*5690*/  SHFL.DOWN PT, R145, R114, 0x1, 0x1f ;  /* 0x08201f0072917f89 */ /* 0x010f2200000e0000 */
[----:B------:R-:W-:Y:S01]  /*56a0*/  ISETP.GT.AND P0, PT, R50, 0x1e, PT ;  /* 0x0000001e3200780c */ /* 0x000fe20003f04270 */
[----:B0-----:R-:W-:Y:S01]  /*56b0*/  FMUL.FTZ R104, R102, R147 ;  /* 0x0000009366687220 */ /* 0x001fe20000410000 */
        /* <DEDUP_REMOVED lines=78> */
.L_x_6953:
[----:B0-----:R-:W-:Y:S05]  /*5ba0*/  BSYNC B0 ;  /* 0x0000000000007941 */ /* 0x001fea0003800000 */
.L_x_6952:
[----:B------:R-:W-:Y:S02]  /*5bb0*/  IADD3 R143, R143, 0x1, RZ ;  /* 0x000000018f8f7810 */ /* 0x000fe40007ffe0ff */
[----:B------:R-:W-:Y:S02]  /*5bc0*/  IADD3 R141, P1, R141, 0x1, RZ ;  /* 0x000000018d8d7810 */ /* 0x000fe40007f3e0ff */
[----:B------:R-:W-:Y:S02]  /*5bd0*/  ISETP.GE.AND P0, PT, R143, c[0x0][0x16c], PT ;  /* 0x00005b008f007a0c */ /* 0x000fe40003f06270 */
[----:B------:R-:W-:-:S11]  /*5be0*/  IADD3.X R100, RZ, R100, RZ, P1, !PT ;  /* 0x00000064ff647210 */ /* 0x000fd60000ffe4ff */
[----:B------:R-:W-:Y:S01]  /*5bf0*/  @P0 CALL.REL.NOINC `(.L_x_6933) ;  /* 0x0000001000000944 */ /* 0x000fe20003c00000 */
[----:B------:R-:W-:Y:S05]  /*5c00*/  BRA `(.L_x_6954) ;  /* 0xffffe1a000007947 */ /* 0x000fea000383ffff */
.L_x_6933:
[----:B------:R-:W-:Y:S01]  /*5c10*/  BAR.SYNC.DEFER_BLOCKING 0x0 ;  /* 0x0000000000007b1d */ /* 0x000fe20000010000 */
[-C--:B------:R-:W-:Y:S01]  /*5c20*/  ISETP.GE.AND P5, PT, R8, R83.reuse, PT ;  /* 0x000000530800720c */ /* 0x080fe20003fa6270 */
[----:B------:R-:W-:Y:S01]  /*5c30*/  CS2R R10, SRZ ;  /* 0x00000000000a7805 */ /* 0x000fe2000001ff00 */
[-C--:B------:R-:W-:Y:S02]  /*5c40*/  ISETP.GE.AND P0, PT, R57, R83.reuse, PT ;  /* 0x000000533900720c */ /* 0x080fe40003f06270 */
[-C--:B------:R-:W-:Y:S02]  /*5c50*/  ISETP.GE.AND P1, PT, R58, R83.reuse, PT ;  /* 0x000000533a00720c */ /* 0x080fe40003f26270 */
[-C--:B------:R-:W-:Y:S02]  /*5c60*/  ISETP.GE.AND P2, PT, R59, R83.reuse, PT ;  /* 0x000000533b00720c */ /* 0x080fe40003f46270 */
[-C--:B------:R-:W-:Y:S02]  /*5c70*/  ISETP.GE.AND P3, PT, R60, R83.reuse, PT ;  /* 0x000000533c00720c */ /* 0x080fe40003f66270 */
[-C--:B------:R-:W-:Y:S01]  /*5c80*/  ISETP.GE.AND P4, PT, R61, R83.reuse, PT ;  /* 0x000000533d00720c */ /* 0x080fe20003f86270 */
[----:B------:R-:W-:Y:S01]  /*5c90*/  CS2R R16, SRZ ;  /* 0x0000000000107805 */ /* 0x000fe2000001ff00 */
[----:B0-----:R-:W-:Y:S01]  /*5ca0*/  CS2R R18, SRZ ;  /* 0x0000000000127805 */ /* 0x001fe2000001ff00 */
[----:B------:R-:W-:Y:S01]  /*5cb0*/  MOV R20, RZ ;  /* 0x000000ff00147202 */ /* 0x000fe20000000f00 */
[----:B------:R-:W4:Y:S01]  /*5cc0*/  @!P5 LDG.E R139, [R12.64] ;  /* 0x000000040c8bd981 */ /* 0x000f22000c1e1900 */
[----:B------:R-:W-:-:S03]  /*5cd0*/  ISETP.GE.AND P5, PT, R62, R83, PT ;  /* 0x000000533e00720c */ /* 0x000fc60003fa6270 */
[----:B------:R-:W5:Y:S01]  /*5ce0*/  @!P0 LDG.E R10, [R12.64+0x80] ;  /* 0x000080040c0a8981 */ /* 0x000f62000c1e1900 */
[----:B------:R-:W-:-:S03]  /*5cf0*/  ISETP.GE.AND P0, PT, R63, R83, PT ;  /* 0x000000533f00720c */ /* 0x000fc60003f06270 */
[----:B--2---:R-:W2:Y:S04]  /*5d00*/  @!P1 LDG.E R11, [R12.64+0x100] ;  /* 0x000100040c0b9981 */ /* 0x004ea8000c1e1900 */
[----:B---3--:R-:W3:Y:S04]  /*5d10*/  @!P2 LDG.E R16, [R12.64+0x180] ;  /* 0x000180040c10a981 */ /* 0x008ee8000c1e1900 */
[----:B------:R-:W3:Y:S04]  /*5d20*/  @!P3 LDG.E R17, [R12.64+0x200] ;  /* 0x000200040c11b981 */ /* 0x000ee8000c1e1900 */
[----:B------:R-:W3:Y:S04]  /*5d30*/  @!P4 LDG.E R18, [R12.64+0x280] ;  /* 0x000280040c12c981 */ /* 0x000ee8000c1e1900 */
[----:B------:R-:W3:Y:S04]  /*5d40*/  @!P5 LDG.E R19, [R12.64+0x300] ;  /* 0x000300040c13d981 */ /* 0x000ee8000c1e1900 */
[----:B------:R-:W3:Y:S01]  /*5d50*/  @!P0 LDG.E R20, [R12.64+0x380] ;  /* 0x000380040c148981 */ /* 0x000ee2000c1e1900 */
[----:B------:R-:W-:Y:S01]  /*5d60*/  ISETP.NE.AND P6, PT, R41, RZ, PT ;  /* 0x000000ff2900720c */ /* 0x000fe20003fc5270 */
[----:B------:R-:W-:Y:S01]  /*5d70*/  IMAD R24, R122, c[0x0][0x2d8], RZ ;  /* 0x0000b6007a187a24 */ /* 0x000fe200078e02ff */
[----:B------:R-:W-:Y:S03]  /*5d80*/  BSSY B0, `(.L_x_6955) ;  /* 0x0000079000007945 */ /* 0x000fe60003800000 */
[----:B------:R-:W-:Y:S01]  /*5d90*/  IMAD R79, R35, c[0x0][0x2dc], R24 ;  /* 0x0000b700234f7a24 */ /* 0x000fe200078e0218 */
        /* <DEDUP_REMOVED lines=31> */
[----:B------:R-:W-:-:S05]  /*5f90*/  @!P5 FMUL.FTZ R16, R16, -1.4426950216293334961 ;  /* 0xbfb8aa3b1010d820 */ /* 0x000fca0000410000 */
[----:B------:R-:W-:Y:S02]  /*5fa0*/  @!P0 FMUL.FTZ R18, R23, -1.4426950216293334961 ;  /* 0xbfb8aa3b17128820 */ /* 0x000fe40000410000 */
[----:B------:R-:W2:Y:S01]  /*5fb0*/  @!P5 MUFU.EX2 R16, R16 ;  /* 0x000000100010d308 */ /* 0x000ea20000000800 */
[----:B------:R-:W-:Y:S01]  /*5fc0*/  STS [R72.X4], R111 ;  /* 0x0000006f48007388 */ /* 0x000fe20000004800 */
[----:B------:R-:W-:-:S03]  /*5fd0*/  @!P1 FMUL.FTZ R11, R25, -1.4426950216293334961 ;  /* 0xbfb8aa3b190b9820 */ /* 0x000fc60000410000 */
[----:B------:R-:W-:Y:S01]  /*5fe0*/  STS [R72.X4+0x4], R113 ;  /* 0x0000047148007388 */ /* 0x000fe20000004800 */
[----:B-1----:R-:W-:Y:S02]  /*5ff0*/  @!P4 FADD.FTZ R12, R10, 1 ;  /* 0x3f8000000a0cc421 */ /* 0x002fe40000010000 */
[----:B------:R-:W1:Y:S01]  /*6000*/  @!P0 MUFU.EX2 R18, R18 ;  /* 0x0000001200128308 */ /* 0x000e620000000800 */
[----:B------:R-:W-:Y:S04]  /*6010*/  STS [R72.X4+0x8], R115 ;  /* 0x0000087348007388 */ /* 0x000fe80000004800 */
[----:B------:R-:W-:Y:S01]  /*6020*/  STS [R72.X4+0xc], R117 ;  /* 0x00000c7548007388 */ /* 0x000fe20000004800 */
[----:B0-----:R-:W-:Y:S02]  /*6030*/  FADD.FTZ R13, R13, R34 ;  /* 0x000000220d0d7221 */ /* 0x001fe40000010000 */
[----:B------:R-:W0:Y:S01]  /*6040*/  @!P4 MUFU.RCP R12, R12 ;  /* 0x0000000c000cc308 */ /* 0x000e220000001000 */
[----:B--2---:R-:W-:Y:S01]  /*6050*/  @!P5 FADD.FTZ R10, R16, 1 ;  /* 0x3f800000100ad421 */ /* 0x004fe20000010000 */
[----:B------:R-:W-:Y:S01]  /*6060*/  STS [R72.X4+0x10], R119 ;  /* 0x0000107748007388 */ /* 0x000fe20000004800 */
[----:B------:R-:W-:-:S03]  /*6070*/  FSETP.GTU.FTZ.AND P3, PT, R13, 20, PT ;  /* 0x41a000000d00780b */ /* 0x000fc60003f7c000 */
[----:B------:R-:W-:Y:S02]  /*6080*/  STS [R72.X4+0x14], R127 ;  /* 0x0000147f48007388 */ /* 0x000fe40000004800 */
[----:B------:R-:W2:Y:S01]  /*6090*/  @!P5 MUFU.RCP R10, R10 ;  /* 0x0000000a000ad308 */ /* 0x000ea20000001000 */
[----:B-1----:R-:W-:Y:S01]  /*60a0*/  @!P0 FADD.FTZ R18, R18, 1 ;  /* 0x3f80000012128421 */ /* 0x002fe20000010000 */
[----:B------:R-:W-:Y:S04]  /*60b0*/  STS [R72.X4+0x18], R129 ;  /* 0x0000188148007388 */ /* 0x000fe80000004800 */
[----:B------:R-:W-:Y:S01]  /*60c0*/  STS [R72.X4+0x1c], R131 ;  /* 0x00001c8348007388 */ /* 0x000fe20000004800 */
[----:B------:R-:W-:-:S06]  /*60d0*/  NOP ;  /* 0x0000000000007918 */ /* 0x000fcc0000000000 */
[----:B0-----:R-:W-:Y:S01]  /*60e0*/  @!P4 FMUL.FTZ R135, R135, R12 ;  /* 0x0000000c8787c220 */ /* 0x001fe20000410000 */
[----:B------:R-:W-:Y:S01]  /*60f0*/  FSETP.GTU.FTZ.AND P4, PT, R21, 20, PT ;  /* 0x41a000001500780b */ /* 0x000fe20003f9c000 */
[----:B------:R-:W-:Y:S01]  /*6100*/  @!P2 FMUL.FTZ R12, R20, -1.4426950216293334961 ;  /* 0xbfb8aa3b140ca820 */ /* 0x000fe20000410000 */
[----:B------:R-:W-:Y:S01]  /*6110*/  LDS R23, [R65.X4+0x80] ;  /* 0x0000800041177984 */ /* 0x000fe20000004800 */
[----:B------:R-:W-:Y:S01]  /*6120*/  FADD.FTZ R20, R19, R34 ;  /* 0x0000002213147221 */ /* 0x000fe20000010000 */
[----:B------:R-:W0:Y:S01]  /*6130*/  @!P1 MUFU.EX2 R11, R11 ;  /* 0x0000000b000b9308 */ /* 0x000e220000000800 */
[----:B--2---:R-:W-:Y:S01]  /*6140*/  @!P5 FMUL.FTZ R133, R133, R10 ;  /* 0x0000000a8585d220 */ /* 0x004fe20000410000 */
[----:B------:R-:W-:Y:S01]  /*6150*/  LDS R25, [R66.X4+0x100] ;  /* 0x0001000042197984 */ /* 0x000fe20000004800 */
[----:B------:R-:W-:Y:S01]  /*6160*/  @!P3 FMUL.FTZ R13, R13, -1.4426950216293334961 ;  /* 0xbfb8aa3b0d0db820 */ /* 0x000fe20000410000 */
[C---:B------:R-:W-:Y:S02]  /*6170*/  FSETP.GTU.FTZ.AND P5, PT, R20.reuse, 20, PT ;  /* 0x41a000001400780b */ /* 0x040fe40003fbc000 */
[----:B------:R-:W-:Y:S02]  /*6180*/  LDS R27, [R67.X4+0x180] ;  /* 0x00018000431b7984 */ /* 0x000fe40000004800 */
[----:B------:R-:W1:Y:S01]  /*6190*/  @!P2 MUFU.EX2 R16, R12 ;  /* 0x0000000c0010a308 */ /* 0x000e620000000800 */
[----:B------:R-:W-:Y:S01]  /*61a0*/  @!P4 FMUL.FTZ R19, R21, -1.4426950216293334961 ;  /* 0xbfb8aa3b1513c820 */ /* 0x000fe20000410000 */
[----:B------:R-:W-:Y:S04]  /*61b0*/  LDS R29, [R68.X4+0x200] ;  /* 0x00020000441d7984 */ /* 0x000fe80000004800 */
[----:B------:R-:W-:Y:S02]  /*61c0*/  LDS R21, [R64.X4] ;  /* 0x0000000040157984 */ /* 0x000fe40000004800 */
[----:B------:R0:W2:Y:S01]  /*61d0*/  @!P3 MUFU.EX2 R17, R13 ;  /* 0x0000000d0011b308 */ /* 0x0000a20000000800 */
[----:B------:R-:W-:Y:S01]  /*61e0*/  @!P5 FMUL.FTZ R10, R20, -1.4426950216293334961 ;  /* 0xbfb8aa3b140ad820 */ /* 0x000fe20000410000 */
[----:B------:R-:W-:Y:S04]  /*61f0*/  LDS R31, [R69.X4+0x280] ;  /* 0x00028000451f7984 */ /* 0x000fe80000004800 */
[----:B------:R-:W-:Y:S02]  /*6200*/  LDS R37, [R70.X4+0x300] ;  /* 0x0003000046257984 */ /* 0x000fe40000004800 */
[----:B------:R3:W4:Y:S01]  /*6210*/  @!P5 MUFU.EX2 R12, R10 ;  /* 0x0000000a000cd308 */ /* 0x0007220000000800 */
[----:B0-----:R-:W-:Y:S01]  /*6220*/  @!P1 FADD.FTZ R13, R11, 1 ;  /* 0x3f8000000b0d9421 */ /* 0x001fe20000010000 */
[----:B------:R-:W-:Y:S01]  /*6230*/  LDS R77, [R71.X4+0x380] ;  /* 0x00038000474d7984 */ /* 0x000fe20000004800 */
[----:B-1----:R-:W-:-:S03]  /*6240*/  @!P2 FADD.FTZ R16, R16, 1 ;  /* 0x3f8000001010a421 */ /* 0x002fc60000010000 */
[----:B------:R-:W-:Y:S02]  /*6250*/  @!P6 STS [0x420], R83 ;  /* 0x00042053ff00e388 */ /* 0x000fe40000000800 */
[----:B------:R-:W0:Y:S01]  /*6260*/  @!P0 MUFU.RCP R18, R18 ;  /* 0x0000001200128308 */ /* 0x000e220000001000 */
[----:B---3--:R-:W-:Y:S01]  /*6270*/  IMAD.WIDE.U32 R10, R35, c[0x0][0x2d8], RZ ;  /* 0x0000b600230a7a25 */ /* 0x008fe200078e00ff */
[----:B------:R-:W-:Y:S03]  /*6280*/  BAR.SYNC.DEFER_BLOCKING 0x0 ;  /* 0x0000000000007b1d */ /* 0x000fe60000010000 */
[----:B--2---:R-:W-:Y:S01]  /*6290*/  @!P3 FADD.FTZ R17, R17, 1 ;  /* 0x3f8000001111b421 */ /* 0x004fe20000010000 */
[----:B------:R-:W-:Y:S02]  /*62a0*/  IADD3 R11, R11, R79, RZ ;  /* 0x0000004f0b0b7210 */ /* 0x000fe40007ffe0ff */
[----:B------:R1:W2:Y:S01]  /*62b0*/  @!P1 MUFU.RCP R22, R13 ;  /* 0x0000000d00169308 */ /* 0x0002a20000001000 */
[----:B----4-:R-:W-:-:S02]  /*62c0*/  @!P5 FADD.FTZ R12, R12, 1 ;  /* 0x3f8000000c0cd421 */ /* 0x010fc40000010000 */
[----:B------:R-:W-:-:S05]  /*62d0*/  IMAD.WIDE.U32 R10, R0, c[0x0][0x2e0], R10 ;  /* 0x0000b800000a7a25 */ /* 0x000fca00078e000a */
[----:B------:R-:W3:Y:S01]  /*62e0*/  @!P4 MUFU.EX2 R19, R19 ;  /* 0x000000130013c308 */ /* 0x000ee20000000800 */
[----:B-1----:R-:W-:Y:S02]  /*62f0*/  IMAD R13, R33, c[0x0][0x2e0], RZ ;  /* 0x0000b800210d7a24 */ /* 0x002fe400078e02ff */
[----:B0-----:R-:W-:Y:S01]  /*6300*/  @!P0 FMUL.FTZ R125, R125, R18 ;  /* 0x000000127d7d8220 */ /* 0x001fe20000410000 */
[----:B------:R-:W-:Y:S01]  /*6310*/  IADD3 R10, P0, R84, R10, RZ ;  /* 0x0000000a540a7210 */ /* 0x000fe20007f1e0ff */
[----:B------:R-:W-:-:S03]  /*6320*/  IMAD R13, R0, c[0x0][0x2e4], R13 ;  /* 0x0000b900000d7a24 */ /* 0x000fc600078e020d */
[----:B------:R-:W0:Y:S01]  /*6330*/  @!P2 MUFU.RCP R16, R16 ;  /* 0x000000100010a308 */ /* 0x000e220000001000 */
[----:B--2---:R-:W-:Y:S01]  /*6340*/  @!P1 FMUL.FTZ R123, R123, R22 ;  /* 0x000000167b7b9220 */ /* 0x004fe20000410000 */
[----:B------:R-:W1:Y:S01]  /*6350*/  LDS R20, [0x420] ;  /* 0x00042000ff147984 */ /* 0x000e620000000800 */
[----:B------:R-:W-:-:S05]  /*6360*/  IADD3.X R11, R85, R13, R11, P0, !PT ;  /* 0x0000000d550b7210 */ /* 0x000fca00007fe40b */
[----:B------:R2:W4:Y:S01]  /*6370*/  @!P3 MUFU.RCP R24, R17 ;  /* 0x000000110018b308 */ /* 0x0005220000001000 */
[----:B---3--:R-:W-:-:S07]  /*6380*/  @!P4 FADD.FTZ R19, R19, 1 ;  /* 0x3f8000001313c421 */ /* 0x008fce0000010000 */
[----:B------:R-:W3:Y:S01]  /*6390*/  @!P4 MUFU.RCP R26, R19 ;  /* 0x00000013001ac308 */ /* 0x000ee20000001000 */
[----:B--2---:R-:W-:Y:S01]  /*63a0*/  LEA R17, P1, R8, c[0x0][0x330], 0x2 ;  /* 0x0000cc0008117a11 */ /* 0x004fe200078210ff */
[----:B0-----:R-:W-:-:S03]  /*63b0*/  @!P2 FMUL.FTZ R121, R121, R16 ;  /* 0x000000107979a220 */ /* 0x001fc60000410000 */
[----:B------:R-:W-:Y:S02]  /*63c0*/  LEA.HI.X R13, R8, c[0x0][0x334], R9, 0x2, P1 ;  /* 0x0000cd00080d7a11 */ /* 0x000fe400008f1409 */
[C---:B------:R-:W-:Y:S01]  /*63d0*/  LEA R16, P2, R10.reuse, R17, 0x2 ;  /* 0x000000110a107211 */ /* 0x040fe200078410ff */
[----:B------:R-:W0:Y:S01]  /*63e0*/  @!P5 MUFU.RCP R12, R12 ;  /* 0x0000000c000cd308 */ /* 0x000e220000001000 */
[----:B----4-:R-:W-:Y:S02]  /*63f0*/  @!P3 FMUL.FTZ R109, R109, R24 ;  /* 0x000000186d6db220 */ /* 0x010fe40000410000 */
[----:B------:R-:W-:Y:S01]  /*6400*/  LEA.HI.X R17, R10, R13, R11, 0x2, P2 ;  /* 0x0000000d0a117211 */ /* 0x000fe200010f140b */
[----:B---3--:R-:W-:Y:S02]  /*6410*/  @!P4 FMUL.FTZ R107, R107, R26 ;  /* 0x0000001a6b6bc220 */ /* 0x008fe40000410000 */
[----:B0-----:R-:W-:Y:S01]  /*6420*/  @!P5 FMUL.FTZ R137, R137, R12 ;  /* 0x0000000c8989d220 */ /* 0x001fe20000410000 */
[----:B-1----:R-:W-:-:S02]  /*6430*/  ISETP.GE.AND P1, PT, R8, R20, PT ;  /* 0x000000140800720c */ /* 0x002fc40003f26270 */
        /* <DEDUP_REMOVED lines=13> */
.L_x_6956:
[----:B------:R-:W-:Y:S05]  /*6510*/  BSYNC B0 ;  /* 0x0000000000007941 */ /* 0x000fea0003800000 */
.L_x_6955:
        /* <DEDUP_REMOVED lines=13> */
[----:B------:R0:W-:Y:S02]  /*65f0*/  @!P1 STG.E [R16.64+-0x280], R27 ;  /* 0xfffd801b10009986 */ /* 0x0001e4000c101904 */
[----:B------:R-:W-:Y:S02]  /*6600*/  FADD.FTZ R40, R40, R125 ;  /* 0x0000007d28287221 */ /* 0x000fe40000010000 */
[----:B------:R-:W-:Y:S02]  /*6610*/  @!P2 STG.E [R16.64+-0x200], R29 ;  /* 0xfffe001d1000a986 */ /* 0x000fe4000c101904 */
[----:B------:R-:W-:Y:S02]  /*6620*/  FADD.FTZ R40, R40, R123 ;  /* 0x0000007b28287221 */ /* 0x000fe40000010000 */
[----:B------:R-:W-:Y:S02]  /*6630*/  @!P3 STG.E [R16.64+-0x180], R31 ;  /* 0xfffe801f1000b986 */ /* 0x000fe4000c101904 */
[----:B------:R-:W-:-:S02]  /*6640*/  FADD.FTZ R40, R40, R121 ;  /* 0x0000007928287221 */ /* 0x000fc40000010000 */
[----:B------:R-:W-:Y:S01]  /*6650*/  @!P4 STG.E [R16.64+-0x100], R37 ;  /* 0xffff00251000c986 */ /* 0x000fe2000c101904 */
[----:B0-----:R-:W-:Y:S02]  /*6660*/  IMAD R27, R35, c[0x0][0x2fc], R12 ;  /* 0x0000bf00231b7a24 */ /* 0x001fe400078e020c */
[----:B------:R-:W-:Y:S01]  /*6670*/  FADD.FTZ R40, R40, R109 ;  /* 0x0000006d28287221 */ /* 0x000fe20000010000 */
[----:B------:R-:W-:Y:S02]  /*6680*/  @!P0 STG.E [R16.64+-0x380], R23 ;  /* 0xfffc801710008986 */ /* 0x000fe4000c101904 */
[----:B------:R-:W-:Y:S01]  /*6690*/  IADD3 R25, R11, R27, RZ ;  /* 0x0000001b0b197210 */ /* 0x000fe20007ffe0ff */
        /* <DEDUP_REMOVED lines=36> */
.L_x_6958:
[----:B------:R-:W-:Y:S05]  /*68e0*/  BSYNC B0 ;  /* 0x0000000000007941 */ /* 0x000fea0003800000 */
.L_x_6957:
        /* <DEDUP_REMOVED lines=38> */
.L_x_6911:
        /* <DEDUP_REMOVED lines=24> */
.L_x_6961:
[----:B0-----:R-:W-:Y:S05]  /*6cd0*/  BSYNC B0 ;  /* 0x0000000000007941 */ /* 0x001fea0003800000 */
.L_x_6960:
        /* <DEDUP_REMOVED lines=23> */
.L_x_6963:
[----:B------:R-:W1:Y:S02]  /*6e50*/  S2R R15, SR_TID.X ;  /* 0x00000000000f7919 */ /* 0x000e640000002100 */
.L_x_6964:
[----:B-1----:R-:W-:Y:S05]  /*6e60*/  BSYNC B0 ;  /* 0x0000000000007941 */ /* 0x002fea0003800000 */
.L_x_6962:
        /* <DEDUP_REMOVED lines=10> */
.L_x_6965:
        /* <DEDUP_REMOVED lines=26> */
.L_x_6966:
        /* <DEDUP_REMOVED lines=13> */
.L_x_9111:


//--------------------- .text._Z25selective_scan_bwd_kernelI32Selective_Scan_bwd_kernel_traitsILi32ELi8ELb0ELb1ELb0ELb0ELb0EffEEv12SSMParamsBwd --------------------------
	.section	.text._Z25selective_scan_bwd_kernelI32Selective_Scan_bwd_kernel_traitsILi32ELi8ELb0ELb1ELb0ELb0ELb0EffEEv12SSMParamsBwd,"ax",@progbits
	.sectioninfo	@"SHI_REGISTERS=190"
	.align	128
        .global         _Z25selective_scan_bwd_kernelI32Selective_Scan_bwd_kernel_traitsILi32ELi8ELb0ELb1ELb0ELb0ELb0EffEEv12SSMParamsBwd
        .type           _Z25selective_scan_bwd_kernelI32Selective_Scan_bwd_kernel_traitsILi32ELi8ELb0ELb1ELb0ELb0ELb0EffEEv12SSMParamsBwd,@function
        .size           _Z25selective_scan_bwd_kernelI32Selective_Scan_bwd_kernel_traitsILi32ELi8ELb0ELb1ELb0ELb0ELb0EffEEv12SSMParamsBwd,(.L_x_9112 - _Z25selective_scan_bwd_kernelI32Selective_Scan_bwd_kernel_traitsILi32ELi8ELb0ELb1ELb0ELb0ELb0EffEEv12SSMParamsBwd)
        .other          _Z25selective_scan_bwd_kernelI32Selective_Scan_bwd_kernel_traitsILi32ELi8ELb0ELb1ELb0ELb0ELb0EffEEv12SSMParamsBwd,@"STO_CUDA_ENTRY STV_DEFAULT"
_Z25selective_scan_bwd_kernelI32Selective_Scan_bwd_kernel_traitsILi32ELi8ELb0ELb1ELb0ELb0ELb0EffEEv12SSMParamsBwd:
.text._Z25selective_scan_bwd_kernelI32Selective_Scan_bwd_kernel_traitsILi32ELi8ELb0ELb1ELb0ELb0ELb0EffEEv12SSMParamsBwd:
        /* <DEDUP_REMOVED lines=30> */
[C---:B------:R-:W-:Y:S01]  /*01e0*/  ISETP.GE.AND P3, PT, R34.reuse, 0x1, PT ;  /* 0x000000012200780c */ /* 0x040fe20003f66270 */
[----:B------:R-:W-:Y:S01]  /*01f0*/  IMAD.SHL.U32 R34, R34, 0x100, RZ ;  /* 0x0000010022227824 */ /* 0x000fe200078e00ff */
[----:B------:R-:W-:Y:S01]  /*0200*/  ISETP.GE.AND P2, PT, R9, RZ, PT ;  /* 0x000000ff0900720c */ /* 0x000fe20003f46270 */
[----:B--2---:R-:W-:Y:S01]  /*0210*/  IMAD R4, R152, c[0x0][0x1d0], RZ ;  /* 0x0000740098047a24 */ /* 0x004fe200078e02ff */
[----:B------:R-:W-:Y:S01]  /*0220*/  CS2R R22, SRZ ;  /* 0x0000000000167805 */ /* 0x000fe2000001ff00 */
[----:B------:R-:W-:Y:S01]  /*0230*/  IMAD R19, R0, c[0x0][0x284], R19 ;  /* 0x0000a10000137a24 */ /* 0x000fe200078e0213 */
[----:B---3--:R-:W-:Y:S01]  /*0240*/  IADD3 R10, RZ, -R7, RZ ;  /* 0x80000007ff0a7210 */ /* 0x008fe20007ffe0ff */
[----:B------:R-:W-:Y:S01]  /*0250*/  IMAD R5, R33, c[0x0][0x1d4], R4 ;  /* 0x0000750021057a24 */ /* 0x000fe200078e0204 */
[----:B------:R-:W-:Y:S01]  /*0260*/  CS2R R20, SRZ ;  /* 0x0000000000147805 */ /* 0x000fe2000001ff00 */
[----:B------:R-:W-:-:S02]  /*0270*/  CS2R R36, SRZ ;  /* 0x0000000000247805 */ /* 0x000fc4000001ff00 */
        /* <DEDUP_REMOVED lines=32> */
[----:B------:R-:W-:Y:S01]  /*0480*/  IMAD.WIDE.U32 R4, R0, c[0x0][0x280], R6 ;  /* 0x0000a00000047a25 */ /* 0x000fe200078e0006 */
[----:B------:R-:W-:-:S02]  /*0490*/  IADD3 R42, P0, R11, R2, RZ ;  /* 0x000000020b2a7210 */ /* 0x000fc40007f1e0ff */
        /* <DEDUP_REMOVED lines=54> */
.L_x_6995:
        /* <DEDUP_REMOVED lines=10> */
[----:B------:R-:W-:Y:S02]  /*08a0*/  ISETP.GE.AND P4, PT, R48, R69, PT ;  /* 0x000000453000720c */ /* 0x000fe40003f86270 */
[----:B------:R-:W-:Y:S02]  /*08b0*/  IADD3.X R3, R40, R57, RZ, P0, !PT ;  /* 0x0000003928037210 */ /* 0x000fe400007fe4ff */
[-C--:B------:R-:W-:Y:S02]  /*08c0*/  ISETP.GE.AND P5, PT, R50, R69.reuse, PT ;  /* 0x000000453200720c */ /* 0x080fe40003fa6270 */
[----:B------:R-:W-:-:S02]  /*08d0*/  ISETP.GE.AND P2, PT, R51, R69, PT ;  /* 0x000000453300720c */ /* 0x000fc40003f46270 */
        /* <DEDUP_REMOVED lines=34> */
[-C--:B------:R-:W-:Y:S02]  /*0b00*/  ISETP.GE.AND P5, PT, R48, R69.reuse, PT ;  /* 0x000000453000720c */ /* 0x080fe40003fa6270 */
[-C--:B------:R-:W-:Y:S01]  /*0b10*/  ISETP.GE.AND P4, PT, R50, R69.reuse, PT ;  /* 0x000000453200720c */ /* 0x080fe20003f86270 */
[----:B------:R-:W-:Y:S01]  /*0b20*/  IMAD.X R3, R42, 0x1, R57, P0 ;  /* 0x000000012a037824 */ /* 0x000fe200000e0639 */
        /* <DEDUP_REMOVED lines=8> */
[----:B------:R-:W-:Y:S04]  /*0bb0*/  STS [R63.X4+0x200], R8 ;  /* 0x000200083f007388 */ /* 0x000fe80000004800 */
[----:B------:R1:W-:Y:S01]  /*0bc0*/  STS [R64.X4+0x280], R9 ;  /* 0x0002800940007388 */ /* 0x0003e20000004800 */
        /* <DEDUP_REMOVED lines=90> */
[----:B------:R-:W-:Y:S02]  /*1170*/  FMUL.FTZ R125, R99, R30 ;  /* 0x0000001e637d7220 */ /* 0x000fe40000410000 */
        /* <DEDUP_REMOVED lines=11> */
[----:B------:R-:W-:Y:S01]  /*1230*/  IMAD.MOV.U32 R82, RZ, RZ, RZ ;  /* 0x000000ffff527224 */ /* 0x000fe200078e00ff */
[----:B------:R-:W-:-:S02]  /*1240*/  MOV R107, RZ ;  /* 0x000000ff006b7202 */ /* 0x000fc40000000f00 */
[----:B------:R-:W-:Y:S02]  /*1250*/  MOV R117, RZ ;  /* 0x000000ff00757202 */ /* 0x000fe40000000f00 */
[----:B------:R-:W-:Y:S02]  /*1260*/  MOV R115, RZ ;  /* 0x000000ff00737202 */ /* 0x000fe40000000f00 */
[----:B------:R-:W-:Y:S02]  /*1270*/  MOV R113, RZ ;  /* 0x000000ff00717202 */ /* 0x000fe40000000f00 */
[----:B------:R-:W-:Y:S02]  /*1280*/  MOV R111, RZ ;  /* 0x000000ff006f7202 */ /* 0x000fe40000000f00 */
[----:B------:R-:W-:Y:S01]  /*1290*/  MOV R109, RZ ;  /* 0x000000ff006d7202 */ /* 0x000fe20000000f00 */
[----:B------:R-:W-:Y:S05]  /*12a0*/  BRA `(.L_x_6969) ;  /* 0x0000224000007947 */ /* 0x000fea0003800000 */
.L_x_6968:
[----:B------:R-:W-:Y:S01]  /*12b0*/  MOV R2, R38 ;  /* 0x0000002600027202 */ /* 0x000fe20000000f00 */
[----:B------:R-:W-:Y:S01]  /*12c0*/  IMAD R4, R152, c[0x0][0x298], RZ ;  /* 0x0000a60098047a24 */ /* 0x000fe200078e02ff */
[----:B------:R-:W-:Y:S01]  /*12d0*/  MOV R3, RZ ;  /* 0x000000ff00037202 */ /* 0x000fe20000000f00 */
[----:B------:R-:W-:Y:S01]  /*12e0*/  IMAD R7, R49, -0x100, R34 ;  /* 0xffffff0031077824 */ /* 0x000fe200078e0222 */
[----:B------:R-:W-:Y:S01]  /*12f0*/  IADD3 R84, R158, -0x1, RZ ;  /* 0xffffffff9e547810 */ /* 0x000fe20007ffe0ff */
[C---:B------:R-:W-:Y:S01]  /*1300*/  IMAD R5, R33.reuse, c[0x0][0x29c], R4 ;  /* 0x0000a70021057a24 */ /* 0x040fe200078e0204 */
[----:B------:R-:W-:Y:S01]  /*1310*/  MOV R145, RZ ;  /* 0x000000ff00917202 */ /* 0x000fe20000000f00 */
[----:B------:R-:W-:Y:S01]  /*1320*/  IMAD.WIDE.U32 R2, R33, c[0x0][0x298], R2 ;  /* 0x0000a60021027a25 */ /* 0x000fe200078e0002 */
[----:B------:R-:W-:-:S02]  /*1330*/  MOV R105, RZ ;  /* 0x000000ff00697202 */ /* 0x000fc40000000f00 */
[----:B------:R-:W-:Y:S01]  /*1340*/  MOV R92, RZ ;  /* 0x000000ff005c7202 */ /* 0x000fe20000000f00 */
[----:B------:R-:W-:Y:S01]  /*1350*/  IMAD R4, R154, c[0x0][0x2a0], RZ ;  /* 0x0000a8009a047a24 */ /* 0x000fe200078e02ff */
[----:B------:R-:W-:Y:S01]  /*1360*/  IADD3 R3, R3, R5, RZ ;  /* 0x0000000503037210 */ /* 0x000fe20007ffe0ff */
[----:B------:R-:W-:Y:S01]  /*1370*/  FADD.FTZ R135, R91, R32 ;  /* 0x000000205b877221 */ /* 0x000fe20000010000 */
[----:B------:R-:W-:Y:S01]  /*1380*/  MOV R147, RZ ;  /* 0x000000ff00937202 */ /* 0x000fe20000000f00 */
[C---:B------:R-:W-:Y:S01]  /*1390*/  IMAD R5, R35.reuse, c[0x0][0x2a4], R4 ;  /* 0x0000a90023057a24 */ /* 0x040fe200078e0204 */
[----:B------:R-:W-:Y:S01]  /*13a0*/  LEA.HI R4, R84, R84, RZ, 0x1 ;  /* 0x0000005454047211 */ /* 0x000fe200078f08ff */
[----:B------:R-:W-:Y:S01]  /*13b0*/  IMAD.WIDE.U32 R16, R35, c[0x0][0x2a0], R2 ;  /* 0x0000a80023107a25 */ /* 0x000fe200078e0002 */
[----:B------:R-:W-:Y:S02]  /*13c0*/  MOV R107, RZ ;  /* 0x000000ff006b7202 */ /* 0x000fe40000000f00 */
[----:B------:R-:W-:Y:S01]  /*13d0*/  MOV R115, RZ ;  /* 0x000000ff00737202 */ /* 0x000fe20000000f00 */
[--C-:B------:R-:W-:Y:S01]  /*13e0*/  FADD.FTZ R86, R89, R32.reuse ;  /* 0x0000002059567221 */ /* 0x100fe20000010000 */
[----:B------:R-:W-:Y:S01]  /*13f0*/  IADD3 R17, R17, R5, RZ ;  /* 0x0000000511117210 */ /* 0x000fe20007ffe0ff */
[--C-:B------:R-:W-:Y:S01]  /*1400*/  FADD.FTZ R137, R87, R32.reuse ;  /* 0x0000002057897221 */ /* 0x100fe20000010000 */
[----:B------:R-:W-:Y:S01]  /*1410*/  LEA R2, P0, R16, c[0x0][0x318], 0x2 ;  /* 0x0000c60010027a11 */ /* 0x000fe200078010ff */
[--C-:B------:R-:W-:Y:S01]  /*1420*/  FADD.FTZ R88, R85, R32.reuse ;  /* 0x0000002055587221 */ /* 0x100fe20000010000 */
[----:B------:R-:W-:Y:S01]  /*1430*/  LOP3.LUT R5, R4, 0xfffffe, RZ, 0xc0, !PT ;  /* 0x00fffffe04057812 */ /* 0x000fe200078ec0ff */
[--C-:B------:R-:W-:Y:S01]  /*1440*/  FADD.FTZ R139, R83, R32.reuse ;  /* 0x00000020538b7221 */ /* 0x100fe20000010000 */
[----:B------:R-:W-:Y:S01]  /*1450*/  LEA.HI.X R3, R16, c[0x0][0x31c], R17, 0x2, P0 ;  /* 0x0000c70010037a11 */ /* 0x000fe200000f1411 */
[--C-:B------:R-:W-:Y:S01]  /*1460*/  FADD.FTZ R141, R81, R32.reuse ;  /* 0x00000020518d7221 */ /* 0x100fe20000010000 */
[----:B------:R-:W-:Y:S01]  /*1470*/  IADD3 R16, P0, R67, R16, RZ ;  /* 0x0000001043107210 */ /* 0x000fe20007f1e0ff */
[----:B------:R-:W-:Y:S01]  /*1480*/  FADD.FTZ R143, R79, R32 ;  /* 0x000000204f8f7221 */ /* 0x000fe20000010000 */
[----:B------:R-:W-:Y:S01]  /*1490*/  IADD3 R84, R84, -R5, RZ ;  /* 0x8000000554547210 */ /* 0x000fe20007ffe0ff */
[----:B------:R-:W-:Y:S01]  /*14a0*/  IMAD.WIDE R2, R7, 0x4, R2 ;  /* 0x0000000407027825 */ /* 0x000fe200078e0202 */
[----:B------:R-:W-:-:S02]  /*14b0*/  MOV R113, RZ ;  /* 0x000000ff00717202 */ /* 0x000fc40000000f00 */
[----:B------:R-:W-:Y:S01]  /*14c0*/  MOV R111, RZ ;  /* 0x000000ff006f7202 */ /* 0x000fe20000000f00 */
[----:B------:R-:W-:Y:S01]  /*14d0*/  FADD.FTZ R90, R77, R32 ;  /* 0x000000204d5a7221 */ /* 0x000fe20000010000 */
[C---:B------:R-:W-:Y:S01]  /*14e0*/  IADD3 R14, P6, R2.reuse, -0x380, RZ ;  /* 0xfffffc80020e7810 */ /* 0x040fe20007fde0ff */
[----:B------:R-:W-:Y:S01]  /*14f0*/  IMAD.MOV.U32 R117, RZ, RZ, RZ ;  /* 0x000000ffff757224 */ /* 0x000fe200078e00ff */
        /* <DEDUP_REMOVED lines=15> */
[----:B------:R-:W-:-:S02]  /*15f0*/  LEA.HI.X.SX32 R17, R67, R17, 0x1, P0 ;  /* 0x0000001143117211 */ /* 0x000fc400000f0eff */
.L_x_6990:
[----:B------:R-:W-:Y:S01]  /*1600*/  IMAD R29, R31, c[0x0][0x180], RZ ;  /* 0x000060001f1d7a24 */ /* 0x000fe200078e02ff */
[----:B------:R-:W-:Y:S01]  /*1610*/  SHF.R.S32.HI R28, RZ, 0x1f, R145 ;  /* 0x0000001fff1c7819 */ /* 0x000fe20000011491 */
[----:B------:R-:W-:Y:S01]  /*1620*/  IMAD.WIDE.U32 R26, R0, c[0x0][0x180], RZ ;  /* 0x00006000001a7a25 */ /* 0x000fe200078e00ff */
[----:B------:R-:W-:Y:S01]  /*1630*/  IADD3 R69, -R67, c[0x0][0x168], RZ ;  /* 0x00005a0043457a10 */ /* 0x000fe20007ffe1ff */
[----:B------:R-:W-:-:S02]  /*1640*/  HFMA2.MMA R98, -RZ, RZ, 0, 0 ;  /* 0x00000000ff627435 */ /* 0x000fc400000001ff */
[----:B------:R-:W-:Y:S01]  /*1650*/  IMAD R29, R0, c[0x0][0x184], R29 ;  /* 0x00006100001d7a24 */ /* 0x000fe200078e021d */
[-C--:B------:R-:W-:Y:S01]  /*1660*/  ISETP.GE.AND P6, PT, R18, R69.reuse, PT ;  /* 0x000000451200720c */ /* 0x080fe20003fc6270 */
[----:B------:R-:W-:Y:S01]  /*1670*/  IMAD R96, R28, c[0x0][0x1a0], RZ ;  /* 0x000068001c607a24 */ /* 0x000fe200078e02ff */
[----:B------:R-:W-:Y:S01]  /*1680*/  ISETP.GE.AND P5, PT, R48, R69, PT ;  /* 0x000000453000720c */ /* 0x000fe20003fa6270 */
[----:B------:R-:W-:Y:S01]  /*1690*/  IMAD R94, R28, c[0x0][0x188], RZ ;  /* 0x000062001c5e7a24 */ /* 0x000fe200078e02ff */
[----:B------:R-:W-:Y:S01]  /*16a0*/  IADD3 R27, R27, R29, RZ ;  /* 0x0000001d1b1b7210 */ /* 0x000fe20007ffe0ff */
[----:B------:R-:W-:Y:S01]  /*16b0*/  IMAD.WIDE.U32 R150, R145, c[0x0][0x1a0], R18 ;  /* 0x0000680091967a25 */ /* 0x000fe200078e0012 */
[-C--:B------:R-:W-:Y:S02]  /*16c0*/  ISETP.GE.AND P4, PT, R50, R69.reuse, PT ;  /* 0x000000453200720c */ /* 0x080fe40003f86270 */
[-C--:B------:R-:W-:Y:S01]  /*16d0*/  ISETP.GE.AND P3, PT, R51, R69.reuse, PT ;  /* 0x000000453300720c */ /* 0x080fe20003f66270 */
[C---:B------:R-:W-:Y:S01]  /*16e0*/  IMAD R29, R145.reuse, c[0x0][0x1a4], R96 ;  /* 0x00006900911d7a24 */ /* 0x040fe200078e0260 */
[----:B------:R-:W-:Y:S01]  /*16f0*/  LEA R160, P1, R150, R46, 0x2 ;  /* 0x0000002e96a07211 */ /* 0x000fe200078210ff */
[C---:B------:R-:W-:Y:S01]  /*1700*/  IMAD R149, R145.reuse, c[0x0][0x18c], R94 ;  /* 0x0000630091957a24 */ /* 0x040fe200078e025e */
[----:B------:R-:W-:Y:S01]  /*1710*/  ISETP.GE.AND P2, PT, R52, R69, PT ;  /* 0x000000453400720c */ /* 0x000fe20003f46270 */
[----:B------:R-:W-:Y:S01]  /*1720*/  IMAD.WIDE.U32 R26, R145, c[0x0][0x188], R26 ;  /* 0x00006200911a7a25 */ /* 0x000fe200078e001a */
[----:B------:R-:W-:-:S04]  /*1730*/  IADD3 R29, R151, R29, RZ ;  /* 0x0000001d971d7210 */ /* 0x000fc80007ffe0ff */
[----:B------:R-:W-:Y:S02]  /*1740*/  IADD3 R27, R27, R149, RZ ;  /* 0x000000951b1b7210 */ /* 0x000fe40007ffe0ff */
[----:B------:R-:W-:Y:S02]  /*1750*/  LEA R148, P0, R26, c[0x0][0x220], 0x2 ;  /* 0x000088001a947a11 */ /* 0x000fe400078010ff */
[----:B------:R-:W-:Y:S01]  /*1760*/  LEA.HI.X R161, R150, R47, R29, 0x2, P1 ;  /* 0x0000002f96a17211 */ /* 0x000fe200008f141d */
[----:B------:R-:W-:Y:S01]  /*1770*/  HFMA2.MMA R153, -RZ, RZ, 0, 0 ;  /* 0x00000000ff997435 */ /* 0x000fe200000001ff */
[----:B------:R-:W-:Y:S02]  /*1780*/  LEA.HI.X R149, R26, c[0x0][0x224], R27, 0x2, P0 ;  /* 0x000089001a957a11 */ /* 0x000fe400000f141b */
[-C--:B------:R-:W-:Y:S01]  /*1790*/  ISETP.GE.AND P1, PT, R53, R69.reuse, PT ;  /* 0x000000453500720c */ /* 0x080fe20003f26270 */
[----:B------:R-:W2:Y:S01]  /*17a0*/  @!P6 LDG.E R98, [R160.64] ;  /* 0x00000004a062e981 */ /* 0x000ea2000c1e1900 */
[-C--:B------:R-:W-:Y:S01]  /*17b0*/  ISETP.GE.AND P0, PT, R54, R69.reuse, PT ;  /* 0x000000453600720c */ /* 0x080fe20003f06270 */
[----:B------:R-:W-:Y:S01]  /*17c0*/  HFMA2.MMA R155, -RZ, RZ, 0, 0 ;  /* 0x00000000ff9b7435 */ /* 0x000fe200000001ff */
[----:B------:R-:W-:Y:S01]  /*17d0*/  ISETP.GE.AND P6, PT, R55, R69, PT ;  /* 0x000000453700720c */ /* 0x000fe20003fc6270 */
[----:B------:R-:W-:Y:S01]  /*17e0*/  IMAD.MOV.U32 R100, RZ, RZ, RZ ;  /* 0x000000ffff647224 */ /* 0x000fe200078e00ff */
[----:B------:R-:W-:Y:S01]  /*17f0*/  MOV R29, RZ ;  /* 0x000000ff001d7202 */ /* 0x000fe20000000f00 */
[----:B------:R-:W-:Y:S01]  /*1800*/  HFMA2.MMA R157, -RZ, RZ, 0, 0 ;  /* 0x00000000ff9d7435 */ /* 0x000fe200000001ff */
[----:B------:R-:W-:Y:S01]  /*1810*/  MOV R102, RZ ;  /* 0x000000ff00667202 */ /* 0x000fe20000000f00 */
[----:B------:R-:W3:Y:S01]  /*1820*/  @!P3 LDG.E R153, [R160.64+0x180] ;  /* 0x00018004a099b981 */ /* 0x000ee2000c1e1900 */
[----:B------:R-:W-:-:S03]  /*1830*/  MOV R104, RZ ;  /* 0x000000ff00687202 */ /* 0x000fc60000000f00 */
[----:B------:R-:W4:Y:S04]  /*1840*/  @!P5 LDG.E R29, [R160.64+0x80] ;  /* 0x00008004a01dd981 */ /* 0x000f28000c1e1900 */
[----:B------:R-:W3:Y:S04]  /*1850*/  @!P4 LDG.E R100, [R160.64+0x100] ;  /* 0x00010004a064c981 */ /* 0x000ee8000c1e1900 */
[----:B------:R-:W3:Y:S04]  /*1860*/  @!P2 LDG.E R102, [R160.64+0x200] ;  /* 0x00020004a066a981 */ /* 0x000ee8000c1e1900 */
[----:B------:R-:W3:Y:S04]  /*1870*/  @!P1 LDG.E R155, [R160.64+0x280] ;  /* 0x00028004a09b9981 */ /* 0x000ee8000c1e1900 */
[----:B------:R-:W3:Y:S04]  /*1880*/  @!P0 LDG.E R104, [R160.64+0x300] ;  /* 0x00030004a0688981 */ /* 0x000ee8000c1e1900 */
[----:B------:R-:W3:Y:S04]  /*1890*/  @!P6 LDG.E R157, [R160.64+0x380] ;  /* 0x00038004a09de981 */ /* 0x000ee8000c1e1900 */
[----:B------:R-:W3:Y:S01]  /*18a0*/  LDG.E R94, [R148.64] ;  /* 0x00000004945e7981 */ /* 0x000ee2000c1e1900 */
        /* <DEDUP_REMOVED lines=11> */
[----:B------:R-:W-:Y:S02]  /*1960*/  ISETP.NE.AND P0, PT, R156, RZ, PT ;  /* 0x000000ff9c00720c */ /* 0x000fe40003f05270 */
[----:B------:R-:W-:Y:S02]  /*1970*/  ISETP.NE.AND P1, PT, R38, RZ, PT ;  /* 0x000000ff2600720c */ /* 0x000fe40003f25270 */
[----:B------:R-:W-:Y:S01]  /*1980*/  ISETP.LT.OR P2, PT, R158, 0x2, P0 ;  /* 0x000000029e00780c */ /* 0x000fe20000741670 */
[----:B--2---:R0:W-:Y:S04]  /*1990*/  STS [R59.X4], R98 ;  /* 0x000000623b007388 */ /* 0x0041e80000004800 */
[----:B----4-:R1:W-:Y:S04]  /*19a0*/  STS [R60.X4+0x80], R29 ;  /* 0x0000801d3c007388 */ /* 0x0103e80000004800 */
[----:B---3--:R-:W-:Y:S04]  /*19b0*/  STS [R61.X4+0x100], R100 ;  /* 0x000100643d007388 */ /* 0x008fe80000004800 */
[----:B------:R-:W-:Y:S04]  /*19c0*/  STS [R62.X4+0x180], R153 ;  /* 0x000180993e007388 */ /* 0x000fe80000004800 */
[----:B------:R2:W-:Y:S04]  /*19d0*/  STS [R63.X4+0x200], R102 ;  /* 0x000200663f007388 */ /* 0x0005e80000004800 */
[----:B------:R-:W-:Y:S04]  /*19e0*/  STS [R64.X4+0x280], R155 ;  /* 0x0002809b40007388 */ /* 0x000fe80000004800 */
[----:B------:R-:W-:Y:S04]  /*19f0*/  STS [R65.X4+0x300], R104 ;  /* 0x0003006841007388 */ /* 0x000fe80000004800 */
[----:B------:R-:W-:Y:S01]  /*1a00*/  STS [R66.X4+0x380], R157 ;  /* 0x0003809d42007388 */ /* 0x000fe20000004800 */
[----:B------:R-:W-:-:S06]  /*1a10*/  NOP ;  /* 0x0000000000007918 */ /* 0x000fcc0000000000 */
[----:B------:R3:W4:Y:S01]  /*1a20*/  LDG.E R132, [R26.64] ;  /* 0x000000041a847981 */ /* 0x000722000c1e1900 */
[----:B------:R-:W-:Y:S01]  /*1a30*/  FMUL.FTZ R151, R94, 1.4426950216293334961 ;  /* 0x3fb8aa3b5e977820 */ /* 0x000fe20000410000 */
[----:B0-----:R-:W-:Y:S02]  /*1a40*/  LEA R98, R84, R145, 0x8 ;  /* 0x0000009154627211 */ /* 0x001fe400078e40ff */
[----:B------:R-:W-:Y:S01]  /*1a50*/  @!P2 IADD3 R106, R158, -0x2, RZ ;  /* 0xfffffffe9e6aa810 */ /* 0x000fe20007ffe0ff */
[----:B-1----:R-:W-:Y:S01]  /*1a60*/  FMUL.FTZ R29, R151, R96 ;  /* 0x00000060971d7220 */ /* 0x002fe20000410000 */
[----:B------:R-:W0:Y:S03]  /*1a70*/  LDS R112, [R58.X4+0xc] ;  /* 0x00000c003a707984 */ /* 0x000e260000004800 */
[----:B------:R-:W1:Y:S01]  /*1a80*/  MUFU.EX2 R177, R29 ;  /* 0x0000001d00b17308 */ /* 0x000e620000000800 */
[----:B------:R-:W-:Y:S01]  /*1a90*/  @P1 IADD3 R98, R38, 0x200, RZ ;  /* 0x0000020026621810 */ /* 0x000fe20007ffe0ff */
[----:B------:R-:W-:Y:S01]  /*1aa0*/  @!P2 IMAD R149, R106, c[0x0][0x16c], R145 ;  /* 0x00005b006a95aa24 */ /* 0x000fe200078e0291 */
[----:B------:R-:W-:Y:S02]  /*1ab0*/  LDS R114, [R58.X4+0x8] ;  /* 0x000008003a727984 */ /* 0x000fe40000004800 */
[----:B------:R-:W-:-:S02]  /*1ac0*/  SHF.L.U32 R120, R98, 0x2, RZ ;  /* 0x0000000262787819 */ /* 0x000fc400000006ff */
[----:B------:R-:W0:Y:S04]  /*1ad0*/  LDS R98, [R58.X4+0x4] ;  /* 0x000004003a627984 */ /* 0x000e280000004800 */
[----:B------:R-:W-:Y:S04]  /*1ae0*/  LDS R110, [R58.X4+0x10] ;  /* 0x000010003a6e7984 */ /* 0x000fe80000004800 */
[----:B------:R-:W-:Y:S04]  /*1af0*/  LDS R108, [R58.X4+0x14] ;  /* 0x000014003a6c7984 */ /* 0x000fe80000004800 */
[----:B------:R-:W-:Y:S04]  /*1b00*/  LDS R106, [R58.X4+0x18] ;  /* 0x000018003a6a7984 */ /* 0x000fe80000004800 */
[----:B------:R-:W-:Y:S04]  /*1b10*/  LDS R104, [R58.X4+0x1c] ;  /* 0x00001c003a687984 */ /* 0x000fe80000004800 */
[----:B------:R-:W3:Y:S04]  /*1b20*/  LDS R100, [R58.X4] ;  /* 0x000000003a647984 */ /* 0x000ee80000004800 */
[----:B-1----:R1:W-:Y:S01]  /*1b30*/  STS [R120+0xa88], R177 ;  /* 0x000a88b178007388 */ /* 0x0023e20000000800 */
[----:B------:R-:W-:Y:S01]  /*1b40*/  MOV R128, RZ ;  /* 0x000000ff00807202 */ /* 0x000fe20000000f00 */
[----:B------:R-:W-:-:S02]  /*1b50*/  @!P2 IMAD.WIDE R148, R149, 0x8, R24 ;  /* 0x000000089594a825 */ /* 0x000fc400078e0218 */
[----:B------:R-:W-:Y:S02]  /*1b60*/  BAR.SYNC.DEFER_BLOCKING 0x0 ;  /* 0x0000000000007b1d */ /* 0x000fe40000010000 */
[--C-:B--2---:R-:W-:Y:S02]  /*1b70*/  FADD.FTZ R102, R79, R32.reuse ;  /* 0x000000204f667221 */ /* 0x104fe40000010000 */
[----:B------:R-:W-:Y:S02]  /*1b80*/  FADD.FTZ R116, R81, R32 ;  /* 0x0000002051747221 */ /* 0x000fe40000010000 */
[C---:B------:R-:W-:Y:S02]  /*1b90*/  FMUL.FTZ R29, R151.reuse, R102 ;  /* 0x00000066971d7220 */ /* 0x040fe40000410000 */
[----:B------:R-:W-:Y:S02]  /*1ba0*/  FMUL.FTZ R159, R72, R139 ;  /* 0x0000008b489f7220 */ /* 0x000fe40000410000 */
[----:B------:R-:W-:-:S02]  /*1bb0*/  FMUL.FTZ R138, R151, R116 ;  /* 0x00000074978a7220 */ /* 0x000fc40000410000 */
[--C-:B------:R-:W-:Y:S01]  /*1bc0*/  FADD.FTZ R118, R83, R32.reuse ;  /* 0x0000002053767221 */ /* 0x100fe20000010000 */
[----:B------:R2:W5:Y:S01]  /*1bd0*/  @!P2 LDG.E R128, [R148.64+0x4] ;  /* 0x000004049480a981 */ /* 0x000562000c1e1900 */
[----:B------:R-:W-:Y:S01]  /*1be0*/  ISETP.NE.AND P2, PT, R38, 0x1f, PT ;  /* 0x0000001f2600780c */ /* 0x000fe20003f45270 */
[----:B------:R-:W3:Y:S01]  /*1bf0*/  MUFU.EX2 R29, R29 ;  /* 0x0000001d001d7308 */ /* 0x000ee20000000800 */
[----:B0-----:R-:W-:Y:S02]  /*1c00*/  FMUL.FTZ R179, R159, R112 ;  /* 0x000000709fb37220 */ /* 0x001fe40000410000 */
[----:B------:R-:W-:Y:S02]  /*1c10*/  FMUL.FTZ R140, R151, R118 ;  /* 0x00000076978c7220 */ /* 0x000fe40000410000 */
[----:B-1----:R-:W-:-:S03]  /*1c20*/  FADD.FTZ R120, R85, R32 ;  /* 0x0000002055787221 */ /* 0x002fc60000010000 */
[----:B------:R-:W0:Y:S04]  /*1c30*/  MUFU.EX2 R138, R138 ;  /* 0x0000008a008a7308 */ /* 0x000e280000000800 */
[----:B------:R1:W1:Y:S01]  /*1c40*/  @P2 LDS R159, [R38.X4+0x128c] ;  /* 0x00128c00269f2984 */ /* 0x0002620000004800 */
[----:B------:R-:W-:Y:S02]  /*1c50*/  FMUL.FTZ R142, R151, R120 ;  /* 0x00000078978e7220 */ /* 0x000fe40000410000 */
[--C-:B------:R-:W-:Y:S01]  /*1c60*/  FADD.FTZ R122, R87, R32.reuse ;  /* 0x00000020577a7221 */ /* 0x100fe20000010000 */
[----:B------:R-:W0:Y:S01]  /*1c70*/  MUFU.EX2 R140, R140 ;  /* 0x0000008c008c7308 */ /* 0x000e220000000800 */
[----:B------:R-:W-:Y:S02]  /*1c80*/  FADD.FTZ R124, R89, R32 ;  /* 0x00000020597c7221 */ /* 0x000fe40000010000 */
[----:B------:R-:W-:-:S02]  /*1c90*/  FMUL.FTZ R136, R151, R122 ;  /* 0x0000007a97887220 */ /* 0x000fc40000410000 */
[----:B------:R-:W-:-:S03]  /*1ca0*/  FADD.FTZ R126, R91, R32 ;  /* 0x000000205b7e7221 */ /* 0x000fc60000010000 */
[----:B------:R-:W2:Y:S01]  /*1cb0*/  MUFU.EX2 R142, R142 ;  /* 0x0000008e008e7308 */ /* 0x000ea20000000800 */
[C---:B------:R-:W-:Y:S02]  /*1cc0*/  FMUL.FTZ R144, R151.reuse, R124 ;  /* 0x0000007c97907220 */ /* 0x040fe40000410000 */
[----:B------:R-:W-:Y:S02]  /*1cd0*/  FMUL.FTZ R146, R151, R126 ;  /* 0x0000007e97927220 */ /* 0x000fe40000410000 */
[----:B---3--:R-:W-:-:S03]  /*1ce0*/  FMUL.FTZ R27, R177, R29 ;  /* 0x0000001db11b7220 */ /* 0x008fc60000410000 */
[----:B------:R-:W3:Y:S01]  /*1cf0*/  MUFU.EX2 R136, R136 ;  /* 0x0000008800887308 */ /* 0x000ee20000000800 */
[----:B0-----:R-:W-:-:S07]  /*1d00*/  FMUL.FTZ R27, R138, R27 ;  /* 0x0000001b8a1b7220 */ /* 0x001fce0000410000 */
[----:B------:R-:W0:Y:S01]  /*1d10*/  MUFU.EX2 R144, R144 ;  /* 0x0000009000907308 */ /* 0x000e220000000800 */
[----:B------:R-:W-:-:S07]  /*1d20*/  FMUL.FTZ R27, R140, R27 ;  /* 0x0000001b8c1b7220 */ /* 0x000fce0000410000 */
[----:B------:R-:W1:Y:S01]  /*1d30*/  MUFU.EX2 R146, R146 ;  /* 0x0000009200927308 */ /* 0x000e620000000800 */
[----:B--2---:R-:W-:Y:S02]  /*1d40*/  FMUL.FTZ R27, R142, R27 ;  /* 0x0000001b8e1b7220 */ /* 0x004fe40000410000 */
[----:B------:R-:W-:Y:S02]  /*1d50*/  FMUL.FTZ R165, R71, R90 ;  /* 0x0000005a47a57220 */ /* 0x000fe40000410000 */
[----:B------:R-:W-:Y:S02]  /*1d60*/  FMUL.FTZ R163, R68, R143 ;  /* 0x0000008f44a37220 */ /* 0x000fe40000410000 */
[----:B------:R-:W-:Y:S02]  /*1d70*/  FMUL.FTZ R161, R70, R141 ;  /* 0x0000008d46a17220 */ /* 0x000fe40000410000 */
[----:B---3--:R-:W-:Y:S01]  /*1d80*/  FMUL.FTZ R153, R136, R27 ;  /* 0x0000001b88997220 */ /* 0x008fe20000410000 */
[----:B------:R-:W-:Y:S01]  /*1d90*/  BSSY B0, `(.L_x_6970) ;  /* 0x000001b000007945 */ /* 0x000fe20003800000 */
        /* <DEDUP_REMOVED lines=15> */
[----:B------:R-:W-:Y:S02]  /*1e90*/  FMUL.FTZ R173, R101, R132 ;  /* 0x0000008465ad7220 */ /* 0x000fe40000410000 */
[----:B-1----:R-:W-:Y:S01]  /*1ea0*/  FFMA.FTZ R130, R146, R134, R175 ;  /* 0x0000008692827223 */ /* 0x002fe200000100af */
[----:B------:R-:W-:Y:S05]  /*1eb0*/  @P2 BRA `(.L_x_6971) ;  /* 0x0000008000002947 */ /* 0x000fea0003800000 */
[----:B------:R-:W-:-:S13]  /*1ec0*/  ISETP.NE.AND P3, PT, R158, c[0x0][0x174], PT ;  /* 0x00005d009e007a0c */ /* 0x000fda0003f65270 */
[----:B------:R-:W-:-:S04]  /*1ed0*/  @P3 IADD3 R159, -R49, c[0x0][0x174], RZ ;  /* 0x00005d00319f3a10 */ /* 0x000fc80007ffe1ff */
[----:B------:R-:W-:-:S04]  /*1ee0*/  @P3 LEA.HI R26, R159, R159, RZ, 0x1 ;  /* 0x0000009f9f1a3211 */ /* 0x000fc800078f08ff */
[----:B------:R-:W-:-:S05]  /*1ef0*/  @P3 LOP3.LUT R26, R26, 0xfffffe, RZ, 0xc0, !PT ;  /* 0x00fffffe1a1a3812 */ /* 0x000fca00078ec0ff */
[----:B------:R-:W-:Y:S01]  /*1f00*/  @P3 IMAD.IADD R26, R159, 0x1, -R26 ;  /* 0x000000019f1a3824 */ /* 0x000fe200078e0a1a */
[----:B------:R-:W-:-:S04]  /*1f10*/  MOV R159, 0x3f800000 ;  /* 0x3f800000009f7802 */ /* 0x000fc80000000f00 */
[----:B------:R-:W-:-:S05]  /*1f20*/  @P3 LEA R26, R26, R145, 0x8 ;  /* 0x000000911a1a3211 */ /* 0x000fca00078e40ff */
[----:B------:R0:W1:Y:S02]  /*1f30*/  @P3 LDS R159, [R26.X4+0xa88] ;  /* 0x000a88001a9f3984 */ /* 0x0000640000004800 */
.L_x_6971:
[----:B------:R-:W-:Y:S05]  /*1f40*/  BSYNC B0 ;  /* 0x0000000000007941 */ /* 0x000fea0003800000 */
.L_x_6970:
[----:B-1----:R-:W-:Y:S01]  /*1f50*/  FMUL.FTZ R163, R146, R159 ;  /* 0x0000009f92a37220 */ /* 0x002fe20000410000 */
[----:B------:R-:W-:Y:S01]  /*1f60*/  ISETP.GE.AND P3, PT, R44, 0x1, PT ;  /* 0x000000012c00780c */ /* 0x000fe20003f66270 */
[----:B------:R-:W-:Y:S01]  /*1f70*/  FFMA.FTZ R161, R138, R161, R165 ;  /* 0x000000a18aa17223 */ /* 0x000fe200000100a5 */
[----:B------:R-:W-:Y:S01]  /*1f80*/  ISETP.NE.AND P4, PT, R156, 0x1f, PT ;  /* 0x0000001f9c00780c */ /* 0x000fe20003f85270 */
[----:B------:R-:W-:Y:S01]  /*1f90*/  FFMA.FTZ R130, R144, R130, R173 ;  /* 0x0000008290827223 */ /* 0x000fe200000100ad */
[----:B------:R-:W-:Y:S01]  /*1fa0*/  ISETP.GE.OR P0, PT, R158, c[0x0][0x174], P0 ;  /* 0x00005d009e007a0c */ /* 0x000fe20000706670 */
[----:B------:R-:W-:Y:S01]  /*1fb0*/  FMUL.FTZ R163, R144, R163 ;  /* 0x000000a390a37220 */ /* 0x000fe20000410000 */
[----:B------:R-:W-:Y:S01]  /*1fc0*/  ISETP.NE.AND P5, PT, R38, RZ, PT ;  /* 0x000000ff2600720c */ /* 0x000fe20003fa5270 */
[----:B------:R-:W-:Y:S01]  /*1fd0*/  FMUL.FTZ R181, R155, R110 ;  /* 0x0000006e9bb57220 */ /* 0x000fe20000410000 */
[----:B------:R-:W-:Y:S01]  /*1fe0*/  BSSY B0, `(.L_x_6972) ;  /* 0x00000a5000007945 */ /* 0x000fe20003800000 */
[----:B------:R-:W-:-:S02]  /*1ff0*/  FFMA.FTZ R161, R140, R161, R179 ;  /* 0x000000a18ca17223 */ /* 0x000fc400000100b3 */
[C---:B------:R-:W-:Y:S02]  /*2000*/  FFMA.FTZ R130, R136.reuse, R130, R171 ;  /* 0x0000008288827223 */ /* 0x040fe400000100ab */
[----:B------:R-:W-:Y:S02]  /*2010*/  FMUL.FTZ R163, R136, R163 ;  /* 0x000000a388a37220 */ /* 0x000fe40000410000 */
[----:B------:R-:W-:Y:S02]  /*2020*/  FMUL.FTZ R183, R151, R108 ;  /* 0x0000006c97b77220 */ /* 0x000fe40000410000 */
[C---:B------:R-:W-:Y:S02]  /*2030*/  FFMA.FTZ R161, R142.reuse, R161, R181 ;  /* 0x000000a18ea17223 */ /* 0x040fe400000100b5 */
        /* <DEDUP_REMOVED lines=10> */
[----:B0-----:R-:W-:Y:S02]  /*20e0*/  FMUL.FTZ R26, R138, R163 ;  /* 0x000000a38a1a7220 */ /* 0x001fe40000410000 */
[C---:B------:R-:W-:Y:S02]  /*20f0*/  FFMA.FTZ R161, R146.reuse, R161, R187 ;  /* 0x000000a192a17223 */ /* 0x040fe400000100bb */
[----:B------:R-:W-:Y:S02]  /*2100*/  FMUL.FTZ R130, R146, R167 ;  /* 0x000000a792827220 */ /* 0x000fe40000410000 */
[----:B------:R-:W-:-:S02]  /*2110*/  FFMA.FTZ R150, R29, R27, R148 ;  /* 0x0000001b1d967223 */ /* 0x000fc40000010094 */
[----:B------:R-:W-:Y:S01]  /*2120*/  FMUL.FTZ R155, R29, R26 ;  /* 0x0000001a1d9b7220 */ /* 0x000fe20000410000 */
[----:B------:R-:W-:Y:S04]  /*2130*/  SHFL.UP PT, R27, R130, 0x1, RZ ;  /* 0x04200000821b7989 */ /* 0x000fe800000e00ff */
[----:B------:R-:W0:Y:S04]  /*2140*/  SHFL.UP PT, R26, R161, 0x1, RZ ;  /* 0x04200000a11a7989 */ /* 0x000e2800000e00ff */
[----:B------:R-:W1:Y:S04]  /*2150*/  SHFL.DOWN PT, R149, R150, 0x1, 0x1f ;  /* 0x08201f0096957f89 */ /* 0x000e6800000e0000 */
[----:B------:R-:W2:Y:S01]  /*2160*/  SHFL.DOWN PT, R132, R155, 0x1, 0x1f ;  /* 0x08201f009b847f89 */ /* 0x000ea200000e0000 */
[----:B0-----:R-:W-:-:S02]  /*2170*/  @P3 FFMA.FTZ R161, R130, R26, R161 ;  /* 0x0000001a82a13223 */ /* 0x001fc400000100a1 */
        /* <DEDUP_REMOVED lines=25> */
[----:B------:R-:W-:Y:S01]  /*2310*/  SHFL.UP PT, R149, R130, 0x8, RZ ;  /* 0x0500000082957989 */ /* 0x000fe200000e00ff */
[----:B---3--:R-:W-:Y:S01]  /*2320*/  @!P4 FMUL.FTZ R155, R155, R132 ;  /* 0x000000849b9bc220 */ /* 0x008fe20000410000 */
[----:B------:R-:W-:Y:S02]  /*2330*/  ISETP.GE.U32.AND P4, PT, R156, 0x18, PT ;  /* 0x000000189c00780c */ /* 0x000fe40003f86070 */
[----:B------:R-:W0:Y:S04]  /*2340*/  SHFL.UP PT, R132, R161, 0x8, RZ ;  /* 0x05000000a1847989 */ /* 0x000e2800000e00ff */
[----:B------:R-:W1:Y:S04]  /*2350*/  SHFL.DOWN PT, R151, R150, 0x8, 0x1f ;  /* 0x09001f0096977f89 */ /* 0x000e6800000e0000 */
[----:B------:R-:W2:Y:S04]  /*2360*/  SHFL.DOWN PT, R160, R155, 0x8, 0x1f ;  /* 0x09001f009ba07f89 */ /* 0x000ea800000e0000 */
[----:B------:R-:W-:Y:S01]  /*2370*/  @!P0 LDS.64 R26, [R145.X8+0x1308] ;  /* 0x00130800911a8984 */ /* 0x000fe20000008a00 */
[----:B------:R-:W-:Y:S01]  /*2380*/  ISETP.GE.AND P0, PT, R44, 0x10, PT ;  /* 0x000000102c00780c */ /* 0x000fe20003f06270 */
[----:B0-----:R-:W-:-:S02]  /*2390*/  @P3 FFMA.FTZ R161, R130, R132, R161 ;  /* 0x0000008482a13223 */ /* 0x001fc400000100a1 */
[----:B------:R-:W-:Y:S01]  /*23a0*/  @P3 FMUL.FTZ R130, R130, R149 ;  /* 0x0000009582823220 */ /* 0x000fe20000410000 */
[----:B------:R-:W-:Y:S01]  /*23b0*/  ISETP.GE.U32.AND P3, PT, R156, 0x10, PT ;  /* 0x000000109c00780c */ /* 0x000fe20003f66070 */
[C---:B-1----:R-:W-:Y:S01]  /*23c0*/  @!P4 FFMA.FTZ R150, R155.reuse, R151, R150 ;  /* 0x000000979b96c223 */ /* 0x042fe20000010096 */
[----:B------:R-:W0:Y:S01]  /*23d0*/  SHFL.UP PT, R132, R161, 0x10, RZ ;  /* 0x06000000a1847989 */ /* 0x000e2200000e00ff */
[----:B--2---:R-:W-:-:S03]  /*23e0*/  @!P4 FMUL.FTZ R155, R155, R160 ;  /* 0x000000a09b9bc220 */ /* 0x004fc60000410000 */
[----:B------:R-:W1:Y:S04]  /*23f0*/  SHFL.UP PT, R149, R130, 0x10, RZ ;  /* 0x0600000082957989 */ /* 0x000e6800000e00ff */
        /* <DEDUP_REMOVED lines=12> */
[----:B------:R2:W-:Y:S01]  /*24c0*/  SHFL.IDX PT, R162, R150, RZ, 0x1f ;  /* 0x00001fff96a27589 */ /* 0x0005e200000e0000 */
[----:B0-----:R-:W-:-:S04]  /*24d0*/  @P1 FFMA.FTZ R132, R130, R132, R161 ;  /* 0x0000008482841223 */ /* 0x001fc800000100a1 */
[----:B------:R-:W-:-:S04]  /*24e0*/  FFMA.FTZ R132, R177, R132, R164 ;  /* 0x00000084b1847223 */ /* 0x000fc800000100a4 */
[----:B------:R-:W-:Y:S02]  /*24f0*/  FADD.FTZ R128, -R164, R132 ;  /* 0x00000084a4807221 */ /* 0x000fe40000010100 */
[----:B-1----:R-:W-:Y:S02]  /*2500*/  @P2 FFMA.FTZ R149, R160, R149, R151 ;  /* 0x00000095a0952223 */ /* 0x002fe40000010097 */
[-C--:B------:R-:W-:Y:S01]  /*2510*/  FFMA.FTZ R151, R29, R132.reuse, R166 ;  /* 0x000000841d977223 */ /* 0x080fe200000100a6 */
[----:B------:R0:W1:Y:S01]  /*2520*/  SHFL.IDX PT, R160, R155, RZ, 0x1f ;  /* 0x00001fff9ba07589 */ /* 0x00006200000e0000 */
[----:B------:R-:W-:Y:S02]  /*2530*/  FFMA.FTZ R132, R93, R132, RZ ;  /* 0x000000845d847223 */ /* 0x000fe400000100ff */
[----:B------:R-:W-:Y:S02]  /*2540*/  FFMA.FTZ R149, R149, R159, R134 ;  /* 0x0000009f95957223 */ /* 0x000fe40000010086 */
[----:B------:R-:W-:-:S02]  /*2550*/  FFMA.FTZ R164, R138, R151, R165 ;  /* 0x000000978aa47223 */ /* 0x000fc400000100a5 */
[----:B------:R-:W-:Y:S02]  /*2560*/  FADD.FTZ R130, -R166, R151 ;  /* 0x00000097a6827221 */ /* 0x000fe40000010100 */
[----:B------:R-:W-:Y:S02]  /*2570*/  FFMA.FTZ R134, R95, R151, R132 ;  /* 0x000000975f867223 */ /* 0x000fe40000010084 */
[----:B------:R-:W-:Y:S02]  /*2580*/  FFMA.FTZ R151, R146, R149, R175 ;  /* 0x0000009592977223 */ /* 0x000fe400000100af */
[-C--:B------:R-:W-:Y:S02]  /*2590*/  FFMA.FTZ R166, R140, R164.reuse, R179 ;  /* 0x000000a48ca67223 */ /* 0x080fe400000100b3 */
[----:B--2---:R-:W-:Y:S02]  /*25a0*/  FFMA.FTZ R150, R97, R164, R134 ;  /* 0x000000a461967223 */ /* 0x004fe40000010086 */
[----:B------:R-:W-:-:S02]  /*25b0*/  FFMA.FTZ R163, R144, R151, R173 ;  /* 0x0000009790a37223 */ /* 0x000fc400000100ad */
[----:B------:R-:W-:Y:S02]  /*25c0*/  FADD.FTZ R132, -R165, R164 ;  /* 0x000000a4a5847221 */ /* 0x000fe40000010100 */
[-C--:B------:R-:W-:Y:S02]  /*25d0*/  FFMA.FTZ R164, R142, R166.reuse, R181 ;  /* 0x000000a68ea47223 */ /* 0x080fe400000100b5 */
[----:B0-----:R-:W-:Y:S02]  /*25e0*/  FFMA.FTZ R155, R99, R166, R150 ;  /* 0x000000a6639b7223 */ /* 0x001fe40000010096 */
[C---:B------:R-:W-:Y:S02]  /*25f0*/  FFMA.FTZ R161, R136.reuse, R163, R171 ;  /* 0x000000a388a17223 */ /* 0x040fe400000100ab */
[----:B------:R-:W-:Y:S02]  /*2600*/  FADD.FTZ R134, -R179, R166 ;  /* 0x000000a6b3867221 */ /* 0x000fe40000010100 */
[----:B------:R-:W-:-:S02]  /*2610*/  FFMA.FTZ R166, R136, R164, R183 ;  /* 0x000000a488a67223 */ /* 0x000fc400000100b7 */
[----:B------:R-:W-:Y:S02]  /*2620*/  FFMA.FTZ R150, R78, R164, R155 ;  /* 0x000000a44e967223 */ /* 0x000fe4000001009b */
[----:B------:R-:W-:Y:S02]  /*2630*/  FFMA.FTZ R159, R142, R161, R169 ;  /* 0x000000a18e9f7223 */ /* 0x000fe400000100a9 */
[-C--:B------:R-:W-:Y:S02]  /*2640*/  FFMA.FTZ R142, R144, R166.reuse, R185 ;  /* 0x000000a6908e7223 */ /* 0x080fe400000100b9 */
[----:B------:R-:W-:Y:S01]  /*2650*/  FFMA.FTZ R155, R101, R166, R150 ;  /* 0x000000a6659b7223 */ /* 0x000fe20000010096 */
[----:B------:R-:W-:Y:S01]  /*2660*/  P2R R150, PR, RZ, 0x20 ;  /* 0x00000020ff967803 */ /* 0x000fe20000000000 */
[----:B------:R-:W-:Y:S02]  /*2670*/  FFMA.FTZ R153, R140, R159, R153 ;  /* 0x0000009f8c997223 */ /* 0x000fe40000010099 */
[----:B------:R-:W-:-:S02]  /*2680*/  FFMA.FTZ R146, R146, R142, R187 ;  /* 0x0000008e92927223 */ /* 0x000fc400000100bb */
[----:B------:R-:W-:Y:S02]  /*2690*/  FFMA.FTZ R155, R80, R142, R155 ;  /* 0x0000008e509b7223 */ /* 0x000fe4000001009b */
[----:B------:R-:W-:Y:S02]  /*26a0*/  FFMA.FTZ R157, R138, R153, R157 ;  /* 0x000000998a9d7223 */ /* 0x000fe4000001009d */
[----:B------:R-:W-:Y:S02]  /*26b0*/  FFMA.FTZ R138, R103, R146, R155 ;  /* 0x00000092678a7223 */ /* 0x000fe4000001009b */
[----:B------:R-:W-:Y:S02]  /*26c0*/  FFMA.FTZ R155, R29, R157, R148 ;  /* 0x0000009d1d9b7223 */ /* 0x000fe40000010094 */
[----:B------:R-:W-:Y:S02]  /*26d0*/  FMUL.FTZ R167, R157, R102 ;  /* 0x000000669da77220 */ /* 0x000fe40000410000 */
[----:B------:R-:W-:-:S02]  /*26e0*/  FMUL.FTZ R29, R155, R96 ;  /* 0x000000609b1d7220 */ /* 0x000fc40000410000 */
[----:B-1----:R-:W-:Y:S02]  /*26f0*/  FFMA.FTZ R27, R160, R27, R162 ;  /* 0x0000001ba01b7223 */ /* 0x002fe400000100a2 */
[----:B------:R-:W-:Y:S02]  /*2700*/  FFMA.FTZ R165, R128, R29, RZ ;  /* 0x0000001d80a57223 */ /* 0x000fe400000100ff */
[----:B------:R-:W-:Y:S02]  /*2710*/  FMUL.FTZ R26, R160, R26 ;  /* 0x0000001aa01a7220 */ /* 0x000fe40000410000 */
[----:B------:R-:W-:Y:S01]  /*2720*/  FADD.FTZ R136, -R181, R164 ;  /* 0x000000a4b5887221 */ /* 0x000fe20000010100 */
[----:B------:R-:W-:Y:S01]  /*2730*/  IADD3 R164, -R67, c[0x0][0x168], -R38 ;  /* 0x00005a0043a47a10 */ /* 0x000fe20007ffe926 */
[----:B------:R-:W-:Y:S01]  /*2740*/  FMUL.FTZ R169, R153, R116 ;  /* 0x0000007499a97220 */ /* 0x000fe20000410000 */
[----:B------:R0:W-:Y:S01]  /*2750*/  @!P5 STS.64 [R145.X8+0x1308], R26 ;  /* 0x0013081a9100d388 */ /* 0x0001e20000008a00 */
[----:B------:R-:W-:Y:S01]  /*2760*/  FFMA.FTZ R165, R130, R167, R165 ;  /* 0x000000a782a57223 */ /* 0x000fe200000100a5 */
[----:B------:R-:W-:Y:S01]  /*2770*/  ISETP.GE.AND P0, PT, R164, 0x1, PT ;  /* 0x00000001a400780c */ /* 0x000fe20003f06270 */
[----:B------:R-:W-:-:S02]  /*2780*/  FADD.FTZ R140, -R185, R142 ;  /* 0x0000008eb98c7221 */ /* 0x000fc40000010100 */
[----:B------:R-:W-:Y:S02]  /*2790*/  FFMA.FTZ R165, R132, R169, R165 ;  /* 0x000000a984a57223 */ /* 0x000fe400000100a5 */
[----:B------:R-:W-:Y:S01]  /*27a0*/  FADD.FTZ R142, -R187, R146 ;  /* 0x00000092bb8e7221 */ /* 0x000fe20000010100 */
[----:B------:R-:W-:Y:S01]  /*27b0*/  SHF.L.U32 R146, R38, 0x3, RZ ;  /* 0x0000000326927819 */ /* 0x000fe200000006ff */
[----:B------:R-:W-:Y:S02]  /*27c0*/  FMUL.FTZ R173, R149, R126 ;  /* 0x0000007e95ad7220 */ /* 0x000fe40000410000 */
[----:B------:R-:W-:Y:S02]  /*27d0*/  FMUL.FTZ R150, R151, R124 ;  /* 0x0000007c97967220 */ /* 0x000fe40000410000 */
[----:B0-----:R-:W-:Y:S02]  /*27e0*/  FMUL.FTZ R27, R159, R118 ;  /* 0x000000769f1b7220 */ /* 0x001fe40000410000 */
[----:B------:R-:W-:-:S02]  /*27f0*/  FMUL.FTZ R171, R163, R122 ;  /* 0x0000007aa3ab7220 */ /* 0x000fc40000410000 */
[----:B------:R-:W-:Y:S02]  /*2800*/  FMUL.FTZ R26, R161, R120 ;  /* 0x00000078a11a7220 */ /* 0x000fe40000410000 */
[----:B------:R-:W-:Y:S02]  /*2810*/  FFMA.FTZ R165, R134, R27, R165 ;  /* 0x0000001b86a57223 */ /* 0x000fe400000100a5 */
[----:B------:R-:W-:Y:S01]  /*2820*/  FADD.FTZ R144, -R183, R166 ;  /* 0x000000a6b7907221 */ /* 0x000fe20000010100 */
[----:B------:R-:W-:Y:S01]  /*2830*/  LEA.HI.SX32 R166, R146, R146, 0x1b ;  /* 0x0000009292a67211 */ /* 0x000fe200078fdaff */
        /* <DEDUP_REMOVED lines=13> */
[----:B------:R-:W-:-:S02]  /*2910*/  FMUL.FTZ R173, R142, R173 ;  /* 0x000000ad8ead7220 */ /* 0x000fc40000410000 */
[----:B------:R-:W-:Y:S01]  /*2920*/  FFMA.FTZ R165, R144, R171, R165 ;  /* 0x000000ab90a57223 */ /* 0x000fe200000100a5 */
[----:B------:R0:W-:Y:S03]  /*2930*/  STS [R166.X4+0x43c], R27 ;  /* 0x00043c1ba6007388 */ /* 0x0001e60000004800 */
[----:B------:R-:W-:Y:S01]  /*2940*/  FFMA.FTZ R150, R140, R150, R165 ;  /* 0x000000968c967223 */ /* 0x000fe200000100a5 */
        /* <DEDUP_REMOVED lines=14> */
.L_x_6973:
[----:B0-----:R-:W-:Y:S05]  /*2a30*/  BSYNC B0 ;  /* 0x0000000000007941 */ /* 0x001fea0003800000 */
.L_x_6972:
        /* <DEDUP_REMOVED lines=10> */
[----:B------:R-:W-:Y:S01]  /*2ae0*/  IADD3 R165, R38, 0x60, RZ ;  /* 0x0000006026a57810 */ /* 0x000fe20007ffe0ff */
[----:B------:R-:W-:Y:S01]  /*2af0*/  IMAD R26, R26, c[0x0][0x2b0], RZ ;  /* 0x0000ac001a1a7a24 */ /* 0x000fe200078e02ff */
[C---:B------:R-:W-:Y:S02]  /*2b00*/  ISETP.GE.AND P0, PT, R164.reuse, 0x41, PT ;  /* 0x00000041a400780c */ /* 0x040fe40003f06270 */
[C---:B------:R-:W-:Y:S01]  /*2b10*/  ISETP.GE.AND P1, PT, R164.reuse, 0x61, PT ;  /* 0x00000061a400780c */ /* 0x040fe20003f26270 */
[----:B------:R-:W-:Y:S01]  /*2b20*/  IMAD R169, R171, c[0x0][0x2b4], R26 ;  /* 0x0000ad00aba97a24 */ /* 0x000fe200078e021a */
[C---:B------:R-:W-:Y:S02]  /*2b30*/  ISETP.GE.AND P2, PT, R164.reuse, 0x81, PT ;  /* 0x00000081a400780c */ /* 0x040fe40003f46270 */
[----:B------:R-:W-:-:S02]  /*2b40*/  ISETP.GE.AND P3, PT, R164, 0xa1, PT ;  /* 0x000000a1a400780c */ /* 0x000fc40003f66270 */
[C---:B------:R-:W-:Y:S02]  /*2b50*/  ISETP.GE.AND P4, PT, R164.reuse, 0xc1, PT ;  /* 0x000000c1a400780c */ /* 0x040fe40003f86270 */
[----:B------:R-:W-:Y:S01]  /*2b60*/  ISETP.GE.AND P5, PT, R164, 0xe1, PT ;  /* 0x000000e1a400780c */ /* 0x000fe20003fa6270 */
[----:B------:R-:W-:Y:S07]  /*2b70*/  @!P6 BRA `(.L_x_6975) ;  /* 0x000000300000e947 */ /* 0x000fee0003800000 */
[----:B0-----:R-:W-:-:S05]  /*2b80*/  IMAD.WIDE.U32 R26, R171, c[0x0][0x2b0], R14 ;  /* 0x0000ac00ab1a7a25 */ /* 0x001fca00078e000e */
[----:B------:R-:W-:-:S05]  /*2b90*/  IADD3 R27, R27, R169, RZ ;  /* 0x000000a91b1b7210 */ /* 0x000fca0007ffe0ff */
[----:B-1----:R0:W-:Y:S02]  /*2ba0*/  RED.E.ADD.F32.FTZ.RN.STRONG.GPU [R26.64], R29 ;  /* 0x0000001d1a00798e */ /* 0x0021e4000c10e784 */
.L_x_6975:
[----:B0-----:R-:W-:Y:S05]  /*2bb0*/  BSYNC B0 ;  /* 0x0000000000007941 */ /* 0x001fea0003800000 */
.L_x_6974:
[----:B-1----:R0:W1:Y:S01]  /*2bc0*/  LDS R29, [R28.X4+0x530] ;  /* 0x000530001c1d7984 */ /* 0x0020620000004800 */
[----:B------:R-:W-:Y:S01]  /*2bd0*/  BSSY B0, `(.L_x_6976) ;  /* 0x0000007000007945 */ /* 0x000fe20003800000 */
[----:B------:R-:W-:Y:S02]  /*2be0*/  IADD3 R167, R38, 0x80, RZ ;  /* 0x0000008026a77810 */ /* 0x000fe40007ffe0ff */
[----:B------:R-:W-:Y:S01]  /*2bf0*/  LEA.HI.SX32 R165, R165, R38, 0x1b ;  /* 0x00000026a5a57211 */ /* 0x000fe200078fdaff */
[----:B------:R-:W-:Y:S05]  /*2c00*/  @!P0 BRA `(.L_x_6977) ;  /* 0x0000003000008947 */ /* 0x000fea0003800000 */
[----:B------:R-:W-:-:S05]  /*2c10*/  IMAD.WIDE.U32 R26, R171, c[0x0][0x2b0], R12 ;  /* 0x0000ac00ab1a7a25 */ /* 0x000fca00078e000c */
[----:B------:R-:W-:-:S05]  /*2c20*/  IADD3 R27, R169, R27, RZ ;  /* 0x0000001ba91b7210 */ /* 0x000fca0007ffe0ff */
[----:B-1----:R1:W-:Y:S02]  /*2c30*/  RED.E.ADD.F32.FTZ.RN.STRONG.GPU [R26.64], R29 ;  /* 0x0000001d1a00798e */ /* 0x0023e4000c10e784 */
.L_x_6977:
[----:B------:R-:W-:Y:S05]  /*2c40*/  BSYNC B0 ;  /* 0x0000000000007941 */ /* 0x000fea0003800000 */
.L_x_6976:
[----:B------:R-:W2:Y:S01]  /*2c50*/  LDS R165, [R165.X4+0x5b0] ;  /* 0x0005b000a5a57984 */ /* 0x000ea20000004800 */
[----:B------:R-:W-:Y:S01]  /*2c60*/  BSSY B0, `(.L_x_6978) ;  /* 0x0000007000007945 */ /* 0x000fe20003800000 */
[----:B-1----:R-:W-:Y:S02]  /*2c70*/  IADD3 R29, R38, 0xa0, RZ ;  /* 0x000000a0261d7810 */ /* 0x002fe40007ffe0ff */
[----:B------:R-:W-:Y:S01]  /*2c80*/  LEA.HI.SX32 R167, R167, R38, 0x1b ;  /* 0x00000026a7a77211 */ /* 0x000fe200078fdaff */
[----:B------:R-:W-:Y:S05]  /*2c90*/  @!P1 BRA `(.L_x_6979) ;  /* 0x0000003000009947 */ /* 0x000fea0003800000 */
[----:B------:R-:W-:-:S05]  /*2ca0*/  IMAD.WIDE.U32 R26, R171, c[0x0][0x2b0], R10 ;  /* 0x0000ac00ab1a7a25 */ /* 0x000fca00078e000a */
[----:B------:R-:W-:-:S05]  /*2cb0*/  IADD3 R27, R169, R27, RZ ;  /* 0x0000001ba91b7210 */ /* 0x000fca0007ffe0ff */
[----:B--2---:R1:W-:Y:S02]  /*2cc0*/  RED.E.ADD.F32.FTZ.RN.STRONG.GPU [R26.64], R165 ;  /* 0x000000a51a00798e */ /* 0x0043e4000c10e784 */
.L_x_6979:
[----:B------:R-:W-:Y:S05]  /*2cd0*/  BSYNC B0 ;  /* 0x0000000000007941 */ /* 0x000fea0003800000 */
.L_x_6978:
[----:B------:R-:W3:Y:S01]  /*2ce0*/  LDS R167, [R167.X4+0x630] ;  /* 0x00063000a7a77984 */ /* 0x000ee20000004800 */
[----:B------:R-:W-:Y:S01]  /*2cf0*/  BSSY B0, `(.L_x_6980) ;  /* 0x0000007000007945 */ /* 0x000fe20003800000 */
[----:B-12---:R-:W-:Y:S02]  /*2d00*/  IADD3 R165, R38, 0xc0, RZ ;  /* 0x000000c026a57810 */ /* 0x006fe40007ffe0ff */
[----:B------:R-:W-:Y:S01]  /*2d10*/  LEA.HI.SX32 R29, R29, R38, 0x1b ;  /* 0x000000261d1d7211 */ /* 0x000fe200078fdaff */
[----:B------:R-:W-:Y:S05]  /*2d20*/  @!P2 BRA `(.L_x_6981) ;  /* 0x000000300000a947 */ /* 0x000fea0003800000 */
[----:B------:R-:W-:-:S05]  /*2d30*/  IMAD.WIDE.U32 R26, R171, c[0x0][0x2b0], R8 ;  /* 0x0000ac00ab1a7a25 */ /* 0x000fca00078e0008 */
[----:B------:R-:W-:-:S05]  /*2d40*/  IADD3 R27, R169, R27, RZ ;  /* 0x0000001ba91b7210 */ /* 0x000fca0007ffe0ff */
[----:B---3--:R1:W-:Y:S02]  /*2d50*/  RED.E.ADD.F32.FTZ.RN.STRONG.GPU [R26.64], R167 ;  /* 0x000000a71a00798e */ /* 0x0083e4000c10e784 */
.L_x_6981:
[----:B------:R-:W-:Y:S05]  /*2d60*/  BSYNC B0 ;  /* 0x0000000000007941 */ /* 0x000fea0003800000 */
.L_x_6980:
[----:B------:R-:W2:Y:S01]  /*2d70*/  LDS R29, [R29.X4+0x6b0] ;  /* 0x0006b0001d1d7984 */ /* 0x000ea20000004800 */
[----:B------:R-:W-:Y:S01]  /*2d80*/  BSSY B0, `(.L_x_6982) ;  /* 0x0000007000007945 */ /* 0x000fe20003800000 */
[----:B-1-3--:R-:W-:Y:S02]  /*2d90*/  IADD3 R167, R38, 0xe0, RZ ;  /* 0x000000e026a77810 */ /* 0x00afe40007ffe0ff */
[----:B------:R-:W-:Y:S01]  /*2da0*/  LEA.HI.SX32 R165, R165, R38, 0x1b ;  /* 0x00000026a5a57211 */ /* 0x000fe200078fdaff */
[----:B------:R-:W-:Y:S05]  /*2db0*/  @!P3 BRA `(.L_x_6983) ;  /* 0x000000300000b947 */ /* 0x000fea0003800000 */
[----:B------:R-:W-:-:S04]  /*2dc0*/  IMAD.WIDE.U32 R26, R171, c[0x0][0x2b0], R6 ;  /* 0x0000ac00ab1a7a25 */ /* 0x000fc800078e0006 */
[----:B------:R-:W-:-:S05]  /*2dd0*/  IMAD.IADD R27, R169, 0x1, R27 ;  /* 0x00000001a91b7824 */ /* 0x000fca00078e021b */
[----:B--2---:R1:W-:Y:S02]  /*2de0*/  RED.E.ADD.F32.FTZ.RN.STRONG.GPU [R26.64], R29 ;  /* 0x0000001d1a00798e */ /* 0x0043e4000c10e784 */
.L_x_6983:
[----:B------:R-:W-:Y:S05]  /*2df0*/  BSYNC B0 ;  /* 0x0000000000007941 */ /* 0x000fea0003800000 */
.L_x_6982:
[----:B------:R-:W3:Y:S01]  /*2e00*/  LDS R165, [R165.X4+0x730] ;  /* 0x00073000a5a57984 */ /* 0x000ee20000004800 */
[----:B------:R-:W-:Y:S01]  /*2e10*/  BSSY B0, `(.L_x_6984) ;  /* 0x0000007000007945 */ /* 0x000fe20003800000 */
[----:B------:R-:W-:Y:S01]  /*2e20*/  LEA.HI.SX32 R167, R167, R38, 0x1b ;  /* 0x00000026a7a77211 */ /* 0x000fe200078fdaff */
[----:B-1----:R-:W-:Y:S01]  /*2e30*/  IMAD.WIDE.U32 R26, R171, c[0x0][0x2b0], R2 ;  /* 0x0000ac00ab1a7a25 */ /* 0x002fe200078e0002 */
[----:B------:R-:W-:Y:S05]  /*2e40*/  @!P4 BRA `(.L_x_6985) ;  /* 0x000000300000c947 */ /* 0x000fea0003800000 */
[----:B0-2---:R-:W-:-:S05]  /*2e50*/  IMAD.WIDE.U32 R28, R171, c[0x0][0x2b0], R4 ;  /* 0x0000ac00ab1c7a25 */ /* 0x005fca00078e0004 */
[----:B------:R-:W-:-:S05]  /*2e60*/  IADD3 R29, R169, R29, RZ ;  /* 0x0000001da91d7210 */ /* 0x000fca0007ffe0ff */
[----:B---3--:R0:W-:Y:S02]  /*2e70*/  RED.E.ADD.F32.FTZ.RN.STRONG.GPU [R28.64], R165 ;  /* 0x000000a51c00798e */ /* 0x0081e4000c10e784 */
.L_x_6985:
[----:B------:R-:W-:Y:S05]  /*2e80*/  BSYNC B0 ;  /* 0x0000000000007941 */ /* 0x000fea0003800000 */
.L_x_6984:
[----:B------:R-:W1:Y:S01]  /*2e90*/  LDS R167, [R167.X4+0x7b0] ;  /* 0x0007b000a7a77984 */ /* 0x000e620000004800 */
[----:B------:R-:W-:Y:S01]  /*2ea0*/  BSSY B0, `(.L_x_6986) ;  /* 0x0000004000007945 */ /* 0x000fe20003800000 */
[----:B------:R-:W-:Y:S05]  /*2eb0*/  @!P5 BRA `(.L_x_6987) ;  /* 0x000000200000d947 */ /* 0x000fea0003800000 */
[----:B------:R-:W-:-:S05]  /*2ec0*/  IADD3 R27, R169, R27, RZ ;  /* 0x0000001ba91b7210 */ /* 0x000fca0007ffe0ff */
[----:B-1----:R1:W-:Y:S02]  /*2ed0*/  RED.E.ADD.F32.FTZ.RN.STRONG.GPU [R26.64], R167 ;  /* 0x000000a71a00798e */ /* 0x0023e4000c10e784 */
.L_x_6987:
[----:B------:R-:W-:Y:S05]  /*2ee0*/  BSYNC B0 ;  /* 0x0000000000007941 */ /* 0x000fea0003800000 */
.L_x_6986:
[----:B0-2---:R-:W0:Y:S01]  /*2ef0*/  SHFL.DOWN PT, R29, R138, 0x1, 0x1f ;  /* 0x08201f008a1d7f89 */ /* 0x005e2200000e0000 */
[----:B------:R-:W-:Y:S01]  /*2f00*/  ISETP.GT.AND P0, PT, R44, 0x1e, PT ;  /* 0x0000001e2c00780c */ /* 0x000fe20003f04270 */
[----:B---3--:R-:W-:Y:S01]  /*2f10*/  FMUL.FTZ R165, R104, R149 ;  /* 0x0000009568a57220 */ /* 0x008fe20000410000 */
[----:B------:R-:W-:Y:S01]  /*2f20*/  ISETP.NE.AND P1, PT, R44, RZ, PT ;  /* 0x000000ff2c00720c */ /* 0x000fe20003f25270 */
[----:B-1----:R-:W1:Y:S01]  /*2f30*/  SHFL.DOWN PT, R27, R146, 0x1, 0x1f ;  /* 0x08201f00921b7f89 */ /* 0x002e6200000e0000 */
[----:B------:R-:W-:Y:S01]  /*2f40*/  ISETP.NE.AND P2, PT, R38, RZ, PT ;  /* 0x000000ff2600720c */ /* 0x000fe20003f45270 */
[----:B------:R-:W-:Y:S01]  /*2f50*/  FMUL.FTZ R106, R106, R151 ;  /* 0x000000976a6a7220 */ /* 0x000fe20000410000 */
[----:B------:R-:W-:Y:S01]  /*2f60*/  BSSY B0, `(.L_x_6988) ;  /* 0x0000052000007945 */ /* 0x000fe20003800000 */
[----:B------:R-:W-:Y:S02]  /*2f70*/  FMUL.FTZ R110, R110, R161 ;  /* 0x000000a16e6e7220 */ /* 0x000fe40000410000 */
[----:B------:R-:W-:-:S02]  /*2f80*/  FMUL.FTZ R100, R100, R155 ;  /* 0x0000009b64647220 */ /* 0x000fc40000410000 */
[C---:B------:R-:W-:Y:S02]  /*2f90*/  FMUL.FTZ R161, R94.reuse, R161 ;  /* 0x000000a15ea17220 */ /* 0x040fe40000410000 */
[C---:B------:R-:W-:Y:S02]  /*2fa0*/  FMUL.FTZ R151, R94.reuse, R151 ;  /* 0x000000975e977220 */ /* 0x040fe40000410000 */
[----:B------:R-:W-:Y:S02]  /*2fb0*/  FMUL.FTZ R155, R94, R155 ;  /* 0x0000009b5e9b7220 */ /* 0x000fe40000410000 */
[----:B------:R-:W-:Y:S02]  /*2fc0*/  FMUL.FTZ R161, R161, R136 ;  /* 0x00000088a1a17220 */ /* 0x000fe40000410000 */
[----:B------:R-:W-:Y:S02]  /*2fd0*/  FMUL.FTZ R151, R151, R140 ;  /* 0x0000008c97977220 */ /* 0x000fe40000410000 */
[----:B------:R-:W-:-:S02]  /*2fe0*/  FMUL.FTZ R155, R155, R128 ;  /* 0x000000809b9b7220 */ /* 0x000fc40000410000 */
        /* <DEDUP_REMOVED lines=30> */
[-C--:B------:R-:W-:Y:S02]  /*31d0*/  FMUL.FTZ R27, R108, R163.reuse ;  /* 0x000000a36c1b7220 */ /* 0x080fe40000410000 */
[----:B------:R-:W1:Y:S01]  /*31e0*/  SHFL.DOWN PT, R167, R146, 0x10, 0x1f ;  /* 0x0a001f0092a77f89 */ /* 0x000e6200000e0000 */
[C---:B------:R-:W-:Y:S02]  /*31f0*/  FMUL.FTZ R163, R94.reuse, R163 ;  /* 0x000000a35ea37220 */ /* 0x040fe40000410000 */
[----:B------:R-:W-:-:S02]  /*3200*/  FMUL.FTZ R159, R94, R159 ;  /* 0x0000009f5e9f7220 */ /* 0x000fc40000410000 */
[----:B------:R-:W-:Y:S02]  /*3210*/  FMUL.FTZ R163, R163, R144 ;  /* 0x00000090a3a37220 */ /* 0x000fe40000410000 */
[----:B------:R-:W-:Y:S02]  /*3220*/  FMUL.FTZ R159, R159, R134 ;  /* 0x000000869f9f7220 */ /* 0x000fe40000410000 */
[----:B------:R-:W-:Y:S02]  /*3230*/  FFMA.FTZ R133, R27, R122, R133 ;  /* 0x0000007a1b857223 */ /* 0x000fe40000010085 */
[----:B------:R-:W-:Y:S02]  /*3240*/  FFMA.FTZ R26, R74, R27, R163 ;  /* 0x0000001b4a1a7223 */ /* 0x000fe400000100a3 */
[----:B------:R-:W-:Y:S02]  /*3250*/  FFMA.FTZ R125, R29, R118, R125 ;  /* 0x000000761d7d7223 */ /* 0x000fe4000001007d */
[----:B------:R-:W-:-:S02]  /*3260*/  FMUL.FTZ R27, R94, R149 ;  /* 0x000000955e1b7220 */ /* 0x000fc40000410000 */
[----:B------:R-:W-:Y:S02]  /*3270*/  FFMA.FTZ R28, R72, R29, R159 ;  /* 0x0000001d481c7223 */ /* 0x000fe4000001009f */
[----:B------:R-:W-:Y:S02]  /*3280*/  FMUL.FTZ R149, R114, R153 ;  /* 0x0000009972957220 */ /* 0x000fe40000410000 */
[----:B0-----:R-:W-:Y:S02]  /*3290*/  @!P0 FADD.FTZ R138, R138, R169 ;  /* 0x000000a98a8a8221 */ /* 0x001fe40000010000 */
[----:B------:R-:W-:Y:S02]  /*32a0*/  FMUL.FTZ R29, R98, R157 ;  /* 0x0000009d621d7220 */ /* 0x000fe40000410000 */
[----:B-1----:R-:W-:Y:S02]  /*32b0*/  @!P0 FADD.FTZ R146, R146, R167 ;  /* 0x000000a792928221 */ /* 0x002fe40000010000 */
[----:B------:R-:W-:-:S02]  /*32c0*/  FMUL.FTZ R153, R94, R153 ;  /* 0x000000995e997220 */ /* 0x000fc40000410000 */
[----:B------:R-:W-:Y:S02]  /*32d0*/  FMUL.FTZ R157, R94, R157 ;  /* 0x0000009d5e9d7220 */ /* 0x000fe40000410000 */
[----:B------:R-:W-:Y:S01]  /*32e0*/  FADD.FTZ R117, R26, R117 ;  /* 0x000000751a757221 */ /* 0x000fe20000010000 */
[----:B------:R-:W-:Y:S01]  /*32f0*/  MOV R26, R146 ;  /* 0x00000092001a7202 */ /* 0x000fe20000000f00 */
[----:B------:R-:W-:Y:S01]  /*3300*/  FMUL.FTZ R142, R27, R142 ;  /* 0x0000008e1b8e7220 */ /* 0x000fe20000410000 */
[----:B------:R-:W-:Y:S01]  /*3310*/  MOV R27, R138 ;  /* 0x0000008a001b7202 */ /* 0x000fe20000000f00 */
[----:B------:R-:W-:Y:S02]  /*3320*/  FMUL.FTZ R153, R153, R132 ;  /* 0x0000008499997220 */ /* 0x000fe40000410000 */
[----:B------:R-:W-:Y:S02]  /*3330*/  FMUL.FTZ R157, R157, R130 ;  /* 0x000000829d9d7220 */ /* 0x000fe40000410000 */
[----:B------:R-:W-:Y:S01]  /*3340*/  FADD.FTZ R113, R28, R113 ;  /* 0x000000711c717221 */ /* 0x000fe20000010000 */
[----:B------:R0:W-:Y:S01]  /*3350*/  @!P1 STS.64 [0x858], R26 ;  /* 0x0008581aff009388 */ /* 0x0001e20000000a00 */
[----:B------:R-:W-:-:S02]  /*3360*/  FFMA.FTZ R142, R76, R165, R142 ;  /* 0x000000a54c8e7223 */ /* 0x000fc4000001008e */
[----:B------:R-:W-:Y:S02]  /*3370*/  FFMA.FTZ R94, R70, R149, R153 ;  /* 0x00000095465e7223 */ /* 0x000fe40000010099 */
[----:B------:R-:W-:Y:S02]  /*3380*/  FFMA.FTZ R28, R68, R29, R157 ;  /* 0x0000001d441c7223 */ /* 0x000fe4000001009d */
[----:B------:R-:W-:Y:S02]  /*3390*/  FFMA.FTZ R127, R149, R116, R127 ;  /* 0x00000074957f7223 */ /* 0x000fe4000001007f */
        /* <DEDUP_REMOVED lines=14> */
.L_x_6989:
[----:B0-----:R-:W-:Y:S05]  /*3480*/  BSYNC B0 ;  /* 0x0000000000007941 */ /* 0x001fea0003800000 */
.L_x_6988:
[----:B------:R-:W-:Y:S02]  /*3490*/  IADD3 R145, R145, 0x1, RZ ;  /* 0x0000000191917810 */ /* 0x000fe40007ffe0ff */
[----:B------:R-:W-:Y:S02]  /*34a0*/  IADD3 R92, P1, R92, 0x1, RZ ;  /* 0x000000015c5c7810 */ /* 0x000fe40007f3e0ff */
[----:B------:R-:W-:Y:S02]  /*34b0*/  ISETP.GE.AND P0, PT, R145, c[0x0][0x16c], PT ;  /* 0x00005b0091007a0c */ /* 0x000fe40003f06270 */
[----:B------:R-:W-:-:S11]  /*34c0*/  IADD3.X R147, RZ, R147, RZ, P1, !PT ;  /* 0x00000093ff937210 */ /* 0x000fd60000ffe4ff */
[----:B------:R-:W-:Y:S01]  /*34d0*/  @P0 CALL.REL.NOINC `(.L_x_6969) ;  /* 0x0000001000000944 */ /* 0x000fe20003c00000 */
[----:B------:R-:W-:Y:S05]  /*34e0*/  BRA `(.L_x_6990) ;  /* 0xffffe11000007947 */ /* 0x000fea000383ffff */
.L_x_6969:
        /* <DEDUP_REMOVED lines=52> */
.L_x_6992:
[----:B------:R-:W-:Y:S05]  /*3830*/  BSYNC B0 ;  /* 0x0000000000007941 */ /* 0x000fea0003800000 */
.L_x_6991:
        /* <DEDUP_REMOVED lines=58> */
.L_x_6994:
[----:B------:R-:W-:Y:S05]  /*3be0*/  BSYNC B0 ;  /* 0x0000000000007941 */ /* 0x000fea0003800000 */
.L_x_6993:
        /* <DEDUP_REMOVED lines=38> */
.L_x_6967:
        /* <DEDUP_REMOVED lines=24> */
.L_x_6997:
[----:B0-----:R-:W-:Y:S05]  /*3fd0*/  BSYNC B0 ;  /* 0x0000000000007941 */ /* 0x001fea0003800000 */
.L_x_6996:
        /* <DEDUP_REMOVED lines=23> */
.L_x_6999:
[----:B0-----:R-:W0:Y:S02]  /*4150*/  S2R R15, SR_TID.X ;  /* 0x00000000000f7919 */ /* 0x001e240000002100 */
.L_x_7000:
[----:B0-----:R-:W-:Y:S05]  /*4160*/  BSYNC B0 ;  /* 0x0000000000007941 */ /* 0x001fea0003800000 */
.L_x_6998:
        /* <DEDUP_REMOVED lines=10> */
.L_x_7001:
        /* <DEDUP_REMOVED lines=26> */
.L_x_7002:
        /* <DEDUP_REMOVED lines=13> */
.L_x_9112:


//--------------------- .text._Z25selective_scan_bwd_kernelI32Selective_Scan_bwd_kernel_traitsILi32ELi8ELb0ELb1ELb0ELb0ELb1EffEEv12SSMParamsBwd --------------------------
	.section	.text._Z25selective_scan_bwd_kernelI32Selective_Scan_bwd_kernel_traitsILi32ELi8ELb0ELb1ELb0ELb0ELb1EffEEv12SSMParamsBwd,"ax",@progbits
	.sectioninfo	@"SHI_REGISTERS=188"
	.align	128
        .global         _Z25selective_scan_bwd_kernelI32Selective_Scan_bwd_kernel_traitsILi32ELi8ELb0ELb1ELb0ELb0ELb1EffEEv12SSMParamsBwd
        .type           _Z25selective_scan_bwd_kernelI32Selective_Scan_bwd_kernel_traitsILi32ELi8ELb0ELb1ELb0ELb0ELb1EffEEv12SSMParamsBwd,@function
        .size           _Z25selective_scan_bwd_kernelI32Selective_Scan_bwd_kernel_traitsILi32ELi8ELb0ELb1ELb0ELb0ELb1EffEEv12SSMParamsBwd,(.L_x_9113 - _Z25selective_scan_bwd_kernelI32Selective_Scan_bwd_kernel_traitsILi32ELi8ELb0ELb1ELb0ELb0ELb1EffEEv12SSMParamsBwd)
        .other          _Z25selective_scan_bwd_kernelI32Selective_Scan_bwd_kernel_traitsILi32ELi8ELb0ELb1ELb0ELb0ELb1EffEEv12SSMParamsBwd,@"STO_CUDA_ENTRY STV_DEFAULT"
_Z25selective_scan_bwd_kernelI32Selective_Scan_bwd_kernel_traitsILi32ELi8ELb0ELb1ELb0ELb0ELb1EffEEv12SSMParamsBwd:
.text._Z25selective_scan_bwd_kernelI32Selective_Scan_bwd_kernel_traitsILi32ELi8ELb0ELb1ELb0ELb0ELb1EffEEv12SSMParamsBwd:
        /* <DEDUP_REMOVED lines=129> */
.L_x_7035:
[----:B------:R-:W-:Y:S01]  /*0810*/  IADD3 R162, -R51, c[0x0][0x174], RZ ;  /* 0x00005d0033a27a10 */ /* 0x000fe20007ffe1ff */
[----:B------:R-:W-:Y:S01]  /*0820*/  BAR.SYNC.DEFER_BLOCKING 0x0 ;  /* 0x0000000000007b1d */ /* 0x000fe20000010000 */
[----:B-1----:R-:W-:Y:S01]  /*0830*/  LEA R2, P0, R22, R43, 0x2 ;  /* 0x0000002b16027211 */ /* 0x002fe200078010ff */
[----:B------:R-:W-:Y:S01]  /*0840*/  CS2R R4, SRZ ;  /* 0x0000000000047805 */ /* 0x000fe2000001ff00 */
[----:B------:R-:W-:Y:S01]  /*0850*/  LEA R20, R162, 0xffffff00, 0x8 ;  /* 0xffffff00a2147811 */ /* 0x000fe200078e40ff */
[----:B------:R-:W-:Y:S01]  /*0860*/  CS2R R6, SRZ ;  /* 0x0000000000067805 */ /* 0x000fe2000001ff00 */
[----:B------:R-:W-:Y:S02]  /*0870*/  LEA.HI.X R3, R22, R45, R23, 0x2, P0 ;  /* 0x0000002d16037211 */ /* 0x000fe400000f1417 */
[----:B------:R-:W-:-:S04]  /*0880*/  IADD3 R95, -R20, c[0x0][0x168], RZ ;  /* 0x00005a00145f7a10 */ /* 0x000fc80007ffe1ff */
[-C--:B------:R-:W-:Y:S02]  /*0890*/  ISETP.GE.AND P3, PT, R22, R95.reuse, PT ;  /* 0x0000005f1600720c */ /* 0x080fe40003f66270 */
[-C--:B------:R-:W-:Y:S02]  /*08a0*/  ISETP.GE.AND P4, PT, R52, R95.reuse, PT ;  /* 0x0000005f3400720c */ /* 0x080fe40003f86270 */
[-C--:B------:R-:W-:Y:S02]  /*08b0*/  ISETP.GE.AND P2, PT, R53, R95.reuse, PT ;  /* 0x0000005f3500720c */ /* 0x080fe40003f46270 */
[-C--:B------:R-:W-:Y:S02]  /*08c0*/  ISETP.GE.AND P1, PT, R54, R95.reuse, PT ;  /* 0x0000005f3600720c */ /* 0x080fe40003f26270 */
[----:B------:R-:W-:-:S05]  /*08d0*/  ISETP.GE.AND P0, PT, R55, R95, PT ;  /* 0x0000005f3700720c */ /* 0x000fca0003f06270 */
[----:B0-----:R0:W2:Y:S01]  /*08e0*/  @!P3 LDG.E R4, [R2.64] ;  /* 0x000000040204b981 */ /* 0x0010a2000c1e1900 */
        /* <DEDUP_REMOVED lines=339> */
[----:B------:R-:W3:Y:S01]  /*1e20*/  LDS R115, [0x420] ;  /* 0x00042000ff737984 */ /* 0x000ee20000000800 */
[----:B------:R-:W-:Y:S01]  /*1e30*/  P2R R2, PR, RZ, 0x40 ;  /* 0x00000040ff027803 */ /* 0x000fe20000000000 */
[C---:B0-----:R-:W-:Y:S02]  /*1e40*/  IMAD R5, R37.reuse, c[0x0][0x2ec], R4 ;  /* 0x0000bb0025057a24 */ /* 0x041fe400078e0204 */
[----:B------:R-:W-:Y:S01]  /*1e50*/  IMAD.WIDE.U32 R2, R37, c[0x0][0x2e8], RZ ;  /* 0x0000ba0025027a25 */ /* 0x000fe200078e00ff */
[----:B-1----:R-:W-:-:S04]  /*1e60*/  LEA R7, P0, R22, c[0x0][0x338], 0x2 ;  /* 0x0000ce0016077a11 */ /* 0x002fc800078010ff */
[----:B------:R-:W-:Y:S01]  /*1e70*/  IADD3 R3, R3, R5, RZ ;  /* 0x0000000503037210 */ /* 0x000fe20007ffe0ff */
[----:B--2---:R-:W-:Y:S01]  /*1e80*/  IMAD R19, R35, c[0x0][0x2f0], RZ ;  /* 0x0000bc0023137a24 */ /* 0x004fe200078e02ff */
        /* <DEDUP_REMOVED lines=8> */
[C---:B---3--:R-:W-:Y:S02]  /*1f10*/  ISETP.GE.AND P0, PT, R22.reuse, R115, PT ;  /* 0x000000731600720c */ /* 0x048fe40003f06270 */
        /* <DEDUP_REMOVED lines=13> */
.L_x_7005:
[----:B------:R-:W-:Y:S05]  /*1ff0*/  BSYNC B0 ;  /* 0x0000000000007941 */ /* 0x000fea0003800000 */
.L_x_7004:
        /* <DEDUP_REMOVED lines=37> */
[----:B------:R-:W-:Y:S02]  /*2250*/  FMUL.FTZ R105, R105, R94 ;  /* 0x0000005e69697220 */ /* 0x000fe40000410000 */
[----:B0-----:R-:W-:Y:S02]  /*2260*/  FMUL.FTZ R5, R96, R92 ;  /* 0x0000005c60057220 */ /* 0x001fe40000410000 */
[----:B------:R-:W-:Y:S02]  /*2270*/  FMUL.FTZ R107, R107, R100 ;  /* 0x000000646b6b7220 */ /* 0x000fe40000410000 */
[----:B-1----:R-:W-:-:S02]  /*2280*/  FMUL.FTZ R7, R30, R102 ;  /* 0x000000661e077220 */ /* 0x002fc40000410000 */
        /* <DEDUP_REMOVED lines=48> */
.L_x_7008:
[----:B------:R-:W-:Y:S05]  /*2590*/  BSYNC B0 ;  /* 0x0000000000007941 */ /* 0x000fea0003800000 */
.L_x_7007:
        /* <DEDUP_REMOVED lines=13> */
.L_x_7006:
[----:B------:R-:W-:Y:S01]  /*2670*/  FFMA.FTZ R39, R70, R97, R39 ;  /* 0x0000006146277223 */ /* 0x000fe20000010027 */
[----:B------:R-:W-:Y:S01]  /*2680*/  MOV R2, c[0x0][0x16c] ;  /* 0x00005b0000027a02 */ /* 0x000fe20000000f00 */
[----:B------:R-:W-:Y:S01]  /*2690*/  BAR.SYNC.DEFER_BLOCKING 0x0 ;  /* 0x0000000000007b1d */ /* 0x000fe20000010000 */
[----:B-1----:R-:W-:Y:S01]  /*26a0*/  HFMA2.MMA R119, -RZ, RZ, 0, 0 ;  /* 0x00000000ff777435 */ /* 0x002fe200000001ff */
        /* <DEDUP_REMOVED lines=14> */
[----:B0-----:R-:W-:Y:S01]  /*2790*/  MOV R117, RZ ;  /* 0x000000ff00757202 */ /* 0x001fe20000000f00 */
[----:B------:R-:W-:-:S02]  /*27a0*/  FMUL.FTZ R127, R84, R34 ;  /* 0x00000022547f7220 */ /* 0x000fc40000410000 */
[----:B------:R-:W-:Y:S02]  /*27b0*/  FFMA.FTZ R39, R75, R86, R39 ;  /* 0x000000564b277223 */ /* 0x000fe40000010027 */
[-C--:B------:R-:W-:Y:S02]  /*27c0*/  FMUL.FTZ R129, R101, R34.reuse ;  /* 0x0000002265817220 */ /* 0x080fe40000410000 */
[----:B------:R-:W-:Y:S02]  /*27d0*/  FFMA.FTZ R39, R76, R103, R39 ;  /* 0x000000674c277223 */ /* 0x000fe40000010027 */
[-C--:B------:R-:W-:Y:S02]  /*27e0*/  FMUL.FTZ R131, R86, R34.reuse ;  /* 0x0000002256837220 */ /* 0x080fe40000410000 */
[-C--:B------:R-:W-:Y:S02]  /*27f0*/  FMUL.FTZ R133, R103, R34.reuse ;  /* 0x0000002267857220 */ /* 0x080fe40000410000 */
        /* <DEDUP_REMOVED lines=48> */
.L_x_7030:
        /* <DEDUP_REMOVED lines=14> */
[----:B------:R-:W-:-:S03]  /*2be0*/  ISETP.GE.AND P4, PT, R56, R95, PT ;  /* 0x0000005f3800720c */ /* 0x000fc60003f86270 */
[----:B------:R-:W-:Y:S01]  /*2bf0*/  IMAD.WIDE.U32 R148, R145, c[0x0][0x188], R30 ;  /* 0x0000620091947a25 */ /* 0x000fe200078e001e */
[----:B------:R-:W-:-:S03]  /*2c00*/  LEA R30, P2, R152, R48, 0x2 ;  /* 0x00000030981e7211 */ /* 0x000fc600078410ff */
[----:B------:R-:W-:Y:S01]  /*2c10*/  IMAD R151, R145, c[0x0][0x1a4], R104 ;  /* 0x0000690091977a24 */ /* 0x000fe200078e0268 */
[----:B------:R-:W-:Y:S02]  /*2c20*/  IADD3 R33, R149, R33, RZ ;  /* 0x0000002195217210 */ /* 0x000fe40007ffe0ff */
[C---:B------:R-:W-:Y:S02]  /*2c30*/  LEA R150, P1, R148.reuse, c[0x0][0x220], 0x2 ;  /* 0x0000880094967a11 */ /* 0x040fe400078210ff */
[----:B------:R-:W-:Y:S02]  /*2c40*/  IADD3 R31, R153, R151, RZ ;  /* 0x00000097991f7210 */ /* 0x000fe40007ffe0ff */
[----:B------:R-:W-:Y:S02]  /*2c50*/  LEA.HI.X R151, R148, c[0x0][0x224], R33, 0x2, P1 ;  /* 0x0000890094977a11 */ /* 0x000fe400008f1421 */
[----:B------:R-:W-:Y:S02]  /*2c60*/  LEA.HI.X R31, R152, R50, R31, 0x2, P2 ;  /* 0x00000032981f7211 */ /* 0x000fe400010f141f */
[----:B------:R-:W-:Y:S01]  /*2c70*/  MOV R33, RZ ;  /* 0x000000ff00217202 */ /* 0x000fe20000000f00 */
[----:B------:R-:W-:Y:S01]  /*2c80*/  HFMA2.MMA R108, -RZ, RZ, 0, 0 ;  /* 0x00000000ff6c7435 */ /* 0x000fe200000001ff */
[-C--:B------:R-:W-:Y:S01]  /*2c90*/  ISETP.GE.AND P1, PT, R53, R95.reuse, PT ;  /* 0x0000005f3500720c */ /* 0x080fe20003f26270 */
[----:B0-----:R0:W2:Y:S01]  /*2ca0*/  @!P5 LDG.E R106, [R30.64] ;  /* 0x000000041e6ad981 */ /* 0x0010a2000c1e1900 */
[-C--:B------:R-:W-:Y:S01]  /*2cb0*/  ISETP.GE.AND P2, PT, R54, R95.reuse, PT ;  /* 0x0000005f3600720c */ /* 0x080fe20003f46270 */
[----:B------:R-:W-:Y:S01]  /*2cc0*/  HFMA2.MMA R110, -RZ, RZ, 0, 0 ;  /* 0x00000000ff6e7435 */ /* 0x000fe200000001ff */
[-C--:B------:R-:W-:Y:S01]  /*2cd0*/  ISETP.GE.AND P5, PT, R57, R95.reuse, PT ;  /* 0x0000005f3900720c */ /* 0x080fe20003fa6270 */
[----:B---3--:R0:W3:Y:S01]  /*2ce0*/  @!P0 LDG.E R33, [R30.64+0x80] ;  /* 0x000080041e218981 */ /* 0x0080e2000c1e1900 */
[----:B------:R-:W-:Y:S01]  /*2cf0*/  ISETP.GE.AND P0, PT, R58, R95, PT ;  /* 0x0000005f3a00720c */ /* 0x000fe20003f06270 */
[----:B------:R-:W-:Y:S01]  /*2d00*/  HFMA2.MMA R112, -RZ, RZ, 0, 0 ;  /* 0x00000000ff707435 */ /* 0x000fe200000001ff */
[----:B------:R-:W-:Y:S01]  /*2d10*/  MOV R153, RZ ;  /* 0x000000ff00997202 */ /* 0x000fe20000000f00 */
[----:B------:R-:W4:Y:S01]  /*2d20*/  LDG.E R102, [R150.64] ;  /* 0x0000000496667981 */ /* 0x000f22000c1e1900 */
        /* <DEDUP_REMOVED lines=16> */
[----:B0-----:R-:W-:-:S04]  /*2e30*/  LEA R30, P1, R148, c[0x0][0x230], 0x2 ;  /* 0x00008c00941e7a11 */ /* 0x001fc800078210ff */
[----:B------:R-:W-:Y:S01]  /*2e40*/  LEA.HI.X R31, R148, c[0x0][0x234], R149, 0x2, P1 ;  /* 0x00008d00941f7a11 */ /* 0x000fe200008f1495 */
[----:B------:R-:W-:Y:S01]  /*2e50*/  FADD.FTZ R104, R79, R36 ;  /* 0x000000244f687221 */ /* 0x000fe20000010000 */
[----:B------:R-:W-:Y:S02]  /*2e60*/  ISETP.NE.AND P0, PT, R160, RZ, PT ;  /* 0x000000ffa000720c */ /* 0x000fe40003f05270 */
[----:B------:R-:W-:Y:S02]  /*2e70*/  ISETP.NE.AND P1, PT, R41, RZ, PT ;  /* 0x000000ff2900720c */ /* 0x000fe40003f25270 */
[----:B------:R-:W-:Y:S01]  /*2e80*/  ISETP.LT.OR P2, PT, R162, 0x2, P0 ;  /* 0x00000002a200780c */ /* 0x000fe20000741670 */
[----:B--2---:R0:W-:Y:S04]  /*2e90*/  STS [R59.X4], R106 ;  /* 0x0000006a3b007388 */ /* 0x0041e80000004800 */
        /* <DEDUP_REMOVED lines=8> */
[----:B------:R2:W3:Y:S01]  /*2f20*/  LDG.E R30, [R30.64] ;  /* 0x000000041e1e7981 */ /* 0x0004e2000c1e1900 */
        /* <DEDUP_REMOVED lines=10> */
[----:B------:R-:W4:Y:S04]  /*2fd0*/  LDS R106, [R68.X4+0x4] ;  /* 0x00000400446a7984 */ /* 0x000f280000004800 */
[----:B------:R-:W-:Y:S04]  /*2fe0*/  LDS R114, [R68.X4+0x10] ;  /* 0x0000100044727984 */ /* 0x000fe80000004800 */
[----:B------:R-:W-:Y:S04]  /*2ff0*/  LDS R116, [R68.X4+0x14] ;  /* 0x0000140044747984 */ /* 0x000fe80000004800 */
[----:B------:R-:W-:Y:S04]  /*3000*/  LDS R118, [R68.X4+0x18] ;  /* 0x0000180044767984 */ /* 0x000fe80000004800 */
[----:B------:R-:W-:Y:S04]  /*3010*/  LDS R120, [R68.X4+0x1c] ;  /* 0x00001c0044787984 */ /* 0x000fe80000004800 */
[----:B------:R-:W2:Y:S04]  /*3020*/  LDS R108, [R68.X4] ;  /* 0x00000000446c7984 */ /* 0x000ea80000004800 */
[----:B-1----:R1:W-:Y:S01]  /*3030*/  STS [R128+0xa88], R171 ;  /* 0x000a88ab80007388 */ /* 0x0023e20000000800 */
[----:B------:R-:W-:Y:S01]  /*3040*/  HFMA2.MMA R138, -RZ, RZ, 0, 0 ;  /* 0x00000000ff8a7435 */ /* 0x000fe200000001ff */
[----:B------:R-:W-:-:S02]  /*3050*/  @!P2 IMAD.WIDE R148, R149, 0x8, R28 ;  /* 0x000000089594a825 */ /* 0x000fc400078e021c */
[----:B------:R-:W-:Y:S02]  /*3060*/  BAR.SYNC.DEFER_BLOCKING 0x0 ;  /* 0x0000000000007b1d */ /* 0x000fe40000010000 */
[--C-:B------:R-:W-:Y:S02]  /*3070*/  FADD.FTZ R122, R81, R36.reuse ;  /* 0x00000024517a7221 */ /* 0x100fe40000010000 */
[----:B------:R-:W-:Y:S02]  /*3080*/  FADD.FTZ R124, R83, R36 ;  /* 0x00000024537c7221 */ /* 0x000fe40000010000 */
[----:B------:R-:W-:Y:S02]  /*3090*/  FMUL.FTZ R33, R151, R122 ;  /* 0x0000007a97217220 */ /* 0x000fe40000410000 */
[----:B------:R-:W-:Y:S02]  /*30a0*/  FMUL.FTZ R161, R73, R96 ;  /* 0x0000006049a17220 */ /* 0x000fe40000410000 */
[----:B------:R-:W-:-:S02]  /*30b0*/  FMUL.FTZ R146, R151, R124 ;  /* 0x0000007c97927220 */ /* 0x000fc40000410000 */
[--C-:B------:R-:W-:Y:S01]  /*30c0*/  FADD.FTZ R126, R85, R36.reuse ;  /* 0x00000024557e7221 */ /* 0x100fe20000010000 */
[----:B------:R2:W5:Y:S01]  /*30d0*/  @!P2 LDG.E R138, [R148.64+0x4] ;  /* 0x00000404948aa981 */ /* 0x000562000c1e1900 */
[----:B------:R-:W-:Y:S01]  /*30e0*/  ISETP.NE.AND P2, PT, R41, 0x1f, PT ;  /* 0x0000001f2900780c */ /* 0x000fe20003f45270 */
[----:B------:R-:W4:Y:S01]  /*30f0*/  MUFU.EX2 R33, R33 ;  /* 0x0000002100217308 */ /* 0x000f220000000800 */
[----:B0-----:R-:W-:Y:S02]  /*3100*/  FMUL.FTZ R175, R161, R112 ;  /* 0x00000070a1af7220 */ /* 0x001fe40000410000 */
[----:B------:R-:W-:Y:S02]  /*3110*/  FMUL.FTZ R150, R151, R126 ;  /* 0x0000007e97967220 */ /* 0x000fe40000410000 */
[----:B-1----:R-:W-:-:S03]  /*3120*/  FADD.FTZ R128, R87, R36 ;  /* 0x0000002457807221 */ /* 0x002fc60000010000 */
[----:B------:R-:W0:Y:S04]  /*3130*/  MUFU.EX2 R146, R146 ;  /* 0x0000009200927308 */ /* 0x000e280000000800 */
[----:B------:R1:W1:Y:S01]  /*3140*/  @P2 LDS R161, [R41.X4+0x128c] ;  /* 0x00128c0029a12984 */ /* 0x0002620000004800 */
[----:B--2---:R-:W-:Y:S02]  /*3150*/  FMUL.FTZ R148, R151, R128 ;  /* 0x0000008097947220 */ /* 0x004fe40000410000 */
[--C-:B------:R-:W-:Y:S01]  /*3160*/  FADD.FTZ R130, R89, R36.reuse ;  /* 0x0000002459827221 */ /* 0x100fe20000010000 */
[----:B------:R-:W2:Y:S01]  /*3170*/  MUFU.EX2 R150, R150 ;  /* 0x0000009600967308 */ /* 0x000ea20000000800 */
[----:B------:R-:W-:Y:S02]  /*3180*/  FADD.FTZ R132, R91, R36 ;  /* 0x000000245b847221 */ /* 0x000fe40000010000 */
[----:B------:R-:W-:-:S02]  /*3190*/  FMUL.FTZ R144, R151, R130 ;  /* 0x0000008297907220 */ /* 0x000fc40000410000 */
[----:B------:R-:W-:-:S03]  /*31a0*/  FADD.FTZ R134, R93, R36 ;  /* 0x000000245d867221 */ /* 0x000fc60000010000 */
[----:B------:R-:W2:Y:S01]  /*31b0*/  MUFU.EX2 R148, R148 ;  /* 0x0000009400947308 */ /* 0x000ea20000000800 */
[C---:B------:R-:W-:Y:S02]  /*31c0*/  FMUL.FTZ R152, R151.reuse, R132 ;  /* 0x0000008497987220 */ /* 0x040fe40000410000 */
[----:B------:R-:W-:Y:S02]  /*31d0*/  FMUL.FTZ R154, R151, R134 ;  /* 0x00000086979a7220 */ /* 0x000fe40000410000 */
[----:B----4-:R-:W-:-:S03]  /*31e0*/  FMUL.FTZ R31, R171, R33 ;  /* 0x00000021ab1f7220 */ /* 0x010fc60000410000 */
[----:B------:R-:W4:Y:S01]  /*31f0*/  MUFU.EX2 R144, R144 ;  /* 0x0000009000907308 */ /* 0x000f220000000800 */
[----:B0-----:R-:W-:-:S07]  /*3200*/  FMUL.FTZ R31, R146, R31 ;  /* 0x0000001f921f7220 */ /* 0x001fce0000410000 */
[----:B------:R-:W0:Y:S01]  /*3210*/  MUFU.EX2 R152, R152 ;  /* 0x0000009800987308 */ /* 0x000e220000000800 */
[----:B--2---:R-:W-:-:S07]  /*3220*/  FMUL.FTZ R31, R150, R31 ;  /* 0x0000001f961f7220 */ /* 0x004fce0000410000 */
[----:B------:R-:W2:Y:S01]  /*3230*/  MUFU.EX2 R154, R154 ;  /* 0x0000009a009a7308 */ /* 0x000ea20000000800 */
[----:B------:R-:W-:Y:S02]  /*3240*/  FMUL.FTZ R31, R148, R31 ;  /* 0x0000001f941f7220 */ /* 0x000fe40000410000 */
[----:B------:R-:W-:Y:S02]  /*3250*/  FMUL.FTZ R167, R70, R143 ;  /* 0x0000008f46a77220 */ /* 0x000fe40000410000 */
[----:B------:R-:W-:Y:S02]  /*3260*/  FMUL.FTZ R165, R71, R98 ;  /* 0x0000006247a57220 */ /* 0x000fe40000410000 */
[----:B------:R-:W-:Y:S02]  /*3270*/  FMUL.FTZ R163, R72, R141 ;  /* 0x0000008d48a37220 */ /* 0x000fe40000410000 */
[----:B----4-:R-:W-:Y:S01]  /*3280*/  FMUL.FTZ R153, R144, R31 ;  /* 0x0000001f90997220 */ /* 0x010fe20000410000 */
        /* <DEDUP_REMOVED lines=16> */
[----:B------:R-:W-:Y:S02]  /*3390*/  FMUL.FTZ R174, R86, R30 ;  /* 0x0000001e56ae7220 */ /* 0x000fe40000410000 */
[----:B--2---:R-:W-:Y:S01]  /*33a0*/  FFMA.FTZ R165, R154, R176, R183 ;  /* 0x000000b09aa57223 */ /* 0x004fe200000100b7 */
        /* <DEDUP_REMOVED lines=9> */
.L_x_7011:
[----:B-1----:R-:W-:Y:S05]  /*3440*/  BSYNC B0 ;  /* 0x0000000000007941 */ /* 0x002fea0003800000 */
.L_x_7010:
[----:B------:R-:W-:Y:S01]  /*3450*/  FMUL.FTZ R167, R154, R161 ;  /* 0x000000a19aa77220 */ /* 0x000fe20000410000 */
        /* <DEDUP_REMOVED lines=23> */
[C---:B0-----:R-:W-:Y:S02]  /*35d0*/  FFMA.FTZ R136, R146.reuse, R165, R155 ;  /* 0x000000a592887223 */ /* 0x041fe4000001009b */
[----:B------:R-:W-:Y:S02]  /*35e0*/  FMUL.FTZ R30, R146, R167 ;  /* 0x000000a7921e7220 */ /* 0x000fe40000410000 */
        /* <DEDUP_REMOVED lines=60> */
[----:B------:R-:W1:Y:S01]  /*39b0*/  SHFL.DOWN PT, R149, R151, 0x1, 0x1f ;  /* 0x08201f0097957f89 */ /* 0x000e6200000e0000 */
[----:B0-----:R-:W-:-:S04]  /*39c0*/  @P1 FFMA.FTZ R136, R140, R136, R163 ;  /* 0x000000888c881223 */ /* 0x001fc800000100a3 */
[----:B------:R-:W-:-:S04]  /*39d0*/  FFMA.FTZ R157, R171, R136, R166 ;  /* 0x00000088ab9d7223 */ /* 0x000fc800000100a6 */
[-C--:B------:R-:W-:Y:S02]  /*39e0*/  FFMA.FTZ R167, R33, R157.reuse, R170 ;  /* 0x0000009d21a77223 */ /* 0x080fe400000100aa */
[----:B------:R-:W-:Y:S02]  /*39f0*/  FADD.FTZ R136, -R166, R157 ;  /* 0x0000009da6887221 */ /* 0x000fe40000010100 */
[----:B-1----:R-:W-:Y:S02]  /*3a00*/  @P2 FFMA.FTZ R164, R149, R164, R165 ;  /* 0x000000a495a42223 */ /* 0x002fe400000100a5 */
[----:B------:R-:W-:Y:S01]  /*3a10*/  FFMA.FTZ R157, R97, R157, RZ ;  /* 0x0000009d619d7223 */ /* 0x000fe200000100ff */
[----:B------:R0:W-:Y:S01]  /*3a20*/  SHFL.IDX PT, R165, R142, RZ, 0x1f ;  /* 0x00001fff8ea57589 */ /* 0x0001e200000e0000 */
[----:B------:R-:W-:Y:S02]  /*3a30*/  FFMA.FTZ R149, R164, R161, R176 ;  /* 0x000000a1a4957223 */ /* 0x000fe400000100b0 */
[-C--:B------:R-:W-:Y:S01]  /*3a40*/  FFMA.FTZ R176, R146, R167.reuse, R173 ;  /* 0x000000a792b07223 */ /* 0x080fe200000100ad */
[----:B------:R1:W2:Y:S01]  /*3a50*/  SHFL.IDX PT, R164, R151, RZ, 0x1f ;  /* 0x00001fff97a47589 */ /* 0x0002a200000e0000 */
        /* <DEDUP_REMOVED lines=8> */
[C---:B------:R-:W-:Y:S02]  /*3ae0*/  FFMA.FTZ R161, R144.reuse, R163, R172 ;  /* 0x000000a390a17223 */ /* 0x040fe400000100ac */
[----:B0-----:R-:W-:Y:S02]  /*3af0*/  FADD.FTZ R142, -R175, R170 ;  /* 0x000000aaaf8e7221 */ /* 0x001fe40000010100 */
[-C--:B------:R-:W-:Y:S02]  /*3b00*/  FFMA.FTZ R170, R144, R174.reuse, R179 ;  /* 0x000000ae90aa7223 */ /* 0x080fe400000100b3 */
[----:B-1----:R-:W-:Y:S02]  /*3b10*/  FFMA.FTZ R151, R101, R174, R166 ;  /* 0x000000ae65977223 */ /* 0x002fe400000100a6 */
        /* <DEDUP_REMOVED lines=10> */
[----:B------:R-:W-:Y:S01]  /*3bc0*/  SHF.L.U32 R154, R41, 0x3, RZ ;  /* 0x00000003299a7819 */ /* 0x000fe200000006ff */
[----:B------:R-:W-:Y:S02]  /*3bd0*/  FMUL.FTZ R33, R151, R104 ;  /* 0x0000006897217220 */ /* 0x000fe40000410000 */
[----:B--2---:R-:W-:Y:S01]  /*3be0*/  FFMA.FTZ R31, R164, R31, R165 ;  /* 0x0000001fa41f7223 */ /* 0x004fe200000100a5 */
[----:B------:R-:W-:Y:S01]  /*3bf0*/  LEA.HI.SX32 R175, R154, R154, 0x1b ;  /* 0x0000009a9aaf7211 */ /* 0x000fe200078fdaff */
[----:B------:R-:W-:-:S02]  /*3c00*/  FMUL.FTZ R154, R155, R122 ;  /* 0x0000007a9b9a7220 */ /* 0x000fc40000410000 */
        /* <DEDUP_REMOVED lines=8> */
[----:B------:R-:W-:-:S02]  /*3c90*/  FMUL.FTZ R171, R149, R134 ;  /* 0x0000008695ab7220 */ /* 0x000fc40000410000 */
[----:B------:R-:W-:Y:S02]  /*3ca0*/  FFMA.FTZ R165, R140, R167, R165 ;  /* 0x000000a78ca57223 */ /* 0x000fe400000100a5 */
[----:B------:R-:W-:Y:S02]  /*3cb0*/  FMUL.FTZ R169, R157, R132 ;  /* 0x000000849da97220 */ /* 0x000fe40000410000 */
[----:B------:R-:W-:Y:S02]  /*3cc0*/  FMUL.FTZ R166, R163, R130 ;  /* 0x00000082a3a67220 */ /* 0x000fe40000410000 */
[----:B------:R-:W-:Y:S02]  /*3cd0*/  FADD.FTZ R144, -R177, R174 ;  /* 0x000000aeb1907221 */ /* 0x000fe40000010100 */
[----:B0-----:R-:W-:Y:S02]  /*3ce0*/  FMUL.FTZ R30, R159, R126 ;  /* 0x0000007e9f1e7220 */ /* 0x001fe40000410000 */
[----:B------:R-:W-:-:S02]  /*3cf0*/  FMUL.FTZ R31, R161, R128 ;  /* 0x00000080a11f7220 */ /* 0x000fc40000410000 */
[----:B------:R-:W-:Y:S02]  /*3d00*/  FFMA.FTZ R165, R142, R30, R165 ;  /* 0x0000001e8ea57223 */ /* 0x000fe400000100a5 */
[----:B------:R-:W-:Y:S02]  /*3d10*/  FADD.FTZ R152, -R179, R170 ;  /* 0x000000aab3987221 */ /* 0x000fe40000010100 */
[----:B------:R-:W-:Y:S02]  /*3d20*/  FADD.FTZ R148, -R181, R172 ;  /* 0x000000acb5947221 */ /* 0x000fe40000010100 */
        /* <DEDUP_REMOVED lines=31> */
.L_x_7013:
[----:B0-----:R-:W-:Y:S05]  /*3f20*/  BSYNC B0 ;  /* 0x0000000000007941 */ /* 0x001fea0003800000 */
.L_x_7012:
        /* <DEDUP_REMOVED lines=8> */
[----:B------:R-:W-:Y:S01]  /*3fb0*/  IADD3 R32, R41, 0x40, RZ ;  /* 0x0000004029207810 */ /* 0x000fe20007ffe0ff */
[----:B------:R-:W-:Y:S01]  /*3fc0*/  IMAD R31, R31, c[0x0][0x2b0], RZ ;  /* 0x0000ac001f1f7a24 */ /* 0x000fe200078e02ff */
[----:B------:R-:W-:-:S02]  /*3fd0*/  IADD3 R154, R41, 0x60, RZ ;  /* 0x00000060299a7810 */ /* 0x000fc40007ffe0ff */
[----:B------:R-:W-:Y:S01]  /*3fe0*/  LEA.HI.SX32 R32, R32, R41, 0x1b ;  /* 0x0000002920207211 */ /* 0x000fe200078fdaff */
[----:B------:R-:W-:Y:S01]  /*3ff0*/  IMAD R167, R169, c[0x0][0x2b4], R31 ;  /* 0x0000ad00a9a77a24 */ /* 0x000fe200078e021f */
[C---:B------:R-:W-:Y:S02]  /*4000*/  ISETP.GE.AND P0, PT, R173.reuse, 0x41, PT ;  /* 0x00000041ad00780c */ /* 0x040fe40003f06270 */
[C---:B------:R-:W-:Y:S02]  /*4010*/  ISETP.GE.AND P1, PT, R173.reuse, 0x61, PT ;  /* 0x00000061ad00780c */ /* 0x040fe40003f26270 */
[C---:B------:R-:W-:Y:S02]  /*4020*/  ISETP.GE.AND P2, PT, R173.reuse, 0x81, PT ;  /* 0x00000081ad00780c */ /* 0x040fe40003f46270 */
[C---:B------:R-:W-:Y:S02]  /*4030*/  ISETP.GE.AND P3, PT, R173.reuse, 0xa1, PT ;  /* 0x000000a1ad00780c */ /* 0x040fe40003f66270 */
[----:B------:R-:W-:-:S02]  /*4040*/  ISETP.GE.AND P4, PT, R173, 0xc1, PT ;  /* 0x000000c1ad00780c */ /* 0x000fc40003f86270 */
[----:B------:R-:W-:Y:S01]  /*4050*/  ISETP.GE.AND P5, PT, R173, 0xe1, PT ;  /* 0x000000e1ad00780c */ /* 0x000fe20003fa6270 */
[----:B------:R-:W-:Y:S07]  /*4060*/  @!P6 BRA `(.L_x_7015) ;  /* 0x000000300000e947 */ /* 0x000fee0003800000 */
[----:B0-----:R-:W-:-:S05]  /*4070*/  IMAD.WIDE.U32 R30, R169, c[0x0][0x2b0], R14 ;  /* 0x0000ac00a91e7a25 */ /* 0x001fca00078e000e */
[----:B------:R-:W-:-:S05]  /*4080*/  IADD3 R31, R31, R167, RZ ;  /* 0x000000a71f1f7210 */ /* 0x000fca0007ffe0ff */
[----:B-1----:R0:W-:Y:S02]  /*4090*/  RED.E.ADD.F32.FTZ.RN.STRONG.GPU [R30.64], R33 ;  /* 0x000000211e00798e */ /* 0x0021e4000c10e784 */
.L_x_7015:
[----:B0-----:R-:W-:Y:S05]  /*40a0*/  BSYNC B0 ;  /* 0x0000000000007941 */ /* 0x001fea0003800000 */
.L_x_7014:
        /* <DEDUP_REMOVED lines=8> */
.L_x_7017:
[----:B------:R-:W-:Y:S05]  /*4130*/  BSYNC B0 ;  /* 0x0000000000007941 */ /* 0x000fea0003800000 */
.L_x_7016:
[----:B-1----:R1:W2:Y:S01]  /*4140*/  LDS R33, [R154.X4+0x5b0] ;  /* 0x0005b0009a217984 */ /* 0x0022a20000004800 */
[----:B------:R-:W-:Y:S01]  /*4150*/  BSSY B0, `(.L_x_7018) ;  /* 0x0000007000007945 */ /* 0x000fe20003800000 */
[----:B0-----:R-:W-:Y:S02]  /*4160*/  IADD3 R32, R41, 0xa0, RZ ;  /* 0x000000a029207810 */ /* 0x001fe40007ffe0ff */
[----:B------:R-:W-:Y:S01]  /*4170*/  LEA.HI.SX32 R164, R164, R41, 0x1b ;  /* 0x00000029a4a47211 */ /* 0x000fe200078fdaff */
[----:B------:R-:W-:Y:S05]  /*4180*/  @!P1 BRA `(.L_x_7019) ;  /* 0x0000003000009947 */ /* 0x000fea0003800000 */
[----:B------:R-:W-:-:S05]  /*4190*/  IMAD.WIDE.U32 R30, R169, c[0x0][0x2b0], R10 ;  /* 0x0000ac00a91e7a25 */ /* 0x000fca00078e000a */
[----:B------:R-:W-:-:S05]  /*41a0*/  IADD3 R31, R167, R31, RZ ;  /* 0x0000001fa71f7210 */ /* 0x000fca0007ffe0ff */
[----:B--2---:R0:W-:Y:S02]  /*41b0*/  RED.E.ADD.F32.FTZ.RN.STRONG.GPU [R30.64], R33 ;  /* 0x000000211e00798e */ /* 0x0041e4000c10e784 */
.L_x_7019:
[----:B------:R-:W-:Y:S05]  /*41c0*/  BSYNC B0 ;  /* 0x0000000000007941 */ /* 0x000fea0003800000 */
.L_x_7018:
[----:B0-2---:R0:W2:Y:S01]  /*41d0*/  LDS R33, [R164.X4+0x630] ;  /* 0x00063000a4217984 */ /* 0x0050a20000004800 */
[----:B------:R-:W-:Y:S01]  /*41e0*/  BSSY B0, `(.L_x_7020) ;  /* 0x0000007000007945 */ /* 0x000fe20003800000 */
[----:B-1----:R-:W-:Y:S02]  /*41f0*/  IADD3 R154, R41, 0xc0, RZ ;  /* 0x000000c0299a7810 */ /* 0x002fe40007ffe0ff */
[----:B------:R-:W-:Y:S01]  /*4200*/  LEA.HI.SX32 R32, R32, R41, 0x1b ;  /* 0x0000002920207211 */ /* 0x000fe200078fdaff */
[----:B------:R-:W-:Y:S05]  /*4210*/  @!P2 BRA `(.L_x_7021) ;  /* 0x000000300000a947 */ /* 0x000fea0003800000 */
[----:B------:R-:W-:-:S05]  /*4220*/  IMAD.WIDE.U32 R30, R169, c[0x0][0x2b0], R8 ;  /* 0x0000ac00a91e7a25 */ /* 0x000fca00078e0008 */
[----:B------:R-:W-:-:S05]  /*4230*/  IADD3 R31, R167, R31, RZ ;  /* 0x0000001fa71f7210 */ /* 0x000fca0007ffe0ff */
[----:B--2---:R1:W-:Y:S02]  /*4240*/  RED.E.ADD.F32.FTZ.RN.STRONG.GPU [R30.64], R33 ;  /* 0x000000211e00798e */ /* 0x0043e4000c10e784 */
.L_x_7021:
[----:B------:R-:W-:Y:S05]  /*4250*/  BSYNC B0 ;  /* 0x0000000000007941 */ /* 0x000fea0003800000 */
.L_x_7020:
[----:B-12---:R1:W2:Y:S01]  /*4260*/  LDS R33, [R32.X4+0x6b0] ;  /* 0x0006b00020217984 */ /* 0x0062a20000004800 */
[----:B------:R-:W-:Y:S01]  /*4270*/  BSSY B0, `(.L_x_7022) ;  /* 0x0000007000007945 */ /* 0x000fe20003800000 */
[----:B0-----:R-:W-:Y:S02]  /*4280*/  IADD3 R164, R41, 0xe0, RZ ;  /* 0x000000e029a47810 */ /* 0x001fe40007ffe0ff */
[----:B------:R-:W-:Y:S01]  /*4290*/  LEA.HI.SX32 R154, R154, R41, 0x1b ;  /* 0x000000299a9a7211 */ /* 0x000fe200078fdaff */
[----:B------:R-:W-:Y:S05]  /*42a0*/  @!P3 BRA `(.L_x_7023) ;  /* 0x000000300000b947 */ /* 0x000fea0003800000 */
[----:B------:R-:W-:-:S05]  /*42b0*/  IMAD.WIDE.U32 R30, R169, c[0x0][0x2b0], R6 ;  /* 0x0000ac00a91e7a25 */ /* 0x000fca00078e0006 */
[----:B------:R-:W-:-:S05]  /*42c0*/  IADD3 R31, R167, R31, RZ ;  /* 0x0000001fa71f7210 */ /* 0x000fca0007ffe0ff */
[----:B--2---:R0:W-:Y:S02]  /*42d0*/  RED.E.ADD.F32.FTZ.RN.STRONG.GPU [R30.64], R33 ;  /* 0x000000211e00798e */ /* 0x0041e4000c10e784 */
.L_x_7023:
[----:B------:R-:W-:Y:S05]  /*42e0*/  BSYNC B0 ;  /* 0x0000000000007941 */ /* 0x000fea0003800000 */
.L_x_7022:
[----:B------:R3:W4:Y:S01]  /*42f0*/  LDS R165, [R154.X4+0x730] ;  /* 0x000730009aa57984 */ /* 0x0007220000004800 */
[----:B------:R-:W-:Y:S01]  /*4300*/  BSSY B0, `(.L_x_7024) ;  /* 0x0000007000007945 */ /* 0x000fe20003800000 */
[----:B------:R-:W-:Y:S01]  /*4310*/  LEA.HI.SX32 R164, R164, R41, 0x1b ;  /* 0x00000029a4a47211 */ /* 0x000fe200078fdaff */
[----:B0-----:R-:W-:Y:S01]  /*4320*/  IMAD.WIDE.U32 R30, R169, c[0x0][0x2b0], R2 ;  /* 0x0000ac00a91e7a25 */ /* 0x001fe200078e0002 */
[----:B------:R-:W-:Y:S05]  /*4330*/  @!P4 BRA `(.L_x_7025) ;  /* 0x000000300000c947 */ /* 0x000fea0003800000 */
[----:B-12---:R-:W-:-:S05]  /*4340*/  IMAD.WIDE.U32 R32, R169, c[0x0][0x2b0], R4 ;  /* 0x0000ac00a9207a25 */ /* 0x006fca00078e0004 */
[----:B------:R-:W-:-:S05]  /*4350*/  IADD3 R33, R167, R33, RZ ;  /* 0x00000021a7217210 */ /* 0x000fca0007ffe0ff */
[----:B----4-:R0:W-:Y:S02]  /*4360*/  RED.E.ADD.F32.FTZ.RN.STRONG.GPU [R32.64], R165 ;  /* 0x000000a52000798e */ /* 0x0101e4000c10e784 */
.L_x_7025:
[----:B------:R-:W-:Y:S05]  /*4370*/  BSYNC B0 ;  /* 0x0000000000007941 */ /* 0x000fea0003800000 */
.L_x_7024:
[----:B0-2---:R0:W2:Y:S01]  /*4380*/  LDS R33, [R164.X4+0x7b0] ;  /* 0x0007b000a4217984 */ /* 0x0050a20000004800 */
[----:B------:R-:W-:Y:S01]  /*4390*/  BSSY B0, `(.L_x_7026) ;  /* 0x0000004000007945 */ /* 0x000fe20003800000 */
[----:B------:R-:W-:Y:S05]  /*43a0*/  @!P5 BRA `(.L_x_7027) ;  /* 0x000000200000d947 */ /* 0x000fea0003800000 */
[----:B------:R-:W-:-:S05]  /*43b0*/  IADD3 R31, R167, R31, RZ ;  /* 0x0000001fa71f7210 */ /* 0x000fca0007ffe0ff */
[----:B--2---:R2:W-:Y:S02]  /*43c0*/  RED.E.ADD.F32.FTZ.RN.STRONG.GPU [R30.64], R33 ;  /* 0x000000211e00798e */ /* 0x0045e4000c10e784 */
.L_x_7027:
[----:B------:R-:W-:Y:S05]  /*43d0*/  BSYNC B0 ;  /* 0x0000000000007941 */ /* 0x000fea0003800000 */
.L_x_7026:
[----:B--2---:R-:W2:Y:S01]  /*43e0*/  SHFL.DOWN PT, R33, R146, 0x1, 0x1f ;  /* 0x08201f0092217f89 */ /* 0x004ea200000e0000 */
[----:B------:R-:W-:Y:S01]  /*43f0*/  ISETP.GT.AND P0, PT, R46, 0x1e, PT ;  /* 0x0000001e2e00780c */ /* 0x000fe20003f04270 */
[----:B------:R-:W-:Y:S01]  /*4400*/  FMUL.FTZ R120, R120, R149 ;  /* 0x0000009578787220 */ /* 0x000fe20000410000 */
[----:B------:R-:W-:Y:S01]  /*4410*/  ISETP.NE.AND P1, PT, R46, RZ, PT ;  /* 0x000000ff2e00720c */ /* 0x000fe20003f25270 */
[----:B------:R-:W5:Y:S01]  /*4420*/  SHFL.DOWN PT, R31, R166, 0x1, 0x1f ;  /* 0x08201f00a61f7f89 */ /* 0x000f6200000e0000 */
        /* <DEDUP_REMOVED lines=11> */
[----:B--2---:R-:W-:Y:S02]  /*44e0*/  @!P0 FADD.FTZ R146, R146, R33 ;  /* 0x0000002192928221 */ /* 0x004fe40000010000 */
[----:B------:R-:W-:Y:S02]  /*44f0*/  FFMA.FTZ R131, R116, R130, R131 ;  /* 0x0000008274837223 */ /* 0x000fe40000010083 */
[----:B-----5:R-:W-:Y:S01]  /*4500*/  @!P0 FADD.FTZ R166, R166, R31 ;  /* 0x0000001fa6a68221 */ /* 0x020fe20000010000 */
[----:B------:R-:W2:Y:S01]  /*4510*/  SHFL.DOWN PT, R33, R146, 0x2, 0x1f ;  /* 0x08401f0092217f89 */ /* 0x000ea200000e0000 */
[----:B------:R-:W-:Y:S01]  /*4520*/  ISETP.GT.AND P0, PT, R46, 0x1d, PT ;  /* 0x0000001d2e00780c */ /* 0x000fe20003f04270 */
[----:B------:R-:W-:Y:S02]  /*4530*/  FFMA.FTZ R127, R112, R126, R127 ;  /* 0x0000007e707f7223 */ /* 0x000fe4000001007f */
[----:B------:R-:W5:Y:S01]  /*4540*/  SHFL.DOWN PT, R31, R166, 0x2, 0x1f ;  /* 0x08401f00a61f7f89 */ /* 0x000f6200000e0000 */
[----:B------:R-:W-:-:S02]  /*4550*/  FFMA.FTZ R123, R106, R122, R123 ;  /* 0x0000007a6a7b7223 */ /* 0x000fc4000001007b */
[----:B------:R-:W-:Y:S02]  /*4560*/  FFMA.FTZ R116, R75, R116, R163 ;  /* 0x000000744b747223 */ /* 0x000fe400000100a3 */
[----:B------:R-:W-:Y:S02]  /*4570*/  FFMA.FTZ R112, R73, R112, R159 ;  /* 0x0000007049707223 */ /* 0x000fe4000001009f */
[----:B------:R-:W-:Y:S02]  /*4580*/  FFMA.FTZ R106, R71, R106, R155 ;  /* 0x0000006a476a7223 */ /* 0x000fe4000001009b */
[----:B------:R-:W-:Y:S02]  /*4590*/  FFMA.FTZ R135, R120, R134, R135 ;  /* 0x0000008678877223 */ /* 0x000fe40000010087 */
[----:B------:R-:W-:Y:S02]  /*45a0*/  FADD.FTZ R107, R116, R107 ;  /* 0x0000006b746b7221 */ /* 0x000fe40000010000 */
[----:B------:R-:W-:-:S02]  /*45b0*/  FADD.FTZ R111, R112, R111 ;  /* 0x0000006f706f7221 */ /* 0x000fc40000010000 */
[----:B------:R-:W-:Y:S02]  /*45c0*/  FADD.FTZ R115, R106, R115 ;  /* 0x000000736a737221 */ /* 0x000fe40000010000 */
[----:B--2---:R-:W-:Y:S02]  /*45d0*/  @!P0 FADD.FTZ R146, R146, R33 ;  /* 0x0000002192928221 */ /* 0x004fe40000010000 */
[----:B-----5:R-:W-:-:S03]  /*45e0*/  @!P0 FADD.FTZ R166, R166, R31 ;  /* 0x0000001fa6a68221 */ /* 0x020fc60000010000 */
[----:B------:R-:W2:Y:S01]  /*45f0*/  SHFL.DOWN PT, R33, R146, 0x4, 0x1f ;  /* 0x08801f0092217f89 */ /* 0x000ea200000e0000 */
[----:B------:R-:W-:-:S03]  /*4600*/  ISETP.GT.AND P0, PT, R46, 0x1b, PT ;  /* 0x0000001b2e00780c */ /* 0x000fc60003f04270 */
[----:B------:R-:W5:Y:S10]  /*4610*/  SHFL.DOWN PT, R31, R166, 0x4, 0x1f ;  /* 0x08801f00a61f7f89 */ /* 0x000f7400000e0000 */
[----:B--2---:R-:W-:-:S02]  /*4620*/  @!P0 FADD.FTZ R146, R146, R33 ;  /* 0x0000002192928221 */ /* 0x004fc40000010000 */
[----:B-----5:R-:W-:-:S03]  /*4630*/  @!P0 FADD.FTZ R166, R166, R31 ;  /* 0x0000001fa6a68221 */ /* 0x020fc60000010000 */
[----:B------:R-:W2:Y:S01]  /*4640*/  SHFL.DOWN PT, R33, R146, 0x8, 0x1f ;  /* 0x09001f0092217f89 */ /* 0x000ea200000e0000 */
[----:B------:R-:W-:-:S03]  /*4650*/  ISETP.GT.AND P0, PT, R46, 0x17, PT ;  /* 0x000000172e00780c */ /* 0x000fc60003f04270 */
[----:B------:R-:W5:Y:S10]  /*4660*/  SHFL.DOWN PT, R31, R166, 0x8, 0x1f ;  /* 0x09001f00a61f7f89 */ /* 0x000f7400000e0000 */
[----:B--2---:R-:W-:-:S02]  /*4670*/  @!P0 FADD.FTZ R146, R146, R33 ;  /* 0x0000002192928221 */ /* 0x004fc40000010000 */
[----:B------:R-:W-:Y:S02]  /*4680*/  FMUL.FTZ R33, R118, R157 ;  /* 0x0000009d76217220 */ /* 0x000fe40000410000 */
[----:B-----5:R-:W-:Y:S01]  /*4690*/  @!P0 FADD.FTZ R166, R166, R31 ;  /* 0x0000001fa6a68221 */ /* 0x020fe20000010000 */
[----:B------:R-:W2:Y:S01]  /*46a0*/  SHFL.DOWN PT, R167, R146, 0x10, 0x1f ;  /* 0x0a001f0092a77f89 */ /* 0x000ea200000e0000 */
[----:B------:R-:W-:Y:S01]  /*46b0*/  ISETP.GT.AND P0, PT, R46, 0xf, PT ;  /* 0x0000000f2e00780c */ /* 0x000fe20003f04270 */
[-C--:B------:R-:W-:Y:S02]  /*46c0*/  FMUL.FTZ R31, R114, R161.reuse ;  /* 0x000000a1721f7220 */ /* 0x080fe40000410000 */
[----:B----4-:R-:W4:Y:S01]  /*46d0*/  SHFL.DOWN PT, R165, R166, 0x10, 0x1f ;  /* 0x0a001f00a6a57f89 */ /* 0x010f2200000e0000 */
[C---:B------:R-:W-:Y:S02]  /*46e0*/  FMUL.FTZ R161, R102.reuse, R161 ;  /* 0x000000a166a17220 */ /* 0x040fe40000410000 */
[----:B------:R-:W-:-:S02]  /*46f0*/  FMUL.FTZ R157, R102, R157 ;  /* 0x0000009d669d7220 */ /* 0x000fc40000410000 */
[----:B------:R-:W-:Y:S02]  /*4700*/  FMUL.FTZ R161, R161, R144 ;  /* 0x00000090a1a17220 */ /* 0x000fe40000410000 */
[----:B------:R-:W-:Y:S02]  /*4710*/  FMUL.FTZ R157, R157, R148 ;  /* 0x000000949d9d7220 */ /* 0x000fe40000410000 */
[----:B------:R-:W-:Y:S02]  /*4720*/  FFMA.FTZ R129, R31, R128, R129 ;  /* 0x000000801f817223 */ /* 0x000fe40000010081 */
[----:B-1----:R-:W-:Y:S02]  /*4730*/  FFMA.FTZ R32, R74, R31, R161 ;  /* 0x0000001f4a207223 */ /* 0x002fe400000100a1 */
[----:B------:R-:W-:Y:S02]  /*4740*/  FFMA.FTZ R133, R33, R132, R133 ;  /* 0x0000008421857223 */ /* 0x000fe40000010085 */
[----:B------:R-:W-:-:S02]  /*4750*/  FFMA.FTZ R114, R76, R33, R157 ;  /* 0x000000214c727223 */ /* 0x000fc4000001009d */
[----:B------:R-:W-:Y:S02]  /*4760*/  FMUL.FTZ R31, R102, R149 ;  /* 0x00000095661f7220 */ /* 0x000fe40000410000 */
[----:B------:R-:W-:Y:S02]  /*4770*/  FMUL.FTZ R149, R110, R153 ;  /* 0x000000996e957220 */ /* 0x000fe40000410000 */
[----:B--2---:R-:W-:Y:S02]  /*4780*/  @!P0 FADD.FTZ R146, R146, R167 ;  /* 0x000000a792928221 */ /* 0x004fe40000010000 */
[----:B------:R-:W-:Y:S02]  /*4790*/  FMUL.FTZ R33, R108, R151 ;  /* 0x000000976c217220 */ /* 0x000fe40000410000 */
[----:B----4-:R-:W-:Y:S02]  /*47a0*/  @!P0 FADD.FTZ R166, R166, R165 ;  /* 0x000000a5a6a68221 */ /* 0x010fe40000010000 */
[----:B------:R-:W-:-:S02]  /*47b0*/  FMUL.FTZ R153, R102, R153 ;  /* 0x0000009966997220 */ /* 0x000fc40000410000 */
[----:B------:R-:W-:Y:S01]  /*47c0*/  FMUL.FTZ R151, R102, R151 ;  /* 0x0000009766977220 */ /* 0x000fe20000410000 */
        /* <DEDUP_REMOVED lines=15> */
[----:B------:R-:W-:Y:S01]  /*48c0*/  FADD.FTZ R117, R32, R117 ;  /* 0x0000007520757221 */ /* 0x000fe20000010000 */
[----:B------:R-:W-:Y:S06]  /*48d0*/  BAR.SYNC.DEFER_BLOCKING 0x0 ;  /* 0x0000000000007b1d */ /* 0x000fec0000010000 */
[----:B------:R-:W-:Y:S05]  /*48e0*/  @P2 BRA `(.L_x_7029) ;  /* 0x0000008000002947 */ /* 0x000fea0003800000 */
[----:B-1----:R-:W-:Y:S02]  /*48f0*/  ISETP.NE.AND P0, PT, R162, c[0x0][0x174], PT ;  /* 0x00005d00a2007a0c */ /* 0x002fe40003f05270 */
[----:B------:R-:W-:-:S11]  /*4900*/  SHF.L.U32 R102, R145, 0x2, RZ ;  /* 0x0000000291667819 */ /* 0x000fd600000006ff */
[----:B------:R-:W1:Y:S04]  /*4910*/  @P0 LDS R32, [R102+0x1f08] ;  /* 0x001f080066200984 */ /* 0x000e680000000800 */
[----:B------:R-:W2:Y:S01]  /*4920*/  @P0 LDS R33, [R102+0x1b08] ;  /* 0x001b080066210984 */ /* 0x000ea20000000800 */
[----:B-1----:R-:W-:Y:S02]  /*4930*/  @P0 FADD.FTZ R31, R31, R32 ;  /* 0x000000201f1f0221 */ /* 0x002fe40000010000 */
[----:B--2---:R-:W-:-:S03]  /*4940*/  @P0 FADD.FTZ R30, R30, R33 ;  /* 0x000000211e1e0221 */ /* 0x004fc60000010000 */
[----:B------:R1:W-:Y:S04]  /*4950*/  STS [R102+0x1f08], R31 ;  /* 0x001f081f66007388 */ /* 0x0003e80000000800 */
[----:B------:R1:W-:Y:S02]  /*4960*/  STS [R102+0x1b08], R30 ;  /* 0x001b081e66007388 */ /* 0x0003e40000000800 */
.L_x_7029:
[----:B-1----:R-:W-:Y:S05]  /*4970*/  BSYNC B0 ;  /* 0x0000000000007941 */ /* 0x002fea0003800000 */
.L_x_7028:
[----:B------:R-:W-:Y:S02]  /*4980*/  IADD3 R145, R145, 0x1, RZ ;  /* 0x0000000191917810 */ /* 0x000fe40007ffe0ff */
[----:B------:R-:W-:Y:S02]  /*4990*/  IADD3 R100, P1, R100, 0x1, RZ ;  /* 0x0000000164647810 */ /* 0x000fe40007f3e0ff */
[----:B------:R-:W-:Y:S02]  /*49a0*/  ISETP.GE.AND P0, PT, R145, c[0x0][0x16c], PT ;  /* 0x00005b0091007a0c */ /* 0x000fe40003f06270 */
[----:B------:R-:W-:-:S11]  /*49b0*/  IADD3.X R147, RZ, R147, RZ, P1, !PT ;  /* 0x00000093ff937210 */ /* 0x000fd60000ffe4ff */
[----:B------:R-:W-:Y:S01]  /*49c0*/  @P0 CALL.REL.NOINC `(.L_x_7009) ;  /* 0x0000001000000944 */ /* 0x000fe20003c00000 */
[----:B------:R-:W-:Y:S05]  /*49d0*/  BRA `(.L_x_7030) ;  /* 0xffffe12000007947 */ /* 0x000fea000383ffff */
.L_x_7009:
        /* <DEDUP_REMOVED lines=50> */
.L_x_7032:
[----:B------:R-:W-:Y:S05]  /*4d00*/  BSYNC B0 ;  /* 0x0000000000007941 */ /* 0x000fea0003800000 */
.L_x_7031:
[----:B------:R-:W-:Y:S01]  /*4d10*/  @!P2 STG.E [R6.64+-0x300], R13 ;  /* 0xfffd000d0600a986 */ /* 0x000fe2000c101904 */
[-C--:B------:R-:W-:Y:S01]  /*4d20*/  ISETP.GE.AND P1, PT, R54, R71.reuse, PT ;  /* 0x000000473600720c */ /* 0x080fe20003f26270 */
[----:B------:R-:W-:Y:S01]  /*4d30*/  FADD.FTZ R40, R117, R40 ;  /* 0x0000002875287221 */ /* 0x000fe20000010000 */
[-C--:B------:R-:W-:Y:S01]  /*4d40*/  ISETP.GE.AND P0, PT, R55, R71.reuse, PT ;  /* 0x000000473700720c */ /* 0x080fe20003f06270 */
[----:B-1----:R-:W-:Y:S01]  /*4d50*/  IMAD R4, R156, c[0x0][0x2f8], RZ ;  /* 0x0000be009c047a24 */ /* 0x002fe200078e02ff */
        /* <DEDUP_REMOVED lines=20> */
[----:B-1----:R-:W-:-:S05]  /*4ea0*/  IMAD R7, R37, c[0x0][0x2fc], R4 ;  /* 0x0000bf0025077a24 */ /* 0x002fca00078e0204 */
        /* <DEDUP_REMOVED lines=34> */
.L_x_7034:
[----:B------:R-:W-:Y:S05]  /*50d0*/  BSYNC B0 ;  /* 0x0000000000007941 */ /* 0x000fea0003800000 */
.L_x_7033:
[----:B------:R-:W-:Y:S01]  /*50e0*/  MOV R3, R21 ;  /* 0x0000001500037202 */ /* 0x000fe20000000f00 */
[----:B------:R-:W-:Y:S01]  /*50f0*/  IMAD R5, R35, c[0x0][0x300], RZ ;  /* 0x0000c00023057a24 */ /* 0x000fe200078e02ff */
[----:B------:R-:W-:Y:S02]  /*5100*/  IADD3 R4, P0, R67, -0x380, RZ ;  /* 0xfffffc8043047810 */ /* 0x000fe40007f1e0ff */
[-C--:B------:R-:W-:Y:S01]  /*5110*/  ISETP.GE.AND P5, PT, R57, R17.reuse, PT ;  /* 0x000000113900720c */ /* 0x080fe20003fa6270 */
[----:B------:R-:W-:Y:S01]  /*5120*/  IMAD.WIDE.U32 R2, R0, c[0x0][0x300], R2 ;  /* 0x0000c00000027a25 */ /* 0x000fe200078e0002 */
[----:B------:R-:W-:Y:S02]  /*5130*/  IADD3 R4, P1, R4, c[0x0][0x340], RZ ;  /* 0x0000d00004047a10 */ /* 0x000fe40007f3e0ff */
[----:B------:R-:W-:Y:S01]  /*5140*/  ISETP.GE.AND P6, PT, R58, R17, PT ;  /* 0x000000113a00720c */ /* 0x000fe20003fc6270 */
[----:B-1----:R-:W-:Y:S01]  /*5150*/  IMAD R7, R0, c[0x0][0x304], R5 ;  /* 0x0000c10000077a24 */ /* 0x002fe200078e0205 */
        /* <DEDUP_REMOVED lines=30> */
.L_x_7003:
        /* <DEDUP_REMOVED lines=24> */
.L_x_7037:
[----:B-1----:R-:W-:Y:S05]  /*54c0*/  BSYNC B0 ;  /* 0x0000000000007941 */ /* 0x002fea0003800000 */
.L_x_7036:
[----:B------:R-:W-:Y:S01]  /*54d0*/  BSSY B0, `(.L_x_7038) ;  /* 0x0000018000007945 */ /* 0x000fe20003800000 */
[----:B------:R-:W-:Y:S05]  /*54e0*/  @!P0 BRA `(.L_x_7039) ;  /* 0x0000015000008947 */ /* 0x000fea0003800000 */
[----:B------:R-:W-:Y:S06]  /*54f0*/  BAR.SYNC.DEFER_BLOCKING 0x0 ;  /* 0x0000000000007b1d */ /* 0x000fec0000010000 */
[----:B-1----:R-:W1:Y:S04]  /*5500*/  SHFL.DOWN P0, R3, R40, 0x1, 0x1f ;  /* 0x08201f0028037f89 */ /* 0x002e680000000000 */
        /* <DEDUP_REMOVED lines=19> */
.L_x_7039:
[----:B-1----:R-:W1:Y:S02]  /*5640*/  S2R R15, SR_TID.X ;  /* 0x00000000000f7919 */ /* 0x002e640000002100 */
.L_x_7040:
[----:B-1----:R-:W-:Y:S05]  /*5650*/  BSYNC B0 ;  /* 0x0000000000007941 */ /* 0x002fea0003800000 */
.L_x_7038:
        /* <DEDUP_REMOVED lines=10> */
.L_x_7041:
[----:B-1----:R-:W1:Y:S01]  /*5700*/  LDS R17, [R15.X4+0x1b08] ;  /* 0x001b08000f117984 */ /* 0x002e620000004800 */
        /* <DEDUP_REMOVED lines=22> */
[----:B----4-:R1:W-:Y:S02]  /*5870*/  RED.E.ADD.F32.FTZ.RN.STRONG.GPU [R12.64], R19 ;  /* 0x000000130c00798e */ /* 0x0103e4000c10e784 */
[----:B------:R-:W-:Y:S05]  /*5880*/  @!P0 BRA `(.L_x_7041) ;  /* 0xfffffe7000008947 */ /* 0x000fea000383ffff */
[----:B------:R-:W-:Y:S05]  /*5890*/  EXIT ;  /* 0x000000000000794d */ /* 0x000fea0003800000 */
.L_x_7042:
        /* <DEDUP_REMOVED lines=14> */
.L_x_9113:


//--------------------- .text._Z25selective_scan_bwd_kernelI32Selective_Scan_bwd_kernel_traitsILi32ELi8ELb0ELb1ELb0ELb1ELb0EffEEv12SSMParamsBwd --------------------------
	.section	.text._Z25selective_scan_bwd_kernelI32Selective_Scan_bwd_kernel_traitsILi32ELi8ELb0ELb1ELb0ELb1ELb0EffEEv12SSMParamsBwd,"ax",@progbits
	.sectioninfo	@"SHI_REGISTERS=167"
	.align	128
        .global         _Z25selective_scan_bwd_kernelI32Selective_Scan_bwd_kernel_traitsILi32ELi8ELb0ELb1ELb0ELb1ELb0EffEEv12SSMParamsBwd
        .type           _Z25selective_scan_bwd_kernelI32Selective_Scan_bwd_kernel_traitsILi32ELi8ELb0ELb1ELb0ELb1ELb0EffEEv12SSMParamsBwd,@function
        .size           _Z25selective_scan_bwd_kernelI32Selective_Scan_bwd_kernel_traitsILi32ELi8ELb0ELb1ELb0ELb1ELb0EffEEv12SSMParamsBwd,(.L_x_9114 - _Z25selective_scan_bwd_kernelI32Selective_Scan_bwd_kernel_traitsILi32ELi8ELb0ELb1ELb0ELb1ELb0EffEEv12SSMParamsBwd)
        .other          _Z25selective_scan_bwd_kernelI32Selective_Scan_bwd_kernel_traitsILi32ELi8ELb0ELb1ELb0ELb1ELb0EffEEv12SSMParamsBwd,@"STO_CUDA_ENTRY STV_DEFAULT"
_Z25selective_scan_bwd_kernelI32Selective_Scan_bwd_kernel_traitsILi32ELi8ELb0ELb1ELb0ELb1ELb0EffEEv12SSMParamsBwd:
.text._Z25selective_scan_bwd_kernelI32Selective_Scan_bwd_kernel_traitsILi32ELi8ELb0ELb1ELb0ELb1ELb0EffEEv12SSMParamsBwd:
        /* <DEDUP_REMOVED lines=8> */
[----:B------:R-:W-:Y:S01]  /*0080*/  ISETP.NE.AND.EX P0, PT, RZ, c[0x0][0x23c], PT, P0 ;  /* 0x00008f00ff007a0c */ /* 0x000fe20003f05300 */
[----:B------:R-:W2:Y:S01]  /*0090*/  S2R R117, SR_CTAID.X ;  /* 0x0000000000757919 */ /* 0x000ea20000002500 */
[----:B------:R-:W-:-:S03]  /*00a0*/  ISETP.NE.AND.EX P1, PT, RZ, c[0x0][0x254], PT, P1 ;  /* 0x00009500ff007a0c */ /* 0x000fc60003f25310 */
        /* <DEDUP_REMOVED lines=12> */
[----:B------:R-:W-:Y:S01]  /*0170*/  CS2R R76, SRZ ;  /* 0x00000000004c7805 */ /* 0x000fe2000001ff00 */
[----:B------:R-:W-:Y:S01]  /*0180*/  CS2R R78, SRZ ;  /* 0x00000000004e7805 */ /* 0x000fe2000001ff00 */
[C---:B------:R-:W-:Y:S01]  /*0190*/  IMAD R10, R116.reuse, c[0x0][0x190], RZ ;  /* 0x00006400740a7a24 */ /* 0x040fe200078e02ff */
[----:B0-----:R-:W-:Y:S01]  /*01a0*/  IABS R2, R121 ;  /* 0x0000007900027213 */ /* 0x001fe20000000000 */
[----:B------:R-:W-:Y:S01]  /*01b0*/  HFMA2.MMA R109, -RZ, RZ, 0, 0 ;  /* 0x00000000ff6d7435 */ /* 0x000fe200000001ff */
[C---:B------:R-:W-:Y:S01]  /*01c0*/  ISETP.GE.AND P3, PT, R115.reuse, 0x1, PT ;  /* 0x000000017300780c */ /* 0x040fe20003f66270 */
[----:B-1----:R-:W-:Y:S01]  /*01d0*/  HFMA2.MMA R6, -RZ, RZ, 0, 0 ;  /* 0x00000000ff067435 */ /* 0x002fe200000001ff */
[----:B------:R-:W-:Y:S01]  /*01e0*/  SHF.L.U32 R115, R115, 0x8, RZ ;  /* 0x0000000873737819 */ /* 0x000fe200000006ff */
[----:B--2---:R-:W-:Y:S01]  /*01f0*/  IMAD R4, R116, c[0x0][0x1d0], RZ ;  /* 0x0000740074047a24 */ /* 0x004fe200078e02ff */
[----:B------:R-:W-:Y:S01]  /*0200*/  MOV R114, RZ ;  /* 0x000000ff00727202 */ /* 0x000fe20000000f00 */
[C---:B------:R-:W-:Y:S01]  /*0210*/  IMAD R13, R117.reuse, c[0x0][0x194], R10 ;  /* 0x00006500750d7a24 */ /* 0x040fe200078e020a */
[----:B---3--:R-:W-:Y:S01]  /*0220*/  IADD3 R8, RZ, -R7, RZ ;  /* 0x80000007ff087210 */ /* 0x008fe20007ffe0ff */
[----:B------:R-:W-:-:S02]  /*0230*/  IMAD R5, R117, c[0x0][0x1d4], R4 ;  /* 0x0000750075057a24 */ /* 0x000fc400078e0204 */
[----:B------:R-:W-:Y:S02]  /*0240*/  IMAD R10, R120, c[0x0][0x280], RZ ;  /* 0x0000a000780a7a24 */ /* 0x000fe400078e02ff */
        /* <DEDUP_REMOVED lines=32> */
[----:B------:R-:W-:Y:S01]  /*0450*/  IMAD R0, R120, c[0x0][0x1e8], RZ ;  /* 0x00007a0078007a24 */ /* 0x000fe200078e02ff */
[----:B------:R-:W-:Y:S01]  /*0460*/  @P0 IADD3 R113, R113, 0x1, RZ ;  /* 0x0000000171710810 */ /* 0x000fe20007ffe0ff */
[----:B------:R-:W-:-:S03]  /*0470*/  IMAD.WIDE.U32 R2, R121, c[0x0][0x1e8], R4 ;  /* 0x00007a0079027a25 */ /* 0x000fc600078e0004 */
[----:B------:R-:W-:Y:S01]  /*0480*/  @!P2 IADD3 R113, -R113, RZ, RZ ;  /* 0x000000ff7171a210 */ /* 0x000fe20007ffe1ff */
[----:B------:R-:W-:Y:S01]  /*0490*/  IMAD.WIDE.U32 R4, R121, c[0x0][0x280], R6 ;  /* 0x0000a00079047a25 */ /* 0x000fe200078e0006 */
[----:B------:R-:W-:-:S03]  /*04a0*/  IADD3 R106, P0, R11, R2, RZ ;  /* 0x000000020b6a7210 */ /* 0x000fc60007f1e0ff */
[----:B------:R-:W-:Y:S01]  /*04b0*/  IMAD R0, R121, c[0x0][0x1ec], R0 ;  /* 0x00007b0079007a24 */ /* 0x000fe200078e0200 */
[----:B------:R-:W-:Y:S02]  /*04c0*/  IADD3 R70, P2, R11, R4, RZ ;  /* 0x000000040b467210 */ /* 0x000fe40007f5e0ff */
        /* <DEDUP_REMOVED lines=52> */
.L_x_7086:
[----:B------:R-:W-:Y:S01]  /*0810*/  IADD3 R61, -R64, c[0x0][0x174], RZ ;  /* 0x00005d00403d7a10 */ /* 0x000fe20007ffe1ff */
[----:B------:R-:W-:Y:S01]  /*0820*/  BAR.SYNC.DEFER_BLOCKING 0x0 ;  /* 0x0000000000007b1d */ /* 0x000fe20000010000 */
[C---:B------:R-:W-:Y:S01]  /*0830*/  SHF.L.U32 R59, R80.reuse, 0x2, RZ ;  /* 0x00000002503b7819 */ /* 0x040fe200000006ff */
[----:B------:R-:W-:Y:S01]  /*0840*/  HFMA2.MMA R0, -RZ, RZ, 0, 0 ;  /* 0x00000000ff007435 */ /* 0x000fe200000001ff */
[----:B------:R-:W-:Y:S01]  /*0850*/  LEA R60, R61, 0xffffff00, 0x8 ;  /* 0xffffff003d3c7811 */ /* 0x000fe200078e40ff */
[----:B------:R-:W-:Y:S01]  /*0860*/  CS2R R4, SRZ ;  /* 0x0000000000047805 */ /* 0x000fe2000001ff00 */
[----:B------:R-:W-:Y:S01]  /*0870*/  SHF.L.U64.HI R57, R80, 0x2, R81 ;  /* 0x0000000250397819 */ /* 0x000fe20000010251 */
[----:B------:R-:W-:Y:S01]  /*0880*/  CS2R R6, SRZ ;  /* 0x0000000000067805 */ /* 0x000fe2000001ff00 */
[----:B------:R-:W-:-:S02]  /*0890*/  IADD3 R58, -R60, c[0x0][0x168], RZ ;  /* 0x00005a003c3a7a10 */ /* 0x000fc40007ffe1ff */
[----:B0-----:R-:W-:Y:S02]  /*08a0*/  IADD3 R2, P0, R112, R59, RZ ;  /* 0x0000003b70027210 */ /* 0x001fe40007f1e0ff */
        /* <DEDUP_REMOVED lines=38> */
[----:B------:R-:W-:Y:S02]  /*0b10*/  IADD3 R2, P1, R104, R59, RZ ;  /* 0x0000003b68027210 */ /* 0x000fe40007f3e0ff */
[-C--:B------:R-:W-:Y:S02]  /*0b20*/  IADD3.X R83, R106, R57.reuse, RZ, P0, !PT ;  /* 0x000000396a537210 */ /* 0x080fe400007fe4ff */
[----:B------:R-:W-:Y:S02]  /*0b30*/  IADD3.X R3, R70, R57, RZ, P1, !PT ;  /* 0x0000003946037210 */ /* 0x000fe40000ffe4ff */
[-C--:B------:R-:W-:Y:S02]  /*0b40*/  ISETP.GE.AND P0, PT, R105, R58.reuse, PT ;  /* 0x0000003a6900720c */ /* 0x080fe40003f06270 */
[-C--:B------:R-:W-:Y:S02]  /*0b50*/  ISETP.GE.AND P1, PT, R73, R58.reuse, PT ;  /* 0x0000003a4900720c */ /* 0x080fe40003f26270 */
[----:B------:R-:W-:-:S02]  /*0b60*/  ISETP.GE.AND P2, PT, R71, R58, PT ;  /* 0x0000003a4700720c */ /* 0x000fc40003f46270 */
[-C--:B------:R-:W-:Y:S02]  /*0b70*/  ISETP.GE.AND P3, PT, R69, R58.reuse, PT ;  /* 0x0000003a4500720c */ /* 0x080fe40003f66270 */
[-C--:B------:R-:W-:Y:S02]  /*0b80*/  ISETP.GE.AND P4, PT, R67, R58.reuse, PT ;  /* 0x0000003a4300720c */ /* 0x080fe40003f86270 */
[----:B------:R-:W-:Y:S01]  /*0b90*/  ISETP.GE.AND P5, PT, R65, R58, PT ;  /* 0x0000003a4100720c */ /* 0x000fe20003fa6270 */
[----:B--2---:R-:W-:Y:S04]  /*0ba0*/  STS [R56.X4], R5 ;  /* 0x0000000538007388 */ /* 0x004fe80000004800 */
[----:B---3--:R0:W-:Y:S04]  /*0bb0*/  STS [R55.X4+0x80], R0 ;  /* 0x0000800037007388 */ /* 0x0081e80000004800 */
[----:B----4-:R-:W-:Y:S04]  /*0bc0*/  STS [R54.X4+0x100], R7 ;  /* 0x0001000736007388 */ /* 0x010fe80000004800 */
[----:B------:R1:W-:Y:S01]  /*0bd0*/  STS [R53.X4+0x180], R4 ;  /* 0x0001800435007388 */ /* 0x0003e20000004800 */
[----:B0-----:R-:W-:-:S03]  /*0be0*/  MOV R0, RZ ;  /* 0x000000ff00007202 */ /* 0x001fc60000000f00 */
        /* <DEDUP_REMOVED lines=9> */
[----:B-1----:R-:W-:Y:S02]  /*0c80*/  MOV R11, RZ ;  /* 0x000000ff000b7202 */ /* 0x002fe40000000f00 */
        /* <DEDUP_REMOVED lines=11> */
[----:B0-----:R-:W-:-:S03]  /*0d40*/  P2R R8, PR, RZ, 0x1 ;  /* 0x00000001ff087803 */ /* 0x001fc60000000000 */
        /* <DEDUP_REMOVED lines=8> */
[----:B------:R-:W-:-:S02]  /*0dd0*/  MOV R15, RZ ;  /* 0x000000ff000f7202 */ /* 0x000fc40000000f00 */
[----:B------:R-:W-:Y:S02]  /*0de0*/  MOV R17, RZ ;  /* 0x000000ff00117202 */ /* 0x000fe40000000f00 */
[----:B------:R-:W-:Y:S01]  /*0df0*/  MOV R19, RZ ;  /* 0x000000ff00137202 */ /* 0x000fe20000000f00 */
        /* <DEDUP_REMOVED lines=9> */
[----:B------:R-:W3:Y:S04]  /*0e90*/  LDS R31, [R48.X4] ;  /* 0x00000000301f7984 */ /* 0x000ee80000004800 */
[----:B------:R-:W4:Y:S04]  /*0ea0*/  LDS R5, [R48.X4+0x4] ;  /* 0x0000040030057984 */ /* 0x000f280000004800 */
[----:B------:R-:W3:Y:S04]  /*0eb0*/  LDS R29, [R48.X4+0x8] ;  /* 0x00000800301d7984 */ /* 0x000ee80000004800 */
[----:B------:R-:W3:Y:S04]  /*0ec0*/  LDS R7, [R48.X4+0xc] ;  /* 0x00000c0030077984 */ /* 0x000ee80000004800 */
[----:B------:R-:W3:Y:S04]  /*0ed0*/  LDS R27, [R48.X4+0x10] ;  /* 0x00001000301b7984 */ /* 0x000ee80000004800 */
[----:B------:R-:W3:Y:S04]  /*0ee0*/  LDS R9, [R48.X4+0x14] ;  /* 0x0000140030097984 */ /* 0x000ee80000004800 */
[----:B------:R-:W3:Y:S04]  /*0ef0*/  LDS R25, [R48.X4+0x18] ;  /* 0x0000180030197984 */ /* 0x000ee80000004800 */
[----:B------:R-:W3:Y:S04]  /*0f00*/  LDS R11, [R48.X4+0x1c] ;  /* 0x00001c00300b7984 */ /* 0x000ee80000004800 */
[----:B------:R-:W-:Y:S01]  /*0f10*/  BAR.SYNC.DEFER_BLOCKING 0x0 ;  /* 0x0000000000007b1d */ /* 0x000fe20000010000 */
[----:B0-----:R-:W-:-:S02]  /*0f20*/  HFMA2.MMA R0, -RZ, RZ, 0, 0 ;  /* 0x00000000ff007435 */ /* 0x001fc400000001ff */
[----:B-1----:R-:W-:Y:S02]  /*0f30*/  HFMA2.MMA R4, -RZ, RZ, 0, 0 ;  /* 0x00000000ff047435 */ /* 0x002fe400000001ff */
[----:B--2---:R-:W-:Y:S01]  /*0f40*/  HFMA2.MMA R6, -RZ, RZ, 0, 0 ;  /* 0x00000000ff067435 */ /* 0x004fe200000001ff */
[----:B------:R-:W2:Y:S01]  /*0f50*/  @!P0 LDG.E R13, [R2.64] ;  /* 0x00000004020d8981 */ /* 0x000ea2000c1e1900 */
[----:B------:R-:W-:Y:S02]  /*0f60*/  ISETP.NE.AND P0, PT, R8, RZ, PT ;  /* 0x000000ff0800720c */ /* 0x000fe40003f05270 */
[----:B------:R-:W-:Y:S01]  /*0f70*/  MOV R8, RZ ;  /* 0x000000ff00087202 */ /* 0x000fe20000000f00 */
[----:B------:R-:W2:Y:S04]  /*0f80*/  @!P1 LDG.E R15, [R2.64+0x100] ;  /* 0x00010004020f9981 */ /* 0x000ea8000c1e1900 */
[----:B------:R-:W2:Y:S04]  /*0f90*/  @!P2 LDG.E R4, [R2.64+0x180] ;  /* 0x000180040204a981 */ /* 0x000ea8000c1e1900 */
[----:B------:R-:W2:Y:S04]  /*0fa0*/  @!P3 LDG.E R17, [R2.64+0x200] ;  /* 0x000200040211b981 */ /* 0x000ea8000c1e1900 */
[----:B------:R-:W2:Y:S04]  /*0fb0*/  @!P0 LDG.E R0, [R2.64+0x80] ;  /* 0x0000800402008981 */ /* 0x000ea8000c1e1900 */
[----:B------:R-:W2:Y:S04]  /*0fc0*/  @!P4 LDG.E R6, [R2.64+0x280] ;  /* 0x000280040206c981 */ /* 0x000ea8000c1e1900 */
[----:B------:R-:W2:Y:S04]  /*0fd0*/  @!P5 LDG.E R19, [R2.64+0x300] ;  /* 0x000300040213d981 */ /* 0x000ea8000c1e1900 */
[----:B------:R-:W2:Y:S01]  /*0fe0*/  @!P6 LDG.E R8, [R2.64+0x380] ;  /* 0x000380040208e981 */ /* 0x000ea2000c1e1900 */
[----:B---3-5:R-:W-:-:S05]  /*0ff0*/  FADD.FTZ R31, R31, R118 ;  /* 0x000000761f1f7221 */ /* 0x028fca0000010000 */
[----:B------:R-:W-:Y:S01]  /*1000*/  FSETP.GTU.FTZ.AND P0, PT, R31, 20, PT ;  /* 0x41a000001f00780b */ /* 0x000fe20003f1c000 */
[--C-:B----4-:R-:W-:Y:S02]  /*1010*/  FADD.FTZ R30, R5, R118.reuse ;  /* 0x00000076051e7221 */ /* 0x110fe40000010000 */
        /* <DEDUP_REMOVED lines=62> */
.L_x_7045:
[----:B------:R-:W-:Y:S05]  /*1400*/  BSYNC B0 ;  /* 0x0000000000007941 */ /* 0x000fea0003800000 */
.L_x_7044:
[----:B------:R-:W-:Y:S01]  /*1410*/  BSSY B0, `(.L_x_7046) ;  /* 0x0000025000007945 */ /* 0x000fe20003800000 */
[----:B------:R-:W-:Y:S01]  /*1420*/  HFMA2.MMA R23, -RZ, RZ, 0, 0 ;  /* 0x00000000ff177435 */ /* 0x000fe200000001ff */
[----:B------:R-:W-:Y:S01]  /*1430*/  FSETP.GTU.FTZ.AND P0, PT, R25, 20, PT ;  /* 0x41a000001900780b */ /* 0x000fe20003f1c000 */
[----:B------:R-:W-:Y:S02]  /*1440*/  FADD.FTZ R24, R11, R118 ;  /* 0x000000760b187221 */ /* 0x000fe40000010000 */
[----:B--2---:R-:W-:Y:S01]  /*1450*/  FFMA.FTZ R109, R46, R39, R109 ;  /* 0x000000272e6d7223 */ /* 0x004fe2000001006d */
        /* <DEDUP_REMOVED lines=32> */
.L_x_7047:
[----:B------:R-:W-:Y:S05]  /*1660*/  BSYNC B0 ;  /* 0x0000000000007941 */ /* 0x000fea0003800000 */
.L_x_7046:
[----:B---3--:R-:W-:Y:S01]  /*1670*/  FFMA.FTZ R0, R47, R38, R109 ;  /* 0x000000262f007223 */ /* 0x008fe2000001006d */
[----:B------:R-:W-:Y:S01]  /*1680*/  BSSY B0, `(.L_x_7048) ;  /* 0x0000026000007945 */ /* 0x000fe20003800000 */
[----:B------:R-:W-:Y:S01]  /*1690*/  HFMA2.MMA R22, -RZ, RZ, 0, 0 ;  /* 0x00000000ff167435 */ /* 0x000fe200000001ff */
[----:B------:R-:W-:Y:S01]  /*16a0*/  FSETP.GTU.FTZ.AND P6, PT, R24, 20, PT ;  /* 0x41a000001800780b */ /* 0x000fe20003fdc000 */
[----:B------:R-:W-:Y:S01]  /*16b0*/  CS2R R20, SRZ ;  /* 0x0000000000147805 */ /* 0x000fe2000001ff00 */
[----:B-1----:R-:W-:Y:S01]  /*16c0*/  MOV R19, RZ ;  /* 0x000000ff00137202 */ /* 0x002fe20000000f00 */
[----:B----4-:R-:W-:Y:S01]  /*16d0*/  FFMA.FTZ R0, R44, R37, R0 ;  /* 0x000000252c007223 */ /* 0x010fe20000010000 */
        /* <DEDUP_REMOVED lines=32> */
.L_x_7049:
[----:B------:R-:W-:Y:S05]  /*18e0*/  BSYNC B0 ;  /* 0x0000000000007941 */ /* 0x000fea0003800000 */
.L_x_7048:
        /* <DEDUP_REMOVED lines=33> */
.L_x_7051:
[----:B------:R-:W-:Y:S05]  /*1b00*/  BSYNC B0 ;  /* 0x0000000000007941 */ /* 0x000fea0003800000 */
.L_x_7050:
        /* <DEDUP_REMOVED lines=33> */
.L_x_7053:
[----:B------:R-:W-:Y:S05]  /*1d20*/  BSYNC B0 ;  /* 0x0000000000007941 */ /* 0x000fea0003800000 */
.L_x_7052:
        /* <DEDUP_REMOVED lines=33> */
.L_x_7055:
[----:B------:R-:W-:Y:S05]  /*1f40*/  BSYNC B0 ;  /* 0x0000000000007941 */ /* 0x000fea0003800000 */
.L_x_7054:
        /* <DEDUP_REMOVED lines=33> */
.L_x_7057:
[----:B------:R-:W-:Y:S05]  /*2160*/  BSYNC B0 ;  /* 0x0000000000007941 */ /* 0x000fea0003800000 */
.L_x_7056:
        /* <DEDUP_REMOVED lines=33> */
.L_x_7059:
[----:B------:R-:W-:Y:S05]  /*2380*/  BSYNC B0 ;  /* 0x0000000000007941 */ /* 0x000fea0003800000 */
.L_x_7058:
[----:B------:R-:W-:Y:S01]  /*2390*/  FFMA.FTZ R0, R45, R36, R0 ;  /* 0x000000242d007223 */ /* 0x000fe20000010000 */
[----:B------:R-:W-:Y:S01]  /*23a0*/  BAR.SYNC.DEFER_BLOCKING 0x0 ;  /* 0x0000000000007b1d */ /* 0x000fe20000010000 */
[----:B------:R-:W-:Y:S01]  /*23b0*/  HFMA2.MMA R18, -RZ, RZ, 0, 0 ;  /* 0x00000000ff127435 */ /* 0x000fe200000001ff */
[----:B------:R-:W-:Y:S01]  /*23c0*/  CS2R R16, SRZ ;  /* 0x0000000000107805 */ /* 0x000fe2000001ff00 */
[----:B------:R-:W-:Y:S01]  /*23d0*/  FFMA.FTZ R0, R42, R35, R0 ;  /* 0x000000232a007223 */ /* 0x000fe20000010000 */
        /* <DEDUP_REMOVED lines=21> */
[----:B------:R-:W-:Y:S01]  /*2530*/  CS2R R20, SRZ ;  /* 0x0000000000147805 */ /* 0x000fe2000001ff00 */
[----:B------:R-:W-:Y:S01]  /*2540*/  CS2R R18, SRZ ;  /* 0x0000000000127805 */ /* 0x000fe2000001ff00 */
[----:B------:R-:W-:Y:S01]  /*2550*/  CS2R R16, SRZ ;  /* 0x0000000000107805 */ /* 0x000fe2000001ff00 */
[----:B------:R-:W-:Y:S01]  /*2560*/  IMAD R0, R111, c[0x0][0x2a0], RZ ;  /* 0x0000a8006f007a24 */ /* 0x000fe200078e02ff */
[----:B------:R-:W-:-:S03]  /*2570*/  IADD3 R3, R3, R5, RZ ;  /* 0x0000000503037210 */ /* 0x000fc60007ffe0ff */
[C---:B------:R-:W-:Y:S01]  /*2580*/  IMAD R5, R113.reuse, c[0x0][0x2a4], R0 ;  /* 0x0000a90071057a24 */ /* 0x040fe200078e0200 */
[----:B------:R-:W-:Y:S01]  /*2590*/  LEA.HI R0, R6, R6, RZ, 0x1 ;  /* 0x0000000606007211 */ /* 0x000fe200078f08ff */
[----:B------:R-:W-:-:S05]  /*25a0*/  IMAD.WIDE.U32 R84, R113, c[0x0][0x2a0], R2 ;  /* 0x0000a80071547a25 */ /* 0x000fca00078e0002 */
[----:B------:R-:W-:Y:S02]  /*25b0*/  IADD3 R85, R85, R5, RZ ;  /* 0x0000000555557210 */ /* 0x000fe40007ffe0ff */
[----:B------:R-:W-:Y:S02]  /*25c0*/  LEA R2, P0, R84, c[0x0][0x318], 0x2 ;  /* 0x0000c60054027a11 */ /* 0x000fe400078010ff */
[----:B------:R-:W-:Y:S02]  /*25d0*/  LOP3.LUT R5, R0, 0xfffffe, RZ, 0xc0, !PT ;  /* 0x00fffffe00057812 */ /* 0x000fe400078ec0ff */
[----:B------:R-:W-:Y:S02]  /*25e0*/  LEA.HI.X R3, R84, c[0x0][0x31c], R85, 0x2, P0 ;  /* 0x0000c70054037a11 */ /* 0x000fe400000f1455 */
[----:B------:R-:W-:Y:S02]  /*25f0*/  IADD3 R84, P0, R60, R84, RZ ;  /* 0x000000543c547210 */ /* 0x000fe40007f1e0ff */
[----:B------:R-:W-:Y:S01]  /*2600*/  IADD3 R6, R6, -R5, RZ ;  /* 0x8000000506067210 */ /* 0x000fe20007ffe0ff */
[----:B------:R-:W-:Y:S01]  /*2610*/  IMAD.WIDE R2, R15, 0x4, R2 ;  /* 0x000000040f027825 */ /* 0x000fe200078e0202 */
[----:B------:R-:W-:Y:S01]  /*2620*/  CS2R R4, SRZ ;  /* 0x0000000000047805 */ /* 0x000fe2000001ff00 */
[----:B------:R-:W-:-:S02]  /*2630*/  MOV R15, RZ ;  /* 0x000000ff000f7202 */ /* 0x000fc40000000f00 */
[----:B------:R-:W-:Y:S02]  /*2640*/  LEA.HI.X.SX32 R85, R60, R85, 0x1, P0 ;  /* 0x000000553c557211 */ /* 0x000fe400000f0eff */
[C---:B------:R-:W-:Y:S02]  /*2650*/  IADD3 R86, P6, R2.reuse, -0x380, RZ ;  /* 0xfffffc8002567810 */ /* 0x040fe40007fde0ff */
[C---:B------:R-:W-:Y:S02]  /*2660*/  IADD3 R88, P5, R2.reuse, -0x300, RZ ;  /* 0xfffffd0002587810 */ /* 0x040fe40007fbe0ff */
[----:B------:R-:W-:Y:S02]  /*2670*/  IADD3.X R87, R3, -0x1, RZ, P6, !PT ;  /* 0xffffffff03577810 */ /* 0x000fe400037fe4ff */
[C---:B------:R-:W-:Y:S02]  /*2680*/  IADD3 R90, P4, R2.reuse, -0x280, RZ ;  /* 0xfffffd80025a7810 */ /* 0x040fe40007f9e0ff */
[----:B------:R-:W-:-:S02]  /*2690*/  IADD3 R92, P3, R2, -0x200, RZ ;  /* 0xfffffe00025c7810 */ /* 0x000fc40007f7e0ff */
[C---:B------:R-:W-:Y:S02]  /*26a0*/  IADD3 R94, P2, R2.reuse, -0x180, RZ ;  /* 0xfffffe80025e7810 */ /* 0x040fe40007f5e0ff */
[C---:B------:R-:W-:Y:S02]  /*26b0*/  IADD3 R96, P1, R2.reuse, -0x100, RZ ;  /* 0xffffff0002607810 */ /* 0x040fe40007f3e0ff */
        /* <DEDUP_REMOVED lines=8> */
.L_x_7081:
[----:B------:R-:W-:Y:S01]  /*2740*/  SHF.R.S32.HI R146, RZ, 0x1f, R5 ;  /* 0x0000001fff927819 */ /* 0x000fe20000011405 */
[----:B------:R-:W-:Y:S01]  /*2750*/  IMAD R0, R120, c[0x0][0x180], RZ ;  /* 0x0000600078007a24 */ /* 0x000fe200078e02ff */
[----:B------:R-:W-:Y:S01]  /*2760*/  IADD3 R58, -R60, c[0x0][0x168], RZ ;  /* 0x00005a003c3a7a10 */ /* 0x000fe20007ffe1ff */
[----:B------:R-:W-:Y:S01]  /*2770*/  IMAD.WIDE.U32 R100, R5, c[0x0][0x1a0], R80 ;  /* 0x0000680005647a25 */ /* 0x000fe200078e0050 */
[----:B------:R-:W-:Y:S01]  /*2780*/  CS2R R126, SRZ ;  /* 0x00000000007e7805 */ /* 0x000fe2000001ff00 */
[----:B------:R-:W-:Y:S01]  /*2790*/  CS2R R128, SRZ ;  /* 0x0000000000807805 */ /* 0x000fe2000001ff00 */
[----:B------:R-:W-:Y:S01]  /*27a0*/  ISETP.GE.AND P6, PT, R80, R58, PT ;  /* 0x0000003a5000720c */ /* 0x000fe20003fc6270 */
[----:B------:R-:W-:Y:S01]  /*27b0*/  IMAD R2, R146, c[0x0][0x1a0], RZ ;  /* 0x0000680092027a24 */ /* 0x000fe200078e02ff */
[----:B------:R-:W-:Y:S01]  /*27c0*/  LEA R102, P0, R100, R68, 0x2 ;  /* 0x0000004464667211 */ /* 0x000fe200078010ff */
[----:B------:R-:W-:Y:S01]  /*27d0*/  IMAD.WIDE.U32 R122, R121, c[0x0][0x180], RZ ;  /* 0x00006000797a7a25 */ /* 0x000fe200078e00ff */
[----:B------:R-:W-:-:S02]  /*27e0*/  ISETP.GE.AND P1, PT, R73, R58, PT ;  /* 0x0000003a4900720c */ /* 0x000fc40003f26270 */
[-C--:B------:R-:W-:Y:S01]  /*27f0*/  ISETP.GE.AND P2, PT, R71, R58.reuse, PT ;  /* 0x0000003a4700720c */ /* 0x080fe20003f46270 */
[----:B------:R-:W-:Y:S01]  /*2800*/  IMAD R125, R5, c[0x0][0x1a4], R2 ;  /* 0x00006900057d7a24 */ /* 0x000fe200078e0202 */
[-C--:B------:R-:W-:Y:S01]  /*2810*/  ISETP.GE.AND P3, PT, R69, R58.reuse, PT ;  /* 0x0000003a4500720c */ /* 0x080fe20003f66270 */
[----:B------:R-:W-:Y:S01]  /*2820*/  IMAD R103, R121, c[0x0][0x184], R0 ;  /* 0x0000610079677a24 */ /* 0x000fe200078e0200 */
[----:B------:R-:W-:Y:S01]  /*2830*/  HFMA2.MMA R0, -RZ, RZ, 0, 0 ;  /* 0x00000000ff007435 */ /* 0x000fe200000001ff */
[----:B------:R-:W-:Y:S01]  /*2840*/  ISETP.GE.AND P4, PT, R67, R58, PT ;  /* 0x0000003a4300720c */ /* 0x000fe20003f86270 */
[----:B------:R-:W-:Y:S01]  /*2850*/  IMAD R2, R146, c[0x0][0x188], RZ ;  /* 0x0000620092027a24 */ /* 0x000fe200078e02ff */
[----:B------:R-:W-:Y:S02]  /*2860*/  IADD3 R101, R101, R125, RZ ;  /* 0x0000007d65657210 */ /* 0x000fe40007ffe0ff */
[----:B------:R-:W-:Y:S01]  /*2870*/  IADD3 R123, R123, R103, RZ ;  /* 0x000000677b7b7210 */ /* 0x000fe20007ffe0ff */
[----:B------:R-:W-:Y:S01]  /*2880*/  CS2R R124, SRZ ;  /* 0x00000000007c7805 */ /* 0x000fe2000001ff00 */
[----:B------:R-:W-:Y:S01]  /*2890*/  LEA.HI.X R103, R100, R66, R101, 0x2, P0 ;  /* 0x0000004264677211 */ /* 0x000fe200000f1465 */
[----:B------:R-:W-:Y:S01]  /*28a0*/  IMAD R133, R5, c[0x0][0x18c], R2 ;  /* 0x0000630005857a24 */ /* 0x000fe200078e0202 */
[-C--:B------:R-:W-:Y:S01]  /*28b0*/  ISETP.GE.AND P0, PT, R105, R58.reuse, PT ;  /* 0x0000003a6900720c */ /* 0x080fe20003f06270 */
[----:B------:R-:W-:Y:S01]  /*28c0*/  IMAD.WIDE.U32 R100, R5, c[0x0][0x188], R122 ;  /* 0x0000620005647a25 */ /* 0x000fe200078e007a */
[-C--:B------:R-:W-:Y:S01]  /*28d0*/  ISETP.GE.AND P5, PT, R65, R58.reuse, PT ;  /* 0x0000003a4100720c */ /* 0x080fe20003fa6270 */
[----:B0-2---:R0:W2:Y:S01]  /*28e0*/  @!P6 LDG.E R125, [R102.64] ;  /* 0x00000004667de981 */ /* 0x0050a2000c1e1900 */
[----:B------:R-:W-:-:S02]  /*28f0*/  ISETP.GE.AND P6, PT, R63, R58, PT ;  /* 0x0000003a3f00720c */ /* 0x000fc40003fc6270 */
[----:B------:R-:W-:Y:S01]  /*2900*/  MOV R131, RZ ;  /* 0x000000ff00837202 */ /* 0x000fe20000000f00 */
[----:B------:R0:W3:Y:S01]  /*2910*/  @!P1 LDG.E R127, [R102.64+0x100] ;  /* 0x00010004667f9981 */ /* 0x0000e2000c1e1900 */
[----:B------:R-:W-:-:S03]  /*2920*/  IADD3 R101, R101, R133, RZ ;  /* 0x0000008565657210 */ /* 0x000fc60007ffe0ff */
[----:B------:R0:W4:Y:S04]  /*2930*/  @!P2 LDG.E R124, [R102.64+0x180] ;  /* 0x00018004667ca981 */ /* 0x000128000c1e1900 */
[----:B------:R0:W3:Y:S01]  /*2940*/  @!P0 LDG.E R0, [R102.64+0x80] ;  /* 0x0000800466008981 */ /* 0x0000e2000c1e1900 */
[----:B------:R-:W-:-:S03]  /*2950*/  LEA R122, P0, R100, c[0x0][0x220], 0x2 ;  /* 0x00008800647a7a11 */ /* 0x000fc600078010ff */
[----:B------:R0:W4:Y:S04]  /*2960*/  @!P3 LDG.E R129, [R102.64+0x200] ;  /* 0x000200046681b981 */ /* 0x000128000c1e1900 */
[----:B------:R0:W4:Y:S04]  /*2970*/  @!P4 LDG.E R126, [R102.64+0x280] ;  /* 0x00028004667ec981 */ /* 0x000128000c1e1900 */
[----:B------:R0:W4:Y:S04]  /*2980*/  @!P5 LDG.E R131, [R102.64+0x300] ;  /* 0x000300046683d981 */ /* 0x000128000c1e1900 */
[----:B------:R0:W4:Y:S01]  /*2990*/  @!P6 LDG.E R128, [R102.64+0x380] ;  /* 0x000380046680e981 */ /* 0x000122000c1e1900 */
        /* <DEDUP_REMOVED lines=11> */
[----:B------:R-:W-:Y:S02]  /*2a50*/  LEA.HI.X R103, R100, c[0x0][0x234], R101, 0x2, P0 ;  /* 0x00008d0064677a11 */ /* 0x000fe400000f1465 */
[----:B------:R-:W-:Y:S02]  /*2a60*/  ISETP.NE.AND P1, PT, R107, RZ, PT ;  /* 0x000000ff6b00720c */ /* 0x000fe40003f25270 */
[----:B------:R-:W-:Y:S01]  /*2a70*/  ISETP.NE.AND P0, PT, R62, RZ, PT ;  /* 0x000000ff3e00720c */ /* 0x000fe20003f05270 */
[----:B--2---:R-:W-:Y:S04]  /*2a80*/  STS [R56.X4], R125 ;  /* 0x0000007d38007388 */ /* 0x004fe80000004800 */
[----:B---3--:R0:W-:Y:S04]  /*2a90*/  STS [R55.X4+0x80], R0 ;  /* 0x0000800037007388 */ /* 0x0081e80000004800 */
[----:B------:R-:W-:Y:S04]  /*2aa0*/  STS [R54.X4+0x100], R127 ;  /* 0x0001007f36007388 */ /* 0x000fe80000004800 */
[----:B----4-:R-:W-:Y:S04]  /*2ab0*/  STS [R53.X4+0x180], R124 ;  /* 0x0001807c35007388 */ /* 0x010fe80000004800 */
[----:B------:R-:W-:Y:S04]  /*2ac0*/  STS [R52.X4+0x200], R129 ;  /* 0x0002008134007388 */ /* 0x000fe80000004800 */
[----:B-1----:R1:W-:Y:S04]  /*2ad0*/  STS [R51.X4+0x280], R126 ;  /* 0x0002807e33007388 */ /* 0x0023e80000004800 */
[----:B------:R-:W-:Y:S04]  /*2ae0*/  STS [R50.X4+0x300], R131 ;  /* 0x0003008332007388 */ /* 0x000fe80000004800 */
[----:B------:R-:W-:Y:S01]  /*2af0*/  STS [R49.X4+0x380], R128 ;  /* 0x0003808031007388 */ /* 0x000fe20000004800 */
[----:B------:R-:W-:-:S06]  /*2b00*/  NOP ;  /* 0x0000000000007918 */ /* 0x000fcc0000000000 */
[----:B------:R2:W3:Y:S01]  /*2b10*/  LDG.E R141, [R102.64] ;  /* 0x00000004668d7981 */ /* 0x0004e2000c1e1900 */
[----:B------:R-:W-:Y:S01]  /*2b20*/  FMUL.FTZ R130, R2, 1.4426950216293334961 ;  /* 0x3fb8aa3b02827820 */ /* 0x000fe20000410000 */
[----:B0-----:R-:W-:Y:S02]  /*2b30*/  LEA R0, R6, R5, 0x8 ;  /* 0x0000000506007211 */ /* 0x001fe400078e40ff */
[----:B------:R-:W-:Y:S01]  /*2b40*/  ISETP.LT.OR P2, PT, R61, 0x2, P0 ;  /* 0x000000023d00780c */ /* 0x000fe20000741670 */
[----:B------:R-:W-:Y:S01]  /*2b50*/  FMUL.FTZ R123, R130, R31 ;  /* 0x0000001f827b7220 */ /* 0x000fe20000410000 */
[----:B------:R-:W-:Y:S04]  /*2b60*/  LDS R144, [R48.X4+0x8] ;  /* 0x0000080030907984 */ /* 0x000fe80000004800 */
[----:B------:R-:W-:Y:S01]  /*2b70*/  LDS R142, [R48.X4+0xc] ;  /* 0x00000c00308e7984 */ /* 0x000fe20000004800 */
[----:B------:R-:W0:Y:S01]  /*2b80*/  MUFU.EX2 R123, R123 ;  /* 0x0000007b007b7308 */ /* 0x000e220000000800 */
[----:B------:R-:W-:-:S02]  /*2b90*/  @P1 IADD3 R0, R107, 0x200, RZ ;  /* 0x000002006b001810 */ /* 0x000fc40007ffe0ff */
[----:B------:R-:W-:Y:S02]  /*2ba0*/  LDS R140, [R48.X4+0x10] ;  /* 0x00001000308c7984 */ /* 0x000fe40000004800 */
[----:B-1----:R-:W-:Y:S02]  /*2bb0*/  SHF.L.U32 R126, R0, 0x2, RZ ;  /* 0x00000002007e7819 */ /* 0x002fe400000006ff */
[----:B------:R-:W1:Y:S04]  /*2bc0*/  LDS R0, [R48.X4+0x4] ;  /* 0x0000040030007984 */ /* 0x000e680000004800 */
[----:B------:R-:W-:Y:S04]  /*2bd0*/  LDS R138, [R48.X4+0x14] ;  /* 0x00001400308a7984 */ /* 0x000fe80000004800 */
[----:B------:R-:W-:Y:S04]  /*2be0*/  LDS R139, [R48.X4+0x18] ;  /* 0x00001800308b7984 */ /* 0x000fe80000004800 */
[----:B------:R-:W-:Y:S04]  /*2bf0*/  LDS R136, [R48.X4+0x1c] ;  /* 0x00001c0030887984 */ /* 0x000fe80000004800 */
[----:B------:R-:W4:Y:S04]  /*2c00*/  LDS R122, [R48.X4] ;  /* 0x00000000307a7984 */ /* 0x000f280000004800 */
[----:B0-----:R0:W-:Y:S01]  /*2c10*/  STS [R126+0xa88], R123 ;  /* 0x000a887b7e007388 */ /* 0x0011e20000000800 */
[----:B------:R-:W-:Y:S01]  /*2c20*/  @!P2 IADD3 R100, R61, -0x2, RZ ;  /* 0xfffffffe3d64a810 */ /* 0x000fe20007ffe0ff */
[----:B------:R-:W-:-:S04]  /*2c30*/  HFMA2.MMA R124, -RZ, RZ, 0, 0 ;  /* 0x00000000ff7c7435 */ /* 0x000fc800000001ff */
[----:B------:R-:W-:Y:S02]  /*2c40*/  @!P2 IMAD R101, R100, c[0x0][0x16c], R5 ;  /* 0x00005b006465aa24 */ /* 0x000fe400078e0205 */
[C---:B--2---:R-:W-:Y:S02]  /*2c50*/  FMUL.FTZ R102, R130.reuse, R30 ;  /* 0x0000001e82667220 */ /* 0x044fe40000410000 */
[----:B------:R-:W-:Y:S01]  /*2c60*/  @!P2 IMAD.WIDE R100, R101, 0x8, R74 ;  /* 0x000000086564a825 */ /* 0x000fe200078e024a */
[----:B------:R-:W-:Y:S03]  /*2c70*/  BAR.SYNC.DEFER_BLOCKING 0x0 ;  /* 0x0000000000007b1d */ /* 0x000fe60000010000 */
[----:B------:R-:W-:-:S03]  /*2c80*/  FMUL.FTZ R148, R130, R29 ;  /* 0x0000001d82947220 */ /* 0x000fc60000410000 */
[----:B------:R-:W2:Y:S01]  /*2c90*/  MUFU.EX2 R102, R102 ;  /* 0x0000006600667308 */ /* 0x000ea20000000800 */
[C---:B------:R-:W-:Y:S02]  /*2ca0*/  FMUL.FTZ R152, R130.reuse, R28 ;  /* 0x0000001c82987220 */ /* 0x040fe40000410000 */
[----:B------:R-:W-:-:S05]  /*2cb0*/  FMUL.FTZ R154, R130, R27 ;  /* 0x0000001b829a7220 */ /* 0x000fca0000410000 */
[----:B------:R-:W0:Y:S01]  /*2cc0*/  MUFU.EX2 R148, R148 ;  /* 0x0000009400947308 */ /* 0x000e220000000800 */
[----:B------:R2:W5:Y:S01]  /*2cd0*/  @!P2 LDG.E R124, [R100.64+0x4] ;  /* 0x00000404647ca981 */ /* 0x000562000c1e1900 */
[----:B------:R-:W-:-:S06]  /*2ce0*/  ISETP.NE.AND P2, PT, R107, 0x1f, PT ;  /* 0x0000001f6b00780c */ /* 0x000fcc0003f45270 */
[----:B------:R-:W0:Y:S01]  /*2cf0*/  MUFU.EX2 R152, R152 ;  /* 0x0000009800987308 */ /* 0x000e220000000800 */
[C---:B------:R-:W-:Y:S02]  /*2d00*/  FMUL.FTZ R143, R130.reuse, R26 ;  /* 0x0000001a828f7220 */ /* 0x040fe40000410000 */
[----:B------:R-:W-:-:S05]  /*2d10*/  FMUL.FTZ R103, R130, R25 ;  /* 0x0000001982677220 */ /* 0x000fca0000410000 */
[----:B------:R-:W1:Y:S01]  /*2d20*/  MUFU.EX2 R154, R154 ;  /* 0x0000009a009a7308 */ /* 0x000e620000000800 */
[----:B--2---:R-:W-:Y:S01]  /*2d30*/  FMUL.FTZ R101, R123, R102 ;  /* 0x000000667b657220 */ /* 0x004fe20000410000 */
[----:B------:R2:W2:Y:S06]  /*2d40*/  @P2 LDS R134, [R107.X4+0x128c] ;  /* 0x00128c006b862984 */ /* 0x0004ac0000004800 */
[----:B------:R-:W4:Y:S01]  /*2d50*/  MUFU.EX2 R143, R143 ;  /* 0x0000008f008f7308 */ /* 0x000f220000000800 */
[----:B0-----:R-:W-:-:S07]  /*2d60*/  FMUL.FTZ R125, R148, R101 ;  /* 0x00000065947d7220 */ /* 0x001fce0000410000 */
[----:B------:R-:W0:Y:S01]  /*2d70*/  MUFU.EX2 R103, R103 ;  /* 0x0000006700677308 */ /* 0x000e220000000800 */
[----:B------:R-:W-:Y:S02]  /*2d80*/  FMUL.FTZ R127, R152, R125 ;  /* 0x0000007d987f7220 */ /* 0x000fe40000410000 */
[----:B------:R-:W-:Y:S02]  /*2d90*/  FMUL.FTZ R150, R130, R24 ;  /* 0x0000001882967220 */ /* 0x000fe40000410000 */
[----:B-1----:R-:W-:Y:S02]  /*2da0*/  FMUL.FTZ R100, R154, R127 ;  /* 0x0000007f9a647220 */ /* 0x002fe40000410000 */
[----:B------:R-:W-:Y:S02]  /*2db0*/  FMUL.FTZ R101, R46, R31 ;  /* 0x0000001f2e657220 */ /* 0x000fe40000410000 */
[----:B------:R-:W-:Y:S01]  /*2dc0*/  FMUL.FTZ R153, R47, R30 ;  /* 0x0000001e2f997220 */ /* 0x000fe20000410000 */
[----:B------:R-:W1:Y:S01]  /*2dd0*/  MUFU.EX2 R150, R150 ;  /* 0x0000009600967308 */ /* 0x000e620000000800 */
[----:B----4-:R-:W-:-:S02]  /*2de0*/  FMUL.FTZ R100, R143, R100 ;  /* 0x000000648f647220 */ /* 0x010fc40000410000 */
[----:B------:R-:W-:Y:S02]  /*2df0*/  FMUL.FTZ R135, R44, R29 ;  /* 0x0000001d2c877220 */ /* 0x000fe40000410000 */
[----:B------:R-:W-:Y:S02]  /*2e00*/  FMUL.FTZ R155, R153, R0 ;  /* 0x00000000999b7220 */ /* 0x000fe40000410000 */
[----:B------:R-:W-:Y:S02]  /*2e10*/  FMUL.FTZ R158, R101, R122 ;  /* 0x0000007a659e7220 */ /* 0x000fe40000410000 */
[----:B0-----:R-:W-:Y:S02]  /*2e20*/  FMUL.FTZ R101, R103, R100 ;  /* 0x0000006467657220 */ /* 0x001fe40000410000 */
[----:B------:R-:W-:Y:S02]  /*2e30*/  FMUL.FTZ R131, R45, R28 ;  /* 0x0000001c2d837220 */ /* 0x000fe40000410000 */
[----:B------:R-:W-:-:S02]  /*2e40*/  FMUL.FTZ R135, R135, R144 ;  /* 0x0000009087877220 */ /* 0x000fc40000410000 */
[----:B------:R-:W-:Y:S02]  /*2e50*/  FFMA.FTZ R100, R158, R102, R155 ;  /* 0x000000669e647223 */ /* 0x000fe4000001009b */
[----:B------:R-:W-:Y:S02]  /*2e60*/  FMUL.FTZ R133, R42, R27 ;  /* 0x0000001b2a857220 */ /* 0x000fe40000410000 */
[----:B------:R-:W-:Y:S02]  /*2e70*/  FMUL.FTZ R131, R131, R142 ;  /* 0x0000008e83837220 */ /* 0x000fe40000410000 */
[----:B------:R-:W-:Y:S02]  /*2e80*/  FFMA.FTZ R100, R148, R100, R135 ;  /* 0x0000006494647223 */ /* 0x000fe40000010087 */
[----:B------:R-:W-:Y:S01]  /*2e90*/  FMUL.FTZ R125, R43, R26 ;  /* 0x0000001a2b7d7220 */ /* 0x000fe20000410000 */
[----:B------:R-:W-:Y:S01]  /*2ea0*/  BSSY B0, `(.L_x_7061) ;  /* 0x0000017000007945 */ /* 0x000fe20003800000 */
[----:B------:R-:W-:-:S02]  /*2eb0*/  FMUL.FTZ R126, R40, R25 ;  /* 0x00000019287e7220 */ /* 0x000fc40000410000 */
[----:B------:R-:W-:Y:S02]  /*2ec0*/  FMUL.FTZ R147, R133, R140 ;  /* 0x0000008c85937220 */ /* 0x000fe40000410000 */
[----:B------:R-:W-:Y:S02]  /*2ed0*/  FFMA.FTZ R100, R152, R100, R131 ;  /* 0x0000006498647223 */ /* 0x000fe40000010083 */
[----:B------:R-:W-:Y:S02]  /*2ee0*/  FMUL.FTZ R128, R125, R138 ;  /* 0x0000008a7d807220 */ /* 0x000fe40000410000 */
[----:B------:R-:W-:Y:S02]  /*2ef0*/  FMUL.FTZ R145, R41, R24 ;  /* 0x0000001829917220 */ /* 0x000fe40000410000 */
[----:B------:R-:W-:Y:S02]  /*2f00*/  FMUL.FTZ R126, R126, R139 ;  /* 0x0000008b7e7e7220 */ /* 0x000fe40000410000 */
[----:B------:R-:W-:-:S02]  /*2f10*/  FFMA.FTZ R125, R154, R100, R147 ;  /* 0x000000649a7d7223 */ /* 0x000fc40000010093 */
[-C--:B---3--:R-:W-:Y:S02]  /*2f20*/  FMUL.FTZ R149, R33, R141.reuse ;  /* 0x0000008d21957220 */ /* 0x088fe40000410000 */
[-C--:B------:R-:W-:Y:S02]  /*2f30*/  FMUL.FTZ R137, R32, R141.reuse ;  /* 0x0000008d20897220 */ /* 0x080fe40000410000 */
[-C--:B------:R-:W-:Y:S02]  /*2f40*/  FMUL.FTZ R129, R36, R141.reuse ;  /* 0x0000008d24817220 */ /* 0x080fe40000410000 */
[-C--:B------:R-:W-:Y:S02]  /*2f50*/  FMUL.FTZ R130, R35, R141.reuse ;  /* 0x0000008d23827220 */ /* 0x080fe40000410000 */
[----:B------:R-:W-:Y:S02]  /*2f60*/  FMUL.FTZ R132, R34, R141 ;  /* 0x0000008d22847220 */ /* 0x000fe40000410000 */
[----:B-1----:R-:W-:Y:S01]  /*2f70*/  FFMA.FTZ R127, R150, R137, R149 ;  /* 0x00000089967f7223 */ /* 0x002fe20000010095 */
[----:B------:R-:W-:Y:S05]  /*2f80*/  @P2 BRA `(.L_x_7062) ;  /* 0x0000008000002947 */ /* 0x000fea0003800000 */
[----:B--2---:R-:W-:Y:S02]  /*2f90*/  ISETP.NE.AND P3, PT, R61, c[0x0][0x174], PT ;  /* 0x00005d003d007a0c */ /* 0x004fe40003f65270 */
[----:B------:R-:W-:-:S11]  /*2fa0*/  MOV R134, 0x3f800000 ;  /* 0x3f80000000867802 */ /* 0x000fd60000000f00 */
[----:B------:R-:W-:-:S04]  /*2fb0*/  @P3 IADD3 R151, -R64, c[0x0][0x174], RZ ;  /* 0x00005d0040973a10 */ /* 0x000fc80007ffe1ff */
[----:B------:R-:W-:-:S04]  /*2fc0*/  @P3 LEA.HI R100, R151, R151, RZ, 0x1 ;  /* 0x0000009797643211 */ /* 0x000fc800078f08ff */
[----:B------:R-:W-:-:S04]  /*2fd0*/  @P3 LOP3.LUT R100, R100, 0xfffffe, RZ, 0xc0, !PT ;  /* 0x00fffffe64643812 */ /* 0x000fc800078ec0ff */
[----:B------:R-:W-:-:S04]  /*2fe0*/  @P3 IADD3 R100, -R100, R151, RZ ;  /* 0x0000009764643210 */ /* 0x000fc80007ffe1ff */
[----:B------:R-:W-:-:S05]  /*2ff0*/  @P3 LEA R100, R100, R5, 0x8 ;  /* 0x0000000564643211 */ /* 0x000fca00078e40ff */
[----:B------:R0:W1:Y:S02]  /*3000*/  @P3 LDS R134, [R100.X4+0xa88] ;  /* 0x000a880064863984 */ /* 0x0000640000004800 */
.L_x_7062:
[----:B--2---:R-:W-:Y:S05]  /*3010*/  BSYNC B0 ;  /* 0x0000000000007941 */ /* 0x004fea0003800000 */
.L_x_7061:
[----:B01----:R-:W-:Y:S01]  /*3020*/  FMUL.FTZ R100, R150, R134 ;  /* 0x0000008696647220 */ /* 0x003fe20000410000 */
[----:B------:R-:W-:Y:S01]  /*3030*/  ISETP.GE.AND P3, PT, R72, 0x1, PT ;  /* 0x000000014800780c */ /* 0x000fe20003f66270 */
[C---:B------:R-:W-:Y:S01]  /*3040*/  FFMA.FTZ R127, R103.reuse, R127, R132 ;  /* 0x0000007f677f7223 */ /* 0x040fe20000010084 */
[----:B------:R-:W-:Y:S01]  /*3050*/  ISETP.NE.AND P4, PT, R62, 0x1f, PT ;  /* 0x0000001f3e00780c */ /* 0x000fe20003f85270 */
[----:B------:R-:W-:Y:S01]  /*3060*/  FMUL.FTZ R100, R103, R100 ;  /* 0x0000006467647220 */ /* 0x000fe20000410000 */
[----:B------:R-:W-:Y:S01]  /*3070*/  ISETP.GE.OR P0, PT, R61, c[0x0][0x174], P0 ;  /* 0x00005d003d007a0c */ /* 0x000fe20000706670 */
[----:B------:R-:W-:Y:S01]  /*3080*/  FFMA.FTZ R125, R143, R125, R128 ;  /* 0x0000007d8f7d7223 */ /* 0x000fe20000010080 */
[----:B------:R-:W-:Y:S01]  /*3090*/  ISETP.NE.AND P5, PT, R107, RZ, PT ;  /* 0x000000ff6b00720c */ /* 0x000fe20003fa5270 */
[C---:B------:R-:W-:Y:S01]  /*30a0*/  FFMA.FTZ R156, R143.reuse, R127, R130 ;  /* 0x0000007f8f9c7223 */ /* 0x040fe20000010082 */
[----:B------:R-:W-:Y:S01]  /*30b0*/  BSSY B0, `(.L_x_7063) ;  /* 0x00000a5000007945 */ /* 0x000fe20003800000 */
[----:B------:R-:W-:-:S02]  /*30c0*/  FMUL.FTZ R151, R143, R100 ;  /* 0x000000648f977220 */ /* 0x000fc40000410000 */
[----:B------:R-:W-:Y:S02]  /*30d0*/  FMUL.FTZ R145, R145, R136 ;  /* 0x0000008891917220 */ /* 0x000fe40000410000 */
[----:B------:R-:W-:Y:S02]  /*30e0*/  FFMA.FTZ R125, R103, R125, R126 ;  /* 0x0000007d677d7223 */ /* 0x000fe4000001007e */
        /* <DEDUP_REMOVED lines=8> */
[----:B------:R-:W-:Y:S02]  /*3170*/  FMUL.FTZ R160, R150, R101 ;  /* 0x0000006596a07220 */ /* 0x000fe40000410000 */
[----:B------:R-:W-:Y:S02]  /*3180*/  FMUL.FTZ R141, R39, R141 ;  /* 0x0000008d278d7220 */ /* 0x000fe40000410000 */
[C---:B------:R-:W-:Y:S01]  /*3190*/  FFMA.FTZ R156, R148.reuse, R156, R125 ;  /* 0x0000009c949c7223 */ /* 0x040fe2000001007d */
[----:B------:R-:W1:Y:S01]  /*31a0*/  SHFL.UP PT, R101, R160, 0x1, RZ ;  /* 0x04200000a0657989 */ /* 0x000e6200000e00ff */
[----:B------:R-:W-:-:S02]  /*31b0*/  FMUL.FTZ R151, R148, R151 ;  /* 0x0000009794977220 */ /* 0x000fc40000410000 */
[C---:B------:R-:W-:Y:S02]  /*31c0*/  FFMA.FTZ R156, R102.reuse, R156, R141 ;  /* 0x0000009c669c7223 */ /* 0x040fe4000001008d */
[----:B------:R-:W-:Y:S02]  /*31d0*/  FMUL.FTZ R151, R102, R151 ;  /* 0x0000009766977220 */ /* 0x000fe40000410000 */
[----:B------:R-:W-:Y:S01]  /*31e0*/  FMUL.FTZ R153, R0, R153 ;  /* 0x0000009900997220 */ /* 0x000fe20000410000 */
        /* <DEDUP_REMOVED lines=12> */
[----:B0-----:R-:W-:-:S05]  /*32b0*/  @P3 FFMA.FTZ R157, R160, R100, R157 ;  /* 0x00000064a09d3223 */ /* 0x001fca000001009d */
[----:B------:R-:W0:Y:S01]  /*32c0*/  SHFL.UP PT, R100, R157, 0x4, RZ ;  /* 0x048000009d647989 */ /* 0x000e2200000e00ff */
[----:B-1----:R-:W-:Y:S01]  /*32d0*/  @P3 FMUL.FTZ R160, R160, R101 ;  /* 0x00000065a0a03220 */ /* 0x002fe20000410000 */
[----:B------:R-:W-:-:S04]  /*32e0*/  ISETP.GE.AND P3, PT, R72, 0x4, PT ;  /* 0x000000044800780c */ /* 0x000fc80003f66270 */
[----:B------:R-:W1:Y:S01]  /*32f0*/  SHFL.UP PT, R101, R160, 0x4, RZ ;  /* 0x04800000a0657989 */ /* 0x000e6200000e00ff */
[C---:B--2---:R-:W-:Y:S02]  /*3300*/  @!P4 FFMA.FTZ R156, R151.reuse, R159, R156 ;  /* 0x0000009f979cc223 */ /* 0x044fe4000001009c */
[----:B---3--:R-:W-:-:S03]  /*3310*/  @!P4 FMUL.FTZ R151, R151, R162 ;  /* 0x000000a29797c220 */ /* 0x008fc60000410000 */
[----:B------:R-:W2:Y:S01]  /*3320*/  SHFL.DOWN PT, R163, R156, 0x4, 0x1f ;  /* 0x08801f009ca37f89 */ /* 0x000ea200000e0000 */
[----:B------:R-:W-:-:S03]  /*3330*/  ISETP.GE.U32.AND P4, PT, R62, 0x1c, PT ;  /* 0x0000001c3e00780c */ /* 0x000fc60003f86070 */
[----:B------:R-:W3:Y:S01]  /*3340*/  SHFL.DOWN PT, R162, R151, 0x4, 0x1f ;  /* 0x08801f0097a27f89 */ /* 0x000ee200000e0000 */
[----:B0-----:R-:W-:Y:S01]  /*3350*/  @P3 FFMA.FTZ R157, R160, R100, R157 ;  /* 0x00000064a09d3223 */ /* 0x001fe2000001009d */
[----:B------:R-:W-:-:S04]  /*3360*/  HFMA2.MMA R100, -RZ, RZ, 1.875, 0 ;  /* 0x3f800000ff647435 */ /* 0x000fc800000001ff */
[----:B------:R-:W0:Y:S01]  /*3370*/  SHFL.UP PT, R161, R157, 0x8, RZ ;  /* 0x050000009da17989 */ /* 0x000e2200000e00ff */
[----:B-1----:R-:W-:Y:S01]  /*3380*/  @P3 FMUL.FTZ R160, R160, R101 ;  /* 0x00000065a0a03220 */ /* 0x002fe20000410000 */
[----:B------:R-:W-:Y:S02]  /*3390*/  ISETP.GE.AND P3, PT, R72, 0x8, PT ;  /* 0x000000084800780c */ /* 0x000fe40003f66270 */
[----:B------:R-:W-:Y:S02]  /*33a0*/  MOV R101, RZ ;  /* 0x000000ff00657202 */ /* 0x000fe40000000f00 */
[----:B------:R-:W1:Y:S01]  /*33b0*/  SHFL.UP PT, R159, R160, 0x8, RZ ;  /* 0x05000000a09f7989 */ /* 0x000e6200000e00ff */
[----:B--2---:R-:W-:-:S03]  /*33c0*/  @!P4 FFMA.FTZ R156, R151, R163, R156 ;  /* 0x000000a3979cc223 */ /* 0x004fc6000001009c */
[----:B------:R-:W-:Y:S01]  /*33d0*/  @!P0 LDS.64 R100, [R5.X8+0x1308] ;  /* 0x0013080005648984 */ /* 0x000fe20000008a00 */
[----:B------:R-:W-:Y:S01]  /*33e0*/  ISETP.GE.AND P0, PT, R72, 0x10, PT ;  /* 0x000000104800780c */ /* 0x000fe20003f06270 */
[----:B---3--:R-:W-:Y:S02]  /*33f0*/  @!P4 FMUL.FTZ R151, R151, R162 ;  /* 0x000000a29797c220 */ /* 0x008fe40000410000 */
[----:B------:R-:W2:Y:S01]  /*3400*/  SHFL.DOWN PT, R164, R156, 0x8, 0x1f ;  /* 0x09001f009ca47f89 */ /* 0x000ea200000e0000 */
[----:B------:R-:W-:-:S03]  /*3410*/  ISETP.GE.U32.AND P4, PT, R62, 0x18, PT ;  /* 0x000000183e00780c */ /* 0x000fc60003f86070 */
[----:B------:R-:W3:Y:S01]  /*3420*/  SHFL.DOWN PT, R162, R151, 0x8, 0x1f ;  /* 0x09001f0097a27f89 */ /* 0x000ee200000e0000 */
[----:B0-----:R-:W-:-:S05]  /*3430*/  @P3 FFMA.FTZ R157, R160, R161, R157 ;  /* 0x000000a1a09d3223 */ /* 0x001fca000001009d */
[----:B------:R-:W0:Y:S01]  /*3440*/  SHFL.UP PT, R163, R157, 0x10, RZ ;  /* 0x060000009da37989 */ /* 0x000e2200000e00ff */
[----:B-1----:R-:W-:Y:S01]  /*3450*/  @P3 FMUL.FTZ R160, R160, R159 ;  /* 0x0000009fa0a03220 */ /* 0x002fe20000410000 */
[----:B------:R-:W-:-:S04]  /*3460*/  ISETP.GE.U32.AND P3, PT, R62, 0x10, PT ;  /* 0x000000103e00780c */ /* 0x000fc80003f66070 */
[----:B------:R-:W1:Y:S01]  /*3470*/  SHFL.UP PT, R161, R160, 0x10, RZ ;  /* 0x06000000a0a17989 */ /* 0x000e6200000e00ff */
[C---:B--2---:R-:W-:Y:S02]  /*3480*/  @!P4 FFMA.FTZ R156, R151.reuse, R164, R156 ;  /* 0x000000a4979cc223 */ /* 0x044fe4000001009c */
[----:B---3--:R-:W-:-:S03]  /*3490*/  @!P4 FMUL.FTZ R151, R151, R162 ;  /* 0x000000a29797c220 */ /* 0x008fc60000410000 */
[----:B------:R-:W2:Y:S04]  /*34a0*/  SHFL.DOWN PT, R159, R156, 0x10, 0x1f ;  /* 0x0a001f009c9f7f89 */ /* 0x000ea800000e0000 */
[----:B------:R-:W3:Y:S01]  /*34b0*/  SHFL.DOWN PT, R162, R151, 0x10, 0x1f ;  /* 0x0a001f0097a27f89 */ /* 0x000ee200000e0000 */
[----:B0-----:R-:W-:-:S06]  /*34c0*/  @P0 FFMA.FTZ R157, R160, R163, R157 ;  /* 0x000000a3a09d0223 */ /* 0x001fcc000001009d */
[----:B------:R-:W-:Y:S01]  /*34d0*/  SHFL.UP PT, R157, R157, 0x1, RZ ;  /* 0x042000009d9d7989 */ /* 0x000fe200000e00ff */
[----:B-1----:R-:W-:-:S03]  /*34e0*/  @P0 FMUL.FTZ R160, R160, R161 ;  /* 0x000000a1a0a00220 */ /* 0x002fc60000410000 */
[----:B-----5:R-:W-:Y:S04]  /*34f0*/  SHFL.IDX PT, R161, R124, RZ, 0x1f ;  /* 0x00001fff7ca17589 */ /* 0x020fe800000e0000 */
[----:B------:R-:W0:Y:S01]  /*3500*/  SHFL.UP PT, R160, R160, 0x1, RZ ;  /* 0x04200000a0a07989 */ /* 0x000e2200000e00ff */
[----:B--2---:R-:W-:-:S03]  /*3510*/  @!P3 FFMA.FTZ R156, R151, R159, R156 ;  /* 0x0000009f979cb223 */ /* 0x004fc6000001009c */
[----:B------:R-:W-:Y:S01]  /*3520*/  SHFL.IDX PT, R159, R101, RZ, 0x1f ;  /* 0x00001fff659f7589 */ /* 0x000fe200000e0000 */
[----:B---3--:R-:W-:-:S03]  /*3530*/  @!P3 FMUL.FTZ R151, R151, R162 ;  /* 0x000000a29797b220 */ /* 0x008fc60000410000 */
[----:B------:R-:W-:Y:S04]  /*3540*/  SHFL.DOWN PT, R162, R156, 0x1, 0x1f ;  /* 0x08201f009ca27f89 */ /* 0x000fe800000e0000 */
[----:B------:R-:W1:Y:S04]  /*3550*/  SHFL.DOWN PT, R163, R151, 0x1, 0x1f ;  /* 0x08201f0097a37f89 */ /* 0x000e6800000e0000 */
[----:B------:R-:W-:Y:S04]  /*3560*/  SHFL.IDX PT, R156, R156, RZ, 0x1f ;  /* 0x00001fff9c9c7589 */ /* 0x000fe800000e0000 */
[----:B------:R-:W2:Y:S01]  /*3570*/  SHFL.IDX PT, R151, R151, RZ, 0x1f ;  /* 0x00001fff97977589 */ /* 0x000ea200000e0000 */
[----:B0-----:R-:W-:-:S04]  /*3580*/  @P1 FFMA.FTZ R161, R160, R161, R157 ;  /* 0x000000a1a0a11223 */ /* 0x001fc8000001009d */
[----:B------:R-:W-:-:S04]  /*3590*/  FFMA.FTZ R123, R123, R161, R158 ;  /* 0x000000a17b7b7223 */ /* 0x000fc8000001009e */
[CC--:B------:R-:W-:Y:S02]  /*35a0*/  FFMA.FTZ R155, R102.reuse, R123.reuse, R155 ;  /* 0x0000007b669b7223 */ /* 0x0c0fe4000001009b */
[----:B------:R-:W-:Y:S02]  /*35b0*/  FFMA.FTZ R157, R102, R123, R153 ;  /* 0x0000007b669d7223 */ /* 0x000fe40000010099 */
[----:B-1----:R-:W-:Y:S02]  /*35c0*/  @P2 FFMA.FTZ R159, R163, R159, R162 ;  /* 0x0000009fa39f2223 */ /* 0x002fe400000100a2 */
[----:B------:R-:W-:Y:S02]  /*35d0*/  FFMA.FTZ R160, R39, R123, RZ ;  /* 0x0000007b27a07223 */ /* 0x000fe400000100ff */
[----:B------:R-:W-:Y:S02]  /*35e0*/  FFMA.FTZ R137, R159, R134, R137 ;  /* 0x000000869f897223 */ /* 0x000fe40000010089 */
[----:B------:R-:W-:-:S02]  /*35f0*/  FADD.FTZ R123, -R158, R123 ;  /* 0x0000007b9e7b7221 */ /* 0x000fc40000010100 */
[----:B------:R-:W-:Y:S02]  /*3600*/  FFMA.FTZ R158, R148, R155, R135 ;  /* 0x0000009b949e7223 */ /* 0x000fe40000010087 */
[----:B------:R-:W-:Y:S02]  /*3610*/  FFMA.FTZ R134, R150, R137, R149 ;  /* 0x0000008996867223 */ /* 0x000fe40000010095 */
[----:B------:R-:W-:Y:S02]  /*3620*/  FFMA.FTZ R162, R152, R158, R131 ;  /* 0x0000009e98a27223 */ /* 0x000fe40000010083 */
[----:B------:R-:W-:Y:S02]  /*3630*/  FMUL.FTZ R149, R140, R133 ;  /* 0x000000858c957220 */ /* 0x000fe40000410000 */
[----:B------:R-:W-:Y:S02]  /*3640*/  FFMA.FTZ R133, R103, R134, R132 ;  /* 0x0000008667857223 */ /* 0x000fe40000010084 */
[----:B------:R-:W-:-:S02]  /*3650*/  FADD.FTZ R132, -R131, R162 ;  /* 0x000000a283847221 */ /* 0x000fc40000010100 */
[----:B------:R-:W-:Y:S02]  /*3660*/  FFMA.FTZ R131, R143, R133, R130 ;  /* 0x000000858f837223 */ /* 0x000fe40000010082 */
[----:B------:R-:W-:Y:S02]  /*3670*/  FFMA.FTZ R160, R38, R157, R160 ;  /* 0x0000009d26a07223 */ /* 0x000fe400000100a0 */
[C---:B------:R-:W-:Y:S02]  /*3680*/  FFMA.FTZ R129, R154.reuse, R131, R129 ;  /* 0x000000839a817223 */ /* 0x040fe40000010081 */
[----:B------:R-:W-:Y:S02]  /*3690*/  FFMA.FTZ R147, R154, R162, R147 ;  /* 0x000000a29a937223 */ /* 0x000fe40000010093 */
[----:B------:R-:W-:Y:S02]  /*36a0*/  FFMA.FTZ R127, R152, R129, R127 ;  /* 0x00000081987f7223 */ /* 0x000fe4000001007f */
[----:B------:R-:W-:-:S02]  /*36b0*/  FADD.FTZ R124, -R153, R157 ;  /* 0x0000009d997c7221 */ /* 0x000fc40000010100 */
[----:B------:R-:W-:Y:S01]  /*36c0*/  FFMA.FTZ R125, R148, R127, R125 ;  /* 0x0000007f947d7223 */ /* 0x000fe2000001007d */
[----:B------:R-:W-:Y:S01]  /*36d0*/  IADD3 R148, -R60, c[0x0][0x168], -R107 ;  /* 0x00005a003c947a10 */ /* 0x000fe20007ffe96b */
[----:B------:R-:W-:Y:S02]  /*36e0*/  FADD.FTZ R135, -R135, R158 ;  /* 0x0000009e87877221 */ /* 0x000fe40000010100 */
[----:B------:R-:W-:Y:S01]  /*36f0*/  FFMA.FTZ R153, R37, R158, R160 ;  /* 0x0000009e25997223 */ /* 0x000fe200000100a0 */
[----:B------:R-:W-:Y:S01]  /*3700*/  ISETP.GE.AND P0, PT, R148, 0x1, PT ;  /* 0x000000019400780c */ /* 0x000fe20003f06270 */
[----:B------:R-:W-:Y:S02]  /*3710*/  FFMA.FTZ R158, R154, R162, R149 ;  /* 0x000000a29a9e7223 */ /* 0x000fe40000010095 */
[----:B------:R-:W-:Y:S01]  /*3720*/  FFMA.FTZ R147, R143, R147, R128 ;  /* 0x000000938f937223 */ /* 0x000fe20000010080 */
[----:B------:R-:W-:Y:S01]  /*3730*/  P2R R143, PR, RZ, 0x20 ;  /* 0x00000020ff8f7803 */ /* 0x000fe20000000000 */
[----:B------:R-:W-:-:S02]  /*3740*/  FFMA.FTZ R141, R102, R125, R141 ;  /* 0x0000007d668d7223 */ /* 0x000fc4000001008d */
[----:B------:R-:W-:Y:S02]  /*3750*/  FFMA.FTZ R153, R36, R162, R153 ;  /* 0x000000a224997223 */ /* 0x000fe40000010099 */
[----:B------:R-:W-:Y:S02]  /*3760*/  FADD.FTZ R130, -R149, R158 ;  /* 0x0000009e95827221 */ /* 0x000fe40000010100 */
[----:B------:R-:W-:Y:S02]  /*3770*/  FFMA.FTZ R103, R103, R147, R126 ;  /* 0x0000009367677223 */ /* 0x000fe4000001007e */
[----:B------:R-:W-:Y:S02]  /*3780*/  FMUL.FTZ R149, R141, R31 ;  /* 0x0000001f8d957220 */ /* 0x000fe40000410000 */
[C---:B--2---:R-:W-:Y:S02]  /*3790*/  FFMA.FTZ R101, R151.reuse, R101, R156 ;  /* 0x0000006597657223 */ /* 0x044fe4000001009c */
[----:B------:R-:W-:-:S02]  /*37a0*/  FMUL.FTZ R100, R151, R100 ;  /* 0x0000006497647220 */ /* 0x000fc40000410000 */
[----:B------:R-:W-:Y:S02]  /*37b0*/  FFMA.FTZ R153, R35, R158, R153 ;  /* 0x0000009e23997223 */ /* 0x000fe40000010099 */
[----:B------:R-:W-:Y:S01]  /*37c0*/  FFMA.FTZ R143, R150, R103, R145 ;  /* 0x00000067968f7223 */ /* 0x000fe20000010091 */
[----:B------:R0:W-:Y:S01]  /*37d0*/  @!P5 STS.64 [R5.X8+0x1308], R100 ;  /* 0x001308640500d388 */ /* 0x0001e20000008a00 */
[----:B------:R-:W-:Y:S02]  /*37e0*/  FMUL.FTZ R150, R125, R30 ;  /* 0x0000001e7d967220 */ /* 0x000fe40000410000 */
[----:B------:R-:W-:Y:S02]  /*37f0*/  FFMA.FTZ R151, R123, R149, RZ ;  /* 0x000000957b977223 */ /* 0x000fe400000100ff */
[----:B------:R-:W-:Y:S02]  /*3800*/  FFMA.FTZ R154, R34, R147, R153 ;  /* 0x00000093229a7223 */ /* 0x000fe40000010099 */
[----:B------:R-:W-:-:S02]  /*3810*/  FMUL.FTZ R153, R127, R29 ;  /* 0x0000001d7f997220 */ /* 0x000fc40000410000 */
[----:B------:R-:W-:Y:S02]  /*3820*/  FMUL.FTZ R152, R129, R28 ;  /* 0x0000001c81987220 */ /* 0x000fe40000410000 */
[----:B------:R-:W-:Y:S02]  /*3830*/  FFMA.FTZ R154, R33, R103, R154 ;  /* 0x00000067219a7223 */ /* 0x000fe4000001009a */
[----:B0-----:R-:W-:Y:S02]  /*3840*/  FFMA.FTZ R100, R124, R150, R151 ;  /* 0x000000967c647223 */ /* 0x001fe40000010097 */
[----:B------:R-:W-:Y:S01]  /*3850*/  FADD.FTZ R128, -R128, R147 ;  /* 0x0000009380807221 */ /* 0x000fe20000010100 */
[----:B------:R-:W-:Y:S01]  /*3860*/  SHF.L.U32 R147, R107, 0x3, RZ ;  /* 0x000000036b937819 */ /* 0x000fe200000006ff */
[----:B------:R-:W-:Y:S02]  /*3870*/  FFMA.FTZ R101, R135, R153, R100 ;  /* 0x0000009987657223 */ /* 0x000fe40000010064 */
[----:B------:R-:W-:Y:S01]  /*3880*/  FADD.FTZ R126, -R126, R103 ;  /* 0x000000677e7e7221 */ /* 0x000fe20000010100 */
[----:B------:R-:W-:Y:S01]  /*3890*/  LEA.HI.SX32 R147, R147, R147, 0x1b ;  /* 0x0000009393937211 */ /* 0x000fe200078fdaff */
[----:B------:R-:W-:-:S02]  /*38a0*/  FMUL.FTZ R102, R137, R24 ;  /* 0x0000001889667220 */ /* 0x000fc40000410000 */
[----:B------:R-:W-:Y:S02]  /*38b0*/  FMUL.FTZ R103, R134, R25 ;  /* 0x0000001986677220 */ /* 0x000fe40000410000 */
[----:B------:R-:W-:Y:S02]  /*38c0*/  FMUL.FTZ R158, R133, R26 ;  /* 0x0000001a859e7220 */ /* 0x000fe40000410000 */
[----:B------:R-:W-:Y:S02]  /*38d0*/  FMUL.FTZ R151, R131, R27 ;  /* 0x0000001b83977220 */ /* 0x000fe40000410000 */
[----:B------:R-:W-:Y:S02]  /*38e0*/  FADD.FTZ R145, -R145, R143 ;  /* 0x0000008f91917221 */ /* 0x000fe40000010100 */
[----:B------:R-:W-:Y:S02]  /*38f0*/  FFMA.FTZ R101, R132, R152, R101 ;  /* 0x0000009884657223 */ /* 0x000fe40000010065 */
[----:B------:R-:W-:-:S02]  /*3900*/  FFMA.FTZ R143, R32, R143, R154 ;  /* 0x0000008f208f7223 */ /* 0x000fc4000001009a */
[----:B------:R-:W-:Y:S02]  /*3910*/  FMUL.FTZ R154, R45, R152 ;  /* 0x000000982d9a7220 */ /* 0x000fe40000410000 */
        /* <DEDUP_REMOVED lines=11> */
[----:B------:R-:W-:Y:S03]  /*39d0*/  STS [R147.X4+0x444], R160 ;  /* 0x000444a093007388 */ /* 0x000fe60000004800 */
[----:B------:R-:W-:Y:S01]  /*39e0*/  FFMA.FTZ R101, R128, R158, R101 ;  /* 0x0000009e80657223 */ /* 0x000fe20000010065 */
[----:B------:R0:W-:Y:S03]  /*39f0*/  STS [R147.X4+0x440], R156 ;  /* 0x0004409c93007388 */ /* 0x0001e60000004800 */
[----:B------:R-:W-:Y:S01]  /*3a00*/  FFMA.FTZ R149, R126, R103, R101 ;  /* 0x000000677e957223 */ /* 0x000fe20000010065 */
[----:B------:R1:W-:Y:S04]  /*3a10*/  STS [R147.X4+0x438], R152 ;  /* 0x0004389893007388 */ /* 0x0003e80000004800 */
[----:B------:R1:W-:Y:S01]  /*3a20*/  STS [R147.X4+0x434], R150 ;  /* 0x0004349693007388 */ /* 0x0003e20000004800 */
[----:B0-----:R-:W-:-:S03]  /*3a30*/  FMUL.FTZ R156, R145, R102 ;  /* 0x00000066919c7220 */ /* 0x001fc60000410000 */
[----:B------:R1:W-:Y:S04]  /*3a40*/  STS [R147.X4+0x430], R100 ;  /* 0x0004306493007388 */ /* 0x0003e80000004800 */
[----:B------:R-:W-:Y:S06]  /*3a50*/  BAR.SYNC.DEFER_BLOCKING 0x0 ;  /* 0x0000000000007b1d */ /* 0x000fec0000010000 */
[----:B------:R-:W-:Y:S05]  /*3a60*/  @!P0 BRA `(.L_x_7064) ;  /* 0x0000009000008947 */ /* 0x000fea0003800000 */
[----:B-1----:R-:W-:Y:S01]  /*3a70*/  LEA.HI.SX32 R147, R107, R107, 0x1b ;  /* 0x0000006b6b937211 */ /* 0x002fe200078fdaff */
[----:B------:R-:W-:-:S02]  /*3a80*/  IMAD R146, R146, c[0x0][0x2b0], RZ ;  /* 0x0000ac0092927a24 */ /* 0x000fc400078e02ff */
[----:B------:R-:W-:-:S03]  /*3a90*/  IMAD.WIDE.U32 R102, R5, c[0x0][0x2b0], R84 ;  /* 0x0000ac0005667a25 */ /* 0x000fc600078e0054 */
[----:B------:R-:W0:Y:S01]  /*3aa0*/  LDS R147, [R147.X4+0x430] ;  /* 0x0004300093937984 */ /* 0x000e220000004800 */
[----:B------:R-:W-:Y:S01]  /*3ab0*/  IMAD R101, R5, c[0x0][0x2b4], R146 ;  /* 0x0000ad0005657a24 */ /* 0x000fe200078e0292 */
[----:B------:R-:W-:-:S04]  /*3ac0*/  LEA R100, P0, R102, c[0x0][0x318], 0x2 ;  /* 0x0000c60066647a11 */ /* 0x000fc800078010ff */
[----:B------:R-:W-:-:S04]  /*3ad0*/  IADD3 R101, R103, R101, RZ ;  /* 0x0000006567657210 */ /* 0x000fc80007ffe0ff */
[----:B------:R-:W-:-:S05]  /*3ae0*/  LEA.HI.X R101, R102, c[0x0][0x31c], R101, 0x2, P0 ;  /* 0x0000c70066657a11 */ /* 0x000fca00000f1465 */
[----:B0-----:R0:W-:Y:S02]  /*3af0*/  RED.E.ADD.F32.FTZ.RN.STRONG.GPU [R100.64], R147 ;  /* 0x000000936400798e */ /* 0x0011e4000c10e784 */
.L_x_7064:
[----:B-1----:R-:W-:Y:S05]  /*3b00*/  BSYNC B0 ;  /* 0x0000000000007941 */ /* 0x002fea0003800000 */
.L_x_7063:
[----:B0-----:R-:W-:Y:S01]  /*3b10*/  IADD3 R100, R107, 0x20, RZ ;  /* 0x000000206b647810 */ /* 0x001fe20007ffe0ff */
[----:B------:R-:W-:Y:S01]  /*3b20*/  FADD.FTZ R146, R149, R156 ;  /* 0x0000009c95927221 */ /* 0x000fe20000010000 */
[----:B------:R-:W-:Y:S01]  /*3b30*/  ISETP.GE.AND P6, PT, R148, 0x21, PT ;  /* 0x000000219400780c */ /* 0x000fe20003fc6270 */
[----:B------:R-:W-:Y:S01]  /*3b40*/  BSSY B0, `(.L_x_7065) ;  /* 0x0000014000007945 */ /* 0x000fe20003800000 */
[----:B------:R-:W-:Y:S02]  /*3b50*/  LEA.HI.SX32 R100, R100, R107, 0x1b ;  /* 0x0000006b64647211 */ /* 0x000fe400078fdaff */
[C---:B------:R-:W-:Y:S02]  /*3b60*/  SHF.L.U64.HI R152, R4.reuse, 0x2, R3 ;  /* 0x0000000204987819 */ /* 0x040fe40000010203 */
[----:B------:R-:W-:Y:S01]  /*3b70*/  SHF.L.U32 R103, R4, 0x2, RZ ;  /* 0x0000000204677819 */ /* 0x000fe200000006ff */
[----:B------:R0:W1:Y:S01]  /*3b80*/  LDS R149, [R100.X4+0x4b0] ;  /* 0x0004b00064957984 */ /* 0x0000620000004800 */
[C---:B------:R-:W-:Y:S01]  /*3b90*/  IADD3 R102, R107.reuse, 0x40, RZ ;  /* 0x000000406b667810 */ /* 0x040fe20007ffe0ff */
        /* <DEDUP_REMOVED lines=14> */
.L_x_7066:
[----:B0-----:R-:W-:Y:S05]  /*3c80*/  BSYNC B0 ;  /* 0x0000000000007941 */ /* 0x001fea0003800000 */
.L_x_7065:
        /* <DEDUP_REMOVED lines=8> */
.L_x_7068:
[----:B------:R-:W-:Y:S05]  /*3d10*/  BSYNC B0 ;  /* 0x0000000000007941 */ /* 0x000fea0003800000 */
.L_x_7067:
        /* <DEDUP_REMOVED lines=8> */
.L_x_7070:
[----:B------:R-:W-:Y:S05]  /*3da0*/  BSYNC B0 ;  /* 0x0000000000007941 */ /* 0x000fea0003800000 */
.L_x_7069:
        /* <DEDUP_REMOVED lines=8> */
.L_x_7072:
[----:B------:R-:W-:Y:S05]  /*3e30*/  BSYNC B0 ;  /* 0x0000000000007941 */ /* 0x000fea0003800000 */
.L_x_7071:
        /* <DEDUP_REMOVED lines=8> */
.L_x_7074:
[----:B------:R-:W-:Y:S05]  /*3ec0*/  BSYNC B0 ;  /* 0x0000000000007941 */ /* 0x000fea0003800000 */
.L_x_7073:
[----:B0-2---:R0:W2:Y:S01]  /*3ed0*/  LDS R149, [R150.X4+0x730] ;  /* 0x0007300096957984 */ /* 0x0050a20000004800 */
[----:B------:R-:W-:Y:S01]  /*3ee0*/  BSSY B0, `(.L_x_7075) ;  /* 0x0000007000007945 */ /* 0x000fe20003800000 */
[----:B------:R-:W-:Y:S01]  /*3ef0*/  LEA.HI.SX32 R148, R148, R107, 0x1b ;  /* 0x0000006b94947211 */ /* 0x000fe200078fdaff */
[----:B------:R-:W-:Y:S01]  /*3f00*/  IMAD.WIDE.U32 R100, R103, c[0x0][0x2b0], R98 ;  /* 0x0000ac0067647a25 */ /* 0x000fe200078e0062 */
[----:B------:R-:W-:Y:S05]  /*3f10*/  @!P4 BRA `(.L_x_7076) ;  /* 0x000000300000c947 */ /* 0x000fea0003800000 */
[----:B-1----:R-:W-:-:S05]  /*3f20*/  IMAD.WIDE.U32 R102, R103, c[0x0][0x2b0], R96 ;  /* 0x0000ac0067667a25 */ /* 0x002fca00078e0060 */
[----:B------:R-:W-:-:S05]  /*3f30*/  IADD3 R103, R147, R103, RZ ;  /* 0x0000006793677210 */ /* 0x000fca0007ffe0ff */
[----:B--2---:R1:W-:Y:S02]  /*3f40*/  RED.E.ADD.F32.FTZ.RN.STRONG.GPU [R102.64], R149 ;  /* 0x000000956600798e */ /* 0x0043e4000c10e784 */
.L_x_7076:
[----:B------:R-:W-:Y:S05]  /*3f50*/  BSYNC B0 ;  /* 0x0000000000007941 */ /* 0x000fea0003800000 */
.L_x_7075:
[----:B-1----:R1:W3:Y:S01]  /*3f60*/  LDS R103, [R148.X4+0x7b0] ;  /* 0x0007b00094677984 */ /* 0x0022e20000004800 */
[----:B------:R-:W-:Y:S01]  /*3f70*/  BSSY B0, `(.L_x_7077) ;  /* 0x0000004000007945 */ /* 0x000fe20003800000 */
[----:B------:R-:W-:Y:S05]  /*3f80*/  @!P5 BRA `(.L_x_7078) ;  /* 0x000000200000d947 */ /* 0x000fea0003800000 */
[----:B------:R-:W-:-:S05]  /*3f90*/  IADD3 R101, R147, R101, RZ ;  /* 0x0000006593657210 */ /* 0x000fca0007ffe0ff */
[----:B---3--:R3:W-:Y:S02]  /*3fa0*/  RED.E.ADD.F32.FTZ.RN.STRONG.GPU [R100.64], R103 ;  /* 0x000000676400798e */ /* 0x0087e4000c10e784 */
.L_x_7078:
[----:B------:R-:W-:Y:S05]  /*3fb0*/  BSYNC B0 ;  /* 0x0000000000007941 */ /* 0x000fea0003800000 */
.L_x_7077:
[----:B---3--:R-:W3:Y:S01]  /*3fc0*/  SHFL.DOWN PT, R100, R143, 0x1, 0x1f ;  /* 0x08201f008f647f89 */ /* 0x008ee200000e0000 */
[----:B------:R-:W-:Y:S01]  /*3fd0*/  ISETP.GT.AND P0, PT, R72, 0x1e, PT ;  /* 0x0000001e4800780c */ /* 0x000fe20003f04270 */
[-C--:B------:R-:W-:Y:S01]  /*3fe0*/  FMUL.FTZ R138, R138, R133.reuse ;  /* 0x000000858a8a7220 */ /* 0x080fe20000410000 */
[----:B------:R-:W-:Y:S01]  /*3ff0*/  ISETP.NE.AND P1, PT, R72, RZ, PT ;  /* 0x000000ff4800720c */ /* 0x000fe20003f25270 */
[----:B------:R-:W4:Y:S01]  /*4000*/  SHFL.DOWN PT, R101, R146, 0x1, 0x1f ;  /* 0x08201f0092657f89 */ /* 0x000f2200000e0000 */
[C---:B------:R-:W-:Y:S01]  /*4010*/  FMUL.FTZ R133, R2.reuse, R133 ;  /* 0x0000008502857220 */ /* 0x040fe20000410000 */
[----:B------:R-:W-:Y:S01]  /*4020*/  ISETP.NE.AND P2, PT, R107, RZ, PT ;  /* 0x000000ff6b00720c */ /* 0x000fe20003f45270 */
[----:B------:R-:W-:Y:S01]  /*4030*/  FMUL.FTZ R103, R2, R134 ;  /* 0x0000008602677220 */ /* 0x000fe20000410000 */
[----:B------:R-:W-:Y:S01]  /*4040*/  BSSY B0, `(.L_x_7079) ;  /* 0x0000051000007945 */ /* 0x000fe20003800000 */
[----:B------:R-:W-:Y:S02]  /*4050*/  FMUL.FTZ R133, R133, R128 ;  /* 0x0000008085857220 */ /* 0x000fe40000410000 */
[----:B------:R-:W-:-:S02]  /*4060*/  FMUL.FTZ R142, R142, R129 ;  /* 0x000000818e8e7220 */ /* 0x000fc40000410000 */
[----:B------:R-:W-:Y:S02]  /*4070*/  FMUL.FTZ R0, R0, R125 ;  /* 0x0000007d00007220 */ /* 0x000fe40000410000 */
[----:B------:R-:W-:Y:S02]  /*4080*/  FMUL.FTZ R139, R139, R134 ;  /* 0x000000868b8b7220 */ /* 0x000fe40000410000 */
[C---:B------:R-:W-:Y:S02]  /*4090*/  FMUL.FTZ R129, R2.reuse, R129 ;  /* 0x0000008102817220 */ /* 0x040fe40000410000 */
[----:B------:R-:W-:Y:S02]  /*40a0*/  FMUL.FTZ R103, R103, R126 ;  /* 0x0000007e67677220 */ /* 0x000fe40000410000 */
[C---:B------:R-:W-:Y:S02]  /*40b0*/  FMUL.FTZ R128, R2.reuse, R137 ;  /* 0x0000008902807220 */ /* 0x040fe40000410000 */
[----:B------:R-:W-:-:S02]  /*40c0*/  FMUL.FTZ R125, R2, R125 ;  /* 0x0000007d027d7220 */ /* 0x000fc40000410000 */
[----:B---3--:R-:W-:Y:S02]  /*40d0*/  @!P0 FADD.FTZ R143, R143, R100 ;  /* 0x000000648f8f8221 */ /* 0x008fe40000010000 */
[----:B------:R-:W-:Y:S02]  /*40e0*/  FMUL.FTZ R132, R129, R132 ;  /* 0x0000008481847220 */ /* 0x000fe40000410000 */
[----:B----4-:R-:W-:Y:S01]  /*40f0*/  @!P0 FADD.FTZ R146, R146, R101 ;  /* 0x0000006592928221 */ /* 0x010fe20000010000 */
[----:B------:R-:W3:Y:S01]  /*4100*/  SHFL.DOWN PT, R100, R143, 0x2, 0x1f ;  /* 0x08401f008f647f89 */ /* 0x000ee200000e0000 */
[----:B------:R-:W-:Y:S01]  /*4110*/  ISETP.GT.AND P0, PT, R72, 0x1d, PT ;  /* 0x0000001d4800780c */ /* 0x000fe20003f04270 */
[----:B------:R-:W-:Y:S02]  /*4120*/  FFMA.FTZ R126, R40, R139, R103 ;  /* 0x0000008b287e7223 */ /* 0x000fe40000010067 */
[----:B------:R-:W4:Y:S01]  /*4130*/  SHFL.DOWN PT, R101, R146, 0x2, 0x1f ;  /* 0x08401f0092657f89 */ /* 0x000f2200000e0000 */
        /* <DEDUP_REMOVED lines=8> */
[----:B------:R-:W-:Y:S02]  /*41c0*/  FADD.FTZ R20, R133, R20 ;  /* 0x0000001485147221 */ /* 0x000fe40000010000 */
[----:B------:R-:W-:Y:S02]  /*41d0*/  FFMA.FTZ R8, R139, R25, R8 ;  /* 0x000000198b087223 */ /* 0x000fe40000010008 */
[----:B---3--:R-:W-:Y:S02]  /*41e0*/  @!P0 FADD.FTZ R143, R143, R100 ;  /* 0x000000648f8f8221 */ /* 0x008fe40000010000 */
[----:B------:R-:W-:Y:S02]  /*41f0*/  FFMA.FTZ R11, R142, R28, R11 ;  /* 0x0000001c8e0b7223 */ /* 0x000fe4000001000b */
[----:B----4-:R-:W-:Y:S01]  /*4200*/  @!P0 FADD.FTZ R146, R146, R101 ;  /* 0x0000006592928221 */ /* 0x010fe20000010000 */
[----:B------:R-:W3:Y:S01]  /*4210*/  SHFL.DOWN PT, R100, R143, 0x4, 0x1f ;  /* 0x08801f008f647f89 */ /* 0x000ee200000e0000 */
[----:B------:R-:W-:Y:S01]  /*4220*/  ISETP.GT.AND P0, PT, R72, 0x1b, PT ;  /* 0x0000001b4800780c */ /* 0x000fe20003f04270 */
[----:B------:R-:W-:-:S02]  /*4230*/  FADD.FTZ R21, R126, R21 ;  /* 0x000000157e157221 */ /* 0x000fc40000010000 */
[----:B------:R-:W4:Y:S01]  /*4240*/  SHFL.DOWN PT, R101, R146, 0x4, 0x1f ;  /* 0x08801f0092657f89 */ /* 0x000f2200000e0000 */
[----:B------:R-:W-:Y:S02]  /*4250*/  FFMA.FTZ R7, R136, R24, R7 ;  /* 0x0000001888077223 */ /* 0x000fe40000010007 */
[----:B------:R-:W-:Y:S02]  /*4260*/  FFMA.FTZ R12, R129, R29, R12 ;  /* 0x0000001d810c7223 */ /* 0x000fe4000001000c */
[----:B------:R-:W-:Y:S02]  /*4270*/  FFMA.FTZ R13, R0, R30, R13 ;  /* 0x0000001e000d7223 */ /* 0x000fe4000001000d */
[----:B------:R-:W-:Y:S02]  /*4280*/  FFMA.FTZ R14, R103, R31, R14 ;  /* 0x0000001f670e7223 */ /* 0x000fe4000001000e */
[----:B------:R-:W-:Y:S02]  /*4290*/  FADD.FTZ R16, R125, R16 ;  /* 0x000000107d107221 */ /* 0x000fe40000010000 */
[----:B---3--:R-:W-:-:S02]  /*42a0*/  @!P0 FADD.FTZ R143, R143, R100 ;  /* 0x000000648f8f8221 */ /* 0x008fc40000010000 */
[----:B----4-:R-:W-:-:S03]  /*42b0*/  @!P0 FADD.FTZ R146, R146, R101 ;  /* 0x0000006592928221 */ /* 0x010fc60000010000 */
[----:B------:R-:W3:Y:S01]  /*42c0*/  SHFL.DOWN PT, R100, R143, 0x8, 0x1f ;  /* 0x09001f008f647f89 */ /* 0x000ee200000e0000 */
[----:B------:R-:W-:-:S03]  /*42d0*/  ISETP.GT.AND P0, PT, R72, 0x17, PT ;  /* 0x000000174800780c */ /* 0x000fc60003f04270 */
[----:B------:R-:W4:Y:S10]  /*42e0*/  SHFL.DOWN PT, R101, R146, 0x8, 0x1f ;  /* 0x09001f0092657f89 */ /* 0x000f3400000e0000 */
[----:B---3--:R-:W-:-:S02]  /*42f0*/  @!P0 FADD.FTZ R143, R143, R100 ;  /* 0x000000648f8f8221 */ /* 0x008fc40000010000 */
[----:B------:R-:W-:Y:S02]  /*4300*/  FMUL.FTZ R100, R2, R127 ;  /* 0x0000007f02647220 */ /* 0x000fe40000410000 */
[----:B----4-:R-:W-:Y:S01]  /*4310*/  @!P0 FADD.FTZ R146, R146, R101 ;  /* 0x0000006592928221 */ /* 0x010fe20000010000 */
[----:B------:R-:W-:Y:S01]  /*4320*/  ISETP.GT.AND P0, PT, R72, 0xf, PT ;  /* 0x0000000f4800780c */ /* 0x000fe20003f04270 */
[-C--:B------:R-:W-:Y:S02]  /*4330*/  FMUL.FTZ R101, R140, R131.reuse ;  /* 0x000000838c657220 */ /* 0x080fe40000410000 */
[----:B------:R-:W3:Y:S01]  /*4340*/  SHFL.DOWN PT, R140, R143, 0x10, 0x1f ;  /* 0x0a001f008f8c7f89 */ /* 0x000ee200000e0000 */
[C---:B------:R-:W-:Y:S02]  /*4350*/  FMUL.FTZ R131, R2.reuse, R131 ;  /* 0x0000008302837220 */ /* 0x040fe40000410000 */
[----:B------:R-:W-:Y:S01]  /*4360*/  FMUL.FTZ R2, R2, R141 ;  /* 0x0000008d02027220 */ /* 0x000fe20000410000 */
[----:B------:R-:W4:Y:S01]  /*4370*/  SHFL.DOWN PT, R147, R146, 0x10, 0x1f ;  /* 0x0a001f0092937f89 */ /* 0x000f2200000e0000 */
[----:B------:R-:W-:-:S02]  /*4380*/  FMUL.FTZ R131, R131, R130 ;  /* 0x0000008283837220 */ /* 0x000fc40000410000 */
[----:B------:R-:W-:Y:S02]  /*4390*/  FFMA.FTZ R10, R101, R27, R10 ;  /* 0x0000001b650a7223 */ /* 0x000fe4000001000a */
[----:B------:R-:W-:Y:S02]  /*43a0*/  FFMA.FTZ R102, R42, R101, R131 ;  /* 0x000000652a667223 */ /* 0x000fe40000010083 */
[----:B------:R-:W-:Y:S02]  /*43b0*/  FMUL.FTZ R135, R100, R135 ;  /* 0x0000008764877220 */ /* 0x000fe40000410000 */
[----:B------:R-:W-:Y:S02]  /*43c0*/  FMUL.FTZ R2, R2, R123 ;  /* 0x0000007b02027220 */ /* 0x000fe40000410000 */
[----:B------:R-:W-:Y:S02]  /*43d0*/  FADD.FTZ R19, R102, R19 ;  /* 0x0000001366137221 */ /* 0x000fe40000010000 */
[----:B------:R-:W-:-:S02]  /*43e0*/  FFMA.FTZ R127, R45, R142, R132 ;  /* 0x0000008e2d7f7223 */ /* 0x000fc40000010084 */
[----:B------:R-:W-:Y:S02]  /*43f0*/  FFMA.FTZ R131, R41, R136, R128 ;  /* 0x0000008829837223 */ /* 0x000fe40000010080 */
[----:B------:R-:W-:Y:S02]  /*4400*/  FFMA.FTZ R102, R44, R129, R135 ;  /* 0x000000812c667223 */ /* 0x000fe40000010087 */
[----:B------:R-:W-:Y:S02]  /*4410*/  FFMA.FTZ R2, R46, R103, R2 ;  /* 0x000000672e027223 */ /* 0x000fe40000010002 */
[----:B---3--:R-:W-:Y:S02]  /*4420*/  @!P0 FADD.FTZ R143, R143, R140 ;  /* 0x0000008c8f8f8221 */ /* 0x008fe40000010000 */
[----:B------:R-:W-:Y:S02]  /*4430*/  FADD.FTZ R18, R127, R18 ;  /* 0x000000127f127221 */ /* 0x000fe40000010000 */
[----:B----4-:R-:W-:Y:S01]  /*4440*/  @!P0 FADD.FTZ R146, R146, R147 ;  /* 0x0000009392928221 */ /* 0x010fe20000010000 */
[----:B------:R-:W-:Y:S01]  /*4450*/  MOV R101, R143 ;  /* 0x0000008f00657202 */ /* 0x000fe20000000f00 */
[----:B------:R-:W-:-:S02]  /*4460*/  FADD.FTZ R22, R131, R22 ;  /* 0x0000001683167221 */ /* 0x000fc40000010000 */
[----:B------:R-:W-:Y:S01]  /*4470*/  FADD.FTZ R17, R102, R17 ;  /* 0x0000001166117221 */ /* 0x000fe20000010000 */
[----:B------:R-:W-:Y:S01]  /*4480*/  MOV R100, R146 ;  /* 0x0000009200647202 */ /* 0x000fe20000000f00 */
[----:B------:R-:W-:-:S04]  /*4490*/  FADD.FTZ R15, R2, R15 ;  /* 0x0000000f020f7221 */ /* 0x000fc80000010000 */
[----:B------:R3:W-:Y:S04]  /*44a0*/  @!P1 STS.64 [0x858], R100 ;  /* 0x00085864ff009388 */ /* 0x0007e80000000a00 */
        /* <DEDUP_REMOVED lines=10> */
.L_x_7080:
[----:B---3--:R-:W-:Y:S05]  /*4550*/  BSYNC B0 ;  /* 0x0000000000007941 */ /* 0x008fea0003800000 */
.L_x_7079:
[----:B------:R-:W-:Y:S02]  /*4560*/  IADD3 R5, R5, 0x1, RZ ;  /* 0x0000000105057810 */ /* 0x000fe40007ffe0ff */
[----:B------:R-:W-:Y:S02]  /*4570*/  IADD3 R4, P1, R4, 0x1, RZ ;  /* 0x0000000104047810 */ /* 0x000fe40007f3e0ff */
[----:B------:R-:W-:Y:S02]  /*4580*/  ISETP.GE.AND P0, PT, R5, c[0x0][0x16c], PT ;  /* 0x00005b0005007a0c */ /* 0x000fe40003f06270 */
[----:B------:R-:W-:-:S11]  /*4590*/  IADD3.X R3, RZ, R3, RZ, P1, !PT ;  /* 0x00000003ff037210 */ /* 0x000fd60000ffe4ff */
[----:B------:R-:W-:Y:S01]  /*45a0*/  @P0 CALL.REL.NOINC `(.L_x_7060) ;  /* 0x0000001000000944 */ /* 0x000fe20003c00000 */
[----:B------:R-:W-:Y:S05]  /*45b0*/  BRA `(.L_x_7081) ;  /* 0xffffe18000007947 */ /* 0x000fea000383ffff */
.L_x_7060:
        /* <DEDUP_REMOVED lines=9> */
[----:B------:R-:W-:Y:S01]  /*4650*/  MOV R0, RZ ;  /* 0x000000ff00007202 */ /* 0x000fe20000000f00 */
[----:B------:R-:W-:Y:S01]  /*4660*/  CS2R R4, SRZ ;  /* 0x0000000000047805 */ /* 0x000fe2000001ff00 */
[----:B------:R-:W-:Y:S01]  /*4670*/  MOV R25, RZ ;  /* 0x000000ff00197202 */ /* 0x000fe20000000f00 */
[----:B------:R-:W3:Y:S01]  /*4680*/  @!P6 LDG.E R23, [R82.64] ;  /* 0x000000045217e981 */ /* 0x000ee2000c1e1900 */
[----:B------:R-:W-:Y:S02]  /*4690*/  ISETP.GE.AND P6, PT, R63, R58, PT ;  /* 0x0000003a3f00720c */ /* 0x000fe40003fc6270 */
[----:B------:R-:W-:Y:S01]  /*46a0*/  MOV R6, RZ ;  /* 0x000000ff00067202 */ /* 0x000fe20000000f00 */
[----:B------:R-:W4:Y:S04]  /*46b0*/  @!P5 LDG.E R0, [R82.64+0x80] ;  /* 0x000080045200d981 */ /* 0x000f28000c1e1900 */
[----:B------:R-:W5:Y:S04]  /*46c0*/  @!P4 LDG.E R3, [R82.64+0x100] ;  /* 0x000100045203c981 */ /* 0x000f68000c1e1900 */
[----:B--2---:R-:W2:Y:S04]  /*46d0*/  @!P3 LDG.E R2, [R82.64+0x180] ;  /* 0x000180045202b981 */ /* 0x004ea8000c1e1900 */
[----:B------:R-:W2:Y:S04]  /*46e0*/  @!P2 LDG.E R5, [R82.64+0x200] ;  /* 0x000200045205a981 */ /* 0x000ea8000c1e1900 */
[----:B------:R-:W2:Y:S04]  /*46f0*/  @!P1 LDG.E R4, [R82.64+0x280] ;  /* 0x0002800452049981 */ /* 0x000ea8000c1e1900 */
[----:B------:R-:W2:Y:S04]  /*4700*/  @!P0 LDG.E R25, [R82.64+0x300] ;  /* 0x0003000452198981 */ /* 0x000ea8000c1e1900 */
[----:B------:R-:W2:Y:S01]  /*4710*/  @!P6 LDG.E R6, [R82.64+0x380] ;  /* 0x000380045206e981 */ /* 0x000ea2000c1e1900 */
[----:B------:R-:W-:Y:S01]  /*4720*/  IMAD R43, R64, -0x100, R115 ;  /* 0xffffff00402b7824 */ /* 0x000fe200078e0273 */
[----:B------:R-:W-:Y:S04]  /*4730*/  BSSY B0, `(.L_x_7082) ;  /* 0x000007c000007945 */ /* 0x000fe80003800000 */
[----:B------:R-:W-:Y:S01]  /*4740*/  SHF.R.S32.HI R41, RZ, 0x1f, R43 ;  /* 0x0000001fff297819 */ /* 0x000fe2000001142b */
[----:B---3--:R-:W-:Y:S04]  /*4750*/  STS [R56.X4], R23 ;  /* 0x0000001738007388 */ /* 0x008fe80000004800 */
[----:B----4-:R-:W-:Y:S04]  /*4760*/  STS [R55.X4+0x80], R0 ;  /* 0x0000800037007388 */ /* 0x010fe80000004800 */
[----:B-----5:R-:W-:Y:S04]  /*4770*/  STS [R54.X4+0x100], R3 ;  /* 0x0001000336007388 */ /* 0x020fe80000004800 */
[----:B--2---:R-:W-:Y:S04]  /*4780*/  STS [R53.X4+0x180], R2 ;  /* 0x0001800235007388 */ /* 0x004fe80000004800 */
        /* <DEDUP_REMOVED lines=9> */
[----:B------:R-:W0:Y:S04]  /*4820*/  LDS R25, [R48.X4] ;  /* 0x0000000030197984 */ /* 0x000e280000004800 */
[----:B------:R-:W1:Y:S04]  /*4830*/  LDS R3, [R48.X4+0x14] ;  /* 0x0000140030037984 */ /* 0x000e680000004800 */
[----:B------:R-:W1:Y:S01]  /*4840*/  LDS R5, [R48.X4+0x18] ;  /* 0x0000180030057984 */ /* 0x000e620000004800 */
[----:B--2---:R-:W-:-:S02]  /*4850*/  FADD.FTZ R27, R27, R118 ;  /* 0x000000761b1b7221 */ /* 0x004fc40000010000 */
[----:B---3--:R-:W-:-:S03]  /*4860*/  FADD.FTZ R29, R29, R118 ;  /* 0x000000761d1d7221 */ /* 0x008fc60000010000 */
[----:B------:R-:W-:Y:S01]  /*4870*/  FSETP.GTU.FTZ.AND P0, PT, R27, 20, PT ;  /* 0x41a000001b00780b */ /* 0x000fe20003f1c000 */
[--C-:B----4-:R-:W-:Y:S01]  /*4880*/  FADD.FTZ R6, R23, R118.reuse ;  /* 0x0000007617067221 */ /* 0x110fe20000010000 */
[----:B------:R-:W-:Y:S01]  /*4890*/  FSETP.GTU.FTZ.AND P2, PT, R29, 20, PT ;  /* 0x41a000001d00780b */ /* 0x000fe20003f5c000 */
[----:B------:R-:W2:Y:S01]  /*48a0*/  LDS R23, [R48.X4+0x1c] ;  /* 0x00001c0030177984 */ /* 0x000ea20000004800 */
[--C-:B-----5:R-:W-:Y:S02]  /*48b0*/  FADD.FTZ R31, R31, R118.reuse ;  /* 0x000000761f1f7221 */ /* 0x120fe40000010000 */
[----:B------:R-:W-:Y:S01]  /*48c0*/  FSETP.GTU.FTZ.AND P3, PT, R6, 20, PT ;  /* 0x41a000000600780b */ /* 0x000fe20003f7c000 */
[----:B------:R-:W-:Y:S01]  /*48d0*/  BAR.SYNC.DEFER_BLOCKING 0x0 ;  /* 0x0000000000007b1d */ /* 0x000fe20000010000 */
[----:B0-----:R-:W-:Y:S01]  /*48e0*/  FADD.FTZ R25, R25, R118 ;  /* 0x0000007619197221 */ /* 0x001fe20000010000 */
[----:B------:R-:W-:-:S04]  /*48f0*/  FSETP.GTU.FTZ.AND P4, PT, R31, 20, PT ;  /* 0x41a000001f00780b */ /* 0x000fc80003f9c000 */
[----:B------:R-:W-:Y:S02]  /*4900*/  @!P0 FMUL.FTZ R0, R27, -1.4426950216293334961 ;  /* 0xbfb8aa3b1b008820 */ /* 0x000fe40000410000 */
[--C-:B-1----:R-:W-:Y:S02]  /*4910*/  FADD.FTZ R24, R3, R118.reuse ;  /* 0x0000007603187221 */ /* 0x102fe40000010000 */
[----:B------:R-:W-:Y:S02]  /*4920*/  @!P2 FMUL.FTZ R4, R29, -1.4426950216293334961 ;  /* 0xbfb8aa3b1d04a820 */ /* 0x000fe40000410000 */
[----:B------:R-:W0:Y:S01]  /*4930*/  @!P0 MUFU.EX2 R0, R0 ;  /* 0x0000000000008308 */ /* 0x000e220000000800 */
[----:B------:R-:W-:Y:S01]  /*4940*/  FADD.FTZ R26, R5, R118 ;  /* 0x00000076051a7221 */ /* 0x000fe20000010000 */
[----:B------:R-:W-:Y:S01]  /*4950*/  FSETP.GTU.FTZ.AND P5, PT, R24, 20, PT ;  /* 0x41a000001800780b */ /* 0x000fe20003fbc000 */
[----:B------:R-:W-:Y:S02]  /*4960*/  @!P3 FMUL.FTZ R6, R6, -1.4426950216293334961 ;  /* 0xbfb8aa3b0606b820 */ /* 0x000fe40000410000 */
[----:B------:R-:W-:Y:S01]  /*4970*/  @!P4 FMUL.FTZ R3, R31, -1.4426950216293334961 ;  /* 0xbfb8aa3b1f03c820 */ /* 0x000fe20000410000 */
[----:B------:R-:W-:-:S02]  /*4980*/  FSETP.GTU.FTZ.AND P6, PT, R26, 20, PT ;  /* 0x41a000001a00780b */ /* 0x000fc40003fdc000 */
[----:B------:R-:W1:Y:S01]  /*4990*/  @!P2 MUFU.EX2 R4, R4 ;  /* 0x000000040004a308 */ /* 0x000e620000000800 */
[----:B------:R-:W-:Y:S01]  /*49a0*/  STS [R48.X4], R14 ;  /* 0x0000000e30007388 */ /* 0x000fe20000004800 */
[----:B0-----:R-:W-:-:S06]  /*49b0*/  @!P0 FADD.FTZ R2, R0, 1 ;  /* 0x3f80000000028421 */ /* 0x001fcc0000010000 */
[----:B------:R-:W-:Y:S01]  /*49c0*/  @!P4 MUFU.EX2 R3, R3 ;  /* 0x000000030003c308 */ /* 0x000fe20000000800 */
[----:B------:R-:W-:Y:S04]  /*49d0*/  STS [R48.X4+0x4], R13 ;  /* 0x0000040d30007388 */ /* 0x000fe80000004800 */
[----:B------:R0:W-:Y:S01]  /*49e0*/  STS [R48.X4+0x8], R12 ;  /* 0x0000080c30007388 */ /* 0x0001e20000004800 */
[----:B-1----:R-:W-:Y:S02]  /*49f0*/  @!P2 FADD.FTZ R0, R4, 1 ;  /* 0x3f8000000400a421 */ /* 0x002fe40000010000 */
[----:B------:R1:W3:Y:S01]  /*4a00*/  @!P0 MUFU.RCP R27, R2 ;  /* 0x00000002001b8308 */ /* 0x0002e20000001000 */
[----:B------:R-:W-:Y:S01]  /*4a10*/  STS [R48.X4+0xc], R11 ;  /* 0x00000c0b30007388 */ /* 0x000fe20000004800 */
[----:B--2---:R-:W-:-:S02]  /*4a20*/  FADD.FTZ R28, R23, R118 ;  /* 0x00000076171c7221 */ /* 0x004fc40000010000 */
[----:B------:R-:W-:Y:S01]  /*4a30*/  @!P5 FMUL.FTZ R4, R24, -1.4426950216293334961 ;  /* 0xbfb8aa3b1804d820 */ /* 0x000fe20000410000 */
[----:B------:R-:W-:Y:S02]  /*4a40*/  STS [R48.X4+0x10], R10 ;  /* 0x0000100a30007388 */ /* 0x000fe40000004800 */
[----:B------:R-:W-:Y:S01]  /*4a50*/  FSETP.GTU.FTZ.AND P1, PT, R28, 20, PT ;  /* 0x41a000001c00780b */ /* 0x000fe20003f3c000 */
[----:B------:R-:W2:Y:S01]  /*4a60*/  @!P2 MUFU.RCP R0, R0 ;  /* 0x000000000000a308 */ /* 0x000ea20000001000 */
[----:B------:R-:W-:Y:S01]  /*4a70*/  STS [R48.X4+0x14], R9 ;  /* 0x0000140930007388 */ /* 0x000fe20000004800 */
[----:B-1----:R-:W-:Y:S02]  /*4a80*/  @!P6 FMUL.FTZ R2, R26, -1.4426950216293334961 ;  /* 0xbfb8aa3b1a02e820 */ /* 0x002fe40000410000 */
[----:B0-----:R-:W-:Y:S01]  /*4a90*/  IMAD R12, R116, c[0x0][0x2d8], RZ ;  /* 0x0000b600740c7a24 */ /* 0x001fe200078e02ff */
[----:B------:R-:W-:Y:S01]  /*4aa0*/  STS [R48.X4+0x18], R8 ;  /* 0x0000180830007388 */ /* 0x000fe20000004800 */
[----:B---3--:R-:W-:Y:S01]  /*4ab0*/  @!P0 FMUL.FTZ R16, R16, R27 ;  /* 0x0000001b10108220 */ /* 0x008fe20000410000 */
[----:B------:R-:W-:-:S02]  /*4ac0*/  ISETP.NE.AND P0, PT, R107, RZ, PT ;  /* 0x000000ff6b00720c */ /* 0x000fc40003f05270 */
[----:B------:R0:W-:Y:S01]  /*4ad0*/  STS [R48.X4+0x1c], R7 ;  /* 0x00001c0730007388 */ /* 0x0001e20000004800 */
[----:B------:R-:W-:-:S06]  /*4ae0*/  NOP ;  /* 0x0000000000007918 */ /* 0x000fcc0000000000 */
[----:B--2---:R-:W-:Y:S01]  /*4af0*/  @!P2 FMUL.FTZ R17, R17, R0 ;  /* 0x000000001111a220 */ /* 0x004fe20000410000 */
[----:B------:R-:W-:Y:S01]  /*4b00*/  FSETP.GTU.FTZ.AND P2, PT, R25, 20, PT ;  /* 0x41a000001900780b */ /* 0x000fe20003f5c000 */
[----:B------:R-:W-:Y:S01]  /*4b10*/  LDS R11, [R56.X4] ;  /* 0x00000000380b7984 */ /* 0x000fe20000004800 */
[----:B------:R-:W1:Y:S01]  /*4b20*/  @!P3 MUFU.EX2 R6, R6 ;  /* 0x000000060006b308 */ /* 0x000e620000000800 */
[----:B------:R-:W-:Y:S02]  /*4b30*/  IMAD R39, R117, c[0x0][0x2dc], R12 ;  /* 0x0000b70075277a24 */ /* 0x000fe400078e020c */
[----:B------:R-:W-:Y:S01]  /*4b40*/  LDS R13, [R55.X4+0x80] ;  /* 0x00008000370d7984 */ /* 0x000fe20000004800 */
[----:B------:R-:W-:-:S03]  /*4b50*/  IMAD R12, R120, c[0x0][0x2e0], RZ ;  /* 0x0000b800780c7a24 */ /* 0x000fc600078e02ff */
[----:B------:R-:W-:Y:S01]  /*4b60*/  LDS R27, [R53.X4+0x180] ;  /* 0x00018000351b7984 */ /* 0x000fe20000004800 */
[----:B------:R2:W0:Y:S01]  /*4b70*/  @!P5 MUFU.EX2 R5, R4 ;  /* 0x000000040005d308 */ /* 0x0004220000000800 */
[----:B------:R-:W-:Y:S02]  /*4b80*/  IMAD R12, R121, c[0x0][0x2e4], R12 ;  /* 0x0000b900790c7a24 */ /* 0x000fe400078e020c */
[----:B------:R-:W-:Y:S01]  /*4b90*/  @!P2 FMUL.FTZ R0, R25, -1.4426950216293334961 ;  /* 0xbfb8aa3b1900a820 */ /* 0x000fe20000410000 */
[----:B------:R-:W-:Y:S04]  /*4ba0*/  LDS R29, [R52.X4+0x200] ;  /* 0x00020000341d7984 */ /* 0x000fe80000004800 */
[----:B------:R-:W-:Y:S01]  /*4bb0*/  LDS R25, [R54.X4+0x100] ;  /* 0x0001000036197984 */ /* 0x000fe20000004800 */
[----:B------:R-:W3:Y:S01]  /*4bc0*/  @!P6 MUFU.EX2 R23, R2 ;  /* 0x000000020017e308 */ /* 0x000ee20000000800 */
[----:B--2---:R-:W-:-:S02]  /*4bd0*/  @!P1 FMUL.FTZ R4, R28, -1.4426950216293334961 ;  /* 0xbfb8aa3b1c049820 */ /* 0x004fc40000410000 */
[----:B------:R-:W-:Y:S01]  /*4be0*/  LDS R31, [R51.X4+0x280] ;  /* 0x00028000331f7984 */ /* 0x000fe20000004800 */
[----:B-1----:R-:W-:-:S03]  /*4bf0*/  @!P3 FADD.FTZ R6, R6, 1 ;  /* 0x3f8000000606b421 */ /* 0x002fc60000010000 */
[----:B------:R-:W-:Y:S01]  /*4c00*/  LDS R33, [R50.X4+0x300] ;  /* 0x0003000032217984 */ /* 0x000fe20000004800 */
[----:B------:R-:W1:Y:S01]  /*4c10*/  @!P2 MUFU.EX2 R0, R0 ;  /* 0x000000000000a308 */ /* 0x000e620000000800 */
[----:B0-----:R-:W-:Y:S02]  /*4c20*/  @!P5 FADD.FTZ R7, R5, 1 ;  /* 0x3f8000000507d421 */ /* 0x001fe40000010000 */
[----:B------:R-:W-:Y:S04]  /*4c30*/  LDS R35, [R49.X4+0x380] ;  /* 0x0003800031237984 */ /* 0x000fe80000004800 */
[----:B------:R-:W-:Y:S01]  /*4c40*/  @!P0 STS [0x420], R58 ;  /* 0x0004203aff008388 */ /* 0x000fe20000000800 */
[----:B------:R0:W2:Y:S01]  /*4c50*/  @!P1 MUFU.EX2 R14, R4 ;  /* 0x00000004000e9308 */ /* 0x0000a20000000800 */
[----:B---3--:R-:W-:-:S02]  /*4c60*/  @!P6 FADD.FTZ R23, R23, 1 ;  /* 0x3f8000001717e421 */ /* 0x008fc40000010000 */
[----:B------:R-:W-:Y:S01]  /*4c70*/  BAR.SYNC.DEFER_BLOCKING 0x0 ;  /* 0x0000000000007b1d */ /* 0x000fe20000010000 */
[----:B-1----:R-:W-:-:S05]  /*4c80*/  @!P2 FADD.FTZ R0, R0, 1 ;  /* 0x3f8000000000a421 */ /* 0x002fca0000010000 */
[----:B------:R-:W1:Y:S01]  /*4c90*/  @!P3 MUFU.RCP R9, R6 ;  /* 0x000000060009b308 */ /* 0x000e620000001000 */
[----:B0-----:R-:W-:Y:S02]  /*4ca0*/  @!P4 FADD.FTZ R4, R3, 1 ;  /* 0x3f8000000304c421 */ /* 0x001fe40000010000 */
[----:B------:R-:W-:-:S04]  /*4cb0*/  IMAD.WIDE.U32 R2, R117, c[0x0][0x2d8], RZ ;  /* 0x0000b60075027a25 */ /* 0x000fc800078e00ff */
[----:B--2---:R-:W-:Y:S01]  /*4cc0*/  @!P1 FADD.FTZ R14, R14, 1 ;  /* 0x3f8000000e0e9421 */ /* 0x004fe20000010000 */
[----:B------:R0:W2:Y:S01]  /*4cd0*/  @!P4 MUFU.RCP R8, R4 ;  /* 0x000000040008c308 */ /* 0x0000a20000001000 */
[----:B------:R-:W-:-:S07]  /*4ce0*/  IADD3 R3, R3, R39, RZ ;  /* 0x0000002703037210 */ /* 0x000fce0007ffe0ff */
[----:B------:R-:W3:Y:S01]  /*4cf0*/  @!P6 MUFU.RCP R6, R23 ;  /* 0x000000170006e308 */ /* 0x000ee20000001000 */
[----:B0-----:R-:W-:Y:S01]  /*4d00*/  IMAD.WIDE.U32 R4, R121, c[0x0][0x2e0], R2 ;  /* 0x0000b80079047a25 */ /* 0x001fe200078e0002 */
[----:B------:R-:W0:Y:S01]  /*4d10*/  LDS R10, [0x420] ;  /* 0x00042000ff0a7984 */ /* 0x000e220000000800 */
[----:B------:R-:W-:Y:S02]  /*4d20*/  MOV R3, 0x4 ;  /* 0x0000000400037802 */ /* 0x000fe40000000f00 */
[----:B-1----:R-:W-:Y:S01]  /*4d30*/  @!P3 FMUL.FTZ R18, R18, R9 ;  /* 0x000000091212b220 */ /* 0x002fe20000410000 */
[----:B------:R-:W-:Y:S02]  /*4d40*/  IADD3 R9, P3, R43, R4, RZ ;  /* 0x000000042b097210 */ /* 0x000fe40007f7e0ff */
[----:B------:R-:W1:Y:S01]  /*4d50*/  @!P5 MUFU.RCP R7, R7 ;  /* 0x000000070007d308 */ /* 0x000e620000001000 */
[----:B--2---:R-:W-:Y:S01]  /*4d60*/  @!P4 FMUL.FTZ R19, R19, R8 ;  /* 0x000000081313c220 */ /* 0x004fe20000410000 */
[----:B------:R-:W-:Y:S01]  /*4d70*/  IADD3.X R4, R41, R12, R5, P3, !PT ;  /* 0x0000000c29047210 */ /* 0x000fe20001ffe405 */
[----:B------:R-:W-:-:S05]  /*4d80*/  IMAD.WIDE R2, R80, R3, c[0x0][0x330] ;  /* 0x0000cc0050027625 */ /* 0x000fca00078e0203 */
[----:B------:R-:W2:Y:S01]  /*4d90*/  @!P1 MUFU.RCP R37, R14 ;  /* 0x0000000e00259308 */ /* 0x000ea20000001000 */
[----:B---3--:R-:W-:Y:S01]  /*4da0*/  @!P6 FMUL.FTZ R21, R21, R6 ;  /* 0x000000061515e220 */ /* 0x008fe20000410000 */
[----:B------:R-:W-:-:S04]  /*4db0*/  LEA R8, P6, R9, R2, 0x2 ;  /* 0x0000000209087211 */ /* 0x000fc800078c10ff */
[----:B------:R-:W-:Y:S02]  /*4dc0*/  LEA.HI.X R9, R9, R3, R4, 0x2, P6 ;  /* 0x0000000309097211 */ /* 0x000fe400030f1404 */
[----:B------:R-:W3:Y:S01]  /*4dd0*/  @!P2 MUFU.RCP R0, R0 ;  /* 0x000000000000a308 */ /* 0x000ee20000001000 */
[----:B-1----:R-:W-:Y:S01]  /*4de0*/  @!P5 FMUL.FTZ R20, R20, R7 ;  /* 0x000000071414d220 */ /* 0x002fe20000410000 */
[----:B------:R-:W-:-:S04]  /*4df0*/  IADD3 R2, P5, R80, R60, RZ ;  /* 0x0000003c50027210 */ /* 0x000fc80007fbe0ff */
[----:B------:R-:W-:Y:S01]  /*4e00*/  LEA.HI.X.SX32 R3, R60, R81, 0x1, P5 ;  /* 0x000000513c037211 */ /* 0x000fe200028f0eff */
[----:B--2---:R-:W-:Y:S02]  /*4e10*/  @!P1 FMUL.FTZ R22, R22, R37 ;  /* 0x0000002516169220 */ /* 0x004fe40000410000 */
[----:B---3--:R-:W-:Y:S01]  /*4e20*/  @!P2 FMUL.FTZ R15, R15, R0 ;  /* 0x000000000f0fa220 */ /* 0x008fe20000410000 */
[-C--:B0-----:R-:W-:Y:S02]  /*4e30*/  ISETP.GE.AND P4, PT, R80, R10.reuse, PT ;  /* 0x0000000a5000720c */ /* 0x081fe40003f86270 */
        /* <DEDUP_REMOVED lines=11> */
.L_x_7083:
[----:B------:R-:W-:Y:S05]  /*4ef0*/  BSYNC B0 ;  /* 0x0000000000007941 */ /* 0x000fea0003800000 */
.L_x_7082:
        /* <DEDUP_REMOVED lines=18> */
[----:B------:R0:W-:Y:S04]  /*5020*/  STS [R48.X4], R15 ;  /* 0x0000000f30007388 */ /* 0x0001e80000004800 */
[----:B------:R1:W-:Y:S04]  /*5030*/  STS [R48.X4+0x4], R16 ;  /* 0x0000041030007388 */ /* 0x0003e80000004800 */
[----:B------:R2:W-:Y:S01]  /*5040*/  STS [R48.X4+0x8], R17 ;  /* 0x0000081130007388 */ /* 0x0005e20000004800 */
[----:B0-----:R-:W-:-:S03]  /*5050*/  FADD.FTZ R15, R15, R114 ;  /* 0x000000720f0f7221 */ /* 0x001fc60000010000 */
[----:B------:R0:W-:Y:S01]  /*5060*/  STS [R48.X4+0xc], R18 ;  /* 0x00000c1230007388 */ /* 0x0001e20000004800 */
[----:B-1----:R-:W-:Y:S01]  /*5070*/  FADD.FTZ R16, R15, R16 ;  /* 0x000000100f107221 */ /* 0x002fe20000010000 */
[----:B------:R-:W-:Y:S02]  /*5080*/  IADD3 R15, R5, R7, RZ ;  /* 0x00000007050f7210 */ /* 0x000fe40007ffe0ff */
        /* <DEDUP_REMOVED lines=33> */
.L_x_7085:
[----:B------:R-:W-:Y:S05]  /*52a0*/  BSYNC B0 ;  /* 0x0000000000007941 */ /* 0x000fea0003800000 */
.L_x_7084:
[----:B------:R-:W-:Y:S01]  /*52b0*/  MOV R2, R4 ;  /* 0x0000000400027202 */ /* 0x000fe20000000f00 */
[----:B0-----:R-:W-:Y:S01]  /*52c0*/  IMAD R6, R120, c[0x0][0x300], RZ ;  /* 0x0000c00078067a24 */ /* 0x001fe200078e02ff */
[----:B------:R-:W-:Y:S02]  /*52d0*/  MOV R3, R15 ;  /* 0x0000000f00037202 */ /* 0x000fe40000000f00 */
[----:B------:R-:W-:Y:S01]  /*52e0*/  IADD3 R4, P0, R59, -0x380, RZ ;  /* 0xfffffc803b047810 */ /* 0x000fe20007f1e0ff */
[----:B------:R-:W-:Y:S01]  /*52f0*/  IMAD R7, R121, c[0x0][0x304], R6 ;  /* 0x0000c10079077a24 */ /* 0x000fe200078e0206 */
[----:B------:R-:W-:Y:S01]  /*5300*/  ISETP.GE.AND P5, PT, R65, R0, PT ;  /* 0x000000004100720c */ /* 0x000fe20003fa6270 */
[----:B------:R-:W-:Y:S01]  /*5310*/  IMAD.WIDE.U32 R2, R121, c[0x0][0x300], R2 ;  /* 0x0000c00079027a25 */ /* 0x000fe200078e0002 */
[----:B------:R-:W-:Y:S02]  /*5320*/  IADD3.X R5, R57, -0x1, RZ, P0, !PT ;  /* 0xffffffff39057810 */ /* 0x000fe400007fe4ff */
[----:B------:R-:W-:-:S02]  /*5330*/  IADD3 R4, P1, R4, c[0x0][0x340], RZ ;  /* 0x0000d00004047a10 */ /* 0x000fc40007f3e0ff */
[----:B------:R-:W-:Y:S02]  /*5340*/  IADD3 R6, P0, R43, R2, RZ ;  /* 0x000000022b067210 */ /* 0x000fe40007f1e0ff */
[----:B------:R-:W-:Y:S02]  /*5350*/  ISETP.GE.AND P6, PT, R63, R0, PT ;  /* 0x000000003f00720c */ /* 0x000fe40003fc6270 */
[----:B------:R-:W-:Y:S02]  /*5360*/  IADD3.X R3, R41, R7, R3, P0, !PT ;  /* 0x0000000729037210 */ /* 0x000fe400007fe403 */
[----:B------:R-:W-:Y:S02]  /*5370*/  IADD3.X R5, R5, c[0x0][0x344], RZ, P1, !PT ;  /* 0x0000d10005057a10 */ /* 0x000fe40000ffe4ff */
[----:B------:R-:W-:Y:S02]  /*5380*/  LEA R2, P2, R6, R4, 0x2 ;  /* 0x0000000406027211 */ /* 0x000fe400078410ff */
[----:B------:R-:W-:-:S02]  /*5390*/  ISETP.GE.AND P0, PT, R105, R0, PT ;  /* 0x000000006900720c */ /* 0x000fc40003f06270 */
[----:B------:R-:W-:Y:S02]  /*53a0*/  LEA.HI.X R3, R6, R5, R3, 0x2, P2 ;  /* 0x0000000506037211 */ /* 0x000fe400010f1403 */
        /* <DEDUP_REMOVED lines=23> */
.L_x_7043:
[----:B------:R-:W-:Y:S02]  /*5520*/  ISETP.NE.U32.AND P0, PT, RZ, c[0x0][0x328], PT ;  /* 0x0000ca00ff007a0c */ /* 0x000fe40003f05070 */
[----:B------:R-:W-:Y:S02]  /*5530*/  ISETP.NE.U32.AND P2, PT, RZ, c[0x0][0x348], PT ;  /* 0x0000d200ff007a0c */ /* 0x000fe40003f45070 */
        /* <DEDUP_REMOVED lines=22> */
.L_x_7088:
[----:B0-----:R-:W-:Y:S05]  /*56a0*/  BSYNC B0 ;  /* 0x0000000000007941 */ /* 0x001fea0003800000 */
.L_x_7087:
        /* <DEDUP_REMOVED lines=23> */
.L_x_7090:
[----:B------:R-:W1:Y:S02]  /*5820*/  S2R R15, SR_TID.X ;  /* 0x00000000000f7919 */ /* 0x000e640000002100 */
.L_x_7091:
[----:B0-----:R-:W-:Y:S05]  /*5830*/  BSYNC B0 ;  /* 0x0000000000007941 */ /* 0x001fea0003800000 */
.L_x_7089:
        /* <DEDUP_REMOVED lines=10> */
.L_x_7092:
        /* <DEDUP_REMOVED lines=26> */
.L_x_7093:
        /* <DEDUP_REMOVED lines=16> */
.L_x_9114:


//--------------------- .text._Z25selective_scan_bwd_kernelI32Selective_Scan_bwd_kernel_traitsILi32ELi8ELb0ELb1ELb0ELb1ELb1EffEEv12SSMParamsBwd --------------------------
	.section	.text._Z25selective_scan_bwd_kernelI32Selective_Scan_bwd_kernel_traitsILi32ELi8ELb0ELb1ELb0ELb1ELb1EffEEv12SSMParamsBwd,"ax",@progbits
	.sectioninfo	@"SHI_REGISTERS=170"
	.align	128
        .global         _Z25selective_scan_bwd_kernelI32Selective_Scan_bwd_kernel_traitsILi32ELi8ELb0ELb1ELb0ELb1ELb1EffEEv12SSMParamsBwd
        .type           _Z25selective_scan_bwd_kernelI32Selective_Scan_bwd_kernel_traitsILi32ELi8ELb0ELb1ELb0ELb1ELb1EffEEv12SSMParamsBwd,@function
        .size           _Z25selective_scan_bwd_kernelI32Selective_Scan_bwd_kernel_traitsILi32ELi8ELb0ELb1ELb0ELb1ELb1EffEEv12SSMParamsBwd,(.L_x_9115 - _Z25selective_scan_bwd_kernelI32Selective_Scan_bwd_kernel_traitsILi32ELi8ELb0ELb1ELb0ELb1ELb1EffEEv12SSMParamsBwd)
        .other          _Z25selective_scan_bwd_kernelI32Selective_Scan_bwd_kernel_traitsILi32ELi8ELb0ELb1ELb0ELb1ELb1EffEEv12SSMParamsBwd,@"STO_CUDA_ENTRY STV_DEFAULT"
_Z25selective_scan_bwd_kernelI32Selective_Scan_bwd_kernel_traitsILi32ELi8ELb0ELb1ELb0ELb1ELb1EffEEv12SSMParamsBwd:
.text._Z25selective_scan_bwd_kernelI32Selective_Scan_bwd_kernel_traitsILi32ELi8ELb0ELb1ELb0ELb1ELb1EffEEv12SSMParamsBwd:
        /* <DEDUP_REMOVED lines=51> */
[-C--:B------:R-:W-:Y:S01]  /*0330*/  @!P1 IADD3 R8, R8, -R11.reuse, RZ ;  /* 0x8000000b08089210 */ /* 0x080fe20007ffe0ff */
[----:B------:R-:W-:Y:S01]  /*0340*/  IMAD.WIDE.U32 R2, R0, c[0x0][0x1d8], R2 ;  /* 0x0000760000027a25 */ /* 0x000fe200078e0002 */
[----:B------:R-:W-:Y:S02]  /*0350*/  @!P1 IADD3 R40, R40, 0x1, RZ ;  /* 0x0000000128289810 */ /* 0x000fe40007ffe0ff */
[----:B------:R-:W-:Y:S01]  /*0360*/  ISETP.GE.U32.AND P0, PT, R8, R11, PT ;  /* 0x0000000b0800720c */ /* 0x000fe20003f06070 */
[----:B------:R-:W-:Y:S01]  /*0370*/  IMAD R17, R39, c[0x0][0x194], R10 ;  /* 0x0000650027117a24 */ /* 0x000fe200078e020a */
[----:B------:R-:W-:Y:S01]  /*0380*/  LEA R11, R12, 0xffffff00, 0x8 ;  /* 0xffffff000c0b7811 */ /* 0x000fe200078e40ff */
[----:B------:R-:W-:Y:S01]  /*0390*/  IMAD R10, R0, c[0x0][0x1dc], R15 ;  /* 0x00007700000a7a24 */ /* 0x000fe200078e020f */
[----:B------:R-:W-:Y:S01]  /*03a0*/  ISETP.NE.AND P1, PT, RZ, c[0x0][0x178], PT ;  /* 0x00005e00ff007a0c */ /* 0x000fe20003f25270 */
[----:B------:R-:W-:Y:S01]  /*03b0*/  IMAD R15, R37, c[0x0][0x1e8], RZ ;  /* 0x00007a00250f7a24 */ /* 0x000fe200078e02ff */
[----:B------:R-:W-:-:S02]  /*03c0*/  SHF.R.S32.HI R13, RZ, 0x1f, R11 ;  /* 0x0000001fff0d7819 */ /* 0x000fc4000001140b */
[----:B------:R-:W-:Y:S01]  /*03d0*/  IADD3 R47, P4, R11, R2, RZ ;  /* 0x000000020b2f7210 */ /* 0x000fe20007f9e0ff */
[----:B------:R-:W-:Y:S01]  /*03e0*/  IMAD R15, R0, c[0x0][0x1ec], R15 ;  /* 0x00007b00000f7a24 */ /* 0x000fe200078e020f */
[----:B------:R-:W-:Y:S01]  /*03f0*/  IADD3 R7, R7, R9, RZ ;  /* 0x0000000907077210 */ /* 0x000fe20007ffe0ff */
[----:B------:R-:W-:Y:S01]  /*0400*/  IMAD.WIDE.U32 R8, R39, c[0x0][0x190], RZ ;  /* 0x0000640027087a25 */ /* 0x000fe200078e00ff */
[----:B------:R-:W-:Y:S02]  /*0410*/  IADD3.X R10, R13, R3, R10, P4, !PT ;  /* 0x000000030d0a7210 */ /* 0x000fe400027fe40a */
[----:B------:R-:W-:Y:S01]  /*0420*/  @P0 IADD3 R40, R40, 0x1, RZ ;  /* 0x0000000128280810 */ /* 0x000fe20007ffe0ff */
[----:B------:R-:W-:Y:S01]  /*0430*/  IMAD.WIDE.U32 R2, R0, c[0x0][0x1e8], R4 ;  /* 0x00007a0000027a25 */ /* 0x000fe200078e0004 */
[----:B------:R-:W-:Y:S02]  /*0440*/  IADD3 R9, R9, R17, RZ ;  /* 0x0000001109097210 */ /* 0x000fe40007ffe0ff */
[----:B------:R-:W-:Y:S01]  /*0450*/  @!P2 IADD3 R40, -R40, RZ, RZ ;  /* 0x000000ff2828a210 */ /* 0x000fe20007ffe1ff */
[----:B------:R-:W-:Y:S01]  /*0460*/  IMAD R17, R37, c[0x0][0x280], RZ ;  /* 0x0000a00025117a24 */ /* 0x000fe200078e02ff */
[----:B------:R-:W-:Y:S01]  /*0470*/  IADD3 R46, P0, R11, R2, RZ ;  /* 0x000000020b2e7210 */ /* 0x000fe20007f1e0ff */
[----:B------:R-:W-:Y:S01]  /*0480*/  IMAD.WIDE.U32 R4, R0, c[0x0][0x280], R6 ;  /* 0x0000a00000047a25 */ /* 0x000fe200078e0006 */
[----:B------:R-:W-:-:S02]  /*0490*/  @!P1 LOP3.LUT R40, RZ, c[0x0][0x178], RZ, 0x33, !PT ;  /* 0x00005e00ff289a12 */ /* 0x000fc400078e33ff */
[----:B------:R-:W-:Y:S01]  /*04a0*/  IADD3.X R3, R13, R3, R15, P0, !PT ;  /* 0x000000030d037210 */ /* 0x000fe200007fe40f */
[----:B------:R-:W-:Y:S01]  /*04b0*/  IMAD R17, R0, c[0x0][0x284], R17 ;  /* 0x0000a10000117a24 */ /* 0x000fe200078e0211 */
[----:B------:R-:W-:Y:S01]  /*04c0*/  IADD3 R51, P2, R11, R4, RZ ;  /* 0x000000040b337210 */ /* 0x000fe20007f5e0ff */
[----:B------:R-:W-:Y:S01]  /*04d0*/  IMAD.WIDE.U32 R8, R40, c[0x0][0x1a8], R8 ;  /* 0x00006a0028087a25 */ /* 0x000fe200078e0008 */
[----:B------:R-:W-:Y:S02]  /*04e0*/  LEA R45, P1, R47, c[0x0][0x240], 0x2 ;  /* 0x000090002f2d7a11 */ /* 0x000fe400078210ff */
[----:B------:R-:W-:Y:S02]  /*04f0*/  ISETP.NE.U32.AND P0, PT, RZ, c[0x0][0x260], PT ;  /* 0x00009800ff007a0c */ /* 0x000fe40003f05070 */
[----:B------:R-:W-:Y:S02]  /*0500*/  IADD3.X R4, R13, R5, R17, P2, !PT ;  /* 0x000000050d047210 */ /* 0x000fe400017fe411 */
[----:B------:R-:W-:-:S02]  /*0510*/  LEA R44, P2, R46, c[0x0][0x248], 0x2 ;  /* 0x000092002e2c7a11 */ /* 0x000fc400078410ff */
[----:B------:R-:W-:Y:S01]  /*0520*/  LEA.HI.X R47, R47, c[0x0][0x244], R10, 0x2, P1 ;  /* 0x000091002f2f7a11 */ /* 0x000fe200008f140a */
[----:B------:R-:W-:Y:S01]  /*0530*/  HFMA2.MMA R10, -RZ, RZ, 0, 0 ;  /* 0x00000000ff0a7435 */ /* 0x000fe200000001ff */
[----:B------:R-:W-:Y:S02]  /*0540*/  ISETP.NE.AND.EX P0, PT, RZ, c[0x0][0x264], PT, P0 ;  /* 0x00009900ff007a0c */ /* 0x000fe40003f05300 */
[----:B------:R-:W-:Y:S02]  /*0550*/  SHF.R.S32.HI R149, RZ, 0x1f, R40 ;  /* 0x0000001fff957819 */ /* 0x000fe40000011428 */
        /* <DEDUP_REMOVED lines=8> */
[----:B------:R-:W-:Y:S02]  /*05e0*/  LEA R49, P4, R51, c[0x0][0x308], 0x2 ;  /* 0x0000c20033317a11 */ /* 0x000fe400078810ff */
[----:B------:R-:W-:Y:S01]  /*05f0*/  IADD3 R11, P5, R11, R8, RZ ;  /* 0x000000080b0b7210 */ /* 0x000fe20007fbe0ff */
[----:B------:R-:W-:Y:S01]  /*0600*/  @P0 IMAD R2, R2, c[0x0][0x174], RZ ;  /* 0x00005d0002020a24 */ /* 0x000fe200078e02ff */
[----:B------:R-:W-:Y:S02]  /*0610*/  IADD3 R52, R9, R5, RZ ;  /* 0x0000000509347210 */ /* 0x000fe40007ffe0ff */
[----:B------:R-:W-:Y:S01]  /*0620*/  LEA.HI.X R51, R51, c[0x0][0x30c], R4, 0x2, P4 ;  /* 0x0000c30033337a11 */ /* 0x000fe200020f1404 */
[----:B------:R-:W-:Y:S01]  /*0630*/  CS2R R8, SRZ ;  /* 0x0000000000087805 */ /* 0x000fe2000001ff00 */
[----:B------:R-:W-:Y:S01]  /*0640*/  IADD3.X R52, R13, R52, RZ, P5, !PT ;  /* 0x000000340d347210 */ /* 0x000fe20002ffe4ff */
[----:B------:R-:W-:Y:S01]  /*0650*/  @P0 IMAD R2, R2, c[0x0][0x16c], RZ ;  /* 0x00005b0002020a24 */ /* 0x000fe200078e02ff */
[----:B------:R-:W-:-:S02]  /*0660*/  @P1 LEA R10, P4, R0, c[0x0][0x328], 0x2 ;  /* 0x0000ca00000a1a11 */ /* 0x000fc400078810ff */
[----:B------:R-:W-:Y:S02]  /*0670*/  @P0 MOV R13, 0x8 ;  /* 0x00000008000d0802 */ /* 0x000fe40000000f00 */
[----:B------:R-:W-:Y:S02]  /*0680*/  MOV R3, RZ ;  /* 0x000000ff00037202 */ /* 0x000fe40000000f00 */
        /* <DEDUP_REMOVED lines=26> */
.L_x_7142:
[----:B------:R-:W-:Y:S01]  /*0830*/  IADD3 R151, -R53, c[0x0][0x174], RZ ;  /* 0x00005d0035977a10 */ /* 0x000fe20007ffe1ff */
[----:B------:R-:W-:Y:S01]  /*0840*/  BAR.SYNC.DEFER_BLOCKING 0x0 ;  /* 0x0000000000007b1d */ /* 0x000fe20000010000 */
[C---:B0-----:R-:W-:Y:S01]  /*0850*/  LEA R2, P0, R6.reuse, R45, 0x2 ;  /* 0x0000002d06027211 */ /* 0x041fe200078010ff */
[----:B------:R-:W-:Y:S01]  /*0860*/  HFMA2.MMA R5, -RZ, RZ, 0, 0 ;  /* 0x00000000ff057435 */ /* 0x000fe200000001ff */
[----:B------:R-:W-:Y:S01]  /*0870*/  LEA R4, R151, 0xffffff00, 0x8 ;  /* 0xffffff0097047811 */ /* 0x000fe200078e40ff */
[----:B------:R-:W-:Y:S01]  /*0880*/  CS2R R14, SRZ ;  /* 0x00000000000e7805 */ /* 0x000fe2000001ff00 */
[----:B------:R-:W-:Y:S01]  /*0890*/  LEA.HI.X R3, R6, R47, R7, 0x2, P0 ;  /* 0x0000002f06037211 */ /* 0x000fe200000f1407 */
[----:B------:R-:W-:Y:S01]  /*08a0*/  CS2R R16, SRZ ;  /* 0x0000000000107805 */ /* 0x000fe2000001ff00 */
        /* <DEDUP_REMOVED lines=10> */
[----:B------:R-:W-:Y:S02]  /*0950*/  ISETP.GE.AND P4, PT, R60, R81, PT ;  /* 0x000000513c00720c */ /* 0x000fe40003f86270 */
[----:B------:R-:W-:Y:S01]  /*0960*/  MOV R18, RZ ;  /* 0x000000ff00127202 */ /* 0x000fe20000000f00 */
        /* <DEDUP_REMOVED lines=38> */
[----:B------:R1:W-:Y:S01]  /*0bd0*/  STS [R64.X4+0x180], R15 ;  /* 0x0001800f40007388 */ /* 0x0003e20000004800 */
[----:B0-----:R-:W-:-:S03]  /*0be0*/  HFMA2.MMA R5, -RZ, RZ, 0, 0 ;  /* 0x00000000ff057435 */ /* 0x001fc600000001ff */
[----:B------:R0:W-:Y:S04]  /*0bf0*/  STS [R65.X4+0x200], R18 ;  /* 0x0002001241007388 */ /* 0x0001e80000004800 */
[----:B------:R2:W-:Y:S01]  /*0c00*/  STS [R66.X4+0x280], R17 ;  /* 0x0002801142007388 */ /* 0x0005e20000004800 */
[----:B-1----:R-:W-:-:S03]  /*0c10*/  CS2R R14, SRZ ;  /* 0x00000000000e7805 */ /* 0x002fc6000001ff00 */
[----:B------:R-:W-:Y:S01]  /*0c20*/  STS [R67.X4+0x300], R20 ;  /* 0x0003001443007388 */ /* 0x000fe20000004800 */
[----:B0-----:R-:W-:-:S03]  /*0c30*/  LEA R18, P1, R6, R49, 0x2 ;  /* 0x0000003106127211 */ /* 0x001fc600078210ff */
[----:B------:R0:W-:Y:S01]  /*0c40*/  STS [R68.X4+0x380], R21 ;  /* 0x0003801544007388 */ /* 0x0001e20000004800 */
[----:B------:R-:W-:-:S06]  /*0c50*/  NOP ;  /* 0x0000000000007918 */ /* 0x000fcc0000000000 */
[----:B------:R-:W-:Y:S01]  /*0c60*/  LDS R72, [R70.X4] ;  /* 0x0000000046487984 */ /* 0x000fe20000004800 */
[----:B------:R-:W-:Y:S01]  /*0c70*/  LEA.HI.X R19, R6, R51, R7, 0x2, P1 ;  /* 0x0000003306137211 */ /* 0x000fe200008f1407 */
[----:B--2---:R-:W-:Y:S01]  /*0c80*/  CS2R R16, SRZ ;  /* 0x0000000000107805 */ /* 0x004fe2000001ff00 */
[----:B------:R-:W-:Y:S01]  /*0c90*/  ISETP.GE.AND P1, PT, R55, R81, PT ;  /* 0x000000513700720c */ /* 0x000fe20003f26270 */
[----:B------:R-:W-:Y:S01]  /*0ca0*/  LDS R73, [R70.X4+0x4] ;  /* 0x0000040046497984 */ /* 0x000fe20000004800 */
[----:B0-----:R-:W-:-:S03]  /*0cb0*/  CS2R R20, SRZ ;  /* 0x0000000000147805 */ /* 0x001fc6000001ff00 */
        /* <DEDUP_REMOVED lines=18> */
[----:B------:R-:W-:Y:S01]  /*0de0*/  CS2R R24, SRZ ;  /* 0x0000000000187805 */ /* 0x000fe2000001ff00 */
        /* <DEDUP_REMOVED lines=8> */
[----:B------:R0:W-:Y:S04]  /*0e70*/  STS [R65.X4+0x200], R22 ;  /* 0x0002001641007388 */ /* 0x0001e80000004800 */
[----:B------:R-:W-:Y:S04]  /*0e80*/  STS [R66.X4+0x280], R17 ;  /* 0x0002801142007388 */ /* 0x000fe80000004800 */
[----:B------:R1:W-:Y:S04]  /*0e90*/  STS [R67.X4+0x300], R20 ;  /* 0x0003001443007388 */ /* 0x0003e80000004800 */
[----:B------:R2:W-:Y:S01]  /*0ea0*/  STS [R68.X4+0x380], R21 ;  /* 0x0003801544007388 */ /* 0x0005e20000004800 */
[----:B------:R-:W-:-:S06]  /*0eb0*/  NOP ;  /* 0x0000000000007918 */ /* 0x000fcc0000000000 */
[----:B------:R-:W3:Y:S04]  /*0ec0*/  LDS R83, [R70.X4] ;  /* 0x0000000046537984 */ /* 0x000ee80000004800 */
[----:B------:R-:W-:Y:S04]  /*0ed0*/  LDS R31, [R70.X4+0x4] ;  /* 0x00000400461f7984 */ /* 0x000fe80000004800 */
[----:B------:R-:W2:Y:S04]  /*0ee0*/  LDS R85, [R70.X4+0x8] ;  /* 0x0000080046557984 */ /* 0x000ea80000004800 */
[----:B------:R-:W0:Y:S04]  /*0ef0*/  LDS R33, [R70.X4+0xc] ;  /* 0x00000c0046217984 */ /* 0x000e280000004800 */
[----:B------:R-:W0:Y:S04]  /*0f00*/  LDS R87, [R70.X4+0x10] ;  /* 0x0000100046577984 */ /* 0x000e280000004800 */
[----:B------:R-:W1:Y:S04]  /*0f10*/  LDS R35, [R70.X4+0x14] ;  /* 0x0000140046237984 */ /* 0x000e680000004800 */
[----:B------:R-:W1:Y:S04]  /*0f20*/  LDS R89, [R70.X4+0x18] ;  /* 0x0000180046597984 */ /* 0x000e680000004800 */
[----:B------:R-:W1:Y:S04]  /*0f30*/  LDS R91, [R70.X4+0x1c] ;  /* 0x00001c00465b7984 */ /* 0x000e680000004800 */
[----:B------:R-:W-:Y:S06]  /*0f40*/  BAR.SYNC.DEFER_BLOCKING 0x0 ;  /* 0x0000000000007b1d */ /* 0x000fec0000010000 */
[----:B------:R1:W4:Y:S01]  /*0f50*/  @!P0 LDG.E R24, [R18.64] ;  /* 0x0000000412188981 */ /* 0x000322000c1e1900 */
[----:B------:R-:W-:-:S02]  /*0f60*/  ISETP.NE.AND P0, PT, R23, RZ, PT ;  /* 0x000000ff1700720c */ /* 0x000fc40003f05270 */
[----:B0-----:R-:W-:Y:S01]  /*0f70*/  CS2R R22, SRZ ;  /* 0x0000000000167805 */ /* 0x001fe2000001ff00 */
        /* <DEDUP_REMOVED lines=17> */
[----:B--2---:R-:W-:Y:S01]  /*1090*/  IADD3 R21, R17, R29, RZ ;  /* 0x0000001d11157210 */ /* 0x004fe20007ffe0ff */
        /* <DEDUP_REMOVED lines=21> */
[----:B---3-5:R-:W-:Y:S01]  /*11f0*/  FADD.FTZ R83, R83, R38 ;  /* 0x0000002653537221 */ /* 0x028fe20000010000 */
[----:B------:R-:W-:Y:S02]  /*1200*/  IADD3 R32, P2, R80, R20, RZ ;  /* 0x0000001450207210 */ /* 0x000fe40007f5e0ff */
[----:B------:R-:W-:Y:S02]  /*1210*/  @!P0 IADD3.X R99, R7, R15, R99, P1, !PT ;  /* 0x0000000f07638210 */ /* 0x000fe40000ffe463 */
[----:B------:R-:W-:-:S02]  /*1220*/  @!P0 LEA R18, P1, R84, c[0x0][0x268], 0x2 ;  /* 0x00009a0054128a11 */ /* 0x000fc400078210ff */
[----:B------:R-:W-:Y:S01]  /*1230*/  IADD3.X R21, R82, R101, R21, P2, !PT ;  /* 0x0000006552157210 */ /* 0x000fe200017fe415 */
[--C-:B------:R-:W-:Y:S02]  /*1240*/  FADD.FTZ R85, R85, R38.reuse ;  /* 0x0000002655557221 */ /* 0x100fe40000010000 */
[--C-:B------:R-:W-:Y:S02]  /*1250*/  FADD.FTZ R86, R33, R38.reuse ;  /* 0x0000002621567221 */ /* 0x100fe40000010000 */
[--C-:B------:R-:W-:Y:S02]  /*1260*/  FADD.FTZ R87, R87, R38.reuse ;  /* 0x0000002657577221 */ /* 0x100fe40000010000 */
[--C-:B------:R-:W-:Y:S01]  /*1270*/  FADD.FTZ R88, R35, R38.reuse ;  /* 0x0000002623587221 */ /* 0x100fe20000010000 */
[----:B------:R-:W-:Y:S01]  /*1280*/  BSSY B0, `(.L_x_7095) ;  /* 0x0000046000007945 */ /* 0x000fe20003800000 */
[----:B------:R-:W-:Y:S01]  /*1290*/  FSETP.GTU.FTZ.AND P5, PT, R85, 20, PT ;  /* 0x41a000005500780b */ /* 0x000fe20003fbc000 */
[----:B------:R-:W-:Y:S01]  /*12a0*/  FADD.FTZ R89, R89, R38 ;  /* 0x0000002659597221 */ /* 0x000fe20000010000 */
        /* <DEDUP_REMOVED lines=22> */
[----:B------:R-:W-:Y:S02]  /*1410*/  FSETP.GTU.FTZ.AND P1, PT, R83, 20, PT ;  /* 0x41a000005300780b */ /* 0x000fe40003f3c000 */
[----:B-1----:R-:W-:Y:S01]  /*1420*/  LEA R95, P2, R6, c[0x0][0x268], 0x2 ;  /* 0x00009a00065f7a11 */ /* 0x002fe200078410ff */
[----:B------:R-:W-:Y:S01]  /*1430*/  FADD.FTZ R84, R31, R38 ;  /* 0x000000261f547221 */ /* 0x000fe20000010000 */
[----:B------:R-:W-:-:S02]  /*1440*/  @!P0 LEA R20, P3, R30, c[0x0][0x258], 0x2 ;  /* 0x000096001e148a11 */ /* 0x000fc400078610ff */
[----:B------:R-:W-:Y:S02]  /*1450*/  LEA.HI.X R15, R6, c[0x0][0x26c], R7, 0x2, P2 ;  /* 0x00009b00060f7a11 */ /* 0x000fe400010f1407 */
[----:B------:R-:W-:Y:S02]  /*1460*/  LEA R14, P2, R34, R95, 0x2 ;  /* 0x0000005f220e7211 */ /* 0x000fe400078410ff */
[----:B------:R-:W-:Y:S02]  /*1470*/  LEA.HI.X R17, R32, R17, R21, 0x2, P4 ;  /* 0x0000001120117211 */ /* 0x000fe400020f1415 */
[----:B------:R-:W-:Y:S02]  /*1480*/  LEA.HI.X R15, R34, R15, R97, 0x2, P2 ;  /* 0x0000000f220f7211 */ /* 0x000fe400010f1461 */
[----:B------:R-:W-:Y:S02]  /*1490*/  @!P0 LEA.HI.X R21, R30, c[0x0][0x25c], R93, 0x2, P3 ;  /* 0x000097001e158a11 */ /* 0x000fe400018f145d */
[----:B------:R-:W-:-:S02]  /*14a0*/  FSETP.GTU.FTZ.AND P6, PT, R84, 20, PT ;  /* 0x41a000005400780b */ /* 0x000fc40003fdc000 */
        /* <DEDUP_REMOVED lines=35> */
.L_x_7096:
[----:B---34-:R-:W-:Y:S05]  /*16e0*/  BSYNC B0 ;  /* 0x0000000000007941 */ /* 0x018fea0003800000 */
.L_x_7095:
        /* <DEDUP_REMOVED lines=35> */
.L_x_7098:
[----:B------:R-:W-:Y:S05]  /*1920*/  BSYNC B0 ;  /* 0x0000000000007941 */ /* 0x000fea0003800000 */
.L_x_7097:
        /* <DEDUP_REMOVED lines=35> */
.L_x_7100:
[----:B------:R-:W-:Y:S05]  /*1b60*/  BSYNC B0 ;  /* 0x0000000000007941 */ /* 0x000fea0003800000 */
.L_x_7099:
        /* <DEDUP_REMOVED lines=33> */
.L_x_7102:
[----:B------:R-:W-:Y:S05]  /*1d80*/  BSYNC B0 ;  /* 0x0000000000007941 */ /* 0x000fea0003800000 */
.L_x_7101:
        /* <DEDUP_REMOVED lines=33> */
.L_x_7104:
[----:B------:R-:W-:Y:S05]  /*1fa0*/  BSYNC B0 ;  /* 0x0000000000007941 */ /* 0x000fea0003800000 */
.L_x_7103:
        /* <DEDUP_REMOVED lines=33> */
.L_x_7106:
[----:B------:R-:W-:Y:S05]  /*21c0*/  BSYNC B0 ;  /* 0x0000000000007941 */ /* 0x000fea0003800000 */
.L_x_7105:
        /* <DEDUP_REMOVED lines=33> */
.L_x_7108:
[----:B------:R-:W-:Y:S05]  /*23e0*/  BSYNC B0 ;  /* 0x0000000000007941 */ /* 0x000fea0003800000 */
.L_x_7107:
        /* <DEDUP_REMOVED lines=33> */
.L_x_7110:
[----:B------:R-:W-:Y:S05]  /*2600*/  BSYNC B0 ;  /* 0x0000000000007941 */ /* 0x000fea0003800000 */
.L_x_7109:
        /* <DEDUP_REMOVED lines=9> */
[----:B------:R-:W-:Y:S01]  /*26a0*/  HFMA2.MMA R35, -RZ, RZ, 0, 0 ;  /* 0x00000000ff237435 */ /* 0x000fe200000001ff */
[----:B------:R0:W3:Y:S01]  /*26b0*/  @!P6 LDG.E R31, [R14.64+-0x380] ;  /* 0xfffc80040e1fe981 */ /* 0x0000e2000c1e1900 */
[----:B------:R-:W-:-:S03]  /*26c0*/  ISETP.GE.AND P6, PT, R60, R81, PT ;  /* 0x000000513c00720c */ /* 0x000fc60003fc6270 */
[----:B------:R1:W4:Y:S04]  /*26d0*/  @!P0 LDG.E R34, [R18.64] ;  /* 0x0000000412228981 */ /* 0x000328000c1e1900 */
[----:B------:R0:W5:Y:S04]  /*26e0*/  @!P1 LDG.E R30, [R14.64+-0x300] ;  /* 0xfffd00040e1e9981 */ /* 0x000168000c1e1900 */
[----:B--2---:R0:W2:Y:S01]  /*26f0*/  @!P2 LDG.E R33, [R14.64+-0x280] ;  /* 0xfffd80040e21a981 */ /* 0x0040a2000c1e1900 */
[----:B-1----:R-:W-:-:S03]  /*2700*/  CS2R R18, SRZ ;  /* 0x0000000000127805 */ /* 0x002fc6000001ff00 */
[----:B------:R0:W2:Y:S04]  /*2710*/  @!P3 LDG.E R32, [R14.64+-0x200] ;  /* 0xfffe00040e20b981 */ /* 0x0000a8000c1e1900 */
[----:B------:R0:W2:Y:S04]  /*2720*/  @!P4 LDG.E R19, [R14.64+-0x180] ;  /* 0xfffe80040e13c981 */ /* 0x0000a8000c1e1900 */
[----:B------:R0:W2:Y:S04]  /*2730*/  @!P5 LDG.E R18, [R14.64+-0x100] ;  /* 0xffff00040e12d981 */ /* 0x0000a8000c1e1900 */
[----:B------:R0:W2:Y:S01]  /*2740*/  @!P6 LDG.E R35, [R14.64+-0x80] ;  /* 0xffff80040e23e981 */ /* 0x0000a2000c1e1900 */
[----:B------:R-:W-:Y:S01]  /*2750*/  CS2R R94, SRZ ;  /* 0x00000000005e7805 */ /* 0x000fe2000001ff00 */
[----:B------:R-:W-:Y:S01]  /*2760*/  HFMA2.MMA R96, -RZ, RZ, 0, 0 ;  /* 0x00000000ff607435 */ /* 0x000fe200000001ff */
[----:B0-----:R-:W-:Y:S01]  /*2770*/  CS2R R14, SRZ ;  /* 0x00000000000e7805 */ /* 0x001fe2000001ff00 */
[----:B----4-:R-:W-:Y:S04]  /*2780*/  STS [R61.X4], R34 ;  /* 0x000000223d007388 */ /* 0x010fe80000004800 */
[----:B---3--:R-:W-:Y:S04]  /*2790*/  STS [R62.X4+0x80], R31 ;  /* 0x0000801f3e007388 */ /* 0x008fe80000004800 */
[----:B-----5:R-:W-:Y:S04]  /*27a0*/  STS [R63.X4+0x100], R30 ;  /* 0x0001001e3f007388 */ /* 0x020fe80000004800 */
[----:B--2---:R-:W-:Y:S04]  /*27b0*/  STS [R64.X4+0x180], R33 ;  /* 0x0001802140007388 */ /* 0x004fe80000004800 */
        /* <DEDUP_REMOVED lines=12> */
[----:B------:R-:W4:Y:S04]  /*2880*/  LDS R93, [R70.X4+0x1c] ;  /* 0x00001c00465d7984 */ /* 0x000f280000004800 */
[----:B------:R-:W-:Y:S01]  /*2890*/  BAR.SYNC.DEFER_BLOCKING 0x0 ;  /* 0x0000000000007b1d */ /* 0x000fe20000010000 */
[----:B0-----:R-:W-:Y:S01]  /*28a0*/  CS2R R18, SRZ ;  /* 0x0000000000127805 */ /* 0x001fe2000001ff00 */
[----:B-1----:R-:W-:-:S04]  /*28b0*/  MOV R35, RZ ;  /* 0x000000ff00237202 */ /* 0x002fc80000000f00 */
        /* <DEDUP_REMOVED lines=9> */
[----:B--2---:R-:W-:-:S02]  /*2950*/  FMUL.FTZ R100, R30, -1.4426950216293334961 ;  /* 0xbfb8aa3b1e647820 */ /* 0x004fc40000410000 */
[----:B------:R-:W-:-:S04]  /*2960*/  FMUL.FTZ R97, R31, -1.4426950216293334961 ;  /* 0xbfb8aa3b1f617820 */ /* 0x000fc80000410000 */
[----:B------:R-:W-:Y:S01]  /*2970*/  MUFU.EX2 R100, R100 ;  /* 0x0000006400647308 */ /* 0x000fe20000000800 */
[----:B---3--:R-:W-:-:S07]  /*2980*/  FMUL.FTZ R103, R92, -1.4426950216293334961 ;  /* 0xbfb8aa3b5c677820 */ /* 0x008fce0000410000 */
[----:B------:R-:W2:Y:S01]  /*2990*/  MUFU.EX2 R99, R97 ;  /* 0x0000006100637308 */ /* 0x000ea20000000800 */
[----:B-1----:R-:W-:Y:S02]  /*29a0*/  FMUL.FTZ R17, R32, -1.4426950216293334961 ;  /* 0xbfb8aa3b20117820 */ /* 0x002fe40000410000 */
[----:B0-----:R-:W-:Y:S02]  /*29b0*/  FMUL.FTZ R21, R34, -1.4426950216293334961 ;  /* 0xbfb8aa3b22157820 */ /* 0x001fe40000410000 */
[----:B----4-:R-:W-:-:S03]  /*29c0*/  FMUL.FTZ R104, R93, -1.4426950216293334961 ;  /* 0xbfb8aa3b5d687820 */ /* 0x010fc60000410000 */
[----:B------:R-:W-:Y:S01]  /*29d0*/  MUFU.EX2 R108, R103 ;  /* 0x00000067006c7308 */ /* 0x000fe20000000800 */
[----:B------:R-:W-:Y:S02]  /*29e0*/  FMUL.FTZ R101, R33, -1.4426950216293334961 ;  /* 0xbfb8aa3b21657820 */ /* 0x000fe40000410000 */
[----:B------:R-:W-:-:S05]  /*29f0*/  FMUL.FTZ R20, R91, -1.4426950216293334961 ;  /* 0xbfb8aa3b5b147820 */ /* 0x000fca0000410000 */
[----:B------:R0:W-:Y:S01]  /*2a00*/  MUFU.EX2 R106, R17 ;  /* 0x00000011006a7308 */ /* 0x0001e20000000800 */
[----:B--2---:R-:W-:Y:S02]  /*2a10*/  FADD.FTZ R16, R99, 1 ;  /* 0x3f80000063107421 */ /* 0x004fe40000010000 */
[----:B0-----:R-:W-:-:S05]  /*2a20*/  FADD.FTZ R17, R100, 1 ;  /* 0x3f80000064117421 */ /* 0x001fca0000010000 */
[----:B------:R-:W-:Y:S08]  /*2a30*/  MUFU.EX2 R111, R104 ;  /* 0x00000068006f7308 */ /* 0x000ff00000000800 */
[----:B------:R-:W0:Y:S08]  /*2a40*/  MUFU.EX2 R21, R21 ;  /* 0x0000001500157308 */ /* 0x000e300000000800 */
[----:B------:R-:W-:Y:S08]  /*2a50*/  MUFU.EX2 R105, R101 ;  /* 0x0000006500697308 */ /* 0x000ff00000000800 */
[----:B------:R-:W1:Y:S01]  /*2a60*/  MUFU.EX2 R20, R20 ;  /* 0x0000001400147308 */ /* 0x000e620000000800 */
[----:B0-----:R-:W-:-:S07]  /*2a70*/  FADD.FTZ R21, R21, 1 ;  /* 0x3f80000015157421 */ /* 0x001fce0000010000 */
[----:B------:R-:W0:Y:S01]  /*2a80*/  MUFU.RCP R102, R16 ;  /* 0x0000001000667308 */ /* 0x000e220000001000 */
[----:B------:R-:W-:Y:S02]  /*2a90*/  FADD.FTZ R106, R106, 1 ;  /* 0x3f8000006a6a7421 */ /* 0x000fe40000010000 */
[----:B------:R-:W-:-:S05]  /*2aa0*/  FADD.FTZ R111, R111, 1 ;  /* 0x3f8000006f6f7421 */ /* 0x000fca0000010000 */
[----:B------:R-:W2:Y:S01]  /*2ab0*/  MUFU.RCP R97, R21 ;  /* 0x0000001500617308 */ /* 0x000ea20000001000 */
[----:B-1----:R-:W-:-:S07]  /*2ac0*/  FADD.FTZ R20, R20, 1 ;  /* 0x3f80000014147421 */ /* 0x002fce0000010000 */
[----:B------:R-:W1:Y:S01]  /*2ad0*/  MUFU.RCP R103, R17 ;  /* 0x0000001100677308 */ /* 0x000e620000001000 */
[----:B------:R-:W-:-:S07]  /*2ae0*/  FADD.FTZ R105, R105, 1 ;  /* 0x3f80000069697421 */ /* 0x000fce0000010000 */
[----:B------:R3:W4:Y:S01]  /*2af0*/  MUFU.RCP R98, R20 ;  /* 0x0000001400627308 */ /* 0x0007220000001000 */
[----:B0-----:R-:W-:-:S07]  /*2b00*/  FADD.FTZ R16, -R102, 1 ;  /* 0x3f80000066107421 */ /* 0x001fce0000010100 */
[----:B------:R-:W0:Y:S01]  /*2b10*/  MUFU.RCP R107, R106 ;  /* 0x0000006a006b7308 */ /* 0x000e220000001000 */
[----:B------:R-:W-:Y:S01]  /*2b20*/  ISETP.NE.AND P6, PT, R43, RZ, PT ;  /* 0x000000ff2b00720c */ /* 0x000fe20003fc5270 */
[----:B------:R-:W-:Y:S01]  /*2b30*/  BSSY B0, `(.L_x_7111) ;  /* 0x000006e000007945 */ /* 0x000fe20003800000 */
[----:B-----5:R-:W-:Y:S04]  /*2b40*/  STS [R61.X4], R94 ;  /* 0x0000005e3d007388 */ /* 0x020fe80000004800 */
[----:B------:R-:W-:Y:S04]  /*2b50*/  STS [R62.X4+0x80], R15 ;  /* 0x0000800f3e007388 */ /* 0x000fe80000004800 */
[----:B------:R-:W-:Y:S04]  /*2b60*/  STS [R63.X4+0x100], R14 ;  /* 0x0001000e3f007388 */ /* 0x000fe80000004800 */
[----:B------:R-:W-:Y:S04]  /*2b70*/  STS [R64.X4+0x180], R19 ;  /* 0x0001801340007388 */ /* 0x000fe80000004800 */
[----:B------:R5:W-:Y:S04]  /*2b80*/  STS [R65.X4+0x200], R18 ;  /* 0x0002001241007388 */ /* 0x000be80000004800 */
[----:B------:R-:W-:Y:S04]  /*2b90*/  STS [R66.X4+0x280], R35 ;  /* 0x0002802342007388 */ /* 0x000fe80000004800 */
[----:B------:R0:W-:Y:S04]  /*2ba0*/  STS [R67.X4+0x300], R96 ;  /* 0x0003006043007388 */ /* 0x0001e80000004800 */
[----:B------:R-:W-:Y:S01]  /*2bb0*/  STS [R68.X4+0x380], R95 ;  /* 0x0003805f44007388 */ /* 0x000fe20000004800 */
[----:B------:R-:W-:-:S06]  /*2bc0*/  NOP ;  /* 0x0000000000007918 */ /* 0x000fcc0000000000 */
[----:B------:R-:W-:Y:S04]  /*2bd0*/  LDS R100, [R70.X4+0x4] ;  /* 0x0000040046647984 */ /* 0x000fe80000004800 */
[----:B------:R-:W3:Y:S04]  /*2be0*/  LDS R104, [R70.X4+0xc] ;  /* 0x00000c0046687984 */ /* 0x000ee80000004800 */
[----:B------:R-:W3:Y:S04]  /*2bf0*/  LDS R99, [R70.X4] ;  /* 0x0000000046637984 */ /* 0x000ee80000004800 */
[----:B------:R-:W4:Y:S01]  /*2c00*/  LDS R101, [R70.X4+0x8] ;  /* 0x0000080046657984 */ /* 0x000f220000004800 */
[----:B-----5:R-:W-:-:S03]  /*2c10*/  FADD.FTZ R18, R108, 1 ;  /* 0x3f8000006c127421 */ /* 0x020fc60000010000 */
[----:B------:R-:W5:Y:S04]  /*2c20*/  LDS R35, [R70.X4+0x10] ;  /* 0x0000100046237984 */ /* 0x000f680000004800 */
[----:B------:R-:W5:Y:S04]  /*2c30*/  LDS R108, [R70.X4+0x14] ;  /* 0x00001400466c7984 */ /* 0x000f680000004800 */
[----:B------:R-:W5:Y:S04]  /*2c40*/  LDS R110, [R70.X4+0x18] ;  /* 0x00001800466e7984 */ /* 0x000f680000004800 */
[----:B------:R-:W5:Y:S01]  /*2c50*/  LDS R112, [R70.X4+0x1c] ;  /* 0x00001c0046707984 */ /* 0x000f620000004800 */
[----:B0-----:R-:W0:Y:S01]  /*2c60*/  MUFU.RCP R96, R111 ;  /* 0x0000006f00607308 */ /* 0x001e220000001000 */
[----:B--2---:R-:W-:-:S02]  /*2c70*/  FADD.FTZ R15, -R97, 1 ;  /* 0x3f800000610f7421 */ /* 0x004fc40000010100 */
[----:B-1----:R-:W-:-:S05]  /*2c80*/  FADD.FTZ R19, -R103, 1 ;  /* 0x3f80000067137421 */ /* 0x002fca0000010100 */
[----:B------:R-:W1:Y:S01]  /*2c90*/  MUFU.RCP R94, R105 ;  /* 0x00000069005e7308 */ /* 0x000e620000001000 */
[----:B------:R-:W-:-:S07]  /*2ca0*/  FFMA.FTZ R17, R34, R15, 1 ;  /* 0x3f80000022117423 */ /* 0x000fce000001000f */
[----:B------:R2:W0:Y:S01]  /*2cb0*/  MUFU.RCP R109, R18 ;  /* 0x00000012006d7308 */ /* 0x0004220000001000 */
[----:B------:R-:W-:Y:S02]  /*2cc0*/  FFMA.FTZ R21, R30, R19, 1 ;  /* 0x3f8000001e157423 */ /* 0x000fe40000010013 */
[----:B---3--:R-:W-:Y:S02]  /*2cd0*/  FMUL.FTZ R20, R26, R104 ;  /* 0x000000681a147220 */ /* 0x008fe40000410000 */
[----:B--2---:R-:W-:Y:S02]  /*2ce0*/  FFMA.FTZ R18, R31, R16, 1 ;  /* 0x3f8000001f127423 */ /* 0x004fe40000010010 */
[----:B------:R-:W-:Y:S02]  /*2cf0*/  FMUL.FTZ R16, R28, R100 ;  /* 0x000000641c107220 */ /* 0x000fe40000410000 */
[----:B----4-:R-:W-:Y:S02]  /*2d00*/  FADD.FTZ R14, -R98, 1 ;  /* 0x3f800000620e7421 */ /* 0x010fe40000010100 */
[----:B------:R-:W-:-:S02]  /*2d10*/  FMUL.FTZ R16, R97, R16 ;  /* 0x0000001061107220 */ /* 0x000fc40000410000 */
[----:B------:R-:W-:Y:S02]  /*2d20*/  FMUL.FTZ R15, R29, R99 ;  /* 0x000000631d0f7220 */ /* 0x000fe40000410000 */
[----:B------:R-:W-:Y:S02]  /*2d30*/  FMUL.FTZ R19, R27, R101 ;  /* 0x000000651b137220 */ /* 0x000fe40000410000 */
[----:B------:R-:W-:Y:S02]  /*2d40*/  FMUL.FTZ R20, R103, R20 ;  /* 0x0000001467147220 */ /* 0x000fe40000410000 */
[----:B------:R-:W-:Y:S01]  /*2d50*/  FMUL.FTZ R17, R16, R17 ;  /* 0x0000001110117220 */ /* 0x000fe20000410000 */
[----:B------:R-:W-:Y:S01]  /*2d60*/  BAR.SYNC.DEFER_BLOCKING 0x0 ;  /* 0x0000000000007b1d */ /* 0x000fe20000010000 */
[----:B------:R-:W-:Y:S02]  /*2d70*/  FFMA.FTZ R14, R91, R14, 1 ;  /* 0x3f8000005b0e7423 */ /* 0x000fe4000001000e */
[----:B------:R-:W-:-:S02]  /*2d80*/  FMUL.FTZ R15, R98, R15 ;  /* 0x0000000f620f7220 */ /* 0x000fc40000410000 */
[----:B------:R-:W-:Y:S02]  /*2d90*/  FMUL.FTZ R19, R102, R19 ;  /* 0x0000001366137220 */ /* 0x000fe40000410000 */
[----:B------:R-:W-:Y:S02]  /*2da0*/  FADD.FTZ R95, -R107, 1 ;  /* 0x3f8000006b5f7421 */ /* 0x000fe40000010100 */
[----:B0-----:R-:W-:Y:S02]  /*2db0*/  FADD.FTZ R16, -R96, 1 ;  /* 0x3f80000060107421 */ /* 0x001fe40000010100 */
[----:B------:R-:W-:Y:S02]  /*2dc0*/  FMUL.FTZ R21, R20, R21 ;  /* 0x0000001514157220 */ /* 0x000fe40000410000 */
[----:B------:R-:W-:Y:S02]  /*2dd0*/  FMUL.FTZ R15, R15, R14 ;  /* 0x0000000e0f0f7220 */ /* 0x000fe40000410000 */
[----:B------:R-:W-:-:S02]  /*2de0*/  FMUL.FTZ R19, R19, R18 ;  /* 0x0000001213137220 */ /* 0x000fc40000410000 */
[----:B------:R-:W-:Y:S02]  /*2df0*/  FFMA.FTZ R105, R32, R95, 1 ;  /* 0x3f80000020697423 */ /* 0x000fe4000001005f */
[----:B------:R-:W-:Y:S02]  /*2e00*/  FFMA.FTZ R20, R93, R16, 1 ;  /* 0x3f8000005d147423 */ /* 0x000fe40000010010 */
[----:B-1----:R-:W-:Y:S02]  /*2e10*/  FADD.FTZ R14, -R94, 1 ;  /* 0x3f8000005e0e7421 */ /* 0x002fe40000010100 */
[----:B------:R-:W-:Y:S02]  /*2e20*/  FADD.FTZ R111, -R109, 1 ;  /* 0x3f8000006d6f7421 */ /* 0x000fe40000010100 */
[----:B-----5:R-:W-:Y:S02]  /*2e30*/  FMUL.FTZ R95, R25, R35 ;  /* 0x00000023195f7220 */ /* 0x020fe40000410000 */
[----:B------:R-:W-:-:S02]  /*2e40*/  FMUL.FTZ R16, R24, R108 ;  /* 0x0000006c18107220 */ /* 0x000fc40000410000 */
[----:B------:R-:W-:Y:S02]  /*2e50*/  FMUL.FTZ R18, R23, R110 ;  /* 0x0000006e17127220 */ /* 0x000fe40000410000 */
        /* <DEDUP_REMOVED lines=35> */
[----:B-1----:R-:W-:-:S04]  /*3090*/  LEA R21, P0, R6, c[0x0][0x338], 0x2 ;  /* 0x0000ce0006157a11 */ /* 0x002fc800078010ff */
[----:B------:R-:W-:Y:S01]  /*30a0*/  IADD3 R15, R15, R19, RZ ;  /* 0x000000130f0f7210 */ /* 0x000fe20007ffe0ff */
[----:B------:R-:W-:Y:S01]  /*30b0*/  IMAD R17, R37, c[0x0][0x2f0], RZ ;  /* 0x0000bc0025117a24 */ /* 0x000fe200078e02ff */
[----:B------:R-:W-:-:S03]  /*30c0*/  LEA.HI.X R16, R6, c[0x0][0x33c], R7, 0x2, P0 ;  /* 0x0000cf0006107a11 */ /* 0x000fc600000f1407 */
[----:B------:R-:W-:-:S04]  /*30d0*/  IMAD.WIDE.U32 R14, R0, c[0x0][0x2f0], R14 ;  /* 0x0000bc00000e7a25 */ /* 0x000fc800078e000e */
[----:B------:R-:W-:Y:S01]  /*30e0*/  IMAD R17, R0, c[0x0][0x2f4], R17 ;  /* 0x0000bd0000117a24 */ /* 0x000fe200078e0211 */
[----:B------:R-:W-:-:S04]  /*30f0*/  IADD3 R14, P1, R80, R14, RZ ;  /* 0x0000000e500e7210 */ /* 0x000fc80007f3e0ff */
[----:B------:R-:W-:Y:S02]  /*3100*/  IADD3.X R15, R82, R17, R15, P1, !PT ;  /* 0x00000011520f7210 */ /* 0x000fe40000ffe40f */
[----:B------:R-:W-:-:S04]  /*3110*/  LEA R20, P1, R14, R21, 0x2 ;  /* 0x000000150e147211 */ /* 0x000fc800078210ff */
[----:B------:R-:W-:Y:S02]  /*3120*/  LEA.HI.X R21, R14, R16, R15, 0x2, P1 ;  /* 0x000000100e157211 */ /* 0x000fe400008f140f */
[CC--:B--2---:R-:W-:Y:S02]  /*3130*/  ISETP.GE.AND P0, PT, R6.reuse, R113.reuse, PT ;  /* 0x000000710600720c */ /* 0x0c4fe40003f06270 */
[----:B------:R-:W-:Y:S02]  /*3140*/  IADD3 R14, P1, R6, R4, RZ ;  /* 0x00000004060e7210 */ /* 0x000fe40007f3e0ff */
        /* <DEDUP_REMOVED lines=12> */
.L_x_7112:
[----:B------:R-:W-:Y:S05]  /*3210*/  BSYNC B0 ;  /* 0x0000000000007941 */ /* 0x000fea0003800000 */
.L_x_7111:
[----:B------:R-:W-:Y:S01]  /*3220*/  @!P2 STG.E [R20.64+-0x300], R119 ;  /* 0xfffd00771400a986 */ /* 0x000fe2000c101904 */
        /* <DEDUP_REMOVED lines=8> */
[-C--:B------:R-:W-:Y:S01]  /*32b0*/  ISETP.GE.AND P5, PT, R60, R113.reuse, PT ;  /* 0x000000713c00720c */ /* 0x080fe20003fa6270 */
[----:B0-----:R-:W-:Y:S01]  /*32c0*/  FMUL.FTZ R18, R33, R94 ;  /* 0x0000005e21127220 */ /* 0x001fe20000410000 */
[----:B------:R-:W-:Y:S01]  /*32d0*/  ISETP.GE.AND P3, PT, R58, R113, PT ;  /* 0x000000713a00720c */ /* 0x000fe20003f66270 */
[----:B------:R-:W-:-:S02]  /*32e0*/  FMUL.FTZ R107, R32, R107 ;  /* 0x0000006b206b7220 */ /* 0x000fc40000410000 */
[----:B------:R-:W-:Y:S01]  /*32f0*/  @!P1 STG.E [R20.64+-0x280], R121 ;  /* 0xfffd807914009986 */ /* 0x000fe2000c101904 */
[----:B------:R-:W-:Y:S02]  /*3300*/  FMUL.FTZ R30, R92, R109 ;  /* 0x0000006d5c1e7220 */ /* 0x000fe40000410000 */
        /* <DEDUP_REMOVED lines=28> */
[----:B------:R-:W-:Y:S04]  /*34d0*/  STS [R70.X4], R99 ;  /* 0x0000006346007388 */ /* 0x000fe80000004800 */
[----:B------:R0:W-:Y:S04]  /*34e0*/  STS [R70.X4+0x4], R17 ;  /* 0x0000041146007388 */ /* 0x0001e80000004800 */
[----:B------:R-:W-:Y:S04]  /*34f0*/  STS [R70.X4+0x8], R101 ;  /* 0x0000086546007388 */ /* 0x000fe80000004800 */
[----:B------:R-:W-:Y:S01]  /*3500*/  STS [R70.X4+0xc], R103 ;  /* 0x00000c6746007388 */ /* 0x000fe20000004800 */
[----:B0-----:R-:W-:-:S03]  /*3510*/  IMAD.WIDE.U32 R16, R39, c[0x0][0x210], RZ ;  /* 0x0000840027107a25 */ /* 0x001fc600078e00ff */
[----:B------:R-:W-:Y:S04]  /*3520*/  STS [R70.X4+0x10], R35 ;  /* 0x0000102346007388 */ /* 0x000fe80000004800 */
[----:B------:R-:W-:Y:S04]  /*3530*/  STS [R70.X4+0x14], R107 ;  /* 0x0000146b46007388 */ /* 0x000fe80000004800 */
[----:B------:R0:W-:Y:S04]  /*3540*/  STS [R70.X4+0x18], R21 ;  /* 0x0000181546007388 */ /* 0x0001e80000004800 */
[----:B------:R1:W-:Y:S01]  /*3550*/  STS [R70.X4+0x1c], R19 ;  /* 0x00001c1346007388 */ /* 0x0003e20000004800 */
[----:B------:R-:W-:-:S06]  /*3560*/  NOP ;  /* 0x0000000000007918 */ /* 0x000fcc0000000000 */
[----:B------:R-:W-:Y:S01]  /*3570*/  LDS R23, [R61.X4] ;  /* 0x000000003d177984 */ /* 0x000fe20000004800 */
[----:B0-----:R-:W-:Y:S02]  /*3580*/  IMAD R21, R37, c[0x0][0x218], RZ ;  /* 0x0000860025157a24 */ /* 0x001fe400078e02ff */
[----:B-1----:R-:W-:Y:S01]  /*3590*/  IMAD R19, R39, c[0x0][0x214], R18 ;  /* 0x0000850027137a24 */ /* 0x002fe200078e0212 */
[----:B------:R-:W-:Y:S01]  /*35a0*/  LDS R25, [R62.X4+0x80] ;  /* 0x000080003e197984 */ /* 0x000fe20000004800 */
[----:B------:R-:W-:Y:S01]  /*35b0*/  IMAD R103, R0, c[0x0][0x21c], R21 ;  /* 0x0000870000677a24 */ /* 0x000fe200078e0215 */
[C---:B------:R-:W-:Y:S02]  /*35c0*/  LEA R21, P1, R6.reuse, c[0x0][0x270], 0x2 ;  /* 0x00009c0006157a11 */ /* 0x040fe400078210ff */
        /* <DEDUP_REMOVED lines=30> */
.L_x_7115:
[----:B------:R-:W-:Y:S05]  /*37b0*/  BSYNC B0 ;  /* 0x0000000000007941 */ /* 0x000fea0003800000 */
.L_x_7114:
        /* <DEDUP_REMOVED lines=13> */
.L_x_7113:
[----:B------:R-:W-:Y:S01]  /*3890*/  FFMA.FTZ R41, R72, R91, R41 ;  /* 0x0000005b48297223 */ /* 0x000fe20000010029 */
[----:B------:R-:W-:Y:S01]  /*38a0*/  MOV R16, c[0x0][0x16c] ;  /* 0x00005b0000107a02 */ /* 0x000fe20000000f00 */
[----:B------:R-:W-:Y:S01]  /*38b0*/  BAR.SYNC.DEFER_BLOCKING 0x0 ;  /* 0x0000000000007b1d */ /* 0x000fe20000010000 */
[----:B-1----:R-:W-:Y:S01]  /*38c0*/  HFMA2.MMA R99, -RZ, RZ, 0, 0 ;  /* 0x00000000ff637435 */ /* 0x002fe200000001ff */
[----:B------:R-:W-:Y:S01]  /*38d0*/  FFMA.FTZ R41, R73, R92, R41 ;  /* 0x0000005c49297223 */ /* 0x000fe20000010029 */
[----:B------:R-:W-:Y:S01]  /*38e0*/  ISETP.GE.AND P0, PT, R16, 0x1, PT ;  /* 0x000000011000780c */ /* 0x000fe20003f06270 */
[----:B------:R-:W-:Y:S01]  /*38f0*/  HFMA2.MMA R107, -RZ, RZ, 0, 0 ;  /* 0x00000000ff6b7435 */ /* 0x000fe200000001ff */
[-C--:B------:R-:W-:Y:S01]  /*3900*/  FMUL.FTZ R100, R91, R36.reuse ;  /* 0x000000245b647220 */ /* 0x080fe20000410000 */
[----:B------:R-:W-:Y:S01]  /*3910*/  HFMA2.MMA R117, -RZ, RZ, 0, 0 ;  /* 0x00000000ff757435 */ /* 0x000fe200000001ff */
[----:B------:R-:W-:Y:S01]  /*3920*/  FFMA.FTZ R41, R74, R93, R41 ;  /* 0x0000005d4a297223 */ /* 0x000fe20000010029 */
[----:B------:R-:W-:Y:S01]  /*3930*/  HFMA2.MMA R121, -RZ, RZ, 0, 0 ;  /* 0x00000000ff797435 */ /* 0x000fe200000001ff */
[----:B------:R-:W-:Y:S01]  /*3940*/  FMUL.FTZ R103, R92, R36 ;  /* 0x000000245c677220 */ /* 0x000fe20000410000 */
[----:B------:R-:W-:Y:S01]  /*3950*/  CS2R R108, SRZ ;  /* 0x00000000006c7805 */ /* 0x000fe2000001ff00 */
        /* <DEDUP_REMOVED lines=26> */
[----:B------:R-:W-:-:S02]  /*3b00*/  IADD3 R17, R17, R19, RZ ;  /* 0x0000001311117210 */ /* 0x000fc40007ffe0ff */
[----:B------:R-:W-:Y:S02]  /*3b10*/  LOP3.LUT R19, R18, 0xfffffe, RZ, 0xc0, !PT ;  /* 0x00fffffe12137812 */ /* 0x000fe400078ec0ff */
[----:B------:R-:W-:Y:S01]  /*3b20*/  MOV R112, RZ ;  /* 0x000000ff00707202 */ /* 0x000fe20000000f00 */
[----:B------:R-:W-:Y:S01]  /*3b30*/  IMAD.WIDE.U32 R30, R40, c[0x0][0x2a0], R16 ;  /* 0x0000a800281e7a25 */ /* 0x000fe200078e0010 */
[----:B------:R-:W-:Y:S02]  /*3b40*/  IADD3 R110, R110, -R19, RZ ;  /* 0x800000136e6e7210 */ /* 0x000fe40007ffe0ff */
[----:B------:R-:W-:Y:S02]  /*3b50*/  MOV R125, RZ ;  /* 0x000000ff007d7202 */ /* 0x000fe40000000f00 */
[----:B------:R-:W-:Y:S02]  /*3b60*/  IADD3 R21, R31, R21, RZ ;  /* 0x000000151f157210 */ /* 0x000fe40007ffe0ff */
[----:B------:R-:W-:-:S02]  /*3b70*/  LEA R16, P0, R30, c[0x0][0x318], 0x2 ;  /* 0x0000c6001e107a11 */ /* 0x000fc400078010ff */
[----:B------:R-:W-:Y:S02]  /*3b80*/  MOV R101, RZ ;  /* 0x000000ff00657202 */ /* 0x000fe40000000f00 */
[----:B------:R-:W-:Y:S02]  /*3b90*/  LEA.HI.X R17, R30, c[0x0][0x31c], R21, 0x2, P0 ;  /* 0x0000c7001e117a11 */ /* 0x000fe400000f1415 */
[----:B------:R-:W-:Y:S02]  /*3ba0*/  IADD3 R30, P0, R4, R30, RZ ;  /* 0x0000001e041e7210 */ /* 0x000fe40007f1e0ff */
[----:B------:R-:W-:Y:S01]  /*3bb0*/  MOV R107, RZ ;  /* 0x000000ff006b7202 */ /* 0x000fe20000000f00 */
[----:B------:R-:W-:Y:S01]  /*3bc0*/  IMAD.WIDE R16, R80, 0x4, R16 ;  /* 0x0000000450107825 */ /* 0x000fe200078e0210 */
[----:B------:R-:W-:Y:S02]  /*3bd0*/  IADD3.X R31, R5, R21, RZ, P0, !PT ;  /* 0x00000015051f7210 */ /* 0x000fe400007fe4ff */
[----:B------:R-:W-:-:S02]  /*3be0*/  MOV R109, RZ ;  /* 0x000000ff006d7202 */ /* 0x000fc40000000f00 */
        /* <DEDUP_REMOVED lines=14> */
[----:B------:R-:W-:Y:S02]  /*3cd0*/  MOV R111, RZ ;  /* 0x000000ff006f7202 */ /* 0x000fe40000000f00 */
[----:B------:R-:W-:Y:S02]  /*3ce0*/  MOV R117, RZ ;  /* 0x000000ff00757202 */ /* 0x000fe40000000f00 */
[----:B------:R-:W-:Y:S02]  /*3cf0*/  MOV R119, RZ ;  /* 0x000000ff00777202 */ /* 0x000fe40000000f00 */
[----:B------:R-:W-:-:S02]  /*3d00*/  MOV R121, RZ ;  /* 0x000000ff00797202 */ /* 0x000fc40000000f00 */
.L_x_7137:
[----:B------:R-:W-:Y:S01]  /*3d10*/  IMAD R35, R37, c[0x0][0x180], RZ ;  /* 0x0000600025237a24 */ /* 0x000fe200078e02ff */
[----:B------:R-:W-:Y:S01]  /*3d20*/  SHF.R.S32.HI R34, RZ, 0x1f, R123 ;  /* 0x0000001fff227819 */ /* 0x000fe2000001147b */
[----:B------:R-:W-:Y:S01]  /*3d30*/  IMAD.WIDE.U32 R32, R0, c[0x0][0x180], RZ ;  /* 0x0000600000207a25 */ /* 0x000fe200078e00ff */
[----:B------:R-:W-:-:S03]  /*3d40*/  IADD3 R81, -R4, c[0x0][0x168], RZ ;  /* 0x00005a0004517a10 */ /* 0x000fc60007ffe1ff */
[----:B------:R-:W-:Y:S01]  /*3d50*/  IMAD R35, R0, c[0x0][0x184], R35 ;  /* 0x0000610000237a24 */ /* 0x000fe200078e0223 */
[-C--:B------:R-:W-:Y:S01]  /*3d60*/  ISETP.GE.AND P5, PT, R6, R81.reuse, PT ;  /* 0x000000510600720c */ /* 0x080fe20003fa6270 */
[----:B------:R-:W-:Y:S01]  /*3d70*/  IMAD R116, R34, c[0x0][0x1a0], RZ ;  /* 0x0000680022747a24 */ /* 0x000fe200078e02ff */
[----:B------:R-:W-:Y:S01]  /*3d80*/  ISETP.GE.AND P0, PT, R54, R81, PT ;  /* 0x000000513600720c */ /* 0x000fe20003f06270 */
[----:B------:R-:W-:Y:S01]  /*3d90*/  IMAD.WIDE.U32 R128, R123, c[0x0][0x1a0], R6 ;  /* 0x000068007b807a25 */ /* 0x000fe200078e0006 */
[----:B------:R-:W-:Y:S02]  /*3da0*/  IADD3 R33, R33, R35, RZ ;  /* 0x0000002321217210 */ /* 0x000fe40007ffe0ff */
[----:B------:R-:W-:Y:S01]  /*3db0*/  ISETP.GE.AND P3, PT, R57, R81, PT ;  /* 0x000000513900720c */ /* 0x000fe20003f66270 */
[C---:B------:R-:W-:Y:S01]  /*3dc0*/  IMAD R35, R123.reuse, c[0x0][0x1a4], R116 ;  /* 0x000069007b237a24 */ /* 0x040fe200078e0274 */
[----:B------:R-:W-:Y:S01]  /*3dd0*/  LEA R130, P2, R128, R50, 0x2 ;  /* 0x0000003280827211 */ /* 0x000fe200078410ff */
[----:B------:R-:W-:Y:S01]  /*3de0*/  IMAD R114, R34, c[0x0][0x188], RZ ;  /* 0x0000620022727a24 */ /* 0x000fe200078e02ff */
[----:B------:R-:W-:Y:S01]  /*3df0*/  MOV R116, RZ ;  /* 0x000000ff00747202 */ /* 0x000fe20000000f00 */
[----:B------:R-:W-:Y:S01]  /*3e00*/  IMAD.WIDE.U32 R32, R123, c[0x0][0x188], R32 ;  /* 0x000062007b207a25 */ /* 0x000fe200078e0020 */
[----:B------:R-:W-:-:S02]  /*3e10*/  IADD3 R35, R129, R35, RZ ;  /* 0x0000002381237210 */ /* 0x000fc40007ffe0ff */
[----:B------:R-:W-:Y:S01]  /*3e20*/  ISETP.GE.AND P4, PT, R58, R81, PT ;  /* 0x000000513a00720c */ /* 0x000fe20003f86270 */
[----:B------:R-:W-:Y:S01]  /*3e30*/  IMAD R127, R123, c[0x0][0x18c], R114 ;  /* 0x000063007b7f7a24 */ /* 0x000fe200078e0272 */
[----:B------:R-:W-:Y:S01]  /*3e40*/  LEA.HI.X R131, R128, R52, R35, 0x2, P2 ;  /* 0x0000003480837211 */ /* 0x000fe200010f1423 */
[----:B------:R-:W-:Y:S01]  /*3e50*/  HFMA2.MMA R35, -RZ, RZ, 0, 0 ;  /* 0x00000000ff237435 */ /* 0x000fe200000001ff */
[----:B------:R-:W-:Y:S02]  /*3e60*/  LEA R126, P1, R32, c[0x0][0x220], 0x2 ;  /* 0x00008800207e7a11 */ /* 0x000fe400078210ff */
[----:B------:R-:W-:Y:S01]  /*3e70*/  IADD3 R33, R33, R127, RZ ;  /* 0x0000007f21217210 */ /* 0x000fe20007ffe0ff */
[----:B------:R-:W2:Y:S01]  /*3e80*/  @!P5 LDG.E R116, [R130.64] ;  /* 0x000000048274d981 */ /* 0x000ea2000c1e1900 */
[----:B------:R-:W-:Y:S02]  /*3e90*/  ISETP.GE.AND P2, PT, R56, R81, PT ;  /* 0x000000513800720c */ /* 0x000fe40003f46270 */
[----:B------:R-:W-:-:S02]  /*3ea0*/  LEA.HI.X R127, R32, c[0x0][0x224], R33, 0x2, P1 ;  /* 0x00008900207f7a11 */ /* 0x000fc400008f1421 */
[-C--:B------:R-:W-:Y:S01]  /*3eb0*/  ISETP.GE.AND P1, PT, R55, R81.reuse, PT ;  /* 0x000000513700720c */ /* 0x080fe20003f26270 */
[----:B---3--:R-:W3:Y:S01]  /*3ec0*/  @!P0 LDG.E R35, [R130.64+0x80] ;  /* 0x0000800482238981 */ /* 0x008ee2000c1e1900 */
[-C--:B------:R-:W-:Y:S01]  /*3ed0*/  ISETP.GE.AND P5, PT, R59, R81.reuse, PT ;  /* 0x000000513b00720c */ /* 0x080fe20003fa6270 */
[----:B------:R-:W-:Y:S01]  /*3ee0*/  HFMA2.MMA R129, -RZ, RZ, 0, 0 ;  /* 0x00000000ff817435 */ /* 0x000fe200000001ff */
[----:B------:R-:W-:Y:S01]  /*3ef0*/  ISETP.GE.AND P0, PT, R60, R81, PT ;  /* 0x000000513c00720c */ /* 0x000fe20003f06270 */
[----:B------:R-:W-:Y:S01]  /*3f00*/  HFMA2.MMA R133, -RZ, RZ, 0, 0 ;  /* 0x00000000ff857435 */ /* 0x000fe200000001ff */
[----:B------:R-:W-:Y:S02]  /*3f10*/  MOV R118, RZ ;  /* 0x000000ff00767202 */ /* 0x000fe40000000f00 */
[----:B------:R-:W-:Y:S01]  /*3f20*/  MOV R120, RZ ;  /* 0x000000ff00787202 */ /* 0x000fe20000000f00 */
[----:B------:R-:W-:Y:S01]  /*3f30*/  CS2R R134, SRZ ;  /* 0x0000000000867805 */ /* 0x000fe2000001ff00 */
[----:B------:R-:W-:Y:S01]  /*3f40*/  MOV R122, RZ ;  /* 0x000000ff007a7202 */ /* 0x000fe20000000f00 */
[----:B0-----:R0:W4:Y:S04]  /*3f50*/  LDG.E R114, [R126.64] ;  /* 0x000000047e727981 */ /* 0x001128000c1e1900 */
        /* <DEDUP_REMOVED lines=17> */
[----:B------:R-:W-:Y:S02]  /*4070*/  ISETP.NE.AND P1, PT, R43, RZ, PT ;  /* 0x000000ff2b00720c */ /* 0x000fe40003f25270 */
[----:B------:R-:W-:Y:S01]  /*4080*/  ISETP.LT.OR P2, PT, R151, 0x2, P0 ;  /* 0x000000029700780c */ /* 0x000fe20000741670 */
[----:B--2---:R0:W-:Y:S04]  /*4090*/  STS [R61.X4], R116 ;  /* 0x000000743d007388 */ /* 0x0041e80000004800 */
[----:B---3--:R1:W-:Y:S04]  /*40a0*/  STS [R62.X4+0x80], R35 ;  /* 0x000080233e007388 */ /* 0x0083e80000004800 */
[----:B----4-:R-:W-:Y:S04]  /*40b0*/  STS [R63.X4+0x100], R118 ;  /* 0x000100763f007388 */ /* 0x010fe80000004800 */
[----:B------:R2:W-:Y:S04]  /*40c0*/  STS [R64.X4+0x180], R129 ;  /* 0x0001808140007388 */ /* 0x0005e80000004800 */
[----:B------:R-:W-:Y:S04]  /*40d0*/  STS [R65.X4+0x200], R120 ;  /* 0x0002007841007388 */ /* 0x000fe80000004800 */
[----:B------:R-:W-:Y:S04]  /*40e0*/  STS [R66.X4+0x280], R133 ;  /* 0x0002808542007388 */ /* 0x000fe80000004800 */
[----:B------:R-:W-:Y:S04]  /*40f0*/  STS [R67.X4+0x300], R122 ;  /* 0x0003007a43007388 */ /* 0x000fe80000004800 */
[----:B------:R-:W-:Y:S01]  /*4100*/  STS [R68.X4+0x380], R135 ;  /* 0x0003808744007388 */ /* 0x000fe20000004800 */
[----:B------:R-:W-:-:S06]  /*4110*/  NOP ;  /* 0x0000000000007918 */ /* 0x000fcc0000000000 */
[----:B------:R3:W4:Y:S01]  /*4120*/  LDG.E R130, [R126.64] ;  /* 0x000000047e827981 */ /* 0x000722000c1e1900 */
[----:B------:R-:W-:Y:S01]  /*4130*/  FMUL.FTZ R132, R114, 1.4426950216293334961 ;  /* 0x3fb8aa3b72847820 */ /* 0x000fe20000410000 */
[----:B------:R-:W-:Y:S02]  /*4140*/  LEA R32, R110, R123, 0x8 ;  /* 0x0000007b6e207211 */ /* 0x000fe400078e40ff */
[----:B0-----:R-:W-:Y:S01]  /*4150*/  @!P2 IADD3 R116, R151, -0x2, RZ ;  /* 0xfffffffe9774a810 */ /* 0x001fe20007ffe0ff */
[----:B-1----:R-:W-:Y:S01]  /*4160*/  FMUL.FTZ R35, R132, R83 ;  /* 0x0000005384237220 */ /* 0x002fe20000410000 */
[----:B------:R-:W0:Y:S03]  /*4170*/  LDS R122, [R70.X4+0xc] ;  /* 0x00000c00467a7984 */ /* 0x000e260000004800 */
[----:B------:R-:W1:Y:S01]  /*4180*/  MUFU.EX2 R155, R35 ;  /* 0x00000023009b7308 */ /* 0x000e620000000800 */
[----:B------:R-:W-:Y:S01]  /*4190*/  @P1 IADD3 R32, R43, 0x200, RZ ;  /* 0x000002002b201810 */ /* 0x000fe20007ffe0ff */
[----:B------:R-:W-:Y:S01]  /*41a0*/  @!P2 IMAD R33, R116, c[0x0][0x16c], R123 ;  /* 0x00005b007421aa24 */ /* 0x000fe200078e027b */
[----:B------:R-:W-:Y:S02]  /*41b0*/  LDS R120, [R70.X4+0x8] ;  /* 0x0000080046787984 */ /* 0x000fe40000004800 */
[----:B--2---:R-:W-:-:S02]  /*41c0*/  SHF.L.U32 R129, R32, 0x2, RZ ;  /* 0x0000000220817819 */ /* 0x004fc400000006ff */
[----:B------:R-:W2:Y:S04]  /*41d0*/  LDS R116, [R70.X4+0x4] ;  /* 0x0000040046747984 */ /* 0x000ea80000004800 */
[----:B------:R-:W-:Y:S04]  /*41e0*/  LDS R124, [R70.X4+0x10] ;  /* 0x00001000467c7984 */ /* 0x000fe80000004800 */
[----:B---3--:R-:W-:Y:S04]  /*41f0*/  LDS R126, [R70.X4+0x14] ;  /* 0x00001400467e7984 */ /* 0x008fe80000004800 */
[----:B------:R-:W-:Y:S04]  /*4200*/  LDS R127, [R70.X4+0x18] ;  /* 0x00001800467f7984 */ /* 0x000fe80000004800 */
[----:B------:R-:W-:Y:S04]  /*4210*/  LDS R128, [R70.X4+0x1c] ;  /* 0x00001c0046807984 */ /* 0x000fe80000004800 */
[----:B------:R-:W3:Y:S04]  /*4220*/  LDS R118, [R70.X4] ;  /* 0x0000000046767984 */ /* 0x000ee80000004800 */
[----:B-1----:R1:W-:Y:S01]  /*4230*/  STS [R129+0xa88], R155 ;  /* 0x000a889b81007388 */ /* 0x0023e20000000800 */
[----:B------:R-:W-:-:S03]  /*4240*/  @!P2 IMAD.WIDE R32, R33, 0x8, R12 ;  /* 0x000000082120a825 */ /* 0x000fc600078e020c */
[----:B------:R-:W-:Y:S01]  /*4250*/  BAR.SYNC.DEFER_BLOCKING 0x0 ;  /* 0x0000000000007b1d */ /* 0x000fe20000010000 */
[C---:B------:R-:W-:Y:S02]  /*4260*/  FMUL.FTZ R146, R132.reuse, R84 ;  /* 0x0000005484927220 */ /* 0x040fe40000410000 */
[----:B------:R-:W-:Y:S02]  /*4270*/  FMUL.FTZ R131, R75, R86 ;  /* 0x000000564b837220 */ /* 0x000fe40000410000 */
[C---:B------:R-:W-:Y:S02]  /*4280*/  FMUL.FTZ R136, R132.reuse, R85 ;  /* 0x0000005584887220 */ /* 0x040fe40000410000 */
[----:B0-----:R-:W-:Y:S01]  /*4290*/  FMUL.FTZ R159, R131, R122 ;  /* 0x0000007a839f7220 */ /* 0x001fe20000410000 */
[----:B------:R-:W0:Y:S01]  /*42a0*/  MUFU.EX2 R146, R146 ;  /* 0x0000009200927308 */ /* 0x000e220000000800 */
[----:B------:R0:W5:Y:S01]  /*42b0*/  @!P2 LDG.E R134, [R32.64+0x4] ;  /* 0x000004042086a981 */ /* 0x000162000c1e1900 */
[----:B------:R-:W-:Y:S01]  /*42c0*/  ISETP.NE.AND P2, PT, R43, 0x1f, PT ;  /* 0x0000001f2b00780c */ /* 0x000fe20003f45270 */
[----:B------:R-:W-:-:S05]  /*42d0*/  FMUL.FTZ R138, R132, R86 ;  /* 0x00000056848a7220 */ /* 0x000fca0000410000 */
[----:B------:R-:W0:Y:S01]  /*42e0*/  MUFU.EX2 R136, R136 ;  /* 0x0000008800887308 */ /* 0x000e220000000800 */
[----:B------:R-:W-:-:S06]  /*42f0*/  FMUL.FTZ R142, R132, R87 ;  /* 0x00000057848e7220 */ /* 0x000fcc0000410000 */
[----:B------:R0:W2:Y:S01]  /*4300*/  @P2 LDS R131, [R43.X4+0x128c] ;  /* 0x00128c002b832984 */ /* 0x0000a20000004800 */
[----:B------:R-:W3:Y:S01]  /*4310*/  MUFU.EX2 R138, R138 ;  /* 0x0000008a008a7308 */ /* 0x000ee20000000800 */
[C---:B-1----:R-:W-:Y:S02]  /*4320*/  FMUL.FTZ R129, R132.reuse, R88 ;  /* 0x0000005884817220 */ /* 0x042fe40000410000 */
[C---:B------:R-:W-:Y:S02]  /*4330*/  FMUL.FTZ R35, R132.reuse, R89 ;  /* 0x0000005984237220 */ /* 0x040fe40000410000 */
[----:B------:R-:W-:-:S03]  /*4340*/  FMUL.FTZ R148, R132, R90 ;  /* 0x0000005a84947220 */ /* 0x000fc60000410000 */
[----:B------:R-:W1:Y:S01]  /*4350*/  MUFU.EX2 R142, R142 ;  /* 0x0000008e008e7308 */ /* 0x000e620000000800 */
[----:B0-----:R-:W-:-:S07]  /*4360*/  FMUL.FTZ R33, R155, R146 ;  /* 0x000000929b217220 */ /* 0x001fce0000410000 */
[----:B------:R-:W0:Y:S01]  /*4370*/  MUFU.EX2 R161, R129 ;  /* 0x0000008100a17308 */ /* 0x000e220000000800 */
[----:B------:R-:W-:-:S07]  /*4380*/  FMUL.FTZ R33, R136, R33 ;  /* 0x0000002188217220 */ /* 0x000fce0000410000 */
[----:B------:R-:W0:Y:S01]  /*4390*/  MUFU.EX2 R35, R35 ;  /* 0x0000002300237308 */ /* 0x000e220000000800 */
[----:B---3--:R-:W-:-:S07]  /*43a0*/  FMUL.FTZ R33, R138, R33 ;  /* 0x000000218a217220 */ /* 0x008fce0000410000 */
[----:B------:R-:W3:Y:S01]  /*43b0*/  MUFU.EX2 R148, R148 ;  /* 0x0000009400947308 */ /* 0x000ee20000000800 */
[----:B------:R-:W-:Y:S02]  /*43c0*/  FMUL.FTZ R135, R72, R83 ;  /* 0x0000005348877220 */ /* 0x000fe40000410000 */
[----:B-1----:R-:W-:Y:S02]  /*43d0*/  FMUL.FTZ R33, R142, R33 ;  /* 0x000000218e217220 */ /* 0x002fe40000410000 */
[----:B------:R-:W-:Y:S02]  /*43e0*/  FMUL.FTZ R153, R73, R84 ;  /* 0x0000005449997220 */ /* 0x000fe40000410000 */
[----:B------:R-:W-:Y:S01]  /*43f0*/  FMUL.FTZ R133, R74, R85 ;  /* 0x000000554a857220 */ /* 0x000fe20000410000 */
[----:B------:R-:W-:Y:S01]  /*4400*/  BSSY B0, `(.L_x_7117) ;  /* 0x000001c000007945 */ /* 0x000fe20003800000 */
[----:B0-----:R-:W-:Y:S02]  /*4410*/  FMUL.FTZ R132, R161, R33 ;  /* 0x00000021a1847220 */ /* 0x001fe40000410000 */
        /* <DEDUP_REMOVED lines=16> */
[----:B---3--:R-:W-:Y:S01]  /*4520*/  FFMA.FTZ R140, R148, R166, R165 ;  /* 0x000000a6948c7223 */ /* 0x008fe200000100a5 */
[----:B------:R-:W-:Y:S05]  /*4530*/  @P2 BRA `(.L_x_7118) ;  /* 0x0000008000002947 */ /* 0x000fea0003800000 */
[----:B------:R-:W-:-:S13]  /*4540*/  ISETP.NE.AND P3, PT, R151, c[0x0][0x174], PT ;  /* 0x00005d0097007a0c */ /* 0x000fda0003f65270 */
[----:B------:R-:W-:-:S04]  /*4550*/  @P3 IADD3 R132, -R53, c[0x0][0x174], RZ ;  /* 0x00005d0035843a10 */ /* 0x000fc80007ffe1ff */
[----:B------:R-:W-:-:S04]  /*4560*/  @P3 LEA.HI R131, R132, R132, RZ, 0x1 ;  /* 0x0000008484833211 */ /* 0x000fc800078f08ff */
[----:B------:R-:W-:-:S04]  /*4570*/  @P3 LOP3.LUT R131, R131, 0xfffffe, RZ, 0xc0, !PT ;  /* 0x00fffffe83833812 */ /* 0x000fc800078ec0ff */
[----:B------:R-:W-:Y:S02]  /*4580*/  @P3 IADD3 R132, -R131, R132, RZ ;  /* 0x0000008483843210 */ /* 0x000fe40007ffe1ff */
[----:B------:R-:W-:Y:S02]  /*4590*/  MOV R131, 0x3f800000 ;  /* 0x3f80000000837802 */ /* 0x000fe40000000f00 */
[----:B------:R-:W-:-:S05]  /*45a0*/  @P3 LEA R132, R132, R123, 0x8 ;  /* 0x0000007b84843211 */ /* 0x000fca00078e40ff */
[----:B------:R0:W1:Y:S02]  /*45b0*/  @P3 LDS R131, [R132.X4+0xa88] ;  /* 0x000a880084833984 */ /* 0x0000640000004800 */
.L_x_7118:
[----:B------:R-:W-:Y:S05]  /*45c0*/  BSYNC B0 ;  /* 0x0000000000007941 */ /* 0x000fea0003800000 */
.L_x_7117:
[----:B01----:R-:W-:Y:S01]  /*45d0*/  FMUL.FTZ R132, R148, R131 ;  /* 0x0000008394847220 */ /* 0x003fe20000410000 */
[----:B------:R-:W-:Y:S01]  /*45e0*/  ISETP.GE.AND P3, PT, R48, 0x1, PT ;  /* 0x000000013000780c */ /* 0x000fe20003f66270 */
[----:B------:R-:W-:Y:S01]  /*45f0*/  FFMA.FTZ R135, R136, R133, R154 ;  /* 0x0000008588877223 */ /* 0x000fe2000001009a */
[----:B------:R-:W-:Y:S01]  /*4600*/  ISETP.NE.AND P4, PT, R150, 0x1f, PT ;  /* 0x0000001f9600780c */ /* 0x000fe20003f85270 */
[----:B------:R-:W-:Y:S01]  /*4610*/  FMUL.FTZ R132, R35, R132 ;  /* 0x0000008423847220 */ /* 0x000fe20000410000 */
[----:B------:R-:W-:Y:S01]  /*4620*/  ISETP.GE.OR P0, PT, R151, c[0x0][0x174], P0 ;  /* 0x00005d0097007a0c */ /* 0x000fe20000706670 */
[----:B------:R-:W-:Y:S01]  /*4630*/  FMUL.FTZ R133, R145, R124 ;  /* 0x0000007c91857220 */ /* 0x000fe20000410000 */
[----:B------:R-:W-:Y:S01]  /*4640*/  ISETP.NE.AND P5, PT, R43, RZ, PT ;  /* 0x000000ff2b00720c */ /* 0x000fe20003fa5270 */
[----:B------:R-:W-:Y:S01]  /*4650*/  FFMA.FTZ R140, R35, R140, R163 ;  /* 0x0000008c238c7223 */ /* 0x000fe200000100a3 */
[----:B------:R-:W-:Y:S01]  /*4660*/  BSSY B0, `(.L_x_7119) ;  /* 0x00000a8000007945 */ /* 0x000fe20003800000 */
[----:B------:R-:W-:-:S02]  /*4670*/  FFMA.FTZ R135, R138, R135, R159 ;  /* 0x000000878a877223 */ /* 0x000fc4000001009f */
[----:B------:R-:W-:Y:S02]  /*4680*/  FMUL.FTZ R162, R129, R126 ;  /* 0x0000007e81a27220 */ /* 0x000fe40000410000 */
[C---:B------:R-:W-:Y:S02]  /*4690*/  FMUL.FTZ R129, R161.reuse, R132 ;  /* 0x00000084a1817220 */ /* 0x040fe40000410000 */
[----:B------:R-:W-:Y:S02]  /*46a0*/  FFMA.FTZ R143, R161, R140, R160 ;  /* 0x0000008ca18f7223 */ /* 0x000fe400000100a0 */
[----:B------:R-:W-:Y:S02]  /*46b0*/  FFMA.FTZ R135, R142, R135, R133 ;  /* 0x000000878e877223 */ /* 0x000fe40000010085 */
[----:B------:R-:W-:Y:S02]  /*46c0*/  FMUL.FTZ R164, R32, R127 ;  /* 0x0000007f20a47220 */ /* 0x000fe40000410000 */
[----:B------:R-:W-:-:S02]  /*46d0*/  FMUL.FTZ R129, R142, R129 ;  /* 0x000000818e817220 */ /* 0x000fc40000410000 */
[----:B------:R-:W-:Y:S02]  /*46e0*/  FFMA.FTZ R143, R142, R143, R158 ;  /* 0x0000008f8e8f7223 */ /* 0x000fe4000001009e */
[----:B------:R-:W-:Y:S02]  /*46f0*/  FFMA.FTZ R32, R161, R135, R162 ;  /* 0x00000087a1207223 */ /* 0x000fe400000100a2 */
[----:B------:R-:W-:Y:S02]  /*4700*/  FMUL.FTZ R167, R33, R128 ;  /* 0x0000008021a77220 */ /* 0x000fe40000410000 */
[C---:B------:R-:W-:Y:S02]  /*4710*/  FMUL.FTZ R129, R138.reuse, R129 ;  /* 0x000000818a817220 */ /* 0x040fe40000410000 */
[----:B------:R-:W-:Y:S02]  /*4720*/  FFMA.FTZ R143, R138, R143, R157 ;  /* 0x0000008f8a8f7223 */ /* 0x000fe4000001009d */
[----:B------:R-:W-:-:S02]  /*4730*/  FFMA.FTZ R33, R35, R32, R164 ;  /* 0x0000002023217223 */ /* 0x000fc400000100a4 */
[C---:B------:R-:W-:Y:S02]  /*4740*/  FMUL.FTZ R135, R136.reuse, R129 ;  /* 0x0000008188877220 */ /* 0x040fe40000410000 */
[----:B------:R-:W-:Y:S02]  /*4750*/  FMUL.FTZ R156, R91, R130 ;  /* 0x000000825b9c7220 */ /* 0x000fe40000410000 */
[----:B------:R-:W-:Y:S02]  /*4760*/  FFMA.FTZ R143, R136, R143, R139 ;  /* 0x0000008f888f7223 */ /* 0x000fe4000001008b */
        /* <DEDUP_REMOVED lines=61> */
[----:B0-----:R-:W-:Y:S02]  /*4b40*/  @P1 FFMA.FTZ R132, R130, R132, R129 ;  /* 0x0000008482841223 */ /* 0x001fe40000010081 */
[----:B-1----:R-:W-:-:S02]  /*4b50*/  @P2 FFMA.FTZ R144, R135, R144, R141 ;  /* 0x0000009087902223 */ /* 0x002fc4000001008d */
[----:B------:R-:W-:Y:S02]  /*4b60*/  FFMA.FTZ R141, R155, R132, R152 ;  /* 0x000000849b8d7223 */ /* 0x000fe40000010098 */
[----:B------:R-:W-:Y:S02]  /*4b70*/  FMUL.FTZ R135, R116, R153 ;  /* 0x0000009974877220 */ /* 0x000fe40000410000 */
[-C--:B------:R-:W-:Y:S01]  /*4b80*/  FFMA.FTZ R137, R146, R141.reuse, R137 ;  /* 0x0000008d92897223 */ /* 0x080fe20000010089 */
[----:B------:R0:W-:Y:S01]  /*4b90*/  SHFL.IDX PT, R153, R143, RZ, 0x1f ;  /* 0x00001fff8f997589 */ /* 0x0001e200000e0000 */
[----:B------:R-:W-:Y:S02]  /*4ba0*/  FADD.FTZ R129, -R152, R141 ;  /* 0x0000008d98817221 */ /* 0x000fe40000010100 */
[-C--:B------:R-:W-:Y:S01]  /*4bb0*/  FFMA.FTZ R132, R146, R141.reuse, R135 ;  /* 0x0000008d92847223 */ /* 0x080fe20000010087 */
[----:B------:R1:W2:Y:S01]  /*4bc0*/  SHFL.IDX PT, R152, R140, RZ, 0x1f ;  /* 0x00001fff8c987589 */ /* 0x0002a200000e0000 */
[----:B------:R-:W-:-:S02]  /*4bd0*/  FFMA.FTZ R141, R91, R141, RZ ;  /* 0x0000008d5b8d7223 */ /* 0x000fc400000100ff */
[----:B------:R-:W-:Y:S02]  /*4be0*/  FFMA.FTZ R131, R144, R131, R166 ;  /* 0x0000008390837223 */ /* 0x000fe400000100a6 */
[----:B------:R-:W-:Y:S02]  /*4bf0*/  FFMA.FTZ R137, R136, R137, R154 ;  /* 0x0000008988897223 */ /* 0x000fe4000001009a */
[----:B------:R-:W-:Y:S02]  /*4c00*/  FFMA.FTZ R144, R92, R132, R141 ;  /* 0x000000845c907223 */ /* 0x000fe4000001008d */
[----:B------:R-:W-:Y:S02]  /*4c10*/  FADD.FTZ R130, -R135, R132 ;  /* 0x0000008487827221 */ /* 0x000fe40000010100 */
[----:B------:R-:W-:Y:S02]  /*4c20*/  FADD.FTZ R132, -R154, R137 ;  /* 0x000000899a847221 */ /* 0x000fe40000010100 */
[----:B------:R-:W-:-:S02]  /*4c30*/  FFMA.FTZ R134, R148, R131, R165 ;  /* 0x0000008394867223 */ /* 0x000fc400000100a5 */
[-C--:B------:R-:W-:Y:S02]  /*4c40*/  FFMA.FTZ R154, R138, R137.reuse, R159 ;  /* 0x000000898a9a7223 */ /* 0x080fe4000001009f */
[----:B------:R-:W-:Y:S02]  /*4c50*/  FFMA.FTZ R141, R93, R137, R144 ;  /* 0x000000895d8d7223 */ /* 0x000fe40000010090 */
[----:B------:R-:W-:Y:S02]  /*4c60*/  FMUL.FTZ R137, R124, R145 ;  /* 0x000000917c897220 */ /* 0x000fe40000410000 */
[----:B------:R-:W-:Y:S02]  /*4c70*/  FFMA.FTZ R145, R35, R134, R163 ;  /* 0x0000008623917223 */ /* 0x000fe400000100a3 */
[CC--:B------:R-:W-:Y:S02]  /*4c80*/  FFMA.FTZ R135, R142.reuse, R154.reuse, R133 ;  /* 0x0000009a8e877223 */ /* 0x0c0fe40000010085 */
[----:B------:R-:W-:-:S02]  /*4c90*/  FFMA.FTZ R144, R142, R154, R137 ;  /* 0x0000009a8e907223 */ /* 0x000fc40000010089 */
[----:B------:R-:W-:Y:S02]  /*4ca0*/  FFMA.FTZ R141, R94, R154, R141 ;  /* 0x0000009a5e8d7223 */ /* 0x000fe4000001008d */
[C---:B0-----:R-:W-:Y:S02]  /*4cb0*/  FFMA.FTZ R143, R161.reuse, R145, R160 ;  /* 0x00000091a18f7223 */ /* 0x041fe400000100a0 */
[----:B------:R-:W-:Y:S02]  /*4cc0*/  FFMA.FTZ R161, R161, R135, R162 ;  /* 0x00000087a1a17223 */ /* 0x000fe400000100a2 */
[----:B------:R-:W-:Y:S02]  /*4cd0*/  FFMA.FTZ R135, R95, R144, R141 ;  /* 0x000000905f877223 */ /* 0x000fe4000001008d */
[----:B------:R-:W-:Y:S02]  /*4ce0*/  FFMA.FTZ R141, R142, R143, R158 ;  /* 0x0000008f8e8d7223 */ /* 0x000fe4000001009e */
[----:B------:R-:W-:-:S02]  /*4cf0*/  FADD.FTZ R133, -R159, R154 ;  /* 0x0000009a9f857221 */ /* 0x000fc40000010100 */
[-C--:B------:R-:W-:Y:S02]  /*4d00*/  FFMA.FTZ R35, R35, R161.reuse, R164 ;  /* 0x000000a123237223 */ /* 0x080fe400000100a4 */
[----:B------:R-:W-:Y:S02]  /*4d10*/  FFMA.FTZ R154, R96, R161, R135 ;  /* 0x000000a1609a7223 */ /* 0x000fe40000010087 */
[----:B-1----:R-:W-:Y:S02]  /*4d20*/  FADD.FTZ R140, -R137, R144 ;  /* 0x00000090898c7221 */ /* 0x002fe40000010100 */
[----:B------:R-:W-:Y:S02]  /*4d30*/  FFMA.FTZ R137, R138, R141, R157 ;  /* 0x0000008d8a897223 */ /* 0x000fe4000001009d */
[----:B------:R-:W-:Y:S02]  /*4d40*/  FFMA.FTZ R148, R148, R35, R167 ;  /* 0x0000002394947223 */ /* 0x000fe400000100a7 */
[----:B------:R-:W-:-:S02]  /*4d50*/  FADD.FTZ R142, -R164, R35 ;  /* 0x00000023a48e7221 */ /* 0x000fc40000010100 */
[----:B------:R-:W-:Y:S02]  /*4d60*/  FFMA.FTZ R35, R97, R35, R154 ;  /* 0x0000002361237223 */ /* 0x000fe4000001009a */
[----:B------:R-:W-:Y:S02]  /*4d70*/  FFMA.FTZ R139, R136, R137, R139 ;  /* 0x00000089888b7223 */ /* 0x000fe4000001008b */
[----:B------:R-:W-:Y:S01]  /*4d80*/  FFMA.FTZ R136, R98, R148, R35 ;  /* 0x0000009462887223 */ /* 0x000fe20000010023 */
[----:B------:R-:W-:Y:S01]  /*4d90*/  SHF.L.U32 R35, R43, 0x3, RZ ;  /* 0x000000032b237819 */ /* 0x000fe200000006ff */
[----:B------:R-:W-:Y:S02]  /*4da0*/  FFMA.FTZ R135, R146, R139, R156 ;  /* 0x0000008b92877223 */ /* 0x000fe4000001009c */
[----:B--2---:R-:W-:Y:S01]  /*4db0*/  FFMA.FTZ R33, R152, R33, R153 ;  /* 0x0000002198217223 */ /* 0x004fe20000010099 */
[----:B------:R-:W-:Y:S01]  /*4dc0*/  LEA.HI.SX32 R163, R35, R35, 0x1b ;  /* 0x0000002323a37211 */ /* 0x000fe200078fdaff */
[----:B------:R-:W-:-:S02]  /*4dd0*/  FMUL.FTZ R35, R135, R83 ;  /* 0x0000005387237220 */ /* 0x000fc40000410000 */
[----:B------:R-:W-:Y:S02]  /*4de0*/  FMUL.FTZ R146, R139, R84 ;  /* 0x000000548b927220 */ /* 0x000fe40000410000 */
        /* <DEDUP_REMOVED lines=9> */
[----:B------:R-:W-:Y:S02]  /*4e80*/  FMUL.FTZ R148, R141, R86 ;  /* 0x000000568d947220 */ /* 0x000fe40000410000 */
[----:B------:R-:W-:Y:S02]  /*4e90*/  FMUL.FTZ R160, R131, R90 ;  /* 0x0000005a83a07220 */ /* 0x000fe40000410000 */
[----:B------:R-:W-:Y:S02]  /*4ea0*/  FMUL.FTZ R159, R134, R89 ;  /* 0x00000059869f7220 */ /* 0x000fe40000410000 */
[----:B------:R-:W-:Y:S02]  /*4eb0*/  FMUL.FTZ R154, R145, R88 ;  /* 0x00000058919a7220 */ /* 0x000fe40000410000 */
[----:B0-----:R-:W-:Y:S02]  /*4ec0*/  FFMA.FTZ R32, R132, R155, R153 ;  /* 0x0000009b84207223 */ /* 0x001fe40000010099 */
[----:B------:R-:W-:-:S02]  /*4ed0*/  FMUL.FTZ R157, R143, R87 ;  /* 0x000000578f9d7220 */ /* 0x000fc40000410000 */
[----:B------:R-:W-:Y:S02]  /*4ee0*/  FFMA.FTZ R33, R133, R148, R32 ;  /* 0x0000009485217223 */ /* 0x000fe40000010020 */
        /* <DEDUP_REMOVED lines=12> */
[----:B------:R0:W-:Y:S01]  /*4fb0*/  STS [R163.X4+0x440], R152 ;  /* 0x00044098a3007388 */ /* 0x0001e20000004800 */
[----:B------:R-:W-:Y:S02]  /*4fc0*/  FMUL.FTZ R157, R138, R160 ;  /* 0x000000a08a9d7220 */ /* 0x000fe40000410000 */
[----:B------:R-:W-:Y:S01]  /*4fd0*/  FFMA.FTZ R33, R144, R154, R33 ;  /* 0x0000009a90217223 */ /* 0x000fe20000010021 */
[----:B------:R1:W-:Y:S04]  /*4fe0*/  STS [R163.X4+0x43c], R148 ;  /* 0x00043c94a3007388 */ /* 0x0003e80000004800 */
[----:B------:R1:W-:Y:S01]  /*4ff0*/  STS [R163.X4+0x438], R155 ;  /* 0x0004389ba3007388 */ /* 0x0003e20000004800 */
[----:B0-----:R-:W-:-:S03]  /*5000*/  FFMA.FTZ R152, R142, R159, R33 ;  /* 0x0000009f8e987223 */ /* 0x001fc60000010021 */
        /* <DEDUP_REMOVED lines=13> */
.L_x_7120:
[----:B-1----:R-:W-:Y:S05]  /*50e0*/  BSYNC B0 ;  /* 0x0000000000007941 */ /* 0x002fea0003800000 */
.L_x_7119:
[C---:B------:R-:W-:Y:S01]  /*50f0*/  IADD3 R32, R43.reuse, 0x20, RZ ;  /* 0x000000202b207810 */ /* 0x040fe20007ffe0ff */
[----:B------:R-:W-:Y:S01]  /*5100*/  FADD.FTZ R152, R152, R157 ;  /* 0x0000009d98987221 */ /* 0x000fe20000010000 */
[----:B------:R-:W-:Y:S01]  /*5110*/  ISETP.GE.AND P6, PT, R162, 0x21, PT ;  /* 0x00000021a200780c */ /* 0x000fe20003fc6270 */
[----:B------:R-:W-:Y:S01]  /*5120*/  BSSY B0, `(.L_x_7121) ;  /* 0x0000014000007945 */ /* 0x000fe20003800000 */
[----:B------:R-:W-:Y:S02]  /*5130*/  LEA.HI.SX32 R32, R32, R43, 0x1b ;  /* 0x0000002b20207211 */ /* 0x000fe400078fdaff */
[C---:B------:R-:W-:Y:S02]  /*5140*/  SHF.L.U64.HI R33, R112.reuse, 0x2, R125 ;  /* 0x0000000270217819 */ /* 0x040fe4000001027d */
[----:B------:R-:W-:Y:S01]  /*5150*/  SHF.L.U32 R157, R112, 0x2, RZ ;  /* 0x00000002709d7819 */ /* 0x000fe200000006ff */
[----:B0-----:R0:W1:Y:S01]  /*5160*/  LDS R35, [R32.X4+0x4b0] ;  /* 0x0004b00020237984 */ /* 0x0010620000004800 */
        /* <DEDUP_REMOVED lines=15> */
.L_x_7122:
[----:B0-----:R-:W-:Y:S05]  /*5260*/  BSYNC B0 ;  /* 0x0000000000007941 */ /* 0x001fea0003800000 */
.L_x_7121:
        /* <DEDUP_REMOVED lines=8> */
.L_x_7124:
[----:B------:R-:W-:Y:S05]  /*52f0*/  BSYNC B0 ;  /* 0x0000000000007941 */ /* 0x000fea0003800000 */
.L_x_7123:
        /* <DEDUP_REMOVED lines=8> */
.L_x_7126:
[----:B------:R-:W-:Y:S05]  /*5380*/  BSYNC B0 ;  /* 0x0000000000007941 */ /* 0x000fea0003800000 */
.L_x_7125:
        /* <DEDUP_REMOVED lines=8> */
.L_x_7128:
[----:B------:R-:W-:Y:S05]  /*5410*/  BSYNC B0 ;  /* 0x0000000000007941 */ /* 0x000fea0003800000 */
.L_x_7127:
        /* <DEDUP_REMOVED lines=8> */
.L_x_7130:
[----:B------:R-:W-:Y:S05]  /*54a0*/  BSYNC B0 ;  /* 0x0000000000007941 */ /* 0x000fea0003800000 */
.L_x_7129:
        /* <DEDUP_REMOVED lines=8> */
.L_x_7132:
[----:B------:R-:W-:Y:S05]  /*5530*/  BSYNC B0 ;  /* 0x0000000000007941 */ /* 0x000fea0003800000 */
.L_x_7131:
[----:B0-2---:R0:W2:Y:S01]  /*5540*/  LDS R35, [R148.X4+0x7b0] ;  /* 0x0007b00094237984 */ /* 0x0050a20000004800 */
[----:B------:R-:W-:Y:S01]  /*5550*/  BSSY B0, `(.L_x_7133) ;  /* 0x0000004000007945 */ /* 0x000fe20003800000 */
[----:B------:R-:W-:Y:S05]  /*5560*/  @!P5 BRA `(.L_x_7134) ;  /* 0x000000200000d947 */ /* 0x000fea0003800000 */
[----:B------:R-:W-:-:S05]  /*5570*/  IADD3 R33, R155, R33, RZ ;  /* 0x000000219b217210 */ /* 0x000fca0007ffe0ff */
[----:B--2---:R2:W-:Y:S02]  /*5580*/  RED.E.ADD.F32.FTZ.RN.STRONG.GPU [R32.64], R35 ;  /* 0x000000232000798e */ /* 0x0045e4000c10e784 */
.L_x_7134:
[----:B------:R-:W-:Y:S05]  /*5590*/  BSYNC B0 ;  /* 0x0000000000007941 */ /* 0x000fea0003800000 */
.L_x_7133:
[----:B--2---:R-:W2:Y:S01]  /*55a0*/  SHFL.DOWN PT, R35, R136, 0x1, 0x1f ;  /* 0x08201f0088237f89 */ /* 0x004ea200000e0000 */
[C---:B------:R-:W-:Y:S01]  /*55b0*/  ISETP.GT.AND P0, PT, R48.reuse, 0x1e, PT ;  /* 0x0000001e3000780c */ /* 0x040fe20003f04270 */
[----:B------:R-:W-:Y:S01]  /*55c0*/  FMUL.FTZ R127, R127, R134 ;  /* 0x000000867f7f7220 */ /* 0x000fe20000410000 */
[----:B------:R-:W-:Y:S01]  /*55d0*/  ISETP.NE.AND P1, PT, R48, RZ, PT ;  /* 0x000000ff3000720c */ /* 0x000fe20003f25270 */
[----:B------:R-:W5:Y:S01]  /*55e0*/  SHFL.DOWN PT, R33, R152, 0x1, 0x1f ;  /* 0x08201f0098217f89 */ /* 0x000f6200000e0000 */
[-C--:B------:R-:W-:Y:S01]  /*55f0*/  FMUL.FTZ R32, R114, R141.reuse ;  /* 0x0000008d72207220 */ /* 0x080fe20000410000 */
[----:B------:R-:W-:Y:S01]  /*5600*/  ISETP.NE.AND P2, PT, R43, RZ, PT ;  /* 0x000000ff2b00720c */ /* 0x000fe20003f45270 */
[----:B------:R-:W-:Y:S01]  /*5610*/  FMUL.FTZ R122, R122, R141 ;  /* 0x0000008d7a7a7220 */ /* 0x000fe20000410000 */
[----:B------:R-:W-:Y:S01]  /*5620*/  BSSY B0, `(.L_x_7135) ;  /* 0x0000051000007945 */ /* 0x000fe20003800000 */
[----:B------:R-:W-:Y:S02]  /*5630*/  FFMA.FTZ R106, R127, R89, R106 ;  /* 0x000000597f6a7223 */ /* 0x000fe4000001006a */
[----:B------:R-:W-:-:S02]  /*5640*/  FMUL.FTZ R126, R126, R145 ;  /* 0x000000917e7e7220 */ /* 0x000fc40000410000 */
[----:B------:R-:W-:Y:S02]  /*5650*/  FMUL.FTZ R32, R32, R133 ;  /* 0x0000008520207220 */ /* 0x000fe40000410000 */
[----:B------:R-:W-:Y:S02]  /*5660*/  FMUL.FTZ R128, R128, R131 ;  /* 0x0000008380807220 */ /* 0x000fe40000410000 */
[----:B------:R-:W-:Y:S02]  /*5670*/  FMUL.FTZ R116, R116, R139 ;  /* 0x0000008b74747220 */ /* 0x000fe40000410000 */
[C---:B------:R-:W-:Y:S02]  /*5680*/  FMUL.FTZ R145, R114.reuse, R145 ;  /* 0x0000009172917220 */ /* 0x040fe40000410000 */
[C---:B------:R-:W-:Y:S02]  /*5690*/  FMUL.FTZ R131, R114.reuse, R131 ;  /* 0x0000008372837220 */ /* 0x040fe40000410000 */
        /* <DEDUP_REMOVED lines=8> */
[----:B------:R-:W-:-:S02]  /*5720*/  FMUL.FTZ R145, R145, R144 ;  /* 0x0000009091917220 */ /* 0x000fc40000410000 */
        /* <DEDUP_REMOVED lines=16> */
[----:B------:R-:W-:-:S09]  /*5830*/  FADD.FTZ R119, R116, R119 ;  /* 0x0000007774777221 */ /* 0x000fd20000010000 */
[----:B--2---:R-:W-:Y:S02]  /*5840*/  @!P0 FADD.FTZ R136, R136, R35 ;  /* 0x0000002388888221 */ /* 0x004fe40000010000 */
        /* <DEDUP_REMOVED lines=11> */
[----:B------:R-:W-:Y:S02]  /*5900*/  FMUL.FTZ R35, R35, R142 ;  /* 0x0000008e23237220 */ /* 0x000fe40000410000 */
[----:B------:R-:W-:-:S02]  /*5910*/  FMUL.FTZ R143, R114, R143 ;  /* 0x0000008f728f7220 */ /* 0x000fc40000410000 */
[----:B------:R-:W-:Y:S02]  /*5920*/  FFMA.FTZ R124, R78, R127, R35 ;  /* 0x0000007f4e7c7223 */ /* 0x000fe40000010023 */
[----:B------:R-:W-:Y:S02]  /*5930*/  FMUL.FTZ R143, R143, R140 ;  /* 0x0000008c8f8f7220 */ /* 0x000fe40000410000 */
[-C--:B------:R-:W-:Y:S02]  /*5940*/  FMUL.FTZ R127, R120, R137.reuse ;  /* 0x00000089787f7220 */ /* 0x080fe40000410000 */
[C---:B------:R-:W-:Y:S02]  /*5950*/  FMUL.FTZ R137, R114.reuse, R137 ;  /* 0x0000008972897220 */ /* 0x040fe40000410000 */
[----:B------:R-:W-:Y:S02]  /*5960*/  FMUL.FTZ R114, R114, R135 ;  /* 0x0000008772727220 */ /* 0x000fe40000410000 */
[----:B------:R-:W-:-:S02]  /*5970*/  FFMA.FTZ R104, R33, R87, R104 ;  /* 0x0000005721687223 */ /* 0x000fc40000010068 */
[----:B-1----:R-:W-:Y:S02]  /*5980*/  FFMA.FTZ R34, R76, R33, R143 ;  /* 0x000000214c227223 */ /* 0x002fe4000001008f */
[----:B------:R-:W-:Y:S02]  /*5990*/  FMUL.FTZ R137, R137, R132 ;  /* 0x0000008489897220 */ /* 0x000fe40000410000 */
[----:B--2---:R-:W-:Y:S02]  /*59a0*/  @!P0 FADD.FTZ R136, R136, R155 ;  /* 0x0000009b88888221 */ /* 0x004fe40000010000 */
[----:B------:R-:W-:Y:S02]  /*59b0*/  FMUL.FTZ R35, R118, R135 ;  /* 0x0000008776237220 */ /* 0x000fe40000410000 */
[----:B----4-:R-:W-:Y:S01]  /*59c0*/  @!P0 FADD.FTZ R152, R152, R153 ;  /* 0x0000009998988221 */ /* 0x010fe20000010000 */
[----:B------:R-:W-:Y:S01]  /*59d0*/  MOV R33, R136 ;  /* 0x0000008800217202 */ /* 0x000fe20000000f00 */
[----:B------:R-:W-:-:S02]  /*59e0*/  FMUL.FTZ R114, R114, R129 ;  /* 0x0000008172727220 */ /* 0x000fc40000410000 */
[----:B------:R-:W-:Y:S01]  /*59f0*/  FADD.FTZ R109, R34, R109 ;  /* 0x0000006d226d7221 */ /* 0x000fe20000010000 */
[----:B------:R-:W-:Y:S01]  /*5a00*/  MOV R32, R152 ;  /* 0x0000009800207202 */ /* 0x000fe20000000f00 */
[----:B------:R-:W-:Y:S02]  /*5a10*/  FFMA.FTZ R34, R74, R127, R137 ;  /* 0x0000007f4a227223 */ /* 0x000fe40000010089 */
[----:B------:R-:W-:Y:S02]  /*5a20*/  FFMA.FTZ R114, R72, R35, R114 ;  /* 0x0000002348727223 */ /* 0x000fe40000010072 */
[----:B------:R1:W-:Y:S01]  /*5a30*/  @!P1 STS.64 [0x858], R32 ;  /* 0x00085820ff009388 */ /* 0x0003e20000000a00 */
[----:B------:R-:W-:Y:S02]  /*5a40*/  FADD.FTZ R101, R124, R101 ;  /* 0x000000657c657221 */ /* 0x000fe40000010000 */
[----:B------:R-:W-:Y:S02]  /*5a50*/  FFMA.FTZ R102, R127, R85, R102 ;  /* 0x000000557f667223 */ /* 0x000fe40000010066 */
        /* <DEDUP_REMOVED lines=13> */
.L_x_7136:
[----:B-1----:R-:W-:Y:S05]  /*5b30*/  BSYNC B0 ;  /* 0x0000000000007941 */ /* 0x002fea0003800000 */
.L_x_7135:
[----:B------:R-:W-:Y:S02]  /*5b40*/  IADD3 R123, R123, 0x1, RZ ;  /* 0x000000017b7b7810 */ /* 0x000fe40007ffe0ff */
[----:B------:R-:W-:Y:S02]  /*5b50*/  IADD3 R112, P1, R112, 0x1, RZ ;  /* 0x0000000170707810 */ /* 0x000fe40007f3e0ff */
[----:B------:R-:W-:Y:S02]  /*5b60*/  ISETP.GE.AND P0, PT, R123, c[0x0][0x16c], PT ;  /* 0x00005b007b007a0c */ /* 0x000fe40003f06270 */
[----:B------:R-:W-:-:S11]  /*5b70*/  IADD3.X R125, RZ, R125, RZ, P1, !PT ;  /* 0x0000007dff7d7210 */ /* 0x000fd60000ffe4ff */
[----:B------:R-:W-:Y:S01]  /*5b80*/  @P0 CALL.REL.NOINC `(.L_x_7116) ;  /* 0x0000001000000944 */ /* 0x000fe20003c00000 */
[----:B------:R-:W-:Y:S05]  /*5b90*/  BRA `(.L_x_7137) ;  /* 0xffffe17000007947 */ /* 0x000fea000383ffff */
.L_x_7116:
        /* <DEDUP_REMOVED lines=11> */
[----:B------:R-:W2:Y:S01]  /*5c50*/  @!P5 LDG.E R108, [R2.64] ;  /* 0x00000004026cd981 */ /* 0x000ea2000c1e1900 */
[----:B------:R-:W-:-:S03]  /*5c60*/  ISETP.GE.AND P5, PT, R59, R81, PT ;  /* 0x000000513b00720c */ /* 0x000fc60003fa6270 */
[----:B------:R-:W4:Y:S01]  /*5c70*/  @!P0 LDG.E R5, [R2.64+0x80] ;  /* 0x0000800402058981 */ /* 0x000f22000c1e1900 */
[----:B------:R-:W-:-:S03]  /*5c80*/  ISETP.GE.AND P0, PT, R60, R81, PT ;  /* 0x000000513c00720c */ /* 0x000fc60003f06270 */
[----:B------:R-:W5:Y:S04]  /*5c90*/  @!P1 LDG.E R4, [R2.64+0x100] ;  /* 0x0001000402049981 */ /* 0x000f68000c1e1900 */
        /* <DEDUP_REMOVED lines=9> */
[----:B--2---:R-:W-:Y:S04]  /*5d30*/  STS [R61.X4], R108 ;  /* 0x0000006c3d007388 */ /* 0x004fe80000004800 */
[----:B----4-:R-:W-:Y:S04]  /*5d40*/  STS [R62.X4+0x80], R5 ;  /* 0x000080053e007388 */ /* 0x010fe80000004800 */
[----:B-----5:R-:W-:Y:S04]  /*5d50*/  STS [R63.X4+0x100], R4 ;  /* 0x000100043f007388 */ /* 0x020fe80000004800 */
[----:B---3--:R-:W-:Y:S04]  /*5d60*/  STS [R64.X4+0x180], R17 ;  /* 0x0001801140007388 */ /* 0x008fe80000004800 */
        /* <DEDUP_REMOVED lines=8> */
[----:B------:R-:W3:Y:S04]  /*5df0*/  LDS R21, [R70.X4] ;  /* 0x0000000046157984 */ /* 0x000ee80000004800 */
[----:B------:R-:W4:Y:S04]  /*5e00*/  LDS R5, [R70.X4+0x10] ;  /* 0x0000100046057984 */ /* 0x000f280000004800 */
[----:B------:R-:W5:Y:S04]  /*5e10*/  LDS R17, [R70.X4+0x14] ;  /* 0x0000140046117984 */ /* 0x000f680000004800 */
[----:B------:R-:W5:Y:S01]  /*5e20*/  LDS R19, [R70.X4+0x1c] ;  /* 0x00001c0046137984 */ /* 0x000f620000004800 */
[----:B0-----:R-:W-:-:S02]  /*5e30*/  FADD.FTZ R23, R23, R38 ;  /* 0x0000002617177221 */ /* 0x001fc40000010000 */
[----:B-1----:R-:W-:-:S03]  /*5e40*/  FADD.FTZ R16, R3, R38 ;  /* 0x0000002603107221 */ /* 0x002fc60000010000 */
[----:B------:R-:W-:Y:S01]  /*5e50*/  FSETP.GTU.FTZ.AND P4, PT, R23, 20, PT ;  /* 0x41a000001700780b */ /* 0x000fe20003f9c000 */
[----:B------:R-:W0:Y:S01]  /*5e60*/  LDS R3, [R70.X4+0x18] ;  /* 0x0000180046037984 */ /* 0x000e220000004800 */
[--C-:B--2---:R-:W-:Y:S01]  /*5e70*/  FADD.FTZ R25, R25, R38.reuse ;  /* 0x0000002619197221 */ /* 0x104fe20000010000 */
[----:B------:R-:W-:Y:S02]  /*5e80*/  FSETP.GTU.FTZ.AND P5, PT, R16, 20, PT ;  /* 0x41a000001000780b */ /* 0x000fe40003fbc000 */
[----:B------:R-:W-:Y:S01]  /*5e90*/  BAR.SYNC.DEFER_BLOCKING 0x0 ;  /* 0x0000000000007b1d */ /* 0x000fe20000010000 */
[--C-:B---3--:R-:W-:Y:S01]  /*5ea0*/  FADD.FTZ R21, R21, R38.reuse ;  /* 0x0000002615157221 */ /* 0x108fe20000010000 */
[----:B------:R-:W-:Y:S01]  /*5eb0*/  FSETP.GTU.FTZ.AND P0, PT, R25, 20, PT ;  /* 0x41a000001900780b */ /* 0x000fe20003f1c000 */
[----:B----4-:R-:W-:-:S05]  /*5ec0*/  FADD.FTZ R5, R5, R38 ;  /* 0x0000002605057221 */ /* 0x010fca0000010000 */
[----:B------:R-:W-:Y:S02]  /*5ed0*/  @!P4 FMUL.FTZ R2, R23, -1.4426950216293334961 ;  /* 0xbfb8aa3b1702c820 */ /* 0x000fe40000410000 */
[--C-:B-----5:R-:W-:Y:S01]  /*5ee0*/  FADD.FTZ R17, R17, R38.reuse ;  /* 0x0000002611117221 */ /* 0x120fe20000010000 */
[----:B------:R-:W-:Y:S01]  /*5ef0*/  FSETP.GTU.FTZ.AND P1, PT, R5, 20, PT ;  /* 0x41a000000500780b */ /* 0x000fe20003f3c000 */
[----:B------:R-:W-:Y:S02]  /*5f00*/  @!P5 FMUL.FTZ R16, R16, -1.4426950216293334961 ;  /* 0xbfb8aa3b1010d820 */ /* 0x000fe40000410000 */
[----:B------:R-:W1:Y:S01]  /*5f10*/  @!P4 MUFU.EX2 R2, R2 ;  /* 0x000000020002c308 */ /* 0x000e620000000800 */
[----:B------:R-:W-:Y:S01]  /*5f20*/  FSETP.GTU.FTZ.AND P2, PT, R17, 20, PT ;  /* 0x41a000001100780b */ /* 0x000fe20003f5c000 */
[----:B------:R-:W-:Y:S02]  /*5f30*/  @!P0 FMUL.FTZ R18, R25, -1.4426950216293334961 ;  /* 0xbfb8aa3b19128820 */ /* 0x000fe40000410000 */
[----:B------:R-:W-:-:S04]  /*5f40*/  FADD.FTZ R19, R19, R38 ;  /* 0x0000002613137221 */ /* 0x000fc80000010000 */
[----:B------:R-:W2:Y:S01]  /*5f50*/  @!P5 MUFU.EX2 R16, R16 ;  /* 0x000000100010d308 */ /* 0x000ea20000000800 */
[----:B------:R-:W-:Y:S04]  /*5f60*/  STS [R70.X4], R100 ;  /* 0x0000006446007388 */ /* 0x000fe80000004800 */
[----:B------:R-:W-:Y:S01]  /*5f70*/  STS [R70.X4+0x4], R103 ;  /* 0x0000046746007388 */ /* 0x000fe20000004800 */
[----:B-1----:R-:W-:Y:S02]  /*5f80*/  @!P4 FADD.FTZ R4, R2, 1 ;  /* 0x3f8000000204c421 */ /* 0x002fe40000010000 */
[----:B------:R-:W1:Y:S01]  /*5f90*/  @!P0 MUFU.EX2 R18, R18 ;  /* 0x0000001200128308 */ /* 0x000e620000000800 */
[----:B------:R-:W-:Y:S04]  /*5fa0*/  STS [R70.X4+0x8], R102 ;  /* 0x0000086646007388 */ /* 0x000fe80000004800 */
[----:B------:R-:W-:Y:S01]  /*5fb0*/  STS [R70.X4+0xc], R105 ;  /* 0x00000c6946007388 */ /* 0x000fe20000004800 */
[----:B0-----:R-:W-:-:S02]  /*5fc0*/  FADD.FTZ R20, R3, R38 ;  /* 0x0000002603147221 */ /* 0x001fc40000010000 */
[----:B--2---:R-:W-:Y:S01]  /*5fd0*/  @!P5 FADD.FTZ R2, R16, 1 ;  /* 0x3f8000001002d421 */ /* 0x004fe20000010000 */
[----:B------:R-:W-:Y:S01]  /*5fe0*/  STS [R70.X4+0x10], R104 ;  /* 0x0000106846007388 */ /* 0x000fe20000004800 */
[----:B------:R-:W0:Y:S01]  /*5ff0*/  @!P4 MUFU.RCP R4, R4 ;  /* 0x000000040004c308 */ /* 0x000e220000001000 */
[----:B------:R-:W-:Y:S01]  /*6000*/  @!P1 FMUL.FTZ R3, R5, -1.4426950216293334961 ;  /* 0xbfb8aa3b05039820 */ /* 0x000fe20000410000 */
[----:B------:R-:W-:Y:S01]  /*6010*/  FSETP.GTU.FTZ.AND P3, PT, R20, 20, PT ;  /* 0x41a000001400780b */ /* 0x000fe20003f7c000 */
[----:B------:R-:W-:Y:S01]  /*6020*/  STS [R70.X4+0x14], R113 ;  /* 0x0000147146007388 */ /* 0x000fe20000004800 */
[----:B-1----:R-:W-:-:S03]  /*6030*/  @!P0 FADD.FTZ R18, R18, 1 ;  /* 0x3f80000012128421 */ /* 0x002fc60000010000 */
[----:B------:R-:W-:Y:S01]  /*6040*/  STS [R70.X4+0x18], R106 ;  /* 0x0000186a46007388 */ /* 0x000fe20000004800 */
[----:B------:R-:W1:Y:S03]  /*6050*/  @!P5 MUFU.RCP R2, R2 ;  /* 0x000000020002d308 */ /* 0x000e660000001000 */
[----:B------:R-:W-:Y:S01]  /*6060*/  STS [R70.X4+0x1c], R115 ;  /* 0x00001c7346007388 */ /* 0x000fe20000004800 */
[----:B------:R-:W-:-:S06]  /*6070*/  NOP ;  /* 0x0000000000007918 */ /* 0x000fcc0000000000 */
[----:B------:R-:W-:Y:S01]  /*6080*/  LDS R23, [R62.X4+0x80] ;  /* 0x000080003e177984 */ /* 0x000fe20000004800 */
[----:B------:R-:W2:Y:S01]  /*6090*/  @!P1 MUFU.EX2 R3, R3 ;  /* 0x0000000300039308 */ /* 0x000ea20000000800 */
[----:B0-----:R-:W-:Y:S01]  /*60a0*/  @!P4 FMUL.FTZ R119, R119, R4 ;  /* 0x000000047777c220 */ /* 0x001fe20000410000 */
[----:B------:R-:W-:Y:S01]  /*60b0*/  FSETP.GTU.FTZ.AND P4, PT, R19, 20, PT ;  /* 0x41a000001300780b */ /* 0x000fe20003f9c000 */
[----:B------:R-:W-:Y:S01]  /*60c0*/  LDS R25, [R63.X4+0x100] ;  /* 0x000100003f197984 */ /* 0x000fe20000004800 */
[----:B------:R-:W-:Y:S02]  /*60d0*/  @!P2 FMUL.FTZ R4, R17, -1.4426950216293334961 ;  /* 0xbfb8aa3b1104a820 */ /* 0x000fe40000410000 */
[----:B-1----:R-:W-:Y:S01]  /*60e0*/  @!P5 FMUL.FTZ R117, R117, R2 ;  /* 0x000000027575d220 */ /* 0x002fe20000410000 */
[----:B------:R-:W-:Y:S01]  /*60f0*/  FSETP.GTU.FTZ.AND P5, PT, R21, 20, PT ;  /* 0x41a000001500780b */ /* 0x000fe20003fbc000 */
[----:B------:R-:W-:Y:S01]  /*6100*/  LDS R27, [R64.X4+0x180] ;  /* 0x00018000401b7984 */ /* 0x000fe20000004800 */
[----:B------:R-:W-:Y:S01]  /*6110*/  @!P3 FMUL.FTZ R5, R20, -1.4426950216293334961 ;  /* 0xbfb8aa3b1405b820 */ /* 0x000fe20000410000 */
[----:B------:R-:W0:Y:S02]  /*6120*/  @!P2 MUFU.EX2 R16, R4 ;  /* 0x000000040010a308 */ /* 0x000e240000000800 */
[----:B------:R-:W-:Y:S03]  /*6130*/  LDS R29, [R65.X4+0x200] ;  /* 0x00020000411d7984 */ /* 0x000fe60000004800 */
[----:B------:R-:W-:Y:S01]  /*6140*/  @!P4 FMUL.FTZ R19, R19, -1.4426950216293334961 ;  /* 0xbfb8aa3b1313c820 */ /* 0x000fe20000410000 */
[----:B------:R-:W-:Y:S02]  /*6150*/  LDS R31, [R66.X4+0x280] ;  /* 0x00028000421f7984 */ /* 0x000fe40000004800 */
[----:B------:R2:W1:Y:S02]  /*6160*/  @!P3 MUFU.EX2 R17, R5 ;  /* 0x000000050011b308 */ /* 0x0004640000000800 */
[----:B------:R-:W-:Y:S01]  /*6170*/  @!P5 FMUL.FTZ R2, R21, -1.4426950216293334961 ;  /* 0xbfb8aa3b1502d820 */ /* 0x000fe20000410000 */
[----:B------:R-:W-:Y:S04]  /*6180*/  LDS R33, [R67.X4+0x300] ;  /* 0x0003000043217984 */ /* 0x000fe80000004800 */
[----:B------:R-:W-:Y:S01]  /*6190*/  LDS R21, [R61.X4] ;  /* 0x000000003d157984 */ /* 0x000fe20000004800 */
[----:B------:R3:W4:Y:S01]  /*61a0*/  @!P5 MUFU.EX2 R4, R2 ;  /* 0x000000020004d308 */ /* 0x0007220000000800 */
[----:B--2---:R-:W-:-:S02]  /*61b0*/  @!P1 FADD.FTZ R5, R3, 1 ;  /* 0x3f80000003059421 */ /* 0x004fc40000010000 */
[----:B------:R-:W-:Y:S01]  /*61c0*/  LDS R35, [R68.X4+0x380] ;  /* 0x0003800044237984 */ /* 0x000fe20000004800 */
[----:B0-----:R-:W-:-:S03]  /*61d0*/  @!P2 FADD.FTZ R16, R16, 1 ;  /* 0x3f8000001010a421 */ /* 0x001fc60000010000 */
[----:B------:R-:W-:Y:S01]  /*61e0*/  @!P6 STS [0x420], R81 ;  /* 0x00042051ff00e388 */ /* 0x000fe20000000800 */
[----:B------:R-:W0:Y:S01]  /*61f0*/  @!P0 MUFU.RCP R18, R18 ;  /* 0x0000001200128308 */ /* 0x000e220000001000 */
[----:B---3--:R-:W-:Y:S02]  /*6200*/  IMAD.WIDE.U32 R2, R39, c[0x0][0x2d8], RZ ;  /* 0x0000b60027027a25 */ /* 0x008fe400078e00ff */
[----:B------:R-:W-:Y:S02]  /*6210*/  BAR.SYNC.DEFER_BLOCKING 0x0 ;  /* 0x0000000000007b1d */ /* 0x000fe40000010000 */
[----:B-1----:R-:W-:Y:S01]  /*6220*/  @!P3 FADD.FTZ R17, R17, 1 ;  /* 0x3f8000001111b421 */ /* 0x002fe20000010000 */
[----:B------:R-:W-:Y:S01]  /*6230*/  IADD3 R3, R3, R75, RZ ;  /* 0x0000004b03037210 */ /* 0x000fe20007ffe0ff */
[----:B----4-:R-:W-:Y:S02]  /*6240*/  @!P5 FADD.FTZ R4, R4, 1 ;  /* 0x3f8000000404d421 */ /* 0x010fe40000010000 */
[----:B------:R1:W2:Y:S02]  /*6250*/  @!P1 MUFU.RCP R20, R5 ;  /* 0x0000000500149308 */ /* 0x0002a40000001000 */
[----:B------:R-:W-:-:S04]  /*6260*/  IMAD.WIDE.U32 R2, R0, c[0x0][0x2e0], R2 ;  /* 0x0000b80000027a25 */ /* 0x000fc800078e0002 */
[----:B0-----:R-:W-:Y:S02]  /*6270*/  @!P0 FMUL.FTZ R111, R111, R18 ;  /* 0x000000126f6f8220 */ /* 0x001fe40000410000 */
[----:B------:R-:W0:Y:S01]  /*6280*/  @!P4 MUFU.EX2 R19, R19 ;  /* 0x000000130013c308 */ /* 0x000e220000000800 */
[----:B-1----:R-:W-:Y:S01]  /*6290*/  IMAD R5, R37, c[0x0][0x2e0], RZ ;  /* 0x0000b80025057a24 */ /* 0x002fe200078e02ff */
[----:B------:R-:W-:-:S03]  /*62a0*/  IADD3 R2, P0, R80, R2, RZ ;  /* 0x0000000250027210 */ /* 0x000fc60007f1e0ff */
[----:B------:R-:W-:-:S03]  /*62b0*/  IMAD R5, R0, c[0x0][0x2e4], R5 ;  /* 0x0000b90000057a24 */ /* 0x000fc600078e0205 */
[----:B------:R-:W1:Y:S01]  /*62c0*/  @!P2 MUFU.RCP R16, R16 ;  /* 0x000000100010a308 */ /* 0x000e620000001000 */
[----:B--2---:R-:W-:Y:S01]  /*62d0*/  @!P1 FMUL.FTZ R109, R109, R20 ;  /* 0x000000146d6d9220 */ /* 0x004fe20000410000 */
[----:B------:R-:W2:Y:S01]  /*62e0*/  LDS R73, [0x420] ;  /* 0x00042000ff497984 */ /* 0x000ea20000000800 */
[----:B------:R-:W-:-:S05]  /*62f0*/  IADD3.X R3, R82, R5, R3, P0, !PT ;  /* 0x0000000552037210 */ /* 0x000fca00007fe403 */
[----:B------:R3:W4:Y:S01]  /*6300*/  @!P3 MUFU.RCP R22, R17 ;  /* 0x000000110016b308 */ /* 0x0007220000001000 */
[----:B0-----:R-:W-:-:S07]  /*6310*/  @!P4 FADD.FTZ R19, R19, 1 ;  /* 0x3f8000001313c421 */ /* 0x001fce0000010000 */
[----:B------:R-:W0:Y:S01]  /*6320*/  @!P4 MUFU.RCP R24, R19 ;  /* 0x000000130018c308 */ /* 0x000e220000001000 */
[----:B---3--:R-:W-:Y:S01]  /*6330*/  LEA R17, P1, R6, c[0x0][0x330], 0x2 ;  /* 0x0000cc0006117a11 */ /* 0x008fe200078210ff */
[----:B-1----:R-:W-:-:S03]  /*6340*/  @!P2 FMUL.FTZ R107, R107, R16 ;  /* 0x000000106b6ba220 */ /* 0x002fc60000410000 */
[----:B------:R-:W-:Y:S02]  /*6350*/  LEA.HI.X R5, R6, c[0x0][0x334], R7, 0x2, P1 ;  /* 0x0000cd0006057a11 */ /* 0x000fe400008f1407 */
[C---:B------:R-:W-:Y:S01]  /*6360*/  LEA R16, P2, R2.reuse, R17, 0x2 ;  /* 0x0000001102107211 */ /* 0x040fe200078410ff */
[----:B------:R-:W1:Y:S01]  /*6370*/  @!P5 MUFU.RCP R4, R4 ;  /* 0x000000040004d308 */ /* 0x000e620000001000 */
[----:B----4-:R-:W-:Y:S02]  /*6380*/  @!P3 FMUL.FTZ R101, R101, R22 ;  /* 0x000000166565b220 */ /* 0x010fe40000410000 */
[----:B------:R-:W-:Y:S01]  /*6390*/  LEA.HI.X R17, R2, R5, R3, 0x2, P2 ;  /* 0x0000000502117211 */ /* 0x000fe200010f1403 */
[----:B0-----:R-:W-:Y:S02]  /*63a0*/  @!P4 FMUL.FTZ R99, R99, R24 ;  /* 0x000000186363c220 */ /* 0x001fe40000410000 */
[----:B-1----:R-:W-:Y:S01]  /*63b0*/  @!P5 FMUL.FTZ R121, R121, R4 ;  /* 0x000000047979d220 */ /* 0x002fe20000410000 */
[----:B--2---:R-:W-:-:S02]  /*63c0*/  ISETP.GE.AND P1, PT, R6, R73, PT ;  /* 0x000000490600720c */ /* 0x004fc40003f26270 */
        /* <DEDUP_REMOVED lines=13> */
.L_x_7139:
[----:B------:R-:W-:Y:S05]  /*64a0*/  BSYNC B0 ;  /* 0x0000000000007941 */ /* 0x000fea0003800000 */
.L_x_7138:
        /* <DEDUP_REMOVED lines=15> */
[----:B------:R0:W-:Y:S02]  /*65a0*/  @!P2 STG.E [R16.64+-0x200], R29 ;  /* 0xfffe001d1000a986 */ /* 0x0001e4000c101904 */
[----:B------:R-:W-:Y:S02]  /*65b0*/  FADD.FTZ R42, R42, R109 ;  /* 0x0000006d2a2a7221 */ /* 0x000fe40000010000 */
[----:B------:R-:W-:Y:S02]  /*65c0*/  @!P3 STG.E [R16.64+-0x180], R31 ;  /* 0xfffe801f1000b986 */ /* 0x000fe4000c101904 */
[----:B------:R-:W-:-:S02]  /*65d0*/  FADD.FTZ R42, R42, R107 ;  /* 0x0000006b2a2a7221 */ /* 0x000fc40000010000 */
[----:B------:R-:W-:Y:S02]  /*65e0*/  @!P4 STG.E [R16.64+-0x100], R33 ;  /* 0xffff00211000c986 */ /* 0x000fe4000c101904 */
[----:B------:R-:W-:Y:S02]  /*65f0*/  FADD.FTZ R42, R42, R101 ;  /* 0x000000652a2a7221 */ /* 0x000fe40000010000 */
[----:B------:R-:W-:Y:S01]  /*6600*/  @!P0 STG.E [R16.64+-0x380], R23 ;  /* 0xfffc801710008986 */ /* 0x000fe2000c101904 */
[----:B0-----:R-:W-:Y:S02]  /*6610*/  IMAD R29, R39, c[0x0][0x2fc], R4 ;  /* 0x0000bf00271d7a24 */ /* 0x001fe400078e0204 */
[----:B------:R-:W-:Y:S01]  /*6620*/  FADD.FTZ R42, R42, R99 ;  /* 0x000000632a2a7221 */ /* 0x000fe20000010000 */
[----:B------:R-:W-:Y:S02]  /*6630*/  @!P5 STG.E [R16.64+-0x80], R35 ;  /* 0xffff80231000d986 */ /* 0x000fe4000c101904 */
[----:B------:R-:W-:-:S02]  /*6640*/  IADD3 R27, R3, R29, RZ ;  /* 0x0000001d031b7210 */ /* 0x000fc40007ffe0ff */
        /* <DEDUP_REMOVED lines=34> */
.L_x_7141:
[----:B------:R-:W-:Y:S05]  /*6870*/  BSYNC B0 ;  /* 0x0000000000007941 */ /* 0x000fea0003800000 */
.L_x_7140:
        /* <DEDUP_REMOVED lines=38> */
.L_x_7094:
        /* <DEDUP_REMOVED lines=24> */
.L_x_7144:
[----:B0-----:R-:W-:Y:S05]  /*6c60*/  BSYNC B0 ;  /* 0x0000000000007941 */ /* 0x001fea0003800000 */
.L_x_7143:
        /* <DEDUP_REMOVED lines=23> */
.L_x_7146:
[----:B------:R-:W1:Y:S02]  /*6de0*/  S2R R15, SR_TID.X ;  /* 0x00000000000f7919 */ /* 0x000e640000002100 */
.L_x_7147:
[----:B0-----:R-:W-:Y:S05]  /*6df0*/  BSYNC B0 ;  /* 0x0000000000007941 */ /* 0x001fea0003800000 */
.L_x_7145:
        /* <DEDUP_REMOVED lines=10> */
.L_x_7148:
        /* <DEDUP_REMOVED lines=26> */
.L_x_7149:
        /* <DEDUP_REMOVED lines=12> */
.L_x_9115:


//--------------------- .text._Z25selective_scan_bwd_kernelI32Selective_Scan_bwd_kernel_traitsILi32ELi8ELb0ELb1ELb1ELb0ELb0EffEEv12SSMParamsBwd --------------------------
	.section	.text._Z25selective_scan_bwd_kernelI32Selective_Scan_bwd_kernel_traitsILi32ELi8ELb0ELb1ELb1ELb0ELb0EffEEv12SSMParamsBwd,"ax",@progbits
	.sectioninfo	@"SHI_REGISTERS=204"
	.align	128
        .global         _Z25selective_scan_bwd_kernelI32Selective_Scan_bwd_kernel_traitsILi32ELi8ELb0ELb1ELb1ELb0ELb0EffEEv12SSMParamsBwd
        .type           _Z25selective_scan_bwd_kernelI32Selective_Scan_bwd_kernel_traitsILi32ELi8ELb0ELb1ELb1ELb0ELb0EffEEv12SSMParamsBwd,@function
        .size           _Z25selective_scan_bwd_kernelI32Selective_Scan_bwd_kernel_traitsILi32ELi8ELb0ELb1ELb1ELb0ELb0EffEEv12SSMParamsBwd,(.L_x_9116 - _Z25selective_scan_bwd_kernelI32Selective_Scan_bwd_kernel_traitsILi32ELi8ELb0ELb1ELb1ELb0ELb0EffEEv12SSMParamsBwd)
        .other          _Z25selective_scan_bwd_kernelI32Selective_Scan_bwd_kernel_traitsILi32ELi8ELb0ELb1ELb1ELb0ELb0EffEEv12SSMParamsBwd,@"STO_CUDA_ENTRY STV_DEFAULT"
_Z25selective_scan_bwd_kernelI32Selective_Scan_bwd_kernel_traitsILi32ELi8ELb0ELb1ELb1ELb0ELb0EffEEv12SSMParamsBwd:
.text._Z25selective_scan_bwd_kernelI32Selective_Scan_bwd_kernel_traitsILi32ELi8ELb0ELb1ELb1ELb0ELb0EffEEv12SSMParamsBwd:
[----:B------:R-:W-:Y:S02]  /*0000*/  MOV R1, c[0x0][0x28] ;  /* 0x00000a0000017a02 */ /* 0x000fe40000000f00 */
[----:B------:R-:W-:Y:S01]  /*0010*/  IABS R17, c[0x0][0x178] ;  /* 0x00005e0000117a13 */ /* 0x000fe20000000000 */
[----:B------:R-:W0:Y:S01]  /*0020*/  S2R R0, SR_CTAID.Y ;  /* 0x0000000000007919 */ /* 0x000e220000002600 */
[----:B------:R-:W-:Y:S01]  /*0030*/  ISETP.NE.U32.AND P0, PT, RZ, c[0x0][0x238], PT ;  /* 0x00008e00ff007a0c */ /* 0x000fe20003f05070 */
[----:B------:R-:W-:Y:S01]  /*0040*/  HFMA2.MMA R46, -RZ, RZ, 0, 0 ;  /* 0x00000000ff2e7435 */ /* 0x000fe200000001ff */
[----:B------:R-:W1:Y:S01]  /*0050*/  I2F.RP R8, R17 ;  /* 0x0000001100087306 */ /* 0x000e620000209400 */
[----:B------:R-:W-:Y:S01]  /*0060*/  ULDC.64 UR4, c[0x0][0x118] ;  /* 0x0000460000047ab9 */ /* 0x000fe20000000a00 */
[----:B------:R-:W-:Y:S01]  /*0070*/  ISETP.NE.AND.EX P0, PT, RZ, c[0x0][0x23c], PT, P0 ;  /* 0x00008f00ff007a0c */ /* 0x000fe20003f05300 */
[----:B------:R-:W-:Y:S01]  /*0080*/  IMAD.MOV.U32 R48, RZ, RZ, RZ ;  /* 0x000000ffff307224 */ /* 0x000fe200078e00ff */
[----:B------:R-:W-:Y:S01]  /*0090*/  ISETP.NE.U32.AND P1, PT, RZ, c[0x0][0x250], PT ;  /* 0x00009400ff007a0c */ /* 0x000fe20003f25070 */
[----:B------:R-:W2:Y:S03]  /*00a0*/  S2R R49, SR_CTAID.X ;  /* 0x0000000000317919 */ /* 0x000ea60000002500 */
        /* <DEDUP_REMOVED lines=9> */
[----:B-1----:R-:W-:Y:S02]  /*0140*/  IADD3 R6, R8, 0xffffffe, RZ ;  /* 0x0ffffffe08067810 */ /* 0x002fe40007ffe0ff */
[----:B------:R-:W-:Y:S01]  /*0150*/  LOP3.LUT R18, R0, c[0x0][0x178], RZ, 0x3c, !PT ;  /* 0x00005e0000127a12 */ /* 0x000fe200078e3cff */
[----:B------:R1:W5:Y:S01]  /*0160*/  @P1 LDG.E R48, [R4.64] ;  /* 0x0000000404301981 */ /* 0x000362000c1e1900 */
[----:B------:R2:W3:Y:S01]  /*0170*/  F2I.FTZ.U32.TRUNC.NTZ R7, R6 ;  /* 0x0000000600077305 */ /* 0x0004e2000021f000 */
[----:B------:R-:W-:Y:S01]  /*0180*/  IMAD R8, R162, c[0x0][0x1d0], RZ ;  /* 0x00007400a2087a24 */ /* 0x000fe200078e02ff */
[----:B------:R-:W-:Y:S01]  /*0190*/  ISETP.GE.AND P1, PT, R18, RZ, PT ;  /* 0x000000ff1200720c */ /* 0x000fe20003f26270 */
[C---:B------:R-:W-:Y:S01]  /*01a0*/  IMAD R16, R162.reuse, c[0x0][0x190], RZ ;  /* 0x00006400a2107a24 */ /* 0x040fe200078e02ff */
[----:B------:R-:W-:Y:S01]  /*01b0*/  ISETP.NE.AND P0, PT, RZ, c[0x0][0x178], PT ;  /* 0x00005e00ff007a0c */ /* 0x000fe20003f05270 */
[----:B------:R-:W-:Y:S01]  /*01c0*/  IMAD R11, R49, c[0x0][0x1d4], R8 ;  /* 0x00007500310b7a24 */ /* 0x000fe200078e0208 */
[----:B------:R-:W-:Y:S01]  /*01d0*/  CS2R R52, SRZ ;  /* 0x0000000000347805 */ /* 0x000fe2000001ff00 */
[----:B------:R-:W-:Y:S01]  /*01e0*/  IMAD R12, R162, c[0x0][0x1e0], RZ ;  /* 0x00007800a20c7a24 */ /* 0x000fe200078e02ff */
[----:B--2---:R-:W-:Y:S01]  /*01f0*/  HFMA2.MMA R6, -RZ, RZ, 0, 0 ;  /* 0x00000000ff067435 */ /* 0x004fe200000001ff */
[----:B------:R-:W-:-:S02]  /*0200*/  IMAD.MOV.U32 R50, RZ, RZ, c[0x0][0x174] ;  /* 0x00005d00ff327624 */ /* 0x000fc400078e00ff */
[----:B------:R-:W-:-:S03]  /*0210*/  IMAD.WIDE.U32 R8, R49, c[0x0][0x190], RZ ;  /* 0x0000640031087a25 */ /* 0x000fc600078e00ff */
[C---:B------:R-:W-:Y:S01]  /*0220*/  ISETP.GE.AND P3, PT, R50.reuse, 0x1, PT ;  /* 0x000000013200780c */ /* 0x040fe20003f66270 */
[C---:B------:R-:W-:Y:S01]  /*0230*/  IMAD R15, R49.reuse, c[0x0][0x194], R16 ;  /* 0x00006500310f7a24 */ /* 0x040fe200078e0210 */
[----:B---3--:R-:W-:Y:S01]  /*0240*/  IADD3 R10, RZ, -R7, RZ ;  /* 0x80000007ff0a7210 */ /* 0x008fe20007ffe0ff */
[----:B-1----:R-:W-:Y:S01]  /*0250*/  IMAD.WIDE.U32 R4, R49, c[0x0][0x1e0], RZ ;  /* 0x0000780031047a25 */ /* 0x002fe200078e00ff */
[----:B------:R-:W-:Y:S02]  /*0260*/  SHF.L.U32 R50, R50, 0x8, RZ ;  /* 0x0000000832327819 */ /* 0x000fe400000006ff */
[----:B------:R-:W-:Y:S01]  /*0270*/  IADD3 R9, R9, R15, RZ ;  /* 0x0000000f09097210 */ /* 0x000fe20007ffe0ff */
[----:B0-----:R-:W-:Y:S01]  /*0280*/  IMAD R3, R10, R17, RZ ;  /* 0x000000110a037224 */ /* 0x001fe200078e02ff */
[----:B------:R-:W-:Y:S01]  /*0290*/  IABS R10, R0 ;  /* 0x00000000000a7213 */ /* 0x000fe20000000000 */
[----:B------:R-:W-:Y:S02]  /*02a0*/  IMAD R13, R49, c[0x0][0x1e4], R12 ;  /* 0x00007900310d7a24 */ /* 0x000fe400078e020c */
[----:B------:R-:W-:-:S03]  /*02b0*/  IMAD.HI.U32 R7, R7, R3, R6 ;  /* 0x0000000307077227 */ /* 0x000fc600078e0006 */
[----:B------:R-:W-:Y:S01]  /*02c0*/  IADD3 R5, R5, R13, RZ ;  /* 0x0000000d05057210 */ /* 0x000fe20007ffe0ff */
[----:B------:R-:W-:Y:S01]  /*02d0*/  IMAD R14, R162, c[0x0][0x278], RZ ;  /* 0x00009e00a20e7a24 */ /* 0x000fe200078e02ff */
[----:B------:R-:W-:Y:S01]  /*02e0*/  IADD3 R13, R50, -0x100, RZ ;  /* 0xffffff00320d7810 */ /* 0x000fe20007ffe0ff */
[----:B------:R-:W-:-:S04]  /*02f0*/  IMAD.HI.U32 R51, R7, R10, RZ ;  /* 0x0000000a07337227 */ /* 0x000fc800078e00ff */
[----:B------:R-:W-:Y:S02]  /*0300*/  IMAD.MOV R2, RZ, RZ, -R51 ;  /* 0x000000ffff027224 */ /* 0x000fe400078e0a33 */
[----:B------:R-:W-:Y:S02]  /*0310*/  IMAD R15, R47, c[0x0][0x1d8], RZ ;  /* 0x000076002f0f7a24 */ /* 0x000fe400078e02ff */
[----:B------:R-:W-:Y:S02]  /*0320*/  IMAD R10, R17, R2, R10 ;  /* 0x00000002110a7224 */ /* 0x000fe400078e020a */
[----:B------:R-:W-:-:S03]  /*0330*/  IMAD.WIDE.U32 R2, R49, c[0x0][0x1d0], RZ ;  /* 0x0000740031027a25 */ /* 0x000fc600078e00ff */
[----:B------:R-:W-:Y:S01]  /*0340*/  ISETP.GT.U32.AND P4, PT, R17, R10, PT ;  /* 0x0000000a1100720c */ /* 0x000fe20003f84070 */
[----:B------:R-:W-:Y:S01]  /*0350*/  IMAD.WIDE.U32 R6, R49, c[0x0][0x278], RZ ;  /* 0x00009e0031067a25 */ /* 0x000fe200078e00ff */
[----:B------:R-:W-:-:S03]  /*0360*/  IADD3 R3, R3, R11, RZ ;  /* 0x0000000b03037210 */ /* 0x000fc60007ffe0ff */
[----:B------:R-:W-:Y:S02]  /*0370*/  IMAD R11, R49, c[0x0][0x27c], R14 ;  /* 0x00009f00310b7a24 */ /* 0x000fe400078e020e */
[----:B------:R-:W-:-:S04]  /*0380*/  IMAD.WIDE.U32 R2, R0, c[0x0][0x1d8], R2 ;  /* 0x0000760000027a25 */ /* 0x000fc800078e0002 */
[----:B------:R-:W-:Y:S01]  /*0390*/  IMAD R12, R0, c[0x0][0x1dc], R15 ;  /* 0x00007700000c7a24 */ /* 0x000fe200078e020f */
[----:B------:R-:W-:Y:S01]  /*03a0*/  SHF.R.S32.HI R15, RZ, 0x1f, R13 ;  /* 0x0000001fff0f7819 */ /* 0x000fe2000001140d */
[----:B------:R-:W-:Y:S01]  /*03b0*/  IMAD.IADD R7, R7, 0x1, R11 ;  /* 0x0000000107077824 */ /* 0x000fe200078e020b */
[-C--:B------:R-:W-:Y:S01]  /*03c0*/  @!P4 IADD3 R10, R10, -R17.reuse, RZ ;  /* 0x800000110a0ac210 */ /* 0x080fe20007ffe0ff */
[----:B------:R-:W-:Y:S01]  /*03d0*/  IMAD.WIDE.U32 R4, R0, c[0x0][0x1e8], R4 ;  /* 0x00007a0000047a25 */ /* 0x000fe200078e0004 */
[----:B------:R-:W-:Y:S02]  /*03e0*/  @!P4 IADD3 R51, R51, 0x1, RZ ;  /* 0x000000013333c810 */ /* 0x000fe40007ffe0ff */
[----:B------:R-:W-:Y:S01]  /*03f0*/  ISETP.GE.U32.AND P2, PT, R10, R17, PT ;  /* 0x000000110a00720c */ /* 0x000fe20003f46070 */
[----:B------:R-:W-:Y:S01]  /*0400*/  IMAD R17, R47, c[0x0][0x1e8], RZ ;  /* 0x00007a002f117a24 */ /* 0x000fe200078e02ff */
[----:B------:R-:W-:Y:S01]  /*0410*/  IADD3 R58, P4, R13, R4, RZ ;  /* 0x000000040d3a7210 */ /* 0x000fe20007f9e0ff */
[----:B------:R-:W-:-:S02]  /*0420*/  IMAD R19, R47, c[0x0][0x280], RZ ;  /* 0x0000a0002f137a24 */ /* 0x000fc400078e02ff */
[C---:B------:R-:W-:Y:S02]  /*0430*/  IMAD R17, R0.reuse, c[0x0][0x1ec], R17 ;  /* 0x00007b0000117a24 */ /* 0x040fe400078e0211 */
[----:B------:R-:W-:-:S03]  /*0440*/  IMAD.WIDE.U32 R6, R0, c[0x0][0x280], R6 ;  /* 0x0000a00000067a25 */ /* 0x000fc600078e0006 */
[----:B------:R-:W-:Y:S01]  /*0450*/  IADD3.X R5, R15, R5, R17, P4, !PT ;  /* 0x000000050f057210 */ /* 0x000fe200027fe411 */
[----:B------:R-:W-:Y:S01]  /*0460*/  IMAD R19, R0, c[0x0][0x284], R19 ;  /* 0x0000a10000137a24 */ /* 0x000fe200078e0213 */
[----:B------:R-:W-:Y:S01]  /*0470*/  IADD3 R60, P5, R13, R6, RZ ;  /* 0x000000060d3c7210 */ /* 0x000fe20007fbe0ff */
[----:B------:R-:W-:Y:S01]  /*0480*/  IMAD R14, R162, c[0x0][0x1b0], RZ ;  /* 0x00006c00a20e7a24 */ /* 0x000fe200078e02ff */
[----:B------:R-:W-:Y:S01]  /*0490*/  @P2 IADD3 R51, R51, 0x1, RZ ;  /* 0x0000000133332810 */ /* 0x000fe20007ffe0ff */
[----:B------:R-:W-:Y:S01]  /*04a0*/  IMAD.WIDE.U32 R10, R49, c[0x0][0x1b0], RZ ;  /* 0x00006c00310a7a25 */ /* 0x000fe200078e00ff */
[----:B------:R-:W-:Y:S02]  /*04b0*/  IADD3 R56, P2, R13, R2, RZ ;  /* 0x000000020d387210 */ /* 0x000fe40007f5e0ff */
[----:B------:R-:W-:Y:S01]  /*04c0*/  @!P1 IADD3 R51, -R51, RZ, RZ ;  /* 0x000000ff33339210 */ /* 0x000fe20007ffe1ff */
[----:B------:R-:W-:Y:S01]  /*04d0*/  IMAD R21, R49, c[0x0][0x1b4], R14 ;  /* 0x00006d0031157a24 */ /* 0x000fe200078e020e */
[----:B------:R-:W-:-:S02]  /*04e0*/  @!P0 LOP3.LUT R51, RZ, c[0x0][0x178], RZ, 0x33, !PT ;  /* 0x00005e00ff338a12 */ /* 0x000fc400078e33ff */
[----:B------:R-:W-:Y:S01]  /*04f0*/  IADD3.X R3, R15, R3, R12, P2, !PT ;  /* 0x000000030f037210 */ /* 0x000fe200017fe40c */
[----:B------:R-:W-:Y:S01]  /*0500*/  IMAD.IADD R11, R11, 0x1, R21 ;  /* 0x000000010b0b7824 */ /* 0x000fe200078e0215 */
[----:B------:R-:W-:Y:S01]  /*0510*/  SHF.R.S32.HI R2, RZ, 0x1f, R51 ;  /* 0x0000001fff027819 */ /* 0x000fe20000011433 */
[C---:B------:R-:W-:Y:S01]  /*0520*/  IMAD.WIDE.U32 R8, R51.reuse, c[0x0][0x1a8], R8 ;  /* 0x00006a0033087a25 */ /* 0x040fe200078e0008 */
[----:B------:R-:W-:Y:S02]  /*0530*/  LEA R55, P0, R56, c[0x0][0x240], 0x2 ;  /* 0x0000900038377a11 */ /* 0x000fe400078010ff */
[----:B------:R-:W-:Y:S01]  /*0540*/  LEA R57, P1, R58, c[0x0][0x248], 0x2 ;  /* 0x000092003a397a11 */ /* 0x000fe200078210ff */
[----:B------:R-:W-:Y:S01]  /*0550*/  IMAD R4, R2, c[0x0][0x1a8], RZ ;  /* 0x00006a0002047a24 */ /* 0x000fe200078e02ff */
[----:B------:R-:W-:Y:S01]  /*0560*/  LEA.HI.X R56, R56, c[0x0][0x244], R3, 0x2, P0 ;  /* 0x0000910038387a11 */ /* 0x000fe200000f1403 */
[----:B------:R-:W-:Y:S01]  /*0570*/  IMAD R2, R2, c[0x0][0x1c8], RZ ;  /* 0x0000720002027a24 */ /* 0x000fe200078e02ff */
[----:B------:R-:W-:Y:S01]  /*0580*/  ISETP.NE.U32.AND P0, PT, RZ, c[0x0][0x260], PT ;  /* 0x00009800ff007a0c */ /* 0x000fe20003f05070 */
[----:B------:R-:W-:Y:S01]  /*0590*/  IMAD R3, R51, c[0x0][0x1ac], R4 ;  /* 0x00006b0033037a24 */ /* 0x000fe200078e0204 */
[----:B------:R-:W-:Y:S01]  /*05a0*/  IADD3.X R7, R15, R7, R19, P5, !PT ;  /* 0x000000070f077210 */ /* 0x000fe20002ffe413 */
[----:B------:R-:W-:Y:S01]  /*05b0*/  IMAD.WIDE.U32 R10, R51, c[0x0][0x1c8], R10 ;  /* 0x00007200330a7a25 */ /* 0x000fe200078e000a */
[----:B------:R-:W-:-:S02]  /*05c0*/  LEA R59, P2, R60, c[0x0][0x308], 0x2 ;  /* 0x0000c2003c3b7a11 */ /* 0x000fc400078410ff */
[----:B------:R-:W-:Y:S01]  /*05d0*/  LEA.HI.X R58, R58, c[0x0][0x24c], R5, 0x2, P1 ;  /* 0x000093003a3a7a11 */ /* 0x000fe200008f1405 */
[----:B------:R-:W-:Y:S01]  /*05e0*/  IMAD R5, R51, c[0x0][0x1cc], R2 ;  /* 0x0000730033057a24 */ /* 0x000fe200078e0202 */
[----:B------:R-:W-:Y:S02]  /*05f0*/  ISETP.NE.AND.EX P0, PT, RZ, c[0x0][0x264], PT, P0 ;  /* 0x00009900ff007a0c */ /* 0x000fe40003f05300 */
[----:B------:R-:W-:Y:S02]  /*0600*/  IADD3 R63, P5, R13, R8, RZ ;  /* 0x000000080d3f7210 */ /* 0x000fe40007fbe0ff */
[----:B------:R-:W-:Y:S02]  /*0610*/  IADD3 R2, R9, R3, RZ ;  /* 0x0000000309027210 */ /* 0x000fe40007ffe0ff */
[----:B------:R-:W-:Y:S02]  /*0620*/  LEA.HI.X R60, R60, c[0x0][0x30c], R7, 0x2, P2 ;  /* 0x0000c3003c3c7a11 */ /* 0x000fe400010f1407 */
[----:B------:R-:W-:Y:S01]  /*0630*/  ISETP.NE.U32.AND P1, PT, RZ, c[0x0][0x328], PT ;  /* 0x0000ca00ff007a0c */ /* 0x000fe20003f25070 */
[----:B------:R-:W-:Y:S01]  /*0640*/  IMAD.X R2, R15, 0x1, R2, P5 ;  /* 0x000000010f027824 */ /* 0x000fe200028e0602 */
[----:B------:R-:W-:Y:S01]  /*0650*/  ISETP.NE.U32.AND P2, PT, RZ, c[0x0][0x348], PT ;  /* 0x0000d200ff007a0c */ /* 0x000fe20003f45070 */
[----:B------:R-:W-:Y:S01]  /*0660*/  CS2R R6, SRZ ;  /* 0x0000000000067805 */ /* 0x000fe2000001ff00 */
[----:B------:R-:W-:-:S02]  /*0670*/  LEA R61, P5, R63, c[0x0][0x228], 0x2 ;  /* 0x00008a003f3d7a11 */ /* 0x000fc400078a10ff */
[----:B------:R-:W-:Y:S02]  /*0680*/  ISETP.NE.AND.EX P1, PT, RZ, c[0x0][0x32c], PT, P1 ;  /* 0x0000cb00ff007a0c */ /* 0x000fe40003f25310 */
[----:B------:R-:W-:Y:S02]  /*0690*/  ISETP.NE.AND.EX P2, PT, RZ, c[0x0][0x34c], PT, P2 ;  /* 0x0000d300ff007a0c */ /* 0x000fe40003f45320 */
[----:B------:R-:W-:Y:S01]  /*06a0*/  LEA.HI.X R63, R63, c[0x0][0x22c], R2, 0x2, P5 ;  /* 0x00008b003f3f7a11 */ /* 0x000fe200028f1402 */
[----:B------:R-:W-:Y:S01]  /*06b0*/  @P0 IMAD R2, R49, c[0x0][0x164], R0 ;  /* 0x0000590031020a24 */ /* 0x000fe200078e0200 */
[----:B------:R-:W-:Y:S02]  /*06c0*/  IADD3 R13, P4, R13, R10, RZ ;  /* 0x0000000a0d0d7210 */ /* 0x000fe40007f9e0ff */
[----:B------:R-:W-:Y:S01]  /*06d0*/  IADD3 R4, R11, R5, RZ ;  /* 0x000000050b047210 */ /* 0x000fe20007ffe0ff */
[----:B------:R-:W-:Y:S01]  /*06e0*/  @P0 IMAD R2, R2, c[0x0][0x174], RZ ;  /* 0x00005d0002020a24 */ /* 0x000fe200078e02ff */
[----:B------:R-:W-:Y:S01]  /*06f0*/  @P0 MOV R9, 0x8 ;  /* 0x0000000800090802 */ /* 0x000fe20000000f00 */
[----:B------:R-:W-:Y:S01]  /*0700*/  IMAD.MOV.U32 R5, RZ, RZ, RZ ;  /* 0x000000ffff057224 */ /* 0x000fe200078e00ff */
[----:B------:R-:W-:Y:S01]  /*0710*/  IADD3.X R4, R15, R4, RZ, P4, !PT ;  /* 0x000000040f047210 */ /* 0x000fe200027fe4ff */
[----:B------:R-:W-:Y:S01]  /*0720*/  @P0 IMAD R2, R2, c[0x0][0x16c], RZ ;  /* 0x00005b0002020a24 */ /* 0x000fe200078e02ff */
[----:B------:R-:W-:-:S02]  /*0730*/  MOV R3, RZ ;  /* 0x000000ff00037202 */ /* 0x000fc40000000f00 */
[C---:B------:R-:W-:Y:S01]  /*0740*/  LEA R64, P6, R13.reuse, c[0x0][0x230], 0x2 ;  /* 0x00008c000d407a11 */ /* 0x040fe200078c10ff */
[----:B------:R-:W-:Y:S01]  /*0750*/  @P0 IMAD.WIDE R8, R2, R9, c[0x0][0x260] ;  /* 0x0000980002080625 */ /* 0x000fe200078e0209 */
[C---:B------:R-:W-:Y:S01]  /*0760*/  @P1 LEA R6, P4, R0.reuse, c[0x0][0x328], 0x2 ;  /* 0x0000ca0000061a11 */ /* 0x040fe200078810ff */
[----:B------:R-:W-:Y:S01]  /*0770*/  @!P0 CS2R R8, SRZ ;  /* 0x0000000000088805 */ /* 0x000fe2000001ff00 */
[C---:B------:R-:W-:Y:S02]  /*0780*/  @P2 LEA R3, P5, R0.reuse, c[0x0][0x348], 0x2 ;  /* 0x0000d20000032a11 */ /* 0x040fe400078a10ff */
[----:B------:R-:W-:Y:S02]  /*0790*/  LEA.HI.X R65, R13, c[0x0][0x234], R4, 0x2, P6 ;  /* 0x00008d000d417a11 */ /* 0x000fe400030f1404 */
[C-C-:B------:R-:W-:Y:S02]  /*07a0*/  @P1 LEA.HI.X R7, R0.reuse, c[0x0][0x32c], R47.reuse, 0x2, P4 ;  /* 0x0000cb0000071a11 */ /* 0x140fe400020f142f */
[----:B------:R-:W-:-:S02]  /*07b0*/  @P2 LEA.HI.X R5, R0, c[0x0][0x34c], R47, 0x2, P5 ;  /* 0x0000d30000052a11 */ /* 0x000fc400028f142f */
[----:B------:R-:W-:Y:S01]  /*07c0*/  MOV R4, R3 ;  /* 0x0000000300047202 */ /* 0x000fe20000000f00 */
[----:B------:R-:W-:Y:S05]  /*07d0*/  @!P3 BRA `(.L_x_7150) ;  /* 0x000041100000b947 */ /* 0x000fea0003800000 */
[----:B------:R-:W0:Y:S01]  /*07e0*/  S2R R54, SR_TID.X ;  /* 0x0000000000367919 */ /* 0x000e220000002100 */
[----:B------:R-:W-:Y:S01]  /*07f0*/  CS2R R52, SRZ ;  /* 0x0000000000347805 */ /* 0x000fe2000001ff00 */
[----:B------:R-:W-:Y:S02]  /*0800*/  MOV R67, RZ ;  /* 0x000000ff00437202 */ /* 0x000fe40000000f00 */
[----:B------:R-:W1:Y:S01]  /*0810*/  S2R R62, SR_LANEID ;  /* 0x00000000003e7919 */ /* 0x000e620000000000 */
[C---:B0-----:R-:W-:Y:S01]  /*0820*/  IMAD.SHL.U32 R2, R54.reuse, 0x8, RZ ;  /* 0x0000000836027824 */ /* 0x041fe200078e00ff */
[----:B------:R-:W-:-:S04]  /*0830*/  LOP3.LUT R164, R54, 0x1f, RZ, 0xc0, !PT ;  /* 0x0000001f36a47812 */ /* 0x000fc800078ec0ff */
        /* <DEDUP_REMOVED lines=10> */
.L_x_7178:
[----:B------:R-:W-:Y:S01]  /*08e0*/  IADD3 R166, -R67, c[0x0][0x174], RZ ;  /* 0x00005d0043a67a10 */ /* 0x000fe20007ffe1ff */
[----:B------:R-:W-:Y:S01]  /*08f0*/  BAR.SYNC.DEFER_BLOCKING 0x0 ;  /* 0x0000000000007b1d */ /* 0x000fe20000010000 */
[----:B------:R-:W-:Y:S01]  /*0900*/  SHF.L.U32 R74, R2, 0x2, RZ ;  /* 0x00000002024a7819 */ /* 0x000fe200000006ff */
[----:B------:R-:W-:Y:S01]  /*0910*/  HFMA2.MMA R13, -RZ, RZ, 0, 0 ;  /* 0x00000000ff0d7435 */ /* 0x000fe200000001ff */
[----:B------:R-:W-:Y:S01]  /*0920*/  LEA R75, R166, 0xffffff00, 0x8 ;  /* 0xffffff00a64b7811 */ /* 0x000fe200078e40ff */
[----:B------:R-:W-:Y:S01]  /*0930*/  IMAD.MOV.U32 R15, RZ, RZ, RZ ;  /* 0x000000ffff0f7224 */ /* 0x000fe200078e00ff */
[----:B------:R-:W-:Y:S02]  /*0940*/  SHF.L.U64.HI R79, R2, 0x2, R3 ;  /* 0x00000002024f7819 */ /* 0x000fe40000010203 */
[----:B------:R-:W-:-:S02]  /*0950*/  IADD3 R77, -R75, c[0x0][0x168], RZ ;  /* 0x00005a004b4d7a10 */ /* 0x000fc40007ffe1ff */
[----:B0-----:R-:W-:Y:S02]  /*0960*/  IADD3 R10, P3, R55, R74, RZ ;  /* 0x0000004a370a7210 */ /* 0x001fe40007f7e0ff */
[-C--:B------:R-:W-:Y:S02]  /*0970*/  ISETP.GE.AND P0, PT, R2, R77.reuse, PT ;  /* 0x0000004d0200720c */ /* 0x080fe40003f06270 */
[-C--:B------:R-:W-:Y:S01]  /*0980*/  ISETP.GE.AND P1, PT, R66, R77.reuse, PT ;  /* 0x0000004d4200720c */ /* 0x080fe20003f26270 */
[----:B------:R-:W-:Y:S01]  /*0990*/  IMAD.X R11, R56, 0x1, R79, P3 ;  /* 0x00000001380b7824 */ /* 0x000fe200018e064f */
[-C--:B------:R-:W-:Y:S02]  /*09a0*/  ISETP.GE.AND P2, PT, R68, R77.reuse, PT ;  /* 0x0000004d4400720c */ /* 0x080fe40003f46270 */
[----:B------:R-:W-:Y:S01]  /*09b0*/  MOV R17, RZ ;  /* 0x000000ff00117202 */ /* 0x000fe20000000f00 */
[----:B------:R-:W-:Y:S01]  /*09c0*/  HFMA2.MMA R21, -RZ, RZ, 0, 0 ;  /* 0x00000000ff157435 */ /* 0x000fe200000001ff */
[----:B------:R-:W-:-:S05]  /*09d0*/  ISETP.GE.AND P3, PT, R72, R77, PT ;  /* 0x0000004d4800720c */ /* 0x000fca0003f66270 */
[----:B--2---:R0:W2:Y:S01]  /*09e0*/  @!P0 LDG.E R13, [R10.64] ;  /* 0x000000040a0d8981 */ /* 0x0040a2000c1e1900 */
[----:B------:R-:W-:-:S03]  /*09f0*/  ISETP.GE.AND P0, PT, R69, R77, PT ;  /* 0x0000004d4500720c */ /* 0x000fc60003f06270 */
[----:B---3--:R0:W3:Y:S01]  /*0a00*/  @!P1 LDG.E R17, [R10.64+0x80] ;  /* 0x000080040a119981 */ /* 0x0080e2000c1e1900 */
[----:B------:R-:W-:-:S03]  /*0a10*/  ISETP.GE.AND P1, PT, R70, R77, PT ;  /* 0x0000004d4600720c */ /* 0x000fc60003f26270 */
[----:B------:R0:W4:Y:S01]  /*0a20*/  @!P2 LDG.E R15, [R10.64+0x100] ;  /* 0x000100040a0fa981 */ /* 0x000122000c1e1900 */
[-C--:B------:R-:W-:Y:S01]  /*0a30*/  ISETP.GE.AND P2, PT, R71, R77.reuse, PT ;  /* 0x0000004d4700720c */ /* 0x080fe20003f46270 */
[----:B------:R-:W-:Y:S01]  /*0a40*/  HFMA2.MMA R23, -RZ, RZ, 0, 0 ;  /* 0x00000000ff177435 */ /* 0x000fe200000001ff */
[----:B------:R-:W-:Y:S01]  /*0a50*/  ISETP.GE.AND P4, PT, R73, R77, PT ;  /* 0x0000004d4900720c */ /* 0x000fe20003f86270 */
[----:B------:R-:W-:Y:S01]  /*0a60*/  IMAD.MOV.U32 R25, RZ, RZ, RZ ;  /* 0x000000ffff197224 */ /* 0x000fe200078e00ff */
[----:B------:R-:W-:Y:S01]  /*0a70*/  MOV R19, RZ ;  /* 0x000000ff00137202 */ /* 0x000fe20000000f00 */
[----:B------:R0:W4:Y:S01]  /*0a80*/  @!P0 LDG.E R21, [R10.64+0x180] ;  /* 0x000180040a158981 */ /* 0x000122000c1e1900 */
[----:B------:R-:W-:-:S04]  /*0a90*/  MOV R27, RZ ;  /* 0x000000ff001b7202 */ /* 0x000fc80000000f00 */
[----:B------:R0:W4:Y:S04]  /*0aa0*/  @!P1 LDG.E R19, [R10.64+0x200] ;  /* 0x000200040a139981 */ /* 0x000128000c1e1900 */
[----:B------:R0:W4:Y:S04]  /*0ab0*/  @!P2 LDG.E R25, [R10.64+0x280] ;  /* 0x000280040a19a981 */ /* 0x000128000c1e1900 */
[----:B------:R0:W4:Y:S04]  /*0ac0*/  @!P3 LDG.E R23, [R10.64+0x300] ;  /* 0x000300040a17b981 */ /* 0x000128000c1e1900 */
[----:B------:R0:W4:Y:S01]  /*0ad0*/  @!P4 LDG.E R27, [R10.64+0x380] ;  /* 0x000380040a1bc981 */ /* 0x000122000c1e1900 */
[----:B------:R-:W-:-:S02]  /*0ae0*/  IADD3 R29, R62, 0x20, RZ ;  /* 0x000000203e1d7810 */ /* 0x000fc40007ffe0ff */
[C---:B------:R-:W-:Y:S02]  /*0af0*/  IADD3 R31, R62.reuse, 0x40, RZ ;  /* 0x000000403e1f7810 */ /* 0x040fe40007ffe0ff */
[-C--:B------:R-:W-:Y:S02]  /*0b00*/  LEA.HI.SX32 R29, R29, R62.reuse, 0x1b ;  /* 0x0000003e1d1d7211 */ /* 0x080fe400078fdaff */
[-C--:B------:R-:W-:Y:S02]  /*0b10*/  LEA.HI.SX32 R31, R31, R62.reuse, 0x1b ;  /* 0x0000003e1f1f7211 */ /* 0x080fe400078fdaff */
[CC--:B------:R-:W-:Y:S02]  /*0b20*/  LEA.HI.SX32 R82, R62.reuse, R62.reuse, 0x1b ;  /* 0x0000003e3e527211 */ /* 0x0c0fe400078fdaff */
[----:B0-----:R-:W-:Y:S02]  /*0b30*/  IADD3 R11, R62, 0x60, RZ ;  /* 0x000000603e0b7810 */ /* 0x001fe40007ffe0ff */
[----:B------:R-:W-:Y:S01]  /*0b40*/  SHF.L.U32 R120, R29, 0x2, RZ ;  /* 0x000000021d787819 */ /* 0x000fe200000006ff */
[----:B------:R-:W-:Y:S01]  /*0b50*/  IMAD.SHL.U32 R82, R82, 0x4, RZ ;  /* 0x0000000452527824 */ /* 0x000fe200078e00ff */
[----:B------:R-:W-:-:S02]  /*0b60*/  LEA.HI.SX32 R11, R11, R62, 0x1b ;  /* 0x0000003e0b0b7211 */ /* 0x000fc400078fdaff */
[----:B------:R-:W-:Y:S02]  /*0b70*/  SHF.L.U32 R118, R31, 0x2, RZ ;  /* 0x000000021f767819 */ /* 0x000fe400000006ff */
[C---:B------:R-:W-:Y:S01]  /*0b80*/  IADD3 R29, R62.reuse, 0x80, RZ ;  /* 0x000000803e1d7810 */ /* 0x040fe20007ffe0ff */
[----:B------:R-:W-:Y:S01]  /*0b90*/  IMAD.SHL.U32 R116, R11, 0x4, RZ ;  /* 0x000000040b747824 */ /* 0x000fe200078e00ff */
[C---:B------:R-:W-:Y:S02]  /*0ba0*/  IADD3 R31, R62.reuse, 0xa0, RZ ;  /* 0x000000a03e1f7810 */ /* 0x040fe40007ffe0ff */
[C---:B------:R-:W-:Y:S02]  /*0bb0*/  IADD3 R33, R62.reuse, 0xc0, RZ ;  /* 0x000000c03e217810 */ /* 0x040fe40007ffe0ff */
[----:B------:R-:W-:Y:S02]  /*0bc0*/  IADD3 R35, R62, 0xe0, RZ ;  /* 0x000000e03e237810 */ /* 0x000fe40007ffe0ff */
[----:B------:R-:W-:-:S02]  /*0bd0*/  LEA.HI.SX32 R29, R29, R62, 0x1b ;  /* 0x0000003e1d1d7211 */ /* 0x000fc400078fdaff */
[-C--:B------:R-:W-:Y:S02]  /*0be0*/  LEA.HI.SX32 R31, R31, R62.reuse, 0x1b ;  /* 0x0000003e1f1f7211 */ /* 0x080fe400078fdaff */
[-C--:B------:R-:W-:Y:S02]  /*0bf0*/  LEA.HI.SX32 R33, R33, R62.reuse, 0x1b ;  /* 0x0000003e21217211 */ /* 0x080fe400078fdaff */
[----:B------:R-:W-:Y:S02]  /*0c00*/  SHF.L.U32 R11, R62, 0x3, RZ ;  /* 0x000000033e0b7819 */ /* 0x000fe400000006ff */
[----:B------:R-:W-:Y:S01]  /*0c10*/  LEA.HI.SX32 R35, R35, R62, 0x1b ;  /* 0x0000003e23237211 */ /* 0x000fe200078fdaff */
[----:B------:R-:W-:Y:S01]  /*0c20*/  IMAD.SHL.U32 R110, R33, 0x4, RZ ;  /* 0x00000004216e7824 */ /* 0x000fe200078e00ff */
[----:B------:R-:W-:Y:S02]  /*0c30*/  SHF.L.U32 R114, R29, 0x2, RZ ;  /* 0x000000021d727819 */ /* 0x000fe400000006ff */
[----:B------:R-:W-:-:S02]  /*0c40*/  SHF.L.U32 R112, R31, 0x2, RZ ;  /* 0x000000021f707819 */ /* 0x000fc400000006ff */
[----:B------:R-:W-:Y:S02]  /*0c50*/  LEA.HI.SX32 R76, R11, R11, 0x1b ;  /* 0x0000000b0b4c7211 */ /* 0x000fe400078fdaff */
[----:B------:R-:W-:Y:S02]  /*0c60*/  SHF.L.U32 R108, R35, 0x2, RZ ;  /* 0x00000002236c7819 */ /* 0x000fe400000006ff */
[----:B------:R-:W-:Y:S02]  /*0c70*/  SHF.L.U32 R76, R76, 0x2, RZ ;  /* 0x000000024c4c7819 */ /* 0x000fe400000006ff */
[-C--:B------:R-:W-:Y:S02]  /*0c80*/  ISETP.GE.AND P6, PT, R2, R77.reuse, PT ;  /* 0x0000004d0200720c */ /* 0x080fe40003fc6270 */
[----:B------:R-:W-:Y:S02]  /*0c90*/  IADD3 R10, P0, R57, R74, RZ ;  /* 0x0000004a390a7210 */ /* 0x000fe40007f1e0ff */
[----:B------:R-:W-:-:S02]  /*0ca0*/  ISETP.GE.AND P5, PT, R66, R77, PT ;  /* 0x0000004d4200720c */ /* 0x000fc40003fa6270 */
[----:B------:R-:W-:Y:S02]  /*0cb0*/  IADD3.X R11, R58, R79, RZ, P0, !PT ;  /* 0x0000004f3a0b7210 */ /* 0x000fe400007fe4ff */
[-C--:B------:R-:W-:Y:S02]  /*0cc0*/  ISETP.GE.AND P4, PT, R68, R77.reuse, PT ;  /* 0x0000004d4400720c */ /* 0x080fe40003f86270 */
[-C--:B------:R-:W-:Y:S02]  /*0cd0*/  ISETP.GE.AND P3, PT, R69, R77.reuse, PT ;  /* 0x0000004d4500720c */ /* 0x080fe40003f66270 */
[-C--:B------:R-:W-:Y:S02]  /*0ce0*/  ISETP.GE.AND P2, PT, R70, R77.reuse, PT ;  /* 0x0000004d4600720c */ /* 0x080fe40003f46270 */
[-C--:B------:R-:W-:Y:S02]  /*0cf0*/  ISETP.GE.AND P1, PT, R71, R77.reuse, PT ;  /* 0x0000004d4700720c */ /* 0x080fe40003f26270 */
[----:B------:R-:W-:-:S02]  /*0d00*/  ISETP.GE.AND P0, PT, R72, R77, PT ;  /* 0x0000004d4800720c */ /* 0x000fc40003f06270 */
[----:B------:R-:W-:Y:S01]  /*0d10*/  MOV R29, RZ ;  /* 0x000000ff001d7202 */ /* 0x000fe20000000f00 */
[----:B------:R-:W-:Y:S01]  /*0d20*/  IMAD.MOV.U32 R31, RZ, RZ, RZ ;  /* 0x000000ffff1f7224 */ /* 0x000fe200078e00ff */
[----:B--2---:R-:W-:Y:S04]  /*0d30*/  STS [R82], R13 ;  /* 0x0000000d52007388 */ /* 0x004fe80000000800 */
[----:B---3--:R0:W-:Y:S04]  /*0d40*/  STS [R120+0x80], R17 ;  /* 0x0000801178007388 */ /* 0x0081e80000000800 */
[----:B-1--4-:R1:W-:Y:S04]  /*0d50*/  STS [R118+0x100], R15 ;  /* 0x0001000f76007388 */ /* 0x0123e80000000800 */
[----:B------:R2:W-:Y:S01]  /*0d60*/  STS [R116+0x180], R21 ;  /* 0x0001801574007388 */ /* 0x0005e20000000800 */
[----:B0-----:R-:W-:-:S02]  /*0d70*/  IMAD.MOV.U32 R17, RZ, RZ, RZ ;  /* 0x000000ffff117224 */ /* 0x001fc400078e00ff */
[----:B-1----:R-:W-:Y:S01]  /*0d80*/  IMAD.MOV.U32 R15, RZ, RZ, RZ ;  /* 0x000000ffff0f7224 */ /* 0x002fe200078e00ff */
[----:B------:R-:W-:Y:S04]  /*0d90*/  STS [R114+0x200], R19 ;  /* 0x0002001372007388 */ /* 0x000fe80000000800 */
[----:B------:R0:W-:Y:S01]  /*0da0*/  STS [R112+0x280], R25 ;  /* 0x0002801970007388 */ /* 0x0001e20000000800 */
[----:B--2---:R-:W-:-:S03]  /*0db0*/  HFMA2.MMA R21, -RZ, RZ, 0, 0 ;  /* 0x00000000ff157435 */ /* 0x004fc600000001ff */
        /* <DEDUP_REMOVED lines=12> */
[----:B0-----:R-:W-:Y:S01]  /*0e80*/  HFMA2.MMA R25, -RZ, RZ, 0, 0 ;  /* 0x00000000ff197435 */ /* 0x001fe200000001ff */
[----:B------:R-:W-:Y:S01]  /*0e90*/  IMAD.MOV.U32 R19, RZ, RZ, RZ ;  /* 0x000000ffff137224 */ /* 0x000fe200078e00ff */
[----:B-1----:R-:W-:-:S03]  /*0ea0*/  MOV R23, RZ ;  /* 0x000000ff00177202 */ /* 0x002fc60000000f00 */
[----:B------:R0:W3:Y:S01]  /*0eb0*/  @!P6 LDG.E R15, [R10.64] ;  /* 0x000000040a0fe981 */ /* 0x0000e2000c1e1900 */
        /* <DEDUP_REMOVED lines=9> */
[----:B--2---:R-:W-:Y:S01]  /*0f50*/  HFMA2.MMA R27, -RZ, RZ, 0, 0 ;  /* 0x00000000ff1b7435 */ /* 0x004fe200000001ff */
[----:B------:R-:W-:-:S02]  /*0f60*/  IADD3 R12, P0, R59, R74, RZ ;  /* 0x0000004a3b0c7210 */ /* 0x000fc40007f1e0ff */
[----:B------:R-:W-:Y:S02]  /*0f70*/  ISETP.GE.AND P5, PT, R66, R77, PT ;  /* 0x0000004d4200720c */ /* 0x000fe40003fa6270 */
[----:B------:R-:W-:Y:S02]  /*0f80*/  IADD3.X R13, R60, R79, RZ, P0, !PT ;  /* 0x0000004f3c0d7210 */ /* 0x000fe400007fe4ff */
[-C--:B------:R-:W-:Y:S02]  /*0f90*/  ISETP.GE.AND P4, PT, R68, R77.reuse, PT ;  /* 0x0000004d4400720c */ /* 0x080fe40003f86270 */
[-C--:B------:R-:W-:Y:S02]  /*0fa0*/  ISETP.GE.AND P3, PT, R69, R77.reuse, PT ;  /* 0x0000004d4500720c */ /* 0x080fe40003f66270 */
[-C--:B------:R-:W-:Y:S02]  /*0fb0*/  ISETP.GE.AND P2, PT, R70, R77.reuse, PT ;  /* 0x0000004d4600720c */ /* 0x080fe40003f46270 */
[----:B------:R-:W-:-:S02]  /*0fc0*/  ISETP.GE.AND P1, PT, R71, R77, PT ;  /* 0x0000004d4700720c */ /* 0x000fc40003f26270 */
[----:B------:R-:W-:Y:S02]  /*0fd0*/  ISETP.GE.AND P0, PT, R72, R77, PT ;  /* 0x0000004d4800720c */ /* 0x000fe40003f06270 */
[----:B0-----:R-:W-:Y:S01]  /*0fe0*/  MOV R11, RZ ;  /* 0x000000ff000b7202 */ /* 0x001fe20000000f00 */
[----:B---3--:R0:W-:Y:S04]  /*0ff0*/  STS [R82], R15 ;  /* 0x0000000f52007388 */ /* 0x0081e80000000800 */
[----:B----4-:R-:W-:Y:S04]  /*1000*/  STS [R120+0x80], R21 ;  /* 0x0000801578007388 */ /* 0x010fe80000000800 */
[----:B------:R-:W-:Y:S01]  /*1010*/  STS [R118+0x100], R17 ;  /* 0x0001001176007388 */ /* 0x000fe20000000800 */
[----:B0-----:R-:W-:-:S03]  /*1020*/  IMAD.MOV.U32 R15, RZ, RZ, RZ ;  /* 0x000000ffff0f7224 */ /* 0x001fc600078e00ff */
        /* <DEDUP_REMOVED lines=15> */
[----:B0-----:R-:W-:-:S02]  /*1120*/  HFMA2.MMA R19, -RZ, RZ, 0, 0 ;  /* 0x00000000ff137435 */ /* 0x001fc400000001ff */
[----:B------:R-:W-:Y:S01]  /*1130*/  HFMA2.MMA R21, -RZ, RZ, 0, 0 ;  /* 0x00000000ff157435 */ /* 0x000fe200000001ff */
[----:B------:R-:W-:Y:S01]  /*1140*/  IMAD.MOV.U32 R17, RZ, RZ, RZ ;  /* 0x000000ffff117224 */ /* 0x000fe200078e00ff */
[----:B-1----:R-:W-:Y:S01]  /*1150*/  MOV R23, RZ ;  /* 0x000000ff00177202 */ /* 0x002fe20000000f00 */
[----:B------:R-:W-:Y:S01]  /*1160*/  IMAD.MOV.U32 R25, RZ, RZ, RZ ;  /* 0x000000ffff197224 */ /* 0x000fe200078e00ff */
        /* <DEDUP_REMOVED lines=24> */
[----:B------:R-:W4:Y:S04]  /*12f0*/  LDS R115, [R76+0x14] ;  /* 0x000014004c737984 */ /* 0x000f280000000800 */
[----:B------:R-:W4:Y:S04]  /*1300*/  LDS R98, [R76+0x18] ;  /* 0x000018004c627984 */ /* 0x000f280000000800 */
[----:B------:R-:W4:Y:S01]  /*1310*/  LDS R117, [R76+0x1c] ;  /* 0x00001c004c757984 */ /* 0x000f220000000800 */
[----:B0-----:R-:W-:-:S02]  /*1320*/  FFMA.FTZ R52, R85, R109, R52 ;  /* 0x0000006d55347223 */ /* 0x001fc40000010034 */
[----:B-----5:R-:W-:Y:S02]  /*1330*/  FMUL.FTZ R119, R109, R46 ;  /* 0x0000002e6d777220 */ /* 0x020fe40000410000 */
        /* <DEDUP_REMOVED lines=18> */
[----:B------:R-:W-:Y:S01]  /*1460*/  MOV R137, RZ ;  /* 0x000000ff00897202 */ /* 0x000fe20000000f00 */
[----:B------:R-:W-:Y:S01]  /*1470*/  IMAD.MOV.U32 R145, RZ, RZ, RZ ;  /* 0x000000ffff917224 */ /* 0x000fe200078e00ff */
[----:B------:R-:W-:-:S02]  /*1480*/  MOV R141, RZ ;  /* 0x000000ff008d7202 */ /* 0x000fc40000000f00 */
[----:B------:R-:W-:Y:S02]  /*1490*/  MOV R143, RZ ;  /* 0x000000ff008f7202 */ /* 0x000fe40000000f00 */
[----:B------:R-:W-:Y:S02]  /*14a0*/  MOV R147, RZ ;  /* 0x000000ff00937202 */ /* 0x000fe40000000f00 */
[----:B------:R-:W-:Y:S01]  /*14b0*/  MOV R100, RZ ;  /* 0x000000ff00647202 */ /* 0x000fe20000000f00 */
[----:B------:R-:W-:Y:S05]  /*14c0*/  BRA `(.L_x_7152) ;  /* 0x00002aa000007947 */ /* 0x000fea0003800000 */
.L_x_7151:
[----:B------:R-:W-:Y:S01]  /*14d0*/  IMAD R10, R162, c[0x0][0x298], RZ ;  /* 0x0000a600a20a7a24 */ /* 0x000fe200078e02ff */
[----:B------:R-:W-:Y:S01]  /*14e0*/  MOV R13, RZ ;  /* 0x000000ff000d7202 */ /* 0x000fe20000000f00 */
[----:B------:R-:W-:Y:S01]  /*14f0*/  IMAD.MOV.U32 R12, RZ, RZ, R54 ;  /* 0x000000ffff0c7224 */ /* 0x000fe200078e0036 */
[----:B------:R-:W-:Y:S01]  /*1500*/  SHF.R.S32.HI R16, RZ, 0x1f, R51 ;  /* 0x0000001fff107819 */ /* 0x000fe20000011433 */
[C---:B------:R-:W-:Y:S01]  /*1510*/  IMAD R15, R49.reuse, c[0x0][0x29c], R10 ;  /* 0x0000a700310f7a24 */ /* 0x040fe200078e020a */
[----:B------:R-:W-:Y:S01]  /*1520*/  IADD3 R102, R166, -0x1, RZ ;  /* 0xffffffffa6667810 */ /* 0x000fe20007ffe0ff */
[----:B------:R-:W-:Y:S01]  /*1530*/  IMAD.WIDE.U32 R10, R49, c[0x0][0x298], R12 ;  /* 0x0000a600310a7a25 */ /* 0x000fe200078e000c */
[----:B------:R-:W-:Y:S01]  /*1540*/  CS2R R80, SRZ ;  /* 0x0000000000507805 */ /* 0x000fe2000001ff00 */
[----:B------:R-:W-:-:S02]  /*1550*/  MOV R135, RZ ;  /* 0x000000ff00877202 */ /* 0x000fc40000000f00 */
[----:B------:R-:W-:Y:S01]  /*1560*/  IMAD R14, R162, c[0x0][0x2b8], RZ ;  /* 0x0000ae00a20e7a24 */ /* 0x000fe200078e02ff */
[----:B------:R-:W-:Y:S01]  /*1570*/  IADD3 R11, R11, R15, RZ ;  /* 0x0000000f0b0b7210 */ /* 0x000fe20007ffe0ff */
[C---:B------:R-:W-:Y:S01]  /*1580*/  IMAD.WIDE.U32 R12, R49.reuse, c[0x0][0x2b8], R12 ;  /* 0x0000ae00310c7a25 */ /* 0x040fe200078e000c */
[----:B------:R-:W-:Y:S02]  /*1590*/  MOV R83, RZ ;  /* 0x000000ff00537202 */ /* 0x000fe40000000f00 */
[----:B------:R-:W-:Y:S01]  /*15a0*/  MOV R139, RZ ;  /* 0x000000ff008b7202 */ /* 0x000fe20000000f00 */
[----:B------:R-:W-:Y:S01]  /*15b0*/  IMAD R17, R49, c[0x0][0x2bc], R14 ;  /* 0x0000af0031117a24 */ /* 0x000fe200078e020e */
[----:B------:R-:W-:Y:S01]  /*15c0*/  MOV R141, RZ ;  /* 0x000000ff008d7202 */ /* 0x000fe20000000f00 */
[C---:B------:R-:W-:Y:S01]  /*15d0*/  IMAD R14, R16.reuse, c[0x0][0x2a0], RZ ;  /* 0x0000a800100e7a24 */ /* 0x040fe200078e02ff */
[----:B------:R-:W-:Y:S01]  /*15e0*/  MOV R145, RZ ;  /* 0x000000ff00917202 */ /* 0x000fe20000000f00 */
[----:B------:R-:W-:Y:S01]  /*15f0*/  IMAD.IADD R13, R13, 0x1, R17 ;  /* 0x000000010d0d7824 */ /* 0x000fe200078e0211 */
[----:B------:R-:W-:Y:S01]  /*1600*/  MOV R147, RZ ;  /* 0x000000ff00937202 */ /* 0x000fe20000000f00 */
[----:B------:R-:W-:-:S02]  /*1610*/  IMAD R16, R16, c[0x0][0x2c0], RZ ;  /* 0x0000b00010107a24 */ /* 0x000fc400078e02ff */
[C---:B------:R-:W-:Y:S02]  /*1620*/  IMAD R15, R51.reuse, c[0x0][0x2a4], R14 ;  /* 0x0000a900330f7a24 */ /* 0x040fe400078e020e */
[----:B------:R-:W-:-:S04]  /*1630*/  IMAD.WIDE.U32 R10, R51, c[0x0][0x2a0], R10 ;  /* 0x0000a800330a7a25 */ /* 0x000fc800078e000a */
[----:B------:R-:W-:Y:S01]  /*1640*/  IMAD R17, R51, c[0x0][0x2c4], R16 ;  /* 0x0000b10033117a24 */ /* 0x000fe200078e0210 */
[----:B------:R-:W-:Y:S01]  /*1650*/  IADD3 R15, R11, R15, RZ ;  /* 0x0000000f0b0f7210 */ /* 0x000fe20007ffe0ff */
[----:B------:R-:W-:Y:S01]  /*1660*/  IMAD.WIDE.U32 R12, R51, c[0x0][0x2c0], R12 ;  /* 0x0000b000330c7a25 */ /* 0x000fe200078e000c */
[----:B------:R-:W-:-:S03]  /*1670*/  LEA R22, P0, R10, c[0x0][0x318], 0x2 ;  /* 0x0000c6000a167a11 */ /* 0x000fc600078010ff */
[----:B------:R-:W-:Y:S01]  /*1680*/  FADD.FTZ R149, R107, R48 ;  /* 0x000000306b957221 */ /* 0x000fe20000010000 */
[----:B------:R-:W-:Y:S01]  /*1690*/  IADD3 R11, R13, R17, RZ ;  /* 0x000000110d0b7210 */ /* 0x000fe20007ffe0ff */
[----:B------:R-:W-:Y:S01]  /*16a0*/  IMAD R13, R67, -0x100, R50 ;  /* 0xffffff00430d7824 */ /* 0x000fe200078e0232 */
[----:B------:R-:W-:Y:S01]  /*16b0*/  LEA.HI.X R23, R10, c[0x0][0x31c], R15, 0x2, P0 ;  /* 0x0000c7000a177a11 */ /* 0x000fe200000f140f */
[--C-:B------:R-:W-:Y:S01]  /*16c0*/  FADD.FTZ R104, R105, R48.reuse ;  /* 0x0000003069687221 */ /* 0x100fe20000010000 */
[----:B------:R-:W-:Y:S01]  /*16d0*/  LEA R36, P0, R12, c[0x0][0x320], 0x2 ;  /* 0x0000c8000c247a11 */ /* 0x000fe200078010ff */
[----:B------:R-:W-:Y:S01]  /*16e0*/  FADD.FTZ R151, R103, R48 ;  /* 0x0000003067977221 */ /* 0x000fe20000010000 */
[----:B------:R-:W-:Y:S01]  /*16f0*/  LEA.HI R10, R102, R102, RZ, 0x1 ;  /* 0x00000066660a7211 */ /* 0x000fe200078f08ff */
[----:B------:R-:W-:Y:S01]  /*1700*/  IMAD.WIDE R22, R13, 0x4, R22 ;  /* 0x000000040d167825 */ /* 0x000fe200078e0216 */
[----:B------:R-:W-:Y:S02]  /*1710*/  LEA.HI.X R37, R12, c[0x0][0x324], R11, 0x2, P0 ;  /* 0x0000c9000c257a11 */ /* 0x000fe400000f140b */
[----:B------:R-:W-:Y:S01]  /*1720*/  LOP3.LUT R11, R10, 0xfffffe, RZ, 0xc0, !PT ;  /* 0x00fffffe0a0b7812 */ /* 0x000fe200078ec0ff */
[----:B------:R-:W-:Y:S01]  /*1730*/  FADD.FTZ R106, R101, R48 ;  /* 0x00000030656a7221 */ /* 0x000fe20000010000 */
[C---:B------:R-:W-:Y:S01]  /*1740*/  IADD3 R10, P0, R22.reuse, -0x380, RZ ;  /* 0xfffffc80160a7810 */ /* 0x040fe20007f1e0ff */
[----:B------:R-:W-:Y:S01]  /*1750*/  IMAD.WIDE R36, R13, 0x4, R36 ;  /* 0x000000040d247825 */ /* 0x000fe200078e0224 */
[----:B------:R-:W-:-:S02]  /*1760*/  IADD3 R12, P1, R22, -0x300, RZ ;  /* 0xfffffd00160c7810 */ /* 0x000fc40007f3e0ff */
[----:B------:R-:W-:Y:S01]  /*1770*/  IADD3 R14, P2, R22, -0x280, RZ ;  /* 0xfffffd80160e7810 */ /* 0x000fe20007f5e0ff */
[----:B------:R-:W-:Y:S01]  /*1780*/  IMAD.IADD R102, R102, 0x1, -R11 ;  /* 0x0000000166667824 */ /* 0x000fe200078e0a0b */
[C---:B------:R-:W-:Y:S01]  /*1790*/  IADD3 R16, P3, R22.reuse, -0x200, RZ ;  /* 0xfffffe0016107810 */ /* 0x040fe20007f7e0ff */
[--C-:B------:R-:W-:Y:S01]  /*17a0*/  FADD.FTZ R153, R99, R48.reuse ;  /* 0x0000003063997221 */ /* 0x100fe20000010000 */
[C---:B------:R-:W-:Y:S01]  /*17b0*/  IADD3 R18, P4, R22.reuse, -0x180, RZ ;  /* 0xfffffe8016127810 */ /* 0x040fe20007f9e0ff */
[--C-:B------:R-:W-:Y:S01]  /*17c0*/  FADD.FTZ R155, R97, R48.reuse ;  /* 0x00000030619b7221 */ /* 0x100fe20000010000 */
[C---:B------:R-:W-:Y:S01]  /*17d0*/  IADD3 R20, P5, R22.reuse, -0x100, RZ ;  /* 0xffffff0016147810 */ /* 0x040fe20007fbe0ff */
[--C-:B------:R-:W-:Y:S01]  /*17e0*/  FADD.FTZ R84, R95, R48.reuse ;  /* 0x000000305f547221 */ /* 0x100fe20000010000 */
[----:B------:R-:W-:Y:S01]  /*17f0*/  IADD3 R22, P6, R22, -0x80, RZ ;  /* 0xffffff8016167810 */ /* 0x000fe20007fde0ff */
[----:B------:R-:W-:Y:S01]  /*1800*/  FADD.FTZ R78, R93, R48 ;  /* 0x000000305d4e7221 */ /* 0x000fe20000010000 */
[C---:B------:R-:W-:Y:S01]  /*1810*/  IADD3.X R11, R23.reuse, -0x1, RZ, P0, !PT ;  /* 0xffffffff170b7810 */ /* 0x040fe200007fe4ff */
[----:B------:R-:W-:Y:S01]  /*1820*/  IMAD.MOV.U32 R137, RZ, RZ, RZ ;  /* 0x000000ffff897224 */ /* 0x000fe200078e00ff */
[C---:B------:R-:W-:Y:S01]  /*1830*/  IADD3.X R13, R23.reuse, -0x1, RZ, P1, !PT ;  /* 0xffffffff170d7810 */ /* 0x040fe20000ffe4ff */
[----:B------:R-:W-:Y:S01]  /*1840*/  IMAD.MOV.U32 R143, RZ, RZ, RZ ;  /* 0x000000ffff8f7224 */ /* 0x000fe200078e00ff */
[C---:B------:R-:W-:Y:S01]  /*1850*/  IADD3.X R15, R23.reuse, -0x1, RZ, P2, !PT ;  /* 0xffffffff170f7810 */ /* 0x040fe200017fe4ff */
[----:B------:R-:W-:Y:S01]  /*1860*/  IMAD.MOV.U32 R100, RZ, RZ, RZ ;  /* 0x000000ffff647224 */ /* 0x000fe200078e00ff */
[----:B------:R-:W-:-:S02]  /*1870*/  IADD3.X R17, R23, -0x1, RZ, P3, !PT ;  /* 0xffffffff17117810 */ /* 0x000fc40001ffe4ff */
[C---:B------:R-:W-:Y:S02]  /*1880*/  IADD3.X R19, R23.reuse, -0x1, RZ, P4, !PT ;  /* 0xffffffff17137810 */ /* 0x040fe400027fe4ff */
[C---:B------:R-:W-:Y:S02]  /*1890*/  IADD3.X R21, R23.reuse, -0x1, RZ, P5, !PT ;  /* 0xffffffff17157810 */ /* 0x040fe40002ffe4ff */
[----:B------:R-:W-:Y:S02]  /*18a0*/  IADD3.X R23, R23, -0x1, RZ, P6, !PT ;  /* 0xffffffff17177810 */ /* 0x000fe400037fe4ff */
[C---:B------:R-:W-:Y:S02]  /*18b0*/  IADD3 R24, P0, R36.reuse, -0x380, RZ ;  /* 0xfffffc8024187810 */ /* 0x040fe40007f1e0ff */
[C---:B------:R-:W-:Y:S02]  /*18c0*/  IADD3 R26, P1, R36.reuse, -0x300, RZ ;  /* 0xfffffd00241a7810 */ /* 0x040fe40007f3e0ff */
[----:B------:R-:W-:-:S02]  /*18d0*/  IADD3 R28, P2, R36, -0x280, RZ ;  /* 0xfffffd80241c7810 */ /* 0x000fc40007f5e0ff */
[C---:B------:R-:W-:Y:S02]  /*18e0*/  IADD3 R30, P3, R36.reuse, -0x200, RZ ;  /* 0xfffffe00241e7810 */ /* 0x040fe40007f7e0ff */
[C---:B------:R-:W-:Y:S02]  /*18f0*/  IADD3 R32, P4, R36.reuse, -0x180, RZ ;  /* 0xfffffe8024207810 */ /* 0x040fe40007f9e0ff */
[C---:B------:R-:W-:Y:S02]  /*1900*/  IADD3 R34, P5, R36.reuse, -0x100, RZ ;  /* 0xffffff0024227810 */ /* 0x040fe40007fbe0ff */
[----:B------:R-:W-:Y:S02]  /*1910*/  IADD3 R36, P6, R36, -0x80, RZ ;  /* 0xffffff8024247810 */ /* 0x000fe40007fde0ff */
[C---:B------:R-:W-:Y:S02]  /*1920*/  IADD3.X R25, R37.reuse, -0x1, RZ, P0, !PT ;  /* 0xffffffff25197810 */ /* 0x040fe400007fe4ff */
[----:B------:R-:W-:-:S02]  /*1930*/  IADD3.X R27, R37, -0x1, RZ, P1, !PT ;  /* 0xffffffff251b7810 */ /* 0x000fc40000ffe4ff */
[C---:B------:R-:W-:Y:S02]  /*1940*/  IADD3.X R29, R37.reuse, -0x1, RZ, P2, !PT ;  /* 0xffffffff251d7810 */ /* 0x040fe400017fe4ff */
[C---:B------:R-:W-:Y:S02]  /*1950*/  IADD3.X R31, R37.reuse, -0x1, RZ, P3, !PT ;  /* 0xffffffff251f7810 */ /* 0x040fe40001ffe4ff */
[C---:B------:R-:W-:Y:S02]  /*1960*/  IADD3.X R33, R37.reuse, -0x1, RZ, P4, !PT ;  /* 0xffffffff25217810 */ /* 0x040fe400027fe4ff */
[C---:B------:R-:W-:Y:S02]  /*1970*/  IADD3.X R35, R37.reuse, -0x1, RZ, P5, !PT ;  /* 0xffffffff25237810 */ /* 0x040fe40002ffe4ff */
[----:B------:R-:W-:Y:S02]  /*1980*/  IADD3.X R37, R37, -0x1, RZ, P6, !PT ;  /* 0xffffffff25257810 */ /* 0x000fe400037fe4ff */
.L_x_7173:
[----:B------:R-:W-:Y:S01]  /*1990*/  SHF.R.S32.HI R44, RZ, 0x1f, R81 ;  /* 0x0000001fff2c7819 */ /* 0x000fe20000011451 */
[----:B------:R-:W-:Y:S01]  /*19a0*/  IMAD.WIDE.U32 R38, R81, c[0x0][0x1a0], R2 ;  /* 0x0000680051267a25 */ /* 0x000fe200078e0002 */
[----:B------:R-:W-:-:S02]  /*19b0*/  IADD3 R77, -R75, c[0x0][0x168], RZ ;  /* 0x00005a004b4d7a10 */ /* 0x000fc40007ffe1ff */
[----:B------:R-:W-:Y:S01]  /*19c0*/  MOV R45, RZ ;  /* 0x000000ff002d7202 */ /* 0x000fe20000000f00 */
[----:B------:R-:W-:Y:S01]  /*19d0*/  IMAD R40, R44, c[0x0][0x1a0], RZ ;  /* 0x000068002c287a24 */ /* 0x000fe200078e02ff */
[-C--:B------:R-:W-:Y:S01]  /*19e0*/  ISETP.GE.AND P6, PT, R2, R77.reuse, PT ;  /* 0x0000004d0200720c */ /* 0x080fe20003fc6270 */
[----:B------:R-:W-:Y:S01]  /*19f0*/  IMAD.MOV.U32 R159, RZ, RZ, RZ ;  /* 0x000000ffff9f7224 */ /* 0x000fe200078e00ff */
[----:B------:R-:W-:Y:S01]  /*1a00*/  ISETP.GE.AND P5, PT, R66, R77, PT ;  /* 0x0000004d4200720c */ /* 0x000fe20003fa6270 */
[----:B------:R-:W-:Y:S01]  /*1a10*/  IMAD R41, R81, c[0x0][0x1a4], R40 ;  /* 0x0000690051297a24 */ /* 0x000fe200078e0228 */
[----:B------:R-:W-:Y:S02]  /*1a20*/  LEA R40, P0, R38, R61, 0x2 ;  /* 0x0000003d26287211 */ /* 0x000fe400078010ff */
[----:B------:R-:W-:Y:S02]  /*1a30*/  ISETP.GE.AND P4, PT, R68, R77, PT ;  /* 0x0000004d4400720c */ /* 0x000fe40003f86270 */
[----:B------:R-:W-:-:S02]  /*1a40*/  IADD3 R39, R39, R41, RZ ;  /* 0x0000002927277210 */ /* 0x000fc40007ffe0ff */
[----:B------:R-:W-:Y:S02]  /*1a50*/  ISETP.GE.AND P3, PT, R69, R77, PT ;  /* 0x0000004d4500720c */ /* 0x000fe40003f66270 */
[----:B------:R-:W-:Y:S01]  /*1a60*/  LEA.HI.X R41, R38, R63, R39, 0x2, P0 ;  /* 0x0000003f26297211 */ /* 0x000fe200000f1427 */
[----:B------:R-:W-:Y:S01]  /*1a70*/  HFMA2.MMA R157, -RZ, RZ, 0, 0 ;  /* 0x00000000ff9d7435 */ /* 0x000fe200000001ff */
[-C--:B------:R-:W-:Y:S02]  /*1a80*/  ISETP.GE.AND P2, PT, R70, R77.reuse, PT ;  /* 0x0000004d4600720c */ /* 0x080fe40003f46270 */
[-C--:B------:R-:W-:Y:S01]  /*1a90*/  ISETP.GE.AND P1, PT, R71, R77.reuse, PT ;  /* 0x0000004d4700720c */ /* 0x080fe20003f26270 */
[----:B--2---:R0:W2:Y:S01]  /*1aa0*/  @!P6 LDG.E R45, [R40.64] ;  /* 0x00000004282de981 */ /* 0x0040a2000c1e1900 */
[-C--:B------:R-:W-:Y:S01]  /*1ab0*/  ISETP.GE.AND P0, PT, R72, R77.reuse, PT ;  /* 0x0000004d4800720c */ /* 0x080fe20003f06270 */
[----:B------:R-:W-:Y:S01]  /*1ac0*/  HFMA2.MMA R167, -RZ, RZ, 0, 0 ;  /* 0x00000000ffa77435 */ /* 0x000fe200000001ff */
[----:B------:R-:W-:Y:S01]  /*1ad0*/  ISETP.GE.AND P6, PT, R73, R77, PT ;  /* 0x0000004d4900720c */ /* 0x000fe20003fc6270 */
[----:B------:R-:W-:Y:S01]  /*1ae0*/  IMAD.MOV.U32 R161, RZ, RZ, RZ ;  /* 0x000000ffffa17224 */ /* 0x000fe200078e00ff */
[----:B------:R-:W-:Y:S01]  /*1af0*/  MOV R163, RZ ;  /* 0x000000ff00a37202 */ /* 0x000fe20000000f00 */
[----:B------:R-:W-:Y:S01]  /*1b00*/  IMAD.MOV.U32 R169, RZ, RZ, RZ ;  /* 0x000000ffffa97224 */ /* 0x000fe200078e00ff */
[----:B------:R-:W-:Y:S01]  /*1b10*/  MOV R165, RZ ;  /* 0x000000ff00a57202 */ /* 0x000fe20000000f00 */
[----:B---3--:R0:W3:Y:S04]  /*1b20*/  @!P5 LDG.E R159, [R40.64+0x80] ;  /* 0x00008004289fd981 */ /* 0x0080e8000c1e1900 */
        /* <DEDUP_REMOVED lines=15> */
[----:B0-----:R-:W-:Y:S02]  /*1c20*/  IADD3 R41, R43, R171, RZ ;  /* 0x000000ab2b297210 */ /* 0x001fe40007ffe0ff */
[----:B------:R-:W-:Y:S01]  /*1c30*/  LEA R40, P0, R42, c[0x0][0x220], 0x2 ;  /* 0x000088002a287a11 */ /* 0x000fe200078010ff */
[----:B------:R-:W-:-:S03]  /*1c40*/  IMAD R43, R81, c[0x0][0x1c4], R122 ;  /* 0x00007100512b7a24 */ /* 0x000fc600078e027a */
[----:B------:R-:W-:Y:S01]  /*1c50*/  LEA.HI.X R41, R42, c[0x0][0x224], R41, 0x2, P0 ;  /* 0x000089002a297a11 */ /* 0x000fe200000f1429 */
[----:B------:R-:W-:Y:S01]  /*1c60*/  IMAD.IADD R39, R39, 0x1, R43 ;  /* 0x0000000127277824 */ /* 0x000fe200078e022b */
[----:B------:R-:W-:Y:S02]  /*1c70*/  LEA R42, P0, R38, R64, 0x2 ;  /* 0x00000040262a7211 */ /* 0x000fe400078010ff */
[----:B------:R-:W-:Y:S01]  /*1c80*/  ISETP.GE.AND P1, PT, R66, R77, PT ;  /* 0x0000004d4200720c */ /* 0x000fe20003f26270 */
[----:B------:R0:W4:Y:S01]  /*1c90*/  LDG.E R122, [R40.64] ;  /* 0x00000004287a7981 */ /* 0x000122000c1e1900 */
[----:B------:R-:W-:Y:S02]  /*1ca0*/  LEA.HI.X R43, R38, R65, R39, 0x2, P0 ;  /* 0x00000041262b7211 */ /* 0x000fe400000f1427 */
[-C--:B------:R-:W-:Y:S01]  /*1cb0*/  ISETP.GE.AND P0, PT, R2, R77.reuse, PT ;  /* 0x0000004d0200720c */ /* 0x080fe20003f06270 */
[----:B------:R-:W-:Y:S01]  /*1cc0*/  HFMA2.MMA R39, -RZ, RZ, 0, 0 ;  /* 0x00000000ff277435 */ /* 0x000fe200000001ff */
[-C--:B------:R-:W-:Y:S01]  /*1cd0*/  ISETP.GE.AND P2, PT, R68, R77.reuse, PT ;  /* 0x0000004d4400720c */ /* 0x080fe20003f46270 */
[----:B0-----:R-:W-:Y:S01]  /*1ce0*/  IMAD.MOV.U32 R41, RZ, RZ, RZ ;  /* 0x000000ffff297224 */ /* 0x001fe200078e00ff */
[----:B------:R-:W-:-:S02]  /*1cf0*/  ISETP.GE.AND P3, PT, R72, R77, PT ;  /* 0x0000004d4800720c */ /* 0x000fc40003f66270 */
[----:B------:R-:W-:Y:S01]  /*1d00*/  ISETP.GE.AND P4, PT, R73, R77, PT ;  /* 0x0000004d4900720c */ /* 0x000fe20003f86270 */
[----:B--2---:R0:W-:Y:S04]  /*1d10*/  STS [R82], R45 ;  /* 0x0000002d52007388 */ /* 0x0041e80000000800 */
[----:B---3--:R-:W-:Y:S01]  /*1d20*/  STS [R120+0x80], R159 ;  /* 0x0000809f78007388 */ /* 0x008fe20000000800 */
[----:B0-----:R-:W-:-:S03]  /*1d30*/  MOV R45, RZ ;  /* 0x000000ff002d7202 */ /* 0x001fc60000000f00 */
[----:B----4-:R-:W-:Y:S04]  /*1d40*/  STS [R118+0x100], R157 ;  /* 0x0001009d76007388 */ /* 0x010fe80000000800 */
[----:B------:R-:W-:Y:S04]  /*1d50*/  STS [R116+0x180], R163 ;  /* 0x000180a374007388 */ /* 0x000fe80000000800 */
[----:B------:R0:W-:Y:S04]  /*1d60*/  STS [R114+0x200], R161 ;  /* 0x000200a172007388 */ /* 0x0001e80000000800 */
[----:B------:R-:W-:Y:S04]  /*1d70*/  STS [R112+0x280], R167 ;  /* 0x000280a770007388 */ /* 0x000fe80000000800 */
[----:B-1----:R1:W-:Y:S04]  /*1d80*/  STS [R110+0x300], R165 ;  /* 0x000300a56e007388 */ /* 0x0023e80000000800 */
[----:B------:R2:W-:Y:S01]  /*1d90*/  STS [R108+0x380], R169 ;  /* 0x000380a96c007388 */ /* 0x0005e20000000800 */
[----:B------:R-:W-:-:S06]  /*1da0*/  NOP ;  /* 0x0000000000007918 */ /* 0x000fcc0000000000 */
[----:B------:R3:W4:Y:S04]  /*1db0*/  @!P0 LDG.E R39, [R42.64] ;  /* 0x000000042a278981 */ /* 0x000728000c1e1900 */
[----:B------:R3:W4:Y:S04]  /*1dc0*/  @!P1 LDG.E R45, [R42.64+0x80] ;  /* 0x000080042a2d9981 */ /* 0x000728000c1e1900 */
[----:B------:R3:W4:Y:S01]  /*1dd0*/  @!P2 LDG.E R41, [R42.64+0x100] ;  /* 0x000100042a29a981 */ /* 0x000722000c1e1900 */
[-C--:B------:R-:W-:Y:S02]  /*1de0*/  ISETP.GE.AND P0, PT, R69, R77.reuse, PT ;  /* 0x0000004d4500720c */ /* 0x080fe40003f06270 */
[-C--:B------:R-:W-:Y:S01]  /*1df0*/  ISETP.GE.AND P1, PT, R70, R77.reuse, PT ;  /* 0x0000004d4600720c */ /* 0x080fe20003f26270 */
[----:B0-----:R-:W-:Y:S01]  /*1e00*/  HFMA2.MMA R161, -RZ, RZ, 0, 0 ;  /* 0x00000000ffa17435 */ /* 0x001fe200000001ff */
[----:B------:R-:W-:Y:S01]  /*1e10*/  ISETP.GE.AND P2, PT, R71, R77, PT ;  /* 0x0000004d4700720c */ /* 0x000fe20003f46270 */
[----:B------:R-:W-:Y:S01]  /*1e20*/  HFMA2.MMA R163, -RZ, RZ, 0, 0 ;  /* 0x00000000ffa37435 */ /* 0x000fe200000001ff */
[----:B------:R-:W-:Y:S01]  /*1e30*/  MOV R159, RZ ;  /* 0x000000ff009f7202 */ /* 0x000fe20000000f00 */
[----:B-1----:R-:W-:Y:S01]  /*1e40*/  IMAD.MOV.U32 R165, RZ, RZ, RZ ;  /* 0x000000ffffa57224 */ /* 0x002fe200078e00ff */
[----:B------:R-:W-:Y:S01]  /*1e50*/  MOV R167, RZ ;  /* 0x000000ff00a77202 */ /* 0x000fe20000000f00 */
[----:B------:R-:W-:Y:S04]  /*1e60*/  LDS R140, [R76+0x1c] ;  /* 0x00001c004c8c7984 */ /* 0x000fe80000000800 */
[----:B------:R3:W4:Y:S04]  /*1e70*/  @!P0 LDG.E R161, [R42.64+0x180] ;  /* 0x000180042aa18981 */ /* 0x000728000c1e1900 */
[----:B------:R3:W4:Y:S04]  /*1e80*/  @!P1 LDG.E R159, [R42.64+0x200] ;  /* 0x000200042a9f9981 */ /* 0x000728000c1e1900 */
[----:B------:R3:W4:Y:S04]  /*1e90*/  @!P2 LDG.E R165, [R42.64+0x280] ;  /* 0x000280042aa5a981 */ /* 0x000728000c1e1900 */
[----:B------:R3:W4:Y:S04]  /*1ea0*/  @!P3 LDG.E R163, [R42.64+0x300] ;  /* 0x000300042aa3b981 */ /* 0x000728000c1e1900 */
[----:B------:R3:W4:Y:S01]  /*1eb0*/  @!P4 LDG.E R167, [R42.64+0x380] ;  /* 0x000380042aa7c981 */ /* 0x000722000c1e1900 */
[----:B--2---:R-:W-:-:S02]  /*1ec0*/  IADD3 R169, R62, 0x20, RZ ;  /* 0x000000203ea97810 */ /* 0x004fc40007ffe0ff */
[C---:B------:R-:W-:Y:S01]  /*1ed0*/  IADD3 R157, R62.reuse, 0x40, RZ ;  /* 0x000000403e9d7810 */ /* 0x040fe20007ffe0ff */
[----:B------:R-:W0:Y:S01]  /*1ee0*/  LDS R138, [R76] ;  /* 0x000000004c8a7984 */ /* 0x000e220000000800 */
[-C--:B------:R-:W-:Y:S02]  /*1ef0*/  LEA.HI.SX32 R82, R62, R62.reuse, 0x1b ;  /* 0x0000003e3e527211 */ /* 0x080fe400078fdaff */
[-C--:B------:R-:W-:Y:S01]  /*1f00*/  LEA.HI.SX32 R169, R169, R62.reuse, 0x1b ;  /* 0x0000003ea9a97211 */ /* 0x080fe200078fdaff */
[----:B------:R-:W1:Y:S01]  /*1f10*/  LDS R136, [R76+0x4] ;  /* 0x000004004c887984 */ /* 0x000e620000000800 */
[----:B------:R-:W-:Y:S01]  /*1f20*/  LEA.HI.SX32 R157, R157, R62, 0x1b ;  /* 0x0000003e9d9d7211 */ /* 0x000fe200078fdaff */
[----:B------:R-:W-:Y:S01]  /*1f30*/  IMAD.SHL.U32 R82, R82, 0x4, RZ ;  /* 0x0000000452527824 */ /* 0x000fe200078e00ff */
[----:B------:R-:W-:Y:S01]  /*1f40*/  SHF.L.U32 R120, R169, 0x2, RZ ;  /* 0x00000002a9787819 */ /* 0x000fe200000006ff */
[----:B------:R-:W2:Y:S01]  /*1f50*/  LDS R134, [R76+0x8] ;  /* 0x000008004c867984 */ /* 0x000ea20000000800 */
[----:B------:R-:W-:-:S03]  /*1f60*/  SHF.L.U32 R118, R157, 0x2, RZ ;  /* 0x000000029d767819 */ /* 0x000fc600000006ff */
[----:B------:R-:W-:Y:S04]  /*1f70*/  LDS R132, [R76+0xc] ;  /* 0x00000c004c847984 */ /* 0x000fe80000000800 */
[----:B------:R-:W-:Y:S04]  /*1f80*/  LDS R130, [R76+0x10] ;  /* 0x000010004c827984 */ /* 0x000fe80000000800 */
[----:B------:R-:W-:Y:S04]  /*1f90*/  LDS R128, [R76+0x14] ;  /* 0x000014004c807984 */ /* 0x000fe80000000800 */
[----:B------:R0:W-:Y:S01]  /*1fa0*/  LDS R126, [R76+0x18] ;  /* 0x000018004c7e7984 */ /* 0x0001e20000000800 */
[----:B------:R-:W-:Y:S01]  /*1fb0*/  FADD.FTZ R124, R93, R48 ;  /* 0x000000305d7c7221 */ /* 0x000fe20000010000 */
[----:B------:R-:W-:-:S02]  /*1fc0*/  ISETP.NE.AND P0, PT, R164, RZ, PT ;  /* 0x000000ffa400720c */ /* 0x000fc40003f05270 */
[----:B------:R-:W-:Y:S02]  /*1fd0*/  ISETP.NE.AND P1, PT, R54, RZ, PT ;  /* 0x000000ff3600720c */ /* 0x000fe40003f25270 */
[C---:B------:R-:W-:Y:S02]  /*1fe0*/  IADD3 R173, R62.reuse, 0x60, RZ ;  /* 0x000000603ead7810 */ /* 0x040fe40007ffe0ff */
[----:B------:R-:W-:Y:S02]  /*1ff0*/  IADD3 R171, R62, 0x80, RZ ;  /* 0x000000803eab7810 */ /* 0x000fe40007ffe0ff */
[----:B------:R-:W-:Y:S02]  /*2000*/  ISETP.LT.OR P2, PT, R166, 0x2, P0 ;  /* 0x00000002a600780c */ /* 0x000fe40000741670 */
[C---:B------:R-:W-:Y:S02]  /*2010*/  IADD3 R169, R62.reuse, 0xa0, RZ ;  /* 0x000000a03ea97810 */ /* 0x040fe40007ffe0ff */
[----:B------:R-:W-:-:S02]  /*2020*/  IADD3 R157, R62, 0xc0, RZ ;  /* 0x000000c03e9d7810 */ /* 0x000fc40007ffe0ff */
[-C--:B------:R-:W-:Y:S02]  /*2030*/  LEA.HI.SX32 R173, R173, R62.reuse, 0x1b ;  /* 0x0000003eadad7211 */ /* 0x080fe400078fdaff */
[C---:B---3--:R-:W-:Y:S02]  /*2040*/  IADD3 R43, R62.reuse, 0xe0, RZ ;  /* 0x000000e03e2b7810 */ /* 0x048fe40007ffe0ff */
[-C--:B------:R-:W-:Y:S02]  /*2050*/  LEA.HI.SX32 R171, R171, R62.reuse, 0x1b ;  /* 0x0000003eabab7211 */ /* 0x080fe400078fdaff */
[----:B------:R-:W-:Y:S02]  /*2060*/  SHF.L.U32 R42, R62, 0x3, RZ ;  /* 0x000000033e2a7819 */ /* 0x000fe400000006ff */
[-C--:B------:R-:W-:Y:S02]  /*2070*/  LEA.HI.SX32 R169, R169, R62.reuse, 0x1b ;  /* 0x0000003ea9a97211 */ /* 0x080fe400078fdaff */
[-C--:B------:R-:W-:Y:S01]  /*2080*/  LEA.HI.SX32 R157, R157, R62.reuse, 0x1b ;  /* 0x0000003e9d9d7211 */ /* 0x080fe200078fdaff */
[----:B------:R-:W-:Y:S01]  /*2090*/  IMAD.SHL.U32 R116, R173, 0x4, RZ ;  /* 0x00000004ad747824 */ /* 0x000fe200078e00ff */
[----:B------:R-:W-:-:S02]  /*20a0*/  LEA.HI.SX32 R43, R43, R62, 0x1b ;  /* 0x0000003e2b2b7211 */ /* 0x000fc400078fdaff */
[----:B------:R-:W-:Y:S02]  /*20b0*/  SHF.L.U32 R114, R171, 0x2, RZ ;  /* 0x00000002ab727819 */ /* 0x000fe400000006ff */
[----:B------:R-:W-:Y:S01]  /*20c0*/  LEA.HI.SX32 R42, R42, R42, 0x1b ;  /* 0x0000002a2a2a7211 */ /* 0x000fe200078fdaff */
[----:B------:R-:W-:Y:S01]  /*20d0*/  IMAD.SHL.U32 R110, R157, 0x4, RZ ;  /* 0x000000049d6e7824 */ /* 0x000fe200078e00ff */
[----:B------:R-:W-:Y:S01]  /*20e0*/  SHF.L.U32 R112, R169, 0x2, RZ ;  /* 0x00000002a9707819 */ /* 0x000fe200000006ff */
[----:B------:R-:W-:Y:S01]  /*20f0*/  IMAD R38, R102, 0x100, R81 ;  /* 0x0000010066267824 */ /* 0x000fe200078e0251 */
[----:B------:R-:W-:Y:S02]  /*2100*/  SHF.L.U32 R108, R43, 0x2, RZ ;  /* 0x000000022b6c7819 */ /* 0x000fe400000006ff */
[----:B------:R-:W-:Y:S01]  /*2110*/  @P1 IADD3 R38, R54, 0x200, RZ ;  /* 0x0000020036261810 */ /* 0x000fe20007ffe0ff */
[----:B0-----:R-:W-:Y:S01]  /*2120*/  IMAD.SHL.U32 R76, R42, 0x4, RZ ;  /* 0x000000042a4c7824 */ /* 0x001fe200078e00ff */
[----:B------:R-:W-:-:S02]  /*2130*/  @!P2 IADD3 R40, R166, -0x2, RZ ;  /* 0xfffffffea628a810 */ /* 0x000fc40007ffe0ff */
[----:B------:R-:W-:Y:S01]  /*2140*/  SHF.L.U32 R142, R38, 0x2, RZ ;  /* 0x00000002268e7819 */ /* 0x000fe200000006ff */
[----:B------:R-:W-:Y:S01]  /*2150*/  HFMA2.MMA R157, -RZ, RZ, 0, 0 ;  /* 0x00000000ff9d7435 */ /* 0x000fe200000001ff */
[--C-:B------:R-:W-:Y:S02]  /*2160*/  FADD.FTZ R152, R95, R48.reuse ;  /* 0x000000305f987221 */ /* 0x100fe40000010000 */
[--C-:B------:R-:W-:Y:S02]  /*2170*/  FADD.FTZ R150, R97, R48.reuse ;  /* 0x0000003061967221 */ /* 0x100fe40000010000 */
[--C-:B------:R-:W-:Y:S02]  /*2180*/  FADD.FTZ R148, R99, R48.reuse ;  /* 0x0000003063947221 */ /* 0x100fe40000010000 */
[--C-:B------:R-:W-:Y:S02]  /*2190*/  FADD.FTZ R146, R101, R48.reuse ;  /* 0x0000003065927221 */ /* 0x100fe40000010000 */
[----:B------:R-:W-:-:S02]  /*21a0*/  FADD.FTZ R144, R103, R48 ;  /* 0x0000003067907221 */ /* 0x000fc40000010000 */
[----:B------:R-:W-:Y:S01]  /*21b0*/  FADD.FTZ R154, R105, R48 ;  /* 0x00000030699a7221 */ /* 0x000fe20000010000 */
        /* <DEDUP_REMOVED lines=11> */
[----:B--2---:R-:W-:Y:S01]  /*2270*/  FMUL.FTZ R175, R134, R175 ;  /* 0x000000af86af7220 */ /* 0x004fe20000410000 */
[----:B----4-:R-:W-:Y:S04]  /*2280*/  STS [R82+0x420], R39 ;  /* 0x0004202752007388 */ /* 0x010fe80000000800 */
[----:B------:R-:W-:Y:S04]  /*2290*/  STS [R120+0x4a0], R45 ;  /* 0x0004a02d78007388 */ /* 0x000fe80000000800 */
[----:B------:R0:W-:Y:S02]  /*22a0*/  STS [R118+0x520], R41 ;  /* 0x0005202976007388 */ /* 0x0001e40000000800 */
[----:B0-----:R-:W-:-:S04]  /*22b0*/  FMUL.FTZ R41, R122, 1.4426950216293334961 ;  /* 0x3fb8aa3b7a297820 */ /* 0x001fc80000410000 */
[----:B------:R-:W-:-:S06]  /*22c0*/  FMUL.FTZ R45, R41, R124 ;  /* 0x0000007c292d7220 */ /* 0x000fcc0000410000 */
[----:B------:R-:W0:Y:S01]  /*22d0*/  MUFU.EX2 R45, R45 ;  /* 0x0000002d002d7308 */ /* 0x000e220000000800 */
[----:B------:R-:W-:Y:S04]  /*22e0*/  STS [R116+0x5a0], R161 ;  /* 0x0005a0a174007388 */ /* 0x000fe80000000800 */
[----:B------:R-:W-:Y:S04]  /*22f0*/  STS [R114+0x620], R159 ;  /* 0x0006209f72007388 */ /* 0x000fe80000000800 */
[----:B------:R-:W-:Y:S01]  /*2300*/  STS [R112+0x6a0], R165 ;  /* 0x0006a0a570007388 */ /* 0x000fe20000000800 */
[----:B------:R-:W-:-:S03]  /*2310*/  @!P2 IMAD R39, R40, c[0x0][0x16c], R81 ;  /* 0x00005b002827aa24 */ /* 0x000fc600078e0251 */
[----:B------:R-:W-:Y:S04]  /*2320*/  STS [R110+0x720], R163 ;  /* 0x000720a36e007388 */ /* 0x000fe80000000800 */
[----:B------:R-:W-:Y:S01]  /*2330*/  STS [R108+0x7a0], R167 ;  /* 0x0007a0a76c007388 */ /* 0x000fe20000000800 */
[----:B------:R-:W-:-:S06]  /*2340*/  NOP ;  /* 0x0000000000007918 */ /* 0x000fcc0000000000 */
[----:B------:R-:W1:Y:S04]  /*2350*/  LDS R176, [R76+0x434] ;  /* 0x000434004cb07984 */ /* 0x000e680000000800 */
        /* <DEDUP_REMOVED lines=8> */
[----:B------:R-:W-:-:S03]  /*23e0*/  @!P2 IMAD.WIDE R38, R39, 0x8, R8 ;  /* 0x000000082726a825 */ /* 0x000fc600078e0208 */
[----:B------:R-:W-:Y:S01]  /*23f0*/  BAR.SYNC.DEFER_BLOCKING 0x0 ;  /* 0x0000000000007b1d */ /* 0x000fe20000010000 */
[----:B------:R-:W-:Y:S02]  /*2400*/  FMUL.FTZ R156, R41, R152 ;  /* 0x00000098299c7220 */ /* 0x000fe40000410000 */
[----:B-1----:R-:W-:-:S03]  /*2410*/  FMUL.FTZ R161, R115, R176 ;  /* 0x000000b073a17220 */ /* 0x002fc60000410000 */
[----:B------:R1:W5:Y:S01]  /*2420*/  @!P2 LDG.E R157, [R38.64+0x4] ;  /* 0x00000404269da981 */ /* 0x000362000c1e1900 */
[----:B------:R-:W-:Y:S01]  /*2430*/  ISETP.NE.AND P2, PT, R54, 0x1f, PT ;  /* 0x0000001f3600780c */ /* 0x000fe20003f45270 */
[C---:B------:R-:W-:Y:S01]  /*2440*/  FMUL.FTZ R158, R41.reuse, R150 ;  /* 0x00000096299e7220 */ /* 0x040fe20000410000 */
[----:B------:R-:W1:Y:S01]  /*2450*/  MUFU.EX2 R156, R156 ;  /* 0x0000009c009c7308 */ /* 0x000e620000000800 */
[----:B------:R-:W-:-:S10]  /*2460*/  FMUL.FTZ R160, R41, R148 ;  /* 0x0000009429a07220 */ /* 0x000fd40000410000 */
[----:B------:R4:W2:Y:S01]  /*2470*/  @P2 LDS R176, [R54.X4+0x1abc] ;  /* 0x001abc0036b02984 */ /* 0x0008a20000004800 */
[----:B0-----:R-:W-:Y:S01]  /*2480*/  FADD.FTZ R142, R107, R48 ;  /* 0x000000306b8e7221 */ /* 0x001fe20000010000 */
[----:B------:R-:W0:Y:S01]  /*2490*/  MUFU.EX2 R158, R158 ;  /* 0x0000009e009e7308 */ /* 0x000e220000000800 */
[C---:B------:R-:W-:Y:S02]  /*24a0*/  FMUL.FTZ R172, R41.reuse, R146 ;  /* 0x0000009229ac7220 */ /* 0x040fe40000410000 */
[C---:B------:R-:W-:Y:S02]  /*24b0*/  FMUL.FTZ R168, R41.reuse, R142 ;  /* 0x0000008e29a87220 */ /* 0x040fe40000410000 */
[----:B------:R-:W-:-:S03]  /*24c0*/  FMUL.FTZ R170, R41, R144 ;  /* 0x0000009029aa7220 */ /* 0x000fc60000410000 */
[----:B------:R-:W0:Y:S01]  /*24d0*/  MUFU.EX2 R160, R160 ;  /* 0x000000a000a07308 */ /* 0x000e220000000800 */
[----:B------:R-:W-:Y:S02]  /*24e0*/  FMUL.FTZ R174, R41, R154 ;  /* 0x0000009a29ae7220 */ /* 0x000fe40000410000 */
[----:B-1----:R-:W-:-:S05]  /*24f0*/  FMUL.FTZ R39, R45, R156 ;  /* 0x0000009c2d277220 */ /* 0x002fca0000410000 */
[----:B------:R-:W1:Y:S08]  /*2500*/  MUFU.EX2 R172, R172 ;  /* 0x000000ac00ac7308 */ /* 0x000e700000000800 */
[----:B------:R-:W1:Y:S01]  /*2510*/  MUFU.EX2 R168, R168 ;  /* 0x000000a800a87308 */ /* 0x000e620000000800 */
[----:B0-----:R-:W-:-:S07]  /*2520*/  FMUL.FTZ R39, R158, R39 ;  /* 0x000000279e277220 */ /* 0x001fce0000410000 */
[----:B------:R-:W0:Y:S08]  /*2530*/  MUFU.EX2 R170, R170 ;  /* 0x000000aa00aa7308 */ /* 0x000e300000000800 */
[----:B------:R-:W0:Y:S01]  /*2540*/  MUFU.EX2 R174, R174 ;  /* 0x000000ae00ae7308 */ /* 0x000e220000000800 */
[----:B------:R-:W-:Y:S02]  /*2550*/  FMUL.FTZ R39, R160, R39 ;  /* 0x00000027a0277220 */ /* 0x000fe40000410000 */
[----:B--2---:R-:W-:-:S02]  /*2560*/  FMUL.FTZ R159, R98, R159 ;  /* 0x0000009f629f7220 */ /* 0x004fc40000410000 */
[----:B---3--:R-:W-:Y:S02]  /*2570*/  FMUL.FTZ R169, R117, R180 ;  /* 0x000000b475a97220 */ /* 0x008fe40000410000 */
[----:B-1----:R-:W-:Y:S02]  /*2580*/  FMUL.FTZ R39, R172, R39 ;  /* 0x00000027ac277220 */ /* 0x002fe40000410000 */
[----:B------:R-:W-:Y:S01]  /*2590*/  FFMA.FTZ R41, R168, R169, R159 ;  /* 0x000000a9a8297223 */ /* 0x000fe2000001009f */
[----:B------:R-:W-:Y:S05]  /*25a0*/  @P2 BRA `(.L_x_7154) ;  /* 0x0000008000002947 */ /* 0x000fea0003800000 */
[----:B----4-:R-:W-:Y:S02]  /*25b0*/  ISETP.NE.AND P3, PT, R166, c[0x0][0x174], PT ;  /* 0x00005d00a6007a0c */ /* 0x010fe40003f65270 */
[----:B------:R-:W-:-:S11]  /*25c0*/  MOV R176, 0x3f800000 ;  /* 0x3f80000000b07802 */ /* 0x000fd60000000f00 */
[----:B------:R-:W-:-:S04]  /*25d0*/  @P3 IADD3 R43, -R67, c[0x0][0x174], RZ ;  /* 0x00005d00432b3a10 */ /* 0x000fc80007ffe1ff */
[----:B------:R-:W-:-:S04]  /*25e0*/  @P3 LEA.HI R38, R43, R43, RZ, 0x1 ;  /* 0x0000002b2b263211 */ /* 0x000fc800078f08ff */
[----:B------:R-:W-:-:S04]  /*25f0*/  @P3 LOP3.LUT R38, R38, 0xfffffe, RZ, 0xc0, !PT ;  /* 0x00fffffe26263812 */ /* 0x000fc800078ec0ff */
[----:B------:R-:W-:-:S05]  /*2600*/  @P3 IADD3 R38, -R38, R43, RZ ;  /* 0x0000002b26263210 */ /* 0x000fca0007ffe1ff */
[----:B------:R-:W-:-:S05]  /*2610*/  @P3 IMAD R38, R38, 0x100, R81 ;  /* 0x0000010026263824 */ /* 0x000fca00078e0251 */
[----:B------:R1:W2:Y:S02]  /*2620*/  @P3 LDS R176, [R38.X4+0x12b8] ;  /* 0x0012b80026b03984 */ /* 0x0002a40000004800 */
.L_x_7154:
[----:B----4-:R-:W-:Y:S05]  /*2630*/  BSYNC B0 ;  /* 0x0000000000007941 */ /* 0x010fea0003800000 */
.L_x_7153:
[----:B--2---:R-:W-:Y:S01]  /*2640*/  FMUL.FTZ R43, R168, R176 ;  /* 0x000000b0a82b7220 */ /* 0x004fe20000410000 */
[----:B------:R-:W-:Y:S01]  /*2650*/  ISETP.NE.AND P4, PT, R164, 0x1f, PT ;  /* 0x0000001fa400780c */ /* 0x000fe20003f85270 */
[----:B------:R-:W-:Y:S01]  /*2660*/  FMUL.FTZ R163, R96, R163 ;  /* 0x000000a360a37220 */ /* 0x000fe20000410000 */
[----:B------:R-:W-:Y:S01]  /*2670*/  ISETP.GE.AND P3, PT, R62, 0x1, PT ;  /* 0x000000013e00780c */ /* 0x000fe20003f66270 */
[----:B0-----:R-:W-:Y:S01]  /*2680*/  FFMA.FTZ R41, R174, R41, R161 ;  /* 0x00000029ae297223 */ /* 0x001fe200000100a1 */
[----:B------:R-:W-:Y:S01]  /*2690*/  ISETP.GE.OR P0, PT, R166, c[0x0][0x174], P0 ;  /* 0x00005d00a6007a0c */ /* 0x000fe20000706670 */
[----:B------:R-:W-:Y:S01]  /*26a0*/  FMUL.FTZ R43, R174, R43 ;  /* 0x0000002bae2b7220 */ /* 0x000fe20000410000 */
[----:B------:R-:W-:Y:S01]  /*26b0*/  ISETP.NE.AND P5, PT, R54, RZ, PT ;  /* 0x000000ff3600720c */ /* 0x000fe20003fa5270 */
[----:B------:R-:W-:Y:S01]  /*26c0*/  FMUL.FTZ R165, R113, R178 ;  /* 0x000000b271a57220 */ /* 0x000fe20000410000 */
[----:B------:R-:W-:Y:S01]  /*26d0*/  IADD3 R201, -R75, c[0x0][0x168], -R54 ;  /* 0x00005a004bc97a10 */ /* 0x000fe20007ffe936 */
[C---:B------:R-:W-:Y:S01]  /*26e0*/  FFMA.FTZ R41, R170.reuse, R41, R163 ;  /* 0x00000029aa297223 */ /* 0x040fe200000100a3 */
[----:B------:R-:W-:Y:S01]  /*26f0*/  BSSY B0, `(.L_x_7155) ;  /* 0x00000e9000007945 */ /* 0x000fe20003800000 */
[----:B------:R-:W-:-:S02]  /*2700*/  FMUL.FTZ R43, R170, R43 ;  /* 0x0000002baa2b7220 */ /* 0x000fc40000410000 */
[----:B------:R-:W-:Y:S02]  /*2710*/  FMUL.FTZ R167, R111, R42 ;  /* 0x0000002a6fa77220 */ /* 0x000fe40000410000 */
[C---:B------:R-:W-:Y:S02]  /*2720*/  FFMA.FTZ R41, R172.reuse, R41, R165 ;  /* 0x00000029ac297223 */ /* 0x040fe400000100a5 */
[----:B-1----:R-:W-:Y:S02]  /*2730*/  FFMA.FTZ R38, R173, R156, R177 ;  /* 0x0000009cad267223 */ /* 0x002fe400000100b1 */
[----:B------:R-:W-:Y:S02]  /*2740*/  FMUL.FTZ R43, R172, R43 ;  /* 0x0000002bac2b7220 */ /* 0x000fe40000410000 */
[----:B------:R-:W-:Y:S02]  /*2750*/  FMUL.FTZ R179, R132, R179 ;  /* 0x000000b384b37220 */ /* 0x000fe40000410000 */
[----:B------:R-:W-:-:S02]  /*2760*/  FMUL.FTZ R171, R94, R171 ;  /* 0x000000ab5eab7220 */ /* 0x000fc40000410000 */
[----:B------:R-:W-:Y:S02]  /*2770*/  FFMA.FTZ R41, R160, R41, R167 ;  /* 0x00000029a0297223 */ /* 0x000fe400000100a7 */
[----:B------:R-:W-:Y:S02]  /*2780*/  FFMA.FTZ R38, R158, R38, R175 ;  /* 0x000000269e267223 */ /* 0x000fe400000100af */
[----:B------:R-:W-:Y:S02]  /*2790*/  FMUL.FTZ R43, R160, R43 ;  /* 0x0000002ba02b7220 */ /* 0x000fe40000410000 */
        /* <DEDUP_REMOVED lines=8> */
[----:B------:R-:W-:Y:S01]  /*2820*/  FMUL.FTZ R193, R156, R43 ;  /* 0x0000002b9cc17220 */ /* 0x000fe20000410000 */
        /* <DEDUP_REMOVED lines=8> */
[----:B------:R-:W-:-:S02]  /*28b0*/  FFMA.FTZ R178, R168, R38, R187 ;  /* 0x00000026a8b27223 */ /* 0x000fc400000100bb */
[----:B------:R-:W-:Y:S02]  /*28c0*/  FMUL.FTZ R191, R168, R39 ;  /* 0x00000027a8bf7220 */ /* 0x000fe40000410000 */
[C---:B------:R-:W-:Y:S01]  /*28d0*/  IMAD R180, R162.reuse, c[0x0][0x298], RZ ;  /* 0x0000a600a2b47a24 */ /* 0x040fe200078e02ff */
[----:B------:R-:W2:Y:S01]  /*28e0*/  SHFL.UP PT, R39, R178, 0x1, RZ ;  /* 0x04200000b2277989 */ /* 0x000ea200000e00ff */
[----:B------:R-:W-:Y:S02]  /*28f0*/  IMAD R188, R162, c[0x0][0x2b8], RZ ;  /* 0x0000ae00a2bc7a24 */ /* 0x000fe400078e02ff */
[C---:B------:R-:W-:Y:S01]  /*2900*/  IMAD R197, R49.reuse, c[0x0][0x29c], R180 ;  /* 0x0000a70031c57a24 */ /* 0x040fe200078e02b4 */
[----:B------:R-:W3:Y:S01]  /*2910*/  SHFL.UP PT, R38, R191, 0x1, RZ ;  /* 0x04200000bf267989 */ /* 0x000ee200000e00ff */
[----:B------:R-:W-:Y:S02]  /*2920*/  IMAD R199, R49, c[0x0][0x2bc], R188 ;  /* 0x0000af0031c77a24 */ /* 0x000fe400078e02bc */
[C---:B0-----:R-:W-:Y:S01]  /*2930*/  @P4 FFMA.FTZ R182, R193.reuse, R41, R182 ;  /* 0x00000029c1b64223 */ /* 0x041fe200000100b6 */
[----:B-----5:R-:W-:Y:S01]  /*2940*/  SHFL.IDX PT, R180, R157, RZ, 0x1f ;  /* 0x00001fff9db47589 */ /* 0x020fe200000e0000 */
[----:B-1----:R-:W-:Y:S01]  /*2950*/  @P4 FMUL.FTZ R193, R193, R40 ;  /* 0x00000028c1c14220 */ /* 0x002fe20000410000 */
[----:B------:R-:W-:-:S02]  /*2960*/  ISETP.GE.U32.AND P4, PT, R164, 0x1e, PT ;  /* 0x0000001ea400780c */ /* 0x000fc40003f86070 */
[----:B------:R-:W0:Y:S04]  /*2970*/  SHFL.DOWN PT, R41, R182, 0x2, 0x1f ;  /* 0x08401f00b6297f89 */ /* 0x000e2800000e0000 */
        /* <DEDUP_REMOVED lines=27> */
[----:B------:R-:W-:Y:S01]  /*2b30*/  @!P0 LDS.64 R38, [R81.X8+0x1b38] ;  /* 0x001b380051268984 */ /* 0x000fe20000008a00 */
        /* <DEDUP_REMOVED lines=12> */
[----:B------:R-:W-:Y:S02]  /*2c00*/  IMAD.MOV.U32 R43, RZ, RZ, RZ ;  /* 0x000000ffff2b7224 */ /* 0x000fe400078e00ff */
[----:B-1----:R-:W-:Y:S01]  /*2c10*/  @!P3 FMUL.FTZ R193, R193, R42 ;  /* 0x0000002ac1c1b220 */ /* 0x002fe20000410000 */
[----:B------:R-:W-:Y:S01]  /*2c20*/  SHFL.DOWN PT, R186, R182, 0x1, 0x1f ;  /* 0x08201f00b6ba7f89 */ /* 0x000fe200000e0000 */
[----:B------:R-:W-:-:S03]  /*2c30*/  MOV R42, R54 ;  /* 0x00000036002a7202 */ /* 0x000fc60000000f00 */
[----:B------:R-:W-:Y:S01]  /*2c40*/  SHFL.IDX PT, R184, R39, RZ, 0x1f ;  /* 0x00001fff27b87589 */ /* 0x000fe200000e0000 */
[----:B--2---:R-:W-:-:S03]  /*2c50*/  @P0 FFMA.FTZ R178, R191, R41, R178 ;  /* 0x00000029bfb20223 */ /* 0x004fc600000100b2 */
[----:B------:R-:W0:Y:S01]  /*2c60*/  SHFL.DOWN PT, R195, R193, 0x1, 0x1f ;  /* 0x08201f00c1c37f89 */ /* 0x000e2200000e0000 */
[----:B---3--:R-:W-:-:S03]  /*2c70*/  @P0 FMUL.FTZ R191, R191, R40 ;  /* 0x00000028bfbf0220 */ /* 0x008fc60000410000 */
[----:B------:R-:W-:Y:S01]  /*2c80*/  SHFL.IDX PT, R182, R182, RZ, 0x1f ;  /* 0x00001fffb6b67589 */ /* 0x000fe200000e0000 */
[----:B------:R-:W-:-:S03]  /*2c90*/  IMAD.WIDE.U32 R40, R49, c[0x0][0x298], R42 ;  /* 0x0000a60031287a25 */ /* 0x000fc600078e002a */
[----:B------:R-:W-:Y:S01]  /*2ca0*/  SHFL.UP PT, R178, R178, 0x1, RZ ;  /* 0x04200000b2b27989 */ /* 0x000fe200000e00ff */
[----:B------:R-:W-:Y:S01]  /*2cb0*/  IMAD.WIDE.U32 R42, R49, c[0x0][0x2b8], R42 ;  /* 0x0000ae00312a7a25 */ /* 0x000fe200078e002a */
[----:B------:R-:W-:Y:S02]  /*2cc0*/  IADD3 R41, R41, R197, RZ ;  /* 0x000000c529297210 */ /* 0x000fe40007ffe0ff */
[----:B------:R-:W1:Y:S02]  /*2cd0*/  SHFL.UP PT, R191, R191, 0x1, RZ ;  /* 0x04200000bfbf7989 */ /* 0x000e6400000e00ff */
[----:B------:R-:W-:Y:S01]  /*2ce0*/  IADD3 R43, R43, R199, RZ ;  /* 0x000000c72b2b7210 */ /* 0x000fe20007ffe0ff */
[C---:B------:R-:W-:Y:S01]  /*2cf0*/  IMAD.WIDE.U32 R40, R51.reuse, c[0x0][0x2a0], R40 ;  /* 0x0000a80033287a25 */ /* 0x040fe200078e0028 */
[----:B------:R-:W2:Y:S03]  /*2d00*/  SHFL.IDX PT, R193, R193, RZ, 0x1f ;  /* 0x00001fffc1c17589 */ /* 0x000ea600000e0000 */
[----:B------:R-:W-:Y:S01]  /*2d10*/  IMAD.WIDE.U32 R42, R51, c[0x0][0x2c0], R42 ;  /* 0x0000b000332a7a25 */ /* 0x000fe200078e002a */
[----:B------:R-:W-:-:S03]  /*2d20*/  IADD3 R40, P0, R75, R40, RZ ;  /* 0x000000284b287210 */ /* 0x000fc60007f1e0ff */
[----:B0-----:R-:W-:Y:S01]  /*2d30*/  @P2 FFMA.FTZ R184, R195, R184, R186 ;  /* 0x000000b8c3b82223 */ /* 0x001fe200000100ba */
[----:B------:R-:W-:Y:S02]  /*2d40*/  SHF.R.S32.HI R186, RZ, 0x1f, R51 ;  /* 0x0000001fffba7819 */ /* 0x000fe40000011433 */
[----:B------:R-:W-:Y:S01]  /*2d50*/  IADD3 R42, P2, R75, R42, RZ ;  /* 0x0000002a4b2a7210 */ /* 0x000fe20007f5e0ff */
[----:B------:R-:W-:Y:S01]  /*2d60*/  FFMA.FTZ R157, R184, R176, R169 ;  /* 0x000000b0b89d7223 */ /* 0x000fe200000100a9 */
[----:B------:R-:W-:Y:S01]  /*2d70*/  SHF.R.S32.HI R169, RZ, 0x1f, R75 ;  /* 0x0000001fffa97819 */ /* 0x000fe2000001144b */
[----:B------:R-:W-:Y:S02]  /*2d80*/  IMAD R176, R186, c[0x0][0x2a0], RZ ;  /* 0x0000a800bab07a24 */ /* 0x000fe400078e02ff */
[----:B------:R-:W-:Y:S02]  /*2d90*/  FFMA.FTZ R159, R168, R157, R159 ;  /* 0x0000009da89f7223 */ /* 0x000fe4000001009f */
[----:B------:R-:W-:-:S02]  /*2da0*/  IMAD R186, R186, c[0x0][0x2c0], RZ ;  /* 0x0000b000baba7a24 */ /* 0x000fc400078e02ff */
[----:B------:R-:W-:Y:S02]  /*2db0*/  FFMA.FTZ R161, R174, R159, R161 ;  /* 0x0000009faea17223 */ /* 0x000fe400000100a1 */
[C---:B------:R-:W-:Y:S02]  /*2dc0*/  IMAD R176, R51.reuse, c[0x0][0x2a4], R176 ;  /* 0x0000a90033b07a24 */ /* 0x040fe400078e02b0 */
[----:B------:R-:W-:Y:S02]  /*2dd0*/  FFMA.FTZ R163, R170, R161, R163 ;  /* 0x000000a1aaa37223 */ /* 0x000fe400000100a3 */
[----:B------:R-:W-:Y:S01]  /*2de0*/  IMAD R186, R51, c[0x0][0x2c4], R186 ;  /* 0x0000b10033ba7a24 */ /* 0x000fe200078e02ba */
[----:B------:R-:W-:Y:S01]  /*2df0*/  IADD3.X R41, R169, R41, R176, P0, !PT ;  /* 0x00000029a9297210 */ /* 0x000fe200007fe4b0 */
[----:B------:R-:W-:Y:S01]  /*2e00*/  FFMA.FTZ R165, R172, R163, R165 ;  /* 0x000000a3aca57223 */ /* 0x000fe200000100a5 */
[----:B------:R-:W-:Y:S01]  /*2e10*/  ISETP.GE.AND P0, PT, R201, 0x1, PT ;  /* 0x00000001c900780c */ /* 0x000fe20003f06270 */
[----:B-1----:R-:W-:Y:S01]  /*2e20*/  @P1 FFMA.FTZ R180, R191, R180, R178 ;  /* 0x000000b4bfb41223 */ /* 0x002fe200000100b2 */
[----:B------:R-:W-:Y:S01]  /*2e30*/  IADD3.X R43, R169, R43, R186, P2, !PT ;  /* 0x0000002ba92b7210 */ /* 0x000fe200017fe4ba */
[----:B------:R-:W-:Y:S01]  /*2e40*/  FFMA.FTZ R167, R160, R165, R167 ;  /* 0x000000a5a0a77223 */ /* 0x000fe200000100a7 */
[----:B------:R-:W-:Y:S01]  /*2e50*/  P2R R169, PR, RZ, 0x20 ;  /* 0x00000020ffa97803 */ /* 0x000fe20000000000 */
[----:B------:R-:W-:Y:S01]  /*2e60*/  FFMA.FTZ R186, R45, R180, R173 ;  /* 0x000000b42dba7223 */ /* 0x000fe200000100ad */
[----:B------:R-:W-:Y:S01]  /*2e70*/  SHF.L.U32 R45, R54, 0x3, RZ ;  /* 0x00000003362d7819 */ /* 0x000fe200000006ff */
[----:B------:R-:W-:-:S02]  /*2e80*/  FFMA.FTZ R169, R158, R167, R171 ;  /* 0x000000a79ea97223 */ /* 0x000fc400000100ab */
[----:B--2---:R-:W-:Y:S01]  /*2e90*/  FFMA.FTZ R39, R193, R39, R182 ;  /* 0x00000027c1277223 */ /* 0x004fe200000100b6 */
[----:B------:R-:W-:Y:S01]  /*2ea0*/  LEA.HI.SX32 R45, R45, R45, 0x1b ;  /* 0x0000002d2d2d7211 */ /* 0x000fe200078fdaff */
[----:B------:R-:W-:Y:S01]  /*2eb0*/  FFMA.FTZ R171, R156, R169, R189 ;  /* 0x000000a99cab7223 */ /* 0x000fe200000100bd */
[C---:B------:R-:W-:Y:S01]  /*2ec0*/  IADD3 R189, R54.reuse, 0xa0, RZ ;  /* 0x000000a036bd7810 */ /* 0x040fe20007ffe0ff */
[----:B------:R-:W-:Y:S01]  /*2ed0*/  FMUL.FTZ R38, R193, R38 ;  /* 0x00000026c1267220 */ /* 0x000fe20000410000 */
[----:B------:R-:W-:Y:S01]  /*2ee0*/  IADD3 R193, R54, 0xe0, RZ ;  /* 0x000000e036c17810 */ /* 0x000fe20007ffe0ff */
[----:B------:R-:W-:Y:S02]  /*2ef0*/  FFMA.FTZ R188, R156, R186, R177 ;  /* 0x000000ba9cbc7223 */ /* 0x000fe400000100b1 */
[----:B------:R-:W-:Y:S01]  /*2f00*/  FADD.FTZ R156, -R173, R186 ;  /* 0x000000baad9c7221 */ /* 0x000fe20000010100 */
[----:B------:R0:W-:Y:S01]  /*2f10*/  @!P5 STS.64 [R81.X8+0x1b38], R38 ;  /* 0x001b38265100d388 */ /* 0x0001e20000008a00 */
[----:B------:R-:W-:-:S02]  /*2f20*/  FMUL.FTZ R173, R171, R124 ;  /* 0x0000007cabad7220 */ /* 0x000fc40000410000 */
[----:B------:R-:W-:Y:S02]  /*2f30*/  FFMA.FTZ R190, R158, R188, R175 ;  /* 0x000000bc9ebe7223 */ /* 0x000fe400000100af */
[----:B------:R-:W-:Y:S02]  /*2f40*/  FADD.FTZ R158, -R177, R188 ;  /* 0x000000bcb19e7221 */ /* 0x000fe40000010100 */
[----:B------:R-:W-:Y:S02]  /*2f50*/  FMUL.FTZ R191, R161, R144 ;  /* 0x00000090a1bf7220 */ /* 0x000fe40000410000 */
[----:B------:R-:W-:Y:S02]  /*2f60*/  FFMA.FTZ R192, R160, R190, R179 ;  /* 0x000000bea0c07223 */ /* 0x000fe400000100b3 */
[----:B------:R-:W-:Y:S02]  /*2f70*/  FADD.FTZ R160, -R175, R190 ;  /* 0x000000beafa07221 */ /* 0x000fe40000010100 */
[----:B0-----:R-:W-:-:S02]  /*2f80*/  FMUL.FTZ R38, R169, R152 ;  /* 0x00000098a9267220 */ /* 0x001fc40000410000 */
[----:B------:R-:W-:Y:S02]  /*2f90*/  FFMA.FTZ R39, R156, R173, RZ ;  /* 0x000000ad9c277223 */ /* 0x000fe400000100ff */
[----:B------:R-:W-:Y:S02]  /*2fa0*/  FMUL.FTZ R175, R167, R150 ;  /* 0x00000096a7af7220 */ /* 0x000fe40000410000 */
[----:B------:R-:W-:Y:S02]  /*2fb0*/  FFMA.FTZ R39, R158, R38, R39 ;  /* 0x000000269e277223 */ /* 0x000fe40000010027 */
        /* <DEDUP_REMOVED lines=10> */
[----:B------:R-:W-:-:S02]  /*3060*/  FFMA.FTZ R172, R179, R177, R172 ;  /* 0x000000b1b3ac7223 */ /* 0x000fc400000100ac */
[----:B------:R-:W-:Y:S02]  /*3070*/  FMUL.FTZ R178, R91, R180 ;  /* 0x000000b45bb27220 */ /* 0x000fe40000410000 */
[----:B------:R-:W-:Y:S02]  /*3080*/  FFMA.FTZ R198, R174, R196, R185 ;  /* 0x000000c4aec67223 */ /* 0x000fe400000100b9 */
[----:B------:R-:W-:Y:S01]  /*3090*/  FFMA.FTZ R172, R181, R176, R172 ;  /* 0x000000b0b5ac7223 */ /* 0x000fe200000100ac */
[----:B------:R0:W-:Y:S01]  /*30a0*/  STS [R45.X4+0x858], R178 ;  /* 0x000858b22d007388 */ /* 0x0001e20000004800 */
[----:B------:R-:W-:Y:S02]  /*30b0*/  FADD.FTZ R183, -R183, R196 ;  /* 0x000000c4b7b77221 */ /* 0x000fe40000010100 */
[----:B------:R-:W-:Y:S02]  /*30c0*/  FMUL.FTZ R182, R157, R142 ;  /* 0x0000008e9db67220 */ /* 0x000fe40000410000 */
[----:B------:R-:W-:-:S02]  /*30d0*/  FFMA.FTZ R200, R168, R198, R187 ;  /* 0x000000c6a8c87223 */ /* 0x000fc400000100bb */
[----:B------:R-:W-:Y:S01]  /*30e0*/  FFMA.FTZ R168, R183, R191, R172 ;  /* 0x000000bfb7a87223 */ /* 0x000fe200000100ac */
[----:B------:R-:W-:Y:S01]  /*30f0*/  IADD3 R191, R54, 0xc0, RZ ;  /* 0x000000c036bf7810 */ /* 0x000fe20007ffe0ff */
[----:B------:R-:W-:Y:S02]  /*3100*/  FMUL.FTZ R170, R87, R38 ;  /* 0x0000002657aa7220 */ /* 0x000fe40000410000 */
[----:B------:R-:W-:Y:S02]  /*3110*/  FMUL.FTZ R184, R92, R182 ;  /* 0x000000b65cb87220 */ /* 0x000fe40000410000 */
[----:B0-----:R-:W-:Y:S01]  /*3120*/  FMUL.FTZ R178, R89, R176 ;  /* 0x000000b059b27220 */ /* 0x001fe20000410000 */
[----:B------:R-:W-:Y:S01]  /*3130*/  STS [R45.X4+0x844], R170 ;  /* 0x000844aa2d007388 */ /* 0x000fe20000004800 */
[----:B------:R-:W-:Y:S01]  /*3140*/  FMUL.FTZ R174, R88, R177 ;  /* 0x000000b158ae7220 */ /* 0x000fe20000410000 */
[----:B------:R-:W-:Y:S01]  /*3150*/  IADD3 R177, R54, 0x80, RZ ;  /* 0x0000008036b17810 */ /* 0x000fe20007ffe0ff */
[----:B------:R-:W-:Y:S01]  /*3160*/  FMUL.FTZ R172, R86, R175 ;  /* 0x000000af56ac7220 */ /* 0x000fe20000410000 */
[----:B------:R-:W-:Y:S01]  /*3170*/  STS [R45.X4+0x85c], R184 ;  /* 0x00085cb82d007388 */ /* 0x000fe20000004800 */
[----:B------:R-:W-:Y:S01]  /*3180*/  FMUL.FTZ R38, R85, R173 ;  /* 0x000000ad55267220 */ /* 0x000fe20000410000 */
[C---:B------:R-:W-:Y:S01]  /*3190*/  IADD3 R173, R54.reuse, 0x40, RZ ;  /* 0x0000004036ad7810 */ /* 0x040fe20007ffe0ff */
[----:B------:R-:W-:Y:S01]  /*31a0*/  FADD.FTZ R185, -R185, R198 ;  /* 0x000000c6b9b97221 */ /* 0x000fe20000010100 */
[----:B------:R0:W-:Y:S01]  /*31b0*/  STS [R45.X4+0x850], R178 ;  /* 0x000850b22d007388 */ /* 0x0001e20000004800 */
[----:B------:R-:W-:Y:S01]  /*31c0*/  FADD.FTZ R187, -R187, R200 ;  /* 0x000000c8bbbb7221 */ /* 0x000fe20000010100 */
[----:B------:R-:W-:Y:S01]  /*31d0*/  IADD3 R175, R54, 0x60, RZ ;  /* 0x0000006036af7810 */ /* 0x000fe20007ffe0ff */
[----:B------:R-:W-:Y:S01]  /*31e0*/  FFMA.FTZ R168, R185, R180, R168 ;  /* 0x000000b4b9a87223 */ /* 0x000fe200000100a8 */
[----:B------:R1:W-:Y:S01]  /*31f0*/  STS [R45.X4+0x84c], R174 ;  /* 0x00084cae2d007388 */ /* 0x0003e20000004800 */
[----:B------:R-:W-:Y:S01]  /*3200*/  FMUL.FTZ R39, R187, R182 ;  /* 0x000000b6bb277220 */ /* 0x000fe20000410000 */
[----:B------:R-:W-:-:S02]  /*3210*/  LEA.HI.SX32 R182, R173, R54, 0x1b ;  /* 0x00000036adb67211 */ /* 0x000fc400078fdaff */
[----:B------:R-:W-:Y:S01]  /*3220*/  STS [R45.X4+0x848], R172 ;  /* 0x000848ac2d007388 */ /* 0x000fe20000004800 */
[----:B------:R-:W-:Y:S01]  /*3230*/  FADD.FTZ R168, R168, R39 ;  /* 0x00000027a8a87221 */ /* 0x000fe20000010000 */
[C---:B------:R-:W-:Y:S02]  /*3240*/  IADD3 R39, R54.reuse, 0x20, RZ ;  /* 0x0000002036277810 */ /* 0x040fe40007ffe0ff */
[----:B------:R2:W-:Y:S01]  /*3250*/  STS [R45.X4+0x840], R38 ;  /* 0x000840262d007388 */ /* 0x0005e20000004800 */
[-C--:B0-----:R-:W-:Y:S02]  /*3260*/  LEA.HI.SX32 R178, R54, R54.reuse, 0x1b ;  /* 0x0000003636b27211 */ /* 0x081fe400078fdaff */
[-C--:B------:R-:W-:Y:S01]  /*3270*/  LEA.HI.SX32 R180, R39, R54.reuse, 0x1b ;  /* 0x0000003627b47211 */ /* 0x080fe200078fdaff */
[----:B------:R-:W-:Y:S01]  /*3280*/  BAR.SYNC.DEFER_BLOCKING 0x0 ;  /* 0x0000000000007b1d */ /* 0x000fe20000010000 */
[-C--:B------:R-:W-:Y:S02]  /*3290*/  LEA.HI.SX32 R184, R175, R54.reuse, 0x1b ;  /* 0x00000036afb87211 */ /* 0x080fe400078fdaff */
[----:B------:R-:W-:-:S02]  /*32a0*/  LEA.HI.SX32 R176, R177, R54, 0x1b ;  /* 0x00000036b1b07211 */ /* 0x000fc400078fdaff */
[----:B-1----:R-:W-:Y:S01]  /*32b0*/  LEA.HI.SX32 R174, R189, R54, 0x1b ;  /* 0x00000036bdae7211 */ /* 0x002fe200078fdaff */
[----:B--2---:R-:W-:Y:S01]  /*32c0*/  FMUL.FTZ R38, R109, R186 ;  /* 0x000000ba6d267220 */ /* 0x004fe20000410000 */
[----:B------:R-:W-:Y:S01]  /*32d0*/  LEA.HI.SX32 R172, R191, R54, 0x1b ;  /* 0x00000036bfac7211 */ /* 0x000fe200078fdaff */
[----:B------:R-:W-:Y:S01]  /*32e0*/  FMUL.FTZ R186, R94, R188 ;  /* 0x000000bc5eba7220 */ /* 0x000fe20000410000 */
[----:B------:R-:W-:Y:S01]  /*32f0*/  LEA.HI.SX32 R170, R193, R54, 0x1b ;  /* 0x00000036c1aa7211 */ /* 0x000fe200078fdaff */
[----:B------:R-:W-:Y:S02]  /*3300*/  FMUL.FTZ R188, R111, R190 ;  /* 0x000000be6fbc7220 */ /* 0x000fe40000410000 */
[----:B------:R-:W-:Y:S02]  /*3310*/  FMUL.FTZ R190, R113, R192 ;  /* 0x000000c071be7220 */ /* 0x000fe40000410000 */
[----:B------:R-:W-:Y:S02]  /*3320*/  FMUL.FTZ R192, R96, R194 ;  /* 0x000000c260c07220 */ /* 0x000fe40000410000 */
[----:B------:R-:W-:-:S02]  /*3330*/  FMUL.FTZ R194, R115, R196 ;  /* 0x000000c473c27220 */ /* 0x000fc40000410000 */
[----:B------:R-:W-:Y:S02]  /*3340*/  FMUL.FTZ R196, R98, R198 ;  /* 0x000000c662c47220 */ /* 0x000fe40000410000 */
        /* <DEDUP_REMOVED lines=9> */
[----:B------:R-:W-:Y:S04]  /*33e0*/  STS [R45.X4+0xc60], R38 ;  /* 0x000c60262d007388 */ /* 0x000fe80000004800 */
[----:B------:R1:W-:Y:S04]  /*33f0*/  STS [R45.X4+0xc64], R186 ;  /* 0x000c64ba2d007388 */ /* 0x0003e80000004800 */
[----:B------:R0:W-:Y:S04]  /*3400*/  STS [R45.X4+0xc68], R188 ;  /* 0x000c68bc2d007388 */ /* 0x0001e80000004800 */
[----:B------:R0:W-:Y:S01]  /*3410*/  STS [R45.X4+0xc6c], R190 ;  /* 0x000c6cbe2d007388 */ /* 0x0001e20000004800 */
[----:B-1----:R-:W-:-:S03]  /*3420*/  SHF.L.U64.HI R186, R83, 0x2, R80 ;  /* 0x0000000253ba7819 */ /* 0x002fc60000010250 */
        /* <DEDUP_REMOVED lines=12> */
[----:B------:R-:W-:-:S04]  /*34f0*/  IMAD.WIDE.U32 R42, R81, c[0x0][0x2d0], R42 ;  /* 0x0000b400512a7a25 */ /* 0x000fc800078e002a */
[----:B------:R-:W-:Y:S01]  /*3500*/  IMAD R45, R81, c[0x0][0x2d4], R44 ;  /* 0x0000b500512d7a24 */ /* 0x000fe200078e022c */
[----:B------:R-:W-:Y:S01]  /*3510*/  LEA R44, P1, R42, c[0x0][0x320], 0x2 ;  /* 0x0000c8002a2c7a11 */ /* 0x000fe200078210ff */
[----:B------:R-:W-:-:S03]  /*3520*/  IMAD.IADD R39, R41, 0x1, R39 ;  /* 0x0000000129277824 */ /* 0x000fc600078e0227 */
[----:B------:R-:W-:Y:S02]  /*3530*/  IADD3 R45, R43, R45, RZ ;  /* 0x0000002d2b2d7210 */ /* 0x000fe40007ffe0ff */
[----:B------:R-:W-:Y:S02]  /*3540*/  LEA.HI.X R39, R40, c[0x0][0x31c], R39, 0x2, P0 ;  /* 0x0000c70028277a11 */ /* 0x000fe400000f1427 */
[----:B------:R-:W-:-:S03]  /*3550*/  LEA.HI.X R45, R42, c[0x0][0x324], R45, 0x2, P1 ;  /* 0x0000c9002a2d7a11 */ /* 0x000fc600008f142d */
[----:B------:R1:W-:Y:S04]  /*3560*/  RED.E.ADD.F32.FTZ.RN.STRONG.GPU [R38.64], R191 ;  /* 0x000000bf2600798e */ /* 0x0003e8000c10e784 */
[----:B0-----:R1:W-:Y:S02]  /*3570*/  RED.E.ADD.F32.FTZ.RN.STRONG.GPU [R44.64], R199 ;  /* 0x000000c72c00798e */ /* 0x0013e4000c10e784 */
.L_x_7156:
[----:B01234-:R-:W-:Y:S05]  /*3580*/  BSYNC B0 ;  /* 0x0000000000007941 */ /* 0x01ffea0003800000 */
.L_x_7155:
[----:B------:R0:W1:Y:S01]  /*3590*/  LDS R43, [R180.X4+0xce0] ;  /* 0x000ce000b42b7984 */ /* 0x0000620000004800 */
[----:B------:R-:W-:Y:S01]  /*35a0*/  ISETP.GE.AND P6, PT, R201, 0x21, PT ;  /* 0x00000021c900780c */ /* 0x000fe20003fc6270 */
[C---:B------:R-:W-:Y:S01]  /*35b0*/  IMAD R38, R186.reuse, c[0x0][0x2b0], RZ ;  /* 0x0000ac00ba267a24 */ /* 0x040fe200078e02ff */
[----:B------:R-:W-:Y:S01]  /*35c0*/  SHF.L.U32 R199, R83, 0x2, RZ ;  /* 0x0000000253c77819 */ /* 0x000fe200000006ff */
[----:B------:R-:W-:Y:S01]  /*35d0*/  IMAD R39, R186, c[0x0][0x2d0], RZ ;  /* 0x0000b400ba277a24 */ /* 0x000fe200078e02ff */
[----:B------:R-:W-:Y:S01]  /*35e0*/  BSSY B0, `(.L_x_7157) ;  /* 0x0000010000007945 */ /* 0x000fe20003800000 */
[----:B------:R-:W-:-:S02]  /*35f0*/  ISETP.GE.AND P0, PT, R201, 0x41, PT ;  /* 0x00000041c900780c */ /* 0x000fc40003f06270 */
[----:B------:R-:W-:Y:S01]  /*3600*/  ISETP.GE.AND P1, PT, R201, 0x61, PT ;  /* 0x00000061c900780c */ /* 0x000fe20003f26270 */
[----:B------:R-:W-:Y:S01]  /*3610*/  IMAD R45, R199, c[0x0][0x2b4], R38 ;  /* 0x0000ad00c72d7a24 */ /* 0x000fe200078e0226 */
[----:B------:R-:W-:Y:S01]  /*3620*/  ISETP.GE.AND P2, PT, R201, 0x81, PT ;  /* 0x00000081c900780c */ /* 0x000fe20003f46270 */
[----:B------:R-:W-:Y:S01]  /*3630*/  IMAD R191, R199, c[0x0][0x2d4], R39 ;  /* 0x0000b500c7bf7a24 */ /* 0x000fe200078e0227 */
[C---:B------:R-:W-:Y:S02]  /*3640*/  ISETP.GE.AND P3, PT, R201.reuse, 0xa1, PT ;  /* 0x000000a1c900780c */ /* 0x040fe40003f66270 */
[C---:B------:R-:W-:Y:S02]  /*3650*/  ISETP.GE.AND P4, PT, R201.reuse, 0xc1, PT ;  /* 0x000000c1c900780c */ /* 0x040fe40003f86270 */
[----:B------:R-:W-:Y:S01]  /*3660*/  ISETP.GE.AND P5, PT, R201, 0xe1, PT ;  /* 0x000000e1c900780c */ /* 0x000fe20003fa6270 */
[----:B------:R-:W-:Y:S07]  /*3670*/  @!P6 BRA `(.L_x_7158) ;  /* 0x000000600000e947 */ /* 0x000fee0003800000 */
[----:B0-----:R-:W-:-:S04]  /*3680*/  IMAD.WIDE.U32 R40, R199, c[0x0][0x2b0], R10 ;  /* 0x0000ac00c7287a25 */ /* 0x001fc800078e000a */
[----:B------:R-:W-:Y:S01]  /*3690*/  IMAD.WIDE.U32 R38, R199, c[0x0][0x2d0], R24 ;  /* 0x0000b400c7267a25 */ /* 0x000fe200078e0018 */
[----:B------:R-:W-:-:S03]  /*36a0*/  IADD3 R41, R41, R45, RZ ;  /* 0x0000002d29297210 */ /* 0x000fc60007ffe0ff */
[----:B------:R-:W-:Y:S02]  /*36b0*/  IMAD.IADD R39, R39, 0x1, R191 ;  /* 0x0000000127277824 */ /* 0x000fe400078e02bf */
[----:B------:R0:W-:Y:S04]  /*36c0*/  RED.E.ADD.F32.FTZ.RN.STRONG.GPU [R40.64], R193 ;  /* 0x000000c12800798e */ /* 0x0001e8000c10e784 */
[----:B-1----:R0:W-:Y:S02]  /*36d0*/  RED.E.ADD.F32.FTZ.RN.STRONG.GPU [R38.64], R43 ;  /* 0x0000002b2600798e */ /* 0x0021e4000c10e784 */
.L_x_7158:
[----:B0-----:R-:W-:Y:S05]  /*36e0*/  BSYNC B0 ;  /* 0x0000000000007941 */ /* 0x001fea0003800000 */
.L_x_7157:
[----:B-1----:R0:W1:Y:S01]  /*36f0*/  LDS R43, [R182.X4+0xd60] ;  /* 0x000d6000b62b7984 */ /* 0x0020620000004800 */
[----:B------:R-:W-:Y:S01]  /*3700*/  BSSY B0, `(.L_x_7159) ;  /* 0x0000008000007945 */ /* 0x000fe20003800000 */
[----:B------:R-:W-:Y:S05]  /*3710*/  @!P0 BRA `(.L_x_7160) ;  /* 0x0000006000008947 */ /* 0x000fea0003800000 */
[----:B------:R-:W-:-:S04]  /*3720*/  IMAD.WIDE.U32 R40, R199, c[0x0][0x2b0], R12 ;  /* 0x0000ac00c7287a25 */ /* 0x000fc800078e000c */
[----:B------:R-:W-:Y:S01]  /*3730*/  IMAD.WIDE.U32 R38, R199, c[0x0][0x2d0], R26 ;  /* 0x0000b400c7267a25 */ /* 0x000fe200078e001a */
[----:B------:R-:W-:-:S04]  /*3740*/  IADD3 R41, R45, R41, RZ ;  /* 0x000000292d297210 */ /* 0x000fc80007ffe0ff */
[----:B------:R-:W-:Y:S01]  /*3750*/  IADD3 R39, R191, R39, RZ ;  /* 0x00000027bf277210 */ /* 0x000fe20007ffe0ff */
[----:B------:R2:W-:Y:S04]  /*3760*/  RED.E.ADD.F32.FTZ.RN.STRONG.GPU [R40.64], R195 ;  /* 0x000000c32800798e */ /* 0x0005e8000c10e784 */
[----:B-1----:R2:W-:Y:S02]  /*3770*/  RED.E.ADD.F32.FTZ.RN.STRONG.GPU [R38.64], R43 ;  /* 0x0000002b2600798e */ /* 0x0025e4000c10e784 */
.L_x_7160:
[----:B------:R-:W-:Y:S05]  /*3780*/  BSYNC B0 ;  /* 0x0000000000007941 */ /* 0x000fea0003800000 */
.L_x_7159:
[----:B-12---:R1:W2:Y:S01]  /*3790*/  LDS R43, [R184.X4+0xde0] ;  /* 0x000de000b82b7984 */ /* 0x0062a20000004800 */
[----:B------:R-:W-:Y:S01]  /*37a0*/  BSSY B0, `(.L_x_7161) ;  /* 0x0000008000007945 */ /* 0x000fe20003800000 */
[----:B------:R-:W-:Y:S05]  /*37b0*/  @!P1 BRA `(.L_x_7162) ;  /* 0x0000006000009947 */ /* 0x000fea0003800000 */
[----:B------:R-:W-:-:S04]  /*37c0*/  IMAD.WIDE.U32 R40, R199, c[0x0][0x2b0], R14 ;  /* 0x0000ac00c7287a25 */ /* 0x000fc800078e000e */
[----:B------:R-:W-:Y:S01]  /*37d0*/  IMAD.WIDE.U32 R38, R199, c[0x0][0x2d0], R28 ;  /* 0x0000b400c7267a25 */ /* 0x000fe200078e001c */
[----:B------:R-:W-:-:S03]  /*37e0*/  IADD3 R41, R45, R41, RZ ;  /* 0x000000292d297210 */ /* 0x000fc60007ffe0ff */
[----:B------:R-:W-:Y:S02]  /*37f0*/  IMAD.IADD R39, R191, 0x1, R39 ;  /* 0x00000001bf277824 */ /* 0x000fe400078e0227 */
[----:B------:R3:W-:Y:S04]  /*3800*/  RED.E.ADD.F32.FTZ.RN.STRONG.GPU [R40.64], R197 ;  /* 0x000000c52800798e */ /* 0x0007e8000c10e784 */
[----:B--2---:R3:W-:Y:S02]  /*3810*/  RED.E.ADD.F32.FTZ.RN.STRONG.GPU [R38.64], R43 ;  /* 0x0000002b2600798e */ /* 0x0047e4000c10e784 */
.L_x_7162:
[----:B------:R-:W-:Y:S05]  /*3820*/  BSYNC B0 ;  /* 0x0000000000007941 */ /* 0x000fea0003800000 */
.L_x_7161:
[----:B--23--:R2:W3:Y:S01]  /*3830*/  LDS R43, [R176.X4+0xe60] ;  /* 0x000e6000b02b7984 */ /* 0x00c4e20000004800 */
[----:B------:R-:W-:Y:S01]  /*3840*/  BSSY B0, `(.L_x_7163) ;  /* 0x0000008000007945 */ /* 0x000fe20003800000 */
[----:B------:R-:W-:Y:S05]  /*3850*/  @!P2 BRA `(.L_x_7164) ;  /* 0x000000600000a947 */ /* 0x000fea0003800000 */
[----:B------:R-:W-:-:S04]  /*3860*/  IMAD.WIDE.U32 R40, R199, c[0x0][0x2b0], R16 ;  /* 0x0000ac00c7287a25 */ /* 0x000fc800078e0010 */
[----:B------:R-:W-:Y:S01]  /*3870*/  IMAD.WIDE.U32 R38, R199, c[0x0][0x2d0], R30 ;  /* 0x0000b400c7267a25 */ /* 0x000fe200078e001e */
[----:B------:R-:W-:-:S04]  /*3880*/  IADD3 R41, R45, R41, RZ ;  /* 0x000000292d297210 */ /* 0x000fc80007ffe0ff */
[----:B------:R-:W-:Y:S01]  /*3890*/  IADD3 R39, R191, R39, RZ ;  /* 0x00000027bf277210 */ /* 0x000fe20007ffe0ff */
[----:B------:R4:W-:Y:S04]  /*38a0*/  RED.E.ADD.F32.FTZ.RN.STRONG.GPU [R40.64], R189 ;  /* 0x000000bd2800798e */ /* 0x0009e8000c10e784 */
[----:B---3--:R4:W-:Y:S02]  /*38b0*/  RED.E.ADD.F32.FTZ.RN.STRONG.GPU [R38.64], R43 ;  /* 0x0000002b2600798e */ /* 0x0089e4000c10e784 */
.L_x_7164:
[----:B------:R-:W-:Y:S05]  /*38c0*/  BSYNC B0 ;  /* 0x0000000000007941 */ /* 0x000fea0003800000 */
.L_x_7163:
[----:B---34-:R3:W4:Y:S01]  /*38d0*/  LDS R43, [R174.X4+0xee0] ;  /* 0x000ee000ae2b7984 */ /* 0x0187220000004800 */
[----:B------:R-:W-:Y:S01]  /*38e0*/  BSSY B0, `(.L_x_7165) ;  /* 0x0000008000007945 */ /* 0x000fe20003800000 */
[----:B------:R-:W-:Y:S05]  /*38f0*/  @!P3 BRA `(.L_x_7166) ;  /* 0x000000600000b947 */ /* 0x000fea0003800000 */
[----:B------:R-:W-:-:S04]  /*3900*/  IMAD.WIDE.U32 R40, R199, c[0x0][0x2b0], R18 ;  /* 0x0000ac00c7287a25 */ /* 0x000fc800078e0012 */
[----:B------:R-:W-:Y:S01]  /*3910*/  IMAD.WIDE.U32 R38, R199, c[0x0][0x2d0], R32 ;  /* 0x0000b400c7267a25 */ /* 0x000fe200078e0020 */
[----:B------:R-:W-:-:S03]  /*3920*/  IADD3 R41, R45, R41, RZ ;  /* 0x000000292d297210 */ /* 0x000fc60007ffe0ff */
[----:B------:R-:W-:Y:S02]  /*3930*/  IMAD.IADD R39, R191, 0x1, R39 ;  /* 0x00000001bf277824 */ /* 0x000fe400078e0227 */
[----:B------:R0:W-:Y:S04]  /*3940*/  RED.E.ADD.F32.FTZ.RN.STRONG.GPU [R40.64], R177 ;  /* 0x000000b12800798e */ /* 0x0001e8000c10e784 */
[----:B----4-:R0:W-:Y:S02]  /*3950*/  RED.E.ADD.F32.FTZ.RN.STRONG.GPU [R38.64], R43 ;  /* 0x0000002b2600798e */ /* 0x0101e4000c10e784 */
.L_x_7166:
[----:B------:R-:W-:Y:S05]  /*3960*/  BSYNC B0 ;  /* 0x0000000000007941 */ /* 0x000fea0003800000 */
.L_x_7165:
[----:B0---4-:R0:W4:Y:S01]  /*3970*/  LDS R43, [R172.X4+0xf60] ;  /* 0x000f6000ac2b7984 */ /* 0x0111220000004800 */
[----:B------:R-:W-:Y:S01]  /*3980*/  BSSY B0, `(.L_x_7167) ;  /* 0x0000008000007945 */ /* 0x000fe20003800000 */
[----:B------:R-:W-:Y:S05]  /*3990*/  @!P4 BRA `(.L_x_7168) ;  /* 0x000000600000c947 */ /* 0x000fea0003800000 */
[----:B------:R-:W-:-:S04]  /*39a0*/  IMAD.WIDE.U32 R40, R199, c[0x0][0x2b0], R20 ;  /* 0x0000ac00c7287a25 */ /* 0x000fc800078e0014 */
[----:B------:R-:W-:Y:S01]  /*39b0*/  IMAD.WIDE.U32 R38, R199, c[0x0][0x2d0], R34 ;  /* 0x0000b400c7267a25 */ /* 0x000fe200078e0022 */
[----:B------:R-:W-:-:S04]  /*39c0*/  IADD3 R41, R45, R41, RZ ;  /* 0x000000292d297210 */ /* 0x000fc80007ffe0ff */
[----:B------:R-:W-:Y:S01]  /*39d0*/  IADD3 R39, R191, R39, RZ ;  /* 0x00000027bf277210 */ /* 0x000fe20007ffe0ff */
[----:B------:R0:W-:Y:S04]  /*39e0*/  RED.E.ADD.F32.FTZ.RN.STRONG.GPU [R40.64], R175 ;  /* 0x000000af2800798e */ /* 0x0001e8000c10e784 */
[----:B----4-:R0:W-:Y:S02]  /*39f0*/  RED.E.ADD.F32.FTZ.RN.STRONG.GPU [R38.64], R43 ;  /* 0x0000002b2600798e */ /* 0x0101e4000c10e784 */
.L_x_7168:
[----:B------:R-:W-:Y:S05]  /*3a00*/  BSYNC B0 ;  /* 0x0000000000007941 */ /* 0x000fea0003800000 */
.L_x_7167:
[----:B0---4-:R0:W4:Y:S01]  /*3a10*/  LDS R43, [R170.X4+0xfe0] ;  /* 0x000fe000aa2b7984 */ /* 0x0111220000004800 */
        /* <DEDUP_REMOVED lines=8> */
.L_x_7170:
[----:B------:R-:W-:Y:S05]  /*3aa0*/  BSYNC B0 ;  /* 0x0000000000007941 */ /* 0x000fea0003800000 */
.L_x_7169:
[----:B0-----:R-:W0:Y:S01]  /*3ab0*/  SHFL.DOWN P0, R39, R168, 0x1, 0x1f ;  /* 0x08201f00a8277f89 */ /* 0x001e220000000000 */
[-C--:B------:R-:W-:Y:S01]  /*3ac0*/  FMUL.FTZ R40, R122, R159.reuse ;  /* 0x0000009f7a287220 */ /* 0x080fe20000410000 */
[----:B------:R-:W-:Y:S01]  /*3ad0*/  ISETP.NE.AND P2, PT, R54, RZ, PT ;  /* 0x000000ff3600720c */ /* 0x000fe20003f45270 */
[----:B------:R-:W-:Y:S01]  /*3ae0*/  FMUL.FTZ R126, R126, R159 ;  /* 0x0000009f7e7e7220 */ /* 0x000fe20000410000 */
[----:B------:R-:W-:Y:S01]  /*3af0*/  BSSY B0, `(.L_x_7171) ;  /* 0x0000041000007945 */ /* 0x000fe20003800000 */
[----:B------:R-:W-:-:S02]  /*3b00*/  FMUL.FTZ R40, R40, R185 ;  /* 0x000000b928287220 */ /* 0x000fc40000410000 */
[-C--:B------:R-:W-:Y:S02]  /*3b10*/  FMUL.FTZ R42, R122, R157.reuse ;  /* 0x0000009d7a2a7220 */ /* 0x080fe40000410000 */
        /* <DEDUP_REMOVED lines=8> */
[----:B0-----:R-:W-:Y:S02]  /*3ba0*/  @P0 FADD R39, R168, R39 ;  /* 0x00000027a8270221 */ /* 0x001fe40000000000 */
[C---:B------:R-:W-:Y:S02]  /*3bb0*/  FMUL.FTZ R167, R122.reuse, R167 ;  /* 0x000000a77aa77220 */ /* 0x040fe40000410000 */
[----:B------:R-:W-:Y:S01]  /*3bc0*/  FMUL.FTZ R169, R122, R169 ;  /* 0x000000a97aa97220 */ /* 0x000fe20000410000 */
[----:B------:R-:W0:Y:S01]  /*3bd0*/  SHFL.DOWN P0, R38, R39, 0x2, 0x1f ;  /* 0x08401f0027267f89 */ /* 0x000e220000000000 */
[----:B------:R-:W-:-:S02]  /*3be0*/  FMUL.FTZ R130, R130, R163 ;  /* 0x000000a382827220 */ /* 0x000fc40000410000 */
[----:B------:R-:W-:Y:S02]  /*3bf0*/  FMUL.FTZ R167, R167, R160 ;  /* 0x000000a0a7a77220 */ /* 0x000fe40000410000 */
[----:B------:R-:W-:Y:S02]  /*3c00*/  FMUL.FTZ R138, R138, R171 ;  /* 0x000000ab8a8a7220 */ /* 0x000fe40000410000 */
[----:B------:R-:W-:Y:S02]  /*3c10*/  FMUL.FTZ R169, R169, R158 ;  /* 0x0000009ea9a97220 */ /* 0x000fe40000410000 */
[----:B------:R-:W-:Y:S02]  /*3c20*/  FFMA.FTZ R127, R130, R146, R127 ;  /* 0x00000092827f7223 */ /* 0x000fe4000001007f */
[----:B------:R-:W-:Y:S02]  /*3c30*/  FFMA.FTZ R121, R136, R152, R121 ;  /* 0x0000009888797223 */ /* 0x000fe40000010079 */
[----:B------:R-:W-:-:S02]  /*3c40*/  FFMA.FTZ R136, R87, R136, R169 ;  /* 0x0000008857887223 */ /* 0x000fc400000100a9 */
[----:B------:R-:W-:Y:S02]  /*3c50*/  FADD.FTZ R137, R126, R137 ;  /* 0x000000897e897221 */ /* 0x000fe40000010000 */
[----:B------:R-:W-:Y:S02]  /*3c60*/  FADD.FTZ R135, R42, R135 ;  /* 0x000000872a877221 */ /* 0x000fe40000010000 */
[----:B------:R-:W-:Y:S02]  /*3c70*/  FFMA.FTZ R123, R41, R150, R123 ;  /* 0x00000096297b7223 */ /* 0x000fe4000001007b */
[----:B------:R-:W-:Y:S02]  /*3c80*/  FFMA.FTZ R119, R138, R124, R119 ;  /* 0x0000007c8a777223 */ /* 0x000fe40000010077 */
[----:B------:R-:W-:Y:S02]  /*3c90*/  FADD.FTZ R147, R136, R147 ;  /* 0x0000009388937221 */ /* 0x000fe40000010000 */
[----:B0-----:R-:W-:-:S02]  /*3ca0*/  @P0 FADD R38, R39, R38 ;  /* 0x0000002627260221 */ /* 0x001fc40000000000 */
[----:B------:R-:W-:-:S03]  /*3cb0*/  FMUL.FTZ R39, R128, R161 ;  /* 0x000000a180277220 */ /* 0x000fc60000410000 */
[----:B----4-:R-:W0:Y:S01]  /*3cc0*/  SHFL.DOWN P0, R43, R38, 0x4, 0x1f ;  /* 0x08801f00262b7f89 */ /* 0x010e220000000000 */
[----:B------:R-:W-:Y:S02]  /*3cd0*/  FFMA.FTZ R129, R39, R144, R129 ;  /* 0x0000009027817223 */ /* 0x000fe40000010081 */
[----:B0-----:R-:W-:Y:S02]  /*3ce0*/  @P0 FADD R43, R38, R43 ;  /* 0x0000002b262b0221 */ /* 0x001fe40000000000 */
[----:B------:R-:W-:-:S03]  /*3cf0*/  FMUL.FTZ R38, R122, R161 ;  /* 0x000000a17a267220 */ /* 0x000fc60000410000 */
[----:B------:R-:W0:Y:S01]  /*3d00*/  SHFL.DOWN P0, R44, R43, 0x8, 0x1f ;  /* 0x09001f002b2c7f89 */ /* 0x000e220000000000 */
[----:B------:R-:W-:Y:S02]  /*3d10*/  FMUL.FTZ R183, R38, R183 ;  /* 0x000000b726b77220 */ /* 0x000fe40000410000 */
[----:B------:R-:W-:Y:S02]  /*3d20*/  FMUL.FTZ R38, R122, R163 ;  /* 0x000000a37a267220 */ /* 0x000fe40000410000 */
[----:B------:R-:W-:Y:S02]  /*3d30*/  FFMA.FTZ R40, R90, R39, R183 ;  /* 0x000000275a287223 */ /* 0x000fe400000100b7 */
[----:B------:R-:W-:Y:S02]  /*3d40*/  FMUL.FTZ R181, R38, R181 ;  /* 0x000000b526b57220 */ /* 0x000fe40000410000 */
[-C--:B------:R-:W-:Y:S02]  /*3d50*/  FMUL.FTZ R38, R122, R165.reuse ;  /* 0x000000a57a267220 */ /* 0x080fe40000410000 */
[----:B------:R-:W-:-:S02]  /*3d60*/  FMUL.FTZ R39, R132, R165 ;  /* 0x000000a584277220 */ /* 0x000fc40000410000 */
[----:B------:R-:W-:Y:S02]  /*3d70*/  FMUL.FTZ R38, R38, R179 ;  /* 0x000000b326267220 */ /* 0x000fe40000410000 */
[----:B------:R-:W-:Y:S02]  /*3d80*/  FADD.FTZ R139, R40, R139 ;  /* 0x0000008b288b7221 */ /* 0x000fe40000010000 */
[----:B------:R-:W-:Y:S02]  /*3d90*/  FFMA.FTZ R125, R39, R148, R125 ;  /* 0x00000094277d7223 */ /* 0x000fe4000001007d */
[----:B------:R-:W-:Y:S02]  /*3da0*/  FFMA.FTZ R40, R88, R39, R38 ;  /* 0x0000002758287223 */ /* 0x000fe40000010026 */
[----:B------:R-:W-:Y:S02]  /*3db0*/  FMUL.FTZ R39, R122, R171 ;  /* 0x000000ab7a277220 */ /* 0x000fe40000410000 */
[----:B------:R-:W-:-:S02]  /*3dc0*/  FFMA.FTZ R130, R89, R130, R181 ;  /* 0x0000008259827223 */ /* 0x000fc400000100b5 */
[----:B0-----:R-:W-:Y:S01]  /*3dd0*/  @P0 FADD R44, R43, R44 ;  /* 0x0000002c2b2c0221 */ /* 0x001fe20000000000 */
[----:B------:R-:W-:Y:S01]  /*3de0*/  ISETP.NE.AND P0, PT, R62, RZ, PT ;  /* 0x000000ff3e00720c */ /* 0x000fe20003f05270 */
[----:B------:R-:W-:Y:S02]  /*3df0*/  FMUL.FTZ R39, R39, R156 ;  /* 0x0000009c27277220 */ /* 0x000fe40000410000 */
[----:B------:R-:W-:Y:S01]  /*3e00*/  FFMA.FTZ R38, R86, R41, R167 ;  /* 0x0000002956267223 */ /* 0x000fe200000100a7 */
[----:B------:R-:W0:Y:S01]  /*3e10*/  SHFL.DOWN P1, R45, R44, 0x10, 0x1f ;  /* 0x0a001f002c2d7f89 */ /* 0x000e220000020000 */
[----:B------:R-:W-:Y:S02]  /*3e20*/  FFMA.FTZ R39, R85, R138, R39 ;  /* 0x0000008a55277223 */ /* 0x000fe40000010027 */
[----:B------:R-:W-:Y:S02]  /*3e30*/  FADD.FTZ R141, R130, R141 ;  /* 0x0000008d828d7221 */ /* 0x000fe40000010000 */
[----:B------:R-:W-:-:S02]  /*3e40*/  FADD.FTZ R143, R40, R143 ;  /* 0x0000008f288f7221 */ /* 0x000fc40000010000 */
[----:B------:R-:W-:Y:S02]  /*3e50*/  FADD.FTZ R145, R38, R145 ;  /* 0x0000009126917221 */ /* 0x000fe40000010000 */
[----:B------:R-:W-:Y:S02]  /*3e60*/  FADD.FTZ R100, R39, R100 ;  /* 0x0000006427647221 */ /* 0x000fe40000010000 */
[----:B0-----:R-:W-:-:S05]  /*3e70*/  @P1 FADD R45, R44, R45 ;  /* 0x0000002d2c2d1221 */ /* 0x001fca0000000000 */
[----:B------:R0:W-:Y:S04]  /*3e80*/  @!P0 STS [0x1084], R45 ;  /* 0x0010842dff008388 */ /* 0x0001e80000000800 */
[----:B------:R-:W-:Y:S06]  /*3e90*/  BAR.SYNC.DEFER_BLOCKING 0x0 ;  /* 0x0000000000007b1d */ /* 0x000fec0000010000 */
[----:B------:R-:W-:Y:S05]  /*3ea0*/  @P2 BRA `(.L_x_7172) ;  /* 0x0000005000002947 */ /* 0x000fea0003800000 */
[----:B0-----:R-:W-:Y:S02]  /*3eb0*/  ISETP.NE.AND P0, PT, R166, c[0x0][0x174], PT ;  /* 0x00005d00a6007a0c */ /* 0x001fe40003f05270 */
[----:B------:R-:W-:-:S11]  /*3ec0*/  SHF.L.U32 R40, R81, 0x2, RZ ;  /* 0x0000000251287819 */ /* 0x000fd600000006ff */
[----:B------:R-:W0:Y:S02]  /*3ed0*/  @P0 LDS R38, [R40+0x2338] ;  /* 0x0023380028260984 */ /* 0x000e240000000800 */
[----:B0-----:R-:W-:-:S05]  /*3ee0*/  @P0 FADD.FTZ R45, R45, R38 ;  /* 0x000000262d2d0221 */ /* 0x001fca0000010000 */
[----:B------:R0:W-:Y:S02]  /*3ef0*/  STS [R40+0x2338], R45 ;  /* 0x0023382d28007388 */ /* 0x0001e40000000800 */
.L_x_7172:
[----:B0-----:R-:W-:Y:S05]  /*3f00*/  BSYNC B0 ;  /* 0x0000000000007941 */ /* 0x001fea0003800000 */
.L_x_7171:
[----:B------:R-:W-:Y:S02]  /*3f10*/  IADD3 R81, R81, 0x1, RZ ;  /* 0x0000000151517810 */ /* 0x000fe40007ffe0ff */
[----:B------:R-:W-:Y:S02]  /*3f20*/  IADD3 R83, P1, R83, 0x1, RZ ;  /* 0x0000000153537810 */ /* 0x000fe40007f3e0ff */
[----:B------:R-:W-:Y:S02]  /*3f30*/  ISETP.GE.AND P0, PT, R81, c[0x0][0x16c], PT ;  /* 0x00005b0051007a0c */ /* 0x000fe40003f06270 */
[----:B------:R-:W-:-:S11]  /*3f40*/  IADD3.X R80, RZ, R80, RZ, P1, !PT ;  /* 0x00000050ff507210 */ /* 0x000fd60000ffe4ff */
[----:B------:R-:W-:Y:S01]  /*3f50*/  @P0 CALL.REL.NOINC `(.L_x_7152) ;  /* 0x0000001000000944 */ /* 0x000fe20003c00000 */
[----:B------:R-:W-:Y:S05]  /*3f60*/  BRA `(.L_x_7173) ;  /* 0xffffda2000007947 */ /* 0x000fea000383ffff */
.L_x_7152:
[----:B------:R-:W-:Y:S01]  /*3f70*/  BAR.SYNC.DEFER_BLOCKING 0x0 ;  /* 0x0000000000007b1d */ /* 0x000fe20000010000 */
[----:B------:R-:W-:Y:S01]  /*3f80*/  ISETP.NE.AND P0, PT, R54, RZ, PT ;  /* 0x000000ff3600720c */ /* 0x000fe20003f05270 */
[----:B------:R-:W-:Y:S02]  /*3f90*/  IMAD R12, R162, c[0x0][0x2d8], RZ ;  /* 0x0000b600a20c7a24 */ /* 0x000fe400078e02ff */
[C---:B------:R-:W-:Y:S02]  /*3fa0*/  IMAD.WIDE.U32 R10, R49.reuse, c[0x0][0x2d8], RZ ;  /* 0x0000b600310a7a25 */ /* 0x040fe400078e00ff */
[----:B------:R-:W-:Y:S02]  /*3fb0*/  BSSY B0, `(.L_x_7174) ;  /* 0x0000030000007945 */ /* 0x000fe40003800000 */
[----:B------:R-:W-:Y:S02]  /*3fc0*/  IMAD R37, R49, c[0x0][0x2dc], R12 ;  /* 0x0000b70031257a24 */ /* 0x000fe400078e020c */
[----:B------:R-:W-:-:S02]  /*3fd0*/  IMAD R17, R47, c[0x0][0x2e0], RZ ;  /* 0x0000b8002f117a24 */ /* 0x000fc400078e02ff */
[----:B------:R-:W-:Y:S01]  /*3fe0*/  IMAD R41, R67, -0x100, R50 ;  /* 0xffffff0043297824 */ /* 0x000fe200078e0232 */
[----:B------:R-:W-:Y:S01]  /*3ff0*/  IADD3 R11, R11, R37, RZ ;  /* 0x000000250b0b7210 */ /* 0x000fe20007ffe0ff */
[----:B------:R-:W-:Y:S02]  /*4000*/  IMAD.MOV.U32 R15, RZ, RZ, 0x4 ;  /* 0x00000004ff0f7424 */ /* 0x000fe400078e00ff */
[C---:B------:R-:W-:Y:S01]  /*4010*/  IMAD R17, R0.reuse, c[0x0][0x2e4], R17 ;  /* 0x0000b90000117a24 */ /* 0x040fe200078e0211 */
[----:B------:R-:W-:Y:S01]  /*4020*/  SHF.R.S32.HI R39, RZ, 0x1f, R41 ;  /* 0x0000001fff277819 */ /* 0x000fe20000011429 */
[----:B------:R-:W-:-:S04]  /*4030*/  IMAD.WIDE.U32 R12, R0, c[0x0][0x2e0], R10 ;  /* 0x0000b800000c7a25 */ /* 0x000fc800078e000a */
[C---:B------:R-:W-:Y:S01]  /*4040*/  IMAD.WIDE R10, R2.reuse, R15, c[0x0][0x330] ;  /* 0x0000cc00020a7625 */ /* 0x040fe200078e020f */
[----:B------:R-:W-:Y:S01]  /*4050*/  IADD3 R15, P2, R41, R12, RZ ;  /* 0x0000000c290f7210 */ /* 0x000fe20007f5e0ff */
[----:B------:R-:W-:Y:S03]  /*4060*/  STS [R76], R119 ;  /* 0x000000774c007388 */ /* 0x000fe60000000800 */
[----:B------:R-:W-:Y:S01]  /*4070*/  IADD3.X R13, R39, R17, R13, P2, !PT ;  /* 0x00000011270d7210 */ /* 0x000fe200017fe40d */
[----:B------:R-:W-:Y:S01]  /*4080*/  STS [R76+0x4], R121 ;  /* 0x000004794c007388 */ /* 0x000fe20000000800 */
[C---:B------:R-:W-:Y:S02]  /*4090*/  LEA R16, P4, R15.reuse, R10, 0x2 ;  /* 0x0000000a0f107211 */ /* 0x040fe400078810ff */
[----:B------:R-:W-:Y:S01]  /*40a0*/  IADD3 R12, P2, R2, R75, RZ ;  /* 0x0000004b020c7210 */ /* 0x000fe20007f5e0ff */
[----:B------:R-:W-:Y:S01]  /*40b0*/  STS [R76+0x8], R123 ;  /* 0x0000087b4c007388 */ /* 0x000fe20000000800 */
[----:B------:R-:W-:-:S02]  /*40c0*/  LEA.HI.X R17, R15, R11, R13, 0x2, P4 ;  /* 0x0000000b0f117211 */ /* 0x000fc400020f140d */
[----:B------:R-:W-:Y:S01]  /*40d0*/  LEA.HI.X.SX32 R13, R75, R3, 0x1, P2 ;  /* 0x000000034b0d7211 */ /* 0x000fe200010f0eff */
        /* <DEDUP_REMOVED lines=29> */
.L_x_7175:
[----:B------:R-:W-:Y:S05]  /*42b0*/  BSYNC B0 ;  /* 0x0000000000007941 */ /* 0x000fea0003800000 */
.L_x_7174:
        /* <DEDUP_REMOVED lines=10> */
[----:B------:R-:W-:-:S02]  /*4360*/  ISETP.GE.AND P6, PT, R73, R35, PT ;  /* 0x000000234900720c */ /* 0x000fc40003fc6270 */
[----:B------:R-:W-:Y:S01]  /*4370*/  IADD3 R35, R11, R15, RZ ;  /* 0x0000000f0b237210 */ /* 0x000fe20007ffe0ff */
[----:B------:R-:W-:Y:S04]  /*4380*/  @!P2 STG.E [R16.64+-0x280], R25 ;  /* 0xfffd80191000a986 */ /* 0x000fe8000c101904 */
[----:B------:R-:W-:Y:S04]  /*4390*/  @!P1 STG.E [R16.64+-0x200], R27 ;  /* 0xfffe001b10009986 */ /* 0x000fe8000c101904 */
[----:B------:R-:W-:Y:S04]  /*43a0*/  @!P4 STG.E [R16.64+-0x180], R29 ;  /* 0xfffe801d1000c986 */ /* 0x000fe8000c101904 */
[----:B------:R-:W-:Y:S04]  /*43b0*/  @!P5 STG.E [R16.64+-0x100], R31 ;  /* 0xffff001f1000d986 */ /* 0x000fe8000c101904 */
[----:B------:R-:W-:Y:S04]  /*43c0*/  @!P3 STG.E [R16.64+-0x380], R21 ;  /* 0xfffc80151000b986 */ /* 0x000fe8000c101904 */
[----:B------:R-:W-:Y:S04]  /*43d0*/  @!P6 STG.E [R16.64+-0x80], R33 ;  /* 0xffff80211000e986 */ /* 0x000fe8000c101904 */
[----:B------:R-:W-:Y:S06]  /*43e0*/  BAR.SYNC.DEFER_BLOCKING 0x0 ;  /* 0x0000000000007b1d */ /* 0x000fec0000010000 */
[----:B------:R0:W-:Y:S04]  /*43f0*/  STS [R76], R100 ;  /* 0x000000644c007388 */ /* 0x0001e80000000800 */
[----:B------:R-:W-:Y:S04]  /*4400*/  STS [R76+0x4], R147 ;  /* 0x000004934c007388 */ /* 0x000fe80000000800 */
[----:B------:R-:W-:Y:S01]  /*4410*/  STS [R76+0x8], R145 ;  /* 0x000008914c007388 */ /* 0x000fe20000000800 */
[----:B0-----:R-:W-:-:S03]  /*4420*/  FADD.FTZ R100, R100, R53 ;  /* 0x0000003564647221 */ /* 0x001fc60000010000 */
[----:B------:R-:W-:Y:S01]  /*4430*/  STS [R76+0xc], R143 ;  /* 0x00000c8f4c007388 */ /* 0x000fe20000000800 */
[----:B------:R-:W-:-:S03]  /*4440*/  FADD.FTZ R100, R100, R147 ;  /* 0x0000009364647221 */ /* 0x000fc60000010000 */
[----:B------:R-:W-:Y:S01]  /*4450*/  STS [R76+0x10], R141 ;  /* 0x0000108d4c007388 */ /* 0x000fe20000000800 */
[----:B------:R-:W-:-:S03]  /*4460*/  FADD.FTZ R100, R100, R145 ;  /* 0x0000009164647221 */ /* 0x000fc60000010000 */
[----:B------:R-:W-:Y:S01]  /*4470*/  STS [R76+0x14], R139 ;  /* 0x0000148b4c007388 */ /* 0x000fe20000000800 */
[----:B------:R-:W-:-:S03]  /*4480*/  FADD.FTZ R100, R100, R143 ;  /* 0x0000008f64647221 */ /* 0x000fc60000010000 */
[----:B------:R-:W-:Y:S01]  /*4490*/  STS [R76+0x18], R137 ;  /* 0x000018894c007388 */ /* 0x000fe20000000800 */
[----:B------:R-:W-:-:S03]  /*44a0*/  FADD.FTZ R100, R100, R141 ;  /* 0x0000008d64647221 */ /* 0x000fc60000010000 */
[----:B------:R-:W-:Y:S01]  /*44b0*/  STS [R76+0x1c], R135 ;  /* 0x00001c874c007388 */ /* 0x000fe20000000800 */
[----:B------:R-:W-:-:S06]  /*44c0*/  NOP ;  /* 0x0000000000007918 */ /* 0x000fcc0000000000 */
[----:B------:R-:W-:Y:S01]  /*44d0*/  LDS R17, [R82] ;  /* 0x0000000052117984 */ /* 0x000fe20000000800 */
[----:B------:R-:W-:-:S03]  /*44e0*/  FADD.FTZ R100, R100, R139 ;  /* 0x0000008b64647221 */ /* 0x000fc60000010000 */
[----:B------:R-:W-:Y:S01]  /*44f0*/  LDS R19, [R120+0x80] ;  /* 0x0000800078137984 */ /* 0x000fe20000000800 */
[----:B------:R-:W-:-:S03]  /*4500*/  FADD.FTZ R100, R100, R137 ;  /* 0x0000008964647221 */ /* 0x000fc60000010000 */
[----:B------:R-:W-:Y:S01]  /*4510*/  LDS R21, [R118+0x100] ;  /* 0x0001000076157984 */ /* 0x000fe20000000800 */
[----:B------:R-:W-:-:S03]  /*4520*/  FADD.FTZ R53, R100, R135 ;  /* 0x0000008764357221 */ /* 0x000fc60000010000 */
        /* <DEDUP_REMOVED lines=19> */
.L_x_7177:
[----:B------:R-:W-:Y:S05]  /*4660*/  BSYNC B0 ;  /* 0x0000000000007941 */ /* 0x000fea0003800000 */
.L_x_7176:
        /* <DEDUP_REMOVED lines=21> */
[----:B------:R-:W-:Y:S02]  /*47c0*/  IADD3 R55, P3, R55, -0x400, RZ ;  /* 0xfffffc0037377810 */ /* 0x000fe40007f7e0ff */
[----:B------:R-:W-:Y:S01]  /*47d0*/  IADD3 R67, R67, 0x1, RZ ;  /* 0x0000000143437810 */ /* 0x000fe20007ffe0ff */
[----:B------:R0:W-:Y:S01]  /*47e0*/  @!P0 STG.E [R10.64], R19 ;  /* 0x000000130a008986 */ /* 0x0001e2000c101904 */
[----:B------:R-:W-:-:S02]  /*47f0*/  ISETP.GT.AND P0, PT, R166, 0x1, PT ;  /* 0x00000001a600780c */ /* 0x000fc40003f04270 */
[----:B------:R-:W-:Y:S01]  /*4800*/  IADD3.X R56, R56, -0x1, RZ, P3, !PT ;  /* 0xffffffff38387810 */ /* 0x000fe20001ffe4ff */
        /* <DEDUP_REMOVED lines=14> */
.L_x_7150:
        /* <DEDUP_REMOVED lines=24> */
.L_x_7180:
[----:B0-----:R-:W-:Y:S05]  /*4a70*/  BSYNC B0 ;  /* 0x0000000000007941 */ /* 0x001fea0003800000 */
.L_x_7179:
[----:B------:R-:W-:Y:S01]  /*4a80*/  BSSY B0, `(.L_x_7181) ;  /* 0x0000018000007945 */ /* 0x000fe20003800000 */
[----:B------:R-:W-:Y:S05]  /*4a90*/  @!P0 BRA `(.L_x_7182) ;  /* 0x0000015000008947 */ /* 0x000fea0003800000 */
[----:B------:R-:W-:Y:S06]  /*4aa0*/  BAR.SYNC.DEFER_BLOCKING 0x0 ;  /* 0x0000000000007b1d */ /* 0x000fec0000010000 */
[----:B------:R-:W4:Y:S04]  /*4ab0*/  SHFL.DOWN P0, R2, R53, 0x1, 0x1f ;  /* 0x08201f0035027f89 */ /* 0x000f280000000000 */
[----:B------:R-:W0:Y:S01]  /*4ac0*/  S2R R9, SR_LANEID ;  /* 0x0000000000097919 */ /* 0x000e220000000000 */
        /* <DEDUP_REMOVED lines=18> */
.L_x_7182:
[----:B------:R-:W4:Y:S02]  /*4bf0*/  S2R R9, SR_TID.X ;  /* 0x0000000000097919 */ /* 0x000f240000002100 */
.L_x_7183:
[----:B0-----:R-:W-:Y:S05]  /*4c00*/  BSYNC B0 ;  /* 0x0000000000007941 */ /* 0x001fea0003800000 */
.L_x_7181:
[----:B----4-:R-:W-:-:S13]  /*4c10*/  ISETP.GE.AND P0, PT, R9, c[0x0][0x16c], PT ;  /* 0x00005b0009007a0c */ /* 0x010fda0003f06270 */
[----:B------:R-:W-:Y:S05]  /*4c20*/  @P0 EXIT ;  /* 0x000000000000094d */ /* 0x000fea0003800000 */
[----:B------:R-:W-:Y:S02]  /*4c30*/  IMAD R47, R47, c[0x0][0x288], RZ ;  /* 0x0000a2002f2f7a24 */ /* 0x000fe400078e02ff */
[----:B------:R-:W-:-:S04]  /*4c40*/  IMAD.WIDE.U32 R2, R0, c[0x0][0x288], RZ ;  /* 0x0000a20000027a25 */ /* 0x000fc800078e00ff */
[----:B------:R-:W-:-:S04]  /*4c50*/  IMAD R13, R0, c[0x0][0x28c], R47 ;  /* 0x0000a300000d7a24 */ /* 0x000fc800078e022f */
[----:B------:R-:W-:Y:S02]  /*4c60*/  IMAD.IADD R13, R3, 0x1, R13 ;  /* 0x00000001030d7824 */ /* 0x000fe400078e020d */
.L_x_7184:
[----:B0-----:R0:W4:Y:S01]  /*4c70*/  LDS R11, [R9.X4+0x2338] ;  /* 0x00233800090b7984 */ /* 0x0011220000004800 */
        /* <DEDUP_REMOVED lines=15> */
.L_x_7185:
        /* <DEDUP_REMOVED lines=9> */
.L_x_9116:


//--------------------- .text._Z25selective_scan_bwd_kernelI32Selective_Scan_bwd_kernel_traitsILi32ELi8ELb0ELb1ELb1ELb0ELb1EffEEv12SSMParamsBwd --------------------------
	.section	.text._Z25selective_scan_bwd_kernelI32Selective_Scan_bwd_kernel_traitsILi32ELi8ELb0ELb1ELb1ELb0ELb1EffEEv12SSMParamsBwd,"ax",@progbits
	.sectioninfo	@"SHI_REGISTERS=208"
	.align	128
        .global         _Z25selective_scan_bwd_kernelI32Selective_Scan_bwd_kernel_traitsILi32ELi8ELb0ELb1ELb1ELb0ELb1EffEEv12SSMParamsBwd
        .type           _Z25selective_scan_bwd_kernelI32Selective_Scan_bwd_kernel_traitsILi32ELi8ELb0ELb1ELb1ELb0ELb1EffEEv12SSMParamsBwd,@function
        .size           _Z25selective_scan_bwd_kernelI32Selective_Scan_bwd_kernel_traitsILi32ELi8ELb0ELb1ELb1ELb0ELb1EffEEv12SSMParamsBwd,(.L_x_9117 - _Z25selective_scan_bwd_kernelI32Selective_Scan_bwd_kernel_traitsILi32ELi8ELb0ELb1ELb1ELb0ELb1EffEEv12SSMParamsBwd)
        .other          _Z25selective_scan_bwd_kernelI32Selective_Scan_bwd_kernel_traitsILi32ELi8ELb0ELb1ELb1ELb0ELb1EffEEv12SSMParamsBwd,@"STO_CUDA_ENTRY STV_DEFAULT"
_Z25selective_scan_bwd_kernelI32Selective_Scan_bwd_kernel_traitsILi32ELi8ELb0ELb1ELb1ELb0ELb1EffEEv12SSMParamsBwd:
.text._Z25selective_scan_bwd_kernelI32Selective_Scan_bwd_kernel_traitsILi32ELi8ELb0ELb1ELb1ELb0ELb1EffEEv12SSMParamsBwd:
        /* <DEDUP_REMOVED lines=21> */
[----:B------:R-:W-:Y:S01]  /*0150*/  IMAD R10, R164, c[0x0][0x1e0], RZ ;  /* 0x00007800a40a7a24 */ /* 0x000fe200078e02ff */
[----:B------:R-:W-:Y:S01]  /*0160*/  LOP3.LUT R16, R157, c[0x0][0x178], RZ, 0x3c, !PT ;  /* 0x00005e009d107a12 */ /* 0x000fe200078e3cff */
[----:B------:R1:W5:Y:S01]  /*0170*/  @P1 LDG.E R144, [R4.64] ;  /* 0x0000000404901981 */ /* 0x000362000c1e1900 */
[----:B------:R2:W3:Y:S01]  /*0180*/  F2I.FTZ.U32.TRUNC.NTZ R7, R6 ;  /* 0x0000000600077305 */ /* 0x0004e2000021f000 */
[C---:B------:R-:W-:Y:S01]  /*0190*/  IMAD R13, R153.reuse, c[0x0][0x1e4], R10 ;  /* 0x00007900990d7a24 */ /* 0x040fe200078e020a */
[----:B------:R-:W-:Y:S01]  /*01a0*/  ISETP.GE.AND P1, PT, R16, RZ, PT ;  /* 0x000000ff1000720c */ /* 0x000fe20003f26270 */
[C---:B------:R-:W-:Y:S01]  /*01b0*/  IMAD R14, R164.reuse, c[0x0][0x190], RZ ;  /* 0x00006400a40e7a24 */ /* 0x040fe200078e02ff */
[----:B------:R-:W-:Y:S01]  /*01c0*/  ISETP.NE.AND P0, PT, RZ, c[0x0][0x178], PT ;  /* 0x00005e00ff007a0c */ /* 0x000fe20003f05270 */
[----:B------:R-:W-:Y:S01]  /*01d0*/  IMAD R12, R164, c[0x0][0x278], RZ ;  /* 0x00009e00a40c7a24 */ /* 0x000fe200078e02ff */
[----:B0-----:R-:W-:Y:S01]  /*01e0*/  IABS R2, R157 ;  /* 0x0000009d00027213 */ /* 0x001fe20000000000 */
[C---:B------:R-:W-:Y:S01]  /*01f0*/  IMAD R15, R153.reuse, c[0x0][0x194], R14 ;  /* 0x00006500990f7a24 */ /* 0x040fe200078e020e */
[----:B------:R-:W-:Y:S01]  /*0200*/  HFMA2.MMA R142, -RZ, RZ, 0, 0 ;  /* 0x00000000ff8e7435 */ /* 0x000fe200000001ff */
[----:B-1----:R-:W-:Y:S01]  /*0210*/  IMAD.WIDE.U32 R4, R153, c[0x0][0x1e0], RZ ;  /* 0x0000780099047a25 */ /* 0x002fe200078e00ff */
[----:B--2---:R-:W-:-:S03]  /*0220*/  HFMA2.MMA R6, -RZ, RZ, 0, 0 ;  /* 0x00000000ff067435 */ /* 0x004fc600000001ff */
[----:B------:R-:W-:Y:S01]  /*0230*/  IMAD R14, R146, c[0x0][0x280], RZ ;  /* 0x0000a000920e7a24 */ /* 0x000fe200078e02ff */
[----:B------:R-:W-:Y:S01]  /*0240*/  IADD3 R5, R5, R13, RZ ;  /* 0x0000000d05057210 */ /* 0x000fe20007ffe0ff */
[----:B------:R-:W-:Y:S01]  /*0250*/  IMAD R16, R164, c[0x0][0x1b0], RZ ;  /* 0x00006c00a4107a24 */ /* 0x000fe200078e02ff */
[----:B---3--:R-:W-:Y:S01]  /*0260*/  IADD3 R8, RZ, -R7, RZ ;  /* 0x80000007ff087210 */ /* 0x008fe20007ffe0ff */
[C---:B------:R-:W-:Y:S01]  /*0270*/  IMAD R14, R157.reuse, c[0x0][0x284], R14 ;  /* 0x0000a1009d0e7a24 */ /* 0x040fe200078e020e */
[----:B------:R-:W-:Y:S01]  /*0280*/  MOV R13, c[0x0][0x174] ;  /* 0x00005d00000d7a02 */ /* 0x000fe20000000f00 */
[----:B------:R-:W-:-:S03]  /*0290*/  IMAD.WIDE.U32 R4, R157, c[0x0][0x1e8], R4 ;  /* 0x00007a009d047a25 */ /* 0x000fc600078e0004 */
[C---:B------:R-:W-:Y:S01]  /*02a0*/  ISETP.GE.AND P3, PT, R13.reuse, 0x1, PT ;  /* 0x000000010d00780c */ /* 0x040fe20003f66270 */
[----:B------:R-:W-:Y:S01]  /*02b0*/  IMAD R3, R8, R17, RZ ;  /* 0x0000001108037224 */ /* 0x000fe200078e02ff */
[----:B------:R-:W-:Y:S01]  /*02c0*/  LEA R13, R13, 0xffffff00, 0x8 ;  /* 0xffffff000d0d7811 */ /* 0x000fe200078e40ff */
[----:B------:R-:W-:Y:S02]  /*02d0*/  IMAD R8, R164, c[0x0][0x1d0], RZ ;  /* 0x00007400a4087a24 */ /* 0x000fe400078e02ff */
[----:B------:R-:W-:-:S04]  /*02e0*/  IMAD.HI.U32 R7, R7, R3, R6 ;  /* 0x0000000307077227 */ /* 0x000fc800078e0006 */
[----:B------:R-:W-:Y:S02]  /*02f0*/  IMAD R11, R153, c[0x0][0x1d4], R8 ;  /* 0x00007500990b7a24 */ /* 0x000fe400078e0208 */
[----:B------:R-:W-:-:S04]  /*0300*/  IMAD.HI.U32 R151, R7, R2, RZ ;  /* 0x0000000207977227 */ /* 0x000fc800078e00ff */
[----:B------:R-:W-:Y:S01]  /*0310*/  IMAD.WIDE.U32 R8, R153, c[0x0][0x190], RZ ;  /* 0x0000640099087a25 */ /* 0x000fe200078e00ff */
[----:B------:R-:W-:-:S03]  /*0320*/  IADD3 R0, -R151, RZ, RZ ;  /* 0x000000ff97007210 */ /* 0x000fc60007ffe1ff */
[----:B------:R-:W-:Y:S01]  /*0330*/  IMAD.WIDE.U32 R6, R153, c[0x0][0x278], RZ ;  /* 0x00009e0099067a25 */ /* 0x000fe200078e00ff */
[----:B------:R-:W-:Y:S02]  /*0340*/  IADD3 R9, R9, R15, RZ ;  /* 0x0000000f09097210 */ /* 0x000fe40007ffe0ff */
[----:B------:R-:W-:Y:S01]  /*0350*/  SHF.R.S32.HI R15, RZ, 0x1f, R13 ;  /* 0x0000001fff0f7819 */ /* 0x000fe2000001140d */
[----:B------:R-:W-:Y:S02]  /*0360*/  IMAD R0, R17, R0, R2 ;  /* 0x0000000011007224 */ /* 0x000fe400078e0202 */
[----:B------:R-:W-:-:S03]  /*0370*/  IMAD.WIDE.U32 R2, R153, c[0x0][0x1d0], RZ ;  /* 0x0000740099027a25 */ /* 0x000fc600078e00ff */
[----:B------:R-:W-:Y:S01]  /*0380*/  ISETP.GT.U32.AND P4, PT, R17, R0, PT ;  /* 0x000000001100720c */ /* 0x000fe20003f84070 */
[----:B------:R-:W-:Y:S02]  /*0390*/  IMAD.IADD R3, R3, 0x1, R11 ;  /* 0x0000000103037824 */ /* 0x000fe400078e020b */
[----:B------:R-:W-:Y:S02]  /*03a0*/  IMAD R11, R153, c[0x0][0x27c], R12 ;  /* 0x00009f00990b7a24 */ /* 0x000fe400078e020c */
[----:B------:R-:W-:-:S03]  /*03b0*/  IMAD.WIDE.U32 R2, R157, c[0x0][0x1d8], R2 ;  /* 0x000076009d027a25 */ /* 0x000fc600078e0002 */
[----:B------:R-:W-:Y:S01]  /*03c0*/  IADD3 R7, R7, R11, RZ ;  /* 0x0000000b07077210 */ /* 0x000fe20007ffe0ff */
[----:B------:R-:W-:Y:S02]  /*03d0*/  IMAD R12, R146, c[0x0][0x1e8], RZ ;  /* 0x00007a00920c7a24 */ /* 0x000fe400078e02ff */
[----:B------:R-:W-:Y:S02]  /*03e0*/  IMAD.WIDE.U32 R10, R153, c[0x0][0x1b0], RZ ;  /* 0x00006c00990a7a25 */ /* 0x000fe400078e00ff */
[-C--:B------:R-:W-:Y:S02]  /*03f0*/  @!P4 IADD3 R0, R0, -R17.reuse, RZ ;  /* 0x800000110000c210 */ /* 0x080fe40007ffe0ff */
[----:B------:R-:W-:Y:S01]  /*0400*/  @!P4 IADD3 R151, R151, 0x1, RZ ;  /* 0x000000019797c810 */ /* 0x000fe20007ffe0ff */
[----:B------:R-:W-:Y:S01]  /*0410*/  IMAD.WIDE.U32 R6, R157, c[0x0][0x280], R6 ;  /* 0x0000a0009d067a25 */ /* 0x000fe200078e0006 */
[----:B------:R-:W-:Y:S02]  /*0420*/  ISETP.GE.U32.AND P2, PT, R0, R17, PT ;  /* 0x000000110000720c */ /* 0x000fe40003f46070 */
[C---:B------:R-:W-:Y:S01]  /*0430*/  IADD3 R143, P4, R13.reuse, R4, RZ ;  /* 0x000000040d8f7210 */ /* 0x040fe20007f9e0ff */
[----:B------:R-:W-:Y:S01]  /*0440*/  IMAD R0, R146, c[0x0][0x1d8], RZ ;  /* 0x0000760092007a24 */ /* 0x000fe200078e02ff */
[----:B------:R-:W-:Y:S01]  /*0450*/  IADD3 R139, P5, R13, R6, RZ ;  /* 0x000000060d8b7210 */ /* 0x000fe20007fbe0ff */
[----:B------:R-:W-:-:S02]  /*0460*/  IMAD R12, R157, c[0x0][0x1ec], R12 ;  /* 0x00007b009d0c7a24 */ /* 0x000fc400078e020c */
[----:B------:R-:W-:Y:S01]  /*0470*/  IMAD R0, R157, c[0x0][0x1dc], R0 ;  /* 0x000077009d007a24 */ /* 0x000fe200078e0200 */
[----:B------:R-:W-:Y:S01]  /*0480*/  IADD3.X R6, R15, R7, R14, P5, !PT ;  /* 0x000000070f067210 */ /* 0x000fe20002ffe40e */
[----:B------:R-:W-:Y:S01]  /*0490*/  IMAD R17, R153, c[0x0][0x1b4], R16 ;  /* 0x00006d0099117a24 */ /* 0x000fe200078e0210 */
[----:B------:R-:W-:Y:S01]  /*04a0*/  IADD3.X R4, R15, R5, R12, P4, !PT ;  /* 0x000000050f047210 */ /* 0x000fe200027fe40c */
[----:B------:R-:W-:Y:S02]  /*04b0*/  IMAD.MOV.U32 R140, RZ, RZ, RZ ;  /* 0x000000ffff8c7224 */ /* 0x000fe400078e00ff */
[----:B------:R-:W-:Y:S01]  /*04c0*/  @P2 IADD3 R151, R151, 0x1, RZ ;  /* 0x0000000197972810 */ /* 0x000fe20007ffe0ff */
[----:B------:R-:W-:Y:S01]  /*04d0*/  IMAD.IADD R11, R11, 0x1, R17 ;  /* 0x000000010b0b7824 */ /* 0x000fe200078e0211 */
[----:B------:R-:W-:Y:S02]  /*04e0*/  IADD3 R147, P2, R13, R2, RZ ;  /* 0x000000020d937210 */ /* 0x000fe40007f5e0ff */
[----:B------:R-:W-:-:S02]  /*04f0*/  @!P1 IADD3 R151, -R151, RZ, RZ ;  /* 0x000000ff97979210 */ /* 0x000fc40007ffe1ff */
[----:B------:R-:W-:Y:S02]  /*0500*/  @!P0 LOP3.LUT R151, RZ, c[0x0][0x178], RZ, 0x33, !PT ;  /* 0x00005e00ff978a12 */ /* 0x000fe400078e33ff */
[----:B------:R-:W-:Y:S02]  /*0510*/  IADD3.X R2, R15, R3, R0, P2, !PT ;  /* 0x000000030f027210 */ /* 0x000fe400017fe400 */
[----:B------:R-:W-:Y:S01]  /*0520*/  LEA R149, P0, R147, c[0x0][0x240], 0x2 ;  /* 0x0000900093957a11 */ /* 0x000fe200078010ff */
[----:B------:R-:W-:Y:S01]  /*0530*/  IMAD.WIDE.U32 R8, R151, c[0x0][0x1a8], R8 ;  /* 0x00006a0097087a25 */ /* 0x000fe200078e0008 */
[----:B------:R-:W-:Y:S02]  /*0540*/  SHF.R.S32.HI R0, RZ, 0x1f, R151 ;  /* 0x0000001fff007819 */ /* 0x000fe40000011497 */
[----:B------:R-:W-:Y:S01]  /*0550*/  LEA.HI.X R147, R147, c[0x0][0x244], R2, 0x2, P0 ;  /* 0x0000910093937a11 */ /* 0x000fe200000f1402 */
[----:B------:R-:W-:Y:S01]  /*0560*/  IMAD.WIDE.U32 R10, R151, c[0x0][0x1c8], R10 ;  /* 0x00007200970a7a25 */ /* 0x000fe200078e000a */
[----:B------:R-:W-:-:S02]  /*0570*/  ISETP.NE.U32.AND P0, PT, RZ, c[0x0][0x260], PT ;  /* 0x00009800ff007a0c */ /* 0x000fc40003f05070 */
[----:B------:R-:W-:Y:S01]  /*0580*/  LEA R145, P1, R143, c[0x0][0x248], 0x2 ;  /* 0x000092008f917a11 */ /* 0x000fe200078210ff */
[C---:B------:R-:W-:Y:S01]  /*0590*/  IMAD R2, R0.reuse, c[0x0][0x1a8], RZ ;  /* 0x00006a0000027a24 */ /* 0x040fe200078e02ff */
[----:B------:R-:W-:Y:S01]  /*05a0*/  LEA R141, P2, R139, c[0x0][0x308], 0x2 ;  /* 0x0000c2008b8d7a11 */ /* 0x000fe200078410ff */
[----:B------:R-:W-:Y:S01]  /*05b0*/  IMAD R0, R0, c[0x0][0x1c8], RZ ;  /* 0x0000720000007a24 */ /* 0x000fe200078e02ff */
[----:B------:R-:W-:Y:S01]  /*05c0*/  ISETP.NE.AND.EX P0, PT, RZ, c[0x0][0x264], PT, P0 ;  /* 0x00009900ff007a0c */ /* 0x000fe20003f05300 */
[----:B------:R-:W-:Y:S01]  /*05d0*/  IMAD R3, R151, c[0x0][0x1ac], R2 ;  /* 0x00006b0097037a24 */ /* 0x000fe200078e0202 */
[----:B------:R-:W-:Y:S01]  /*05e0*/  IADD3 R133, P5, R13, R8, RZ ;  /* 0x000000080d857210 */ /* 0x000fe20007fbe0ff */
[----:B------:R-:W-:Y:S01]  /*05f0*/  IMAD R5, R151, c[0x0][0x1cc], R0 ;  /* 0x0000730097057a24 */ /* 0x000fe200078e0200 */
[----:B------:R-:W-:Y:S02]  /*0600*/  LEA.HI.X R143, R143, c[0x0][0x24c], R4, 0x2, P1 ;  /* 0x000093008f8f7a11 */ /* 0x000fe400008f1404 */
[----:B------:R-:W-:-:S02]  /*0610*/  IADD3 R0, R9, R3, RZ ;  /* 0x0000000309007210 */ /* 0x000fc40007ffe0ff */
[----:B------:R-:W-:Y:S01]  /*0620*/  LEA.HI.X R139, R139, c[0x0][0x30c], R6, 0x2, P2 ;  /* 0x0000c3008b8b7a11 */ /* 0x000fe200010f1406 */
[----:B------:R-:W-:Y:S01]  /*0630*/  CS2R R8, SRZ ;  /* 0x0000000000087805 */ /* 0x000fe2000001ff00 */
[----:B------:R-:W-:Y:S01]  /*0640*/  ISETP.NE.U32.AND P1, PT, RZ, c[0x0][0x328], PT ;  /* 0x0000ca00ff007a0c */ /* 0x000fe20003f25070 */
[----:B------:R-:W-:Y:S01]  /*0650*/  CS2R R6, SRZ ;  /* 0x0000000000067805 */ /* 0x000fe2000001ff00 */
[----:B------:R-:W-:Y:S02]  /*0660*/  ISETP.NE.U32.AND P2, PT, RZ, c[0x0][0x348], PT ;  /* 0x0000d200ff007a0c */ /* 0x000fe40003f45070 */
[----:B------:R-:W-:Y:S02]  /*0670*/  IADD3.X R0, R15, R0, RZ, P5, !PT ;  /* 0x000000000f007210 */ /* 0x000fe40002ffe4ff */
        /* <DEDUP_REMOVED lines=12> */
[C---:B------:R-:W-:Y:S01]  /*0740*/  @P1 LEA R8, P4, R157.reuse, c[0x0][0x328], 0x2 ;  /* 0x0000ca009d081a11 */ /* 0x040fe200078810ff */
[----:B------:R-:W-:Y:S01]  /*0750*/  @P0 IMAD.WIDE R10, R0, R11, c[0x0][0x260] ;  /* 0x00009800000a0625 */ /* 0x000fe200078e020b */
[----:B------:R-:W-:Y:S01]  /*0760*/  @P2 LEA R6, P5, R157, c[0x0][0x348], 0x2 ;  /* 0x0000d2009d062a11 */ /* 0x000fe200078a10ff */
[----:B------:R-:W-:Y:S01]  /*0770*/  @!P0 CS2R R10, SRZ ;  /* 0x00000000000a8805 */ /* 0x000fe2000001ff00 */
[----:B------:R-:W-:Y:S02]  /*0780*/  LEA.HI.X R129, R13, c[0x0][0x234], R2, 0x2, P6 ;  /* 0x00008d000d817a11 */ /* 0x000fe400030f1402 */
[C-C-:B------:R-:W-:Y:S02]  /*0790*/  @P1 LEA.HI.X R9, R157.reuse, c[0x0][0x32c], R146.reuse, 0x2, P4 ;  /* 0x0000cb009d091a11 */ /* 0x140fe400020f1492 */
[----:B------:R-:W-:Y:S01]  /*07a0*/  @P2 LEA.HI.X R7, R157, c[0x0][0x34c], R146, 0x2, P5 ;  /* 0x0000d3009d072a11 */ /* 0x000fe200028f1492 */
[----:B------:R-:W-:Y:S05]  /*07b0*/  @!P3 BRA `(.L_x_7186) ;  /* 0x000055200000b947 */ /* 0x000fea0003800000 */
[----:B------:R-:W0:Y:S01]  /*07c0*/  S2R R138, SR_TID.X ;  /* 0x00000000008a7919 */ /* 0x000e220000002100 */
[----:B------:R-:W-:-:S02]  /*07d0*/  MOV R140, RZ ;  /* 0x000000ff008c7202 */ /* 0x000fc40000000f00 */
[----:B------:R-:W-:Y:S01]  /*07e0*/  MOV R127, RZ ;  /* 0x000000ff007f7202 */ /* 0x000fe20000000f00 */
[----:B------:R-:W1:Y:S01]  /*07f0*/  S2R R135, SR_LANEID ;  /* 0x0000000000877919 */ /* 0x000e620000000000 */
        /* <DEDUP_REMOVED lines=13> */
.L_x_7218:
[----:B------:R-:W-:Y:S01]  /*08d0*/  IADD3 R160, -R127, c[0x0][0x174], RZ ;  /* 0x00005d007fa07a10 */ /* 0x000fe20007ffe1ff */
[----:B------:R-:W-:Y:S01]  /*08e0*/  BAR.SYNC.DEFER_BLOCKING 0x0 ;  /* 0x0000000000007b1d */ /* 0x000fe20000010000 */
[----:B------:R-:W-:Y:S01]  /*08f0*/  LEA R12, P3, R4, R149, 0x2 ;  /* 0x00000095040c7211 */ /* 0x000fe200078610ff */
[----:B0-----:R-:W-:Y:S01]  /*0900*/  HFMA2.MMA R3, -RZ, RZ, 0, 0 ;  /* 0x00000000ff037435 */ /* 0x001fe200000001ff */
[----:B------:R-:W-:Y:S01]  /*0910*/  LEA R2, R160, 0xffffff00, 0x8 ;  /* 0xffffff00a0027811 */ /* 0x000fe200078e40ff */
[----:B------:R-:W-:Y:S01]  /*0920*/  CS2R R14, SRZ ;  /* 0x00000000000e7805 */ /* 0x000fe2000001ff00 */
[----:B------:R-:W-:Y:S02]  /*0930*/  MOV R0, RZ ;  /* 0x000000ff00007202 */ /* 0x000fe40000000f00 */
[----:B------:R-:W-:-:S02]  /*0940*/  IADD3 R125, -R2, c[0x0][0x168], RZ ;  /* 0x00005a00027d7a10 */ /* 0x000fc40007ffe1ff */
[C---:B------:R-:W-:Y:S02]  /*0950*/  LEA.HI.X R13, R4.reuse, R147, R5, 0x2, P3 ;  /* 0x00000093040d7211 */ /* 0x040fe400018f1405 */
        /* <DEDUP_REMOVED lines=12> */
[----:B------:R-:W-:Y:S01]  /*0a20*/  IMAD.MOV.U32 R18, RZ, RZ, RZ ;  /* 0x000000ffff127224 */ /* 0x000fe200078e00ff */
[----:B------:R-:W-:Y:S02]  /*0a30*/  MOV R20, RZ ;  /* 0x000000ff00147202 */ /* 0x000fe40000000f00 */
        /* <DEDUP_REMOVED lines=9> */
[----:B------:R-:W-:Y:S02]  /*0ad0*/  LEA.HI.SX32 R24, R24, R135, 0x1b ;  /* 0x0000008718187211 */ /* 0x000fe400078fdaff */
[----:B------:R-:W-:Y:S02]  /*0ae0*/  SHF.L.U32 R123, R123, 0x2, RZ ;  /* 0x000000027b7b7819 */ /* 0x000fe400000006ff */
[----:B------:R-:W-:-:S02]  /*0af0*/  SHF.L.U32 R122, R22, 0x2, RZ ;  /* 0x00000002167a7819 */ /* 0x000fc400000006ff */
[----:B------:R-:W-:Y:S02]  /*0b00*/  SHF.L.U32 R121, R24, 0x2, RZ ;  /* 0x0000000218797819 */ /* 0x000fe400000006ff */
[C---:B0-----:R-:W-:Y:S02]  /*0b10*/  IADD3 R12, R135.reuse, 0x60, RZ ;  /* 0x00000060870c7810 */ /* 0x041fe40007ffe0ff */
[C---:B------:R-:W-:Y:S02]  /*0b20*/  IADD3 R22, R135.reuse, 0x80, RZ ;  /* 0x0000008087167810 */ /* 0x040fe40007ffe0ff */
[C---:B------:R-:W-:Y:S02]  /*0b30*/  IADD3 R24, R135.reuse, 0xa0, RZ ;  /* 0x000000a087187810 */ /* 0x040fe40007ffe0ff */
[----:B------:R-:W-:Y:S02]  /*0b40*/  IADD3 R26, R135, 0xc0, RZ ;  /* 0x000000c0871a7810 */ /* 0x000fe40007ffe0ff */
[----:B------:R-:W-:-:S02]  /*0b50*/  LEA.HI.SX32 R12, R12, R135, 0x1b ;  /* 0x000000870c0c7211 */ /* 0x000fc400078fdaff */
[-C--:B------:R-:W-:Y:S02]  /*0b60*/  LEA.HI.SX32 R22, R22, R135.reuse, 0x1b ;  /* 0x0000008716167211 */ /* 0x080fe400078fdaff */
[-C--:B------:R-:W-:Y:S02]  /*0b70*/  LEA.HI.SX32 R24, R24, R135.reuse, 0x1b ;  /* 0x0000008718187211 */ /* 0x080fe400078fdaff */
[----:B------:R-:W-:Y:S02]  /*0b80*/  LEA.HI.SX32 R26, R26, R135, 0x1b ;  /* 0x000000871a1a7211 */ /* 0x000fe400078fdaff */
[----:B------:R-:W-:Y:S01]  /*0b90*/  SHF.L.U32 R120, R12, 0x2, RZ ;  /* 0x000000020c787819 */ /* 0x000fe200000006ff */
[----:B------:R-:W-:Y:S01]  /*0ba0*/  IMAD.SHL.U32 R118, R24, 0x4, RZ ;  /* 0x0000000418767824 */ /* 0x000fe200078e00ff */
[----:B------:R-:W-:Y:S02]  /*0bb0*/  SHF.L.U32 R119, R22, 0x2, RZ ;  /* 0x0000000216777819 */ /* 0x000fe400000006ff */
[----:B------:R-:W-:-:S02]  /*0bc0*/  SHF.L.U32 R117, R26, 0x2, RZ ;  /* 0x000000021a757819 */ /* 0x000fc400000006ff */
[C---:B------:R-:W-:Y:S02]  /*0bd0*/  SHF.L.U32 R116, R4.reuse, 0x2, RZ ;  /* 0x0000000204747819 */ /* 0x040fe400000006ff */
[CC--:B------:R-:W-:Y:S02]  /*0be0*/  ISETP.GE.AND P6, PT, R4.reuse, R125.reuse, PT ;  /* 0x0000007d0400720c */ /* 0x0c0fe40003fc6270 */
[----:B------:R-:W-:Y:S02]  /*0bf0*/  SHF.L.U64.HI R114, R4, 0x2, R5 ;  /* 0x0000000204727819 */ /* 0x000fe40000010205 */
[----:B------:R-:W-:Y:S02]  /*0c00*/  IADD3 R12, P0, R145, R116, RZ ;  /* 0x00000074910c7210 */ /* 0x000fe40007f1e0ff */
[----:B------:R-:W-:Y:S02]  /*0c10*/  ISETP.GE.AND P5, PT, R136, R125, PT ;  /* 0x0000007d8800720c */ /* 0x000fe40003fa6270 */
[----:B------:R-:W-:-:S02]  /*0c20*/  IADD3.X R13, R143, R114, RZ, P0, !PT ;  /* 0x000000728f0d7210 */ /* 0x000fc400007fe4ff */
[-C--:B------:R-:W-:Y:S02]  /*0c30*/  ISETP.GE.AND P4, PT, R134, R125.reuse, PT ;  /* 0x0000007d8600720c */ /* 0x080fe40003f86270 */
[-C--:B------:R-:W-:Y:S02]  /*0c40*/  ISETP.GE.AND P3, PT, R132, R125.reuse, PT ;  /* 0x0000007d8400720c */ /* 0x080fe40003f66270 */
[-C--:B------:R-:W-:Y:S02]  /*0c50*/  ISETP.GE.AND P2, PT, R130, R125.reuse, PT ;  /* 0x0000007d8200720c */ /* 0x080fe40003f46270 */
[-C--:B------:R-:W-:Y:S02]  /*0c60*/  ISETP.GE.AND P1, PT, R128, R125.reuse, PT ;  /* 0x0000007d8000720c */ /* 0x080fe40003f26270 */
[----:B------:R-:W-:Y:S01]  /*0c70*/  ISETP.GE.AND P0, PT, R126, R125, PT ;  /* 0x0000007d7e00720c */ /* 0x000fe20003f06270 */
[----:B------:R-:W-:Y:S01]  /*0c80*/  CS2R R24, SRZ ;  /* 0x0000000000187805 */ /* 0x000fe2000001ff00 */
[----:B--2---:R0:W-:Y:S04]  /*0c90*/  STS [R123], R0 ;  /* 0x000000007b007388 */ /* 0x0041e80000000800 */
[----:B---3--:R1:W-:Y:S04]  /*0ca0*/  STS [R122+0x80], R3 ;  /* 0x000080037a007388 */ /* 0x0083e80000000800 */
[----:B----4-:R-:W-:Y:S01]  /*0cb0*/  STS [R121+0x100], R14 ;  /* 0x0001000e79007388 */ /* 0x010fe20000000800 */
[----:B0-----:R-:W-:-:S02]  /*0cc0*/  IADD3 R0, R135, 0xe0, RZ ;  /* 0x000000e087007810 */ /* 0x001fc40007ffe0ff */
[----:B-1----:R-:W-:Y:S01]  /*0cd0*/  SHF.L.U32 R3, R135, 0x3, RZ ;  /* 0x0000000387037819 */ /* 0x002fe200000006ff */
[----:B------:R0:W-:Y:S01]  /*0ce0*/  STS [R120+0x180], R15 ;  /* 0x0001800f78007388 */ /* 0x0001e20000000800 */
[----:B------:R-:W-:Y:S02]  /*0cf0*/  LEA.HI.SX32 R0, R0, R135, 0x1b ;  /* 0x0000008700007211 */ /* 0x000fe400078fdaff */
[----:B------:R-:W-:Y:S01]  /*0d00*/  LEA.HI.SX32 R3, R3, R3, 0x1b ;  /* 0x0000000303037211 */ /* 0x000fe200078fdaff */
[----:B------:R-:W-:Y:S01]  /*0d10*/  STS [R119+0x200], R16 ;  /* 0x0002001077007388 */ /* 0x000fe20000000800 */
[----:B------:R-:W-:Y:S01]  /*0d20*/  SHF.L.U32 R115, R0, 0x2, RZ ;  /* 0x0000000200737819 */ /* 0x000fe200000006ff */
[----:B------:R-:W-:Y:S02]  /*0d30*/  HFMA2.MMA R0, -RZ, RZ, 0, 0 ;  /* 0x00000000ff007435 */ /* 0x000fe400000001ff */
[----:B------:R-:W-:Y:S01]  /*0d40*/  IMAD.SHL.U32 R112, R3, 0x4, RZ ;  /* 0x0000000403707824 */ /* 0x000fe200078e00ff */
[----:B------:R1:W-:Y:S01]  /*0d50*/  STS [R118+0x280], R17 ;  /* 0x0002801176007388 */ /* 0x0003e20000000800 */
[----:B0-----:R-:W-:-:S03]  /*0d60*/  CS2R R14, SRZ ;  /* 0x00000000000e7805 */ /* 0x001fc6000001ff00 */
[----:B------:R-:W-:Y:S04]  /*0d70*/  STS [R117+0x300], R18 ;  /* 0x0003001275007388 */ /* 0x000fe80000000800 */
        /* <DEDUP_REMOVED lines=13> */
[----:B------:R-:W-:-:S04]  /*0e50*/  MOV R3, RZ ;  /* 0x000000ff00037202 */ /* 0x000fc80000000f00 */
        /* <DEDUP_REMOVED lines=59> */
[----:B------:R-:W-:Y:S01]  /*1210*/  IMAD R31, R153, c[0x0][0x204], R20 ;  /* 0x00008100991f7a24 */ /* 0x000fe200078e0214 */
[----:B------:R-:W-:Y:S01]  /*1220*/  IADD3 R13, R13, R29, RZ ;  /* 0x0000001d0d0d7210 */ /* 0x000fe20007ffe0ff */
[--C-:B------:R-:W-:Y:S01]  /*1230*/  @!P0 IMAD.MOV.U32 R19, RZ, RZ, R3.reuse ;  /* 0x000000ffff138224 */ /* 0x100fe200078e0003 */
[----:B------:R-:W-:Y:S01]  /*1240*/  MOV R20, R16 ;  /* 0x0000001000147202 */ /* 0x000fe20000000f00 */
[----:B------:R-:W-:Y:S01]  /*1250*/  @!P0 IMAD.WIDE.U32 R14, R153, c[0x0][0x1f0], R2 ;  /* 0x00007c00990e8a25 */ /* 0x000fe200078e0002 */
[----:B------:R-:W-:-:S03]  /*1260*/  IADD3 R21, R17, R31, RZ ;  /* 0x0000001f11157210 */ /* 0x000fc60007ffe0ff */
[----:B------:R-:W-:Y:S01]  /*1270*/  @!P0 IMAD.WIDE.U32 R18, R153, c[0x0][0x200], R18 ;  /* 0x0000800099128a25 */ /* 0x000fe200078e0012 */
[----:B------:R-:W-:-:S03]  /*1280*/  @!P0 IADD3 R15, R29, R15, RZ ;  /* 0x0000000f1d0f8210 */ /* 0x000fc60007ffe0ff */
[----:B------:R-:W-:Y:S01]  /*1290*/  IMAD R30, R146, c[0x0][0x1f8], RZ ;  /* 0x00007e00921e7a24 */ /* 0x000fe200078e02ff */
[----:B------:R-:W-:Y:S01]  /*12a0*/  @!P0 IADD3 R19, R31, R19, RZ ;  /* 0x000000131f138210 */ /* 0x000fe20007ffe0ff */
[----:B------:R-:W-:Y:S02]  /*12b0*/  IMAD R96, R96, -0x100, RZ ;  /* 0xffffff0060607824 */ /* 0x000fe400078e02ff */
[----:B------:R-:W-:-:S03]  /*12c0*/  IMAD.WIDE.U32 R16, R157, c[0x0][0x1f8], R12 ;  /* 0x00007e009d107a25 */ /* 0x000fc600078e000c */
[----:B------:R-:W-:Y:S01]  /*12d0*/  SHF.R.S32.HI R95, RZ, 0x1f, R96 ;  /* 0x0000001fff5f7819 */ /* 0x000fe20000011460 */
[----:B------:R-:W-:Y:S01]  /*12e0*/  IMAD R32, R146, c[0x0][0x208], RZ ;  /* 0x0000820092207a24 */ /* 0x000fe200078e02ff */
[----:B------:R-:W-:Y:S01]  /*12f0*/  IADD3 R31, P1, R96, R16, RZ ;  /* 0x00000010601f7210 */ /* 0x000fe20007f3e0ff */
[----:B------:R-:W-:-:S04]  /*1300*/  IMAD.WIDE.U32 R20, R157, c[0x0][0x208], R20 ;  /* 0x000082009d147a25 */ /* 0x000fc800078e0014 */
[C---:B------:R-:W-:Y:S01]  /*1310*/  IMAD R35, R157.reuse, c[0x0][0x1fc], R30 ;  /* 0x00007f009d237a24 */ /* 0x040fe200078e021e */
[----:B------:R-:W-:Y:S01]  /*1320*/  IADD3 R20, P2, R96, R20, RZ ;  /* 0x0000001460147210 */ /* 0x000fe20007f5e0ff */
[----:B------:R-:W-:-:S04]  /*1330*/  @!P0 IMAD.WIDE.U32 R12, R157, c[0x0][0x1f8], R14 ;  /* 0x00007e009d0c8a25 */ /* 0x000fc800078e000e */
[----:B------:R-:W-:Y:S01]  /*1340*/  IMAD R37, R157, c[0x0][0x20c], R32 ;  /* 0x000083009d257a24 */ /* 0x000fe200078e0220 */
[----:B------:R-:W-:Y:S01]  /*1350*/  IADD3.X R32, R95, R35, R17, P1, !PT ;  /* 0x000000235f207210 */ /* 0x000fe20000ffe411 */
[----:B------:R-:W-:Y:S01]  /*1360*/  @!P0 IMAD.WIDE.U32 R14, R157, c[0x0][0x208], R18 ;  /* 0x000082009d0e8a25 */ /* 0x000fe200078e0012 */
[C---:B------:R-:W-:Y:S02]  /*1370*/  @!P0 IADD3 R33, P1, R4.reuse, R12, RZ ;  /* 0x0000000c04218210 */ /* 0x040fe40007f3e0ff */
[C---:B------:R-:W-:Y:S02]  /*1380*/  LEA R19, P4, R4.reuse, c[0x0][0x258], 0x2 ;  /* 0x0000960004137a11 */ /* 0x040fe400078810ff */
[----:B------:R-:W-:Y:S02]  /*1390*/  IADD3.X R21, R95, R37, R21, P2, !PT ;  /* 0x000000255f157210 */ /* 0x000fe400017fe415 */
[C---:B------:R-:W-:Y:S02]  /*13a0*/  @!P0 IADD3 R29, P3, R4.reuse, R14, RZ ;  /* 0x0000000e041d8210 */ /* 0x040fe40007f7e0ff */
[----:B------:R-:W-:-:S02]  /*13b0*/  LEA R16, P2, R4, c[0x0][0x268], 0x2 ;  /* 0x00009a0004107a11 */ /* 0x000fc400078410ff */
[C---:B------:R-:W-:Y:S02]  /*13c0*/  @!P0 IADD3.X R34, R5.reuse, R13, R35, P1, !PT ;  /* 0x0000000d05228210 */ /* 0x040fe40000ffe423 */
[----:B------:R-:W-:Y:S02]  /*13d0*/  ISETP.GE.AND P6, PT, R136, R125, PT ;  /* 0x0000007d8800720c */ /* 0x000fe40003fc6270 */
[----:B------:R-:W-:Y:S02]  /*13e0*/  LEA.HI.X R13, R4, c[0x0][0x25c], R5, 0x2, P4 ;  /* 0x00009700040d7a11 */ /* 0x000fe400020f1405 */
[----:B------:R-:W-:Y:S02]  /*13f0*/  @!P0 IADD3.X R30, R5, R15, R37, P3, !PT ;  /* 0x0000000f051e8210 */ /* 0x000fe40001ffe425 */
[----:B------:R-:W-:Y:S02]  /*1400*/  LEA R18, P4, R20, R19, 0x2 ;  /* 0x0000001314127211 */ /* 0x000fe400078810ff */
[----:B------:R-:W-:-:S02]  /*1410*/  LEA.HI.X R15, R4, c[0x0][0x26c], R5, 0x2, P2 ;  /* 0x00009b00040f7a11 */ /* 0x000fc400010f1405 */
[----:B------:R-:W-:Y:S02]  /*1420*/  LEA R16, P2, R31, R16, 0x2 ;  /* 0x000000101f107211 */ /* 0x000fe400078410ff */
[----:B------:R-:W-:Y:S02]  /*1430*/  @!P0 LEA R12, P1, R33, c[0x0][0x268], 0x2 ;  /* 0x00009a00210c8a11 */ /* 0x000fe400078210ff */
[----:B------:R-:W-:Y:S02]  /*1440*/  @!P0 LEA R14, P3, R29, c[0x0][0x258], 0x2 ;  /* 0x000096001d0e8a11 */ /* 0x000fe400078610ff */
[----:B------:R-:W-:Y:S02]  /*1450*/  LEA.HI.X R19, R20, R13, R21, 0x2, P4 ;  /* 0x0000000d14137211 */ /* 0x000fe400020f1415 */
[----:B------:R-:W-:Y:S01]  /*1460*/  CS2R R20, SRZ ;  /* 0x0000000000147805 */ /* 0x000fe2000001ff00 */
[----:B------:R-:W-:Y:S02]  /*1470*/  LEA.HI.X R17, R31, R15, R32, 0x2, P2 ;  /* 0x0000000f1f117211 */ /* 0x000fe400010f1420 */
[----:B------:R-:W-:-:S02]  /*1480*/  @!P0 LEA.HI.X R13, R33, c[0x0][0x26c], R34, 0x2, P1 ;  /* 0x00009b00210d8a11 */ /* 0x000fc400008f1422 */
[-C--:B------:R-:W-:Y:S02]  /*1490*/  ISETP.GE.AND P1, PT, R134, R125.reuse, PT ;  /* 0x0000007d8600720c */ /* 0x080fe40003f26270 */
[----:B------:R-:W-:Y:S02]  /*14a0*/  @!P0 LEA.HI.X R15, R29, c[0x0][0x25c], R30, 0x2, P3 ;  /* 0x000097001d0f8a11 */ /* 0x000fe400018f141e */
[-C--:B------:R-:W-:Y:S02]  /*14b0*/  ISETP.GE.AND P2, PT, R132, R125.reuse, PT ;  /* 0x0000007d8400720c */ /* 0x080fe40003f46270 */
[-C--:B------:R-:W-:Y:S02]  /*14c0*/  ISETP.GE.AND P3, PT, R130, R125.reuse, PT ;  /* 0x0000007d8200720c */ /* 0x080fe40003f66270 */
[-C--:B------:R-:W-:Y:S02]  /*14d0*/  ISETP.GE.AND P4, PT, R128, R125.reuse, PT ;  /* 0x0000007d8000720c */ /* 0x080fe40003f86270 */
[----:B------:R-:W-:Y:S01]  /*14e0*/  ISETP.GE.AND P5, PT, R126, R125, PT ;  /* 0x0000007d7e00720c */ /* 0x000fe20003fa6270 */
[----:B--2---:R-:W-:Y:S04]  /*14f0*/  STS [R123], R22 ;  /* 0x000000167b007388 */ /* 0x004fe80000000800 */
[----:B---3--:R-:W-:Y:S04]  /*1500*/  STS [R122+0x80], R23 ;  /* 0x000080177a007388 */ /* 0x008fe80000000800 */
[----:B----4-:R0:W-:Y:S04]  /*1510*/  STS [R121+0x100], R0 ;  /* 0x0001000079007388 */ /* 0x0101e80000000800 */
        /* <DEDUP_REMOVED lines=16> */
[----:B------:R-:W-:Y:S01]  /*1620*/  CS2R R22, SRZ ;  /* 0x0000000000167805 */ /* 0x000fe2000001ff00 */
[----:B-1----:R-:W-:-:S03]  /*1630*/  IMAD.MOV.U32 R26, RZ, RZ, RZ ;  /* 0x000000ffff1a7224 */ /* 0x002fc600078e00ff */
        /* <DEDUP_REMOVED lines=10> */
[----:B------:R-:W-:Y:S01]  /*16e0*/  MOV R24, RZ ;  /* 0x000000ff00187202 */ /* 0x000fe20000000f00 */
[----:B------:R-:W-:Y:S01]  /*16f0*/  HFMA2.MMA R30, -RZ, RZ, 0, 0 ;  /* 0x00000000ff1e7435 */ /* 0x000fe200000001ff */
[----:B------:R-:W-:Y:S01]  /*1700*/  MOV R29, RZ ;  /* 0x000000ff001d7202 */ /* 0x000fe20000000f00 */
[----:B0-----:R-:W-:Y:S01]  /*1710*/  CS2R R16, SRZ ;  /* 0x0000000000107805 */ /* 0x001fe2000001ff00 */
[----:B---3--:R-:W-:Y:S04]  /*1720*/  STS [R123], R20 ;  /* 0x000000147b007388 */ /* 0x008fe80000000800 */
[----:B--2---:R-:W-:Y:S04]  /*1730*/  STS [R122+0x80], R21 ;  /* 0x000080157a007388 */ /* 0x004fe80000000800 */
[----:B----4-:R-:W-:Y:S04]  /*1740*/  STS [R121+0x100], R0 ;  /* 0x0001000079007388 */ /* 0x010fe80000000800 */
[----:B------:R-:W-:Y:S04]  /*1750*/  STS [R120+0x180], R23 ;  /* 0x0001801778007388 */ /* 0x000fe80000000800 */
[----:B------:R-:W-:Y:S04]  /*1760*/  STS [R119+0x200], R22 ;  /* 0x0002001677007388 */ /* 0x000fe80000000800 */
[----:B------:R-:W-:Y:S04]  /*1770*/  STS [R118+0x280], R13 ;  /* 0x0002800d76007388 */ /* 0x000fe80000000800 */
[----:B------:R0:W-:Y:S04]  /*1780*/  STS [R117+0x300], R12 ;  /* 0x0003000c75007388 */ /* 0x0001e80000000800 */
[----:B------:R1:W-:Y:S01]  /*1790*/  STS [R115+0x380], R26 ;  /* 0x0003801a73007388 */ /* 0x0003e20000000800 */
[----:B------:R-:W-:-:S06]  /*17a0*/  NOP ;  /* 0x0000000000007918 */ /* 0x000fcc0000000000 */
[----:B------:R-:W-:Y:S04]  /*17b0*/  LDS R25, [R112] ;  /* 0x0000000070197984 */ /* 0x000fe80000000800 */
[----:B------:R-:W-:Y:S04]  /*17c0*/  LDS R20, [R112+0x4] ;  /* 0x0000040070147984 */ /* 0x000fe80000000800 */
[----:B------:R-:W2:Y:S04]  /*17d0*/  LDS R21, [R112+0x8] ;  /* 0x0000080070157984 */ /* 0x000ea80000000800 */
[----:B------:R-:W3:Y:S04]  /*17e0*/  LDS R0, [R112+0xc] ;  /* 0x00000c0070007984 */ /* 0x000ee80000000800 */
[----:B------:R-:W-:Y:S04]  /*17f0*/  LDS R23, [R112+0x10] ;  /* 0x0000100070177984 */ /* 0x000fe80000000800 */
[----:B------:R-:W2:Y:S04]  /*1800*/  LDS R22, [R112+0x14] ;  /* 0x0000140070167984 */ /* 0x000ea80000000800 */
[----:B------:R-:W2:Y:S04]  /*1810*/  LDS R27, [R112+0x18] ;  /* 0x00001800701b7984 */ /* 0x000ea80000000800 */
[----:B------:R-:W2:Y:S04]  /*1820*/  LDS R28, [R112+0x1c] ;  /* 0x00001c00701c7984 */ /* 0x000ea80000000800 */
[----:B------:R-:W-:Y:S01]  /*1830*/  BAR.SYNC.DEFER_BLOCKING 0x0 ;  /* 0x0000000000007b1d */ /* 0x000fe20000010000 */
[----:B0-----:R-:W-:Y:S01]  /*1840*/  CS2R R12, SRZ ;  /* 0x00000000000c7805 */ /* 0x001fe2000001ff00 */
[----:B-1----:R-:W-:-:S04]  /*1850*/  HFMA2.MMA R26, -RZ, RZ, 0, 0 ;  /* 0x00000000ff1a7435 */ /* 0x002fc800000001ff */
        /* <DEDUP_REMOVED lines=9> */
[----:B--2---:R-:W-:-:S04]  /*18f0*/  FMUL.FTZ R31, R21, -1.4426950216293334961 ;  /* 0xbfb8aa3b151f7820 */ /* 0x004fc80000410000 */
[----:B------:R-:W2:Y:S01]  /*1900*/  MUFU.EX2 R33, R31 ;  /* 0x0000001f00217308 */ /* 0x000ea20000000800 */
[----:B---3--:R-:W-:-:S07]  /*1910*/  FMUL.FTZ R34, R0, -1.4426950216293334961 ;  /* 0xbfb8aa3b00227820 */ /* 0x008fce0000410000 */
[----:B------:R-:W3:Y:S01]  /*1920*/  MUFU.EX2 R35, R34 ;  /* 0x0000002200237308 */ /* 0x000ee20000000800 */
[----:B0-----:R-:W-:Y:S02]  /*1930*/  FMUL.FTZ R15, R20, -1.4426950216293334961 ;  /* 0xbfb8aa3b140f7820 */ /* 0x001fe40000410000 */
[----:B-1----:R-:W-:Y:S02]  /*1940*/  FMUL.FTZ R18, R22, -1.4426950216293334961 ;  /* 0xbfb8aa3b16127820 */ /* 0x002fe40000410000 */
[----:B--2---:R-:W-:Y:S02]  /*1950*/  FADD.FTZ R33, R33, 1 ;  /* 0x3f80000021217421 */ /* 0x004fe40000010000 */
[----:B------:R-:W-:Y:S02]  /*1960*/  FMUL.FTZ R36, R23, -1.4426950216293334961 ;  /* 0xbfb8aa3b17247820 */ /* 0x000fe40000410000 */
[----:B------:R-:W-:Y:S01]  /*1970*/  MUFU.RCP R34, R33 ;  /* 0x0000002100227308 */ /* 0x000fe20000001000 */
[----:B------:R-:W-:-:S02]  /*1980*/  FMUL.FTZ R14, R25, -1.4426950216293334961 ;  /* 0xbfb8aa3b190e7820 */ /* 0x000fc40000410000 */
[----:B------:R-:W-:-:S05]  /*1990*/  FMUL.FTZ R37, R27, -1.4426950216293334961 ;  /* 0xbfb8aa3b1b257820 */ /* 0x000fca0000410000 */
[----:B------:R3:W-:Y:S01]  /*19a0*/  MUFU.EX2 R19, R18 ;  /* 0x0000001200137308 */ /* 0x0007e20000000800 */
[----:B------:R-:W-:-:S07]  /*19b0*/  FMUL.FTZ R39, R28, -1.4426950216293334961 ;  /* 0xbfb8aa3b1c277820 */ /* 0x000fce0000410000 */
[----:B------:R-:W0:Y:S01]  /*19c0*/  MUFU.EX2 R15, R15 ;  /* 0x0000000f000f7308 */ /* 0x000e220000000800 */
[----:B---3--:R-:W-:-:S07]  /*19d0*/  FADD.FTZ R18, R35, 1 ;  /* 0x3f80000023127421 */ /* 0x008fce0000010000 */
[----:B------:R-:W-:Y:S08]  /*19e0*/  MUFU.EX2 R38, R36 ;  /* 0x0000002400267308 */ /* 0x000ff00000000800 */
[----:B------:R-:W1:Y:S08]  /*19f0*/  MUFU.EX2 R14, R14 ;  /* 0x0000000e000e7308 */ /* 0x000e700000000800 */
[----:B------:R-:W2:Y:S01]  /*1a00*/  MUFU.EX2 R40, R37 ;  /* 0x0000002500287308 */ /* 0x000ea20000000800 */
[----:B0-----:R-:W-:-:S07]  /*1a10*/  FADD.FTZ R15, R15, 1 ;  /* 0x3f8000000f0f7421 */ /* 0x001fce0000010000 */
[----:B------:R-:W0:Y:S01]  /*1a20*/  MUFU.EX2 R41, R39 ;  /* 0x0000002700297308 */ /* 0x000e220000000800 */
[----:B-1----:R-:W-:-:S07]  /*1a30*/  FADD.FTZ R14, R14, 1 ;  /* 0x3f8000000e0e7421 */ /* 0x002fce0000010000 */
[----:B------:R-:W-:Y:S01]  /*1a40*/  MUFU.RCP R37, R18 ;  /* 0x0000001200257308 */ /* 0x000fe20000001000 */
[----:B--2---:R-:W-:Y:S02]  /*1a50*/  FADD.FTZ R40, R40, 1 ;  /* 0x3f80000028287421 */ /* 0x004fe40000010000 */
[----:B------:R-:W-:-:S05]  /*1a60*/  FADD.FTZ R19, R19, 1 ;  /* 0x3f80000013137421 */ /* 0x000fca0000010000 */
[----:B------:R-:W-:Y:S01]  /*1a70*/  MUFU.RCP R31, R15 ;  /* 0x0000000f001f7308 */ /* 0x000fe20000001000 */
[----:B0-----:R-:W-:Y:S02]  /*1a80*/  FADD.FTZ R41, R41, 1 ;  /* 0x3f80000029297421 */ /* 0x001fe40000010000 */
[----:B------:R-:W-:-:S05]  /*1a90*/  FADD.FTZ R38, R38, 1 ;  /* 0x3f80000026267421 */ /* 0x000fca0000010000 */
[----:B------:R0:W-:Y:S08]  /*1aa0*/  MUFU.RCP R32, R14 ;  /* 0x0000000e00207308 */ /* 0x0001f00000001000 */
[----:B------:R-:W-:Y:S01]  /*1ab0*/  MUFU.RCP R39, R19 ;  /* 0x0000001300277308 */ /* 0x000fe20000001000 */
[----:B0-----:R-:W-:-:S07]  /*1ac0*/  FADD.FTZ R14, -R34, 1 ;  /* 0x3f800000220e7421 */ /* 0x001fce0000010100 */
[----:B------:R-:W-:Y:S08]  /*1ad0*/  MUFU.RCP R40, R40 ;  /* 0x0000002800287308 */ /* 0x000ff00000001000 */
[----:B------:R-:W0:Y:S08]  /*1ae0*/  MUFU.RCP R45, R41 ;  /* 0x00000029002d7308 */ /* 0x000e300000001000 */
[----:B------:R-:W1:Y:S01]  /*1af0*/  MUFU.RCP R38, R38 ;  /* 0x0000002600267308 */ /* 0x000e620000001000 */
[----:B0-----:R-:W-:-:S04]  /*1b00*/  FADD.FTZ R43, -R45, 1 ;  /* 0x3f8000002d2b7421 */ /* 0x001fc80000010100 */
[----:B------:R-:W-:Y:S01]  /*1b10*/  FFMA.FTZ R47, R28, R43, 1 ;  /* 0x3f8000001c2f7423 */ /* 0x000fe2000001002b */
[----:B------:R-:W-:Y:S01]  /*1b20*/  ISETP.NE.AND P6, PT, R138, RZ, PT ;  /* 0x000000ff8a00720c */ /* 0x000fe20003fc5270 */
[----:B----4-:R-:W-:Y:S04]  /*1b30*/  STS [R123], R24 ;  /* 0x000000187b007388 */ /* 0x010fe80000000800 */
[----:B------:R-:W-:Y:S04]  /*1b40*/  STS [R122+0x80], R13 ;  /* 0x0000800d7a007388 */ /* 0x000fe80000000800 */
[----:B------:R-:W-:Y:S04]  /*1b50*/  STS [R121+0x100], R12 ;  /* 0x0001000c79007388 */ /* 0x000fe80000000800 */
[----:B------:R0:W-:Y:S04]  /*1b60*/  STS [R120+0x180], R17 ;  /* 0x0001801178007388 */ /* 0x0001e80000000800 */
[----:B------:R2:W-:Y:S04]  /*1b70*/  STS [R119+0x200], R16 ;  /* 0x0002001077007388 */ /* 0x0005e80000000800 */
[----:B------:R-:W-:Y:S04]  /*1b80*/  STS [R118+0x280], R29 ;  /* 0x0002801d76007388 */ /* 0x000fe80000000800 */
[----:B------:R-:W-:Y:S04]  /*1b90*/  STS [R117+0x300], R26 ;  /* 0x0003001a75007388 */ /* 0x000fe80000000800 */
[----:B------:R-:W-:Y:S01]  /*1ba0*/  STS [R115+0x380], R30 ;  /* 0x0003801e73007388 */ /* 0x000fe20000000800 */
[----:B------:R-:W-:-:S06]  /*1bb0*/  NOP ;  /* 0x0000000000007918 */ /* 0x000fcc0000000000 */
[----:B------:R-:W3:Y:S04]  /*1bc0*/  LDS R33, [R112+0x4] ;  /* 0x0000040070217984 */ /* 0x000ee80000000800 */
[----:B------:R-:W4:Y:S04]  /*1bd0*/  LDS R35, [R112+0x8] ;  /* 0x0000080070237984 */ /* 0x000f280000000800 */
[----:B------:R-:W1:Y:S04]  /*1be0*/  LDS R24, [R112] ;  /* 0x0000000070187984 */ /* 0x000e680000000800 */
[----:B------:R-:W1:Y:S04]  /*1bf0*/  LDS R36, [R112+0xc] ;  /* 0x00000c0070247984 */ /* 0x000e680000000800 */
[----:B------:R-:W1:Y:S04]  /*1c00*/  LDS R26, [R112+0x10] ;  /* 0x00001000701a7984 */ /* 0x000e680000000800 */
[----:B------:R-:W1:Y:S04]  /*1c10*/  LDS R30, [R112+0x14] ;  /* 0x00001400701e7984 */ /* 0x000e680000000800 */
[----:B------:R-:W1:Y:S04]  /*1c20*/  LDS R42, [R112+0x18] ;  /* 0x00001800702a7984 */ /* 0x000e680000000800 */
[----:B------:R-:W1:Y:S01]  /*1c30*/  LDS R44, [R112+0x1c] ;  /* 0x00001c00702c7984 */ /* 0x000e620000000800 */
[----:B0-----:R-:W-:-:S02]  /*1c40*/  FADD.FTZ R17, -R37, 1 ;  /* 0x3f80000025117421 */ /* 0x001fc40000010100 */
[----:B--2---:R-:W-:Y:S02]  /*1c50*/  FFMA.FTZ R16, R21, R14, 1 ;  /* 0x3f80000015107423 */ /* 0x004fe4000001000e */
[----:B------:R-:W-:Y:S02]  /*1c60*/  FADD.FTZ R13, -R31, 1 ;  /* 0x3f8000001f0d7421 */ /* 0x000fe40000010100 */
[----:B------:R-:W-:Y:S02]  /*1c70*/  FFMA.FTZ R19, R0, R17, 1 ;  /* 0x3f80000000137423 */ /* 0x000fe40000010011 */
[----:B---3--:R-:W-:Y:S02]  /*1c80*/  FMUL.FTZ R14, R93, R33 ;  /* 0x000000215d0e7220 */ /* 0x008fe40000410000 */
[----:B------:R-:W-:Y:S02]  /*1c90*/  FFMA.FTZ R15, R20, R13, 1 ;  /* 0x3f800000140f7423 */ /* 0x000fe4000001000d */
[----:B----4-:R-:W-:-:S02]  /*1ca0*/  FMUL.FTZ R17, R92, R35 ;  /* 0x000000235c117220 */ /* 0x010fc40000410000 */
[----:B------:R-:W-:Y:S02]  /*1cb0*/  FMUL.FTZ R14, R31, R14 ;  /* 0x0000000e1f0e7220 */ /* 0x000fe40000410000 */
[----:B------:R-:W-:Y:S02]  /*1cc0*/  FADD.FTZ R12, -R32, 1 ;  /* 0x3f800000200c7421 */ /* 0x000fe40000010100 */
[----:B-1----:R-:W-:Y:S02]  /*1cd0*/  FMUL.FTZ R13, R94, R24 ;  /* 0x000000185e0d7220 */ /* 0x002fe40000410000 */
[----:B------:R-:W-:Y:S02]  /*1ce0*/  FMUL.FTZ R18, R91, R36 ;  /* 0x000000245b127220 */ /* 0x000fe40000410000 */
        /* <DEDUP_REMOVED lines=28> */
[----:B------:R-:W-:Y:S04]  /*1eb0*/  STS [R112+0x4], R15 ;  /* 0x0000040f70007388 */ /* 0x000fe80000000800 */
[----:B------:R0:W-:Y:S04]  /*1ec0*/  STS [R112+0x8], R17 ;  /* 0x0000081170007388 */ /* 0x0001e80000000800 */
[----:B------:R1:W-:Y:S04]  /*1ed0*/  STS [R112+0xc], R19 ;  /* 0x00000c1370007388 */ /* 0x0003e80000000800 */
        /* <DEDUP_REMOVED lines=22> */
[----:B------:R-:W-:-:S04]  /*2040*/  IMAD R14, R146, c[0x0][0x2f0], RZ ;  /* 0x0000bc00920e7a24 */ /* 0x000fc800078e02ff */
[----:B------:R-:W-:-:S04]  /*2050*/  IMAD.WIDE.U32 R12, R157, c[0x0][0x2f0], R12 ;  /* 0x0000bc009d0c7a25 */ /* 0x000fc800078e000c */
[----:B------:R-:W-:Y:S01]  /*2060*/  IMAD R15, R157, c[0x0][0x2f4], R14 ;  /* 0x0000bd009d0f7a24 */ /* 0x000fe200078e020e */
[----:B------:R-:W-:Y:S02]  /*2070*/  LEA.HI.X R14, R4, c[0x0][0x33c], R5, 0x2, P0 ;  /* 0x0000cf00040e7a11 */ /* 0x000fe400000f1405 */
[----:B------:R-:W-:-:S04]  /*2080*/  IADD3 R12, P1, R96, R12, RZ ;  /* 0x0000000c600c7210 */ /* 0x000fc80007f3e0ff */
[----:B------:R-:W-:Y:S02]  /*2090*/  IADD3.X R13, R95, R15, R13, P1, !PT ;  /* 0x0000000f5f0d7210 */ /* 0x000fe40000ffe40d */
[----:B------:R-:W-:Y:S01]  /*20a0*/  LEA R18, P1, R12, R19, 0x2 ;  /* 0x000000130c127211 */ /* 0x000fe200078210ff */
[----:B------:R-:W-:Y:S01]  /*20b0*/  BSSY B0, `(.L_x_7187) ;  /* 0x0000010000007945 */ /* 0x000fe20003800000 */
[-C--:B--2---:R-:W-:Y:S02]  /*20c0*/  ISETP.GE.AND P0, PT, R4, R47.reuse, PT ;  /* 0x0000002f0400720c */ /* 0x084fe40003f06270 */
[----:B------:R-:W-:Y:S02]  /*20d0*/  LEA.HI.X R19, R12, R14, R13, 0x2, P1 ;  /* 0x0000000e0c137211 */ /* 0x000fe400008f140d */
[----:B------:R-:W-:Y:S02]  /*20e0*/  IADD3 R12, P1, R4, R2, RZ ;  /* 0x00000002040c7210 */ /* 0x000fe40007f3e0ff */
[----:B------:R-:W-:-:S02]  /*20f0*/  ISETP.GE.AND P2, PT, R134, R47, PT ;  /* 0x0000002f8600720c */ /* 0x000fc40003f46270 */
[----:B------:R-:W-:-:S05]  /*2100*/  IADD3.X R13, R5, R3, RZ, P1, !PT ;  /* 0x00000003050d7210 */ /* 0x000fca0000ffe4ff */
        /* <DEDUP_REMOVED lines=10> */
.L_x_7188:
[----:B------:R-:W-:Y:S05]  /*21b0*/  BSYNC B0 ;  /* 0x0000000000007941 */ /* 0x000fea0003800000 */
.L_x_7187:
        /* <DEDUP_REMOVED lines=33> */
[----:B------:R-:W-:Y:S01]  /*23d0*/  FMUL.FTZ R25, R25, R24 ;  /* 0x0000001819197220 */ /* 0x000fe20000410000 */
[----:B-1----:R-:W-:Y:S01]  /*23e0*/  LEA R19, P1, R4, c[0x0][0x270], 0x2 ;  /* 0x00009c0004137a11 */ /* 0x002fe200078210ff */
[----:B------:R-:W-:-:S02]  /*23f0*/  FMUL.FTZ R33, R20, R33 ;  /* 0x0000002114217220 */ /* 0x000fc40000410000 */
[----:B------:R-:W-:Y:S01]  /*2400*/  FMUL.FTZ R21, R21, R35 ;  /* 0x0000002315157220 */ /* 0x000fe20000410000 */
[----:B------:R-:W-:Y:S01]  /*2410*/  BSSY B0, `(.L_x_7190) ;  /* 0x0000034000007945 */ /* 0x000fe20003800000 */
[----:B------:R-:W-:Y:S02]  /*2420*/  FMUL.FTZ R15, R0, R36 ;  /* 0x00000024000f7220 */ /* 0x000fe40000410000 */
[----:B------:R-:W-:Y:S02]  /*2430*/  FMUL.FTZ R23, R23, R26 ;  /* 0x0000001a17177220 */ /* 0x000fe40000410000 */
[----:B0-----:R-:W-:Y:S02]  /*2440*/  FMUL.FTZ R17, R22, R30 ;  /* 0x0000001e16117220 */ /* 0x001fe40000410000 */
[----:B------:R-:W-:Y:S02]  /*2450*/  FMUL.FTZ R27, R27, R42 ;  /* 0x0000002a1b1b7220 */ /* 0x000fe40000410000 */
[----:B------:R-:W-:-:S02]  /*2460*/  FMUL.FTZ R45, R45, R44 ;  /* 0x0000002c2d2d7220 */ /* 0x000fc40000410000 */
[----:B------:R-:W-:Y:S01]  /*2470*/  IMAD R0, R164, c[0x0][0x210], RZ ;  /* 0x00008400a4007a24 */ /* 0x000fe200078e02ff */
[----:B------:R-:W-:Y:S04]  /*2480*/  STS [R112], R25 ;  /* 0x0000001970007388 */ /* 0x000fe80000000800 */
[----:B------:R-:W-:Y:S04]  /*2490*/  STS [R112+0x4], R33 ;  /* 0x0000042170007388 */ /* 0x000fe80000000800 */
[----:B------:R-:W-:Y:S04]  /*24a0*/  STS [R112+0x8], R21 ;  /* 0x0000081570007388 */ /* 0x000fe80000000800 */
[----:B------:R0:W-:Y:S04]  /*24b0*/  STS [R112+0xc], R15 ;  /* 0x00000c0f70007388 */ /* 0x0001e80000000800 */
[----:B------:R-:W-:Y:S04]  /*24c0*/  STS [R112+0x10], R23 ;  /* 0x0000101770007388 */ /* 0x000fe80000000800 */
[----:B------:R1:W-:Y:S01]  /*24d0*/  STS [R112+0x14], R17 ;  /* 0x0000141170007388 */ /* 0x0003e20000000800 */
[----:B0-----:R-:W-:-:S03]  /*24e0*/  IMAD.WIDE.U32 R14, R153, c[0x0][0x210], RZ ;  /* 0x00008400990e7a25 */ /* 0x001fc600078e00ff */
[----:B------:R-:W-:Y:S04]  /*24f0*/  STS [R112+0x18], R27 ;  /* 0x0000181b70007388 */ /* 0x000fe80000000800 */
[----:B------:R-:W-:Y:S01]  /*2500*/  STS [R112+0x1c], R45 ;  /* 0x00001c2d70007388 */ /* 0x000fe20000000800 */
[----:B------:R-:W-:-:S06]  /*2510*/  NOP ;  /* 0x0000000000007918 */ /* 0x000fcc0000000000 */
[----:B------:R-:W-:Y:S01]  /*2520*/  LDS R29, [R123] ;  /* 0x000000007b1d7984 */ /* 0x000fe20000000800 */
[----:B-1----:R-:W-:Y:S02]  /*2530*/  IMAD R17, R153, c[0x0][0x214], R0 ;  /* 0x0000850099117a24 */ /* 0x002fe400078e0200 */
[----:B------:R-:W-:Y:S01]  /*2540*/  IMAD R0, R146, c[0x0][0x218], RZ ;  /* 0x0000860092007a24 */ /* 0x000fe200078e02ff */
[----:B------:R-:W-:Y:S02]  /*2550*/  LDS R31, [R122+0x80] ;  /* 0x000080007a1f7984 */ /* 0x000fe40000000800 */
[----:B------:R-:W-:Y:S01]  /*2560*/  IADD3 R15, R15, R17, RZ ;  /* 0x000000110f0f7210 */ /* 0x000fe20007ffe0ff */
[C---:B------:R-:W-:Y:S01]  /*2570*/  IMAD R16, R157.reuse, c[0x0][0x21c], R0 ;  /* 0x000087009d107a24 */ /* 0x040fe200078e0200 */
[----:B------:R-:W-:Y:S03]  /*2580*/  LDS R25, [R121+0x100] ;  /* 0x0001000079197984 */ /* 0x000fe60000000800 */
[----:B------:R-:W-:Y:S01]  /*2590*/  IMAD.WIDE.U32 R14, R157, c[0x0][0x218], R14 ;  /* 0x000086009d0e7a25 */ /* 0x000fe200078e000e */
[----:B------:R-:W-:Y:S04]  /*25a0*/  LDS R33, [R120+0x180] ;  /* 0x0001800078217984 */ /* 0x000fe80000000800 */
[----:B------:R-:W-:Y:S01]  /*25b0*/  LDS R21, [R119+0x200] ;  /* 0x0002000077157984 */ /* 0x000fe20000000800 */
[----:B------:R-:W-:-:S02]  /*25c0*/  IADD3 R0, P0, R96, R14, RZ ;  /* 0x0000000e60007210 */ /* 0x000fc40007f1e0ff */
[----:B------:R-:W-:Y:S01]  /*25d0*/  LEA.HI.X R14, R4, c[0x0][0x274], R5, 0x2, P1 ;  /* 0x00009d00040e7a11 */ /* 0x000fe200008f1405 */
[----:B------:R-:W-:Y:S01]  /*25e0*/  LDS R35, [R118+0x280] ;  /* 0x0002800076237984 */ /* 0x000fe20000000800 */
[----:B------:R-:W-:Y:S02]  /*25f0*/  IADD3.X R15, R95, R16, R15, P0, !PT ;  /* 0x000000105f0f7210 */ /* 0x000fe400007fe40f */
[C---:B------:R-:W-:Y:S01]  /*2600*/  LEA R18, P1, R0.reuse, R19, 0x2 ;  /* 0x0000001300127211 */ /* 0x040fe200078210ff */
[----:B------:R-:W-:Y:S03]  /*2610*/  LDS R23, [R117+0x300] ;  /* 0x0003000075177984 */ /* 0x000fe60000000800 */
[----:B------:R-:W-:Y:S01]  /*2620*/  LEA.HI.X R19, R0, R14, R15, 0x2, P1 ;  /* 0x0000000e00137211 */ /* 0x000fe200008f140f */
[----:B------:R-:W-:Y:S04]  /*2630*/  LDS R37, [R115+0x380] ;  /* 0x0003800073257984 */ /* 0x000fe80000000800 */
        /* <DEDUP_REMOVED lines=17> */
.L_x_7191:
[----:B------:R-:W-:Y:S05]  /*2750*/  BSYNC B0 ;  /* 0x0000000000007941 */ /* 0x000fea0003800000 */
.L_x_7190:
        /* <DEDUP_REMOVED lines=13> */
.L_x_7189:
[----:B------:R-:W-:Y:S01]  /*2830*/  FFMA.FTZ R142, R113, R94, R142 ;  /* 0x0000005e718e7223 */ /* 0x000fe2000001008e */
[----:B------:R-:W-:Y:S01]  /*2840*/  BAR.SYNC.DEFER_BLOCKING 0x0 ;  /* 0x0000000000007b1d */ /* 0x000fe20000010000 */
[----:B------:R-:W-:Y:S01]  /*2850*/  IMAD.MOV.U32 R0, RZ, RZ, c[0x0][0x16c] ;  /* 0x00005b00ff007624 */ /* 0x000fe200078e00ff */
[----:B------:R-:W-:Y:S01]  /*2860*/  HFMA2.MMA R78, -RZ, RZ, 0, 0 ;  /* 0x00000000ff4e7435 */ /* 0x000fe200000001ff */
[----:B------:R-:W-:Y:S01]  /*2870*/  FFMA.FTZ R142, R110, R93, R142 ;  /* 0x0000005d6e8e7223 */ /* 0x000fe2000001008e */
[----:B------:R-:W-:Y:S01]  /*2880*/  CS2R R76, SRZ ;  /* 0x00000000004c7805 */ /* 0x000fe2000001ff00 */
[-C--:B-----5:R-:W-:Y:S01]  /*2890*/  FMUL.FTZ R87, R94, R155.reuse ;  /* 0x0000009b5e577220 */ /* 0x0a0fe20000410000 */
[----:B------:R-:W-:Y:S01]  /*28a0*/  ISETP.GE.AND P0, PT, R0, 0x1, PT ;  /* 0x000000010000780c */ /* 0x000fe20003f06270 */
[----:B------:R-:W-:Y:S01]  /*28b0*/  FFMA.FTZ R142, R111, R92, R142 ;  /* 0x0000005c6f8e7223 */ /* 0x000fe2000001008e */
[----:B------:R-:W-:Y:S01]  /*28c0*/  CS2R R74, SRZ ;  /* 0x00000000004a7805 */ /* 0x000fe2000001ff00 */
[----:B------:R-:W-:Y:S01]  /*28d0*/  FMUL.FTZ R85, R93, R155 ;  /* 0x0000009b5d557220 */ /* 0x000fe20000410000 */
[----:B------:R-:W-:Y:S01]  /*28e0*/  CS2R R72, SRZ ;  /* 0x0000000000487805 */ /* 0x000fe2000001ff00 */
        /* <DEDUP_REMOVED lines=13> */
[----:B0-----:R-:W-:Y:S01]  /*29c0*/  MOV R16, R138 ;  /* 0x0000008a00107202 */ /* 0x001fe20000000f00 */
[C---:B------:R-:W-:Y:S01]  /*29d0*/  IMAD R0, R164.reuse, c[0x0][0x298], RZ ;  /* 0x0000a600a4007a24 */ /* 0x040fe200078e02ff */
[----:B------:R-:W-:Y:S01]  /*29e0*/  MOV R17, RZ ;  /* 0x000000ff00117202 */ /* 0x000fe20000000f00 */
[----:B-1----:R-:W-:Y:S01]  /*29f0*/  IMAD R18, R164, c[0x0][0x2b8], RZ ;  /* 0x0000ae00a4127a24 */ /* 0x002fe200078e02ff */
        /* <DEDUP_REMOVED lines=8> */
[----:B------:R-:W-:Y:S01]  /*2a80*/  IMAD.WIDE.U32 R16, R153, c[0x0][0x2b8], R16 ;  /* 0x0000ae0099107a25 */ /* 0x000fe200078e0010 */
[----:B------:R-:W-:-:S03]  /*2a90*/  MOV R59, RZ ;  /* 0x000000ff003b7202 */ /* 0x000fc60000000f00 */
[----:B------:R-:W-:Y:S02]  /*2aa0*/  IMAD R21, R153, c[0x0][0x2bc], R18 ;  /* 0x0000af0099157a24 */ /* 0x000fe400078e0212 */
[C---:B------:R-:W-:Y:S01]  /*2ab0*/  IMAD R19, R151.reuse, c[0x0][0x2a4], R0 ;  /* 0x0000a90097137a24 */ /* 0x040fe200078e0200 */
[----:B------:R-:W-:Y:S01]  /*2ac0*/  LEA.HI R0, R70, R70, RZ, 0x1 ;  /* 0x0000004646007211 */ /* 0x000fe200078f08ff */
[----:B------:R-:W-:Y:S01]  /*2ad0*/  IMAD.WIDE.U32 R14, R151, c[0x0][0x2a0], R14 ;  /* 0x0000a800970e7a25 */ /* 0x000fe200078e000e */
[----:B------:R-:W-:-:S03]  /*2ae0*/  IADD3 R17, R17, R21, RZ ;  /* 0x0000001511117210 */ /* 0x000fc60007ffe0ff */
[----:B------:R-:W-:Y:S01]  /*2af0*/  IMAD.IADD R15, R15, 0x1, R19 ;  /* 0x000000010f0f7824 */ /* 0x000fe200078e0213 */
[----:B------:R-:W-:Y:S01]  /*2b00*/  LEA R26, P0, R14, c[0x0][0x318], 0x2 ;  /* 0x0000c6000e1a7a11 */ /* 0x000fe200078010ff */
[----:B------:R-:W-:Y:S02]  /*2b10*/  IMAD R18, R20, c[0x0][0x2c0], RZ ;  /* 0x0000b00014127a24 */ /* 0x000fe400078e02ff */
[C---:B------:R-:W-:Y:S01]  /*2b20*/  IMAD.WIDE.U32 R16, R151.reuse, c[0x0][0x2c0], R16 ;  /* 0x0000b00097107a25 */ /* 0x040fe200078e0010 */
[----:B------:R-:W-:Y:S02]  /*2b30*/  LEA.HI.X R27, R14, c[0x0][0x31c], R15, 0x2, P0 ;  /* 0x0000c7000e1b7a11 */ /* 0x000fe400000f140f */
[----:B------:R-:W-:Y:S01]  /*2b40*/  LOP3.LUT R15, R0, 0xfffffe, RZ, 0xc0, !PT ;  /* 0x00fffffe000f7812 */ /* 0x000fe200078ec0ff */
[----:B------:R-:W-:Y:S01]  /*2b50*/  IMAD R21, R151, c[0x0][0x2c4], R18 ;  /* 0x0000b10097157a24 */ /* 0x000fe200078e0212 */
[----:B------:R-:W-:Y:S01]  /*2b60*/  LEA R40, P0, R16, c[0x0][0x320], 0x2 ;  /* 0x0000c80010287a11 */ /* 0x000fe200078010ff */
[----:B------:R-:W-:Y:S01]  /*2b70*/  IMAD.WIDE R26, R96, 0x4, R26 ;  /* 0x00000004601a7825 */ /* 0x000fe200078e021a */
[----:B------:R-:W-:-:S02]  /*2b80*/  IADD3 R70, R70, -R15, RZ ;  /* 0x8000000f46467210 */ /* 0x000fc40007ffe0ff */
[----:B------:R-:W-:Y:S01]  /*2b90*/  IADD3 R17, R17, R21, RZ ;  /* 0x0000001511117210 */ /* 0x000fe20007ffe0ff */
[--C-:B------:R-:W-:Y:S01]  /*2ba0*/  FADD.FTZ R69, R97, R144.reuse ;  /* 0x0000009061457221 */ /* 0x100fe20000010000 */
[----:B------:R-:W-:Y:S01]  /*2bb0*/  IADD3 R14, P5, R26, -0x380, RZ ;  /* 0xfffffc801a0e7810 */ /* 0x000fe20007fbe0ff */
[--C-:B------:R-:W-:Y:S01]  /*2bc0*/  FADD.FTZ R68, R98, R144.reuse ;  /* 0x0000009062447221 */ /* 0x100fe20000010000 */
[----:B------:R-:W-:Y:S01]  /*2bd0*/  LEA.HI.X R41, R16, c[0x0][0x324], R17, 0x2, P0 ;  /* 0x0000c90010297a11 */ /* 0x000fe200000f1411 */
[--C-:B------:R-:W-:Y:S01]  /*2be0*/  FADD.FTZ R67, R99, R144.reuse ;  /* 0x0000009063437221 */ /* 0x100fe20000010000 */
[----:B------:R-:W-:Y:S01]  /*2bf0*/  IADD3 R16, P4, R26, -0x300, RZ ;  /* 0xfffffd001a107810 */ /* 0x000fe20007f9e0ff */
[----:B------:R-:W-:Y:S01]  /*2c00*/  FADD.FTZ R66, R100, R144 ;  /* 0x0000009064427221 */ /* 0x000fe20000010000 */
[----:B------:R-:W-:Y:S01]  /*2c10*/  IADD3 R18, P3, R26, -0x280, RZ ;  /* 0xfffffd801a127810 */ /* 0x000fe20007f7e0ff */
[----:B------:R-:W-:Y:S01]  /*2c20*/  IMAD.WIDE R40, R96, 0x4, R40 ;  /* 0x0000000460287825 */ /* 0x000fe200078e0228 */
[----:B------:R-:W-:-:S02]  /*2c30*/  IADD3 R20, P2, R26, -0x200, RZ ;  /* 0xfffffe001a147810 */ /* 0x000fc40007f5e0ff */
[C---:B------:R-:W-:Y:S01]  /*2c40*/  IADD3 R22, P1, R26.reuse, -0x180, RZ ;  /* 0xfffffe801a167810 */ /* 0x040fe20007f3e0ff */
[--C-:B------:R-:W-:Y:S01]  /*2c50*/  FADD.FTZ R65, R101, R144.reuse ;  /* 0x0000009065417221 */ /* 0x100fe20000010000 */
[----:B------:R-:W-:Y:S01]  /*2c60*/  IADD3 R24, P0, R26, -0x100, RZ ;  /* 0xffffff001a187810 */ /* 0x000fe20007f1e0ff */
[--C-:B------:R-:W-:Y:S01]  /*2c70*/  FADD.FTZ R64, R102, R144.reuse ;  /* 0x0000009066407221 */ /* 0x100fe20000010000 */
[----:B------:R-:W-:Y:S01]  /*2c80*/  IADD3.X R15, R27, -0x1, RZ, P5, !PT ;  /* 0xffffffff1b0f7810 */ /* 0x000fe20002ffe4ff */
[--C-:B------:R-:W-:Y:S01]  /*2c90*/  FADD.FTZ R63, R103, R144.reuse ;  /* 0x00000090673f7221 */ /* 0x100fe20000010000 */
[----:B------:R-:W-:Y:S01]  /*2ca0*/  IADD3 R26, P5, R26, -0x80, RZ ;  /* 0xffffff801a1a7810 */ /* 0x000fe20007fbe0ff */
[----:B------:R-:W-:Y:S01]  /*2cb0*/  FADD.FTZ R62, R104, R144 ;  /* 0x00000090683e7221 */ /* 0x000fe20000010000 */
[C---:B------:R-:W-:Y:S02]  /*2cc0*/  IADD3.X R17, R27.reuse, -0x1, RZ, P4, !PT ;  /* 0xffffffff1b117810 */ /* 0x040fe400027fe4ff */
[----:B------:R-:W-:-:S02]  /*2cd0*/  IADD3.X R19, R27, -0x1, RZ, P3, !PT ;  /* 0xffffffff1b137810 */ /* 0x000fc40001ffe4ff */
[C---:B------:R-:W-:Y:S02]  /*2ce0*/  IADD3.X R21, R27.reuse, -0x1, RZ, P2, !PT ;  /* 0xffffffff1b157810 */ /* 0x040fe400017fe4ff */
[C---:B------:R-:W-:Y:S02]  /*2cf0*/  IADD3.X R23, R27.reuse, -0x1, RZ, P1, !PT ;  /* 0xffffffff1b177810 */ /* 0x040fe40000ffe4ff */
[C---:B------:R-:W-:Y:S02]  /*2d00*/  IADD3.X R25, R27.reuse, -0x1, RZ, P0, !PT ;  /* 0xffffffff1b197810 */ /* 0x040fe400007fe4ff */
[----:B------:R-:W-:Y:S02]  /*2d10*/  IADD3.X R27, R27, -0x1, RZ, P5, !PT ;  /* 0xffffffff1b1b7810 */ /* 0x000fe40002ffe4ff */
[C---:B------:R-:W-:Y:S02]  /*2d20*/  IADD3 R28, P5, R40.reuse, -0x380, RZ ;  /* 0xfffffc80281c7810 */ /* 0x040fe40007fbe0ff */
[----:B------:R-:W-:-:S02]  /*2d30*/  IADD3 R30, P4, R40, -0x300, RZ ;  /* 0xfffffd00281e7810 */ /* 0x000fc40007f9e0ff */
[C---:B------:R-:W-:Y:S02]  /*2d40*/  IADD3 R32, P3, R40.reuse, -0x280, RZ ;  /* 0xfffffd8028207810 */ /* 0x040fe40007f7e0ff */
[C---:B------:R-:W-:Y:S02]  /*2d50*/  IADD3 R34, P2, R40.reuse, -0x200, RZ ;  /* 0xfffffe0028227810 */ /* 0x040fe40007f5e0ff */
[C---:B------:R-:W-:Y:S02]  /*2d60*/  IADD3 R36, P1, R40.reuse, -0x180, RZ ;  /* 0xfffffe8028247810 */ /* 0x040fe40007f3e0ff */
[C---:B------:R-:W-:Y:S02]  /*2d70*/  IADD3 R38, P0, R40.reuse, -0x100, RZ ;  /* 0xffffff0028267810 */ /* 0x040fe40007f1e0ff */
[----:B------:R-:W-:Y:S02]  /*2d80*/  IADD3.X R29, R41, -0x1, RZ, P5, !PT ;  /* 0xffffffff291d7810 */ /* 0x000fe40002ffe4ff */
[----:B------:R-:W-:-:S02]  /*2d90*/  IADD3 R40, P5, R40, -0x80, RZ ;  /* 0xffffff8028287810 */ /* 0x000fc40007fbe0ff */
[C---:B------:R-:W-:Y:S02]  /*2da0*/  IADD3.X R31, R41.reuse, -0x1, RZ, P4, !PT ;  /* 0xffffffff291f7810 */ /* 0x040fe400027fe4ff */
[C---:B------:R-:W-:Y:S02]  /*2db0*/  IADD3.X R33, R41.reuse, -0x1, RZ, P3, !PT ;  /* 0xffffffff29217810 */ /* 0x040fe40001ffe4ff */
[C---:B------:R-:W-:Y:S02]  /*2dc0*/  IADD3.X R35, R41.reuse, -0x1, RZ, P2, !PT ;  /* 0xffffffff29237810 */ /* 0x040fe400017fe4ff */
[C---:B------:R-:W-:Y:S02]  /*2dd0*/  IADD3.X R37, R41.reuse, -0x1, RZ, P1, !PT ;  /* 0xffffffff29257810 */ /* 0x040fe40000ffe4ff */
[C---:B------:R-:W-:Y:S02]  /*2de0*/  IADD3.X R39, R41.reuse, -0x1, RZ, P0, !PT ;  /* 0xffffffff29277810 */ /* 0x040fe400007fe4ff */
[----:B------:R-:W-:-:S02]  /*2df0*/  IADD3.X R41, R41, -0x1, RZ, P5, !PT ;  /* 0xffffffff29297810 */ /* 0x000fc40002ffe4ff */
.L_x_7213:
[----:B------:R-:W-:Y:S01]  /*2e00*/  SHF.R.S32.HI R48, RZ, 0x1f, R61 ;  /* 0x0000001fff307819 */ /* 0x000fe2000001143d */
[----:B------:R-:W-:Y:S01]  /*2e10*/  IMAD.WIDE.U32 R42, R61, c[0x0][0x1a0], R4 ;  /* 0x000068003d2a7a25 */ /* 0x000fe200078e0004 */
[----:B------:R-:W-:-:S03]  /*2e20*/  IADD3 R125, -R2, c[0x0][0x168], RZ ;  /* 0x00005a00027d7a10 */ /* 0x000fc60007ffe1ff */
[----:B------:R-:W-:Y:S01]  /*2e30*/  IMAD R0, R48, c[0x0][0x1a0], RZ ;  /* 0x0000680030007a24 */ /* 0x000fe200078e02ff */
[----:B------:R-:W-:Y:S01]  /*2e40*/  LEA R44, P1, R42, R137, 0x2 ;  /* 0x000000892a2c7211 */ /* 0x000fe200078210ff */
[----:B------:R-:W-:Y:S01]  /*2e50*/  IMAD.MOV.U32 R49, RZ, RZ, RZ ;  /* 0x000000ffff317224 */ /* 0x000fe200078e00ff */
[-C--:B------:R-:W-:Y:S01]  /*2e60*/  ISETP.GE.AND P5, PT, R4, R125.reuse, PT ;  /* 0x0000007d0400720c */ /* 0x080fe20003fa6270 */
[----:B------:R-:W-:Y:S01]  /*2e70*/  IMAD R45, R61, c[0x0][0x1a4], R0 ;  /* 0x000069003d2d7a24 */ /* 0x000fe200078e0200 */
[-C--:B------:R-:W-:Y:S02]  /*2e80*/  ISETP.GE.AND P0, PT, R136, R125.reuse, PT ;  /* 0x0000007d8800720c */ /* 0x080fe40003f06270 */
[----:B------:R-:W-:Y:S02]  /*2e90*/  ISETP.GE.AND P2, PT, R132, R125, PT ;  /* 0x0000007d8400720c */ /* 0x000fe40003f46270 */
[----:B------:R-:W-:Y:S02]  /*2ea0*/  IADD3 R0, R43, R45, RZ ;  /* 0x0000002d2b007210 */ /* 0x000fe40007ffe0ff */
[----:B------:R-:W-:-:S02]  /*2eb0*/  ISETP.GE.AND P3, PT, R130, R125, PT ;  /* 0x0000007d8200720c */ /* 0x000fc40003f66270 */
[----:B------:R-:W-:Y:S01]  /*2ec0*/  LEA.HI.X R45, R42, R133, R0, 0x2, P1 ;  /* 0x000000852a2d7211 */ /* 0x000fe200008f1400 */
[----:B------:R-:W-:Y:S01]  /*2ed0*/  HFMA2.MMA R0, -RZ, RZ, 0, 0 ;  /* 0x00000000ff007435 */ /* 0x000fe200000001ff */
[-C--:B------:R-:W-:Y:S02]  /*2ee0*/  ISETP.GE.AND P1, PT, R134, R125.reuse, PT ;  /* 0x0000007d8600720c */ /* 0x080fe40003f26270 */
[-C--:B------:R-:W-:Y:S01]  /*2ef0*/  ISETP.GE.AND P4, PT, R128, R125.reuse, PT ;  /* 0x0000007d8000720c */ /* 0x080fe20003f86270 */
[----:B--2---:R0:W2:Y:S01]  /*2f00*/  @!P0 LDG.E R49, [R44.64+0x80] ;  /* 0x000080042c318981 */ /* 0x0040a2000c1e1900 */
[----:B------:R-:W-:Y:S01]  /*2f10*/  ISETP.GE.AND P0, PT, R124, R125, PT ;  /* 0x0000007d7c00720c */ /* 0x000fe20003f06270 */
[----:B------:R-:W-:-:S04]  /*2f20*/  CS2R R50, SRZ ;  /* 0x0000000000327805 */ /* 0x000fc8000001ff00 */
[----:B---3--:R0:W3:Y:S01]  /*2f30*/  @!P5 LDG.E R0, [R44.64] ;  /* 0x000000042c00d981 */ /* 0x0080e2000c1e1900 */
[----:B------:R-:W-:Y:S01]  /*2f40*/  ISETP.GE.AND P5, PT, R126, R125, PT ;  /* 0x0000007d7e00720c */ /* 0x000fe20003fa6270 */
[----:B------:R-:W-:Y:S01]  /*2f50*/  HFMA2.MMA R56, -RZ, RZ, 0, 0 ;  /* 0x00000000ff387435 */ /* 0x000fe200000001ff */
        /* <DEDUP_REMOVED lines=20> */
[----:B------:R-:W-:Y:S02]  /*30a0*/  LEA.HI.X R45, R46, c[0x0][0x224], R45, 0x2, P0 ;  /* 0x000089002e2d7a11 */ /* 0x000fe400000f142d */
[----:B------:R-:W-:Y:S02]  /*30b0*/  LEA R46, P0, R42, R131, 0x2 ;  /* 0x000000832a2e7211 */ /* 0x000fe400078010ff */
[----:B------:R-:W-:Y:S01]  /*30c0*/  IADD3 R43, R43, R47, RZ ;  /* 0x0000002f2b2b7210 */ /* 0x000fe20007ffe0ff */
[----:B------:R0:W4:Y:S01]  /*30d0*/  LDG.E R58, [R44.64] ;  /* 0x000000042c3a7981 */ /* 0x000122000c1e1900 */
[----:B------:R-:W-:Y:S02]  /*30e0*/  ISETP.GE.AND P1, PT, R136, R125, PT ;  /* 0x0000007d8800720c */ /* 0x000fe40003f26270 */
[----:B------:R-:W-:Y:S02]  /*30f0*/  LEA.HI.X R47, R42, R129, R43, 0x2, P0 ;  /* 0x000000812a2f7211 */ /* 0x000fe400000f142b */
[----:B------:R-:W-:-:S02]  /*3100*/  ISETP.GE.AND P0, PT, R4, R125, PT ;  /* 0x0000007d0400720c */ /* 0x000fc40003f06270 */
[-C--:B------:R-:W-:Y:S01]  /*3110*/  ISETP.GE.AND P2, PT, R134, R125.reuse, PT ;  /* 0x0000007d8600720c */ /* 0x080fe20003f46270 */
[----:B------:R-:W-:Y:S01]  /*3120*/  CS2R R42, SRZ ;  /* 0x00000000002a7805 */ /* 0x000fe2000001ff00 */
[----:B0-----:R-:W-:Y:S01]  /*3130*/  CS2R R44, SRZ ;  /* 0x00000000002c7805 */ /* 0x001fe2000001ff00 */
[-C--:B------:R-:W-:Y:S02]  /*3140*/  ISETP.GE.AND P3, PT, R126, R125.reuse, PT ;  /* 0x0000007d7e00720c */ /* 0x080fe40003f66270 */
[----:B------:R-:W-:Y:S01]  /*3150*/  ISETP.GE.AND P4, PT, R124, R125, PT ;  /* 0x0000007d7c00720c */ /* 0x000fe20003f86270 */
[----:B------:R-:W-:Y:S01]  /*3160*/  HFMA2.MMA R148, -RZ, RZ, 0, 0 ;  /* 0x00000000ff947435 */ /* 0x000fe200000001ff */
[----:B------:R-:W-:Y:S01]  /*3170*/  MOV R150, RZ ;  /* 0x000000ff00967202 */ /* 0x000fe20000000f00 */
[----:B---3--:R0:W-:Y:S04]  /*3180*/  STS [R123], R0 ;  /* 0x000000007b007388 */ /* 0x0081e80000000800 */
[----:B-12---:R1:W-:Y:S04]  /*3190*/  STS [R122+0x80], R49 ;  /* 0x000080317a007388 */ /* 0x0063e80000000800 */
[----:B----4-:R-:W-:Y:S01]  /*31a0*/  STS [R121+0x100], R50 ;  /* 0x0001003279007388 */ /* 0x010fe20000000800 */
[----:B0-----:R-:W-:-:S03]  /*31b0*/  MOV R0, RZ ;  /* 0x000000ff00007202 */ /* 0x001fc60000000f00 */
[----:B------:R-:W-:Y:S04]  /*31c0*/  STS [R120+0x180], R51 ;  /* 0x0001803378007388 */ /* 0x000fe80000000800 */
[----:B------:R0:W-:Y:S04]  /*31d0*/  STS [R119+0x200], R52 ;  /* 0x0002003477007388 */ /* 0x0001e80000000800 */
[----:B------:R2:W-:Y:S04]  /*31e0*/  STS [R118+0x280], R53 ;  /* 0x0002803576007388 */ /* 0x0005e80000000800 */
[----:B------:R3:W-:Y:S04]  /*31f0*/  STS [R117+0x300], R54 ;  /* 0x0003003675007388 */ /* 0x0007e80000000800 */
[----:B------:R-:W-:Y:S01]  /*3200*/  STS [R115+0x380], R56 ;  /* 0x0003803873007388 */ /* 0x000fe20000000800 */
[----:B------:R-:W-:-:S06]  /*3210*/  NOP ;  /* 0x0000000000007918 */ /* 0x000fcc0000000000 */
[----:B------:R2:W4:Y:S01]  /*3220*/  @!P0 LDG.E R0, [R46.64] ;  /* 0x000000042e008981 */ /* 0x000522000c1e1900 */
[----:B------:R-:W-:-:S03]  /*3230*/  ISETP.GE.AND P0, PT, R132, R125, PT ;  /* 0x0000007d8400720c */ /* 0x000fc60003f06270 */
[----:B------:R0:W4:Y:S01]  /*3240*/  @!P1 LDG.E R43, [R46.64+0x80] ;  /* 0x000080042e2b9981 */ /* 0x000122000c1e1900 */
[----:B------:R-:W-:-:S03]  /*3250*/  ISETP.GE.AND P1, PT, R130, R125, PT ;  /* 0x0000007d8200720c */ /* 0x000fc60003f26270 */
[----:B------:R0:W4:Y:S01]  /*3260*/  @!P2 LDG.E R42, [R46.64+0x100] ;  /* 0x000100042e2aa981 */ /* 0x000122000c1e1900 */
[----:B------:R-:W-:Y:S01]  /*3270*/  ISETP.GE.AND P2, PT, R128, R125, PT ;  /* 0x0000007d8000720c */ /* 0x000fe20003f46270 */
[----:B-1----:R-:W-:Y:S02]  /*3280*/  IMAD.MOV.U32 R49, RZ, RZ, RZ ;  /* 0x000000ffff317224 */ /* 0x002fe400078e00ff */
[----:B------:R1:W4:Y:S04]  /*3290*/  @!P3 LDG.E R148, [R46.64+0x300] ;  /* 0x000300042e94b981 */ /* 0x000328000c1e1900 */
[----:B------:R1:W4:Y:S04]  /*32a0*/  @!P0 LDG.E R45, [R46.64+0x180] ;  /* 0x000180042e2d8981 */ /* 0x000328000c1e1900 */
[----:B------:R1:W4:Y:S04]  /*32b0*/  @!P1 LDG.E R44, [R46.64+0x200] ;  /* 0x000200042e2c9981 */ /* 0x000328000c1e1900 */
[----:B------:R1:W4:Y:S04]  /*32c0*/  @!P2 LDG.E R49, [R46.64+0x280] ;  /* 0x000280042e31a981 */ /* 0x000328000c1e1900 */
[----:B------:R1:W4:Y:S01]  /*32d0*/  @!P4 LDG.E R150, [R46.64+0x380] ;  /* 0x000380042e96c981 */ /* 0x000322000c1e1900 */
[----:B0-----:R-:W-:-:S02]  /*32e0*/  IADD3 R52, R135, 0x20, RZ ;  /* 0x0000002087347810 */ /* 0x001fc40007ffe0ff */
[C---:B------:R-:W-:Y:S01]  /*32f0*/  IADD3 R50, R135.reuse, 0x40, RZ ;  /* 0x0000004087327810 */ /* 0x040fe20007ffe0ff */
[----:B------:R-:W-:Y:S01]  /*3300*/  LDS R57, [R112+0x1c] ;  /* 0x00001c0070397984 */ /* 0x000fe20000000800 */
[-C--:B------:R-:W-:Y:S02]  /*3310*/  LEA.HI.SX32 R123, R135, R135.reuse, 0x1b ;  /* 0x00000087877b7211 */ /* 0x080fe400078fdaff */
[-C--:B------:R-:W-:Y:S01]  /*3320*/  LEA.HI.SX32 R52, R52, R135.reuse, 0x1b ;  /* 0x0000008734347211 */ /* 0x080fe200078fdaff */
[----:B------:R-:W-:Y:S01]  /*3330*/  LDS R56, [R112] ;  /* 0x0000000070387984 */ /* 0x000fe20000000800 */
[----:B------:R-:W-:Y:S02]  /*3340*/  LEA.HI.SX32 R50, R50, R135, 0x1b ;  /* 0x0000008732327211 */ /* 0x000fe400078fdaff */
[----:B------:R-:W-:Y:S01]  /*3350*/  SHF.L.U32 R123, R123, 0x2, RZ ;  /* 0x000000027b7b7819 */ /* 0x000fe200000006ff */
[----:B------:R-:W0:Y:S01]  /*3360*/  LDS R55, [R112+0x4] ;  /* 0x0000040070377984 */ /* 0x000e220000000800 */
[----:B------:R-:W-:-:S02]  /*3370*/  IADD3 R154, R135, 0x60, RZ ;  /* 0x00000060879a7810 */ /* 0x000fc40007ffe0ff */
[C---:B------:R-:W-:Y:S01]  /*3380*/  IADD3 R152, R135.reuse, 0x80, RZ ;  /* 0x0000008087987810 */ /* 0x040fe20007ffe0ff */
[----:B------:R-:W0:Y:S01]  /*3390*/  LDS R54, [R112+0x8] ;  /* 0x0000080070367984 */ /* 0x000e220000000800 */
[----:B------:R-:W-:Y:S02]  /*33a0*/  IADD3 R120, R135, 0xa0, RZ ;  /* 0x000000a087787810 */ /* 0x000fe40007ffe0ff */
[----:B------:R-:W-:Y:S01]  /*33b0*/  SHF.L.U32 R122, R52, 0x2, RZ ;  /* 0x00000002347a7819 */ /* 0x000fe200000006ff */
[----:B------:R-:W-:Y:S01]  /*33c0*/  LDS R53, [R112+0xc] ;  /* 0x00000c0070357984 */ /* 0x000fe20000000800 */
[----:B------:R-:W-:Y:S02]  /*33d0*/  SHF.L.U32 R121, R50, 0x2, RZ ;  /* 0x0000000232797819 */ /* 0x000fe400000006ff */
[-C--:B------:R-:W-:Y:S01]  /*33e0*/  LEA.HI.SX32 R154, R154, R135.reuse, 0x1b ;  /* 0x000000879a9a7211 */ /* 0x080fe200078fdaff */
[----:B------:R-:W0:Y:S01]  /*33f0*/  LDS R52, [R112+0x10] ;  /* 0x0000100070347984 */ /* 0x000e220000000800 */
[----:B------:R-:W-:-:S02]  /*3400*/  LEA.HI.SX32 R152, R152, R135, 0x1b ;  /* 0x0000008798987211 */ /* 0x000fc400078fdaff */
[----:B--2---:R-:W-:Y:S01]  /*3410*/  IADD3 R118, R135, 0xc0, RZ ;  /* 0x000000c087767810 */ /* 0x004fe20007ffe0ff */
[----:B------:R-:W-:Y:S04]  /*3420*/  LDS R51, [R112+0x14] ;  /* 0x0000140070337984 */ /* 0x000fe80000000800 */
[----:B------:R2:W-:Y:S01]  /*3430*/  LDS R50, [R112+0x18] ;  /* 0x0000180070327984 */ /* 0x0005e20000000800 */
[----:B---3--:R-:W-:Y:S01]  /*3440*/  LEA.HI.SX32 R117, R118, R135, 0x1b ;  /* 0x0000008776757211 */ /* 0x008fe200078fdaff */
[----:B------:R-:W-:Y:S02]  /*3450*/  IMAD.SHL.U32 R119, R152, 0x4, RZ ;  /* 0x0000000498777824 */ /* 0x000fe400078e00ff */
[----:B-1----:R-:W-:Y:S01]  /*3460*/  FMUL.FTZ R47, R58, 1.4426950216293334961 ;  /* 0x3fb8aa3b3a2f7820 */ /* 0x002fe20000410000 */
[----:B------:R-:W-:-:S02]  /*3470*/  ISETP.NE.AND P1, PT, R138, RZ, PT ;  /* 0x000000ff8a00720c */ /* 0x000fc40003f25270 */
[C---:B------:R-:W-:Y:S02]  /*3480*/  IADD3 R46, R135.reuse, 0xe0, RZ ;  /* 0x000000e0872e7810 */ /* 0x040fe40007ffe0ff */
[----:B--2---:R-:W-:Y:S02]  /*3490*/  SHF.L.U32 R112, R135, 0x3, RZ ;  /* 0x0000000387707819 */ /* 0x004fe400000006ff */
[----:B------:R-:W-:Y:S02]  /*34a0*/  LEA.HI.SX32 R46, R46, R135, 0x1b ;  /* 0x000000872e2e7211 */ /* 0x000fe400078fdaff */
[----:B------:R-:W-:Y:S02]  /*34b0*/  LEA.HI.SX32 R112, R112, R112, 0x1b ;  /* 0x0000007070707211 */ /* 0x000fe400078fdaff */
[----:B------:R-:W-:Y:S02]  /*34c0*/  SHF.L.U32 R117, R117, 0x2, RZ ;  /* 0x0000000275757819 */ /* 0x000fe400000006ff */
[----:B------:R-:W-:-:S02]  /*34d0*/  SHF.L.U32 R115, R46, 0x2, RZ ;  /* 0x000000022e737819 */ /* 0x000fc400000006ff */
[----:B------:R-:W-:Y:S02]  /*34e0*/  ISETP.NE.AND P0, PT, R162, RZ, PT ;  /* 0x000000ffa200720c */ /* 0x000fe40003f05270 */
[----:B------:R-:W-:Y:S02]  /*34f0*/  SHF.L.U32 R112, R112, 0x2, RZ ;  /* 0x0000000270707819 */ /* 0x000fe400000006ff */
[----:B------:R-:W-:Y:S01]  /*3500*/  ISETP.LT.OR P2, PT, R160, 0x2, P0 ;  /* 0x00000002a000780c */ /* 0x000fe20000741670 */
[----:B------:R-:W-:-:S12]  /*3510*/  HFMA2.MMA R165, -RZ, RZ, 0, 0 ;  /* 0x00000000ffa57435 */ /* 0x000fd800000001ff */
[----:B------:R-:W-:Y:S01]  /*3520*/  @!P2 IADD3 R46, R160, -0x2, RZ ;  /* 0xfffffffea02ea810 */ /* 0x000fe20007ffe0ff */
[----:B------:R-:W-:Y:S02]  /*3530*/  FMUL.FTZ R178, R110, R63 ;  /* 0x0000003f6eb27220 */ /* 0x000fe40000410000 */
[--C-:B------:R-:W-:Y:S02]  /*3540*/  FADD.FTZ R163, R102, R144.reuse ;  /* 0x0000009066a37221 */ /* 0x100fe40000010000 */
[----:B0-----:R-:W-:Y:S02]  /*3550*/  FMUL.FTZ R183, R55, R178 ;  /* 0x000000b237b77220 */ /* 0x001fe40000410000 */
[----:B------:R-:W-:Y:S02]  /*3560*/  FMUL.FTZ R158, R47, R163 ;  /* 0x000000a32f9e7220 */ /* 0x000fe40000410000 */
[--C-:B------:R-:W-:Y:S02]  /*3570*/  FADD.FTZ R152, R101, R144.reuse ;  /* 0x0000009065987221 */ /* 0x100fe40000010000 */
[----:B------:R-:W-:-:S02]  /*3580*/  FADD.FTZ R161, R100, R144 ;  /* 0x0000009064a17221 */ /* 0x000fc40000010000 */
[C---:B------:R-:W-:Y:S01]  /*3590*/  FMUL.FTZ R166, R47.reuse, R152 ;  /* 0x000000982fa67220 */ /* 0x040fe20000410000 */
[----:B------:R-:W-:Y:S01]  /*35a0*/  MUFU.EX2 R158, R158 ;  /* 0x0000009e009e7308 */ /* 0x000fe20000000800 */
[----:B------:R-:W-:Y:S02]  /*35b0*/  FMUL.FTZ R168, R47, R161 ;  /* 0x000000a12fa87220 */ /* 0x000fe40000410000 */
[----:B------:R-:W-:-:S05]  /*35c0*/  FADD.FTZ R159, R98, R144 ;  /* 0x00000090629f7221 */ /* 0x000fca0000010000 */
[----:B------:R-:W-:Y:S01]  /*35d0*/  MUFU.EX2 R166, R166 ;  /* 0x000000a600a67308 */ /* 0x000fe20000000800 */
[----:B------:R-:W-:-:S07]  /*35e0*/  FMUL.FTZ R172, R47, R159 ;  /* 0x0000009f2fac7220 */ /* 0x000fce0000410000 */
[----:B------:R-:W-:Y:S08]  /*35f0*/  MUFU.EX2 R168, R168 ;  /* 0x000000a800a87308 */ /* 0x000ff00000000800 */
[----:B------:R-:W-:Y:S01]  /*3600*/  MUFU.EX2 R172, R172 ;  /* 0x000000ac00ac7308 */ /* 0x000fe20000000800 */
[----:B------:R-:W-:Y:S01]  /*3610*/  FMUL.FTZ R181, R111, R64 ;  /* 0x000000406fb57220 */ /* 0x000fe20000410000 */
[----:B------:R-:W-:Y:S01]  /*3620*/  BSSY B0, `(.L_x_7193) ;  /* 0x0000047000007945 */ /* 0x000fe20003800000 */
[----:B------:R-:W-:-:S02]  /*3630*/  FMUL.FTZ R185, R109, R66 ;  /* 0x000000426db97220 */ /* 0x000fc40000410000 */
[----:B------:R-:W-:Y:S02]  /*3640*/  FMUL.FTZ R191, R107, R68 ;  /* 0x000000446bbf7220 */ /* 0x000fe40000410000 */
[----:B------:R-:W-:Y:S02]  /*3650*/  FMUL.FTZ R181, R54, R181 ;  /* 0x000000b536b57220 */ /* 0x000fe40000410000 */
[----:B------:R-:W-:Y:S01]  /*3660*/  FMUL.FTZ R185, R52, R185 ;  /* 0x000000b934b97220 */ /* 0x000fe20000410000 */
[----:B----4-:R0:W-:Y:S04]  /*3670*/  STS [R123+0x420], R0 ;  /* 0x000420007b007388 */ /* 0x0101e80000000800 */
[----:B------:R-:W-:Y:S01]  /*3680*/  STS [R122+0x4a0], R43 ;  /* 0x0004a02b7a007388 */ /* 0x000fe20000000800 */
[----:B0-----:R-:W-:-:S02]  /*3690*/  LEA.HI.SX32 R0, R120, R135, 0x1b ;  /* 0x0000008778007211 */ /* 0x001fc400078fdaff */
[----:B------:R-:W-:Y:S02]  /*36a0*/  SHF.L.U32 R120, R154, 0x2, RZ ;  /* 0x000000029a787819 */ /* 0x000fe400000006ff */
[----:B------:R-:W-:Y:S01]  /*36b0*/  SHF.L.U32 R118, R0, 0x2, RZ ;  /* 0x0000000200767819 */ /* 0x000fe200000006ff */
[----:B------:R-:W-:Y:S01]  /*36c0*/  STS [R121+0x520], R42 ;  /* 0x0005202a79007388 */ /* 0x000fe20000000800 */
[----:B------:R-:W-:-:S03]  /*36d0*/  FADD.FTZ R0, R104, R144 ;  /* 0x0000009068007221 */ /* 0x000fc60000010000 */
[----:B------:R-:W-:Y:S04]  /*36e0*/  STS [R120+0x5a0], R45 ;  /* 0x0005a02d78007388 */ /* 0x000fe80000000800 */
[----:B------:R-:W-:Y:S04]  /*36f0*/  STS [R119+0x620], R44 ;  /* 0x0006202c77007388 */ /* 0x000fe80000000800 */
[----:B------:R0:W-:Y:S02]  /*3700*/  STS [R118+0x6a0], R49 ;  /* 0x0006a03176007388 */ /* 0x0001e40000000800 */
[----:B0-----:R-:W-:Y:S01]  /*3710*/  FMUL.FTZ R49, R47, R0 ;  /* 0x000000002f317220 */ /* 0x001fe20000410000 */
[----:B------:R-:W-:-:S05]  /*3720*/  LEA R42, R70, R61, 0x8 ;  /* 0x0000003d462a7211 */ /* 0x000fca00078e40ff */
[----:B------:R-:W0:Y:S01]  /*3730*/  MUFU.EX2 R49, R49 ;  /* 0x0000003100317308 */ /* 0x000e220000000800 */
[----:B------:R-:W-:Y:S01]  /*3740*/  @P1 IADD3 R42, R138, 0x200, RZ ;  /* 0x000002008a2a1810 */ /* 0x000fe20007ffe0ff */
[----:B------:R-:W-:Y:S04]  /*3750*/  STS [R117+0x720], R148 ;  /* 0x0007209475007388 */ /* 0x000fe80000000800 */
[----:B------:R-:W-:Y:S01]  /*3760*/  IMAD.SHL.U32 R44, R42, 0x4, RZ ;  /* 0x000000042a2c7824 */ /* 0x000fe200078e00ff */
        /* <DEDUP_REMOVED lines=11> */
[----:B------:R-:W-:-:S04]  /*3820*/  @!P2 IMAD R43, R46, c[0x0][0x16c], R61 ;  /* 0x00005b002e2baa24 */ /* 0x000fc800078e023d */
[----:B------:R-:W-:Y:S01]  /*3830*/  @!P2 IMAD.WIDE R42, R43, 0x8, R10 ;  /* 0x000000082b2aa825 */ /* 0x000fe200078e020a */
[----:B------:R-:W-:Y:S03]  /*3840*/  BAR.SYNC.DEFER_BLOCKING 0x0 ;  /* 0x0000000000007b1d */ /* 0x000fe60000010000 */
[----:B------:R-:W-:-:S04]  /*3850*/  FADD.FTZ R154, R103, R144 ;  /* 0x00000090679a7221 */ /* 0x000fc80000010000 */
[----:B------:R-:W-:Y:S01]  /*3860*/  FMUL.FTZ R156, R47, R154 ;  /* 0x0000009a2f9c7220 */ /* 0x000fe20000410000 */
[----:B------:R4:W5:Y:S01]  /*3870*/  @!P2 LDG.E R165, [R42.64+0x4] ;  /* 0x000004042aa5a981 */ /* 0x000962000c1e1900 */
[----:B------:R-:W-:-:S04]  /*3880*/  ISETP.NE.AND P2, PT, R138, 0x1f, PT ;  /* 0x0000001f8a00780c */ /* 0x000fc80003f45270 */
[----:B------:R-:W0:Y:S01]  /*3890*/  MUFU.EX2 R156, R156 ;  /* 0x0000009c009c7308 */ /* 0x000e220000000800 */
[----:B-1----:R-:W-:-:S08]  /*38a0*/  FADD.FTZ R150, R99, R144 ;  /* 0x0000009063967221 */ /* 0x002fd00000010000 */
[----:B------:R1:W1:Y:S01]  /*38b0*/  @P2 LDS R178, [R138.X4+0x1abc] ;  /* 0x001abc008ab22984 */ /* 0x0002620000004800 */
[----:B------:R-:W-:Y:S02]  /*38c0*/  FADD.FTZ R148, R97, R144 ;  /* 0x0000009061947221 */ /* 0x000fe40000010000 */
[C---:B------:R-:W-:Y:S02]  /*38d0*/  FMUL.FTZ R170, R47.reuse, R150 ;  /* 0x000000962faa7220 */ /* 0x040fe40000410000 */
[----:B------:R-:W-:Y:S02]  /*38e0*/  FMUL.FTZ R174, R47, R148 ;  /* 0x000000942fae7220 */ /* 0x000fe40000410000 */
[----:B0-----:R-:W-:Y:S02]  /*38f0*/  FMUL.FTZ R45, R49, R156 ;  /* 0x0000009c312d7220 */ /* 0x001fe40000410000 */
[----:B------:R-:W0:Y:S02]  /*3900*/  MUFU.EX2 R170, R170 ;  /* 0x000000aa00aa7308 */ /* 0x000e240000000800 */
[----:B------:R-:W-:-:S06]  /*3910*/  FMUL.FTZ R45, R158, R45 ;  /* 0x0000002d9e2d7220 */ /* 0x000fcc0000410000 */
[----:B------:R-:W0:Y:S01]  /*3920*/  MUFU.EX2 R174, R174 ;  /* 0x000000ae00ae7308 */ /* 0x000e220000000800 */
[----:B------:R-:W-:Y:S02]  /*3930*/  FMUL.FTZ R45, R166, R45 ;  /* 0x0000002da62d7220 */ /* 0x000fe40000410000 */
[----:B----4-:R-:W-:Y:S02]  /*3940*/  FMUL.FTZ R43, R113, R62 ;  /* 0x0000003e712b7220 */ /* 0x010fe40000410000 */
[----:B------:R-:W-:Y:S02]  /*3950*/  FMUL.FTZ R46, R108, R65 ;  /* 0x000000416c2e7220 */ /* 0x000fe40000410000 */
[----:B------:R-:W-:Y:S02]  /*3960*/  FMUL.FTZ R45, R168, R45 ;  /* 0x0000002da82d7220 */ /* 0x000fe40000410000 */
[----:B--2---:R-:W-:Y:S02]  /*3970*/  FMUL.FTZ R167, R88, R167 ;  /* 0x000000a758a77220 */ /* 0x004fe40000410000 */
[----:B---3--:R-:W-:-:S02]  /*3980*/  FMUL.FTZ R173, R86, R173 ;  /* 0x000000ad56ad7220 */ /* 0x008fc40000410000 */
[----:B------:R-:W-:Y:S02]  /*3990*/  FMUL.FTZ R44, R106, R67 ;  /* 0x000000436a2c7220 */ /* 0x000fe40000410000 */
[----:B------:R-:W-:Y:S02]  /*39a0*/  FMUL.FTZ R42, R105, R69 ;  /* 0x00000045692a7220 */ /* 0x000fe40000410000 */
[----:B0-----:R-:W-:Y:S02]  /*39b0*/  FMUL.FTZ R45, R170, R45 ;  /* 0x0000002daa2d7220 */ /* 0x001fe40000410000 */
[----:B------:R-:W-:Y:S02]  /*39c0*/  FMUL.FTZ R176, R56, R43 ;  /* 0x0000002b38b07220 */ /* 0x000fe40000410000 */
[----:B------:R-:W-:Y:S02]  /*39d0*/  FMUL.FTZ R187, R53, R46 ;  /* 0x0000002e35bb7220 */ /* 0x000fe40000410000 */
[----:B------:R-:W-:-:S02]  /*39e0*/  FMUL.FTZ R169, R89, R184 ;  /* 0x000000b859a97220 */ /* 0x000fc40000410000 */
        /* <DEDUP_REMOVED lines=10> */
.L_x_7194:
[----:B-1----:R-:W-:Y:S05]  /*3a90*/  BSYNC B0 ;  /* 0x0000000000007941 */ /* 0x002fea0003800000 */
.L_x_7193:
[----:B------:R-:W-:Y:S01]  /*3aa0*/  FMUL.FTZ R43, R174, R178 ;  /* 0x000000b2ae2b7220 */ /* 0x000fe20000410000 */
[----:B------:R-:W-:Y:S01]  /*3ab0*/  ISETP.NE.AND P4, PT, R162, 0x1f, PT ;  /* 0x0000001fa200780c */ /* 0x000fe20003f85270 */
[----:B------:R-:W-:Y:S01]  /*3ac0*/  FMUL.FTZ R189, R51, R44 ;  /* 0x0000002c33bd7220 */ /* 0x000fe20000410000 */
[----:B------:R-:W-:Y:S01]  /*3ad0*/  ISETP.GE.AND P3, PT, R135, 0x1, PT ;  /* 0x000000018700780c */ /* 0x000fe20003f66270 */
[----:B------:R-:W-:Y:S01]  /*3ae0*/  FMUL.FTZ R171, R90, R171 ;  /* 0x000000ab5aab7220 */ /* 0x000fe20000410000 */
[----:B------:R-:W-:Y:S01]  /*3af0*/  ISETP.GE.OR P0, PT, R160, c[0x0][0x174], P0 ;  /* 0x00005d00a0007a0c */ /* 0x000fe20000706670 */
[----:B------:R-:W-:Y:S01]  /*3b00*/  FFMA.FTZ R44, R172, R47, R169 ;  /* 0x0000002fac2c7223 */ /* 0x000fe200000100a9 */
[----:B------:R-:W-:Y:S01]  /*3b10*/  ISETP.NE.AND P5, PT, R138, RZ, PT ;  /* 0x000000ff8a00720c */ /* 0x000fe20003fa5270 */
[----:B------:R-:W-:Y:S01]  /*3b20*/  FMUL.FTZ R47, R172, R43 ;  /* 0x0000002bac2f7220 */ /* 0x000fe20000410000 */
[----:B------:R-:W-:Y:S01]  /*3b30*/  BSSY B0, `(.L_x_7195) ;  /* 0x00000e6000007945 */ /* 0x000fe20003800000 */
[----:B------:R-:W-:-:S02]  /*3b40*/  FMUL.FTZ R175, R91, R182 ;  /* 0x000000b65baf7220 */ /* 0x000fc40000410000 */
[C---:B------:R-:W-:Y:S01]  /*3b50*/  FFMA.FTZ R44, R170.reuse, R44, R171 ;  /* 0x0000002caa2c7223 */ /* 0x040fe200000100ab */
[----:B-----5:R-:W-:Y:S01]  /*3b60*/  SHFL.IDX PT, R182, R165, RZ, 0x1f ;  /* 0x00001fffa5b67589 */ /* 0x020fe200000e0000 */
        /* <DEDUP_REMOVED lines=8> */
[C---:B------:R-:W-:Y:S02]  /*3bf0*/  FMUL.FTZ R47, R166.reuse, R47 ;  /* 0x0000002fa62f7220 */ /* 0x040fe40000410000 */
[----:B------:R-:W-:Y:S02]  /*3c00*/  FFMA.FTZ R43, R166, R43, R187 ;  /* 0x0000002ba62b7223 */ /* 0x000fe400000100bb */
[----:B------:R-:W-:-:S02]  /*3c10*/  FMUL.FTZ R195, R94, R195 ;  /* 0x000000c35ec37220 */ /* 0x000fc40000410000 */
[C---:B------:R-:W-:Y:S02]  /*3c20*/  FFMA.FTZ R44, R158.reuse, R44, R179 ;  /* 0x0000002c9e2c7223 */ /* 0x040fe400000100b3 */
[----:B------:R-:W-:Y:S02]  /*3c30*/  FMUL.FTZ R47, R158, R47 ;  /* 0x0000002f9e2f7220 */ /* 0x000fe40000410000 */
[----:B------:R-:W-:Y:S02]  /*3c40*/  FFMA.FTZ R43, R168, R43, R185 ;  /* 0x0000002ba82b7223 */ /* 0x000fe400000100b9 */
[C---:B------:R-:W-:Y:S02]  /*3c50*/  FFMA.FTZ R184, R156.reuse, R44, R195 ;  /* 0x0000002c9cb87223 */ /* 0x040fe400000100c3 */
[----:B------:R-:W-:Y:S02]  /*3c60*/  FMUL.FTZ R199, R156, R47 ;  /* 0x0000002f9cc77220 */ /* 0x000fe40000410000 */
[----:B------:R-:W-:Y:S01]  /*3c70*/  FMUL.FTZ R191, R50, R191 ;  /* 0x000000bf32bf7220 */ /* 0x000fe20000410000 */
[----:B0-----:R-:W0:Y:S01]  /*3c80*/  SHFL.DOWN PT, R46, R184, 0x1, 0x1f ;  /* 0x08201f00b82e7f89 */ /* 0x001e2200000e0000 */
[----:B------:R-:W-:-:S02]  /*3c90*/  FFMA.FTZ R43, R170, R43, R189 ;  /* 0x0000002baa2b7223 */ /* 0x000fc400000100bd */
[----:B------:R-:W-:Y:S01]  /*3ca0*/  FMUL.FTZ R193, R57, R42 ;  /* 0x0000002a39c17220 */ /* 0x000fe20000410000 */
[----:B------:R-:W1:Y:S01]  /*3cb0*/  SHFL.DOWN PT, R44, R199, 0x1, 0x1f ;  /* 0x08201f00c72c7f89 */ /* 0x000e6200000e0000 */
[C---:B------:R-:W-:Y:S02]  /*3cc0*/  FFMA.FTZ R43, R172.reuse, R43, R191 ;  /* 0x0000002bac2b7223 */ /* 0x040fe400000100bf */
[----:B------:R-:W-:Y:S02]  /*3cd0*/  FMUL.FTZ R45, R172, R45 ;  /* 0x0000002dac2d7220 */ /* 0x000fe40000410000 */
[C---:B------:R-:W-:Y:S02]  /*3ce0*/  FFMA.FTZ R180, R174.reuse, R43, R193 ;  /* 0x0000002baeb47223 */ /* 0x040fe400000100c1 */
[----:B------:R-:W-:Y:S02]  /*3cf0*/  FMUL.FTZ R197, R174, R45 ;  /* 0x0000002daec57220 */ /* 0x000fe40000410000 */
[C---:B------:R-:W-:Y:S01]  /*3d00*/  IMAD R190, R164.reuse, c[0x0][0x298], RZ ;  /* 0x0000a600a4be7a24 */ /* 0x040fe200078e02ff */
[----:B------:R-:W2:Y:S01]  /*3d10*/  SHFL.UP PT, R43, R180, 0x1, RZ ;  /* 0x04200000b42b7989 */ /* 0x000ea200000e00ff */
[----:B------:R-:W-:-:S02]  /*3d20*/  IMAD R192, R164, c[0x0][0x2b8], RZ ;  /* 0x0000ae00a4c07a24 */ /* 0x000fc400078e02ff */
[C---:B------:R-:W-:Y:S01]  /*3d30*/  IMAD R203, R153.reuse, c[0x0][0x29c], R190 ;  /* 0x0000a70099cb7a24 */ /* 0x040fe200078e02be */
[----:B------:R-:W3:Y:S01]  /*3d40*/  SHFL.UP PT, R42, R197, 0x1, RZ ;  /* 0x04200000c52a7989 */ /* 0x000ee200000e00ff */
[----:B------:R-:W-:Y:S01]  /*3d50*/  SHF.R.S32.HI R190, RZ, 0x1f, R151 ;  /* 0x0000001fffbe7819 */ /* 0x000fe20000011497 */
[----:B------:R-:W-:Y:S02]  /*3d60*/  IMAD R205, R153, c[0x0][0x2bc], R192 ;  /* 0x0000af0099cd7a24 */ /* 0x000fe400078e02c0 */
[C---:B0-----:R-:W-:Y:S02]  /*3d70*/  @P4 FFMA.FTZ R184, R199.reuse, R46, R184 ;  /* 0x0000002ec7b84223 */ /* 0x041fe400000100b8 */
[----:B-1----:R-:W-:-:S03]  /*3d80*/  @P4 FMUL.FTZ R199, R199, R44 ;  /* 0x0000002cc7c74220 */ /* 0x002fc60000410000 */
        /* <DEDUP_REMOVED lines=41> */
[C---:B0-----:R-:W-:Y:S01]  /*4020*/  @!P3 FFMA.FTZ R184, R199.reuse, R47, R184 ;  /* 0x0000002fc7b8b223 */ /* 0x041fe200000100b8 */
[----:B------:R-:W-:Y:S01]  /*4030*/  MOV R47, RZ ;  /* 0x000000ff002f7202 */ /* 0x000fe20000000f00 */
[----:B-1----:R-:W-:-:S03]  /*4040*/  @!P3 FMUL.FTZ R199, R199, R46 ;  /* 0x0000002ec7c7b220 */ /* 0x002fc60000410000 */
[----:B------:R-:W-:Y:S01]  /*4050*/  SHFL.DOWN PT, R188, R184, 0x1, 0x1f ;  /* 0x08201f00b8bc7f89 */ /* 0x000fe200000e0000 */
[----:B------:R-:W-:-:S03]  /*4060*/  IMAD.MOV.U32 R46, RZ, RZ, R138 ;  /* 0x000000ffff2e7224 */ /* 0x000fc600078e008a */
        /* <DEDUP_REMOVED lines=9> */
[----:B------:R-:W1:Y:S01]  /*4100*/  SHFL.UP PT, R197, R197, 0x1, RZ ;  /* 0x04200000c5c57989 */ /* 0x000e6200000e00ff */
[----:B------:R-:W-:Y:S02]  /*4110*/  IADD3 R203, -R2, c[0x0][0x168], -R138 ;  /* 0x00005a0002cb7a10 */ /* 0x000fe40007ffe98a */
[----:B------:R-:W-:Y:S01]  /*4120*/  IMAD.WIDE.U32 R44, R151, c[0x0][0x2a0], R44 ;  /* 0x0000a800972c7a25 */ /* 0x000fe200078e002c */
[----:B------:R-:W2:Y:S01]  /*4130*/  SHFL.IDX PT, R199, R199, RZ, 0x1f ;  /* 0x00001fffc7c77589 */ /* 0x000ea200000e0000 */
[----:B------:R-:W-:-:S03]  /*4140*/  IADD3 R47, R47, R205, RZ ;  /* 0x000000cd2f2f7210 */ /* 0x000fc60007ffe0ff */
[----:B------:R-:W-:Y:S02]  /*4150*/  IADD3 R44, P0, R2, R44, RZ ;  /* 0x0000002c022c7210 */ /* 0x000fe40007f1e0ff */
[----:B------:R-:W-:-:S04]  /*4160*/  IMAD.WIDE.U32 R46, R151, c[0x0][0x2c0], R46 ;  /* 0x0000b000972e7a25 */ /* 0x000fc800078e002e */
[----:B0-----:R-:W-:Y:S01]  /*4170*/  @P2 FFMA.FTZ R186, R201, R186, R188 ;  /* 0x000000bac9ba2223 */ /* 0x001fe200000100bc */
[----:B------:R-:W-:Y:S01]  /*4180*/  IADD3 R46, P2, R2, R46, RZ ;  /* 0x0000002e022e7210 */ /* 0x000fe20007f5e0ff */
[----:B------:R-:W-:Y:S02]  /*4190*/  IMAD R188, R190, c[0x0][0x2a0], RZ ;  /* 0x0000a800bebc7a24 */ /* 0x000fe400078e02ff */
[----:B------:R-:W-:Y:S02]  /*41a0*/  FFMA.FTZ R165, R186, R178, R173 ;  /* 0x000000b2baa57223 */ /* 0x000fe400000100ad */
[----:B------:R-:W-:Y:S02]  /*41b0*/  IMAD R173, R151, c[0x0][0x2a4], R188 ;  /* 0x0000a90097ad7a24 */ /* 0x000fe400078e02bc */
[----:B------:R-:W-:Y:S02]  /*41c0*/  FFMA.FTZ R167, R174, R165, R167 ;  /* 0x000000a5aea77223 */ /* 0x000fe400000100a7 */
[----:B------:R-:W-:Y:S01]  /*41d0*/  IMAD R190, R190, c[0x0][0x2c0], RZ ;  /* 0x0000b000bebe7a24 */ /* 0x000fe200078e02ff */
[----:B------:R-:W-:Y:S01]  /*41e0*/  IADD3.X R45, R3, R45, R173, P0, !PT ;  /* 0x0000002d032d7210 */ /* 0x000fe200007fe4ad */
[----:B------:R-:W-:Y:S01]  /*41f0*/  FFMA.FTZ R169, R172, R167, R169 ;  /* 0x000000a7aca97223 */ /* 0x000fe200000100a9 */
[----:B------:R-:W-:Y:S01]  /*4200*/  ISETP.GE.AND P0, PT, R203, 0x1, PT ;  /* 0x00000001cb00780c */ /* 0x000fe20003f06270 */
[----:B------:R-:W-:-:S02]  /*4210*/  IMAD R201, R151, c[0x0][0x2c4], R190 ;  /* 0x0000b10097c97a24 */ /* 0x000fc400078e02be */
[----:B------:R-:W-:Y:S02]  /*4220*/  FFMA.FTZ R171, R170, R169, R171 ;  /* 0x000000a9aaab7223 */ /* 0x000fe400000100ab */
[----:B-1----:R-:W-:Y:S01]  /*4230*/  @P1 FFMA.FTZ R182, R197, R182, R180 ;  /* 0x000000b6c5b61223 */ /* 0x002fe200000100b4 */
[----:B------:R-:W-:Y:S01]  /*4240*/  IADD3.X R47, R3, R47, R201, P2, !PT ;  /* 0x0000002f032f7210 */ /* 0x000fe200017fe4c9 */
[----:B------:R-:W-:Y:S02]  /*4250*/  FFMA.FTZ R173, R168, R171, R175 ;  /* 0x000000aba8ad7223 */ /* 0x000fe400000100af */
[----:B------:R-:W-:Y:S01]  /*4260*/  FFMA.FTZ R201, R49, R182, R176 ;  /* 0x000000b631c97223 */ /* 0x000fe200000100b0 */
[----:B------:R-:W-:Y:S01]  /*4270*/  SHF.L.U32 R49, R138, 0x3, RZ ;  /* 0x000000038a317819 */ /* 0x000fe200000006ff */
[----:B------:R-:W-:Y:S02]  /*4280*/  FFMA.FTZ R175, R166, R173, R177 ;  /* 0x000000ada6af7223 */ /* 0x000fe400000100b1 */
[----:B--2---:R-:W-:Y:S01]  /*4290*/  FFMA.FTZ R43, R199, R43, R184 ;  /* 0x0000002bc72b7223 */ /* 0x004fe200000100b8 */
[----:B------:R-:W-:Y:S01]  /*42a0*/  LEA.HI.SX32 R49, R49, R49, 0x1b ;  /* 0x0000003131317211 */ /* 0x000fe200078fdaff */
[----:B------:R-:W-:-:S02]  /*42b0*/  FFMA.FTZ R179, R158, R175, R179 ;  /* 0x000000af9eb37223 */ /* 0x000fc400000100b3 */
[----:B------:R-:W-:Y:S02]  /*42c0*/  FMUL.FTZ R42, R199, R42 ;  /* 0x0000002ac72a7220 */ /* 0x000fe40000410000 */
[----:B------:R-:W-:Y:S01]  /*42d0*/  FFMA.FTZ R177, R156, R179, R195 ;  /* 0x000000b39cb17223 */ /* 0x000fe200000100c3 */
[----:B------:R-:W-:Y:S01]  /*42e0*/  IADD3 R195, R138, 0xe0, RZ ;  /* 0x000000e08ac37810 */ /* 0x000fe20007ffe0ff */
[----:B------:R-:W-:Y:S01]  /*42f0*/  FFMA.FTZ R192, R156, R201, R183 ;  /* 0x000000c99cc07223 */ /* 0x000fe200000100b7 */
[----:B------:R0:W-:Y:S01]  /*4300*/  @!P5 STS.64 [R61.X8+0x1b38], R42 ;  /* 0x001b382a3d00d388 */ /* 0x0001e20000008a00 */
[----:B------:R-:W-:Y:S02]  /*4310*/  FADD.FTZ R156, -R176, R201 ;  /* 0x000000c9b09c7221 */ /* 0x000fe40000010100 */
[----:B------:R-:W-:Y:S02]  /*4320*/  FMUL.FTZ R176, R177, R0 ;  /* 0x00000000b1b07220 */ /* 0x000fe40000410000 */
[----:B------:R-:W-:-:S02]  /*4330*/  FFMA.FTZ R194, R158, R192, R181 ;  /* 0x000000c09ec27223 */ /* 0x000fc400000100b5 */
[----:B------:R-:W-:Y:S02]  /*4340*/  FADD.FTZ R158, -R183, R192 ;  /* 0x000000c0b79e7221 */ /* 0x000fe40000010100 */
[----:B------:R-:W-:Y:S02]  /*4350*/  FMUL.FTZ R183, R179, R154 ;  /* 0x0000009ab3b77220 */ /* 0x000fe40000410000 */
[----:B------:R-:W-:Y:S02]  /*4360*/  FMUL.FTZ R197, R169, R150 ;  /* 0x00000096a9c57220 */ /* 0x000fe40000410000 */
[----:B0-----:R-:W-:Y:S02]  /*4370*/  FFMA.FTZ R43, R156, R176, RZ ;  /* 0x000000b09c2b7223 */ /* 0x001fe400000100ff */
[----:B------:R-:W-:Y:S02]  /*4380*/  FFMA.FTZ R196, R166, R194, R187 ;  /* 0x000000c2a6c47223 */ /* 0x000fe400000100bb */
[----:B------:R-:W-:-:S02]  /*4390*/  FADD.FTZ R166, -R181, R194 ;  /* 0x000000c2b5a67221 */ /* 0x000fc40000010100 */
[----:B------:R-:W-:Y:S02]  /*43a0*/  FMUL.FTZ R42, R175, R163 ;  /* 0x000000a3af2a7220 */ /* 0x000fe40000410000 */
[----:B------:R-:W-:Y:S02]  /*43b0*/  FFMA.FTZ R43, R158, R183, R43 ;  /* 0x000000b79e2b7223 */ /* 0x000fe4000001002b */
[----:B------:R-:W-:Y:S02]  /*43c0*/  FMUL.FTZ R186, R165, R148 ;  /* 0x00000094a5ba7220 */ /* 0x000fe40000410000 */
[----:B------:R-:W-:Y:S02]  /*43d0*/  FMUL.FTZ R178, R106, R197 ;  /* 0x000000c56ab27220 */ /* 0x000fe40000410000 */
[----:B------:R-:W-:Y:S02]  /*43e0*/  FFMA.FTZ R198, R168, R196, R185 ;  /* 0x000000c4a8c67223 */ /* 0x000fe400000100b9 */
[----:B------:R-:W-:Y:S01]  /*43f0*/  FMUL.FTZ R184, R167, R159 ;  /* 0x0000009fa7b87220 */ /* 0x000fe20000410000 */
[----:B------:R0:W-:Y:S01]  /*4400*/  STS [R49.X4+0x854], R178 ;  /* 0x000854b231007388 */ /* 0x0001e20000004800 */
[----:B------:R-:W-:Y:S01]  /*4410*/  FADD.FTZ R168, -R187, R196 ;  /* 0x000000c4bba87221 */ /* 0x000fe20000010100 */
[----:B------:R-:W-:Y:S01]  /*4420*/  IADD3 R187, R138, 0xa0, RZ ;  /* 0x000000a08abb7810 */ /* 0x000fe20007ffe0ff */
[----:B------:R-:W-:-:S02]  /*4430*/  FMUL.FTZ R181, R173, R152 ;  /* 0x00000098adb57220 */ /* 0x000fc40000410000 */
[----:B------:R-:W-:Y:S02]  /*4440*/  FFMA.FTZ R43, R166, R42, R43 ;  /* 0x0000002aa62b7223 */ /* 0x000fe4000001002b */
[----:B------:R-:W-:Y:S02]  /*4450*/  FMUL.FTZ R182, R105, R186 ;  /* 0x000000ba69b67220 */ /* 0x000fe40000410000 */
[----:B------:R-:W-:Y:S02]  /*4460*/  FFMA.FTZ R200, R170, R198, R189 ;  /* 0x000000c6aac87223 */ /* 0x000fe400000100bd */
[----:B------:R-:W-:Y:S01]  /*4470*/  FMUL.FTZ R180, R107, R184 ;  /* 0x000000b86bb47220 */ /* 0x000fe20000410000 */
[----:B------:R1:W-:Y:S01]  /*4480*/  STS [R49.X4+0x85c], R182 ;  /* 0x00085cb631007388 */ /* 0x0003e20000004800 */
[----:B0-----:R-:W-:Y:S02]  /*4490*/  FMUL.FTZ R178, R171, R161 ;  /* 0x000000a1abb27220 */ /* 0x001fe40000410000 */
[----:B------:R-:W-:Y:S01]  /*44a0*/  FADD.FTZ R170, -R185, R198 ;  /* 0x000000c6b9aa7221 */ /* 0x000fe20000010100 */
[----:B------:R0:W-:Y:S01]  /*44b0*/  STS [R49.X4+0x858], R180 ;  /* 0x000858b431007388 */ /* 0x0001e20000004800 */
[----:B------:R-:W-:Y:S01]  /*44c0*/  FFMA.FTZ R43, R168, R181, R43 ;  /* 0x000000b5a82b7223 */ /* 0x000fe2000001002b */
[----:B------:R-:W-:Y:S01]  /*44d0*/  IADD3 R185, R138, 0x80, RZ ;  /* 0x000000808ab97810 */ /* 0x000fe20007ffe0ff */
[----:B------:R-:W-:-:S02]  /*44e0*/  FMUL.FTZ R176, R113, R176 ;  /* 0x000000b071b07220 */ /* 0x000fc40000410000 */
[-C--:B------:R-:W-:Y:S02]  /*44f0*/  FFMA.FTZ R43, R170, R178.reuse, R43 ;  /* 0x000000b2aa2b7223 */ /* 0x080fe4000001002b */
[----:B-1----:R-:W-:Y:S01]  /*4500*/  FMUL.FTZ R182, R109, R178 ;  /* 0x000000b26db67220 */ /* 0x002fe20000410000 */
[----:B------:R-:W-:Y:S01]  /*4510*/  STS [R49.X4+0x840], R176 ;  /* 0x000840b031007388 */ /* 0x000fe20000004800 */
[----:B------:R-:W-:Y:S02]  /*4520*/  FMUL.FTZ R178, R111, R42 ;  /* 0x0000002a6fb27220 */ /* 0x000fe40000410000 */
[----:B0-----:R-:W-:Y:S01]  /*4530*/  FMUL.FTZ R180, R108, R181 ;  /* 0x000000b56cb47220 */ /* 0x001fe20000410000 */
[----:B------:R-:W-:Y:S01]  /*4540*/  STS [R49.X4+0x850], R182 ;  /* 0x000850b631007388 */ /* 0x000fe20000004800 */
[----:B------:R-:W-:Y:S01]  /*4550*/  FMUL.FTZ R42, R110, R183 ;  /* 0x000000b76e2a7220 */ /* 0x000fe20000410000 */
[----:B------:R-:W-:Y:S01]  /*4560*/  IADD3 R181, R138, 0x40, RZ ;  /* 0x000000408ab57810 */ /* 0x000fe20007ffe0ff */
[----:B------:R-:W-:Y:S01]  /*4570*/  FFMA.FTZ R202, R172, R200, R191 ;  /* 0x000000c8acca7223 */ /* 0x000fe200000100bf */
[----:B------:R-:W-:Y:S01]  /*4580*/  STS [R49.X4+0x84c], R180 ;  /* 0x00084cb431007388 */ /* 0x000fe20000004800 */
[----:B------:R-:W-:Y:S01]  /*4590*/  FADD.FTZ R172, -R189, R200 ;  /* 0x000000c8bdac7221 */ /* 0x000fe20000010100 */
[----:B------:R-:W-:Y:S01]  /*45a0*/  IADD3 R183, R138, 0x60, RZ ;  /* 0x000000608ab77810 */ /* 0x000fe20007ffe0ff */
[----:B------:R-:W-:Y:S01]  /*45b0*/  FFMA.FTZ R204, R174, R202, R193 ;  /* 0x000000caaecc7223 */ /* 0x000fe200000100c1 */
[----:B------:R-:W-:Y:S01]  /*45c0*/  STS [R49.X4+0x848], R178 ;  /* 0x000848b231007388 */ /* 0x000fe20000004800 */
[----:B------:R-:W-:Y:S01]  /*45d0*/  FFMA.FTZ R174, R172, R197, R43 ;  /* 0x000000c5acae7223 */ /* 0x000fe2000001002b */
[C---:B------:R-:W-:Y:S01]  /*45e0*/  IADD3 R189, R138.reuse, 0xc0, RZ ;  /* 0x000000c08abd7810 */ /* 0x040fe20007ffe0ff */
[----:B------:R-:W-:Y:S01]  /*45f0*/  FADD.FTZ R191, -R191, R202 ;  /* 0x000000cabfbf7221 */ /* 0x000fe20000010100 */
[----:B------:R0:W-:Y:S01]  /*4600*/  STS [R49.X4+0x844], R42 ;  /* 0x0008442a31007388 */ /* 0x0001e20000004800 */
[----:B------:R-:W-:Y:S01]  /*4610*/  FADD.FTZ R193, -R193, R204 ;  /* 0x000000ccc1c17221 */ /* 0x000fe20000010100 */
[----:B------:R-:W-:Y:S01]  /*4620*/  LEA.HI.SX32 R190, R181, R138, 0x1b ;  /* 0x0000008ab5be7211 */ /* 0x000fe200078fdaff */
[----:B------:R-:W-:Y:S01]  /*4630*/  FFMA.FTZ R174, R191, R184, R174 ;  /* 0x000000b8bfae7223 */ /* 0x000fe200000100ae */
[----:B------:R-:W-:Y:S01]  /*4640*/  BAR.SYNC.DEFER_BLOCKING 0x0 ;  /* 0x0000000000007b1d */ /* 0x000fe20000010000 */
[----:B------:R-:W-:Y:S01]  /*4650*/  FMUL.FTZ R43, R193, R186 ;  /* 0x000000bac12b7220 */ /* 0x000fe20000410000 */
[----:B------:R-:W-:Y:S01]  /*4660*/  LEA.HI.SX32 R186, R138, R138, 0x1b ;  /* 0x0000008a8aba7211 */ /* 0x000fe200078fdaff */
[----:B------:R-:W-:Y:S01]  /*4670*/  FMUL.FTZ R192, R93, R192 ;  /* 0x000000c05dc07220 */ /* 0x000fe20000410000 */
[-C--:B------:R-:W-:Y:S01]  /*4680*/  LEA.HI.SX32 R184, R183, R138.reuse, 0x1b ;  /* 0x0000008ab7b87211 */ /* 0x080fe200078fdaff */
[----:B------:R-:W-:Y:S01]  /*4690*/  FADD.FTZ R174, R174, R43 ;  /* 0x0000002baeae7221 */ /* 0x000fe20000010000 */
[----:B------:R-:W-:Y:S01]  /*46a0*/  IADD3 R43, R138, 0x20, RZ ;  /* 0x000000208a2b7810 */ /* 0x000fe20007ffe0ff */
[----:B0-----:R-:W-:Y:S01]  /*46b0*/  FMUL.FTZ R42, R94, R201 ;  /* 0x000000c95e2a7220 */ /* 0x001fe20000410000 */
        /* <DEDUP_REMOVED lines=45> */
.L_x_7196:
[----:B01234-:R-:W-:Y:S05]  /*4990*/  BSYNC B0 ;  /* 0x0000000000007941 */ /* 0x01ffea0003800000 */
.L_x_7195:
[----:B------:R0:W1:Y:S01]  /*49a0*/  LDS R47, [R188.X4+0xce0] ;  /* 0x000ce000bc2f7984 */ /* 0x0000620000004800 */
[C---:B------:R-:W-:Y:S01]  /*49b0*/  ISETP.GE.AND P6, PT, R203.reuse, 0x21, PT ;  /* 0x00000021cb00780c */ /* 0x040fe20003fc6270 */
[----:B------:R-:W-:Y:S01]  /*49c0*/  IMAD.SHL.U32 R201, R60, 0x4, RZ ;  /* 0x000000043cc97824 */ /* 0x000fe200078e00ff */
[----:B------:R-:W-:Y:S01]  /*49d0*/  BSSY B0, `(.L_x_7197) ;  /* 0x0000012000007945 */ /* 0x000fe20003800000 */
[C---:B------:R-:W-:Y:S01]  /*49e0*/  IMAD R42, R192.reuse, c[0x0][0x2b0], RZ ;  /* 0x0000ac00c02a7a24 */ /* 0x040fe200078e02ff */
[C---:B------:R-:W-:Y:S01]  /*49f0*/  ISETP.GE.AND P0, PT, R203.reuse, 0x41, PT ;  /* 0x00000041cb00780c */ /* 0x040fe20003f06270 */
[----:B------:R-:W-:Y:S01]  /*4a00*/  IMAD R43, R192, c[0x0][0x2d0], RZ ;  /* 0x0000b400c02b7a24 */ /* 0x000fe200078e02ff */
[----:B------:R-:W-:Y:S01]  /*4a10*/  ISETP.GE.AND P1, PT, R203, 0x61, PT ;  /* 0x00000061cb00780c */ /* 0x000fe20003f26270 */
[----:B------:R-:W-:Y:S01]  /*4a20*/  IMAD R49, R201, c[0x0][0x2b4], R42 ;  /* 0x0000ad00c9317a24 */ /* 0x000fe200078e022a */
[----:B------:R-:W-:Y:S01]  /*4a30*/  ISETP.GE.AND P2, PT, R203, 0x81, PT ;  /* 0x00000081cb00780c */ /* 0x000fe20003f46270 */
[----:B------:R-:W-:Y:S01]  /*4a40*/  IMAD R195, R201, c[0x0][0x2d4], R43 ;  /* 0x0000b500c9c37a24 */ /* 0x000fe200078e022b */
[----:B------:R-:W-:-:S02]  /*4a50*/  ISETP.GE.AND P3, PT, R203, 0xa1, PT ;  /* 0x000000a1cb00780c */ /* 0x000fc40003f66270 */
[C---:B------:R-:W-:Y:S02]  /*4a60*/  ISETP.GE.AND P4, PT, R203.reuse, 0xc1, PT ;  /* 0x000000c1cb00780c */ /* 0x040fe40003f86270 */
[----:B------:R-:W-:Y:S01]  /*4a70*/  ISETP.GE.AND P5, PT, R203, 0xe1, PT ;  /* 0x000000e1cb00780c */ /* 0x000fe20003fa6270 */
[----:B------:R-:W-:Y:S07]  /*4a80*/  @!P6 BRA `(.L_x_7198) ;  /* 0x000000600000e947 */ /* 0x000fee0003800000 */
[----:B0-----:R-:W-:-:S04]  /*4a90*/  IMAD.WIDE.U32 R44, R201, c[0x0][0x2b0], R14 ;  /* 0x0000ac00c92c7a25 */ /* 0x001fc800078e000e */
[----:B------:R-:W-:Y:S01]  /*4aa0*/  IMAD.WIDE.U32 R42, R201, c[0x0][0x2d0], R28 ;  /* 0x0000b400c92a7a25 */ /* 0x000fe200078e001c */
[----:B------:R-:W-:-:S04]  /*4ab0*/  IADD3 R45, R45, R49, RZ ;  /* 0x000000312d2d7210 */ /* 0x000fc80007ffe0ff */
[----:B------:R-:W-:Y:S01]  /*4ac0*/  IADD3 R43, R43, R195, RZ ;  /* 0x000000c32b2b7210 */ /* 0x000fe20007ffe0ff */
[----:B------:R0:W-:Y:S04]  /*4ad0*/  RED.E.ADD.F32.FTZ.RN.STRONG.GPU [R44.64], R197 ;  /* 0x000000c52c00798e */ /* 0x0001e8000c10e784 */
[----:B-1----:R0:W-:Y:S02]  /*4ae0*/  RED.E.ADD.F32.FTZ.RN.STRONG.GPU [R42.64], R47 ;  /* 0x0000002f2a00798e */ /* 0x0021e4000c10e784 */
.L_x_7198:
[----:B0-----:R-:W-:Y:S05]  /*4af0*/  BSYNC B0 ;  /* 0x0000000000007941 */ /* 0x001fea0003800000 */
.L_x_7197:
        /* <DEDUP_REMOVED lines=9> */
.L_x_7200:
[----:B------:R-:W-:Y:S05]  /*4b90*/  BSYNC B0 ;  /* 0x0000000000007941 */ /* 0x000fea0003800000 */
.L_x_7199:
[----:B-12---:R1:W2:Y:S01]  /*4ba0*/  LDS R47, [R184.X4+0xde0] ;  /* 0x000de000b82f7984 */ /* 0x0062a20000004800 */
[----:B------:R-:W-:Y:S01]  /*4bb0*/  BSSY B0, `(.L_x_7201) ;  /* 0x0000008000007945 */ /* 0x000fe20003800000 */
[----:B------:R-:W-:Y:S05]  /*4bc0*/  @!P1 BRA `(.L_x_7202) ;  /* 0x0000006000009947 */ /* 0x000fea0003800000 */
[----:B------:R-:W-:-:S04]  /*4bd0*/  IMAD.WIDE.U32 R44, R201, c[0x0][0x2b0], R18 ;  /* 0x0000ac00c92c7a25 */ /* 0x000fc800078e0012 */
[----:B------:R-:W-:Y:S01]  /*4be0*/  IMAD.WIDE.U32 R42, R201, c[0x0][0x2d0], R32 ;  /* 0x0000b400c92a7a25 */ /* 0x000fe200078e0020 */
[----:B------:R-:W-:-:S04]  /*4bf0*/  IADD3 R45, R49, R45, RZ ;  /* 0x0000002d312d7210 */ /* 0x000fc80007ffe0ff */
[----:B------:R-:W-:Y:S01]  /*4c00*/  IADD3 R43, R195, R43, RZ ;  /* 0x0000002bc32b7210 */ /* 0x000fe20007ffe0ff */
[----:B------:R3:W-:Y:S04]  /*4c10*/  RED.E.ADD.F32.FTZ.RN.STRONG.GPU [R44.64], R189 ;  /* 0x000000bd2c00798e */ /* 0x0007e8000c10e784 */
[----:B--2---:R3:W-:Y:S02]  /*4c20*/  RED.E.ADD.F32.FTZ.RN.STRONG.GPU [R42.64], R47 ;  /* 0x0000002f2a00798e */ /* 0x0047e4000c10e784 */
.L_x_7202:
[----:B------:R-:W-:Y:S05]  /*4c30*/  BSYNC B0 ;  /* 0x0000000000007941 */ /* 0x000fea0003800000 */
.L_x_7201:
[----:B--23--:R2:W3:Y:S01]  /*4c40*/  LDS R47, [R182.X4+0xe60] ;  /* 0x000e6000b62f7984 */ /* 0x00c4e20000004800 */
[----:B------:R-:W-:Y:S01]  /*4c50*/  BSSY B0, `(.L_x_7203) ;  /* 0x0000008000007945 */ /* 0x000fe20003800000 */
[----:B------:R-:W-:Y:S05]  /*4c60*/  @!P2 BRA `(.L_x_7204) ;  /* 0x000000600000a947 */ /* 0x000fea0003800000 */
[----:B------:R-:W-:-:S04]  /*4c70*/  IMAD.WIDE.U32 R44, R201, c[0x0][0x2b0], R20 ;  /* 0x0000ac00c92c7a25 */ /* 0x000fc800078e0014 */
[----:B------:R-:W-:-:S04]  /*4c80*/  IMAD.WIDE.U32 R42, R201, c[0x0][0x2d0], R34 ;  /* 0x0000b400c92a7a25 */ /* 0x000fc800078e0022 */
[----:B------:R-:W-:Y:S01]  /*4c90*/  IMAD.IADD R45, R49, 0x1, R45 ;  /* 0x00000001312d7824 */ /* 0x000fe200078e022d */
[----:B------:R-:W-:-:S04]  /*4ca0*/  IADD3 R43, R195, R43, RZ ;  /* 0x0000002bc32b7210 */ /* 0x000fc80007ffe0ff */
[----:B------:R4:W-:Y:S04]  /*4cb0*/  RED.E.ADD.F32.FTZ.RN.STRONG.GPU [R44.64], R187 ;  /* 0x000000bb2c00798e */ /* 0x0009e8000c10e784 */
[----:B---3--:R4:W-:Y:S02]  /*4cc0*/  RED.E.ADD.F32.FTZ.RN.STRONG.GPU [R42.64], R47 ;  /* 0x0000002f2a00798e */ /* 0x0089e4000c10e784 */
.L_x_7204:
[----:B------:R-:W-:Y:S05]  /*4cd0*/  BSYNC B0 ;  /* 0x0000000000007941 */ /* 0x000fea0003800000 */
.L_x_7203:
[----:B---34-:R3:W4:Y:S01]  /*4ce0*/  LDS R47, [R180.X4+0xee0] ;  /* 0x000ee000b42f7984 */ /* 0x0187220000004800 */
        /* <DEDUP_REMOVED lines=8> */
.L_x_7206:
[----:B------:R-:W-:Y:S05]  /*4d70*/  BSYNC B0 ;  /* 0x0000000000007941 */ /* 0x000fea0003800000 */
.L_x_7205:
        /* <DEDUP_REMOVED lines=9> */
.L_x_7208:
[----:B------:R-:W-:Y:S05]  /*4e10*/  BSYNC B0 ;  /* 0x0000000000007941 */ /* 0x000fea0003800000 */
.L_x_7207:
        /* <DEDUP_REMOVED lines=9> */
.L_x_7210:
[----:B------:R-:W-:Y:S05]  /*4eb0*/  BSYNC B0 ;  /* 0x0000000000007941 */ /* 0x000fea0003800000 */
.L_x_7209:
[----:B0-----:R-:W0:Y:S01]  /*4ec0*/  SHFL.DOWN P0, R43, R174, 0x1, 0x1f ;  /* 0x08201f00ae2b7f89 */ /* 0x001e220000000000 */
[-C--:B------:R-:W-:Y:S01]  /*4ed0*/  FMUL.FTZ R46, R58, R165.reuse ;  /* 0x000000a53a2e7220 */ /* 0x080fe20000410000 */
[----:B------:R-:W-:Y:S01]  /*4ee0*/  ISETP.NE.AND P2, PT, R138, RZ, PT ;  /* 0x000000ff8a00720c */ /* 0x000fe20003f45270 */
[----:B------:R-:W-:Y:S01]  /*4ef0*/  FMUL.FTZ R44, R57, R165 ;  /* 0x000000a5392c7220 */ /* 0x000fe20000410000 */
[----:B------:R-:W-:Y:S01]  /*4f00*/  BSSY B0, `(.L_x_7211) ;  /* 0x0000041000007945 */ /* 0x000fe20003800000 */
[----:B------:R-:W-:-:S02]  /*4f10*/  FMUL.FTZ R46, R46, R193 ;  /* 0x000000c12e2e7220 */ /* 0x000fc40000410000 */
[-C--:B------:R-:W-:Y:S02]  /*4f20*/  FMUL.FTZ R42, R58, R167.reuse ;  /* 0x000000a73a2a7220 */ /* 0x080fe40000410000 */
        /* <DEDUP_REMOVED lines=8> */
[----:B0-----:R-:W-:Y:S02]  /*4fb0*/  @P0 FADD R43, R174, R43 ;  /* 0x0000002bae2b0221 */ /* 0x001fe40000000000 */
[C---:B------:R-:W-:Y:S02]  /*4fc0*/  FMUL.FTZ R171, R58.reuse, R171 ;  /* 0x000000ab3aab7220 */ /* 0x040fe40000410000 */
[C---:B------:R-:W-:Y:S01]  /*4fd0*/  FMUL.FTZ R173, R58.reuse, R173 ;  /* 0x000000ad3aad7220 */ /* 0x040fe20000410000 */
[----:B------:R-:W0:Y:S01]  /*4fe0*/  SHFL.DOWN P0, R48, R43, 0x2, 0x1f ;  /* 0x08401f002b307f89 */ /* 0x000e220000000000 */
        /* <DEDUP_REMOVED lines=9> */
[----:B------:R-:W-:Y:S02]  /*5080*/  FFMA.FTZ R82, R52, R161, R82 ;  /* 0x000000a134527223 */ /* 0x000fe40000010052 */
[----:B------:R-:W-:Y:S02]  /*5090*/  FADD.FTZ R77, R42, R77 ;  /* 0x0000004d2a4d7221 */ /* 0x000fe40000010000 */
[----:B------:R-:W-:Y:S02]  /*50a0*/  FFMA.FTZ R84, R54, R163, R84 ;  /* 0x000000a336547223 */ /* 0x000fe40000010054 */
[----:B0-----:R-:W-:-:S02]  /*50b0*/  @P0 FADD R48, R43, R48 ;  /* 0x000000302b300221 */ /* 0x001fc40000000000 */
[----:B------:R-:W-:Y:S02]  /*50c0*/  FFMA.FTZ R43, R105, R44, R46 ;  /* 0x0000002c692b7223 */ /* 0x000fe4000001002e */
[----:B------:R-:W-:Y:S01]  /*50d0*/  FFMA.FTZ R169, R106, R51, R169 ;  /* 0x000000336aa97223 */ /* 0x000fe200000100a9 */
[----:B------:R-:W0:Y:S01]  /*50e0*/  SHFL.DOWN P0, R45, R48, 0x4, 0x1f ;  /* 0x08801f00302d7f89 */ /* 0x000e220000000000 */
[----:B------:R-:W-:Y:S02]  /*50f0*/  FADD.FTZ R78, R43, R78 ;  /* 0x0000004e2b4e7221 */ /* 0x000fe40000010000 */
[----:B------:R-:W-:Y:S02]  /*5100*/  FMUL.FTZ R43, R58, R177 ;  /* 0x000000b13a2b7220 */ /* 0x000fe40000410000 */
        /* <DEDUP_REMOVED lines=10> */
[----:B0-----:R-:W-:Y:S02]  /*51b0*/  @P0 FADD R45, R48, R45 ;  /* 0x0000002d302d0221 */ /* 0x001fe40000000000 */
[----:B------:R-:W-:Y:S02]  /*51c0*/  FADD.FTZ R76, R169, R76 ;  /* 0x0000004ca94c7221 */ /* 0x000fe40000010000 */
[----:B------:R-:W-:Y:S01]  /*51d0*/  FADD.FTZ R75, R52, R75 ;  /* 0x0000004b344b7221 */ /* 0x000fe20000010000 */
[----:B------:R-:W0:Y:S01]  /*51e0*/  SHFL.DOWN P0, R176, R45, 0x8, 0x1f ;  /* 0x09001f002db07f89 */ /* 0x000e220000000000 */
[----:B------:R-:W-:-:S02]  /*51f0*/  FFMA.FTZ R85, R55, R154, R85 ;  /* 0x0000009a37557223 */ /* 0x000fc40000010055 */
[----:B------:R-:W-:Y:S02]  /*5200*/  FADD.FTZ R74, R173, R74 ;  /* 0x0000004aad4a7221 */ /* 0x000fe40000010000 */
[----:B------:R-:W-:Y:S02]  /*5210*/  FFMA.FTZ R87, R56, R0, R87 ;  /* 0x0000000038577223 */ /* 0x000fe40000010057 */
[----:B------:R-:W-:Y:S02]  /*5220*/  FADD.FTZ R73, R54, R73 ;  /* 0x0000004936497221 */ /* 0x000fe40000010000 */
[----:B------:R-:W-:Y:S02]  /*5230*/  FADD.FTZ R72, R179, R72 ;  /* 0x00000048b3487221 */ /* 0x000fe40000010000 */
[----:B------:R-:W-:Y:S02]  /*5240*/  FADD.FTZ R71, R42, R71 ;  /* 0x000000472a477221 */ /* 0x000fe40000010000 */
[----:B0-----:R-:W-:Y:S01]  /*5250*/  @P0 FADD R176, R45, R176 ;  /* 0x000000b02db00221 */ /* 0x001fe20000000000 */
[----:B------:R-:W-:-:S04]  /*5260*/  ISETP.NE.AND P0, PT, R135, RZ, PT ;  /* 0x000000ff8700720c */ /* 0x000fc80003f05270 */
[----:B----4-:R-:W0:Y:S02]  /*5270*/  SHFL.DOWN P1, R47, R176, 0x10, 0x1f ;  /* 0x0a001f00b02f7f89 */ /* 0x010e240000020000 */
[----:B0-----:R-:W-:-:S07]  /*5280*/  @P1 FADD R47, R176, R47 ;  /* 0x0000002fb02f1221 */ /* 0x001fce0000000000 */
[----:B------:R0:W-:Y:S04]  /*5290*/  @!P0 STS [0x1084], R47 ;  /* 0x0010842fff008388 */ /* 0x0001e80000000800 */
[----:B------:R-:W-:Y:S06]  /*52a0*/  BAR.SYNC.DEFER_BLOCKING 0x0 ;  /* 0x0000000000007b1d */ /* 0x000fec0000010000 */
[----:B------:R-:W-:Y:S05]  /*52b0*/  @P2 BRA `(.L_x_7212) ;  /* 0x0000005000002947 */ /* 0x000fea0003800000 */
[----:B0-----:R-:W-:Y:S01]  /*52c0*/  ISETP.NE.AND P0, PT, R160, c[0x0][0x174], PT ;  /* 0x00005d00a0007a0c */ /* 0x001fe20003f05270 */
[----:B------:R-:W-:-:S12]  /*52d0*/  IMAD.SHL.U32 R42, R61, 0x4, RZ ;  /* 0x000000043d2a7824 */ /* 0x000fd800078e00ff */
[----:B------:R-:W0:Y:S02]  /*52e0*/  @P0 LDS R0, [R42+0x2338] ;  /* 0x002338002a000984 */ /* 0x000e240000000800 */
[----:B0-----:R-:W-:-:S05]  /*52f0*/  @P0 FADD.FTZ R47, R47, R0 ;  /* 0x000000002f2f0221 */ /* 0x001fca0000010000 */
[----:B------:R0:W-:Y:S02]  /*5300*/  STS [R42+0x2338], R47 ;  /* 0x0023382f2a007388 */ /* 0x0001e40000000800 */
.L_x_7212:
[----:B0-----:R-:W-:Y:S05]  /*5310*/  BSYNC B0 ;  /* 0x0000000000007941 */ /* 0x001fea0003800000 */
.L_x_7211:
[----:B------:R-:W-:Y:S02]  /*5320*/  IADD3 R61, R61, 0x1, RZ ;  /* 0x000000013d3d7810 */ /* 0x000fe40007ffe0ff */
[----:B------:R-:W-:Y:S02]  /*5330*/  IADD3 R60, P1, R60, 0x1, RZ ;  /* 0x000000013c3c7810 */ /* 0x000fe40007f3e0ff */
[----:B------:R-:W-:Y:S02]  /*5340*/  ISETP.GE.AND P0, PT, R61, c[0x0][0x16c], PT ;  /* 0x00005b003d007a0c */ /* 0x000fe40003f06270 */
[----:B------:R-:W-:-:S11]  /*5350*/  IADD3.X R59, RZ, R59, RZ, P1, !PT ;  /* 0x0000003bff3b7210 */ /* 0x000fd60000ffe4ff */
[----:B------:R-:W-:Y:S01]  /*5360*/  @P0 CALL.REL.NOINC `(.L_x_7192) ;  /* 0x0000001000000944 */ /* 0x000fe20003c00000 */
[----:B------:R-:W-:Y:S05]  /*5370*/  BRA `(.L_x_7213) ;  /* 0xffffda8000007947 */ /* 0x000fea000383ffff */
.L_x_7192:
[----:B------:R-:W-:Y:S01]  /*5380*/  BAR.SYNC.DEFER_BLOCKING 0x0 ;  /* 0x0000000000007b1d */ /* 0x000fe20000010000 */
[----:B------:R-:W-:Y:S01]  /*5390*/  ISETP.NE.AND P6, PT, R138, RZ, PT ;  /* 0x000000ff8a00720c */ /* 0x000fe20003fc5270 */
[----:B------:R-:W-:Y:S01]  /*53a0*/  IMAD R0, R164, c[0x0][0x2d8], RZ ;  /* 0x0000b600a4007a24 */ /* 0x000fe200078e02ff */
[----:B0-----:R-:W-:Y:S01]  /*53b0*/  LEA R17, P1, R4, c[0x0][0x330], 0x2 ;  /* 0x0000cc0004117a11 */ /* 0x001fe200078210ff */
[C---:B------:R-:W-:Y:S02]  /*53c0*/  IMAD.WIDE.U32 R2, R153.reuse, c[0x0][0x2d8], RZ ;  /* 0x0000b60099027a25 */ /* 0x040fe400078e00ff */
[----:B------:R-:W-:Y:S02]  /*53d0*/  BSSY B0, `(.L_x_7214) ;  /* 0x000002d000007945 */ /* 0x000fe40003800000 */
[----:B------:R-:W-:Y:S02]  /*53e0*/  IMAD R15, R153, c[0x0][0x2dc], R0 ;  /* 0x0000b700990f7a24 */ /* 0x000fe400078e0200 */
[----:B------:R-:W-:-:S03]  /*53f0*/  IMAD R0, R146, c[0x0][0x2e0], RZ ;  /* 0x0000b80092007a24 */ /* 0x000fc600078e02ff */
[----:B------:R-:W-:Y:S01]  /*5400*/  IADD3 R3, R3, R15, RZ ;  /* 0x0000000f03037210 */ /* 0x000fe20007ffe0ff */
[----:B------:R-:W-:-:S04]  /*5410*/  IMAD R14, R157, c[0x0][0x2e4], R0 ;  /* 0x0000b9009d0e7a24 */ /* 0x000fc800078e0200 */
[----:B------:R-:W-:-:S05]  /*5420*/  IMAD.WIDE.U32 R2, R157, c[0x0][0x2e0], R2 ;  /* 0x0000b8009d027a25 */ /* 0x000fca00078e0002 */
[----:B------:R-:W-:Y:S01]  /*5430*/  IADD3 R0, P0, R96, R2, RZ ;  /* 0x0000000260007210 */ /* 0x000fe20007f1e0ff */
[----:B------:R-:W-:Y:S01]  /*5440*/  STS [R112], R87 ;  /* 0x0000005770007388 */ /* 0x000fe20000000800 */
[----:B------:R-:W-:Y:S02]  /*5450*/  LEA.HI.X R2, R4, c[0x0][0x334], R5, 0x2, P1 ;  /* 0x0000cd0004027a11 */ /* 0x000fe400008f1405 */
[----:B------:R-:W-:Y:S01]  /*5460*/  IADD3.X R3, R95, R14, R3, P0, !PT ;  /* 0x0000000e5f037210 */ /* 0x000fe200007fe403 */
[----:B------:R-:W-:Y:S01]  /*5470*/  STS [R112+0x4], R85 ;  /* 0x0000045570007388 */ /* 0x000fe20000000800 */
[----:B------:R-:W-:-:S03]  /*5480*/  LEA R16, P1, R0, R17, 0x2 ;  /* 0x0000001100107211 */ /* 0x000fc600078210ff */
[----:B------:R-:W-:Y:S01]  /*5490*/  STS [R112+0x8], R84 ;  /* 0x0000085470007388 */ /* 0x000fe20000000800 */
[----:B------:R-:W-:-:S03]  /*54a0*/  LEA.HI.X R17, R0, R2, R3, 0x2, P1 ;  /* 0x0000000200117211 */ /* 0x000fc600008f1403 */
[----:B------:R-:W-:Y:S04]  /*54b0*/  STS [R112+0xc], R83 ;  /* 0x00000c5370007388 */ /* 0x000fe80000000800 */
[----:B------:R-:W-:Y:S04]  /*54c0*/  STS [R112+0x10], R82 ;  /* 0x0000105270007388 */ /* 0x000fe80000000800 */
[----:B------:R-:W-:Y:S04]  /*54d0*/  STS [R112+0x14], R81 ;  /* 0x0000145170007388 */ /* 0x000fe80000000800 */
[----:B------:R-:W-:Y:S04]  /*54e0*/  STS [R112+0x18], R80 ;  /* 0x0000185070007388 */ /* 0x000fe80000000800 */
[----:B------:R-:W-:Y:S01]  /*54f0*/  STS [R112+0x1c], R79 ;  /* 0x00001c4f70007388 */ /* 0x000fe20000000800 */
[----:B------:R-:W-:-:S06]  /*5500*/  NOP ;  /* 0x0000000000007918 */ /* 0x000fcc0000000000 */
[----:B-1----:R-:W-:Y:S04]  /*5510*/  LDS R19, [R123] ;  /* 0x000000007b137984 */ /* 0x002fe80000000800 */
        /* <DEDUP_REMOVED lines=24> */
.L_x_7215:
[----:B------:R-:W-:Y:S05]  /*56a0*/  BSYNC B0 ;  /* 0x0000000000007941 */ /* 0x000fea0003800000 */
.L_x_7214:
[----:B------:R-:W-:Y:S01]  /*56b0*/  @!P2 STG.E [R16.64+-0x300], R23 ;  /* 0xfffd00171000a986 */ /* 0x000fe2000c101904 */
[-C--:B------:R-:W-:Y:S01]  /*56c0*/  ISETP.GE.AND P1, PT, R132, R35.reuse, PT ;  /* 0x000000238400720c */ /* 0x080fe20003f26270 */
[----:B------:R-:W-:Y:S01]  /*56d0*/  IMAD R0, R164, c[0x0][0x2f8], RZ ;  /* 0x0000be00a4007a24 */ /* 0x000fe200078e02ff */
[-C--:B------:R-:W-:Y:S01]  /*56e0*/  ISETP.GE.AND P0, PT, R130, R35.reuse, PT ;  /* 0x000000238200720c */ /* 0x080fe20003f06270 */
[C---:B------:R-:W-:Y:S01]  /*56f0*/  IMAD.WIDE.U32 R2, R153.reuse, c[0x0][0x2f8], RZ ;  /* 0x0000be0099027a25 */ /* 0x040fe200078e00ff */
[-C--:B------:R-:W-:Y:S01]  /*5700*/  ISETP.GE.AND P3, PT, R128, R35.reuse, PT ;  /* 0x000000238000720c */ /* 0x080fe20003f66270 */
[----:B------:R-:W-:Y:S01]  /*5710*/  BSSY B0, `(.L_x_7216) ;  /* 0x0000034000007945 */ /* 0x000fe20003800000 */
[-C--:B------:R-:W-:Y:S01]  /*5720*/  ISETP.GE.AND P4, PT, R126, R35.reuse, PT ;  /* 0x000000237e00720c */ /* 0x080fe20003f86270 */
[----:B0-----:R-:W-:Y:S01]  /*5730*/  IMAD R15, R153, c[0x0][0x2fc], R0 ;  /* 0x0000bf00990f7a24 */ /* 0x001fe200078e0200 */
[-C--:B------:R-:W-:Y:S02]  /*5740*/  ISETP.GE.AND P2, PT, R136, R35.reuse, PT ;  /* 0x000000238800720c */ /* 0x080fe40003f46270 */
[----:B------:R-:W-:-:S03]  /*5750*/  ISETP.GE.AND P5, PT, R124, R35, PT ;  /* 0x000000237c00720c */ /* 0x000fc60003fa6270 */
[----:B------:R0:W-:Y:S04]  /*5760*/  @!P1 STG.E [R16.64+-0x280], R25 ;  /* 0xfffd801910009986 */ /* 0x0001e8000c101904 */
[----:B------:R-:W-:Y:S04]  /*5770*/  @!P0 STG.E [R16.64+-0x200], R27 ;  /* 0xfffe001b10008986 */ /* 0x000fe8000c101904 */
[----:B------:R-:W-:Y:S04]  /*5780*/  @!P3 STG.E [R16.64+-0x180], R29 ;  /* 0xfffe801d1000b986 */ /* 0x000fe8000c101904 */
[----:B------:R-:W-:Y:S01]  /*5790*/  @!P4 STG.E [R16.64+-0x100], R31 ;  /* 0xffff001f1000c986 */ /* 0x000fe2000c101904 */
[----:B0-----:R-:W-:-:S03]  /*57a0*/  IADD3 R25, R3, R15, RZ ;  /* 0x0000000f03197210 */ /* 0x001fc60007ffe0ff */
[----:B------:R-:W-:Y:S04]  /*57b0*/  @!P2 STG.E [R16.64+-0x380], R21 ;  /* 0xfffc80151000a986 */ /* 0x000fe8000c101904 */
[----:B------:R-:W-:Y:S04]  /*57c0*/  @!P5 STG.E [R16.64+-0x80], R33 ;  /* 0xffff80211000d986 */ /* 0x000fe8000c101904 */
[----:B------:R-:W-:Y:S06]  /*57d0*/  BAR.SYNC.DEFER_BLOCKING 0x0 ;  /* 0x0000000000007b1d */ /* 0x000fec0000010000 */
[----:B------:R0:W-:Y:S04]  /*57e0*/  STS [R112], R71 ;  /* 0x0000004770007388 */ /* 0x0001e80000000800 */
[----:B------:R1:W-:Y:S04]  /*57f0*/  STS [R112+0x4], R72 ;  /* 0x0000044870007388 */ /* 0x0003e80000000800 */
[----:B------:R4:W-:Y:S01]  /*5800*/  STS [R112+0x8], R73 ;  /* 0x0000084970007388 */ /* 0x0009e20000000800 */
[----:B0-----:R-:W-:-:S03]  /*5810*/  FADD.FTZ R71, R71, R140 ;  /* 0x0000008c47477221 */ /* 0x001fc60000010000 */
[----:B------:R0:W-:Y:S01]  /*5820*/  STS [R112+0xc], R74 ;  /* 0x00000c4a70007388 */ /* 0x0001e20000000800 */
[----:B-1----:R-:W-:-:S03]  /*5830*/  FADD.FTZ R72, R71, R72 ;  /* 0x0000004847487221 */ /* 0x002fc60000010000 */
[----:B------:R1:W-:Y:S01]  /*5840*/  STS [R112+0x10], R75 ;  /* 0x0000104b70007388 */ /* 0x0003e20000000800 */
[----:B----4-:R-:W-:-:S03]  /*5850*/  FADD.FTZ R73, R72, R73 ;  /* 0x0000004948497221 */ /* 0x010fc60000010000 */
[----:B------:R4:W-:Y:S01]  /*5860*/  STS [R112+0x14], R76 ;  /* 0x0000144c70007388 */ /* 0x0009e20000000800 */
[----:B0-----:R-:W-:-:S03]  /*5870*/  FADD.FTZ R74, R73, R74 ;  /* 0x0000004a494a7221 */ /* 0x001fc60000010000 */
[----:B------:R0:W-:Y:S01]  /*5880*/  STS [R112+0x18], R77 ;  /* 0x0000184d70007388 */ /* 0x0001e20000000800 */
[----:B-1----:R-:W-:-:S03]  /*5890*/  FADD.FTZ R75, R74, R75 ;  /* 0x0000004b4a4b7221 */ /* 0x002fc60000010000 */
[----:B------:R-:W-:Y:S01]  /*58a0*/  STS [R112+0x1c], R78 ;  /* 0x00001c4e70007388 */ /* 0x000fe20000000800 */
[----:B------:R-:W-:-:S06]  /*58b0*/  NOP ;  /* 0x0000000000007918 */ /* 0x000fcc0000000000 */
[----:B------:R-:W-:Y:S01]  /*58c0*/  LDS R123, [R123] ;  /* 0x000000007b7b7984 */ /* 0x000fe20000000800 */
[----:B----4-:R-:W-:-:S03]  /*58d0*/  FADD.FTZ R76, R75, R76 ;  /* 0x0000004c4b4c7221 */ /* 0x010fc60000010000 */
        /* <DEDUP_REMOVED lines=23> */
.L_x_7217:
[----:B------:R-:W-:Y:S05]  /*5a50*/  BSYNC B0 ;  /* 0x0000000000007941 */ /* 0x000fea0003800000 */
.L_x_7216:
[----:B------:R-:W-:Y:S01]  /*5a60*/  MOV R3, R25 ;  /* 0x0000001900037202 */ /* 0x000fe20000000f00 */
[----:B------:R-:W-:Y:S01]  /*5a70*/  IMAD R12, R146, c[0x0][0x300], RZ ;  /* 0x0000c000920c7a24 */ /* 0x000fe200078e02ff */
[----:B------:R-:W-:Y:S02]  /*5a80*/  IADD3 R0, P0, R116, -0x380, RZ ;  /* 0xfffffc8074007810 */ /* 0x000fe40007f1e0ff */
[-C--:B------:R-:W-:Y:S01]  /*5a90*/  ISETP.GE.AND P6, PT, R124, R23.reuse, PT ;  /* 0x000000177c00720c */ /* 0x080fe20003fc6270 */
[C---:B------:R-:W-:Y:S01]  /*5aa0*/  IMAD.WIDE.U32 R2, R157.reuse, c[0x0][0x300], R2 ;  /* 0x0000c0009d027a25 */ /* 0x040fe200078e0002 */
        /* <DEDUP_REMOVED lines=35> */
.L_x_7186:
        /* <DEDUP_REMOVED lines=24> */
.L_x_7220:
[----:B0-----:R-:W-:Y:S05]  /*5e60*/  BSYNC B0 ;  /* 0x0000000000007941 */ /* 0x001fea0003800000 */
.L_x_7219:
        /* <DEDUP_REMOVED lines=23> */
.L_x_7222:
[----:B------:R-:W1:Y:S02]  /*5fe0*/  S2R R11, SR_TID.X ;  /* 0x00000000000b7919 */ /* 0x000e640000002100 */
.L_x_7223:
[----:B0-----:R-:W-:Y:S05]  /*5ff0*/  BSYNC B0 ;  /* 0x0000000000007941 */ /* 0x001fea0003800000 */
.L_x_7221:
[----:B-1----:R-:W-:-:S13]  /*6000*/  ISETP.GE.AND P0, PT, R11, c[0x0][0x16c], PT ;  /* 0x00005b000b007a0c */ /* 0x002fda0003f06270 */
[----:B------:R-:W-:Y:S05]  /*6010*/  @P0 EXIT ;  /* 0x000000000000094d */ /* 0x000fea0003800000 */
[----:B------:R-:W-:Y:S02]  /*6020*/  IMAD R146, R146, c[0x0][0x288], RZ ;  /* 0x0000a20092927a24 */ /* 0x000fe400078e02ff */
[----:B------:R-:W-:-:S04]  /*6030*/  IMAD.WIDE.U32 R2, R157, c[0x0][0x288], RZ ;  /* 0x0000a2009d027a25 */ /* 0x000fc800078e00ff */
[----:B------:R-:W-:-:S05]  /*6040*/  IMAD R13, R157, c[0x0][0x28c], R146 ;  /* 0x0000a3009d0d7a24 */ /* 0x000fca00078e0292 */
[----:B------:R-:W-:Y:S02]  /*6050*/  IADD3 R13, R3, R13, RZ ;  /* 0x0000000d030d7210 */ /* 0x000fe40007ffe0ff */
.L_x_7224:
        /* <DEDUP_REMOVED lines=16> */
.L_x_7225:
        /* <DEDUP_REMOVED lines=10> */
.L_x_9117:


//--------------------- .text._Z25selective_scan_bwd_kernelI32Selective_Scan_bwd_kernel_traitsILi32ELi8ELb0ELb1ELb1ELb1ELb0EffEEv12SSMParamsBwd --------------------------
	.section	.text._Z25selective_scan_bwd_kernelI32Selective_Scan_bwd_kernel_traitsILi32ELi8ELb0ELb1ELb1ELb1ELb0EffEEv12SSMParamsBwd,"ax",@progbits
	.sectioninfo	@"SHI_REGISTERS=194"
	.align	128
        .global         _Z25selective_scan_bwd_kernelI32Selective_Scan_bwd_kernel_traitsILi32ELi8ELb0ELb1ELb1ELb1ELb0EffEEv12SSMParamsBwd
        .type           _Z25selective_scan_bwd_kernelI32Selective_Scan_bwd_kernel_traitsILi32ELi8ELb0ELb1ELb1ELb1ELb0EffEEv12SSMParamsBwd,@function
        .size           _Z25selective_scan_bwd_kernelI32Selective_Scan_bwd_kernel_traitsILi32ELi8ELb0ELb1ELb1ELb1ELb0EffEEv12SSMParamsBwd,(.L_x_9118 - _Z25selective_scan_bwd_kernelI32Selective_Scan_bwd_kernel_traitsILi32ELi8ELb0ELb1ELb1ELb1ELb0EffEEv12SSMParamsBwd)
        .other          _Z25selective_scan_bwd_kernelI32Selective_Scan_bwd_kernel_traitsILi32ELi8ELb0ELb1ELb1ELb1ELb0EffEEv12SSMParamsBwd,@"STO_CUDA_ENTRY STV_DEFAULT"
_Z25selective_scan_bwd_kernelI32Selective_Scan_bwd_kernel_traitsILi32ELi8ELb0ELb1ELb1ELb1ELb0EffEEv12SSMParamsBwd:
.text._Z25selective_scan_bwd_kernelI32Selective_Scan_bwd_kernel_traitsILi32ELi8ELb0ELb1ELb1ELb1ELb0EffEEv12SSMParamsBwd:
        /* <DEDUP_REMOVED lines=22> */
[C---:B------:R-:W-:Y:S01]  /*0160*/  IMAD R14, R163.reuse, c[0x0][0x190], RZ ;  /* 0x00006400a30e7a24 */ /* 0x040fe200078e02ff */
[----:B------:R1:W2:Y:S01]  /*0170*/  F2I.FTZ.U32.TRUNC.NTZ R7, R6 ;  /* 0x0000000600077305 */ /* 0x0002a2000021f000 */
[----:B------:R3:W5:Y:S01]  /*0180*/  @P1 LDG.E R130, [R4.64] ;  /* 0x0000000404821981 */ /* 0x000762000c1e1900 */
[----:B------:R-:W-:Y:S01]  /*0190*/  IMAD R10, R163, c[0x0][0x1e0], RZ ;  /* 0x00007800a30a7a24 */ /* 0x000fe200078e02ff */
[----:B------:R-:W-:Y:S01]  /*01a0*/  ISETP.GE.AND P1, PT, R16, RZ, PT ;  /* 0x000000ff1000720c */ /* 0x000fe20003f26270 */
[C---:B------:R-:W-:Y:S01]  /*01b0*/  IMAD R15, R131.reuse, c[0x0][0x194], R14 ;  /* 0x00006500830f7a24 */ /* 0x040fe200078e020e */
[----:B0-----:R-:W-:Y:S01]  /*01c0*/  IABS R2, R134 ;  /* 0x0000008600027213 */ /* 0x001fe20000000000 */
[----:B------:R-:W-:Y:S01]  /*01d0*/  IMAD R13, R131, c[0x0][0x1e4], R10 ;  /* 0x00007900830d7a24 */ /* 0x000fe200078e020a */
[----:B------:R-:W-:Y:S01]  /*01e0*/  MOV R128, c[0x0][0x174] ;  /* 0x00005d0000807a02 */ /* 0x000fe20000000f00 */
[----:B------:R-:W-:Y:S01]  /*01f0*/  IMAD R12, R163, c[0x0][0x278], RZ ;  /* 0x00009e00a30c7a24 */ /* 0x000fe200078e02ff */
[----:B-1----:R-:W-:Y:S01]  /*0200*/  HFMA2.MMA R6, -RZ, RZ, 0, 0 ;  /* 0x00000000ff067435 */ /* 0x002fe200000001ff */
[----:B------:R-:W-:Y:S01]  /*0210*/  ISETP.NE.AND P0, PT, RZ, c[0x0][0x178], PT ;  /* 0x00005e00ff007a0c */ /* 0x000fe20003f05270 */
[----:B---3--:R-:W-:Y:S01]  /*0220*/  IMAD.WIDE.U32 R4, R131, c[0x0][0x1e0], RZ ;  /* 0x0000780083047a25 */ /* 0x008fe200078e00ff */
[C---:B------:R-:W-:Y:S01]  /*0230*/  ISETP.GE.AND P3, PT, R128.reuse, 0x1, PT ;  /* 0x000000018000780c */ /* 0x040fe20003f66270 */
[----:B------:R-:W-:Y:S01]  /*0240*/  HFMA2.MMA R127, -RZ, RZ, 0, 0 ;  /* 0x00000000ff7f7435 */ /* 0x000fe200000001ff */
[----:B------:R-:W-:Y:S01]  /*0250*/  SHF.L.U32 R128, R128, 0x8, RZ ;  /* 0x0000000880807819 */ /* 0x000fe200000006ff */
[----:B------:R-:W-:Y:S01]  /*0260*/  IMAD R19, R133, c[0x0][0x280], RZ ;  /* 0x0000a00085137a24 */ /* 0x000fe200078e02ff */
[----:B--2---:R-:W-:-:S02]  /*0270*/  IADD3 R8, RZ, -R7, RZ ;  /* 0x80000007ff087210 */ /* 0x004fc40007ffe0ff */
[----:B------:R-:W-:Y:S01]  /*0280*/  IADD3 R5, R5, R13, RZ ;  /* 0x0000000d05057210 */ /* 0x000fe20007ffe0ff */
[----:B------:R-:W-:Y:S01]  /*0290*/  IMAD R19, R134, c[0x0][0x284], R19 ;  /* 0x0000a10086137a24 */ /* 0x000fe200078e0213 */
[----:B------:R-:W-:Y:S01]  /*02a0*/  IADD3 R13, R128, -0x100, RZ ;  /* 0xffffff00800d7810 */ /* 0x000fe20007ffe0ff */
[----:B------:R-:W-:Y:S01]  /*02b0*/  IMAD R3, R8, R17, RZ ;  /* 0x0000001108037224 */ /* 0x000fe200078e02ff */
[----:B------:R-:W-:Y:S01]  /*02c0*/  MOV R125, RZ ;  /* 0x000000ff007d7202 */ /* 0x000fe20000000f00 */
[----:B------:R-:W-:Y:S02]  /*02d0*/  IMAD R8, R163, c[0x0][0x1d0], RZ ;  /* 0x00007400a3087a24 */ /* 0x000fe400078e02ff */
[----:B------:R-:W-:-:S04]  /*02e0*/  IMAD.HI.U32 R7, R7, R3, R6 ;  /* 0x0000000307077227 */ /* 0x000fc800078e0006 */
[----:B------:R-:W-:Y:S02]  /*02f0*/  IMAD R11, R131, c[0x0][0x1d4], R8 ;  /* 0x00007500830b7a24 */ /* 0x000fe400078e0208 */
[----:B------:R-:W-:-:S04]  /*0300*/  IMAD.HI.U32 R129, R7, R2, RZ ;  /* 0x0000000207817227 */ /* 0x000fc800078e00ff */
[----:B------:R-:W-:Y:S01]  /*0310*/  IMAD.WIDE.U32 R8, R131, c[0x0][0x190], RZ ;  /* 0x0000640083087a25 */ /* 0x000fe200078e00ff */
[----:B------:R-:W-:-:S03]  /*0320*/  IADD3 R0, -R129, RZ, RZ ;  /* 0x000000ff81007210 */ /* 0x000fc60007ffe1ff */
[----:B------:R-:W-:Y:S01]  /*0330*/  IMAD.WIDE.U32 R6, R131, c[0x0][0x278], RZ ;  /* 0x00009e0083067a25 */ /* 0x000fe200078e00ff */
[----:B------:R-:W-:-:S03]  /*0340*/  IADD3 R9, R9, R15, RZ ;  /* 0x0000000f09097210 */ /* 0x000fc60007ffe0ff */
[----:B------:R-:W-:Y:S02]  /*0350*/  IMAD R0, R17, R0, R2 ;  /* 0x0000000011007224 */ /* 0x000fe400078e0202 */
[----:B------:R-:W-:-:S03]  /*0360*/  IMAD.WIDE.U32 R2, R131, c[0x0][0x1d0], RZ ;  /* 0x0000740083027a25 */ /* 0x000fc600078e00ff */
[----:B------:R-:W-:Y:S01]  /*0370*/  ISETP.GT.U32.AND P4, PT, R17, R0, PT ;  /* 0x000000001100720c */ /* 0x000fe20003f84070 */
[----:B------:R-:W-:Y:S01]  /*0380*/  IMAD R15, R133, c[0x0][0x1d8], RZ ;  /* 0x00007600850f7a24 */ /* 0x000fe200078e02ff */
[----:B------:R-:W-:Y:S01]  /*0390*/  IADD3 R3, R3, R11, RZ ;  /* 0x0000000b03037210 */ /* 0x000fe20007ffe0ff */
[----:B------:R-:W-:Y:S02]  /*03a0*/  IMAD R11, R131, c[0x0][0x27c], R12 ;  /* 0x00009f00830b7a24 */ /* 0x000fe400078e020c */
[----:B------:R-:W-:-:S03]  /*03b0*/  IMAD.WIDE.U32 R4, R134, c[0x0][0x1e8], R4 ;  /* 0x00007a0086047a25 */ /* 0x000fc600078e0004 */
[----:B------:R-:W-:Y:S01]  /*03c0*/  IADD3 R7, R7, R11, RZ ;  /* 0x0000000b07077210 */ /* 0x000fe20007ffe0ff */
        /* <DEDUP_REMOVED lines=8> */
[----:B------:R-:W-:Y:S01]  /*0450*/  IADD3 R122, P4, R13, R4, RZ ;  /* 0x000000040d7a7210 */ /* 0x000fe20007f9e0ff */
[----:B------:R-:W-:Y:S01]  /*0460*/  IMAD R12, R163, c[0x0][0x1b0], RZ ;  /* 0x00006c00a30c7a24 */ /* 0x000fe200078e02ff */
[----:B------:R-:W-:Y:S01]  /*0470*/  IADD3 R120, P5, R13, R6, RZ ;  /* 0x000000060d787210 */ /* 0x000fe20007fbe0ff */
[----:B------:R-:W-:-:S02]  /*0480*/  IMAD R17, R134, c[0x0][0x1ec], R17 ;  /* 0x00007b0086117a24 */ /* 0x000fc400078e0211 */
[----:B------:R-:W-:Y:S01]  /*0490*/  IMAD.WIDE.U32 R10, R131, c[0x0][0x1b0], RZ ;  /* 0x00006c00830a7a25 */ /* 0x000fe200078e00ff */
[C---:B------:R-:W-:Y:S02]  /*04a0*/  IADD3.X R7, R15.reuse, R7, R19, P5, !PT ;  /* 0x000000070f077210 */ /* 0x040fe40002ffe413 */
[----:B------:R-:W-:Y:S01]  /*04b0*/  IADD3.X R5, R15, R5, R17, P4, !PT ;  /* 0x000000050f057210 */ /* 0x000fe200027fe411 */
[----:B------:R-:W-:Y:S01]  /*04c0*/  IMAD R21, R131, c[0x0][0x1b4], R12 ;  /* 0x00006d0083157a24 */ /* 0x000fe200078e020c */
[----:B------:R-:W-:Y:S02]  /*04d0*/  @P2 IADD3 R129, R129, 0x1, RZ ;  /* 0x0000000181812810 */ /* 0x000fe40007ffe0ff */
[----:B------:R-:W-:Y:S02]  /*04e0*/  IADD3 R124, P2, R13, R2, RZ ;  /* 0x000000020d7c7210 */ /* 0x000fe40007f5e0ff */
[----:B------:R-:W-:Y:S02]  /*04f0*/  @!P1 IADD3 R129, -R129, RZ, RZ ;  /* 0x000000ff81819210 */ /* 0x000fe40007ffe1ff */
[----:B------:R-:W-:-:S02]  /*0500*/  @!P0 LOP3.LUT R129, RZ, c[0x0][0x178], RZ, 0x33, !PT ;  /* 0x00005e00ff818a12 */ /* 0x000fc400078e33ff */
[----:B------:R-:W-:Y:S02]  /*0510*/  IADD3.X R3, R15, R3, R0, P2, !PT ;  /* 0x000000030f037210 */ /* 0x000fe400017fe400 */
        /* <DEDUP_REMOVED lines=9> */
[----:B------:R-:W-:-:S02]  /*05b0*/  LEA R119, P2, R120, c[0x0][0x308], 0x2 ;  /* 0x0000c20078777a11 */ /* 0x000fc400078410ff */
[----:B------:R-:W-:Y:S02]  /*05c0*/  ISETP.NE.AND.EX P0, PT, RZ, c[0x0][0x264], PT, P0 ;  /* 0x00009900ff007a0c */ /* 0x000fe40003f05300 */
[----:B------:R-:W-:Y:S01]  /*05d0*/  LEA.HI.X R122, R122, c[0x0][0x24c], R5, 0x2, P1 ;  /* 0x000093007a7a7a11 */ /* 0x000fe200008f1405 */
[----:B------:R-:W-:Y:S01]  /*05e0*/  IMAD R5, R129, c[0x0][0x1cc], R0 ;  /* 0x0000730081057a24 */ /* 0x000fe200078e0200 */
[----:B------:R-:W-:Y:S02]  /*05f0*/  IADD3 R115, P5, R13, R8, RZ ;  /* 0x000000080d737210 */ /* 0x000fe40007fbe0ff */
[----:B------:R-:W-:Y:S02]  /*0600*/  IADD3 R0, R9, R3, RZ ;  /* 0x0000000309007210 */ /* 0x000fe40007ffe0ff */
[----:B------:R-:W-:Y:S02]  /*0610*/  LEA.HI.X R120, R120, c[0x0][0x30c], R7, 0x2, P2 ;  /* 0x0000c30078787a11 */ /* 0x000fe400010f1407 */
[----:B------:R-:W-:Y:S01]  /*0620*/  ISETP.NE.U32.AND P1, PT, RZ, c[0x0][0x328], PT ;  /* 0x0000ca00ff007a0c */ /* 0x000fe20003f25070 */
[----:B------:R-:W-:Y:S01]  /*0630*/  CS2R R6, SRZ ;  /* 0x0000000000067805 */ /* 0x000fe2000001ff00 */
        /* <DEDUP_REMOVED lines=16> */
[C---:B------:R-:W-:Y:S02]  /*0740*/  LEA R113, P6, R13.reuse, c[0x0][0x230], 0x2 ;  /* 0x00008c000d717a11 */ /* 0x040fe400078c10ff */
[----:B------:R-:W-:Y:S01]  /*0750*/  @P1 LEA R6, P4, R134, c[0x0][0x328], 0x2 ;  /* 0x0000ca0086061a11 */ /* 0x000fe200078810ff */
        /* <DEDUP_REMOVED lines=24> */
.L_x_7269:
[----:B------:R-:W-:Y:S01]  /*08e0*/  IADD3 R160, -R109, c[0x0][0x174], RZ ;  /* 0x00005d006da07a10 */ /* 0x000fe20007ffe1ff */
[----:B------:R-:W-:Y:S01]  /*08f0*/  BAR.SYNC.DEFER_BLOCKING 0x0 ;  /* 0x0000000000007b1d */ /* 0x000fe20000010000 */
[----:B------:R-:W-:Y:S01]  /*0900*/  SHF.L.U32 R102, R2, 0x2, RZ ;  /* 0x0000000202667819 */ /* 0x000fe200000006ff */
[----:B------:R-:W-:Y:S01]  /*0910*/  HFMA2.MMA R0, -RZ, RZ, 0, 0 ;  /* 0x00000000ff007435 */ /* 0x000fe200000001ff */
[----:B------:R-:W-:Y:S01]  /*0920*/  LEA R107, R160, 0xffffff00, 0x8 ;  /* 0xffffff00a06b7811 */ /* 0x000fe200078e40ff */
[----:B------:R-:W-:Y:S01]  /*0930*/  CS2R R12, SRZ ;  /* 0x00000000000c7805 */ /* 0x000fe2000001ff00 */
[----:B------:R-:W-:Y:S02]  /*0940*/  SHF.L.U64.HI R103, R2, 0x2, R3 ;  /* 0x0000000202677819 */ /* 0x000fe40000010203 */
[----:B------:R-:W-:-:S02]  /*0950*/  IADD3 R105, -R107, c[0x0][0x168], RZ ;  /* 0x00005a006b697a10 */ /* 0x000fc40007ffe1ff */
[----:B0-----:R-:W-:Y:S02]  /*0960*/  IADD3 R10, P3, R123, R102, RZ ;  /* 0x000000667b0a7210 */ /* 0x001fe40007f7e0ff */
[-C--:B------:R-:W-:Y:S02]  /*0970*/  ISETP.GE.AND P0, PT, R2, R105.reuse, PT ;  /* 0x000000690200720c */ /* 0x080fe40003f06270 */
[-C--:B------:R-:W-:Y:S02]  /*0980*/  ISETP.GE.AND P1, PT, R116, R105.reuse, PT ;  /* 0x000000697400720c */ /* 0x080fe40003f26270 */
[----:B------:R-:W-:Y:S02]  /*0990*/  ISETP.GE.AND P2, PT, R114, R105, PT ;  /* 0x000000697200720c */ /* 0x000fe40003f46270 */
[----:B------:R-:W-:Y:S02]  /*09a0*/  IADD3.X R11, R124, R103, RZ, P3, !PT ;  /* 0x000000677c0b7210 */ /* 0x000fe40001ffe4ff */
[----:B------:R-:W-:-:S05]  /*09b0*/  ISETP.GE.AND P3, PT, R106, R105, PT ;  /* 0x000000696a00720c */ /* 0x000fca0003f66270 */
[----:B------:R0:W2:Y:S01]  /*09c0*/  @!P0 LDG.E R0, [R10.64] ;  /* 0x000000040a008981 */ /* 0x0000a2000c1e1900 */
[----:B------:R-:W-:-:S03]  /*09d0*/  ISETP.GE.AND P0, PT, R112, R105, PT ;  /* 0x000000697000720c */ /* 0x000fc60003f06270 */
[----:B------:R0:W3:Y:S01]  /*09e0*/  @!P1 LDG.E R13, [R10.64+0x80] ;  /* 0x000080040a0d9981 */ /* 0x0000e2000c1e1900 */
[----:B------:R-:W-:-:S03]  /*09f0*/  ISETP.GE.AND P1, PT, R110, R105, PT ;  /* 0x000000696e00720c */ /* 0x000fc60003f26270 */
[----:B------:R0:W4:Y:S01]  /*0a00*/  @!P2 LDG.E R12, [R10.64+0x100] ;  /* 0x000100040a0ca981 */ /* 0x000122000c1e1900 */
[-C--:B------:R-:W-:Y:S01]  /*0a10*/  ISETP.GE.AND P2, PT, R108, R105.reuse, PT ;  /* 0x000000696c00720c */ /* 0x080fe20003f46270 */
[----:B------:R-:W-:Y:S01]  /*0a20*/  CS2R R14, SRZ ;  /* 0x00000000000e7805 */ /* 0x000fe2000001ff00 */
[----:B------:R-:W-:Y:S01]  /*0a30*/  ISETP.GE.AND P4, PT, R104, R105, PT ;  /* 0x000000696800720c */ /* 0x000fe20003f86270 */
[----:B------:R-:W-:Y:S01]  /*0a40*/  CS2R R16, SRZ ;  /* 0x0000000000107805 */ /* 0x000fe2000001ff00 */
[----:B------:R-:W-:-:S03]  /*0a50*/  MOV R19, RZ ;  /* 0x000000ff00137202 */ /* 0x000fc60000000f00 */
        /* <DEDUP_REMOVED lines=9> */
[-C--:B------:R-:W-:Y:S02]  /*0af0*/  LEA.HI.SX32 R20, R20, R117.reuse, 0x1b ;  /* 0x0000007514147211 */ /* 0x080fe400078fdaff */
[C---:B------:R-:W-:Y:S01]  /*0b00*/  LEA.HI.SX32 R101, R117.reuse, R117, 0x1b ;  /* 0x0000007575657211 */ /* 0x040fe200078fdaff */
[----:B------:R-:W-:Y:S01]  /*0b10*/  IMAD.SHL.U32 R100, R18, 0x4, RZ ;  /* 0x0000000412647824 */ /* 0x000fe200078e00ff */
[C---:B0-----:R-:W-:Y:S02]  /*0b20*/  IADD3 R10, R117.reuse, 0x60, RZ ;  /* 0x00000060750a7810 */ /* 0x041fe40007ffe0ff */
[----:B------:R-:W-:Y:S02]  /*0b30*/  SHF.L.U32 R99, R20, 0x2, RZ ;  /* 0x0000000214637819 */ /* 0x000fe400000006ff */
[----:B------:R-:W-:-:S02]  /*0b40*/  IADD3 R18, R117, 0x80, RZ ;  /* 0x0000008075127810 */ /* 0x000fc40007ffe0ff */
[C---:B------:R-:W-:Y:S02]  /*0b50*/  IADD3 R20, R117.reuse, 0xa0, RZ ;  /* 0x000000a075147810 */ /* 0x040fe40007ffe0ff */
[C---:B------:R-:W-:Y:S02]  /*0b60*/  IADD3 R22, R117.reuse, 0xc0, RZ ;  /* 0x000000c075167810 */ /* 0x040fe40007ffe0ff */
[----:B------:R-:W-:Y:S02]  /*0b70*/  IADD3 R24, R117, 0xe0, RZ ;  /* 0x000000e075187810 */ /* 0x000fe40007ffe0ff */
[-C--:B------:R-:W-:Y:S02]  /*0b80*/  LEA.HI.SX32 R10, R10, R117.reuse, 0x1b ;  /* 0x000000750a0a7211 */ /* 0x080fe400078fdaff */
[----:B------:R-:W-:Y:S02]  /*0b90*/  SHF.L.U32 R101, R101, 0x2, RZ ;  /* 0x0000000265657819 */ /* 0x000fe400000006ff */
[----:B------:R-:W-:-:S02]  /*0ba0*/  LEA.HI.SX32 R18, R18, R117, 0x1b ;  /* 0x0000007512127211 */ /* 0x000fc400078fdaff */
[-C--:B------:R-:W-:Y:S02]  /*0bb0*/  LEA.HI.SX32 R20, R20, R117.reuse, 0x1b ;  /* 0x0000007514147211 */ /* 0x080fe400078fdaff */
[----:B------:R-:W-:Y:S02]  /*0bc0*/  SHF.L.U32 R11, R117, 0x3, RZ ;  /* 0x00000003750b7819 */ /* 0x000fe400000006ff */
[-C--:B------:R-:W-:Y:S02]  /*0bd0*/  LEA.HI.SX32 R22, R22, R117.reuse, 0x1b ;  /* 0x0000007516167211 */ /* 0x080fe400078fdaff */
[----:B------:R-:W-:Y:S02]  /*0be0*/  SHF.L.U32 R98, R10, 0x2, RZ ;  /* 0x000000020a627819 */ /* 0x000fe400000006ff */
[----:B------:R-:W-:Y:S02]  /*0bf0*/  LEA.HI.SX32 R24, R24, R117, 0x1b ;  /* 0x0000007518187211 */ /* 0x000fe400078fdaff */
[----:B------:R-:W-:-:S02]  /*0c00*/  SHF.L.U32 R97, R18, 0x2, RZ ;  /* 0x0000000212617819 */ /* 0x000fc400000006ff */
[----:B------:R-:W-:Y:S02]  /*0c10*/  SHF.L.U32 R96, R20, 0x2, RZ ;  /* 0x0000000214607819 */ /* 0x000fe400000006ff */
[----:B------:R-:W-:Y:S01]  /*0c20*/  LEA.HI.SX32 R93, R11, R11, 0x1b ;  /* 0x0000000b0b5d7211 */ /* 0x000fe200078fdaff */
[----:B------:R-:W-:Y:S01]  /*0c30*/  CS2R R20, SRZ ;  /* 0x0000000000147805 */ /* 0x000fe2000001ff00 */
[----:B------:R-:W-:Y:S02]  /*0c40*/  SHF.L.U32 R95, R22, 0x2, RZ ;  /* 0x00000002165f7819 */ /* 0x000fe400000006ff */
[----:B------:R-:W-:Y:S02]  /*0c50*/  SHF.L.U32 R94, R24, 0x2, RZ ;  /* 0x00000002185e7819 */ /* 0x000fe400000006ff */
[----:B------:R-:W-:Y:S02]  /*0c60*/  SHF.L.U32 R93, R93, 0x2, RZ ;  /* 0x000000025d5d7819 */ /* 0x000fe400000006ff */
[----:B------:R-:W-:-:S02]  /*0c70*/  ISETP.GE.AND P6, PT, R2, R105, PT ;  /* 0x000000690200720c */ /* 0x000fc40003fc6270 */
        /* <DEDUP_REMOVED lines=8> */
[----:B--2---:R0:W-:Y:S04]  /*0d00*/  STS [R101], R0 ;  /* 0x0000000065007388 */ /* 0x0041e80000000800 */
[----:B---3--:R-:W-:Y:S04]  /*0d10*/  STS [R100+0x80], R13 ;  /* 0x0000800d64007388 */ /* 0x008fe80000000800 */
[----:B----4-:R1:W-:Y:S01]  /*0d20*/  STS [R99+0x100], R12 ;  /* 0x0001000c63007388 */ /* 0x0103e20000000800 */
[----:B0-----:R-:W-:-:S03]  /*0d30*/  HFMA2.MMA R0, -RZ, RZ, 0, 0 ;  /* 0x00000000ff007435 */ /* 0x001fc600000001ff */
[----:B------:R-:W-:Y:S01]  /*0d40*/  STS [R98+0x180], R15 ;  /* 0x0001800f62007388 */ /* 0x000fe20000000800 */
[----:B-1----:R-:W-:-:S03]  /*0d50*/  IADD3 R12, P1, R119, R102, RZ ;  /* 0x00000066770c7210 */ /* 0x002fc60007f3e0ff */
[----:B------:R0:W-:Y:S01]  /*0d60*/  STS [R97+0x200], R14 ;  /* 0x0002000e61007388 */ /* 0x0001e20000000800 */
[----:B------:R-:W-:-:S03]  /*0d70*/  IADD3.X R13, R120, R103, RZ, P1, !PT ;  /* 0x00000067780d7210 */ /* 0x000fc60000ffe4ff */
[----:B------:R-:W-:Y:S01]  /*0d80*/  STS [R96+0x280], R17 ;  /* 0x0002801160007388 */ /* 0x000fe20000000800 */
[----:B------:R-:W-:-:S03]  /*0d90*/  ISETP.GE.AND P1, PT, R114, R105, PT ;  /* 0x000000697200720c */ /* 0x000fc60003f26270 */
[----:B------:R1:W-:Y:S01]  /*0da0*/  STS [R95+0x300], R16 ;  /* 0x000300105f007388 */ /* 0x0003e20000000800 */
[----:B0-----:R-:W-:-:S03]  /*0db0*/  CS2R R14, SRZ ;  /* 0x00000000000e7805 */ /* 0x001fc6000001ff00 */
[----:B------:R-:W-:Y:S01]  /*0dc0*/  STS [R94+0x380], R19 ;  /* 0x000380135e007388 */ /* 0x000fe20000000800 */
        /* <DEDUP_REMOVED lines=34> */
[----:B------:R-:W1:Y:S04]  /*0ff0*/  LDS R19, [R93] ;  /* 0x000000005d137984 */ /* 0x000e680000000800 */
[----:B------:R-:W2:Y:S04]  /*1000*/  LDS R75, [R93+0x4] ;  /* 0x000004005d4b7984 */ /* 0x000ea80000000800 */
[----:B------:R-:W3:Y:S04]  /*1010*/  LDS R21, [R93+0x8] ;  /* 0x000008005d157984 */ /* 0x000ee80000000800 */
[----:B------:R-:W2:Y:S04]  /*1020*/  LDS R73, [R93+0xc] ;  /* 0x00000c005d497984 */ /* 0x000ea80000000800 */
[----:B------:R-:W1:Y:S04]  /*1030*/  LDS R23, [R93+0x10] ;  /* 0x000010005d177984 */ /* 0x000e680000000800 */
[----:B------:R-:W1:Y:S04]  /*1040*/  LDS R71, [R93+0x14] ;  /* 0x000014005d477984 */ /* 0x000e680000000800 */
[----:B------:R-:W1:Y:S04]  /*1050*/  LDS R15, [R93+0x18] ;  /* 0x000018005d0f7984 */ /* 0x000e680000000800 */
[----:B------:R-:W1:Y:S04]  /*1060*/  LDS R69, [R93+0x1c] ;  /* 0x00001c005d457984 */ /* 0x000e680000000800 */
[----:B------:R-:W-:Y:S01]  /*1070*/  BAR.SYNC.DEFER_BLOCKING 0x0 ;  /* 0x0000000000007b1d */ /* 0x000fe20000010000 */
[----:B0-----:R-:W-:Y:S01]  /*1080*/  HFMA2.MMA R17, -RZ, RZ, 0, 0 ;  /* 0x00000000ff117435 */ /* 0x001fe200000001ff */
[----:B------:R-:W-:-:S02]  /*1090*/  MOV R0, RZ ;  /* 0x000000ff00007202 */ /* 0x000fc40000000f00 */
[----:B------:R-:W-:Y:S02]  /*10a0*/  MOV R14, RZ ;  /* 0x000000ff000e7202 */ /* 0x000fe40000000f00 */
[----:B------:R-:W-:Y:S01]  /*10b0*/  MOV R18, RZ ;  /* 0x000000ff00127202 */ /* 0x000fe20000000f00 */
[----:B------:R-:W4:Y:S01]  /*10c0*/  @!P0 LDG.E R16, [R12.64] ;  /* 0x000000040c108981 */ /* 0x000f22000c1e1900 */
[----:B------:R-:W-:-:S03]  /*10d0*/  ISETP.NE.AND P0, PT, R22, RZ, PT ;  /* 0x000000ff1600720c */ /* 0x000fc60003f05270 */
[----:B------:R-:W4:Y:S04]  /*10e0*/  @!P1 LDG.E R0, [R12.64+0x100] ;  /* 0x000100040c009981 */ /* 0x000f28000c1e1900 */
[----:B------:R-:W4:Y:S04]  /*10f0*/  @!P2 LDG.E R25, [R12.64+0x180] ;  /* 0x000180040c19a981 */ /* 0x000f28000c1e1900 */
[----:B------:R-:W4:Y:S04]  /*1100*/  @!P3 LDG.E R14, [R12.64+0x200] ;  /* 0x000200040c0eb981 */ /* 0x000f28000c1e1900 */
[----:B------:R-:W4:Y:S04]  /*1110*/  @!P0 LDG.E R17, [R12.64+0x80] ;  /* 0x000080040c118981 */ /* 0x000f28000c1e1900 */
[----:B------:R-:W4:Y:S04]  /*1120*/  @!P4 LDG.E R27, [R12.64+0x280] ;  /* 0x000280040c1bc981 */ /* 0x000f28000c1e1900 */
[----:B------:R-:W4:Y:S04]  /*1130*/  @!P5 LDG.E R18, [R12.64+0x300] ;  /* 0x000300040c12d981 */ /* 0x000f28000c1e1900 */
[----:B------:R-:W4:Y:S01]  /*1140*/  @!P6 LDG.E R29, [R12.64+0x380] ;  /* 0x000380040c1de981 */ /* 0x000f22000c1e1900 */
[----:B-1---5:R-:W-:-:S05]  /*1150*/  FADD.FTZ R76, R19, R130 ;  /* 0x00000082134c7221 */ /* 0x022fca0000010000 */
[----:B------:R-:W-:Y:S01]  /*1160*/  FSETP.GTU.FTZ.AND P0, PT, R76, 20, PT ;  /* 0x41a000004c00780b */ /* 0x000fe20003f1c000 */
[--C-:B--2---:R-:W-:Y:S02]  /*1170*/  FADD.FTZ R75, R75, R130.reuse ;  /* 0x000000824b4b7221 */ /* 0x104fe40000010000 */
[--C-:B---3--:R-:W-:Y:S02]  /*1180*/  FADD.FTZ R74, R21, R130.reuse ;  /* 0x00000082154a7221 */ /* 0x108fe40000010000 */
        /* <DEDUP_REMOVED lines=61> */
.L_x_7228:
[----:B------:R-:W-:Y:S05]  /*1560*/  BSYNC B0 ;  /* 0x0000000000007941 */ /* 0x000fea0003800000 */
.L_x_7227:
[----:B------:R-:W-:Y:S01]  /*1570*/  BSSY B0, `(.L_x_7229) ;  /* 0x0000025000007945 */ /* 0x000fe20003800000 */
[----:B------:R-:W-:Y:S01]  /*1580*/  FSETP.GTU.FTZ.AND P0, PT, R70, 20, PT ;  /* 0x41a000004600780b */ /* 0x000fe20003f1c000 */
[----:B------:R-:W-:Y:S02]  /*1590*/  IMAD.MOV.U32 R68, RZ, RZ, RZ ;  /* 0x000000ffff447224 */ /* 0x000fe400078e00ff */
[----:B------:R-:W-:Y:S02]  /*15a0*/  FADD.FTZ R69, R69, R130 ;  /* 0x0000008245457221 */ /* 0x000fe40000010000 */
[----:B--2---:R-:W-:Y:S01]  /*15b0*/  FFMA.FTZ R127, R91, R84, R127 ;  /* 0x000000545b7f7223 */ /* 0x004fe2000001007f */
        /* <DEDUP_REMOVED lines=32> */
.L_x_7230:
[----:B------:R-:W-:Y:S05]  /*17c0*/  BSYNC B0 ;  /* 0x0000000000007941 */ /* 0x000fea0003800000 */
.L_x_7229:
[----:B---3--:R-:W-:Y:S01]  /*17d0*/  FFMA.FTZ R127, R92, R83, R127 ;  /* 0x000000535c7f7223 */ /* 0x008fe2000001007f */
[----:B------:R-:W-:Y:S01]  /*17e0*/  BSSY B0, `(.L_x_7231) ;  /* 0x0000025000007945 */ /* 0x000fe20003800000 */
[----:B------:R-:W-:Y:S01]  /*17f0*/  FSETP.GTU.FTZ.AND P6, PT, R69, 20, PT ;  /* 0x41a000004500780b */ /* 0x000fe20003fdc000 */
[----:B------:R-:W-:Y:S01]  /*1800*/  CS2R R66, SRZ ;  /* 0x0000000000427805 */ /* 0x000fe2000001ff00 */
[----:B------:R-:W-:Y:S01]  /*1810*/  CS2R R64, SRZ ;  /* 0x0000000000407805 */ /* 0x000fe2000001ff00 */
[----:B----4-:R-:W-:Y:S01]  /*1820*/  FFMA.FTZ R127, R89, R82, R127 ;  /* 0x00000052597f7223 */ /* 0x010fe2000001007f */
        /* <DEDUP_REMOVED lines=32> */
.L_x_7232:
[----:B------:R-:W-:Y:S05]  /*1a30*/  BSYNC B0 ;  /* 0x0000000000007941 */ /* 0x000fea0003800000 */
.L_x_7231:
[----:B------:R-:W-:Y:S01]  /*1a40*/  BSSY B0, `(.L_x_7233) ;  /* 0x0000021000007945 */ /* 0x000fe20003800000 */
        /* <DEDUP_REMOVED lines=32> */
.L_x_7234:
[----:B------:R-:W-:Y:S05]  /*1c50*/  BSYNC B0 ;  /* 0x0000000000007941 */ /* 0x000fea0003800000 */
.L_x_7233:
        /* <DEDUP_REMOVED lines=33> */
.L_x_7236:
[----:B------:R-:W-:Y:S05]  /*1e70*/  BSYNC B0 ;  /* 0x0000000000007941 */ /* 0x000fea0003800000 */
.L_x_7235:
        /* <DEDUP_REMOVED lines=33> */
.L_x_7238:
[----:B------:R-:W-:Y:S05]  /*2090*/  BSYNC B0 ;  /* 0x0000000000007941 */ /* 0x000fea0003800000 */
.L_x_7237:
        /* <DEDUP_REMOVED lines=33> */
.L_x_7240:
[----:B------:R-:W-:Y:S05]  /*22b0*/  BSYNC B0 ;  /* 0x0000000000007941 */ /* 0x000fea0003800000 */
.L_x_7239:
        /* <DEDUP_REMOVED lines=33> */
.L_x_7242:
[----:B------:R-:W-:Y:S05]  /*24d0*/  BSYNC B0 ;  /* 0x0000000000007941 */ /* 0x000fea0003800000 */
.L_x_7241:
[----:B-1----:R-:W-:Y:S01]  /*24e0*/  FFMA.FTZ R127, R90, R81, R127 ;  /* 0x000000515a7f7223 */ /* 0x002fe2000001007f */
[----:B------:R-:W-:Y:S01]  /*24f0*/  BAR.SYNC.DEFER_BLOCKING 0x0 ;  /* 0x0000000000007b1d */ /* 0x000fe20000010000 */
[----:B------:R-:W-:Y:S01]  /*2500*/  CS2R R62, SRZ ;  /* 0x00000000003e7805 */ /* 0x000fe2000001ff00 */
[----:B------:R-:W-:Y:S01]  /*2510*/  CS2R R60, SRZ ;  /* 0x00000000003c7805 */ /* 0x000fe2000001ff00 */
        /* <DEDUP_REMOVED lines=13> */
[----:B------:R-:W-:Y:S01]  /*25f0*/  HFMA2.MMA R15, -RZ, RZ, 0, 0 ;  /* 0x00000000ff0f7435 */ /* 0x000fe200000001ff */
[----:B------:R-:W-:Y:S01]  /*2600*/  MOV R14, R126 ;  /* 0x0000007e000e7202 */ /* 0x000fe20000000f00 */
[C---:B------:R-:W-:Y:S01]  /*2610*/  IMAD R0, R163.reuse, c[0x0][0x298], RZ ;  /* 0x0000a600a3007a24 */ /* 0x040fe200078e02ff */
[----:B------:R-:W-:Y:S01]  /*2620*/  SHF.R.S32.HI R18, RZ, 0x1f, R129 ;  /* 0x0000001fff127819 */ /* 0x000fe20000011481 */
[----:B------:R-:W-:Y:S01]  /*2630*/  IMAD R16, R163, c[0x0][0x2b8], RZ ;  /* 0x0000ae00a3107a24 */ /* 0x000fe200078e02ff */
[----:B------:R-:W-:Y:S01]  /*2640*/  IADD3 R50, R160, -0x1, RZ ;  /* 0xffffffffa0327810 */ /* 0x000fe20007ffe0ff */
[C---:B------:R-:W-:Y:S01]  /*2650*/  IMAD R17, R131.reuse, c[0x0][0x29c], R0 ;  /* 0x0000a70083117a24 */ /* 0x040fe200078e0200 */
[----:B------:R-:W-:Y:S01]  /*2660*/  MOV R51, RZ ;  /* 0x000000ff00337202 */ /* 0x000fe20000000f00 */
[C---:B------:R-:W-:Y:S01]  /*2670*/  IMAD R19, R131.reuse, c[0x0][0x2bc], R16 ;  /* 0x0000af0083137a24 */ /* 0x040fe200078e0210 */
[----:B------:R-:W-:Y:S01]  /*2680*/  CS2R R66, SRZ ;  /* 0x0000000000427805 */ /* 0x000fe2000001ff00 */
[C-C-:B------:R-:W-:Y:S01]  /*2690*/  IMAD.WIDE.U32 R12, R131.reuse, c[0x0][0x298], R14.reuse ;  /* 0x0000a600830c7a25 */ /* 0x140fe200078e000e */
[----:B------:R-:W-:Y:S01]  /*26a0*/  CS2R R48, SRZ ;  /* 0x0000000000307805 */ /* 0x000fe2000001ff00 */
[----:B------:R-:W-:Y:S01]  /*26b0*/  CS2R R64, SRZ ;  /* 0x0000000000407805 */ /* 0x000fe2000001ff00 */
[----:B------:R-:W-:Y:S01]  /*26c0*/  CS2R R62, SRZ ;  /* 0x00000000003e7805 */ /* 0x000fe2000001ff00 */
[----:B------:R-:W-:Y:S01]  /*26d0*/  IMAD.WIDE.U32 R14, R131, c[0x0][0x2b8], R14 ;  /* 0x0000ae00830e7a25 */ /* 0x000fe200078e000e */
[----:B------:R-:W-:Y:S01]  /*26e0*/  IADD3 R13, R13, R17, RZ ;  /* 0x000000110d0d7210 */ /* 0x000fe20007ffe0ff */
[----:B------:R-:W-:-:S02]  /*26f0*/  CS2R R60, SRZ ;  /* 0x00000000003c7805 */ /* 0x000fc4000001ff00 */
[C---:B------:R-:W-:Y:S01]  /*2700*/  IMAD R0, R18.reuse, c[0x0][0x2a0], RZ ;  /* 0x0000a80012007a24 */ /* 0x040fe200078e02ff */
[----:B------:R-:W-:Y:S01]  /*2710*/  IADD3 R15, R15, R19, RZ ;  /* 0x000000130f0f7210 */ /* 0x000fe20007ffe0ff */
[----:B------:R-:W-:Y:S02]  /*2720*/  IMAD R16, R18, c[0x0][0x2c0], RZ ;  /* 0x0000b00012107a24 */ /* 0x000fe400078e02ff */
[C---:B------:R-:W-:Y:S01]  /*2730*/  IMAD R17, R129.reuse, c[0x0][0x2a4], R0 ;  /* 0x0000a90081117a24 */ /* 0x040fe200078e0200 */
[----:B------:R-:W-:Y:S01]  /*2740*/  LEA.HI R0, R50, R50, RZ, 0x1 ;  /* 0x0000003232007211 */ /* 0x000fe200078f08ff */
[----:B------:R-:W-:-:S04]  /*2750*/  IMAD.WIDE.U32 R12, R129, c[0x0][0x2a0], R12 ;  /* 0x0000a800810c7a25 */ /* 0x000fc800078e000c */
[----:B------:R-:W-:Y:S01]  /*2760*/  IMAD R19, R129, c[0x0][0x2c4], R16 ;  /* 0x0000b10081137a24 */ /* 0x000fe200078e0210 */
[----:B------:R-:W-:Y:S01]  /*2770*/  IADD3 R17, R13, R17, RZ ;  /* 0x000000110d117210 */ /* 0x000fe20007ffe0ff */
[----:B------:R-:W-:Y:S01]  /*2780*/  IMAD.WIDE.U32 R14, R129, c[0x0][0x2c0], R14 ;  /* 0x0000b000810e7a25 */ /* 0x000fe200078e000e */
[----:B------:R-:W-:-:S04]  /*2790*/  LEA R24, P0, R12, c[0x0][0x318], 0x2 ;  /* 0x0000c6000c187a11 */ /* 0x000fc800078010ff */
[----:B------:R-:W-:Y:S01]  /*27a0*/  IADD3 R13, R15, R19, RZ ;  /* 0x000000130f0d7210 */ /* 0x000fe20007ffe0ff */
[----:B------:R-:W-:Y:S01]  /*27b0*/  IMAD R15, R109, -0x100, R128 ;  /* 0xffffff006d0f7824 */ /* 0x000fe200078e0280 */
[----:B------:R-:W-:Y:S02]  /*27c0*/  LEA.HI.X R25, R12, c[0x0][0x31c], R17, 0x2, P0 ;  /* 0x0000c7000c197a11 */ /* 0x000fe400000f1411 */
[----:B------:R-:W-:-:S03]  /*27d0*/  LEA R38, P0, R14, c[0x0][0x320], 0x2 ;  /* 0x0000c8000e267a11 */ /* 0x000fc600078010ff */
[C---:B------:R-:W-:Y:S01]  /*27e0*/  IMAD.WIDE R24, R15.reuse, 0x4, R24 ;  /* 0x000000040f187825 */ /* 0x040fe200078e0218 */
[----:B------:R-:W-:Y:S02]  /*27f0*/  LEA.HI.X R39, R14, c[0x0][0x324], R13, 0x2, P0 ;  /* 0x0000c9000e277a11 */ /* 0x000fe400000f140d */
[----:B------:R-:W-:Y:S02]  /*2800*/  LOP3.LUT R13, R0, 0xfffffe, RZ, 0xc0, !PT ;  /* 0x00fffffe000d7812 */ /* 0x000fe400078ec0ff */
[C---:B------:R-:W-:Y:S01]  /*2810*/  IADD3 R12, P0, R24.reuse, -0x380, RZ ;  /* 0xfffffc80180c7810 */ /* 0x040fe20007f1e0ff */
[----:B------:R-:W-:Y:S01]  /*2820*/  IMAD.WIDE R38, R15, 0x4, R38 ;  /* 0x000000040f267825 */ /* 0x000fe200078e0226 */
[C---:B------:R-:W-:Y:S02]  /*2830*/  IADD3 R14, P1, R24.reuse, -0x300, RZ ;  /* 0xfffffd00180e7810 */ /* 0x040fe40007f3e0ff */
[C---:B------:R-:W-:Y:S02]  /*2840*/  IADD3 R16, P2, R24.reuse, -0x280, RZ ;  /* 0xfffffd8018107810 */ /* 0x040fe40007f5e0ff */
[----:B------:R-:W-:-:S02]  /*2850*/  IADD3 R18, P3, R24, -0x200, RZ ;  /* 0xfffffe0018127810 */ /* 0x000fc40007f7e0ff */
[C---:B------:R-:W-:Y:S02]  /*2860*/  IADD3 R20, P4, R24.reuse, -0x180, RZ ;  /* 0xfffffe8018147810 */ /* 0x040fe40007f9e0ff */
[C---:B------:R-:W-:Y:S02]  /*2870*/  IADD3 R22, P5, R24.reuse, -0x100, RZ ;  /* 0xffffff0018167810 */ /* 0x040fe40007fbe0ff */
[----:B------:R-:W-:Y:S02]  /*2880*/  IADD3 R24, P6, R24, -0x80, RZ ;  /* 0xffffff8018187810 */ /* 0x000fe40007fde0ff */
[----:B------:R-:W-:Y:S02]  /*2890*/  IADD3 R50, R50, -R13, RZ ;  /* 0x8000000d32327210 */ /* 0x000fe40007ffe0ff */
[C---:B------:R-:W-:Y:S02]  /*28a0*/  IADD3.X R13, R25.reuse, -0x1, RZ, P0, !PT ;  /* 0xffffffff190d7810 */ /* 0x040fe400007fe4ff */
[----:B------:R-:W-:-:S02]  /*28b0*/  IADD3.X R15, R25, -0x1, RZ, P1, !PT ;  /* 0xffffffff190f7810 */ /* 0x000fc40000ffe4ff */
[C---:B------:R-:W-:Y:S02]  /*28c0*/  IADD3.X R17, R25.reuse, -0x1, RZ, P2, !PT ;  /* 0xffffffff19117810 */ /* 0x040fe400017fe4ff */
[C---:B------:R-:W-:Y:S02]  /*28d0*/  IADD3.X R19, R25.reuse, -0x1, RZ, P3, !PT ;  /* 0xffffffff19137810 */ /* 0x040fe40001ffe4ff */
[C---:B------:R-:W-:Y:S02]  /*28e0*/  IADD3.X R21, R25.reuse, -0x1, RZ, P4, !PT ;  /* 0xffffffff19157810 */ /* 0x040fe400027fe4ff */
[C---:B------:R-:W-:Y:S02]  /*28f0*/  IADD3.X R23, R25.reuse, -0x1, RZ, P5, !PT ;  /* 0xffffffff19177810 */ /* 0x040fe40002ffe4ff */
[----:B------:R-:W-:Y:S02]  /*2900*/  IADD3.X R25, R25, -0x1, RZ, P6, !PT ;  /* 0xffffffff19197810 */ /* 0x000fe400037fe4ff */
[----:B------:R-:W-:-:S02]  /*2910*/  IADD3 R26, P0, R38, -0x380, RZ ;  /* 0xfffffc80261a7810 */ /* 0x000fc40007f1e0ff */
[C---:B------:R-:W-:Y:S02]  /*2920*/  IADD3 R28, P1, R38.reuse, -0x300, RZ ;  /* 0xfffffd00261c7810 */ /* 0x040fe40007f3e0ff */
[C---:B------:R-:W-:Y:S02]  /*2930*/  IADD3 R30, P2, R38.reuse, -0x280, RZ ;  /* 0xfffffd80261e7810 */ /* 0x040fe40007f5e0ff */
[C---:B------:R-:W-:Y:S02]  /*2940*/  IADD3 R32, P3, R38.reuse, -0x200, RZ ;  /* 0xfffffe0026207810 */ /* 0x040fe40007f7e0ff */
[C---:B------:R-:W-:Y:S02]  /*2950*/  IADD3 R34, P4, R38.reuse, -0x180, RZ ;  /* 0xfffffe8026227810 */ /* 0x040fe40007f9e0ff */
[C---:B------:R-:W-:Y:S02]  /*2960*/  IADD3 R36, P5, R38.reuse, -0x100, RZ ;  /* 0xffffff0026247810 */ /* 0x040fe40007fbe0ff */
[----:B------:R-:W-:-:S02]  /*2970*/  IADD3 R38, P6, R38, -0x80, RZ ;  /* 0xffffff8026267810 */ /* 0x000fc40007fde0ff */
[C---:B------:R-:W-:Y:S02]  /*2980*/  IADD3.X R27, R39.reuse, -0x1, RZ, P0, !PT ;  /* 0xffffffff271b7810 */ /* 0x040fe400007fe4ff */
[C---:B------:R-:W-:Y:S02]  /*2990*/  IADD3.X R29, R39.reuse, -0x1, RZ, P1, !PT ;  /* 0xffffffff271d7810 */ /* 0x040fe40000ffe4ff */
[C---:B------:R-:W-:Y:S02]  /*29a0*/  IADD3.X R31, R39.reuse, -0x1, RZ, P2, !PT ;  /* 0xffffffff271f7810 */ /* 0x040fe400017fe4ff */
[C---:B------:R-:W-:Y:S02]  /*29b0*/  IADD3.X R33, R39.reuse, -0x1, RZ, P3, !PT ;  /* 0xffffffff27217810 */ /* 0x040fe40001ffe4ff */
[C---:B------:R-:W-:Y:S02]  /*29c0*/  IADD3.X R35, R39.reuse, -0x1, RZ, P4, !PT ;  /* 0xffffffff27237810 */ /* 0x040fe400027fe4ff */
[----:B------:R-:W-:-:S02]  /*29d0*/  IADD3.X R37, R39, -0x1, RZ, P5, !PT ;  /* 0xffffffff27257810 */ /* 0x000fc40002ffe4ff */
[----:B------:R-:W-:Y:S02]  /*29e0*/  IADD3.X R39, R39, -0x1, RZ, P6, !PT ;  /* 0xffffffff27277810 */ /* 0x000fe400037fe4ff */
.L_x_7264:
[----:B------:R-:W-:Y:S01]  /*29f0*/  SHF.R.S32.HI R46, RZ, 0x1f, R51 ;  /* 0x0000001fff2e7819 */ /* 0x000fe20000011433 */
[----:B------:R-:W-:Y:S01]  /*2a00*/  IMAD.WIDE.U32 R40, R51, c[0x0][0x1a0], R2 ;  /* 0x0000680033287a25 */ /* 0x000fe200078e0002 */
[----:B------:R-:W-:Y:S01]  /*2a10*/  IADD3 R105, -R107, c[0x0][0x168], RZ ;  /* 0x00005a006b697a10 */ /* 0x000fe20007ffe1ff */
[----:B------:R-:W-:Y:S01]  /*2a20*/  CS2R R136, SRZ ;  /* 0x0000000000887805 */ /* 0x000fe2000001ff00 */
[----:B------:R-:W-:Y:S01]  /*2a30*/  MOV R47, RZ ;  /* 0x000000ff002f7202 */ /* 0x000fe20000000f00 */
[----:B------:R-:W-:Y:S01]  /*2a40*/  IMAD R0, R46, c[0x0][0x1a0], RZ ;  /* 0x000068002e007a24 */ /* 0x000fe200078e02ff */
[-C--:B------:R-:W-:Y:S02]  /*2a50*/  ISETP.GE.AND P6, PT, R2, R105.reuse, PT ;  /* 0x000000690200720c */ /* 0x080fe40003fc6270 */
[----:B------:R-:W-:Y:S01]  /*2a60*/  LEA R44, P0, R40, R118, 0x2 ;  /* 0x00000076282c7211 */ /* 0x000fe200078010ff */
[----:B------:R-:W-:Y:S01]  /*2a70*/  IMAD R43, R51, c[0x0][0x1a4], R0 ;  /* 0x00006900332b7a24 */ /* 0x000fe200078e0200 */
[----:B------:R-:W-:-:S02]  /*2a80*/  ISETP.GE.AND P5, PT, R116, R105, PT ;  /* 0x000000697400720c */ /* 0x000fc40003fa6270 */
[----:B------:R-:W-:Y:S02]  /*2a90*/  ISETP.GE.AND P4, PT, R114, R105, PT ;  /* 0x000000697200720c */ /* 0x000fe40003f86270 */
[----:B------:R-:W-:Y:S02]  /*2aa0*/  IADD3 R0, R41, R43, RZ ;  /* 0x0000002b29007210 */ /* 0x000fe40007ffe0ff */
[----:B------:R-:W-:Y:S02]  /*2ab0*/  ISETP.GE.AND P3, PT, R112, R105, PT ;  /* 0x000000697000720c */ /* 0x000fe40003f66270 */
[----:B------:R-:W-:Y:S02]  /*2ac0*/  LEA.HI.X R45, R40, R115, R0, 0x2, P0 ;  /* 0x00000073282d7211 */ /* 0x000fe400000f1400 */
[-C--:B------:R-:W-:Y:S02]  /*2ad0*/  ISETP.GE.AND P2, PT, R110, R105.reuse, PT ;  /* 0x000000696e00720c */ /* 0x080fe40003f46270 */
[-C--:B------:R-:W-:Y:S01]  /*2ae0*/  ISETP.GE.AND P1, PT, R108, R105.reuse, PT ;  /* 0x000000696c00720c */ /* 0x080fe20003f26270 */
[----:B--2---:R0:W2:Y:S01]  /*2af0*/  @!P6 LDG.E R136, [R44.64] ;  /* 0x000000042c88e981 */ /* 0x0040a2000c1e1900 */
[----:B------:R-:W-:-:S02]  /*2b00*/  ISETP.GE.AND P0, PT, R106, R105, PT ;  /* 0x000000696a00720c */ /* 0x000fc40003f06270 */
[----:B------:R-:W-:Y:S01]  /*2b10*/  ISETP.GE.AND P6, PT, R104, R105, PT ;  /* 0x000000696800720c */ /* 0x000fe20003fc6270 */
[----:B------:R-:W-:Y:S01]  /*2b20*/  CS2R R138, SRZ ;  /* 0x00000000008a7805 */ /* 0x000fe2000001ff00 */
[----:B------:R-:W-:Y:S02]  /*2b30*/  MOV R135, RZ ;  /* 0x000000ff00877202 */ /* 0x000fe40000000f00 */
[----:B------:R-:W-:Y:S01]  /*2b40*/  MOV R140, RZ ;  /* 0x000000ff008c7202 */ /* 0x000fe20000000f00 */
[----:B------:R-:W-:Y:S01]  /*2b50*/  CS2R R142, SRZ ;  /* 0x00000000008e7805 */ /* 0x000fe2000001ff00 */
        /* <DEDUP_REMOVED lines=20> */
[----:B------:R-:W-:Y:S02]  /*2ca0*/  LEA R40, P0, R42, R113, 0x2 ;  /* 0x000000712a287211 */ /* 0x000fe400078010ff */
[----:B------:R-:W-:Y:S02]  /*2cb0*/  IADD3 R0, R43, R141, RZ ;  /* 0x0000008d2b007210 */ /* 0x000fe40007ffe0ff */
[----:B------:R-:W-:Y:S02]  /*2cc0*/  ISETP.GE.AND P1, PT, R116, R105, PT ;  /* 0x000000697400720c */ /* 0x000fe40003f26270 */
[----:B------:R-:W-:Y:S02]  /*2cd0*/  LEA.HI.X R41, R42, R111, R0, 0x2, P0 ;  /* 0x0000006f2a297211 */ /* 0x000fe400000f1400 */
[----:B------:R-:W-:-:S02]  /*2ce0*/  ISETP.GE.AND P0, PT, R2, R105, PT ;  /* 0x000000690200720c */ /* 0x000fc40003f06270 */
[-C--:B------:R-:W-:Y:S01]  /*2cf0*/  ISETP.GE.AND P2, PT, R114, R105.reuse, PT ;  /* 0x000000697200720c */ /* 0x080fe20003f46270 */
[----:B------:R-:W-:Y:S01]  /*2d00*/  CS2R R42, SRZ ;  /* 0x00000000002a7805 */ /* 0x000fe2000001ff00 */
[----:B------:R0:W4:Y:S01]  /*2d10*/  LDG.E R0, [R44.64] ;  /* 0x000000042c007981 */ /* 0x000122000c1e1900 */
[-C--:B------:R-:W-:Y:S01]  /*2d20*/  ISETP.GE.AND P3, PT, R106, R105.reuse, PT ;  /* 0x000000696a00720c */ /* 0x080fe20003f66270 */
[----:B0-----:R-:W-:Y:S01]  /*2d30*/  CS2R R44, SRZ ;  /* 0x00000000002c7805 */ /* 0x001fe2000001ff00 */
[----:B------:R-:W-:Y:S02]  /*2d40*/  ISETP.GE.AND P4, PT, R104, R105, PT ;  /* 0x000000696800720c */ /* 0x000fe40003f86270 */
[----:B------:R-:W-:Y:S02]  /*2d50*/  MOV R144, RZ ;  /* 0x000000ff00907202 */ /* 0x000fe40000000f00 */
[----:B------:R-:W-:Y:S01]  /*2d60*/  MOV R146, RZ ;  /* 0x000000ff00927202 */ /* 0x000fe20000000f00 */
[----:B--2---:R-:W-:Y:S04]  /*2d70*/  STS [R101], R136 ;  /* 0x0000008865007388 */ /* 0x004fe80000000800 */
[----:B---3--:R0:W-:Y:S04]  /*2d80*/  STS [R100+0x80], R47 ;  /* 0x0000802f64007388 */ /* 0x0081e80000000800 */
[----:B----4-:R-:W-:Y:S04]  /*2d90*/  STS [R99+0x100], R138 ;  /* 0x0001008a63007388 */ /* 0x010fe80000000800 */
[----:B------:R-:W-:Y:S04]  /*2da0*/  STS [R98+0x180], R135 ;  /* 0x0001808762007388 */ /* 0x000fe80000000800 */
[----:B------:R-:W-:Y:S04]  /*2db0*/  STS [R97+0x200], R140 ;  /* 0x0002008c61007388 */ /* 0x000fe80000000800 */
[----:B-1----:R1:W-:Y:S04]  /*2dc0*/  STS [R96+0x280], R137 ;  /* 0x0002808960007388 */ /* 0x0023e80000000800 */
[----:B------:R-:W-:Y:S04]  /*2dd0*/  STS [R95+0x300], R142 ;  /* 0x0003008e5f007388 */ /* 0x000fe80000000800 */
[----:B------:R2:W-:Y:S01]  /*2de0*/  STS [R94+0x380], R139 ;  /* 0x0003808b5e007388 */ /* 0x0005e20000000800 */
[----:B------:R-:W-:-:S06]  /*2df0*/  NOP ;  /* 0x0000000000007918 */ /* 0x000fcc0000000000 */
[----:B------:R3:W4:Y:S01]  /*2e00*/  @!P0 LDG.E R42, [R40.64] ;  /* 0x00000004282a8981 */ /* 0x000722000c1e1900 */
[----:B------:R-:W-:-:S03]  /*2e10*/  ISETP.GE.AND P0, PT, R112, R105, PT ;  /* 0x000000697000720c */ /* 0x000fc60003f06270 */
[----:B------:R3:W4:Y:S01]  /*2e20*/  @!P1 LDG.E R43, [R40.64+0x80] ;  /* 0x00008004282b9981 */ /* 0x000722000c1e1900 */
[----:B------:R-:W-:-:S03]  /*2e30*/  ISETP.GE.AND P1, PT, R110, R105, PT ;  /* 0x000000696e00720c */ /* 0x000fc60003f26270 */
[----:B------:R3:W4:Y:S01]  /*2e40*/  @!P2 LDG.E R44, [R40.64+0x100] ;  /* 0x00010004282ca981 */ /* 0x000722000c1e1900 */
[----:B------:R-:W-:Y:S02]  /*2e50*/  ISETP.GE.AND P2, PT, R108, R105, PT ;  /* 0x000000696c00720c */ /* 0x000fe40003f46270 */
[----:B0-----:R-:W-:Y:S01]  /*2e60*/  MOV R47, RZ ;  /* 0x000000ff002f7202 */ /* 0x001fe20000000f00 */
[----:B------:R3:W4:Y:S04]  /*2e70*/  @!P3 LDG.E R146, [R40.64+0x300] ;  /* 0x000300042892b981 */ /* 0x000728000c1e1900 */
[----:B------:R3:W4:Y:S04]  /*2e80*/  @!P0 LDG.E R45, [R40.64+0x180] ;  /* 0x00018004282d8981 */ /* 0x000728000c1e1900 */
[----:B------:R3:W4:Y:S04]  /*2e90*/  @!P1 LDG.E R144, [R40.64+0x200] ;  /* 0x0002000428909981 */ /* 0x000728000c1e1900 */
[----:B------:R3:W4:Y:S04]  /*2ea0*/  @!P2 LDG.E R47, [R40.64+0x280] ;  /* 0x00028004282fa981 */ /* 0x000728000c1e1900 */
[----:B------:R3:W4:Y:S01]  /*2eb0*/  @!P4 LDG.E R143, [R40.64+0x380] ;  /* 0x00038004288fc981 */ /* 0x000722000c1e1900 */
[----:B------:R-:W-:-:S02]  /*2ec0*/  ISETP.NE.AND P0, PT, R162, RZ, PT ;  /* 0x000000ffa200720c */ /* 0x000fc40003f05270 */
[C---:B-1----:R-:W-:Y:S01]  /*2ed0*/  IADD3 R96, R117.reuse, 0x20, RZ ;  /* 0x0000002075607810 */ /* 0x042fe20007ffe0ff */
[----:B------:R-:W-:Y:S01]  /*2ee0*/  LDS R142, [R93+0x1c] ;  /* 0x00001c005d8e7984 */ /* 0x000fe20000000800 */
[C---:B--2---:R-:W-:Y:S02]  /*2ef0*/  IADD3 R94, R117.reuse, 0x40, RZ ;  /* 0x00000040755e7810 */ /* 0x044fe40007ffe0ff */
[----:B------:R-:W-:Y:S01]  /*2f00*/  ISETP.LT.OR P2, PT, R160, 0x2, P0 ;  /* 0x00000002a000780c */ /* 0x000fe20000741670 */
[----:B------:R-:W0:Y:S01]  /*2f10*/  LDS R141, [R93] ;  /* 0x000000005d8d7984 */ /* 0x000e220000000800 */
[-C--:B------:R-:W-:Y:S02]  /*2f20*/  LEA.HI.SX32 R96, R96, R117.reuse, 0x1b ;  /* 0x0000007560607211 */ /* 0x080fe400078fdaff */
[-C--:B------:R-:W-:Y:S01]  /*2f30*/  LEA.HI.SX32 R101, R117, R117.reuse, 0x1b ;  /* 0x0000007575657211 */ /* 0x080fe200078fdaff */
[----:B------:R-:W1:Y:S01]  /*2f40*/  LDS R140, [R93+0x4] ;  /* 0x000004005d8c7984 */ /* 0x000e620000000800 */
[----:B------:R-:W-:-:S02]  /*2f50*/  LEA.HI.SX32 R94, R94, R117, 0x1b ;  /* 0x000000755e5e7211 */ /* 0x000fc400078fdaff */
[----:B------:R-:W-:Y:S01]  /*2f60*/  SHF.L.U32 R100, R96, 0x2, RZ ;  /* 0x0000000260647819 */ /* 0x000fe200000006ff */
[----:B------:R-:W-:Y:S01]  /*2f70*/  LDS R139, [R93+0x8] ;  /* 0x000008005d8b7984 */ /* 0x000fe20000000800 */
[C---:B------:R-:W-:Y:S02]  /*2f80*/  IADD3 R148, R117.reuse, 0x60, RZ ;  /* 0x0000006075947810 */ /* 0x040fe40007ffe0ff */
[C---:B------:R-:W-:Y:S01]  /*2f90*/  IADD3 R98, R117.reuse, 0x80, RZ ;  /* 0x0000008075627810 */ /* 0x040fe20007ffe0ff */
[----:B------:R-:W-:Y:S01]  /*2fa0*/  LDS R138, [R93+0xc] ;  /* 0x00000c005d8a7984 */ /* 0x000fe20000000800 */
[----:B------:R-:W-:Y:S02]  /*2fb0*/  IADD3 R96, R117, 0xa0, RZ ;  /* 0x000000a075607810 */ /* 0x000fe40007ffe0ff */
[----:B------:R-:W-:Y:S01]  /*2fc0*/  SHF.L.U32 R101, R101, 0x2, RZ ;  /* 0x0000000265657819 */ /* 0x000fe200000006ff */
[----:B------:R-:W-:Y:S01]  /*2fd0*/  LDS R137, [R93+0x10] ;  /* 0x000010005d897984 */ /* 0x000fe20000000800 */
[----:B------:R-:W-:-:S02]  /*2fe0*/  SHF.L.U32 R99, R94, 0x2, RZ ;  /* 0x000000025e637819 */ /* 0x000fc400000006ff */
[C---:B------:R-:W-:Y:S01]  /*2ff0*/  IADD3 R94, R117.reuse, 0xc0, RZ ;  /* 0x000000c0755e7810 */ /* 0x040fe20007ffe0ff */
[----:B------:R-:W2:Y:S01]  /*3000*/  LDS R136, [R93+0x14] ;  /* 0x000014005d887984 */ /* 0x000ea20000000800 */
[----:B---3--:R-:W-:Y:S02]  /*3010*/  IADD3 R40, R117, 0xe0, RZ ;  /* 0x000000e075287810 */ /* 0x008fe40007ffe0ff */
[-C--:B------:R-:W-:Y:S01]  /*3020*/  LEA.HI.SX32 R148, R148, R117.reuse, 0x1b ;  /* 0x0000007594947211 */ /* 0x080fe200078fdaff */
[----:B------:R-:W-:Y:S01]  /*3030*/  LDS R135, [R93+0x18] ;  /* 0x000018005d877984 */ /* 0x000fe20000000800 */
[-C--:B------:R-:W-:Y:S02]  /*3040*/  LEA.HI.SX32 R97, R98, R117.reuse, 0x1b ;  /* 0x0000007562617211 */ /* 0x080fe400078fdaff */
[-C--:B------:R-:W-:Y:S02]  /*3050*/  LEA.HI.SX32 R96, R96, R117.reuse, 0x1b ;  /* 0x0000007560607211 */ /* 0x080fe400078fdaff */
[----:B------:R-:W-:-:S02]  /*3060*/  LEA.HI.SX32 R94, R94, R117, 0x1b ;  /* 0x000000755e5e7211 */ /* 0x000fc400078fdaff */
[----:B------:R-:W-:Y:S02]  /*3070*/  LEA.HI.SX32 R40, R40, R117, 0x1b ;  /* 0x0000007528287211 */ /* 0x000fe400078fdaff */
[----:B------:R-:W-:Y:S01]  /*3080*/  SHF.L.U32 R98, R148, 0x2, RZ ;  /* 0x0000000294627819 */ /* 0x000fe200000006ff */
[----:B------:R-:W-:Y:S01]  /*3090*/  IMAD.SHL.U32 R96, R96, 0x4, RZ ;  /* 0x0000000460607824 */ /* 0x000fe200078e00ff */
[----:B------:R-:W-:Y:S01]  /*30a0*/  SHF.L.U32 R97, R97, 0x2, RZ ;  /* 0x0000000261617819 */ /* 0x000fe200000006ff */
[----:B------:R-:W-:Y:S01]  /*30b0*/  FMUL.FTZ R147, R0, 1.4426950216293334961 ;  /* 0x3fb8aa3b00937820 */ /* 0x000fe20000410000 */
[----:B------:R-:W-:Y:S02]  /*30c0*/  SHF.L.U32 R95, R94, 0x2, RZ ;  /* 0x000000025e5f7819 */ /* 0x000fe400000006ff */
[----:B------:R-:W-:Y:S02]  /*30d0*/  ISETP.NE.AND P1, PT, R126, RZ, PT ;  /* 0x000000ff7e00720c */ /* 0x000fe40003f25270 */
[----:B------:R-:W-:-:S02]  /*30e0*/  SHF.L.U32 R94, R40, 0x2, RZ ;  /* 0x00000002285e7819 */ /* 0x000fc400000006ff */
[----:B------:R-:W-:-:S09]  /*30f0*/  LEA R40, R50, R51, 0x8 ;  /* 0x0000003332287211 */ /* 0x000fd200078e40ff */
[----:B------:R-:W-:Y:S02]  /*3100*/  @P1 IADD3 R40, R126, 0x200, RZ ;  /* 0x000002007e281810 */ /* 0x000fe40007ffe0ff */
[----:B------:R-:W-:Y:S01]  /*3110*/  MOV R165, RZ ;  /* 0x000000ff00a57202 */ /* 0x000fe20000000f00 */
[C---:B------:R-:W-:Y:S02]  /*3120*/  FMUL.FTZ R148, R147.reuse, R74 ;  /* 0x0000004a93947220 */ /* 0x040fe40000410000 */
[----:B------:R-:W-:-:S04]  /*3130*/  FMUL.FTZ R151, R147, R73 ;  /* 0x0000004993977220 */ /* 0x000fc80000410000 */
[----:B------:R-:W-:Y:S01]  /*3140*/  MUFU.EX2 R148, R148 ;  /* 0x0000009400947308 */ /* 0x000fe20000000800 */
[----:B------:R-:W-:-:S07]  /*3150*/  FMUL.FTZ R152, R147, R71 ;  /* 0x0000004793987220 */ /* 0x000fce0000410000 */
[----:B------:R-:W-:Y:S01]  /*3160*/  MUFU.EX2 R151, R151 ;  /* 0x0000009700977308 */ /* 0x000fe20000000800 */
[----:B------:R-:W-:-:S07]  /*3170*/  FMUL.FTZ R150, R147, R69 ;  /* 0x0000004593967220 */ /* 0x000fce0000410000 */
[----:B------:R-:W-:Y:S08]  /*3180*/  MUFU.EX2 R152, R152 ;  /* 0x0000009800987308 */ /* 0x000ff00000000800 */
[----:B------:R-:W-:Y:S01]  /*3190*/  MUFU.EX2 R150, R150 ;  /* 0x0000009600967308 */ /* 0x000fe20000000800 */
[----:B------:R-:W-:Y:S02]  /*31a0*/  FMUL.FTZ R158, R91, R76 ;  /* 0x0000004c5b9e7220 */ /* 0x000fe40000410000 */
[----:B------:R-:W-:Y:S01]  /*31b0*/  FMUL.FTZ R157, R92, R75 ;  /* 0x0000004b5c9d7220 */ /* 0x000fe20000410000 */
[----:B------:R-:W-:Y:S01]  /*31c0*/  BSSY B0, `(.L_x_7244) ;  /* 0x0000048000007945 */ /* 0x000fe20003800000 */
[----:B------:R-:W-:-:S02]  /*31d0*/  FMUL.FTZ R155, R88, R71 ;  /* 0x00000047589b7220 */ /* 0x000fc40000410000 */
[----:B------:R-:W-:Y:S02]  /*31e0*/  FMUL.FTZ R153, R86, R69 ;  /* 0x0000004556997220 */ /* 0x000fe40000410000 */
[----:B------:R-:W-:Y:S02]  /*31f0*/  FMUL.FTZ R154, R87, R72 ;  /* 0x00000048579a7220 */ /* 0x000fe40000410000 */
[----:B0-----:R-:W-:Y:S02]  /*3200*/  FMUL.FTZ R158, R141, R158 ;  /* 0x0000009e8d9e7220 */ /* 0x001fe40000410000 */
[----:B-1----:R-:W-:Y:S02]  /*3210*/  FMUL.FTZ R166, R140, R157 ;  /* 0x0000009d8ca67220 */ /* 0x002fe40000410000 */
[----:B------:R-:W-:Y:S02]  /*3220*/  FMUL.FTZ R153, R142, R153 ;  /* 0x000000998e997220 */ /* 0x000fe40000410000 */
[----:B--2---:R-:W-:Y:S01]  /*3230*/  FMUL.FTZ R155, R136, R155 ;  /* 0x0000009b889b7220 */ /* 0x004fe20000410000 */
[----:B----4-:R0:W-:Y:S04]  /*3240*/  STS [R101+0x420], R42 ;  /* 0x0004202a65007388 */ /* 0x0101e80000000800 */
[----:B------:R1:W-:Y:S01]  /*3250*/  STS [R100+0x4a0], R43 ;  /* 0x0004a02b64007388 */ /* 0x0003e20000000800 */
[----:B0-----:R-:W-:-:S03]  /*3260*/  @!P2 IADD3 R42, R160, -0x2, RZ ;  /* 0xfffffffea02aa810 */ /* 0x001fc60007ffe0ff */
[----:B------:R-:W-:Y:S02]  /*3270*/  STS [R99+0x520], R44 ;  /* 0x0005202c63007388 */ /* 0x000fe40000000800 */
[----:B------:R-:W-:Y:S02]  /*3280*/  @!P2 IMAD R41, R42, c[0x0][0x16c], R51 ;  /* 0x00005b002a29aa24 */ /* 0x000fe400078e0233 */
[----:B------:R-:W-:Y:S01]  /*3290*/  STS [R98+0x5a0], R45 ;  /* 0x0005a02d62007388 */ /* 0x000fe20000000800 */
[----:B------:R-:W-:-:S03]  /*32a0*/  FMUL.FTZ R42, R147, R76 ;  /* 0x0000004c932a7220 */ /* 0x000fc60000410000 */
[----:B------:R-:W-:Y:S04]  /*32b0*/  STS [R97+0x620], R144 ;  /* 0x0006209061007388 */ /* 0x000fe80000000800 */
[----:B------:R-:W-:Y:S04]  /*32c0*/  STS [R96+0x6a0], R47 ;  /* 0x0006a02f60007388 */ /* 0x000fe80000000800 */
[----:B------:R-:W-:Y:S01]  /*32d0*/  STS [R95+0x720], R146 ;  /* 0x000720925f007388 */ /* 0x000fe20000000800 */
[----:B-1----:R-:W-:-:S03]  /*32e0*/  SHF.L.U32 R43, R117, 0x3, RZ ;  /* 0x00000003752b7819 */ /* 0x002fc600000006ff */
[----:B------:R0:W-:Y:S01]  /*32f0*/  STS [R94+0x7a0], R143 ;  /* 0x0007a08f5e007388 */ /* 0x0001e20000000800 */
[----:B------:R-:W-:Y:S01]  /*3300*/  LEA.HI.SX32 R43, R43, R43, 0x1b ;  /* 0x0000002b2b2b7211 */ /* 0x000fe200078fdaff */
[----:B0-----:R-:W0:Y:S03]  /*3310*/  MUFU.EX2 R143, R42 ;  /* 0x0000002a008f7308 */ /* 0x001e260000000800 */
[----:B------:R-:W-:Y:S01]  /*3320*/  SHF.L.U32 R93, R43, 0x2, RZ ;  /* 0x000000022b5d7819 */ /* 0x000fe200000006ff */
[----:B------:R-:W-:-:S06]  /*3330*/  NOP ;  /* 0x0000000000007918 */ /* 0x000fcc0000000000 */
[----:B------:R-:W-:Y:S01]  /*3340*/  SHF.L.U32 R144, R40, 0x2, RZ ;  /* 0x0000000228907819 */ /* 0x000fe200000006ff */
[----:B------:R-:W-:Y:S04]  /*3350*/  LDS R43, [R93+0x420] ;  /* 0x000420005d2b7984 */ /* 0x000fe80000000800 */
[----:B------:R-:W-:Y:S04]  /*3360*/  LDS R44, [R93+0x424] ;  /* 0x000424005d2c7984 */ /* 0x000fe80000000800 */
[----:B------:R-:W-:Y:S04]  /*3370*/  LDS R45, [R93+0x428] ;  /* 0x000428005d2d7984 */ /* 0x000fe80000000800 */
[----:B------:R-:W-:Y:S04]  /*3380*/  LDS R164, [R93+0x42c] ;  /* 0x00042c005da47984 */ /* 0x000fe80000000800 */
[----:B------:R-:W-:Y:S04]  /*3390*/  LDS R171, [R93+0x430] ;  /* 0x000430005dab7984 */ /* 0x000fe80000000800 */
[----:B------:R-:W-:Y:S04]  /*33a0*/  LDS R168, [R93+0x434] ;  /* 0x000434005da87984 */ /* 0x000fe80000000800 */
[----:B------:R-:W1:Y:S04]  /*33b0*/  LDS R145, [R93+0x438] ;  /* 0x000438005d917984 */ /* 0x000e680000000800 */
[----:B------:R-:W2:Y:S04]  /*33c0*/  LDS R170, [R93+0x43c] ;  /* 0x00043c005daa7984 */ /* 0x000ea80000000800 */
[----:B0-----:R0:W-:Y:S01]  /*33d0*/  STS [R144+0x12b8], R143 ;  /* 0x0012b88f90007388 */ /* 0x0011e20000000800 */
[----:B------:R-:W-:-:S03]  /*33e0*/  @!P2 IMAD.WIDE R40, R41, 0x8, R8 ;  /* 0x000000082928a825 */ /* 0x000fc600078e0208 */
[----:B------:R-:W-:Y:S01]  /*33f0*/  BAR.SYNC.DEFER_BLOCKING 0x0 ;  /* 0x0000000000007b1d */ /* 0x000fe20000010000 */
[----:B------:R-:W-:-:S06]  /*3400*/  FMUL.FTZ R47, R147, R75 ;  /* 0x0000004b932f7220 */ /* 0x000fcc0000410000 */
[----:B------:R-:W3:Y:S01]  /*3410*/  MUFU.EX2 R47, R47 ;  /* 0x0000002f002f7308 */ /* 0x000ee20000000800 */
[----:B------:R3:W5:Y:S01]  /*3420*/  @!P2 LDG.E R165, [R40.64+0x4] ;  /* 0x0000040428a5a981 */ /* 0x000762000c1e1900 */
[----:B------:R-:W-:Y:S01]  /*3430*/  ISETP.NE.AND P2, PT, R126, 0x1f, PT ;  /* 0x0000001f7e00780c */ /* 0x000fe20003f45270 */
[----:B------:R-:W-:-:S12]  /*3440*/  FMUL.FTZ R146, R147, R72 ;  /* 0x0000004893927220 */ /* 0x000fd80000410000 */
[----:B------:R4:W4:Y:S01]  /*3450*/  @P2 LDS R173, [R126.X4+0x1abc] ;  /* 0x001abc007ead2984 */ /* 0x0009220000004800 */
[----:B------:R-:W1:Y:S01]  /*3460*/  MUFU.EX2 R146, R146 ;  /* 0x0000009200927308 */ /* 0x000e620000000800 */
[----:B0-----:R-:W-:Y:S02]  /*3470*/  FMUL.FTZ R144, R147, R70 ;  /* 0x0000004693907220 */ /* 0x001fe40000410000 */
[----:B---3--:R-:W-:-:S04]  /*3480*/  FMUL.FTZ R41, R143, R47 ;  /* 0x0000002f8f297220 */ /* 0x008fc80000410000 */
[----:B------:R-:W-:Y:S01]  /*3490*/  FMUL.FTZ R40, R148, R41 ;  /* 0x0000002994287220 */ /* 0x000fe20000410000 */
[----:B------:R-:W0:Y:S03]  /*34a0*/  MUFU.EX2 R144, R144 ;  /* 0x0000009000907308 */ /* 0x000e260000000800 */
[----:B------:R-:W-:-:S04]  /*34b0*/  FMUL.FTZ R149, R151, R40 ;  /* 0x0000002897957220 */ /* 0x000fc80000410000 */
[----:B-1----:R-:W-:Y:S02]  /*34c0*/  FMUL.FTZ R149, R146, R149 ;  /* 0x0000009592957220 */ /* 0x002fe40000410000 */
[----:B------:R-:W-:Y:S02]  /*34d0*/  FMUL.FTZ R42, R89, R74 ;  /* 0x0000004a592a7220 */ /* 0x000fe40000410000 */
[----:B------:R-:W-:Y:S02]  /*34e0*/  FMUL.FTZ R41, R90, R73 ;  /* 0x000000495a297220 */ /* 0x000fe40000410000 */
[----:B------:R-:W-:Y:S02]  /*34f0*/  FMUL.FTZ R149, R152, R149 ;  /* 0x0000009598957220 */ /* 0x000fe40000410000 */
[----:B------:R-:W-:Y:S02]  /*3500*/  FMUL.FTZ R40, R85, R70 ;  /* 0x0000004655287220 */ /* 0x000fe40000410000 */
[----:B------:R-:W-:-:S02]  /*3510*/  FMUL.FTZ R145, R78, R145 ;  /* 0x000000914e917220 */ /* 0x000fc40000410000 */
[----:B--2---:R-:W-:Y:S02]  /*3520*/  FMUL.FTZ R170, R77, R170 ;  /* 0x000000aa4daa7220 */ /* 0x004fe40000410000 */
[----:B0-----:R-:W-:Y:S02]  /*3530*/  FMUL.FTZ R175, R144, R149 ;  /* 0x0000009590af7220 */ /* 0x001fe40000410000 */
[----:B------:R-:W-:Y:S02]  /*3540*/  FMUL.FTZ R159, R139, R42 ;  /* 0x0000002a8b9f7220 */ /* 0x000fe40000410000 */
[----:B------:R-:W-:Y:S02]  /*3550*/  FMUL.FTZ R156, R138, R41 ;  /* 0x000000298a9c7220 */ /* 0x000fe40000410000 */
[----:B------:R-:W-:Y:S02]  /*3560*/  FMUL.FTZ R149, R137, R154 ;  /* 0x0000009a89957220 */ /* 0x000fe40000410000 */
[----:B------:R-:W-:-:S02]  /*3570*/  FMUL.FTZ R161, R135, R40 ;  /* 0x0000002887a17220 */ /* 0x000fc40000410000 */
[----:B------:R-:W-:Y:S02]  /*3580*/  FFMA.FTZ R41, R158, R47, R166 ;  /* 0x0000002f9e297223 */ /* 0x000fe400000100a6 */
[----:B------:R-:W-:Y:S02]  /*3590*/  FMUL.FTZ R147, R79, R168 ;  /* 0x000000a84f937220 */ /* 0x000fe40000410000 */
        /* <DEDUP_REMOVED lines=10> */
.L_x_7245:
[----:B----4-:R-:W-:Y:S05]  /*3640*/  BSYNC B0 ;  /* 0x0000000000007941 */ /* 0x010fea0003800000 */
.L_x_7244:
[----:B-1----:R-:W-:Y:S01]  /*3650*/  FMUL.FTZ R167, R150, R173 ;  /* 0x000000ad96a77220 */ /* 0x002fe20000410000 */
[----:B------:R-:W-:Y:S01]  /*3660*/  ISETP.GE.AND P3, PT, R117, 0x1, PT ;  /* 0x000000017500780c */ /* 0x000fe20003f66270 */
[----:B------:R-:W-:Y:S01]  /*3670*/  FFMA.FTZ R41, R148, R41, R159 ;  /* 0x0000002994297223 */ /* 0x000fe2000001009f */
[----:B------:R-:W-:Y:S01]  /*3680*/  ISETP.NE.AND P4, PT, R162, 0x1f, PT ;  /* 0x0000001fa200780c */ /* 0x000fe20003f85270 */
[----:B------:R-:W-:Y:S01]  /*3690*/  FMUL.FTZ R171, R80, R171 ;  /* 0x000000ab50ab7220 */ /* 0x000fe20000410000 */
[----:B------:R-:W-:Y:S01]  /*36a0*/  ISETP.GE.OR P0, PT, R160, c[0x0][0x174], P0 ;  /* 0x00005d00a0007a0c */ /* 0x000fe20000706670 */
[C---:B------:R-:W-:Y:S01]  /*36b0*/  FFMA.FTZ R42, R144.reuse, R42, R147 ;  /* 0x0000002a902a7223 */ /* 0x040fe20000010093 */
[----:B-----5:R-:W-:Y:S01]  /*36c0*/  SHFL.IDX PT, R165, R165, RZ, 0x1f ;  /* 0x00001fffa5a57589 */ /* 0x020fe200000e0000 */
[----:B------:R-:W-:Y:S01]  /*36d0*/  FMUL.FTZ R169, R144, R167 ;  /* 0x000000a790a97220 */ /* 0x000fe20000410000 */
[----:B------:R-:W-:Y:S01]  /*36e0*/  ISETP.NE.AND P5, PT, R126, RZ, PT ;  /* 0x000000ff7e00720c */ /* 0x000fe20003fa5270 */
        /* <DEDUP_REMOVED lines=8> */
[----:B0-----:R-:W-:-:S02]  /*3770*/  FMUL.FTZ R40, R146, R169 ;  /* 0x000000a992287220 */ /* 0x001fc40000410000 */
        /* <DEDUP_REMOVED lines=12> */
[----:B------:R-:W-:-:S02]  /*3840*/  FMUL.FTZ R177, R47, R40 ;  /* 0x000000282fb17220 */ /* 0x000fc40000410000 */
[----:B------:R-:W-:Y:S01]  /*3850*/  IMAD R180, R163, c[0x0][0x2b8], RZ ;  /* 0x0000ae00a3b47a24 */ /* 0x000fe200078e02ff */
        /* <DEDUP_REMOVED lines=49> */
[----:B------:R-:W-:Y:S01]  /*3b70*/  IMAD R42, R163, c[0x0][0x298], RZ ;  /* 0x0000a600a32a7a24 */ /* 0x000fe200078e02ff */
[----:B------:R-:W-:Y:S01]  /*3b80*/  SHFL.UP PT, R172, R172, 0x1, RZ ;  /* 0x04200000acac7989 */ /* 0x000fe200000e00ff */
[----:B--2---:R-:W-:Y:S01]  /*3b90*/  @!P3 FFMA.FTZ R174, R177, R45, R174 ;  /* 0x0000002db1aeb223 */ /* 0x004fe200000100ae */
[----:B------:R-:W-:Y:S01]  /*3ba0*/  HFMA2.MMA R45, -RZ, RZ, 0, 0 ;  /* 0x00000000ff2d7435 */ /* 0x000fe200000001ff */
[----:B------:R-:W-:Y:S01]  /*3bb0*/  IMAD R181, R131, c[0x0][0x29c], R42 ;  /* 0x0000a70083b57a24 */ /* 0x000fe200078e022a */
[----:B------:R-:W0:Y:S01]  /*3bc0*/  SHFL.UP PT, R175, R175, 0x1, RZ ;  /* 0x04200000afaf7989 */ /* 0x000e2200000e00ff */
[----:B---3--:R-:W-:Y:S01]  /*3bd0*/  @!P3 FMUL.FTZ R177, R177, R44 ;  /* 0x0000002cb1b1b220 */ /* 0x008fe20000410000 */
[----:B------:R-:W-:-:S02]  /*3be0*/  MOV R44, R126 ;  /* 0x0000007e002c7202 */ /* 0x000fc40000000f00 */
[----:B------:R-:W-:Y:S04]  /*3bf0*/  SHFL.DOWN PT, R178, R174, 0x1, 0x1f ;  /* 0x08201f00aeb27f89 */ /* 0x000fe800000e0000 */
[----:B------:R-:W1:Y:S01]  /*3c00*/  SHFL.DOWN PT, R179, R177, 0x1, 0x1f ;  /* 0x08201f00b1b37f89 */ /* 0x000e6200000e0000 */
[----:B------:R-:W-:-:S03]  /*3c10*/  IMAD.WIDE.U32 R42, R131, c[0x0][0x298], R44 ;  /* 0x0000a600832a7a25 */ /* 0x000fc600078e002c */
[----:B------:R-:W-:Y:S01]  /*3c20*/  SHFL.IDX PT, R174, R174, RZ, 0x1f ;  /* 0x00001fffaeae7589 */ /* 0x000fe200000e0000 */
[----:B------:R-:W-:Y:S01]  /*3c30*/  IMAD.WIDE.U32 R44, R131, c[0x0][0x2b8], R44 ;  /* 0x0000ae00832c7a25 */ /* 0x000fe200078e002c */
[----:B------:R-:W-:Y:S02]  /*3c40*/  IADD3 R43, R43, R181, RZ ;  /* 0x000000b52b2b7210 */ /* 0x000fe40007ffe0ff */
[----:B------:R-:W2:Y:S01]  /*3c50*/  SHFL.IDX PT, R177, R177, RZ, 0x1f ;  /* 0x00001fffb1b17589 */ /* 0x000ea200000e0000 */
[----:B------:R-:W-:Y:S02]  /*3c60*/  IMAD R181, R131, c[0x0][0x2bc], R180 ;  /* 0x0000af0083b57a24 */ /* 0x000fe400078e02b4 */
[----:B------:R-:W-:-:S03]  /*3c70*/  IMAD.WIDE.U32 R42, R129, c[0x0][0x2a0], R42 ;  /* 0x0000a800812a7a25 */ /* 0x000fc600078e002a */
[----:B------:R-:W-:Y:S01]  /*3c80*/  IADD3 R45, R45, R181, RZ ;  /* 0x000000b52d2d7210 */ /* 0x000fe20007ffe0ff */
[----:B0-----:R-:W-:Y:S01]  /*3c90*/  @P1 FFMA.FTZ R165, R175, R165, R172 ;  /* 0x000000a5afa51223 */ /* 0x001fe200000100ac */
[----:B------:R-:W-:-:S03]  /*3ca0*/  SHF.R.S32.HI R172, RZ, 0x1f, R129 ;  /* 0x0000001fffac7819 */ /* 0x000fc60000011481 */
[----:B------:R-:W-:Y:S01]  /*3cb0*/  IMAD.WIDE.U32 R44, R129, c[0x0][0x2c0], R44 ;  /* 0x0000b000812c7a25 */ /* 0x000fe200078e002c */
[----:B------:R-:W-:Y:S02]  /*3cc0*/  IADD3 R42, P0, R107, R42, RZ ;  /* 0x0000002a6b2a7210 */ /* 0x000fe40007f1e0ff */
[C---:B------:R-:W-:Y:S01]  /*3cd0*/  IADD3 R181, R126.reuse, 0xe0, RZ ;  /* 0x000000e07eb57810 */ /* 0x040fe20007ffe0ff */
[----:B------:R-:W-:Y:S01]  /*3ce0*/  FFMA.FTZ R165, R143, R165, R158 ;  /* 0x000000a58fa57223 */ /* 0x000fe2000001009e */
[----:B------:R-:W-:Y:S01]  /*3cf0*/  IADD3 R44, P1, R107, R44, RZ ;  /* 0x0000002c6b2c7210 */ /* 0x000fe20007f3e0ff */
[----:B-1----:R-:W-:Y:S01]  /*3d00*/  @P2 FFMA.FTZ R176, R179, R176, R178 ;  /* 0x000000b0b3b02223 */ /* 0x002fe200000100b2 */
[----:B------:R-:W-:Y:S01]  /*3d10*/  IADD3 R179, R126, 0xc0, RZ ;  /* 0x000000c07eb37810 */ /* 0x000fe20007ffe0ff */
[----:B------:R-:W-:Y:S02]  /*3d20*/  FFMA.FTZ R166, R47, R165, R166 ;  /* 0x000000a52fa67223 */ /* 0x000fe400000100a6 */
[----:B------:R-:W-:Y:S01]  /*3d30*/  FFMA.FTZ R143, R176, R173, R170 ;  /* 0x000000adb08f7223 */ /* 0x000fe200000100aa */
[----:B------:R-:W-:Y:S01]  /*3d40*/  SHF.R.S32.HI R173, RZ, 0x1f, R107 ;  /* 0x0000001fffad7819 */ /* 0x000fe2000001146b */
[----:B------:R-:W-:Y:S01]  /*3d50*/  FFMA.FTZ R183, R148, R166, R159 ;  /* 0x000000a694b77223 */ /* 0x000fe2000001009f */
[----:B------:R-:W-:Y:S01]  /*3d60*/  SHF.L.U32 R176, R126, 0x3, RZ ;  /* 0x000000037eb07819 */ /* 0x000fe200000006ff */
[----:B------:R-:W-:-:S02]  /*3d70*/  FFMA.FTZ R145, R150, R143, R145 ;  /* 0x0000008f96917223 */ /* 0x000fc40000010091 */
[----:B------:R-:W-:Y:S01]  /*3d80*/  FFMA.FTZ R185, R151, R183, R156 ;  /* 0x000000b797b97223 */ /* 0x000fe2000001009c */
[----:B------:R-:W-:Y:S01]  /*3d90*/  LEA.HI.SX32 R176, R176, R176, 0x1b ;  /* 0x000000b0b0b07211 */ /* 0x000fe200078fdaff */
[----:B------:R-:W-:Y:S02]  /*3da0*/  FFMA.FTZ R147, R144, R145, R147 ;  /* 0x0000009190937223 */ /* 0x000fe40000010093 */
[----:B------:R-:W-:Y:S02]  /*3db0*/  FFMA.FTZ R166, R146, R185, R149 ;  /* 0x000000b992a67223 */ /* 0x000fe40000010095 */
[C---:B------:R-:W-:Y:S02]  /*3dc0*/  FFMA.FTZ R149, R152.reuse, R147, R171 ;  /* 0x0000009398957223 */ /* 0x040fe400000100ab */
[----:B------:R-:W-:Y:S01]  /*3dd0*/  FFMA.FTZ R182, R152, R166, R155 ;  /* 0x000000a698b67223 */ /* 0x000fe2000001009b */
[----:B------:R-:W-:Y:S01]  /*3de0*/  P2R R152, PR, RZ, 0x20 ;  /* 0x00000020ff987803 */ /* 0x000fe20000000000 */
[----:B------:R-:W-:-:S02]  /*3df0*/  FFMA.FTZ R152, R146, R149, R167 ;  /* 0x0000009592987223 */ /* 0x000fc400000100a7 */
[----:B------:R-:W-:Y:S02]  /*3e00*/  IMAD R170, R172, c[0x0][0x2a0], RZ ;  /* 0x0000a800acaa7a24 */ /* 0x000fe400078e02ff */
[----:B------:R-:W-:Y:S02]  /*3e10*/  FFMA.FTZ R151, R151, R152, R164 ;  /* 0x0000009897977223 */ /* 0x000fe400000100a4 */
[----:B------:R-:W-:Y:S02]  /*3e20*/  FMUL.FTZ R164, R140, R157 ;  /* 0x0000009d8ca47220 */ /* 0x000fe40000410000 */
[----:B------:R-:W-:Y:S02]  /*3e30*/  FFMA.FTZ R148, R148, R151, R169 ;  /* 0x0000009794947223 */ /* 0x000fe400000100a9 */
[----:B------:R-:W-:Y:S02]  /*3e40*/  IMAD R172, R172, c[0x0][0x2c0], RZ ;  /* 0x0000b000acac7a24 */ /* 0x000fe400078e02ff */
[----:B------:R-:W-:-:S02]  /*3e50*/  FFMA.FTZ R157, R47, R148, R168 ;  /* 0x000000942f9d7223 */ /* 0x000fc400000100a8 */
[C---:B------:R-:W-:Y:S02]  /*3e60*/  IMAD R170, R129.reuse, c[0x0][0x2a4], R170 ;  /* 0x0000a90081aa7a24 */ /* 0x040fe400078e02aa */
[----:B------:R-:W-:Y:S02]  /*3e70*/  IMAD R172, R129, c[0x0][0x2c4], R172 ;  /* 0x0000b10081ac7a24 */ /* 0x000fe400078e02ac */
[----:B------:R-:W-:Y:S01]  /*3e80*/  FFMA.FTZ R166, R47, R165, R164 ;  /* 0x000000a52fa67223 */ /* 0x000fe200000100a4 */
[C---:B------:R-:W-:Y:S01]  /*3e90*/  IADD3.X R43, R173.reuse, R43, R170, P0, !PT ;  /* 0x0000002bad2b7210 */ /* 0x040fe200007fe4aa */
[----:B------:R-:W-:Y:S01]  /*3ea0*/  FADD.FTZ R158, -R158, R165 ;  /* 0x000000a59e9e7221 */ /* 0x000fe20000010100 */
[----:B------:R-:W-:Y:S01]  /*3eb0*/  IADD3.X R45, R173, R45, R172, P1, !PT ;  /* 0x0000002dad2d7210 */ /* 0x000fe20000ffe4ac */
[----:B------:R-:W-:Y:S02]  /*3ec0*/  FMUL.FTZ R167, R157, R76 ;  /* 0x0000004c9da77220 */ /* 0x000fe40000410000 */
[----:B--2---:R-:W-:-:S02]  /*3ed0*/  FFMA.FTZ R41, R177, R41, R174 ;  /* 0x00000029b1297223 */ /* 0x004fc400000100ae */
[----:B------:R-:W-:Y:S01]  /*3ee0*/  FMUL.FTZ R40, R177, R40 ;  /* 0x00000028b1287220 */ /* 0x000fe20000410000 */
[----:B------:R-:W-:Y:S01]  /*3ef0*/  IADD3 R177, R126, 0xa0, RZ ;  /* 0x000000a07eb17810 */ /* 0x000fe20007ffe0ff */
[----:B------:R-:W-:Y:S02]  /*3f00*/  FMUL.FTZ R174, R143, R69 ;  /* 0x000000458fae7220 */ /* 0x000fe40000410000 */
[----:B------:R-:W-:Y:S01]  /*3f10*/  FMUL.FTZ R47, R137, R154 ;  /* 0x0000009a892f7220 */ /* 0x000fe20000410000 */
[----:B------:R0:W-:Y:S01]  /*3f20*/  @!P5 STS.64 [R51.X8+0x1b38], R40 ;  /* 0x001b38283300d388 */ /* 0x0001e20000008a00 */
[----:B------:R-:W-:Y:S01]  /*3f30*/  FADD.FTZ R154, -R164, R166 ;  /* 0x000000a6a49a7221 */ /* 0x000fe20000010100 */
[----:B------:R-:W-:Y:S01]  /*3f40*/  LEA.HI.SX32 R180, R177, R126, 0x1b ;  /* 0x0000007eb1b47211 */ /* 0x000fe200078fdaff */
[----:B------:R-:W-:Y:S02]  /*3f50*/  FMUL.FTZ R171, R148, R75 ;  /* 0x0000004b94ab7220 */ /* 0x000fe40000410000 */
[----:B------:R-:W-:-:S02]  /*3f60*/  FFMA.FTZ R169, R158, R167, RZ ;  /* 0x000000a79ea97223 */ /* 0x000fc400000100ff */
[----:B------:R-:W-:Y:S02]  /*3f70*/  FMUL.FTZ R173, R86, R174 ;  /* 0x000000ae56ad7220 */ /* 0x000fe40000410000 */
[----:B------:R-:W-:Y:S02]  /*3f80*/  FADD.FTZ R159, -R159, R183 ;  /* 0x000000b79f9f7221 */ /* 0x000fe40000010100 */
[----:B------:R-:W-:Y:S01]  /*3f90*/  FMUL.FTZ R164, R151, R74 ;  /* 0x0000004a97a47220 */ /* 0x000fe20000410000 */
[----:B------:R1:W-:Y:S01]  /*3fa0*/  STS [R176.X4+0x85c], R173 ;  /* 0x00085cadb0007388 */ /* 0x0003e20000004800 */
[----:B0-----:R-:W-:Y:S02]  /*3fb0*/  FFMA.FTZ R40, R154, R171, R169 ;  /* 0x000000ab9a287223 */ /* 0x001fe400000100a9 */
[----:B------:R-:W-:Y:S02]  /*3fc0*/  FFMA.FTZ R41, R146, R185, R47 ;  /* 0x000000b992297223 */ /* 0x000fe4000001002f */
[----:B------:R-:W-:-:S02]  /*3fd0*/  FADD.FTZ R156, -R156, R185 ;  /* 0x000000b99c9c7221 */ /* 0x000fc40000010100 */
[----:B------:R-:W-:Y:S02]  /*3fe0*/  FFMA.FTZ R169, R159, R164, R40 ;  /* 0x000000a49fa97223 */ /* 0x000fe40000010028 */
[----:B------:R-:W-:Y:S02]  /*3ff0*/  FMUL.FTZ R170, R145, R70 ;  /* 0x0000004691aa7220 */ /* 0x000fe40000410000 */
[----:B-1----:R-:W-:Y:S02]  /*4000*/  FMUL.FTZ R173, R152, R73 ;  /* 0x0000004998ad7220 */ /* 0x002fe40000410000 */
[----:B------:R-:W-:Y:S02]  /*4010*/  FMUL.FTZ R175, R147, R71 ;  /* 0x0000004793af7220 */ /* 0x000fe40000410000 */
[----:B------:R-:W-:Y:S02]  /*4020*/  FMUL.FTZ R40, R149, R72 ;  /* 0x0000004895287220 */ /* 0x000fe40000410000 */
[----:B------:R-:W-:-:S02]  /*4030*/  FADD.FTZ R146, -R47, R41 ;  /* 0x000000292f927221 */ /* 0x000fc40000010100 */
[----:B------:R-:W-:Y:S02]  /*4040*/  FFMA.FTZ R169, R156, R173, R169 ;  /* 0x000000ad9ca97223 */ /* 0x000fe400000100a9 */
[----:B------:R-:W-:Y:S02]  /*4050*/  FMUL.FTZ R172, R85, R170 ;  /* 0x000000aa55ac7220 */ /* 0x000fe40000410000 */
[----:B------:R-:W-:Y:S02]  /*4060*/  FMUL.FTZ R168, R88, R175 ;  /* 0x000000af58a87220 */ /* 0x000fe40000410000 */
[----:B------:R-:W-:Y:S01]  /*4070*/  FMUL.FTZ R47, R87, R40 ;  /* 0x00000028572f7220 */ /* 0x000fe20000410000 */
[----:B------:R-:W-:Y:S01]  /*4080*/  STS [R176.X4+0x858], R172 ;  /* 0x000858acb0007388 */ /* 0x000fe20000004800 */
[----:B------:R-:W-:Y:S02]  /*4090*/  FMUL.FTZ R173, R90, R173 ;  /* 0x000000ad5aad7220 */ /* 0x000fe40000410000 */
[----:B------:R-:W-:Y:S01]  /*40a0*/  FMUL.FTZ R164, R89, R164 ;  /* 0x000000a459a47220 */ /* 0x000fe20000410000 */
[----:B------:R0:W-:Y:S01]  /*40b0*/  STS [R176.X4+0x854], R168 ;  /* 0x000854a8b0007388 */ /* 0x0001e20000004800 */
[----:B------:R-:W-:-:S02]  /*40c0*/  FMUL.FTZ R171, R92, R171 ;  /* 0x000000ab5cab7220 */ /* 0x000fc40000410000 */
[----:B------:R-:W-:Y:S01]  /*40d0*/  FMUL.FTZ R167, R91, R167 ;  /* 0x000000a75ba77220 */ /* 0x000fe20000410000 */
[----:B------:R1:W-:Y:S01]  /*40e0*/  STS [R176.X4+0x850], R47 ;  /* 0x0008502fb0007388 */ /* 0x0003e20000004800 */
[----:B------:R-:W-:Y:S02]  /*40f0*/  FFMA.FTZ R189, R144, R182, R161 ;  /* 0x000000b690bd7223 */ /* 0x000fe400000100a1 */
[----:B------:R-:W-:Y:S01]  /*4100*/  FFMA.FTZ R144, R146, R40, R169 ;  /* 0x0000002892907223 */ /* 0x000fe200000100a9 */
[----:B------:R2:W-:Y:S01]  /*4110*/  STS [R176.X4+0x84c], R173 ;  /* 0x00084cadb0007388 */ /* 0x0005e20000004800 */
[----:B------:R-:W-:Y:S01]  /*4120*/  FADD.FTZ R155, -R155, R182 ;  /* 0x000000b69b9b7221 */ /* 0x000fe20000010100 */
[-C--:B0-----:R-:W-:Y:S01]  /*4130*/  LEA.HI.SX32 R168, R126, R126.reuse, 0x1b ;  /* 0x0000007e7ea87211 */ /* 0x081fe200078fdaff */
[----:B------:R-:W-:Y:S01]  /*4140*/  FFMA.FTZ R40, R150, R189, R153 ;  /* 0x000000bd96287223 */ /* 0x000fe20000010099 */
[----:B------:R0:W-:Y:S01]  /*4150*/  STS [R176.X4+0x848], R164 ;  /* 0x000848a4b0007388 */ /* 0x0001e20000004800 */
[----:B------:R-:W-:Y:S01]  /*4160*/  FFMA.FTZ R144, R155, R175, R144 ;  /* 0x000000af9b907223 */ /* 0x000fe20000010090 */
[----:B------:R-:W-:Y:S01]  /*4170*/  LEA.HI.SX32 R150, R181, R126, 0x1b ;  /* 0x0000007eb5967211 */ /* 0x000fe200078fdaff */
[----:B------:R-:W-:Y:S01]  /*4180*/  FADD.FTZ R161, -R161, R189 ;  /* 0x000000bda1a17221 */ /* 0x000fe20000010100 */
[----:B------:R3:W-:Y:S01]  /*4190*/  STS [R176.X4+0x844], R171 ;  /* 0x000844abb0007388 */ /* 0x0007e20000004800 */
[----:B------:R-:W-:Y:S01]  /*41a0*/  FADD.FTZ R153, -R153, R40 ;  /* 0x0000002899997221 */ /* 0x000fe20000010100 */
[C---:B-1----:R-:W-:Y:S01]  /*41b0*/  IADD3 R47, R126.reuse, 0x20, RZ ;  /* 0x000000207e2f7810 */ /* 0x042fe20007ffe0ff */
[----:B------:R-:W-:Y:S01]  /*41c0*/  FMUL.FTZ R181, R83, R166 ;  /* 0x000000a653b57220 */ /* 0x000fe20000410000 */
[----:B------:R3:W-:Y:S01]  /*41d0*/  STS [R176.X4+0x840], R167 ;  /* 0x000840a7b0007388 */ /* 0x0007e20000004800 */
[----:B------:R-:W-:Y:S01]  /*41e0*/  FFMA.FTZ R144, R161, R170, R144 ;  /* 0x000000aaa1907223 */ /* 0x000fe20000010090 */
[----:B------:R-:W-:Y:S01]  /*41f0*/  IADD3 R166, -R107, c[0x0][0x168], -R126 ;  /* 0x00005a006ba67a10 */ /* 0x000fe20007ffe97e */
[----:B------:R-:W-:Y:S01]  /*4200*/  FMUL.FTZ R169, R153, R174 ;  /* 0x000000ae99a97220 */ /* 0x000fe20000410000 */
[----:B------:R-:W-:Y:S01]  /*4210*/  BAR.SYNC.DEFER_BLOCKING 0x0 ;  /* 0x0000000000007b1d */ /* 0x000fe20000010000 */
[----:B--2---:R-:W-:Y:S01]  /*4220*/  IADD3 R173, R126, 0x60, RZ ;  /* 0x000000607ead7810 */ /* 0x004fe20007ffe0ff */
[----:B------:R-:W-:Y:S01]  /*4230*/  FMUL.FTZ R183, R82, R183 ;  /* 0x000000b752b77220 */ /* 0x000fe20000410000 */
[----:B------:R-:W-:Y:S01]  /*4240*/  ISETP.GE.AND P0, PT, R166, 0x1, PT ;  /* 0x00000001a600780c */ /* 0x000fe20003f06270 */
[----:B------:R-:W-:Y:S01]  /*4250*/  FADD.FTZ R144, R144, R169 ;  /* 0x000000a990907221 */ /* 0x000fe20000010000 */
[C---:B------:R-:W-:Y:S01]  /*4260*/  IADD3 R169, R126.reuse, 0x40, RZ ;  /* 0x000000407ea97810 */ /* 0x040fe20007ffe0ff */
[----:B------:R-:W-:Y:S01]  /*4270*/  FMUL.FTZ R185, R81, R185 ;  /* 0x000000b951b97220 */ /* 0x000fe20000410000 */
[----:B------:R-:W-:Y:S01]  /*4280*/  IADD3 R175, R126, 0x80, RZ ;  /* 0x000000807eaf7810 */ /* 0x000fe20007ffe0ff */
        /* <DEDUP_REMOVED lines=9> */
[----:B0-----:R-:W-:-:S02]  /*4320*/  LEA.HI.SX32 R164, R179, R126, 0x1b ;  /* 0x0000007eb3a47211 */ /* 0x001fc400078fdaff */
[----:B------:R-:W-:Y:S01]  /*4330*/  SHF.L.U64.HI R182, R49, 0x2, R48 ;  /* 0x0000000231b67819 */ /* 0x000fe20000010230 */
[----:B------:R3:W0:Y:S04]  /*4340*/  LDS R171, [R168.X4+0x840] ;  /* 0x00084000a8ab7984 */ /* 0x0006280000004800 */
[----:B------:R3:W1:Y:S04]  /*4350*/  LDS R173, [R170.X4+0x8c0] ;  /* 0x0008c000aaad7984 */ /* 0x0006680000004800 */
[----:B------:R3:W2:Y:S04]  /*4360*/  LDS R175, [R172.X4+0x940] ;  /* 0x00094000acaf7984 */ /* 0x0006a80000004800 */
[----:B------:R3:W4:Y:S04]  /*4370*/  LDS R177, [R174.X4+0x9c0] ;  /* 0x0009c000aeb17984 */ /* 0x0007280000004800 */
[----:B------:R3:W0:Y:S04]  /*4380*/  LDS R179, [R178.X4+0xa40] ;  /* 0x000a4000b2b37984 */ /* 0x0006280000004800 */
[----:B------:R3:W0:Y:S04]  /*4390*/  LDS R169, [R180.X4+0xac0] ;  /* 0x000ac000b4a97984 */ /* 0x0006280000004800 */
[----:B------:R3:W0:Y:S04]  /*43a0*/  LDS R167, [R164.X4+0xb40] ;  /* 0x000b4000a4a77984 */ /* 0x0006280000004800 */
[----:B------:R3:W0:Y:S04]  /*43b0*/  LDS R165, [R150.X4+0xbc0] ;  /* 0x000bc00096a57984 */ /* 0x0006280000004800 */
        /* <DEDUP_REMOVED lines=25> */
.L_x_7247:
[----:B01234-:R-:W-:Y:S05]  /*4550*/  BSYNC B0 ;  /* 0x0000000000007941 */ /* 0x01ffea0003800000 */
.L_x_7246:
[----:B------:R0:W1:Y:S01]  /*4560*/  LDS R45, [R170.X4+0xce0] ;  /* 0x000ce000aa2d7984 */ /* 0x0000620000004800 */
[----:B------:R-:W-:Y:S01]  /*4570*/  ISETP.GE.AND P6, PT, R166, 0x21, PT ;  /* 0x00000021a600780c */ /* 0x000fe20003fc6270 */
[C---:B------:R-:W-:Y:S01]  /*4580*/  IMAD R40, R182.reuse, c[0x0][0x2b0], RZ ;  /* 0x0000ac00b6287a24 */ /* 0x040fe200078e02ff */
[----:B------:R-:W-:Y:S01]  /*4590*/  SHF.L.U32 R181, R49, 0x2, RZ ;  /* 0x0000000231b57819 */ /* 0x000fe200000006ff */
[----:B------:R-:W-:Y:S01]  /*45a0*/  IMAD R41, R182, c[0x0][0x2d0], RZ ;  /* 0x0000b400b6297a24 */ /* 0x000fe200078e02ff */
[----:B------:R-:W-:Y:S01]  /*45b0*/  BSSY B0, `(.L_x_7248) ;  /* 0x0000010000007945 */ /* 0x000fe20003800000 */
[C---:B------:R-:W-:Y:S02]  /*45c0*/  ISETP.GE.AND P0, PT, R166.reuse, 0x41, PT ;  /* 0x00000041a600780c */ /* 0x040fe40003f06270 */
[C---:B------:R-:W-:Y:S01]  /*45d0*/  ISETP.GE.AND P1, PT, R166.reuse, 0x61, PT ;  /* 0x00000061a600780c */ /* 0x040fe20003f26270 */
[C---:B------:R-:W-:Y:S01]  /*45e0*/  IMAD R47, R181.reuse, c[0x0][0x2b4], R40 ;  /* 0x0000ad00b52f7a24 */ /* 0x040fe200078e0228 */
[C---:B------:R-:W-:Y:S01]  /*45f0*/  ISETP.GE.AND P2, PT, R166.reuse, 0x81, PT ;  /* 0x00000081a600780c */ /* 0x040fe20003f46270 */
        /* <DEDUP_REMOVED lines=11> */
.L_x_7249:
[----:B0-----:R-:W-:Y:S05]  /*46b0*/  BSYNC B0 ;  /* 0x0000000000007941 */ /* 0x001fea0003800000 */
.L_x_7248:
        /* <DEDUP_REMOVED lines=9> */
.L_x_7251:
[----:B------:R-:W-:Y:S05]  /*4750*/  BSYNC B0 ;  /* 0x0000000000007941 */ /* 0x000fea0003800000 */
.L_x_7250:
        /* <DEDUP_REMOVED lines=9> */
.L_x_7253:
[----:B------:R-:W-:Y:S05]  /*47f0*/  BSYNC B0 ;  /* 0x0000000000007941 */ /* 0x000fea0003800000 */
.L_x_7252:
        /* <DEDUP_REMOVED lines=9> */
.L_x_7255:
[----:B------:R-:W-:Y:S05]  /*4890*/  BSYNC B0 ;  /* 0x0000000000007941 */ /* 0x000fea0003800000 */
.L_x_7254:
        /* <DEDUP_REMOVED lines=9> */
.L_x_7257:
[----:B------:R-:W-:Y:S05]  /*4930*/  BSYNC B0 ;  /* 0x0000000000007941 */ /* 0x000fea0003800000 */
.L_x_7256:
        /* <DEDUP_REMOVED lines=9> */
.L_x_7259:
[----:B------:R-:W-:Y:S05]  /*49d0*/  BSYNC B0 ;  /* 0x0000000000007941 */ /* 0x000fea0003800000 */
.L_x_7258:
        /* <DEDUP_REMOVED lines=9> */
.L_x_7261:
[----:B------:R-:W-:Y:S05]  /*4a70*/  BSYNC B0 ;  /* 0x0000000000007941 */ /* 0x000fea0003800000 */
.L_x_7260:
[----:B0-----:R-:W0:Y:S01]  /*4a80*/  SHFL.DOWN P0, R43, R144, 0x1, 0x1f ;  /* 0x08201f00902b7f89 */ /* 0x001e220000000000 */
[----:B------:R-:W-:Y:S01]  /*4a90*/  FMUL.FTZ R44, R0, R145 ;  /* 0x00000091002c7220 */ /* 0x000fe20000410000 */
        /* <DEDUP_REMOVED lines=13> */
[----:B0-----:R-:W-:Y:S02]  /*4b70*/  @P0 FADD R43, R144, R43 ;  /* 0x0000002b902b0221 */ /* 0x001fe40000000000 */
[----:B------:R-:W-:Y:S02]  /*4b80*/  FFMA.FTZ R161, R85, R42, R161 ;  /* 0x0000002a55a17223 */ /* 0x000fe400000100a1 */
[----:B------:R-:W-:Y:S01]  /*4b90*/  FFMA.FTZ R42, R86, R41, R46 ;  /* 0x00000029562a7223 */ /* 0x000fe2000001002e */
[----:B------:R-:W0:Y:S01]  /*4ba0*/  SHFL.DOWN P0, R150, R43, 0x2, 0x1f ;  /* 0x08401f002b967f89 */ /* 0x000e220000000000 */
        /* <DEDUP_REMOVED lines=8> */
[-C--:B------:R-:W-:Y:S02]  /*4c30*/  FMUL.FTZ R40, R141, R157.reuse ;  /* 0x0000009d8d287220 */ /* 0x080fe40000410000 */
[----:B------:R-:W-:Y:S02]  /*4c40*/  FMUL.FTZ R157, R0, R157 ;  /* 0x0000009d009d7220 */ /* 0x000fe40000410000 */
[----:B------:R-:W-:Y:S02]  /*4c50*/  FADD.FTZ R67, R42, R67 ;  /* 0x000000432a437221 */ /* 0x000fe40000010000 */
[----:B------:R-:W-:Y:S02]  /*4c60*/  FFMA.FTZ R56, R41, R73, R56 ;  /* 0x0000004929387223 */ /* 0x000fe40000010038 */
[----:B0-----:R-:W-:-:S02]  /*4c70*/  @P0 FADD R150, R43, R150 ;  /* 0x000000962b960221 */ /* 0x001fc40000000000 */
[----:B------:R-:W-:Y:S02]  /*4c80*/  FMUL.FTZ R43, R0, R152 ;  /* 0x00000098002b7220 */ /* 0x000fe40000410000 */
[----:B------:R-:W-:Y:S01]  /*4c90*/  FMUL.FTZ R42, R139, R151 ;  /* 0x000000978b2a7220 */ /* 0x000fe20000410000 */
[----:B----4-:R-:W0:Y:S01]  /*4ca0*/  SHFL.DOWN P0, R45, R150, 0x4, 0x1f ;  /* 0x08801f00962d7f89 */ /* 0x010e220000000000 */
[----:B------:R-:W-:Y:S02]  /*4cb0*/  FMUL.FTZ R43, R43, R156 ;  /* 0x0000009c2b2b7220 */ /* 0x000fe40000410000 */
[----:B------:R-:W-:Y:S02]  /*4cc0*/  FMUL.FTZ R157, R157, R158 ;  /* 0x0000009e9d9d7220 */ /* 0x000fe40000410000 */
[----:B------:R-:W-:Y:S02]  /*4cd0*/  FFMA.FTZ R44, R90, R41, R43 ;  /* 0x000000295a2c7223 */ /* 0x000fe4000001002b */
[----:B------:R-:W-:-:S02]  /*4ce0*/  FMUL.FTZ R43, R0, R148 ;  /* 0x00000094002b7220 */ /* 0x000fc40000410000 */
[----:B------:R-:W-:Y:S02]  /*4cf0*/  FMUL.FTZ R41, R140, R148 ;  /* 0x000000948c297220 */ /* 0x000fe40000410000 */
[----:B------:R-:W-:Y:S02]  /*4d00*/  FMUL.FTZ R43, R43, R154 ;  /* 0x0000009a2b2b7220 */ /* 0x000fe40000410000 */
[----:B------:R-:W-:Y:S02]  /*4d10*/  FFMA.FTZ R159, R89, R42, R159 ;  /* 0x0000002a599f7223 */ /* 0x000fe4000001009f */
[----:B------:R-:W-:Y:S02]  /*4d20*/  FFMA.FTZ R0, R92, R41, R43 ;  /* 0x000000295c007223 */ /* 0x000fe4000001002b */
[----:B------:R-:W-:Y:S02]  /*4d30*/  FFMA.FTZ R157, R91, R40, R157 ;  /* 0x000000285b9d7223 */ /* 0x000fe4000001009d */
[----:B------:R-:W-:-:S02]  /*4d40*/  FFMA.FTZ R54, R147, R71, R54 ;  /* 0x0000004793367223 */ /* 0x000fc40000010036 */
[----:B------:R-:W-:Y:S02]  /*4d50*/  FADD.FTZ R66, R161, R66 ;  /* 0x00000042a1427221 */ /* 0x000fe40000010000 */
[----:B------:R-:W-:Y:S02]  /*4d60*/  FADD.FTZ R65, R46, R65 ;  /* 0x000000412e417221 */ /* 0x000fe40000010000 */
[----:B0-----:R-:W-:Y:S02]  /*4d70*/  @P0 FADD R45, R150, R45 ;  /* 0x0000002d962d0221 */ /* 0x001fe40000000000 */
[----:B------:R-:W-:Y:S02]  /*4d80*/  FADD.FTZ R64, R149, R64 ;  /* 0x0000004095407221 */ /* 0x000fe40000010000 */
[----:B------:R-:W-:Y:S01]  /*4d90*/  FFMA.FTZ R57, R42, R74, R57 ;  /* 0x0000004a2a397223 */ /* 0x000fe20000010039 */
[----:B------:R-:W0:Y:S01]  /*4da0*/  SHFL.DOWN P0, R164, R45, 0x8, 0x1f ;  /* 0x09001f002da47f89 */ /* 0x000e220000000000 */
[----:B------:R-:W-:-:S02]  /*4db0*/  FADD.FTZ R63, R44, R63 ;  /* 0x0000003f2c3f7221 */ /* 0x000fc40000010000 */
[----:B------:R-:W-:Y:S02]  /*4dc0*/  FFMA.FTZ R58, R41, R75, R58 ;  /* 0x0000004b293a7223 */ /* 0x000fe4000001003a */
[----:B------:R-:W-:Y:S02]  /*4dd0*/  FFMA.FTZ R59, R40, R76, R59 ;  /* 0x0000004c283b7223 */ /* 0x000fe4000001003b */
[----:B------:R-:W-:Y:S02]  /*4de0*/  FADD.FTZ R62, R159, R62 ;  /* 0x0000003e9f3e7221 */ /* 0x000fe40000010000 */
[----:B------:R-:W-:Y:S02]  /*4df0*/  FADD.FTZ R61, R0, R61 ;  /* 0x0000003d003d7221 */ /* 0x000fe40000010000 */
[----:B------:R-:W-:Y:S02]  /*4e00*/  FADD.FTZ R60, R157, R60 ;  /* 0x0000003c9d3c7221 */ /* 0x000fe40000010000 */
[----:B0-----:R-:W-:Y:S01]  /*4e10*/  @P0 FADD R164, R45, R164 ;  /* 0x000000a42da40221 */ /* 0x001fe20000000000 */
[----:B------:R-:W-:-:S04]  /*4e20*/  ISETP.NE.AND P0, PT, R117, RZ, PT ;  /* 0x000000ff7500720c */ /* 0x000fc80003f05270 */
[----:B------:R-:W0:Y:S02]  /*4e30*/  SHFL.DOWN P1, R47, R164, 0x10, 0x1f ;  /* 0x0a001f00a42f7f89 */ /* 0x000e240000020000 */
[----:B0-----:R-:W-:-:S07]  /*4e40*/  @P1 FADD R47, R164, R47 ;  /* 0x0000002fa42f1221 */ /* 0x001fce0000000000 */
        /* <DEDUP_REMOVED lines=8> */
.L_x_7263:
[----:B0-----:R-:W-:Y:S05]  /*4ed0*/  BSYNC B0 ;  /* 0x0000000000007941 */ /* 0x001fea0003800000 */
.L_x_7262:
[----:B------:R-:W-:Y:S02]  /*4ee0*/  IADD3 R51, R51, 0x1, RZ ;  /* 0x0000000133337810 */ /* 0x000fe40007ffe0ff */
[----:B------:R-:W-:Y:S02]  /*4ef0*/  IADD3 R49, P1, R49, 0x1, RZ ;  /* 0x0000000131317810 */ /* 0x000fe40007f3e0ff */
[----:B------:R-:W-:Y:S02]  /*4f00*/  ISETP.GE.AND P0, PT, R51, c[0x0][0x16c], PT ;  /* 0x00005b0033007a0c */ /* 0x000fe40003f06270 */
[----:B------:R-:W-:-:S11]  /*4f10*/  IADD3.X R48, RZ, R48, RZ, P1, !PT ;  /* 0x00000030ff307210 */ /* 0x000fd60000ffe4ff */
[----:B------:R-:W-:Y:S01]  /*4f20*/  @P0 CALL.REL.NOINC `(.L_x_7243) ;  /* 0x0000001000000944 */ /* 0x000fe20003c00000 */
[----:B------:R-:W-:Y:S05]  /*4f30*/  BRA `(.L_x_7264) ;  /* 0xffffdab000007947 */ /* 0x000fea000383ffff */
.L_x_7243:
        /* <DEDUP_REMOVED lines=9> */
[----:B------:R-:W-:Y:S01]  /*4fd0*/  HFMA2.MMA R17, -RZ, RZ, 0, 0 ;  /* 0x00000000ff117435 */ /* 0x000fe200000001ff */
[----:B------:R-:W-:Y:S01]  /*4fe0*/  MOV R0, RZ ;  /* 0x000000ff00007202 */ /* 0x000fe20000000f00 */
        /* <DEDUP_REMOVED lines=13> */
[----:B------:R-:W-:-:S02]  /*50c0*/  IMAD R47, R109, -0x100, R128 ;  /* 0xffffff006d2f7824 */ /* 0x000fc400078e0280 */
[----:B------:R-:W-:-:S03]  /*50d0*/  IMAD R20, R134, c[0x0][0x2e4], R41 ;  /* 0x0000b90086147a24 */ /* 0x000fc600078e0229 */
[----:B------:R-:W-:Y:S01]  /*50e0*/  SHF.R.S32.HI R45, RZ, 0x1f, R47 ;  /* 0x0000001fff2d7819 */ /* 0x000fe2000001142f */
[----:B----4-:R-:W-:Y:S04]  /*50f0*/  STS [R101], R68 ;  /* 0x0000004465007388 */ /* 0x010fe80000000800 */
[----:B-----5:R-:W-:Y:S04]  /*5100*/  STS [R100+0x80], R13 ;  /* 0x0000800d64007388 */ /* 0x020fe80000000800 */
[----:B--2---:R-:W-:Y:S04]  /*5110*/  STS [R99+0x100], R0 ;  /* 0x0001000063007388 */ /* 0x004fe80000000800 */
[----:B---3--:R-:W-:Y:S04]  /*5120*/  STS [R98+0x180], R15 ;  /* 0x0001800f62007388 */ /* 0x008fe80000000800 */
        /* <DEDUP_REMOVED lines=9> */
[----:B------:R-:W5:Y:S04]  /*51c0*/  LDS R19, [R93] ;  /* 0x000000005d137984 */ /* 0x000f680000000800 */
[----:B------:R-:W1:Y:S04]  /*51d0*/  LDS R13, [R93+0x10] ;  /* 0x000010005d0d7984 */ /* 0x000e680000000800 */
[----:B------:R-:W1:Y:S01]  /*51e0*/  LDS R17, [R93+0x1c] ;  /* 0x00001c005d117984 */ /* 0x000e620000000800 */
[----:B0-----:R-:W-:-:S02]  /*51f0*/  FADD.FTZ R21, R21, R130 ;  /* 0x0000008215157221 */ /* 0x001fc40000010000 */
[----:B--2---:R-:W-:-:S03]  /*5200*/  FADD.FTZ R12, R11, R130 ;  /* 0x000000820b0c7221 */ /* 0x004fc60000010000 */
[----:B------:R-:W-:Y:S01]  /*5210*/  FSETP.GTU.FTZ.AND P0, PT, R21, 20, PT ;  /* 0x41a000001500780b */ /* 0x000fe20003f1c000 */
[----:B------:R-:W0:Y:S01]  /*5220*/  LDS R11, [R93+0x18] ;  /* 0x000018005d0b7984 */ /* 0x000e220000000800 */
[--C-:B---3--:R-:W-:Y:S01]  /*5230*/  FADD.FTZ R16, R15, R130.reuse ;  /* 0x000000820f107221 */ /* 0x108fe20000010000 */
[----:B------:R-:W-:Y:S02]  /*5240*/  FSETP.GTU.FTZ.AND P2, PT, R12, 20, PT ;  /* 0x41a000000c00780b */ /* 0x000fe40003f5c000 */
[----:B------:R-:W-:Y:S01]  /*5250*/  BAR.SYNC.DEFER_BLOCKING 0x0 ;  /* 0x0000000000007b1d */ /* 0x000fe20000010000 */
[--C-:B----4-:R-:W-:Y:S01]  /*5260*/  FADD.FTZ R23, R23, R130.reuse ;  /* 0x0000008217177221 */ /* 0x110fe20000010000 */
[----:B------:R-:W-:Y:S01]  /*5270*/  FSETP.GTU.FTZ.AND P5, PT, R16, 20, PT ;  /* 0x41a000001000780b */ /* 0x000fe20003fbc000 */
[----:B-----5:R-:W-:-:S03]  /*5280*/  FADD.FTZ R19, R19, R130 ;  /* 0x0000008213137221 */ /* 0x020fc60000010000 */
[----:B------:R-:W-:Y:S02]  /*5290*/  FSETP.GTU.FTZ.AND P3, PT, R23, 20, PT ;  /* 0x41a000001700780b */ /* 0x000fe40003f7c000 */
[----:B------:R-:W-:Y:S02]  /*52a0*/  @!P0 FMUL.FTZ R0, R21, -1.4426950216293334961 ;  /* 0xbfb8aa3b15008820 */ /* 0x000fe40000410000 */
[--C-:B-1----:R-:W-:Y:S02]  /*52b0*/  FADD.FTZ R13, R13, R130.reuse ;  /* 0x000000820d0d7221 */ /* 0x102fe40000010000 */
[----:B------:R-:W-:Y:S02]  /*52c0*/  @!P2 FMUL.FTZ R12, R12, -1.4426950216293334961 ;  /* 0xbfb8aa3b0c0ca820 */ /* 0x000fe40000410000 */
[----:B------:R-:W1:Y:S01]  /*52d0*/  @!P0 MUFU.EX2 R0, R0 ;  /* 0x0000000000008308 */ /* 0x000e620000000800 */
[----:B------:R-:W-:Y:S01]  /*52e0*/  FSETP.GTU.FTZ.AND P4, PT, R13, 20, PT ;  /* 0x41a000000d00780b */ /* 0x000fe20003f9c000 */
[----:B------:R-:W-:-:S03]  /*52f0*/  FADD.FTZ R17, R17, R130 ;  /* 0x0000008211117221 */ /* 0x000fc60000010000 */
[----:B------:R-:W-:Y:S02]  /*5300*/  @!P3 FMUL.FTZ R14, R23, -1.4426950216293334961 ;  /* 0xbfb8aa3b170eb820 */ /* 0x000fe40000410000 */
[----:B------:R-:W-:Y:S01]  /*5310*/  FSETP.GTU.FTZ.AND P1, PT, R17, 20, PT ;  /* 0x41a000001100780b */ /* 0x000fe20003f3c000 */
[----:B------:R-:W2:Y:S01]  /*5320*/  @!P2 MUFU.EX2 R12, R12 ;  /* 0x0000000c000ca308 */ /* 0x000ea20000000800 */
[----:B------:R-:W-:Y:S04]  /*5330*/  STS [R93], R59 ;  /* 0x0000003b5d007388 */ /* 0x000fe80000000800 */
[----:B------:R-:W-:Y:S01]  /*5340*/  STS [R93+0x4], R58 ;  /* 0x0000043a5d007388 */ /* 0x000fe20000000800 */
[----:B-1----:R-:W-:Y:S02]  /*5350*/  @!P0 FADD.FTZ R10, R0, 1 ;  /* 0x3f800000000a8421 */ /* 0x002fe40000010000 */
[----:B------:R-:W1:Y:S01]  /*5360*/  @!P3 MUFU.EX2 R14, R14 ;  /* 0x0000000e000eb308 */ /* 0x000e620000000800 */
[----:B------:R-:W-:Y:S04]  /*5370*/  STS [R93+0x8], R57 ;  /* 0x000008395d007388 */ /* 0x000fe80000000800 */
[----:B------:R-:W-:Y:S01]  /*5380*/  STS [R93+0xc], R56 ;  /* 0x00000c385d007388 */ /* 0x000fe20000000800 */
[----:B0-----:R-:W-:-:S02]  /*5390*/  FADD.FTZ R18, R11, R130 ;  /* 0x000000820b127221 */ /* 0x001fc40000010000 */
[----:B--2---:R-:W-:Y:S01]  /*53a0*/  @!P2 FADD.FTZ R0, R12, 1 ;  /* 0x3f8000000c00a421 */ /* 0x004fe20000010000 */
[----:B------:R-:W0:Y:S01]  /*53b0*/  @!P0 MUFU.RCP R10, R10 ;  /* 0x0000000a000a8308 */ /* 0x000e220000001000 */
[----:B------:R-:W-:Y:S01]  /*53c0*/  STS [R93+0x10], R55 ;  /* 0x000010375d007388 */ /* 0x000fe20000000800 */
[----:B------:R-:W-:Y:S01]  /*53d0*/  FSETP.GTU.FTZ.AND P6, PT, R18, 20, PT ;  /* 0x41a000001200780b */ /* 0x000fe20003fdc000 */
[----:B------:R-:W-:Y:S02]  /*53e0*/  @!P4 FMUL.FTZ R11, R13, -1.4426950216293334961 ;  /* 0xbfb8aa3b0d0bc820 */ /* 0x000fe40000410000 */
[----:B------:R-:W-:Y:S01]  /*53f0*/  STS [R93+0x14], R54 ;  /* 0x000014365d007388 */ /* 0x000fe20000000800 */
[----:B------:R-:W-:Y:S02]  /*5400*/  @!P5 FMUL.FTZ R12, R16, -1.4426950216293334961 ;  /* 0xbfb8aa3b100cd820 */ /* 0x000fe40000410000 */
[----:B------:R-:W2:Y:S01]  /*5410*/  @!P2 MUFU.RCP R15, R0 ;  /* 0x00000000000fa308 */ /* 0x000ea20000001000 */
[----:B------:R-:W-:Y:S01]  /*5420*/  STS [R93+0x18], R53 ;  /* 0x000018355d007388 */ /* 0x000fe20000000800 */
[----:B-1----:R-:W-:-:S03]  /*5430*/  @!P3 FADD.FTZ R14, R14, 1 ;  /* 0x3f8000000e0eb421 */ /* 0x002fc60000010000 */
[----:B------:R-:W-:Y:S01]  /*5440*/  STS [R93+0x1c], R52 ;  /* 0x00001c345d007388 */ /* 0x000fe20000000800 */
[----:B------:R-:W-:-:S06]  /*5450*/  NOP ;  /* 0x0000000000007918 */ /* 0x000fcc0000000000 */
[----:B0-----:R-:W-:Y:S01]  /*5460*/  @!P0 FMUL.FTZ R61, R61, R10 ;  /* 0x0000000a3d3d8220 */ /* 0x001fe20000410000 */
[----:B------:R-:W-:Y:S01]  /*5470*/  ISETP.NE.AND P0, PT, R126, RZ, PT ;  /* 0x000000ff7e00720c */ /* 0x000fe20003f05270 */
[----:B------:R-:W-:Y:S01]  /*5480*/  LDS R21, [R100+0x80] ;  /* 0x0000800064157984 */ /* 0x000fe20000000800 */
[----:B------:R-:W-:Y:S01]  /*5490*/  @!P4 MUFU.EX2 R11, R11 ;  /* 0x0000000b000bc308 */ /* 0x000fe20000000800 */
[----:B--2---:R-:W-:Y:S01]  /*54a0*/  @!P2 FMUL.FTZ R62, R62, R15 ;  /* 0x0000000f3e3ea220 */ /* 0x004fe20000410000 */
[----:B------:R-:W-:Y:S01]  /*54b0*/  FSETP.GTU.FTZ.AND P2, PT, R19, 20, PT ;  /* 0x41a000001300780b */ /* 0x000fe20003f5c000 */
[----:B------:R-:W-:Y:S01]  /*54c0*/  LDS R23, [R99+0x100] ;  /* 0x0001000063177984 */ /* 0x000fe20000000800 */
[----:B------:R-:W-:Y:S02]  /*54d0*/  @!P6 FMUL.FTZ R10, R18, -1.4426950216293334961 ;  /* 0xbfb8aa3b120ae820 */ /* 0x000fe40000410000 */
[----:B------:R-:W-:Y:S01]  /*54e0*/  IMAD R18, R163, c[0x0][0x2d8], RZ ;  /* 0x0000b600a3127a24 */ /* 0x000fe200078e02ff */
[----:B------:R-:W-:Y:S01]  /*54f0*/  LDS R25, [R98+0x180] ;  /* 0x0001800062197984 */ /* 0x000fe20000000800 */
[----:B------:R0:W1:Y:S02]  /*5500*/  @!P5 MUFU.EX2 R13, R12 ;  /* 0x0000000c000dd308 */ /* 0x0000640000000800 */
[----:B------:R-:W-:Y:S01]  /*5510*/  IMAD R43, R131, c[0x0][0x2dc], R18 ;  /* 0x0000b700832b7a24 */ /* 0x000fe200078e0212 */
[----:B------:R-:W-:Y:S04]  /*5520*/  LDS R27, [R97+0x200] ;  /* 0x00020000611b7984 */ /* 0x000fe80000000800 */
[----:B------:R-:W-:Y:S01]  /*5530*/  @!P2 FMUL.FTZ R0, R19, -1.4426950216293334961 ;  /* 0xbfb8aa3b1300a820 */ /* 0x000fe20000410000 */
[----:B------:R-:W-:Y:S01]  /*5540*/  LDS R29, [R96+0x280] ;  /* 0x00028000601d7984 */ /* 0x000fe20000000800 */
[----:B------:R-:W2:Y:S01]  /*5550*/  @!P6 MUFU.EX2 R16, R10 ;  /* 0x0000000a0010e308 */ /* 0x000ea20000000800 */
[----:B0-----:R-:W-:-:S02]  /*5560*/  @!P1 FMUL.FTZ R12, R17, -1.4426950216293334961 ;  /* 0xbfb8aa3b110c9820 */ /* 0x001fc40000410000 */
[----:B------:R-:W-:Y:S04]  /*5570*/  LDS R19, [R101] ;  /* 0x0000000065137984 */ /* 0x000fe80000000800 */
[----:B------:R-:W-:Y:S01]  /*5580*/  LDS R31, [R95+0x300] ;  /* 0x000300005f1f7984 */ /* 0x000fe20000000800 */
[----:B------:R0:W3:Y:S01]  /*5590*/  @!P1 MUFU.EX2 R17, R12 ;  /* 0x0000000c00119308 */ /* 0x0000e20000000800 */
[----:B-1----:R-:W-:Y:S02]  /*55a0*/  @!P5 FADD.FTZ R15, R13, 1 ;  /* 0x3f8000000d0fd421 */ /* 0x002fe40000010000 */
[----:B------:R-:W-:Y:S04]  /*55b0*/  LDS R33, [R94+0x380] ;  /* 0x000380005e217984 */ /* 0x000fe80000000800 */
[----:B------:R-:W-:Y:S01]  /*55c0*/  @!P0 STS [0x420], R105 ;  /* 0x00042069ff008388 */ /* 0x000fe20000000800 */
[----:B------:R-:W1:Y:S01]  /*55d0*/  @!P2 MUFU.EX2 R0, R0 ;  /* 0x000000000000a308 */ /* 0x000e620000000800 */
[----:B0-----:R-:W-:-:S02]  /*55e0*/  @!P4 FADD.FTZ R12, R11, 1 ;  /* 0x3f8000000b0cc421 */ /* 0x001fc40000010000 */
[----:B------:R-:W-:Y:S01]  /*55f0*/  BAR.SYNC.DEFER_BLOCKING 0x0 ;  /* 0x0000000000007b1d */ /* 0x000fe20000010000 */
[----:B------:R-:W-:-:S04]  /*5600*/  IMAD.WIDE.U32 R10, R131, c[0x0][0x2d8], RZ ;  /* 0x0000b600830a7a25 */ /* 0x000fc800078e00ff */
[----:B--2---:R-:W-:Y:S01]  /*5610*/  @!P6 FADD.FTZ R16, R16, 1 ;  /* 0x3f8000001010e421 */ /* 0x004fe20000010000 */
[----:B------:R-:W0:Y:S01]  /*5620*/  @!P3 MUFU.RCP R14, R14 ;  /* 0x0000000e000eb308 */ /* 0x000e220000001000 */
[----:B------:R-:W-:Y:S01]  /*5630*/  IADD3 R11, R11, R43, RZ ;  /* 0x0000002b0b0b7210 */ /* 0x000fe20007ffe0ff */
[----:B---3--:R-:W-:Y:S02]  /*5640*/  @!P1 FADD.FTZ R17, R17, 1 ;  /* 0x3f80000011119421 */ /* 0x008fe40000010000 */
[----:B-1----:R-:W-:-:S04]  /*5650*/  @!P2 FADD.FTZ R0, R0, 1 ;  /* 0x3f8000000000a421 */ /* 0x002fc80000010000 */
[----:B------:R1:W2:Y:S08]  /*5660*/  @!P4 MUFU.RCP R37, R12 ;  /* 0x0000000c0025c308 */ /* 0x0002b00000001000 */
[----:B------:R-:W3:Y:S01]  /*5670*/  @!P6 MUFU.RCP R39, R16 ;  /* 0x000000100027e308 */ /* 0x000ee20000001000 */
[----:B-1----:R-:W-:Y:S01]  /*5680*/  IMAD.WIDE.U32 R12, R134, c[0x0][0x2e0], R10 ;  /* 0x0000b800860c7a25 */ /* 0x002fe200078e000a */
[----:B------:R-:W1:Y:S01]  /*5690*/  LDS R35, [0x420] ;  /* 0x00042000ff237984 */ /* 0x000e620000000800 */
[----:B------:R-:W-:-:S02]  /*56a0*/  HFMA2.MMA R11, -RZ, RZ, 0, 2.384185791015625e-07 ;  /* 0x00000004ff0b7435 */ /* 0x000fc400000001ff */
[----:B0-----:R-:W-:Y:S01]  /*56b0*/  @!P3 FMUL.FTZ R63, R63, R14 ;  /* 0x0000000e3f3fb220 */ /* 0x001fe20000410000 */
[----:B------:R-:W-:Y:S02]  /*56c0*/  IADD3 R41, P3, R47, R12, RZ ;  /* 0x0000000c2f297210 */ /* 0x000fe40007f7e0ff */
[----:B------:R-:W0:Y:S01]  /*56d0*/  @!P5 MUFU.RCP R18, R15 ;  /* 0x0000000f0012d308 */ /* 0x000e220000001000 */
[----:B--2---:R-:W-:Y:S01]  /*56e0*/  @!P4 FMUL.FTZ R64, R64, R37 ;  /* 0x000000254040c220 */ /* 0x004fe20000410000 */
[----:B------:R-:W-:-:S03]  /*56f0*/  IADD3.X R13, R45, R20, R13, P3, !PT ;  /* 0x000000142d0d7210 */ /* 0x000fc60001ffe40d */
[----:B------:R-:W-:-:S03]  /*5700*/  IMAD.WIDE R10, R2, R11, c[0x0][0x330] ;  /* 0x0000cc00020a7625 */ /* 0x000fc600078e020b */
[----:B------:R2:W4:Y:S01]  /*5710*/  @!P1 MUFU.RCP R14, R17 ;  /* 0x00000011000e9308 */ /* 0x0005220000001000 */
[----:B---3--:R-:W-:Y:S01]  /*5720*/  @!P6 FMUL.FTZ R66, R66, R39 ;  /* 0x000000274242e220 */ /* 0x008fe20000410000 */
[----:B------:R-:W-:-:S06]  /*5730*/  LEA R16, P6, R41, R10, 0x2 ;  /* 0x0000000a29107211 */ /* 0x000fcc00078c10ff */
[----:B------:R-:W3:Y:S01]  /*5740*/  @!P2 MUFU.RCP R15, R0 ;  /* 0x00000000000fa308 */ /* 0x000ee20000001000 */
[----:B0-----:R-:W-:Y:S01]  /*5750*/  @!P5 FMUL.FTZ R65, R65, R18 ;  /* 0x000000124141d220 */ /* 0x001fe20000410000 */
[----:B------:R-:W-:Y:S02]  /*5760*/  IADD3 R12, P5, R2, R107, RZ ;  /* 0x0000006b020c7210 */ /* 0x000fe40007fbe0ff */
[----:B--2---:R-:W-:Y:S02]  /*5770*/  LEA.HI.X R17, R41, R11, R13, 0x2, P6 ;  /* 0x0000000b29117211 */ /* 0x004fe400030f140d */
[----:B------:R-:W-:Y:S01]  /*5780*/  LEA.HI.X.SX32 R13, R107, R3, 0x1, P5 ;  /* 0x000000036b0d7211 */ /* 0x000fe200028f0eff */
[----:B----4-:R-:W-:Y:S02]  /*5790*/  @!P1 FMUL.FTZ R67, R67, R14 ;  /* 0x0000000e43439220 */ /* 0x010fe40000410000 */
[----:B---3--:R-:W-:Y:S01]  /*57a0*/  @!P2 FMUL.FTZ R60, R60, R15 ;  /* 0x0000000f3c3ca220 */ /* 0x008fe20000410000 */
[----:B-1----:R-:W-:-:S02]  /*57b0*/  ISETP.GE.AND P4, PT, R2, R35, PT ;  /* 0x000000230200720c */ /* 0x002fc40003f86270 */
        /* <DEDUP_REMOVED lines=11> */
.L_x_7266:
[----:B------:R-:W-:Y:S05]  /*5870*/  BSYNC B0 ;  /* 0x0000000000007941 */ /* 0x000fea0003800000 */
.L_x_7265:
        /* <DEDUP_REMOVED lines=26> */
[----:B--2---:R-:W-:-:S03]  /*5a20*/  FADD.FTZ R62, R61, R62 ;  /* 0x0000003e3d3e7221 */ /* 0x004fc60000010000 */
[----:B------:R2:W-:Y:S01]  /*5a30*/  STS [R93+0x14], R65 ;  /* 0x000014415d007388 */ /* 0x0005e20000000800 */
[----:B0-----:R-:W-:-:S03]  /*5a40*/  FADD.FTZ R63, R62, R63 ;  /* 0x0000003f3e3f7221 */ /* 0x001fc60000010000 */
[----:B------:R0:W-:Y:S01]  /*5a50*/  STS [R93+0x18], R66 ;  /* 0x000018425d007388 */ /* 0x0001e20000000800 */
[----:B-1----:R-:W-:-:S03]  /*5a60*/  FADD.FTZ R64, R63, R64 ;  /* 0x000000403f407221 */ /* 0x002fc60000010000 */
[----:B------:R-:W-:Y:S01]  /*5a70*/  STS [R93+0x1c], R67 ;  /* 0x00001c435d007388 */ /* 0x000fe20000000800 */
        /* <DEDUP_REMOVED lines=26> */
.L_x_7268:
[----:B------:R-:W-:Y:S05]  /*5c20*/  BSYNC B0 ;  /* 0x0000000000007941 */ /* 0x000fea0003800000 */
.L_x_7267:
[----:B------:R-:W-:Y:S01]  /*5c30*/  MOV R11, R27 ;  /* 0x0000001b000b7202 */ /* 0x000fe20000000f00 */
[----:B------:R-:W-:Y:S01]  /*5c40*/  IMAD R13, R133, c[0x0][0x300], RZ ;  /* 0x0000c000850d7a24 */ /* 0x000fe200078e02ff */
[----:B------:R-:W-:Y:S02]  /*5c50*/  IADD3 R0, P0, R102, -0x380, RZ ;  /* 0xfffffc8066007810 */ /* 0x000fe40007f1e0ff */
[----:B------:R-:W-:Y:S01]  /*5c60*/  ISETP.GE.AND P6, PT, R104, R25, PT ;  /* 0x000000196800720c */ /* 0x000fe20003fc6270 */
[----:B------:R-:W-:Y:S01]  /*5c70*/  IMAD.WIDE.U32 R10, R134, c[0x0][0x300], R10 ;  /* 0x0000c000860a7a25 */ /* 0x000fe200078e000a */
[----:B------:R-:W-:Y:S02]  /*5c80*/  IADD3.X R12, R103, -0x1, RZ, P0, !PT ;  /* 0xffffffff670c7810 */ /* 0x000fe400007fe4ff */
[----:B------:R-:W-:Y:S01]  /*5c90*/  IADD3 R0, P1, R0, c[0x0][0x340], RZ ;  /* 0x0000d00000007a10 */ /* 0x000fe20007f3e0ff */
[----:B0-----:R-:W-:Y:S01]  /*5ca0*/  IMAD R14, R134, c[0x0][0x304], R13 ;  /* 0x0000c100860e7a24 */ /* 0x001fe200078e020d */
[----:B------:R-:W-:-:S02]  /*5cb0*/  IADD3 R13, P0, R47, R10, RZ ;  /* 0x0000000a2f0d7210 */ /* 0x000fc40007f1e0ff */
[----:B------:R-:W-:Y:S02]  /*5cc0*/  IADD3.X R12, R12, c[0x0][0x344], RZ, P1, !PT ;  /* 0x0000d1000c0c7a10 */ /* 0x000fe40000ffe4ff */
[----:B------:R-:W-:Y:S02]  /*5cd0*/  IADD3.X R11, R45, R14, R11, P0, !PT ;  /* 0x0000000e2d0b7210 */ /* 0x000fe400007fe40b */
[C---:B------:R-:W-:Y:S02]  /*5ce0*/  LEA R10, P2, R13.reuse, R0, 0x2 ;  /* 0x000000000d0a7211 */ /* 0x040fe400078410ff */
[-C--:B------:R-:W-:Y:S02]  /*5cf0*/  ISETP.GE.AND P0, PT, R116, R25.reuse, PT ;  /* 0x000000197400720c */ /* 0x080fe40003f06270 */
[----:B------:R-:W-:Y:S02]  /*5d00*/  LEA.HI.X R11, R13, R12, R11, 0x2, P2 ;  /* 0x0000000c0d0b7211 */ /* 0x000fe400010f140b */
[----:B------:R-:W-:-:S02]  /*5d10*/  ISETP.GE.AND P1, PT, R114, R25, PT ;  /* 0x000000197200720c */ /* 0x000fc40003f26270 */
[-C--:B------:R-:W-:Y:S01]  /*5d20*/  ISETP.GE.AND P2, PT, R112, R25.reuse, PT ;  /* 0x000000197000720c */ /* 0x080fe20003f46270 */
[----:B------:R0:W-:Y:S01]  /*5d30*/  @!P6 STG.E [R10.64+0x300], R23 ;  /* 0x000300170a00e986 */ /* 0x0001e2000c101904 */
[-C--:B------:R-:W-:Y:S02]  /*5d40*/  ISETP.GE.AND P3, PT, R110, R25.reuse, PT ;  /* 0x000000196e00720c */ /* 0x080fe40003f66270 */
[-C--:B------:R-:W-:Y:S02]  /*5d50*/  ISETP.GE.AND P4, PT, R108, R25.reuse, PT ;  /* 0x000000196c00720c */ /* 0x080fe40003f86270 */
[----:B------:R-:W-:Y:S01]  /*5d60*/  ISETP.GE.AND P5, PT, R106, R25, PT ;  /* 0x000000196a00720c */ /* 0x000fe20003fa6270 */
[----:B------:R0:W-:Y:S01]  /*5d70*/  @!P0 STG.E [R10.64], R17 ;  /* 0x000000110a008986 */ /* 0x0001e2000c101904 */
[----:B------:R-:W-:Y:S02]  /*5d80*/  ISETP.GT.AND P0, PT, R160, 0x1, PT ;  /* 0x00000001a000780c */ /* 0x000fe40003f04270 */
[----:B------:R-:W-:Y:S01]  /*5d90*/  IADD3 R109, R109, 0x1, RZ ;  /* 0x000000016d6d7810 */ /* 0x000fe20007ffe0ff */
        /* <DEDUP_REMOVED lines=15> */
[----:B------:R-:W-:Y:S01]  /*5e90*/  @!P0 CALL.REL.NOINC `(.L_x_7226) ;  /* 0x0000001000008944 */ /* 0x000fe20003c00000 */
[----:B------:R-:W-:Y:S05]  /*5ea0*/  BRA `(.L_x_7269) ;  /* 0xffffaa3000007947 */ /* 0x000fea000383ffff */
.L_x_7226:
        /* <DEDUP_REMOVED lines=24> */
.L_x_7271:
[----:B0-----:R-:W-:Y:S05]  /*6030*/  BSYNC B0 ;  /* 0x0000000000007941 */ /* 0x001fea0003800000 */
.L_x_7270:
        /* <DEDUP_REMOVED lines=23> */
.L_x_7273:
[----:B------:R-:W1:Y:S02]  /*61b0*/  S2R R9, SR_TID.X ;  /* 0x0000000000097919 */ /* 0x000e640000002100 */
.L_x_7274:
[----:B-1----:R-:W-:Y:S05]  /*61c0*/  BSYNC B0 ;  /* 0x0000000000007941 */ /* 0x002fea0003800000 */
.L_x_7272:
[----:B------:R-:W-:-:S13]  /*61d0*/  ISETP.GE.AND P0, PT, R9, c[0x0][0x16c], PT ;  /* 0x00005b0009007a0c */ /* 0x000fda0003f06270 */
[----:B------:R-:W-:Y:S05]  /*61e0*/  @P0 EXIT ;  /* 0x000000000000094d */ /* 0x000fea0003800000 */
[----:B------:R-:W-:Y:S02]  /*61f0*/  IMAD R133, R133, c[0x0][0x288], RZ ;  /* 0x0000a20085857a24 */ /* 0x000fe400078e02ff */
[----:B------:R-:W-:-:S04]  /*6200*/  IMAD.WIDE.U32 R2, R134, c[0x0][0x288], RZ ;  /* 0x0000a20086027a25 */ /* 0x000fc800078e00ff */
[----:B------:R-:W-:-:S05]  /*6210*/  IMAD R13, R134, c[0x0][0x28c], R133 ;  /* 0x0000a300860d7a24 */ /* 0x000fca00078e0285 */
[----:B------:R-:W-:Y:S02]  /*6220*/  IADD3 R13, R3, R13, RZ ;  /* 0x0000000d030d7210 */ /* 0x000fe40007ffe0ff */
.L_x_7275:
        /* <DEDUP_REMOVED lines=16> */
.L_x_7276:
        /* <DEDUP_REMOVED lines=13> */
.L_x_9118:


//--------------------- .text._Z25selective_scan_bwd_kernelI32Selective_Scan_bwd_kernel_traitsILi32ELi8ELb0ELb1ELb1ELb1ELb1EffEEv12SSMParamsBwd --------------------------
	.section	.text._Z25selective_scan_bwd_kernelI32Selective_Scan_bwd_kernel_traitsILi32ELi8ELb0ELb1ELb1ELb1ELb1EffEEv12SSMParamsBwd,"ax",@progbits
	.sectioninfo	@"SHI_REGISTERS=188"
	.align	128
        .global         _Z25selective_scan_bwd_kernelI32Selective_Scan_bwd_kernel_traitsILi32ELi8ELb0ELb1ELb1ELb1ELb1EffEEv12SSMParamsBwd
        .type           _Z25selective_scan_bwd_kernelI32Selective_Scan_bwd_kernel_traitsILi32ELi8ELb0ELb1ELb1ELb1ELb1EffEEv12SSMParamsBwd,@function
        .size           _Z25selective_scan_bwd_kernelI32Selective_Scan_bwd_kernel_traitsILi32ELi8ELb0ELb1ELb1ELb1ELb1EffEEv12SSMParamsBwd,(.L_x_9119 - _Z25selective_scan_bwd_kernelI32Selective_Scan_bwd_kernel_traitsILi32ELi8ELb0ELb1ELb1ELb1ELb1EffEEv12SSMParamsBwd)
        .other          _Z25selective_scan_bwd_kernelI32Selective_Scan_bwd_kernel_traitsILi32ELi8ELb0ELb1ELb1ELb1ELb1EffEEv12SSMParamsBwd,@"STO_CUDA_ENTRY STV_DEFAULT"
_Z25selective_scan_bwd_kernelI32Selective_Scan_bwd_kernel_traitsILi32ELi8ELb0ELb1ELb1ELb1ELb1EffEEv12SSMParamsBwd:
.text._Z25selective_scan_bwd_kernelI32Selective_Scan_bwd_kernel_traitsILi32ELi8ELb0ELb1ELb1ELb1ELb1EffEEv12SSMParamsBwd:
        /* <DEDUP_REMOVED lines=25> */
[----:B------:R-:W-:Y:S01]  /*0190*/  IMAD R13, R95, c[0x0][0x1e4], R10 ;  /* 0x000079005f0d7a24 */ /* 0x000fe200078e020a */
[----:B------:R-:W-:Y:S01]  /*01a0*/  ISETP.GE.AND P1, PT, R16, RZ, PT ;  /* 0x000000ff1000720c */ /* 0x000fe20003f26270 */
[C---:B------:R-:W-:Y:S01]  /*01b0*/  IMAD R12, R144.reuse, c[0x0][0x278], RZ ;  /* 0x00009e00900c7a24 */ /* 0x040fe200078e02ff */
[----:B------:R-:W-:Y:S01]  /*01c0*/  ISETP.NE.AND P0, PT, RZ, c[0x0][0x178], PT ;  /* 0x00005e00ff007a0c */ /* 0x000fe20003f05270 */
[----:B------:R-:W-:Y:S01]  /*01d0*/  IMAD R14, R144, c[0x0][0x190], RZ ;  /* 0x00006400900e7a24 */ /* 0x000fe200078e02ff */
[----:B0-----:R-:W-:Y:S01]  /*01e0*/  IABS R2, R98 ;  /* 0x0000006200027213 */ /* 0x001fe20000000000 */
[----:B------:R-:W-:Y:S01]  /*01f0*/  IMAD R19, R97, c[0x0][0x1e8], RZ ;  /* 0x00007a0061137a24 */ /* 0x000fe200078e02ff */
[----:B------:R-:W-:Y:S01]  /*0200*/  HFMA2.MMA R90, -RZ, RZ, 0, 0 ;  /* 0x00000000ff5a7435 */ /* 0x000fe200000001ff */
[----:B-1----:R-:W-:Y:S01]  /*0210*/  IMAD.WIDE.U32 R4, R95, c[0x0][0x1e0], RZ ;  /* 0x000078005f047a25 */ /* 0x002fe200078e00ff */
[----:B--2---:R-:W-:Y:S01]  /*0220*/  HFMA2.MMA R6, -RZ, RZ, 0, 0 ;  /* 0x00000000ff067435 */ /* 0x004fe200000001ff */
[----:B------:R-:W-:-:S02]  /*0230*/  MOV R88, RZ ;  /* 0x000000ff00587202 */ /* 0x000fc40000000f00 */
[----:B------:R-:W-:Y:S01]  /*0240*/  IMAD R15, R95, c[0x0][0x194], R14 ;  /* 0x000065005f0f7a24 */ /* 0x000fe200078e020e */
        /* <DEDUP_REMOVED lines=23> */
[----:B------:R-:W-:-:S04]  /*03c0*/  IMAD R11, R95, c[0x0][0x27c], R12 ;  /* 0x00009f005f0b7a24 */ /* 0x000fc800078e020c */
[----:B------:R-:W-:Y:S01]  /*03d0*/  IMAD.WIDE.U32 R2, R98, c[0x0][0x1d8], R2 ;  /* 0x0000760062027a25 */ /* 0x000fe200078e0002 */
[----:B------:R-:W-:-:S03]  /*03e0*/  IADD3 R7, R7, R11, RZ ;  /* 0x0000000b07077210 */ /* 0x000fc60007ffe0ff */
[----:B------:R-:W-:Y:S02]  /*03f0*/  IMAD.WIDE.U32 R10, R95, c[0x0][0x1b0], RZ ;  /* 0x00006c005f0a7a25 */ /* 0x000fe400078e00ff */
[-C--:B------:R-:W-:Y:S02]  /*0400*/  @!P4 IADD3 R0, R0, -R17.reuse, RZ ;  /* 0x800000110000c210 */ /* 0x080fe40007ffe0ff */
[----:B------:R-:W-:Y:S01]  /*0410*/  @!P4 IADD3 R92, R92, 0x1, RZ ;  /* 0x000000015c5cc810 */ /* 0x000fe20007ffe0ff */
[----:B------:R-:W-:Y:S01]  /*0420*/  IMAD.WIDE.U32 R6, R98, c[0x0][0x280], R6 ;  /* 0x0000a00062067a25 */ /* 0x000fe200078e0006 */
[----:B------:R-:W-:Y:S02]  /*0430*/  ISETP.GE.U32.AND P2, PT, R0, R17, PT ;  /* 0x000000110000720c */ /* 0x000fe40003f46070 */
[----:B------:R-:W-:Y:S01]  /*0440*/  IADD3 R84, P4, R13, R4, RZ ;  /* 0x000000040d547210 */ /* 0x000fe20007f9e0ff */
[----:B------:R-:W-:Y:S01]  /*0450*/  IMAD R17, R97, c[0x0][0x1d8], RZ ;  /* 0x0000760061117a24 */ /* 0x000fe200078e02ff */
[----:B------:R-:W-:Y:S01]  /*0460*/  IADD3 R85, P5, R13, R6, RZ ;  /* 0x000000060d557210 */ /* 0x000fe20007fbe0ff */
[----:B------:R-:W-:Y:S01]  /*0470*/  IMAD R0, R144, c[0x0][0x1b0], RZ ;  /* 0x00006c0090007a24 */ /* 0x000fe200078e02ff */
        /* <DEDUP_REMOVED lines=14> */
[----:B------:R-:W-:Y:S02]  /*0560*/  LEA.HI.X R91, R91, c[0x0][0x244], R2, 0x2, P0 ;  /* 0x000091005b5b7a11 */ /* 0x000fe400000f1402 */
[----:B------:R-:W-:Y:S01]  /*0570*/  ISETP.NE.U32.AND P0, PT, RZ, c[0x0][0x260], PT ;  /* 0x00009800ff007a0c */ /* 0x000fe20003f05070 */
[----:B------:R-:W-:Y:S01]  /*0580*/  IMAD R3, R92, c[0x0][0x1ac], R3 ;  /* 0x00006b005c037a24 */ /* 0x000fe200078e0203 */
[----:B------:R-:W-:Y:S02]  /*0590*/  LEA R87, P2, R85, c[0x0][0x308], 0x2 ;  /* 0x0000c20055577a11 */ /* 0x000fe400078410ff */
[----:B------:R-:W-:Y:S02]  /*05a0*/  ISETP.NE.AND.EX P0, PT, RZ, c[0x0][0x264], PT, P0 ;  /* 0x00009900ff007a0c */ /* 0x000fe40003f05300 */
[----:B------:R-:W-:Y:S01]  /*05b0*/  LEA.HI.X R84, R84, c[0x0][0x24c], R5, 0x2, P1 ;  /* 0x0000930054547a11 */ /* 0x000fe200008f1405 */
[----:B------:R-:W-:Y:S01]  /*05c0*/  IMAD R5, R0, c[0x0][0x1c8], RZ ;  /* 0x0000720000057a24 */ /* 0x000fe200078e02ff */
[----:B------:R-:W-:-:S02]  /*05d0*/  IADD3 R79, P5, R13, R8, RZ ;  /* 0x000000080d4f7210 */ /* 0x000fc40007fbe0ff */
[----:B------:R-:W-:Y:S01]  /*05e0*/  IADD3 R0, R9, R3, RZ ;  /* 0x0000000309007210 */ /* 0x000fe20007ffe0ff */
[----:B------:R-:W-:Y:S01]  /*05f0*/  IMAD R5, R92, c[0x0][0x1cc], R5 ;  /* 0x000073005c057a24 */ /* 0x000fe200078e0205 */
[----:B------:R-:W-:Y:S02]  /*0600*/  LEA.HI.X R85, R85, c[0x0][0x30c], R6, 0x2, P2 ;  /* 0x0000c30055557a11 */ /* 0x000fe400010f1406 */
[----:B------:R-:W-:Y:S01]  /*0610*/  ISETP.NE.U32.AND P1, PT, RZ, c[0x0][0x328], PT ;  /* 0x0000ca00ff007a0c */ /* 0x000fe20003f25070 */
[----:B------:R-:W-:Y:S01]  /*0620*/  CS2R R6, SRZ ;  /* 0x0000000000067805 */ /* 0x000fe2000001ff00 */
[----:B------:R-:W-:Y:S02]  /*0630*/  ISETP.NE.U32.AND P2, PT, RZ, c[0x0][0x348], PT ;  /* 0x0000d200ff007a0c */ /* 0x000fe40003f45070 */
[----:B------:R-:W-:Y:S02]  /*0640*/  IADD3 R11, R11, R23, RZ ;  /* 0x000000170b0b7210 */ /* 0x000fe40007ffe0ff */
[----:B------:R-:W-:-:S02]  /*0650*/  IADD3.X R0, R15, R0, RZ, P5, !PT ;  /* 0x000000000f007210 */ /* 0x000fc40002ffe4ff */
[C---:B------:R-:W-:Y:S01]  /*0660*/  LEA R83, P5, R79.reuse, c[0x0][0x228], 0x2 ;  /* 0x00008a004f537a11 */ /* 0x040fe200078a10ff */
[----:B------:R-:W-:Y:S01]  /*0670*/  IMAD.WIDE.U32 R10, R92, c[0x0][0x1c8], R10 ;  /* 0x000072005c0a7a25 */ /* 0x000fe200078e000a */
[----:B------:R-:W-:Y:S02]  /*0680*/  ISETP.NE.AND.EX P1, PT, RZ, c[0x0][0x32c], PT, P1 ;  /* 0x0000cb00ff007a0c */ /* 0x000fe40003f25310 */
[----:B------:R-:W-:Y:S02]  /*0690*/  ISETP.NE.AND.EX P2, PT, RZ, c[0x0][0x34c], PT, P2 ;  /* 0x0000d300ff007a0c */ /* 0x000fe40003f45320 */
[----:B------:R-:W-:Y:S01]  /*06a0*/  LEA.HI.X R79, R79, c[0x0][0x22c], R0, 0x2, P5 ;  /* 0x00008b004f4f7a11 */ /* 0x000fe200028f1400 */
[----:B------:R-:W-:Y:S01]  /*06b0*/  @P0 IMAD R0, R95, c[0x0][0x164], R98 ;  /* 0x000059005f000a24 */ /* 0x000fe200078e0262 */
[----:B------:R-:W-:Y:S02]  /*06c0*/  IADD3 R13, P4, R13, R10, RZ ;  /* 0x0000000a0d0d7210 */ /* 0x000fe40007f9e0ff */
[----:B------:R-:W-:Y:S01]  /*06d0*/  IADD3 R2, R11, R5, RZ ;  /* 0x000000050b027210 */ /* 0x000fe20007ffe0ff */
[----:B------:R-:W-:Y:S01]  /*06e0*/  @P0 IMAD R0, R0, c[0x0][0x174], RZ ;  /* 0x00005d0000000a24 */ /* 0x000fe200078e02ff */
[----:B------:R-:W-:Y:S01]  /*06f0*/  CS2R R4, SRZ ;  /* 0x0000000000047805 */ /* 0x000fe2000001ff00 */
[----:B------:R-:W-:-:S02]  /*0700*/  @P0 MOV R3, 0x8 ;  /* 0x0000000800030802 */ /* 0x000fc40000000f00 */
[----:B------:R-:W-:Y:S01]  /*0710*/  IADD3.X R2, R15, R2, RZ, P4, !PT ;  /* 0x000000020f027210 */ /* 0x000fe200027fe4ff */
[----:B------:R-:W-:Y:S01]  /*0720*/  @P0 IMAD R0, R0, c[0x0][0x16c], RZ ;  /* 0x00005b0000000a24 */ /* 0x000fe200078e02ff */
        /* <DEDUP_REMOVED lines=26> */
.L_x_7325:
[----:B------:R-:W-:Y:S01]  /*08d0*/  IADD3 R140, -R73, c[0x0][0x174], RZ ;  /* 0x00005d00498c7a10 */ /* 0x000fe20007ffe1ff */
[----:B------:R-:W-:Y:S01]  /*08e0*/  BAR.SYNC.DEFER_BLOCKING 0x0 ;  /* 0x0000000000007b1d */ /* 0x000fe20000010000 */
[----:B------:R-:W-:Y:S01]  /*08f0*/  HFMA2.MMA R0, -RZ, RZ, 0, 0 ;  /* 0x00000000ff007435 */ /* 0x000fe200000001ff */
[----:B------:R-:W-:Y:S01]  /*0900*/  LEA R12, P3, R8, R93, 0x2 ;  /* 0x0000005d080c7211 */ /* 0x000fe200078610ff */
[----:B------:R-:W-:Y:S01]  /*0910*/  CS2R R14, SRZ ;  /* 0x00000000000e7805 */ /* 0x000fe2000001ff00 */
[----:B0-----:R-:W-:Y:S02]  /*0920*/  LEA R10, R140, 0xffffff00, 0x8 ;  /* 0xffffff008c0a7811 */ /* 0x001fe400078e40ff */
[----:B------:R-:W-:Y:S02]  /*0930*/  LEA.HI.X R13, R8, R91, R9, 0x2, P3 ;  /* 0x0000005b080d7211 */ /* 0x000fe400018f1409 */
[----:B------:R-:W-:-:S02]  /*0940*/  IADD3 R71, -R10, c[0x0][0x168], RZ ;  /* 0x00005a000a477a10 */ /* 0x000fc40007ffe1ff */
[----:B------:R-:W-:Y:S02]  /*0950*/  MOV R11, RZ ;  /* 0x000000ff000b7202 */ /* 0x000fe40000000f00 */
[-C--:B------:R-:W-:Y:S02]  /*0960*/  ISETP.GE.AND P0, PT, R8, R71.reuse, PT ;  /* 0x000000470800720c */ /* 0x080fe40003f06270 */
[-C--:B------:R-:W-:Y:S02]  /*0970*/  ISETP.GE.AND P1, PT, R82, R71.reuse, PT ;  /* 0x000000475200720c */ /* 0x080fe40003f26270 */
[-C--:B------:R-:W-:Y:S02]  /*0980*/  ISETP.GE.AND P2, PT, R80, R71.reuse, PT ;  /* 0x000000475000720c */ /* 0x080fe40003f46270 */
[-C--:B------:R-:W-:Y:S02]  /*0990*/  ISETP.GE.AND P3, PT, R72, R71.reuse, PT ;  /* 0x000000474800720c */ /* 0x080fe40003f66270 */
[----:B------:R-:W-:-:S05]  /*09a0*/  ISETP.GE.AND P4, PT, R70, R71, PT ;  /* 0x000000474600720c */ /* 0x000fca0003f86270 */
[----:B------:R0:W2:Y:S01]  /*09b0*/  @!P0 LDG.E R0, [R12.64] ;  /* 0x000000040c008981 */ /* 0x0000a2000c1e1900 */
[----:B------:R-:W-:-:S03]  /*09c0*/  ISETP.GE.AND P0, PT, R78, R71, PT ;  /* 0x000000474e00720c */ /* 0x000fc60003f06270 */
[----:B------:R0:W3:Y:S01]  /*09d0*/  @!P1 LDG.E R11, [R12.64+0x80] ;  /* 0x000080040c0b9981 */ /* 0x0000e2000c1e1900 */
[----:B------:R-:W-:-:S03]  /*09e0*/  ISETP.GE.AND P1, PT, R76, R71, PT ;  /* 0x000000474c00720c */ /* 0x000fc60003f26270 */
[----:B------:R0:W4:Y:S01]  /*09f0*/  @!P2 LDG.E R14, [R12.64+0x100] ;  /* 0x000100040c0ea981 */ /* 0x000122000c1e1900 */
[----:B------:R-:W-:Y:S01]  /*0a00*/  ISETP.GE.AND P2, PT, R74, R71, PT ;  /* 0x000000474a00720c */ /* 0x000fe20003f46270 */
[----:B------:R-:W-:Y:S01]  /*0a10*/  HFMA2.MMA R18, -RZ, RZ, 0, 0 ;  /* 0x00000000ff127435 */ /* 0x000fe200000001ff */
[----:B------:R-:W-:Y:S01]  /*0a20*/  CS2R R16, SRZ ;  /* 0x0000000000107805 */ /* 0x000fe2000001ff00 */
        /* <DEDUP_REMOVED lines=13> */
[C---:B0-----:R-:W-:Y:S02]  /*0b00*/  IADD3 R12, R81.reuse, 0x60, RZ ;  /* 0x00000060510c7810 */ /* 0x041fe40007ffe0ff */
[----:B------:R-:W-:Y:S02]  /*0b10*/  SHF.L.U32 R67, R22, 0x2, RZ ;  /* 0x0000000216437819 */ /* 0x000fe400000006ff */
[C---:B------:R-:W-:Y:S02]  /*0b20*/  IADD3 R20, R81.reuse, 0x80, RZ ;  /* 0x0000008051147810 */ /* 0x040fe40007ffe0ff */
[C---:B------:R-:W-:Y:S02]  /*0b30*/  IADD3 R22, R81.reuse, 0xa0, RZ ;  /* 0x000000a051167810 */ /* 0x040fe40007ffe0ff */
[C---:B------:R-:W-:Y:S02]  /*0b40*/  IADD3 R24, R81.reuse, 0xc0, RZ ;  /* 0x000000c051187810 */ /* 0x040fe40007ffe0ff */
[----:B------:R-:W-:-:S02]  /*0b50*/  IADD3 R26, R81, 0xe0, RZ ;  /* 0x000000e0511a7810 */ /* 0x000fc40007ffe0ff */
[-C--:B------:R-:W-:Y:S02]  /*0b60*/  LEA.HI.SX32 R12, R12, R81.reuse, 0x1b ;  /* 0x000000510c0c7211 */ /* 0x080fe400078fdaff */
[-C--:B------:R-:W-:Y:S02]  /*0b70*/  LEA.HI.SX32 R20, R20, R81.reuse, 0x1b ;  /* 0x0000005114147211 */ /* 0x080fe400078fdaff */
[-C--:B------:R-:W-:Y:S02]  /*0b80*/  LEA.HI.SX32 R22, R22, R81.reuse, 0x1b ;  /* 0x0000005116167211 */ /* 0x080fe400078fdaff */
[-C--:B------:R-:W-:Y:S02]  /*0b90*/  LEA.HI.SX32 R24, R24, R81.reuse, 0x1b ;  /* 0x0000005118187211 */ /* 0x080fe400078fdaff */
[----:B------:R-:W-:Y:S02]  /*0ba0*/  SHF.L.U32 R66, R12, 0x2, RZ ;  /* 0x000000020c427819 */ /* 0x000fe400000006ff */
[----:B------:R-:W-:-:S02]  /*0bb0*/  LEA.HI.SX32 R26, R26, R81, 0x1b ;  /* 0x000000511a1a7211 */ /* 0x000fc400078fdaff */
[----:B------:R-:W-:Y:S02]  /*0bc0*/  SHF.L.U32 R65, R20, 0x2, RZ ;  /* 0x0000000214417819 */ /* 0x000fe400000006ff */
[----:B------:R-:W-:Y:S02]  /*0bd0*/  SHF.L.U32 R64, R22, 0x2, RZ ;  /* 0x0000000216407819 */ /* 0x000fe400000006ff */
[----:B------:R-:W-:Y:S01]  /*0be0*/  SHF.L.U32 R63, R24, 0x2, RZ ;  /* 0x00000002183f7819 */ /* 0x000fe200000006ff */
[----:B------:R-:W-:Y:S01]  /*0bf0*/  CS2R R22, SRZ ;  /* 0x0000000000167805 */ /* 0x000fe2000001ff00 */
[----:B------:R-:W-:Y:S02]  /*0c00*/  SHF.L.U32 R62, R26, 0x2, RZ ;  /* 0x000000021a3e7819 */ /* 0x000fe400000006ff */
        /* <DEDUP_REMOVED lines=11> */
[----:B--2---:R0:W-:Y:S04]  /*0cc0*/  STS [R69], R0 ;  /* 0x0000000045007388 */ /* 0x0041e80000000800 */
[----:B---3--:R1:W-:Y:S04]  /*0cd0*/  STS [R68+0x80], R11 ;  /* 0x0000800b44007388 */ /* 0x0083e80000000800 */
[----:B----4-:R-:W-:Y:S01]  /*0ce0*/  STS [R67+0x100], R14 ;  /* 0x0001000e43007388 */ /* 0x010fe20000000800 */
[----:B0-----:R-:W-:Y:S01]  /*0cf0*/  HFMA2.MMA R0, -RZ, RZ, 0, 0 ;  /* 0x00000000ff007435 */ /* 0x001fe200000001ff */
[----:B-1----:R-:W-:-:S02]  /*0d00*/  SHF.L.U32 R11, R81, 0x3, RZ ;  /* 0x00000003510b7819 */ /* 0x002fc400000006ff */
[----:B------:R0:W-:Y:S02]  /*0d10*/  STS [R66+0x180], R15 ;  /* 0x0001800f42007388 */ /* 0x0001e40000000800 */
[----:B------:R-:W-:Y:S02]  /*0d20*/  LEA.HI.SX32 R11, R11, R11, 0x1b ;  /* 0x0000000b0b0b7211 */ /* 0x000fe400078fdaff */
[----:B------:R-:W-:Y:S02]  /*0d30*/  STS [R65+0x200], R16 ;  /* 0x0002001041007388 */ /* 0x000fe40000000800 */
[----:B------:R-:W-:Y:S02]  /*0d40*/  SHF.L.U32 R58, R11, 0x2, RZ ;  /* 0x000000020b3a7819 */ /* 0x000fe400000006ff */
[----:B------:R-:W-:Y:S01]  /*0d50*/  STS [R64+0x280], R17 ;  /* 0x0002801140007388 */ /* 0x000fe20000000800 */
[----:B0-----:R-:W-:-:S03]  /*0d60*/  CS2R R14, SRZ ;  /* 0x00000000000e7805 */ /* 0x001fc6000001ff00 */
[----:B------:R0:W-:Y:S04]  /*0d70*/  STS [R63+0x300], R18 ;  /* 0x000300123f007388 */ /* 0x0001e80000000800 */
[----:B------:R1:W-:Y:S01]  /*0d80*/  STS [R62+0x380], R21 ;  /* 0x000380153e007388 */ /* 0x0003e20000000800 */
[----:B------:R-:W-:-:S06]  /*0d90*/  NOP ;  /* 0x0000000000007918 */ /* 0x000fcc0000000000 */
[----:B------:R-:W-:Y:S01]  /*0da0*/  LDS R59, [R58] ;  /* 0x000000003a3b7984 */ /* 0x000fe20000000800 */
[C---:B0-----:R-:W-:Y:S01]  /*0db0*/  LEA R18, P1, R8.reuse, R87, 0x2 ;  /* 0x0000005708127211 */ /* 0x041fe200078210ff */
[----:B------:R-:W-:Y:S01]  /*0dc0*/  CS2R R16, SRZ ;  /* 0x0000000000107805 */ /* 0x000fe2000001ff00 */
[----:B-1----:R-:W-:Y:S01]  /*0dd0*/  HFMA2.MMA R21, -RZ, RZ, 0, 0 ;  /* 0x00000000ff157435 */ /* 0x002fe200000001ff */
[----:B------:R-:W-:Y:S01]  /*0de0*/  LDS R56, [R58+0x4] ;  /* 0x000004003a387984 */ /* 0x000fe20000000800 */
[----:B------:R-:W-:Y:S02]  /*0df0*/  LEA.HI.X R19, R8, R85, R9, 0x2, P1 ;  /* 0x0000005508137211 */ /* 0x000fe400008f1409 */
[-C--:B------:R-:W-:Y:S01]  /*0e00*/  ISETP.GE.AND P1, PT, R80, R71.reuse, PT ;  /* 0x000000475000720c */ /* 0x080fe20003f26270 */
        /* <DEDUP_REMOVED lines=20> */
[----:B------:R-:W-:Y:S01]  /*0f50*/  HFMA2.MMA R37, -RZ, RZ, 0, 0 ;  /* 0x00000000ff257435 */ /* 0x000fe200000001ff */
[----:B------:R-:W-:Y:S02]  /*0f60*/  MOV R24, RZ ;  /* 0x000000ff00187202 */ /* 0x000fe40000000f00 */
[----:B------:R-:W-:Y:S02]  /*0f70*/  MOV R26, RZ ;  /* 0x000000ff001a7202 */ /* 0x000fe40000000f00 */
[----:B------:R-:W-:Y:S01]  /*0f80*/  MOV R39, RZ ;  /* 0x000000ff00277202 */ /* 0x000fe20000000f00 */
[----:B--2---:R0:W-:Y:S04]  /*0f90*/  STS [R69], R0 ;  /* 0x0000000045007388 */ /* 0x0041e80000000800 */
[----:B---3--:R-:W-:Y:S04]  /*0fa0*/  STS [R68+0x80], R23 ;  /* 0x0000801744007388 */ /* 0x008fe80000000800 */
[----:B----4-:R-:W-:Y:S04]  /*0fb0*/  STS [R67+0x100], R14 ;  /* 0x0001000e43007388 */ /* 0x010fe80000000800 */
[----:B------:R-:W-:Y:S04]  /*0fc0*/  STS [R66+0x180], R15 ;  /* 0x0001800f42007388 */ /* 0x000fe80000000800 */
[----:B------:R1:W-:Y:S04]  /*0fd0*/  STS [R65+0x200], R16 ;  /* 0x0002001041007388 */ /* 0x0003e80000000800 */
[----:B------:R-:W-:Y:S04]  /*0fe0*/  STS [R64+0x280], R17 ;  /* 0x0002801140007388 */ /* 0x000fe80000000800 */
[----:B------:R2:W-:Y:S04]  /*0ff0*/  STS [R63+0x300], R20 ;  /* 0x000300143f007388 */ /* 0x0005e80000000800 */
[----:B------:R3:W-:Y:S01]  /*1000*/  STS [R62+0x380], R21 ;  /* 0x000380153e007388 */ /* 0x0007e20000000800 */
[----:B------:R-:W-:-:S06]  /*1010*/  NOP ;  /* 0x0000000000007918 */ /* 0x000fcc0000000000 */
[----:B------:R-:W2:Y:S04]  /*1020*/  LDS R25, [R58] ;  /* 0x000000003a197984 */ /* 0x000ea80000000800 */
[----:B------:R-:W1:Y:S04]  /*1030*/  LDS R47, [R58+0x4] ;  /* 0x000004003a2f7984 */ /* 0x000e680000000800 */
[----:B------:R-:W1:Y:S04]  /*1040*/  LDS R23, [R58+0x8] ;  /* 0x000008003a177984 */ /* 0x000e680000000800 */
[----:B------:R-:W1:Y:S04]  /*1050*/  LDS R45, [R58+0xc] ;  /* 0x00000c003a2d7984 */ /* 0x000e680000000800 */
[----:B------:R-:W1:Y:S04]  /*1060*/  LDS R27, [R58+0x10] ;  /* 0x000010003a1b7984 */ /* 0x000e680000000800 */
[----:B------:R-:W1:Y:S04]  /*1070*/  LDS R43, [R58+0x14] ;  /* 0x000014003a2b7984 */ /* 0x000e680000000800 */
[----:B------:R-:W1:Y:S04]  /*1080*/  LDS R29, [R58+0x18] ;  /* 0x000018003a1d7984 */ /* 0x000e680000000800 */
[----:B------:R-:W1:Y:S04]  /*1090*/  LDS R31, [R58+0x1c] ;  /* 0x00001c003a1f7984 */ /* 0x000e680000000800 */
        /* <DEDUP_REMOVED lines=12> */
[----:B-1----:R-:W-:-:S02]  /*1160*/  IMAD R16, R144, c[0x0][0x1f0], RZ ;  /* 0x00007c0090107a24 */ /* 0x002fc400078e02ff */
[----:B--2---:R-:W-:Y:S02]  /*1170*/  IMAD R20, R144, c[0x0][0x200], RZ ;  /* 0x0000800090147a24 */ /* 0x004fe400078e02ff */
[----:B------:R-:W-:Y:S02]  /*1180*/  IMAD R11, R97, c[0x0][0x1f8], RZ ;  /* 0x00007e00610b7a24 */ /* 0x000fe400078e02ff */
[C---:B------:R-:W-:Y:S02]  /*1190*/  IMAD R41, R95.reuse, c[0x0][0x1f4], R16 ;  /* 0x00007d005f297a24 */ /* 0x040fe400078e0210 */
[----:B------:R-:W-:-:S04]  /*11a0*/  IMAD.WIDE.U32 R16, R95, c[0x0][0x200], RZ ;  /* 0x000080005f107a25 */ /* 0x000fc800078e00ff */
[C---:B------:R-:W-:Y:S02]  /*11b0*/  IMAD R99, R95.reuse, c[0x0][0x204], R20 ;  /* 0x000081005f637a24 */ /* 0x040fe400078e0214 */
[C---:B------:R-:W-:Y:S01]  /*11c0*/  IMAD R107, R98.reuse, c[0x0][0x1fc], R11 ;  /* 0x00007f00626b7a24 */ /* 0x040fe200078e020b */
[----:B------:R-:W-:Y:S01]  /*11d0*/  SHF.R.S32.HI R11, RZ, 0x1f, R10 ;  /* 0x0000001fff0b7819 */ /* 0x000fe2000001140a */
[----:B------:R-:W-:Y:S01]  /*11e0*/  IMAD.WIDE.U32 R14, R95, c[0x0][0x1f0], RZ ;  /* 0x00007c005f0e7a25 */ /* 0x000fe200078e00ff */
[----:B---3--:R-:W-:Y:S02]  /*11f0*/  IADD3 R21, R17, R99, RZ ;  /* 0x0000006311157210 */ /* 0x008fe40007ffe0ff */
[----:B0-----:R-:W-:Y:S01]  /*1200*/  @!P0 MOV R18, R10 ;  /* 0x0000000a00128202 */ /* 0x001fe20000000f00 */
[----:B------:R-:W-:Y:S01]  /*1210*/  IMAD R17, R97, c[0x0][0x208], RZ ;  /* 0x0000820061117a24 */ /* 0x000fe200078e02ff */
[----:B------:R-:W-:Y:S02]  /*1220*/  @!P0 MOV R19, R11 ;  /* 0x0000000b00138202 */ /* 0x000fe40000000f00 */
[----:B------:R-:W-:Y:S01]  /*1230*/  IADD3 R15, R15, R41, RZ ;  /* 0x000000290f0f7210 */ /* 0x000fe20007ffe0ff */
[----:B------:R-:W-:Y:S01]  /*1240*/  IMAD R109, R98, c[0x0][0x20c], R17 ;  /* 0x00008300626d7a24 */ /* 0x000fe200078e0211 */
[----:B------:R-:W-:Y:S01]  /*1250*/  MOV R20, R16 ;  /* 0x0000001000147202 */ /* 0x000fe20000000f00 */
[----:B------:R-:W-:Y:S01]  /*1260*/  @!P0 IMAD.WIDE.U32 R18, R95, c[0x0][0x200], R18 ;  /* 0x000080005f128a25 */ /* 0x000fe200078e0012 */
[----:B------:R-:W-:-:S03]  /*1270*/  IADD3 R50, R73, -c[0x0][0x174], RZ ;  /* 0x80005d0049327a10 */ /* 0x000fc60007ffe0ff */
[----:B------:R-:W-:Y:S01]  /*1280*/  IMAD.WIDE.U32 R16, R98, c[0x0][0x1f8], R14 ;  /* 0x00007e0062107a25 */ /* 0x000fe200078e000e */
[----:B------:R-:W-:-:S03]  /*1290*/  @!P0 IADD3 R19, R99, R19, RZ ;  /* 0x0000001363138210 */ /* 0x000fc60007ffe0ff */
[----:B------:R-:W-:-:S04]  /*12a0*/  @!P0 IMAD.WIDE.U32 R14, R95, c[0x0][0x1f0], R10 ;  /* 0x00007c005f0e8a25 */ /* 0x000fc800078e000a */
[----:B------:R-:W-:Y:S01]  /*12b0*/  IMAD R50, R50, -0x100, RZ ;  /* 0xffffff0032327824 */ /* 0x000fe200078e02ff */
[----:B------:R-:W-:-:S04]  /*12c0*/  @!P0 IADD3 R15, R41, R15, RZ ;  /* 0x0000000f290f8210 */ /* 0x000fc80007ffe0ff */
[----:B------:R-:W-:Y:S01]  /*12d0*/  SHF.R.S32.HI R49, RZ, 0x1f, R50 ;  /* 0x0000001fff317819 */ /* 0x000fe20000011432 */
[----:B------:R-:W-:Y:S01]  /*12e0*/  @!P0 IMAD.WIDE.U32 R14, R98, c[0x0][0x1f8], R14 ;  /* 0x00007e00620e8a25 */ /* 0x000fe200078e000e */
[----:B------:R-:W-:-:S03]  /*12f0*/  IADD3 R30, P1, R50, R16, RZ ;  /* 0x00000010321e7210 */ /* 0x000fc60007f3e0ff */
[----:B------:R-:W-:Y:S01]  /*1300*/  IMAD.WIDE.U32 R20, R98, c[0x0][0x208], R20 ;  /* 0x0000820062147a25 */ /* 0x000fe200078e0014 */
[----:B------:R-:W-:Y:S02]  /*1310*/  IADD3.X R41, R49, R107, R17, P1, !PT ;  /* 0x0000006b31297210 */ /* 0x000fe40000ffe411 */
[----:B------:R-:W-:Y:S01]  /*1320*/  @!P0 IADD3 R32, P1, R8, R14, RZ ;  /* 0x0000000e08208210 */ /* 0x000fe20007f3e0ff */
[----:B------:R-:W-:Y:S01]  /*1330*/  @!P0 IMAD.WIDE.U32 R16, R98, c[0x0][0x208], R18 ;  /* 0x0000820062108a25 */ /* 0x000fe200078e0012 */
[----:B------:R-:W-:Y:S02]  /*1340*/  LEA R19, P4, R8, c[0x0][0x258], 0x2 ;  /* 0x0000960008137a11 */ /* 0x000fe400078810ff */
[----:B------:R-:W-:Y:S01]  /*1350*/  IADD3 R28, P2, R50, R20, RZ ;  /* 0x00000014321c7210 */ /* 0x000fe20007f5e0ff */
[----:B-----5:R-:W-:-:S03]  /*1360*/  FADD.FTZ R48, R25, R94 ;  /* 0x0000005e19307221 */ /* 0x020fc60000010000 */
[----:B------:R-:W-:Y:S01]  /*1370*/  IADD3.X R21, R49, R109, R21, P2, !PT ;  /* 0x0000006d31157210 */ /* 0x000fe200017fe415 */
        /* <DEDUP_REMOVED lines=8> */
[----:B------:R-:W-:Y:S01]  /*1400*/  FSETP.GTU.FTZ.AND P5, PT, R46, 20, PT ;  /* 0x41a000002e00780b */ /* 0x000fe20003fbc000 */
[----:B----4-:R-:W-:Y:S04]  /*1410*/  STS [R69], R22 ;  /* 0x0000001645007388 */ /* 0x010fe80000000800 */
[----:B------:R-:W-:Y:S04]  /*1420*/  STS [R68+0x80], R33 ;  /* 0x0000802144007388 */ /* 0x000fe80000000800 */
[----:B------:R-:W-:Y:S04]  /*1430*/  STS [R67+0x100], R0 ;  /* 0x0001000043007388 */ /* 0x000fe80000000800 */
[----:B------:R-:W-:Y:S04]  /*1440*/  STS [R66+0x180], R35 ;  /* 0x0001802342007388 */ /* 0x000fe80000000800 */
[----:B------:R-:W-:Y:S04]  /*1450*/  STS [R65+0x200], R24 ;  /* 0x0002001841007388 */ /* 0x000fe80000000800 */
        /* <DEDUP_REMOVED lines=12> */
[----:B0-----:R-:W-:-:S02]  /*1520*/  @!P0 IADD3.X R37, R9, R15, R107, P1, !PT ;  /* 0x0000000f09258210 */ /* 0x001fc40000ffe46b */
[----:B------:R-:W-:Y:S02]  /*1530*/  @!P0 LEA R18, P1, R32, c[0x0][0x268], 0x2 ;  /* 0x00009a0020128a11 */ /* 0x000fe400078210ff */
[C---:B------:R-:W-:Y:S02]  /*1540*/  @!P0 IADD3 R22, P3, R8.reuse, R16, RZ ;  /* 0x0000001008168210 */ /* 0x040fe40007f7e0ff */
[----:B------:R-:W-:Y:S02]  /*1550*/  LEA.HI.X R0, R8, c[0x0][0x25c], R9, 0x2, P4 ;  /* 0x0000970008007a11 */ /* 0x000fe400020f1409 */
[----:B------:R-:W-:Y:S02]  /*1560*/  LEA R16, P4, R28, R19, 0x2 ;  /* 0x000000131c107211 */ /* 0x000fe400078810ff */
[----:B------:R-:W-:Y:S02]  /*1570*/  @!P0 LEA.HI.X R19, R32, c[0x0][0x26c], R37, 0x2, P1 ;  /* 0x00009b0020138a11 */ /* 0x000fe400008f1425 */
[----:B------:R-:W-:-:S02]  /*1580*/  FSETP.GTU.FTZ.AND P1, PT, R48, 20, PT ;  /* 0x41a000003000780b */ /* 0x000fc40003f3c000 */
[C---:B------:R-:W-:Y:S02]  /*1590*/  LEA R35, P2, R8.reuse, c[0x0][0x268], 0x2 ;  /* 0x00009a0008237a11 */ /* 0x040fe400078410ff */
[----:B------:R-:W-:Y:S02]  /*15a0*/  @!P0 IADD3.X R33, R9, R17, R109, P3, !PT ;  /* 0x0000001109218210 */ /* 0x000fe40001ffe46d */
[----:B------:R-:W-:Y:S02]  /*15b0*/  LEA.HI.X R15, R8, c[0x0][0x26c], R9, 0x2, P2 ;  /* 0x00009b00080f7a11 */ /* 0x000fe400010f1409 */
[----:B------:R-:W-:Y:S02]  /*15c0*/  LEA R14, P2, R30, R35, 0x2 ;  /* 0x000000231e0e7211 */ /* 0x000fe400078410ff */
[----:B------:R-:W-:Y:S02]  /*15d0*/  @!P0 LEA R20, P3, R22, c[0x0][0x258], 0x2 ;  /* 0x0000960016148a11 */ /* 0x000fe400078610ff */
[----:B------:R-:W-:-:S02]  /*15e0*/  LEA.HI.X R17, R28, R0, R21, 0x2, P4 ;  /* 0x000000001c117211 */ /* 0x000fc400020f1415 */
[----:B------:R-:W-:Y:S02]  /*15f0*/  LEA.HI.X R15, R30, R15, R41, 0x2, P2 ;  /* 0x0000000f1e0f7211 */ /* 0x000fe400010f1429 */
[----:B------:R-:W-:Y:S02]  /*1600*/  @!P0 LEA.HI.X R21, R22, c[0x0][0x25c], R33, 0x2, P3 ;  /* 0x0000970016158a11 */ /* 0x000fe400018f1421 */
        /* <DEDUP_REMOVED lines=35> */
.L_x_7279:
[----:B--234-:R-:W-:Y:S05]  /*1840*/  BSYNC B0 ;  /* 0x0000000000007941 */ /* 0x01cfea0003800000 */
.L_x_7278:
        /* <DEDUP_REMOVED lines=35> */
.L_x_7281:
[----:B------:R-:W-:Y:S05]  /*1a80*/  BSYNC B0 ;  /* 0x0000000000007941 */ /* 0x000fea0003800000 */
.L_x_7280:
[----:B------:R-:W-:Y:S01]  /*1a90*/  BSSY B0, `(.L_x_7282) ;  /* 0x0000023000007945 */ /* 0x000fe20003800000 */
[----:B-1----:R-:W-:Y:S01]  /*1aa0*/  HFMA2.MMA R26, -RZ, RZ, 0, 0 ;  /* 0x00000000ff1a7435 */ /* 0x002fe200000001ff */
        /* <DEDUP_REMOVED lines=33> */
.L_x_7283:
[----:B------:R-:W-:Y:S05]  /*1cc0*/  BSYNC B0 ;  /* 0x0000000000007941 */ /* 0x000fea0003800000 */
.L_x_7282:
        /* <DEDUP_REMOVED lines=33> */
.L_x_7285:
[----:B------:R-:W-:Y:S05]  /*1ee0*/  BSYNC B0 ;  /* 0x0000000000007941 */ /* 0x000fea0003800000 */
.L_x_7284:
        /* <DEDUP_REMOVED lines=33> */
.L_x_7287:
[----:B------:R-:W-:Y:S05]  /*2100*/  BSYNC B0 ;  /* 0x0000000000007941 */ /* 0x000fea0003800000 */
.L_x_7286:
        /* <DEDUP_REMOVED lines=33> */
.L_x_7289:
[----:B------:R-:W-:Y:S05]  /*2320*/  BSYNC B0 ;  /* 0x0000000000007941 */ /* 0x000fea0003800000 */
.L_x_7288:
        /* <DEDUP_REMOVED lines=33> */
.L_x_7291:
[----:B------:R-:W-:Y:S05]  /*2540*/  BSYNC B0 ;  /* 0x0000000000007941 */ /* 0x000fea0003800000 */
.L_x_7290:
        /* <DEDUP_REMOVED lines=33> */
.L_x_7293:
[----:B------:R-:W-:Y:S05]  /*2760*/  BSYNC B0 ;  /* 0x0000000000007941 */ /* 0x000fea0003800000 */
.L_x_7292:
        /* <DEDUP_REMOVED lines=21> */
[----:B------:R-:W-:Y:S01]  /*28c0*/  HFMA2.MMA R31, -RZ, RZ, 0, 0 ;  /* 0x00000000ff1f7435 */ /* 0x000fe200000001ff */
[----:B------:R-:W-:Y:S01]  /*28d0*/  MOV R34, RZ ;  /* 0x000000ff00227202 */ /* 0x000fe20000000f00 */
[----:B0-----:R-:W-:Y:S01]  /*28e0*/  CS2R R14, SRZ ;  /* 0x00000000000e7805 */ /* 0x001fe2000001ff00 */
[----:B---3--:R-:W-:Y:S04]  /*28f0*/  STS [R69], R26 ;  /* 0x0000001a45007388 */ /* 0x008fe80000000800 */
[----:B--2---:R-:W-:Y:S04]  /*2900*/  STS [R68+0x80], R23 ;  /* 0x0000801744007388 */ /* 0x004fe80000000800 */
[----:B----4-:R-:W-:Y:S04]  /*2910*/  STS [R67+0x100], R22 ;  /* 0x0001001643007388 */ /* 0x010fe80000000800 */
[----:B-----5:R-:W-:Y:S04]  /*2920*/  STS [R66+0x180], R25 ;  /* 0x0001801942007388 */ /* 0x020fe80000000800 */
[----:B------:R-:W-:Y:S04]  /*2930*/  STS [R65+0x200], R24 ;  /* 0x0002001841007388 */ /* 0x000fe80000000800 */
[----:B------:R-:W-:Y:S04]  /*2940*/  STS [R64+0x280], R19 ;  /* 0x0002801340007388 */ /* 0x000fe80000000800 */
[----:B------:R-:W-:Y:S04]  /*2950*/  STS [R63+0x300], R18 ;  /* 0x000300123f007388 */ /* 0x000fe80000000800 */
[----:B------:R0:W-:Y:S01]  /*2960*/  STS [R62+0x380], R27 ;  /* 0x0003801b3e007388 */ /* 0x0001e20000000800 */
[----:B------:R-:W-:-:S06]  /*2970*/  NOP ;  /* 0x0000000000007918 */ /* 0x000fcc0000000000 */
[----:B------:R-:W-:Y:S04]  /*2980*/  LDS R28, [R58] ;  /* 0x000000003a1c7984 */ /* 0x000fe80000000800 */
[----:B------:R-:W-:Y:S04]  /*2990*/  LDS R26, [R58+0x4] ;  /* 0x000004003a1a7984 */ /* 0x000fe80000000800 */
[----:B------:R-:W1:Y:S04]  /*29a0*/  LDS R23, [R58+0x8] ;  /* 0x000008003a177984 */ /* 0x000e680000000800 */
[----:B------:R-:W2:Y:S04]  /*29b0*/  LDS R22, [R58+0xc] ;  /* 0x00000c003a167984 */ /* 0x000ea80000000800 */
[----:B------:R-:W3:Y:S04]  /*29c0*/  LDS R25, [R58+0x10] ;  /* 0x000010003a197984 */ /* 0x000ee80000000800 */
[----:B------:R-:W4:Y:S04]  /*29d0*/  LDS R24, [R58+0x14] ;  /* 0x000014003a187984 */ /* 0x000f280000000800 */
[----:B------:R-:W-:Y:S04]  /*29e0*/  LDS R29, [R58+0x18] ;  /* 0x000018003a1d7984 */ /* 0x000fe80000000800 */
[----:B------:R-:W2:Y:S04]  /*29f0*/  LDS R30, [R58+0x1c] ;  /* 0x00001c003a1e7984 */ /* 0x000ea80000000800 */
        /* <DEDUP_REMOVED lines=16> */
[----:B---3--:R-:W-:Y:S02]  /*2b00*/  FMUL.FTZ R38, R25, -1.4426950216293334961 ;  /* 0xbfb8aa3b19267820 */ /* 0x008fe40000410000 */
[----:B0-----:R-:W-:Y:S02]  /*2b10*/  FMUL.FTZ R21, R26, -1.4426950216293334961 ;  /* 0xbfb8aa3b1a157820 */ /* 0x001fe40000410000 */
[----:B-1----:R-:W-:-:S03]  /*2b20*/  FADD.FTZ R36, R36, 1 ;  /* 0x3f80000024247421 */ /* 0x002fc60000010000 */
[----:B------:R-:W-:Y:S01]  /*2b30*/  MUFU.EX2 R41, R38 ;  /* 0x0000002600297308 */ /* 0x000fe20000000800 */
[----:B----4-:R-:W-:Y:S02]  /*2b40*/  FMUL.FTZ R16, R24, -1.4426950216293334961 ;  /* 0xbfb8aa3b18107820 */ /* 0x010fe40000410000 */
[----:B------:R-:W-:-:S05]  /*2b50*/  FMUL.FTZ R40, R30, -1.4426950216293334961 ;  /* 0xbfb8aa3b1e287820 */ /* 0x000fca0000410000 */
[----:B------:R-:W-:Y:S01]  /*2b60*/  MUFU.RCP R38, R36 ;  /* 0x0000002400267308 */ /* 0x000fe20000001000 */
[----:B------:R-:W-:Y:S02]  /*2b70*/  FMUL.FTZ R20, R28, -1.4426950216293334961 ;  /* 0xbfb8aa3b1c147820 */ /* 0x000fe40000410000 */
[----:B------:R-:W-:-:S05]  /*2b80*/  FMUL.FTZ R39, R29, -1.4426950216293334961 ;  /* 0xbfb8aa3b1d277820 */ /* 0x000fca0000410000 */
[----:B------:R2:W-:Y:S08]  /*2b90*/  MUFU.EX2 R17, R16 ;  /* 0x0000001000117308 */ /* 0x0005f00000000800 */
[----:B------:R-:W0:Y:S01]  /*2ba0*/  MUFU.EX2 R21, R21 ;  /* 0x0000001500157308 */ /* 0x000e220000000800 */
[----:B--2---:R-:W-:-:S07]  /*2bb0*/  FADD.FTZ R16, R37, 1 ;  /* 0x3f80000025107421 */ /* 0x004fce0000010000 */
[----:B------:R-:W-:Y:S08]  /*2bc0*/  MUFU.EX2 R110, R40 ;  /* 0x00000028006e7308 */ /* 0x000ff00000000800 */
[----:B------:R-:W1:Y:S08]  /*2bd0*/  MUFU.EX2 R20, R20 ;  /* 0x0000001400147308 */ /* 0x000e700000000800 */
[----:B------:R-:W2:Y:S01]  /*2be0*/  MUFU.EX2 R108, R39 ;  /* 0x00000027006c7308 */ /* 0x000ea20000000800 */
[----:B0-----:R-:W-:-:S07]  /*2bf0*/  FADD.FTZ R21, R21, 1 ;  /* 0x3f80000015157421 */ /* 0x001fce0000010000 */
[----:B------:R-:W-:Y:S01]  /*2c00*/  MUFU.RCP R39, R16 ;  /* 0x0000001000277308 */ /* 0x000fe20000001000 */
[----:B-1----:R-:W-:Y:S02]  /*2c10*/  FADD.FTZ R20, R20, 1 ;  /* 0x3f80000014147421 */ /* 0x002fe40000010000 */
[----:B------:R-:W-:-:S05]  /*2c20*/  FADD.FTZ R110, R110, 1 ;  /* 0x3f8000006e6e7421 */ /* 0x000fca0000010000 */
[----:B------:R-:W-:Y:S01]  /*2c30*/  MUFU.RCP R35, R21 ;  /* 0x0000001500237308 */ /* 0x000fe20000001000 */
[----:B--2---:R-:W-:Y:S02]  /*2c40*/  FADD.FTZ R108, R108, 1 ;  /* 0x3f8000006c6c7421 */ /* 0x004fe40000010000 */
[----:B------:R-:W-:-:S05]  /*2c50*/  FADD.FTZ R41, R41, 1 ;  /* 0x3f80000029297421 */ /* 0x000fca0000010000 */
[----:B------:R-:W-:Y:S08]  /*2c60*/  MUFU.RCP R33, R20 ;  /* 0x0000001400217308 */ /* 0x000ff00000001000 */
[----:B------:R-:W-:Y:S08]  /*2c70*/  MUFU.RCP R108, R108 ;  /* 0x0000006c006c7308 */ /* 0x000ff00000001000 */
[----:B------:R-:W0:Y:S08]  /*2c80*/  MUFU.RCP R113, R110 ;  /* 0x0000006e00717308 */ /* 0x000e300000001000 */
[----:B------:R-:W-:Y:S01]  /*2c90*/  MUFU.RCP R106, R41 ;  /* 0x00000029006a7308 */ /* 0x000fe20000001000 */
[----:B0-----:R-:W-:-:S04]  /*2ca0*/  FADD.FTZ R111, -R113, 1 ;  /* 0x3f800000716f7421 */ /* 0x001fc80000010100 */
[----:B------:R-:W-:Y:S01]  /*2cb0*/  FFMA.FTZ R115, R30, R111, 1 ;  /* 0x3f8000001e737423 */ /* 0x000fe2000001006f */
[----:B------:R-:W-:Y:S01]  /*2cc0*/  ISETP.NE.AND P6, PT, R86, RZ, PT ;  /* 0x000000ff5600720c */ /* 0x000fe20003fc5270 */
[----:B-----5:R-:W-:Y:S04]  /*2cd0*/  STS [R69], R32 ;  /* 0x0000002045007388 */ /* 0x020fe80000000800 */
        /* <DEDUP_REMOVED lines=8> */
[----:B------:R-:W2:Y:S04]  /*2d60*/  LDS R36, [R58+0x4] ;  /* 0x000004003a247984 */ /* 0x000ea80000000800 */
[----:B------:R-:W3:Y:S04]  /*2d70*/  LDS R37, [R58+0x8] ;  /* 0x000008003a257984 */ /* 0x000ee80000000800 */
[----:B------:R-:W4:Y:S04]  /*2d80*/  LDS R32, [R58] ;  /* 0x000000003a207984 */ /* 0x000f280000000800 */
[----:B------:R-:W5:Y:S04]  /*2d90*/  LDS R40, [R58+0xc] ;  /* 0x00000c003a287984 */ /* 0x000f680000000800 */
[----:B------:R-:W4:Y:S04]  /*2da0*/  LDS R27, [R58+0x10] ;  /* 0x000010003a1b7984 */ /* 0x000f280000000800 */
[----:B------:R-:W5:Y:S04]  /*2db0*/  LDS R34, [R58+0x14] ;  /* 0x000014003a227984 */ /* 0x000f680000000800 */
[----:B------:R-:W5:Y:S04]  /*2dc0*/  LDS R109, [R58+0x18] ;  /* 0x000018003a6d7984 */ /* 0x000f680000000800 */
[----:B------:R-:W5:Y:S01]  /*2dd0*/  LDS R112, [R58+0x1c] ;  /* 0x00001c003a707984 */ /* 0x000f620000000800 */
[----:B0-----:R-:W-:-:S04]  /*2de0*/  FADD.FTZ R14, R17, 1 ;  /* 0x3f800000110e7421 */ /* 0x001fc80000010000 */
[----:B------:R0:W3:Y:S01]  /*2df0*/  MUFU.RCP R107, R14 ;  /* 0x0000000e006b7308 */ /* 0x0000e20000001000 */
[----:B-1----:R-:W-:Y:S02]  /*2e00*/  FADD.FTZ R19, -R39, 1 ;  /* 0x3f80000027137421 */ /* 0x002fe40000010100 */
[----:B------:R-:W-:Y:S02]  /*2e10*/  FADD.FTZ R17, -R35, 1 ;  /* 0x3f80000023117421 */ /* 0x000fe40000010100 */
[----:B--2---:R-:W-:Y:S02]  /*2e20*/  FMUL.FTZ R16, R101, R36 ;  /* 0x0000002465107220 */ /* 0x004fe40000410000 */
[----:B0-----:R-:W-:Y:S02]  /*2e30*/  FADD.FTZ R14, -R38, 1 ;  /* 0x3f800000260e7421 */ /* 0x001fe40000010100 */
[----:B------:R-:W-:Y:S02]  /*2e40*/  FFMA.FTZ R21, R22, R19, 1 ;  /* 0x3f80000016157423 */ /* 0x000fe40000010013 */
[----:B------:R-:W-:-:S02]  /*2e50*/  FFMA.FTZ R17, R26, R17, 1 ;  /* 0x3f8000001a117423 */ /* 0x000fc40000010011 */
[----:B------:R-:W-:Y:S02]  /*2e60*/  FFMA.FTZ R18, R23, R14, 1 ;  /* 0x3f80000017127423 */ /* 0x000fe4000001000e */
[----:B---3--:R-:W-:Y:S02]  /*2e70*/  FMUL.FTZ R19, R100, R37 ;  /* 0x0000002564137220 */ /* 0x008fe40000410000 */
[----:B------:R-:W-:Y:S02]  /*2e80*/  FMUL.FTZ R16, R35, R16 ;  /* 0x0000001023107220 */ /* 0x000fe40000410000 */
[----:B------:R-:W-:Y:S02]  /*2e90*/  FADD.FTZ R15, -R33, 1 ;  /* 0x3f800000210f7421 */ /* 0x000fe40000010100 */
[----:B----4-:R-:W-:Y:S02]  /*2ea0*/  FMUL.FTZ R14, R99, R32 ;  /* 0x00000020630e7220 */ /* 0x010fe40000410000 */
[----:B-----5:R-:W-:-:S02]  /*2eb0*/  FMUL.FTZ R20, R103, R40 ;  /* 0x0000002867147220 */ /* 0x020fc40000410000 */
[----:B------:R-:W-:Y:S02]  /*2ec0*/  FMUL.FTZ R19, R38, R19 ;  /* 0x0000001326137220 */ /* 0x000fe40000410000 */
[----:B------:R-:W-:Y:S01]  /*2ed0*/  FMUL.FTZ R17, R16, R17 ;  /* 0x0000001110117220 */ /* 0x000fe20000410000 */
[----:B------:R-:W-:Y:S01]  /*2ee0*/  BAR.SYNC.DEFER_BLOCKING 0x0 ;  /* 0x0000000000007b1d */ /* 0x000fe20000010000 */
[----:B------:R-:W-:Y:S02]  /*2ef0*/  FFMA.FTZ R15, R28, R15, 1 ;  /* 0x3f8000001c0f7423 */ /* 0x000fe4000001000f */
[----:B------:R-:W-:Y:S02]  /*2f00*/  FMUL.FTZ R14, R33, R14 ;  /* 0x0000000e210e7220 */ /* 0x000fe40000410000 */
[----:B------:R-:W-:Y:S02]  /*2f10*/  FMUL.FTZ R20, R39, R20 ;  /* 0x0000001427147220 */ /* 0x000fe40000410000 */
[----:B------:R-:W-:-:S02]  /*2f20*/  FADD.FTZ R31, -R107, 1 ;  /* 0x3f8000006b1f7421 */ /* 0x000fc40000010100 */
[----:B------:R-:W-:Y:S02]  /*2f30*/  FADD.FTZ R16, -R108, 1 ;  /* 0x3f8000006c107421 */ /* 0x000fe40000010100 */
[----:B------:R-:W-:Y:S02]  /*2f40*/  FMUL.FTZ R19, R19, R18 ;  /* 0x0000001213137220 */ /* 0x000fe40000410000 */
[----:B------:R-:W-:Y:S02]  /*2f50*/  FMUL.FTZ R15, R14, R15 ;  /* 0x0000000f0e0f7220 */ /* 0x000fe40000410000 */
[----:B------:R-:W-:Y:S02]  /*2f60*/  FMUL.FTZ R21, R20, R21 ;  /* 0x0000001514157220 */ /* 0x000fe40000410000 */
[----:B------:R-:W-:Y:S02]  /*2f70*/  FFMA.FTZ R41, R24, R31, 1 ;  /* 0x3f80000018297423 */ /* 0x000fe4000001001f */
[----:B------:R-:W-:-:S02]  /*2f80*/  FFMA.FTZ R18, R29, R16, 1 ;  /* 0x3f8000001d127423 */ /* 0x000fc40000010010 */
[----:B------:R-:W-:Y:S02]  /*2f90*/  FADD.FTZ R14, -R106, 1 ;  /* 0x3f8000006a0e7421 */ /* 0x000fe40000010100 */
        /* <DEDUP_REMOVED lines=62> */
.L_x_7295:
[----:B------:R-:W-:Y:S05]  /*3380*/  BSYNC B0 ;  /* 0x0000000000007941 */ /* 0x000fea0003800000 */
.L_x_7294:
[----:B------:R1:W-:Y:S01]  /*3390*/  @!P2 STG.E [R20.64+-0x300], R121 ;  /* 0xfffd00791400a986 */ /* 0x0003e2000c101904 */
[----:B------:R-:W-:Y:S01]  /*33a0*/  ISETP.GE.AND P1, PT, R78, R115, PT ;  /* 0x000000734e00720c */ /* 0x000fe20003f26270 */
        /* <DEDUP_REMOVED lines=33> */
[----:B0-----:R-:W-:Y:S01]  /*35c0*/  FMUL.FTZ R19, R26, R36 ;  /* 0x000000241a137220 */ /* 0x001fe20000410000 */
[----:B------:R-:W-:Y:S01]  /*35d0*/  BSSY B0, `(.L_x_7297) ;  /* 0x0000035000007945 */ /* 0x000fe20003800000 */
[----:B------:R-:W-:Y:S02]  /*35e0*/  FMUL.FTZ R23, R23, R37 ;  /* 0x0000002517177220 */ /* 0x000fe40000410000 */
[----:B-1----:R-:W-:Y:S02]  /*35f0*/  FMUL.FTZ R21, R22, R40 ;  /* 0x0000002816157220 */ /* 0x002fe40000410000 */
[----:B------:R-:W-:Y:S02]  /*3600*/  FMUL.FTZ R27, R24, R34 ;  /* 0x00000022181b7220 */ /* 0x000fe40000410000 */
[----:B------:R-:W-:-:S02]  /*3610*/  FMUL.FTZ R29, R29, R109 ;  /* 0x0000006d1d1d7220 */ /* 0x000fc40000410000 */
[----:B------:R-:W-:Y:S02]  /*3620*/  FMUL.FTZ R113, R113, R112 ;  /* 0x0000007071717220 */ /* 0x000fe40000410000 */
[----:B------:R-:W-:Y:S01]  /*3630*/  IMAD R18, R144, c[0x0][0x210], RZ ;  /* 0x0000840090127a24 */ /* 0x000fe200078e02ff */
[----:B------:R0:W-:Y:S04]  /*3640*/  STS [R58], R17 ;  /* 0x000000113a007388 */ /* 0x0001e80000000800 */
[----:B------:R1:W-:Y:S04]  /*3650*/  STS [R58+0x4], R19 ;  /* 0x000004133a007388 */ /* 0x0003e80000000800 */
[----:B------:R-:W-:Y:S01]  /*3660*/  STS [R58+0x8], R23 ;  /* 0x000008173a007388 */ /* 0x000fe20000000800 */
[----:B0-----:R-:W-:-:S03]  /*3670*/  IMAD.WIDE.U32 R16, R95, c[0x0][0x210], RZ ;  /* 0x000084005f107a25 */ /* 0x001fc600078e00ff */
[----:B------:R0:W-:Y:S01]  /*3680*/  STS [R58+0xc], R21 ;  /* 0x00000c153a007388 */ /* 0x0001e20000000800 */
[----:B-1----:R-:W-:-:S03]  /*3690*/  IMAD R19, R95, c[0x0][0x214], R18 ;  /* 0x000085005f137a24 */ /* 0x002fc600078e0212 */
[----:B------:R-:W-:Y:S02]  /*36a0*/  STS [R58+0x10], R25 ;  /* 0x000010193a007388 */ /* 0x000fe40000000800 */
[----:B------:R-:W-:Y:S02]  /*36b0*/  IADD3 R17, R17, R19, RZ ;  /* 0x0000001311117210 */ /* 0x000fe40007ffe0ff */
[----:B------:R-:W-:Y:S01]  /*36c0*/  STS [R58+0x14], R27 ;  /* 0x0000141b3a007388 */ /* 0x000fe20000000800 */
[----:B0-----:R-:W-:-:S03]  /*36d0*/  IMAD R21, R97, c[0x0][0x218], RZ ;  /* 0x0000860061157a24 */ /* 0x001fc600078e02ff */
[----:B------:R-:W-:Y:S01]  /*36e0*/  STS [R58+0x18], R29 ;  /* 0x0000181d3a007388 */ /* 0x000fe20000000800 */
[----:B------:R-:W-:-:S03]  /*36f0*/  IMAD.WIDE.U32 R16, R98, c[0x0][0x218], R16 ;  /* 0x0000860062107a25 */ /* 0x000fc600078e0010 */
[----:B------:R-:W-:Y:S01]  /*3700*/  STS [R58+0x1c], R113 ;  /* 0x00001c713a007388 */ /* 0x000fe20000000800 */
[----:B------:R-:W-:-:S06]  /*3710*/  NOP ;  /* 0x0000000000007918 */ /* 0x000fcc0000000000 */
[----:B------:R-:W-:Y:S01]  /*3720*/  LDS R31, [R69] ;  /* 0x00000000451f7984 */ /* 0x000fe20000000800 */
[----:B------:R-:W-:Y:S01]  /*3730*/  IMAD R18, R98, c[0x0][0x21c], R21 ;  /* 0x0000870062127a24 */ /* 0x000fe200078e0215 */
[----:B------:R-:W-:Y:S02]  /*3740*/  IADD3 R16, P0, R50, R16, RZ ;  /* 0x0000001032107210 */ /* 0x000fe40007f1e0ff */
[----:B------:R-:W-:Y:S01]  /*3750*/  LDS R33, [R68+0x80] ;  /* 0x0000800044217984 */ /* 0x000fe20000000800 */
[C---:B------:R-:W-:Y:S02]  /*3760*/  LEA R21, P1, R8.reuse, c[0x0][0x270], 0x2 ;  /* 0x00009c0008157a11 */ /* 0x040fe400078210ff */
[----:B------:R-:W-:Y:S01]  /*3770*/  IADD3.X R17, R49, R18, R17, P0, !PT ;  /* 0x0000001231117210 */ /* 0x000fe200007fe411 */
[----:B------:R-:W-:Y:S01]  /*3780*/  LDS R35, [R67+0x100] ;  /* 0x0001000043237984 */ /* 0x000fe20000000800 */
[----:B------:R-:W-:Y:S02]  /*3790*/  LEA.HI.X R18, R8, c[0x0][0x274], R9, 0x2, P1 ;  /* 0x00009d0008127a11 */ /* 0x000fe400008f1409 */
[C---:B------:R-:W-:Y:S01]  /*37a0*/  LEA R20, P1, R16.reuse, R21, 0x2 ;  /* 0x0000001510147211 */ /* 0x040fe200078210ff */
[----:B------:R-:W-:Y:S03]  /*37b0*/  LDS R37, [R66+0x180] ;  /* 0x0001800042257984 */ /* 0x000fe60000000800 */
[----:B------:R-:W-:Y:S01]  /*37c0*/  LEA.HI.X R21, R16, R18, R17, 0x2, P1 ;  /* 0x0000001210157211 */ /* 0x000fe200008f1411 */
        /* <DEDUP_REMOVED lines=21> */
.L_x_7298:
[----:B------:R-:W-:Y:S05]  /*3920*/  BSYNC B0 ;  /* 0x0000000000007941 */ /* 0x000fea0003800000 */
.L_x_7297:
        /* <DEDUP_REMOVED lines=13> */
.L_x_7296:
        /* <DEDUP_REMOVED lines=12> */
[----:B------:R-:W-:Y:S01]  /*3ac0*/  CS2R R114, SRZ ;  /* 0x0000000000727805 */ /* 0x000fe2000001ff00 */
[----:B------:R-:W-:Y:S01]  /*3ad0*/  FFMA.FTZ R90, R54, R103, R90 ;  /* 0x00000067365a7223 */ /* 0x000fe2000001005a */
[----:B------:R-:W-:Y:S01]  /*3ae0*/  MOV R125, RZ ;  /* 0x000000ff007d7202 */ /* 0x000fe20000000f00 */
[----:B------:R-:W-:Y:S01]  /*3af0*/  FMUL.FTZ R135, R100, R96 ;  /* 0x0000006064877220 */ /* 0x000fe20000410000 */
[----:B------:R-:W-:Y:S01]  /*3b00*/  MOV R121, RZ ;  /* 0x000000ff00797202 */ /* 0x000fe20000000f00 */
[----:B------:R-:W-:Y:S01]  /*3b10*/  FFMA.FTZ R90, R55, R102, R90 ;  /* 0x00000066375a7223 */ /* 0x000fe2000001005a */
[----:B0-----:R-:W-:Y:S01]  /*3b20*/  MOV R117, RZ ;  /* 0x000000ff00757202 */ /* 0x001fe20000000f00 */
        /* <DEDUP_REMOVED lines=9> */
[C---:B------:R-:W-:Y:S01]  /*3bc0*/  IMAD R18, R144.reuse, c[0x0][0x2b8], RZ ;  /* 0x0000ae0090127a24 */ /* 0x040fe200078e02ff */
[----:B------:R-:W-:Y:S01]  /*3bd0*/  MOV R16, R86 ;  /* 0x0000005600107202 */ /* 0x000fe20000000f00 */
[----:B------:R-:W-:Y:S01]  /*3be0*/  IMAD R20, R144, c[0x0][0x298], RZ ;  /* 0x0000a60090147a24 */ /* 0x000fe200078e02ff */
[----:B------:R-:W-:Y:S01]  /*3bf0*/  MOV R17, RZ ;  /* 0x000000ff00117202 */ /* 0x000fe20000000f00 */
[C---:B------:R-:W-:Y:S01]  /*3c00*/  IMAD R23, R95.reuse, c[0x0][0x2bc], R18 ;  /* 0x0000af005f177a24 */ /* 0x040fe200078e0212 */
[----:B------:R-:W-:Y:S01]  /*3c10*/  SHF.R.S32.HI R22, RZ, 0x1f, R92 ;  /* 0x0000001fff167819 */ /* 0x000fe2000001145c */
[C---:B------:R-:W-:Y:S01]  /*3c20*/  IMAD R21, R95.reuse, c[0x0][0x29c], R20 ;  /* 0x0000a7005f157a24 */ /* 0x040fe200078e0214 */
[----:B------:R-:W-:Y:S01]  /*3c30*/  IADD3 R112, R140, -0x1, RZ ;  /* 0xffffffff8c707810 */ /* 0x000fe20007ffe0ff */
[----:B------:R-:W-:Y:S01]  /*3c40*/  IMAD.WIDE.U32 R18, R95, c[0x0][0x2b8], R16 ;  /* 0x0000ae005f127a25 */ /* 0x000fe200078e0010 */
[----:B------:R-:W-:Y:S01]  /*3c50*/  CS2R R110, SRZ ;  /* 0x00000000006e7805 */ /* 0x000fe2000001ff00 */
[----:B------:R-:W-:-:S02]  /*3c60*/  MOV R127, RZ ;  /* 0x000000ff007f7202 */ /* 0x000fc40000000f00 */
[----:B------:R-:W-:Y:S01]  /*3c70*/  IMAD.WIDE.U32 R16, R95, c[0x0][0x298], R16 ;  /* 0x0000a6005f107a25 */ /* 0x000fe200078e0010 */
[----:B------:R-:W-:Y:S02]  /*3c80*/  IADD3 R19, R19, R23, RZ ;  /* 0x0000001713137210 */ /* 0x000fe40007ffe0ff */
[----:B------:R-:W-:Y:S01]  /*3c90*/  LEA.HI R20, R112, R112, RZ, 0x1 ;  /* 0x0000007070147211 */ /* 0x000fe200078f08ff */
[----:B------:R-:W-:Y:S01]  /*3ca0*/  IMAD R23, R22, c[0x0][0x2c0], RZ ;  /* 0x0000b00016177a24 */ /* 0x000fe200078e02ff */
[----:B------:R-:W-:Y:S01]  /*3cb0*/  IADD3 R17, R17, R21, RZ ;  /* 0x0000001511117210 */ /* 0x000fe20007ffe0ff */
[C---:B------:R-:W-:Y:S01]  /*3cc0*/  IMAD.WIDE.U32 R18, R92.reuse, c[0x0][0x2c0], R18 ;  /* 0x0000b0005c127a25 */ /* 0x040fe200078e0012 */
[----:B------:R-:W-:Y:S02]  /*3cd0*/  MOV R109, RZ ;  /* 0x000000ff006d7202 */ /* 0x000fe40000000f00 */
[----:B------:R-:W-:Y:S01]  /*3ce0*/  MOV R125, RZ ;  /* 0x000000ff007d7202 */ /* 0x000fe20000000f00 */
[----:B------:R-:W-:Y:S01]  /*3cf0*/  IMAD R23, R92, c[0x0][0x2c4], R23 ;  /* 0x0000b1005c177a24 */ /* 0x000fe200078e0217 */
[----:B------:R-:W-:Y:S01]  /*3d00*/  LEA R28, P0, R18, c[0x0][0x320], 0x2 ;  /* 0x0000c800121c7a11 */ /* 0x000fe200078010ff */
[----:B------:R-:W-:Y:S01]  /*3d10*/  IMAD R21, R22, c[0x0][0x2a0], RZ ;  /* 0x0000a80016157a24 */ /* 0x000fe200078e02ff */
[----:B------:R-:W-:Y:S01]  /*3d20*/  MOV R123, RZ ;  /* 0x000000ff007b7202 */ /* 0x000fe20000000f00 */
[----:B------:R-:W-:Y:S01]  /*3d30*/  IMAD.WIDE.U32 R16, R92, c[0x0][0x2a0], R16 ;  /* 0x0000a8005c107a25 */ /* 0x000fe200078e0010 */
[----:B------:R-:W-:-:S02]  /*3d40*/  IADD3 R19, R19, R23, RZ ;  /* 0x0000001713137210 */ /* 0x000fc40007ffe0ff */
[----:B------:R-:W-:Y:S01]  /*3d50*/  MOV R121, RZ ;  /* 0x000000ff00797202 */ /* 0x000fe20000000f00 */
[----:B------:R-:W-:Y:S01]  /*3d60*/  IMAD R21, R92, c[0x0][0x2a4], R21 ;  /* 0x0000a9005c157a24 */ /* 0x000fe200078e0215 */
[----:B------:R-:W-:Y:S02]  /*3d70*/  LEA.HI.X R29, R18, c[0x0][0x324], R19, 0x2, P0 ;  /* 0x0000c900121d7a11 */ /* 0x000fe400000f1413 */
[----:B------:R-:W-:Y:S02]  /*3d80*/  LEA R30, P0, R16, c[0x0][0x318], 0x2 ;  /* 0x0000c600101e7a11 */ /* 0x000fe400078010ff */
[----:B------:R-:W-:Y:S01]  /*3d90*/  IADD3 R17, R17, R21, RZ ;  /* 0x0000001511117210 */ /* 0x000fe20007ffe0ff */
[----:B------:R-:W-:Y:S01]  /*3da0*/  IMAD.WIDE R28, R50, 0x4, R28 ;  /* 0x00000004321c7825 */ /* 0x000fe200078e021c */
[----:B------:R-:W-:Y:S02]  /*3db0*/  LOP3.LUT R19, R20, 0xfffffe, RZ, 0xc0, !PT ;  /* 0x00fffffe14137812 */ /* 0x000fe400078ec0ff */
[----:B------:R-:W-:-:S02]  /*3dc0*/  LEA.HI.X R31, R16, c[0x0][0x31c], R17, 0x2, P0 ;  /* 0x0000c700101f7a11 */ /* 0x000fc400000f1411 */
[C---:B------:R-:W-:Y:S02]  /*3dd0*/  IADD3 R16, P5, R28.reuse, -0x380, RZ ;  /* 0xfffffc801c107810 */ /* 0x040fe40007fbe0ff */
[----:B------:R-:W-:Y:S01]  /*3de0*/  IADD3 R18, P4, R28, -0x300, RZ ;  /* 0xfffffd001c127810 */ /* 0x000fe20007f9e0ff */
[----:B------:R-:W-:Y:S01]  /*3df0*/  IMAD.WIDE R30, R50, 0x4, R30 ;  /* 0x00000004321e7825 */ /* 0x000fe200078e021e */
[C---:B------:R-:W-:Y:S02]  /*3e00*/  IADD3 R20, P3, R28.reuse, -0x280, RZ ;  /* 0xfffffd801c147810 */ /* 0x040fe40007f7e0ff */
[C---:B------:R-:W-:Y:S02]  /*3e10*/  IADD3 R22, P2, R28.reuse, -0x200, RZ ;  /* 0xfffffe001c167810 */ /* 0x040fe40007f5e0ff */
[C---:B------:R-:W-:Y:S02]  /*3e20*/  IADD3 R24, P1, R28.reuse, -0x180, RZ ;  /* 0xfffffe801c187810 */ /* 0x040fe40007f3e0ff */
[----:B------:R-:W-:-:S02]  /*3e30*/  IADD3 R26, P0, R28, -0x100, RZ ;  /* 0xffffff001c1a7810 */ /* 0x000fc40007f1e0ff */
[C---:B------:R-:W-:Y:S02]  /*3e40*/  IADD3.X R17, R29.reuse, -0x1, RZ, P5, !PT ;  /* 0xffffffff1d117810 */ /* 0x040fe40002ffe4ff */
[----:B------:R-:W-:Y:S02]  /*3e50*/  IADD3 R28, P5, R28, -0x80, RZ ;  /* 0xffffff801c1c7810 */ /* 0x000fe40007fbe0ff */
[----:B------:R-:W-:Y:S02]  /*3e60*/  IADD3 R112, R112, -R19, RZ ;  /* 0x8000001370707210 */ /* 0x000fe40007ffe0ff */
        /* <DEDUP_REMOVED lines=10> */
.L_x_7320:
[----:B------:R-:W-:Y:S01]  /*3f10*/  SHF.R.S32.HI R38, RZ, 0x1f, R111 ;  /* 0x0000001fff267819 */ /* 0x000fe2000001146f */
[C---:B------:R-:W-:Y:S01]  /*3f20*/  IMAD.WIDE.U32 R32, R111.reuse, c[0x0][0x1a0], R8 ;  /* 0x000068006f207a25 */ /* 0x040fe200078e0008 */
[----:B------:R-:W-:Y:S01]  /*3f30*/  IADD3 R71, -R10, c[0x0][0x168], RZ ;  /* 0x00005a000a477a10 */ /* 0x000fe20007ffe1ff */
[----:B--2---:R-:W-:Y:S01]  /*3f40*/  CS2R R40, SRZ ;  /* 0x0000000000287805 */ /* 0x004fe2000001ff00 */
[----:B------:R-:W-:Y:S01]  /*3f50*/  MOV R39, RZ ;  /* 0x000000ff00277202 */ /* 0x000fe20000000f00 */
[----:B------:R-:W-:Y:S01]  /*3f60*/  IMAD R34, R38, c[0x0][0x1a0], RZ ;  /* 0x0000680026227a24 */ /* 0x000fe200078e02ff */
[-C--:B------:R-:W-:Y:S02]  /*3f70*/  ISETP.GE.AND P5, PT, R8, R71.reuse, PT ;  /* 0x000000470800720c */ /* 0x080fe40003fa6270 */
[----:B------:R-:W-:Y:S01]  /*3f80*/  ISETP.GE.AND P0, PT, R82, R71, PT ;  /* 0x000000475200720c */ /* 0x000fe20003f06270 */
[----:B------:R-:W-:Y:S01]  /*3f90*/  IMAD R35, R111, c[0x0][0x1a4], R34 ;  /* 0x000069006f237a24 */ /* 0x000fe200078e0222 */
[----:B------:R-:W-:-:S02]  /*3fa0*/  LEA R34, P1, R32, R83, 0x2 ;  /* 0x0000005320227211 */ /* 0x000fc400078210ff */
[----:B------:R-:W-:Y:S02]  /*3fb0*/  ISETP.GE.AND P2, PT, R78, R71, PT ;  /* 0x000000474e00720c */ /* 0x000fe40003f46270 */
[----:B------:R-:W-:Y:S02]  /*3fc0*/  IADD3 R33, R33, R35, RZ ;  /* 0x0000002321217210 */ /* 0x000fe40007ffe0ff */
[----:B------:R-:W-:Y:S02]  /*3fd0*/  ISETP.GE.AND P3, PT, R76, R71, PT ;  /* 0x000000474c00720c */ /* 0x000fe40003f66270 */
[----:B------:R-:W-:Y:S02]  /*3fe0*/  LEA.HI.X R35, R32, R79, R33, 0x2, P1 ;  /* 0x0000004f20237211 */ /* 0x000fe400008f1421 */
[-C--:B------:R-:W-:Y:S02]  /*3ff0*/  ISETP.GE.AND P1, PT, R80, R71.reuse, PT ;  /* 0x000000475000720c */ /* 0x080fe40003f26270 */
[-C--:B------:R-:W-:Y:S01]  /*4000*/  ISETP.GE.AND P4, PT, R74, R71.reuse, PT ;  /* 0x000000474a00720c */ /* 0x080fe20003f86270 */
[----:B0-----:R0:W2:Y:S01]  /*4010*/  @!P5 LDG.E R40, [R34.64] ;  /* 0x000000042228d981 */ /* 0x0010a2000c1e1900 */
[----:B------:R-:W-:Y:S01]  /*4020*/  ISETP.GE.AND P5, PT, R72, R71, PT ;  /* 0x000000474800720c */ /* 0x000fe20003fa6270 */
[----:B------:R-:W-:-:S02]  /*4030*/  HFMA2.MMA R124, -RZ, RZ, 0, 0 ;  /* 0x00000000ff7c7435 */ /* 0x000fc400000001ff */
[----:B---3--:R0:W3:Y:S01]  /*4040*/  @!P0 LDG.E R39, [R34.64+0x80] ;  /* 0x0000800422278981 */ /* 0x0080e2000c1e1900 */
[----:B------:R-:W-:Y:S01]  /*4050*/  ISETP.GE.AND P0, PT, R70, R71, PT ;  /* 0x000000474600720c */ /* 0x000fe20003f06270 */
[----:B------:R-:W-:Y:S01]  /*4060*/  CS2R R106, SRZ ;  /* 0x00000000006a7805 */ /* 0x000fe2000001ff00 */
[----:B------:R-:W-:Y:S01]  /*4070*/  HFMA2.MMA R139, -RZ, RZ, 0, 0 ;  /* 0x00000000ff8b7435 */ /* 0x000fe200000001ff */
        /* <DEDUP_REMOVED lines=31> */
[----:B--2---:R-:W-:Y:S04]  /*4270*/  STS [R69], R40 ;  /* 0x0000002845007388 */ /* 0x004fe80000000800 */
[----:B---3--:R-:W-:Y:S04]  /*4280*/  STS [R68+0x80], R39 ;  /* 0x0000802744007388 */ /* 0x008fe80000000800 */
[----:B----4-:R0:W-:Y:S04]  /*4290*/  STS [R67+0x100], R106 ;  /* 0x0001006a43007388 */ /* 0x0101e80000000800 */
[----:B------:R1:W-:Y:S04]  /*42a0*/  STS [R66+0x180], R41 ;  /* 0x0001802942007388 */ /* 0x0003e80000000800 */
[----:B------:R-:W-:Y:S04]  /*42b0*/  STS [R65+0x200], R124 ;  /* 0x0002007c41007388 */ /* 0x000fe80000000800 */
[----:B------:R-:W-:Y:S04]  /*42c0*/  STS [R64+0x280], R107 ;  /* 0x0002806b40007388 */ /* 0x000fe80000000800 */
        /* <DEDUP_REMOVED lines=8> */
[----:B------:R-:W-:Y:S01]  /*4350*/  ISETP.GE.AND P2, PT, R74, R71, PT ;  /* 0x000000474a00720c */ /* 0x000fe20003f46270 */
[----:B0-----:R-:W-:Y:S01]  /*4360*/  HFMA2.MMA R106, -RZ, RZ, 0, 0 ;  /* 0x00000000ff6a7435 */ /* 0x001fe200000001ff */
[----:B-1----:R-:W-:Y:S01]  /*4370*/  CS2R R40, SRZ ;  /* 0x0000000000287805 */ /* 0x002fe2000001ff00 */
        /* <DEDUP_REMOVED lines=9> */
[----:B------:R-:W-:Y:S01]  /*4410*/  FMUL.FTZ R145, R108, 1.4426950216293334961 ;  /* 0x3fb8aa3b6c917820 */ /* 0x000fe20000410000 */
[-C--:B------:R-:W-:Y:S01]  /*4420*/  LEA.HI.SX32 R69, R81, R81.reuse, 0x1b ;  /* 0x0000005151457211 */ /* 0x080fe200078fdaff */
[----:B------:R-:W-:Y:S01]  /*4430*/  LDS R136, [R58] ;  /* 0x000000003a887984 */ /* 0x000fe20000000800 */
[-C--:B------:R-:W-:Y:S02]  /*4440*/  LEA.HI.SX32 R62, R62, R81.reuse, 0x1b ;  /* 0x000000513e3e7211 */ /* 0x080fe400078fdaff */
[----:B------:R-:W-:Y:S01]  /*4450*/  LEA.HI.SX32 R64, R64, R81, 0x1b ;  /* 0x0000005140407211 */ /* 0x000fe200078fdaff */
[----:B------:R-:W0:Y:S01]  /*4460*/  LDS R134, [R58+0x4] ;  /* 0x000004003a867984 */ /* 0x000e220000000800 */
[----:B------:R-:W-:Y:S01]  /*4470*/  ISETP.NE.AND P0, PT, R142, RZ, PT ;  /* 0x000000ff8e00720c */ /* 0x000fe20003f05270 */
[----:B------:R-:W-:Y:S01]  /*4480*/  FMUL.FTZ R139, R145, R48 ;  /* 0x00000030918b7220 */ /* 0x000fe20000410000 */
[----:B------:R-:W-:Y:S01]  /*4490*/  ISETP.NE.AND P1, PT, R86, RZ, PT ;  /* 0x000000ff5600720c */ /* 0x000fe20003f25270 */
[----:B------:R-:W-:Y:S01]  /*44a0*/  LDS R132, [R58+0x8] ;  /* 0x000008003a847984 */ /* 0x000fe20000000800 */
[----:B------:R-:W-:-:S02]  /*44b0*/  SHF.L.U32 R69, R69, 0x2, RZ ;  /* 0x0000000245457819 */ /* 0x000fc400000006ff */
[----:B------:R-:W-:Y:S01]  /*44c0*/  SHF.L.U32 R67, R62, 0x2, RZ ;  /* 0x000000023e437819 */ /* 0x000fe200000006ff */
[----:B------:R-:W-:Y:S01]  /*44d0*/  LDS R130, [R58+0xc] ;  /* 0x00000c003a827984 */ /* 0x000fe20000000800 */
[----:B------:R-:W-:Y:S02]  /*44e0*/  SHF.L.U32 R68, R64, 0x2, RZ ;  /* 0x0000000240447819 */ /* 0x000fe400000006ff */
[C---:B------:R-:W-:Y:S01]  /*44f0*/  IADD3 R146, R81.reuse, 0x60, RZ ;  /* 0x0000006051927810 */ /* 0x040fe20007ffe0ff */
[----:B------:R-:W-:Y:S01]  /*4500*/  LDS R128, [R58+0x10] ;  /* 0x000010003a807984 */ /* 0x000fe20000000800 */
[C---:B------:R-:W-:Y:S02]  /*4510*/  IADD3 R62, R81.reuse, 0xc0, RZ ;  /* 0x000000c0513e7810 */ /* 0x040fe40007ffe0ff */
[----:B------:R-:W-:Y:S01]  /*4520*/  ISETP.LT.OR P2, PT, R140, 0x2, P0 ;  /* 0x000000028c00780c */ /* 0x000fe20000741670 */
[----:B------:R-:W1:Y:S01]  /*4530*/  LDS R126, [R58+0x14] ;  /* 0x000014003a7e7984 */ /* 0x000e620000000800 */
[----:B------:R-:W-:-:S02]  /*4540*/  IADD3 R66, R81, 0x80, RZ ;  /* 0x0000008051427810 */ /* 0x000fc40007ffe0ff */
[C---:B---3--:R-:W-:Y:S01]  /*4550*/  IADD3 R32, R81.reuse, 0xe0, RZ ;  /* 0x000000e051207810 */ /* 0x048fe20007ffe0ff */
[----:B------:R-:W2:Y:S01]  /*4560*/  LDS R124, [R58+0x18] ;  /* 0x000018003a7c7984 */ /* 0x000ea20000000800 */
[----:B------:R-:W-:Y:S01]  /*4570*/  IADD3 R64, R81, 0xa0, RZ ;  /* 0x000000a051407810 */ /* 0x000fe20007ffe0ff */
[----:B------:R-:W3:Y:S01]  /*4580*/  MUFU.EX2 R139, R139 ;  /* 0x0000008b008b7308 */ /* 0x000ee20000000800 */
        /* <DEDUP_REMOVED lines=10> */
[----:B------:R-:W-:Y:S02]  /*4630*/  LEA R32, R112, R111, 0x8 ;  /* 0x0000006f70207211 */ /* 0x000fe400078e40ff */
        /* <DEDUP_REMOVED lines=8> */
[----:B------:R-:W-:Y:S01]  /*46c0*/  MUFU.EX2 R146, R146 ;  /* 0x0000009200927308 */ /* 0x000fe20000000800 */
[----:B0-----:R-:W-:Y:S01]  /*46d0*/  FMUL.FTZ R166, R134, R151 ;  /* 0x0000009786a67220 */ /* 0x001fe20000410000 */
[----:B------:R-:W-:Y:S01]  /*46e0*/  BSSY B0, `(.L_x_7300) ;  /* 0x000004b000007945 */ /* 0x000fe20003800000 */
[----:B------:R-:W-:Y:S02]  /*46f0*/  FMUL.FTZ R155, R52, R43 ;  /* 0x0000002b349b7220 */ /* 0x000fe40000410000 */
[----:B------:R-:W-:Y:S02]  /*4700*/  FMUL.FTZ R153, R53, R42 ;  /* 0x0000002a35997220 */ /* 0x000fe40000410000 */
[----:B------:R-:W-:Y:S02]  /*4710*/  FMUL.FTZ R149, R55, R44 ;  /* 0x0000002c37957220 */ /* 0x000fe40000410000 */
[----:B-1----:R-:W-:Y:S02]  /*4720*/  FMUL.FTZ R155, R126, R155 ;  /* 0x0000009b7e9b7220 */ /* 0x002fe40000410000 */
[----:B--2---:R-:W-:Y:S01]  /*4730*/  FMUL.FTZ R153, R124, R153 ;  /* 0x000000997c997220 */ /* 0x004fe20000410000 */
[----:B----4-:R-:W-:Y:S04]  /*4740*/  STS [R69+0x420], R34 ;  /* 0x0004202245007388 */ /* 0x010fe80000000800 */
[----:B------:R0:W-:Y:S04]  /*4750*/  STS [R68+0x4a0], R35 ;  /* 0x0004a02344007388 */ /* 0x0001e80000000800 */
[----:B------:R-:W-:Y:S01]  /*4760*/  STS [R67+0x520], R36 ;  /* 0x0005202443007388 */ /* 0x000fe20000000800 */
[----:B0-----:R-:W-:-:S04]  /*4770*/  SHF.L.U32 R35, R81, 0x3, RZ ;  /* 0x0000000351237819 */ /* 0x001fc800000006ff */
[----:B------:R-:W-:Y:S01]  /*4780*/  LEA.HI.SX32 R35, R35, R35, 0x1b ;  /* 0x0000002323237211 */ /* 0x000fe200078fdaff */
[----:B------:R-:W-:Y:S01]  /*4790*/  STS [R66+0x5a0], R37 ;  /* 0x0005a02542007388 */ /* 0x000fe20000000800 */
[----:B------:R-:W-:Y:S02]  /*47a0*/  @!P2 IADD3 R34, R140, -0x2, RZ ;  /* 0xfffffffe8c22a810 */ /* 0x000fe40007ffe0ff */
[----:B------:R-:W-:Y:S01]  /*47b0*/  SHF.L.U32 R58, R35, 0x2, RZ ;  /* 0x00000002233a7819 */ /* 0x000fe200000006ff */
[----:B------:R0:W-:Y:S04]  /*47c0*/  STS [R65+0x620], R40 ;  /* 0x0006202841007388 */ /* 0x0001e80000000800 */
[----:B------:R1:W-:Y:S01]  /*47d0*/  STS [R64+0x6a0], R39 ;  /* 0x0006a02740007388 */ /* 0x0003e20000000800 */
[----:B------:R-:W-:-:S03]  /*47e0*/  @!P2 IMAD R33, R34, c[0x0][0x16c], R111 ;  /* 0x00005b002221aa24 */ /* 0x000fc600078e026f */
[----:B------:R-:W-:Y:S01]  /*47f0*/  STS [R63+0x720], R106 ;  /* 0x0007206a3f007388 */ /* 0x000fe20000000800 */
[----:B0-----:R-:W-:-:S03]  /*4800*/  SHF.L.U32 R40, R32, 0x2, RZ ;  /* 0x0000000220287819 */ /* 0x001fc600000006ff */
        /* <DEDUP_REMOVED lines=10> */
[----:B---3--:R3:W-:Y:S01]  /*48b0*/  STS [R40+0x12b8], R139 ;  /* 0x0012b88b28007388 */ /* 0x0087e20000000800 */
[----:B------:R-:W-:-:S03]  /*48c0*/  @!P2 IMAD.WIDE R32, R33, 0x8, R2 ;  /* 0x000000082120a825 */ /* 0x000fc600078e0202 */
[----:B------:R-:W-:Y:S01]  /*48d0*/  BAR.SYNC.DEFER_BLOCKING 0x0 ;  /* 0x0000000000007b1d */ /* 0x000fe20000010000 */
[C---:B-1----:R-:W-:Y:S02]  /*48e0*/  FMUL.FTZ R39, R145.reuse, R47 ;  /* 0x0000002f91277220 */ /* 0x042fe40000410000 */
[----:B0-----:R-:W-:-:S04]  /*48f0*/  FMUL.FTZ R41, R145, R46 ;  /* 0x0000002e91297220 */ /* 0x001fc80000410000 */
[----:B------:R-:W0:Y:S01]  /*4900*/  MUFU.EX2 R39, R39 ;  /* 0x0000002700277308 */ /* 0x000e220000000800 */
[----:B------:R-:W-:Y:S01]  /*4910*/  FMUL.FTZ R106, R145, R44 ;  /* 0x0000002c916a7220 */ /* 0x000fe20000410000 */
[----:B------:R0:W5:Y:S01]  /*4920*/  @!P2 LDG.E R164, [R32.64+0x4] ;  /* 0x0000040420a4a981 */ /* 0x000162000c1e1900 */
[----:B------:R-:W-:-:S05]  /*4930*/  ISETP.NE.AND P2, PT, R86, 0x1f, PT ;  /* 0x0000001f5600780c */ /* 0x000fca0003f45270 */
[----:B------:R-:W1:Y:S01]  /*4940*/  MUFU.EX2 R41, R41 ;  /* 0x0000002900297308 */ /* 0x000e620000000800 */
[----:B---3--:R-:W-:-:S07]  /*4950*/  FMUL.FTZ R40, R145, R42 ;  /* 0x0000002a91287220 */ /* 0x008fce0000410000 */
[----:B------:R3:W3:Y:S01]  /*4960*/  @P2 LDS R165, [R86.X4+0x1abc] ;  /* 0x001abc0056a52984 */ /* 0x0006e20000004800 */
[----:B------:R-:W2:Y:S01]  /*4970*/  MUFU.EX2 R106, R106 ;  /* 0x0000006a006a7308 */ /* 0x000ea20000000800 */
[----:B0-----:R-:W-:-:S04]  /*4980*/  FMUL.FTZ R32, R139, R39 ;  /* 0x000000278b207220 */ /* 0x001fc80000410000 */
[----:B-1----:R-:W-:-:S03]  /*4990*/  FMUL.FTZ R32, R41, R32 ;  /* 0x0000002029207220 */ /* 0x002fc60000410000 */
[----:B------:R-:W0:Y:S01]  /*49a0*/  MUFU.EX2 R40, R40 ;  /* 0x0000002800287308 */ /* 0x000e220000000800 */
[----:B------:R-:W-:Y:S02]  /*49b0*/  FMUL.FTZ R147, R107, R32 ;  /* 0x000000206b937220 */ /* 0x000fe40000410000 */
[----:B------:R-:W-:Y:S02]  /*49c0*/  FMUL.FTZ R37, R59, R48 ;  /* 0x000000303b257220 */ /* 0x000fe40000410000 */
[----:B------:R-:W-:Y:S02]  /*49d0*/  FMUL.FTZ R35, R57, R46 ;  /* 0x0000002e39237220 */ /* 0x000fe40000410000 */
[----:B------:R-:W-:Y:S02]  /*49e0*/  FMUL.FTZ R152, R136, R37 ;  /* 0x0000002588987220 */ /* 0x000fe40000410000 */
[----:B--2---:R-:W-:Y:S02]  /*49f0*/  FMUL.FTZ R147, R106, R147 ;  /* 0x000000936a937220 */ /* 0x004fe40000410000 */
[----:B------:R-:W-:-:S02]  /*4a00*/  FMUL.FTZ R33, R54, R45 ;  /* 0x0000002d36217220 */ /* 0x000fc40000410000 */
[----:B------:R-:W-:Y:S02]  /*4a10*/  FMUL.FTZ R145, R148, R147 ;  /* 0x0000009394917220 */ /* 0x000fe40000410000 */
[----:B------:R-:W-:Y:S02]  /*4a20*/  FMUL.FTZ R150, R132, R35 ;  /* 0x0000002384967220 */ /* 0x000fe40000410000 */
[----:B------:R-:W-:Y:S02]  /*4a30*/  FFMA.FTZ R32, R152, R39, R166 ;  /* 0x0000002798207223 */ /* 0x000fe400000100a6 */
[----:B0-----:R-:W-:Y:S02]  /*4a40*/  FMUL.FTZ R161, R40, R145 ;  /* 0x0000009128a17220 */ /* 0x001fe40000410000 */
[----:B------:R-:W-:Y:S02]  /*4a50*/  FMUL.FTZ R147, R51, R0 ;  /* 0x0000000033937220 */ /* 0x000fe40000410000 */
[----:B------:R-:W-:-:S02]  /*4a60*/  FMUL.FTZ R154, R130, R33 ;  /* 0x00000021829a7220 */ /* 0x000fc40000410000 */
[----:B------:R-:W-:Y:S02]  /*4a70*/  FFMA.FTZ R32, R41, R32, R150 ;  /* 0x0000002029207223 */ /* 0x000fe40000010096 */
[----:B------:R-:W-:Y:S02]  /*4a80*/  FMUL.FTZ R163, R104, R157 ;  /* 0x0000009d68a37220 */ /* 0x000fe40000410000 */
[----:B----4-:R-:W-:Y:S02]  /*4a90*/  FMUL.FTZ R162, R122, R159 ;  /* 0x0000009f7aa27220 */ /* 0x010fe40000410000 */
[----:B------:R-:W-:Y:S02]  /*4aa0*/  FMUL.FTZ R168, R146, R161 ;  /* 0x000000a192a87220 */ /* 0x000fe40000410000 */
[----:B------:R-:W-:Y:S02]  /*4ab0*/  FMUL.FTZ R147, R138, R147 ;  /* 0x000000938a937220 */ /* 0x000fe40000410000 */
[----:B------:R-:W-:-:S02]  /*4ac0*/  FMUL.FTZ R145, R128, R149 ;  /* 0x0000009580917220 */ /* 0x000fc40000410000 */
[----:B------:R-:W-:Y:S02]  /*4ad0*/  FFMA.FTZ R33, R107, R32, R154 ;  /* 0x000000206b217223 */ /* 0x000fe4000001009a */
[----:B------:R-:W-:Y:S02]  /*4ae0*/  FMUL.FTZ R161, R105, R158 ;  /* 0x0000009e69a17220 */ /* 0x000fe40000410000 */
[----:B------:R-:W-:Y:S01]  /*4af0*/  FFMA.FTZ R35, R146, R162, R163 ;  /* 0x000000a292237223 */ /* 0x000fe200000100a3 */
        /* <DEDUP_REMOVED lines=9> */
.L_x_7301:
[----:B---3--:R-:W-:Y:S05]  /*4b90*/  BSYNC B0 ;  /* 0x0000000000007941 */ /* 0x008fea0003800000 */
.L_x_7300:
[----:B-1----:R-:W-:Y:S01]  /*4ba0*/  FMUL.FTZ R37, R146, R165 ;  /* 0x000000a592257220 */ /* 0x002fe20000410000 */
[----:B------:R-:W-:Y:S01]  /*4bb0*/  ISETP.GE.AND P3, PT, R81, 0x1, PT ;  /* 0x000000015100780c */ /* 0x000fe20003f66270 */
[----:B------:R-:W-:Y:S01]  /*4bc0*/  FMUL.FTZ R159, R102, R143 ;  /* 0x0000008f669f7220 */ /* 0x000fe20000410000 */
[----:B------:R-:W-:Y:S01]  /*4bd0*/  ISETP.NE.AND P4, PT, R142, 0x1f, PT ;  /* 0x0000001f8e00780c */ /* 0x000fe20003f85270 */
[----:B------:R-:W-:Y:S01]  /*4be0*/  FFMA.FTZ R35, R40, R35, R161 ;  /* 0x0000002328237223 */ /* 0x000fe200000100a1 */
[----:B------:R-:W-:Y:S01]  /*4bf0*/  ISETP.GE.OR P0, PT, R140, c[0x0][0x174], P0 ;  /* 0x00005d008c007a0c */ /* 0x000fe20000706670 */
        /* <DEDUP_REMOVED lines=8> */
[----:B------:R-:W-:Y:S02]  /*4c80*/  FMUL.FTZ R160, R100, R141 ;  /* 0x0000008d64a07220 */ /* 0x000fe40000410000 */
[----:B------:R-:W-:Y:S02]  /*4c90*/  FFMA.FTZ R33, R148, R33, R155 ;  /* 0x0000002194217223 */ /* 0x000fe4000001009b */
[C---:B------:R-:W-:Y:S02]  /*4ca0*/  FFMA.FTZ R141, R106.reuse, R35, R157 ;  /* 0x000000236a8d7223 */ /* 0x040fe4000001009d */
[----:B0-----:R-:W-:Y:S02]  /*4cb0*/  FMUL.FTZ R32, R106, R37 ;  /* 0x000000256a207220 */ /* 0x001fe40000410000 */
[----:B------:R-:W-:-:S02]  /*4cc0*/  FFMA.FTZ R33, R40, R33, R153 ;  /* 0x0000002128217223 */ /* 0x000fc40000010099 */
[----:B------:R-:W-:Y:S02]  /*4cd0*/  FMUL.FTZ R156, R101, R36 ;  /* 0x00000024659c7220 */ /* 0x000fe40000410000 */
[C---:B------:R-:W-:Y:S02]  /*4ce0*/  FFMA.FTZ R141, R107.reuse, R141, R160 ;  /* 0x0000008d6b8d7223 */ /* 0x040fe400000100a0 */
[----:B------:R-:W-:Y:S02]  /*4cf0*/  FMUL.FTZ R36, R107, R32 ;  /* 0x000000206b247220 */ /* 0x000fe40000410000 */
[----:B------:R-:W-:Y:S02]  /*4d00*/  FFMA.FTZ R35, R146, R33, R147 ;  /* 0x0000002192237223 */ /* 0x000fe40000010093 */
[----:B------:R-:W-:Y:S01]  /*4d10*/  FMUL.FTZ R158, R99, R34 ;  /* 0x00000022639e7220 */ /* 0x000fe20000410000 */
[----:B------:R-:W-:Y:S01]  /*4d20*/  SHFL.UP PT, R33, R168, 0x1, RZ ;  /* 0x04200000a8217989 */ /* 0x000fe200000e00ff */
[----:B------:R-:W-:-:S02]  /*4d30*/  FFMA.FTZ R141, R41, R141, R156 ;  /* 0x0000008d298d7223 */ /* 0x000fc4000001009c */
[----:B------:R-:W-:Y:S01]  /*4d40*/  FMUL.FTZ R36, R41, R36 ;  /* 0x0000002429247220 */ /* 0x000fe20000410000 */
[----:B------:R-:W0:Y:S01]  /*4d50*/  SHFL.UP PT, R32, R35, 0x1, RZ ;  /* 0x0420000023207989 */ /* 0x000e2200000e00ff */
[C---:B------:R-:W-:Y:S02]  /*4d60*/  FFMA.FTZ R143, R39.reuse, R141, R158 ;  /* 0x0000008d278f7223 */ /* 0x040fe4000001009e */
[----:B------:R-:W-:Y:S02]  /*4d70*/  FMUL.FTZ R170, R39, R36 ;  /* 0x0000002427aa7220 */ /* 0x000fe40000410000 */
[----:B------:R-:W-:Y:S01]  /*4d80*/  IMAD R174, R144, c[0x0][0x2b8], RZ ;  /* 0x0000ae0090ae7a24 */ /* 0x000fe200078e02ff */
[----:B------:R-:W1:Y:S03]  /*4d90*/  SHFL.DOWN PT, R34, R143, 0x1, 0x1f ;  /* 0x08201f008f227f89 */ /* 0x000e6600000e0000 */
[----:B------:R-:W-:Y:S01]  /*4da0*/  IMAD R173, R95, c[0x0][0x2bc], R174 ;  /* 0x0000af005fad7a24 */ /* 0x000fe200078e02ae */
[----:B------:R-:W2:Y:S01]  /*4db0*/  SHFL.DOWN PT, R37, R170, 0x1, 0x1f ;  /* 0x08201f00aa257f89 */ /* 0x000ea200000e0000 */
[----:B0-----:R-:W-:-:S02]  /*4dc0*/  @P3 FFMA.FTZ R35, R168, R32, R35 ;  /* 0x00000020a8233223 */ /* 0x001fc40000010023 */
[----:B------:R-:W-:Y:S01]  /*4dd0*/  @P3 FMUL.FTZ R168, R168, R33 ;  /* 0x00000021a8a83220 */ /* 0x000fe20000410000 */
[----:B------:R-:W-:Y:S02]  /*4de0*/  ISETP.GE.AND P3, PT, R81, 0x2, PT ;  /* 0x000000025100780c */ /* 0x000fe40003f66270 */
[----:B------:R-:W0:Y:S01]  /*4df0*/  SHFL.UP PT, R32, R35, 0x2, RZ ;  /* 0x0440000023207989 */ /* 0x000e2200000e00ff */
[----:B-1----:R-:W-:-:S03]  /*4e00*/  @P4 FFMA.FTZ R143, R170, R34, R143 ;  /* 0x00000022aa8f4223 */ /* 0x002fc6000001008f */
[----:B------:R-:W1:Y:S01]  /*4e10*/  SHFL.UP PT, R33, R168, 0x2, RZ ;  /* 0x04400000a8217989 */ /* 0x000e6200000e00ff */
[----:B--2---:R-:W-:Y:S01]  /*4e20*/  @P4 FMUL.FTZ R170, R170, R37 ;  /* 0x00000025aaaa4220 */ /* 0x004fe20000410000 */
[----:B------:R-:W-:Y:S02]  /*4e30*/  ISETP.GE.U32.AND P4, PT, R142, 0x1e, PT ;  /* 0x0000001e8e00780c */ /* 0x000fe40003f86070 */
        /* <DEDUP_REMOVED lines=16> */
[----:B------:R-:W-:Y:S01]  /*4f40*/  ISETP.GE.AND P3, PT, R81, 0x8, PT ;  /* 0x000000085100780c */ /* 0x000fe20003f66270 */
[----:B------:R-:W-:Y:S01]  /*4f50*/  HFMA2.MMA R33, -RZ, RZ, 0, 0 ;  /* 0x00000000ff217435 */ /* 0x000fe200000001ff */
[C---:B--2---:R-:W-:Y:S01]  /*4f60*/  @!P4 FFMA.FTZ R143, R170.reuse, R36, R143 ;  /* 0x00000024aa8fc223 */ /* 0x044fe2000001008f */
[----:B------:R-:W1:Y:S01]  /*4f70*/  SHFL.UP PT, R37, R168, 0x8, RZ ;  /* 0x05000000a8257989 */ /* 0x000e6200000e00ff */
        /* <DEDUP_REMOVED lines=15> */
[----:B0-----:R-:W-:Y:S02]  /*5070*/  @P0 FFMA.FTZ R35, R168, R34, R35 ;  /* 0x00000022a8230223 */ /* 0x001fe40000010023 */
[----:B------:R-:W-:Y:S01]  /*5080*/  IMAD R34, R144, c[0x0][0x298], RZ ;  /* 0x0000a60090227a24 */ /* 0x000fe200078e02ff */
[----:B------:R-:W-:Y:S01]  /*5090*/  SHFL.IDX PT, R169, R33, RZ, 0x1f ;  /* 0x00001fff21a97589 */ /* 0x000fe200000e0000 */
[----:B-1----:R-:W-:Y:S01]  /*50a0*/  @P0 FMUL.FTZ R168, R168, R37 ;  /* 0x00000025a8a80220 */ /* 0x002fe20000410000 */
[----:B------:R-:W-:-:S02]  /*50b0*/  HFMA2.MMA R37, -RZ, RZ, 0, 0 ;  /* 0x00000000ff257435 */ /* 0x000fc400000001ff */
[----:B------:R0:W-:Y:S01]  /*50c0*/  SHFL.UP PT, R141, R35, 0x1, RZ ;  /* 0x04200000238d7989 */ /* 0x0001e200000e00ff */
[C---:B--2---:R-:W-:Y:S01]  /*50d0*/  @!P3 FFMA.FTZ R143, R170.reuse, R36, R143 ;  /* 0x00000024aa8fb223 */ /* 0x044fe2000001008f */
[----:B------:R-:W-:Y:S02]  /*50e0*/  MOV R36, R86 ;  /* 0x0000005600247202 */ /* 0x000fe40000000f00 */
[----:B------:R-:W1:Y:S01]  /*50f0*/  SHFL.UP PT, R168, R168, 0x1, RZ ;  /* 0x04200000a8a87989 */ /* 0x000e6200000e00ff */
[----:B---3--:R-:W-:Y:S02]  /*5100*/  @!P3 FMUL.FTZ R170, R170, R167 ;  /* 0x000000a7aaaab220 */ /* 0x008fe40000410000 */
[C---:B------:R-:W-:Y:S01]  /*5110*/  IMAD R167, R95.reuse, c[0x0][0x29c], R34 ;  /* 0x0000a7005fa77a24 */ /* 0x040fe200078e0222 */
[----:B------:R-:W-:Y:S01]  /*5120*/  SHFL.DOWN PT, R171, R143, 0x1, 0x1f ;  /* 0x08201f008fab7f89 */ /* 0x000fe200000e0000 */
[----:B0-----:R-:W-:-:S03]  /*5130*/  IMAD.WIDE.U32 R34, R95, c[0x0][0x298], R36 ;  /* 0x0000a6005f227a25 */ /* 0x001fc600078e0024 */
[----:B------:R-:W0:Y:S01]  /*5140*/  SHFL.DOWN PT, R172, R170, 0x1, 0x1f ;  /* 0x08201f00aaac7f89 */ /* 0x000e2200000e0000 */
[----:B------:R-:W-:Y:S01]  /*5150*/  IMAD.WIDE.U32 R36, R95, c[0x0][0x2b8], R36 ;  /* 0x0000ae005f247a25 */ /* 0x000fe200078e0024 */
[----:B------:R-:W-:Y:S02]  /*5160*/  IADD3 R35, R35, R167, RZ ;  /* 0x000000a723237210 */ /* 0x000fe40007ffe0ff */
[----:B------:R2:W-:Y:S02]  /*5170*/  SHFL.IDX PT, R167, R143, RZ, 0x1f ;  /* 0x00001fff8fa77589 */ /* 0x0005e400000e0000 */
[----:B------:R-:W-:Y:S01]  /*5180*/  IADD3 R37, R37, R173, RZ ;  /* 0x000000ad25257210 */ /* 0x000fe20007ffe0ff */
[----:B------:R-:W-:Y:S01]  /*5190*/  IMAD.WIDE.U32 R34, R92, c[0x0][0x2a0], R34 ;  /* 0x0000a8005c227a25 */ /* 0x000fe200078e0022 */
[----:B------:R-:W3:Y:S01]  /*51a0*/  SHFL.IDX PT, R170, R170, RZ, 0x1f ;  /* 0x00001fffaaaa7589 */ /* 0x000ee200000e0000 */
[----:B------:R-:W-:Y:S02]  /*51b0*/  IADD3 R173, R86, 0xe0, RZ ;  /* 0x000000e056ad7810 */ /* 0x000fe40007ffe0ff */
[----:B------:R-:W-:Y:S01]  /*51c0*/  IMAD.WIDE.U32 R36, R92, c[0x0][0x2c0], R36 ;  /* 0x0000b0005c247a25 */ /* 0x000fe200078e0024 */
[----:B------:R-:W-:-:S03]  /*51d0*/  IADD3 R34, P0, R10, R34, RZ ;  /* 0x000000220a227210 */ /* 0x000fc60007f1e0ff */
[----:B-1----:R-:W-:Y:S01]  /*51e0*/  @P1 FFMA.FTZ R164, R168, R164, R141 ;  /* 0x000000a4a8a41223 */ /* 0x002fe2000001008d */
[----:B------:R-:W-:Y:S02]  /*51f0*/  SHF.R.S32.HI R141, RZ, 0x1f, R92 ;  /* 0x0000001fff8d7819 */ /* 0x000fe4000001145c */
[----:B------:R-:W-:Y:S02]  /*5200*/  SHF.L.U32 R168, R86, 0x3, RZ ;  /* 0x0000000356a87819 */ /* 0x000fe400000006ff */
[----:B------:R-:W-:Y:S02]  /*5210*/  IADD3 R36, P1, R10, R36, RZ ;  /* 0x000000240a247210 */ /* 0x000fe40007f3e0ff */
[----:B------:R-:W-:Y:S01]  /*5220*/  LEA.HI.SX32 R168, R168, R168, 0x1b ;  /* 0x000000a8a8a87211 */ /* 0x000fe200078fdaff */
[----:B0-----:R-:W-:Y:S02]  /*5230*/  @P2 FFMA.FTZ R169, R172, R169, R171 ;  /* 0x000000a9aca92223 */ /* 0x001fe400000100ab */
[----:B------:R-:W-:-:S02]  /*5240*/  FFMA.FTZ R172, R139, R164, R152 ;  /* 0x000000a48bac7223 */ /* 0x000fc40000010098 */
[----:B------:R-:W-:Y:S02]  /*5250*/  FFMA.FTZ R139, R169, R165, R162 ;  /* 0x000000a5a98b7223 */ /* 0x000fe400000100a2 */
[----:B------:R-:W-:Y:S02]  /*5260*/  FFMA.FTZ R166, R39, R172, R166 ;  /* 0x000000ac27a67223 */ /* 0x000fe400000100a6 */
[C---:B------:R-:W-:Y:S02]  /*5270*/  IMAD R171, R141.reuse, c[0x0][0x2a0], RZ ;  /* 0x0000a8008dab7a24 */ /* 0x040fe400078e02ff */
[----:B------:R-:W-:Y:S02]  /*5280*/  IMAD R141, R141, c[0x0][0x2c0], RZ ;  /* 0x0000b0008d8d7a24 */ /* 0x000fe400078e02ff */
[----:B------:R-:W-:Y:S02]  /*5290*/  FFMA.FTZ R175, R41, R166, R150 ;  /* 0x000000a629af7223 */ /* 0x000fe40000010096 */
[----:B--2---:R-:W-:-:S02]  /*52a0*/  FFMA.FTZ R143, R146, R139, R163 ;  /* 0x0000008b928f7223 */ /* 0x004fc400000100a3 */
[----:B------:R-:W-:Y:S02]  /*52b0*/  IMAD R165, R92, c[0x0][0x2c4], R141 ;  /* 0x0000b1005ca57a24 */ /* 0x000fe400078e028d */
[----:B------:R-:W-:Y:S02]  /*52c0*/  FFMA.FTZ R177, R107, R175, R154 ;  /* 0x000000af6bb17223 */ /* 0x000fe4000001009a */
[----:B------:R-:W-:Y:S01]  /*52d0*/  FFMA.FTZ R141, R40, R143, R161 ;  /* 0x0000008f288d7223 */ /* 0x000fe200000100a1 */
[----:B------:R-:W-:Y:S01]  /*52e0*/  IADD3.X R37, R11, R37, R165, P1, !PT ;  /* 0x000000250b257210 */ /* 0x000fe20000ffe4a5 */
[----:B------:R-:W-:Y:S02]  /*52f0*/  FFMA.FTZ R161, R106, R177, R145 ;  /* 0x000000b16aa17223 */ /* 0x000fe40000010091 */
[C---:B------:R-:W-:Y:S02]  /*5300*/  FFMA.FTZ R145, R148.reuse, R141, R159 ;  /* 0x0000008d94917223 */ /* 0x040fe4000001009f */
[----:B------:R-:W-:-:S02]  /*5310*/  FFMA.FTZ R174, R148, R161, R155 ;  /* 0x000000a194ae7223 */ /* 0x000fc4000001009b */
[----:B------:R-:W-:Y:S02]  /*5320*/  FFMA.FTZ R148, R106, R145, R157 ;  /* 0x000000916a947223 */ /* 0x000fe4000001009d */
[----:B---3--:R-:W-:Y:S01]  /*5330*/  FFMA.FTZ R33, R170, R33, R167 ;  /* 0x00000021aa217223 */ /* 0x008fe200000100a7 */
[----:B------:R-:W-:Y:S01]  /*5340*/  IADD3 R167, R86, 0xa0, RZ ;  /* 0x000000a056a77810 */ /* 0x000fe20007ffe0ff */
[----:B------:R-:W-:Y:S02]  /*5350*/  FFMA.FTZ R157, R107, R148, R160 ;  /* 0x000000946b9d7223 */ /* 0x000fe400000100a0 */
[----:B------:R-:W-:Y:S02]  /*5360*/  FMUL.FTZ R160, R134, R151 ;  /* 0x0000009786a07220 */ /* 0x000fe40000410000 */
[----:B------:R-:W-:Y:S02]  /*5370*/  FFMA.FTZ R156, R41, R157, R156 ;  /* 0x0000009d299c7223 */ /* 0x000fe4000001009c */
[----:B------:R-:W-:-:S02]  /*5380*/  FMUL.FTZ R32, R170, R32 ;  /* 0x00000020aa207220 */ /* 0x000fc40000410000 */
[----:B------:R-:W-:Y:S02]  /*5390*/  FFMA.FTZ R151, R39, R156, R158 ;  /* 0x0000009c27977223 */ /* 0x000fe4000001009e */
[----:B------:R-:W-:Y:S01]  /*53a0*/  FMUL.FTZ R164, R143, R42 ;  /* 0x0000002a8fa47220 */ /* 0x000fe20000410000 */
[----:B------:R0:W-:Y:S01]  /*53b0*/  @!P5 STS.64 [R111.X8+0x1b38], R32 ;  /* 0x001b38206f00d388 */ /* 0x0001e20000008a00 */
[----:B------:R-:W-:Y:S02]  /*53c0*/  FFMA.FTZ R41, R39, R172, R160 ;  /* 0x000000ac27297223 */ /* 0x000fe400000100a0 */
[----:B------:R-:W-:Y:S02]  /*53d0*/  FADD.FTZ R152, -R152, R172 ;  /* 0x000000ac98987221 */ /* 0x000fe40000010100 */
[----:B------:R-:W-:Y:S02]  /*53e0*/  FMUL.FTZ R107, R151, R48 ;  /* 0x00000030976b7220 */ /* 0x000fe40000410000 */
[----:B------:R-:W-:-:S02]  /*53f0*/  FMUL.FTZ R166, R139, R0 ;  /* 0x000000008ba67220 */ /* 0x000fc40000410000 */
[----:B------:R-:W-:Y:S02]  /*5400*/  FMUL.FTZ R159, R53, R164 ;  /* 0x000000a4359f7220 */ /* 0x000fe40000410000 */
[----:B------:R-:W-:Y:S02]  /*5410*/  FMUL.FTZ R39, R128, R149 ;  /* 0x0000009580277220 */ /* 0x000fe40000410000 */
[----:B------:R-:W-:Y:S01]  /*5420*/  FADD.FTZ R149, -R160, R41 ;  /* 0x00000029a0957221 */ /* 0x000fe20000010100 */
[----:B------:R1:W-:Y:S01]  /*5430*/  STS [R168.X4+0x858], R159 ;  /* 0x0008589fa8007388 */ /* 0x0003e20000004800 */
[----:B0-----:R-:W-:Y:S02]  /*5440*/  FMUL.FTZ R33, R156, R47 ;  /* 0x0000002f9c217220 */ /* 0x001fe40000410000 */
[----:B------:R-:W-:Y:S02]  /*5450*/  FFMA.FTZ R32, R152, R107, RZ ;  /* 0x0000006b98207223 */ /* 0x000fe400000100ff */
[----:B------:R-:W-:-:S02]  /*5460*/  FMUL.FTZ R161, R51, R166 ;  /* 0x000000a633a17220 */ /* 0x000fc40000410000 */
[----:B------:R-:W-:Y:S02]  /*5470*/  FADD.FTZ R150, -R150, R175 ;  /* 0x000000af96967221 */ /* 0x000fe40000010100 */
[----:B------:R-:W-:Y:S01]  /*5480*/  FMUL.FTZ R160, R157, R46 ;  /* 0x0000002e9da07220 */ /* 0x000fe20000410000 */
[----:B------:R0:W-:Y:S01]  /*5490*/  STS [R168.X4+0x85c], R161 ;  /* 0x00085ca1a8007388 */ /* 0x0001e20000004800 */
[----:B-1----:R-:W-:Y:S02]  /*54a0*/  FFMA.FTZ R159, R149, R33, R32 ;  /* 0x00000021959f7223 */ /* 0x002fe40000010020 */
[----:B------:R-:W-:Y:S02]  /*54b0*/  FFMA.FTZ R106, R106, R177, R39 ;  /* 0x000000b16a6a7223 */ /* 0x000fe40000010027 */
[----:B------:R-:W-:Y:S02]  /*54c0*/  FADD.FTZ R154, -R154, R177 ;  /* 0x000000b19a9a7221 */ /* 0x000fe40000010100 */
[----:B------:R-:W-:-:S02]  /*54d0*/  FFMA.FTZ R159, R150, R160, R159 ;  /* 0x000000a0969f7223 */ /* 0x000fc4000001009f */
[----:B------:R-:W-:Y:S02]  /*54e0*/  FMUL.FTZ R163, R141, R43 ;  /* 0x0000002b8da37220 */ /* 0x000fe40000410000 */
[----:B0-----:R-:W-:Y:S02]  /*54f0*/  FMUL.FTZ R161, R148, R45 ;  /* 0x0000002d94a17220 */ /* 0x001fe40000410000 */
[----:B------:R-:W-:Y:S02]  /*5500*/  FMUL.FTZ R32, R145, R44 ;  /* 0x0000002c91207220 */ /* 0x000fe40000410000 */
[----:B------:R-:W-:Y:S02]  /*5510*/  FADD.FTZ R158, -R39, R106 ;  /* 0x0000006a279e7221 */ /* 0x000fe40000010100 */
        /* <DEDUP_REMOVED lines=9> */
[----:B------:R-:W-:Y:S01]  /*55b0*/  FFMA.FTZ R183, R40, R174, R153 ;  /* 0x000000ae28b77223 */ /* 0x000fe20000010099 */
[----:B------:R1:W-:Y:S01]  /*55c0*/  STS [R168.X4+0x84c], R161 ;  /* 0x00084ca1a8007388 */ /* 0x0003e20000004800 */
[----:B------:R-:W-:-:S02]  /*55d0*/  FFMA.FTZ R40, R158, R32, R159 ;  /* 0x000000209e287223 */ /* 0x000fc4000001009f */
[----:B------:R-:W-:Y:S01]  /*55e0*/  FADD.FTZ R155, -R155, R174 ;  /* 0x000000ae9b9b7221 */ /* 0x000fe20000010100 */
[----:B------:R-:W-:Y:S01]  /*55f0*/  STS [R168.X4+0x848], R160 ;  /* 0x000848a0a8007388 */ /* 0x000fe20000004800 */
[----:B------:R-:W-:Y:S01]  /*5600*/  FFMA.FTZ R32, R146, R183, R147 ;  /* 0x000000b792207223 */ /* 0x000fe20000010093 */
[C---:B0-----:R-:W-:Y:S01]  /*5610*/  IADD3 R39, R86.reuse, 0x20, RZ ;  /* 0x0000002056277810 */ /* 0x041fe20007ffe0ff */
[----:B------:R-:W-:Y:S01]  /*5620*/  FFMA.FTZ R40, R155, R163, R40 ;  /* 0x000000a39b287223 */ /* 0x000fe20000010028 */
[----:B------:R0:W-:Y:S01]  /*5630*/  STS [R168.X4+0x844], R33 ;  /* 0x00084421a8007388 */ /* 0x0001e20000004800 */
[----:B------:R-:W-:Y:S01]  /*5640*/  FADD.FTZ R153, -R153, R183 ;  /* 0x000000b799997221 */ /* 0x000fe20000010100 */
[----:B-1----:R-:W-:Y:S01]  /*5650*/  IADD3 R161, R86, 0x60, RZ ;  /* 0x0000006056a17810 */ /* 0x002fe20007ffe0ff */
[----:B------:R-:W-:Y:S01]  /*5660*/  FADD.FTZ R147, -R147, R32 ;  /* 0x0000002093937221 */ /* 0x000fe20000010100 */
[----:B------:R1:W-:Y:S01]  /*5670*/  STS [R168.X4+0x840], R107 ;  /* 0x0008406ba8007388 */ /* 0x0003e20000004800 */
[----:B------:R-:W-:Y:S01]  /*5680*/  IMAD R171, R92, c[0x0][0x2a4], R171 ;  /* 0x0000a9005cab7a24 */ /* 0x000fe200078e02ab */
[----:B------:R-:W-:Y:S01]  /*5690*/  IADD3 R163, R86, 0x80, RZ ;  /* 0x0000008056a37810 */ /* 0x000fe20007ffe0ff */
[----:B------:R-:W-:Y:S01]  /*56a0*/  FFMA.FTZ R40, R153, R164, R40 ;  /* 0x000000a499287223 */ /* 0x000fe20000010028 */
[----:B------:R-:W-:Y:S01]  /*56b0*/  LEA.HI.SX32 R165, R39, R86, 0x1b ;  /* 0x0000005627a57211 */ /* 0x000fe200078fdaff */
[----:B------:R-:W-:Y:S01]  /*56c0*/  BAR.SYNC.DEFER_BLOCKING 0x0 ;  /* 0x0000000000007b1d */ /* 0x000fe20000010000 */
[----:B0-----:R-:W-:Y:S01]  /*56d0*/  FMUL.FTZ R33, R99, R172 ;  /* 0x000000ac63217220 */ /* 0x001fe20000410000 */
[----:B------:R-:W-:Y:S01]  /*56e0*/  IADD3 R172, -R10, c[0x0][0x168], -R86 ;  /* 0x00005a000aac7a10 */ /* 0x000fe20007ffe956 */
[----:B------:R-:W-:Y:S01]  /*56f0*/  FMUL.FTZ R159, R147, R166 ;  /* 0x000000a6939f7220 */ /* 0x000fe20000410000 */
[----:B------:R-:W-:Y:S01]  /*5700*/  IADD3.X R35, R11, R35, R171, P0, !PT ;  /* 0x000000230b237210 */ /* 0x000fe200007fe4ab */
[----:B------:R-:W-:Y:S01]  /*5710*/  FMUL.FTZ R39, R101, R41 ;  /* 0x0000002965277220 */ /* 0x000fe20000410000 */
[----:B------:R-:W-:Y:S01]  /*5720*/  ISETP.GE.AND P0, PT, R172, 0x1, PT ;  /* 0x00000001ac00780c */ /* 0x000fe20003f06270 */
[----:B------:R-:W-:Y:S01]  /*5730*/  FADD.FTZ R146, R40, R159 ;  /* 0x0000009f28927221 */ /* 0x000fe20000010000 */
[----:B------:R-:W-:Y:S01]  /*5740*/  IADD3 R159, R86, 0x40, RZ ;  /* 0x00000040569f7810 */ /* 0x000fe20007ffe0ff */
[----:B------:R-:W-:Y:S01]  /*5750*/  FMUL.FTZ R175, R100, R175 ;  /* 0x000000af64af7220 */ /* 0x000fe20000410000 */
[C---:B------:R-:W-:Y:S01]  /*5760*/  IADD3 R171, R86.reuse, 0xc0, RZ ;  /* 0x000000c056ab7810 */ /* 0x040fe20007ffe0ff */
[----:B------:R-:W-:Y:S01]  /*5770*/  FMUL.FTZ R177, R103, R177 ;  /* 0x000000b167b17220 */ /* 0x000fe20000410000 */
[----:B------:R-:W-:Y:S01]  /*5780*/  LEA.HI.SX32 R40, R86, R86, 0x1b ;  /* 0x0000005656287211 */ /* 0x000fe200078fdaff */
[----:B------:R-:W-:Y:S01]  /*5790*/  FMUL.FTZ R179, R102, R106 ;  /* 0x0000006a66b37220 */ /* 0x000fe20000410000 */
[----:B------:R-:W-:Y:S01]  /*57a0*/  LEA.HI.SX32 R166, R159, R86, 0x1b ;  /* 0x000000569fa67211 */ /* 0x000fe200078fdaff */
[----:B------:R-:W-:Y:S01]  /*57b0*/  FMUL.FTZ R181, R105, R174 ;  /* 0x000000ae69b57220 */ /* 0x000fe20000410000 */
[-C--:B------:R-:W-:Y:S01]  /*57c0*/  LEA.HI.SX32 R169, R161, R86.reuse, 0x1b ;  /* 0x00000056a1a97211 */ /* 0x080fe200078fdaff */
[----:B------:R-:W-:Y:S01]  /*57d0*/  FMUL.FTZ R183, R104, R183 ;  /* 0x000000b768b77220 */ /* 0x000fe20000410000 */
[----:B------:R-:W-:Y:S01]  /*57e0*/  LEA.HI.SX32 R170, R163, R86, 0x1b ;  /* 0x00000056a3aa7211 */ /* 0x000fe200078fdaff */
[----:B------:R-:W-:Y:S01]  /*57f0*/  FMUL.FTZ R185, R122, R32 ;  /* 0x000000207ab97220 */ /* 0x000fe20000410000 */
[----:B------:R-:W-:-:S02]  /*5800*/  LEA.HI.SX32 R164, R167, R86, 0x1b ;  /* 0x00000056a7a47211 */ /* 0x000fc400078fdaff */
[-C--:B------:R-:W-:Y:S02]  /*5810*/  LEA.HI.SX32 R162, R171, R86.reuse, 0x1b ;  /* 0x00000056aba27211 */ /* 0x080fe400078fdaff */
[----:B------:R-:W-:Y:S01]  /*5820*/  LEA.HI.SX32 R160, R173, R86, 0x1b ;  /* 0x00000056ada07211 */ /* 0x000fe200078fdaff */
[----:B------:R1:W0:Y:S01]  /*5830*/  LDS R41, [R40.X4+0x840] ;  /* 0x0008400028297984 */ /* 0x0002220000004800 */
[----:B------:R-:W-:-:S03]  /*5840*/  SHF.L.U64.HI R106, R110, 0x2, R109 ;  /* 0x000000026e6a7819 */ /* 0x000fc6000001026d */
[----:B------:R1:W2:Y:S04]  /*5850*/  LDS R107, [R165.X4+0x8c0] ;  /* 0x0008c000a56b7984 */ /* 0x0002a80000004800 */
[----:B------:R1:W3:Y:S04]  /*5860*/  LDS R167, [R166.X4+0x940] ;  /* 0x00094000a6a77984 */ /* 0x0002e80000004800 */
        /* <DEDUP_REMOVED lines=30> */
.L_x_7303:
[----:B01234-:R-:W-:Y:S05]  /*5a50*/  BSYNC B0 ;  /* 0x0000000000007941 */ /* 0x01ffea0003800000 */
.L_x_7302:
[----:B------:R-:W0:Y:S01]  /*5a60*/  LDS R165, [R165.X4+0xce0] ;  /* 0x000ce000a5a57984 */ /* 0x000e220000004800 */
[----:B------:R-:W-:Y:S01]  /*5a70*/  ISETP.GE.AND P6, PT, R172, 0x21, PT ;  /* 0x00000021ac00780c */ /* 0x000fe20003fc6270 */
[----:B------:R-:W-:Y:S01]  /*5a80*/  IMAD R34, R106, c[0x0][0x2b0], RZ ;  /* 0x0000ac006a227a24 */ /* 0x000fe200078e02ff */
[----:B------:R-:W-:Y:S01]  /*5a90*/  SHF.L.U32 R179, R110, 0x2, RZ ;  /* 0x000000026eb37819 */ /* 0x000fe200000006ff */
[----:B------:R-:W-:Y:S01]  /*5aa0*/  IMAD R35, R106, c[0x0][0x2d0], RZ ;  /* 0x0000b4006a237a24 */ /* 0x000fe200078e02ff */
[C---:B------:R-:W-:Y:S01]  /*5ab0*/  IADD3 R36, P1, R30.reuse, -0x300, RZ ;  /* 0xfffffd001e247810 */ /* 0x040fe20007f3e0ff */
[----:B------:R-:W-:Y:S01]  /*5ac0*/  BSSY B0, `(.L_x_7304) ;  /* 0x0000015000007945 */ /* 0x000fe20003800000 */
[C---:B------:R-:W-:Y:S01]  /*5ad0*/  IADD3 R40, P2, R30.reuse, -0x280, RZ ;  /* 0xfffffd801e287810 */ /* 0x040fe20007f5e0ff */
[C---:B------:R-:W-:Y:S01]  /*5ae0*/  IMAD R175, R179.reuse, c[0x0][0x2b4], R34 ;  /* 0x0000ad00b3af7a24 */ /* 0x040fe200078e0222 */
[----:B------:R-:W-:Y:S01]  /*5af0*/  IADD3 R32, P3, R30, -0x200, RZ ;  /* 0xfffffe001e207810 */ /* 0x000fe20007f7e0ff */
[----:B------:R-:W-:Y:S01]  /*5b00*/  IMAD R177, R179, c[0x0][0x2d4], R35 ;  /* 0x0000b500b3b17a24 */ /* 0x000fe200078e0223 */
[----:B------:R-:W-:-:S02]  /*5b10*/  IADD3.X R37, R31, -0x1, RZ, P1, !PT ;  /* 0xffffffff1f257810 */ /* 0x000fc40000ffe4ff */
[C---:B------:R-:W-:Y:S02]  /*5b20*/  IADD3.X R41, R31.reuse, -0x1, RZ, P2, !PT ;  /* 0xffffffff1f297810 */ /* 0x040fe400017fe4ff */
[----:B------:R-:W-:Y:S02]  /*5b30*/  IADD3.X R33, R31, -0x1, RZ, P3, !PT ;  /* 0xffffffff1f217810 */ /* 0x000fe40001ffe4ff */
[C---:B------:R-:W-:Y:S02]  /*5b40*/  ISETP.GE.AND P5, PT, R172.reuse, 0x41, PT ;  /* 0x00000041ac00780c */ /* 0x040fe40003fa6270 */
[C---:B------:R-:W-:Y:S02]  /*5b50*/  ISETP.GE.AND P0, PT, R172.reuse, 0x61, PT ;  /* 0x00000061ac00780c */ /* 0x040fe40003f06270 */
[C---:B------:R-:W-:Y:S02]  /*5b60*/  ISETP.GE.AND P1, PT, R172.reuse, 0x81, PT ;  /* 0x00000081ac00780c */ /* 0x040fe40003f26270 */
[----:B------:R-:W-:-:S02]  /*5b70*/  ISETP.GE.AND P2, PT, R172, 0xa1, PT ;  /* 0x000000a1ac00780c */ /* 0x000fc40003f46270 */
[C---:B------:R-:W-:Y:S02]  /*5b80*/  ISETP.GE.AND P3, PT, R172.reuse, 0xc1, PT ;  /* 0x000000c1ac00780c */ /* 0x040fe40003f66270 */
[----:B------:R-:W-:Y:S01]  /*5b90*/  ISETP.GE.AND P4, PT, R172, 0xe1, PT ;  /* 0x000000e1ac00780c */ /* 0x000fe20003f86270 */
[----:B------:R-:W-:Y:S07]  /*5ba0*/  @!P6 BRA `(.L_x_7305) ;  /* 0x000000600000e947 */ /* 0x000fee0003800000 */
[----:B------:R-:W-:-:S04]  /*5bb0*/  IMAD.WIDE.U32 R38, R179, c[0x0][0x2b0], R30 ;  /* 0x0000ac00b3267a25 */ /* 0x000fc800078e001e */
[----:B------:R-:W-:Y:S01]  /*5bc0*/  IMAD.WIDE.U32 R34, R179, c[0x0][0x2d0], R16 ;  /* 0x0000b400b3227a25 */ /* 0x000fe200078e0010 */
[----:B------:R-:W-:-:S04]  /*5bd0*/  IADD3 R39, R39, R175, RZ ;  /* 0x000000af27277210 */ /* 0x000fc80007ffe0ff */
[----:B------:R-:W-:Y:S01]  /*5be0*/  IADD3 R35, R35, R177, RZ ;  /* 0x000000b123237210 */ /* 0x000fe20007ffe0ff */
[----:B------:R1:W-:Y:S04]  /*5bf0*/  RED.E.ADD.F32.FTZ.RN.STRONG.GPU [R38.64+-0x380], R107 ;  /* 0xfffc806b2600798e */ /* 0x0003e8000c10e784 */
[----:B0-----:R1:W-:Y:S02]  /*5c00*/  RED.E.ADD.F32.FTZ.RN.STRONG.GPU [R34.64], R165 ;  /* 0x000000a52200798e */ /* 0x0013e4000c10e784 */
.L_x_7305:
[----:B------:R-:W-:Y:S05]  /*5c10*/  BSYNC B0 ;  /* 0x0000000000007941 */ /* 0x000fea0003800000 */
.L_x_7304:
[----:B-1----:R1:W2:Y:S01]  /*5c20*/  LDS R35, [R166.X4+0xd60] ;  /* 0x000d6000a6237984 */ /* 0x0022a20000004800 */
[----:B------:R-:W-:Y:S01]  /*5c30*/  BSSY B0, `(.L_x_7306) ;  /* 0x0000009000007945 */ /* 0x000fe20003800000 */
[----:B------:R-:W-:Y:S01]  /*5c40*/  IADD3 R34, P6, R30, -0x180, RZ ;  /* 0xfffffe801e227810 */ /* 0x000fe20007fde0ff */
[----:B------:R-:W-:Y:S07]  /*5c50*/  @!P5 BRA `(.L_x_7307) ;  /* 0x000000600000d947 */ /* 0x000fee0003800000 */
[----:B------:R-:W-:-:S04]  /*5c60*/  IMAD.WIDE.U32 R38, R179, c[0x0][0x2b0], R36 ;  /* 0x0000ac00b3267a25 */ /* 0x000fc800078e0024 */
[----:B------:R-:W-:Y:S01]  /*5c70*/  IMAD.WIDE.U32 R36, R179, c[0x0][0x2d0], R18 ;  /* 0x0000b400b3247a25 */ /* 0x000fe200078e0012 */
[----:B------:R-:W-:-:S04]  /*5c80*/  IADD3 R39, R175, R39, RZ ;  /* 0x00000027af277210 */ /* 0x000fc80007ffe0ff */
[----:B------:R-:W-:Y:S01]  /*5c90*/  IADD3 R37, R177, R37, RZ ;  /* 0x00000025b1257210 */ /* 0x000fe20007ffe0ff */
[----:B------:R3:W-:Y:S04]  /*5ca0*/  RED.E.ADD.F32.FTZ.RN.STRONG.GPU [R38.64], R167 ;  /* 0x000000a72600798e */ /* 0x0007e8000c10e784 */
[----:B--2---:R3:W-:Y:S02]  /*5cb0*/  RED.E.ADD.F32.FTZ.RN.STRONG.GPU [R36.64], R35 ;  /* 0x000000232400798e */ /* 0x0047e4000c10e784 */
.L_x_7307:
[----:B------:R-:W-:Y:S05]  /*5cc0*/  BSYNC B0 ;  /* 0x0000000000007941 */ /* 0x000fea0003800000 */
.L_x_7306:
[----:B------:R-:W4:Y:S01]  /*5cd0*/  LDS R169, [R169.X4+0xde0] ;  /* 0x000de000a9a97984 */ /* 0x000f220000004800 */
[----:B------:R-:W-:Y:S01]  /*5ce0*/  BSSY B0, `(.L_x_7308) ;  /* 0x000000b000007945 */ /* 0x000fe20003800000 */
[----:B--23--:R-:W-:Y:S02]  /*5cf0*/  IADD3.X R35, R31, -0x1, RZ, P6, !PT ;  /* 0xffffffff1f237810 */ /* 0x00cfe400037fe4ff */
[C---:B------:R-:W-:Y:S02]  /*5d00*/  IADD3 R36, P5, R30.reuse, -0x100, RZ ;  /* 0xffffff001e247810 */ /* 0x040fe40007fbe0ff */
[----:B------:R-:W-:Y:S01]  /*5d10*/  IADD3 R38, P6, R30, -0x80, RZ ;  /* 0xffffff801e267810 */ /* 0x000fe20007fde0ff */
[----:B------:R-:W-:Y:S07]  /*5d20*/  @!P0 BRA `(.L_x_7309) ;  /* 0x0000006000008947 */ /* 0x000fee0003800000 */
[----:B------:R-:W-:-:S04]  /*5d30*/  IMAD.WIDE.U32 R106, R179, c[0x0][0x2b0], R40 ;  /* 0x0000ac00b36a7a25 */ /* 0x000fc800078e0028 */
[----:B------:R-:W-:Y:S01]  /*5d40*/  IMAD.WIDE.U32 R40, R179, c[0x0][0x2d0], R20 ;  /* 0x0000b400b3287a25 */ /* 0x000fe200078e0014 */
[----:B------:R-:W-:-:S04]  /*5d50*/  IADD3 R107, R175, R107, RZ ;  /* 0x0000006baf6b7210 */ /* 0x000fc80007ffe0ff */
[----:B------:R-:W-:Y:S01]  /*5d60*/  IADD3 R41, R177, R41, RZ ;  /* 0x00000029b1297210 */ /* 0x000fe20007ffe0ff */
[----:B------:R2:W-:Y:S04]  /*5d70*/  RED.E.ADD.F32.FTZ.RN.STRONG.GPU [R106.64], R171 ;  /* 0x000000ab6a00798e */ /* 0x0005e8000c10e784 */
[----:B----4-:R2:W-:Y:S02]  /*5d80*/  RED.E.ADD.F32.FTZ.RN.STRONG.GPU [R40.64], R169 ;  /* 0x000000a92800798e */ /* 0x0105e4000c10e784 */
.L_x_7309:
[----:B------:R-:W-:Y:S05]  /*5d90*/  BSYNC B0 ;  /* 0x0000000000007941 */ /* 0x000fea0003800000 */
.L_x_7308:
[----:B--2---:R2:W3:Y:S01]  /*5da0*/  LDS R107, [R170.X4+0xe60] ;  /* 0x000e6000aa6b7984 */ /* 0x0044e20000004800 */
        /* <DEDUP_REMOVED lines=8> */
.L_x_7311:
[----:B------:R-:W-:Y:S05]  /*5e30*/  BSYNC B0 ;  /* 0x0000000000007941 */ /* 0x000fea0003800000 */
.L_x_7310:
[----:B-1----:R1:W2:Y:S01]  /*5e40*/  LDS R41, [R164.X4+0xee0] ;  /* 0x000ee000a4297984 */ /* 0x0022a20000004800 */
[----:B------:R-:W-:Y:S01]  /*5e50*/  BSSY B0, `(.L_x_7312) ;  /* 0x0000009000007945 */ /* 0x000fe20003800000 */
[----:B------:R-:W-:Y:S01]  /*5e60*/  IADD3.X R37, R31, -0x1, RZ, P5, !PT ;  /* 0xffffffff1f257810 */ /* 0x000fe20002ffe4ff */
[----:B------:R-:W-:Y:S05]  /*5e70*/  @!P2 BRA `(.L_x_7313) ;  /* 0x000000600000a947 */ /* 0x000fea0003800000 */
[----:B------:R-:W-:-:S04]  /*5e80*/  IMAD.WIDE.U32 R34, R179, c[0x0][0x2b0], R34 ;  /* 0x0000ac00b3227a25 */ /* 0x000fc800078e0022 */
[----:B------:R-:W-:Y:S01]  /*5e90*/  IMAD.WIDE.U32 R32, R179, c[0x0][0x2d0], R24 ;  /* 0x0000b400b3207a25 */ /* 0x000fe200078e0018 */
[----:B------:R-:W-:-:S04]  /*5ea0*/  IADD3 R35, R175, R35, RZ ;  /* 0x00000023af237210 */ /* 0x000fc80007ffe0ff */
[----:B------:R-:W-:Y:S01]  /*5eb0*/  IADD3 R33, R177, R33, RZ ;  /* 0x00000021b1217210 */ /* 0x000fe20007ffe0ff */
[----:B------:R1:W-:Y:S04]  /*5ec0*/  RED.E.ADD.F32.FTZ.RN.STRONG.GPU [R34.64], R163 ;  /* 0x000000a32200798e */ /* 0x0003e8000c10e784 */
[----:B--2---:R1:W-:Y:S02]  /*5ed0*/  RED.E.ADD.F32.FTZ.RN.STRONG.GPU [R32.64], R41 ;  /* 0x000000292000798e */ /* 0x0043e4000c10e784 */
.L_x_7313:
[----:B------:R-:W-:Y:S05]  /*5ee0*/  BSYNC B0 ;  /* 0x0000000000007941 */ /* 0x000fea0003800000 */
.L_x_7312:
        /* <DEDUP_REMOVED lines=9> */
.L_x_7315:
[----:B------:R-:W-:Y:S05]  /*5f80*/  BSYNC B0 ;  /* 0x0000000000007941 */ /* 0x000fea0003800000 */
.L_x_7314:
[----:B------:R1:W4:Y:S01]  /*5f90*/  LDS R37, [R160.X4+0xfe0] ;  /* 0x000fe000a0257984 */ /* 0x0003220000004800 */
[----:B------:R-:W-:Y:S01]  /*5fa0*/  BSSY B0, `(.L_x_7316) ;  /* 0x0000009000007945 */ /* 0x000fe20003800000 */
[----:B------:R-:W-:Y:S01]  /*5fb0*/  IADD3.X R39, R31, -0x1, RZ, P6, !PT ;  /* 0xffffffff1f277810 */ /* 0x000fe200037fe4ff */
[----:B------:R-:W-:Y:S05]  /*5fc0*/  @!P4 BRA `(.L_x_7317) ;  /* 0x000000600000c947 */ /* 0x000fea0003800000 */
[----:B-1----:R-:W-:-:S04]  /*5fd0*/  IMAD.WIDE.U32 R34, R179, c[0x0][0x2b0], R38 ;  /* 0x0000ac00b3227a25 */ /* 0x002fc800078e0026 */
[----:B------:R-:W-:Y:S01]  /*5fe0*/  IMAD.WIDE.U32 R32, R179, c[0x0][0x2d0], R28 ;  /* 0x0000b400b3207a25 */ /* 0x000fe200078e001c */
[----:B------:R-:W-:-:S04]  /*5ff0*/  IADD3 R35, R175, R35, RZ ;  /* 0x00000023af237210 */ /* 0x000fc80007ffe0ff */
[----:B------:R-:W-:Y:S01]  /*6000*/  IADD3 R33, R177, R33, RZ ;  /* 0x00000021b1217210 */ /* 0x000fe20007ffe0ff */
[----:B------:R1:W-:Y:S04]  /*6010*/  RED.E.ADD.F32.FTZ.RN.STRONG.GPU [R34.64], R159 ;  /* 0x0000009f2200798e */ /* 0x0003e8000c10e784 */
[----:B----4-:R1:W-:Y:S02]  /*6020*/  RED.E.ADD.F32.FTZ.RN.STRONG.GPU [R32.64], R37 ;  /* 0x000000252000798e */ /* 0x0103e4000c10e784 */
.L_x_7317:
[----:B------:R-:W-:Y:S05]  /*6030*/  BSYNC B0 ;  /* 0x0000000000007941 */ /* 0x000fea0003800000 */
.L_x_7316:
[----:B-1----:R-:W1:Y:S01]  /*6040*/  SHFL.DOWN P0, R33, R146, 0x1, 0x1f ;  /* 0x08201f0092217f89 */ /* 0x002e620000000000 */
[-C--:B------:R-:W-:Y:S01]  /*6050*/  FMUL.FTZ R32, R108, R141.reuse ;  /* 0x0000008d6c207220 */ /* 0x080fe20000410000 */
[----:B------:R-:W-:Y:S01]  /*6060*/  ISETP.NE.AND P2, PT, R86, RZ, PT ;  /* 0x000000ff5600720c */ /* 0x000fe20003f45270 */
[----:B------:R-:W-:Y:S01]  /*6070*/  FMUL.FTZ R141, R126, R141 ;  /* 0x0000008d7e8d7220 */ /* 0x000fe20000410000 */
        /* <DEDUP_REMOVED lines=8> */
[C---:B------:R-:W-:Y:S02]  /*6100*/  FMUL.FTZ R34, R108.reuse, R143 ;  /* 0x0000008f6c227220 */ /* 0x040fe40000410000 */
[C---:B------:R-:W-:Y:S02]  /*6110*/  FMUL.FTZ R145, R108.reuse, R145 ;  /* 0x000000916c917220 */ /* 0x040fe40000410000 */
        /* <DEDUP_REMOVED lines=17> */
[----:B-1----:R-:W-:-:S02]  /*6230*/  @P0 FADD R38, R33, R38 ;  /* 0x0000002621260221 */ /* 0x002fc40000000000 */
[----:B------:R-:W-:Y:S02]  /*6240*/  FMUL.FTZ R33, R130, R148 ;  /* 0x0000009482217220 */ /* 0x000fe40000410000 */
[----:B------:R-:W-:Y:S01]  /*6250*/  FFMA.FTZ R131, R124, R42, R131 ;  /* 0x0000002a7c837223 */ /* 0x000fe20000010083 */
[----:B------:R-:W1:Y:S01]  /*6260*/  SHFL.DOWN P0, R35, R38, 0x4, 0x1f ;  /* 0x08801f0026237f89 */ /* 0x000e620000000000 */
[----:B------:R-:W-:Y:S02]  /*6270*/  FFMA.FTZ R118, R33, R45, R118 ;  /* 0x0000002d21767223 */ /* 0x000fe40000010076 */
[----:B------:R-:W-:Y:S02]  /*6280*/  FFMA.FTZ R129, R138, R0, R129 ;  /* 0x000000008a817223 */ /* 0x000fe40000010081 */
[----:B------:R-:W-:Y:S02]  /*6290*/  FFMA.FTZ R116, R141, R43, R116 ;  /* 0x0000002b8d747223 */ /* 0x000fe40000010074 */
[----:B------:R-:W-:-:S02]  /*62a0*/  FADD.FTZ R125, R34, R125 ;  /* 0x0000007d227d7221 */ /* 0x000fc40000010000 */
[----:B------:R-:W-:Y:S02]  /*62b0*/  FADD.FTZ R127, R36, R127 ;  /* 0x0000007f247f7221 */ /* 0x000fe40000010000 */
[----:B------:R-:W-:Y:S02]  /*62c0*/  FADD.FTZ R121, R128, R121 ;  /* 0x0000007980797221 */ /* 0x000fe40000010000 */
[----:B------:R-:W-:Y:S02]  /*62d0*/  FFMA.FTZ R137, R136, R48, R137 ;  /* 0x0000003088897223 */ /* 0x000fe40000010089 */
[----:B------:R-:W-:Y:S02]  /*62e0*/  FADD.FTZ R117, R132, R117 ;  /* 0x0000007584757221 */ /* 0x000fe40000010000 */
[----:B-1----:R-:W-:-:S05]  /*62f0*/  @P0 FADD R35, R38, R35 ;  /* 0x0000002326230221 */ /* 0x002fca0000000000 */
[----:B------:R-:W1:Y:S02]  /*6300*/  SHFL.DOWN P0, R40, R35, 0x8, 0x1f ;  /* 0x09001f0023287f89 */ /* 0x000e640000000000 */
[----:B-1----:R-:W-:Y:S01]  /*6310*/  @P0 FADD R40, R35, R40 ;  /* 0x0000002823280221 */ /* 0x002fe20000000000 */
[----:B------:R-:W-:Y:S01]  /*6320*/  ISETP.NE.AND P0, PT, R81, RZ, PT ;  /* 0x000000ff5100720c */ /* 0x000fe20003f05270 */
[----:B------:R-:W-:-:S03]  /*6330*/  FMUL.FTZ R35, R108, R148 ;  /* 0x000000946c237220 */ /* 0x000fc60000410000 */
[----:B----4-:R-:W1:Y:S01]  /*6340*/  SHFL.DOWN P1, R37, R40, 0x10, 0x1f ;  /* 0x0a001f0028257f89 */ /* 0x010e620000020000 */
[----:B------:R-:W-:-:S04]  /*6350*/  FMUL.FTZ R35, R35, R154 ;  /* 0x0000009a23237220 */ /* 0x000fc80000410000 */
[----:B------:R-:W-:Y:S02]  /*6360*/  FFMA.FTZ R32, R54, R33, R35 ;  /* 0x0000002136207223 */ /* 0x000fe40000010023 */
[-C--:B------:R-:W-:Y:S02]  /*6370*/  FMUL.FTZ R33, R134, R156.reuse ;  /* 0x0000009c86217220 */ /* 0x080fe40000410000 */
[----:B------:R-:W-:Y:S02]  /*6380*/  FMUL.FTZ R156, R108, R156 ;  /* 0x0000009c6c9c7220 */ /* 0x000fe40000410000 */
[----:B------:R-:W-:Y:S02]  /*6390*/  FADD.FTZ R119, R32, R119 ;  /* 0x0000007720777221 */ /* 0x000fe40000010000 */
[----:B------:R-:W-:Y:S02]  /*63a0*/  FMUL.FTZ R156, R156, R149 ;  /* 0x000000959c9c7220 */ /* 0x000fe40000410000 */
[----:B------:R-:W-:-:S02]  /*63b0*/  FFMA.FTZ R32, R59, R136, R151 ;  /* 0x000000883b207223 */ /* 0x000fc40000010097 */
[----:B------:R-:W-:Y:S02]  /*63c0*/  FFMA.FTZ R156, R56, R33, R156 ;  /* 0x00000021389c7223 */ /* 0x000fe4000001009c */
[----:B------:R-:W-:Y:S02]  /*63d0*/  FFMA.FTZ R120, R33, R47, R120 ;  /* 0x0000002f21787223 */ /* 0x000fe40000010078 */
[----:B------:R-:W-:Y:S02]  /*63e0*/  FADD.FTZ R115, R156, R115 ;  /* 0x000000739c737221 */ /* 0x000fe40000010000 */
[----:B------:R-:W-:Y:S02]  /*63f0*/  FADD.FTZ R113, R32, R113 ;  /* 0x0000007120717221 */ /* 0x000fe40000010000 */
[----:B-1----:R-:W-:-:S05]  /*6400*/  @P1 FADD R37, R40, R37 ;  /* 0x0000002528251221 */ /* 0x002fca0000000000 */
[----:B------:R1:W-:Y:S04]  /*6410*/  @!P0 STS [0x1084], R37 ;  /* 0x00108425ff008388 */ /* 0x0003e80000000800 */
[----:B------:R-:W-:Y:S06]  /*6420*/  BAR.SYNC.DEFER_BLOCKING 0x0 ;  /* 0x0000000000007b1d */ /* 0x000fec0000010000 */
[----:B------:R-:W-:Y:S05]  /*6430*/  @P2 BRA `(.L_x_7319) ;  /* 0x0000005000002947 */ /* 0x000fea0003800000 */
[----:B-1----:R-:W-:Y:S02]  /*6440*/  ISETP.NE.AND P0, PT, R140, c[0x0][0x174], PT ;  /* 0x00005d008c007a0c */ /* 0x002fe40003f05270 */
[----:B------:R-:W-:-:S11]  /*6450*/  SHF.L.U32 R34, R111, 0x2, RZ ;  /* 0x000000026f227819 */ /* 0x000fd600000006ff */
[----:B------:R-:W1:Y:S02]  /*6460*/  @P0 LDS R32, [R34+0x2338] ;  /* 0x0023380022200984 */ /* 0x000e640000000800 */
[----:B-1----:R-:W-:-:S05]  /*6470*/  @P0 FADD.FTZ R37, R37, R32 ;  /* 0x0000002025250221 */ /* 0x002fca0000010000 */
[----:B------:R1:W-:Y:S02]  /*6480*/  STS [R34+0x2338], R37 ;  /* 0x0023382522007388 */ /* 0x0003e40000000800 */
.L_x_7319:
[----:B-1----:R-:W-:Y:S05]  /*6490*/  BSYNC B0 ;  /* 0x0000000000007941 */ /* 0x002fea0003800000 */
.L_x_7318:
[----:B------:R-:W-:Y:S02]  /*64a0*/  IADD3 R111, R111, 0x1, RZ ;  /* 0x000000016f6f7810 */ /* 0x000fe40007ffe0ff */
[----:B------:R-:W-:Y:S02]  /*64b0*/  IADD3 R110, P1, R110, 0x1, RZ ;  /* 0x000000016e6e7810 */ /* 0x000fe40007f3e0ff */
[----:B------:R-:W-:Y:S02]  /*64c0*/  ISETP.GE.AND P0, PT, R111, c[0x0][0x16c], PT ;  /* 0x00005b006f007a0c */ /* 0x000fe40003f06270 */
[----:B------:R-:W-:-:S11]  /*64d0*/  IADD3.X R109, RZ, R109, RZ, P1, !PT ;  /* 0x0000006dff6d7210 */ /* 0x000fd60000ffe4ff */
[----:B------:R-:W-:Y:S01]  /*64e0*/  @P0 CALL.REL.NOINC `(.L_x_7299) ;  /* 0x0000001000000944 */ /* 0x000fe20003c00000 */
[----:B------:R-:W-:Y:S05]  /*64f0*/  BRA `(.L_x_7320) ;  /* 0xffffda1000007947 */ /* 0x000fea000383ffff */
.L_x_7299:
[----:B------:R-:W-:Y:S01]  /*6500*/  BAR.SYNC.DEFER_BLOCKING 0x0 ;  /* 0x0000000000007b1d */ /* 0x000fe20000010000 */
[-C--:B------:R-:W-:Y:S01]  /*6510*/  ISETP.GE.AND P5, PT, R8, R71.reuse, PT ;  /* 0x000000470800720c */ /* 0x080fe20003fa6270 */
[----:B------:R-:W-:Y:S01]  /*6520*/  CS2R R10, SRZ ;  /* 0x00000000000a7805 */ /* 0x000fe2000001ff00 */
        /* <DEDUP_REMOVED lines=8> */
[----:B------:R-:W4:Y:S01]  /*65b0*/  @!P5 LDG.E R114, [R12.64] ;  /* 0x000000040c72d981 */ /* 0x000f22000c1e1900 */
[----:B------:R-:W-:-:S03]  /*65c0*/  ISETP.GE.AND P5, PT, R72, R71, PT ;  /* 0x000000474800720c */ /* 0x000fc60003fa6270 */
[----:B------:R-:W5:Y:S01]  /*65d0*/  @!P0 LDG.E R11, [R12.64+0x80] ;  /* 0x000080040c0b8981 */ /* 0x000f62000c1e1900 */
[----:B------:R-:W-:Y:S02]  /*65e0*/  ISETP.GE.AND P0, PT, R70, R71, PT ;  /* 0x000000474600720c */ /* 0x000fe40003f06270 */
[----:B------:R-:W-:Y:S01]  /*65f0*/  MOV R21, RZ ;  /* 0x000000ff00157202 */ /* 0x000fe20000000f00 */
[----:B---3--:R-:W3:Y:S04]  /*6600*/  @!P1 LDG.E R0, [R12.64+0x100] ;  /* 0x000100040c009981 */ /* 0x008ee8000c1e1900 */
[----:B--2---:R-:W2:Y:S04]  /*6610*/  @!P2 LDG.E R17, [R12.64+0x180] ;  /* 0x000180040c11a981 */ /* 0x004ea8000c1e1900 */
[----:B------:R-:W2:Y:S04]  /*6620*/  @!P3 LDG.E R10, [R12.64+0x200] ;  /* 0x000200040c0ab981 */ /* 0x000ea8000c1e1900 */
[----:B------:R-:W2:Y:S04]  /*6630*/  @!P4 LDG.E R19, [R12.64+0x280] ;  /* 0x000280040c13c981 */ /* 0x000ea8000c1e1900 */
[----:B------:R-:W2:Y:S04]  /*6640*/  @!P5 LDG.E R16, [R12.64+0x300] ;  /* 0x000300040c10d981 */ /* 0x000ea8000c1e1900 */
[----:B------:R-:W2:Y:S01]  /*6650*/  @!P0 LDG.E R21, [R12.64+0x380] ;  /* 0x000380040c158981 */ /* 0x000ea2000c1e1900 */
[----:B------:R-:W-:Y:S01]  /*6660*/  ISETP.NE.AND P6, PT, R86, RZ, PT ;  /* 0x000000ff5600720c */ /* 0x000fe20003fc5270 */
[----:B------:R-:W-:Y:S01]  /*6670*/  IMAD R22, R144, c[0x0][0x2d8], RZ ;  /* 0x0000b60090167a24 */ /* 0x000fe200078e02ff */
[----:B------:R-:W-:Y:S01]  /*6680*/  BSSY B0, `(.L_x_7321) ;  /* 0x0000079000007945 */ /* 0x000fe20003800000 */
[----:B------:R-:W-:-:S02]  /*6690*/  IMAD R39, R97, c[0x0][0x2e0], RZ ;  /* 0x0000b80061277a24 */ /* 0x000fc400078e02ff */
[----:B------:R-:W-:Y:S02]  /*66a0*/  IMAD R37, R95, c[0x0][0x2dc], R22 ;  /* 0x0000b7005f257a24 */ /* 0x000fe400078e0216 */
[----:B------:R-:W-:Y:S01]  /*66b0*/  IMAD R39, R98, c[0x0][0x2e4], R39 ;  /* 0x0000b90062277a24 */ /* 0x000fe200078e0227 */
[----:B----4-:R-:W-:Y:S04]  /*66c0*/  STS [R69], R114 ;  /* 0x0000007245007388 */ /* 0x010fe80000000800 */
[----:B-----5:R-:W-:Y:S04]  /*66d0*/  STS [R68+0x80], R11 ;  /* 0x0000800b44007388 */ /* 0x020fe80000000800 */
[----:B---3--:R-:W-:Y:S04]  /*66e0*/  STS [R67+0x100], R0 ;  /* 0x0001000043007388 */ /* 0x008fe80000000800 */
[----:B--2---:R-:W-:Y:S04]  /*66f0*/  STS [R66+0x180], R17 ;  /* 0x0001801142007388 */ /* 0x004fe80000000800 */
[----:B------:R-:W-:Y:S04]  /*6700*/  STS [R65+0x200], R10 ;  /* 0x0002000a41007388 */ /* 0x000fe80000000800 */
[----:B------:R-:W-:Y:S04]  /*6710*/  STS [R64+0x280], R19 ;  /* 0x0002801340007388 */ /* 0x000fe80000000800 */
[----:B------:R-:W-:Y:S04]  /*6720*/  STS [R63+0x300], R16 ;  /* 0x000300103f007388 */ /* 0x000fe80000000800 */
[----:B------:R-:W-:Y:S01]  /*6730*/  STS [R62+0x380], R21 ;  /* 0x000380153e007388 */ /* 0x000fe20000000800 */
[----:B------:R-:W-:-:S06]  /*6740*/  NOP ;  /* 0x0000000000007918 */ /* 0x000fcc0000000000 */
[----:B------:R-:W1:Y:S04]  /*6750*/  LDS R23, [R58+0x4] ;  /* 0x000004003a177984 */ /* 0x000e680000000800 */
[----:B------:R-:W2:Y:S04]  /*6760*/  LDS R13, [R58+0x8] ;  /* 0x000008003a0d7984 */ /* 0x000ea80000000800 */
[----:B------:R-:W3:Y:S04]  /*6770*/  LDS R25, [R58+0xc] ;  /* 0x00000c003a197984 */ /* 0x000ee80000000800 */
[----:B------:R-:W4:Y:S04]  /*6780*/  LDS R19, [R58+0x1c] ;  /* 0x00001c003a137984 */ /* 0x000f280000000800 */
[----:B------:R-:W5:Y:S04]  /*6790*/  LDS R21, [R58] ;  /* 0x000000003a157984 */ /* 0x000f680000000800 */
[----:B------:R-:W0:Y:S04]  /*67a0*/  LDS R11, [R58+0x10] ;  /* 0x000010003a0b7984 */ /* 0x000e280000000800 */
[----:B------:R-:W0:Y:S01]  /*67b0*/  LDS R17, [R58+0x14] ;  /* 0x000014003a117984 */ /* 0x000e220000000800 */
[----:B-1----:R-:W-:-:S02]  /*67c0*/  FADD.FTZ R23, R23, R94 ;  /* 0x0000005e17177221 */ /* 0x002fc40000010000 */
[----:B--2---:R-:W-:-:S03]  /*67d0*/  FADD.FTZ R12, R13, R94 ;  /* 0x0000005e0d0c7221 */ /* 0x004fc60000010000 */
[----:B------:R-:W-:Y:S01]  /*67e0*/  FSETP.GTU.FTZ.AND P4, PT, R23, 20, PT ;  /* 0x41a000001700780b */ /* 0x000fe20003f9c000 */
[----:B------:R-:W1:Y:S01]  /*67f0*/  LDS R13, [R58+0x18] ;  /* 0x000018003a0d7984 */ /* 0x000e620000000800 */
[--C-:B---3--:R-:W-:Y:S01]  /*6800*/  FADD.FTZ R25, R25, R94.reuse ;  /* 0x0000005e19197221 */ /* 0x108fe20000010000 */
[----:B------:R-:W-:Y:S02]  /*6810*/  FSETP.GTU.FTZ.AND P5, PT, R12, 20, PT ;  /* 0x41a000000c00780b */ /* 0x000fe40003fbc000 */
[----:B------:R-:W-:Y:S01]  /*6820*/  BAR.SYNC.DEFER_BLOCKING 0x0 ;  /* 0x0000000000007b1d */ /* 0x000fe20000010000 */
[--C-:B----4-:R-:W-:Y:S01]  /*6830*/  FADD.FTZ R19, R19, R94.reuse ;  /* 0x0000005e13137221 */ /* 0x110fe20000010000 */
[----:B------:R-:W-:Y:S01]  /*6840*/  FSETP.GTU.FTZ.AND P0, PT, R25, 20, PT ;  /* 0x41a000001900780b */ /* 0x000fe20003f1c000 */
[----:B-----5:R-:W-:-:S05]  /*6850*/  FADD.FTZ R21, R21, R94 ;  /* 0x0000005e15157221 */ /* 0x020fca0000010000 */
[----:B------:R-:W-:Y:S02]  /*6860*/  @!P4 FMUL.FTZ R0, R23, -1.4426950216293334961 ;  /* 0xbfb8aa3b1700c820 */ /* 0x000fe40000410000 */
[--C-:B0-----:R-:W-:Y:S02]  /*6870*/  FADD.FTZ R11, R11, R94.reuse ;  /* 0x0000005e0b0b7221 */ /* 0x101fe40000010000 */
[----:B------:R-:W-:Y:S02]  /*6880*/  @!P5 FMUL.FTZ R12, R12, -1.4426950216293334961 ;  /* 0xbfb8aa3b0c0cd820 */ /* 0x000fe40000410000 */
[----:B------:R-:W0:Y:S01]  /*6890*/  @!P4 MUFU.EX2 R0, R0 ;  /* 0x000000000000c308 */ /* 0x000e220000000800 */
[----:B------:R-:W-:Y:S01]  /*68a0*/  FSETP.GTU.FTZ.AND P1, PT, R11, 20, PT ;  /* 0x41a000000b00780b */ /* 0x000fe20003f3c000 */
[----:B------:R-:W-:Y:S02]  /*68b0*/  @!P0 FMUL.FTZ R16, R25, -1.4426950216293334961 ;  /* 0xbfb8aa3b19108820 */ /* 0x000fe40000410000 */
[----:B------:R-:W-:-:S04]  /*68c0*/  FADD.FTZ R17, R17, R94 ;  /* 0x0000005e11117221 */ /* 0x000fc80000010000 */
[----:B------:R-:W2:Y:S01]  /*68d0*/  @!P5 MUFU.EX2 R12, R12 ;  /* 0x0000000c000cd308 */ /* 0x000ea20000000800 */
[----:B------:R-:W-:Y:S01]  /*68e0*/  FSETP.GTU.FTZ.AND P2, PT, R17, 20, PT ;  /* 0x41a000001100780b */ /* 0x000fe20003f5c000 */
[----:B------:R-:W-:Y:S04]  /*68f0*/  STS [R58], R137 ;  /* 0x000000893a007388 */ /* 0x000fe80000000800 */
[----:B------:R-:W-:Y:S01]  /*6900*/  STS [R58+0x4], R120 ;  /* 0x000004783a007388 */ /* 0x000fe20000000800 */
[----:B------:R-:W-:Y:S01]  /*6910*/  @!P1 FMUL.FTZ R11, R11, -1.4426950216293334961 ;  /* 0xbfb8aa3b0b0b9820 */ /* 0x000fe20000410000 */
[----:B------:R-:W3:Y:S01]  /*6920*/  @!P0 MUFU.EX2 R16, R16 ;  /* 0x0000001000108308 */ /* 0x000ee20000000800 */
[----:B0-----:R-:W-:Y:S01]  /*6930*/  @!P4 FADD.FTZ R10, R0, 1 ;  /* 0x3f800000000ac421 */ /* 0x001fe20000010000 */
[----:B------:R-:W-:Y:S01]  /*6940*/  STS [R58+0x8], R135 ;  /* 0x000008873a007388 */ /* 0x000fe20000000800 */
[----:B-1----:R-:W-:-:S03]  /*6950*/  FADD.FTZ R13, R13, R94 ;  /* 0x0000005e0d0d7221 */ /* 0x002fc60000010000 */
[----:B------:R-:W-:Y:S01]  /*6960*/  STS [R58+0xc], R118 ;  /* 0x00000c763a007388 */ /* 0x000fe20000000800 */
[----:B--2---:R-:W-:Y:S01]  /*6970*/  @!P5 FADD.FTZ R0, R12, 1 ;  /* 0x3f8000000c00d421 */ /* 0x004fe20000010000 */
[----:B------:R-:W0:Y:S01]  /*6980*/  @!P4 MUFU.RCP R10, R10 ;  /* 0x0000000a000ac308 */ /* 0x000e220000001000 */
[C---:B------:R-:W-:Y:S01]  /*6990*/  FSETP.GTU.FTZ.AND P3, PT, R13.reuse, 20, PT ;  /* 0x41a000000d00780b */ /* 0x040fe20003f7c000 */
[----:B------:R-:W-:Y:S04]  /*69a0*/  STS [R58+0x10], R133 ;  /* 0x000010853a007388 */ /* 0x000fe80000000800 */
[----:B------:R-:W-:Y:S02]  /*69b0*/  STS [R58+0x14], R116 ;  /* 0x000014743a007388 */ /* 0x000fe40000000800 */
[----:B------:R-:W1:Y:S01]  /*69c0*/  @!P5 MUFU.RCP R0, R0 ;  /* 0x000000000000d308 */ /* 0x000e620000001000 */
[----:B---3--:R-:W-:Y:S01]  /*69d0*/  @!P0 FADD.FTZ R16, R16, 1 ;  /* 0x3f80000010108421 */ /* 0x008fe20000010000 */
[----:B------:R-:W-:Y:S04]  /*69e0*/  STS [R58+0x18], R131 ;  /* 0x000018833a007388 */ /* 0x000fe80000000800 */
[----:B------:R-:W-:Y:S01]  /*69f0*/  @!P3 FMUL.FTZ R12, R13, -1.4426950216293334961 ;  /* 0xbfb8aa3b0d0cb820 */ /* 0x000fe20000410000 */
[----:B------:R-:W-:Y:S01]  /*6a00*/  STS [R58+0x1c], R129 ;  /* 0x00001c813a007388 */ /* 0x000fe20000000800 */
[----:B0-----:R-:W-:Y:S01]  /*6a10*/  @!P4 FMUL.FTZ R115, R115, R10 ;  /* 0x0000000a7373c220 */ /* 0x001fe20000410000 */
[----:B------:R-:W-:Y:S01]  /*6a20*/  FSETP.GTU.FTZ.AND P4, PT, R19, 20, PT ;  /* 0x41a000001300780b */ /* 0x000fe20003f9c000 */
[----:B------:R-:W-:-:S06]  /*6a30*/  NOP ;  /* 0x0000000000007918 */ /* 0x000fcc0000000000 */
[----:B-1----:R-:W-:Y:S01]  /*6a40*/  @!P5 FMUL.FTZ R117, R117, R0 ;  /* 0x000000007575d220 */ /* 0x002fe20000410000 */
[----:B------:R-:W-:Y:S01]  /*6a50*/  FSETP.GTU.FTZ.AND P5, PT, R21, 20, PT ;  /* 0x41a000001500780b */ /* 0x000fe20003fbc000 */
[----:B------:R-:W-:Y:S01]  /*6a60*/  LDS R23, [R67+0x100] ;  /* 0x0001000043177984 */ /* 0x000fe20000000800 */
[----:B------:R-:W0:Y:S01]  /*6a70*/  @!P1 MUFU.EX2 R11, R11 ;  /* 0x0000000b000b9308 */ /* 0x000e220000000800 */
[----:B------:R-:W-:Y:S02]  /*6a80*/  @!P2 FMUL.FTZ R10, R17, -1.4426950216293334961 ;  /* 0xbfb8aa3b110aa820 */ /* 0x000fe40000410000 */
[----:B------:R-:W-:Y:S01]  /*6a90*/  @!P4 FMUL.FTZ R13, R19, -1.4426950216293334961 ;  /* 0xbfb8aa3b130dc820 */ /* 0x000fe20000410000 */
[----:B------:R-:W-:Y:S04]  /*6aa0*/  LDS R25, [R66+0x180] ;  /* 0x0001800042197984 */ /* 0x000fe80000000800 */
[----:B------:R-:W-:Y:S01]  /*6ab0*/  LDS R19, [R69] ;  /* 0x0000000045137984 */ /* 0x000fe20000000800 */
[----:B------:R0:W1:Y:S02]  /*6ac0*/  @!P3 MUFU.EX2 R17, R12 ;  /* 0x0000000c0011b308 */ /* 0x0000640000000800 */
[----:B------:R-:W-:Y:S01]  /*6ad0*/  @!P5 FMUL.FTZ R0, R21, -1.4426950216293334961 ;  /* 0xbfb8aa3b1500d820 */ /* 0x000fe20000410000 */
[----:B------:R-:W-:Y:S04]  /*6ae0*/  LDS R27, [R65+0x200] ;  /* 0x00020000411b7984 */ /* 0x000fe80000000800 */
[----:B------:R-:W-:Y:S01]  /*6af0*/  LDS R21, [R68+0x80] ;  /* 0x0000800044157984 */ /* 0x000fe20000000800 */
[----:B------:R-:W2:Y:S01]  /*6b00*/  @!P2 MUFU.EX2 R10, R10 ;  /* 0x0000000a000aa308 */ /* 0x000ea20000000800 */
[----:B0-----:R-:W-:-:S02]  /*6b10*/  @!P1 FADD.FTZ R12, R11, 1 ;  /* 0x3f8000000b0c9421 */ /* 0x001fc40000010000 */
[----:B------:R-:W-:Y:S04]  /*6b20*/  LDS R29, [R64+0x280] ;  /* 0x00028000401d7984 */ /* 0x000fe80000000800 */
[----:B------:R-:W-:Y:S01]  /*6b30*/  LDS R31, [R63+0x300] ;  /* 0x000300003f1f7984 */ /* 0x000fe20000000800 */
[----:B------:R2:W0:Y:S01]  /*6b40*/  @!P4 MUFU.EX2 R18, R13 ;  /* 0x0000000d0012c308 */ /* 0x0004220000000800 */
[----:B-1----:R-:W-:Y:S02]  /*6b50*/  @!P3 FADD.FTZ R17, R17, 1 ;  /* 0x3f8000001111b421 */ /* 0x002fe40000010000 */
[----:B------:R-:W-:Y:S04]  /*6b60*/  LDS R33, [R62+0x380] ;  /* 0x000380003e217984 */ /* 0x000fe80000000800 */
[----:B------:R-:W-:Y:S01]  /*6b70*/  @!P6 STS [0x420], R71 ;  /* 0x00042047ff00e388 */ /* 0x000fe20000000800 */
[----:B------:R-:W1:Y:S01]  /*6b80*/  @!P5 MUFU.EX2 R0, R0 ;  /* 0x000000000000d308 */ /* 0x000e620000000800 */
[----:B--2---:R-:W-:-:S02]  /*6b90*/  @!P2 FADD.FTZ R13, R10, 1 ;  /* 0x3f8000000a0da421 */ /* 0x004fc40000010000 */
[----:B------:R-:W-:Y:S01]  /*6ba0*/  BAR.SYNC.DEFER_BLOCKING 0x0 ;  /* 0x0000000000007b1d */ /* 0x000fe20000010000 */
[----:B------:R-:W-:-:S04]  /*6bb0*/  IMAD.WIDE.U32 R10, R95, c[0x0][0x2d8], RZ ;  /* 0x0000b6005f0a7a25 */ /* 0x000fc800078e00ff */
[----:B0-----:R-:W-:Y:S01]  /*6bc0*/  @!P4 FADD.FTZ R18, R18, 1 ;  /* 0x3f8000001212c421 */ /* 0x001fe20000010000 */
[----:B------:R-:W0:Y:S01]  /*6bd0*/  @!P1 MUFU.RCP R12, R12 ;  /* 0x0000000c000c9308 */ /* 0x000e220000001000 */
[----:B------:R-:W-:-:S05]  /*6be0*/  IADD3 R11, R11, R37, RZ ;  /* 0x000000250b0b7210 */ /* 0x000fca0007ffe0ff */
[----:B------:R-:W-:Y:S02]  /*6bf0*/  IMAD.WIDE.U32 R10, R98, c[0x0][0x2e0], R10 ;  /* 0x0000b800620a7a25 */ /* 0x000fe400078e000a */
[----:B------:R-:W2:Y:S02]  /*6c00*/  @!P0 MUFU.RCP R16, R16 ;  /* 0x0000001000108308 */ /* 0x000ea40000001000 */
[----:B-1----:R-:W-:-:S06]  /*6c10*/  @!P5 FADD.FTZ R0, R0, 1 ;  /* 0x3f8000000000d421 */ /* 0x002fcc0000010000 */
[----:B------:R-:W1:Y:S01]  /*6c20*/  @!P2 MUFU.RCP R20, R13 ;  /* 0x0000000d0014a308 */ /* 0x000e620000001000 */
[----:B0-----:R-:W-:Y:S01]  /*6c30*/  @!P1 FMUL.FTZ R121, R121, R12 ;  /* 0x0000000c79799220 */ /* 0x001fe20000410000 */
[----:B------:R-:W0:Y:S06]  /*6c40*/  LDS R35, [0x420] ;  /* 0x00042000ff237984 */ /* 0x000e2c0000000800 */
[----:B------:R3:W4:Y:S01]  /*6c50*/  @!P3 MUFU.RCP R22, R17 ;  /* 0x000000110016b308 */ /* 0x0007220000001000 */
[----:B--2---:R-:W-:Y:S01]  /*6c60*/  @!P0 FMUL.FTZ R119, R119, R16 ;  /* 0x0000001077778220 */ /* 0x004fe20000410000 */
[----:B------:R-:W-:-:S04]  /*6c70*/  IADD3 R10, P0, R50, R10, RZ ;  /* 0x0000000a320a7210 */ /* 0x000fc80007f1e0ff */
[----:B------:R-:W-:Y:S02]  /*6c80*/  IADD3.X R11, R49, R39, R11, P0, !PT ;  /* 0x00000027310b7210 */ /* 0x000fe400007fe40b */
[----:B------:R-:W2:Y:S01]  /*6c90*/  @!P4 MUFU.RCP R18, R18 ;  /* 0x000000120012c308 */ /* 0x000ea20000001000 */
[----:B---3--:R-:W-:Y:S01]  /*6ca0*/  LEA R17, P1, R8, c[0x0][0x330], 0x2 ;  /* 0x0000cc0008117a11 */ /* 0x008fe200078210ff */
[----:B-1----:R-:W-:-:S03]  /*6cb0*/  @!P2 FMUL.FTZ R123, R123, R20 ;  /* 0x000000147b7ba220 */ /* 0x002fc60000410000 */
[----:B------:R-:W-:Y:S02]  /*6cc0*/  LEA.HI.X R12, R8, c[0x0][0x334], R9, 0x2, P1 ;  /* 0x0000cd00080c7a11 */ /* 0x000fe400008f1409 */
[C---:B------:R-:W-:Y:S01]  /*6cd0*/  LEA R16, P2, R10.reuse, R17, 0x2 ;  /* 0x000000110a107211 */ /* 0x040fe200078410ff */
[----:B------:R-:W1:Y:S01]  /*6ce0*/  @!P5 MUFU.RCP R0, R0 ;  /* 0x000000000000d308 */ /* 0x000e620000001000 */
[----:B----4-:R-:W-:Y:S02]  /*6cf0*/  @!P3 FMUL.FTZ R125, R125, R22 ;  /* 0x000000167d7db220 */ /* 0x010fe40000410000 */
[----:B------:R-:W-:Y:S01]  /*6d00*/  LEA.HI.X R17, R10, R12, R11, 0x2, P2 ;  /* 0x0000000c0a117211 */ /* 0x000fe200010f140b */
[----:B--2---:R-:W-:Y:S02]  /*6d10*/  @!P4 FMUL.FTZ R127, R127, R18 ;  /* 0x000000127f7fc220 */ /* 0x004fe40000410000 */
[----:B-1----:R-:W-:Y:S01]  /*6d20*/  @!P5 FMUL.FTZ R113, R113, R0 ;  /* 0x000000007171d220 */ /* 0x002fe20000410000 */
        /* <DEDUP_REMOVED lines=14> */
.L_x_7322:
[----:B------:R-:W-:Y:S05]  /*6e10*/  BSYNC B0 ;  /* 0x0000000000007941 */ /* 0x000fea0003800000 */
.L_x_7321:
[----:B------:R-:W-:Y:S01]  /*6e20*/  @!P0 STG.E [R16.64+-0x300], R23 ;  /* 0xfffd001710008986 */ /* 0x000fe2000c101904 */
        /* <DEDUP_REMOVED lines=16> */
[----:B------:R1:W-:Y:S02]  /*6f30*/  @!P3 STG.E [R16.64+-0x180], R29 ;  /* 0xfffe801d1000b986 */ /* 0x0003e4000c101904 */
[----:B------:R-:W-:-:S02]  /*6f40*/  FADD.FTZ R88, R88, R123 ;  /* 0x0000007b58587221 */ /* 0x000fc40000010000 */
[----:B------:R-:W-:Y:S02]  /*6f50*/  @!P4 STG.E [R16.64+-0x100], R31 ;  /* 0xffff001f1000c986 */ /* 0x000fe4000c101904 */
[----:B------:R-:W-:Y:S02]  /*6f60*/  FADD.FTZ R88, R88, R125 ;  /* 0x0000007d58587221 */ /* 0x000fe40000010000 */
[----:B------:R-:W-:Y:S02]  /*6f70*/  @!P0 STG.E [R16.64+-0x380], R21 ;  /* 0xfffc801510008986 */ /* 0x000fe4000c101904 */
[----:B------:R-:W-:Y:S02]  /*6f80*/  FADD.FTZ R88, R88, R127 ;  /* 0x0000007f58587221 */ /* 0x000fe40000010000 */
[----:B------:R-:W-:Y:S01]  /*6f90*/  @!P5 STG.E [R16.64+-0x80], R33 ;  /* 0xffff80211000d986 */ /* 0x000fe2000c101904 */
[----:B-1----:R-:W-:-:S03]  /*6fa0*/  IMAD R29, R95, c[0x0][0x2fc], R0 ;  /* 0x0000bf005f1d7a24 */ /* 0x002fc600078e0200 */
[----:B------:R-:W-:Y:S02]  /*6fb0*/  BAR.SYNC.DEFER_BLOCKING 0x0 ;  /* 0x0000000000007b1d */ /* 0x000fe40000010000 */
[----:B------:R-:W-:-:S04]  /*6fc0*/  IADD3 R27, R11, R29, RZ ;  /* 0x0000001d0b1b7210 */ /* 0x000fc80007ffe0ff */
[----:B------:R-:W-:Y:S04]  /*6fd0*/  STS [R58], R113 ;  /* 0x000000713a007388 */ /* 0x000fe80000000800 */
        /* <DEDUP_REMOVED lines=11> */
[----:B0-----:R-:W-:Y:S04]  /*7090*/  LDS R19, [R66+0x180] ;  /* 0x0001800042137984 */ /* 0x001fe80000000800 */
        /* <DEDUP_REMOVED lines=20> */
.L_x_7324:
[----:B------:R-:W-:Y:S05]  /*71e0*/  BSYNC B0 ;  /* 0x0000000000007941 */ /* 0x000fea0003800000 */
.L_x_7323:
        /* <DEDUP_REMOVED lines=40> */
.L_x_7277:
        /* <DEDUP_REMOVED lines=24> */
.L_x_7327:
[----:B0-----:R-:W-:Y:S05]  /*75f0*/  BSYNC B0 ;  /* 0x0000000000007941 */ /* 0x001fea0003800000 */
.L_x_7326:
        /* <DEDUP_REMOVED lines=23> */
.L_x_7329:
[----:B0-----:R-:W0:Y:S02]  /*7770*/  S2R R11, SR_TID.X ;  /* 0x00000000000b7919 */ /* 0x001e240000002100 */
.L_x_7330:
[----:B0-----:R-:W-:Y:S05]  /*7780*/  BSYNC B0 ;  /* 0x0000000000007941 */ /* 0x001fea0003800000 */
.L_x_7328:
[----:B------:R-:W-:-:S13]  /*7790*/  ISETP.GE.AND P0, PT, R11, c[0x0][0x16c], PT ;  /* 0x00005b000b007a0c */ /* 0x000fda0003f06270 */
[----:B------:R-:W-:Y:S05]  /*77a0*/  @P0 EXIT ;  /* 0x000000000000094d */ /* 0x000fea0003800000 */
[----:B------:R-:W-:Y:S02]  /*77b0*/  IMAD R97, R97, c[0x0][0x288], RZ ;  /* 0x0000a20061617a24 */ /* 0x000fe400078e02ff */
[----:B------:R-:W-:-:S04]  /*77c0*/  IMAD.WIDE.U32 R2, R98, c[0x0][0x288], RZ ;  /* 0x0000a20062027a25 */ /* 0x000fc800078e00ff */
[----:B------:R-:W-:-:S05]  /*77d0*/  IMAD R13, R98, c[0x0][0x28c], R97 ;  /* 0x0000a300620d7a24 */ /* 0x000fca00078e0261 */
[----:B------:R-:W-:Y:S02]  /*77e0*/  IADD3 R13, R3, R13, RZ ;  /* 0x0000000d030d7210 */ /* 0x000fe40007ffe0ff */
.L_x_7331:
        /* <DEDUP_REMOVED lines=16> */
.L_x_7332:
        /* <DEDUP_REMOVED lines=9> */
.L_x_9119:


//--------------------- .text._Z25selective_scan_bwd_kernelI32Selective_Scan_bwd_kernel_traitsILi32ELi8ELb1ELb0ELb0ELb0ELb0EffEEv12SSMParamsBwd --------------------------
	.section	.text._Z25selective_scan_bwd_kernelI32Selective_Scan_bwd_kernel_traitsILi32ELi8ELb1ELb0ELb0ELb0ELb0EffEEv12SSMParamsBwd,"ax",@progbits
	.sectioninfo	@"SHI_REGISTERS=143"
	.align	128
        .global         _Z25selective_scan_bwd_kernelI32Selective_Scan_bwd_kernel_traitsILi32ELi8ELb1ELb0ELb0ELb0ELb0EffEEv12SSMParamsBwd
        .type           _Z25selective_scan_bwd_kernelI32Selective_Scan_bwd_kernel_traitsILi32ELi8ELb1ELb0ELb0ELb0ELb0EffEEv12SSMParamsBwd,@function
        .size           _Z25selective_scan_bwd_kernelI32Selective_Scan_bwd_kernel_traitsILi32ELi8ELb1ELb0ELb0ELb0ELb0EffEEv12SSMParamsBwd,(.L_x_9120 - _Z25selective_scan_bwd_kernelI32Selective_Scan_bwd_kernel_traitsILi32ELi8ELb1ELb0ELb0ELb0ELb0EffEEv12SSMParamsBwd)
        .other          _Z25selective_scan_bwd_kernelI32Selective_Scan_bwd_kernel_traitsILi32ELi8ELb1ELb0ELb0ELb0ELb0EffEEv12SSMParamsBwd,@"STO_CUDA_ENTRY STV_DEFAULT"
_Z25selective_scan_bwd_kernelI32Selective_Scan_bwd_kernel_traitsILi32ELi8ELb1ELb0ELb0ELb0ELb0EffEEv12SSMParamsBwd:
.text._Z25selective_scan_bwd_kernelI32Selective_Scan_bwd_kernel_traitsILi32ELi8ELb1ELb0ELb0ELb0ELb0EffEEv12SSMParamsBwd:
        /* <DEDUP_REMOVED lines=10> */
[----:B0-----:R-:W-:Y:S01]  /*00a0*/  SHF.R.S32.HI R54, RZ, 0x1f, R57 ;  /* 0x0000001fff367819 */ /* 0x001fe20000011439 */
[----:B------:R-:W-:Y:S01]  /*00b0*/  IMAD.WIDE.U32 R2, R57, c[0x0][0x1d0], RZ ;  /* 0x0000740039027a25 */ /* 0x000fe200078e00ff */
[----:B-1----:R-:W-:-:S03]  /*00c0*/  SHF.R.S32.HI R53, RZ, 0x1f, R0 ;  /* 0x0000001fff357819 */ /* 0x002fc60000011400 */
[----:B------:R-:W-:Y:S02]  /*00d0*/  IMAD R8, R54, c[0x0][0x1d0], RZ ;  /* 0x0000740036087a24 */ /* 0x000fe400078e02ff */
[C---:B------:R-:W-:Y:S02]  /*00e0*/  @P0 LEA R4, P2, R0.reuse, c[0x0][0x238], 0x2 ;  /* 0x00008e0000040a11 */ /* 0x040fe400078410ff */
[C---:B------:R-:W-:Y:S01]  /*00f0*/  @P1 LEA R6, P3, R0.reuse, c[0x0][0x250], 0x2 ;  /* 0x0000940000061a11 */ /* 0x040fe200078610ff */
[----:B------:R-:W-:Y:S01]  /*0100*/  IMAD R9, R57, c[0x0][0x1d4], R8 ;  /* 0x0000750039097a24 */ /* 0x000fe200078e0208 */
[--C-:B------:R-:W-:Y:S01]  /*0110*/  @P0 LEA.HI.X R5, R0, c[0x0][0x23c], R53.reuse, 0x2, P2 ;  /* 0x00008f0000050a11 */ /* 0x100fe200010f1435 */
[----:B------:R-:W-:Y:S01]  /*0120*/  IMAD R8, R54, c[0x0][0x1e0], RZ ;  /* 0x0000780036087a24 */ /* 0x000fe200078e02ff */
[----:B------:R-:W-:Y:S02]  /*0130*/  @P1 LEA.HI.X R7, R0, c[0x0][0x254], R53, 0x2, P3 ;  /* 0x0000950000071a11 */ /* 0x000fe400018f1435 */
[----:B------:R-:W-:Y:S01]  /*0140*/  IADD3 R3, R3, R9, RZ ;  /* 0x0000000903037210 */ /* 0x000fe20007ffe0ff */
[----:B------:R0:W5:Y:S01]  /*0150*/  @P0 LDG.E R52, [R4.64] ;  /* 0x0000000604340981 */ /* 0x000162000c1e1900 */
[----:B------:R-:W-:Y:S01]  /*0160*/  MOV R12, c[0x0][0x174] ;  /* 0x00005d00000c7a02 */ /* 0x000fe20000000f00 */
[----:B------:R-:W-:-:S02]  /*0170*/  IMAD R10, R54, c[0x0][0x278], RZ ;  /* 0x00009e00360a7a24 */ /* 0x000fc400078e02ff */
[----:B------:R-:W-:Y:S01]  /*0180*/  IMAD R15, R57, c[0x0][0x1e4], R8 ;  /* 0x00007900390f7a24 */ /* 0x000fe200078e0208 */
[----:B------:R-:W-:Y:S01]  /*0190*/  LEA R9, R12, 0xffffff00, 0x8 ;  /* 0xffffff000c097811 */ /* 0x000fe200078e40ff */
[----:B------:R-:W-:Y:S01]  /*01a0*/  IMAD R13, R53, c[0x0][0x1d8], RZ ;  /* 0x00007600350d7a24 */ /* 0x000fe200078e02ff */
[----:B------:R1:W5:Y:S01]  /*01b0*/  @P1 LDG.E R55, [R6.64] ;  /* 0x0000000606371981 */ /* 0x000362000c1e1900 */
[----:B------:R-:W-:Y:S01]  /*01c0*/  IMAD.WIDE.U32 R2, R0, c[0x0][0x1d8], R2 ;  /* 0x0000760000027a25 */ /* 0x000fe200078e0002 */
[----:B------:R-:W-:Y:S01]  /*01d0*/  SHF.R.S32.HI R11, RZ, 0x1f, R9 ;  /* 0x0000001fff0b7819 */ /* 0x000fe20000011409 */
[----:B------:R-:W-:Y:S01]  /*01e0*/  CS2R R44, SRZ ;  /* 0x00000000002c7805 */ /* 0x000fe2000001ff00 */
[----:B------:R-:W-:Y:S01]  /*01f0*/  ISETP.GE.AND P3, PT, R12, 0x1, PT ;  /* 0x000000010c00780c */ /* 0x000fe20003f66270 */
[----:B0-----:R-:W-:Y:S01]  /*0200*/  IMAD.WIDE.U32 R4, R57, c[0x0][0x1e0], RZ ;  /* 0x0000780039047a25 */ /* 0x001fe200078e00ff */
[----:B------:R-:W-:Y:S01]  /*0210*/  IADD3 R67, P0, R9, R2, RZ ;  /* 0x0000000209437210 */ /* 0x000fe20007f1e0ff */
[----:B------:R-:W-:-:S02]  /*0220*/  HFMA2.MMA R59, -RZ, RZ, 0, 0 ;  /* 0x00000000ff3b7435 */ /* 0x000fc400000001ff */
[----:B------:R-:W-:Y:S01]  /*0230*/  IMAD R17, R57, c[0x0][0x27c], R10 ;  /* 0x00009f0039117a24 */ /* 0x000fe200078e020a */
[----:B------:R-:W-:Y:S01]  /*0240*/  IADD3 R5, R5, R15, RZ ;  /* 0x0000000f05057210 */ /* 0x000fe20007ffe0ff */
[----:B-1----:R-:W-:Y:S01]  /*0250*/  IMAD.WIDE.U32 R6, R57, c[0x0][0x278], RZ ;  /* 0x00009e0039067a25 */ /* 0x002fe200078e00ff */
[----:B------:R-:W-:Y:S01]  /*0260*/  LEA R66, P1, R67, c[0x0][0x240], 0x2 ;  /* 0x0000900043427a11 */ /* 0x000fe200078210ff */
[----:B------:R-:W-:Y:S02]  /*0270*/  HFMA2.MMA R61, -RZ, RZ, 0, 0 ;  /* 0x00000000ff3d7435 */ /* 0x000fe400000001ff */
[C---:B------:R-:W-:Y:S01]  /*0280*/  IMAD R8, R0.reuse, c[0x0][0x1dc], R13 ;  /* 0x0000770000087a24 */ /* 0x040fe200078e020d */
[----:B------:R-:W-:Y:S01]  /*0290*/  IADD3 R7, R7, R17, RZ ;  /* 0x0000001107077210 */ /* 0x000fe20007ffe0ff */
[C---:B------:R-:W-:Y:S02]  /*02a0*/  IMAD R13, R53.reuse, c[0x0][0x1e8], RZ ;  /* 0x00007a00350d7a24 */ /* 0x040fe400078e02ff */
[----:B------:R-:W-:Y:S01]  /*02b0*/  IMAD R15, R53, c[0x0][0x280], RZ ;  /* 0x0000a000350f7a24 */ /* 0x000fe200078e02ff */
[----:B------:R-:W-:Y:S01]  /*02c0*/  IADD3.X R8, R11, R3, R8, P0, !PT ;  /* 0x000000030b087210 */ /* 0x000fe200007fe408 */
[----:B------:R-:W-:Y:S01]  /*02d0*/  IMAD.WIDE.U32 R2, R0, c[0x0][0x1e8], R4 ;  /* 0x00007a0000027a25 */ /* 0x000fe200078e0004 */
[----:B------:R-:W-:-:S02]  /*02e0*/  ISETP.NE.U32.AND P0, PT, RZ, c[0x0][0x260], PT ;  /* 0x00009800ff007a0c */ /* 0x000fc40003f05070 */
[----:B------:R-:W-:Y:S01]  /*02f0*/  LEA.HI.X R67, R67, c[0x0][0x244], R8, 0x2, P1 ;  /* 0x0000910043437a11 */ /* 0x000fe200008f1408 */
[C---:B------:R-:W-:Y:S01]  /*0300*/  IMAD.WIDE.U32 R4, R0.reuse, c[0x0][0x280], R6 ;  /* 0x0000a00000047a25 */ /* 0x040fe200078e0006 */
[C---:B------:R-:W-:Y:S02]  /*0310*/  IADD3 R69, P2, R9.reuse, R2, RZ ;  /* 0x0000000209457210 */ /* 0x040fe40007f5e0ff */
[----:B------:R-:W-:Y:S01]  /*0320*/  ISETP.NE.AND.EX P0, PT, RZ, c[0x0][0x264], PT, P0 ;  /* 0x00009900ff007a0c */ /* 0x000fe20003f05300 */
[C---:B------:R-:W-:Y:S01]  /*0330*/  IMAD R13, R0.reuse, c[0x0][0x1ec], R13 ;  /* 0x00007b00000d7a24 */ /* 0x040fe200078e020d */
[----:B------:R-:W-:Y:S01]  /*0340*/  IADD3 R9, P4, R9, R4, RZ ;  /* 0x0000000409097210 */ /* 0x000fe20007f9e0ff */
[C---:B------:R-:W-:Y:S01]  /*0350*/  IMAD R15, R0.reuse, c[0x0][0x284], R15 ;  /* 0x0000a100000f7a24 */ /* 0x040fe200078e020f */
[----:B------:R-:W-:Y:S01]  /*0360*/  ISETP.NE.U32.AND P1, PT, RZ, c[0x0][0x328], PT ;  /* 0x0000ca00ff007a0c */ /* 0x000fe20003f25070 */
[----:B------:R-:W-:Y:S01]  /*0370*/  IMAD.WIDE.U32 R48, R0, c[0x0][0x1b8], RZ ;  /* 0x00006e0000307a25 */ /* 0x000fe200078e00ff */
[----:B------:R-:W-:-:S02]  /*0380*/  IADD3.X R2, R11, R3, R13, P2, !PT ;  /* 0x000000030b027210 */ /* 0x000fc400017fe40d */
[----:B------:R-:W-:Y:S02]  /*0390*/  ISETP.NE.U32.AND P2, PT, RZ, c[0x0][0x348], PT ;  /* 0x0000d200ff007a0c */ /* 0x000fe40003f45070 */
[----:B------:R-:W-:Y:S01]  /*03a0*/  IADD3.X R4, R11, R5, R15, P4, !PT ;  /* 0x000000050b047210 */ /* 0x000fe200027fe40f */
[----:B------:R-:W-:Y:S01]  /*03b0*/  IMAD R5, R53, c[0x0][0x1b8], RZ ;  /* 0x00006e0035057a24 */ /* 0x000fe200078e02ff */
[----:B------:R-:W-:Y:S02]  /*03c0*/  LEA R68, P4, R69, c[0x0][0x248], 0x2 ;  /* 0x0000920045447a11 */ /* 0x000fe400078810ff */
[----:B------:R-:W-:Y:S01]  /*03d0*/  ISETP.NE.AND.EX P1, PT, RZ, c[0x0][0x32c], PT, P1 ;  /* 0x0000cb00ff007a0c */ /* 0x000fe20003f25310 */
[----:B------:R-:W-:Y:S01]  /*03e0*/  IMAD R5, R0, c[0x0][0x1bc], R5 ;  /* 0x00006f0000057a24 */ /* 0x000fe200078e0205 */
[----:B------:R-:W-:Y:S02]  /*03f0*/  ISETP.NE.AND.EX P2, PT, RZ, c[0x0][0x34c], PT, P2 ;  /* 0x0000d300ff007a0c */ /* 0x000fe40003f45320 */
[----:B------:R-:W-:-:S02]  /*0400*/  LEA R70, P5, R9, c[0x0][0x308], 0x2 ;  /* 0x0000c20009467a11 */ /* 0x000fc400078a10ff */
[----:B------:R-:W-:Y:S01]  /*0410*/  LEA.HI.X R69, R69, c[0x0][0x24c], R2, 0x2, P4 ;  /* 0x0000930045457a11 */ /* 0x000fe200020f1402 */
[----:B------:R-:W-:Y:S01]  /*0420*/  @P0 IMAD R2, R57, c[0x0][0x164], R0 ;  /* 0x0000590039020a24 */ /* 0x000fe200078e0200 */
[----:B------:R-:W-:Y:S01]  /*0430*/  LEA.HI.X R71, R9, c[0x0][0x30c], R4, 0x2, P5 ;  /* 0x0000c30009477a11 */ /* 0x000fe200028f1404 */
[----:B------:R-:W-:Y:S01]  /*0440*/  HFMA2.MMA R4, -RZ, RZ, 0, 0 ;  /* 0x00000000ff047435 */ /* 0x000fe200000001ff */
[----:B------:R-:W-:Y:S01]  /*0450*/  @P0 MOV R47, 0x8 ;  /* 0x00000008002f0802 */ /* 0x000fe20000000f00 */
[----:B------:R-:W-:Y:S01]  /*0460*/  @P0 IMAD R2, R2, c[0x0][0x174], RZ ;  /* 0x00005d0002020a24 */ /* 0x000fe200078e02ff */
[----:B------:R-:W-:Y:S02]  /*0470*/  MOV R3, RZ ;  /* 0x000000ff00037202 */ /* 0x000fe40000000f00 */
[----:B------:R-:W-:Y:S01]  /*0480*/  @P1 LEA R44, P4, R0, c[0x0][0x328], 0x2 ;  /* 0x0000ca00002c1a11 */ /* 0x000fe200078810ff */
[----:B------:R-:W-:Y:S01]  /*0490*/  @P0 IMAD R2, R2, c[0x0][0x16c], RZ ;  /* 0x00005b0002020a24 */ /* 0x000fe200078e02ff */
[----:B------:R-:W-:-:S02]  /*04a0*/  @P2 LEA R4, P5, R0, c[0x0][0x348], 0x2 ;  /* 0x0000d20000042a11 */ /* 0x000fc400078a10ff */
[--C-:B------:R-:W-:Y:S01]  /*04b0*/  @P1 LEA.HI.X R45, R0, c[0x0][0x32c], R53.reuse, 0x2, P4 ;  /* 0x0000cb00002d1a11 */ /* 0x100fe200020f1435 */
[----:B------:R-:W-:Y:S01]  /*04c0*/  @P0 IMAD.WIDE R46, R2, R47, c[0x0][0x260] ;  /* 0x00009800022e0625 */ /* 0x000fe200078e022f */
[----:B------:R-:W-:Y:S01]  /*04d0*/  @P2 LEA.HI.X R3, R0, c[0x0][0x34c], R53, 0x2, P5 ;  /* 0x0000d30000032a11 */ /* 0x000fe200028f1435 */
[----:B------:R-:W-:Y:S01]  /*04e0*/  @!P0 CS2R R46, SRZ ;  /* 0x00000000002e8805 */ /* 0x000fe2000001ff00 */
[----:B------:R-:W-:Y:S02]  /*04f0*/  IADD3 R63, R49, R5, RZ ;  /* 0x00000005313f7210 */ /* 0x000fe40007ffe0ff */
[----:B------:R-:W-:Y:S01]  /*0500*/  MOV R2, R4 ;  /* 0x0000000400027202 */ /* 0x000fe20000000f00 */
[----:B------:R-:W-:Y:S05]  /*0510*/  @!P3 BRA `(.L_x_7333) ;  /* 0x00001ec00000b947 */ /* 0x000fea0003800000 */
[----:B------:R-:W0:Y:S01]  /*0520*/  S2R R56, SR_TID.X ;  /* 0x0000000000387919 */ /* 0x000e220000002100 */
[C---:B------:R-:W-:Y:S01]  /*0530*/  IMAD R7, R53.reuse, c[0x0][0x198], RZ ;  /* 0x0000660035077a24 */ /* 0x040fe200078e02ff */
[----:B------:R-:W-:Y:S01]  /*0540*/  MOV R72, c[0x0][0x174] ;  /* 0x00005d0000487a02 */ /* 0x000fe20000000f00 */
[----:B------:R-:W-:Y:S01]  /*0550*/  IMAD R9, R53, c[0x0][0x180], RZ ;  /* 0x0000600035097a24 */ /* 0x000fe200078e02ff */
[----:B------:R-:W-:Y:S01]  /*0560*/  MOV R61, RZ ;  /* 0x000000ff003d7202 */ /* 0x000fe20000000f00 */
[----:B------:R-:W-:Y:S01]  /*0570*/  IMAD.WIDE.U32 R4, R0, c[0x0][0x198], RZ ;  /* 0x0000660000047a25 */ /* 0x000fe200078e00ff */
[----:B------:R-:W-:-:S03]  /*0580*/  MOV R59, RZ ;  /* 0x000000ff003b7202 */ /* 0x000fc60000000f00 */
[----:B------:R-:W-:Y:S01]  /*0590*/  IMAD R7, R0, c[0x0][0x19c], R7 ;  /* 0x0000670000077a24 */ /* 0x000fe200078e0207 */
[----:B------:R-:W-:Y:S01]  /*05a0*/  LEA R58, P0, R4, c[0x0][0x228], 0x2 ;  /* 0x00008a00043a7a11 */ /* 0x000fe200078010ff */
[----:B------:R-:W-:-:S03]  /*05b0*/  IMAD.WIDE.U32 R64, R0, c[0x0][0x180], RZ ;  /* 0x0000600000407a25 */ /* 0x000fc600078e00ff */
[----:B------:R-:W-:Y:S01]  /*05c0*/  IADD3 R7, R5, R7, RZ ;  /* 0x0000000705077210 */ /* 0x000fe20007ffe0ff */
[----:B------:R-:W-:Y:S01]  /*05d0*/  IMAD R9, R0, c[0x0][0x184], R9 ;  /* 0x0000610000097a24 */ /* 0x000fe200078e0209 */
[----:B------:R-:W-:Y:S02]  /*05e0*/  LEA R60, P1, R64, c[0x0][0x220], 0x2 ;  /* 0x00008800403c7a11 */ /* 0x000fe400078210ff */
[----:B------:R-:W-:Y:S02]  /*05f0*/  LEA.HI.X R62, R4, c[0x0][0x22c], R7, 0x2, P0 ;  /* 0x00008b00043e7a11 */ /* 0x000fe400000f1407 */
[----:B------:R-:W-:Y:S02]  /*0600*/  IADD3 R5, R65, R9, RZ ;  /* 0x0000000941057210 */ /* 0x000fe40007ffe0ff */
[----:B------:R-:W1:Y:S01]  /*0610*/  S2R R65, SR_LANEID ;  /* 0x0000000000417919 */ /* 0x000e620000000000 */
[----:B------:R-:W-:Y:S02]  /*0620*/  LEA R73, P0, R48, c[0x0][0x230], 0x2 ;  /* 0x00008c0030497a11 */ /* 0x000fe400078010ff */
[----:B0-----:R-:W-:-:S02]  /*0630*/  SHF.L.U32 R4, R56, 0x1, RZ ;  /* 0x0000000138047819 */ /* 0x001fc400000006ff */
[----:B------:R-:W-:Y:S02]  /*0640*/  LEA.HI.X R64, R64, c[0x0][0x224], R5, 0x2, P1 ;  /* 0x0000890040407a11 */ /* 0x000fe400008f1405 */
[----:B------:R-:W-:Y:S02]  /*0650*/  LOP3.LUT R5, R4, 0xffffffc0, RZ, 0xc0, !PT ;  /* 0xffffffc004057812 */ /* 0x000fe400078ec0ff */
[C---:B------:R-:W-:Y:S02]  /*0660*/  LOP3.LUT R127, R56.reuse, 0x1f, RZ, 0xc0, !PT ;  /* 0x0000001f387f7812 */ /* 0x040fe400078ec0ff */
[----:B------:R-:W-:Y:S02]  /*0670*/  LOP3.LUT R74, R5, 0x1f, R56, 0xf8, !PT ;  /* 0x0000001f054a7812 */ /* 0x000fe400078ef838 */
[----:B------:R-:W-:Y:S02]  /*0680*/  IADD3 R75, R56, 0x200, RZ ;  /* 0x00000200384b7810 */ /* 0x000fe40007ffe0ff */
[----:B------:R-:W-:-:S02]  /*0690*/  LEA.HI.X R76, R48, c[0x0][0x234], R63, 0x2, P0 ;  /* 0x00008d00304c7a11 */ /* 0x000fc400000f143f */
[----:B------:R-:W-:Y:S02]  /*06a0*/  SHF.R.S32.HI R77, RZ, 0x1f, R74 ;  /* 0x0000001fff4d7819 */ /* 0x000fe4000001144a */
.L_x_7340:
[----:B------:R-:W-:Y:S01]  /*06b0*/  BAR.SYNC.DEFER_BLOCKING 0x0 ;  /* 0x0000000000007b1d */ /* 0x000fe20000010000 */
[C---:B------:R-:W-:Y:S02]  /*06c0*/  SHF.L.U32 R79, R74.reuse, 0x4, RZ ;  /* 0x000000044a4f7819 */ /* 0x040fe400000006ff */
[----:B------:R-:W-:Y:S02]  /*06d0*/  SHF.L.U64.HI R78, R74, 0x4, R77 ;  /* 0x000000044a4e7819 */ /* 0x000fe4000001024d */
[----:B0-----:R-:W-:-:S04]  /*06e0*/  IADD3 R12, P0, R66, R79, RZ ;  /* 0x0000004f420c7210 */ /* 0x001fc80007f1e0ff */
[----:B------:R-:W-:-:S05]  /*06f0*/  IADD3.X R13, R67, R78, RZ, P0, !PT ;  /* 0x0000004e430d7210 */ /* 0x000fca00007fe4ff */
[----:B------:R-:W2:Y:S04]  /*0700*/  LDG.E.128 R16, [R12.64] ;  /* 0x000000060c107981 */ /* 0x000ea8000c1e1d00 */
[----:B------:R-:W3:Y:S01]  /*0710*/  LDG.E.128 R32, [R12.64+0x200] ;  /* 0x000200060c207981 */ /* 0x000ee2000c1e1d00 */
[----:B-1----:R-:W-:Y:S02]  /*0720*/  SHF.L.U32 R82, R65, 0x5, RZ ;  /* 0x0000000541527819 */ /* 0x002fe400000006ff */
[----:B------:R-:W-:-:S04]  /*0730*/  IADD3 R24, P0, R68, R79, RZ ;  /* 0x0000004f44187210 */ /* 0x000fc80007f1e0ff */
[----:B------:R-:W-:Y:S01]  /*0740*/  IADD3.X R25, R69, R78, RZ, P0, !PT ;  /* 0x0000004e45197210 */ /* 0x000fe200007fe4ff */
[----:B--2---:R-:W-:Y:S04]  /*0750*/  STS.128 [R65.X16], R16 ;  /* 0x0000001041007388 */ /* 0x004fe8000000cc00 */
[----:B---3--:R0:W-:Y:S01]  /*0760*/  STS.128 [R65.X16+0x200], R32 ;  /* 0x0002002041007388 */ /* 0x0081e2000000cc00 */
[----:B------:R-:W-:-:S06]  /*0770*/  NOP ;  /* 0x0000000000007918 */ /* 0x000fcc0000000000 */
[----:B------:R-:W-:Y:S04]  /*0780*/  LDS.128 R4, [R82] ;  /* 0x0000000052047984 */ /* 0x000fe80000000c00 */
[----:B------:R-:W-:Y:S04]  /*0790*/  LDS.128 R8, [R82+0x10] ;  /* 0x0000100052087984 */ /* 0x000fe80000000c00 */
[----:B------:R-:W-:Y:S06]  /*07a0*/  BAR.SYNC.DEFER_BLOCKING 0x0 ;  /* 0x0000000000007b1d */ /* 0x000fec0000010000 */
[----:B------:R-:W2:Y:S04]  /*07b0*/  LDG.E.128 R20, [R24.64] ;  /* 0x0000000618147981 */ /* 0x000ea8000c1e1d00 */
[----:B------:R-:W3:Y:S01]  /*07c0*/  LDG.E.128 R40, [R24.64+0x200] ;  /* 0x0002000618287981 */ /* 0x000ee2000c1e1d00 */
[----:B------:R-:W-:-:S04]  /*07d0*/  IADD3 R28, P0, R70, R79, RZ ;  /* 0x0000004f461c7210 */ /* 0x000fc80007f1e0ff */
[----:B------:R-:W-:Y:S01]  /*07e0*/  IADD3.X R29, R71, R78, RZ, P0, !PT ;  /* 0x0000004e471d7210 */ /* 0x000fe200007fe4ff */
[----:B--2---:R-:W-:Y:S04]  /*07f0*/  STS.128 [R65.X16], R20 ;  /* 0x0000001441007388 */ /* 0x004fe8000000cc00 */
[----:B---3--:R-:W-:Y:S01]  /*0800*/  STS.128 [R65.X16+0x200], R40 ;  /* 0x0002002841007388 */ /* 0x008fe2000000cc00 */
[----:B------:R-:W-:-:S06]  /*0810*/  NOP ;  /* 0x0000000000007918 */ /* 0x000fcc0000000000 */
[----:B------:R-:W-:Y:S04]  /*0820*/  LDS.128 R12, [R82] ;  /* 0x00000000520c7984 */ /* 0x000fe80000000c00 */
[----:B------:R-:W-:Y:S04]  /*0830*/  LDS.128 R16, [R82+0x10] ;  /* 0x0000100052107984 */ /* 0x000fe80000000c00 */
[----:B------:R-:W-:Y:S06]  /*0840*/  BAR.SYNC.DEFER_BLOCKING 0x0 ;  /* 0x0000000000007b1d */ /* 0x000fec0000010000 */
[----:B0-----:R0:W2:Y:S04]  /*0850*/  LDG.E.128 R32, [R28.64] ;  /* 0x000000061c207981 */ /* 0x0010a8000c1e1d00 */
[----:B------:R0:W3:Y:S01]  /*0860*/  LDG.E.128 R36, [R28.64+0x200] ;  /* 0x000200061c247981 */ /* 0x0000e2000c1e1d00 */
[----:B------:R-:W-:-:S04]  /*0870*/  MOV R31, c[0x0][0x16c] ;  /* 0x00005b00001f7a02 */ /* 0x000fc80000000f00 */
[----:B------:R-:W-:Y:S01]  /*0880*/  ISETP.GE.AND P0, PT, R31, 0x1, PT ;  /* 0x000000011f00780c */ /* 0x000fe20003f06270 */
[----:B0-----:R-:W-:Y:S01]  /*0890*/  CS2R R28, SRZ ;  /* 0x00000000001c7805 */ /* 0x001fe2000001ff00 */
[----:B--2---:R0:W-:Y:S04]  /*08a0*/  STS.128 [R65.X16], R32 ;  /* 0x0000002041007388 */ /* 0x0041e8000000cc00 */
[----:B---3--:R-:W-:Y:S01]  /*08b0*/  STS.128 [R65.X16+0x200], R36 ;  /* 0x0002002441007388 */ /* 0x008fe2000000cc00 */
[----:B------:R-:W-:-:S06]  /*08c0*/  NOP ;  /* 0x0000000000007918 */ /* 0x000fcc0000000000 */
[----:B------:R-:W1:Y:S04]  /*08d0*/  LDS.128 R20, [R82] ;  /* 0x0000000052147984 */ /* 0x000e680000000c00 */
[----:B------:R-:W2:Y:S01]  /*08e0*/  LDS.128 R24, [R82+0x10] ;  /* 0x0000100052187984 */ /* 0x000ea20000000c00 */
[----:B0-----:R-:W-:Y:S01]  /*08f0*/  CS2R R34, SRZ ;  /* 0x0000000000227805 */ /* 0x001fe2000001ff00 */
[----:B-1----:R-:W-:Y:S02]  /*0900*/  FFMA.FTZ R30, R4, R20, R59 ;  /* 0x00000014041e7223 */ /* 0x002fe4000001003b */
[----:B-----5:R-:W-:Y:S02]  /*0910*/  FMUL.FTZ R36, R20, R52 ;  /* 0x0000003414247220 */ /* 0x020fe40000410000 */
[----:B------:R-:W-:-:S02]  /*0920*/  FFMA.FTZ R41, R5, R21, R30 ;  /* 0x0000001505297223 */ /* 0x000fc4000001001e */
[----:B------:R-:W-:Y:S01]  /*0930*/  CS2R R30, SRZ ;  /* 0x00000000001e7805 */ /* 0x000fe2000001ff00 */
[----:B------:R-:W-:Y:S02]  /*0940*/  FMUL.FTZ R39, R23, R52 ;  /* 0x0000003417277220 */ /* 0x000fe40000410000 */
[----:B------:R-:W-:Y:S02]  /*0950*/  FFMA.FTZ R32, R6, R22, R41 ;  /* 0x0000001606207223 */ /* 0x000fe40000010029 */
[-C--:B--2---:R-:W-:Y:S02]  /*0960*/  FMUL.FTZ R40, R24, R52.reuse ;  /* 0x0000003418287220 */ /* 0x084fe40000410000 */
[----:B------:R-:W-:Y:S02]  /*0970*/  FFMA.FTZ R37, R7, R23, R32 ;  /* 0x0000001707257223 */ /* 0x000fe40000010020 */
        /* <DEDUP_REMOVED lines=13> */
[--C-:B------:R-:W-:Y:S01]  /*0a50*/  FADD.FTZ R51, R12, R55.reuse ;  /* 0x000000370c337221 */ /* 0x100fe20000010000 */
[----:B------:R-:W-:Y:S01]  /*0a60*/  IADD3 R28, R72, -0x1, RZ ;  /* 0xffffffff481c7810 */ /* 0x000fe20007ffe0ff */
[--C-:B------:R-:W-:Y:S01]  /*0a70*/  FADD.FTZ R83, R16, R55.reuse ;  /* 0x0000003710537221 */ /* 0x100fe20000010000 */
[----:B------:R-:W-:Y:S01]  /*0a80*/  HFMA2.MMA R135, -RZ, RZ, 0, 0 ;  /* 0x00000000ff877435 */ /* 0x000fe200000001ff */
[----:B------:R-:W-:Y:S01]  /*0a90*/  IMAD R85, R30, c[0x0][0x16c], RZ ;  /* 0x00005b001e557a24 */ /* 0x000fe200078e02ff */
[----:B------:R-:W-:Y:S01]  /*0aa0*/  LEA.HI R29, R28, R28, RZ, 0x1 ;  /* 0x0000001c1c1d7211 */ /* 0x000fe200078f08ff */
[----:B------:R-:W-:Y:S01]  /*0ab0*/  FADD.FTZ R97, R18, R55 ;  /* 0x0000003712617221 */ /* 0x000fe20000010000 */
[----:B------:R-:W-:Y:S01]  /*0ac0*/  HFMA2.MMA R87, -RZ, RZ, 0, 0 ;  /* 0x00000000ff577435 */ /* 0x000fe200000001ff */
[----:B------:R-:W-:Y:S01]  /*0ad0*/  IMAD.WIDE R84, R85, 0x8, R46 ;  /* 0x0000000855547825 */ /* 0x000fe200078e022e */
[----:B------:R-:W-:Y:S01]  /*0ae0*/  LOP3.LUT R29, R29, 0xfffffe, RZ, 0xc0, !PT ;  /* 0x00fffffe1d1d7812 */ /* 0x000fe200078ec0ff */
[----:B------:R-:W-:Y:S01]  /*0af0*/  CS2R R30, SRZ ;  /* 0x00000000001e7805 */ /* 0x000fe2000001ff00 */
[----:B------:R-:W-:Y:S01]  /*0b00*/  MOV R92, R60 ;  /* 0x0000003c005c7202 */ /* 0x000fe20000000f00 */
[--C-:B------:R-:W-:Y:S01]  /*0b10*/  FADD.FTZ R98, R17, R55.reuse ;  /* 0x0000003711627221 */ /* 0x100fe20000010000 */
[----:B------:R-:W-:Y:S01]  /*0b20*/  MOV R95, R85 ;  /* 0x00000055005f7202 */ /* 0x000fe20000000f00 */
[--C-:B------:R-:W-:Y:S01]  /*0b30*/  FADD.FTZ R85, R14, R55.reuse ;  /* 0x000000370e557221 */ /* 0x100fe20000010000 */
[----:B------:R-:W-:Y:S01]  /*0b40*/  IADD3 R100, R28, -R29, RZ ;  /* 0x8000001d1c647210 */ /* 0x000fe20007ffe0ff */
[--C-:B------:R-:W-:Y:S01]  /*0b50*/  FADD.FTZ R96, R15, R55.reuse ;  /* 0x000000370f607221 */ /* 0x100fe20000010000 */
[----:B------:R-:W-:Y:S01]  /*0b60*/  MOV R93, R64 ;  /* 0x00000040005d7202 */ /* 0x000fe20000000f00 */
[----:B------:R-:W-:Y:S01]  /*0b70*/  FADD.FTZ R94, R13, R55 ;  /* 0x000000370d5e7221 */ /* 0x000fe20000010000 */
[----:B------:R-:W-:Y:S01]  /*0b80*/  MOV R90, R58 ;  /* 0x0000003a005a7202 */ /* 0x000fe20000000f00 */
[----:B------:R-:W-:Y:S01]  /*0b90*/  CS2R R28, SRZ ;  /* 0x00000000001c7805 */ /* 0x000fe2000001ff00 */
[----:B------:R-:W-:Y:S01]  /*0ba0*/  MOV R91, R62 ;  /* 0x0000003e005b7202 */ /* 0x000fe20000000f00 */
[----:B------:R-:W-:Y:S01]  /*0bb0*/  CS2R R34, SRZ ;  /* 0x0000000000227805 */ /* 0x000fe2000001ff00 */
[----:B------:R-:W-:Y:S01]  /*0bc0*/  MOV R88, R73 ;  /* 0x0000004900587202 */ /* 0x000fe20000000f00 */
[----:B------:R-:W-:Y:S01]  /*0bd0*/  CS2R R32, SRZ ;  /* 0x0000000000207805 */ /* 0x000fe2000001ff00 */
[----:B------:R-:W-:Y:S01]  /*0be0*/  MOV R89, R76 ;  /* 0x0000004c00597202 */ /* 0x000fe20000000f00 */
[----:B------:R-:W-:Y:S01]  /*0bf0*/  FMUL.FTZ R86, R4, R51 ;  /* 0x0000003304567220 */ /* 0x000fe20000410000 */
[----:B------:R-:W-:Y:S01]  /*0c00*/  SHF.L.U32 R100, R100, 0x8, RZ ;  /* 0x0000000864647819 */ /* 0x000fe200000006ff */
[----:B------:R-:W-:Y:S01]  /*0c10*/  FMUL.FTZ R85, R6, R85 ;  /* 0x0000005506557220 */ /* 0x000fe20000410000 */
[----:B------:R-:W-:Y:S01]  /*0c20*/  UMOV UR4, URZ ;  /* 0x0000003f00047c82 */ /* 0x000fe20008000000 */
[----:B------:R-:W-:-:S02]  /*0c30*/  FMUL.FTZ R83, R8, R83 ;  /* 0x0000005308537220 */ /* 0x000fc40000410000 */
[----:B------:R-:W-:Y:S02]  /*0c40*/  FMUL.FTZ R97, R10, R97 ;  /* 0x000000610a617220 */ /* 0x000fe40000410000 */
.L_x_7339:
[----:B------:R-:W2:Y:S01]  /*0c50*/  LDG.E R80, [R92.64] ;  /* 0x000000065c507981 */ /* 0x000ea2000c1e1900 */
[----:B------:R-:W-:Y:S01]  /*0c60*/  FADD.FTZ R81, R12, R55 ;  /* 0x000000370c517221 */ /* 0x000fe20000010000 */
[----:B------:R-:W-:Y:S02]  /*0c70*/  ISETP.GT.AND P0, PT, R72, 0x1, PT ;  /* 0x000000014800780c */ /* 0x000fe40003f04270 */
[----:B------:R-:W3:Y:S04]  /*0c80*/  LDG.E R110, [R88.64] ;  /* 0x00000006586e7981 */ /* 0x000ee8000c1e1900 */
[----:B------:R-:W3:Y:S01]  /*0c90*/  LDG.E R117, [R90.64] ;  /* 0x000000065a757981 */ /* 0x000ee2000c1e1900 */
[----:B------:R-:W-:-:S04]  /*0ca0*/  ISETP.NE.AND P1, PT, R56, RZ, PT ;  /* 0x000000ff3800720c */ /* 0x000fc80003f25270 */
[----:B------:R-:W-:Y:S02]  /*0cb0*/  SEL R50, R100, R75, !P1 ;  /* 0x0000004b64327207 */ /* 0x000fe40004800000 */
[----:B------:R-:W-:Y:S02]  /*0cc0*/  ISETP.NE.AND P2, PT, R56, 0x1f, PT ;  /* 0x0000001f3800780c */ /* 0x000fe40003f45270 */
[----:B------:R-:W-:Y:S01]  /*0cd0*/  ISETP.EQ.AND P0, PT, R127, RZ, P0 ;  /* 0x000000ff7f00720c */ /* 0x000fe20000702270 */
[--C-:B------:R-:W-:Y:S01]  /*0ce0*/  FADD.FTZ R102, R19, R55.reuse ;  /* 0x0000003713667221 */ /* 0x100fe20000010000 */
[----:B------:R-:W-:Y:S01]  /*0cf0*/  MOV R113, RZ ;  /* 0x000000ff00717202 */ /* 0x000fe20000000f00 */
[--C-:B------:R-:W-:Y:S02]  /*0d00*/  FADD.FTZ R108, R13, R55.reuse ;  /* 0x000000370d6c7221 */ /* 0x100fe40000010000 */
[--C-:B------:R-:W-:Y:S02]  /*0d10*/  FADD.FTZ R106, R15, R55.reuse ;  /* 0x000000370f6a7221 */ /* 0x100fe40000010000 */
[----:B------:R-:W-:-:S02]  /*0d20*/  FADD.FTZ R99, R16, R55 ;  /* 0x0000003710637221 */ /* 0x000fc40000010000 */
[--C-:B------:R-:W-:Y:S02]  /*0d30*/  FADD.FTZ R104, R17, R55.reuse ;  /* 0x0000003711687221 */ /* 0x100fe40000010000 */
[--C-:B------:R-:W-:Y:S02]  /*0d40*/  FADD.FTZ R103, R18, R55.reuse ;  /* 0x0000003712677221 */ /* 0x100fe40000010000 */
[----:B------:R-:W-:Y:S01]  /*0d50*/  @P0 MOV R51, R95 ;  /* 0x0000005f00330202 */ /* 0x000fe20000000f00 */
[----:B------:R-:W-:Y:S01]  /*0d60*/  FADD.FTZ R112, R14, R55 ;  /* 0x000000370e707221 */ /* 0x000fe20000010000 */
[----:B------:R-:W-:Y:S01]  /*0d70*/  BSSY B0, `(.L_x_7335) ;  /* 0x0000026000007945 */ /* 0x000fe20003800000 */
[----:B------:R-:W-:Y:S02]  /*0d80*/  FMUL.FTZ R122, R5, R94 ;  /* 0x0000005e057a7220 */ /* 0x000fe40000410000 */
[----:B------:R-:W-:Y:S02]  /*0d90*/  FMUL.FTZ R118, R7, R96 ;  /* 0x0000006007767220 */ /* 0x000fe40000410000 */
[----:B--2---:R-:W-:-:S04]  /*0da0*/  FMUL.FTZ R115, R80, 1.4426950216293334961 ;  /* 0x3fb8aa3b50737820 */ /* 0x004fc80000410000 */
[----:B------:R-:W-:-:S06]  /*0db0*/  FMUL.FTZ R107, R81, R115 ;  /* 0x00000073516b7220 */ /* 0x000fcc0000410000 */
[----:B------:R-:W0:Y:S02]  /*0dc0*/  MUFU.EX2 R107, R107 ;  /* 0x0000006b006b7308 */ /* 0x000e240000000800 */
[----:B0-----:R0:W-:Y:S04]  /*0dd0*/  STS [R50.X4+0x668], R107 ;  /* 0x0006686b32007388 */ /* 0x0011e80000004800 */
[----:B------:R-:W-:Y:S01]  /*0de0*/  BAR.SYNC.DEFER_BLOCKING 0x0 ;  /* 0x0000000000007b1d */ /* 0x000fe20000010000 */
[----:B------:R-:W-:Y:S01]  /*0df0*/  FMUL.FTZ R101, R102, R115 ;  /* 0x0000007366657220 */ /* 0x000fe20000410000 */
[----:B0-----:R-:W-:-:S04]  /*0e00*/  @P0 MOV R50, R84 ;  /* 0x0000005400320202 */ /* 0x001fc80000000f00 */
[----:B------:R0:W1:Y:S01]  /*0e10*/  @P2 LDS R134, [R56.X4+0xe6c] ;  /* 0x000e6c0038862984 */ /* 0x0000620000004800 */
[C---:B------:R-:W-:Y:S02]  /*0e20*/  FMUL.FTZ R111, R115.reuse, R108 ;  /* 0x0000006c736f7220 */ /* 0x040fe40000410000 */
[----:B------:R-:W-:Y:S01]  /*0e30*/  FMUL.FTZ R109, R115, R106 ;  /* 0x0000006a736d7220 */ /* 0x000fe20000410000 */
[----:B------:R2:W5:Y:S01]  /*0e40*/  @P0 LDG.E R113, [R50.64+0x4] ;  /* 0x0000040632710981 */ /* 0x000562000c1e1900 */
[----:B------:R-:W-:Y:S02]  /*0e50*/  FMUL.FTZ R114, R99, R115 ;  /* 0x0000007363727220 */ /* 0x000fe40000410000 */
[----:B------:R-:W-:Y:S01]  /*0e60*/  FMUL.FTZ R105, R115, R104 ;  /* 0x0000006873697220 */ /* 0x000fe20000410000 */
[----:B------:R-:W4:Y:S01]  /*0e70*/  MUFU.EX2 R101, R101 ;  /* 0x0000006500657308 */ /* 0x000f220000000800 */
[----:B---3--:R-:W-:Y:S02]  /*0e80*/  FMUL.FTZ R136, R110, R117 ;  /* 0x000000756e887220 */ /* 0x008fe40000410000 */
[----:B--2---:R-:W-:-:S05]  /*0e90*/  FMUL.FTZ R50, R103, R115 ;  /* 0x0000007367327220 */ /* 0x004fca0000410000 */
[----:B------:R-:W2:Y:S08]  /*0ea0*/  MUFU.EX2 R111, R111 ;  /* 0x0000006f006f7308 */ /* 0x000eb00000000800 */
[----:B------:R-:W3:Y:S08]  /*0eb0*/  MUFU.EX2 R109, R109 ;  /* 0x0000006d006d7308 */ /* 0x000ef00000000800 */
[----:B------:R-:W0:Y:S08]  /*0ec0*/  MUFU.EX2 R114, R114 ;  /* 0x0000007200727308 */ /* 0x000e300000000800 */
[----:B------:R-:W0:Y:S08]  /*0ed0*/  MUFU.EX2 R105, R105 ;  /* 0x0000006900697308 */ /* 0x000e300000000800 */
[----:B------:R0:W0:Y:S01]  /*0ee0*/  MUFU.EX2 R110, R50 ;  /* 0x00000032006e7308 */ /* 0x0000220000000800 */
[----:B------:R-:W-:-:S02]  /*0ef0*/  FMUL.FTZ R126, R26, R136 ;  /* 0x000000881a7e7220 */ /* 0x000fc40000410000 */
[-C--:B------:R-:W-:Y:S02]  /*0f00*/  FMUL.FTZ R119, R27, R136.reuse ;  /* 0x000000881b777220 */ /* 0x080fe40000410000 */
[----:B------:R-:W-:Y:S02]  /*0f10*/  FMUL.FTZ R130, R112, R115 ;  /* 0x0000007370827220 */ /* 0x000fe40000410000 */
[----:B------:R-:W-:Y:S02]  /*0f20*/  FMUL.FTZ R117, R25, R136 ;  /* 0x0000008819757220 */ /* 0x000fe40000410000 */
[----:B----4-:R-:W-:Y:S01]  /*0f30*/  FFMA.FTZ R115, R101, R119, R126 ;  /* 0x0000007765737223 */ /* 0x010fe2000001007e */
[----:B------:R-:W-:Y:S05]  /*0f40*/  @P2 BRA `(.L_x_7336) ;  /* 0x0000008000002947 */ /* 0x000fea0003800000 */
[----:B-123--:R-:W-:Y:S01]  /*0f50*/  ISETP.NE.AND P0, PT, R72, c[0x0][0x174], PT ;  /* 0x00005d0048007a0c */ /* 0x00efe20003f05270 */
[----:B------:R-:W-:-:S12]  /*0f60*/  HFMA2.MMA R134, -RZ, RZ, 1.875, 0 ;  /* 0x3f800000ff867435 */ /* 0x000fd800000001ff */
[----:B0-----:R-:W-:-:S04]  /*0f70*/  @P0 LEA.HI R50, R72, R72, RZ, 0x1 ;  /* 0x0000004848320211 */ /* 0x001fc800078f08ff */
[----:B------:R-:W-:-:S04]  /*0f80*/  @P0 LOP3.LUT R51, R50, 0x3ffffe, RZ, 0xc0, !PT ;  /* 0x003ffffe32330812 */ /* 0x000fc800078ec0ff */
[----:B------:R-:W-:-:S04]  /*0f90*/  @P0 IADD3 R51, -R51, R72, RZ ;  /* 0x0000004833330210 */ /* 0x000fc80007ffe1ff */
[----:B------:R-:W-:-:S04]  /*0fa0*/  @P0 LEA R50, R51, 0x668, 0xa ;  /* 0x0000066833320811 */ /* 0x000fc800078e50ff */
[----:B------:R-:W-:-:S05]  /*0fb0*/  @P0 IADD3 R50, R50, R87, RZ ;  /* 0x0000005732320210 */ /* 0x000fca0007ffe0ff */
[----:B------:R0:W1:Y:S02]  /*0fc0*/  @P0 LDS R134, [R50] ;  /* 0x0000000032860984 */ /* 0x0000640000000800 */
.L_x_7336:
[----:B-123--:R-:W-:Y:S05]  /*0fd0*/  BSYNC B0 ;  /* 0x0000000000007941 */ /* 0x00efea0003800000 */
.L_x_7335:
[----:B------:R-:W-:Y:S01]  /*0fe0*/  FMUL.FTZ R51, R101, R134 ;  /* 0x0000008665337220 */ /* 0x000fe20000410000 */
[----:B------:R-:W1:Y:S01]  /*0ff0*/  MUFU.EX2 R130, R130 ;  /* 0x0000008200827308 */ /* 0x000e620000000800 */
[-C--:B------:R-:W-:Y:S01]  /*1000*/  FMUL.FTZ R132, R24, R136.reuse ;  /* 0x0000008818847220 */ /* 0x080fe20000410000 */
[----:B------:R-:W-:Y:S01]  /*1010*/  ISETP.NE.AND P0, PT, R127, 0x1f, PT ;  /* 0x0000001f7f00780c */ /* 0x000fe20003f05270 */
[C---:B0-----:R-:W-:Y:S01]  /*1020*/  FFMA.FTZ R115, R110.reuse, R115, R117 ;  /* 0x000000736e737223 */ /* 0x041fe20000010075 */
[----:B------:R-:W-:Y:S01]  /*1030*/  ISETP.GE.AND P3, PT, R65, 0x4, PT ;  /* 0x000000044100780c */ /* 0x000fe20003f66270 */
[----:B------:R-:W-:Y:S01]  /*1040*/  FMUL.FTZ R50, R110, R51 ;  /* 0x000000336e327220 */ /* 0x000fe20000410000 */
[----:B------:R-:W-:Y:S01]  /*1050*/  BSSY B0, `(.L_x_7337) ;  /* 0x00000e6000007945 */ /* 0x000fe20003800000 */
[----:B------:R-:W-:Y:S02]  /*1060*/  FMUL.FTZ R123, R23, R136 ;  /* 0x00000088177b7220 */ /* 0x000fe40000410000 */
[----:B------:R-:W-:-:S02]  /*1070*/  FFMA.FTZ R115, R105, R115, R132 ;  /* 0x0000007369737223 */ /* 0x000fc40000010084 */
[----:B------:R-:W-:Y:S02]  /*1080*/  FMUL.FTZ R51, R105, R50 ;  /* 0x0000003269337220 */ /* 0x000fe40000410000 */
[-C--:B------:R-:W-:Y:S02]  /*1090*/  FMUL.FTZ R128, R20, R136.reuse ;  /* 0x0000008814807220 */ /* 0x080fe40000410000 */
[-C--:B------:R-:W-:Y:S02]  /*10a0*/  FMUL.FTZ R121, R21, R136.reuse ;  /* 0x0000008815797220 */ /* 0x080fe40000410000 */
[----:B------:R-:W-:Y:S02]  /*10b0*/  FMUL.FTZ R136, R22, R136 ;  /* 0x0000008816887220 */ /* 0x000fe40000410000 */
[C---:B------:R-:W-:Y:S02]  /*10c0*/  FFMA.FTZ R115, R114.reuse, R115, R123 ;  /* 0x0000007372737223 */ /* 0x040fe4000001007b */
[----:B------:R-:W-:-:S02]  /*10d0*/  FMUL.FTZ R116, R114, R51 ;  /* 0x0000003372747220 */ /* 0x000fc40000410000 */
[-C--:B------:R-:W-:Y:S02]  /*10e0*/  FMUL.FTZ R51, R107, R111.reuse ;  /* 0x0000006f6b337220 */ /* 0x080fe40000410000 */
[----:B------:R-:W-:Y:S02]  /*10f0*/  FFMA.FTZ R50, R86, R111, R122 ;  /* 0x0000006f56327223 */ /* 0x000fe4000001007a */
[C---:B------:R-:W-:Y:S02]  /*1100*/  FFMA.FTZ R120, R109.reuse, R115, R136 ;  /* 0x000000736d787223 */ /* 0x040fe40000010088 */
[----:B------:R-:W-:Y:S02]  /*1110*/  FMUL.FTZ R115, R109, R116 ;  /* 0x000000746d737220 */ /* 0x000fe40000410000 */
[C---:B-1----:R-:W-:Y:S02]  /*1120*/  FMUL.FTZ R116, R130.reuse, R51 ;  /* 0x0000003382747220 */ /* 0x042fe40000410000 */
[----:B------:R-:W-:-:S02]  /*1130*/  FFMA.FTZ R50, R130, R50, R85 ;  /* 0x0000003282327223 */ /* 0x000fc40000010055 */
[C---:B------:R-:W-:Y:S02]  /*1140*/  FFMA.FTZ R124, R130.reuse, R120, R121 ;  /* 0x00000078827c7223 */ /* 0x040fe40000010079 */
[----:B------:R-:W-:Y:S02]  /*1150*/  FMUL.FTZ R120, R130, R115 ;  /* 0x0000007382787220 */ /* 0x000fe40000410000 */
[C---:B------:R-:W-:Y:S02]  /*1160*/  FMUL.FTZ R51, R109.reuse, R116 ;  /* 0x000000746d337220 */ /* 0x040fe40000410000 */
[----:B------:R-:W-:Y:S02]  /*1170*/  FFMA.FTZ R50, R109, R50, R118 ;  /* 0x000000326d327223 */ /* 0x000fe40000010076 */
[C---:B------:R-:W-:Y:S02]  /*1180*/  FFMA.FTZ R116, R111.reuse, R124, R128 ;  /* 0x0000007c6f747223 */ /* 0x040fe40000010080 */
[----:B------:R-:W-:-:S02]  /*1190*/  FMUL.FTZ R115, R111, R120 ;  /* 0x000000786f737220 */ /* 0x000fc40000410000 */
[----:B------:R-:W-:Y:S01]  /*11a0*/  FMUL.FTZ R124, R9, R98 ;  /* 0x00000062097c7220 */ /* 0x000fe20000410000 */
[----:B------:R-:W0:Y:S01]  /*11b0*/  SHFL.DOWN PT, R129, R116, 0x1, 0x1f ;  /* 0x08201f0074817f89 */ /* 0x000e2200000e0000 */
[C---:B------:R-:W-:Y:S02]  /*11c0*/  FFMA.FTZ R120, R114.reuse, R50, R83 ;  /* 0x0000003272787223 */ /* 0x040fe40000010053 */
[----:B------:R-:W-:Y:S01]  /*11d0*/  FMUL.FTZ R50, R114, R51 ;  /* 0x0000003372327220 */ /* 0x000fe20000410000 */
[----:B------:R-:W1:Y:S01]  /*11e0*/  SHFL.DOWN PT, R140, R115, 0x1, 0x1f ;  /* 0x08201f00738c7f89 */ /* 0x000e6200000e0000 */
[C---:B------:R-:W-:Y:S02]  /*11f0*/  FFMA.FTZ R125, R105.reuse, R120, R124 ;  /* 0x00000078697d7223 */ /* 0x040fe4000001007c */
        /* <DEDUP_REMOVED lines=10> */
[----:B------:R-:W-:Y:S02]  /*12a0*/  ISETP.GE.AND P0, PT, R65, 0x1, PT ;  /* 0x000000014100780c */ /* 0x000fe40003f06270 */
[----:B------:R-:W0:Y:S04]  /*12b0*/  SHFL.DOWN PT, R125, R116, 0x2, 0x1f ;  /* 0x08401f00747d7f89 */ /* 0x000e2800000e0000 */
[----:B------:R-:W1:Y:S07]  /*12c0*/  SHFL.DOWN PT, R140, R115, 0x2, 0x1f ;  /* 0x08401f00738c7f89 */ /* 0x000e6e00000e0000 */
[----:B--2---:R-:W-:-:S02]  /*12d0*/  @P0 FFMA.FTZ R131, R138, R50, R131 ;  /* 0x000000328a830223 */ /* 0x004fc40000010083 */
[----:B---3--:R-:W-:Y:S01]  /*12e0*/  @P0 FMUL.FTZ R138, R138, R51 ;  /* 0x000000338a8a0220 */ /* 0x008fe20000410000 */
[----:B------:R-:W-:Y:S02]  /*12f0*/  ISETP.GE.U32.AND P0, PT, R127, 0x1e, PT ;  /* 0x0000001e7f00780c */ /* 0x000fe40003f06070 */
[----:B------:R-:W2:Y:S04]  /*1300*/  SHFL.UP PT, R50, R131, 0x2, RZ ;  /* 0x0440000083327989 */ /* 0x000ea800000e00ff */
[----:B------:R-:W3:Y:S07]  /*1310*/  SHFL.UP PT, R51, R138, 0x2, RZ ;  /* 0x044000008a337989 */ /* 0x000eee00000e00ff */
[----:B0-----:R-:W-:-:S02]  /*1320*/  @!P0 FFMA.FTZ R116, R115, R125, R116 ;  /* 0x0000007d73748223 */ /* 0x001fc40000010074 */
[----:B-1----:R-:W-:Y:S01]  /*1330*/  @!P0 FMUL.FTZ R115, R115, R140 ;  /* 0x0000008c73738220 */ /* 0x002fe20000410000 */
        /* <DEDUP_REMOVED lines=10> */
[----:B------:R-:W-:Y:S02]  /*13e0*/  ISETP.GE.AND P0, PT, R72, c[0x0][0x174], PT ;  /* 0x00005d0048007a0c */ /* 0x000fe40003f06270 */
[----:B------:R-:W0:Y:S02]  /*13f0*/  SHFL.DOWN PT, R133, R116, 0x8, 0x1f ;  /* 0x09001f0074857f89 */ /* 0x000e2400000e0000 */
[C---:B------:R-:W-:Y:S02]  /*1400*/  ISETP.EQ.AND P0, PT, R127.reuse, RZ, !P0 ;  /* 0x000000ff7f00720c */ /* 0x040fe40004702270 */
[----:B------:R-:W1:Y:S01]  /*1410*/  SHFL.DOWN PT, R140, R115, 0x8, 0x1f ;  /* 0x09001f00738c7f89 */ /* 0x000e6200000e0000 */
[C---:B--2---:R-:W-:Y:S01]  /*1420*/  @P3 FFMA.FTZ R131, R138.reuse, R50, R131 ;  /* 0x000000328a833223 */ /* 0x044fe20000010083 */
[----:B------:R-:W-:Y:S01]  /*1430*/  HFMA2.MMA R50, -RZ, RZ, 1.875, 0 ;  /* 0x3f800000ff327435 */ /* 0x000fe200000001ff */
[----:B---3--:R-:W-:Y:S01]  /*1440*/  @P3 FMUL.FTZ R138, R138, R51 ;  /* 0x000000338a8a3220 */ /* 0x008fe20000410000 */
[----:B------:R-:W-:-:S02]  /*1450*/  ISETP.GE.U32.AND P3, PT, R127, 0x18, PT ;  /* 0x000000187f00780c */ /* 0x000fc40003f66070 */
[----:B------:R-:W2:Y:S01]  /*1460*/  SHFL.UP PT, R129, R131, 0x8, RZ ;  /* 0x0500000083817989 */ /* 0x000ea200000e00ff */
[----:B------:R-:W-:-:S03]  /*1470*/  MOV R51, RZ ;  /* 0x000000ff00337202 */ /* 0x000fc60000000f00 */
[----:B------:R-:W3:Y:S04]  /*1480*/  SHFL.UP PT, R125, R138, 0x8, RZ ;  /* 0x050000008a7d7989 */ /* 0x000ee800000e00ff */
[----:B------:R-:W-:Y:S01]  /*1490*/  @P0 LDS.64 R50, [UR4+0xee8] ;  /* 0x000ee804ff320984 */ /* 0x000fe20008000a00 */
[----:B------:R-:W-:Y:S02]  /*14a0*/  ISETP.GE.AND P0, PT, R65, 0x8, PT ;  /* 0x000000084100780c */ /* 0x000fe40003f06270 */
[C---:B0-----:R-:W-:Y:S02]  /*14b0*/  @!P3 FFMA.FTZ R116, R115.reuse, R133, R116 ;  /* 0x000000857374b223 */ /* 0x041fe40000010074 */
[----:B-1----:R-:W-:-:S03]  /*14c0*/  @!P3 FMUL.FTZ R115, R115, R140 ;  /* 0x0000008c7373b220 */ /* 0x002fc60000410000 */
[----:B------:R-:W0:Y:S04]  /*14d0*/  SHFL.DOWN PT, R133, R116, 0x10, 0x1f ;  /* 0x0a001f0074857f89 */ /* 0x000e2800000e0000 */
[----:B------:R-:W1:Y:S02]  /*14e0*/  SHFL.DOWN PT, R140, R115, 0x10, 0x1f ;  /* 0x0a001f00738c7f89 */ /* 0x000e6400000e0000 */
[C---:B--2---:R-:W-:Y:S02]  /*14f0*/  @P0 FFMA.FTZ R131, R138.reuse, R129, R131 ;  /* 0x000000818a830223 */ /* 0x044fe40000010083 */
[----:B---3--:R-:W-:Y:S01]  /*1500*/  @P0 FMUL.FTZ R138, R138, R125 ;  /* 0x0000007d8a8a0220 */ /* 0x008fe20000410000 */
[----:B------:R-:W-:Y:S02]  /*1510*/  ISETP.GE.U32.AND P0, PT, R127, 0x10, PT ;  /* 0x000000107f00780c */ /* 0x000fe40003f06070 */
[----:B------:R-:W2:Y:S04]  /*1520*/  SHFL.UP PT, R129, R131, 0x10, RZ ;  /* 0x0600000083817989 */ /* 0x000ea800000e00ff */
[----:B------:R-:W3:Y:S07]  /*1530*/  SHFL.UP PT, R125, R138, 0x10, RZ ;  /* 0x060000008a7d7989 */ /* 0x000eee00000e00ff */
[----:B0-----:R-:W-:-:S02]  /*1540*/  @!P0 FFMA.FTZ R116, R115, R133, R116 ;  /* 0x0000008573748223 */ /* 0x001fc40000010074 */
[----:B-----5:R-:W-:Y:S01]  /*1550*/  SHFL.IDX PT, R133, R113, RZ, 0x1f ;  /* 0x00001fff71857589 */ /* 0x020fe200000e0000 */
[----:B-1----:R-:W-:Y:S01]  /*1560*/  @!P0 FMUL.FTZ R115, R115, R140 ;  /* 0x0000008c73738220 */ /* 0x002fe20000410000 */
[C---:B------:R-:W-:Y:S02]  /*1570*/  ISETP.GE.AND P0, PT, R65.reuse, 0x10, PT ;  /* 0x000000104100780c */ /* 0x040fe40003f06270 */
[----:B------:R-:W-:Y:S04]  /*1580*/  SHFL.IDX PT, R137, R51, RZ, 0x1f ;  /* 0x00001fff33897589 */ /* 0x000fe800000e0000 */
[----:B------:R-:W-:Y:S04]  /*1590*/  SHFL.DOWN PT, R139, R116, 0x1, 0x1f ;  /* 0x08201f00748b7f89 */ /* 0x000fe800000e0000 */
[----:B------:R-:W0:Y:S03]  /*15a0*/  SHFL.DOWN PT, R140, R115, 0x1, 0x1f ;  /* 0x08201f00738c7f89 */ /* 0x000e2600000e0000 */
[C---:B--2---:R-:W-:Y:S01]  /*15b0*/  @P0 FFMA.FTZ R131, R138.reuse, R129, R131 ;  /* 0x000000818a830223 */ /* 0x044fe20000010083 */
[----:B------:R-:W-:Y:S01]  /*15c0*/  SHFL.IDX PT, R116, R116, RZ, 0x1f ;  /* 0x00001fff74747589 */ /* 0x000fe200000e0000 */
[----:B---3--:R-:W-:Y:S01]  /*15d0*/  @P0 FMUL.FTZ R138, R138, R125 ;  /* 0x0000007d8a8a0220 */ /* 0x008fe20000410000 */
[----:B------:R-:W-:-:S02]  /*15e0*/  ISETP.GT.AND P0, PT, R65, 0x1e, PT ;  /* 0x0000001e4100780c */ /* 0x000fc40003f04270 */
[----:B------:R-:W-:Y:S04]  /*15f0*/  SHFL.IDX PT, R115, R115, RZ, 0x1f ;  /* 0x00001fff73737589 */ /* 0x000fe800000e0000 */
[----:B------:R-:W-:Y:S04]  /*1600*/  SHFL.UP PT, R131, R131, 0x1, RZ ;  /* 0x0420000083837989 */ /* 0x000fe800000e00ff */
[----:B------:R-:W1:Y:S01]  /*1610*/  SHFL.UP PT, R138, R138, 0x1, RZ ;  /* 0x042000008a8a7989 */ /* 0x000e6200000e00ff */
[----:B0-----:R-:W-:Y:S01]  /*1620*/  @P2 FFMA.FTZ R137, R140, R137, R139 ;  /* 0x000000898c892223 */ /* 0x001fe2000001008b */
[----:B------:R-:W-:-:S03]  /*1630*/  ISETP.NE.AND P2, PT, R56, RZ, PT ;  /* 0x000000ff3800720c */ /* 0x000fc60003f45270 */
[----:B------:R-:W-:-:S04]  /*1640*/  FFMA.FTZ R119, R137, R134, R119 ;  /* 0x0000008689777223 */ /* 0x000fc80000010077 */
[----:B------:R-:W-:Y:S02]  /*1650*/  FFMA.FTZ R125, R101, R119, R126 ;  /* 0x00000077657d7223 */ /* 0x000fe4000001007e */
[----:B------:R-:W-:Y:S02]  /*1660*/  FMUL.FTZ R126, R5, R108 ;  /* 0x0000006c057e7220 */ /* 0x000fe40000410000 */
[-C--:B------:R-:W-:Y:S02]  /*1670*/  FFMA.FTZ R117, R110, R125.reuse, R117 ;  /* 0x0000007d6e757223 */ /* 0x080fe40000010075 */
[----:B------:R-:W-:Y:S02]  /*1680*/  FMUL.FTZ R103, R103, R125 ;  /* 0x0000007d67677220 */ /* 0x000fe40000410000 */
[----:B-1----:R-:W-:Y:S01]  /*1690*/  @P1 FFMA.FTZ R133, R138, R133, R131 ;  /* 0x000000858a851223 */ /* 0x002fe20000010083 */
[----:B------:R-:W-:Y:S01]  /*16a0*/  ISETP.NE.AND P1, PT, R65, RZ, PT ;  /* 0x000000ff4100720c */ /* 0x000fe20003f25270 */
        /* <DEDUP_REMOVED lines=8> */
[----:B------:R-:W-:Y:S02]  /*1730*/  FFMA.FTZ R130, R20, R133, RZ ;  /* 0x0000008514827223 */ /* 0x000fe400000100ff */
[----:B------:R-:W-:Y:S02]  /*1740*/  FFMA.FTZ R118, R109, R132, R118 ;  /* 0x000000846d767223 */ /* 0x000fe40000010076 */
[----:B------:R-:W-:Y:S02]  /*1750*/  FMUL.FTZ R122, R7, R106 ;  /* 0x0000006a077a7220 */ /* 0x000fe40000410000 */
[----:B------:R-:W-:Y:S02]  /*1760*/  FADD.FTZ R113, -R126, R131 ;  /* 0x000000837e717221 */ /* 0x000fe40000010100 */
[----:B------:R-:W-:-:S02]  /*1770*/  FFMA.FTZ R111, R111, R121, R128 ;  /* 0x000000796f6f7223 */ /* 0x000fc40000010080 */
[----:B------:R-:W-:Y:S02]  /*1780*/  FFMA.FTZ R131, R21, R131, R130 ;  /* 0x0000008315837223 */ /* 0x000fe40000010082 */
[----:B------:R-:W-:Y:S02]  /*1790*/  FFMA.FTZ R130, R114, R118, R83 ;  /* 0x0000007672827223 */ /* 0x000fe40000010053 */
[-C--:B------:R-:W-:Y:S02]  /*17a0*/  FFMA.FTZ R118, R109, R132.reuse, R122 ;  /* 0x000000846d767223 */ /* 0x080fe4000001007a */
[----:B------:R-:W-:Y:S02]  /*17b0*/  FADD.FTZ R114, -R86, R133 ;  /* 0x0000008556727221 */ /* 0x000fe40000010100 */
[----:B------:R-:W-:Y:S02]  /*17c0*/  FMUL.FTZ R109, R81, R111 ;  /* 0x0000006f516d7220 */ /* 0x000fe40000410000 */
[----:B------:R-:W-:-:S02]  /*17d0*/  FFMA.FTZ R131, R22, R132, R131 ;  /* 0x0000008416837223 */ /* 0x000fc40000010083 */
[----:B------:R-:W-:Y:S02]  /*17e0*/  FMUL.FTZ R108, R121, R108 ;  /* 0x0000006c796c7220 */ /* 0x000fe40000410000 */
[----:B------:R-:W-:Y:S02]  /*17f0*/  FFMA.FTZ R81, R109, R114, RZ ;  /* 0x000000726d517223 */ /* 0x000fe400000100ff */
[----:B------:R-:W-:Y:S02]  /*1800*/  FADD.FTZ R133, -R122, R118 ;  /* 0x000000767a857221 */ /* 0x000fe40000010100 */
[----:B------:R-:W-:Y:S02]  /*1810*/  FFMA.FTZ R137, R23, R118, R131 ;  /* 0x0000007617897223 */ /* 0x000fe40000010083 */
[----:B------:R-:W-:Y:S02]  /*1820*/  FADD.FTZ R118, -R85, R132 ;  /* 0x0000008455767221 */ /* 0x000fe40000010100 */
[----:B------:R-:W-:-:S02]  /*1830*/  FMUL.FTZ R131, R112, R107 ;  /* 0x0000006b70837220 */ /* 0x000fc40000410000 */
[----:B------:R-:W-:Y:S02]  /*1840*/  FFMA.FTZ R81, R108, R113, R81 ;  /* 0x000000716c517223 */ /* 0x000fe40000010051 */
[----:B------:R-:W-:Y:S02]  /*1850*/  FMUL.FTZ R122, R9, R104 ;  /* 0x00000068097a7220 */ /* 0x000fe40000410000 */
[----:B------:R-:W-:Y:S02]  /*1860*/  FMUL.FTZ R106, R123, R106 ;  /* 0x0000006a7b6a7220 */ /* 0x000fe40000410000 */
[----:B------:R-:W-:Y:S02]  /*1870*/  FFMA.FTZ R81, R131, R118, R81 ;  /* 0x0000007683517223 */ /* 0x000fe40000010051 */
[CC--:B------:R-:W-:Y:S02]  /*1880*/  FFMA.FTZ R124, R105.reuse, R130.reuse, R124 ;  /* 0x00000082697c7223 */ /* 0x0c0fe4000001007c */
[----:B------:R-:W-:-:S02]  /*1890*/  FFMA.FTZ R105, R105, R130, R122 ;  /* 0x0000008269697223 */ /* 0x000fc4000001007a */
[----:B------:R-:W-:Y:S02]  /*18a0*/  FADD.FTZ R112, -R83, R130 ;  /* 0x0000008253707221 */ /* 0x000fe40000010100 */
[----:B------:R-:W-:Y:S02]  /*18b0*/  FMUL.FTZ R99, R99, R129 ;  /* 0x0000008163637220 */ /* 0x000fe40000410000 */
[----:B------:R-:W-:Y:S02]  /*18c0*/  FFMA.FTZ R81, R106, R133, R81 ;  /* 0x000000856a517223 */ /* 0x000fe40000010051 */
[----:B------:R-:W-:Y:S02]  /*18d0*/  FFMA.FTZ R126, R24, R130, R137 ;  /* 0x00000082187e7223 */ /* 0x000fe40000010089 */
[----:B------:R-:W-:Y:S02]  /*18e0*/  FFMA.FTZ R124, R110, R124, R97 ;  /* 0x0000007c6e7c7223 */ /* 0x000fe40000010061 */
[----:B------:R-:W-:-:S02]  /*18f0*/  FADD.FTZ R122, -R122, R105 ;  /* 0x000000697a7a7221 */ /* 0x000fc40000010100 */
[----:B------:R-:W-:Y:S02]  /*1900*/  FMUL.FTZ R104, R117, R104 ;  /* 0x0000006875687220 */ /* 0x000fe40000410000 */
[----:B------:R-:W-:Y:S02]  /*1910*/  FFMA.FTZ R137, R99, R112, R81 ;  /* 0x0000007063897223 */ /* 0x000fe40000010051 */
[----:B------:R-:W-:Y:S02]  /*1920*/  FFMA.FTZ R81, R101, R124, R120 ;  /* 0x0000007c65517223 */ /* 0x000fe40000010078 */
[----:B------:R-:W-:Y:S02]  /*1930*/  FADD.FTZ R139, -R97, R124 ;  /* 0x0000007c618b7221 */ /* 0x000fe40000010100 */
[----:B------:R-:W-:Y:S02]  /*1940*/  FFMA.FTZ R110, R104, R122, R137 ;  /* 0x0000007a686e7223 */ /* 0x000fe40000010089 */
[----:B------:R-:W-:-:S02]  /*1950*/  FFMA.FTZ R105, R25, R105, R126 ;  /* 0x0000006919697223 */ /* 0x000fc4000001007e */
[----:B------:R-:W-:Y:S02]  /*1960*/  FMUL.FTZ R102, R102, R119 ;  /* 0x0000007766667220 */ /* 0x000fe40000410000 */
[----:B------:R-:W-:Y:S02]  /*1970*/  FADD.FTZ R120, -R120, R81 ;  /* 0x0000005178787221 */ /* 0x000fe40000010100 */
[----:B------:R-:W-:Y:S02]  /*1980*/  FFMA.FTZ R101, R103, R139, R110 ;  /* 0x0000008b67657223 */ /* 0x000fe4000001006e */
[----:B------:R-:W-:Y:S02]  /*1990*/  FFMA.FTZ R110, R26, R124, R105 ;  /* 0x0000007c1a6e7223 */ /* 0x000fe40000010069 */
[----:B------:R-:W-:Y:S02]  /*19a0*/  FFMA.FTZ R124, R102, R120, R101 ;  /* 0x00000078667c7223 */ /* 0x000fe40000010065 */
[----:B------:R-:W-:-:S02]  /*19b0*/  FFMA.FTZ R81, R27, R81, R110 ;  /* 0x000000511b517223 */ /* 0x000fc4000001006e */
[C---:B------:R-:W-:Y:S01]  /*19c0*/  FFMA.FTZ R51, R115.reuse, R51, R116 ;  /* 0x0000003373337223 */ /* 0x040fe20000010074 */
[----:B------:R-:W0:Y:S01]  /*19d0*/  SHFL.DOWN PT, R101, R124, 0x1, 0x1f ;  /* 0x08201f007c657f89 */ /* 0x000e2200000e0000 */
[----:B------:R-:W-:Y:S02]  /*19e0*/  FMUL.FTZ R50, R115, R50 ;  /* 0x0000003273327220 */ /* 0x000fe40000410000 */
[----:B------:R-:W-:Y:S01]  /*19f0*/  FMUL.FTZ R105, R80, R117 ;  /* 0x0000007550697220 */ /* 0x000fe20000410000 */
[----:B------:R-:W1:Y:S01]  /*1a00*/  SHFL.DOWN PT, R110, R81, 0x1, 0x1f ;  /* 0x08201f00516e7f89 */ /* 0x000e6200000e0000 */
[----:B------:R-:W-:Y:S02]  /*1a10*/  FADD.FTZ R43, R102, R43 ;  /* 0x0000002b662b7221 */ /* 0x000fe40000010000 */
[----:B------:R-:W-:Y:S01]  /*1a20*/  FMUL.FTZ R122, R105, R122 ;  /* 0x0000007a697a7220 */ /* 0x000fe20000410000 */
[----:B------:R2:W-:Y:S01]  /*1a30*/  @!P2 STS.64 [UR4+0xee8], R50 ;  /* 0x000ee832ff00a988 */ /* 0x0005e20008000a04 */
[----:B------:R-:W-:-:S02]  /*1a40*/  FMUL.FTZ R105, R80, R119 ;  /* 0x0000007750697220 */ /* 0x000fc40000410000 */
[----:B------:R-:W-:Y:S02]  /*1a50*/  FFMA.FTZ R122, R9, R117, R122 ;  /* 0x00000075097a7223 */ /* 0x000fe4000001007a */
[----:B------:R-:W-:Y:S02]  /*1a60*/  FMUL.FTZ R120, R105, R120 ;  /* 0x0000007869787220 */ /* 0x000fe40000410000 */
[----:B------:R-:W-:Y:S02]  /*1a70*/  FADD.FTZ R42, R103, R42 ;  /* 0x0000002a672a7221 */ /* 0x000fe40000010000 */
[----:B------:R-:W-:Y:S02]  /*1a80*/  FFMA.FTZ R120, R11, R119, R120 ;  /* 0x000000770b787223 */ /* 0x000fe40000010078 */
[C---:B--2---:R-:W-:Y:S02]  /*1a90*/  FMUL.FTZ R51, R80.reuse, R107 ;  /* 0x0000006b50337220 */ /* 0x044fe40000410000 */
[----:B------:R-:W-:-:S02]  /*1aa0*/  FMUL.FTZ R50, R80, R121 ;  /* 0x0000007950327220 */ /* 0x000fc40000410000 */
        /* <DEDUP_REMOVED lines=34> */
[C---:B------:R-:W-:Y:S02]  /*1cd0*/  FMUL.FTZ R101, R80.reuse, R129 ;  /* 0x0000008150657220 */ /* 0x040fe40000410000 */
        /* <DEDUP_REMOVED lines=8> */
[----:B------:R-:W-:Y:S02]  /*1d60*/  FFMA.FTZ R139, R10, R125, R139 ;  /* 0x0000007d0a8b7223 */ /* 0x000fe4000001008b */
[----:B------:R-:W-:Y:S02]  /*1d70*/  FMUL.FTZ R110, R110, R133 ;  /* 0x000000856e6e7220 */ /* 0x000fe40000410000 */
[----:B------:R-:W-:Y:S02]  /*1d80*/  FFMA.FTZ R101, R8, R129, R101 ;  /* 0x0000008108657223 */ /* 0x000fe40000010065 */
[----:B------:R-:W-:Y:S02]  /*1d90*/  FFMA.FTZ R110, R7, R123, R110 ;  /* 0x0000007b076e7223 */ /* 0x000fe4000001006e */
[----:B------:R-:W-:-:S02]  /*1da0*/  FADD.FTZ R30, R139, R30 ;  /* 0x0000001e8b1e7221 */ /* 0x000fc40000010000 */
[----:B------:R-:W-:Y:S02]  /*1db0*/  FADD.FTZ R28, R101, R28 ;  /* 0x0000001c651c7221 */ /* 0x000fe40000010000 */
[----:B------:R-:W-:Y:S02]  /*1dc0*/  FADD.FTZ R35, R110, R35 ;  /* 0x000000236e237221 */ /* 0x000fe40000010000 */
[----:B0-----:R-:W-:Y:S02]  /*1dd0*/  @!P0 FADD.FTZ R124, R124, R137 ;  /* 0x000000897c7c8221 */ /* 0x001fe40000010000 */
[----:B-1----:R-:W-:-:S03]  /*1de0*/  @!P0 FADD.FTZ R81, R81, R126 ;  /* 0x0000007e51518221 */ /* 0x002fc60000010000 */
        /* <DEDUP_REMOVED lines=12> */
.L_x_7338:
[----:B0-----:R-:W-:Y:S05]  /*1eb0*/  BSYNC B0 ;  /* 0x0000000000007941 */ /* 0x001fea0003800000 */
.L_x_7337:
        /* <DEDUP_REMOVED lines=21> */
.L_x_7334:
[----:B------:R-:W-:Y:S01]  /*2010*/  BAR.SYNC.DEFER_BLOCKING 0x0 ;  /* 0x0000000000007b1d */ /* 0x000fe20000010000 */
[----:B------:R-:W-:Y:S01]  /*2020*/  IADD3 R26, R72, -0x1, RZ ;  /* 0xffffffff481a7810 */ /* 0x000fe20007ffe0ff */
[----:B------:R-:W-:Y:S01]  /*2030*/  IMAD R12, R54, c[0x0][0x2d8], RZ ;  /* 0x0000b600360c7a24 */ /* 0x000fe200078e02ff */
[----:B------:R-:W-:Y:S01]  /*2040*/  ISETP.GT.AND P3, PT, R72, 0x1, PT ;  /* 0x000000014800780c */ /* 0x000fe20003f64270 */
[----:B------:R-:W-:Y:S01]  /*2050*/  IMAD R24, R54, c[0x0][0x2f8], RZ ;  /* 0x0000be0036187a24 */ /* 0x000fe200078e02ff */
[----:B------:R-:W-:Y:S01]  /*2060*/  SHF.L.U32 R22, R26, 0x8, RZ ;  /* 0x000000081a167819 */ /* 0x000fe200000006ff */
[C---:B------:R-:W-:Y:S01]  /*2070*/  IMAD R15, R57.reuse, c[0x0][0x2dc], R12 ;  /* 0x0000b700390f7a24 */ /* 0x040fe200078e020c */
[----:B------:R-:W-:Y:S01]  /*2080*/  IADD3 R68, P1, R68, -0x400, RZ ;  /* 0xfffffc0044447810 */ /* 0x000fe20007f3e0ff */
[----:B------:R-:W-:Y:S01]  /*2090*/  IMAD R25, R57, c[0x0][0x2fc], R24 ;  /* 0x0000bf0039197a24 */ /* 0x000fe200078e0218 */
[----:B------:R-:W-:-:S02]  /*20a0*/  SHF.R.S32.HI R23, RZ, 0x1f, R22 ;  /* 0x0000001fff177819 */ /* 0x000fc40000011416 */
[----:B------:R-:W-:Y:S02]  /*20b0*/  IADD3 R66, P2, R66, -0x400, RZ ;  /* 0xfffffc0042427810 */ /* 0x000fe40007f5e0ff */
[----:B------:R-:W-:Y:S01]  /*20c0*/  MOV R72, R26 ;  /* 0x0000001a00487202 */ /* 0x000fe20000000f00 */
[--C-:B------:R-:W-:Y:S01]  /*20d0*/  IMAD.WIDE.U32 R12, R57, c[0x0][0x2d8], R22.reuse ;  /* 0x0000b600390c7a25 */ /* 0x100fe200078e0016 */
[----:B------:R-:W-:Y:S02]  /*20e0*/  IADD3.X R69, R69, -0x1, RZ, P1, !PT ;  /* 0xffffffff45457810 */ /* 0x000fe40000ffe4ff */
[----:B------:R-:W-:Y:S01]  /*20f0*/  IADD3.X R67, R67, -0x1, RZ, P2, !PT ;  /* 0xffffffff43437810 */ /* 0x000fe200017fe4ff */
[----:B------:R-:W-:Y:S01]  /*2100*/  IMAD.WIDE.U32 R22, R57, c[0x0][0x2f8], R22 ;  /* 0x0000be0039167a25 */ /* 0x000fe200078e0016 */
[----:B------:R-:W-:-:S03]  /*2110*/  IADD3 R13, R13, R15, RZ ;  /* 0x0000000f0d0d7210 */ /* 0x000fc60007ffe0ff */
[----:B------:R-:W-:Y:S01]  /*2120*/  IMAD R15, R53, c[0x0][0x2e0], RZ ;  /* 0x0000b800350f7a24 */ /* 0x000fe200078e02ff */
[----:B------:R-:W-:Y:S01]  /*2130*/  IADD3 R23, R23, R25, RZ ;  /* 0x0000001917177210 */ /* 0x000fe20007ffe0ff */
[----:B------:R-:W-:Y:S01]  /*2140*/  STS.128 [R82], R36 ;  /* 0x0000002452007388 */ /* 0x000fe20000000c00 */
[----:B------:R-:W-:-:S03]  /*2150*/  IMAD.WIDE.U32 R12, R0, c[0x0][0x2e0], R12 ;  /* 0x0000b800000c7a25 */ /* 0x000fc600078e000c */
[----:B------:R-:W-:Y:S01]  /*2160*/  STS.128 [R82+0x10], R40 ;  /* 0x0000102852007388 */ /* 0x000fe20000000c00 */
[----:B------:R-:W-:-:S06]  /*2170*/  NOP ;  /* 0x0000000000007918 */ /* 0x000fcc0000000000 */
[----:B------:R-:W0:Y:S01]  /*2180*/  LDS.128 R8, [R65.X16] ;  /* 0x0000000041087984 */ /* 0x000e22000000cc00 */
[----:B------:R-:W-:Y:S01]  /*2190*/  IMAD R15, R0, c[0x0][0x2e4], R15 ;  /* 0x0000b900000f7a24 */ /* 0x000fe200078e020f */
[----:B------:R-:W-:Y:S02]  /*21a0*/  LEA R20, P0, R12, c[0x0][0x330], 0x2 ;  /* 0x0000cc000c147a11 */ /* 0x000fe400078010ff */
[----:B------:R-:W1:Y:S02]  /*21b0*/  LDS.128 R4, [R65.X16+0x200] ;  /* 0x0002000041047984 */ /* 0x000e64000000cc00 */
[----:B------:R-:W-:-:S04]  /*21c0*/  IADD3 R13, R13, R15, RZ ;  /* 0x0000000f0d0d7210 */ /* 0x000fc80007ffe0ff */
[----:B------:R-:W-:Y:S02]  /*21d0*/  LEA.HI.X R13, R12, c[0x0][0x334], R13, 0x2, P0 ;  /* 0x0000cd000c0d7a11 */ /* 0x000fe400000f140d */
[----:B------:R-:W-:-:S04]  /*21e0*/  IADD3 R20, P0, R20, R79, RZ ;  /* 0x0000004f14147210 */ /* 0x000fc80007f1e0ff */
[----:B------:R-:W-:-:S05]  /*21f0*/  IADD3.X R21, R13, R78, RZ, P0, !PT ;  /* 0x0000004e0d157210 */ /* 0x000fca00007fe4ff */
[----:B0-----:R-:W-:Y:S04]  /*2200*/  STG.E.128 [R20.64], R8 ;  /* 0x0000000814007986 */ /* 0x001fe8000c101d06 */
[----:B-1----:R0:W-:Y:S04]  /*2210*/  STG.E.128 [R20.64+0x200], R4 ;  /* 0x0002000414007986 */ /* 0x0021e8000c101d06 */
[----:B------:R-:W-:Y:S01]  /*2220*/  BAR.SYNC.DEFER_BLOCKING 0x0 ;  /* 0x0000000000007b1d */ /* 0x000fe20000010000 */
[----:B0-----:R-:W-:Y:S02]  /*2230*/  IMAD R5, R53, c[0x0][0x300], RZ ;  /* 0x0000c00035057a24 */ /* 0x001fe400078e02ff */
[----:B------:R-:W-:-:S02]  /*2240*/  FADD.FTZ R6, R61, R32 ;  /* 0x000000203d067221 */ /* 0x000fc40000010000 */
[C---:B------:R-:W-:Y:S02]  /*2250*/  IMAD R7, R0.reuse, c[0x0][0x304], R5 ;  /* 0x0000c10000077a24 */ /* 0x040fe400078e0205 */
[----:B------:R-:W-:Y:S01]  /*2260*/  IMAD.WIDE.U32 R4, R0, c[0x0][0x300], R22 ;  /* 0x0000c00000047a25 */ /* 0x000fe200078e0016 */
[----:B------:R0:W-:Y:S04]  /*2270*/  STS.128 [R82], R32 ;  /* 0x0000002052007388 */ /* 0x0001e80000000c00 */
[----:B------:R-:W-:Y:S01]  /*2280*/  IADD3 R5, R5, R7, RZ ;  /* 0x0000000705057210 */ /* 0x000fe20007ffe0ff */
[----:B------:R1:W-:Y:S01]  /*2290*/  STS.128 [R82+0x10], R28 ;  /* 0x0000101c52007388 */ /* 0x0003e20000000c00 */
[----:B------:R-:W-:-:S06]  /*22a0*/  NOP ;  /* 0x0000000000007918 */ /* 0x000fcc0000000000 */
[----:B------:R-:W2:Y:S04]  /*22b0*/  LDS.128 R16, [R65.X16] ;  /* 0x0000000041107984 */ /* 0x000ea8000000cc00 */
[----:B------:R-:W3:Y:S01]  /*22c0*/  LDS.128 R12, [R65.X16+0x200] ;  /* 0x00020000410c7984 */ /* 0x000ee2000000cc00 */
[----:B0-----:R-:W-:Y:S01]  /*22d0*/  FADD.FTZ R33, R6, R33 ;  /* 0x0000002106217221 */ /* 0x001fe20000010000 */
[----:B------:R-:W-:-:S03]  /*22e0*/  LEA R6, P0, R4, c[0x0][0x340], 0x2 ;  /* 0x0000d00004067a11 */ /* 0x000fc600078010ff */
[----:B------:R-:W-:Y:S01]  /*22f0*/  FADD.FTZ R34, R33, R34 ;  /* 0x0000002221227221 */ /* 0x000fe20000010000 */
[----:B------:R-:W-:Y:S02]  /*2300*/  LEA.HI.X R5, R4, c[0x0][0x344], R5, 0x2, P0 ;  /* 0x0000d10004057a11 */ /* 0x000fe400000f1405 */
[----:B------:R-:W-:Y:S01]  /*2310*/  IADD3 R4, P0, R6, R79, RZ ;  /* 0x0000004f06047210 */ /* 0x000fe20007f1e0ff */
[----:B------:R-:W-:-:S03]  /*2320*/  FADD.FTZ R35, R34, R35 ;  /* 0x0000002322237221 */ /* 0x000fc60000010000 */
[----:B------:R-:W-:Y:S01]  /*2330*/  IADD3.X R5, R5, R78, RZ, P0, !PT ;  /* 0x0000004e05057210 */ /* 0x000fe200007fe4ff */
[----:B-1----:R-:W-:Y:S01]  /*2340*/  FADD.FTZ R28, R35, R28 ;  /* 0x0000001c231c7221 */ /* 0x002fe20000010000 */
[----:B------:R-:W-:-:S03]  /*2350*/  IADD3 R70, P0, R70, -0x400, RZ ;  /* 0xfffffc0046467810 */ /* 0x000fc60007f1e0ff */
[----:B------:R-:W-:Y:S01]  /*2360*/  FADD.FTZ R29, R28, R29 ;  /* 0x0000001d1c1d7221 */ /* 0x000fe20000010000 */
[----:B------:R-:W-:-:S03]  /*2370*/  IADD3.X R71, R71, -0x1, RZ, P0, !PT ;  /* 0xffffffff47477810 */ /* 0x000fc600007fe4ff */
[----:B------:R-:W-:-:S04]  /*2380*/  FADD.FTZ R30, R29, R30 ;  /* 0x0000001e1d1e7221 */ /* 0x000fc80000010000 */
[----:B------:R-:W-:Y:S01]  /*2390*/  FADD.FTZ R61, R30, R31 ;  /* 0x0000001f1e3d7221 */ /* 0x000fe20000010000 */
[----:B--2---:R0:W-:Y:S04]  /*23a0*/  STG.E.128 [R4.64], R16 ;  /* 0x0000001004007986 */ /* 0x0041e8000c101d06 */
[----:B---3--:R0:W-:Y:S01]  /*23b0*/  STG.E.128 [R4.64+0x200], R12 ;  /* 0x0002000c04007986 */ /* 0x0081e2000c101d06 */
[----:B------:R-:W-:Y:S01]  /*23c0*/  @!P3 CALL.REL.NOINC `(.L_x_7333) ;  /* 0x000000100000b944 */ /* 0x000fe20003c00000 */
[----:B------:R-:W-:Y:S05]  /*23d0*/  BRA `(.L_x_7340) ;  /* 0xffffe2d000007947 */ /* 0x000fea000383ffff */
.L_x_7333:
[----:B------:R-:W-:Y:S02]  /*23e0*/  ISETP.NE.U32.AND P0, PT, RZ, c[0x0][0x328], PT ;  /* 0x0000ca00ff007a0c */ /* 0x000fe40003f05070 */
[----:B------:R-:W-:Y:S02]  /*23f0*/  ISETP.NE.U32.AND P2, PT, RZ, c[0x0][0x348], PT ;  /* 0x0000d200ff007a0c */ /* 0x000fe40003f45070 */
[----:B------:R-:W-:-:S02]  /*2400*/  ISETP.NE.AND.EX P1, PT, RZ, c[0x0][0x32c], PT, P0 ;  /* 0x0000cb00ff007a0c */ /* 0x000fc40003f25300 */
        /* <DEDUP_REMOVED lines=21> */
.L_x_7342:
[----:B0-----:R-:W-:Y:S05]  /*2560*/  BSYNC B0 ;  /* 0x0000000000007941 */ /* 0x001fea0003800000 */
.L_x_7341:
        /* <DEDUP_REMOVED lines=23> */
.L_x_7344:
[----:B0-----:R-:W0:Y:S02]  /*26e0*/  S2R R19, SR_TID.X ;  /* 0x0000000000137919 */ /* 0x001e240000002100 */
.L_x_7345:
[----:B0-----:R-:W-:Y:S05]  /*26f0*/  BSYNC B0 ;  /* 0x0000000000007941 */ /* 0x001fea0003800000 */
.L_x_7343:
[----:B------:R-:W-:-:S13]  /*2700*/  ISETP.GE.AND P0, PT, R19, c[0x0][0x16c], PT ;  /* 0x00005b0013007a0c */ /* 0x000fda0003f06270 */
[----:B------:R-:W-:Y:S05]  /*2710*/  @P0 EXIT ;  /* 0x000000000000094d */ /* 0x000fea0003800000 */
[C---:B------:R-:W-:Y:S02]  /*2720*/  IMAD R7, R53.reuse, c[0x0][0x2c8], RZ ;  /* 0x0000b20035077a24 */ /* 0x040fe400078e02ff */
[C---:B------:R-:W-:Y:S02]  /*2730*/  IMAD R11, R53.reuse, c[0x0][0x198], RZ ;  /* 0x00006600350b7a24 */ /* 0x040fe400078e02ff */
[C---:B------:R-:W-:Y:S02]  /*2740*/  IMAD R9, R53.reuse, c[0x0][0x2a8], RZ ;  /* 0x0000aa0035097a24 */ /* 0x040fe400078e02ff */
[----:B------:R-:W-:Y:S02]  /*2750*/  IMAD R53, R53, c[0x0][0x288], RZ ;  /* 0x0000a20035357a24 */ /* 0x000fe400078e02ff */
[C---:B------:R-:W-:Y:S02]  /*2760*/  IMAD R29, R0.reuse, c[0x0][0x2cc], R7 ;  /* 0x0000b300001d7a24 */ /* 0x040fe400078e0207 */
[----:B------:R-:W-:-:S04]  /*2770*/  IMAD.WIDE.U32 R2, R0, c[0x0][0x2c8], RZ ;  /* 0x0000b20000027a25 */ /* 0x000fc800078e00ff */
[----:B------:R-:W-:Y:S01]  /*2780*/  IMAD.WIDE.U32 R16, R0, c[0x0][0x198], RZ ;  /* 0x0000660000107a25 */ /* 0x000fe200078e00ff */
[----:B------:R-:W-:-:S03]  /*2790*/  IADD3 R29, R3, R29, RZ ;  /* 0x0000001d031d7210 */ /* 0x000fc60007ffe0ff */
[----:B------:R-:W-:-:S04]  /*27a0*/  IMAD.WIDE.U32 R4, R0, c[0x0][0x2a8], RZ ;  /* 0x0000aa0000047a25 */ /* 0x000fc800078e00ff */
[C---:B------:R-:W-:Y:S02]  /*27b0*/  IMAD R11, R0.reuse, c[0x0][0x19c], R11 ;  /* 0x00006700000b7a24 */ /* 0x040fe400078e020b */
[C---:B------:R-:W-:Y:S02]  /*27c0*/  IMAD R9, R0.reuse, c[0x0][0x2ac], R9 ;  /* 0x0000ab0000097a24 */ /* 0x040fe400078e0209 */
[C---:B------:R-:W-:Y:S01]  /*27d0*/  IMAD R25, R0.reuse, c[0x0][0x28c], R53 ;  /* 0x0000a30000197a24 */ /* 0x040fe200078e0235 */
[----:B------:R-:W-:Y:S01]  /*27e0*/  IADD3 R35, R17, R11, RZ ;  /* 0x0000000b11237210 */ /* 0x000fe20007ffe0ff */
[----:B------:R-:W-:Y:S01]  /*27f0*/  IMAD.WIDE.U32 R6, R0, c[0x0][0x288], RZ ;  /* 0x0000a20000067a25 */ /* 0x000fe200078e00ff */
[----:B------:R-:W-:-:S04]  /*2800*/  IADD3 R27, R5, R9, RZ ;  /* 0x00000009051b7210 */ /* 0x000fc80007ffe0ff */
[----:B------:R-:W-:Y:S02]  /*2810*/  IADD3 R25, R7, R25, RZ ;  /* 0x0000001907197210 */ /* 0x000fe40007ffe0ff */
.L_x_7346:
        /* <DEDUP_REMOVED lines=8> */
[----:B------:R-:W-:Y:S02]  /*28a0*/  IMAD R10, R18, c[0x0][0x1c0], RZ ;  /* 0x00007000120a7a24 */ /* 0x000fe400078e02ff */
[----:B------:R-:W-:-:S04]  /*28b0*/  IMAD.WIDE.U32 R8, R19, c[0x0][0x290], R8 ;  /* 0x0000a40013087a25 */ /* 0x000fc800078e0008 */
[C---:B------:R-:W-:Y:S02]  /*28c0*/  IMAD R11, R19.reuse, c[0x0][0x294], R0 ;  /* 0x0000a500130b7a24 */ /* 0x040fe400078e0200 */
        /* <DEDUP_REMOVED lines=43> */
.L_x_7347:
        /* <DEDUP_REMOVED lines=16> */
.L_x_9120:


//--------------------- .text._Z25selective_scan_bwd_kernelI32Selective_Scan_bwd_kernel_traitsILi32ELi8ELb1ELb0ELb0ELb0ELb1EffEEv12SSMParamsBwd --------------------------
	.section	.text._Z25selective_scan_bwd_kernelI32Selective_Scan_bwd_kernel_traitsILi32ELi8ELb1ELb0ELb0ELb0ELb1EffEEv12SSMParamsBwd,"ax",@progbits
	.sectioninfo	@"SHI_REGISTERS=142"
	.align	128
        .global         _Z25selective_scan_bwd_kernelI32Selective_Scan_bwd_kernel_traitsILi32ELi8ELb1ELb0ELb0ELb0ELb1EffEEv12SSMParamsBwd
        .type           _Z25selective_scan_bwd_kernelI32Selective_Scan_bwd_kernel_traitsILi32ELi8ELb1ELb0ELb0ELb0ELb1EffEEv12SSMParamsBwd,@function
        .size           _Z25selective_scan_bwd_kernelI32Selective_Scan_bwd_kernel_traitsILi32ELi8ELb1ELb0ELb0ELb0ELb1EffEEv12SSMParamsBwd,(.L_x_9121 - _Z25selective_scan_bwd_kernelI32Selective_Scan_bwd_kernel_traitsILi32ELi8ELb1ELb0ELb0ELb0ELb1EffEEv12SSMParamsBwd)
        .other          _Z25selective_scan_bwd_kernelI32Selective_Scan_bwd_kernel_traitsILi32ELi8ELb1ELb0ELb0ELb0ELb1EffEEv12SSMParamsBwd,@"STO_CUDA_ENTRY STV_DEFAULT"
_Z25selective_scan_bwd_kernelI32Selective_Scan_bwd_kernel_traitsILi32ELi8ELb1ELb0ELb0ELb0ELb1EffEEv12SSMParamsBwd:
.text._Z25selective_scan_bwd_kernelI32Selective_Scan_bwd_kernel_traitsILi32ELi8ELb1ELb0ELb0ELb0ELb1EffEEv12SSMParamsBwd:
        /* <DEDUP_REMOVED lines=19> */
[----:B------:R-:W-:Y:S02]  /*0130*/  MOV R12, c[0x0][0x174] ;  /* 0x00005d00000c7a02 */ /* 0x000fe40000000f00 */
[----:B------:R-:W-:Y:S01]  /*0140*/  IADD3 R3, R3, R9, RZ ;  /* 0x0000000903037210 */ /* 0x000fe20007ffe0ff */
[----:B------:R0:W5:Y:S01]  /*0150*/  @P0 LDG.E R68, [R4.64] ;  /* 0x0000000604440981 */ /* 0x000162000c1e1900 */
[----:B------:R-:W-:Y:S01]  /*0160*/  @P1 LEA.HI.X R7, R0, c[0x0][0x254], R69, 0x2, P3 ;  /* 0x0000950000071a11 */ /* 0x000fe200018f1445 */
[----:B------:R-:W-:Y:S01]  /*0170*/  IMAD R10, R72, c[0x0][0x278], RZ ;  /* 0x00009e00480a7a24 */ /* 0x000fe200078e02ff */
[----:B------:R-:W-:Y:S01]  /*0180*/  LEA R9, R12, 0xffffff00, 0x8 ;  /* 0xffffff000c097811 */ /* 0x000fe200078e40ff */
[----:B------:R-:W-:-:S02]  /*0190*/  IMAD R15, R71, c[0x0][0x1e4], R8 ;  /* 0x00007900470f7a24 */ /* 0x000fc400078e0208 */
[----:B------:R-:W-:Y:S01]  /*01a0*/  IMAD R13, R69, c[0x0][0x1d8], RZ ;  /* 0x00007600450d7a24 */ /* 0x000fe200078e02ff */
[----:B------:R1:W5:Y:S01]  /*01b0*/  @P1 LDG.E R70, [R6.64] ;  /* 0x0000000606461981 */ /* 0x000362000c1e1900 */
[----:B------:R-:W-:-:S04]  /*01c0*/  IMAD.WIDE.U32 R2, R0, c[0x0][0x1d8], R2 ;  /* 0x0000760000027a25 */ /* 0x000fc800078e0002 */
[----:B0-----:R-:W-:Y:S01]  /*01d0*/  IMAD.WIDE.U32 R4, R71, c[0x0][0x1e0], RZ ;  /* 0x0000780047047a25 */ /* 0x001fe200078e00ff */
[----:B------:R-:W-:Y:S02]  /*01e0*/  SHF.R.S32.HI R11, RZ, 0x1f, R9 ;  /* 0x0000001fff0b7819 */ /* 0x000fe40000011409 */
[----:B------:R-:W-:Y:S01]  /*01f0*/  IADD3 R80, P0, R9, R2, RZ ;  /* 0x0000000209507210 */ /* 0x000fe20007f1e0ff */
[----:B------:R-:W-:Y:S01]  /*0200*/  IMAD R17, R71, c[0x0][0x27c], R10 ;  /* 0x00009f0047117a24 */ /* 0x000fe200078e020a */
[----:B------:R-:W-:Y:S01]  /*0210*/  IADD3 R5, R5, R15, RZ ;  /* 0x0000000f05057210 */ /* 0x000fe20007ffe0ff */
[----:B-1----:R-:W-:-:S04]  /*0220*/  IMAD.WIDE.U32 R6, R71, c[0x0][0x278], RZ ;  /* 0x00009e0047067a25 */ /* 0x002fc800078e00ff */
[----:B------:R-:W-:Y:S01]  /*0230*/  IMAD R13, R0, c[0x0][0x1dc], R13 ;  /* 0x00007700000d7a24 */ /* 0x000fe200078e020d */
[----:B------:R-:W-:Y:S01]  /*0240*/  IADD3 R7, R7, R17, RZ ;  /* 0x0000001107077210 */ /* 0x000fe20007ffe0ff */
[----:B------:R-:W-:-:S03]  /*0250*/  IMAD R15, R69, c[0x0][0x1e8], RZ ;  /* 0x00007a00450f7a24 */ /* 0x000fc600078e02ff */
[----:B------:R-:W-:Y:S01]  /*0260*/  IADD3.X R13, R11, R3, R13, P0, !PT ;  /* 0x000000030b0d7210 */ /* 0x000fe200007fe40d */
[----:B------:R-:W-:Y:S01]  /*0270*/  IMAD.WIDE.U32 R2, R0, c[0x0][0x1e8], R4 ;  /* 0x00007a0000027a25 */ /* 0x000fe200078e0004 */
[----:B------:R-:W-:-:S03]  /*0280*/  ISETP.NE.U32.AND P0, PT, RZ, c[0x0][0x260], PT ;  /* 0x00009800ff007a0c */ /* 0x000fc60003f05070 */
[----:B------:R-:W-:Y:S01]  /*0290*/  IMAD.WIDE.U32 R4, R0, c[0x0][0x280], R6 ;  /* 0x0000a00000047a25 */ /* 0x000fe200078e0006 */
[----:B------:R-:W-:Y:S02]  /*02a0*/  IADD3 R82, P2, R9, R2, RZ ;  /* 0x0000000209527210 */ /* 0x000fe40007f5e0ff */
[----:B------:R-:W-:Y:S01]  /*02b0*/  LEA R6, P1, R80, c[0x0][0x240], 0x2 ;  /* 0x0000900050067a11 */ /* 0x000fe200078210ff */
[----:B------:R-:W-:Y:S01]  /*02c0*/  IMAD R15, R0, c[0x0][0x1ec], R15 ;  /* 0x00007b00000f7a24 */ /* 0x000fe200078e020f */
[----:B------:R-:W-:Y:S02]  /*02d0*/  ISETP.NE.AND.EX P0, PT, RZ, c[0x0][0x264], PT, P0 ;  /* 0x00009900ff007a0c */ /* 0x000fe40003f05300 */
[----:B------:R-:W-:Y:S02]  /*02e0*/  LEA.HI.X R80, R80, c[0x0][0x244], R13, 0x2, P1 ;  /* 0x0000910050507a11 */ /* 0x000fe400008f140d */
[----:B------:R-:W-:Y:S01]  /*02f0*/  IADD3.X R3, R11, R3, R15, P2, !PT ;  /* 0x000000030b037210 */ /* 0x000fe200017fe40f */
[----:B------:R-:W-:Y:S01]  /*0300*/  IMAD R17, R69, c[0x0][0x280], RZ ;  /* 0x0000a00045117a24 */ /* 0x000fe200078e02ff */
[----:B------:R-:W-:-:S02]  /*0310*/  ISETP.NE.U32.AND P1, PT, RZ, c[0x0][0x328], PT ;  /* 0x0000ca00ff007a0c */ /* 0x000fc40003f25070 */
[----:B------:R-:W-:Y:S01]  /*0320*/  ISETP.NE.U32.AND P2, PT, RZ, c[0x0][0x348], PT ;  /* 0x0000d200ff007a0c */ /* 0x000fe20003f45070 */
[----:B------:R-:W-:Y:S01]  /*0330*/  IMAD R17, R0, c[0x0][0x284], R17 ;  /* 0x0000a10000117a24 */ /* 0x000fe200078e0211 */
[----:B------:R-:W-:Y:S02]  /*0340*/  ISETP.NE.AND.EX P1, PT, RZ, c[0x0][0x32c], PT, P1 ;  /* 0x0000cb00ff007a0c */ /* 0x000fe40003f25310 */
[----:B------:R-:W-:Y:S02]  /*0350*/  ISETP.NE.AND.EX P2, PT, RZ, c[0x0][0x34c], PT, P2 ;  /* 0x0000d300ff007a0c */ /* 0x000fe40003f45320 */
[----:B------:R-:W-:Y:S02]  /*0360*/  ISETP.GE.AND P3, PT, R12, 0x1, PT ;  /* 0x000000010c00780c */ /* 0x000fe40003f66270 */
[----:B------:R-:W-:Y:S01]  /*0370*/  IADD3 R9, P4, R9, R4, RZ ;  /* 0x0000000409097210 */ /* 0x000fe20007f9e0ff */
[----:B------:R-:W-:-:S03]  /*0380*/  @P0 IMAD R2, R71, c[0x0][0x164], R0 ;  /* 0x0000590047020a24 */ /* 0x000fc600078e0200 */
[----:B------:R-:W-:Y:S01]  /*0390*/  IADD3.X R84, R11, R5, R17, P4, !PT ;  /* 0x000000050b547210 */ /* 0x000fe200027fe411 */
[----:B------:R-:W-:Y:S01]  /*03a0*/  @P0 IMAD R4, R2, c[0x0][0x174], RZ ;  /* 0x00005d0002040a24 */ /* 0x000fe200078e02ff */
[C---:B------:R-:W-:Y:S01]  /*03b0*/  LEA R81, P4, R82.reuse, c[0x0][0x248], 0x2 ;  /* 0x0000920052517a11 */ /* 0x040fe200078810ff */
[----:B------:R-:W-:Y:S01]  /*03c0*/  IMAD R5, R69, c[0x0][0x1b8], RZ ;  /* 0x00006e0045057a24 */ /* 0x000fe200078e02ff */
[C---:B------:R-:W-:Y:S01]  /*03d0*/  LEA R83, P5, R9.reuse, c[0x0][0x308], 0x2 ;  /* 0x0000c20009537a11 */ /* 0x040fe200078a10ff */
[----:B------:R-:W-:Y:S01]  /*03e0*/  CS2R R62, SRZ ;  /* 0x00000000003e7805 */ /* 0x000fe2000001ff00 */
[----:B------:R-:W-:Y:S01]  /*03f0*/  LEA.HI.X R82, R82, c[0x0][0x24c], R3, 0x2, P4 ;  /* 0x0000930052527a11 */ /* 0x000fe200020f1403 */
[----:B------:R-:W-:Y:S01]  /*0400*/  CS2R R64, SRZ ;  /* 0x0000000000407805 */ /* 0x000fe2000001ff00 */
[----:B------:R-:W-:Y:S01]  /*0410*/  @P0 MOV R61, 0x8 ;  /* 0x00000008003d0802 */ /* 0x000fe20000000f00 */
[----:B------:R-:W-:Y:S01]  /*0420*/  IMAD.WIDE.U32 R2, R0, c[0x0][0x1b8], RZ ;  /* 0x00006e0000027a25 */ /* 0x000fe200078e00ff */
[----:B------:R-:W-:-:S02]  /*0430*/  LEA.HI.X R84, R9, c[0x0][0x30c], R84, 0x2, P5 ;  /* 0x0000c30009547a11 */ /* 0x000fc400028f1454 */
[----:B------:R-:W-:Y:S01]  /*0440*/  @P1 LEA R62, P4, R0, c[0x0][0x328], 0x2 ;  /* 0x0000ca00003e1a11 */ /* 0x000fe200078810ff */
[----:B------:R-:W-:Y:S01]  /*0450*/  @P0 IMAD R4, R4, c[0x0][0x16c], RZ ;  /* 0x00005b0004040a24 */ /* 0x000fe200078e02ff */
[C---:B------:R-:W-:Y:S01]  /*0460*/  @P2 LEA R64, P5, R0.reuse, c[0x0][0x348], 0x2 ;  /* 0x0000d20000402a11 */ /* 0x040fe200078a10ff */
[----:B------:R-:W-:Y:S01]  /*0470*/  IMAD R5, R0, c[0x0][0x1bc], R5 ;  /* 0x00006f0000057a24 */ /* 0x000fe200078e0205 */
[----:B------:R-:W-:Y:S01]  /*0480*/  HFMA2.MMA R93, -RZ, RZ, 0, 0 ;  /* 0x00000000ff5d7435 */ /* 0x000fe200000001ff */
[----:B------:R-:W-:Y:S01]  /*0490*/  @P0 IMAD.WIDE R60, R4, R61, c[0x0][0x260] ;  /* 0x00009800043c0625 */ /* 0x000fe200078e023d */
[----:B------:R-:W-:Y:S01]  /*04a0*/  HFMA2.MMA R73, -RZ, RZ, 0, 0 ;  /* 0x00000000ff497435 */ /* 0x000fe200000001ff */
[C-C-:B------:R-:W-:Y:S01]  /*04b0*/  @P1 LEA.HI.X R63, R0.reuse, c[0x0][0x32c], R69.reuse, 0x2, P4 ;  /* 0x0000cb00003f1a11 */ /* 0x140fe200020f1445 */
[----:B------:R-:W-:Y:S01]  /*04c0*/  @!P0 CS2R R60, SRZ ;  /* 0x00000000003c8805 */ /* 0x000fe2000001ff00 */
[----:B------:R-:W-:Y:S02]  /*04d0*/  @P2 LEA.HI.X R65, R0, c[0x0][0x34c], R69, 0x2, P5 ;  /* 0x0000d30000412a11 */ /* 0x000fe400028f1445 */
[----:B------:R-:W-:Y:S01]  /*04e0*/  IADD3 R75, R3, R5, RZ ;  /* 0x00000005034b7210 */ /* 0x000fe20007ffe0ff */
[----:B------:R-:W-:Y:S05]  /*04f0*/  @!P3 BRA `(.L_x_7348) ;  /* 0x000029400000b947 */ /* 0x000fea0003800000 */
[----:B------:R-:W0:Y:S01]  /*0500*/  S2R R74, SR_TID.X ;  /* 0x00000000004a7919 */ /* 0x000e220000002100 */
[----:B------:R-:W-:Y:S01]  /*0510*/  IMAD R5, R69, c[0x0][0x180], RZ ;  /* 0x0000600045057a24 */ /* 0x000fe200078e02ff */
[----:B------:R-:W-:Y:S01]  /*0520*/  MOV R85, c[0x0][0x174] ;  /* 0x00005d0000557a02 */ /* 0x000fe20000000f00 */
[----:B------:R-:W-:Y:S01]  /*0530*/  IMAD.WIDE.U32 R78, R0, c[0x0][0x180], RZ ;  /* 0x00006000004e7a25 */ /* 0x000fe200078e00ff */
[----:B------:R-:W1:Y:S01]  /*0540*/  S2R R77, SR_LANEID ;  /* 0x00000000004d7919 */ /* 0x000e620000000000 */
[----:B------:R-:W-:-:S02]  /*0550*/  MOV R73, RZ ;  /* 0x000000ff00497202 */ /* 0x000fc40000000f00 */
[----:B------:R-:W-:Y:S01]  /*0560*/  IMAD R5, R0, c[0x0][0x184], R5 ;  /* 0x0000610000057a24 */ /* 0x000fe200078e0205 */
[C---:B------:R-:W-:Y:S02]  /*0570*/  LEA R76, P0, R78.reuse, c[0x0][0x220], 0x2 ;  /* 0x000088004e4c7a11 */ /* 0x040fe400078010ff */
[----:B------:R-:W-:Y:S02]  /*0580*/  MOV R93, RZ ;  /* 0x000000ff005d7202 */ /* 0x000fe40000000f00 */
[----:B------:R-:W-:Y:S02]  /*0590*/  IADD3 R5, R79, R5, RZ ;  /* 0x000000054f057210 */ /* 0x000fe40007ffe0ff */
[----:B------:R-:W-:Y:S02]  /*05a0*/  MOV R79, R6 ;  /* 0x00000006004f7202 */ /* 0x000fe40000000f00 */
[----:B------:R-:W-:Y:S02]  /*05b0*/  LEA.HI.X R78, R78, c[0x0][0x224], R5, 0x2, P0 ;  /* 0x000089004e4e7a11 */ /* 0x000fe400000f1405 */
[----:B------:R-:W-:-:S04]  /*05c0*/  LEA R86, P0, R2, c[0x0][0x230], 0x2 ;  /* 0x00008c0002567a11 */ /* 0x000fc800078010ff */
[----:B------:R-:W-:Y:S02]  /*05d0*/  LEA.HI.X R89, R2, c[0x0][0x234], R75, 0x2, P0 ;  /* 0x00008d0002597a11 */ /* 0x000fe400000f144b */
[C---:B0-----:R-:W-:Y:S02]  /*05e0*/  SHF.L.U32 R4, R74.reuse, 0x1, RZ ;  /* 0x000000014a047819 */ /* 0x041fe400000006ff */
[----:B------:R-:W-:Y:S02]  /*05f0*/  LOP3.LUT R96, R74, 0x1f, RZ, 0xc0, !PT ;  /* 0x0000001f4a607812 */ /* 0x000fe400078ec0ff */
[----:B------:R-:W-:Y:S02]  /*0600*/  LOP3.LUT R87, R4, 0xffffffc0, RZ, 0xc0, !PT ;  /* 0xffffffc004577812 */ /* 0x000fe400078ec0ff */
[----:B------:R-:W-:Y:S02]  /*0610*/  IADD3 R88, R74, 0x200, RZ ;  /* 0x000002004a587810 */ /* 0x000fe40007ffe0ff */
[----:B------:R-:W-:-:S04]  /*0620*/  LOP3.LUT R87, R87, 0x1f, R74, 0xf8, !PT ;  /* 0x0000001f57577812 */ /* 0x000fc800078ef84a */
[----:B-1----:R-:W-:Y:S02]  /*0630*/  SHF.R.S32.HI R90, RZ, 0x1f, R87 ;  /* 0x0000001fff5a7819 */ /* 0x002fe40000011457 */
.L_x_7356:
[----:B------:R-:W-:Y:S01]  /*0640*/  BAR.SYNC.DEFER_BLOCKING 0x0 ;  /* 0x0000000000007b1d */ /* 0x000fe20000010000 */
[C---:B------:R-:W-:Y:S02]  /*0650*/  SHF.L.U32 R92, R87.reuse, 0x4, RZ ;  /* 0x00000004575c7819 */ /* 0x040fe400000006ff */
[----:B------:R-:W-:Y:S02]  /*0660*/  SHF.L.U64.HI R95, R87, 0x4, R90 ;  /* 0x00000004575f7819 */ /* 0x000fe4000001025a */
[----:B------:R-:W-:-:S04]  /*0670*/  IADD3 R12, P0, R79, R92, RZ ;  /* 0x0000005c4f0c7210 */ /* 0x000fc80007f1e0ff */
[----:B------:R-:W-:-:S05]  /*0680*/  IADD3.X R13, R80, R95, RZ, P0, !PT ;  /* 0x0000005f500d7210 */ /* 0x000fca00007fe4ff */
[----:B------:R-:W2:Y:S04]  /*0690*/  LDG.E.128 R16, [R12.64] ;  /* 0x000000060c107981 */ /* 0x000ea8000c1e1d00 */
[----:B-1----:R-:W3:Y:S01]  /*06a0*/  LDG.E.128 R24, [R12.64+0x200] ;  /* 0x000200060c187981 */ /* 0x002ee2000c1e1d00 */
[----:B------:R-:W-:Y:S02]  /*06b0*/  SHF.L.U32 R91, R77, 0x5, RZ ;  /* 0x000000054d5b7819 */ /* 0x000fe400000006ff */
[----:B------:R-:W-:-:S04]  /*06c0*/  IADD3 R20, P0, R81, R92, RZ ;  /* 0x0000005c51147210 */ /* 0x000fc80007f1e0ff */
[----:B------:R-:W-:Y:S01]  /*06d0*/  IADD3.X R21, R82, R95, RZ, P0, !PT ;  /* 0x0000005f52157210 */ /* 0x000fe200007fe4ff */
[----:B--2---:R-:W-:Y:S04]  /*06e0*/  STS.128 [R77.X16], R16 ;  /* 0x000000104d007388 */ /* 0x004fe8000000cc00 */
[----:B0--3--:R0:W-:Y:S01]  /*06f0*/  STS.128 [R77.X16+0x200], R24 ;  /* 0x000200184d007388 */ /* 0x0091e2000000cc00 */
        /* <DEDUP_REMOVED lines=8> */
[----:B--2---:R1:W-:Y:S04]  /*0780*/  STS.128 [R77.X16], R36 ;  /* 0x000000244d007388 */ /* 0x0043e8000000cc00 */
[----:B---3--:R2:W-:Y:S01]  /*0790*/  STS.128 [R77.X16+0x200], R40 ;  /* 0x000200284d007388 */ /* 0x0085e2000000cc00 */
[----:B------:R-:W-:-:S06]  /*07a0*/  NOP ;  /* 0x0000000000007918 */ /* 0x000fcc0000000000 */
[----:B------:R-:W-:Y:S04]  /*07b0*/  LDS.128 R12, [R91] ;  /* 0x000000005b0c7984 */ /* 0x000fe80000000c00 */
[----:B------:R-:W-:Y:S04]  /*07c0*/  LDS.128 R16, [R91+0x10] ;  /* 0x000010005b107984 */ /* 0x000fe80000000c00 */
[----:B------:R-:W-:Y:S06]  /*07d0*/  BAR.SYNC.DEFER_BLOCKING 0x0 ;  /* 0x0000000000007b1d */ /* 0x000fec0000010000 */
[----:B------:R-:W3:Y:S04]  /*07e0*/  LDG.E.128 R28, [R22.64] ;  /* 0x00000006161c7981 */ /* 0x000ee8000c1e1d00 */
[----:B------:R-:W4:Y:S01]  /*07f0*/  LDG.E.128 R32, [R22.64+0x200] ;  /* 0x0002000616207981 */ /* 0x000f22000c1e1d00 */
[----:B------:R-:W-:Y:S01]  /*0800*/  LEA R66, R85, 0xffffff00, 0x8 ;  /* 0xffffff0055427811 */ /* 0x000fe200078e40ff */
[----:B------:R-:W-:-:S03]  /*0810*/  IMAD R20, R72, c[0x0][0x1f0], RZ ;  /* 0x00007c0048147a24 */ /* 0x000fc600078e02ff */
[----:B------:R-:W-:Y:S01]  /*0820*/  SHF.R.S32.HI R67, RZ, 0x1f, R66 ;  /* 0x0000001fff437819 */ /* 0x000fe20000011442 */
[----:B0-----:R-:W-:-:S04]  /*0830*/  IMAD R25, R71, c[0x0][0x1f4], R20 ;  /* 0x00007d0047197a24 */ /* 0x001fc800078e0214 */
[----:B------:R-:W-:-:S05]  /*0840*/  IMAD.WIDE.U32 R20, R71, c[0x0][0x1f0], R66 ;  /* 0x00007c0047147a25 */ /* 0x000fca00078e0042 */
[----:B------:R-:W-:Y:S01]  /*0850*/  IADD3 R21, R21, R25, RZ ;  /* 0x0000001915157210 */ /* 0x000fe20007ffe0ff */
[----:B------:R-:W-:-:S04]  /*0860*/  IMAD R25, R69, c[0x0][0x1f8], RZ ;  /* 0x00007e0045197a24 */ /* 0x000fc800078e02ff */
[C---:B------:R-:W-:Y:S02]  /*0870*/  IMAD R25, R0.reuse, c[0x0][0x1fc], R25 ;  /* 0x00007f0000197a24 */ /* 0x040fe400078e0219 */
[----:B------:R-:W-:-:S05]  /*0880*/  IMAD.WIDE.U32 R20, R0, c[0x0][0x1f8], R20 ;  /* 0x00007e0000147a25 */ /* 0x000fca00078e0014 */
[----:B------:R-:W-:Y:S02]  /*0890*/  IADD3 R21, R21, R25, RZ ;  /* 0x0000001915157210 */ /* 0x000fe40007ffe0ff */
[----:B-1----:R-:W-:-:S04]  /*08a0*/  LEA R37, P0, R20, c[0x0][0x268], 0x2 ;  /* 0x00009a0014257a11 */ /* 0x002fc800078010ff */
[----:B------:R-:W-:Y:S02]  /*08b0*/  LEA.HI.X R20, R20, c[0x0][0x26c], R21, 0x2, P0 ;  /* 0x00009b0014147a11 */ /* 0x000fe400000f1415 */
[----:B------:R-:W-:-:S04]  /*08c0*/  IADD3 R36, P0, R37, R92, RZ ;  /* 0x0000005c25247210 */ /* 0x000fc80007f1e0ff */
[----:B------:R-:W-:Y:S01]  /*08d0*/  IADD3.X R37, R20, R95, RZ, P0, !PT ;  /* 0x0000005f14257210 */ /* 0x000fe200007fe4ff */
[----:B---3--:R0:W-:Y:S04]  /*08e0*/  STS.128 [R77.X16], R28 ;  /* 0x0000001c4d007388 */ /* 0x0081e8000000cc00 */
[----:B----4-:R-:W-:Y:S01]  /*08f0*/  STS.128 [R77.X16+0x200], R32 ;  /* 0x000200204d007388 */ /* 0x010fe2000000cc00 */
[----:B------:R-:W-:-:S06]  /*0900*/  NOP ;  /* 0x0000000000007918 */ /* 0x000fcc0000000000 */
[----:B------:R-:W-:Y:S04]  /*0910*/  LDS.128 R20, [R91] ;  /* 0x000000005b147984 */ /* 0x000fe80000000c00 */
[----:B------:R-:W-:Y:S04]  /*0920*/  LDS.128 R24, [R91+0x10] ;  /* 0x000010005b187984 */ /* 0x000fe80000000c00 */
[----:B------:R-:W-:Y:S06]  /*0930*/  BAR.SYNC.DEFER_BLOCKING 0x0 ;  /* 0x0000000000007b1d */ /* 0x000fec0000010000 */
[----:B--2---:R-:W2:Y:S04]  /*0940*/  LDG.E.128 R40, [R36.64] ;  /* 0x0000000624287981 */ /* 0x004ea8000c1e1d00 */
[----:B------:R-:W3:Y:S01]  /*0950*/  LDG.E.128 R48, [R36.64+0x200] ;  /* 0x0002000624307981 */ /* 0x000ee2000c1e1d00 */
[----:B------:R-:W-:-:S02]  /*0960*/  IMAD R38, R72, c[0x0][0x200], RZ ;  /* 0x0000800048267a24 */ /* 0x000fc400078e02ff */
[----:B0-----:R-:W-:Y:S02]  /*0970*/  IMAD R29, R69, c[0x0][0x208], RZ ;  /* 0x00008200451d7a24 */ /* 0x001fe400078e02ff */
[C---:B------:R-:W-:Y:S02]  /*0980*/  IMAD R45, R71.reuse, c[0x0][0x204], R38 ;  /* 0x00008100472d7a24 */ /* 0x040fe400078e0226 */
[----:B------:R-:W-:-:S04]  /*0990*/  IMAD.WIDE.U32 R38, R71, c[0x0][0x200], R66 ;  /* 0x0000800047267a25 */ /* 0x000fc800078e0042 */
[----:B------:R-:W-:Y:S01]  /*09a0*/  IMAD R31, R0, c[0x0][0x20c], R29 ;  /* 0x00008300001f7a24 */ /* 0x000fe200078e021d */
[----:B------:R-:W-:-:S05]  /*09b0*/  IADD3 R39, R39, R45, RZ ;  /* 0x0000002d27277210 */ /* 0x000fca0007ffe0ff */
[----:B------:R-:W-:-:S05]  /*09c0*/  IMAD.WIDE.U32 R28, R0, c[0x0][0x208], R38 ;  /* 0x00008200001c7a25 */ /* 0x000fca00078e0026 */
[----:B------:R-:W-:Y:S02]  /*09d0*/  IADD3 R29, R29, R31, RZ ;  /* 0x0000001f1d1d7210 */ /* 0x000fe40007ffe0ff */
[----:B------:R-:W-:-:S04]  /*09e0*/  LEA R53, P0, R28, c[0x0][0x258], 0x2 ;  /* 0x000096001c357a11 */ /* 0x000fc800078010ff */
[----:B------:R-:W-:Y:S02]  /*09f0*/  LEA.HI.X R28, R28, c[0x0][0x25c], R29, 0x2, P0 ;  /* 0x000097001c1c7a11 */ /* 0x000fe400000f141d */
[----:B------:R-:W-:-:S04]  /*0a00*/  IADD3 R52, P0, R53, R92, RZ ;  /* 0x0000005c35347210 */ /* 0x000fc80007f1e0ff */
[----:B------:R-:W-:Y:S01]  /*0a10*/  IADD3.X R53, R28, R95, RZ, P0, !PT ;  /* 0x0000005f1c357210 */ /* 0x000fe200007fe4ff */
[----:B--2---:R-:W-:Y:S04]  /*0a20*/  STS.128 [R77.X16], R40 ;  /* 0x000000284d007388 */ /* 0x004fe8000000cc00 */
[----:B---3--:R-:W-:Y:S01]  /*0a30*/  STS.128 [R77.X16+0x200], R48 ;  /* 0x000200304d007388 */ /* 0x008fe2000000cc00 */
[----:B------:R-:W-:-:S06]  /*0a40*/  NOP ;  /* 0x0000000000007918 */ /* 0x000fcc0000000000 */
[----:B------:R-:W0:Y:S04]  /*0a50*/  LDS.128 R28, [R91] ;  /* 0x000000005b1c7984 */ /* 0x000e280000000c00 */
[----:B------:R-:W1:Y:S04]  /*0a60*/  LDS.128 R32, [R91+0x10] ;  /* 0x000010005b207984 */ /* 0x000e680000000c00 */
[----:B------:R-:W-:Y:S06]  /*0a70*/  BAR.SYNC.DEFER_BLOCKING 0x0 ;  /* 0x0000000000007b1d */ /* 0x000fec0000010000 */
[----:B------:R2:W3:Y:S04]  /*0a80*/  LDG.E.128 R36, [R52.64] ;  /* 0x0000000634247981 */ /* 0x0004e8000c1e1d00 */
[----:B------:R2:W4:Y:S01]  /*0a90*/  LDG.E.128 R44, [R52.64+0x200] ;  /* 0x00020006342c7981 */ /* 0x000522000c1e1d00 */
[----:B0-----:R-:W-:-:S02]  /*0aa0*/  FMUL.FTZ R40, R30, -1.4426950216293334961 ;  /* 0xbfb8aa3b1e287820 */ /* 0x001fc40000410000 */
[----:B------:R-:W-:Y:S02]  /*0ab0*/  FMUL.FTZ R41, R31, -1.4426950216293334961 ;  /* 0xbfb8aa3b1f297820 */ /* 0x000fe40000410000 */
[----:B-1----:R-:W-:Y:S01]  /*0ac0*/  FMUL.FTZ R42, R32, -1.4426950216293334961 ;  /* 0xbfb8aa3b202a7820 */ /* 0x002fe20000410000 */
[----:B------:R-:W0:Y:S01]  /*0ad0*/  MUFU.EX2 R48, R40 ;  /* 0x0000002800307308 */ /* 0x000e220000000800 */
[----:B------:R-:W-:Y:S02]  /*0ae0*/  FMUL.FTZ R54, R28, -1.4426950216293334961 ;  /* 0xbfb8aa3b1c367820 */ /* 0x000fe40000410000 */
[----:B------:R-:W-:Y:S02]  /*0af0*/  FMUL.FTZ R55, R29, -1.4426950216293334961 ;  /* 0xbfb8aa3b1d377820 */ /* 0x000fe40000410000 */
[----:B------:R-:W-:Y:S02]  /*0b00*/  FMUL.FTZ R51, R33, -1.4426950216293334961 ;  /* 0xbfb8aa3b21337820 */ /* 0x000fe40000410000 */
[----:B--2---:R-:W-:Y:S01]  /*0b10*/  FMUL.FTZ R52, R34, -1.4426950216293334961 ;  /* 0xbfb8aa3b22347820 */ /* 0x004fe20000410000 */
[----:B------:R-:W1:Y:S01]  /*0b20*/  MUFU.EX2 R49, R41 ;  /* 0x0000002900317308 */ /* 0x000e620000000800 */
[----:B------:R-:W-:-:S07]  /*0b30*/  FMUL.FTZ R53, R35, -1.4426950216293334961 ;  /* 0xbfb8aa3b23357820 */ /* 0x000fce0000410000 */
[----:B------:R-:W2:Y:S01]  /*0b40*/  MUFU.EX2 R50, R42 ;  /* 0x0000002a00327308 */ /* 0x000ea20000000800 */
[----:B0-----:R-:W-:-:S07]  /*0b50*/  FADD.FTZ R48, R48, 1 ;  /* 0x3f80000030307421 */ /* 0x001fce0000010000 */
[----:B------:R-:W0:Y:S01]  /*0b60*/  MUFU.EX2 R54, R54 ;  /* 0x0000003600367308 */ /* 0x000e220000000800 */
[----:B-1----:R-:W-:-:S07]  /*0b70*/  FADD.FTZ R49, R49, 1 ;  /* 0x3f80000031317421 */ /* 0x002fce0000010000 */
[----:B------:R-:W1:Y:S01]  /*0b80*/  MUFU.EX2 R55, R55 ;  /* 0x0000003700377308 */ /* 0x000e620000000800 */
[----:B--2---:R-:W-:-:S07]  /*0b90*/  FADD.FTZ R50, R50, 1 ;  /* 0x3f80000032327421 */ /* 0x004fce0000010000 */
[----:B------:R-:W2:Y:S01]  /*0ba0*/  MUFU.EX2 R51, R51 ;  /* 0x0000003300337308 */ /* 0x000ea20000000800 */
[----:B0-----:R-:W-:Y:S02]  /*0bb0*/  FADD.FTZ R54, R54, 1 ;  /* 0x3f80000036367421 */ /* 0x001fe40000010000 */
[----:B-1----:R-:W-:-:S05]  /*0bc0*/  FADD.FTZ R55, R55, 1 ;  /* 0x3f80000037377421 */ /* 0x002fca0000010000 */
[----:B------:R-:W-:Y:S01]  /*0bd0*/  MUFU.RCP R97, R54 ;  /* 0x0000003600617308 */ /* 0x000fe20000001000 */
[----:B--2---:R-:W-:-:S07]  /*0be0*/  FADD.FTZ R51, R51, 1 ;  /* 0x3f80000033337421 */ /* 0x004fce0000010000 */
[----:B------:R-:W-:Y:S08]  /*0bf0*/  MUFU.RCP R94, R55 ;  /* 0x00000037005e7308 */ /* 0x000ff00000001000 */
[----:B------:R0:W1:Y:S08]  /*0c00*/  MUFU.EX2 R56, R52 ;  /* 0x0000003400387308 */ /* 0x0000700000000800 */
[----:B------:R-:W2:Y:S01]  /*0c10*/  MUFU.EX2 R57, R53 ;  /* 0x0000003500397308 */ /* 0x000ea20000000800 */
[----:B0-----:R-:W-:-:S07]  /*0c20*/  IMAD R52, R72, c[0x0][0x2e8], RZ ;  /* 0x0000ba0048347a24 */ /* 0x001fce00078e02ff */
[----:B------:R-:W0:Y:S01]  /*0c30*/  MUFU.RCP R103, R48 ;  /* 0x0000003000677308 */ /* 0x000e220000001000 */
[----:B-1----:R-:W-:-:S07]  /*0c40*/  FADD.FTZ R56, R56, 1 ;  /* 0x3f80000038387421 */ /* 0x002fce0000010000 */
[----:B------:R0:W-:Y:S01]  /*0c50*/  MUFU.RCP R102, R49 ;  /* 0x0000003100667308 */ /* 0x0001e20000001000 */
[----:B--2---:R-:W-:-:S07]  /*0c60*/  FADD.FTZ R57, R57, 1 ;  /* 0x3f80000039397421 */ /* 0x004fce0000010000 */
[----:B------:R-:W-:Y:S01]  /*0c70*/  MUFU.RCP R101, R50 ;  /* 0x0000003200657308 */ /* 0x000fe20000001000 */
[----:B0-----:R-:W-:-:S04]  /*0c80*/  FADD.FTZ R49, -R103, 1 ;  /* 0x3f80000067317421 */ /* 0x001fc80000010100 */
[----:B------:R-:W-:-:S03]  /*0c90*/  FFMA.FTZ R49, R30, R49, 1 ;  /* 0x3f8000001e317423 */ /* 0x000fc60000010031 */
[----:B------:R-:W0:Y:S08]  /*0ca0*/  MUFU.RCP R100, R51 ;  /* 0x0000003300647308 */ /* 0x000e300000001000 */
[----:B------:R-:W1:Y:S08]  /*0cb0*/  MUFU.RCP R105, R56 ;  /* 0x0000003800697308 */ /* 0x000e700000001000 */
[----:B------:R2:W3:Y:S01]  /*0cc0*/  MUFU.RCP R104, R57 ;  /* 0x0000003900687308 */ /* 0x0004e20000001000 */
[----:B0-----:R-:W-:-:S04]  /*0cd0*/  FADD.FTZ R54, -R100, 1 ;  /* 0x3f80000064367421 */ /* 0x001fc80000010100 */
[----:B------:R-:W-:Y:S02]  /*0ce0*/  FFMA.FTZ R54, R33, R54, 1 ;  /* 0x3f80000021367423 */ /* 0x000fe40000010036 */
[----:B-1----:R-:W-:Y:S02]  /*0cf0*/  FADD.FTZ R55, -R105, 1 ;  /* 0x3f80000069377421 */ /* 0x002fe40000010100 */
[----:B--2---:R-:W-:Y:S02]  /*0d00*/  IMAD R57, R69, c[0x0][0x2f0], RZ ;  /* 0x0000bc0045397a24 */ /* 0x004fe400078e02ff */
[----:B------:R-:W-:Y:S02]  /*0d10*/  FFMA.FTZ R55, R34, R55, 1 ;  /* 0x3f80000022377423 */ /* 0x000fe40000010037 */
[----:B------:R-:W-:Y:S01]  /*0d20*/  IMAD R57, R0, c[0x0][0x2f4], R57 ;  /* 0x0000bd0000397a24 */ /* 0x000fe200078e0239 */
[----:B---3--:R-:W-:Y:S04]  /*0d30*/  STS.128 [R77.X16], R36 ;  /* 0x000000244d007388 */ /* 0x008fe8000000cc00 */
[----:B----4-:R0:W-:Y:S01]  /*0d40*/  STS.128 [R77.X16+0x200], R44 ;  /* 0x0002002c4d007388 */ /* 0x0101e2000000cc00 */
[----:B------:R-:W-:-:S06]  /*0d50*/  NOP ;  /* 0x0000000000007918 */ /* 0x000fcc0000000000 */
[----:B------:R-:W1:Y:S04]  /*0d60*/  LDS.128 R40, [R91] ;  /* 0x000000005b287984 */ /* 0x000e680000000c00 */
[----:B------:R-:W2:Y:S01]  /*0d70*/  LDS.128 R36, [R91+0x10] ;  /* 0x000010005b247984 */ /* 0x000ea20000000c00 */
[C---:B0-----:R-:W-:Y:S02]  /*0d80*/  IMAD R45, R71.reuse, c[0x0][0x2ec], R52 ;  /* 0x0000bb00472d7a24 */ /* 0x041fe400078e0234 */
[----:B------:R-:W-:-:S04]  /*0d90*/  IMAD.WIDE.U32 R52, R71, c[0x0][0x2e8], R66 ;  /* 0x0000ba0047347a25 */ /* 0x000fc800078e0042 */
[----:B------:R-:W-:Y:S01]  /*0da0*/  FADD.FTZ R46, -R94, 1 ;  /* 0x3f8000005e2e7421 */ /* 0x000fe20000010100 */
[----:B------:R-:W-:Y:S01]  /*0db0*/  IADD3 R53, R53, R45, RZ ;  /* 0x0000002d35357210 */ /* 0x000fe20007ffe0ff */
[----:B------:R-:W-:Y:S02]  /*0dc0*/  FADD.FTZ R45, -R97, 1 ;  /* 0x3f800000612d7421 */ /* 0x000fe40000010100 */
[----:B------:R-:W-:Y:S02]  /*0dd0*/  FFMA.FTZ R46, R29, R46, 1 ;  /* 0x3f8000001d2e7423 */ /* 0x000fe4000001002e */
[----:B------:R-:W-:Y:S02]  /*0de0*/  FFMA.FTZ R45, R28, R45, 1 ;  /* 0x3f8000001c2d7423 */ /* 0x000fe4000001002d */
[----:B------:R-:W-:-:S05]  /*0df0*/  IMAD.WIDE.U32 R98, R0, c[0x0][0x2f0], R52 ;  /* 0x0000bc0000627a25 */ /* 0x000fca00078e0034 */
[----:B------:R-:W-:Y:S01]  /*0e00*/  IADD3 R107, R99, R57, RZ ;  /* 0x00000039636b7210 */ /* 0x000fe20007ffe0ff */
[----:B------:R-:W-:Y:S01]  /*0e10*/  BAR.SYNC.DEFER_BLOCKING 0x0 ;  /* 0x0000000000007b1d */ /* 0x000fe20000010000 */
[----:B------:R-:W-:-:S04]  /*0e20*/  LEA R99, P0, R98, c[0x0][0x338], 0x2 ;  /* 0x0000ce0062637a11 */ /* 0x000fc800078010ff */
[----:B------:R-:W-:Y:S02]  /*0e30*/  LEA.HI.X R106, R98, c[0x0][0x33c], R107, 0x2, P0 ;  /* 0x0000cf00626a7a11 */ /* 0x000fe400000f146b */
[----:B------:R-:W-:Y:S02]  /*0e40*/  IADD3 R98, P0, R99, R92, RZ ;  /* 0x0000005c63627210 */ /* 0x000fe40007f1e0ff */
[----:B------:R-:W-:Y:S01]  /*0e50*/  MOV R107, c[0x0][0x16c] ;  /* 0x00005b00006b7a02 */ /* 0x000fe20000000f00 */
[----:B-1----:R-:W-:Y:S01]  /*0e60*/  FMUL.FTZ R44, R20, R40 ;  /* 0x00000028142c7220 */ /* 0x002fe20000410000 */
[----:B------:R-:W-:Y:S01]  /*0e70*/  IADD3.X R99, R106, R95, RZ, P0, !PT ;  /* 0x0000005f6a637210 */ /* 0x000fe200007fe4ff */
[----:B------:R-:W-:Y:S01]  /*0e80*/  FMUL.FTZ R47, R21, R41 ;  /* 0x00000029152f7220 */ /* 0x000fe20000410000 */
[----:B------:R-:W-:Y:S01]  /*0e90*/  ISETP.NE.U32.AND P0, PT, RZ, c[0x0][0x270], PT ;  /* 0x00009c00ff007a0c */ /* 0x000fe20003f05070 */
[----:B------:R-:W-:Y:S01]  /*0ea0*/  FMUL.FTZ R48, R22, R42 ;  /* 0x0000002a16307220 */ /* 0x000fe20000410000 */
[----:B------:R-:W-:Y:S01]  /*0eb0*/  ISETP.GE.AND P1, PT, R107, 0x1, PT ;  /* 0x000000016b00780c */ /* 0x000fe20003f26270 */
[----:B------:R-:W-:Y:S01]  /*0ec0*/  FMUL.FTZ R44, R97, R44 ;  /* 0x0000002c612c7220 */ /* 0x000fe20000410000 */
[----:B------:R-:W-:Y:S01]  /*0ed0*/  ISETP.NE.AND.EX P0, PT, RZ, c[0x0][0x274], PT, P0 ;  /* 0x00009d00ff007a0c */ /* 0x000fe20003f05300 */
[----:B------:R-:W-:-:S02]  /*0ee0*/  FMUL.FTZ R47, R94, R47 ;  /* 0x0000002f5e2f7220 */ /* 0x000fc40000410000 */
[----:B------:R-:W-:Y:S02]  /*0ef0*/  FMUL.FTZ R48, R103, R48 ;  /* 0x0000003067307220 */ /* 0x000fe40000410000 */
[----:B------:R-:W-:Y:S02]  /*0f00*/  FMUL.FTZ R44, R44, R45 ;  /* 0x0000002d2c2c7220 */ /* 0x000fe40000410000 */
[----:B------:R-:W-:Y:S02]  /*0f10*/  FMUL.FTZ R45, R47, R46 ;  /* 0x0000002e2f2d7220 */ /* 0x000fe40000410000 */
[----:B------:R-:W-:Y:S02]  /*0f20*/  FMUL.FTZ R46, R48, R49 ;  /* 0x00000031302e7220 */ /* 0x000fe40000410000 */
[----:B------:R-:W-:Y:S02]  /*0f30*/  FADD.FTZ R48, -R102, 1 ;  /* 0x3f80000066307421 */ /* 0x000fe40000010100 */
[----:B------:R-:W-:-:S02]  /*0f40*/  FMUL.FTZ R47, R23, R43 ;  /* 0x0000002b172f7220 */ /* 0x000fc40000410000 */
[----:B------:R-:W-:Y:S02]  /*0f50*/  FADD.FTZ R49, -R101, 1 ;  /* 0x3f80000065317421 */ /* 0x000fe40000010100 */
[----:B--2---:R-:W-:Y:S02]  /*0f60*/  FMUL.FTZ R50, R24, R36 ;  /* 0x0000002418327220 */ /* 0x004fe40000410000 */
[----:B------:R-:W-:Y:S02]  /*0f70*/  FMUL.FTZ R51, R25, R37 ;  /* 0x0000002519337220 */ /* 0x000fe40000410000 */
[----:B------:R-:W-:Y:S02]  /*0f80*/  FFMA.FTZ R48, R31, R48, 1 ;  /* 0x3f8000001f307423 */ /* 0x000fe40000010030 */
[----:B------:R-:W-:Y:S02]  /*0f90*/  FMUL.FTZ R47, R102, R47 ;  /* 0x0000002f662f7220 */ /* 0x000fe40000410000 */
[----:B------:R-:W-:-:S02]  /*0fa0*/  FFMA.FTZ R49, R32, R49, 1 ;  /* 0x3f80000020317423 */ /* 0x000fc40000010031 */
[----:B------:R-:W-:Y:S02]  /*0fb0*/  FMUL.FTZ R50, R101, R50 ;  /* 0x0000003265327220 */ /* 0x000fe40000410000 */
[----:B------:R-:W-:Y:S02]  /*0fc0*/  FMUL.FTZ R51, R100, R51 ;  /* 0x0000003364337220 */ /* 0x000fe40000410000 */
[----:B------:R-:W-:Y:S02]  /*0fd0*/  FMUL.FTZ R47, R47, R48 ;  /* 0x000000302f2f7220 */ /* 0x000fe40000410000 */
[----:B------:R-:W-:Y:S02]  /*0fe0*/  FMUL.FTZ R48, R50, R49 ;  /* 0x0000003132307220 */ /* 0x000fe40000410000 */
[----:B------:R-:W-:Y:S01]  /*0ff0*/  FMUL.FTZ R49, R51, R54 ;  /* 0x0000003633317220 */ /* 0x000fe20000410000 */
[----:B------:R0:W-:Y:S01]  /*1000*/  STS.128 [R91], R44 ;  /* 0x0000002c5b007388 */ /* 0x0001e20000000c00 */
[----:B------:R-:W-:-:S02]  /*1010*/  FMUL.FTZ R50, R26, R38 ;  /* 0x000000261a327220 */ /* 0x000fc40000410000 */
[C---:B------:R-:W-:Y:S02]  /*1020*/  FADD.FTZ R54, -R104.reuse, 1 ;  /* 0x3f80000068367421 */ /* 0x040fe40000010100 */
[----:B------:R-:W-:Y:S02]  /*1030*/  FMUL.FTZ R51, R27, R39 ;  /* 0x000000271b337220 */ /* 0x000fe40000410000 */
[----:B------:R-:W-:Y:S02]  /*1040*/  FMUL.FTZ R50, R105, R50 ;  /* 0x0000003269327220 */ /* 0x000fe40000410000 */
[----:B------:R-:W-:Y:S02]  /*1050*/  FFMA.FTZ R54, R35, R54, 1 ;  /* 0x3f80000023367423 */ /* 0x000fe40000010036 */
[----:B------:R-:W-:Y:S02]  /*1060*/  FMUL.FTZ R51, R104, R51 ;  /* 0x0000003368337220 */ /* 0x000fe40000410000 */
[----:B------:R-:W-:-:S02]  /*1070*/  FMUL.FTZ R50, R50, R55 ;  /* 0x0000003732327220 */ /* 0x000fc40000410000 */
[----:B------:R-:W-:Y:S02]  /*1080*/  FMUL.FTZ R51, R51, R54 ;  /* 0x0000003633337220 */ /* 0x000fe40000410000 */
[----:B0----5:R-:W-:Y:S02]  /*1090*/  FADD.FTZ R44, R13, R70 ;  /* 0x000000460d2c7221 */ /* 0x021fe40000010000 */
[----:B------:R-:W-:Y:S01]  /*10a0*/  FMUL.FTZ R13, R28, R97 ;  /* 0x000000611c0d7220 */ /* 0x000fe20000410000 */
[----:B------:R0:W-:Y:S01]  /*10b0*/  STS.128 [R91+0x10], R48 ;  /* 0x000010305b007388 */ /* 0x0001e20000000c00 */
[----:B------:R-:W-:-:S06]  /*10c0*/  NOP ;  /* 0x0000000000007918 */ /* 0x000fcc0000000000 */
[----:B------:R-:W1:Y:S01]  /*10d0*/  LDS.128 R52, [R77.X16] ;  /* 0x000000004d347984 */ /* 0x000e62000000cc00 */
[----:B------:R-:W-:Y:S02]  /*10e0*/  FADD.FTZ R45, R12, R70 ;  /* 0x000000460c2d7221 */ /* 0x000fe40000010000 */
[----:B------:R-:W-:Y:S01]  /*10f0*/  FMUL.FTZ R12, R29, R94 ;  /* 0x0000005e1d0c7220 */ /* 0x000fe20000410000 */
[----:B------:R-:W2:Y:S01]  /*1100*/  LDS.128 R56, [R77.X16+0x200] ;  /* 0x000200004d387984 */ /* 0x000ea2000000cc00 */
        /* <DEDUP_REMOVED lines=9> */
[----:B------:R-:W-:-:S02]  /*11a0*/  FADD.FTZ R47, R14, R70 ;  /* 0x000000460e2f7221 */ /* 0x000fc40000010000 */
[--C-:B------:R-:W-:Y:S02]  /*11b0*/  FADD.FTZ R46, R15, R70.reuse ;  /* 0x000000460f2e7221 */ /* 0x100fe40000010000 */
[--C-:B0-----:R-:W-:Y:S02]  /*11c0*/  FADD.FTZ R49, R16, R70.reuse ;  /* 0x0000004610317221 */ /* 0x101fe40000010000 */
[--C-:B------:R-:W-:Y:S02]  /*11d0*/  FADD.FTZ R48, R17, R70.reuse ;  /* 0x0000004611307221 */ /* 0x100fe40000010000 */
[--C-:B------:R-:W-:Y:S02]  /*11e0*/  FADD.FTZ R51, R18, R70.reuse ;  /* 0x0000004612337221 */ /* 0x100fe40000010000 */
[----:B------:R-:W-:Y:S02]  /*11f0*/  FADD.FTZ R50, R19, R70 ;  /* 0x0000004613327221 */ /* 0x000fe40000010000 */
[----:B------:R-:W-:-:S02]  /*1200*/  FMUL.FTZ R97, R22, R103 ;  /* 0x0000006716617220 */ /* 0x000fc40000410000 */
[----:B------:R-:W-:Y:S02]  /*1210*/  FMUL.FTZ R94, R23, R102 ;  /* 0x00000066175e7220 */ /* 0x000fe40000410000 */
[----:B------:R-:W-:Y:S01]  /*1220*/  FMUL.FTZ R33, R24, R101 ;  /* 0x0000006518217220 */ /* 0x000fe20000410000 */
[----:B-1----:R0:W-:Y:S01]  /*1230*/  STG.E.128 [R98.64], R52 ;  /* 0x0000003462007986 */ /* 0x0021e2000c101d06 */
[----:B------:R-:W-:Y:S02]  /*1240*/  FMUL.FTZ R32, R25, R100 ;  /* 0x0000006419207220 */ /* 0x000fe40000410000 */
[----:B------:R-:W-:Y:S01]  /*1250*/  FMUL.FTZ R35, R26, R105 ;  /* 0x000000691a237220 */ /* 0x000fe20000410000 */
[----:B--2---:R0:W-:Y:S01]  /*1260*/  STG.E.128 [R98.64+0x200], R56 ;  /* 0x0002003862007986 */ /* 0x0041e2000c101d06 */
        /* <DEDUP_REMOVED lines=12> */
[----:B------:R-:W-:Y:S02]  /*1330*/  IMAD R22, R72, c[0x0][0x210], RZ ;  /* 0x0000840048167a24 */ /* 0x000fe400078e02ff */
[----:B------:R-:W-:-:S04]  /*1340*/  IMAD.WIDE.U32 R20, R71, c[0x0][0x210], R66 ;  /* 0x0000840047147a25 */ /* 0x000fc800078e0042 */
[----:B------:R-:W-:Y:S01]  /*1350*/  IMAD R23, R71, c[0x0][0x214], R22 ;  /* 0x0000850047177a24 */ /* 0x000fe200078e0216 */
[----:B------:R-:W-:Y:S04]  /*1360*/  STS.128 [R91], R40 ;  /* 0x000000285b007388 */ /* 0x000fe80000000c00 */
[----:B------:R-:W-:Y:S01]  /*1370*/  STS.128 [R91+0x10], R36 ;  /* 0x000010245b007388 */ /* 0x000fe20000000c00 */
[----:B------:R-:W-:-:S06]  /*1380*/  NOP ;  /* 0x0000000000007918 */ /* 0x000fcc0000000000 */
[----:B------:R-:W1:Y:S01]  /*1390*/  LDS.128 R12, [R77.X16] ;  /* 0x000000004d0c7984 */ /* 0x000e62000000cc00 */
[----:B------:R-:W-:Y:S01]  /*13a0*/  IADD3 R21, R21, R23, RZ ;  /* 0x0000001715157210 */ /* 0x000fe20007ffe0ff */
[----:B------:R-:W-:Y:S02]  /*13b0*/  IMAD R23, R69, c[0x0][0x218], RZ ;  /* 0x0000860045177a24 */ /* 0x000fe400078e02ff */
[----:B------:R-:W2:Y:S02]  /*13c0*/  LDS.128 R16, [R77.X16+0x200] ;  /* 0x000200004d107984 */ /* 0x000ea4000000cc00 */
[C---:B------:R-:W-:Y:S02]  /*13d0*/  IMAD R23, R0.reuse, c[0x0][0x21c], R23 ;  /* 0x0000870000177a24 */ /* 0x040fe400078e0217 */
[----:B------:R-:W-:-:S05]  /*13e0*/  IMAD.WIDE.U32 R20, R0, c[0x0][0x218], R20 ;  /* 0x0000860000147a25 */ /* 0x000fca00078e0014 */
[----:B------:R-:W-:Y:S02]  /*13f0*/  IADD3 R21, R21, R23, RZ ;  /* 0x0000001715157210 */ /* 0x000fe40007ffe0ff */
[----:B------:R-:W-:-:S04]  /*1400*/  LEA R22, P0, R20, c[0x0][0x270], 0x2 ;  /* 0x00009c0014167a11 */ /* 0x000fc800078010ff */
[----:B------:R-:W-:Y:S02]  /*1410*/  LEA.HI.X R21, R20, c[0x0][0x274], R21, 0x2, P0 ;  /* 0x00009d0014157a11 */ /* 0x000fe400000f1415 */
[----:B------:R-:W-:-:S04]  /*1420*/  LEA R20, P0, R87, R22, 0x4 ;  /* 0x0000001657147211 */ /* 0x000fc800078020ff */
[----:B------:R-:W-:-:S05]  /*1430*/  LEA.HI.X R21, R87, R21, R90, 0x4, P0 ;  /* 0x0000001557157211 */ /* 0x000fca00000f245a */
[----:B-1----:R1:W-:Y:S04]  /*1440*/  STG.E.128 [R20.64], R12 ;  /* 0x0000000c14007986 */ /* 0x0023e8000c101d06 */
[----:B--2---:R1:W-:Y:S02]  /*1450*/  STG.E.128 [R20.64+0x200], R16 ;  /* 0x0002001014007986 */ /* 0x0043e4000c101d06 */
.L_x_7349:
[----:B------:R-:W-:Y:S01]  /*1460*/  FFMA.FTZ R93, R6, R97, R93 ;  /* 0x00000061065d7223 */ /* 0x000fe2000001005d */
[----:B------:R-:W-:Y:S01]  /*1470*/  BAR.SYNC.DEFER_BLOCKING 0x0 ;  /* 0x0000000000007b1d */ /* 0x000fe20000010000 */
[----:B-1----:R-:W-:Y:S01]  /*1480*/  CS2R R14, SRZ ;  /* 0x00000000000e7805 */ /* 0x002fe2000001ff00 */
[----:B------:R-:W-:Y:S01]  /*1490*/  CS2R R12, SRZ ;  /* 0x00000000000c7805 */ /* 0x000fe2000001ff00 */
[----:B------:R-:W-:Y:S01]  /*14a0*/  FFMA.FTZ R93, R7, R94, R93 ;  /* 0x0000005e075d7223 */ /* 0x000fe2000001005d */
[----:B------:R-:W-:Y:S01]  /*14b0*/  CS2R R18, SRZ ;  /* 0x0000000000127805 */ /* 0x000fe2000001ff00 */
        /* <DEDUP_REMOVED lines=15> */
[----:B------:R-:W-:Y:S01]  /*15b0*/  IMAD R37, R69, c[0x0][0x198], RZ ;  /* 0x0000660045257a24 */ /* 0x000fe200078e02ff */
[----:B------:R-:W-:Y:S01]  /*15c0*/  IADD3 R31, R85, -0x2, RZ ;  /* 0xfffffffe551f7810 */ /* 0x000fe20007ffe0ff */
[C---:B------:R-:W-:Y:S01]  /*15d0*/  IMAD.WIDE.U32 R28, R0.reuse, c[0x0][0x198], RZ ;  /* 0x00006600001c7a25 */ /* 0x040fe200078e00ff */
[----:B------:R-:W-:Y:S01]  /*15e0*/  LEA.HI R30, R15, R15, RZ, 0x1 ;  /* 0x0000000f0f1e7211 */ /* 0x000fe200078f08ff */
[----:B------:R-:W-:Y:S01]  /*15f0*/  HFMA2.MMA R118, -RZ, RZ, 0, 0 ;  /* 0x00000000ff767435 */ /* 0x000fe200000001ff */
[----:B0-----:R-:W-:Y:S01]  /*1600*/  MOV R56, R76 ;  /* 0x0000004c00387202 */ /* 0x001fe20000000f00 */
[----:B------:R-:W-:Y:S01]  /*1610*/  IMAD R37, R0, c[0x0][0x19c], R37 ;  /* 0x0000670000257a24 */ /* 0x000fe200078e0225 */
[----:B------:R-:W-:Y:S01]  /*1620*/  LOP3.LUT R30, R30, 0xfffffe, RZ, 0xc0, !PT ;  /* 0x00fffffe1e1e7812 */ /* 0x000fe200078ec0ff */
[----:B------:R-:W-:Y:S01]  /*1630*/  IMAD R31, R31, c[0x0][0x16c], RZ ;  /* 0x00005b001f1f7a24 */ /* 0x000fe200078e02ff */
[C---:B------:R-:W-:Y:S01]  /*1640*/  LEA R36, P0, R28.reuse, c[0x0][0x228], 0x2 ;  /* 0x00008a001c247a11 */ /* 0x040fe200078010ff */
[----:B------:R-:W-:Y:S01]  /*1650*/  HFMA2.MMA R98, -RZ, RZ, 0, 0 ;  /* 0x00000000ff627435 */ /* 0x000fe200000001ff */
[----:B------:R-:W-:Y:S01]  /*1660*/  IADD3 R37, R29, R37, RZ ;  /* 0x000000251d257210 */ /* 0x000fe20007ffe0ff */
[----:B------:R-:W-:Y:S01]  /*1670*/  IMAD.WIDE R38, R31, 0x8, R60 ;  /* 0x000000081f267825 */ /* 0x000fe200078e023c */
[----:B------:R-:W-:Y:S01]  /*1680*/  IADD3 R30, R15, -R30, RZ ;  /* 0x8000001e0f1e7210 */ /* 0x000fe20007ffe0ff */
[----:B------:R-:W-:Y:S01]  /*1690*/  UMOV UR4, URZ ;  /* 0x0000003f00047c82 */ /* 0x000fe20008000000 */
[----:B------:R-:W-:Y:S01]  /*16a0*/  LEA.HI.X R37, R28, c[0x0][0x22c], R37, 0x2, P0 ;  /* 0x00008b001c257a11 */ /* 0x000fe200000f1425 */
[----:B------:R-:W-:Y:S01]  /*16b0*/  FMUL.FTZ R40, R4, R45 ;  /* 0x0000002d04287220 */ /* 0x000fe20000410000 */
[----:B------:R-:W-:Y:S01]  /*16c0*/  MOV R57, R78 ;  /* 0x0000004e00397202 */ /* 0x000fe20000000f00 */
[----:B------:R-:W-:Y:S01]  /*16d0*/  FMUL.FTZ R41, R5, R44 ;  /* 0x0000002c05297220 */ /* 0x000fe20000410000 */
[----:B------:R-:W-:Y:S01]  /*16e0*/  MOV R58, R86 ;  /* 0x00000056003a7202 */ /* 0x000fe20000000f00 */
[----:B------:R-:W-:Y:S01]  /*16f0*/  FMUL.FTZ R42, R6, R47 ;  /* 0x0000002f062a7220 */ /* 0x000fe20000410000 */
[----:B------:R-:W-:Y:S01]  /*1700*/  MOV R59, R89 ;  /* 0x00000059003b7202 */ /* 0x000fe20000000f00 */
[----:B------:R-:W-:Y:S01]  /*1710*/  FMUL.FTZ R43, R7, R46 ;  /* 0x0000002e072b7220 */ /* 0x000fe20000410000 */
[----:B------:R-:W-:Y:S01]  /*1720*/  MOV R15, RZ ;  /* 0x000000ff000f7202 */ /* 0x000fe20000000f00 */
[----:B------:R-:W-:Y:S01]  /*1730*/  FMUL.FTZ R52, R8, R49 ;  /* 0x0000003108347220 */ /* 0x000fe20000410000 */
[----:B------:R-:W-:Y:S01]  /*1740*/  SHF.L.U32 R99, R30, 0x8, RZ ;  /* 0x000000081e637819 */ /* 0x000fe200000006ff */
[----:B------:R-:W-:-:S02]  /*1750*/  FMUL.FTZ R53, R9, R48 ;  /* 0x0000003009357220 */ /* 0x000fc40000410000 */
[----:B------:R-:W-:Y:S02]  /*1760*/  FMUL.FTZ R54, R10, R51 ;  /* 0x000000330a367220 */ /* 0x000fe40000410000 */
[----:B------:R-:W-:Y:S02]  /*1770*/  FMUL.FTZ R55, R11, R50 ;  /* 0x000000320b377220 */ /* 0x000fe40000410000 */
.L_x_7355:
[----:B------:R-:W2:Y:S01]  /*1780*/  LDG.E R30, [R56.64] ;  /* 0x00000006381e7981 */ /* 0x000ea2000c1e1900 */
[----:B------:R-:W-:Y:S02]  /*1790*/  MOV R28, R58 ;  /* 0x0000003a001c7202 */ /* 0x000fe40000000f00 */
[----:B------:R-:W-:Y:S02]  /*17a0*/  MOV R29, R59 ;  /* 0x0000003b001d7202 */ /* 0x000fe40000000f00 */
[----:B------:R-:W-:-:S03]  /*17b0*/  ISETP.GT.AND P0, PT, R85, 0x1, PT ;  /* 0x000000015500780c */ /* 0x000fc60003f04270 */
[----:B------:R0:W3:Y:S02]  /*17c0*/  LDG.E R103, [R28.64] ;  /* 0x000000061c677981 */ /* 0x0000e4000c1e1900 */
[----:B0-----:R-:W-:Y:S02]  /*17d0*/  MOV R28, R36 ;  /* 0x00000024001c7202 */ /* 0x001fe40000000f00 */
[----:B------:R-:W-:-:S05]  /*17e0*/  MOV R29, R37 ;  /* 0x00000025001d7202 */ /* 0x000fca0000000f00 */
[----:B------:R0:W3:Y:S01]  /*17f0*/  LDG.E R108, [R28.64] ;  /* 0x000000061c6c7981 */ /* 0x0000e2000c1e1900 */
[----:B------:R-:W-:-:S04]  /*1800*/  ISETP.NE.AND P1, PT, R74, RZ, PT ;  /* 0x000000ff4a00720c */ /* 0x000fc80003f25270 */
[----:B------:R-:W-:Y:S02]  /*1810*/  SEL R100, R99, R88, !P1 ;  /* 0x0000005863647207 */ /* 0x000fe40004800000 */
[----:B------:R-:W-:Y:S02]  /*1820*/  ISETP.NE.AND P2, PT, R74, 0x1f, PT ;  /* 0x0000001f4a00780c */ /* 0x000fe40003f45270 */
[----:B------:R-:W-:Y:S02]  /*1830*/  ISETP.EQ.AND P0, PT, R96, RZ, P0 ;  /* 0x000000ff6000720c */ /* 0x000fe40000702270 */
[----:B------:R-:W-:-:S11]  /*1840*/  MOV R107, RZ ;  /* 0x000000ff006b7202 */ /* 0x000fd60000000f00 */
[----:B0-----:R-:W-:Y:S02]  /*1850*/  @P0 MOV R28, R38 ;  /* 0x00000026001c0202 */ /* 0x001fe40000000f00 */
[----:B------:R-:W-:Y:S01]  /*1860*/  @P0 MOV R29, R39 ;  /* 0x00000027001d0202 */ /* 0x000fe20000000f00 */
[----:B------:R-:W-:Y:S01]  /*1870*/  BSSY B0, `(.L_x_7351) ;  /* 0x0000023000007945 */ /* 0x000fe20003800000 */
[----:B--2---:R-:W-:-:S04]  /*1880*/  FMUL.FTZ R105, R30, 1.4426950216293334961 ;  /* 0x3fb8aa3b1e697820 */ /* 0x004fc80000410000 */
[----:B------:R-:W-:-:S06]  /*1890*/  FMUL.FTZ R101, R45, R105 ;  /* 0x000000692d657220 */ /* 0x000fcc0000410000 */
[----:B------:R-:W0:Y:S02]  /*18a0*/  MUFU.EX2 R101, R101 ;  /* 0x0000006500657308 */ /* 0x000e240000000800 */
[----:B0-----:R0:W-:Y:S04]  /*18b0*/  STS [R100.X4+0x668], R101 ;  /* 0x0006686564007388 */ /* 0x0011e80000004800 */
[----:B------:R-:W-:Y:S01]  /*18c0*/  BAR.SYNC.DEFER_BLOCKING 0x0 ;  /* 0x0000000000007b1d */ /* 0x000fe20000010000 */
[-C--:B------:R-:W-:Y:S02]  /*18d0*/  FMUL.FTZ R106, R44, R105.reuse ;  /* 0x000000692c6a7220 */ /* 0x080fe40000410000 */
[----:B0-----:R-:W-:-:S03]  /*18e0*/  FMUL.FTZ R100, R50, R105 ;  /* 0x0000006932647220 */ /* 0x001fc60000410000 */
[----:B------:R0:W1:Y:S01]  /*18f0*/  @P2 LDS R117, [R74.X4+0xe6c] ;  /* 0x000e6c004a752984 */ /* 0x0000620000004800 */
[-C--:B------:R-:W-:Y:S02]  /*1900*/  FMUL.FTZ R104, R46, R105.reuse ;  /* 0x000000692e687220 */ /* 0x080fe40000410000 */
[-C--:B------:R-:W-:Y:S01]  /*1910*/  FMUL.FTZ R31, R49, R105.reuse ;  /* 0x00000069311f7220 */ /* 0x080fe20000410000 */
[----:B------:R2:W5:Y:S01]  /*1920*/  @P0 LDG.E R107, [R28.64+0x4] ;  /* 0x000004061c6b0981 */ /* 0x000562000c1e1900 */
[-C--:B------:R-:W-:Y:S01]  /*1930*/  FMUL.FTZ R102, R48, R105.reuse ;  /* 0x0000006930667220 */ /* 0x080fe20000410000 */
        /* <DEDUP_REMOVED lines=22> */
.L_x_7352:
[----:B-123--:R-:W-:Y:S05]  /*1aa0*/  BSYNC B0 ;  /* 0x0000000000007941 */ /* 0x00efea0003800000 */
.L_x_7351:
[----:B0-----:R-:W-:Y:S01]  /*1ab0*/  FMUL.FTZ R28, R100, R117 ;  /* 0x00000075641c7220 */ /* 0x001fe20000410000 */
[----:B------:R-:W0:Y:S01]  /*1ac0*/  MUFU.EX2 R109, R109 ;  /* 0x0000006d006d7308 */ /* 0x000e220000000800 */
[----:B------:R-:W-:Y:S01]  /*1ad0*/  FMUL.FTZ R113, R33, R108 ;  /* 0x0000006c21717220 */ /* 0x000fe20000410000 */
[C---:B------:R-:W-:Y:S01]  /*1ae0*/  ISETP.NE.AND P0, PT, R96.reuse, 0x1f, PT ;  /* 0x0000001f6000780c */ /* 0x040fe20003f05270 */
[C---:B------:R-:W-:Y:S01]  /*1af0*/  FFMA.FTZ R105, R103.reuse, R105, R110 ;  /* 0x0000006967697223 */ /* 0x040fe2000001006e */
[C---:B------:R-:W-:Y:S01]  /*1b00*/  ISETP.GE.U32.AND P3, PT, R96.reuse, 0x1e, PT ;  /* 0x0000001e6000780c */ /* 0x040fe20003f66070 */
        /* <DEDUP_REMOVED lines=13> */
[----:B------:R-:W-:Y:S02]  /*1be0*/  FMUL.FTZ R108, R101, R106 ;  /* 0x0000006a656c7220 */ /* 0x000fe40000410000 */
[C---:B0-----:R-:W-:Y:S02]  /*1bf0*/  FFMA.FTZ R121, R109.reuse, R105, R116 ;  /* 0x000000696d797223 */ /* 0x041fe40000010074 */
[----:B------:R-:W-:Y:S02]  /*1c00*/  FMUL.FTZ R105, R109, R120 ;  /* 0x000000786d697220 */ /* 0x000fe40000410000 */
[----:B------:R-:W-:-:S02]  /*1c10*/  FFMA.FTZ R28, R40, R106, R41 ;  /* 0x0000006a281c7223 */ /* 0x000fc40000010029 */
[C---:B------:R-:W-:Y:S02]  /*1c20*/  FMUL.FTZ R29, R109.reuse, R108 ;  /* 0x0000006c6d1d7220 */ /* 0x040fe40000410000 */
[C---:B------:R-:W-:Y:S02]  /*1c30*/  FFMA.FTZ R108, R106.reuse, R121, R115 ;  /* 0x000000796a6c7223 */ /* 0x040fe40000010073 */
[----:B------:R-:W-:Y:S02]  /*1c40*/  FMUL.FTZ R105, R106, R105 ;  /* 0x000000696a697220 */ /* 0x000fe40000410000 */
[----:B------:R-:W-:Y:S01]  /*1c50*/  FFMA.FTZ R28, R109, R28, R42 ;  /* 0x0000001c6d1c7223 */ /* 0x000fe2000001002a */
[----:B------:R-:W0:Y:S03]  /*1c60*/  SHFL.DOWN PT, R121, R108, 0x1, 0x1f ;  /* 0x08201f006c797f89 */ /* 0x000e2600000e0000 */
[C---:B------:R-:W-:Y:S01]  /*1c70*/  FFMA.FTZ R120, R104.reuse, R28, R43 ;  /* 0x0000001c68787223 */ /* 0x040fe2000001002b */
[----:B------:R-:W1:Y:S01]  /*1c80*/  SHFL.DOWN PT, R122, R105, 0x1, 0x1f ;  /* 0x08201f00697a7f89 */ /* 0x000e6200000e0000 */
        /* <DEDUP_REMOVED lines=30> */
[----:B------:R-:W-:Y:S01]  /*1e70*/  ISETP.GE.AND P0, PT, R85, c[0x0][0x174], PT ;  /* 0x00005d0055007a0c */ /* 0x000fe20003f06270 */
[----:B------:R-:W-:Y:S01]  /*1e80*/  HFMA2.MMA R28, -RZ, RZ, 1.875, 0 ;  /* 0x3f800000ff1c7435 */ /* 0x000fe200000001ff */
[C---:B--2---:R-:W-:Y:S01]  /*1e90*/  @!P3 FFMA.FTZ R108, R105.reuse, R123, R108 ;  /* 0x0000007b696cb223 */ /* 0x044fe2000001006c */
[----:B------:R-:W1:Y:S01]  /*1ea0*/  SHFL.UP PT, R122, R125, 0x4, RZ ;  /* 0x048000007d7a7989 */ /* 0x000e6200000e00ff */
[----:B------:R-:W-:Y:S01]  /*1eb0*/  ISETP.EQ.AND P0, PT, R96, RZ, !P0 ;  /* 0x000000ff6000720c */ /* 0x000fe20004702270 */
[----:B---3--:R-:W-:Y:S02]  /*1ec0*/  @!P3 FMUL.FTZ R105, R105, R124 ;  /* 0x0000007c6969b220 */ /* 0x008fe40000410000 */
[----:B------:R-:W2:Y:S01]  /*1ed0*/  SHFL.DOWN PT, R123, R108, 0x8, 0x1f ;  /* 0x09001f006c7b7f89 */ /* 0x000ea200000e0000 */
[----:B------:R-:W-:-:S03]  /*1ee0*/  ISETP.GE.AND P3, PT, R77, 0x4, PT ;  /* 0x000000044d00780c */ /* 0x000fc60003f66270 */
[----:B------:R-:W3:Y:S06]  /*1ef0*/  SHFL.DOWN PT, R124, R105, 0x8, 0x1f ;  /* 0x09001f00697c7f89 */ /* 0x000eec00000e0000 */
[----:B------:R-:W-:Y:S01]  /*1f00*/  @P0 LDS.64 R28, [UR4+0xee8] ;  /* 0x000ee804ff1c0984 */ /* 0x000fe20008000a00 */
[----:B------:R-:W-:-:S03]  /*1f10*/  ISETP.GE.AND P0, PT, R77, 0x8, PT ;  /* 0x000000084d00780c */ /* 0x000fc60003f06270 */
        /* <DEDUP_REMOVED lines=19> */
[----:B------:R-:W-:Y:S01]  /*2050*/  SHFL.IDX PT, R108, R108, RZ, 0x1f ;  /* 0x00001fff6c6c7589 */ /* 0x000fe200000e0000 */
[----:B0-----:R-:W-:-:S03]  /*2060*/  @P0 FFMA.FTZ R120, R125, R121, R120 ;  /* 0x000000797d780223 */ /* 0x001fc60000010078 */
[----:B------:R-:W0:Y:S01]  /*2070*/  SHFL.IDX PT, R105, R105, RZ, 0x1f ;  /* 0x00001fff69697589 */ /* 0x000e2200000e0000 */
[----:B-1----:R-:W-:Y:S01]  /*2080*/  @P0 FMUL.FTZ R125, R125, R122 ;  /* 0x0000007a7d7d0220 */ /* 0x002fe20000410000 */
[----:B------:R-:W-:Y:S02]  /*2090*/  ISETP.GT.AND P0, PT, R77, 0x1e, PT ;  /* 0x0000001e4d00780c */ /* 0x000fe40003f04270 */
[----:B-----5:R-:W-:Y:S04]  /*20a0*/  SHFL.IDX PT, R122, R107, RZ, 0x1f ;  /* 0x00001fff6b7a7589 */ /* 0x020fe800000e0000 */
[----:B------:R-:W-:Y:S04]  /*20b0*/  SHFL.UP PT, R120, R120, 0x1, RZ ;  /* 0x0420000078787989 */ /* 0x000fe800000e00ff */
[----:B------:R-:W1:Y:S01]  /*20c0*/  SHFL.UP PT, R125, R125, 0x1, RZ ;  /* 0x042000007d7d7989 */ /* 0x000e6200000e00ff */
[----:B--2---:R-:W-:Y:S01]  /*20d0*/  @P2 FFMA.FTZ R123, R124, R123, R126 ;  /* 0x0000007b7c7b2223 */ /* 0x004fe2000001007e */
[----:B------:R-:W-:-:S03]  /*20e0*/  ISETP.NE.AND P2, PT, R74, RZ, PT ;  /* 0x000000ff4a00720c */ /* 0x000fc60003f45270 */
[----:B------:R-:W-:-:S04]  /*20f0*/  FFMA.FTZ R117, R123, R117, R112 ;  /* 0x000000757b757223 */ /* 0x000fc80000010070 */
[----:B------:R-:W-:Y:S02]  /*2100*/  FFMA.FTZ R121, R100, R117, R111 ;  /* 0x0000007564797223 */ /* 0x000fe4000001006f */
[----:B0-----:R-:W-:Y:S02]  /*2110*/  FFMA.FTZ R29, R105, R29, R108 ;  /* 0x0000001d691d7223 */ /* 0x001fe4000001006c */
[----:B------:R-:W-:Y:S02]  /*2120*/  FFMA.FTZ R123, R103, R121, R110 ;  /* 0x00000079677b7223 */ /* 0x000fe4000001006e */
[----:B------:R-:W-:Y:S02]  /*2130*/  FMUL.FTZ R28, R105, R28 ;  /* 0x0000001c691c7220 */ /* 0x000fe40000410000 */
[----:B------:R-:W-:Y:S02]  /*2140*/  FFMA.FTZ R113, R102, R123, R113 ;  /* 0x0000007b66717223 */ /* 0x000fe40000010071 */
[----:B------:R-:W-:Y:S01]  /*2150*/  FMUL.FTZ R108, R30, R121 ;  /* 0x000000791e6c7220 */ /* 0x000fe20000410000 */
[----:B------:R0:W-:Y:S01]  /*2160*/  @!P2 STS.64 [UR4+0xee8], R28 ;  /* 0x000ee81cff00a988 */ /* 0x0001e20008000a04 */
[----:B------:R-:W-:-:S02]  /*2170*/  FFMA.FTZ R111, R31, R113, R114 ;  /* 0x000000711f6f7223 */ /* 0x000fc40000010072 */
[----:B-1----:R-:W-:Y:S01]  /*2180*/  @P1 FFMA.FTZ R122, R125, R122, R120 ;  /* 0x0000007a7d7a1223 */ /* 0x002fe20000010078 */
[----:B------:R-:W-:Y:S01]  /*2190*/  ISETP.NE.AND P1, PT, R77, RZ, PT ;  /* 0x000000ff4d00720c */ /* 0x000fe20003f25270 */
[----:B------:R-:W-:Y:S02]  /*21a0*/  FFMA.FTZ R119, R104, R111, R119 ;  /* 0x0000006f68777223 */ /* 0x000fe40000010077 */
[----:B------:R-:W-:Y:S02]  /*21b0*/  FFMA.FTZ R122, R101, R122, R40 ;  /* 0x0000007a657a7223 */ /* 0x000fe40000010028 */
[----:B------:R-:W-:Y:S02]  /*21c0*/  FFMA.FTZ R101, R109, R119, R116 ;  /* 0x000000776d657223 */ /* 0x000fe40000010074 */
[-C--:B------:R-:W-:Y:S02]  /*21d0*/  FFMA.FTZ R107, R106, R122.reuse, R41 ;  /* 0x0000007a6a6b7223 */ /* 0x080fe40000010029 */
[----:B------:R-:W-:-:S02]  /*21e0*/  FFMA.FTZ R110, R95, R122, RZ ;  /* 0x0000007a5f6e7223 */ /* 0x000fc400000100ff */
[----:B------:R-:W-:Y:S02]  /*21f0*/  FFMA.FTZ R115, R106, R101, R115 ;  /* 0x000000656a737223 */ /* 0x000fe40000010073 */
[-C--:B------:R-:W-:Y:S02]  /*2200*/  FFMA.FTZ R109, R109, R107.reuse, R42 ;  /* 0x0000006b6d6d7223 */ /* 0x080fe4000001002a */
[----:B------:R-:W-:Y:S02]  /*2210*/  FFMA.FTZ R110, R92, R107, R110 ;  /* 0x0000006b5c6e7223 */ /* 0x000fe4000001006e */
[----:B------:R-:W-:Y:S02]  /*2220*/  FADD.FTZ R125, -R41, R107 ;  /* 0x0000006b297d7221 */ /* 0x000fe40000010100 */
[----:B------:R-:W-:Y:S02]  /*2230*/  FADD.FTZ R106, -R40, R122 ;  /* 0x0000007a286a7221 */ /* 0x000fe40000010100 */
[----:B------:R-:W-:-:S02]  /*2240*/  FMUL.FTZ R107, R45, R115 ;  /* 0x000000732d6b7220 */ /* 0x000fc40000410000 */
[-C--:B------:R-:W-:Y:S02]  /*2250*/  FFMA.FTZ R116, R104, R109.reuse, R43 ;  /* 0x0000006d68747223 */ /* 0x080fe4000001002b */
[----:B------:R-:W-:Y:S02]  /*2260*/  FFMA.FTZ R127, R97, R109, R110 ;  /* 0x0000006d617f7223 */ /* 0x000fe4000001006e */
[----:B------:R-:W-:Y:S02]  /*2270*/  FMUL.FTZ R104, R44, R101 ;  /* 0x000000652c687220 */ /* 0x000fe40000410000 */
[----:B------:R-:W-:Y:S02]  /*2280*/  FFMA.FTZ R110, R107, R106, RZ ;  /* 0x0000006a6b6e7223 */ /* 0x000fe400000100ff */
[----:B------:R-:W-:Y:S02]  /*2290*/  FADD.FTZ R112, -R42, R109 ;  /* 0x0000006d2a707221 */ /* 0x000fe40000010100 */
[----:B------:R-:W-:-:S02]  /*22a0*/  FFMA.FTZ R31, R31, R116, R52 ;  /* 0x000000741f1f7223 */ /* 0x000fc40000010034 */
[----:B------:R-:W-:Y:S02]  /*22b0*/  FMUL.FTZ R109, R47, R119 ;  /* 0x000000772f6d7220 */ /* 0x000fe40000410000 */
[----:B------:R-:W-:Y:S02]  /*22c0*/  FFMA.FTZ R110, R104, R125, R110 ;  /* 0x0000007d686e7223 */ /* 0x000fe4000001006e */
[----:B------:R-:W-:Y:S02]  /*22d0*/  FFMA.FTZ R114, R94, R116, R127 ;  /* 0x000000745e727223 */ /* 0x000fe4000001007f */
[----:B------:R-:W-:Y:S02]  /*22e0*/  FFMA.FTZ R120, R102, R31, R53 ;  /* 0x0000001f66787223 */ /* 0x000fe40000010035 */
[----:B------:R-:W-:Y:S02]  /*22f0*/  FADD.FTZ R129, -R43, R116 ;  /* 0x000000742b817221 */ /* 0x000fe40000010100 */
[----:B------:R-:W-:-:S02]  /*2300*/  FMUL.FTZ R102, R46, R111 ;  /* 0x0000006f2e667220 */ /* 0x000fc40000410000 */
[----:B------:R-:W-:Y:S02]  /*2310*/  FFMA.FTZ R110, R109, R112, R110 ;  /* 0x000000706d6e7223 */ /* 0x000fe4000001006e */
        /* <DEDUP_REMOVED lines=19> */
[C---:B------:R-:W-:Y:S01]  /*2450*/  FMUL.FTZ R105, R30.reuse, R113 ;  /* 0x000000711e697220 */ /* 0x040fe20000410000 */
[----:B------:R-:W1:Y:S01]  /*2460*/  SHFL.DOWN PT, R131, R120, 0x1, 0x1f ;  /* 0x08201f0078837f89 */ /* 0x000e6200000e0000 */
[----:B0-----:R-:W-:Y:S02]  /*2470*/  FMUL.FTZ R29, R30, R119 ;  /* 0x000000771e1d7220 */ /* 0x001fe40000410000 */
[----:B------:R-:W-:Y:S01]  /*2480*/  FMUL.FTZ R135, R108, R135 ;  /* 0x000000876c877220 */ /* 0x000fe20000410000 */
[----:B------:R-:W0:Y:S01]  /*2490*/  SHFL.DOWN PT, R114, R31, 0x1, 0x1f ;  /* 0x08201f001f727f89 */ /* 0x000e2200000e0000 */
[----:B------:R-:W-:-:S02]  /*24a0*/  FMUL.FTZ R105, R105, R116 ;  /* 0x0000007469697220 */ /* 0x000fc40000410000 */
[----:B------:R-:W-:Y:S02]  /*24b0*/  FMUL.FTZ R112, R29, R112 ;  /* 0x000000701d707220 */ /* 0x000fe40000410000 */
        /* <DEDUP_REMOVED lines=52> */
[----:B------:R-:W-:-:S04]  /*2800*/  FFMA.FTZ R114, R9, R123, R114 ;  /* 0x0000007b09727223 */ /* 0x000fc80000010072 */
        /* <DEDUP_REMOVED lines=15> */
.L_x_7354:
[----:B0-----:R-:W-:Y:S05]  /*2900*/  BSYNC B0 ;  /* 0x0000000000007941 */ /* 0x001fea0003800000 */
.L_x_7353:
        /* <DEDUP_REMOVED lines=21> */
.L_x_7350:
[----:B------:R-:W-:Y:S01]  /*2a60*/  BAR.SYNC.DEFER_BLOCKING 0x0 ;  /* 0x0000000000007b1d */ /* 0x000fe20000010000 */
[C---:B------:R-:W-:Y:S01]  /*2a70*/  IMAD R28, R72.reuse, c[0x0][0x2d8], RZ ;  /* 0x0000b600481c7a24 */ /* 0x040fe200078e02ff */
[----:B------:R-:W-:Y:S01]  /*2a80*/  MOV R30, R66 ;  /* 0x00000042001e7202 */ /* 0x000fe20000000f00 */
[----:B------:R-:W-:Y:S01]  /*2a90*/  IMAD R32, R72, c[0x0][0x2f8], RZ ;  /* 0x0000be0048207a24 */ /* 0x000fe200078e02ff */
[----:B------:R-:W-:Y:S01]  /*2aa0*/  MOV R31, R67 ;  /* 0x00000043001f7202 */ /* 0x000fe20000000f00 */
[----:B------:R-:W-:Y:S01]  /*2ab0*/  IMAD R33, R71, c[0x0][0x2dc], R28 ;  /* 0x0000b70047217a24 */ /* 0x000fe200078e021c */
[----:B------:R-:W-:-:S02]  /*2ac0*/  SHF.L.U32 R34, R87, 0x4, RZ ;  /* 0x0000000457227819 */ /* 0x000fc400000006ff */
[----:B------:R-:W-:Y:S01]  /*2ad0*/  SHF.L.U64.HI R35, R87, 0x4, R90 ;  /* 0x0000000457237819 */ /* 0x000fe2000001025a */
[--C-:B------:R-:W-:Y:S01]  /*2ae0*/  IMAD.WIDE.U32 R28, R71, c[0x0][0x2d8], R30.reuse ;  /* 0x0000b600471c7a25 */ /* 0x100fe200078e001e */
[----:B------:R-:W-:Y:S02]  /*2af0*/  ISETP.GT.AND P3, PT, R85, 0x1, PT ;  /* 0x000000015500780c */ /* 0x000fe40003f64270 */
[----:B------:R-:W-:Y:S01]  /*2b00*/  IADD3 R81, P1, R81, -0x400, RZ ;  /* 0xfffffc0051517810 */ /* 0x000fe20007f3e0ff */
[----:B------:R-:W-:Y:S01]  /*2b10*/  IMAD.WIDE.U32 R30, R71, c[0x0][0x2f8], R30 ;  /* 0x0000be00471e7a25 */ /* 0x000fe200078e001e */
[----:B------:R-:W-:Y:S02]  /*2b20*/  IADD3 R29, R29, R33, RZ ;  /* 0x000000211d1d7210 */ /* 0x000fe40007ffe0ff */
[----:B------:R-:W-:Y:S01]  /*2b30*/  IADD3 R83, P2, R83, -0x400, RZ ;  /* 0xfffffc0053537810 */ /* 0x000fe20007f5e0ff */
[----:B------:R-:W-:Y:S01]  /*2b40*/  IMAD R33, R69, c[0x0][0x2e0], RZ ;  /* 0x0000b80045217a24 */ /* 0x000fe200078e02ff */
[----:B------:R-:W-:-:S02]  /*2b50*/  IADD3 R85, R85, -0x1, RZ ;  /* 0xffffffff55557810 */ /* 0x000fc40007ffe0ff */
[----:B------:R-:W-:Y:S01]  /*2b60*/  IADD3.X R82, R82, -0x1, RZ, P1, !PT ;  /* 0xffffffff52527810 */ /* 0x000fe20000ffe4ff */
[----:B------:R-:W-:Y:S01]  /*2b70*/  IMAD R33, R0, c[0x0][0x2e4], R33 ;  /* 0x0000b90000217a24 */ /* 0x000fe200078e0221 */
[----:B------:R-:W-:Y:S01]  /*2b80*/  IADD3.X R84, R84, -0x1, RZ, P2, !PT ;  /* 0xffffffff54547810 */ /* 0x000fe200017fe4ff */
[----:B------:R1:W-:Y:S04]  /*2b90*/  STS.128 [R91], R20 ;  /* 0x000000145b007388 */ /* 0x0003e80000000c00 */
[----:B------:R-:W-:Y:S01]  /*2ba0*/  STS.128 [R91+0x10], R24 ;  /* 0x000010185b007388 */ /* 0x000fe20000000c00 */
[----:B------:R-:W-:-:S06]  /*2bb0*/  NOP ;  /* 0x0000000000007918 */ /* 0x000fcc0000000000 */
[----:B------:R-:W2:Y:S04]  /*2bc0*/  LDS.128 R8, [R77.X16] ;  /* 0x000000004d087984 */ /* 0x000ea8000000cc00 */
[----:B------:R-:W3:Y:S01]  /*2bd0*/  LDS.128 R4, [R77.X16+0x200] ;  /* 0x000200004d047984 */ /* 0x000ee2000000cc00 */
[----:B-1----:R-:W-:-:S05]  /*2be0*/  IMAD.WIDE.U32 R20, R0, c[0x0][0x2e0], R28 ;  /* 0x0000b80000147a25 */ /* 0x002fca00078e001c */
[----:B------:R-:W-:Y:S01]  /*2bf0*/  IADD3 R21, R21, R33, RZ ;  /* 0x0000002115157210 */ /* 0x000fe20007ffe0ff */
[----:B------:R-:W-:Y:S01]  /*2c00*/  IMAD R33, R71, c[0x0][0x2fc], R32 ;  /* 0x0000bf0047217a24 */ /* 0x000fe200078e0220 */
[----:B------:R-:W-:-:S04]  /*2c10*/  LEA R28, P0, R20, c[0x0][0x330], 0x2 ;  /* 0x0000cc00141c7a11 */ /* 0x000fc800078010ff */
[----:B------:R-:W-:Y:S02]  /*2c20*/  LEA.HI.X R20, R20, c[0x0][0x334], R21, 0x2, P0 ;  /* 0x0000cd0014147a11 */ /* 0x000fe400000f1415 */
[----:B------:R-:W-:Y:S02]  /*2c30*/  IADD3 R28, P0, R28, R34, RZ ;  /* 0x000000221c1c7210 */ /* 0x000fe40007f1e0ff */
[----:B------:R-:W-:Y:S02]  /*2c40*/  IADD3 R31, R31, R33, RZ ;  /* 0x000000211f1f7210 */ /* 0x000fe40007ffe0ff */
[----:B------:R-:W-:-:S05]  /*2c50*/  IADD3.X R29, R20, R35, RZ, P0, !PT ;  /* 0x00000023141d7210 */ /* 0x000fca00007fe4ff */
[----:B--2---:R-:W-:Y:S04]  /*2c60*/  STG.E.128 [R28.64], R8 ;  /* 0x000000081c007986 */ /* 0x004fe8000c101d06 */
[----:B---3--:R1:W-:Y:S04]  /*2c70*/  STG.E.128 [R28.64+0x200], R4 ;  /* 0x000200041c007986 */ /* 0x0083e8000c101d06 */
[----:B------:R-:W-:Y:S01]  /*2c80*/  BAR.SYNC.DEFER_BLOCKING 0x0 ;  /* 0x0000000000007b1d */ /* 0x000fe20000010000 */
[----:B-1----:R-:W-:Y:S02]  /*2c90*/  IMAD R5, R69, c[0x0][0x300], RZ ;  /* 0x0000c00045057a24 */ /* 0x002fe400078e02ff */
[----:B------:R-:W-:-:S02]  /*2ca0*/  FADD.FTZ R6, R73, R16 ;  /* 0x0000001049067221 */ /* 0x000fc40000010000 */
[C---:B------:R-:W-:Y:S02]  /*2cb0*/  IMAD R7, R0.reuse, c[0x0][0x304], R5 ;  /* 0x0000c10000077a24 */ /* 0x040fe400078e0205 */
[----:B------:R-:W-:Y:S01]  /*2cc0*/  IMAD.WIDE.U32 R4, R0, c[0x0][0x300], R30 ;  /* 0x0000c00000047a25 */ /* 0x000fe200078e001e */
[----:B------:R1:W-:Y:S04]  /*2cd0*/  STS.128 [R91], R16 ;  /* 0x000000105b007388 */ /* 0x0003e80000000c00 */
[----:B------:R-:W-:Y:S02]  /*2ce0*/  IADD3 R7, R5, R7, RZ ;  /* 0x0000000705077210 */ /* 0x000fe40007ffe0ff */
[----:B------:R-:W-:Y:S01]  /*2cf0*/  LEA R5, P0, R4, c[0x0][0x340], 0x2 ;  /* 0x0000d00004057a11 */ /* 0x000fe200078010ff */
[----:B------:R2:W-:Y:S01]  /*2d00*/  STS.128 [R91+0x10], R12 ;  /* 0x0000100c5b007388 */ /* 0x0005e20000000c00 */
[----:B------:R-:W-:-:S06]  /*2d10*/  NOP ;  /* 0x0000000000007918 */ /* 0x000fcc0000000000 */
[----:B------:R-:W3:Y:S04]  /*2d20*/  LDS.128 R24, [R77.X16] ;  /* 0x000000004d187984 */ /* 0x000ee8000000cc00 */
[----:B------:R-:W4:Y:S01]  /*2d30*/  LDS.128 R20, [R77.X16+0x200] ;  /* 0x000200004d147984 */ /* 0x000f22000000cc00 */
[----:B-1----:R-:W-:Y:S01]  /*2d40*/  FADD.FTZ R17, R6, R17 ;  /* 0x0000001106117221 */ /* 0x002fe20000010000 */
[----:B------:R-:W-:Y:S02]  /*2d50*/  LEA.HI.X R6, R4, c[0x0][0x344], R7, 0x2, P0 ;  /* 0x0000d10004067a11 */ /* 0x000fe400000f1407 */
[----:B------:R-:W-:Y:S01]  /*2d60*/  IADD3 R4, P0, R5, R34, RZ ;  /* 0x0000002205047210 */ /* 0x000fe20007f1e0ff */
[----:B------:R-:W-:-:S03]  /*2d70*/  FADD.FTZ R18, R17, R18 ;  /* 0x0000001211127221 */ /* 0x000fc60000010000 */
[----:B------:R-:W-:Y:S01]  /*2d80*/  IADD3.X R5, R6, R35, RZ, P0, !PT ;  /* 0x0000002306057210 */ /* 0x000fe200007fe4ff */
[----:B------:R-:W-:Y:S01]  /*2d90*/  FADD.FTZ R19, R18, R19 ;  /* 0x0000001312137221 */ /* 0x000fe20000010000 */
[----:B------:R-:W-:-:S03]  /*2da0*/  IADD3 R79, P0, R79, -0x400, RZ ;  /* 0xfffffc004f4f7810 */ /* 0x000fc60007f1e0ff */
[----:B--2---:R-:W-:Y:S01]  /*2db0*/  FADD.FTZ R12, R19, R12 ;  /* 0x0000000c130c7221 */ /* 0x004fe20000010000 */
[----:B------:R-:W-:-:S03]  /*2dc0*/  IADD3.X R80, R80, -0x1, RZ, P0, !PT ;  /* 0xffffffff50507810 */ /* 0x000fc600007fe4ff */
[----:B------:R-:W-:-:S04]  /*2dd0*/  FADD.FTZ R13, R12, R13 ;  /* 0x0000000d0c0d7221 */ /* 0x000fc80000010000 */
[----:B------:R-:W-:-:S04]  /*2de0*/  FADD.FTZ R14, R13, R14 ;  /* 0x0000000e0d0e7221 */ /* 0x000fc80000010000 */
[----:B------:R-:W-:Y:S01]  /*2df0*/  FADD.FTZ R73, R14, R15 ;  /* 0x0000000f0e497221 */ /* 0x000fe20000010000 */
[----:B---3--:R1:W-:Y:S04]  /*2e00*/  STG.E.128 [R4.64], R24 ;  /* 0x0000001804007986 */ /* 0x0083e8000c101d06 */
[----:B----4-:R1:W-:Y:S01]  /*2e10*/  STG.E.128 [R4.64+0x200], R20 ;  /* 0x0002001404007986 */ /* 0x0103e2000c101d06 */
[----:B------:R-:W-:Y:S01]  /*2e20*/  @!P3 CALL.REL.NOINC `(.L_x_7348) ;  /* 0x000000100000b944 */ /* 0x000fe20003c00000 */
[----:B------:R-:W-:Y:S05]  /*2e30*/  BRA `(.L_x_7356) ;  /* 0xffffd80000007947 */ /* 0x000fea000383ffff */
.L_x_7348:
[----:B------:R-:W-:Y:S02]  /*2e40*/  ISETP.NE.U32.AND P0, PT, RZ, c[0x0][0x328], PT ;  /* 0x0000ca00ff007a0c */ /* 0x000fe40003f05070 */
[----:B------:R-:W-:Y:S02]  /*2e50*/  ISETP.NE.U32.AND P2, PT, RZ, c[0x0][0x348], PT ;  /* 0x0000d200ff007a0c */ /* 0x000fe40003f45070 */
[----:B------:R-:W-:-:S02]  /*2e60*/  ISETP.NE.AND.EX P1, PT, RZ, c[0x0][0x32c], PT, P0 ;  /* 0x0000cb00ff007a0c */ /* 0x000fc40003f25300 */
        /* <DEDUP_REMOVED lines=21> */
.L_x_7358:
[----:B-1----:R-:W-:Y:S05]  /*2fc0*/  BSYNC B0 ;  /* 0x0000000000007941 */ /* 0x002fea0003800000 */
.L_x_7357:
        /* <DEDUP_REMOVED lines=23> */
.L_x_7360:
[----:B-1----:R-:W1:Y:S02]  /*3140*/  S2R R21, SR_TID.X ;  /* 0x0000000000157919 */ /* 0x002e640000002100 */
.L_x_7361:
[----:B-1----:R-:W-:Y:S05]  /*3150*/  BSYNC B0 ;  /* 0x0000000000007941 */ /* 0x002fea0003800000 */
.L_x_7359:
        /* <DEDUP_REMOVED lines=18> */
.L_x_7362:
[----:B-1----:R-:W1:Y:S01]  /*3280*/  LDS R23, [R21.X4+0x16e8] ;  /* 0x0016e80015177984 */ /* 0x002e620000004800 */
[----:B------:R-:W-:Y:S01]  /*3290*/  SHF.R.S32.HI R20, RZ, 0x1f, R21 ;  /* 0x0000001fff147819 */ /* 0x000fe20000011415 */
[----:B------:R-:W-:Y:S01]  /*32a0*/  YIELD ;  /* 0x0000000000007946 */ /* 0x000fe20003800000 */
[----:B------:R-:W-:Y:S01]  /*32b0*/  MOV R10, R8 ;  /* 0x00000008000a7202 */ /* 0x000fe20000000f00 */
[----:B------:R-:W2:Y:S01]  /*32c0*/  LDS R25, [R21.X4+0x1ae8] ;  /* 0x001ae80015197984 */ /* 0x000ea20000004800 */
        /* <DEDUP_REMOVED lines=14> */
[----:B-1----:R1:W-:Y:S04]  /*33b0*/  RED.E.ADD.F32.FTZ.RN.STRONG.GPU [R12.64], R23 ;  /* 0x000000170c00798e */ /* 0x0023e8000c10e786 */
[----:B------:R3:W2:Y:S01]  /*33c0*/  LDG.E R0, [R16.64] ;  /* 0x0000000610007981 */ /* 0x0006a2000c1e1900 */
[----:B------:R-:W-:Y:S01]  /*33d0*/  MOV R10, R6 ;  /* 0x00000006000a7202 */ /* 0x000fe20000000f00 */
[C---:B------:R-:W-:Y:S01]  /*33e0*/  IMAD R22, R20.reuse, c[0x0][0x2b0], RZ ;  /* 0x0000ac0014167a24 */ /* 0x040fe200078e02ff */
[----:B------:R-:W-:Y:S01]  /*33f0*/  MOV R11, R29 ;  /* 0x0000001d000b7202 */ /* 0x000fe20000000f00 */
[----:B------:R-:W-:Y:S02]  /*3400*/  IMAD R24, R20, c[0x0][0x1a0], RZ ;  /* 0x0000680014187a24 */ /* 0x000fe400078e02ff */
[C---:B------:R-:W-:Y:S01]  /*3410*/  IMAD R33, R21.reuse, c[0x0][0x2b4], R22 ;  /* 0x0000ad0015217a24 */ /* 0x040fe200078e0216 */
[----:B-1----:R-:W-:Y:S01]  /*3420*/  MOV R12, R18 ;  /* 0x00000012000c7202 */ /* 0x002fe20000000f00 */
[----:B------:R-:W-:Y:S01]  /*3430*/  IMAD.WIDE.U32 R10, R21, c[0x0][0x2b0], R10 ;  /* 0x0000ac00150a7a25 */ /* 0x000fe200078e000a */
[----:B------:R-:W-:-:S03]  /*3440*/  MOV R13, R37 ;  /* 0x00000025000d7202 */ /* 0x000fc60000000f00 */
[C---:B------:R-:W-:Y:S02]  /*3450*/  IMAD R35, R21.reuse, c[0x0][0x1a4], R24 ;  /* 0x0000690015237a24 */ /* 0x040fe400078e0218 */
[----:B------:R-:W-:Y:S01]  /*3460*/  IMAD.WIDE.U32 R14, R21, c[0x0][0x1a0], R12 ;  /* 0x00006800150e7a25 */ /* 0x000fe200078e000c */
[----:B------:R-:W-:Y:S02]  /*3470*/  LEA R12, P0, R10, c[0x0][0x318], 0x2 ;  /* 0x0000c6000a0c7a11 */ /* 0x000fe400078010ff */
[----:B------:R-:W-:Y:S02]  /*3480*/  IADD3 R13, R11, R33, RZ ;  /* 0x000000210b0d7210 */ /* 0x000fe40007ffe0ff */
[----:B---3--:R-:W-:Y:S02]  /*3490*/  LEA R16, P1, R14, c[0x0][0x228], 0x2 ;  /* 0x00008a000e107a11 */ /* 0x008fe400078210ff */
        /* <DEDUP_REMOVED lines=20> */
.L_x_7363:
        /* <DEDUP_REMOVED lines=10> */
.L_x_9121:


//--------------------- .text._Z25selective_scan_bwd_kernelI32Selective_Scan_bwd_kernel_traitsILi32ELi8ELb1ELb0ELb0ELb1ELb0EffEEv12SSMParamsBwd --------------------------
	.section	.text._Z25selective_scan_bwd_kernelI32Selective_Scan_bwd_kernel_traitsILi32ELi8ELb1ELb0ELb0ELb1ELb0EffEEv12SSMParamsBwd,"ax",@progbits
	.sectioninfo	@"SHI_REGISTERS=140"
	.align	128
        .global         _Z25selective_scan_bwd_kernelI32Selective_Scan_bwd_kernel_traitsILi32ELi8ELb1ELb0ELb0ELb1ELb0EffEEv12SSMParamsBwd
        .type           _Z25selective_scan_bwd_kernelI32Selective_Scan_bwd_kernel_traitsILi32ELi8ELb1ELb0ELb0ELb1ELb0EffEEv12SSMParamsBwd,@function
        .size           _Z25selective_scan_bwd_kernelI32Selective_Scan_bwd_kernel_traitsILi32ELi8ELb1ELb0ELb0ELb1ELb0EffEEv12SSMParamsBwd,(.L_x_9122 - _Z25selective_scan_bwd_kernelI32Selective_Scan_bwd_kernel_traitsILi32ELi8ELb1ELb0ELb0ELb1ELb0EffEEv12SSMParamsBwd)
        .other          _Z25selective_scan_bwd_kernelI32Selective_Scan_bwd_kernel_traitsILi32ELi8ELb1ELb0ELb0ELb1ELb0EffEEv12SSMParamsBwd,@"STO_CUDA_ENTRY STV_DEFAULT"
_Z25selective_scan_bwd_kernelI32Selective_Scan_bwd_kernel_traitsILi32ELi8ELb1ELb0ELb0ELb1ELb0EffEEv12SSMParamsBwd:
.text._Z25selective_scan_bwd_kernelI32Selective_Scan_bwd_kernel_traitsILi32ELi8ELb1ELb0ELb0ELb1ELb0EffEEv12SSMParamsBwd:
        /* <DEDUP_REMOVED lines=13> */
[C---:B------:R-:W-:Y:S02]  /*00d0*/  IMAD R7, R62.reuse, c[0x0][0x1d0], RZ ;  /* 0x000074003e077a24 */ /* 0x040fe400078e02ff */
[C---:B------:R-:W-:Y:S01]  /*00e0*/  @P0 LEA R8, P2, R73.reuse, c[0x0][0x238], 0x2 ;  /* 0x00008e0049080a11 */ /* 0x040fe200078410ff */
[C---:B------:R-:W-:Y:S01]  /*00f0*/  IMAD R15, R62.reuse, c[0x0][0x1e0], RZ ;  /* 0x000078003e0f7a24 */ /* 0x040fe200078e02ff */
[C---:B------:R-:W-:Y:S01]  /*0100*/  @P1 LEA R10, P3, R73.reuse, c[0x0][0x250], 0x2 ;  /* 0x00009400490a1a11 */ /* 0x040fe200078610ff */
[----:B------:R-:W-:Y:S01]  /*0110*/  IMAD R17, R62, c[0x0][0x278], RZ ;  /* 0x00009e003e117a24 */ /* 0x000fe200078e02ff */
[C-C-:B------:R-:W-:Y:S01]  /*0120*/  @P0 LEA.HI.X R9, R73.reuse, c[0x0][0x23c], R70.reuse, 0x2, P2 ;  /* 0x00008f0049090a11 */ /* 0x140fe200010f1446 */
[----:B------:R-:W-:Y:S01]  /*0130*/  IMAD.WIDE.U32 R4, R64, c[0x0][0x1e0], RZ ;  /* 0x0000780040047a25 */ /* 0x000fe200078e00ff */
[----:B------:R-:W-:-:S03]  /*0140*/  @P1 LEA.HI.X R11, R73, c[0x0][0x254], R70, 0x2, P3 ;  /* 0x00009500490b1a11 */ /* 0x000fc600018f1446 */
[C---:B------:R-:W-:Y:S01]  /*0150*/  IMAD R13, R64.reuse, c[0x0][0x1d4], R7 ;  /* 0x00007500400d7a24 */ /* 0x040fe200078e0207 */
[----:B------:R-:W-:Y:S01]  /*0160*/  MOV R12, c[0x0][0x174] ;  /* 0x00005d00000c7a02 */ /* 0x000fe20000000f00 */
[C---:B------:R-:W-:Y:S01]  /*0170*/  IMAD R15, R64.reuse, c[0x0][0x1e4], R15 ;  /* 0x00007900400f7a24 */ /* 0x040fe200078e020f */
[----:B------:R0:W5:Y:S01]  /*0180*/  @P0 LDG.E R68, [R8.64] ;  /* 0x0000000608440981 */ /* 0x000162000c1e1900 */
[----:B------:R-:W-:-:S04]  /*0190*/  IMAD.WIDE.U32 R6, R64, c[0x0][0x278], RZ ;  /* 0x00009e0040067a25 */ /* 0x000fc800078e00ff */
[----:B------:R-:W-:Y:S01]  /*01a0*/  IMAD R17, R64, c[0x0][0x27c], R17 ;  /* 0x00009f0040117a24 */ /* 0x000fe200078e0211 */
[----:B------:R-:W-:Y:S01]  /*01b0*/  IADD3 R3, R3, R13, RZ ;  /* 0x0000000d03037210 */ /* 0x000fe20007ffe0ff */
[----:B------:R1:W5:Y:S01]  /*01c0*/  @P1 LDG.E R66, [R10.64] ;  /* 0x000000060a421981 */ /* 0x000362000c1e1900 */
[----:B------:R-:W-:Y:S01]  /*01d0*/  IADD3 R5, R5, R15, RZ ;  /* 0x0000000f05057210 */ /* 0x000fe20007ffe0ff */
[----:B------:R-:W-:Y:S01]  /*01e0*/  IMAD R0, R70, c[0x0][0x1d8], RZ ;  /* 0x0000760046007a24 */ /* 0x000fe200078e02ff */
[----:B------:R-:W-:Y:S01]  /*01f0*/  IADD3 R7, R7, R17, RZ ;  /* 0x0000001107077210 */ /* 0x000fe20007ffe0ff */
[C---:B------:R-:W-:Y:S01]  /*0200*/  IMAD.WIDE.U32 R2, R73.reuse, c[0x0][0x1d8], R2 ;  /* 0x0000760049027a25 */ /* 0x040fe200078e0002 */
[C---:B0-----:R-:W-:Y:S01]  /*0210*/  LEA R9, R12.reuse, 0xffffff00, 0x8 ;  /* 0xffffff000c097811 */ /* 0x041fe200078e40ff */
[----:B------:R-:W-:Y:S01]  /*0220*/  CS2R R36, SRZ ;  /* 0x0000000000247805 */ /* 0x000fe2000001ff00 */
[----:B------:R-:W-:Y:S01]  /*0230*/  ISETP.GE.AND P3, PT, R12, 0x1, PT ;  /* 0x000000010c00780c */ /* 0x000fe20003f66270 */
[----:B------:R-:W-:Y:S01]  /*0240*/  IMAD.WIDE.U32 R4, R73, c[0x0][0x1e8], R4 ;  /* 0x00007a0049047a25 */ /* 0x000fe200078e0004 */
[C---:B------:R-:W-:Y:S01]  /*0250*/  IADD3 R56, P0, R9.reuse, R2, RZ ;  /* 0x0000000209387210 */ /* 0x040fe20007f1e0ff */
[----:B------:R-:W-:Y:S01]  /*0260*/  HFMA2.MMA R75, -RZ, RZ, 0, 0 ;  /* 0x00000000ff4b7435 */ /* 0x000fe200000001ff */
[----:B-1----:R-:W-:Y:S01]  /*0270*/  SHF.R.S32.HI R11, RZ, 0x1f, R9 ;  /* 0x0000001fff0b7819 */ /* 0x002fe20000011409 */
[----:B------:R-:W-:Y:S01]  /*0280*/  IMAD R10, R70, c[0x0][0x280], RZ ;  /* 0x0000a000460a7a24 */ /* 0x000fe200078e02ff */
[----:B------:R-:W-:Y:S01]  /*0290*/  IADD3 R54, P1, R9, R4, RZ ;  /* 0x0000000409367210 */ /* 0x000fe20007f3e0ff */
[----:B------:R-:W-:Y:S01]  /*02a0*/  IMAD.WIDE.U32 R6, R73, c[0x0][0x280], R6 ;  /* 0x0000a00049067a25 */ /* 0x000fe200078e0006 */
[----:B------:R-:W-:-:S03]  /*02b0*/  MOV R71, RZ ;  /* 0x000000ff00477202 */ /* 0x000fc60000000f00 */
[C---:B------:R-:W-:Y:S01]  /*02c0*/  IMAD R8, R70.reuse, c[0x0][0x1e8], RZ ;  /* 0x00007a0046087a24 */ /* 0x040fe200078e02ff */
[----:B------:R-:W-:Y:S01]  /*02d0*/  IADD3 R9, P2, R9, R6, RZ ;  /* 0x0000000609097210 */ /* 0x000fe20007f5e0ff */
[C---:B------:R-:W-:Y:S02]  /*02e0*/  IMAD R10, R73.reuse, c[0x0][0x284], R10 ;  /* 0x0000a100490a7a24 */ /* 0x040fe400078e020a */
[----:B------:R-:W-:Y:S01]  /*02f0*/  IMAD R0, R73, c[0x0][0x1dc], R0 ;  /* 0x0000770049007a24 */ /* 0x000fe200078e0200 */
[----:B------:R-:W-:Y:S01]  /*0300*/  LEA R53, P4, R9, c[0x0][0x308], 0x2 ;  /* 0x0000c20009357a11 */ /* 0x000fe200078810ff */
[----:B------:R-:W-:Y:S01]  /*0310*/  IMAD R8, R73, c[0x0][0x1ec], R8 ;  /* 0x00007b0049087a24 */ /* 0x000fe200078e0208 */
[C---:B------:R-:W-:Y:S01]  /*0320*/  IADD3.X R52, R11.reuse, R7, R10, P2, !PT ;  /* 0x000000070b347210 */ /* 0x040fe200017fe40a */
[C---:B------:R-:W-:Y:S01]  /*0330*/  IMAD R4, R70.reuse, c[0x0][0x1b8], RZ ;  /* 0x00006e0046047a24 */ /* 0x040fe200078e02ff */
[----:B------:R-:W-:Y:S01]  /*0340*/  ISETP.NE.U32.AND P2, PT, RZ, c[0x0][0x260], PT ;  /* 0x00009800ff007a0c */ /* 0x000fe20003f45070 */
[C---:B------:R-:W-:Y:S01]  /*0350*/  IMAD R6, R70.reuse, c[0x0][0x2a8], RZ ;  /* 0x0000aa0046067a24 */ /* 0x040fe200078e02ff */
[C---:B------:R-:W-:Y:S01]  /*0360*/  IADD3.X R3, R11.reuse, R3, R0, P0, !PT ;  /* 0x000000030b037210 */ /* 0x040fe200007fe400 */
[C---:B------:R-:W-:Y:S01]  /*0370*/  IMAD R10, R70.reuse, c[0x0][0x198], RZ ;  /* 0x00006600460a7a24 */ /* 0x040fe200078e02ff */
[----:B------:R-:W-:Y:S01]  /*0380*/  IADD3.X R5, R11, R5, R8, P1, !PT ;  /* 0x000000050b057210 */ /* 0x000fe20000ffe408 */
[----:B------:R-:W-:Y:S01]  /*0390*/  IMAD R8, R70, c[0x0][0x288], RZ ;  /* 0x0000a20046087a24 */ /* 0x000fe200078e02ff */
[----:B------:R-:W-:Y:S01]  /*03a0*/  LEA R57, P0, R56, c[0x0][0x240], 0x2 ;  /* 0x0000900038397a11 */ /* 0x000fe200078010ff */
[----:B------:R-:W-:Y:S01]  /*03b0*/  IMAD.WIDE.U32 R46, R73, c[0x0][0x1b8], RZ ;  /* 0x00006e00492e7a25 */ /* 0x000fe200078e00ff */
[----:B------:R-:W-:-:S02]  /*03c0*/  LEA R55, P1, R54, c[0x0][0x248], 0x2 ;  /* 0x0000920036377a11 */ /* 0x000fc400078210ff */
[----:B------:R-:W-:Y:S01]  /*03d0*/  ISETP.NE.AND.EX P2, PT, RZ, c[0x0][0x264], PT, P2 ;  /* 0x00009900ff007a0c */ /* 0x000fe20003f45320 */
[C---:B------:R-:W-:Y:S01]  /*03e0*/  IMAD.WIDE.U32 R44, R73.reuse, c[0x0][0x2a8], RZ ;  /* 0x0000aa00492c7a25 */ /* 0x040fe200078e00ff */
[----:B------:R-:W-:Y:S02]  /*03f0*/  LEA.HI.X R56, R56, c[0x0][0x244], R3, 0x2, P0 ;  /* 0x0000910038387a11 */ /* 0x000fe400000f1403 */
[----:B------:R-:W-:Y:S01]  /*0400*/  LEA.HI.X R54, R54, c[0x0][0x24c], R5, 0x2, P1 ;  /* 0x0000930036367a11 */ /* 0x000fe200008f1405 */
[----:B------:R-:W-:Y:S01]  /*0410*/  CS2R R2, SRZ ;  /* 0x0000000000027805 */ /* 0x000fe2000001ff00 */
[----:B------:R-:W-:Y:S01]  /*0420*/  ISETP.NE.U32.AND P0, PT, RZ, c[0x0][0x328], PT ;  /* 0x0000ca00ff007a0c */ /* 0x000fe20003f05070 */
[C---:B------:R-:W-:Y:S01]  /*0430*/  IMAD.WIDE.U32 R42, R73.reuse, c[0x0][0x288], RZ ;  /* 0x0000a200492a7a25 */ /* 0x040fe200078e00ff */
[----:B------:R-:W-:Y:S02]  /*0440*/  ISETP.NE.U32.AND P1, PT, RZ, c[0x0][0x348], PT ;  /* 0x0000d200ff007a0c */ /* 0x000fe40003f25070 */
[----:B------:R-:W-:Y:S01]  /*0450*/  ISETP.NE.AND.EX P0, PT, RZ, c[0x0][0x32c], PT, P0 ;  /* 0x0000cb00ff007a0c */ /* 0x000fe20003f05300 */
[----:B------:R-:W-:Y:S01]  /*0460*/  IMAD.WIDE.U32 R40, R73, c[0x0][0x198], RZ ;  /* 0x0000660049287a25 */ /* 0x000fe200078e00ff */
[----:B------:R-:W-:-:S02]  /*0470*/  ISETP.NE.AND.EX P1, PT, RZ, c[0x0][0x34c], PT, P1 ;  /* 0x0000d300ff007a0c */ /* 0x000fc40003f25310 */
[----:B------:R-:W-:Y:S01]  /*0480*/  @P2 MOV R39, 0x8 ;  /* 0x0000000800272802 */ /* 0x000fe20000000f00 */
[----:B------:R-:W-:Y:S01]  /*0490*/  @P2 IMAD R0, R64, c[0x0][0x164], R73 ;  /* 0x0000590040002a24 */ /* 0x000fe200078e0249 */
[----:B------:R-:W-:Y:S01]  /*04a0*/  LEA.HI.X R52, R9, c[0x0][0x30c], R52, 0x2, P4 ;  /* 0x0000c30009347a11 */ /* 0x000fe200020f1434 */
[C---:B------:R-:W-:Y:S02]  /*04b0*/  IMAD R69, R73.reuse, c[0x0][0x1bc], R4 ;  /* 0x00006f0049457a24 */ /* 0x040fe400078e0204 */
[----:B------:R-:W-:Y:S02]  /*04c0*/  @P2 IMAD R0, R0, c[0x0][0x174], RZ ;  /* 0x00005d0000002a24 */ /* 0x000fe400078e02ff */
[----:B------:R-:W-:Y:S01]  /*04d0*/  IMAD R67, R73, c[0x0][0x2ac], R6 ;  /* 0x0000ab0049437a24 */ /* 0x000fe200078e0206 */
[----:B------:R-:W-:Y:S01]  /*04e0*/  IADD3 R69, R47, R69, RZ ;  /* 0x000000452f457210 */ /* 0x000fe20007ffe0ff */
[----:B------:R-:W-:Y:S01]  /*04f0*/  @P2 IMAD R0, R0, c[0x0][0x16c], RZ ;  /* 0x00005b0000002a24 */ /* 0x000fe200078e02ff */
[C---:B------:R-:W-:Y:S01]  /*0500*/  @P0 LEA R36, P4, R73.reuse, c[0x0][0x328], 0x2 ;  /* 0x0000ca0049240a11 */ /* 0x040fe200078810ff */
[C---:B------:R-:W-:Y:S01]  /*0510*/  IMAD R65, R73.reuse, c[0x0][0x28c], R8 ;  /* 0x0000a30049417a24 */ /* 0x040fe200078e0208 */
[C---:B------:R-:W-:Y:S01]  /*0520*/  @P1 LEA R2, P5, R73.reuse, c[0x0][0x348], 0x2 ;  /* 0x0000d20049021a11 */ /* 0x040fe200078a10ff */
[C---:B------:R-:W-:Y:S01]  /*0530*/  IMAD R63, R73.reuse, c[0x0][0x19c], R10 ;  /* 0x00006700493f7a24 */ /* 0x040fe200078e020a */
[C-C-:B------:R-:W-:Y:S01]  /*0540*/  @P0 LEA.HI.X R37, R73.reuse, c[0x0][0x32c], R70.reuse, 0x2, P4 ;  /* 0x0000cb0049250a11 */ /* 0x140fe200020f1446 */
[----:B------:R-:W-:Y:S01]  /*0550*/  @P2 IMAD.WIDE R38, R0, R39, c[0x0][0x260] ;  /* 0x0000980000262625 */ /* 0x000fe200078e0227 */
[----:B------:R-:W-:Y:S01]  /*0560*/  @P1 LEA.HI.X R3, R73, c[0x0][0x34c], R70, 0x2, P5 ;  /* 0x0000d30049031a11 */ /* 0x000fe200028f1446 */
[----:B------:R-:W-:Y:S01]  /*0570*/  @!P2 CS2R R38, SRZ ;  /* 0x000000000026a805 */ /* 0x000fe2000001ff00 */
[----:B------:R-:W-:-:S02]  /*0580*/  IADD3 R67, R45, R67, RZ ;  /* 0x000000432d437210 */ /* 0x000fc40007ffe0ff */
[----:B------:R-:W-:Y:S02]  /*0590*/  IADD3 R65, R43, R65, RZ ;  /* 0x000000412b417210 */ /* 0x000fe40007ffe0ff */
[----:B------:R-:W-:Y:S01]  /*05a0*/  IADD3 R63, R41, R63, RZ ;  /* 0x0000003f293f7210 */ /* 0x000fe20007ffe0ff */
[----:B------:R-:W-:Y:S05]  /*05b0*/  @!P3 BRA `(.L_x_7364) ;  /* 0x000033e00000b947 */ /* 0x000fea0003800000 */
[----:B------:R-:W-:Y:S01]  /*05c0*/  IMAD R0, R70, c[0x0][0x180], RZ ;  /* 0x0000600046007a24 */ /* 0x000fe200078e02ff */
[----:B------:R-:W0:Y:S01]  /*05d0*/  S2R R61, SR_TID.X ;  /* 0x00000000003d7919 */ /* 0x000e220000002100 */
[C---:B------:R-:W-:Y:S01]  /*05e0*/  IMAD.WIDE.U32 R58, R73.reuse, c[0x0][0x180], RZ ;  /* 0x00006000493a7a25 */ /* 0x040fe200078e00ff */
[----:B------:R-:W-:Y:S02]  /*05f0*/  LEA R50, P1, R40, c[0x0][0x228], 0x2 ;  /* 0x00008a0028327a11 */ /* 0x000fe400078210ff */
[----:B------:R-:W-:Y:S01]  /*0600*/  MOV R49, c[0x0][0x174] ;  /* 0x00005d0000317a02 */ /* 0x000fe20000000f00 */
[----:B------:R-:W-:Y:S01]  /*0610*/  IMAD R5, R73, c[0x0][0x184], R0 ;  /* 0x0000610049057a24 */ /* 0x000fe200078e0200 */
[----:B------:R-:W-:-:S02]  /*0620*/  LEA R60, P0, R58, c[0x0][0x220], 0x2 ;  /* 0x000088003a3c7a11 */ /* 0x000fc400078010ff */
[----:B------:R-:W-:Y:S02]  /*0630*/  MOV R71, RZ ;  /* 0x000000ff00477202 */ /* 0x000fe40000000f00 */
[----:B------:R-:W-:Y:S02]  /*0640*/  IADD3 R5, R59, R5, RZ ;  /* 0x000000053b057210 */ /* 0x000fe40007ffe0ff */
[----:B------:R-:W1:Y:S01]  /*0650*/  S2R R59, SR_LANEID ;  /* 0x00000000003b7919 */ /* 0x000e620000000000 */
[----:B------:R-:W-:Y:S02]  /*0660*/  MOV R75, RZ ;  /* 0x000000ff004b7202 */ /* 0x000fe40000000f00 */
[----:B------:R-:W-:Y:S02]  /*0670*/  LEA.HI.X R58, R58, c[0x0][0x224], R5, 0x2, P0 ;  /* 0x000089003a3a7a11 */ /* 0x000fe400000f1405 */
[----:B------:R-:W-:Y:S02]  /*0680*/  LEA R51, P0, R46, c[0x0][0x230], 0x2 ;  /* 0x00008c002e337a11 */ /* 0x000fe400078010ff */
[----:B------:R-:W-:-:S02]  /*0690*/  LEA.HI.X R0, R40, c[0x0][0x22c], R63, 0x2, P1 ;  /* 0x00008b0028007a11 */ /* 0x000fc400008f143f */
[----:B------:R-:W-:Y:S02]  /*06a0*/  LEA.HI.X R48, R46, c[0x0][0x234], R69, 0x2, P0 ;  /* 0x00008d002e307a11 */ /* 0x000fe400000f1445 */
[----:B0-----:R-:W-:Y:S02]  /*06b0*/  LOP3.LUT R104, R61, 0x1f, RZ, 0xc0, !PT ;  /* 0x0000001f3d687812 */ /* 0x001fe400078ec0ff */
.L_x_7387:
[----:B0-----:R-:W-:Y:S01]  /*06c0*/  SHF.L.U32 R4, R61, 0x1, RZ ;  /* 0x000000013d047819 */ /* 0x001fe200000006ff */
[----:B------:R-:W-:Y:S03]  /*06d0*/  BAR.SYNC.DEFER_BLOCKING 0x0 ;  /* 0x0000000000007b1d */ /* 0x000fe60000010000 */
[----:B------:R-:W-:-:S04]  /*06e0*/  LOP3.LUT R4, R4, 0xffffffc0, RZ, 0xc0, !PT ;  /* 0xffffffc004047812 */ /* 0x000fc800078ec0ff */
[----:B------:R-:W-:-:S04]  /*06f0*/  LOP3.LUT R4, R4, 0x1f, R61, 0xf8, !PT ;  /* 0x0000001f04047812 */ /* 0x000fc800078ef83d */
[----:B------:R-:W-:Y:S02]  /*0700*/  SHF.R.S32.HI R5, RZ, 0x1f, R4 ;  /* 0x0000001fff057819 */ /* 0x000fe40000011404 */
[C---:B------:R-:W-:Y:S02]  /*0710*/  SHF.L.U32 R78, R4.reuse, 0x4, RZ ;  /* 0x00000004044e7819 */ /* 0x040fe400000006ff */
[----:B------:R-:W-:Y:S02]  /*0720*/  SHF.L.U64.HI R19, R4, 0x4, R5 ;  /* 0x0000000404137819 */ /* 0x000fe40000010205 */
[----:B------:R-:W-:-:S04]  /*0730*/  IADD3 R16, P0, R57, R78, RZ ;  /* 0x0000004e39107210 */ /* 0x000fc80007f1e0ff */
        /* <DEDUP_REMOVED lines=19> */
[----:B------:R-:W1:Y:S04]  /*0870*/  LDS.128 R12, [R72+0x10] ;  /* 0x00001000480c7984 */ /* 0x000e680000000c00 */
[----:B------:R-:W2:Y:S04]  /*0880*/  LDS.128 R16, [R72] ;  /* 0x0000000048107984 */ /* 0x000ea80000000c00 */
[----:B------:R-:W-:Y:S06]  /*0890*/  BAR.SYNC.DEFER_BLOCKING 0x0 ;  /* 0x0000000000007b1d */ /* 0x000fec0000010000 */
[----:B0-----:R-:W3:Y:S04]  /*08a0*/  LDG.E.128 R20, [R78.64] ;  /* 0x000000064e147981 */ /* 0x001ee8000c1e1d00 */
[----:B------:R-:W4:Y:S01]  /*08b0*/  LDG.E.128 R24, [R78.64+0x200] ;  /* 0x000200064e187981 */ /* 0x000f22000c1e1d00 */
[----:B------:R-:W-:Y:S01]  /*08c0*/  MOV R74, c[0x0][0x16c] ;  /* 0x00005b00004a7a02 */ /* 0x000fe20000000f00 */
[----:B------:R-:W-:Y:S01]  /*08d0*/  BSSY B0, `(.L_x_7365) ;  /* 0x0000034000007945 */ /* 0x000fe20003800000 */
[----:B-1---5:R-:W-:-:S02]  /*08e0*/  FADD.FTZ R81, R12, R66 ;  /* 0x000000420c517221 */ /* 0x022fc40000010000 */
[----:B------:R-:W-:Y:S01]  /*08f0*/  ISETP.GE.AND P5, PT, R74, 0x1, PT ;  /* 0x000000014a00780c */ /* 0x000fe20003fa6270 */
[--C-:B------:R-:W-:Y:S02]  /*0900*/  FADD.FTZ R74, R13, R66.reuse ;  /* 0x000000420d4a7221 */ /* 0x100fe40000010000 */
        /* <DEDUP_REMOVED lines=11> */
[----:B---3--:R0:W-:Y:S04]  /*09c0*/  STS.128 [R59.X16], R20 ;  /* 0x000000143b007388 */ /* 0x0081e8000000cc00 */
[----:B----4-:R0:W-:Y:S01]  /*09d0*/  STS.128 [R59.X16+0x200], R24 ;  /* 0x000200183b007388 */ /* 0x0101e2000000cc00 */
[----:B------:R-:W-:-:S06]  /*09e0*/  NOP ;  /* 0x0000000000007918 */ /* 0x000fcc0000000000 */
[----:B------:R0:W1:Y:S04]  /*09f0*/  LDS.128 R28, [R72+0x10] ;  /* 0x00001000481c7984 */ /* 0x0000680000000c00 */
[----:B------:R0:W2:Y:S01]  /*0a00*/  LDS.128 R32, [R72] ;  /* 0x0000000048207984 */ /* 0x0000a20000000c00 */
        /* <DEDUP_REMOVED lines=15> */
[C---:B------:R-:W-:Y:S02]  /*0b00*/  FFMA.FTZ R14, R13.reuse, R14, -0.13229703903198242188 ;  /* 0xbe0778e00d0e7423 */ /* 0x040fe4000001000e */
        /* <DEDUP_REMOVED lines=16> */
.L_x_7366:
[----:B------:R-:W-:Y:S05]  /*0c10*/  BSYNC B0 ;  /* 0x0000000000007941 */ /* 0x000fea0003800000 */
.L_x_7365:
[----:B------:R-:W-:Y:S01]  /*0c20*/  BSSY B0, `(.L_x_7367) ;  /* 0x0000024000007945 */ /* 0x000fe20003800000 */
[----:B------:R-:W-:Y:S01]  /*0c30*/  FSETP.GTU.FTZ.AND P0, PT, R85, 20, PT ;  /* 0x41a000005500780b */ /* 0x000fe20003f1c000 */
[----:B------:R-:W-:Y:S02]  /*0c40*/  FADD.FTZ R84, R19, R66 ;  /* 0x0000004213547221 */ /* 0x000fe40000010000 */
[----:B--2---:R-:W-:Y:S01]  /*0c50*/  FFMA.FTZ R16, R4, R32, R75 ;  /* 0x0000002004107223 */ /* 0x004fe2000001004b */
        /* <DEDUP_REMOVED lines=32> */
.L_x_7368:
[----:B------:R-:W-:Y:S05]  /*0e60*/  BSYNC B0 ;  /* 0x0000000000007941 */ /* 0x000fea0003800000 */
.L_x_7367:
        /* <DEDUP_REMOVED lines=38> */
.L_x_7370:
[----:B------:R-:W-:Y:S05]  /*10d0*/  BSYNC B0 ;  /* 0x0000000000007941 */ /* 0x000fea0003800000 */
.L_x_7369:
        /* <DEDUP_REMOVED lines=33> */
.L_x_7372:
[----:B------:R-:W-:Y:S05]  /*12f0*/  BSYNC B0 ;  /* 0x0000000000007941 */ /* 0x000fea0003800000 */
.L_x_7371:
        /* <DEDUP_REMOVED lines=33> */
.L_x_7374:
[----:B------:R-:W-:Y:S05]  /*1510*/  BSYNC B0 ;  /* 0x0000000000007941 */ /* 0x000fea0003800000 */
.L_x_7373:
        /* <DEDUP_REMOVED lines=33> */
.L_x_7376:
[----:B------:R-:W-:Y:S05]  /*1730*/  BSYNC B0 ;  /* 0x0000000000007941 */ /* 0x000fea0003800000 */
.L_x_7375:
        /* <DEDUP_REMOVED lines=33> */
.L_x_7378:
[----:B------:R-:W-:Y:S05]  /*1950*/  BSYNC B0 ;  /* 0x0000000000007941 */ /* 0x000fea0003800000 */
.L_x_7377:
        /* <DEDUP_REMOVED lines=33> */
.L_x_7380:
[----:B------:R-:W-:Y:S05]  /*1b70*/  BSYNC B0 ;  /* 0x0000000000007941 */ /* 0x000fea0003800000 */
.L_x_7379:
[----:B0-----:R-:W-:Y:S01]  /*1b80*/  FFMA.FTZ R21, R7, R35, R16 ;  /* 0x0000002307157223 */ /* 0x001fe20000010010 */
[----:B------:R-:W-:Y:S01]  /*1b90*/  BAR.SYNC.DEFER_BLOCKING 0x0 ;  /* 0x0000000000007b1d */ /* 0x000fe20000010000 */
[----:B------:R-:W-:Y:S01]  /*1ba0*/  CS2R R18, SRZ ;  /* 0x0000000000127805 */ /* 0x000fe2000001ff00 */
[----:B------:R-:W-:Y:S01]  /*1bb0*/  CS2R R16, SRZ ;  /* 0x0000000000107805 */ /* 0x000fe2000001ff00 */
[----:B-1----:R-:W-:Y:S02]  /*1bc0*/  FFMA.FTZ R22, R8, R28, R21 ;  /* 0x0000001c08167223 */ /* 0x002fe40000010015 */
        /* <DEDUP_REMOVED lines=12> */
[C---:B------:R-:W-:Y:S01]  /*1c90*/  IADD3 R15, R49.reuse, -0x1, RZ ;  /* 0xffffffff310f7810 */ /* 0x040fe20007ffe0ff */
[----:B------:R-:W-:Y:S01]  /*1ca0*/  HFMA2.MMA R127, -RZ, RZ, 0, 0 ;  /* 0x00000000ff7f7435 */ /* 0x000fe200000001ff */
[----:B------:R-:W-:Y:S01]  /*1cb0*/  IADD3 R77, R49, -0x2, RZ ;  /* 0xfffffffe314d7810 */ /* 0x000fe20007ffe0ff */
[----:B------:R-:W-:Y:S01]  /*1cc0*/  HFMA2.MMA R94, -RZ, RZ, 0, 0 ;  /* 0x00000000ff5e7435 */ /* 0x000fe200000001ff */
[----:B------:R-:W-:Y:S01]  /*1cd0*/  LEA.HI R76, R15, R15, RZ, 0x1 ;  /* 0x0000000f0f4c7211 */ /* 0x000fe200078f08ff */
[----:B------:R-:W-:Y:S01]  /*1ce0*/  UMOV UR4, URZ ;  /* 0x0000003f00047c82 */ /* 0x000fe20008000000 */
[----:B------:R-:W-:Y:S01]  /*1cf0*/  MOV R91, R58 ;  /* 0x0000003a005b7202 */ /* 0x000fe20000000f00 */
[----:B------:R-:W-:Y:S01]  /*1d00*/  IMAD R77, R77, c[0x0][0x16c], RZ ;  /* 0x00005b004d4d7a24 */ /* 0x000fe200078e02ff */
[----:B------:R-:W-:-:S02]  /*1d10*/  LOP3.LUT R76, R76, 0xfffffe, RZ, 0xc0, !PT ;  /* 0x00fffffe4c4c7812 */ /* 0x000fc400078ec0ff */
[----:B------:R-:W-:Y:S01]  /*1d20*/  MOV R90, R50 ;  /* 0x00000032005a7202 */ /* 0x000fe20000000f00 */
[----:B------:R-:W-:Y:S01]  /*1d30*/  IMAD.WIDE R88, R77, 0x8, R38 ;  /* 0x000000084d587825 */ /* 0x000fe200078e0226 */
[----:B------:R-:W-:Y:S02]  /*1d40*/  IADD3 R76, R15, -R76, RZ ;  /* 0x8000004c0f4c7210 */ /* 0x000fe40007ffe0ff */
[----:B------:R-:W-:Y:S02]  /*1d50*/  MOV R93, R0 ;  /* 0x00000000005d7202 */ /* 0x000fe40000000f00 */
[----:B------:R-:W-:Y:S02]  /*1d60*/  MOV R86, R88 ;  /* 0x0000005800567202 */ /* 0x000fe40000000f00 */
[----:B------:R-:W-:Y:S02]  /*1d70*/  MOV R88, R60 ;  /* 0x0000003c00587202 */ /* 0x000fe40000000f00 */
[----:B------:R-:W-:-:S02]  /*1d80*/  MOV R92, R51 ;  /* 0x00000033005c7202 */ /* 0x000fc40000000f00 */
[----:B------:R-:W-:Y:S02]  /*1d90*/  MOV R95, R48 ;  /* 0x00000030005f7202 */ /* 0x000fe40000000f00 */
[----:B------:R-:W-:Y:S02]  /*1da0*/  MOV R15, RZ ;  /* 0x000000ff000f7202 */ /* 0x000fe40000000f00 */
[----:B------:R-:W-:Y:S02]  /*1db0*/  SHF.L.U32 R96, R76, 0x8, RZ ;  /* 0x000000084c607819 */ /* 0x000fe400000006ff */
.L_x_7386:
[----:B------:R-:W-:Y:S02]  /*1dc0*/  MOV R76, R88 ;  /* 0x00000058004c7202 */ /* 0x000fe40000000f00 */
[----:B------:R-:W-:-:S05]  /*1dd0*/  MOV R77, R91 ;  /* 0x0000005b004d7202 */ /* 0x000fca0000000f00 */
[----:B------:R0:W2:Y:S01]  /*1de0*/  LDG.E R78, [R76.64] ;  /* 0x000000064c4e7981 */ /* 0x0000a2000c1e1900 */
[----:B------:R-:W-:Y:S02]  /*1df0*/  ISETP.GT.AND P0, PT, R49, 0x1, PT ;  /* 0x000000013100780c */ /* 0x000fe40003f04270 */
        /* <DEDUP_REMOVED lines=9> */
[----:B------:R-:W-:Y:S02]  /*1e90*/  ISETP.NE.AND P2, PT, R61, 0x1f, PT ;  /* 0x0000001f3d00780c */ /* 0x000fe40003f45270 */
[----:B------:R-:W-:Y:S02]  /*1ea0*/  ISETP.EQ.AND P0, PT, R104, RZ, P0 ;  /* 0x000000ff6800720c */ /* 0x000fe40000702270 */
[----:B------:R-:W-:-:S11]  /*1eb0*/  MOV R105, RZ ;  /* 0x000000ff00697202 */ /* 0x000fd60000000f00 */
[----:B0-----:R-:W-:Y:S02]  /*1ec0*/  @P0 MOV R76, R86 ;  /* 0x00000056004c0202 */ /* 0x001fe40000000f00 */
[----:B------:R-:W-:Y:S01]  /*1ed0*/  @P0 MOV R77, R89 ;  /* 0x00000059004d0202 */ /* 0x000fe20000000f00 */
[----:B------:R-:W-:Y:S01]  /*1ee0*/  BSSY B0, `(.L_x_7382) ;  /* 0x0000027000007945 */ /* 0x000fe20003800000 */
        /* <DEDUP_REMOVED lines=8> */
[C---:B------:R-:W-:Y:S02]  /*1f70*/  FMUL.FTZ R103, R106.reuse, R82 ;  /* 0x000000526a677220 */ /* 0x040fe40000410000 */
[----:B0-----:R-:W-:-:S03]  /*1f80*/  FMUL.FTZ R79, R106, R80 ;  /* 0x000000506a4f7220 */ /* 0x001fc60000410000 */
[----:B------:R0:W1:Y:S01]  /*1f90*/  @P2 LDS R126, [R61.X4+0xe6c] ;  /* 0x000e6c003d7e2984 */ /* 0x0000620000004800 */
[C---:B------:R-:W-:Y:S02]  /*1fa0*/  FMUL.FTZ R101, R106.reuse, R84 ;  /* 0x000000546a657220 */ /* 0x040fe40000410000 */
[C---:B------:R-:W-:Y:S01]  /*1fb0*/  FMUL.FTZ R100, R106.reuse, R81 ;  /* 0x000000516a647220 */ /* 0x040fe20000410000 */
[----:B------:R2:W5:Y:S01]  /*1fc0*/  @P0 LDG.E R105, [R76.64+0x4] ;  /* 0x000004064c690981 */ /* 0x000562000c1e1900 */
[C---:B------:R-:W-:Y:S01]  /*1fd0*/  FMUL.FTZ R97, R106.reuse, R74 ;  /* 0x0000004a6a617220 */ /* 0x040fe20000410000 */
        /* <DEDUP_REMOVED lines=9> */
[----:B------:R-:W-:Y:S02]  /*2070*/  FMUL.FTZ R115, R31, R119 ;  /* 0x000000771f737220 */ /* 0x000fe40000410000 */
[----:B------:R-:W-:Y:S02]  /*2080*/  FMUL.FTZ R118, R106, R85 ;  /* 0x000000556a767220 */ /* 0x000fe40000410000 */
        /* <DEDUP_REMOVED lines=12> */
.L_x_7383:
[----:B-123--:R-:W-:Y:S05]  /*2150*/  BSYNC B0 ;  /* 0x0000000000007941 */ /* 0x00efea0003800000 */
.L_x_7382:
[----:B0-----:R-:W-:Y:S01]  /*2160*/  FMUL.FTZ R76, R79, R126 ;  /* 0x0000007e4f4c7220 */ /* 0x001fe20000410000 */
[----:B------:R-:W0:Y:S01]  /*2170*/  MUFU.EX2 R118, R118 ;  /* 0x0000007600767308 */ /* 0x000e220000000800 */
[-C--:B------:R-:W-:Y:S01]  /*2180*/  FMUL.FTZ R122, R28, R119.reuse ;  /* 0x000000771c7a7220 */ /* 0x080fe20000410000 */
        /* <DEDUP_REMOVED lines=15> */
[C---:B------:R-:W-:Y:S02]  /*2280*/  FFMA.FTZ R110, R101.reuse, R107, R128 ;  /* 0x0000006b656e7223 */ /* 0x040fe40000010080 */
[----:B------:R-:W-:Y:S02]  /*2290*/  FMUL.FTZ R107, R101, R106 ;  /* 0x0000006a656b7220 */ /* 0x000fe40000410000 */
[----:B------:R-:W-:Y:S02]  /*22a0*/  FMUL.FTZ R77, R98, R103 ;  /* 0x00000067624d7220 */ /* 0x000fe40000410000 */
[C---:B0-----:R-:W-:Y:S02]  /*22b0*/  FFMA.FTZ R106, R118.reuse, R76, R109 ;  /* 0x0000004c766a7223 */ /* 0x041fe4000001006d */
[----:B------:R-:W-:-:S02]  /*22c0*/  FFMA.FTZ R114, R118, R110, R119 ;  /* 0x0000006e76727223 */ /* 0x000fc40000010077 */
[C---:B------:R-:W-:Y:S02]  /*22d0*/  FMUL.FTZ R110, R118.reuse, R107 ;  /* 0x0000006b766e7220 */ /* 0x040fe40000410000 */
[----:B------:R-:W-:Y:S02]  /*22e0*/  FMUL.FTZ R76, R118, R77 ;  /* 0x0000004d764c7220 */ /* 0x000fe40000410000 */
[----:B------:R-:W-:Y:S02]  /*22f0*/  FFMA.FTZ R112, R101, R106, R102 ;  /* 0x0000006a65707223 */ /* 0x000fe40000010066 */
[C---:B------:R-:W-:Y:S02]  /*2300*/  FFMA.FTZ R107, R103.reuse, R114, R124 ;  /* 0x00000072676b7223 */ /* 0x040fe4000001007c */
[----:B------:R-:W-:Y:S02]  /*2310*/  FMUL.FTZ R111, R8, R81 ;  /* 0x00000051086f7220 */ /* 0x000fe40000410000 */
[----:B------:R-:W-:Y:S01]  /*2320*/  FMUL.FTZ R106, R103, R110 ;  /* 0x0000006e676a7220 */ /* 0x000fe20000410000 */
[----:B------:R-:W0:Y:S01]  /*2330*/  SHFL.DOWN PT, R123, R107, 0x1, 0x1f ;  /* 0x08201f006b7b7f89 */ /* 0x000e2200000e0000 */
[----:B------:R-:W-:-:S02]  /*2340*/  FMUL.FTZ R77, R101, R76 ;  /* 0x0000004c654d7220 */ /* 0x000fc40000410000 */
[----:B------:R-:W-:Y:S01]  /*2350*/  FMUL.FTZ R110, R9, R74 ;  /* 0x0000004a096e7220 */ /* 0x000fe20000410000 */
[----:B------:R-:W1:Y:S01]  /*2360*/  SHFL.DOWN PT, R121, R106, 0x1, 0x1f ;  /* 0x08201f006a797f89 */ /* 0x000e6200000e0000 */
        /* <DEDUP_REMOVED lines=10> */
[C---:B0-----:R-:W-:Y:S01]  /*2410*/  @P0 FFMA.FTZ R107, R106.reuse, R123, R107 ;  /* 0x0000007b6a6b0223 */ /* 0x041fe2000001006b */
[----:B------:R-:W0:Y:S01]  /*2420*/  SHFL.UP PT, R76, R129, 0x1, RZ ;  /* 0x04200000814c7989 */ /* 0x000e2200000e00ff */
[----:B-1----:R-:W-:Y:S01]  /*2430*/  @P0 FMUL.FTZ R106, R106, R121 ;  /* 0x000000796a6a0220 */ /* 0x002fe20000410000 */
[----:B------:R-:W-:-:S02]  /*2440*/  ISETP.GE.AND P0, PT, R59, 0x1, PT ;  /* 0x000000013b00780c */ /* 0x000fc40003f06270 */
        /* <DEDUP_REMOVED lines=17> */
[----:B------:R-:W-:Y:S02]  /*2560*/  ISETP.GE.AND P0, PT, R49, c[0x0][0x174], PT ;  /* 0x00005d0031007a0c */ /* 0x000fe40003f06270 */
[----:B--2---:R-:W-:Y:S01]  /*2570*/  @!P3 FFMA.FTZ R107, R106, R131, R107 ;  /* 0x000000836a6bb223 */ /* 0x004fe2000001006b */
[----:B------:R-:W1:Y:S01]  /*2580*/  SHFL.UP PT, R121, R130, 0x4, RZ ;  /* 0x0480000082797989 */ /* 0x000e6200000e00ff */
[----:B------:R-:W-:Y:S01]  /*2590*/  ISETP.EQ.AND P0, PT, R104, RZ, !P0 ;  /* 0x000000ff6800720c */ /* 0x000fe20004702270 */
[----:B---3--:R-:W-:Y:S01]  /*25a0*/  @!P3 FMUL.FTZ R106, R106, R125 ;  /* 0x0000007d6a6ab220 */ /* 0x008fe20000410000 */
[----:B------:R-:W-:Y:S01]  /*25b0*/  ISETP.GE.AND P3, PT, R59, 0x4, PT ;  /* 0x000000043b00780c */ /* 0x000fe20003f66270 */
[----:B------:R-:W2:Y:S01]  /*25c0*/  SHFL.DOWN PT, R131, R107, 0x8, 0x1f ;  /* 0x09001f006b837f89 */ /* 0x000ea200000e0000 */
[----:B------:R-:W-:-:S03]  /*25d0*/  MOV R77, RZ ;  /* 0x000000ff004d7202 */ /* 0x000fc60000000f00 */
[----:B------:R-:W3:Y:S06]  /*25e0*/  SHFL.DOWN PT, R125, R106, 0x8, 0x1f ;  /* 0x09001f006a7d7f89 */ /* 0x000eec00000e0000 */
[----:B------:R-:W-:Y:S01]  /*25f0*/  @P0 LDS.64 R76, [UR4+0xee8] ;  /* 0x000ee804ff4c0984 */ /* 0x000fe20008000a00 */
        /* <DEDUP_REMOVED lines=15> */
[----:B--2---:R-:W-:-:S03]  /*26f0*/  @!P3 FFMA.FTZ R107, R106, R131, R107 ;  /* 0x000000836a6bb223 */ /* 0x004fc6000001006b */
[----:B-----5:R-:W-:Y:S01]  /*2700*/  SHFL.IDX PT, R131, R105, RZ, 0x1f ;  /* 0x00001fff69837589 */ /* 0x020fe200000e0000 */
[----:B---3--:R-:W-:-:S03]  /*2710*/  @!P3 FMUL.FTZ R106, R106, R125 ;  /* 0x0000007d6a6ab220 */ /* 0x008fc60000410000 */
[----:B------:R-:W-:Y:S04]  /*2720*/  SHFL.IDX PT, R125, R77, RZ, 0x1f ;  /* 0x00001fff4d7d7589 */ /* 0x000fe800000e0000 */
[----:B------:R-:W-:Y:S04]  /*2730*/  SHFL.DOWN PT, R133, R107, 0x1, 0x1f ;  /* 0x08201f006b857f89 */ /* 0x000fe800000e0000 */
[----:B------:R-:W2:Y:S01]  /*2740*/  SHFL.DOWN PT, R132, R106, 0x1, 0x1f ;  /* 0x08201f006a847f89 */ /* 0x000ea200000e0000 */
[----:B0-----:R-:W-:-:S03]  /*2750*/  @P0 FFMA.FTZ R129, R130, R123, R129 ;  /* 0x0000007b82810223 */ /* 0x001fc60000010081 */
[----:B------:R-:W-:Y:S01]  /*2760*/  SHFL.IDX PT, R107, R107, RZ, 0x1f ;  /* 0x00001fff6b6b7589 */ /* 0x000fe200000e0000 */
[----:B-1----:R-:W-:Y:S01]  /*2770*/  @P0 FMUL.FTZ R130, R130, R121 ;  /* 0x0000007982820220 */ /* 0x002fe20000410000 */
[----:B------:R-:W-:Y:S02]  /*2780*/  ISETP.GT.AND P0, PT, R59, 0x1e, PT ;  /* 0x0000001e3b00780c */ /* 0x000fe40003f04270 */
[----:B------:R-:W-:Y:S04]  /*2790*/  SHFL.UP PT, R129, R129, 0x1, RZ ;  /* 0x0420000081817989 */ /* 0x000fe800000e00ff */
[----:B------:R-:W0:Y:S04]  /*27a0*/  SHFL.UP PT, R130, R130, 0x1, RZ ;  /* 0x0420000082827989 */ /* 0x000e2800000e00ff */
[----:B------:R-:W1:Y:S01]  /*27b0*/  SHFL.IDX PT, R106, R106, RZ, 0x1f ;  /* 0x00001fff6a6a7589 */ /* 0x000e6200000e0000 */
[----:B--2---:R-:W-:Y:S01]  /*27c0*/  @P2 FFMA.FTZ R125, R132, R125, R133 ;  /* 0x0000007d847d2223 */ /* 0x004fe20000010085 */
[----:B------:R-:W-:-:S03]  /*27d0*/  ISETP.NE.AND P2, PT, R61, RZ, PT ;  /* 0x000000ff3d00720c */ /* 0x000fc60003f45270 */
        /* <DEDUP_REMOVED lines=10> */
[C---:B------:R-:W-:Y:S02]  /*2880*/  FFMA.FTZ R122, R118.reuse, R98, R109 ;  /* 0x00000062767a7223 */ /* 0x040fe4000001006d */
[----:B------:R-:W-:Y:S02]  /*2890*/  FFMA.FTZ R119, R118, R105, R119 ;  /* 0x0000006976777223 */ /* 0x000fe40000010077 */
[----:B------:R-:W-:Y:S02]  /*28a0*/  FFMA.FTZ R109, R32, R131, RZ ;  /* 0x00000083206d7223 */ /* 0x000fe400000100ff */
[----:B------:R-:W-:Y:S02]  /*28b0*/  FFMA.FTZ R103, R103, R119, R124 ;  /* 0x0000007767677223 */ /* 0x000fe4000001007c */
[----:B------:R-:W-:-:S02]  /*28c0*/  FADD.FTZ R113, -R108, R98 ;  /* 0x000000626c717221 */ /* 0x000fc40000010100 */
[----:B------:R-:W-:Y:S02]  /*28d0*/  FFMA.FTZ R116, R101, R122, R102 ;  /* 0x0000007a65747223 */ /* 0x000fe40000010066 */
[----:B------:R-:W-:Y:S02]  /*28e0*/  FFMA.FTZ R109, R33, R98, R109 ;  /* 0x00000062216d7223 */ /* 0x000fe4000001006d */
[-C--:B------:R-:W-:Y:S02]  /*28f0*/  FFMA.FTZ R98, R4, -R87.reuse, R131 ;  /* 0x8000005704627223 */ /* 0x080fe40000010083 */
[----:B------:R-:W-:Y:S02]  /*2900*/  FMUL.FTZ R101, R103, R87 ;  /* 0x0000005767657220 */ /* 0x000fe40000410000 */
[----:B------:R-:W-:Y:S02]  /*2910*/  FFMA.FTZ R124, R100, R116, R111 ;  /* 0x00000074647c7223 */ /* 0x000fe4000001006f */
[----:B------:R-:W-:-:S02]  /*2920*/  FMUL.FTZ R100, R119, R82 ;  /* 0x0000005277647220 */ /* 0x000fc40000410000 */
[----:B------:R-:W-:Y:S02]  /*2930*/  FFMA.FTZ R118, R101, R98, RZ ;  /* 0x0000006265767223 */ /* 0x000fe400000100ff */
[----:B------:R-:W-:Y:S02]  /*2940*/  FFMA.FTZ R120, R34, R122, R109 ;  /* 0x0000007a22787223 */ /* 0x000fe4000001006d */
[-C--:B------:R-:W-:Y:S02]  /*2950*/  FFMA.FTZ R108, R6, -R85.reuse, R122 ;  /* 0x80000055066c7223 */ /* 0x080fe4000001007a */
[----:B------:R-:W-:Y:S02]  /*2960*/  FMUL.FTZ R109, R105, R85 ;  /* 0x00000055696d7220 */ /* 0x000fe40000410000 */
[----:B------:R-:W-:Y:S02]  /*2970*/  FFMA.FTZ R118, R100, R113, R118 ;  /* 0x0000007164767223 */ /* 0x000fe40000010076 */
[----:B------:R-:W-:-:S02]  /*2980*/  FADD.FTZ R111, -R102, R116 ;  /* 0x00000074666f7221 */ /* 0x000fc40000010100 */
[----:B------:R-:W-:Y:S02]  /*2990*/  FFMA.FTZ R129, R35, R116, R120 ;  /* 0x0000007423817223 */ /* 0x000fe40000010078 */
[----:B------:R-:W-:Y:S02]  /*29a0*/  FMUL.FTZ R102, R117, R84 ;  /* 0x0000005475667220 */ /* 0x000fe40000410000 */
[----:B------:R-:W-:Y:S02]  /*29b0*/  FFMA.FTZ R118, R109, R108, R118 ;  /* 0x0000006c6d767223 */ /* 0x000fe40000010076 */
[-C--:B------:R-:W-:Y:S02]  /*29c0*/  FFMA.FTZ R116, R97, R124.reuse, R110 ;  /* 0x0000007c61747223 */ /* 0x080fe4000001006e */
[----:B------:R-:W-:Y:S02]  /*29d0*/  FFMA.FTZ R120, R28, R124, R129 ;  /* 0x0000007c1c787223 */ /* 0x000fe40000010081 */
[----:B------:R-:W-:-:S02]  /*29e0*/  FFMA.FTZ R129, R8, -R81, R124 ;  /* 0x8000005108817223 */ /* 0x000fc4000001007c */
[----:B------:R-:W-:Y:S02]  /*29f0*/  FMUL.FTZ R97, R123, R81 ;  /* 0x000000517b617220 */ /* 0x000fe40000410000 */
[----:B------:R-:W-:Y:S02]  /*2a00*/  FFMA.FTZ R118, R102, R111, R118 ;  /* 0x0000006f66767223 */ /* 0x000fe40000010076 */
[----:B------:R-:W-:Y:S02]  /*2a10*/  FADD.FTZ R133, -R110, R116 ;  /* 0x000000746e857221 */ /* 0x000fe40000010100 */
[----:B------:R-:W-:Y:S02]  /*2a20*/  FFMA.FTZ R124, R99, R116, R114 ;  /* 0x00000074637c7223 */ /* 0x000fe40000010072 */
[----:B------:R-:W-:Y:S02]  /*2a30*/  FMUL.FTZ R110, R125, R74 ;  /* 0x0000004a7d6e7220 */ /* 0x000fe40000410000 */
[----:B------:R-:W-:-:S02]  /*2a40*/  FFMA.FTZ R131, R97, R129, R118 ;  /* 0x0000008161837223 */ /* 0x000fc40000010076 */
[-C--:B------:R-:W-:Y:S02]  /*2a50*/  FMUL.FTZ R99, R121, R83.reuse ;  /* 0x0000005379637220 */ /* 0x080fe40000410000 */
[----:B------:R-:W-:Y:S02]  /*2a60*/  FFMA.FTZ R79, R79, R124, R112 ;  /* 0x0000007c4f4f7223 */ /* 0x000fe40000010070 */
[----:B------:R-:W-:Y:S02]  /*2a70*/  FFMA.FTZ R122, R10, -R83, R124 ;  /* 0x800000530a7a7223 */ /* 0x000fe4000001007c */
[----:B------:R-:W-:Y:S02]  /*2a80*/  FFMA.FTZ R118, R110, R133, R131 ;  /* 0x000000856e767223 */ /* 0x000fe40000010083 */
[----:B------:R-:W-:Y:S02]  /*2a90*/  FFMA.FTZ R131, R29, R116, R120 ;  /* 0x000000741d837223 */ /* 0x000fe40000010078 */
[----:B------:R-:W-:-:S02]  /*2aa0*/  FMUL.FTZ R114, R115, R80 ;  /* 0x0000005073727220 */ /* 0x000fc40000410000 */
[----:B------:R-:W-:Y:S02]  /*2ab0*/  FADD.FTZ R137, -R112, R79 ;  /* 0x0000004f70897221 */ /* 0x000fe40000010100 */
[----:B------:R-:W-:Y:S02]  /*2ac0*/  FFMA.FTZ R135, R99, R122, R118 ;  /* 0x0000007a63877223 */ /* 0x000fe40000010076 */
[----:B------:R-:W-:Y:S02]  /*2ad0*/  FFMA.FTZ R112, R30, R124, R131 ;  /* 0x0000007c1e707223 */ /* 0x000fe40000010083 */
[----:B------:R-:W-:Y:S02]  /*2ae0*/  FFMA.FTZ R135, R114, R137, R135 ;  /* 0x0000008972877223 */ /* 0x000fe40000010087 */
[----:B------:R-:W-:Y:S02]  /*2af0*/  FFMA.FTZ R79, R31, R79, R112 ;  /* 0x0000004f1f4f7223 */ /* 0x000fe40000010070 */
[C---:B-1----:R-:W-:Y:S01]  /*2b00*/  FFMA.FTZ R77, R106.reuse, R77, R107 ;  /* 0x0000004d6a4d7223 */ /* 0x042fe2000001006b */
        /* <DEDUP_REMOVED lines=8> */
[----:B------:R-:W-:Y:S02]  /*2b90*/  FMUL.FTZ R107, R107, R122 ;  /* 0x0000007a6b6b7220 */ /* 0x000fe40000410000 */
[----:B------:R-:W-:-:S02]  /*2ba0*/  FMUL.FTZ R106, R106, R111 ;  /* 0x0000006f6a6a7220 */ /* 0x000fc40000410000 */
[----:B------:R-:W-:Y:S02]  /*2bb0*/  FFMA.FTZ R107, R10, R121, R107 ;  /* 0x000000790a6b7223 */ /* 0x000fe4000001006b */
[----:B------:R-:W-:Y:S02]  /*2bc0*/  FFMA.FTZ R129, R8, R123, R129 ;  /* 0x0000007b08817223 */ /* 0x000fe40000010081 */
        /* <DEDUP_REMOVED lines=66> */
.L_x_7385:
[----:B0-----:R-:W-:Y:S05]  /*2ff0*/  BSYNC B0 ;  /* 0x0000000000007941 */ /* 0x001fea0003800000 */
.L_x_7384:
        /* <DEDUP_REMOVED lines=21> */
.L_x_7381:
[----:B------:R-:W-:Y:S01]  /*3150*/  BAR.SYNC.DEFER_BLOCKING 0x0 ;  /* 0x0000000000007b1d */ /* 0x000fe20000010000 */
[----:B------:R-:W-:-:S04]  /*3160*/  SHF.L.U32 R4, R61, 0x1, RZ ;  /* 0x000000013d047819 */ /* 0x000fc800000006ff */
[----:B------:R-:W-:-:S04]  /*3170*/  LOP3.LUT R4, R4, 0xffffffc0, RZ, 0xc0, !PT ;  /* 0xffffffc004047812 */ /* 0x000fc800078ec0ff */
[----:B------:R-:W-:-:S04]  /*3180*/  LOP3.LUT R80, R4, 0x1f, R61, 0xf8, !PT ;  /* 0x0000001f04507812 */ /* 0x000fc800078ef83d */
[----:B------:R-:W-:Y:S02]  /*3190*/  SHF.R.S32.HI R81, RZ, 0x1f, R80 ;  /* 0x0000001fff517819 */ /* 0x000fe40000011450 */
[----:B------:R-:W-:-:S04]  /*31a0*/  LEA R76, P0, R80, R55, 0x4 ;  /* 0x00000037504c7211 */ /* 0x000fc800078020ff */
[----:B------:R-:W-:-:S05]  /*31b0*/  LEA.HI.X R77, R80, R54, R81, 0x4, P0 ;  /* 0x00000036504d7211 */ /* 0x000fca00000f2451 */
[----:B------:R0:W2:Y:S04]  /*31c0*/  LDG.E.128 R4, [R76.64] ;  /* 0x000000064c047981 */ /* 0x0000a8000c1e1d00 */
[----:B------:R0:W3:Y:S01]  /*31d0*/  LDG.E.128 R8, [R76.64+0x200] ;  /* 0x000200064c087981 */ /* 0x0000e2000c1e1d00 */
[----:B------:R-:W-:Y:S02]  /*31e0*/  IADD3 R74, R49, -0x1, RZ ;  /* 0xffffffff314a7810 */ /* 0x000fe40007ffe0ff */
[C---:B------:R-:W-:Y:S02]  /*31f0*/  SHF.L.U64.HI R81, R80.reuse, 0x4, R81 ;  /* 0x0000000450517819 */ /* 0x040fe40000010251 */
[----:B------:R-:W-:Y:S01]  /*3200*/  SHF.L.U32 R80, R80, 0x4, RZ ;  /* 0x0000000450507819 */ /* 0x000fe200000006ff */
[----:B0-----:R-:W-:-:S04]  /*3210*/  IMAD R77, R62, c[0x0][0x2d8], RZ ;  /* 0x0000b6003e4d7a24 */ /* 0x001fc800078e02ff */
[----:B------:R-:W-:Y:S01]  /*3220*/  IMAD R77, R64, c[0x0][0x2dc], R77 ;  /* 0x0000b700404d7a24 */ /* 0x000fe200078e024d */
[----:B--2---:R-:W-:Y:S04]  /*3230*/  STS.128 [R59.X16], R4 ;  /* 0x000000043b007388 */ /* 0x004fe8000000cc00 */
[----:B---3--:R0:W-:Y:S01]  /*3240*/  STS.128 [R59.X16+0x200], R8 ;  /* 0x000200083b007388 */ /* 0x0081e2000000cc00 */
[----:B------:R-:W-:-:S06]  /*3250*/  NOP ;  /* 0x0000000000007918 */ /* 0x000fcc0000000000 */
[----:B------:R-:W1:Y:S04]  /*3260*/  LDS.128 R28, [R72+0x10] ;  /* 0x00001000481c7984 */ /* 0x000e680000000c00 */
[----:B------:R-:W2:Y:S04]  /*3270*/  LDS.128 R32, [R72] ;  /* 0x0000000048207984 */ /* 0x000ea80000000c00 */
[----:B------:R-:W-:Y:S01]  /*3280*/  BAR.SYNC.DEFER_BLOCKING 0x0 ;  /* 0x0000000000007b1d */ /* 0x000fe20000010000 */
[----:B0-----:R-:W-:-:S04]  /*3290*/  IMAD R8, R70, c[0x0][0x2e0], RZ ;  /* 0x0000b80046087a24 */ /* 0x001fc800078e02ff */
[----:B------:R-:W-:Y:S01]  /*32a0*/  IMAD R11, R73, c[0x0][0x2e4], R8 ;  /* 0x0000b900490b7a24 */ /* 0x000fe200078e0208 */
[----:B------:R0:W-:Y:S04]  /*32b0*/  STS.128 [R72], R24 ;  /* 0x0000001848007388 */ /* 0x0001e80000000c00 */
[----:B------:R-:W-:Y:S01]  /*32c0*/  STS.128 [R72+0x10], R20 ;  /* 0x0000101448007388 */ /* 0x000fe20000000c00 */
[--C-:B-1----:R-:W-:Y:S01]  /*32d0*/  FADD.FTZ R78, R28, R66.reuse ;  /* 0x000000421c4e7221 */ /* 0x102fe20000010000 */
[----:B------:R-:W-:Y:S01]  /*32e0*/  SHF.L.U32 R28, R74, 0x8, RZ ;  /* 0x000000084a1c7819 */ /* 0x000fe200000006ff */
[--C-:B------:R-:W-:Y:S02]  /*32f0*/  FADD.FTZ R79, R29, R66.reuse ;  /* 0x000000421d4f7221 */ /* 0x100fe40000010000 */
[--C-:B------:R-:W-:Y:S01]  /*3300*/  FADD.FTZ R10, R30, R66.reuse ;  /* 0x000000421e0a7221 */ /* 0x100fe20000010000 */
[----:B------:R-:W-:Y:S01]  /*3310*/  FSETP.GTU.FTZ.AND P5, PT, R78, 20, PT ;  /* 0x41a000004e00780b */ /* 0x000fe20003fbc000 */
[----:B------:R-:W-:Y:S01]  /*3320*/  FADD.FTZ R31, R31, R66 ;  /* 0x000000421f1f7221 */ /* 0x000fe20000010000 */
[----:B------:R-:W-:Y:S01]  /*3330*/  SHF.R.S32.HI R29, RZ, 0x1f, R28 ;  /* 0x0000001fff1d7819 */ /* 0x000fe2000001141c */
[--C-:B--2---:R-:W-:Y:S01]  /*3340*/  FADD.FTZ R32, R32, R66.reuse ;  /* 0x0000004220207221 */ /* 0x104fe20000010000 */
[----:B------:R-:W-:Y:S01]  /*3350*/  FSETP.GTU.FTZ.AND P0, PT, R79, 20, PT ;  /* 0x41a000004f00780b */ /* 0x000fe20003f1c000 */
[----:B------:R-:W-:Y:S01]  /*3360*/  FADD.FTZ R33, R33, R66 ;  /* 0x0000004221217221 */ /* 0x000fe20000010000 */
[----:B------:R-:W-:Y:S01]  /*3370*/  FSETP.GTU.FTZ.AND P1, PT, R10, 20, PT ;  /* 0x41a000000a00780b */ /* 0x000fe20003f3c000 */
[----:B------:R-:W-:Y:S01]  /*3380*/  IMAD.WIDE.U32 R4, R64, c[0x0][0x2d8], R28 ;  /* 0x0000b60040047a25 */ /* 0x000fe200078e001c */
[----:B------:R-:W-:-:S02]  /*3390*/  FSETP.GTU.FTZ.AND P2, PT, R31, 20, PT ;  /* 0x41a000001f00780b */ /* 0x000fc40003f5c000 */
[----:B------:R-:W-:Y:S01]  /*33a0*/  FSETP.GTU.FTZ.AND P4, PT, R33, 20, PT ;  /* 0x41a000002100780b */ /* 0x000fe20003f9c000 */
[--C-:B------:R-:W-:Y:S01]  /*33b0*/  FADD.FTZ R34, R34, R66.reuse ;  /* 0x0000004222227221 */ /* 0x100fe20000010000 */
[----:B------:R-:W-:Y:S01]  /*33c0*/  IADD3 R5, R5, R77, RZ ;  /* 0x0000004d05057210 */ /* 0x000fe20007ffe0ff */
[----:B------:R-:W-:Y:S02]  /*33d0*/  @!P5 FMUL.FTZ R6, R78, -1.4426950216293334961 ;  /* 0xbfb8aa3b4e06d820 */ /* 0x000fe40000410000 */
[----:B------:R-:W-:Y:S02]  /*33e0*/  FADD.FTZ R35, R35, R66 ;  /* 0x0000004223237221 */ /* 0x000fe40000010000 */
[----:B------:R-:W-:Y:S02]  /*33f0*/  IMAD.WIDE.U32 R4, R73, c[0x0][0x2e0], R4 ;  /* 0x0000b80049047a25 */ /* 0x000fe400078e0004 */
[----:B------:R-:W1:Y:S02]  /*3400*/  @!P5 MUFU.EX2 R6, R6 ;  /* 0x000000060006d308 */ /* 0x000e640000000800 */
[----:B------:R-:W-:Y:S01]  /*3410*/  @!P0 FMUL.FTZ R7, R79, -1.4426950216293334961 ;  /* 0xbfb8aa3b4f078820 */ /* 0x000fe20000410000 */
[----:B------:R-:W-:Y:S01]  /*3420*/  IADD3 R11, R5, R11, RZ ;  /* 0x0000000b050b7210 */ /* 0x000fe20007ffe0ff */
[----:B------:R-:W-:Y:S01]  /*3430*/  @!P1 FMUL.FTZ R5, R10, -1.4426950216293334961 ;  /* 0xbfb8aa3b0a059820 */ /* 0x000fe20000410000 */
[----:B------:R-:W-:Y:S01]  /*3440*/  LEA R30, P3, R4, c[0x0][0x330], 0x2 ;  /* 0x0000cc00041e7a11 */ /* 0x000fe200078610ff */
[----:B------:R-:W-:-:S02]  /*3450*/  @!P2 FMUL.FTZ R10, R31, -1.4426950216293334961 ;  /* 0xbfb8aa3b1f0aa820 */ /* 0x000fc40000410000 */
[----:B------:R-:W2:Y:S01]  /*3460*/  @!P0 MUFU.EX2 R7, R7 ;  /* 0x0000000700078308 */ /* 0x000ea20000000800 */
[----:B------:R-:W-:Y:S01]  /*3470*/  LEA.HI.X R8, R4, c[0x0][0x334], R11, 0x2, P3 ;  /* 0x0000cd0004087a11 */ /* 0x000fe200018f140b */
[----:B0-----:R-:W-:Y:S01]  /*3480*/  IMAD R25, R62, c[0x0][0x2f8], RZ ;  /* 0x0000be003e197a24 */ /* 0x001fe200078e02ff */
[----:B------:R-:W-:Y:S01]  /*3490*/  FSETP.GTU.FTZ.AND P3, PT, R32, 20, PT ;  /* 0x41a000002000780b */ /* 0x000fe20003f7c000 */
[----:B------:R-:W-:Y:S01]  /*34a0*/  IMAD.WIDE.U32 R28, R64, c[0x0][0x2f8], R28 ;  /* 0x0000be00401c7a25 */ /* 0x000fe200078e001c */
[----:B------:R-:W-:-:S03]  /*34b0*/  IADD3 R30, P6, R30, R80, RZ ;  /* 0x000000501e1e7210 */ /* 0x000fc60007fde0ff */
[----:B-1----:R-:W-:Y:S01]  /*34c0*/  @!P5 FADD.FTZ R6, R6, 1 ;  /* 0x3f8000000606d421 */ /* 0x002fe20000010000 */
[----:B------:R-:W-:Y:S01]  /*34d0*/  IADD3.X R31, R8, R81, RZ, P6, !PT ;  /* 0x00000051081f7210 */ /* 0x000fe200037fe4ff */
[----:B------:R0:W1:Y:S01]  /*34e0*/  @!P1 MUFU.EX2 R11, R5 ;  /* 0x00000005000b9308 */ /* 0x0000620000000800 */
[----:B------:R-:W-:Y:S01]  /*34f0*/  FSETP.GTU.FTZ.AND P6, PT, R35, 20, PT ;  /* 0x41a000002300780b */ /* 0x000fe20003fdc000 */
[----:B------:R-:W-:-:S04]  /*3500*/  IMAD R25, R64, c[0x0][0x2fc], R25 ;  /* 0x0000bf0040197a24 */ /* 0x000fc800078e0219 */
[----:B------:R-:W-:Y:S01]  /*3510*/  @!P3 FMUL.FTZ R4, R32, -1.4426950216293334961 ;  /* 0xbfb8aa3b2004b820 */ /* 0x000fe20000410000 */
[----:B------:R-:W-:Y:S01]  /*3520*/  IADD3 R29, R29, R25, RZ ;  /* 0x000000191d1d7210 */ /* 0x000fe20007ffe0ff */
[----:B------:R-:W3:Y:S01]  /*3530*/  @!P5 MUFU.RCP R9, R6 ;  /* 0x000000060009d308 */ /* 0x000ee20000001000 */
[----:B0-----:R-:W-:Y:S02]  /*3540*/  @!P4 FMUL.FTZ R5, R33, -1.4426950216293334961 ;  /* 0xbfb8aa3b2105c820 */ /* 0x001fe40000410000 */
[----:B--2---:R-:W-:-:S05]  /*3550*/  @!P0 FADD.FTZ R76, R7, 1 ;  /* 0x3f800000074c8421 */ /* 0x004fca0000010000 */
[----:B------:R-:W0:Y:S01]  /*3560*/  @!P3 MUFU.EX2 R8, R4 ;  /* 0x000000040008b308 */ /* 0x000e220000000800 */
[----:B-1----:R-:W-:Y:S02]  /*3570*/  @!P1 FADD.FTZ R77, R11, 1 ;  /* 0x3f8000000b4d9421 */ /* 0x002fe40000010000 */
[----:B---3--:R-:W-:Y:S01]  /*3580*/  @!P5 FMUL.FTZ R12, R12, R9 ;  /* 0x000000090c0cd220 */ /* 0x008fe20000410000 */
[----:B------:R-:W-:-:S04]  /*3590*/  FSETP.GTU.FTZ.AND P5, PT, R34, 20, PT ;  /* 0x41a000002200780b */ /* 0x000fc80003fbc000 */
[----:B------:R1:W2:Y:S01]  /*35a0*/  @!P2 MUFU.EX2 R78, R10 ;  /* 0x0000000a004ea308 */ /* 0x0002a20000000800 */
[----:B0-----:R-:W-:-:S07]  /*35b0*/  @!P3 FADD.FTZ R32, R8, 1 ;  /* 0x3f8000000820b421 */ /* 0x001fce0000010000 */
[----:B------:R0:W3:Y:S01]  /*35c0*/  @!P4 MUFU.EX2 R33, R5 ;  /* 0x000000050021c308 */ /* 0x0000e20000000800 */
[----:B-1----:R-:W-:Y:S01]  /*35d0*/  @!P6 FMUL.FTZ R10, R35, -1.4426950216293334961 ;  /* 0xbfb8aa3b230ae820 */ /* 0x002fe20000410000 */
[----:B------:R-:W-:-:S06]  /*35e0*/  NOP ;  /* 0x0000000000007918 */ /* 0x000fcc0000000000 */
[----:B------:R-:W-:Y:S01]  /*35f0*/  @!P5 FMUL.FTZ R9, R34, -1.4426950216293334961 ;  /* 0xbfb8aa3b2209d820 */ /* 0x000fe20000410000 */
[----:B------:R-:W1:Y:S01]  /*3600*/  @!P6 MUFU.EX2 R35, R10 ;  /* 0x0000000a0023e308 */ /* 0x000e620000000800 */
[----:B0-----:R-:W0:Y:S01]  /*3610*/  LDS.128 R4, [R59.X16] ;  /* 0x000000003b047984 */ /* 0x001e22000000cc00 */
[----:B--2---:R-:W-:Y:S02]  /*3620*/  @!P2 FADD.FTZ R78, R78, 1 ;  /* 0x3f8000004e4ea421 */ /* 0x004fe40000010000 */
[----:B---3--:R-:W-:-:S04]  /*3630*/  @!P4 FADD.FTZ R33, R33, 1 ;  /* 0x3f8000002121c421 */ /* 0x008fc80000010000 */
[----:B------:R2:W3:Y:S01]  /*3640*/  @!P5 MUFU.EX2 R34, R9 ;  /* 0x000000090022d308 */ /* 0x0004e20000000800 */
[----:B-1----:R-:W-:Y:S01]  /*3650*/  @!P6 FADD.FTZ R35, R35, 1 ;  /* 0x3f8000002323e421 */ /* 0x002fe20000010000 */
[----:B--2---:R-:W1:Y:S06]  /*3660*/  LDS.128 R8, [R59.X16+0x200] ;  /* 0x000200003b087984 */ /* 0x004e6c000000cc00 */
[----:B------:R-:W2:Y:S01]  /*3670*/  @!P0 MUFU.RCP R76, R76 ;  /* 0x0000004c004c8308 */ /* 0x000ea20000001000 */
[----:B---3--:R-:W-:-:S07]  /*3680*/  @!P5 FADD.FTZ R34, R34, 1 ;  /* 0x3f8000002222d421 */ /* 0x008fce0000010000 */
[----:B------:R-:W3:Y:S08]  /*3690*/  @!P1 MUFU.RCP R77, R77 ;  /* 0x0000004d004d9308 */ /* 0x000ef00000001000 */
[----:B------:R-:W4:Y:S01]  /*36a0*/  @!P3 MUFU.RCP R79, R32 ;  /* 0x00000020004fb308 */ /* 0x000f220000001000 */
[----:B--2---:R-:W-:Y:S01]  /*36b0*/  @!P0 FMUL.FTZ R13, R13, R76 ;  /* 0x0000004c0d0d8220 */ /* 0x004fe20000410000 */
[----:B0-----:R-:W-:Y:S06]  /*36c0*/  STG.E.128 [R30.64], R4 ;  /* 0x000000041e007986 */ /* 0x001fec000c101d06 */
[----:B------:R-:W0:Y:S01]  /*36d0*/  @!P4 MUFU.RCP R24, R33 ;  /* 0x000000210018c308 */ /* 0x000e220000001000 */
[----:B---3--:R-:W-:Y:S01]  /*36e0*/  @!P1 FMUL.FTZ R14, R14, R77 ;  /* 0x0000004d0e0e9220 */ /* 0x008fe20000410000 */
[----:B------:R-:W-:-:S04]  /*36f0*/  IADD3 R57, P1, R57, -0x400, RZ ;  /* 0xfffffc0039397810 */ /* 0x000fc80007f3e0ff */
[----:B------:R-:W-:Y:S02]  /*3700*/  IADD3.X R56, R56, -0x1, RZ, P1, !PT ;  /* 0xffffffff38387810 */ /* 0x000fe40000ffe4ff */
[----:B------:R-:W2:Y:S01]  /*3710*/  @!P5 MUFU.RCP R21, R34 ;  /* 0x000000220015d308 */ /* 0x000ea20000001000 */
[----:B----4-:R-:W-:Y:S01]  /*3720*/  @!P3 FMUL.FTZ R16, R16, R79 ;  /* 0x0000004f1010b220 */ /* 0x010fe20000410000 */
[----:B------:R-:W-:Y:S02]  /*3730*/  ISETP.GT.AND P3, PT, R49, 0x1, PT ;  /* 0x000000013100780c */ /* 0x000fe40003f64270 */
[----:B------:R-:W-:Y:S01]  /*3740*/  MOV R49, R74 ;  /* 0x0000004a00317202 */ /* 0x000fe20000000f00 */
[----:B-1----:R1:W-:Y:S03]  /*3750*/  STG.E.128 [R30.64+0x200], R8 ;  /* 0x000200081e007986 */ /* 0x0023e6000c101d06 */
[----:B------:R-:W3:Y:S01]  /*3760*/  @!P6 MUFU.RCP R20, R35 ;  /* 0x000000230014e308 */ /* 0x000ee20000001000 */
[----:B0-----:R-:W-:-:S07]  /*3770*/  @!P4 FMUL.FTZ R17, R17, R24 ;  /* 0x000000181111c220 */ /* 0x001fce0000410000 */
[----:B------:R-:W0:Y:S01]  /*3780*/  @!P2 MUFU.RCP R78, R78 ;  /* 0x0000004e004ea308 */ /* 0x000e220000001000 */
[----:B--2---:R-:W-:Y:S02]  /*3790*/  @!P5 FMUL.FTZ R18, R18, R21 ;  /* 0x000000151212d220 */ /* 0x004fe40000410000 */
[----:B---3--:R-:W-:Y:S01]  /*37a0*/  @!P6 FMUL.FTZ R19, R19, R20 ;  /* 0x000000141313e220 */ /* 0x008fe20000410000 */
[----:B------:R-:W-:Y:S01]  /*37b0*/  BAR.SYNC.DEFER_BLOCKING 0x0 ;  /* 0x0000000000007b1d */ /* 0x000fe20000010000 */
[----:B-1----:R-:W-:-:S04]  /*37c0*/  IMAD R8, R70, c[0x0][0x300], RZ ;  /* 0x0000c00046087a24 */ /* 0x002fc800078e02ff */
[----:B------:R-:W-:Y:S02]  /*37d0*/  IMAD R11, R73, c[0x0][0x304], R8 ;  /* 0x0000c100490b7a24 */ /* 0x000fe400078e0208 */
[----:B0-----:R-:W-:Y:S01]  /*37e0*/  @!P2 FMUL.FTZ R15, R15, R78 ;  /* 0x0000004e0f0fa220 */ /* 0x001fe20000410000 */
[----:B------:R-:W-:Y:S01]  /*37f0*/  IADD3 R53, P2, R53, -0x400, RZ ;  /* 0xfffffc0035357810 */ /* 0x000fe20007f5e0ff */
[----:B------:R-:W-:-:S03]  /*3800*/  IMAD.WIDE.U32 R8, R73, c[0x0][0x300], R28 ;  /* 0x0000c00049087a25 */ /* 0x000fc600078e001c */
[----:B------:R-:W-:Y:S02]  /*3810*/  IADD3.X R52, R52, -0x1, RZ, P2, !PT ;  /* 0xffffffff34347810 */ /* 0x000fe400017fe4ff */
[----:B------:R-:W-:Y:S02]  /*3820*/  IADD3 R11, R9, R11, RZ ;  /* 0x0000000b090b7210 */ /* 0x000fe40007ffe0ff */
[----:B------:R-:W-:-:S04]  /*3830*/  LEA R9, P0, R8, c[0x0][0x340], 0x2 ;  /* 0x0000d00008097a11 */ /* 0x000fc800078010ff */
[----:B------:R-:W-:Y:S02]  /*3840*/  LEA.HI.X R10, R8, c[0x0][0x344], R11, 0x2, P0 ;  /* 0x0000d100080a7a11 */ /* 0x000fe400000f140b */
[----:B------:R-:W-:Y:S01]  /*3850*/  IADD3 R8, P0, R9, R80, RZ ;  /* 0x0000005009087210 */ /* 0x000fe20007f1e0ff */
[----:B------:R0:W-:Y:S03]  /*3860*/  STS.128 [R72], R16 ;  /* 0x0000001048007388 */ /* 0x0001e60000000c00 */
[----:B------:R-:W-:Y:S01]  /*3870*/  IADD3.X R9, R10, R81, RZ, P0, !PT ;  /* 0x000000510a097210 */ /* 0x000fe200007fe4ff */
[----:B------:R1:W-:Y:S01]  /*3880*/  STS.128 [R72+0x10], R12 ;  /* 0x0000100c48007388 */ /* 0x0003e20000000c00 */
[----:B------:R-:W-:-:S06]  /*3890*/  NOP ;  /* 0x0000000000007918 */ /* 0x000fcc0000000000 */
[----:B------:R-:W2:Y:S01]  /*38a0*/  LDS.128 R4, [R59.X16] ;  /* 0x000000003b047984 */ /* 0x000ea2000000cc00 */
[----:B------:R-:W-:-:S03]  /*38b0*/  IADD3 R55, P0, R55, -0x400, RZ ;  /* 0xfffffc0037377810 */ /* 0x000fc60007f1e0ff */
[----:B------:R-:W3:Y:S01]  /*38c0*/  LDS.128 R20, [R59.X16+0x200] ;  /* 0x000200003b147984 */ /* 0x000ee2000000cc00 */
[----:B0-----:R-:W-:Y:S01]  /*38d0*/  FADD.FTZ R16, R16, R71 ;  /* 0x0000004710107221 */ /* 0x001fe20000010000 */
[----:B------:R-:W-:-:S03]  /*38e0*/  IADD3.X R54, R54, -0x1, RZ, P0, !PT ;  /* 0xffffffff36367810 */ /* 0x000fc600007fe4ff */
[----:B------:R-:W-:-:S04]  /*38f0*/  FADD.FTZ R17, R16, R17 ;  /* 0x0000001110117221 */ /* 0x000fc80000010000 */
[----:B------:R-:W-:-:S04]  /*3900*/  FADD.FTZ R18, R17, R18 ;  /* 0x0000001211127221 */ /* 0x000fc80000010000 */
[----:B------:R-:W-:-:S04]  /*3910*/  FADD.FTZ R19, R18, R19 ;  /* 0x0000001312137221 */ /* 0x000fc80000010000 */
[----:B-1----:R-:W-:-:S04]  /*3920*/  FADD.FTZ R12, R19, R12 ;  /* 0x0000000c130c7221 */ /* 0x002fc80000010000 */
[----:B------:R-:W-:-:S04]  /*3930*/  FADD.FTZ R13, R12, R13 ;  /* 0x0000000d0c0d7221 */ /* 0x000fc80000010000 */
[----:B------:R-:W-:-:S04]  /*3940*/  FADD.FTZ R14, R13, R14 ;  /* 0x0000000e0d0e7221 */ /* 0x000fc80000010000 */
[----:B------:R-:W-:Y:S01]  /*3950*/  FADD.FTZ R71, R14, R15 ;  /* 0x0000000f0e477221 */ /* 0x000fe20000010000 */
[----:B--2---:R0:W-:Y:S04]  /*3960*/  STG.E.128 [R8.64], R4 ;  /* 0x0000000408007986 */ /* 0x0041e8000c101d06 */
[----:B---3--:R0:W-:Y:S01]  /*3970*/  STG.E.128 [R8.64+0x200], R20 ;  /* 0x0002001408007986 */ /* 0x0081e2000c101d06 */
[----:B------:R-:W-:Y:S01]  /*3980*/  @!P3 CALL.REL.NOINC `(.L_x_7364) ;  /* 0x000000100000b944 */ /* 0x000fe20003c00000 */
[----:B------:R-:W-:Y:S05]  /*3990*/  BRA `(.L_x_7387) ;  /* 0xffffcd2000007947 */ /* 0x000fea000383ffff */
.L_x_7364:
[----:B------:R-:W-:Y:S02]  /*39a0*/  ISETP.NE.U32.AND P0, PT, RZ, c[0x0][0x328], PT ;  /* 0x0000ca00ff007a0c */ /* 0x000fe40003f05070 */
[----:B------:R-:W-:Y:S02]  /*39b0*/  ISETP.NE.U32.AND P2, PT, RZ, c[0x0][0x348], PT ;  /* 0x0000d200ff007a0c */ /* 0x000fe40003f45070 */
[----:B------:R-:W-:-:S02]  /*39c0*/  ISETP.NE.AND.EX P1, PT, RZ, c[0x0][0x32c], PT, P0 ;  /* 0x0000cb00ff007a0c */ /* 0x000fc40003f25300 */
        /* <DEDUP_REMOVED lines=21> */
.L_x_7389:
[----:B0-----:R-:W-:Y:S05]  /*3b20*/  BSYNC B0 ;  /* 0x0000000000007941 */ /* 0x001fea0003800000 */
.L_x_7388:
        /* <DEDUP_REMOVED lines=23> */
.L_x_7391:
[----:B------:R-:W1:Y:S02]  /*3ca0*/  S2R R13, SR_TID.X ;  /* 0x00000000000d7919 */ /* 0x000e640000002100 */
.L_x_7392:
[----:B0-----:R-:W-:Y:S05]  /*3cb0*/  BSYNC B0 ;  /* 0x0000000000007941 */ /* 0x001fea0003800000 */
.L_x_7390:
[----:B-1----:R-:W-:-:S13]  /*3cc0*/  ISETP.GE.AND P0, PT, R13, c[0x0][0x16c], PT ;  /* 0x00005b000d007a0c */ /* 0x002fda0003f06270 */
[----:B------:R-:W-:Y:S05]  /*3cd0*/  @P0 EXIT ;  /* 0x000000000000094d */ /* 0x000fea0003800000 */
[----:B------:R-:W-:Y:S02]  /*3ce0*/  IMAD R70, R70, c[0x0][0x2c8], RZ ;  /* 0x0000b20046467a24 */ /* 0x000fe400078e02ff */
[----:B------:R-:W-:-:S04]  /*3cf0*/  IMAD.WIDE.U32 R2, R73, c[0x0][0x2c8], RZ ;  /* 0x0000b20049027a25 */ /* 0x000fc800078e00ff */
[----:B------:R-:W-:-:S05]  /*3d00*/  IMAD R19, R73, c[0x0][0x2cc], R70 ;  /* 0x0000b30049137a24 */ /* 0x000fca00078e0246 */
[----:B------:R-:W-:Y:S02]  /*3d10*/  IADD3 R19, R3, R19, RZ ;  /* 0x0000001303137210 */ /* 0x000fe40007ffe0ff */
.L_x_7393:
[----:B0-----:R-:W0:Y:S01]  /*3d20*/  LDS R15, [R13.X4+0x16e8] ;  /* 0x0016e8000d0f7984 */ /* 0x001e220000004800 */
[----:B------:R-:W-:Y:S01]  /*3d30*/  SHF.R.S32.HI R12, RZ, 0x1f, R13 ;  /* 0x0000001fff0c7819 */ /* 0x000fe2000001140d */
[----:B------:R-:W-:Y:S01]  /*3d40*/  YIELD ;  /* 0x0000000000007946 */ /* 0x000fe20003800000 */
[----:B------:R-:W-:Y:S01]  /*3d50*/  MOV R64, R42 ;  /* 0x0000002a00407202 */ /* 0x000fe20000000f00 */
[----:B------:R-:W1:Y:S01]  /*3d60*/  LDS R17, [R13.X4+0x1ae8] ;  /* 0x001ae8000d117984 */ /* 0x000e620000004800 */
[----:B-----5:R-:W-:Y:S01]  /*3d70*/  MOV R68, R46 ;  /* 0x0000002e00447202 */ /* 0x020fe20000000f00 */
[C---:B------:R-:W-:Y:S02]  /*3d80*/  IMAD R0, R12.reuse, c[0x0][0x290], RZ ;  /* 0x0000a4000c007a24 */ /* 0x040fe400078e02ff */
        /* <DEDUP_REMOVED lines=17> */
[----:B------:R-:W-:-:S04]  /*3ea0*/  IMAD.WIDE.U32 R4, R13, c[0x0][0x2b0], R66 ;  /* 0x0000ac000d047a25 */ /* 0x000fc800078e0042 */
[C---:B------:R-:W-:Y:S01]  /*3eb0*/  IMAD R21, R13.reuse, c[0x0][0x2b4], R14 ;  /* 0x0000ad000d157a24 */ /* 0x040fe200078e020e */
[----:B0-----:R-:W-:Y:S01]  /*3ec0*/  LEA R6, P0, R4, c[0x0][0x318], 0x2 ;  /* 0x0000c60004067a11 */ /* 0x001fe200078010ff */
[----:B------:R-:W-:-:S03]  /*3ed0*/  IMAD.WIDE.U32 R8, R13, c[0x0][0x1a0], R62 ;  /* 0x000068000d087a25 */ /* 0x000fc600078e003e */
[----:B------:R-:W-:Y:S01]  /*3ee0*/  IADD3 R7, R5, R21, RZ ;  /* 0x0000001505077210 */ /* 0x000fe20007ffe0ff */
[----:B------:R-:W-:Y:S01]  /*3ef0*/  IMAD R23, R13, c[0x0][0x1a4], R16 ;  /* 0x000069000d177a24 */ /* 0x000fe200078e0210 */
[----:B--2---:R-:W-:Y:S02]  /*3f00*/  LEA R10, P1, R8, c[0x0][0x228], 0x2 ;  /* 0x00008a00080a7a11 */ /* 0x004fe400078210ff */
[----:B------:R-:W-:Y:S02]  /*3f10*/  LEA.HI.X R7, R4, c[0x0][0x31c], R7, 0x2, P0 ;  /* 0x0000c70004077a11 */ /* 0x000fe400000f1407 */
[----:B------:R-:W-:-:S04]  /*3f20*/  IADD3 R5, R9, R23, RZ ;  /* 0x0000001709057210 */ /* 0x000fc80007ffe0ff */
        /* <DEDUP_REMOVED lines=18> */
.L_x_7394:
        /* <DEDUP_REMOVED lines=11> */
.L_x_9122:


//--------------------- .text._Z25selective_scan_bwd_kernelI32Selective_Scan_bwd_kernel_traitsILi32ELi8ELb1ELb0ELb0ELb1ELb1EffEEv12SSMParamsBwd --------------------------
	.section	.text._Z25selective_scan_bwd_kernelI32Selective_Scan_bwd_kernel_traitsILi32ELi8ELb1ELb0ELb0ELb1ELb1EffEEv12SSMParamsBwd,"ax",@progbits
	.sectioninfo	@"SHI_REGISTERS=123"
	.align	128
        .global         _Z25selective_scan_bwd_kernelI32Selective_Scan_bwd_kernel_traitsILi32ELi8ELb1ELb0ELb0ELb1ELb1EffEEv12SSMParamsBwd
        .type           _Z25selective_scan_bwd_kernelI32Selective_Scan_bwd_kernel_traitsILi32ELi8ELb1ELb0ELb0ELb1ELb1EffEEv12SSMParamsBwd,@function
        .size           _Z25selective_scan_bwd_kernelI32Selective_Scan_bwd_kernel_traitsILi32ELi8ELb1ELb0ELb0ELb1ELb1EffEEv12SSMParamsBwd,(.L_x_9123 - _Z25selective_scan_bwd_kernelI32Selective_Scan_bwd_kernel_traitsILi32ELi8ELb1ELb0ELb0ELb1ELb1EffEEv12SSMParamsBwd)
        .other          _Z25selective_scan_bwd_kernelI32Selective_Scan_bwd_kernel_traitsILi32ELi8ELb1ELb0ELb0ELb1ELb1EffEEv12SSMParamsBwd,@"STO_CUDA_ENTRY STV_DEFAULT"
_Z25selective_scan_bwd_kernelI32Selective_Scan_bwd_kernel_traitsILi32ELi8ELb1ELb0ELb0ELb1ELb1EffEEv12SSMParamsBwd:
.text._Z25selective_scan_bwd_kernelI32Selective_Scan_bwd_kernel_traitsILi32ELi8ELb1ELb0ELb0ELb1ELb1EffEEv12SSMParamsBwd:
        /* <DEDUP_REMOVED lines=21> */
[----:B------:R-:W-:Y:S01]  /*0150*/  IMAD R17, R5, c[0x0][0x1e4], R16 ;  /* 0x0000790005117a24 */ /* 0x000fe200078e0210 */
[----:B------:R-:W-:Y:S01]  /*0160*/  IADD3 R9, R9, R7, RZ ;  /* 0x0000000709097210 */ /* 0x000fe20007ffe0ff */
[----:B------:R-:W-:Y:S01]  /*0170*/  IMAD R18, R6, c[0x0][0x278], RZ ;  /* 0x00009e0006127a24 */ /* 0x000fe200078e02ff */
[----:B------:R-:W-:Y:S01]  /*0180*/  MOV R16, c[0x0][0x174] ;  /* 0x00005d0000107a02 */ /* 0x000fe20000000f00 */
[----:B------:R0:W5:Y:S01]  /*0190*/  @P0 LDG.E R2, [R12.64] ;  /* 0x000000060c020981 */ /* 0x000162000c1e1900 */
[----:B------:R-:W-:Y:S01]  /*01a0*/  IADD3 R11, R11, R17, RZ ;  /* 0x000000110b0b7210 */ /* 0x000fe20007ffe0ff */
[C---:B------:R-:W-:Y:S02]  /*01b0*/  IMAD R17, R3.reuse, c[0x0][0x1d8], RZ ;  /* 0x0000760003117a24 */ /* 0x040fe400078e02ff */
[----:B------:R1:W5:Y:S01]  /*01c0*/  @P1 LDG.E R4, [R14.64] ;  /* 0x000000060e041981 */ /* 0x000362000c1e1900 */
[----:B------:R-:W-:Y:S01]  /*01d0*/  IMAD R19, R3, c[0x0][0x1e8], RZ ;  /* 0x00007a0003137a24 */ /* 0x000fe200078e02ff */
[----:B------:R-:W-:Y:S01]  /*01e0*/  ISETP.NE.U32.AND P0, PT, RZ, c[0x0][0x260], PT ;  /* 0x00009800ff007a0c */ /* 0x000fe20003f05070 */
[----:B------:R-:W-:Y:S01]  /*01f0*/  IMAD.WIDE.U32 R8, R0, c[0x0][0x1d8], R8 ;  /* 0x0000760000087a25 */ /* 0x000fe200078e0008 */
[C---:B------:R-:W-:Y:S01]  /*0200*/  LEA R7, R16.reuse, 0xffffff00, 0x8 ;  /* 0xffffff0010077811 */ /* 0x040fe200078e40ff */
[----:B------:R-:W-:Y:S01]  /*0210*/  CS2R R82, SRZ ;  /* 0x0000000000527805 */ /* 0x000fe2000001ff00 */
[----:B------:R-:W-:Y:S01]  /*0220*/  ISETP.NE.AND.EX P0, PT, RZ, c[0x0][0x264], PT, P0 ;  /* 0x00009900ff007a0c */ /* 0x000fe20003f05300 */
[C---:B0-----:R-:W-:Y:S01]  /*0230*/  IMAD.WIDE.U32 R12, R5.reuse, c[0x0][0x278], RZ ;  /* 0x00009e00050c7a25 */ /* 0x041fe200078e00ff */
[----:B------:R-:W-:Y:S01]  /*0240*/  ISETP.GE.AND P3, PT, R16, 0x1, PT ;  /* 0x000000011000780c */ /* 0x000fe20003f66270 */
[----:B------:R-:W-:Y:S01]  /*0250*/  CS2R R80, SRZ ;  /* 0x0000000000507805 */ /* 0x000fe2000001ff00 */
[----:B------:R-:W-:Y:S01]  /*0260*/  HFMA2.MMA R77, -RZ, RZ, 0, 0 ;  /* 0x00000000ff4d7435 */ /* 0x000fe200000001ff */
[----:B-1----:R-:W-:-:S02]  /*0270*/  IMAD R15, R5, c[0x0][0x27c], R18 ;  /* 0x00009f00050f7a24 */ /* 0x002fc400078e0212 */
[----:B------:R-:W-:-:S03]  /*0280*/  IMAD.WIDE.U32 R10, R0, c[0x0][0x1e8], R10 ;  /* 0x00007a00000a7a25 */ /* 0x000fc600078e000a */
[----:B------:R-:W-:Y:S01]  /*0290*/  IADD3 R13, R13, R15, RZ ;  /* 0x0000000f0d0d7210 */ /* 0x000fe20007ffe0ff */
        /* <DEDUP_REMOVED lines=10> */
[----:B------:R-:W-:-:S02]  /*0340*/  ISETP.NE.U32.AND P1, PT, RZ, c[0x0][0x328], PT ;  /* 0x0000ca00ff007a0c */ /* 0x000fc40003f25070 */
[----:B------:R-:W-:Y:S02]  /*0350*/  ISETP.NE.U32.AND P2, PT, RZ, c[0x0][0x348], PT ;  /* 0x0000d200ff007a0c */ /* 0x000fe40003f45070 */
[----:B------:R-:W-:Y:S02]  /*0360*/  ISETP.NE.AND.EX P1, PT, RZ, c[0x0][0x32c], PT, P1 ;  /* 0x0000cb00ff007a0c */ /* 0x000fe40003f25310 */
[----:B------:R-:W-:Y:S02]  /*0370*/  ISETP.NE.AND.EX P2, PT, RZ, c[0x0][0x34c], PT, P2 ;  /* 0x0000d300ff007a0c */ /* 0x000fe40003f45320 */
[----:B------:R-:W-:Y:S01]  /*0380*/  IADD3 R8, P4, R7, R12, RZ ;  /* 0x0000000c07087210 */ /* 0x000fe20007f9e0ff */
[----:B------:R-:W-:Y:S01]  /*0390*/  @P0 IMAD R7, R5, c[0x0][0x164], R0 ;  /* 0x0000590005070a24 */ /* 0x000fe200078e0200 */
[----:B------:R-:W-:Y:S02]  /*03a0*/  LEA R12, P5, R10, c[0x0][0x248], 0x2 ;  /* 0x000092000a0c7a11 */ /* 0x000fe400078a10ff */
[----:B------:R-:W-:Y:S01]  /*03b0*/  IADD3.X R15, R15, R13, R21, P4, !PT ;  /* 0x0000000d0f0f7210 */ /* 0x000fe200027fe415 */
[----:B------:R-:W-:Y:S01]  /*03c0*/  @P0 IMAD R7, R7, c[0x0][0x174], RZ ;  /* 0x00005d0007070a24 */ /* 0x000fe200078e02ff */
[----:B------:R-:W-:-:S02]  /*03d0*/  LEA R16, P4, R17, c[0x0][0x240], 0x2 ;  /* 0x0000900011107a11 */ /* 0x000fc400078810ff */
[----:B------:R-:W-:Y:S01]  /*03e0*/  @P0 MOV R84, 0x8 ;  /* 0x0000000800540802 */ /* 0x000fe20000000f00 */
[----:B------:R-:W-:Y:S01]  /*03f0*/  @P0 IMAD R7, R7, c[0x0][0x16c], RZ ;  /* 0x00005b0007070a24 */ /* 0x000fe200078e02ff */
        /* <DEDUP_REMOVED lines=9> */
[----:B------:R-:W-:Y:S02]  /*0490*/  @P2 LEA.HI.X R81, R0, c[0x0][0x34c], R3, 0x2, P5 ;  /* 0x0000d30000512a11 */ /* 0x000fe400028f1403 */
[----:B------:R-:W-:Y:S01]  /*04a0*/  MOV R7, RZ ;  /* 0x000000ff00077202 */ /* 0x000fe20000000f00 */
[----:B------:R-:W-:Y:S05]  /*04b0*/  @!P3 BRA `(.L_x_7395) ;  /* 0x00003f400000b947 */ /* 0x000fea0003800000 */
[----:B------:R-:W0:Y:S01]  /*04c0*/  S2R R8, SR_TID.X ;  /* 0x0000000000087919 */ /* 0x000e220000002100 */
[----:B------:R-:W-:Y:S02]  /*04d0*/  MOV R10, R16 ;  /* 0x00000010000a7202 */ /* 0x000fe40000000f00 */
[----:B------:R-:W-:Y:S01]  /*04e0*/  MOV R11, R17 ;  /* 0x00000011000b7202 */ /* 0x000fe20000000f00 */
[----:B------:R-:W1:Y:S01]  /*04f0*/  S2R R9, SR_LANEID ;  /* 0x0000000000097919 */ /* 0x000e620000000000 */
[----:B------:R-:W-:-:S02]  /*0500*/  MOV R16, c[0x0][0x174] ;  /* 0x00005d0000107a02 */ /* 0x000fc40000000f00 */
[----:B------:R-:W-:Y:S02]  /*0510*/  MOV R77, RZ ;  /* 0x000000ff004d7202 */ /* 0x000fe40000000f00 */
[C---:B0-----:R-:W-:Y:S02]  /*0520*/  SHF.L.U32 R7, R8.reuse, 0x1, RZ ;  /* 0x0000000108077819 */ /* 0x041fe400000006ff */
[----:B------:R-:W-:Y:S02]  /*0530*/  LOP3.LUT R17, R8, 0x1f, RZ, 0xc0, !PT ;  /* 0x0000001f08117812 */ /* 0x000fe400078ec0ff */
[----:B------:R-:W-:-:S04]  /*0540*/  LOP3.LUT R7, R7, 0xffffffc0, RZ, 0xc0, !PT ;  /* 0xffffffc007077812 */ /* 0x000fc800078ec0ff */
[----:B------:R-:W-:Y:S02]  /*0550*/  LOP3.LUT R21, R7, 0x1f, R8, 0xf8, !PT ;  /* 0x0000001f07157812 */ /* 0x000fe400078ef808 */
[----:B------:R-:W-:Y:S02]  /*0560*/  MOV R7, RZ ;  /* 0x000000ff00077202 */ /* 0x000fe40000000f00 */
[----:B-1----:R-:W-:Y:S02]  /*0570*/  SHF.R.S32.HI R22, RZ, 0x1f, R21 ;  /* 0x0000001fff167819 */ /* 0x002fe40000011415 */
.L_x_7419:
[----:B------:R-:W-:Y:S01]  /*0580*/  BAR.SYNC.DEFER_BLOCKING 0x0 ;  /* 0x0000000000007b1d */ /* 0x000fe20000010000 */
[C---:B------:R-:W-:Y:S02]  /*0590*/  SHF.L.U32 R19, R21.reuse, 0x4, RZ ;  /* 0x0000000415137819 */ /* 0x040fe400000006ff */
[----:B------:R-:W-:Y:S02]  /*05a0*/  SHF.L.U64.HI R18, R21, 0x4, R22 ;  /* 0x0000000415127819 */ /* 0x000fe40000010216 */
[----:B------:R-:W-:-:S04]  /*05b0*/  IADD3 R22, P0, R10, R19, RZ ;  /* 0x000000130a167210 */ /* 0x000fc80007f1e0ff */
[----:B------:R-:W-:-:S05]  /*05c0*/  IADD3.X R23, R11, R18, RZ, P0, !PT ;  /* 0x000000120b177210 */ /* 0x000fca00007fe4ff */
[----:B------:R-:W2:Y:S04]  /*05d0*/  LDG.E.128 R32, [R22.64] ;  /* 0x0000000616207981 */ /* 0x000ea8000c1e1d00 */
[----:B------:R-:W3:Y:S01]  /*05e0*/  LDG.E.128 R36, [R22.64+0x200] ;  /* 0x0002000616247981 */ /* 0x000ee2000c1e1d00 */
[----:B------:R-:W-:Y:S02]  /*05f0*/  SHF.L.U32 R20, R9, 0x5, RZ ;  /* 0x0000000509147819 */ /* 0x000fe400000006ff */
[----:B0-----:R-:W-:-:S04]  /*0600*/  IADD3 R40, P0, R12, R19, RZ ;  /* 0x000000130c287210 */ /* 0x001fc80007f1e0ff */
[----:B------:R-:W-:Y:S01]  /*0610*/  IADD3.X R41, R13, R18, RZ, P0, !PT ;  /* 0x000000120d297210 */ /* 0x000fe200007fe4ff */
[----:B--2---:R-:W-:Y:S04]  /*0620*/  STS.128 [R9.X16], R32 ;  /* 0x0000002009007388 */ /* 0x004fe8000000cc00 */
[----:B---3--:R-:W-:Y:S01]  /*0630*/  STS.128 [R9.X16+0x200], R36 ;  /* 0x0002002409007388 */ /* 0x008fe2000000cc00 */
        /* <DEDUP_REMOVED lines=11> */
[----:B------:R-:W0:Y:S04]  /*06f0*/  LDS.128 R36, [R20+0x10] ;  /* 0x0000100014247984 */ /* 0x000e280000000c00 */
[----:B------:R-:W1:Y:S04]  /*0700*/  LDS.128 R32, [R20] ;  /* 0x0000000014207984 */ /* 0x000e680000000c00 */
[----:B------:R-:W-:Y:S06]  /*0710*/  BAR.SYNC.DEFER_BLOCKING 0x0 ;  /* 0x0000000000007b1d */ /* 0x000fec0000010000 */
[----:B------:R2:W3:Y:S04]  /*0720*/  LDG.E.128 R48, [R22.64] ;  /* 0x0000000616307981 */ /* 0x0004e8000c1e1d00 */
[----:B------:R2:W4:Y:S01]  /*0730*/  LDG.E.128 R52, [R22.64+0x200] ;  /* 0x0002000616347981 */ /* 0x000522000c1e1d00 */
[----:B------:R-:W-:Y:S01]  /*0740*/  LEA R78, R16, 0xffffff00, 0x8 ;  /* 0xffffff00104e7811 */ /* 0x000fe200078e40ff */
[----:B------:R-:W-:Y:S01]  /*0750*/  IMAD R40, R6, c[0x0][0x1f0], RZ ;  /* 0x00007c0006287a24 */ /* 0x000fe200078e02ff */
[----:B------:R-:W-:Y:S01]  /*0760*/  BSSY B0, `(.L_x_7396) ;  /* 0x0000042000007945 */ /* 0x000fe20003800000 */
[----:B0----5:R-:W-:Y:S01]  /*0770*/  FADD.FTZ R72, R39, R4 ;  /* 0x0000000427487221 */ /* 0x021fe20000010000 */
[----:B------:R-:W-:Y:S01]  /*0780*/  SHF.R.S32.HI R79, RZ, 0x1f, R78 ;  /* 0x0000001fff4f7819 */ /* 0x000fe2000001144e */
[----:B------:R-:W-:-:S02]  /*0790*/  IMAD R21, R5, c[0x0][0x1f4], R40 ;  /* 0x00007d0005157a24 */ /* 0x000fc400078e0228 */
[----:B-1----:R-:W-:Y:S01]  /*07a0*/  FADD.FTZ R73, R32, R4 ;  /* 0x0000000420497221 */ /* 0x002fe20000010000 */
[----:B------:R-:W-:Y:S01]  /*07b0*/  FSETP.GTU.FTZ.AND P5, PT, R72, 20, PT ;  /* 0x41a000004800780b */ /* 0x000fe20003fbc000 */
[----:B------:R-:W-:-:S03]  /*07c0*/  IMAD.WIDE.U32 R40, R5, c[0x0][0x1f0], R78 ;  /* 0x00007c0005287a25 */ /* 0x000fc600078e004e */
[----:B------:R-:W-:Y:S01]  /*07d0*/  FSETP.GTU.FTZ.AND P6, PT, R73, 20, PT ;  /* 0x41a000004900780b */ /* 0x000fe20003fdc000 */
[--C-:B------:R-:W-:Y:S01]  /*07e0*/  FADD.FTZ R74, R33, R4.reuse ;  /* 0x00000004214a7221 */ /* 0x100fe20000010000 */
[----:B------:R-:W-:Y:S01]  /*07f0*/  IADD3 R57, R41, R21, RZ ;  /* 0x0000001529397210 */ /* 0x000fe20007ffe0ff */
[----:B------:R-:W-:Y:S01]  /*0800*/  IMAD R21, R3, c[0x0][0x1f8], RZ ;  /* 0x00007e0003157a24 */ /* 0x000fe200078e02ff */
[----:B------:R-:W-:Y:S01]  /*0810*/  MOV R56, R40 ;  /* 0x0000002800387202 */ /* 0x000fe20000000f00 */
[----:B------:R-:W-:Y:S01]  /*0820*/  FADD.FTZ R75, R34, R4 ;  /* 0x00000004224b7221 */ /* 0x000fe20000010000 */
[----:B------:R-:W-:Y:S01]  /*0830*/  FSETP.GTU.FTZ.AND P1, PT, R74, 20, PT ;  /* 0x41a000004a00780b */ /* 0x000fe20003f3c000 */
[C---:B------:R-:W-:Y:S02]  /*0840*/  IMAD R21, R0.reuse, c[0x0][0x1fc], R21 ;  /* 0x00007f0000157a24 */ /* 0x040fe400078e0215 */
[----:B--2---:R-:W-:-:S04]  /*0850*/  IMAD.WIDE.U32 R22, R0, c[0x0][0x1f8], R56 ;  /* 0x00007e0000167a25 */ /* 0x004fc800078e0038 */
[--C-:B------:R-:W-:Y:S01]  /*0860*/  FADD.FTZ R76, R35, R4.reuse ;  /* 0x00000004234c7221 */ /* 0x100fe20000010000 */
[----:B------:R-:W-:Y:S01]  /*0870*/  IADD3 R57, R23, R21, RZ ;  /* 0x0000001517397210 */ /* 0x000fe20007ffe0ff */
[--C-:B------:R-:W-:Y:S01]  /*0880*/  FADD.FTZ R21, R36, R4.reuse ;  /* 0x0000000424157221 */ /* 0x100fe20000010000 */
[----:B------:R-:W-:Y:S01]  /*0890*/  LEA R56, P0, R22, c[0x0][0x268], 0x2 ;  /* 0x00009a0016387a11 */ /* 0x000fe200078010ff */
[----:B------:R-:W-:-:S03]  /*08a0*/  FADD.FTZ R23, R38, R4 ;  /* 0x0000000426177221 */ /* 0x000fc60000010000 */
[----:B------:R-:W-:Y:S01]  /*08b0*/  LEA.HI.X R57, R22, c[0x0][0x26c], R57, 0x2, P0 ;  /* 0x00009b0016397a11 */ /* 0x000fe200000f1439 */
[----:B------:R-:W-:Y:S01]  /*08c0*/  FADD.FTZ R22, R37, R4 ;  /* 0x0000000425167221 */ /* 0x000fe20000010000 */
[----:B------:R-:W-:Y:S02]  /*08d0*/  IADD3 R56, P0, R56, R19, RZ ;  /* 0x0000001338387210 */ /* 0x000fe40007f1e0ff */
[----:B------:R-:W-:Y:S02]  /*08e0*/  FSETP.GTU.FTZ.AND P2, PT, R21, 20, PT ;  /* 0x41a000001500780b */ /* 0x000fe40003f5c000 */
[----:B------:R-:W-:Y:S02]  /*08f0*/  IADD3.X R57, R57, R18, RZ, P0, !PT ;  /* 0x0000001239397210 */ /* 0x000fe400007fe4ff */
[----:B------:R-:W-:Y:S02]  /*0900*/  FSETP.GTU.FTZ.AND P3, PT, R22, 20, PT ;  /* 0x41a000001600780b */ /* 0x000fe40003f7c000 */
        /* <DEDUP_REMOVED lines=39> */
.L_x_7397:
[----:B------:R-:W-:Y:S05]  /*0b80*/  BSYNC B0 ;  /* 0x0000000000007941 */ /* 0x000fea0003800000 */
.L_x_7396:
[----:B------:R-:W-:Y:S01]  /*0b90*/  BSSY B0, `(.L_x_7398) ;  /* 0x0000022000007945 */ /* 0x000fe20003800000 */
[----:B------:R-:W-:Y:S01]  /*0ba0*/  FSETP.GTU.FTZ.AND P6, PT, R76, 20, PT ;  /* 0x41a000004c00780b */ /* 0x000fe20003fdc000 */
        /* <DEDUP_REMOVED lines=32> */
.L_x_7399:
[----:B------:R-:W-:Y:S05]  /*0db0*/  BSYNC B0 ;  /* 0x0000000000007941 */ /* 0x000fea0003800000 */
.L_x_7398:
[----:B------:R-:W-:Y:S01]  /*0dc0*/  BSSY B0, `(.L_x_7400) ;  /* 0x0000021000007945 */ /* 0x000fe20003800000 */
        /* <DEDUP_REMOVED lines=32> */
.L_x_7401:
[----:B------:R-:W-:Y:S05]  /*0fd0*/  BSYNC B0 ;  /* 0x0000000000007941 */ /* 0x000fea0003800000 */
.L_x_7400:
        /* <DEDUP_REMOVED lines=33> */
.L_x_7403:
[----:B------:R-:W-:Y:S05]  /*11f0*/  BSYNC B0 ;  /* 0x0000000000007941 */ /* 0x000fea0003800000 */
.L_x_7402:
        /* <DEDUP_REMOVED lines=33> */
.L_x_7405:
[----:B------:R-:W-:Y:S05]  /*1410*/  BSYNC B0 ;  /* 0x0000000000007941 */ /* 0x000fea0003800000 */
.L_x_7404:
        /* <DEDUP_REMOVED lines=33> */
.L_x_7407:
[----:B------:R-:W-:Y:S05]  /*1630*/  BSYNC B0 ;  /* 0x0000000000007941 */ /* 0x000fea0003800000 */
.L_x_7406:
        /* <DEDUP_REMOVED lines=33> */
.L_x_7409:
[----:B------:R-:W-:Y:S05]  /*1850*/  BSYNC B0 ;  /* 0x0000000000007941 */ /* 0x000fea0003800000 */
.L_x_7408:
        /* <DEDUP_REMOVED lines=33> */
.L_x_7411:
[----:B------:R-:W-:Y:S05]  /*1a70*/  BSYNC B0 ;  /* 0x0000000000007941 */ /* 0x000fea0003800000 */
.L_x_7410:
[----:B------:R-:W-:Y:S06]  /*1a80*/  BAR.SYNC.DEFER_BLOCKING 0x0 ;  /* 0x0000000000007b1d */ /* 0x000fec0000010000 */
[----:B------:R-:W3:Y:S04]  /*1a90*/  LDG.E.128 R32, [R56.64] ;  /* 0x0000000638207981 */ /* 0x000ee8000c1e1d00 */
[----:B------:R-:W4:Y:S01]  /*1aa0*/  LDG.E.128 R60, [R56.64+0x200] ;  /* 0x00020006383c7981 */ /* 0x000f22000c1e1d00 */
        /* <DEDUP_REMOVED lines=9> */
[----:B------:R-:W-:Y:S02]  /*1b40*/  LEA.HI.X R37, R36, c[0x0][0x25c], R37, 0x2, P0 ;  /* 0x0000970024257a11 */ /* 0x000fe400000f1425 */
[----:B------:R-:W-:-:S04]  /*1b50*/  IADD3 R64, P0, R64, R19, RZ ;  /* 0x0000001340407210 */ /* 0x000fc80007f1e0ff */
[----:B------:R-:W-:Y:S01]  /*1b60*/  IADD3.X R65, R37, R18, RZ, P0, !PT ;  /* 0x0000001225417210 */ /* 0x000fe200007fe4ff */
[----:B---3--:R-:W-:Y:S04]  /*1b70*/  STS.128 [R9.X16], R32 ;  /* 0x0000002009007388 */ /* 0x008fe8000000cc00 */
[----:B----4-:R-:W-:Y:S01]  /*1b80*/  STS.128 [R9.X16+0x200], R60 ;  /* 0x0002003c09007388 */ /* 0x010fe2000000cc00 */
[----:B------:R-:W-:-:S06]  /*1b90*/  NOP ;  /* 0x0000000000007918 */ /* 0x000fcc0000000000 */
[----:B0-----:R-:W0:Y:S04]  /*1ba0*/  LDS.128 R48, [R20] ;  /* 0x0000000014307984 */ /* 0x001e280000000c00 */
[----:B------:R-:W3:Y:S04]  /*1bb0*/  LDS.128 R52, [R20+0x10] ;  /* 0x0000100014347984 */ /* 0x000ee80000000c00 */
[----:B------:R-:W-:Y:S06]  /*1bc0*/  BAR.SYNC.DEFER_BLOCKING 0x0 ;  /* 0x0000000000007b1d */ /* 0x000fec0000010000 */
[----:B------:R4:W5:Y:S04]  /*1bd0*/  LDG.E.128 R36, [R64.64] ;  /* 0x0000000640247981 */ /* 0x000968000c1e1d00 */
[----:B--2---:R4:W2:Y:S01]  /*1be0*/  LDG.E.128 R56, [R64.64+0x200] ;  /* 0x0002000640387981 */ /* 0x0048a2000c1e1d00 */
[----:B------:R-:W-:Y:S01]  /*1bf0*/  IMAD.WIDE.U32 R86, R5, c[0x0][0x2e8], R78 ;  /* 0x0000ba0005567a25 */ /* 0x000fe200078e004e */
[----:B------:R-:W-:-:S03]  /*1c00*/  MOV R96, c[0x0][0x16c] ;  /* 0x00005b0000607a02 */ /* 0x000fc60000000f00 */
[----:B0-----:R-:W-:Y:S01]  /*1c10*/  FMUL.FTZ R32, R50, -1.4426950216293334961 ;  /* 0xbfb8aa3b32207820 */ /* 0x001fe20000410000 */
[----:B------:R-:W-:Y:S01]  /*1c20*/  ISETP.GE.AND P1, PT, R96, 0x1, PT ;  /* 0x000000016000780c */ /* 0x000fe20003f26270 */
[----:B------:R-:W-:Y:S02]  /*1c30*/  FMUL.FTZ R33, R51, -1.4426950216293334961 ;  /* 0xbfb8aa3b33217820 */ /* 0x000fe40000410000 */
[----:B---3--:R-:W-:Y:S01]  /*1c40*/  FMUL.FTZ R34, R52, -1.4426950216293334961 ;  /* 0xbfb8aa3b34227820 */ /* 0x008fe20000410000 */
[----:B------:R-:W0:Y:S01]  /*1c50*/  MUFU.EX2 R60, R32 ;  /* 0x00000020003c7308 */ /* 0x000e220000000800 */
[----:B------:R-:W-:Y:S02]  /*1c60*/  FMUL.FTZ R66, R48, -1.4426950216293334961 ;  /* 0xbfb8aa3b30427820 */ /* 0x000fe40000410000 */
[----:B------:R-:W-:Y:S02]  /*1c70*/  FMUL.FTZ R67, R49, -1.4426950216293334961 ;  /* 0xbfb8aa3b31437820 */ /* 0x000fe40000410000 */
[----:B------:R-:W-:-:S02]  /*1c80*/  FMUL.FTZ R63, R53, -1.4426950216293334961 ;  /* 0xbfb8aa3b353f7820 */ /* 0x000fc40000410000 */
[----:B----4-:R-:W-:Y:S01]  /*1c90*/  FMUL.FTZ R64, R54, -1.4426950216293334961 ;  /* 0xbfb8aa3b36407820 */ /* 0x010fe20000410000 */
[----:B------:R-:W3:Y:S01]  /*1ca0*/  MUFU.EX2 R61, R33 ;  /* 0x00000021003d7308 */ /* 0x000ee20000000800 */
[----:B------:R-:W-:Y:S02]  /*1cb0*/  FMUL.FTZ R65, R55, -1.4426950216293334961 ;  /* 0xbfb8aa3b37417820 */ /* 0x000fe40000410000 */
[----:B------:R-:W-:-:S04]  /*1cc0*/  IMAD R97, R3, c[0x0][0x2f0], RZ ;  /* 0x0000bc0003617a24 */ /* 0x000fc800078e02ff */
[----:B------:R-:W-:Y:S01]  /*1cd0*/  IMAD R97, R0, c[0x0][0x2f4], R97 ;  /* 0x0000bd0000617a24 */ /* 0x000fe200078e0261 */
[----:B------:R-:W4:Y:S01]  /*1ce0*/  MUFU.EX2 R62, R34 ;  /* 0x00000022003e7308 */ /* 0x000f220000000800 */
[----:B0-----:R-:W-:-:S07]  /*1cf0*/  FADD.FTZ R60, R60, 1 ;  /* 0x3f8000003c3c7421 */ /* 0x001fce0000010000 */
[----:B------:R-:W0:Y:S01]  /*1d00*/  MUFU.EX2 R66, R66 ;  /* 0x0000004200427308 */ /* 0x000e220000000800 */
[----:B---3--:R-:W-:-:S07]  /*1d10*/  FADD.FTZ R90, R61, 1 ;  /* 0x3f8000003d5a7421 */ /* 0x008fce0000010000 */
[----:B------:R-:W3:Y:S01]  /*1d20*/  MUFU.EX2 R67, R67 ;  /* 0x0000004300437308 */ /* 0x000ee20000000800 */
[----:B----4-:R-:W-:-:S07]  /*1d30*/  FADD.FTZ R62, R62, 1 ;  /* 0x3f8000003e3e7421 */ /* 0x010fce0000010000 */
[----:B------:R-:W4:Y:S01]  /*1d40*/  MUFU.EX2 R63, R63 ;  /* 0x0000003f003f7308 */ /* 0x000f220000000800 */
[----:B0-----:R-:W-:Y:S02]  /*1d50*/  FADD.FTZ R66, R66, 1 ;  /* 0x3f80000042427421 */ /* 0x001fe40000010000 */
[----:B---3--:R-:W-:-:S05]  /*1d60*/  FADD.FTZ R67, R67, 1 ;  /* 0x3f80000043437421 */ /* 0x008fca0000010000 */
[----:B------:R0:W-:Y:S01]  /*1d70*/  MUFU.RCP R89, R66 ;  /* 0x0000004200597308 */ /* 0x0001e20000001000 */
[----:B----4-:R-:W-:-:S07]  /*1d80*/  FADD.FTZ R63, R63, 1 ;  /* 0x3f8000003f3f7421 */ /* 0x010fce0000010000 */
[----:B------:R-:W-:Y:S01]  /*1d90*/  MUFU.RCP R88, R67 ;  /* 0x0000004300587308 */ /* 0x000fe20000001000 */
[----:B0-----:R-:W-:-:S07]  /*1da0*/  IMAD R66, R6, c[0x0][0x2e8], RZ ;  /* 0x0000ba0006427a24 */ /* 0x001fce00078e02ff */
[----:B------:R-:W0:Y:S08]  /*1db0*/  MUFU.EX2 R64, R64 ;  /* 0x0000004000407308 */ /* 0x000e300000000800 */
[----:B------:R-:W3:Y:S08]  /*1dc0*/  MUFU.EX2 R65, R65 ;  /* 0x0000004100417308 */ /* 0x000ef00000000800 */
[----:B------:R-:W4:Y:S01]  /*1dd0*/  MUFU.RCP R91, R60 ;  /* 0x0000003c005b7308 */ /* 0x000f220000001000 */
[----:B0-----:R-:W-:-:S07]  /*1de0*/  FADD.FTZ R64, R64, 1 ;  /* 0x3f80000040407421 */ /* 0x001fce0000010000 */
[----:B------:R-:W-:Y:S01]  /*1df0*/  MUFU.RCP R90, R90 ;  /* 0x0000005a005a7308 */ /* 0x000fe20000001000 */
[----:B---3--:R-:W-:-:S07]  /*1e00*/  FADD.FTZ R65, R65, 1 ;  /* 0x3f80000041417421 */ /* 0x008fce0000010000 */
[----:B------:R-:W-:Y:S01]  /*1e10*/  MUFU.RCP R93, R62 ;  /* 0x0000003e005d7308 */ /* 0x000fe20000001000 */
[----:B----4-:R-:W-:-:S04]  /*1e20*/  FADD.FTZ R61, -R91, 1 ;  /* 0x3f8000005b3d7421 */ /* 0x010fc80000010100 */
[----:B------:R-:W-:-:S03]  /*1e30*/  FFMA.FTZ R61, R50, R61, 1 ;  /* 0x3f800000323d7423 */ /* 0x000fc6000001003d */
[----:B------:R-:W0:Y:S08]  /*1e40*/  MUFU.RCP R92, R63 ;  /* 0x0000003f005c7308 */ /* 0x000e300000001000 */
[----:B------:R0:W3:Y:S08]  /*1e50*/  MUFU.RCP R95, R64 ;  /* 0x00000040005f7308 */ /* 0x0000f00000001000 */
[----:B------:R3:W4:Y:S01]  /*1e60*/  MUFU.RCP R94, R65 ;  /* 0x00000041005e7308 */ /* 0x0007220000001000 */
[----:B0-----:R-:W-:-:S04]  /*1e70*/  FADD.FTZ R64, -R92, 1 ;  /* 0x3f8000005c407421 */ /* 0x001fc80000010100 */
[----:B------:R-:W-:Y:S02]  /*1e80*/  FFMA.FTZ R64, R53, R64, 1 ;  /* 0x3f80000035407423 */ /* 0x000fe40000010040 */
[----:B---3--:R-:W-:-:S04]  /*1e90*/  FADD.FTZ R65, -R95, 1 ;  /* 0x3f8000005f417421 */ /* 0x008fc80000010100 */
[----:B------:R-:W-:Y:S01]  /*1ea0*/  FFMA.FTZ R65, R54, R65, 1 ;  /* 0x3f80000036417423 */ /* 0x000fe20000010041 */
[----:B-----5:R-:W-:Y:S04]  /*1eb0*/  STS.128 [R9.X16], R36 ;  /* 0x0000002409007388 */ /* 0x020fe8000000cc00 */
[----:B--2---:R0:W-:Y:S01]  /*1ec0*/  STS.128 [R9.X16+0x200], R56 ;  /* 0x0002003809007388 */ /* 0x0041e2000000cc00 */
[----:B------:R-:W-:-:S06]  /*1ed0*/  NOP ;  /* 0x0000000000007918 */ /* 0x000fcc0000000000 */
[----:B------:R-:W2:Y:S04]  /*1ee0*/  LDS.128 R32, [R20] ;  /* 0x0000000014207984 */ /* 0x000ea80000000c00 */
[----:B------:R-:W3:Y:S01]  /*1ef0*/  LDS.128 R36, [R20+0x10] ;  /* 0x0000100014247984 */ /* 0x000ee20000000c00 */
[----:B0-----:R-:W-:Y:S02]  /*1f00*/  FADD.FTZ R57, -R89, 1 ;  /* 0x3f80000059397421 */ /* 0x001fe40000010100 */
[----:B------:R-:W-:Y:S02]  /*1f10*/  FADD.FTZ R58, -R88, 1 ;  /* 0x3f800000583a7421 */ /* 0x000fe40000010100 */
[----:B------:R-:W-:Y:S02]  /*1f20*/  FFMA.FTZ R57, R48, R57, 1 ;  /* 0x3f80000030397423 */ /* 0x000fe40000010039 */
        /* <DEDUP_REMOVED lines=11> */
[----:B------:R-:W-:Y:S02]  /*1fe0*/  FMUL.FTZ R59, R43, R35 ;  /* 0x000000232b3b7220 */ /* 0x000fe40000410000 */
[----:B------:R-:W-:-:S02]  /*1ff0*/  FADD.FTZ R61, -R93, 1 ;  /* 0x3f8000005d3d7421 */ /* 0x000fc40000010100 */
[----:B-1-3--:R-:W-:Y:S02]  /*2000*/  FMUL.FTZ R62, R44, R36 ;  /* 0x000000242c3e7220 */ /* 0x00afe40000410000 */
[----:B------:R-:W-:Y:S02]  /*2010*/  FMUL.FTZ R63, R45, R37 ;  /* 0x000000252d3f7220 */ /* 0x000fe40000410000 */
[----:B------:R-:W-:Y:S02]  /*2020*/  FFMA.FTZ R60, R51, R60, 1 ;  /* 0x3f800000333c7423 */ /* 0x000fe4000001003c */
[----:B------:R-:W-:Y:S02]  /*2030*/  FMUL.FTZ R59, R90, R59 ;  /* 0x0000003b5a3b7220 */ /* 0x000fe40000410000 */
[----:B------:R-:W-:Y:S02]  /*2040*/  FFMA.FTZ R61, R52, R61, 1 ;  /* 0x3f800000343d7423 */ /* 0x000fe4000001003d */
[----:B------:R-:W-:-:S02]  /*2050*/  FMUL.FTZ R62, R93, R62 ;  /* 0x0000003e5d3e7220 */ /* 0x000fc40000410000 */
[----:B------:R-:W-:Y:S02]  /*2060*/  FMUL.FTZ R63, R92, R63 ;  /* 0x0000003f5c3f7220 */ /* 0x000fe40000410000 */
[----:B------:R-:W-:Y:S01]  /*2070*/  FMUL.FTZ R59, R59, R60 ;  /* 0x0000003c3b3b7220 */ /* 0x000fe20000410000 */
[----:B------:R-:W-:Y:S01]  /*2080*/  BAR.SYNC.DEFER_BLOCKING 0x0 ;  /* 0x0000000000007b1d */ /* 0x000fe20000010000 */
[----:B------:R-:W-:Y:S02]  /*2090*/  FMUL.FTZ R60, R62, R61 ;  /* 0x0000003d3e3c7220 */ /* 0x000fe40000410000 */
[----:B------:R-:W-:Y:S02]  /*20a0*/  FMUL.FTZ R61, R63, R64 ;  /* 0x000000403f3d7220 */ /* 0x000fe40000410000 */
[----:B------:R-:W-:Y:S02]  /*20b0*/  FMUL.FTZ R62, R46, R38 ;  /* 0x000000262e3e7220 */ /* 0x000fe40000410000 */
[----:B----4-:R-:W-:-:S02]  /*20c0*/  FADD.FTZ R64, -R94, 1 ;  /* 0x3f8000005e407421 */ /* 0x010fc40000010100 */
[----:B------:R-:W-:Y:S02]  /*20d0*/  FMUL.FTZ R63, R47, R39 ;  /* 0x000000272f3f7220 */ /* 0x000fe40000410000 */
[----:B------:R-:W-:Y:S02]  /*20e0*/  FMUL.FTZ R62, R95, R62 ;  /* 0x0000003e5f3e7220 */ /* 0x000fe40000410000 */
[----:B------:R-:W-:Y:S02]  /*20f0*/  FFMA.FTZ R64, R55, R64, 1 ;  /* 0x3f80000037407423 */ /* 0x000fe40000010040 */
[----:B------:R-:W-:Y:S02]  /*2100*/  FMUL.FTZ R63, R94, R63 ;  /* 0x0000003f5e3f7220 */ /* 0x000fe40000410000 */
[----:B------:R-:W-:Y:S02]  /*2110*/  FMUL.FTZ R62, R62, R65 ;  /* 0x000000413e3e7220 */ /* 0x000fe40000410000 */
[----:B------:R-:W-:-:S02]  /*2120*/  FMUL.FTZ R63, R63, R64 ;  /* 0x000000403f3f7220 */ /* 0x000fc40000410000 */
[----:B------:R-:W-:Y:S02]  /*2130*/  IMAD R65, R5, c[0x0][0x2ec], R66 ;  /* 0x0000bb0005417a24 */ /* 0x000fe400078e0242 */
[----:B------:R-:W-:Y:S01]  /*2140*/  FMUL.FTZ R95, R54, R95 ;  /* 0x0000005f365f7220 */ /* 0x000fe20000410000 */
[----:B------:R0:W-:Y:S01]  /*2150*/  STS.128 [R20], R56 ;  /* 0x0000003814007388 */ /* 0x0001e20000000c00 */
[----:B------:R-:W-:Y:S01]  /*2160*/  FMUL.FTZ R94, R55, R94 ;  /* 0x0000005e375e7220 */ /* 0x000fe20000410000 */
[----:B------:R-:W-:Y:S01]  /*2170*/  IADD3 R87, R87, R65, RZ ;  /* 0x0000004157577210 */ /* 0x000fe20007ffe0ff */
[----:B------:R-:W-:Y:S01]  /*2180*/  FMUL.FTZ R89, R48, R89 ;  /* 0x0000005930597220 */ /* 0x000fe20000410000 */
[----:B------:R-:W-:Y:S01]  /*2190*/  STS.128 [R20+0x10], R60 ;  /* 0x0000103c14007388 */ /* 0x000fe20000000c00 */
[----:B------:R-:W-:-:S06]  /*21a0*/  NOP ;  /* 0x0000000000007918 */ /* 0x000fcc0000000000 */
[----:B------:R-:W1:Y:S01]  /*21b0*/  LDS.128 R64, [R9.X16] ;  /* 0x0000000009407984 */ /* 0x000e62000000cc00 */
[----:B------:R-:W-:-:S03]  /*21c0*/  IMAD.WIDE.U32 R86, R0, c[0x0][0x2f0], R86 ;  /* 0x0000bc0000567a25 */ /* 0x000fc600078e0056 */
[----:B------:R-:W2:Y:S01]  /*21d0*/  LDS.128 R68, [R9.X16+0x200] ;  /* 0x0002000009447984 */ /* 0x000ea2000000cc00 */
[----:B------:R-:W-:Y:S01]  /*21e0*/  FMUL.FTZ R92, R53, R92 ;  /* 0x0000005c355c7220 */ /* 0x000fe20000410000 */
[----:B------:R-:W-:Y:S01]  /*21f0*/  IADD3 R87, R87, R97, RZ ;  /* 0x0000006157577210 */ /* 0x000fe20007ffe0ff */
[----:B------:R-:W-:Y:S01]  /*2200*/  FMUL.FTZ R88, R49, R88 ;  /* 0x0000005831587220 */ /* 0x000fe20000410000 */
[----:B0-----:R-:W-:Y:S01]  /*2210*/  LEA R56, P0, R86, c[0x0][0x338], 0x2 ;  /* 0x0000ce0056387a11 */ /* 0x001fe200078010ff */
[----:B------:R-:W-:Y:S02]  /*2220*/  FMUL.FTZ R53, R40, R89 ;  /* 0x0000005928357220 */ /* 0x000fe40000410000 */
[----:B------:R-:W-:Y:S01]  /*2230*/  FMUL.FTZ R93, R52, R93 ;  /* 0x0000005d345d7220 */ /* 0x000fe20000410000 */
[----:B------:R-:W-:Y:S01]  /*2240*/  LEA.HI.X R87, R86, c[0x0][0x33c], R87, 0x2, P0 ;  /* 0x0000cf0056577a11 */ /* 0x000fe200000f1457 */
[----:B------:R-:W-:Y:S01]  /*2250*/  FMUL.FTZ R91, R50, R91 ;  /* 0x0000005b325b7220 */ /* 0x000fe20000410000 */
[----:B------:R-:W-:Y:S01]  /*2260*/  IADD3 R54, P2, R56, R19, RZ ;  /* 0x0000001338367210 */ /* 0x000fe20007f5e0ff */
[----:B------:R-:W-:Y:S01]  /*2270*/  FMUL.FTZ R90, R51, R90 ;  /* 0x0000005a335a7220 */ /* 0x000fe20000410000 */
[----:B------:R-:W-:Y:S01]  /*2280*/  ISETP.NE.U32.AND P0, PT, RZ, c[0x0][0x270], PT ;  /* 0x00009c00ff007a0c */ /* 0x000fe20003f05070 */
[----:B------:R-:W-:Y:S01]  /*2290*/  FMUL.FTZ R52, R41, R88 ;  /* 0x0000005829347220 */ /* 0x000fe20000410000 */
[----:B------:R-:W-:Y:S01]  /*22a0*/  IADD3.X R55, R87, R18, RZ, P2, !PT ;  /* 0x0000001257377210 */ /* 0x000fe200017fe4ff */
[----:B------:R-:W-:Y:S01]  /*22b0*/  FFMA.FTZ R77, R24, R53, R77 ;  /* 0x00000035184d7223 */ /* 0x000fe2000001004d */
[----:B------:R-:W-:Y:S01]  /*22c0*/  ISETP.NE.AND.EX P0, PT, RZ, c[0x0][0x274], PT, P0 ;  /* 0x00009d00ff007a0c */ /* 0x000fe20003f05300 */
[----:B------:R-:W-:-:S02]  /*22d0*/  FMUL.FTZ R49, R44, R93 ;  /* 0x0000005d2c317220 */ /* 0x000fc40000410000 */
[----:B------:R-:W-:Y:S02]  /*22e0*/  FMUL.FTZ R48, R45, R92 ;  /* 0x0000005c2d307220 */ /* 0x000fe40000410000 */
[----:B------:R-:W-:Y:S02]  /*22f0*/  FMUL.FTZ R51, R46, R95 ;  /* 0x0000005f2e337220 */ /* 0x000fe40000410000 */
[----:B------:R-:W-:Y:S02]  /*2300*/  FMUL.FTZ R50, R47, R94 ;  /* 0x0000005e2f327220 */ /* 0x000fe40000410000 */
[----:B------:R-:W-:Y:S02]  /*2310*/  FMUL.FTZ R57, R42, R91 ;  /* 0x0000005b2a397220 */ /* 0x000fe40000410000 */
[----:B------:R-:W-:Y:S02]  /*2320*/  FMUL.FTZ R56, R43, R90 ;  /* 0x0000005a2b387220 */ /* 0x000fe40000410000 */
[----:B------:R-:W-:Y:S01]  /*2330*/  FFMA.FTZ R77, R25, R52, R77 ;  /* 0x00000034194d7223 */ /* 0x000fe2000001004d */
[----:B-1----:R0:W-:Y:S04]  /*2340*/  STG.E.128 [R54.64], R64 ;  /* 0x0000004036007986 */ /* 0x0021e8000c101d06 */
[----:B--2---:R0:W-:Y:S01]  /*2350*/  STG.E.128 [R54.64+0x200], R68 ;  /* 0x0002004436007986 */ /* 0x0041e2000c101d06 */
        /* <DEDUP_REMOVED lines=11> */
[----:B0-----:R-:W-:-:S04]  /*2410*/  IMAD.WIDE.U32 R54, R5, c[0x0][0x210], R78 ;  /* 0x0000840005367a25 */ /* 0x001fc800078e004e */
[----:B------:R-:W-:Y:S01]  /*2420*/  IMAD R59, R5, c[0x0][0x214], R58 ;  /* 0x00008500053b7a24 */ /* 0x000fe200078e023a */
[----:B------:R0:W-:Y:S04]  /*2430*/  STS.128 [R20], R32 ;  /* 0x0000002014007388 */ /* 0x0001e80000000c00 */
[----:B------:R-:W-:Y:S01]  /*2440*/  STS.128 [R20+0x10], R36 ;  /* 0x0000102414007388 */ /* 0x000fe20000000c00 */
[----:B------:R-:W-:-:S06]  /*2450*/  NOP ;  /* 0x0000000000007918 */ /* 0x000fcc0000000000 */
[----:B------:R-:W1:Y:S01]  /*2460*/  LDS.128 R40, [R9.X16] ;  /* 0x0000000009287984 */ /* 0x000e62000000cc00 */
[----:B------:R-:W-:Y:S01]  /*2470*/  IADD3 R55, R55, R59, RZ ;  /* 0x0000003b37377210 */ /* 0x000fe20007ffe0ff */
[----:B------:R-:W-:Y:S02]  /*2480*/  IMAD R59, R3, c[0x0][0x218], RZ ;  /* 0x00008600033b7a24 */ /* 0x000fe400078e02ff */
[----:B------:R-:W2:Y:S02]  /*2490*/  LDS.128 R44, [R9.X16+0x200] ;  /* 0x00020000092c7984 */ /* 0x000ea4000000cc00 */
[C---:B------:R-:W-:Y:S02]  /*24a0*/  IMAD R59, R0.reuse, c[0x0][0x21c], R59 ;  /* 0x00008700003b7a24 */ /* 0x040fe400078e023b */
[----:B0-----:R-:W-:-:S05]  /*24b0*/  IMAD.WIDE.U32 R32, R0, c[0x0][0x218], R54 ;  /* 0x0000860000207a25 */ /* 0x001fca00078e0036 */
[----:B------:R-:W-:Y:S02]  /*24c0*/  IADD3 R33, R33, R59, RZ ;  /* 0x0000003b21217210 */ /* 0x000fe40007ffe0ff */
[----:B------:R-:W-:-:S04]  /*24d0*/  LEA R34, P0, R32, c[0x0][0x270], 0x2 ;  /* 0x00009c0020227a11 */ /* 0x000fc800078010ff */
[----:B------:R-:W-:Y:S02]  /*24e0*/  LEA.HI.X R33, R32, c[0x0][0x274], R33, 0x2, P0 ;  /* 0x00009d0020217a11 */ /* 0x000fe400000f1421 */
[----:B------:R-:W-:-:S04]  /*24f0*/  IADD3 R32, P0, R34, R19, RZ ;  /* 0x0000001322207210 */ /* 0x000fc80007f1e0ff */
[----:B------:R-:W-:-:S05]  /*2500*/  IADD3.X R33, R33, R18, RZ, P0, !PT ;  /* 0x0000001221217210 */ /* 0x000fca00007fe4ff */
[----:B-1----:R0:W-:Y:S04]  /*2510*/  STG.E.128 [R32.64], R40 ;  /* 0x0000002820007986 */ /* 0x0021e8000c101d06 */
[----:B--2---:R0:W-:Y:S02]  /*2520*/  STG.E.128 [R32.64+0x200], R44 ;  /* 0x0002002c20007986 */ /* 0x0041e4000c101d06 */
.L_x_7412:
[----:B------:R-:W-:Y:S01]  /*2530*/  FFMA.FTZ R77, R26, R57, R77 ;  /* 0x000000391a4d7223 */ /* 0x000fe2000001004d */
[----:B------:R-:W-:Y:S01]  /*2540*/  BAR.SYNC.DEFER_BLOCKING 0x0 ;  /* 0x0000000000007b1d */ /* 0x000fe20000010000 */
[----:B------:R-:W-:Y:S01]  /*2550*/  CS2R R34, SRZ ;  /* 0x0000000000227805 */ /* 0x000fe2000001ff00 */
[----:B0-----:R-:W-:Y:S01]  /*2560*/  CS2R R32, SRZ ;  /* 0x0000000000207805 */ /* 0x001fe2000001ff00 */
        /* <DEDUP_REMOVED lines=20> */
[----:B------:R-:W-:Y:S01]  /*26b0*/  IMAD.WIDE.U32 R66, R0, c[0x0][0x180], RZ ;  /* 0x0000600000427a25 */ /* 0x000fe200078e00ff */
[----:B------:R-:W-:Y:S01]  /*26c0*/  HFMA2.MMA R107, -RZ, RZ, 0, 0 ;  /* 0x00000000ff6b7435 */ /* 0x000fe200000001ff */
[----:B------:R-:W-:-:S02]  /*26d0*/  UMOV UR4, URZ ;  /* 0x0000003f00047c82 */ /* 0x000fc40008000000 */
[----:B------:R-:W-:Y:S01]  /*26e0*/  IMAD R63, R0, c[0x0][0x184], R55 ;  /* 0x00006100003f7a24 */ /* 0x000fe200078e0237 */
[----:B------:R-:W-:Y:S01]  /*26f0*/  LEA R62, P0, R66, c[0x0][0x220], 0x2 ;  /* 0x00008800423e7a11 */ /* 0x000fe200078010ff */
[----:B------:R-:W-:Y:S02]  /*2700*/  IMAD R71, R3, c[0x0][0x1b8], RZ ;  /* 0x00006e0003477a24 */ /* 0x000fe400078e02ff */
[----:B------:R-:W-:Y:S01]  /*2710*/  IMAD R55, R54, c[0x0][0x16c], RZ ;  /* 0x00005b0036377a24 */ /* 0x000fe200078e02ff */
[----:B------:R-:W-:Y:S01]  /*2720*/  LEA.HI R54, R35, R35, RZ, 0x1 ;  /* 0x0000002323367211 */ /* 0x000fe200078f08ff */
[----:B------:R-:W-:Y:S01]  /*2730*/  IMAD.WIDE.U32 R64, R0, c[0x0][0x198], RZ ;  /* 0x0000660000407a25 */ /* 0x000fe200078e00ff */
[----:B------:R-:W-:Y:S02]  /*2740*/  IADD3 R63, R67, R63, RZ ;  /* 0x0000003f433f7210 */ /* 0x000fe40007ffe0ff */
[----:B------:R-:W-:Y:S01]  /*2750*/  LOP3.LUT R68, R54, 0xfffffe, RZ, 0xc0, !PT ;  /* 0x00fffffe36447812 */ /* 0x000fe200078ec0ff */
[----:B------:R-:W-:Y:S01]  /*2760*/  IMAD R69, R0, c[0x0][0x19c], R61 ;  /* 0x0000670000457a24 */ /* 0x000fe200078e023d */
[----:B------:R-:W-:Y:S01]  /*2770*/  LEA R61, P1, R64, c[0x0][0x228], 0x2 ;  /* 0x00008a00403d7a11 */ /* 0x000fe200078210ff */
[----:B------:R-:W-:Y:S01]  /*2780*/  IMAD.WIDE.U32 R58, R0, c[0x0][0x1b8], RZ ;  /* 0x00006e00003a7a25 */ /* 0x000fe200078e00ff */
[----:B------:R-:W-:-:S02]  /*2790*/  LEA.HI.X R63, R66, c[0x0][0x224], R63, 0x2, P0 ;  /* 0x00008900423f7a11 */ /* 0x000fc400000f143f */
[----:B------:R-:W-:Y:S01]  /*27a0*/  IADD3 R65, R65, R69, RZ ;  /* 0x0000004541417210 */ /* 0x000fe20007ffe0ff */
[----:B------:R-:W-:Y:S01]  /*27b0*/  IMAD R71, R0, c[0x0][0x1bc], R71 ;  /* 0x00006f0000477a24 */ /* 0x000fe200078e0247 */
[----:B------:R-:W-:Y:S01]  /*27c0*/  LEA R60, P2, R58, c[0x0][0x230], 0x2 ;  /* 0x00008c003a3c7a11 */ /* 0x000fe200078410ff */
[----:B------:R-:W-:Y:S01]  /*27d0*/  IMAD.WIDE R54, R55, 0x8, R84 ;  /* 0x0000000837367825 */ /* 0x000fe200078e0254 */
[----:B------:R-:W-:Y:S01]  /*27e0*/  IADD3 R66, R35, -R68, RZ ;  /* 0x8000004423427210 */ /* 0x000fe20007ffe0ff */
[----:B------:R-:W-:Y:S01]  /*27f0*/  HFMA2.MMA R35, -RZ, RZ, 0, 0 ;  /* 0x00000000ff237435 */ /* 0x000fe200000001ff */
[----:B------:R-:W-:Y:S02]  /*2800*/  IADD3 R67, R59, R71, RZ ;  /* 0x000000473b437210 */ /* 0x000fe40007ffe0ff */
[----:B------:R-:W-:Y:S02]  /*2810*/  LEA.HI.X R64, R64, c[0x0][0x22c], R65, 0x2, P1 ;  /* 0x00008b0040407a11 */ /* 0x000fe400008f1441 */
[----:B------:R-:W-:-:S02]  /*2820*/  LEA.HI.X R67, R58, c[0x0][0x234], R67, 0x2, P2 ;  /* 0x00008d003a437a11 */ /* 0x000fc400010f1443 */
[----:B------:R-:W-:Y:S02]  /*2830*/  MOV R65, R54 ;  /* 0x0000003600417202 */ /* 0x000fe40000000f00 */
[----:B------:R-:W-:Y:S02]  /*2840*/  MOV R70, R55 ;  /* 0x0000003700467202 */ /* 0x000fe40000000f00 */
[----:B------:R-:W-:Y:S02]  /*2850*/  MOV R68, RZ ;  /* 0x000000ff00447202 */ /* 0x000fe40000000f00 */
[----:B------:R-:W-:Y:S02]  /*2860*/  SHF.L.U32 R66, R66, 0x8, RZ ;  /* 0x0000000842427819 */ /* 0x000fe400000006ff */
.L_x_7418:
[----:B------:R-:W-:Y:S02]  /*2870*/  MOV R54, R62 ;  /* 0x0000003e00367202 */ /* 0x000fe40000000f00 */
[----:B------:R-:W-:-:S05]  /*2880*/  MOV R55, R63 ;  /* 0x0000003f00377202 */ /* 0x000fca0000000f00 */
[----:B------:R0:W2:Y:S01]  /*2890*/  LDG.E R69, [R54.64] ;  /* 0x0000000636457981 */ /* 0x0000a2000c1e1900 */
[----:B------:R-:W-:Y:S02]  /*28a0*/  MOV R59, R64 ;  /* 0x00000040003b7202 */ /* 0x000fe40000000f00 */
[----:B------:R-:W-:-:S05]  /*28b0*/  MOV R58, R61 ;  /* 0x0000003d003a7202 */ /* 0x000fca0000000f00 */
[----:B------:R-:W3:Y:S01]  /*28c0*/  LDG.E R59, [R58.64] ;  /* 0x000000063a3b7981 */ /* 0x000ee2000c1e1900 */
[----:B0-----:R-:W-:Y:S02]  /*28d0*/  MOV R54, R60 ;  /* 0x0000003c00367202 */ /* 0x001fe40000000f00 */
[----:B------:R-:W-:-:S05]  /*28e0*/  MOV R55, R67 ;  /* 0x0000004300377202 */ /* 0x000fca0000000f00 */
[----:B------:R0:W3:Y:S01]  /*28f0*/  LDG.E R88, [R54.64] ;  /* 0x0000000636587981 */ /* 0x0000e2000c1e1900 */
[C---:B------:R-:W-:Y:S02]  /*2900*/  ISETP.NE.AND P1, PT, R8.reuse, RZ, PT ;  /* 0x000000ff0800720c */ /* 0x040fe40003f25270 */
[----:B------:R-:W-:-:S04]  /*2910*/  IADD3 R71, R8, 0x200, RZ ;  /* 0x0000020008477810 */ /* 0x000fc80007ffe0ff */
[----:B------:R-:W-:Y:S02]  /*2920*/  SEL R86, R66, R71, !P1 ;  /* 0x0000004742567207 */ /* 0x000fe40004800000 */
[----:B------:R-:W-:Y:S02]  /*2930*/  ISETP.NE.AND P2, PT, R8, 0x1f, PT ;  /* 0x0000001f0800780c */ /* 0x000fe40003f45270 */
[----:B------:R-:W-:-:S04]  /*2940*/  ISETP.GT.AND P0, PT, R16, 0x1, PT ;  /* 0x000000011000780c */ /* 0x000fc80003f04270 */
[----:B------:R-:W-:Y:S02]  /*2950*/  ISETP.EQ.AND P0, PT, R17, RZ, P0 ;  /* 0x000000ff1100720c */ /* 0x000fe40000702270 */
[----:B------:R-:W-:Y:S01]  /*2960*/  MOV R96, RZ ;  /* 0x000000ff00607202 */ /* 0x000fe20000000f00 */
[----:B------:R-:W-:Y:S01]  /*2970*/  BSSY B0, `(.L_x_7414) ;  /* 0x000002f000007945 */ /* 0x000fe20003800000 */
[----:B------:R-:W-:Y:S02]  /*2980*/  FMUL.FTZ R98, R26, R75 ;  /* 0x0000004b1a627220 */ /* 0x000fe40000410000 */
[----:B------:R-:W-:-:S07]  /*2990*/  FMUL.FTZ R110, R25, R74 ;  /* 0x0000004a196e7220 */ /* 0x000fce0000410000 */
[----:B0-----:R-:W-:Y:S02]  /*29a0*/  @P0 MOV R54, R65 ;  /* 0x0000004100360202 */ /* 0x001fe40000000f00 */
[----:B------:R-:W-:Y:S01]  /*29b0*/  @P0 MOV R55, R70 ;  /* 0x0000004600370202 */ /* 0x000fe20000000f00 */
        /* <DEDUP_REMOVED lines=10> */
[----:B0-----:R-:W-:-:S03]  /*2a60*/  FMUL.FTZ R86, R87, R72 ;  /* 0x0000004857567220 */ /* 0x001fc60000410000 */
[----:B------:R0:W1:Y:S01]  /*2a70*/  @P2 LDS R90, [R8.X4+0xe6c] ;  /* 0x000e6c00085a2984 */ /* 0x0000620000004800 */
[C---:B------:R-:W-:Y:S02]  /*2a80*/  FMUL.FTZ R93, R87.reuse, R74 ;  /* 0x0000004a575d7220 */ /* 0x040fe40000410000 */
[C---:B------:R-:W-:Y:S01]  /*2a90*/  FMUL.FTZ R95, R87.reuse, R75 ;  /* 0x0000004b575f7220 */ /* 0x040fe20000410000 */
[----:B------:R2:W5:Y:S01]  /*2aa0*/  @P0 LDG.E R96, [R54.64+0x4] ;  /* 0x0000040636600981 */ /* 0x000562000c1e1900 */
[C---:B------:R-:W-:Y:S02]  /*2ab0*/  FMUL.FTZ R97, R87.reuse, R76 ;  /* 0x0000004c57617220 */ /* 0x040fe40000410000 */
        /* <DEDUP_REMOVED lines=11> */
[----:B------:R-:W-:Y:S02]  /*2b70*/  FMUL.FTZ R89, R50, R59 ;  /* 0x0000003b32597220 */ /* 0x000fe40000410000 */
[----:B--2---:R-:W-:Y:S02]  /*2b80*/  FMUL.FTZ R55, R30, R23 ;  /* 0x000000171e377220 */ /* 0x004fe40000410000 */
[-C--:B------:R-:W-:Y:S02]  /*2b90*/  FMUL.FTZ R106, R53, R59.reuse ;  /* 0x0000003b356a7220 */ /* 0x080fe40000410000 */
[-C--:B------:R-:W-:Y:S02]  /*2ba0*/  FMUL.FTZ R108, R52, R59.reuse ;  /* 0x0000003b346c7220 */ /* 0x080fe40000410000 */
[----:B------:R-:W-:Y:S02]  /*2bb0*/  FMUL.FTZ R103, R48, R59 ;  /* 0x0000003b30677220 */ /* 0x000fe40000410000 */
[----:B---3--:R-:W-:Y:S01]  /*2bc0*/  FFMA.FTZ R58, R86, R89, R105 ;  /* 0x00000059563a7223 */ /* 0x008fe20000010069 */
[----:B------:R-:W-:Y:S05]  /*2bd0*/  @P2 BRA `(.L_x_7415) ;  /* 0x0000008000002947 */ /* 0x000fea0003800000 */
[----:B-1--4-:R-:W-:Y:S01]  /*2be0*/  ISETP.NE.AND P0, PT, R16, c[0x0][0x174], PT ;  /* 0x00005d0010007a0c */ /* 0x012fe20003f05270 */
[----:B------:R-:W-:-:S12]  /*2bf0*/  HFMA2.MMA R90, -RZ, RZ, 1.875, 0 ;  /* 0x3f800000ff5a7435 */ /* 0x000fd800000001ff */
[----:B------:R-:W-:-:S04]  /*2c00*/  @P0 LEA.HI R54, R16, R16, RZ, 0x1 ;  /* 0x0000001010360211 */ /* 0x000fc800078f08ff */
[----:B------:R-:W-:-:S04]  /*2c10*/  @P0 LOP3.LUT R71, R54, 0x3ffffe, RZ, 0xc0, !PT ;  /* 0x003ffffe36470812 */ /* 0x000fc800078ec0ff */
[----:B------:R-:W-:-:S04]  /*2c20*/  @P0 IADD3 R71, -R71, R16, RZ ;  /* 0x0000001047470210 */ /* 0x000fc80007ffe1ff */
[----:B------:R-:W-:-:S04]  /*2c30*/  @P0 LEA R71, R71, 0x668, 0xa ;  /* 0x0000066847470811 */ /* 0x000fc800078e50ff */
[----:B------:R-:W-:-:S05]  /*2c40*/  @P0 IADD3 R71, R71, R68, RZ ;  /* 0x0000004447470210 */ /* 0x000fca0007ffe0ff */
[----:B------:R1:W2:Y:S02]  /*2c50*/  @P0 LDS R90, [R71] ;  /* 0x00000000475a0984 */ /* 0x0002a40000000800 */
.L_x_7415:
[----:B-1--4-:R-:W-:Y:S05]  /*2c60*/  BSYNC B0 ;  /* 0x0000000000007941 */ /* 0x012fea0003800000 */
.L_x_7414:
[----:B--2---:R-:W-:Y:S01]  /*2c70*/  FMUL.FTZ R71, R86, R90 ;  /* 0x0000005a56477220 */ /* 0x004fe20000410000 */
[----:B------:R-:W-:Y:S01]  /*2c80*/  ISETP.NE.AND P3, PT, R17, 0x1f, PT ;  /* 0x0000001f1100780c */ /* 0x000fe20003f65270 */
[----:B------:R-:W-:Y:S01]  /*2c90*/  FMUL.FTZ R116, R49, R59 ;  /* 0x0000003b31747220 */ /* 0x000fe20000410000 */
[----:B------:R-:W-:Y:S01]  /*2ca0*/  ISETP.GE.AND P0, PT, R9, 0x1, PT ;  /* 0x000000010900780c */ /* 0x000fe20003f06270 */
[C---:B0-----:R-:W-:Y:S01]  /*2cb0*/  FFMA.FTZ R87, R88.reuse, R58, R103 ;  /* 0x0000003a58577223 */ /* 0x041fe20000010067 */
[----:B------:R-:W-:Y:S01]  /*2cc0*/  BSSY B0, `(.L_x_7416) ;  /* 0x00000de000007945 */ /* 0x000fe20003800000 */
[----:B------:R-:W-:Y:S02]  /*2cd0*/  FMUL.FTZ R58, R88, R71 ;  /* 0x00000047583a7220 */ /* 0x000fe40000410000 */
[----:B------:R-:W-:Y:S02]  /*2ce0*/  FMUL.FTZ R114, R56, R59 ;  /* 0x0000003b38727220 */ /* 0x000fe40000410000 */
[----:B------:R-:W-:-:S02]  /*2cf0*/  FFMA.FTZ R54, R93, R94, R110 ;  /* 0x0000005e5d367223 */ /* 0x000fc4000001006e */
[C---:B------:R-:W-:Y:S02]  /*2d00*/  FFMA.FTZ R87, R101.reuse, R87, R116 ;  /* 0x0000005765577223 */ /* 0x040fe40000010074 */
[----:B------:R-:W-:Y:S02]  /*2d10*/  FMUL.FTZ R92, R101, R58 ;  /* 0x0000003a655c7220 */ /* 0x000fe40000410000 */
        /* <DEDUP_REMOVED lines=8> */
[C---:B------:R-:W-:Y:S02]  /*2da0*/  FMUL.FTZ R92, R97.reuse, R92 ;  /* 0x0000005c615c7220 */ /* 0x040fe40000410000 */
        /* <DEDUP_REMOVED lines=10> */
[----:B------:R-:W-:Y:S02]  /*2e50*/  FMUL.FTZ R87, R31, R72 ;  /* 0x000000481f577220 */ /* 0x000fe40000410000 */
[C---:B------:R-:W-:Y:S01]  /*2e60*/  FFMA.FTZ R92, R88.reuse, R92, R55 ;  /* 0x0000005c585c7223 */ /* 0x040fe20000010037 */
[----:B------:R-:W1:Y:S01]  /*2e70*/  SHFL.DOWN PT, R111, R54, 0x1, 0x1f ;  /* 0x08201f00366f7f89 */ /* 0x000e6200000e0000 */
[----:B------:R-:W-:Y:S02]  /*2e80*/  FMUL.FTZ R59, R88, R59 ;  /* 0x0000003b583b7220 */ /* 0x000fe40000410000 */
[----:B------:R-:W-:-:S02]  /*2e90*/  FFMA.FTZ R118, R86, R92, R87 ;  /* 0x0000005c56767223 */ /* 0x000fc40000010057 */
[----:B------:R-:W-:-:S03]  /*2ea0*/  FMUL.FTZ R109, R86, R59 ;  /* 0x0000003b566d7220 */ /* 0x000fc60000410000 */
[----:B------:R-:W2:Y:S04]  /*2eb0*/  SHFL.UP PT, R59, R118, 0x1, RZ ;  /* 0x04200000763b7989 */ /* 0x000ea800000e00ff */
[----:B------:R-:W3:Y:S01]  /*2ec0*/  SHFL.UP PT, R58, R109, 0x1, RZ ;  /* 0x042000006d3a7989 */ /* 0x000ee200000e00ff */
        /* <DEDUP_REMOVED lines=13> */
[----:B------:R-:W-:-:S03]  /*2fa0*/  ISETP.GE.AND P3, PT, R9, 0x4, PT ;  /* 0x000000040900780c */ /* 0x000fc60003f66270 */
[----:B------:R-:W1:Y:S01]  /*2fb0*/  SHFL.DOWN PT, R111, R54, 0x4, 0x1f ;  /* 0x08801f00366f7f89 */ /* 0x000e6200000e0000 */
[C---:B--2---:R-:W-:Y:S02]  /*2fc0*/  @P0 FFMA.FTZ R118, R109.reuse, R59, R118 ;  /* 0x0000003b6d760223 */ /* 0x044fe40000010076 */
[----:B---3--:R-:W-:-:S03]  /*2fd0*/  @P0 FMUL.FTZ R109, R109, R58 ;  /* 0x0000003a6d6d0220 */ /* 0x008fc60000410000 */
[----:B------:R-:W2:Y:S01]  /*2fe0*/  SHFL.UP PT, R59, R118, 0x4, RZ ;  /* 0x04800000763b7989 */ /* 0x000ea200000e00ff */
[----:B------:R-:W-:-:S03]  /*2ff0*/  ISETP.GE.U32.AND P0, PT, R17, 0x1c, PT ;  /* 0x0000001c1100780c */ /* 0x000fc60003f06070 */
[----:B------:R-:W3:Y:S10]  /*3000*/  SHFL.UP PT, R58, R109, 0x4, RZ ;  /* 0x048000006d3a7989 */ /* 0x000ef400000e00ff */
[----:B0-----:R-:W-:-:S02]  /*3010*/  @!P0 FFMA.FTZ R71, R54, R92, R71 ;  /* 0x0000005c36478223 */ /* 0x001fc40000010047 */
[----:B-1----:R-:W-:Y:S01]  /*3020*/  @!P0 FMUL.FTZ R54, R54, R111 ;  /* 0x0000006f36368220 */ /* 0x002fe20000410000 */
[----:B------:R-:W-:Y:S02]  /*3030*/  ISETP.GE.AND P0, PT, R16, c[0x0][0x174], PT ;  /* 0x00005d0010007a0c */ /* 0x000fe40003f06270 */
[----:B------:R-:W0:Y:S02]  /*3040*/  SHFL.DOWN PT, R115, R71, 0x8, 0x1f ;  /* 0x09001f0047737f89 */ /* 0x000e2400000e0000 */
[----:B------:R-:W-:Y:S02]  /*3050*/  ISETP.EQ.AND P0, PT, R17, RZ, !P0 ;  /* 0x000000ff1100720c */ /* 0x000fe40004702270 */
[----:B------:R-:W1:Y:S01]  /*3060*/  SHFL.DOWN PT, R113, R54, 0x8, 0x1f ;  /* 0x09001f0036717f89 */ /* 0x000e6200000e0000 */
[C---:B--2---:R-:W-:Y:S01]  /*3070*/  @P3 FFMA.FTZ R118, R109.reuse, R59, R118 ;  /* 0x0000003b6d763223 */ /* 0x044fe20000010076 */
[----:B------:R-:W-:Y:S01]  /*3080*/  MOV R59, RZ ;  /* 0x000000ff003b7202 */ /* 0x000fe20000000f00 */
[----:B---3--:R-:W-:Y:S01]  /*3090*/  @P3 FMUL.FTZ R109, R109, R58 ;  /* 0x0000003a6d6d3220 */ /* 0x008fe20000410000 */
[----:B------:R-:W-:-:S02]  /*30a0*/  HFMA2.MMA R58, -RZ, RZ, 1.875, 0 ;  /* 0x3f800000ff3a7435 */ /* 0x000fc400000001ff */
[----:B------:R-:W2:Y:S01]  /*30b0*/  SHFL.UP PT, R111, R118, 0x8, RZ ;  /* 0x05000000766f7989 */ /* 0x000ea200000e00ff */
[----:B------:R-:W-:-:S03]  /*30c0*/  ISETP.GE.U32.AND P3, PT, R17, 0x18, PT ;  /* 0x000000181100780c */ /* 0x000fc60003f66070 */
[----:B------:R-:W3:Y:S04]  /*30d0*/  SHFL.UP PT, R92, R109, 0x8, RZ ;  /* 0x050000006d5c7989 */ /* 0x000ee800000e00ff */
[----:B------:R-:W-:Y:S01]  /*30e0*/  @P0 LDS.64 R58, [UR4+0xee8] ;  /* 0x000ee804ff3a0984 */ /* 0x000fe20008000a00 */
[----:B------:R-:W-:-:S05]  /*30f0*/  ISETP.GE.AND P0, PT, R9, 0x8, PT ;  /* 0x000000080900780c */ /* 0x000fca0003f06270 */
        /* <DEDUP_REMOVED lines=16> */
[----:B---3--:R-:W-:Y:S01]  /*3200*/  @P0 FMUL.FTZ R109, R109, R92 ;  /* 0x0000005c6d6d0220 */ /* 0x008fe20000410000 */
[----:B------:R-:W-:Y:S02]  /*3210*/  ISETP.GT.AND P0, PT, R9, 0x1e, PT ;  /* 0x0000001e0900780c */ /* 0x000fe40003f04270 */
[----:B-----5:R-:W-:Y:S04]  /*3220*/  SHFL.IDX PT, R111, R96, RZ, 0x1f ;  /* 0x00001fff606f7589 */ /* 0x020fe800000e0000 */
[----:B------:R-:W-:Y:S04]  /*3230*/  SHFL.UP PT, R118, R118, 0x1, RZ ;  /* 0x0420000076767989 */ /* 0x000fe800000e00ff */
[----:B------:R-:W1:Y:S04]  /*3240*/  SHFL.UP PT, R109, R109, 0x1, RZ ;  /* 0x042000006d6d7989 */ /* 0x000e6800000e00ff */
[----:B------:R-:W-:Y:S04]  /*3250*/  SHFL.IDX PT, R71, R71, RZ, 0x1f ;  /* 0x00001fff47477589 */ /* 0x000fe800000e0000 */
[----:B------:R-:W2:Y:S01]  /*3260*/  SHFL.IDX PT, R54, R54, RZ, 0x1f ;  /* 0x00001fff36367589 */ /* 0x000ea200000e0000 */
[----:B0-----:R-:W-:Y:S01]  /*3270*/  @P2 FFMA.FTZ R113, R120, R113, R115 ;  /* 0x0000007178712223 */ /* 0x001fe20000010073 */
[----:B------:R-:W-:-:S03]  /*3280*/  ISETP.NE.AND P2, PT, R8, RZ, PT ;  /* 0x000000ff0800720c */ /* 0x000fc60003f45270 */
        /* <DEDUP_REMOVED lines=15> */
[----:B------:R-:W-:Y:S02]  /*3380*/  FFMA.FTZ R93, R53, R120, RZ ;  /* 0x00000078355d7223 */ /* 0x000fe400000100ff */
[-C--:B------:R-:W-:Y:S02]  /*3390*/  FFMA.FTZ R108, R24, -R73.reuse, R120 ;  /* 0x80000049186c7223 */ /* 0x080fe40000010078 */
[----:B------:R-:W-:Y:S02]  /*33a0*/  FMUL.FTZ R91, R106, R73 ;  /* 0x000000496a5b7220 */ /* 0x000fe40000410000 */
[----:B------:R-:W-:Y:S02]  /*33b0*/  FFMA.FTZ R101, R101, R111, R102 ;  /* 0x0000006f65657223 */ /* 0x000fe40000010066 */
[----:B------:R-:W-:-:S02]  /*33c0*/  FFMA.FTZ R104, R52, R110, R93 ;  /* 0x0000006e34687223 */ /* 0x000fc4000001005d */
[-C--:B------:R-:W-:Y:S02]  /*33d0*/  FFMA.FTZ R97, R25, -R74.reuse, R110 ;  /* 0x8000004a19617223 */ /* 0x080fe4000001006e */
[----:B------:R-:W-:Y:S02]  /*33e0*/  FMUL.FTZ R102, R100, R74 ;  /* 0x0000004a64667220 */ /* 0x000fe40000410000 */
[----:B------:R-:W-:Y:S02]  /*33f0*/  FFMA.FTZ R95, R91, R108, RZ ;  /* 0x0000006c5b5f7223 */ /* 0x000fe400000100ff */
        /* <DEDUP_REMOVED lines=24> */
[----:B------:R-:W-:Y:S02]  /*3580*/  FFMA.FTZ R101, R86, R105, R55 ;  /* 0x0000006956657223 */ /* 0x000fe40000010037 */
[----:B------:R-:W-:Y:S02]  /*3590*/  FFMA.FTZ R109, R51, R111, R114 ;  /* 0x0000006f336d7223 */ /* 0x000fe40000010072 */
[----:B--2---:R-:W-:Y:S01]  /*35a0*/  FFMA.FTZ R59, R54, R59, R71 ;  /* 0x0000003b363b7223 */ /* 0x004fe20000010047 */
[----:B------:R-:W0:Y:S01]  /*35b0*/  SHFL.DOWN PT, R114, R101, 0x1, 0x1f ;  /* 0x08201f0065727f89 */ /* 0x000e2200000e0000 */
[----:B------:R-:W-:-:S02]  /*35c0*/  FFMA.FTZ R55, R50, R113, R109 ;  /* 0x0000007132377223 */ /* 0x000fc4000001006d */
[----:B------:R-:W-:Y:S02]  /*35d0*/  FMUL.FTZ R58, R54, R58 ;  /* 0x0000003a363a7220 */ /* 0x000fe40000410000 */
[C---:B------:R-:W-:Y:S01]  /*35e0*/  FMUL.FTZ R54, R69.reuse, R96 ;  /* 0x0000006045367220 */ /* 0x040fe20000410000 */
[----:B------:R-:W1:Y:S01]  /*35f0*/  SHFL.DOWN PT, R118, R55, 0x1, 0x1f ;  /* 0x08201f0037767f89 */ /* 0x000e6200000e0000 */
[----:B------:R-:W-:Y:S02]  /*3600*/  FMUL.FTZ R71, R69, R94 ;  /* 0x0000005e45477220 */ /* 0x000fe40000410000 */
[----:B------:R-:W-:Y:S01]  /*3610*/  FMUL.FTZ R99, R54, R99 ;  /* 0x0000006336637220 */ /* 0x000fe20000410000 */
[----:B------:R2:W-:Y:S01]  /*3620*/  @!P2 STS.64 [UR4+0xee8], R58 ;  /* 0x000ee83aff00a988 */ /* 0x0005e20008000a04 */
[----:B------:R-:W-:Y:S02]  /*3630*/  FMUL.FTZ R71, R71, R112 ;  /* 0x0000007047477220 */ /* 0x000fe40000410000 */
[----:B------:R-:W-:-:S02]  /*3640*/  FMUL.FTZ R54, R69, R100 ;  /* 0x0000006445367220 */ /* 0x000fc40000410000 */
[C---:B------:R-:W-:Y:S02]  /*3650*/  FMUL.FTZ R120, R69.reuse, R92 ;  /* 0x0000005c45787220 */ /* 0x040fe40000410000 */
[C---:B------:R-:W-:Y:S02]  /*3660*/  FMUL.FTZ R109, R69.reuse, R90 ;  /* 0x0000005a456d7220 */ /* 0x040fe40000410000 */
[C---:B------:R-:W-:Y:S02]  /*3670*/  FMUL.FTZ R112, R69.reuse, R89 ;  /* 0x0000005945707220 */ /* 0x040fe40000410000 */
[C---:B--2---:R-:W-:Y:S02]  /*3680*/  FMUL.FTZ R59, R69.reuse, R98 ;  /* 0x00000062453b7220 */ /* 0x044fe40000410000 */
[----:B------:R-:W-:Y:S02]  /*3690*/  FMUL.FTZ R69, R69, R106 ;  /* 0x0000006a45457220 */ /* 0x000fe40000410000 */
[----:B0-----:R-:W-:-:S02]  /*36a0*/  @!P0 FADD.FTZ R101, R101, R114 ;  /* 0x0000007265658221 */ /* 0x001fc40000010000 */
[----:B------:R-:W-:Y:S02]  /*36b0*/  FMUL.FTZ R97, R54, R97 ;  /* 0x0000006136617220 */ /* 0x000fe40000410000 */
[----:B------:R-:W-:Y:S01]  /*36c0*/  FMUL.FTZ R120, R120, R103 ;  /* 0x0000006778787220 */ /* 0x000fe20000410000 */
[----:B------:R-:W0:Y:S01]  /*36d0*/  SHFL.DOWN PT, R114, R101, 0x2, 0x1f ;  /* 0x08401f0065727f89 */ /* 0x000e2200000e0000 */
[----:B-1----:R-:W-:Y:S01]  /*36e0*/  @!P0 FADD.FTZ R55, R55, R118 ;  /* 0x0000007637378221 */ /* 0x002fe20000010000 */
[----:B------:R-:W-:Y:S01]  /*36f0*/  ISETP.GT.AND P0, PT, R9, 0x1d, PT ;  /* 0x0000001d0900780c */ /* 0x000fe20003f04270 */
[----:B------:R-:W-:Y:S02]  /*3700*/  FMUL.FTZ R109, R109, R116 ;  /* 0x000000746d6d7220 */ /* 0x000fe40000410000 */
[----:B------:R-:W-:Y:S01]  /*3710*/  FMUL.FTZ R112, R112, R105 ;  /* 0x0000006970707220 */ /* 0x000fe20000410000 */
[----:B------:R-:W1:Y:S01]  /*3720*/  SHFL.DOWN PT, R118, R55, 0x2, 0x1f ;  /* 0x08401f0037767f89 */ /* 0x000e6200000e0000 */
        /* <DEDUP_REMOVED lines=35> */
[----:B------:R-:W1:Y:S09]  /*3960*/  SHFL.DOWN PT, R118, R55, 0x8, 0x1f ;  /* 0x09001f0037767f89 */ /* 0x000e7200000e0000 */
[----:B0-----:R-:W-:-:S05]  /*3970*/  @!P0 FADD.FTZ R101, R101, R114 ;  /* 0x0000007265658221 */ /* 0x001fca0000010000 */
[----:B------:R-:W0:Y:S01]  /*3980*/  SHFL.DOWN PT, R114, R101, 0x10, 0x1f ;  /* 0x0a001f0065727f89 */ /* 0x000e2200000e0000 */
[----:B-1----:R-:W-:Y:S01]  /*3990*/  @!P0 FADD.FTZ R55, R55, R118 ;  /* 0x0000007637378221 */ /* 0x002fe20000010000 */
[----:B------:R-:W-:-:S04]  /*39a0*/  ISETP.GT.AND P0, PT, R9, 0xf, PT ;  /* 0x0000000f0900780c */ /* 0x000fc80003f04270 */
[----:B------:R-:W1:Y:S09]  /*39b0*/  SHFL.DOWN PT, R118, R55, 0x10, 0x1f ;  /* 0x0a001f0037767f89 */ /* 0x000e7200000e0000 */
[----:B0-----:R-:W-:-:S05]  /*39c0*/  @!P0 FADD.FTZ R101, R101, R114 ;  /* 0x0000007265658221 */ /* 0x001fca0000010000 */
[----:B------:R-:W-:Y:S01]  /*39d0*/  MOV R54, R101 ;  /* 0x0000006500367202 */ /* 0x000fe20000000f00 */
[----:B-1----:R-:W-:-:S05]  /*39e0*/  @!P0 FADD.FTZ R55, R55, R118 ;  /* 0x0000007637378221 */ /* 0x002fca0000010000 */
        /* <DEDUP_REMOVED lines=11> */
.L_x_7417:
[----:B0-----:R-:W-:Y:S05]  /*3aa0*/  BSYNC B0 ;  /* 0x0000000000007941 */ /* 0x001fea0003800000 */
.L_x_7416:
        /* <DEDUP_REMOVED lines=21> */
.L_x_7413:
[----:B------:R-:W-:Y:S01]  /*3c00*/  BAR.SYNC.DEFER_BLOCKING 0x0 ;  /* 0x0000000000007b1d */ /* 0x000fe20000010000 */
[----:B------:R-:W-:-:S04]  /*3c10*/  SHF.L.U32 R21, R8, 0x1, RZ ;  /* 0x0000000108157819 */ /* 0x000fc800000006ff */
[----:B------:R-:W-:-:S04]  /*3c20*/  LOP3.LUT R21, R21, 0xffffffc0, RZ, 0xc0, !PT ;  /* 0xffffffc015157812 */ /* 0x000fc800078ec0ff */
[----:B------:R-:W-:-:S04]  /*3c30*/  LOP3.LUT R21, R21, 0x1f, R8, 0xf8, !PT ;  /* 0x0000001f15157812 */ /* 0x000fc800078ef808 */
[----:B------:R-:W-:Y:S02]  /*3c40*/  SHF.R.S32.HI R22, RZ, 0x1f, R21 ;  /* 0x0000001fff167819 */ /* 0x000fe40000011415 */
[----:B------:R-:W-:-:S04]  /*3c50*/  LEA R56, P0, R21, R12, 0x4 ;  /* 0x0000000c15387211 */ /* 0x000fc800078020ff */
[----:B------:R-:W-:-:S05]  /*3c60*/  LEA.HI.X R57, R21, R13, R22, 0x4, P0 ;  /* 0x0000000d15397211 */ /* 0x000fca00000f2416 */
[----:B------:R-:W2:Y:S04]  /*3c70*/  LDG.E.128 R24, [R56.64] ;  /* 0x0000000638187981 */ /* 0x000ea8000c1e1d00 */
[----:B------:R-:W3:Y:S04]  /*3c80*/  LDG.E.128 R28, [R56.64+0x200] ;  /* 0x00020006381c7981 */ /* 0x000ee8000c1e1d00 */
[----:B--2---:R0:W-:Y:S04]  /*3c90*/  STS.128 [R9.X16], R24 ;  /* 0x0000001809007388 */ /* 0x0041e8000000cc00 */
[----:B---3--:R-:W-:Y:S01]  /*3ca0*/  STS.128 [R9.X16+0x200], R28 ;  /* 0x0002001c09007388 */ /* 0x008fe2000000cc00 */
[----:B------:R-:W-:-:S06]  /*3cb0*/  NOP ;  /* 0x0000000000007918 */ /* 0x000fcc0000000000 */
[----:B------:R-:W1:Y:S04]  /*3cc0*/  LDS.128 R48, [R20+0x10] ;  /* 0x0000100014307984 */ /* 0x000e680000000c00 */
[----:B------:R-:W2:Y:S01]  /*3cd0*/  LDS.128 R52, [R20] ;  /* 0x0000000014347984 */ /* 0x000ea20000000c00 */
[----:B0-----:R-:W-:-:S03]  /*3ce0*/  IMAD R24, R6, c[0x0][0x2d8], RZ ;  /* 0x0000b60006187a24 */ /* 0x001fc600078e02ff */
[----:B------:R-:W-:Y:S01]  /*3cf0*/  BAR.SYNC.DEFER_BLOCKING 0x0 ;  /* 0x0000000000007b1d */ /* 0x000fe20000010000 */
[C---:B------:R-:W-:Y:S02]  /*3d00*/  IMAD R27, R5.reuse, c[0x0][0x2dc], R24 ;  /* 0x0000b700051b7a24 */ /* 0x040fe400078e0218 */
[----:B------:R-:W-:-:S04]  /*3d10*/  IMAD.WIDE.U32 R24, R5, c[0x0][0x2d8], R78 ;  /* 0x0000b60005187a25 */ /* 0x000fc800078e004e */
[----:B------:R-:W-:Y:S01]  /*3d20*/  IMAD.WIDE.U32 R78, R5, c[0x0][0x2f8], R78 ;  /* 0x0000be00054e7a25 */ /* 0x000fe200078e004e */
[----:B------:R-:W-:-:S05]  /*3d30*/  IADD3 R25, R25, R27, RZ ;  /* 0x0000001b19197210 */ /* 0x000fca0007ffe0ff */
[----:B------:R-:W-:-:S05]  /*3d40*/  IMAD.WIDE.U32 R24, R0, c[0x0][0x2e0], R24 ;  /* 0x0000b80000187a25 */ /* 0x000fca00078e0018 */
[----:B------:R-:W-:Y:S01]  /*3d50*/  LEA R58, P0, R24, c[0x0][0x330], 0x2 ;  /* 0x0000cc00183a7a11 */ /* 0x000fe200078010ff */
[----:B------:R0:W-:Y:S04]  /*3d60*/  STS.128 [R20], R40 ;  /* 0x0000002814007388 */ /* 0x0001e80000000c00 */
[----:B------:R-:W-:Y:S01]  /*3d70*/  STS.128 [R20+0x10], R44 ;  /* 0x0000102c14007388 */ /* 0x000fe20000000c00 */
[----:B------:R-:W-:-:S06]  /*3d80*/  NOP ;  /* 0x0000000000007918 */ /* 0x000fcc0000000000 */
[--C-:B-1----:R-:W-:Y:S02]  /*3d90*/  FADD.FTZ R50, R50, R4.reuse ;  /* 0x0000000432327221 */ /* 0x102fe40000010000 */
        /* <DEDUP_REMOVED lines=11> */
[----:B------:R-:W-:-:S04]  /*3e50*/  FADD.FTZ R52, R52, R4 ;  /* 0x0000000434347221 */ /* 0x000fc80000010000 */
[----:B------:R-:W-:Y:S01]  /*3e60*/  @!P6 FMUL.FTZ R23, R50, -1.4426950216293334961 ;  /* 0xbfb8aa3b3217e820 */ /* 0x000fe20000410000 */
[----:B------:R-:W-:Y:S01]  /*3e70*/  FSETP.GTU.FTZ.AND P2, PT, R52, 20, PT ;  /* 0x41a000003400780b */ /* 0x000fe20003f5c000 */
[----:B------:R-:W-:-:S04]  /*3e80*/  @!P5 FMUL.FTZ R26, R51, -1.4426950216293334961 ;  /* 0xbfb8aa3b331ad820 */ /* 0x000fc80000410000 */
[----:B------:R-:W1:Y:S08]  /*3e90*/  @!P6 MUFU.EX2 R23, R23 ;  /* 0x000000170017e308 */ /* 0x000e700000000800 */
[----:B------:R2:W3:Y:S01]  /*3ea0*/  @!P5 MUFU.EX2 R29, R26 ;  /* 0x0000001a001dd308 */ /* 0x0004e20000000800 */
[----:B-1----:R-:W-:Y:S02]  /*3eb0*/  @!P6 FADD.FTZ R28, R23, 1 ;  /* 0x3f800000171ce421 */ /* 0x002fe40000010000 */
[----:B------:R-:W-:-:S05]  /*3ec0*/  IMAD R23, R3, c[0x0][0x2e0], RZ ;  /* 0x0000b80003177a24 */ /* 0x000fca00078e02ff */
[----:B------:R-:W1:Y:S01]  /*3ed0*/  @!P6 MUFU.RCP R31, R28 ;  /* 0x0000001c001fe308 */ /* 0x000e620000001000 */
[----:B--2---:R-:W-:Y:S02]  /*3ee0*/  @!P4 FMUL.FTZ R26, R49, -1.4426950216293334961 ;  /* 0xbfb8aa3b311ac820 */ /* 0x004fe40000410000 */
[----:B------:R-:W-:Y:S02]  /*3ef0*/  IMAD R57, R0, c[0x0][0x2e4], R23 ;  /* 0x0000b90000397a24 */ /* 0x000fe400078e0217 */
[----:B------:R-:W-:Y:S02]  /*3f00*/  @!P3 FMUL.FTZ R23, R48, -1.4426950216293334961 ;  /* 0xbfb8aa3b3017b820 */ /* 0x000fe40000410000 */
[----:B---3--:R-:W-:Y:S01]  /*3f10*/  @!P5 FADD.FTZ R50, R29, 1 ;  /* 0x3f8000001d32d421 */ /* 0x008fe20000010000 */
[----:B------:R-:W-:Y:S01]  /*3f20*/  IADD3 R57, R25, R57, RZ ;  /* 0x0000003919397210 */ /* 0x000fe20007ffe0ff */
[----:B------:R2:W3:Y:S03]  /*3f30*/  @!P3 MUFU.EX2 R27, R23 ;  /* 0x00000017001bb308 */ /* 0x0004e60000000800 */
[----:B------:R-:W-:Y:S01]  /*3f40*/  LEA.HI.X R57, R24, c[0x0][0x334], R57, 0x2, P0 ;  /* 0x0000cd0018397a11 */ /* 0x000fe200000f1439 */
[----:B------:R-:W-:Y:S01]  /*3f50*/  @!P1 FMUL.FTZ R24, R53, -1.4426950216293334961 ;  /* 0xbfb8aa3b35189820 */ /* 0x000fe20000410000 */
[----:B------:R-:W-:Y:S01]  /*3f60*/  FSETP.GTU.FTZ.AND P0, PT, R54, 20, PT ;  /* 0x41a000003600780b */ /* 0x000fe20003f1c000 */
[----:B-1----:R-:W-:Y:S01]  /*3f70*/  @!P6 FMUL.FTZ R34, R34, R31 ;  /* 0x0000001f2222e220 */ /* 0x002fe20000410000 */
[----:B------:R-:W-:Y:S01]  /*3f80*/  FSETP.GTU.FTZ.AND P6, PT, R55, 20, PT ;  /* 0x41a000003700780b */ /* 0x000fe20003fdc000 */
[----:B------:R1:W4:Y:S01]  /*3f90*/  @!P4 MUFU.EX2 R28, R26 ;  /* 0x0000001a001cc308 */ /* 0x0003220000000800 */
[----:B--2---:R-:W-:-:S02]  /*3fa0*/  @!P2 FMUL.FTZ R23, R52, -1.4426950216293334961 ;  /* 0xbfb8aa3b3417a820 */ /* 0x004fc40000410000 */
[----:B---3--:R-:W-:-:S05]  /*3fb0*/  @!P3 FADD.FTZ R52, R27, 1 ;  /* 0x3f8000001b34b421 */ /* 0x008fca0000010000 */
[----:B------:R-:W-:Y:S02]  /*3fc0*/  @!P1 MUFU.EX2 R48, R24 ;  /* 0x0000001800309308 */ /* 0x000fe40000000800 */
[----:B------:R-:W-:Y:S02]  /*3fd0*/  @!P0 FMUL.FTZ R25, R54, -1.4426950216293334961 ;  /* 0xbfb8aa3b36198820 */ /* 0x000fe40000410000 */
[----:B-1----:R-:W-:-:S04]  /*3fe0*/  @!P6 FMUL.FTZ R26, R55, -1.4426950216293334961 ;  /* 0xbfb8aa3b371ae820 */ /* 0x002fc80000410000 */
[----:B------:R-:W0:Y:S01]  /*3ff0*/  @!P0 MUFU.EX2 R49, R25 ;  /* 0x0000001900318308 */ /* 0x000e220000000800 */
[----:B----4-:R-:W-:Y:S02]  /*4000*/  @!P4 FADD.FTZ R53, R28, 1 ;  /* 0x3f8000001c35c421 */ /* 0x010fe40000010000 */
[----:B------:R-:W1:Y:S05]  /*4010*/  LDS.128 R28, [R9.X16+0x200] ;  /* 0x00020000091c7984 */ /* 0x000e6a000000cc00 */
[----:B------:R2:W3:Y:S08]  /*4020*/  @!P6 MUFU.EX2 R51, R26 ;  /* 0x0000001a0033e308 */ /* 0x0004f00000000800 */
[----:B------:R4:W5:Y:S01]  /*4030*/  @!P5 MUFU.RCP R56, R50 ;  /* 0x000000320038d308 */ /* 0x0009620000001000 */
[----:B--2---:R-:W2:Y:S01]  /*4040*/  LDS.128 R24, [R9.X16] ;  /* 0x0000000009187984 */ /* 0x004ea2000000cc00 */
[----:B0-----:R-:W-:-:S06]  /*4050*/  @!P0 FADD.FTZ R40, R49, 1 ;  /* 0x3f80000031288421 */ /* 0x001fcc0000010000 */
[----:B------:R-:W0:Y:S01]  /*4060*/  @!P2 MUFU.EX2 R23, R23 ;  /* 0x000000170017a308 */ /* 0x000e220000000800 */
[----:B----4-:R-:W-:Y:S02]  /*4070*/  @!P1 FADD.FTZ R50, R48, 1 ;  /* 0x3f80000030329421 */ /* 0x010fe40000010000 */
[----:B---3--:R-:W-:Y:S02]  /*4080*/  @!P6 FADD.FTZ R51, R51, 1 ;  /* 0x3f8000003333e421 */ /* 0x008fe40000010000 */
[----:B-----5:R-:W-:Y:S01]  /*4090*/  @!P5 FMUL.FTZ R35, R35, R56 ;  /* 0x000000382323d220 */ /* 0x020fe20000410000 */
[----:B------:R-:W-:Y:S02]  /*40a0*/  IADD3 R48, P5, R58, R19, RZ ;  /* 0x000000133a307210 */ /* 0x000fe40007fbe0ff */
[----:B------:R-:W3:Y:S02]  /*40b0*/  @!P3 MUFU.RCP R55, R52 ;  /* 0x000000340037b308 */ /* 0x000ee40000001000 */
[----:B------:R-:W-:Y:S01]  /*40c0*/  IADD3.X R49, R57, R18, RZ, P5, !PT ;  /* 0x0000001239317210 */ /* 0x000fe20002ffe4ff */
[----:B0-----:R-:W-:-:S05]  /*40d0*/  @!P2 FADD.FTZ R23, R23, 1 ;  /* 0x3f8000001717a421 */ /* 0x001fca0000010000 */
[----:B------:R-:W0:Y:S01]  /*40e0*/  @!P4 MUFU.RCP R54, R53 ;  /* 0x000000350036c308 */ /* 0x000e220000001000 */
[----:B-1----:R-:W-:Y:S07]  /*40f0*/  STG.E.128 [R48.64+0x200], R28 ;  /* 0x0002001c30007986 */ /* 0x002fee000c101d06 */
[----:B------:R-:W1:Y:S01]  /*4100*/  @!P2 MUFU.RCP R23, R23 ;  /* 0x000000170017a308 */ /* 0x000e620000001000 */
[----:B---3--:R-:W-:Y:S01]  /*4110*/  @!P3 FMUL.FTZ R32, R32, R55 ;  /* 0x000000372020b220 */ /* 0x008fe20000410000 */
[----:B------:R-:W-:-:S02]  /*4120*/  ISETP.GT.AND P3, PT, R16, 0x1, PT ;  /* 0x000000011000780c */ /* 0x000fc40003f64270 */
[----:B------:R-:W-:Y:S01]  /*4130*/  IADD3 R16, R16, -0x1, RZ ;  /* 0xffffffff10107810 */ /* 0x000fe20007ffe0ff */
[----:B--2---:R2:W-:Y:S03]  /*4140*/  STG.E.128 [R48.64], R24 ;  /* 0x0000001830007986 */ /* 0x0045e6000c101d06 */
[----:B------:R-:W3:Y:S01]  /*4150*/  @!P1 MUFU.RCP R50, R50 ;  /* 0x0000003200329308 */ /* 0x000ee20000001000 */
[----:B0-----:R-:W-:Y:S01]  /*4160*/  @!P4 FMUL.FTZ R33, R33, R54 ;  /* 0x000000362121c220 */ /* 0x001fe20000410000 */
[----:B------:R-:W-:Y:S01]  /*4170*/  BAR.SYNC.DEFER_BLOCKING 0x0 ;  /* 0x0000000000007b1d */ /* 0x000fe20000010000 */
[----:B-1----:R-:W-:-:S05]  /*4180*/  @!P2 FMUL.FTZ R36, R36, R23 ;  /* 0x000000172424a220 */ /* 0x002fca0000410000 */
[----:B------:R-:W0:Y:S01]  /*4190*/  @!P0 MUFU.RCP R41, R40 ;  /* 0x0000002800298308 */ /* 0x000e220000001000 */
[----:B------:R-:W-:-:S04]  /*41a0*/  IADD3 R10, P2, R10, -0x400, RZ ;  /* 0xfffffc000a0a7810 */ /* 0x000fc80007f5e0ff */
[----:B------:R-:W-:Y:S01]  /*41b0*/  IADD3.X R11, R11, -0x1, RZ, P2, !PT ;  /* 0xffffffff0b0b7810 */ /* 0x000fe200017fe4ff */
[----:B---3--:R-:W-:Y:S02]  /*41c0*/  @!P1 FMUL.FTZ R37, R37, R50 ;  /* 0x0000003225259220 */ /* 0x008fe40000410000 */
[----:B------:R-:W1:Y:S01]  /*41d0*/  @!P6 MUFU.RCP R42, R51 ;  /* 0x00000033002ae308 */ /* 0x000e620000001000 */
[----:B------:R-:W-:Y:S01]  /*41e0*/  IMAD R50, R6, c[0x0][0x2f8], RZ ;  /* 0x0000be0006327a24 */ /* 0x000fe200078e02ff */
[----:B------:R-:W-:-:S03]  /*41f0*/  IADD3 R14, P1, R14, -0x400, RZ ;  /* 0xfffffc000e0e7810 */ /* 0x000fc60007f3e0ff */
[----:B------:R-:W-:Y:S01]  /*4200*/  IMAD R23, R5, c[0x0][0x2fc], R50 ;  /* 0x0000bf0005177a24 */ /* 0x000fe200078e0232 */
[----:B------:R-:W-:Y:S01]  /*4210*/  IADD3.X R15, R15, -0x1, RZ, P1, !PT ;  /* 0xffffffff0f0f7810 */ /* 0x000fe20000ffe4ff */
[----:B0-----:R-:W-:Y:S01]  /*4220*/  @!P0 FMUL.FTZ R38, R38, R41 ;  /* 0x0000002926268220 */ /* 0x001fe20000410000 */
[----:B------:R-:W-:Y:S02]  /*4230*/  STS.128 [R20+0x10], R32 ;  /* 0x0000102014007388 */ /* 0x000fe40000000c00 */
[----:B------:R-:W-:Y:S01]  /*4240*/  IADD3 R79, R79, R23, RZ ;  /* 0x000000174f4f7210 */ /* 0x000fe20007ffe0ff */
[----:B------:R-:W-:Y:S02]  /*4250*/  IMAD R23, R3, c[0x0][0x300], RZ ;  /* 0x0000c00003177a24 */ /* 0x000fe400078e02ff */
[----:B-1----:R-:W-:Y:S02]  /*4260*/  @!P6 FMUL.FTZ R39, R39, R42 ;  /* 0x0000002a2727e220 */ /* 0x002fe40000410000 */
[----:B------:R-:W-:-:S02]  /*4270*/  IMAD R23, R0, c[0x0][0x304], R23 ;  /* 0x0000c10000177a24 */ /* 0x000fc400078e0217 */
[----:B--2---:R-:W-:Y:S01]  /*4280*/  IMAD.WIDE.U32 R24, R0, c[0x0][0x300], R78 ;  /* 0x0000c00000187a25 */ /* 0x004fe200078e004e */
[----:B------:R0:W-:Y:S01]  /*4290*/  STS.128 [R20], R36 ;  /* 0x0000002414007388 */ /* 0x0001e20000000c00 */
[----:B------:R-:W-:-:S06]  /*42a0*/  NOP ;  /* 0x0000000000007918 */ /* 0x000fcc0000000000 */
[----:B------:R-:W1:Y:S01]  /*42b0*/  LDS.128 R44, [R9.X16] ;  /* 0x00000000092c7984 */ /* 0x000e62000000cc00 */
[----:B------:R-:W-:-:S03]  /*42c0*/  IADD3 R25, R25, R23, RZ ;  /* 0x0000001719197210 */ /* 0x000fc60007ffe0ff */
[----:B------:R-:W2:Y:S01]  /*42d0*/  LDS.128 R40, [R9.X16+0x200] ;  /* 0x0002000009287984 */ /* 0x000ea2000000cc00 */
[----:B0-----:R-:W-:Y:S01]  /*42e0*/  LEA R20, P0, R24, c[0x0][0x340], 0x2 ;  /* 0x0000d00018147a11 */ /* 0x001fe200078010ff */
[----:B------:R-:W-:-:S03]  /*42f0*/  FADD.FTZ R36, R36, R7 ;  /* 0x0000000724247221 */ /* 0x000fc60000010000 */
[----:B------:R-:W-:Y:S01]  /*4300*/  LEA.HI.X R25, R24, c[0x0][0x344], R25, 0x2, P0 ;  /* 0x0000d10018197a11 */ /* 0x000fe200000f1419 */
[----:B------:R-:W-:Y:S01]  /*4310*/  FADD.FTZ R37, R36, R37 ;  /* 0x0000002524257221 */ /* 0x000fe20000010000 */
[----:B------:R-:W-:-:S03]  /*4320*/  IADD3 R24, P0, R20, R19, RZ ;  /* 0x0000001314187210 */ /* 0x000fc60007f1e0ff */
[----:B------:R-:W-:Y:S01]  /*4330*/  FADD.FTZ R38, R37, R38 ;  /* 0x0000002625267221 */ /* 0x000fe20000010000 */
[----:B------:R-:W-:Y:S02]  /*4340*/  IADD3.X R25, R25, R18, RZ, P0, !PT ;  /* 0x0000001219197210 */ /* 0x000fe400007fe4ff */
[----:B------:R-:W-:Y:S01]  /*4350*/  IADD3 R12, P0, R12, -0x400, RZ ;  /* 0xfffffc000c0c7810 */ /* 0x000fe20007f1e0ff */
[----:B------:R-:W-:-:S03]  /*4360*/  FADD.FTZ R39, R38, R39 ;  /* 0x0000002726277221 */ /* 0x000fc60000010000 */
[----:B------:R-:W-:Y:S01]  /*4370*/  IADD3.X R13, R13, -0x1, RZ, P0, !PT ;  /* 0xffffffff0d0d7810 */ /* 0x000fe200007fe4ff */
[----:B------:R-:W-:-:S04]  /*4380*/  FADD.FTZ R32, R39, R32 ;  /* 0x0000002027207221 */ /* 0x000fc80000010000 */
[----:B------:R-:W-:-:S04]  /*4390*/  FADD.FTZ R33, R32, R33 ;  /* 0x0000002120217221 */ /* 0x000fc80000010000 */
[----:B------:R-:W-:-:S04]  /*43a0*/  FADD.FTZ R34, R33, R34 ;  /* 0x0000002221227221 */ /* 0x000fc80000010000 */
[----:B------:R-:W-:Y:S01]  /*43b0*/  FADD.FTZ R7, R34, R35 ;  /* 0x0000002322077221 */ /* 0x000fe20000010000 */
[----:B-1----:R0:W-:Y:S04]  /*43c0*/  STG.E.128 [R24.64], R44 ;  /* 0x0000002c18007986 */ /* 0x0021e8000c101d06 */
[----:B--2---:R0:W-:Y:S01]  /*43d0*/  STG.E.128 [R24.64+0x200], R40 ;  /* 0x0002002818007986 */ /* 0x0041e2000c101d06 */
[----:B------:R-:W-:Y:S01]  /*43e0*/  @!P3 CALL.REL.NOINC `(.L_x_7395) ;  /* 0x000000100000b944 */ /* 0x000fe20003c00000 */
[----:B------:R-:W-:Y:S05]  /*43f0*/  BRA `(.L_x_7419) ;  /* 0xffffc18000007947 */ /* 0x000fea000383ffff */
.L_x_7395:
[----:B------:R-:W-:Y:S02]  /*4400*/  ISETP.NE.U32.AND P0, PT, RZ, c[0x0][0x328], PT ;  /* 0x0000ca00ff007a0c */ /* 0x000fe40003f05070 */
[----:B------:R-:W-:Y:S02]  /*4410*/  ISETP.NE.U32.AND P2, PT, RZ, c[0x0][0x348], PT ;  /* 0x0000d200ff007a0c */ /* 0x000fe40003f45070 */
[----:B------:R-:W-:-:S02]  /*4420*/  ISETP.NE.AND.EX P1, PT, RZ, c[0x0][0x32c], PT, P0 ;  /* 0x0000cb00ff007a0c */ /* 0x000fc40003f25300 */
        /* <DEDUP_REMOVED lines=21> */
.L_x_7421:
[----:B-1----:R-:W-:Y:S05]  /*4580*/  BSYNC B0 ;  /* 0x0000000000007941 */ /* 0x002fea0003800000 */
.L_x_7420:
[----:B------:R-:W-:Y:S01]  /*4590*/  BSSY B0, `(.L_x_7422) ;  /* 0x0000018000007945 */ /* 0x000fe20003800000 */
[----:B------:R-:W-:Y:S05]  /*45a0*/  @!P0 BRA `(.L_x_7423) ;  /* 0x0000015000008947 */ /* 0x000fea0003800000 */
[----:B------:R-:W-:Y:S06]  /*45b0*/  BAR.SYNC.DEFER_BLOCKING 0x0 ;  /* 0x0000000000007b1d */ /* 0x000fec0000010000 */
[----:B-----5:R-:W1:Y:S04]  /*45c0*/  SHFL.DOWN P0, R2, R7, 0x1, 0x1f ;  /* 0x08201f0007027f89 */ /* 0x020e680000000000 */
        /* <DEDUP_REMOVED lines=19> */
.L_x_7423:
[----:B------:R-:W1:Y:S02]  /*4700*/  S2R R21, SR_TID.X ;  /* 0x0000000000157919 */ /* 0x000e640000002100 */
.L_x_7424:
[----:B-1----:R-:W-:Y:S05]  /*4710*/  BSYNC B0 ;  /* 0x0000000000007941 */ /* 0x002fea0003800000 */
.L_x_7422:
        /* <DEDUP_REMOVED lines=8> */
[----:B-----5:R-:W-:-:S04]  /*47a0*/  IMAD.WIDE.U32 R2, R0, c[0x0][0x2c8], RZ ;  /* 0x0000b20000027a25 */ /* 0x020fc800078e00ff */
        /* <DEDUP_REMOVED lines=10> */
[----:B------:R-:W-:Y:S02]  /*4850*/  IADD3 R29, R5, R11, RZ ;  /* 0x0000000b051d7210 */ /* 0x000fe40007ffe0ff */
[----:B------:R-:W-:-:S02]  /*4860*/  IADD3 R27, R7, R13, RZ ;  /* 0x0000000d071b7210 */ /* 0x000fc40007ffe0ff */
[----:B------:R-:W-:Y:S02]  /*4870*/  IADD3 R39, R19, R23, RZ ;  /* 0x0000001713277210 */ /* 0x000fe40007ffe0ff */
.L_x_7425:
[----:B0-----:R-:W1:Y:S01]  /*4880*/  LDS R23, [R21.X4+0x16e8] ;  /* 0x0016e80015177984 */ /* 0x001e620000004800 */
[----:B------:R-:W-:Y:S01]  /*4890*/  SHF.R.S32.HI R20, RZ, 0x1f, R21 ;  /* 0x0000001fff147819 */ /* 0x000fe20000011415 */
[----:B------:R-:W-:Y:S01]  /*48a0*/  YIELD ;  /* 0x0000000000007946 */ /* 0x000fe20003800000 */
[----:B------:R-:W-:Y:S01]  /*48b0*/  MOV R10, R18 ;  /* 0x00000012000a7202 */ /* 0x000fe20000000f00 */
[----:B0-----:R-:W0:Y:S01]  /*48c0*/  LDS R25, [R21.X4+0x1ae8] ;  /* 0x001ae80015197984 */ /* 0x001e220000004800 */
        /* <DEDUP_REMOVED lines=15> */
[----:B-1----:R1:W-:Y:S04]  /*49c0*/  RED.E.ADD.F32.FTZ.RN.STRONG.GPU [R10.64], R23 ;  /* 0x000000170a00798e */ /* 0x0023e8000c10e786 */
[----:B------:R2:W0:Y:S01]  /*49d0*/  LDG.E R0, [R14.64] ;  /* 0x000000060e007981 */ /* 0x000422000c1e1900 */
        /* <DEDUP_REMOVED lines=16> */
[----:B0-----:R-:W-:-:S05]  /*4ae0*/  FMUL.FTZ R23, R0, R25 ;  /* 0x0000001900177220 */ /* 0x001fca0000410000 */
        /* <DEDUP_REMOVED lines=16> */
.L_x_7426:
        /* <DEDUP_REMOVED lines=9> */
.L_x_9123:


//--------------------- .text._Z25selective_scan_bwd_kernelI32Selective_Scan_bwd_kernel_traitsILi32ELi8ELb1ELb0ELb1ELb0ELb0EffEEv12SSMParamsBwd --------------------------
	.section	.text._Z25selective_scan_bwd_kernelI32Selective_Scan_bwd_kernel_traitsILi32ELi8ELb1ELb0ELb1ELb0ELb0EffEEv12SSMParamsBwd,"ax",@progbits
	.sectioninfo	@"SHI_REGISTERS=173"
	.align	128
        .global         _Z25selective_scan_bwd_kernelI32Selective_Scan_bwd_kernel_traitsILi32ELi8ELb1ELb0ELb1ELb0ELb0EffEEv12SSMParamsBwd
        .type           _Z25selective_scan_bwd_kernelI32Selective_Scan_bwd_kernel_traitsILi32ELi8ELb1ELb0ELb1ELb0ELb0EffEEv12SSMParamsBwd,@function
        .size           _Z25selective_scan_bwd_kernelI32Selective_Scan_bwd_kernel_traitsILi32ELi8ELb1ELb0ELb1ELb0ELb0EffEEv12SSMParamsBwd,(.L_x_9124 - _Z25selective_scan_bwd_kernelI32Selective_Scan_bwd_kernel_traitsILi32ELi8ELb1ELb0ELb1ELb0ELb0EffEEv12SSMParamsBwd)
        .other          _Z25selective_scan_bwd_kernelI32Selective_Scan_bwd_kernel_traitsILi32ELi8ELb1ELb0ELb1ELb0ELb0EffEEv12SSMParamsBwd,@"STO_CUDA_ENTRY STV_DEFAULT"
_Z25selective_scan_bwd_kernelI32Selective_Scan_bwd_kernel_traitsILi32ELi8ELb1ELb0ELb1ELb0ELb0EffEEv12SSMParamsBwd:
.text._Z25selective_scan_bwd_kernelI32Selective_Scan_bwd_kernel_traitsILi32ELi8ELb1ELb0ELb1ELb0ELb0EffEEv12SSMParamsBwd:
        /* <DEDUP_REMOVED lines=28> */
[C---:B------:R-:W-:Y:S01]  /*01c0*/  IMAD R15, R0.reuse, c[0x0][0x1dc], R15 ;  /* 0x00007700000f7a24 */ /* 0x040fe200078e020f */
[----:B-1----:R-:W-:Y:S01]  /*01d0*/  HFMA2.MMA R6, -RZ, RZ, 0, 0 ;  /* 0x00000000ff067435 */ /* 0x002fe200000001ff */
[----:B------:R-:W-:Y:S01]  /*01e0*/  IMAD R19, R0, c[0x0][0x284], R19 ;  /* 0x0000a10000137a24 */ /* 0x000fe200078e0213 */
[----:B------:R-:W-:Y:S01]  /*01f0*/  ISETP.GE.AND P3, PT, R12, 0x1, PT ;  /* 0x000000010c00780c */ /* 0x000fe20003f66270 */
[----:B--2---:R-:W-:Y:S01]  /*0200*/  IMAD R4, R148, c[0x0][0x1d0], RZ ;  /* 0x0000740094047a24 */ /* 0x004fe200078e02ff */
[----:B------:R-:W-:Y:S01]  /*0210*/  CS2R R62, SRZ ;  /* 0x00000000003e7805 */ /* 0x000fe2000001ff00 */
[----:B------:R-:W-:Y:S01]  /*0220*/  HFMA2.MMA R89, -RZ, RZ, 0, 0 ;  /* 0x00000000ff597435 */ /* 0x000fe200000001ff */
        /* <DEDUP_REMOVED lines=25> */
[----:B------:R-:W-:Y:S01]  /*03c0*/  IMAD.WIDE.U32 R8, R87, c[0x0][0x1b0], RZ ;  /* 0x00006c0057087a25 */ /* 0x000fe200078e00ff */
[----:B------:R-:W-:-:S02]  /*03d0*/  LEA R11, R12, 0xffffff00, 0x8 ;  /* 0xffffff000c0b7811 */ /* 0x000fc400078e40ff */
[----:B------:R-:W-:Y:S01]  /*03e0*/  @!P1 IADD3 R88, R88, 0x1, RZ ;  /* 0x0000000158589810 */ /* 0x000fe20007ffe0ff */
[----:B------:R-:W-:Y:S01]  /*03f0*/  IMAD R17, R87, c[0x0][0x1b4], R10 ;  /* 0x00006d0057117a24 */ /* 0x000fe200078e020a */
[----:B------:R-:W-:Y:S02]  /*0400*/  SHF.R.S32.HI R13, RZ, 0x1f, R11 ;  /* 0x0000001fff0d7819 */ /* 0x000fe4000001140b */
[----:B------:R-:W-:Y:S02]  /*0410*/  IADD3 R92, P4, R11, R2, RZ ;  /* 0x000000020b5c7210 */ /* 0x000fe40007f9e0ff */
[----:B------:R-:W-:Y:S01]  /*0420*/  IADD3 R9, R9, R17, RZ ;  /* 0x0000001109097210 */ /* 0x000fe20007ffe0ff */
[----:B------:R-:W-:Y:S01]  /*0430*/  IMAD R17, R85, c[0x0][0x1e8], RZ ;  /* 0x00007a0055117a24 */ /* 0x000fe200078e02ff */
[----:B------:R-:W-:Y:S01]  /*0440*/  IADD3.X R15, R13, R3, R15, P4, !PT ;  /* 0x000000030d0f7210 */ /* 0x000fe200027fe40f */
[----:B------:R-:W-:Y:S01]  /*0450*/  IMAD.WIDE.U32 R2, R0, c[0x0][0x1e8], R4 ;  /* 0x00007a0000027a25 */ /* 0x000fe200078e0004 */
[----:B------:R-:W-:-:S02]  /*0460*/  ISETP.NE.AND P1, PT, RZ, c[0x0][0x178], PT ;  /* 0x00005e00ff007a0c */ /* 0x000fc40003f25270 */
[----:B------:R-:W-:Y:S01]  /*0470*/  @P0 IADD3 R88, R88, 0x1, RZ ;  /* 0x0000000158580810 */ /* 0x000fe20007ffe0ff */
[----:B------:R-:W-:Y:S01]  /*0480*/  IMAD.WIDE.U32 R4, R0, c[0x0][0x280], R6 ;  /* 0x0000a00000047a25 */ /* 0x000fe200078e0006 */
[C---:B------:R-:W-:Y:S02]  /*0490*/  IADD3 R94, P0, R11.reuse, R2, RZ ;  /* 0x000000020b5e7210 */ /* 0x040fe40007f1e0ff */
        /* <DEDUP_REMOVED lines=39> */
[C---:B------:R-:W-:Y:S01]  /*0710*/  IMAD R5, R85.reuse, c[0x0][0x180], RZ ;  /* 0x0000600055057a24 */ /* 0x040fe200078e02ff */
[----:B------:R-:W-:Y:S01]  /*0720*/  MOV R99, c[0x0][0x174] ;  /* 0x00005d0000637a02 */ /* 0x000fe20000000f00 */
[----:B------:R-:W-:Y:S01]  /*0730*/  IMAD R7, R85, c[0x0][0x198], RZ ;  /* 0x0000660055077a24 */ /* 0x000fe200078e02ff */
[----:B------:R-:W1:Y:S01]  /*0740*/  S2R R100, SR_LANEID ;  /* 0x0000000000647919 */ /* 0x000e620000000000 */
[C---:B------:R-:W-:Y:S01]  /*0750*/  IMAD R101, R0.reuse, c[0x0][0x184], R5 ;  /* 0x0000610000657a24 */ /* 0x040fe200078e0205 */
[----:B------:R-:W-:Y:S01]  /*0760*/  MOV R115, RZ ;  /* 0x000000ff00737202 */ /* 0x000fe20000000f00 */
[----:B------:R-:W-:Y:S01]  /*0770*/  IMAD.WIDE.U32 R64, R0, c[0x0][0x180], RZ ;  /* 0x0000600000407a25 */ /* 0x000fe200078e00ff */
[----:B------:R-:W-:Y:S01]  /*0780*/  MOV R89, RZ ;  /* 0x000000ff00597202 */ /* 0x000fe20000000f00 */
[----:B------:R-:W-:-:S02]  /*0790*/  UMOV UR4, URZ ;  /* 0x0000003f00047c82 */ /* 0x000fc40008000000 */
[----:B------:R-:W-:Y:S01]  /*07a0*/  IMAD.WIDE.U32 R66, R0, c[0x0][0x198], RZ ;  /* 0x0000660000427a25 */ /* 0x000fe200078e00ff */
[----:B------:R-:W-:-:S03]  /*07b0*/  IADD3 R101, R65, R101, RZ ;  /* 0x0000006541657210 */ /* 0x000fc60007ffe0ff */
[----:B------:R-:W-:-:S05]  /*07c0*/  IMAD R103, R0, c[0x0][0x19c], R7 ;  /* 0x0000670000677a24 */ /* 0x000fca00078e0207 */
[----:B------:R-:W-:Y:S02]  /*07d0*/  IADD3 R103, R67, R103, RZ ;  /* 0x0000006743677210 */ /* 0x000fe40007ffe0ff */
[C---:B0-----:R-:W-:Y:S02]  /*07e0*/  SHF.L.U32 R4, R90.reuse, 0x1, RZ ;  /* 0x000000015a047819 */ /* 0x041fe400000006ff */
[----:B------:R-:W-:Y:S02]  /*07f0*/  SHF.L.U32 R102, R90, 0x3, RZ ;  /* 0x000000035a667819 */ /* 0x000fe400000006ff */
[----:B------:R-:W-:Y:S02]  /*0800*/  LOP3.LUT R5, R4, 0xffffffc0, RZ, 0xc0, !PT ;  /* 0xffffffc004057812 */ /* 0x000fe400078ec0ff */
[C---:B------:R-:W-:Y:S02]  /*0810*/  IADD3 R7, R90.reuse, 0x20, RZ ;  /* 0x000000205a077810 */ /* 0x040fe40007ffe0ff */
[----:B------:R-:W-:-:S02]  /*0820*/  IADD3 R105, R90, 0x40, RZ ;  /* 0x000000405a697810 */ /* 0x000fc40007ffe0ff */
[C---:B------:R-:W-:Y:S02]  /*0830*/  IADD3 R9, R90.reuse, 0x60, RZ ;  /* 0x000000605a097810 */ /* 0x040fe40007ffe0ff */
[C---:B------:R-:W-:Y:S02]  /*0840*/  IADD3 R107, R90.reuse, 0x80, RZ ;  /* 0x000000805a6b7810 */ /* 0x040fe40007ffe0ff */
        /* <DEDUP_REMOVED lines=10> */
[-C--:B------:R-:W-:Y:S02]  /*08f0*/  LEA.HI.SX32 R109, R109, R90.reuse, 0x1b ;  /* 0x0000005a6d6d7211 */ /* 0x080fe400078fdaff */
[-C--:B------:R-:W-:Y:S02]  /*0900*/  LEA.HI.SX32 R110, R11, R90.reuse, 0x1b ;  /* 0x0000005a0b6e7211 */ /* 0x080fe400078fdaff */
[----:B------:R-:W-:Y:S02]  /*0910*/  LEA.HI.SX32 R111, R111, R90, 0x1b ;  /* 0x0000005a6f6f7211 */ /* 0x000fe400078fdaff */
[----:B-1----:R-:W-:Y:S02]  /*0920*/  SHF.R.S32.HI R113, RZ, 0x1f, R108 ;  /* 0x0000001fff717819 */ /* 0x002fe4000001146c */
.L_x_7451:
[----:B------:R-:W-:Y:S01]  /*0930*/  BAR.SYNC.DEFER_BLOCKING 0x0 ;  /* 0x0000000000007b1d */ /* 0x000fe20000010000 */
[C---:B------:R-:W-:Y:S02]  /*0940*/  SHF.L.U32 R24, R108.reuse, 0x4, RZ ;  /* 0x000000046c187819 */ /* 0x040fe400000006ff */
[----:B------:R-:W-:Y:S02]  /*0950*/  SHF.L.U64.HI R25, R108, 0x4, R113 ;  /* 0x000000046c197819 */ /* 0x000fe40000010271 */
[----:B0-----:R-:W-:-:S04]  /*0960*/  IADD3 R4, P0, R91, R24, RZ ;  /* 0x000000185b047210 */ /* 0x001fc80007f1e0ff */
[----:B------:R-:W-:-:S05]  /*0970*/  IADD3.X R5, R92, R25, RZ, P0, !PT ;  /* 0x000000195c057210 */ /* 0x000fca00007fe4ff */
[----:B--2---:R-:W2:Y:S04]  /*0980*/  LDG.E.128 R8, [R4.64] ;  /* 0x0000000604087981 */ /* 0x004ea8000c1e1d00 */
[----:B---3--:R-:W3:Y:S01]  /*0990*/  LDG.E.128 R12, [R4.64+0x200] ;  /* 0x00020006040c7981 */ /* 0x008ee2000c1e1d00 */
[----:B------:R-:W-:Y:S02]  /*09a0*/  SHF.L.U32 R112, R100, 0x5, RZ ;  /* 0x0000000564707819 */ /* 0x000fe400000006ff */
        /* <DEDUP_REMOVED lines=18> */
[----:B0-----:R-:W2:Y:S04]  /*0ad0*/  LDG.E.128 R8, [R4.64] ;  /* 0x0000000604087981 */ /* 0x001ea8000c1e1d00 */
[----:B-1----:R-:W3:Y:S01]  /*0ae0*/  LDG.E.128 R12, [R4.64+0x200] ;  /* 0x00020006040c7981 */ /* 0x002ee2000c1e1d00 */
[----:B------:R-:W-:-:S03]  /*0af0*/  ISETP.LT.AND P0, PT, RZ, c[0x0][0x16c], PT ;  /* 0x00005b00ff007a0c */ /* 0x000fc60003f01270 */
[----:B--2---:R-:W-:Y:S04]  /*0b00*/  STS.128 [R100.X16], R8 ;  /* 0x0000000864007388 */ /* 0x004fe8000000cc00 */
[----:B---3--:R-:W-:Y:S01]  /*0b10*/  STS.128 [R100.X16+0x200], R12 ;  /* 0x0002000c64007388 */ /* 0x008fe2000000cc00 */
[----:B------:R-:W-:-:S06]  /*0b20*/  NOP ;  /* 0x0000000000007918 */ /* 0x000fcc0000000000 */
[----:B------:R-:W0:Y:S04]  /*0b30*/  LDS.128 R24, [R112] ;  /* 0x0000000070187984 */ /* 0x000e280000000c00 */
[----:B------:R-:W1:Y:S01]  /*0b40*/  LDS.128 R20, [R112+0x10] ;  /* 0x0000100070147984 */ /* 0x000e620000000c00 */
[----:B0-----:R-:W-:Y:S02]  /*0b50*/  FFMA.FTZ R6, R40, R24, R89 ;  /* 0x0000001828067223 */ /* 0x001fe40000010059 */
[-C--:B-----5:R-:W-:Y:S02]  /*0b60*/  FMUL.FTZ R16, R24, R84.reuse ;  /* 0x0000005418107220 */ /* 0x0a0fe40000410000 */
[----:B------:R-:W-:Y:S02]  /*0b70*/  FFMA.FTZ R7, R41, R25, R6 ;  /* 0x0000001929077223 */ /* 0x000fe40000010006 */
[----:B------:R-:W-:-:S02]  /*0b80*/  FMUL.FTZ R17, R25, R84 ;  /* 0x0000005419117220 */ /* 0x000fc40000410000 */
[----:B------:R-:W-:Y:S02]  /*0b90*/  FFMA.FTZ R6, R42, R26, R7 ;  /* 0x0000001a2a067223 */ /* 0x000fe40000010007 */
[-C--:B------:R-:W-:Y:S02]  /*0ba0*/  FMUL.FTZ R18, R26, R84.reuse ;  /* 0x000000541a127220 */ /* 0x080fe40000410000 */
[----:B------:R-:W-:Y:S02]  /*0bb0*/  FFMA.FTZ R7, R43, R27, R6 ;  /* 0x0000001b2b077223 */ /* 0x000fe40000010006 */
[----:B------:R-:W-:Y:S02]  /*0bc0*/  FMUL.FTZ R19, R27, R84 ;  /* 0x000000541b137220 */ /* 0x000fe40000410000 */
[----:B-1----:R-:W-:Y:S02]  /*0bd0*/  FFMA.FTZ R4, R36, R20, R7 ;  /* 0x0000001424047223 */ /* 0x002fe40000010007 */
        /* <DEDUP_REMOVED lines=13> */
[----:B------:R-:W-:Y:S05]  /*0cb0*/  BRA `(.L_x_7429) ;  /* 0x0000200000007947 */ /* 0x000fea0003800000 */
.L_x_7428:
[----:B------:R-:W-:Y:S01]  /*0cc0*/  HFMA2.MMA R5, -RZ, RZ, 0, 0 ;  /* 0x00000000ff057435 */ /* 0x000fe200000001ff */
[----:B------:R-:W-:Y:S01]  /*0cd0*/  MOV R4, R90 ;  /* 0x0000005a00047202 */ /* 0x000fe20000000f00 */
[----:B------:R-:W-:Y:S01]  /*0ce0*/  IMAD R6, R148, c[0x0][0x2b8], RZ ;  /* 0x0000ae0094067a24 */ /* 0x000fe200078e02ff */
[----:B------:R-:W-:Y:S01]  /*0cf0*/  HFMA2.MMA R125, -RZ, RZ, 0, 0 ;  /* 0x00000000ff7d7435 */ /* 0x000fe200000001ff */
[----:B------:R-:W-:Y:S01]  /*0d00*/  IMAD R9, R149, c[0x0][0x2c0], RZ ;  /* 0x0000b00095097a24 */ /* 0x000fe200078e02ff */
[----:B------:R-:W-:Y:S01]  /*0d10*/  HFMA2.MMA R127, -RZ, RZ, 0, 0 ;  /* 0x00000000ff7f7435 */ /* 0x000fe200000001ff */
[C---:B------:R-:W-:Y:S01]  /*0d20*/  IMAD R7, R87.reuse, c[0x0][0x2bc], R6 ;  /* 0x0000af0057077a24 */ /* 0x040fe200078e0206 */
[----:B------:R-:W-:Y:S01]  /*0d30*/  MOV R122, RZ ;  /* 0x000000ff007a7202 */ /* 0x000fe20000000f00 */
[----:B------:R-:W-:Y:S01]  /*0d40*/  IMAD R9, R88, c[0x0][0x2c4], R9 ;  /* 0x0000b10058097a24 */ /* 0x000fe200078e0209 */
[----:B------:R-:W-:Y:S01]  /*0d50*/  CS2R R10, SRZ ;  /* 0x00000000000a7805 */ /* 0x000fe2000001ff00 */
[----:B------:R-:W-:-:S04]  /*0d60*/  IMAD.WIDE.U32 R4, R87, c[0x0][0x2b8], R4 ;  /* 0x0000ae0057047a25 */ /* 0x000fc800078e0004 */
[--C-:B------:R-:W-:Y:S01]  /*0d70*/  FADD.FTZ R114, R31, R86.reuse ;  /* 0x000000561f727221 */ /* 0x100fe20000010000 */
[----:B------:R-:W-:Y:S01]  /*0d80*/  IADD3 R5, R5, R7, RZ ;  /* 0x0000000705057210 */ /* 0x000fe20007ffe0ff */
[--C-:B------:R-:W-:Y:S01]  /*0d90*/  FADD.FTZ R117, R30, R86.reuse ;  /* 0x000000561e757221 */ /* 0x100fe20000010000 */
[----:B------:R-:W-:Y:S01]  /*0da0*/  MOV R7, c[0x0][0x174] ;  /* 0x00005d0000077a02 */ /* 0x000fe20000000f00 */
[----:B------:R-:W-:Y:S02]  /*0db0*/  FADD.FTZ R116, R29, R86 ;  /* 0x000000561d747221 */ /* 0x000fe40000010000 */
[----:B------:R-:W-:Y:S01]  /*0dc0*/  IMAD.WIDE.U32 R68, R88, c[0x0][0x2c0], R4 ;  /* 0x0000b00058447a25 */ /* 0x000fe200078e0004 */
[----:B------:R-:W-:Y:S02]  /*0dd0*/  IADD3 R5, R99, -0x1, RZ ;  /* 0xffffffff63057810 */ /* 0x000fe40007ffe0ff */
[----:B------:R-:W-:Y:S01]  /*0de0*/  LEA R7, R7, UR4, 0x8 ;  /* 0x0000000407077c11 */ /* 0x000fe2000f8e40ff */
[--C-:B------:R-:W-:Y:S01]  /*0df0*/  FADD.FTZ R119, R28, R86.reuse ;  /* 0x000000561c777221 */ /* 0x100fe20000010000 */
[----:B------:R-:W-:Y:S01]  /*0e00*/  IADD3 R6, R69, R9, RZ ;  /* 0x0000000945067210 */ /* 0x000fe20007ffe0ff */
[--C-:B------:R-:W-:Y:S01]  /*0e10*/  FADD.FTZ R118, R35, R86.reuse ;  /* 0x0000005623767221 */ /* 0x100fe20000010000 */
[----:B------:R-:W-:Y:S01]  /*0e20*/  LEA R4, P0, R68, c[0x0][0x320], 0x2 ;  /* 0x0000c80044047a11 */ /* 0x000fe200078010ff */
[--C-:B------:R-:W-:Y:S01]  /*0e30*/  FADD.FTZ R121, R34, R86.reuse ;  /* 0x0000005622797221 */ /* 0x100fe20000010000 */
[----:B------:R-:W-:Y:S01]  /*0e40*/  SHF.L.U32 R9, R5, 0x8, RZ ;  /* 0x0000000805097819 */ /* 0x000fe200000006ff */
[----:B------:R-:W-:Y:S01]  /*0e50*/  FADD.FTZ R120, R33, R86 ;  /* 0x0000005621787221 */ /* 0x000fe20000010000 */
[----:B------:R-:W-:Y:S01]  /*0e60*/  LEA.HI.X R5, R68, c[0x0][0x324], R6, 0x2, P0 ;  /* 0x0000c90044057a11 */ /* 0x000fe200000f1406 */
[----:B------:R-:W-:Y:S01]  /*0e70*/  FADD.FTZ R123, R32, R86 ;  /* 0x00000056207b7221 */ /* 0x000fe20000010000 */
[----:B------:R-:W-:-:S03]  /*0e80*/  IADD3 R68, P0, R9, R68, RZ ;  /* 0x0000004409447210 */ /* 0x000fc60007f1e0ff */
[----:B------:R-:W-:Y:S01]  /*0e90*/  IMAD.WIDE R4, R7, 0x4, R4 ;  /* 0x0000000407047825 */ /* 0x000fe200078e0204 */
[----:B------:R-:W-:Y:S02]  /*0ea0*/  LEA.HI.X.SX32 R69, R9, R6, 0x1, P0 ;  /* 0x0000000609457211 */ /* 0x000fe400000f0eff */
[----:B------:R-:W-:Y:S01]  /*0eb0*/  CS2R R8, SRZ ;  /* 0x0000000000087805 */ /* 0x000fe2000001ff00 */
[----:B------:R-:W-:Y:S01]  /*0ec0*/  CS2R R6, SRZ ;  /* 0x0000000000067805 */ /* 0x000fe2000001ff00 */
[C---:B------:R-:W-:Y:S02]  /*0ed0*/  IADD3 R70, P0, R4.reuse, -0x380, RZ ;  /* 0xfffffc8004467810 */ /* 0x040fe40007f1e0ff */
[C---:B------:R-:W-:Y:S02]  /*0ee0*/  IADD3 R72, P1, R4.reuse, -0x300, RZ ;  /* 0xfffffd0004487810 */ /* 0x040fe40007f3e0ff */
        /* <DEDUP_REMOVED lines=10> */
[C---:B------:R-:W-:Y:S02]  /*0f90*/  IADD3.X R81, R5.reuse, -0x1, RZ, P5, !PT ;  /* 0xffffffff05517810 */ /* 0x040fe40002ffe4ff */
[----:B------:R-:W-:Y:S02]  /*0fa0*/  IADD3.X R83, R5, -0x1, RZ, P6, !PT ;  /* 0xffffffff05537810 */ /* 0x000fe400037fe4ff */
[----:B------:R-:W-:Y:S02]  /*0fb0*/  CS2R R4, SRZ ;  /* 0x0000000000047805 */ /* 0x000fe4000001ff00 */
.L_x_7450:
[----:B------:R-:W-:Y:S01]  /*0fc0*/  SHF.R.S32.HI R126, RZ, 0x1f, R125 ;  /* 0x0000001fff7e7819 */ /* 0x000fe2000001147d */
[----:B------:R-:W-:Y:S01]  /*0fd0*/  IMAD.WIDE.U32 R48, R125, c[0x0][0x1c0], RZ ;  /* 0x000070007d307a25 */ /* 0x000fe200078e00ff */
[----:B------:R-:W-:-:S02]  /*0fe0*/  MOV R44, R64 ;  /* 0x00000040002c7202 */ /* 0x000fc40000000f00 */
[----:B------:R-:W-:Y:S01]  /*0ff0*/  MOV R45, R101 ;  /* 0x00000065002d7202 */ /* 0x000fe20000000f00 */
[C---:B------:R-:W-:Y:S02]  /*1000*/  IMAD R46, R126.reuse, c[0x0][0x188], RZ ;  /* 0x000062007e2e7a24 */ /* 0x040fe400078e02ff */
[----:B------:R-:W-:Y:S02]  /*1010*/  IMAD R50, R126, c[0x0][0x1c0], RZ ;  /* 0x000070007e327a24 */ /* 0x000fe400078e02ff */
[----:B------:R-:W-:-:S04]  /*1020*/  IMAD.WIDE.U32 R44, R125, c[0x0][0x188], R44 ;  /* 0x000062007d2c7a25 */ /* 0x000fc800078e002c */
[C---:B------:R-:W-:Y:S01]  /*1030*/  IMAD R47, R125.reuse, c[0x0][0x18c], R46 ;  /* 0x000063007d2f7a24 */ /* 0x040fe200078e022e */
[----:B------:R-:W-:Y:S01]  /*1040*/  LEA R46, P0, R44, c[0x0][0x220], 0x2 ;  /* 0x000088002c2e7a11 */ /* 0x000fe200078010ff */
[----:B------:R-:W-:-:S03]  /*1050*/  IMAD R51, R125, c[0x0][0x1c4], R50 ;  /* 0x000071007d337a24 */ /* 0x000fc600078e0232 */
[----:B------:R-:W-:Y:S02]  /*1060*/  IADD3 R47, R45, R47, RZ ;  /* 0x0000002f2d2f7210 */ /* 0x000fe40007ffe0ff */
[----:B------:R-:W-:Y:S02]  /*1070*/  LEA R45, P1, R48, R97, 0x2 ;  /* 0x00000061302d7211 */ /* 0x000fe400078210ff */
[----:B------:R-:W-:Y:S02]  /*1080*/  IADD3 R49, R49, R51, RZ ;  /* 0x0000003331317210 */ /* 0x000fe40007ffe0ff */
[----:B------:R-:W-:Y:S02]  /*1090*/  LEA.HI.X R47, R44, c[0x0][0x224], R47, 0x2, P0 ;  /* 0x000089002c2f7a11 */ /* 0x000fe400000f142f */
[----:B------:R-:W-:Y:S02]  /*10a0*/  LEA R44, P0, R108, R45, 0x4 ;  /* 0x0000002d6c2c7211 */ /* 0x000fe400078020ff */
[----:B------:R-:W-:Y:S01]  /*10b0*/  LEA.HI.X R48, R48, R98, R49, 0x2, P1 ;  /* 0x0000006230307211 */ /* 0x000fe200008f1431 */
[----:B0-2---:R0:W2:Y:S03]  /*10c0*/  LDG.E R124, [R46.64] ;  /* 0x000000062e7c7981 */ /* 0x0050a6000c1e1900 */
[----:B------:R-:W-:-:S05]  /*10d0*/  LEA.HI.X R45, R108, R48, R113, 0x4, P0 ;  /* 0x000000306c2d7211 */ /* 0x000fca00000f2471 */
[----:B-1-3--:R1:W3:Y:S04]  /*10e0*/  LDG.E.128 R52, [R44.64] ;  /* 0x000000062c347981 */ /* 0x00a2e8000c1e1d00 */
[----:B------:R1:W4:Y:S01]  /*10f0*/  LDG.E.128 R56, [R44.64+0x200] ;  /* 0x000200062c387981 */ /* 0x000322000c1e1d00 */
[----:B------:R-:W-:Y:S01]  /*1100*/  IMAD R50, R126, c[0x0][0x1a0], RZ ;  /* 0x000068007e327a24 */ /* 0x000fe200078e02ff */
[C---:B------:R-:W-:Y:S01]  /*1110*/  ISETP.GT.AND P0, PT, R99.reuse, 0x1, PT ;  /* 0x000000016300780c */ /* 0x040fe20003f04270 */
[----:B------:R-:W-:Y:S01]  /*1120*/  FADD.FTZ R131, R32, R86 ;  /* 0x0000005620837221 */ /* 0x000fe20000010000 */
[----:B------:R-:W-:Y:S01]  /*1130*/  IADD3 R129, R99, -0x1, RZ ;  /* 0xffffffff63817810 */ /* 0x000fe20007ffe0ff */
[----:B0-----:R-:W-:Y:S01]  /*1140*/  IMAD R47, R125, c[0x0][0x1a4], R50 ;  /* 0x000069007d2f7a24 */ /* 0x001fe200078e0232 */
[----:B------:R-:W-:-:S02]  /*1150*/  ISETP.EQ.AND P0, PT, R150, RZ, P0 ;  /* 0x000000ff9600720c */ /* 0x000fc40000702270 */
[----:B------:R-:W-:Y:S02]  /*1160*/  ISETP.NE.AND P1, PT, R90, RZ, PT ;  /* 0x000000ff5a00720c */ /* 0x000fe40003f25270 */
[----:B-1----:R-:W-:Y:S02]  /*1170*/  MOV R44, R66 ;  /* 0x00000042002c7202 */ /* 0x002fe40000000f00 */
[----:B------:R-:W-:Y:S02]  /*1180*/  MOV R45, R103 ;  /* 0x00000067002d7202 */ /* 0x000fe40000000f00 */
[----:B------:R-:W-:-:S03]  /*1190*/  LEA.HI R46, R129, R129, RZ, 0x1 ;  /* 0x00000081812e7211 */ /* 0x000fc600078f08ff */
[----:B------:R-:W-:Y:S01]  /*11a0*/  IMAD.WIDE.U32 R48, R125, c[0x0][0x1a0], R44 ;  /* 0x000068007d307a25 */ /* 0x000fe200078e002c */
[----:B------:R-:W-:Y:S02]  /*11b0*/  LOP3.LUT R46, R46, 0xfffffe, RZ, 0xc0, !PT ;  /* 0x00fffffe2e2e7812 */ /* 0x000fe400078ec0ff */
[----:B------:R-:W-:Y:S02]  /*11c0*/  IADD3 R44, R90, 0x200, RZ ;  /* 0x000002005a2c7810 */ /* 0x000fe40007ffe0ff */
[C---:B------:R-:W-:Y:S02]  /*11d0*/  LEA R50, P2, R48.reuse, c[0x0][0x228], 0x2 ;  /* 0x00008a0030327a11 */ /* 0x040fe400078410ff */
[----:B------:R-:W-:Y:S02]  /*11e0*/  IADD3 R45, R49, R47, RZ ;  /* 0x0000002f312d7210 */ /* 0x000fe40007ffe0ff */
[----:B------:R-:W-:Y:S02]  /*11f0*/  IADD3 R46, R129, -R46, RZ ;  /* 0x8000002e812e7210 */ /* 0x000fe40007ffe0ff */
[----:B------:R-:W-:-:S02]  /*1200*/  LEA.HI.X R51, R48, c[0x0][0x22c], R45, 0x2, P2 ;  /* 0x00008b0030337a11 */ /* 0x000fc400010f142d */
[----:B------:R-:W-:-:S03]  /*1210*/  @P0 IADD3 R48, R99, -0x2, RZ ;  /* 0xfffffffe63300810 */ /* 0x000fc60007ffe0ff */
[----:B------:R0:W4:Y:S02]  /*1220*/  LDG.E R128, [R50.64] ;  /* 0x0000000632807981 */ /* 0x000124000c1e1900 */
[----:B------:R-:W-:Y:S02]  /*1230*/  @P0 IMAD R133, R48, c[0x0][0x16c], R125 ;  /* 0x00005b0030850a24 */ /* 0x000fe400078e027d */
[----:B------:R-:W-:Y:S01]  /*1240*/  FADD.FTZ R130, R33, R86 ;  /* 0x0000005621827221 */ /* 0x000fe20000010000 */
[----:B------:R-:W-:-:S04]  /*1250*/  @!P1 LEA R44, R46, R125, 0x8 ;  /* 0x0000007d2e2c9211 */ /* 0x000fc800078e40ff */
[----:B------:R-:W-:Y:S01]  /*1260*/  SHF.L.U32 R134, R44, 0x2, RZ ;  /* 0x000000022c867819 */ /* 0x000fe200000006ff */
[----:B------:R-:W-:Y:S01]  /*1270*/  FMUL.FTZ R153, R41, R120 ;  /* 0x0000007829997220 */ /* 0x000fe20000410000 */
[----:B------:R-:W-:Y:S01]  /*1280*/  ISETP.NE.AND P2, PT, R90, 0x1f, PT ;  /* 0x0000001f5a00780c */ /* 0x000fe20003f45270 */
[----:B------:R-:W-:Y:S02]  /*1290*/  FMUL.FTZ R156, R40, R123 ;  /* 0x0000007b289c7220 */ /* 0x000fe40000410000 */
[----:B------:R-:W-:Y:S02]  /*12a0*/  FMUL.FTZ R157, R42, R121 ;  /* 0x000000792a9d7220 */ /* 0x000fe40000410000 */
[----:B------:R-:W-:Y:S01]  /*12b0*/  FMUL.FTZ R151, R43, R118 ;  /* 0x000000762b977220 */ /* 0x000fe20000410000 */
[----:B------:R-:W-:Y:S01]  /*12c0*/  MOV R143, RZ ;  /* 0x000000ff008f7202 */ /* 0x000fe20000000f00 */
[----:B------:R-:W-:Y:S01]  /*12d0*/  @P0 IMAD.WIDE R132, R133, 0x8, R2 ;  /* 0x0000000885840825 */ /* 0x000fe200078e0202 */
[----:B------:R-:W-:Y:S03]  /*12e0*/  BSSY B0, `(.L_x_7430) ;  /* 0x000003e000007945 */ /* 0x000fe60003800000 */
[----:B------:R-:W-:-:S02]  /*12f0*/  FMUL.FTZ R147, R36, R119 ;  /* 0x0000007724937220 */ /* 0x000fc40000410000 */
[----:B------:R-:W-:Y:S02]  /*1300*/  FMUL.FTZ R138, R37, R116 ;  /* 0x00000074258a7220 */ /* 0x000fe40000410000 */
[----:B------:R-:W-:Y:S02]  /*1310*/  FMUL.FTZ R155, R39, R114 ;  /* 0x00000072279b7220 */ /* 0x000fe40000410000 */
[----:B--2---:R-:W-:-:S04]  /*1320*/  FMUL.FTZ R135, R124, 1.4426950216293334961 ;  /* 0x3fb8aa3b7c877820 */ /* 0x004fc80000410000 */
[----:B------:R-:W-:Y:S01]  /*1330*/  FMUL.FTZ R137, R135, R131 ;  /* 0x0000008387897220 */ /* 0x000fe20000410000 */
[----:B---3--:R1:W-:Y:S04]  /*1340*/  STS.128 [R100.X16], R52 ;  /* 0x0000003464007388 */ /* 0x0083e8000000cc00 */
[----:B----4-:R-:W-:Y:S01]  /*1350*/  STS.128 [R100.X16+0x200], R56 ;  /* 0x0002003864007388 */ /* 0x010fe2000000cc00 */
[----:B------:R-:W-:-:S06]  /*1360*/  NOP ;  /* 0x0000000000007918 */ /* 0x000fcc0000000000 */
[----:B0-----:R-:W0:Y:S01]  /*1370*/  LDS.128 R48, [R112+0x10] ;  /* 0x0000100070307984 */ /* 0x001e220000000c00 */
[----:B------:R-:W2:Y:S01]  /*1380*/  MUFU.EX2 R137, R137 ;  /* 0x0000008900897308 */ /* 0x000ea20000000800 */
[----:B------:R-:W-:Y:S02]  /*1390*/  FMUL.FTZ R136, R135, R130 ;  /* 0x0000008287887220 */ /* 0x000fe40000410000 */
[----:B------:R-:W3:Y:S01]  /*13a0*/  LDS.128 R44, [R112] ;  /* 0x00000000702c7984 */ /* 0x000ee20000000c00 */
[--C-:B-1----:R-:W-:Y:S02]  /*13b0*/  FADD.FTZ R55, R34, R86.reuse ;  /* 0x0000005622377221 */ /* 0x102fe40000010000 */
[----:B------:R-:W-:Y:S02]  /*13c0*/  FADD.FTZ R54, R35, R86 ;  /* 0x0000005623367221 */ /* 0x000fe40000010000 */
[C---:B------:R-:W-:Y:S01]  /*13d0*/  FMUL.FTZ R140, R135.reuse, R55 ;  /* 0x00000037878c7220 */ /* 0x040fe20000410000 */
[----:B------:R-:W1:Y:S01]  /*13e0*/  MUFU.EX2 R136, R136 ;  /* 0x0000008800887308 */ /* 0x000e620000000800 */
[----:B------:R-:W-:Y:S01]  /*13f0*/  FMUL.FTZ R146, R135, R54 ;  /* 0x0000003687927220 */ /* 0x000fe20000410000 */
[----:B--2---:R2:W-:Y:S06]  /*1400*/  STS [R134+0xa88], R137 ;  /* 0x000a888986007388 */ /* 0x0045ec0000000800 */
[----:B------:R-:W4:Y:S01]  /*1410*/  MUFU.EX2 R140, R140 ;  /* 0x0000008c008c7308 */ /* 0x000f220000000800 */
[----:B------:R-:W-:Y:S07]  /*1420*/  BAR.SYNC.DEFER_BLOCKING 0x0 ;  /* 0x0000000000007b1d */ /* 0x000fee0000010000 */
[----:B------:R-:W2:Y:S01]  /*1430*/  MUFU.EX2 R146, R146 ;  /* 0x0000009200927308 */ /* 0x000ea20000000800 */
[----:B-1----:R-:W-:-:S04]  /*1440*/  FFMA.FTZ R52, R136, R156, R153 ;  /* 0x0000009c88347223 */ /* 0x002fc80000010099 */
[----:B----4-:R-:W-:Y:S02]  /*1450*/  FFMA.FTZ R141, R140, R52, R157 ;  /* 0x000000348c8d7223 */ /* 0x010fe4000001009d */
[----:B0-----:R-:W-:-:S04]  /*1460*/  FMUL.FTZ R154, R128, R51 ;  /* 0x00000033809a7220 */ /* 0x001fc80000410000 */
[----:B------:R-:W-:Y:S01]  /*1470*/  FMUL.FTZ R167, R23, R154 ;  /* 0x0000009a17a77220 */ /* 0x000fe20000410000 */
[----:B------:R0:W5:Y:S01]  /*1480*/  @P0 LDG.E R143, [R132.64+0x4] ;  /* 0x00000406848f0981 */ /* 0x000162000c1e1900 */
[----:B--2---:R-:W-:-:S03]  /*1490*/  FFMA.FTZ R154, R146, R141, R151 ;  /* 0x0000008d929a7223 */ /* 0x004fc60000010097 */
[----:B------:R1:W2:Y:S01]  /*14a0*/  @P2 LDS R141, [R90.X4+0x128c] ;  /* 0x00128c005a8d2984 */ /* 0x0002a20000004800 */
[--C-:B------:R-:W-:Y:S02]  /*14b0*/  FADD.FTZ R58, R31, R86.reuse ;  /* 0x000000561f3a7221 */ /* 0x100fe40000010000 */
[--C-:B------:R-:W-:Y:S02]  /*14c0*/  FADD.FTZ R57, R28, R86.reuse ;  /* 0x000000561c397221 */ /* 0x100fe40000010000 */
[--C-:B------:R-:W-:Y:S02]  /*14d0*/  FADD.FTZ R56, R29, R86.reuse ;  /* 0x000000561d387221 */ /* 0x100fe40000010000 */
[----:B------:R-:W-:Y:S02]  /*14e0*/  FADD.FTZ R59, R30, R86 ;  /* 0x000000561e3b7221 */ /* 0x000fe40000010000 */
[C---:B0-----:R-:W-:Y:S02]  /*14f0*/  FMUL.FTZ R132, R135.reuse, R58 ;  /* 0x0000003a87847220 */ /* 0x041fe40000410000 */
[----:B------:R-:W-:-:S02]  /*1500*/  FMUL.FTZ R144, R135, R57 ;  /* 0x0000003987907220 */ /* 0x000fc40000410000 */
[C---:B------:R-:W-:Y:S02]  /*1510*/  FMUL.FTZ R133, R135.reuse, R56 ;  /* 0x0000003887857220 */ /* 0x040fe40000410000 */
[----:B------:R-:W-:Y:S01]  /*1520*/  FMUL.FTZ R145, R135, R59 ;  /* 0x0000003b87917220 */ /* 0x000fe20000410000 */
[----:B------:R-:W0:Y:S01]  /*1530*/  MUFU.EX2 R132, R132 ;  /* 0x0000008400847308 */ /* 0x000e220000000800 */
[----:B------:R-:W-:-:S07]  /*1540*/  FMUL.FTZ R139, R128, R50 ;  /* 0x00000032808b7220 */ /* 0x000fce0000410000 */
[----:B------:R-:W4:Y:S01]  /*1550*/  MUFU.EX2 R144, R144 ;  /* 0x0000009000907308 */ /* 0x000f220000000800 */
[----:B------:R-:W-:-:S07]  /*1560*/  FMUL.FTZ R53, R137, R136 ;  /* 0x0000008889357220 */ /* 0x000fce0000410000 */
[----:B------:R-:W0:Y:S08]  /*1570*/  MUFU.EX2 R133, R133 ;  /* 0x0000008500857308 */ /* 0x000e300000000800 */
[----:B------:R-:W0:Y:S01]  /*1580*/  MUFU.EX2 R145, R145 ;  /* 0x0000009100917308 */ /* 0x000e220000000800 */
[----:B------:R-:W-:Y:S02]  /*1590*/  FMUL.FTZ R152, R128, R49 ;  /* 0x0000003180987220 */ /* 0x000fe40000410000 */
[----:B------:R-:W-:-:S02]  /*15a0*/  FMUL.FTZ R161, R22, R139 ;  /* 0x0000008b16a17220 */ /* 0x000fc40000410000 */
[----:B------:R-:W-:Y:S02]  /*15b0*/  FMUL.FTZ R159, R140, R53 ;  /* 0x000000358c9f7220 */ /* 0x000fe40000410000 */
[----:B------:R-:W-:Y:S02]  /*15c0*/  FMUL.FTZ R134, R38, R117 ;  /* 0x0000007526867220 */ /* 0x000fe40000410000 */
[C---:B---3--:R-:W-:Y:S02]  /*15d0*/  FMUL.FTZ R53, R128.reuse, R44 ;  /* 0x0000002c80357220 */ /* 0x048fe40000410000 */
[C---:B------:R-:W-:Y:S02]  /*15e0*/  FMUL.FTZ R52, R128.reuse, R45 ;  /* 0x0000002d80347220 */ /* 0x040fe40000410000 */
[C---:B------:R-:W-:Y:S02]  /*15f0*/  FMUL.FTZ R135, R128.reuse, R46 ;  /* 0x0000002e80877220 */ /* 0x040fe40000410000 */
[----:B------:R-:W-:-:S02]  /*1600*/  FMUL.FTZ R142, R128, R47 ;  /* 0x0000002f808e7220 */ /* 0x000fc40000410000 */
[----:B------:R-:W-:Y:S02]  /*1610*/  FMUL.FTZ R139, R128, R48 ;  /* 0x00000030808b7220 */ /* 0x000fe40000410000 */
[----:B------:R-:W-:Y:S02]  /*1620*/  FMUL.FTZ R168, R21, R152 ;  /* 0x0000009815a87220 */ /* 0x000fe40000410000 */
[----:B0-----:R-:W-:Y:S01]  /*1630*/  FFMA.FTZ R158, R132, R167, R161 ;  /* 0x000000a7849e7223 */ /* 0x001fe200000100a1 */
[----:B------:R-:W-:Y:S05]  /*1640*/  @P2 BRA `(.L_x_7431) ;  /* 0x0000007000002947 */ /* 0x000fea0003800000 */
[----:B-12-4-:R-:W-:-:S13]  /*1650*/  ISETP.NE.AND P0, PT, R99, c[0x0][0x174], PT ;  /* 0x00005d0063007a0c */ /* 0x016fda0003f05270 */
[----:B------:R-:W-:-:S04]  /*1660*/  @P0 LEA.HI R141, R99, R99, RZ, 0x1 ;  /* 0x00000063638d0211 */ /* 0x000fc800078f08ff */
[----:B------:R-:W-:Y:S02]  /*1670*/  @P0 LOP3.LUT R152, R141, 0xfffffe, RZ, 0xc0, !PT ;  /* 0x00fffffe8d980812 */ /* 0x000fe400078ec0ff */
[----:B------:R-:W-:Y:S02]  /*1680*/  MOV R141, 0x3f800000 ;  /* 0x3f800000008d7802 */ /* 0x000fe40000000f00 */
[----:B------:R-:W-:-:S04]  /*1690*/  @P0 IADD3 R152, -R152, R99, RZ ;  /* 0x0000006398980210 */ /* 0x000fc80007ffe1ff */
[----:B------:R-:W-:-:S05]  /*16a0*/  @P0 LEA R152, R152, R125, 0x8 ;  /* 0x0000007d98980211 */ /* 0x000fca00078e40ff */
[----:B------:R0:W1:Y:S02]  /*16b0*/  @P0 LDS R141, [R152.X4+0xa88] ;  /* 0x000a8800988d0984 */ /* 0x0000640000004800 */
.L_x_7431:
[----:B-12-4-:R-:W-:Y:S05]  /*16c0*/  BSYNC B0 ;  /* 0x0000000000007941 */ /* 0x016fea0003800000 */
.L_x_7430:
[----:B0-----:R-:W-:Y:S01]  /*16d0*/  FMUL.FTZ R152, R132, R141 ;  /* 0x0000008d84987220 */ /* 0x001fe20000410000 */
[----:B------:R-:W-:Y:S01]  /*16e0*/  ISETP.NE.AND P3, PT, R150, 0x1f, PT ;  /* 0x0000001f9600780c */ /* 0x000fe20003f65270 */
[----:B------:R-:W-:Y:S01]  /*16f0*/  FMUL.FTZ R166, R20, R139 ;  /* 0x0000008b14a67220 */ /* 0x000fe20000410000 */
[----:B------:R-:W-:Y:S01]  /*1700*/  ISETP.GE.AND P0, PT, R100, 0x1, PT ;  /* 0x000000016400780c */ /* 0x000fe20003f06270 */
[C---:B------:R-:W-:Y:S01]  /*1710*/  FFMA.FTZ R158, R145.reuse, R158, R168 ;  /* 0x0000009e919e7223 */ /* 0x040fe200000100a8 */
[----:B------:R-:W-:Y:S01]  /*1720*/  ISETP.GE.U32.AND P4, PT, R150, 0x18, PT ;  /* 0x000000189600780c */ /* 0x000fe20003f86070 */
[----:B------:R-:W-:Y:S01]  /*1730*/  FMUL.FTZ R152, R145, R152 ;  /* 0x0000009891987220 */ /* 0x000fe20000410000 */
[----:B------:R-:W-:Y:S01]  /*1740*/  SHF.L.U32 R169, R125, 0x3, RZ ;  /* 0x000000037da97819 */ /* 0x000fe200000006ff */
[----:B------:R-:W-:Y:S01]  /*1750*/  FMUL.FTZ R162, R24, R53 ;  /* 0x0000003518a27220 */ /* 0x000fe20000410000 */
[----:B------:R-:W-:Y:S01]  /*1760*/  ISETP.NE.AND P5, PT, R90, RZ, PT ;  /* 0x000000ff5a00720c */ /* 0x000fe20003fa5270 */
[----:B------:R-:W-:Y:S01]  /*1770*/  FMUL.FTZ R165, R27, R142 ;  /* 0x0000008e1ba57220 */ /* 0x000fe20000410000 */
[----:B------:R-:W-:Y:S01]  /*1780*/  LEA R129, R129, R90, 0x8 ;  /* 0x0000005a81817211 */ /* 0x000fe200078e40ff */
[C---:B------:R-:W-:Y:S01]  /*1790*/  FFMA.FTZ R139, R133.reuse, R158, R166 ;  /* 0x0000009e858b7223 */ /* 0x040fe200000100a6 */
[----:B------:R-:W-:Y:S01]  /*17a0*/  BSSY B0, `(.L_x_7432) ;  /* 0x00000be000007945 */ /* 0x000fe20003800000 */
[----:B------:R-:W-:-:S02]  /*17b0*/  FMUL.FTZ R53, R133, R152 ;  /* 0x0000009885357220 */ /* 0x000fc40000410000 */
[----:B------:R-:W-:Y:S02]  /*17c0*/  FMUL.FTZ R159, R146, R159 ;  /* 0x0000009f929f7220 */ /* 0x000fe40000410000 */
[----:B------:R-:W-:Y:S02]  /*17d0*/  FMUL.FTZ R164, R26, R135 ;  /* 0x000000871aa47220 */ /* 0x000fe40000410000 */
[C---:B------:R-:W-:Y:S02]  /*17e0*/  FFMA.FTZ R139, R144.reuse, R139, R165 ;  /* 0x0000008b908b7223 */ /* 0x040fe400000100a5 */
[C---:B------:R-:W-:Y:S02]  /*17f0*/  FMUL.FTZ R53, R144.reuse, R53 ;  /* 0x0000003590357220 */ /* 0x040fe40000410000 */
        /* <DEDUP_REMOVED lines=13> */
[C---:B------:R-:W-:Y:S01]  /*18d0*/  FFMA.FTZ R154, R132.reuse, R154, R155 ;  /* 0x0000009a849a7223 */ /* 0x040fe2000001009b */
[----:B------:R-:W0:Y:S01]  /*18e0*/  SHFL.DOWN PT, R135, R152, 0x1, 0x1f ;  /* 0x08201f0098877f89 */ /* 0x000e2200000e0000 */
[----:B------:R-:W-:-:S03]  /*18f0*/  FMUL.FTZ R139, R132, R53 ;  /* 0x00000035848b7220 */ /* 0x000fc60000410000 */
[----:B------:R-:W1:Y:S04]  /*1900*/  SHFL.DOWN PT, R142, R159, 0x1, 0x1f ;  /* 0x08201f009f8e7f89 */ /* 0x000e6800000e0000 */
        /* <DEDUP_REMOVED lines=33> */
[----:B------:R-:W-:Y:S01]  /*1b20*/  ISETP.NE.OR P0, PT, R150, RZ, P0 ;  /* 0x000000ff9600720c */ /* 0x000fe20000705670 */
[----:B------:R-:W3:Y:S01]  /*1b30*/  SHFL.UP PT, R142, R139, 0x8, RZ ;  /* 0x050000008b8e7989 */ /* 0x000ee200000e00ff */
[----:B0-----:R-:W-:-:S11]  /*1b40*/  @!P4 FFMA.FTZ R152, R159, R155, R152 ;  /* 0x0000009b9f98c223 */ /* 0x001fd60000010098 */
[----:B------:R-:W-:Y:S01]  /*1b50*/  @!P0 LDS.64 R52, [R169+0x1308] ;  /* 0x00130800a9348984 */ /* 0x000fe20000000a00 */
        /* <DEDUP_REMOVED lines=15> */
[----:B------:R-:W-:Y:S04]  /*1c50*/  SHFL.IDX PT, R160, R53, RZ, 0x1f ;  /* 0x00001fff35a07589 */ /* 0x000fe800000e0000 */
[----:B------:R-:W0:Y:S04]  /*1c60*/  SHFL.DOWN PT, R135, R159, 0x1, 0x1f ;  /* 0x08201f009f877f89 */ /* 0x000e2800000e0000 */
[----:B-----5:R-:W-:Y:S04]  /*1c70*/  SHFL.IDX PT, R142, R143, RZ, 0x1f ;  /* 0x00001fff8f8e7589 */ /* 0x020fe800000e0000 */
[----:B------:R-:W-:Y:S04]  /*1c80*/  SHFL.UP PT, R154, R154, 0x1, RZ ;  /* 0x042000009a9a7989 */ /* 0x000fe800000e00ff */
[----:B------:R-:W1:Y:S04]  /*1c90*/  SHFL.UP PT, R139, R139, 0x1, RZ ;  /* 0x042000008b8b7989 */ /* 0x000e6800000e00ff */
[----:B------:R-:W2:Y:S01]  /*1ca0*/  SHFL.IDX PT, R158, R152, RZ, 0x1f ;  /* 0x00001fff989e7589 */ /* 0x000ea200000e0000 */
[----:B0-----:R-:W-:-:S04]  /*1cb0*/  @P2 FFMA.FTZ R160, R135, R160, R170 ;  /* 0x000000a087a02223 */ /* 0x001fc800000100aa */
[----:B------:R-:W-:Y:S02]  /*1cc0*/  FFMA.FTZ R135, R160, R141, R167 ;  /* 0x0000008da0877223 */ /* 0x000fe400000100a7 */
[----:B-1----:R-:W-:Y:S01]  /*1cd0*/  @P1 FFMA.FTZ R142, R139, R142, R154 ;  /* 0x0000008e8b8e1223 */ /* 0x002fe2000001009a */
[----:B------:R-:W-:-:S03]  /*1ce0*/  P2R R139, PR, RZ, 0x20 ;  /* 0x00000020ff8b7803 */ /* 0x000fc60000000000 */
[----:B------:R-:W-:Y:S02]  /*1cf0*/  FFMA.FTZ R167, R137, R142, R156 ;  /* 0x0000008e89a77223 */ /* 0x000fe4000001009c */
[----:B------:R-:W-:Y:S02]  /*1d00*/  FFMA.FTZ R137, R132, R135, R161 ;  /* 0x0000008784897223 */ /* 0x000fe400000100a1 */
[----:B------:R-:W-:Y:S02]  /*1d10*/  FMUL.FTZ R161, R41, R130 ;  /* 0x0000008229a17220 */ /* 0x000fe40000410000 */
[----:B------:R-:W-:Y:S02]  /*1d20*/  FMUL.FTZ R142, R155, R52 ;  /* 0x000000349b8e7220 */ /* 0x000fe40000410000 */
[----:B------:R-:W-:Y:S02]  /*1d30*/  FFMA.FTZ R52, R145, R137, R168 ;  /* 0x0000008991347223 */ /* 0x000fe400000100a8 */
[----:B--2---:R-:W-:-:S02]  /*1d40*/  FFMA.FTZ R143, R155, R53, R158 ;  /* 0x000000359b8f7223 */ /* 0x004fc4000001009e */
[CC--:B------:R-:W-:Y:S02]  /*1d50*/  FFMA.FTZ R152, R136.reuse, R167.reuse, R161 ;  /* 0x000000a788987223 */ /* 0x0c0fe400000100a1 */
[-C--:B------:R-:W-:Y:S01]  /*1d60*/  FFMA.FTZ R153, R136, R167.reuse, R153 ;  /* 0x000000a788997223 */ /* 0x080fe20000010099 */
[----:B------:R0:W-:Y:S01]  /*1d70*/  @!P5 STS.64 [R169+0x1308], R142 ;  /* 0x0013088ea900d388 */ /* 0x0001e20000000a00 */
[----:B------:R-:W-:Y:S02]  /*1d80*/  FFMA.FTZ R53, R133, R52, R166 ;  /* 0x0000003485357223 */ /* 0x000fe400000100a6 */
[----:B------:R-:W-:Y:S02]  /*1d90*/  FMUL.FTZ R139, R44, R167 ;  /* 0x000000a72c8b7220 */ /* 0x000fe40000410000 */
[----:B------:R-:W-:Y:S02]  /*1da0*/  FMUL.FTZ R141, R45, R152 ;  /* 0x000000982d8d7220 */ /* 0x000fe40000410000 */
[----:B------:R-:W-:-:S02]  /*1db0*/  FFMA.FTZ R45, R144, R53, R165 ;  /* 0x00000035902d7223 */ /* 0x000fc400000100a5 */
[----:B------:R-:W-:Y:S02]  /*1dc0*/  FFMA.FTZ R157, R140, R153, R157 ;  /* 0x000000998c9d7223 */ /* 0x000fe4000001009d */
[----:B------:R-:W-:Y:S01]  /*1dd0*/  FFMA.FTZ R44, R24, R139, RZ ;  /* 0x0000008b182c7223 */ /* 0x000fe200000100ff */
[----:B0-----:R-:W-:Y:S01]  /*1de0*/  IADD3 R142, -R129, c[0x0][0x168], RZ ;  /* 0x00005a00818e7a10 */ /* 0x001fe20007ffe1ff */
[----:B------:R-:W-:Y:S02]  /*1df0*/  FMUL.FTZ R153, R43, R54 ;  /* 0x000000362b997220 */ /* 0x000fe40000410000 */
[----:B------:R-:W-:Y:S01]  /*1e00*/  FFMA.FTZ R139, R146, R45, R164 ;  /* 0x0000002d928b7223 */ /* 0x000fe200000100a4 */
[----:B------:R-:W-:Y:S01]  /*1e10*/  ISETP.GE.AND P0, PT, R142, 0x1, PT ;  /* 0x000000018e00780c */ /* 0x000fe20003f06270 */
[----:B------:R-:W-:Y:S02]  /*1e20*/  FFMA.FTZ R151, R146, R157, R151 ;  /* 0x0000009d92977223 */ /* 0x000fe40000010097 */
[----:B------:R-:W-:-:S02]  /*1e30*/  FFMA.FTZ R155, R25, R141, R44 ;  /* 0x0000008d199b7223 */ /* 0x000fc4000001002c */
[-C--:B------:R-:W-:Y:S02]  /*1e40*/  FMUL.FTZ R46, R46, R157.reuse ;  /* 0x0000009d2e2e7220 */ /* 0x080fe40000410000 */
[----:B------:R-:W-:Y:S02]  /*1e50*/  FFMA.FTZ R146, R146, R157, R153 ;  /* 0x0000009d92927223 */ /* 0x000fe40000010099 */
[----:B------:R-:W-:Y:S02]  /*1e60*/  FFMA.FTZ R159, R144, R151, R147 ;  /* 0x00000097909f7223 */ /* 0x000fe40000010093 */
[----:B------:R-:W-:Y:S02]  /*1e70*/  FFMA.FTZ R46, R26, R46, R155 ;  /* 0x0000002e1a2e7223 */ /* 0x000fe4000001009b */
[----:B------:R-:W-:Y:S02]  /*1e80*/  FMUL.FTZ R44, R47, R146 ;  /* 0x000000922f2c7220 */ /* 0x000fe40000410000 */
[----:B------:R-:W-:-:S02]  /*1e90*/  FFMA.FTZ R138, R133, R159, R138 ;  /* 0x0000009f858a7223 */ /* 0x000fc4000001008a */
[----:B------:R-:W-:Y:S02]  /*1ea0*/  FFMA.FTZ R147, R27, R44, R46 ;  /* 0x0000002c1b937223 */ /* 0x000fe4000001002e */
[----:B------:R-:W-:Y:S02]  /*1eb0*/  FMUL.FTZ R48, R48, R159 ;  /* 0x0000009f30307220 */ /* 0x000fe40000410000 */
[----:B------:R-:W-:Y:S02]  /*1ec0*/  FFMA.FTZ R141, R140, R139, R163 ;  /* 0x0000008b8c8d7223 */ /* 0x000fe400000100a3 */
[----:B------:R-:W-:Y:S02]  /*1ed0*/  FFMA.FTZ R163, R145, R138, R134 ;  /* 0x0000008a91a37223 */ /* 0x000fe40000010086 */
[----:B------:R-:W-:Y:S02]  /*1ee0*/  FFMA.FTZ R134, R20, R48, R147 ;  /* 0x0000003014867223 */ /* 0x000fe40000010093 */
[----:B------:R-:W-:-:S02]  /*1ef0*/  FMUL.FTZ R48, R37, R56 ;  /* 0x0000003825307220 */ /* 0x000fc40000410000 */
[C---:B------:R-:W-:Y:S02]  /*1f00*/  FMUL.FTZ R143, R128.reuse, R167 ;  /* 0x000000a7808f7220 */ /* 0x040fe40000410000 */
[----:B------:R-:W-:Y:S02]  /*1f10*/  FFMA.FTZ R133, R133, R159, R48 ;  /* 0x0000009f85857223 */ /* 0x000fe40000010030 */
[----:B------:R-:W-:Y:S02]  /*1f20*/  FADD.FTZ R44, -R161, R152 ;  /* 0x00000098a12c7221 */ /* 0x000fe40000010100 */
[----:B------:R-:W-:Y:S02]  /*1f30*/  FMUL.FTZ R49, R49, R133 ;  /* 0x0000008531317220 */ /* 0x000fe40000410000 */
[C---:B------:R-:W-:Y:S02]  /*1f40*/  FMUL.FTZ R147, R128.reuse, R157 ;  /* 0x0000009d80937220 */ /* 0x040fe40000410000 */
[----:B------:R-:W-:-:S02]  /*1f50*/  FMUL.FTZ R152, R128, R152 ;  /* 0x0000009880987220 */ /* 0x000fc40000410000 */
[----:B------:R-:W-:Y:S02]  /*1f60*/  FFMA.FTZ R155, R21, R49, R134 ;  /* 0x00000031159b7223 */ /* 0x000fe40000010086 */
[----:B------:R-:W-:Y:S02]  /*1f70*/  FMUL.FTZ R49, R39, R58 ;  /* 0x0000003a27317220 */ /* 0x000fe40000410000 */
[----:B------:R-:W-:Y:S02]  /*1f80*/  FMUL.FTZ R143, R24, R143 ;  /* 0x0000008f188f7220 */ /* 0x000fe40000410000 */
[----:B------:R-:W-:Y:S02]  /*1f90*/  FMUL.FTZ R147, R26, R147 ;  /* 0x000000931a937220 */ /* 0x000fe40000410000 */
[----:B------:R-:W-:Y:S01]  /*1fa0*/  FMUL.FTZ R145, R25, R152 ;  /* 0x0000009819917220 */ /* 0x000fe20000410000 */
[----:B------:R0:W-:Y:S01]  /*1fb0*/  STS [R102.X4+0x430], R143 ;  /* 0x0004308f66007388 */ /* 0x0001e20000004800 */
[----:B------:R-:W-:-:S02]  /*1fc0*/  FFMA.FTZ R132, R132, R163, R49 ;  /* 0x000000a384847223 */ /* 0x000fc40000010031 */
[----:B------:R-:W-:Y:S01]  /*1fd0*/  FFMA.FTZ R47, R136, R141, R162 ;  /* 0x0000008d882f7223 */ /* 0x000fe200000100a2 */
[----:B------:R1:W-:Y:S01]  /*1fe0*/  STS [R102.X4+0x438], R147 ;  /* 0x0004389366007388 */ /* 0x0003e20000004800 */
[----:B------:R-:W-:Y:S02]  /*1ff0*/  FADD.FTZ R46, -R153, R146 ;  /* 0x00000092992e7221 */ /* 0x000fe40000010100 */
[----:B------:R-:W-:Y:S01]  /*2000*/  FMUL.FTZ R50, R50, R163 ;  /* 0x000000a332327220 */ /* 0x000fe20000410000 */
[----:B------:R2:W-:Y:S01]  /*2010*/  STS [R102.X4+0x434], R145 ;  /* 0x0004349166007388 */ /* 0x0005e20000004800 */
[----:B------:R-:W-:Y:S02]  /*2020*/  FMUL.FTZ R51, R51, R132 ;  /* 0x0000008433337220 */ /* 0x000fe40000410000 */
[----:B0-----:R-:W-:Y:S02]  /*2030*/  FADD.FTZ R143, -R48, R133 ;  /* 0x00000085308f7221 */ /* 0x001fe40000010100 */
[----:B------:R-:W-:-:S02]  /*2040*/  FMUL.FTZ R146, R128, R146 ;  /* 0x0000009280927220 */ /* 0x000fc40000410000 */
[----:B-1----:R-:W-:Y:S02]  /*2050*/  FADD.FTZ R147, -R49, R132 ;  /* 0x0000008431937221 */ /* 0x002fe40000010100 */
[C---:B------:R-:W-:Y:S02]  /*2060*/  FMUL.FTZ R153, R128.reuse, R159 ;  /* 0x0000009f80997220 */ /* 0x040fe40000410000 */
[C---:B------:R-:W-:Y:S02]  /*2070*/  FMUL.FTZ R48, R128.reuse, R133 ;  /* 0x0000008580307220 */ /* 0x040fe40000410000 */
[C---:B--2---:R-:W-:Y:S02]  /*2080*/  FMUL.FTZ R145, R128.reuse, R163 ;  /* 0x000000a380917220 */ /* 0x044fe40000410000 */
[----:B------:R-:W-:Y:S02]  /*2090*/  FMUL.FTZ R132, R128, R132 ;  /* 0x0000008480847220 */ /* 0x000fe40000410000 */
[----:B------:R-:W-:-:S02]  /*20a0*/  FFMA.FTZ R128, R40, -R131, R167 ;  /* 0x8000008328807223 */ /* 0x000fc400000100a7 */
[----:B------:R-:W-:Y:S02]  /*20b0*/  FMUL.FTZ R131, R47, R131 ;  /* 0x000000832f837220 */ /* 0x000fe40000410000 */
[----:B------:R-:W-:Y:S02]  /*20c0*/  FFMA.FTZ R50, R22, R50, R155 ;  /* 0x0000003216327223 */ /* 0x000fe4000001009b */
[----:B------:R-:W-:Y:S02]  /*20d0*/  FMUL.FTZ R130, R141, R130 ;  /* 0x000000828d827220 */ /* 0x000fe40000410000 */
[----:B------:R-:W-:Y:S02]  /*20e0*/  FFMA.FTZ R49, R131, R128, RZ ;  /* 0x0000008083317223 */ /* 0x000fe400000100ff */
[C---:B------:R-:W-:Y:S02]  /*20f0*/  FFMA.FTZ R138, R23.reuse, R51, R50 ;  /* 0x00000033178a7223 */ /* 0x040fe40000010032 */
[----:B------:R-:W-:-:S02]  /*2100*/  FMUL.FTZ R51, R23, R132 ;  /* 0x0000008417337220 */ /* 0x000fc40000410000 */
[-C--:B------:R-:W-:Y:S02]  /*2110*/  FFMA.FTZ R132, R42, -R55.reuse, R157 ;  /* 0x800000372a847223 */ /* 0x080fe4000001009d */
[----:B------:R-:W-:Y:S01]  /*2120*/  FMUL.FTZ R55, R139, R55 ;  /* 0x000000378b377220 */ /* 0x000fe20000410000 */
[----:B------:R-:W-:Y:S01]  /*2130*/  STS [R102.X4+0x44c], R51 ;  /* 0x00044c3366007388 */ /* 0x000fe20000004800 */
[----:B------:R-:W-:Y:S02]  /*2140*/  FFMA.FTZ R49, R130, R44, R49 ;  /* 0x0000002c82317223 */ /* 0x000fe40000010031 */
        /* <DEDUP_REMOVED lines=8> */
[----:B------:R0:W-:Y:S01]  /*21d0*/  STS [R102.X4+0x444], R133 ;  /* 0x0004448566007388 */ /* 0x0001e20000004800 */
[----:B------:R-:W-:-:S02]  /*21e0*/  FMUL.FTZ R145, R22, R145 ;  /* 0x0000009116917220 */ /* 0x000fc40000410000 */
[----:B------:R-:W-:Y:S01]  /*21f0*/  FMUL.FTZ R56, R52, R56 ;  /* 0x0000003834387220 */ /* 0x000fe20000410000 */
[----:B------:R1:W-:Y:S01]  /*2200*/  STS [R102.X4+0x43c], R151 ;  /* 0x00043c9766007388 */ /* 0x0003e20000004800 */
[----:B------:R-:W-:Y:S02]  /*2210*/  FFMA.FTZ R49, R57, R134, R49 ;  /* 0x0000008639317223 */ /* 0x000fe40000010031 */
[----:B------:R-:W-:Y:S01]  /*2220*/  FMUL.FTZ R136, R135, R58 ;  /* 0x0000003a87887220 */ /* 0x000fe20000410000 */
[----:B------:R-:W-:Y:S01]  /*2230*/  STS [R102.X4+0x440], R153 ;  /* 0x0004409966007388 */ /* 0x000fe20000004800 */
[-C--:B------:R-:W-:Y:S01]  /*2240*/  FFMA.FTZ R58, R38, -R59.reuse, R163 ;  /* 0x8000003b263a7223 */ /* 0x080fe200000100a3 */
[----:B0-----:R-:W-:Y:S01]  /*2250*/  SHF.L.U64.HI R133, R122, 0x2, R127 ;  /* 0x000000027a857819 */ /* 0x001fe2000001027f */
[----:B------:R-:W-:Y:S01]  /*2260*/  FMUL.FTZ R59, R137, R59 ;  /* 0x0000003b893b7220 */ /* 0x000fe20000410000 */
[----:B------:R0:W-:Y:S01]  /*2270*/  STS [R102.X4+0x448], R145 ;  /* 0x0004489166007388 */ /* 0x0001e20000004800 */
[----:B------:R-:W-:Y:S01]  /*2280*/  FFMA.FTZ R49, R56, R143, R49 ;  /* 0x0000008f38317223 */ /* 0x000fe20000010031 */
[----:B-1----:R-:W-:Y:S01]  /*2290*/  SHF.L.U32 R151, R122, 0x2, RZ ;  /* 0x000000027a977819 */ /* 0x002fe200000006ff */
[----:B------:R-:W-:-:S02]  /*22a0*/  IMAD R133, R133, c[0x0][0x2d0], RZ ;  /* 0x0000b40085857a24 */ /* 0x000fc400078e02ff */
[----:B------:R-:W-:Y:S02]  /*22b0*/  FFMA.FTZ R140, R59, R58, R49 ;  /* 0x0000003a3b8c7223 */ /* 0x000fe40000010031 */
[----:B0-----:R-:W-:Y:S01]  /*22c0*/  FMUL.FTZ R145, R136, R147 ;  /* 0x0000009388917220 */ /* 0x001fe20000410000 */
[----:B------:R-:W-:Y:S06]  /*22d0*/  BAR.SYNC.DEFER_BLOCKING 0x0 ;  /* 0x0000000000007b1d */ /* 0x000fec0000010000 */
[----:B------:R-:W-:Y:S05]  /*22e0*/  @!P0 BRA `(.L_x_7433) ;  /* 0x0000009000008947 */ /* 0x000fea0003800000 */
[----:B------:R-:W-:Y:S01]  /*22f0*/  LEA.HI.SX32 R129, R90, R90, 0x1b ;  /* 0x0000005a5a817211 */ /* 0x000fe200078fdaff */
        /* <DEDUP_REMOVED lines=8> */
.L_x_7433:
[----:B------:R-:W-:Y:S05]  /*2380*/  BSYNC B0 ;  /* 0x0000000000007941 */ /* 0x000fea0003800000 */
.L_x_7432:
[----:B0-----:R0:W1:Y:S01]  /*2390*/  LDS R51, [R104.X4+0x4b0] ;  /* 0x0004b00068337984 */ /* 0x0010620000004800 */
[----:B------:R-:W-:Y:S01]  /*23a0*/  ISETP.GE.AND P6, PT, R142, 0x21, PT ;  /* 0x000000218e00780c */ /* 0x000fe20003fc6270 */
[----:B------:R-:W-:Y:S01]  /*23b0*/  BSSY B0, `(.L_x_7434) ;  /* 0x000000d000007945 */ /* 0x000fe20003800000 */
[----:B------:R-:W-:Y:S01]  /*23c0*/  FADD.FTZ R126, R140, R145 ;  /* 0x000000918c7e7221 */ /* 0x000fe20000010000 */
[C---:B------:R-:W-:Y:S01]  /*23d0*/  ISETP.GE.AND P0, PT, R142.reuse, 0x41, PT ;  /* 0x000000418e00780c */ /* 0x040fe20003f06270 */
[----:B------:R-:W-:Y:S01]  /*23e0*/  IMAD R133, R151, c[0x0][0x2d4], R133 ;  /* 0x0000b50097857a24 */ /* 0x000fe200078e0285 */
[C---:B------:R-:W-:Y:S02]  /*23f0*/  ISETP.GE.AND P1, PT, R142.reuse, 0x61, PT ;  /* 0x000000618e00780c */ /* 0x040fe40003f26270 */
        /* <DEDUP_REMOVED lines=8> */
.L_x_7435:
[----:B0-----:R-:W-:Y:S05]  /*2480*/  BSYNC B0 ;  /* 0x0000000000007941 */ /* 0x001fea0003800000 */
.L_x_7434:
[----:B-1----:R0:W1:Y:S01]  /*2490*/  LDS R51, [R105.X4+0x530] ;  /* 0x0005300069337984 */ /* 0x0020620000004800 */
[----:B------:R-:W-:Y:S01]  /*24a0*/  BSSY B0, `(.L_x_7436) ;  /* 0x0000005000007945 */ /* 0x000fe20003800000 */
[----:B------:R-:W-:Y:S05]  /*24b0*/  @!P0 BRA `(.L_x_7437) ;  /* 0x0000003000008947 */ /* 0x000fea0003800000 */
[----:B------:R-:W-:-:S05]  /*24c0*/  IMAD.WIDE.U32 R48, R151, c[0x0][0x2d0], R72 ;  /* 0x0000b40097307a25 */ /* 0x000fca00078e0048 */
[----:B------:R-:W-:-:S05]  /*24d0*/  IADD3 R49, R133, R49, RZ ;  /* 0x0000003185317210 */ /* 0x000fca0007ffe0ff */
[----:B-1----:R1:W-:Y:S02]  /*24e0*/  RED.E.ADD.F32.FTZ.RN.STRONG.GPU [R48.64], R51 ;  /* 0x000000333000798e */ /* 0x0023e4000c10e786 */
.L_x_7437:
[----:B------:R-:W-:Y:S05]  /*24f0*/  BSYNC B0 ;  /* 0x0000000000007941 */ /* 0x000fea0003800000 */
.L_x_7436:
[----:B-1----:R1:W2:Y:S01]  /*2500*/  LDS R51, [R106.X4+0x5b0] ;  /* 0x0005b0006a337984 */ /* 0x0022a20000004800 */
[----:B------:R-:W-:Y:S01]  /*2510*/  BSSY B0, `(.L_x_7438) ;  /* 0x0000005000007945 */ /* 0x000fe20003800000 */
[----:B------:R-:W-:Y:S05]  /*2520*/  @!P1 BRA `(.L_x_7439) ;  /* 0x0000003000009947 */ /* 0x000fea0003800000 */
[----:B------:R-:W-:-:S05]  /*2530*/  IMAD.WIDE.U32 R48, R151, c[0x0][0x2d0], R74 ;  /* 0x0000b40097307a25 */ /* 0x000fca00078e004a */
[----:B------:R-:W-:-:S05]  /*2540*/  IADD3 R49, R133, R49, RZ ;  /* 0x0000003185317210 */ /* 0x000fca0007ffe0ff */
[----:B--2---:R2:W-:Y:S02]  /*2550*/  RED.E.ADD.F32.FTZ.RN.STRONG.GPU [R48.64], R51 ;  /* 0x000000333000798e */ /* 0x0045e4000c10e786 */
.L_x_7439:
[----:B------:R-:W-:Y:S05]  /*2560*/  BSYNC B0 ;  /* 0x0000000000007941 */ /* 0x000fea0003800000 */
.L_x_7438:
[----:B--2---:R2:W3:Y:S01]  /*2570*/  LDS R51, [R107.X4+0x630] ;  /* 0x000630006b337984 */ /* 0x0044e20000004800 */
[----:B------:R-:W-:Y:S01]  /*2580*/  BSSY B0, `(.L_x_7440) ;  /* 0x0000005000007945 */ /* 0x000fe20003800000 */
[----:B------:R-:W-:Y:S05]  /*2590*/  @!P2 BRA `(.L_x_7441) ;  /* 0x000000300000a947 */ /* 0x000fea0003800000 */
[----:B------:R-:W-:-:S05]  /*25a0*/  IMAD.WIDE.U32 R48, R151, c[0x0][0x2d0], R76 ;  /* 0x0000b40097307a25 */ /* 0x000fca00078e004c */
[----:B------:R-:W-:-:S05]  /*25b0*/  IADD3 R49, R133, R49, RZ ;  /* 0x0000003185317210 */ /* 0x000fca0007ffe0ff */
[----:B---3--:R3:W-:Y:S02]  /*25c0*/  RED.E.ADD.F32.FTZ.RN.STRONG.GPU [R48.64], R51 ;  /* 0x000000333000798e */ /* 0x0087e4000c10e786 */
.L_x_7441:
[----:B------:R-:W-:Y:S05]  /*25d0*/  BSYNC B0 ;  /* 0x0000000000007941 */ /* 0x000fea0003800000 */
.L_x_7440:
[----:B---3--:R3:W4:Y:S01]  /*25e0*/  LDS R51, [R109.X4+0x6b0] ;  /* 0x0006b0006d337984 */ /* 0x0087220000004800 */
[----:B------:R-:W-:Y:S01]  /*25f0*/  BSSY B0, `(.L_x_7442) ;  /* 0x0000005000007945 */ /* 0x000fe20003800000 */
[----:B------:R-:W-:Y:S05]  /*2600*/  @!P3 BRA `(.L_x_7443) ;  /* 0x000000300000b947 */ /* 0x000fea0003800000 */
[----:B------:R-:W-:-:S05]  /*2610*/  IMAD.WIDE.U32 R48, R151, c[0x0][0x2d0], R78 ;  /* 0x0000b40097307a25 */ /* 0x000fca00078e004e */
[----:B------:R-:W-:-:S05]  /*2620*/  IADD3 R49, R133, R49, RZ ;  /* 0x0000003185317210 */ /* 0x000fca0007ffe0ff */
[----:B----4-:R4:W-:Y:S02]  /*2630*/  RED.E.ADD.F32.FTZ.RN.STRONG.GPU [R48.64], R51 ;  /* 0x000000333000798e */ /* 0x0109e4000c10e786 */
.L_x_7443:
[----:B------:R-:W-:Y:S05]  /*2640*/  BSYNC B0 ;  /* 0x0000000000007941 */ /* 0x000fea0003800000 */
.L_x_7442:
[----:B------:R0:W1:Y:S01]  /*2650*/  LDS R129, [R110.X4+0x730] ;  /* 0x000730006e817984 */ /* 0x0000620000004800 */
[----:B------:R-:W-:Y:S01]  /*2660*/  BSSY B0, `(.L_x_7444) ;  /* 0x0000006000007945 */ /* 0x000fe20003800000 */
[----:B----4-:R-:W-:Y:S01]  /*2670*/  IMAD.WIDE.U32 R50, R151, c[0x0][0x2d0], R82 ;  /* 0x0000b40097327a25 */ /* 0x010fe200078e0052 */
[----:B------:R-:W-:Y:S05]  /*2680*/  @!P4 BRA `(.L_x_7445) ;  /* 0x000000300000c947 */ /* 0x000fea0003800000 */
[----:B------:R-:W-:-:S05]  /*2690*/  IMAD.WIDE.U32 R48, R151, c[0x0][0x2d0], R80 ;  /* 0x0000b40097307a25 */ /* 0x000fca00078e0050 */
[----:B------:R-:W-:-:S05]  /*26a0*/  IADD3 R49, R133, R49, RZ ;  /* 0x0000003185317210 */ /* 0x000fca0007ffe0ff */
[----:B-1----:R1:W-:Y:S02]  /*26b0*/  RED.E.ADD.F32.FTZ.RN.STRONG.GPU [R48.64], R129 ;  /* 0x000000813000798e */ /* 0x0023e4000c10e786 */
.L_x_7445:
[----:B------:R-:W-:Y:S05]  /*26c0*/  BSYNC B0 ;  /* 0x0000000000007941 */ /* 0x000fea0003800000 */
.L_x_7444:
[----:B-1----:R1:W4:Y:S01]  /*26d0*/  LDS R129, [R111.X4+0x7b0] ;  /* 0x0007b0006f817984 */ /* 0x0023220000004800 */
[----:B------:R-:W-:Y:S01]  /*26e0*/  BSSY B0, `(.L_x_7446) ;  /* 0x0000005000007945 */ /* 0x000fe20003800000 */
[----:B------:R-:W-:Y:S05]  /*26f0*/  @!P5 BRA `(.L_x_7447) ;  /* 0x000000300000d947 */ /* 0x000fea0003800000 */
[----:B------:R-:W-:Y:S02]  /*2700*/  IADD3 R49, R133, R51, RZ ;  /* 0x0000003385317210 */ /* 0x000fe40007ffe0ff */
[----:B------:R-:W-:-:S05]  /*2710*/  MOV R48, R50 ;  /* 0x0000003200307202 */ /* 0x000fca0000000f00 */
[----:B----4-:R4:W-:Y:S02]  /*2720*/  RED.E.ADD.F32.FTZ.RN.STRONG.GPU [R48.64], R129 ;  /* 0x000000813000798e */ /* 0x0109e4000c10e786 */
.L_x_7447:
[----:B------:R-:W-:Y:S05]  /*2730*/  BSYNC B0 ;  /* 0x0000000000007941 */ /* 0x000fea0003800000 */
.L_x_7446:
[----:B------:R-:W5:Y:S01]  /*2740*/  SHFL.DOWN PT, R51, R138, 0x1, 0x1f ;  /* 0x08201f008a337f89 */ /* 0x000f6200000e0000 */
[----:B------:R-:W-:Y:S01]  /*2750*/  ISETP.GT.AND P0, PT, R100, 0x1e, PT ;  /* 0x0000001e6400780c */ /* 0x000fe20003f04270 */
[----:B----4-:R-:W-:Y:S01]  /*2760*/  FMUL.FTZ R48, R124, R52 ;  /* 0x000000347c307220 */ /* 0x010fe20000410000 */
[----:B------:R-:W-:Y:S01]  /*2770*/  ISETP.NE.AND P1, PT, R100, RZ, PT ;  /* 0x000000ff6400720c */ /* 0x000fe20003f25270 */
[----:B------:R-:W4:Y:S01]  /*2780*/  SHFL.DOWN PT, R49, R126, 0x1, 0x1f ;  /* 0x08201f007e317f89 */ /* 0x000f2200000e0000 */
[----:B------:R-:W-:Y:S01]  /*2790*/  ISETP.NE.AND P2, PT, R90, RZ, PT ;  /* 0x000000ff5a00720c */ /* 0x000fe20003f45270 */
[----:B------:R-:W-:Y:S01]  /*27a0*/  FMUL.FTZ R143, R48, R143 ;  /* 0x0000008f308f7220 */ /* 0x000fe20000410000 */
[----:B------:R-:W-:Y:S01]  /*27b0*/  BSSY B0, `(.L_x_7448) ;  /* 0x000004a000007945 */ /* 0x000fe20003800000 */
        /* <DEDUP_REMOVED lines=8> */
[----:B-----5:R-:W-:Y:S02]  /*2840*/  @!P0 FADD.FTZ R138, R138, R51 ;  /* 0x000000338a8a8221 */ /* 0x020fe40000010000 */
[----:B------:R-:W-:Y:S02]  /*2850*/  FADD.FTZ R14, R59, R14 ;  /* 0x0000000e3b0e7221 */ /* 0x000fe40000010000 */
[----:B----4-:R-:W-:Y:S01]  /*2860*/  @!P0 FADD.FTZ R126, R126, R49 ;  /* 0x000000317e7e8221 */ /* 0x010fe20000010000 */
        /* <DEDUP_REMOVED lines=23> */
[----:B-----5:R-:W-:-:S03]  /*29e0*/  @!P0 FADD.FTZ R126, R126, R49 ;  /* 0x000000317e7e8221 */ /* 0x020fc60000010000 */
[----:B------:R-:W4:Y:S01]  /*29f0*/  SHFL.DOWN PT, R129, R138, 0x10, 0x1f ;  /* 0x0a001f008a817f89 */ /* 0x000f2200000e0000 */
[----:B------:R-:W-:Y:S01]  /*2a00*/  FMUL.FTZ R49, R124, R137 ;  /* 0x000000897c317220 */ /* 0x000fe20000410000 */
[----:B------:R-:W-:Y:S02]  /*2a10*/  ISETP.GT.AND P0, PT, R100, 0xf, PT ;  /* 0x0000000f6400780c */ /* 0x000fe40003f04270 */
[----:B------:R-:W5:Y:S01]  /*2a20*/  SHFL.DOWN PT, R51, R126, 0x10, 0x1f ;  /* 0x0a001f007e337f89 */ /* 0x000f6200000e0000 */
[----:B------:R-:W-:-:S04]  /*2a30*/  FMUL.FTZ R49, R49, R58 ;  /* 0x0000003a31317220 */ /* 0x000fc80000410000 */
[----:B------:R-:W-:Y:S02]  /*2a40*/  FFMA.FTZ R137, R38, R137, R49 ;  /* 0x0000008926897223 */ /* 0x000fe40000010031 */
[C---:B------:R-:W-:Y:S02]  /*2a50*/  FMUL.FTZ R49, R124.reuse, R45 ;  /* 0x0000002d7c317220 */ /* 0x040fe40000410000 */
[----:B------:R-:W-:Y:S02]  /*2a60*/  FADD.FTZ R10, R137, R10 ;  /* 0x0000000a890a7221 */ /* 0x000fe40000010000 */
[----:B------:R-:W-:Y:S02]  /*2a70*/  FMUL.FTZ R48, R49, R46 ;  /* 0x0000002e31307220 */ /* 0x000fe40000410000 */
[C---:B------:R-:W-:Y:S02]  /*2a80*/  FMUL.FTZ R46, R124.reuse, R139 ;  /* 0x0000008b7c2e7220 */ /* 0x040fe40000410000 */
[----:B------:R-:W-:-:S02]  /*2a90*/  FMUL.FTZ R49, R124, R141 ;  /* 0x0000008d7c317220 */ /* 0x000fc40000410000 */
[----:B------:R-:W-:Y:S02]  /*2aa0*/  FMUL.FTZ R124, R124, R47 ;  /* 0x0000002f7c7c7220 */ /* 0x000fe40000410000 */
[----:B------:R-:W-:Y:S02]  /*2ab0*/  FMUL.FTZ R46, R46, R132 ;  /* 0x000000842e2e7220 */ /* 0x000fe40000410000 */
[----:B----4-:R-:W-:Y:S02]  /*2ac0*/  @!P0 FADD.FTZ R138, R138, R129 ;  /* 0x000000818a8a8221 */ /* 0x010fe40000010000 */
[----:B------:R-:W-:Y:S02]  /*2ad0*/  FMUL.FTZ R44, R49, R44 ;  /* 0x0000002c312c7220 */ /* 0x000fe40000410000 */
[----:B-----5:R-:W-:Y:S01]  /*2ae0*/  @!P0 FADD.FTZ R126, R126, R51 ;  /* 0x000000337e7e8221 */ /* 0x020fe20000010000 */
[----:B------:R-:W-:Y:S01]  /*2af0*/  MOV R133, R138 ;  /* 0x0000008a00857202 */ /* 0x000fe20000000f00 */
[----:B------:R-:W-:-:S02]  /*2b00*/  FMUL.FTZ R124, R124, R128 ;  /* 0x000000807c7c7220 */ /* 0x000fc40000410000 */
[----:B------:R-:W-:Y:S01]  /*2b10*/  FFMA.FTZ R48, R43, R45, R48 ;  /* 0x0000002d2b307223 */ /* 0x000fe20000010030 */
[----:B------:R-:W-:Y:S01]  /*2b20*/  MOV R132, R126 ;  /* 0x0000007e00847202 */ /* 0x000fe20000000f00 */
[----:B------:R-:W-:Y:S02]  /*2b30*/  FFMA.FTZ R139, R42, R139, R46 ;  /* 0x0000008b2a8b7223 */ /* 0x000fe4000001002e */
[----:B------:R-:W-:Y:S02]  /*2b40*/  FFMA.FTZ R44, R41, R141, R44 ;  /* 0x0000008d292c7223 */ /* 0x000fe4000001002c */
[----:B------:R4:W-:Y:S01]  /*2b50*/  @!P1 STS.64 [0x858], R132 ;  /* 0x00085884ff009388 */ /* 0x0009e20000000a00 */
[----:B------:R-:W-:Y:S02]  /*2b60*/  FFMA.FTZ R47, R40, R47, R124 ;  /* 0x0000002f282f7223 */ /* 0x000fe4000001007c */
[----:B------:R-:W-:Y:S02]  /*2b70*/  FADD.FTZ R7, R48, R7 ;  /* 0x0000000730077221 */ /* 0x000fe40000010000 */
[----:B------:R-:W-:-:S02]  /*2b80*/  FADD.FTZ R6, R139, R6 ;  /* 0x000000068b067221 */ /* 0x000fc40000010000 */
        /* <DEDUP_REMOVED lines=12> */
.L_x_7449:
[----:B----4-:R-:W-:Y:S05]  /*2c50*/  BSYNC B0 ;  /* 0x0000000000007941 */ /* 0x010fea0003800000 */
.L_x_7448:
[----:B------:R-:W-:Y:S02]  /*2c60*/  IADD3 R125, R125, 0x1, RZ ;  /* 0x000000017d7d7810 */ /* 0x000fe40007ffe0ff */
[----:B------:R-:W-:Y:S02]  /*2c70*/  IADD3 R122, P1, R122, 0x1, RZ ;  /* 0x000000017a7a7810 */ /* 0x000fe40007f3e0ff */
[----:B------:R-:W-:Y:S02]  /*2c80*/  ISETP.GE.AND P0, PT, R125, c[0x0][0x16c], PT ;  /* 0x00005b007d007a0c */ /* 0x000fe40003f06270 */
[----:B------:R-:W-:-:S11]  /*2c90*/  IADD3.X R127, RZ, R127, RZ, P1, !PT ;  /* 0x0000007fff7f7210 */ /* 0x000fd60000ffe4ff */
[----:B------:R-:W-:Y:S01]  /*2ca0*/  @P0 CALL.REL.NOINC `(.L_x_7429) ;  /* 0x0000001000000944 */ /* 0x000fe20003c00000 */
[----:B------:R-:W-:Y:S05]  /*2cb0*/  BRA `(.L_x_7450) ;  /* 0xffffe30000007947 */ /* 0x000fea000383ffff */
.L_x_7429:
[----:B------:R-:W-:Y:S01]  /*2cc0*/  BAR.SYNC.DEFER_BLOCKING 0x0 ;  /* 0x0000000000007b1d */ /* 0x000fe20000010000 */
[----:B------:R-:W-:Y:S01]  /*2cd0*/  IADD3 R36, R99, -0x1, RZ ;  /* 0xffffffff63247810 */ /* 0x000fe20007ffe0ff */
[----:B------:R-:W-:Y:S01]  /*2ce0*/  IMAD R20, R148, c[0x0][0x2d8], RZ ;  /* 0x0000b60094147a24 */ /* 0x000fe200078e02ff */
[----:B------:R-:W-:Y:S01]  /*2cf0*/  SHF.L.U32 R34, R108, 0x4, RZ ;  /* 0x000000046c227819 */ /* 0x000fe200000006ff */
[----:B------:R-:W-:Y:S01]  /*2d00*/  IMAD R32, R148, c[0x0][0x2f8], RZ ;  /* 0x0000be0094207a24 */ /* 0x000fe200078e02ff */
[----:B------:R-:W-:Y:S01]  /*2d10*/  SHF.L.U32 R22, R36, 0x8, RZ ;  /* 0x0000000824167819 */ /* 0x000fe200000006ff */
[----:B------:R-:W-:Y:S01]  /*2d20*/  IMAD R33, R87, c[0x0][0x2dc], R20 ;  /* 0x0000b70057217a24 */ /* 0x000fe200078e0214 */
[----:B------:R-:W-:Y:S01]  /*2d30*/  SHF.L.U64.HI R35, R108, 0x4, R113 ;  /* 0x000000046c237819 */ /* 0x000fe20000010271 */
[----:B------:R-:W-:Y:S01]  /*2d40*/  UIADD3 UR4, UR4, -0x100, URZ ;  /* 0xffffff0004047890 */ /* 0x000fe2000fffe03f */
[----:B------:R-:W-:Y:S02]  /*2d50*/  SHF.R.S32.HI R23, RZ, 0x1f, R22 ;  /* 0x0000001fff177819 */ /* 0x000fe40000011416 */
[----:B------:R-:W-:-:S02]  /*2d60*/  ISETP.GT.AND P4, PT, R99, 0x1, PT ;  /* 0x000000016300780c */ /* 0x000fc40003f84270 */
[----:B------:R-:W-:Y:S01]  /*2d70*/  IADD3 R95, P1, R95, -0x400, RZ ;  /* 0xfffffc005f5f7810 */ /* 0x000fe20007f3e0ff */
[--C-:B------:R-:W-:Y:S01]  /*2d80*/  IMAD.WIDE.U32 R20, R87, c[0x0][0x2d8], R22.reuse ;  /* 0x0000b60057147a25 */ /* 0x100fe200078e0016 */
[----:B------:R-:W-:Y:S02]  /*2d90*/  IADD3 R93, P2, R93, -0x400, RZ ;  /* 0xfffffc005d5d7810 */ /* 0x000fe40007f5e0ff */
[----:B------:R-:W-:Y:S01]  /*2da0*/  IADD3 R91, P3, R91, -0x400, RZ ;  /* 0xfffffc005b5b7810 */ /* 0x000fe20007f7e0ff */
[----:B------:R-:W-:Y:S01]  /*2db0*/  IMAD.WIDE.U32 R22, R87, c[0x0][0x2f8], R22 ;  /* 0x0000be0057167a25 */ /* 0x000fe200078e0016 */
[----:B------:R-:W-:Y:S02]  /*2dc0*/  IADD3 R21, R21, R33, RZ ;  /* 0x0000002115157210 */ /* 0x000fe40007ffe0ff */
[----:B------:R-:W-:Y:S01]  /*2dd0*/  MOV R99, R36 ;  /* 0x0000002400637202 */ /* 0x000fe20000000f00 */
[----:B------:R-:W-:Y:S01]  /*2de0*/  IMAD R33, R87, c[0x0][0x2fc], R32 ;  /* 0x0000bf0057217a24 */ /* 0x000fe200078e0220 */
[----:B------:R-:W-:Y:S01]  /*2df0*/  IADD3.X R96, R96, -0x1, RZ, P1, !PT ;  /* 0xffffffff60607810 */ /* 0x000fe20000ffe4ff */
[----:B------:R4:W-:Y:S01]  /*2e00*/  STS.128 [R112], R16 ;  /* 0x0000001070007388 */ /* 0x0009e20000000c00 */
[----:B------:R-:W-:-:S02]  /*2e10*/  IADD3.X R94, R94, -0x1, RZ, P2, !PT ;  /* 0xffffffff5e5e7810 */ /* 0x000fc400017fe4ff */
[----:B------:R-:W-:Y:S01]  /*2e20*/  IADD3 R23, R23, R33, RZ ;  /* 0x0000002117177210 */ /* 0x000fe20007ffe0ff */
[----:B------:R5:W-:Y:S01]  /*2e30*/  STS.128 [R112+0x10], R12 ;  /* 0x0000100c70007388 */ /* 0x000be20000000c00 */
[----:B------:R-:W-:-:S06]  /*2e40*/  NOP ;  /* 0x0000000000007918 */ /* 0x000fcc0000000000 */
[----:B------:R-:W0:Y:S01]  /*2e50*/  LDS.128 R24, [R100.X16] ;  /* 0x0000000064187984 */ /* 0x000e22000000cc00 */
[----:B------:R-:W-:-:S03]  /*2e60*/  IADD3.X R92, R92, -0x1, RZ, P3, !PT ;  /* 0xffffffff5c5c7810 */ /* 0x000fc60001ffe4ff */
[----:B------:R-:W1:Y:S01]  /*2e70*/  LDS.128 R28, [R100.X16+0x200] ;  /* 0x00020000641c7984 */ /* 0x000e62000000cc00 */
[----:B----4-:R-:W-:-:S04]  /*2e80*/  IMAD R17, R85, c[0x0][0x2e0], RZ ;  /* 0x0000b80055117a24 */ /* 0x010fc800078e02ff */
[C---:B------:R-:W-:Y:S02]  /*2e90*/  IMAD R17, R0.reuse, c[0x0][0x2e4], R17 ;  /* 0x0000b90000117a24 */ /* 0x040fe400078e0211 */
[----:B-----5:R-:W-:-:S05]  /*2ea0*/  IMAD.WIDE.U32 R12, R0, c[0x0][0x2e0], R20 ;  /* 0x0000b800000c7a25 */ /* 0x020fca00078e0014 */
[----:B------:R-:W-:Y:S02]  /*2eb0*/  IADD3 R13, R13, R17, RZ ;  /* 0x000000110d0d7210 */ /* 0x000fe40007ffe0ff */
[----:B------:R-:W-:-:S04]  /*2ec0*/  LEA R20, P0, R12, c[0x0][0x330], 0x2 ;  /* 0x0000cc000c147a11 */ /* 0x000fc800078010ff */
[----:B------:R-:W-:Y:S02]  /*2ed0*/  LEA.HI.X R12, R12, c[0x0][0x334], R13, 0x2, P0 ;  /* 0x0000cd000c0c7a11 */ /* 0x000fe400000f140d */
[----:B------:R-:W-:-:S04]  /*2ee0*/  IADD3 R20, P0, R20, R34, RZ ;  /* 0x0000002214147210 */ /* 0x000fc80007f1e0ff */
[----:B------:R-:W-:-:S05]  /*2ef0*/  IADD3.X R21, R12, R35, RZ, P0, !PT ;  /* 0x000000230c157210 */ /* 0x000fca00007fe4ff */
[----:B0-----:R0:W-:Y:S04]  /*2f00*/  STG.E.128 [R20.64], R24 ;  /* 0x0000001814007986 */ /* 0x0011e8000c101d06 */
[----:B-1----:R1:W-:Y:S04]  /*2f10*/  STG.E.128 [R20.64+0x200], R28 ;  /* 0x0002001c14007986 */ /* 0x0023e8000c101d06 */
[----:B------:R-:W-:Y:S01]  /*2f20*/  BAR.SYNC.DEFER_BLOCKING 0x0 ;  /* 0x0000000000007b1d */ /* 0x000fe20000010000 */
[----:B0-----:R-:W-:Y:S02]  /*2f30*/  FADD.FTZ R24, R115, R4 ;  /* 0x0000000473187221 */ /* 0x001fe40000010000 */
[----:B------:R-:W-:-:S02]  /*2f40*/  IMAD R25, R85, c[0x0][0x300], RZ ;  /* 0x0000c00055197a24 */ /* 0x000fc400078e02ff */
[----:B-1----:R-:W-:Y:S02]  /*2f50*/  FADD.FTZ R21, R24, R5 ;  /* 0x0000000518157221 */ /* 0x002fe40000010000 */
[----:B------:R-:W-:Y:S01]  /*2f60*/  IMAD R25, R0, c[0x0][0x304], R25 ;  /* 0x0000c10000197a24 */ /* 0x000fe200078e0219 */
[----:B------:R0:W-:Y:S04]  /*2f70*/  STS.128 [R112], R4 ;  /* 0x0000000470007388 */ /* 0x0001e80000000c00 */
[----:B------:R1:W-:Y:S01]  /*2f80*/  STS.128 [R112+0x10], R8 ;  /* 0x0000100870007388 */ /* 0x0003e20000000c00 */
[----:B------:R-:W-:-:S06]  /*2f90*/  NOP ;  /* 0x0000000000007918 */ /* 0x000fcc0000000000 */
[----:B------:R-:W4:Y:S04]  /*2fa0*/  LDS.128 R12, [R100.X16] ;  /* 0x00000000640c7984 */ /* 0x000f28000000cc00 */
[----:B------:R-:W5:Y:S01]  /*2fb0*/  LDS.128 R16, [R100.X16+0x200] ;  /* 0x0002000064107984 */ /* 0x000f62000000cc00 */
[----:B0-----:R-:W-:-:S04]  /*2fc0*/  IMAD.WIDE.U32 R4, R0, c[0x0][0x300], R22 ;  /* 0x0000c00000047a25 */ /* 0x001fc800078e0016 */
[----:B------:R-:W-:Y:S01]  /*2fd0*/  FADD.FTZ R6, R21, R6 ;  /* 0x0000000615067221 */ /* 0x000fe20000010000 */
[----:B------:R-:W-:Y:S02]  /*2fe0*/  IADD3 R21, R5, R25, RZ ;  /* 0x0000001905157210 */ /* 0x000fe40007ffe0ff */
[----:B------:R-:W-:Y:S01]  /*2ff0*/  LEA R5, P0, R4, c[0x0][0x340], 0x2 ;  /* 0x0000d00004057a11 */ /* 0x000fe200078010ff */
[----:B------:R-:W-:-:S03]  /*3000*/  FADD.FTZ R7, R6, R7 ;  /* 0x0000000706077221 */ /* 0x000fc60000010000 */
[----:B------:R-:W-:Y:S01]  /*3010*/  LEA.HI.X R6, R4, c[0x0][0x344], R21, 0x2, P0 ;  /* 0x0000d10004067a11 */ /* 0x000fe200000f1415 */
[----:B-1----:R-:W-:Y:S01]  /*3020*/  FADD.FTZ R8, R7, R8 ;  /* 0x0000000807087221 */ /* 0x002fe20000010000 */
[----:B------:R-:W-:-:S03]  /*3030*/  IADD3 R4, P0, R5, R34, RZ ;  /* 0x0000002205047210 */ /* 0x000fc60007f1e0ff */
[----:B------:R-:W-:Y:S01]  /*3040*/  FADD.FTZ R9, R8, R9 ;  /* 0x0000000908097221 */ /* 0x000fe20000010000 */
[----:B------:R-:W-:Y:S02]  /*3050*/  IADD3.X R5, R6, R35, RZ, P0, !PT ;  /* 0x0000002306057210 */ /* 0x000fe400007fe4ff */
[----:B------:R-:W-:Y:S01]  /*3060*/  IADD3 R97, P0, R97, -0x400, RZ ;  /* 0xfffffc0061617810 */ /* 0x000fe20007f1e0ff */
[----:B------:R-:W-:-:S03]  /*3070*/  FADD.FTZ R10, R9, R10 ;  /* 0x0000000a090a7221 */ /* 0x000fc60000010000 */
[----:B------:R-:W-:Y:S01]  /*3080*/  IADD3.X R98, R98, -0x1, RZ, P0, !PT ;  /* 0xffffffff62627810 */ /* 0x000fe200007fe4ff */
[----:B------:R-:W-:Y:S01]  /*3090*/  FADD.FTZ R115, R10, R11 ;  /* 0x0000000b0a737221 */ /* 0x000fe20000010000 */
[----:B----4-:R0:W-:Y:S04]  /*30a0*/  STG.E.128 [R4.64], R12 ;  /* 0x0000000c04007986 */ /* 0x0101e8000c101d06 */
[----:B-----5:R0:W-:Y:S01]  /*30b0*/  STG.E.128 [R4.64+0x200], R16 ;  /* 0x0002001004007986 */ /* 0x0201e2000c101d06 */
[----:B------:R-:W-:Y:S01]  /*30c0*/  @!P4 CALL.REL.NOINC `(.L_x_7427) ;  /* 0x000000100000c944 */ /* 0x000fe20003c00000 */
[----:B------:R-:W-:Y:S05]  /*30d0*/  BRA `(.L_x_7451) ;  /* 0xffffd85000007947 */ /* 0x000fea000383ffff */
.L_x_7427:
[----:B------:R-:W-:Y:S02]  /*30e0*/  ISETP.NE.U32.AND P0, PT, RZ, c[0x0][0x328], PT ;  /* 0x0000ca00ff007a0c */ /* 0x000fe40003f05070 */
[----:B------:R-:W-:Y:S02]  /*30f0*/  ISETP.NE.U32.AND P2, PT, RZ, c[0x0][0x348], PT ;  /* 0x0000d200ff007a0c */ /* 0x000fe40003f45070 */
[----:B------:R-:W-:-:S02]  /*3100*/  ISETP.NE.AND.EX P1, PT, RZ, c[0x0][0x32c], PT, P0 ;  /* 0x0000cb00ff007a0c */ /* 0x000fc40003f25300 */
[----:B------:R-:W-:-:S11]  /*3110*/  ISETP.NE.AND.EX P0, PT, RZ, c[0x0][0x34c], PT, P2 ;  /* 0x0000d300ff007a0c */ /* 0x000fd60003f05320 */
[----:B------:R-:W-:Y:S05]  /*3120*/  @!P1 BRA `(.L_x_7452) ;  /* 0x0000014000009947 */ /* 0x000fea0003800000 */
[----:B------:R-:W1:Y:S01]  /*3130*/  SHFL.DOWN P1, R2, R89, 0x1, 0x1f ;  /* 0x08201f0059027f89 */ /* 0x000e620000020000 */
[----:B------:R-:W-:Y:S03]  /*3140*/  BSSY B0, `(.L_x_7452) ;  /* 0x0000012000007945 */ /* 0x000fe60003800000 */
[----:B------:R-:W4:Y:S01]  /*3150*/  S2R R7, SR_LANEID ;  /* 0x0000000000077919 */ /* 0x000f220000000000 */
[----:B-1----:R-:W-:Y:S01]  /*3160*/  @P1 FADD R2, R2, R89 ;  /* 0x0000005902021221 */ /* 0x002fe20000000000 */
[----:B----4-:R-:W-:-:S04]  /*3170*/  ISETP.NE.AND P2, PT, R7, RZ, PT ;  /* 0x000000ff0700720c */ /* 0x010fc80003f45270 */
[----:B------:R-:W1:Y:S04]  /*3180*/  SHFL.DOWN P1, R3, R2, 0x2, 0x1f ;  /* 0x08401f0002037f89 */ /* 0x000e680000020000 */
[----:B------:R-:W4:Y:S01]  /*3190*/  S2R R7, SR_TID.X ;  /* 0x0000000000077919 */ /* 0x000f220000002100 */
[----:B-1----:R-:W-:-:S05]  /*31a0*/  @P1 FADD R3, R2, R3 ;  /* 0x0000000302031221 */ /* 0x002fca0000000000 */
[----:B0-----:R-:W0:Y:S02]  /*31b0*/  SHFL.DOWN P1, R4, R3, 0x4, 0x1f ;  /* 0x08801f0003047f89 */ /* 0x001e240000020000 */
        /* <DEDUP_REMOVED lines=10> */
.L_x_7453:
[----:B0-----:R-:W-:Y:S05]  /*3260*/  BSYNC B0 ;  /* 0x0000000000007941 */ /* 0x001fea0003800000 */
.L_x_7452:
[----:B------:R-:W-:Y:S01]  /*3270*/  BSSY B0, `(.L_x_7454) ;  /* 0x0000018000007945 */ /* 0x000fe20003800000 */
[----:B------:R-:W-:Y:S05]  /*3280*/  @!P0 BRA `(.L_x_7455) ;  /* 0x0000015000008947 */ /* 0x000fea0003800000 */
[----:B------:R-:W-:Y:S06]  /*3290*/  BAR.SYNC.DEFER_BLOCKING 0x0 ;  /* 0x0000000000007b1d */ /* 0x000fec0000010000 */
[----:B------:R-:W1:Y:S04]  /*32a0*/  SHFL.DOWN P0, R2, R115, 0x1, 0x1f ;  /* 0x08201f0073027f89 */ /* 0x000e680000000000 */
[----:B------:R-:W4:Y:S04]  /*32b0*/  S2R R7, SR_LANEID ;  /* 0x0000000000077919 */ /* 0x000f280000000000 */
[----:B0-----:R-:W0:Y:S01]  /*32c0*/  S2R R15, SR_TID.X ;  /* 0x00000000000f7919 */ /* 0x001e220000002100 */
[----:B-1----:R-:W-:Y:S01]  /*32d0*/  @P0 FADD R2, R2, R115 ;  /* 0x0000007302020221 */ /* 0x002fe20000000000 */
[----:B----4-:R-:W-:-:S04]  /*32e0*/  ISETP.NE.AND P1, PT, R7, RZ, PT ;  /* 0x000000ff0700720c */ /* 0x010fc80003f25270 */
        /* <DEDUP_REMOVED lines=15> */
.L_x_7455:
[----:B0-----:R-:W0:Y:S02]  /*33e0*/  S2R R15, SR_TID.X ;  /* 0x00000000000f7919 */ /* 0x001e240000002100 */
.L_x_7456:
[----:B0-----:R-:W-:Y:S05]  /*33f0*/  BSYNC B0 ;  /* 0x0000000000007941 */ /* 0x001fea0003800000 */
.L_x_7454:
        /* <DEDUP_REMOVED lines=10> */
.L_x_7457:
        /* <DEDUP_REMOVED lines=26> */
.L_x_7458:
        /* <DEDUP_REMOVED lines=12> */
.L_x_9124:


//--------------------- .text._Z25selective_scan_bwd_kernelI32Selective_Scan_bwd_kernel_traitsILi32ELi8ELb1ELb0ELb1ELb0ELb1EffEEv12SSMParamsBwd --------------------------
	.section	.text._Z25selective_scan_bwd_kernelI32Selective_Scan_bwd_kernel_traitsILi32ELi8ELb1ELb0ELb1ELb0ELb1EffEEv12SSMParamsBwd,"ax",@progbits
	.sectioninfo	@"SHI_REGISTERS=162"
	.align	128
        .global         _Z25selective_scan_bwd_kernelI32Selective_Scan_bwd_kernel_traitsILi32ELi8ELb1ELb0ELb1ELb0ELb1EffEEv12SSMParamsBwd
        .type           _Z25selective_scan_bwd_kernelI32Selective_Scan_bwd_kernel_traitsILi32ELi8ELb1ELb0ELb1ELb0ELb1EffEEv12SSMParamsBwd,@function
        .size           _Z25selective_scan_bwd_kernelI32Selective_Scan_bwd_kernel_traitsILi32ELi8ELb1ELb0ELb1ELb0ELb1EffEEv12SSMParamsBwd,(.L_x_9125 - _Z25selective_scan_bwd_kernelI32Selective_Scan_bwd_kernel_traitsILi32ELi8ELb1ELb0ELb1ELb0ELb1EffEEv12SSMParamsBwd)
        .other          _Z25selective_scan_bwd_kernelI32Selective_Scan_bwd_kernel_traitsILi32ELi8ELb1ELb0ELb1ELb0ELb1EffEEv12SSMParamsBwd,@"STO_CUDA_ENTRY STV_DEFAULT"
_Z25selective_scan_bwd_kernelI32Selective_Scan_bwd_kernel_traitsILi32ELi8ELb1ELb0ELb1ELb0ELb1EffEEv12SSMParamsBwd:
.text._Z25selective_scan_bwd_kernelI32Selective_Scan_bwd_kernel_traitsILi32ELi8ELb1ELb0ELb1ELb0ELb1EffEEv12SSMParamsBwd:
        /* <DEDUP_REMOVED lines=23> */
[C---:B------:R-:W-:Y:S01]  /*0170*/  IMAD R21, R9.reuse, c[0x0][0x1d8], RZ ;  /* 0x0000760009157a24 */ /* 0x040fe200078e02ff */
[----:B------:R-:W-:Y:S01]  /*0180*/  CS2R R96, SRZ ;  /* 0x0000000000607805 */ /* 0x000fe2000001ff00 */
[----:B------:R-:W-:Y:S01]  /*0190*/  IMAD R25, R9, c[0x0][0x280], RZ ;  /* 0x0000a00009197a24 */ /* 0x000fe200078e02ff */
[----:B------:R-:W-:Y:S01]  /*01a0*/  ISETP.GE.AND P3, PT, R16, 0x1, PT ;  /* 0x000000011000780c */ /* 0x000fe20003f66270 */
[C---:B------:R-:W-:Y:S01]  /*01b0*/  IMAD R21, R10.reuse, c[0x0][0x1dc], R21 ;  /* 0x000077000a157a24 */ /* 0x040fe200078e0215 */
[----:B-1----:R-:W-:Y:S01]  /*01c0*/  IABS R2, R10 ;  /* 0x0000000a00027213 */ /* 0x002fe20000000000 */
[----:B--2---:R-:W-:Y:S01]  /*01d0*/  HFMA2.MMA R12, -RZ, RZ, 0, 0 ;  /* 0x00000000ff0c7435 */ /* 0x004fe200000001ff */
[----:B------:R-:W-:Y:S01]  /*01e0*/  IMAD R25, R10, c[0x0][0x284], R25 ;  /* 0x0000a1000a197a24 */ /* 0x000fe200078e0219 */
[----:B------:R-:W-:Y:S01]  /*01f0*/  CS2R R94, SRZ ;  /* 0x00000000005e7805 */ /* 0x000fe2000001ff00 */
[----:B0-----:R-:W-:-:S02]  /*0200*/  SHF.R.S32.HI R5, RZ, 0x1f, R6 ;  /* 0x0000001fff057819 */ /* 0x001fc40000011406 */
[----:B---3--:R-:W-:-:S03]  /*0210*/  IADD3 R14, RZ, -R13, RZ ;  /* 0x8000000dff0e7210 */ /* 0x008fc60007ffe0ff */
[C---:B------:R-:W-:Y:S02]  /*0220*/  IMAD R11, R5.reuse, c[0x0][0x1d0], RZ ;  /* 0x00007400050b7a24 */ /* 0x040fe400078e02ff */
[----:B------:R-:W-:Y:S02]  /*0230*/  IMAD R15, R5, c[0x0][0x1e0], RZ ;  /* 0x00007800050f7a24 */ /* 0x000fe400078e02ff */
[----:B------:R-:W-:Y:S01]  /*0240*/  IMAD R3, R14, R17, RZ ;  /* 0x000000110e037224 */ /* 0x000fe200078e02ff */
[----:B------:R-:W-:Y:S01]  /*0250*/  LOP3.LUT R14, R10, c[0x0][0x178], RZ, 0x3c, !PT ;  /* 0x00005e000a0e7a12 */ /* 0x000fe200078e3cff */
[----:B------:R-:W-:Y:S02]  /*0260*/  IMAD R11, R6, c[0x0][0x1d4], R11 ;  /* 0x00007500060b7a24 */ /* 0x000fe400078e020b */
[----:B------:R-:W-:Y:S01]  /*0270*/  IMAD.HI.U32 R13, R13, R3, R12 ;  /* 0x000000030d0d7227 */ /* 0x000fe200078e000c */
[----:B------:R-:W-:-:S03]  /*0280*/  ISETP.GE.AND P2, PT, R14, RZ, PT ;  /* 0x000000ff0e00720c */ /* 0x000fc60003f46270 */
[----:B------:R-:W-:Y:S02]  /*0290*/  IMAD R15, R6, c[0x0][0x1e4], R15 ;  /* 0x00007900060f7a24 */ /* 0x000fe400078e020f */
[----:B------:R-:W-:-:S04]  /*02a0*/  IMAD.HI.U32 R4, R13, R2, RZ ;  /* 0x000000020d047227 */ /* 0x000fc800078e00ff */
[----:B------:R-:W-:Y:S01]  /*02b0*/  IMAD.WIDE.U32 R12, R6, c[0x0][0x1e0], RZ ;  /* 0x00007800060c7a25 */ /* 0x000fe200078e00ff */
[----:B------:R-:W-:-:S03]  /*02c0*/  IADD3 R0, -R4, RZ, RZ ;  /* 0x000000ff04007210 */ /* 0x000fc60007ffe1ff */
[----:B------:R-:W-:Y:S01]  /*02d0*/  IMAD R19, R5, c[0x0][0x1b0], RZ ;  /* 0x00006c0005137a24 */ /* 0x000fe200078e02ff */
[----:B------:R-:W-:Y:S01]  /*02e0*/  IADD3 R13, R13, R15, RZ ;  /* 0x0000000f0d0d7210 */ /* 0x000fe20007ffe0ff */
[----:B------:R-:W-:Y:S02]  /*02f0*/  IMAD R0, R17, R0, R2 ;  /* 0x0000000011007224 */ /* 0x000fe400078e0202 */
[----:B------:R-:W-:-:S03]  /*0300*/  IMAD.WIDE.U32 R2, R6, c[0x0][0x1d0], RZ ;  /* 0x0000740006027a25 */ /* 0x000fc600078e00ff */
[----:B------:R-:W-:Y:S01]  /*0310*/  ISETP.GT.U32.AND P1, PT, R17, R0, PT ;  /* 0x000000001100720c */ /* 0x000fe20003f24070 */
[----:B------:R-:W-:Y:S01]  /*0320*/  IMAD.WIDE.U32 R14, R6, c[0x0][0x278], RZ ;  /* 0x00009e00060e7a25 */ /* 0x000fe200078e00ff */
[----:B------:R-:W-:-:S03]  /*0330*/  IADD3 R3, R3, R11, RZ ;  /* 0x0000000b03037210 */ /* 0x000fc60007ffe0ff */
[----:B------:R-:W-:Y:S02]  /*0340*/  IMAD R11, R5, c[0x0][0x278], RZ ;  /* 0x00009e00050b7a24 */ /* 0x000fe400078e02ff */
[----:B------:R-:W-:-:S04]  /*0350*/  IMAD.WIDE.U32 R2, R10, c[0x0][0x1d8], R2 ;  /* 0x000076000a027a25 */ /* 0x000fc800078e0002 */
[----:B------:R-:W-:Y:S02]  /*0360*/  IMAD R11, R6, c[0x0][0x27c], R11 ;  /* 0x00009f00060b7a24 */ /* 0x000fe400078e020b */
[-C--:B------:R-:W-:Y:S01]  /*0370*/  @!P1 IADD3 R0, R0, -R17.reuse, RZ ;  /* 0x8000001100009210 */ /* 0x080fe20007ffe0ff */
[----:B------:R-:W-:Y:S01]  /*0380*/  IMAD R23, R6, c[0x0][0x1b4], R19 ;  /* 0x00006d0006177a24 */ /* 0x000fe200078e0213 */
[----:B------:R-:W-:Y:S02]  /*0390*/  @!P1 IADD3 R4, R4, 0x1, RZ ;  /* 0x0000000104049810 */ /* 0x000fe40007ffe0ff */
[----:B------:R-:W-:Y:S02]  /*03a0*/  ISETP.GE.U32.AND P0, PT, R0, R17, PT ;  /* 0x000000110000720c */ /* 0x000fe40003f06070 */
[----:B------:R-:W-:Y:S02]  /*03b0*/  IADD3 R15, R15, R11, RZ ;  /* 0x0000000b0f0f7210 */ /* 0x000fe40007ffe0ff */
[----:B------:R-:W-:Y:S01]  /*03c0*/  LEA R11, R16, 0xffffff00, 0x8 ;  /* 0xffffff00100b7811 */ /* 0x000fe200078e40ff */
[----:B------:R-:W-:Y:S01]  /*03d0*/  IMAD.WIDE.U32 R16, R6, c[0x0][0x1b0], RZ ;  /* 0x00006c0006107a25 */ /* 0x000fe200078e00ff */
[----:B------:R-:W-:-:S02]  /*03e0*/  ISETP.NE.AND P1, PT, RZ, c[0x0][0x178], PT ;  /* 0x00005e00ff007a0c */ /* 0x000fc40003f25270 */
[----:B------:R-:W-:Y:S02]  /*03f0*/  SHF.R.S32.HI R19, RZ, 0x1f, R11 ;  /* 0x0000001fff137819 */ /* 0x000fe4000001140b */
[----:B------:R-:W-:Y:S02]  /*0400*/  IADD3 R22, P4, R11, R2, RZ ;  /* 0x000000020b167210 */ /* 0x000fe40007f9e0ff */
[----:B------:R-:W-:Y:S02]  /*0410*/  IADD3 R17, R17, R23, RZ ;  /* 0x0000001711117210 */ /* 0x000fe40007ffe0ff */
[----:B------:R-:W-:Y:S01]  /*0420*/  IADD3.X R23, R19, R3, R21, P4, !PT ;  /* 0x0000000313177210 */ /* 0x000fe200027fe415 */
[----:B------:R-:W-:Y:S01]  /*0430*/  IMAD R21, R9, c[0x0][0x1e8], RZ ;  /* 0x00007a0009157a24 */ /* 0x000fe200078e02ff */
[----:B------:R-:W-:Y:S01]  /*0440*/  @P0 IADD3 R4, R4, 0x1, RZ ;  /* 0x0000000104040810 */ /* 0x000fe20007ffe0ff */
[----:B------:R-:W-:-:S03]  /*0450*/  IMAD.WIDE.U32 R2, R10, c[0x0][0x1e8], R12 ;  /* 0x00007a000a027a25 */ /* 0x000fc600078e000c */
[----:B------:R-:W-:Y:S01]  /*0460*/  @!P2 IADD3 R4, -R4, RZ, RZ ;  /* 0x000000ff0404a210 */ /* 0x000fe20007ffe1ff */
[C---:B------:R-:W-:Y:S01]  /*0470*/  IMAD.WIDE.U32 R12, R10.reuse, c[0x0][0x280], R14 ;  /* 0x0000a0000a0c7a25 */ /* 0x040fe200078e000e */
[C---:B------:R-:W-:Y:S02]  /*0480*/  IADD3 R15, P0, R11.reuse, R2, RZ ;  /* 0x000000020b0f7210 */ /* 0x040fe40007f1e0ff */
[----:B------:R-:W-:Y:S01]  /*0490*/  @!P1 LOP3.LUT R4, RZ, c[0x0][0x178], RZ, 0x33, !PT ;  /* 0x00005e00ff049a12 */ /* 0x000fe200078e33ff */
[----:B------:R-:W-:Y:S01]  /*04a0*/  IMAD R21, R10, c[0x0][0x1ec], R21 ;  /* 0x00007b000a157a24 */ /* 0x000fe200078e0215 */
[----:B------:R-:W-:-:S03]  /*04b0*/  IADD3 R0, P2, R11, R12, RZ ;  /* 0x0000000c0b007210 */ /* 0x000fc60007f5e0ff */
[----:B------:R-:W-:Y:S01]  /*04c0*/  IMAD.WIDE.U32 R16, R4, c[0x0][0x1c8], R16 ;  /* 0x0000720004107a25 */ /* 0x000fe200078e0010 */
[C---:B------:R-:W-:Y:S02]  /*04d0*/  IADD3.X R2, R19.reuse, R3, R21, P0, !PT ;  /* 0x0000000313027210 */ /* 0x040fe400007fe415 */
[----:B------:R-:W-:Y:S02]  /*04e0*/  ISETP.NE.U32.AND P0, PT, RZ, c[0x0][0x260], PT ;  /* 0x00009800ff007a0c */ /* 0x000fe40003f05070 */
[----:B------:R-:W-:Y:S02]  /*04f0*/  LEA R21, P1, R22, c[0x0][0x240], 0x2 ;  /* 0x0000900016157a11 */ /* 0x000fe400078210ff */
[----:B------:R-:W-:Y:S02]  /*0500*/  SHF.R.S32.HI R3, RZ, 0x1f, R4 ;  /* 0x0000001fff037819 */ /* 0x000fe40000011404 */
[----:B------:R-:W-:Y:S02]  /*0510*/  IADD3.X R13, R19, R13, R25, P2, !PT ;  /* 0x0000000d130d7210 */ /* 0x000fe400017fe419 */
[----:B------:R-:W-:-:S02]  /*0520*/  LEA R14, P2, R15, c[0x0][0x248], 0x2 ;  /* 0x000092000f0e7a11 */ /* 0x000fc400078410ff */
[----:B------:R-:W-:Y:S02]  /*0530*/  ISETP.NE.AND.EX P0, PT, RZ, c[0x0][0x264], PT, P0 ;  /* 0x00009900ff007a0c */ /* 0x000fe40003f05300 */
[----:B------:R-:W-:Y:S01]  /*0540*/  LEA.HI.X R22, R22, c[0x0][0x244], R23, 0x2, P1 ;  /* 0x0000910016167a11 */ /* 0x000fe200008f1417 */
[----:B------:R-:W-:Y:S01]  /*0550*/  IMAD R23, R3, c[0x0][0x1c8], RZ ;  /* 0x0000720003177a24 */ /* 0x000fe200078e02ff */
[----:B------:R-:W-:Y:S02]  /*0560*/  LEA.HI.X R15, R15, c[0x0][0x24c], R2, 0x2, P2 ;  /* 0x000093000f0f7a11 */ /* 0x000fe400010f1402 */
[----:B------:R-:W-:Y:S01]  /*0570*/  ISETP.NE.U32.AND P1, PT, RZ, c[0x0][0x328], PT ;  /* 0x0000ca00ff007a0c */ /* 0x000fe20003f25070 */
[----:B------:R-:W-:Y:S01]  /*0580*/  IMAD R23, R4, c[0x0][0x1cc], R23 ;  /* 0x0000730004177a24 */ /* 0x000fe200078e0217 */
[----:B------:R-:W-:Y:S02]  /*0590*/  ISETP.NE.U32.AND P2, PT, RZ, c[0x0][0x348], PT ;  /* 0x0000d200ff007a0c */ /* 0x000fe40003f45070 */
[----:B------:R-:W-:-:S02]  /*05a0*/  LEA R20, P4, R0, c[0x0][0x308], 0x2 ;  /* 0x0000c20000147a11 */ /* 0x000fc400078810ff */
[----:B------:R-:W-:Y:S02]  /*05b0*/  ISETP.NE.AND.EX P1, PT, RZ, c[0x0][0x32c], PT, P1 ;  /* 0x0000cb00ff007a0c */ /* 0x000fe40003f25310 */
[----:B------:R-:W-:Y:S02]  /*05c0*/  ISETP.NE.AND.EX P2, PT, RZ, c[0x0][0x34c], PT, P2 ;  /* 0x0000d300ff007a0c */ /* 0x000fe40003f45320 */
[----:B------:R-:W-:Y:S02]  /*05d0*/  IADD3 R2, R17, R23, RZ ;  /* 0x0000001711027210 */ /* 0x000fe40007ffe0ff */
[----:B------:R-:W-:Y:S01]  /*05e0*/  LEA.HI.X R17, R0, c[0x0][0x30c], R13, 0x2, P4 ;  /* 0x0000c30000117a11 */ /* 0x000fe200020f140d */
[----:B------:R-:W-:Y:S01]  /*05f0*/  @P0 IMAD R0, R6, c[0x0][0x164], R10 ;  /* 0x0000590006000a24 */ /* 0x000fe200078e020a */
[----:B------:R-:W-:Y:S02]  /*0600*/  IADD3 R11, P5, R11, R16, RZ ;  /* 0x000000100b0b7210 */ /* 0x000fe40007fbe0ff */
[----:B------:R-:W-:Y:S01]  /*0610*/  @P0 MOV R103, 0x8 ;  /* 0x0000000800670802 */ /* 0x000fe20000000f00 */
[----:B------:R-:W-:Y:S01]  /*0620*/  @P0 IMAD R0, R0, c[0x0][0x174], RZ ;  /* 0x00005d0000000a24 */ /* 0x000fe200078e02ff */
[----:B------:R-:W-:-:S02]  /*0630*/  IADD3.X R2, R19, R2, RZ, P5, !PT ;  /* 0x0000000213027210 */ /* 0x000fc40002ffe4ff */
[C---:B------:R-:W-:Y:S01]  /*0640*/  LEA R18, P6, R11.reuse, c[0x0][0x230], 0x2 ;  /* 0x00008c000b127a11 */ /* 0x040fe200078c10ff */
[----:B------:R-:W-:Y:S01]  /*0650*/  @P0 IMAD R0, R0, c[0x0][0x16c], RZ ;  /* 0x00005b0000000a24 */ /* 0x000fe200078e02ff */
[C---:B------:R-:W-:Y:S02]  /*0660*/  @P1 LEA R96, P4, R10.reuse, c[0x0][0x328], 0x2 ;  /* 0x0000ca000a601a11 */ /* 0x040fe400078810ff */
[----:B------:R-:W-:Y:S01]  /*0670*/  @P2 LEA R94, P5, R10, c[0x0][0x348], 0x2 ;  /* 0x0000d2000a5e2a11 */ /* 0x000fe200078a10ff */
[----:B------:R-:W-:Y:S01]  /*0680*/  @P0 IMAD.WIDE R102, R0, R103, c[0x0][0x260] ;  /* 0x0000980000660625 */ /* 0x000fe200078e0267 */
[----:B------:R-:W-:Y:S01]  /*0690*/  LEA.HI.X R19, R11, c[0x0][0x234], R2, 0x2, P6 ;  /* 0x00008d000b137a11 */ /* 0x000fe200030f1402 */
[----:B------:R-:W-:Y:S01]  /*06a0*/  HFMA2.MMA R2, -RZ, RZ, 0, 0 ;  /* 0x00000000ff027435 */ /* 0x000fe200000001ff */
[C-C-:B------:R-:W-:Y:S01]  /*06b0*/  @P1 LEA.HI.X R97, R10.reuse, c[0x0][0x32c], R9.reuse, 0x2, P4 ;  /* 0x0000cb000a611a11 */ /* 0x140fe200020f1409 */
[----:B------:R-:W-:Y:S01]  /*06c0*/  @!P0 CS2R R102, SRZ ;  /* 0x0000000000668805 */ /* 0x000fe2000001ff00 */
[----:B------:R-:W-:-:S02]  /*06d0*/  @P2 LEA.HI.X R95, R10, c[0x0][0x34c], R9, 0x2, P5 ;  /* 0x0000d3000a5f2a11 */ /* 0x000fc400028f1409 */
[----:B------:R-:W-:Y:S01]  /*06e0*/  MOV R0, RZ ;  /* 0x000000ff00007202 */ /* 0x000fe20000000f00 */
[----:B------:R-:W-:Y:S05]  /*06f0*/  @!P3 BRA `(.L_x_7459) ;  /* 0x000034100000b947 */ /* 0x000fea0003800000 */
[----:B------:R-:W0:Y:S01]  /*0700*/  S2R R12, SR_TID.X ;  /* 0x00000000000c7919 */ /* 0x000e220000002100 */
[----:B------:R-:W-:Y:S01]  /*0710*/  MOV R11, R21 ;  /* 0x00000015000b7202 */ /* 0x000fe20000000f00 */
[C---:B------:R-:W-:Y:S01]  /*0720*/  IMAD R23, R9.reuse, c[0x0][0x180], RZ ;  /* 0x0000600009177a24 */ /* 0x040fe200078e02ff */
[----:B------:R-:W-:Y:S01]  /*0730*/  MOV R13, R22 ;  /* 0x00000016000d7202 */ /* 0x000fe20000000f00 */
[----:B------:R-:W1:Y:S01]  /*0740*/  S2R R21, SR_LANEID ;  /* 0x0000000000157919 */ /* 0x000e620000000000 */
[----:B------:R-:W-:Y:S01]  /*0750*/  IMAD R27, R9, c[0x0][0x198], RZ ;  /* 0x00006600091b7a24 */ /* 0x000fe200078e02ff */
[----:B------:R-:W-:Y:S01]  /*0760*/  MOV R16, R20 ;  /* 0x0000001400107202 */ /* 0x000fe20000000f00 */
[C---:B------:R-:W-:Y:S01]  /*0770*/  IMAD.WIDE.U32 R100, R10.reuse, c[0x0][0x180], RZ ;  /* 0x000060000a647a25 */ /* 0x040fe200078e00ff */
[----:B------:R-:W-:Y:S02]  /*0780*/  MOV R20, c[0x0][0x174] ;  /* 0x00005d0000147a02 */ /* 0x000fe40000000f00 */
[----:B------:R-:W-:Y:S01]  /*0790*/  MOV R0, RZ ;  /* 0x000000ff00007202 */ /* 0x000fe20000000f00 */
[----:B------:R-:W-:Y:S01]  /*07a0*/  IMAD.WIDE.U32 R98, R10, c[0x0][0x198], RZ ;  /* 0x000066000a627a25 */ /* 0x000fe200078e00ff */
[----:B------:R-:W-:-:S02]  /*07b0*/  MOV R22, RZ ;  /* 0x000000ff00167202 */ /* 0x000fc40000000f00 */
[----:B------:R-:W-:Y:S01]  /*07c0*/  MOV R2, RZ ;  /* 0x000000ff00027202 */ /* 0x000fe20000000f00 */
[C---:B------:R-:W-:Y:S02]  /*07d0*/  IMAD R25, R10.reuse, c[0x0][0x184], R23 ;  /* 0x000061000a197a24 */ /* 0x040fe400078e0217 */
[----:B------:R-:W-:-:S03]  /*07e0*/  IMAD R27, R10, c[0x0][0x19c], R27 ;  /* 0x000067000a1b7a24 */ /* 0x000fc600078e021b */
[----:B------:R-:W-:Y:S02]  /*07f0*/  IADD3 R25, R101, R25, RZ ;  /* 0x0000001965197210 */ /* 0x000fe40007ffe0ff */
[----:B------:R-:W-:Y:S02]  /*0800*/  IADD3 R27, R99, R27, RZ ;  /* 0x0000001b631b7210 */ /* 0x000fe40007ffe0ff */
[C---:B0-----:R-:W-:Y:S02]  /*0810*/  SHF.L.U32 R24, R12.reuse, 0x1, RZ ;  /* 0x000000010c187819 */ /* 0x041fe400000006ff */
[----:B------:R-:W-:Y:S02]  /*0820*/  SHF.L.U32 R26, R12, 0x3, RZ ;  /* 0x000000030c1a7819 */ /* 0x000fe400000006ff */
[----:B------:R-:W-:Y:S02]  /*0830*/  LOP3.LUT R31, R24, 0xffffffc0, RZ, 0xc0, !PT ;  /* 0xffffffc0181f7812 */ /* 0x000fe400078ec0ff */
[----:B------:R-:W-:-:S02]  /*0840*/  IADD3 R29, R12, 0x20, RZ ;  /* 0x000000200c1d7810 */ /* 0x000fc40007ffe0ff */
[C---:B------:R-:W-:Y:S02]  /*0850*/  IADD3 R33, R12.reuse, 0x40, RZ ;  /* 0x000000400c217810 */ /* 0x040fe40007ffe0ff */
[C---:B------:R-:W-:Y:S02]  /*0860*/  IADD3 R35, R12.reuse, 0x60, RZ ;  /* 0x000000600c237810 */ /* 0x040fe40007ffe0ff */
[C---:B------:R-:W-:Y:S02]  /*0870*/  IADD3 R37, R12.reuse, 0x80, RZ ;  /* 0x000000800c257810 */ /* 0x040fe40007ffe0ff */
[C---:B------:R-:W-:Y:S02]  /*0880*/  IADD3 R39, R12.reuse, 0xa0, RZ ;  /* 0x000000a00c277810 */ /* 0x040fe40007ffe0ff */
[C---:B------:R-:W-:Y:S02]  /*0890*/  IADD3 R89, R12.reuse, 0xc0, RZ ;  /* 0x000000c00c597810 */ /* 0x040fe40007ffe0ff */
[----:B------:R-:W-:-:S02]  /*08a0*/  IADD3 R41, R12, 0xe0, RZ ;  /* 0x000000e00c297810 */ /* 0x000fc40007ffe0ff */
[----:B------:R-:W-:Y:S02]  /*08b0*/  LOP3.LUT R31, R31, 0x1f, R12, 0xf8, !PT ;  /* 0x0000001f1f1f7812 */ /* 0x000fe400078ef80c */
[----:B------:R-:W-:Y:S02]  /*08c0*/  LEA.HI.SX32 R24, R26, R26, 0x1b ;  /* 0x0000001a1a187211 */ /* 0x000fe400078fdaff */
[-C--:B------:R-:W-:Y:S02]  /*08d0*/  LEA.HI.SX32 R26, R29, R12.reuse, 0x1b ;  /* 0x0000000c1d1a7211 */ /* 0x080fe400078fdaff */
[----:B------:R-:W-:Y:S02]  /*08e0*/  LOP3.LUT R23, R12, 0x1f, RZ, 0xc0, !PT ;  /* 0x0000001f0c177812 */ /* 0x000fe400078ec0ff */
[-C--:B------:R-:W-:Y:S02]  /*08f0*/  LEA.HI.SX32 R28, R33, R12.reuse, 0x1b ;  /* 0x0000000c211c7211 */ /* 0x080fe400078fdaff */
[----:B------:R-:W-:-:S02]  /*0900*/  LEA.HI.SX32 R29, R35, R12, 0x1b ;  /* 0x0000000c231d7211 */ /* 0x000fc400078fdaff */
[-C--:B------:R-:W-:Y:S02]  /*0910*/  LEA.HI.SX32 R30, R37, R12.reuse, 0x1b ;  /* 0x0000000c251e7211 */ /* 0x080fe400078fdaff */
[-C--:B------:R-:W-:Y:S02]  /*0920*/  LEA.HI.SX32 R88, R39, R12.reuse, 0x1b ;  /* 0x0000000c27587211 */ /* 0x080fe400078fdaff */
[-C--:B------:R-:W-:Y:S02]  /*0930*/  LEA.HI.SX32 R89, R89, R12.reuse, 0x1b ;  /* 0x0000000c59597211 */ /* 0x080fe400078fdaff */
[----:B------:R-:W-:Y:S02]  /*0940*/  LEA.HI.SX32 R90, R41, R12, 0x1b ;  /* 0x0000000c295a7211 */ /* 0x000fe400078fdaff */
[----:B-1----:R-:W-:Y:S02]  /*0950*/  SHF.R.S32.HI R92, RZ, 0x1f, R31 ;  /* 0x0000001fff5c7819 */ /* 0x002fe4000001141f */
.L_x_7483:
[----:B------:R-:W-:Y:S01]  /*0960*/  BAR.SYNC.DEFER_BLOCKING 0x0 ;  /* 0x0000000000007b1d */ /* 0x000fe20000010000 */
[C---:B------:R-:W-:Y:S02]  /*0970*/  SHF.L.U32 R111, R31.reuse, 0x4, RZ ;  /* 0x000000041f6f7819 */ /* 0x040fe400000006ff */
[----:B------:R-:W-:-:S02]  /*0980*/  SHF.L.U64.HI R106, R31, 0x4, R92 ;  /* 0x000000041f6a7819 */ /* 0x000fc4000001025c */
[----:B0-----:R-:W-:-:S04]  /*0990*/  IADD3 R52, P0, R11, R111, RZ ;  /* 0x0000006f0b347210 */ /* 0x001fc80007f1e0ff */
[----:B------:R-:W-:-:S05]  /*09a0*/  IADD3.X R53, R13, R106, RZ, P0, !PT ;  /* 0x0000006a0d357210 */ /* 0x000fca00007fe4ff */
[----:B------:R-:W2:Y:S04]  /*09b0*/  LDG.E.128 R44, [R52.64] ;  /* 0x00000004342c7981 */ /* 0x000ea8000c1e1d00 */
[----:B---3--:R-:W3:Y:S01]  /*09c0*/  LDG.E.128 R48, [R52.64+0x200] ;  /* 0x0002000434307981 */ /* 0x008ee2000c1e1d00 */
[----:B------:R-:W-:Y:S02]  /*09d0*/  SHF.L.U32 R91, R21, 0x5, RZ ;  /* 0x00000005155b7819 */ /* 0x000fe400000006ff */
[----:B------:R-:W-:-:S04]  /*09e0*/  IADD3 R56, P0, R14, R111, RZ ;  /* 0x0000006f0e387210 */ /* 0x000fc80007f1e0ff */
[----:B------:R-:W-:Y:S01]  /*09f0*/  IADD3.X R57, R15, R106, RZ, P0, !PT ;  /* 0x0000006a0f397210 */ /* 0x000fe200007fe4ff */
[----:B--2---:R0:W-:Y:S04]  /*0a00*/  STS.128 [R21.X16], R44 ;  /* 0x0000002c15007388 */ /* 0x0041e8000000cc00 */
        /* <DEDUP_REMOVED lines=15> */
[----:B0-----:R-:W2:Y:S04]  /*0b00*/  LDG.E.128 R44, [R58.64] ;  /* 0x000000043a2c7981 */ /* 0x001ea8000c1e1d00 */
[----:B------:R-:W3:Y:S01]  /*0b10*/  LDG.E.128 R64, [R58.64+0x200] ;  /* 0x000200043a407981 */ /* 0x000ee2000c1e1d00 */
[----:B------:R-:W-:Y:S01]  /*0b20*/  MOV R105, c[0x0][0x174] ;  /* 0x00005d0000697a02 */ /* 0x000fe20000000f00 */
[----:B------:R-:W-:-:S02]  /*0b30*/  IMAD R57, R9, c[0x0][0x1f8], RZ ;  /* 0x00007e0009397a24 */ /* 0x000fc400078e02ff */
[----:B-1----:R-:W-:Y:S01]  /*0b40*/  IMAD R43, R5, c[0x0][0x1f0], RZ ;  /* 0x00007c00052b7a24 */ /* 0x002fe200078e02ff */
[----:B------:R-:W-:Y:S01]  /*0b50*/  LEA R104, R105, R22, 0x8 ;  /* 0x0000001669687211 */ /* 0x000fe200078e40ff */
[----:B------:R-:W-:Y:S02]  /*0b60*/  IMAD R57, R10, c[0x0][0x1fc], R57 ;  /* 0x00007f000a397a24 */ /* 0x000fe400078e0239 */
[----:B------:R-:W-:Y:S01]  /*0b70*/  IMAD R43, R6, c[0x0][0x1f4], R43 ;  /* 0x00007d00062b7a24 */ /* 0x000fe200078e022b */
[----:B------:R-:W-:-:S05]  /*0b80*/  SHF.R.S32.HI R105, RZ, 0x1f, R104 ;  /* 0x0000001fff697819 */ /* 0x000fca0000011468 */
[----:B------:R-:W-:-:S05]  /*0b90*/  IMAD.WIDE.U32 R40, R10, c[0x0][0x1f8], R104 ;  /* 0x00007e000a287a25 */ /* 0x000fca00078e0068 */
[----:B------:R-:W-:-:S05]  /*0ba0*/  IADD3 R41, R41, R57, RZ ;  /* 0x0000003929297210 */ /* 0x000fca0007ffe0ff */
[----:B------:R-:W-:-:S05]  /*0bb0*/  IMAD.WIDE.U32 R40, R6, c[0x0][0x1f0], R40 ;  /* 0x00007c0006287a25 */ /* 0x000fca00078e0028 */
[----:B------:R-:W-:Y:S02]  /*0bc0*/  IADD3 R41, R41, R43, RZ ;  /* 0x0000002b29297210 */ /* 0x000fe40007ffe0ff */
[----:B------:R-:W-:-:S04]  /*0bd0*/  LEA R68, P0, R40, c[0x0][0x268], 0x2 ;  /* 0x00009a0028447a11 */ /* 0x000fc800078010ff */
[----:B------:R-:W-:Y:S02]  /*0be0*/  LEA.HI.X R41, R40, c[0x0][0x26c], R41, 0x2, P0 ;  /* 0x00009b0028297a11 */ /* 0x000fe400000f1429 */
        /* <DEDUP_REMOVED lines=8> */
[----:B------:R-:W2:Y:S04]  /*0c70*/  LDG.E.128 R40, [R68.64+-0x400] ;  /* 0xfffc000444287981 */ /* 0x000ea8000c1e1d00 */
[----:B------:R-:W3:Y:S01]  /*0c80*/  LDG.E.128 R76, [R68.64+-0x200] ;  /* 0xfffe0004444c7981 */ /* 0x000ee2000c1e1d00 */
        /* <DEDUP_REMOVED lines=18> */
[----:B------:R2:W3:Y:S04]  /*0db0*/  LDG.E.128 R44, [R80.64+-0x400] ;  /* 0xfffc0004502c7981 */ /* 0x0004e8000c1e1d00 */
[----:B----4-:R2:W4:Y:S01]  /*0dc0*/  LDG.E.128 R72, [R80.64+-0x200] ;  /* 0xfffe000450487981 */ /* 0x010522000c1e1d00 */
[----:B------:R-:W-:Y:S01]  /*0dd0*/  MOV R115, c[0x0][0x16c] ;  /* 0x00005b0000737a02 */ /* 0x000fe20000000f00 */
[----:B0-----:R-:W-:-:S03]  /*0de0*/  FMUL.FTZ R40, R70, -1.4426950216293334961 ;  /* 0xbfb8aa3b46287820 */ /* 0x001fc60000410000 */
[----:B------:R-:W-:Y:S01]  /*0df0*/  ISETP.GE.AND P1, PT, R115, 0x1, PT ;  /* 0x000000017300780c */ /* 0x000fe20003f26270 */
        /* <DEDUP_REMOVED lines=21> */
[----:B------:R-:W0:Y:S08]  /*0f50*/  MUFU.EX2 R84, R80 ;  /* 0x0000005000547308 */ /* 0x000e300000000800 */
[----:B------:R1:W2:Y:S08]  /*0f60*/  MUFU.EX2 R85, R81 ;  /* 0x0000005100557308 */ /* 0x0002b00000000800 */
[----:B------:R-:W2:Y:S01]  /*0f70*/  MUFU.RCP R107, R76 ;  /* 0x0000004c006b7308 */ /* 0x000ea20000001000 */
[----:B-1----:R-:W-:-:S02]  /*0f80*/  IMAD R81, R9, c[0x0][0x2f0], RZ ;  /* 0x0000bc0009517a24 */ /* 0x002fc400078e02ff */
[----:B0-----:R-:W-:-:S05]  /*0f90*/  FADD.FTZ R84, R84, 1 ;  /* 0x3f80000054547421 */ /* 0x001fca0000010000 */
        /* <DEDUP_REMOVED lines=31> */
[----:B------:R-:W-:Y:S01]  /*1190*/  IADD3 R110, P0, R110, R111, RZ ;  /* 0x0000006f6e6e7210 */ /* 0x000fe20007f1e0ff */
[----:B-1----:R-:W-:-:S03]  /*11a0*/  FMUL.FTZ R72, R52, R40 ;  /* 0x0000002834487220 */ /* 0x002fc60000410000 */
[----:B------:R-:W-:Y:S01]  /*11b0*/  IADD3.X R111, R117, R106, RZ, P0, !PT ;  /* 0x0000006a756f7210 */ /* 0x000fe200007fe4ff */
[----:B------:R-:W-:Y:S01]  /*11c0*/  FMUL.FTZ R75, R53, R41 ;  /* 0x00000029354b7220 */ /* 0x000fe20000410000 */
[----:B------:R-:W-:Y:S01]  /*11d0*/  ISETP.NE.U32.AND P0, PT, RZ, c[0x0][0x270], PT ;  /* 0x00009c00ff007a0c */ /* 0x000fe20003f05070 */
[----:B------:R-:W-:Y:S02]  /*11e0*/  FMUL.FTZ R76, R54, R42 ;  /* 0x0000002a364c7220 */ /* 0x000fe40000410000 */
[----:B------:R-:W-:Y:S01]  /*11f0*/  FMUL.FTZ R72, R93, R72 ;  /* 0x000000485d487220 */ /* 0x000fe20000410000 */
[----:B------:R-:W-:Y:S01]  /*1200*/  ISETP.NE.AND.EX P0, PT, RZ, c[0x0][0x274], PT, P0 ;  /* 0x00009d00ff007a0c */ /* 0x000fe20003f05300 */
[----:B------:R-:W-:Y:S02]  /*1210*/  FMUL.FTZ R75, R108, R75 ;  /* 0x0000004b6c4b7220 */ /* 0x000fe40000410000 */
[----:B------:R-:W-:Y:S02]  /*1220*/  FMUL.FTZ R76, R107, R76 ;  /* 0x0000004c6b4c7220 */ /* 0x000fe40000410000 */
[----:B------:R-:W-:-:S02]  /*1230*/  FMUL.FTZ R72, R72, R73 ;  /* 0x0000004948487220 */ /* 0x000fc40000410000 */
[----:B------:R-:W-:Y:S02]  /*1240*/  FMUL.FTZ R73, R75, R74 ;  /* 0x0000004a4b497220 */ /* 0x000fe40000410000 */
[----:B------:R-:W-:Y:S02]  /*1250*/  FMUL.FTZ R74, R76, R77 ;  /* 0x0000004d4c4a7220 */ /* 0x000fe40000410000 */
[----:B------:R-:W-:Y:S02]  /*1260*/  FADD.FTZ R76, -R114, 1 ;  /* 0x3f800000724c7421 */ /* 0x000fe40000010100 */
[----:B------:R-:W-:Y:S02]  /*1270*/  FMUL.FTZ R75, R55, R43 ;  /* 0x0000002b374b7220 */ /* 0x000fe40000410000 */
[----:B------:R-:W-:Y:S02]  /*1280*/  FADD.FTZ R77, -R109, 1 ;  /* 0x3f8000006d4d7421 */ /* 0x000fe40000010100 */
[----:B--2---:R-:W-:-:S02]  /*1290*/  FMUL.FTZ R78, R56, R44 ;  /* 0x0000002c384e7220 */ /* 0x004fc40000410000 */
[----:B------:R-:W-:Y:S02]  /*12a0*/  FMUL.FTZ R79, R57, R45 ;  /* 0x0000002d394f7220 */ /* 0x000fe40000410000 */
[----:B------:R-:W-:Y:S02]  /*12b0*/  FFMA.FTZ R76, R71, R76, 1 ;  /* 0x3f800000474c7423 */ /* 0x000fe4000001004c */
[----:B------:R-:W-:Y:S02]  /*12c0*/  FMUL.FTZ R75, R114, R75 ;  /* 0x0000004b724b7220 */ /* 0x000fe40000410000 */
[----:B------:R-:W-:Y:S02]  /*12d0*/  FFMA.FTZ R77, R64, R77, 1 ;  /* 0x3f800000404d7423 */ /* 0x000fe4000001004d */
[----:B------:R-:W-:Y:S02]  /*12e0*/  FMUL.FTZ R78, R109, R78 ;  /* 0x0000004e6d4e7220 */ /* 0x000fe40000410000 */
[----:B------:R-:W-:-:S02]  /*12f0*/  FMUL.FTZ R79, R112, R79 ;  /* 0x0000004f704f7220 */ /* 0x000fc40000410000 */
[----:B------:R-:W-:Y:S02]  /*1300*/  FMUL.FTZ R75, R75, R76 ;  /* 0x0000004c4b4b7220 */ /* 0x000fe40000410000 */
[----:B------:R-:W-:Y:S02]  /*1310*/  FMUL.FTZ R76, R78, R77 ;  /* 0x0000004d4e4c7220 */ /* 0x000fe40000410000 */
[----:B------:R-:W-:Y:S01]  /*1320*/  FMUL.FTZ R77, R79, R82 ;  /* 0x000000524f4d7220 */ /* 0x000fe20000410000 */
[----:B------:R0:W-:Y:S01]  /*1330*/  STS.128 [R91], R72 ;  /* 0x000000485b007388 */ /* 0x0001e20000000c00 */
[----:B------:R-:W-:Y:S02]  /*1340*/  FMUL.FTZ R78, R58, R46 ;  /* 0x0000002e3a4e7220 */ /* 0x000fe40000410000 */
[----:B------:R-:W-:Y:S02]  /*1350*/  FADD.FTZ R82, -R118, 1 ;  /* 0x3f80000076527421 */ /* 0x000fe40000010100 */
[----:B------:R-:W-:-:S02]  /*1360*/  FMUL.FTZ R79, R59, R47 ;  /* 0x0000002f3b4f7220 */ /* 0x000fc40000410000 */
[----:B------:R-:W-:Y:S02]  /*1370*/  FMUL.FTZ R78, R113, R78 ;  /* 0x0000004e714e7220 */ /* 0x000fe40000410000 */
[----:B------:R-:W-:Y:S02]  /*1380*/  FFMA.FTZ R82, R67, R82, 1 ;  /* 0x3f80000043527423 */ /* 0x000fe40000010052 */
[----:B------:R-:W-:Y:S02]  /*1390*/  FMUL.FTZ R79, R118, R79 ;  /* 0x0000004f764f7220 */ /* 0x000fe40000410000 */
[----:B------:R-:W-:Y:S02]  /*13a0*/  FMUL.FTZ R78, R78, R83 ;  /* 0x000000534e4e7220 */ /* 0x000fe40000410000 */
[----:B------:R-:W-:Y:S02]  /*13b0*/  FMUL.FTZ R79, R79, R82 ;  /* 0x000000524f4f7220 */ /* 0x000fe40000410000 */
[----:B------:R-:W-:-:S02]  /*13c0*/  FMUL.FTZ R114, R71, R114 ;  /* 0x0000007247727220 */ /* 0x000fc40000410000 */
[----:B------:R-:W-:Y:S01]  /*13d0*/  FMUL.FTZ R112, R65, R112 ;  /* 0x0000007041707220 */ /* 0x000fe20000410000 */
[----:B------:R1:W-:Y:S01]  /*13e0*/  STS.128 [R91+0x10], R76 ;  /* 0x0000104c5b007388 */ /* 0x0003e20000000c00 */
[----:B------:R-:W-:-:S06]  /*13f0*/  NOP ;  /* 0x0000000000007918 */ /* 0x000fcc0000000000 */
[----:B------:R-:W2:Y:S01]  /*1400*/  LDS.128 R80, [R21.X16] ;  /* 0x0000000015507984 */ /* 0x000ea2000000cc00 */
[----:B------:R-:W-:Y:S02]  /*1410*/  FMUL.FTZ R113, R66, R113 ;  /* 0x0000007142717220 */ /* 0x000fe40000410000 */
[--C-:B0----5:R-:W-:Y:S01]  /*1420*/  FADD.FTZ R73, R60, R7.reuse ;  /* 0x000000073c497221 */ /* 0x121fe20000010000 */
[----:B------:R-:W0:Y:S01]  /*1430*/  LDS.128 R84, [R21.X16+0x200] ;  /* 0x0002000015547984 */ /* 0x000e22000000cc00 */
[--C-:B------:R-:W-:Y:S02]  /*1440*/  FADD.FTZ R72, R61, R7.reuse ;  /* 0x000000073d487221 */ /* 0x100fe40000010000 */
[--C-:B------:R-:W-:Y:S02]  /*1450*/  FADD.FTZ R75, R62, R7.reuse ;  /* 0x000000073e4b7221 */ /* 0x100fe40000010000 */
[----:B-1----:R-:W-:Y:S02]  /*1460*/  FADD.FTZ R76, R49, R7 ;  /* 0x00000007314c7221 */ /* 0x002fe40000010000 */
[----:B------:R-:W-:-:S02]  /*1470*/  FMUL.FTZ R49, R68, R93 ;  /* 0x0000005d44317220 */ /* 0x000fc40000410000 */
[--C-:B------:R-:W-:Y:S02]  /*1480*/  FADD.FTZ R77, R48, R7.reuse ;  /* 0x00000007304d7221 */ /* 0x100fe40000010000 */
[----:B------:R-:W-:Y:S02]  /*1490*/  FMUL.FTZ R48, R69, R108 ;  /* 0x0000006c45307220 */ /* 0x000fe40000410000 */
[----:B------:R-:W-:Y:S02]  /*14a0*/  FMUL.FTZ R93, R52, R49 ;  /* 0x00000031345d7220 */ /* 0x000fe40000410000 */
[--C-:B------:R-:W-:Y:S02]  /*14b0*/  FADD.FTZ R79, R50, R7.reuse ;  /* 0x00000007324f7221 */ /* 0x100fe40000010000 */
[----:B------:R-:W-:Y:S02]  /*14c0*/  FADD.FTZ R78, R51, R7 ;  /* 0x00000007334e7221 */ /* 0x000fe40000010000 */
[----:B------:R-:W-:-:S02]  /*14d0*/  FMUL.FTZ R106, R53, R48 ;  /* 0x00000030356a7220 */ /* 0x000fc40000410000 */
[----:B------:R-:W-:Y:S02]  /*14e0*/  FMUL.FTZ R51, R70, R107 ;  /* 0x0000006b46337220 */ /* 0x000fe40000410000 */
[----:B------:R-:W-:Y:S02]  /*14f0*/  FMUL.FTZ R53, R64, R109 ;  /* 0x0000006d40357220 */ /* 0x000fe40000410000 */
[----:B------:R-:W-:Y:S02]  /*1500*/  FMUL.FTZ R50, R67, R118 ;  /* 0x0000007643327220 */ /* 0x000fe40000410000 */
[----:B------:R-:W-:Y:S02]  /*1510*/  FFMA.FTZ R2, R32, R93, R2 ;  /* 0x0000005d20027223 */ /* 0x000fe40000010002 */
[----:B------:R-:W-:Y:S02]  /*1520*/  FADD.FTZ R74, R63, R7 ;  /* 0x000000073f4a7221 */ /* 0x000fe40000010000 */
[----:B------:R-:W-:-:S02]  /*1530*/  FMUL.FTZ R107, R54, R51 ;  /* 0x00000033366b7220 */ /* 0x000fc40000410000 */
[----:B------:R-:W-:Y:S02]  /*1540*/  FMUL.FTZ R108, R55, R114 ;  /* 0x00000072376c7220 */ /* 0x000fe40000410000 */
[----:B------:R-:W-:Y:S01]  /*1550*/  FMUL.FTZ R109, R56, R53 ;  /* 0x00000035386d7220 */ /* 0x000fe20000410000 */
[----:B--2---:R1:W-:Y:S01]  /*1560*/  STG.E.128 [R110.64+-0x400], R80 ;  /* 0xfffc00506e007986 */ /* 0x0043e2000c101d04 */
[----:B------:R-:W-:Y:S02]  /*1570*/  FMUL.FTZ R118, R57, R112 ;  /* 0x0000007039767220 */ /* 0x000fe40000410000 */
[----:B------:R-:W-:Y:S01]  /*1580*/  FMUL.FTZ R119, R58, R113 ;  /* 0x000000713a777220 */ /* 0x000fe20000410000 */
[----:B0-----:R1:W-:Y:S01]  /*1590*/  STG.E.128 [R110.64+-0x200], R84 ;  /* 0xfffe00546e007986 */ /* 0x0013e2000c101d04 */
        /* <DEDUP_REMOVED lines=15> */
[----:B------:R0:W-:Y:S04]  /*1690*/  STS.128 [R91], R40 ;  /* 0x000000285b007388 */ /* 0x0001e80000000c00 */
[----:B------:R-:W-:Y:S01]  /*16a0*/  STS.128 [R91+0x10], R44 ;  /* 0x0000102c5b007388 */ /* 0x000fe20000000c00 */
[----:B------:R-:W-:-:S06]  /*16b0*/  NOP ;  /* 0x0000000000007918 */ /* 0x000fcc0000000000 */
[----:B------:R-:W2:Y:S01]  /*16c0*/  LDS.128 R48, [R21.X16] ;  /* 0x0000000015307984 */ /* 0x000ea2000000cc00 */
[----:B------:R-:W-:Y:S01]  /*16d0*/  IADD3 R57, R57, R59, RZ ;  /* 0x0000003b39397210 */ /* 0x000fe20007ffe0ff */
[----:B------:R-:W-:Y:S02]  /*16e0*/  IMAD R59, R5, c[0x0][0x210], RZ ;  /* 0x00008400053b7a24 */ /* 0x000fe400078e02ff */
[----:B------:R-:W3:Y:S02]  /*16f0*/  LDS.128 R52, [R21.X16+0x200] ;  /* 0x0002000015347984 */ /* 0x000ee4000000cc00 */
[C---:B------:R-:W-:Y:S02]  /*1700*/  IMAD R59, R6.reuse, c[0x0][0x214], R59 ;  /* 0x00008500063b7a24 */ /* 0x040fe400078e023b */
[----:B0-----:R-:W-:-:S05]  /*1710*/  IMAD.WIDE.U32 R40, R6, c[0x0][0x210], R56 ;  /* 0x0000840006287a25 */ /* 0x001fca00078e0038 */
[----:B------:R-:W-:Y:S02]  /*1720*/  IADD3 R41, R41, R59, RZ ;  /* 0x0000003b29297210 */ /* 0x000fe40007ffe0ff */
[----:B------:R-:W-:-:S04]  /*1730*/  LEA R42, P0, R40, c[0x0][0x270], 0x2 ;  /* 0x00009c00282a7a11 */ /* 0x000fc800078010ff */
[----:B------:R-:W-:Y:S02]  /*1740*/  LEA.HI.X R41, R40, c[0x0][0x274], R41, 0x2, P0 ;  /* 0x00009d0028297a11 */ /* 0x000fe400000f1429 */
[----:B------:R-:W-:-:S04]  /*1750*/  LEA R40, P0, R31, R42, 0x4 ;  /* 0x0000002a1f287211 */ /* 0x000fc800078020ff */
[----:B------:R-:W-:-:S05]  /*1760*/  LEA.HI.X R41, R31, R41, R92, 0x4, P0 ;  /* 0x000000291f297211 */ /* 0x000fca00000f245c */
[----:B--2---:R0:W-:Y:S04]  /*1770*/  STG.E.128 [R40.64+-0x400], R48 ;  /* 0xfffc003028007986 */ /* 0x0041e8000c101d04 */
[----:B---3--:R0:W-:Y:S02]  /*1780*/  STG.E.128 [R40.64+-0x200], R52 ;  /* 0xfffe003428007986 */ /* 0x0081e4000c101d04 */
.L_x_7460:
[----:B------:R-:W-:Y:S01]  /*1790*/  FFMA.FTZ R2, R34, R107, R2 ;  /* 0x0000006b22027223 */ /* 0x000fe20000010002 */
[----:B------:R-:W-:Y:S01]  /*17a0*/  BAR.SYNC.DEFER_BLOCKING 0x0 ;  /* 0x0000000000007b1d */ /* 0x000fe20000010000 */
[----:B0-----:R-:W-:Y:S01]  /*17b0*/  CS2R R40, SRZ ;  /* 0x0000000000287805 */ /* 0x001fe2000001ff00 */
        /* <DEDUP_REMOVED lines=18> */
[----:B------:R-:W-:Y:S01]  /*18e0*/  MOV R56, R12 ;  /* 0x0000000c00387202 */ /* 0x000fe20000000f00 */
[----:B------:R-:W-:Y:S01]  /*18f0*/  IMAD R59, R5, c[0x0][0x2b8], RZ ;  /* 0x0000ae00053b7a24 */ /* 0x000fe200078e02ff */
[----:B------:R-:W-:Y:S01]  /*1900*/  HFMA2.MMA R40, -RZ, RZ, 0, 0 ;  /* 0x00000000ff287435 */ /* 0x000fe200000001ff */
[----:B------:R-:W-:Y:S01]  /*1910*/  IMAD R61, R3, c[0x0][0x2c0], RZ ;  /* 0x0000b000033d7a24 */ /* 0x000fe200078e02ff */
[----:B------:R-:W-:Y:S01]  /*1920*/  CS2R R122, SRZ ;  /* 0x00000000007a7805 */ /* 0x000fe2000001ff00 */
[----:B------:R-:W-:Y:S01]  /*1930*/  IMAD R59, R6, c[0x0][0x2bc], R59 ;  /* 0x0000af00063b7a24 */ /* 0x000fe200078e023b */
[----:B------:R-:W-:Y:S01]  /*1940*/  MOV R121, RZ ;  /* 0x000000ff00797202 */ /* 0x000fe20000000f00 */
[----:B------:R-:W-:-:S02]  /*1950*/  IMAD R61, R4, c[0x0][0x2c4], R61 ;  /* 0x0000b100043d7a24 */ /* 0x000fc400078e023d */
[----:B------:R-:W-:-:S04]  /*1960*/  IMAD.WIDE.U32 R56, R6, c[0x0][0x2b8], R56 ;  /* 0x0000ae0006387a25 */ /* 0x000fc800078e0038 */
[----:B------:R-:W-:Y:S01]  /*1970*/  FMUL.FTZ R131, R32, R73 ;  /* 0x0000004920837220 */ /* 0x000fe20000410000 */
[----:B------:R-:W-:Y:S01]  /*1980*/  IADD3 R57, R57, R59, RZ ;  /* 0x0000003b39397210 */ /* 0x000fe20007ffe0ff */
[----:B------:R-:W-:Y:S02]  /*1990*/  FMUL.FTZ R130, R33, R72 ;  /* 0x0000004821827220 */ /* 0x000fe40000410000 */
[----:B------:R-:W-:Y:S02]  /*19a0*/  FMUL.FTZ R129, R34, R75 ;  /* 0x0000004b22817220 */ /* 0x000fe40000410000 */
[----:B------:R-:W-:-:S04]  /*19b0*/  IMAD.WIDE.U32 R56, R4, c[0x0][0x2c0], R56 ;  /* 0x0000b00004387a25 */ /* 0x000fc800078e0038 */
[----:B------:R-:W-:Y:S01]  /*19c0*/  FMUL.FTZ R128, R35, R74 ;  /* 0x0000004a23807220 */ /* 0x000fe20000410000 */
[----:B------:R-:W-:Y:S01]  /*19d0*/  IADD3 R61, R57, R61, RZ ;  /* 0x0000003d393d7210 */ /* 0x000fe20007ffe0ff */
[----:B------:R-:W-:Y:S01]  /*19e0*/  FMUL.FTZ R127, R36, R77 ;  /* 0x0000004d247f7220 */ /* 0x000fe20000410000 */
[C---:B------:R-:W-:Y:S01]  /*19f0*/  LEA R57, P2, R56.reuse, c[0x0][0x320], 0x2 ;  /* 0x0000c80038397a11 */ /* 0x040fe200078410ff */
[----:B------:R-:W-:Y:S01]  /*1a00*/  FMUL.FTZ R126, R37, R76 ;  /* 0x0000004c257e7220 */ /* 0x000fe20000410000 */
[----:B-1----:R-:W-:Y:S01]  /*1a10*/  IADD3 R80, P0, P1, R56, -0x100, R104 ;  /* 0xffffff0038507810 */ /* 0x002fe2000791e068 */
[----:B------:R-:W-:Y:S01]  /*1a20*/  FMUL.FTZ R125, R38, R79 ;  /* 0x0000004f267d7220 */ /* 0x000fe20000410000 */
[----:B------:R-:W-:Y:S01]  /*1a30*/  LEA.HI.X R59, R56, c[0x0][0x324], R61, 0x2, P2 ;  /* 0x0000c900383b7a11 */ /* 0x000fe200010f143d */
[----:B------:R-:W-:Y:S01]  /*1a40*/  FMUL.FTZ R124, R39, R78 ;  /* 0x0000004e277c7220 */ /* 0x000fe20000410000 */
[----:B------:R-:W-:Y:S02]  /*1a50*/  LEA R116, P2, R104, R57, 0x2 ;  /* 0x0000003968747211 */ /* 0x000fe400078410ff */
[----:B------:R-:W-:-:S02]  /*1a60*/  IADD3.X R81, R61, -0x1, R105, P0, P1 ;  /* 0xffffffff3d517810 */ /* 0x000fc400007e2469 */
[----:B------:R-:W-:Y:S02]  /*1a70*/  LEA.HI.X R56, R104, R59, R105, 0x2, P2 ;  /* 0x0000003b68387211 */ /* 0x000fe400010f1469 */
[C---:B------:R-:W-:Y:S02]  /*1a80*/  IADD3 R82, P0, R116.reuse, -0x380, RZ ;  /* 0xfffffc8074527810 */ /* 0x040fe40007f1e0ff */
[C---:B------:R-:W-:Y:S02]  /*1a90*/  IADD3 R84, P1, R116.reuse, -0x300, RZ ;  /* 0xfffffd0074547810 */ /* 0x040fe40007f3e0ff */
[C---:B------:R-:W-:Y:S02]  /*1aa0*/  IADD3 R86, P2, R116.reuse, -0x280, RZ ;  /* 0xfffffd8074567810 */ /* 0x040fe40007f5e0ff */
[C---:B------:R-:W-:Y:S02]  /*1ab0*/  IADD3 R110, P3, R116.reuse, -0x200, RZ ;  /* 0xfffffe00746e7810 */ /* 0x040fe40007f7e0ff */
[----:B------:R-:W-:-:S02]  /*1ac0*/  IADD3 R112, P4, R116, -0x180, RZ ;  /* 0xfffffe8074707810 */ /* 0x000fc40007f9e0ff */
[C---:B------:R-:W-:Y:S02]  /*1ad0*/  IADD3 R114, P5, R116.reuse, -0x100, RZ ;  /* 0xffffff0074727810 */ /* 0x040fe40007fbe0ff */
[----:B------:R-:W-:Y:S02]  /*1ae0*/  IADD3 R116, P6, R116, -0x80, RZ ;  /* 0xffffff8074747810 */ /* 0x000fe40007fde0ff */
[C---:B------:R-:W-:Y:S02]  /*1af0*/  IADD3.X R83, R56.reuse, -0x1, RZ, P0, !PT ;  /* 0xffffffff38537810 */ /* 0x040fe400007fe4ff */
[C---:B------:R-:W-:Y:S02]  /*1b00*/  IADD3.X R85, R56.reuse, -0x1, RZ, P1, !PT ;  /* 0xffffffff38557810 */ /* 0x040fe40000ffe4ff */
[C---:B------:R-:W-:Y:S02]  /*1b10*/  IADD3.X R87, R56.reuse, -0x1, RZ, P2, !PT ;  /* 0xffffffff38577810 */ /* 0x040fe400017fe4ff */
[----:B------:R-:W-:-:S02]  /*1b20*/  IADD3.X R111, R56, -0x1, RZ, P3, !PT ;  /* 0xffffffff386f7810 */ /* 0x000fc40001ffe4ff */
[C---:B------:R-:W-:Y:S02]  /*1b30*/  IADD3.X R113, R56.reuse, -0x1, RZ, P4, !PT ;  /* 0xffffffff38717810 */ /* 0x040fe400027fe4ff */
[C---:B------:R-:W-:Y:S02]  /*1b40*/  IADD3.X R115, R56.reuse, -0x1, RZ, P5, !PT ;  /* 0xffffffff38737810 */ /* 0x040fe40002ffe4ff */
[----:B------:R-:W-:Y:S02]  /*1b50*/  IADD3.X R117, R56, -0x1, RZ, P6, !PT ;  /* 0xffffffff38757810 */ /* 0x000fe400037fe4ff */
.L_x_7482:
[----:B------:R-:W-:Y:S02]  /*1b60*/  SHF.R.S32.HI R142, RZ, 0x1f, R123 ;  /* 0x0000001fff8e7819 */ /* 0x000fe4000001147b */
[----:B------:R-:W-:Y:S02]  /*1b70*/  MOV R56, R100 ;  /* 0x0000006400387202 */ /* 0x000fe40000000f00 */
[----:B------:R-:W-:Y:S01]  /*1b80*/  MOV R57, R25 ;  /* 0x0000001900397202 */ /* 0x000fe20000000f00 */
[----:B------:R-:W-:-:S04]  /*1b90*/  IMAD R60, R142, c[0x0][0x188], RZ ;  /* 0x000062008e3c7a24 */ /* 0x000fc800078e02ff */
[----:B------:R-:W-:-:S04]  /*1ba0*/  IMAD.WIDE.U32 R58, R123, c[0x0][0x188], R56 ;  /* 0x000062007b3a7a25 */ /* 0x000fc800078e0038 */
[C---:B------:R-:W-:Y:S01]  /*1bb0*/  IMAD R61, R123.reuse, c[0x0][0x18c], R60 ;  /* 0x000063007b3d7a24 */ /* 0x040fe200078e023c */
[----:B------:R-:W-:Y:S01]  /*1bc0*/  LEA R132, P0, R58, c[0x0][0x220], 0x2 ;  /* 0x000088003a847a11 */ /* 0x000fe200078010ff */
[----:B------:R-:W-:Y:S02]  /*1bd0*/  IMAD R60, R142, c[0x0][0x1c0], RZ ;  /* 0x000070008e3c7a24 */ /* 0x000fe400078e02ff */
[----:B------:R-:W-:Y:S01]  /*1be0*/  IMAD.WIDE.U32 R56, R123, c[0x0][0x1c0], RZ ;  /* 0x000070007b387a25 */ /* 0x000fe200078e00ff */
[----:B------:R-:W-:-:S03]  /*1bf0*/  IADD3 R59, R59, R61, RZ ;  /* 0x0000003d3b3b7210 */ /* 0x000fc60007ffe0ff */
[----:B------:R-:W-:Y:S01]  /*1c00*/  IMAD R61, R123, c[0x0][0x1c4], R60 ;  /* 0x000071007b3d7a24 */ /* 0x000fe200078e023c */
[----:B------:R-:W-:Y:S02]  /*1c10*/  LEA.HI.X R133, R58, c[0x0][0x224], R59, 0x2, P0 ;  /* 0x000089003a857a11 */ /* 0x000fe400000f143b */
[C---:B------:R-:W-:Y:S02]  /*1c20*/  LEA R60, P1, R56.reuse, R18, 0x2 ;  /* 0x00000012383c7211 */ /* 0x040fe400078210ff */
[----:B------:R-:W-:Y:S01]  /*1c30*/  IADD3 R57, R57, R61, RZ ;  /* 0x0000003d39397210 */ /* 0x000fe20007ffe0ff */
[----:B--2---:R-:W2:Y:S01]  /*1c40*/  LDG.E R132, [R132.64] ;  /* 0x0000000484847981 */ /* 0x004ea2000c1e1900 */
[----:B------:R-:W-:Y:S02]  /*1c50*/  LEA R58, P0, R31, R60, 0x4 ;  /* 0x0000003c1f3a7211 */ /* 0x000fe400078020ff */
[----:B------:R-:W-:-:S04]  /*1c60*/  LEA.HI.X R56, R56, R19, R57, 0x2, P1 ;  /* 0x0000001338387211 */ /* 0x000fc800008f1439 */
[----:B------:R-:W-:-:S05]  /*1c70*/  LEA.HI.X R59, R31, R56, R92, 0x4, P0 ;  /* 0x000000381f3b7211 */ /* 0x000fca00000f245c */
[----:B0--3--:R0:W3:Y:S04]  /*1c80*/  LDG.E.128 R64, [R58.64] ;  /* 0x000000043a407981 */ /* 0x0090e8000c1e1d00 */
[----:B----4-:R0:W4:Y:S01]  /*1c90*/  LDG.E.128 R68, [R58.64+0x200] ;  /* 0x000200043a447981 */ /* 0x010122000c1e1d00 */
[C---:B------:R-:W-:Y:S02]  /*1ca0*/  IADD3 R60, R20.reuse, -0x1, RZ ;  /* 0xffffffff143c7810 */ /* 0x040fe40007ffe0ff */
[----:B------:R-:W-:Y:S01]  /*1cb0*/  ISETP.GT.AND P0, PT, R20, 0x1, PT ;  /* 0x000000011400780c */ /* 0x000fe20003f04270 */
[----:B------:R-:W-:Y:S01]  /*1cc0*/  IMAD R62, R142, c[0x0][0x1a0], RZ ;  /* 0x000068008e3e7a24 */ /* 0x000fe200078e02ff */
[----:B------:R-:W-:Y:S02]  /*1cd0*/  ISETP.NE.AND P1, PT, R12, RZ, PT ;  /* 0x000000ff0c00720c */ /* 0x000fe40003f25270 */
[----:B------:R-:W-:-:S02]  /*1ce0*/  MOV R56, R98 ;  /* 0x0000006200387202 */ /* 0x000fc40000000f00 */
[----:B------:R-:W-:Y:S02]  /*1cf0*/  MOV R57, R27 ;  /* 0x0000001b00397202 */ /* 0x000fe40000000f00 */
[----:B------:R-:W-:Y:S02]  /*1d00*/  LEA.HI R61, R60, R60, RZ, 0x1 ;  /* 0x0000003c3c3d7211 */ /* 0x000fe400078f08ff */
[----:B------:R-:W-:Y:S01]  /*1d10*/  ISETP.EQ.AND P0, PT, R23, RZ, P0 ;  /* 0x000000ff1700720c */ /* 0x000fe20000702270 */
[----:B------:R-:W-:Y:S01]  /*1d20*/  IMAD.WIDE.U32 R56, R123, c[0x0][0x1a0], R56 ;  /* 0x000068007b387a25 */ /* 0x000fe200078e0038 */
[----:B------:R-:W-:-:S03]  /*1d30*/  LOP3.LUT R61, R61, 0xfffffe, RZ, 0xc0, !PT ;  /* 0x00fffffe3d3d7812 */ /* 0x000fc600078ec0ff */
[----:B------:R-:W-:Y:S01]  /*1d40*/  IMAD R63, R123, c[0x0][0x1a4], R62 ;  /* 0x000069007b3f7a24 */ /* 0x000fe200078e023e */
[----:B------:R-:W-:Y:S02]  /*1d50*/  IADD3 R60, R60, -R61, RZ ;  /* 0x8000003d3c3c7210 */ /* 0x000fe40007ffe0ff */
[----:B------:R-:W-:Y:S02]  /*1d60*/  LEA R134, P2, R56, c[0x0][0x228], 0x2 ;  /* 0x00008a0038867a11 */ /* 0x000fe400078410ff */
[----:B0-----:R-:W-:Y:S02]  /*1d70*/  IADD3 R59, R57, R63, RZ ;  /* 0x0000003f393b7210 */ /* 0x001fe40007ffe0ff */
[----:B------:R-:W-:Y:S02]  /*1d80*/  IADD3 R57, R12, 0x200, RZ ;  /* 0x000002000c397810 */ /* 0x000fe40007ffe0ff */
[----:B------:R-:W-:Y:S02]  /*1d90*/  @!P1 LEA R57, R60, R123, 0x8 ;  /* 0x0000007b3c399211 */ /* 0x000fe400078e40ff */
[----:B------:R-:W-:-:S02]  /*1da0*/  LEA.HI.X R135, R56, c[0x0][0x22c], R59, 0x2, P2 ;  /* 0x00008b0038877a11 */ /* 0x000fc400010f143b */
[----:B------:R-:W-:Y:S02]  /*1db0*/  @P0 IADD3 R56, R20, -0x2, RZ ;  /* 0xfffffffe14380810 */ /* 0x000fe40007ffe0ff */
[----:B------:R-:W-:Y:S01]  /*1dc0*/  SHF.L.U32 R143, R57, 0x2, RZ ;  /* 0x00000002398f7819 */ /* 0x000fe200000006ff */
[----:B------:R0:W5:Y:S02]  /*1dd0*/  LDG.E R134, [R134.64] ;  /* 0x0000000486867981 */ /* 0x000164000c1e1900 */
[----:B------:R-:W-:Y:S01]  /*1de0*/  @P0 IMAD R137, R56, c[0x0][0x16c], R123 ;  /* 0x00005b0038890a24 */ /* 0x000fe200078e027b */
[----:B------:R-:W-:-:S03]  /*1df0*/  MOV R141, RZ ;  /* 0x000000ff008d7202 */ /* 0x000fc60000000f00 */
[----:B------:R-:W-:-:S04]  /*1e00*/  @P0 IMAD.WIDE R136, R137, 0x8, R102 ;  /* 0x0000000889880825 */ /* 0x000fc800078e0266 */
[----:B--2---:R-:W-:-:S04]  /*1e10*/  FMUL.FTZ R139, R132, 1.4426950216293334961 ;  /* 0x3fb8aa3b848b7820 */ /* 0x004fc80000410000 */
[----:B------:R-:W-:-:S06]  /*1e20*/  FMUL.FTZ R154, R73, R139 ;  /* 0x0000008b499a7220 */ /* 0x000fcc0000410000 */
[----:B------:R-:W1:Y:S01]  /*1e30*/  MUFU.EX2 R154, R154 ;  /* 0x0000009a009a7308 */ /* 0x000e620000000800 */
[----:B---3--:R2:W-:Y:S04]  /*1e40*/  STS.128 [R21.X16], R64 ;  /* 0x0000004015007388 */ /* 0x0085e8000000cc00 */
[----:B----4-:R3:W-:Y:S01]  /*1e50*/  STS.128 [R21.X16+0x200], R68 ;  /* 0x0002004415007388 */ /* 0x0107e2000000cc00 */
[----:B------:R-:W-:-:S06]  /*1e60*/  NOP ;  /* 0x0000000000007918 */ /* 0x000fcc0000000000 */
[----:B------:R-:W4:Y:S04]  /*1e70*/  LDS.128 R56, [R91] ;  /* 0x000000005b387984 */ /* 0x000f280000000c00 */
[----:B------:R-:W0:Y:S04]  /*1e80*/  LDS.128 R60, [R91+0x10] ;  /* 0x000010005b3c7984 */ /* 0x000e280000000c00 */
[----:B-1----:R1:W-:Y:S04]  /*1e90*/  STS [R143+0xa88], R154 ;  /* 0x000a889a8f007388 */ /* 0x0023e80000000800 */
[----:B------:R-:W-:Y:S06]  /*1ea0*/  BAR.SYNC.DEFER_BLOCKING 0x0 ;  /* 0x0000000000007b1d */ /* 0x000fec0000010000 */
[----:B------:R0:W5:Y:S01]  /*1eb0*/  @P0 LDG.E R141, [R136.64+0x4] ;  /* 0x00000404888d0981 */ /* 0x000162000c1e1900 */
[----:B------:R-:W-:Y:S01]  /*1ec0*/  ISETP.NE.AND P2, PT, R12, 0x1f, PT ;  /* 0x0000001f0c00780c */ /* 0x000fe20003f45270 */
[----:B--2---:R-:W-:-:S02]  /*1ed0*/  FMUL.FTZ R64, R72, R139 ;  /* 0x0000008b48407220 */ /* 0x004fc40000410000 */
[-C--:B---3--:R-:W-:Y:S02]  /*1ee0*/  FMUL.FTZ R68, R75, R139.reuse ;  /* 0x0000008b4b447220 */ /* 0x088fe40000410000 */
[----:B------:R-:W2:Y:S01]  /*1ef0*/  MUFU.EX2 R69, R64 ;  /* 0x0000004000457308 */ /* 0x000ea20000000800 */
[-C--:B------:R-:W-:Y:S02]  /*1f00*/  FMUL.FTZ R133, R74, R139.reuse ;  /* 0x0000008b4a857220 */ /* 0x080fe40000410000 */
[----:B------:R-:W-:-:S05]  /*1f10*/  FMUL.FTZ R138, R77, R139 ;  /* 0x0000008b4d8a7220 */ /* 0x000fca0000410000 */
[----:B------:R-:W3:Y:S01]  /*1f20*/  MUFU.EX2 R68, R68 ;  /* 0x0000004400447308 */ /* 0x000ee20000000800 */
[----:B------:R0:W0:Y:S01]  /*1f30*/  @P2 LDS R152, [R12.X4+0x128c] ;  /* 0x00128c000c982984 */ /* 0x0000220000004800 */
[----:B-1----:R-:W-:-:S06]  /*1f40*/  FMUL.FTZ R143, R76, R139 ;  /* 0x0000008b4c8f7220 */ /* 0x002fcc0000410000 */
[----:B------:R-:W1:Y:S01]  /*1f50*/  MUFU.EX2 R133, R133 ;  /* 0x0000008500857308 */ /* 0x000e620000000800 */
[----:B------:R-:W-:Y:S02]  /*1f60*/  FMUL.FTZ R146, R79, R139 ;  /* 0x0000008b4f927220 */ /* 0x000fe40000410000 */
[----:B--2---:R-:W-:-:S05]  /*1f70*/  FFMA.FTZ R64, R131, R69, R130 ;  /* 0x0000004583407223 */ /* 0x004fca0000010082 */
[----:B------:R-:W2:Y:S01]  /*1f80*/  MUFU.EX2 R138, R138 ;  /* 0x0000008a008a7308 */ /* 0x000ea20000000800 */
[----:B------:R-:W-:Y:S02]  /*1f90*/  FMUL.FTZ R139, R78, R139 ;  /* 0x0000008b4e8b7220 */ /* 0x000fe40000410000 */
[----:B------:R-:W-:-:S05]  /*1fa0*/  FMUL.FTZ R65, R154, R69 ;  /* 0x000000459a417220 */ /* 0x000fca0000410000 */
[----:B------:R-:W0:Y:S01]  /*1fb0*/  MUFU.EX2 R143, R143 ;  /* 0x0000008f008f7308 */ /* 0x000e220000000800 */
[C---:B---3--:R-:W-:Y:S02]  /*1fc0*/  FFMA.FTZ R66, R68.reuse, R64, R129 ;  /* 0x0000004044427223 */ /* 0x048fe40000010081 */
[----:B------:R-:W-:-:S05]  /*1fd0*/  FMUL.FTZ R64, R68, R65 ;  /* 0x0000004144407220 */ /* 0x000fca0000410000 */
[----:B------:R-:W3:Y:S01]  /*1fe0*/  MUFU.EX2 R146, R146 ;  /* 0x0000009200927308 */ /* 0x000ee20000000800 */
[C---:B-1----:R-:W-:Y:S02]  /*1ff0*/  FFMA.FTZ R66, R133.reuse, R66, R128 ;  /* 0x0000004285427223 */ /* 0x042fe40000010080 */
[----:B------:R-:W-:-:S05]  /*2000*/  FMUL.FTZ R65, R133, R64 ;  /* 0x0000004085417220 */ /* 0x000fca0000410000 */
[----:B------:R-:W1:Y:S01]  /*2010*/  MUFU.EX2 R139, R139 ;  /* 0x0000008b008b7308 */ /* 0x000e620000000800 */
[C---:B--2---:R-:W-:Y:S02]  /*2020*/  FFMA.FTZ R66, R138.reuse, R66, R127 ;  /* 0x000000428a427223 */ /* 0x044fe4000001007f */
[----:B------:R-:W-:Y:S02]  /*2030*/  FMUL.FTZ R64, R138, R65 ;  /* 0x000000418a407220 */ /* 0x000fe40000410000 */
[C---:B0-----:R-:W-:Y:S01]  /*2040*/  FFMA.FTZ R66, R143.reuse, R66, R126 ;  /* 0x000000428f427223 */ /* 0x041fe2000001007e */
[----:B------:R-:W-:Y:S01]  /*2050*/  BSSY B0, `(.L_x_7462) ;  /* 0x000000d000007945 */ /* 0x000fe20003800000 */
[----:B------:R-:W-:Y:S02]  /*2060*/  FMUL.FTZ R65, R143, R64 ;  /* 0x000000408f417220 */ /* 0x000fe40000410000 */
[C---:B---3--:R-:W-:Y:S02]  /*2070*/  FFMA.FTZ R70, R146.reuse, R66, R125 ;  /* 0x0000004292467223 */ /* 0x048fe4000001007d */
[----:B------:R-:W-:-:S02]  /*2080*/  FMUL.FTZ R66, R146, R65 ;  /* 0x0000004192427220 */ /* 0x000fc40000410000 */
[----:B-1----:R-:W-:Y:S01]  /*2090*/  FFMA.FTZ R70, R139, R70, R124 ;  /* 0x000000468b467223 */ /* 0x002fe2000001007c */
        /* <DEDUP_REMOVED lines=8> */
.L_x_7463:
[----:B----4-:R-:W-:Y:S05]  /*2120*/  BSYNC B0 ;  /* 0x0000000000007941 */ /* 0x010fea0003800000 */
.L_x_7462:
[----:B------:R-:W2:Y:S01]  /*2130*/  SHFL.UP PT, R65, R70, 0x1, RZ ;  /* 0x0420000046417989 */ /* 0x000ea200000e00ff */
[----:B------:R-:W-:Y:S01]  /*2140*/  FMUL.FTZ R147, R139, R66 ;  /* 0x000000428b937220 */ /* 0x000fe20000410000 */
[----:B------:R-:W-:Y:S01]  /*2150*/  ISETP.GE.AND P0, PT, R21, 0x1, PT ;  /* 0x000000011500780c */ /* 0x000fe20003f06270 */
[C---:B-----5:R-:W-:Y:S01]  /*2160*/  FMUL.FTZ R150, R134.reuse, R62 ;  /* 0x0000003e86967220 */ /* 0x060fe20000410000 */
[----:B------:R-:W-:Y:S01]  /*2170*/  ISETP.NE.AND P3, PT, R23, 0x1f, PT ;  /* 0x0000001f1700780c */ /* 0x000fe20003f65270 */
[----:B------:R-:W-:Y:S01]  /*2180*/  FMUL.FTZ R137, R134, R63 ;  /* 0x0000003f86897220 */ /* 0x000fe20000410000 */
[----:B0-----:R-:W0:Y:S01]  /*2190*/  SHFL.UP PT, R64, R147, 0x1, RZ ;  /* 0x0420000093407989 */ /* 0x001e2200000e00ff */
        /* <DEDUP_REMOVED lines=8> */
[C---:B------:R-:W-:Y:S02]  /*2220*/  FMUL.FTZ R136, R134.reuse, R58 ;  /* 0x0000003a86887220 */ /* 0x040fe40000410000 */
[----:B------:R-:W-:Y:S02]  /*2230*/  FMUL.FTZ R71, R134, R57 ;  /* 0x0000003986477220 */ /* 0x000fe40000410000 */
[----:B------:R-:W-:-:S02]  /*2240*/  FMUL.FTZ R136, R107, R136 ;  /* 0x000000886b887220 */ /* 0x000fc40000410000 */
[----:B--2---:R-:W-:Y:S02]  /*2250*/  @P0 FFMA.FTZ R70, R147, R65, R70 ;  /* 0x0000004193460223 */ /* 0x004fe40000010046 */
[----:B------:R-:W-:Y:S02]  /*2260*/  FMUL.FTZ R65, R134, R61 ;  /* 0x0000003d86417220 */ /* 0x000fe40000410000 */
[----:B------:R-:W-:Y:S02]  /*2270*/  FMUL.FTZ R71, R106, R71 ;  /* 0x000000476a477220 */ /* 0x000fe40000410000 */
[----:B------:R-:W-:Y:S02]  /*2280*/  FMUL.FTZ R144, R118, R65 ;  /* 0x0000004176907220 */ /* 0x000fe40000410000 */
[----:B------:R-:W-:Y:S02]  /*2290*/  FFMA.FTZ R65, R139, R137, R150 ;  /* 0x000000898b417223 */ /* 0x000fe40000010096 */
[----:B0-----:R-:W-:Y:S01]  /*22a0*/  @P0 FMUL.FTZ R147, R147, R64 ;  /* 0x0000004093930220 */ /* 0x001fe20000410000 */
[----:B------:R-:W-:Y:S01]  /*22b0*/  ISETP.GE.AND P0, PT, R21, 0x2, PT ;  /* 0x000000021500780c */ /* 0x000fe20003f06270 */
[----:B------:R-:W-:-:S02]  /*22c0*/  FFMA.FTZ R64, R146, R65, R144 ;  /* 0x0000004192407223 */ /* 0x000fc40000010090 */
[----:B-1----:R-:W-:Y:S02]  /*22d0*/  FMUL.FTZ R65, R139, R152 ;  /* 0x000000988b417220 */ /* 0x002fe40000410000 */
[C---:B------:R-:W-:Y:S02]  /*22e0*/  FFMA.FTZ R64, R143.reuse, R64, R140 ;  /* 0x000000408f407223 */ /* 0x040fe4000001008c */
[----:B------:R-:W-:Y:S02]  /*22f0*/  FMUL.FTZ R66, R146, R65 ;  /* 0x0000004192427220 */ /* 0x000fe40000410000 */
[----:B------:R-:W0:Y:S01]  /*2300*/  SHFL.UP PT, R65, R70, 0x2, RZ ;  /* 0x0440000046417989 */ /* 0x000e2200000e00ff */
[----:B------:R-:W-:Y:S02]  /*2310*/  FFMA.FTZ R145, R138, R64, R135 ;  /* 0x000000408a917223 */ /* 0x000fe40000010087 */
[----:B------:R-:W-:Y:S01]  /*2320*/  FMUL.FTZ R67, R143, R66 ;  /* 0x000000428f437220 */ /* 0x000fe20000410000 */
[----:B------:R-:W1:Y:S01]  /*2330*/  SHFL.UP PT, R64, R147, 0x2, RZ ;  /* 0x0440000093407989 */ /* 0x000e6200000e00ff */
[----:B------:R-:W-:-:S02]  /*2340*/  FMUL.FTZ R66, R134, R56 ;  /* 0x0000003886427220 */ /* 0x000fc40000410000 */
[----:B------:R-:W-:Y:S02]  /*2350*/  FMUL.FTZ R148, R138, R67 ;  /* 0x000000438a947220 */ /* 0x000fe40000410000 */
[C---:B------:R-:W-:Y:S02]  /*2360*/  FFMA.FTZ R145, R133.reuse, R145, R136 ;  /* 0x0000009185917223 */ /* 0x040fe40000010088 */
[----:B------:R-:W-:Y:S02]  /*2370*/  FMUL.FTZ R67, R133, R148 ;  /* 0x0000009485437220 */ /* 0x000fe40000410000 */
[----:B------:R-:W-:Y:S02]  /*2380*/  FMUL.FTZ R66, R93, R66 ;  /* 0x000000425d427220 */ /* 0x000fe40000410000 */
[C---:B------:R-:W-:Y:S02]  /*2390*/  FFMA.FTZ R145, R68.reuse, R145, R71 ;  /* 0x0000009144917223 */ /* 0x040fe40000010047 */
[----:B------:R-:W-:-:S02]  /*23a0*/  FMUL.FTZ R148, R68, R67 ;  /* 0x0000004344947220 */ /* 0x000fc40000410000 */
[C---:B------:R-:W-:Y:S02]  /*23b0*/  FFMA.FTZ R156, R69.reuse, R145, R66 ;  /* 0x00000091459c7223 */ /* 0x040fe40000010042 */
        /* <DEDUP_REMOVED lines=24> */
[----:B---3--:R-:W-:-:S03]  /*2540*/  @P0 FMUL.FTZ R147, R147, R64 ;  /* 0x0000004093930220 */ /* 0x008fc60000410000 */
[----:B------:R-:W2:Y:S01]  /*2550*/  SHFL.UP PT, R65, R70, 0x10, RZ ;  /* 0x0600000046417989 */ /* 0x000ea200000e00ff */
[----:B------:R-:W-:-:S03]  /*2560*/  ISETP.GE.U32.AND P0, PT, R23, 0x1c, PT ;  /* 0x0000001c1700780c */ /* 0x000fc60003f06070 */
[----:B------:R-:W3:Y:S10]  /*2570*/  SHFL.UP PT, R64, R147, 0x10, RZ ;  /* 0x0600000093407989 */ /* 0x000ef400000e00ff */
[----:B0-----:R-:W-:-:S02]  /*2580*/  @!P0 FFMA.FTZ R156, R151, R67, R156 ;  /* 0x00000043979c8223 */ /* 0x001fc4000001009c */
[----:B------:R-:W-:Y:S01]  /*2590*/  SHFL.IDX PT, R67, R141, RZ, 0x1f ;  /* 0x00001fff8d437589 */ /* 0x000fe200000e0000 */
[----:B-1----:R-:W-:Y:S01]  /*25a0*/  @!P0 FMUL.FTZ R151, R151, R148 ;  /* 0x0000009497978220 */ /* 0x002fe20000410000 */
[----:B------:R-:W-:Y:S02]  /*25b0*/  ISETP.GE.AND P0, PT, R20, c[0x0][0x174], PT ;  /* 0x00005d0014007a0c */ /* 0x000fe40003f06270 */
[----:B------:R-:W0:Y:S01]  /*25c0*/  SHFL.DOWN PT, R145, R156, 0x8, 0x1f ;  /* 0x09001f009c917f89 */ /* 0x000e2200000e0000 */
[----:B------:R-:W-:Y:S01]  /*25d0*/  SHF.L.U32 R148, R123, 0x3, RZ ;  /* 0x000000037b947819 */ /* 0x000fe200000006ff */
[----:B--2---:R-:W-:Y:S01]  /*25e0*/  @P3 FFMA.FTZ R70, R147, R65, R70 ;  /* 0x0000004193463223 */ /* 0x004fe20000010046 */
[----:B------:R-:W-:Y:S01]  /*25f0*/  ISETP.NE.OR P0, PT, R23, RZ, P0 ;  /* 0x000000ff1700720c */ /* 0x000fe20000705670 */
[----:B------:R-:W1:Y:S01]  /*2600*/  SHFL.DOWN PT, R158, R151, 0x8, 0x1f ;  /* 0x09001f00979e7f89 */ /* 0x000e6200000e0000 */
[----:B------:R-:W-:Y:S01]  /*2610*/  HFMA2.MMA R65, -RZ, RZ, 0, 0 ;  /* 0x00000000ff417435 */ /* 0x000fe200000001ff */
[----:B---3--:R-:W-:Y:S01]  /*2620*/  @P3 FMUL.FTZ R147, R147, R64 ;  /* 0x0000004093933220 */ /* 0x008fe20000410000 */
[----:B------:R-:W-:Y:S01]  /*2630*/  ISETP.GE.U32.AND P3, PT, R23, 0x18, PT ;  /* 0x000000181700780c */ /* 0x000fe20003f66070 */
[----:B------:R-:W-:Y:S01]  /*2640*/  SHFL.UP PT, R70, R70, 0x1, RZ ;  /* 0x0420000046467989 */ /* 0x000fe200000e00ff */
[----:B------:R-:W-:-:S03]  /*2650*/  MOV R64, 0x3f800000 ;  /* 0x3f80000000407802 */ /* 0x000fc60000000f00 */
[----:B------:R-:W2:Y:S04]  /*2660*/  SHFL.UP PT, R147, R147, 0x1, RZ ;  /* 0x0420000093937989 */ /* 0x000ea800000e00ff */
[----:B------:R-:W-:Y:S01]  /*2670*/  @!P0 LDS.64 R64, [R148+0x1308] ;  /* 0x0013080094408984 */ /* 0x000fe20000000a00 */
[----:B------:R-:W-:-:S03]  /*2680*/  ISETP.GE.U32.AND P0, PT, R23, 0x10, PT ;  /* 0x000000101700780c */ /* 0x000fc60003f06070 */
[C---:B0-----:R-:W-:Y:S02]  /*2690*/  @!P3 FFMA.FTZ R156, R151.reuse, R145, R156 ;  /* 0x00000091979cb223 */ /* 0x041fe4000001009c */
[----:B-1----:R-:W-:-:S03]  /*26a0*/  @!P3 FMUL.FTZ R151, R151, R158 ;  /* 0x0000009e9797b220 */ /* 0x002fc60000410000 */
[----:B------:R-:W0:Y:S04]  /*26b0*/  SHFL.DOWN PT, R149, R156, 0x10, 0x1f ;  /* 0x0a001f009c957f89 */ /* 0x000e2800000e0000 */
[----:B------:R-:W1:Y:S01]  /*26c0*/  SHFL.DOWN PT, R158, R151, 0x10, 0x1f ;  /* 0x0a001f00979e7f89 */ /* 0x000e6200000e0000 */
[----:B--2---:R-:W-:-:S04]  /*26d0*/  @P1 FFMA.FTZ R67, R147, R67, R70 ;  /* 0x0000004393431223 */ /* 0x004fc80000010046 */
[----:B------:R-:W-:-:S04]  /*26e0*/  FFMA.FTZ R67, R154, R67, R131 ;  /* 0x000000439a437223 */ /* 0x000fc80000010083 */
[-C--:B------:R-:W-:Y:S02]  /*26f0*/  FFMA.FTZ R145, R69, R67.reuse, R130 ;  /* 0x0000004345917223 */ /* 0x080fe40000010082 */
[----:B------:R-:W-:Y:S02]  /*2700*/  FMUL.FTZ R56, R56, R67 ;  /* 0x0000004338387220 */ /* 0x000fe40000410000 */
[-C--:B------:R-:W-:Y:S02]  /*2710*/  FMUL.FTZ R70, R57, R145.reuse ;  /* 0x0000009139467220 */ /* 0x080fe40000410000 */
[----:B------:R-:W-:Y:S02]  /*2720*/  FFMA.FTZ R57, R93, R56, RZ ;  /* 0x000000385d397223 */ /* 0x000fe400000100ff */
[----:B------:R-:W-:Y:S02]  /*2730*/  FFMA.FTZ R153, R68, R145, R129 ;  /* 0x0000009144997223 */ /* 0x000fe40000010081 */
[----:B0-----:R-:W-:-:S02]  /*2740*/  @!P0 FFMA.FTZ R156, R151, R149, R156 ;  /* 0x00000095979c8223 */ /* 0x001fc4000001009c */
[----:B------:R-:W-:Y:S01]  /*2750*/  FFMA.FTZ R70, R106, R70, R57 ;  /* 0x000000466a467223 */ /* 0x000fe20000010039 */
[----:B------:R-:W-:Y:S01]  /*2760*/  SHFL.IDX PT, R56, R65, RZ, 0x1f ;  /* 0x00001fff41387589 */ /* 0x000fe200000e0000 */
[-C--:B------:R-:W-:Y:S02]  /*2770*/  FMUL.FTZ R58, R58, R153.reuse ;  /* 0x000000993a3a7220 */ /* 0x080fe40000410000 */
[----:B-1----:R-:W-:Y:S02]  /*2780*/  @!P0 FMUL.FTZ R151, R151, R158 ;  /* 0x0000009e97978220 */ /* 0x002fe40000410000 */
[----:B------:R-:W-:Y:S02]  /*2790*/  FFMA.FTZ R57, R107, R58, R70 ;  /* 0x0000003a6b397223 */ /* 0x000fe40000010046 */
[----:B------:R-:W-:Y:S01]  /*27a0*/  SHFL.DOWN PT, R70, R156, 0x1, 0x1f ;  /* 0x08201f009c467f89 */ /* 0x000fe200000e0000 */
[----:B------:R-:W-:-:S03]  /*27b0*/  FFMA.FTZ R147, R133, R153, R128 ;  /* 0x0000009985937223 */ /* 0x000fc60000010080 */
[----:B------:R-:W0:Y:S01]  /*27c0*/  SHFL.DOWN PT, R155, R151, 0x1, 0x1f ;  /* 0x08201f00979b7f89 */ /* 0x000e2200000e0000 */
[-C--:B------:R-:W-:Y:S02]  /*27d0*/  FMUL.FTZ R149, R59, R147.reuse ;  /* 0x000000933b957220 */ /* 0x080fe40000410000 */
[----:B------:R-:W-:Y:S01]  /*27e0*/  FFMA.FTZ R59, R138, R147, R127 ;  /* 0x000000938a3b7223 */ /* 0x000fe2000001007f */
[----:B------:R-:W-:Y:S01]  /*27f0*/  SHFL.IDX PT, R58, R156, RZ, 0x1f ;  /* 0x00001fff9c3a7589 */ /* 0x000fe200000e0000 */
[----:B------:R-:W-:Y:S02]  /*2800*/  FFMA.FTZ R154, R108, R149, R57 ;  /* 0x000000956c9a7223 */ /* 0x000fe40000010039 */
[-C--:B------:R-:W-:Y:S01]  /*2810*/  FFMA.FTZ R149, R143, R59.reuse, R126 ;  /* 0x0000003b8f957223 */ /* 0x080fe2000001007e */
[----:B------:R1:W2:Y:S01]  /*2820*/  SHFL.IDX PT, R141, R151, RZ, 0x1f ;  /* 0x00001fff978d7589 */ /* 0x0002a200000e0000 */
[----:B------:R-:W-:Y:S02]  /*2830*/  FMUL.FTZ R60, R60, R59 ;  /* 0x0000003b3c3c7220 */ /* 0x000fe40000410000 */
[----:B------:R-:W-:-:S02]  /*2840*/  FFMA.FTZ R57, R146, R149, R125 ;  /* 0x0000009592397223 */ /* 0x000fc4000001007d */
[----:B------:R-:W-:Y:S02]  /*2850*/  FFMA.FTZ R157, R109, R60, R154 ;  /* 0x0000003c6d9d7223 */ /* 0x000fe4000001009a */
[----:B------:R-:W-:Y:S02]  /*2860*/  FMUL.FTZ R61, R61, R149 ;  /* 0x000000953d3d7220 */ /* 0x000fe40000410000 */
[----:B-1----:R-:W-:Y:S02]  /*2870*/  FFMA.FTZ R151, R139, R57, R124 ;  /* 0x000000398b977223 */ /* 0x002fe4000001007c */
[----:B------:R-:W-:Y:S02]  /*2880*/  FFMA.FTZ R60, R118, R61, R157 ;  /* 0x0000003d763c7223 */ /* 0x000fe4000001009d */
[----:B------:R-:W-:Y:S02]  /*2890*/  FMUL.FTZ R62, R62, R57 ;  /* 0x000000393e3e7220 */ /* 0x000fe40000410000 */
[----:B------:R-:W-:-:S02]  /*28a0*/  FMUL.FTZ R63, R63, R151 ;  /* 0x000000973f3f7220 */ /* 0x000fc40000410000 */
[----:B0-----:R-:W-:Y:S02]  /*28b0*/  @P2 FFMA.FTZ R56, R155, R56, R70 ;  /* 0x000000389b382223 */ /* 0x001fe40000010046 */
[----:B------:R-:W-:Y:S01]  /*28c0*/  FFMA.FTZ R61, R119, R62, R60 ;  /* 0x0000003e773d7223 */ /* 0x000fe2000001003c */
[----:B------:R-:W-:Y:S01]  /*28d0*/  P2R R60, PR, RZ, 0x10 ;  /* 0x00000010ff3c7803 */ /* 0x000fe20000000000 */
[----:B------:R-:W-:Y:S02]  /*28e0*/  FFMA.FTZ R137, R56, R152, R137 ;  /* 0x0000009838897223 */ /* 0x000fe40000010089 */
[----:B------:R-:W-:Y:S02]  /*28f0*/  FMUL.FTZ R56, R134, R153 ;  /* 0x0000009986387220 */ /* 0x000fe40000410000 */
[----:B------:R-:W-:Y:S02]  /*2900*/  FFMA.FTZ R139, R139, R137, R150 ;  /* 0x000000898b8b7223 */ /* 0x000fe40000010096 */
[----:B--2---:R-:W-:-:S02]  /*2910*/  FFMA.FTZ R65, R141, R65, R58 ;  /* 0x000000418d417223 */ /* 0x004fc4000001003a */
[----:B------:R-:W-:Y:S02]  /*2920*/  FMUL.FTZ R64, R141, R64 ;  /* 0x000000408d407220 */ /* 0x000fe40000410000 */
[----:B------:R-:W-:Y:S01]  /*2930*/  FFMA.FTZ R141, R146, R139, R144 ;  /* 0x0000008b928d7223 */ /* 0x000fe20000010090 */
[----:B------:R-:W-:Y:S01]  /*2940*/  SHF.L.U64.HI R144, R122, 0x2, R121 ;  /* 0x000000027a907819 */ /* 0x000fe20000010279 */
[----:B------:R-:W-:Y:S01]  /*2950*/  FMUL.FTZ R58, R134, R67 ;  /* 0x00000043863a7220 */ /* 0x000fe20000410000 */
[----:B------:R-:W-:Y:S01]  /*2960*/  @!P4 STS.64 [R148+0x1308], R64 ;  /* 0x001308409400c388 */ /* 0x000fe20000000a00 */
[----:B------:R-:W-:Y:S02]  /*2970*/  FFMA.FTZ R143, R143, R141, R140 ;  /* 0x0000008d8f8f7223 */ /* 0x000fe4000001008c */
[----:B------:R-:W-:Y:S02]  /*2980*/  FFMA.FTZ R70, R120, R63, R61 ;  /* 0x0000003f78467223 */ /* 0x000fe4000001003d */
[----:B------:R-:W-:-:S02]  /*2990*/  FFMA.FTZ R135, R138, R143, R135 ;  /* 0x0000008f8a877223 */ /* 0x000fc40000010087 */
[----:B------:R-:W-:Y:S02]  /*29a0*/  FMUL.FTZ R61, R93, R58 ;  /* 0x0000003a5d3d7220 */ /* 0x000fe40000410000 */
[----:B------:R-:W-:Y:S02]  /*29b0*/  FFMA.FTZ R133, R133, R135, R136 ;  /* 0x0000008785857223 */ /* 0x000fe40000010088 */
[----:B------:R-:W-:Y:S01]  /*29c0*/  FMUL.FTZ R155, R107, R56 ;  /* 0x000000386b9b7220 */ /* 0x000fe20000410000 */
[----:B------:R0:W-:Y:S01]  /*29d0*/  STS [R24.X4+0x430], R61 ;  /* 0x0004303d18007388 */ /* 0x0001e20000004800 */
[----:B------:R-:W-:Y:S02]  /*29e0*/  FFMA.FTZ R71, R68, R133, R71 ;  /* 0x0000008544477223 */ /* 0x000fe40000010047 */
[C---:B------:R-:W-:Y:S01]  /*29f0*/  FMUL.FTZ R63, R134.reuse, R145 ;  /* 0x00000091863f7220 */ /* 0x040fe20000410000 */
[----:B------:R1:W-:Y:S01]  /*2a00*/  STS [R24.X4+0x438], R155 ;  /* 0x0004389b18007388 */ /* 0x0003e20000004800 */
[----:B------:R-:W-:-:S02]  /*2a10*/  FMUL.FTZ R56, R134, R59 ;  /* 0x0000003b86387220 */ /* 0x000fc40000410000 */
[----:B------:R-:W-:Y:S02]  /*2a20*/  FFMA.FTZ R69, R69, R71, R66 ;  /* 0x0000004745457223 */ /* 0x000fe40000010042 */
[----:B------:R-:W-:Y:S02]  /*2a30*/  FMUL.FTZ R63, R106, R63 ;  /* 0x0000003f6a3f7220 */ /* 0x000fe40000410000 */
[C---:B0-----:R-:W-:Y:S02]  /*2a40*/  FMUL.FTZ R61, R134.reuse, R149 ;  /* 0x00000095863d7220 */ /* 0x041fe40000410000 */
[----:B------:R-:W-:Y:S01]  /*2a50*/  FMUL.FTZ R65, R109, R56 ;  /* 0x000000386d417220 */ /* 0x000fe20000410000 */
[----:B-1----:R-:W-:Y:S01]  /*2a60*/  MOV R155, c[0x0][0x174] ;  /* 0x00005d00009b7a02 */ /* 0x002fe20000000f00 */
[----:B------:R-:W-:Y:S01]  /*2a70*/  FMUL.FTZ R56, R134, R57 ;  /* 0x0000003986387220 */ /* 0x000fe20000410000 */
[----:B------:R0:W-:Y:S01]  /*2a80*/  STS [R24.X4+0x434], R63 ;  /* 0x0004343f18007388 */ /* 0x0001e20000004800 */
[----:B------:R-:W-:Y:S01]  /*2a90*/  FMUL.FTZ R61, R118, R61 ;  /* 0x0000003d763d7220 */ /* 0x000fe20000410000 */
[----:B------:R-:W-:Y:S01]  /*2aa0*/  LEA R155, R155, R22, 0x8 ;  /* 0x000000169b9b7211 */ /* 0x000fe200078e40ff */
[----:B------:R-:W-:Y:S01]  /*2ab0*/  FADD.FTZ R68, -R131, R67 ;  /* 0x0000004383447221 */ /* 0x000fe20000010100 */
[----:B------:R1:W-:Y:S01]  /*2ac0*/  STS [R24.X4+0x440], R65 ;  /* 0x0004404118007388 */ /* 0x0003e20000004800 */
[----:B------:R-:W-:-:S02]  /*2ad0*/  FMUL.FTZ R67, R73, R69 ;  /* 0x0000004549437220 */ /* 0x000fc40000410000 */
[----:B------:R-:W-:Y:S01]  /*2ae0*/  FADD.FTZ R145, -R130, R145 ;  /* 0x0000009182917221 */ /* 0x000fe20000010100 */
[----:B------:R2:W-:Y:S01]  /*2af0*/  STS [R24.X4+0x444], R61 ;  /* 0x0004443d18007388 */ /* 0x0005e20000004800 */
[----:B------:R-:W-:Y:S02]  /*2b00*/  FMUL.FTZ R66, R72, R71 ;  /* 0x0000004748427220 */ /* 0x000fe40000410000 */
[----:B0-----:R-:W-:Y:S02]  /*2b10*/  FMUL.FTZ R63, R119, R56 ;  /* 0x00000038773f7220 */ /* 0x001fe40000410000 */
[----:B------:R-:W-:Y:S02]  /*2b20*/  FFMA.FTZ R56, R67, R68, RZ ;  /* 0x0000004443387223 */ /* 0x000fe400000100ff */
[----:B------:R-:W-:Y:S01]  /*2b30*/  FADD.FTZ R136, -R129, R153 ;  /* 0x0000009981887221 */ /* 0x000fe20000010100 */
[----:B------:R0:W-:Y:S01]  /*2b40*/  STS [R24.X4+0x448], R63 ;  /* 0x0004483f18007388 */ /* 0x0001e20000004800 */
[----:B-1----:R-:W-:Y:S01]  /*2b50*/  FMUL.FTZ R65, R75, R133 ;  /* 0x000000854b417220 */ /* 0x002fe20000410000 */
[----:B--2---:R-:W-:Y:S01]  /*2b60*/  IADD3 R61, R155, -0x100, RZ ;  /* 0xffffff009b3d7810 */ /* 0x004fe20007ffe0ff */
[----:B------:R-:W-:-:S02]  /*2b70*/  FFMA.FTZ R56, R66, R145, R56 ;  /* 0x0000009142387223 */ /* 0x000fc40000010038 */
[----:B------:R-:W-:Y:S01]  /*2b80*/  FMUL.FTZ R157, R134, R147 ;  /* 0x00000093869d7220 */ /* 0x000fe20000410000 */
[----:B------:R-:W-:Y:S01]  /*2b90*/  IADD3 R58, -R61, c[0x0][0x168], -R12 ;  /* 0x00005a003d3a7a10 */ /* 0x000fe20007ffe90c */
[----:B------:R-:W-:Y:S02]  /*2ba0*/  FADD.FTZ R147, -R128, R147 ;  /* 0x0000009380937221 */ /* 0x000fe40000010100 */
[----:B------:R-:W-:Y:S01]  /*2bb0*/  FMUL.FTZ R64, R74, R135 ;  /* 0x000000874a407220 */ /* 0x000fe20000410000 */
[----:B------:R-:W-:Y:S01]  /*2bc0*/  ISETP.GE.AND P0, PT, R58, 0x1, PT ;  /* 0x000000013a00780c */ /* 0x000fe20003f06270 */
[----:B------:R-:W-:Y:S02]  /*2bd0*/  FFMA.FTZ R56, R65, R136, R56 ;  /* 0x0000008841387223 */ /* 0x000fe40000010038 */
[----:B------:R-:W-:Y:S02]  /*2be0*/  FMUL.FTZ R159, R134, R151 ;  /* 0x00000097869f7220 */ /* 0x000fe40000410000 */
[----:B------:R-:W-:Y:S01]  /*2bf0*/  FADD.FTZ R138, -R127, R59 ;  /* 0x0000003b7f8a7221 */ /* 0x000fe20000010100 */
[----:B------:R-:W-:Y:S01]  /*2c00*/  SHF.L.U32 R59, R122, 0x2, RZ ;  /* 0x000000027a3b7819 */ /* 0x000fe200000006ff */
[----:B0-----:R-:W-:-:S02]  /*2c10*/  FMUL.FTZ R63, R77, R143 ;  /* 0x0000008f4d3f7220 */ /* 0x001fc40000410000 */
[----:B------:R-:W-:Y:S02]  /*2c20*/  FFMA.FTZ R56, R64, R147, R56 ;  /* 0x0000009340387223 */ /* 0x000fe40000010038 */
        /* <DEDUP_REMOVED lines=10> */
[----:B------:R-:W-:Y:S02]  /*2cd0*/  FADD.FTZ R151, -R124, R151 ;  /* 0x000000977c977221 */ /* 0x000fe40000010100 */
[----:B------:R-:W-:Y:S02]  /*2ce0*/  FFMA.FTZ R56, R60, R149, R56 ;  /* 0x000000953c387223 */ /* 0x000fe40000010038 */
[----:B------:R-:W-:Y:S02]  /*2cf0*/  IMAD R144, R144, c[0x0][0x2d0], RZ ;  /* 0x0000b40090907a24 */ /* 0x000fe400078e02ff */
[----:B0-----:R-:W-:-:S02]  /*2d00*/  FMUL.FTZ R157, R62, R151 ;  /* 0x000000973e9d7220 */ /* 0x001fc40000410000 */
[----:B------:R-:W-:Y:S01]  /*2d10*/  FFMA.FTZ R146, R61, R140, R56 ;  /* 0x0000008c3d927223 */ /* 0x000fe20000010038 */
[----:B------:R-:W-:Y:S06]  /*2d20*/  BAR.SYNC.DEFER_BLOCKING 0x0 ;  /* 0x0000000000007b1d */ /* 0x000fec0000010000 */
[----:B------:R-:W-:Y:S05]  /*2d30*/  @!P0 BRA `(.L_x_7465) ;  /* 0x0000009000008947 */ /* 0x000fea0003800000 */
[----:B-1----:R-:W-:Y:S01]  /*2d40*/  LEA.HI.SX32 R134, R12, R12, 0x1b ;  /* 0x0000000c0c867211 */ /* 0x002fe200078fdaff */
        /* <DEDUP_REMOVED lines=8> */
.L_x_7465:
[----:B-1----:R-:W-:Y:S05]  /*2dd0*/  BSYNC B0 ;  /* 0x0000000000007941 */ /* 0x002fea0003800000 */
.L_x_7464:
        /* <DEDUP_REMOVED lines=15> */
.L_x_7467:
[----:B0-----:R-:W-:Y:S05]  /*2ed0*/  BSYNC B0 ;  /* 0x0000000000007941 */ /* 0x001fea0003800000 */
.L_x_7466:
[----:B-1----:R0:W1:Y:S01]  /*2ee0*/  LDS R155, [R28.X4+0x530] ;  /* 0x000530001c9b7984 */ /* 0x0020620000004800 */
[----:B------:R-:W-:Y:S01]  /*2ef0*/  BSSY B0, `(.L_x_7468) ;  /* 0x0000005000007945 */ /* 0x000fe20003800000 */
[----:B------:R-:W-:Y:S05]  /*2f00*/  @!P0 BRA `(.L_x_7469) ;  /* 0x0000003000008947 */ /* 0x000fea0003800000 */
[----:B------:R-:W-:-:S05]  /*2f10*/  IMAD.WIDE.U32 R56, R59, c[0x0][0x2d0], R84 ;  /* 0x0000b4003b387a25 */ /* 0x000fca00078e0054 */
[----:B------:R-:W-:-:S05]  /*2f20*/  IADD3 R57, R153, R57, RZ ;  /* 0x0000003999397210 */ /* 0x000fca0007ffe0ff */
[----:B-1----:R1:W-:Y:S02]  /*2f30*/  RED.E.ADD.F32.FTZ.RN.STRONG.GPU [R56.64], R155 ;  /* 0x0000009b3800798e */ /* 0x0023e4000c10e784 */
.L_x_7469:
[----:B------:R-:W-:Y:S05]  /*2f40*/  BSYNC B0 ;  /* 0x0000000000007941 */ /* 0x000fea0003800000 */
.L_x_7468:
[----:B-1----:R1:W2:Y:S01]  /*2f50*/  LDS R155, [R29.X4+0x5b0] ;  /* 0x0005b0001d9b7984 */ /* 0x0022a20000004800 */
[----:B------:R-:W-:Y:S01]  /*2f60*/  BSSY B0, `(.L_x_7470) ;  /* 0x0000005000007945 */ /* 0x000fe20003800000 */
[----:B------:R-:W-:Y:S05]  /*2f70*/  @!P1 BRA `(.L_x_7471) ;  /* 0x0000003000009947 */ /* 0x000fea0003800000 */
[----:B------:R-:W-:-:S05]  /*2f80*/  IMAD.WIDE.U32 R56, R59, c[0x0][0x2d0], R86 ;  /* 0x0000b4003b387a25 */ /* 0x000fca00078e0056 */
[----:B------:R-:W-:-:S05]  /*2f90*/  IADD3 R57, R153, R57, RZ ;  /* 0x0000003999397210 */ /* 0x000fca0007ffe0ff */
[----:B--2---:R2:W-:Y:S02]  /*2fa0*/  RED.E.ADD.F32.FTZ.RN.STRONG.GPU [R56.64], R155 ;  /* 0x0000009b3800798e */ /* 0x0045e4000c10e784 */
.L_x_7471:
[----:B------:R-:W-:Y:S05]  /*2fb0*/  BSYNC B0 ;  /* 0x0000000000007941 */ /* 0x000fea0003800000 */
.L_x_7470:
[----:B--2---:R2:W3:Y:S01]  /*2fc0*/  LDS R155, [R30.X4+0x630] ;  /* 0x000630001e9b7984 */ /* 0x0044e20000004800 */
[----:B------:R-:W-:Y:S01]  /*2fd0*/  BSSY B0, `(.L_x_7472) ;  /* 0x0000005000007945 */ /* 0x000fe20003800000 */
[----:B------:R-:W-:Y:S05]  /*2fe0*/  @!P2 BRA `(.L_x_7473) ;  /* 0x000000300000a947 */ /* 0x000fea0003800000 */
[----:B------:R-:W-:-:S05]  /*2ff0*/  IMAD.WIDE.U32 R56, R59, c[0x0][0x2d0], R110 ;  /* 0x0000b4003b387a25 */ /* 0x000fca00078e006e */
[----:B------:R-:W-:-:S05]  /*3000*/  IADD3 R57, R153, R57, RZ ;  /* 0x0000003999397210 */ /* 0x000fca0007ffe0ff */
[----:B---3--:R3:W-:Y:S02]  /*3010*/  RED.E.ADD.F32.FTZ.RN.STRONG.GPU [R56.64], R155 ;  /* 0x0000009b3800798e */ /* 0x0087e4000c10e784 */
.L_x_7473:
[----:B------:R-:W-:Y:S05]  /*3020*/  BSYNC B0 ;  /* 0x0000000000007941 */ /* 0x000fea0003800000 */
.L_x_7472:
[----:B---3--:R3:W4:Y:S01]  /*3030*/  LDS R155, [R88.X4+0x6b0] ;  /* 0x0006b000589b7984 */ /* 0x0087220000004800 */
[----:B------:R-:W-:Y:S01]  /*3040*/  BSSY B0, `(.L_x_7474) ;  /* 0x0000005000007945 */ /* 0x000fe20003800000 */
[----:B------:R-:W-:Y:S05]  /*3050*/  @!P3 BRA `(.L_x_7475) ;  /* 0x000000300000b947 */ /* 0x000fea0003800000 */
[----:B------:R-:W-:-:S05]  /*3060*/  IMAD.WIDE.U32 R56, R59, c[0x0][0x2d0], R112 ;  /* 0x0000b4003b387a25 */ /* 0x000fca00078e0070 */
[----:B------:R-:W-:-:S05]  /*3070*/  IADD3 R57, R153, R57, RZ ;  /* 0x0000003999397210 */ /* 0x000fca0007ffe0ff */
[----:B----4-:R4:W-:Y:S02]  /*3080*/  RED.E.ADD.F32.FTZ.RN.STRONG.GPU [R56.64], R155 ;  /* 0x0000009b3800798e */ /* 0x0109e4000c10e784 */
.L_x_7475:
[----:B------:R-:W-:Y:S05]  /*3090*/  BSYNC B0 ;  /* 0x0000000000007941 */ /* 0x000fea0003800000 */
.L_x_7474:
[----:B----4-:R4:W0:Y:S01]  /*30a0*/  LDS R155, [R89.X4+0x730] ;  /* 0x00073000599b7984 */ /* 0x0108220000004800 */
[----:B------:R-:W-:Y:S01]  /*30b0*/  BSSY B0, `(.L_x_7476) ;  /* 0x0000006000007945 */ /* 0x000fe20003800000 */
[----:B------:R-:W-:Y:S01]  /*30c0*/  IMAD.WIDE.U32 R56, R59, c[0x0][0x2d0], R116 ;  /* 0x0000b4003b387a25 */ /* 0x000fe200078e0074 */
[----:B------:R-:W-:Y:S05]  /*30d0*/  @!P4 BRA `(.L_x_7477) ;  /* 0x000000300000c947 */ /* 0x000fea0003800000 */
[----:B------:R-:W-:-:S05]  /*30e0*/  IMAD.WIDE.U32 R58, R59, c[0x0][0x2d0], R114 ;  /* 0x0000b4003b3a7a25 */ /* 0x000fca00078e0072 */
[----:B------:R-:W-:-:S05]  /*30f0*/  IADD3 R59, R153, R59, RZ ;  /* 0x0000003b993b7210 */ /* 0x000fca0007ffe0ff */
[----:B0-----:R0:W-:Y:S02]  /*3100*/  RED.E.ADD.F32.FTZ.RN.STRONG.GPU [R58.64], R155 ;  /* 0x0000009b3a00798e */ /* 0x0011e4000c10e784 */
.L_x_7477:
[----:B------:R-:W-:Y:S05]  /*3110*/  BSYNC B0 ;  /* 0x0000000000007941 */ /* 0x000fea0003800000 */
.L_x_7476:
[----:B0-----:R0:W1:Y:S01]  /*3120*/  LDS R59, [R90.X4+0x7b0] ;  /* 0x0007b0005a3b7984 */ /* 0x0010620000004800 */
[----:B------:R-:W-:Y:S01]  /*3130*/  BSSY B0, `(.L_x_7478) ;  /* 0x0000004000007945 */ /* 0x000fe20003800000 */
[----:B------:R-:W-:Y:S05]  /*3140*/  @!P5 BRA `(.L_x_7479) ;  /* 0x000000200000d947 */ /* 0x000fea0003800000 */
[----:B------:R-:W-:-:S05]  /*3150*/  IADD3 R57, R153, R57, RZ ;  /* 0x0000003999397210 */ /* 0x000fca0007ffe0ff */
[----:B-1----:R1:W-:Y:S02]  /*3160*/  RED.E.ADD.F32.FTZ.RN.STRONG.GPU [R56.64], R59 ;  /* 0x0000003b3800798e */ /* 0x0023e4000c10e784 */
.L_x_7479:
[----:B------:R-:W-:Y:S05]  /*3170*/  BSYNC B0 ;  /* 0x0000000000007941 */ /* 0x000fea0003800000 */
.L_x_7478:
[----:B-1----:R-:W1:Y:S01]  /*3180*/  SHFL.DOWN PT, R59, R70, 0x1, 0x1f ;  /* 0x08201f00463b7f89 */ /* 0x002e6200000e0000 */
[C---:B------:R-:W-:Y:S01]  /*3190*/  ISETP.GT.AND P0, PT, R21.reuse, 0x1e, PT ;  /* 0x0000001e1500780c */ /* 0x040fe20003f04270 */
[----:B------:R-:W-:Y:S01]  /*31a0*/  FMUL.FTZ R56, R132, R141 ;  /* 0x0000008d84387220 */ /* 0x000fe20000410000 */
[----:B------:R-:W-:Y:S01]  /*31b0*/  ISETP.NE.AND P1, PT, R21, RZ, PT ;  /* 0x000000ff1500720c */ /* 0x000fe20003f25270 */
[----:B------:R-:W5:Y:S01]  /*31c0*/  SHFL.DOWN PT, R57, R134, 0x1, 0x1f ;  /* 0x08201f0086397f89 */ /* 0x000f6200000e0000 */
[----:B------:R-:W-:Y:S01]  /*31d0*/  ISETP.NE.AND P2, PT, R12, RZ, PT ;  /* 0x000000ff0c00720c */ /* 0x000fe20003f45270 */
[----:B------:R-:W-:Y:S01]  /*31e0*/  FMUL.FTZ R58, R56, R149 ;  /* 0x00000095383a7220 */ /* 0x000fe20000410000 */
[----:B------:R-:W-:Y:S01]  /*31f0*/  BSSY B0, `(.L_x_7480) ;  /* 0x000004a000007945 */ /* 0x000fe20003800000 */
[----:B------:R-:W-:Y:S02]  /*3200*/  FMUL.FTZ R56, R132, R137 ;  /* 0x0000008984387220 */ /* 0x000fe40000410000 */
[----:B------:R-:W-:-:S02]  /*3210*/  FADD.FTZ R55, R62, R55 ;  /* 0x000000373e377221 */ /* 0x000fc40000010000 */
[----:B------:R-:W-:Y:S02]  /*3220*/  FMUL.FTZ R142, R56, R151 ;  /* 0x00000097388e7220 */ /* 0x000fe40000410000 */
[----:B------:R-:W-:Y:S02]  /*3230*/  FMUL.FTZ R56, R132, R135 ;  /* 0x0000008784387220 */ /* 0x000fe40000410000 */
[----:B------:R-:W-:Y:S02]  /*3240*/  FFMA.FTZ R142, R39, R137, R142 ;  /* 0x00000089278e7223 */ /* 0x000fe4000001008e */
[----:B------:R-:W-:Y:S02]  /*3250*/  FADD.FTZ R54, R61, R54 ;  /* 0x000000363d367221 */ /* 0x000fe40000010000 */
[----:B------:R-:W-:Y:S02]  /*3260*/  FADD.FTZ R53, R60, R53 ;  /* 0x000000353c357221 */ /* 0x000fe40000010000 */
[----:B------:R-:W-:-:S02]  /*3270*/  FADD.FTZ R52, R63, R52 ;  /* 0x000000343f347221 */ /* 0x000fc40000010000 */
[----:B-1----:R-:W-:Y:S02]  /*3280*/  @!P0 FADD.FTZ R70, R70, R59 ;  /* 0x0000003b46468221 */ /* 0x002fe40000010000 */
[----:B------:R-:W-:Y:S02]  /*3290*/  FADD.FTZ R51, R64, R51 ;  /* 0x0000003340337221 */ /* 0x000fe40000010000 */
[----:B-----5:R-:W-:Y:S01]  /*32a0*/  @!P0 FADD.FTZ R134, R134, R57 ;  /* 0x0000003986868221 */ /* 0x020fe20000010000 */
[----:B------:R-:W1:Y:S01]  /*32b0*/  SHFL.DOWN PT, R59, R70, 0x2, 0x1f ;  /* 0x08401f00463b7f89 */ /* 0x000e6200000e0000 */
[----:B------:R-:W-:Y:S01]  /*32c0*/  ISETP.GT.AND P0, PT, R21, 0x1d, PT ;  /* 0x0000001d1500780c */ /* 0x000fe20003f04270 */
[----:B------:R-:W-:Y:S02]  /*32d0*/  FADD.FTZ R47, R142, R47 ;  /* 0x0000002f8e2f7221 */ /* 0x000fe40000010000 */
[----:B------:R-:W5:Y:S01]  /*32e0*/  SHFL.DOWN PT, R57, R134, 0x2, 0x1f ;  /* 0x08401f0086397f89 */ /* 0x000f6200000e0000 */
[----:B------:R-:W-:-:S02]  /*32f0*/  FADD.FTZ R50, R65, R50 ;  /* 0x0000003241327221 */ /* 0x000fc40000010000 */
[----:B------:R-:W-:Y:S02]  /*3300*/  FADD.FTZ R49, R66, R49 ;  /* 0x0000003142317221 */ /* 0x000fe40000010000 */
[----:B------:R-:W-:-:S05]  /*3310*/  FADD.FTZ R48, R67, R48 ;  /* 0x0000003043307221 */ /* 0x000fca0000010000 */
[----:B-1----:R-:W-:Y:S02]  /*3320*/  @!P0 FADD.FTZ R70, R70, R59 ;  /* 0x0000003b46468221 */ /* 0x002fe40000010000 */
[----:B-----5:R-:W-:-:S03]  /*3330*/  @!P0 FADD.FTZ R134, R134, R57 ;  /* 0x0000003986868221 */ /* 0x020fc60000010000 */
[----:B------:R-:W1:Y:S01]  /*3340*/  SHFL.DOWN PT, R59, R70, 0x4, 0x1f ;  /* 0x08801f00463b7f89 */ /* 0x000e6200000e0000 */
[----:B------:R-:W-:-:S03]  /*3350*/  ISETP.GT.AND P0, PT, R21, 0x1b, PT ;  /* 0x0000001b1500780c */ /* 0x000fc60003f04270 */
[----:B------:R-:W5:Y:S10]  /*3360*/  SHFL.DOWN PT, R57, R134, 0x4, 0x1f ;  /* 0x08801f0086397f89 */ /* 0x000f7400000e0000 */
[----:B-1----:R-:W-:-:S02]  /*3370*/  @!P0 FADD.FTZ R70, R70, R59 ;  /* 0x0000003b46468221 */ /* 0x002fc40000010000 */
[----:B-----5:R-:W-:-:S03]  /*3380*/  @!P0 FADD.FTZ R134, R134, R57 ;  /* 0x0000003986868221 */ /* 0x020fc60000010000 */
[----:B------:R-:W1:Y:S01]  /*3390*/  SHFL.DOWN PT, R59, R70, 0x8, 0x1f ;  /* 0x09001f00463b7f89 */ /* 0x000e6200000e0000 */
[----:B------:R-:W-:-:S03]  /*33a0*/  ISETP.GT.AND P0, PT, R21, 0x17, PT ;  /* 0x000000171500780c */ /* 0x000fc60003f04270 */
[----:B------:R-:W5:Y:S10]  /*33b0*/  SHFL.DOWN PT, R57, R134, 0x8, 0x1f ;  /* 0x09001f0086397f89 */ /* 0x000f7400000e0000 */
[----:B-1----:R-:W-:-:S02]  /*33c0*/  @!P0 FADD.FTZ R70, R70, R59 ;  /* 0x0000003b46468221 */ /* 0x002fc40000010000 */
[----:B-----5:R-:W-:-:S03]  /*33d0*/  @!P0 FADD.FTZ R134, R134, R57 ;  /* 0x0000003986868221 */ /* 0x020fc60000010000 */
[----:B------:R-:W1:Y:S01]  /*33e0*/  SHFL.DOWN PT, R153, R70, 0x10, 0x1f ;  /* 0x0a001f0046997f89 */ /* 0x000e6200000e0000 */
[C---:B------:R-:W-:Y:S01]  /*33f0*/  FMUL.FTZ R57, R132.reuse, R139 ;  /* 0x0000008b84397220 */ /* 0x040fe20000410000 */
[----:B------:R-:W-:Y:S02]  /*3400*/  ISETP.GT.AND P0, PT, R21, 0xf, PT ;  /* 0x0000000f1500780c */ /* 0x000fe40003f04270 */
[----:B------:R-:W5:Y:S01]  /*3410*/  SHFL.DOWN PT, R59, R134, 0x10, 0x1f ;  /* 0x0a001f00863b7f89 */ /* 0x000f6200000e0000 */
[----:B------:R-:W-:Y:S02]  /*3420*/  FMUL.FTZ R140, R57, R140 ;  /* 0x0000008c398c7220 */ /* 0x000fe40000410000 */
[----:B------:R-:W-:Y:S02]  /*3430*/  FMUL.FTZ R57, R132, R143 ;  /* 0x0000008f84397220 */ /* 0x000fe40000410000 */
[----:B------:R-:W-:Y:S02]  /*3440*/  FFMA.FTZ R139, R38, R139, R140 ;  /* 0x0000008b268b7223 */ /* 0x000fe4000001008c */
[----:B------:R-:W-:-:S02]  /*3450*/  FMUL.FTZ R57, R57, R138 ;  /* 0x0000008a39397220 */ /* 0x000fc40000410000 */
[----:B------:R-:W-:Y:S02]  /*3460*/  FMUL.FTZ R138, R56, R147 ;  /* 0x00000093388a7220 */ /* 0x000fe40000410000 */
[----:B------:R-:W-:Y:S02]  /*3470*/  FFMA.FTZ R143, R36, R143, R57 ;  /* 0x0000008f248f7223 */ /* 0x000fe40000010039 */
[C---:B------:R-:W-:Y:S02]  /*3480*/  FMUL.FTZ R57, R132.reuse, R133 ;  /* 0x0000008584397220 */ /* 0x040fe40000410000 */
[----:B------:R-:W-:Y:S02]  /*3490*/  FMUL.FTZ R56, R132, R71 ;  /* 0x0000004784387220 */ /* 0x000fe40000410000 */
[----:B------:R-:W-:Y:S02]  /*34a0*/  FFMA.FTZ R140, R37, R141, R58 ;  /* 0x0000008d258c7223 */ /* 0x000fe4000001003a */
[----:B------:R-:W-:-:S02]  /*34b0*/  FMUL.FTZ R136, R57, R136 ;  /* 0x0000008839887220 */ /* 0x000fc40000410000 */
[----:B-1----:R-:W-:Y:S02]  /*34c0*/  @!P0 FADD.FTZ R70, R70, R153 ;  /* 0x0000009946468221 */ /* 0x002fe40000010000 */
[----:B------:R-:W-:Y:S02]  /*34d0*/  FMUL.FTZ R58, R56, R145 ;  /* 0x00000091383a7220 */ /* 0x000fe40000410000 */
[----:B-----5:R-:W-:Y:S01]  /*34e0*/  @!P0 FADD.FTZ R134, R134, R59 ;  /* 0x0000003b86868221 */ /* 0x020fe20000010000 */
[----:B------:R-:W-:Y:S01]  /*34f0*/  MOV R57, R70 ;  /* 0x0000004600397202 */ /* 0x000fe20000000f00 */
[----:B------:R-:W-:Y:S02]  /*3500*/  FMUL.FTZ R59, R132, R69 ;  /* 0x00000045843b7220 */ /* 0x000fe40000410000 */
[----:B------:R-:W-:Y:S01]  /*3510*/  FFMA.FTZ R138, R35, R135, R138 ;  /* 0x00000087238a7223 */ /* 0x000fe2000001008a */
[----:B------:R-:W-:Y:S01]  /*3520*/  MOV R56, R134 ;  /* 0x0000008600387202 */ /* 0x000fe20000000f00 */
[----:B------:R-:W-:-:S02]  /*3530*/  FMUL.FTZ R59, R59, R68 ;  /* 0x000000443b3b7220 */ /* 0x000fc40000410000 */
        /* <DEDUP_REMOVED lines=13> */
[----:B-1----:R-:W-:Y:S02]  /*3610*/  ISETP.NE.AND P0, PT, R20, c[0x0][0x174], PT ;  /* 0x00005d0014007a0c */ /* 0x002fe40003f05270 */
[----:B------:R-:W-:-:S11]  /*3620*/  SHF.L.U32 R60, R123, 0x2, RZ ;  /* 0x000000027b3c7819 */ /* 0x000fd600000006ff */
[----:B------:R-:W1:Y:S04]  /*3630*/  @P0 LDS R58, [R60+0x1f08] ;  /* 0x001f08003c3a0984 */ /* 0x000e680000000800 */
[----:B------:R-:W5:Y:S01]  /*3640*/  @P0 LDS R59, [R60+0x1b08] ;  /* 0x001b08003c3b0984 */ /* 0x000f620000000800 */
[----:B-1----:R-:W-:Y:S02]  /*3650*/  @P0 FADD.FTZ R57, R57, R58 ;  /* 0x0000003a39390221 */ /* 0x002fe40000010000 */
[----:B-----5:R-:W-:-:S03]  /*3660*/  @P0 FADD.FTZ R56, R56, R59 ;  /* 0x0000003b38380221 */ /* 0x020fc60000010000 */
[----:B------:R1:W-:Y:S04]  /*3670*/  STS [R60+0x1f08], R57 ;  /* 0x001f08393c007388 */ /* 0x0003e80000000800 */
[----:B------:R1:W-:Y:S02]  /*3680*/  STS [R60+0x1b08], R56 ;  /* 0x001b08383c007388 */ /* 0x0003e40000000800 */
.L_x_7481:
[----:B-1----:R-:W-:Y:S05]  /*3690*/  BSYNC B0 ;  /* 0x0000000000007941 */ /* 0x002fea0003800000 */
.L_x_7480:
[----:B------:R-:W-:Y:S02]  /*36a0*/  IADD3 R123, R123, 0x1, RZ ;  /* 0x000000017b7b7810 */ /* 0x000fe40007ffe0ff */
[----:B------:R-:W-:Y:S02]  /*36b0*/  IADD3 R122, P1, R122, 0x1, RZ ;  /* 0x000000017a7a7810 */ /* 0x000fe40007f3e0ff */
[----:B------:R-:W-:Y:S02]  /*36c0*/  ISETP.GE.AND P0, PT, R123, c[0x0][0x16c], PT ;  /* 0x00005b007b007a0c */ /* 0x000fe40003f06270 */
[----:B------:R-:W-:-:S11]  /*36d0*/  IADD3.X R121, RZ, R121, RZ, P1, !PT ;  /* 0x00000079ff797210 */ /* 0x000fd60000ffe4ff */
[----:B------:R-:W-:Y:S01]  /*36e0*/  @P0 CALL.REL.NOINC `(.L_x_7461) ;  /* 0x0000001000000944 */ /* 0x000fe20003c00000 */
[----:B------:R-:W-:Y:S05]  /*36f0*/  BRA `(.L_x_7482) ;  /* 0xffffe46000007947 */ /* 0x000fea000383ffff */
.L_x_7461:
[----:B------:R-:W-:Y:S01]  /*3700*/  BAR.SYNC.DEFER_BLOCKING 0x0 ;  /* 0x0000000000007b1d */ /* 0x000fe20000010000 */
[----:B------:R-:W-:Y:S01]  /*3710*/  IMAD R57, R9, c[0x0][0x2e0], RZ ;  /* 0x0000b80009397a24 */ /* 0x000fe200078e02ff */
[----:B------:R-:W-:Y:S01]  /*3720*/  MOV R58, R104 ;  /* 0x00000068003a7202 */ /* 0x000fe20000000f00 */
[----:B------:R-:W-:Y:S01]  /*3730*/  FADD.FTZ R0, R0, R40 ;  /* 0x0000002800007221 */ /* 0x000fe20000010000 */
[----:B------:R-:W-:Y:S01]  /*3740*/  MOV R59, R105 ;  /* 0x00000069003b7202 */ /* 0x000fe20000000f00 */
[C---:B------:R-:W-:Y:S01]  /*3750*/  IMAD R61, R10.reuse, c[0x0][0x2e4], R57 ;  /* 0x0000b9000a3d7a24 */ /* 0x040fe200078e0239 */
[C---:B------:R-:W-:Y:S02]  /*3760*/  SHF.L.U32 R60, R31.reuse, 0x4, RZ ;  /* 0x000000041f3c7819 */ /* 0x040fe400000006ff */
[----:B------:R-:W-:Y:S01]  /*3770*/  SHF.L.U64.HI R63, R31, 0x4, R92 ;  /* 0x000000041f3f7819 */ /* 0x000fe2000001025c */
[----:B------:R-:W-:Y:S01]  /*3780*/  IMAD.WIDE.U32 R56, R10, c[0x0][0x2e0], R58 ;  /* 0x0000b8000a387a25 */ /* 0x000fe200078e003a */
[----:B------:R-:W-:-:S02]  /*3790*/  ISETP.GT.AND P4, PT, R20, 0x1, PT ;  /* 0x000000011400780c */ /* 0x000fc40003f84270 */
[----:B------:R-:W-:Y:S01]  /*37a0*/  IADD3 R11, P1, R11, -0x400, RZ ;  /* 0xfffffc000b0b7810 */ /* 0x000fe20007f3e0ff */
[----:B------:R-:W-:Y:S01]  /*37b0*/  IMAD.WIDE.U32 R58, R10, c[0x0][0x300], R58 ;  /* 0x0000c0000a3a7a25 */ /* 0x000fe200078e003a */
[----:B------:R-:W-:Y:S02]  /*37c0*/  IADD3 R57, R57, R61, RZ ;  /* 0x0000003d39397210 */ /* 0x000fe40007ffe0ff */
[----:B------:R-:W-:Y:S01]  /*37d0*/  IADD3 R14, P2, R14, -0x400, RZ ;  /* 0xfffffc000e0e7810 */ /* 0x000fe20007f5e0ff */
[----:B------:R-:W-:Y:S01]  /*37e0*/  IMAD R61, R5, c[0x0][0x2d8], RZ ;  /* 0x0000b600053d7a24 */ /* 0x000fe200078e02ff */
[----:B------:R-:W-:Y:S02]  /*37f0*/  IADD3 R16, P3, R16, -0x400, RZ ;  /* 0xfffffc0010107810 */ /* 0x000fe40007f7e0ff */
[----:B------:R-:W-:Y:S01]  /*3800*/  IADD3 R22, R22, -0x100, RZ ;  /* 0xffffff0016167810 */ /* 0x000fe20007ffe0ff */
[----:B------:R-:W-:Y:S01]  /*3810*/  IMAD R61, R6, c[0x0][0x2dc], R61 ;  /* 0x0000b700063d7a24 */ /* 0x000fe200078e023d */
[----:B------:R-:W-:Y:S01]  /*3820*/  IADD3 R20, R20, -0x1, RZ ;  /* 0xffffffff14147810 */ /* 0x000fe20007ffe0ff */
[----:B------:R5:W-:Y:S01]  /*3830*/  STS.128 [R91], R48 ;  /* 0x000000305b007388 */ /* 0x000be20000000c00 */
[----:B------:R-:W-:-:S02]  /*3840*/  IADD3.X R13, R13, -0x1, RZ, P1, !PT ;  /* 0xffffffff0d0d7810 */ /* 0x000fc40000ffe4ff */
[----:B------:R-:W-:Y:S01]  /*3850*/  IADD3.X R15, R15, -0x1, RZ, P2, !PT ;  /* 0xffffffff0f0f7810 */ /* 0x000fe200017fe4ff */
[----:B------:R-:W-:Y:S01]  /*3860*/  STS.128 [R91+0x10], R52 ;  /* 0x000010345b007388 */ /* 0x000fe20000000c00 */
[----:B------:R-:W-:-:S06]  /*3870*/  NOP ;  /* 0x0000000000007918 */ /* 0x000fcc0000000000 */
[----:B------:R-:W0:Y:S01]  /*3880*/  LDS.128 R32, [R21.X16] ;  /* 0x0000000015207984 */ /* 0x000e22000000cc00 */
[----:B------:R-:W-:-:S03]  /*3890*/  IADD3.X R17, R17, -0x1, RZ, P3, !PT ;  /* 0xffffffff11117810 */ /* 0x000fc60001ffe4ff */
[----:B------:R-:W1:Y:S01]  /*38a0*/  LDS.128 R36, [R21.X16+0x200] ;  /* 0x0002000015247984 */ /* 0x000e62000000cc00 */
[----:B-----5:R-:W-:-:S05]  /*38b0*/  IMAD.WIDE.U32 R48, R6, c[0x0][0x2d8], R56 ;  /* 0x0000b60006307a25 */ /* 0x020fca00078e0038 */
[----:B------:R-:W-:Y:S01]  /*38c0*/  IADD3 R49, R49, R61, RZ ;  /* 0x0000003d31317210 */ /* 0x000fe20007ffe0ff */
[----:B------:R-:W-:Y:S01]  /*38d0*/  IMAD R61, R9, c[0x0][0x300], RZ ;  /* 0x0000c000093d7a24 */ /* 0x000fe200078e02ff */
[----:B------:R-:W-:-:S03]  /*38e0*/  LEA R56, P0, R48, c[0x0][0x330], 0x2 ;  /* 0x0000cc0030387a11 */ /* 0x000fc600078010ff */
[----:B------:R-:W-:Y:S01]  /*38f0*/  IMAD R61, R10, c[0x0][0x304], R61 ;  /* 0x0000c1000a3d7a24 */ /* 0x000fe200078e023d */
[----:B------:R-:W-:Y:S02]  /*3900*/  LEA.HI.X R48, R48, c[0x0][0x334], R49, 0x2, P0 ;  /* 0x0000cd0030307a11 */ /* 0x000fe400000f1431 */
[----:B------:R-:W-:Y:S02]  /*3910*/  IADD3 R56, P0, R56, R60, RZ ;  /* 0x0000003c38387210 */ /* 0x000fe40007f1e0ff */
[----:B------:R-:W-:Y:S02]  /*3920*/  IADD3 R59, R59, R61, RZ ;  /* 0x0000003d3b3b7210 */ /* 0x000fe40007ffe0ff */
[----:B------:R-:W-:-:S05]  /*3930*/  IADD3.X R57, R48, R63, RZ, P0, !PT ;  /* 0x0000003f30397210 */ /* 0x000fca00007fe4ff */
[----:B0-----:R0:W-:Y:S04]  /*3940*/  STG.E.128 [R56.64+-0x400], R32 ;  /* 0xfffc002038007986 */ /* 0x0011e8000c101d04 */
[----:B-1----:R-:W-:Y:S04]  /*3950*/  STG.E.128 [R56.64+-0x200], R36 ;  /* 0xfffe002438007986 */ /* 0x002fe8000c101d04 */
[----:B------:R-:W-:Y:S01]  /*3960*/  BAR.SYNC.DEFER_BLOCKING 0x0 ;  /* 0x0000000000007b1d */ /* 0x000fe20000010000 */
[----:B0-----:R-:W-:-:S04]  /*3970*/  IMAD R33, R5, c[0x0][0x2f8], RZ ;  /* 0x0000be0005217a24 */ /* 0x001fc800078e02ff */
[C---:B------:R-:W-:Y:S02]  /*3980*/  IMAD R35, R6.reuse, c[0x0][0x2fc], R33 ;  /* 0x0000bf0006237a24 */ /* 0x040fe400078e0221 */
[----:B------:R-:W-:-:S05]  /*3990*/  IMAD.WIDE.U32 R32, R6, c[0x0][0x2f8], R58 ;  /* 0x0000be0006207a25 */ /* 0x000fca00078e003a */
[----:B------:R-:W-:Y:S02]  /*39a0*/  IADD3 R35, R33, R35, RZ ;  /* 0x0000002321237210 */ /* 0x000fe40007ffe0ff */
[----:B------:R-:W-:Y:S01]  /*39b0*/  LEA R33, P0, R32, c[0x0][0x340], 0x2 ;  /* 0x0000d00020217a11 */ /* 0x000fe200078010ff */
[----:B------:R0:W-:Y:S04]  /*39c0*/  STS.128 [R91], R40 ;  /* 0x000000285b007388 */ /* 0x0001e80000000c00 */
[----:B------:R1:W-:Y:S01]  /*39d0*/  STS.128 [R91+0x10], R44 ;  /* 0x0000102c5b007388 */ /* 0x0003e20000000c00 */
[----:B------:R-:W-:-:S06]  /*39e0*/  NOP ;  /* 0x0000000000007918 */ /* 0x000fcc0000000000 */
[----:B------:R-:W5:Y:S04]  /*39f0*/  LDS.128 R48, [R21.X16] ;  /* 0x0000000015307984 */ /* 0x000f68000000cc00 */
[----:B------:R-:W2:Y:S01]  /*3a00*/  LDS.128 R52, [R21.X16+0x200] ;  /* 0x0002000015347984 */ /* 0x000ea2000000cc00 */
[----:B0-----:R-:W-:Y:S01]  /*3a10*/  FADD.FTZ R41, R0, R41 ;  /* 0x0000002900297221 */ /* 0x001fe20000010000 */
[----:B------:R-:W-:Y:S02]  /*3a20*/  LEA.HI.X R0, R32, c[0x0][0x344], R35, 0x2, P0 ;  /* 0x0000d10020007a11 */ /* 0x000fe400000f1423 */
[----:B------:R-:W-:Y:S01]  /*3a30*/  IADD3 R32, P0, R33, R60, RZ ;  /* 0x0000003c21207210 */ /* 0x000fe20007f1e0ff */
[----:B------:R-:W-:-:S03]  /*3a40*/  FADD.FTZ R42, R41, R42 ;  /* 0x0000002a292a7221 */ /* 0x000fc60000010000 */
[----:B------:R-:W-:Y:S01]  /*3a50*/  IADD3.X R33, R0, R63, RZ, P0, !PT ;  /* 0x0000003f00217210 */ /* 0x000fe200007fe4ff */
[----:B------:R-:W-:Y:S01]  /*3a60*/  FADD.FTZ R43, R42, R43 ;  /* 0x0000002b2a2b7221 */ /* 0x000fe20000010000 */
[----:B------:R-:W-:-:S03]  /*3a70*/  IADD3 R18, P0, R18, -0x400, RZ ;  /* 0xfffffc0012127810 */ /* 0x000fc60007f1e0ff */
[----:B-1----:R-:W-:Y:S01]  /*3a80*/  FADD.FTZ R44, R43, R44 ;  /* 0x0000002c2b2c7221 */ /* 0x002fe20000010000 */
[----:B------:R-:W-:-:S03]  /*3a90*/  IADD3.X R19, R19, -0x1, RZ, P0, !PT ;  /* 0xffffffff13137810 */ /* 0x000fc600007fe4ff */
[----:B------:R-:W-:-:S04]  /*3aa0*/  FADD.FTZ R45, R44, R45 ;  /* 0x0000002d2c2d7221 */ /* 0x000fc80000010000 */
[----:B------:R-:W-:-:S04]  /*3ab0*/  FADD.FTZ R0, R45, R46 ;  /* 0x0000002e2d007221 */ /* 0x000fc80000010000 */
[----:B------:R-:W-:Y:S01]  /*3ac0*/  FADD.FTZ R0, R0, R47 ;  /* 0x0000002f00007221 */ /* 0x000fe20000010000 */
[----:B-----5:R0:W-:Y:S04]  /*3ad0*/  STG.E.128 [R32.64+-0x400], R48 ;  /* 0xfffc003020007986 */ /* 0x0201e8000c101d04 */
[----:B--2---:R0:W-:Y:S01]  /*3ae0*/  STG.E.128 [R32.64+-0x200], R52 ;  /* 0xfffe003420007986 */ /* 0x0041e2000c101d04 */
[----:B------:R-:W-:Y:S01]  /*3af0*/  @!P4 CALL.REL.NOINC `(.L_x_7459) ;  /* 0x000000100000c944 */ /* 0x000fe20003c00000 */
[----:B------:R-:W-:Y:S05]  /*3b00*/  BRA `(.L_x_7483) ;  /* 0xffffce5000007947 */ /* 0x000fea000383ffff */
.L_x_7459:
[----:B------:R-:W-:Y:S02]  /*3b10*/  ISETP.NE.U32.AND P0, PT, RZ, c[0x0][0x328], PT ;  /* 0x0000ca00ff007a0c */ /* 0x000fe40003f05070 */
[----:B------:R-:W-:Y:S02]  /*3b20*/  ISETP.NE.U32.AND P2, PT, RZ, c[0x0][0x348], PT ;  /* 0x0000d200ff007a0c */ /* 0x000fe40003f45070 */
[----:B------:R-:W-:-:S02]  /*3b30*/  ISETP.NE.AND.EX P1, PT, RZ, c[0x0][0x32c], PT, P0 ;  /* 0x0000cb00ff007a0c */ /* 0x000fc40003f25300 */
[----:B------:R-:W-:-:S11]  /*3b40*/  ISETP.NE.AND.EX P0, PT, RZ, c[0x0][0x34c], PT, P2 ;  /* 0x0000d300ff007a0c */ /* 0x000fd60003f05320 */
[----:B------:R-:W-:Y:S05]  /*3b50*/  @!P1 BRA `(.L_x_7484) ;  /* 0x0000014000009947 */ /* 0x000fea0003800000 */
[----:B------:R-:W1:Y:S01]  /*3b60*/  SHFL.DOWN P1, R3, R2, 0x1, 0x1f ;  /* 0x08201f0002037f89 */ /* 0x000e620000020000 */
[----:B------:R-:W-:Y:S03]  /*3b70*/  BSSY B0, `(.L_x_7484) ;  /* 0x0000012000007945 */ /* 0x000fe60003800000 */
[----:B-----5:R-:W2:Y:S01]  /*3b80*/  S2R R8, SR_LANEID ;  /* 0x0000000000087919 */ /* 0x020ea20000000000 */
[----:B-1----:R-:W-:-:S03]  /*3b90*/  @P1 FADD R3, R3, R2 ;  /* 0x0000000203031221 */ /* 0x002fc60000000000 */
[----:B------:R-:W1:Y:S01]  /*3ba0*/  S2R R2, SR_TID.X ;  /* 0x0000000000027919 */ /* 0x000e620000002100 */
[----:B--2---:R-:W-:-:S03]  /*3bb0*/  ISETP.NE.AND P2, PT, R8, RZ, PT ;  /* 0x000000ff0800720c */ /* 0x004fc60003f45270 */
        /* <DEDUP_REMOVED lines=8> */
[----:B-1----:R-:W-:-:S04]  /*3c40*/  ISETP.NE.AND P1, PT, R2, RZ, PT ;  /* 0x000000ff0200720c */ /* 0x002fc80003f25270 */
[----:B------:R1:W-:Y:S04]  /*3c50*/  @!P2 STS [0x854], R7 ;  /* 0x00085407ff00a388 */ /* 0x0003e80000000800 */
[----:B------:R-:W-:Y:S06]  /*3c60*/  BAR.SYNC.DEFER_BLOCKING 0x0 ;  /* 0x0000000000007b1d */ /* 0x000fec0000010000 */
[----:B------:R-:W-:Y:S05]  /*3c70*/  @P1 BRA `(.L_x_7485) ;  /* 0x0000001000001947 */ /* 0x000fea0003800000 */
[----:B-1----:R1:W-:Y:S02]  /*3c80*/  RED.E.ADD.F32.FTZ.RN.STRONG.GPU [R96.64], R7 ;  /* 0x000000076000798e */ /* 0x0023e4000c10e784 */
.L_x_7485:
[----:B-1----:R-:W-:Y:S05]  /*3c90*/  BSYNC B0 ;  /* 0x0000000000007941 */ /* 0x002fea0003800000 */
.L_x_7484:
[----:B------:R-:W-:Y:S01]  /*3ca0*/  BSSY B0, `(.L_x_7486) ;  /* 0x0000018000007945 */ /* 0x000fe20003800000 */
[----:B------:R-:W-:Y:S05]  /*3cb0*/  @!P0 BRA `(.L_x_7487) ;  /* 0x0000015000008947 */ /* 0x000fea0003800000 */
[----:B------:R-:W-:Y:S06]  /*3cc0*/  BAR.SYNC.DEFER_BLOCKING 0x0 ;  /* 0x0000000000007b1d */ /* 0x000fec0000010000 */
[----:B------:R-:W1:Y:S04]  /*3cd0*/  SHFL.DOWN P0, R3, R0, 0x1, 0x1f ;  /* 0x08201f0000037f89 */ /* 0x000e680000000000 */
[----:B------:R-:W2:Y:S04]  /*3ce0*/  S2R R6, SR_LANEID ;  /* 0x0000000000067919 */ /* 0x000ea80000000000 */
[----:B------:R-:W0:Y:S01]  /*3cf0*/  S2R R15, SR_TID.X ;  /* 0x00000000000f7919 */ /* 0x000e220000002100 */
        /* <DEDUP_REMOVED lines=8> */
[----:B-----5:R-:W1:Y:S02]  /*3d80*/  SHFL.DOWN P0, R7, R4, 0x10, 0x1f ;  /* 0x0a001f0004077f89 */ /* 0x020e640000000000 */
        /* <DEDUP_REMOVED lines=8> */
.L_x_7487:
[----:B------:R-:W1:Y:S02]  /*3e10*/  S2R R15, SR_TID.X ;  /* 0x00000000000f7919 */ /* 0x000e640000002100 */
.L_x_7488:
[----:B0-----:R-:W-:Y:S05]  /*3e20*/  BSYNC B0 ;  /* 0x0000000000007941 */ /* 0x001fea0003800000 */
.L_x_7486:
        /* <DEDUP_REMOVED lines=10> */
.L_x_7489:
[----:B0-----:R-:W0:Y:S01]  /*3ed0*/  LDS R17, [R15.X4+0x1b08] ;  /* 0x001b08000f117984 */ /* 0x001e220000004800 */
[----:B------:R-:W-:Y:S01]  /*3ee0*/  SHF.R.S32.HI R0, RZ, 0x1f, R15 ;  /* 0x0000001fff007819 */ /* 0x000fe2000001140f */
[----:B------:R-:W-:Y:S01]  /*3ef0*/  YIELD ;  /* 0x0000000000007946 */ /* 0x000fe20003800000 */
[----:B------:R-:W-:Y:S01]  /*3f00*/  MOV R6, R2 ;  /* 0x0000000200067202 */ /* 0x000fe20000000f00 */
[----:B------:R1:W2:Y:S01]  /*3f10*/  LDS R19, [R15.X4+0x1f08] ;  /* 0x001f08000f137984 */ /* 0x0002a20000004800 */
[----:B-----5:R-:W-:Y:S01]  /*3f20*/  MOV R7, R23 ;  /* 0x0000001700077202 */ /* 0x020fe20000000f00 */
        /* <DEDUP_REMOVED lines=20> */
.L_x_7490:
        /* <DEDUP_REMOVED lines=9> */
.L_x_9125:


//--------------------- .text._Z25selective_scan_bwd_kernelI32Selective_Scan_bwd_kernel_traitsILi32ELi8ELb1ELb0ELb1ELb1ELb0EffEEv12SSMParamsBwd --------------------------
	.section	.text._Z25selective_scan_bwd_kernelI32Selective_Scan_bwd_kernel_traitsILi32ELi8ELb1ELb0ELb1ELb1ELb0EffEEv12SSMParamsBwd,"ax",@progbits
	.sectioninfo	@"SHI_REGISTERS=156"
	.align	128
        .global         _Z25selective_scan_bwd_kernelI32Selective_Scan_bwd_kernel_traitsILi32ELi8ELb1ELb0ELb1ELb1ELb0EffEEv12SSMParamsBwd
        .type           _Z25selective_scan_bwd_kernelI32Selective_Scan_bwd_kernel_traitsILi32ELi8ELb1ELb0ELb1ELb1ELb0EffEEv12SSMParamsBwd,@function
        .size           _Z25selective_scan_bwd_kernelI32Selective_Scan_bwd_kernel_traitsILi32ELi8ELb1ELb0ELb1ELb1ELb0EffEEv12SSMParamsBwd,(.L_x_9126 - _Z25selective_scan_bwd_kernelI32Selective_Scan_bwd_kernel_traitsILi32ELi8ELb1ELb0ELb1ELb1ELb0EffEEv12SSMParamsBwd)
        .other          _Z25selective_scan_bwd_kernelI32Selective_Scan_bwd_kernel_traitsILi32ELi8ELb1ELb0ELb1ELb1ELb0EffEEv12SSMParamsBwd,@"STO_CUDA_ENTRY STV_DEFAULT"
_Z25selective_scan_bwd_kernelI32Selective_Scan_bwd_kernel_traitsILi32ELi8ELb1ELb0ELb1ELb1ELb0EffEEv12SSMParamsBwd:
.text._Z25selective_scan_bwd_kernelI32Selective_Scan_bwd_kernel_traitsILi32ELi8ELb1ELb0ELb1ELb1ELb0EffEEv12SSMParamsBwd:
        /* <DEDUP_REMOVED lines=26> */
[----:B------:R-:W-:Y:S01]  /*01a0*/  HFMA2.MMA R89, -RZ, RZ, 0, 0 ;  /* 0x00000000ff597435 */ /* 0x000fe200000001ff */
[----:B0-----:R-:W-:Y:S01]  /*01b0*/  IABS R2, R91 ;  /* 0x0000005b00027213 */ /* 0x001fe20000000000 */
[C---:B------:R-:W-:Y:S01]  /*01c0*/  IMAD R11, R101.reuse, c[0x0][0x278], RZ ;  /* 0x00009e00650b7a24 */ /* 0x040fe200078e02ff */
[----:B-1----:R-:W-:Y:S01]  /*01d0*/  HFMA2.MMA R6, -RZ, RZ, 0, 0 ;  /* 0x00000000ff067435 */ /* 0x002fe200000001ff */
[C---:B------:R-:W-:Y:S01]  /*01e0*/  IMAD R9, R101.reuse, c[0x0][0x1e0], RZ ;  /* 0x0000780065097a24 */ /* 0x040fe200078e02ff */
[----:B------:R-:W-:Y:S01]  /*01f0*/  MOV R87, RZ ;  /* 0x000000ff00577202 */ /* 0x000fe20000000f00 */
[----:B--2---:R-:W-:-:S02]  /*0200*/  IMAD R5, R101, c[0x0][0x1d0], RZ ;  /* 0x0000740065057a24 */ /* 0x004fc400078e02ff */
[C---:B------:R-:W-:Y:S01]  /*0210*/  IMAD R11, R80.reuse, c[0x0][0x27c], R11 ;  /* 0x00009f00500b7a24 */ /* 0x040fe200078e020b */
[----:B---3--:R-:W-:Y:S01]  /*0220*/  IADD3 R8, RZ, -R7, RZ ;  /* 0x80000007ff087210 */ /* 0x008fe20007ffe0ff */
[----:B------:R-:W-:Y:S02]  /*0230*/  IMAD R9, R80, c[0x0][0x1e4], R9 ;  /* 0x0000790050097a24 */ /* 0x000fe400078e0209 */
[C---:B------:R-:W-:Y:S02]  /*0240*/  IMAD R10, R91.reuse, c[0x0][0x1ec], R10 ;  /* 0x00007b005b0a7a24 */ /* 0x040fe400078e020a */
[----:B------:R-:W-:Y:S01]  /*0250*/  IMAD R3, R8, R13, RZ ;  /* 0x0000000d08037224 */ /* 0x000fe200078e02ff */
[----:B------:R-:W-:Y:S01]  /*0260*/  MOV R8, c[0x0][0x174] ;  /* 0x00005d0000087a02 */ /* 0x000fe20000000f00 */
[----:B------:R-:W-:Y:S02]  /*0270*/  IMAD R12, R91, c[0x0][0x284], R12 ;  /* 0x0000a1005b0c7a24 */ /* 0x000fe400078e020c */
[----:B------:R-:W-:Y:S01]  /*0280*/  IMAD.HI.U32 R7, R7, R3, R6 ;  /* 0x0000000307077227 */ /* 0x000fe200078e0006 */
[----:B------:R-:W-:-:S02]  /*0290*/  LOP3.LUT R6, R91, c[0x0][0x178], RZ, 0x3c, !PT ;  /* 0x00005e005b067a12 */ /* 0x000fc400078e3cff */
        /* <DEDUP_REMOVED lines=55> */
[----:B------:R-:W-:Y:S01]  /*0610*/  LEA.HI.X R75, R75, c[0x0][0x30c], R4, 0x2, P4 ;  /* 0x0000c3004b4b7a11 */ /* 0x000fe200020f1404 */
[----:B------:R-:W-:Y:S01]  /*0620*/  HFMA2.MMA R4, -RZ, RZ, 0, 0 ;  /* 0x00000000ff047435 */ /* 0x000fe200000001ff */
[----:B------:R-:W-:Y:S01]  /*0630*/  IADD3 R2, R9, R3, RZ ;  /* 0x0000000309027210 */ /* 0x000fe20007ffe0ff */
[----:B------:R-:W-:Y:S01]  /*0640*/  @P0 IMAD R0, R0, c[0x0][0x16c], RZ ;  /* 0x00005b0000000a24 */ /* 0x000fe200078e02ff */
[----:B------:R-:W-:Y:S02]  /*0650*/  @P0 MOV R31, 0x8 ;  /* 0x00000008001f0802 */ /* 0x000fe40000000f00 */
[----:B------:R-:W-:Y:S02]  /*0660*/  IADD3.X R2, R13, R2, RZ, P5, !PT ;  /* 0x000000020d027210 */ /* 0x000fe40002ffe4ff */
[----:B------:R-:W-:Y:S01]  /*0670*/  LEA R74, P6, R11, c[0x0][0x230], 0x2 ;  /* 0x00008c000b4a7a11 */ /* 0x000fe200078c10ff */
[----:B------:R-:W-:Y:S01]  /*0680*/  @P0 IMAD.WIDE R30, R0, R31, c[0x0][0x260] ;  /* 0x00009800001e0625 */ /* 0x000fe200078e021f */
[C---:B------:R-:W-:Y:S01]  /*0690*/  @P1 LEA R28, P4, R91.reuse, c[0x0][0x328], 0x2 ;  /* 0x0000ca005b1c1a11 */ /* 0x040fe200078810ff */
[----:B------:R-:W-:Y:S01]  /*06a0*/  @!P0 CS2R R30, SRZ ;  /* 0x00000000001e8805 */ /* 0x000fe2000001ff00 */
[----:B------:R-:W-:-:S02]  /*06b0*/  @P2 LEA R4, P5, R91, c[0x0][0x348], 0x2 ;  /* 0x0000d2005b042a11 */ /* 0x000fc400078a10ff */
[----:B------:R-:W-:Y:S02]  /*06c0*/  MOV R3, RZ ;  /* 0x000000ff00037202 */ /* 0x000fe40000000f00 */
[----:B------:R-:W-:Y:S02]  /*06d0*/  LEA.HI.X R73, R11, c[0x0][0x234], R2, 0x2, P6 ;  /* 0x00008d000b497a11 */ /* 0x000fe400030f1402 */
[C-C-:B------:R-:W-:Y:S02]  /*06e0*/  @P1 LEA.HI.X R29, R91.reuse, c[0x0][0x32c], R86.reuse, 0x2, P4 ;  /* 0x0000cb005b1d1a11 */ /* 0x140fe400020f1456 */
[----:B------:R-:W-:Y:S02]  /*06f0*/  @P2 LEA.HI.X R3, R91, c[0x0][0x34c], R86, 0x2, P5 ;  /* 0x0000d3005b032a11 */ /* 0x000fe400028f1456 */
[----:B------:R-:W-:Y:S01]  /*0700*/  MOV R2, R4 ;  /* 0x0000000400027202 */ /* 0x000fe20000000f00 */
[----:B------:R-:W-:Y:S05]  /*0710*/  @!P3 BRA `(.L_x_7491) ;  /* 0x00003e600000b947 */ /* 0x000fea0003800000 */
[----:B------:R-:W0:Y:S01]  /*0720*/  S2R R76, SR_TID.X ;  /* 0x00000000004c7919 */ /* 0x000e220000002100 */
[C---:B------:R-:W-:Y:S01]  /*0730*/  IMAD R0, R86.reuse, c[0x0][0x180], RZ ;  /* 0x0000600056007a24 */ /* 0x040fe200078e02ff */
[----:B------:R-:W-:Y:S01]  /*0740*/  MOV R72, c[0x0][0x174] ;  /* 0x00005d0000487a02 */ /* 0x000fe20000000f00 */
[----:B------:R-:W-:Y:S01]  /*0750*/  IMAD R4, R86, c[0x0][0x198], RZ ;  /* 0x0000660056047a24 */ /* 0x000fe200078e02ff */
[----:B------:R-:W1:Y:S01]  /*0760*/  S2R R70, SR_LANEID ;  /* 0x0000000000467919 */ /* 0x000e620000000000 */
[C---:B------:R-:W-:Y:S01]  /*0770*/  IMAD.WIDE.U32 R32, R91.reuse, c[0x0][0x180], RZ ;  /* 0x000060005b207a25 */ /* 0x040fe200078e00ff */
[----:B------:R-:W-:Y:S01]  /*0780*/  MOV R87, RZ ;  /* 0x000000ff00577202 */ /* 0x000fe20000000f00 */
[----:B------:R-:W-:Y:S01]  /*0790*/  UMOV UR4, URZ ;  /* 0x0000003f00047c82 */ /* 0x000fe20008000000 */
[----:B------:R-:W-:Y:S01]  /*07a0*/  MOV R89, RZ ;  /* 0x000000ff00597202 */ /* 0x000fe20000000f00 */
[----:B------:R-:W-:-:S04]  /*07b0*/  IMAD.WIDE.U32 R34, R91, c[0x0][0x198], RZ ;  /* 0x000066005b227a25 */ /* 0x000fc800078e00ff */
[C---:B------:R-:W-:Y:S02]  /*07c0*/  IMAD R71, R91.reuse, c[0x0][0x184], R0 ;  /* 0x000061005b477a24 */ /* 0x040fe400078e0200 */
[----:B------:R-:W-:-:S03]  /*07d0*/  IMAD R69, R91, c[0x0][0x19c], R4 ;  /* 0x000067005b457a24 */ /* 0x000fc600078e0204 */
[----:B------:R-:W-:Y:S02]  /*07e0*/  IADD3 R71, R33, R71, RZ ;  /* 0x0000004721477210 */ /* 0x000fe40007ffe0ff */
[----:B------:R-:W-:Y:S02]  /*07f0*/  IADD3 R69, R35, R69, RZ ;  /* 0x0000004523457210 */ /* 0x000fe40007ffe0ff */
[C---:B0-----:R-:W-:Y:S02]  /*0800*/  SHF.L.U32 R68, R76.reuse, 0x3, RZ ;  /* 0x000000034c447819 */ /* 0x041fe400000006ff */
[C---:B------:R-:W-:Y:S02]  /*0810*/  IADD3 R67, R76.reuse, 0x20, RZ ;  /* 0x000000204c437810 */ /* 0x040fe40007ffe0ff */
[C---:B------:R-:W-:Y:S02]  /*0820*/  IADD3 R5, R76.reuse, 0x40, RZ ;  /* 0x000000404c057810 */ /* 0x040fe40007ffe0ff */
[----:B------:R-:W-:-:S02]  /*0830*/  IADD3 R65, R76, 0x60, RZ ;  /* 0x000000604c417810 */ /* 0x000fc40007ffe0ff */
[C---:B------:R-:W-:Y:S02]  /*0840*/  IADD3 R7, R76.reuse, 0x80, RZ ;  /* 0x000000804c077810 */ /* 0x040fe40007ffe0ff */
[C---:B------:R-:W-:Y:S02]  /*0850*/  IADD3 R63, R76.reuse, 0xa0, RZ ;  /* 0x000000a04c3f7810 */ /* 0x040fe40007ffe0ff */
[C---:B------:R-:W-:Y:S02]  /*0860*/  IADD3 R9, R76.reuse, 0xc0, RZ ;  /* 0x000000c04c097810 */ /* 0x040fe40007ffe0ff */
[C---:B------:R-:W-:Y:S02]  /*0870*/  IADD3 R61, R76.reuse, 0xe0, RZ ;  /* 0x000000e04c3d7810 */ /* 0x040fe40007ffe0ff */
[----:B------:R-:W-:Y:S02]  /*0880*/  LOP3.LUT R90, R76, 0x1f, RZ, 0xc0, !PT ;  /* 0x0000001f4c5a7812 */ /* 0x000fe400078ec0ff */
[----:B------:R-:W-:-:S02]  /*0890*/  LEA.HI.SX32 R68, R68, R68, 0x1b ;  /* 0x0000004444447211 */ /* 0x000fc400078fdaff */
[-C--:B------:R-:W-:Y:S02]  /*08a0*/  LEA.HI.SX32 R67, R67, R76.reuse, 0x1b ;  /* 0x0000004c43437211 */ /* 0x080fe400078fdaff */
[-C--:B------:R-:W-:Y:S02]  /*08b0*/  LEA.HI.SX32 R66, R5, R76.reuse, 0x1b ;  /* 0x0000004c05427211 */ /* 0x080fe400078fdaff */
[-C--:B------:R-:W-:Y:S02]  /*08c0*/  LEA.HI.SX32 R65, R65, R76.reuse, 0x1b ;  /* 0x0000004c41417211 */ /* 0x080fe400078fdaff */
[-C--:B------:R-:W-:Y:S02]  /*08d0*/  LEA.HI.SX32 R64, R7, R76.reuse, 0x1b ;  /* 0x0000004c07407211 */ /* 0x080fe400078fdaff */
[-C--:B------:R-:W-:Y:S02]  /*08e0*/  LEA.HI.SX32 R63, R63, R76.reuse, 0x1b ;  /* 0x0000004c3f3f7211 */ /* 0x080fe400078fdaff */
[----:B------:R-:W-:-:S02]  /*08f0*/  LEA.HI.SX32 R62, R9, R76, 0x1b ;  /* 0x0000004c093e7211 */ /* 0x000fc400078fdaff */
[----:B-1----:R-:W-:Y:S02]  /*0900*/  LEA.HI.SX32 R61, R61, R76, 0x1b ;  /* 0x0000004c3d3d7211 */ /* 0x002fe400078fdaff */
.L_x_7530:
[----:B------:R-:W-:Y:S01]  /*0910*/  SHF.L.U32 R0, R76, 0x1, RZ ;  /* 0x000000014c007819 */ /* 0x000fe200000006ff */
[----:B------:R-:W-:Y:S03]  /*0920*/  BAR.SYNC.DEFER_BLOCKING 0x0 ;  /* 0x0000000000007b1d */ /* 0x000fe60000010000 */
[----:B------:R-:W-:-:S04]  /*0930*/  LOP3.LUT R5, R0, 0xffffffc0, RZ, 0xc0, !PT ;  /* 0xffffffc000057812 */ /* 0x000fc800078ec0ff */
[----:B------:R-:W-:-:S04]  /*0940*/  LOP3.LUT R5, R5, 0x1f, R76, 0xf8, !PT ;  /* 0x0000001f05057812 */ /* 0x000fc800078ef84c */
[----:B------:R-:W-:Y:S02]  /*0950*/  SHF.R.S32.HI R0, RZ, 0x1f, R5 ;  /* 0x0000001fff007819 */ /* 0x000fe40000011405 */
[C---:B------:R-:W-:Y:S02]  /*0960*/  SHF.L.U32 R60, R5.reuse, 0x4, RZ ;  /* 0x00000004053c7819 */ /* 0x040fe400000006ff */
[----:B------:R-:W-:Y:S02]  /*0970*/  SHF.L.U64.HI R0, R5, 0x4, R0 ;  /* 0x0000000405007819 */ /* 0x000fe40000010200 */
[----:B0-----:R-:W-:-:S04]  /*0980*/  IADD3 R20, P0, R85, R60, RZ ;  /* 0x0000003c55147210 */ /* 0x001fc80007f1e0ff */
[----:B------:R-:W-:-:S05]  /*0990*/  IADD3.X R21, R83, R0, RZ, P0, !PT ;  /* 0x0000000053157210 */ /* 0x000fca00007fe4ff */
[----:B------:R-:W2:Y:S04]  /*09a0*/  LDG.E.128 R4, [R20.64] ;  /* 0x0000000614047981 */ /* 0x000ea8000c1e1d00 */
[----:B------:R-:W3:Y:S01]  /*09b0*/  LDG.E.128 R8, [R20.64+0x200] ;  /* 0x0002000614087981 */ /* 0x000ee2000c1e1d00 */
[----:B------:R-:W-:Y:S02]  /*09c0*/  SHF.L.U32 R88, R70, 0x5, RZ ;  /* 0x0000000546587819 */ /* 0x000fe400000006ff */
        /* <DEDUP_REMOVED lines=18> */
[----:B------:R-:W2:Y:S04]  /*0af0*/  LDG.E.128 R20, [R46.64] ;  /* 0x000000062e147981 */ /* 0x000ea8000c1e1d00 */
[----:B------:R-:W3:Y:S01]  /*0b00*/  LDG.E.128 R24, [R46.64+0x200] ;  /* 0x000200062e187981 */ /* 0x000ee2000c1e1d00 */
[----:B------:R-:W-:Y:S01]  /*0b10*/  MOV R44, c[0x0][0x16c] ;  /* 0x00005b00002c7a02 */ /* 0x000fe20000000f00 */
[----:B------:R-:W-:Y:S01]  /*0b20*/  BSSY B0, `(.L_x_7492) ;  /* 0x0000034000007945 */ /* 0x000fe20003800000 */
[----:B0----5:R-:W-:-:S02]  /*0b30*/  FADD.FTZ R111, R4, R82 ;  /* 0x00000052046f7221 */ /* 0x021fc40000010000 */
[----:B------:R-:W-:Y:S01]  /*0b40*/  ISETP.GE.AND P5, PT, R44, 0x1, PT ;  /* 0x000000012c00780c */ /* 0x000fe20003fa6270 */
[--C-:B------:R-:W-:Y:S02]  /*0b50*/  FADD.FTZ R110, R5, R82.reuse ;  /* 0x00000052056e7221 */ /* 0x100fe40000010000 */
        /* <DEDUP_REMOVED lines=11> */
[----:B--2---:R0:W-:Y:S04]  /*0c10*/  STS.128 [R70.X16], R20 ;  /* 0x0000001446007388 */ /* 0x0041e8000000cc00 */
[----:B---3--:R0:W-:Y:S01]  /*0c20*/  STS.128 [R70.X16+0x200], R24 ;  /* 0x0002001846007388 */ /* 0x0081e2000000cc00 */
        /* <DEDUP_REMOVED lines=35> */
.L_x_7493:
[----:B------:R-:W-:Y:S05]  /*0e60*/  BSYNC B0 ;  /* 0x0000000000007941 */ /* 0x000fea0003800000 */
.L_x_7492:
        /* <DEDUP_REMOVED lines=36> */
.L_x_7495:
[----:B------:R-:W-:Y:S05]  /*10b0*/  BSYNC B0 ;  /* 0x0000000000007941 */ /* 0x000fea0003800000 */
.L_x_7494:
        /* <DEDUP_REMOVED lines=38> */
.L_x_7497:
[----:B------:R-:W-:Y:S05]  /*1320*/  BSYNC B0 ;  /* 0x0000000000007941 */ /* 0x000fea0003800000 */
.L_x_7496:
        /* <DEDUP_REMOVED lines=33> */
.L_x_7499:
[----:B------:R-:W-:Y:S05]  /*1540*/  BSYNC B0 ;  /* 0x0000000000007941 */ /* 0x000fea0003800000 */
.L_x_7498:
        /* <DEDUP_REMOVED lines=33> */
.L_x_7501:
[----:B------:R-:W-:Y:S05]  /*1760*/  BSYNC B0 ;  /* 0x0000000000007941 */ /* 0x000fea0003800000 */
.L_x_7500:
        /* <DEDUP_REMOVED lines=33> */
.L_x_7503:
[----:B------:R-:W-:Y:S05]  /*1980*/  BSYNC B0 ;  /* 0x0000000000007941 */ /* 0x000fea0003800000 */
.L_x_7502:
        /* <DEDUP_REMOVED lines=33> */
.L_x_7505:
[----:B------:R-:W-:Y:S05]  /*1ba0*/  BSYNC B0 ;  /* 0x0000000000007941 */ /* 0x000fea0003800000 */
.L_x_7504:
        /* <DEDUP_REMOVED lines=33> */
.L_x_7507:
[----:B------:R-:W-:Y:S05]  /*1dc0*/  BSYNC B0 ;  /* 0x0000000000007941 */ /* 0x000fea0003800000 */
.L_x_7506:
        /* <DEDUP_REMOVED lines=19> */
[----:B------:R-:W-:Y:S01]  /*1f00*/  IMAD R7, R101, c[0x0][0x2b8], RZ ;  /* 0x0000ae0065077a24 */ /* 0x000fe200078e02ff */
[----:B------:R-:W-:Y:S01]  /*1f10*/  MOV R48, c[0x0][0x174] ;  /* 0x00005d0000307a02 */ /* 0x000fe20000000f00 */
[----:B------:R-:W-:Y:S01]  /*1f20*/  IMAD R47, R100, c[0x0][0x2c0], RZ ;  /* 0x0000b000642f7a24 */ /* 0x000fe200078e02ff */
[----:B------:R-:W-:Y:S01]  /*1f30*/  HFMA2.MMA R121, -RZ, RZ, 0, 0 ;  /* 0x00000000ff797435 */ /* 0x000fe200000001ff */
[----:B------:R-:W-:Y:S01]  /*1f40*/  IMAD R7, R80, c[0x0][0x2bc], R7 ;  /* 0x0000af0050077a24 */ /* 0x000fe200078e0207 */
[----:B------:R-:W-:Y:S01]  /*1f50*/  CS2R R118, SRZ ;  /* 0x0000000000767805 */ /* 0x000fe2000001ff00 */
[----:B------:R-:W-:-:S02]  /*1f60*/  IMAD R47, R78, c[0x0][0x2c4], R47 ;  /* 0x0000b1004e2f7a24 */ /* 0x000fc400078e022f */
[----:B------:R-:W-:-:S05]  /*1f70*/  IMAD.WIDE.U32 R44, R80, c[0x0][0x2b8], R44 ;  /* 0x0000ae00502c7a25 */ /* 0x000fca00078e002c */
[----:B------:R-:W-:Y:S02]  /*1f80*/  IADD3 R45, R45, R7, RZ ;  /* 0x000000072d2d7210 */ /* 0x000fe40007ffe0ff */
[----:B------:R-:W-:-:S03]  /*1f90*/  IADD3 R7, R72, -0x1, RZ ;  /* 0xffffffff48077810 */ /* 0x000fc60007ffe0ff */
[----:B------:R-:W-:-:S05]  /*1fa0*/  IMAD.WIDE.U32 R108, R78, c[0x0][0x2c0], R44 ;  /* 0x0000b0004e6c7a25 */ /* 0x000fca00078e002c */
[----:B------:R-:W-:Y:S02]  /*1fb0*/  IADD3 R46, R109, R47, RZ ;  /* 0x0000002f6d2e7210 */ /* 0x000fe40007ffe0ff */
[C---:B------:R-:W-:Y:S02]  /*1fc0*/  LEA R44, P0, R108.reuse, c[0x0][0x320], 0x2 ;  /* 0x0000c8006c2c7a11 */ /* 0x040fe400078010ff */
[----:B------:R-:W-:Y:S02]  /*1fd0*/  SHF.L.U32 R47, R7, 0x8, RZ ;  /* 0x00000008072f7819 */ /* 0x000fe400000006ff */
[----:B------:R-:W-:Y:S02]  /*1fe0*/  LEA.HI.X R45, R108, c[0x0][0x324], R46, 0x2, P0 ;  /* 0x0000c9006c2d7a11 */ /* 0x000fe400000f142e */
[----:B------:R-:W-:Y:S02]  /*1ff0*/  LEA R7, R48, UR4, 0x8 ;  /* 0x0000000430077c11 */ /* 0x000fe4000f8e40ff */
[----:B------:R-:W-:-:S03]  /*2000*/  IADD3 R108, P0, R47, R108, RZ ;  /* 0x0000006c2f6c7210 */ /* 0x000fc60007f1e0ff */
[----:B------:R-:W-:Y:S01]  /*2010*/  IMAD.WIDE R44, R7, 0x4, R44 ;  /* 0x00000004072c7825 */ /* 0x000fe200078e022c */
[----:B------:R-:W-:Y:S02]  /*2020*/  LEA.HI.X.SX32 R109, R47, R46, 0x1, P0 ;  /* 0x0000002e2f6d7211 */ /* 0x000fe400000f0eff */
[----:B------:R-:W-:Y:S02]  /*2030*/  MOV R7, RZ ;  /* 0x000000ff00077202 */ /* 0x000fe40000000f00 */
        /* <DEDUP_REMOVED lines=14> */
.L_x_7529:
[----:B------:R-:W-:Y:S02]  /*2120*/  SHF.R.S32.HI R126, RZ, 0x1f, R119 ;  /* 0x0000001fff7e7819 */ /* 0x000fe40000011477 */
[----:B------:R-:W-:Y:S02]  /*2130*/  MOV R44, R32 ;  /* 0x00000020002c7202 */ /* 0x000fe40000000f00 */
[----:B------:R-:W-:Y:S01]  /*2140*/  MOV R45, R71 ;  /* 0x00000047002d7202 */ /* 0x000fe20000000f00 */
[----:B------:R-:W-:-:S02]  /*2150*/  IMAD R48, R126, c[0x0][0x188], RZ ;  /* 0x000062007e307a24 */ /* 0x000fc400078e02ff */
[----:B------:R-:W-:Y:S02]  /*2160*/  IMAD R50, R126, c[0x0][0x1c0], RZ ;  /* 0x000070007e327a24 */ /* 0x000fe400078e02ff */
[----:B------:R-:W-:-:S04]  /*2170*/  IMAD.WIDE.U32 R46, R119, c[0x0][0x188], R44 ;  /* 0x00006200772e7a25 */ /* 0x000fc800078e002c */
[C---:B------:R-:W-:Y:S01]  /*2180*/  IMAD R49, R119.reuse, c[0x0][0x18c], R48 ;  /* 0x0000630077317a24 */ /* 0x040fe200078e0230 */
[----:B------:R-:W-:Y:S01]  /*2190*/  LEA R48, P0, R46, c[0x0][0x220], 0x2 ;  /* 0x000088002e307a11 */ /* 0x000fe200078010ff */
[----:B------:R-:W-:-:S03]  /*21a0*/  IMAD.WIDE.U32 R44, R119, c[0x0][0x1c0], RZ ;  /* 0x00007000772c7a25 */ /* 0x000fc600078e00ff */
[----:B------:R-:W-:Y:S01]  /*21b0*/  IADD3 R49, R47, R49, RZ ;  /* 0x000000312f317210 */ /* 0x000fe20007ffe0ff */
[----:B------:R-:W-:Y:S01]  /*21c0*/  IMAD R51, R119, c[0x0][0x1c4], R50 ;  /* 0x0000710077337a24 */ /* 0x000fe200078e0232 */
[----:B------:R-:W-:Y:S02]  /*21d0*/  LEA R47, P1, R44, R74, 0x2 ;  /* 0x0000004a2c2f7211 */ /* 0x000fe400078210ff */
[----:B------:R-:W-:Y:S02]  /*21e0*/  LEA.HI.X R49, R46, c[0x0][0x224], R49, 0x2, P0 ;  /* 0x000089002e317a11 */ /* 0x000fe400000f1431 */
[----:B------:R-:W-:Y:S02]  /*21f0*/  IADD3 R45, R45, R51, RZ ;  /* 0x000000332d2d7210 */ /* 0x000fe40007ffe0ff */
[----:B------:R-:W-:Y:S01]  /*2200*/  IADD3 R46, P0, R47, R60, RZ ;  /* 0x0000003c2f2e7210 */ /* 0x000fe20007f1e0ff */
[----:B0-2---:R0:W2:Y:S01]  /*2210*/  LDG.E R120, [R48.64] ;  /* 0x0000000630787981 */ /* 0x0050a2000c1e1900 */
[----:B------:R-:W-:-:S04]  /*2220*/  LEA.HI.X R45, R44, R73, R45, 0x2, P1 ;  /* 0x000000492c2d7211 */ /* 0x000fc800008f142d */
[----:B------:R-:W-:-:S05]  /*2230*/  IADD3.X R47, R45, R0, RZ, P0, !PT ;  /* 0x000000002d2f7210 */ /* 0x000fca00007fe4ff */
[----:B-1-3--:R1:W3:Y:S04]  /*2240*/  LDG.E.128 R52, [R46.64] ;  /* 0x000000062e347981 */ /* 0x00a2e8000c1e1d00 */
[----:B------:R1:W4:Y:S01]  /*2250*/  LDG.E.128 R56, [R46.64+0x200] ;  /* 0x000200062e387981 */ /* 0x000322000c1e1d00 */
[----:B------:R-:W-:Y:S01]  /*2260*/  IADD3 R131, R72, -0x1, RZ ;  /* 0xffffffff48837810 */ /* 0x000fe20007ffe0ff */
[----:B------:R-:W-:Y:S01]  /*2270*/  IMAD R50, R126, c[0x0][0x1a0], RZ ;  /* 0x000068007e327a24 */ /* 0x000fe200078e02ff */
[----:B------:R-:W-:Y:S02]  /*2280*/  ISETP.GT.AND P0, PT, R72, 0x1, PT ;  /* 0x000000014800780c */ /* 0x000fe40003f04270 */
[----:B------:R-:W-:Y:S01]  /*2290*/  ISETP.NE.AND P1, PT, R76, RZ, PT ;  /* 0x000000ff4c00720c */ /* 0x000fe20003f25270 */
[----:B0-----:R-:W-:Y:S01]  /*22a0*/  IMAD R49, R119, c[0x0][0x1a4], R50 ;  /* 0x0000690077317a24 */ /* 0x001fe200078e0232 */
[----:B------:R-:W-:-:S02]  /*22b0*/  MOV R44, R34 ;  /* 0x00000022002c7202 */ /* 0x000fc40000000f00 */
[----:B------:R-:W-:Y:S02]  /*22c0*/  MOV R45, R69 ;  /* 0x00000045002d7202 */ /* 0x000fe40000000f00 */
[----:B------:R-:W-:Y:S02]  /*22d0*/  LEA.HI R48, R131, R131, RZ, 0x1 ;  /* 0x0000008383307211 */ /* 0x000fe400078f08ff */
[----:B------:R-:W-:Y:S01]  /*22e0*/  ISETP.EQ.AND P0, PT, R90, RZ, P0 ;  /* 0x000000ff5a00720c */ /* 0x000fe20000702270 */
[----:B------:R-:W-:Y:S01]  /*22f0*/  IMAD.WIDE.U32 R44, R119, c[0x0][0x1a0], R44 ;  /* 0x00006800772c7a25 */ /* 0x000fe200078e002c */
[----:B------:R-:W-:-:S04]  /*2300*/  LOP3.LUT R48, R48, 0xfffffe, RZ, 0xc0, !PT ;  /* 0x00fffffe30307812 */ /* 0x000fc800078ec0ff */
[----:B------:R-:W-:Y:S02]  /*2310*/  IADD3 R48, R131, -R48, RZ ;  /* 0x8000003083307210 */ /* 0x000fe40007ffe0ff */
[----:B------:R-:W-:Y:S02]  /*2320*/  LEA R122, P2, R44, c[0x0][0x228], 0x2 ;  /* 0x00008a002c7a7a11 */ /* 0x000fe400078410ff */
[----:B-1----:R-:W-:Y:S02]  /*2330*/  IADD3 R47, R45, R49, RZ ;  /* 0x000000312d2f7210 */ /* 0x002fe40007ffe0ff */
[----:B------:R-:W-:Y:S02]  /*2340*/  IADD3 R45, R76, 0x200, RZ ;  /* 0x000002004c2d7810 */ /* 0x000fe40007ffe0ff */
[----:B------:R-:W-:Y:S02]  /*2350*/  @!P1 LEA R45, R48, R119, 0x8 ;  /* 0x00000077302d9211 */ /* 0x000fe400078e40ff */
[----:B------:R-:W-:-:S02]  /*2360*/  LEA.HI.X R123, R44, c[0x0][0x22c], R47, 0x2, P2 ;  /* 0x00008b002c7b7a11 */ /* 0x000fc400010f142f */
[----:B------:R-:W-:Y:S02]  /*2370*/  @P0 IADD3 R44, R72, -0x2, RZ ;  /* 0xfffffffe482c0810 */ /* 0x000fe40007ffe0ff */
[----:B------:R-:W-:Y:S01]  /*2380*/  SHF.L.U32 R128, R45, 0x2, RZ ;  /* 0x000000022d807819 */ /* 0x000fe200000006ff */
[----:B------:R0:W5:Y:S02]  /*2390*/  LDG.E R122, [R122.64] ;  /* 0x000000067a7a7981 */ /* 0x000164000c1e1900 */
[----:B------:R-:W-:Y:S01]  /*23a0*/  @P0 IMAD R125, R44, c[0x0][0x16c], R119 ;  /* 0x00005b002c7d0a24 */ /* 0x000fe200078e0277 */
[----:B------:R-:W-:Y:S01]  /*23b0*/  ISETP.NE.AND P2, PT, R76, 0x1f, PT ;  /* 0x0000001f4c00780c */ /* 0x000fe20003f45270 */
[----:B------:R-:W-:Y:S02]  /*23c0*/  FMUL.FTZ R137, R13, R114 ;  /* 0x000000720d897220 */ /* 0x000fe40000410000 */
[----:B------:R-:W-:Y:S02]  /*23d0*/  FMUL.FTZ R148, R12, R115 ;  /* 0x000000730c947220 */ /* 0x000fe40000410000 */
[----:B------:R-:W-:Y:S01]  /*23e0*/  FMUL.FTZ R144, R14, R117 ;  /* 0x000000750e907220 */ /* 0x000fe20000410000 */
[----:B------:R-:W-:Y:S01]  /*23f0*/  MOV R135, RZ ;  /* 0x000000ff00877202 */ /* 0x000fe20000000f00 */
[----:B------:R-:W-:-:S04]  /*2400*/  @P0 IMAD.WIDE R124, R125, 0x8, R30 ;  /* 0x000000087d7c0825 */ /* 0x000fc800078e021e */
[----:B------:R-:W-:Y:S01]  /*2410*/  FMUL.FTZ R146, R16, R111 ;  /* 0x0000006f10927220 */ /* 0x000fe20000410000 */
[----:B------:R-:W-:Y:S01]  /*2420*/  BSSY B0, `(.L_x_7509) ;  /* 0x0000031000007945 */ /* 0x000fe20003800000 */
[----:B--2---:R-:W-:-:S04]  /*2430*/  FMUL.FTZ R127, R120, 1.4426950216293334961 ;  /* 0x3fb8aa3b787f7820 */ /* 0x004fc80000410000 */
[----:B------:R-:W-:-:S06]  /*2440*/  FMUL.FTZ R133, R127, R115 ;  /* 0x000000737f857220 */ /* 0x000fcc0000410000 */
[----:B------:R-:W1:Y:S01]  /*2450*/  MUFU.EX2 R133, R133 ;  /* 0x0000008500857308 */ /* 0x000e620000000800 */
[----:B---3--:R2:W-:Y:S04]  /*2460*/  STS.128 [R70.X16], R52 ;  /* 0x0000003446007388 */ /* 0x0085e8000000cc00 */
[----:B----4-:R3:W-:Y:S01]  /*2470*/  STS.128 [R70.X16+0x200], R56 ;  /* 0x0002003846007388 */ /* 0x0107e2000000cc00 */
[----:B------:R-:W-:-:S06]  /*2480*/  NOP ;  /* 0x0000000000007918 */ /* 0x000fcc0000000000 */
[----:B------:R-:W4:Y:S04]  /*2490*/  LDS.128 R44, [R88] ;  /* 0x00000000582c7984 */ /* 0x000f280000000c00 */
[----:B------:R-:W4:Y:S04]  /*24a0*/  LDS.128 R48, [R88+0x10] ;  /* 0x0000100058307984 */ /* 0x000f280000000c00 */
[----:B-1----:R1:W-:Y:S04]  /*24b0*/  STS [R128+0xa88], R133 ;  /* 0x000a888580007388 */ /* 0x0023e80000000800 */
[----:B------:R-:W-:Y:S01]  /*24c0*/  BAR.SYNC.DEFER_BLOCKING 0x0 ;  /* 0x0000000000007b1d */ /* 0x000fe20000010000 */
[----:B--2---:R-:W-:-:S02]  /*24d0*/  FMUL.FTZ R52, R127, R114 ;  /* 0x000000727f347220 */ /* 0x004fc40000410000 */
[----:B------:R-:W-:-:S03]  /*24e0*/  FMUL.FTZ R129, R127, R117 ;  /* 0x000000757f817220 */ /* 0x000fc60000410000 */
[----:B---3--:R-:W2:Y:S01]  /*24f0*/  MUFU.EX2 R56, R52 ;  /* 0x0000003400387308 */ /* 0x008ea20000000800 */
[C---:B------:R-:W-:Y:S02]  /*2500*/  FMUL.FTZ R57, R127.reuse, R116 ;  /* 0x000000747f397220 */ /* 0x040fe40000410000 */
[----:B------:R-:W-:-:S05]  /*2510*/  FMUL.FTZ R59, R127, R111 ;  /* 0x0000006f7f3b7220 */ /* 0x000fca0000410000 */
[----:B------:R-:W3:Y:S01]  /*2520*/  MUFU.EX2 R129, R129 ;  /* 0x0000008100817308 */ /* 0x000ee20000000800 */
[C---:B0-----:R-:W-:Y:S01]  /*2530*/  FMUL.FTZ R123, R127.reuse, R110 ;  /* 0x0000006e7f7b7220 */ /* 0x041fe20000410000 */
[----:B------:R0:W0:Y:S06]  /*2540*/  @P2 LDS R142, [R76.X4+0x128c] ;  /* 0x00128c004c8e2984 */ /* 0x00002c0000004800 */
[----:B------:R-:W1:Y:S01]  /*2550*/  MUFU.EX2 R57, R57 ;  /* 0x0000003900397308 */ /* 0x000e620000000800 */
[C---:B------:R-:W-:Y:S02]  /*2560*/  FMUL.FTZ R138, R127.reuse, R113 ;  /* 0x000000717f8a7220 */ /* 0x040fe40000410000 */
[----:B--2---:R-:W-:Y:S01]  /*2570*/  FFMA.FTZ R52, R56, R148, R137 ;  /* 0x0000009438347223 */ /* 0x004fe20000010089 */
[----:B------:R2:W5:Y:S04]  /*2580*/  @P0 LDG.E R135, [R124.64+0x4] ;  /* 0x000004067c870981 */ /* 0x000568000c1e1900 */
[----:B------:R-:W1:Y:S01]  /*2590*/  MUFU.EX2 R59, R59 ;  /* 0x0000003b003b7308 */ /* 0x000e620000000800 */
[----:B------:R-:W-:-:S02]  /*25a0*/  FMUL.FTZ R139, R127, R112 ;  /* 0x000000707f8b7220 */ /* 0x000fc40000410000 */
[----:B------:R-:W-:-:S05]  /*25b0*/  FMUL.FTZ R54, R15, R116 ;  /* 0x000000740f367220 */ /* 0x000fca0000410000 */
[----:B------:R-:W0:Y:S01]  /*25c0*/  MUFU.EX2 R123, R123 ;  /* 0x0000007b007b7308 */ /* 0x000e220000000800 */
[----:B---3--:R-:W-:-:S07]  /*25d0*/  FFMA.FTZ R52, R129, R52, R144 ;  /* 0x0000003481347223 */ /* 0x008fce0000010090 */
[----:B------:R-:W3:Y:S01]  /*25e0*/  MUFU.EX2 R138, R138 ;  /* 0x0000008a008a7308 */ /* 0x000ee20000000800 */
[----:B-1----:R-:W-:Y:S02]  /*25f0*/  FFMA.FTZ R52, R57, R52, R54 ;  /* 0x0000003439347223 */ /* 0x002fe40000010036 */
[----:B--2---:R-:W-:-:S05]  /*2600*/  FMUL.FTZ R124, R17, R110 ;  /* 0x0000006e117c7220 */ /* 0x004fca0000410000 */
[----:B------:R-:W1:Y:S01]  /*2610*/  MUFU.EX2 R139, R139 ;  /* 0x0000008b008b7308 */ /* 0x000e620000000800 */
[----:B------:R-:W-:Y:S02]  /*2620*/  FFMA.FTZ R53, R59, R52, R146 ;  /* 0x000000343b357223 */ /* 0x000fe40000010092 */
[----:B------:R-:W-:Y:S02]  /*2630*/  FMUL.FTZ R55, R18, R113 ;  /* 0x0000007112377220 */ /* 0x000fe40000410000 */
[----:B------:R-:W-:Y:S02]  /*2640*/  FMUL.FTZ R52, R133, R56 ;  /* 0x0000003885347220 */ /* 0x000fe40000410000 */
[----:B0-----:R-:W-:Y:S02]  /*2650*/  FFMA.FTZ R53, R123, R53, R124 ;  /* 0x000000357b357223 */ /* 0x001fe4000001007c */
[----:B------:R-:W-:Y:S02]  /*2660*/  FMUL.FTZ R58, R19, R112 ;  /* 0x00000070133a7220 */ /* 0x000fe40000410000 */
[----:B------:R-:W-:-:S02]  /*2670*/  FMUL.FTZ R52, R129, R52 ;  /* 0x0000003481347220 */ /* 0x000fc40000410000 */
[----:B---3--:R-:W-:Y:S02]  /*2680*/  FFMA.FTZ R53, R138, R53, R55 ;  /* 0x000000358a357223 */ /* 0x008fe40000010037 */
        /* <DEDUP_REMOVED lines=10> */
.L_x_7510:
[----:B----4-:R-:W-:Y:S05]  /*2730*/  BSYNC B0 ;  /* 0x0000000000007941 */ /* 0x010fea0003800000 */
.L_x_7509:
[----:B------:R-:W2:Y:S01]  /*2740*/  SHFL.UP PT, R125, R141, 0x1, RZ ;  /* 0x042000008d7d7989 */ /* 0x000ea200000e00ff */
[----:B------:R-:W-:Y:S01]  /*2750*/  FMUL.FTZ R128, R59, R128 ;  /* 0x000000803b807220 */ /* 0x000fe20000410000 */
[----:B------:R-:W-:Y:S01]  /*2760*/  ISETP.GE.AND P0, PT, R70, 0x1, PT ;  /* 0x000000014600780c */ /* 0x000fe20003f06270 */
[----:B0----5:R-:W-:Y:S01]  /*2770*/  FMUL.FTZ R52, R122, R49 ;  /* 0x000000317a347220 */ /* 0x021fe20000410000 */
[C---:B------:R-:W-:Y:S01]  /*2780*/  ISETP.NE.AND P3, PT, R90.reuse, 0x1f, PT ;  /* 0x0000001f5a00780c */ /* 0x040fe20003f65270 */
[----:B------:R-:W-:Y:S01]  /*2790*/  FMUL.FTZ R53, R123, R128 ;  /* 0x000000807b357220 */ /* 0x000fe20000410000 */
[----:B------:R-:W-:Y:S01]  /*27a0*/  ISETP.GE.U32.AND P4, PT, R90, 0x18, PT ;  /* 0x000000185a00780c */ /* 0x000fe20003f86070 */
[----:B------:R-:W-:Y:S01]  /*27b0*/  FMUL.FTZ R128, R122, R51 ;  /* 0x000000337a807220 */ /* 0x000fe20000410000 */
[----:B------:R-:W-:Y:S01]  /*27c0*/  ISETP.NE.AND P5, PT, R76, RZ, PT ;  /* 0x000000ff4c00720c */ /* 0x000fe20003fa5270 */
[----:B------:R-:W-:Y:S01]  /*27d0*/  FMUL.FTZ R150, R138, R53 ;  /* 0x000000358a967220 */ /* 0x000fe20000410000 */
[----:B------:R-:W-:Y:S01]  /*27e0*/  LEA R131, R131, R76, 0x8 ;  /* 0x0000004c83837211 */ /* 0x000fe200078e40ff */
[----:B------:R-:W-:Y:S01]  /*27f0*/  FMUL.FTZ R53, R122, R50 ;  /* 0x000000327a357220 */ /* 0x000fe20000410000 */
[----:B------:R-:W-:Y:S01]  /*2800*/  BSSY B0, `(.L_x_7511) ;  /* 0x00000bf000007945 */ /* 0x000fe20003800000 */
[----:B------:R-:W-:-:S02]  /*2810*/  FMUL.FTZ R150, R139, R150 ;  /* 0x000000968b967220 */ /* 0x000fc40000410000 */
[----:B------:R-:W-:Y:S02]  /*2820*/  FMUL.FTZ R140, R38, R53 ;  /* 0x00000035268c7220 */ /* 0x000fe40000410000 */
[----:B------:R-:W-:Y:S01]  /*2830*/  FMUL.FTZ R143, R39, R128 ;  /* 0x00000080278f7220 */ /* 0x000fe20000410000 */
[----:B------:R-:W0:Y:S01]  /*2840*/  SHFL.UP PT, R145, R150, 0x1, RZ ;  /* 0x0420000096917989 */ /* 0x000e2200000e00ff */
[C---:B------:R-:W-:Y:S02]  /*2850*/  FMUL.FTZ R53, R122.reuse, R48 ;  /* 0x000000307a357220 */ /* 0x040fe40000410000 */
[----:B-1----:R-:W-:Y:S02]  /*2860*/  FMUL.FTZ R127, R139, R142 ;  /* 0x0000008e8b7f7220 */ /* 0x002fe40000410000 */
[----:B------:R-:W-:Y:S02]  /*2870*/  FMUL.FTZ R132, R122, R47 ;  /* 0x0000002f7a847220 */ /* 0x000fe40000410000 */
[----:B--2---:R-:W-:-:S02]  /*2880*/  @P0 FFMA.FTZ R141, R150, R125, R141 ;  /* 0x0000007d968d0223 */ /* 0x004fc4000001008d */
[----:B------:R-:W-:Y:S02]  /*2890*/  FMUL.FTZ R125, R37, R52 ;  /* 0x00000034257d7220 */ /* 0x000fe40000410000 */
[----:B------:R-:W-:Y:S02]  /*28a0*/  FFMA.FTZ R52, R139, R143, R140 ;  /* 0x0000008f8b347223 */ /* 0x000fe4000001008c */
        /* <DEDUP_REMOVED lines=15> */
[----:B0-----:R-:W-:Y:S01]  /*29a0*/  @P0 FMUL.FTZ R150, R150, R145 ;  /* 0x0000009196960220 */ /* 0x001fe20000410000 */
[----:B------:R-:W0:Y:S01]  /*29b0*/  SHFL.UP PT, R52, R141, 0x2, RZ ;  /* 0x044000008d347989 */ /* 0x000e2200000e00ff */
[----:B------:R-:W-:Y:S01]  /*29c0*/  FMUL.FTZ R127, R40, R127 ;  /* 0x0000007f287f7220 */ /* 0x000fe20000410000 */
[----:B------:R-:W-:Y:S01]  /*29d0*/  ISETP.GE.AND P0, PT, R70, 0x2, PT ;  /* 0x000000024600780c */ /* 0x000fe20003f06270 */
[----:B------:R-:W-:-:S02]  /*29e0*/  FFMA.FTZ R145, R129, R53, R128 ;  /* 0x0000003581917223 */ /* 0x000fc40000010080 */
[----:B------:R-:W-:Y:S01]  /*29f0*/  FMUL.FTZ R147, R129, R134 ;  /* 0x0000008681937220 */ /* 0x000fe20000410000 */
[----:B------:R-:W1:Y:S01]  /*2a00*/  SHFL.UP PT, R53, R150, 0x2, RZ ;  /* 0x0440000096357989 */ /* 0x000e6200000e00ff */
        /* <DEDUP_REMOVED lines=28> */
[----:B------:R-:W-:Y:S02]  /*2bd0*/  ISETP.GE.AND P0, PT, R72, c[0x0][0x174], PT ;  /* 0x00005d0048007a0c */ /* 0x000fe40003f06270 */
[----:B------:R-:W-:Y:S02]  /*2be0*/  MOV R53, RZ ;  /* 0x000000ff00357202 */ /* 0x000fe40000000f00 */
[----:B------:R-:W1:Y:S01]  /*2bf0*/  SHFL.UP PT, R147, R150, 0x10, RZ ;  /* 0x0600000096937989 */ /* 0x000e6200000e00ff */
[----:B--2---:R-:W-:Y:S01]  /*2c00*/  @!P3 FFMA.FTZ R145, R152, R134, R145 ;  /* 0x000000869891b223 */ /* 0x004fe20000010091 */
[----:B------:R-:W-:Y:S02]  /*2c10*/  ISETP.NE.OR P0, PT, R90, RZ, P0 ;  /* 0x000000ff5a00720c */ /* 0x000fe40000705670 */
[----:B------:R-:W-:Y:S01]  /*2c20*/  SHF.L.U32 R134, R119, 0x3, RZ ;  /* 0x0000000377867819 */ /* 0x000fe200000006ff */
[----:B---3--:R-:W-:Y:S01]  /*2c30*/  @!P3 FMUL.FTZ R152, R152, R151 ;  /* 0x000000979898b220 */ /* 0x008fe20000410000 */
[----:B------:R-:W2:Y:S01]  /*2c40*/  SHFL.DOWN PT, R153, R145, 0x8, 0x1f ;  /* 0x09001f0091997f89 */ /* 0x000ea200000e0000 */
[----:B------:R-:W-:-:S03]  /*2c50*/  ISETP.GE.AND P3, PT, R70, 0x10, PT ;  /* 0x000000104600780c */ /* 0x000fc60003f66270 */
[----:B------:R-:W3:Y:S05]  /*2c60*/  SHFL.DOWN PT, R151, R152, 0x8, 0x1f ;  /* 0x09001f0098977f89 */ /* 0x000eea00000e0000 */
[----:B------:R-:W-:Y:S01]  /*2c70*/  @!P0 LDS.64 R52, [R134+0x1308] ;  /* 0x0013080086348984 */ /* 0x000fe20000000a00 */
[----:B------:R-:W-:-:S04]  /*2c80*/  ISETP.GE.U32.AND P0, PT, R90, 0x10, PT ;  /* 0x000000105a00780c */ /* 0x000fc80003f06070 */
[C---:B0-----:R-:W-:Y:S02]  /*2c90*/  @P3 FFMA.FTZ R141, R150.reuse, R149, R141 ;  /* 0x00000095968d3223 */ /* 0x041fe4000001008d */
[----:B-1----:R-:W-:Y:S02]  /*2ca0*/  @P3 FMUL.FTZ R150, R150, R147 ;  /* 0x0000009396963220 */ /* 0x002fe40000410000 */
[----:B------:R-:W-:Y:S01]  /*2cb0*/  SHFL.IDX PT, R147, R135, RZ, 0x1f ;  /* 0x00001fff87937589 */ /* 0x000fe200000e0000 */
        /* <DEDUP_REMOVED lines=8> */
[----:B------:R-:W-:Y:S01]  /*2d40*/  FFMA.FTZ R133, R133, R147, R148 ;  /* 0x0000009385857223 */ /* 0x000fe20000010094 */
[----:B------:R-:W-:Y:S01]  /*2d50*/  SHFL.IDX PT, R149, R53, RZ, 0x1f ;  /* 0x00001fff35957589 */ /* 0x000fe200000e0000 */
[----:B--2---:R-:W-:Y:S02]  /*2d60*/  @!P0 FMUL.FTZ R152, R152, R151 ;  /* 0x0000009798988220 */ /* 0x004fe40000410000 */
[-C--:B------:R-:W-:Y:S01]  /*2d70*/  FFMA.FTZ R148, R56, R133.reuse, R137 ;  /* 0x0000008538947223 */ /* 0x080fe20000010089 */
[----:B------:R-:W-:Y:S01]  /*2d80*/  SHFL.DOWN PT, R151, R145, 0x1, 0x1f ;  /* 0x08201f0091977f89 */ /* 0x000fe200000e0000 */
[----:B------:R-:W-:Y:S02]  /*2d90*/  FMUL.FTZ R135, R44, R133 ;  /* 0x000000852c877220 */ /* 0x000fe40000410000 */
[-C--:B------:R-:W-:Y:S01]  /*2da0*/  FMUL.FTZ R141, R45, R148.reuse ;  /* 0x000000942d8d7220 */ /* 0x080fe20000410000 */
[----:B------:R-:W0:Y:S01]  /*2db0*/  SHFL.DOWN PT, R150, R152, 0x1, 0x1f ;  /* 0x08201f0098967f89 */ /* 0x000e2200000e0000 */
[----:B------:R-:W-:-:S02]  /*2dc0*/  FFMA.FTZ R45, R129, R148, R144 ;  /* 0x00000094812d7223 */ /* 0x000fc40000010090 */
[----:B------:R-:W-:Y:S02]  /*2dd0*/  FFMA.FTZ R44, R40, R135, RZ ;  /* 0x00000087282c7223 */ /* 0x000fe400000100ff */
[----:B------:R-:W-:Y:S02]  /*2de0*/  FMUL.FTZ R46, R46, R45 ;  /* 0x0000002d2e2e7220 */ /* 0x000fe40000410000 */
[----:B------:R-:W-:Y:S02]  /*2df0*/  FFMA.FTZ R135, R41, R141, R44 ;  /* 0x0000008d29877223 */ /* 0x000fe4000001002c */
[----:B------:R-:W-:Y:S01]  /*2e00*/  FFMA.FTZ R141, R57, R45, R54 ;  /* 0x0000002d398d7223 */ /* 0x000fe20000010036 */
[----:B------:R-:W-:Y:S01]  /*2e10*/  SHFL.IDX PT, R44, R152, RZ, 0x1f ;  /* 0x00001fff982c7589 */ /* 0x000fe200000e0000 */
[----:B------:R-:W-:Y:S02]  /*2e20*/  FFMA.FTZ R144, R42, R46, R135 ;  /* 0x0000002e2a907223 */ /* 0x000fe40000010087 */
[-C--:B------:R-:W-:Y:S01]  /*2e30*/  FMUL.FTZ R47, R47, R141.reuse ;  /* 0x0000008d2f2f7220 */ /* 0x080fe20000410000 */
[----:B------:R1:W2:Y:S01]  /*2e40*/  SHFL.IDX PT, R46, R145, RZ, 0x1f ;  /* 0x00001fff912e7589 */ /* 0x0002a200000e0000 */
[----:B------:R-:W-:-:S02]  /*2e50*/  FFMA.FTZ R135, R59, R141, R146 ;  /* 0x0000008d3b877223 */ /* 0x000fc40000010092 */
[----:B------:R-:W-:Y:S02]  /*2e60*/  FFMA.FTZ R47, R43, R47, R144 ;  /* 0x0000002f2b2f7223 */ /* 0x000fe40000010090 */
[-C--:B------:R-:W-:Y:S02]  /*2e70*/  FMUL.FTZ R48, R48, R135.reuse ;  /* 0x0000008730307220 */ /* 0x080fe40000410000 */
[----:B------:R-:W-:Y:S02]  /*2e80*/  FFMA.FTZ R147, R123, R135, R124 ;  /* 0x000000877b937223 */ /* 0x000fe4000001007c */
[----:B------:R-:W-:Y:S02]  /*2e90*/  FFMA.FTZ R48, R36, R48, R47 ;  /* 0x0000003024307223 */ /* 0x000fe4000001002f */
[-C--:B------:R-:W-:Y:S02]  /*2ea0*/  FMUL.FTZ R49, R49, R147.reuse ;  /* 0x0000009331317220 */ /* 0x080fe40000410000 */
[----:B------:R-:W-:-:S02]  /*2eb0*/  FFMA.FTZ R47, R138, R147, R55 ;  /* 0x000000938a2f7223 */ /* 0x000fc40000010037 */
[----:B0-----:R-:W-:Y:S02]  /*2ec0*/  @P2 FFMA.FTZ R149, R150, R149, R151 ;  /* 0x0000009596952223 */ /* 0x001fe40000010097 */
[----:B------:R-:W-:Y:S02]  /*2ed0*/  FFMA.FTZ R49, R37, R49, R48 ;  /* 0x0000003125317223 */ /* 0x000fe40000010030 */
[----:B------:R-:W-:Y:S02]  /*2ee0*/  FMUL.FTZ R50, R50, R47 ;  /* 0x0000002f32327220 */ /* 0x000fe40000410000 */
[----:B------:R-:W-:Y:S01]  /*2ef0*/  FFMA.FTZ R55, R149, R142, R143 ;  /* 0x0000008e95377223 */ /* 0x000fe2000001008f */
[----:B------:R-:W-:Y:S01]  /*2f00*/  IADD3 R142, -R131, c[0x0][0x168], RZ ;  /* 0x00005a00838e7a10 */ /* 0x000fe20007ffe1ff */
[----:B------:R-:W-:Y:S02]  /*2f10*/  FFMA.FTZ R48, R38, R50, R49 ;  /* 0x0000003226307223 */ /* 0x000fe40000010031 */
[C---:B------:R-:W-:Y:S01]  /*2f20*/  FFMA.FTZ R49, R139.reuse, R55, R140 ;  /* 0x000000378b317223 */ /* 0x040fe2000001008c */
[----:B------:R-:W-:Y:S01]  /*2f30*/  ISETP.GE.AND P0, PT, R142, 0x1, PT ;  /* 0x000000018e00780c */ /* 0x000fe20003f06270 */
[----:B------:R-:W-:-:S02]  /*2f40*/  FFMA.FTZ R143, R139, R47, R58 ;  /* 0x0000002f8b8f7223 */ /* 0x000fc4000001003a */
[----:B------:R-:W-:Y:S01]  /*2f50*/  FFMA.FTZ R125, R138, R49, R125 ;  /* 0x000000318a7d7223 */ /* 0x000fe2000001007d */
[----:B------:R-:W-:Y:S01]  /*2f60*/  SHF.L.U64.HI R138, R118, 0x2, R121 ;  /* 0x00000002768a7819 */ /* 0x000fe20000010279 */
[----:B------:R-:W-:Y:S02]  /*2f70*/  FMUL.FTZ R139, R51, R143 ;  /* 0x0000008f338b7220 */ /* 0x000fe40000410000 */
[----:B------:R-:W-:Y:S02]  /*2f80*/  FFMA.FTZ R123, R123, R125, R136 ;  /* 0x0000007d7b7b7223 */ /* 0x000fe40000010088 */
[----:B------:R-:W-:Y:S02]  /*2f90*/  FMUL.FTZ R51, R122, R133 ;  /* 0x000000857a337220 */ /* 0x000fe40000410000 */
[----:B------:R-:W-:Y:S02]  /*2fa0*/  FFMA.FTZ R59, R59, R123, R132 ;  /* 0x0000007b3b3b7223 */ /* 0x000fe40000010084 */
[----:B------:R-:W-:-:S02]  /*2fb0*/  FADD.FTZ R50, -R137, R148 ;  /* 0x0000009489327221 */ /* 0x000fc40000010100 */
[----:B------:R-:W-:Y:S02]  /*2fc0*/  FMUL.FTZ R137, R40, R51 ;  /* 0x0000003328897220 */ /* 0x000fe40000410000 */
[----:B------:R-:W-:Y:S02]  /*2fd0*/  FMUL.FTZ R51, R122, R45 ;  /* 0x0000002d7a337220 */ /* 0x000fe40000410000 */
[----:B------:R-:W-:Y:S02]  /*2fe0*/  FFMA.FTZ R57, R57, R59, R130 ;  /* 0x0000003b39397223 */ /* 0x000fe40000010082 */
[----:B-1----:R-:W-:Y:S02]  /*2ff0*/  FMUL.FTZ R145, R42, R51 ;  /* 0x000000332a917220 */ /* 0x002fe40000410000 */
[C---:B--2---:R-:W-:Y:S01]  /*3000*/  FFMA.FTZ R53, R44.reuse, R53, R46 ;  /* 0x000000352c357223 */ /* 0x044fe2000001002e */
[----:B------:R-:W-:Y:S01]  /*3010*/  P2R R46, PR, RZ, 0x20 ;  /* 0x00000020ff2e7803 */ /* 0x000fe20000000000 */
[----:B------:R-:W-:-:S02]  /*3020*/  FMUL.FTZ R52, R44, R52 ;  /* 0x000000342c347220 */ /* 0x000fc40000410000 */
[----:B------:R-:W-:Y:S02]  /*3030*/  FFMA.FTZ R51, R129, R57, R128 ;  /* 0x0000003981337223 */ /* 0x000fe40000010080 */
[----:B------:R-:W-:Y:S01]  /*3040*/  FMUL.FTZ R129, R122, R47 ;  /* 0x0000002f7a817220 */ /* 0x000fe20000410000 */
[----:B------:R0:W-:Y:S01]  /*3050*/  @!P5 STS.64 [R134+0x1308], R52 ;  /* 0x001308348600d388 */ /* 0x0001e20000000a00 */
[----:B------:R-:W-:Y:S02]  /*3060*/  FFMA.FTZ R127, R56, R51, R127 ;  /* 0x00000033387f7223 */ /* 0x000fe4000001007f */
[C---:B------:R-:W-:Y:S01]  /*3070*/  FMUL.FTZ R46, R122.reuse, R143 ;  /* 0x0000008f7a2e7220 */ /* 0x040fe20000410000 */
[----:B------:R1:W-:Y:S01]  /*3080*/  STS [R68.X4+0x430], R137 ;  /* 0x0004308944007388 */ /* 0x0003e20000004800 */
[----:B------:R-:W-:Y:S02]  /*3090*/  FMUL.FTZ R56, R51, R114 ;  /* 0x0000007233387220 */ /* 0x000fe40000410000 */
[----:B------:R-:W-:Y:S01]  /*30a0*/  FMUL.FTZ R44, R122, R141 ;  /* 0x0000008d7a2c7220 */ /* 0x000fe20000410000 */
[----:B------:R-:W-:Y:S01]  /*30b0*/  STS [R68.X4+0x438], R145 ;  /* 0x0004389144007388 */ /* 0x000fe20000004800 */
[----:B------:R-:W-:-:S02]  /*30c0*/  FFMA.FTZ R130, R14, -R117, R45 ;  /* 0x800000750e827223 */ /* 0x000fc4000001002d */
[----:B------:R-:W-:Y:S02]  /*30d0*/  FMUL.FTZ R148, R122, R148 ;  /* 0x000000947a947220 */ /* 0x000fe40000410000 */
[----:B0-----:R-:W-:Y:S02]  /*30e0*/  FADD.FTZ R53, -R58, R143 ;  /* 0x0000008f3a357221 */ /* 0x001fe40000010100 */
[----:B------:R-:W-:Y:S02]  /*30f0*/  FMUL.FTZ R143, R38, R129 ;  /* 0x00000081268f7220 */ /* 0x000fe40000410000 */
[-C--:B------:R-:W-:Y:S02]  /*3100*/  FFMA.FTZ R58, R12, -R115.reuse, R133 ;  /* 0x800000730c3a7223 */ /* 0x080fe40000010085 */
[----:B------:R-:W-:Y:S01]  /*3110*/  FMUL.FTZ R129, R127, R115 ;  /* 0x000000737f817220 */ /* 0x000fe20000410000 */
[----:B------:R-:W-:Y:S01]  /*3120*/  STS [R68.X4+0x448], R143 ;  /* 0x0004488f44007388 */ /* 0x000fe20000004800 */
[----:B------:R-:W-:-:S02]  /*3130*/  FMUL.FTZ R133, R57, R117 ;  /* 0x0000007539857220 */ /* 0x000fc40000410000 */
[----:B-1----:R-:W-:Y:S02]  /*3140*/  FFMA.FTZ R137, R129, R58, RZ ;  /* 0x0000003a81897223 */ /* 0x002fe400000100ff */
[----:B------:R-:W-:Y:S02]  /*3150*/  FADD.FTZ R54, -R54, R141 ;  /* 0x0000008d36367221 */ /* 0x000fe40000010100 */
[----:B------:R-:W-:Y:S02]  /*3160*/  FFMA.FTZ R137, R56, R50, R137 ;  /* 0x0000003238897223 */ /* 0x000fe40000010089 */
[----:B------:R-:W-:Y:S02]  /*3170*/  FMUL.FTZ R141, R43, R44 ;  /* 0x0000002c2b8d7220 */ /* 0x000fe40000410000 */
[C---:B------:R-:W-:Y:S02]  /*3180*/  FMUL.FTZ R149, R122.reuse, R135 ;  /* 0x000000877a957220 */ /* 0x040fe40000410000 */
[----:B------:R-:W-:Y:S01]  /*3190*/  FMUL.FTZ R44, R122, R147 ;  /* 0x000000937a2c7220 */ /* 0x000fe20000410000 */
[----:B------:R0:W-:Y:S01]  /*31a0*/  STS [R68.X4+0x43c], R141 ;  /* 0x00043c8d44007388 */ /* 0x0001e20000004800 */
[----:B------:R-:W-:-:S02]  /*31b0*/  FFMA.FTZ R48, R39, R139, R48 ;  /* 0x0000008b27307223 */ /* 0x000fc40000010030 */
[----:B------:R-:W-:Y:S02]  /*31c0*/  FMUL.FTZ R122, R59, R116 ;  /* 0x000000743b7a7220 */ /* 0x000fe40000410000 */
[----:B------:R-:W-:Y:S02]  /*31d0*/  FFMA.FTZ R137, R133, R130, R137 ;  /* 0x0000008285897223 */ /* 0x000fe40000010089 */
[----:B------:R-:W-:Y:S02]  /*31e0*/  FMUL.FTZ R139, R41, R148 ;  /* 0x00000094298b7220 */ /* 0x000fe40000410000 */
[-C--:B------:R-:W-:Y:S02]  /*31f0*/  FFMA.FTZ R132, R16, -R111.reuse, R135 ;  /* 0x8000006f10847223 */ /* 0x080fe40000010087 */
[----:B------:R-:W-:Y:S01]  /*3200*/  FMUL.FTZ R131, R123, R111 ;  /* 0x0000006f7b837220 */ /* 0x000fe20000410000 */
[----:B------:R1:W-:Y:S01]  /*3210*/  STS [R68.X4+0x434], R139 ;  /* 0x0004348b44007388 */ /* 0x0003e20000004800 */
[----:B------:R-:W-:-:S02]  /*3220*/  FFMA.FTZ R137, R122, R54, R137 ;  /* 0x000000367a897223 */ /* 0x000fc40000010089 */
[----:B------:R-:W-:Y:S02]  /*3230*/  FMUL.FTZ R149, R36, R149 ;  /* 0x0000009524957220 */ /* 0x000fe40000410000 */
[----:B0-----:R-:W-:Y:S02]  /*3240*/  FMUL.FTZ R141, R39, R46 ;  /* 0x0000002e278d7220 */ /* 0x001fe40000410000 */
[----:B------:R-:W-:Y:S01]  /*3250*/  FADD.FTZ R52, -R124, R147 ;  /* 0x000000937c347221 */ /* 0x000fe20000010100 */
[----:B------:R-:W-:Y:S01]  /*3260*/  STS [R68.X4+0x440], R149 ;  /* 0x0004409544007388 */ /* 0x000fe20000004800 */
[----:B------:R-:W-:Y:S02]  /*3270*/  FMUL.FTZ R128, R125, R110 ;  /* 0x0000006e7d807220 */ /* 0x000fe40000410000 */
[----:B-1----:R-:W-:Y:S01]  /*3280*/  FMUL.FTZ R139, R37, R44 ;  /* 0x0000002c258b7220 */ /* 0x002fe20000410000 */
[----:B------:R0:W-:Y:S01]  /*3290*/  STS [R68.X4+0x44c], R141 ;  /* 0x00044c8d44007388 */ /* 0x0001e20000004800 */
[----:B------:R-:W-:-:S02]  /*32a0*/  FFMA.FTZ R137, R131, R132, R137 ;  /* 0x0000008483897223 */ /* 0x000fc40000010089 */
[----:B------:R-:W-:Y:S01]  /*32b0*/  FMUL.FTZ R124, R55, R112 ;  /* 0x00000070377c7220 */ /* 0x000fe20000410000 */
[----:B------:R1:W-:Y:S01]  /*32c0*/  STS [R68.X4+0x444], R139 ;  /* 0x0004448b44007388 */ /* 0x0003e20000004800 */
[-C--:B------:R-:W-:Y:S02]  /*32d0*/  FFMA.FTZ R134, R18, -R113.reuse, R47 ;  /* 0x8000007112867223 */ /* 0x080fe4000001002f */
[----:B------:R-:W-:Y:S02]  /*32e0*/  FMUL.FTZ R135, R49, R113 ;  /* 0x0000007131877220 */ /* 0x000fe40000410000 */
[----:B------:R-:W-:Y:S01]  /*32f0*/  FFMA.FTZ R44, R128, R52, R137 ;  /* 0x00000034802c7223 */ /* 0x000fe20000010089 */
[----:B------:R-:W-:Y:S01]  /*3300*/  SHF.L.U32 R137, R118, 0x2, RZ ;  /* 0x0000000276897819 */ /* 0x000fe200000006ff */
        /* <DEDUP_REMOVED lines=14> */
.L_x_7512:
[----:B-1----:R-:W-:Y:S05]  /*33f0*/  BSYNC B0 ;  /* 0x0000000000007941 */ /* 0x002fea0003800000 */
.L_x_7511:
        /* <DEDUP_REMOVED lines=15> */
.L_x_7514:
[----:B0-----:R-:W-:Y:S05]  /*34f0*/  BSYNC B0 ;  /* 0x0000000000007941 */ /* 0x001fea0003800000 */
.L_x_7513:
[----:B-1----:R0:W1:Y:S01]  /*3500*/  LDS R47, [R66.X4+0x530] ;  /* 0x00053000422f7984 */ /* 0x0020620000004800 */
[----:B------:R-:W-:Y:S01]  /*3510*/  BSSY B0, `(.L_x_7515) ;  /* 0x0000005000007945 */ /* 0x000fe20003800000 */
[----:B------:R-:W-:Y:S05]  /*3520*/  @!P0 BRA `(.L_x_7516) ;  /* 0x0000003000008947 */ /* 0x000fea0003800000 */
[----:B------:R-:W-:-:S05]  /*3530*/  IMAD.WIDE.U32 R44, R137, c[0x0][0x2d0], R104 ;  /* 0x0000b400892c7a25 */ /* 0x000fca00078e0068 */
[----:B------:R-:W-:-:S05]  /*3540*/  IADD3 R45, R139, R45, RZ ;  /* 0x0000002d8b2d7210 */ /* 0x000fca0007ffe0ff */
[----:B-1----:R1:W-:Y:S02]  /*3550*/  RED.E.ADD.F32.FTZ.RN.STRONG.GPU [R44.64], R47 ;  /* 0x0000002f2c00798e */ /* 0x0023e4000c10e786 */
.L_x_7516:
[----:B------:R-:W-:Y:S05]  /*3560*/  BSYNC B0 ;  /* 0x0000000000007941 */ /* 0x000fea0003800000 */
.L_x_7515:
[----:B-1----:R1:W2:Y:S01]  /*3570*/  LDS R47, [R65.X4+0x5b0] ;  /* 0x0005b000412f7984 */ /* 0x0022a20000004800 */
[----:B------:R-:W-:Y:S01]  /*3580*/  BSSY B0, `(.L_x_7517) ;  /* 0x0000005000007945 */ /* 0x000fe20003800000 */
[----:B------:R-:W-:Y:S05]  /*3590*/  @!P1 BRA `(.L_x_7518) ;  /* 0x0000003000009947 */ /* 0x000fea0003800000 */
[----:B------:R-:W-:-:S05]  /*35a0*/  IMAD.WIDE.U32 R44, R137, c[0x0][0x2d0], R102 ;  /* 0x0000b400892c7a25 */ /* 0x000fca00078e0066 */
[----:B------:R-:W-:-:S05]  /*35b0*/  IADD3 R45, R139, R45, RZ ;  /* 0x0000002d8b2d7210 */ /* 0x000fca0007ffe0ff */
[----:B--2---:R2:W-:Y:S02]  /*35c0*/  RED.E.ADD.F32.FTZ.RN.STRONG.GPU [R44.64], R47 ;  /* 0x0000002f2c00798e */ /* 0x0045e4000c10e786 */
.L_x_7518:
[----:B------:R-:W-:Y:S05]  /*35d0*/  BSYNC B0 ;  /* 0x0000000000007941 */ /* 0x000fea0003800000 */
.L_x_7517:
[----:B--2---:R2:W3:Y:S01]  /*35e0*/  LDS R47, [R64.X4+0x630] ;  /* 0x00063000402f7984 */ /* 0x0044e20000004800 */
[----:B------:R-:W-:Y:S01]  /*35f0*/  BSSY B0, `(.L_x_7519) ;  /* 0x0000005000007945 */ /* 0x000fe20003800000 */
[----:B------:R-:W-:Y:S05]  /*3600*/  @!P2 BRA `(.L_x_7520) ;  /* 0x000000300000a947 */ /* 0x000fea0003800000 */
[----:B------:R-:W-:-:S05]  /*3610*/  IMAD.WIDE.U32 R44, R137, c[0x0][0x2d0], R98 ;  /* 0x0000b400892c7a25 */ /* 0x000fca00078e0062 */
[----:B------:R-:W-:-:S05]  /*3620*/  IADD3 R45, R139, R45, RZ ;  /* 0x0000002d8b2d7210 */ /* 0x000fca0007ffe0ff */
[----:B---3--:R3:W-:Y:S02]  /*3630*/  RED.E.ADD.F32.FTZ.RN.STRONG.GPU [R44.64], R47 ;  /* 0x0000002f2c00798e */ /* 0x0087e4000c10e786 */
.L_x_7520:
[----:B------:R-:W-:Y:S05]  /*3640*/  BSYNC B0 ;  /* 0x0000000000007941 */ /* 0x000fea0003800000 */
.L_x_7519:
[----:B---3--:R3:W4:Y:S01]  /*3650*/  LDS R47, [R63.X4+0x6b0] ;  /* 0x0006b0003f2f7984 */ /* 0x0087220000004800 */
[----:B------:R-:W-:Y:S01]  /*3660*/  BSSY B0, `(.L_x_7521) ;  /* 0x0000005000007945 */ /* 0x000fe20003800000 */
[----:B------:R-:W-:Y:S05]  /*3670*/  @!P3 BRA `(.L_x_7522) ;  /* 0x000000300000b947 */ /* 0x000fea0003800000 */
[----:B------:R-:W-:-:S05]  /*3680*/  IMAD.WIDE.U32 R44, R137, c[0x0][0x2d0], R96 ;  /* 0x0000b400892c7a25 */ /* 0x000fca00078e0060 */
[----:B------:R-:W-:-:S05]  /*3690*/  IADD3 R45, R139, R45, RZ ;  /* 0x0000002d8b2d7210 */ /* 0x000fca0007ffe0ff */
[----:B----4-:R4:W-:Y:S02]  /*36a0*/  RED.E.ADD.F32.FTZ.RN.STRONG.GPU [R44.64], R47 ;  /* 0x0000002f2c00798e */ /* 0x0109e4000c10e786 */
.L_x_7522:
[----:B------:R-:W-:Y:S05]  /*36b0*/  BSYNC B0 ;  /* 0x0000000000007941 */ /* 0x000fea0003800000 */
.L_x_7521:
[----:B------:R0:W1:Y:S01]  /*36c0*/  LDS R141, [R62.X4+0x730] ;  /* 0x000730003e8d7984 */ /* 0x0000620000004800 */
[----:B------:R-:W-:Y:S01]  /*36d0*/  BSSY B0, `(.L_x_7523) ;  /* 0x0000006000007945 */ /* 0x000fe20003800000 */
[----:B----4-:R-:W-:Y:S01]  /*36e0*/  IMAD.WIDE.U32 R44, R137, c[0x0][0x2d0], R92 ;  /* 0x0000b400892c7a25 */ /* 0x010fe200078e005c */
[----:B------:R-:W-:Y:S05]  /*36f0*/  @!P4 BRA `(.L_x_7524) ;  /* 0x000000300000c947 */ /* 0x000fea0003800000 */
[----:B------:R-:W-:-:S05]  /*3700*/  IMAD.WIDE.U32 R46, R137, c[0x0][0x2d0], R94 ;  /* 0x0000b400892e7a25 */ /* 0x000fca00078e005e */
[----:B------:R-:W-:-:S05]  /*3710*/  IADD3 R47, R139, R47, RZ ;  /* 0x0000002f8b2f7210 */ /* 0x000fca0007ffe0ff */
[----:B-1----:R1:W-:Y:S02]  /*3720*/  RED.E.ADD.F32.FTZ.RN.STRONG.GPU [R46.64], R141 ;  /* 0x0000008d2e00798e */ /* 0x0023e4000c10e786 */
.L_x_7524:
[----:B------:R-:W-:Y:S05]  /*3730*/  BSYNC B0 ;  /* 0x0000000000007941 */ /* 0x000fea0003800000 */
.L_x_7523:
[----:B-1----:R1:W4:Y:S01]  /*3740*/  LDS R47, [R61.X4+0x7b0] ;  /* 0x0007b0003d2f7984 */ /* 0x0023220000004800 */
[----:B------:R-:W-:Y:S01]  /*3750*/  BSSY B0, `(.L_x_7525) ;  /* 0x0000004000007945 */ /* 0x000fe20003800000 */
[----:B------:R-:W-:Y:S05]  /*3760*/  @!P5 BRA `(.L_x_7526) ;  /* 0x000000200000d947 */ /* 0x000fea0003800000 */
[----:B------:R-:W-:-:S05]  /*3770*/  IADD3 R45, R139, R45, RZ ;  /* 0x0000002d8b2d7210 */ /* 0x000fca0007ffe0ff */
[----:B----4-:R4:W-:Y:S02]  /*3780*/  RED.E.ADD.F32.FTZ.RN.STRONG.GPU [R44.64], R47 ;  /* 0x0000002f2c00798e */ /* 0x0109e4000c10e786 */
.L_x_7526:
[----:B------:R-:W-:Y:S05]  /*3790*/  BSYNC B0 ;  /* 0x0000000000007941 */ /* 0x000fea0003800000 */
.L_x_7525:
[----:B----4-:R-:W4:Y:S01]  /*37a0*/  SHFL.DOWN PT, R47, R48, 0x1, 0x1f ;  /* 0x08201f00302f7f89 */ /* 0x010f2200000e0000 */
[----:B------:R-:W-:Y:S01]  /*37b0*/  ISETP.GT.AND P0, PT, R70, 0x1e, PT ;  /* 0x0000001e4600780c */ /* 0x000fe20003f04270 */
[----:B------:R-:W-:Y:S01]  /*37c0*/  FMUL.FTZ R44, R120, R55 ;  /* 0x00000037782c7220 */ /* 0x000fe20000410000 */
[----:B------:R-:W-:Y:S01]  /*37d0*/  ISETP.NE.AND P1, PT, R70, RZ, PT ;  /* 0x000000ff4600720c */ /* 0x000fe20003f25270 */
[----:B------:R-:W5:Y:S01]  /*37e0*/  SHFL.DOWN PT, R45, R126, 0x1, 0x1f ;  /* 0x08201f007e2d7f89 */ /* 0x000f6200000e0000 */
[----:B------:R-:W-:Y:S01]  /*37f0*/  ISETP.NE.AND P2, PT, R76, RZ, PT ;  /* 0x000000ff4c00720c */ /* 0x000fe20003f45270 */
[----:B------:R-:W-:Y:S01]  /*3800*/  FMUL.FTZ R44, R44, R53 ;  /* 0x000000352c2c7220 */ /* 0x000fe20000410000 */
[----:B------:R-:W-:Y:S01]  /*3810*/  BSSY B0, `(.L_x_7527) ;  /* 0x000004a000007945 */ /* 0x000fe20003800000 */
        /* <DEDUP_REMOVED lines=28> */
[----:B------:R-:W4:Y:S01]  /*39e0*/  SHFL.DOWN PT, R139, R48, 0x10, 0x1f ;  /* 0x0a001f00308b7f89 */ /* 0x000f2200000e0000 */
[----:B------:R-:W-:Y:S01]  /*39f0*/  FMUL.FTZ R134, R47, R134 ;  /* 0x000000862f867220 */ /* 0x000fe20000410000 */
[----:B------:R-:W-:Y:S01]  /*3a00*/  ISETP.GT.AND P0, PT, R70, 0xf, PT ;  /* 0x0000000f4600780c */ /* 0x000fe20003f04270 */
[C---:B------:R-:W-:Y:S01]  /*3a10*/  FMUL.FTZ R47, R120.reuse, R123 ;  /* 0x0000007b782f7220 */ /* 0x040fe20000410000 */
[----:B------:R-:W5:Y:S01]  /*3a20*/  SHFL.DOWN PT, R137, R126, 0x10, 0x1f ;  /* 0x0a001f007e897f89 */ /* 0x000f6200000e0000 */
[----:B------:R-:W-:Y:S02]  /*3a30*/  FMUL.FTZ R45, R120, R125 ;  /* 0x0000007d782d7220 */ /* 0x000fe40000410000 */
[----:B------:R-:W-:-:S02]  /*3a40*/  FMUL.FTZ R47, R47, R132 ;  /* 0x000000842f2f7220 */ /* 0x000fc40000410000 */
[----:B------:R-:W-:Y:S02]  /*3a50*/  FMUL.FTZ R52, R45, R52 ;  /* 0x000000342d347220 */ /* 0x000fe40000410000 */
[----:B------:R-:W-:Y:S02]  /*3a60*/  FMUL.FTZ R45, R120, R59 ;  /* 0x0000003b782d7220 */ /* 0x000fe40000410000 */
[----:B------:R-:W-:Y:S02]  /*3a70*/  FFMA.FTZ R123, R16, R123, R47 ;  /* 0x0000007b107b7223 */ /* 0x000fe4000001002f */
[C---:B------:R-:W-:Y:S02]  /*3a80*/  FMUL.FTZ R47, R120.reuse, R57 ;  /* 0x00000039782f7220 */ /* 0x040fe40000410000 */
[----:B------:R-:W-:Y:S02]  /*3a90*/  FMUL.FTZ R54, R45, R54 ;  /* 0x000000362d367220 */ /* 0x000fe40000410000 */
        /* <DEDUP_REMOVED lines=12> */
[----:B------:R-:W-:Y:S01]  /*3b60*/  FFMA.FTZ R57, R14, R57, R130 ;  /* 0x000000390e397223 */ /* 0x000fe20000010082 */
[----:B------:R4:W-:Y:S01]  /*3b70*/  @!P1 STS.64 [0x858], R44 ;  /* 0x0008582cff009388 */ /* 0x0009e20000000a00 */
        /* <DEDUP_REMOVED lines=19> */
.L_x_7528:
[----:B----4-:R-:W-:Y:S05]  /*3cb0*/  BSYNC B0 ;  /* 0x0000000000007941 */ /* 0x010fea0003800000 */
.L_x_7527:
[----:B------:R-:W-:Y:S02]  /*3cc0*/  IADD3 R119, R119, 0x1, RZ ;  /* 0x0000000177777810 */ /* 0x000fe40007ffe0ff */
[----:B------:R-:W-:Y:S02]  /*3cd0*/  IADD3 R118, P1, R118, 0x1, RZ ;  /* 0x0000000176767810 */ /* 0x000fe40007f3e0ff */
[----:B------:R-:W-:Y:S02]  /*3ce0*/  ISETP.GE.AND P0, PT, R119, c[0x0][0x16c], PT ;  /* 0x00005b0077007a0c */ /* 0x000fe40003f06270 */
[----:B------:R-:W-:-:S11]  /*3cf0*/  IADD3.X R121, RZ, R121, RZ, P1, !PT ;  /* 0x00000079ff797210 */ /* 0x000fd60000ffe4ff */
[----:B------:R-:W-:Y:S01]  /*3d00*/  @P0 CALL.REL.NOINC `(.L_x_7508) ;  /* 0x0000001000000944 */ /* 0x000fe20003c00000 */
[----:B------:R-:W-:Y:S05]  /*3d10*/  BRA `(.L_x_7529) ;  /* 0xffffe40000007947 */ /* 0x000fea000383ffff */
.L_x_7508:
[----:B------:R-:W-:Y:S01]  /*3d20*/  BAR.SYNC.DEFER_BLOCKING 0x0 ;  /* 0x0000000000007b1d */ /* 0x000fe20000010000 */
[----:B------:R-:W-:-:S04]  /*3d30*/  SHF.L.U32 R12, R76, 0x1, RZ ;  /* 0x000000014c0c7819 */ /* 0x000fc800000006ff */
[----:B------:R-:W-:-:S04]  /*3d40*/  LOP3.LUT R13, R12, 0xffffffc0, RZ, 0xc0, !PT ;  /* 0xffffffc00c0d7812 */ /* 0x000fc800078ec0ff */
[----:B------:R-:W-:-:S04]  /*3d50*/  LOP3.LUT R12, R13, 0x1f, R76, 0xf8, !PT ;  /* 0x0000001f0d0c7812 */ /* 0x000fc800078ef84c */
[----:B------:R-:W-:Y:S02]  /*3d60*/  SHF.R.S32.HI R13, RZ, 0x1f, R12 ;  /* 0x0000001fff0d7819 */ /* 0x000fe4000001140c */
[----:B------:R-:W-:-:S04]  /*3d70*/  LEA R44, P0, R12, R81, 0x4 ;  /* 0x000000510c2c7211 */ /* 0x000fc800078020ff */
[----:B------:R-:W-:-:S05]  /*3d80*/  LEA.HI.X R45, R12, R79, R13, 0x4, P0 ;  /* 0x0000004f0c2d7211 */ /* 0x000fca00000f240d */
[----:B------:R-:W4:Y:S04]  /*3d90*/  LDG.E.128 R12, [R44.64] ;  /* 0x000000062c0c7981 */ /* 0x000f28000c1e1d00 */
[----:B------:R-:W5:Y:S01]  /*3da0*/  LDG.E.128 R16, [R44.64+0x200] ;  /* 0x000200062c107981 */ /* 0x000f62000c1e1d00 */
[----:B------:R-:W-:Y:S01]  /*3db0*/  IADD3 R46, R72, -0x1, RZ ;  /* 0xffffffff482e7810 */ /* 0x000fe20007ffe0ff */
[----:B------:R-:W-:Y:S02]  /*3dc0*/  UIADD3 UR4, UR4, -0x100, URZ ;  /* 0xffffff0004047890 */ /* 0x000fe4000fffe03f */
[----:B----4-:R-:W-:Y:S04]  /*3dd0*/  STS.128 [R70.X16], R12 ;  /* 0x0000000c46007388 */ /* 0x010fe8000000cc00 */
[----:B-----5:R-:W-:Y:S01]  /*3de0*/  STS.128 [R70.X16+0x200], R16 ;  /* 0x0002001046007388 */ /* 0x020fe2000000cc00 */
[----:B------:R-:W-:-:S06]  /*3df0*/  NOP ;  /* 0x0000000000007918 */ /* 0x000fcc0000000000 */
[----:B------:R-:W4:Y:S04]  /*3e00*/  LDS.128 R36, [R88+0x10] ;  /* 0x0000100058247984 */ /* 0x000f280000000c00 */
[----:B------:R-:W5:Y:S04]  /*3e10*/  LDS.128 R40, [R88] ;  /* 0x0000000058287984 */ /* 0x000f680000000c00 */
[----:B------:R-:W-:Y:S06]  /*3e20*/  BAR.SYNC.DEFER_BLOCKING 0x0 ;  /* 0x0000000000007b1d */ /* 0x000fec0000010000 */
[----:B------:R-:W-:Y:S04]  /*3e30*/  STS.128 [R88], R24 ;  /* 0x0000001858007388 */ /* 0x000fe80000000c00 */
[----:B------:R0:W-:Y:S01]  /*3e40*/  STS.128 [R88+0x10], R20 ;  /* 0x0000101458007388 */ /* 0x0001e20000000c00 */
[----:B----4-:R-:W-:-:S02]  /*3e50*/  FADD.FTZ R36, R36, R82 ;  /* 0x0000005224247221 */ /* 0x010fc40000010000 */
[--C-:B------:R-:W-:Y:S02]  /*3e60*/  FADD.FTZ R37, R37, R82.reuse ;  /* 0x0000005225257221 */ /* 0x100fe40000010000 */
[--C-:B------:R-:W-:Y:S01]  /*3e70*/  FADD.FTZ R38, R38, R82.reuse ;  /* 0x0000005226267221 */ /* 0x100fe20000010000 */
[----:B------:R-:W-:Y:S01]  /*3e80*/  FSETP.GTU.FTZ.AND P6, PT, R36, 20, PT ;  /* 0x41a000002400780b */ /* 0x000fe20003fdc000 */
[--C-:B-----5:R-:W-:Y:S01]  /*3e90*/  FADD.FTZ R40, R40, R82.reuse ;  /* 0x0000005228287221 */ /* 0x120fe20000010000 */
        /* <DEDUP_REMOVED lines=8> */
[----:B------:R-:W-:Y:S01]  /*3f20*/  FSETP.GTU.FTZ.AND P4, PT, R41, 20, PT ;  /* 0x41a000002900780b */ /* 0x000fe20003f9c000 */
[----:B0-----:R-:W-:Y:S01]  /*3f30*/  IMAD R20, R86, c[0x0][0x2e0], RZ ;  /* 0x0000b80056147a24 */ /* 0x001fe200078e02ff */
[----:B------:R-:W-:Y:S01]  /*3f40*/  FSETP.GTU.FTZ.AND P5, PT, R42, 20, PT ;  /* 0x41a000002a00780b */ /* 0x000fe20003fbc000 */
[----:B------:R-:W-:-:S02]  /*3f50*/  @!P6 FMUL.FTZ R36, R36, -1.4426950216293334961 ;  /* 0xbfb8aa3b2424e820 */ /* 0x000fc40000410000 */
[----:B------:R-:W-:Y:S02]  /*3f60*/  @!P0 FMUL.FTZ R13, R37, -1.4426950216293334961 ;  /* 0xbfb8aa3b250d8820 */ /* 0x000fe40000410000 */
[----:B------:R-:W-:Y:S02]  /*3f70*/  @!P1 FMUL.FTZ R14, R38, -1.4426950216293334961 ;  /* 0xbfb8aa3b260e9820 */ /* 0x000fe40000410000 */
[----:B------:R-:W0:Y:S02]  /*3f80*/  @!P6 MUFU.EX2 R36, R36 ;  /* 0x000000240024e308 */ /* 0x000e240000000800 */
[----:B------:R-:W-:-:S06]  /*3f90*/  @!P2 FMUL.FTZ R15, R39, -1.4426950216293334961 ;  /* 0xbfb8aa3b270fa820 */ /* 0x000fcc0000410000 */
[----:B------:R4:W5:Y:S01]  /*3fa0*/  @!P0 MUFU.EX2 R16, R13 ;  /* 0x0000000d00108308 */ /* 0x0009620000000800 */
[----:B0-----:R-:W-:-:S07]  /*3fb0*/  @!P6 FADD.FTZ R12, R36, 1 ;  /* 0x3f800000240ce421 */ /* 0x001fce0000010000 */
[----:B------:R0:W1:Y:S01]  /*3fc0*/  @!P1 MUFU.EX2 R17, R14 ;  /* 0x0000000e00119308 */ /* 0x0000620000000800 */
[----:B----4-:R-:W-:Y:S01]  /*3fd0*/  @!P4 FMUL.FTZ R13, R41, -1.4426950216293334961 ;  /* 0xbfb8aa3b290dc820 */ /* 0x010fe20000410000 */
[----:B------:R-:W-:-:S04]  /*3fe0*/  SHF.L.U32 R36, R46, 0x8, RZ ;  /* 0x000000082e247819 */ /* 0x000fc800000006ff */
[--C-:B------:R-:W-:Y:S01]  /*3ff0*/  SHF.R.S32.HI R37, RZ, 0x1f, R36.reuse ;  /* 0x0000001fff257819 */ /* 0x100fe20000011424 */
[----:B-----5:R-:W-:Y:S01]  /*4000*/  @!P0 FADD.FTZ R16, R16, 1 ;  /* 0x3f80000010108421 */ /* 0x020fe20000010000 */
[----:B------:R4:W5:Y:S01]  /*4010*/  @!P6 MUFU.RCP R19, R12 ;  /* 0x0000000c0013e308 */ /* 0x0009620000001000 */
[----:B0-----:R-:W-:Y:S02]  /*4020*/  @!P5 FMUL.FTZ R14, R42, -1.4426950216293334961 ;  /* 0xbfb8aa3b2a0ed820 */ /* 0x001fe40000410000 */
[----:B------:R-:W-:-:S04]  /*4030*/  IMAD.WIDE.U32 R24, R80, c[0x0][0x2d8], R36 ;  /* 0x0000b60050187a25 */ /* 0x000fc800078e0024 */
[----:B------:R-:W-:Y:S01]  /*4040*/  IMAD.WIDE.U32 R36, R80, c[0x0][0x2f8], R36 ;  /* 0x0000be0050247a25 */ /* 0x000fe200078e0024 */
[----:B------:R-:W0:Y:S03]  /*4050*/  @!P2 MUFU.EX2 R18, R15 ;  /* 0x0000000f0012a308 */ /* 0x000e260000000800 */
[----:B----4-:R-:W-:Y:S02]  /*4060*/  @!P3 FMUL.FTZ R12, R40, -1.4426950216293334961 ;  /* 0xbfb8aa3b280cb820 */ /* 0x010fe40000410000 */
[----:B-1----:R-:W-:Y:S02]  /*4070*/  @!P1 FADD.FTZ R17, R17, 1 ;  /* 0x3f80000011119421 */ /* 0x002fe40000010000 */
[----:B-----5:R-:W-:Y:S01]  /*4080*/  @!P6 FMUL.FTZ R4, R4, R19 ;  /* 0x000000130404e220 */ /* 0x020fe20000410000 */
[----:B------:R-:W-:Y:S01]  /*4090*/  FSETP.GTU.FTZ.AND P6, PT, R43, 20, PT ;  /* 0x41a000002b00780b */ /* 0x000fe20003fdc000 */
[----:B------:R-:W1:Y:S01]  /*40a0*/  @!P3 MUFU.EX2 R12, R12 ;  /* 0x0000000c000cb308 */ /* 0x000e620000000800 */
[----:B0-----:R-:W-:-:S07]  /*40b0*/  @!P2 FADD.FTZ R42, R18, 1 ;  /* 0x3f800000122aa421 */ /* 0x001fce0000010000 */
[----:B------:R0:W4:Y:S04]  /*40c0*/  @!P4 MUFU.EX2 R39, R13 ;  /* 0x0000000d0027c308 */ /* 0x0001280000000800 */
[----:B------:R-:W-:-:S04]  /*40d0*/  @!P6 FMUL.FTZ R15, R43, -1.4426950216293334961 ;  /* 0xbfb8aa3b2b0fe820 */ /* 0x000fc80000410000 */
[----:B------:R-:W5:Y:S01]  /*40e0*/  @!P5 MUFU.EX2 R40, R14 ;  /* 0x0000000e0028d308 */ /* 0x000f620000000800 */
[----:B0-----:R-:W-:Y:S02]  /*40f0*/  IMAD R13, R101, c[0x0][0x2d8], RZ ;  /* 0x0000b600650d7a24 */ /* 0x001fe400078e02ff */
[----:B-1----:R-:W-:Y:S02]  /*4100*/  @!P3 FADD.FTZ R38, R12, 1 ;  /* 0x3f8000000c26b421 */ /* 0x002fe40000010000 */
[----:B------:R-:W-:-:S03]  /*4110*/  IMAD R45, R80, c[0x0][0x2dc], R13 ;  /* 0x0000b700502d7a24 */ /* 0x000fc600078e020d */
[----:B------:R0:W1:Y:S01]  /*4120*/  @!P6 MUFU.EX2 R41, R15 ;  /* 0x0000000f0029e308 */ /* 0x0000620000000800 */
[----:B------:R-:W-:-:S06]  /*4130*/  NOP ;  /* 0x0000000000007918 */ /* 0x000fcc0000000000 */
[----:B------:R-:W-:Y:S01]  /*4140*/  IADD3 R25, R25, R45, RZ ;  /* 0x0000002d19197210 */ /* 0x000fe20007ffe0ff */
[----:B------:R-:W2:Y:S01]  /*4150*/  @!P0 MUFU.RCP R44, R16 ;  /* 0x00000010002c8308 */ /* 0x000ea20000001000 */
[----:B0-----:R-:W0:Y:S01]  /*4160*/  LDS.128 R12, [R70.X16] ;  /* 0x00000000460c7984 */ /* 0x001e22000000cc00 */
[----:B------:R-:W-:Y:S02]  /*4170*/  IMAD R45, R91, c[0x0][0x2e4], R20 ;  /* 0x0000b9005b2d7a24 */ /* 0x000fe400078e0214 */
[----:B----4-:R-:W-:Y:S02]  /*4180*/  @!P4 FADD.FTZ R39, R39, 1 ;  /* 0x3f8000002727c421 */ /* 0x010fe40000010000 */
[----:B------:R-:W-:Y:S02]  /*4190*/  IMAD.WIDE.U32 R20, R91, c[0x0][0x2e0], R24 ;  /* 0x0000b8005b147a25 */ /* 0x000fe400078e0018 */
[----:B------:R4:W3:Y:S02]  /*41a0*/  @!P1 MUFU.RCP R43, R17 ;  /* 0x00000011002b9308 */ /* 0x0008e40000001000 */
[----:B-----5:R-:W-:Y:S01]  /*41b0*/  @!P5 FADD.FTZ R40, R40, 1 ;  /* 0x3f8000002828d421 */ /* 0x020fe20000010000 */
[----:B------:R-:W-:Y:S01]  /*41c0*/  IADD3 R21, R21, R45, RZ ;  /* 0x0000002d15157210 */ /* 0x000fe20007ffe0ff */
[----:B-1----:R-:W-:-:S04]  /*41d0*/  @!P6 FADD.FTZ R41, R41, 1 ;  /* 0x3f8000002929e421 */ /* 0x002fc80000010000 */
[----:B------:R1:W5:Y:S01]  /*41e0*/  @!P4 MUFU.RCP R22, R39 ;  /* 0x000000270016c308 */ /* 0x0003620000001000 */
[----:B----4-:R-:W4:Y:S01]  /*41f0*/  LDS.128 R16, [R70.X16+0x200] ;  /* 0x0002000046107984 */ /* 0x010f22000000cc00 */
[----:B--2---:R-:W-:-:S06]  /*4200*/  @!P0 FMUL.FTZ R5, R5, R44 ;  /* 0x0000002c05058220 */ /* 0x004fcc0000410000 */
[----:B------:R2:W0:Y:S01]  /*4210*/  @!P3 MUFU.RCP R27, R38 ;  /* 0x00000026001bb308 */ /* 0x0004220000001000 */
[----:B-1----:R-:W-:Y:S01]  /*4220*/  LEA R39, P0, R20, c[0x0][0x330], 0x2 ;  /* 0x0000cc0014277a11 */ /* 0x002fe200078010ff */
[----:B---3--:R-:W-:Y:S01]  /*4230*/  @!P1 FMUL.FTZ R6, R6, R43 ;  /* 0x0000002b06069220 */ /* 0x008fe20000410000 */
[----:B------:R-:W-:Y:S02]  /*4240*/  IADD3 R74, P1, R74, -0x400, RZ ;  /* 0xfffffc004a4a7810 */ /* 0x000fe40007f3e0ff */
[----:B------:R-:W-:Y:S02]  /*4250*/  LEA.HI.X R21, R20, c[0x0][0x334], R21, 0x2, P0 ;  /* 0x0000cd0014157a11 */ /* 0x000fe400000f1415 */
[----:B------:R-:W-:Y:S01]  /*4260*/  IADD3.X R73, R73, -0x1, RZ, P1, !PT ;  /* 0xffffffff49497810 */ /* 0x000fe20000ffe4ff */
[----:B------:R-:W1:Y:S01]  /*4270*/  @!P2 MUFU.RCP R42, R42 ;  /* 0x0000002a002aa308 */ /* 0x000e620000001000 */
[----:B--2---:R-:W-:Y:S01]  /*4280*/  IADD3 R38, P0, R39, R60, RZ ;  /* 0x0000003c27267210 */ /* 0x004fe20007f1e0ff */
[----:B-----5:R-:W-:Y:S01]  /*4290*/  @!P4 FMUL.FTZ R9, R9, R22 ;  /* 0x000000160909c220 */ /* 0x020fe20000410000 */
[----:B------:R-:W-:-:S02]  /*42a0*/  ISETP.GT.AND P4, PT, R72, 0x1, PT ;  /* 0x000000014800780c */ /* 0x000fc40003f84270 */
[----:B------:R-:W-:Y:S02]  /*42b0*/  IADD3.X R39, R21, R0, RZ, P0, !PT ;  /* 0x0000000015277210 */ /* 0x000fe400007fe4ff */
[----:B------:R-:W-:Y:S01]  /*42c0*/  MOV R72, R46 ;  /* 0x0000002e00487202 */ /* 0x000fe20000000f00 */
[----:B------:R-:W2:Y:S01]  /*42d0*/  @!P5 MUFU.RCP R23, R40 ;  /* 0x000000280017d308 */ /* 0x000ea20000001000 */
[----:B0-----:R-:W-:Y:S01]  /*42e0*/  @!P3 FMUL.FTZ R8, R8, R27 ;  /* 0x0000001b0808b220 */ /* 0x001fe20000410000 */
[----:B------:R0:W-:Y:S01]  /*42f0*/  STG.E.128 [R38.64], R12 ;  /* 0x0000000c26007986 */ /* 0x0001e2000c101d06 */
[----:B------:R-:W-:-:S04]  /*4300*/  IADD3 R77, P3, R77, -0x400, RZ ;  /* 0xfffffc004d4d7810 */ /* 0x000fc80007f7e0ff */
[----:B------:R-:W-:Y:S01]  /*4310*/  IADD3.X R75, R75, -0x1, RZ, P3, !PT ;  /* 0xffffffff4b4b7810 */ /* 0x000fe20001ffe4ff */
[----:B------:R3:W5:Y:S01]  /*4320*/  @!P6 MUFU.RCP R24, R41 ;  /* 0x000000290018e308 */ /* 0x0007620000001000 */
[----:B-1----:R-:W-:Y:S01]  /*4330*/  @!P2 FMUL.FTZ R7, R7, R42 ;  /* 0x0000002a0707a220 */ /* 0x002fe20000410000 */
[----:B------:R-:W-:-:S04]  /*4340*/  IADD3 R85, P2, R85, -0x400, RZ ;  /* 0xfffffc0055557810 */ /* 0x000fc80007f5e0ff */
[----:B------:R-:W-:Y:S01]  /*4350*/  IADD3.X R83, R83, -0x1, RZ, P2, !PT ;  /* 0xffffffff53537810 */ /* 0x000fe200017fe4ff */
[----:B--2---:R-:W-:Y:S01]  /*4360*/  @!P5 FMUL.FTZ R10, R10, R23 ;  /* 0x000000170a0ad220 */ /* 0x004fe20000410000 */
[----:B----4-:R-:W-:Y:S01]  /*4370*/  STG.E.128 [R38.64+0x200], R16 ;  /* 0x0002001026007986 */ /* 0x010fe2000c101d06 */
[----:B---3--:R-:W-:Y:S02]  /*4380*/  IMAD R41, R101, c[0x0][0x2f8], RZ ;  /* 0x0000be0065297a24 */ /* 0x008fe400078e02ff */
[----:B0-----:R-:W-:Y:S01]  /*4390*/  IMAD R12, R86, c[0x0][0x300], RZ ;  /* 0x0000c000560c7a24 */ /* 0x001fe200078e02ff */
[----:B------:R-:W-:Y:S01]  /*43a0*/  BAR.SYNC.DEFER_BLOCKING 0x0 ;  /* 0x0000000000007b1d */ /* 0x000fe20000010000 */
[----:B------:R-:W-:Y:S02]  /*43b0*/  IMAD R41, R80, c[0x0][0x2fc], R41 ;  /* 0x0000bf0050297a24 */ /* 0x000fe400078e0229 */
[----:B-----5:R-:W-:Y:S02]  /*43c0*/  @!P6 FMUL.FTZ R11, R11, R24 ;  /* 0x000000180b0be220 */ /* 0x020fe40000410000 */
[----:B------:R-:W-:Y:S01]  /*43d0*/  IMAD R15, R91, c[0x0][0x304], R12 ;  /* 0x0000c1005b0f7a24 */ /* 0x000fe200078e020c */
[----:B------:R-:W-:-:S05]  /*43e0*/  IADD3 R37, R37, R41, RZ ;  /* 0x0000002925257210 */ /* 0x000fca0007ffe0ff */
[----:B------:R-:W-:-:S05]  /*43f0*/  IMAD.WIDE.U32 R12, R91, c[0x0][0x300], R36 ;  /* 0x0000c0005b0c7a25 */ /* 0x000fca00078e0024 */
[----:B------:R-:W-:Y:S02]  /*4400*/  IADD3 R15, R13, R15, RZ ;  /* 0x0000000f0d0f7210 */ /* 0x000fe40007ffe0ff */
[----:B------:R-:W-:-:S04]  /*4410*/  LEA R13, P0, R12, c[0x0][0x340], 0x2 ;  /* 0x0000d0000c0d7a11 */ /* 0x000fc800078010ff */
[----:B------:R-:W-:Y:S01]  /*4420*/  LEA.HI.X R15, R12, c[0x0][0x344], R15, 0x2, P0 ;  /* 0x0000d1000c0f7a11 */ /* 0x000fe200000f140f */
[----:B------:R0:W-:Y:S04]  /*4430*/  STS.128 [R88], R8 ;  /* 0x0000000858007388 */ /* 0x0001e80000000c00 */
[----:B------:R1:W-:Y:S01]  /*4440*/  STS.128 [R88+0x10], R4 ;  /* 0x0000100458007388 */ /* 0x0003e20000000c00 */
[----:B------:R-:W-:-:S06]  /*4450*/  NOP ;  /* 0x0000000000007918 */ /* 0x000fcc0000000000 */
[----:B------:R-:W2:Y:S04]  /*4460*/  LDS.128 R20, [R70.X16] ;  /* 0x0000000046147984 */ /* 0x000ea8000000cc00 */
[----:B------:R-:W3:Y:S01]  /*4470*/  LDS.128 R24, [R70.X16+0x200] ;  /* 0x0002000046187984 */ /* 0x000ee2000000cc00 */
[----:B0-----:R-:W-:-:S04]  /*4480*/  FADD.FTZ R8, R8, R87 ;  /* 0x0000005708087221 */ /* 0x001fc80000010000 */
[----:B------:R-:W-:Y:S01]  /*4490*/  FADD.FTZ R9, R8, R9 ;  /* 0x0000000908097221 */ /* 0x000fe20000010000 */
[----:B------:R-:W-:-:S03]  /*44a0*/  IADD3 R8, P0, R13, R60, RZ ;  /* 0x0000003c0d087210 */ /* 0x000fc60007f1e0ff */
[----:B------:R-:W-:Y:S01]  /*44b0*/  FADD.FTZ R10, R9, R10 ;  /* 0x0000000a090a7221 */ /* 0x000fe20000010000 */
[----:B------:R-:W-:Y:S02]  /*44c0*/  IADD3.X R9, R15, R0, RZ, P0, !PT ;  /* 0x000000000f097210 */ /* 0x000fe400007fe4ff */
[----:B------:R-:W-:Y:S01]  /*44d0*/  IADD3 R81, P0, R81, -0x400, RZ ;  /* 0xfffffc0051517810 */ /* 0x000fe20007f1e0ff */
[----:B------:R-:W-:-:S03]  /*44e0*/  FADD.FTZ R11, R10, R11 ;  /* 0x0000000b0a0b7221 */ /* 0x000fc60000010000 */
[----:B------:R-:W-:Y:S01]  /*44f0*/  IADD3.X R79, R79, -0x1, RZ, P0, !PT ;  /* 0xffffffff4f4f7810 */ /* 0x000fe200007fe4ff */
        /* <DEDUP_REMOVED lines=8> */
.L_x_7491:
        /* <DEDUP_REMOVED lines=24> */
.L_x_7532:
[----:B0-----:R-:W-:Y:S05]  /*4700*/  BSYNC B0 ;  /* 0x0000000000007941 */ /* 0x001fea0003800000 */
.L_x_7531:
        /* <DEDUP_REMOVED lines=23> */
.L_x_7534:
[----:B------:R-:W1:Y:S02]  /*4880*/  S2R R15, SR_TID.X ;  /* 0x00000000000f7919 */ /* 0x000e640000002100 */
.L_x_7535:
[----:B0-----:R-:W-:Y:S05]  /*4890*/  BSYNC B0 ;  /* 0x0000000000007941 */ /* 0x001fea0003800000 */
.L_x_7533:
        /* <DEDUP_REMOVED lines=10> */
.L_x_7536:
        /* <DEDUP_REMOVED lines=26> */
.L_x_7537:
        /* <DEDUP_REMOVED lines=10> */
.L_x_9126:


//--------------------- .text._Z25selective_scan_bwd_kernelI32Selective_Scan_bwd_kernel_traitsILi32ELi8ELb1ELb0ELb1ELb1ELb1EffEEv12SSMParamsBwd --------------------------
	.section	.text._Z25selective_scan_bwd_kernelI32Selective_Scan_bwd_kernel_traitsILi32ELi8ELb1ELb0ELb1ELb1ELb1EffEEv12SSMParamsBwd,"ax",@progbits
	.sectioninfo	@"SHI_REGISTERS=156"
	.align	128
        .global         _Z25selective_scan_bwd_kernelI32Selective_Scan_bwd_kernel_traitsILi32ELi8ELb1ELb0ELb1ELb1ELb1EffEEv12SSMParamsBwd
        .type           _Z25selective_scan_bwd_kernelI32Selective_Scan_bwd_kernel_traitsILi32ELi8ELb1ELb0ELb1ELb1ELb1EffEEv12SSMParamsBwd,@function
        .size           _Z25selective_scan_bwd_kernelI32Selective_Scan_bwd_kernel_traitsILi32ELi8ELb1ELb0ELb1ELb1ELb1EffEEv12SSMParamsBwd,(.L_x_9127 - _Z25selective_scan_bwd_kernelI32Selective_Scan_bwd_kernel_traitsILi32ELi8ELb1ELb0ELb1ELb1ELb1EffEEv12SSMParamsBwd)
        .other          _Z25selective_scan_bwd_kernelI32Selective_Scan_bwd_kernel_traitsILi32ELi8ELb1ELb0ELb1ELb1ELb1EffEEv12SSMParamsBwd,@"STO_CUDA_ENTRY STV_DEFAULT"
_Z25selective_scan_bwd_kernelI32Selective_Scan_bwd_kernel_traitsILi32ELi8ELb1ELb0ELb1ELb1ELb1EffEEv12SSMParamsBwd:
.text._Z25selective_scan_bwd_kernelI32Selective_Scan_bwd_kernel_traitsILi32ELi8ELb1ELb0ELb1ELb1ELb1EffEEv12SSMParamsBwd:
        /* <DEDUP_REMOVED lines=20> */
[----:B------:R1:W2:Y:S01]  /*0140*/  F2I.FTZ.U32.TRUNC.NTZ R11, R10 ;  /* 0x0000000a000b7305 */ /* 0x0002a2000021f000 */
[----:B------:R3:W5:Y:S01]  /*0150*/  @P1 LDG.E R4, [R8.64] ;  /* 0x0000000608041981 */ /* 0x000762000c1e1900 */
[----:B------:R-:W-:Y:S01]  /*0160*/  LOP3.LUT R16, R0, c[0x0][0x178], RZ, 0x3c, !PT ;  /* 0x00005e0000107a12 */ /* 0x000fe200078e3cff */
[C---:B------:R-:W-:Y:S01]  /*0170*/  IMAD R21, R3.reuse, c[0x0][0x1d8], RZ ;  /* 0x0000760003157a24 */ /* 0x040fe200078e02ff */
[----:B------:R-:W-:Y:S01]  /*0180*/  MOV R18, c[0x0][0x174] ;  /* 0x00005d0000127a02 */ /* 0x000fe20000000f00 */
[----:B------:R-:W-:Y:S01]  /*0190*/  IMAD R25, R3, c[0x0][0x280], RZ ;  /* 0x0000a00003197a24 */ /* 0x000fe200078e02ff */
[----:B------:R-:W-:Y:S01]  /*01a0*/  ISETP.GE.AND P2, PT, R16, RZ, PT ;  /* 0x000000ff1000720c */ /* 0x000fe20003f46270 */
[----:B------:R-:W-:Y:S01]  /*01b0*/  CS2R R86, SRZ ;  /* 0x0000000000567805 */ /* 0x000fe2000001ff00 */
[----:B------:R-:W-:Y:S01]  /*01c0*/  ISETP.GE.AND P3, PT, R18, 0x1, PT ;  /* 0x000000011200780c */ /* 0x000fe20003f66270 */
[----:B-1----:R-:W-:Y:S01]  /*01d0*/  HFMA2.MMA R10, -RZ, RZ, 0, 0 ;  /* 0x00000000ff0a7435 */ /* 0x002fe200000001ff */
[----:B------:R-:W-:Y:S01]  /*01e0*/  IMAD R25, R0, c[0x0][0x284], R25 ;  /* 0x0000a10000197a24 */ /* 0x000fe200078e0219 */
[----:B------:R-:W-:Y:S01]  /*01f0*/  CS2R R82, SRZ ;  /* 0x0000000000527805 */ /* 0x000fe2000001ff00 */
[----:B0-----:R-:W-:-:S02]  /*0200*/  SHF.R.S32.HI R6, RZ, 0x1f, R5 ;  /* 0x0000001fff067819 */ /* 0x001fc40000011405 */
[----:B--2---:R-:W-:-:S03]  /*0210*/  IADD3 R14, RZ, -R11, RZ ;  /* 0x8000000bff0e7210 */ /* 0x004fc60007ffe0ff */
[C---:B------:R-:W-:Y:S02]  /*0220*/  IMAD R12, R6.reuse, c[0x0][0x1e0], RZ ;  /* 0x00007800060c7a24 */ /* 0x040fe400078e02ff */
[----:B------:R-:W-:Y:S02]  /*0230*/  IMAD R16, R6, c[0x0][0x278], RZ ;  /* 0x00009e0006107a24 */ /* 0x000fe400078e02ff */
[----:B------:R-:W-:Y:S01]  /*0240*/  IMAD R7, R14, R17, RZ ;  /* 0x000000110e077224 */ /* 0x000fe200078e02ff */
[----:B------:R-:W-:Y:S01]  /*0250*/  IABS R14, R0 ;  /* 0x00000000000e7213 */ /* 0x000fe20000000000 */
[----:B------:R-:W-:Y:S02]  /*0260*/  IMAD R15, R5, c[0x0][0x1e4], R12 ;  /* 0x00007900050f7a24 */ /* 0x000fe400078e020c */
[----:B------:R-:W-:-:S04]  /*0270*/  IMAD.HI.U32 R11, R11, R7, R10 ;  /* 0x000000070b0b7227 */ /* 0x000fc800078e000a */
[----:B------:R-:W-:Y:S02]  /*0280*/  IMAD R10, R6, c[0x0][0x1d0], RZ ;  /* 0x00007400060a7a24 */ /* 0x000fe400078e02ff */
[----:B------:R-:W-:-:S04]  /*0290*/  IMAD.HI.U32 R7, R11, R14, RZ ;  /* 0x0000000e0b077227 */ /* 0x000fc800078e00ff */
[----:B------:R-:W-:Y:S01]  /*02a0*/  IMAD R13, R5, c[0x0][0x1d4], R10 ;  /* 0x00007500050d7a24 */ /* 0x000fe200078e020a */
[----:B---3--:R-:W-:Y:S01]  /*02b0*/  IADD3 R8, -R7, RZ, RZ ;  /* 0x000000ff07087210 */ /* 0x008fe20007ffe1ff */
[----:B------:R-:W-:-:S04]  /*02c0*/  IMAD.WIDE.U32 R10, R5, c[0x0][0x1e0], RZ ;  /* 0x00007800050a7a25 */ /* 0x000fc800078e00ff */
[----:B------:R-:W-:Y:S01]  /*02d0*/  IMAD R14, R17, R8, R14 ;  /* 0x00000008110e7224 */ /* 0x000fe200078e020e */
[----:B------:R-:W-:Y:S01]  /*02e0*/  IADD3 R11, R11, R15, RZ ;  /* 0x0000000f0b0b7210 */ /* 0x000fe20007ffe0ff */
[----:B------:R-:W-:-:S03]  /*02f0*/  IMAD.WIDE.U32 R8, R5, c[0x0][0x1d0], RZ ;  /* 0x0000740005087a25 */ /* 0x000fc600078e00ff */
[----:B------:R-:W-:Y:S01]  /*0300*/  ISETP.GT.U32.AND P1, PT, R17, R14, PT ;  /* 0x0000000e1100720c */ /* 0x000fe20003f24070 */
[----:B------:R-:W-:Y:S01]  /*0310*/  IMAD R15, R5, c[0x0][0x27c], R16 ;  /* 0x00009f00050f7a24 */ /* 0x000fe200078e0210 */
[----:B------:R-:W-:Y:S01]  /*0320*/  IADD3 R9, R9, R13, RZ ;  /* 0x0000000d09097210 */ /* 0x000fe20007ffe0ff */
[----:B------:R-:W-:-:S04]  /*0330*/  IMAD.WIDE.U32 R12, R5, c[0x0][0x278], RZ ;  /* 0x00009e00050c7a25 */ /* 0x000fc800078e00ff */
[----:B------:R-:W-:Y:S01]  /*0340*/  IMAD R16, R6, c[0x0][0x1b0], RZ ;  /* 0x00006c0006107a24 */ /* 0x000fe200078e02ff */
[----:B------:R-:W-:Y:S01]  /*0350*/  IADD3 R13, R13, R15, RZ ;  /* 0x0000000f0d0d7210 */ /* 0x000fe20007ffe0ff */
[----:B------:R-:W-:-:S04]  /*0360*/  IMAD.WIDE.U32 R8, R0, c[0x0][0x1d8], R8 ;  /* 0x0000760000087a25 */ /* 0x000fc800078e0008 */
[-C--:B------:R-:W-:Y:S01]  /*0370*/  @!P1 IADD3 R14, R14, -R17.reuse, RZ ;  /* 0x800000110e0e9210 */ /* 0x080fe20007ffe0ff */
[----:B------:R-:W-:Y:S01]  /*0380*/  IMAD R23, R5, c[0x0][0x1b4], R16 ;  /* 0x00006d0005177a24 */ /* 0x000fe200078e0210 */
[----:B------:R-:W-:Y:S01]  /*0390*/  @!P1 IADD3 R7, R7, 0x1, RZ ;  /* 0x0000000107079810 */ /* 0x000fe20007ffe0ff */
[----:B------:R-:W-:Y:S01]  /*03a0*/  IMAD R16, R0, c[0x0][0x1dc], R21 ;  /* 0x0000770000107a24 */ /* 0x000fe200078e0215 */
[----:B------:R-:W-:Y:S01]  /*03b0*/  ISETP.GE.U32.AND P0, PT, R14, R17, PT ;  /* 0x000000110e00720c */ /* 0x000fe20003f06070 */
[----:B------:R-:W-:Y:S01]  /*03c0*/  IMAD.WIDE.U32 R14, R5, c[0x0][0x1b0], RZ ;  /* 0x00006c00050e7a25 */ /* 0x000fe200078e00ff */
[----:B------:R-:W-:Y:S02]  /*03d0*/  LEA R17, R18, 0xffffff00, 0x8 ;  /* 0xffffff0012117811 */ /* 0x000fe400078e40ff */
[----:B------:R-:W-:Y:S01]  /*03e0*/  ISETP.NE.AND P1, PT, RZ, c[0x0][0x178], PT ;  /* 0x00005e00ff007a0c */ /* 0x000fe20003f25270 */
[----:B------:R-:W-:Y:S01]  /*03f0*/  IMAD R21, R3, c[0x0][0x1e8], RZ ;  /* 0x00007a0003157a24 */ /* 0x000fe200078e02ff */
[----:B------:R-:W-:-:S02]  /*0400*/  IADD3 R15, R15, R23, RZ ;  /* 0x000000170f0f7210 */ /* 0x000fc40007ffe0ff */
[----:B------:R-:W-:Y:S01]  /*0410*/  SHF.R.S32.HI R19, RZ, 0x1f, R17 ;  /* 0x0000001fff137819 */ /* 0x000fe20000011411 */
[----:B------:R-:W-:Y:S01]  /*0420*/  IMAD R21, R0, c[0x0][0x1ec], R21 ;  /* 0x00007b0000157a24 */ /* 0x000fe200078e0215 */
[----:B------:R-:W-:-:S03]  /*0430*/  IADD3 R23, P4, R17, R8, RZ ;  /* 0x0000000811177210 */ /* 0x000fc60007f9e0ff */
[----:B------:R-:W-:Y:S02]  /*0440*/  @P0 IADD3 R7, R7, 0x1, RZ ;  /* 0x0000000107070810 */ /* 0x000fe40007ffe0ff */
[----:B------:R-:W-:Y:S01]  /*0450*/  IADD3.X R16, R19, R9, R16, P4, !PT ;  /* 0x0000000913107210 */ /* 0x000fe200027fe410 */
[C---:B------:R-:W-:Y:S01]  /*0460*/  IMAD.WIDE.U32 R8, R0.reuse, c[0x0][0x1e8], R10 ;  /* 0x00007a0000087a25 */ /* 0x040fe200078e000a */
[----:B------:R-:W-:Y:S02]  /*0470*/  @!P2 IADD3 R7, -R7, RZ, RZ ;  /* 0x000000ff0707a210 */ /* 0x000fe40007ffe1ff */
[----:B------:R-:W-:Y:S01]  /*0480*/  @!P1 LOP3.LUT R7, RZ, c[0x0][0x178], RZ, 0x33, !PT ;  /* 0x00005e00ff079a12 */ /* 0x000fe200078e33ff */
[----:B------:R-:W-:Y:S01]  /*0490*/  IMAD.WIDE.U32 R10, R0, c[0x0][0x280], R12 ;  /* 0x0000a000000a7a25 */ /* 0x000fe200078e000c */
[----:B------:R-:W-:Y:S02]  /*04a0*/  IADD3 R22, P0, R17, R8, RZ ;  /* 0x0000000811167210 */ /* 0x000fe40007f1e0ff */
[----:B------:R-:W-:Y:S01]  /*04b0*/  SHF.R.S32.HI R8, RZ, 0x1f, R7 ;  /* 0x0000001fff087819 */ /* 0x000fe20000011407 */
[----:B------:R-:W-:Y:S01]  /*04c0*/  IMAD.WIDE.U32 R14, R7, c[0x0][0x1c8], R14 ;  /* 0x00007200070e7a25 */ /* 0x000fe200078e000e */
[----:B------:R-:W-:-:S02]  /*04d0*/  IADD3.X R9, R19, R9, R21, P0, !PT ;  /* 0x0000000913097210 */ /* 0x000fc400007fe415 */
[----:B------:R-:W-:Y:S02]  /*04e0*/  ISETP.NE.U32.AND P0, PT, RZ, c[0x0][0x260], PT ;  /* 0x00009800ff007a0c */ /* 0x000fe40003f05070 */
[----:B------:R-:W-:Y:S01]  /*04f0*/  IADD3 R20, P2, R17, R10, RZ ;  /* 0x0000000a11147210 */ /* 0x000fe20007f5e0ff */
[----:B------:R-:W-:Y:S01]  /*0500*/  IMAD R10, R8, c[0x0][0x1c8], RZ ;  /* 0x00007200080a7a24 */ /* 0x000fe200078e02ff */
[----:B------:R-:W-:Y:S02]  /*0510*/  ISETP.NE.AND.EX P0, PT, RZ, c[0x0][0x264], PT, P0 ;  /* 0x00009900ff007a0c */ /* 0x000fe40003f05300 */
[----:B------:R-:W-:Y:S02]  /*0520*/  IADD3.X R11, R19, R11, R25, P2, !PT ;  /* 0x0000000b130b7210 */ /* 0x000fe400017fe419 */
[----:B------:R-:W-:Y:S02]  /*0530*/  LEA R13, P1, R23, c[0x0][0x240], 0x2 ;  /* 0x00009000170d7a11 */ /* 0x000fe400078210ff */
[----:B------:R-:W-:-:S02]  /*0540*/  LEA R21, P2, R22, c[0x0][0x248], 0x2 ;  /* 0x0000920016157a11 */ /* 0x000fc400078410ff */
[----:B------:R-:W-:Y:S02]  /*0550*/  LEA.HI.X R23, R23, c[0x0][0x244], R16, 0x2, P1 ;  /* 0x0000910017177a11 */ /* 0x000fe400008f1410 */
[----:B------:R-:W-:Y:S01]  /*0560*/  LEA.HI.X R22, R22, c[0x0][0x24c], R9, 0x2, P2 ;  /* 0x0000930016167a11 */ /* 0x000fe200010f1409 */
[----:B------:R-:W-:Y:S01]  /*0570*/  IMAD R9, R7, c[0x0][0x1cc], R10 ;  /* 0x0000730007097a24 */ /* 0x000fe200078e020a */
[----:B------:R-:W-:Y:S02]  /*0580*/  ISETP.NE.U32.AND P1, PT, RZ, c[0x0][0x328], PT ;  /* 0x0000ca00ff007a0c */ /* 0x000fe40003f25070 */
[----:B------:R-:W-:Y:S02]  /*0590*/  ISETP.NE.U32.AND P2, PT, RZ, c[0x0][0x348], PT ;  /* 0x0000d200ff007a0c */ /* 0x000fe40003f45070 */
[----:B------:R-:W-:Y:S02]  /*05a0*/  ISETP.NE.AND.EX P1, PT, RZ, c[0x0][0x32c], PT, P1 ;  /* 0x0000cb00ff007a0c */ /* 0x000fe40003f25310 */
[----:B------:R-:W-:-:S02]  /*05b0*/  ISETP.NE.AND.EX P2, PT, RZ, c[0x0][0x34c], PT, P2 ;  /* 0x0000d300ff007a0c */ /* 0x000fc40003f45320 */
[----:B------:R-:W-:Y:S01]  /*05c0*/  IADD3 R10, R15, R9, RZ ;  /* 0x000000090f0a7210 */ /* 0x000fe20007ffe0ff */
[----:B------:R-:W-:Y:S01]  /*05d0*/  @P0 IMAD R9, R5, c[0x0][0x164], R0 ;  /* 0x0000590005090a24 */ /* 0x000fe200078e0200 */
[C---:B------:R-:W-:Y:S02]  /*05e0*/  LEA R16, P4, R20.reuse, c[0x0][0x308], 0x2 ;  /* 0x0000c20014107a11 */ /* 0x040fe400078810ff */
[----:B------:R-:W-:Y:S01]  /*05f0*/  IADD3 R17, P5, R17, R14, RZ ;  /* 0x0000000e11117210 */ /* 0x000fe20007fbe0ff */
[----:B------:R-:W-:Y:S01]  /*0600*/  @P0 IMAD R9, R9, c[0x0][0x174], RZ ;  /* 0x00005d0009090a24 */ /* 0x000fe200078e02ff */
[----:B------:R-:W-:Y:S02]  /*0610*/  @P0 MOV R92, 0x8 ;  /* 0x00000008005c0802 */ /* 0x000fe40000000f00 */
[----:B------:R-:W-:Y:S01]  /*0620*/  LEA.HI.X R20, R20, c[0x0][0x30c], R11, 0x2, P4 ;  /* 0x0000c30014147a11 */ /* 0x000fe200020f140b */
[----:B------:R-:W-:Y:S01]  /*0630*/  @P0 IMAD R9, R9, c[0x0][0x16c], RZ ;  /* 0x00005b0009090a24 */ /* 0x000fe200078e02ff */
[----:B------:R-:W-:-:S02]  /*0640*/  IADD3.X R10, R19, R10, RZ, P5, !PT ;  /* 0x0000000a130a7210 */ /* 0x000fc40002ffe4ff */
[----:B------:R-:W-:Y:S01]  /*0650*/  LEA R18, P6, R17, c[0x0][0x230], 0x2 ;  /* 0x00008c0011127a11 */ /* 0x000fe200078c10ff */
[----:B------:R-:W-:Y:S01]  /*0660*/  @P0 IMAD.WIDE R92, R9, R92, c[0x0][0x260] ;  /* 0x00009800095c0625 */ /* 0x000fe200078e025c */
[C---:B------:R-:W-:Y:S01]  /*0670*/  @P1 LEA R86, P4, R0.reuse, c[0x0][0x328], 0x2 ;  /* 0x0000ca0000561a11 */ /* 0x040fe200078810ff */
[----:B------:R-:W-:Y:S01]  /*0680*/  HFMA2.MMA R9, -RZ, RZ, 0, 0 ;  /* 0x00000000ff097435 */ /* 0x000fe200000001ff */
[C---:B------:R-:W-:Y:S01]  /*0690*/  @P2 LEA R82, P5, R0.reuse, c[0x0][0x348], 0x2 ;  /* 0x0000d20000522a11 */ /* 0x040fe200078a10ff */
[----:B------:R-:W-:Y:S01]  /*06a0*/  @!P0 CS2R R92, SRZ ;  /* 0x00000000005c8805 */ /* 0x000fe2000001ff00 */
[----:B------:R-:W-:Y:S02]  /*06b0*/  LEA.HI.X R19, R17, c[0x0][0x234], R10, 0x2, P6 ;  /* 0x00008d0011137a11 */ /* 0x000fe400030f140a */
[C-C-:B------:R-:W-:Y:S02]  /*06c0*/  @P1 LEA.HI.X R87, R0.reuse, c[0x0][0x32c], R3.reuse, 0x2, P4 ;  /* 0x0000cb0000571a11 */ /* 0x140fe400020f1403 */
        /* <DEDUP_REMOVED lines=8> */
[----:B------:R-:W-:Y:S01]  /*0750*/  MOV R13, R23 ;  /* 0x00000017000d7202 */ /* 0x000fe20000000f00 */
[----:B------:R-:W-:Y:S01]  /*0760*/  IMAD R23, R3, c[0x0][0x180], RZ ;  /* 0x0000600003177a24 */ /* 0x000fe200078e02ff */
[----:B------:R-:W-:Y:S01]  /*0770*/  MOV R15, R22 ;  /* 0x00000016000f7202 */ /* 0x000fe20000000f00 */
[C---:B------:R-:W-:Y:S01]  /*0780*/  IMAD.WIDE.U32 R90, R0.reuse, c[0x0][0x180], RZ ;  /* 0x00006000005a7a25 */ /* 0x040fe200078e00ff */
[----:B------:R-:W-:Y:S01]  /*0790*/  MOV R17, R20 ;  /* 0x0000001400117202 */ /* 0x000fe20000000f00 */
[----:B------:R-:W-:Y:S01]  /*07a0*/  UMOV UR4, URZ ;  /* 0x0000003f00047c82 */ /* 0x000fe20008000000 */
[----:B------:R-:W-:Y:S01]  /*07b0*/  MOV R20, c[0x0][0x174] ;  /* 0x00005d0000147a02 */ /* 0x000fe20000000f00 */
[----:B------:R-:W-:Y:S01]  /*07c0*/  IMAD.WIDE.U32 R88, R0, c[0x0][0x198], RZ ;  /* 0x0000660000587a25 */ /* 0x000fe200078e00ff */
[----:B------:R-:W-:-:S02]  /*07d0*/  MOV R10, RZ ;  /* 0x000000ff000a7202 */ /* 0x000fc40000000f00 */
[----:B------:R-:W-:Y:S01]  /*07e0*/  MOV R9, RZ ;  /* 0x000000ff00097202 */ /* 0x000fe20000000f00 */
[C---:B------:R-:W-:Y:S02]  /*07f0*/  IMAD R23, R0.reuse, c[0x0][0x184], R23 ;  /* 0x0000610000177a24 */ /* 0x040fe400078e0217 */
[----:B------:R-:W-:-:S03]  /*0800*/  IMAD R25, R0, c[0x0][0x19c], R25 ;  /* 0x0000670000197a24 */ /* 0x000fc600078e0219 */
[----:B------:R-:W-:Y:S02]  /*0810*/  IADD3 R23, R91, R23, RZ ;  /* 0x000000175b177210 */ /* 0x000fe40007ffe0ff */
[----:B------:R-:W-:Y:S02]  /*0820*/  IADD3 R25, R89, R25, RZ ;  /* 0x0000001959197210 */ /* 0x000fe40007ffe0ff */
[C---:B0-----:R-:W-:Y:S02]  /*0830*/  IADD3 R27, R12.reuse, 0x20, RZ ;  /* 0x000000200c1b7810 */ /* 0x041fe40007ffe0ff */
[C---:B------:R-:W-:Y:S02]  /*0840*/  IADD3 R29, R12.reuse, 0x40, RZ ;  /* 0x000000400c1d7810 */ /* 0x040fe40007ffe0ff */
[C---:B------:R-:W-:Y:S02]  /*0850*/  IADD3 R31, R12.reuse, 0x60, RZ ;  /* 0x000000600c1f7810 */ /* 0x040fe40007ffe0ff */
[----:B------:R-:W-:-:S02]  /*0860*/  SHF.L.U32 R24, R12, 0x3, RZ ;  /* 0x000000030c187819 */ /* 0x000fc400000006ff */
[C---:B------:R-:W-:Y:S02]  /*0870*/  IADD3 R33, R12.reuse, 0x80, RZ ;  /* 0x000000800c217810 */ /* 0x040fe40007ffe0ff */
[C---:B------:R-:W-:Y:S02]  /*0880*/  IADD3 R35, R12.reuse, 0xa0, RZ ;  /* 0x000000a00c237810 */ /* 0x040fe40007ffe0ff */
[C---:B------:R-:W-:Y:S02]  /*0890*/  IADD3 R37, R12.reuse, 0xc0, RZ ;  /* 0x000000c00c257810 */ /* 0x040fe40007ffe0ff */
[----:B------:R-:W-:Y:S02]  /*08a0*/  IADD3 R39, R12, 0xe0, RZ ;  /* 0x000000e00c277810 */ /* 0x000fe40007ffe0ff */
[-C--:B------:R-:W-:Y:S02]  /*08b0*/  LEA.HI.SX32 R26, R27, R12.reuse, 0x1b ;  /* 0x0000000c1b1a7211 */ /* 0x080fe400078fdaff */
[----:B------:R-:W-:-:S02]  /*08c0*/  LEA.HI.SX32 R27, R29, R12, 0x1b ;  /* 0x0000000c1d1b7211 */ /* 0x000fc400078fdaff */
[----:B------:R-:W-:Y:S02]  /*08d0*/  LEA.HI.SX32 R28, R31, R12, 0x1b ;  /* 0x0000000c1f1c7211 */ /* 0x000fe400078fdaff */
[----:B------:R-:W-:Y:S02]  /*08e0*/  LOP3.LUT R22, R12, 0x1f, RZ, 0xc0, !PT ;  /* 0x0000001f0c167812 */ /* 0x000fe400078ec0ff */
[----:B------:R-:W-:Y:S02]  /*08f0*/  LEA.HI.SX32 R24, R24, R24, 0x1b ;  /* 0x0000001818187211 */ /* 0x000fe400078fdaff */
[-C--:B------:R-:W-:Y:S02]  /*0900*/  LEA.HI.SX32 R29, R33, R12.reuse, 0x1b ;  /* 0x0000000c211d7211 */ /* 0x080fe400078fdaff */
[-C--:B------:R-:W-:Y:S02]  /*0910*/  LEA.HI.SX32 R30, R35, R12.reuse, 0x1b ;  /* 0x0000000c231e7211 */ /* 0x080fe400078fdaff */
[----:B------:R-:W-:-:S02]  /*0920*/  LEA.HI.SX32 R31, R37, R12, 0x1b ;  /* 0x0000000c251f7211 */ /* 0x000fc400078fdaff */
[----:B-1----:R-:W-:Y:S02]  /*0930*/  LEA.HI.SX32 R80, R39, R12, 0x1b ;  /* 0x0000000c27507211 */ /* 0x002fe400078fdaff */
.L_x_7578:
        /* <DEDUP_REMOVED lines=48> */
[C---:B--2---:R-:W-:Y:S02]  /*0c40*/  IMAD R67, R0.reuse, c[0x0][0x1fc], R49 ;  /* 0x00007f0000437a24 */ /* 0x044fe400078e0231 */
        /* <DEDUP_REMOVED lines=8> */
[----:B------:R-:W-:Y:S01]  /*0cd0*/  FADD.FTZ R100, R43, R4 ;  /* 0x000000042b647221 */ /* 0x000fe20000010000 */
[----:B------:R-:W-:Y:S02]  /*0ce0*/  LEA.HI.X R65, R64, c[0x0][0x26c], R65, 0x2, P0 ;  /* 0x00009b0040417a11 */ /* 0x000fe400000f1441 */
[----:B------:R-:W-:Y:S02]  /*0cf0*/  IADD3 R64, P0, R66, R81, RZ ;  /* 0x0000005142407210 */ /* 0x000fe40007f1e0ff */
[----:B------:R-:W-:-:S02]  /*0d00*/  FSETP.GTU.FTZ.AND P1, PT, R98, 20, PT ;  /* 0x41a000006200780b */ /* 0x000fc40003f3c000 */
[----:B------:R-:W-:Y:S02]  /*0d10*/  IADD3.X R65, R65, R84, RZ, P0, !PT ;  /* 0x0000005441417210 */ /* 0x000fe400007fe4ff */
        /* <DEDUP_REMOVED lines=38> */
.L_x_7540:
[----:B------:R-:W-:Y:S05]  /*0f80*/  BSYNC B0 ;  /* 0x0000000000007941 */ /* 0x000fea0003800000 */
.L_x_7539:
        /* <DEDUP_REMOVED lines=34> */
.L_x_7542:
[----:B------:R-:W-:Y:S05]  /*11b0*/  BSYNC B0 ;  /* 0x0000000000007941 */ /* 0x000fea0003800000 */
.L_x_7541:
        /* <DEDUP_REMOVED lines=33> */
.L_x_7544:
[----:B------:R-:W-:Y:S05]  /*13d0*/  BSYNC B0 ;  /* 0x0000000000007941 */ /* 0x000fea0003800000 */
.L_x_7543:
        /* <DEDUP_REMOVED lines=33> */
.L_x_7546:
[----:B------:R-:W-:Y:S05]  /*15f0*/  BSYNC B0 ;  /* 0x0000000000007941 */ /* 0x000fea0003800000 */
.L_x_7545:
        /* <DEDUP_REMOVED lines=33> */
.L_x_7548:
[----:B------:R-:W-:Y:S05]  /*1810*/  BSYNC B0 ;  /* 0x0000000000007941 */ /* 0x000fea0003800000 */
.L_x_7547:
        /* <DEDUP_REMOVED lines=33> */
.L_x_7550:
[----:B------:R-:W-:Y:S05]  /*1a30*/  BSYNC B0 ;  /* 0x0000000000007941 */ /* 0x000fea0003800000 */
.L_x_7549:
        /* <DEDUP_REMOVED lines=33> */
.L_x_7552:
[----:B------:R-:W-:Y:S05]  /*1c50*/  BSYNC B0 ;  /* 0x0000000000007941 */ /* 0x000fea0003800000 */
.L_x_7551:
        /* <DEDUP_REMOVED lines=33> */
.L_x_7554:
[----:B------:R-:W-:Y:S05]  /*1e70*/  BSYNC B0 ;  /* 0x0000000000007941 */ /* 0x000fea0003800000 */
.L_x_7553:
        /* <DEDUP_REMOVED lines=152> */
[----:B0-----:R-:W-:Y:S02]  /*2800*/  IMAD R56, R6, c[0x0][0x210], RZ ;  /* 0x0000840006387a24 */ /* 0x001fe400078e02ff */
[----:B------:R-:W-:-:S04]  /*2810*/  IMAD.WIDE.U32 R102, R5, c[0x0][0x210], R102 ;  /* 0x0000840005667a25 */ /* 0x000fc800078e0066 */
        /* <DEDUP_REMOVED lines=17> */
.L_x_7555:
        /* <DEDUP_REMOVED lines=23> */
[----:B------:R-:W-:Y:S01]  /*2aa0*/  MOV R60, c[0x0][0x174] ;  /* 0x00005d00003c7a02 */ /* 0x000fe20000000f00 */
[----:B------:R-:W-:Y:S01]  /*2ab0*/  HFMA2.MMA R125, -RZ, RZ, 0, 0 ;  /* 0x00000000ff7d7435 */ /* 0x000fe200000001ff */
[----:B------:R-:W-:Y:S01]  /*2ac0*/  CS2R R122, SRZ ;  /* 0x00000000007a7805 */ /* 0x000fe2000001ff00 */
[----:B------:R-:W-:-:S02]  /*2ad0*/  IMAD R43, R5, c[0x0][0x2bc], R58 ;  /* 0x0000af00052b7a24 */ /* 0x000fc400078e023a */
[----:B------:R-:W-:Y:S02]  /*2ae0*/  IMAD R58, R8, c[0x0][0x2c0], RZ ;  /* 0x0000b000083a7a24 */ /* 0x000fe400078e02ff */
[----:B------:R-:W-:-:S04]  /*2af0*/  IMAD.WIDE.U32 R56, R5, c[0x0][0x2b8], R56 ;  /* 0x0000ae0005387a25 */ /* 0x000fc800078e0038 */
[----:B------:R-:W-:Y:S01]  /*2b00*/  IMAD R59, R7, c[0x0][0x2c4], R58 ;  /* 0x0000b100073b7a24 */ /* 0x000fe200078e023a */
        /* <DEDUP_REMOVED lines=26> */
.L_x_7577:
        /* <DEDUP_REMOVED lines=97> */
.L_x_7558:
[----:B----4-:R-:W-:Y:S05]  /*32c0*/  BSYNC B0 ;  /* 0x0000000000007941 */ /* 0x010fea0003800000 */
.L_x_7557:
[----:B0-----:R-:W0:Y:S01]  /*32d0*/  SHFL.UP PT, R64, R141, 0x1, RZ ;  /* 0x042000008d407989 */ /* 0x001e2200000e00ff */
[----:B------:R-:W-:Y:S01]  /*32e0*/  FMUL.FTZ R128, R71, R128 ;  /* 0x0000008047807220 */ /* 0x000fe20000410000 */
[----:B------:R-:W-:Y:S01]  /*32f0*/  ISETP.GE.AND P0, PT, R21, 0x1, PT ;  /* 0x000000011500780c */ /* 0x000fe20003f06270 */
[----:B-----5:R-:W-:Y:S01]  /*3300*/  FMUL.FTZ R140, R118, R62 ;  /* 0x0000003e768c7220 */ /* 0x020fe20000410000 */
        /* <DEDUP_REMOVED lines=12> */
[----:B------:R-:W2:Y:S01]  /*33d0*/  SHFL.UP PT, R127, R150, 0x1, RZ ;  /* 0x04200000967f7989 */ /* 0x000ea200000e00ff */
[----:B------:R-:W-:Y:S02]  /*33e0*/  FMUL.FTZ R136, R118, R60 ;  /* 0x0000003c76887220 */ /* 0x000fe40000410000 */
[----:B------:R-:W-:Y:S02]  /*33f0*/  FMUL.FTZ R121, R110, R121 ;  /* 0x000000796e797220 */ /* 0x000fe40000410000 */
[----:B-1----:R-:W-:Y:S02]  /*3400*/  FMUL.FTZ R145, R139, R142 ;  /* 0x0000008e8b917220 */ /* 0x002fe40000410000 */
[----:B0-----:R-:W-:-:S02]  /*3410*/  @P0 FFMA.FTZ R141, R150, R64, R141 ;  /* 0x00000040968d0223 */ /* 0x001fc4000001008d */
[----:B------:R-:W-:Y:S02]  /*3420*/  FFMA.FTZ R64, R139, R143, R140 ;  /* 0x0000008f8b407223 */ /* 0x000fe4000001008c */
        /* <DEDUP_REMOVED lines=16> */
[----:B--2---:R-:W-:Y:S01]  /*3530*/  @P0 FMUL.FTZ R150, R150, R127 ;  /* 0x0000007f96960220 */ /* 0x004fe20000410000 */
[----:B------:R-:W-:Y:S01]  /*3540*/  ISETP.GE.AND P0, PT, R21, 0x2, PT ;  /* 0x000000021500780c */ /* 0x000fe20003f06270 */
[----:B------:R-:W-:-:S02]  /*3550*/  FMUL.FTZ R127, R115, R64 ;  /* 0x00000040737f7220 */ /* 0x000fc40000410000 */
[C---:B------:R-:W-:Y:S01]  /*3560*/  FFMA.FTZ R145, R129.reuse, R145, R128 ;  /* 0x0000009181917223 */ /* 0x040fe20000010080 */
[----:B------:R-:W0:Y:S01]  /*3570*/  SHFL.UP PT, R64, R141, 0x2, RZ ;  /* 0x044000008d407989 */ /* 0x000e2200000e00ff */
[----:B------:R-:W-:Y:S02]  /*3580*/  FMUL.FTZ R147, R129, R134 ;  /* 0x0000008681937220 */ /* 0x000fe40000410000 */
[C---:B------:R-:W-:Y:S01]  /*3590*/  FFMA.FTZ R145, R68.reuse, R145, R127 ;  /* 0x0000009144917223 */ /* 0x040fe2000001007f */
        /* <DEDUP_REMOVED lines=31> */
[----:B------:R-:W-:Y:S01]  /*3790*/  ISETP.NE.OR P0, PT, R22, RZ, P0 ;  /* 0x000000ff1600720c */ /* 0x000fe20000705670 */
[----:B---3--:R-:W-:Y:S02]  /*37a0*/  @!P3 FMUL.FTZ R152, R152, R151 ;  /* 0x000000979898b220 */ /* 0x008fe40000410000 */
[----:B------:R-:W2:Y:S01]  /*37b0*/  SHFL.DOWN PT, R153, R145, 0x8, 0x1f ;  /* 0x09001f0091997f89 */ /* 0x000ea200000e0000 */
[----:B------:R-:W-:Y:S02]  /*37c0*/  ISETP.GE.AND P3, PT, R21, 0x10, PT ;  /* 0x000000101500780c */ /* 0x000fe40003f66270 */
[----:B------:R-:W-:Y:S01]  /*37d0*/  MOV R65, RZ ;  /* 0x000000ff00417202 */ /* 0x000fe20000000f00 */
[----:B------:R-:W3:Y:S01]  /*37e0*/  SHFL.DOWN PT, R151, R152, 0x8, 0x1f ;  /* 0x09001f0098977f89 */ /* 0x000ee200000e0000 */
[----:B------:R-:W-:-:S05]  /*37f0*/  SHF.L.U32 R134, R123, 0x3, RZ ;  /* 0x000000037b867819 */ /* 0x000fca00000006ff */
[----:B------:R-:W-:Y:S01]  /*3800*/  @!P0 LDS.64 R64, [R134+0x1308] ;  /* 0x0013080086408984 */ /* 0x000fe20000000a00 */
[----:B------:R-:W-:-:S03]  /*3810*/  ISETP.GE.U32.AND P0, PT, R22, 0x10, PT ;  /* 0x000000101600780c */ /* 0x000fc60003f06070 */
[C---:B0-----:R-:W-:Y:S02]  /*3820*/  @P3 FFMA.FTZ R141, R150.reuse, R149, R141 ;  /* 0x00000095968d3223 */ /* 0x041fe4000001008d */
[----:B-1----:R-:W-:Y:S02]  /*3830*/  @P3 FMUL.FTZ R150, R150, R147 ;  /* 0x0000009396963220 */ /* 0x002fe40000410000 */
[----:B------:R-:W-:Y:S01]  /*3840*/  SHFL.IDX PT, R147, R135, RZ, 0x1f ;  /* 0x00001fff87937589 */ /* 0x000fe200000e0000 */
[----:B--2---:R-:W-:-:S03]  /*3850*/  @!P4 FFMA.FTZ R145, R152, R153, R145 ;  /* 0x000000999891c223 */ /* 0x004fc60000010091 */
[----:B------:R-:W-:Y:S01]  /*3860*/  SHFL.UP PT, R141, R141, 0x1, RZ ;  /* 0x042000008d8d7989 */ /* 0x000fe200000e00ff */
[----:B---3--:R-:W-:-:S03]  /*3870*/  @!P4 FMUL.FTZ R152, R152, R151 ;  /* 0x000000979898c220 */ /* 0x008fc60000410000 */
[----:B------:R-:W0:Y:S04]  /*3880*/  SHFL.DOWN PT, R149, R145, 0x10, 0x1f ;  /* 0x0a001f0091957f89 */ /* 0x000e2800000e0000 */
[----:B------:R-:W1:Y:S04]  /*3890*/  SHFL.DOWN PT, R151, R152, 0x10, 0x1f ;  /* 0x0a001f0098977f89 */ /* 0x000e6800000e0000 */
[----:B------:R-:W2:Y:S01]  /*38a0*/  SHFL.UP PT, R150, R150, 0x1, RZ ;  /* 0x0420000096967989 */ /* 0x000ea200000e00ff */
[----:B0-----:R-:W-:-:S03]  /*38b0*/  @!P0 FFMA.FTZ R145, R152, R149, R145 ;  /* 0x0000009598918223 */ /* 0x001fc60000010091 */
[----:B------:R-:W-:Y:S01]  /*38c0*/  SHFL.IDX PT, R149, R65, RZ, 0x1f ;  /* 0x00001fff41957589 */ /* 0x000fe200000e0000 */
[----:B-1----:R-:W-:-:S03]  /*38d0*/  @!P0 FMUL.FTZ R152, R152, R151 ;  /* 0x0000009798988220 */ /* 0x002fc60000410000 */
[----:B------:R-:W-:Y:S01]  /*38e0*/  SHFL.DOWN PT, R153, R145, 0x1, 0x1f ;  /* 0x08201f0091997f89 */ /* 0x000fe200000e0000 */
[----:B--2---:R-:W-:-:S03]  /*38f0*/  @P1 FFMA.FTZ R147, R150, R147, R141 ;  /* 0x0000009396931223 */ /* 0x004fc6000001008d */
[----:B------:R-:W0:Y:S01]  /*3900*/  SHFL.DOWN PT, R150, R152, 0x1, 0x1f ;  /* 0x08201f0098967f89 */ /* 0x000e2200000e0000 */
[----:B------:R-:W-:-:S04]  /*3910*/  FFMA.FTZ R133, R133, R147, R148 ;  /* 0x0000009385857223 */ /* 0x000fc80000010094 */
[-C--:B------:R-:W-:Y:S02]  /*3920*/  FFMA.FTZ R148, R68, R133.reuse, R137 ;  /* 0x0000008544947223 */ /* 0x080fe40000010089 */
[----:B------:R-:W-:Y:S02]  /*3930*/  FMUL.FTZ R56, R56, R133 ;  /* 0x0000008538387220 */ /* 0x000fe40000410000 */
[----:B------:R-:W-:Y:S02]  /*3940*/  FMUL.FTZ R141, R57, R148 ;  /* 0x00000094398d7220 */ /* 0x000fe40000410000 */
[----:B------:R-:W-:Y:S02]  /*3950*/  FFMA.FTZ R135, R115, R56, RZ ;  /* 0x0000003873877223 */ /* 0x000fe400000100ff */
[----:B------:R-:W-:Y:S02]  /*3960*/  FFMA.FTZ R57, R129, R148, R144 ;  /* 0x0000009481397223 */ /* 0x000fe40000010090 */
[----:B------:R-:W-:-:S02]  /*3970*/  FFMA.FTZ R56, R114, R141, R135 ;  /* 0x0000008d72387223 */ /* 0x000fc40000010087 */
[-C--:B------:R-:W-:Y:S02]  /*3980*/  FMUL.FTZ R58, R58, R57.reuse ;  /* 0x000000393a3a7220 */ /* 0x080fe40000410000 */
[----:B------:R-:W-:Y:S02]  /*3990*/  FFMA.FTZ R141, R69, R57, R66 ;  /* 0x00000039458d7223 */ /* 0x000fe40000010042 */
[----:B------:R-:W-:Y:S02]  /*39a0*/  FFMA.FTZ R147, R117, R58, R56 ;  /* 0x0000003a75937223 */ /* 0x000fe40000010038 */
[-C--:B------:R-:W-:Y:S01]  /*39b0*/  FMUL.FTZ R59, R59, R141.reuse ;  /* 0x0000008d3b3b7220 */ /* 0x080fe20000410000 */
[----:B------:R1:W-:Y:S01]  /*39c0*/  SHFL.IDX PT, R58, R145, RZ, 0x1f ;  /* 0x00001fff913a7589 */ /* 0x0003e200000e0000 */
[----:B------:R-:W-:Y:S02]  /*39d0*/  FFMA.FTZ R135, R71, R141, R146 ;  /* 0x0000008d47877223 */ /* 0x000fe40000010092 */
[----:B------:R-:W-:Y:S01]  /*39e0*/  FFMA.FTZ R144, R116, R59, R147 ;  /* 0x0000003b74907223 */ /* 0x000fe20000010093 */
[----:B------:R-:W2:Y:S01]  /*39f0*/  SHFL.IDX PT, R56, R152, RZ, 0x1f ;  /* 0x00001fff98387589 */ /* 0x000ea200000e0000 */
[----:B------:R-:W-:-:S02]  /*3a00*/  FMUL.FTZ R60, R60, R135 ;  /* 0x000000873c3c7220 */ /* 0x000fc40000410000 */
[----:B------:R-:W-:Y:S02]  /*3a10*/  FFMA.FTZ R147, R119, R135, R120 ;  /* 0x0000008777937223 */ /* 0x000fe40000010078 */
[----:B0-----:R-:W-:Y:S02]  /*3a20*/  @P2 FFMA.FTZ R149, R150, R149, R153 ;  /* 0x0000009596952223 */ /* 0x001fe40000010099 */
[----:B------:R-:W-:Y:S02]  /*3a30*/  FFMA.FTZ R151, R111, R60, R144 ;  /* 0x0000003c6f977223 */ /* 0x000fe40000010090 */
[-C--:B------:R-:W-:Y:S02]  /*3a40*/  FMUL.FTZ R61, R61, R147.reuse ;  /* 0x000000933d3d7220 */ /* 0x080fe40000410000 */
[----:B------:R-:W-:Y:S02]  /*3a50*/  FFMA.FTZ R59, R138, R147, R67 ;  /* 0x000000938a3b7223 */ /* 0x000fe40000010043 */
[----:B------:R-:W-:Y:S01]  /*3a60*/  FFMA.FTZ R67, R149, R142, R143 ;  /* 0x0000008e95437223 */ /* 0x000fe2000001008f */
[----:B------:R-:W-:Y:S01]  /*3a70*/  IADD3 R142, -R131, c[0x0][0x168], RZ ;  /* 0x00005a00838e7a10 */ /* 0x000fe20007ffe1ff */
[----:B------:R-:W-:-:S02]  /*3a80*/  FFMA.FTZ R60, R110, R61, R151 ;  /* 0x0000003d6e3c7223 */ /* 0x000fc40000010097 */
[C---:B------:R-:W-:Y:S01]  /*3a90*/  FFMA.FTZ R61, R139.reuse, R67, R140 ;  /* 0x000000438b3d7223 */ /* 0x040fe2000001008c */
[----:B------:R-:W-:Y:S01]  /*3aa0*/  ISETP.GE.AND P0, PT, R142, 0x1, PT ;  /* 0x000000018e00780c */ /* 0x000fe20003f06270 */
[----:B------:R-:W-:Y:S02]  /*3ab0*/  FMUL.FTZ R62, R62, R59 ;  /* 0x0000003b3e3e7220 */ /* 0x000fe40000410000 */
[----:B------:R-:W-:Y:S01]  /*3ac0*/  FFMA.FTZ R121, R138, R61, R121 ;  /* 0x0000003d8a797223 */ /* 0x000fe20000010079 */
[----:B------:R-:W-:Y:S01]  /*3ad0*/  SHF.L.U64.HI R138, R122, 0x2, R125 ;  /* 0x000000027a8a7819 */ /* 0x000fe2000001027d */
[----:B------:R-:W-:Y:S02]  /*3ae0*/  FFMA.FTZ R143, R139, R59, R70 ;  /* 0x0000003b8b8f7223 */ /* 0x000fe40000010046 */
[----:B------:R-:W-:Y:S02]  /*3af0*/  FFMA.FTZ R119, R119, R121, R136 ;  /* 0x0000007977777223 */ /* 0x000fe40000010088 */
[----:B-1----:R-:W-:-:S02]  /*3b00*/  FFMA.FTZ R145, R113, R62, R60 ;  /* 0x0000003e71917223 */ /* 0x002fc4000001003c */
[----:B------:R-:W-:Y:S02]  /*3b10*/  FFMA.FTZ R71, R71, R119, R132 ;  /* 0x0000007747477223 */ /* 0x000fe40000010084 */
[----:B------:R-:W-:Y:S02]  /*3b20*/  FMUL.FTZ R60, R63, R143 ;  /* 0x0000008f3f3c7220 */ /* 0x000fe40000410000 */
[----:B------:R-:W-:Y:S02]  /*3b30*/  FMUL.FTZ R63, R118, R148 ;  /* 0x00000094763f7220 */ /* 0x000fe40000410000 */
[----:B------:R-:W-:Y:S02]  /*3b40*/  FFMA.FTZ R69, R69, R71, R130 ;  /* 0x0000004745457223 */ /* 0x000fe40000010082 */
[----:B------:R-:W-:Y:S02]  /*3b50*/  FMUL.FTZ R139, R114, R63 ;  /* 0x0000003f728b7220 */ /* 0x000fe40000410000 */
[----:B------:R-:W-:-:S02]  /*3b60*/  FFMA.FTZ R63, R129, R69, R128 ;  /* 0x00000045813f7223 */ /* 0x000fc40000010080 */
[C---:B--2---:R-:W-:Y:S01]  /*3b70*/  FFMA.FTZ R65, R56.reuse, R65, R58 ;  /* 0x0000004138417223 */ /* 0x044fe2000001003a */
[----:B------:R-:W-:Y:S01]  /*3b80*/  P2R R58, PR, RZ, 0x20 ;  /* 0x00000020ff3a7803 */ /* 0x000fe20000000000 */
[----:B------:R-:W-:Y:S02]  /*3b90*/  FMUL.FTZ R64, R56, R64 ;  /* 0x0000004038407220 */ /* 0x000fe40000410000 */
[----:B------:R-:W-:Y:S02]  /*3ba0*/  FMUL.FTZ R56, R118, R133 ;  /* 0x0000008576387220 */ /* 0x000fe40000410000 */
[----:B------:R-:W-:Y:S01]  /*3bb0*/  FFMA.FTZ R127, R68, R63, R127 ;  /* 0x0000003f447f7223 */ /* 0x000fe2000001007f */
[----:B------:R0:W-:Y:S01]  /*3bc0*/  @!P5 STS.64 [R134+0x1308], R64 ;  /* 0x001308408600d388 */ /* 0x0001e20000000a00 */
[----:B------:R-:W-:Y:S02]  /*3bd0*/  FADD.FTZ R62, -R137, R148 ;  /* 0x00000094893e7221 */ /* 0x000fe40000010100 */
[----:B------:R-:W-:Y:S01]  /*3be0*/  FMUL.FTZ R137, R115, R56 ;  /* 0x0000003873897220 */ /* 0x000fe20000410000 */
[----:B------:R-:W-:Y:S01]  /*3bf0*/  STS [R24.X4+0x434], R139 ;  /* 0x0004348b18007388 */ /* 0x000fe20000004800 */
[----:B------:R-:W-:-:S02]  /*3c00*/  FMUL.FTZ R129, R127, R99 ;  /* 0x000000637f817220 */ /* 0x000fc40000410000 */
[----:B------:R-:W-:Y:S01]  /*3c10*/  FMUL.FTZ R56, R118, R57 ;  /* 0x0000003976387220 */ /* 0x000fe20000410000 */
[----:B------:R1:W-:Y:S01]  /*3c20*/  STS [R24.X4+0x430], R137 ;  /* 0x0004308918007388 */ /* 0x0003e20000004800 */
[----:B------:R-:W-:Y:S02]  /*3c30*/  FFMA.FTZ R60, R112, R60, R145 ;  /* 0x0000003c703c7223 */ /* 0x000fe40000010091 */
[----:B------:R-:W-:Y:S02]  /*3c40*/  FMUL.FTZ R68, R63, R98 ;  /* 0x000000623f447220 */ /* 0x000fe40000410000 */
[----:B0-----:R-:W-:Y:S02]  /*3c50*/  FADD.FTZ R65, -R70, R143 ;  /* 0x0000008f46417221 */ /* 0x001fe40000010100 */
[----:B------:R-:W-:Y:S02]  /*3c60*/  FFMA.FTZ R70, R32, -R99, R133 ;  /* 0x8000006320467223 */ /* 0x000fe40000010085 */
[----:B------:R-:W-:-:S02]  /*3c70*/  FMUL.FTZ R145, R117, R56 ;  /* 0x0000003875917220 */ /* 0x000fc40000410000 */
[----:B-1----:R-:W-:Y:S02]  /*3c80*/  FFMA.FTZ R137, R129, R70, RZ ;  /* 0x0000004681897223 */ /* 0x002fe400000100ff */
[----:B------:R-:W-:Y:S01]  /*3c90*/  FADD.FTZ R66, -R66, R141 ;  /* 0x0000008d42427221 */ /* 0x000fe20000010100 */
[----:B------:R-:W-:Y:S01]  /*3ca0*/  STS [R24.X4+0x438], R145 ;  /* 0x0004389118007388 */ /* 0x000fe20000004800 */
[----:B------:R-:W-:Y:S02]  /*3cb0*/  FADD.FTZ R64, -R120, R147 ;  /* 0x0000009378407221 */ /* 0x000fe40000010100 */
[C---:B------:R-:W-:Y:S02]  /*3cc0*/  FMUL.FTZ R141, R118.reuse, R141 ;  /* 0x0000008d768d7220 */ /* 0x040fe40000410000 */
[C---:B------:R-:W-:Y:S02]  /*3cd0*/  FMUL.FTZ R56, R118.reuse, R135 ;  /* 0x0000008776387220 */ /* 0x040fe40000410000 */
[----:B------:R-:W-:-:S02]  /*3ce0*/  FMUL.FTZ R147, R118, R147 ;  /* 0x0000009376937220 */ /* 0x000fc40000410000 */
[C---:B------:R-:W-:Y:S02]  /*3cf0*/  FMUL.FTZ R143, R118.reuse, R143 ;  /* 0x0000008f768f7220 */ /* 0x040fe40000410000 */
[----:B------:R-:W-:Y:S02]  /*3d00*/  FMUL.FTZ R118, R118, R59 ;  /* 0x0000003b76767220 */ /* 0x000fe40000410000 */
[-C--:B------:R-:W-:Y:S02]  /*3d10*/  FFMA.FTZ R130, R34, -R101.reuse, R57 ;  /* 0x8000006522827223 */ /* 0x080fe40000010039 */
[----:B------:R-:W-:Y:S02]  /*3d20*/  FMUL.FTZ R133, R69, R101 ;  /* 0x0000006545857220 */ /* 0x000fe40000410000 */
[----:B------:R-:W-:Y:S02]  /*3d30*/  FFMA.FTZ R137, R68, R62, R137 ;  /* 0x0000003e44897223 */ /* 0x000fe40000010089 */
[----:B------:R-:W-:-:S02]  /*3d40*/  FMUL.FTZ R139, R113, R118 ;  /* 0x00000076718b7220 */ /* 0x000fc40000410000 */
[----:B------:R-:W-:Y:S02]  /*3d50*/  FMUL.FTZ R118, R71, R100 ;  /* 0x0000006447767220 */ /* 0x000fe40000410000 */
[----:B------:R-:W-:Y:S01]  /*3d60*/  FFMA.FTZ R137, R133, R130, R137 ;  /* 0x0000008285897223 */ /* 0x000fe20000010089 */
[----:B------:R-:W-:Y:S01]  /*3d70*/  STS [R24.X4+0x448], R139 ;  /* 0x0004488b18007388 */ /* 0x000fe20000004800 */
[-C--:B------:R-:W-:Y:S02]  /*3d80*/  FFMA.FTZ R132, R36, -R95.reuse, R135 ;  /* 0x8000005f24847223 */ /* 0x080fe40000010087 */
        /* <DEDUP_REMOVED lines=9> */
[----:B------:R-:W-:Y:S02]  /*3e20*/  FFMA.FTZ R137, R131, R132, R137 ;  /* 0x0000008483897223 */ /* 0x000fe40000010089 */
[----:B------:R-:W-:Y:S01]  /*3e30*/  FMUL.FTZ R120, R67, R96 ;  /* 0x0000006043787220 */ /* 0x000fe20000410000 */
[----:B------:R1:W-:Y:S01]  /*3e40*/  STS [R24.X4+0x444], R147 ;  /* 0x0004449318007388 */ /* 0x0003e20000004800 */
[----:B------:R-:W-:-:S02]  /*3e50*/  FFMA.FTZ R134, R38, -R97, R59 ;  /* 0x8000006126867223 */ /* 0x000fc4000001003b */
[----:B------:R-:W-:Y:S01]  /*3e60*/  FMUL.FTZ R135, R61, R97 ;  /* 0x000000613d877220 */ /* 0x000fe20000410000 */
[----:B------:R1:W-:Y:S01]  /*3e70*/  STS [R24.X4+0x44c], R143 ;  /* 0x00044c8f18007388 */ /* 0x0003e20000004800 */
[----:B------:R-:W-:Y:S01]  /*3e80*/  FFMA.FTZ R56, R128, R64, R137 ;  /* 0x0000004080387223 */ /* 0x000fe20000010089 */
[----:B------:R-:W-:Y:S01]  /*3e90*/  SHF.L.U32 R137, R122, 0x2, RZ ;  /* 0x000000027a897819 */ /* 0x000fe200000006ff */
[----:B------:R-:W-:Y:S02]  /*3ea0*/  IMAD R138, R138, c[0x0][0x2d0], RZ ;  /* 0x0000b4008a8a7a24 */ /* 0x000fe400078e02ff */
[----:B0-----:R-:W-:Y:S02]  /*3eb0*/  FMUL.FTZ R141, R120, R65 ;  /* 0x00000041788d7220 */ /* 0x001fe40000410000 */
        /* <DEDUP_REMOVED lines=12> */
.L_x_7560:
[----:B-1----:R-:W-:Y:S05]  /*3f80*/  BSYNC B0 ;  /* 0x0000000000007941 */ /* 0x002fea0003800000 */
.L_x_7559:
        /* <DEDUP_REMOVED lines=15> */
.L_x_7562:
[----:B0-----:R-:W-:Y:S05]  /*4080*/  BSYNC B0 ;  /* 0x0000000000007941 */ /* 0x001fea0003800000 */
.L_x_7561:
[----:B-1----:R0:W1:Y:S01]  /*4090*/  LDS R59, [R27.X4+0x530] ;  /* 0x000530001b3b7984 */ /* 0x0020620000004800 */
[----:B------:R-:W-:Y:S01]  /*40a0*/  BSSY B0, `(.L_x_7563) ;  /* 0x0000005000007945 */ /* 0x000fe20003800000 */
[----:B------:R-:W-:Y:S05]  /*40b0*/  @!P0 BRA `(.L_x_7564) ;  /* 0x0000003000008947 */ /* 0x000fea0003800000 */
[----:B------:R-:W-:-:S05]  /*40c0*/  IMAD.WIDE.U32 R56, R137, c[0x0][0x2d0], R76 ;  /* 0x0000b40089387a25 */ /* 0x000fca00078e004c */
[----:B------:R-:W-:-:S05]  /*40d0*/  IADD3 R57, R139, R57, RZ ;  /* 0x000000398b397210 */ /* 0x000fca0007ffe0ff */
[----:B-1----:R1:W-:Y:S02]  /*40e0*/  RED.E.ADD.F32.FTZ.RN.STRONG.GPU [R56.64], R59 ;  /* 0x0000003b3800798e */ /* 0x0023e4000c10e786 */
.L_x_7564:
[----:B------:R-:W-:Y:S05]  /*40f0*/  BSYNC B0 ;  /* 0x0000000000007941 */ /* 0x000fea0003800000 */
.L_x_7563:
[----:B-1----:R1:W2:Y:S01]  /*4100*/  LDS R59, [R28.X4+0x5b0] ;  /* 0x0005b0001c3b7984 */ /* 0x0022a20000004800 */
[----:B------:R-:W-:Y:S01]  /*4110*/  BSSY B0, `(.L_x_7565) ;  /* 0x0000005000007945 */ /* 0x000fe20003800000 */
[----:B------:R-:W-:Y:S05]  /*4120*/  @!P1 BRA `(.L_x_7566) ;  /* 0x0000003000009947 */ /* 0x000fea0003800000 */
[----:B------:R-:W-:-:S05]  /*4130*/  IMAD.WIDE.U32 R56, R137, c[0x0][0x2d0], R78 ;  /* 0x0000b40089387a25 */ /* 0x000fca00078e004e */
[----:B------:R-:W-:-:S05]  /*4140*/  IADD3 R57, R139, R57, RZ ;  /* 0x000000398b397210 */ /* 0x000fca0007ffe0ff */
[----:B--2---:R2:W-:Y:S02]  /*4150*/  RED.E.ADD.F32.FTZ.RN.STRONG.GPU [R56.64], R59 ;  /* 0x0000003b3800798e */ /* 0x0045e4000c10e786 */
.L_x_7566:
[----:B------:R-:W-:Y:S05]  /*4160*/  BSYNC B0 ;  /* 0x0000000000007941 */ /* 0x000fea0003800000 */
.L_x_7565:
[----:B--2---:R2:W3:Y:S01]  /*4170*/  LDS R59, [R29.X4+0x630] ;  /* 0x000630001d3b7984 */ /* 0x0044e20000004800 */
[----:B------:R-:W-:Y:S01]  /*4180*/  BSSY B0, `(.L_x_7567) ;  /* 0x0000005000007945 */ /* 0x000fe20003800000 */
[----:B------:R-:W-:Y:S05]  /*4190*/  @!P2 BRA `(.L_x_7568) ;  /* 0x000000300000a947 */ /* 0x000fea0003800000 */
[----:B------:R-:W-:-:S05]  /*41a0*/  IMAD.WIDE.U32 R56, R137, c[0x0][0x2d0], R102 ;  /* 0x0000b40089387a25 */ /* 0x000fca00078e0066 */
[----:B------:R-:W-:-:S05]  /*41b0*/  IADD3 R57, R139, R57, RZ ;  /* 0x000000398b397210 */ /* 0x000fca0007ffe0ff */
[----:B---3--:R3:W-:Y:S02]  /*41c0*/  RED.E.ADD.F32.FTZ.RN.STRONG.GPU [R56.64], R59 ;  /* 0x0000003b3800798e */ /* 0x0087e4000c10e786 */
.L_x_7568:
[----:B------:R-:W-:Y:S05]  /*41d0*/  BSYNC B0 ;  /* 0x0000000000007941 */ /* 0x000fea0003800000 */
.L_x_7567:
[----:B---3--:R3:W4:Y:S01]  /*41e0*/  LDS R59, [R30.X4+0x6b0] ;  /* 0x0006b0001e3b7984 */ /* 0x0087220000004800 */
[----:B------:R-:W-:Y:S01]  /*41f0*/  BSSY B0, `(.L_x_7569) ;  /* 0x0000005000007945 */ /* 0x000fe20003800000 */
[----:B------:R-:W-:Y:S05]  /*4200*/  @!P3 BRA `(.L_x_7570) ;  /* 0x000000300000b947 */ /* 0x000fea0003800000 */
[----:B------:R-:W-:-:S05]  /*4210*/  IMAD.WIDE.U32 R56, R137, c[0x0][0x2d0], R104 ;  /* 0x0000b40089387a25 */ /* 0x000fca00078e0068 */
[----:B------:R-:W-:-:S05]  /*4220*/  IADD3 R57, R139, R57, RZ ;  /* 0x000000398b397210 */ /* 0x000fca0007ffe0ff */
[----:B----4-:R4:W-:Y:S02]  /*4230*/  RED.E.ADD.F32.FTZ.RN.STRONG.GPU [R56.64], R59 ;  /* 0x0000003b3800798e */ /* 0x0109e4000c10e786 */
.L_x_7570:
[----:B------:R-:W-:Y:S05]  /*4240*/  BSYNC B0 ;  /* 0x0000000000007941 */ /* 0x000fea0003800000 */
.L_x_7569:
[----:B------:R0:W1:Y:S01]  /*4250*/  LDS R141, [R31.X4+0x730] ;  /* 0x000730001f8d7984 */ /* 0x0000620000004800 */
[----:B------:R-:W-:Y:S01]  /*4260*/  BSSY B0, `(.L_x_7571) ;  /* 0x0000006000007945 */ /* 0x000fe20003800000 */
[----:B----4-:R-:W-:Y:S01]  /*4270*/  IMAD.WIDE.U32 R56, R137, c[0x0][0x2d0], R108 ;  /* 0x0000b40089387a25 */ /* 0x010fe200078e006c */
[----:B------:R-:W-:Y:S05]  /*4280*/  @!P4 BRA `(.L_x_7572) ;  /* 0x000000300000c947 */ /* 0x000fea0003800000 */
[----:B------:R-:W-:-:S05]  /*4290*/  IMAD.WIDE.U32 R58, R137, c[0x0][0x2d0], R106 ;  /* 0x0000b400893a7a25 */ /* 0x000fca00078e006a */
[----:B------:R-:W-:-:S05]  /*42a0*/  IADD3 R59, R139, R59, RZ ;  /* 0x0000003b8b3b7210 */ /* 0x000fca0007ffe0ff */
[----:B-1----:R1:W-:Y:S02]  /*42b0*/  RED.E.ADD.F32.FTZ.RN.STRONG.GPU [R58.64], R141 ;  /* 0x0000008d3a00798e */ /* 0x0023e4000c10e786 */
.L_x_7572:
[----:B------:R-:W-:Y:S05]  /*42c0*/  BSYNC B0 ;  /* 0x0000000000007941 */ /* 0x000fea0003800000 */
.L_x_7571:
[----:B-1----:R1:W4:Y:S01]  /*42d0*/  LDS R59, [R80.X4+0x7b0] ;  /* 0x0007b000503b7984 */ /* 0x0023220000004800 */
[----:B------:R-:W-:Y:S01]  /*42e0*/  BSSY B0, `(.L_x_7573) ;  /* 0x0000004000007945 */ /* 0x000fe20003800000 */
[----:B------:R-:W-:Y:S05]  /*42f0*/  @!P5 BRA `(.L_x_7574) ;  /* 0x000000200000d947 */ /* 0x000fea0003800000 */
[----:B------:R-:W-:-:S05]  /*4300*/  IADD3 R57, R139, R57, RZ ;  /* 0x000000398b397210 */ /* 0x000fca0007ffe0ff */
[----:B----4-:R4:W-:Y:S02]  /*4310*/  RED.E.ADD.F32.FTZ.RN.STRONG.GPU [R56.64], R59 ;  /* 0x0000003b3800798e */ /* 0x0109e4000c10e786 */
.L_x_7574:
[----:B------:R-:W-:Y:S05]  /*4320*/  BSYNC B0 ;  /* 0x0000000000007941 */ /* 0x000fea0003800000 */
.L_x_7573:
[----:B----4-:R-:W4:Y:S01]  /*4330*/  SHFL.DOWN PT, R59, R60, 0x1, 0x1f ;  /* 0x08201f003c3b7f89 */ /* 0x010f2200000e0000 */
[C---:B------:R-:W-:Y:S01]  /*4340*/  ISETP.GT.AND P0, PT, R21.reuse, 0x1e, PT ;  /* 0x0000001e1500780c */ /* 0x040fe20003f04270 */
        /* <DEDUP_REMOVED lines=79> */
.L_x_7576:
[----:B----4-:R-:W-:Y:S05]  /*4840*/  BSYNC B0 ;  /* 0x0000000000007941 */ /* 0x010fea0003800000 */
.L_x_7575:
[----:B------:R-:W-:Y:S02]  /*4850*/  IADD3 R123, R123, 0x1, RZ ;  /* 0x000000017b7b7810 */ /* 0x000fe40007ffe0ff */
[----:B------:R-:W-:Y:S02]  /*4860*/  IADD3 R122, P1, R122, 0x1, RZ ;  /* 0x000000017a7a7810 */ /* 0x000fe40007f3e0ff */
[----:B------:R-:W-:Y:S02]  /*4870*/  ISETP.GE.AND P0, PT, R123, c[0x0][0x16c], PT ;  /* 0x00005b007b007a0c */ /* 0x000fe40003f06270 */
[----:B------:R-:W-:-:S11]  /*4880*/  IADD3.X R125, RZ, R125, RZ, P1, !PT ;  /* 0x0000007dff7d7210 */ /* 0x000fd60000ffe4ff */
[----:B------:R-:W-:Y:S01]  /*4890*/  @P0 CALL.REL.NOINC `(.L_x_7556) ;  /* 0x0000001000000944 */ /* 0x000fe20003c00000 */
[----:B------:R-:W-:Y:S05]  /*48a0*/  BRA `(.L_x_7577) ;  /* 0xffffe40000007947 */ /* 0x000fea000383ffff */
.L_x_7556:
        /* <DEDUP_REMOVED lines=38> */
[----:B------:R-:W0:Y:S01]  /*4b10*/  @!P6 MUFU.EX2 R56, R56 ;  /* 0x000000380038e308 */ /* 0x000e220000000800 */
[----:B------:R-:W-:Y:S02]  /*4b20*/  IMAD R58, R6, c[0x0][0x2d8], RZ ;  /* 0x0000b600063a7a24 */ /* 0x000fe400078e02ff */
[----:B------:R-:W-:Y:S02]  /*4b30*/  @!P2 FMUL.FTZ R35, R59, -1.4426950216293334961 ;  /* 0xbfb8aa3b3b23a820 */ /* 0x000fe40000410000 */
[----:B------:R-:W-:Y:S02]  /*4b40*/  IMAD R65, R5, c[0x0][0x2dc], R58 ;  /* 0x0000b70005417a24 */ /* 0x000fe400078e023a */
[----:B------:R-:W-:Y:S01]  /*4b50*/  IMAD R55, R0, c[0x0][0x2e4], R55 ;  /* 0x0000b90000377a24 */ /* 0x000fe200078e0237 */
        /* <DEDUP_REMOVED lines=11> */
[----:B------:R-:W0:Y:S01]  /*4c10*/  @!P2 MUFU.EX2 R38, R35 ;  /* 0x000000230026a308 */ /* 0x000e220000000800 */
[----:B------:R-:W-:Y:S02]  /*4c20*/  IADD3 R49, R49, R65, RZ ;  /* 0x0000004131317210 */ /* 0x000fe40007ffe0ff */
[----:B----4-:R-:W-:Y:S02]  /*4c30*/  @!P3 FMUL.FTZ R32, R60, -1.4426950216293334961 ;  /* 0xbfb8aa3b3c20b820 */ /* 0x010fe40000410000 */
[----:B-1----:R-:W-:Y:S02]  /*4c40*/  @!P1 FADD.FTZ R37, R37, 1 ;  /* 0x3f80000025259421 */ /* 0x002fe40000010000 */
[----:B------:R-:W-:Y:S01]  /*4c50*/  IMAD.WIDE.U32 R48, R0, c[0x0][0x2e0], R48 ;  /* 0x0000b80000307a25 */ /* 0x000fe200078e0030 */
[----:B------:R-:W1:Y:S03]  /*4c60*/  @!P4 MUFU.EX2 R59, R33 ;  /* 0x00000021003bc308 */ /* 0x000e660000000800 */
[----:B-----5:R-:W-:Y:S01]  /*4c70*/  @!P6 FMUL.FTZ R40, R40, R39 ;  /* 0x000000272828e220 */ /* 0x020fe20000410000 */
[----:B------:R-:W-:-:S02]  /*4c80*/  FSETP.GTU.FTZ.AND P6, PT, R63, 20, PT ;  /* 0x41a000003f00780b */ /* 0x000fc40003fdc000 */
[----:B------:R-:W-:Y:S02]  /*4c90*/  IADD3 R49, R49, R55, RZ ;  /* 0x0000003731317210 */ /* 0x000fe40007ffe0ff */
[----:B------:R-:W4:Y:S01]  /*4ca0*/  @!P3 MUFU.EX2 R32, R32 ;  /* 0x000000200020b308 */ /* 0x000f220000000800 */
[----:B0-----:R-:W-:-:S07]  /*4cb0*/  @!P2 FADD.FTZ R62, R38, 1 ;  /* 0x3f800000263ea421 */ /* 0x001fce0000010000 */
[----:B------:R-:W0:Y:S01]  /*4cc0*/  @!P5 MUFU.EX2 R60, R34 ;  /* 0x00000022003cd308 */ /* 0x000e220000000800 */
[----:B------:R-:W-:Y:S02]  /*4cd0*/  @!P6 FMUL.FTZ R35, R63, -1.4426950216293334961 ;  /* 0xbfb8aa3b3f23e820 */ /* 0x000fe40000410000 */
[----:B-1----:R-:W-:-:S05]  /*4ce0*/  @!P4 FADD.FTZ R59, R59, 1 ;  /* 0x3f8000003b3bc421 */ /* 0x002fca0000010000 */
[----:B------:R1:W5:Y:S01]  /*4cf0*/  @!P6 MUFU.EX2 R61, R35 ;  /* 0x00000023003de308 */ /* 0x0003620000000800 */
[----:B----4-:R-:W-:Y:S01]  /*4d00*/  @!P3 FADD.FTZ R58, R32, 1 ;  /* 0x3f800000203ab421 */ /* 0x010fe20000010000 */
[----:B------:R-:W-:-:S06]  /*4d10*/  NOP ;  /* 0x0000000000007918 */ /* 0x000fcc0000000000 */
[----:B------:R-:W4:Y:S01]  /*4d20*/  @!P0 MUFU.RCP R64, R36 ;  /* 0x0000002400408308 */ /* 0x000f220000001000 */
[----:B-1----:R-:W1:Y:S01]  /*4d30*/  LDS.128 R32, [R21.X16] ;  /* 0x0000000015207984 */ /* 0x002e62000000cc00 */
[----:B0-----:R-:W-:-:S06]  /*4d40*/  @!P5 FADD.FTZ R60, R60, 1 ;  /* 0x3f8000003c3cd421 */ /* 0x001fcc0000010000 */
[----:B------:R0:W2:Y:S01]  /*4d50*/  @!P1 MUFU.RCP R63, R37 ;  /* 0x00000025003f9308 */ /* 0x0000a20000001000 */
[----:B-----5:R-:W-:-:S07]  /*4d60*/  @!P6 FADD.FTZ R61, R61, 1 ;  /* 0x3f8000003d3de421 */ /* 0x020fce0000010000 */
[----:B------:R5:W3:Y:S01]  /*4d70*/  @!P3 MUFU.RCP R51, R58 ;  /* 0x0000003a0033b308 */ /* 0x000ae20000001000 */
[----:B0-----:R-:W0:Y:S01]  /*4d80*/  LDS.128 R36, [R21.X16+0x200] ;  /* 0x0002000015247984 */ /* 0x001e22000000cc00 */
[----:B----4-:R-:W-:-:S06]  /*4d90*/  @!P0 FMUL.FTZ R41, R41, R64 ;  /* 0x0000004029298220 */ /* 0x010fcc0000410000 */
[----:B------:R4:W1:Y:S01]  /*4da0*/  @!P4 MUFU.RCP R50, R59 ;  /* 0x0000003b0032c308 */ /* 0x0008620000001000 */
[----:B-----5:R-:W-:Y:S01]  /*4db0*/  LEA R58, P0, R48, c[0x0][0x330], 0x2 ;  /* 0x0000cc00303a7a11 */ /* 0x020fe200078010ff */
[----:B--2---:R-:W-:Y:S01]  /*4dc0*/  @!P1 FMUL.FTZ R42, R42, R63 ;  /* 0x0000003f2a2a9220 */ /* 0x004fe20000410000 */
[----:B------:R-:W-:Y:S02]  /*4dd0*/  IADD3 R18, P1, R18, -0x400, RZ ;  /* 0xfffffc0012127810 */ /* 0x000fe40007f3e0ff */
[----:B------:R-:W-:Y:S02]  /*4de0*/  LEA.HI.X R49, R48, c[0x0][0x334], R49, 0x2, P0 ;  /* 0x0000cd0030317a11 */ /* 0x000fe400000f1431 */
[----:B------:R-:W-:Y:S01]  /*4df0*/  IADD3 R58, P0, R58, R81, RZ ;  /* 0x000000513a3a7210 */ /* 0x000fe20007f1e0ff */
[----:B------:R-:W2:Y:S01]  /*4e00*/  @!P2 MUFU.RCP R62, R62 ;  /* 0x0000003e003ea308 */ /* 0x000ea20000001000 */
[----:B---3--:R-:W-:Y:S01]  /*4e10*/  @!P3 FMUL.FTZ R44, R44, R51 ;  /* 0x000000332c2cb220 */ /* 0x008fe20000410000 */
[----:B------:R-:W-:-:S02]  /*4e20*/  IADD3 R11, P3, R11, -0x400, RZ ;  /* 0xfffffc000b0b7810 */ /* 0x000fc40007f7e0ff */
[----:B----4-:R-:W-:Y:S01]  /*4e30*/  IADD3.X R59, R49, R84, RZ, P0, !PT ;  /* 0x00000054313b7210 */ /* 0x010fe200007fe4ff */
[----:B------:R-:W-:Y:S01]  /*4e40*/  FADD.FTZ R10, R44, R10 ;  /* 0x0000000a2c0a7221 */ /* 0x000fe20000010000 */
[----:B------:R-:W-:Y:S02]  /*4e50*/  IADD3.X R19, R19, -0x1, RZ, P1, !PT ;  /* 0xffffffff13137810 */ /* 0x000fe40000ffe4ff */
[----:B------:R3:W4:Y:S01]  /*4e60*/  @!P5 MUFU.RCP R53, R60 ;  /* 0x0000003c0035d308 */ /* 0x0007220000001000 */
[----:B-1----:R1:W-:Y:S01]  /*4e70*/  STG.E.128 [R58.64], R32 ;  /* 0x000000203a007986 */ /* 0x0023e2000c101d06 */
[----:B------:R-:W-:Y:S01]  /*4e80*/  @!P4 FMUL.FTZ R45, R45, R50 ;  /* 0x000000322d2dc220 */ /* 0x000fe20000410000 */
[----:B------:R-:W-:Y:S02]  /*4e90*/  ISETP.GT.AND P4, PT, R20, 0x1, PT ;  /* 0x000000011400780c */ /* 0x000fe40003f84270 */
[----:B------:R-:W-:Y:S02]  /*4ea0*/  MOV R20, R66 ;  /* 0x0000004200147202 */ /* 0x000fe40000000f00 */
[----:B------:R-:W-:Y:S01]  /*4eb0*/  IADD3.X R13, R13, -0x1, RZ, P3, !PT ;  /* 0xffffffff0d0d7810 */ /* 0x000fe20001ffe4ff */
[----:B------:R5:W1:Y:S01]  /*4ec0*/  @!P6 MUFU.RCP R52, R61 ;  /* 0x0000003d0034e308 */ /* 0x000a620000001000 */
[----:B--2---:R-:W-:Y:S01]  /*4ed0*/  @!P2 FMUL.FTZ R43, R43, R62 ;  /* 0x0000003e2b2ba220 */ /* 0x004fe20000410000 */
[----:B------:R-:W-:Y:S01]  /*4ee0*/  IADD3 R16, P2, R16, -0x400, RZ ;  /* 0xfffffc0010107810 */ /* 0x000fe20007f5e0ff */
[----:B---3--:R-:W-:-:S03]  /*4ef0*/  IMAD R60, R6, c[0x0][0x2f8], RZ ;  /* 0x0000be00063c7a24 */ /* 0x008fc600078e02ff */
[----:B------:R-:W-:Y:S01]  /*4f00*/  IADD3.X R17, R17, -0x1, RZ, P2, !PT ;  /* 0xffffffff11117810 */ /* 0x000fe200017fe4ff */
[----:B----4-:R-:W-:Y:S01]  /*4f10*/  @!P5 FMUL.FTZ R46, R46, R53 ;  /* 0x000000352e2ed220 */ /* 0x010fe20000410000 */
[----:B0-----:R-:W-:Y:S01]  /*4f20*/  STG.E.128 [R58.64+0x200], R36 ;  /* 0x000200243a007986 */ /* 0x001fe2000c101d06 */
[----:B-----5:R-:W-:Y:S02]  /*4f30*/  IMAD R61, R5, c[0x0][0x2fc], R60 ;  /* 0x0000bf00053d7a24 */ /* 0x020fe400078e023c */
[----:B-1----:R-:W-:Y:S01]  /*4f40*/  IMAD R33, R3, c[0x0][0x300], RZ ;  /* 0x0000c00003217a24 */ /* 0x002fe200078e02ff */
[----:B------:R-:W-:Y:S02]  /*4f50*/  BAR.SYNC.DEFER_BLOCKING 0x0 ;  /* 0x0000000000007b1d */ /* 0x000fe40000010000 */
[----:B------:R-:W-:Y:S01]  /*4f60*/  IADD3 R57, R57, R61, RZ ;  /* 0x0000003d39397210 */ /* 0x000fe20007ffe0ff */
[----:B------:R-:W-:Y:S02]  /*4f70*/  @!P6 FMUL.FTZ R47, R47, R52 ;  /* 0x000000342f2fe220 */ /* 0x000fe40000410000 */
[----:B------:R-:W-:-:S02]  /*4f80*/  IMAD R35, R0, c[0x0][0x304], R33 ;  /* 0x0000c10000237a24 */ /* 0x000fc400078e0221 */
[----:B------:R-:W-:-:S05]  /*4f90*/  IMAD.WIDE.U32 R32, R0, c[0x0][0x300], R56 ;  /* 0x0000c00000207a25 */ /* 0x000fca00078e0038 */
[----:B------:R-:W-:Y:S02]  /*4fa0*/  IADD3 R33, R33, R35, RZ ;  /* 0x0000002321217210 */ /* 0x000fe40007ffe0ff */
[----:B------:R-:W-:-:S04]  /*4fb0*/  LEA R34, P0, R32, c[0x0][0x340], 0x2 ;  /* 0x0000d00020227a11 */ /* 0x000fc800078010ff */
[----:B------:R-:W-:Y:S02]  /*4fc0*/  LEA.HI.X R33, R32, c[0x0][0x344], R33, 0x2, P0 ;  /* 0x0000d10020217a11 */ /* 0x000fe400000f1421 */
[----:B------:R-:W-:Y:S01]  /*4fd0*/  IADD3 R32, P0, R34, R81, RZ ;  /* 0x0000005122207210 */ /* 0x000fe20007f1e0ff */
[----:B------:R0:W-:Y:S03]  /*4fe0*/  STS.128 [R85], R44 ;  /* 0x0000002c55007388 */ /* 0x0001e60000000c00 */
[----:B------:R-:W-:Y:S02]  /*4ff0*/  IADD3.X R33, R33, R84, RZ, P0, !PT ;  /* 0x0000005421217210 */ /* 0x000fe400007fe4ff */
[----:B------:R-:W-:Y:S01]  /*5000*/  IADD3 R14, P0, R14, -0x400, RZ ;  /* 0xfffffc000e0e7810 */ /* 0x000fe20007f1e0ff */
[----:B------:R1:W-:Y:S01]  /*5010*/  STS.128 [R85+0x10], R40 ;  /* 0x0000102855007388 */ /* 0x0003e20000000c00 */
[----:B------:R-:W-:-:S06]  /*5020*/  NOP ;  /* 0x0000000000007918 */ /* 0x000fcc0000000000 */
[----:B------:R-:W2:Y:S01]  /*5030*/  LDS.128 R48, [R21.X16] ;  /* 0x0000000015307984 */ /* 0x000ea2000000cc00 */
[----:B------:R-:W-:-:S03]  /*5040*/  IADD3.X R15, R15, -0x1, RZ, P0, !PT ;  /* 0xffffffff0f0f7810 */ /* 0x000fc600007fe4ff */
[----:B------:R-:W3:Y:S01]  /*5050*/  LDS.128 R52, [R21.X16+0x200] ;  /* 0x0002000015347984 */ /* 0x000ee2000000cc00 */
[----:B0-----:R-:W-:-:S04]  /*5060*/  FADD.FTZ R45, R10, R45 ;  /* 0x0000002d0a2d7221 */ /* 0x001fc80000010000 */
        /* <DEDUP_REMOVED lines=10> */
.L_x_7538:
        /* <DEDUP_REMOVED lines=24> */
.L_x_7580:
[----:B-1----:R-:W-:Y:S05]  /*5290*/  BSYNC B0 ;  /* 0x0000000000007941 */ /* 0x002fea0003800000 */
.L_x_7579:
        /* <DEDUP_REMOVED lines=23> */
.L_x_7582:
[----:B------:R-:W1:Y:S02]  /*5410*/  S2R R15, SR_TID.X ;  /* 0x00000000000f7919 */ /* 0x000e640000002100 */
.L_x_7583:
[----:B-1----:R-:W-:Y:S05]  /*5420*/  BSYNC B0 ;  /* 0x0000000000007941 */ /* 0x002fea0003800000 */
.L_x_7581:
[----:B------:R-:W-:-:S13]  /*5430*/  ISETP.GE.AND P0, PT, R15, c[0x0][0x16c], PT ;  /* 0x00005b000f007a0c */ /* 0x000fda0003f06270 */
[----:B------:R-:W-:Y:S05]  /*5440*/  @P0 EXIT ;  /* 0x000000000000094d */ /* 0x000fea0003800000 */
[C---:B------:R-:W-:Y:S02]  /*5450*/  IMAD R5, R3.reuse, c[0x0][0x2a8], RZ ;  /* 0x0000aa0003057a24 */ /* 0x040fe400078e02ff */
[----:B------:R-:W-:Y:S02]  /*5460*/  IMAD R7, R3, c[0x0][0x288], RZ ;  /* 0x0000a20003077a24 */ /* 0x000fe400078e02ff */
[C---:B------:R-:W-:Y:S02]  /*5470*/  IMAD R23, R0.reuse, c[0x0][0x2ac], R5 ;  /* 0x0000ab0000177a24 */ /* 0x040fe400078e0205 */
[----:B-----5:R-:W-:-:S04]  /*5480*/  IMAD.WIDE.U32 R2, R0, c[0x0][0x2a8], RZ ;  /* 0x0000aa0000027a25 */ /* 0x020fc800078e00ff */
[C---:B------:R-:W-:Y:S01]  /*5490*/  IMAD R7, R0.reuse, c[0x0][0x28c], R7 ;  /* 0x0000a30000077a24 */ /* 0x040fe200078e0207 */
[----:B------:R-:W-:Y:S01]  /*54a0*/  IADD3 R23, R3, R23, RZ ;  /* 0x0000001703177210 */ /* 0x000fe20007ffe0ff */
[----:B------:R-:W-:-:S05]  /*54b0*/  IMAD.WIDE.U32 R4, R0, c[0x0][0x288], RZ ;  /* 0x0000a20000047a25 */ /* 0x000fca00078e00ff */
[----:B------:R-:W-:Y:S02]  /*54c0*/  IADD3 R21, R5, R7, RZ ;  /* 0x0000000705157210 */ /* 0x000fe40007ffe0ff */
.L_x_7584:
[----:B-1----:R-:W1:Y:S01]  /*54d0*/  LDS R17, [R15.X4+0x1b08] ;  /* 0x001b08000f117984 */ /* 0x002e620000004800 */
        /* <DEDUP_REMOVED lines=25> */
.L_x_7585:
        /* <DEDUP_REMOVED lines=9> */
.L_x_9127:


//--------------------- .text._Z25selective_scan_bwd_kernelI32Selective_Scan_bwd_kernel_traitsILi32ELi8ELb1ELb1ELb0ELb0ELb0EffEEv12SSMParamsBwd --------------------------
	.section	.text._Z25selective_scan_bwd_kernelI32Selective_Scan_bwd_kernel_traitsILi32ELi8ELb1ELb1ELb0ELb0ELb0EffEEv12SSMParamsBwd,"ax",@progbits
	.sectioninfo	@"SHI_REGISTERS=176"
	.align	128
        .global         _Z25selective_scan_bwd_kernelI32Selective_Scan_bwd_kernel_traitsILi32ELi8ELb1ELb1ELb0ELb0ELb0EffEEv12SSMParamsBwd
        .type           _Z25selective_scan_bwd_kernelI32Selective_Scan_bwd_kernel_traitsILi32ELi8ELb1ELb1ELb0ELb0ELb0EffEEv12SSMParamsBwd,@function
        .size           _Z25selective_scan_bwd_kernelI32Selective_Scan_bwd_kernel_traitsILi32ELi8ELb1ELb1ELb0ELb0ELb0EffEEv12SSMParamsBwd,(.L_x_9128 - _Z25selective_scan_bwd_kernelI32Selective_Scan_bwd_kernel_traitsILi32ELi8ELb1ELb1ELb0ELb0ELb0EffEEv12SSMParamsBwd)
        .other          _Z25selective_scan_bwd_kernelI32Selective_Scan_bwd_kernel_traitsILi32ELi8ELb1ELb1ELb0ELb0ELb0EffEEv12SSMParamsBwd,@"STO_CUDA_ENTRY STV_DEFAULT"
_Z25selective_scan_bwd_kernelI32Selective_Scan_bwd_kernel_traitsILi32ELi8ELb1ELb1ELb0ELb0ELb0EffEEv12SSMParamsBwd:
.text._Z25selective_scan_bwd_kernelI32Selective_Scan_bwd_kernel_traitsILi32ELi8ELb1ELb1ELb0ELb0ELb0EffEEv12SSMParamsBwd:
        /* <DEDUP_REMOVED lines=147> */
.L_x_7610:
[----:B------:R-:W-:Y:S01]  /*0930*/  BAR.SYNC.DEFER_BLOCKING 0x0 ;  /* 0x0000000000007b1d */ /* 0x000fe20000010000 */
[C---:B------:R-:W-:Y:S02]  /*0940*/  SHF.L.U32 R24, R100.reuse, 0x4, RZ ;  /* 0x0000000464187819 */ /* 0x040fe400000006ff */
[----:B------:R-:W-:Y:S02]  /*0950*/  SHF.L.U64.HI R25, R100, 0x4, R105 ;  /* 0x0000000464197819 */ /* 0x000fe40000010269 */
        /* <DEDUP_REMOVED lines=48> */
[----:B----4-:R-:W-:Y:S05]  /*0c60*/  @P0 BRA `(.L_x_7587) ;  /* 0x0000005000000947 */ /* 0x010fea0003800000 */
[----:B------:R-:W-:Y:S01]  /*0c70*/  CS2R R10, SRZ ;  /* 0x00000000000a7805 */ /* 0x000fe2000001ff00 */
[----:B------:R-:W-:Y:S01]  /*0c80*/  CS2R R8, SRZ ;  /* 0x0000000000087805 */ /* 0x000fe2000001ff00 */
[----:B------:R-:W-:Y:S01]  /*0c90*/  CS2R R6, SRZ ;  /* 0x0000000000067805 */ /* 0x000fe2000001ff00 */
[----:B------:R-:W-:Y:S01]  /*0ca0*/  CS2R R4, SRZ ;  /* 0x0000000000047805 */ /* 0x000fe2000001ff00 */
[----:B------:R-:W-:Y:S05]  /*0cb0*/  BRA `(.L_x_7588) ;  /* 0x00001f1000007947 */ /* 0x000fea0003800000 */
.L_x_7587:
        /* <DEDUP_REMOVED lines=48> */
.L_x_7609:
[----:B------:R-:W-:Y:S01]  /*0fc0*/  SHF.R.S32.HI R118, RZ, 0x1f, R117 ;  /* 0x0000001fff767819 */ /* 0x000fe20000011475 */
[----:B------:R-:W-:-:S04]  /*0fd0*/  IMAD.WIDE.U32 R44, R117, c[0x0][0x1a0], RZ ;  /* 0x00006800752c7a25 */ /* 0x000fc800078e00ff */
[----:B------:R-:W-:Y:S01]  /*0fe0*/  IMAD R46, R118, c[0x0][0x1a0], RZ ;  /* 0x00006800762e7a24 */ /* 0x000fe200078e02ff */
[----:B------:R-:W-:Y:S01]  /*0ff0*/  LEA R121, P0, R44, R89, 0x2 ;  /* 0x000000592c797211 */ /* 0x000fe200078010ff */
[----:B------:R-:W-:Y:S02]  /*1000*/  IMAD R48, R118, c[0x0][0x188], RZ ;  /* 0x0000620076307a24 */ /* 0x000fe400078e02ff */
[----:B------:R-:W-:Y:S01]  /*1010*/  IMAD R47, R117, c[0x0][0x1a4], R46 ;  /* 0x00006900752f7a24 */ /* 0x000fe200078e022e */
[----:B------:R-:W-:-:S04]  /*1020*/  LEA R120, P1, R100, R121, 0x4 ;  /* 0x0000007964787211 */ /* 0x000fc800078220ff */
[----:B------:R-:W-:-:S04]  /*1030*/  IADD3 R45, R45, R47, RZ ;  /* 0x0000002f2d2d7210 */ /* 0x000fc80007ffe0ff */
[----:B------:R-:W-:Y:S02]  /*1040*/  LEA.HI.X R46, R44, R90, R45, 0x2, P0 ;  /* 0x0000005a2c2e7211 */ /* 0x000fe400000f142d */
[----:B------:R-:W-:Y:S02]  /*1050*/  MOV R44, R56 ;  /* 0x00000038002c7202 */ /* 0x000fe40000000f00 */
[----:B------:R-:W-:Y:S02]  /*1060*/  MOV R45, R93 ;  /* 0x0000005d002d7202 */ /* 0x000fe40000000f00 */
[----:B------:R-:W-:-:S03]  /*1070*/  LEA.HI.X R121, R100, R46, R105, 0x4, P1 ;  /* 0x0000002e64797211 */ /* 0x000fc600008f2469 */
[----:B------:R-:W-:-:S04]  /*1080*/  IMAD.WIDE.U32 R122, R117, c[0x0][0x188], R44 ;  /* 0x00006200757a7a25 */ /* 0x000fc800078e002c */
[----:B------:R-:W-:Y:S01]  /*1090*/  IMAD R45, R117, c[0x0][0x18c], R48 ;  /* 0x00006300752d7a24 */ /* 0x000fe200078e0230 */
[C---:B------:R-:W-:Y:S01]  /*10a0*/  LEA R124, P0, R122.reuse, c[0x0][0x220], 0x2 ;  /* 0x000088007a7c7a11 */ /* 0x040fe200078010ff */
[----:B0-2---:R0:W2:Y:S03]  /*10b0*/  LDG.E.128 R48, [R120.64+0x200] ;  /* 0x0002000678307981 */ /* 0x0050a6000c1e1d00 */
[----:B------:R-:W-:Y:S02]  /*10c0*/  IADD3 R123, R123, R45, RZ ;  /* 0x0000002d7b7b7210 */ /* 0x000fe40007ffe0ff */
[----:B---3--:R0:W3:Y:S02]  /*10d0*/  LDG.E.128 R44, [R120.64] ;  /* 0x00000006782c7981 */ /* 0x0080e4000c1e1d00 */
[----:B------:R-:W-:-:S05]  /*10e0*/  LEA.HI.X R125, R122, c[0x0][0x224], R123, 0x2, P0 ;  /* 0x000089007a7d7a11 */ /* 0x000fca00000f147b */
[----:B----4-:R-:W4:Y:S01]  /*10f0*/  LDG.E R116, [R124.64] ;  /* 0x000000067c747981 */ /* 0x010f22000c1e1900 */
[----:B------:R-:W-:Y:S01]  /*1100*/  IMAD R126, R118, c[0x0][0x1c0], RZ ;  /* 0x00007000767e7a24 */ /* 0x000fe200078e02ff */
[----:B0-----:R-:W-:Y:S02]  /*1110*/  MOV R120, R58 ;  /* 0x0000003a00787202 */ /* 0x001fe40000000f00 */
[----:B------:R-:W-:Y:S01]  /*1120*/  MOV R121, R95 ;  /* 0x0000005f00797202 */ /* 0x000fe20000000f00 */
[----:B------:R-:W-:-:S04]  /*1130*/  IMAD R127, R117, c[0x0][0x1c4], R126 ;  /* 0x00007100757f7a24 */ /* 0x000fc800078e027e */
[----:B------:R-:W-:-:S05]  /*1140*/  IMAD.WIDE.U32 R122, R117, c[0x0][0x1c0], R120 ;  /* 0x00007000757a7a25 */ /* 0x000fca00078e0078 */
[----:B------:R-:W-:Y:S02]  /*1150*/  LEA R126, P0, R122, c[0x0][0x230], 0x2 ;  /* 0x00008c007a7e7a11 */ /* 0x000fe400078010ff */
[----:B------:R-:W-:-:S04]  /*1160*/  IADD3 R123, R123, R127, RZ ;  /* 0x0000007f7b7b7210 */ /* 0x000fc80007ffe0ff */
[----:B------:R-:W-:Y:S02]  /*1170*/  LEA.HI.X R127, R122, c[0x0][0x234], R123, 0x2, P0 ;  /* 0x00008d007a7f7a11 */ /* 0x000fe400000f147b */
[C---:B------:R-:W-:Y:S02]  /*1180*/  ISETP.GT.AND P0, PT, R91.reuse, 0x1, PT ;  /* 0x000000015b00780c */ /* 0x040fe40003f04270 */
[----:B------:R-:W-:Y:S02]  /*1190*/  IADD3 R131, R91, -0x1, RZ ;  /* 0xffffffff5b837810 */ /* 0x000fe40007ffe0ff */
[----:B------:R-:W-:Y:S02]  /*11a0*/  ISETP.NE.AND P1, PT, R82, RZ, PT ;  /* 0x000000ff5200720c */ /* 0x000fe40003f25270 */
[----:B------:R-:W-:Y:S02]  /*11b0*/  ISETP.EQ.AND P0, PT, R155, RZ, P0 ;  /* 0x000000ff9b00720c */ /* 0x000fe40000702270 */
[----:B------:R-:W-:-:S04]  /*11c0*/  LEA.HI R120, R131, R131, RZ, 0x1 ;  /* 0x0000008383787211 */ /* 0x000fc800078f08ff */
[----:B------:R-:W-:Y:S01]  /*11d0*/  LOP3.LUT R120, R120, 0xfffffe, RZ, 0xc0, !PT ;  /* 0x00fffffe78787812 */ /* 0x000fe200078ec0ff */
[----:B------:R-:W-:-:S03]  /*11e0*/  FADD.FTZ R123, R32, R78 ;  /* 0x0000004e207b7221 */ /* 0x000fc60000010000 */
[----:B------:R-:W-:Y:S01]  /*11f0*/  IADD3 R120, R131, -R120, RZ ;  /* 0x8000007883787210 */ /* 0x000fe20007ffe0ff */
[----:B--2---:R-:W-:Y:S04]  /*1200*/  STS.128 [R92.X16+0x200], R48 ;  /* 0x000200305c007388 */ /* 0x004fe8000000cc00 */
[----:B---3--:R0:W-:Y:S01]  /*1210*/  STS.128 [R92.X16], R44 ;  /* 0x0000002c5c007388 */ /* 0x0081e2000000cc00 */
[----:B------:R-:W-:-:S06]  /*1220*/  NOP ;  /* 0x0000000000007918 */ /* 0x000fcc0000000000 */
[----:B------:R1:W2:Y:S01]  /*1230*/  LDG.E R152, [R126.64] ;  /* 0x000000067e987981 */ /* 0x0002a2000c1e1900 */
[----:B----4-:R-:W-:-:S03]  /*1240*/  FMUL.FTZ R136, R116, 1.4426950216293334961 ;  /* 0x3fb8aa3b74887820 */ /* 0x010fc60000410000 */
[----:B------:R-:W-:Y:S01]  /*1250*/  LDS.128 R48, [R104+0x10] ;  /* 0x0000100068307984 */ /* 0x000fe20000000c00 */
[----:B------:R-:W-:Y:S01]  /*1260*/  FMUL.FTZ R122, R136, R123 ;  /* 0x0000007b887a7220 */ /* 0x000fe20000410000 */
[----:B0-----:R-:W-:Y:S02]  /*1270*/  IADD3 R44, R82, 0x200, RZ ;  /* 0x00000200522c7810 */ /* 0x001fe40007ffe0ff */
[----:B------:R-:W-:Y:S02]  /*1280*/  @P0 IADD3 R46, R91, -0x2, RZ ;  /* 0xfffffffe5b2e0810 */ /* 0x000fe40007ffe0ff */
[----:B------:R-:W-:Y:S01]  /*1290*/  @!P1 LEA R44, R120, R117, 0x8 ;  /* 0x00000075782c9211 */ /* 0x000fe200078e40ff */
[----:B------:R-:W0:Y:S02]  /*12a0*/  MUFU.EX2 R157, R122 ;  /* 0x0000007a009d7308 */ /* 0x000e240000000800 */
[----:B------:R-:W-:Y:S01]  /*12b0*/  @P0 IMAD R121, R46, c[0x0][0x16c], R117 ;  /* 0x00005b002e790a24 */ /* 0x000fe200078e0275 */
[----:B------:R-:W-:-:S02]  /*12c0*/  SHF.L.U32 R128, R44, 0x2, RZ ;  /* 0x000000022c807819 */ /* 0x000fc400000006ff */
[----:B------:R-:W3:Y:S04]  /*12d0*/  LDS.128 R44, [R104] ;  /* 0x00000000682c7984 */ /* 0x000ee80000000c00 */
[----:B0-----:R0:W-:Y:S01]  /*12e0*/  STS [R128+0xa88], R157 ;  /* 0x000a889d80007388 */ /* 0x0011e20000000800 */
[----:B------:R-:W-:Y:S01]  /*12f0*/  ISETP.NE.AND P2, PT, R82, 0x1f, PT ;  /* 0x0000001f5200780c */ /* 0x000fe20003f45270 */
[----:B------:R-:W-:Y:S02]  /*1300*/  FMUL.FTZ R135, R42, R113 ;  /* 0x000000712a877220 */ /* 0x000fe40000410000 */
[--C-:B------:R-:W-:Y:S02]  /*1310*/  FADD.FTZ R122, R33, R78.reuse ;  /* 0x0000004e217a7221 */ /* 0x100fe40000010000 */
[----:B------:R-:W-:-:S02]  /*1320*/  FADD.FTZ R125, R34, R78 ;  /* 0x0000004e227d7221 */ /* 0x000fc40000010000 */
[C---:B------:R-:W-:Y:S02]  /*1330*/  FMUL.FTZ R138, R136.reuse, R122 ;  /* 0x0000007a888a7220 */ /* 0x040fe40000410000 */
[--C-:B0-----:R-:W-:Y:S02]  /*1340*/  FADD.FTZ R128, R31, R78.reuse ;  /* 0x0000004e1f807221 */ /* 0x101fe40000010000 */
[----:B------:R-:W-:Y:S02]  /*1350*/  FMUL.FTZ R140, R136, R125 ;  /* 0x0000007d888c7220 */ /* 0x000fe40000410000 */
[--C-:B------:R-:W-:Y:S02]  /*1360*/  FADD.FTZ R124, R35, R78.reuse ;  /* 0x0000004e237c7221 */ /* 0x100fe40000010000 */
[----:B---3--:R-:W-:Y:S01]  /*1370*/  FMUL.FTZ R163, R135, R46 ;  /* 0x0000002e87a37220 */ /* 0x008fe20000410000 */
[----:B------:R-:W-:Y:S01]  /*1380*/  BAR.SYNC.DEFER_BLOCKING 0x0 ;  /* 0x0000000000007b1d */ /* 0x000fe20000010000 */
[----:B-1----:R-:W-:-:S02]  /*1390*/  FADD.FTZ R127, R28, R78 ;  /* 0x0000004e1c7f7221 */ /* 0x002fc40000010000 */
[----:B------:R-:W-:-:S03]  /*13a0*/  FMUL.FTZ R146, R136, R128 ;  /* 0x0000008088927220 */ /* 0x000fc60000410000 */
[----:B------:R-:W0:Y:S01]  /*13b0*/  MUFU.EX2 R138, R138 ;  /* 0x0000008a008a7308 */ /* 0x000e220000000800 */
[----:B------:R1:W3:Y:S01]  /*13c0*/  @P2 LDS R135, [R82.X4+0x128c] ;  /* 0x00128c0052872984 */ /* 0x0002e20000004800 */
[C---:B------:R-:W-:Y:S02]  /*13d0*/  FMUL.FTZ R142, R136.reuse, R124 ;  /* 0x0000007c888e7220 */ /* 0x040fe40000410000 */
[----:B------:R-:W-:-:S04]  /*13e0*/  FMUL.FTZ R144, R136, R127 ;  /* 0x0000007f88907220 */ /* 0x000fc80000410000 */
[----:B------:R-:W4:Y:S01]  /*13f0*/  MUFU.EX2 R140, R140 ;  /* 0x0000008c008c7308 */ /* 0x000f220000000800 */
[----:B------:R-:W-:Y:S01]  /*1400*/  FADD.FTZ R129, R30, R78 ;  /* 0x0000004e1e817221 */ /* 0x000fe20000010000 */
[----:B------:R-:W-:Y:S01]  /*1410*/  MOV R141, RZ ;  /* 0x000000ff008d7202 */ /* 0x000fe20000000f00 */
[----:B------:R-:W-:-:S05]  /*1420*/  @P0 IMAD.WIDE R120, R121, 0x8, R2 ;  /* 0x0000000879780825 */ /* 0x000fca00078e0202 */
[----:B------:R-:W0:Y:S01]  /*1430*/  MUFU.EX2 R146, R146 ;  /* 0x0000009200927308 */ /* 0x000e220000000800 */
[----:B------:R-:W-:Y:S01]  /*1440*/  FADD.FTZ R126, R29, R78 ;  /* 0x0000004e1d7e7221 */ /* 0x000fe20000010000 */
[----:B------:R0:W5:Y:S01]  /*1450*/  @P0 LDG.E R141, [R120.64+0x4] ;  /* 0x00000406788d0981 */ /* 0x000162000c1e1900 */
[----:B------:R-:W-:-:S05]  /*1460*/  FMUL.FTZ R139, R136, R129 ;  /* 0x00000081888b7220 */ /* 0x000fca0000410000 */
[----:B------:R-:W1:Y:S01]  /*1470*/  MUFU.EX2 R142, R142 ;  /* 0x0000008e008e7308 */ /* 0x000e620000000800 */
[----:B------:R-:W-:Y:S02]  /*1480*/  FMUL.FTZ R137, R40, R115 ;  /* 0x0000007328897220 */ /* 0x000fe40000410000 */
[----:B------:R-:W-:-:S05]  /*1490*/  FMUL.FTZ R134, R41, R112 ;  /* 0x0000007029867220 */ /* 0x000fca0000410000 */
[----:B------:R-:W1:Y:S01]  /*14a0*/  MUFU.EX2 R144, R144 ;  /* 0x0000009000907308 */ /* 0x000e620000000800 */
[----:B0-----:R-:W-:Y:S02]  /*14b0*/  FMUL.FTZ R120, R136, R126 ;  /* 0x0000007e88787220 */ /* 0x001fe40000410000 */
[----:B------:R-:W-:Y:S01]  /*14c0*/  FMUL.FTZ R133, R36, R111 ;  /* 0x0000006f24857220 */ /* 0x000fe20000410000 */
[----:B------:R-:W-:Y:S01]  /*14d0*/  BSSY B0, `(.L_x_7589) ;  /* 0x0000021000007945 */ /* 0x000fe20003800000 */
[----:B------:R-:W-:-:S03]  /*14e0*/  FMUL.FTZ R132, R43, R110 ;  /* 0x0000006e2b847220 */ /* 0x000fc60000410000 */
[----:B------:R-:W0:Y:S01]  /*14f0*/  MUFU.EX2 R160, R139 ;  /* 0x0000008b00a07308 */ /* 0x000e220000000800 */
[----:B------:R-:W-:Y:S02]  /*1500*/  FMUL.FTZ R130, R37, R108 ;  /* 0x0000006c25827220 */ /* 0x000fe40000410000 */
[----:B------:R-:W-:Y:S02]  /*1510*/  FMUL.FTZ R143, R157, R138 ;  /* 0x0000008a9d8f7220 */ /* 0x000fe40000410000 */
[----:B------:R-:W-:Y:S02]  /*1520*/  FMUL.FTZ R121, R38, R109 ;  /* 0x0000006d26797220 */ /* 0x000fe40000410000 */
[----:B------:R-:W-:Y:S02]  /*1530*/  FMUL.FTZ R159, R137, R44 ;  /* 0x0000002c899f7220 */ /* 0x000fe40000410000 */
[----:B------:R-:W-:Y:S01]  /*1540*/  FMUL.FTZ R161, R134, R45 ;  /* 0x0000002d86a17220 */ /* 0x000fe20000410000 */
[----:B------:R0:W1:Y:S01]  /*1550*/  MUFU.EX2 R158, R120 ;  /* 0x00000078009e7308 */ /* 0x0000620000000800 */
[----:B------:R-:W-:-:S02]  /*1560*/  FMUL.FTZ R167, R133, R48 ;  /* 0x0000003085a77220 */ /* 0x000fc40000410000 */
[----:B----4-:R-:W-:Y:S02]  /*1570*/  FMUL.FTZ R143, R140, R143 ;  /* 0x0000008f8c8f7220 */ /* 0x010fe40000410000 */
[----:B------:R-:W-:Y:S02]  /*1580*/  FMUL.FTZ R165, R132, R47 ;  /* 0x0000002f84a57220 */ /* 0x000fe40000410000 */
[----:B------:R-:W-:Y:S02]  /*1590*/  FMUL.FTZ R169, R130, R49 ;  /* 0x0000003182a97220 */ /* 0x000fe40000410000 */
[----:B0-----:R-:W-:Y:S02]  /*15a0*/  FMUL.FTZ R120, R39, R106 ;  /* 0x0000006a27787220 */ /* 0x001fe40000410000 */
[----:B------:R-:W-:Y:S02]  /*15b0*/  FMUL.FTZ R171, R121, R50 ;  /* 0x0000003279ab7220 */ /* 0x000fe40000410000 */
[----:B------:R-:W-:-:S02]  /*15c0*/  FFMA.FTZ R133, R159, R138, R161 ;  /* 0x0000008a9f857223 */ /* 0x000fc400000100a1 */
[-C--:B--2---:R-:W-:Y:S02]  /*15d0*/  FMUL.FTZ R149, R24, R152.reuse ;  /* 0x0000009818957220 */ /* 0x084fe40000410000 */
[-C--:B------:R-:W-:Y:S02]  /*15e0*/  FMUL.FTZ R145, R25, R152.reuse ;  /* 0x0000009819917220 */ /* 0x080fe40000410000 */
[-C--:B------:R-:W-:Y:S02]  /*15f0*/  FMUL.FTZ R139, R26, R152.reuse ;  /* 0x000000981a8b7220 */ /* 0x080fe40000410000 */
[-C--:B------:R-:W-:Y:S02]  /*1600*/  FMUL.FTZ R151, R27, R152.reuse ;  /* 0x000000981b977220 */ /* 0x080fe40000410000 */
[-C--:B------:R-:W-:Y:S02]  /*1610*/  FMUL.FTZ R136, R20, R152.reuse ;  /* 0x0000009814887220 */ /* 0x080fe40000410000 */
[----:B------:R-:W-:-:S02]  /*1620*/  FMUL.FTZ R150, R21, R152 ;  /* 0x0000009815967220 */ /* 0x000fc40000410000 */
[-C--:B------:R-:W-:Y:S02]  /*1630*/  FMUL.FTZ R147, R22, R152.reuse ;  /* 0x0000009816937220 */ /* 0x080fe40000410000 */
[----:B------:R-:W-:-:S04]  /*1640*/  FMUL.FTZ R152, R23, R152 ;  /* 0x0000009817987220 */ /* 0x000fc80000410000 */
[----:B------:R-:W-:Y:S01]  /*1650*/  FFMA.FTZ R137, R146, R152, R147 ;  /* 0x0000009892897223 */ /* 0x000fe20000010093 */
[----:B------:R-:W-:Y:S05]  /*1660*/  @P2 BRA `(.L_x_7590) ;  /* 0x0000007000002947 */ /* 0x000fea0003800000 */
[----:B-1-3--:R-:W-:Y:S02]  /*1670*/  ISETP.NE.AND P0, PT, R91, c[0x0][0x174], PT ;  /* 0x00005d005b007a0c */ /* 0x00afe40003f05270 */
[----:B------:R-:W-:-:S11]  /*1680*/  MOV R135, 0x3f800000 ;  /* 0x3f80000000877802 */ /* 0x000fd60000000f00 */
[----:B------:R-:W-:-:S04]  /*1690*/  @P0 LEA.HI R121, R91, R91, RZ, 0x1 ;  /* 0x0000005b5b790211 */ /* 0x000fc800078f08ff */
[----:B------:R-:W-:-:S04]  /*16a0*/  @P0 LOP3.LUT R130, R121, 0xfffffe, RZ, 0xc0, !PT ;  /* 0x00fffffe79820812 */ /* 0x000fc800078ec0ff */
[----:B------:R-:W-:-:S04]  /*16b0*/  @P0 IADD3 R130, -R130, R91, RZ ;  /* 0x0000005b82820210 */ /* 0x000fc80007ffe1ff */
[----:B------:R-:W-:-:S05]  /*16c0*/  @P0 LEA R130, R130, R117, 0x8 ;  /* 0x0000007582820211 */ /* 0x000fca00078e40ff */
[----:B------:R0:W1:Y:S02]  /*16d0*/  @P0 LDS R135, [R130.X4+0xa88] ;  /* 0x000a880082870984 */ /* 0x0000640000004800 */
.L_x_7590:
[----:B-1-3--:R-:W-:Y:S05]  /*16e0*/  BSYNC B0 ;  /* 0x0000000000007941 */ /* 0x00afea0003800000 */
.L_x_7589:
[----:B------:R-:W-:Y:S01]  /*16f0*/  FMUL.FTZ R121, R146, R135 ;  /* 0x0000008792797220 */ /* 0x000fe20000410000 */
[----:B------:R-:W-:Y:S01]  /*1700*/  ISETP.GE.AND P0, PT, R92, 0x1, PT ;  /* 0x000000015c00780c */ /* 0x000fe20003f06270 */
[----:B------:R-:W-:Y:S01]  /*1710*/  FFMA.FTZ R133, R140, R133, R163 ;  /* 0x000000858c857223 */ /* 0x000fe200000100a3 */
[C---:B------:R-:W-:Y:S01]  /*1720*/  ISETP.NE.AND P3, PT, R155.reuse, 0x1f, PT ;  /* 0x0000001f9b00780c */ /* 0x040fe20003f65270 */
[C---:B------:R-:W-:Y:S01]  /*1730*/  FFMA.FTZ R137, R160.reuse, R137, R150 ;  /* 0x00000089a0897223 */ /* 0x040fe20000010096 */
[----:B------:R-:W-:Y:S01]  /*1740*/  ISETP.GE.U32.AND P4, PT, R155, 0x18, PT ;  /* 0x000000189b00780c */ /* 0x000fe20003f86070 */
[----:B------:R-:W-:Y:S01]  /*1750*/  FMUL.FTZ R121, R160, R121 ;  /* 0x00000079a0797220 */ /* 0x000fe20000410000 */
[----:B------:R-:W-:Y:S01]  /*1760*/  SHF.L.U32 R166, R117, 0x3, RZ ;  /* 0x0000000375a67819 */ /* 0x000fe200000006ff */
[----:B------:R-:W-:Y:S01]  /*1770*/  FFMA.FTZ R133, R142, R133, R165 ;  /* 0x000000858e857223 */ /* 0x000fe200000100a5 */
[----:B------:R-:W-:Y:S01]  /*1780*/  ISETP.NE.AND P5, PT, R82, RZ, PT ;  /* 0x000000ff5200720c */ /* 0x000fe20003fa5270 */
[----:B------:R-:W-:Y:S01]  /*1790*/  FMUL.FTZ R143, R142, R143 ;  /* 0x0000008f8e8f7220 */ /* 0x000fe20000410000 */
[----:B------:R-:W-:Y:S01]  /*17a0*/  LEA R131, R131, R82, 0x8 ;  /* 0x0000005283837211 */ /* 0x000fe200078e40ff */
[C---:B------:R-:W-:Y:S01]  /*17b0*/  FFMA.FTZ R137, R158.reuse, R137, R136 ;  /* 0x000000899e897223 */ /* 0x040fe20000010088 */
[----:B------:R-:W-:Y:S01]  /*17c0*/  BSSY B0, `(.L_x_7591) ;  /* 0x00000a5000007945 */ /* 0x000fe20003800000 */
[----:B------:R-:W-:-:S02]  /*17d0*/  FMUL.FTZ R121, R158, R121 ;  /* 0x000000799e797220 */ /* 0x000fc40000410000 */
[C---:B------:R-:W-:Y:S02]  /*17e0*/  FFMA.FTZ R133, R144.reuse, R133, R167 ;  /* 0x0000008590857223 */ /* 0x040fe400000100a7 */
[C---:B------:R-:W-:Y:S02]  /*17f0*/  FMUL.FTZ R143, R144.reuse, R143 ;  /* 0x0000008f908f7220 */ /* 0x040fe40000410000 */
[C---:B------:R-:W-:Y:S02]  /*1800*/  FFMA.FTZ R137, R144.reuse, R137, R151 ;  /* 0x0000008990897223 */ /* 0x040fe40000010097 */
[----:B------:R-:W-:Y:S02]  /*1810*/  FMUL.FTZ R121, R144, R121 ;  /* 0x0000007990797220 */ /* 0x000fe40000410000 */
[C---:B------:R-:W-:Y:S02]  /*1820*/  FFMA.FTZ R133, R158.reuse, R133, R169 ;  /* 0x000000859e857223 */ /* 0x040fe400000100a9 */
[----:B------:R-:W-:-:S02]  /*1830*/  FMUL.FTZ R143, R158, R143 ;  /* 0x0000008f9e8f7220 */ /* 0x000fc40000410000 */
[----:B------:R-:W-:Y:S02]  /*1840*/  FFMA.FTZ R137, R142, R137, R139 ;  /* 0x000000898e897223 */ /* 0x000fe4000001008b */
[----:B------:R-:W-:Y:S02]  /*1850*/  FMUL.FTZ R173, R120, R51 ;  /* 0x0000003378ad7220 */ /* 0x000fe40000410000 */
[----:B------:R-:W-:Y:S02]  /*1860*/  FMUL.FTZ R121, R142, R121 ;  /* 0x000000798e797220 */ /* 0x000fe40000410000 */
[C---:B------:R-:W-:Y:S02]  /*1870*/  FFMA.FTZ R133, R160.reuse, R133, R171 ;  /* 0x00000085a0857223 */ /* 0x040fe400000100ab */
[----:B------:R-:W-:Y:S02]  /*1880*/  FMUL.FTZ R143, R160, R143 ;  /* 0x0000008fa08f7220 */ /* 0x000fe40000410000 */
[----:B------:R-:W-:-:S02]  /*1890*/  FFMA.FTZ R137, R140, R137, R145 ;  /* 0x000000898c897223 */ /* 0x000fc40000010091 */
[----:B------:R-:W-:Y:S02]  /*18a0*/  FMUL.FTZ R121, R140, R121 ;  /* 0x000000798c797220 */ /* 0x000fe40000410000 */
[C---:B------:R-:W-:Y:S02]  /*18b0*/  FFMA.FTZ R133, R146.reuse, R133, R173 ;  /* 0x0000008592857223 */ /* 0x040fe400000100ad */
[----:B------:R-:W-:Y:S02]  /*18c0*/  FMUL.FTZ R132, R146, R143 ;  /* 0x0000008f92847220 */ /* 0x000fe40000410000 */
[C---:B------:R-:W-:Y:S01]  /*18d0*/  FFMA.FTZ R134, R138.reuse, R137, R149 ;  /* 0x000000898a867223 */ /* 0x040fe20000010095 */
[----:B------:R-:W1:Y:S01]  /*18e0*/  SHFL.UP PT, R120, R133, 0x1, RZ ;  /* 0x0420000085787989 */ /* 0x000e6200000e00ff */
[----:B------:R-:W-:-:S03]  /*18f0*/  FMUL.FTZ R143, R138, R121 ;  /* 0x000000798a8f7220 */ /* 0x000fc60000410000 */
[----:B------:R-:W2:Y:S04]  /*1900*/  SHFL.UP PT, R121, R132, 0x1, RZ ;  /* 0x0420000084797989 */ /* 0x000ea800000e00ff */
[----:B------:R-:W3:Y:S04]  /*1910*/  SHFL.DOWN PT, R137, R134, 0x1, 0x1f ;  /* 0x08201f0086897f89 */ /* 0x000ee800000e0000 */
[----:B0-----:R-:W0:Y:S01]  /*1920*/  SHFL.DOWN PT, R130, R143, 0x1, 0x1f ;  /* 0x08201f008f827f89 */ /* 0x001e2200000e0000 */
[C---:B-1----:R-:W-:Y:S02]  /*1930*/  @P0 FFMA.FTZ R133, R132.reuse, R120, R133 ;  /* 0x0000007884850223 */ /* 0x042fe40000010085 */
[----:B--2---:R-:W-:-:S03]  /*1940*/  @P0 FMUL.FTZ R132, R132, R121 ;  /* 0x0000007984840220 */ /* 0x004fc60000410000 */
[----:B------:R-:W1:Y:S01]  /*1950*/  SHFL.UP PT, R120, R133, 0x2, RZ ;  /* 0x0440000085787989 */ /* 0x000e6200000e00ff */
[----:B------:R-:W-:Y:S01]  /*1960*/  ISETP.GE.AND P0, PT, R92, 0x2, PT ;  /* 0x000000025c00780c */ /* 0x000fe20003f06270 */
[C---:B---3--:R-:W-:Y:S02]  /*1970*/  @P3 FFMA.FTZ R134, R143.reuse, R137, R134 ;  /* 0x000000898f863223 */ /* 0x048fe40000010086 */
[----:B------:R-:W2:Y:S01]  /*1980*/  SHFL.UP PT, R121, R132, 0x2, RZ ;  /* 0x0440000084797989 */ /* 0x000ea200000e00ff */
[----:B0-----:R-:W-:-:S03]  /*1990*/  @P3 FMUL.FTZ R143, R143, R130 ;  /* 0x000000828f8f3220 */ /* 0x001fc60000410000 */
[----:B------:R-:W0:Y:S01]  /*19a0*/  SHFL.DOWN PT, R137, R134, 0x2, 0x1f ;  /* 0x08401f0086897f89 */ /* 0x000e2200000e0000 */
[----:B------:R-:W-:-:S03]  /*19b0*/  ISETP.GE.U32.AND P3, PT, R155, 0x1e, PT ;  /* 0x0000001e9b00780c */ /* 0x000fc60003f66070 */
[----:B------:R-:W3:Y:S02]  /*19c0*/  SHFL.DOWN PT, R130, R143, 0x2, 0x1f ;  /* 0x08401f008f827f89 */ /* 0x000ee400000e0000 */
[C---:B-1----:R-:W-:Y:S02]  /*19d0*/  @P0 FFMA.FTZ R133, R132.reuse, R120, R133 ;  /* 0x0000007884850223 */ /* 0x042fe40000010085 */
[----:B--2---:R-:W-:-:S03]  /*19e0*/  @P0 FMUL.FTZ R132, R132, R121 ;  /* 0x0000007984840220 */ /* 0x004fc60000410000 */
[----:B------:R-:W1:Y:S01]  /*19f0*/  SHFL.UP PT, R120, R133, 0x4, RZ ;  /* 0x0480000085787989 */ /* 0x000e6200000e00ff */
[----:B------:R-:W-:Y:S02]  /*1a00*/  ISETP.GE.AND P0, PT, R92, 0x4, PT ;  /* 0x000000045c00780c */ /* 0x000fe40003f06270 */
[C---:B0-----:R-:W-:Y:S01]  /*1a10*/  @!P3 FFMA.FTZ R134, R143.reuse, R137, R134 ;  /* 0x000000898f86b223 */ /* 0x041fe20000010086 */
[----:B------:R-:W0:Y:S01]  /*1a20*/  SHFL.UP PT, R121, R132, 0x4, RZ ;  /* 0x0480000084797989 */ /* 0x000e2200000e00ff */
[----:B---3--:R-:W-:-:S03]  /*1a30*/  @!P3 FMUL.FTZ R143, R143, R130 ;  /* 0x000000828f8fb220 */ /* 0x008fc60000410000 */
[----:B------:R-:W2:Y:S01]  /*1a40*/  SHFL.DOWN PT, R137, R134, 0x4, 0x1f ;  /* 0x08801f0086897f89 */ /* 0x000ea200000e0000 */
[----:B------:R-:W-:-:S03]  /*1a50*/  ISETP.GE.U32.AND P3, PT, R155, 0x1c, PT ;  /* 0x0000001c9b00780c */ /* 0x000fc60003f66070 */
[----:B------:R-:W3:Y:S02]  /*1a60*/  SHFL.DOWN PT, R130, R143, 0x4, 0x1f ;  /* 0x08801f008f827f89 */ /* 0x000ee400000e0000 */
[C---:B-1----:R-:W-:Y:S01]  /*1a70*/  @P0 FFMA.FTZ R133, R132.reuse, R120, R133 ;  /* 0x0000007884850223 */ /* 0x042fe20000010085 */
[----:B------:R-:W-:Y:S01]  /*1a80*/  MOV R120, 0x3f800000 ;  /* 0x3f80000000787802 */ /* 0x000fe20000000f00 */
[----:B0-----:R-:W-:Y:S01]  /*1a90*/  @P0 FMUL.FTZ R132, R132, R121 ;  /* 0x0000007984840220 */ /* 0x001fe20000410000 */
[----:B------:R-:W-:Y:S01]  /*1aa0*/  ISETP.GE.AND P0, PT, R91, c[0x0][0x174], PT ;  /* 0x00005d005b007a0c */ /* 0x000fe20003f06270 */
[----:B------:R-:W-:-:S04]  /*1ab0*/  HFMA2.MMA R121, -RZ, RZ, 0, 0 ;  /* 0x00000000ff797435 */ /* 0x000fc800000001ff */
[----:B--2---:R-:W-:Y:S01]  /*1ac0*/  @!P3 FFMA.FTZ R134, R143, R137, R134 ;  /* 0x000000898f86b223 */ /* 0x004fe20000010086 */
[----:B------:R-:W-:Y:S01]  /*1ad0*/  ISETP.NE.OR P0, PT, R155, RZ, P0 ;  /* 0x000000ff9b00720c */ /* 0x000fe20000705670 */
[----:B------:R-:W-:Y:S01]  /*1ae0*/  SHFL.UP PT, R137, R132, 0x8, RZ ;  /* 0x0500000084897989 */ /* 0x000fe200000e00ff */
[----:B---3--:R-:W-:Y:S01]  /*1af0*/  @!P3 FMUL.FTZ R143, R143, R130 ;  /* 0x000000828f8fb220 */ /* 0x008fe20000410000 */
[C---:B------:R-:W-:Y:S02]  /*1b00*/  ISETP.GE.AND P3, PT, R92.reuse, 0x8, PT ;  /* 0x000000085c00780c */ /* 0x040fe40003f66270 */
[----:B------:R-:W0:Y:S04]  /*1b10*/  SHFL.UP PT, R130, R133, 0x8, RZ ;  /* 0x0500000085827989 */ /* 0x000e2800000e00ff */
[----:B------:R-:W1:Y:S04]  /*1b20*/  SHFL.DOWN PT, R153, R134, 0x8, 0x1f ;  /* 0x09001f0086997f89 */ /* 0x000e6800000e0000 */
[----:B------:R-:W2:Y:S04]  /*1b30*/  SHFL.DOWN PT, R156, R143, 0x8, 0x1f ;  /* 0x09001f008f9c7f89 */ /* 0x000ea800000e0000 */
[----:B------:R-:W-:Y:S01]  /*1b40*/  @!P0 LDS.64 R120, [R166+0x1308] ;  /* 0x00130800a6788984 */ /* 0x000fe20000000a00 */
        /* <DEDUP_REMOVED lines=22> */
[----:B------:R-:W-:Y:S02]  /*1cb0*/  FADD.FTZ R130, -R159, R156 ;  /* 0x0000009c9f827221 */ /* 0x000fe40000010100 */
[----:B-1----:R-:W-:Y:S02]  /*1cc0*/  @P2 FFMA.FTZ R137, R162, R137, R153 ;  /* 0x00000089a2892223 */ /* 0x002fe40000010099 */
[-C--:B------:R-:W-:Y:S01]  /*1cd0*/  FFMA.FTZ R162, R138, R156.reuse, R161 ;  /* 0x0000009c8aa27223 */ /* 0x080fe200000100a1 */
[----:B------:R-:W-:Y:S01]  /*1ce0*/  SHFL.IDX PT, R153, R134, RZ, 0x1f ;  /* 0x00001fff86997589 */ /* 0x000fe200000e0000 */
[----:B------:R-:W-:Y:S02]  /*1cf0*/  FFMA.FTZ R156, R24, R156, RZ ;  /* 0x0000009c189c7223 */ /* 0x000fe400000100ff */
[----:B------:R-:W-:Y:S02]  /*1d00*/  FFMA.FTZ R135, R137, R135, R152 ;  /* 0x0000008789877223 */ /* 0x000fe40000010098 */
[-C--:B------:R-:W-:Y:S01]  /*1d10*/  FFMA.FTZ R164, R140, R162.reuse, R163 ;  /* 0x000000a28ca47223 */ /* 0x080fe200000100a3 */
[----:B------:R0:W1:Y:S01]  /*1d20*/  SHFL.IDX PT, R152, R143, RZ, 0x1f ;  /* 0x00001fff8f987589 */ /* 0x00006200000e0000 */
        /* <DEDUP_REMOVED lines=8> */
[C---:B0-----:R-:W-:Y:S02]  /*1db0*/  FFMA.FTZ R143, R158.reuse, R147, R136 ;  /* 0x000000939e8f7223 */ /* 0x041fe40000010088 */
[-C--:B------:R-:W-:Y:S02]  /*1dc0*/  FFMA.FTZ R158, R158, R150.reuse, R169 ;  /* 0x000000969e9e7223 */ /* 0x080fe400000100a9 */
[----:B------:R-:W-:Y:S02]  /*1dd0*/  FADD.FTZ R136, -R167, R150 ;  /* 0x00000096a7887221 */ /* 0x000fe40000010100 */
[----:B------:R-:W-:Y:S02]  /*1de0*/  FFMA.FTZ R150, R20, R150, R141 ;  /* 0x0000009614967223 */ /* 0x000fe4000001008d */
[----:B------:R-:W-:-:S02]  /*1df0*/  FFMA.FTZ R141, R144, R143, R151 ;  /* 0x0000008f908d7223 */ /* 0x000fc40000010097 */
[-C--:B------:R-:W-:Y:S02]  /*1e00*/  FFMA.FTZ R160, R160, R158.reuse, R171 ;  /* 0x0000009ea0a07223 */ /* 0x080fe400000100ab */
[----:B------:R-:W-:Y:S02]  /*1e10*/  FFMA.FTZ R139, R142, R141, R139 ;  /* 0x0000008d8e8b7223 */ /* 0x000fe4000001008b */
[----:B------:R-:W-:Y:S01]  /*1e20*/  FFMA.FTZ R151, R21, R158, R150 ;  /* 0x0000009e15977223 */ /* 0x000fe20000010096 */
[----:B------:R-:W-:Y:S01]  /*1e30*/  P2R R150, PR, RZ, 0x20 ;  /* 0x00000020ff967803 */ /* 0x000fe20000000000 */
[----:B------:R-:W-:Y:S02]  /*1e40*/  FFMA.FTZ R145, R140, R139, R145 ;  /* 0x0000008b8c917223 */ /* 0x000fe40000010091 */
[-C--:B------:R-:W-:Y:S02]  /*1e50*/  FFMA.FTZ R146, R146, R160.reuse, R173 ;  /* 0x000000a092927223 */ /* 0x080fe400000100ad */
[----:B------:R-:W-:-:S02]  /*1e60*/  FFMA.FTZ R151, R22, R160, R151 ;  /* 0x000000a016977223 */ /* 0x000fc40000010097 */
[----:B------:R-:W-:Y:S02]  /*1e70*/  FFMA.FTZ R149, R138, R145, R149 ;  /* 0x000000918a957223 */ /* 0x000fe40000010095 */
[C---:B-1----:R-:W-:Y:S02]  /*1e80*/  FMUL.FTZ R168, R152.reuse, R120 ;  /* 0x0000007898a87220 */ /* 0x042fe40000410000 */
[----:B------:R-:W-:Y:S02]  /*1e90*/  FFMA.FTZ R120, R23, R146, R151 ;  /* 0x0000009217787223 */ /* 0x000fe40000010097 */
[----:B------:R-:W-:Y:S02]  /*1ea0*/  FMUL.FTZ R151, R149, R123 ;  /* 0x0000007b95977220 */ /* 0x000fe40000410000 */
[----:B------:R-:W-:Y:S02]  /*1eb0*/  FADD.FTZ R144, -R169, R158 ;  /* 0x0000009ea9907221 */ /* 0x000fe40000010100 */
[----:B------:R-:W-:-:S02]  /*1ec0*/  FFMA.FTZ R169, R152, R121, R153 ;  /* 0x0000007998a97223 */ /* 0x000fc40000010099 */
[----:B------:R-:W-:Y:S02]  /*1ed0*/  FMUL.FTZ R138, R145, R122 ;  /* 0x0000007a918a7220 */ /* 0x000fe40000410000 */
[----:B------:R-:W-:Y:S01]  /*1ee0*/  FFMA.FTZ R153, R130, R151, RZ ;  /* 0x0000009782997223 */ /* 0x000fe200000100ff */
[----:B------:R-:W-:Y:S01]  /*1ef0*/  @!P5 STS.64 [R166+0x1308], R168 ;  /* 0x001308a8a600d388 */ /* 0x000fe20000000a00 */
[----:B------:R-:W-:Y:S02]  /*1f00*/  FMUL.FTZ R167, R137, R129 ;  /* 0x0000008189a77220 */ /* 0x000fe40000410000 */
[----:B------:R-:W-:Y:S02]  /*1f10*/  FADD.FTZ R133, -R163, R164 ;  /* 0x000000a4a3857221 */ /* 0x000fe40000010100 */
[----:B------:R-:W-:Y:S02]  /*1f20*/  FMUL.FTZ R157, R139, R125 ;  /* 0x0000007d8b9d7220 */ /* 0x000fe40000410000 */
[----:B------:R-:W-:-:S02]  /*1f30*/  FFMA.FTZ R140, R132, R138, R153 ;  /* 0x0000008a848c7223 */ /* 0x000fc40000010099 */
[----:B------:R-:W-:Y:S02]  /*1f40*/  FMUL.FTZ R159, R38, R167 ;  /* 0x000000a7269f7220 */ /* 0x000fe40000410000 */
[----:B------:R-:W-:Y:S02]  /*1f50*/  FADD.FTZ R121, -R173, R146 ;  /* 0x00000092ad797221 */ /* 0x000fe40000010100 */
[----:B------:R-:W-:Y:S01]  /*1f60*/  FADD.FTZ R134, -R165, R162 ;  /* 0x000000a2a5867221 */ /* 0x000fe20000010100 */
[----:B------:R0:W-:Y:S01]  /*1f70*/  STS [R94.X4+0x448], R159 ;  /* 0x0004489f5e007388 */ /* 0x0001e20000004800 */
[----:B------:R-:W-:Y:S02]  /*1f80*/  FMUL.FTZ R146, R141, R124 ;  /* 0x0000007c8d927220 */ /* 0x000fe40000410000 */
[----:B------:R-:W-:Y:S02]  /*1f90*/  FFMA.FTZ R153, R133, R157, R140 ;  /* 0x0000009d85997223 */ /* 0x000fe4000001008c */
[----:B------:R-:W-:-:S02]  /*1fa0*/  FMUL.FTZ R156, R135, R128 ;  /* 0x00000080879c7220 */ /* 0x000fc40000410000 */
[----:B------:R-:W-:Y:S02]  /*1fb0*/  FFMA.FTZ R153, R134, R146, R153 ;  /* 0x0000009286997223 */ /* 0x000fe40000010099 */
[----:B------:R-:W-:Y:S02]  /*1fc0*/  FMUL.FTZ R163, R39, R156 ;  /* 0x0000009c27a37220 */ /* 0x000fe40000410000 */
[----:B0-----:R-:W-:Y:S01]  /*1fd0*/  FMUL.FTZ R159, R43, R146 ;  /* 0x000000922b9f7220 */ /* 0x001fe20000410000 */
[----:B------:R-:W-:Y:S01]  /*1fe0*/  IADD3 R146, -R131, c[0x0][0x168], RZ ;  /* 0x00005a0083927a10 */ /* 0x000fe20007ffe1ff */
        /* <DEDUP_REMOVED lines=8> */
[----:B------:R-:W-:Y:S01]  /*2070*/  SHF.L.U64.HI R138, R114, 0x2, R119 ;  /* 0x00000002728a7819 */ /* 0x000fe20000010277 */
[----:B------:R-:W-:Y:S01]  /*2080*/  FMUL.FTZ R151, R40, R151 ;  /* 0x0000009728977220 */ /* 0x000fe20000410000 */
[----:B------:R-:W-:Y:S01]  /*2090*/  STS [R94.X4+0x444], R165 ;  /* 0x000444a55e007388 */ /* 0x000fe20000004800 */
[-C--:B0-----:R-:W-:Y:S02]  /*20a0*/  FMUL.FTZ R163, R36, R161.reuse ;  /* 0x000000a124a37220 */ /* 0x081fe40000410000 */
[----:B------:R-:W-:Y:S01]  /*20b0*/  FFMA.FTZ R153, R136, R161, R153 ;  /* 0x000000a188997223 */ /* 0x000fe20000010099 */
[----:B------:R0:W-:Y:S01]  /*20c0*/  STS [R94.X4+0x438], R157 ;  /* 0x0004389d5e007388 */ /* 0x0001e20000004800 */
[----:B------:R-:W-:Y:S01]  /*20d0*/  FADD.FTZ R142, -R171, R160 ;  /* 0x000000a0ab8e7221 */ /* 0x000fe20000010100 */
[----:B-1----:R-:W-:Y:S01]  /*20e0*/  SHF.L.U32 R159, R114, 0x2, RZ ;  /* 0x00000002729f7819 */ /* 0x002fe200000006ff */
[----:B------:R-:W-:Y:S01]  /*20f0*/  FFMA.FTZ R153, R144, R150, R153 ;  /* 0x0000009690997223 */ /* 0x000fe20000010099 */
[----:B------:R1:W-:Y:S01]  /*2100*/  STS [R94.X4+0x440], R163 ;  /* 0x000440a35e007388 */ /* 0x0003e20000004800 */
[----:B------:R-:W-:-:S02]  /*2110*/  IMAD R138, R138, c[0x0][0x2b0], RZ ;  /* 0x0000ac008a8a7a24 */ /* 0x000fc400078e02ff */
[----:B------:R-:W-:Y:S01]  /*2120*/  FFMA.FTZ R140, R142, R167, R153 ;  /* 0x000000a78e8c7223 */ /* 0x000fe20000010099 */
        /* <DEDUP_REMOVED lines=14> */
.L_x_7592:
[----:B-1----:R-:W-:Y:S05]  /*2210*/  BSYNC B0 ;  /* 0x0000000000007941 */ /* 0x002fea0003800000 */
.L_x_7591:
        /* <DEDUP_REMOVED lines=15> */
.L_x_7594:
[----:B0-----:R-:W-:Y:S05]  /*2310*/  BSYNC B0 ;  /* 0x0000000000007941 */ /* 0x001fea0003800000 */
.L_x_7593:
[----:B-1----:R0:W1:Y:S01]  /*2320*/  LDS R131, [R97.X4+0x530] ;  /* 0x0005300061837984 */ /* 0x0020620000004800 */
[----:B------:R-:W-:Y:S01]  /*2330*/  BSSY B0, `(.L_x_7595) ;  /* 0x0000005000007945 */ /* 0x000fe20003800000 */
[----:B------:R-:W-:Y:S05]  /*2340*/  @!P0 BRA `(.L_x_7596) ;  /* 0x0000003000008947 */ /* 0x000fea0003800000 */
[----:B------:R-:W-:-:S05]  /*2350*/  IMAD.WIDE.U32 R150, R159, c[0x0][0x2b0], R64 ;  /* 0x0000ac009f967a25 */ /* 0x000fca00078e0040 */
[----:B------:R-:W-:-:S05]  /*2360*/  IADD3 R151, R157, R151, RZ ;  /* 0x000000979d977210 */ /* 0x000fca0007ffe0ff */
[----:B-1----:R1:W-:Y:S02]  /*2370*/  RED.E.ADD.F32.FTZ.RN.STRONG.GPU [R150.64], R131 ;  /* 0x000000839600798e */ /* 0x0023e4000c10e786 */
.L_x_7596:
[----:B------:R-:W-:Y:S05]  /*2380*/  BSYNC B0 ;  /* 0x0000000000007941 */ /* 0x000fea0003800000 */
.L_x_7595:
[----:B-1----:R1:W2:Y:S01]  /*2390*/  LDS R131, [R98.X4+0x5b0] ;  /* 0x0005b00062837984 */ /* 0x0022a20000004800 */
[----:B------:R-:W-:Y:S01]  /*23a0*/  BSSY B0, `(.L_x_7597) ;  /* 0x0000005000007945 */ /* 0x000fe20003800000 */
[----:B------:R-:W-:Y:S05]  /*23b0*/  @!P1 BRA `(.L_x_7598) ;  /* 0x0000003000009947 */ /* 0x000fea0003800000 */
[----:B------:R-:W-:-:S05]  /*23c0*/  IMAD.WIDE.U32 R150, R159, c[0x0][0x2b0], R66 ;  /* 0x0000ac009f967a25 */ /* 0x000fca00078e0042 */
[----:B------:R-:W-:-:S05]  /*23d0*/  IADD3 R151, R157, R151, RZ ;  /* 0x000000979d977210 */ /* 0x000fca0007ffe0ff */
[----:B--2---:R2:W-:Y:S02]  /*23e0*/  RED.E.ADD.F32.FTZ.RN.STRONG.GPU [R150.64], R131 ;  /* 0x000000839600798e */ /* 0x0045e4000c10e786 */
.L_x_7598:
[----:B------:R-:W-:Y:S05]  /*23f0*/  BSYNC B0 ;  /* 0x0000000000007941 */ /* 0x000fea0003800000 */
.L_x_7597:
[----:B--2---:R2:W3:Y:S01]  /*2400*/  LDS R131, [R99.X4+0x630] ;  /* 0x0006300063837984 */ /* 0x0044e20000004800 */
[----:B------:R-:W-:Y:S01]  /*2410*/  BSSY B0, `(.L_x_7599) ;  /* 0x0000005000007945 */ /* 0x000fe20003800000 */
[----:B------:R-:W-:Y:S05]  /*2420*/  @!P2 BRA `(.L_x_7600) ;  /* 0x000000300000a947 */ /* 0x000fea0003800000 */
[----:B------:R-:W-:-:S05]  /*2430*/  IMAD.WIDE.U32 R150, R159, c[0x0][0x2b0], R68 ;  /* 0x0000ac009f967a25 */ /* 0x000fca00078e0044 */
[----:B------:R-:W-:-:S05]  /*2440*/  IADD3 R151, R157, R151, RZ ;  /* 0x000000979d977210 */ /* 0x000fca0007ffe0ff */
[----:B---3--:R3:W-:Y:S02]  /*2450*/  RED.E.ADD.F32.FTZ.RN.STRONG.GPU [R150.64], R131 ;  /* 0x000000839600798e */ /* 0x0087e4000c10e786 */
.L_x_7600:
[----:B------:R-:W-:Y:S05]  /*2460*/  BSYNC B0 ;  /* 0x0000000000007941 */ /* 0x000fea0003800000 */
.L_x_7599:
[----:B---3--:R3:W4:Y:S01]  /*2470*/  LDS R131, [R101.X4+0x6b0] ;  /* 0x0006b00065837984 */ /* 0x0087220000004800 */
[----:B------:R-:W-:Y:S01]  /*2480*/  BSSY B0, `(.L_x_7601) ;  /* 0x0000005000007945 */ /* 0x000fe20003800000 */
[----:B------:R-:W-:Y:S05]  /*2490*/  @!P3 BRA `(.L_x_7602) ;  /* 0x000000300000b947 */ /* 0x000fea0003800000 */
[----:B------:R-:W-:-:S05]  /*24a0*/  IMAD.WIDE.U32 R150, R159, c[0x0][0x2b0], R70 ;  /* 0x0000ac009f967a25 */ /* 0x000fca00078e0046 */
[----:B------:R-:W-:-:S05]  /*24b0*/  IADD3 R151, R157, R151, RZ ;  /* 0x000000979d977210 */ /* 0x000fca0007ffe0ff */
[----:B----4-:R4:W-:Y:S02]  /*24c0*/  RED.E.ADD.F32.FTZ.RN.STRONG.GPU [R150.64], R131 ;  /* 0x000000839600798e */ /* 0x0109e4000c10e786 */
.L_x_7602:
[----:B------:R-:W-:Y:S05]  /*24d0*/  BSYNC B0 ;  /* 0x0000000000007941 */ /* 0x000fea0003800000 */
.L_x_7601:
[----:B----4-:R4:W0:Y:S01]  /*24e0*/  LDS R131, [R102.X4+0x730] ;  /* 0x0007300066837984 */ /* 0x0108220000004800 */
[----:B------:R-:W-:Y:S01]  /*24f0*/  BSSY B0, `(.L_x_7603) ;  /* 0x0000006000007945 */ /* 0x000fe20003800000 */
[----:B------:R-:W-:Y:S01]  /*2500*/  IMAD.WIDE.U32 R152, R159, c[0x0][0x2b0], R74 ;  /* 0x0000ac009f987a25 */ /* 0x000fe200078e004a */
[----:B------:R-:W-:Y:S05]  /*2510*/  @!P4 BRA `(.L_x_7604) ;  /* 0x000000300000c947 */ /* 0x000fea0003800000 */
[----:B------:R-:W-:-:S05]  /*2520*/  IMAD.WIDE.U32 R150, R159, c[0x0][0x2b0], R72 ;  /* 0x0000ac009f967a25 */ /* 0x000fca00078e0048 */
[----:B------:R-:W-:-:S05]  /*2530*/  IADD3 R151, R157, R151, RZ ;  /* 0x000000979d977210 */ /* 0x000fca0007ffe0ff */
[----:B0-----:R0:W-:Y:S02]  /*2540*/  RED.E.ADD.F32.FTZ.RN.STRONG.GPU [R150.64], R131 ;  /* 0x000000839600798e */ /* 0x0011e4000c10e786 */
.L_x_7604:
[----:B------:R-:W-:Y:S05]  /*2550*/  BSYNC B0 ;  /* 0x0000000000007941 */ /* 0x000fea0003800000 */
.L_x_7603:
[----:B0-----:R0:W1:Y:S01]  /*2560*/  LDS R131, [R103.X4+0x7b0] ;  /* 0x0007b00067837984 */ /* 0x0010620000004800 */
[----:B------:R-:W-:Y:S01]  /*2570*/  BSSY B0, `(.L_x_7605) ;  /* 0x0000005000007945 */ /* 0x000fe20003800000 */
[----:B------:R-:W-:Y:S05]  /*2580*/  @!P5 BRA `(.L_x_7606) ;  /* 0x000000300000d947 */ /* 0x000fea0003800000 */
[----:B------:R-:W-:Y:S02]  /*2590*/  IADD3 R151, R157, R153, RZ ;  /* 0x000000999d977210 */ /* 0x000fe40007ffe0ff */
[----:B------:R-:W-:-:S05]  /*25a0*/  MOV R150, R152 ;  /* 0x0000009800967202 */ /* 0x000fca0000000f00 */
[----:B-1----:R1:W-:Y:S02]  /*25b0*/  RED.E.ADD.F32.FTZ.RN.STRONG.GPU [R150.64], R131 ;  /* 0x000000839600798e */ /* 0x0023e4000c10e786 */
.L_x_7606:
[----:B------:R-:W-:Y:S05]  /*25c0*/  BSYNC B0 ;  /* 0x0000000000007941 */ /* 0x000fea0003800000 */
.L_x_7605:
[----:B-1----:R-:W1:Y:S01]  /*25d0*/  SHFL.DOWN PT, R151, R120, 0x1, 0x1f ;  /* 0x08201f0078977f89 */ /* 0x002e6200000e0000 */
[C---:B------:R-:W-:Y:S01]  /*25e0*/  ISETP.GT.AND P0, PT, R92.reuse, 0x1e, PT ;  /* 0x0000001e5c00780c */ /* 0x040fe20003f04270 */
[----:B------:R-:W-:Y:S01]  /*25f0*/  FMUL.FTZ R118, R49, R147 ;  /* 0x0000009331767220 */ /* 0x000fe20000410000 */
[----:B------:R-:W-:Y:S01]  /*2600*/  ISETP.NE.AND P1, PT, R92, RZ, PT ;  /* 0x000000ff5c00720c */ /* 0x000fe20003f25270 */
[----:B------:R-:W5:Y:S01]  /*2610*/  SHFL.DOWN PT, R131, R140, 0x1, 0x1f ;  /* 0x08201f008c837f89 */ /* 0x000f6200000e0000 */
        /* <DEDUP_REMOVED lines=12> */
[----:B-1----:R-:W-:Y:S02]  /*26e0*/  @!P0 FADD.FTZ R120, R120, R151 ;  /* 0x0000009778788221 */ /* 0x002fe40000010000 */
[----:B------:R-:W-:Y:S02]  /*26f0*/  FMUL.FTZ R46, R45, R145 ;  /* 0x000000912d2e7220 */ /* 0x000fe40000410000 */
[----:B-----5:R-:W-:Y:S01]  /*2700*/  @!P0 FADD.FTZ R140, R140, R131 ;  /* 0x000000838c8c8221 */ /* 0x020fe20000010000 */
[----:B------:R-:W1:Y:S01]  /*2710*/  SHFL.DOWN PT, R151, R120, 0x2, 0x1f ;  /* 0x08401f0078977f89 */ /* 0x000e6200000e0000 */
[----:B------:R-:W-:Y:S01]  /*2720*/  ISETP.GT.AND P0, PT, R92, 0x1d, PT ;  /* 0x0000001d5c00780c */ /* 0x000fe20003f04270 */
[C---:B------:R-:W-:Y:S02]  /*2730*/  FMUL.FTZ R137, R116.reuse, R137 ;  /* 0x0000008974897220 */ /* 0x040fe40000410000 */
[----:B------:R-:W5:Y:S01]  /*2740*/  SHFL.DOWN PT, R131, R140, 0x2, 0x1f ;  /* 0x08401f008c837f89 */ /* 0x000f6200000e0000 */
[----:B------:R-:W-:-:S02]  /*2750*/  FMUL.FTZ R141, R116, R141 ;  /* 0x0000008d748d7220 */ /* 0x000fc40000410000 */
[C---:B------:R-:W-:Y:S02]  /*2760*/  FMUL.FTZ R48, R116.reuse, R139 ;  /* 0x0000008b74307220 */ /* 0x040fe40000410000 */
[C---:B------:R-:W-:Y:S02]  /*2770*/  FMUL.FTZ R145, R116.reuse, R145 ;  /* 0x0000009174917220 */ /* 0x040fe40000410000 */
[----:B------:R-:W-:Y:S02]  /*2780*/  FMUL.FTZ R45, R116, R149 ;  /* 0x00000095742d7220 */ /* 0x000fe40000410000 */
[----:B------:R-:W-:Y:S02]  /*2790*/  FMUL.FTZ R136, R136, R121 ;  /* 0x0000007988887220 */ /* 0x000fe40000410000 */
[----:B------:R-:W-:Y:S02]  /*27a0*/  FMUL.FTZ R149, R44, R149 ;  /* 0x000000952c957220 */ /* 0x000fe40000410000 */
[----:B------:R-:W-:-:S02]  /*27b0*/  FFMA.FTZ R44, R37, R118, R147 ;  /* 0x00000076252c7223 */ /* 0x000fc40000010093 */
[----:B------:R-:W-:Y:S02]  /*27c0*/  FMUL.FTZ R137, R137, R142 ;  /* 0x0000008e89897220 */ /* 0x000fe40000410000 */
[----:B------:R-:W-:Y:S02]  /*27d0*/  FMUL.FTZ R141, R141, R134 ;  /* 0x000000868d8d7220 */ /* 0x000fe40000410000 */
[----:B------:R-:W-:Y:S02]  /*27e0*/  FMUL.FTZ R48, R48, R133 ;  /* 0x0000008530307220 */ /* 0x000fe40000410000 */
[----:B-1----:R-:W-:Y:S02]  /*27f0*/  @!P0 FADD.FTZ R120, R120, R151 ;  /* 0x0000009778788221 */ /* 0x002fe40000010000 */
[----:B------:R-:W-:Y:S02]  /*2800*/  FMUL.FTZ R145, R145, R132 ;  /* 0x0000008491917220 */ /* 0x000fe40000410000 */
[----:B-----5:R-:W-:Y:S01]  /*2810*/  @!P0 FADD.FTZ R140, R140, R131 ;  /* 0x000000838c8c8221 */ /* 0x020fe20000010000 */
[----:B------:R-:W1:Y:S01]  /*2820*/  SHFL.DOWN PT, R151, R120, 0x4, 0x1f ;  /* 0x08801f0078977f89 */ /* 0x000e6200000e0000 */
[----:B------:R-:W-:Y:S01]  /*2830*/  ISETP.GT.AND P0, PT, R92, 0x1b, PT ;  /* 0x0000001b5c00780c */ /* 0x000fe20003f04270 */
[----:B------:R-:W-:-:S02]  /*2840*/  FMUL.FTZ R45, R45, R130 ;  /* 0x000000822d2d7220 */ /* 0x000fc40000410000 */
[----:B------:R-:W5:Y:S01]  /*2850*/  SHFL.DOWN PT, R131, R140, 0x4, 0x1f ;  /* 0x08801f008c837f89 */ /* 0x000f6200000e0000 */
[----:B------:R-:W-:Y:S02]  /*2860*/  FFMA.FTZ R143, R36, R49, R143 ;  /* 0x00000031248f7223 */ /* 0x000fe4000001008f */
        /* <DEDUP_REMOVED lines=9> */
[----:B-1----:R-:W-:Y:S02]  /*2900*/  @!P0 FADD.FTZ R120, R120, R151 ;  /* 0x0000009778788221 */ /* 0x002fe40000010000 */
[----:B------:R-:W-:-:S02]  /*2910*/  FFMA.FTZ R14, R51, R129, R14 ;  /* 0x00000081330e7223 */ /* 0x000fc4000001000e */
[----:B-----5:R-:W-:Y:S01]  /*2920*/  @!P0 FADD.FTZ R140, R140, R131 ;  /* 0x000000838c8c8221 */ /* 0x020fe20000010000 */
[----:B------:R-:W1:Y:S01]  /*2930*/  SHFL.DOWN PT, R151, R120, 0x8, 0x1f ;  /* 0x09001f0078977f89 */ /* 0x000e6200000e0000 */
[----:B------:R-:W-:Y:S01]  /*2940*/  ISETP.GT.AND P0, PT, R92, 0x17, PT ;  /* 0x000000175c00780c */ /* 0x000fe20003f04270 */
[----:B------:R-:W-:Y:S02]  /*2950*/  FFMA.FTZ R13, R118, R126, R13 ;  /* 0x0000007e760d7223 */ /* 0x000fe4000001000d */
[----:B------:R-:W5:Y:S01]  /*2960*/  SHFL.DOWN PT, R131, R140, 0x8, 0x1f ;  /* 0x09001f008c837f89 */ /* 0x000f6200000e0000 */
        /* <DEDUP_REMOVED lines=10> */
[----:B-1----:R-:W-:Y:S02]  /*2a10*/  @!P0 FADD.FTZ R120, R120, R151 ;  /* 0x0000009778788221 */ /* 0x002fe40000010000 */
[----:B------:R-:W-:Y:S02]  /*2a20*/  FADD.FTZ R4, R45, R4 ;  /* 0x000000042d047221 */ /* 0x000fe40000010000 */
[----:B-----5:R-:W-:Y:S01]  /*2a30*/  @!P0 FADD.FTZ R140, R140, R131 ;  /* 0x000000838c8c8221 */ /* 0x020fe20000010000 */
[----:B------:R-:W1:Y:S01]  /*2a40*/  SHFL.DOWN PT, R151, R120, 0x10, 0x1f ;  /* 0x0a001f0078977f89 */ /* 0x000e6200000e0000 */
[----:B------:R-:W-:-:S03]  /*2a50*/  ISETP.GT.AND P0, PT, R92, 0xf, PT ;  /* 0x0000000f5c00780c */ /* 0x000fc60003f04270 */
[----:B------:R-:W5:Y:S10]  /*2a60*/  SHFL.DOWN PT, R131, R140, 0x10, 0x1f ;  /* 0x0a001f008c837f89 */ /* 0x000f7400000e0000 */
[----:B-1----:R-:W-:-:S02]  /*2a70*/  @!P0 FADD.FTZ R120, R120, R151 ;  /* 0x0000009778788221 */ /* 0x002fc40000010000 */
[----:B-----5:R-:W-:-:S03]  /*2a80*/  @!P0 FADD.FTZ R140, R140, R131 ;  /* 0x000000838c8c8221 */ /* 0x020fc60000010000 */
[----:B------:R-:W-:Y:S02]  /*2a90*/  MOV R121, R120 ;  /* 0x0000007800797202 */ /* 0x000fe40000000f00 */
[----:B------:R-:W-:-:S05]  /*2aa0*/  MOV R120, R140 ;  /* 0x0000008c00787202 */ /* 0x000fca0000000f00 */
[----:B------:R1:W-:Y:S04]  /*2ab0*/  @!P1 STS.64 [0x858], R120 ;  /* 0x00085878ff009388 */ /* 0x0003e80000000a00 */
        /* <DEDUP_REMOVED lines=10> */
.L_x_7608:
[----:B-1----:R-:W-:Y:S05]  /*2b60*/  BSYNC B0 ;  /* 0x0000000000007941 */ /* 0x002fea0003800000 */
.L_x_7607:
[----:B------:R-:W-:Y:S02]  /*2b70*/  IADD3 R117, R117, 0x1, RZ ;  /* 0x0000000175757810 */ /* 0x000fe40007ffe0ff */
[----:B------:R-:W-:Y:S02]  /*2b80*/  IADD3 R114, P1, R114, 0x1, RZ ;  /* 0x0000000172727810 */ /* 0x000fe40007f3e0ff */
[----:B------:R-:W-:Y:S02]  /*2b90*/  ISETP.GE.AND P0, PT, R117, c[0x0][0x16c], PT ;  /* 0x00005b0075007a0c */ /* 0x000fe40003f06270 */
[----:B------:R-:W-:-:S11]  /*2ba0*/  IADD3.X R119, RZ, R119, RZ, P1, !PT ;  /* 0x00000077ff777210 */ /* 0x000fd60000ffe4ff */
[----:B------:R-:W-:Y:S01]  /*2bb0*/  @P0 CALL.REL.NOINC `(.L_x_7588) ;  /* 0x0000001000000944 */ /* 0x000fe20003c00000 */
[----:B------:R-:W-:Y:S05]  /*2bc0*/  BRA `(.L_x_7609) ;  /* 0xffffe3f000007947 */ /* 0x000fea000383ffff */
.L_x_7588:
        /* <DEDUP_REMOVED lines=27> */
[----:B------:R-:W2:Y:S01]  /*2d80*/  LDS.128 R28, [R92.X16+0x200] ;  /* 0x000200005c1c7984 */ /* 0x000ea2000000cc00 */
[----:B-1----:R-:W-:-:S04]  /*2d90*/  IMAD R17, R77, c[0x0][0x2e0], RZ ;  /* 0x0000b8004d117a24 */ /* 0x002fc800078e02ff */
        /* <DEDUP_REMOVED lines=8> */
[----:B--2---:R1:W-:Y:S04]  /*2e20*/  STG.E.128 [R20.64+0x200], R28 ;  /* 0x0002001c14007986 */ /* 0x0043e8000c101d06 */
        /* <DEDUP_REMOVED lines=8> */
[----:B------:R-:W2:Y:S04]  /*2eb0*/  LDS.128 R12, [R92.X16] ;  /* 0x000000005c0c7984 */ /* 0x000ea8000000cc00 */
        /* <DEDUP_REMOVED lines=15> */
[----:B--2---:R0:W-:Y:S04]  /*2fb0*/  STG.E.128 [R4.64], R12 ;  /* 0x0000000c04007986 */ /* 0x0041e8000c101d06 */
[----:B-----5:R0:W-:Y:S01]  /*2fc0*/  STG.E.128 [R4.64+0x200], R16 ;  /* 0x0002001004007986 */ /* 0x0201e2000c101d06 */
[----:B------:R-:W-:Y:S01]  /*2fd0*/  @!P4 CALL.REL.NOINC `(.L_x_7586) ;  /* 0x000000100000c944 */ /* 0x000fe20003c00000 */
[----:B------:R-:W-:Y:S05]  /*2fe0*/  BRA `(.L_x_7610) ;  /* 0xffffd94000007947 */ /* 0x000fea000383ffff */
.L_x_7586:
[----:B------:R-:W-:Y:S02]  /*2ff0*/  ISETP.NE.U32.AND P0, PT, RZ, c[0x0][0x328], PT ;  /* 0x0000ca00ff007a0c */ /* 0x000fe40003f05070 */
[----:B------:R-:W-:Y:S02]  /*3000*/  ISETP.NE.U32.AND P2, PT, RZ, c[0x0][0x348], PT ;  /* 0x0000d200ff007a0c */ /* 0x000fe40003f45070 */
[----:B------:R-:W-:-:S02]  /*3010*/  ISETP.NE.AND.EX P1, PT, RZ, c[0x0][0x32c], PT, P0 ;  /* 0x0000cb00ff007a0c */ /* 0x000fc40003f25300 */
        /* <DEDUP_REMOVED lines=21> */
.L_x_7612:
[----:B0-----:R-:W-:Y:S05]  /*3170*/  BSYNC B0 ;  /* 0x0000000000007941 */ /* 0x001fea0003800000 */
.L_x_7611:
        /* <DEDUP_REMOVED lines=23> */
.L_x_7614:
[----:B0-----:R-:W0:Y:S02]  /*32f0*/  S2R R15, SR_TID.X ;  /* 0x00000000000f7919 */ /* 0x001e240000002100 */
.L_x_7615:
[----:B0-----:R-:W-:Y:S05]  /*3300*/  BSYNC B0 ;  /* 0x0000000000007941 */ /* 0x001fea0003800000 */
.L_x_7613:
        /* <DEDUP_REMOVED lines=10> */
.L_x_7616:
        /* <DEDUP_REMOVED lines=26> */
.L_x_7617:
        /* <DEDUP_REMOVED lines=11> */
.L_x_9128:


//--------------------- .text._Z25selective_scan_bwd_kernelI32Selective_Scan_bwd_kernel_traitsILi32ELi8ELb1ELb1ELb0ELb0ELb1EffEEv12SSMParamsBwd --------------------------
	.section	.text._Z25selective_scan_bwd_kernelI32Selective_Scan_bwd_kernel_traitsILi32ELi8ELb1ELb1ELb0ELb0ELb1EffEEv12SSMParamsBwd,"ax",@progbits
	.sectioninfo	@"SHI_REGISTERS=163"
	.align	128
        .global         _Z25selective_scan_bwd_kernelI32Selective_Scan_bwd_kernel_traitsILi32ELi8ELb1ELb1ELb0ELb0ELb1EffEEv12SSMParamsBwd
        .type           _Z25selective_scan_bwd_kernelI32Selective_Scan_bwd_kernel_traitsILi32ELi8ELb1ELb1ELb0ELb0ELb1EffEEv12SSMParamsBwd,@function
        .size           _Z25selective_scan_bwd_kernelI32Selective_Scan_bwd_kernel_traitsILi32ELi8ELb1ELb1ELb0ELb0ELb1EffEEv12SSMParamsBwd,(.L_x_9129 - _Z25selective_scan_bwd_kernelI32Selective_Scan_bwd_kernel_traitsILi32ELi8ELb1ELb1ELb0ELb0ELb1EffEEv12SSMParamsBwd)
        .other          _Z25selective_scan_bwd_kernelI32Selective_Scan_bwd_kernel_traitsILi32ELi8ELb1ELb1ELb0ELb0ELb1EffEEv12SSMParamsBwd,@"STO_CUDA_ENTRY STV_DEFAULT"
_Z25selective_scan_bwd_kernelI32Selective_Scan_bwd_kernel_traitsILi32ELi8ELb1ELb1ELb0ELb0ELb1EffEEv12SSMParamsBwd:
.text._Z25selective_scan_bwd_kernelI32Selective_Scan_bwd_kernel_traitsILi32ELi8ELb1ELb1ELb0ELb0ELb1EffEEv12SSMParamsBwd:
        /* <DEDUP_REMOVED lines=114> */
[----:B------:R-:W-:Y:S01]  /*0720*/  IMAD R23, R9, c[0x0][0x1b8], RZ ;  /* 0x00006e0009177a24 */ /* 0x000fe200078e02ff */
[----:B------:R-:W-:Y:S01]  /*0730*/  MOV R13, R22 ;  /* 0x00000016000d7202 */ /* 0x000fe20000000f00 */
[----:B------:R-:W1:Y:S01]  /*0740*/  S2R R21, SR_LANEID ;  /* 0x0000000000157919 */ /* 0x000e620000000000 */
[C---:B------:R-:W-:Y:S01]  /*0750*/  IMAD.WIDE.U32 R96, R10.reuse, c[0x0][0x1b8], RZ ;  /* 0x00006e000a607a25 */ /* 0x040fe200078e00ff */
[----:B------:R-:W-:Y:S02]  /*0760*/  MOV R16, R20 ;  /* 0x0000001400107202 */ /* 0x000fe40000000f00 */
[----:B------:R-:W-:Y:S01]  /*0770*/  MOV R20, c[0x0][0x174] ;  /* 0x00005d0000147a02 */ /* 0x000fe20000000f00 */
[----:B------:R-:W-:Y:S01]  /*0780*/  IMAD R25, R10, c[0x0][0x1bc], R23 ;  /* 0x00006f000a197a24 */ /* 0x000fe200078e0217 */
[----:B------:R-:W-:-:S02]  /*0790*/  MOV R0, RZ ;  /* 0x000000ff00007202 */ /* 0x000fc40000000f00 */
[----:B------:R-:W-:Y:S02]  /*07a0*/  MOV R22, RZ ;  /* 0x000000ff00167202 */ /* 0x000fe40000000f00 */
[----:B------:R-:W-:Y:S02]  /*07b0*/  MOV R2, RZ ;  /* 0x000000ff00027202 */ /* 0x000fe40000000f00 */
[----:B------:R-:W-:Y:S02]  /*07c0*/  IADD3 R25, R97, R25, RZ ;  /* 0x0000001961197210 */ /* 0x000fe40007ffe0ff */
[C---:B0-----:R-:W-:Y:S02]  /*07d0*/  SHF.L.U32 R24, R12.reuse, 0x1, RZ ;  /* 0x000000010c187819 */ /* 0x041fe400000006ff */
[----:B------:R-:W-:Y:S02]  /*07e0*/  SHF.L.U32 R26, R12, 0x3, RZ ;  /* 0x000000030c1a7819 */ /* 0x000fe400000006ff */
[----:B------:R-:W-:-:S02]  /*07f0*/  LOP3.LUT R31, R24, 0xffffffc0, RZ, 0xc0, !PT ;  /* 0xffffffc0181f7812 */ /* 0x000fc400078ec0ff */
[C---:B------:R-:W-:Y:S02]  /*0800*/  IADD3 R27, R12.reuse, 0x20, RZ ;  /* 0x000000200c1b7810 */ /* 0x040fe40007ffe0ff */
[C---:B------:R-:W-:Y:S02]  /*0810*/  IADD3 R29, R12.reuse, 0x40, RZ ;  /* 0x000000400c1d7810 */ /* 0x040fe40007ffe0ff */
[C---:B------:R-:W-:Y:S02]  /*0820*/  IADD3 R33, R12.reuse, 0x60, RZ ;  /* 0x000000600c217810 */ /* 0x040fe40007ffe0ff */
[C---:B------:R-:W-:Y:S02]  /*0830*/  IADD3 R35, R12.reuse, 0x80, RZ ;  /* 0x000000800c237810 */ /* 0x040fe40007ffe0ff */
[C---:B------:R-:W-:Y:S02]  /*0840*/  IADD3 R37, R12.reuse, 0xa0, RZ ;  /* 0x000000a00c257810 */ /* 0x040fe40007ffe0ff */
[----:B------:R-:W-:-:S02]  /*0850*/  IADD3 R39, R12, 0xc0, RZ ;  /* 0x000000c00c277810 */ /* 0x000fc40007ffe0ff */
[----:B------:R-:W-:Y:S02]  /*0860*/  IADD3 R91, R12, 0xe0, RZ ;  /* 0x000000e00c5b7810 */ /* 0x000fe40007ffe0ff */
[----:B------:R-:W-:Y:S02]  /*0870*/  LOP3.LUT R30, R31, 0x1f, R12, 0xf8, !PT ;  /* 0x0000001f1f1e7812 */ /* 0x000fe400078ef80c */
[----:B------:R-:W-:Y:S02]  /*0880*/  LEA.HI.SX32 R24, R26, R26, 0x1b ;  /* 0x0000001a1a187211 */ /* 0x000fe400078fdaff */
[-C--:B------:R-:W-:Y:S02]  /*0890*/  LEA.HI.SX32 R26, R27, R12.reuse, 0x1b ;  /* 0x0000000c1b1a7211 */ /* 0x080fe400078fdaff */
[----:B------:R-:W-:Y:S02]  /*08a0*/  LEA.HI.SX32 R27, R29, R12, 0x1b ;  /* 0x0000000c1d1b7211 */ /* 0x000fe400078fdaff */
[----:B------:R-:W-:-:S02]  /*08b0*/  LOP3.LUT R23, R12, 0x1f, RZ, 0xc0, !PT ;  /* 0x0000001f0c177812 */ /* 0x000fc400078ec0ff */
[-C--:B------:R-:W-:Y:S02]  /*08c0*/  LEA.HI.SX32 R28, R33, R12.reuse, 0x1b ;  /* 0x0000000c211c7211 */ /* 0x080fe400078fdaff */
[-C--:B------:R-:W-:Y:S02]  /*08d0*/  LEA.HI.SX32 R29, R35, R12.reuse, 0x1b ;  /* 0x0000000c231d7211 */ /* 0x080fe400078fdaff */
[-C--:B------:R-:W-:Y:S02]  /*08e0*/  LEA.HI.SX32 R31, R37, R12.reuse, 0x1b ;  /* 0x0000000c251f7211 */ /* 0x080fe400078fdaff */
[-C--:B------:R-:W-:Y:S02]  /*08f0*/  LEA.HI.SX32 R90, R39, R12.reuse, 0x1b ;  /* 0x0000000c275a7211 */ /* 0x080fe400078fdaff */
[----:B------:R-:W-:Y:S02]  /*0900*/  LEA.HI.SX32 R91, R91, R12, 0x1b ;  /* 0x0000000c5b5b7211 */ /* 0x000fe400078fdaff */
[----:B-1----:R-:W-:-:S02]  /*0910*/  SHF.R.S32.HI R93, RZ, 0x1f, R30 ;  /* 0x0000001fff5d7819 */ /* 0x002fc4000001141e */
.L_x_7642:
[----:B------:R-:W-:Y:S01]  /*0920*/  BAR.SYNC.DEFER_BLOCKING 0x0 ;  /* 0x0000000000007b1d */ /* 0x000fe20000010000 */
[----:B------:R-:W-:-:S02]  /*0930*/  SHF.L.U32 R103, R30, 0x4, RZ ;  /* 0x000000041e677819 */ /* 0x000fc400000006ff */
        /* <DEDUP_REMOVED lines=155> */
[----:B------:R-:W-:Y:S01]  /*12f0*/  STS.128 [R92], R72 ;  /* 0x000000485c007388 */ /* 0x000fe20000000c00 */
        /* <DEDUP_REMOVED lines=8> */
[----:B------:R-:W-:Y:S02]  /*1380*/  FMUL.FTZ R105, R68, R105 ;  /* 0x0000006944697220 */ /* 0x000fe40000410000 */
[----:B------:R-:W-:Y:S01]  /*1390*/  FMUL.FTZ R106, R69, R106 ;  /* 0x0000006a456a7220 */ /* 0x000fe20000410000 */
[----:B------:R0:W-:Y:S01]  /*13a0*/  STS.128 [R92+0x10], R76 ;  /* 0x0000104c5c007388 */ /* 0x0001e20000000c00 */
[----:B------:R-:W-:-:S06]  /*13b0*/  NOP ;  /* 0x0000000000007918 */ /* 0x000fcc0000000000 */
[----:B------:R-:W1:Y:S01]  /*13c0*/  LDS.128 R80, [R21.X16] ;  /* 0x0000000015507984 */ /* 0x000e62000000cc00 */
[----:B------:R-:W-:Y:S02]  /*13d0*/  FMUL.FTZ R69, R52, R105 ;  /* 0x0000006934457220 */ /* 0x000fe40000410000 */
[----:B------:R-:W-:Y:S01]  /*13e0*/  FMUL.FTZ R110, R71, R110 ;  /* 0x0000006e476e7220 */ /* 0x000fe20000410000 */
[----:B------:R-:W2:Y:S01]  /*13f0*/  LDS.128 R84, [R21.X16+0x200] ;  /* 0x0002000015547984 */ /* 0x000ea2000000cc00 */
[----:B------:R-:W-:Y:S02]  /*1400*/  FMUL.FTZ R68, R53, R106 ;  /* 0x0000006a35447220 */ /* 0x000fe40000410000 */
[----:B------:R-:W-:Y:S02]  /*1410*/  FMUL.FTZ R107, R64, R107 ;  /* 0x0000006b406b7220 */ /* 0x000fe40000410000 */
[--C-:B0----5:R-:W-:Y:S02]  /*1420*/  FADD.FTZ R77, R48, R7.reuse ;  /* 0x00000007304d7221 */ /* 0x121fe40000010000 */
[----:B------:R-:W-:-:S02]  /*1430*/  FADD.FTZ R76, R49, R7 ;  /* 0x00000007314c7221 */ /* 0x000fc40000010000 */
[----:B------:R-:W-:Y:S02]  /*1440*/  FMUL.FTZ R49, R70, R109 ;  /* 0x0000006d46317220 */ /* 0x000fe40000410000 */
[----:B------:R-:W-:Y:S02]  /*1450*/  FMUL.FTZ R48, R65, R108 ;  /* 0x0000006c41307220 */ /* 0x000fe40000410000 */
[----:B------:R-:W-:Y:S02]  /*1460*/  FMUL.FTZ R111, R66, R111 ;  /* 0x0000006f426f7220 */ /* 0x000fe40000410000 */
[----:B------:R-:W-:Y:S02]  /*1470*/  FMUL.FTZ R114, R67, R114 ;  /* 0x0000007243727220 */ /* 0x000fe40000410000 */
[----:B------:R-:W-:Y:S02]  /*1480*/  FFMA.FTZ R2, R32, R69, R2 ;  /* 0x0000004520027223 */ /* 0x000fe40000010002 */
        /* <DEDUP_REMOVED lines=8> */
[----:B------:R-:W-:Y:S01]  /*1510*/  FMUL.FTZ R65, R56, R107 ;  /* 0x0000006b38417220 */ /* 0x000fe20000410000 */
[----:B-1----:R0:W-:Y:S01]  /*1520*/  STG.E.128 [R102.64+-0x400], R80 ;  /* 0xfffc005066007986 */ /* 0x0021e2000c101d04 */
[----:B------:R-:W-:Y:S02]  /*1530*/  FMUL.FTZ R64, R57, R48 ;  /* 0x0000003039407220 */ /* 0x000fe40000410000 */
[----:B------:R-:W-:Y:S01]  /*1540*/  FMUL.FTZ R109, R58, R111 ;  /* 0x0000006f3a6d7220 */ /* 0x000fe20000410000 */
[----:B--2---:R0:W-:Y:S01]  /*1550*/  STG.E.128 [R102.64+-0x200], R84 ;  /* 0xfffe005466007986 */ /* 0x0041e2000c101d04 */
        /* <DEDUP_REMOVED lines=22> */
[C---:B-1----:R-:W-:Y:S02]  /*16c0*/  IMAD R43, R6.reuse, c[0x0][0x214], R59 ;  /* 0x00008500062b7a24 */ /* 0x042fe400078e023b */
[----:B------:R-:W-:-:S05]  /*16d0*/  IMAD.WIDE.U32 R40, R6, c[0x0][0x210], R56 ;  /* 0x0000840006287a25 */ /* 0x000fca00078e0038 */
[----:B------:R-:W-:Y:S02]  /*16e0*/  IADD3 R43, R41, R43, RZ ;  /* 0x0000002b292b7210 */ /* 0x000fe40007ffe0ff */
[----:B------:R-:W-:-:S04]  /*16f0*/  LEA R41, P0, R40, c[0x0][0x270], 0x2 ;  /* 0x00009c0028297a11 */ /* 0x000fc800078010ff */
[----:B------:R-:W-:Y:S02]  /*1700*/  LEA.HI.X R42, R40, c[0x0][0x274], R43, 0x2, P0 ;  /* 0x00009d00282a7a11 */ /* 0x000fe400000f142b */
[----:B------:R-:W-:-:S04]  /*1710*/  LEA R40, P0, R30, R41, 0x4 ;  /* 0x000000291e287211 */ /* 0x000fc800078020ff */
[----:B------:R-:W-:-:S05]  /*1720*/  LEA.HI.X R41, R30, R42, R93, 0x4, P0 ;  /* 0x0000002a1e297211 */ /* 0x000fca00000f245d */
[----:B--2---:R1:W-:Y:S04]  /*1730*/  STG.E.128 [R40.64+-0x400], R48 ;  /* 0xfffc003028007986 */ /* 0x0043e8000c101d04 */
[----:B---3--:R1:W-:Y:S02]  /*1740*/  STG.E.128 [R40.64+-0x200], R52 ;  /* 0xfffe003428007986 */ /* 0x0083e4000c101d04 */
.L_x_7619:
        /* <DEDUP_REMOVED lines=25> */
[----:B------:R-:W-:Y:S01]  /*18e0*/  MOV R117, RZ ;  /* 0x000000ff00757202 */ /* 0x000fe20000000f00 */
[----:B------:R-:W-:Y:S01]  /*18f0*/  IMAD R59, R6, c[0x0][0x29c], R59 ;  /* 0x0000a700063b7a24 */ /* 0x000fe200078e023b */
[----:B------:R-:W-:Y:S01]  /*1900*/  CS2R R114, SRZ ;  /* 0x0000000000727805 */ /* 0x000fe2000001ff00 */
        /* <DEDUP_REMOVED lines=12> */
[----:B------:R-:W-:Y:S01]  /*19d0*/  IADD3 R66, P0, P1, R56, -0x100, R100 ;  /* 0xffffff0038427810 */ /* 0x000fe2000791e064 */
[----:B------:R-:W-:Y:S01]  /*19e0*/  FMUL.FTZ R119, R38, R79 ;  /* 0x0000004f26777220 */ /* 0x000fe20000410000 */
[----:B------:R-:W-:Y:S01]  /*19f0*/  LEA.HI.X R59, R56, c[0x0][0x31c], R61, 0x2, P2 ;  /* 0x0000c700383b7a11 */ /* 0x000fe200010f143d */
[----:B------:R-:W-:Y:S01]  /*1a00*/  FMUL.FTZ R116, R39, R78 ;  /* 0x0000004e27747220 */ /* 0x000fe20000410000 */
[----:B------:R-:W-:Y:S02]  /*1a10*/  LEA R106, P2, R100, R57, 0x2 ;  /* 0x00000039646a7211 */ /* 0x000fe400078410ff */
[----:B------:R-:W-:-:S02]  /*1a20*/  IADD3.X R67, R61, -0x1, R101, P0, P1 ;  /* 0xffffffff3d437810 */ /* 0x000fc400007e2465 */
[----:B------:R-:W-:Y:S02]  /*1a30*/  LEA.HI.X R56, R100, R59, R101, 0x2, P2 ;  /* 0x0000003b64387211 */ /* 0x000fe400010f1465 */
[C---:B0-----:R-:W-:Y:S02]  /*1a40*/  IADD3 R80, P0, R106.reuse, -0x380, RZ ;  /* 0xfffffc806a507810 */ /* 0x041fe40007f1e0ff */
        /* <DEDUP_REMOVED lines=13> */
.L_x_7641:
[----:B------:R-:W-:Y:S01]  /*1b20*/  SHF.R.S32.HI R130, RZ, 0x1f, R117 ;  /* 0x0000001fff827819 */ /* 0x000fe20000011475 */
[----:B------:R-:W-:-:S04]  /*1b30*/  IMAD.WIDE.U32 R58, R117, c[0x0][0x1a0], RZ ;  /* 0x00006800753a7a25 */ /* 0x000fc800078e00ff */
[----:B------:R-:W-:Y:S01]  /*1b40*/  IMAD R56, R130, c[0x0][0x1a0], RZ ;  /* 0x0000680082387a24 */ /* 0x000fe200078e02ff */
[----:B------:R-:W-:Y:S01]  /*1b50*/  LEA R129, P0, R58, R18, 0x2 ;  /* 0x000000123a817211 */ /* 0x000fe200078010ff */
[----:B------:R-:W-:Y:S02]  /*1b60*/  IMAD R61, R9, c[0x0][0x180], RZ ;  /* 0x00006000093d7a24 */ /* 0x000fe400078e02ff */
[----:B------:R-:W-:Y:S02]  /*1b70*/  IMAD R57, R117, c[0x0][0x1a4], R56 ;  /* 0x0000690075397a24 */ /* 0x000fe400078e0238 */
[----:B------:R-:W-:Y:S02]  /*1b80*/  IMAD R61, R10, c[0x0][0x184], R61 ;  /* 0x000061000a3d7a24 */ /* 0x000fe400078e023d */
[----:B------:R-:W-:Y:S01]  /*1b90*/  IMAD R60, R130, c[0x0][0x188], RZ ;  /* 0x00006200823c7a24 */ /* 0x000fe200078e02ff */
[----:B------:R-:W-:Y:S01]  /*1ba0*/  IADD3 R59, R59, R57, RZ ;  /* 0x000000393b3b7210 */ /* 0x000fe20007ffe0ff */
[----:B------:R-:W-:-:S03]  /*1bb0*/  IMAD.WIDE.U32 R56, R10, c[0x0][0x180], RZ ;  /* 0x000060000a387a25 */ /* 0x000fc600078e00ff */
[----:B------:R-:W-:Y:S01]  /*1bc0*/  LEA.HI.X R58, R58, R19, R59, 0x2, P0 ;  /* 0x000000133a3a7211 */ /* 0x000fe200000f143b */
[----:B------:R-:W-:Y:S01]  /*1bd0*/  IMAD R113, R117, c[0x0][0x18c], R60 ;  /* 0x0000630075717a24 */ /* 0x000fe200078e023c */
[C---:B------:R-:W-:Y:S02]  /*1be0*/  LEA R128, P0, R30.reuse, R129, 0x4 ;  /* 0x000000811e807211 */ /* 0x040fe400078020ff */
[----:B------:R-:W-:Y:S02]  /*1bf0*/  IADD3 R57, R57, R61, RZ ;  /* 0x0000003d39397210 */ /* 0x000fe40007ffe0ff */
[----:B------:R-:W-:-:S03]  /*1c00*/  LEA.HI.X R129, R30, R58, R93, 0x4, P0 ;  /* 0x0000003a1e817211 */ /* 0x000fc600000f245d */
[----:B------:R-:W-:Y:S02]  /*1c10*/  IMAD.WIDE.U32 R110, R117, c[0x0][0x188], R56 ;  /* 0x00006200756e7a25 */ /* 0x000fe400078e0038 */
[----:B--2---:R-:W2:Y:S04]  /*1c20*/  LDG.E.128 R56, [R128.64] ;  /* 0x0000000480387981 */ /* 0x004ea8000c1e1d00 */
[----:B---3--:R-:W3:Y:S01]  /*1c30*/  LDG.E.128 R60, [R128.64+0x200] ;  /* 0x00020004803c7981 */ /* 0x008ee2000c1e1d00 */
[----:B------:R-:W-:Y:S02]  /*1c40*/  IADD3 R111, R111, R113, RZ ;  /* 0x000000716f6f7210 */ /* 0x000fe40007ffe0ff */
[----:B------:R-:W-:-:S04]  /*1c50*/  LEA R126, P0, R110, c[0x0][0x220], 0x2 ;  /* 0x000088006e7e7a11 */ /* 0x000fc800078010ff */
[----:B------:R-:W-:-:S05]  /*1c60*/  LEA.HI.X R127, R110, c[0x0][0x224], R111, 0x2, P0 ;  /* 0x000089006e7f7a11 */ /* 0x000fca00000f146f */
[----:B----4-:R-:W4:Y:S01]  /*1c70*/  LDG.E R124, [R126.64] ;  /* 0x000000047e7c7981 */ /* 0x010f22000c1e1900 */
[----:B------:R-:W-:Y:S01]  /*1c80*/  MOV R110, R96 ;  /* 0x00000060006e7202 */ /* 0x000fe20000000f00 */
[----:B------:R-:W-:Y:S01]  /*1c90*/  IMAD R132, R130, c[0x0][0x1c0], RZ ;  /* 0x0000700082847a24 */ /* 0x000fe200078e02ff */
[----:B------:R-:W-:-:S05]  /*1ca0*/  MOV R111, R25 ;  /* 0x00000019006f7202 */ /* 0x000fca0000000f00 */
[----:B------:R-:W-:-:S04]  /*1cb0*/  IMAD.WIDE.U32 R112, R117, c[0x0][0x1c0], R110 ;  /* 0x0000700075707a25 */ /* 0x000fc800078e006e */
[----:B------:R-:W-:Y:S01]  /*1cc0*/  IMAD R111, R117, c[0x0][0x1c4], R132 ;  /* 0x00007100756f7a24 */ /* 0x000fe200078e0284 */
[----:B------:R-:W-:-:S04]  /*1cd0*/  LEA R110, P0, R112, c[0x0][0x230], 0x2 ;  /* 0x00008c00706e7a11 */ /* 0x000fc800078010ff */
[----:B------:R-:W-:-:S04]  /*1ce0*/  IADD3 R111, R113, R111, RZ ;  /* 0x0000006f716f7210 */ /* 0x000fc80007ffe0ff */
[----:B------:R-:W-:Y:S02]  /*1cf0*/  LEA.HI.X R111, R112, c[0x0][0x234], R111, 0x2, P0 ;  /* 0x00008d00706f7a11 */ /* 0x000fe400000f146f */
[C---:B------:R-:W-:Y:S02]  /*1d00*/  IADD3 R112, R20.reuse, -0x1, RZ ;  /* 0xffffffff14707810 */ /* 0x040fe40007ffe0ff */
[----:B------:R-:W-:Y:S02]  /*1d10*/  ISETP.GT.AND P0, PT, R20, 0x1, PT ;  /* 0x000000011400780c */ /* 0x000fe40003f04270 */
[----:B------:R-:W-:Y:S02]  /*1d20*/  ISETP.NE.AND P1, PT, R12, RZ, PT ;  /* 0x000000ff0c00720c */ /* 0x000fe40003f25270 */
[----:B------:R-:W-:Y:S02]  /*1d30*/  LEA.HI R113, R112, R112, RZ, 0x1 ;  /* 0x0000007070717211 */ /* 0x000fe400078f08ff */
[----:B------:R-:W-:-:S02]  /*1d40*/  ISETP.EQ.AND P0, PT, R23, RZ, P0 ;  /* 0x000000ff1700720c */ /* 0x000fc40000702270 */
[----:B------:R-:W-:-:S04]  /*1d50*/  LOP3.LUT R113, R113, 0xfffffe, RZ, 0xc0, !PT ;  /* 0x00fffffe71717812 */ /* 0x000fc800078ec0ff */
[----:B------:R-:W-:Y:S01]  /*1d60*/  IADD3 R112, R112, -R113, RZ ;  /* 0x8000007170707210 */ /* 0x000fe20007ffe0ff */
[----:B0-2---:R0:W-:Y:S04]  /*1d70*/  STS.128 [R21.X16], R56 ;  /* 0x0000003815007388 */ /* 0x0051e8000000cc00 */
[----:B---3--:R-:W-:Y:S01]  /*1d80*/  STS.128 [R21.X16+0x200], R60 ;  /* 0x0002003c15007388 */ /* 0x008fe2000000cc00 */
[----:B------:R-:W-:-:S06]  /*1d90*/  NOP ;  /* 0x0000000000007918 */ /* 0x000fcc0000000000 */
[----:B------:R1:W2:Y:S01]  /*1da0*/  LDG.E R141, [R110.64] ;  /* 0x000000046e8d7981 */ /* 0x0002a2000c1e1900 */
[----:B------:R-:W-:-:S03]  /*1db0*/  MOV R135, RZ ;  /* 0x000000ff00877202 */ /* 0x000fc60000000f00 */
[----:B------:R-:W-:Y:S01]  /*1dc0*/  LDS.128 R60, [R92+0x10] ;  /* 0x000010005c3c7984 */ /* 0x000fe20000000c00 */
[----:B----4-:R-:W-:Y:S01]  /*1dd0*/  FMUL.FTZ R126, R124, 1.4426950216293334961 ;  /* 0x3fb8aa3b7c7e7820 */ /* 0x010fe20000410000 */
[----:B0-----:R-:W-:Y:S02]  /*1de0*/  IADD3 R56, R12, 0x200, RZ ;  /* 0x000002000c387810 */ /* 0x001fe40007ffe0ff */
[----:B------:R-:W-:Y:S01]  /*1df0*/  @!P1 LEA R56, R112, R117, 0x8 ;  /* 0x0000007570389211 */ /* 0x000fe200078e40ff */
[----:B------:R-:W-:Y:S01]  /*1e00*/  FMUL.FTZ R133, R73, R126 ;  /* 0x0000007e49857220 */ /* 0x000fe20000410000 */
[----:B------:R-:W-:Y:S02]  /*1e10*/  @P0 IADD3 R58, R20, -0x2, RZ ;  /* 0xfffffffe143a0810 */ /* 0x000fe40007ffe0ff */
[----:B------:R-:W-:-:S03]  /*1e20*/  SHF.L.U32 R128, R56, 0x2, RZ ;  /* 0x0000000238807819 */ /* 0x000fc600000006ff */
[----:B------:R-:W0:Y:S01]  /*1e30*/  MUFU.EX2 R133, R133 ;  /* 0x0000008500857308 */ /* 0x000e220000000800 */
[----:B-1----:R-:W-:Y:S02]  /*1e40*/  @P0 IMAD R111, R58, c[0x0][0x16c], R117 ;  /* 0x00005b003a6f0a24 */ /* 0x002fe400078e0275 */
[----:B------:R-:W1:Y:S01]  /*1e50*/  LDS.128 R56, [R92] ;  /* 0x000000005c387984 */ /* 0x000e620000000c00 */
[----:B------:R-:W-:Y:S01]  /*1e60*/  ISETP.NE.AND P2, PT, R12, 0x1f, PT ;  /* 0x0000001f0c00780c */ /* 0x000fe20003f45270 */
[-C--:B------:R-:W-:Y:S02]  /*1e70*/  FMUL.FTZ R112, R72, R126.reuse ;  /* 0x0000007e48707220 */ /* 0x080fe40000410000 */
[-C--:B------:R-:W-:Y:S02]  /*1e80*/  FMUL.FTZ R139, R75, R126.reuse ;  /* 0x0000007e4b8b7220 */ /* 0x080fe40000410000 */
[-C--:B------:R-:W-:Y:S02]  /*1e90*/  FMUL.FTZ R140, R78, R126.reuse ;  /* 0x0000007e4e8c7220 */ /* 0x080fe40000410000 */
[----:B------:R-:W-:-:S02]  /*1ea0*/  FMUL.FTZ R143, R74, R126 ;  /* 0x0000007e4a8f7220 */ /* 0x000fc40000410000 */
[-C--:B------:R-:W-:Y:S02]  /*1eb0*/  FMUL.FTZ R144, R79, R126.reuse ;  /* 0x0000007e4f907220 */ /* 0x080fe40000410000 */
[-C--:B------:R-:W-:Y:S01]  /*1ec0*/  FMUL.FTZ R145, R77, R126.reuse ;  /* 0x0000007e4d917220 */ /* 0x080fe20000410000 */
[----:B0-----:R0:W-:Y:S01]  /*1ed0*/  STS [R128+0xa88], R133 ;  /* 0x000a888580007388 */ /* 0x0011e20000000800 */
[----:B------:R-:W-:Y:S02]  /*1ee0*/  FMUL.FTZ R131, R76, R126 ;  /* 0x0000007e4c837220 */ /* 0x000fe40000410000 */
[----:B------:R-:W-:Y:S01]  /*1ef0*/  @P0 IMAD.WIDE R110, R111, 0x8, R98 ;  /* 0x000000086f6e0825 */ /* 0x000fe200078e0262 */
[----:B------:R-:W-:Y:S06]  /*1f00*/  BAR.SYNC.DEFER_BLOCKING 0x0 ;  /* 0x0000000000007b1d */ /* 0x000fec0000010000 */
[----:B------:R-:W3:Y:S01]  /*1f10*/  MUFU.EX2 R112, R112 ;  /* 0x0000007000707308 */ /* 0x000ee20000000800 */
[----:B------:R4:W0:Y:S07]  /*1f20*/  @P2 LDS R152, [R12.X4+0x128c] ;  /* 0x00128c000c982984 */ /* 0x00082e0000004800 */
[----:B------:R-:W4:Y:S08]  /*1f30*/  MUFU.EX2 R139, R139 ;  /* 0x0000008b008b7308 */ /* 0x000f300000000800 */
[----:B------:R-:W-:Y:S01]  /*1f40*/  MUFU.EX2 R140, R140 ;  /* 0x0000008c008c7308 */ /* 0x000fe20000000800 */
[----:B-1----:R-:W-:Y:S01]  /*1f50*/  FMUL.FTZ R147, R122, R57 ;  /* 0x000000397a937220 */ /* 0x002fe20000410000 */
[----:B------:R1:W5:Y:S01]  /*1f60*/  @P0 LDG.E R135, [R110.64+0x4] ;  /* 0x000004046e870981 */ /* 0x000362000c1e1900 */
[----:B------:R-:W-:Y:S01]  /*1f70*/  FMUL.FTZ R134, R125, R56 ;  /* 0x000000387d867220 */ /* 0x000fe20000410000 */
[----:B------:R-:W-:Y:S01]  /*1f80*/  BSSY B0, `(.L_x_7621) ;  /* 0x0000022000007945 */ /* 0x000fe20003800000 */
[----:B------:R-:W-:-:S02]  /*1f90*/  FMUL.FTZ R136, R123, R58 ;  /* 0x0000003a7b887220 */ /* 0x000fc40000410000 */
[----:B---3--:R-:W-:Y:S01]  /*1fa0*/  FMUL.FTZ R148, R133, R112 ;  /* 0x0000007085947220 */ /* 0x008fe20000410000 */
[----:B------:R-:W3:Y:S01]  /*1fb0*/  MUFU.EX2 R143, R143 ;  /* 0x0000008f008f7308 */ /* 0x000ee20000000800 */
[----:B------:R-:W-:Y:S02]  /*1fc0*/  FMUL.FTZ R146, R120, R59 ;  /* 0x0000003b78927220 */ /* 0x000fe40000410000 */
[----:B----4-:R-:W-:Y:S02]  /*1fd0*/  FMUL.FTZ R148, R139, R148 ;  /* 0x000000948b947220 */ /* 0x010fe40000410000 */
[----:B-1----:R-:W-:Y:S02]  /*1fe0*/  FFMA.FTZ R110, R112, R134, R147 ;  /* 0x00000086706e7223 */ /* 0x002fe40000010093 */
[----:B------:R-:W-:Y:S01]  /*1ff0*/  FMUL.FTZ R150, R121, R60 ;  /* 0x0000003c79967220 */ /* 0x000fe20000410000 */
[----:B------:R-:W1:Y:S01]  /*2000*/  MUFU.EX2 R144, R144 ;  /* 0x0000009000907308 */ /* 0x000e620000000800 */
[----:B------:R-:W-:-:S02]  /*2010*/  FFMA.FTZ R110, R139, R110, R136 ;  /* 0x0000006e8b6e7223 */ /* 0x000fc40000010088 */
[----:B------:R-:W-:Y:S02]  /*2020*/  FMUL.FTZ R126, R118, R61 ;  /* 0x0000003d767e7220 */ /* 0x000fe40000410000 */
[----:B------:R-:W-:Y:S02]  /*2030*/  FMUL.FTZ R129, R119, R62 ;  /* 0x0000003e77817220 */ /* 0x000fe40000410000 */
[----:B------:R-:W-:Y:S01]  /*2040*/  FMUL.FTZ R127, R116, R63 ;  /* 0x0000003f747f7220 */ /* 0x000fe20000410000 */
[----:B------:R-:W4:Y:S01]  /*2050*/  MUFU.EX2 R145, R145 ;  /* 0x0000009100917308 */ /* 0x000f220000000800 */
[C---:B---3--:R-:W-:Y:S02]  /*2060*/  FMUL.FTZ R148, R143.reuse, R148 ;  /* 0x000000948f947220 */ /* 0x048fe40000410000 */
[----:B------:R-:W-:-:S05]  /*2070*/  FFMA.FTZ R113, R143, R110, R146 ;  /* 0x0000006e8f717223 */ /* 0x000fca0000010092 */
[----:B------:R-:W3:Y:S01]  /*2080*/  MUFU.EX2 R131, R131 ;  /* 0x0000008300837308 */ /* 0x000ee20000000800 */
[-C--:B--2---:R-:W-:Y:S02]  /*2090*/  FMUL.FTZ R153, R109, R141.reuse ;  /* 0x0000008d6d997220 */ /* 0x084fe40000410000 */
[-C--:B------:R-:W-:Y:S02]  /*20a0*/  FMUL.FTZ R137, R108, R141.reuse ;  /* 0x0000008d6c897220 */ /* 0x080fe40000410000 */
[----:B------:R-:W-:Y:S02]  /*20b0*/  FMUL.FTZ R151, R64, R141 ;  /* 0x0000008d40977220 */ /* 0x000fe40000410000 */
[----:B------:R-:W-:Y:S02]  /*20c0*/  FFMA.FTZ R111, R140, R137, R153 ;  /* 0x000000898c6f7223 */ /* 0x000fe40000010099 */
[-C--:B------:R-:W-:Y:S02]  /*20d0*/  FMUL.FTZ R132, R68, R141.reuse ;  /* 0x0000008d44847220 */ /* 0x080fe40000410000 */
[----:B------:R-:W-:-:S02]  /*20e0*/  FMUL.FTZ R138, R71, R141 ;  /* 0x0000008d478a7220 */ /* 0x000fc40000410000 */
[-C--:B------:R-:W-:Y:S02]  /*20f0*/  FMUL.FTZ R142, R70, R141.reuse ;  /* 0x0000008d468e7220 */ /* 0x080fe40000410000 */
[----:B0-----:R-:W-:Y:S02]  /*2100*/  FMUL.FTZ R128, R65, R141 ;  /* 0x0000008d41807220 */ /* 0x001fe40000410000 */
[----:B-1----:R-:W-:Y:S01]  /*2110*/  FFMA.FTZ R149, R144, R111, R151 ;  /* 0x0000006f90957223 */ /* 0x002fe20000010097 */
        /* <DEDUP_REMOVED lines=8> */
.L_x_7622:
[----:B---34-:R-:W-:Y:S05]  /*21a0*/  BSYNC B0 ;  /* 0x0000000000007941 */ /* 0x018fea0003800000 */
.L_x_7621:
[----:B-1----:R-:W-:Y:S01]  /*21b0*/  FMUL.FTZ R111, R140, R152 ;  /* 0x000000988c6f7220 */ /* 0x002fe20000410000 */
[----:B------:R-:W-:Y:S01]  /*21c0*/  ISETP.GE.AND P0, PT, R21, 0x1, PT ;  /* 0x000000011500780c */ /* 0x000fe20003f06270 */
[----:B------:R-:W-:Y:S01]  /*21d0*/  FFMA.FTZ R113, R145, R113, R150 ;  /* 0x0000007191717223 */ /* 0x000fe20000010096 */
[----:B------:R-:W-:Y:S01]  /*21e0*/  ISETP.NE.AND P3, PT, R23, 0x1f, PT ;  /* 0x0000001f1700780c */ /* 0x000fe20003f65270 */
[----:B------:R-:W-:Y:S01]  /*21f0*/  FMUL.FTZ R148, R145, R148 ;  /* 0x0000009491947220 */ /* 0x000fe20000410000 */
[----:B------:R-:W-:Y:S01]  /*2200*/  ISETP.GE.U32.AND P4, PT, R23, 0x18, PT ;  /* 0x000000181700780c */ /* 0x000fe20003f86070 */
[C---:B------:R-:W-:Y:S01]  /*2210*/  FFMA.FTZ R149, R131.reuse, R149, R128 ;  /* 0x0000009583957223 */ /* 0x040fe20000010080 */
[----:B------:R-:W-:Y:S01]  /*2220*/  ISETP.NE.AND P5, PT, R12, RZ, PT ;  /* 0x000000ff0c00720c */ /* 0x000fe20003fa5270 */
[----:B0-----:R-:W-:Y:S01]  /*2230*/  FMUL.FTZ R110, R144, R111 ;  /* 0x0000006f906e7220 */ /* 0x001fe20000410000 */
[----:B------:R-:W-:Y:S01]  /*2240*/  BSSY B0, `(.L_x_7623) ;  /* 0x00000a7000007945 */ /* 0x000fe20003800000 */
        /* <DEDUP_REMOVED lines=8> */
[C---:B------:R-:W-:Y:S02]  /*22d0*/  FFMA.FTZ R149, R140.reuse, R113, R127 ;  /* 0x000000718c957223 */ /* 0x040fe4000001007f */
[----:B------:R-:W-:Y:S02]  /*22e0*/  FMUL.FTZ R156, R140, R111 ;  /* 0x0000006f8c9c7220 */ /* 0x000fe40000410000 */
[----:B------:R-:W-:Y:S02]  /*22f0*/  FMUL.FTZ R148, R143, R110 ;  /* 0x0000006e8f947220 */ /* 0x000fe40000410000 */
[----:B------:R-:W0:Y:S01]  /*2300*/  SHFL.UP PT, R110, R149, 0x1, RZ ;  /* 0x04200000956e7989 */ /* 0x000e2200000e00ff */
[----:B------:R-:W-:Y:S02]  /*2310*/  FMUL.FTZ R141, R69, R141 ;  /* 0x0000008d458d7220 */ /* 0x000fe40000410000 */
[C---:B------:R-:W-:Y:S01]  /*2320*/  FFMA.FTZ R154, R139.reuse, R154, R132 ;  /* 0x0000009a8b9a7223 */ /* 0x040fe20000010084 */
[----:B------:R-:W1:Y:S01]  /*2330*/  SHFL.UP PT, R111, R156, 0x1, RZ ;  /* 0x042000009c6f7989 */ /* 0x000e6200000e00ff */
[----:B------:R-:W-:-:S02]  /*2340*/  FMUL.FTZ R113, R139, R148 ;  /* 0x000000948b717220 */ /* 0x000fc40000410000 */
        /* <DEDUP_REMOVED lines=28> */
[----:B------:R-:W-:Y:S01]  /*2510*/  ISETP.GE.AND P0, PT, R20, c[0x0][0x174], PT ;  /* 0x00005d0014007a0c */ /* 0x000fe20003f06270 */
[----:B------:R-:W-:Y:S02]  /*2520*/  HFMA2.MMA R111, -RZ, RZ, 0, 0 ;  /* 0x00000000ff6f7435 */ /* 0x000fe400000001ff */
[----:B------:R-:W1:Y:S01]  /*2530*/  SHFL.UP PT, R157, R156, 0x8, RZ ;  /* 0x050000009c9d7989 */ /* 0x000e6200000e00ff */
[----:B------:R-:W-:Y:S01]  /*2540*/  ISETP.NE.OR P0, PT, R23, RZ, P0 ;  /* 0x000000ff1700720c */ /* 0x000fe20000705670 */
[C---:B--2---:R-:W-:Y:S02]  /*2550*/  @!P3 FFMA.FTZ R155, R154.reuse, R158, R155 ;  /* 0x0000009e9a9bb223 */ /* 0x044fe4000001009b */
[----:B---3--:R-:W-:Y:S01]  /*2560*/  @!P3 FMUL.FTZ R154, R154, R113 ;  /* 0x000000719a9ab220 */ /* 0x008fe20000410000 */
[----:B------:R-:W-:Y:S02]  /*2570*/  ISETP.GE.AND P3, PT, R21, 0x8, PT ;  /* 0x000000081500780c */ /* 0x000fe40003f66270 */
[----:B------:R-:W2:Y:S01]  /*2580*/  SHFL.DOWN PT, R158, R155, 0x8, 0x1f ;  /* 0x09001f009b9e7f89 */ /* 0x000ea200000e0000 */
[----:B------:R-:W-:-:S03]  /*2590*/  SHF.L.U32 R113, R117, 0x3, RZ ;  /* 0x0000000375717819 */ /* 0x000fc600000006ff */
[----:B------:R-:W3:Y:S04]  /*25a0*/  SHFL.DOWN PT, R159, R154, 0x8, 0x1f ;  /* 0x09001f009a9f7f89 */ /* 0x000ee800000e0000 */
[----:B------:R-:W-:Y:S01]  /*25b0*/  @!P0 LDS.64 R110, [R113+0x1308] ;  /* 0x00130800716e8984 */ /* 0x000fe20000000a00 */
[----:B------:R-:W-:Y:S02]  /*25c0*/  ISETP.GE.AND P0, PT, R21, 0x10, PT ;  /* 0x000000101500780c */ /* 0x000fe40003f06270 */
[C---:B0-----:R-:W-:Y:S02]  /*25d0*/  @P3 FFMA.FTZ R149, R156.reuse, R148, R149 ;  /* 0x000000949c953223 */ /* 0x041fe40000010095 */
[----:B-1----:R-:W-:Y:S01]  /*25e0*/  @P3 FMUL.FTZ R156, R156, R157 ;  /* 0x0000009d9c9c3220 */ /* 0x002fe20000410000 */
[----:B------:R-:W-:-:S02]  /*25f0*/  ISETP.GE.U32.AND P3, PT, R23, 0x10, PT ;  /* 0x000000101700780c */ /* 0x000fc40003f66070 */
[----:B------:R-:W0:Y:S04]  /*2600*/  SHFL.UP PT, R148, R149, 0x10, RZ ;  /* 0x0600000095947989 */ /* 0x000e2800000e00ff */
        /* <DEDUP_REMOVED lines=8> */
[----:B------:R-:W-:Y:S04]  /*2690*/  SHFL.UP PT, R149, R149, 0x1, RZ ;  /* 0x0420000095957989 */ /* 0x000fe800000e00ff */
[----:B------:R-:W0:Y:S01]  /*26a0*/  SHFL.UP PT, R156, R156, 0x1, RZ ;  /* 0x042000009c9c7989 */ /* 0x000e2200000e00ff */
[----:B--2---:R-:W-:-:S03]  /*26b0*/  @!P3 FFMA.FTZ R155, R154, R158, R155 ;  /* 0x0000009e9a9bb223 */ /* 0x004fc6000001009b */
[----:B------:R-:W-:Y:S01]  /*26c0*/  SHFL.IDX PT, R158, R111, RZ, 0x1f ;  /* 0x00001fff6f9e7589 */ /* 0x000fe200000e0000 */
[----:B---3--:R-:W-:-:S03]  /*26d0*/  @!P3 FMUL.FTZ R154, R154, R159 ;  /* 0x0000009f9a9ab220 */ /* 0x008fc60000410000 */
[----:B------:R-:W-:Y:S04]  /*26e0*/  SHFL.DOWN PT, R160, R155, 0x1, 0x1f ;  /* 0x08201f009ba07f89 */ /* 0x000fe800000e0000 */
[----:B------:R-:W1:Y:S01]  /*26f0*/  SHFL.DOWN PT, R159, R154, 0x1, 0x1f ;  /* 0x08201f009a9f7f89 */ /* 0x000e6200000e0000 */
[----:B0-----:R-:W-:-:S03]  /*2700*/  @P1 FFMA.FTZ R148, R156, R148, R149 ;  /* 0x000000949c941223 */ /* 0x001fc60000010095 */
[----:B------:R-:W-:Y:S01]  /*2710*/  SHFL.IDX PT, R149, R154, RZ, 0x1f ;  /* 0x00001fff9a957589 */ /* 0x000fe200000e0000 */
[----:B------:R-:W-:-:S03]  /*2720*/  FFMA.FTZ R134, R133, R148, R134 ;  /* 0x0000009485867223 */ /* 0x000fc60000010086 */
[----:B------:R-:W0:Y:S01]  /*2730*/  SHFL.IDX PT, R148, R155, RZ, 0x1f ;  /* 0x00001fff9b947589 */ /* 0x000e2200000e0000 */
[-C--:B------:R-:W-:Y:S02]  /*2740*/  FFMA.FTZ R157, R112, R134.reuse, R147 ;  /* 0x00000086709d7223 */ /* 0x080fe40000010093 */
[----:B------:R-:W-:Y:S02]  /*2750*/  FFMA.FTZ R133, R69, R134, RZ ;  /* 0x0000008645857223 */ /* 0x000fe400000100ff */
[----:B-1----:R-:W-:Y:S02]  /*2760*/  @P2 FFMA.FTZ R158, R159, R158, R160 ;  /* 0x0000009e9f9e2223 */ /* 0x002fe400000100a0 */
        /* <DEDUP_REMOVED lines=13> */
[----:B------:R-:W-:Y:S01]  /*2840*/  P2R R127, PR, RZ, 0x20 ;  /* 0x00000020ff7f7803 */ /* 0x000fe20000000000 */
[----:B------:R-:W-:Y:S02]  /*2850*/  FFMA.FTZ R127, R143, R129, R138 ;  /* 0x000000818f7f7223 */ /* 0x000fe4000001008a */
[----:B0-----:R-:W-:-:S02]  /*2860*/  FFMA.FTZ R111, R149, R111, R148 ;  /* 0x0000006f956f7223 */ /* 0x001fc40000010094 */
[----:B------:R-:W-:Y:S02]  /*2870*/  FMUL.FTZ R110, R149, R110 ;  /* 0x0000006e956e7220 */ /* 0x000fe40000410000 */
[----:B------:R-:W-:Y:S02]  /*2880*/  FFMA.FTZ R139, R139, R127, R132 ;  /* 0x0000007f8b8b7223 */ /* 0x000fe40000010084 */
[----:B------:R-:W-:Y:S01]  /*2890*/  FFMA.FTZ R132, -R125, R56, R134 ;  /* 0x000000387d847223 */ /* 0x000fe20000010186 */
[----:B------:R0:W-:Y:S01]  /*28a0*/  @!P5 STS.64 [R113+0x1308], R110 ;  /* 0x0013086e7100d388 */ /* 0x0001e20000000a00 */
[----:B------:R-:W-:Y:S02]  /*28b0*/  FFMA.FTZ R141, R112, R139, R141 ;  /* 0x0000008b708d7223 */ /* 0x000fe4000001008d */
[----:B------:R-:W-:Y:S02]  /*28c0*/  FFMA.FTZ R153, R70, R146, R153 ;  /* 0x0000009246997223 */ /* 0x000fe40000010099 */
[----:B------:R-:W-:-:S02]  /*28d0*/  FMUL.FTZ R143, R73, R141 ;  /* 0x0000008d498f7220 */ /* 0x000fc40000410000 */
[----:B------:R-:W-:Y:S02]  /*28e0*/  FADD.FTZ R128, -R147, R157 ;  /* 0x0000009d93807221 */ /* 0x000fe40000010100 */
[----:B------:R-:W-:Y:S02]  /*28f0*/  FMUL.FTZ R112, R72, R139 ;  /* 0x0000008b48707220 */ /* 0x000fe40000410000 */
[----:B------:R-:W-:Y:S01]  /*2900*/  FFMA.FTZ R149, R132, R143, RZ ;  /* 0x0000008f84957223 */ /* 0x000fe200000100ff */
[----:B0-----:R-:W-:Y:S01]  /*2910*/  MOV R113, c[0x0][0x174] ;  /* 0x00005d0000717a02 */ /* 0x001fe20000000f00 */
[----:B------:R-:W-:Y:S02]  /*2920*/  FFMA.FTZ R153, R65, R150, R153 ;  /* 0x0000009641997223 */ /* 0x000fe40000010099 */
[----:B------:R-:W-:Y:S01]  /*2930*/  FMUL.FTZ R140, R76, R133 ;  /* 0x000000854c8c7220 */ /* 0x000fe20000410000 */
[----:B------:R-:W-:Y:S01]  /*2940*/  LEA R159, R113, R22, 0x8 ;  /* 0x00000016719f7211 */ /* 0x000fe200078e40ff */
[----:B------:R-:W-:-:S02]  /*2950*/  FFMA.FTZ R134, -R123, R58, R136 ;  /* 0x0000003a7b867223 */ /* 0x000fc40000010188 */
[----:B------:R-:W-:Y:S01]  /*2960*/  FMUL.FTZ R111, R75, R127 ;  /* 0x0000007f4b6f7220 */ /* 0x000fe20000410000 */
[----:B------:R-:W-:Y:S01]  /*2970*/  IADD3 R159, R159, -0x100, RZ ;  /* 0xffffff009f9f7810 */ /* 0x000fe20007ffe0ff */
[-C--:B------:R-:W-:Y:S02]  /*2980*/  FFMA.FTZ R149, R128, R112.reuse, R149 ;  /* 0x0000007080957223 */ /* 0x080fe40000010095 */
[----:B------:R-:W-:Y:S02]  /*2990*/  FADD.FTZ R126, -R126, R151 ;  /* 0x000000977e7e7221 */ /* 0x000fe40000010100 */
[----:B------:R-:W-:Y:S02]  /*29a0*/  FFMA.FTZ R142, R64, R151, R153 ;  /* 0x00000097408e7223 */ /* 0x000fe40000010099 */
[----:B------:R-:W-:Y:S01]  /*29b0*/  FMUL.FTZ R113, R33, R112 ;  /* 0x0000007021717220 */ /* 0x000fe20000410000 */
[----:B------:R-:W-:Y:S01]  /*29c0*/  IADD3 R112, -R159, c[0x0][0x168], -R12 ;  /* 0x00005a009f707a10 */ /* 0x000fe20007ffe90c */
[----:B------:R-:W-:-:S02]  /*29d0*/  FMUL.FTZ R148, R78, R137 ;  /* 0x000000894e947220 */ /* 0x000fc40000410000 */
[----:B------:R-:W-:Y:S01]  /*29e0*/  FMUL.FTZ R147, R79, R135 ;  /* 0x000000874f937220 */ /* 0x000fe20000410000 */
[----:B------:R-:W-:Y:S01]  /*29f0*/  ISETP.GE.AND P0, PT, R112, 0x1, PT ;  /* 0x000000017000780c */ /* 0x000fe20003f06270 */
[----:B------:R-:W-:Y:S01]  /*2a00*/  FMUL.FTZ R151, R37, R140 ;  /* 0x0000008c25977220 */ /* 0x000fe20000410000 */
[----:B------:R0:W-:Y:S01]  /*2a10*/  STS [R24.X4+0x434], R113 ;  /* 0x0004347118007388 */ /* 0x0001e20000004800 */
[----:B------:R-:W-:Y:S02]  /*2a20*/  FMUL.FTZ R110, R74, R129 ;  /* 0x000000814a6e7220 */ /* 0x000fe40000410000 */
[----:B------:R-:W-:Y:S01]  /*2a30*/  FFMA.FTZ R136, -R120, R59, R146 ;  /* 0x0000003b78887223 */ /* 0x000fe20000010192 */
[----:B------:R1:W-:Y:S01]  /*2a40*/  STS [R24.X4+0x444], R151 ;  /* 0x0004449718007388 */ /* 0x0003e20000004800 */
[----:B------:R-:W-:Y:S02]  /*2a50*/  FFMA.FTZ R149, R134, R111, R149 ;  /* 0x0000006f86957223 */ /* 0x000fe40000010095 */
[----:B------:R-:W-:-:S02]  /*2a60*/  FMUL.FTZ R157, R39, R148 ;  /* 0x00000094279d7220 */ /* 0x000fc40000410000 */
[----:B------:R-:W-:Y:S01]  /*2a70*/  FMUL.FTZ R153, R38, R147 ;  /* 0x0000009326997220 */ /* 0x000fe20000410000 */
[----:B0-----:R-:W-:Y:S01]  /*2a80*/  SHF.L.U32 R113, R115, 0x2, RZ ;  /* 0x0000000273717819 */ /* 0x001fe200000006ff */
[----:B------:R-:W-:Y:S01]  /*2a90*/  FMUL.FTZ R155, R77, R131 ;  /* 0x000000834d9b7220 */ /* 0x000fe20000410000 */
[----:B------:R0:W-:Y:S01]  /*2aa0*/  STS [R24.X4+0x44c], R157 ;  /* 0x00044c9d18007388 */ /* 0x0001e20000004800 */
[----:B------:R-:W-:Y:S01]  /*2ab0*/  FFMA.FTZ R138, -R121, R60, R150 ;  /* 0x0000003c798a7223 */ /* 0x000fe20000010196 */
[----:B------:R-:W-:Y:S01]  /*2ac0*/  SHF.L.U64.HI R150, R115, 0x2, R114 ;  /* 0x0000000273967819 */ /* 0x000fe20000010272 */
[----:B-1----:R-:W-:Y:S01]  /*2ad0*/  FFMA.FTZ R151, R136, R110, R149 ;  /* 0x0000006e88977223 */ /* 0x002fe20000010095 */
[----:B------:R1:W-:Y:S01]  /*2ae0*/  STS [R24.X4+0x448], R153 ;  /* 0x0004489918007388 */ /* 0x0003e20000004800 */
[----:B------:R-:W-:Y:S02]  /*2af0*/  FMUL.FTZ R149, R34, R111 ;  /* 0x0000006f22957220 */ /* 0x000fe40000410000 */
[----:B------:R-:W-:-:S02]  /*2b00*/  FMUL.FTZ R111, R32, R143 ;  /* 0x0000008f206f7220 */ /* 0x000fc40000410000 */
[-C--:B------:R-:W-:Y:S01]  /*2b10*/  FFMA.FTZ R151, R138, R155.reuse, R151 ;  /* 0x0000009b8a977223 */ /* 0x080fe20000010097 */
[----:B------:R2:W-:Y:S01]  /*2b20*/  STS [R24.X4+0x438], R149 ;  /* 0x0004389518007388 */ /* 0x0005e20000004800 */
[----:B0-----:R-:W-:Y:S02]  /*2b30*/  FMUL.FTZ R157, R36, R155 ;  /* 0x0000009b249d7220 */ /* 0x001fe40000410000 */
[----:B------:R-:W-:Y:S01]  /*2b40*/  FFMA.FTZ R151, R126, R140, R151 ;  /* 0x0000008c7e977223 */ /* 0x000fe20000010097 */
[----:B------:R2:W-:Y:S01]  /*2b50*/  STS [R24.X4+0x430], R111 ;  /* 0x0004306f18007388 */ /* 0x0005e20000004800 */
[----:B-1----:R-:W-:Y:S02]  /*2b60*/  FMUL.FTZ R153, R35, R110 ;  /* 0x0000006e23997220 */ /* 0x002fe40000410000 */
[----:B------:R-:W-:Y:S01]  /*2b70*/  FFMA.FTZ R142, R109, R144, R142 ;  /* 0x000000906d8e7223 */ /* 0x000fe2000001008e */
[----:B------:R2:W-:Y:S01]  /*2b80*/  STS [R24.X4+0x440], R157 ;  /* 0x0004409d18007388 */ /* 0x0005e20000004800 */
[----:B------:R-:W-:-:S02]  /*2b90*/  FFMA.FTZ R140, -R119, R62, R144 ;  /* 0x0000003e778c7223 */ /* 0x000fc40000010190 */
[----:B------:R-:W-:Y:S01]  /*2ba0*/  FFMA.FTZ R143, -R116, R63, R145 ;  /* 0x0000003f748f7223 */ /* 0x000fe20000010191 */
[----:B------:R2:W-:Y:S01]  /*2bb0*/  STS [R24.X4+0x43c], R153 ;  /* 0x00043c9918007388 */ /* 0x0005e20000004800 */
[----:B------:R-:W-:Y:S02]  /*2bc0*/  FFMA.FTZ R142, R108, R145, R142 ;  /* 0x000000916c8e7223 */ /* 0x000fe4000001008e */
[----:B------:R-:W-:Y:S02]  /*2bd0*/  FFMA.FTZ R151, R140, R147, R151 ;  /* 0x000000938c977223 */ /* 0x000fe40000010097 */
[----:B------:R-:W-:Y:S02]  /*2be0*/  IMAD R150, R150, c[0x0][0x2b0], RZ ;  /* 0x0000ac0096967a24 */ /* 0x000fe400078e02ff */
[----:B------:R-:W-:Y:S01]  /*2bf0*/  FMUL.FTZ R148, R143, R148 ;  /* 0x000000948f947220 */ /* 0x000fe20000410000 */
        /* <DEDUP_REMOVED lines=11> */
.L_x_7624:
[----:B--2---:R-:W-:Y:S05]  /*2cb0*/  BSYNC B0 ;  /* 0x0000000000007941 */ /* 0x004fea0003800000 */
.L_x_7623:
[----:B0-----:R0:W1:Y:S01]  /*2cc0*/  LDS R147, [R26.X4+0x4b0] ;  /* 0x0004b0001a937984 */ /* 0x0010620000004800 */
[C---:B------:R-:W-:Y:S01]  /*2cd0*/  ISETP.GE.AND P6, PT, R112.reuse, 0x21, PT ;  /* 0x000000217000780c */ /* 0x040fe20003fc6270 */
        /* <DEDUP_REMOVED lines=13> */
.L_x_7626:
[----:B0-----:R-:W-:Y:S05]  /*2db0*/  BSYNC B0 ;  /* 0x0000000000007941 */ /* 0x001fea0003800000 */
.L_x_7625:
[----:B-1----:R0:W1:Y:S01]  /*2dc0*/  LDS R147, [R27.X4+0x530] ;  /* 0x000530001b937984 */ /* 0x0020620000004800 */
[----:B------:R-:W-:Y:S01]  /*2dd0*/  BSSY B0, `(.L_x_7627) ;  /* 0x0000005000007945 */ /* 0x000fe20003800000 */
[----:B------:R-:W-:Y:S05]  /*2de0*/  @!P0 BRA `(.L_x_7628) ;  /* 0x0000003000008947 */ /* 0x000fea0003800000 */
[----:B------:R-:W-:-:S05]  /*2df0*/  IMAD.WIDE.U32 R110, R113, c[0x0][0x2b0], R82 ;  /* 0x0000ac00716e7a25 */ /* 0x000fca00078e0052 */
[----:B------:R-:W-:-:S05]  /*2e00*/  IADD3 R111, R145, R111, RZ ;  /* 0x0000006f916f7210 */ /* 0x000fca0007ffe0ff */
[----:B-1----:R1:W-:Y:S02]  /*2e10*/  RED.E.ADD.F32.FTZ.RN.STRONG.GPU [R110.64], R147 ;  /* 0x000000936e00798e */ /* 0x0023e4000c10e784 */
.L_x_7628:
[----:B------:R-:W-:Y:S05]  /*2e20*/  BSYNC B0 ;  /* 0x0000000000007941 */ /* 0x000fea0003800000 */
.L_x_7627:
[----:B-1----:R1:W2:Y:S01]  /*2e30*/  LDS R147, [R28.X4+0x5b0] ;  /* 0x0005b0001c937984 */ /* 0x0022a20000004800 */
[----:B------:R-:W-:Y:S01]  /*2e40*/  BSSY B0, `(.L_x_7629) ;  /* 0x0000005000007945 */ /* 0x000fe20003800000 */
[----:B------:R-:W-:Y:S05]  /*2e50*/  @!P1 BRA `(.L_x_7630) ;  /* 0x0000003000009947 */ /* 0x000fea0003800000 */
[----:B------:R-:W-:-:S05]  /*2e60*/  IMAD.WIDE.U32 R110, R113, c[0x0][0x2b0], R84 ;  /* 0x0000ac00716e7a25 */ /* 0x000fca00078e0054 */
[----:B------:R-:W-:-:S05]  /*2e70*/  IADD3 R111, R145, R111, RZ ;  /* 0x0000006f916f7210 */ /* 0x000fca0007ffe0ff */
[----:B--2---:R2:W-:Y:S02]  /*2e80*/  RED.E.ADD.F32.FTZ.RN.STRONG.GPU [R110.64], R147 ;  /* 0x000000936e00798e */ /* 0x0045e4000c10e784 */
.L_x_7630:
[----:B------:R-:W-:Y:S05]  /*2e90*/  BSYNC B0 ;  /* 0x0000000000007941 */ /* 0x000fea0003800000 */
.L_x_7629:
[----:B--2---:R2:W3:Y:S01]  /*2ea0*/  LDS R147, [R29.X4+0x630] ;  /* 0x000630001d937984 */ /* 0x0044e20000004800 */
[----:B------:R-:W-:Y:S01]  /*2eb0*/  BSSY B0, `(.L_x_7631) ;  /* 0x0000005000007945 */ /* 0x000fe20003800000 */
[----:B------:R-:W-:Y:S05]  /*2ec0*/  @!P2 BRA `(.L_x_7632) ;  /* 0x000000300000a947 */ /* 0x000fea0003800000 */
[----:B------:R-:W-:-:S05]  /*2ed0*/  IMAD.WIDE.U32 R110, R113, c[0x0][0x2b0], R86 ;  /* 0x0000ac00716e7a25 */ /* 0x000fca00078e0056 */
[----:B------:R-:W-:-:S05]  /*2ee0*/  IADD3 R111, R145, R111, RZ ;  /* 0x0000006f916f7210 */ /* 0x000fca0007ffe0ff */
[----:B---3--:R3:W-:Y:S02]  /*2ef0*/  RED.E.ADD.F32.FTZ.RN.STRONG.GPU [R110.64], R147 ;  /* 0x000000936e00798e */ /* 0x0087e4000c10e784 */
.L_x_7632:
[----:B------:R-:W-:Y:S05]  /*2f00*/  BSYNC B0 ;  /* 0x0000000000007941 */ /* 0x000fea0003800000 */
.L_x_7631:
[----:B---3--:R3:W4:Y:S01]  /*2f10*/  LDS R147, [R31.X4+0x6b0] ;  /* 0x0006b0001f937984 */ /* 0x0087220000004800 */
[----:B------:R-:W-:Y:S01]  /*2f20*/  BSSY B0, `(.L_x_7633) ;  /* 0x0000005000007945 */ /* 0x000fe20003800000 */
[----:B------:R-:W-:Y:S05]  /*2f30*/  @!P3 BRA `(.L_x_7634) ;  /* 0x000000300000b947 */ /* 0x000fea0003800000 */
[----:B------:R-:W-:-:S05]  /*2f40*/  IMAD.WIDE.U32 R110, R113, c[0x0][0x2b0], R102 ;  /* 0x0000ac00716e7a25 */ /* 0x000fca00078e0066 */
[----:B------:R-:W-:-:S05]  /*2f50*/  IADD3 R111, R145, R111, RZ ;  /* 0x0000006f916f7210 */ /* 0x000fca0007ffe0ff */
[----:B----4-:R4:W-:Y:S02]  /*2f60*/  RED.E.ADD.F32.FTZ.RN.STRONG.GPU [R110.64], R147 ;  /* 0x000000936e00798e */ /* 0x0109e4000c10e784 */
.L_x_7634:
[----:B------:R-:W-:Y:S05]  /*2f70*/  BSYNC B0 ;  /* 0x0000000000007941 */ /* 0x000fea0003800000 */
.L_x_7633:
[----:B----4-:R4:W0:Y:S01]  /*2f80*/  LDS R147, [R90.X4+0x730] ;  /* 0x000730005a937984 */ /* 0x0108220000004800 */
[----:B------:R-:W-:Y:S01]  /*2f90*/  BSSY B0, `(.L_x_7635) ;  /* 0x0000006000007945 */ /* 0x000fe20003800000 */
[----:B------:R-:W-:Y:S01]  /*2fa0*/  IMAD.WIDE.U32 R110, R113, c[0x0][0x2b0], R106 ;  /* 0x0000ac00716e7a25 */ /* 0x000fe200078e006a */
[----:B------:R-:W-:Y:S05]  /*2fb0*/  @!P4 BRA `(.L_x_7636) ;  /* 0x000000300000c947 */ /* 0x000fea0003800000 */
[----:B------:R-:W-:-:S05]  /*2fc0*/  IMAD.WIDE.U32 R112, R113, c[0x0][0x2b0], R104 ;  /* 0x0000ac0071707a25 */ /* 0x000fca00078e0068 */
[----:B------:R-:W-:-:S05]  /*2fd0*/  IADD3 R113, R145, R113, RZ ;  /* 0x0000007191717210 */ /* 0x000fca0007ffe0ff */
[----:B0-----:R0:W-:Y:S02]  /*2fe0*/  RED.E.ADD.F32.FTZ.RN.STRONG.GPU [R112.64], R147 ;  /* 0x000000937000798e */ /* 0x0011e4000c10e784 */
.L_x_7636:
[----:B------:R-:W-:Y:S05]  /*2ff0*/  BSYNC B0 ;  /* 0x0000000000007941 */ /* 0x000fea0003800000 */
.L_x_7635:
[----:B0-----:R0:W1:Y:S01]  /*3000*/  LDS R113, [R91.X4+0x7b0] ;  /* 0x0007b0005b717984 */ /* 0x0010620000004800 */
[----:B------:R-:W-:Y:S01]  /*3010*/  BSSY B0, `(.L_x_7637) ;  /* 0x0000004000007945 */ /* 0x000fe20003800000 */
[----:B------:R-:W-:Y:S05]  /*3020*/  @!P5 BRA `(.L_x_7638) ;  /* 0x000000200000d947 */ /* 0x000fea0003800000 */
[----:B------:R-:W-:-:S05]  /*3030*/  IADD3 R111, R145, R111, RZ ;  /* 0x0000006f916f7210 */ /* 0x000fca0007ffe0ff */
[----:B-1----:R1:W-:Y:S02]  /*3040*/  RED.E.ADD.F32.FTZ.RN.STRONG.GPU [R110.64], R113 ;  /* 0x000000716e00798e */ /* 0x0023e4000c10e784 */
.L_x_7638:
[----:B------:R-:W-:Y:S05]  /*3050*/  BSYNC B0 ;  /* 0x0000000000007941 */ /* 0x000fea0003800000 */
.L_x_7637:
[----:B-1----:R-:W1:Y:S01]  /*3060*/  SHFL.DOWN PT, R113, R142, 0x1, 0x1f ;  /* 0x08201f008e717f89 */ /* 0x002e6200000e0000 */
[C---:B------:R-:W-:Y:S01]  /*3070*/  ISETP.GT.AND P0, PT, R21.reuse, 0x1e, PT ;  /* 0x0000001e1500780c */ /* 0x040fe20003f04270 */
[-C--:B------:R-:W-:Y:S01]  /*3080*/  FMUL.FTZ R112, R124, R137.reuse ;  /* 0x000000897c707220 */ /* 0x080fe20000410000 */
[----:B------:R-:W-:Y:S01]  /*3090*/  ISETP.NE.AND P1, PT, R21, RZ, PT ;  /* 0x000000ff1500720c */ /* 0x000fe20003f25270 */
[----:B------:R-:W5:Y:S01]  /*30a0*/  SHFL.DOWN PT, R111, R130, 0x1, 0x1f ;  /* 0x08201f00826f7f89 */ /* 0x000f6200000e0000 */
[----:B------:R-:W-:Y:S01]  /*30b0*/  ISETP.NE.AND P2, PT, R12, RZ, PT ;  /* 0x000000ff0c00720c */ /* 0x000fe20003f45270 */
[----:B------:R-:W-:Y:S01]  /*30c0*/  FMUL.FTZ R110, R63, R137 ;  /* 0x000000893f6e7220 */ /* 0x000fe20000410000 */
[----:B------:R-:W-:Y:S01]  /*30d0*/  BSSY B0, `(.L_x_7639) ;  /* 0x0000052000007945 */ /* 0x000fe20003800000 */
[----:B------:R-:W-:Y:S02]  /*30e0*/  FMUL.FTZ R112, R112, R143 ;  /* 0x0000008f70707220 */ /* 0x000fe40000410000 */
[----:B------:R-:W-:-:S02]  /*30f0*/  FFMA.FTZ R55, R78, R110, R55 ;  /* 0x0000006e4e377223 */ /* 0x000fc40000010037 */
[----:B------:R-:W-:-:S04]  /*3100*/  FFMA.FTZ R112, R39, R110, R112 ;  /* 0x0000006e27707223 */ /* 0x000fc80000010070 */
[----:B------:R-:W-:Y:S02]  /*3110*/  FADD.FTZ R47, R112, R47 ;  /* 0x0000002f702f7221 */ /* 0x000fe40000010000 */
        /* <DEDUP_REMOVED lines=13> */
[----:B------:R-:W-:Y:S01]  /*31f0*/  ISETP.GT.AND P0, PT, R21, 0x17, PT ;  /* 0x000000171500780c */ /* 0x000fe20003f04270 */
[----:B------:R-:W-:Y:S02]  /*3200*/  FMUL.FTZ R111, R62, R135 ;  /* 0x000000873e6f7220 */ /* 0x000fe40000410000 */
[----:B------:R-:W5:Y:S01]  /*3210*/  SHFL.DOWN PT, R113, R130, 0x8, 0x1f ;  /* 0x09001f0082717f89 */ /* 0x000f6200000e0000 */
[----:B------:R-:W-:Y:S02]  /*3220*/  FMUL.FTZ R62, R61, R133 ;  /* 0x000000853d3e7220 */ /* 0x000fe40000410000 */
[----:B------:R-:W-:Y:S02]  /*3230*/  FMUL.FTZ R61, R60, R131 ;  /* 0x000000833c3d7220 */ /* 0x000fe40000410000 */
[----:B------:R-:W-:Y:S02]  /*3240*/  FMUL.FTZ R60, R59, R129 ;  /* 0x000000813b3c7220 */ /* 0x000fe40000410000 */
[----:B------:R-:W-:-:S02]  /*3250*/  FMUL.FTZ R59, R58, R127 ;  /* 0x0000007f3a3b7220 */ /* 0x000fc40000410000 */
[----:B------:R-:W-:Y:S02]  /*3260*/  FMUL.FTZ R58, R57, R139 ;  /* 0x0000008b393a7220 */ /* 0x000fe40000410000 */
[C---:B------:R-:W-:Y:S02]  /*3270*/  FMUL.FTZ R133, R124.reuse, R133 ;  /* 0x000000857c857220 */ /* 0x040fe40000410000 */
[C---:B------:R-:W-:Y:S02]  /*3280*/  FMUL.FTZ R57, R124.reuse, R141 ;  /* 0x0000008d7c397220 */ /* 0x040fe40000410000 */
[C---:B------:R-:W-:Y:S02]  /*3290*/  FMUL.FTZ R129, R124.reuse, R129 ;  /* 0x000000817c817220 */ /* 0x040fe40000410000 */
[C---:B------:R-:W-:Y:S02]  /*32a0*/  FMUL.FTZ R127, R124.reuse, R127 ;  /* 0x0000007f7c7f7220 */ /* 0x040fe40000410000 */
[----:B------:R-:W-:-:S02]  /*32b0*/  FMUL.FTZ R135, R124, R135 ;  /* 0x000000877c877220 */ /* 0x000fc40000410000 */
[----:B-1----:R-:W-:Y:S02]  /*32c0*/  @!P0 FADD.FTZ R142, R142, R145 ;  /* 0x000000918e8e8221 */ /* 0x002fe40000010000 */
[----:B------:R-:W-:Y:S02]  /*32d0*/  FMUL.FTZ R131, R124, R131 ;  /* 0x000000837c837220 */ /* 0x000fe40000410000 */
[----:B-----5:R-:W-:Y:S01]  /*32e0*/  @!P0 FADD.FTZ R130, R130, R113 ;  /* 0x0000007182828221 */ /* 0x020fe20000010000 */
[----:B------:R-:W1:Y:S01]  /*32f0*/  SHFL.DOWN PT, R145, R142, 0x10, 0x1f ;  /* 0x0a001f008e917f89 */ /* 0x000e6200000e0000 */
[----:B------:R-:W-:Y:S01]  /*3300*/  ISETP.GT.AND P0, PT, R21, 0xf, PT ;  /* 0x0000000f1500780c */ /* 0x000fe20003f04270 */
[----:B------:R-:W-:Y:S02]  /*3310*/  FMUL.FTZ R139, R124, R139 ;  /* 0x0000008b7c8b7220 */ /* 0x000fe40000410000 */
[----:B------:R-:W5:Y:S01]  /*3320*/  SHFL.DOWN PT, R113, R130, 0x10, 0x1f ;  /* 0x0a001f0082717f89 */ /* 0x000f6200000e0000 */
        /* <DEDUP_REMOVED lines=8> */
[-C--:B------:R-:W-:Y:S02]  /*33b0*/  FFMA.FTZ R110, R37, R62.reuse, R133 ;  /* 0x0000003e256e7223 */ /* 0x080fe40000010085 */
[----:B------:R-:W-:Y:S02]  /*33c0*/  FFMA.FTZ R53, R76, R62, R53 ;  /* 0x0000003e4c357223 */ /* 0x000fe40000010035 */
[----:B-1----:R-:W-:Y:S02]  /*33d0*/  @!P0 FADD.FTZ R142, R142, R145 ;  /* 0x000000918e8e8221 */ /* 0x002fe40000010000 */
[----:B------:R-:W-:Y:S02]  /*33e0*/  FFMA.FTZ R62, R35, R60, R129 ;  /* 0x0000003c233e7223 */ /* 0x000fe40000010081 */
[----:B-----5:R-:W-:Y:S01]  /*33f0*/  @!P0 FADD.FTZ R130, R130, R113 ;  /* 0x0000007182828221 */ /* 0x020fe20000010000 */
[----:B------:R-:W-:Y:S01]  /*3400*/  MOV R57, R142 ;  /* 0x0000008e00397202 */ /* 0x000fe20000000f00 */
[----:B------:R-:W-:-:S02]  /*3410*/  FFMA.FTZ R51, R74, R60, R51 ;  /* 0x0000003c4a337223 */ /* 0x000fc40000010033 */
[-C--:B------:R-:W-:Y:S01]  /*3420*/  FFMA.FTZ R127, R34, R59.reuse, R127 ;  /* 0x0000003b227f7223 */ /* 0x080fe2000001007f */
[----:B------:R-:W-:Y:S01]  /*3430*/  MOV R56, R130 ;  /* 0x0000008200387202 */ /* 0x000fe20000000f00 */
[----:B------:R-:W-:Y:S02]  /*3440*/  FFMA.FTZ R50, R75, R59, R50 ;  /* 0x0000003b4b327223 */ /* 0x000fe40000010032 */
[----:B------:R-:W-:Y:S02]  /*3450*/  FFMA.FTZ R135, R38, R111, R135 ;  /* 0x0000006f26877223 */ /* 0x000fe40000010087 */
[----:B------:R-:W-:Y:S01]  /*3460*/  FFMA.FTZ R131, R36, R61, R131 ;  /* 0x0000003d24837223 */ /* 0x000fe20000010083 */
[----:B------:R1:W-:Y:S01]  /*3470*/  @!P1 STS.64 [0x858], R56 ;  /* 0x00085838ff009388 */ /* 0x0003e20000000a00 */
[----:B------:R-:W-:Y:S02]  /*3480*/  FFMA.FTZ R60, R33, R58, R139 ;  /* 0x0000003a213c7223 */ /* 0x000fe4000001008b */
[----:B------:R-:W-:-:S02]  /*3490*/  FFMA.FTZ R59, R32, R141, R132 ;  /* 0x0000008d203b7223 */ /* 0x000fc40000010084 */
[----:B------:R-:W-:Y:S02]  /*34a0*/  FFMA.FTZ R54, R79, R111, R54 ;  /* 0x0000006f4f367223 */ /* 0x000fe40000010036 */
        /* <DEDUP_REMOVED lines=20> */
.L_x_7640:
[----:B-1----:R-:W-:Y:S05]  /*35f0*/  BSYNC B0 ;  /* 0x0000000000007941 */ /* 0x002fea0003800000 */
.L_x_7639:
[----:B------:R-:W-:Y:S02]  /*3600*/  IADD3 R117, R117, 0x1, RZ ;  /* 0x0000000175757810 */ /* 0x000fe40007ffe0ff */
[----:B------:R-:W-:Y:S02]  /*3610*/  IADD3 R115, P1, R115, 0x1, RZ ;  /* 0x0000000173737810 */ /* 0x000fe40007f3e0ff */
[----:B------:R-:W-:Y:S02]  /*3620*/  ISETP.GE.AND P0, PT, R117, c[0x0][0x16c], PT ;  /* 0x00005b0075007a0c */ /* 0x000fe40003f06270 */
[----:B------:R-:W-:-:S11]  /*3630*/  IADD3.X R114, RZ, R114, RZ, P1, !PT ;  /* 0x00000072ff727210 */ /* 0x000fd60000ffe4ff */
[----:B------:R-:W-:Y:S01]  /*3640*/  @P0 CALL.REL.NOINC `(.L_x_7620) ;  /* 0x0000001000000944 */ /* 0x000fe20003c00000 */
[----:B------:R-:W-:Y:S05]  /*3650*/  BRA `(.L_x_7641) ;  /* 0xffffe4c000007947 */ /* 0x000fea000383ffff */
.L_x_7620:
[----:B------:R-:W-:Y:S01]  /*3660*/  BAR.SYNC.DEFER_BLOCKING 0x0 ;  /* 0x0000000000007b1d */ /* 0x000fe20000010000 */
[----:B------:R-:W-:Y:S01]  /*3670*/  IMAD R57, R9, c[0x0][0x2e0], RZ ;  /* 0x0000b80009397a24 */ /* 0x000fe200078e02ff */
[----:B------:R-:W-:Y:S01]  /*3680*/  MOV R58, R100 ;  /* 0x00000064003a7202 */ /* 0x000fe20000000f00 */
[----:B------:R-:W-:Y:S01]  /*3690*/  FADD.FTZ R0, R0, R40 ;  /* 0x0000002800007221 */ /* 0x000fe20000010000 */
[----:B------:R-:W-:Y:S01]  /*36a0*/  MOV R59, R101 ;  /* 0x00000065003b7202 */ /* 0x000fe20000000f00 */
[----:B------:R-:W-:Y:S01]  /*36b0*/  IMAD R61, R10, c[0x0][0x2e4], R57 ;  /* 0x0000b9000a3d7a24 */ /* 0x000fe200078e0239 */
        /* <DEDUP_REMOVED lines=18> */
[----:B------:R-:W5:Y:S01]  /*37e0*/  LDS.128 R32, [R21.X16] ;  /* 0x0000000015207984 */ /* 0x000f62000000cc00 */
[----:B------:R-:W-:-:S03]  /*37f0*/  IADD3.X R17, R17, -0x1, RZ, P3, !PT ;  /* 0xffffffff11117810 */ /* 0x000fc60001ffe4ff */
[----:B------:R-:W0:Y:S01]  /*3800*/  LDS.128 R36, [R21.X16+0x200] ;  /* 0x0002000015247984 */ /* 0x000e22000000cc00 */
[----:B-1----:R-:W-:-:S05]  /*3810*/  IMAD.WIDE.U32 R48, R6, c[0x0][0x2d8], R56 ;  /* 0x0000b60006307a25 */ /* 0x002fca00078e0038 */
        /* <DEDUP_REMOVED lines=8> */
[----:B-----5:R1:W-:Y:S04]  /*38a0*/  STG.E.128 [R56.64+-0x400], R32 ;  /* 0xfffc002038007986 */ /* 0x0203e8000c101d04 */
[----:B0-----:R-:W-:Y:S04]  /*38b0*/  STG.E.128 [R56.64+-0x200], R36 ;  /* 0xfffe002438007986 */ /* 0x001fe8000c101d04 */
[----:B------:R-:W-:Y:S01]  /*38c0*/  BAR.SYNC.DEFER_BLOCKING 0x0 ;  /* 0x0000000000007b1d */ /* 0x000fe20000010000 */
[----:B-1----:R-:W-:-:S04]  /*38d0*/  IMAD R33, R5, c[0x0][0x2f8], RZ ;  /* 0x0000be0005217a24 */ /* 0x002fc800078e02ff */
        /* <DEDUP_REMOVED lines=25> */
.L_x_7618:
        /* <DEDUP_REMOVED lines=24> */
.L_x_7644:
[----:B-1----:R-:W-:Y:S05]  /*3bf0*/  BSYNC B0 ;  /* 0x0000000000007941 */ /* 0x002fea0003800000 */
.L_x_7643:
        /* <DEDUP_REMOVED lines=23> */
.L_x_7646:
[----:B------:R-:W1:Y:S02]  /*3d70*/  S2R R15, SR_TID.X ;  /* 0x00000000000f7919 */ /* 0x000e640000002100 */
.L_x_7647:
[----:B0-----:R-:W-:Y:S05]  /*3d80*/  BSYNC B0 ;  /* 0x0000000000007941 */ /* 0x001fea0003800000 */
.L_x_7645:
        /* <DEDUP_REMOVED lines=10> */
.L_x_7648:
        /* <DEDUP_REMOVED lines=26> */
.L_x_7649:
        /* <DEDUP_REMOVED lines=11> */
.L_x_9129:


//--------------------- .text._Z25selective_scan_bwd_kernelI32Selective_Scan_bwd_kernel_traitsILi32ELi8ELb1ELb1ELb0ELb1ELb0EffEEv12SSMParamsBwd --------------------------
	.section	.text._Z25selective_scan_bwd_kernelI32Selective_Scan_bwd_kernel_traitsILi32ELi8ELb1ELb1ELb0ELb1ELb0EffEEv12SSMParamsBwd,"ax",@progbits
	.sectioninfo	@"SHI_REGISTERS=152"
	.align	128
        .global         _Z25selective_scan_bwd_kernelI32Selective_Scan_bwd_kernel_traitsILi32ELi8ELb1ELb1ELb0ELb1ELb0EffEEv12SSMParamsBwd
        .type           _Z25selective_scan_bwd_kernelI32Selective_Scan_bwd_kernel_traitsILi32ELi8ELb1ELb1ELb0ELb1ELb0EffEEv12SSMParamsBwd,@function
        .size           _Z25selective_scan_bwd_kernelI32Selective_Scan_bwd_kernel_traitsILi32ELi8ELb1ELb1ELb0ELb1ELb0EffEEv12SSMParamsBwd,(.L_x_9130 - _Z25selective_scan_bwd_kernelI32Selective_Scan_bwd_kernel_traitsILi32ELi8ELb1ELb1ELb0ELb1ELb0EffEEv12SSMParamsBwd)
        .other          _Z25selective_scan_bwd_kernelI32Selective_Scan_bwd_kernel_traitsILi32ELi8ELb1ELb1ELb0ELb1ELb0EffEEv12SSMParamsBwd,@"STO_CUDA_ENTRY STV_DEFAULT"
_Z25selective_scan_bwd_kernelI32Selective_Scan_bwd_kernel_traitsILi32ELi8ELb1ELb1ELb0ELb1ELb0EffEEv12SSMParamsBwd:
.text._Z25selective_scan_bwd_kernelI32Selective_Scan_bwd_kernel_traitsILi32ELi8ELb1ELb1ELb0ELb1ELb0EffEEv12SSMParamsBwd:
        /* <DEDUP_REMOVED lines=113> */
[----:B------:R-:W-:Y:S01]  /*0710*/  IMAD R5, R43, c[0x0][0x1b8], RZ ;  /* 0x00006e002b057a24 */ /* 0x000fe200078e02ff */
[----:B------:R-:W-:Y:S01]  /*0720*/  MOV R66, c[0x0][0x174] ;  /* 0x00005d0000427a02 */ /* 0x000fe20000000f00 */
[C---:B------:R-:W-:Y:S01]  /*0730*/  IMAD.WIDE.U32 R2, R0.reuse, c[0x0][0x1b8], RZ ;  /* 0x00006e0000027a25 */ /* 0x040fe200078e00ff */
[----:B------:R-:W1:Y:S01]  /*0740*/  S2R R67, SR_LANEID ;  /* 0x0000000000437919 */ /* 0x000e620000000000 */
[----:B------:R-:W-:Y:S01]  /*0750*/  MOV R57, RZ ;  /* 0x000000ff00397202 */ /* 0x000fe20000000f00 */
[----:B------:R-:W-:Y:S01]  /*0760*/  UMOV UR4, URZ ;  /* 0x0000003f00047c82 */ /* 0x000fe20008000000 */
[----:B------:R-:W-:Y:S01]  /*0770*/  IMAD R69, R0, c[0x0][0x1bc], R5 ;  /* 0x00006f0000457a24 */ /* 0x000fe200078e0205 */
[----:B------:R-:W-:-:S04]  /*0780*/  MOV R55, RZ ;  /* 0x000000ff00377202 */ /* 0x000fc80000000f00 */
[----:B------:R-:W-:Y:S02]  /*0790*/  IADD3 R69, R3, R69, RZ ;  /* 0x0000004503457210 */ /* 0x000fe40007ffe0ff */
[C---:B0-----:R-:W-:Y:S02]  /*07a0*/  SHF.L.U32 R68, R56.reuse, 0x3, RZ ;  /* 0x0000000338447819 */ /* 0x041fe400000006ff */
[C---:B------:R-:W-:Y:S02]  /*07b0*/  IADD3 R5, R56.reuse, 0x20, RZ ;  /* 0x0000002038057810 */ /* 0x040fe40007ffe0ff */
[C---:B------:R-:W-:Y:S02]  /*07c0*/  IADD3 R71, R56.reuse, 0x40, RZ ;  /* 0x0000004038477810 */ /* 0x040fe40007ffe0ff */
[C---:B------:R-:W-:Y:S02]  /*07d0*/  IADD3 R7, R56.reuse, 0x60, RZ ;  /* 0x0000006038077810 */ /* 0x040fe40007ffe0ff */
[----:B------:R-:W-:-:S02]  /*07e0*/  IADD3 R73, R56, 0x80, RZ ;  /* 0x0000008038497810 */ /* 0x000fc40007ffe0ff */
[C---:B------:R-:W-:Y:S02]  /*07f0*/  IADD3 R9, R56.reuse, 0xa0, RZ ;  /* 0x000000a038097810 */ /* 0x040fe40007ffe0ff */
[C---:B------:R-:W-:Y:S02]  /*0800*/  IADD3 R75, R56.reuse, 0xc0, RZ ;  /* 0x000000c0384b7810 */ /* 0x040fe40007ffe0ff */
[C---:B------:R-:W-:Y:S02]  /*0810*/  IADD3 R11, R56.reuse, 0xe0, RZ ;  /* 0x000000e0380b7810 */ /* 0x040fe40007ffe0ff */
[----:B------:R-:W-:Y:S02]  /*0820*/  LOP3.LUT R100, R56, 0x1f, RZ, 0xc0, !PT ;  /* 0x0000001f38647812 */ /* 0x000fe400078ec0ff */
[----:B------:R-:W-:Y:S02]  /*0830*/  LEA.HI.SX32 R68, R68, R68, 0x1b ;  /* 0x0000004444447211 */ /* 0x000fe400078fdaff */
[----:B------:R-:W-:-:S02]  /*0840*/  LEA.HI.SX32 R70, R5, R56, 0x1b ;  /* 0x0000003805467211 */ /* 0x000fc400078fdaff */
[-C--:B------:R-:W-:Y:S02]  /*0850*/  LEA.HI.SX32 R71, R71, R56.reuse, 0x1b ;  /* 0x0000003847477211 */ /* 0x080fe400078fdaff */
[-C--:B------:R-:W-:Y:S02]  /*0860*/  LEA.HI.SX32 R72, R7, R56.reuse, 0x1b ;  /* 0x0000003807487211 */ /* 0x080fe400078fdaff */
[-C--:B------:R-:W-:Y:S02]  /*0870*/  LEA.HI.SX32 R73, R73, R56.reuse, 0x1b ;  /* 0x0000003849497211 */ /* 0x080fe400078fdaff */
[-C--:B------:R-:W-:Y:S02]  /*0880*/  LEA.HI.SX32 R74, R9, R56.reuse, 0x1b ;  /* 0x00000038094a7211 */ /* 0x080fe400078fdaff */
[-C--:B------:R-:W-:Y:S02]  /*0890*/  LEA.HI.SX32 R75, R75, R56.reuse, 0x1b ;  /* 0x000000384b4b7211 */ /* 0x080fe400078fdaff */
[----:B-1----:R-:W-:-:S02]  /*08a0*/  LEA.HI.SX32 R76, R11, R56, 0x1b ;  /* 0x000000380b4c7211 */ /* 0x002fc400078fdaff */
.L_x_7689:
        /* <DEDUP_REMOVED lines=85> */
.L_x_7652:
[----:B------:R-:W-:Y:S05]  /*0e00*/  BSYNC B0 ;  /* 0x0000000000007941 */ /* 0x000fea0003800000 */
.L_x_7651:
        /* <DEDUP_REMOVED lines=36> */
.L_x_7654:
[----:B------:R-:W-:Y:S05]  /*1050*/  BSYNC B0 ;  /* 0x0000000000007941 */ /* 0x000fea0003800000 */
.L_x_7653:
        /* <DEDUP_REMOVED lines=38> */
.L_x_7656:
[----:B------:R-:W-:Y:S05]  /*12c0*/  BSYNC B0 ;  /* 0x0000000000007941 */ /* 0x000fea0003800000 */
.L_x_7655:
        /* <DEDUP_REMOVED lines=33> */
.L_x_7658:
[----:B------:R-:W-:Y:S05]  /*14e0*/  BSYNC B0 ;  /* 0x0000000000007941 */ /* 0x000fea0003800000 */
.L_x_7657:
        /* <DEDUP_REMOVED lines=33> */
.L_x_7660:
[----:B------:R-:W-:Y:S05]  /*1700*/  BSYNC B0 ;  /* 0x0000000000007941 */ /* 0x000fea0003800000 */
.L_x_7659:
        /* <DEDUP_REMOVED lines=33> */
.L_x_7662:
[----:B------:R-:W-:Y:S05]  /*1920*/  BSYNC B0 ;  /* 0x0000000000007941 */ /* 0x000fea0003800000 */
.L_x_7661:
        /* <DEDUP_REMOVED lines=33> */
.L_x_7664:
[----:B------:R-:W-:Y:S05]  /*1b40*/  BSYNC B0 ;  /* 0x0000000000007941 */ /* 0x000fea0003800000 */
.L_x_7663:
        /* <DEDUP_REMOVED lines=33> */
.L_x_7666:
[----:B------:R-:W-:Y:S05]  /*1d60*/  BSYNC B0 ;  /* 0x0000000000007941 */ /* 0x000fea0003800000 */
.L_x_7665:
        /* <DEDUP_REMOVED lines=53> */
.L_x_7688:
[----:B------:R-:W-:Y:S01]  /*20c0*/  SHF.R.S32.HI R102, RZ, 0x1f, R113 ;  /* 0x0000001fff667819 */ /* 0x000fe20000011471 */
[----:B------:R-:W-:-:S04]  /*20d0*/  IMAD.WIDE.U32 R46, R113, c[0x0][0x1a0], RZ ;  /* 0x00006800712e7a25 */ /* 0x000fc800078e00ff */
[----:B------:R-:W-:Y:S01]  /*20e0*/  IMAD R44, R102, c[0x0][0x1a0], RZ ;  /* 0x00006800662c7a24 */ /* 0x000fe200078e02ff */
[----:B------:R-:W-:Y:S01]  /*20f0*/  LEA R116, P0, R46, R64, 0x2 ;  /* 0x000000402e747211 */ /* 0x000fe200078010ff */
[----:B------:R-:W-:Y:S02]  /*2100*/  IMAD R49, R43, c[0x0][0x180], RZ ;  /* 0x000060002b317a24 */ /* 0x000fe400078e02ff */
[----:B------:R-:W-:Y:S02]  /*2110*/  IMAD R45, R113, c[0x0][0x1a4], R44 ;  /* 0x00006900712d7a24 */ /* 0x000fe400078e022c */
[----:B------:R-:W-:-:S03]  /*2120*/  IMAD R49, R0, c[0x0][0x184], R49 ;  /* 0x0000610000317a24 */ /* 0x000fc600078e0231 */
[----:B------:R-:W-:Y:S01]  /*2130*/  IADD3 R47, R47, R45, RZ ;  /* 0x0000002d2f2f7210 */ /* 0x000fe20007ffe0ff */
[----:B------:R-:W-:-:S03]  /*2140*/  IMAD.WIDE.U32 R44, R0, c[0x0][0x180], RZ ;  /* 0x00006000002c7a25 */ /* 0x000fc600078e00ff */
[----:B------:R-:W-:Y:S01]  /*2150*/  LEA.HI.X R47, R46, R65, R47, 0x2, P0 ;  /* 0x000000412e2f7211 */ /* 0x000fe200000f142f */
[----:B------:R-:W-:Y:S01]  /*2160*/  IMAD R46, R102, c[0x0][0x188], RZ ;  /* 0x00006200662e7a24 */ /* 0x000fe200078e02ff */
[----:B------:R-:W-:Y:S02]  /*2170*/  IADD3 R116, P0, R116, R77, RZ ;  /* 0x0000004d74747210 */ /* 0x000fe40007f1e0ff */
[----:B------:R-:W-:Y:S01]  /*2180*/  IADD3 R45, R45, R49, RZ ;  /* 0x000000312d2d7210 */ /* 0x000fe20007ffe0ff */
[----:B------:R-:W-:Y:S01]  /*2190*/  IMAD R103, R113, c[0x0][0x18c], R46 ;  /* 0x0000630071677a24 */ /* 0x000fe200078e022e */
[----:B------:R-:W-:-:S03]  /*21a0*/  IADD3.X R117, R47, R78, RZ, P0, !PT ;  /* 0x0000004e2f757210 */ /* 0x000fc600007fe4ff */
[----:B------:R-:W-:Y:S02]  /*21b0*/  IMAD.WIDE.U32 R96, R113, c[0x0][0x188], R44 ;  /* 0x0000620071607a25 */ /* 0x000fe400078e002c */
[----:B--2---:R-:W2:Y:S04]  /*21c0*/  LDG.E.128 R44, [R116.64] ;  /* 0x00000006742c7981 */ /* 0x004ea8000c1e1d00 */
[----:B---3--:R-:W3:Y:S01]  /*21d0*/  LDG.E.128 R48, [R116.64+0x200] ;  /* 0x0002000674307981 */ /* 0x008ee2000c1e1d00 */
[----:B------:R-:W-:Y:S02]  /*21e0*/  IADD3 R97, R97, R103, RZ ;  /* 0x0000006761617210 */ /* 0x000fe40007ffe0ff */
[----:B------:R-:W-:-:S04]  /*21f0*/  LEA R120, P0, R96, c[0x0][0x220], 0x2 ;  /* 0x0000880060787a11 */ /* 0x000fc800078010ff */
[----:B------:R-:W-:-:S05]  /*2200*/  LEA.HI.X R121, R96, c[0x0][0x224], R97, 0x2, P0 ;  /* 0x0000890060797a11 */ /* 0x000fca00000f1461 */
[----:B0-----:R0:W4:Y:S01]  /*2210*/  LDG.E R110, [R120.64] ;  /* 0x00000006786e7981 */ /* 0x001122000c1e1900 */
[----:B------:R-:W-:Y:S01]  /*2220*/  MOV R96, R2 ;  /* 0x0000000200607202 */ /* 0x000fe20000000f00 */
[----:B------:R-:W-:Y:S01]  /*2230*/  IMAD R122, R102, c[0x0][0x1c0], RZ ;  /* 0x00007000667a7a24 */ /* 0x000fe200078e02ff */
[----:B------:R-:W-:Y:S02]  /*2240*/  MOV R97, R69 ;  /* 0x0000004500617202 */ /* 0x000fe40000000f00 */
[----:B------:R-:W-:-:S03]  /*2250*/  IADD3 R103, R66, -0x1, RZ ;  /* 0xffffffff42677810 */ /* 0x000fc60007ffe0ff */
[----:B------:R-:W-:-:S04]  /*2260*/  IMAD.WIDE.U32 R118, R113, c[0x0][0x1c0], R96 ;  /* 0x0000700071767a25 */ /* 0x000fc800078e0060 */
[----:B------:R-:W-:Y:S01]  /*2270*/  IMAD R97, R113, c[0x0][0x1c4], R122 ;  /* 0x0000710071617a24 */ /* 0x000fe200078e027a */
[----:B------:R-:W-:-:S04]  /*2280*/  LEA R96, P0, R118, c[0x0][0x230], 0x2 ;  /* 0x00008c0076607a11 */ /* 0x000fc800078010ff */
[----:B------:R-:W-:-:S04]  /*2290*/  IADD3 R97, R119, R97, RZ ;  /* 0x0000006177617210 */ /* 0x000fc80007ffe0ff */
[----:B------:R-:W-:Y:S02]  /*22a0*/  LEA.HI.X R97, R118, c[0x0][0x234], R97, 0x2, P0 ;  /* 0x00008d0076617a11 */ /* 0x000fe400000f1461 */
[----:B------:R-:W-:Y:S02]  /*22b0*/  ISETP.GT.AND P0, PT, R66, 0x1, PT ;  /* 0x000000014200780c */ /* 0x000fe40003f04270 */
[----:B------:R-:W-:Y:S02]  /*22c0*/  ISETP.NE.AND P1, PT, R56, RZ, PT ;  /* 0x000000ff3800720c */ /* 0x000fe40003f25270 */
[----:B------:R-:W-:Y:S02]  /*22d0*/  LEA.HI R115, R103, R103, RZ, 0x1 ;  /* 0x0000006767737211 */ /* 0x000fe400078f08ff */
[----:B------:R-:W-:Y:S01]  /*22e0*/  ISETP.EQ.AND P0, PT, R100, RZ, P0 ;  /* 0x000000ff6400720c */ /* 0x000fe20000702270 */
[----:B-12---:R1:W-:Y:S04]  /*22f0*/  STS.128 [R67.X16], R44 ;  /* 0x0000002c43007388 */ /* 0x0063e8000000cc00 */
[----:B---3--:R-:W-:Y:S01]  /*2300*/  STS.128 [R67.X16+0x200], R48 ;  /* 0x0002003043007388 */ /* 0x008fe2000000cc00 */
[----:B------:R-:W-:-:S06]  /*2310*/  NOP ;  /* 0x0000000000007918 */ /* 0x000fcc0000000000 */
[----:B------:R2:W3:Y:S01]  /*2320*/  LDG.E R124, [R96.64] ;  /* 0x00000006607c7981 */ /* 0x0004e2000c1e1900 */
[----:B------:R-:W-:Y:S02]  /*2330*/  ISETP.NE.AND P2, PT, R56, 0x1f, PT ;  /* 0x0000001f3800780c */ /* 0x000fe40003f45270 */
[----:B0-----:R-:W-:Y:S01]  /*2340*/  MOV R121, RZ ;  /* 0x000000ff00797202 */ /* 0x001fe20000000f00 */
[----:B------:R-:W-:Y:S01]  /*2350*/  LDS.128 R48, [R79+0x10] ;  /* 0x000010004f307984 */ /* 0x000fe20000000c00 */
[----:B----4-:R-:W-:Y:S01]  /*2360*/  FMUL.FTZ R116, R110, 1.4426950216293334961 ;  /* 0x3fb8aa3b6e747820 */ /* 0x010fe20000410000 */
[----:B-1----:R-:W-:Y:S02]  /*2370*/  LOP3.LUT R44, R115, 0xfffffe, RZ, 0xc0, !PT ;  /* 0x00fffffe732c7812 */ /* 0x002fe400078ec0ff */
[----:B------:R-:W-:Y:S01]  /*2380*/  IADD3 R45, R56, 0x200, RZ ;  /* 0x00000200382d7810 */ /* 0x000fe20007ffe0ff */
[----:B------:R-:W-:Y:S01]  /*2390*/  FMUL.FTZ R120, R116, R107 ;  /* 0x0000006b74787220 */ /* 0x000fe20000410000 */
[----:B------:R-:W-:-:S02]  /*23a0*/  IADD3 R44, R103, -R44, RZ ;  /* 0x8000002c672c7210 */ /* 0x000fc40007ffe0ff */
[----:B------:R-:W-:Y:S02]  /*23b0*/  @P0 IADD3 R46, R66, -0x2, RZ ;  /* 0xfffffffe422e0810 */ /* 0x000fe40007ffe0ff */
[----:B------:R-:W-:Y:S01]  /*23c0*/  @!P1 LEA R45, R44, R113, 0x8 ;  /* 0x000000712c2d9211 */ /* 0x000fe200078e40ff */
[----:B------:R-:W0:Y:S02]  /*23d0*/  MUFU.EX2 R120, R120 ;  /* 0x0000007800787308 */ /* 0x000e240000000800 */
[----:B--2---:R-:W-:Y:S01]  /*23e0*/  @P0 IMAD R97, R46, c[0x0][0x16c], R113 ;  /* 0x00005b002e610a24 */ /* 0x004fe200078e0271 */
[----:B------:R-:W-:Y:S02]  /*23f0*/  SHF.L.U32 R119, R45, 0x2, RZ ;  /* 0x000000022d777819 */ /* 0x000fe400000006ff */
[----:B------:R-:W1:Y:S01]  /*2400*/  LDS.128 R44, [R79] ;  /* 0x000000004f2c7984 */ /* 0x000e620000000c00 */
[C---:B------:R-:W-:Y:S02]  /*2410*/  FMUL.FTZ R131, R116.reuse, R108 ;  /* 0x0000006c74837220 */ /* 0x040fe40000410000 */
[----:B------:R-:W-:-:S02]  /*2420*/  FMUL.FTZ R115, R116, R109 ;  /* 0x0000006d74737220 */ /* 0x000fc40000410000 */
[C---:B------:R-:W-:Y:S02]  /*2430*/  FMUL.FTZ R117, R116.reuse, R114 ;  /* 0x0000007274757220 */ /* 0x040fe40000410000 */
[C---:B------:R-:W-:Y:S02]  /*2440*/  FMUL.FTZ R136, R116.reuse, R101 ;  /* 0x0000006574887220 */ /* 0x040fe40000410000 */
[C---:B------:R-:W-:Y:S01]  /*2450*/  FMUL.FTZ R138, R116.reuse, R104 ;  /* 0x00000068748a7220 */ /* 0x040fe20000410000 */
[----:B0-----:R0:W-:Y:S01]  /*2460*/  STS [R119+0xa88], R120 ;  /* 0x000a887877007388 */ /* 0x0011e20000000800 */
[C---:B------:R-:W-:Y:S02]  /*2470*/  FMUL.FTZ R118, R116.reuse, R105 ;  /* 0x0000006974767220 */ /* 0x040fe40000410000 */
[----:B------:R-:W-:Y:S01]  /*2480*/  @P0 IMAD.WIDE R96, R97, 0x8, R40 ;  /* 0x0000000861600825 */ /* 0x000fe200078e0228 */
[----:B------:R-:W-:Y:S03]  /*2490*/  BAR.SYNC.DEFER_BLOCKING 0x0 ;  /* 0x0000000000007b1d */ /* 0x000fe60000010000 */
[----:B------:R-:W-:-:S03]  /*24a0*/  FMUL.FTZ R116, R116, R106 ;  /* 0x0000006a74747220 */ /* 0x000fc60000410000 */
[----:B------:R2:W4:Y:S01]  /*24b0*/  @P2 LDS R140, [R56.X4+0x128c] ;  /* 0x00128c00388c2984 */ /* 0x0005220000004800 */
[----:B------:R-:W0:Y:S01]  /*24c0*/  MUFU.EX2 R131, R131 ;  /* 0x0000008300837308 */ /* 0x000e220000000800 */
[----:B------:R-:W-:Y:S02]  /*24d0*/  FMUL.FTZ R127, R12, R107 ;  /* 0x0000006b0c7f7220 */ /* 0x000fe40000410000 */
[----:B------:R-:W-:Y:S01]  /*24e0*/  FMUL.FTZ R126, R13, R108 ;  /* 0x0000006c0d7e7220 */ /* 0x000fe20000410000 */
[----:B------:R2:W5:Y:S01]  /*24f0*/  @P0 LDG.E R121, [R96.64+0x4] ;  /* 0x0000040660790981 */ /* 0x000562000c1e1900 */
[----:B------:R-:W-:Y:S01]  /*2500*/  FMUL.FTZ R132, R17, R104 ;  /* 0x0000006811847220 */ /* 0x000fe20000410000 */
[----:B------:R-:W-:Y:S01]  /*2510*/  BSSY B0, `(.L_x_7668) ;  /* 0x0000027000007945 */ /* 0x000fe20003800000 */
[----:B------:R-:W-:Y:S01]  /*2520*/  FMUL.FTZ R122, R15, R114 ;  /* 0x000000720f7a7220 */ /* 0x000fe20000410000 */
[----:B------:R-:W0:Y:S01]  /*2530*/  MUFU.EX2 R116, R116 ;  /* 0x0000007400747308 */ /* 0x000e220000000800 */
[----:B------:R-:W-:-:S02]  /*2540*/  FMUL.FTZ R141, R16, R101 ;  /* 0x00000065108d7220 */ /* 0x000fc40000410000 */
[----:B------:R-:W-:Y:S02]  /*2550*/  FMUL.FTZ R137, R18, R105 ;  /* 0x0000006912897220 */ /* 0x000fe40000410000 */
[----:B-1----:R-:W-:Y:S02]  /*2560*/  FMUL.FTZ R127, R127, R44 ;  /* 0x0000002c7f7f7220 */ /* 0x002fe40000410000 */
[----:B--2---:R-:W-:Y:S01]  /*2570*/  FMUL.FTZ R97, R14, R109 ;  /* 0x0000006d0e617220 */ /* 0x004fe20000410000 */
[----:B------:R-:W1:Y:S01]  /*2580*/  MUFU.EX2 R115, R115 ;  /* 0x0000007300737308 */ /* 0x000e620000000800 */
[----:B------:R-:W-:Y:S02]  /*2590*/  FMUL.FTZ R96, R19, R106 ;  /* 0x0000006a13607220 */ /* 0x000fe40000410000 */
[----:B------:R-:W-:Y:S02]  /*25a0*/  FMUL.FTZ R126, R126, R45 ;  /* 0x0000002d7e7e7220 */ /* 0x000fe40000410000 */
[----:B------:R-:W-:-:S02]  /*25b0*/  FMUL.FTZ R139, R132, R49 ;  /* 0x00000031848b7220 */ /* 0x000fc40000410000 */
[----:B------:R-:W-:Y:S01]  /*25c0*/  FMUL.FTZ R122, R122, R47 ;  /* 0x0000002f7a7a7220 */ /* 0x000fe20000410000 */
[----:B------:R-:W2:Y:S01]  /*25d0*/  MUFU.EX2 R117, R117 ;  /* 0x0000007500757308 */ /* 0x000ea20000000800 */
[----:B------:R-:W-:Y:S02]  /*25e0*/  FMUL.FTZ R141, R141, R48 ;  /* 0x000000308d8d7220 */ /* 0x000fe40000410000 */
[----:B------:R-:W-:Y:S02]  /*25f0*/  FMUL.FTZ R137, R137, R50 ;  /* 0x0000003289897220 */ /* 0x000fe40000410000 */
[----:B------:R-:W-:Y:S02]  /*2600*/  FMUL.FTZ R133, R96, R51 ;  /* 0x0000003360857220 */ /* 0x000fe40000410000 */
[-C--:B0-----:R-:W-:Y:S01]  /*2610*/  FMUL.FTZ R142, R120, R131.reuse ;  /* 0x00000083788e7220 */ /* 0x081fe20000410000 */
[----:B------:R-:W0:Y:S01]  /*2620*/  MUFU.EX2 R136, R136 ;  /* 0x0000008800887308 */ /* 0x000e220000000800 */
[----:B------:R-:W-:-:S07]  /*2630*/  FFMA.FTZ R132, R127, R131, R126 ;  /* 0x000000837f847223 */ /* 0x000fce000001007e */
[----:B------:R-:W0:Y:S08]  /*2640*/  MUFU.EX2 R138, R138 ;  /* 0x0000008a008a7308 */ /* 0x000e300000000800 */
[----:B------:R-:W0:Y:S01]  /*2650*/  MUFU.EX2 R118, R118 ;  /* 0x0000007600767308 */ /* 0x000e220000000800 */
[-C--:B---3--:R-:W-:Y:S02]  /*2660*/  FMUL.FTZ R125, R30, R124.reuse ;  /* 0x0000007c1e7d7220 */ /* 0x088fe40000410000 */
        /* <DEDUP_REMOVED lines=17> */
.L_x_7669:
[----:B012-4-:R-:W-:Y:S05]  /*2780*/  BSYNC B0 ;  /* 0x0000000000007941 */ /* 0x017fea0003800000 */
.L_x_7668:
[----:B------:R-:W-:Y:S01]  /*2790*/  FMUL.FTZ R97, R116, R140 ;  /* 0x0000008c74617220 */ /* 0x000fe20000410000 */
[----:B------:R-:W-:Y:S01]  /*27a0*/  ISETP.GE.AND P0, PT, R67, 0x1, PT ;  /* 0x000000014300780c */ /* 0x000fe20003f06270 */
[C---:B------:R-:W-:Y:S01]  /*27b0*/  FFMA.FTZ R132, R115.reuse, R132, R124 ;  /* 0x0000008473847223 */ /* 0x040fe2000001007c */
[C---:B------:R-:W-:Y:S01]  /*27c0*/  ISETP.NE.AND P3, PT, R100.reuse, 0x1f, PT ;  /* 0x0000001f6400780c */ /* 0x040fe20003f65270 */
[----:B------:R-:W-:Y:S01]  /*27d0*/  FMUL.FTZ R142, R115, R142 ;  /* 0x0000008e738e7220 */ /* 0x000fe20000410000 */
[----:B------:R-:W-:Y:S01]  /*27e0*/  ISETP.GE.U32.AND P4, PT, R100, 0x18, PT ;  /* 0x000000186400780c */ /* 0x000fe20003f86070 */
        /* <DEDUP_REMOVED lines=8> */
[----:B------:R-:W-:Y:S02]  /*2870*/  FMUL.FTZ R143, R138, R143 ;  /* 0x0000008f8a8f7220 */ /* 0x000fe40000410000 */
[C---:B------:R-:W-:Y:S02]  /*2880*/  FFMA.FTZ R132, R136.reuse, R132, R141 ;  /* 0x0000008488847223 */ /* 0x040fe4000001008d */
[C---:B------:R-:W-:Y:S02]  /*2890*/  FMUL.FTZ R97, R136.reuse, R97 ;  /* 0x0000006188617220 */ /* 0x040fe40000410000 */
        /* <DEDUP_REMOVED lines=44> */
[----:B------:R-:W-:Y:S02]  /*2b60*/  MOV R97, RZ ;  /* 0x000000ff00617202 */ /* 0x000fe40000000f00 */
[----:B------:R-:W-:Y:S01]  /*2b70*/  ISETP.NE.OR P0, PT, R100, RZ, P0 ;  /* 0x000000ff6400720c */ /* 0x000fe20000705670 */
[----:B---3--:R-:W-:Y:S01]  /*2b80*/  @!P3 FMUL.FTZ R142, R142, R147 ;  /* 0x000000938e8eb220 */ /* 0x008fe20000410000 */
[----:B------:R-:W1:Y:S01]  /*2b90*/  SHFL.DOWN PT, R148, R143, 0x8, 0x1f ;  /* 0x09001f008f947f89 */ /* 0x000e6200000e0000 */
[----:B------:R-:W-:Y:S02]  /*2ba0*/  ISETP.GE.AND P3, PT, R67, 0x8, PT ;  /* 0x000000084300780c */ /* 0x000fe40003f66270 */
[----:B------:R-:W-:Y:S01]  /*2bb0*/  SHF.L.U32 R132, R113, 0x3, RZ ;  /* 0x0000000371847819 */ /* 0x000fe200000006ff */
[----:B------:R-:W2:Y:S04]  /*2bc0*/  SHFL.UP PT, R147, R144, 0x8, RZ ;  /* 0x0500000090937989 */ /* 0x000ea800000e00ff */
[----:B------:R-:W3:Y:S04]  /*2bd0*/  SHFL.DOWN PT, R149, R142, 0x8, 0x1f ;  /* 0x09001f008e957f89 */ /* 0x000ee800000e0000 */
[----:B------:R-:W-:Y:S01]  /*2be0*/  @!P0 LDS.64 R96, [R132+0x1308] ;  /* 0x0013080084608984 */ /* 0x000fe20000000a00 */
[----:B------:R-:W-:Y:S01]  /*2bf0*/  ISETP.GE.AND P0, PT, R67, 0x10, PT ;  /* 0x000000104300780c */ /* 0x000fe20003f06270 */
[----:B0-----:R-:W-:-:S05]  /*2c00*/  @P3 FFMA.FTZ R145, R144, R146, R145 ;  /* 0x0000009290913223 */ /* 0x001fca0000010091 */
[----:B------:R-:W0:Y:S01]  /*2c10*/  SHFL.UP PT, R146, R145, 0x10, RZ ;  /* 0x0600000091927989 */ /* 0x000e2200000e00ff */
[----:B-1----:R-:W-:Y:S02]  /*2c20*/  @!P4 FFMA.FTZ R143, R142, R148, R143 ;  /* 0x000000948e8fc223 */ /* 0x002fe4000001008f */
[----:B--2---:R-:W-:-:S03]  /*2c30*/  @P3 FMUL.FTZ R144, R144, R147 ;  /* 0x0000009390903220 */ /* 0x004fc60000410000 */
[----:B------:R-:W1:Y:S01]  /*2c40*/  SHFL.DOWN PT, R148, R143, 0x10, 0x1f ;  /* 0x0a001f008f947f89 */ /* 0x000e6200000e0000 */
[----:B------:R-:W-:Y:S01]  /*2c50*/  ISETP.GE.U32.AND P3, PT, R100, 0x10, PT ;  /* 0x000000106400780c */ /* 0x000fe20003f66070 */
[----:B---3--:R-:W-:Y:S02]  /*2c60*/  @!P4 FMUL.FTZ R142, R142, R149 ;  /* 0x000000958e8ec220 */ /* 0x008fe40000410000 */
[----:B------:R-:W2:Y:S04]  /*2c70*/  SHFL.UP PT, R147, R144, 0x10, RZ ;  /* 0x0600000090937989 */ /* 0x000ea800000e00ff */
[----:B------:R-:W3:Y:S01]  /*2c80*/  SHFL.DOWN PT, R149, R142, 0x10, 0x1f ;  /* 0x0a001f008e957f89 */ /* 0x000ee200000e0000 */
[----:B0-----:R-:W-:-:S03]  /*2c90*/  @P0 FFMA.FTZ R145, R144, R146, R145 ;  /* 0x0000009290910223 */ /* 0x001fc60000010091 */
[----:B-----5:R-:W-:Y:S04]  /*2ca0*/  SHFL.IDX PT, R146, R121, RZ, 0x1f ;  /* 0x00001fff79927589 */ /* 0x020fe800000e0000 */
[----:B------:R-:W-:Y:S01]  /*2cb0*/  SHFL.UP PT, R145, R145, 0x1, RZ ;  /* 0x0420000091917989 */ /* 0x000fe200000e00ff */
[----:B-1----:R-:W-:Y:S02]  /*2cc0*/  @!P3 FFMA.FTZ R143, R142, R148, R143 ;  /* 0x000000948e8fb223 */ /* 0x002fe4000001008f */
[----:B--2---:R-:W-:Y:S02]  /*2cd0*/  @P0 FMUL.FTZ R144, R144, R147 ;  /* 0x0000009390900220 */ /* 0x004fe40000410000 */
[----:B------:R-:W-:Y:S01]  /*2ce0*/  SHFL.IDX PT, R147, R97, RZ, 0x1f ;  /* 0x00001fff61937589 */ /* 0x000fe200000e0000 */
[----:B---3--:R-:W-:-:S03]  /*2cf0*/  @!P3 FMUL.FTZ R142, R142, R149 ;  /* 0x000000958e8eb220 */ /* 0x008fc60000410000 */
[----:B------:R-:W0:Y:S04]  /*2d00*/  SHFL.UP PT, R144, R144, 0x1, RZ ;  /* 0x0420000090907989 */ /* 0x000e2800000e00ff */
[----:B------:R-:W-:Y:S04]  /*2d10*/  SHFL.DOWN PT, R149, R143, 0x1, 0x1f ;  /* 0x08201f008f957f89 */ /* 0x000fe800000e0000 */
[----:B------:R-:W1:Y:S01]  /*2d20*/  SHFL.DOWN PT, R148, R142, 0x1, 0x1f ;  /* 0x08201f008e947f89 */ /* 0x000e6200000e0000 */
[----:B0-----:R-:W-:-:S03]  /*2d30*/  @P1 FFMA.FTZ R146, R144, R146, R145 ;  /* 0x0000009290921223 */ /* 0x001fc60000010091 */
[----:B------:R-:W-:Y:S01]  /*2d40*/  SHFL.IDX PT, R145, R142, RZ, 0x1f ;  /* 0x00001fff8e917589 */ /* 0x000fe200000e0000 */
[----:B------:R-:W-:-:S03]  /*2d50*/  FFMA.FTZ R120, R120, R146, R127 ;  /* 0x0000009278787223 */ /* 0x000fc6000001007f */
[----:B------:R0:W2:Y:S01]  /*2d60*/  SHFL.IDX PT, R146, R143, RZ, 0x1f ;  /* 0x00001fff8f927589 */ /* 0x0000a200000e0000 */
[----:B-1----:R-:W-:Y:S02]  /*2d70*/  @P2 FFMA.FTZ R147, R148, R147, R149 ;  /* 0x0000009394932223 */ /* 0x002fe40000010095 */
[----:B------:R-:W-:Y:S02]  /*2d80*/  FFMA.FTZ R149, R131, R120, R126 ;  /* 0x0000007883957223 */ /* 0x000fe4000001007e */
[----:B------:R-:W-:Y:S02]  /*2d90*/  FFMA.FTZ R129, R147, R140, R129 ;  /* 0x0000008c93817223 */ /* 0x000fe40000010081 */
[----:B------:R-:W-:Y:S02]  /*2da0*/  FADD.FTZ R127, -R127, R120 ;  /* 0x000000787f7f7221 */ /* 0x000fe40000010100 */
[----:B------:R-:W-:Y:S02]  /*2db0*/  FFMA.FTZ R120, R32, R120, RZ ;  /* 0x0000007820787223 */ /* 0x000fe400000100ff */
[----:B------:R-:W-:-:S02]  /*2dc0*/  FFMA.FTZ R125, R116, R129, R125 ;  /* 0x00000081747d7223 */ /* 0x000fc4000001007d */
[-C--:B------:R-:W-:Y:S02]  /*2dd0*/  FFMA.FTZ R147, R115, R149.reuse, R124 ;  /* 0x0000009573937223 */ /* 0x080fe4000001007c */
[----:B------:R-:W-:Y:S02]  /*2de0*/  FFMA.FTZ R121, R33, R149, R120 ;  /* 0x0000009521797223 */ /* 0x000fe40000010078 */
[----:B------:R-:W-:Y:S02]  /*2df0*/  FFMA.FTZ R123, R118, R125, R123 ;  /* 0x0000007d767b7223 */ /* 0x000fe4000001007b */
[----:B------:R-:W-:Y:S02]  /*2e00*/  FADD.FTZ R126, -R126, R149 ;  /* 0x000000957e7e7221 */ /* 0x000fe40000010100 */
[-C--:B------:R-:W-:Y:S02]  /*2e10*/  FFMA.FTZ R149, R117, R147.reuse, R122 ;  /* 0x0000009375957223 */ /* 0x080fe4000001007a */
[----:B------:R-:W-:-:S02]  /*2e20*/  FFMA.FTZ R120, R34, R147, R121 ;  /* 0x0000009322787223 */ /* 0x000fc40000010079 */
[----:B------:R-:W-:Y:S02]  /*2e30*/  FFMA.FTZ R121, R138, R123, R135 ;  /* 0x0000007b8a797223 */ /* 0x000fe40000010087 */
[C---:B------:R-:W-:Y:S02]  /*2e40*/  FFMA.FTZ R140, R136.reuse, R149, R141 ;  /* 0x00000095888c7223 */ /* 0x040fe4000001008d */
[----:B------:R-:W-:Y:S02]  /*2e50*/  FFMA.FTZ R119, R136, R121, R119 ;  /* 0x0000007988777223 */ /* 0x000fe40000010077 */
[----:B0-----:R-:W-:Y:S02]  /*2e60*/  FFMA.FTZ R143, R35, R149, R120 ;  /* 0x00000095238f7223 */ /* 0x001fe40000010078 */
[-C--:B------:R-:W-:Y:S02]  /*2e70*/  FFMA.FTZ R142, R138, R140.reuse, R139 ;  /* 0x0000008c8a8e7223 */ /* 0x080fe4000001008b */
[----:B------:R-:W-:Y:S01]  /*2e80*/  FFMA.FTZ R117, R117, R119, R134 ;  /* 0x0000007775757223 */ /* 0x000fe20000010086 */
[----:B------:R-:W-:Y:S01]  /*2e90*/  P2R R134, PR, RZ, 0x20 ;  /* 0x00000020ff867803 */ /* 0x000fe20000000000 */
[----:B------:R-:W-:-:S02]  /*2ea0*/  FFMA.FTZ R138, R28, R140, R143 ;  /* 0x0000008c1c8a7223 */ /* 0x000fc4000001008f */
[-C--:B------:R-:W-:Y:S02]  /*2eb0*/  FFMA.FTZ R136, R118, R142.reuse, R137 ;  /* 0x0000008e76887223 */ /* 0x080fe40000010089 */
[----:B------:R-:W-:Y:S02]  /*2ec0*/  FFMA.FTZ R115, R115, R117, R130 ;  /* 0x0000007573737223 */ /* 0x000fe40000010082 */
[----:B------:R-:W-:Y:S02]  /*2ed0*/  FFMA.FTZ R135, R29, R142, R138 ;  /* 0x0000008e1d877223 */ /* 0x000fe4000001008a */
[-C--:B------:R-:W-:Y:S02]  /*2ee0*/  FFMA.FTZ R138, R116, R136.reuse, R133 ;  /* 0x00000088748a7223 */ /* 0x080fe40000010085 */
[----:B------:R-:W-:Y:S02]  /*2ef0*/  FFMA.FTZ R131, R131, R115, R128 ;  /* 0x0000007383837223 */ /* 0x000fe40000010080 */
[----:B------:R-:W-:-:S02]  /*2f00*/  FFMA.FTZ R135, R30, R136, R135 ;  /* 0x000000881e877223 */ /* 0x000fc40000010087 */
[----:B------:R-:W-:Y:S02]  /*2f10*/  FADD.FTZ R130, -R133, R138 ;  /* 0x0000008a85827221 */ /* 0x000fe40000010100 */
[----:B------:R-:W-:Y:S02]  /*2f20*/  FMUL.FTZ R133, R131, R107 ;  /* 0x0000006b83857220 */ /* 0x000fe40000410000 */
[----:B------:R-:W-:Y:S02]  /*2f30*/  FADD.FTZ R116, -R137, R136 ;  /* 0x0000008889747221 */ /* 0x000fe40000010100 */
[----:B------:R-:W-:Y:S02]  /*2f40*/  FFMA.FTZ R128, R31, R138, R135 ;  /* 0x0000008a1f807223 */ /* 0x000fe40000010087 */
[----:B------:R-:W-:Y:S02]  /*2f50*/  FMUL.FTZ R136, R115, R108 ;  /* 0x0000006c73887220 */ /* 0x000fe40000410000 */
[----:B------:R-:W-:-:S02]  /*2f60*/  FFMA.FTZ R135, R127, R133, RZ ;  /* 0x000000857f877223 */ /* 0x000fc400000100ff */
[C---:B--2---:R-:W-:Y:S02]  /*2f70*/  FFMA.FTZ R97, R145.reuse, R97, R146 ;  /* 0x0000006191617223 */ /* 0x044fe40000010092 */
[----:B------:R-:W-:Y:S02]  /*2f80*/  FMUL.FTZ R96, R145, R96 ;  /* 0x0000006091607220 */ /* 0x000fe40000410000 */
[----:B------:R-:W-:Y:S02]  /*2f90*/  FADD.FTZ R124, -R124, R147 ;  /* 0x000000937c7c7221 */ /* 0x000fe40000010100 */
[----:B------:R-:W-:Y:S01]  /*2fa0*/  FADD.FTZ R120, -R141, R140 ;  /* 0x0000008c8d787221 */ /* 0x000fe20000010100 */
[----:B------:R-:W-:Y:S01]  /*2fb0*/  IADD3 R140, -R103, c[0x0][0x168], RZ ;  /* 0x00005a00678c7a10 */ /* 0x000fe20007ffe1ff */
[----:B------:R-:W-:Y:S01]  /*2fc0*/  FMUL.FTZ R137, R117, R109 ;  /* 0x0000006d75897220 */ /* 0x000fe20000410000 */
[----:B------:R0:W-:Y:S01]  /*2fd0*/  @!P5 STS.64 [R132+0x1308], R96 ;  /* 0x001308608400d388 */ /* 0x0001e20000000a00 */
[----:B------:R-:W-:Y:S01]  /*2fe0*/  FFMA.FTZ R135, R126, R136, R135 ;  /* 0x000000887e877223 */ /* 0x000fe20000010087 */
[----:B------:R-:W-:Y:S01]  /*2ff0*/  ISETP.GE.AND P0, PT, R140, 0x1, PT ;  /* 0x000000018c00780c */ /* 0x000fe20003f06270 */
[----:B------:R-:W-:-:S02]  /*3000*/  FMUL.FTZ R134, R129, R106 ;  /* 0x0000006a81867220 */ /* 0x000fc40000410000 */
[----:B------:R-:W-:Y:S02]  /*3010*/  FMUL.FTZ R147, R125, R105 ;  /* 0x000000697d937220 */ /* 0x000fe40000410000 */
[----:B------:R-:W-:Y:S02]  /*3020*/  FADD.FTZ R122, -R122, R149 ;  /* 0x000000957a7a7221 */ /* 0x000fe40000010100 */
[----:B------:R-:W-:Y:S02]  /*3030*/  FADD.FTZ R118, -R139, R142 ;  /* 0x0000008e8b767221 */ /* 0x000fe40000010100 */
        /* <DEDUP_REMOVED lines=9> */
[----:B------:R-:W-:Y:S02]  /*30d0*/  FMUL.FTZ R145, R17, R138 ;  /* 0x0000008a11917220 */ /* 0x000fe40000410000 */
[----:B------:R-:W-:-:S02]  /*30e0*/  FMUL.FTZ R137, R14, R137 ;  /* 0x000000890e897220 */ /* 0x000fc40000410000 */
[----:B------:R-:W-:Y:S01]  /*30f0*/  FMUL.FTZ R103, R13, R136 ;  /* 0x000000880d677220 */ /* 0x000fe20000410000 */
[----:B------:R-:W-:Y:S01]  /*3100*/  SHF.L.U64.HI R136, R112, 0x2, R111 ;  /* 0x0000000270887819 */ /* 0x000fe2000001026f */
[----:B0-----:R-:W-:Y:S01]  /*3110*/  FMUL.FTZ R143, R16, R141 ;  /* 0x0000008d108f7220 */ /* 0x001fe20000410000 */
[----:B------:R0:W-:Y:S01]  /*3120*/  STS [R68.X4+0x444], R145 ;  /* 0x0004449144007388 */ /* 0x0001e20000004800 */
[----:B------:R-:W-:Y:S01]  /*3130*/  FMUL.FTZ R97, R12, R133 ;  /* 0x000000850c617220 */ /* 0x000fe20000410000 */
[----:B------:R-:W-:Y:S01]  /*3140*/  SHF.L.U32 R133, R112, 0x2, RZ ;  /* 0x0000000270857819 */ /* 0x000fe200000006ff */
[----:B-1----:R-:W-:Y:S01]  /*3150*/  FMUL.FTZ R139, R15, R96 ;  /* 0x000000600f8b7220 */ /* 0x002fe20000410000 */
[----:B------:R0:W-:Y:S01]  /*3160*/  STS [R68.X4+0x440], R143 ;  /* 0x0004408f44007388 */ /* 0x0001e20000004800 */
[----:B------:R-:W-:Y:S02]  /*3170*/  FFMA.FTZ R135, R120, R141, R135 ;  /* 0x0000008d78877223 */ /* 0x000fe40000010087 */
[----:B------:R-:W-:Y:S01]  /*3180*/  IMAD R136, R136, c[0x0][0x2b0], RZ ;  /* 0x0000ac0088887a24 */ /* 0x000fe200078e02ff */
[----:B------:R0:W-:Y:S01]  /*3190*/  STS [R68.X4+0x43c], R139 ;  /* 0x00043c8b44007388 */ /* 0x0001e20000004800 */
[----:B------:R-:W-:-:S02]  /*31a0*/  FFMA.FTZ R135, R118, R138, R135 ;  /* 0x0000008a76877223 */ /* 0x000fc40000010087 */
[----:B------:R-:W-:Y:S01]  /*31b0*/  FMUL.FTZ R134, R130, R134 ;  /* 0x0000008682867220 */ /* 0x000fe20000410000 */
[----:B------:R0:W-:Y:S01]  /*31c0*/  STS [R68.X4+0x438], R137 ;  /* 0x0004388944007388 */ /* 0x0001e20000004800 */
[----:B------:R-:W-:-:S03]  /*31d0*/  FFMA.FTZ R147, R116, R147, R135 ;  /* 0x0000009374937223 */ /* 0x000fc60000010087 */
        /* <DEDUP_REMOVED lines=13> */
.L_x_7671:
[----:B0-----:R-:W-:Y:S05]  /*32b0*/  BSYNC B0 ;  /* 0x0000000000007941 */ /* 0x001fea0003800000 */
.L_x_7670:
[----:B------:R0:W1:Y:S01]  /*32c0*/  LDS R103, [R70.X4+0x4b0] ;  /* 0x0004b00046677984 */ /* 0x0000620000004800 */
        /* <DEDUP_REMOVED lines=14> */
.L_x_7673:
[----:B0-----:R-:W-:Y:S05]  /*33b0*/  BSYNC B0 ;  /* 0x0000000000007941 */ /* 0x001fea0003800000 */
.L_x_7672:
[----:B-1----:R0:W1:Y:S01]  /*33c0*/  LDS R103, [R71.X4+0x530] ;  /* 0x0005300047677984 */ /* 0x0020620000004800 */
[----:B------:R-:W-:Y:S01]  /*33d0*/  BSSY B0, `(.L_x_7674) ;  /* 0x0000005000007945 */ /* 0x000fe20003800000 */
[----:B------:R-:W-:Y:S05]  /*33e0*/  @!P0 BRA `(.L_x_7675) ;  /* 0x0000003000008947 */ /* 0x000fea0003800000 */
[----:B------:R-:W-:-:S05]  /*33f0*/  IMAD.WIDE.U32 R96, R133, c[0x0][0x2b0], R84 ;  /* 0x0000ac0085607a25 */ /* 0x000fca00078e0054 */
[----:B------:R-:W-:-:S05]  /*3400*/  IADD3 R97, R137, R97, RZ ;  /* 0x0000006189617210 */ /* 0x000fca0007ffe0ff */
[----:B-1----:R1:W-:Y:S02]  /*3410*/  RED.E.ADD.F32.FTZ.RN.STRONG.GPU [R96.64], R103 ;  /* 0x000000676000798e */ /* 0x0023e4000c10e786 */
.L_x_7675:
[----:B------:R-:W-:Y:S05]  /*3420*/  BSYNC B0 ;  /* 0x0000000000007941 */ /* 0x000fea0003800000 */
.L_x_7674:
[----:B-1----:R1:W2:Y:S01]  /*3430*/  LDS R103, [R72.X4+0x5b0] ;  /* 0x0005b00048677984 */ /* 0x0022a20000004800 */
[----:B------:R-:W-:Y:S01]  /*3440*/  BSSY B0, `(.L_x_7676) ;  /* 0x0000005000007945 */ /* 0x000fe20003800000 */
[----:B------:R-:W-:Y:S05]  /*3450*/  @!P1 BRA `(.L_x_7677) ;  /* 0x0000003000009947 */ /* 0x000fea0003800000 */
[----:B------:R-:W-:-:S05]  /*3460*/  IMAD.WIDE.U32 R96, R133, c[0x0][0x2b0], R86 ;  /* 0x0000ac0085607a25 */ /* 0x000fca00078e0056 */
[----:B------:R-:W-:-:S05]  /*3470*/  IADD3 R97, R137, R97, RZ ;  /* 0x0000006189617210 */ /* 0x000fca0007ffe0ff */
[----:B--2---:R2:W-:Y:S02]  /*3480*/  RED.E.ADD.F32.FTZ.RN.STRONG.GPU [R96.64], R103 ;  /* 0x000000676000798e */ /* 0x0045e4000c10e786 */
.L_x_7677:
[----:B------:R-:W-:Y:S05]  /*3490*/  BSYNC B0 ;  /* 0x0000000000007941 */ /* 0x000fea0003800000 */
.L_x_7676:
[----:B--2---:R2:W3:Y:S01]  /*34a0*/  LDS R103, [R73.X4+0x630] ;  /* 0x0006300049677984 */ /* 0x0044e20000004800 */
[----:B------:R-:W-:Y:S01]  /*34b0*/  BSSY B0, `(.L_x_7678) ;  /* 0x0000005000007945 */ /* 0x000fe20003800000 */
[----:B------:R-:W-:Y:S05]  /*34c0*/  @!P2 BRA `(.L_x_7679) ;  /* 0x000000300000a947 */ /* 0x000fea0003800000 */
[----:B------:R-:W-:-:S05]  /*34d0*/  IMAD.WIDE.U32 R96, R133, c[0x0][0x2b0], R88 ;  /* 0x0000ac0085607a25 */ /* 0x000fca00078e0058 */
[----:B------:R-:W-:-:S05]  /*34e0*/  IADD3 R97, R137, R97, RZ ;  /* 0x0000006189617210 */ /* 0x000fca0007ffe0ff */
[----:B---3--:R3:W-:Y:S02]  /*34f0*/  RED.E.ADD.F32.FTZ.RN.STRONG.GPU [R96.64], R103 ;  /* 0x000000676000798e */ /* 0x0087e4000c10e786 */
.L_x_7679:
[----:B------:R-:W-:Y:S05]  /*3500*/  BSYNC B0 ;  /* 0x0000000000007941 */ /* 0x000fea0003800000 */
.L_x_7678:
[----:B---3--:R3:W4:Y:S01]  /*3510*/  LDS R103, [R74.X4+0x6b0] ;  /* 0x0006b0004a677984 */ /* 0x0087220000004800 */
[----:B------:R-:W-:Y:S01]  /*3520*/  BSSY B0, `(.L_x_7680) ;  /* 0x0000005000007945 */ /* 0x000fe20003800000 */
[----:B------:R-:W-:Y:S05]  /*3530*/  @!P3 BRA `(.L_x_7681) ;  /* 0x000000300000b947 */ /* 0x000fea0003800000 */
[----:B------:R-:W-:-:S05]  /*3540*/  IMAD.WIDE.U32 R96, R133, c[0x0][0x2b0], R90 ;  /* 0x0000ac0085607a25 */ /* 0x000fca00078e005a */
[----:B------:R-:W-:-:S05]  /*3550*/  IADD3 R97, R137, R97, RZ ;  /* 0x0000006189617210 */ /* 0x000fca0007ffe0ff */
[----:B----4-:R4:W-:Y:S02]  /*3560*/  RED.E.ADD.F32.FTZ.RN.STRONG.GPU [R96.64], R103 ;  /* 0x000000676000798e */ /* 0x0109e4000c10e786 */
.L_x_7681:
[----:B------:R-:W-:Y:S05]  /*3570*/  BSYNC B0 ;  /* 0x0000000000007941 */ /* 0x000fea0003800000 */
.L_x_7680:
[----:B------:R0:W1:Y:S01]  /*3580*/  LDS R135, [R75.X4+0x730] ;  /* 0x000730004b877984 */ /* 0x0000620000004800 */
[----:B------:R-:W-:Y:S01]  /*3590*/  BSSY B0, `(.L_x_7682) ;  /* 0x0000006000007945 */ /* 0x000fe20003800000 */
[----:B----4-:R-:W-:Y:S01]  /*35a0*/  IMAD.WIDE.U32 R96, R133, c[0x0][0x2b0], R94 ;  /* 0x0000ac0085607a25 */ /* 0x010fe200078e005e */
[----:B------:R-:W-:Y:S05]  /*35b0*/  @!P4 BRA `(.L_x_7683) ;  /* 0x000000300000c947 */ /* 0x000fea0003800000 */
[----:B------:R-:W-:-:S05]  /*35c0*/  IMAD.WIDE.U32 R102, R133, c[0x0][0x2b0], R92 ;  /* 0x0000ac0085667a25 */ /* 0x000fca00078e005c */
[----:B------:R-:W-:-:S05]  /*35d0*/  IADD3 R103, R137, R103, RZ ;  /* 0x0000006789677210 */ /* 0x000fca0007ffe0ff */
[----:B-1----:R1:W-:Y:S02]  /*35e0*/  RED.E.ADD.F32.FTZ.RN.STRONG.GPU [R102.64], R135 ;  /* 0x000000876600798e */ /* 0x0023e4000c10e786 */
.L_x_7683:
[----:B------:R-:W-:Y:S05]  /*35f0*/  BSYNC B0 ;  /* 0x0000000000007941 */ /* 0x000fea0003800000 */
.L_x_7682:
[----:B-1----:R1:W4:Y:S01]  /*3600*/  LDS R103, [R76.X4+0x7b0] ;  /* 0x0007b0004c677984 */ /* 0x0023220000004800 */
[----:B------:R-:W-:Y:S01]  /*3610*/  BSSY B0, `(.L_x_7684) ;  /* 0x0000004000007945 */ /* 0x000fe20003800000 */
[----:B------:R-:W-:Y:S05]  /*3620*/  @!P5 BRA `(.L_x_7685) ;  /* 0x000000200000d947 */ /* 0x000fea0003800000 */
[----:B------:R-:W-:-:S05]  /*3630*/  IADD3 R97, R137, R97, RZ ;  /* 0x0000006189617210 */ /* 0x000fca0007ffe0ff */
[----:B----4-:R4:W-:Y:S02]  /*3640*/  RED.E.ADD.F32.FTZ.RN.STRONG.GPU [R96.64], R103 ;  /* 0x000000676000798e */ /* 0x0109e4000c10e786 */
.L_x_7685:
[----:B------:R-:W-:Y:S05]  /*3650*/  BSYNC B0 ;  /* 0x0000000000007941 */ /* 0x000fea0003800000 */
.L_x_7684:
[----:B----4-:R-:W4:Y:S01]  /*3660*/  SHFL.DOWN PT, R103, R128, 0x1, 0x1f ;  /* 0x08201f0080677f89 */ /* 0x010f2200000e0000 */
[----:B------:R-:W-:Y:S01]  /*3670*/  ISETP.GT.AND P0, PT, R67, 0x1e, PT ;  /* 0x0000001e4300780c */ /* 0x000fe20003f04270 */
[-C--:B------:R-:W-:Y:S01]  /*3680*/  FMUL.FTZ R96, R51, R129.reuse ;  /* 0x0000008133607220 */ /* 0x080fe20000410000 */
[----:B------:R-:W-:Y:S01]  /*3690*/  ISETP.NE.AND P1, PT, R67, RZ, PT ;  /* 0x000000ff4300720c */ /* 0x000fe20003f25270 */
[----:B------:R-:W5:Y:S01]  /*36a0*/  SHFL.DOWN PT, R97, R132, 0x1, 0x1f ;  /* 0x08201f0084617f89 */ /* 0x000f6200000e0000 */
[----:B------:R-:W-:Y:S01]  /*36b0*/  ISETP.NE.AND P2, PT, R56, RZ, PT ;  /* 0x000000ff3800720c */ /* 0x000fe20003f45270 */
[----:B------:R-:W-:Y:S01]  /*36c0*/  FMUL.FTZ R129, R110, R129 ;  /* 0x000000816e817220 */ /* 0x000fe20000410000 */
[----:B------:R-:W-:Y:S01]  /*36d0*/  BSSY B0, `(.L_x_7686) ;  /* 0x0000051000007945 */ /* 0x000fe20003800000 */
[----:B------:R-:W-:Y:S02]  /*36e0*/  FFMA.FTZ R23, R96, R106, R23 ;  /* 0x0000006a60177223 */ /* 0x000fe40000010017 */
[----:B------:R-:W-:-:S04]  /*36f0*/  FMUL.FTZ R129, R129, R130 ;  /* 0x0000008281817220 */ /* 0x000fc80000410000 */
[----:B------:R-:W-:-:S04]  /*3700*/  FFMA.FTZ R102, R19, R96, R129 ;  /* 0x0000006013667223 */ /* 0x000fc80000010081 */
        /* <DEDUP_REMOVED lines=14> */
[----:B------:R-:W-:Y:S01]  /*37f0*/  ISETP.GT.AND P0, PT, R67, 0x17, PT ;  /* 0x000000174300780c */ /* 0x000fe20003f04270 */
[----:B------:R-:W-:Y:S02]  /*3800*/  FMUL.FTZ R97, R50, R125 ;  /* 0x0000007d32617220 */ /* 0x000fe40000410000 */
[----:B------:R-:W5:Y:S01]  /*3810*/  SHFL.DOWN PT, R103, R132, 0x8, 0x1f ;  /* 0x09001f0084677f89 */ /* 0x000f6200000e0000 */
[-C--:B------:R-:W-:Y:S02]  /*3820*/  FMUL.FTZ R50, R49, R123.reuse ;  /* 0x0000007b31327220 */ /* 0x080fe40000410000 */
        /* <DEDUP_REMOVED lines=8> */
[----:B------:R-:W-:-:S02]  /*38b0*/  FMUL.FTZ R119, R110, R119 ;  /* 0x000000776e777220 */ /* 0x000fc40000410000 */
[----:B----4-:R-:W-:Y:S02]  /*38c0*/  @!P0 FADD.FTZ R128, R128, R133 ;  /* 0x0000008580808221 */ /* 0x010fe40000010000 */
[----:B------:R-:W-:Y:S02]  /*38d0*/  FMUL.FTZ R117, R110, R117 ;  /* 0x000000756e757220 */ /* 0x000fe40000410000 */
[----:B-----5:R-:W-:Y:S01]  /*38e0*/  @!P0 FADD.FTZ R132, R132, R103 ;  /* 0x0000006784848221 */ /* 0x020fe20000010000 */
[----:B------:R-:W4:Y:S01]  /*38f0*/  SHFL.DOWN PT, R133, R128, 0x10, 0x1f ;  /* 0x0a001f0080857f89 */ /* 0x000f2200000e0000 */
[----:B------:R-:W-:Y:S01]  /*3900*/  ISETP.GT.AND P0, PT, R67, 0xf, PT ;  /* 0x0000000f4300780c */ /* 0x000fe20003f04270 */
[C---:B------:R-:W-:Y:S02]  /*3910*/  FMUL.FTZ R115, R110.reuse, R115 ;  /* 0x000000736e737220 */ /* 0x040fe40000410000 */
[----:B------:R-:W5:Y:S01]  /*3920*/  SHFL.DOWN PT, R103, R132, 0x10, 0x1f ;  /* 0x0a001f0084677f89 */ /* 0x000f6200000e0000 */
        /* <DEDUP_REMOVED lines=10> */
[----:B----4-:R-:W-:Y:S02]  /*39d0*/  @!P0 FADD.FTZ R128, R128, R133 ;  /* 0x0000008580808221 */ /* 0x010fe40000010000 */
[----:B------:R-:W-:Y:S02]  /*39e0*/  FADD.FTZ R5, R44, R5 ;  /* 0x000000052c057221 */ /* 0x000fe40000010000 */
[----:B-----5:R-:W-:Y:S01]  /*39f0*/  @!P0 FADD.FTZ R132, R132, R103 ;  /* 0x0000006784848221 */ /* 0x020fe20000010000 */
[----:B------:R-:W-:Y:S01]  /*3a00*/  MOV R133, R128 ;  /* 0x0000008000857202 */ /* 0x000fe20000000f00 */
[----:B------:R-:W-:-:S02]  /*3a10*/  FFMA.FTZ R125, R18, R97, R125 ;  /* 0x00000061127d7223 */ /* 0x000fc4000001007d */
[----:B------:R-:W-:Y:S02]  /*3a20*/  FFMA.FTZ R121, R16, R49, R121 ;  /* 0x0000003110797223 */ /* 0x000fe40000010079 */
[----:B------:R4:W-:Y:S01]  /*3a30*/  @!P1 STS.64 [0x858], R132 ;  /* 0x00085884ff009388 */ /* 0x0009e20000000a00 */
        /* <DEDUP_REMOVED lines=26> */
.L_x_7687:
[----:B----4-:R-:W-:Y:S05]  /*3be0*/  BSYNC B0 ;  /* 0x0000000000007941 */ /* 0x010fea0003800000 */
.L_x_7686:
[----:B------:R-:W-:Y:S02]  /*3bf0*/  IADD3 R113, R113, 0x1, RZ ;  /* 0x0000000171717810 */ /* 0x000fe40007ffe0ff */
[----:B------:R-:W-:Y:S02]  /*3c00*/  IADD3 R112, P1, R112, 0x1, RZ ;  /* 0x0000000170707810 */ /* 0x000fe40007f3e0ff */
[----:B------:R-:W-:Y:S02]  /*3c10*/  ISETP.GE.AND P0, PT, R113, c[0x0][0x16c], PT ;  /* 0x00005b0071007a0c */ /* 0x000fe40003f06270 */
[----:B------:R-:W-:-:S11]  /*3c20*/  IADD3.X R111, RZ, R111, RZ, P1, !PT ;  /* 0x0000006fff6f7210 */ /* 0x000fd60000ffe4ff */
[----:B------:R-:W-:Y:S01]  /*3c30*/  @P0 CALL.REL.NOINC `(.L_x_7667) ;  /* 0x0000001000000944 */ /* 0x000fe20003c00000 */
[----:B------:R-:W-:Y:S05]  /*3c40*/  BRA `(.L_x_7688) ;  /* 0xffffe47000007947 */ /* 0x000fea000383ffff */
.L_x_7667:
        /* <DEDUP_REMOVED lines=41> */
[----:B------:R-:W-:-:S03]  /*3ee0*/  IMAD R45, R53, c[0x0][0x2dc], R30 ;  /* 0x0000b700352d7a24 */ /* 0x000fc600078e021e */
        /* <DEDUP_REMOVED lines=15> */
[----:B------:R-:W-:Y:S01]  /*3fe0*/  IMAD R45, R0, c[0x0][0x2e4], R21 ;  /* 0x0000b900002d7a24 */ /* 0x000fe200078e0215 */
[----:B------:R-:W1:Y:S01]  /*3ff0*/  @!P4 MUFU.EX2 R31, R13 ;  /* 0x0000000d001fc308 */ /* 0x000e620000000800 */
[----:B-----5:R-:W-:Y:S01]  /*4000*/  @!P6 FMUL.FTZ R4, R4, R19 ;  /* 0x000000130404e220 */ /* 0x020fe20000410000 */
[----:B------:R-:W-:Y:S01]  /*4010*/  FSETP.GTU.FTZ.AND P6, PT, R35, 20, PT ;  /* 0x41a000002300780b */ /* 0x000fe20003fdc000 */
[----:B------:R-:W-:-:S05]  /*4020*/  IMAD.WIDE.U32 R20, R0, c[0x0][0x2e0], R24 ;  /* 0x0000b80000147a25 */ /* 0x000fca00078e0018 */
[----:B------:R-:W4:Y:S01]  /*4030*/  @!P3 MUFU.EX2 R12, R12 ;  /* 0x0000000c000cb308 */ /* 0x000f220000000800 */
[----:B0-----:R-:W-:Y:S01]  /*4040*/  @!P2 FADD.FTZ R34, R18, 1 ;  /* 0x3f8000001222a421 */ /* 0x001fe20000010000 */
[----:B------:R-:W-:-:S05]  /*4050*/  IADD3 R21, R21, R45, RZ ;  /* 0x0000002d15157210 */ /* 0x000fca0007ffe0ff */
[----:B------:R-:W-:Y:S01]  /*4060*/  @!P6 FMUL.FTZ R15, R35, -1.4426950216293334961 ;  /* 0xbfb8aa3b230fe820 */ /* 0x000fe20000410000 */
[----:B------:R-:W0:Y:S01]  /*4070*/  @!P5 MUFU.EX2 R32, R14 ;  /* 0x0000000e0020d308 */ /* 0x000e220000000800 */
[----:B-1----:R-:W-:-:S07]  /*4080*/  @!P4 FADD.FTZ R31, R31, 1 ;  /* 0x3f8000001f1fc421 */ /* 0x002fce0000010000 */
        /* <DEDUP_REMOVED lines=20> */
[----:B----4-:R-:W-:Y:S02]  /*41d0*/  IADD3.X R31, R21, R78, RZ, P0, !PT ;  /* 0x0000004e151f7210 */ /* 0x010fe400007fe4ff */
        /* <DEDUP_REMOVED lines=45> */
.L_x_7650:
        /* <DEDUP_REMOVED lines=24> */
.L_x_7691:
[----:B-1----:R-:W-:Y:S05]  /*4630*/  BSYNC B0 ;  /* 0x0000000000007941 */ /* 0x002fea0003800000 */
.L_x_7690:
        /* <DEDUP_REMOVED lines=23> */
.L_x_7693:
[----:B------:R-:W1:Y:S02]  /*47b0*/  S2R R15, SR_TID.X ;  /* 0x00000000000f7919 */ /* 0x000e640000002100 */
.L_x_7694:
[----:B-1----:R-:W-:Y:S05]  /*47c0*/  BSYNC B0 ;  /* 0x0000000000007941 */ /* 0x002fea0003800000 */
.L_x_7692:
        /* <DEDUP_REMOVED lines=10> */
.L_x_7695:
        /* <DEDUP_REMOVED lines=26> */
.L_x_7696:
        /* <DEDUP_REMOVED lines=15> */
.L_x_9130:


//--------------------- .text._Z25selective_scan_bwd_kernelI32Selective_Scan_bwd_kernel_traitsILi32ELi8ELb1ELb1ELb0ELb1ELb1EffEEv12SSMParamsBwd --------------------------
	.section	.text._Z25selective_scan_bwd_kernelI32Selective_Scan_bwd_kernel_traitsILi32ELi8ELb1ELb1ELb0ELb1ELb1EffEEv12SSMParamsBwd,"ax",@progbits
	.sectioninfo	@"SHI_REGISTERS=152"
	.align	128
        .global         _Z25selective_scan_bwd_kernelI32Selective_Scan_bwd_kernel_traitsILi32ELi8ELb1ELb1ELb0ELb1ELb1EffEEv12SSMParamsBwd
        .type           _Z25selective_scan_bwd_kernelI32Selective_Scan_bwd_kernel_traitsILi32ELi8ELb1ELb1ELb0ELb1ELb1EffEEv12SSMParamsBwd,@function
        .size           _Z25selective_scan_bwd_kernelI32Selective_Scan_bwd_kernel_traitsILi32ELi8ELb1ELb1ELb0ELb1ELb1EffEEv12SSMParamsBwd,(.L_x_9131 - _Z25selective_scan_bwd_kernelI32Selective_Scan_bwd_kernel_traitsILi32ELi8ELb1ELb1ELb0ELb1ELb1EffEEv12SSMParamsBwd)
        .other          _Z25selective_scan_bwd_kernelI32Selective_Scan_bwd_kernel_traitsILi32ELi8ELb1ELb1ELb0ELb1ELb1EffEEv12SSMParamsBwd,@"STO_CUDA_ENTRY STV_DEFAULT"
_Z25selective_scan_bwd_kernelI32Selective_Scan_bwd_kernel_traitsILi32ELi8ELb1ELb1ELb0ELb1ELb1EffEEv12SSMParamsBwd:
.text._Z25selective_scan_bwd_kernelI32Selective_Scan_bwd_kernel_traitsILi32ELi8ELb1ELb1ELb0ELb1ELb1EffEEv12SSMParamsBwd:
        /* <DEDUP_REMOVED lines=118> */
[----:B------:R-:W-:Y:S01]  /*0760*/  MOV R16, R20 ;  /* 0x0000001400107202 */ /* 0x000fe20000000f00 */
[----:B------:R-:W-:Y:S01]  /*0770*/  UMOV UR4, URZ ;  /* 0x0000003f00047c82 */ /* 0x000fe20008000000 */
[----:B------:R-:W-:Y:S01]  /*0780*/  MOV R20, c[0x0][0x174] ;  /* 0x00005d0000147a02 */ /* 0x000fe20000000f00 */
[----:B------:R-:W-:Y:S01]  /*0790*/  IMAD R23, R10, c[0x0][0x1bc], R23 ;  /* 0x00006f000a177a24 */ /* 0x000fe200078e0217 */
[----:B------:R-:W-:-:S02]  /*07a0*/  MOV R0, RZ ;  /* 0x000000ff00007202 */ /* 0x000fc40000000f00 */
[----:B------:R-:W-:Y:S02]  /*07b0*/  MOV R2, RZ ;  /* 0x000000ff00027202 */ /* 0x000fe40000000f00 */
        /* <DEDUP_REMOVED lines=18> */
.L_x_7737:
        /* <DEDUP_REMOVED lines=30> */
[----:B0-----:R0:W3:Y:S04]  /*0ac0*/  LDG.E.128 R56, [R66.64] ;  /* 0x0000000642387981 */ /* 0x0010e8000c1e1d00 */
[----:B------:R0:W4:Y:S01]  /*0ad0*/  LDG.E.128 R60, [R66.64+0x200] ;  /* 0x00020006423c7981 */ /* 0x000122000c1e1d00 */
[----:B------:R-:W-:Y:S01]  /*0ae0*/  LEA R92, R20, 0xffffff00, 0x8 ;  /* 0xffffff00145c7811 */ /* 0x000fe200078e40ff */
[----:B------:R-:W-:Y:S01]  /*0af0*/  IMAD R65, R5, c[0x0][0x1f0], RZ ;  /* 0x00007c0005417a24 */ /* 0x000fe200078e02ff */
[----:B------:R-:W-:Y:S01]  /*0b00*/  BSSY B0, `(.L_x_7698) ;  /* 0x0000042000007945 */ /* 0x000fe20003800000 */
[----:B-1---5:R-:W-:Y:S01]  /*0b10*/  FADD.FTZ R85, R44, R7 ;  /* 0x000000072c557221 */ /* 0x022fe20000010000 */
[----:B------:R-:W-:Y:S01]  /*0b20*/  SHF.R.S32.HI R93, RZ, 0x1f, R92 ;  /* 0x0000001fff5d7819 */ /* 0x000fe2000001145c */
[----:B------:R-:W-:-:S02]  /*0b30*/  IMAD R65, R6, c[0x0][0x1f4], R65 ;  /* 0x00007d0006417a24 */ /* 0x000fc400078e0241 */
[----:B--2---:R-:W-:Y:S01]  /*0b40*/  FADD.FTZ R97, R40, R7 ;  /* 0x0000000728617221 */ /* 0x004fe20000010000 */
        /* <DEDUP_REMOVED lines=9> */
[C---:B0-----:R-:W-:Y:S02]  /*0be0*/  IMAD R67, R10.reuse, c[0x0][0x1fc], R49 ;  /* 0x00007f000a437a24 */ /* 0x041fe400078e0231 */
        /* <DEDUP_REMOVED lines=51> */
.L_x_7699:
[----:B------:R-:W-:Y:S05]  /*0f20*/  BSYNC B0 ;  /* 0x0000000000007941 */ /* 0x000fea0003800000 */
.L_x_7698:
        /* <DEDUP_REMOVED lines=34> */
.L_x_7701:
[----:B------:R-:W-:Y:S05]  /*1150*/  BSYNC B0 ;  /* 0x0000000000007941 */ /* 0x000fea0003800000 */
.L_x_7700:
        /* <DEDUP_REMOVED lines=33> */
.L_x_7703:
[----:B------:R-:W-:Y:S05]  /*1370*/  BSYNC B0 ;  /* 0x0000000000007941 */ /* 0x000fea0003800000 */
.L_x_7702:
        /* <DEDUP_REMOVED lines=33> */
.L_x_7705:
[----:B------:R-:W-:Y:S05]  /*1590*/  BSYNC B0 ;  /* 0x0000000000007941 */ /* 0x000fea0003800000 */
.L_x_7704:
        /* <DEDUP_REMOVED lines=33> */
.L_x_7707:
[----:B------:R-:W-:Y:S05]  /*17b0*/  BSYNC B0 ;  /* 0x0000000000007941 */ /* 0x000fea0003800000 */
.L_x_7706:
        /* <DEDUP_REMOVED lines=33> */
.L_x_7709:
[----:B------:R-:W-:Y:S05]  /*19d0*/  BSYNC B0 ;  /* 0x0000000000007941 */ /* 0x000fea0003800000 */
.L_x_7708:
        /* <DEDUP_REMOVED lines=33> */
.L_x_7711:
[----:B------:R-:W-:Y:S05]  /*1bf0*/  BSYNC B0 ;  /* 0x0000000000007941 */ /* 0x000fea0003800000 */
.L_x_7710:
        /* <DEDUP_REMOVED lines=33> */
.L_x_7713:
[----:B------:R-:W-:Y:S05]  /*1e10*/  BSYNC B0 ;  /* 0x0000000000007941 */ /* 0x000fea0003800000 */
.L_x_7712:
        /* <DEDUP_REMOVED lines=34> */
[----:B------:R-:W-:Y:S01]  /*2040*/  MUFU.EX2 R69, R41 ;  /* 0x0000002900457308 */ /* 0x000fe20000000800 */
[----:B------:R-:W-:Y:S02]  /*2050*/  FMUL.FTZ R76, R63, -1.4426950216293334961 ;  /* 0xbfb8aa3b3f4c7820 */ /* 0x000fe40000410000 */
[----:B------:R-:W-:-:S04]  /*2060*/  IMAD R111, R9, c[0x0][0x2f0], RZ ;  /* 0x0000bc00096f7a24 */ /* 0x000fc800078e02ff */
[----:B------:R-:W-:Y:S01]  /*2070*/  IMAD R111, R10, c[0x0][0x2f4], R111 ;  /* 0x0000bd000a6f7a24 */ /* 0x000fe200078e026f */
[----:B------:R-:W3:Y:S01]  /*2080*/  MUFU.EX2 R71, R42 ;  /* 0x0000002a00477308 */ /* 0x000ee20000000800 */
[----:B0-----:R-:W-:-:S07]  /*2090*/  FADD.FTZ R68, R68, 1 ;  /* 0x3f80000044447421 */ /* 0x001fce0000010000 */
[----:B------:R-:W0:Y:S08]  /*20a0*/  MUFU.EX2 R74, R74 ;  /* 0x0000004a004a7308 */ /* 0x000e300000000800 */
[----:B------:R-:W4:Y:S01]  /*20b0*/  MUFU.EX2 R75, R75 ;  /* 0x0000004b004b7308 */ /* 0x000f220000000800 */
[----:B---3--:R-:W-:-:S07]  /*20c0*/  FADD.FTZ R71, R71, 1 ;  /* 0x3f80000047477421 */ /* 0x008fce0000010000 */
[----:B------:R3:W1:Y:S01]  /*20d0*/  MUFU.EX2 R72, R70 ;  /* 0x0000004600487308 */ /* 0x0006620000000800 */
[----:B0-----:R-:W-:Y:S02]  /*20e0*/  FADD.FTZ R74, R74, 1 ;  /* 0x3f8000004a4a7421 */ /* 0x001fe40000010000 */
[----:B----4-:R-:W-:-:S05]  /*20f0*/  FADD.FTZ R75, R75, 1 ;  /* 0x3f8000004b4b7421 */ /* 0x010fca0000010000 */
[----:B------:R-:W-:Y:S01]  /*2100*/  MUFU.RCP R101, R74 ;  /* 0x0000004a00657308 */ /* 0x000fe20000001000 */
[----:B---3--:R-:W-:Y:S02]  /*2110*/  FADD.FTZ R70, R69, 1 ;  /* 0x3f80000045467421 */ /* 0x008fe40000010000 */
[----:B-1----:R-:W-:-:S05]  /*2120*/  FADD.FTZ R72, R72, 1 ;  /* 0x3f80000048487421 */ /* 0x002fca0000010000 */
[----:B------:R0:W-:Y:S08]  /*2130*/  MUFU.RCP R104, R75 ;  /* 0x0000004b00687308 */ /* 0x0001f00000001000 */
[----:B------:R-:W1:Y:S01]  /*2140*/  MUFU.EX2 R73, R73 ;  /* 0x0000004900497308 */ /* 0x000e620000000800 */
[----:B0-----:R-:W-:-:S04]  /*2150*/  IMAD R75, R5, c[0x0][0x2e8], RZ ;  /* 0x0000ba00054b7a24 */ /* 0x001fc800078e02ff */
[----:B------:R-:W-:-:S03]  /*2160*/  IMAD R75, R6, c[0x0][0x2ec], R75 ;  /* 0x0000bb00064b7a24 */ /* 0x000fc600078e024b */
[----:B------:R-:W0:Y:S02]  /*2170*/  MUFU.EX2 R76, R76 ;  /* 0x0000004c004c7308 */ /* 0x000e240000000800 */
[----:B------:R-:W-:-:S05]  /*2180*/  IADD3 R103, R103, R75, RZ ;  /* 0x0000004b67677210 */ /* 0x000fca0007ffe0ff */
[----:B------:R-:W-:Y:S01]  /*2190*/  IMAD.WIDE.U32 R102, R10, c[0x0][0x2f0], R102 ;  /* 0x0000bc000a667a25 */ /* 0x000fe200078e0066 */
[----:B------:R-:W3:Y:S03]  /*21a0*/  MUFU.RCP R105, R68 ;  /* 0x0000004400697308 */ /* 0x000ee60000001000 */
[----:B-1----:R-:W-:-:S05]  /*21b0*/  FADD.FTZ R73, R73, 1 ;  /* 0x3f80000049497421 */ /* 0x002fca0000010000 */
[----:B------:R-:W-:Y:S01]  /*21c0*/  MUFU.RCP R106, R70 ;  /* 0x00000046006a7308 */ /* 0x000fe20000001000 */
[----:B0-----:R-:W-:-:S07]  /*21d0*/  FADD.FTZ R76, R76, 1 ;  /* 0x3f8000004c4c7421 */ /* 0x001fce0000010000 */
[----:B------:R-:W-:Y:S01]  /*21e0*/  MUFU.RCP R107, R71 ;  /* 0x00000047006b7308 */ /* 0x000fe20000001000 */
[----:B---3--:R-:W-:-:S04]  /*21f0*/  FADD.FTZ R69, -R105, 1 ;  /* 0x3f80000069457421 */ /* 0x008fc80000010100 */
[----:B------:R-:W-:-:S03]  /*2200*/  FFMA.FTZ R69, R58, R69, 1 ;  /* 0x3f8000003a457423 */ /* 0x000fc60000010045 */
[----:B------:R-:W0:Y:S08]  /*2210*/  MUFU.RCP R108, R72 ;  /* 0x00000048006c7308 */ /* 0x000e300000001000 */
[----:B------:R-:W1:Y:S08]  /*2220*/  MUFU.RCP R109, R73 ;  /* 0x00000049006d7308 */ /* 0x000e700000001000 */
[----:B------:R-:W3:Y:S01]  /*2230*/  MUFU.RCP R110, R76 ;  /* 0x0000004c006e7308 */ /* 0x000ee20000001000 */
[----:B0-----:R-:W-:-:S04]  /*2240*/  FADD.FTZ R72, -R108, 1 ;  /* 0x3f8000006c487421 */ /* 0x001fc80000010100 */
[----:B------:R-:W-:Y:S02]  /*2250*/  FFMA.FTZ R72, R61, R72, 1 ;  /* 0x3f8000003d487423 */ /* 0x000fe40000010048 */
[----:B-1----:R-:W-:-:S04]  /*2260*/  FADD.FTZ R73, -R109, 1 ;  /* 0x3f8000006d497421 */ /* 0x002fc80000010100 */
[----:B------:R-:W-:Y:S01]  /*2270*/  FFMA.FTZ R73, R62, R73, 1 ;  /* 0x3f8000003e497423 */ /* 0x000fe20000010049 */
[----:B-----5:R-:W-:Y:S04]  /*2280*/  STS.128 [R21.X16], R44 ;  /* 0x0000002c15007388 */ /* 0x020fe8000000cc00 */
[----:B--2---:R0:W-:Y:S01]  /*2290*/  STS.128 [R21.X16+0x200], R64 ;  /* 0x0002004015007388 */ /* 0x0041e2000000cc00 */
[----:B------:R-:W-:-:S06]  /*22a0*/  NOP ;  /* 0x0000000000007918 */ /* 0x000fcc0000000000 */
[----:B------:R-:W1:Y:S04]  /*22b0*/  LDS.128 R40, [R84] ;  /* 0x0000000054287984 */ /* 0x000e680000000c00 */
[----:B------:R-:W2:Y:S01]  /*22c0*/  LDS.128 R44, [R84+0x10] ;  /* 0x00001000542c7984 */ /* 0x000ea20000000c00 */
[----:B0-----:R-:W-:Y:S02]  /*22d0*/  FADD.FTZ R65, -R101, 1 ;  /* 0x3f80000065417421 */ /* 0x001fe40000010100 */
[----:B------:R-:W-:Y:S02]  /*22e0*/  FADD.FTZ R66, -R104, 1 ;  /* 0x3f80000068427421 */ /* 0x000fe40000010100 */
[----:B------:R-:W-:Y:S02]  /*22f0*/  FFMA.FTZ R65, R56, R65, 1 ;  /* 0x3f80000038417423 */ /* 0x000fe40000010041 */
[----:B------:R-:W-:-:S02]  /*2300*/  FFMA.FTZ R66, R57, R66, 1 ;  /* 0x3f80000039427423 */ /* 0x000fc40000010042 */
        /* <DEDUP_REMOVED lines=12> */
[----:B--2---:R-:W-:Y:S02]  /*23d0*/  FMUL.FTZ R70, R52, R44 ;  /* 0x0000002c34467220 */ /* 0x004fe40000410000 */
        /* <DEDUP_REMOVED lines=11> */
[----:B---3--:R-:W-:-:S02]  /*2490*/  FADD.FTZ R72, -R110, 1 ;  /* 0x3f8000006e487421 */ /* 0x008fc40000010100 */
[----:B------:R-:W-:Y:S02]  /*24a0*/  FMUL.FTZ R71, R55, R47 ;  /* 0x0000002f37477220 */ /* 0x000fe40000410000 */
[----:B------:R-:W-:Y:S02]  /*24b0*/  FMUL.FTZ R70, R109, R70 ;  /* 0x000000466d467220 */ /* 0x000fe40000410000 */
[----:B------:R-:W-:Y:S02]  /*24c0*/  FFMA.FTZ R72, R63, R72, 1 ;  /* 0x3f8000003f487423 */ /* 0x000fe40000010048 */
[----:B------:R-:W-:Y:S02]  /*24d0*/  FMUL.FTZ R71, R110, R71 ;  /* 0x000000476e477220 */ /* 0x000fe40000410000 */
[----:B------:R-:W-:Y:S02]  /*24e0*/  FMUL.FTZ R70, R70, R73 ;  /* 0x0000004946467220 */ /* 0x000fe40000410000 */
[----:B------:R-:W-:-:S02]  /*24f0*/  FMUL.FTZ R71, R71, R72 ;  /* 0x0000004847477220 */ /* 0x000fc40000410000 */
[----:B------:R-:W-:Y:S02]  /*2500*/  FMUL.FTZ R109, R62, R109 ;  /* 0x0000006d3e6d7220 */ /* 0x000fe40000410000 */
[----:B------:R-:W-:Y:S01]  /*2510*/  FMUL.FTZ R110, R63, R110 ;  /* 0x0000006e3f6e7220 */ /* 0x000fe20000410000 */
[----:B------:R0:W-:Y:S04]  /*2520*/  STS.128 [R84], R64 ;  /* 0x0000004054007388 */ /* 0x0001e80000000c00 */
[----:B------:R1:W-:Y:S01]  /*2530*/  STS.128 [R84+0x10], R68 ;  /* 0x0000104454007388 */ /* 0x0003e20000000c00 */
[----:B------:R-:W-:-:S06]  /*2540*/  NOP ;  /* 0x0000000000007918 */ /* 0x000fcc0000000000 */
[----:B------:R-:W2:Y:S04]  /*2550*/  LDS.128 R72, [R21.X16] ;  /* 0x0000000015487984 */ /* 0x000ea8000000cc00 */
[----:B------:R-:W3:Y:S01]  /*2560*/  LDS.128 R76, [R21.X16+0x200] ;  /* 0x00020000154c7984 */ /* 0x000ee2000000cc00 */
[----:B0-----:R-:W-:Y:S01]  /*2570*/  IADD3 R65, R103, R111, RZ ;  /* 0x0000006f67417210 */ /* 0x001fe20007ffe0ff */
[----:B------:R-:W-:Y:S01]  /*2580*/  FMUL.FTZ R64, R57, R104 ;  /* 0x0000006839407220 */ /* 0x000fe20000410000 */
[----:B------:R-:W-:Y:S01]  /*2590*/  LEA R66, P0, R102, c[0x0][0x338], 0x2 ;  /* 0x0000ce0066427a11 */ /* 0x000fe200078010ff */
[----:B------:R-:W-:Y:S02]  /*25a0*/  FMUL.FTZ R67, R58, R105 ;  /* 0x000000693a437220 */ /* 0x000fe40000410000 */
[----:B------:R-:W-:Y:S01]  /*25b0*/  FMUL.FTZ R58, R59, R106 ;  /* 0x0000006a3b3a7220 */ /* 0x000fe20000410000 */
[----:B-1----:R-:W-:Y:S01]  /*25c0*/  LEA.HI.X R69, R102, c[0x0][0x33c], R65, 0x2, P0 ;  /* 0x0000cf0066457a11 */ /* 0x002fe200000f1441 */
[----:B------:R-:W-:Y:S01]  /*25d0*/  FMUL.FTZ R65, R56, R101 ;  /* 0x0000006538417220 */ /* 0x000fe20000410000 */
[----:B------:R-:W-:Y:S01]  /*25e0*/  IADD3 R56, P2, R66, R81, RZ ;  /* 0x0000005142387210 */ /* 0x000fe20007f5e0ff */
[----:B------:R-:W-:Y:S01]  /*25f0*/  FMUL.FTZ R59, R60, R107 ;  /* 0x0000006b3c3b7220 */ /* 0x000fe20000410000 */
[----:B------:R-:W-:Y:S01]  /*2600*/  ISETP.NE.U32.AND P0, PT, RZ, c[0x0][0x270], PT ;  /* 0x00009c00ff007a0c */ /* 0x000fe20003f05070 */
[----:B------:R-:W-:Y:S01]  /*2610*/  FMUL.FTZ R105, R48, R65 ;  /* 0x0000004130697220 */ /* 0x000fe20000410000 */
[----:B------:R-:W-:Y:S01]  /*2620*/  IADD3.X R57, R69, R80, RZ, P2, !PT ;  /* 0x0000005045397210 */ /* 0x000fe200017fe4ff */
[----:B------:R-:W-:Y:S01]  /*2630*/  FMUL.FTZ R60, R61, R108 ;  /* 0x0000006c3d3c7220 */ /* 0x000fe20000410000 */
[----:B------:R-:W-:Y:S01]  /*2640*/  ISETP.NE.AND.EX P0, PT, RZ, c[0x0][0x274], PT, P0 ;  /* 0x00009d00ff007a0c */ /* 0x000fe20003f05300 */
        /* <DEDUP_REMOVED lines=8> */
[----:B------:R-:W-:Y:S01]  /*26d0*/  FFMA.FTZ R2, R33, R106, R2 ;  /* 0x0000006a21027223 */ /* 0x000fe20000010002 */
[----:B--2---:R0:W-:Y:S04]  /*26e0*/  STG.E.128 [R56.64], R72 ;  /* 0x0000004838007986 */ /* 0x0041e8000c101d06 */
[----:B---3--:R0:W-:Y:S01]  /*26f0*/  STG.E.128 [R56.64+0x200], R76 ;  /* 0x0002004c38007986 */ /* 0x0081e2000c101d06 */
        /* <DEDUP_REMOVED lines=29> */
.L_x_7714:
        /* <DEDUP_REMOVED lines=56> */
.L_x_7736:
        /* <DEDUP_REMOVED lines=24> */
[----:B------:R-:W-:-:S03]  /*2dd0*/  MOV R93, R23 ;  /* 0x00000017005d7202 */ /* 0x000fc60000000f00 */
[C---:B------:R-:W-:Y:S02]  /*2de0*/  IMAD R113, R115.reuse, c[0x0][0x1c4], R112 ;  /* 0x0000710073717a24 */ /* 0x040fe400078e0270 */
[----:B------:R-:W-:Y:S01]  /*2df0*/  IMAD.WIDE.U32 R92, R115, c[0x0][0x1c0], R92 ;  /* 0x00007000735c7a25 */ /* 0x000fe200078e005c */
[----:B0-----:R-:W-:-:S04]  /*2e00*/  IADD3 R111, R20, -0x1, RZ ;  /* 0xffffffff146f7810 */ /* 0x001fc80007ffe0ff */
[----:B------:R-:W-:Y:S02]  /*2e10*/  LEA R112, P0, R92, c[0x0][0x230], 0x2 ;  /* 0x00008c005c707a11 */ /* 0x000fe400078010ff */
[----:B------:R-:W-:-:S04]  /*2e20*/  IADD3 R93, R93, R113, RZ ;  /* 0x000000715d5d7210 */ /* 0x000fc80007ffe0ff */
[----:B------:R-:W-:Y:S02]  /*2e30*/  LEA.HI.X R113, R92, c[0x0][0x234], R93, 0x2, P0 ;  /* 0x00008d005c717a11 */ /* 0x000fe400000f145d */
[----:B------:R-:W-:Y:S02]  /*2e40*/  ISETP.GT.AND P0, PT, R20, 0x1, PT ;  /* 0x000000011400780c */ /* 0x000fe40003f04270 */
[----:B------:R-:W-:Y:S02]  /*2e50*/  ISETP.NE.AND P1, PT, R12, RZ, PT ;  /* 0x000000ff0c00720c */ /* 0x000fe40003f25270 */
[----:B------:R-:W-:Y:S02]  /*2e60*/  LEA.HI R92, R111, R111, RZ, 0x1 ;  /* 0x0000006f6f5c7211 */ /* 0x000fe400078f08ff */
[----:B------:R-:W-:Y:S02]  /*2e70*/  ISETP.EQ.AND P0, PT, R22, RZ, P0 ;  /* 0x000000ff1600720c */ /* 0x000fe40000702270 */
[----:B------:R-:W-:-:S04]  /*2e80*/  LOP3.LUT R92, R92, 0xfffffe, RZ, 0xc0, !PT ;  /* 0x00fffffe5c5c7812 */ /* 0x000fc800078ec0ff */
[----:B------:R-:W-:Y:S01]  /*2e90*/  IADD3 R92, R111, -R92, RZ ;  /* 0x8000005c6f5c7210 */ /* 0x000fe20007ffe0ff */
[----:B--2---:R0:W-:Y:S04]  /*2ea0*/  STS.128 [R21.X16], R56 ;  /* 0x0000003815007388 */ /* 0x0041e8000000cc00 */
[----:B---3--:R-:W-:Y:S01]  /*2eb0*/  STS.128 [R21.X16+0x200], R60 ;  /* 0x0002003c15007388 */ /* 0x008fe2000000cc00 */
[----:B------:R-:W-:-:S06]  /*2ec0*/  NOP ;  /* 0x0000000000007918 */ /* 0x000fcc0000000000 */
[----:B-1----:R1:W2:Y:S01]  /*2ed0*/  LDG.E R129, [R112.64] ;  /* 0x0000000670817981 */ /* 0x0022a2000c1e1900 */
        /* <DEDUP_REMOVED lines=9> */
[----:B------:R-:W-:Y:S02]  /*2f70*/  @P0 IMAD R93, R58, c[0x0][0x16c], R115 ;  /* 0x00005b003a5d0a24 */ /* 0x000fe400078e0273 */
[----:B------:R-:W3:Y:S01]  /*2f80*/  LDS.128 R56, [R84] ;  /* 0x0000000054387984 */ /* 0x000ee20000000c00 */
[----:B------:R-:W-:Y:S01]  /*2f90*/  ISETP.NE.AND P2, PT, R12, 0x1f, PT ;  /* 0x0000001f0c00780c */ /* 0x000fe20003f45270 */
[C---:B------:R-:W-:Y:S02]  /*2fa0*/  FMUL.FTZ R131, R110.reuse, R98 ;  /* 0x000000626e837220 */ /* 0x040fe40000410000 */
[C---:B-1----:R-:W-:Y:S02]  /*2fb0*/  FMUL.FTZ R112, R110.reuse, R96 ;  /* 0x000000606e707220 */ /* 0x042fe40000410000 */
[C---:B------:R-:W-:Y:S02]  /*2fc0*/  FMUL.FTZ R113, R110.reuse, R99 ;  /* 0x000000636e717220 */ /* 0x040fe40000410000 */
[----:B------:R-:W-:-:S02]  /*2fd0*/  FMUL.FTZ R117, R110, R100 ;  /* 0x000000646e757220 */ /* 0x000fc40000410000 */
[C---:B------:R-:W-:Y:S02]  /*2fe0*/  FMUL.FTZ R136, R110.reuse, R85 ;  /* 0x000000556e887220 */ /* 0x040fe40000410000 */
[C---:B------:R-:W-:Y:S01]  /*2ff0*/  FMUL.FTZ R138, R110.reuse, R94 ;  /* 0x0000005e6e8a7220 */ /* 0x040fe20000410000 */
[----:B0-----:R0:W-:Y:S01]  /*3000*/  STS [R119+0xa88], R120 ;  /* 0x000a887877007388 */ /* 0x0011e20000000800 */
[----:B------:R-:W-:Y:S02]  /*3010*/  FMUL.FTZ R118, R110, R95 ;  /* 0x0000005f6e767220 */ /* 0x000fe40000410000 */
[----:B------:R-:W-:Y:S01]  /*3020*/  @P0 IMAD.WIDE R92, R93, 0x8, R90 ;  /* 0x000000085d5c0825 */ /* 0x000fe200078e025a */
[----:B------:R-:W-:Y:S06]  /*3030*/  BAR.SYNC.DEFER_BLOCKING 0x0 ;  /* 0x0000000000007b1d */ /* 0x000fec0000010000 */
[----:B------:R1:W4:Y:S01]  /*3040*/  @P2 LDS R140, [R12.X4+0x128c] ;  /* 0x00128c000c8c2984 */ /* 0x0003220000004800 */
[----:B------:R-:W0:Y:S08]  /*3050*/  MUFU.EX2 R131, R131 ;  /* 0x0000008300837308 */ /* 0x000e300000000800 */
[----:B------:R-:W0:Y:S01]  /*3060*/  MUFU.EX2 R112, R112 ;  /* 0x0000007000707308 */ /* 0x000e220000000800 */
[----:B------:R-:W-:Y:S01]  /*3070*/  FMUL.FTZ R127, R32, R97 ;  /* 0x00000061207f7220 */ /* 0x000fe20000410000 */
[----:B------:R1:W5:Y:S01]  /*3080*/  @P0 LDG.E R121, [R92.64+0x4] ;  /* 0x000004065c790981 */ /* 0x000362000c1e1900 */
[----:B------:R-:W-:Y:S01]  /*3090*/  FMUL.FTZ R126, R33, R98 ;  /* 0x00000062217e7220 */ /* 0x000fe20000410000 */
[----:B------:R-:W-:Y:S01]  /*30a0*/  BSSY B0, `(.L_x_7716) ;  /* 0x0000027000007945 */ /* 0x000fe20003800000 */
[----:B------:R-:W-:-:S02]  /*30b0*/  FMUL.FTZ R110, R37, R94 ;  /* 0x0000005e256e7220 */ /* 0x000fc40000410000 */
[----:B------:R-:W-:Y:S01]  /*30c0*/  FMUL.FTZ R122, R35, R100 ;  /* 0x00000064237a7220 */ /* 0x000fe20000410000 */
[----:B------:R-:W0:Y:S01]  /*30d0*/  MUFU.EX2 R113, R113 ;  /* 0x0000007100717308 */ /* 0x000e220000000800 */
[----:B------:R-:W-:Y:S02]  /*30e0*/  FMUL.FTZ R141, R36, R85 ;  /* 0x00000055248d7220 */ /* 0x000fe40000410000 */
[----:B------:R-:W-:Y:S02]  /*30f0*/  FMUL.FTZ R137, R38, R95 ;  /* 0x0000005f26897220 */ /* 0x000fe40000410000 */
[----:B-1----:R-:W-:Y:S02]  /*3100*/  FMUL.FTZ R93, R34, R99 ;  /* 0x00000063225d7220 */ /* 0x002fe40000410000 */
[----:B------:R-:W-:Y:S01]  /*3110*/  FMUL.FTZ R92, R39, R96 ;  /* 0x00000060275c7220 */ /* 0x000fe20000410000 */
[----:B------:R-:W1:Y:S01]  /*3120*/  MUFU.EX2 R117, R117 ;  /* 0x0000007500757308 */ /* 0x000e620000000800 */
[----:B---3--:R-:W-:-:S02]  /*3130*/  FMUL.FTZ R127, R127, R56 ;  /* 0x000000387f7f7220 */ /* 0x008fc40000410000 */
[----:B------:R-:W-:Y:S02]  /*3140*/  FMUL.FTZ R126, R126, R57 ;  /* 0x000000397e7e7220 */ /* 0x000fe40000410000 */
[----:B------:R-:W-:Y:S02]  /*3150*/  FMUL.FTZ R139, R110, R61 ;  /* 0x0000003d6e8b7220 */ /* 0x000fe40000410000 */
[----:B------:R-:W-:Y:S01]  /*3160*/  FMUL.FTZ R124, R93, R58 ;  /* 0x0000003a5d7c7220 */ /* 0x000fe20000410000 */
[----:B------:R-:W3:Y:S01]  /*3170*/  MUFU.EX2 R136, R136 ;  /* 0x0000008800887308 */ /* 0x000ee20000000800 */
[----:B------:R-:W-:Y:S02]  /*3180*/  FMUL.FTZ R122, R122, R59 ;  /* 0x0000003b7a7a7220 */ /* 0x000fe40000410000 */
[----:B------:R-:W-:Y:S02]  /*3190*/  FMUL.FTZ R141, R141, R60 ;  /* 0x0000003c8d8d7220 */ /* 0x000fe40000410000 */
[----:B------:R-:W-:-:S02]  /*31a0*/  FMUL.FTZ R137, R137, R62 ;  /* 0x0000003e89897220 */ /* 0x000fc40000410000 */
[----:B------:R-:W-:Y:S01]  /*31b0*/  FMUL.FTZ R133, R92, R63 ;  /* 0x0000003f5c857220 */ /* 0x000fe20000410000 */
[----:B------:R-:W1:Y:S01]  /*31c0*/  MUFU.EX2 R138, R138 ;  /* 0x0000008a008a7308 */ /* 0x000e620000000800 */
[-C--:B0-----:R-:W-:Y:S02]  /*31d0*/  FMUL.FTZ R142, R120, R131.reuse ;  /* 0x00000083788e7220 */ /* 0x081fe40000410000 */
[----:B------:R-:W-:-:S05]  /*31e0*/  FFMA.FTZ R110, R127, R131, R126 ;  /* 0x000000837f6e7223 */ /* 0x000fca000001007e */
[----:B------:R-:W0:Y:S01]  /*31f0*/  MUFU.EX2 R118, R118 ;  /* 0x0000007600767308 */ /* 0x000e220000000800 */
        /* <DEDUP_REMOVED lines=17> */
.L_x_7717:
[----:B01-34-:R-:W-:Y:S05]  /*3310*/  BSYNC B0 ;  /* 0x0000000000007941 */ /* 0x01bfea0003800000 */
.L_x_7716:
        /* <DEDUP_REMOVED lines=93> */
[----:B------:R-:W0:Y:S01]  /*38f0*/  SHFL.IDX PT, R146, R143, RZ, 0x1f ;  /* 0x00001fff8f927589 */ /* 0x000e2200000e0000 */
[----:B-1----:R-:W-:Y:S02]  /*3900*/  @P2 FFMA.FTZ R147, R148, R147, R149 ;  /* 0x0000009394932223 */ /* 0x002fe40000010095 */
[-C--:B------:R-:W-:Y:S02]  /*3910*/  FFMA.FTZ R149, R131, R120.reuse, R126 ;  /* 0x0000007883957223 */ /* 0x080fe4000001007e */
[----:B------:R-:W-:Y:S02]  /*3920*/  FFMA.FTZ R121, R105, R120, RZ ;  /* 0x0000007869797223 */ /* 0x000fe400000100ff */
[----:B------:R-:W-:Y:S02]  /*3930*/  FFMA.FTZ R129, R147, R140, R129 ;  /* 0x0000008c93817223 */ /* 0x000fe40000010081 */
[----:B------:R-:W-:Y:S02]  /*3940*/  FADD.FTZ R127, -R127, R120 ;  /* 0x000000787f7f7221 */ /* 0x000fe40000010100 */
[----:B------:R-:W-:-:S02]  /*3950*/  FFMA.FTZ R147, R113, R149, R124 ;  /* 0x0000009571937223 */ /* 0x000fc4000001007c */
[----:B------:R-:W-:Y:S02]  /*3960*/  FFMA.FTZ R120, R106, R149, R121 ;  /* 0x000000956a787223 */ /* 0x000fe40000010079 */
[----:B------:R-:W-:Y:S02]  /*3970*/  FFMA.FTZ R125, R112, R129, R125 ;  /* 0x00000081707d7223 */ /* 0x000fe4000001007d */
[----:B------:R-:W-:Y:S02]  /*3980*/  FADD.FTZ R126, -R126, R149 ;  /* 0x000000957e7e7221 */ /* 0x000fe40000010100 */
[-C--:B------:R-:W-:Y:S02]  /*3990*/  FFMA.FTZ R149, R117, R147.reuse, R122 ;  /* 0x0000009375957223 */ /* 0x080fe4000001007a */
[----:B------:R-:W-:Y:S02]  /*39a0*/  FFMA.FTZ R121, R107, R147, R120 ;  /* 0x000000936b797223 */ /* 0x000fe40000010078 */
[----:B------:R-:W-:-:S02]  /*39b0*/  FFMA.FTZ R123, R118, R125, R123 ;  /* 0x0000007d767b7223 */ /* 0x000fc4000001007b */
[----:B------:R-:W-:Y:S02]  /*39c0*/  FFMA.FTZ R140, R108, R149, R121 ;  /* 0x000000956c8c7223 */ /* 0x000fe40000010079 */
[----:B------:R-:W-:Y:S02]  /*39d0*/  FFMA.FTZ R121, R138, R123, R135 ;  /* 0x0000007b8a797223 */ /* 0x000fe40000010087 */
[C---:B------:R-:W-:Y:S02]  /*39e0*/  FFMA.FTZ R144, R136.reuse, R149, R141 ;  /* 0x0000009588907223 */ /* 0x040fe4000001008d */
[----:B------:R-:W-:Y:S02]  /*39f0*/  FFMA.FTZ R119, R136, R121, R119 ;  /* 0x0000007988777223 */ /* 0x000fe40000010077 */
        /* <DEDUP_REMOVED lines=12> */
[----:B------:R-:W-:Y:S02]  /*3ac0*/  FFMA.FTZ R130, R104, R135, R136 ;  /* 0x0000008768827223 */ /* 0x000fe40000010088 */
[----:B------:R-:W-:Y:S02]  /*3ad0*/  FMUL.FTZ R136, R113, R98 ;  /* 0x0000006271887220 */ /* 0x000fe40000410000 */
[----:B------:R-:W-:Y:S02]  /*3ae0*/  FFMA.FTZ R135, R127, R133, RZ ;  /* 0x000000857f877223 */ /* 0x000fe400000100ff */
[----:B0-----:R-:W-:-:S02]  /*3af0*/  FFMA.FTZ R93, R145, R93, R146 ;  /* 0x0000005d915d7223 */ /* 0x001fc40000010092 */
[----:B------:R-:W-:Y:S02]  /*3b00*/  FMUL.FTZ R92, R145, R92 ;  /* 0x0000005c915c7220 */ /* 0x000fe40000410000 */
[----:B------:R-:W-:Y:S01]  /*3b10*/  FADD.FTZ R112, -R137, R140 ;  /* 0x0000008c89707221 */ /* 0x000fe20000010100 */
[----:B------:R-:W-:Y:S01]  /*3b20*/  IADD3 R140, -R111, c[0x0][0x168], RZ ;  /* 0x00005a006f8c7a10 */ /* 0x000fe20007ffe1ff */
[----:B------:R-:W-:Y:S01]  /*3b30*/  FADD.FTZ R124, -R124, R147 ;  /* 0x000000937c7c7221 */ /* 0x000fe20000010100 */
[----:B------:R0:W-:Y:S01]  /*3b40*/  @!P5 STS.64 [R110+0x1308], R92 ;  /* 0x0013085c6e00d388 */ /* 0x0001e20000000a00 */
[----:B------:R-:W-:Y:S01]  /*3b50*/  FMUL.FTZ R137, R117, R99 ;  /* 0x0000006375897220 */ /* 0x000fe20000410000 */
[----:B------:R-:W-:Y:S01]  /*3b60*/  ISETP.GE.AND P0, PT, R140, 0x1, PT ;  /* 0x000000018c00780c */ /* 0x000fe20003f06270 */
[----:B------:R-:W-:Y:S02]  /*3b70*/  FFMA.FTZ R135, R126, R136, R135 ;  /* 0x000000887e877223 */ /* 0x000fe40000010087 */
[----:B------:R-:W-:-:S02]  /*3b80*/  FMUL.FTZ R134, R129, R96 ;  /* 0x0000006081867220 */ /* 0x000fc40000410000 */
[----:B------:R-:W-:Y:S02]  /*3b90*/  FMUL.FTZ R147, R125, R95 ;  /* 0x0000005f7d937220 */ /* 0x000fe40000410000 */
[----:B------:R-:W-:Y:S02]  /*3ba0*/  FADD.FTZ R122, -R122, R149 ;  /* 0x000000957a7a7221 */ /* 0x000fe40000010100 */
[----:B------:R-:W-:Y:S02]  /*3bb0*/  FADD.FTZ R118, -R139, R138 ;  /* 0x0000008a8b767221 */ /* 0x000fe40000010100 */
[----:B0-----:R-:W-:Y:S02]  /*3bc0*/  FMUL.FTZ R92, R119, R100 ;  /* 0x00000064775c7220 */ /* 0x001fe40000410000 */
[----:B------:R-:W-:Y:S02]  /*3bd0*/  FFMA.FTZ R135, R124, R137, R135 ;  /* 0x000000897c877223 */ /* 0x000fe40000010087 */
[----:B------:R-:W-:-:S02]  /*3be0*/  FMUL.FTZ R143, R39, R134 ;  /* 0x00000086278f7220 */ /* 0x000fc40000410000 */
[----:B------:R-:W-:Y:S02]  /*3bf0*/  FMUL.FTZ R139, R38, R147 ;  /* 0x00000093268b7220 */ /* 0x000fe40000410000 */
[----:B------:R-:W-:Y:S01]  /*3c00*/  FADD.FTZ R120, -R141, R144 ;  /* 0x000000908d787221 */ /* 0x000fe20000010100 */
[----:B------:R0:W-:Y:S01]  /*3c10*/  STS [R24.X4+0x44c], R143 ;  /* 0x00044c8f18007388 */ /* 0x0001e20000004800 */
[----:B------:R-:W-:Y:S02]  /*3c20*/  FMUL.FTZ R138, R123, R94 ;  /* 0x0000005e7b8a7220 */ /* 0x000fe40000410000 */
[----:B------:R-:W-:Y:S01]  /*3c30*/  FMUL.FTZ R141, R121, R85 ;  /* 0x00000055798d7220 */ /* 0x000fe20000410000 */
[----:B------:R1:W-:Y:S01]  /*3c40*/  STS [R24.X4+0x448], R139 ;  /* 0x0004488b18007388 */ /* 0x0003e20000004800 */
[----:B------:R-:W-:Y:S02]  /*3c50*/  FFMA.FTZ R135, R122, R92, R135 ;  /* 0x0000005c7a877223 */ /* 0x000fe40000010087 */
[----:B------:R-:W-:-:S02]  /*3c60*/  FMUL.FTZ R145, R37, R138 ;  /* 0x0000008a25917220 */ /* 0x000fc40000410000 */
[----:B------:R-:W-:Y:S02]  /*3c70*/  FMUL.FTZ R137, R34, R137 ;  /* 0x0000008922897220 */ /* 0x000fe40000410000 */
[----:B0-----:R-:W-:Y:S01]  /*3c80*/  FMUL.FTZ R143, R36, R141 ;  /* 0x0000008d248f7220 */ /* 0x001fe20000410000 */
[----:B------:R0:W-:Y:S01]  /*3c90*/  STS [R24.X4+0x444], R145 ;  /* 0x0004449118007388 */ /* 0x0001e20000004800 */
[----:B------:R-:W-:Y:S01]  /*3ca0*/  FMUL.FTZ R111, R33, R136 ;  /* 0x00000088216f7220 */ /* 0x000fe20000410000 */
[----:B------:R-:W-:Y:S01]  /*3cb0*/  SHF.L.U64.HI R136, R114, 0x2, R109 ;  /* 0x0000000272887819 */ /* 0x000fe2000001026d */
[----:B-1----:R-:W-:Y:S01]  /*3cc0*/  FMUL.FTZ R139, R35, R92 ;  /* 0x0000005c238b7220 */ /* 0x002fe20000410000 */
[----:B------:R0:W-:Y:S01]  /*3cd0*/  STS [R24.X4+0x440], R143 ;  /* 0x0004408f18007388 */ /* 0x0001e20000004800 */
[----:B------:R-:W-:Y:S01]  /*3ce0*/  FMUL.FTZ R93, R32, R133 ;  /* 0x00000085205d7220 */ /* 0x000fe20000410000 */
[----:B------:R-:W-:Y:S01]  /*3cf0*/  SHF.L.U32 R133, R114, 0x2, RZ ;  /* 0x0000000272857819 */ /* 0x000fe200000006ff */
[----:B------:R-:W-:Y:S01]  /*3d00*/  FFMA.FTZ R135, R120, R141, R135 ;  /* 0x0000008d78877223 */ /* 0x000fe20000010087 */
[----:B------:R0:W-:Y:S01]  /*3d10*/  STS [R24.X4+0x43c], R139 ;  /* 0x00043c8b18007388 */ /* 0x0001e20000004800 */
[----:B------:R-:W-:-:S02]  /*3d20*/  IMAD R136, R136, c[0x0][0x2b0], RZ ;  /* 0x0000ac0088887a24 */ /* 0x000fc400078e02ff */
[----:B------:R-:W-:Y:S01]  /*3d30*/  FFMA.FTZ R135, R118, R138, R135 ;  /* 0x0000008a76877223 */ /* 0x000fe20000010087 */
[----:B------:R0:W-:Y:S01]  /*3d40*/  STS [R24.X4+0x438], R137 ;  /* 0x0004388918007388 */ /* 0x0001e20000004800 */
[----:B------:R-:W-:Y:S02]  /*3d50*/  FMUL.FTZ R138, R132, R134 ;  /* 0x00000086848a7220 */ /* 0x000fe40000410000 */
[----:B------:R-:W-:Y:S01]  /*3d60*/  FFMA.FTZ R147, R112, R147, R135 ;  /* 0x0000009370937223 */ /* 0x000fe20000010087 */
        /* <DEDUP_REMOVED lines=13> */
.L_x_7719:
[----:B0-----:R-:W-:Y:S05]  /*3e40*/  BSYNC B0 ;  /* 0x0000000000007941 */ /* 0x001fea0003800000 */
.L_x_7718:
        /* <DEDUP_REMOVED lines=15> */
.L_x_7721:
[----:B0-----:R-:W-:Y:S05]  /*3f40*/  BSYNC B0 ;  /* 0x0000000000007941 */ /* 0x001fea0003800000 */
.L_x_7720:
[----:B-1----:R0:W1:Y:S01]  /*3f50*/  LDS R111, [R26.X4+0x530] ;  /* 0x000530001a6f7984 */ /* 0x0020620000004800 */
[----:B------:R-:W-:Y:S01]  /*3f60*/  BSSY B0, `(.L_x_7722) ;  /* 0x0000005000007945 */ /* 0x000fe20003800000 */
[----:B------:R-:W-:Y:S05]  /*3f70*/  @!P0 BRA `(.L_x_7723) ;  /* 0x0000003000008947 */ /* 0x000fea0003800000 */
[----:B------:R-:W-:-:S05]  /*3f80*/  IMAD.WIDE.U32 R92, R133, c[0x0][0x2b0], R74 ;  /* 0x0000ac00855c7a25 */ /* 0x000fca00078e004a */
[----:B------:R-:W-:-:S05]  /*3f90*/  IADD3 R93, R137, R93, RZ ;  /* 0x0000005d895d7210 */ /* 0x000fca0007ffe0ff */
[----:B-1----:R1:W-:Y:S02]  /*3fa0*/  RED.E.ADD.F32.FTZ.RN.STRONG.GPU [R92.64], R111 ;  /* 0x0000006f5c00798e */ /* 0x0023e4000c10e786 */
.L_x_7723:
[----:B------:R-:W-:Y:S05]  /*3fb0*/  BSYNC B0 ;  /* 0x0000000000007941 */ /* 0x000fea0003800000 */
.L_x_7722:
[----:B-1----:R1:W2:Y:S01]  /*3fc0*/  LDS R111, [R27.X4+0x5b0] ;  /* 0x0005b0001b6f7984 */ /* 0x0022a20000004800 */
[----:B------:R-:W-:Y:S01]  /*3fd0*/  BSSY B0, `(.L_x_7724) ;  /* 0x0000005000007945 */ /* 0x000fe20003800000 */
[----:B------:R-:W-:Y:S05]  /*3fe0*/  @!P1 BRA `(.L_x_7725) ;  /* 0x0000003000009947 */ /* 0x000fea0003800000 */
[----:B------:R-:W-:-:S05]  /*3ff0*/  IMAD.WIDE.U32 R92, R133, c[0x0][0x2b0], R72 ;  /* 0x0000ac00855c7a25 */ /* 0x000fca00078e0048 */
[----:B------:R-:W-:-:S05]  /*4000*/  IADD3 R93, R137, R93, RZ ;  /* 0x0000005d895d7210 */ /* 0x000fca0007ffe0ff */
[----:B--2---:R2:W-:Y:S02]  /*4010*/  RED.E.ADD.F32.FTZ.RN.STRONG.GPU [R92.64], R111 ;  /* 0x0000006f5c00798e */ /* 0x0045e4000c10e786 */
.L_x_7725:
[----:B------:R-:W-:Y:S05]  /*4020*/  BSYNC B0 ;  /* 0x0000000000007941 */ /* 0x000fea0003800000 */
.L_x_7724:
[----:B--2---:R2:W3:Y:S01]  /*4030*/  LDS R111, [R28.X4+0x630] ;  /* 0x000630001c6f7984 */ /* 0x0044e20000004800 */
[----:B------:R-:W-:Y:S01]  /*4040*/  BSSY B0, `(.L_x_7726) ;  /* 0x0000005000007945 */ /* 0x000fe20003800000 */
[----:B------:R-:W-:Y:S05]  /*4050*/  @!P2 BRA `(.L_x_7727) ;  /* 0x000000300000a947 */ /* 0x000fea0003800000 */
[----:B------:R-:W-:-:S05]  /*4060*/  IMAD.WIDE.U32 R92, R133, c[0x0][0x2b0], R70 ;  /* 0x0000ac00855c7a25 */ /* 0x000fca00078e0046 */
[----:B------:R-:W-:-:S05]  /*4070*/  IADD3 R93, R137, R93, RZ ;  /* 0x0000005d895d7210 */ /* 0x000fca0007ffe0ff */
[----:B---3--:R3:W-:Y:S02]  /*4080*/  RED.E.ADD.F32.FTZ.RN.STRONG.GPU [R92.64], R111 ;  /* 0x0000006f5c00798e */ /* 0x0087e4000c10e786 */
.L_x_7727:
[----:B------:R-:W-:Y:S05]  /*4090*/  BSYNC B0 ;  /* 0x0000000000007941 */ /* 0x000fea0003800000 */
.L_x_7726:
[----:B---3--:R3:W4:Y:S01]  /*40a0*/  LDS R111, [R29.X4+0x6b0] ;  /* 0x0006b0001d6f7984 */ /* 0x0087220000004800 */
[----:B------:R-:W-:Y:S01]  /*40b0*/  BSSY B0, `(.L_x_7728) ;  /* 0x0000005000007945 */ /* 0x000fe20003800000 */
[----:B------:R-:W-:Y:S05]  /*40c0*/  @!P3 BRA `(.L_x_7729) ;  /* 0x000000300000b947 */ /* 0x000fea0003800000 */
[----:B------:R-:W-:-:S05]  /*40d0*/  IMAD.WIDE.U32 R92, R133, c[0x0][0x2b0], R68 ;  /* 0x0000ac00855c7a25 */ /* 0x000fca00078e0044 */
[----:B------:R-:W-:-:S05]  /*40e0*/  IADD3 R93, R137, R93, RZ ;  /* 0x0000005d895d7210 */ /* 0x000fca0007ffe0ff */
[----:B----4-:R4:W-:Y:S02]  /*40f0*/  RED.E.ADD.F32.FTZ.RN.STRONG.GPU [R92.64], R111 ;  /* 0x0000006f5c00798e */ /* 0x0109e4000c10e786 */
.L_x_7729:
[----:B------:R-:W-:Y:S05]  /*4100*/  BSYNC B0 ;  /* 0x0000000000007941 */ /* 0x000fea0003800000 */
.L_x_7728:
[----:B------:R0:W1:Y:S01]  /*4110*/  LDS R135, [R30.X4+0x730] ;  /* 0x000730001e877984 */ /* 0x0000620000004800 */
[----:B------:R-:W-:Y:S01]  /*4120*/  BSSY B0, `(.L_x_7730) ;  /* 0x0000006000007945 */ /* 0x000fe20003800000 */
[----:B----4-:R-:W-:Y:S01]  /*4130*/  IMAD.WIDE.U32 R92, R133, c[0x0][0x2b0], R64 ;  /* 0x0000ac00855c7a25 */ /* 0x010fe200078e0040 */
[----:B------:R-:W-:Y:S05]  /*4140*/  @!P4 BRA `(.L_x_7731) ;  /* 0x000000300000c947 */ /* 0x000fea0003800000 */
[----:B------:R-:W-:-:S05]  /*4150*/  IMAD.WIDE.U32 R110, R133, c[0x0][0x2b0], R66 ;  /* 0x0000ac00856e7a25 */ /* 0x000fca00078e0042 */
[----:B------:R-:W-:-:S05]  /*4160*/  IADD3 R111, R137, R111, RZ ;  /* 0x0000006f896f7210 */ /* 0x000fca0007ffe0ff */
[----:B-1----:R1:W-:Y:S02]  /*4170*/  RED.E.ADD.F32.FTZ.RN.STRONG.GPU [R110.64], R135 ;  /* 0x000000876e00798e */ /* 0x0023e4000c10e786 */
.L_x_7731:
[----:B------:R-:W-:Y:S05]  /*4180*/  BSYNC B0 ;  /* 0x0000000000007941 */ /* 0x000fea0003800000 */
.L_x_7730:
[----:B-1----:R1:W4:Y:S01]  /*4190*/  LDS R111, [R31.X4+0x7b0] ;  /* 0x0007b0001f6f7984 */ /* 0x0023220000004800 */
[----:B------:R-:W-:Y:S01]  /*41a0*/  BSSY B0, `(.L_x_7732) ;  /* 0x0000004000007945 */ /* 0x000fe20003800000 */
[----:B------:R-:W-:Y:S05]  /*41b0*/  @!P5 BRA `(.L_x_7733) ;  /* 0x000000200000d947 */ /* 0x000fea0003800000 */
[----:B------:R-:W-:-:S05]  /*41c0*/  IADD3 R93, R137, R93, RZ ;  /* 0x0000005d895d7210 */ /* 0x000fca0007ffe0ff */
[----:B----4-:R4:W-:Y:S02]  /*41d0*/  RED.E.ADD.F32.FTZ.RN.STRONG.GPU [R92.64], R111 ;  /* 0x0000006f5c00798e */ /* 0x0109e4000c10e786 */
.L_x_7733:
[----:B------:R-:W-:Y:S05]  /*41e0*/  BSYNC B0 ;  /* 0x0000000000007941 */ /* 0x000fea0003800000 */
.L_x_7732:
[----:B----4-:R-:W4:Y:S01]  /*41f0*/  SHFL.DOWN PT, R111, R130, 0x1, 0x1f ;  /* 0x08201f00826f7f89 */ /* 0x010f2200000e0000 */
[----:B------:R-:W-:Y:S01]  /*4200*/  ISETP.GT.AND P0, PT, R21, 0x1e, PT ;  /* 0x0000001e1500780c */ /* 0x000fe20003f04270 */
[-C--:B------:R-:W-:Y:S01]  /*4210*/  FMUL.FTZ R92, R63, R129.reuse ;  /* 0x000000813f5c7220 */ /* 0x080fe20000410000 */
[----:B------:R-:W-:Y:S01]  /*4220*/  ISETP.NE.AND P1, PT, R21, RZ, PT ;  /* 0x000000ff1500720c */ /* 0x000fe20003f25270 */
[----:B------:R-:W5:Y:S01]  /*4230*/  SHFL.DOWN PT, R93, R128, 0x1, 0x1f ;  /* 0x08201f00805d7f89 */ /* 0x000f6200000e0000 */
[----:B------:R-:W-:Y:S01]  /*4240*/  FMUL.FTZ R129, R116, R129 ;  /* 0x0000008174817220 */ /* 0x000fe20000410000 */
[----:B------:R-:W-:Y:S01]  /*4250*/  ISETP.NE.AND P2, PT, R12, RZ, PT ;  /* 0x000000ff0c00720c */ /* 0x000fe20003f45270 */
[----:B------:R-:W-:Y:S01]  /*4260*/  FFMA.FTZ R55, R92, R96, R55 ;  /* 0x000000605c377223 */ /* 0x000fe20000010037 */
[----:B------:R-:W-:Y:S01]  /*4270*/  BSSY B0, `(.L_x_7734) ;  /* 0x0000051000007945 */ /* 0x000fe20003800000 */
        /* <DEDUP_REMOVED lines=19> */
[----:B------:R-:W-:Y:S02]  /*43b0*/  FMUL.FTZ R62, R61, R123 ;  /* 0x0000007b3d3e7220 */ /* 0x000fe40000410000 */
[----:B------:R-:W-:Y:S02]  /*43c0*/  FMUL.FTZ R61, R60, R121 ;  /* 0x000000793c3d7220 */ /* 0x000fe40000410000 */
[----:B------:R-:W-:Y:S02]  /*43d0*/  FMUL.FTZ R60, R59, R119 ;  /* 0x000000773b3c7220 */ /* 0x000fe40000410000 */
[----:B------:R-:W-:-:S02]  /*43e0*/  FMUL.FTZ R59, R58, R117 ;  /* 0x000000753a3b7220 */ /* 0x000fc40000410000 */
[C---:B------:R-:W-:Y:S02]  /*43f0*/  FMUL.FTZ R123, R116.reuse, R123 ;  /* 0x0000007b747b7220 */ /* 0x040fe40000410000 */
[----:B------:R-:W-:Y:S02]  /*4400*/  FMUL.FTZ R58, R57, R113 ;  /* 0x00000071393a7220 */ /* 0x000fe40000410000 */
[C---:B------:R-:W-:Y:S02]  /*4410*/  FMUL.FTZ R125, R116.reuse, R125 ;  /* 0x0000007d747d7220 */ /* 0x040fe40000410000 */
[C---:B------:R-:W-:Y:S02]  /*4420*/  FMUL.FTZ R121, R116.reuse, R121 ;  /* 0x0000007974797220 */ /* 0x040fe40000410000 */
[C---:B------:R-:W-:Y:S02]  /*4430*/  FMUL.FTZ R119, R116.reuse, R119 ;  /* 0x0000007774777220 */ /* 0x040fe40000410000 */
[----:B------:R-:W-:-:S02]  /*4440*/  FMUL.FTZ R117, R116, R117 ;  /* 0x0000007574757220 */ /* 0x000fc40000410000 */
[----:B----4-:R-:W-:Y:S02]  /*4450*/  @!P0 FADD.FTZ R130, R130, R133 ;  /* 0x0000008582828221 */ /* 0x010fe40000010000 */
[----:B------:R-:W-:Y:S02]  /*4460*/  FMUL.FTZ R113, R116, R113 ;  /* 0x0000007174717220 */ /* 0x000fe40000410000 */
[----:B-----5:R-:W-:Y:S01]  /*4470*/  @!P0 FADD.FTZ R128, R128, R111 ;  /* 0x0000006f80808221 */ /* 0x020fe20000010000 */
[----:B------:R-:W4:Y:S01]  /*4480*/  SHFL.DOWN PT, R133, R130, 0x10, 0x1f ;  /* 0x0a001f0082857f89 */ /* 0x000f2200000e0000 */
        /* <DEDUP_REMOVED lines=13> */
[----:B----4-:R-:W-:Y:S02]  /*4560*/  @!P0 FADD.FTZ R130, R130, R133 ;  /* 0x0000008582828221 */ /* 0x010fe40000010000 */
[----:B------:R-:W-:Y:S02]  /*4570*/  FFMA.FTZ R62, R35, R60, R119 ;  /* 0x0000003c233e7223 */ /* 0x000fe40000010077 */
[----:B-----5:R-:W-:Y:S01]  /*4580*/  @!P0 FADD.FTZ R128, R128, R111 ;  /* 0x0000006f80808221 */ /* 0x020fe20000010000 */
[----:B------:R-:W-:Y:S01]  /*4590*/  MOV R57, R130 ;  /* 0x0000008200397202 */ /* 0x000fe20000000f00 */
[----:B------:R-:W-:-:S02]  /*45a0*/  FFMA.FTZ R51, R60, R100, R51 ;  /* 0x000000643c337223 */ /* 0x000fc40000010033 */
        /* <DEDUP_REMOVED lines=29> */
.L_x_7735:
[----:B----4-:R-:W-:Y:S05]  /*4780*/  BSYNC B0 ;  /* 0x0000000000007941 */ /* 0x010fea0003800000 */
.L_x_7734:
[----:B------:R-:W-:Y:S02]  /*4790*/  IADD3 R115, R115, 0x1, RZ ;  /* 0x0000000173737810 */ /* 0x000fe40007ffe0ff */
[----:B------:R-:W-:Y:S02]  /*47a0*/  IADD3 R114, P1, R114, 0x1, RZ ;  /* 0x0000000172727810 */ /* 0x000fe40007f3e0ff */
[----:B------:R-:W-:Y:S02]  /*47b0*/  ISETP.GE.AND P0, PT, R115, c[0x0][0x16c], PT ;  /* 0x00005b0073007a0c */ /* 0x000fe40003f06270 */
[----:B------:R-:W-:-:S11]  /*47c0*/  IADD3.X R109, RZ, R109, RZ, P1, !PT ;  /* 0x0000006dff6d7210 */ /* 0x000fd60000ffe4ff */
[----:B------:R-:W-:Y:S01]  /*47d0*/  @P0 CALL.REL.NOINC `(.L_x_7715) ;  /* 0x0000001000000944 */ /* 0x000fe20003c00000 */
[----:B------:R-:W-:Y:S05]  /*47e0*/  BRA `(.L_x_7736) ;  /* 0xffffe46000007947 */ /* 0x000fea000383ffff */
.L_x_7715:
        /* <DEDUP_REMOVED lines=39> */
[----:B------:R-:W-:Y:S02]  /*4a60*/  IMAD R55, R10, c[0x0][0x2e4], R55 ;  /* 0x0000b9000a377a24 */ /* 0x000fe400078e0237 */
[----:B------:R-:W-:-:S05]  /*4a70*/  @!P2 FMUL.FTZ R35, R59, -1.4426950216293334961 ;  /* 0xbfb8aa3b3b23a820 */ /* 0x000fca0000410000 */
        /* <DEDUP_REMOVED lines=29> */
[----:B----4-:R-:W-:Y:S02]  /*4c50*/  @!P4 FADD.FTZ R59, R59, 1 ;  /* 0x3f8000003b3bc421 */ /* 0x010fe40000010000 */
[----:B------:R-:W-:-:S04]  /*4c60*/  IMAD.WIDE.U32 R48, R10, c[0x0][0x2e0], R48 ;  /* 0x0000b8000a307a25 */ /* 0x000fc800078e0030 */
[----:B------:R4:W3:Y:S01]  /*4c70*/  @!P1 MUFU.RCP R63, R37 ;  /* 0x00000025003f9308 */ /* 0x0008e20000001000 */
[----:B------:R-:W-:Y:S01]  /*4c80*/  IADD3 R49, R49, R55, RZ ;  /* 0x0000003731317210 */ /* 0x000fe20007ffe0ff */
[----:B-----5:R-:W-:Y:S02]  /*4c90*/  @!P5 FADD.FTZ R60, R60, 1 ;  /* 0x3f8000003c3cd421 */ /* 0x020fe40000010000 */
        /* <DEDUP_REMOVED lines=9> */
[----:B------:R-:W-:Y:S01]  /*4d30*/  IADD3 R58, P0, R58, R81, RZ ;  /* 0x000000513a3a7210 */ /* 0x000fe20007f1e0ff */
[----:B------:R-:W1:Y:S01]  /*4d40*/  @!P2 MUFU.RCP R62, R62 ;  /* 0x0000003e003ea308 */ /* 0x000e620000001000 */
[----:B-----5:R-:W-:Y:S01]  /*4d50*/  @!P3 FMUL.FTZ R44, R44, R51 ;  /* 0x000000332c2cb220 */ /* 0x020fe20000410000 */
[----:B------:R-:W-:-:S02]  /*4d60*/  IADD3 R11, P3, R11, -0x400, RZ ;  /* 0xfffffc000b0b7810 */ /* 0x000fc40007f7e0ff */
[----:B--2---:R-:W-:Y:S01]  /*4d70*/  IADD3.X R59, R49, R80, RZ, P0, !PT ;  /* 0x00000050313b7210 */ /* 0x004fe200007fe4ff */
[----:B------:R-:W-:Y:S01]  /*4d80*/  FADD.FTZ R0, R44, R0 ;  /* 0x000000002c007221 */ /* 0x000fe20000010000 */
[----:B------:R-:W-:Y:S02]  /*4d90*/  IADD3.X R19, R19, -0x1, RZ, P1, !PT ;  /* 0xffffffff13137810 */ /* 0x000fe40000ffe4ff */
[----:B------:R-:W2:Y:S01]  /*4da0*/  @!P5 MUFU.RCP R53, R60 ;  /* 0x0000003c0035d308 */ /* 0x000ea20000001000 */
[----:B0-----:R0:W-:Y:S01]  /*4db0*/  STG.E.128 [R58.64], R32 ;  /* 0x000000203a007986 */ /* 0x0011e2000c101d06 */
[----:B------:R-:W-:Y:S01]  /*4dc0*/  @!P4 FMUL.FTZ R45, R45, R50 ;  /* 0x000000322d2dc220 */ /* 0x000fe20000410000 */
[----:B------:R-:W-:Y:S02]  /*4dd0*/  ISETP.GT.AND P4, PT, R20, 0x1, PT ;  /* 0x000000011400780c */ /* 0x000fe40003f84270 */
[----:B------:R-:W-:Y:S02]  /*4de0*/  MOV R20, R66 ;  /* 0x0000004200147202 */ /* 0x000fe40000000f00 */
        /* <DEDUP_REMOVED lines=18> */
[----:B------:R0:W-:Y:S01]  /*4f10*/  STS.128 [R84], R44 ;  /* 0x0000002c54007388 */ /* 0x0001e20000000c00 */
[----:B------:R-:W-:-:S03]  /*4f20*/  IADD3 R32, P0, R34, R81, RZ ;  /* 0x0000005122207210 */ /* 0x000fc60007f1e0ff */
[----:B------:R1:W-:Y:S01]  /*4f30*/  STS.128 [R84+0x10], R40 ;  /* 0x0000102854007388 */ /* 0x0003e20000000c00 */
[----:B------:R-:W-:-:S06]  /*4f40*/  NOP ;  /* 0x0000000000007918 */ /* 0x000fcc0000000000 */
[----:B------:R-:W2:Y:S01]  /*4f50*/  LDS.128 R48, [R21.X16] ;  /* 0x0000000015307984 */ /* 0x000ea2000000cc00 */
[----:B------:R-:W-:Y:S02]  /*4f60*/  IADD3.X R33, R33, R80, RZ, P0, !PT ;  /* 0x0000005021217210 */ /* 0x000fe400007fe4ff */
[----:B------:R-:W-:Y:S01]  /*4f70*/  IADD3 R14, P0, R14, -0x400, RZ ;  /* 0xfffffc000e0e7810 */ /* 0x000fe20007f1e0ff */
[----:B------:R-:W3:Y:S01]  /*4f80*/  LDS.128 R52, [R21.X16+0x200] ;  /* 0x0002000015347984 */ /* 0x000ee2000000cc00 */
[----:B0-----:R-:W-:Y:S02]  /*4f90*/  FADD.FTZ R45, R0, R45 ;  /* 0x0000002d002d7221 */ /* 0x001fe40000010000 */
[----:B------:R-:W-:Y:S02]  /*4fa0*/  IADD3.X R15, R15, -0x1, RZ, P0, !PT ;  /* 0xffffffff0f0f7810 */ /* 0x000fe400007fe4ff */
        /* <DEDUP_REMOVED lines=10> */
.L_x_7697:
        /* <DEDUP_REMOVED lines=24> */
.L_x_7739:
[----:B-1----:R-:W-:Y:S05]  /*51d0*/  BSYNC B0 ;  /* 0x0000000000007941 */ /* 0x002fea0003800000 */
.L_x_7738:
        /* <DEDUP_REMOVED lines=23> */
.L_x_7741:
[----:B------:R-:W1:Y:S02]  /*5350*/  S2R R15, SR_TID.X ;  /* 0x00000000000f7919 */ /* 0x000e640000002100 */
.L_x_7742:
[----:B-1----:R-:W-:Y:S05]  /*5360*/  BSYNC B0 ;  /* 0x0000000000007941 */ /* 0x002fea0003800000 */
.L_x_7740:
        /* <DEDUP_REMOVED lines=10> */
.L_x_7743:
[----:B-1----:R-:W1:Y:S01]  /*5410*/  LDS R17, [R15.X4+0x1b08] ;  /* 0x001b08000f117984 */ /* 0x002e620000004800 */
[----:B------:R-:W-:Y:S01]  /*5420*/  SHF.R.S32.HI R0, RZ, 0x1f, R15 ;  /* 0x0000001fff007819 */ /* 0x000fe2000001140f */
[----:B------:R-:W-:Y:S01]  /*5430*/  YIELD ;  /* 0x0000000000007946 */ /* 0x000fe20003800000 */
[----:B------:R-:W-:Y:S01]  /*5440*/  MOV R6, R2 ;  /* 0x0000000200067202 */ /* 0x000fe20000000f00 */
[----:B------:R2:W3:Y:S01]  /*5450*/  LDS R19, [R15.X4+0x1f08] ;  /* 0x001f08000f137984 */ /* 0x0004e20000004800 */
        /* <DEDUP_REMOVED lines=21> */
.L_x_7744:
        /* <DEDUP_REMOVED lines=13> */
.L_x_9131:


//--------------------- .text._Z25selective_scan_bwd_kernelI32Selective_Scan_bwd_kernel_traitsILi32ELi8ELb1ELb1ELb1ELb0ELb0EffEEv12SSMParamsBwd --------------------------
	.section	.text._Z25selective_scan_bwd_kernelI32Selective_Scan_bwd_kernel_traitsILi32ELi8ELb1ELb1ELb1ELb0ELb0EffEEv12SSMParamsBwd,"ax",@progbits
	.sectioninfo	@"SHI_REGISTERS=192"
	.align	128
        .global         _Z25selective_scan_bwd_kernelI32Selective_Scan_bwd_kernel_traitsILi32ELi8ELb1ELb1ELb1ELb0ELb0EffEEv12SSMParamsBwd
        .type           _Z25selective_scan_bwd_kernelI32Selective_Scan_bwd_kernel_traitsILi32ELi8ELb1ELb1ELb1ELb0ELb0EffEEv12SSMParamsBwd,@function
        .size           _Z25selective_scan_bwd_kernelI32Selective_Scan_bwd_kernel_traitsILi32ELi8ELb1ELb1ELb1ELb0ELb0EffEEv12SSMParamsBwd,(.L_x_9132 - _Z25selective_scan_bwd_kernelI32Selective_Scan_bwd_kernel_traitsILi32ELi8ELb1ELb1ELb1ELb0ELb0EffEEv12SSMParamsBwd)
        .other          _Z25selective_scan_bwd_kernelI32Selective_Scan_bwd_kernel_traitsILi32ELi8ELb1ELb1ELb1ELb0ELb0EffEEv12SSMParamsBwd,@"STO_CUDA_ENTRY STV_DEFAULT"
_Z25selective_scan_bwd_kernelI32Selective_Scan_bwd_kernel_traitsILi32ELi8ELb1ELb1ELb1ELb0ELb0EffEEv12SSMParamsBwd:
.text._Z25selective_scan_bwd_kernelI32Selective_Scan_bwd_kernel_traitsILi32ELi8ELb1ELb1ELb1ELb0ELb0EffEEv12SSMParamsBwd:
        /* <DEDUP_REMOVED lines=87> */
[C---:B------:R-:W-:Y:S01]  /*0570*/  IMAD R3, R166.reuse, c[0x0][0x1a8], RZ ;  /* 0x00006a00a6037a24 */ /* 0x040fe200078e02ff */
        /* <DEDUP_REMOVED lines=9> */
[----:B------:R-:W-:Y:S02]  /*0610*/  LEA.HI.X R115, R115, c[0x0][0x24c], R4, 0x2, P1 ;  /* 0x0000930073737a11 */ /* 0x000fe400008f1404 */
        /* <DEDUP_REMOVED lines=27> */
[----:B------:R-:W-:Y:S01]  /*07d0*/  MOV R123, c[0x0][0x174] ;  /* 0x00005d00007b7a02 */ /* 0x000fe20000000f00 */
[----:B------:R-:W-:Y:S01]  /*07e0*/  UMOV UR4, URZ ;  /* 0x0000003f00047c82 */ /* 0x000fe20008000000 */
[----:B------:R-:W-:Y:S01]  /*07f0*/  MOV R111, RZ ;  /* 0x000000ff006f7202 */ /* 0x000fe20000000f00 */
[----:B------:R-:W1:Y:S01]  /*0800*/  S2R R122, SR_LANEID ;  /* 0x00000000007a7919 */ /* 0x000e620000000000 */
[----:B------:R-:W-:Y:S02]  /*0810*/  MOV R109, RZ ;  /* 0x000000ff006d7202 */ /* 0x000fe40000000f00 */
[----:B0-----:R-:W-:-:S02]  /*0820*/  SHF.L.U32 R2, R110, 0x1, RZ ;  /* 0x000000016e027819 */ /* 0x001fc400000006ff */
[----:B------:R-:W-:Y:S02]  /*0830*/  SHF.L.U32 R125, R110, 0x3, RZ ;  /* 0x000000036e7d7819 */ /* 0x000fe400000006ff */
[----:B------:R-:W-:Y:S02]  /*0840*/  LOP3.LUT R3, R2, 0xffffffc0, RZ, 0xc0, !PT ;  /* 0xffffffc002037812 */ /* 0x000fe400078ec0ff */
[C---:B------:R-:W-:Y:S02]  /*0850*/  IADD3 R5, R110.reuse, 0x20, RZ ;  /* 0x000000206e057810 */ /* 0x040fe40007ffe0ff */
[C---:B------:R-:W-:Y:S02]  /*0860*/  IADD3 R127, R110.reuse, 0x40, RZ ;  /* 0x000000406e7f7810 */ /* 0x040fe40007ffe0ff */
[C---:B------:R-:W-:Y:S02]  /*0870*/  IADD3 R7, R110.reuse, 0x60, RZ ;  /* 0x000000606e077810 */ /* 0x040fe40007ffe0ff */
[----:B------:R-:W-:-:S02]  /*0880*/  IADD3 R129, R110, 0x80, RZ ;  /* 0x000000806e817810 */ /* 0x000fc40007ffe0ff */
[C---:B------:R-:W-:Y:S02]  /*0890*/  IADD3 R131, R110.reuse, 0xa0, RZ ;  /* 0x000000a06e837810 */ /* 0x040fe40007ffe0ff */
[C---:B------:R-:W-:Y:S02]  /*08a0*/  IADD3 R9, R110.reuse, 0xc0, RZ ;  /* 0x000000c06e097810 */ /* 0x040fe40007ffe0ff */
[C---:B------:R-:W-:Y:S02]  /*08b0*/  IADD3 R133, R110.reuse, 0xe0, RZ ;  /* 0x000000e06e857810 */ /* 0x040fe40007ffe0ff */
[----:B------:R-:W-:Y:S02]  /*08c0*/  LOP3.LUT R130, R3, 0x1f, R110, 0xf8, !PT ;  /* 0x0000001f03827812 */ /* 0x000fe400078ef86e */
[C---:B------:R-:W-:Y:S02]  /*08d0*/  LOP3.LUT R174, R110.reuse, 0x1f, RZ, 0xc0, !PT ;  /* 0x0000001f6eae7812 */ /* 0x040fe400078ec0ff */
[----:B------:R-:W-:-:S02]  /*08e0*/  LEA.HI.SX32 R124, R110, R110, 0x1b ;  /* 0x0000006e6e7c7211 */ /* 0x000fc400078fdaff */
[----:B------:R-:W-:Y:S02]  /*08f0*/  LEA.HI.SX32 R125, R125, R125, 0x1b ;  /* 0x0000007d7d7d7211 */ /* 0x000fe400078fdaff */
[-C--:B------:R-:W-:Y:S02]  /*0900*/  LEA.HI.SX32 R126, R5, R110.reuse, 0x1b ;  /* 0x0000006e057e7211 */ /* 0x080fe400078fdaff */
[-C--:B------:R-:W-:Y:S02]  /*0910*/  LEA.HI.SX32 R127, R127, R110.reuse, 0x1b ;  /* 0x0000006e7f7f7211 */ /* 0x080fe400078fdaff */
[-C--:B------:R-:W-:Y:S02]  /*0920*/  LEA.HI.SX32 R128, R7, R110.reuse, 0x1b ;  /* 0x0000006e07807211 */ /* 0x080fe400078fdaff */
[-C--:B------:R-:W-:Y:S02]  /*0930*/  LEA.HI.SX32 R129, R129, R110.reuse, 0x1b ;  /* 0x0000006e81817211 */ /* 0x080fe400078fdaff */
[----:B------:R-:W-:-:S02]  /*0940*/  LEA.HI.SX32 R131, R131, R110, 0x1b ;  /* 0x0000006e83837211 */ /* 0x000fc400078fdaff */
[-C--:B------:R-:W-:Y:S02]  /*0950*/  LEA.HI.SX32 R132, R9, R110.reuse, 0x1b ;  /* 0x0000006e09847211 */ /* 0x080fe400078fdaff */
[----:B------:R-:W-:Y:S02]  /*0960*/  LEA.HI.SX32 R133, R133, R110, 0x1b ;  /* 0x0000006e85857211 */ /* 0x000fe400078fdaff */
[----:B-1----:R-:W-:Y:S02]  /*0970*/  SHF.R.S32.HI R135, RZ, 0x1f, R130 ;  /* 0x0000001fff877819 */ /* 0x002fe40000011482 */
.L_x_7769:
        /* <DEDUP_REMOVED lines=39> */
[-C--:B-1----:R-:W-:Y:S02]  /*0bf0*/  FMUL.FTZ R32, R24, R104.reuse ;  /* 0x0000006818207220 */ /* 0x082fe40000410000 */
        /* <DEDUP_REMOVED lines=17> */
.L_x_7746:
[----:B------:R-:W-:Y:S01]  /*0d10*/  HFMA2.MMA R37, -RZ, RZ, 0, 0 ;  /* 0x00000000ff257435 */ /* 0x000fe200000001ff */
[C---:B------:R-:W-:Y:S01]  /*0d20*/  IMAD R2, R164.reuse, c[0x0][0x298], RZ ;  /* 0x0000a600a4027a24 */ /* 0x040fe200078e02ff */
[----:B------:R-:W-:Y:S01]  /*0d30*/  MOV R36, R110 ;  /* 0x0000006e00247202 */ /* 0x000fe20000000f00 */
[----:B------:R-:W-:Y:S01]  /*0d40*/  IMAD R38, R164, c[0x0][0x2b8], RZ ;  /* 0x0000ae00a4267a24 */ /* 0x000fe200078e02ff */
[----:B------:R-:W-:Y:S01]  /*0d50*/  HFMA2.MMA R149, -RZ, RZ, 0, 0 ;  /* 0x00000000ff957435 */ /* 0x000fe200000001ff */
[C---:B------:R-:W-:Y:S01]  /*0d60*/  IMAD R39, R107.reuse, c[0x0][0x29c], R2 ;  /* 0x0000a7006b277a24 */ /* 0x040fe200078e0202 */
[----:B------:R-:W-:Y:S01]  /*0d70*/  CS2R R146, SRZ ;  /* 0x0000000000927805 */ /* 0x000fe2000001ff00 */
[----:B------:R-:W-:Y:S01]  /*0d80*/  IMAD R41, R107, c[0x0][0x2bc], R38 ;  /* 0x0000af006b297a24 */ /* 0x000fe200078e0226 */
[----:B------:R-:W-:Y:S01]  /*0d90*/  IADD3 R38, R123, -0x1, RZ ;  /* 0xffffffff7b267810 */ /* 0x000fe20007ffe0ff */
[----:B------:R-:W-:-:S02]  /*0da0*/  FADD.FTZ R138, R19, R106 ;  /* 0x0000006a138a7221 */ /* 0x000fc40000010000 */
[----:B------:R-:W-:Y:S01]  /*0db0*/  IMAD.WIDE.U32 R2, R107, c[0x0][0x298], R36 ;  /* 0x0000a6006b027a25 */ /* 0x000fe200078e0024 */
[----:B------:R-:W-:-:S03]  /*0dc0*/  SHF.L.U32 R95, R38, 0x8, RZ ;  /* 0x00000008265f7819 */ /* 0x000fc600000006ff */
[----:B------:R-:W-:Y:S01]  /*0dd0*/  IMAD.WIDE.U32 R36, R107, c[0x0][0x2b8], R36 ;  /* 0x0000ae006b247a25 */ /* 0x000fe200078e0024 */
[----:B------:R-:W-:Y:S02]  /*0de0*/  IADD3 R3, R3, R39, RZ ;  /* 0x0000002703037210 */ /* 0x000fe40007ffe0ff */
[----:B------:R-:W-:Y:S01]  /*0df0*/  SHF.R.S32.HI R42, RZ, 0x1f, R95 ;  /* 0x0000001fff2a7819 */ /* 0x000fe2000001145f */
[C---:B------:R-:W-:Y:S01]  /*0e00*/  IMAD R39, R166.reuse, c[0x0][0x2a0], RZ ;  /* 0x0000a800a6277a24 */ /* 0x040fe200078e02ff */
[----:B------:R-:W-:Y:S01]  /*0e10*/  IADD3 R37, R37, R41, RZ ;  /* 0x0000002925257210 */ /* 0x000fe20007ffe0ff */
[----:B------:R-:W-:Y:S02]  /*0e20*/  IMAD R41, R166, c[0x0][0x2c0], RZ ;  /* 0x0000b000a6297a24 */ /* 0x000fe400078e02ff */
[C---:B------:R-:W-:Y:S02]  /*0e30*/  IMAD R39, R108.reuse, c[0x0][0x2a4], R39 ;  /* 0x0000a9006c277a24 */ /* 0x040fe400078e0227 */
[----:B------:R-:W-:-:S04]  /*0e40*/  IMAD.WIDE.U32 R2, R108, c[0x0][0x2a0], R2 ;  /* 0x0000a8006c027a25 */ /* 0x000fc800078e0002 */
[C---:B------:R-:W-:Y:S01]  /*0e50*/  IMAD R41, R108.reuse, c[0x0][0x2c4], R41 ;  /* 0x0000b1006c297a24 */ /* 0x040fe200078e0229 */
[----:B------:R-:W-:Y:S01]  /*0e60*/  IADD3 R45, R3, R39, RZ ;  /* 0x00000027032d7210 */ /* 0x000fe20007ffe0ff */
[----:B------:R-:W-:Y:S01]  /*0e70*/  IMAD.WIDE.U32 R36, R108, c[0x0][0x2c0], R36 ;  /* 0x0000b0006c247a25 */ /* 0x000fe200078e0024 */
[----:B------:R-:W-:Y:S02]  /*0e80*/  LEA R38, P1, R2, c[0x0][0x318], 0x2 ;  /* 0x0000c60002267a11 */ /* 0x000fe400078210ff */
[----:B------:R-:W-:Y:S01]  /*0e90*/  MOV R3, c[0x0][0x174] ;  /* 0x00005d0000037a02 */ /* 0x000fe20000000f00 */
[--C-:B------:R-:W-:Y:S01]  /*0ea0*/  FADD.FTZ R139, R18, R106.reuse ;  /* 0x0000006a128b7221 */ /* 0x100fe20000010000 */
[----:B------:R-:W-:Y:S01]  /*0eb0*/  IADD3 R43, R37, R41, RZ ;  /* 0x00000029252b7210 */ /* 0x000fe20007ffe0ff */
[--C-:B------:R-:W-:Y:S01]  /*0ec0*/  FADD.FTZ R140, R17, R106.reuse ;  /* 0x0000006a118c7221 */ /* 0x100fe20000010000 */
[----:B------:R-:W-:Y:S01]  /*0ed0*/  LEA.HI.X R39, R2, c[0x0][0x31c], R45, 0x2, P1 ;  /* 0x0000c70002277a11 */ /* 0x000fe200008f142d */
[--C-:B------:R-:W-:Y:S01]  /*0ee0*/  FADD.FTZ R141, R16, R106.reuse ;  /* 0x0000006a108d7221 */ /* 0x100fe20000010000 */
[----:B------:R-:W-:Y:S01]  /*0ef0*/  LEA R37, R3, UR4, 0x8 ;  /* 0x0000000403257c11 */ /* 0x000fe2000f8e40ff */
[--C-:B------:R-:W-:Y:S01]  /*0f00*/  FADD.FTZ R142, R15, R106.reuse ;  /* 0x0000006a0f8e7221 */ /* 0x100fe20000010000 */
[----:B------:R-:W-:Y:S01]  /*0f10*/  LEA R40, P2, R36, c[0x0][0x320], 0x2 ;  /* 0x0000c80024287a11 */ /* 0x000fe200078410ff */
[----:B------:R-:W-:Y:S01]  /*0f20*/  FADD.FTZ R143, R14, R106 ;  /* 0x0000006a0e8f7221 */ /* 0x000fe20000010000 */
[----:B------:R-:W-:Y:S01]  /*0f30*/  IADD3 R96, P0, R95, R2, RZ ;  /* 0x000000025f607210 */ /* 0x000fe20007f1e0ff */
[----:B------:R-:W-:Y:S01]  /*0f40*/  IMAD.WIDE R2, R37, 0x4, R38 ;  /* 0x0000000425027825 */ /* 0x000fe200078e0226 */
[----:B------:R-:W-:Y:S01]  /*0f50*/  IADD3 R94, P1, R95, R36, RZ ;  /* 0x000000245f5e7210 */ /* 0x000fe20007f3e0ff */
[----:B------:R-:W-:Y:S01]  /*0f60*/  CS2R R38, SRZ ;  /* 0x0000000000267805 */ /* 0x000fe2000001ff00 */
[----:B------:R-:W-:Y:S01]  /*0f70*/  LEA.HI.X R41, R36, c[0x0][0x324], R43, 0x2, P2 ;  /* 0x0000c90024297a11 */ /* 0x000fe200010f142b */
[--C-:B------:R-:W-:Y:S01]  /*0f80*/  FADD.FTZ R144, R13, R106.reuse ;  /* 0x0000006a0d907221 */ /* 0x100fe20000010000 */
[----:B------:R-:W-:Y:S01]  /*0f90*/  IADD3.X R97, R42, R45, RZ, P0, !PT ;  /* 0x0000002d2a617210 */ /* 0x000fe200007fe4ff */
[----:B------:R-:W-:Y:S01]  /*0fa0*/  FADD.FTZ R145, R12, R106 ;  /* 0x0000006a0c917221 */ /* 0x000fe20000010000 */
[----:B------:R-:W-:Y:S01]  /*0fb0*/  IADD3.X R95, R42, R43, RZ, P1, !PT ;  /* 0x0000002b2a5f7210 */ /* 0x000fe20000ffe4ff */
[----:B------:R-:W-:Y:S01]  /*0fc0*/  IMAD.WIDE R36, R37, 0x4, R40 ;  /* 0x0000000425247825 */ /* 0x000fe200078e0228 */
[C---:B------:R-:W-:Y:S01]  /*0fd0*/  IADD3 R92, P0, R2.reuse, -0x380, RZ ;  /* 0xfffffc80025c7810 */ /* 0x040fe20007f1e0ff */
[----:B------:R-:W-:Y:S01]  /*0fe0*/  CS2R R42, SRZ ;  /* 0x00000000002a7805 */ /* 0x000fe2000001ff00 */
[C---:B------:R-:W-:Y:S01]  /*0ff0*/  IADD3 R90, P1, R2.reuse, -0x300, RZ ;  /* 0xfffffd00025a7810 */ /* 0x040fe20007f3e0ff */
[----:B------:R-:W-:Y:S01]  /*1000*/  CS2R R40, SRZ ;  /* 0x0000000000287805 */ /* 0x000fe2000001ff00 */
        /* <DEDUP_REMOVED lines=26> */
[----:B------:R-:W-:Y:S02]  /*11b0*/  CS2R R36, SRZ ;  /* 0x0000000000247805 */ /* 0x000fe4000001ff00 */
.L_x_7768:
[----:B------:R-:W-:Y:S01]  /*11c0*/  SHF.R.S32.HI R152, RZ, 0x1f, R147 ;  /* 0x0000001fff987819 */ /* 0x000fe20000011493 */
[----:B------:R-:W-:Y:S01]  /*11d0*/  IMAD.WIDE.U32 R44, R147, c[0x0][0x1a0], RZ ;  /* 0x00006800932c7a25 */ /* 0x000fe200078e00ff */
[C---:B------:R-:W-:Y:S02]  /*11e0*/  SHF.L.U32 R137, R130.reuse, 0x4, RZ ;  /* 0x0000000482897819 */ /* 0x040fe400000006ff */
[----:B------:R-:W-:Y:S01]  /*11f0*/  SHF.L.U64.HI R134, R130, 0x4, R135 ;  /* 0x0000000482867819 */ /* 0x000fe20000010287 */
[----:B------:R-:W-:Y:S01]  /*1200*/  IMAD R46, R152, c[0x0][0x1a0], RZ ;  /* 0x00006800982e7a24 */ /* 0x000fe200078e02ff */
[----:B------:R-:W-:-:S03]  /*1210*/  LEA R52, P0, R44, R118, 0x2 ;  /* 0x000000762c347211 */ /* 0x000fc600078010ff */
[----:B------:R-:W-:Y:S01]  /*1220*/  IMAD R47, R147, c[0x0][0x1a4], R46 ;  /* 0x00006900932f7a24 */ /* 0x000fe200078e022e */
[----:B------:R-:W-:-:S04]  /*1230*/  IADD3 R52, P1, R52, R137, RZ ;  /* 0x0000008934347210 */ /* 0x000fc80007f3e0ff */
[----:B------:R-:W-:-:S04]  /*1240*/  IADD3 R45, R45, R47, RZ ;  /* 0x0000002f2d2d7210 */ /* 0x000fc80007ffe0ff */
[----:B------:R-:W-:-:S04]  /*1250*/  LEA.HI.X R45, R44, R119, R45, 0x2, P0 ;  /* 0x000000772c2d7211 */ /* 0x000fc800000f142d */
[----:B------:R-:W-:-:S05]  /*1260*/  IADD3.X R53, R45, R134, RZ, P1, !PT ;  /* 0x000000862d357210 */ /* 0x000fca0000ffe4ff */
[----:B--2---:R0:W2:Y:S04]  /*1270*/  LDG.E.128 R44, [R52.64] ;  /* 0x00000006342c7981 */ /* 0x0040a8000c1e1d00 */
[----:B---3--:R0:W3:Y:S01]  /*1280*/  LDG.E.128 R48, [R52.64+0x200] ;  /* 0x0002000634307981 */ /* 0x0080e2000c1e1d00 */
[----:B------:R-:W-:Y:S02]  /*1290*/  IMAD R57, R105, c[0x0][0x180], RZ ;  /* 0x0000600069397a24 */ /* 0x000fe400078e02ff */
[----:B------:R-:W-:-:S04]  /*12a0*/  IMAD.WIDE.U32 R54, R0, c[0x0][0x180], RZ ;  /* 0x0000600000367a25 */ /* 0x000fc800078e00ff */
[----:B------:R-:W-:Y:S02]  /*12b0*/  IMAD R57, R0, c[0x0][0x184], R57 ;  /* 0x0000610000397a24 */ /* 0x000fe400078e0239 */
[C---:B------:R-:W-:Y:S02]  /*12c0*/  IMAD R58, R152.reuse, c[0x0][0x188], RZ ;  /* 0x00006200983a7a24 */ /* 0x040fe400078e02ff */
[----:B------:R-:W-:Y:S01]  /*12d0*/  IMAD R60, R152, c[0x0][0x1c0], RZ ;  /* 0x00007000983c7a24 */ /* 0x000fe200078e02ff */
[----:B------:R-:W-:Y:S01]  /*12e0*/  IADD3 R55, R55, R57, RZ ;  /* 0x0000003937377210 */ /* 0x000fe20007ffe0ff */
[C---:B------:R-:W-:Y:S02]  /*12f0*/  IMAD R59, R147.reuse, c[0x0][0x18c], R58 ;  /* 0x00006300933b7a24 */ /* 0x040fe400078e023a */
[----:B------:R-:W-:-:S04]  /*1300*/  IMAD.WIDE.U32 R56, R147, c[0x0][0x1c0], RZ ;  /* 0x0000700093387a25 */ /* 0x000fc800078e00ff */
[----:B0-----:R-:W-:-:S04]  /*1310*/  IMAD.WIDE.U32 R52, R147, c[0x0][0x188], R54 ;  /* 0x0000620093347a25 */ /* 0x001fc800078e0036 */
[----:B------:R-:W-:Y:S01]  /*1320*/  IMAD R61, R147, c[0x0][0x1c4], R60 ;  /* 0x00007100933d7a24 */ /* 0x000fe200078e023c */
[----:B------:R-:W-:Y:S02]  /*1330*/  IADD3 R53, R53, R59, RZ ;  /* 0x0000003b35357210 */ /* 0x000fe40007ffe0ff */
[----:B------:R-:W-:Y:S02]  /*1340*/  LEA R62, P0, R52, c[0x0][0x220], 0x2 ;  /* 0x00008800343e7a11 */ /* 0x000fe400078010ff */
[----:B------:R-:W-:Y:S02]  /*1350*/  LEA R60, P1, R56, R120, 0x2 ;  /* 0x00000078383c7211 */ /* 0x000fe400078210ff */
[----:B------:R-:W-:Y:S02]  /*1360*/  LEA.HI.X R63, R52, c[0x0][0x224], R53, 0x2, P0 ;  /* 0x00008900343f7a11 */ /* 0x000fe400000f1435 */
[----:B------:R-:W-:Y:S02]  /*1370*/  IADD3 R57, R57, R61, RZ ;  /* 0x0000003d39397210 */ /* 0x000fe40007ffe0ff */
[----:B------:R-:W-:Y:S01]  /*1380*/  IADD3 R60, P0, R60, R137, RZ ;  /* 0x000000893c3c7210 */ /* 0x000fe20007f1e0ff */
[----:B------:R-:W4:Y:S01]  /*1390*/  LDG.E R148, [R62.64] ;  /* 0x000000063e947981 */ /* 0x000f22000c1e1900 */
[----:B------:R-:W-:-:S04]  /*13a0*/  LEA.HI.X R57, R56, R121, R57, 0x2, P1 ;  /* 0x0000007938397211 */ /* 0x000fc800008f1439 */
[----:B------:R-:W-:Y:S01]  /*13b0*/  IADD3.X R61, R57, R134, RZ, P0, !PT ;  /* 0x00000086393d7210 */ /* 0x000fe200007fe4ff */
[----:B--2---:R0:W-:Y:S04]  /*13c0*/  STS.128 [R122.X16], R44 ;  /* 0x0000002c7a007388 */ /* 0x0041e8000000cc00 */
[----:B---3--:R-:W-:Y:S01]  /*13d0*/  STS.128 [R122.X16+0x200], R48 ;  /* 0x000200307a007388 */ /* 0x008fe2000000cc00 */
[----:B------:R-:W-:-:S06]  /*13e0*/  NOP ;  /* 0x0000000000007918 */ /* 0x000fcc0000000000 */
[----:B------:R-:W2:Y:S04]  /*13f0*/  LDG.E.128 R52, [R60.64] ;  /* 0x000000063c347981 */ /* 0x000ea8000c1e1d00 */
[----:B------:R-:W3:Y:S01]  /*1400*/  LDG.E.128 R56, [R60.64+0x200] ;  /* 0x000200063c387981 */ /* 0x000ee2000c1e1d00 */
[C---:B------:R-:W-:Y:S02]  /*1410*/  ISETP.GT.AND P0, PT, R123.reuse, 0x1, PT ;  /* 0x000000017b00780c */ /* 0x040fe40003f04270 */
[----:B------:R-:W-:Y:S01]  /*1420*/  IADD3 R65, R123, -0x1, RZ ;  /* 0xffffffff7b417810 */ /* 0x000fe20007ffe0ff */
[----:B------:R-:W-:Y:S01]  /*1430*/  FADD.FTZ R151, R12, R106 ;  /* 0x0000006a0c977221 */ /* 0x000fe20000010000 */
[----:B------:R-:W-:Y:S01]  /*1440*/  ISETP.EQ.AND P0, PT, R174, RZ, P0 ;  /* 0x000000ffae00720c */ /* 0x000fe20000702270 */
[----:B------:R-:W-:Y:S01]  /*1450*/  LDS.128 R48, [R136+0x10] ;  /* 0x0000100088307984 */ /* 0x000fe20000000c00 */
[----:B------:R-:W-:-:S02]  /*1460*/  ISETP.NE.AND P1, PT, R110, RZ, PT ;  /* 0x000000ff6e00720c */ /* 0x000fc40003f25270 */
[----:B------:R-:W-:-:S04]  /*1470*/  LEA.HI R64, R65, R65, RZ, 0x1 ;  /* 0x0000004141407211 */ /* 0x000fc800078f08ff */
[----:B------:R-:W-:-:S04]  /*1480*/  LOP3.LUT R64, R64, 0xfffffe, RZ, 0xc0, !PT ;  /* 0x00fffffe40407812 */ /* 0x000fc800078ec0ff */
[----:B------:R-:W-:Y:S02]  /*1490*/  IADD3 R64, R65, -R64, RZ ;  /* 0x8000004041407210 */ /* 0x000fe40007ffe0ff */
[----:B0-----:R-:W-:Y:S01]  /*14a0*/  @P0 IADD3 R44, R123, -0x2, RZ ;  /* 0xfffffffe7b2c0810 */ /* 0x001fe20007ffe0ff */
[----:B----4-:R-:W-:Y:S01]  /*14b0*/  FMUL.FTZ R165, R148, 1.4426950216293334961 ;  /* 0x3fb8aa3b94a57820 */ /* 0x010fe20000410000 */
[----:B------:R-:W-:-:S03]  /*14c0*/  IADD3 R62, R110, 0x200, RZ ;  /* 0x000002006e3e7810 */ /* 0x000fc60007ffe0ff */
[----:B------:R-:W-:Y:S01]  /*14d0*/  FMUL.FTZ R153, R165, R151 ;  /* 0x00000097a5997220 */ /* 0x000fe20000410000 */
[----:B------:R-:W-:Y:S01]  /*14e0*/  @!P1 LEA R62, R64, R147, 0x8 ;  /* 0x00000093403e9211 */ /* 0x000fe200078e40ff */
[----:B------:R-:W-:Y:S02]  /*14f0*/  @P0 IMAD R163, R44, c[0x0][0x16c], R147 ;  /* 0x00005b002ca30a24 */ /* 0x000fe400078e0293 */
[----:B------:R-:W-:Y:S01]  /*1500*/  LDS.128 R44, [R136] ;  /* 0x00000000882c7984 */ /* 0x000fe20000000c00 */
[----:B------:R-:W-:Y:S01]  /*1510*/  SHF.L.U32 R150, R62, 0x2, RZ ;  /* 0x000000023e967819 */ /* 0x000fe200000006ff */
[----:B------:R-:W0:Y:S01]  /*1520*/  MUFU.EX2 R153, R153 ;  /* 0x0000009900997308 */ /* 0x000e220000000800 */
[----:B------:R-:W-:Y:S01]  /*1530*/  MOV R159, RZ ;  /* 0x000000ff009f7202 */ /* 0x000fe20000000f00 */
[----:B------:R-:W-:Y:S01]  /*1540*/  @P0 IMAD.WIDE R162, R163, 0x8, R102 ;  /* 0x00000008a3a20825 */ /* 0x000fe200078e0266 */
[----:B------:R-:W-:Y:S01]  /*1550*/  ISETP.NE.AND P2, PT, R110, 0x1f, PT ;  /* 0x0000001f6e00780c */ /* 0x000fe20003f45270 */
[----:B------:R-:W-:Y:S02]  /*1560*/  BSSY B0, `(.L_x_7748) ;  /* 0x000003c000007945 */ /* 0x000fe40003800000 */
[----:B------:R-:W-:-:S02]  /*1570*/  FMUL.FTZ R170, R7, R142 ;  /* 0x0000008e07aa7220 */ /* 0x000fc40000410000 */
[----:B------:R-:W-:Y:S02]  /*1580*/  FMUL.FTZ R167, R8, R141 ;  /* 0x0000008d08a77220 */ /* 0x000fe40000410000 */
[----:B------:R-:W-:Y:S02]  /*1590*/  FMUL.FTZ R168, R9, R140 ;  /* 0x0000008c09a87220 */ /* 0x000fe40000410000 */
[----:B------:R-:W-:Y:S01]  /*15a0*/  FMUL.FTZ R169, R10, R139 ;  /* 0x0000008b0aa97220 */ /* 0x000fe20000410000 */
[----:B-12---:R1:W-:Y:S04]  /*15b0*/  STS.128 [R122.X16+0x420], R52 ;  /* 0x000420347a007388 */ /* 0x0063e8000000cc00 */
[----:B---3--:R-:W-:Y:S01]  /*15c0*/  STS.128 [R122.X16+0x620], R56 ;  /* 0x000620387a007388 */ /* 0x008fe2000000cc00 */
[----:B------:R-:W-:-:S06]  /*15d0*/  NOP ;  /* 0x0000000000007918 */ /* 0x000fcc0000000000 */
[----:B------:R-:W2:Y:S04]  /*15e0*/  LDS.128 R60, [R136+0x420] ;  /* 0x00042000883c7984 */ /* 0x000ea80000000c00 */
[----:B------:R-:W3:Y:S04]  /*15f0*/  LDS.128 R64, [R136+0x430] ;  /* 0x0004300088407984 */ /* 0x000ee80000000c00 */
[----:B0-----:R0:W-:Y:S04]  /*1600*/  STS [R150+0x12b8], R153 ;  /* 0x0012b89996007388 */ /* 0x0011e80000000800 */
[----:B------:R-:W-:Y:S01]  /*1610*/  BAR.SYNC.DEFER_BLOCKING 0x0 ;  /* 0x0000000000007b1d */ /* 0x000fe20000010000 */
[----:B-1----:R-:W-:-:S05]  /*1620*/  FADD.FTZ R54, R13, R106 ;  /* 0x0000006a0d367221 */ /* 0x002fca0000010000 */
[----:B------:R2:W5:Y:S02]  /*1630*/  @P0 LDG.E R159, [R162.64+0x4] ;  /* 0x00000406a29f0981 */ /* 0x000564000c1e1900 */
[----:B--2---:R-:W-:Y:S02]  /*1640*/  FMUL.FTZ R162, R21, R61 ;  /* 0x0000003d15a27220 */ /* 0x004fe40000410000 */
[----:B------:R-:W-:Y:S02]  /*1650*/  FMUL.FTZ R61, R4, R145 ;  /* 0x00000091043d7220 */ /* 0x000fe40000410000 */
[----:B---3--:R-:W-:Y:S02]  /*1660*/  FMUL.FTZ R177, R24, R64 ;  /* 0x0000004018b17220 */ /* 0x008fe40000410000 */
[----:B------:R-:W-:Y:S02]  /*1670*/  FMUL.FTZ R64, R61, R44 ;  /* 0x0000002c3d407220 */ /* 0x000fe40000410000 */
[----:B------:R1:W2:Y:S01]  /*1680*/  @P2 LDS R61, [R110.X4+0x1abc] ;  /* 0x001abc006e3d2984 */ /* 0x0002a20000004800 */
[----:B0-----:R-:W-:-:S02]  /*1690*/  FADD.FTZ R150, R19, R106 ;  /* 0x0000006a13967221 */ /* 0x001fc40000010000 */
[--C-:B------:R-:W-:Y:S02]  /*16a0*/  FADD.FTZ R55, R14, R106.reuse ;  /* 0x0000006a0e377221 */ /* 0x100fe40000010000 */
[--C-:B------:R-:W-:Y:S02]  /*16b0*/  FADD.FTZ R56, R15, R106.reuse ;  /* 0x0000006a0f387221 */ /* 0x100fe40000010000 */
[--C-:B------:R-:W-:Y:S02]  /*16c0*/  FADD.FTZ R57, R16, R106.reuse ;  /* 0x0000006a10397221 */ /* 0x100fe40000010000 */
[--C-:B------:R-:W-:Y:S02]  /*16d0*/  FADD.FTZ R58, R17, R106.reuse ;  /* 0x0000006a113a7221 */ /* 0x100fe40000010000 */
[----:B------:R-:W-:Y:S02]  /*16e0*/  FADD.FTZ R59, R18, R106 ;  /* 0x0000006a123b7221 */ /* 0x000fe40000010000 */
[----:B------:R-:W-:-:S02]  /*16f0*/  FMUL.FTZ R52, R165, R150 ;  /* 0x00000096a5347220 */ /* 0x000fc40000410000 */
        /* <DEDUP_REMOVED lines=8> */
[----:B------:R0:W3:Y:S01]  /*1780*/  MUFU.EX2 R60, R52 ;  /* 0x00000034003c7308 */ /* 0x0000e20000000800 */
[----:B------:R-:W-:-:S07]  /*1790*/  FMUL.FTZ R173, R23, R63 ;  /* 0x0000003f17ad7220 */ /* 0x000fce0000410000 */
[----:B------:R-:W4:Y:S01]  /*17a0*/  MUFU.EX2 R160, R160 ;  /* 0x000000a000a07308 */ /* 0x000f220000000800 */
[----:B------:R-:W-:-:S07]  /*17b0*/  FMUL.FTZ R63, R26, R66 ;  /* 0x000000421a3f7220 */ /* 0x000fce0000410000 */
[----:B------:R-:W0:Y:S01]  /*17c0*/  MUFU.EX2 R155, R155 ;  /* 0x0000009b009b7308 */ /* 0x000e220000000800 */
[----:B------:R-:W-:-:S07]  /*17d0*/  FMUL.FTZ R66, R5, R144 ;  /* 0x0000009005427220 */ /* 0x000fce0000410000 */
[----:B------:R-:W0:Y:S08]  /*17e0*/  MUFU.EX2 R156, R156 ;  /* 0x0000009c009c7308 */ /* 0x000e300000000800 */
[----:B------:R-:W0:Y:S08]  /*17f0*/  MUFU.EX2 R154, R154 ;  /* 0x0000009a009a7308 */ /* 0x000e300000000800 */
[----:B------:R-:W0:Y:S08]  /*1800*/  MUFU.EX2 R158, R158 ;  /* 0x0000009e009e7308 */ /* 0x000e300000000800 */
[----:B------:R-:W1:Y:S01]  /*1810*/  MUFU.EX2 R62, R62 ;  /* 0x0000003e003e7308 */ /* 0x000e620000000800 */
[----:B------:R-:W-:-:S02]  /*1820*/  FMUL.FTZ R67, R27, R67 ;  /* 0x000000431b437220 */ /* 0x000fc40000410000 */
[----:B------:R-:W-:Y:S02]  /*1830*/  FMUL.FTZ R53, R6, R143 ;  /* 0x0000008f06357220 */ /* 0x000fe40000410000 */
[----:B------:R-:W-:Y:S02]  /*1840*/  FMUL.FTZ R171, R66, R45 ;  /* 0x0000002d42ab7220 */ /* 0x000fe40000410000 */
[----:B------:R-:W-:Y:S02]  /*1850*/  FMUL.FTZ R65, R25, R65 ;  /* 0x0000004119417220 */ /* 0x000fe40000410000 */
[----:B0-----:R-:W-:Y:S02]  /*1860*/  FMUL.FTZ R52, R11, R138 ;  /* 0x0000008a0b347220 */ /* 0x001fe40000410000 */
[----:B------:R-:W-:Y:S02]  /*1870*/  FMUL.FTZ R66, R53, R46 ;  /* 0x0000002e35427220 */ /* 0x000fe40000410000 */
[----:B------:R-:W-:-:S02]  /*1880*/  FMUL.FTZ R163, R170, R47 ;  /* 0x0000002faaa37220 */ /* 0x000fc40000410000 */
[----:B---3--:R-:W-:Y:S01]  /*1890*/  FFMA.FTZ R172, R60, R67, R63 ;  /* 0x000000433cac7223 */ /* 0x008fe2000001003f */
[----:B------:R-:W-:Y:S05]  /*18a0*/  @P2 BRA `(.L_x_7749) ;  /* 0x0000007000002947 */ /* 0x000fea0003800000 */
[----:B-12-4-:R-:W-:Y:S02]  /*18b0*/  ISETP.NE.AND P0, PT, R123, c[0x0][0x174], PT ;  /* 0x00005d007b007a0c */ /* 0x016fe40003f05270 */
[----:B------:R-:W-:-:S11]  /*18c0*/  MOV R61, 0x3f800000 ;  /* 0x3f800000003d7802 */ /* 0x000fd60000000f00 */
[----:B------:R-:W-:-:S04]  /*18d0*/  @P0 LEA.HI R53, R123, R123, RZ, 0x1 ;  /* 0x0000007b7b350211 */ /* 0x000fc800078f08ff */
[----:B------:R-:W-:-:S04]  /*18e0*/  @P0 LOP3.LUT R170, R53, 0xfffffe, RZ, 0xc0, !PT ;  /* 0x00fffffe35aa0812 */ /* 0x000fc800078ec0ff */
[----:B------:R-:W-:-:S04]  /*18f0*/  @P0 IADD3 R170, -R170, R123, RZ ;  /* 0x0000007baaaa0210 */ /* 0x000fc80007ffe1ff */
[----:B------:R-:W-:-:S05]  /*1900*/  @P0 LEA R170, R170, R147, 0x8 ;  /* 0x00000093aaaa0211 */ /* 0x000fca00078e40ff */
[----:B------:R0:W1:Y:S02]  /*1910*/  @P0 LDS R61, [R170.X4+0x12b8] ;  /* 0x0012b800aa3d0984 */ /* 0x0000640000004800 */
.L_x_7749:
[----:B-12-4-:R-:W-:Y:S05]  /*1920*/  BSYNC B0 ;  /* 0x0000000000007941 */ /* 0x016fea0003800000 */
.L_x_7748:
[----:B------:R-:W-:Y:S01]  /*1930*/  FMUL.FTZ R53, R60, R61 ;  /* 0x0000003d3c357220 */ /* 0x000fe20000410000 */
[----:B------:R-:W-:Y:S01]  /*1940*/  ISETP.NE.AND P3, PT, R174, 0x1f, PT ;  /* 0x0000001fae00780c */ /* 0x000fe20003f65270 */
[----:B------:R-:W-:Y:S01]  /*1950*/  FFMA.FTZ R172, R62, R172, R65 ;  /* 0x000000ac3eac7223 */ /* 0x000fe20000010041 */
[----:B------:R-:W-:Y:S01]  /*1960*/  ISETP.GE.AND P0, PT, R122, 0x1, PT ;  /* 0x000000017a00780c */ /* 0x000fe20003f06270 */
[----:B------:R-:W-:Y:S01]  /*1970*/  FMUL.FTZ R175, R62, R53 ;  /* 0x000000353eaf7220 */ /* 0x000fe20000410000 */
[----:B------:R-:W-:Y:S01]  /*1980*/  SHF.L.U32 R182, R147, 0x3, RZ ;  /* 0x0000000393b67819 */ /* 0x000fe200000006ff */
[----:B------:R-:W-:Y:S01]  /*1990*/  FFMA.FTZ R172, R158, R172, R177 ;  /* 0x000000ac9eac7223 */ /* 0x000fe200000100b1 */
[----:B------:R-:W-:Y:S01]  /*19a0*/  ISETP.NE.AND P4, PT, R110, RZ, PT ;  /* 0x000000ff6e00720c */ /* 0x000fe20003f85270 */
[----:B------:R-:W-:Y:S01]  /*19b0*/  FMUL.FTZ R175, R158, R175 ;  /* 0x000000af9eaf7220 */ /* 0x000fe20000410000 */
[----:B------:R-:W-:Y:S01]  /*19c0*/  BSSY B0, `(.L_x_7750) ;  /* 0x00000c9000007945 */ /* 0x000fe20003800000 */
[----:B------:R-:W-:Y:S01]  /*19d0*/  FMUL.FTZ R165, R168, R49 ;  /* 0x00000031a8a57220 */ /* 0x000fe20000410000 */
[----:B------:R-:W-:Y:S01]  /*19e0*/  SHF.L.U32 R189, R146, 0x2, RZ ;  /* 0x0000000292bd7819 */ /* 0x000fe200000006ff */
[----:B------:R-:W-:-:S02]  /*19f0*/  FFMA.FTZ R53, R64, R160, R171 ;  /* 0x000000a040357223 */ /* 0x000fc400000100ab */
[----:B------:R-:W-:Y:S02]  /*1a00*/  FMUL.FTZ R168, R153, R160 ;  /* 0x000000a099a87220 */ /* 0x000fe40000410000 */
[C---:B------:R-:W-:Y:S02]  /*1a10*/  FFMA.FTZ R172, R154.reuse, R172, R173 ;  /* 0x000000ac9aac7223 */ /* 0x040fe400000100ad */
[----:B------:R-:W-:Y:S02]  /*1a20*/  FMUL.FTZ R175, R154, R175 ;  /* 0x000000af9aaf7220 */ /* 0x000fe40000410000 */
[C---:B0-----:R-:W-:Y:S02]  /*1a30*/  FFMA.FTZ R170, R155.reuse, R53, R66 ;  /* 0x000000359baa7223 */ /* 0x041fe40000010042 */
[----:B------:R-:W-:Y:S02]  /*1a40*/  FMUL.FTZ R53, R155, R168 ;  /* 0x000000a89b357220 */ /* 0x000fe40000410000 */
[----:B------:R-:W-:-:S02]  /*1a50*/  FFMA.FTZ R172, R156, R172, R161 ;  /* 0x000000ac9cac7223 */ /* 0x000fc400000100a1 */
[C---:B------:R-:W-:Y:S02]  /*1a60*/  FMUL.FTZ R168, R156.reuse, R175 ;  /* 0x000000af9ca87220 */ /* 0x040fe40000410000 */
[----:B------:R-:W-:Y:S02]  /*1a70*/  FFMA.FTZ R172, R155, R172, R162 ;  /* 0x000000ac9bac7223 */ /* 0x000fe400000100a2 */
[----:B------:R-:W-:Y:S02]  /*1a80*/  FMUL.FTZ R167, R167, R48 ;  /* 0x00000030a7a77220 */ /* 0x000fe40000410000 */
[C---:B------:R-:W-:Y:S02]  /*1a90*/  FFMA.FTZ R170, R156.reuse, R170, R163 ;  /* 0x000000aa9caa7223 */ /* 0x040fe400000100a3 */
[----:B------:R-:W-:Y:S02]  /*1aa0*/  FMUL.FTZ R175, R155, R168 ;  /* 0x000000a89baf7220 */ /* 0x000fe40000410000 */
[----:B------:R-:W-:-:S02]  /*1ab0*/  FMUL.FTZ R53, R156, R53 ;  /* 0x000000359c357220 */ /* 0x000fc40000410000 */
[----:B------:R-:W-:Y:S02]  /*1ac0*/  FFMA.FTZ R176, R160, R172, R157 ;  /* 0x000000aca0b07223 */ /* 0x000fe4000001009d */
[----:B------:R-:W-:Y:S02]  /*1ad0*/  FFMA.FTZ R170, R154, R170, R167 ;  /* 0x000000aa9aaa7223 */ /* 0x000fe400000100a7 */
[----:B------:R-:W-:Y:S01]  /*1ae0*/  FMUL.FTZ R181, R160, R175 ;  /* 0x000000afa0b57220 */ /* 0x000fe20000410000 */
[----:B------:R-:W0:Y:S01]  /*1af0*/  SHFL.DOWN PT, R172, R176, 0x1, 0x1f ;  /* 0x08201f00b0ac7f89 */ /* 0x000e2200000e0000 */
[----:B------:R-:W-:Y:S02]  /*1b00*/  FMUL.FTZ R53, R154, R53 ;  /* 0x000000359a357220 */ /* 0x000fe40000410000 */
[----:B------:R-:W-:Y:S01]  /*1b10*/  FMUL.FTZ R169, R169, R50 ;  /* 0x00000032a9a97220 */ /* 0x000fe20000410000 */
[----:B------:R-:W1:Y:S01]  /*1b20*/  SHFL.DOWN PT, R168, R181, 0x1, 0x1f ;  /* 0x08201f00b5a87f89 */ /* 0x000e6200000e0000 */
[----:B------:R-:W-:-:S02]  /*1b30*/  FFMA.FTZ R170, R158, R170, R165 ;  /* 0x000000aa9eaa7223 */ /* 0x000fc400000100a5 */
[----:B------:R-:W-:Y:S02]  /*1b40*/  FMUL.FTZ R53, R158, R53 ;  /* 0x000000359e357220 */ /* 0x000fe40000410000 */
[----:B------:R-:W-:Y:S02]  /*1b50*/  FMUL.FTZ R175, R52, R51 ;  /* 0x0000003334af7220 */ /* 0x000fe40000410000 */
        /* <DEDUP_REMOVED lines=30> */
[C---:B------:R-:W-:Y:S02]  /*1d40*/  ISETP.NE.OR P0, PT, R174.reuse, RZ, P0 ;  /* 0x000000ffae00720c */ /* 0x040fe40000705670 */
[----:B------:R-:W1:Y:S01]  /*1d50*/  SHFL.DOWN PT, R178, R181, 0x8, 0x1f ;  /* 0x09001f00b5b27f89 */ /* 0x000e6200000e0000 */
[C---:B--2---:R-:W-:Y:S01]  /*1d60*/  @P3 FFMA.FTZ R170, R179.reuse, R53, R170 ;  /* 0x00000035b3aa3223 */ /* 0x044fe200000100aa */
[----:B------:R-:W-:Y:S01]  /*1d70*/  HFMA2.MMA R53, -RZ, RZ, 0, 0 ;  /* 0x00000000ff357435 */ /* 0x000fe200000001ff */
[----:B---3--:R-:W-:Y:S01]  /*1d80*/  @P3 FMUL.FTZ R179, R179, R52 ;  /* 0x00000034b3b33220 */ /* 0x008fe20000410000 */
[----:B------:R-:W-:-:S02]  /*1d90*/  ISETP.GE.U32.AND P3, PT, R174, 0x18, PT ;  /* 0x00000018ae00780c */ /* 0x000fc40003f66070 */
[----:B------:R-:W2:Y:S01]  /*1da0*/  SHFL.UP PT, R172, R170, 0x8, RZ ;  /* 0x05000000aaac7989 */ /* 0x000ea200000e00ff */
[----:B------:R-:W-:-:S03]  /*1db0*/  MOV R52, 0x3f800000 ;  /* 0x3f80000000347802 */ /* 0x000fc60000000f00 */
[----:B------:R-:W3:Y:S04]  /*1dc0*/  SHFL.UP PT, R168, R179, 0x8, RZ ;  /* 0x05000000b3a87989 */ /* 0x000ee800000e00ff */
[----:B------:R-:W-:Y:S01]  /*1dd0*/  @!P0 LDS.64 R52, [R182+0x1b38] ;  /* 0x001b3800b6348984 */ /* 0x000fe20000000a00 */
[----:B------:R-:W-:Y:S02]  /*1de0*/  ISETP.GE.AND P0, PT, R122, 0x8, PT ;  /* 0x000000087a00780c */ /* 0x000fe40003f06270 */
[C---:B0-----:R-:W-:Y:S02]  /*1df0*/  @!P3 FFMA.FTZ R176, R181.reuse, R180, R176 ;  /* 0x000000b4b5b0b223 */ /* 0x041fe400000100b0 */
[----:B-1----:R-:W-:Y:S01]  /*1e00*/  @!P3 FMUL.FTZ R181, R181, R178 ;  /* 0x000000b2b5b5b220 */ /* 0x002fe20000410000 */
[----:B------:R-:W-:-:S02]  /*1e10*/  ISETP.GE.U32.AND P3, PT, R174, 0x10, PT ;  /* 0x00000010ae00780c */ /* 0x000fc40003f66070 */
[----:B------:R-:W0:Y:S04]  /*1e20*/  SHFL.DOWN PT, R180, R176, 0x10, 0x1f ;  /* 0x0a001f00b0b47f89 */ /* 0x000e2800000e0000 */
[----:B------:R-:W1:Y:S02]  /*1e30*/  SHFL.DOWN PT, R178, R181, 0x10, 0x1f ;  /* 0x0a001f00b5b27f89 */ /* 0x000e6400000e0000 */
[C---:B--2---:R-:W-:Y:S02]  /*1e40*/  @P0 FFMA.FTZ R170, R179.reuse, R172, R170 ;  /* 0x000000acb3aa0223 */ /* 0x044fe400000100aa */
        /* <DEDUP_REMOVED lines=11> */
[----:B------:R-:W-:Y:S04]  /*1f00*/  SHFL.IDX PT, R178, R176, RZ, 0x1f ;  /* 0x00001fffb0b27589 */ /* 0x000fe800000e0000 */
[----:B-----5:R-:W-:Y:S04]  /*1f10*/  SHFL.IDX PT, R168, R159, RZ, 0x1f ;  /* 0x00001fff9fa87589 */ /* 0x020fe800000e0000 */
[----:B------:R-:W-:Y:S04]  /*1f20*/  SHFL.UP PT, R170, R170, 0x1, RZ ;  /* 0x04200000aaaa7989 */ /* 0x000fe800000e00ff */
[----:B------:R-:W1:Y:S04]  /*1f30*/  SHFL.UP PT, R179, R179, 0x1, RZ ;  /* 0x04200000b3b37989 */ /* 0x000e6800000e00ff */
[----:B------:R-:W2:Y:S01]  /*1f40*/  SHFL.IDX PT, R172, R181, RZ, 0x1f ;  /* 0x00001fffb5ac7589 */ /* 0x000ea200000e0000 */
[----:B0-----:R-:W-:-:S04]  /*1f50*/  @P2 FFMA.FTZ R180, R183, R180, R184 ;  /* 0x000000b4b7b42223 */ /* 0x001fc800000100b8 */
[----:B------:R-:W-:-:S04]  /*1f60*/  FFMA.FTZ R61, R180, R61, R67 ;  /* 0x0000003db43d7223 */ /* 0x000fc80000010043 */
[----:B------:R-:W-:-:S04]  /*1f70*/  FFMA.FTZ R63, R60, R61, R63 ;  /* 0x0000003d3c3f7223 */ /* 0x000fc8000001003f */
[----:B------:R-:W-:Y:S02]  /*1f80*/  FFMA.FTZ R65, R62, R63, R65 ;  /* 0x0000003f3e417223 */ /* 0x000fe40000010041 */
[----:B-1----:R-:W-:Y:S02]  /*1f90*/  @P1 FFMA.FTZ R168, R179, R168, R170 ;  /* 0x000000a8b3a81223 */ /* 0x002fe400000100aa */
[----:B------:R-:W-:Y:S02]  /*1fa0*/  FFMA.FTZ R67, R158, R65, R177 ;  /* 0x000000419e437223 */ /* 0x000fe400000100b1 */
[----:B------:R-:W-:Y:S01]  /*1fb0*/  FFMA.FTZ R183, R153, R168, R64 ;  /* 0x000000a899b77223 */ /* 0x000fe20000010040 */
[----:B------:R-:W-:Y:S01]  /*1fc0*/  P2R R153, PR, RZ, 0x10 ;  /* 0x00000010ff997803 */ /* 0x000fe20000000000 */
[----:B------:R-:W-:Y:S02]  /*1fd0*/  FFMA.FTZ R153, R154, R67, R173 ;  /* 0x000000439a997223 */ /* 0x000fe400000100ad */
[----:B------:R-:W-:-:S02]  /*1fe0*/  FFMA.FTZ R180, R160, R183, R171 ;  /* 0x000000b7a0b47223 */ /* 0x000fc400000100ab */
[----:B------:R-:W-:Y:S02]  /*1ff0*/  FFMA.FTZ R161, R156, R153, R161 ;  /* 0x000000999ca17223 */ /* 0x000fe400000100a1 */
[C---:B--2---:R-:W-:Y:S02]  /*2000*/  FFMA.FTZ R53, R172.reuse, R53, R178 ;  /* 0x00000035ac357223 */ /* 0x044fe400000100b2 */
[----:B------:R-:W-:Y:S02]  /*2010*/  FFMA.FTZ R159, R155, R161, R162 ;  /* 0x000000a19b9f7223 */ /* 0x000fe400000100a2 */
[----:B------:R-:W-:Y:S02]  /*2020*/  FMUL.FTZ R52, R172, R52 ;  /* 0x00000034ac347220 */ /* 0x000fe40000410000 */
[----:B------:R-:W-:Y:S02]  /*2030*/  FFMA.FTZ R157, R160, R159, R157 ;  /* 0x0000009fa09d7223 */ /* 0x000fe4000001009d */
[----:B------:R-:W-:Y:S01]  /*2040*/  FMUL.FTZ R170, R65, R58 ;  /* 0x0000003a41aa7220 */ /* 0x000fe20000410000 */
[----:B------:R0:W-:Y:S01]  /*2050*/  @!P4 STS.64 [R182+0x1b38], R52 ;  /* 0x001b3834b600c388 */ /* 0x0001e20000000a00 */
[----:B------:R-:W-:-:S02]  /*2060*/  FFMA.FTZ R187, R155, R180, R66 ;  /* 0x000000b49bbb7223 */ /* 0x000fc40000010042 */
[----:B------:R-:W-:Y:S02]  /*2070*/  FADD.FTZ R64, -R64, R183 ;  /* 0x000000b740407221 */ /* 0x000fe40000010100 */
[----:B------:R-:W-:Y:S02]  /*2080*/  FMUL.FTZ R155, R157, R151 ;  /* 0x000000979d9b7220 */ /* 0x000fe40000410000 */
[----:B------:R-:W-:Y:S02]  /*2090*/  FMUL.FTZ R172, R9, R170 ;  /* 0x000000aa09ac7220 */ /* 0x000fe40000410000 */
[----:B------:R-:W-:Y:S02]  /*20a0*/  FMUL.FTZ R160, R159, R54 ;  /* 0x000000369fa07220 */ /* 0x000fe40000410000 */
[----:B------:R-:W-:Y:S01]  /*20b0*/  FMUL.FTZ R179, R63, R59 ;  /* 0x0000003b3fb37220 */ /* 0x000fe20000410000 */
[----:B------:R1:W-:Y:S01]  /*20c0*/  STS [R125.X4+0x854], R172 ;  /* 0x000854ac7d007388 */ /* 0x0003e20000004800 */
[----:B0-----:R-:W-:-:S02]  /*20d0*/  FADD.FTZ R52, -R171, R180 ;  /* 0x000000b4ab347221 */ /* 0x001fc40000010100 */
[----:B------:R-:W-:Y:S02]  /*20e0*/  FFMA.FTZ R171, R64, R155, RZ ;  /* 0x0000009b40ab7223 */ /* 0x000fe400000100ff */
[----:B------:R-:W-:Y:S02]  /*20f0*/  FADD.FTZ R53, -R66, R187 ;  /* 0x000000bb42357221 */ /* 0x000fe40000010100 */
[----:B------:R-:W-:Y:S02]  /*2100*/  FMUL.FTZ R173, R161, R55 ;  /* 0x00000037a1ad7220 */ /* 0x000fe40000410000 */
[----:B------:R-:W-:Y:S02]  /*2110*/  FFMA.FTZ R66, R52, R160, R171 ;  /* 0x000000a034427223 */ /* 0x000fe400000100ab */
[----:B-1----:R-:W-:Y:S02]  /*2120*/  FFMA.FTZ R172, R156, R187, R163 ;  /* 0x000000bb9cac7223 */ /* 0x002fe400000100a3 */
[----:B------:R-:W-:-:S02]  /*2130*/  FMUL.FTZ R176, R10, R179 ;  /* 0x000000b30ab07220 */ /* 0x000fc40000410000 */
[----:B------:R-:W-:Y:S02]  /*2140*/  FMUL.FTZ R178, R61, R150 ;  /* 0x000000963db27220 */ /* 0x000fe40000410000 */
[----:B------:R-:W-:Y:S01]  /*2150*/  FFMA.FTZ R171, R154, R172, R167 ;  /* 0x000000ac9aab7223 */ /* 0x000fe200000100a7 */
[----:B------:R0:W-:Y:S01]  /*2160*/  STS [R125.X4+0x858], R176 ;  /* 0x000858b07d007388 */ /* 0x0001e20000004800 */
[----:B------:R-:W-:Y:S02]  /*2170*/  FMUL.FTZ R156, R153, R56 ;  /* 0x00000038999c7220 */ /* 0x000fe40000410000 */
[----:B------:R-:W-:Y:S02]  /*2180*/  FADD.FTZ R163, -R163, R172 ;  /* 0x000000aca3a37221 */ /* 0x000fe40000010100 */
[----:B------:R-:W-:Y:S02]  /*2190*/  FFMA.FTZ R66, R53, R173, R66 ;  /* 0x000000ad35427223 */ /* 0x000fe40000010042 */
[----:B------:R-:W-:-:S02]  /*21a0*/  FMUL.FTZ R168, R11, R178 ;  /* 0x000000b20ba87220 */ /* 0x000fc40000410000 */
[----:B------:R-:W-:Y:S02]  /*21b0*/  FMUL.FTZ R177, R67, R57 ;  /* 0x0000003943b17220 */ /* 0x000fe40000410000 */
[----:B0-----:R-:W-:Y:S01]  /*21c0*/  FFMA.FTZ R176, R158, R171, R165 ;  /* 0x000000ab9eb07223 */ /* 0x001fe200000100a5 */
[----:B------:R0:W-:Y:S01]  /*21d0*/  STS [R125.X4+0x85c], R168 ;  /* 0x00085ca87d007388 */ /* 0x0001e20000004800 */
[----:B------:R-:W-:Y:S02]  /*21e0*/  FFMA.FTZ R66, R163, R156, R66 ;  /* 0x0000009ca3427223 */ /* 0x000fe40000010042 */
[----:B------:R-:W-:Y:S02]  /*21f0*/  FADD.FTZ R167, -R167, R171 ;  /* 0x000000aba7a77221 */ /* 0x000fe40000010100 */
[----:B------:R-:W-:Y:S02]  /*2200*/  FMUL.FTZ R154, R6, R173 ;  /* 0x000000ad069a7220 */ /* 0x000fe40000410000 */
[----:B------:R-:W-:-:S02]  /*2210*/  FFMA.FTZ R173, R62, R176, R169 ;  /* 0x000000b03ead7223 */ /* 0x000fc400000100a9 */
[-C--:B------:R-:W-:Y:S01]  /*2220*/  FFMA.FTZ R62, R167, R177.reuse, R66 ;  /* 0x000000b1a73e7223 */ /* 0x080fe20000010042 */
[----:B------:R1:W-:Y:S01]  /*2230*/  STS [R125.X4+0x848], R154 ;  /* 0x0008489a7d007388 */ /* 0x0003e20000004800 */
[----:B0-----:R-:W-:Y:S02]  /*2240*/  FMUL.FTZ R168, R8, R177 ;  /* 0x000000b108a87220 */ /* 0x001fe40000410000 */
[----:B------:R-:W-:Y:S02]  /*2250*/  FMUL.FTZ R162, R7, R156 ;  /* 0x0000009c07a27220 */ /* 0x000fe40000410000 */
[----:B------:R-:W-:Y:S01]  /*2260*/  FMUL.FTZ R160, R5, R160 ;  /* 0x000000a005a07220 */ /* 0x000fe20000410000 */
[----:B------:R-:W-:Y:S01]  /*2270*/  STS [R125.X4+0x850], R168 ;  /* 0x000850a87d007388 */ /* 0x000fe20000004800 */
[----:B------:R-:W-:Y:S02]  /*2280*/  FMUL.FTZ R66, R4, R155 ;  /* 0x0000009b04427220 */ /* 0x000fe40000410000 */
[----:B------:R-:W-:Y:S01]  /*2290*/  FADD.FTZ R165, -R165, R176 ;  /* 0x000000b0a5a57221 */ /* 0x000fe20000010100 */
[----:B------:R-:W-:Y:S01]  /*22a0*/  STS [R125.X4+0x84c], R162 ;  /* 0x00084ca27d007388 */ /* 0x000fe20000004800 */
[----:B------:R-:W-:-:S02]  /*22b0*/  FFMA.FTZ R182, R60, R173, R175 ;  /* 0x000000ad3cb67223 */ /* 0x000fc400000100af */
[----:B------:R-:W-:Y:S01]  /*22c0*/  FFMA.FTZ R155, R165, R170, R62 ;  /* 0x000000aaa59b7223 */ /* 0x000fe2000001003e */
[----:B------:R0:W-:Y:S01]  /*22d0*/  STS [R125.X4+0x844], R160 ;  /* 0x000844a07d007388 */ /* 0x0001e20000004800 */
[----:B------:R-:W-:Y:S02]  /*22e0*/  FADD.FTZ R60, -R169, R173 ;  /* 0x000000ada93c7221 */ /* 0x000fe40000010100 */
[----:B------:R-:W-:Y:S01]  /*22f0*/  FADD.FTZ R62, -R175, R182 ;  /* 0x000000b6af3e7221 */ /* 0x000fe20000010100 */
[----:B------:R-:W-:Y:S01]  /*2300*/  STS [R125.X4+0x840], R66 ;  /* 0x000840427d007388 */ /* 0x000fe20000004800 */
[----:B------:R-:W-:Y:S02]  /*2310*/  FFMA.FTZ R155, R60, R179, R155 ;  /* 0x000000b33c9b7223 */ /* 0x000fe4000001009b */
[----:B------:R-:W-:Y:S01]  /*2320*/  FMUL.FTZ R156, R62, R178 ;  /* 0x000000b23e9c7220 */ /* 0x000fe20000410000 */
[----:B------:R-:W-:Y:S01]  /*2330*/  BAR.SYNC.DEFER_BLOCKING 0x0 ;  /* 0x0000000000007b1d */ /* 0x000fe20000010000 */
[----:B-1----:R-:W-:Y:S01]  /*2340*/  FMUL.FTZ R154, R20, R183 ;  /* 0x000000b7149a7220 */ /* 0x002fe20000410000 */
[----:B------:R-:W-:Y:S01]  /*2350*/  SHF.L.U64.HI R178, R146, 0x2, R149 ;  /* 0x0000000292b27819 */ /* 0x000fe20000010295 */
[----:B------:R-:W-:Y:S01]  /*2360*/  FADD.FTZ R156, R155, R156 ;  /* 0x0000009c9b9c7221 */ /* 0x000fe20000010000 */
[----:B------:R-:W-:Y:S01]  /*2370*/  LEA R155, R123, R110, 0x8 ;  /* 0x0000006e7b9b7211 */ /* 0x000fe200078e40ff */
[----:B0-----:R-:W-:-:S02]  /*2380*/  FMUL.FTZ R160, R21, R180 ;  /* 0x000000b415a07220 */ /* 0x001fc40000410000 */
[----:B------:R-:W-:Y:S01]  /*2390*/  FMUL.FTZ R168, R23, R172 ;  /* 0x000000ac17a87220 */ /* 0x000fe20000410000 */
[----:B------:R-:W-:Y:S01]  /*23a0*/  IADD3 R155, R155, -0x100, RZ ;  /* 0xffffff009b9b7810 */ /* 0x000fe20007ffe0ff */
[----:B------:R-:W-:Y:S02]  /*23b0*/  FMUL.FTZ R162, R22, R187 ;  /* 0x000000bb16a27220 */ /* 0x000fe40000410000 */
[----:B------:R-:W-:Y:S01]  /*23c0*/  FMUL.FTZ R170, R24, R171 ;  /* 0x000000ab18aa7220 */ /* 0x000fe20000410000 */
[----:B------:R-:W-:Y:S01]  /*23d0*/  IADD3 R180, -R155, c[0x0][0x168], RZ ;  /* 0x00005a009bb47a10 */ /* 0x000fe20007ffe1ff */
[----:B------:R-:W-:-:S03]  /*23e0*/  FMUL.FTZ R172, R26, R173 ;  /* 0x000000ad1aac7220 */ /* 0x000fc60000410000 */
[----:B------:R-:W-:Y:S01]  /*23f0*/  ISETP.GE.AND P0, PT, R180, 0x1, PT ;  /* 0x00000001b400780c */ /* 0x000fe20003f06270 */
        /* <DEDUP_REMOVED lines=8> */
[----:B------:R1:W-:Y:S04]  /*2480*/  STS [R125.X4+0xc60], R154 ;  /* 0x000c609a7d007388 */ /* 0x0003e80000004800 */
[----:B------:R-:W-:Y:S04]  /*2490*/  STS [R125.X4+0xc64], R160 ;  /* 0x000c64a07d007388 */ /* 0x000fe80000004800 */
[----:B------:R2:W-:Y:S01]  /*24a0*/  STS [R125.X4+0xc68], R162 ;  /* 0x000c68a27d007388 */ /* 0x0005e20000004800 */
[----:B-1----:R-:W-:-:S02]  /*24b0*/  FMUL.FTZ R154, R25, R176 ;  /* 0x000000b0199a7220 */ /* 0x002fc40000410000 */
[----:B------:R-:W-:Y:S01]  /*24c0*/  FMUL.FTZ R176, R27, R182 ;  /* 0x000000b61bb07220 */ /* 0x000fe20000410000 */
[----:B------:R1:W-:Y:S04]  /*24d0*/  STS [R125.X4+0xc6c], R168 ;  /* 0x000c6ca87d007388 */ /* 0x0003e80000004800 */
[----:B------:R1:W-:Y:S01]  /*24e0*/  STS [R125.X4+0xc70], R170 ;  /* 0x000c70aa7d007388 */ /* 0x0003e20000004800 */
[C---:B--2---:R-:W-:Y:S02]  /*24f0*/  IMAD R162, R178.reuse, c[0x0][0x2b0], RZ ;  /* 0x0000ac00b2a27a24 */ /* 0x044fe400078e02ff */
[----:B------:R-:W-:Y:S01]  /*2500*/  IMAD R178, R178, c[0x0][0x2d0], RZ ;  /* 0x0000b400b2b27a24 */ /* 0x000fe200078e02ff */
[----:B------:R1:W-:Y:S04]  /*2510*/  STS [R125.X4+0xc74], R154 ;  /* 0x000c749a7d007388 */ /* 0x0003e80000004800 */
[----:B------:R1:W-:Y:S04]  /*2520*/  STS [R125.X4+0xc78], R172 ;  /* 0x000c78ac7d007388 */ /* 0x0003e80000004800 */
[----:B------:R1:W-:Y:S04]  /*2530*/  STS [R125.X4+0xc7c], R176 ;  /* 0x000c7cb07d007388 */ /* 0x0003e80000004800 */
[----:B------:R-:W-:Y:S06]  /*2540*/  BAR.SYNC.DEFER_BLOCKING 0x0 ;  /* 0x0000000000007b1d */ /* 0x000fec0000010000 */
[----:B------:R-:W-:Y:S05]  /*2550*/  @!P0 BRA `(.L_x_7751) ;  /* 0x000000f000008947 */ /* 0x000fea0003800000 */
[----:B01-34-:R-:W0:Y:S01]  /*2560*/  LDS R187, [R124.X4+0xc60] ;  /* 0x000c60007cbb7984 */ /* 0x01be220000004800 */
[----:B------:R-:W-:-:S02]  /*2570*/  IMAD R160, R152, c[0x0][0x2b0], RZ ;  /* 0x0000ac0098a07a24 */ /* 0x000fc400078e02ff */
[----:B------:R-:W-:Y:S02]  /*2580*/  IMAD R152, R152, c[0x0][0x2d0], RZ ;  /* 0x0000b40098987a24 */ /* 0x000fe400078e02ff */
[----:B------:R-:W-:-:S04]  /*2590*/  IMAD.WIDE.U32 R154, R147, c[0x0][0x2b0], R96 ;  /* 0x0000ac00939a7a25 */ /* 0x000fc800078e0060 */
[C---:B------:R-:W-:Y:S01]  /*25a0*/  IMAD R171, R147.reuse, c[0x0][0x2b4], R160 ;  /* 0x0000ad0093ab7a24 */ /* 0x040fe200078e02a0 */
[----:B------:R-:W-:Y:S01]  /*25b0*/  LEA R170, P0, R154, c[0x0][0x318], 0x2 ;  /* 0x0000c6009aaa7a11 */ /* 0x000fe200078010ff */
[C---:B------:R-:W-:Y:S02]  /*25c0*/  IMAD R173, R147.reuse, c[0x0][0x2d4], R152 ;  /* 0x0000b50093ad7a24 */ /* 0x040fe400078e0298 */
[----:B------:R-:W-:Y:S01]  /*25d0*/  IMAD.WIDE.U32 R168, R147, c[0x0][0x2d0], R94 ;  /* 0x0000b40093a87a25 */ /* 0x000fe200078e005e */
[----:B------:R-:W-:-:S04]  /*25e0*/  IADD3 R171, R155, R171, RZ ;  /* 0x000000ab9bab7210 */ /* 0x000fc80007ffe0ff */
[----:B------:R-:W-:Y:S02]  /*25f0*/  IADD3 R155, R169, R173, RZ ;  /* 0x000000ada99b7210 */ /* 0x000fe40007ffe0ff */
[----:B------:R-:W-:Y:S02]  /*2600*/  LEA R172, P1, R168, c[0x0][0x320], 0x2 ;  /* 0x0000c800a8ac7a11 */ /* 0x000fe400078210ff */
[----:B------:R-:W-:Y:S02]  /*2610*/  LEA.HI.X R171, R154, c[0x0][0x31c], R171, 0x2, P0 ;  /* 0x0000c7009aab7a11 */ /* 0x000fe400000f14ab */
[----:B------:R-:W-:-:S03]  /*2620*/  LEA.HI.X R173, R168, c[0x0][0x324], R155, 0x2, P1 ;  /* 0x0000c900a8ad7a11 */ /* 0x000fc600008f149b */
[----:B------:R1:W-:Y:S04]  /*2630*/  RED.E.ADD.F32.FTZ.RN.STRONG.GPU [R170.64], R177 ;  /* 0x000000b1aa00798e */ /* 0x0003e8000c10e786 */
[----:B0-----:R1:W-:Y:S02]  /*2640*/  RED.E.ADD.F32.FTZ.RN.STRONG.GPU [R172.64], R187 ;  /* 0x000000bbac00798e */ /* 0x0013e4000c10e786 */
.L_x_7751:
[----:B01-34-:R-:W-:Y:S05]  /*2650*/  BSYNC B0 ;  /* 0x0000000000007941 */ /* 0x01bfea0003800000 */
.L_x_7750:
[----:B------:R0:W1:Y:S01]  /*2660*/  LDS R171, [R126.X4+0xce0] ;  /* 0x000ce0007eab7984 */ /* 0x0000620000004800 */
[C---:B------:R-:W-:Y:S01]  /*2670*/  ISETP.GE.AND P6, PT, R180.reuse, 0x21, PT ;  /* 0x00000021b400780c */ /* 0x040fe20003fc6270 */
[----:B------:R-:W-:Y:S01]  /*2680*/  BSSY B0, `(.L_x_7752) ;  /* 0x0000010000007945 */ /* 0x000fe20003800000 */
[C---:B------:R-:W-:Y:S01]  /*2690*/  IMAD R173, R189.reuse, c[0x0][0x2b4], R162 ;  /* 0x0000ad00bdad7a24 */ /* 0x040fe200078e02a2 */
[C---:B------:R-:W-:Y:S01]  /*26a0*/  ISETP.GE.AND P0, PT, R180.reuse, 0x41, PT ;  /* 0x00000041b400780c */ /* 0x040fe20003f06270 */
[----:B------:R-:W-:Y:S01]  /*26b0*/  IMAD R177, R189, c[0x0][0x2d4], R178 ;  /* 0x0000b500bdb17a24 */ /* 0x000fe200078e02b2 */
[----:B------:R-:W-:-:S02]  /*26c0*/  ISETP.GE.AND P1, PT, R180, 0x61, PT ;  /* 0x00000061b400780c */ /* 0x000fc40003f26270 */
[C---:B------:R-:W-:Y:S02]  /*26d0*/  ISETP.GE.AND P2, PT, R180.reuse, 0x81, PT ;  /* 0x00000081b400780c */ /* 0x040fe40003f46270 */
[C---:B------:R-:W-:Y:S02]  /*26e0*/  ISETP.GE.AND P3, PT, R180.reuse, 0xa1, PT ;  /* 0x000000a1b400780c */ /* 0x040fe40003f66270 */
        /* <DEDUP_REMOVED lines=9> */
.L_x_7753:
[----:B0-----:R-:W-:Y:S05]  /*2780*/  BSYNC B0 ;  /* 0x0000000000007941 */ /* 0x001fea0003800000 */
.L_x_7752:
        /* <DEDUP_REMOVED lines=9> */
.L_x_7755:
[----:B------:R-:W-:Y:S05]  /*2820*/  BSYNC B0 ;  /* 0x0000000000007941 */ /* 0x000fea0003800000 */
.L_x_7754:
        /* <DEDUP_REMOVED lines=9> */
.L_x_7757:
[----:B------:R-:W-:Y:S05]  /*28c0*/  BSYNC B0 ;  /* 0x0000000000007941 */ /* 0x000fea0003800000 */
.L_x_7756:
        /* <DEDUP_REMOVED lines=9> */
.L_x_7759:
[----:B------:R-:W-:Y:S05]  /*2960*/  BSYNC B0 ;  /* 0x0000000000007941 */ /* 0x000fea0003800000 */
.L_x_7758:
        /* <DEDUP_REMOVED lines=9> */
.L_x_7761:
[----:B------:R-:W-:Y:S05]  /*2a00*/  BSYNC B0 ;  /* 0x0000000000007941 */ /* 0x000fea0003800000 */
.L_x_7760:
        /* <DEDUP_REMOVED lines=9> */
.L_x_7763:
[----:B------:R-:W-:Y:S05]  /*2aa0*/  BSYNC B0 ;  /* 0x0000000000007941 */ /* 0x000fea0003800000 */
.L_x_7762:
        /* <DEDUP_REMOVED lines=9> */
.L_x_7765:
[----:B------:R-:W-:Y:S05]  /*2b40*/  BSYNC B0 ;  /* 0x0000000000007941 */ /* 0x000fea0003800000 */
.L_x_7764:
[----:B0---4-:R-:W0:Y:S01]  /*2b50*/  SHFL.DOWN P0, R171, R156, 0x1, 0x1f ;  /* 0x08201f009cab7f89 */ /* 0x011e220000000000 */
[----:B------:R-:W-:Y:S01]  /*2b60*/  FMUL.FTZ R169, R148, R61 ;  /* 0x0000003d94a97220 */ /* 0x000fe20000410000 */
[----:B------:R-:W-:Y:S01]  /*2b70*/  ISETP.NE.AND P2, PT, R110, RZ, PT ;  /* 0x000000ff6e00720c */ /* 0x000fe20003f45270 */
[-C--:B------:R-:W-:Y:S01]  /*2b80*/  FMUL.FTZ R155, R148, R63.reuse ;  /* 0x0000003f949b7220 */ /* 0x080fe20000410000 */
        /* <DEDUP_REMOVED lines=10> */
[-C--:B------:R-:W-:Y:S02]  /*2c30*/  FMUL.FTZ R46, R45, R159.reuse ;  /* 0x0000009f2d2e7220 */ /* 0x080fe40000410000 */
[----:B0-----:R-:W-:Y:S02]  /*2c40*/  @P0 FADD R171, R156, R171 ;  /* 0x000000ab9cab0221 */ /* 0x001fe40000000000 */
[----:B------:R-:W-:Y:S02]  /*2c50*/  FMUL.FTZ R155, R155, R60 ;  /* 0x0000003c9b9b7220 */ /* 0x000fe40000410000 */
[----:B------:R-:W-:Y:S01]  /*2c60*/  FMUL.FTZ R159, R148, R159 ;  /* 0x0000009f949f7220 */ /* 0x000fe20000410000 */
[----:B------:R-:W0:Y:S01]  /*2c70*/  SHFL.DOWN P0, R152, R171, 0x2, 0x1f ;  /* 0x08401f00ab987f89 */ /* 0x000e220000000000 */
[----:B------:R-:W-:-:S02]  /*2c80*/  FMUL.FTZ R66, R51, R61 ;  /* 0x0000003d33427220 */ /* 0x000fc40000410000 */
[----:B------:R-:W-:Y:S02]  /*2c90*/  FMUL.FTZ R60, R148, R67 ;  /* 0x00000043943c7220 */ /* 0x000fe40000410000 */
[----:B------:R-:W-:Y:S02]  /*2ca0*/  FMUL.FTZ R163, R48, R163 ;  /* 0x000000a330a37220 */ /* 0x000fe40000410000 */
[C---:B------:R-:W-:Y:S02]  /*2cb0*/  FMUL.FTZ R48, R148.reuse, R161 ;  /* 0x000000a194307220 */ /* 0x040fe40000410000 */
[-C--:B------:R-:W-:Y:S02]  /*2cc0*/  FMUL.FTZ R45, R148, R157.reuse ;  /* 0x0000009d942d7220 */ /* 0x080fe40000410000 */
[----:B------:R-:W-:Y:S02]  /*2cd0*/  FMUL.FTZ R157, R44, R157 ;  /* 0x0000009d2c9d7220 */ /* 0x000fe40000410000 */
[----:B------:R-:W-:-:S02]  /*2ce0*/  FMUL.FTZ R159, R159, R52 ;  /* 0x000000349f9f7220 */ /* 0x000fc40000410000 */
[----:B------:R-:W-:Y:S02]  /*2cf0*/  FMUL.FTZ R60, R60, R167 ;  /* 0x000000a73c3c7220 */ /* 0x000fe40000410000 */
[----:B------:R-:W-:Y:S02]  /*2d00*/  FFMA.FTZ R52, R11, R66, R169 ;  /* 0x000000420b347223 */ /* 0x000fe400000100a9 */
[----:B------:R-:W-:Y:S02]  /*2d10*/  FFMA.FTZ R44, R9, R62, R165 ;  /* 0x0000003e092c7223 */ /* 0x000fe400000100a5 */
[----:B------:R-:W-:Y:S02]  /*2d20*/  FMUL.FTZ R48, R48, R53 ;  /* 0x0000003530307220 */ /* 0x000fe40000410000 */
[----:B------:R-:W-:Y:S02]  /*2d30*/  FMUL.FTZ R45, R45, R64 ;  /* 0x000000402d2d7220 */ /* 0x000fe40000410000 */
[----:B0-----:R-:W-:-:S02]  /*2d40*/  @P0 FADD R152, R171, R152 ;  /* 0x00000098ab980221 */ /* 0x001fc40000000000 */
[----:B------:R-:W-:Y:S02]  /*2d50*/  FFMA.FTZ R51, R8, R49, R60 ;  /* 0x0000003108337223 */ /* 0x000fe4000001003c */
[----:B------:R-:W-:Y:S01]  /*2d60*/  FFMA.FTZ R32, R49, R57, R32 ;  /* 0x0000003931207223 */ /* 0x000fe20000010020 */
[----:B------:R-:W0:Y:S01]  /*2d70*/  SHFL.DOWN P0, R173, R152, 0x4, 0x1f ;  /* 0x08801f0098ad7f89 */ /* 0x000e220000000000 */
[----:B------:R-:W-:Y:S02]  /*2d80*/  FADD.FTZ R39, R52, R39 ;  /* 0x0000002734277221 */ /* 0x000fe40000010000 */
        /* <DEDUP_REMOVED lines=11> */
[----:B0-----:R-:W-:Y:S02]  /*2e40*/  @P0 FADD R173, R152, R173 ;  /* 0x000000ad98ad0221 */ /* 0x001fe40000000000 */
[----:B------:R-:W-:Y:S02]  /*2e50*/  FFMA.FTZ R30, R47, R55, R30 ;  /* 0x000000372f1e7223 */ /* 0x000fe4000001001e */
        /* <DEDUP_REMOVED lines=20> */
.L_x_7767:
[----:B0-----:R-:W-:Y:S05]  /*2fa0*/  BSYNC B0 ;  /* 0x0000000000007941 */ /* 0x001fea0003800000 */
.L_x_7766:
[----:B------:R-:W-:Y:S02]  /*2fb0*/  IADD3 R147, R147, 0x1, RZ ;  /* 0x0000000193937810 */ /* 0x000fe40007ffe0ff */
[----:B------:R-:W-:Y:S02]  /*2fc0*/  IADD3 R146, P1, R146, 0x1, RZ ;  /* 0x0000000192927810 */ /* 0x000fe40007f3e0ff */
[----:B------:R-:W-:Y:S02]  /*2fd0*/  ISETP.GE.AND P0, PT, R147, c[0x0][0x16c], PT ;  /* 0x00005b0093007a0c */ /* 0x000fe40003f06270 */
[----:B------:R-:W-:-:S11]  /*2fe0*/  IADD3.X R149, RZ, R149, RZ, P1, !PT ;  /* 0x00000095ff957210 */ /* 0x000fd60000ffe4ff */
[----:B------:R-:W-:Y:S01]  /*2ff0*/  @P0 CALL.REL.NOINC `(.L_x_7747) ;  /* 0x0000001000000944 */ /* 0x000fe20003c00000 */
[----:B------:R-:W-:Y:S05]  /*3000*/  BRA `(.L_x_7768) ;  /* 0xffffe1b000007947 */ /* 0x000fea000383ffff */
.L_x_7747:
[----:B------:R-:W-:Y:S01]  /*3010*/  BAR.SYNC.DEFER_BLOCKING 0x0 ;  /* 0x0000000000007b1d */ /* 0x000fe20000010000 */
[C---:B------:R-:W-:Y:S01]  /*3020*/  IADD3 R24, R123.reuse, -0x1, RZ ;  /* 0xffffffff7b187810 */ /* 0x040fe20007ffe0ff */
[C---:B------:R-:W-:Y:S01]  /*3030*/  IMAD R2, R164.reuse, c[0x0][0x2d8], RZ ;  /* 0x0000b600a4027a24 */ /* 0x040fe200078e02ff */
[----:B------:R-:W-:Y:S01]  /*3040*/  ISETP.GT.AND P5, PT, R123, 0x1, PT ;  /* 0x000000017b00780c */ /* 0x000fe20003fa4270 */
[----:B------:R-:W-:Y:S01]  /*3050*/  IMAD R14, R164, c[0x0][0x2f8], RZ ;  /* 0x0000be00a40e7a24 */ /* 0x000fe200078e02ff */
[----:B------:R-:W-:Y:S01]  /*3060*/  SHF.L.U32 R12, R24, 0x8, RZ ;  /* 0x00000008180c7819 */ /* 0x000fe200000006ff */
[C---:B------:R-:W-:Y:S01]  /*3070*/  IMAD R5, R107.reuse, c[0x0][0x2dc], R2 ;  /* 0x0000b7006b057a24 */ /* 0x040fe200078e0202 */
[----:B------:R-:W-:Y:S01]  /*3080*/  IADD3 R120, P1, R120, -0x400, RZ ;  /* 0xfffffc0078787810 */ /* 0x000fe20007f3e0ff */
[----:B------:R-:W-:Y:S01]  /*3090*/  IMAD R15, R107, c[0x0][0x2fc], R14 ;  /* 0x0000bf006b0f7a24 */ /* 0x000fe200078e020e */
[----:B------:R-:W-:Y:S01]  /*30a0*/  SHF.R.S32.HI R13, RZ, 0x1f, R12 ;  /* 0x0000001fff0d7819 */ /* 0x000fe2000001140c */
[----:B------:R-:W-:Y:S01]  /*30b0*/  FADD.FTZ R14, R111, R40 ;  /* 0x000000286f0e7221 */ /* 0x000fe20000010000 */
[----:B------:R-:W-:Y:S01]  /*30c0*/  IADD3 R116, P2, R116, -0x400, RZ ;  /* 0xfffffc0074747810 */ /* 0x000fe20007f5e0ff */
[----:B------:R-:W-:Y:S01]  /*30d0*/  UIADD3 UR4, UR4, -0x100, URZ ;  /* 0xffffff0004047890 */ /* 0x000fe2000fffe03f */
[----:B------:R-:W-:Y:S01]  /*30e0*/  IADD3 R114, P3, R114, -0x400, RZ ;  /* 0xfffffc0072727810 */ /* 0x000fe20007f7e0ff */
[----:B------:R-:W-:Y:S01]  /*30f0*/  IMAD.WIDE.U32 R2, R107, c[0x0][0x2d8], R12 ;  /* 0x0000b6006b027a25 */ /* 0x000fe200078e000c */
[----:B------:R-:W-:-:S02]  /*3100*/  IADD3 R112, P4, R112, -0x400, RZ ;  /* 0xfffffc0070707810 */ /* 0x000fc40007f9e0ff */
[----:B------:R-:W-:Y:S01]  /*3110*/  MOV R123, R24 ;  /* 0x00000018007b7202 */ /* 0x000fe20000000f00 */
[----:B------:R-:W-:Y:S01]  /*3120*/  IMAD.WIDE.U32 R12, R107, c[0x0][0x2f8], R12 ;  /* 0x0000be006b0c7a25 */ /* 0x000fe200078e000c */
[----:B------:R-:W-:Y:S02]  /*3130*/  IADD3 R3, R3, R5, RZ ;  /* 0x0000000503037210 */ /* 0x000fe40007ffe0ff */
[----:B------:R-:W-:Y:S01]  /*3140*/  IADD3.X R121, R121, -0x1, RZ, P1, !PT ;  /* 0xffffffff79797810 */ /* 0x000fe20000ffe4ff */
[----:B------:R-:W-:Y:S01]  /*3150*/  IMAD R5, R105, c[0x0][0x2e0], RZ ;  /* 0x0000b80069057a24 */ /* 0x000fe200078e02ff */
[----:B------:R-:W-:Y:S01]  /*3160*/  IADD3 R13, R13, R15, RZ ;  /* 0x0000000f0d0d7210 */ /* 0x000fe20007ffe0ff */
[----:B------:R-:W-:Y:S01]  /*3170*/  STS.128 [R136], R28 ;  /* 0x0000001c88007388 */ /* 0x000fe20000000c00 */
[----:B------:R-:W-:Y:S01]  /*3180*/  IMAD.WIDE.U32 R2, R0, c[0x0][0x2e0], R2 ;  /* 0x0000b80000027a25 */ /* 0x000fe200078e0002 */
[----:B------:R-:W-:Y:S02]  /*3190*/  IADD3.X R117, R117, -0x1, RZ, P2, !PT ;  /* 0xffffffff75757810 */ /* 0x000fe400017fe4ff */
[----:B------:R-:W-:Y:S01]  /*31a0*/  STS.128 [R136+0x10], R32 ;  /* 0x0000102088007388 */ /* 0x000fe20000000c00 */
[----:B------:R-:W-:-:S06]  /*31b0*/  NOP ;  /* 0x0000000000007918 */ /* 0x000fcc0000000000 */
[----:B------:R-:W0:Y:S01]  /*31c0*/  LDS.128 R16, [R122.X16] ;  /* 0x000000007a107984 */ /* 0x000e22000000cc00 */
[----:B------:R-:W-:Y:S01]  /*31d0*/  IMAD R5, R0, c[0x0][0x2e4], R5 ;  /* 0x0000b90000057a24 */ /* 0x000fe200078e0205 */
[C---:B------:R-:W-:Y:S02]  /*31e0*/  LEA R4, P0, R2.reuse, c[0x0][0x330], 0x2 ;  /* 0x0000cc0002047a11 */ /* 0x040fe400078010ff */
[----:B------:R-:W4:Y:S01]  /*31f0*/  LDS.128 R20, [R122.X16+0x200] ;  /* 0x000200007a147984 */ /* 0x000f22000000cc00 */
[----:B------:R-:W-:Y:S02]  /*3200*/  IADD3.X R115, R115, -0x1, RZ, P3, !PT ;  /* 0xffffffff73737810 */ /* 0x000fe40001ffe4ff */
[----:B------:R-:W-:Y:S02]  /*3210*/  IADD3 R3, R3, R5, RZ ;  /* 0x0000000503037210 */ /* 0x000fe40007ffe0ff */
[----:B------:R-:W-:Y:S02]  /*3220*/  IADD3.X R113, R113, -0x1, RZ, P4, !PT ;  /* 0xffffffff71717810 */ /* 0x000fe400027fe4ff */
[----:B------:R-:W-:-:S02]  /*3230*/  LEA.HI.X R3, R2, c[0x0][0x334], R3, 0x2, P0 ;  /* 0x0000cd0002037a11 */ /* 0x000fc400000f1403 */
[----:B------:R-:W-:-:S04]  /*3240*/  IADD3 R2, P0, R4, R137, RZ ;  /* 0x0000008904027210 */ /* 0x000fc80007f1e0ff */
[----:B------:R-:W-:-:S05]  /*3250*/  IADD3.X R3, R3, R134, RZ, P0, !PT ;  /* 0x0000008603037210 */ /* 0x000fca00007fe4ff */
[----:B0-----:R-:W-:Y:S04]  /*3260*/  STG.E.128 [R2.64], R16 ;  /* 0x0000001002007986 */ /* 0x001fe8000c101d06 */
[----:B----4-:R0:W-:Y:S04]  /*3270*/  STG.E.128 [R2.64+0x200], R20 ;  /* 0x0002001402007986 */ /* 0x0101e8000c101d06 */
[----:B------:R-:W-:Y:S01]  /*3280*/  BAR.SYNC.DEFER_BLOCKING 0x0 ;  /* 0x0000000000007b1d */ /* 0x000fe20000010000 */
[----:B0-----:R-:W-:-:S04]  /*3290*/  IMAD R3, R105, c[0x0][0x300], RZ ;  /* 0x0000c00069037a24 */ /* 0x001fc800078e02ff */
[C---:B------:R-:W-:Y:S02]  /*32a0*/  IMAD R15, R0.reuse, c[0x0][0x304], R3 ;  /* 0x0000c100000f7a24 */ /* 0x040fe400078e0203 */
[----:B------:R-:W-:Y:S01]  /*32b0*/  IMAD.WIDE.U32 R2, R0, c[0x0][0x300], R12 ;  /* 0x0000c00000027a25 */ /* 0x000fe200078e000c */
[----:B------:R0:W-:Y:S04]  /*32c0*/  STS.128 [R136], R40 ;  /* 0x0000002888007388 */ /* 0x0001e80000000c00 */
[----:B------:R-:W-:Y:S02]  /*32d0*/  IADD3 R3, R3, R15, RZ ;  /* 0x0000000f03037210 */ /* 0x000fe40007ffe0ff */
[----:B------:R-:W-:Y:S01]  /*32e0*/  LEA R12, P0, R2, c[0x0][0x340], 0x2 ;  /* 0x0000d000020c7a11 */ /* 0x000fe200078010ff */
[----:B------:R4:W-:Y:S01]  /*32f0*/  STS.128 [R136+0x10], R36 ;  /* 0x0000102488007388 */ /* 0x0009e20000000c00 */
[----:B------:R-:W-:-:S06]  /*3300*/  NOP ;  /* 0x0000000000007918 */ /* 0x000fcc0000000000 */
[----:B------:R-:W5:Y:S01]  /*3310*/  LDS.128 R4, [R122.X16] ;  /* 0x000000007a047984 */ /* 0x000f62000000cc00 */
[----:B------:R-:W-:Y:S02]  /*3320*/  LEA.HI.X R3, R2, c[0x0][0x344], R3, 0x2, P0 ;  /* 0x0000d10002037a11 */ /* 0x000fe400000f1403 */
[----:B------:R-:W-:Y:S01]  /*3330*/  IADD3 R2, P0, R12, R137, RZ ;  /* 0x000000890c027210 */ /* 0x000fe20007f1e0ff */
[----:B------:R-:W1:Y:S01]  /*3340*/  LDS.128 R8, [R122.X16+0x200] ;  /* 0x000200007a087984 */ /* 0x000e62000000cc00 */
[----:B0-----:R-:W-:Y:S02]  /*3350*/  FADD.FTZ R41, R14, R41 ;  /* 0x000000290e297221 */ /* 0x001fe40000010000 */
[----:B------:R-:W-:Y:S02]  /*3360*/  IADD3.X R3, R3, R134, RZ, P0, !PT ;  /* 0x0000008603037210 */ /* 0x000fe400007fe4ff */
[----:B------:R-:W-:Y:S01]  /*3370*/  FADD.FTZ R42, R41, R42 ;  /* 0x0000002a292a7221 */ /* 0x000fe20000010000 */
[----:B------:R-:W-:-:S03]  /*3380*/  IADD3 R118, P0, R118, -0x400, RZ ;  /* 0xfffffc0076767810 */ /* 0x000fc60007f1e0ff */
[----:B------:R-:W-:Y:S01]  /*3390*/  FADD.FTZ R43, R42, R43 ;  /* 0x0000002b2a2b7221 */ /* 0x000fe20000010000 */
[----:B------:R-:W-:-:S03]  /*33a0*/  IADD3.X R119, R119, -0x1, RZ, P0, !PT ;  /* 0xffffffff77777810 */ /* 0x000fc600007fe4ff */
[----:B----4-:R-:W-:-:S04]  /*33b0*/  FADD.FTZ R36, R43, R36 ;  /* 0x000000242b247221 */ /* 0x010fc80000010000 */
[----:B------:R-:W-:-:S04]  /*33c0*/  FADD.FTZ R37, R36, R37 ;  /* 0x0000002524257221 */ /* 0x000fc80000010000 */
[----:B------:R-:W-:-:S04]  /*33d0*/  FADD.FTZ R38, R37, R38 ;  /* 0x0000002625267221 */ /* 0x000fc80000010000 */
[----:B------:R-:W-:Y:S01]  /*33e0*/  FADD.FTZ R111, R38, R39 ;  /* 0x00000027266f7221 */ /* 0x000fe20000010000 */
[----:B-----5:R0:W-:Y:S04]  /*33f0*/  STG.E.128 [R2.64], R4 ;  /* 0x0000000402007986 */ /* 0x0201e8000c101d06 */
[----:B-1----:R0:W-:Y:S01]  /*3400*/  STG.E.128 [R2.64+0x200], R8 ;  /* 0x0002000802007986 */ /* 0x0021e2000c101d06 */
[----:B------:R-:W-:Y:S01]  /*3410*/  @!P5 CALL.REL.NOINC `(.L_x_7745) ;  /* 0x000000100000d944 */ /* 0x000fe20003c00000 */
[----:B------:R-:W-:Y:S05]  /*3420*/  BRA `(.L_x_7769) ;  /* 0xffffd55000007947 */ /* 0x000fea000383ffff */
.L_x_7745:
        /* <DEDUP_REMOVED lines=24> */
.L_x_7771:
[----:B0-----:R-:W-:Y:S05]  /*35b0*/  BSYNC B0 ;  /* 0x0000000000007941 */ /* 0x001fea0003800000 */
.L_x_7770:
        /* <DEDUP_REMOVED lines=23> */
.L_x_7773:
[----:B0-----:R-:W0:Y:S02]  /*3730*/  S2R R9, SR_TID.X ;  /* 0x0000000000097919 */ /* 0x001e240000002100 */
.L_x_7774:
[----:B0-----:R-:W-:Y:S05]  /*3740*/  BSYNC B0 ;  /* 0x0000000000007941 */ /* 0x001fea0003800000 */
.L_x_7772:
[----:B------:R-:W-:-:S13]  /*3750*/  ISETP.GE.AND P0, PT, R9, c[0x0][0x16c], PT ;  /* 0x00005b0009007a0c */ /* 0x000fda0003f06270 */
[----:B------:R-:W-:Y:S05]  /*3760*/  @P0 EXIT ;  /* 0x000000000000094d */ /* 0x000fea0003800000 */
[----:B------:R-:W-:Y:S02]  /*3770*/  IMAD R105, R105, c[0x0][0x288], RZ ;  /* 0x0000a20069697a24 */ /* 0x000fe400078e02ff */
[----:B------:R-:W-:-:S04]  /*3780*/  IMAD.WIDE.U32 R2, R0, c[0x0][0x288], RZ ;  /* 0x0000a20000027a25 */ /* 0x000fc800078e00ff */
[----:B------:R-:W-:-:S05]  /*3790*/  IMAD R13, R0, c[0x0][0x28c], R105 ;  /* 0x0000a300000d7a24 */ /* 0x000fca00078e0269 */
[----:B------:R-:W-:Y:S02]  /*37a0*/  IADD3 R13, R3, R13, RZ ;  /* 0x0000000d030d7210 */ /* 0x000fe40007ffe0ff */
.L_x_7775:
        /* <DEDUP_REMOVED lines=16> */
.L_x_7776:
        /* <DEDUP_REMOVED lines=13> */
.L_x_9132:


//--------------------- .text._Z25selective_scan_bwd_kernelI32Selective_Scan_bwd_kernel_traitsILi32ELi8ELb1ELb1ELb1ELb0ELb1EffEEv12SSMParamsBwd --------------------------
	.section	.text._Z25selective_scan_bwd_kernelI32Selective_Scan_bwd_kernel_traitsILi32ELi8ELb1ELb1ELb1ELb0ELb1EffEEv12SSMParamsBwd,"ax",@progbits
	.sectioninfo	@"SHI_REGISTERS=186"
	.align	128
        .global         _Z25selective_scan_bwd_kernelI32Selective_Scan_bwd_kernel_traitsILi32ELi8ELb1ELb1ELb1ELb0ELb1EffEEv12SSMParamsBwd
        .type           _Z25selective_scan_bwd_kernelI32Selective_Scan_bwd_kernel_traitsILi32ELi8ELb1ELb1ELb1ELb0ELb1EffEEv12SSMParamsBwd,@function
        .size           _Z25selective_scan_bwd_kernelI32Selective_Scan_bwd_kernel_traitsILi32ELi8ELb1ELb1ELb1ELb0ELb1EffEEv12SSMParamsBwd,(.L_x_9133 - _Z25selective_scan_bwd_kernelI32Selective_Scan_bwd_kernel_traitsILi32ELi8ELb1ELb1ELb1ELb0ELb1EffEEv12SSMParamsBwd)
        .other          _Z25selective_scan_bwd_kernelI32Selective_Scan_bwd_kernel_traitsILi32ELi8ELb1ELb1ELb1ELb0ELb1EffEEv12SSMParamsBwd,@"STO_CUDA_ENTRY STV_DEFAULT"
_Z25selective_scan_bwd_kernelI32Selective_Scan_bwd_kernel_traitsILi32ELi8ELb1ELb1ELb1ELb0ELb1EffEEv12SSMParamsBwd:
.text._Z25selective_scan_bwd_kernelI32Selective_Scan_bwd_kernel_traitsILi32ELi8ELb1ELb1ELb1ELb0ELb1EffEEv12SSMParamsBwd:
        /* <DEDUP_REMOVED lines=28> */
[C---:B------:R-:W-:Y:S01]  /*01c0*/  IMAD R14, R155.reuse, c[0x0][0x190], RZ ;  /* 0x000064009b0e7a24 */ /* 0x040fe200078e02ff */
[----:B0-----:R-:W-:Y:S01]  /*01d0*/  IABS R2, R121 ;  /* 0x0000007900027213 */ /* 0x001fe20000000000 */
[----:B------:R-:W-:Y:S01]  /*01e0*/  IMAD R16, R155, c[0x0][0x1b0], RZ ;  /* 0x00006c009b107a24 */ /* 0x000fe200078e02ff */
[----:B------:R-:W-:Y:S01]  /*01f0*/  CS2R R52, SRZ ;  /* 0x0000000000347805 */ /* 0x000fe2000001ff00 */
[----:B--2---:R-:W-:Y:S01]  /*0200*/  HFMA2.MMA R6, -RZ, RZ, 0, 0 ;  /* 0x00000000ff067435 */ /* 0x004fe200000001ff */
[----:B-1----:R-:W-:Y:S01]  /*0210*/  IMAD.WIDE.U32 R4, R117, c[0x0][0x1e0], RZ ;  /* 0x0000780075047a25 */ /* 0x002fe200078e00ff */
[----:B------:R-:W-:Y:S01]  /*0220*/  HFMA2.MMA R123, -RZ, RZ, 0, 0 ;  /* 0x00000000ff7b7435 */ /* 0x000fe200000001ff */
[----:B------:R-:W-:-:S02]  /*0230*/  MOV R115, RZ ;  /* 0x000000ff00737202 */ /* 0x000fc40000000f00 */
[----:B------:R-:W-:Y:S01]  /*0240*/  IMAD R15, R117, c[0x0][0x194], R14 ;  /* 0x00006500750f7a24 */ /* 0x000fe200078e020e */
[----:B------:R-:W-:Y:S01]  /*0250*/  IADD3 R5, R5, R13, RZ ;  /* 0x0000000d05057210 */ /* 0x000fe20007ffe0ff */
[----:B------:R-:W-:Y:S01]  /*0260*/  IMAD R14, R120, c[0x0][0x280], RZ ;  /* 0x0000a000780e7a24 */ /* 0x000fe200078e02ff */
[----:B---3--:R-:W-:Y:S02]  /*0270*/  IADD3 R8, RZ, -R7, RZ ;  /* 0x80000007ff087210 */ /* 0x008fe40007ffe0ff */
        /* <DEDUP_REMOVED lines=71> */
[----:B------:R-:W-:Y:S01]  /*06f0*/  CS2R R2, SRZ ;  /* 0x0000000000027805 */ /* 0x000fe2000001ff00 */
[----:B------:R-:W-:Y:S02]  /*0700*/  @P0 MOV R55, 0x8 ;  /* 0x0000000800370802 */ /* 0x000fe40000000f00 */
[----:B------:R-:W-:Y:S02]  /*0710*/  IADD3.X R104, R15, R104, RZ, P4, !PT ;  /* 0x000000680f687210 */ /* 0x000fe400027fe4ff */
[----:B------:R-:W-:Y:S01]  /*0720*/  LEA R105, P6, R13, c[0x0][0x230], 0x2 ;  /* 0x00008c000d697a11 */ /* 0x000fe200078c10ff */
        /* <DEDUP_REMOVED lines=14> */
[C---:B0-----:R-:W-:Y:S02]  /*0810*/  SHF.L.U32 R0, R114.reuse, 0x1, RZ ;  /* 0x0000000172007819 */ /* 0x041fe400000006ff */
[----:B------:R-:W-:Y:S02]  /*0820*/  SHF.L.U32 R99, R114, 0x3, RZ ;  /* 0x0000000372637819 */ /* 0x000fe400000006ff */
[----:B------:R-:W-:Y:S02]  /*0830*/  LOP3.LUT R95, R0, 0xffffffc0, RZ, 0xc0, !PT ;  /* 0xffffffc0005f7812 */ /* 0x000fe400078ec0ff */
[C---:B------:R-:W-:Y:S02]  /*0840*/  IADD3 R5, R114.reuse, 0x20, RZ ;  /* 0x0000002072057810 */ /* 0x040fe40007ffe0ff */
[C---:B------:R-:W-:Y:S02]  /*0850*/  IADD3 R97, R114.reuse, 0x40, RZ ;  /* 0x0000004072617810 */ /* 0x040fe40007ffe0ff */
[----:B------:R-:W-:-:S02]  /*0860*/  IADD3 R7, R114, 0x60, RZ ;  /* 0x0000006072077810 */ /* 0x000fc40007ffe0ff */
[C---:B------:R-:W-:Y:S02]  /*0870*/  IADD3 R9, R114.reuse, 0x80, RZ ;  /* 0x0000008072097810 */ /* 0x040fe40007ffe0ff */
[C---:B------:R-:W-:Y:S02]  /*0880*/  IADD3 R93, R114.reuse, 0xa0, RZ ;  /* 0x000000a0725d7810 */ /* 0x040fe40007ffe0ff */
[C---:B------:R-:W-:Y:S02]  /*0890*/  IADD3 R11, R114.reuse, 0xc0, RZ ;  /* 0x000000c0720b7810 */ /* 0x040fe40007ffe0ff */
[C---:B------:R-:W-:Y:S02]  /*08a0*/  IADD3 R91, R114.reuse, 0xe0, RZ ;  /* 0x000000e0725b7810 */ /* 0x040fe40007ffe0ff */
[----:B------:R-:W-:Y:S02]  /*08b0*/  LOP3.LUT R95, R95, 0x1f, R114, 0xf8, !PT ;  /* 0x0000001f5f5f7812 */ /* 0x000fe400078ef872 */
[----:B------:R-:W-:-:S02]  /*08c0*/  LOP3.LUT R153, R114, 0x1f, RZ, 0xc0, !PT ;  /* 0x0000001f72997812 */ /* 0x000fc400078ec0ff */
[-C--:B------:R-:W-:Y:S02]  /*08d0*/  LEA.HI.SX32 R100, R114, R114.reuse, 0x1b ;  /* 0x0000007272647211 */ /* 0x080fe400078fdaff */
        /* <DEDUP_REMOVED lines=9> */
.L_x_7801:
        /* <DEDUP_REMOVED lines=24> */
[----:B------:R-:W3:Y:S04]  /*0af0*/  LDS.128 R48, [R0+0x10] ;  /* 0x0000100000307984 */ /* 0x000ee80000000c00 */
[----:B------:R-:W-:Y:S06]  /*0b00*/  BAR.SYNC.DEFER_BLOCKING 0x0 ;  /* 0x0000000000007b1d */ /* 0x000fec0000010000 */
[----:B------:R4:W2:Y:S04]  /*0b10*/  LDG.E.128 R12, [R18.64] ;  /* 0x00000004120c7981 */ /* 0x0008a8000c1e1d00 */
[----:B------:R4:W3:Y:S01]  /*0b20*/  LDG.E.128 R44, [R18.64+0x200] ;  /* 0x00020004122c7981 */ /* 0x0008e2000c1e1d00 */
[----:B------:R-:W-:Y:S01]  /*0b30*/  MOV R132, c[0x0][0x174] ;  /* 0x00005d0000847a02 */ /* 0x000fe20000000f00 */
[----:B------:R-:W-:-:S02]  /*0b40*/  IMAD R16, R120, c[0x0][0x1f8], RZ ;  /* 0x00007e0078107a24 */ /* 0x000fc400078e02ff */
[----:B0-----:R-:W-:Y:S01]  /*0b50*/  IMAD R20, R155, c[0x0][0x1f0], RZ ;  /* 0x00007c009b147a24 */ /* 0x001fe200078e02ff */
[----:B------:R-:W-:Y:S01]  /*0b60*/  LEA R132, R132, R101, 0x8 ;  /* 0x0000006584847211 */ /* 0x000fe200078e40ff */
[----:B------:R-:W-:-:S03]  /*0b70*/  IMAD R21, R121, c[0x0][0x1fc], R16 ;  /* 0x00007f0079157a24 */ /* 0x000fc600078e0210 */
[----:B------:R-:W-:Y:S01]  /*0b80*/  SHF.R.S32.HI R57, RZ, 0x1f, R132 ;  /* 0x0000001fff397819 */ /* 0x000fe20000011484 */
[----:B----4-:R-:W-:Y:S01]  /*0b90*/  IMAD R19, R117, c[0x0][0x1f4], R20 ;  /* 0x00007d0075137a24 */ /* 0x010fe200078e0214 */
[----:B------:R-:W-:-:S05]  /*0ba0*/  MOV R56, R132 ;  /* 0x0000008400387202 */ /* 0x000fca0000000f00 */
[----:B------:R-:W-:-:S05]  /*0bb0*/  IMAD.WIDE.U32 R16, R121, c[0x0][0x1f8], R56 ;  /* 0x00007e0079107a25 */ /* 0x000fca00078e0038 */
[----:B------:R-:W-:-:S05]  /*0bc0*/  IADD3 R17, R17, R21, RZ ;  /* 0x0000001511117210 */ /* 0x000fca0007ffe0ff */
[----:B------:R-:W-:-:S05]  /*0bd0*/  IMAD.WIDE.U32 R16, R117, c[0x0][0x1f0], R16 ;  /* 0x00007c0075107a25 */ /* 0x000fca00078e0010 */
[----:B------:R-:W-:Y:S02]  /*0be0*/  IADD3 R17, R17, R19, RZ ;  /* 0x0000001311117210 */ /* 0x000fe40007ffe0ff */
[----:B-1----:R-:W-:-:S04]  /*0bf0*/  LEA R24, P0, R16, c[0x0][0x268], 0x2 ;  /* 0x00009a0010187a11 */ /* 0x002fc800078010ff */
        /* <DEDUP_REMOVED lines=30> */
[----:B------:R2:W4:Y:S01]  /*0de0*/  LDG.E.128 R24, [R58.64+-0x200] ;  /* 0xfffe00043a187981 */ /* 0x000522000c1e1d00 */
[----:B------:R-:W-:-:S02]  /*0df0*/  IMAD R76, R155, c[0x0][0x2e8], RZ ;  /* 0x0000ba009b4c7a24 */ /* 0x000fc400078e02ff */
[----:B-----5:R-:W-:Y:S02]  /*0e00*/  FADD.FTZ R125, R48, R118 ;  /* 0x00000076307d7221 */ /* 0x020fe40000010000 */
[----:B0-----:R-:W-:Y:S02]  /*0e10*/  FMUL.FTZ R16, R46, -1.4426950216293334961 ;  /* 0xbfb8aa3b2e107820 */ /* 0x001fe40000410000 */
[----:B------:R-:W-:Y:S02]  /*0e20*/  FMUL.FTZ R17, R47, -1.4426950216293334961 ;  /* 0xbfb8aa3b2f117820 */ /* 0x000fe40000410000 */
[----:B-1----:R-:W-:Y:S01]  /*0e30*/  FMUL.FTZ R18, R36, -1.4426950216293334961 ;  /* 0xbfb8aa3b24127820 */ /* 0x002fe20000410000 */
[----:B------:R-:W0:Y:S01]  /*0e40*/  MUFU.EX2 R32, R16 ;  /* 0x0000001000207308 */ /* 0x000e220000000800 */
[----:B------:R-:W-:Y:S02]  /*0e50*/  FMUL.FTZ R60, R44, -1.4426950216293334961 ;  /* 0xbfb8aa3b2c3c7820 */ /* 0x000fe40000410000 */
[----:B------:R-:W-:-:S02]  /*0e60*/  FMUL.FTZ R61, R45, -1.4426950216293334961 ;  /* 0xbfb8aa3b2d3d7820 */ /* 0x000fc40000410000 */
[----:B--2---:R-:W-:Y:S02]  /*0e70*/  FMUL.FTZ R58, R38, -1.4426950216293334961 ;  /* 0xbfb8aa3b263a7820 */ /* 0x004fe40000410000 */
[----:B------:R-:W-:Y:S01]  /*0e80*/  FMUL.FTZ R35, R37, -1.4426950216293334961 ;  /* 0xbfb8aa3b25237820 */ /* 0x000fe20000410000 */
[----:B------:R-:W1:Y:S01]  /*0e90*/  MUFU.EX2 R33, R17 ;  /* 0x0000001100217308 */ /* 0x000e620000000800 */
[----:B------:R-:W-:Y:S02]  /*0ea0*/  FMUL.FTZ R59, R39, -1.4426950216293334961 ;  /* 0xbfb8aa3b273b7820 */ /* 0x000fe40000410000 */
[----:B------:R-:W-:Y:S01]  /*0eb0*/  IMAD R77, R117, c[0x0][0x2ec], R76 ;  /* 0x0000bb00754d7a24 */ /* 0x000fe200078e024c */
[----:B------:R-:W-:Y:S01]  /*0ec0*/  MOV R76, c[0x0][0x16c] ;  /* 0x00005b00004c7a02 */ /* 0x000fe20000000f00 */
[--C-:B------:R-:W-:Y:S02]  /*0ed0*/  FADD.FTZ R122, R49, R118.reuse ;  /* 0x00000076317a7221 */ /* 0x100fe40000010000 */
[--C-:B------:R-:W-:Y:S01]  /*0ee0*/  FADD.FTZ R127, R50, R118.reuse ;  /* 0x00000076327f7221 */ /* 0x100fe20000010000 */
[----:B------:R-:W2:Y:S01]  /*0ef0*/  MUFU.EX2 R34, R18 ;  /* 0x0000001200227308 */ /* 0x000ea20000000800 */
[----:B0-----:R-:W-:Y:S01]  /*0f00*/  FADD.FTZ R32, R32, 1 ;  /* 0x3f80000020207421 */ /* 0x001fe20000010000 */
[----:B------:R-:W-:Y:S01]  /*0f10*/  ISETP.GE.AND P1, PT, R76, 0x1, PT ;  /* 0x000000014c00780c */ /* 0x000fe20003f26270 */
[----:B------:R-:W-:-:S05]  /*0f20*/  FADD.FTZ R124, R51, R118 ;  /* 0x00000076337c7221 */ /* 0x000fca0000010000 */
[----:B------:R-:W0:Y:S01]  /*0f30*/  MUFU.EX2 R60, R60 ;  /* 0x0000003c003c7308 */ /* 0x000e220000000800 */
[----:B-1----:R-:W-:-:S07]  /*0f40*/  FADD.FTZ R33, R33, 1 ;  /* 0x3f80000021217421 */ /* 0x002fce0000010000 */
[----:B------:R-:W1:Y:S01]  /*0f50*/  MUFU.EX2 R61, R61 ;  /* 0x0000003d003d7308 */ /* 0x000e620000000800 */
[----:B--2---:R-:W-:Y:S02]  /*0f60*/  FADD.FTZ R34, R34, 1 ;  /* 0x3f80000022227421 */ /* 0x004fe40000010000 */
[----:B0-----:R-:W-:-:S05]  /*0f70*/  FADD.FTZ R60, R60, 1 ;  /* 0x3f8000003c3c7421 */ /* 0x001fca0000010000 */
[----:B------:R-:W0:Y:S01]  /*0f80*/  MUFU.EX2 R58, R58 ;  /* 0x0000003a003a7308 */ /* 0x000e220000000800 */
[----:B-1----:R-:W-:-:S07]  /*0f90*/  FADD.FTZ R61, R61, 1 ;  /* 0x3f8000003d3d7421 */ /* 0x002fce0000010000 */
[----:B------:R-:W-:Y:S08]  /*0fa0*/  MUFU.RCP R69, R60 ;  /* 0x0000003c00457308 */ /* 0x000ff00000001000 */
[----:B------:R-:W1:Y:S01]  /*0fb0*/  MUFU.EX2 R35, R35 ;  /* 0x0000002300237308 */ /* 0x000e620000000800 */
[----:B0-----:R-:W-:-:S07]  /*0fc0*/  FADD.FTZ R58, R58, 1 ;  /* 0x3f8000003a3a7421 */ /* 0x001fce0000010000 */
[----:B------:R-:W0:Y:S08]  /*0fd0*/  MUFU.EX2 R59, R59 ;  /* 0x0000003b003b7308 */ /* 0x000e300000000800 */
[----:B------:R-:W-:Y:S01]  /*0fe0*/  MUFU.RCP R68, R61 ;  /* 0x0000003d00447308 */ /* 0x000fe20000001000 */
[----:B-1----:R-:W-:-:S07]  /*0ff0*/  FADD.FTZ R35, R35, 1 ;  /* 0x3f80000023237421 */ /* 0x002fce0000010000 */
[----:B------:R-:W-:Y:S01]  /*1000*/  MUFU.RCP R71, R32 ;  /* 0x0000002000477308 */ /* 0x000fe20000001000 */
[----:B0-----:R-:W-:-:S07]  /*1010*/  FADD.FTZ R59, R59, 1 ;  /* 0x3f8000003b3b7421 */ /* 0x001fce0000010000 */
[----:B------:R-:W-:Y:S08]  /*1020*/  MUFU.RCP R70, R33 ;  /* 0x0000002100467308 */ /* 0x000ff00000001000 */
[----:B------:R0:W1:Y:S08]  /*1030*/  MUFU.RCP R73, R34 ;  /* 0x0000002200497308 */ /* 0x0000700000001000 */
[----:B------:R-:W2:Y:S01]  /*1040*/  MUFU.RCP R75, R58 ;  /* 0x0000003a004b7308 */ /* 0x000ea20000001000 */
[----:B0-----:R-:W-:-:S07]  /*1050*/  IMAD R34, R120, c[0x0][0x2f0], RZ ;  /* 0x0000bc0078227a24 */ /* 0x001fce00078e02ff */
[----:B------:R-:W0:Y:S01]  /*1060*/  MUFU.RCP R72, R35 ;  /* 0x0000002300487308 */ /* 0x000e220000001000 */
[----:B-1----:R-:W-:-:S04]  /*1070*/  FADD.FTZ R33, -R73, 1 ;  /* 0x3f80000049217421 */ /* 0x002fc80000010100 */
[----:B------:R-:W-:-:S03]  /*1080*/  FFMA.FTZ R33, R36, R33, 1 ;  /* 0x3f80000024217423 */ /* 0x000fc60000010021 */
[----:B------:R1:W0:Y:S02]  /*1090*/  MUFU.RCP R74, R59 ;  /* 0x0000003b004a7308 */ /* 0x0002240000001000 */
[----:B-1----:R-:W-:Y:S01]  /*10a0*/  IMAD R59, R121, c[0x0][0x2f4], R34 ;  /* 0x0000bd00793b7a24 */ /* 0x002fe200078e0222 */
[----:B---3--:R-:W-:Y:S04]  /*10b0*/  STS.128 [R102.X16], R12 ;  /* 0x0000000c66007388 */ /* 0x008fe8000000cc00 */
[----:B----4-:R1:W-:Y:S01]  /*10c0*/  STS.128 [R102.X16+0x200], R24 ;  /* 0x0002001866007388 */ /* 0x0103e2000000cc00 */
[----:B------:R-:W-:-:S06]  /*10d0*/  NOP ;  /* 0x0000000000007918 */ /* 0x000fcc0000000000 */
[----:B------:R-:W3:Y:S04]  /*10e0*/  LDS.128 R16, [R0] ;  /* 0x0000000000107984 */ /* 0x000ee80000000c00 */
[----:B------:R-:W4:Y:S01]  /*10f0*/  LDS.128 R12, [R0+0x10] ;  /* 0x00001000000c7984 */ /* 0x000f220000000c00 */
[----:B-1----:R-:W-:Y:S02]  /*1100*/  FADD.FTZ R25, -R69, 1 ;  /* 0x3f80000045197421 */ /* 0x002fe40000010100 */
[----:B------:R-:W-:Y:S02]  /*1110*/  FADD.FTZ R26, -R68, 1 ;  /* 0x3f800000441a7421 */ /* 0x000fe40000010100 */
[----:B------:R-:W-:Y:S02]  /*1120*/  FFMA.FTZ R25, R44, R25, 1 ;  /* 0x3f8000002c197423 */ /* 0x000fe40000010019 */
[----:B------:R-:W-:-:S02]  /*1130*/  FFMA.FTZ R26, R45, R26, 1 ;  /* 0x3f8000002d1a7423 */ /* 0x000fc4000001001a */
[----:B---3--:R-:W-:Y:S02]  /*1140*/  FMUL.FTZ R24, R40, R16 ;  /* 0x0000001028187220 */ /* 0x008fe40000410000 */
[----:B------:R-:W-:Y:S02]  /*1150*/  FMUL.FTZ R27, R41, R17 ;  /* 0x00000011291b7220 */ /* 0x000fe40000410000 */
[----:B------:R-:W-:Y:S02]  /*1160*/  FMUL.FTZ R24, R69, R24 ;  /* 0x0000001845187220 */ /* 0x000fe40000410000 */
[----:B------:R-:W-:Y:S02]  /*1170*/  FMUL.FTZ R27, R68, R27 ;  /* 0x0000001b441b7220 */ /* 0x000fe40000410000 */
[----:B------:R-:W-:Y:S02]  /*1180*/  FMUL.FTZ R60, R24, R25 ;  /* 0x00000019183c7220 */ /* 0x000fe40000410000 */
[----:B------:R-:W-:-:S02]  /*1190*/  FADD.FTZ R25, -R71, 1 ;  /* 0x3f80000047197421 */ /* 0x000fc40000010100 */
[----:B------:R-:W-:Y:S02]  /*11a0*/  FMUL.FTZ R24, R42, R18 ;  /* 0x000000122a187220 */ /* 0x000fe40000410000 */
[----:B------:R-:W-:Y:S02]  /*11b0*/  FMUL.FTZ R61, R27, R26 ;  /* 0x0000001a1b3d7220 */ /* 0x000fe40000410000 */
[----:B------:R-:W-:Y:S02]  /*11c0*/  FADD.FTZ R26, -R70, 1 ;  /* 0x3f800000461a7421 */ /* 0x000fe40000010100 */
[----:B------:R-:W-:Y:S02]  /*11d0*/  FFMA.FTZ R25, R46, R25, 1 ;  /* 0x3f8000002e197423 */ /* 0x000fe40000010019 */
[----:B------:R-:W-:Y:S02]  /*11e0*/  FMUL.FTZ R27, R43, R19 ;  /* 0x000000132b1b7220 */ /* 0x000fe40000410000 */
[----:B------:R-:W-:-:S02]  /*11f0*/  FMUL.FTZ R24, R71, R24 ;  /* 0x0000001847187220 */ /* 0x000fc40000410000 */
[----:B----4-:R-:W-:Y:S02]  /*1200*/  FMUL.FTZ R32, R20, R12 ;  /* 0x0000000c14207220 */ /* 0x010fe40000410000 */
[----:B------:R-:W-:Y:S02]  /*1210*/  FFMA.FTZ R26, R47, R26, 1 ;  /* 0x3f8000002f1a7423 */ /* 0x000fe4000001001a */
[----:B------:R-:W-:Y:S02]  /*1220*/  FMUL.FTZ R27, R70, R27 ;  /* 0x0000001b461b7220 */ /* 0x000fe40000410000 */
[----:B------:R-:W-:Y:S02]  /*1230*/  FMUL.FTZ R62, R24, R25 ;  /* 0x00000019183e7220 */ /* 0x000fe40000410000 */
[----:B------:R-:W-:Y:S02]  /*1240*/  FMUL.FTZ R32, R73, R32 ;  /* 0x0000002049207220 */ /* 0x000fe40000410000 */
[----:B--2---:R-:W-:-:S02]  /*1250*/  FADD.FTZ R25, -R75, 1 ;  /* 0x3f8000004b197421 */ /* 0x004fc40000010100 */
[----:B------:R-:W-:Y:S01]  /*1260*/  FMUL.FTZ R63, R27, R26 ;  /* 0x0000001a1b3f7220 */ /* 0x000fe20000410000 */
[----:B------:R-:W-:Y:S01]  /*1270*/  BAR.SYNC.DEFER_BLOCKING 0x0 ;  /* 0x0000000000007b1d */ /* 0x000fe20000010000 */
[----:B------:R-:W-:Y:S02]  /*1280*/  FMUL.FTZ R64, R32, R33 ;  /* 0x0000002120407220 */ /* 0x000fe40000410000 */
[----:B------:R-:W-:Y:S02]  /*1290*/  FFMA.FTZ R27, R38, R25, 1 ;  /* 0x3f800000261b7423 */ /* 0x000fe40000010019 */
[----:B0-----:R-:W-:Y:S02]  /*12a0*/  FADD.FTZ R24, -R72, 1 ;  /* 0x3f80000048187421 */ /* 0x001fe40000010100 */
[----:B------:R-:W-:Y:S02]  /*12b0*/  FADD.FTZ R32, -R74, 1 ;  /* 0x3f8000004a207421 */ /* 0x000fe40000010100 */
[----:B------:R-:W-:-:S02]  /*12c0*/  FMUL.FTZ R25, R21, R13 ;  /* 0x0000000d15197220 */ /* 0x000fc40000410000 */
[----:B------:R-:W-:Y:S02]  /*12d0*/  FMUL.FTZ R26, R22, R14 ;  /* 0x0000000e161a7220 */ /* 0x000fe40000410000 */
[----:B------:R-:W-:Y:S02]  /*12e0*/  FMUL.FTZ R33, R23, R15 ;  /* 0x0000000f17217220 */ /* 0x000fe40000410000 */
[----:B------:R-:W-:Y:S02]  /*12f0*/  FFMA.FTZ R24, R37, R24, 1 ;  /* 0x3f80000025187423 */ /* 0x000fe40000010018 */
[----:B------:R-:W-:Y:S02]  /*1300*/  FFMA.FTZ R32, R39, R32, 1 ;  /* 0x3f80000027207423 */ /* 0x000fe40000010020 */
[----:B------:R-:W-:Y:S02]  /*1310*/  FMUL.FTZ R25, R72, R25 ;  /* 0x0000001948197220 */ /* 0x000fe40000410000 */
[----:B------:R-:W-:-:S02]  /*1320*/  FMUL.FTZ R26, R75, R26 ;  /* 0x0000001a4b1a7220 */ /* 0x000fc40000410000 */
[----:B------:R-:W-:Y:S01]  /*1330*/  FMUL.FTZ R33, R74, R33 ;  /* 0x000000214a217220 */ /* 0x000fe20000410000 */
[----:B------:R0:W-:Y:S01]  /*1340*/  STS.128 [R0], R60 ;  /* 0x0000003c00007388 */ /* 0x0001e20000000c00 */
[----:B------:R-:W-:Y:S02]  /*1350*/  FMUL.FTZ R65, R25, R24 ;  /* 0x0000001819417220 */ /* 0x000fe40000410000 */
[----:B------:R-:W-:Y:S02]  /*1360*/  FMUL.FTZ R66, R26, R27 ;  /* 0x0000001b1a427220 */ /* 0x000fe40000410000 */
[----:B------:R-:W-:Y:S02]  /*1370*/  FMUL.FTZ R67, R33, R32 ;  /* 0x0000002021437220 */ /* 0x000fe40000410000 */
[----:B------:R-:W-:-:S03]  /*1380*/  IMAD.WIDE.U32 R32, R121, c[0x0][0x2f0], R56 ;  /* 0x0000bc0079207a25 */ /* 0x000fc600078e0038 */
[----:B------:R-:W-:Y:S01]  /*1390*/  STS.128 [R0+0x10], R64 ;  /* 0x0000104000007388 */ /* 0x000fe20000000c00 */
[----:B------:R-:W-:-:S06]  /*13a0*/  NOP ;  /* 0x0000000000007918 */ /* 0x000fcc0000000000 */
[----:B------:R-:W-:Y:S01]  /*13b0*/  IADD3 R59, R33, R59, RZ ;  /* 0x0000003b213b7210 */ /* 0x000fe20007ffe0ff */
[----:B------:R-:W1:Y:S01]  /*13c0*/  LDS.128 R24, [R102.X16] ;  /* 0x0000000066187984 */ /* 0x000e62000000cc00 */
[----:B------:R-:W-:Y:S01]  /*13d0*/  MOV R58, R32 ;  /* 0x00000020003a7202 */ /* 0x000fe20000000f00 */
[----:B------:R-:W-:Y:S02]  /*13e0*/  FMUL.FTZ R73, R36, R73 ;  /* 0x0000004924497220 */ /* 0x000fe40000410000 */
[----:B------:R-:W2:Y:S01]  /*13f0*/  LDS.128 R32, [R102.X16+0x200] ;  /* 0x0002000066207984 */ /* 0x000ea2000000cc00 */
[----:B------:R-:W-:Y:S02]  /*1400*/  FMUL.FTZ R72, R37, R72 ;  /* 0x0000004825487220 */ /* 0x000fe40000410000 */
[----:B------:R-:W-:-:S04]  /*1410*/  IMAD.WIDE.U32 R58, R117, c[0x0][0x2e8], R58 ;  /* 0x0000ba00753a7a25 */ /* 0x000fc800078e003a */
        /* <DEDUP_REMOVED lines=22> */
[----:B-1----:R0:W-:Y:S04]  /*1580*/  STG.E.128 [R36.64+-0x400], R24 ;  /* 0xfffc001824007986 */ /* 0x0021e8000c101d04 */
[----:B--2---:R0:W-:Y:S01]  /*1590*/  STG.E.128 [R36.64+-0x200], R32 ;  /* 0xfffe002024007986 */ /* 0x0041e2000c101d04 */
[----:B------:R-:W-:Y:S05]  /*15a0*/  @!P0 BRA `(.L_x_7778) ;  /* 0x000001c000008947 */ /* 0x000fea0003800000 */
[----:B------:R-:W-:Y:S01]  /*15b0*/  BAR.SYNC.DEFER_BLOCKING 0x0 ;  /* 0x0000000000007b1d */ /* 0x000fe20000010000 */
[----:B------:R-:W-:-:S02]  /*15c0*/  FMUL.FTZ R23, R19, R70 ;  /* 0x0000004613177220 */ /* 0x000fc40000410000 */
[----:B------:R-:W-:Y:S02]  /*15d0*/  FMUL.FTZ R22, R18, R71 ;  /* 0x0000004712167220 */ /* 0x000fe40000410000 */
[----:B------:R-:W-:Y:S02]  /*15e0*/  FMUL.FTZ R21, R17, R68 ;  /* 0x0000004411157220 */ /* 0x000fe40000410000 */
[----:B------:R-:W-:Y:S02]  /*15f0*/  FMUL.FTZ R20, R69, R16 ;  /* 0x0000001045147220 */ /* 0x000fe40000410000 */
[----:B0-----:R-:W-:Y:S02]  /*1600*/  FMUL.FTZ R27, R15, R74 ;  /* 0x0000004a0f1b7220 */ /* 0x001fe40000410000 */
[----:B------:R-:W-:Y:S02]  /*1610*/  FMUL.FTZ R26, R14, R75 ;  /* 0x0000004b0e1a7220 */ /* 0x000fe40000410000 */
[----:B------:R-:W-:-:S02]  /*1620*/  FMUL.FTZ R25, R13, R72 ;  /* 0x000000480d197220 */ /* 0x000fc40000410000 */
[----:B------:R-:W-:Y:S02]  /*1630*/  FMUL.FTZ R24, R73, R12 ;  /* 0x0000000c49187220 */ /* 0x000fe40000410000 */
[----:B------:R-:W-:Y:S02]  /*1640*/  IMAD R34, R120, c[0x0][0x218], RZ ;  /* 0x0000860078227a24 */ /* 0x000fe400078e02ff */
[----:B------:R-:W-:-:S04]  /*1650*/  IMAD.WIDE.U32 R32, R121, c[0x0][0x218], R56 ;  /* 0x0000860079207a25 */ /* 0x000fc800078e0038 */
[----:B------:R-:W-:Y:S01]  /*1660*/  IMAD R35, R121, c[0x0][0x21c], R34 ;  /* 0x0000870079237a24 */ /* 0x000fe200078e0222 */
[----:B------:R0:W-:Y:S01]  /*1670*/  STS.128 [R0], R20 ;  /* 0x0000001400007388 */ /* 0x0001e20000000c00 */
[----:B------:R-:W-:-:S03]  /*1680*/  IMAD R34, R155, c[0x0][0x210], RZ ;  /* 0x000084009b227a24 */ /* 0x000fc600078e02ff */
[----:B------:R-:W-:Y:S01]  /*1690*/  STS.128 [R0+0x10], R24 ;  /* 0x0000101800007388 */ /* 0x000fe20000000c00 */
[----:B------:R-:W-:-:S06]  /*16a0*/  NOP ;  /* 0x0000000000007918 */ /* 0x000fcc0000000000 */
[----:B------:R-:W1:Y:S01]  /*16b0*/  LDS.128 R16, [R102.X16] ;  /* 0x0000000066107984 */ /* 0x000e62000000cc00 */
[----:B------:R-:W-:-:S03]  /*16c0*/  IADD3 R33, R33, R35, RZ ;  /* 0x0000002321217210 */ /* 0x000fc60007ffe0ff */
[----:B------:R-:W2:Y:S01]  /*16d0*/  LDS.128 R12, [R102.X16+0x200] ;  /* 0x00020000660c7984 */ /* 0x000ea2000000cc00 */
[C---:B0-----:R-:W-:Y:S02]  /*16e0*/  IMAD R23, R117.reuse, c[0x0][0x214], R34 ;  /* 0x0000850075177a24 */ /* 0x041fe400078e0222 */
[----:B------:R-:W-:-:S05]  /*16f0*/  IMAD.WIDE.U32 R20, R117, c[0x0][0x210], R32 ;  /* 0x0000840075147a25 */ /* 0x000fca00078e0020 */
[----:B------:R-:W-:Y:S02]  /*1700*/  IADD3 R21, R21, R23, RZ ;  /* 0x0000001715157210 */ /* 0x000fe40007ffe0ff */
[----:B------:R-:W-:-:S04]  /*1710*/  LEA R22, P0, R20, c[0x0][0x270], 0x2 ;  /* 0x00009c0014167a11 */ /* 0x000fc800078010ff */
[----:B------:R-:W-:Y:S02]  /*1720*/  LEA.HI.X R21, R20, c[0x0][0x274], R21, 0x2, P0 ;  /* 0x00009d0014157a11 */ /* 0x000fe400000f1415 */
[----:B------:R-:W-:-:S04]  /*1730*/  LEA R20, P0, R95, R22, 0x4 ;  /* 0x000000165f147211 */ /* 0x000fc800078020ff */
[----:B------:R-:W-:-:S05]  /*1740*/  LEA.HI.X R21, R95, R21, R90, 0x4, P0 ;  /* 0x000000155f157211 */ /* 0x000fca00000f245a */
[----:B-1----:R0:W-:Y:S04]  /*1750*/  STG.E.128 [R20.64+-0x400], R16 ;  /* 0xfffc001014007986 */ /* 0x0021e8000c101d04 */
[----:B--2---:R0:W-:Y:S02]  /*1760*/  STG.E.128 [R20.64+-0x200], R12 ;  /* 0xfffe000c14007986 */ /* 0x0041e4000c101d04 */
.L_x_7778:
[----:B------:R-:W-:Y:S01]  /*1770*/  FFMA.FTZ R123, R5, R128, R123 ;  /* 0x00000080057b7223 */ /* 0x000fe2000001007b */
[----:B------:R-:W-:Y:S01]  /*1780*/  BAR.SYNC.DEFER_BLOCKING 0x0 ;  /* 0x0000000000007b1d */ /* 0x000fe20000010000 */
[----:B0-----:R-:W-:Y:S01]  /*1790*/  CS2R R12, SRZ ;  /* 0x00000000000c7805 */ /* 0x001fe2000001ff00 */
[----:B------:R-:W-:Y:S01]  /*17a0*/  CS2R R14, SRZ ;  /* 0x00000000000e7805 */ /* 0x000fe2000001ff00 */
[----:B------:R-:W-:Y:S01]  /*17b0*/  FFMA.FTZ R123, R6, R129, R123 ;  /* 0x00000081067b7223 */ /* 0x000fe2000001007b */
[----:B------:R-:W-:Y:S01]  /*17c0*/  CS2R R16, SRZ ;  /* 0x0000000000107805 */ /* 0x000fe2000001ff00 */
[----:B------:R-:W-:Y:S01]  /*17d0*/  CS2R R18, SRZ ;  /* 0x0000000000127805 */ /* 0x000fe2000001ff00 */
[----:B------:R-:W-:-:S02]  /*17e0*/  FADD.FTZ R135, R30, R118 ;  /* 0x000000761e877221 */ /* 0x000fc40000010000 */
[----:B------:R-:W-:Y:S02]  /*17f0*/  FFMA.FTZ R123, R7, R130, R123 ;  /* 0x00000082077b7223 */ /* 0x000fe4000001007b */
[----:B------:R-:W-:Y:S02]  /*1800*/  FADD.FTZ R138, R31, R118 ;  /* 0x000000761f8a7221 */ /* 0x000fe40000010000 */
        /* <DEDUP_REMOVED lines=16> */
[----:B------:R-:W-:Y:S01]  /*1910*/  IADD3 R85, P0, R132, -0x100, RZ ;  /* 0xffffff0084557810 */ /* 0x000fe20007f1e0ff */
[----:B------:R-:W-:Y:S01]  /*1920*/  IMAD R34, R155, c[0x0][0x2b8], RZ ;  /* 0x0000ae009b227a24 */ /* 0x000fe200078e02ff */
[----:B------:R-:W-:Y:S01]  /*1930*/  HFMA2.MMA R147, -RZ, RZ, 0, 0 ;  /* 0x00000000ff937435 */ /* 0x000fe200000001ff */
[C---:B------:R-:W-:Y:S01]  /*1940*/  IMAD R35, R117.reuse, c[0x0][0x29c], R12 ;  /* 0x0000a70075237a24 */ /* 0x040fe200078e020c */
[----:B------:R-:W-:Y:S01]  /*1950*/  MOV R145, RZ ;  /* 0x000000ff00917202 */ /* 0x000fe20000000f00 */
[C---:B------:R-:W-:Y:S01]  /*1960*/  IMAD R37, R117.reuse, c[0x0][0x2bc], R34 ;  /* 0x0000af0075257a24 */ /* 0x040fe200078e0222 */
[----:B------:R-:W-:Y:S01]  /*1970*/  MOV R148, RZ ;  /* 0x000000ff00947202 */ /* 0x000fe20000000f00 */
[----:B------:R-:W-:-:S04]  /*1980*/  IMAD.WIDE.U32 R30, R117, c[0x0][0x298], R32 ;  /* 0x0000a600751e7a25 */ /* 0x000fc800078e0020 */
[----:B------:R-:W-:Y:S01]  /*1990*/  IMAD.WIDE.U32 R32, R117, c[0x0][0x2b8], R32 ;  /* 0x0000ae0075207a25 */ /* 0x000fe200078e0020 */
[----:B------:R-:W-:-:S03]  /*19a0*/  IADD3 R31, R31, R35, RZ ;  /* 0x000000231f1f7210 */ /* 0x000fc60007ffe0ff */
[----:B------:R-:W-:Y:S01]  /*19b0*/  IMAD R35, R154, c[0x0][0x2a0], RZ ;  /* 0x0000a8009a237a24 */ /* 0x000fe200078e02ff */
[----:B------:R-:W-:Y:S01]  /*19c0*/  IADD3 R33, R33, R37, RZ ;  /* 0x0000002521217210 */ /* 0x000fe20007ffe0ff */
[----:B------:R-:W-:-:S04]  /*19d0*/  IMAD.WIDE.U32 R30, R116, c[0x0][0x2a0], R30 ;  /* 0x0000a800741e7a25 */ /* 0x000fc800078e001e */
[----:B------:R-:W-:Y:S01]  /*19e0*/  IMAD R35, R116, c[0x0][0x2a4], R35 ;  /* 0x0000a90074237a24 */ /* 0x000fe200078e0223 */
[----:B------:R-:W-:Y:S01]  /*19f0*/  LEA R70, P2, R30, c[0x0][0x318], 0x2 ;  /* 0x0000c6001e467a11 */ /* 0x000fe200078410ff */
[--C-:B------:R-:W-:Y:S01]  /*1a00*/  FADD.FTZ R140, R29, R118.reuse ;  /* 0x000000761d8c7221 */ /* 0x100fe20000010000 */
[----:B------:R-:W-:Y:S01]  /*1a10*/  IADD3 R86, P1, R85, R30, RZ ;  /* 0x0000001e55567210 */ /* 0x000fe20007f3e0ff */
[----:B------:R-:W-:Y:S01]  /*1a20*/  IMAD R29, R154, c[0x0][0x2c0], RZ ;  /* 0x0000b0009a1d7a24 */ /* 0x000fe200078e02ff */
[----:B------:R-:W-:Y:S01]  /*1a30*/  IADD3 R37, R31, R35, RZ ;  /* 0x000000231f257210 */ /* 0x000fe20007ffe0ff */
[----:B------:R-:W-:Y:S01]  /*1a40*/  FADD.FTZ R137, R28, R118 ;  /* 0x000000761c897221 */ /* 0x000fe20000010000 */
[----:B------:R-:W-:Y:S01]  /*1a50*/  SHF.R.S32.HI R31, RZ, 0x1f, R132 ;  /* 0x0000001fff1f7819 */ /* 0x000fe20000011484 */
[----:B------:R-:W-:Y:S01]  /*1a60*/  IMAD R35, R116, c[0x0][0x2c4], R29 ;  /* 0x0000b10074237a24 */ /* 0x000fe200078e021d */
[----:B------:R-:W-:Y:S01]  /*1a70*/  LEA.HI.X R30, R30, c[0x0][0x31c], R37, 0x2, P2 ;  /* 0x0000c7001e1e7a11 */ /* 0x000fe200010f1425 */
[----:B------:R-:W-:Y:S01]  /*1a80*/  IMAD.WIDE.U32 R28, R116, c[0x0][0x2c0], R32 ;  /* 0x0000b000741c7a25 */ /* 0x000fe200078e0020 */
[----:B------:R-:W-:-:S02]  /*1a90*/  SHF.L.U32 R33, R132, 0x2, RZ ;  /* 0x0000000284217819 */ /* 0x000fc400000006ff */
[----:B------:R-:W-:Y:S01]  /*1aa0*/  IADD3.X R12, R31, -0x1, RZ, P0, !PT ;  /* 0xffffffff1f0c7810 */ /* 0x000fe200007fe4ff */
[----:B------:R-:W-:Y:S01]  /*1ab0*/  FMUL.FTZ R139, R6, R135 ;  /* 0x00000087068b7220 */ /* 0x000fe20000410000 */
[----:B------:R-:W-:Y:S01]  /*1ac0*/  IADD3 R29, R29, R35, RZ ;  /* 0x000000231d1d7210 */ /* 0x000fe20007ffe0ff */
[----:B------:R-:W-:Y:S01]  /*1ad0*/  FMUL.FTZ R142, R7, R138 ;  /* 0x0000008a078e7220 */ /* 0x000fe20000410000 */
[----:B------:R-:W-:Y:S01]  /*1ae0*/  LEA R56, P2, R28, c[0x0][0x320], 0x2 ;  /* 0x0000c8001c387a11 */ /* 0x000fe200078410ff */
[----:B------:R-:W-:Y:S01]  /*1af0*/  FMUL.FTZ R141, R8, R125 ;  /* 0x0000007d088d7220 */ /* 0x000fe20000410000 */
[----:B------:R-:W-:Y:S01]  /*1b00*/  IADD3 R84, P0, R85, R28, RZ ;  /* 0x0000001c55547210 */ /* 0x000fe20007f1e0ff */
[----:B------:R-:W-:Y:S01]  /*1b10*/  FMUL.FTZ R144, R9, R122 ;  /* 0x0000007a09907220 */ /* 0x000fe20000410000 */
[----:B------:R-:W-:Y:S01]  /*1b20*/  LEA.HI.X R28, R28, c[0x0][0x324], R29, 0x2, P2 ;  /* 0x0000c9001c1c7a11 */ /* 0x000fe200010f141d */
[----:B------:R-:W-:Y:S01]  /*1b30*/  FMUL.FTZ R143, R10, R127 ;  /* 0x0000007f0a8f7220 */ /* 0x000fe20000410000 */
[----:B------:R-:W-:Y:S01]  /*1b40*/  SHF.L.U64.HI R35, R132, 0x2, R31 ;  /* 0x0000000284237819 */ /* 0x000fe2000001021f */
[----:B------:R-:W-:Y:S01]  /*1b50*/  FMUL.FTZ R146, R11, R124 ;  /* 0x0000007c0b927220 */ /* 0x000fe20000410000 */
[----:B------:R-:W-:Y:S01]  /*1b60*/  IADD3 R70, P2, R70, R33, RZ ;  /* 0x0000002146467210 */ /* 0x000fe20007f5e0ff */
[----:B------:R-:W-:Y:S01]  /*1b70*/  FMUL.FTZ R149, R4, R137 ;  /* 0x0000008904957220 */ /* 0x000fe20000410000 */
[----:B------:R-:W-:Y:S01]  /*1b80*/  IADD3 R56, P3, R56, R33, RZ ;  /* 0x0000002138387210 */ /* 0x000fe20007f7e0ff */
[----:B------:R-:W-:Y:S01]  /*1b90*/  FMUL.FTZ R150, R5, R140 ;  /* 0x0000008c05967220 */ /* 0x000fe20000410000 */
[----:B------:R-:W-:-:S02]  /*1ba0*/  IADD3.X R85, R29, R12, RZ, P0, !PT ;  /* 0x0000000c1d557210 */ /* 0x000fc400007fe4ff */
[-C--:B------:R-:W-:Y:S02]  /*1bb0*/  IADD3.X R29, R30, R35.reuse, RZ, P2, !PT ;  /* 0x000000231e1d7210 */ /* 0x080fe400017fe4ff */
[----:B------:R-:W-:Y:S02]  /*1bc0*/  IADD3.X R28, R28, R35, RZ, P3, !PT ;  /* 0x000000231c1c7210 */ /* 0x000fe40001ffe4ff */
[----:B------:R-:W-:Y:S01]  /*1bd0*/  IADD3.X R87, R37, R12, RZ, P1, !PT ;  /* 0x0000000c25577210 */ /* 0x000fe20000ffe4ff */
[----:B------:R-:W-:Y:S01]  /*1be0*/  HFMA2.MMA R12, -RZ, RZ, 0, 0 ;  /* 0x00000000ff0c7435 */ /* 0x000fe200000001ff */
        /* <DEDUP_REMOVED lines=28> */
.L_x_7800:
        /* <DEDUP_REMOVED lines=21> */
[----:B0-----:R-:W-:Y:S01]  /*1f00*/  IMAD.WIDE.U32 R36, R145, c[0x0][0x188], R38 ;  /* 0x0000620091247a25 */ /* 0x001fe200078e0026 */
[----:B------:R-:W-:-:S03]  /*1f10*/  LEA R42, P1, R40, R105, 0x2 ;  /* 0x00000069282a7211 */ /* 0x000fc600078210ff */
[----:B------:R-:W-:Y:S01]  /*1f20*/  IMAD R45, R145, c[0x0][0x1c4], R44 ;  /* 0x00007100912d7a24 */ /* 0x000fe200078e022c */
[----:B------:R-:W-:Y:S02]  /*1f30*/  IADD3 R37, R37, R43, RZ ;  /* 0x0000002b25257210 */ /* 0x000fe40007ffe0ff */
[C---:B------:R-:W-:Y:S02]  /*1f40*/  LEA R38, P0, R36.reuse, c[0x0][0x220], 0x2 ;  /* 0x0000880024267a11 */ /* 0x040fe400078010ff */
[----:B------:R-:W-:Y:S02]  /*1f50*/  IADD3 R41, R41, R45, RZ ;  /* 0x0000002d29297210 */ /* 0x000fe40007ffe0ff */
[----:B------:R-:W-:Y:S02]  /*1f60*/  LEA.HI.X R39, R36, c[0x0][0x224], R37, 0x2, P0 ;  /* 0x0000890024277a11 */ /* 0x000fe400000f1425 */
[----:B------:R-:W-:Y:S02]  /*1f70*/  LEA.HI.X R41, R40, R104, R41, 0x2, P1 ;  /* 0x0000006828297211 */ /* 0x000fe400008f1429 */
[----:B------:R-:W-:Y:S01]  /*1f80*/  IADD3 R36, P0, R42, R89, RZ ;  /* 0x000000592a247210 */ /* 0x000fe20007f1e0ff */
[----:B------:R-:W4:Y:S03]  /*1f90*/  LDG.E R151, [R38.64] ;  /* 0x0000000426977981 */ /* 0x000f26000c1e1900 */
        /* <DEDUP_REMOVED lines=8> */
[----:B------:R-:W-:Y:S01]  /*2020*/  LDS.128 R32, [R0+0x10] ;  /* 0x0000100000207984 */ /* 0x000fe20000000c00 */
[----:B------:R-:W-:Y:S02]  /*2030*/  ISETP.EQ.AND P0, PT, R153, RZ, P0 ;  /* 0x000000ff9900720c */ /* 0x000fe40000702270 */
[----:B------:R-:W-:-:S02]  /*2040*/  ISETP.NE.AND P1, PT, R114, RZ, PT ;  /* 0x000000ff7200720c */ /* 0x000fc40003f25270 */
[----:B------:R-:W-:-:S04]  /*2050*/  LEA.HI R49, R48, R48, RZ, 0x1 ;  /* 0x0000003030317211 */ /* 0x000fc800078f08ff */
[----:B------:R-:W-:Y:S01]  /*2060*/  LOP3.LUT R49, R49, 0xfffffe, RZ, 0xc0, !PT ;  /* 0x00fffffe31317812 */ /* 0x000fe200078ec0ff */
[----:B----4-:R-:W-:-:S04]  /*2070*/  FMUL.FTZ R156, R151, 1.4426950216293334961 ;  /* 0x3fb8aa3b979c7820 */ /* 0x010fc80000410000 */
[----:B------:R-:W-:Y:S01]  /*2080*/  FMUL.FTZ R132, R137, R156 ;  /* 0x0000009c89847220 */ /* 0x000fe20000410000 */
[----:B------:R-:W-:-:S05]  /*2090*/  IADD3 R48, R48, -R49, RZ ;  /* 0x8000003130307210 */ /* 0x000fca0007ffe0ff */
[----:B-1----:R-:W1:Y:S01]  /*20a0*/  MUFU.EX2 R132, R132 ;  /* 0x0000008400847308 */ /* 0x002e620000000800 */
[----:B------:R-:W-:Y:S02]  /*20b0*/  IADD3 R38, R114, 0x200, RZ ;  /* 0x0000020072267810 */ /* 0x000fe40007ffe0ff */
[----:B0-----:R-:W-:Y:S02]  /*20c0*/  @P0 IADD3 R28, R103, -0x2, RZ ;  /* 0xfffffffe671c0810 */ /* 0x001fe40007ffe0ff */
[----:B------:R-:W-:-:S03]  /*20d0*/  @!P1 LEA R38, R48, R145, 0x8 ;  /* 0x0000009130269211 */ /* 0x000fc600078e40ff */
[----:B------:R-:W-:Y:S01]  /*20e0*/  @P0 IMAD R159, R28, c[0x0][0x16c], R145 ;  /* 0x00005b001c9f0a24 */ /* 0x000fe200078e0291 */
[----:B------:R-:W-:Y:S01]  /*20f0*/  SHF.L.U32 R161, R38, 0x2, RZ ;  /* 0x0000000226a17819 */ /* 0x000fe200000006ff */
[----:B------:R-:W-:Y:S01]  /*2100*/  LDS.128 R28, [R0] ;  /* 0x00000000001c7984 */ /* 0x000fe20000000c00 */
[----:B------:R-:W-:Y:S01]  /*2110*/  MOV R160, RZ ;  /* 0x000000ff00a07202 */ /* 0x000fe20000000f00 */
[----:B------:R-:W-:Y:S02]  /*2120*/  @P0 IMAD.WIDE R158, R159, 0x8, R54 ;  /* 0x000000089f9e0825 */ /* 0x000fe400078e0236 */
[----:B--2---:R-:W-:Y:S04]  /*2130*/  STS.128 [R102.X16+0x420], R40 ;  /* 0x0004202866007388 */ /* 0x004fe8000000cc00 */
[----:B---3--:R-:W-:Y:S01]  /*2140*/  STS.128 [R102.X16+0x620], R44 ;  /* 0x0006202c66007388 */ /* 0x008fe2000000cc00 */
[----:B------:R-:W-:-:S06]  /*2150*/  NOP ;  /* 0x0000000000007918 */ /* 0x000fcc0000000000 */
[----:B------:R-:W-:Y:S04]  /*2160*/  LDS.128 R36, [R0+0x420] ;  /* 0x0004200000247984 */ /* 0x000fe80000000c00 */
[----:B------:R-:W0:Y:S04]  /*2170*/  LDS.128 R48, [R0+0x430] ;  /* 0x0004300000307984 */ /* 0x000e280000000c00 */
[----:B-1----:R1:W-:Y:S04]  /*2180*/  STS [R161+0x12b8], R132 ;  /* 0x0012b884a1007388 */ /* 0x0023e80000000800 */
[----:B------:R-:W-:Y:S06]  /*2190*/  BAR.SYNC.DEFER_BLOCKING 0x0 ;  /* 0x0000000000007b1d */ /* 0x000fec0000010000 */
[----:B------:R1:W5:Y:S01]  /*21a0*/  @P0 LDG.E R160, [R158.64+0x4] ;  /* 0x000004049ea00981 */ /* 0x000362000c1e1900 */
[----:B------:R-:W-:Y:S01]  /*21b0*/  ISETP.NE.AND P2, PT, R114, 0x1f, PT ;  /* 0x0000001f7200780c */ /* 0x000fe20003f45270 */
[----:B0-----:R-:W-:-:S02]  /*21c0*/  FMUL.FTZ R46, R133, R50 ;  /* 0x00000032852e7220 */ /* 0x001fc40000410000 */
[----:B------:R-:W-:Y:S02]  /*21d0*/  FMUL.FTZ R50, R131, R48 ;  /* 0x0000003083327220 */ /* 0x000fe40000410000 */
[----:B------:R-:W-:-:S08]  /*21e0*/  FMUL.FTZ R48, R134, R49 ;  /* 0x0000003186307220 */ /* 0x000fd00000410000 */
[----:B------:R1:W0:Y:S01]  /*21f0*/  @P2 LDS R49, [R114.X4+0x1abc] ;  /* 0x001abc0072312984 */ /* 0x0002220000004800 */
[-C--:B------:R-:W-:Y:S02]  /*2200*/  FMUL.FTZ R41, R124, R156.reuse ;  /* 0x0000009c7c297220 */ /* 0x080fe40000410000 */
[-C--:B------:R-:W-:Y:S02]  /*2210*/  FMUL.FTZ R157, R140, R156.reuse ;  /* 0x0000009c8c9d7220 */ /* 0x080fe40000410000 */
[-C--:B------:R-:W-:Y:S02]  /*2220*/  FMUL.FTZ R40, R138, R156.reuse ;  /* 0x0000009c8a287220 */ /* 0x080fe40000410000 */
[-C--:B------:R-:W-:Y:S02]  /*2230*/  FMUL.FTZ R43, R125, R156.reuse ;  /* 0x0000009c7d2b7220 */ /* 0x080fe40000410000 */
[-C--:B------:R-:W-:Y:S02]  /*2240*/  FMUL.FTZ R47, R122, R156.reuse ;  /* 0x0000009c7a2f7220 */ /* 0x080fe40000410000 */
[-C--:B------:R-:W-:Y:S01]  /*2250*/  FMUL.FTZ R45, R127, R156.reuse ;  /* 0x0000009c7f2d7220 */ /* 0x080fe20000410000 */
[----:B------:R-:W2:Y:S08]  /*2260*/  MUFU.EX2 R41, R41 ;  /* 0x0000002900297308 */ /* 0x000eb00000000800 */
[----:B------:R-:W3:Y:S08]  /*2270*/  MUFU.EX2 R157, R157 ;  /* 0x0000009d009d7308 */ /* 0x000ef00000000800 */
[----:B------:R-:W4:Y:S08]  /*2280*/  MUFU.EX2 R40, R40 ;  /* 0x0000002800287308 */ /* 0x000f300000000800 */
[----:B------:R-:W0:Y:S08]  /*2290*/  MUFU.EX2 R43, R43 ;  /* 0x0000002b002b7308 */ /* 0x000e300000000800 */
[----:B------:R-:W0:Y:S08]  /*22a0*/  MUFU.EX2 R47, R47 ;  /* 0x0000002f002f7308 */ /* 0x000e300000000800 */
[----:B------:R-:W0:Y:S01]  /*22b0*/  MUFU.EX2 R45, R45 ;  /* 0x0000002d002d7308 */ /* 0x000e220000000800 */
[----:B------:R-:W-:Y:S01]  /*22c0*/  FMUL.FTZ R44, R136, R51 ;  /* 0x00000033882c7220 */ /* 0x000fe20000410000 */
[----:B------:R-:W-:Y:S01]  /*22d0*/  BSSY B0, `(.L_x_7780) ;  /* 0x000000b000007945 */ /* 0x000fe20003800000 */
[----:B------:R-:W-:-:S02]  /*22e0*/  FMUL.FTZ R156, R135, R156 ;  /* 0x0000009c879c7220 */ /* 0x000fc40000410000 */
[----:B--2---:R-:W-:Y:S01]  /*22f0*/  FFMA.FTZ R51, R41, R44, R46 ;  /* 0x0000002c29337223 */ /* 0x004fe2000001002e */
[----:B------:R-:W-:Y:S05]  /*2300*/  @P2 BRA `(.L_x_7781) ;  /* 0x0000007000002947 */ /* 0x000fea0003800000 */
[----:B-1-34-:R-:W-:Y:S02]  /*2310*/  ISETP.NE.AND P0, PT, R103, c[0x0][0x174], PT ;  /* 0x00005d0067007a0c */ /* 0x01afe40003f05270 */
[----:B0-----:R-:W-:-:S11]  /*2320*/  MOV R49, 0x3f800000 ;  /* 0x3f80000000317802 */ /* 0x001fd60000000f00 */
[----:B------:R-:W-:-:S04]  /*2330*/  @P0 LEA.HI R42, R103, R103, RZ, 0x1 ;  /* 0x00000067672a0211 */ /* 0x000fc800078f08ff */
[----:B------:R-:W-:-:S04]  /*2340*/  @P0 LOP3.LUT R42, R42, 0xfffffe, RZ, 0xc0, !PT ;  /* 0x00fffffe2a2a0812 */ /* 0x000fc800078ec0ff */
[----:B------:R-:W-:-:S04]  /*2350*/  @P0 IADD3 R42, -R42, R103, RZ ;  /* 0x000000672a2a0210 */ /* 0x000fc80007ffe1ff */
[----:B------:R-:W-:-:S05]  /*2360*/  @P0 LEA R42, R42, R145, 0x8 ;  /* 0x000000912a2a0211 */ /* 0x000fca00078e40ff */
[----:B------:R0:W1:Y:S02]  /*2370*/  @P0 LDS R49, [R42.X4+0x12b8] ;  /* 0x0012b8002a310984 */ /* 0x0000640000004800 */
.L_x_7781:
[----:B-1-34-:R-:W-:Y:S05]  /*2380*/  BSYNC B0 ;  /* 0x0000000000007941 */ /* 0x01afea0003800000 */
.L_x_7780:
        /* <DEDUP_REMOVED lines=10> */
[C---:B------:R-:W-:Y:S01]  /*2430*/  FFMA.FTZ R159, R47.reuse, R159, R50 ;  /* 0x0000009f2f9f7223 */ /* 0x040fe20000010032 */
[----:B------:R-:W-:Y:S01]  /*2440*/  ISETP.NE.AND P5, PT, R114, RZ, PT ;  /* 0x000000ff7200720c */ /* 0x000fe20003fa5270 */
[----:B------:R-:W-:Y:S01]  /*2450*/  FMUL.FTZ R36, R47, R36 ;  /* 0x000000242f247220 */ /* 0x000fe20000410000 */
[----:B------:R-:W-:Y:S01]  /*2460*/  BSSY B0, `(.L_x_7782) ;  /* 0x00000ce000007945 */ /* 0x000fe20003800000 */
[----:B------:R-:W-:Y:S01]  /*2470*/  FMUL.FTZ R51, R128, R37 ;  /* 0x0000002580337220 */ /* 0x000fe20000410000 */
[----:B------:R-:W-:Y:S01]  /*2480*/  SHF.L.U32 R183, R147, 0x2, RZ ;  /* 0x0000000293b77819 */ /* 0x000fe200000006ff */
[----:B------:R-:W-:-:S02]  /*2490*/  FMUL.FTZ R39, R129, R38 ;  /* 0x0000002681277220 */ /* 0x000fc40000410000 */
[C---:B------:R-:W-:Y:S02]  /*24a0*/  FFMA.FTZ R162, R43.reuse, R159, R42 ;  /* 0x0000009f2ba27223 */ /* 0x040fe4000001002a */
[----:B------:R-:W-:Y:S02]  /*24b0*/  FMUL.FTZ R37, R43, R36 ;  /* 0x000000242b257220 */ /* 0x000fe40000410000 */
[C---:B------:R-:W-:Y:S02]  /*24c0*/  FFMA.FTZ R162, R40.reuse, R162, R39 ;  /* 0x000000a228a27223 */ /* 0x040fe40000010027 */
[----:B------:R-:W-:Y:S02]  /*24d0*/  FMUL.FTZ R37, R40, R37 ;  /* 0x0000002528257220 */ /* 0x000fe40000410000 */
[----:B------:R-:W-:Y:S02]  /*24e0*/  FMUL.FTZ R38, R150, R29 ;  /* 0x0000001d96267220 */ /* 0x000fe40000410000 */
[----:B------:R-:W-:-:S02]  /*24f0*/  FMUL.FTZ R161, R149, R28 ;  /* 0x0000001c95a17220 */ /* 0x000fc40000410000 */
[C---:B0-----:R-:W-:Y:S02]  /*2500*/  FFMA.FTZ R162, R180.reuse, R162, R51 ;  /* 0x000000a2b4a27223 */ /* 0x041fe40000010033 */
[----:B------:R-:W-:Y:S02]  /*2510*/  FMUL.FTZ R156, R180, R37 ;  /* 0x00000025b49c7220 */ /* 0x000fe40000410000 */
[----:B------:R-:W-:Y:S02]  /*2520*/  FMUL.FTZ R159, R139, R30 ;  /* 0x0000001e8b9f7220 */ /* 0x000fe40000410000 */
[C---:B------:R-:W-:Y:S02]  /*2530*/  FFMA.FTZ R36, R157.reuse, R161, R38 ;  /* 0x000000a19d247223 */ /* 0x040fe40000010026 */
[----:B------:R-:W-:Y:S02]  /*2540*/  FMUL.FTZ R37, R132, R157 ;  /* 0x0000009d84257220 */ /* 0x000fe40000410000 */
        /* <DEDUP_REMOVED lines=42> */
[----:B------:R-:W-:Y:S02]  /*27f0*/  ISETP.GE.AND P0, PT, R103, c[0x0][0x174], PT ;  /* 0x00005d0067007a0c */ /* 0x000fe40003f06270 */
[C---:B--2---:R-:W-:Y:S01]  /*2800*/  @!P3 FFMA.FTZ R169, R172.reuse, R173, R169 ;  /* 0x000000adaca9b223 */ /* 0x044fe200000100a9 */
[----:B------:R-:W1:Y:S01]  /*2810*/  SHFL.UP PT, R170, R165, 0x4, RZ ;  /* 0x04800000a5aa7989 */ /* 0x000e6200000e00ff */
[----:B------:R-:W-:Y:S01]  /*2820*/  ISETP.NE.OR P0, PT, R153, RZ, P0 ;  /* 0x000000ff9900720c */ /* 0x000fe20000705670 */
[----:B---3--:R-:W-:Y:S02]  /*2830*/  @!P3 FMUL.FTZ R172, R172, R171 ;  /* 0x000000abacacb220 */ /* 0x008fe40000410000 */
[----:B------:R-:W2:Y:S01]  /*2840*/  SHFL.DOWN PT, R173, R169, 0x8, 0x1f ;  /* 0x09001f00a9ad7f89 */ /* 0x000ea200000e0000 */
[C---:B------:R-:W-:Y:S02]  /*2850*/  ISETP.GE.AND P3, PT, R102.reuse, 0x4, PT ;  /* 0x000000046600780c */ /* 0x040fe40003f66270 */
[----:B------:R-:W-:Y:S01]  /*2860*/  MOV R36, 0x3f800000 ;  /* 0x3f80000000247802 */ /* 0x000fe20000000f00 */
[----:B------:R-:W3:Y:S06]  /*2870*/  SHFL.DOWN PT, R171, R172, 0x8, 0x1f ;  /* 0x09001f00acab7f89 */ /* 0x000eec00000e0000 */
[----:B------:R-:W-:Y:S01]  /*2880*/  @!P0 LDS.64 R36, [R145.X8+0x1b38] ;  /* 0x001b380091248984 */ /* 0x000fe20000008a00 */
        /* <DEDUP_REMOVED lines=23> */
[----:B-1----:R-:W-:-:S03]  /*2a00*/  @P0 FMUL.FTZ R165, R165, R170 ;  /* 0x000000aaa5a50220 */ /* 0x002fc60000410000 */
[----:B------:R-:W-:Y:S04]  /*2a10*/  SHFL.UP PT, R156, R156, 0x1, RZ ;  /* 0x042000009c9c7989 */ /* 0x000fe800000e00ff */
[----:B------:R-:W1:Y:S01]  /*2a20*/  SHFL.UP PT, R165, R165, 0x1, RZ ;  /* 0x04200000a5a57989 */ /* 0x000e6200000e00ff */
[----:B--2---:R-:W-:-:S04]  /*2a30*/  @P2 FFMA.FTZ R173, R176, R173, R175 ;  /* 0x000000adb0ad2223 */ /* 0x004fc800000100af */
[----:B------:R-:W-:Y:S01]  /*2a40*/  FFMA.FTZ R44, R173, R49, R44 ;  /* 0x00000031ad2c7223 */ /* 0x000fe2000001002c */
[----:B------:R-:W-:-:S03]  /*2a50*/  P2R R49, PR, RZ, 0x20 ;  /* 0x00000020ff317803 */ /* 0x000fc60000000000 */
[----:B------:R-:W-:Y:S02]  /*2a60*/  FFMA.FTZ R46, R41, R44, R46 ;  /* 0x0000002c292e7223 */ /* 0x000fe4000001002e */
[----:B0-----:R-:W-:Y:S02]  /*2a70*/  FFMA.FTZ R37, R171, R37, R174 ;  /* 0x00000025ab257223 */ /* 0x001fe400000100ae */
[----:B------:R-:W-:Y:S02]  /*2a80*/  FFMA.FTZ R48, R45, R46, R48 ;  /* 0x0000002e2d307223 */ /* 0x000fe40000010030 */
[----:B------:R-:W-:Y:S02]  /*2a90*/  FMUL.FTZ R36, R171, R36 ;  /* 0x00000024ab247220 */ /* 0x000fe40000410000 */
[----:B------:R-:W-:Y:S02]  /*2aa0*/  FFMA.FTZ R50, R47, R48, R50 ;  /* 0x000000302f327223 */ /* 0x000fe40000010032 */
[----:B-1----:R-:W-:Y:S01]  /*2ab0*/  @P1 FFMA.FTZ R160, R165, R160, R156 ;  /* 0x000000a0a5a01223 */ /* 0x002fe2000001009c */
[----:B------:R0:W-:Y:S01]  /*2ac0*/  @!P5 STS.64 [R145.X8+0x1b38], R36 ;  /* 0x001b38249100d388 */ /* 0x0001e20000008a00 */
[----:B------:R-:W-:-:S02]  /*2ad0*/  FFMA.FTZ R49, R43, R50, R42 ;  /* 0x000000322b317223 */ /* 0x000fc4000001002a */
[----:B------:R-:W-:Y:S02]  /*2ae0*/  FFMA.FTZ R169, R132, R160, R161 ;  /* 0x000000a084a97223 */ /* 0x000fe400000100a1 */
[----:B------:R-:W-:Y:S02]  /*2af0*/  FFMA.FTZ R156, R40, R49, R39 ;  /* 0x00000031289c7223 */ /* 0x000fe40000010027 */
[----:B------:R-:W-:Y:S02]  /*2b00*/  FMUL.FTZ R165, R125, R50 ;  /* 0x000000327da57220 */ /* 0x000fe40000410000 */
[----:B------:R-:W-:Y:S02]  /*2b10*/  FFMA.FTZ R160, R180, R156, R51 ;  /* 0x0000009cb4a07223 */ /* 0x000fe40000010033 */
[----:B------:R-:W-:Y:S02]  /*2b20*/  FMUL.FTZ R170, R122, R48 ;  /* 0x000000307aaa7220 */ /* 0x000fe40000410000 */
[----:B------:R-:W-:-:S02]  /*2b30*/  FFMA.FTZ R158, R157, R160, R158 ;  /* 0x000000a09d9e7223 */ /* 0x000fc4000001009e */
[----:B0-----:R-:W-:Y:S02]  /*2b40*/  FFMA.FTZ R37, R157, R169, R38 ;  /* 0x000000a99d257223 */ /* 0x001fe40000010026 */
[----:B------:R-:W-:Y:S02]  /*2b50*/  FMUL.FTZ R132, R8, R165 ;  /* 0x000000a508847220 */ /* 0x000fe40000410000 */
[----:B------:R-:W-:Y:S02]  /*2b60*/  FFMA.FTZ R51, -R149, R28, R169 ;  /* 0x0000001c95337223 */ /* 0x000fe400000101a9 */
[----:B------:R-:W-:Y:S01]  /*2b70*/  FMUL.FTZ R36, R137, R158 ;  /* 0x0000009e89247220 */ /* 0x000fe20000410000 */
[----:B------:R0:W-:Y:S01]  /*2b80*/  STS [R99.X4+0x850], R132 ;  /* 0x0008508463007388 */ /* 0x0001e20000004800 */
[----:B------:R-:W-:Y:S02]  /*2b90*/  FFMA.FTZ R180, R180, R37, R159 ;  /* 0x00000025b4b47223 */ /* 0x000fe4000001009f */
[----:B------:R-:W-:-:S02]  /*2ba0*/  FMUL.FTZ R172, R9, R170 ;  /* 0x000000aa09ac7220 */ /* 0x000fc40000410000 */
[----:B------:R-:W-:Y:S02]  /*2bb0*/  FADD.FTZ R157, -R38, R37 ;  /* 0x00000025269d7221 */ /* 0x000fe40000010100 */
[----:B------:R-:W-:Y:S01]  /*2bc0*/  FMUL.FTZ R42, R140, R160 ;  /* 0x000000a08c2a7220 */ /* 0x000fe20000410000 */
[----:B------:R1:W-:Y:S01]  /*2bd0*/  STS [R99.X4+0x854], R172 ;  /* 0x000854ac63007388 */ /* 0x0003e20000004800 */
[----:B------:R-:W-:Y:S02]  /*2be0*/  FFMA.FTZ R38, R51, R36, RZ ;  /* 0x0000002433267223 */ /* 0x000fe400000100ff */
[----:B------:R-:W-:Y:S02]  /*2bf0*/  FFMA.FTZ R181, R40, R180, R163 ;  /* 0x000000b428b57223 */ /* 0x000fe400000100a3 */
[----:B------:R-:W-:Y:S02]  /*2c00*/  FMUL.FTZ R176, R124, R44 ;  /* 0x0000002c7cb07220 */ /* 0x000fe40000410000 */
[----:B------:R-:W-:-:S02]  /*2c10*/  FMUL.FTZ R167, R127, R46 ;  /* 0x0000002e7fa77220 */ /* 0x000fc40000410000 */
[----:B------:R-:W-:Y:S02]  /*2c20*/  FMUL.FTZ R39, R135, R156 ;  /* 0x0000009c87277220 */ /* 0x000fe40000410000 */
[----:B0-----:R-:W-:Y:S02]  /*2c30*/  FMUL.FTZ R132, R138, R49 ;  /* 0x000000318a847220 */ /* 0x001fe40000410000 */
[----:B------:R-:W-:Y:S02]  /*2c40*/  FFMA.FTZ R38, R157, R42, R38 ;  /* 0x0000002a9d267223 */ /* 0x000fe40000010026 */
[----:B-1----:R-:W-:Y:S02]  /*2c50*/  FFMA.FTZ R172, R43, R181, R168 ;  /* 0x000000b52bac7223 */ /* 0x002fe400000100a8 */
[----:B------:R-:W-:Y:S02]  /*2c60*/  FMUL.FTZ R178, R11, R176 ;  /* 0x000000b00bb27220 */ /* 0x000fe40000410000 */
[----:B------:R-:W-:-:S02]  /*2c70*/  FMUL.FTZ R174, R10, R167 ;  /* 0x000000a70aae7220 */ /* 0x000fc40000410000 */
[----:B------:R-:W-:Y:S01]  /*2c80*/  FFMA.FTZ R159, -R139, R30, R180 ;  /* 0x0000001e8b9f7223 */ /* 0x000fe200000101b4 */
[----:B------:R-:W-:Y:S01]  /*2c90*/  STS [R99.X4+0x85c], R178 ;  /* 0x00085cb263007388 */ /* 0x000fe20000004800 */
[----:B------:R-:W-:Y:S02]  /*2ca0*/  FMUL.FTZ R168, R7, R132 ;  /* 0x0000008407a87220 */ /* 0x000fe40000410000 */
[-C--:B------:R-:W-:Y:S01]  /*2cb0*/  FMUL.FTZ R40, R6, R39.reuse ;  /* 0x0000002706287220 */ /* 0x080fe20000410000 */
[----:B------:R0:W-:Y:S01]  /*2cc0*/  STS [R99.X4+0x858], R174 ;  /* 0x000858ae63007388 */ /* 0x0001e20000004800 */
[----:B------:R-:W-:Y:S02]  /*2cd0*/  FMUL.FTZ R42, R5, R42 ;  /* 0x0000002a052a7220 */ /* 0x000fe40000410000 */
[----:B------:R-:W-:Y:S01]  /*2ce0*/  FMUL.FTZ R36, R4, R36 ;  /* 0x0000002404247220 */ /* 0x000fe20000410000 */
[----:B------:R-:W-:Y:S01]  /*2cf0*/  STS [R99.X4+0x84c], R168 ;  /* 0x00084ca863007388 */ /* 0x000fe20000004800 */
[----:B------:R-:W-:-:S02]  /*2d00*/  FFMA.FTZ R38, R159, R39, R38 ;  /* 0x000000279f267223 */ /* 0x000fc40000010026 */
[----:B------:R-:W-:Y:S01]  /*2d10*/  FFMA.FTZ R161, -R142, R31, R181 ;  /* 0x0000001f8ea17223 */ /* 0x000fe200000101b5 */
[----:B------:R-:W-:Y:S01]  /*2d20*/  STS [R99.X4+0x848], R40 ;  /* 0x0008482863007388 */ /* 0x000fe20000004800 */
[----:B------:R-:W-:Y:S02]  /*2d30*/  FFMA.FTZ R39, R47, R172, R166 ;  /* 0x000000ac2f277223 */ /* 0x000fe400000100a6 */
[----:B------:R-:W-:Y:S01]  /*2d40*/  FFMA.FTZ R38, R161, R132, R38 ;  /* 0x00000084a1267223 */ /* 0x000fe20000010026 */
[----:B------:R-:W-:Y:S01]  /*2d50*/  STS [R99.X4+0x844], R42 ;  /* 0x0008442a63007388 */ /* 0x000fe20000004800 */
[----:B0-----:R-:W-:Y:S01]  /*2d60*/  FFMA.FTZ R174, R45, R39, R164 ;  /* 0x000000272dae7223 */ /* 0x001fe200000100a4 */
[----:B------:R-:W-:Y:S01]  /*2d70*/  MOV R132, c[0x0][0x174] ;  /* 0x00005d0000847a02 */ /* 0x000fe20000000f00 */
[----:B------:R-:W-:Y:S01]  /*2d80*/  FFMA.FTZ R47, -R141, R32, R172 ;  /* 0x000000208d2f7223 */ /* 0x000fe200000101ac */
[----:B------:R0:W-:Y:S01]  /*2d90*/  STS [R99.X4+0x840], R36 ;  /* 0x0008402463007388 */ /* 0x0001e20000004800 */
[----:B------:R-:W-:Y:S01]  /*2da0*/  FFMA.FTZ R43, R41, R174, R162 ;  /* 0x000000ae292b7223 */ /* 0x000fe200000100a2 */
[----:B------:R-:W-:Y:S01]  /*2db0*/  LEA R132, R132, R101, 0x8 ;  /* 0x0000006584847211 */ /* 0x000fe200078e40ff */
[----:B------:R-:W-:Y:S01]  /*2dc0*/  FFMA.FTZ R38, R47, R165, R38 ;  /* 0x000000a52f267223 */ /* 0x000fe20000010026 */
[----:B------:R-:W-:Y:S01]  /*2dd0*/  BAR.SYNC.DEFER_BLOCKING 0x0 ;  /* 0x0000000000007b1d */ /* 0x000fe20000010000 */
[----:B------:R-:W-:-:S02]  /*2de0*/  FFMA.FTZ R163, -R146, R35, R43 ;  /* 0x0000002392a37223 */ /* 0x000fc4000001012b */
[----:B------:R-:W-:Y:S02]  /*2df0*/  FFMA.FTZ R45, -R144, R33, R39 ;  /* 0x00000021902d7223 */ /* 0x000fe40000010127 */
[----:B------:R-:W-:Y:S02]  /*2e00*/  FMUL.FTZ R164, R163, R176 ;  /* 0x000000b0a3a47220 */ /* 0x000fe40000410000 */
[----:B0-----:R-:W-:Y:S01]  /*2e10*/  FMUL.FTZ R36, R128, R37 ;  /* 0x0000002580247220 */ /* 0x001fe20000410000 */
[----:B------:R-:W-:Y:S01]  /*2e20*/  IADD3 R37, R132, -0x100, RZ ;  /* 0xffffff0084257810 */ /* 0x000fe20007ffe0ff */
[----:B------:R-:W-:Y:S02]  /*2e30*/  FFMA.FTZ R41, R45, R170, R38 ;  /* 0x000000aa2d297223 */ /* 0x000fe40000010026 */
[----:B------:R-:W-:Y:S01]  /*2e40*/  FFMA.FTZ R162, -R143, R34, R174 ;  /* 0x000000228fa27223 */ /* 0x000fe200000101ae */
[----:B------:R-:W-:Y:S01]  /*2e50*/  IADD3 R176, -R37, c[0x0][0x168], -R114 ;  /* 0x00005a0025b07a10 */ /* 0x000fe20007ffe972 */
[----:B------:R-:W-:-:S02]  /*2e60*/  FMUL.FTZ R38, R126, R169 ;  /* 0x000000a97e267220 */ /* 0x000fc40000410000 */
[----:B------:R-:W-:Y:S01]  /*2e70*/  FFMA.FTZ R41, R162, R167, R41 ;  /* 0x000000a7a2297223 */ /* 0x000fe20000010029 */
[----:B------:R-:W-:Y:S01]  /*2e80*/  ISETP.GE.AND P0, PT, R176, 0x1, PT ;  /* 0x00000001b000780c */ /* 0x000fe20003f06270 */
[----:B------:R-:W-:Y:S02]  /*2e90*/  FMUL.FTZ R40, R129, R180 ;  /* 0x000000b481287220 */ /* 0x000fe40000410000 */
[----:B------:R-:W-:Y:S02]  /*2ea0*/  FMUL.FTZ R42, R130, R181 ;  /* 0x000000b5822a7220 */ /* 0x000fe40000410000 */
[----:B------:R-:W-:Y:S01]  /*2eb0*/  FMUL.FTZ R166, R131, R172 ;  /* 0x000000ac83a67220 */ /* 0x000fe20000410000 */
[----:B------:R-:W-:Y:S01]  /*2ec0*/  SHF.L.U64.HI R172, R147, 0x2, R148 ;  /* 0x0000000293ac7819 */ /* 0x000fe20000010294 */
[----:B------:R-:W-:Y:S01]  /*2ed0*/  FMUL.FTZ R168, R133, R174 ;  /* 0x000000ae85a87220 */ /* 0x000fe20000410000 */
[----:B------:R-:W0:Y:S01]  /*2ee0*/  LDS R169, [R100.X4+0x840] ;  /* 0x0008400064a97984 */ /* 0x000e220000004800 */
[----:B------:R-:W-:-:S02]  /*2ef0*/  FMUL.FTZ R170, R136, R43 ;  /* 0x0000002b88aa7220 */ /* 0x000fc40000410000 */
[----:B------:R-:W-:Y:S01]  /*2f00*/  FADD.FTZ R164, R41, R164 ;  /* 0x000000a429a47221 */ /* 0x000fe20000010000 */
        /* <DEDUP_REMOVED lines=9> */
[----:B------:R-:W-:Y:S01]  /*2fa0*/  STS [R99.X4+0xc68], R40 ;  /* 0x000c682863007388 */ /* 0x000fe20000004800 */
[----:B-1----:R-:W-:-:S03]  /*2fb0*/  FMUL.FTZ R38, R134, R39 ;  /* 0x0000002786267220 */ /* 0x002fc60000410000 */
[----:B------:R-:W-:Y:S04]  /*2fc0*/  STS [R99.X4+0xc6c], R42 ;  /* 0x000c6c2a63007388 */ /* 0x000fe80000004800 */
[----:B------:R1:W-:Y:S04]  /*2fd0*/  STS [R99.X4+0xc70], R166 ;  /* 0x000c70a663007388 */ /* 0x0003e80000004800 */
[----:B------:R0:W-:Y:S04]  /*2fe0*/  STS [R99.X4+0xc74], R38 ;  /* 0x000c742663007388 */ /* 0x0001e80000004800 */
[----:B------:R0:W-:Y:S01]  /*2ff0*/  STS [R99.X4+0xc78], R168 ;  /* 0x000c78a863007388 */ /* 0x0001e20000004800 */
[----:B-1----:R-:W-:-:S03]  /*3000*/  IMAD R166, R172, c[0x0][0x2b0], RZ ;  /* 0x0000ac00aca67a24 */ /* 0x002fc600078e02ff */
[----:B------:R1:W-:Y:S01]  /*3010*/  STS [R99.X4+0xc7c], R170 ;  /* 0x000c7caa63007388 */ /* 0x0003e20000004800 */
[----:B------:R-:W-:-:S03]  /*3020*/  IMAD R172, R172, c[0x0][0x2d0], RZ ;  /* 0x0000b400acac7a24 */ /* 0x000fc600078e02ff */
[----:B------:R-:W-:Y:S06]  /*3030*/  BAR.SYNC.DEFER_BLOCKING 0x0 ;  /* 0x0000000000007b1d */ /* 0x000fec0000010000 */
[----:B------:R-:W-:Y:S05]  /*3040*/  @!P0 BRA `(.L_x_7783) ;  /* 0x000000f000008947 */ /* 0x000fea0003800000 */
[----:B01234-:R-:W0:Y:S01]  /*3050*/  LDS R181, [R100.X4+0xc60] ;  /* 0x000c600064b57984 */ /* 0x01fe220000004800 */
[C---:B------:R-:W-:Y:S02]  /*3060*/  IMAD R38, R152.reuse, c[0x0][0x2b0], RZ ;  /* 0x0000ac0098267a24 */ /* 0x040fe400078e02ff */
        /* <DEDUP_REMOVED lines=13> */
.L_x_7783:
[----:B01234-:R-:W-:Y:S05]  /*3140*/  BSYNC B0 ;  /* 0x0000000000007941 */ /* 0x01ffea0003800000 */
.L_x_7782:
        /* <DEDUP_REMOVED lines=18> */
.L_x_7785:
[----:B0-----:R-:W-:Y:S05]  /*3270*/  BSYNC B0 ;  /* 0x0000000000007941 */ /* 0x001fea0003800000 */
.L_x_7784:
        /* <DEDUP_REMOVED lines=9> */
.L_x_7787:
[----:B------:R-:W-:Y:S05]  /*3310*/  BSYNC B0 ;  /* 0x0000000000007941 */ /* 0x000fea0003800000 */
.L_x_7786:
        /* <DEDUP_REMOVED lines=9> */
.L_x_7789:
[----:B------:R-:W-:Y:S05]  /*33b0*/  BSYNC B0 ;  /* 0x0000000000007941 */ /* 0x000fea0003800000 */
.L_x_7788:
        /* <DEDUP_REMOVED lines=9> */
.L_x_7791:
[----:B------:R-:W-:Y:S05]  /*3450*/  BSYNC B0 ;  /* 0x0000000000007941 */ /* 0x000fea0003800000 */
.L_x_7790:
        /* <DEDUP_REMOVED lines=9> */
.L_x_7793:
[----:B------:R-:W-:Y:S05]  /*34f0*/  BSYNC B0 ;  /* 0x0000000000007941 */ /* 0x000fea0003800000 */
.L_x_7792:
        /* <DEDUP_REMOVED lines=9> */
.L_x_7795:
[----:B------:R-:W-:Y:S05]  /*3590*/  BSYNC B0 ;  /* 0x0000000000007941 */ /* 0x000fea0003800000 */
.L_x_7794:
        /* <DEDUP_REMOVED lines=9> */
.L_x_7797:
[----:B------:R-:W-:Y:S05]  /*3630*/  BSYNC B0 ;  /* 0x0000000000007941 */ /* 0x000fea0003800000 */
.L_x_7796:
[----:B0-----:R-:W0:Y:S01]  /*3640*/  SHFL.DOWN P0, R37, R164, 0x1, 0x1f ;  /* 0x08201f00a4257f89 */ /* 0x001e220000000000 */
        /* <DEDUP_REMOVED lines=11> */
[C---:B------:R-:W-:Y:S02]  /*3700*/  FMUL.FTZ R156, R151.reuse, R156 ;  /* 0x0000009c979c7220 */ /* 0x040fe40000410000 */
[C---:B------:R-:W-:Y:S02]  /*3710*/  FMUL.FTZ R44, R151.reuse, R44 ;  /* 0x0000002c972c7220 */ /* 0x040fe40000410000 */
[C---:B------:R-:W-:Y:S02]  /*3720*/  FMUL.FTZ R48, R151.reuse, R48 ;  /* 0x0000003097307220 */ /* 0x040fe40000410000 */
[----:B0-----:R-:W-:Y:S02]  /*3730*/  @P0 FADD R37, R164, R37 ;  /* 0x00000025a4250221 */ /* 0x001fe40000000000 */
[C---:B------:R-:W-:Y:S02]  /*3740*/  FMUL.FTZ R28, R151.reuse, R49 ;  /* 0x00000031971c7220 */ /* 0x040fe40000410000 */
[C---:B------:R-:W-:Y:S01]  /*3750*/  FMUL.FTZ R160, R151.reuse, R160 ;  /* 0x000000a097a07220 */ /* 0x040fe20000410000 */
        /* <DEDUP_REMOVED lines=13> */
[----:B0-----:R-:W-:-:S02]  /*3830*/  @P0 FADD R40, R37, R40 ;  /* 0x0000002825280221 */ /* 0x001fc40000000000 */
[----:B------:R-:W-:Y:S02]  /*3840*/  FMUL.FTZ R37, R151, R46 ;  /* 0x0000002e97257220 */ /* 0x000fe40000410000 */
[----:B------:R-:W-:Y:S01]  /*3850*/  FFMA.FTZ R48, R9, R34, R48 ;  /* 0x0000002209307223 */ /* 0x000fe20000010030 */
[----:B------:R-:W0:Y:S01]  /*3860*/  SHFL.DOWN P0, R39, R40, 0x4, 0x1f ;  /* 0x08801f0028277f89 */ /* 0x000e220000000000 */
        /* <DEDUP_REMOVED lines=16> */
[----:B------:R-:W-:-:S02]  /*3970*/  FADD.FTZ R17, R48, R17 ;  /* 0x0000001130117221 */ /* 0x000fc40000010000 */
[----:B------:R-:W-:Y:S02]  /*3980*/  FADD.FTZ R16, R35, R16 ;  /* 0x0000001023107221 */ /* 0x000fe40000010000 */
[----:B------:R-:W-:Y:S02]  /*3990*/  FADD.FTZ R15, R28, R15 ;  /* 0x0000000f1c0f7221 */ /* 0x000fe40000010000 */
        /* <DEDUP_REMOVED lines=15> */
.L_x_7799:
[----:B0-----:R-:W-:Y:S05]  /*3a90*/  BSYNC B0 ;  /* 0x0000000000007941 */ /* 0x001fea0003800000 */
.L_x_7798:
[----:B------:R-:W-:Y:S02]  /*3aa0*/  IADD3 R145, R145, 0x1, RZ ;  /* 0x0000000191917810 */ /* 0x000fe40007ffe0ff */
[----:B------:R-:W-:Y:S02]  /*3ab0*/  IADD3 R147, P1, R147, 0x1, RZ ;  /* 0x0000000193937810 */ /* 0x000fe40007f3e0ff */
[----:B------:R-:W-:Y:S02]  /*3ac0*/  ISETP.GE.AND P0, PT, R145, c[0x0][0x16c], PT ;  /* 0x00005b0091007a0c */ /* 0x000fe40003f06270 */
[----:B------:R-:W-:-:S11]  /*3ad0*/  IADD3.X R148, RZ, R148, RZ, P1, !PT ;  /* 0x00000094ff947210 */ /* 0x000fd60000ffe4ff */
[----:B------:R-:W-:Y:S01]  /*3ae0*/  @P0 CALL.REL.NOINC `(.L_x_7779) ;  /* 0x0000001000000944 */ /* 0x000fe20003c00000 */
[----:B------:R-:W-:Y:S05]  /*3af0*/  BRA `(.L_x_7800) ;  /* 0xffffe2b000007947 */ /* 0x000fea000383ffff */
.L_x_7779:
[----:B------:R-:W-:Y:S01]  /*3b00*/  BAR.SYNC.DEFER_BLOCKING 0x0 ;  /* 0x0000000000007b1d */ /* 0x000fe20000010000 */
[----:B------:R-:W-:Y:S01]  /*3b10*/  SHF.R.S32.HI R133, RZ, 0x1f, R132 ;  /* 0x0000001fff857819 */ /* 0x000fe20000011484 */
[----:B------:R-:W-:Y:S01]  /*3b20*/  IMAD R4, R120, c[0x0][0x2e0], RZ ;  /* 0x0000b80078047a24 */ /* 0x000fe200078e02ff */
[----:B------:R-:W-:Y:S01]  /*3b30*/  ISETP.GT.AND P5, PT, R103, 0x1, PT ;  /* 0x000000016700780c */ /* 0x000fe20003fa4270 */
[----:B------:R-:W-:Y:S01]  /*3b40*/  IMAD R6, R155, c[0x0][0x2d8], RZ ;  /* 0x0000b6009b067a24 */ /* 0x000fe200078e02ff */
[----:B------:R-:W-:Y:S01]  /*3b50*/  IADD3 R105, P1, R105, -0x400, RZ ;  /* 0xfffffc0069697810 */ /* 0x000fe20007f3e0ff */
[C---:B------:R-:W-:Y:S01]  /*3b60*/  IMAD R7, R121.reuse, c[0x0][0x2e4], R4 ;  /* 0x0000b90079077a24 */ /* 0x040fe200078e0204 */
[----:B------:R-:W-:Y:S01]  /*3b70*/  IADD3 R112, P2, R112, -0x400, RZ ;  /* 0xfffffc0070707810 */ /* 0x000fe20007f5e0ff */
[C-C-:B------:R-:W-:Y:S01]  /*3b80*/  IMAD.WIDE.U32 R4, R121.reuse, c[0x0][0x2e0], R132.reuse ;  /* 0x0000b80079047a25 */ /* 0x140fe200078e0084 */
[----:B------:R-:W-:Y:S02]  /*3b90*/  IADD3 R110, P3, R110, -0x400, RZ ;  /* 0xfffffc006e6e7810 */ /* 0x000fe40007f7e0ff */
[----:B------:R-:W-:Y:S01]  /*3ba0*/  IADD3 R108, P4, R108, -0x400, RZ ;  /* 0xfffffc006c6c7810 */ /* 0x000fe20007f9e0ff */
[----:B------:R-:W-:Y:S01]  /*3bb0*/  IMAD.WIDE.U32 R132, R121, c[0x0][0x300], R132 ;  /* 0x0000c00079847a25 */ /* 0x000fe200078e0084 */
[----:B------:R-:W-:-:S02]  /*3bc0*/  IADD3 R5, R5, R7, RZ ;  /* 0x0000000705057210 */ /* 0x000fc40007ffe0ff */
[----:B------:R-:W-:Y:S01]  /*3bd0*/  IADD3 R101, R101, -0x100, RZ ;  /* 0xffffff0065657810 */ /* 0x000fe20007ffe0ff */
[----:B------:R-:W-:Y:S01]  /*3be0*/  IMAD R7, R117, c[0x0][0x2dc], R6 ;  /* 0x0000b70075077a24 */ /* 0x000fe200078e0206 */
[----:B------:R-:W-:Y:S01]  /*3bf0*/  IADD3 R103, R103, -0x1, RZ ;  /* 0xffffffff67677810 */ /* 0x000fe20007ffe0ff */
[----:B------:R-:W-:Y:S01]  /*3c00*/  IMAD.WIDE.U32 R4, R117, c[0x0][0x2d8], R4 ;  /* 0x0000b60075047a25 */ /* 0x000fe200078e0004 */
[----:B------:R-:W-:Y:S02]  /*3c10*/  IADD3.X R104, R104, -0x1, RZ, P1, !PT ;  /* 0xffffffff68687810 */ /* 0x000fe40000ffe4ff */
[----:B------:R-:W-:Y:S02]  /*3c20*/  IADD3.X R113, R113, -0x1, RZ, P2, !PT ;  /* 0xffffffff71717810 */ /* 0x000fe400017fe4ff */
[----:B------:R-:W-:Y:S01]  /*3c30*/  IADD3 R5, R5, R7, RZ ;  /* 0x0000000705057210 */ /* 0x000fe20007ffe0ff */
[----:B------:R0:W-:Y:S01]  /*3c40*/  STS.128 [R0], R20 ;  /* 0x0000001400007388 */ /* 0x0001e20000000c00 */
[----:B------:R-:W-:-:S02]  /*3c50*/  IADD3.X R111, R111, -0x1, RZ, P3, !PT ;  /* 0xffffffff6f6f7810 */ /* 0x000fc40001ffe4ff */
[----:B------:R-:W-:Y:S01]  /*3c60*/  IADD3.X R109, R109, -0x1, RZ, P4, !PT ;  /* 0xffffffff6d6d7810 */ /* 0x000fe200027fe4ff */
[----:B------:R4:W-:Y:S01]  /*3c70*/  STS.128 [R0+0x10], R24 ;  /* 0x0000101800007388 */ /* 0x0009e20000000c00 */
[----:B------:R-:W-:-:S06]  /*3c80*/  NOP ;  /* 0x0000000000007918 */ /* 0x000fcc0000000000 */
[----:B------:R-:W5:Y:S04]  /*3c90*/  LDS.128 R28, [R102.X16] ;  /* 0x00000000661c7984 */ /* 0x000f68000000cc00 */
[----:B------:R-:W1:Y:S01]  /*3ca0*/  LDS.128 R32, [R102.X16+0x200] ;  /* 0x0002000066207984 */ /* 0x000e62000000cc00 */
[----:B0-----:R-:W-:Y:S01]  /*3cb0*/  LEA R20, P0, R4, c[0x0][0x330], 0x2 ;  /* 0x0000cc0004147a11 */ /* 0x001fe200078010ff */
[----:B------:R-:W-:-:S03]  /*3cc0*/  FADD.FTZ R22, R115, R12 ;  /* 0x0000000c73167221 */ /* 0x000fc60000010000 */
[----:B------:R-:W-:Y:S01]  /*3cd0*/  LEA.HI.X R5, R4, c[0x0][0x334], R5, 0x2, P0 ;  /* 0x0000cd0004057a11 */ /* 0x000fe200000f1405 */
[----:B----4-:R-:W-:Y:S01]  /*3ce0*/  IMAD R24, R120, c[0x0][0x300], RZ ;  /* 0x0000c00078187a24 */ /* 0x010fe200078e02ff */
[----:B------:R-:W-:-:S03]  /*3cf0*/  IADD3 R20, P0, R20, R89, RZ ;  /* 0x0000005914147210 */ /* 0x000fc60007f1e0ff */
[----:B------:R-:W-:Y:S01]  /*3d00*/  IMAD R23, R121, c[0x0][0x304], R24 ;  /* 0x0000c10079177a24 */ /* 0x000fe200078e0218 */
[----:B------:R-:W-:-:S04]  /*3d10*/  IADD3.X R21, R5, R88, RZ, P0, !PT ;  /* 0x0000005805157210 */ /* 0x000fc800007fe4ff */
[----:B------:R-:W-:Y:S01]  /*3d20*/  IADD3 R133, R133, R23, RZ ;  /* 0x0000001785857210 */ /* 0x000fe20007ffe0ff */
[----:B-----5:R-:W-:Y:S04]  /*3d30*/  STG.E.128 [R20.64+-0x400], R28 ;  /* 0xfffc001c14007986 */ /* 0x020fe8000c101d04 */
[----:B-1----:R0:W-:Y:S04]  /*3d40*/  STG.E.128 [R20.64+-0x200], R32 ;  /* 0xfffe002014007986 */ /* 0x0021e8000c101d04 */
[----:B------:R-:W-:Y:S01]  /*3d50*/  BAR.SYNC.DEFER_BLOCKING 0x0 ;  /* 0x0000000000007b1d */ /* 0x000fe20000010000 */
[----:B0-----:R-:W-:-:S05]  /*3d60*/  FADD.FTZ R21, R22, R13 ;  /* 0x0000000d16157221 */ /* 0x001fca0000010000 */
[----:B------:R0:W-:Y:S04]  /*3d70*/  STS.128 [R0], R12 ;  /* 0x0000000c00007388 */ /* 0x0001e80000000c00 */
[----:B------:R1:W-:Y:S01]  /*3d80*/  STS.128 [R0+0x10], R16 ;  /* 0x0000101000007388 */ /* 0x0003e20000000c00 */
[----:B------:R-:W-:-:S06]  /*3d90*/  NOP ;  /* 0x0000000000007918 */ /* 0x000fcc0000000000 */
[----:B------:R-:W4:Y:S04]  /*3da0*/  LDS.128 R8, [R102.X16] ;  /* 0x0000000066087984 */ /* 0x000f28000000cc00 */
[----:B------:R-:W5:Y:S01]  /*3db0*/  LDS.128 R4, [R102.X16+0x200] ;  /* 0x0002000066047984 */ /* 0x000f62000000cc00 */
[----:B0-----:R-:W-:Y:S02]  /*3dc0*/  IMAD R12, R155, c[0x0][0x2f8], RZ ;  /* 0x0000be009b0c7a24 */ /* 0x001fe400078e02ff */
[----:B------:R-:W-:Y:S02]  /*3dd0*/  FADD.FTZ R14, R21, R14 ;  /* 0x0000000e150e7221 */ /* 0x000fe40000010000 */
[C---:B------:R-:W-:Y:S02]  /*3de0*/  IMAD R21, R117.reuse, c[0x0][0x2fc], R12 ;  /* 0x0000bf0075157a24 */ /* 0x040fe400078e020c */
[----:B------:R-:W-:-:S04]  /*3df0*/  IMAD.WIDE.U32 R12, R117, c[0x0][0x2f8], R132 ;  /* 0x0000be00750c7a25 */ /* 0x000fc800078e0084 */
[----:B------:R-:W-:Y:S01]  /*3e00*/  FADD.FTZ R15, R14, R15 ;  /* 0x0000000f0e0f7221 */ /* 0x000fe20000010000 */
[----:B------:R-:W-:Y:S02]  /*3e10*/  IADD3 R13, R13, R21, RZ ;  /* 0x000000150d0d7210 */ /* 0x000fe40007ffe0ff */
[----:B-1----:R-:W-:Y:S01]  /*3e20*/  LEA R0, P0, R12, c[0x0][0x340], 0x2 ;  /* 0x0000d0000c007a11 */ /* 0x002fe200078010ff */
        /* <DEDUP_REMOVED lines=9> */
[----:B----4-:R0:W-:Y:S04]  /*3ec0*/  STG.E.128 [R12.64+-0x400], R8 ;  /* 0xfffc00080c007986 */ /* 0x0101e8000c101d04 */
[----:B-----5:R0:W-:Y:S01]  /*3ed0*/  STG.E.128 [R12.64+-0x200], R4 ;  /* 0xfffe00040c007986 */ /* 0x0201e2000c101d04 */
[----:B------:R-:W-:Y:S01]  /*3ee0*/  @!P5 CALL.REL.NOINC `(.L_x_7777) ;  /* 0x000000100000d944 */ /* 0x000fe20003c00000 */
[----:B------:R-:W-:Y:S05]  /*3ef0*/  BRA `(.L_x_7801) ;  /* 0xffffca7000007947 */ /* 0x000fea000383ffff */
.L_x_7777:
        /* <DEDUP_REMOVED lines=24> */
.L_x_7803:
[----:B0-----:R-:W-:Y:S05]  /*4080*/  BSYNC B0 ;  /* 0x0000000000007941 */ /* 0x001fea0003800000 */
.L_x_7802:
[----:B------:R-:W-:Y:S01]  /*4090*/  BSSY B0, `(.L_x_7804) ;  /* 0x0000018000007945 */ /* 0x000fe20003800000 */
[----:B------:R-:W-:Y:S05]  /*40a0*/  @!P0 BRA `(.L_x_7805) ;  /* 0x0000015000008947 */ /* 0x000fea0003800000 */
[----:B------:R-:W-:Y:S06]  /*40b0*/  BAR.SYNC.DEFER_BLOCKING 0x0 ;  /* 0x0000000000007b1d */ /* 0x000fec0000010000 */
[----:B------:R-:W1:Y:S04]  /*40c0*/  SHFL.DOWN P0, R0, R115, 0x1, 0x1f ;  /* 0x08201f0073007f89 */ /* 0x000e680000000000 */
[----:B0-----:R-:W0:Y:S04]  /*40d0*/  S2R R8, SR_LANEID ;  /* 0x0000000000087919 */ /* 0x001e280000000000 */
[----:B------:R-:W4:Y:S01]  /*40e0*/  S2R R9, SR_TID.X ;  /* 0x0000000000097919 */ /* 0x000f220000002100 */
        /* <DEDUP_REMOVED lines=17> */
.L_x_7805:
[----:B0-----:R-:W0:Y:S02]  /*4200*/  S2R R9, SR_TID.X ;  /* 0x0000000000097919 */ /* 0x001e240000002100 */
.L_x_7806:
[----:B0-----:R-:W-:Y:S05]  /*4210*/  BSYNC B0 ;  /* 0x0000000000007941 */ /* 0x001fea0003800000 */
.L_x_7804:
[----:B------:R-:W-:-:S13]  /*4220*/  ISETP.GE.AND P0, PT, R9, c[0x0][0x16c], PT ;  /* 0x00005b0009007a0c */ /* 0x000fda0003f06270 */
[----:B------:R-:W-:Y:S05]  /*4230*/  @P0 EXIT ;  /* 0x000000000000094d */ /* 0x000fea0003800000 */
[----:B------:R-:W-:Y:S02]  /*4240*/  IMAD R120, R120, c[0x0][0x288], RZ ;  /* 0x0000a20078787a24 */ /* 0x000fe400078e02ff */
[----:B------:R-:W-:-:S04]  /*4250*/  IMAD.WIDE.U32 R2, R121, c[0x0][0x288], RZ ;  /* 0x0000a20079027a25 */ /* 0x000fc800078e00ff */
[----:B------:R-:W-:-:S05]  /*4260*/  IMAD R13, R121, c[0x0][0x28c], R120 ;  /* 0x0000a300790d7a24 */ /* 0x000fca00078e0278 */
[----:B------:R-:W-:Y:S02]  /*4270*/  IADD3 R13, R3, R13, RZ ;  /* 0x0000000d030d7210 */ /* 0x000fe40007ffe0ff */
.L_x_7807:
        /* <DEDUP_REMOVED lines=16> */
.L_x_7808:
        /* <DEDUP_REMOVED lines=16> */
.L_x_9133:


//--------------------- .text._Z25selective_scan_bwd_kernelI32Selective_Scan_bwd_kernel_traitsILi32ELi8ELb1ELb1ELb1ELb1ELb0EffEEv12SSMParamsBwd --------------------------
	.section	.text._Z25selective_scan_bwd_kernelI32Selective_Scan_bwd_kernel_traitsILi32ELi8ELb1ELb1ELb1ELb1ELb0EffEEv12SSMParamsBwd,"ax",@progbits
	.sectioninfo	@"SHI_REGISTERS=168"
	.align	128
        .global         _Z25selective_scan_bwd_kernelI32Selective_Scan_bwd_kernel_traitsILi32ELi8ELb1ELb1ELb1ELb1ELb0EffEEv12SSMParamsBwd
        .type           _Z25selective_scan_bwd_kernelI32Selective_Scan_bwd_kernel_traitsILi32ELi8ELb1ELb1ELb1ELb1ELb0EffEEv12SSMParamsBwd,@function
        .size           _Z25selective_scan_bwd_kernelI32Selective_Scan_bwd_kernel_traitsILi32ELi8ELb1ELb1ELb1ELb1ELb0EffEEv12SSMParamsBwd,(.L_x_9134 - _Z25selective_scan_bwd_kernelI32Selective_Scan_bwd_kernel_traitsILi32ELi8ELb1ELb1ELb1ELb1ELb0EffEEv12SSMParamsBwd)
        .other          _Z25selective_scan_bwd_kernelI32Selective_Scan_bwd_kernel_traitsILi32ELi8ELb1ELb1ELb1ELb1ELb0EffEEv12SSMParamsBwd,@"STO_CUDA_ENTRY STV_DEFAULT"
_Z25selective_scan_bwd_kernelI32Selective_Scan_bwd_kernel_traitsILi32ELi8ELb1ELb1ELb1ELb1ELb0EffEEv12SSMParamsBwd:
.text._Z25selective_scan_bwd_kernelI32Selective_Scan_bwd_kernel_traitsILi32ELi8ELb1ELb1ELb1ELb1ELb0EffEEv12SSMParamsBwd:
        /* <DEDUP_REMOVED lines=21> */
[C---:B------:R-:W-:Y:S02]  /*0150*/  IMAD R9, R28.reuse, c[0x0][0x1d0], RZ ;  /* 0x000074001c097a24 */ /* 0x040fe400078e02ff */
[----:B------:R-:W-:Y:S01]  /*0160*/  IMAD R13, R28, c[0x0][0x1e0], RZ ;  /* 0x000078001c0d7a24 */ /* 0x000fe200078e02ff */
[----:B------:R1:W2:Y:S01]  /*0170*/  F2I.FTZ.U32.TRUNC.NTZ R7, R6 ;  /* 0x0000000600077305 */ /* 0x0002a2000021f000 */
[----:B------:R3:W5:Y:S01]  /*0180*/  @P1 LDG.E R31, [R4.64] ;  /* 0x00000006041f1981 */ /* 0x000762000c1e1900 */
[----:B------:R-:W-:Y:S01]  /*0190*/  LOP3.LUT R10, R96, c[0x0][0x178], RZ, 0x3c, !PT ;  /* 0x00005e00600a7a12 */ /* 0x000fe200078e3cff */
[----:B------:R-:W-:Y:S01]  /*01a0*/  IMAD R11, R30, c[0x0][0x1d4], R9 ;  /* 0x000075001e0b7a24 */ /* 0x000fe200078e0209 */
[----:B------:R-:W-:Y:S01]  /*01b0*/  ISETP.NE.AND P0, PT, RZ, c[0x0][0x178], PT ;  /* 0x00005e00ff007a0c */ /* 0x000fe20003f05270 */
[----:B------:R-:W-:Y:S01]  /*01c0*/  IMAD R17, R28, c[0x0][0x190], RZ ;  /* 0x000064001c117a24 */ /* 0x000fe200078e02ff */
[----:B0-----:R-:W-:Y:S01]  /*01d0*/  IABS R2, R96 ;  /* 0x0000006000027213 */ /* 0x001fe20000000000 */
[----:B------:R-:W-:Y:S01]  /*01e0*/  IMAD R13, R30, c[0x0][0x1e4], R13 ;  /* 0x000079001e0d7a24 */ /* 0x000fe200078e020d */
[----:B------:R-:W-:Y:S01]  /*01f0*/  ISETP.GE.AND P1, PT, R10, RZ, PT ;  /* 0x000000ff0a00720c */ /* 0x000fe20003f26270 */
[----:B-1----:R-:W-:Y:S01]  /*0200*/  HFMA2.MMA R6, -RZ, RZ, 0, 0 ;  /* 0x00000000ff067435 */ /* 0x002fe200000001ff */
[----:B------:R-:W-:Y:S01]  /*0210*/  IMAD R15, R28, c[0x0][0x278], RZ ;  /* 0x00009e001c0f7a24 */ /* 0x000fe200078e02ff */
[----:B------:R-:W-:Y:S01]  /*0220*/  CS2R R90, SRZ ;  /* 0x00000000005a7805 */ /* 0x000fe2000001ff00 */
[C---:B---3--:R-:W-:Y:S01]  /*0230*/  IMAD.WIDE.U32 R4, R30.reuse, c[0x0][0x1e0], RZ ;  /* 0x000078001e047a25 */ /* 0x048fe200078e00ff */
[----:B------:R-:W-:Y:S01]  /*0240*/  CS2R R92, SRZ ;  /* 0x00000000005c7805 */ /* 0x000fe2000001ff00 */
[----:B------:R-:W-:Y:S01]  /*0250*/  HFMA2.MMA R22, -RZ, RZ, 0, 0 ;  /* 0x00000000ff167435 */ /* 0x000fe200000001ff */
[----:B------:R-:W-:Y:S01]  /*0260*/  MOV R20, RZ ;  /* 0x000000ff00147202 */ /* 0x000fe20000000f00 */
[C---:B------:R-:W-:Y:S01]  /*0270*/  IMAD R17, R30.reuse, c[0x0][0x194], R17 ;  /* 0x000065001e117a24 */ /* 0x040fe200078e0211 */
[----:B--2---:R-:W-:Y:S01]  /*0280*/  IADD3 R8, RZ, -R7, RZ ;  /* 0x80000007ff087210 */ /* 0x004fe20007ffe0ff */
[----:B------:R-:W-:Y:S01]  /*0290*/  IMAD R15, R30, c[0x0][0x27c], R15 ;  /* 0x00009f001e0f7a24 */ /* 0x000fe200078e020f */
[----:B------:R-:W-:Y:S01]  /*02a0*/  IADD3 R5, R5, R13, RZ ;  /* 0x0000000d05057210 */ /* 0x000fe20007ffe0ff */
[----:B------:R-:W-:Y:S01]  /*02b0*/  IMAD R21, R95, c[0x0][0x280], RZ ;  /* 0x0000a0005f157a24 */ /* 0x000fe200078e02ff */
[----:B------:R-:W-:Y:S01]  /*02c0*/  MOV R13, c[0x0][0x174] ;  /* 0x00005d00000d7a02 */ /* 0x000fe20000000f00 */
[----:B------:R-:W-:-:S02]  /*02d0*/  IMAD R3, R8, R19, RZ ;  /* 0x0000001308037224 */ /* 0x000fc400078e02ff */
        /* <DEDUP_REMOVED lines=9> */
[----:B------:R-:W-:Y:S01]  /*0370*/  IMAD R17, R96, c[0x0][0x1dc], R17 ;  /* 0x0000770060117a24 */ /* 0x000fe200078e0211 */
[----:B------:R-:W-:Y:S01]  /*0380*/  IADD3 R7, R7, R15, RZ ;  /* 0x0000000f07077210 */ /* 0x000fe20007ffe0ff */
[----:B------:R-:W-:Y:S01]  /*0390*/  IMAD R0, R19, R0, R2 ;  /* 0x0000000013007224 */ /* 0x000fe200078e0202 */
[----:B------:R-:W-:Y:S01]  /*03a0*/  SHF.R.S32.HI R15, RZ, 0x1f, R13 ;  /* 0x0000001fff0f7819 */ /* 0x000fe2000001140d */
[----:B------:R-:W-:-:S03]  /*03b0*/  IMAD.WIDE.U32 R2, R30, c[0x0][0x1d0], RZ ;  /* 0x000074001e027a25 */ /* 0x000fc600078e00ff */
[----:B------:R-:W-:Y:S01]  /*03c0*/  ISETP.GT.U32.AND P4, PT, R19, R0, PT ;  /* 0x000000001300720c */ /* 0x000fe20003f84070 */
[----:B------:R-:W-:Y:S01]  /*03d0*/  IMAD R23, R28, c[0x0][0x1b0], RZ ;  /* 0x00006c001c177a24 */ /* 0x000fe200078e02ff */
[----:B------:R-:W-:Y:S01]  /*03e0*/  IADD3 R3, R3, R11, RZ ;  /* 0x0000000b03037210 */ /* 0x000fe20007ffe0ff */
[----:B------:R-:W-:-:S04]  /*03f0*/  IMAD.WIDE.U32 R6, R96, c[0x0][0x280], R6 ;  /* 0x0000a00060067a25 */ /* 0x000fc800078e0006 */
[----:B------:R-:W-:-:S04]  /*0400*/  IMAD.WIDE.U32 R2, R96, c[0x0][0x1d8], R2 ;  /* 0x0000760060027a25 */ /* 0x000fc800078e0002 */
[----:B------:R-:W-:Y:S02]  /*0410*/  IMAD.WIDE.U32 R4, R96, c[0x0][0x1e8], R4 ;  /* 0x00007a0060047a25 */ /* 0x000fe400078e0004 */
[-C--:B------:R-:W-:Y:S02]  /*0420*/  @!P4 IADD3 R0, R0, -R19.reuse, RZ ;  /* 0x800000130000c210 */ /* 0x080fe40007ffe0ff */
[----:B------:R-:W-:Y:S01]  /*0430*/  @!P4 IADD3 R26, R26, 0x1, RZ ;  /* 0x000000011a1ac810 */ /* 0x000fe20007ffe0ff */
[----:B------:R-:W-:Y:S01]  /*0440*/  IMAD.WIDE.U32 R10, R30, c[0x0][0x1b0], RZ ;  /* 0x00006c001e0a7a25 */ /* 0x000fe200078e00ff */
[----:B------:R-:W-:-:S03]  /*0450*/  ISETP.GE.U32.AND P2, PT, R0, R19, PT ;  /* 0x000000130000720c */ /* 0x000fc60003f46070 */
[----:B------:R-:W-:Y:S02]  /*0460*/  IMAD R19, R95, c[0x0][0x1e8], RZ ;  /* 0x00007a005f137a24 */ /* 0x000fe400078e02ff */
[C---:B------:R-:W-:Y:S02]  /*0470*/  IMAD R21, R96.reuse, c[0x0][0x284], R21 ;  /* 0x0000a10060157a24 */ /* 0x040fe400078e0215 */
[----:B------:R-:W-:Y:S01]  /*0480*/  IMAD R0, R96, c[0x0][0x1ec], R19 ;  /* 0x00007b0060007a24 */ /* 0x000fe200078e0213 */
[C---:B------:R-:W-:Y:S01]  /*0490*/  IADD3 R19, P5, R13.reuse, R6, RZ ;  /* 0x000000060d137210 */ /* 0x040fe20007fbe0ff */
[----:B------:R-:W-:Y:S01]  /*04a0*/  IMAD R25, R30, c[0x0][0x1b4], R23 ;  /* 0x00006d001e197a24 */ /* 0x000fe200078e0217 */
[----:B------:R-:W-:Y:S02]  /*04b0*/  IADD3 R23, P4, R13, R4, RZ ;  /* 0x000000040d177210 */ /* 0x000fe40007f9e0ff */
[----:B------:R-:W-:Y:S02]  /*04c0*/  IADD3.X R6, R15, R7, R21, P5, !PT ;  /* 0x000000070f067210 */ /* 0x000fe40002ffe415 */
[----:B------:R-:W-:-:S02]  /*04d0*/  @P2 IADD3 R26, R26, 0x1, RZ ;  /* 0x000000011a1a2810 */ /* 0x000fc40007ffe0ff */
        /* <DEDUP_REMOVED lines=10> */
[----:B------:R-:W-:Y:S02]  /*0580*/  IADD3 R11, R11, R25, RZ ;  /* 0x000000190b0b7210 */ /* 0x000fe40007ffe0ff */
[----:B------:R-:W-:Y:S01]  /*0590*/  IADD3.X R4, R15, R5, R0, P4, !PT ;  /* 0x000000050f047210 */ /* 0x000fe200027fe400 */
[----:B------:R-:W-:Y:S01]  /*05a0*/  IMAD R3, R26, c[0x0][0x1ac], R3 ;  /* 0x00006b001a037a24 */ /* 0x000fe200078e0203 */
[----:B------:R-:W-:Y:S01]  /*05b0*/  LEA R25, P1, R23, c[0x0][0x248], 0x2 ;  /* 0x0000920017197a11 */ /* 0x000fe200078210ff */
[----:B------:R-:W-:Y:S01]  /*05c0*/  IMAD R5, R24, c[0x0][0x1c8], RZ ;  /* 0x0000720018057a24 */ /* 0x000fe200078e02ff */
[----:B------:R-:W-:Y:S01]  /*05d0*/  LEA R21, P2, R19, c[0x0][0x308], 0x2 ;  /* 0x0000c20013157a11 */ /* 0x000fe200078410ff */
[----:B------:R-:W-:Y:S01]  /*05e0*/  IMAD.WIDE.U32 R10, R26, c[0x0][0x1c8], R10 ;  /* 0x000072001a0a7a25 */ /* 0x000fe200078e000a */
[----:B------:R-:W-:-:S02]  /*05f0*/  ISETP.NE.AND.EX P0, PT, RZ, c[0x0][0x264], PT, P0 ;  /* 0x00009900ff007a0c */ /* 0x000fc40003f05300 */
[----:B------:R-:W-:Y:S01]  /*0600*/  LEA.HI.X R23, R23, c[0x0][0x24c], R4, 0x2, P1 ;  /* 0x0000930017177a11 */ /* 0x000fe200008f1404 */
[----:B------:R-:W-:Y:S01]  /*0610*/  IMAD R5, R26, c[0x0][0x1cc], R5 ;  /* 0x000073001a057a24 */ /* 0x000fe200078e0205 */
[----:B------:R-:W-:Y:S02]  /*0620*/  LEA.HI.X R19, R19, c[0x0][0x30c], R6, 0x2, P2 ;  /* 0x0000c30013137a11 */ /* 0x000fe400010f1406 */
[----:B------:R-:W-:Y:S02]  /*0630*/  ISETP.NE.U32.AND P1, PT, RZ, c[0x0][0x328], PT ;  /* 0x0000ca00ff007a0c */ /* 0x000fe40003f25070 */
[----:B------:R-:W-:Y:S02]  /*0640*/  ISETP.NE.U32.AND P2, PT, RZ, c[0x0][0x348], PT ;  /* 0x0000d200ff007a0c */ /* 0x000fe40003f45070 */
[----:B------:R-:W-:Y:S02]  /*0650*/  ISETP.NE.AND.EX P1, PT, RZ, c[0x0][0x32c], PT, P1 ;  /* 0x0000cb00ff007a0c */ /* 0x000fe40003f25310 */
[----:B------:R-:W-:Y:S01]  /*0660*/  ISETP.NE.AND.EX P2, PT, RZ, c[0x0][0x34c], PT, P2 ;  /* 0x0000d300ff007a0c */ /* 0x000fe20003f45320 */
[----:B------:R-:W-:Y:S01]  /*0670*/  @P0 IMAD R0, R30, c[0x0][0x164], R96 ;  /* 0x000059001e000a24 */ /* 0x000fe200078e0260 */
[----:B------:R-:W-:-:S02]  /*0680*/  IADD3 R16, P5, R13, R8, RZ ;  /* 0x000000080d107210 */ /* 0x000fc40007fbe0ff */
[----:B------:R-:W-:Y:S01]  /*0690*/  IADD3 R8, R9, R3, RZ ;  /* 0x0000000309087210 */ /* 0x000fe20007ffe0ff */
[----:B------:R-:W-:Y:S01]  /*06a0*/  @P0 IMAD R0, R0, c[0x0][0x174], RZ ;  /* 0x00005d0000000a24 */ /* 0x000fe200078e02ff */
[----:B------:R-:W-:Y:S02]  /*06b0*/  IADD3 R13, P4, R13, R10, RZ ;  /* 0x0000000a0d0d7210 */ /* 0x000fe40007f9e0ff */
[----:B------:R-:W-:Y:S01]  /*06c0*/  IADD3.X R3, R15, R8, RZ, P5, !PT ;  /* 0x000000080f037210 */ /* 0x000fe20002ffe4ff */
[----:B------:R-:W-:Y:S01]  /*06d0*/  @P0 IMAD R0, R0, c[0x0][0x16c], RZ ;  /* 0x00005b0000000a24 */ /* 0x000fe200078e02ff */
[----:B------:R-:W-:Y:S02]  /*06e0*/  IADD3 R14, R11, R5, RZ ;  /* 0x000000050b0e7210 */ /* 0x000fe40007ffe0ff */
[----:B------:R-:W-:Y:S02]  /*06f0*/  LEA R17, P5, R16, c[0x0][0x228], 0x2 ;  /* 0x00008a0010117a11 */ /* 0x000fe400078a10ff */
[----:B------:R-:W-:-:S02]  /*0700*/  @P0 MOV R89, 0x8 ;  /* 0x0000000800590802 */ /* 0x000fc40000000f00 */
[----:B------:R-:W-:Y:S02]  /*0710*/  IADD3.X R14, R15, R14, RZ, P4, !PT ;  /* 0x0000000e0f0e7210 */ /* 0x000fe400027fe4ff */
[----:B------:R-:W-:Y:S01]  /*0720*/  LEA.HI.X R16, R16, c[0x0][0x22c], R3, 0x2, P5 ;  /* 0x00008b0010107a11 */ /* 0x000fe200028f1403 */
        /* <DEDUP_REMOVED lines=15> */
[----:B0-----:R-:W-:-:S02]  /*0820*/  IADD3 R3, R18, 0x40, RZ ;  /* 0x0000004012037810 */ /* 0x001fc40007ffe0ff */
[C---:B------:R-:W-:Y:S02]  /*0830*/  IADD3 R5, R18.reuse, 0x80, RZ ;  /* 0x0000008012057810 */ /* 0x040fe40007ffe0ff */
[C---:B------:R-:W-:Y:S02]  /*0840*/  SHF.L.U32 R9, R18.reuse, 0x3, RZ ;  /* 0x0000000312097819 */ /* 0x040fe400000006ff */
[C---:B------:R-:W-:Y:S02]  /*0850*/  IADD3 R7, R18.reuse, 0x60, RZ ;  /* 0x0000006012077810 */ /* 0x040fe40007ffe0ff */
[C---:B------:R-:W-:Y:S02]  /*0860*/  IADD3 R33, R18.reuse, 0xa0, RZ ;  /* 0x000000a012217810 */ /* 0x040fe40007ffe0ff */
[C---:B------:R-:W-:Y:S02]  /*0870*/  IADD3 R35, R18.reuse, 0xc0, RZ ;  /* 0x000000c012237810 */ /* 0x040fe40007ffe0ff */
[----:B------:R-:W-:-:S02]  /*0880*/  IADD3 R37, R18, 0xe0, RZ ;  /* 0x000000e012257810 */ /* 0x000fc40007ffe0ff */
[-C--:B------:R-:W-:Y:S02]  /*0890*/  LEA.HI.SX32 R8, R3, R18.reuse, 0x1b ;  /* 0x0000001203087211 */ /* 0x080fe400078fdaff */
[-C--:B------:R-:W-:Y:S02]  /*08a0*/  LEA.HI.SX32 R6, R5, R18.reuse, 0x1b ;  /* 0x0000001205067211 */ /* 0x080fe400078fdaff */
[C---:B------:R-:W-:Y:S02]  /*08b0*/  LOP3.LUT R11, R18.reuse, 0x1f, RZ, 0xc0, !PT ;  /* 0x0000001f120b7812 */ /* 0x040fe400078ec0ff */
[-C--:B------:R-:W-:Y:S02]  /*08c0*/  LEA.HI.SX32 R10, R18, R18.reuse, 0x1b ;  /* 0x00000012120a7211 */ /* 0x080fe400078fdaff */
[----:B------:R-:W-:Y:S02]  /*08d0*/  LEA.HI.SX32 R9, R9, R9, 0x1b ;  /* 0x0000000909097211 */ /* 0x000fe400078fdaff */
[----:B------:R-:W-:-:S02]  /*08e0*/  LEA.HI.SX32 R7, R7, R18, 0x1b ;  /* 0x0000001207077211 */ /* 0x000fc400078fdaff */
[-C--:B------:R-:W-:Y:S02]  /*08f0*/  LEA.HI.SX32 R5, R33, R18.reuse, 0x1b ;  /* 0x0000001221057211 */ /* 0x080fe400078fdaff */
[-C--:B------:R-:W-:Y:S02]  /*0900*/  LEA.HI.SX32 R4, R35, R18.reuse, 0x1b ;  /* 0x0000001223047211 */ /* 0x080fe400078fdaff */
[----:B-1----:R-:W-:Y:S02]  /*0910*/  LEA.HI.SX32 R3, R37, R18, 0x1b ;  /* 0x0000001225037211 */ /* 0x002fe400078fdaff */
.L_x_7848:
[----:B------:R-:W-:Y:S01]  /*0920*/  SHF.L.U32 R0, R18, 0x1, RZ ;  /* 0x0000000112007819 */ /* 0x000fe200000006ff */
[----:B------:R-:W-:Y:S03]  /*0930*/  BAR.SYNC.DEFER_BLOCKING 0x0 ;  /* 0x0000000000007b1d */ /* 0x000fe60000010000 */
[----:B0-----:R-:W-:-:S04]  /*0940*/  LOP3.LUT R33, R0, 0xffffffc0, RZ, 0xc0, !PT ;  /* 0xffffffc000217812 */ /* 0x001fc800078ec0ff */
        /* <DEDUP_REMOVED lines=82> */
.L_x_7811:
[----:B------:R-:W-:Y:S05]  /*0e70*/  BSYNC B0 ;  /* 0x0000000000007941 */ /* 0x000fea0003800000 */
.L_x_7810:
        /* <DEDUP_REMOVED lines=36> */
.L_x_7813:
[----:B------:R-:W-:Y:S05]  /*10c0*/  BSYNC B0 ;  /* 0x0000000000007941 */ /* 0x000fea0003800000 */
.L_x_7812:
        /* <DEDUP_REMOVED lines=38> */
.L_x_7815:
[----:B------:R-:W-:Y:S05]  /*1330*/  BSYNC B0 ;  /* 0x0000000000007941 */ /* 0x000fea0003800000 */
.L_x_7814:
        /* <DEDUP_REMOVED lines=33> */
.L_x_7817:
[----:B------:R-:W-:Y:S05]  /*1550*/  BSYNC B0 ;  /* 0x0000000000007941 */ /* 0x000fea0003800000 */
.L_x_7816:
        /* <DEDUP_REMOVED lines=33> */
.L_x_7819:
[----:B------:R-:W-:Y:S05]  /*1770*/  BSYNC B0 ;  /* 0x0000000000007941 */ /* 0x000fea0003800000 */
.L_x_7818:
        /* <DEDUP_REMOVED lines=33> */
.L_x_7821:
[----:B------:R-:W-:Y:S05]  /*1990*/  BSYNC B0 ;  /* 0x0000000000007941 */ /* 0x000fea0003800000 */
.L_x_7820:
        /* <DEDUP_REMOVED lines=33> */
.L_x_7823:
[----:B------:R-:W-:Y:S05]  /*1bb0*/  BSYNC B0 ;  /* 0x0000000000007941 */ /* 0x000fea0003800000 */
.L_x_7822:
        /* <DEDUP_REMOVED lines=33> */
.L_x_7825:
[----:B------:R-:W-:Y:S05]  /*1dd0*/  BSYNC B0 ;  /* 0x0000000000007941 */ /* 0x000fea0003800000 */
.L_x_7824:
        /* <DEDUP_REMOVED lines=20> */
[----:B------:R-:W-:Y:S01]  /*1f20*/  HFMA2.MMA R141, -RZ, RZ, 0, 0 ;  /* 0x00000000ff8d7435 */ /* 0x000fe200000001ff */
[----:B------:R-:W-:Y:S01]  /*1f30*/  IMAD R69, R28, c[0x0][0x2b8], RZ ;  /* 0x0000ae001c457a24 */ /* 0x000fe200078e02ff */
[----:B------:R-:W-:Y:S01]  /*1f40*/  CS2R R138, SRZ ;  /* 0x00000000008a7805 */ /* 0x000fe2000001ff00 */
[C---:B------:R-:W-:Y:S02]  /*1f50*/  IMAD R51, R30.reuse, c[0x0][0x29c], R51 ;  /* 0x0000a7001e337a24 */ /* 0x040fe400078e0233 */
[----:B------:R-:W-:-:S02]  /*1f60*/  IMAD R71, R30, c[0x0][0x2bc], R69 ;  /* 0x0000af001e477a24 */ /* 0x000fc400078e0245 */
[----:B------:R-:W-:-:S04]  /*1f70*/  IMAD.WIDE.U32 R64, R30, c[0x0][0x298], R66 ;  /* 0x0000a6001e407a25 */ /* 0x000fc800078e0042 */
[----:B------:R-:W-:Y:S01]  /*1f80*/  IMAD.WIDE.U32 R66, R30, c[0x0][0x2b8], R66 ;  /* 0x0000ae001e427a25 */ /* 0x000fe200078e0042 */
[----:B------:R-:W-:Y:S02]  /*1f90*/  IADD3 R65, R65, R51, RZ ;  /* 0x0000003341417210 */ /* 0x000fe40007ffe0ff */
[----:B------:R-:W-:Y:S01]  /*1fa0*/  IADD3 R51, R13, -0x1, RZ ;  /* 0xffffffff0d337810 */ /* 0x000fe20007ffe0ff */
[C---:B------:R-:W-:Y:S01]  /*1fb0*/  IMAD R69, R24.reuse, c[0x0][0x2a0], RZ ;  /* 0x0000a80018457a24 */ /* 0x040fe200078e02ff */
[----:B------:R-:W-:Y:S01]  /*1fc0*/  IADD3 R67, R67, R71, RZ ;  /* 0x0000004743437210 */ /* 0x000fe20007ffe0ff */
[----:B------:R-:W-:Y:S01]  /*1fd0*/  IMAD R71, R24, c[0x0][0x2c0], RZ ;  /* 0x0000b00018477a24 */ /* 0x000fe200078e02ff */
[----:B------:R-:W-:Y:S01]  /*1fe0*/  SHF.L.U32 R51, R51, 0x8, RZ ;  /* 0x0000000833337819 */ /* 0x000fe200000006ff */
[C---:B------:R-:W-:Y:S02]  /*1ff0*/  IMAD R69, R26.reuse, c[0x0][0x2a4], R69 ;  /* 0x0000a9001a457a24 */ /* 0x040fe400078e0245 */
[----:B------:R-:W-:Y:S01]  /*2000*/  IMAD.WIDE.U32 R64, R26, c[0x0][0x2a0], R64 ;  /* 0x0000a8001a407a25 */ /* 0x000fe200078e0040 */
[----:B------:R-:W-:-:S03]  /*2010*/  SHF.R.S32.HI R72, RZ, 0x1f, R51 ;  /* 0x0000001fff487819 */ /* 0x000fc60000011433 */
[C---:B------:R-:W-:Y:S01]  /*2020*/  IMAD R71, R26.reuse, c[0x0][0x2c4], R71 ;  /* 0x0000b1001a477a24 */ /* 0x040fe200078e0247 */
[----:B------:R-:W-:Y:S01]  /*2030*/  IADD3 R75, R65, R69, RZ ;  /* 0x00000045414b7210 */ /* 0x000fe20007ffe0ff */
[----:B------:R-:W-:Y:S01]  /*2040*/  IMAD.WIDE.U32 R66, R26, c[0x0][0x2c0], R66 ;  /* 0x0000b0001a427a25 */ /* 0x000fe200078e0042 */
[C---:B------:R-:W-:Y:S02]  /*2050*/  LEA R68, P1, R64.reuse, c[0x0][0x318], 0x2 ;  /* 0x0000c60040447a11 */ /* 0x040fe400078210ff */
[----:B------:R-:W-:Y:S02]  /*2060*/  MOV R65, c[0x0][0x174] ;  /* 0x00005d0000417a02 */ /* 0x000fe40000000f00 */
[----:B------:R-:W-:Y:S02]  /*2070*/  IADD3 R73, R67, R71, RZ ;  /* 0x0000004743497210 */ /* 0x000fe40007ffe0ff */
[----:B------:R-:W-:Y:S02]  /*2080*/  LEA.HI.X R69, R64, c[0x0][0x31c], R75, 0x2, P1 ;  /* 0x0000c70040457a11 */ /* 0x000fe400008f144b */
[----:B------:R-:W-:-:S02]  /*2090*/  LEA R67, R65, UR4, 0x8 ;  /* 0x0000000441437c11 */ /* 0x000fc4000f8e40ff */
[C---:B------:R-:W-:Y:S02]  /*20a0*/  LEA R70, P2, R66.reuse, c[0x0][0x320], 0x2 ;  /* 0x0000c80042467a11 */ /* 0x040fe400078410ff */
[----:B------:R-:W-:Y:S01]  /*20b0*/  IADD3 R128, P0, R51, R64, RZ ;  /* 0x0000004033807210 */ /* 0x000fe20007f1e0ff */
[----:B------:R-:W-:Y:S01]  /*20c0*/  IMAD.WIDE R64, R67, 0x4, R68 ;  /* 0x0000000443407825 */ /* 0x000fe200078e0244 */
[----:B------:R-:W-:Y:S02]  /*20d0*/  IADD3 R126, P1, R51, R66, RZ ;  /* 0x00000042337e7210 */ /* 0x000fe40007f3e0ff */
[----:B------:R-:W-:Y:S02]  /*20e0*/  LEA.HI.X R71, R66, c[0x0][0x324], R73, 0x2, P2 ;  /* 0x0000c90042477a11 */ /* 0x000fe400010f1449 */
[C---:B------:R-:W-:Y:S02]  /*20f0*/  IADD3.X R129, R72.reuse, R75, RZ, P0, !PT ;  /* 0x0000004b48817210 */ /* 0x040fe400007fe4ff */
[----:B------:R-:W-:Y:S01]  /*2100*/  IADD3.X R127, R72, R73, RZ, P1, !PT ;  /* 0x00000049487f7210 */ /* 0x000fe20000ffe4ff */
[----:B------:R-:W-:Y:S01]  /*2110*/  IMAD.WIDE R66, R67, 0x4, R70 ;  /* 0x0000000443427825 */ /* 0x000fe200078e0246 */
        /* <DEDUP_REMOVED lines=28> */
[----:B------:R-:W-:Y:S02]  /*22e0*/  MOV R51, RZ ;  /* 0x000000ff00337202 */ /* 0x000fe40000000f00 */
.L_x_7847:
[----:B------:R-:W-:Y:S01]  /*22f0*/  SHF.R.S32.HI R142, RZ, 0x1f, R141 ;  /* 0x0000001fff8e7819 */ /* 0x000fe2000001148d */
[----:B------:R-:W-:-:S04]  /*2300*/  IMAD.WIDE.U32 R64, R141, c[0x0][0x1a0], RZ ;  /* 0x000068008d407a25 */ /* 0x000fc800078e00ff */
[----:B------:R-:W-:Y:S01]  /*2310*/  IMAD R66, R142, c[0x0][0x1a0], RZ ;  /* 0x000068008e427a24 */ /* 0x000fe200078e02ff */
[----:B------:R-:W-:-:S03]  /*2320*/  LEA R77, P0, R64, R17, 0x2 ;  /* 0x00000011404d7211 */ /* 0x000fc600078010ff */
[----:B------:R-:W-:Y:S01]  /*2330*/  IMAD R67, R141, c[0x0][0x1a4], R66 ;  /* 0x000069008d437a24 */ /* 0x000fe200078e0242 */
[----:B------:R-:W-:-:S04]  /*2340*/  IADD3 R76, P1, R77, R2, RZ ;  /* 0x000000024d4c7210 */ /* 0x000fc80007f3e0ff */
[----:B------:R-:W-:-:S04]  /*2350*/  IADD3 R65, R65, R67, RZ ;  /* 0x0000004341417210 */ /* 0x000fc80007ffe0ff */
[----:B------:R-:W-:-:S04]  /*2360*/  LEA.HI.X R65, R64, R16, R65, 0x2, P0 ;  /* 0x0000001040417211 */ /* 0x000fc800000f1441 */
[----:B------:R-:W-:-:S05]  /*2370*/  IADD3.X R77, R65, R0, RZ, P1, !PT ;  /* 0x00000000414d7210 */ /* 0x000fca0000ffe4ff */
[----:B--2---:R-:W2:Y:S04]  /*2380*/  LDG.E.128 R64, [R76.64] ;  /* 0x000000064c407981 */ /* 0x004ea8000c1e1d00 */
[----:B---3--:R-:W3:Y:S01]  /*2390*/  LDG.E.128 R68, [R76.64+0x200] ;  /* 0x000200064c447981 */ /* 0x008ee2000c1e1d00 */
        /* <DEDUP_REMOVED lines=24> */
[----:B------:R-:W-:Y:S02]  /*2520*/  ISETP.NE.AND P0, PT, R11, RZ, PT ;  /* 0x000000ff0b00720c */ /* 0x000fe40003f05270 */
[C---:B------:R-:W-:Y:S01]  /*2530*/  IADD3 R85, R13.reuse, -0x1, RZ ;  /* 0xffffffff0d557810 */ /* 0x040fe20007ffe0ff */
[----:B-1----:R-:W1:Y:S01]  /*2540*/  LDS.128 R68, [R97+0x10] ;  /* 0x0000100061447984 */ /* 0x002e620000000c00 */
[----:B------:R-:W-:Y:S02]  /*2550*/  ISETP.LT.OR P2, PT, R13, 0x2, P0 ;  /* 0x000000020d00780c */ /* 0x000fe40000741670 */
[----:B------:R-:W-:-:S02]  /*2560*/  ISETP.NE.AND P1, PT, R18, RZ, PT ;  /* 0x000000ff1200720c */ /* 0x000fc40003f25270 */
[----:B------:R-:W-:-:S04]  /*2570*/  LEA.HI R84, R85, R85, RZ, 0x1 ;  /* 0x0000005555547211 */ /* 0x000fc800078f08ff */
[----:B------:R-:W-:Y:S01]  /*2580*/  LOP3.LUT R84, R84, 0xfffffe, RZ, 0xc0, !PT ;  /* 0x00fffffe54547812 */ /* 0x000fe200078ec0ff */
[----:B----4-:R-:W-:-:S04]  /*2590*/  FMUL.FTZ R148, R136, 1.4426950216293334961 ;  /* 0x3fb8aa3b88947820 */ /* 0x010fc80000410000 */
[----:B------:R-:W-:Y:S01]  /*25a0*/  FMUL.FTZ R143, R148, R135 ;  /* 0x00000087948f7220 */ /* 0x000fe20000410000 */
[----:B------:R-:W-:-:S05]  /*25b0*/  IADD3 R84, R85, -R84, RZ ;  /* 0x8000005455547210 */ /* 0x000fca0007ffe0ff */
[----:B------:R-:W4:Y:S01]  /*25c0*/  MUFU.EX2 R143, R143 ;  /* 0x0000008f008f7308 */ /* 0x000f220000000800 */
[----:B------:R-:W-:Y:S02]  /*25d0*/  IADD3 R82, R18, 0x200, RZ ;  /* 0x0000020012527810 */ /* 0x000fe40007ffe0ff */
[----:B0-----:R-:W-:Y:S02]  /*25e0*/  @!P2 IADD3 R64, R13, -0x2, RZ ;  /* 0xfffffffe0d40a810 */ /* 0x001fe40007ffe0ff */
[----:B------:R-:W-:-:S03]  /*25f0*/  @!P1 LEA R82, R84, R141, 0x8 ;  /* 0x0000008d54529211 */ /* 0x000fc600078e40ff */
[----:B------:R-:W-:Y:S01]  /*2600*/  @!P2 IMAD R145, R64, c[0x0][0x16c], R141 ;  /* 0x00005b004091aa24 */ /* 0x000fe200078e028d */
[----:B------:R-:W-:Y:S01]  /*2610*/  SHF.L.U32 R154, R82, 0x2, RZ ;  /* 0x00000002529a7819 */ /* 0x000fe200000006ff */
[----:B------:R-:W-:Y:S01]  /*2620*/  LDS.128 R64, [R97] ;  /* 0x0000000061407984 */ /* 0x000fe20000000c00 */
[----:B------:R-:W-:Y:S01]  /*2630*/  MOV R150, RZ ;  /* 0x000000ff00967202 */ /* 0x000fe20000000f00 */
[----:B------:R-:W-:-:S04]  /*2640*/  @!P2 IMAD.WIDE R144, R145, 0x8, R88 ;  /* 0x000000089190a825 */ /* 0x000fc800078e0258 */
[C---:B------:R-:W-:Y:S02]  /*2650*/  FMUL.FTZ R149, R148.reuse, R132 ;  /* 0x0000008494957220 */ /* 0x040fe40000410000 */
[C---:B------:R-:W-:Y:S02]  /*2660*/  FMUL.FTZ R152, R148.reuse, R140 ;  /* 0x0000008c94987220 */ /* 0x040fe40000410000 */
[-C--:B------:R-:W-:Y:S02]  /*2670*/  FMUL.FTZ R146, R148, R131.reuse ;  /* 0x0000008394927220 */ /* 0x080fe40000410000 */
[----:B------:R-:W0:Y:S08]  /*2680*/  MUFU.EX2 R149, R149 ;  /* 0x0000009500957308 */ /* 0x000e300000000800 */
[----:B------:R-:W0:Y:S08]  /*2690*/  MUFU.EX2 R152, R152 ;  /* 0x0000009800987308 */ /* 0x000e300000000800 */
[----:B------:R-:W0:Y:S01]  /*26a0*/  MUFU.EX2 R146, R146 ;  /* 0x0000009200927308 */ /* 0x000e220000000800 */
[----:B------:R-:W-:Y:S01]  /*26b0*/  FMUL.FTZ R157, R36, R131 ;  /* 0x00000083249d7220 */ /* 0x000fe20000410000 */
[----:B------:R-:W-:Y:S01]  /*26c0*/  BSSY B0, `(.L_x_7827) ;  /* 0x0000030000007945 */ /* 0x000fe20003800000 */
[----:B------:R-:W-:-:S02]  /*26d0*/  FMUL.FTZ R151, R38, R133 ;  /* 0x0000008526977220 */ /* 0x000fc40000410000 */
[----:B-1----:R-:W-:Y:S01]  /*26e0*/  FMUL.FTZ R157, R157, R68 ;  /* 0x000000449d9d7220 */ /* 0x002fe20000410000 */
[----:B--2---:R1:W-:Y:S04]  /*26f0*/  STS.128 [R12.X16+0x420], R72 ;  /* 0x000420480c007388 */ /* 0x0043e8000000cc00 */
[----:B---3--:R2:W-:Y:S01]  /*2700*/  STS.128 [R12.X16+0x620], R76 ;  /* 0x0006204c0c007388 */ /* 0x0085e2000000cc00 */
[----:B------:R-:W-:-:S06]  /*2710*/  NOP ;  /* 0x0000000000007918 */ /* 0x000fcc0000000000 */
[----:B------:R-:W3:Y:S04]  /*2720*/  LDS.128 R80, [R97+0x420] ;  /* 0x0004200061507984 */ /* 0x000ee80000000c00 */
[----:B------:R-:W0:Y:S04]  /*2730*/  LDS.128 R84, [R97+0x430] ;  /* 0x0004300061547984 */ /* 0x000e280000000c00 */
[----:B----4-:R4:W-:Y:S04]  /*2740*/  STS [R154+0x12b8], R143 ;  /* 0x0012b88f9a007388 */ /* 0x0109e80000000800 */
[----:B------:R-:W-:Y:S06]  /*2750*/  BAR.SYNC.DEFER_BLOCKING 0x0 ;  /* 0x0000000000007b1d */ /* 0x000fec0000010000 */
[----:B------:R0:W5:Y:S01]  /*2760*/  @!P2 LDG.E R150, [R144.64+0x4] ;  /* 0x000004069096a981 */ /* 0x000162000c1e1900 */
[----:B------:R-:W-:-:S13]  /*2770*/  ISETP.NE.AND P2, PT, R18, 0x1f, PT ;  /* 0x0000001f1200780c */ /* 0x000fda0003f45270 */
[----:B0-----:R0:W0:Y:S01]  /*2780*/  @P2 LDS R144, [R18.X4+0x1abc] ;  /* 0x001abc0012902984 */ /* 0x0010220000004800 */
[C---:B-1----:R-:W-:Y:S02]  /*2790*/  FMUL.FTZ R75, R148.reuse, R137 ;  /* 0x00000089944b7220 */ /* 0x042fe40000410000 */
[C---:B--2---:R-:W-:Y:S02]  /*27a0*/  FMUL.FTZ R76, R148.reuse, R130 ;  /* 0x00000082944c7220 */ /* 0x044fe40000410000 */
[----:B----4-:R-:W-:Y:S02]  /*27b0*/  FMUL.FTZ R154, R148, R133 ;  /* 0x00000085949a7220 */ /* 0x010fe40000410000 */
[----:B------:R-:W1:Y:S01]  /*27c0*/  MUFU.EX2 R75, R75 ;  /* 0x0000004b004b7308 */ /* 0x000e620000000800 */
[----:B---3--:R-:W-:-:S07]  /*27d0*/  FMUL.FTZ R145, R46, R82 ;  /* 0x000000522e917220 */ /* 0x008fce0000410000 */
[----:B------:R-:W2:Y:S01]  /*27e0*/  MUFU.EX2 R76, R76 ;  /* 0x0000004c004c7308 */ /* 0x000ea20000000800 */
[----:B------:R-:W-:-:S07]  /*27f0*/  FMUL.FTZ R72, R148, R134 ;  /* 0x0000008694487220 */ /* 0x000fce0000410000 */
[----:B------:R-:W3:Y:S01]  /*2800*/  MUFU.EX2 R154, R154 ;  /* 0x0000009a009a7308 */ /* 0x000ee20000000800 */
[----:B------:R-:W-:Y:S02]  /*2810*/  FMUL.FTZ R77, R32, R135 ;  /* 0x00000087204d7220 */ /* 0x000fe40000410000 */
[----:B------:R-:W-:Y:S02]  /*2820*/  FMUL.FTZ R82, R33, R134 ;  /* 0x0000008621527220 */ /* 0x000fe40000410000 */
[----:B------:R-:W-:Y:S02]  /*2830*/  FMUL.FTZ R86, R42, R86 ;  /* 0x000000562a567220 */ /* 0x000fe40000410000 */
[----:B------:R-:W-:Y:S02]  /*2840*/  FMUL.FTZ R87, R43, R87 ;  /* 0x000000572b577220 */ /* 0x000fe40000410000 */
[----:B------:R-:W-:Y:S02]  /*2850*/  FMUL.FTZ R73, R34, R137 ;  /* 0x0000008922497220 */ /* 0x000fe40000410000 */
[----:B------:R-:W-:Y:S01]  /*2860*/  FMUL.FTZ R74, R35, R140 ;  /* 0x0000008c234a7220 */ /* 0x000fe20000410000 */
[----:B------:R4:W0:Y:S01]  /*2870*/  MUFU.EX2 R78, R72 ;  /* 0x00000048004e7308 */ /* 0x0008220000000800 */
[----:B------:R-:W-:-:S02]  /*2880*/  FMUL.FTZ R153, R40, R84 ;  /* 0x0000005428997220 */ /* 0x000fc40000410000 */
[----:B------:R-:W-:Y:S02]  /*2890*/  FMUL.FTZ R147, R44, R80 ;  /* 0x000000502c937220 */ /* 0x000fe40000410000 */
[----:B------:R-:W-:Y:S02]  /*28a0*/  FMUL.FTZ R84, R77, R64 ;  /* 0x000000404d547220 */ /* 0x000fe40000410000 */
[----:B------:R-:W-:Y:S02]  /*28b0*/  FMUL.FTZ R161, R82, R65 ;  /* 0x0000004152a17220 */ /* 0x000fe40000410000 */
[----:B------:R-:W-:Y:S02]  /*28c0*/  FMUL.FTZ R80, R45, R81 ;  /* 0x000000512d507220 */ /* 0x000fe40000410000 */
[----:B------:R-:W-:Y:S02]  /*28d0*/  FMUL.FTZ R163, R47, R83 ;  /* 0x000000532fa37220 */ /* 0x000fe40000410000 */
[----:B------:R-:W-:-:S02]  /*28e0*/  FMUL.FTZ R85, R41, R85 ;  /* 0x0000005529557220 */ /* 0x000fc40000410000 */
[----:B----4-:R-:W-:Y:S02]  /*28f0*/  FMUL.FTZ R72, R37, R130 ;  /* 0x0000008225487220 */ /* 0x010fe40000410000 */
[----:B------:R-:W-:Y:S02]  /*2900*/  FMUL.FTZ R148, R39, R132 ;  /* 0x0000008427947220 */ /* 0x000fe40000410000 */
[----:B------:R-:W-:Y:S02]  /*2910*/  FMUL.FTZ R82, R73, R66 ;  /* 0x0000004249527220 */ /* 0x000fe40000410000 */
[----:B------:R-:W-:Y:S02]  /*2920*/  FMUL.FTZ R159, R74, R67 ;  /* 0x000000434a9f7220 */ /* 0x000fe40000410000 */
[----:B------:R-:W-:Y:S01]  /*2930*/  FFMA.FTZ R77, R149, R87, R86 ;  /* 0x00000057954d7223 */ /* 0x000fe20000010056 */
[----:B------:R-:W-:Y:S05]  /*2940*/  @P2 BRA `(.L_x_7828) ;  /* 0x0000007000002947 */ /* 0x000fea0003800000 */
[----:B0123--:R-:W-:Y:S01]  /*2950*/  ISETP.NE.AND P3, PT, R13, c[0x0][0x174], PT ;  /* 0x00005d000d007a0c */ /* 0x00ffe20003f65270 */
[----:B------:R-:W-:-:S12]  /*2960*/  HFMA2.MMA R144, -RZ, RZ, 1.875, 0 ;  /* 0x3f800000ff907435 */ /* 0x000fd800000001ff */
[----:B------:R-:W-:-:S04]  /*2970*/  @P3 LEA.HI R73, R13, R13, RZ, 0x1 ;  /* 0x0000000d0d493211 */ /* 0x000fc800078f08ff */
[----:B------:R-:W-:-:S04]  /*2980*/  @P3 LOP3.LUT R74, R73, 0xfffffe, RZ, 0xc0, !PT ;  /* 0x00fffffe494a3812 */ /* 0x000fc800078ec0ff */
[----:B------:R-:W-:-:S04]  /*2990*/  @P3 IADD3 R74, -R74, R13, RZ ;  /* 0x0000000d4a4a3210 */ /* 0x000fc80007ffe1ff */
[----:B------:R-:W-:-:S05]  /*29a0*/  @P3 LEA R74, R74, R141, 0x8 ;  /* 0x0000008d4a4a3211 */ /* 0x000fca00078e40ff */
[----:B------:R0:W1:Y:S02]  /*29b0*/  @P3 LDS R144, [R74.X4+0x12b8] ;  /* 0x0012b8004a903984 */ /* 0x0000640000004800 */
.L_x_7828:
[----:B0123--:R-:W-:Y:S05]  /*29c0*/  BSYNC B0 ;  /* 0x0000000000007941 */ /* 0x00ffea0003800000 */
.L_x_7827:
[----:B------:R-:W-:Y:S01]  /*29d0*/  FMUL.FTZ R73, R149, R144 ;  /* 0x0000009095497220 */ /* 0x000fe20000410000 */
[----:B------:R-:W-:Y:S01]  /*29e0*/  ISETP.NE.AND P4, PT, R11, 0x1f, PT ;  /* 0x0000001f0b00780c */ /* 0x000fe20003f85270 */
[----:B------:R-:W-:Y:S01]  /*29f0*/  FFMA.FTZ R77, R154, R77, R85 ;  /* 0x0000004d9a4d7223 */ /* 0x000fe20000010055 */
        /* <DEDUP_REMOVED lines=8> */
[-C--:B------:R-:W-:Y:S02]  /*2a80*/  FMUL.FTZ R74, R143, R78.reuse ;  /* 0x0000004e8f4a7220 */ /* 0x080fe40000410000 */
[----:B------:R-:W-:Y:S02]  /*2a90*/  FFMA.FTZ R72, R84, R78, R161 ;  /* 0x0000004e54487223 */ /* 0x000fe400000100a1 */
[C---:B------:R-:W-:Y:S02]  /*2aa0*/  FFMA.FTZ R79, R146.reuse, R79, R163 ;  /* 0x0000004f924f7223 */ /* 0x040fe400000100a3 */
[----:B------:R-:W-:Y:S02]  /*2ab0*/  FMUL.FTZ R77, R146, R77 ;  /* 0x0000004d924d7220 */ /* 0x000fe40000410000 */
[C---:B------:R-:W-:Y:S02]  /*2ac0*/  FMUL.FTZ R73, R75.reuse, R74 ;  /* 0x0000004a4b497220 */ /* 0x040fe40000410000 */
[----:B------:R-:W-:-:S02]  /*2ad0*/  FFMA.FTZ R72, R75, R72, R82 ;  /* 0x000000484b487223 */ /* 0x000fc40000010052 */
[C---:B------:R-:W-:Y:S02]  /*2ae0*/  FFMA.FTZ R79, R152.reuse, R79, R145 ;  /* 0x0000004f984f7223 */ /* 0x040fe40000010091 */
[C---:B------:R-:W-:Y:S02]  /*2af0*/  FMUL.FTZ R74, R152.reuse, R77 ;  /* 0x0000004d984a7220 */ /* 0x040fe40000410000 */
[C---:B------:R-:W-:Y:S02]  /*2b00*/  FFMA.FTZ R72, R152.reuse, R72, R159 ;  /* 0x0000004898487223 */ /* 0x040fe4000001009f */
[C---:B------:R-:W-:Y:S02]  /*2b10*/  FFMA.FTZ R79, R75.reuse, R79, R80 ;  /* 0x0000004f4b4f7223 */ /* 0x040fe40000010050 */
[----:B------:R-:W-:Y:S02]  /*2b20*/  FMUL.FTZ R73, R152, R73 ;  /* 0x0000004998497220 */ /* 0x000fe40000410000 */
[----:B------:R-:W-:-:S02]  /*2b30*/  FMUL.FTZ R77, R75, R74 ;  /* 0x0000004a4b4d7220 */ /* 0x000fc40000410000 */
[----:B------:R-:W-:Y:S02]  /*2b40*/  FFMA.FTZ R72, R146, R72, R157 ;  /* 0x0000004892487223 */ /* 0x000fe4000001009d */
[----:B------:R-:W-:Y:S02]  /*2b50*/  FFMA.FTZ R165, R78, R79, R147 ;  /* 0x0000004f4ea57223 */ /* 0x000fe40000010093 */
[----:B------:R-:W-:Y:S02]  /*2b60*/  FMUL.FTZ R73, R146, R73 ;  /* 0x0000004992497220 */ /* 0x000fe40000410000 */
[----:B------:R-:W-:Y:S01]  /*2b70*/  FMUL.FTZ R156, R78, R77 ;  /* 0x0000004d4e9c7220 */ /* 0x000fe20000410000 */
[----:B------:R-:W0:Y:S01]  /*2b80*/  SHFL.DOWN PT, R74, R165, 0x1, 0x1f ;  /* 0x08201f00a54a7f89 */ /* 0x000e2200000e0000 */
[----:B------:R-:W-:Y:S02]  /*2b90*/  FMUL.FTZ R151, R151, R70 ;  /* 0x0000004697977220 */ /* 0x000fe40000410000 */
[C---:B------:R-:W-:Y:S01]  /*2ba0*/  FFMA.FTZ R72, R76.reuse, R72, R155 ;  /* 0x000000484c487223 */ /* 0x040fe2000001009b */
[----:B------:R-:W1:Y:S01]  /*2bb0*/  SHFL.DOWN PT, R77, R156, 0x1, 0x1f ;  /* 0x08201f009c4d7f89 */ /* 0x000e6200000e0000 */
[----:B------:R-:W-:-:S02]  /*2bc0*/  FMUL.FTZ R73, R76, R73 ;  /* 0x000000494c497220 */ /* 0x000fc40000410000 */
        /* <DEDUP_REMOVED lines=57> */
[----:B-----5:R-:W-:Y:S04]  /*2f60*/  SHFL.IDX PT, R77, R150, RZ, 0x1f ;  /* 0x00001fff964d7589 */ /* 0x020fe800000e0000 */
[----:B------:R-:W-:Y:S04]  /*2f70*/  SHFL.UP PT, R158, R158, 0x1, RZ ;  /* 0x042000009e9e7989 */ /* 0x000fe800000e00ff */
[----:B------:R1:W2:Y:S04]  /*2f80*/  SHFL.UP PT, R164, R79, 0x1, RZ ;  /* 0x042000004fa47989 */ /* 0x0002a800000e00ff */
[----:B------:R-:W-:Y:S04]  /*2f90*/  SHFL.IDX PT, R162, R165, RZ, 0x1f ;  /* 0x00001fffa5a27589 */ /* 0x000fe800000e0000 */
[----:B------:R-:W3:Y:S01]  /*2fa0*/  SHFL.IDX PT, R74, R156, RZ, 0x1f ;  /* 0x00001fff9c4a7589 */ /* 0x000ee200000e0000 */
[----:B0-----:R-:W-:-:S04]  /*2fb0*/  @P2 FFMA.FTZ R81, R83, R81, R160 ;  /* 0x0000005153512223 */ /* 0x001fc800000100a0 */
[----:B-1----:R-:W-:-:S04]  /*2fc0*/  FFMA.FTZ R79, R81, R144, R87 ;  /* 0x00000090514f7223 */ /* 0x002fc80000010057 */
[----:B------:R-:W-:Y:S02]  /*2fd0*/  FFMA.FTZ R81, R149, R79, R86 ;  /* 0x0000004f95517223 */ /* 0x000fe40000010056 */
[----:B------:R-:W-:Y:S02]  /*2fe0*/  FMUL.FTZ R150, R79, R132 ;  /* 0x000000844f967220 */ /* 0x000fe40000410000 */
[----:B------:R-:W-:Y:S01]  /*2ff0*/  FFMA.FTZ R83, R154, R81, R85 ;  /* 0x000000519a537223 */ /* 0x000fe20000010055 */
[----:B------:R-:W-:Y:S01]  /*3000*/  P2R R85, PR, RZ, 0x20 ;  /* 0x00000020ff557803 */ /* 0x000fe20000000000 */
[----:B--2---:R-:W-:Y:S02]  /*3010*/  @P1 FFMA.FTZ R77, R164, R77, R158 ;  /* 0x0000004da44d1223 */ /* 0x004fe4000001009e */
[----:B------:R-:W-:Y:S02]  /*3020*/  FFMA.FTZ R85, R76, R83, R153 ;  /* 0x000000534c557223 */ /* 0x000fe40000010099 */
[----:B------:R-:W-:-:S02]  /*3030*/  FFMA.FTZ R77, R143, R77, R84 ;  /* 0x0000004d8f4d7223 */ /* 0x000fc40000010054 */
[----:B------:R-:W-:Y:S02]  /*3040*/  FFMA.FTZ R87, R146, R85, R163 ;  /* 0x0000005592577223 */ /* 0x000fe400000100a3 */
[----:B---3--:R-:W-:Y:S02]  /*3050*/  FFMA.FTZ R73, R74, R73, R162 ;  /* 0x000000494a497223 */ /* 0x008fe400000100a2 */
[----:B------:R-:W-:Y:S02]  /*3060*/  FFMA.FTZ R143, R152, R87, R145 ;  /* 0x00000057988f7223 */ /* 0x000fe40000010091 */
[----:B------:R-:W-:Y:S02]  /*3070*/  FMUL.FTZ R72, R74, R72 ;  /* 0x000000484a487220 */ /* 0x000fe40000410000 */
[----:B------:R-:W-:Y:S02]  /*3080*/  FFMA.FTZ R145, R75, R143, R80 ;  /* 0x0000008f4b917223 */ /* 0x000fe40000010050 */
[C---:B------:R-:W-:Y:S01]  /*3090*/  FFMA.FTZ R74, R78.reuse, R77, R161 ;  /* 0x0000004d4e4a7223 */ /* 0x040fe200000100a1 */
[----:B------:R0:W-:Y:S01]  /*30a0*/  @!P5 STS.64 [R141.X8+0x1b38], R72 ;  /* 0x001b38488d00d388 */ /* 0x0001e20000008a00 */
[----:B------:R-:W-:-:S02]  /*30b0*/  FFMA.FTZ R147, R78, R145, R147 ;  /* 0x000000914e937223 */ /* 0x000fc40000010093 */
[----:B------:R-:W-:Y:S02]  /*30c0*/  FADD.FTZ R80, -R161, R74 ;  /* 0x0000004aa1507221 */ /* 0x000fe40000010100 */
[----:B------:R-:W-:Y:S02]  /*30d0*/  FADD.FTZ R78, -R84, R77 ;  /* 0x0000004d544e7221 */ /* 0x000fe40000010100 */
[----:B------:R-:W-:Y:S02]  /*30e0*/  FMUL.FTZ R161, R147, R135 ;  /* 0x0000008793a17220 */ /* 0x000fe40000410000 */
[----:B------:R-:W-:Y:S02]  /*30f0*/  FFMA.FTZ R75, R75, R74, R82 ;  /* 0x0000004a4b4b7223 */ /* 0x000fe40000010052 */
[----:B------:R-:W-:Y:S02]  /*3100*/  FMUL.FTZ R144, R145, R134 ;  /* 0x0000008691907220 */ /* 0x000fe40000410000 */
[----:B0-----:R-:W-:-:S02]  /*3110*/  FFMA.FTZ R73, R78, R161, RZ ;  /* 0x000000a14e497223 */ /* 0x001fc400000100ff */
[----:B------:R-:W-:Y:S02]  /*3120*/  FMUL.FTZ R153, R81, R133 ;  /* 0x0000008551997220 */ /* 0x000fe40000410000 */
        /* <DEDUP_REMOVED lines=8> */
[----:B------:R-:W-:Y:S01]  /*31b0*/  FFMA.FTZ R159, R82, R165, R73 ;  /* 0x000000a5529f7223 */ /* 0x000fe20000010049 */
[----:B------:R1:W-:Y:S01]  /*31c0*/  STS [R9.X4+0x858], R160 ;  /* 0x000858a009007388 */ /* 0x0003e20000004800 */
[----:B0-----:R-:W-:Y:S02]  /*31d0*/  FMUL.FTZ R86, R87, R140 ;  /* 0x0000008c57567220 */ /* 0x001fe40000410000 */
[----:B------:R-:W-:Y:S02]  /*31e0*/  FMUL.FTZ R156, R83, R130 ;  /* 0x00000082539c7220 */ /* 0x000fe40000410000 */
[----:B------:R-:W-:-:S02]  /*31f0*/  FFMA.FTZ R73, R146, R72, R157 ;  /* 0x0000004892497223 */ /* 0x000fc4000001009d */
[----:B------:R-:W-:Y:S02]  /*3200*/  FMUL.FTZ R163, R85, R131 ;  /* 0x0000008355a37220 */ /* 0x000fe40000410000 */
[-C--:B------:R-:W-:Y:S02]  /*3210*/  FFMA.FTZ R159, R84, R86.reuse, R159 ;  /* 0x00000056549f7223 */ /* 0x080fe4000001009f */
[----:B-1----:R-:W-:Y:S02]  /*3220*/  FMUL.FTZ R160, R35, R86 ;  /* 0x0000005623a07220 */ /* 0x002fe40000410000 */
[----:B------:R-:W-:Y:S02]  /*3230*/  FMUL.FTZ R158, R37, R156 ;  /* 0x0000009c259e7220 */ /* 0x000fe40000410000 */
[----:B------:R-:W-:Y:S01]  /*3240*/  FADD.FTZ R86, -R157, R73 ;  /* 0x000000499d567221 */ /* 0x000fe20000010100 */
[----:B------:R-:W-:Y:S01]  /*3250*/  STS [R9.X4+0x84c], R160 ;  /* 0x00084ca009007388 */ /* 0x000fe20000004800 */
[----:B------:R-:W-:-:S02]  /*3260*/  FFMA.FTZ R76, R76, R73, R155 ;  /* 0x000000494c4c7223 */ /* 0x000fc4000001009b */
[-C--:B------:R-:W-:Y:S01]  /*3270*/  FMUL.FTZ R162, R36, R163.reuse ;  /* 0x000000a324a27220 */ /* 0x080fe20000410000 */
[----:B------:R0:W-:Y:S01]  /*3280*/  STS [R9.X4+0x854], R158 ;  /* 0x0008549e09007388 */ /* 0x0001e20000004800 */
[----:B------:R-:W-:Y:S02]  /*3290*/  FFMA.FTZ R163, R86, R163, R159 ;  /* 0x000000a356a37223 */ /* 0x000fe4000001009f */
[----:B------:R-:W-:Y:S01]  /*32a0*/  FFMA.FTZ R159, R154, R76, R151 ;  /* 0x0000004c9a9f7223 */ /* 0x000fe20000010097 */
[----:B------:R1:W-:Y:S01]  /*32b0*/  STS [R9.X4+0x850], R162 ;  /* 0x000850a209007388 */ /* 0x0003e20000004800 */
[----:B------:R-:W-:Y:S02]  /*32c0*/  FMUL.FTZ R152, R33, R144 ;  /* 0x0000009021987220 */ /* 0x000fe40000410000 */
[----:B------:R-:W-:Y:S02]  /*32d0*/  FMUL.FTZ R154, R32, R161 ;  /* 0x000000a1209a7220 */ /* 0x000fe40000410000 */
[----:B------:R-:W-:Y:S01]  /*32e0*/  FADD.FTZ R144, -R155, R76 ;  /* 0x0000004c9b907221 */ /* 0x000fe20000010100 */
[----:B------:R-:W-:Y:S01]  /*32f0*/  STS [R9.X4+0x844], R152 ;  /* 0x0008449809007388 */ /* 0x000fe20000004800 */
[----:B0-----:R-:W-:-:S02]  /*3300*/  FMUL.FTZ R158, R34, R165 ;  /* 0x000000a5229e7220 */ /* 0x001fc40000410000 */
[----:B------:R-:W-:Y:S01]  /*3310*/  FFMA.FTZ R160, R149, R159, R148 ;  /* 0x0000009f95a07223 */ /* 0x000fe20000010094 */
[----:B------:R-:W-:Y:S01]  /*3320*/  STS [R9.X4+0x840], R154 ;  /* 0x0008409a09007388 */ /* 0x000fe20000004800 */
[----:B------:R-:W-:Y:S01]  /*3330*/  IADD3 R149, R18, 0x20, RZ ;  /* 0x0000002012957810 */ /* 0x000fe20007ffe0ff */
[----:B------:R-:W-:Y:S02]  /*3340*/  FFMA.FTZ R163, R144, R156, R163 ;  /* 0x0000009c90a37223 */ /* 0x000fe400000100a3 */
[----:B------:R0:W-:Y:S01]  /*3350*/  STS [R9.X4+0x848], R158 ;  /* 0x0008489e09007388 */ /* 0x0001e20000004800 */
[----:B------:R-:W-:Y:S01]  /*3360*/  FADD.FTZ R146, -R151, R159 ;  /* 0x0000009f97927221 */ /* 0x000fe20000010100 */
[----:B------:R-:W-:Y:S01]  /*3370*/  LEA.HI.SX32 R149, R149, R18, 0x1b ;  /* 0x0000001295957211 */ /* 0x000fe200078fdaff */
[----:B------:R-:W-:Y:S01]  /*3380*/  FADD.FTZ R148, -R148, R160 ;  /* 0x000000a094947221 */ /* 0x000fe20000010100 */
[----:B------:R-:W-:Y:S01]  /*3390*/  BAR.SYNC.DEFER_BLOCKING 0x0 ;  /* 0x0000000000007b1d */ /* 0x000fe20000010000 */
[----:B------:R-:W-:-:S02]  /*33a0*/  FFMA.FTZ R157, R146, R153, R163 ;  /* 0x00000099929d7223 */ /* 0x000fc400000100a3 */
[----:B-1----:R-:W-:Y:S02]  /*33b0*/  FMUL.FTZ R162, R148, R150 ;  /* 0x0000009694a27220 */ /* 0x002fe40000410000 */
[----:B------:R-:W-:Y:S02]  /*33c0*/  FMUL.FTZ R164, R40, R73 ;  /* 0x0000004928a47220 */ /* 0x000fe40000410000 */
[----:B0-----:R-:W-:Y:S01]  /*33d0*/  FMUL.FTZ R158, R44, R77 ;  /* 0x0000004d2c9e7220 */ /* 0x001fe20000410000 */
[----:B------:R-:W-:Y:S01]  /*33e0*/  LEA R77, R13, R18, 0x8 ;  /* 0x000000120d4d7211 */ /* 0x000fe200078e40ff */
[----:B------:R-:W-:Y:S02]  /*33f0*/  FADD.FTZ R157, R157, R162 ;  /* 0x000000a29d9d7221 */ /* 0x000fe40000010000 */
[----:B------:R-:W-:Y:S01]  /*3400*/  FMUL.FTZ R162, R46, R75 ;  /* 0x0000004b2ea27220 */ /* 0x000fe20000410000 */
[----:B------:R-:W-:Y:S01]  /*3410*/  IADD3 R77, R77, -0x100, RZ ;  /* 0xffffff004d4d7810 */ /* 0x000fe20007ffe0ff */
[----:B------:R-:W-:-:S02]  /*3420*/  FMUL.FTZ R74, R45, R74 ;  /* 0x0000004a2d4a7220 */ /* 0x000fc40000410000 */
[----:B------:R-:W-:Y:S02]  /*3430*/  FMUL.FTZ R72, R47, R72 ;  /* 0x000000482f487220 */ /* 0x000fe40000410000 */
[----:B------:R-:W-:Y:S02]  /*3440*/  FMUL.FTZ R76, R41, R76 ;  /* 0x0000004c294c7220 */ /* 0x000fe40000410000 */
[----:B------:R-:W-:Y:S01]  /*3450*/  FMUL.FTZ R73, R42, R159 ;  /* 0x0000009f2a497220 */ /* 0x000fe20000410000 */
[----:B------:R-:W-:Y:S01]  /*3460*/  SHF.L.U32 R159, R139, 0x2, RZ ;  /* 0x000000028b9f7819 */ /* 0x000fe200000006ff */
        /* <DEDUP_REMOVED lines=12> */
[----:B-1----:R-:W-:-:S02]  /*3530*/  IADD3 R158, -R77, c[0x0][0x168], RZ ;  /* 0x00005a004d9e7a10 */ /* 0x002fc40007ffe1ff */
[----:B------:R-:W-:Y:S01]  /*3540*/  SHF.L.U64.HI R77, R139, 0x2, R138 ;  /* 0x000000028b4d7819 */ /* 0x000fe2000001028a */
[----:B------:R1:W-:Y:S01]  /*3550*/  STS [R9.X4+0xc6c], R72 ;  /* 0x000c6c4809007388 */ /* 0x0003e20000004800 */
[----:B------:R-:W-:-:S03]  /*3560*/  ISETP.GE.AND P0, PT, R158, 0x1, PT ;  /* 0x000000019e00780c */ /* 0x000fc60003f06270 */
[----:B------:R1:W-:Y:S01]  /*3570*/  STS [R9.X4+0xc70], R164 ;  /* 0x000c70a409007388 */ /* 0x0003e20000004800 */
[C---:B------:R-:W-:Y:S02]  /*3580*/  IMAD R160, R77.reuse, c[0x0][0x2b0], RZ ;  /* 0x0000ac004da07a24 */ /* 0x040fe400078e02ff */
[----:B--2---:R-:W-:Y:S01]  /*3590*/  IMAD R162, R77, c[0x0][0x2d0], RZ ;  /* 0x0000b4004da27a24 */ /* 0x004fe200078e02ff */
        /* <DEDUP_REMOVED lines=20> */
.L_x_7830:
[----:B01-34-:R-:W-:Y:S05]  /*36e0*/  BSYNC B0 ;  /* 0x0000000000007941 */ /* 0x01bfea0003800000 */
.L_x_7829:
[----:B------:R-:W0:Y:S01]  /*36f0*/  LDS R149, [R149.X4+0xce0] ;  /* 0x000ce00095957984 */ /* 0x000e220000004800 */
        /* <DEDUP_REMOVED lines=11> */
[----:B------:R-:W-:-:S04]  /*37b0*/  IMAD.WIDE.U32 R74, R159, c[0x0][0x2b0], R124 ;  /* 0x0000ac009f4a7a25 */ /* 0x000fc800078e007c */
[----:B------:R-:W-:Y:S01]  /*37c0*/  IMAD.WIDE.U32 R72, R159, c[0x0][0x2d0], R122 ;  /* 0x0000b4009f487a25 */ /* 0x000fe200078e007a */
[----:B------:R-:W-:-:S04]  /*37d0*/  IADD3 R75, R75, R77, RZ ;  /* 0x0000004d4b4b7210 */ /* 0x000fc80007ffe0ff */
[----:B------:R-:W-:Y:S01]  /*37e0*/  IADD3 R73, R73, R161, RZ ;  /* 0x000000a149497210 */ /* 0x000fe20007ffe0ff */
[----:B------:R1:W-:Y:S04]  /*37f0*/  RED.E.ADD.F32.FTZ.RN.STRONG.GPU [R74.64], R156 ;  /* 0x0000009c4a00798e */ /* 0x0003e8000c10e786 */
[----:B0-----:R1:W-:Y:S02]  /*3800*/  RED.E.ADD.F32.FTZ.RN.STRONG.GPU [R72.64], R149 ;  /* 0x000000954800798e */ /* 0x0013e4000c10e786 */
.L_x_7832:
[----:B------:R-:W-:Y:S05]  /*3810*/  BSYNC B0 ;  /* 0x0000000000007941 */ /* 0x000fea0003800000 */
.L_x_7831:
[----:B01----:R0:W1:Y:S01]  /*3820*/  LDS R149, [R8.X4+0xd60] ;  /* 0x000d600008957984 */ /* 0x0030620000004800 */
        /* <DEDUP_REMOVED lines=8> */
.L_x_7834:
[----:B------:R-:W-:Y:S05]  /*38b0*/  BSYNC B0 ;  /* 0x0000000000007941 */ /* 0x000fea0003800000 */
.L_x_7833:
        /* <DEDUP_REMOVED lines=9> */
.L_x_7836:
[----:B------:R-:W-:Y:S05]  /*3950*/  BSYNC B0 ;  /* 0x0000000000007941 */ /* 0x000fea0003800000 */
.L_x_7835:
        /* <DEDUP_REMOVED lines=9> */
.L_x_7838:
[----:B------:R-:W-:Y:S05]  /*39f0*/  BSYNC B0 ;  /* 0x0000000000007941 */ /* 0x000fea0003800000 */
.L_x_7837:
        /* <DEDUP_REMOVED lines=9> */
.L_x_7840:
[----:B------:R-:W-:Y:S05]  /*3a90*/  BSYNC B0 ;  /* 0x0000000000007941 */ /* 0x000fea0003800000 */
.L_x_7839:
        /* <DEDUP_REMOVED lines=9> */
.L_x_7842:
[----:B------:R-:W-:Y:S05]  /*3b30*/  BSYNC B0 ;  /* 0x0000000000007941 */ /* 0x000fea0003800000 */
.L_x_7841:
        /* <DEDUP_REMOVED lines=9> */
.L_x_7844:
[----:B------:R-:W-:Y:S05]  /*3bd0*/  BSYNC B0 ;  /* 0x0000000000007941 */ /* 0x000fea0003800000 */
.L_x_7843:
[----:B------:R-:W5:Y:S01]  /*3be0*/  SHFL.DOWN P0, R76, R157, 0x1, 0x1f ;  /* 0x08201f009d4c7f89 */ /* 0x000f620000000000 */
[-C--:B0-----:R-:W-:Y:S01]  /*3bf0*/  FMUL.FTZ R75, R136, R81.reuse ;  /* 0x00000051884b7220 */ /* 0x081fe20000410000 */
        /* <DEDUP_REMOVED lines=11> */
[C---:B------:R-:W-:Y:S02]  /*3cb0*/  FMUL.FTZ R77, R136.reuse, R79 ;  /* 0x0000004f884d7220 */ /* 0x040fe40000410000 */
[C---:B------:R-:W-:Y:S02]  /*3cc0*/  FMUL.FTZ R85, R136.reuse, R85 ;  /* 0x0000005588557220 */ /* 0x040fe40000410000 */
[----:B-----5:R-:W-:Y:S02]  /*3cd0*/  @P0 FADD R76, R157, R76 ;  /* 0x0000004c9d4c0221 */ /* 0x020fe40000000000 */
[C---:B------:R-:W-:Y:S02]  /*3ce0*/  FMUL.FTZ R69, R136.reuse, R87 ;  /* 0x0000005788457220 */ /* 0x040fe40000410000 */
[C---:B------:R-:W-:Y:S01]  /*3cf0*/  FMUL.FTZ R143, R136.reuse, R143 ;  /* 0x0000008f888f7220 */ /* 0x040fe20000410000 */
[----:B----4-:R-:W0:Y:S01]  /*3d00*/  SHFL.DOWN P0, R149, R76, 0x2, 0x1f ;  /* 0x08401f004c957f89 */ /* 0x010e220000000000 */
        /* <DEDUP_REMOVED lines=13> */
[----:B------:R-:W-:Y:S02]  /*3de0*/  FADD.FTZ R49, R64, R49 ;  /* 0x0000003140317221 */ /* 0x000fe40000010000 */
        /* <DEDUP_REMOVED lines=36> */
.L_x_7846:
[----:B0-----:R-:W-:Y:S05]  /*4030*/  BSYNC B0 ;  /* 0x0000000000007941 */ /* 0x001fea0003800000 */
.L_x_7845:
[----:B------:R-:W-:Y:S02]  /*4040*/  IADD3 R141, R141, 0x1, RZ ;  /* 0x000000018d8d7810 */ /* 0x000fe40007ffe0ff */
[----:B------:R-:W-:Y:S02]  /*4050*/  IADD3 R139, P1, R139, 0x1, RZ ;  /* 0x000000018b8b7810 */ /* 0x000fe40007f3e0ff */
[----:B------:R-:W-:Y:S02]  /*4060*/  ISETP.GE.AND P0, PT, R141, c[0x0][0x16c], PT ;  /* 0x00005b008d007a0c */ /* 0x000fe40003f06270 */
[----:B------:R-:W-:-:S11]  /*4070*/  IADD3.X R138, RZ, R138, RZ, P1, !PT ;  /* 0x0000008aff8a7210 */ /* 0x000fd60000ffe4ff */
[----:B------:R-:W-:Y:S01]  /*4080*/  @P0 CALL.REL.NOINC `(.L_x_7826) ;  /* 0x0000001000000944 */ /* 0x000fe20003c00000 */
[----:B------:R-:W-:Y:S05]  /*4090*/  BRA `(.L_x_7847) ;  /* 0xffffe25000007947 */ /* 0x000fea000383ffff */
.L_x_7826:
        /* <DEDUP_REMOVED lines=10> */
[----:B------:R-:W-:-:S03]  /*4140*/  UIADD3 UR4, UR4, -0x100, URZ ;  /* 0xffffff0004047890 */ /* 0x000fc6000fffe03f */
[----:B------:R-:W-:-:S04]  /*4150*/  SHF.L.U32 R64, R69, 0x8, RZ ;  /* 0x0000000845407819 */ /* 0x000fc800000006ff */
[----:B------:R-:W-:Y:S01]  /*4160*/  SHF.R.S32.HI R65, RZ, 0x1f, R64 ;  /* 0x0000001fff417819 */ /* 0x000fe20000011440 */
[----:B----4-:R0:W-:Y:S04]  /*4170*/  STS.128 [R12.X16], R32 ;  /* 0x000000200c007388 */ /* 0x0101e8000000cc00 */
[----:B-----5:R4:W-:Y:S01]  /*4180*/  STS.128 [R12.X16+0x200], R36 ;  /* 0x000200240c007388 */ /* 0x0209e2000000cc00 */
[----:B------:R-:W-:-:S06]  /*4190*/  NOP ;  /* 0x0000000000007918 */ /* 0x000fcc0000000000 */
[----:B------:R-:W5:Y:S04]  /*41a0*/  LDS.128 R40, [R97+0x10] ;  /* 0x0000100061287984 */ /* 0x000f680000000c00 */
[----:B------:R-:W1:Y:S01]  /*41b0*/  LDS.128 R44, [R97] ;  /* 0x00000000612c7984 */ /* 0x000e620000000c00 */
[----:B0-----:R-:W-:-:S03]  /*41c0*/  IMAD R33, R28, c[0x0][0x2d8], RZ ;  /* 0x0000b6001c217a24 */ /* 0x001fc600078e02ff */
[----:B------:R-:W-:Y:S01]  /*41d0*/  BAR.SYNC.DEFER_BLOCKING 0x0 ;  /* 0x0000000000007b1d */ /* 0x000fe20000010000 */
[C---:B----4-:R-:W-:Y:S02]  /*41e0*/  IMAD R37, R30.reuse, c[0x0][0x2dc], R33 ;  /* 0x0000b7001e257a24 */ /* 0x050fe400078e0221 */
[----:B------:R-:W-:-:S04]  /*41f0*/  IMAD.WIDE.U32 R32, R30, c[0x0][0x2d8], R64 ;  /* 0x0000b6001e207a25 */ /* 0x000fc800078e0040 */
[----:B------:R-:W-:Y:S01]  /*4200*/  IMAD.WIDE.U32 R64, R30, c[0x0][0x2f8], R64 ;  /* 0x0000be001e407a25 */ /* 0x000fe200078e0040 */
[----:B------:R-:W-:-:S03]  /*4210*/  IADD3 R33, R33, R37, RZ ;  /* 0x0000002521217210 */ /* 0x000fc60007ffe0ff */
[----:B------:R-:W-:Y:S02]  /*4220*/  IMAD R37, R95, c[0x0][0x2e0], RZ ;  /* 0x0000b8005f257a24 */ /* 0x000fe400078e02ff */
[----:B------:R-:W-:Y:S01]  /*4230*/  IMAD.WIDE.U32 R32, R96, c[0x0][0x2e0], R32 ;  /* 0x0000b80060207a25 */ /* 0x000fe200078e0020 */
[----:B------:R0:W-:Y:S04]  /*4240*/  STS.128 [R97], R60 ;  /* 0x0000003c61007388 */ /* 0x0001e80000000c00 */
[----:B------:R-:W-:Y:S01]  /*4250*/  STS.128 [R97+0x10], R56 ;  /* 0x0000103861007388 */ /* 0x000fe20000000c00 */
[--C-:B-----5:R-:W-:Y:S02]  /*4260*/  FADD.FTZ R40, R40, R31.reuse ;  /* 0x0000001f28287221 */ /* 0x120fe40000010000 */
[----:B------:R-:W-:-:S02]  /*4270*/  FADD.FTZ R41, R41, R31 ;  /* 0x0000001f29297221 */ /* 0x000fc40000010000 */
[--C-:B------:R-:W-:Y:S01]  /*4280*/  FADD.FTZ R42, R42, R31.reuse ;  /* 0x0000001f2a2a7221 */ /* 0x100fe20000010000 */
[----:B------:R-:W-:Y:S01]  /*4290*/  FSETP.GTU.FTZ.AND P5, PT, R40, 20, PT ;  /* 0x41a000002800780b */ /* 0x000fe20003fbc000 */
[--C-:B-1----:R-:W-:Y:S01]  /*42a0*/  FADD.FTZ R36, R44, R31.reuse ;  /* 0x0000001f2c247221 */ /* 0x102fe20000010000 */
[----:B------:R-:W-:Y:S01]  /*42b0*/  FSETP.GTU.FTZ.AND P0, PT, R41, 20, PT ;  /* 0x41a000002900780b */ /* 0x000fe20003f1c000 */
[----:B------:R-:W-:Y:S01]  /*42c0*/  FADD.FTZ R38, R43, R31 ;  /* 0x0000001f2b267221 */ /* 0x000fe20000010000 */
[----:B------:R-:W-:Y:S01]  /*42d0*/  FSETP.GTU.FTZ.AND P1, PT, R42, 20, PT ;  /* 0x41a000002a00780b */ /* 0x000fe20003f3c000 */
[----:B------:R-:W-:Y:S01]  /*42e0*/  IMAD R43, R96, c[0x0][0x2e4], R37 ;  /* 0x0000b900602b7a24 */ /* 0x000fe200078e0225 */
[----:B------:R-:W-:Y:S01]  /*42f0*/  FSETP.GTU.FTZ.AND P3, PT, R36, 20, PT ;  /* 0x41a000002400780b */ /* 0x000fe20003f7c000 */
[--C-:B------:R-:W-:Y:S01]  /*4300*/  FADD.FTZ R46, R46, R31.reuse ;  /* 0x0000001f2e2e7221 */ /* 0x100fe20000010000 */
[----:B------:R-:W-:Y:S01]  /*4310*/  FSETP.GTU.FTZ.AND P2, PT, R38, 20, PT ;  /* 0x41a000002600780b */ /* 0x000fe20003f5c000 */
[----:B------:R-:W-:Y:S01]  /*4320*/  FADD.FTZ R47, R47, R31 ;  /* 0x0000001f2f2f7221 */ /* 0x000fe20000010000 */
[----:B------:R-:W-:-:S03]  /*4330*/  IADD3 R43, R33, R43, RZ ;  /* 0x0000002b212b7210 */ /* 0x000fc60007ffe0ff */
[----:B------:R-:W-:Y:S02]  /*4340*/  @!P5 FMUL.FTZ R34, R40, -1.4426950216293334961 ;  /* 0xbfb8aa3b2822d820 */ /* 0x000fe40000410000 */
[----:B------:R-:W-:Y:S01]  /*4350*/  @!P0 FMUL.FTZ R35, R41, -1.4426950216293334961 ;  /* 0xbfb8aa3b29238820 */ /* 0x000fe20000410000 */
[C---:B------:R-:W-:Y:S01]  /*4360*/  LEA R41, P4, R32.reuse, c[0x0][0x330], 0x2 ;  /* 0x0000cc0020297a11 */ /* 0x040fe200078810ff */
[----:B------:R-:W-:Y:S02]  /*4370*/  FADD.FTZ R40, R45, R31 ;  /* 0x0000001f2d287221 */ /* 0x000fe40000010000 */
[----:B------:R-:W1:Y:S01]  /*4380*/  @!P5 MUFU.EX2 R34, R34 ;  /* 0x000000220022d308 */ /* 0x000e620000000800 */
[----:B------:R-:W-:Y:S01]  /*4390*/  LEA.HI.X R43, R32, c[0x0][0x334], R43, 0x2, P4 ;  /* 0x0000cd00202b7a11 */ /* 0x000fe200020f142b */
[----:B------:R-:W-:Y:S01]  /*43a0*/  @!P1 FMUL.FTZ R33, R42, -1.4426950216293334961 ;  /* 0xbfb8aa3b2a219820 */ /* 0x000fe20000410000 */
[----:B------:R-:W-:Y:S01]  /*43b0*/  IADD3 R44, P6, R41, R2, RZ ;  /* 0x00000002292c7210 */ /* 0x000fe20007fde0ff */
[----:B------:R-:W-:Y:S01]  /*43c0*/  @!P3 FMUL.FTZ R32, R36, -1.4426950216293334961 ;  /* 0xbfb8aa3b2420b820 */ /* 0x000fe20000410000 */
[----:B------:R-:W-:Y:S01]  /*43d0*/  FSETP.GTU.FTZ.AND P4, PT, R40, 20, PT ;  /* 0x41a000002800780b */ /* 0x000fe20003f9c000 */
[----:B------:R-:W-:Y:S01]  /*43e0*/  @!P2 FMUL.FTZ R38, R38, -1.4426950216293334961 ;  /* 0xbfb8aa3b2626a820 */ /* 0x000fe20000410000 */
[----:B------:R-:W-:Y:S01]  /*43f0*/  IADD3.X R45, R43, R0, RZ, P6, !PT ;  /* 0x000000002b2d7210 */ /* 0x000fe200037fe4ff */
[----:B------:R-:W-:Y:S01]  /*4400*/  @!P0 MUFU.EX2 R35, R35 ;  /* 0x0000002300238308 */ /* 0x000fe20000000800 */
[----:B------:R-:W-:Y:S01]  /*4410*/  FSETP.GTU.FTZ.AND P6, PT, R47, 20, PT ;  /* 0x41a000002f00780b */ /* 0x000fe20003fdc000 */
[----:B-1----:R-:W-:-:S06]  /*4420*/  @!P5 FADD.FTZ R34, R34, 1 ;  /* 0x3f8000002222d421 */ /* 0x002fcc0000010000 */
[----:B------:R1:W-:Y:S08]  /*4430*/  @!P1 MUFU.EX2 R39, R33 ;  /* 0x0000002100279308 */ /* 0x0003f00000000800 */
[----:B------:R-:W4:Y:S01]  /*4440*/  @!P5 MUFU.RCP R37, R34 ;  /* 0x000000220025d308 */ /* 0x000f220000001000 */
[----:B-1----:R-:W-:-:S07]  /*4450*/  @!P4 FMUL.FTZ R33, R40, -1.4426950216293334961 ;  /* 0xbfb8aa3b2821c820 */ /* 0x002fce0000410000 */
[----:B------:R-:W1:Y:S01]  /*4460*/  @!P3 MUFU.EX2 R36, R32 ;  /* 0x000000200024b308 */ /* 0x000e620000000800 */
[----:B----4-:R-:W-:Y:S01]  /*4470*/  @!P5 FMUL.FTZ R48, R48, R37 ;  /* 0x000000253030d220 */ /* 0x010fe20000410000 */
[----:B------:R-:W-:-:S06]  /*4480*/  FSETP.GTU.FTZ.AND P5, PT, R46, 20, PT ;  /* 0x41a000002e00780b */ /* 0x000fcc0003fbc000 */
[----:B------:R4:W5:Y:S01]  /*4490*/  @!P2 MUFU.EX2 R66, R38 ;  /* 0x000000260042a308 */ /* 0x0009620000000800 */
[----:B-1----:R-:W-:-:S07]  /*44a0*/  @!P3 FADD.FTZ R40, R36, 1 ;  /* 0x3f8000002428b421 */ /* 0x002fce0000010000 */
[----:B------:R1:W2:Y:S01]  /*44b0*/  @!P4 MUFU.EX2 R41, R33 ;  /* 0x000000210029c308 */ /* 0x0002a20000000800 */
[----:B----4-:R-:W-:Y:S02]  /*44c0*/  @!P6 FMUL.FTZ R38, R47, -1.4426950216293334961 ;  /* 0xbfb8aa3b2f26e820 */ /* 0x010fe40000410000 */
[----:B------:R-:W-:Y:S02]  /*44d0*/  @!P1 FADD.FTZ R47, R39, 1 ;  /* 0x3f800000272f9421 */ /* 0x000fe40000010000 */
[----:B------:R-:W-:Y:S02]  /*44e0*/  @!P5 FMUL.FTZ R37, R46, -1.4426950216293334961 ;  /* 0xbfb8aa3b2e25d820 */ /* 0x000fe40000410000 */
[----:B------:R-:W-:Y:S01]  /*44f0*/  @!P0 FADD.FTZ R46, R35, 1 ;  /* 0x3f800000232e8421 */ /* 0x000fe20000010000 */
[----:B------:R-:W4:Y:S01]  /*4500*/  @!P6 MUFU.EX2 R43, R38 ;  /* 0x00000026002be308 */ /* 0x000f220000000800 */
[----:B------:R-:W-:-:S06]  /*4510*/  NOP ;  /* 0x0000000000007918 */ /* 0x000fcc0000000000 */
[----:B-1----:R-:W1:Y:S01]  /*4520*/  LDS.128 R32, [R12.X16] ;  /* 0x000000000c207984 */ /* 0x002e62000000cc00 */
[----:B------:R3:W0:Y:S01]  /*4530*/  @!P5 MUFU.EX2 R42, R37 ;  /* 0x00000025002ad308 */ /* 0x0006220000000800 */
[----:B-----5:R-:W-:Y:S02]  /*4540*/  @!P2 FADD.FTZ R66, R66, 1 ;  /* 0x3f8000004242a421 */ /* 0x020fe40000010000 */
[----:B--2---:R-:W-:Y:S02]  /*4550*/  @!P4 FADD.FTZ R41, R41, 1 ;  /* 0x3f8000002929c421 */ /* 0x004fe40000010000 */
[----:B----4-:R-:W-:Y:S01]  /*4560*/  @!P6 FADD.FTZ R43, R43, 1 ;  /* 0x3f8000002b2be421 */ /* 0x010fe20000010000 */
[----:B---3--:R-:W2:Y:S02]  /*4570*/  LDS.128 R36, [R12.X16+0x200] ;  /* 0x000200000c247984 */ /* 0x008ea4000000cc00 */
[----:B------:R-:W3:Y:S01]  /*4580*/  @!P0 MUFU.RCP R68, R46 ;  /* 0x0000002e00448308 */ /* 0x000ee20000001000 */
[----:B0-----:R-:W-:-:S07]  /*4590*/  @!P5 FADD.FTZ R42, R42, 1 ;  /* 0x3f8000002a2ad421 */ /* 0x001fce0000010000 */
[----:B------:R-:W0:Y:S08]  /*45a0*/  @!P1 MUFU.RCP R47, R47 ;  /* 0x0000002f002f9308 */ /* 0x000e300000001000 */
[----:B------:R-:W4:Y:S01]  /*45b0*/  @!P3 MUFU.RCP R67, R40 ;  /* 0x000000280043b308 */ /* 0x000f220000001000 */
[----:B---3--:R-:W-:-:S07]  /*45c0*/  @!P0 FMUL.FTZ R49, R49, R68 ;  /* 0x0000004431318220 */ /* 0x008fce0000410000 */
[----:B------:R-:W3:Y:S01]  /*45d0*/  @!P4 MUFU.RCP R60, R41 ;  /* 0x00000029003cc308 */ /* 0x000ee20000001000 */
[----:B0-----:R-:W-:Y:S01]  /*45e0*/  @!P1 FMUL.FTZ R50, R50, R47 ;  /* 0x0000002f32329220 */ /* 0x001fe20000410000 */
[----:B------:R-:W-:Y:S01]  /*45f0*/  IADD3 R25, P1, R25, -0x400, RZ ;  /* 0xfffffc0019197810 */ /* 0x000fe20007f3e0ff */
[----:B------:R-:W-:Y:S01]  /*4600*/  IMAD R47, R28, c[0x0][0x2f8], RZ ;  /* 0x0000be001c2f7a24 */ /* 0x000fe200078e02ff */
[----:B-1----:R-:W-:Y:S02]  /*4610*/  STG.E.128 [R44.64], R32 ;  /* 0x000000202c007986 */ /* 0x002fe4000c101d06 */
[----:B------:R-:W-:Y:S01]  /*4620*/  IADD3.X R23, R23, -0x1, RZ, P1, !PT ;  /* 0xffffffff17177810 */ /* 0x000fe20000ffe4ff */
[----:B------:R-:W-:Y:S01]  /*4630*/  IMAD R47, R30, c[0x0][0x2fc], R47 ;  /* 0x0000bf001e2f7a24 */ /* 0x000fe200078e022f */
[----:B------:R-:W0:Y:S01]  /*4640*/  @!P5 MUFU.RCP R57, R42 ;  /* 0x0000002a0039d308 */ /* 0x000e220000001000 */
[----:B----4-:R-:W-:Y:S01]  /*4650*/  @!P3 FMUL.FTZ R52, R52, R67 ;  /* 0x000000433434b220 */ /* 0x010fe20000410000 */
[----:B------:R-:W-:-:S02]  /*4660*/  IADD3 R15, P3, R15, -0x400, RZ ;  /* 0xfffffc000f0f7810 */ /* 0x000fc40007f7e0ff */
[----:B------:R-:W-:Y:S01]  /*4670*/  IADD3 R65, R65, R47, RZ ;  /* 0x0000002f41417210 */ /* 0x000fe20007ffe0ff */
[----:B------:R-:W-:Y:S01]  /*4680*/  FADD.FTZ R20, R52, R20 ;  /* 0x0000001434147221 */ /* 0x000fe20000010000 */
[----:B------:R-:W-:Y:S01]  /*4690*/  IADD3.X R14, R14, -0x1, RZ, P3, !PT ;  /* 0xffffffff0e0e7810 */ /* 0x000fe20001ffe4ff */
[----:B--2---:R1:W-:Y:S01]  /*46a0*/  STG.E.128 [R44.64+0x200], R36 ;  /* 0x000200242c007986 */ /* 0x0043e2000c101d06 */
[----:B------:R-:W2:Y:S01]  /*46b0*/  @!P6 MUFU.RCP R46, R43 ;  /* 0x0000002b002ee308 */ /* 0x000ea20000001000 */
[----:B---3--:R-:W-:Y:S02]  /*46c0*/  @!P4 FMUL.FTZ R53, R53, R60 ;  /* 0x0000003c3535c220 */ /* 0x008fe40000410000 */
[----:B------:R-:W-:Y:S01]  /*46d0*/  BAR.SYNC.DEFER_BLOCKING 0x0 ;  /* 0x0000000000007b1d */ /* 0x000fe20000010000 */
[----:B------:R-:W-:Y:S01]  /*46e0*/  IADD3 R29, P4, R29, -0x400, RZ ;  /* 0xfffffc001d1d7810 */ /* 0x000fe20007f9e0ff */
[----:B0-----:R-:W-:-:S04]  /*46f0*/  @!P5 FMUL.FTZ R54, R54, R57 ;  /* 0x000000393636d220 */ /* 0x001fc80000410000 */
[----:B------:R-:W0:Y:S01]  /*4700*/  @!P2 MUFU.RCP R66, R66 ;  /* 0x000000420042a308 */ /* 0x000e220000001000 */
[----:B------:R-:W-:Y:S02]  /*4710*/  IADD3 R21, P5, R21, -0x400, RZ ;  /* 0xfffffc0015157810 */ /* 0x000fe40007fbe0ff */
[----:B------:R-:W-:Y:S02]  /*4720*/  IADD3.X R27, R27, -0x1, RZ, P4, !PT ;  /* 0xffffffff1b1b7810 */ /* 0x000fe400027fe4ff */
[----:B------:R-:W-:Y:S01]  /*4730*/  IADD3.X R19, R19, -0x1, RZ, P5, !PT ;  /* 0xffffffff13137810 */ /* 0x000fe20002ffe4ff */
[----:B--2---:R-:W-:Y:S02]  /*4740*/  @!P6 FMUL.FTZ R55, R55, R46 ;  /* 0x0000002e3737e220 */ /* 0x004fe40000410000 */
[----:B-1----:R-:W-:-:S04]  /*4750*/  IMAD R37, R95, c[0x0][0x300], RZ ;  /* 0x0000c0005f257a24 */ /* 0x002fc800078e02ff */
[C---:B------:R-:W-:Y:S02]  /*4760*/  IMAD R39, R96.reuse, c[0x0][0x304], R37 ;  /* 0x0000c10060277a24 */ /* 0x040fe400078e0225 */
[----:B------:R-:W-:Y:S01]  /*4770*/  IMAD.WIDE.U32 R36, R96, c[0x0][0x300], R64 ;  /* 0x0000c00060247a25 */ /* 0x000fe200078e0040 */
[----:B------:R1:W-:Y:S03]  /*4780*/  STS.128 [R97], R52 ;  /* 0x0000003461007388 */ /* 0x0003e60000000c00 */
[----:B0-----:R-:W-:Y:S01]  /*4790*/  @!P2 FMUL.FTZ R51, R51, R66 ;  /* 0x000000423333a220 */ /* 0x001fe20000410000 */
[----:B------:R-:W-:Y:S02]  /*47a0*/  IADD3 R39, R37, R39, RZ ;  /* 0x0000002725277210 */ /* 0x000fe40007ffe0ff */
[----:B------:R-:W-:Y:S02]  /*47b0*/  LEA R37, P0, R36, c[0x0][0x340], 0x2 ;  /* 0x0000d00024257a11 */ /* 0x000fe400078010ff */
[----:B------:R0:W-:Y:S01]  /*47c0*/  STS.128 [R97+0x10], R48 ;  /* 0x0000103061007388 */ /* 0x0001e20000000c00 */
[----:B------:R-:W-:-:S06]  /*47d0*/  NOP ;  /* 0x0000000000007918 */ /* 0x000fcc0000000000 */
[----:B------:R-:W2:Y:S01]  /*47e0*/  LDS.128 R32, [R12.X16] ;  /* 0x000000000c207984 */ /* 0x000ea2000000cc00 */
[----:B------:R-:W-:Y:S02]  /*47f0*/  LEA.HI.X R39, R36, c[0x0][0x344], R39, 0x2, P0 ;  /* 0x0000d10024277a11 */ /* 0x000fe400000f1427 */
[----:B------:R-:W-:Y:S01]  /*4800*/  IADD3 R36, P0, R37, R2, RZ ;  /* 0x0000000225247210 */ /* 0x000fe20007f1e0ff */
[----:B------:R-:W3:Y:S01]  /*4810*/  LDS.128 R40, [R12.X16+0x200] ;  /* 0x000200000c287984 */ /* 0x000ee2000000cc00 */
[----:B-1----:R-:W-:Y:S01]  /*4820*/  FADD.FTZ R53, R20, R53 ;  /* 0x0000003514357221 */ /* 0x002fe20000010000 */
[----:B------:R-:W-:Y:S02]  /*4830*/  IADD3 R17, P2, R17, -0x400, RZ ;  /* 0xfffffc0011117810 */ /* 0x000fe40007f5e0ff */
[----:B------:R-:W-:Y:S01]  /*4840*/  IADD3.X R37, R39, R0, RZ, P0, !PT ;  /* 0x0000000027257210 */ /* 0x000fe200007fe4ff */
[----:B------:R-:W-:Y:S01]  /*4850*/  FADD.FTZ R54, R53, R54 ;  /* 0x0000003635367221 */ /* 0x000fe20000010000 */
[----:B------:R-:W-:-:S02]  /*4860*/  ISETP.GT.AND P0, PT, R13, 0x1, PT ;  /* 0x000000010d00780c */ /* 0x000fc40003f04270 */
[----:B------:R-:W-:Y:S01]  /*4870*/  MOV R13, R69 ;  /* 0x00000045000d7202 */ /* 0x000fe20000000f00 */
[----:B------:R-:W-:Y:S01]  /*4880*/  FADD.FTZ R55, R54, R55 ;  /* 0x0000003736377221 */ /* 0x000fe20000010000 */
[----:B------:R-:W-:-:S03]  /*4890*/  IADD3.X R16, R16, -0x1, RZ, P2, !PT ;  /* 0xffffffff10107810 */ /* 0x000fc600017fe4ff */
[----:B0-----:R-:W-:-:S04]  /*48a0*/  FADD.FTZ R48, R55, R48 ;  /* 0x0000003037307221 */ /* 0x001fc80000010000 */
[----:B------:R-:W-:-:S04]  /*48b0*/  FADD.FTZ R49, R48, R49 ;  /* 0x0000003130317221 */ /* 0x000fc80000010000 */
[----:B------:R-:W-:-:S04]  /*48c0*/  FADD.FTZ R20, R49, R50 ;  /* 0x0000003231147221 */ /* 0x000fc80000010000 */
[----:B------:R-:W-:Y:S01]  /*48d0*/  FADD.FTZ R20, R20, R51 ;  /* 0x0000003314147221 */ /* 0x000fe20000010000 */
[----:B--2---:R0:W-:Y:S04]  /*48e0*/  STG.E.128 [R36.64], R32 ;  /* 0x0000002024007986 */ /* 0x0041e8000c101d06 */
[----:B---3--:R0:W-:Y:S01]  /*48f0*/  STG.E.128 [R36.64+0x200], R40 ;  /* 0x0002002824007986 */ /* 0x0081e2000c101d06 */
[----:B------:R-:W-:Y:S01]  /*4900*/  @!P0 CALL.REL.NOINC `(.L_x_7809) ;  /* 0x0000001000008944 */ /* 0x000fe20003c00000 */
[----:B------:R-:W-:Y:S05]  /*4910*/  BRA `(.L_x_7848) ;  /* 0xffffc00000007947 */ /* 0x000fea000383ffff */
.L_x_7809:
        /* <DEDUP_REMOVED lines=24> */
.L_x_7850:
[----:B-1----:R-:W-:Y:S05]  /*4aa0*/  BSYNC B0 ;  /* 0x0000000000007941 */ /* 0x002fea0003800000 */
.L_x_7849:
        /* <DEDUP_REMOVED lines=23> */
.L_x_7852:
[----:B------:R-:W1:Y:S02]  /*4c20*/  S2R R9, SR_TID.X ;  /* 0x0000000000097919 */ /* 0x000e640000002100 */
.L_x_7853:
[----:B-1----:R-:W-:Y:S05]  /*4c30*/  BSYNC B0 ;  /* 0x0000000000007941 */ /* 0x002fea0003800000 */
.L_x_7851:
[----:B------:R-:W-:-:S13]  /*4c40*/  ISETP.GE.AND P0, PT, R9, c[0x0][0x16c], PT ;  /* 0x00005b0009007a0c */ /* 0x000fda0003f06270 */
[----:B------:R-:W-:Y:S05]  /*4c50*/  @P0 EXIT ;  /* 0x000000000000094d */ /* 0x000fea0003800000 */
[----:B------:R-:W-:Y:S02]  /*4c60*/  IMAD R95, R95, c[0x0][0x288], RZ ;  /* 0x0000a2005f5f7a24 */ /* 0x000fe400078e02ff */
[----:B------:R-:W-:-:S04]  /*4c70*/  IMAD.WIDE.U32 R2, R96, c[0x0][0x288], RZ ;  /* 0x0000a20060027a25 */ /* 0x000fc800078e00ff */
[----:B------:R-:W-:-:S05]  /*4c80*/  IMAD R13, R96, c[0x0][0x28c], R95 ;  /* 0x0000a300600d7a24 */ /* 0x000fca00078e025f */
[----:B------:R-:W-:Y:S02]  /*4c90*/  IADD3 R13, R3, R13, RZ ;  /* 0x0000000d030d7210 */ /* 0x000fe40007ffe0ff */
.L_x_7854:
        /* <DEDUP_REMOVED lines=16> */
.L_x_7855:
        /* <DEDUP_REMOVED lines=14> */
.L_x_9134:


//--------------------- .text._Z25selective_scan_bwd_kernelI32Selective_Scan_bwd_kernel_traitsILi32ELi8ELb1ELb1ELb1ELb1ELb1EffEEv12SSMParamsBwd --------------------------
	.section	.text._Z25selective_scan_bwd_kernelI32Selective_Scan_bwd_kernel_traitsILi32ELi8ELb1ELb1ELb1ELb1ELb1EffEEv12SSMParamsBwd,"ax",@progbits
	.sectioninfo	@"SHI_REGISTERS=168"
	.align	128
        .global         _Z25selective_scan_bwd_kernelI32Selective_Scan_bwd_kernel_traitsILi32ELi8ELb1ELb1ELb1ELb1ELb1EffEEv12SSMParamsBwd
        .type           _Z25selective_scan_bwd_kernelI32Selective_Scan_bwd_kernel_traitsILi32ELi8ELb1ELb1ELb1ELb1ELb1EffEEv12SSMParamsBwd,@function
        .size           _Z25selective_scan_bwd_kernelI32Selective_Scan_bwd_kernel_traitsILi32ELi8ELb1ELb1ELb1ELb1ELb1EffEEv12SSMParamsBwd,(.L_x_9135 - _Z25selective_scan_bwd_kernelI32Selective_Scan_bwd_kernel_traitsILi32ELi8ELb1ELb1ELb1ELb1ELb1EffEEv12SSMParamsBwd)
        .other          _Z25selective_scan_bwd_kernelI32Selective_Scan_bwd_kernel_traitsILi32ELi8ELb1ELb1ELb1ELb1ELb1EffEEv12SSMParamsBwd,@"STO_CUDA_ENTRY STV_DEFAULT"
_Z25selective_scan_bwd_kernelI32Selective_Scan_bwd_kernel_traitsILi32ELi8ELb1ELb1ELb1ELb1ELb1EffEEv12SSMParamsBwd:
.text._Z25selective_scan_bwd_kernelI32Selective_Scan_bwd_kernel_traitsILi32ELi8ELb1ELb1ELb1ELb1ELb1EffEEv12SSMParamsBwd:
        /* <DEDUP_REMOVED lines=14> */
[C---:B------:R-:W-:Y:S02]  /*00e0*/  @P0 LEA R6, P2, R0.reuse, c[0x0][0x238], 0x2 ;  /* 0x00008e0000060a11 */ /* 0x040fe400078410ff */
[----:B------:R-:W-:Y:S02]  /*00f0*/  IABS R14, R0 ;  /* 0x00000000000e7213 */ /* 0x000fe40000000000 */
[C-C-:B------:R-:W-:Y:S02]  /*0100*/  @P0 LEA.HI.X R7, R0.reuse, c[0x0][0x23c], R3.reuse, 0x2, P2 ;  /* 0x00008f0000070a11 */ /* 0x140fe400010f1403 */
[----:B------:R-:W-:Y:S02]  /*0110*/  @P1 LEA R8, P3, R0, c[0x0][0x250], 0x2 ;  /* 0x0000940000081a11 */ /* 0x000fe400078610ff */
[----:B-1----:R-:W-:Y:S01]  /*0120*/  IADD3 R10, R4, 0xffffffe, RZ ;  /* 0x0ffffffe040a7810 */ /* 0x002fe20007ffe0ff */
[----:B------:R0:W5:Y:S01]  /*0130*/  @P0 LDG.E R82, [R6.64] ;  /* 0x0000000606520981 */ /* 0x000162000c1e1900 */
[----:B------:R-:W-:-:S02]  /*0140*/  @P1 LEA.HI.X R9, R0, c[0x0][0x254], R3, 0x2, P3 ;  /* 0x0000950000091a11 */ /* 0x000fc400018f1403 */
[----:B------:R1:W3:Y:S01]  /*0150*/  F2I.FTZ.U32.TRUNC.NTZ R11, R10 ;  /* 0x0000000a000b7305 */ /* 0x0002e2000021f000 */
[----:B--2---:R-:W-:Y:S02]  /*0160*/  SHF.R.S32.HI R4, RZ, 0x1f, R5 ;  /* 0x0000001fff047819 */ /* 0x004fe40000011405 */
[----:B------:R2:W5:Y:S01]  /*0170*/  @P1 LDG.E R2, [R8.64] ;  /* 0x0000000608021981 */ /* 0x000562000c1e1900 */
[----:B-1----:R-:W-:Y:S01]  /*0180*/  HFMA2.MMA R10, -RZ, RZ, 0, 0 ;  /* 0x00000000ff0a7435 */ /* 0x002fe200000001ff */
[----:B---3--:R-:W-:-:S05]  /*0190*/  IADD3 R12, RZ, -R11, RZ ;  /* 0x8000000bff0c7210 */ /* 0x008fca0007ffe0ff */
[----:B0-----:R-:W-:-:S04]  /*01a0*/  IMAD R7, R12, R21, RZ ;  /* 0x000000150c077224 */ /* 0x001fc800078e02ff */
[----:B------:R-:W-:-:S06]  /*01b0*/  IMAD.HI.U32 R11, R11, R7, R10 ;  /* 0x000000070b0b7227 */ /* 0x000fcc00078e000a */
[----:B------:R-:W-:-:S05]  /*01c0*/  IMAD.HI.U32 R16, R11, R14, RZ ;  /* 0x0000000e0b107227 */ /* 0x000fca00078e00ff */
[----:B------:R-:W-:-:S05]  /*01d0*/  IADD3 R6, -R16, RZ, RZ ;  /* 0x000000ff10067210 */ /* 0x000fca0007ffe1ff */
[----:B------:R-:W-:-:S05]  /*01e0*/  IMAD R14, R21, R6, R14 ;  /* 0x00000006150e7224 */ /* 0x000fca00078e020e */
[----:B------:R-:W-:Y:S01]  /*01f0*/  ISETP.GT.U32.AND P4, PT, R21, R14, PT ;  /* 0x0000000e1500720c */ /* 0x000fe20003f84070 */
[C---:B------:R-:W-:Y:S02]  /*0200*/  IMAD R12, R4.reuse, c[0x0][0x1d0], RZ ;  /* 0x00007400040c7a24 */ /* 0x040fe400078e02ff */
[----:B------:R-:W-:Y:S02]  /*0210*/  IMAD R18, R4, c[0x0][0x1e0], RZ ;  /* 0x0000780004127a24 */ /* 0x000fe400078e02ff */
[----:B------:R-:W-:-:S08]  /*0220*/  IMAD.WIDE.U32 R6, R5, c[0x0][0x1d0], RZ ;  /* 0x0000740005067a25 */ /* 0x000fd000078e00ff */
[----:B------:R-:W-:Y:S01]  /*0230*/  @!P4 IADD3 R14, R14, -R21, RZ ;  /* 0x800000150e0ec210 */ /* 0x000fe20007ffe0ff */
[----:B--2---:R-:W-:-:S03]  /*0240*/  IMAD.WIDE.U32 R8, R5, c[0x0][0x1e0], RZ ;  /* 0x0000780005087a25 */ /* 0x004fc600078e00ff */
[----:B------:R-:W-:Y:S01]  /*0250*/  ISETP.GE.U32.AND P2, PT, R14, R21, PT ;  /* 0x000000150e00720c */ /* 0x000fe20003f46070 */
[C---:B------:R-:W-:Y:S02]  /*0260*/  IMAD R15, R5.reuse, c[0x0][0x1d4], R12 ;  /* 0x00007500050f7a24 */ /* 0x040fe400078e020c */
[----:B------:R-:W-:Y:S01]  /*0270*/  IMAD R17, R5, c[0x0][0x1e4], R18 ;  /* 0x0000790005117a24 */ /* 0x000fe200078e0212 */
[----:B------:R-:W-:Y:S02]  /*0280*/  LOP3.LUT R23, R0, c[0x0][0x178], RZ, 0x3c, !PT ;  /* 0x00005e0000177a12 */ /* 0x000fe400078e3cff */
[----:B------:R-:W-:Y:S02]  /*0290*/  IADD3 R7, R7, R15, RZ ;  /* 0x0000000f07077210 */ /* 0x000fe40007ffe0ff */
[----:B------:R-:W-:Y:S02]  /*02a0*/  IADD3 R9, R9, R17, RZ ;  /* 0x0000001109097210 */ /* 0x000fe40007ffe0ff */
[----:B------:R-:W-:Y:S01]  /*02b0*/  MOV R17, c[0x0][0x174] ;  /* 0x00005d0000117a02 */ /* 0x000fe20000000f00 */
[C---:B------:R-:W-:Y:S01]  /*02c0*/  IMAD R22, R4.reuse, c[0x0][0x190], RZ ;  /* 0x0000640004167a24 */ /* 0x040fe200078e02ff */
[----:B------:R-:W-:Y:S01]  /*02d0*/  ISETP.GE.AND P1, PT, R23, RZ, PT ;  /* 0x000000ff1700720c */ /* 0x000fe20003f26270 */
[----:B------:R-:W-:Y:S01]  /*02e0*/  IMAD R20, R4, c[0x0][0x278], RZ ;  /* 0x00009e0004147a24 */ /* 0x000fe200078e02ff */
[----:B------:R-:W-:-:S02]  /*02f0*/  ISETP.NE.AND P0, PT, RZ, c[0x0][0x178], PT ;  /* 0x00005e00ff007a0c */ /* 0x000fc40003f05270 */
[----:B------:R-:W-:Y:S01]  /*0300*/  @!P4 IADD3 R16, R16, 0x1, RZ ;  /* 0x000000011010c810 */ /* 0x000fe20007ffe0ff */
[----:B------:R-:W-:Y:S01]  /*0310*/  IMAD R25, R3, c[0x0][0x280], RZ ;  /* 0x0000a00003197a24 */ /* 0x000fe200078e02ff */
[C---:B------:R-:W-:Y:S01]  /*0320*/  ISETP.GE.AND P3, PT, R17.reuse, 0x1, PT ;  /* 0x000000011100780c */ /* 0x040fe20003f66270 */
[----:B------:R-:W-:Y:S01]  /*0330*/  IMAD.WIDE.U32 R6, R0, c[0x0][0x1d8], R6 ;  /* 0x0000760000067a25 */ /* 0x000fe200078e0006 */
[----:B------:R-:W-:Y:S02]  /*0340*/  LEA R17, R17, 0xffffff00, 0x8 ;  /* 0xffffff0011117811 */ /* 0x000fe400078e40ff */
[----:B------:R-:W-:Y:S01]  /*0350*/  @P2 IADD3 R16, R16, 0x1, RZ ;  /* 0x0000000110102810 */ /* 0x000fe20007ffe0ff */
[----:B------:R-:W-:-:S04]  /*0360*/  IMAD.WIDE.U32 R12, R5, c[0x0][0x190], RZ ;  /* 0x00006400050c7a25 */ /* 0x000fc800078e00ff */
[C---:B------:R-:W-:Y:S02]  /*0370*/  IMAD R19, R5.reuse, c[0x0][0x194], R22 ;  /* 0x0000650005137a24 */ /* 0x040fe400078e0216 */
[----:B------:R-:W-:-:S04]  /*0380*/  IMAD.WIDE.U32 R10, R5, c[0x0][0x278], RZ ;  /* 0x00009e00050a7a25 */ /* 0x000fc800078e00ff */
[----:B------:R-:W-:Y:S02]  /*0390*/  IMAD R15, R5, c[0x0][0x27c], R20 ;  /* 0x00009f00050f7a24 */ /* 0x000fe400078e0214 */
[----:B------:R-:W-:Y:S02]  /*03a0*/  IMAD R21, R3, c[0x0][0x1d8], RZ ;  /* 0x0000760003157a24 */ /* 0x000fe400078e02ff */
[----:B------:R-:W-:Y:S01]  /*03b0*/  IMAD R22, R0, c[0x0][0x284], R25 ;  /* 0x0000a10000167a24 */ /* 0x000fe200078e0219 */
[----:B------:R-:W-:Y:S01]  /*03c0*/  IADD3 R25, P2, R17, R6, RZ ;  /* 0x0000000611197210 */ /* 0x000fe20007f5e0ff */
[----:B------:R-:W-:Y:S01]  /*03d0*/  IMAD R24, R4, c[0x0][0x1b0], RZ ;  /* 0x00006c0004187a24 */ /* 0x000fe200078e02ff */
[----:B------:R-:W-:Y:S01]  /*03e0*/  MOV R6, R16 ;  /* 0x0000001000067202 */ /* 0x000fe20000000f00 */
[----:B------:R-:W-:Y:S01]  /*03f0*/  IMAD R18, R0, c[0x0][0x1dc], R21 ;  /* 0x0000770000127a24 */ /* 0x000fe200078e0215 */
[----:B------:R-:W-:Y:S02]  /*0400*/  IADD3 R13, R13, R19, RZ ;  /* 0x000000130d0d7210 */ /* 0x000fe40007ffe0ff */
[----:B------:R-:W-:-:S02]  /*0410*/  IADD3 R11, R11, R15, RZ ;  /* 0x0000000f0b0b7210 */ /* 0x000fc40007ffe0ff */
[----:B------:R-:W-:Y:S01]  /*0420*/  SHF.R.S32.HI R19, RZ, 0x1f, R17 ;  /* 0x0000001fff137819 */ /* 0x000fe20000011411 */
[----:B------:R-:W-:Y:S01]  /*0430*/  IMAD R27, R5, c[0x0][0x1b4], R24 ;  /* 0x00006d00051b7a24 */ /* 0x000fe200078e0218 */
[----:B------:R-:W-:Y:S02]  /*0440*/  @!P1 IADD3 R6, -R6, RZ, RZ ;  /* 0x000000ff06069210 */ /* 0x000fe40007ffe1ff */
[----:B------:R-:W-:Y:S01]  /*0450*/  @!P0 LOP3.LUT R6, RZ, c[0x0][0x178], RZ, 0x33, !PT ;  /* 0x00005e00ff068a12 */ /* 0x000fe200078e33ff */
[C---:B------:R-:W-:Y:S01]  /*0460*/  IMAD.WIDE.U32 R10, R0.reuse, c[0x0][0x280], R10 ;  /* 0x0000a000000a7a25 */ /* 0x040fe200078e000a */
[----:B------:R-:W-:Y:S02]  /*0470*/  IADD3.X R16, R19, R7, R18, P2, !PT ;  /* 0x0000000713107210 */ /* 0x000fe400017fe412 */
[----:B------:R-:W-:Y:S01]  /*0480*/  LEA R24, P0, R25, c[0x0][0x240], 0x2 ;  /* 0x0000900019187a11 */ /* 0x000fe200078010ff */
[----:B------:R-:W-:Y:S02]  /*0490*/  IMAD R23, R3, c[0x0][0x1e8], RZ ;  /* 0x00007a0003177a24 */ /* 0x000fe400078e02ff */
[----:B------:R-:W-:Y:S01]  /*04a0*/  IMAD.WIDE.U32 R8, R0, c[0x0][0x1e8], R8 ;  /* 0x00007a0000087a25 */ /* 0x000fe200078e0008 */
[----:B------:R-:W-:-:S02]  /*04b0*/  LEA.HI.X R25, R25, c[0x0][0x244], R16, 0x2, P0 ;  /* 0x0000910019197a11 */ /* 0x000fc400000f1410 */
[----:B------:R-:W-:Y:S01]  /*04c0*/  ISETP.NE.U32.AND P0, PT, RZ, c[0x0][0x260], PT ;  /* 0x00009800ff007a0c */ /* 0x000fe20003f05070 */
[----:B------:R-:W-:Y:S01]  /*04d0*/  IMAD R20, R0, c[0x0][0x1ec], R23 ;  /* 0x00007b0000147a24 */ /* 0x000fe200078e0217 */
[C---:B------:R-:W-:Y:S02]  /*04e0*/  IADD3 R21, P5, R17.reuse, R10, RZ ;  /* 0x0000000a11157210 */ /* 0x040fe40007fbe0ff */
[----:B------:R-:W-:Y:S02]  /*04f0*/  IADD3 R23, P4, R17, R8, RZ ;  /* 0x0000000811177210 */ /* 0x000fe40007f9e0ff */
[----:B------:R-:W-:Y:S02]  /*0500*/  SHF.R.S32.HI R7, RZ, 0x1f, R6 ;  /* 0x0000001fff077819 */ /* 0x000fe40000011406 */
[----:B------:R-:W-:Y:S01]  /*0510*/  ISETP.NE.AND.EX P0, PT, RZ, c[0x0][0x264], PT, P0 ;  /* 0x00009900ff007a0c */ /* 0x000fe20003f05300 */
[----:B------:R-:W-:Y:S01]  /*0520*/  IMAD.WIDE.U32 R14, R5, c[0x0][0x1b0], RZ ;  /* 0x00006c00050e7a25 */ /* 0x000fe200078e00ff */
[----:B------:R-:W-:-:S02]  /*0530*/  IADD3.X R10, R19, R11, R22, P5, !PT ;  /* 0x0000000b130a7210 */ /* 0x000fc40002ffe416 */
[----:B------:R-:W-:Y:S02]  /*0540*/  IADD3.X R8, R19, R9, R20, P4, !PT ;  /* 0x0000000913087210 */ /* 0x000fe400027fe414 */
[----:B------:R-:W-:Y:S02]  /*0550*/  LEA R22, P1, R23, c[0x0][0x248], 0x2 ;  /* 0x0000920017167a11 */ /* 0x000fe400078210ff */
[----:B------:R-:W-:Y:S01]  /*0560*/  LEA R18, P2, R21, c[0x0][0x308], 0x2 ;  /* 0x0000c20015127a11 */ /* 0x000fe200078410ff */
[----:B------:R-:W-:Y:S01]  /*0570*/  IMAD R9, R7, c[0x0][0x1a8], RZ ;  /* 0x00006a0007097a24 */ /* 0x000fe200078e02ff */
[----:B------:R-:W-:Y:S02]  /*0580*/  LEA.HI.X R23, R23, c[0x0][0x24c], R8, 0x2, P1 ;  /* 0x0000930017177a11 */ /* 0x000fe400008f1408 */
[----:B------:R-:W-:Y:S01]  /*0590*/  LEA.HI.X R21, R21, c[0x0][0x30c], R10, 0x2, P2 ;  /* 0x0000c30015157a11 */ /* 0x000fe200010f140a */
[----:B------:R-:W-:Y:S01]  /*05a0*/  IMAD R11, R7, c[0x0][0x1c8], RZ ;  /* 0x00007200070b7a24 */ /* 0x000fe200078e02ff */
[----:B------:R-:W-:Y:S01]  /*05b0*/  IADD3 R15, R15, R27, RZ ;  /* 0x0000001b0f0f7210 */ /* 0x000fe20007ffe0ff */
[----:B------:R-:W-:Y:S01]  /*05c0*/  IMAD.WIDE.U32 R12, R6, c[0x0][0x1a8], R12 ;  /* 0x00006a00060c7a25 */ /* 0x000fe200078e000c */
[----:B------:R-:W-:-:S02]  /*05d0*/  ISETP.NE.U32.AND P1, PT, RZ, c[0x0][0x328], PT ;  /* 0x0000ca00ff007a0c */ /* 0x000fc40003f25070 */
[----:B------:R-:W-:Y:S01]  /*05e0*/  ISETP.NE.U32.AND P2, PT, RZ, c[0x0][0x348], PT ;  /* 0x0000d200ff007a0c */ /* 0x000fe20003f45070 */
[C---:B------:R-:W-:Y:S01]  /*05f0*/  IMAD R9, R6.reuse, c[0x0][0x1ac], R9 ;  /* 0x00006b0006097a24 */ /* 0x040fe200078e0209 */
[----:B------:R-:W-:Y:S01]  /*0600*/  ISETP.NE.AND.EX P1, PT, RZ, c[0x0][0x32c], PT, P1 ;  /* 0x0000cb00ff007a0c */ /* 0x000fe20003f25310 */
[C---:B------:R-:W-:Y:S01]  /*0610*/  IMAD.WIDE.U32 R14, R6.reuse, c[0x0][0x1c8], R14 ;  /* 0x00007200060e7a25 */ /* 0x040fe200078e000e */
[----:B------:R-:W-:Y:S02]  /*0620*/  ISETP.NE.AND.EX P2, PT, RZ, c[0x0][0x34c], PT, P2 ;  /* 0x0000d300ff007a0c */ /* 0x000fe40003f45320 */
[----:B------:R-:W-:Y:S01]  /*0630*/  IADD3 R20, P5, R17, R12, RZ ;  /* 0x0000000c11147210 */ /* 0x000fe20007fbe0ff */
[----:B------:R-:W-:Y:S01]  /*0640*/  IMAD R11, R6, c[0x0][0x1cc], R11 ;  /* 0x00007300060b7a24 */ /* 0x000fe200078e020b */
[----:B------:R-:W-:Y:S01]  /*0650*/  IADD3 R12, R13, R9, RZ ;  /* 0x000000090d0c7210 */ /* 0x000fe20007ffe0ff */
[----:B------:R-:W-:Y:S01]  /*0660*/  @P0 IMAD R8, R5, c[0x0][0x164], R0 ;  /* 0x0000590005080a24 */ /* 0x000fe200078e0200 */
[----:B------:R-:W-:-:S02]  /*0670*/  IADD3 R17, P4, R17, R14, RZ ;  /* 0x0000000e11117210 */ /* 0x000fc40007f9e0ff */
[----:B------:R-:W-:Y:S01]  /*0680*/  IADD3 R10, R15, R11, RZ ;  /* 0x0000000b0f0a7210 */ /* 0x000fe20007ffe0ff */
[----:B------:R-:W-:Y:S01]  /*0690*/  @P0 IMAD R8, R8, c[0x0][0x174], RZ ;  /* 0x00005d0008080a24 */ /* 0x000fe200078e02ff */
[C---:B------:R-:W-:Y:S02]  /*06a0*/  IADD3.X R11, R19.reuse, R12, RZ, P5, !PT ;  /* 0x0000000c130b7210 */ /* 0x040fe40002ffe4ff */
[----:B------:R-:W-:Y:S01]  /*06b0*/  LEA R9, P5, R20, c[0x0][0x228], 0x2 ;  /* 0x00008a0014097a11 */ /* 0x000fe200078a10ff */
[----:B------:R-:W-:Y:S01]  /*06c0*/  @P0 IMAD R8, R8, c[0x0][0x16c], RZ ;  /* 0x00005b0008080a24 */ /* 0x000fe200078e02ff */
[----:B------:R-:W-:Y:S01]  /*06d0*/  @P0 MOV R97, 0x8 ;  /* 0x0000000800610802 */ /* 0x000fe20000000f00 */
[----:B------:R-:W-:Y:S01]  /*06e0*/  CS2R R94, SRZ ;  /* 0x00000000005e7805 */ /* 0x000fe2000001ff00 */
[----:B------:R-:W-:Y:S01]  /*06f0*/  CS2R R92, SRZ ;  /* 0x00000000005c7805 */ /* 0x000fe2000001ff00 */
[----:B------:R-:W-:Y:S02]  /*0700*/  IADD3.X R10, R19, R10, RZ, P4, !PT ;  /* 0x0000000a130a7210 */ /* 0x000fe400027fe4ff */
[----:B------:R-:W-:Y:S01]  /*0710*/  LEA.HI.X R20, R20, c[0x0][0x22c], R11, 0x2, P5 ;  /* 0x00008b0014147a11 */ /* 0x000fe200028f140b */
[----:B------:R-:W-:Y:S01]  /*0720*/  @P0 IMAD.WIDE R96, R8, R97, c[0x0][0x260] ;  /* 0x0000980008600625 */ /* 0x000fe200078e0261 */
[----:B------:R-:W-:-:S02]  /*0730*/  LEA R16, P6, R17, c[0x0][0x230], 0x2 ;  /* 0x00008c0011107a11 */ /* 0x000fc400078c10ff */
[C---:B------:R-:W-:Y:S02]  /*0740*/  @P1 LEA R94, P4, R0.reuse, c[0x0][0x328], 0x2 ;  /* 0x0000ca00005e1a11 */ /* 0x040fe400078810ff */
[C---:B------:R-:W-:Y:S01]  /*0750*/  @P2 LEA R92, P5, R0.reuse, c[0x0][0x348], 0x2 ;  /* 0x0000d200005c2a11 */ /* 0x040fe200078a10ff */
[----:B------:R-:W-:Y:S01]  /*0760*/  HFMA2.MMA R8, -RZ, RZ, 0, 0 ;  /* 0x00000000ff087435 */ /* 0x000fe200000001ff */
[----:B------:R-:W-:Y:S01]  /*0770*/  LEA.HI.X R17, R17, c[0x0][0x234], R10, 0x2, P6 ;  /* 0x00008d0011117a11 */ /* 0x000fe200030f140a */
[----:B------:R-:W-:Y:S01]  /*0780*/  @!P0 CS2R R96, SRZ ;  /* 0x0000000000608805 */ /* 0x000fe2000001ff00 */
[C-C-:B------:R-:W-:Y:S02]  /*0790*/  @P1 LEA.HI.X R95, R0.reuse, c[0x0][0x32c], R3.reuse, 0x2, P4 ;  /* 0x0000cb00005f1a11 */ /* 0x140fe400020f1403 */
[----:B------:R-:W-:Y:S02]  /*07a0*/  @P2 LEA.HI.X R93, R0, c[0x0][0x34c], R3, 0x2, P5 ;  /* 0x0000d300005d2a11 */ /* 0x000fe400028f1403 */
[----:B------:R-:W-:Y:S01]  /*07b0*/  MOV R81, RZ ;  /* 0x000000ff00517202 */ /* 0x000fe20000000f00 */
[----:B------:R-:W-:Y:S05]  /*07c0*/  @!P3 BRA `(.L_x_7856) ;  /* 0x00004d200000b947 */ /* 0x000fea0003800000 */
[----:B------:R-:W0:Y:S01]  /*07d0*/  S2R R10, SR_TID.X ;  /* 0x00000000000a7919 */ /* 0x000e220000002100 */
[----:B------:R-:W-:Y:S01]  /*07e0*/  MOV R19, R21 ;  /* 0x0000001500137202 */ /* 0x000fe20000000f00 */
[----:B------:R-:W-:Y:S01]  /*07f0*/  UMOV UR4, URZ ;  /* 0x0000003f00047c82 */ /* 0x000fe20008000000 */
[----:B------:R-:W-:Y:S01]  /*0800*/  MOV R14, R24 ;  /* 0x00000018000e7202 */ /* 0x000fe20000000f00 */
[----:B------:R-:W1:Y:S01]  /*0810*/  S2R R21, SR_LANEID ;  /* 0x0000000000157919 */ /* 0x000e620000000000 */
[----:B------:R-:W-:-:S02]  /*0820*/  MOV R15, R25 ;  /* 0x00000019000f7202 */ /* 0x000fc40000000f00 */
[----:B------:R-:W-:Y:S02]  /*0830*/  MOV R11, R22 ;  /* 0x00000016000b7202 */ /* 0x000fe40000000f00 */
[----:B------:R-:W-:Y:S02]  /*0840*/  MOV R12, R23 ;  /* 0x00000017000c7202 */ /* 0x000fe40000000f00 */
[----:B------:R-:W-:Y:S02]  /*0850*/  MOV R30, c[0x0][0x174] ;  /* 0x00005d00001e7a02 */ /* 0x000fe40000000f00 */
[----:B------:R-:W-:Y:S02]  /*0860*/  MOV R81, RZ ;  /* 0x000000ff00517202 */ /* 0x000fe40000000f00 */
        /* <DEDUP_REMOVED lines=11> */
[----:B------:R-:W-:Y:S02]  /*0920*/  LEA.HI.SX32 R23, R10, R10, 0x1b ;  /* 0x0000000a0a177211 */ /* 0x000fe400078fdaff */
[----:B------:R-:W-:Y:S02]  /*0930*/  LEA.HI.SX32 R24, R24, R24, 0x1b ;  /* 0x0000001818187211 */ /* 0x000fe400078fdaff */
[----:B------:R-:W-:-:S02]  /*0940*/  LEA.HI.SX32 R25, R25, R10, 0x1b ;  /* 0x0000000a19197211 */ /* 0x000fc400078fdaff */
[-C--:B------:R-:W-:Y:S02]  /*0950*/  LEA.HI.SX32 R27, R27, R10.reuse, 0x1b ;  /* 0x0000000a1b1b7211 */ /* 0x080fe400078fdaff */
[-C--:B------:R-:W-:Y:S02]  /*0960*/  LEA.HI.SX32 R29, R31, R10.reuse, 0x1b ;  /* 0x0000000a1f1d7211 */ /* 0x080fe400078fdaff */
[----:B-1----:R-:W-:Y:S02]  /*0970*/  LEA.HI.SX32 R13, R33, R10, 0x1b ;  /* 0x0000000a210d7211 */ /* 0x002fe400078fdaff */
.L_x_7896:
[----:B------:R-:W-:Y:S01]  /*0980*/  SHF.L.U32 R31, R10, 0x1, RZ ;  /* 0x000000010a1f7819 */ /* 0x000fe200000006ff */
        /* <DEDUP_REMOVED lines=26> */
[----:B-1----:R-:W1:Y:S04]  /*0b30*/  LDS.128 R44, [R31+0x10] ;  /* 0x000010001f2c7984 */ /* 0x002e680000000c00 */
        /* <DEDUP_REMOVED lines=72> */
.L_x_7858:
[----:B------:R-:W-:Y:S05]  /*0fc0*/  BSYNC B0 ;  /* 0x0000000000007941 */ /* 0x000fea0003800000 */
.L_x_7857:
        /* <DEDUP_REMOVED lines=34> */
.L_x_7860:
[----:B------:R-:W-:Y:S05]  /*11f0*/  BSYNC B0 ;  /* 0x0000000000007941 */ /* 0x000fea0003800000 */
.L_x_7859:
        /* <DEDUP_REMOVED lines=33> */
.L_x_7862:
[----:B------:R-:W-:Y:S05]  /*1410*/  BSYNC B0 ;  /* 0x0000000000007941 */ /* 0x000fea0003800000 */
.L_x_7861:
        /* <DEDUP_REMOVED lines=33> */
.L_x_7864:
[----:B------:R-:W-:Y:S05]  /*1630*/  BSYNC B0 ;  /* 0x0000000000007941 */ /* 0x000fea0003800000 */
.L_x_7863:
        /* <DEDUP_REMOVED lines=33> */
.L_x_7866:
[----:B------:R-:W-:Y:S05]  /*1850*/  BSYNC B0 ;  /* 0x0000000000007941 */ /* 0x000fea0003800000 */
.L_x_7865:
        /* <DEDUP_REMOVED lines=33> */
.L_x_7868:
[----:B------:R-:W-:Y:S05]  /*1a70*/  BSYNC B0 ;  /* 0x0000000000007941 */ /* 0x000fea0003800000 */
.L_x_7867:
        /* <DEDUP_REMOVED lines=33> */
.L_x_7870:
[----:B------:R-:W-:Y:S05]  /*1c90*/  BSYNC B0 ;  /* 0x0000000000007941 */ /* 0x000fea0003800000 */
.L_x_7869:
        /* <DEDUP_REMOVED lines=33> */
.L_x_7872:
[----:B------:R-:W-:Y:S05]  /*1eb0*/  BSYNC B0 ;  /* 0x0000000000007941 */ /* 0x000fea0003800000 */
.L_x_7871:
        /* <DEDUP_REMOVED lines=46> */
[----:B------:R0:W-:Y:S01]  /*21a0*/  MUFU.RCP R103, R74 ;  /* 0x0000004a00677308 */ /* 0x0001e20000001000 */
[----:B---3--:R-:W-:Y:S02]  /*21b0*/  FADD.FTZ R70, R69, 1 ;  /* 0x3f80000045467421 */ /* 0x008fe40000010000 */
[----:B-1----:R-:W-:-:S05]  /*21c0*/  FADD.FTZ R72, R72, 1 ;  /* 0x3f80000048487421 */ /* 0x002fca0000010000 */
[----:B------:R-:W-:Y:S01]  /*21d0*/  MUFU.RCP R102, R75 ;  /* 0x0000004b00667308 */ /* 0x000fe20000001000 */
[----:B0-----:R-:W-:-:S07]  /*21e0*/  IMAD R74, R4, c[0x0][0x2e8], RZ ;  /* 0x0000ba00044a7a24 */ /* 0x001fce00078e02ff */
[----:B------:R-:W0:Y:S08]  /*21f0*/  MUFU.EX2 R73, R73 ;  /* 0x0000004900497308 */ /* 0x000e300000000800 */
[----:B------:R-:W1:Y:S08]  /*2200*/  MUFU.EX2 R76, R76 ;  /* 0x0000004c004c7308 */ /* 0x000e700000000800 */
[----:B------:R-:W3:Y:S01]  /*2210*/  MUFU.RCP R105, R68 ;  /* 0x0000004400697308 */ /* 0x000ee20000001000 */
[----:B0-----:R-:W-:-:S07]  /*2220*/  FADD.FTZ R73, R73, 1 ;  /* 0x3f80000049497421 */ /* 0x001fce0000010000 */
[----:B------:R-:W-:Y:S01]  /*2230*/  MUFU.RCP R104, R70 ;  /* 0x0000004600687308 */ /* 0x000fe20000001000 */
[----:B-1----:R-:W-:-:S07]  /*2240*/  FADD.FTZ R76, R76, 1 ;  /* 0x3f8000004c4c7421 */ /* 0x002fce0000010000 */
        /* <DEDUP_REMOVED lines=114> */
.L_x_7873:
        /* <DEDUP_REMOVED lines=21> */
[C---:B------:R-:W-:Y:S01]  /*2ac0*/  IMAD R56, R4.reuse, c[0x0][0x298], RZ ;  /* 0x0000a60004387a24 */ /* 0x040fe200078e02ff */
[----:B------:R-:W-:Y:S01]  /*2ad0*/  MOV R58, R10 ;  /* 0x0000000a003a7202 */ /* 0x000fe20000000f00 */
[----:B------:R-:W-:Y:S01]  /*2ae0*/  IMAD R60, R4, c[0x0][0x2b8], RZ ;  /* 0x0000ae00043c7a24 */ /* 0x000fe200078e02ff */
[----:B------:R-:W-:Y:S01]  /*2af0*/  HFMA2.MMA R139, -RZ, RZ, 0, 0 ;  /* 0x00000000ff8b7435 */ /* 0x000fe200000001ff */
[C---:B------:R-:W-:Y:S01]  /*2b00*/  IMAD R43, R5.reuse, c[0x0][0x29c], R56 ;  /* 0x0000a700052b7a24 */ /* 0x040fe200078e0238 */
[----:B------:R-:W-:Y:S01]  /*2b10*/  CS2R R140, SRZ ;  /* 0x00000000008c7805 */ /* 0x000fe2000001ff00 */
[----:B------:R-:W-:-:S02]  /*2b20*/  IMAD R63, R5, c[0x0][0x2bc], R60 ;  /* 0x0000af00053f7a24 */ /* 0x000fc400078e023c */
[----:B------:R-:W-:Y:S02]  /*2b30*/  IMAD R61, R7, c[0x0][0x2a0], RZ ;  /* 0x0000a800073d7a24 */ /* 0x000fe400078e02ff */
[----:B------:R-:W-:-:S04]  /*2b40*/  IMAD.WIDE.U32 R56, R5, c[0x0][0x298], R58 ;  /* 0x0000a60005387a25 */ /* 0x000fc800078e003a */
[----:B------:R-:W-:Y:S01]  /*2b50*/  IMAD.WIDE.U32 R58, R5, c[0x0][0x2b8], R58 ;  /* 0x0000ae00053a7a25 */ /* 0x000fe200078e003a */
[----:B------:R-:W-:Y:S02]  /*2b60*/  IADD3 R57, R57, R43, RZ ;  /* 0x0000002b39397210 */ /* 0x000fe40007ffe0ff */
[----:B------:R-:W-:Y:S01]  /*2b70*/  IADD3 R43, R30, -0x1, RZ ;  /* 0xffffffff1e2b7810 */ /* 0x000fe20007ffe0ff */
[C---:B------:R-:W-:Y:S01]  /*2b80*/  IMAD R61, R6.reuse, c[0x0][0x2a4], R61 ;  /* 0x0000a900063d7a24 */ /* 0x040fe200078e023d */
[----:B------:R-:W-:Y:S01]  /*2b90*/  IADD3 R59, R59, R63, RZ ;  /* 0x0000003f3b3b7210 */ /* 0x000fe20007ffe0ff */
[C---:B------:R-:W-:Y:S01]  /*2ba0*/  IMAD.WIDE.U32 R56, R6.reuse, c[0x0][0x2a0], R56 ;  /* 0x0000a80006387a25 */ /* 0x040fe200078e0038 */
[----:B------:R-:W-:Y:S02]  /*2bb0*/  SHF.L.U32 R135, R43, 0x8, RZ ;  /* 0x000000082b877819 */ /* 0x000fe400000006ff */
[----:B------:R-:W-:Y:S01]  /*2bc0*/  MOV R43, c[0x0][0x174] ;  /* 0x00005d00002b7a02 */ /* 0x000fe20000000f00 */
[----:B------:R-:W-:Y:S01]  /*2bd0*/  IMAD R63, R7, c[0x0][0x2c0], RZ ;  /* 0x0000b000073f7a24 */ /* 0x000fe200078e02ff */
[----:B------:R-:W-:Y:S01]  /*2be0*/  IADD3 R65, R57, R61, RZ ;  /* 0x0000003d39417210 */ /* 0x000fe20007ffe0ff */
[----:B------:R-:W-:Y:S01]  /*2bf0*/  IMAD.WIDE.U32 R58, R6, c[0x0][0x2c0], R58 ;  /* 0x0000b000063a7a25 */ /* 0x000fe200078e003a */
[----:B------:R-:W-:-:S02]  /*2c00*/  LEA R60, P1, R56, c[0x0][0x318], 0x2 ;  /* 0x0000c600383c7a11 */ /* 0x000fc400078210ff */
[----:B------:R-:W-:Y:S01]  /*2c10*/  IADD3 R136, P0, R135, R56, RZ ;  /* 0x0000003887887210 */ /* 0x000fe20007f1e0ff */
[----:B------:R-:W-:Y:S01]  /*2c20*/  IMAD R63, R6, c[0x0][0x2c4], R63 ;  /* 0x0000b100063f7a24 */ /* 0x000fe200078e023f */
[----:B------:R-:W-:Y:S02]  /*2c30*/  LEA.HI.X R61, R56, c[0x0][0x31c], R65, 0x2, P1 ;  /* 0x0000c700383d7a11 */ /* 0x000fe400008f1441 */
[----:B------:R-:W-:Y:S02]  /*2c40*/  LEA R56, P2, R58, c[0x0][0x320], 0x2 ;  /* 0x0000c8003a387a11 */ /* 0x000fe400078410ff */
[----:B------:R-:W-:Y:S02]  /*2c50*/  IADD3 R63, R59, R63, RZ ;  /* 0x0000003f3b3f7210 */ /* 0x000fe40007ffe0ff */
[----:B------:R-:W-:Y:S02]  /*2c60*/  LEA R43, R43, UR4, 0x8 ;  /* 0x000000042b2b7c11 */ /* 0x000fe4000f8e40ff */
[----:B------:R-:W-:-:S02]  /*2c70*/  IADD3 R134, P1, R135, R58, RZ ;  /* 0x0000003a87867210 */ /* 0x000fc40007f3e0ff */
[----:B------:R-:W-:Y:S01]  /*2c80*/  LEA.HI.X R57, R58, c[0x0][0x324], R63, 0x2, P2 ;  /* 0x0000c9003a397a11 */ /* 0x000fe200010f143f */
[----:B------:R-:W-:Y:S01]  /*2c90*/  IMAD.WIDE R58, R43, 0x4, R60 ;  /* 0x000000042b3a7825 */ /* 0x000fe200078e023c */
[----:B------:R-:W-:-:S03]  /*2ca0*/  SHF.R.S32.HI R62, RZ, 0x1f, R135 ;  /* 0x0000001fff3e7819 */ /* 0x000fc60000011487 */
[----:B------:R-:W-:Y:S01]  /*2cb0*/  IMAD.WIDE R56, R43, 0x4, R56 ;  /* 0x000000042b387825 */ /* 0x000fe200078e0238 */
[C---:B------:R-:W-:Y:S02]  /*2cc0*/  IADD3.X R137, R62.reuse, R65, RZ, P0, !PT ;  /* 0x000000413e897210 */ /* 0x040fe400007fe4ff */
[----:B------:R-:W-:Y:S02]  /*2cd0*/  IADD3.X R135, R62, R63, RZ, P1, !PT ;  /* 0x0000003f3e877210 */ /* 0x000fe40000ffe4ff */
        /* <DEDUP_REMOVED lines=20> */
[----:B------:R-:W-:Y:S02]  /*2e20*/  IADD3 R112, P6, R56, -0x80, RZ ;  /* 0xffffff8038707810 */ /* 0x000fe40007fde0ff */
[----:B------:R-:W-:-:S02]  /*2e30*/  IADD3.X R131, R57, -0x1, RZ, P0, !PT ;  /* 0xffffffff39837810 */ /* 0x000fc400007fe4ff */
[C---:B------:R-:W-:Y:S02]  /*2e40*/  IADD3.X R127, R57.reuse, -0x1, RZ, P1, !PT ;  /* 0xffffffff397f7810 */ /* 0x040fe40000ffe4ff */
[C---:B------:R-:W-:Y:S02]  /*2e50*/  IADD3.X R115, R57.reuse, -0x1, RZ, P2, !PT ;  /* 0xffffffff39737810 */ /* 0x040fe400017fe4ff */
[C---:B------:R-:W-:Y:S02]  /*2e60*/  IADD3.X R107, R57.reuse, -0x1, RZ, P3, !PT ;  /* 0xffffffff396b7810 */ /* 0x040fe40001ffe4ff */
[C---:B------:R-:W-:Y:S02]  /*2e70*/  IADD3.X R109, R57.reuse, -0x1, RZ, P4, !PT ;  /* 0xffffffff396d7810 */ /* 0x040fe400027fe4ff */
[C---:B------:R-:W-:Y:S02]  /*2e80*/  IADD3.X R111, R57.reuse, -0x1, RZ, P5, !PT ;  /* 0xffffffff396f7810 */ /* 0x040fe40002ffe4ff */
[----:B------:R-:W-:-:S02]  /*2e90*/  IADD3.X R113, R57, -0x1, RZ, P6, !PT ;  /* 0xffffffff39717810 */ /* 0x000fc400037fe4ff */
[----:B------:R-:W-:Y:S02]  /*2ea0*/  MOV R43, RZ ;  /* 0x000000ff002b7202 */ /* 0x000fe40000000f00 */
.L_x_7895:
        /* <DEDUP_REMOVED lines=19> */
[----:B------:R-:W-:-:S04]  /*2fe0*/  IMAD.WIDE.U32 R66, R141, c[0x0][0x188], R66 ;  /* 0x000062008d427a25 */ /* 0x000fc800078e0042 */
        /* <DEDUP_REMOVED lines=17> */
[----:B------:R-:W-:Y:S01]  /*3100*/  LDS.128 R60, [R31+0x10] ;  /* 0x000010001f3c7984 */ /* 0x000fe20000000c00 */
[----:B------:R-:W-:Y:S02]  /*3110*/  ISETP.LT.OR P2, PT, R30, 0x2, P0 ;  /* 0x000000021e00780c */ /* 0x000fe40000741670 */
        /* <DEDUP_REMOVED lines=17> */
[C---:B------:R-:W-:Y:S02]  /*3230*/  FMUL.FTZ R148, R151.reuse, R85 ;  /* 0x0000005597947220 */ /* 0x040fe40000410000 */
[----:B------:R-:W-:Y:S01]  /*3240*/  FMUL.FTZ R146, R151, R84 ;  /* 0x0000005497927220 */ /* 0x000fe20000410000 */
[----:B------:R-:W-:Y:S08]  /*3250*/  MUFU.EX2 R160, R160 ;  /* 0x000000a000a07308 */ /* 0x000ff00000000800 */
[----:B------:R-:W-:Y:S08]  /*3260*/  MUFU.EX2 R150, R150 ;  /* 0x0000009600967308 */ /* 0x000ff00000000800 */
[----:B------:R-:W-:Y:S08]  /*3270*/  MUFU.EX2 R148, R148 ;  /* 0x0000009400947308 */ /* 0x000ff00000000800 */
[----:B------:R-:W-:Y:S01]  /*3280*/  MUFU.EX2 R146, R146 ;  /* 0x0000009200927308 */ /* 0x000fe20000000800 */
[----:B------:R-:W-:Y:S01]  /*3290*/  BSSY B0, `(.L_x_7875) ;  /* 0x0000020000007945 */ /* 0x000fe20003800000 */
[----:B--2---:R-:W-:Y:S04]  /*32a0*/  STS.128 [R21.X16+0x420], R64 ;  /* 0x0004204015007388 */ /* 0x004fe8000000cc00 */
[----:B---3--:R0:W-:Y:S01]  /*32b0*/  STS.128 [R21.X16+0x620], R68 ;  /* 0x0006204415007388 */ /* 0x0081e2000000cc00 */
[----:B------:R-:W-:-:S06]  /*32c0*/  NOP ;  /* 0x0000000000007918 */ /* 0x000fcc0000000000 */
[----:B------:R-:W-:Y:S04]  /*32d0*/  LDS.128 R72, [R31+0x420] ;  /* 0x000420001f487984 */ /* 0x000fe80000000c00 */
[----:B------:R-:W2:Y:S04]  /*32e0*/  LDS.128 R76, [R31+0x430] ;  /* 0x000430001f4c7984 */ /* 0x000ea80000000c00 */
[----:B-1----:R1:W-:Y:S04]  /*32f0*/  STS [R154+0x12b8], R149 ;  /* 0x0012b8959a007388 */ /* 0x0023e80000000800 */
[----:B------:R-:W-:Y:S06]  /*3300*/  BAR.SYNC.DEFER_BLOCKING 0x0 ;  /* 0x0000000000007b1d */ /* 0x000fec0000010000 */
[----:B------:R3:W5:Y:S01]  /*3310*/  @!P2 LDG.E R152, [R144.64+0x4] ;  /* 0x000004069098a981 */ /* 0x000762000c1e1900 */
[----:B------:R-:W-:-:S13]  /*3320*/  ISETP.NE.AND P2, PT, R10, 0x1f, PT ;  /* 0x0000001f0a00780c */ /* 0x000fda0003f45270 */
[----:B---3--:R1:W3:Y:S01]  /*3330*/  @P2 LDS R145, [R10.X4+0x1abc] ;  /* 0x001abc000a912984 */ /* 0x0082e20000004800 */
[C---:B0-----:R-:W-:Y:S02]  /*3340*/  FMUL.FTZ R68, R151.reuse, R86 ;  /* 0x0000005697447220 */ /* 0x041fe40000410000 */
[----:B------:R-:W-:-:S04]  /*3350*/  FMUL.FTZ R66, R151, R87 ;  /* 0x0000005797427220 */ /* 0x000fc80000410000 */
[----:B------:R-:W0:Y:S08]  /*3360*/  MUFU.EX2 R68, R68 ;  /* 0x0000004400447308 */ /* 0x000e300000000800 */
[----:B------:R-:W4:Y:S01]  /*3370*/  MUFU.EX2 R66, R66 ;  /* 0x0000004200427308 */ /* 0x000f220000000800 */
[----:B--2---:R-:W-:Y:S02]  /*3380*/  FMUL.FTZ R165, R121, R78 ;  /* 0x0000004e79a57220 */ /* 0x004fe40000410000 */
[----:B------:R-:W-:-:S02]  /*3390*/  FMUL.FTZ R79, R120, R79 ;  /* 0x0000004f784f7220 */ /* 0x000fc40000410000 */
[----:B------:R-:W-:Y:S02]  /*33a0*/  FMUL.FTZ R147, R122, R73 ;  /* 0x000000497a937220 */ /* 0x000fe40000410000 */
[----:B------:R-:W-:Y:S02]  /*33b0*/  FMUL.FTZ R73, R124, R75 ;  /* 0x0000004b7c497220 */ /* 0x000fe40000410000 */
[----:B------:R-:W-:Y:S02]  /*33c0*/  FMUL.FTZ R72, R123, R72 ;  /* 0x000000487b487220 */ /* 0x000fe40000410000 */
[----:B------:R-:W-:Y:S02]  /*33d0*/  FMUL.FTZ R71, R125, R74 ;  /* 0x0000004a7d477220 */ /* 0x000fe40000410000 */
[----:B------:R-:W-:Y:S02]  /*33e0*/  FMUL.FTZ R75, R119, R76 ;  /* 0x0000004c774b7220 */ /* 0x000fe40000410000 */
[----:B------:R-:W-:-:S02]  /*33f0*/  FMUL.FTZ R77, R118, R77 ;  /* 0x0000004d764d7220 */ /* 0x000fc40000410000 */
[----:B0-----:R-:W-:Y:S01]  /*3400*/  FFMA.FTZ R69, R68, R79, R165 ;  /* 0x0000004f44457223 */ /* 0x001fe200000100a5 */
[----:B------:R-:W-:Y:S05]  /*3410*/  @P2 BRA `(.L_x_7876) ;  /* 0x0000007000002947 */ /* 0x000fea0003800000 */
[----:B-1--4-:R-:W-:Y:S01]  /*3420*/  ISETP.NE.AND P3, PT, R30, c[0x0][0x174], PT ;  /* 0x00005d001e007a0c */ /* 0x012fe20003f65270 */
[----:B---3--:R-:W-:-:S12]  /*3430*/  HFMA2.MMA R145, -RZ, RZ, 1.875, 0 ;  /* 0x3f800000ff917435 */ /* 0x008fd800000001ff */
[----:B------:R-:W-:-:S04]  /*3440*/  @P3 LEA.HI R64, R30, R30, RZ, 0x1 ;  /* 0x0000001e1e403211 */ /* 0x000fc800078f08ff */
[----:B------:R-:W-:-:S04]  /*3450*/  @P3 LOP3.LUT R65, R64, 0xfffffe, RZ, 0xc0, !PT ;  /* 0x00fffffe40413812 */ /* 0x000fc800078ec0ff */
[----:B------:R-:W-:-:S04]  /*3460*/  @P3 IADD3 R64, -R65, R30, RZ ;  /* 0x0000001e41403210 */ /* 0x000fc80007ffe1ff */
[----:B------:R-:W-:-:S05]  /*3470*/  @P3 LEA R64, R64, R141, 0x8 ;  /* 0x0000008d40403211 */ /* 0x000fca00078e40ff */
[----:B------:R0:W1:Y:S02]  /*3480*/  @P3 LDS R145, [R64.X4+0x12b8] ;  /* 0x0012b80040913984 */ /* 0x0000640000004800 */
.L_x_7876:
[----:B-1--4-:R-:W-:Y:S05]  /*3490*/  BSYNC B0 ;  /* 0x0000000000007941 */ /* 0x012fea0003800000 */
.L_x_7875:
[----:B---3--:R-:W-:Y:S01]  /*34a0*/  FMUL.FTZ R65, R68, R145 ;  /* 0x0000009144417220 */ /* 0x008fe20000410000 */
[C---:B------:R-:W-:Y:S01]  /*34b0*/  ISETP.NE.AND P3, PT, R22.reuse, 0x1f, PT ;  /* 0x0000001f1600780c */ /* 0x040fe20003f65270 */
[----:B------:R-:W-:Y:S01]  /*34c0*/  FMUL.FTZ R67, R151, R88 ;  /* 0x0000005897437220 */ /* 0x000fe20000410000 */
[----:B------:R-:W-:Y:S01]  /*34d0*/  ISETP.GE.U32.AND P4, PT, R22, 0x1e, PT ;  /* 0x0000001e1600780c */ /* 0x000fe20003f86070 */
[----:B------:R-:W-:Y:S01]  /*34e0*/  FFMA.FTZ R69, R66, R69, R77 ;  /* 0x0000004542457223 */ /* 0x000fe2000001004d */
[----:B------:R-:W-:Y:S01]  /*34f0*/  ISETP.GE.OR P0, PT, R30, c[0x0][0x174], P0 ;  /* 0x00005d001e007a0c */ /* 0x000fe20000706670 */
[----:B------:R-:W-:Y:S01]  /*3500*/  FMUL.FTZ R65, R66, R65 ;  /* 0x0000004142417220 */ /* 0x000fe20000410000 */
[----:B-----5:R-:W-:Y:S01]  /*3510*/  SHFL.IDX PT, R152, R152, RZ, 0x1f ;  /* 0x00001fff98987589 */ /* 0x020fe200000e0000 */
[----:B------:R-:W1:Y:S01]  /*3520*/  MUFU.EX2 R67, R67 ;  /* 0x0000004300437308 */ /* 0x000e620000000800 */
[----:B------:R-:W-:Y:S01]  /*3530*/  FFMA.FTZ R69, R146, R69, R75 ;  /* 0x0000004592457223 */ /* 0x000fe2000001004b */
[----:B------:R-:W-:Y:S01]  /*3540*/  ISETP.NE.AND P5, PT, R10, RZ, PT ;  /* 0x000000ff0a00720c */ /* 0x000fe20003fa5270 */
[----:B------:R-:W-:Y:S01]  /*3550*/  FMUL.FTZ R65, R146, R65 ;  /* 0x0000004192417220 */ /* 0x000fe20000410000 */
[----:B------:R-:W-:Y:S01]  /*3560*/  LEA R143, R143, R10, 0x8 ;  /* 0x0000000a8f8f7211 */ /* 0x000fe200078e40ff */
[C---:B------:R-:W-:Y:S01]  /*3570*/  FFMA.FTZ R69, R148.reuse, R69, R73 ;  /* 0x0000004594457223 */ /* 0x040fe20000010049 */
[----:B------:R-:W-:Y:S01]  /*3580*/  BSSY B0, `(.L_x_7877) ;  /* 0x00000d3000007945 */ /* 0x000fe20003800000 */
[----:B------:R-:W-:Y:S01]  /*3590*/  FMUL.FTZ R65, R148, R65 ;  /* 0x0000004194417220 */ /* 0x000fe20000410000 */
[----:B------:R-:W-:Y:S01]  /*35a0*/  IADD3 R143, -R143, c[0x0][0x168], RZ ;  /* 0x00005a008f8f7a10 */ /* 0x000fe20007ffe1ff */
[----:B------:R-:W-:-:S02]  /*35b0*/  FMUL.FTZ R163, R32, R89 ;  /* 0x0000005920a37220 */ /* 0x000fc40000410000 */
[----:B------:R-:W-:Y:S02]  /*35c0*/  FMUL.FTZ R74, R33, R88 ;  /* 0x00000058214a7220 */ /* 0x000fe40000410000 */
[C---:B------:R-:W-:Y:S02]  /*35d0*/  FFMA.FTZ R69, R150.reuse, R69, R71 ;  /* 0x0000004596457223 */ /* 0x040fe40000010047 */
[----:B------:R-:W-:Y:S02]  /*35e0*/  FMUL.FTZ R65, R150, R65 ;  /* 0x0000004196417220 */ /* 0x000fe40000410000 */
[----:B------:R-:W-:Y:S02]  /*35f0*/  FMUL.FTZ R163, R163, R56 ;  /* 0x00000038a3a37220 */ /* 0x000fe40000410000 */
[----:B------:R-:W-:Y:S02]  /*3600*/  FMUL.FTZ R74, R74, R57 ;  /* 0x000000394a4a7220 */ /* 0x000fe40000410000 */
[----:B------:R-:W-:-:S02]  /*3610*/  FMUL.FTZ R161, R34, R91 ;  /* 0x0000005b22a17220 */ /* 0x000fc40000410000 */
[C---:B------:R-:W-:Y:S02]  /*3620*/  FFMA.FTZ R69, R160.reuse, R69, R147 ;  /* 0x00000045a0457223 */ /* 0x040fe40000010093 */
[----:B------:R-:W-:Y:S02]  /*3630*/  FMUL.FTZ R144, R160, R65 ;  /* 0x00000041a0907220 */ /* 0x000fe40000410000 */
[----:B-1----:R-:W-:Y:S02]  /*3640*/  FFMA.FTZ R65, R163, R67, R74 ;  /* 0x00000043a3417223 */ /* 0x002fe4000001004a */
[----:B------:R-:W-:Y:S02]  /*3650*/  FMUL.FTZ R161, R161, R58 ;  /* 0x0000003aa1a17220 */ /* 0x000fe40000410000 */
[C---:B------:R-:W-:Y:S02]  /*3660*/  FFMA.FTZ R154, R67.reuse, R69, R72 ;  /* 0x00000045439a7223 */ /* 0x040fe40000010048 */
[----:B------:R-:W-:-:S02]  /*3670*/  FMUL.FTZ R144, R67, R144 ;  /* 0x0000009043907220 */ /* 0x000fc40000410000 */
[----:B0-----:R-:W-:Y:S02]  /*3680*/  FMUL.FTZ R64, R35, R90 ;  /* 0x0000005a23407220 */ /* 0x001fe40000410000 */
[----:B------:R-:W-:Y:S01]  /*3690*/  FMUL.FTZ R151, R149, R67 ;  /* 0x0000004395977220 */ /* 0x000fe20000410000 */
[----:B------:R-:W-:Y:S01]  /*36a0*/  SHFL.DOWN PT, R69, R144, 0x1, 0x1f ;  /* 0x08201f0090457f89 */ /* 0x000fe200000e0000 */
[----:B------:R-:W-:Y:S02]  /*36b0*/  FFMA.FTZ R70, R160, R65, R161 ;  /* 0x00000041a0467223 */ /* 0x000fe400000100a1 */
[----:B------:R-:W-:Y:S01]  /*36c0*/  FMUL.FTZ R157, R36, R85 ;  /* 0x00000055249d7220 */ /* 0x000fe20000410000 */
[----:B------:R-:W0:Y:S01]  /*36d0*/  SHFL.DOWN PT, R65, R154, 0x1, 0x1f ;  /* 0x08201f009a417f89 */ /* 0x000e2200000e0000 */
[----:B------:R-:W-:Y:S02]  /*36e0*/  FMUL.FTZ R159, R64, R59 ;  /* 0x0000003b409f7220 */ /* 0x000fe40000410000 */
        /* <DEDUP_REMOVED lines=18> */
[----:B0-----:R-:W-:-:S02]  /*3810*/  @P3 FFMA.FTZ R154, R144, R65, R154 ;  /* 0x00000041909a3223 */ /* 0x001fc4000001009a */
[----:B------:R-:W-:Y:S01]  /*3820*/  @P3 FMUL.FTZ R144, R144, R69 ;  /* 0x0000004590903220 */ /* 0x000fe20000410000 */
[----:B------:R-:W-:Y:S01]  /*3830*/  SHFL.UP PT, R65, R156, 0x1, RZ ;  /* 0x042000009c417989 */ /* 0x000fe200000e00ff */
[----:B------:R-:W-:-:S03]  /*3840*/  ISETP.GE.AND P3, PT, R21, 0x1, PT ;  /* 0x000000011500780c */ /* 0x000fc60003f66270 */
[----:B------:R-:W0:Y:S04]  /*3850*/  SHFL.UP PT, R69, R158, 0x1, RZ ;  /* 0x042000009e457989 */ /* 0x000e2800000e00ff */
[----:B------:R-:W1:Y:S04]  /*3860*/  SHFL.DOWN PT, R70, R154, 0x2, 0x1f ;  /* 0x08401f009a467f89 */ /* 0x000e6800000e0000 */
[----:B------:R-:W2:Y:S02]  /*3870*/  SHFL.DOWN PT, R64, R144, 0x2, 0x1f ;  /* 0x08401f0090407f89 */ /* 0x000ea400000e0000 */
[----:B0-----:R-:W-:-:S02]  /*3880*/  @P3 FFMA.FTZ R158, R156, R69, R158 ;  /* 0x000000459c9e3223 */ /* 0x001fc4000001009e */
[----:B------:R-:W-:Y:S01]  /*3890*/  @P3 FMUL.FTZ R156, R156, R65 ;  /* 0x000000419c9c3220 */ /* 0x000fe20000410000 */
[----:B------:R-:W-:Y:S01]  /*38a0*/  ISETP.GE.AND P3, PT, R21, 0x2, PT ;  /* 0x000000021500780c */ /* 0x000fe20003f66270 */
[C---:B-1----:R-:W-:Y:S01]  /*38b0*/  @!P4 FFMA.FTZ R154, R144.reuse, R70, R154 ;  /* 0x00000046909ac223 */ /* 0x042fe2000001009a */
[----:B------:R-:W0:Y:S01]  /*38c0*/  SHFL.UP PT, R69, R158, 0x2, RZ ;  /* 0x044000009e457989 */ /* 0x000e2200000e00ff */
[----:B--2---:R-:W-:-:S03]  /*38d0*/  @!P4 FMUL.FTZ R144, R144, R64 ;  /* 0x000000409090c220 */ /* 0x004fc60000410000 */
[----:B------:R-:W1:Y:S01]  /*38e0*/  SHFL.UP PT, R65, R156, 0x2, RZ ;  /* 0x044000009c417989 */ /* 0x000e6200000e00ff */
[----:B------:R-:W-:-:S03]  /*38f0*/  ISETP.GE.U32.AND P4, PT, R22, 0x1c, PT ;  /* 0x0000001c1600780c */ /* 0x000fc60003f86070 */
[----:B------:R-:W2:Y:S04]  /*3900*/  SHFL.DOWN PT, R70, R154, 0x4, 0x1f ;  /* 0x08801f009a467f89 */ /* 0x000ea800000e0000 */
[----:B------:R-:W3:Y:S01]  /*3910*/  SHFL.DOWN PT, R64, R144, 0x4, 0x1f ;  /* 0x08801f0090407f89 */ /* 0x000ee200000e0000 */
[C---:B0-----:R-:W-:Y:S02]  /*3920*/  @P3 FFMA.FTZ R158, R156.reuse, R69, R158 ;  /* 0x000000459c9e3223 */ /* 0x041fe4000001009e */
[----:B-1----:R-:W-:Y:S01]  /*3930*/  @P3 FMUL.FTZ R156, R156, R65 ;  /* 0x000000419c9c3220 */ /* 0x002fe20000410000 */
[----:B------:R-:W-:Y:S02]  /*3940*/  ISETP.GE.AND P3, PT, R21, 0x4, PT ;  /* 0x000000041500780c */ /* 0x000fe40003f66270 */
[----:B------:R-:W-:Y:S01]  /*3950*/  MOV R65, RZ ;  /* 0x000000ff00417202 */ /* 0x000fe20000000f00 */
[C---:B--2---:R-:W-:Y:S01]  /*3960*/  @!P4 FFMA.FTZ R154, R144.reuse, R70, R154 ;  /* 0x00000046909ac223 */ /* 0x044fe2000001009a */
[----:B------:R-:W-:Y:S01]  /*3970*/  SHFL.UP PT, R69, R156, 0x4, RZ ;  /* 0x048000009c457989 */ /* 0x000fe200000e00ff */
[----:B---3--:R-:W-:-:S03]  /*3980*/  @!P4 FMUL.FTZ R144, R144, R64 ;  /* 0x000000409090c220 */ /* 0x008fc60000410000 */
[----:B------:R-:W0:Y:S01]  /*3990*/  SHFL.UP PT, R70, R158, 0x4, RZ ;  /* 0x048000009e467989 */ /* 0x000e2200000e00ff */
[----:B------:R-:W-:Y:S01]  /*39a0*/  HFMA2.MMA R64, -RZ, RZ, 1.875, 0 ;  /* 0x3f800000ff407435 */ /* 0x000fe200000001ff */
[----:B------:R-:W-:Y:S02]  /*39b0*/  ISETP.GE.U32.AND P4, PT, R22, 0x18, PT ;  /* 0x000000181600780c */ /* 0x000fe40003f86070 */
[----:B------:R-:W1:Y:S04]  /*39c0*/  SHFL.DOWN PT, R78, R154, 0x8, 0x1f ;  /* 0x09001f009a4e7f89 */ /* 0x000e6800000e0000 */
[----:B------:R-:W2:Y:S04]  /*39d0*/  SHFL.DOWN PT, R76, R144, 0x8, 0x1f ;  /* 0x09001f00904c7f89 */ /* 0x000ea800000e0000 */
[----:B------:R-:W3:Y:S01]  /*39e0*/  @!P0 LDS.64 R64, [R141.X8+0x1b38] ;  /* 0x001b38008d408984 */ /* 0x000ee20000008a00 */
        /* <DEDUP_REMOVED lines=9> */
[----:B------:R-:W4:Y:S04]  /*3a80*/  SHFL.DOWN PT, R76, R144, 0x10, 0x1f ;  /* 0x0a001f00904c7f89 */ /* 0x000f2800000e0000 */
[----:B---3--:R-:W-:Y:S01]  /*3a90*/  SHFL.IDX PT, R162, R65, RZ, 0x1f ;  /* 0x00001fff41a27589 */ /* 0x008fe200000e0000 */
[----:B0-----:R-:W-:-:S02]  /*3aa0*/  @P0 FFMA.FTZ R158, R156, R70, R158 ;  /* 0x000000469c9e0223 */ /* 0x001fc4000001009e */
[----:B-1----:R-:W-:-:S03]  /*3ab0*/  @P0 FMUL.FTZ R156, R156, R69 ;  /* 0x000000459c9c0220 */ /* 0x002fc60000410000 */
[----:B------:R-:W0:Y:S01]  /*3ac0*/  SHFL.UP PT, R70, R158, 0x10, RZ ;  /* 0x060000009e467989 */ /* 0x000e2200000e00ff */
[----:B------:R-:W-:Y:S01]  /*3ad0*/  ISETP.GE.AND P0, PT, R21, 0x10, PT ;  /* 0x000000101500780c */ /* 0x000fe20003f06270 */
[C---:B--2---:R-:W-:Y:S02]  /*3ae0*/  @!P3 FFMA.FTZ R154, R144.reuse, R78, R154 ;  /* 0x0000004e909ab223 */ /* 0x044fe4000001009a */
[----:B------:R-:W1:Y:S01]  /*3af0*/  SHFL.UP PT, R69, R156, 0x10, RZ ;  /* 0x060000009c457989 */ /* 0x000e6200000e00ff */
[----:B----4-:R-:W-:-:S03]  /*3b00*/  @!P3 FMUL.FTZ R144, R144, R76 ;  /* 0x0000004c9090b220 */ /* 0x010fc60000410000 */
[----:B------:R-:W-:Y:S04]  /*3b10*/  SHFL.DOWN PT, R78, R154, 0x1, 0x1f ;  /* 0x08201f009a4e7f89 */ /* 0x000fe800000e0000 */
[----:B------:R-:W2:Y:S02]  /*3b20*/  SHFL.DOWN PT, R76, R144, 0x1, 0x1f ;  /* 0x08201f00904c7f89 */ /* 0x000ea400000e0000 */
[C---:B0-----:R-:W-:Y:S02]  /*3b30*/  @P0 FFMA.FTZ R158, R156.reuse, R70, R158 ;  /* 0x000000469c9e0223 */ /* 0x041fe4000001009e */
[----:B------:R-:W-:Y:S01]  /*3b40*/  SHFL.IDX PT, R70, R154, RZ, 0x1f ;  /* 0x00001fff9a467589 */ /* 0x000fe200000e0000 */
[----:B-1----:R-:W-:Y:S01]  /*3b50*/  @P0 FMUL.FTZ R156, R156, R69 ;  /* 0x000000459c9c0220 */ /* 0x002fe20000410000 */
[----:B------:R-:W-:-:S02]  /*3b60*/  ISETP.GE.AND P0, PT, R143, 0x1, PT ;  /* 0x000000018f00780c */ /* 0x000fc40003f06270 */
[----:B------:R-:W0:Y:S01]  /*3b70*/  SHFL.IDX PT, R69, R144, RZ, 0x1f ;  /* 0x00001fff90457589 */ /* 0x000e2200000e0000 */
[----:B--2---:R-:W-:-:S03]  /*3b80*/  @P2 FFMA.FTZ R162, R76, R162, R78 ;  /* 0x000000a24ca22223 */ /* 0x004fc6000001004e */
[----:B------:R-:W-:Y:S01]  /*3b90*/  SHFL.UP PT, R76, R158, 0x1, RZ ;  /* 0x042000009e4c7989 */ /* 0x000fe200000e00ff */
[----:B------:R-:W-:-:S03]  /*3ba0*/  FFMA.FTZ R145, R162, R145, R79 ;  /* 0x00000091a2917223 */ /* 0x000fc6000001004f */
[----:B------:R-:W1:Y:S01]  /*3bb0*/  SHFL.UP PT, R78, R156, 0x1, RZ ;  /* 0x042000009c4e7989 */ /* 0x000e6200000e00ff */
[----:B------:R-:W-:-:S04]  /*3bc0*/  FFMA.FTZ R79, R68, R145, R165 ;  /* 0x00000091444f7223 */ /* 0x000fc800000100a5 */
[----:B------:R-:W-:-:S04]  /*3bd0*/  FFMA.FTZ R77, R66, R79, R77 ;  /* 0x0000004f424d7223 */ /* 0x000fc8000001004d */
[----:B------:R-:W-:Y:S02]  /*3be0*/  FFMA.FTZ R75, R146, R77, R75 ;  /* 0x0000004d924b7223 */ /* 0x000fe4000001004b */
[C---:B0-----:R-:W-:Y:S02]  /*3bf0*/  FFMA.FTZ R65, R69.reuse, R65, R70 ;  /* 0x0000004145417223 */ /* 0x041fe40000010046 */
[----:B------:R-:W-:Y:S02]  /*3c00*/  FFMA.FTZ R73, R148, R75, R73 ;  /* 0x0000004b94497223 */ /* 0x000fe40000010049 */
[----:B------:R-:W-:Y:S01]  /*3c10*/  FMUL.FTZ R64, R69, R64 ;  /* 0x0000004045407220 */ /* 0x000fe20000410000 */
[----:B------:R-:W-:Y:S01]  /*3c20*/  SHF.L.U32 R69, R10, 0x3, RZ ;  /* 0x000000030a457819 */ /* 0x000fe200000006ff */
[----:B------:R-:W-:-:S03]  /*3c30*/  FFMA.FTZ R71, R150, R73, R71 ;  /* 0x0000004996477223 */ /* 0x000fc60000010047 */
[----:B------:R0:W-:Y:S01]  /*3c40*/  @!P5 STS.64 [R141.X8+0x1b38], R64 ;  /* 0x001b38408d00d388 */ /* 0x0001e20000008a00 */
[----:B------:R-:W-:Y:S01]  /*3c50*/  FFMA.FTZ R147, R160, R71, R147 ;  /* 0x00000047a0937223 */ /* 0x000fe20000010093 */
[----:B------:R-:W-:Y:S01]  /*3c60*/  LEA.HI.SX32 R69, R69, R69, 0x1b ;  /* 0x0000004545457211 */ /* 0x000fe200078fdaff */
[----:B-1----:R-:W-:Y:S01]  /*3c70*/  @P1 FFMA.FTZ R152, R78, R152, R76 ;  /* 0x000000984e981223 */ /* 0x002fe2000001004c */
[----:B------:R-:W-:Y:S01]  /*3c80*/  P2R R76, PR, RZ, 0x20 ;  /* 0x00000020ff4c7803 */ /* 0x000fe20000000000 */
[----:B------:R-:W-:Y:S02]  /*3c90*/  FMUL.FTZ R78, R147, R88 ;  /* 0x00000058934e7220 */ /* 0x000fe40000410000 */
[----:B------:R-:W-:Y:S02]  /*3ca0*/  FFMA.FTZ R152, R149, R152, R163 ;  /* 0x0000009895987223 */ /* 0x000fe400000100a3 */
[----:B------:R-:W-:Y:S02]  /*3cb0*/  FFMA.FTZ R149, R67, R147, R72 ;  /* 0x0000009343957223 */ /* 0x000fe40000010048 */
[----:B------:R-:W-:-:S02]  /*3cc0*/  FADD.FTZ R70, -R163, R152 ;  /* 0x00000098a3467221 */ /* 0x000fc40000010100 */
[----:B------:R-:W-:Y:S02]  /*3cd0*/  FFMA.FTZ R67, R67, R152, R74 ;  /* 0x0000009843437223 */ /* 0x000fe4000001004a */
[----:B------:R-:W-:Y:S02]  /*3ce0*/  FMUL.FTZ R163, R149, R89 ;  /* 0x0000005995a37220 */ /* 0x000fe40000410000 */
[----:B------:R-:W-:Y:S02]  /*3cf0*/  FFMA.FTZ R160, R160, R67, R161 ;  /* 0x00000043a0a07223 */ /* 0x000fe400000100a1 */
[----:B------:R-:W-:Y:S02]  /*3d00*/  FADD.FTZ R72, -R74, R67 ;  /* 0x000000434a487221 */ /* 0x000fe40000010100 */
[----:B------:R-:W-:Y:S02]  /*3d10*/  FFMA.FTZ R165, R70, R163, RZ ;  /* 0x000000a346a57223 */ /* 0x000fe400000100ff */
[----:B------:R-:W-:-:S02]  /*3d20*/  FADD.FTZ R74, -R161, R160 ;  /* 0x000000a0a14a7221 */ /* 0x000fc40000010100 */
[----:B0-----:R-:W-:Y:S02]  /*3d30*/  FMUL.FTZ R65, R71, R91 ;  /* 0x0000005b47417220 */ /* 0x001fe40000410000 */
[-C--:B------:R-:W-:Y:S02]  /*3d40*/  FFMA.FTZ R165, R72, R78.reuse, R165 ;  /* 0x0000004e48a57223 */ /* 0x080fe400000100a5 */
[----:B------:R-:W-:Y:S02]  /*3d50*/  FMUL.FTZ R161, R33, R78 ;  /* 0x0000004e21a17220 */ /* 0x000fe40000410000 */
[----:B------:R-:W-:Y:S02]  /*3d60*/  FMUL.FTZ R78, R73, R90 ;  /* 0x0000005a494e7220 */ /* 0x000fe40000410000 */
[-C--:B------:R-:W-:Y:S02]  /*3d70*/  FMUL.FTZ R144, R34, R65.reuse ;  /* 0x0000004122907220 */ /* 0x080fe40000410000 */
[----:B------:R-:W-:-:S02]  /*3d80*/  FFMA.FTZ R165, R74, R65, R165 ;  /* 0x000000414aa57223 */ /* 0x000fc400000100a5 */
[----:B------:R-:W-:Y:S02]  /*3d90*/  FFMA.FTZ R65, R150, R160, R159 ;  /* 0x000000a096417223 */ /* 0x000fe4000001009f */
[----:B------:R-:W-:Y:S02]  /*3da0*/  FMUL.FTZ R76, R32, R163 ;  /* 0x000000a3204c7220 */ /* 0x000fe40000410000 */
[----:B------:R-:W-:Y:S02]  /*3db0*/  FMUL.FTZ R154, R35, R78 ;  /* 0x0000004e239a7220 */ /* 0x000fe40000410000 */
[----:B------:R-:W-:Y:S01]  /*3dc0*/  FFMA.FTZ R64, R148, R65, R157 ;  /* 0x0000004194407223 */ /* 0x000fe2000001009d */
[----:B------:R0:W-:Y:S01]  /*3dd0*/  STS [R69.X4+0x840], R76 ;  /* 0x0008404c45007388 */ /* 0x0001e20000004800 */
[----:B------:R-:W-:Y:S02]  /*3de0*/  FMUL.FTZ R163, R75, R85 ;  /* 0x000000554ba37220 */ /* 0x000fe40000410000 */
[----:B------:R-:W-:Y:S01]  /*3df0*/  FMUL.FTZ R150, R77, R84 ;  /* 0x000000544d967220 */ /* 0x000fe20000410000 */
[----:B------:R1:W-:Y:S01]  /*3e00*/  STS [R24.X4+0x844], R161 ;  /* 0x000844a118007388 */ /* 0x0003e20000004800 */
[----:B------:R-:W-:-:S02]  /*3e10*/  FMUL.FTZ R156, R36, R163 ;  /* 0x000000a3249c7220 */ /* 0x000fc40000410000 */
[----:B------:R-:W-:Y:S01]  /*3e20*/  FMUL.FTZ R148, R37, R150 ;  /* 0x0000009625947220 */ /* 0x000fe20000410000 */
[----:B------:R2:W-:Y:S01]  /*3e30*/  STS [R24.X4+0x84c], R154 ;  /* 0x00084c9a18007388 */ /* 0x0005e20000004800 */
[----:B------:R-:W-:Y:S02]  /*3e40*/  FMUL.FTZ R162, R123, R152 ;  /* 0x000000987ba27220 */ /* 0x000fe40000410000 */
[----:B0-----:R-:W-:Y:S01]  /*3e50*/  FADD.FTZ R76, -R159, R65 ;  /* 0x000000419f4c7221 */ /* 0x001fe20000010100 */
[----:B------:R0:W-:Y:S01]  /*3e60*/  STS [R24.X4+0x848], R144 ;  /* 0x0008489018007388 */ /* 0x0001e20000004800 */
[----:B------:R-:W-:Y:S02]  /*3e70*/  FMUL.FTZ R159, R79, R87 ;  /* 0x000000574f9f7220 */ /* 0x000fe40000410000 */
[----:B-1----:R-:W-:Y:S01]  /*3e80*/  FFMA.FTZ R161, R146, R64, R155 ;  /* 0x0000004092a17223 */ /* 0x002fe2000001009b */
[----:B------:R-:W-:Y:S01]  /*3e90*/  STS [R24.X4+0x850], R156 ;  /* 0x0008509c18007388 */ /* 0x000fe20000004800 */
[----:B------:R-:W-:-:S02]  /*3ea0*/  FFMA.FTZ R165, R76, R78, R165 ;  /* 0x0000004e4ca57223 */ /* 0x000fc400000100a5 */
[----:B--2---:R-:W-:Y:S01]  /*3eb0*/  FMUL.FTZ R154, R145, R86 ;  /* 0x00000056919a7220 */ /* 0x004fe20000410000 */
[----:B------:R1:W-:Y:S01]  /*3ec0*/  STS [R24.X4+0x854], R148 ;  /* 0x0008549418007388 */ /* 0x0003e20000004800 */
[----:B------:R-:W-:Y:S02]  /*3ed0*/  FADD.FTZ R78, -R157, R64 ;  /* 0x000000409d4e7221 */ /* 0x000fe40000010100 */
[----:B0-----:R-:W-:Y:S02]  /*3ee0*/  FADD.FTZ R144, -R155, R161 ;  /* 0x000000a19b907221 */ /* 0x001fe40000010100 */
[----:B------:R-:W-:Y:S02]  /*3ef0*/  FMUL.FTZ R157, R38, R159 ;  /* 0x0000009f269d7220 */ /* 0x000fe40000410000 */
[----:B------:R-:W-:Y:S02]  /*3f00*/  FMUL.FTZ R155, R39, R154 ;  /* 0x0000009a279b7220 */ /* 0x000fe40000410000 */
[----:B------:R-:W-:Y:S01]  /*3f10*/  FFMA.FTZ R66, R66, R161, R153 ;  /* 0x000000a142427223 */ /* 0x000fe20000010099 */
[----:B------:R-:W-:Y:S01]  /*3f20*/  STS [R24.X4+0x858], R157 ;  /* 0x0008589d18007388 */ /* 0x000fe20000004800 */
[----:B------:R-:W-:-:S02]  /*3f30*/  FFMA.FTZ R165, R78, R163, R165 ;  /* 0x000000a34ea57223 */ /* 0x000fc400000100a5 */
[----:B------:R-:W-:Y:S01]  /*3f40*/  FFMA.FTZ R68, R68, R66, R151 ;  /* 0x0000004244447223 */ /* 0x000fe20000010097 */
[----:B------:R-:W-:Y:S01]  /*3f50*/  STS [R24.X4+0x85c], R155 ;  /* 0x00085c9b18007388 */ /* 0x000fe20000004800 */
[----:B------:R-:W-:Y:S01]  /*3f60*/  FADD.FTZ R146, -R153, R66 ;  /* 0x0000004299927221 */ /* 0x000fe20000010100 */
[----:B------:R-:W-:Y:S01]  /*3f70*/  IADD3 R153, R10, 0x20, RZ ;  /* 0x000000200a997810 */ /* 0x000fe20007ffe0ff */
[----:B------:R-:W-:Y:S01]  /*3f80*/  FFMA.FTZ R158, R144, R150, R165 ;  /* 0x00000096909e7223 */ /* 0x000fe200000100a5 */
[----:B------:R-:W-:Y:S01]  /*3f90*/  BAR.SYNC.DEFER_BLOCKING 0x0 ;  /* 0x0000000000007b1d */ /* 0x000fe20000010000 */
[----:B-1----:R-:W-:Y:S01]  /*3fa0*/  FADD.FTZ R148, -R151, R68 ;  /* 0x0000004497947221 */ /* 0x002fe20000010100 */
[----:B------:R-:W-:Y:S01]  /*3fb0*/  LEA.HI.SX32 R150, R153, R10, 0x1b ;  /* 0x0000000a99967211 */ /* 0x000fe200078fdaff */
[----:B------:R-:W-:Y:S02]  /*3fc0*/  FFMA.FTZ R158, R146, R159, R158 ;  /* 0x0000009f929e7223 */ /* 0x000fe4000001009e */
[----:B------:R-:W-:-:S02]  /*3fd0*/  FMUL.FTZ R163, R148, R154 ;  /* 0x0000009a94a37220 */ /* 0x000fc40000410000 */
[----:B------:R-:W-:Y:S02]  /*3fe0*/  FMUL.FTZ R67, R122, R67 ;  /* 0x000000437a437220 */ /* 0x000fe40000410000 */
[----:B------:R-:W-:Y:S02]  /*3ff0*/  FADD.FTZ R158, R158, R163 ;  /* 0x000000a39e9e7221 */ /* 0x000fe40000010000 */
        /* <DEDUP_REMOVED lines=14> */
[----:B------:R0:W-:Y:S04]  /*40e0*/  STS [R24.X4+0xc64], R67 ;  /* 0x000c644318007388 */ /* 0x0001e80000004800 */
[----:B------:R0:W-:Y:S01]  /*40f0*/  STS [R24.X4+0xc68], R163 ;  /* 0x000c68a318007388 */ /* 0x0001e20000004800 */
[----:B-1----:R-:W-:Y:S01]  /*4100*/  FMUL.FTZ R69, R118, R161 ;  /* 0x000000a176457220 */ /* 0x002fe20000410000 */
[----:B------:R-:W-:-:S02]  /*4110*/  SHF.L.U64.HI R162, R140, 0x2, R139 ;  /* 0x000000028ca27819 */ /* 0x000fc4000001028b */
[----:B------:R1:W-:Y:S01]  /*4120*/  STS [R24.X4+0xc6c], R65 ;  /* 0x000c6c4118007388 */ /* 0x0003e20000004800 */
[----:B------:R-:W-:-:S03]  /*4130*/  SHF.L.U32 R161, R140, 0x2, RZ ;  /* 0x000000028ca17819 */ /* 0x000fc600000006ff */
[----:B------:R1:W-:Y:S01]  /*4140*/  STS [R24.X4+0xc70], R165 ;  /* 0x000c70a518007388 */ /* 0x0003e20000004800 */
[C---:B------:R-:W-:Y:S02]  /*4150*/  IMAD R160, R162.reuse, c[0x0][0x2b0], RZ ;  /* 0x0000ac00a2a07a24 */ /* 0x040fe400078e02ff */
[----:B------:R-:W-:Y:S01]  /*4160*/  IMAD R162, R162, c[0x0][0x2d0], RZ ;  /* 0x0000b400a2a27a24 */ /* 0x000fe200078e02ff */
        /* <DEDUP_REMOVED lines=20> */
.L_x_7878:
[----:B01234-:R-:W-:Y:S05]  /*42b0*/  BSYNC B0 ;  /* 0x0000000000007941 */ /* 0x01ffea0003800000 */
.L_x_7877:
[----:B------:R0:W1:Y:S01]  /*42c0*/  LDS R163, [R150.X4+0xce0] ;  /* 0x000ce00096a37984 */ /* 0x0000620000004800 */
[----:B------:R-:W-:Y:S01]  /*42d0*/  ISETP.GE.AND P6, PT, R143, 0x21, PT ;  /* 0x000000218f00780c */ /* 0x000fe20003fc6270 */
[----:B------:R-:W-:Y:S01]  /*42e0*/  BSSY B0, `(.L_x_7879) ;  /* 0x0000010000007945 */ /* 0x000fe20003800000 */
[----:B------:R-:W-:Y:S01]  /*42f0*/  IMAD R69, R161, c[0x0][0x2b4], R160 ;  /* 0x0000ad00a1457a24 */ /* 0x000fe200078e02a0 */
[----:B------:R-:W-:Y:S01]  /*4300*/  ISETP.GE.AND P0, PT, R143, 0x41, PT ;  /* 0x000000418f00780c */ /* 0x000fe20003f06270 */
        /* <DEDUP_REMOVED lines=13> */
.L_x_7880:
[----:B0-----:R-:W-:Y:S05]  /*43e0*/  BSYNC B0 ;  /* 0x0000000000007941 */ /* 0x001fea0003800000 */
.L_x_7879:
[----:B------:R0:W2:Y:S01]  /*43f0*/  LDS R143, [R25.X4+0xd60] ;  /* 0x000d6000198f7984 */ /* 0x0000a20000004800 */
        /* <DEDUP_REMOVED lines=8> */
.L_x_7882:
[----:B------:R-:W-:Y:S05]  /*4480*/  BSYNC B0 ;  /* 0x0000000000007941 */ /* 0x000fea0003800000 */
.L_x_7881:
        /* <DEDUP_REMOVED lines=9> */
.L_x_7884:
[----:B------:R-:W-:Y:S05]  /*4520*/  BSYNC B0 ;  /* 0x0000000000007941 */ /* 0x000fea0003800000 */
.L_x_7883:
        /* <DEDUP_REMOVED lines=9> */
.L_x_7886:
[----:B------:R-:W-:Y:S05]  /*45c0*/  BSYNC B0 ;  /* 0x0000000000007941 */ /* 0x000fea0003800000 */
.L_x_7885:
        /* <DEDUP_REMOVED lines=9> */
.L_x_7888:
[----:B------:R-:W-:Y:S05]  /*4660*/  BSYNC B0 ;  /* 0x0000000000007941 */ /* 0x000fea0003800000 */
.L_x_7887:
        /* <DEDUP_REMOVED lines=9> */
.L_x_7890:
[----:B------:R-:W-:Y:S05]  /*4700*/  BSYNC B0 ;  /* 0x0000000000007941 */ /* 0x000fea0003800000 */
.L_x_7889:
        /* <DEDUP_REMOVED lines=9> */
.L_x_7892:
[----:B------:R-:W-:Y:S05]  /*47a0*/  BSYNC B0 ;  /* 0x0000000000007941 */ /* 0x000fea0003800000 */
.L_x_7891:
[----:B0---4-:R-:W0:Y:S01]  /*47b0*/  SHFL.DOWN P0, R143, R158, 0x1, 0x1f ;  /* 0x08201f009e8f7f89 */ /* 0x011e220000000000 */
        /* <DEDUP_REMOVED lines=13> */
[----:B------:R-:W-:Y:S02]  /*4890*/  FMUL.FTZ R75, R138, R75 ;  /* 0x0000004b8a4b7220 */ /* 0x000fe40000410000 */
[----:B0-----:R-:W-:Y:S02]  /*48a0*/  @P0 FADD R143, R158, R143 ;  /* 0x0000008f9e8f0221 */ /* 0x001fe40000000000 */
[C---:B------:R-:W-:Y:S02]  /*48b0*/  FMUL.FTZ R61, R138.reuse, R73 ;  /* 0x000000498a3d7220 */ /* 0x040fe40000410000 */
[C---:B------:R-:W-:Y:S01]  /*48c0*/  FMUL.FTZ R71, R138.reuse, R71 ;  /* 0x000000478a477220 */ /* 0x040fe20000410000 */
[----:B------:R-:W0:Y:S01]  /*48d0*/  SHFL.DOWN P0, R68, R143, 0x2, 0x1f ;  /* 0x08401f008f447f89 */ /* 0x000e220000000000 */
        /* <DEDUP_REMOVED lines=26> */
[----:B------:R-:W-:Y:S02]  /*4a80*/  FFMA.FTZ R50, R59, R91, R50 ;  /* 0x0000005b3b327223 */ /* 0x000fe40000010032 */
[----:B------:R-:W-:Y:S02]  /*4a90*/  FADD.FTZ R40, R75, R40 ;  /* 0x000000284b287221 */ /* 0x000fe40000010000 */
[----:B0-----:R-:W-:Y:S02]  /*4aa0*/  @P0 FADD R142, R68, R142 ;  /* 0x0000008e448e0221 */ /* 0x001fe40000000000 */
[----:B------:R-:W-:Y:S02]  /*4ab0*/  FFMA.FTZ R68, R39, R66, R69 ;  /* 0x0000004227447223 */ /* 0x000fe40000010045 */
[----:B------:R-:W-:Y:S01]  /*4ac0*/  FFMA.FTZ R49, R58, R88, R49 ;  /* 0x000000583a317223 */ /* 0x000fe20000010031 */
[----:B------:R-:W0:Y:S01]  /*4ad0*/  SHFL.DOWN P0, R65, R142, 0x8, 0x1f ;  /* 0x09001f008e417f89 */ /* 0x000e220000000000 */
[----:B------:R-:W-:-:S02]  /*4ae0*/  FADD.FTZ R43, R68, R43 ;  /* 0x0000002b442b7221 */ /* 0x000fc40000010000 */
        /* <DEDUP_REMOVED lines=17> */
.L_x_7894:
[----:B0-----:R-:W-:Y:S05]  /*4c00*/  BSYNC B0 ;  /* 0x0000000000007941 */ /* 0x001fea0003800000 */
.L_x_7893:
[----:B------:R-:W-:Y:S02]  /*4c10*/  IADD3 R141, R141, 0x1, RZ ;  /* 0x000000018d8d7810 */ /* 0x000fe40007ffe0ff */
[----:B------:R-:W-:Y:S02]  /*4c20*/  IADD3 R140, P1, R140, 0x1, RZ ;  /* 0x000000018c8c7810 */ /* 0x000fe40007f3e0ff */
[----:B------:R-:W-:Y:S02]  /*4c30*/  ISETP.GE.AND P0, PT, R141, c[0x0][0x16c], PT ;  /* 0x00005b008d007a0c */ /* 0x000fe40003f06270 */
[----:B------:R-:W-:-:S11]  /*4c40*/  IADD3.X R139, RZ, R139, RZ, P1, !PT ;  /* 0x0000008bff8b7210 */ /* 0x000fd60000ffe4ff */
[----:B------:R-:W-:Y:S01]  /*4c50*/  @P0 CALL.REL.NOINC `(.L_x_7874) ;  /* 0x0000001000000944 */ /* 0x000fe20003c00000 */
[----:B------:R-:W-:Y:S05]  /*4c60*/  BRA `(.L_x_7895) ;  /* 0xffffe24000007947 */ /* 0x000fea000383ffff */
.L_x_7874:
        /* <DEDUP_REMOVED lines=11> */
[----:B----4-:R0:W-:Y:S04]  /*4d20*/  STS.128 [R21.X16], R32 ;  /* 0x0000002015007388 */ /* 0x0101e8000000cc00 */
[----:B-----5:R4:W-:Y:S01]  /*4d30*/  STS.128 [R21.X16+0x200], R36 ;  /* 0x0002002415007388 */ /* 0x0209e2000000cc00 */
[----:B------:R-:W-:-:S06]  /*4d40*/  NOP ;  /* 0x0000000000007918 */ /* 0x000fcc0000000000 */
[----:B------:R-:W5:Y:S04]  /*4d50*/  LDS.128 R56, [R31+0x10] ;  /* 0x000010001f387984 */ /* 0x000f680000000c00 */
[----:B------:R-:W2:Y:S01]  /*4d60*/  LDS.128 R60, [R31] ;  /* 0x000000001f3c7984 */ /* 0x000ea20000000c00 */
[----:B0-----:R-:W-:-:S03]  /*4d70*/  IMAD R32, R4, c[0x0][0x2d8], RZ ;  /* 0x0000b60004207a24 */ /* 0x001fc600078e02ff */
[----:B------:R-:W-:Y:S01]  /*4d80*/  BAR.SYNC.DEFER_BLOCKING 0x0 ;  /* 0x0000000000007b1d */ /* 0x000fe20000010000 */
[----:B----4-:R-:W-:-:S05]  /*4d90*/  IMAD R37, R5, c[0x0][0x2dc], R32 ;  /* 0x0000b70005257a24 */ /* 0x010fca00078e0220 */
[----:B------:R-:W-:Y:S04]  /*4da0*/  STS.128 [R31], R48 ;  /* 0x000000301f007388 */ /* 0x000fe80000000c00 */
[----:B------:R0:W-:Y:S01]  /*4db0*/  STS.128 [R31+0x10], R52 ;  /* 0x000010341f007388 */ /* 0x0001e20000000c00 */
[--C-:B-----5:R-:W-:Y:S01]  /*4dc0*/  FADD.FTZ R66, R56, R2.reuse ;  /* 0x0000000238427221 */ /* 0x120fe20000010000 */
[----:B------:R-:W-:Y:S01]  /*4dd0*/  SHF.L.U32 R56, R68, 0x8, RZ ;  /* 0x0000000844387819 */ /* 0x000fe200000006ff */
[--C-:B------:R-:W-:Y:S02]  /*4de0*/  FADD.FTZ R67, R57, R2.reuse ;  /* 0x0000000239437221 */ /* 0x100fe40000010000 */
[--C-:B------:R-:W-:Y:S01]  /*4df0*/  FADD.FTZ R58, R58, R2.reuse ;  /* 0x000000023a3a7221 */ /* 0x100fe20000010000 */
[----:B------:R-:W-:Y:S01]  /*4e00*/  FSETP.GTU.FTZ.AND P5, PT, R66, 20, PT ;  /* 0x41a000004200780b */ /* 0x000fe20003fbc000 */
[----:B--2---:R-:W-:Y:S01]  /*4e10*/  FADD.FTZ R60, R60, R2 ;  /* 0x000000023c3c7221 */ /* 0x004fe20000010000 */
[----:B------:R-:W-:Y:S01]  /*4e20*/  SHF.R.S32.HI R57, RZ, 0x1f, R56 ;  /* 0x0000001fff397819 */ /* 0x000fe20000011438 */
[--C-:B------:R-:W-:Y:S01]  /*4e30*/  FADD.FTZ R38, R59, R2.reuse ;  /* 0x000000023b267221 */ /* 0x100fe20000010000 */
[----:B------:R-:W-:Y:S01]  /*4e40*/  FSETP.GTU.FTZ.AND P1, PT, R58, 20, PT ;  /* 0x41a000003a00780b */ /* 0x000fe20003f3c000 */
[----:B------:R-:W-:Y:S01]  /*4e50*/  FADD.FTZ R61, R61, R2 ;  /* 0x000000023d3d7221 */ /* 0x000fe20000010000 */
[----:B------:R-:W-:Y:S01]  /*4e60*/  FSETP.GTU.FTZ.AND P0, PT, R67, 20, PT ;  /* 0x41a000004300780b */ /* 0x000fe20003f1c000 */
[----:B------:R-:W-:Y:S01]  /*4e70*/  IMAD.WIDE.U32 R32, R5, c[0x0][0x2d8], R56 ;  /* 0x0000b60005207a25 */ /* 0x000fe200078e0038 */
[----:B------:R-:W-:-:S02]  /*4e80*/  FSETP.GTU.FTZ.AND P3, PT, R60, 20, PT ;  /* 0x41a000003c00780b */ /* 0x000fc40003f7c000 */
[----:B------:R-:W-:Y:S01]  /*4e90*/  FSETP.GTU.FTZ.AND P2, PT, R38, 20, PT ;  /* 0x41a000002600780b */ /* 0x000fe20003f5c000 */
[----:B------:R-:W-:Y:S01]  /*4ea0*/  FADD.FTZ R62, R62, R2 ;  /* 0x000000023e3e7221 */ /* 0x000fe20000010000 */
[----:B------:R-:W-:Y:S01]  /*4eb0*/  IADD3 R33, R33, R37, RZ ;  /* 0x0000002521217210 */ /* 0x000fe20007ffe0ff */
[----:B------:R-:W-:Y:S02]  /*4ec0*/  @!P5 FMUL.FTZ R34, R66, -1.4426950216293334961 ;  /* 0xbfb8aa3b4222d820 */ /* 0x000fe40000410000 */
[----:B------:R-:W-:Y:S02]  /*4ed0*/  IMAD R37, R3, c[0x0][0x2e0], RZ ;  /* 0x0000b80003257a24 */ /* 0x000fe400078e02ff */
[C---:B------:R-:W-:Y:S02]  /*4ee0*/  IMAD.WIDE.U32 R32, R0.reuse, c[0x0][0x2e0], R32 ;  /* 0x0000b80000207a25 */ /* 0x040fe400078e0020 */
[----:B------:R-:W2:Y:S02]  /*4ef0*/  @!P5 MUFU.EX2 R34, R34 ;  /* 0x000000220022d308 */ /* 0x000ea40000000800 */
[----:B------:R-:W-:-:S02]  /*4f00*/  IMAD R59, R0, c[0x0][0x2e4], R37 ;  /* 0x0000b900003b7a24 */ /* 0x000fc400078e0225 */
[----:B------:R-:W-:Y:S02]  /*4f10*/  FADD.FTZ R63, R63, R2 ;  /* 0x000000023f3f7221 */ /* 0x000fe40000010000 */
[----:B------:R-:W-:Y:S01]  /*4f20*/  @!P0 FMUL.FTZ R35, R67, -1.4426950216293334961 ;  /* 0xbfb8aa3b43238820 */ /* 0x000fe20000410000 */
[----:B------:R-:W-:Y:S01]  /*4f30*/  IADD3 R59, R33, R59, RZ ;  /* 0x0000003b213b7210 */ /* 0x000fe20007ffe0ff */
[----:B------:R-:W-:Y:S01]  /*4f40*/  @!P1 FMUL.FTZ R33, R58, -1.4426950216293334961 ;  /* 0xbfb8aa3b3a219820 */ /* 0x000fe20000410000 */
[----:B------:R-:W-:Y:S01]  /*4f50*/  LEA R58, P4, R32, c[0x0][0x330], 0x2 ;  /* 0x0000cc00203a7a11 */ /* 0x000fe200078810ff */
[----:B------:R-:W-:Y:S02]  /*4f60*/  @!P2 FMUL.FTZ R38, R38, -1.4426950216293334961 ;  /* 0xbfb8aa3b2626a820 */ /* 0x000fe40000410000 */
[----:B------:R-:W4:Y:S01]  /*4f70*/  @!P0 MUFU.EX2 R35, R35 ;  /* 0x0000002300238308 */ /* 0x000f220000000800 */
[----:B------:R-:W-:Y:S01]  /*4f80*/  LEA.HI.X R59, R32, c[0x0][0x334], R59, 0x2, P4 ;  /* 0x0000cd00203b7a11 */ /* 0x000fe200020f143b */
[----:B------:R-:W-:Y:S01]  /*4f90*/  @!P3 FMUL.FTZ R32, R60, -1.4426950216293334961 ;  /* 0xbfb8aa3b3c20b820 */ /* 0x000fe20000410000 */
[----:B------:R-:W-:Y:S01]  /*4fa0*/  IADD3 R58, P6, R58, R83, RZ ;  /* 0x000000533a3a7210 */ /* 0x000fe20007fde0ff */
[----:B--2---:R-:W-:Y:S01]  /*4fb0*/  @!P5 FADD.FTZ R34, R34, 1 ;  /* 0x3f8000002222d421 */ /* 0x004fe20000010000 */
[----:B------:R-:W-:Y:S01]  /*4fc0*/  FSETP.GTU.FTZ.AND P4, PT, R61, 20, PT ;  /* 0x41a000003d00780b */ /* 0x000fe20003f9c000 */
[----:B0-----:R-:W-:Y:S01]  /*4fd0*/  IMAD R52, R4, c[0x0][0x2f8], RZ ;  /* 0x0000be0004347a24 */ /* 0x001fe200078e02ff */
[----:B------:R-:W-:Y:S01]  /*4fe0*/  IADD3.X R59, R59, R80, RZ, P6, !PT ;  /* 0x000000503b3b7210 */ /* 0x000fe200037fe4ff */
[----:B------:R-:W0:Y:S01]  /*4ff0*/  @!P5 MUFU.RCP R37, R34 ;  /* 0x000000220025d308 */ /* 0x000e220000001000 */
[----:B------:R-:W-:Y:S01]  /*5000*/  FSETP.GTU.FTZ.AND P6, PT, R63, 20, PT ;  /* 0x41a000003f00780b */ /* 0x000fe20003fdc000 */
[----:B------:R-:W-:-:S02]  /*5010*/  IMAD R53, R5, c[0x0][0x2fc], R52 ;  /* 0x0000bf0005357a24 */ /* 0x000fc400078e0234 */
[----:B------:R-:W-:-:S04]  /*5020*/  IMAD.WIDE.U32 R56, R5, c[0x0][0x2f8], R56 ;  /* 0x0000be0005387a25 */ /* 0x000fc800078e0038 */
[----:B------:R2:W5:Y:S01]  /*5030*/  @!P1 MUFU.EX2 R39, R33 ;  /* 0x0000002100279308 */ /* 0x0005620000000800 */
[----:B----4-:R-:W-:Y:S01]  /*5040*/  @!P0 FADD.FTZ R64, R35, 1 ;  /* 0x3f80000023408421 */ /* 0x010fe20000010000 */
[----:B------:R-:W-:Y:S01]  /*5050*/  IADD3 R57, R57, R53, RZ ;  /* 0x0000003539397210 */ /* 0x000fe20007ffe0ff */
[----:B0-----:R-:W-:Y:S01]  /*5060*/  @!P5 FMUL.FTZ R40, R40, R37 ;  /* 0x000000252828d220 */ /* 0x001fe20000410000 */
[----:B------:R-:W-:-:S04]  /*5070*/  FSETP.GTU.FTZ.AND P5, PT, R62, 20, PT ;  /* 0x41a000003e00780b */ /* 0x000fc80003fbc000 */
[----:B------:R-:W0:Y:S01]  /*5080*/  @!P3 MUFU.EX2 R36, R32 ;  /* 0x000000200024b308 */ /* 0x000e220000000800 */
[----:B--2---:R-:W-:Y:S02]  /*5090*/  @!P4 FMUL.FTZ R33, R61, -1.4426950216293334961 ;  /* 0xbfb8aa3b3d21c820 */ /* 0x004fe40000410000 */
[----:B-----5:R-:W-:-:S05]  /*50a0*/  @!P1 FADD.FTZ R65, R39, 1 ;  /* 0x3f80000027419421 */ /* 0x020fca0000010000 */
[----:B------:R2:W4:Y:S01]  /*50b0*/  @!P2 MUFU.EX2 R66, R38 ;  /* 0x000000260042a308 */ /* 0x0005220000000800 */
[----:B------:R-:W-:-:S07]  /*50c0*/  @!P5 FMUL.FTZ R37, R62, -1.4426950216293334961 ;  /* 0xbfb8aa3b3e25d820 */ /* 0x000fce0000410000 */
[----:B------:R5:W3:Y:S01]  /*50d0*/  @!P4 MUFU.EX2 R61, R33 ;  /* 0x00000021003dc308 */ /* 0x000ae20000000800 */
[----:B--2---:R-:W-:Y:S01]  /*50e0*/  @!P6 FMUL.FTZ R38, R63, -1.4426950216293334961 ;  /* 0xbfb8aa3b3f26e820 */ /* 0x004fe20000410000 */
[----:B------:R-:W-:-:S06]  /*50f0*/  NOP ;  /* 0x0000000000007918 */ /* 0x000fcc0000000000 */
[----:B------:R-:W2:Y:S01]  /*5100*/  @!P5 MUFU.EX2 R62, R37 ;  /* 0x00000025003ed308 */ /* 0x000ea20000000800 */
[----:B0-----:R-:W-:Y:S01]  /*5110*/  @!P3 FADD.FTZ R60, R36, 1 ;  /* 0x3f800000243cb421 */ /* 0x001fe20000010000 */
[----:B-----5:R-:W0:Y:S01]  /*5120*/  LDS.128 R32, [R21.X16] ;  /* 0x0000000015207984 */ /* 0x020e22000000cc00 */
[----:B----4-:R-:W-:-:S05]  /*5130*/  @!P2 FADD.FTZ R66, R66, 1 ;  /* 0x3f8000004242a421 */ /* 0x010fca0000010000 */
[----:B------:R4:W5:Y:S01]  /*5140*/  @!P6 MUFU.EX2 R63, R38 ;  /* 0x00000026003fe308 */ /* 0x0009620000000800 */
[----:B---3--:R-:W-:Y:S02]  /*5150*/  @!P4 FADD.FTZ R61, R61, 1 ;  /* 0x3f8000003d3dc421 */ /* 0x008fe40000010000 */
[----:B--2---:R-:W-:Y:S01]  /*5160*/  @!P5 FADD.FTZ R62, R62, 1 ;  /* 0x3f8000003e3ed421 */ /* 0x004fe20000010000 */
[----:B----4-:R-:W2:Y:S04]  /*5170*/  LDS.128 R36, [R21.X16+0x200] ;  /* 0x0002000015247984 */ /* 0x010ea8000000cc00 */
[----:B------:R-:W3:Y:S01]  /*5180*/  @!P0 MUFU.RCP R64, R64 ;  /* 0x0000004000408308 */ /* 0x000ee20000001000 */
[----:B-----5:R-:W-:-:S07]  /*5190*/  @!P6 FADD.FTZ R63, R63, 1 ;  /* 0x3f8000003f3fe421 */ /* 0x020fce0000010000 */
[----:B------:R-:W4:Y:S08]  /*51a0*/  @!P1 MUFU.RCP R65, R65 ;  /* 0x0000004100419308 */ /* 0x000f300000001000 */
[----:B------:R-:W5:Y:S01]  /*51b0*/  @!P3 MUFU.RCP R67, R60 ;  /* 0x0000003c0043b308 */ /* 0x000f620000001000 */
[----:B---3--:R-:W-:Y:S01]  /*51c0*/  @!P0 FMUL.FTZ R41, R41, R64 ;  /* 0x0000004029298220 */ /* 0x008fe20000410000 */
[----:B0-----:R-:W-:Y:S06]  /*51d0*/  STG.E.128 [R58.64], R32 ;  /* 0x000000203a007986 */ /* 0x001fec000c101d06 */
[----:B------:R-:W0:Y:S01]  /*51e0*/  @!P4 MUFU.RCP R48, R61 ;  /* 0x0000003d0030c308 */ /* 0x000e220000001000 */
[----:B----4-:R-:W-:Y:S01]  /*51f0*/  @!P1 FMUL.FTZ R42, R42, R65 ;  /* 0x000000412a2a9220 */ /* 0x010fe20000410000 */
[----:B------:R-:W-:-:S04]  /*5200*/  IADD3 R11, P1, R11, -0x400, RZ ;  /* 0xfffffc000b0b7810 */ /* 0x000fc80007f3e0ff */
[----:B------:R-:W-:Y:S01]  /*5210*/  IADD3.X R12, R12, -0x1, RZ, P1, !PT ;  /* 0xffffffff0c0c7810 */ /* 0x000fe20000ffe4ff */
[----:B-----5:R-:W-:Y:S01]  /*5220*/  @!P3 FMUL.FTZ R44, R44, R67 ;  /* 0x000000432c2cb220 */ /* 0x020fe20000410000 */
[----:B------:R-:W3:Y:S01]  /*5230*/  @!P5 MUFU.RCP R49, R62 ;  /* 0x0000003e0031d308 */ /* 0x000ee20000001000 */
[----:B------:R-:W-:-:S04]  /*5240*/  IADD3 R16, P3, R16, -0x400, RZ ;  /* 0xfffffc0010107810 */ /* 0x000fc80007f7e0ff */
[----:B------:R-:W-:Y:S01]  /*5250*/  IADD3.X R17, R17, -0x1, RZ, P3, !PT ;  /* 0xffffffff11117810 */ /* 0x000fe20001ffe4ff */
[----:B--2---:R2:W-:Y:S02]  /*5260*/  STG.E.128 [R58.64+0x200], R36 ;  /* 0x000200243a007986 */ /* 0x0045e4000c101d06 */
[----:B------:R-:W4:Y:S01]  /*5270*/  @!P6 MUFU.RCP R50, R63 ;  /* 0x0000003f0032e308 */ /* 0x000f220000001000 */
[----:B0-----:R-:W-:Y:S01]  /*5280*/  @!P4 FMUL.FTZ R45, R45, R48 ;  /* 0x000000302d2dc220 */ /* 0x001fe20000410000 */
[----:B------:R-:W-:Y:S01]  /*5290*/  BAR.SYNC.DEFER_BLOCKING 0x0 ;  /* 0x0000000000007b1d */ /* 0x000fe20000010000 */
[----:B------:R-:W-:-:S04]  /*52a0*/  IADD3 R18, P4, R18, -0x400, RZ ;  /* 0xfffffc0012127810 */ /* 0x000fc80007f9e0ff */
[----:B------:R-:W-:Y:S01]  /*52b0*/  IADD3.X R19, R19, -0x1, RZ, P4, !PT ;  /* 0xffffffff13137810 */ /* 0x000fe200027fe4ff */
[----:B------:R-:W0:Y:S01]  /*52c0*/  @!P2 MUFU.RCP R66, R66 ;  /* 0x000000420042a308 */ /* 0x000e220000001000 */
[----:B---3--:R-:W-:Y:S01]  /*52d0*/  @!P5 FMUL.FTZ R46, R46, R49 ;  /* 0x000000312e2ed220 */ /* 0x008fe20000410000 */
[----:B------:R-:W-:-:S04]  /*52e0*/  IADD3 R14, P5, R14, -0x400, RZ ;  /* 0xfffffc000e0e7810 */ /* 0x000fc80007fbe0ff */
[----:B------:R-:W-:Y:S01]  /*52f0*/  IADD3.X R15, R15, -0x1, RZ, P5, !PT ;  /* 0xffffffff0f0f7810 */ /* 0x000fe20002ffe4ff */
[----:B----4-:R-:W-:Y:S02]  /*5300*/  @!P6 FMUL.FTZ R47, R47, R50 ;  /* 0x000000322f2fe220 */ /* 0x010fe40000410000 */
[----:B--2---:R-:W-:Y:S02]  /*5310*/  IMAD R37, R3, c[0x0][0x300], RZ ;  /* 0x0000c00003257a24 */ /* 0x004fe400078e02ff */
[----:B------:R-:W-:Y:S02]  /*5320*/  FADD.FTZ R38, R44, R81 ;  /* 0x000000512c267221 */ /* 0x000fe40000010000 */
[C---:B------:R-:W-:Y:S02]  /*5330*/  IMAD R39, R0.reuse, c[0x0][0x304], R37 ;  /* 0x0000c10000277a24 */ /* 0x040fe400078e0225 */
[----:B0-----:R-:W-:Y:S01]  /*5340*/  @!P2 FMUL.FTZ R43, R43, R66 ;  /* 0x000000422b2ba220 */ /* 0x001fe20000410000 */
[----:B------:R-:W-:Y:S01]  /*5350*/  IADD3 R9, P2, R9, -0x400, RZ ;  /* 0xfffffc0009097810 */ /* 0x000fe20007f5e0ff */
[----:B------:R0:W-:Y:S01]  /*5360*/  STS.128 [R31], R44 ;  /* 0x0000002c1f007388 */ /* 0x0001e20000000c00 */
[----:B------:R-:W-:-:S02]  /*5370*/  IMAD.WIDE.U32 R36, R0, c[0x0][0x300], R56 ;  /* 0x0000c00000247a25 */ /* 0x000fc400078e0038 */
[----:B------:R-:W-:Y:S01]  /*5380*/  IADD3.X R20, R20, -0x1, RZ, P2, !PT ;  /* 0xffffffff14147810 */ /* 0x000fe200017fe4ff */
[----:B------:R2:W-:Y:S01]  /*5390*/  STS.128 [R31+0x10], R40 ;  /* 0x000010281f007388 */ /* 0x0005e20000000c00 */
[----:B------:R-:W-:-:S06]  /*53a0*/  NOP ;  /* 0x0000000000007918 */ /* 0x000fcc0000000000 */
[----:B------:R-:W3:Y:S01]  /*53b0*/  LDS.128 R32, [R21.X16] ;  /* 0x0000000015207984 */ /* 0x000ee2000000cc00 */
[----:B------:R-:W-:-:S03]  /*53c0*/  IADD3 R37, R37, R39, RZ ;  /* 0x0000002725257210 */ /* 0x000fc60007ffe0ff */
[----:B------:R-:W4:Y:S01]  /*53d0*/  LDS.128 R48, [R21.X16+0x200] ;  /* 0x0002000015307984 */ /* 0x000f22000000cc00 */
[----:B0-----:R-:W-:Y:S01]  /*53e0*/  FADD.FTZ R45, R38, R45 ;  /* 0x0000002d262d7221 */ /* 0x001fe20000010000 */
[----:B------:R-:W-:-:S03]  /*53f0*/  LEA R38, P0, R36, c[0x0][0x340], 0x2 ;  /* 0x0000d00024267a11 */ /* 0x000fc600078010ff */
[----:B------:R-:W-:Y:S01]  /*5400*/  FADD.FTZ R46, R45, R46 ;  /* 0x0000002e2d2e7221 */ /* 0x000fe20000010000 */
[----:B------:R-:W-:Y:S02]  /*5410*/  LEA.HI.X R37, R36, c[0x0][0x344], R37, 0x2, P0 ;  /* 0x0000d10024257a11 */ /* 0x000fe400000f1425 */
[----:B------:R-:W-:Y:S01]  /*5420*/  IADD3 R36, P0, R38, R83, RZ ;  /* 0x0000005326247210 */ /* 0x000fe20007f1e0ff */
[----:B------:R-:W-:-:S03]  /*5430*/  FADD.FTZ R47, R46, R47 ;  /* 0x0000002f2e2f7221 */ /* 0x000fc60000010000 */
[----:B------:R-:W-:Y:S01]  /*5440*/  IADD3.X R37, R37, R80, RZ, P0, !PT ;  /* 0x0000005025257210 */ /* 0x000fe200007fe4ff */
[----:B--2---:R-:W-:Y:S01]  /*5450*/  FADD.FTZ R40, R47, R40 ;  /* 0x000000282f287221 */ /* 0x004fe20000010000 */
[----:B------:R-:W-:Y:S02]  /*5460*/  ISETP.GT.AND P0, PT, R30, 0x1, PT ;  /* 0x000000011e00780c */ /* 0x000fe40003f04270 */
[----:B------:R-:W-:Y:S01]  /*5470*/  MOV R30, R68 ;  /* 0x00000044001e7202 */ /* 0x000fe20000000f00 */
[----:B------:R-:W-:-:S04]  /*5480*/  FADD.FTZ R41, R40, R41 ;  /* 0x0000002928297221 */ /* 0x000fc80000010000 */
[----:B------:R-:W-:-:S04]  /*5490*/  FADD.FTZ R42, R41, R42 ;  /* 0x0000002a292a7221 */ /* 0x000fc80000010000 */
[----:B------:R-:W-:Y:S01]  /*54a0*/  FADD.FTZ R81, R42, R43 ;  /* 0x0000002b2a517221 */ /* 0x000fe20000010000 */
[----:B---3--:R0:W-:Y:S04]  /*54b0*/  STG.E.128 [R36.64], R32 ;  /* 0x0000002024007986 */ /* 0x0081e8000c101d06 */
[----:B----4-:R0:W-:Y:S01]  /*54c0*/  STG.E.128 [R36.64+0x200], R48 ;  /* 0x0002003024007986 */ /* 0x0101e2000c101d06 */
[----:B------:R-:W-:Y:S01]  /*54d0*/  @!P0 CALL.REL.NOINC `(.L_x_7856) ;  /* 0x0000001000008944 */ /* 0x000fe20003c00000 */
[----:B------:R-:W-:Y:S05]  /*54e0*/  BRA `(.L_x_7896) ;  /* 0xffffb49000007947 */ /* 0x000fea000383ffff */
.L_x_7856:
[----:B------:R-:W-:Y:S02]  /*54f0*/  ISETP.NE.U32.AND P0, PT, RZ, c[0x0][0x328], PT ;  /* 0x0000ca00ff007a0c */ /* 0x000fe40003f05070 */
[----:B------:R-:W-:Y:S02]  /*5500*/  ISETP.NE.U32.AND P2, PT, RZ, c[0x0][0x348], PT ;  /* 0x0000d200ff007a0c */ /* 0x000fe40003f45070 */
[----:B------:R-:W-:-:S02]  /*5510*/  ISETP.NE.AND.EX P1, PT, RZ, c[0x0][0x32c], PT, P0 ;  /* 0x0000cb00ff007a0c */ /* 0x000fc40003f25300 */
[----:B------:R-:W-:-:S11]  /*5520*/  ISETP.NE.AND.EX P0, PT, RZ, c[0x0][0x34c], PT, P2 ;  /* 0x0000d300ff007a0c */ /* 0x000fd60003f05320 */
[----:B------:R-:W-:Y:S05]  /*5530*/  @!P1 BRA `(.L_x_7897) ;  /* 0x0000014000009947 */ /* 0x000fea0003800000 */
[----:B------:R-:W2:Y:S01]  /*5540*/  SHFL.DOWN P1, R5, R8, 0x1, 0x1f ;  /* 0x08201f0008057f89 */ /* 0x000ea20000020000 */
[----:B------:R-:W-:Y:S03]  /*5550*/  BSSY B0, `(.L_x_7897) ;  /* 0x0000012000007945 */ /* 0x000fe60003800000 */
[----:B------:R-:W3:Y:S01]  /*5560*/  S2R R6, SR_LANEID ;  /* 0x0000000000067919 */ /* 0x000ee20000000000 */
[----:B--2---:R-:W-:Y:S01]  /*5570*/  @P1 FADD R5, R5, R8 ;  /* 0x0000000805051221 */ /* 0x004fe20000000000 */
[----:B---3--:R-:W-:-:S04]  /*5580*/  ISETP.NE.AND P2, PT, R6, RZ, PT ;  /* 0x000000ff0600720c */ /* 0x008fc80003f45270 */
[----:B-----5:R-:W2:Y:S04]  /*5590*/  SHFL.DOWN P1, R2, R5, 0x2, 0x1f ;  /* 0x08401f0005027f89 */ /* 0x020ea80000020000 */
[----:B------:R-:W3:Y:S01]  /*55a0*/  S2R R6, SR_TID.X ;  /* 0x0000000000067919 */ /* 0x000ee20000002100 */
[----:B--2---:R-:W-:-:S05]  /*55b0*/  @P1 FADD R2, R5, R2 ;  /* 0x0000000205021221 */ /* 0x004fca0000000000 */
[----:B------:R-:W2:Y:S02]  /*55c0*/  SHFL.DOWN P1, R7, R2, 0x4, 0x1f ;  /* 0x08801f0002077f89 */ /* 0x000ea40000020000 */
[----:B--2---:R-:W-:-:S05]  /*55d0*/  @P1 FADD R7, R2, R7 ;  /* 0x0000000702071221 */ /* 0x004fca0000000000 */
[----:B------:R-:W2:Y:S02]  /*55e0*/  SHFL.DOWN P1, R4, R7, 0x8, 0x1f ;  /* 0x09001f0007047f89 */ /* 0x000ea40000020000 */
[----:B--2---:R-:W-:-:S05]  /*55f0*/  @P1 FADD R4, R7, R4 ;  /* 0x0000000407041221 */ /* 0x004fca0000000000 */
[----:B------:R-:W2:Y:S02]  /*5600*/  SHFL.DOWN P1, R9, R4, 0x10, 0x1f ;  /* 0x0a001f0004097f89 */ /* 0x000ea40000020000 */
[----:B--2---:R-:W-:Y:S01]  /*5610*/  @P1 FADD R9, R4, R9 ;  /* 0x0000000904091221 */ /* 0x004fe20000000000 */
[----:B---3--:R-:W-:-:S04]  /*5620*/  ISETP.NE.AND P1, PT, R6, RZ, PT ;  /* 0x000000ff0600720c */ /* 0x008fc80003f25270 */
[----:B------:R2:W-:Y:S04]  /*5630*/  @!P2 STS [0x1084], R9 ;  /* 0x00108409ff00a388 */ /* 0x0005e80000000800 */
[----:B------:R-:W-:Y:S06]  /*5640*/  BAR.SYNC.DEFER_BLOCKING 0x0 ;  /* 0x0000000000007b1d */ /* 0x000fec0000010000 */
[----:B------:R-:W-:Y:S05]  /*5650*/  @P1 BRA `(.L_x_7898) ;  /* 0x0000001000001947 */ /* 0x000fea0003800000 */
[----:B--2---:R2:W-:Y:S02]  /*5660*/  RED.E.ADD.F32.FTZ.RN.STRONG.GPU [R94.64], R9 ;  /* 0x000000095e00798e */ /* 0x0045e4000c10e786 */
.L_x_7898:
[----:B--2---:R-:W-:Y:S05]  /*5670*/  BSYNC B0 ;  /* 0x0000000000007941 */ /* 0x004fea0003800000 */
.L_x_7897:
[----:B------:R-:W-:Y:S01]  /*5680*/  BSSY B0, `(.L_x_7899) ;  /* 0x0000018000007945 */ /* 0x000fe20003800000 */
[----:B------:R-:W-:Y:S05]  /*5690*/  @!P0 BRA `(.L_x_7900) ;  /* 0x0000015000008947 */ /* 0x000fea0003800000 */
[----:B------:R-:W-:Y:S06]  /*56a0*/  BAR.SYNC.DEFER_BLOCKING 0x0 ;  /* 0x0000000000007b1d */ /* 0x000fec0000010000 */
[----:B-----5:R-:W2:Y:S04]  /*56b0*/  SHFL.DOWN P0, R2, R81, 0x1, 0x1f ;  /* 0x08201f0051027f89 */ /* 0x020ea80000000000 */
[----:B------:R-:W3:Y:S04]  /*56c0*/  S2R R8, SR_LANEID ;  /* 0x0000000000087919 */ /* 0x000ee80000000000 */
[----:B------:R-:W4:Y:S01]  /*56d0*/  S2R R9, SR_TID.X ;  /* 0x0000000000097919 */ /* 0x000f220000002100 */
        /* <DEDUP_REMOVED lines=10> */
[----:B----4-:R-:W-:-:S04]  /*5780*/  ISETP.NE.AND P0, PT, R9, RZ, PT ;  /* 0x000000ff0900720c */ /* 0x010fc80003f05270 */
[----:B------:R2:W-:Y:S04]  /*5790*/  @!P1 STS [0x1084], R6 ;  /* 0x00108406ff009388 */ /* 0x0005e80000000800 */
[----:B------:R-:W-:Y:S06]  /*57a0*/  BAR.SYNC.DEFER_BLOCKING 0x0 ;  /* 0x0000000000007b1d */ /* 0x000fec0000010000 */
[----:B------:R-:W-:Y:S05]  /*57b0*/  @P0 BRA `(.L_x_7901) ;  /* 0x0000004000000947 */ /* 0x000fea0003800000 */
[----:B--2---:R2:W-:Y:S01]  /*57c0*/  RED.E.ADD.F32.FTZ.RN.STRONG.GPU [R92.64], R6 ;  /* 0x000000065c00798e */ /* 0x0045e2000c10e786 */
[----:B------:R-:W-:Y:S01]  /*57d0*/  HFMA2.MMA R9, -RZ, RZ, 0, 0 ;  /* 0x00000000ff097435 */ /* 0x000fe200000001ff */
[----:B------:R-:W-:Y:S05]  /*57e0*/  BRA `(.L_x_7901) ;  /* 0x0000001000007947 */ /* 0x000fea0003800000 */
.L_x_7900:
[----:B------:R-:W2:Y:S02]  /*57f0*/  S2R R9, SR_TID.X ;  /* 0x0000000000097919 */ /* 0x000ea40000002100 */
.L_x_7901:
[----:B--2---:R-:W-:Y:S05]  /*5800*/  BSYNC B0 ;  /* 0x0000000000007941 */ /* 0x004fea0003800000 */
.L_x_7899:
[----:B------:R-:W-:-:S13]  /*5810*/  ISETP.GE.AND P0, PT, R9, c[0x0][0x16c], PT ;  /* 0x00005b0009007a0c */ /* 0x000fda0003f06270 */
[----:B------:R-:W-:Y:S05]  /*5820*/  @P0 EXIT ;  /* 0x000000000000094d */ /* 0x000fea0003800000 */
[----:B------:R-:W-:Y:S02]  /*5830*/  IMAD R5, R3, c[0x0][0x288], RZ ;  /* 0x0000a20003057a24 */ /* 0x000fe400078e02ff */
[----:B-----5:R-:W-:-:S04]  /*5840*/  IMAD.WIDE.U32 R2, R0, c[0x0][0x288], RZ ;  /* 0x0000a20000027a25 */ /* 0x020fc800078e00ff */
[----:B------:R-:W-:-:S05]  /*5850*/  IMAD R5, R0, c[0x0][0x28c], R5 ;  /* 0x0000a30000057a24 */ /* 0x000fca00078e0205 */
[----:B------:R-:W-:Y:S02]  /*5860*/  IADD3 R13, R3, R5, RZ ;  /* 0x00000005030d7210 */ /* 0x000fe40007ffe0ff */
.L_x_7902:
[----:B--2---:R2:W3:Y:S01]  /*5870*/  LDS R11, [R9.X4+0x2338] ;  /* 0x00233800090b7984 */ /* 0x0044e20000004800 */
        /* <DEDUP_REMOVED lines=8> */
[----:B--2---:R-:W-:Y:S02]  /*5900*/  IADD3 R9, R9, c[0x0][0x0], RZ ;  /* 0x0000000009097a10 */ /* 0x004fe40007ffe0ff */
[----:B------:R-:W-:-:S04]  /*5910*/  IADD3 R5, R5, R7, RZ ;  /* 0x0000000705057210 */ /* 0x000fc80007ffe0ff */
[----:B------:R-:W-:Y:S02]  /*5920*/  LEA.HI.X R7, R4, c[0x0][0x314], R5, 0x2, P0 ;  /* 0x0000c50004077a11 */ /* 0x000fe400000f1405 */
[----:B------:R-:W-:-:S03]  /*5930*/  ISETP.GE.AND P0, PT, R9, c[0x0][0x16c], PT ;  /* 0x00005b0009007a0c */ /* 0x000fc60003f06270 */
[----:B---3--:R2:W-:Y:S10]  /*5940*/  RED.E.ADD.F32.FTZ.RN.STRONG.GPU [R6.64], R11 ;  /* 0x0000000b0600798e */ /* 0x0085f4000c10e786 */
[----:B------:R-:W-:Y:S05]  /*5950*/  @!P0 BRA `(.L_x_7902) ;  /* 0xffffff1000008947 */ /* 0x000fea000383ffff */
[----:B------:R-:W-:Y:S05]  /*5960*/  EXIT ;  /* 0x000000000000794d */ /* 0x000fea0003800000 */
.L_x_7903:
        /* <DEDUP_REMOVED lines=9> */
.L_x_9135:


//--------------------- .text._Z25selective_scan_bwd_kernelI32Selective_Scan_bwd_kernel_traitsILi32ELi4ELb0ELb0ELb0ELb0ELb0EffEEv12SSMParamsBwd --------------------------
	.section	.text._Z25selective_scan_bwd_kernelI32Selective_Scan_bwd_kernel_traitsILi32ELi4ELb0ELb0ELb0ELb0ELb0EffEEv12SSMParamsBwd,"ax",@progbits
	.sectioninfo	@"SHI_REGISTERS=100"
	.align	128
        .global         _Z25selective_scan_bwd_kernelI32Selective_Scan_bwd_kernel_traitsILi32ELi4ELb0ELb0ELb0ELb0ELb0EffEEv12SSMParamsBwd
        .type           _Z25selective_scan_bwd_kernelI32Selective_Scan_bwd_kernel_traitsILi32ELi4ELb0ELb0ELb0ELb0ELb0EffEEv12SSMParamsBwd,@function
        .size           _Z25selective_scan_bwd_kernelI32Selective_Scan_bwd_kernel_traitsILi32ELi4ELb0ELb0ELb0ELb0ELb0EffEEv12SSMParamsBwd,(.L_x_9136 - _Z25selective_scan_bwd_kernelI32Selective_Scan_bwd_kernel_traitsILi32ELi4ELb0ELb0ELb0ELb0ELb0EffEEv12SSMParamsBwd)
        .other          _Z25selective_scan_bwd_kernelI32Selective_Scan_bwd_kernel_traitsILi32ELi4ELb0ELb0ELb0ELb0ELb0EffEEv12SSMParamsBwd,@"STO_CUDA_ENTRY STV_DEFAULT"
_Z25selective_scan_bwd_kernelI32Selective_Scan_bwd_kernel_traitsILi32ELi4ELb0ELb0ELb0ELb0ELb0EffEEv12SSMParamsBwd:
.text._Z25selective_scan_bwd_kernelI32Selective_Scan_bwd_kernel_traitsILi32ELi4ELb0ELb0ELb0ELb0ELb0EffEEv12SSMParamsBwd:
        /* <DEDUP_REMOVED lines=27> */
[----:B------:R-:W-:Y:S01]  /*01b0*/  IMAD.IADD R3, R3, 0x1, R11 ;  /* 0x0000000103037824 */ /* 0x000fe200078e020b */
[----:B------:R-:W-:Y:S01]  /*01c0*/  ISETP.NE.U32.AND P0, PT, RZ, c[0x0][0x260], PT ;  /* 0x00009800ff007a0c */ /* 0x000fe20003f05070 */
[----:B------:R-:W-:Y:S01]  /*01d0*/  IMAD R13, R33, c[0x0][0x1d8], RZ ;  /* 0x00007600210d7a24 */ /* 0x000fe200078e02ff */
[----:B------:R-:W-:Y:S01]  /*01e0*/  HFMA2.MMA R37, -RZ, RZ, 0, 0 ;  /* 0x00000000ff257435 */ /* 0x000fe200000001ff */
[----:B0-----:R-:W-:Y:S01]  /*01f0*/  IMAD.WIDE.U32 R6, R35, c[0x0][0x278], RZ ;  /* 0x00009e0023067a25 */ /* 0x001fe200078e00ff */
[----:B------:R-:W-:-:S02]  /*0200*/  ISETP.NE.AND.EX P0, PT, RZ, c[0x0][0x264], PT, P0 ;  /* 0x00009900ff007a0c */ /* 0x000fc40003f05300 */
[----:B-1----:R-:W-:Y:S01]  /*0210*/  MOV R8, c[0x0][0x174] ;  /* 0x00005d0000087a02 */ /* 0x002fe20000000f00 */
[----:B------:R-:W-:Y:S02]  /*0220*/  IMAD R9, R35, c[0x0][0x27c], R12 ;  /* 0x00009f0023097a24 */ /* 0x000fe400078e020c */
[----:B------:R-:W-:Y:S01]  /*0230*/  IMAD R15, R33, c[0x0][0x1e8], RZ ;  /* 0x00007a00210f7a24 */ /* 0x000fe200078e02ff */
[----:B------:R-:W-:Y:S01]  /*0240*/  ISETP.GE.AND P3, PT, R8, 0x1, PT ;  /* 0x000000010800780c */ /* 0x000fe20003f66270 */
[----:B------:R-:W-:Y:S01]  /*0250*/  IMAD.WIDE.U32 R2, R0, c[0x0][0x1d8], R2 ;  /* 0x0000760000027a25 */ /* 0x000fe200078e0002 */
[----:B------:R-:W-:Y:S02]  /*0260*/  IADD3 R7, R7, R9, RZ ;  /* 0x0000000907077210 */ /* 0x000fe40007ffe0ff */
[----:B------:R-:W-:Y:S01]  /*0270*/  LEA R9, R8, 0xffffff80, 0x7 ;  /* 0xffffff8008097811 */ /* 0x000fe200078e38ff */
[----:B------:R-:W-:Y:S02]  /*0280*/  IMAD.WIDE.U32 R4, R0, c[0x0][0x1e8], R4 ;  /* 0x00007a0000047a25 */ /* 0x000fe400078e0004 */
[----:B------:R-:W-:-:S02]  /*0290*/  @P0 MOV R27, 0x8 ;  /* 0x00000008001b0802 */ /* 0x000fc40000000f00 */
        /* <DEDUP_REMOVED lines=12> */
[----:B------:R-:W-:Y:S01]  /*0360*/  ISETP.NE.U32.AND P2, PT, RZ, c[0x0][0x348], PT ;  /* 0x0000d200ff007a0c */ /* 0x000fe20003f45070 */
[----:B------:R-:W-:Y:S01]  /*0370*/  IMAD.MOV.U32 R4, RZ, RZ, RZ ;  /* 0x000000ffff047224 */ /* 0x000fe200078e00ff */
[----:B------:R-:W-:Y:S01]  /*0380*/  ISETP.NE.AND.EX P1, PT, RZ, c[0x0][0x32c], PT, P1 ;  /* 0x0000cb00ff007a0c */ /* 0x000fe20003f25310 */
[----:B------:R-:W-:Y:S01]  /*0390*/  @P0 IMAD R2, R2, c[0x0][0x174], RZ ;  /* 0x00005d0002020a24 */ /* 0x000fe200078e02ff */
[----:B------:R-:W-:Y:S01]  /*03a0*/  ISETP.NE.AND.EX P2, PT, RZ, c[0x0][0x34c], PT, P2 ;  /* 0x0000d300ff007a0c */ /* 0x000fe20003f45320 */
[----:B------:R-:W-:Y:S01]  /*03b0*/  IMAD.MOV.U32 R39, RZ, RZ, RZ ;  /* 0x000000ffff277224 */ /* 0x000fe200078e00ff */
[----:B------:R-:W-:Y:S01]  /*03c0*/  IADD3 R9, P4, R9, R6, RZ ;  /* 0x0000000609097210 */ /* 0x000fe20007f9e0ff */
[----:B------:R-:W-:Y:S01]  /*03d0*/  @P0 IMAD R2, R2, c[0x0][0x16c], RZ ;  /* 0x00005b0002020a24 */ /* 0x000fe200078e02ff */
[----:B------:R-:W-:-:S02]  /*03e0*/  LEA R43, P5, R44, c[0x0][0x248], 0x2 ;  /* 0x000092002c2b7a11 */ /* 0x000fc400078a10ff */
[----:B------:R-:W-:Y:S01]  /*03f0*/  IADD3.X R46, R11, R7, R17, P4, !PT ;  /* 0x000000070b2e7210 */ /* 0x000fe200027fe411 */
[----:B------:R-:W-:Y:S01]  /*0400*/  @P0 IMAD.WIDE R26, R2, R27, c[0x0][0x260] ;  /* 0x00009800021a0625 */ /* 0x000fe200078e021b */
[----:B------:R-:W-:Y:S01]  /*0410*/  LEA R40, P4, R42, c[0x0][0x240], 0x2 ;  /* 0x000090002a287a11 */ /* 0x000fe200078810ff */
[----:B------:R-:W-:Y:S01]  /*0420*/  @!P0 CS2R R26, SRZ ;  /* 0x00000000001a8805 */ /* 0x000fe2000001ff00 */
[----:B------:R-:W-:Y:S02]  /*0430*/  LEA.HI.X R44, R44, c[0x0][0x24c], R5, 0x2, P5 ;  /* 0x000093002c2c7a11 */ /* 0x000fe400028f1405 */
[----:B------:R-:W-:Y:S01]  /*0440*/  LEA.HI.X R42, R42, c[0x0][0x244], R3, 0x2, P4 ;  /* 0x000091002a2a7a11 */ /* 0x000fe200020f1403 */
[----:B------:R-:W-:Y:S01]  /*0450*/  HFMA2.MMA R3, -RZ, RZ, 0, 0 ;  /* 0x00000000ff037435 */ /* 0x000fe200000001ff */
[----:B------:R-:W-:Y:S02]  /*0460*/  LEA R45, P6, R9, c[0x0][0x308], 0x2 ;  /* 0x0000c200092d7a11 */ /* 0x000fe400078c10ff */
[----:B------:R-:W-:-:S02]  /*0470*/  @P1 LEA R24, P4, R0, c[0x0][0x328], 0x2 ;  /* 0x0000ca0000181a11 */ /* 0x000fc400078810ff */
[C---:B------:R-:W-:Y:S02]  /*0480*/  @P2 LEA R4, P5, R0.reuse, c[0x0][0x348], 0x2 ;  /* 0x0000d20000042a11 */ /* 0x040fe400078a10ff */
[----:B------:R-:W-:Y:S02]  /*0490*/  LEA.HI.X R46, R9, c[0x0][0x30c], R46, 0x2, P6 ;  /* 0x0000c300092e7a11 */ /* 0x000fe400030f142e */
[C-C-:B------:R-:W-:Y:S02]  /*04a0*/  @P1 LEA.HI.X R25, R0.reuse, c[0x0][0x32c], R33.reuse, 0x2, P4 ;  /* 0x0000cb0000191a11 */ /* 0x140fe400020f1421 */
[----:B------:R-:W-:Y:S02]  /*04b0*/  @P2 LEA.HI.X R3, R0, c[0x0][0x34c], R33, 0x2, P5 ;  /* 0x0000d30000032a11 */ /* 0x000fe400028f1421 */
[----:B------:R-:W-:Y:S01]  /*04c0*/  MOV R2, R4 ;  /* 0x0000000400027202 */ /* 0x000fe20000000f00 */
[----:B------:R-:W-:Y:S05]  /*04d0*/  @!P3 BRA `(.L_x_7904) ;  /* 0x00001df00000b947 */ /* 0x000fea0003800000 */
[----:B------:R-:W0:Y:S01]  /*04e0*/  S2R R38, SR_TID.X ;  /* 0x0000000000267919 */ /* 0x000e220000002100 */
[----:B------:R-:W-:Y:S01]  /*04f0*/  MOV R47, c[0x0][0x174] ;  /* 0x00005d00002f7a02 */ /* 0x000fe20000000f00 */
[----:B------:R-:W-:Y:S01]  /*0500*/  IMAD.MOV.U32 R39, RZ, RZ, RZ ;  /* 0x000000ffff277224 */ /* 0x000fe200078e00ff */
        /* <DEDUP_REMOVED lines=10> */
[----:B-1----:R-:W-:Y:S02]  /*05b0*/  LOP3.LUT R53, R48, 0x60, RZ, 0xfc, !PT ;  /* 0x0000006030357812 */ /* 0x002fe400078efcff */
.L_x_7915:
[----:B------:R-:W-:Y:S01]  /*05c0*/  BAR.SYNC.DEFER_BLOCKING 0x0 ;  /* 0x0000000000007b1d */ /* 0x000fe20000010000 */
[----:B------:R-:W-:Y:S01]  /*05d0*/  LEA R56, R47, 0xffffff80, 0x7 ;  /* 0xffffff802f387811 */ /* 0x000fe200078e38ff */
[----:B------:R-:W-:Y:S01]  /*05e0*/  HFMA2.MMA R6, -RZ, RZ, 0, 0 ;  /* 0x00000000ff067435 */ /* 0x000fe200000001ff */
[----:B------:R-:W-:Y:S01]  /*05f0*/  SHF.L.U32 R58, R48, 0x2, RZ ;  /* 0x00000002303a7819 */ /* 0x000fe200000006ff */
[----:B------:R-:W-:Y:S01]  /*0600*/  HFMA2.MMA R10, -RZ, RZ, 0, 0 ;  /* 0x00000000ff0a7435 */ /* 0x000fe200000001ff */
[----:B-1----:R-:W-:Y:S01]  /*0610*/  IADD3 R5, -R56, c[0x0][0x168], RZ ;  /* 0x00005a0038057a10 */ /* 0x002fe20007ffe1ff */
[----:B------:R-:W-:Y:S01]  /*0620*/  IMAD.MOV.U32 R16, RZ, RZ, RZ ;  /* 0x000000ffff107224 */ /* 0x000fe200078e00ff */
[----:B------:R-:W-:-:S02]  /*0630*/  SHF.L.U64.HI R57, R48, 0x2, R51 ;  /* 0x0000000230397819 */ /* 0x000fc40000010233 */
[-C--:B------:R-:W-:Y:S02]  /*0640*/  ISETP.GE.AND P0, PT, R48, R5.reuse, PT ;  /* 0x000000053000720c */ /* 0x080fe40003f06270 */
[-C--:B------:R-:W-:Y:S02]  /*0650*/  ISETP.GE.AND P1, PT, R50, R5.reuse, PT ;  /* 0x000000053200720c */ /* 0x080fe40003f26270 */
[-C--:B------:R-:W-:Y:S02]  /*0660*/  ISETP.GE.AND P2, PT, R52, R5.reuse, PT ;  /* 0x000000053400720c */ /* 0x080fe40003f46270 */
[----:B------:R-:W-:Y:S02]  /*0670*/  ISETP.GE.AND P3, PT, R53, R5, PT ;  /* 0x000000053500720c */ /* 0x000fe40003f66270 */
[----:B------:R-:W-:Y:S02]  /*0680*/  IADD3 R4, P4, R40, R58, RZ ;  /* 0x0000003a28047210 */ /* 0x000fe40007f9e0ff */
[----:B------:R-:W-:-:S03]  /*0690*/  MOV R12, RZ ;  /* 0x000000ff000c7202 */ /* 0x000fc60000000f00 */
[----:B------:R-:W-:-:S05]  /*06a0*/  IMAD.X R5, R42, 0x1, R57, P4 ;  /* 0x000000012a057824 */ /* 0x000fca00020e0639 */
[----:B------:R-:W2:Y:S04]  /*06b0*/  @!P0 LDG.E R6, [R4.64] ;  /* 0x0000000604068981 */ /* 0x000ea8000c1e1900 */
[----:B------:R-:W3:Y:S04]  /*06c0*/  @!P1 LDG.E R12, [R4.64+0x80] ;  /* 0x00008006040c9981 */ /* 0x000ee8000c1e1900 */
[----:B------:R-:W4:Y:S04]  /*06d0*/  @!P2 LDG.E R10, [R4.64+0x100] ;  /* 0x00010006040aa981 */ /* 0x000f28000c1e1900 */
[----:B------:R-:W4:Y:S01]  /*06e0*/  @!P3 LDG.E R16, [R4.64+0x180] ;  /* 0x000180060410b981 */ /* 0x000f22000c1e1900 */
[----:B0-----:R-:W-:Y:S01]  /*06f0*/  IADD3 R8, P0, R43, R58, RZ ;  /* 0x0000003a2b087210 */ /* 0x001fe20007f1e0ff */
[----:B------:R-:W-:Y:S01]  /*0700*/  HFMA2.MMA R20, -RZ, RZ, 0, 0 ;  /* 0x00000000ff147435 */ /* 0x000fe200000001ff */
[----:B------:R-:W-:Y:S01]  /*0710*/  IADD3 R11, -R56, c[0x0][0x168], RZ ;  /* 0x00005a00380b7a10 */ /* 0x000fe20007ffe1ff */
[----:B------:R-:W-:Y:S01]  /*0720*/  CS2R R18, SRZ ;  /* 0x0000000000127805 */ /* 0x000fe2000001ff00 */
[----:B------:R-:W-:Y:S01]  /*0730*/  MOV R14, RZ ;  /* 0x000000ff000e7202 */ /* 0x000fe20000000f00 */
[----:B------:R-:W-:Y:S01]  /*0740*/  IMAD.X R9, R44, 0x1, R57, P0 ;  /* 0x000000012c097824 */ /* 0x000fe200000e0639 */
[----:B------:R-:W-:-:S02]  /*0750*/  ISETP.GE.AND P0, PT, R48, R11, PT ;  /* 0x0000000b3000720c */ /* 0x000fc40003f06270 */
[-C--:B------:R-:W-:Y:S02]  /*0760*/  ISETP.GE.AND P1, PT, R50, R11.reuse, PT ;  /* 0x0000000b3200720c */ /* 0x080fe40003f26270 */
[-C--:B------:R-:W-:Y:S02]  /*0770*/  ISETP.GE.AND P2, PT, R52, R11.reuse, PT ;  /* 0x0000000b3400720c */ /* 0x080fe40003f46270 */
[----:B------:R-:W-:Y:S02]  /*0780*/  ISETP.GE.AND P3, PT, R53, R11, PT ;  /* 0x0000000b3500720c */ /* 0x000fe40003f66270 */
[----:B------:R-:W-:Y:S01]  /*0790*/  MOV R28, RZ ;  /* 0x000000ff001c7202 */ /* 0x000fe20000000f00 */
[----:B--2---:R-:W-:Y:S04]  /*07a0*/  STS [R41.X4], R6 ;  /* 0x0000000629007388 */ /* 0x004fe80000004800 */
[----:B---3--:R-:W-:Y:S04]  /*07b0*/  STS [R41.X4+0x80], R12 ;  /* 0x0000800c29007388 */ /* 0x008fe80000004800 */
[----:B----4-:R-:W-:Y:S04]  /*07c0*/  STS [R41.X4+0x100], R10 ;  /* 0x0001000a29007388 */ /* 0x010fe80000004800 */
[----:B------:R0:W-:Y:S01]  /*07d0*/  STS [R41.X4+0x180], R16 ;  /* 0x0001801029007388 */ /* 0x0001e20000004800 */
[----:B------:R-:W-:-:S06]  /*07e0*/  NOP ;  /* 0x0000000000007918 */ /* 0x000fcc0000000000 */
[----:B------:R-:W-:Y:S04]  /*07f0*/  LDS.128 R4, [R41.X16] ;  /* 0x0000000029047984 */ /* 0x000fe8000000cc00 */
[----:B------:R-:W-:Y:S06]  /*0800*/  BAR.SYNC.DEFER_BLOCKING 0x0 ;  /* 0x0000000000007b1d */ /* 0x000fec0000010000 */
[----:B------:R-:W2:Y:S04]  /*0810*/  @!P0 LDG.E R14, [R8.64] ;  /* 0x00000006080e8981 */ /* 0x000ea8000c1e1900 */
[----:B------:R-:W3:Y:S04]  /*0820*/  @!P1 LDG.E R20, [R8.64+0x80] ;  /* 0x0000800608149981 */ /* 0x000ee8000c1e1900 */
[----:B------:R-:W4:Y:S04]  /*0830*/  @!P2 LDG.E R18, [R8.64+0x100] ;  /* 0x000100060812a981 */ /* 0x000f28000c1e1900 */
[----:B------:R-:W4:Y:S01]  /*0840*/  @!P3 LDG.E R28, [R8.64+0x180] ;  /* 0x00018006081cb981 */ /* 0x000f22000c1e1900 */
[-C--:B------:R-:W-:Y:S01]  /*0850*/  ISETP.GE.AND P0, PT, R48, R11.reuse, PT ;  /* 0x0000000b3000720c */ /* 0x080fe20003f06270 */
[----:B------:R-:W-:Y:S01]  /*0860*/  HFMA2.MMA R22, -RZ, RZ, 0, 0 ;  /* 0x00000000ff167435 */ /* 0x000fe200000001ff */
[-C--:B------:R-:W-:Y:S01]  /*0870*/  ISETP.GE.AND P1, PT, R50, R11.reuse, PT ;  /* 0x0000000b3200720c */ /* 0x080fe20003f26270 */
[----:B------:R-:W-:Y:S01]  /*0880*/  HFMA2.MMA R60, -RZ, RZ, 0, 0 ;  /* 0x00000000ff3c7435 */ /* 0x000fe200000001ff */
[-C--:B------:R-:W-:Y:S01]  /*0890*/  ISETP.GE.AND P2, PT, R52, R11.reuse, PT ;  /* 0x0000000b3400720c */ /* 0x080fe20003f46270 */
[----:B------:R-:W-:Y:S01]  /*08a0*/  IMAD.MOV.U32 R30, RZ, RZ, RZ ;  /* 0x000000ffff1e7224 */ /* 0x000fe200078e00ff */
[----:B------:R-:W-:-:S02]  /*08b0*/  ISETP.GE.AND P3, PT, R53, R11, PT ;  /* 0x0000000b3500720c */ /* 0x000fc40003f66270 */
[----:B0-----:R-:W-:Y:S02]  /*08c0*/  IADD3 R16, P4, R45, R58, RZ ;  /* 0x0000003a2d107210 */ /* 0x001fe40007f9e0ff */
[----:B------:R-:W-:Y:S02]  /*08d0*/  MOV R54, RZ ;  /* 0x000000ff00367202 */ /* 0x000fe40000000f00 */
[----:B------:R-:W-:Y:S01]  /*08e0*/  IADD3.X R17, R46, R57, RZ, P4, !PT ;  /* 0x000000392e117210 */ /* 0x000fe200027fe4ff */
[----:B--2---:R-:W-:Y:S04]  /*08f0*/  STS [R41.X4], R14 ;  /* 0x0000000e29007388 */ /* 0x004fe80000004800 */
[----:B---3--:R-:W-:Y:S04]  /*0900*/  STS [R41.X4+0x80], R20 ;  /* 0x0000801429007388 */ /* 0x008fe80000004800 */
[----:B----4-:R0:W-:Y:S04]  /*0910*/  STS [R41.X4+0x100], R18 ;  /* 0x0001001229007388 */ /* 0x0101e80000004800 */
[----:B------:R-:W-:Y:S01]  /*0920*/  STS [R41.X4+0x180], R28 ;  /* 0x0001801c29007388 */ /* 0x000fe20000004800 */
[----:B------:R-:W-:-:S06]  /*0930*/  NOP ;  /* 0x0000000000007918 */ /* 0x000fcc0000000000 */
[----:B------:R-:W-:Y:S04]  /*0940*/  LDS.128 R8, [R41.X16] ;  /* 0x0000000029087984 */ /* 0x000fe8000000cc00 */
[----:B------:R-:W-:Y:S06]  /*0950*/  BAR.SYNC.DEFER_BLOCKING 0x0 ;  /* 0x0000000000007b1d */ /* 0x000fec0000010000 */
[----:B------:R1:W2:Y:S04]  /*0960*/  @!P0 LDG.E R22, [R16.64] ;  /* 0x0000000610168981 */ /* 0x0002a8000c1e1900 */
[----:B------:R1:W3:Y:S04]  /*0970*/  @!P1 LDG.E R54, [R16.64+0x80] ;  /* 0x0000800610369981 */ /* 0x0002e8000c1e1900 */
[----:B------:R1:W4:Y:S04]  /*0980*/  @!P2 LDG.E R30, [R16.64+0x100] ;  /* 0x00010006101ea981 */ /* 0x000328000c1e1900 */
[----:B------:R1:W4:Y:S01]  /*0990*/  @!P3 LDG.E R60, [R16.64+0x180] ;  /* 0x00018006103cb981 */ /* 0x000322000c1e1900 */
[----:B0-----:R-:W-:-:S02]  /*09a0*/  MOV R18, c[0x0][0x16c] ;  /* 0x00005b0000127a02 */ /* 0x001fc40000000f00 */
[----:B------:R-:W-:Y:S02]  /*09b0*/  MOV R20, c[0x0][0x174] ;  /* 0x00005d0000147a02 */ /* 0x000fe40000000f00 */
[----:B------:R-:W-:Y:S01]  /*09c0*/  ISETP.GE.AND P0, PT, R18, 0x1, PT ;  /* 0x000000011200780c */ /* 0x000fe20003f06270 */
[----:B------:R-:W-:Y:S01]  /*09d0*/  IMAD.MOV.U32 R18, RZ, RZ, RZ ;  /* 0x000000ffff127224 */ /* 0x000fe200078e00ff */
[----:B-1----:R-:W-:Y:S01]  /*09e0*/  HFMA2.MMA R17, -RZ, RZ, 0, 0 ;  /* 0x00000000ff117435 */ /* 0x002fe200000001ff */
[----:B--2---:R-:W-:Y:S04]  /*09f0*/  STS [R41.X4], R22 ;  /* 0x0000001629007388 */ /* 0x004fe80000004800 */
[----:B---3--:R0:W-:Y:S04]  /*0a00*/  STS [R41.X4+0x80], R54 ;  /* 0x0000803629007388 */ /* 0x0081e80000004800 */
[----:B----4-:R-:W-:Y:S04]  /*0a10*/  STS [R41.X4+0x100], R30 ;  /* 0x0001001e29007388 */ /* 0x010fe80000004800 */
[----:B------:R-:W-:Y:S01]  /*0a20*/  STS [R41.X4+0x180], R60 ;  /* 0x0001803c29007388 */ /* 0x000fe20000004800 */
[----:B------:R-:W-:-:S06]  /*0a30*/  NOP ;  /* 0x0000000000007918 */ /* 0x000fcc0000000000 */
[----:B------:R-:W1:Y:S01]  /*0a40*/  LDS.128 R12, [R41.X16] ;  /* 0x00000000290c7984 */ /* 0x000e62000000cc00 */
[----:B0-----:R-:W-:-:S04]  /*0a50*/  LEA R54, R20, R49, 0x7 ;  /* 0x0000003114367211 */ /* 0x001fc800078e38ff */
[----:B------:R-:W-:Y:S01]  /*0a60*/  SHF.R.S32.HI R55, RZ, 0x1f, R54 ;  /* 0x0000001fff377819 */ /* 0x000fe20000011436 */
[----:B-1----:R-:W-:Y:S02]  /*0a70*/  FFMA.FTZ R16, R4, R12, R37 ;  /* 0x0000000c04107223 */ /* 0x002fe40000010025 */
[-C--:B-----5:R-:W-:Y:S02]  /*0a80*/  FMUL.FTZ R20, R12, R32.reuse ;  /* 0x000000200c147220 */ /* 0x0a0fe40000410000 */
[----:B------:R-:W-:Y:S01]  /*0a90*/  FFMA.FTZ R21, R5, R13, R16 ;  /* 0x0000000d05157223 */ /* 0x000fe20000010010 */
[----:B------:R-:W-:Y:S01]  /*0aa0*/  MOV R16, RZ ;  /* 0x000000ff00107202 */ /* 0x000fe20000000f00 */
[----:B------:R-:W-:Y:S02]  /*0ab0*/  FMUL.FTZ R22, R14, R32 ;  /* 0x000000200e167220 */ /* 0x000fe40000410000 */
[----:B------:R-:W-:Y:S02]  /*0ac0*/  FFMA.FTZ R28, R6, R14, R21 ;  /* 0x0000000e061c7223 */ /* 0x000fe40000010015 */
[----:B------:R-:W-:-:S02]  /*0ad0*/  FMUL.FTZ R21, R13, R32 ;  /* 0x000000200d157220 */ /* 0x000fc40000410000 */
[----:B------:R-:W-:Y:S02]  /*0ae0*/  FMUL.FTZ R23, R15, R32 ;  /* 0x000000200f177220 */ /* 0x000fe40000410000 */
[----:B------:R-:W-:Y:S01]  /*0af0*/  FFMA.FTZ R37, R7, R15, R28 ;  /* 0x0000000f07257223 */ /* 0x000fe2000001001c */
[----:B------:R-:W-:Y:S06]  /*0b00*/  BAR.SYNC.DEFER_BLOCKING 0x0 ;  /* 0x0000000000007b1d */ /* 0x000fec0000010000 */
[----:B------:R-:W-:Y:S05]  /*0b10*/  @!P0 BRA `(.L_x_7905) ;  /* 0x0000110000008947 */ /* 0x000fea0003800000 */
[----:B------:R-:W-:Y:S01]  /*0b20*/  IMAD R61, R33, c[0x0][0x198], RZ ;  /* 0x00006600213d7a24 */ /* 0x000fe200078e02ff */
[----:B------:R-:W-:Y:S01]  /*0b30*/  IADD3 R31, R47, -0x2, RZ ;  /* 0xfffffffe2f1f7810 */ /* 0x000fe20007ffe0ff */
[----:B------:R-:W-:Y:S01]  /*0b40*/  IMAD R59, R33, c[0x0][0x180], RZ ;  /* 0x00006000213b7a24 */ /* 0x000fe200078e02ff */
[----:B------:R-:W-:Y:S01]  /*0b50*/  IADD3 R30, R47, -0x1, RZ ;  /* 0xffffffff2f1e7810 */ /* 0x000fe20007ffe0ff */
[----:B------:R-:W-:Y:S01]  /*0b60*/  IMAD R65, R33, c[0x0][0x1b8], RZ ;  /* 0x00006e0021417a24 */ /* 0x000fe200078e02ff */
[----:B------:R-:W-:Y:S01]  /*0b70*/  UMOV UR4, URZ ;  /* 0x0000003f00047c82 */ /* 0x000fe20008000000 */
[----:B------:R-:W-:-:S04]  /*0b80*/  IMAD.WIDE.U32 R28, R0, c[0x0][0x198], RZ ;  /* 0x00006600001c7a25 */ /* 0x000fc800078e00ff */
[----:B------:R-:W-:Y:S01]  /*0b90*/  IMAD R63, R0, c[0x0][0x19c], R61 ;  /* 0x00006700003f7a24 */ /* 0x000fe200078e023d */
[----:B------:R-:W-:Y:S01]  /*0ba0*/  LEA R62, P1, R28, c[0x0][0x228], 0x2 ;  /* 0x00008a001c3e7a11 */ /* 0x000fe200078210ff */
[----:B------:R-:W-:Y:S01]  /*0bb0*/  IMAD R67, R31, c[0x0][0x16c], RZ ;  /* 0x00005b001f437a24 */ /* 0x000fe200078e02ff */
[----:B------:R-:W-:Y:S01]  /*0bc0*/  LEA.HI R31, R30, R30, RZ, 0x1 ;  /* 0x0000001e1e1f7211 */ /* 0x000fe200078f08ff */
[C---:B------:R-:W-:Y:S01]  /*0bd0*/  IMAD.WIDE.U32 R18, R0.reuse, c[0x0][0x180], RZ ;  /* 0x0000600000127a25 */ /* 0x040fe200078e00ff */
[----:B------:R-:W-:Y:S02]  /*0be0*/  IADD3 R63, R29, R63, RZ ;  /* 0x0000003f1d3f7210 */ /* 0x000fe40007ffe0ff */
[----:B------:R-:W-:Y:S01]  /*0bf0*/  LOP3.LUT R31, R31, 0xfffffe, RZ, 0xc0, !PT ;  /* 0x00fffffe1f1f7812 */ /* 0x000fe200078ec0ff */
[----:B------:R-:W-:Y:S01]  /*0c00*/  IMAD.WIDE.U32 R16, R0, c[0x0][0x1b8], RZ ;  /* 0x00006e0000107a25 */ /* 0x000fe200078e00ff */
[----:B------:R-:W-:Y:S02]  /*0c10*/  LEA R60, P0, R18, c[0x0][0x220], 0x2 ;  /* 0x00008800123c7a11 */ /* 0x000fe400078010ff */
[----:B------:R-:W-:Y:S01]  /*0c20*/  LEA.HI.X R63, R28, c[0x0][0x22c], R63, 0x2, P1 ;  /* 0x00008b001c3f7a11 */ /* 0x000fe200008f143f */
[----:B------:R-:W-:Y:S01]  /*0c30*/  IMAD R59, R0, c[0x0][0x184], R59 ;  /* 0x00006100003b7a24 */ /* 0x000fe200078e023b */
[----:B------:R-:W-:Y:S01]  /*0c40*/  LEA R64, P2, R16, c[0x0][0x230], 0x2 ;  /* 0x00008c0010407a11 */ /* 0x000fe200078410ff */
[----:B------:R-:W-:Y:S01]  /*0c50*/  IMAD R65, R0, c[0x0][0x1bc], R65 ;  /* 0x00006f0000417a24 */ /* 0x000fe200078e0241 */
[----:B------:R-:W-:Y:S01]  /*0c60*/  IADD3 R31, R30, -R31, RZ ;  /* 0x8000001f1e1f7210 */ /* 0x000fe20007ffe0ff */
[----:B------:R-:W-:Y:S01]  /*0c70*/  IMAD.IADD R61, R19, 0x1, R59 ;  /* 0x00000001133d7824 */ /* 0x000fe200078e023b */
[----:B------:R-:W-:Y:S01]  /*0c80*/  MOV R59, RZ ;  /* 0x000000ff003b7202 */ /* 0x000fe20000000f00 */
[--C-:B------:R-:W-:Y:S01]  /*0c90*/  FADD.FTZ R69, R8, R34.reuse ;  /* 0x0000002208457221 */ /* 0x100fe20000010000 */
[----:B------:R-:W-:Y:S01]  /*0ca0*/  IADD3 R65, R17, R65, RZ ;  /* 0x0000004111417210 */ /* 0x000fe20007ffe0ff */
[--C-:B------:R-:W-:Y:S01]  /*0cb0*/  FADD.FTZ R29, R10, R34.reuse ;  /* 0x000000220a1d7221 */ /* 0x100fe20000010000 */
[----:B------:R-:W-:Y:S01]  /*0cc0*/  LEA.HI.X R61, R18, c[0x0][0x224], R61, 0x2, P0 ;  /* 0x00008900123d7a11 */ /* 0x000fe200000f143d */
[----:B------:R-:W-:Y:S01]  /*0cd0*/  FADD.FTZ R28, R11, R34 ;  /* 0x000000220b1c7221 */ /* 0x000fe20000010000 */
[----:B------:R-:W-:Y:S01]  /*0ce0*/  LEA.HI.X R65, R16, c[0x0][0x234], R65, 0x2, P2 ;  /* 0x00008d0010417a11 */ /* 0x000fe200010f1441 */
[----:B------:R-:W-:Y:S01]  /*0cf0*/  IMAD.WIDE R66, R67, 0x8, R26 ;  /* 0x0000000843427825 */ /* 0x000fe200078e021a */
[----:B------:R-:W-:Y:S01]  /*0d00*/  CS2R R18, SRZ ;  /* 0x0000000000127805 */ /* 0x000fe2000001ff00 */
[----:B------:R-:W-:Y:S01]  /*0d10*/  CS2R R16, SRZ ;  /* 0x0000000000107805 */ /* 0x000fe2000001ff00 */
[----:B------:R-:W-:Y:S01]  /*0d20*/  SHF.L.U32 R72, R31, 0x8, RZ ;  /* 0x000000081f487819 */ /* 0x000fe200000006ff */
[----:B------:R-:W-:-:S02]  /*0d30*/  FADD.FTZ R68, R9, R34 ;  /* 0x0000002209447221 */ /* 0x000fc40000010000 */
[----:B------:R-:W-:Y:S02]  /*0d40*/  IMAD.MOV.U32 R91, RZ, RZ, RZ ;  /* 0x000000ffff5b7224 */ /* 0x000fe400078e00ff */
[----:B------:R-:W-:Y:S02]  /*0d50*/  FMUL.FTZ R69, R4, R69 ;  /* 0x0000004504457220 */ /* 0x000fe40000410000 */
[----:B------:R-:W-:Y:S02]  /*0d60*/  FMUL.FTZ R70, R6, R29 ;  /* 0x0000001d06467220 */ /* 0x000fe40000410000 */
[----:B------:R-:W-:Y:S02]  /*0d70*/  FMUL.FTZ R71, R7, R28 ;  /* 0x0000001c07477220 */ /* 0x000fe40000410000 */
.L_x_7910:
[----:B------:R-:W2:Y:S01]  /*0d80*/  LDG.E R73, [R60.64] ;  /* 0x000000063c497981 */ /* 0x000ea2000c1e1900 */
[----:B------:R-:W-:Y:S01]  /*0d90*/  FADD.FTZ R30, R8, R34 ;  /* 0x00000022081e7221 */ /* 0x000fe20000010000 */
[----:B------:R-:W-:Y:S02]  /*0da0*/  ISETP.GT.AND P0, PT, R47, 0x1, PT ;  /* 0x000000012f00780c */ /* 0x000fe40003f04270 */
[----:B------:R-:W3:Y:S04]  /*0db0*/  LDG.E R81, [R64.64] ;  /* 0x0000000640517981 */ /* 0x000ee8000c1e1900 */
[----:B------:R-:W3:Y:S01]  /*0dc0*/  LDG.E R82, [R62.64] ;  /* 0x000000063e527981 */ /* 0x000ee2000c1e1900 */
[----:B------:R-:W-:-:S02]  /*0dd0*/  ISETP.NE.AND P1, PT, R38, RZ, PT ;  /* 0x000000ff2600720c */ /* 0x000fc40003f25270 */
[----:B------:R-:W-:-:S04]  /*0de0*/  IADD3 R29, R38, 0x200, RZ ;  /* 0x00000200261d7810 */ /* 0x000fc80007ffe0ff */
[----:B------:R-:W-:Y:S02]  /*0df0*/  SEL R29, R72, R29, !P1 ;  /* 0x0000001d481d7207 */ /* 0x000fe40004800000 */
[----:B------:R-:W-:Y:S01]  /*0e00*/  ISETP.NE.AND P2, PT, R38, 0x1f, PT ;  /* 0x0000001f2600780c */ /* 0x000fe20003f45270 */
[--C-:B------:R-:W-:Y:S02]  /*0e10*/  FADD.FTZ R78, R9, R34.reuse ;  /* 0x00000022094e7221 */ /* 0x100fe40000010000 */
[--C-:B------:R-:W-:Y:S02]  /*0e20*/  FADD.FTZ R74, R11, R34.reuse ;  /* 0x000000220b4a7221 */ /* 0x100fe40000010000 */
[----:B------:R-:W-:Y:S01]  /*0e30*/  FADD.FTZ R31, R10, R34 ;  /* 0x000000220a1f7221 */ /* 0x000fe20000010000 */
[----:B------:R-:W-:Y:S01]  /*0e40*/  ISETP.EQ.AND P0, PT, R89, RZ, P0 ;  /* 0x000000ff5900720c */ /* 0x000fe20000702270 */
[----:B------:R-:W-:Y:S01]  /*0e50*/  HFMA2.MMA R77, -RZ, RZ, 0, 0 ;  /* 0x00000000ff4d7435 */ /* 0x000fe200000001ff */
[----:B------:R-:W-:Y:S01]  /*0e60*/  FMUL.FTZ R86, R5, R68 ;  /* 0x0000004405567220 */ /* 0x000fe20000410000 */
[----:B------:R-:W-:Y:S10]  /*0e70*/  BSSY B0, `(.L_x_7906) ;  /* 0x0000020000007945 */ /* 0x000ff40003800000 */
[----:B------:R-:W-:-:S02]  /*0e80*/  @P0 IMAD.MOV.U32 R28, RZ, RZ, R66 ;  /* 0x000000ffff1c0224 */ /* 0x000fc400078e0042 */
[----:B--2---:R-:W-:-:S04]  /*0e90*/  FMUL.FTZ R79, R73, 1.4426950216293334961 ;  /* 0x3fb8aa3b494f7820 */ /* 0x004fc80000410000 */
[----:B------:R-:W-:-:S06]  /*0ea0*/  FMUL.FTZ R76, R30, R79 ;  /* 0x0000004f1e4c7220 */ /* 0x000fcc0000410000 */
[----:B------:R-:W0:Y:S02]  /*0eb0*/  MUFU.EX2 R76, R76 ;  /* 0x0000004c004c7308 */ /* 0x000e240000000800 */
[----:B0-----:R0:W-:Y:S04]  /*0ec0*/  STS [R29.X4+0x448], R76 ;  /* 0x0004484c1d007388 */ /* 0x0011e80000004800 */
[----:B------:R-:W-:Y:S01]  /*0ed0*/  BAR.SYNC.DEFER_BLOCKING 0x0 ;  /* 0x0000000000007b1d */ /* 0x000fe20000010000 */
[----:B------:R-:W-:Y:S02]  /*0ee0*/  FMUL.FTZ R75, R79, R78 ;  /* 0x0000004e4f4b7220 */ /* 0x000fe40000410000 */
[-C--:B------:R-:W-:Y:S02]  /*0ef0*/  FMUL.FTZ R80, R74, R79.reuse ;  /* 0x0000004f4a507220 */ /* 0x080fe40000410000 */
[----:B------:R-:W-:Y:S01]  /*0f00*/  FMUL.FTZ R79, R31, R79 ;  /* 0x0000004f1f4f7220 */ /* 0x000fe20000410000 */
[----:B------:R1:W2:Y:S01]  /*0f10*/  @P2 LDS R87, [R38.X4+0xc4c] ;  /* 0x000c4c0026572984 */ /* 0x0002a20000004800 */
[----:B------:R-:W-:Y:S08]  /*0f20*/  MUFU.EX2 R75, R75 ;  /* 0x0000004b004b7308 */ /* 0x000ff00000000800 */
[----:B------:R-:W4:Y:S01]  /*0f30*/  MUFU.EX2 R80, R80 ;  /* 0x0000005000507308 */ /* 0x000f220000000800 */
[----:B---3--:R-:W-:Y:S01]  /*0f40*/  FMUL.FTZ R84, R81, R82 ;  /* 0x0000005251547220 */ /* 0x008fe20000410000 */
[----:B0-----:R-:W-:-:S06]  /*0f50*/  @P0 MOV R29, R67 ;  /* 0x00000043001d0202 */ /* 0x001fcc0000000f00 */
[----:B------:R-:W0:Y:S01]  /*0f60*/  MUFU.EX2 R79, R79 ;  /* 0x0000004f004f7308 */ /* 0x000e220000000800 */
[-C--:B------:R-:W-:Y:S01]  /*0f70*/  FMUL.FTZ R81, R14, R84.reuse ;  /* 0x000000540e517220 */ /* 0x080fe20000410000 */
[----:B------:R3:W5:Y:S01]  /*0f80*/  @P0 LDG.E R77, [R28.64+0x4] ;  /* 0x000004061c4d0981 */ /* 0x000762000c1e1900 */
[-C--:B------:R-:W-:Y:S02]  /*0f90*/  FMUL.FTZ R83, R15, R84.reuse ;  /* 0x000000540f537220 */ /* 0x080fe40000410000 */
[-C--:B------:R-:W-:Y:S02]  /*0fa0*/  FMUL.FTZ R82, R12, R84.reuse ;  /* 0x000000540c527220 */ /* 0x080fe40000410000 */
[----:B------:R-:W-:Y:S02]  /*0fb0*/  FMUL.FTZ R84, R13, R84 ;  /* 0x000000540d547220 */ /* 0x000fe40000410000 */
[----:B----4-:R-:W-:Y:S02]  /*0fc0*/  FFMA.FTZ R88, R80, R83, R81 ;  /* 0x0000005350587223 */ /* 0x010fe40000010051 */
[----:B---3--:R-:W-:Y:S01]  /*0fd0*/  FFMA.FTZ R29, R69, R75, R86 ;  /* 0x0000004b451d7223 */ /* 0x008fe20000010056 */
[----:B------:R-:W-:Y:S05]  /*0fe0*/  @P2 BRA `(.L_x_7907) ;  /* 0x0000008000002947 */ /* 0x000fea0003800000 */
[----:B-1----:R-:W-:Y:S02]  /*0ff0*/  ISETP.NE.AND P0, PT, R47, c[0x0][0x174], PT ;  /* 0x00005d002f007a0c */ /* 0x002fe40003f05270 */
[----:B--2---:R-:W-:-:S11]  /*1000*/  MOV R87, 0x3f800000 ;  /* 0x3f80000000577802 */ /* 0x004fd60000000f00 */
[----:B------:R-:W-:-:S04]  /*1010*/  @P0 LEA.HI R28, R47, R47, RZ, 0x1 ;  /* 0x0000002f2f1c0211 */ /* 0x000fc800078f08ff */
[----:B------:R-:W-:-:S04]  /*1020*/  @P0 LOP3.LUT R28, R28, 0x3ffffe, RZ, 0xc0, !PT ;  /* 0x003ffffe1c1c0812 */ /* 0x000fc800078ec0ff */
[----:B------:R-:W-:-:S04]  /*1030*/  @P0 IADD3 R28, -R28, R47, RZ ;  /* 0x0000002f1c1c0210 */ /* 0x000fc80007ffe1ff */
[----:B------:R-:W-:-:S05]  /*1040*/  @P0 LEA R28, R28, 0x448, 0xa ;  /* 0x000004481c1c0811 */ /* 0x000fca00078e50ff */
[----:B------:R-:W-:-:S05]  /*1050*/  @P0 IMAD.IADD R28, R28, 0x1, R59 ;  /* 0x000000011c1c0824 */ /* 0x000fca00078e023b */
[----:B------:R1:W2:Y:S02]  /*1060*/  @P0 LDS R87, [R28] ;  /* 0x000000001c570984 */ /* 0x0002a40000000800 */
.L_x_7907:
[----:B-1----:R-:W-:Y:S05]  /*1070*/  BSYNC B0 ;  /* 0x0000000000007941 */ /* 0x002fea0003800000 */
.L_x_7906:
[----:B--2---:R-:W-:Y:S01]  /*1080*/  FMUL.FTZ R90, R80, R87 ;  /* 0x00000057505a7220 */ /* 0x004fe20000410000 */
[----:B------:R-:W-:Y:S01]  /*1090*/  ISETP.NE.AND P3, PT, R89, 0x1f, PT ;  /* 0x0000001f5900780c */ /* 0x000fe20003f65270 */
[----:B------:R-:W-:Y:S01]  /*10a0*/  FMUL.FTZ R28, R76, R75 ;  /* 0x0000004b4c1c7220 */ /* 0x000fe20000410000 */
[----:B------:R-:W-:Y:S01]  /*10b0*/  ISETP.GE.AND P0, PT, R41, 0x1, PT ;  /* 0x000000012900780c */ /* 0x000fe20003f06270 */
[----:B0-----:R-:W-:Y:S01]  /*10c0*/  FFMA.FTZ R85, R79, R29, R70 ;  /* 0x0000001d4f557223 */ /* 0x001fe20000010046 */
[----:B------:R-:W-:Y:S01]  /*10d0*/  ISETP.GE.U32.AND P4, PT, R89, 0x18, PT ;  /* 0x000000185900780c */ /* 0x000fe20003f86070 */
[C---:B------:R-:W-:Y:S01]  /*10e0*/  FFMA.FTZ R88, R79.reuse, R88, R84 ;  /* 0x000000584f587223 */ /* 0x040fe20000010054 */
[----:B------:R-:W-:Y:S01]  /*10f0*/  BSSY B0, `(.L_x_7908) ;  /* 0x000009e000007945 */ /* 0x000fe20003800000 */
[C---:B------:R-:W-:Y:S02]  /*1100*/  FMUL.FTZ R90, R79.reuse, R90 ;  /* 0x0000005a4f5a7220 */ /* 0x040fe40000410000 */
[----:B------:R-:W-:-:S02]  /*1110*/  FMUL.FTZ R29, R79, R28 ;  /* 0x0000001c4f1d7220 */ /* 0x000fc40000410000 */
[C---:B------:R-:W-:Y:S02]  /*1120*/  FFMA.FTZ R92, R80.reuse, R85, R71 ;  /* 0x00000055505c7223 */ /* 0x040fe40000010047 */
[C---:B------:R-:W-:Y:S02]  /*1130*/  FFMA.FTZ R85, R75.reuse, R88, R82 ;  /* 0x000000584b557223 */ /* 0x040fe40000010052 */
[----:B------:R-:W-:Y:S02]  /*1140*/  FMUL.FTZ R88, R75, R90 ;  /* 0x0000005a4b587220 */ /* 0x000fe40000410000 */
[----:B------:R-:W-:Y:S01]  /*1150*/  FMUL.FTZ R93, R80, R29 ;  /* 0x0000001d505d7220 */ /* 0x000fe20000410000 */
        /* <DEDUP_REMOVED lines=55> */
[----:B-----5:R-:W-:Y:S01]  /*14d0*/  SHFL.IDX PT, R94, R77, RZ, 0x1f ;  /* 0x00001fff4d5e7589 */ /* 0x020fe200000e0000 */
[----:B------:R-:W-:-:S03]  /*14e0*/  ISETP.GT.AND P0, PT, R41, 0x1e, PT ;  /* 0x0000001e2900780c */ /* 0x000fc60003f04270 */
[----:B------:R-:W0:Y:S04]  /*14f0*/  SHFL.IDX PT, R90, R29, RZ, 0x1f ;  /* 0x00001fff1d5a7589 */ /* 0x000e2800000e0000 */
[----:B------:R-:W-:Y:S04]  /*1500*/  SHFL.UP PT, R92, R92, 0x1, RZ ;  /* 0x042000005c5c7989 */ /* 0x000fe800000e00ff */
[----:B------:R-:W1:Y:S01]  /*1510*/  SHFL.UP PT, R93, R93, 0x1, RZ ;  /* 0x042000005d5d7989 */ /* 0x000e6200000e00ff */
[----:B0-----:R-:W-:Y:S01]  /*1520*/  @P2 FFMA.FTZ R90, R95, R90, R96 ;  /* 0x0000005a5f5a2223 */ /* 0x001fe20000010060 */
[----:B------:R-:W-:-:S03]  /*1530*/  ISETP.NE.AND P2, PT, R38, RZ, PT ;  /* 0x000000ff2600720c */ /* 0x000fc60003f45270 */
[----:B------:R-:W-:Y:S02]  /*1540*/  FFMA.FTZ R90, R90, R87, R83 ;  /* 0x000000575a5a7223 */ /* 0x000fe40000010053 */
[----:B-1----:R-:W-:Y:S01]  /*1550*/  @P1 FFMA.FTZ R94, R93, R94, R92 ;  /* 0x0000005e5d5e1223 */ /* 0x002fe2000001005c */
[----:B------:R-:W-:-:S03]  /*1560*/  ISETP.NE.AND P1, PT, R41, RZ, PT ;  /* 0x000000ff2900720c */ /* 0x000fc60003f25270 */
        /* <DEDUP_REMOVED lines=8> */
[----:B------:R-:W-:Y:S02]  /*15f0*/  FADD.FTZ R82, -R69, R83 ;  /* 0x0000005345527221 */ /* 0x000fe40000010100 */
[----:B------:R-:W-:Y:S02]  /*1600*/  FMUL.FTZ R75, R30, R77 ;  /* 0x0000004d1e4b7220 */ /* 0x000fe40000410000 */
[----:B------:R-:W-:Y:S02]  /*1610*/  FFMA.FTZ R86, R12, R83, RZ ;  /* 0x000000530c567223 */ /* 0x000fe400000100ff */
[----:B------:R-:W-:-:S02]  /*1620*/  FADD.FTZ R83, -R94, R79 ;  /* 0x0000004f5e537221 */ /* 0x000fc40000010100 */
[----:B------:R-:W-:Y:S02]  /*1630*/  FMUL.FTZ R78, R84, R78 ;  /* 0x0000004e544e7220 */ /* 0x000fe40000410000 */
[----:B------:R-:W-:Y:S02]  /*1640*/  FFMA.FTZ R81, R75, R82, RZ ;  /* 0x000000524b517223 */ /* 0x000fe400000100ff */
[----:B------:R-:W-:Y:S02]  /*1650*/  FFMA.FTZ R87, R13, R79, R86 ;  /* 0x0000004f0d577223 */ /* 0x000fe40000010056 */
[----:B------:R-:W-:Y:S02]  /*1660*/  FFMA.FTZ R80, R80, R95, R97 ;  /* 0x0000005f50507223 */ /* 0x000fe40000010061 */
[----:B------:R-:W-:Y:S02]  /*1670*/  FADD.FTZ R93, -R70, R95 ;  /* 0x0000005f465d7221 */ /* 0x000fe40000010100 */
[----:B------:R-:W-:-:S02]  /*1680*/  FMUL.FTZ R79, R31, R76 ;  /* 0x0000004c1f4f7220 */ /* 0x000fc40000410000 */
[----:B------:R-:W-:Y:S02]  /*1690*/  FFMA.FTZ R30, R78, R83, R81 ;  /* 0x000000534e1e7223 */ /* 0x000fe40000010051 */
[----:B------:R-:W-:Y:S02]  /*16a0*/  FFMA.FTZ R87, R14, R95, R87 ;  /* 0x0000005f0e577223 */ /* 0x000fe40000010057 */
[----:B------:R-:W-:Y:S02]  /*16b0*/  FMUL.FTZ R81, R74, R90 ;  /* 0x0000005a4a517220 */ /* 0x000fe40000410000 */
[----:B------:R-:W-:Y:S02]  /*16c0*/  FADD.FTZ R86, R80, -R97 ;  /* 0x8000006150567221 */ /* 0x000fe40000010000 */
[----:B------:R-:W-:Y:S02]  /*16d0*/  FFMA.FTZ R30, R79, R93, R30 ;  /* 0x0000005d4f1e7223 */ /* 0x000fe4000001001e */
[----:B------:R-:W-:-:S02]  /*16e0*/  FFMA.FTZ R80, R15, R80, R87 ;  /* 0x000000500f507223 */ /* 0x000fc40000010057 */
[C---:B------:R-:W-:Y:S02]  /*16f0*/  FFMA.FTZ R74, R81.reuse, R86, R30 ;  /* 0x00000056514a7223 */ /* 0x040fe4000001001e */
[----:B------:R-:W-:Y:S01]  /*1700*/  SHFL.IDX PT, R30, R88, RZ, 0x1f ;  /* 0x00001fff581e7589 */ /* 0x000fe200000e0000 */
[----:B------:R-:W-:Y:S02]  /*1710*/  FADD.FTZ R23, R81, R23 ;  /* 0x0000001751177221 */ /* 0x000fe40000010000 */
[----:B------:R-:W-:Y:S01]  /*1720*/  FADD.FTZ R22, R79, R22 ;  /* 0x000000164f167221 */ /* 0x000fe20000010000 */
[----:B------:R-:W0:Y:S01]  /*1730*/  SHFL.DOWN PT, R87, R80, 0x1, 0x1f ;  /* 0x08201f0050577f89 */ /* 0x000e2200000e0000 */
[----:B------:R-:W-:Y:S02]  /*1740*/  FADD.FTZ R21, R78, R21 ;  /* 0x000000154e157221 */ /* 0x000fe40000010000 */
[----:B------:R-:W-:Y:S01]  /*1750*/  FADD.FTZ R20, R75, R20 ;  /* 0x000000144b147221 */ /* 0x000fe20000010000 */
[----:B------:R-:W1:Y:S01]  /*1760*/  SHFL.DOWN PT, R31, R74, 0x1, 0x1f ;  /* 0x08201f004a1f7f89 */ /* 0x000e6200000e0000 */
        /* <DEDUP_REMOVED lines=19> */
[----:B------:R-:W1:Y:S04]  /*18a0*/  SHFL.DOWN PT, R87, R74, 0x10, 0x1f ;  /* 0x0a001f004a577f89 */ /* 0x000e6800000e0000 */
[----:B------:R2:W3:Y:S02]  /*18b0*/  SHFL.IDX PT, R31, R85, RZ, 0x1f ;  /* 0x00001fff551f7589 */ /* 0x0004e400000e0000 */
[----:B--2---:R-:W-:-:S04]  /*18c0*/  FMUL.FTZ R85, R73, R90 ;  /* 0x0000005a49557220 */ /* 0x004fc80000410000 */
[----:B------:R-:W-:Y:S02]  /*18d0*/  FMUL.FTZ R85, R85, R86 ;  /* 0x0000005655557220 */ /* 0x000fe40000410000 */
[----:B0-----:R-:W-:Y:S02]  /*18e0*/  @!P0 FADD.FTZ R80, R80, R95 ;  /* 0x0000005f50508221 */ /* 0x001fe40000010000 */
[----:B------:R-:W-:Y:S02]  /*18f0*/  FFMA.FTZ R90, R7, R90, R85 ;  /* 0x0000005a075a7223 */ /* 0x000fe40000010055 */
[----:B-1----:R-:W-:Y:S02]  /*1900*/  @!P0 FADD.FTZ R74, R74, R87 ;  /* 0x000000574a4a8221 */ /* 0x002fe40000010000 */
[----:B------:R-:W-:Y:S02]  /*1910*/  FADD.FTZ R19, R90, R19 ;  /* 0x000000135a137221 */ /* 0x000fe40000010000 */
[C---:B---3--:R-:W-:Y:S01]  /*1920*/  FFMA.FTZ R31, R30.reuse, R29, R31 ;  /* 0x0000001d1e1f7223 */ /* 0x048fe2000001001f */
[----:B------:R-:W-:Y:S01]  /*1930*/  MOV R29, R80 ;  /* 0x00000050001d7202 */ /* 0x000fe20000000f00 */
[----:B------:R-:W-:-:S02]  /*1940*/  FMUL.FTZ R30, R30, R28 ;  /* 0x0000001c1e1e7220 */ /* 0x000fc40000410000 */
[----:B------:R-:W-:Y:S02]  /*1950*/  IMAD.MOV.U32 R28, RZ, RZ, R74 ;  /* 0x000000ffff1c7224 */ /* 0x000fe400078e004a */
[C---:B------:R-:W-:Y:S01]  /*1960*/  FMUL.FTZ R80, R73.reuse, R76 ;  /* 0x0000004c49507220 */ /* 0x040fe20000410000 */
[----:B------:R0:W-:Y:S01]  /*1970*/  @!P2 STS.64 [UR4+0xcc8], R30 ;  /* 0x000cc81eff00a988 */ /* 0x0001e20008000a04 */
[C---:B------:R-:W-:Y:S02]  /*1980*/  FMUL.FTZ R74, R73.reuse, R84 ;  /* 0x00000054494a7220 */ /* 0x040fe40000410000 */
[----:B------:R-:W-:Y:S01]  /*1990*/  FMUL.FTZ R73, R73, R77 ;  /* 0x0000004d49497220 */ /* 0x000fe20000410000 */
[----:B------:R0:W-:Y:S01]  /*19a0*/  @!P1 STS.64 [0x218], R28 ;  /* 0x0002181cff009388 */ /* 0x0001e20000000a00 */
[----:B------:R-:W-:Y:S02]  /*19b0*/  FMUL.FTZ R93, R80, R93 ;  /* 0x0000005d505d7220 */ /* 0x000fe40000410000 */
[----:B------:R-:W-:-:S02]  /*19c0*/  FMUL.FTZ R74, R74, R83 ;  /* 0x000000534a4a7220 */ /* 0x000fc40000410000 */
[----:B------:R-:W-:Y:S02]  /*19d0*/  FMUL.FTZ R73, R73, R82 ;  /* 0x0000005249497220 */ /* 0x000fe40000410000 */
        /* <DEDUP_REMOVED lines=15> */
.L_x_7909:
[----:B0-----:R-:W-:Y:S05]  /*1ad0*/  BSYNC B0 ;  /* 0x0000000000007941 */ /* 0x001fea0003800000 */
.L_x_7908:
[----:B------:R-:W-:Y:S01]  /*1ae0*/  MOV R28, c[0x0][0x1c0] ;  /* 0x00007000001c7a02 */ /* 0x000fe20000000f00 */
[----:B------:R-:W-:Y:S01]  /*1af0*/  IMAD.MOV.U32 R30, RZ, RZ, c[0x0][0x188] ;  /* 0x00006200ff1e7624 */ /* 0x000fe200078e00ff */
[----:B------:R-:W-:Y:S01]  /*1b00*/  MOV R29, c[0x0][0x1c4] ;  /* 0x00007100001d7a02 */ /* 0x000fe20000000f00 */
[----:B------:R-:W-:Y:S01]  /*1b10*/  UIADD3 UR4, UR4, 0x8, URZ ;  /* 0x0000000804047890 */ /* 0x000fe2000fffe03f */
[----:B------:R-:W-:Y:S02]  /*1b20*/  LEA R64, P0, R28, R64, 0x2 ;  /* 0x000000401c407211 */ /* 0x000fe400078010ff */
[----:B------:R-:W-:-:S02]  /*1b30*/  IADD3 R91, R91, 0x1, RZ ;  /* 0x000000015b5b7810 */ /* 0x000fc40007ffe0ff */
[----:B------:R-:W-:Y:S02]  /*1b40*/  LEA.HI.X R65, R28, R65, R29, 0x2, P0 ;  /* 0x000000411c417211 */ /* 0x000fe400000f141d */
[----:B------:R-:W-:Y:S02]  /*1b50*/  ISETP.GE.AND P0, PT, R91, c[0x0][0x16c], PT ;  /* 0x00005b005b007a0c */ /* 0x000fe40003f06270 */
        /* <DEDUP_REMOVED lines=11> */
[----:B------:R-:W-:Y:S05]  /*1c10*/  @!P0 BRA `(.L_x_7910) ;  /* 0xfffff16000008947 */ /* 0x000fea000383ffff */
.L_x_7905:
        /* <DEDUP_REMOVED lines=8> */
[----:B------:R-:W-:Y:S01]  /*1ca0*/  IADD3.X R12, R57, -0x1, RZ, P2, !PT ;  /* 0xffffffff390c7810 */ /* 0x000fe200017fe4ff */
[----:B------:R-:W-:Y:S01]  /*1cb0*/  IMAD R11, R33, c[0x0][0x2e0], RZ ;  /* 0x0000b800210b7a24 */ /* 0x000fe200078e02ff */
[----:B------:R-:W-:Y:S01]  /*1cc0*/  IADD3 R10, P5, R58, c[0x0][0x330], RZ ;  /* 0x0000cc003a0a7a10 */ /* 0x000fe20007fbe0ff */
[----:B------:R-:W-:-:S02]  /*1cd0*/  IMAD.IADD R5, R5, 0x1, R9 ;  /* 0x0000000105057824 */ /* 0x000fc400078e0209 */
[C---:B------:R-:W-:Y:S02]  /*1ce0*/  IMAD R8, R0.reuse, c[0x0][0x2e4], R11 ;  /* 0x0000b90000087a24 */ /* 0x040fe400078e020b */
[----:B------:R-:W-:-:S05]  /*1cf0*/  IMAD.WIDE.U32 R4, R0, c[0x0][0x2e0], R4 ;  /* 0x0000b80000047a25 */ /* 0x000fca00078e0004 */
[----:B------:R-:W-:Y:S01]  /*1d00*/  IADD3 R6, P1, R54, R4, RZ ;  /* 0x0000000436067210 */ /* 0x000fe20007f3e0ff */
[----:B------:R-:W-:Y:S01]  /*1d10*/  STS.128 [R41.X16], R20 ;  /* 0x0000001429007388 */ /* 0x000fe2000000cc00 */
[----:B------:R-:W-:-:S06]  /*1d20*/  NOP ;  /* 0x0000000000007918 */ /* 0x000fcc0000000000 */
[----:B------:R-:W-:Y:S01]  /*1d30*/  LDS R13, [R41.X4] ;  /* 0x00000000290d7984 */ /* 0x000fe20000004800 */
[----:B------:R-:W-:Y:S02]  /*1d40*/  IADD3.X R8, R55, R8, R5, P1, !PT ;  /* 0x0000000837087210 */ /* 0x000fe40000ffe405 */
[----:B------:R-:W-:Y:S01]  /*1d50*/  IADD3.X R5, R12, c[0x0][0x334], RZ, P5, !PT ;  /* 0x0000cd000c057a10 */ /* 0x000fe20002ffe4ff */
[----:B------:R-:W-:Y:S01]  /*1d60*/  LDS R15, [R41.X4+0x80] ;  /* 0x00008000290f7984 */ /* 0x000fe20000004800 */
[----:B------:R-:W-:Y:S02]  /*1d70*/  LEA R10, P6, R6, R10, 0x2 ;  /* 0x0000000a060a7211 */ /* 0x000fe400078c10ff */
[----:B------:R-:W-:Y:S01]  /*1d80*/  IADD3 R4, P5, R48, R56, RZ ;  /* 0x0000003830047210 */ /* 0x000fe20007fbe0ff */
[----:B------:R-:W-:Y:S01]  /*1d90*/  LDS R29, [R41.X4+0x100] ;  /* 0x00010000291d7984 */ /* 0x000fe20000004800 */
[----:B------:R-:W-:Y:S02]  /*1da0*/  LEA.HI.X R11, R6, R5, R8, 0x2, P6 ;  /* 0x00000005060b7211 */ /* 0x000fe400030f1408 */
[----:B------:R-:W-:Y:S01]  /*1db0*/  LEA.HI.X.SX32 R5, R56, R51, 0x1, P5 ;  /* 0x0000003338057211 */ /* 0x000fe200028f0eff */
        /* <DEDUP_REMOVED lines=18> */
.L_x_7912:
[----:B------:R-:W-:Y:S05]  /*1ee0*/  BSYNC B0 ;  /* 0x0000000000007941 */ /* 0x000fea0003800000 */
.L_x_7911:
[----:B------:R-:W-:Y:S01]  /*1ef0*/  @!P3 STG.E [R10.64+0x80], R29 ;  /* 0x0000801d0a00b986 */ /* 0x000fe2000c101906 */
[----:B------:R-:W-:Y:S01]  /*1f00*/  FADD.FTZ R6, R16, R39 ;  /* 0x0000002710067221 */ /* 0x000fe20000010000 */
[----:B------:R-:W-:Y:S01]  /*1f10*/  BSSY B0, `(.L_x_7913) ;  /* 0x000001f000007945 */ /* 0x000fe20003800000 */
[----:B0-----:R-:W-:Y:S01]  /*1f20*/  IMAD R8, R36, c[0x0][0x2f8], RZ ;  /* 0x0000be0024087a24 */ /* 0x001fe200078e02ff */
[----:B------:R-:W-:Y:S03]  /*1f30*/  @!P2 STG.E [R10.64], R15 ;  /* 0x0000000f0a00a986 */ /* 0x000fe6000c101906 */
[----:B------:R-:W-:Y:S01]  /*1f40*/  IMAD R9, R35, c[0x0][0x2fc], R8 ;  /* 0x0000bf0023097a24 */ /* 0x000fe200078e0208 */
[----:B------:R-:W-:Y:S04]  /*1f50*/  @!P1 STG.E [R10.64+0x100], R31 ;  /* 0x0001001f0a009986 */ /* 0x000fe8000c101906 */
[----:B------:R-:W-:Y:S06]  /*1f60*/  BAR.SYNC.DEFER_BLOCKING 0x0 ;  /* 0x0000000000007b1d */ /* 0x000fec0000010000 */
[----:B------:R0:W-:Y:S01]  /*1f70*/  STS.128 [R41.X16], R16 ;  /* 0x0000001029007388 */ /* 0x0001e2000000cc00 */
[----:B------:R-:W-:-:S06]  /*1f80*/  NOP ;  /* 0x0000000000007918 */ /* 0x000fcc0000000000 */
[----:B------:R-:W-:Y:S04]  /*1f90*/  LDS R13, [R41.X4] ;  /* 0x00000000290d7984 */ /* 0x000fe80000004800 */
[----:B------:R-:W-:Y:S04]  /*1fa0*/  LDS R21, [R41.X4+0x80] ;  /* 0x0000800029157984 */ /* 0x000fe80000004800 */
[----:B------:R-:W-:Y:S01]  /*1fb0*/  LDS R23, [R41.X4+0x100] ;  /* 0x0001000029177984 */ /* 0x000fe20000004800 */
[----:B0-----:R-:W-:Y:S02]  /*1fc0*/  FADD.FTZ R17, R6, R17 ;  /* 0x0000001106117221 */ /* 0x001fe40000010000 */
[----:B------:R-:W-:Y:S01]  /*1fd0*/  IMAD.WIDE.U32 R6, R35, c[0x0][0x2f8], RZ ;  /* 0x0000be0023067a25 */ /* 0x000fe200078e00ff */
[----:B------:R-:W-:Y:S03]  /*1fe0*/  LDS R57, [R41.X4+0x180] ;  /* 0x0001800029397984 */ /* 0x000fe60000004800 */
[----:B------:R-:W-:Y:S01]  /*1ff0*/  FADD.FTZ R18, R17, R18 ;  /* 0x0000001211127221 */ /* 0x000fe20000010000 */
[----:B------:R-:W-:Y:S01]  /*2000*/  @!P0 STS [0x200], R14 ;  /* 0x0002000eff008388 */ /* 0x000fe20000000800 */
[----:B------:R-:W-:-:S02]  /*2010*/  IADD3 R11, R7, R9, RZ ;  /* 0x00000009070b7210 */ /* 0x000fc40007ffe0ff */
[----:B------:R-:W-:Y:S01]  /*2020*/  FADD.FTZ R39, R18, R19 ;  /* 0x0000001312277221 */ /* 0x000fe20000010000 */
        /* <DEDUP_REMOVED lines=13> */
.L_x_7914:
[----:B------:R-:W-:Y:S05]  /*2100*/  BSYNC B0 ;  /* 0x0000000000007941 */ /* 0x000fea0003800000 */
.L_x_7913:
[----:B------:R-:W-:Y:S01]  /*2110*/  MOV R4, R6 ;  /* 0x0000000600047202 */ /* 0x000fe20000000f00 */
[----:B------:R-:W-:Y:S01]  /*2120*/  IMAD R7, R33, c[0x0][0x300], RZ ;  /* 0x0000c00021077a24 */ /* 0x000fe200078e02ff */
[----:B------:R-:W-:Y:S02]  /*2130*/  MOV R5, R11 ;  /* 0x0000000b00057202 */ /* 0x000fe40000000f00 */
[----:B------:R-:W-:Y:S01]  /*2140*/  IADD3 R6, P4, R58, c[0x0][0x340], RZ ;  /* 0x0000d0003a067a10 */ /* 0x000fe20007f9e0ff */
[----:B------:R-:W-:Y:S01]  /*2150*/  IMAD R7, R0, c[0x0][0x304], R7 ;  /* 0x0000c10000077a24 */ /* 0x000fe200078e0207 */
[-C--:B------:R-:W-:Y:S01]  /*2160*/  ISETP.GE.AND P0, PT, R50, R15.reuse, PT ;  /* 0x0000000f3200720c */ /* 0x080fe20003f06270 */
[----:B------:R-:W-:Y:S01]  /*2170*/  IMAD.WIDE.U32 R4, R0, c[0x0][0x300], R4 ;  /* 0x0000c00000047a25 */ /* 0x000fe200078e0004 */
[-C--:B------:R-:W-:Y:S02]  /*2180*/  ISETP.GE.AND P1, PT, R52, R15.reuse, PT ;  /* 0x0000000f3400720c */ /* 0x080fe40003f26270 */
[----:B------:R-:W-:-:S02]  /*2190*/  ISETP.GE.AND P2, PT, R53, R15, PT ;  /* 0x0000000f3500720c */ /* 0x000fc40003f46270 */
[----:B------:R-:W-:Y:S02]  /*21a0*/  IADD3 R54, P3, R54, R4, RZ ;  /* 0x0000000436367210 */ /* 0x000fe40007f7e0ff */
[----:B------:R-:W-:Y:S02]  /*21b0*/  IADD3 R49, R49, -0x80, RZ ;  /* 0xffffff8031317810 */ /* 0x000fe40007ffe0ff */
[----:B------:R-:W-:Y:S02]  /*21c0*/  IADD3.X R55, R55, R7, R5, P3, !PT ;  /* 0x0000000737377210 */ /* 0x000fe40001ffe405 */
[----:B------:R-:W-:Y:S02]  /*21d0*/  IADD3.X R5, R12, c[0x0][0x344], RZ, P4, !PT ;  /* 0x0000d1000c057a10 */ /* 0x000fe400027fe4ff */
[----:B------:R-:W-:-:S04]  /*21e0*/  LEA R4, P3, R54, R6, 0x2 ;  /* 0x0000000636047211 */ /* 0x000fc800078610ff */
[----:B------:R-:W-:Y:S02]  /*21f0*/  LEA.HI.X R5, R54, R5, R55, 0x2, P3 ;  /* 0x0000000536057211 */ /* 0x000fe400018f1437 */
[C---:B------:R-:W-:Y:S02]  /*2200*/  ISETP.GT.AND P3, PT, R47.reuse, 0x1, PT ;  /* 0x000000012f00780c */ /* 0x040fe40003f64270 */
        /* <DEDUP_REMOVED lines=12> */
.L_x_7904:
[----:B------:R-:W-:Y:S02]  /*22d0*/  ISETP.NE.U32.AND P0, PT, RZ, c[0x0][0x328], PT ;  /* 0x0000ca00ff007a0c */ /* 0x000fe40003f05070 */
[----:B------:R-:W-:-:S02]  /*22e0*/  ISETP.NE.U32.AND P2, PT, RZ, c[0x0][0x348], PT ;  /* 0x0000d200ff007a0c */ /* 0x000fc40003f45070 */
[----:B------:R-:W-:Y:S02]  /*22f0*/  ISETP.NE.AND.EX P1, PT, RZ, c[0x0][0x32c], PT, P0 ;  /* 0x0000cb00ff007a0c */ /* 0x000fe40003f25300 */
[----:B------:R-:W-:-:S11]  /*2300*/  ISETP.NE.AND.EX P0, PT, RZ, c[0x0][0x34c], PT, P2 ;  /* 0x0000d300ff007a0c */ /* 0x000fd60003f05320 */
[----:B------:R-:W-:Y:S05]  /*2310*/  @!P1 BRA `(.L_x_7916) ;  /* 0x0000014000009947 */ /* 0x000fea0003800000 */
[----:B-1----:R-:W1:Y:S01]  /*2320*/  SHFL.DOWN P1, R4, R37, 0x1, 0x1f ;  /* 0x08201f0025047f89 */ /* 0x002e620000020000 */
        /* <DEDUP_REMOVED lines=18> */
.L_x_7917:
[----:B0-----:R-:W-:Y:S05]  /*2450*/  BSYNC B0 ;  /* 0x0000000000007941 */ /* 0x001fea0003800000 */
.L_x_7916:
[----:B------:R-:W-:Y:S01]  /*2460*/  BSSY B0, `(.L_x_7918) ;  /* 0x0000018000007945 */ /* 0x000fe20003800000 */
[----:B------:R-:W-:Y:S05]  /*2470*/  @!P0 BRA `(.L_x_7919) ;  /* 0x0000015000008947 */ /* 0x000fea0003800000 */
[----:B------:R-:W-:Y:S06]  /*2480*/  BAR.SYNC.DEFER_BLOCKING 0x0 ;  /* 0x0000000000007b1d */ /* 0x000fec0000010000 */
[----:B-1----:R-:W1:Y:S04]  /*2490*/  SHFL.DOWN P0, R4, R39, 0x1, 0x1f ;  /* 0x08201f0027047f89 */ /* 0x002e680000000000 */
        /* <DEDUP_REMOVED lines=19> */
.L_x_7919:
[----:B-1----:R-:W1:Y:S02]  /*25d0*/  S2R R21, SR_TID.X ;  /* 0x0000000000157919 */ /* 0x002e640000002100 */
.L_x_7920:
[----:B0-----:R-:W-:Y:S05]  /*25e0*/  BSYNC B0 ;  /* 0x0000000000007941 */ /* 0x001fea0003800000 */
.L_x_7918:
        /* <DEDUP_REMOVED lines=18> */
[----:B------:R-:W-:-:S03]  /*2710*/  IADD3 R39, R19, R13, RZ ;  /* 0x0000000d13277210 */ /* 0x000fc60007ffe0ff */
[----:B------:R-:W-:Y:S01]  /*2720*/  IMAD.WIDE.U32 R2, R0, c[0x0][0x2c8], RZ ;  /* 0x0000b20000027a25 */ /* 0x000fe200078e00ff */
[----:B------:R-:W-:-:S03]  /*2730*/  IADD3 R27, R7, R27, RZ ;  /* 0x0000001b071b7210 */ /* 0x000fc60007ffe0ff */
[----:B------:R-:W-:Y:S02]  /*2740*/  IMAD.IADD R31, R3, 0x1, R31 ;  /* 0x00000001031f7824 */ /* 0x000fe400078e021f */
.L_x_7921:
        /* <DEDUP_REMOVED lines=16> */
[----:B------:R-:W-:Y:S01]  /*2850*/  IADD3 R11, R9, R11, RZ ;  /* 0x0000000b090b7210 */ /* 0x000fe20007ffe0ff */
[----:B------:R-:W-:-:S03]  /*2860*/  IMAD.IADD R9, R13, 0x1, R15 ;  /* 0x000000010d097824 */ /* 0x000fc600078e020f */
        /* <DEDUP_REMOVED lines=14> */
[----:B------:R-:W-:-:S03]  /*2950*/  LEA R10, P0, R8, c[0x0][0x318], 0x2 ;  /* 0x0000c600080a7a11 */ /* 0x000fc600078010ff */
[----:B------:R-:W-:Y:S01]  /*2960*/  IMAD.IADD R11, R9, 0x1, R33 ;  /* 0x00000001090b7824 */ /* 0x000fe200078e0221 */
[----:B--2---:R-:W-:Y:S02]  /*2970*/  LEA R14, P1, R12, c[0x0][0x228], 0x2 ;  /* 0x00008a000c0e7a11 */ /* 0x004fe400078210ff */
[----:B------:R-:W-:Y:S02]  /*2980*/  IADD3 R9, R13, R35, RZ ;  /* 0x000000230d097210 */ /* 0x000fe40007ffe0ff */
        /* <DEDUP_REMOVED lines=19> */
.L_x_7922:
        /* <DEDUP_REMOVED lines=12> */
.L_x_9136:


//--------------------- .text._Z25selective_scan_bwd_kernelI32Selective_Scan_bwd_kernel_traitsILi32ELi4ELb0ELb0ELb0ELb0ELb1EffEEv12SSMParamsBwd --------------------------
	.section	.text._Z25selective_scan_bwd_kernelI32Selective_Scan_bwd_kernel_traitsILi32ELi4ELb0ELb0ELb0ELb0ELb1EffEEv12SSMParamsBwd,"ax",@progbits
	.sectioninfo	@"SHI_REGISTERS=113"
	.align	128
        .global         _Z25selective_scan_bwd_kernelI32Selective_Scan_bwd_kernel_traitsILi32ELi4ELb0ELb0ELb0ELb0ELb1EffEEv12SSMParamsBwd
        .type           _Z25selective_scan_bwd_kernelI32Selective_Scan_bwd_kernel_traitsILi32ELi4ELb0ELb0ELb0ELb0ELb1EffEEv12SSMParamsBwd,@function
        .size           _Z25selective_scan_bwd_kernelI32Selective_Scan_bwd_kernel_traitsILi32ELi4ELb0ELb0ELb0ELb0ELb1EffEEv12SSMParamsBwd,(.L_x_9137 - _Z25selective_scan_bwd_kernelI32Selective_Scan_bwd_kernel_traitsILi32ELi4ELb0ELb0ELb0ELb0ELb1EffEEv12SSMParamsBwd)
        .other          _Z25selective_scan_bwd_kernelI32Selective_Scan_bwd_kernel_traitsILi32ELi4ELb0ELb0ELb0ELb0ELb1EffEEv12SSMParamsBwd,@"STO_CUDA_ENTRY STV_DEFAULT"
_Z25selective_scan_bwd_kernelI32Selective_Scan_bwd_kernel_traitsILi32ELi4ELb0ELb0ELb0ELb0ELb1EffEEv12SSMParamsBwd:
.text._Z25selective_scan_bwd_kernelI32Selective_Scan_bwd_kernel_traitsILi32ELi4ELb0ELb0ELb0ELb0ELb1EffEEv12SSMParamsBwd:
        /* <DEDUP_REMOVED lines=19> */
[----:B------:R-:W-:Y:S01]  /*0130*/  @P1 LEA.HI.X R7, R0, c[0x0][0x254], R37, 0x2, P3 ;  /* 0x0000950000071a11 */ /* 0x000fe200018f1425 */
[----:B------:R-:W-:Y:S01]  /*0140*/  IMAD.IADD R3, R3, 0x1, R9 ;  /* 0x0000000103037824 */ /* 0x000fe200078e0209 */
[----:B------:R-:W-:Y:S01]  /*0150*/  MOV R12, c[0x0][0x174] ;  /* 0x00005d00000c7a02 */ /* 0x000fe20000000f00 */
[----:B------:R0:W5:Y:S01]  /*0160*/  @P0 LDG.E R36, [R4.64] ;  /* 0x0000000604240981 */ /* 0x000162000c1e1900 */
        /* <DEDUP_REMOVED lines=11> */
[----:B------:R-:W-:Y:S01]  /*0220*/  CS2R R28, SRZ ;  /* 0x00000000001c7805 */ /* 0x000fe2000001ff00 */
[----:B------:R-:W-:Y:S01]  /*0230*/  HFMA2.MMA R43, -RZ, RZ, 0, 0 ;  /* 0x00000000ff2b7435 */ /* 0x000fe200000001ff */
[----:B------:R-:W-:Y:S01]  /*0240*/  IMAD R17, R39, c[0x0][0x27c], R10 ;  /* 0x00009f0027117a24 */ /* 0x000fe200078e020a */
[----:B------:R-:W-:Y:S01]  /*0250*/  IADD3 R5, R5, R15, RZ ;  /* 0x0000000f05057210 */ /* 0x000fe20007ffe0ff */
[----:B-1----:R-:W-:-:S04]  /*0260*/  IMAD.WIDE.U32 R6, R39, c[0x0][0x278], RZ ;  /* 0x00009e0027067a25 */ /* 0x002fc800078e00ff */
[C---:B------:R-:W-:Y:S01]  /*0270*/  IMAD R13, R0.reuse, c[0x0][0x1dc], R13 ;  /* 0x00007700000d7a24 */ /* 0x040fe200078e020d */
[----:B------:R-:W-:Y:S01]  /*0280*/  IADD3 R7, R7, R17, RZ ;  /* 0x0000001107077210 */ /* 0x000fe20007ffe0ff */
[C---:B------:R-:W-:Y:S02]  /*0290*/  IMAD R15, R37.reuse, c[0x0][0x1e8], RZ ;  /* 0x00007a00250f7a24 */ /* 0x040fe400078e02ff */
[----:B------:R-:W-:Y:S01]  /*02a0*/  IMAD R17, R37, c[0x0][0x280], RZ ;  /* 0x0000a00025117a24 */ /* 0x000fe200078e02ff */
[----:B------:R-:W-:Y:S01]  /*02b0*/  IADD3.X R13, R11, R3, R13, P0, !PT ;  /* 0x000000030b0d7210 */ /* 0x000fe200007fe40d */
[----:B------:R-:W-:Y:S01]  /*02c0*/  IMAD.WIDE.U32 R2, R0, c[0x0][0x1e8], R4 ;  /* 0x00007a0000027a25 */ /* 0x000fe200078e0004 */
[----:B------:R-:W-:-:S03]  /*02d0*/  ISETP.NE.U32.AND P0, PT, RZ, c[0x0][0x260], PT ;  /* 0x00009800ff007a0c */ /* 0x000fc60003f05070 */
[----:B------:R-:W-:Y:S01]  /*02e0*/  IMAD.WIDE.U32 R4, R0, c[0x0][0x280], R6 ;  /* 0x0000a00000047a25 */ /* 0x000fe200078e0006 */
[C---:B------:R-:W-:Y:S02]  /*02f0*/  IADD3 R53, P2, R9.reuse, R2, RZ ;  /* 0x0000000209357210 */ /* 0x040fe40007f5e0ff */
[----:B------:R-:W-:Y:S01]  /*0300*/  LEA R6, P1, R50, c[0x0][0x240], 0x2 ;  /* 0x0000900032067a11 */ /* 0x000fe200078210ff */
[C---:B------:R-:W-:Y:S01]  /*0310*/  IMAD R15, R0.reuse, c[0x0][0x1ec], R15 ;  /* 0x00007b00000f7a24 */ /* 0x040fe200078e020f */
[----:B------:R-:W-:Y:S01]  /*0320*/  ISETP.NE.AND.EX P0, PT, RZ, c[0x0][0x264], PT, P0 ;  /* 0x00009900ff007a0c */ /* 0x000fe20003f05300 */
[C---:B------:R-:W-:Y:S01]  /*0330*/  IMAD R17, R0.reuse, c[0x0][0x284], R17 ;  /* 0x0000a10000117a24 */ /* 0x040fe200078e0211 */
[----:B------:R-:W-:Y:S01]  /*0340*/  IADD3 R9, P4, R9, R4, RZ ;  /* 0x0000000409097210 */ /* 0x000fe20007f9e0ff */
[----:B------:R-:W-:Y:S01]  /*0350*/  IMAD.WIDE.U32 R34, R0, c[0x0][0x1b8], RZ ;  /* 0x00006e0000227a25 */ /* 0x000fe200078e00ff */
[----:B------:R-:W-:Y:S02]  /*0360*/  IADD3.X R2, R11, R3, R15, P2, !PT ;  /* 0x000000030b027210 */ /* 0x000fe400017fe40f */
[----:B------:R-:W-:Y:S01]  /*0370*/  LEA.HI.X R50, R50, c[0x0][0x244], R13, 0x2, P1 ;  /* 0x0000910032327a11 */ /* 0x000fe200008f140d */
[----:B------:R-:W-:Y:S01]  /*0380*/  IMAD R3, R37, c[0x0][0x1b8], RZ ;  /* 0x00006e0025037a24 */ /* 0x000fe200078e02ff */
[----:B------:R-:W-:Y:S01]  /*0390*/  ISETP.NE.U32.AND P1, PT, RZ, c[0x0][0x328], PT ;  /* 0x0000ca00ff007a0c */ /* 0x000fe20003f25070 */
[----:B------:R-:W-:Y:S01]  /*03a0*/  IMAD.MOV.U32 R41, RZ, RZ, RZ ;  /* 0x000000ffff297224 */ /* 0x000fe200078e00ff */
[----:B------:R-:W-:Y:S01]  /*03b0*/  ISETP.NE.U32.AND P2, PT, RZ, c[0x0][0x348], PT ;  /* 0x0000d200ff007a0c */ /* 0x000fe20003f45070 */
[----:B------:R-:W-:Y:S01]  /*03c0*/  IMAD R3, R0, c[0x0][0x1bc], R3 ;  /* 0x00006f0000037a24 */ /* 0x000fe200078e0203 */
[----:B------:R-:W-:-:S02]  /*03d0*/  IADD3.X R4, R11, R5, R17, P4, !PT ;  /* 0x000000050b047210 */ /* 0x000fc400027fe411 */
[C---:B------:R-:W-:Y:S02]  /*03e0*/  LEA R51, P4, R53.reuse, c[0x0][0x248], 0x2 ;  /* 0x0000920035337a11 */ /* 0x040fe400078810ff */
[----:B------:R-:W-:Y:S02]  /*03f0*/  ISETP.NE.AND.EX P1, PT, RZ, c[0x0][0x32c], PT, P1 ;  /* 0x0000cb00ff007a0c */ /* 0x000fe40003f25310 */
[----:B------:R-:W-:Y:S02]  /*0400*/  ISETP.NE.AND.EX P2, PT, RZ, c[0x0][0x34c], PT, P2 ;  /* 0x0000d300ff007a0c */ /* 0x000fe40003f45320 */
[----:B------:R-:W-:Y:S01]  /*0410*/  LEA.HI.X R53, R53, c[0x0][0x24c], R2, 0x2, P4 ;  /* 0x0000930035357a11 */ /* 0x000fe200020f1402 */
[----:B------:R-:W-:Y:S01]  /*0420*/  @P0 IMAD R2, R39, c[0x0][0x164], R0 ;  /* 0x0000590027020a24 */ /* 0x000fe200078e0200 */
[C---:B------:R-:W-:Y:S02]  /*0430*/  LEA R54, P5, R9.reuse, c[0x0][0x308], 0x2 ;  /* 0x0000c20009367a11 */ /* 0x040fe400078a10ff */
[----:B------:R-:W-:Y:S01]  /*0440*/  @P0 MOV R33, 0x8 ;  /* 0x0000000800210802 */ /* 0x000fe20000000f00 */
[----:B------:R-:W-:Y:S01]  /*0450*/  @P0 IMAD R2, R2, c[0x0][0x174], RZ ;  /* 0x00005d0002020a24 */ /* 0x000fe200078e02ff */
[----:B------:R-:W-:-:S02]  /*0460*/  LEA.HI.X R55, R9, c[0x0][0x30c], R4, 0x2, P5 ;  /* 0x0000c30009377a11 */ /* 0x000fc400028f1404 */
[----:B------:R-:W-:Y:S01]  /*0470*/  IADD3 R45, R35, R3, RZ ;  /* 0x00000003232d7210 */ /* 0x000fe20007ffe0ff */
        /* <DEDUP_REMOVED lines=9> */
[----:B------:R-:W-:Y:S01]  /*0510*/  IMAD R5, R37, c[0x0][0x198], RZ ;  /* 0x0000660025057a24 */ /* 0x000fe200078e02ff */
[----:B------:R-:W-:Y:S01]  /*0520*/  MOV R43, RZ ;  /* 0x000000ff002b7202 */ /* 0x000fe20000000f00 */
[----:B------:R-:W-:Y:S01]  /*0530*/  IMAD.WIDE.U32 R2, R0, c[0x0][0x198], RZ ;  /* 0x0000660000027a25 */ /* 0x000fe200078e00ff */
[----:B------:R-:W1:Y:S01]  /*0540*/  S2R R52, SR_LANEID ;  /* 0x0000000000347919 */ /* 0x000e620000000000 */
[----:B------:R-:W-:-:S02]  /*0550*/  MOV R58, RZ ;  /* 0x000000ff003a7202 */ /* 0x000fc40000000f00 */
[----:B------:R-:W-:Y:S01]  /*0560*/  IMAD R5, R0, c[0x0][0x19c], R5 ;  /* 0x0000670000057a24 */ /* 0x000fe200078e0205 */
[----:B------:R-:W-:Y:S01]  /*0570*/  LEA R44, P0, R2, c[0x0][0x228], 0x2 ;  /* 0x00008a00022c7a11 */ /* 0x000fe200078010ff */
[----:B------:R-:W-:Y:S01]  /*0580*/  IMAD R7, R37, c[0x0][0x180], RZ ;  /* 0x0000600025077a24 */ /* 0x000fe200078e02ff */
[----:B------:R-:W-:Y:S01]  /*0590*/  MOV R41, RZ ;  /* 0x000000ff00297202 */ /* 0x000fe20000000f00 */
[----:B------:R-:W-:Y:S02]  /*05a0*/  IMAD.IADD R47, R3, 0x1, R5 ;  /* 0x00000001032f7824 */ /* 0x000fe400078e0205 */
[----:B------:R-:W-:-:S03]  /*05b0*/  IMAD.WIDE.U32 R48, R0, c[0x0][0x180], RZ ;  /* 0x0000600000307a25 */ /* 0x000fc600078e00ff */
[----:B------:R-:W-:Y:S01]  /*05c0*/  LEA.HI.X R47, R2, c[0x0][0x22c], R47, 0x2, P0 ;  /* 0x00008b00022f7a11 */ /* 0x000fe200000f142f */
[----:B------:R-:W-:Y:S01]  /*05d0*/  IMAD R7, R0, c[0x0][0x184], R7 ;  /* 0x0000610000077a24 */ /* 0x000fe200078e0207 */
[----:B------:R-:W-:Y:S01]  /*05e0*/  LEA R46, P1, R48, c[0x0][0x220], 0x2 ;  /* 0x00008800302e7a11 */ /* 0x000fe200078210ff */
[----:B------:R-:W-:Y:S01]  /*05f0*/  IMAD.MOV.U32 R56, RZ, RZ, c[0x0][0x174] ;  /* 0x00005d00ff387624 */ /* 0x000fe200078e00ff */
[----:B------:R-:W-:Y:S02]  /*0600*/  LEA R57, P0, R34, c[0x0][0x230], 0x2 ;  /* 0x00008c0022397a11 */ /* 0x000fe400078010ff */
[----:B------:R-:W-:Y:S02]  /*0610*/  IADD3 R3, R49, R7, RZ ;  /* 0x0000000731037210 */ /* 0x000fe40007ffe0ff */
[----:B0-----:R-:W-:Y:S02]  /*0620*/  SHF.L.U32 R2, R42, 0x2, RZ ;  /* 0x000000022a027819 */ /* 0x001fe400000006ff */
[----:B------:R-:W-:-:S02]  /*0630*/  LEA.HI.X R48, R48, c[0x0][0x224], R3, 0x2, P1 ;  /* 0x0000890030307a11 */ /* 0x000fc400008f1403 */
[----:B------:R-:W-:Y:S02]  /*0640*/  LOP3.LUT R59, R2, 0xffffff80, RZ, 0xc0, !PT ;  /* 0xffffff80023b7812 */ /* 0x000fe400078ec0ff */
[----:B------:R-:W-:Y:S02]  /*0650*/  MOV R49, R6 ;  /* 0x0000000600317202 */ /* 0x000fe40000000f00 */
[----:B------:R-:W-:Y:S02]  /*0660*/  LOP3.LUT R59, R59, 0x1f, R42, 0xf8, !PT ;  /* 0x0000001f3b3b7812 */ /* 0x000fe400078ef82a */
[----:B------:R-:W-:Y:S02]  /*0670*/  LOP3.LUT R86, R42, 0x1f, RZ, 0xc0, !PT ;  /* 0x0000001f2a567812 */ /* 0x000fe400078ec0ff */
[----:B------:R-:W-:Y:S02]  /*0680*/  LEA.HI.X R60, R34, c[0x0][0x234], R45, 0x2, P0 ;  /* 0x00008d00223c7a11 */ /* 0x000fe400000f142d */
[----:B------:R-:W-:-:S02]  /*0690*/  SHF.R.S32.HI R61, RZ, 0x1f, R59 ;  /* 0x0000001fff3d7819 */ /* 0x000fc4000001143b */
[C---:B------:R-:W-:Y:S02]  /*06a0*/  LOP3.LUT R62, R59.reuse, 0x20, RZ, 0xfc, !PT ;  /* 0x000000203b3e7812 */ /* 0x040fe400078efcff */
[C---:B------:R-:W-:Y:S02]  /*06b0*/  LOP3.LUT R63, R59.reuse, 0x40, RZ, 0xfc, !PT ;  /* 0x000000403b3f7812 */ /* 0x040fe400078efcff */
[----:B-1----:R-:W-:Y:S02]  /*06c0*/  LOP3.LUT R64, R59, 0x60, RZ, 0xfc, !PT ;  /* 0x000000603b407812 */ /* 0x002fe400078efcff */
.L_x_7939:
[----:B------:R-:W-:Y:S01]  /*06d0*/  BAR.SYNC.DEFER_BLOCKING 0x0 ;  /* 0x0000000000007b1d */ /* 0x000fe20000010000 */
[----:B0-----:R-:W-:Y:S01]  /*06e0*/  LEA R2, R56, 0xffffff80, 0x7 ;  /* 0xffffff8038027811 */ /* 0x001fe200078e38ff */
[C---:B------:R-:W-:Y:S01]  /*06f0*/  IMAD.SHL.U32 R66, R59.reuse, 0x4, RZ ;  /* 0x000000043b427824 */ /* 0x040fe200078e00ff */
[----:B------:R-:W-:Y:S01]  /*0700*/  HFMA2.MMA R11, -RZ, RZ, 0, 0 ;  /* 0x00000000ff0b7435 */ /* 0x000fe200000001ff */
[----:B------:R-:W-:Y:S01]  /*0710*/  SHF.L.U64.HI R68, R59, 0x2, R61 ;  /* 0x000000023b447819 */ /* 0x000fe2000001023d */
[----:B------:R-:W-:Y:S01]  /*0720*/  IMAD.MOV.U32 R7, RZ, RZ, RZ ;  /* 0x000000ffff077224 */ /* 0x000fe200078e00ff */
[----:B------:R-:W-:-:S02]  /*0730*/  IADD3 R71, -R2, c[0x0][0x168], RZ ;  /* 0x00005a0002477a10 */ /* 0x000fc40007ffe1ff */
[----:B------:R-:W-:Y:S02]  /*0740*/  IADD3 R4, P4, R49, R66, RZ ;  /* 0x0000004231047210 */ /* 0x000fe40007f9e0ff */
[-C--:B------:R-:W-:Y:S02]  /*0750*/  ISETP.GE.AND P0, PT, R59, R71.reuse, PT ;  /* 0x000000473b00720c */ /* 0x080fe40003f06270 */
[-C--:B------:R-:W-:Y:S02]  /*0760*/  ISETP.GE.AND P1, PT, R62, R71.reuse, PT ;  /* 0x000000473e00720c */ /* 0x080fe40003f26270 */
[-C--:B------:R-:W-:Y:S02]  /*0770*/  ISETP.GE.AND P2, PT, R63, R71.reuse, PT ;  /* 0x000000473f00720c */ /* 0x080fe40003f46270 */
[----:B------:R-:W-:Y:S02]  /*0780*/  ISETP.GE.AND P3, PT, R64, R71, PT ;  /* 0x000000474000720c */ /* 0x000fe40003f66270 */
[----:B------:R-:W-:-:S02]  /*0790*/  MOV R3, RZ ;  /* 0x000000ff00037202 */ /* 0x000fc40000000f00 */
[----:B------:R-:W-:Y:S02]  /*07a0*/  MOV R15, RZ ;  /* 0x000000ff000f7202 */ /* 0x000fe40000000f00 */
[----:B------:R-:W-:-:S05]  /*07b0*/  IADD3.X R5, R50, R68, RZ, P4, !PT ;  /* 0x0000004432057210 */ /* 0x000fca00027fe4ff */
[----:B------:R-:W2:Y:S04]  /*07c0*/  @!P0 LDG.E R3, [R4.64] ;  /* 0x0000000604038981 */ /* 0x000ea8000c1e1900 */
[----:B------:R-:W3:Y:S04]  /*07d0*/  @!P1 LDG.E R11, [R4.64+0x80] ;  /* 0x00008006040b9981 */ /* 0x000ee8000c1e1900 */
[----:B------:R-:W4:Y:S04]  /*07e0*/  @!P2 LDG.E R7, [R4.64+0x100] ;  /* 0x000100060407a981 */ /* 0x000f28000c1e1900 */
[----:B------:R-:W4:Y:S01]  /*07f0*/  @!P3 LDG.E R15, [R4.64+0x180] ;  /* 0x00018006040fb981 */ /* 0x000f22000c1e1900 */
[----:B------:R-:W-:Y:S01]  /*0800*/  IADD3 R8, P0, R51, R66, RZ ;  /* 0x0000004233087210 */ /* 0x000fe20007f1e0ff */
[----:B------:R-:W-:Y:S01]  /*0810*/  HFMA2.MMA R13, -RZ, RZ, 0, 0 ;  /* 0x00000000ff0d7435 */ /* 0x000fe200000001ff */
[-C--:B------:R-:W-:Y:S01]  /*0820*/  ISETP.GE.AND P1, PT, R62, R71.reuse, PT ;  /* 0x000000473e00720c */ /* 0x080fe20003f26270 */
[----:B------:R-:W-:Y:S01]  /*0830*/  HFMA2.MMA R25, -RZ, RZ, 0, 0 ;  /* 0x00000000ff197435 */ /* 0x000fe200000001ff */
[----:B------:R-:W-:Y:S01]  /*0840*/  IADD3.X R9, R53, R68, RZ, P0, !PT ;  /* 0x0000004435097210 */ /* 0x000fe200007fe4ff */
[----:B------:R-:W-:Y:S01]  /*0850*/  IMAD.MOV.U32 R19, RZ, RZ, RZ ;  /* 0x000000ffff137224 */ /* 0x000fe200078e00ff */
[----:B------:R-:W-:-:S02]  /*0860*/  ISETP.GE.AND P0, PT, R59, R71, PT ;  /* 0x000000473b00720c */ /* 0x000fc40003f06270 */
[-C--:B------:R-:W-:Y:S02]  /*0870*/  ISETP.GE.AND P2, PT, R63, R71.reuse, PT ;  /* 0x000000473f00720c */ /* 0x080fe40003f46270 */
[----:B------:R-:W-:Y:S02]  /*0880*/  ISETP.GE.AND P3, PT, R64, R71, PT ;  /* 0x000000474000720c */ /* 0x000fe40003f66270 */
[----:B------:R-:W-:Y:S01]  /*0890*/  MOV R21, RZ ;  /* 0x000000ff00157202 */ /* 0x000fe20000000f00 */
[----:B--2---:R0:W-:Y:S04]  /*08a0*/  STS [R52.X4], R3 ;  /* 0x0000000334007388 */ /* 0x0041e80000004800 */
[----:B---3--:R-:W-:Y:S04]  /*08b0*/  STS [R52.X4+0x80], R11 ;  /* 0x0000800b34007388 */ /* 0x008fe80000004800 */
[----:B----4-:R-:W-:Y:S04]  /*08c0*/  STS [R52.X4+0x100], R7 ;  /* 0x0001000734007388 */ /* 0x010fe80000004800 */
[----:B------:R-:W-:Y:S01]  /*08d0*/  STS [R52.X4+0x180], R15 ;  /* 0x0001800f34007388 */ /* 0x000fe20000004800 */
[----:B------:R-:W-:-:S06]  /*08e0*/  NOP ;  /* 0x0000000000007918 */ /* 0x000fcc0000000000 */
[----:B------:R-:W-:Y:S04]  /*08f0*/  LDS.128 R4, [R52.X16] ;  /* 0x0000000034047984 */ /* 0x000fe8000000cc00 */
[----:B------:R-:W-:Y:S06]  /*0900*/  BAR.SYNC.DEFER_BLOCKING 0x0 ;  /* 0x0000000000007b1d */ /* 0x000fec0000010000 */
[----:B------:R-:W2:Y:S04]  /*0910*/  @!P0 LDG.E R13, [R8.64] ;  /* 0x00000006080d8981 */ /* 0x000ea8000c1e1900 */
[----:B------:R-:W3:Y:S04]  /*0920*/  @!P1 LDG.E R21, [R8.64+0x80] ;  /* 0x0000800608159981 */ /* 0x000ee8000c1e1900 */
[----:B------:R-:W4:Y:S04]  /*0930*/  @!P2 LDG.E R19, [R8.64+0x100] ;  /* 0x000100060813a981 */ /* 0x000f28000c1e1900 */
[----:B------:R-:W4:Y:S01]  /*0940*/  @!P3 LDG.E R25, [R8.64+0x180] ;  /* 0x000180060819b981 */ /* 0x000f22000c1e1900 */
[----:B------:R-:W-:Y:S01]  /*0950*/  IADD3 R16, P0, R54, R66, RZ ;  /* 0x0000004236107210 */ /* 0x000fe20007f1e0ff */
[----:B------:R-:W-:Y:S01]  /*0960*/  HFMA2.MMA R27, -RZ, RZ, 0, 0 ;  /* 0x00000000ff1b7435 */ /* 0x000fe200000001ff */
[----:B------:R-:W-:Y:S01]  /*0970*/  ISETP.GE.AND P1, PT, R62, R71, PT ;  /* 0x000000473e00720c */ /* 0x000fe20003f26270 */
[----:B------:R-:W-:Y:S01]  /*0980*/  IMAD.MOV.U32 R69, RZ, RZ, RZ ;  /* 0x000000ffff457224 */ /* 0x000fe200078e00ff */
[----:B------:R-:W-:-:S02]  /*0990*/  IADD3.X R17, R55, R68, RZ, P0, !PT ;  /* 0x0000004437117210 */ /* 0x000fc400007fe4ff */
[-C--:B------:R-:W-:Y:S02]  /*09a0*/  ISETP.GE.AND P0, PT, R59, R71.reuse, PT ;  /* 0x000000473b00720c */ /* 0x080fe40003f06270 */
[-C--:B------:R-:W-:Y:S02]  /*09b0*/  ISETP.GE.AND P2, PT, R63, R71.reuse, PT ;  /* 0x000000473f00720c */ /* 0x080fe40003f46270 */
[----:B------:R-:W-:Y:S02]  /*09c0*/  ISETP.GE.AND P3, PT, R64, R71, PT ;  /* 0x000000474000720c */ /* 0x000fe40003f66270 */
[----:B------:R-:W-:Y:S02]  /*09d0*/  MOV R23, RZ ;  /* 0x000000ff00177202 */ /* 0x000fe40000000f00 */
[----:B------:R-:W-:Y:S01]  /*09e0*/  MOV R73, RZ ;  /* 0x000000ff00497202 */ /* 0x000fe20000000f00 */
[----:B--2---:R1:W-:Y:S04]  /*09f0*/  STS [R52.X4], R13 ;  /* 0x0000000d34007388 */ /* 0x0043e80000004800 */
[----:B---3--:R-:W-:Y:S04]  /*0a00*/  STS [R52.X4+0x80], R21 ;  /* 0x0000801534007388 */ /* 0x008fe80000004800 */
[----:B----4-:R2:W-:Y:S04]  /*0a10*/  STS [R52.X4+0x100], R19 ;  /* 0x0001001334007388 */ /* 0x0105e80000004800 */
[----:B------:R2:W-:Y:S01]  /*0a20*/  STS [R52.X4+0x180], R25 ;  /* 0x0001801934007388 */ /* 0x0005e20000004800 */
[----:B------:R-:W-:-:S06]  /*0a30*/  NOP ;  /* 0x0000000000007918 */ /* 0x000fcc0000000000 */
[----:B------:R-:W-:Y:S04]  /*0a40*/  LDS.128 R8, [R52.X16] ;  /* 0x0000000034087984 */ /* 0x000fe8000000cc00 */
[----:B------:R-:W-:Y:S06]  /*0a50*/  BAR.SYNC.DEFER_BLOCKING 0x0 ;  /* 0x0000000000007b1d */ /* 0x000fec0000010000 */
[----:B------:R4:W3:Y:S04]  /*0a60*/  @!P0 LDG.E R23, [R16.64] ;  /* 0x0000000610178981 */ /* 0x0008e8000c1e1900 */
[----:B------:R4:W3:Y:S04]  /*0a70*/  @!P1 LDG.E R69, [R16.64+0x80] ;  /* 0x0000800610459981 */ /* 0x0008e8000c1e1900 */
[----:B------:R4:W3:Y:S04]  /*0a80*/  @!P2 LDG.E R27, [R16.64+0x100] ;  /* 0x00010006101ba981 */ /* 0x0008e8000c1e1900 */
[----:B------:R4:W3:Y:S01]  /*0a90*/  @!P3 LDG.E R73, [R16.64+0x180] ;  /* 0x000180061049b981 */ /* 0x0008e2000c1e1900 */
[----:B------:R-:W-:Y:S01]  /*0aa0*/  ISETP.GE.AND P0, PT, R59, R71, PT ;  /* 0x000000473b00720c */ /* 0x000fe20003f06270 */
[----:B------:R-:W-:Y:S01]  /*0ab0*/  IMAD R14, R40, c[0x0][0x1f0], RZ ;  /* 0x00007c00280e7a24 */ /* 0x000fe200078e02ff */
[----:B0-----:R-:W-:Y:S01]  /*0ac0*/  SHF.R.S32.HI R3, RZ, 0x1f, R2 ;  /* 0x0000001fff037819 */ /* 0x001fe20000011402 */
[----:B-1----:R-:W-:Y:S01]  /*0ad0*/  IMAD.WIDE.U32 R12, R39, c[0x0][0x1f0], RZ ;  /* 0x00007c00270c7a25 */ /* 0x002fe200078e00ff */
[----:B------:R-:W-:Y:S01]  /*0ae0*/  MOV R65, c[0x0][0x174] ;  /* 0x00005d0000417a02 */ /* 0x000fe20000000f00 */
[----:B------:R-:W-:Y:S01]  /*0af0*/  HFMA2.MMA R79, -RZ, RZ, 0, 0 ;  /* 0x00000000ff4f7435 */ /* 0x000fe200000001ff */
[----:B------:R-:W-:Y:S01]  /*0b00*/  IADD3 R74, P1, R59, -0x60, RZ ;  /* 0xffffffa03b4a7810 */ /* 0x000fe20007f3e0ff */
[----:B--2---:R-:W-:Y:S01]  /*0b10*/  IMAD R19, R39, c[0x0][0x1f4], R14 ;  /* 0x00007d0027137a24 */ /* 0x004fe200078e020e */
[----:B------:R-:W-:Y:S01]  /*0b20*/  LEA R65, R65, R58, 0x7 ;  /* 0x0000003a41417211 */ /* 0x000fe200078e38ff */
[----:B------:R-:W-:Y:S01]  /*0b30*/  HFMA2.MMA R81, -RZ, RZ, 0, 0 ;  /* 0x00000000ff517435 */ /* 0x000fe200000001ff */
[----:B------:R-:W-:Y:S01]  /*0b40*/  IADD3.X R75, R61, -0x1, RZ, P1, !PT ;  /* 0xffffffff3d4b7810 */ /* 0x000fe20000ffe4ff */
[----:B------:R-:W-:Y:S01]  /*0b50*/  IMAD.IADD R13, R13, 0x1, R19 ;  /* 0x000000010d0d7824 */ /* 0x000fe200078e0213 */
[----:B------:R-:W-:Y:S01]  /*0b60*/  SHF.R.S32.HI R67, RZ, 0x1f, R65 ;  /* 0x0000001fff437819 */ /* 0x000fe20000011441 */
[----:B------:R-:W-:Y:S01]  /*0b70*/  @!P0 IMAD.WIDE.U32 R14, R39, c[0x0][0x1f0], R2 ;  /* 0x00007c00270e8a25 */ /* 0x000fe200078e0002 */
[----:B------:R-:W-:-:S03]  /*0b80*/  MOV R77, RZ ;  /* 0x000000ff004d7202 */ /* 0x000fc60000000f00 */
[----:B----4-:R-:W-:Y:S01]  /*0b90*/  IMAD.WIDE.U32 R16, R0, c[0x0][0x1f8], R12 ;  /* 0x00007e0000107a25 */ /* 0x010fe200078e000c */
[----:B------:R-:W-:-:S03]  /*0ba0*/  @!P0 IADD3 R15, R19, R15, RZ ;  /* 0x0000000f130f8210 */ /* 0x000fc60007ffe0ff */
[----:B------:R-:W-:Y:S02]  /*0bb0*/  IMAD R19, R37, c[0x0][0x1f8], RZ ;  /* 0x00007e0025137a24 */ /* 0x000fe400078e02ff */
[----:B------:R-:W-:Y:S01]  /*0bc0*/  @!P0 IMAD.WIDE.U32 R12, R0, c[0x0][0x1f8], R14 ;  /* 0x00007e00000c8a25 */ /* 0x000fe200078e000e */
[----:B------:R-:W-:Y:S02]  /*0bd0*/  IADD3 R15, P2, R65, R16, RZ ;  /* 0x00000010410f7210 */ /* 0x000fe40007f5e0ff */
[----:B------:R-:W-:Y:S01]  /*0be0*/  LEA R16, P3, R74, c[0x0][0x268], 0x2 ;  /* 0x00009a004a107a11 */ /* 0x000fe200078610ff */
[----:B------:R-:W-:Y:S01]  /*0bf0*/  IMAD R19, R0, c[0x0][0x1fc], R19 ;  /* 0x00007f0000137a24 */ /* 0x000fe200078e0213 */
[----:B------:R-:W-:Y:S01]  /*0c00*/  @!P0 IADD3 R14, P1, R59, R12, RZ ;  /* 0x0000000c3b0e8210 */ /* 0x000fe20007f3e0ff */
[----:B------:R-:W-:Y:S01]  /*0c10*/  IMAD.MOV.U32 R25, RZ, RZ, RZ ;  /* 0x000000ffff197224 */ /* 0x000fe200078e00ff */
[----:B------:R-:W-:Y:S02]  /*0c20*/  LEA.HI.X R12, R74, c[0x0][0x26c], R75, 0x2, P3 ;  /* 0x00009b004a0c7a11 */ /* 0x000fe400018f144b */
[----:B------:R-:W-:-:S02]  /*0c30*/  IADD3.X R17, R67, R19, R17, P2, !PT ;  /* 0x0000001343117210 */ /* 0x000fc400017fe411 */
[----:B------:R-:W-:Y:S02]  /*0c40*/  @!P0 IADD3.X R13, R61, R13, R19, P1, !PT ;  /* 0x0000000d3d0d8210 */ /* 0x000fe40000ffe413 */
[C---:B------:R-:W-:Y:S02]  /*0c50*/  LEA R16, P2, R15.reuse, R16, 0x2 ;  /* 0x000000100f107211 */ /* 0x040fe400078410ff */
[C---:B------:R-:W-:Y:S02]  /*0c60*/  @!P0 LEA R18, P1, R14.reuse, c[0x0][0x268], 0x2 ;  /* 0x00009a000e128a11 */ /* 0x040fe400078210ff */
[----:B------:R-:W-:Y:S02]  /*0c70*/  LEA.HI.X R17, R15, R12, R17, 0x2, P2 ;  /* 0x0000000c0f117211 */ /* 0x000fe400010f1411 */
[----:B------:R-:W-:Y:S02]  /*0c80*/  @!P0 LEA.HI.X R19, R14, c[0x0][0x26c], R13, 0x2, P1 ;  /* 0x00009b000e138a11 */ /* 0x000fe400008f140d */
[----:B------:R-:W-:-:S02]  /*0c90*/  ISETP.GE.AND P2, PT, R62, R71, PT ;  /* 0x000000473e00720c */ /* 0x000fc40003f46270 */
[-C--:B------:R-:W-:Y:S02]  /*0ca0*/  ISETP.GE.AND P3, PT, R63, R71.reuse, PT ;  /* 0x000000473f00720c */ /* 0x080fe40003f66270 */
[----:B------:R-:W-:Y:S01]  /*0cb0*/  ISETP.GE.AND P1, PT, R64, R71, PT ;  /* 0x000000474000720c */ /* 0x000fe20003f26270 */
[----:B---3--:R0:W-:Y:S04]  /*0cc0*/  STS [R52.X4], R23 ;  /* 0x0000001734007388 */ /* 0x0081e80000004800 */
[----:B------:R-:W-:Y:S04]  /*0cd0*/  STS [R52.X4+0x80], R69 ;  /* 0x0000804534007388 */ /* 0x000fe80000004800 */
[----:B------:R-:W-:Y:S04]  /*0ce0*/  STS [R52.X4+0x100], R27 ;  /* 0x0001001b34007388 */ /* 0x000fe80000004800 */
[----:B------:R1:W-:Y:S01]  /*0cf0*/  STS [R52.X4+0x180], R73 ;  /* 0x0001804934007388 */ /* 0x0003e20000004800 */
[----:B------:R-:W-:-:S06]  /*0d00*/  NOP ;  /* 0x0000000000007918 */ /* 0x000fcc0000000000 */
[----:B------:R-:W-:Y:S04]  /*0d10*/  LDS.128 R12, [R52.X16] ;  /* 0x00000000340c7984 */ /* 0x000fe8000000cc00 */
[----:B------:R-:W-:Y:S06]  /*0d20*/  BAR.SYNC.DEFER_BLOCKING 0x0 ;  /* 0x0000000000007b1d */ /* 0x000fec0000010000 */
[----:B------:R2:W3:Y:S04]  /*0d30*/  @!P0 LDG.E R25, [R18.64] ;  /* 0x0000000612198981 */ /* 0x0004e8000c1e1900 */
[----:B------:R4:W3:Y:S04]  /*0d40*/  @!P2 LDG.E R79, [R16.64] ;  /* 0x00000006104fa981 */ /* 0x0008e8000c1e1900 */
[----:B------:R4:W3:Y:S04]  /*0d50*/  @!P3 LDG.E R77, [R16.64+0x80] ;  /* 0x00008006104db981 */ /* 0x0008e8000c1e1900 */
[----:B------:R4:W3:Y:S01]  /*0d60*/  @!P1 LDG.E R81, [R16.64+0x100] ;  /* 0x0001000610519981 */ /* 0x0008e2000c1e1900 */
[----:B------:R-:W-:Y:S01]  /*0d70*/  IMAD R22, R40, c[0x0][0x200], RZ ;  /* 0x0000800028167a24 */ /* 0x000fe200078e02ff */
[----:B------:R-:W-:Y:S01]  /*0d80*/  HFMA2.MMA R85, -RZ, RZ, 0, 0 ;  /* 0x00000000ff557435 */ /* 0x000fe200000001ff */
[----:B0-----:R-:W-:Y:S01]  /*0d90*/  @!P0 IMAD.MOV.U32 R23, RZ, RZ, R3 ;  /* 0x000000ffff178224 */ /* 0x001fe200078e0003 */
[----:B-1----:R-:W-:Y:S01]  /*0da0*/  MOV R73, RZ ;  /* 0x000000ff00497202 */ /* 0x002fe20000000f00 */
[C---:B------:R-:W-:Y:S01]  /*0db0*/  IMAD R27, R39.reuse, c[0x0][0x204], R22 ;  /* 0x00008100271b7a24 */ /* 0x040fe200078e0216 */
[----:B------:R-:W-:Y:S01]  /*0dc0*/  @!P0 MOV R22, R2 ;  /* 0x0000000200168202 */ /* 0x000fe20000000f00 */
[----:B------:R-:W-:-:S04]  /*0dd0*/  IMAD.WIDE.U32 R20, R39, c[0x0][0x200], RZ ;  /* 0x0000800027147a25 */ /* 0x000fc800078e00ff */
[----:B------:R-:W-:Y:S01]  /*0de0*/  @!P0 IMAD.WIDE.U32 R22, R39, c[0x0][0x200], R22 ;  /* 0x0000800027168a25 */ /* 0x000fe200078e0016 */
[----:B------:R-:W-:-:S03]  /*0df0*/  IADD3 R21, R21, R27, RZ ;  /* 0x0000001b15157210 */ /* 0x000fc60007ffe0ff */
[----:B------:R-:W-:Y:S01]  /*0e00*/  IMAD.MOV.U32 R83, RZ, RZ, RZ ;  /* 0x000000ffff537224 */ /* 0x000fe200078e00ff */
[----:B------:R-:W-:Y:S01]  /*0e10*/  @!P0 IADD3 R23, R27, R23, RZ ;  /* 0x000000171b178210 */ /* 0x000fe20007ffe0ff */
[----:B------:R-:W-:Y:S02]  /*0e20*/  IMAD R27, R37, c[0x0][0x208], RZ ;  /* 0x00008200251b7a24 */ /* 0x000fe400078e02ff */
[----:B--2---:R-:W-:Y:S01]  /*0e30*/  IMAD.WIDE.U32 R18, R0, c[0x0][0x208], R20 ;  /* 0x0000820000127a25 */ /* 0x004fe200078e0014 */
[----:B------:R-:W-:-:S03]  /*0e40*/  LEA R20, P6, R74, c[0x0][0x258], 0x2 ;  /* 0x000096004a147a11 */ /* 0x000fc600078c10ff */
[----:B----4-:R-:W-:Y:S01]  /*0e50*/  @!P0 IMAD.WIDE.U32 R16, R0, c[0x0][0x208], R22 ;  /* 0x0000820000108a25 */ /* 0x010fe200078e0016 */
[----:B------:R-:W-:-:S03]  /*0e60*/  IADD3 R21, P5, R65, R18, RZ ;  /* 0x0000001241157210 */ /* 0x000fc60007fbe0ff */
[----:B------:R-:W-:Y:S01]  /*0e70*/  IMAD R27, R0, c[0x0][0x20c], R27 ;  /* 0x00008300001b7a24 */ /* 0x000fe200078e021b */
[----:B------:R-:W-:Y:S02]  /*0e80*/  @!P0 IADD3 R23, P4, R59, R16, RZ ;  /* 0x000000103b178210 */ /* 0x000fe40007f9e0ff */
[----:B------:R-:W-:Y:S02]  /*0e90*/  LEA.HI.X R16, R74, c[0x0][0x25c], R75, 0x2, P6 ;  /* 0x000097004a107a11 */ /* 0x000fe400030f144b */
[----:B------:R-:W-:Y:S02]  /*0ea0*/  IADD3.X R18, R67, R27, R19, P5, !PT ;  /* 0x0000001b43127210 */ /* 0x000fe40002ffe413 */
[----:B------:R-:W-:Y:S02]  /*0eb0*/  LEA R20, P5, R21, R20, 0x2 ;  /* 0x0000001415147211 */ /* 0x000fe400078a10ff */
[----:B------:R-:W-:Y:S01]  /*0ec0*/  @!P0 IADD3.X R24, R61, R17, R27, P4, !PT ;  /* 0x000000113d188210 */ /* 0x000fe200027fe41b */
[----:B------:R-:W-:Y:S01]  /*0ed0*/  HFMA2.MMA R27, -RZ, RZ, 0, 0 ;  /* 0x00000000ff1b7435 */ /* 0x000fe200000001ff */
[----:B------:R-:W-:-:S02]  /*0ee0*/  LEA.HI.X R21, R21, R16, R18, 0x2, P5 ;  /* 0x0000001015157211 */ /* 0x000fc400028f1412 */
[----:B------:R-:W-:-:S04]  /*0ef0*/  @!P0 LEA R22, P4, R23, c[0x0][0x258], 0x2 ;  /* 0x0000960017168a11 */ /* 0x000fc800078810ff */
[----:B------:R-:W-:Y:S01]  /*0f00*/  @!P0 LEA.HI.X R23, R23, c[0x0][0x25c], R24, 0x2, P4 ;  /* 0x0000970017178a11 */ /* 0x000fe200020f1418 */
[----:B---3--:R-:W-:Y:S04]  /*0f10*/  STS [R52.X4], R25 ;  /* 0x0000001934007388 */ /* 0x008fe80000004800 */
[----:B------:R-:W-:Y:S04]  /*0f20*/  STS [R52.X4+0x80], R79 ;  /* 0x0000804f34007388 */ /* 0x000fe80000004800 */
[----:B------:R-:W-:Y:S04]  /*0f30*/  STS [R52.X4+0x100], R77 ;  /* 0x0001004d34007388 */ /* 0x000fe80000004800 */
[----:B------:R-:W-:Y:S01]  /*0f40*/  STS [R52.X4+0x180], R81 ;  /* 0x0001805134007388 */ /* 0x000fe20000004800 */
[----:B------:R-:W-:-:S06]  /*0f50*/  NOP ;  /* 0x0000000000007918 */ /* 0x000fcc0000000000 */
[----:B------:R-:W0:Y:S04]  /*0f60*/  LDS.128 R16, [R52.X16] ;  /* 0x0000000034107984 */ /* 0x000e28000000cc00 */
[----:B------:R-:W-:Y:S06]  /*0f70*/  BAR.SYNC.DEFER_BLOCKING 0x0 ;  /* 0x0000000000007b1d */ /* 0x000fec0000010000 */
[----:B------:R-:W2:Y:S04]  /*0f80*/  @!P0 LDG.E R27, [R22.64] ;  /* 0x00000006161b8981 */ /* 0x000ea8000c1e1900 */
[----:B------:R-:W3:Y:S04]  /*0f90*/  @!P3 LDG.E R73, [R20.64+0x80] ;  /* 0x000080061449b981 */ /* 0x000ee8000c1e1900 */
[----:B------:R-:W4:Y:S04]  /*0fa0*/  @!P2 LDG.E R83, [R20.64] ;  /* 0x000000061453a981 */ /* 0x000f28000c1e1900 */
[----:B------:R-:W4:Y:S01]  /*0fb0*/  @!P1 LDG.E R85, [R20.64+0x100] ;  /* 0x0001000614559981 */ /* 0x000f22000c1e1900 */
[----:B0-----:R-:W-:Y:S01]  /*0fc0*/  FMUL.FTZ R26, R18, -1.4426950216293334961 ;  /* 0xbfb8aa3b121a7820 */ /* 0x001fe20000410000 */
[----:B------:R-:W-:Y:S01]  /*0fd0*/  ISETP.NE.AND P1, PT, R42, RZ, PT ;  /* 0x000000ff2a00720c */ /* 0x000fe20003f25270 */
[----:B------:R-:W-:Y:S01]  /*0fe0*/  FMUL.FTZ R72, R19, -1.4426950216293334961 ;  /* 0xbfb8aa3b13487820 */ /* 0x000fe20000410000 */
[----:B------:R-:W-:Y:S01]  /*0ff0*/  BSSY B0, `(.L_x_7924) ;  /* 0x0000050000007945 */ /* 0x000fe20003800000 */
[----:B------:R-:W-:-:S02]  /*1000*/  FMUL.FTZ R25, R17, -1.4426950216293334961 ;  /* 0xbfb8aa3b11197820 */ /* 0x000fc40000410000 */
[----:B------:R-:W-:Y:S01]  /*1010*/  FMUL.FTZ R24, R16, -1.4426950216293334961 ;  /* 0xbfb8aa3b10187820 */ /* 0x000fe20000410000 */
[----:B------:R-:W0:Y:S01]  /*1020*/  MUFU.EX2 R26, R26 ;  /* 0x0000001a001a7308 */ /* 0x000e220000000800 */
[----:B------:R-:W-:-:S07]  /*1030*/  IMAD R80, R40, c[0x0][0x2e8], RZ ;  /* 0x0000ba0028507a24 */ /* 0x000fce00078e02ff */
[----:B------:R-:W1:Y:S08]  /*1040*/  MUFU.EX2 R72, R72 ;  /* 0x0000004800487308 */ /* 0x000e700000000800 */
[----:B------:R-:W1:Y:S01]  /*1050*/  MUFU.EX2 R25, R25 ;  /* 0x0000001900197308 */ /* 0x000e620000000800 */
[----:B0-----:R-:W-:-:S07]  /*1060*/  FADD.FTZ R79, R26, 1 ;  /* 0x3f8000001a4f7421 */ /* 0x001fce0000010000 */
[----:B------:R-:W0:Y:S01]  /*1070*/  MUFU.EX2 R24, R24 ;  /* 0x0000001800187308 */ /* 0x000e220000000800 */
[----:B-1----:R-:W-:Y:S02]  /*1080*/  FADD.FTZ R78, R72, 1 ;  /* 0x3f800000484e7421 */ /* 0x002fe40000010000 */
[----:B------:R-:W-:-:S05]  /*1090*/  FADD.FTZ R70, R25, 1 ;  /* 0x3f80000019467421 */ /* 0x000fca0000010000 */
[----:B------:R-:W-:Y:S01]  /*10a0*/  MUFU.RCP R79, R79 ;  /* 0x0000004f004f7308 */ /* 0x000fe20000001000 */
[----:B0-----:R-:W-:-:S07]  /*10b0*/  FADD.FTZ R24, R24, 1 ;  /* 0x3f80000018187421 */ /* 0x001fce0000010000 */
[----:B------:R-:W0:Y:S08]  /*10c0*/  MUFU.RCP R78, R78 ;  /* 0x0000004e004e7308 */ /* 0x000e300000001000 */
[----:B------:R-:W1:Y:S08]  /*10d0*/  MUFU.RCP R69, R24 ;  /* 0x0000001800457308 */ /* 0x000e700000001000 */
[----:B------:R-:W1:Y:S01]  /*10e0*/  MUFU.RCP R70, R70 ;  /* 0x0000004600467308 */ /* 0x000e620000001000 */
[----:B0-----:R-:W-:-:S04]  /*10f0*/  FADD.FTZ R72, -R78, 1 ;  /* 0x3f8000004e487421 */ /* 0x001fc80000010100 */
[----:B------:R-:W-:Y:S02]  /*1100*/  FFMA.FTZ R76, R19, R72, 1 ;  /* 0x3f800000134c7423 */ /* 0x000fe40000010048 */
[----:B-1----:R-:W-:-:S04]  /*1110*/  FADD.FTZ R25, -R69, 1 ;  /* 0x3f80000045197421 */ /* 0x002fc80000010100 */
[----:B------:R-:W-:Y:S02]  /*1120*/  FFMA.FTZ R25, R16, R25, 1 ;  /* 0x3f80000010197423 */ /* 0x000fe40000010019 */
[----:B------:R-:W-:-:S04]  /*1130*/  FADD.FTZ R26, -R70, 1 ;  /* 0x3f800000461a7421 */ /* 0x000fc80000010100 */
[----:B------:R-:W-:Y:S01]  /*1140*/  FFMA.FTZ R26, R17, R26, 1 ;  /* 0x3f800000111a7423 */ /* 0x000fe2000001001a */
[----:B--2---:R0:W-:Y:S04]  /*1150*/  STS [R52.X4], R27 ;  /* 0x0000001b34007388 */ /* 0x0041e80000004800 */
[----:B---3--:R1:W-:Y:S04]  /*1160*/  STS [R52.X4+0x100], R73 ;  /* 0x0001004934007388 */ /* 0x0083e80000004800 */
[----:B----4-:R-:W-:Y:S01]  /*1170*/  STS [R52.X4+0x80], R83 ;  /* 0x0000805334007388 */ /* 0x010fe20000004800 */
[----:B0-----:R-:W-:-:S03]  /*1180*/  FADD.FTZ R27, -R79, 1 ;  /* 0x3f8000004f1b7421 */ /* 0x001fc60000010100 */
[----:B------:R-:W-:Y:S01]  /*1190*/  STS [R52.X4+0x180], R85 ;  /* 0x0001805534007388 */ /* 0x000fe20000004800 */
[----:B------:R-:W-:-:S06]  /*11a0*/  NOP ;  /* 0x0000000000007918 */ /* 0x000fcc0000000000 */
[----:B------:R-:W0:Y:S01]  /*11b0*/  LDS.128 R20, [R52.X16] ;  /* 0x0000000034147984 */ /* 0x000e22000000cc00 */
[----:B-1----:R-:W-:Y:S02]  /*11c0*/  FFMA.FTZ R73, R18, R27, 1 ;  /* 0x3f80000012497423 */ /* 0x002fe4000001001b */
        /* <DEDUP_REMOVED lines=12> */
[----:B------:R-:W-:Y:S01]  /*1290*/  BAR.SYNC.DEFER_BLOCKING 0x0 ;  /* 0x0000000000007b1d */ /* 0x000fe20000010000 */
[----:B------:R-:W-:-:S04]  /*12a0*/  IMAD.WIDE.U32 R72, R39, c[0x0][0x2e8], RZ ;  /* 0x0000ba0027487a25 */ /* 0x000fc800078e00ff */
[----:B------:R-:W-:-:S05]  /*12b0*/  IMAD R77, R39, c[0x0][0x2ec], R80 ;  /* 0x0000bb00274d7a24 */ /* 0x000fca00078e0250 */
[----:B------:R-:W-:-:S05]  /*12c0*/  IADD3 R73, R73, R77, RZ ;  /* 0x0000004d49497210 */ /* 0x000fca0007ffe0ff */
[----:B------:R-:W-:Y:S01]  /*12d0*/  IMAD.WIDE.U32 R72, R0, c[0x0][0x2f0], R72 ;  /* 0x0000bc0000487a25 */ /* 0x000fe200078e0048 */
[----:B------:R0:W-:Y:S01]  /*12e0*/  STS.128 [R52.X16], R24 ;  /* 0x0000001834007388 */ /* 0x0001e2000000cc00 */
[----:B------:R-:W-:-:S06]  /*12f0*/  NOP ;  /* 0x0000000000007918 */ /* 0x000fcc0000000000 */
[----:B------:R-:W-:Y:S04]  /*1300*/  LDS R81, [R52.X4] ;  /* 0x0000000034517984 */ /* 0x000fe80000004800 */
[----:B------:R-:W-:Y:S04]  /*1310*/  LDS R83, [R52.X4+0x80] ;  /* 0x0000800034537984 */ /* 0x000fe80000004800 */
[----:B------:R-:W-:Y:S01]  /*1320*/  LDS R85, [R52.X4+0x100] ;  /* 0x0001000034557984 */ /* 0x000fe20000004800 */
[----:B0-----:R-:W-:Y:S01]  /*1330*/  IMAD R25, R37, c[0x0][0x2f0], RZ ;  /* 0x0000bc0025197a24 */ /* 0x001fe200078e02ff */
[----:B------:R-:W-:-:S02]  /*1340*/  IADD3 R26, P0, R65, R72, RZ ;  /* 0x00000048411a7210 */ /* 0x000fc40007f1e0ff */
[----:B------:R-:W-:Y:S01]  /*1350*/  LDS R87, [R52.X4+0x180] ;  /* 0x0001800034577984 */ /* 0x000fe20000004800 */
[----:B------:R-:W-:Y:S01]  /*1360*/  IMAD R25, R0, c[0x0][0x2f4], R25 ;  /* 0x0000bd0000197a24 */ /* 0x000fe200078e0219 */
[C---:B------:R-:W-:Y:S02]  /*1370*/  LEA R72, P5, R74.reuse, c[0x0][0x338], 0x2 ;  /* 0x0000ce004a487a11 */ /* 0x040fe400078a10ff */
[----:B------:R-:W-:Y:S02]  /*1380*/  @!P1 STS [0x200], R71 ;  /* 0x00020047ff009388 */ /* 0x000fe40000000800 */
[----:B------:R-:W-:Y:S02]  /*1390*/  IADD3.X R73, R67, R25, R73, P0, !PT ;  /* 0x0000001943497210 */ /* 0x000fe400007fe449 */
[----:B------:R-:W-:Y:S01]  /*13a0*/  BAR.SYNC.DEFER_BLOCKING 0x0 ;  /* 0x0000000000007b1d */ /* 0x000fe20000010000 */
[----:B------:R-:W-:Y:S02]  /*13b0*/  LEA.HI.X R25, R74, c[0x0][0x33c], R75, 0x2, P5 ;  /* 0x0000cf004a197a11 */ /* 0x000fe400028f144b */
[----:B------:R-:W-:-:S02]  /*13c0*/  LEA R72, P6, R26, R72, 0x2 ;  /* 0x000000481a487211 */ /* 0x000fc400078c10ff */
[----:B------:R-:W-:Y:S02]  /*13d0*/  IADD3 R24, P5, R59, R2, RZ ;  /* 0x000000023b187210 */ /* 0x000fe40007fbe0ff */
[----:B------:R-:W-:Y:S02]  /*13e0*/  LEA.HI.X R73, R26, R25, R73, 0x2, P6 ;  /* 0x000000191a497211 */ /* 0x000fe400030f1449 */
[----:B------:R-:W-:Y:S01]  /*13f0*/  IADD3.X R25, R61, R3, RZ, P5, !PT ;  /* 0x000000033d197210 */ /* 0x000fe20002ffe4ff */
[----:B------:R-:W0:Y:S02]  /*1400*/  LDS R76, [0x200] ;  /* 0x00020000ff4c7984 */ /* 0x000e240000000800 */
[-C--:B0-----:R-:W-:Y:S02]  /*1410*/  ISETP.GE.AND P4, PT, R59, R76.reuse, PT ;  /* 0x0000004c3b00720c */ /* 0x081fe40003f86270 */
[-C--:B------:R-:W-:Y:S02]  /*1420*/  ISETP.GE.AND P3, PT, R63, R76.reuse, PT ;  /* 0x0000004c3f00720c */ /* 0x080fe40003f66270 */
[----:B------:R-:W-:-:S02]  /*1430*/  ISETP.GE.AND P2, PT, R62, R76, PT ;  /* 0x0000004c3e00720c */ /* 0x000fc40003f46270 */
[----:B------:R-:W-:-:S07]  /*1440*/  ISETP.GE.AND P0, PT, R64, R76, PT ;  /* 0x0000004c4000720c */ /* 0x000fce0003f06270 */
        /* <DEDUP_REMOVED lines=10> */
.L_x_7925:
[----:B------:R-:W-:Y:S05]  /*14f0*/  BSYNC B0 ;  /* 0x0000000000007941 */ /* 0x000fea0003800000 */
.L_x_7924:
[----:B------:R1:W-:Y:S01]  /*1500*/  @!P3 STG.E [R72.64+0x80], R85 ;  /* 0x000080554800b986 */ /* 0x0003e2000c101906 */
[----:B0-----:R-:W-:Y:S02]  /*1510*/  FMUL.FTZ R77, R16, R69 ;  /* 0x00000045104d7220 */ /* 0x001fe40000410000 */
[----:B------:R-:W-:Y:S01]  /*1520*/  FMUL.FTZ R16, R17, R70 ;  /* 0x0000004611107220 */ /* 0x000fe20000410000 */
[----:B------:R1:W-:Y:S01]  /*1530*/  @!P2 STG.E [R72.64], R83 ;  /* 0x000000534800a986 */ /* 0x0003e2000c101906 */
[----:B------:R-:W-:Y:S02]  /*1540*/  FMUL.FTZ R79, R18, R79 ;  /* 0x0000004f124f7220 */ /* 0x000fe40000410000 */
[----:B------:R-:W-:Y:S01]  /*1550*/  FMUL.FTZ R78, R19, R78 ;  /* 0x0000004e134e7220 */ /* 0x000fe20000410000 */
[----:B------:R1:W-:Y:S01]  /*1560*/  @!P0 STG.E [R72.64+0x100], R87 ;  /* 0x0001005748008986 */ /* 0x0003e2000c101906 */
[----:B------:R-:W-:Y:S01]  /*1570*/  ISETP.NE.U32.AND P0, PT, RZ, c[0x0][0x270], PT ;  /* 0x00009c00ff007a0c */ /* 0x000fe20003f05070 */
[----:B------:R-:W-:-:S02]  /*1580*/  FMUL.FTZ R27, R12, R77 ;  /* 0x0000004d0c1b7220 */ /* 0x000fc40000410000 */
[----:B------:R-:W-:Y:S01]  /*1590*/  FMUL.FTZ R26, R13, R16 ;  /* 0x000000100d1a7220 */ /* 0x000fe20000410000 */
[----:B------:R-:W-:Y:S01]  /*15a0*/  ISETP.NE.AND.EX P0, PT, RZ, c[0x0][0x274], PT, P0 ;  /* 0x00009d00ff007a0c */ /* 0x000fe20003f05300 */
[----:B------:R-:W-:Y:S02]  /*15b0*/  FMUL.FTZ R69, R14, R79 ;  /* 0x0000004f0e457220 */ /* 0x000fe40000410000 */
[----:B------:R-:W-:-:S10]  /*15c0*/  FMUL.FTZ R70, R15, R78 ;  /* 0x0000004e0f467220 */ /* 0x000fd40000410000 */
[----:B------:R-:W-:Y:S05]  /*15d0*/  @!P0 BRA `(.L_x_7926) ;  /* 0x0000030000008947 */ /* 0x000fea0003800000 */
[----:B-1----:R-:W-:Y:S01]  /*15e0*/  BAR.SYNC.DEFER_BLOCKING 0x0 ;  /* 0x0000000000007b1d */ /* 0x002fe20000010000 */
[----:B------:R-:W-:Y:S01]  /*15f0*/  FMUL.FTZ R23, R23, R78 ;  /* 0x0000004e17177220 */ /* 0x000fe20000410000 */
[----:B------:R-:W-:Y:S01]  /*1600*/  LEA R15, P0, R74, c[0x0][0x270], 0x2 ;  /* 0x00009c004a0f7a11 */ /* 0x000fe200078010ff */
[----:B------:R-:W-:Y:S02]  /*1610*/  FMUL.FTZ R22, R22, R79 ;  /* 0x0000004f16167220 */ /* 0x000fe40000410000 */
[----:B------:R-:W-:Y:S01]  /*1620*/  FMUL.FTZ R21, R21, R16 ;  /* 0x0000001015157220 */ /* 0x000fe20000410000 */
[----:B------:R-:W-:Y:S01]  /*1630*/  LEA.HI.X R74, R74, c[0x0][0x274], R75, 0x2, P0 ;  /* 0x00009d004a4a7a11 */ /* 0x000fe200000f144b */
[----:B------:R-:W-:Y:S01]  /*1640*/  FMUL.FTZ R20, R20, R77 ;  /* 0x0000004d14147220 */ /* 0x000fe20000410000 */
[----:B------:R-:W-:Y:S01]  /*1650*/  BSSY B0, `(.L_x_7927) ;  /* 0x0000025000007945 */ /* 0x000fe20003800000 */
[----:B------:R-:W-:Y:S02]  /*1660*/  IMAD R16, R40, c[0x0][0x210], RZ ;  /* 0x0000840028107a24 */ /* 0x000fe400078e02ff */
[----:B------:R-:W-:-:S04]  /*1670*/  IMAD.WIDE.U32 R12, R39, c[0x0][0x210], RZ ;  /* 0x00008400270c7a25 */ /* 0x000fc800078e00ff */
[----:B------:R-:W-:-:S05]  /*1680*/  IMAD R17, R39, c[0x0][0x214], R16 ;  /* 0x0000850027117a24 */ /* 0x000fca00078e0210 */
[----:B------:R-:W-:Y:S01]  /*1690*/  IADD3 R13, R13, R17, RZ ;  /* 0x000000110d0d7210 */ /* 0x000fe20007ffe0ff */
[----:B------:R0:W-:Y:S01]  /*16a0*/  STS.128 [R52.X16], R20 ;  /* 0x0000001434007388 */ /* 0x0001e2000000cc00 */
[----:B------:R-:W-:-:S06]  /*16b0*/  NOP ;  /* 0x0000000000007918 */ /* 0x000fcc0000000000 */
[----:B------:R-:W-:Y:S01]  /*16c0*/  LDS R19, [R52.X4] ;  /* 0x0000000034137984 */ /* 0x000fe20000004800 */
[----:B------:R-:W-:-:S03]  /*16d0*/  IMAD.WIDE.U32 R12, R0, c[0x0][0x218], R12 ;  /* 0x00008600000c7a25 */ /* 0x000fc600078e000c */
[----:B------:R-:W-:Y:S02]  /*16e0*/  LDS R73, [R52.X4+0x80] ;  /* 0x0000800034497984 */ /* 0x000fe40000004800 */
[----:B------:R-:W-:Y:S02]  /*16f0*/  IADD3 R16, P5, R65, R12, RZ ;  /* 0x0000000c41107210 */ /* 0x000fe40007fbe0ff */
[----:B------:R-:W-:Y:S01]  /*1700*/  LDS R77, [R52.X4+0x100] ;  /* 0x00010000344d7984 */ /* 0x000fe20000004800 */
[----:B0-----:R-:W-:-:S03]  /*1710*/  IMAD R21, R37, c[0x0][0x218], RZ ;  /* 0x0000860025157a24 */ /* 0x001fc600078e02ff */
[----:B------:R-:W-:Y:S01]  /*1720*/  LDS R79, [R52.X4+0x180] ;  /* 0x00018000344f7984 */ /* 0x000fe20000004800 */
[----:B------:R-:W-:-:S03]  /*1730*/  IMAD R21, R0, c[0x0][0x21c], R21 ;  /* 0x0000870000157a24 */ /* 0x000fc600078e0215 */
[----:B------:R-:W-:Y:S02]  /*1740*/  @!P1 STS [0x200], R71 ;  /* 0x00020047ff009388 */ /* 0x000fe40000000800 */
[----:B------:R-:W-:Y:S02]  /*1750*/  IADD3.X R13, R67, R21, R13, P5, !PT ;  /* 0x00000015430d7210 */ /* 0x000fe40002ffe40d */
[----:B------:R-:W-:Y:S01]  /*1760*/  BAR.SYNC.DEFER_BLOCKING 0x0 ;  /* 0x0000000000007b1d */ /* 0x000fe20000010000 */
        /* <DEDUP_REMOVED lines=14> */
[----:B------:R-:W-:-:S04]  /*1850*/  IMAD.WIDE.U32 R14, R0, c[0x0][0x218], R14 ;  /* 0x00008600000e7a25 */ /* 0x000fc800078e000e */
[----:B------:R-:W-:Y:S01]  /*1860*/  IMAD.IADD R15, R15, 0x1, R21 ;  /* 0x000000010f0f7824 */ /* 0x000fe200078e0215 */
[----:B------:R-:W-:-:S04]  /*1870*/  LEA R16, P4, R14, c[0x0][0x270], 0x2 ;  /* 0x00009c000e107a11 */ /* 0x000fc800078810ff */
[----:B------:R-:W-:-:S05]  /*1880*/  LEA.HI.X R17, R14, c[0x0][0x274], R15, 0x2, P4 ;  /* 0x00009d000e117a11 */ /* 0x000fca00020f140f */
[----:B------:R0:W-:Y:S04]  /*1890*/  STG.E [R16.64], R19 ;  /* 0x0000001310007986 */ /* 0x0001e8000c101906 */
.L_x_7928:
[----:B------:R-:W-:Y:S05]  /*18a0*/  BSYNC B0 ;  /* 0x0000000000007941 */ /* 0x000fea0003800000 */
.L_x_7927:
[----:B------:R1:W-:Y:S04]  /*18b0*/  @!P0 STG.E [R12.64], R73 ;  /* 0x000000490c008986 */ /* 0x0003e8000c101906 */
[----:B------:R1:W-:Y:S04]  /*18c0*/  @!P2 STG.E [R12.64+0x80], R77 ;  /* 0x0000804d0c00a986 */ /* 0x0003e8000c101906 */
[----:B------:R1:W-:Y:S02]  /*18d0*/  @!P3 STG.E [R12.64+0x100], R79 ;  /* 0x0001004f0c00b986 */ /* 0x0003e4000c101906 */
.L_x_7926:
[----:B-1----:R-:W-:Y:S01]  /*18e0*/  MOV R12, c[0x0][0x16c] ;  /* 0x00005b00000c7a02 */ /* 0x002fe20000000f00 */
[----:B------:R-:W-:Y:S01]  /*18f0*/  FFMA.FTZ R41, R4, R27, R41 ;  /* 0x0000001b04297223 */ /* 0x000fe20000010029 */
[----:B------:R-:W-:Y:S01]  /*1900*/  BAR.SYNC.DEFER_BLOCKING 0x0 ;  /* 0x0000000000007b1d */ /* 0x000fe20000010000 */
[----:B-----5:R-:W-:Y:S01]  /*1910*/  FMUL.FTZ R13, R26, R36 ;  /* 0x000000241a0d7220 */ /* 0x020fe20000410000 */
[----:B------:R-:W-:Y:S01]  /*1920*/  ISETP.GE.AND P0, PT, R12, 0x1, PT ;  /* 0x000000010c00780c */ /* 0x000fe20003f06270 */
[----:B------:R-:W-:Y:S01]  /*1930*/  FFMA.FTZ R41, R5, R26, R41 ;  /* 0x0000001a05297223 */ /* 0x000fe20000010029 */
[----:B0-----:R-:W-:Y:S01]  /*1940*/  CS2R R18, SRZ ;  /* 0x0000000000127805 */ /* 0x001fe2000001ff00 */
[----:B------:R-:W-:Y:S01]  /*1950*/  FMUL.FTZ R12, R27, R36 ;  /* 0x000000241b0c7220 */ /* 0x000fe20000410000 */
[----:B------:R-:W-:Y:S01]  /*1960*/  CS2R R16, SRZ ;  /* 0x0000000000107805 */ /* 0x000fe2000001ff00 */
[----:B------:R-:W-:-:S02]  /*1970*/  FFMA.FTZ R41, R6, R69, R41 ;  /* 0x0000004506297223 */ /* 0x000fc40000010029 */
[-C--:B------:R-:W-:Y:S02]  /*1980*/  FMUL.FTZ R14, R69, R36.reuse ;  /* 0x00000024450e7220 */ /* 0x080fe40000410000 */
[----:B------:R-:W-:Y:S02]  /*1990*/  FMUL.FTZ R15, R70, R36 ;  /* 0x00000024460f7220 */ /* 0x000fe40000410000 */
[----:B------:R-:W-:Y:S02]  /*19a0*/  FFMA.FTZ R41, R7, R70, R41 ;  /* 0x0000004607297223 */ /* 0x000fe40000010029 */
[----:B------:R-:W-:Y:S05]  /*19b0*/  @!P0 BRA `(.L_x_7929) ;  /* 0x0000107000008947 */ /* 0x000fea0003800000 */
[C---:B------:R-:W-:Y:S01]  /*19c0*/  IADD3 R19, R56.reuse, -0x1, RZ ;  /* 0xffffffff38137810 */ /* 0x040fe20007ffe0ff */
[----:B------:R-:W-:Y:S01]  /*19d0*/  HFMA2.MMA R106, -RZ, RZ, 0, 0 ;  /* 0x00000000ff6a7435 */ /* 0x000fe200000001ff */
[----:B------:R-:W-:Y:S01]  /*19e0*/  IADD3 R21, R56, -0x2, RZ ;  /* 0xfffffffe38157810 */ /* 0x000fe20007ffe0ff */
[--C-:B------:R-:W-:Y:S01]  /*19f0*/  FADD.FTZ R74, R11, R38.reuse ;  /* 0x000000260b4a7221 */ /* 0x100fe20000010000 */
[----:B------:R-:W-:Y:S01]  /*1a00*/  LEA.HI R20, R19, R19, RZ, 0x1 ;  /* 0x0000001313147211 */ /* 0x000fe200078f08ff */
[--C-:B------:R-:W-:Y:S01]  /*1a10*/  FADD.FTZ R71, R10, R38.reuse ;  /* 0x000000260a477221 */ /* 0x100fe20000010000 */
[----:B------:R-:W-:Y:S01]  /*1a20*/  MOV R77, R46 ;  /* 0x0000002e004d7202 */ /* 0x000fe20000000f00 */
[----:B------:R-:W-:Y:S01]  /*1a30*/  IMAD R21, R21, c[0x0][0x16c], RZ ;  /* 0x00005b0015157a24 */ /* 0x000fe200078e02ff */
[----:B------:R-:W-:Y:S01]  /*1a40*/  LOP3.LUT R20, R20, 0xfffffe, RZ, 0xc0, !PT ;  /* 0x00fffffe14147812 */ /* 0x000fe200078ec0ff */
[----:B------:R-:W-:Y:S01]  /*1a50*/  FADD.FTZ R76, R9, R38 ;  /* 0x00000026094c7221 */ /* 0x000fe20000010000 */
[----:B------:R-:W-:Y:S01]  /*1a60*/  MOV R79, R44 ;  /* 0x0000002c004f7202 */ /* 0x000fe20000000f00 */
[----:B------:R-:W-:Y:S01]  /*1a70*/  IMAD.WIDE R72, R21, 0x8, R32 ;  /* 0x0000000815487825 */ /* 0x000fe200078e0220 */
[----:B------:R-:W-:Y:S01]  /*1a80*/  IADD3 R20, R19, -R20, RZ ;  /* 0x8000001413147210 */ /* 0x000fe20007ffe0ff */
[----:B------:R-:W-:Y:S01]  /*1a90*/  HFMA2.MMA R19, -RZ, RZ, 0, 0 ;  /* 0x00000000ff137435 */ /* 0x000fe200000001ff */
[----:B------:R-:W-:Y:S01]  /*1aa0*/  MOV R80, R47 ;  /* 0x0000002f00507202 */ /* 0x000fe20000000f00 */
[----:B------:R-:W-:Y:S01]  /*1ab0*/  FADD.FTZ R75, R8, R38 ;  /* 0x00000026084b7221 */ /* 0x000fe20000010000 */
[----:B------:R-:W-:Y:S01]  /*1ac0*/  MOV R81, R57 ;  /* 0x0000003900517202 */ /* 0x000fe20000000f00 */
[----:B------:R-:W-:Y:S01]  /*1ad0*/  IMAD.MOV.U32 R78, RZ, RZ, R48 ;  /* 0x000000ffff4e7224 */ /* 0x000fe200078e0030 */
[----:B------:R-:W-:Y:S01]  /*1ae0*/  MOV R82, R60 ;  /* 0x0000003c00527202 */ /* 0x000fe20000000f00 */
[----:B------:R-:W-:Y:S01]  /*1af0*/  IMAD.MOV.U32 R83, RZ, RZ, RZ ;  /* 0x000000ffff537224 */ /* 0x000fe200078e00ff */
[----:B------:R-:W-:Y:S01]  /*1b00*/  SHF.L.U32 R84, R20, 0x8, RZ ;  /* 0x0000000814547819 */ /* 0x000fe200000006ff */
[----:B------:R-:W-:-:S02]  /*1b10*/  UMOV UR4, URZ ;  /* 0x0000003f00047c82 */ /* 0x000fc40008000000 */
.L_x_7934:
[----:B------:R-:W-:Y:S02]  /*1b20*/  MOV R20, R77 ;  /* 0x0000004d00147202 */ /* 0x000fe40000000f00 */
[----:B------:R-:W-:-:S05]  /*1b30*/  MOV R21, R78 ;  /* 0x0000004e00157202 */ /* 0x000fca0000000f00 */
[----:B------:R0:W2:Y:S01]  /*1b40*/  LDG.E R85, [R20.64] ;  /* 0x0000000614557981 */ /* 0x0000a2000c1e1900 */
[----:B------:R-:W-:Y:S01]  /*1b50*/  FADD.FTZ R87, R8, R38 ;  /* 0x0000002608577221 */ /* 0x000fe20000010000 */
[----:B------:R-:W-:Y:S01]  /*1b60*/  ISETP.GT.AND P0, PT, R56, 0x1, PT ;  /* 0x000000013800780c */ /* 0x000fe20003f04270 */
[----:B0-----:R-:W-:Y:S01]  /*1b70*/  IMAD.MOV.U32 R20, RZ, RZ, R81 ;  /* 0x000000ffff147224 */ /* 0x001fe200078e0051 */
        /* <DEDUP_REMOVED lines=8> */
[----:B------:R-:W-:Y:S01]  /*1c00*/  ISETP.NE.AND P3, PT, R42, 0x1f, PT ;  /* 0x0000001f2a00780c */ /* 0x000fe20003f65270 */
[--C-:B------:R-:W-:Y:S02]  /*1c10*/  FADD.FTZ R90, R9, R38.reuse ;  /* 0x00000026095a7221 */ /* 0x100fe40000010000 */
[--C-:B------:R-:W-:Y:S02]  /*1c20*/  FADD.FTZ R88, R11, R38.reuse ;  /* 0x000000260b587221 */ /* 0x100fe40000010000 */
[----:B------:R-:W-:Y:S01]  /*1c30*/  FADD.FTZ R89, R10, R38 ;  /* 0x000000260a597221 */ /* 0x000fe20000010000 */
[----:B------:R-:W-:Y:S02]  /*1c40*/  ISETP.EQ.AND P0, PT, R86, RZ, P0 ;  /* 0x000000ff5600720c */ /* 0x000fe40000702270 */
[----:B------:R-:W-:Y:S01]  /*1c50*/  MOV R93, RZ ;  /* 0x000000ff005d7202 */ /* 0x000fe20000000f00 */
[----:B------:R-:W-:Y:S01]  /*1c60*/  FMUL.FTZ R95, R5, R76 ;  /* 0x0000004c055f7220 */ /* 0x000fe20000410000 */
[----:B------:R-:W-:Y:S01]  /*1c70*/  BSSY B0, `(.L_x_7930) ;  /* 0x0000023000007945 */ /* 0x000fe20003800000 */
[----:B------:R-:W-:-:S02]  /*1c80*/  FMUL.FTZ R100, R4, R75 ;  /* 0x0000004b04647220 */ /* 0x000fc40000410000 */
[----:B------:R-:W-:-:S06]  /*1c90*/  FMUL.FTZ R99, R7, R74 ;  /* 0x0000004a07637220 */ /* 0x000fcc0000410000 */
[----:B0-----:R-:W-:Y:S01]  /*1ca0*/  @P0 IMAD.MOV.U32 R20, RZ, RZ, R72 ;  /* 0x000000ffff140224 */ /* 0x001fe200078e0048 */
[----:B------:R-:W-:Y:S01]  /*1cb0*/  @P0 MOV R21, R73 ;  /* 0x0000004900150202 */ /* 0x000fe20000000f00 */
[----:B--2---:R-:W-:-:S04]  /*1cc0*/  FMUL.FTZ R22, R85, 1.4426950216293334961 ;  /* 0x3fb8aa3b55167820 */ /* 0x004fc80000410000 */
[----:B------:R-:W-:-:S06]  /*1cd0*/  FMUL.FTZ R91, R22, R87 ;  /* 0x00000057165b7220 */ /* 0x000fcc0000410000 */
[----:B------:R-:W0:Y:S02]  /*1ce0*/  MUFU.EX2 R91, R91 ;  /* 0x0000005b005b7308 */ /* 0x000e240000000800 */
[----:B0-----:R0:W-:Y:S04]  /*1cf0*/  STS [R98.X4+0x448], R91 ;  /* 0x0004485b62007388 */ /* 0x0011e80000004800 */
[----:B------:R-:W-:Y:S01]  /*1d00*/  BAR.SYNC.DEFER_BLOCKING 0x0 ;  /* 0x0000000000007b1d */ /* 0x000fe20000010000 */
[C---:B------:R-:W-:Y:S02]  /*1d10*/  FMUL.FTZ R94, R22.reuse, R90 ;  /* 0x0000005a165e7220 */ /* 0x040fe40000410000 */
[C---:B------:R-:W-:Y:S02]  /*1d20*/  FMUL.FTZ R92, R22.reuse, R88 ;  /* 0x00000058165c7220 */ /* 0x040fe40000410000 */
[----:B------:R-:W-:Y:S01]  /*1d30*/  FMUL.FTZ R97, R22, R89 ;  /* 0x0000005916617220 */ /* 0x000fe20000410000 */
[----:B------:R1:W2:Y:S01]  /*1d40*/  @P3 LDS R103, [R42.X4+0xc4c] ;  /* 0x000c4c002a673984 */ /* 0x0002a20000004800 */
[----:B------:R-:W4:Y:S01]  /*1d50*/  MUFU.EX2 R94, R94 ;  /* 0x0000005e005e7308 */ /* 0x000f220000000800 */
[----:B---3--:R-:W-:-:S02]  /*1d60*/  FMUL.FTZ R23, R23, R96 ;  /* 0x0000006017177220 */ /* 0x008fc40000410000 */
[----:B------:R3:W5:Y:S05]  /*1d70*/  @P0 LDG.E R93, [R20.64+0x4] ;  /* 0x00000406145d0981 */ /* 0x00076a000c1e1900 */
[----:B------:R-:W0:Y:S08]  /*1d80*/  MUFU.EX2 R92, R92 ;  /* 0x0000005c005c7308 */ /* 0x000e300000000800 */
[----:B------:R-:W1:Y:S01]  /*1d90*/  MUFU.EX2 R97, R97 ;  /* 0x0000006100617308 */ /* 0x000e620000000800 */
[----:B------:R-:W-:-:S02]  /*1da0*/  FMUL.FTZ R101, R69, R23 ;  /* 0x0000001745657220 */ /* 0x000fc40000410000 */
[----:B------:R-:W-:Y:S02]  /*1db0*/  FMUL.FTZ R102, R70, R23 ;  /* 0x0000001746667220 */ /* 0x000fe40000410000 */
[----:B---3--:R-:W-:Y:S02]  /*1dc0*/  FMUL.FTZ R20, R6, R71 ;  /* 0x0000004706147220 */ /* 0x008fe40000410000 */
[-C--:B------:R-:W-:Y:S02]  /*1dd0*/  FMUL.FTZ R21, R27, R23.reuse ;  /* 0x000000171b157220 */ /* 0x080fe40000410000 */
[----:B0-----:R-:W-:Y:S02]  /*1de0*/  FMUL.FTZ R98, R26, R23 ;  /* 0x000000171a627220 */ /* 0x001fe40000410000 */
[----:B----4-:R-:W-:Y:S02]  /*1df0*/  FFMA.FTZ R96, R94, R100, R95 ;  /* 0x000000645e607223 */ /* 0x010fe4000001005f */
[----:B------:R-:W-:Y:S01]  /*1e00*/  FFMA.FTZ R104, R92, R102, R101 ;  /* 0x000000665c687223 */ /* 0x000fe20000010065 */
[----:B------:R-:W-:Y:S05]  /*1e10*/  @P3 BRA `(.L_x_7931) ;  /* 0x0000008000003947 */ /* 0x000fea0003800000 */
[----:B------:R-:W-:Y:S01]  /*1e20*/  ISETP.NE.AND P0, PT, R56, c[0x0][0x174], PT ;  /* 0x00005d0038007a0c */ /* 0x000fe20003f05270 */
[----:B--2---:R-:W-:-:S12]  /*1e30*/  HFMA2.MMA R103, -RZ, RZ, 1.875, 0 ;  /* 0x3f800000ff677435 */ /* 0x004fd800000001ff */
[----:B------:R-:W-:-:S04]  /*1e40*/  @P0 LEA.HI R22, R56, R56, RZ, 0x1 ;  /* 0x0000003838160211 */ /* 0x000fc800078f08ff */
[----:B------:R-:W-:-:S04]  /*1e50*/  @P0 LOP3.LUT R23, R22, 0x3ffffe, RZ, 0xc0, !PT ;  /* 0x003ffffe16170812 */ /* 0x000fc800078ec0ff */
[----:B------:R-:W-:-:S04]  /*1e60*/  @P0 IADD3 R23, -R23, R56, RZ ;  /* 0x0000003817170210 */ /* 0x000fc80007ffe1ff */
[----:B------:R-:W-:-:S04]  /*1e70*/  @P0 LEA R22, R23, 0x448, 0xa ;  /* 0x0000044817160811 */ /* 0x000fc800078e50ff */
[----:B------:R-:W-:-:S05]  /*1e80*/  @P0 IADD3 R22, R22, R83, RZ ;  /* 0x0000005316160210 */ /* 0x000fca0007ffe0ff */
[----:B------:R0:W2:Y:S02]  /*1e90*/  @P0 LDS R103, [R22] ;  /* 0x0000000016670984 */ /* 0x0000a40000000800 */
.L_x_7931:
[----:B------:R-:W-:Y:S05]  /*1ea0*/  BSYNC B0 ;  /* 0x0000000000007941 */ /* 0x000fea0003800000 */
.L_x_7930:
[----:B--2---:R-:W-:Y:S01]  /*1eb0*/  FMUL.FTZ R108, R92, R103 ;  /* 0x000000675c6c7220 */ /* 0x004fe20000410000 */
[----:B------:R-:W-:Y:S01]  /*1ec0*/  ISETP.NE.AND P4, PT, R86, 0x1f, PT ;  /* 0x0000001f5600780c */ /* 0x000fe20003f85270 */
[----:B0-----:R-:W-:Y:S01]  /*1ed0*/  FMUL.FTZ R22, R91, R94 ;  /* 0x0000005e5b167220 */ /* 0x001fe20000410000 */
[----:B------:R-:W-:Y:S01]  /*1ee0*/  ISETP.GE.AND P0, PT, R52, 0x1, PT ;  /* 0x000000013400780c */ /* 0x000fe20003f06270 */
[C---:B-1----:R-:W-:Y:S01]  /*1ef0*/  FFMA.FTZ R96, R97.reuse, R96, R20 ;  /* 0x0000006061607223 */ /* 0x042fe20000010014 */
[----:B------:R-:W-:Y:S01]  /*1f00*/  ISETP.GE.U32.AND P5, PT, R86, 0x18, PT ;  /* 0x000000185600780c */ /* 0x000fe20003fa6070 */
[C---:B------:R-:W-:Y:S01]  /*1f10*/  FFMA.FTZ R107, R97.reuse, R104, R98 ;  /* 0x00000068616b7223 */ /* 0x040fe20000010062 */
[----:B------:R-:W-:Y:S01]  /*1f20*/  BSSY B0, `(.L_x_7932) ;  /* 0x000009c000007945 */ /* 0x000fe20003800000 */
[C---:B------:R-:W-:Y:S02]  /*1f30*/  FMUL.FTZ R23, R97.reuse, R108 ;  /* 0x0000006c61177220 */ /* 0x040fe40000410000 */
[----:B------:R-:W-:-:S02]  /*1f40*/  FMUL.FTZ R105, R97, R22 ;  /* 0x0000001661697220 */ /* 0x000fc40000410000 */
[----:B------:R-:W-:Y:S02]  /*1f50*/  FFMA.FTZ R104, R92, R96, R99 ;  /* 0x000000605c687223 */ /* 0x000fe40000010063 */
[C---:B------:R-:W-:Y:S02]  /*1f60*/  FFMA.FTZ R99, R94.reuse, R107, R21 ;  /* 0x0000006b5e637223 */ /* 0x040fe40000010015 */
[----:B------:R-:W-:Y:S02]  /*1f70*/  FMUL.FTZ R96, R94, R23 ;  /* 0x000000175e607220 */ /* 0x000fe40000410000 */
[----:B------:R-:W-:Y:S01]  /*1f80*/  FMUL.FTZ R105, R92, R105 ;  /* 0x000000695c697220 */ /* 0x000fe20000410000 */
[----:B------:R-:W0:Y:S04]  /*1f90*/  SHFL.DOWN PT, R108, R99, 0x1, 0x1f ;  /* 0x08201f00636c7f89 */ /* 0x000e2800000e0000 */
        /* <DEDUP_REMOVED lines=29> */
[----:B------:R-:W-:Y:S02]  /*2170*/  IMAD.MOV.U32 R23, RZ, RZ, RZ ;  /* 0x000000ffff177224 */ /* 0x000fe400078e00ff */
[----:B---3--:R-:W-:Y:S01]  /*2180*/  @P0 FMUL.FTZ R105, R105, R22 ;  /* 0x0000001669690220 */ /* 0x008fe20000410000 */
[----:B------:R-:W-:Y:S01]  /*2190*/  ISETP.GE.AND P0, PT, R56, c[0x0][0x174], PT ;  /* 0x00005d0038007a0c */ /* 0x000fe20003f06270 */
[----:B------:R-:W2:Y:S01]  /*21a0*/  SHFL.UP PT, R107, R104, 0x8, RZ ;  /* 0x05000000686b7989 */ /* 0x000ea200000e00ff */
[----:B------:R-:W-:-:S02]  /*21b0*/  MOV R22, 0x3f800000 ;  /* 0x3f80000000167802 */ /* 0x000fc40000000f00 */
        /* <DEDUP_REMOVED lines=19> */
[----:B-----5:R0:W-:Y:S01]  /*22f0*/  SHFL.IDX PT, R107, R93, RZ, 0x1f ;  /* 0x00001fff5d6b7589 */ /* 0x0201e200000e0000 */
[----:B------:R-:W-:-:S03]  /*2300*/  ISETP.GT.AND P0, PT, R52, 0x1e, PT ;  /* 0x0000001e3400780c */ /* 0x000fc60003f04270 */
[----:B------:R-:W1:Y:S04]  /*2310*/  SHFL.IDX PT, R108, R23, RZ, 0x1f ;  /* 0x00001fff176c7589 */ /* 0x000e6800000e0000 */
[----:B------:R-:W-:Y:S01]  /*2320*/  SHFL.UP PT, R104, R104, 0x1, RZ ;  /* 0x0420000068687989 */ /* 0x000fe200000e00ff */
[----:B0-----:R-:W-:-:S03]  /*2330*/  FMUL.FTZ R93, R7, R88 ;  /* 0x00000058075d7220 */ /* 0x001fc60000410000 */
[----:B------:R-:W0:Y:S04]  /*2340*/  SHFL.UP PT, R105, R105, 0x1, RZ ;  /* 0x0420000069697989 */ /* 0x000e2800000e00ff */
[----:B------:R-:W-:Y:S04]  /*2350*/  SHFL.IDX PT, R99, R99, RZ, 0x1f ;  /* 0x00001fff63637589 */ /* 0x000fe800000e0000 */
[----:B------:R-:W2:Y:S01]  /*2360*/  SHFL.IDX PT, R96, R96, RZ, 0x1f ;  /* 0x00001fff60607589 */ /* 0x000ea200000e0000 */
[----:B-1----:R-:W-:-:S04]  /*2370*/  @P3 FFMA.FTZ R108, R109, R108, R110 ;  /* 0x0000006c6d6c3223 */ /* 0x002fc8000001006e */
[----:B------:R-:W-:Y:S02]  /*2380*/  FFMA.FTZ R102, R108, R103, R102 ;  /* 0x000000676c667223 */ /* 0x000fe40000010066 */
[----:B0-----:R-:W-:Y:S01]  /*2390*/  @P2 FFMA.FTZ R107, R105, R107, R104 ;  /* 0x0000006b696b2223 */ /* 0x001fe20000010068 */
[----:B------:R-:W-:Y:S01]  /*23a0*/  ISETP.NE.AND P2, PT, R52, RZ, PT ;  /* 0x000000ff3400720c */ /* 0x000fe20003f45270 */
[----:B------:R-:W-:Y:S02]  /*23b0*/  FMUL.FTZ R88, R102, R88 ;  /* 0x0000005866587220 */ /* 0x000fe40000410000 */
[----:B------:R-:W-:Y:S02]  /*23c0*/  FFMA.FTZ R108, R91, R107, R100 ;  /* 0x0000006b5b6c7223 */ /* 0x000fe40000010064 */
[----:B------:R-:W-:Y:S02]  /*23d0*/  FFMA.FTZ R100, R92, R102, R101 ;  /* 0x000000665c647223 */ /* 0x000fe40000010065 */
[----:B------:R-:W-:-:S02]  /*23e0*/  FFMA.FTZ R95, R94, R108, R95 ;  /* 0x0000006c5e5f7223 */ /* 0x000fc4000001005f */
[----:B------:R-:W-:Y:S02]  /*23f0*/  FFMA.FTZ R98, R97, R100, R98 ;  /* 0x0000006461627223 */ /* 0x000fe40000010062 */
[----:B------:R-:W-:Y:S02]  /*2400*/  FMUL.FTZ R91, R5, R90 ;  /* 0x0000005a055b7220 */ /* 0x000fe40000410000 */
[C---:B------:R-:W-:Y:S02]  /*2410*/  FFMA.FTZ R104, R94.reuse, R98, R21 ;  /* 0x000000625e687223 */ /* 0x040fe40000010015 */
[----:B------:R-:W-:Y:S02]  /*2420*/  FFMA.FTZ R95, R97, R95, R20 ;  /* 0x0000005f615f7223 */ /* 0x000fe40000010014 */
[-C--:B------:R-:W-:Y:S02]  /*2430*/  FFMA.FTZ R20, R94, R108.reuse, R91 ;  /* 0x0000006c5e147223 */ /* 0x080fe4000001005b */
[----:B------:R-:W-:-:S02]  /*2440*/  FFMA.FTZ R21, R27, R108, RZ ;  /* 0x0000006c1b157223 */ /* 0x000fc400000100ff */
        /* <DEDUP_REMOVED lines=11> */
[----:B------:R-:W-:-:S02]  /*2500*/  FADD.FTZ R93, -R93, R20 ;  /* 0x000000145d5d7221 */ /* 0x000fc40000010100 */
[----:B------:R-:W-:Y:S02]  /*2510*/  FFMA.FTZ R21, R89, R92, R21 ;  /* 0x0000005c59157223 */ /* 0x000fe40000010015 */
[----:B------:R-:W-:Y:S02]  /*2520*/  FFMA.FTZ R95, R70, R20, R95 ;  /* 0x00000014465f7223 */ /* 0x000fe4000001005f */
[----:B------:R-:W-:Y:S02]  /*2530*/  FFMA.FTZ R20, R88, R93, R21 ;  /* 0x0000005d58147223 */ /* 0x000fe40000010015 */
[C---:B--2---:R-:W-:Y:S01]  /*2540*/  FFMA.FTZ R23, R96.reuse, R23, R99 ;  /* 0x0000001760177223 */ /* 0x044fe20000010063 */
[----:B------:R-:W0:Y:S01]  /*2550*/  SHFL.DOWN PT, R108, R95, 0x1, 0x1f ;  /* 0x08201f005f6c7f89 */ /* 0x000e2200000e0000 */
[----:B------:R-:W-:Y:S02]  /*2560*/  FMUL.FTZ R22, R96, R22 ;  /* 0x0000001660167220 */ /* 0x000fe40000410000 */
[----:B------:R-:W-:Y:S01]  /*2570*/  FMUL.FTZ R96, R85, R98 ;  /* 0x0000006255607220 */ /* 0x000fe20000410000 */
[----:B------:R-:W1:Y:S01]  /*2580*/  SHFL.DOWN PT, R21, R20, 0x1, 0x1f ;  /* 0x08201f0014157f89 */ /* 0x000e6200000e0000 */
[----:B------:R-:W-:-:S02]  /*2590*/  FADD.FTZ R15, R88, R15 ;  /* 0x0000000f580f7221 */ /* 0x000fc40000010000 */
[----:B------:R-:W-:Y:S01]  /*25a0*/  FMUL.FTZ R96, R96, R91 ;  /* 0x0000005b60607220 */ /* 0x000fe20000410000 */
[----:B------:R-:W-:Y:S01]  /*25b0*/  @!P1 STS.64 [UR4+0xcc8], R22 ;  /* 0x000cc816ff009988 */ /* 0x000fe20008000a04 */
[----:B------:R-:W-:Y:S02]  /*25c0*/  FADD.FTZ R14, R89, R14 ;  /* 0x0000000e590e7221 */ /* 0x000fe40000010000 */
[----:B------:R-:W-:Y:S02]  /*25d0*/  FFMA.FTZ R96, R5, R98, R96 ;  /* 0x0000006205607223 */ /* 0x000fe40000010060 */
[----:B------:R-:W-:Y:S02]  /*25e0*/  FADD.FTZ R13, R90, R13 ;  /* 0x0000000d5a0d7221 */ /* 0x000fe40000010000 */
[----:B------:R-:W-:Y:S02]  /*25f0*/  FADD.FTZ R12, R87, R12 ;  /* 0x0000000c570c7221 */ /* 0x000fe40000010000 */
[----:B------:R-:W-:-:S02]  /*2600*/  FADD.FTZ R17, R96, R17 ;  /* 0x0000001160117221 */ /* 0x000fc40000010000 */
        /* <DEDUP_REMOVED lines=21> */
[C---:B------:R-:W-:Y:S02]  /*2760*/  FMUL.FTZ R108, R85.reuse, R102 ;  /* 0x00000066556c7220 */ /* 0x040fe40000410000 */
[----:B-1----:R-:W-:Y:S01]  /*2770*/  @!P0 FADD.FTZ R20, R20, R21 ;  /* 0x0000001514148221 */ /* 0x002fe20000010000 */
[----:B------:R-:W-:Y:S01]  /*2780*/  MOV R21, R95 ;  /* 0x0000005f00157202 */ /* 0x000fe20000000f00 */
[C---:B------:R-:W-:Y:S02]  /*2790*/  FMUL.FTZ R95, R85.reuse, R100 ;  /* 0x00000064555f7220 */ /* 0x040fe40000410000 */
[----:B------:R-:W-:Y:S02]  /*27a0*/  FMUL.FTZ R85, R85, R104 ;  /* 0x0000006855557220 */ /* 0x000fe40000410000 */
[----:B------:R-:W-:Y:S01]  /*27b0*/  FMUL.FTZ R95, R95, R92 ;  /* 0x0000005c5f5f7220 */ /* 0x000fe20000410000 */
[----:B------:R0:W-:Y:S01]  /*27c0*/  @!P2 STS.64 [0x218], R20 ;  /* 0x00021814ff00a388 */ /* 0x0001e20000000a00 */
        /* <DEDUP_REMOVED lines=17> */
.L_x_7933:
[----:B0-----:R-:W-:Y:S05]  /*28e0*/  BSYNC B0 ;  /* 0x0000000000007941 */ /* 0x001fea0003800000 */
.L_x_7932:
[----:B------:R-:W-:Y:S01]  /*28f0*/  MOV R20, c[0x0][0x1c0] ;  /* 0x0000700000147a02 */ /* 0x000fe20000000f00 */
[----:B------:R-:W-:Y:S01]  /*2900*/  UIADD3 UR4, UR4, 0x8, URZ ;  /* 0x0000000804047890 */ /* 0x000fe2000fffe03f */
[----:B------:R-:W-:Y:S02]  /*2910*/  MOV R21, c[0x0][0x1c4] ;  /* 0x0000710000157a02 */ /* 0x000fe40000000f00 */
[----:B------:R-:W-:Y:S02]  /*2920*/  LEA R81, P0, R20, R81, 0x2 ;  /* 0x0000005114517211 */ /* 0x000fe400078010ff */
[----:B------:R-:W-:-:S02]  /*2930*/  IADD3 R106, R106, 0x1, RZ ;  /* 0x000000016a6a7810 */ /* 0x000fc40007ffe0ff */
[----:B------:R-:W-:Y:S01]  /*2940*/  LEA.HI.X R82, R20, R82, R21, 0x2, P0 ;  /* 0x0000005214527211 */ /* 0x000fe200000f1415 */
[----:B------:R-:W-:Y:S01]  /*2950*/  IMAD.MOV.U32 R20, RZ, RZ, c[0x0][0x1a0] ;  /* 0x00006800ff147624 */ /* 0x000fe200078e00ff */
        /* <DEDUP_REMOVED lines=13> */
.L_x_7929:
[----:B------:R-:W-:Y:S01]  /*2a30*/  BAR.SYNC.DEFER_BLOCKING 0x0 ;  /* 0x0000000000007b1d */ /* 0x000fe20000010000 */
[----:B------:R-:W-:Y:S01]  /*2a40*/  IADD3 R10, -R2, c[0x0][0x168], RZ ;  /* 0x00005a00020a7a10 */ /* 0x000fe20007ffe1ff */
[----:B------:R-:W-:Y:S01]  /*2a50*/  IMAD R6, R40, c[0x0][0x2d8], RZ ;  /* 0x0000b60028067a24 */ /* 0x000fe200078e02ff */
[----:B------:R-:W-:Y:S01]  /*2a60*/  IADD3 R66, P0, R66, -0x180, RZ ;  /* 0xfffffe8042427810 */ /* 0x000fe20007f1e0ff */
[----:B------:R-:W-:Y:S02]  /*2a70*/  IMAD.WIDE.U32 R2, R39, c[0x0][0x2d8], RZ ;  /* 0x0000b60027027a25 */ /* 0x000fe400078e00ff */
[----:B------:R-:W-:Y:S01]  /*2a80*/  BSSY B0, `(.L_x_7935) ;  /* 0x0000026000007945 */ /* 0x000fe20003800000 */
[----:B------:R-:W-:Y:S01]  /*2a90*/  IADD3.X R68, R68, -0x1, RZ, P0, !PT ;  /* 0xffffffff44447810 */ /* 0x000fe200007fe4ff */
[----:B------:R-:W-:Y:S01]  /*2aa0*/  IMAD R5, R37, c[0x0][0x2e0], RZ ;  /* 0x0000b80025057a24 */ /* 0x000fe200078e02ff */
[----:B------:R0:W-:Y:S01]  /*2ab0*/  STS.128 [R52.X16], R12 ;  /* 0x0000000c34007388 */ /* 0x0001e2000000cc00 */
[----:B------:R-:W-:-:S06]  /*2ac0*/  NOP ;  /* 0x0000000000007918 */ /* 0x000fcc0000000000 */
[----:B------:R-:W-:Y:S04]  /*2ad0*/  LDS R9, [R52.X4] ;  /* 0x0000000034097984 */ /* 0x000fe80000004800 */
[----:B------:R-:W-:Y:S04]  /*2ae0*/  LDS R11, [R52.X4+0x80] ;  /* 0x00008000340b7984 */ /* 0x000fe80000004800 */
[----:B------:R-:W-:Y:S01]  /*2af0*/  LDS R21, [R52.X4+0x100] ;  /* 0x0001000034157984 */ /* 0x000fe20000004800 */
[----:B0-----:R-:W-:Y:S02]  /*2b00*/  IMAD R13, R39, c[0x0][0x2dc], R6 ;  /* 0x0000b700270d7a24 */ /* 0x001fe400078e0206 */
[----:B------:R-:W-:Y:S01]  /*2b10*/  IMAD R6, R0, c[0x0][0x2e4], R5 ;  /* 0x0000b90000067a24 */ /* 0x000fe200078e0205 */
[----:B------:R-:W-:Y:S01]  /*2b20*/  LDS R23, [R52.X4+0x180] ;  /* 0x0001800034177984 */ /* 0x000fe20000004800 */
[----:B------:R-:W-:-:S03]  /*2b30*/  IMAD.IADD R3, R3, 0x1, R13 ;  /* 0x0000000103037824 */ /* 0x000fc600078e020d */
[----:B------:R-:W-:Y:S01]  /*2b40*/  @!P1 STS [0x200], R10 ;  /* 0x0002000aff009388 */ /* 0x000fe20000000800 */
[----:B------:R-:W-:-:S03]  /*2b50*/  IMAD.WIDE.U32 R2, R0, c[0x0][0x2e0], R2 ;  /* 0x0000b80000027a25 */ /* 0x000fc600078e0002 */
[----:B------:R-:W-:Y:S02]  /*2b60*/  BAR.SYNC.DEFER_BLOCKING 0x0 ;  /* 0x0000000000007b1d */ /* 0x000fe40000010000 */
[----:B------:R-:W-:-:S04]  /*2b70*/  IADD3 R5, P2, R65, R2, RZ ;  /* 0x0000000241057210 */ /* 0x000fc80007f5e0ff */
[----:B------:R-:W-:Y:S02]  /*2b80*/  IADD3.X R3, R67, R6, R3, P2, !PT ;  /* 0x0000000643037210 */ /* 0x000fe400017fe403 */
[----:B------:R-:W-:-:S04]  /*2b90*/  IADD3 R6, P5, R66, c[0x0][0x330], RZ ;  /* 0x0000cc0042067a10 */ /* 0x000fc80007fbe0ff */
[----:B------:R-:W-:Y:S02]  /*2ba0*/  IADD3.X R2, R68, c[0x0][0x334], RZ, P5, !PT ;  /* 0x0000cd0044027a10 */ /* 0x000fe40002ffe4ff */
        /* <DEDUP_REMOVED lines=19> */
.L_x_7936:
[----:B------:R-:W-:Y:S05]  /*2ce0*/  BSYNC B0 ;  /* 0x0000000000007941 */ /* 0x000fea0003800000 */
.L_x_7935:
[----:B------:R-:W-:Y:S01]  /*2cf0*/  @!P0 STG.E [R6.64], R11 ;  /* 0x0000000b06008986 */ /* 0x000fe2000c101906 */
[----:B------:R-:W-:Y:S01]  /*2d00*/  FADD.FTZ R2, R16, R43 ;  /* 0x0000002b10027221 */ /* 0x000fe20000010000 */
[----:B------:R-:W-:Y:S01]  /*2d10*/  BSSY B0, `(.L_x_7937) ;  /* 0x0000021000007945 */ /* 0x000fe20003800000 */
[----:B0-----:R-:W-:Y:S01]  /*2d20*/  IMAD R4, R40, c[0x0][0x2f8], RZ ;  /* 0x0000be0028047a24 */ /* 0x001fe200078e02ff */
[----:B------:R-:W-:Y:S04]  /*2d30*/  @!P2 STG.E [R6.64+0x80], R21 ;  /* 0x000080150600a986 */ /* 0x000fe8000c101906 */
[----:B------:R0:W-:Y:S04]  /*2d40*/  @!P3 STG.E [R6.64+0x100], R23 ;  /* 0x000100170600b986 */ /* 0x0001e8000c101906 */
[----:B------:R-:W-:Y:S01]  /*2d50*/  BAR.SYNC.DEFER_BLOCKING 0x0 ;  /* 0x0000000000007b1d */ /* 0x000fe20000010000 */
[----:B0-----:R-:W-:-:S05]  /*2d60*/  IMAD R7, R39, c[0x0][0x2fc], R4 ;  /* 0x0000bf0027077a24 */ /* 0x001fca00078e0204 */
        /* <DEDUP_REMOVED lines=10> */
[----:B------:R-:W-:-:S02]  /*2e10*/  IMAD.IADD R11, R3, 0x1, R7 ;  /* 0x00000001030b7824 */ /* 0x000fc400078e0207 */
[----:B------:R-:W-:Y:S01]  /*2e20*/  FADD.FTZ R43, R18, R19 ;  /* 0x00000013122b7221 */ /* 0x000fe20000010000 */
        /* <DEDUP_REMOVED lines=15> */
.L_x_7938:
[----:B------:R-:W-:Y:S05]  /*2f20*/  BSYNC B0 ;  /* 0x0000000000007941 */ /* 0x000fea0003800000 */
.L_x_7937:
[----:B------:R-:W-:Y:S01]  /*2f30*/  IMAD.MOV.U32 R3, RZ, RZ, R11 ;  /* 0x000000ffff037224 */ /* 0x000fe200078e000b */
[----:B------:R-:W-:Y:S01]  /*2f40*/  IADD3 R4, P4, R66, c[0x0][0x340], RZ ;  /* 0x0000d00042047a10 */ /* 0x000fe20007f9e0ff */
[----:B------:R-:W-:Y:S01]  /*2f50*/  IMAD R5, R37, c[0x0][0x300], RZ ;  /* 0x0000c00025057a24 */ /* 0x000fe200078e02ff */
[-C--:B------:R-:W-:Y:S01]  /*2f60*/  ISETP.GE.AND P0, PT, R62, R8.reuse, PT ;  /* 0x000000083e00720c */ /* 0x080fe20003f06270 */
[----:B------:R-:W-:Y:S01]  /*2f70*/  IMAD.WIDE.U32 R2, R0, c[0x0][0x300], R2 ;  /* 0x0000c00000027a25 */ /* 0x000fe200078e0002 */
[-C--:B------:R-:W-:Y:S02]  /*2f80*/  ISETP.GE.AND P1, PT, R63, R8.reuse, PT ;  /* 0x000000083f00720c */ /* 0x080fe40003f26270 */
[----:B------:R-:W-:Y:S01]  /*2f90*/  ISETP.GE.AND P2, PT, R64, R8, PT ;  /* 0x000000084000720c */ /* 0x000fe20003f46270 */
[----:B------:R-:W-:Y:S01]  /*2fa0*/  IMAD R5, R0, c[0x0][0x304], R5 ;  /* 0x0000c10000057a24 */ /* 0x000fe200078e0205 */
[----:B------:R-:W-:Y:S02]  /*2fb0*/  IADD3 R65, P3, R65, R2, RZ ;  /* 0x0000000241417210 */ /* 0x000fe40007f7e0ff */
[----:B------:R-:W-:-:S02]  /*2fc0*/  IADD3 R58, R58, -0x80, RZ ;  /* 0xffffff803a3a7810 */ /* 0x000fc40007ffe0ff */
[----:B0-----:R-:W-:Y:S02]  /*2fd0*/  IADD3.X R6, R67, R5, R3, P3, !PT ;  /* 0x0000000543067210 */ /* 0x001fe40001ffe403 */
        /* <DEDUP_REMOVED lines=16> */
.L_x_7923:
        /* <DEDUP_REMOVED lines=24> */
.L_x_7941:
[----:B0-----:R-:W-:Y:S05]  /*3260*/  BSYNC B0 ;  /* 0x0000000000007941 */ /* 0x001fea0003800000 */
.L_x_7940:
        /* <DEDUP_REMOVED lines=23> */
.L_x_7943:
[----:B------:R-:W1:Y:S02]  /*33e0*/  S2R R19, SR_TID.X ;  /* 0x0000000000137919 */ /* 0x000e640000002100 */
.L_x_7944:
[----:B0-----:R-:W-:Y:S05]  /*33f0*/  BSYNC B0 ;  /* 0x0000000000007941 */ /* 0x001fea0003800000 */
.L_x_7942:
[----:B-1----:R-:W-:-:S13]  /*3400*/  ISETP.GE.AND P0, PT, R19, c[0x0][0x16c], PT ;  /* 0x00005b0013007a0c */ /* 0x002fda0003f06270 */
[----:B------:R-:W-:Y:S05]  /*3410*/  @P0 EXIT ;  /* 0x000000000000094d */ /* 0x000fea0003800000 */
[C---:B------:R-:W-:Y:S02]  /*3420*/  IMAD R7, R37.reuse, c[0x0][0x2c8], RZ ;  /* 0x0000b20025077a24 */ /* 0x040fe400078e02ff */
[C---:B------:R-:W-:Y:S02]  /*3430*/  IMAD R11, R37.reuse, c[0x0][0x198], RZ ;  /* 0x00006600250b7a24 */ /* 0x040fe400078e02ff */
[C---:B------:R-:W-:Y:S02]  /*3440*/  IMAD R9, R37.reuse, c[0x0][0x2a8], RZ ;  /* 0x0000aa0025097a24 */ /* 0x040fe400078e02ff */
[----:B------:R-:W-:Y:S02]  /*3450*/  IMAD R37, R37, c[0x0][0x288], RZ ;  /* 0x0000a20025257a24 */ /* 0x000fe400078e02ff */
        /* <DEDUP_REMOVED lines=11> */
[----:B------:R-:W-:Y:S02]  /*3510*/  IMAD.IADD R25, R7, 0x1, R25 ;  /* 0x0000000107197824 */ /* 0x000fe400078e0219 */
.L_x_7945:
        /* <DEDUP_REMOVED lines=15> */
[----:B------:R-:W-:Y:S01]  /*3610*/  LEA R14, P1, R12, c[0x0][0x230], 0x2 ;  /* 0x00008c000c0e7a11 */ /* 0x000fe200078210ff */
[----:B------:R-:W-:Y:S01]  /*3620*/  IMAD.IADD R9, R13, 0x1, R15 ;  /* 0x000000010d097824 */ /* 0x000fe200078e020f */
[----:B------:R-:W-:-:S04]  /*3630*/  LEA.HI.X R11, R8, c[0x0][0x314], R11, 0x2, P0 ;  /* 0x0000c500080b7a11 */ /* 0x000fc800000f140b */
[----:B------:R-:W-:Y:S01]  /*3640*/  LEA.HI.X R15, R12, c[0x0][0x234], R9, 0x2, P1 ;  /* 0x00008d000c0f7a11 */ /* 0x000fe200008f1409 */
        /* <DEDUP_REMOVED lines=35> */
.L_x_7946:
        /* <DEDUP_REMOVED lines=16> */
.L_x_9137:


//--------------------- .text._Z25selective_scan_bwd_kernelI32Selective_Scan_bwd_kernel_traitsILi32ELi4ELb0ELb0ELb0ELb1ELb0EffEEv12SSMParamsBwd --------------------------
	.section	.text._Z25selective_scan_bwd_kernelI32Selective_Scan_bwd_kernel_traitsILi32ELi4ELb0ELb0ELb0ELb1ELb0EffEEv12SSMParamsBwd,"ax",@progbits
	.sectioninfo	@"SHI_REGISTERS=106"
	.align	128
        .global         _Z25selective_scan_bwd_kernelI32Selective_Scan_bwd_kernel_traitsILi32ELi4ELb0ELb0ELb0ELb1ELb0EffEEv12SSMParamsBwd
        .type           _Z25selective_scan_bwd_kernelI32Selective_Scan_bwd_kernel_traitsILi32ELi4ELb0ELb0ELb0ELb1ELb0EffEEv12SSMParamsBwd,@function
        .size           _Z25selective_scan_bwd_kernelI32Selective_Scan_bwd_kernel_traitsILi32ELi4ELb0ELb0ELb0ELb1ELb0EffEEv12SSMParamsBwd,(.L_x_9138 - _Z25selective_scan_bwd_kernelI32Selective_Scan_bwd_kernel_traitsILi32ELi4ELb0ELb0ELb0ELb1ELb0EffEEv12SSMParamsBwd)
        .other          _Z25selective_scan_bwd_kernelI32Selective_Scan_bwd_kernel_traitsILi32ELi4ELb0ELb0ELb0ELb1ELb0EffEEv12SSMParamsBwd,@"STO_CUDA_ENTRY STV_DEFAULT"
_Z25selective_scan_bwd_kernelI32Selective_Scan_bwd_kernel_traitsILi32ELi4ELb0ELb0ELb0ELb1ELb0EffEEv12SSMParamsBwd:
.text._Z25selective_scan_bwd_kernelI32Selective_Scan_bwd_kernel_traitsILi32ELi4ELb0ELb0ELb0ELb1ELb0EffEEv12SSMParamsBwd:
        /* <DEDUP_REMOVED lines=23> */
[----:B------:R-:W-:Y:S01]  /*0170*/  IMAD R15, R35, c[0x0][0x1e4], R8 ;  /* 0x00007900230f7a24 */ /* 0x000fe200078e0208 */
[----:B------:R-:W-:Y:S01]  /*0180*/  LEA R9, R12, 0xffffff80, 0x7 ;  /* 0xffffff800c097811 */ /* 0x000fe200078e38ff */
[----:B------:R-:W-:-:S02]  /*0190*/  IMAD R13, R33, c[0x0][0x1d8], RZ ;  /* 0x00007600210d7a24 */ /* 0x000fc400078e02ff */
[----:B------:R-:W-:Y:S01]  /*01a0*/  IMAD.WIDE.U32 R2, R0, c[0x0][0x1d8], R2 ;  /* 0x0000760000027a25 */ /* 0x000fe200078e0002 */
[----:B------:R1:W5:Y:S03]  /*01b0*/  @P1 LDG.E R34, [R6.64] ;  /* 0x0000000606221981 */ /* 0x000366000c1e1900 */
[----:B0-----:R-:W-:Y:S01]  /*01c0*/  IMAD.WIDE.U32 R4, R35, c[0x0][0x1e0], RZ ;  /* 0x0000780023047a25 */ /* 0x001fe200078e00ff */
[----:B------:R-:W-:-:S03]  /*01d0*/  SHF.R.S32.HI R11, RZ, 0x1f, R9 ;  /* 0x0000001fff0b7819 */ /* 0x000fc60000011409 */
[----:B------:R-:W-:Y:S01]  /*01e0*/  IMAD R10, R36, c[0x0][0x278], RZ ;  /* 0x00009e00240a7a24 */ /* 0x000fe200078e02ff */
[----:B------:R-:W-:Y:S01]  /*01f0*/  IADD3 R5, R5, R15, RZ ;  /* 0x0000000f05057210 */ /* 0x000fe20007ffe0ff */
[----:B------:R-:W-:Y:S01]  /*0200*/  IMAD R13, R0, c[0x0][0x1dc], R13 ;  /* 0x00007700000d7a24 */ /* 0x000fe200078e020d */
[----:B------:R-:W-:Y:S01]  /*0210*/  IADD3 R46, P0, R9, R2, RZ ;  /* 0x00000002092e7210 */ /* 0x000fe20007f1e0ff */
[----:B-1----:R-:W-:-:S04]  /*0220*/  IMAD.WIDE.U32 R6, R35, c[0x0][0x278], RZ ;  /* 0x00009e0023067a25 */ /* 0x002fc800078e00ff */
[----:B------:R-:W-:Y:S01]  /*0230*/  IMAD R17, R35, c[0x0][0x27c], R10 ;  /* 0x00009f0023117a24 */ /* 0x000fe200078e020a */
[----:B------:R-:W-:Y:S01]  /*0240*/  IADD3.X R13, R11, R3, R13, P0, !PT ;  /* 0x000000030b0d7210 */ /* 0x000fe200007fe40d */
[----:B------:R-:W-:Y:S02]  /*0250*/  IMAD R15, R33, c[0x0][0x1e8], RZ ;  /* 0x00007a00210f7a24 */ /* 0x000fe400078e02ff */
[----:B------:R-:W-:Y:S02]  /*0260*/  IMAD.IADD R7, R7, 0x1, R17 ;  /* 0x0000000107077824 */ /* 0x000fe400078e0211 */
[----:B------:R-:W-:Y:S01]  /*0270*/  IMAD.WIDE.U32 R2, R0, c[0x0][0x1e8], R4 ;  /* 0x00007a0000027a25 */ /* 0x000fe200078e0004 */
[----:B------:R-:W-:-:S03]  /*0280*/  ISETP.NE.U32.AND P0, PT, RZ, c[0x0][0x260], PT ;  /* 0x00009800ff007a0c */ /* 0x000fc60003f05070 */
[----:B------:R-:W-:Y:S01]  /*0290*/  IMAD R17, R33, c[0x0][0x280], RZ ;  /* 0x0000a00021117a24 */ /* 0x000fe200078e02ff */
[----:B------:R-:W-:Y:S01]  /*02a0*/  IADD3 R49, P2, R9, R2, RZ ;  /* 0x0000000209317210 */ /* 0x000fe20007f5e0ff */
[----:B------:R-:W-:Y:S01]  /*02b0*/  IMAD.WIDE.U32 R4, R0, c[0x0][0x280], R6 ;  /* 0x0000a00000047a25 */ /* 0x000fe200078e0006 */
[----:B------:R-:W-:-:S03]  /*02c0*/  LEA R6, P1, R46, c[0x0][0x240], 0x2 ;  /* 0x000090002e067a11 */ /* 0x000fc600078210ff */
[C---:B------:R-:W-:Y:S01]  /*02d0*/  IMAD R15, R0.reuse, c[0x0][0x1ec], R15 ;  /* 0x00007b00000f7a24 */ /* 0x040fe200078e020f */
[----:B------:R-:W-:Y:S01]  /*02e0*/  ISETP.NE.AND.EX P0, PT, RZ, c[0x0][0x264], PT, P0 ;  /* 0x00009900ff007a0c */ /* 0x000fe20003f05300 */
[----:B------:R-:W-:Y:S01]  /*02f0*/  IMAD R17, R0, c[0x0][0x284], R17 ;  /* 0x0000a10000117a24 */ /* 0x000fe200078e0211 */
[----:B------:R-:W-:Y:S02]  /*0300*/  IADD3 R9, P4, R9, R4, RZ ;  /* 0x0000000409097210 */ /* 0x000fe40007f9e0ff */
[----:B------:R-:W-:Y:S02]  /*0310*/  IADD3.X R2, R11, R3, R15, P2, !PT ;  /* 0x000000030b027210 */ /* 0x000fe400017fe40f */
[----:B------:R-:W-:Y:S02]  /*0320*/  LEA.HI.X R46, R46, c[0x0][0x244], R13, 0x2, P1 ;  /* 0x000091002e2e7a11 */ /* 0x000fe400008f140d */
[----:B------:R-:W-:Y:S02]  /*0330*/  ISETP.NE.U32.AND P2, PT, RZ, c[0x0][0x348], PT ;  /* 0x0000d200ff007a0c */ /* 0x000fe40003f45070 */
[----:B------:R-:W-:-:S02]  /*0340*/  ISETP.NE.U32.AND P1, PT, RZ, c[0x0][0x328], PT ;  /* 0x0000ca00ff007a0c */ /* 0x000fc40003f25070 */
[----:B------:R-:W-:Y:S02]  /*0350*/  IADD3.X R4, R11, R5, R17, P4, !PT ;  /* 0x000000050b047210 */ /* 0x000fe400027fe411 */
[----:B------:R-:W-:Y:S02]  /*0360*/  LEA R47, P4, R49, c[0x0][0x248], 0x2 ;  /* 0x00009200312f7a11 */ /* 0x000fe400078810ff */
[----:B------:R-:W-:Y:S02]  /*0370*/  ISETP.NE.AND.EX P2, PT, RZ, c[0x0][0x34c], PT, P2 ;  /* 0x0000d300ff007a0c */ /* 0x000fe40003f45320 */
[----:B------:R-:W-:Y:S02]  /*0380*/  ISETP.NE.AND.EX P1, PT, RZ, c[0x0][0x32c], PT, P1 ;  /* 0x0000cb00ff007a0c */ /* 0x000fe40003f25310 */
[----:B------:R-:W-:Y:S02]  /*0390*/  LEA R50, P5, R9, c[0x0][0x308], 0x2 ;  /* 0x0000c20009327a11 */ /* 0x000fe400078a10ff */
[----:B------:R-:W-:-:S02]  /*03a0*/  ISETP.GE.AND P3, PT, R12, 0x1, PT ;  /* 0x000000010c00780c */ /* 0x000fc40003f66270 */
[----:B------:R-:W-:Y:S01]  /*03b0*/  LEA.HI.X R49, R49, c[0x0][0x24c], R2, 0x2, P4 ;  /* 0x0000930031317a11 */ /* 0x000fe200020f1402 */
[----:B------:R-:W-:Y:S01]  /*03c0*/  @P0 IMAD R2, R35, c[0x0][0x164], R0 ;  /* 0x0000590023020a24 */ /* 0x000fe200078e0200 */
[----:B------:R-:W-:Y:S01]  /*03d0*/  LEA.HI.X R51, R9, c[0x0][0x30c], R4, 0x2, P5 ;  /* 0x0000c30009337a11 */ /* 0x000fe200028f1404 */
[----:B------:R-:W-:Y:S01]  /*03e0*/  HFMA2.MMA R4, -RZ, RZ, 0, 0 ;  /* 0x00000000ff047435 */ /* 0x000fe200000001ff */
[----:B------:R-:W-:Y:S02]  /*03f0*/  IMAD R5, R33, c[0x0][0x1b8], RZ ;  /* 0x00006e0021057a24 */ /* 0x000fe400078e02ff */
[----:B------:R-:W-:Y:S01]  /*0400*/  @P0 IMAD R2, R2, c[0x0][0x174], RZ ;  /* 0x00005d0002020a24 */ /* 0x000fe200078e02ff */
[----:B------:R-:W-:Y:S01]  /*0410*/  CS2R R20, SRZ ;  /* 0x0000000000147805 */ /* 0x000fe2000001ff00 */
[----:B------:R-:W-:Y:S01]  /*0420*/  @P0 MOV R23, 0x8 ;  /* 0x0000000800170802 */ /* 0x000fe20000000f00 */
[C---:B------:R-:W-:Y:S01]  /*0430*/  IMAD.WIDE.U32 R24, R0.reuse, c[0x0][0x1b8], RZ ;  /* 0x00006e0000187a25 */ /* 0x040fe200078e00ff */
[----:B------:R-:W-:-:S02]  /*0440*/  @P2 LEA R4, P5, R0, c[0x0][0x348], 0x2 ;  /* 0x0000d20000042a11 */ /* 0x000fc400078a10ff */
[----:B------:R-:W-:Y:S01]  /*0450*/  @P1 LEA R20, P4, R0, c[0x0][0x328], 0x2 ;  /* 0x0000ca0000141a11 */ /* 0x000fe200078810ff */
[----:B------:R-:W-:Y:S02]  /*0460*/  @P0 IMAD R2, R2, c[0x0][0x16c], RZ ;  /* 0x00005b0002020a24 */ /* 0x000fe400078e02ff */
[----:B------:R-:W-:Y:S01]  /*0470*/  IMAD R5, R0, c[0x0][0x1bc], R5 ;  /* 0x00006f0000057a24 */ /* 0x000fe200078e0205 */
[----:B------:R-:W-:Y:S01]  /*0480*/  HFMA2.MMA R37, -RZ, RZ, 0, 0 ;  /* 0x00000000ff257435 */ /* 0x000fe200000001ff */
[----:B------:R-:W-:Y:S01]  /*0490*/  MOV R3, RZ ;  /* 0x000000ff00037202 */ /* 0x000fe20000000f00 */
[----:B------:R-:W-:Y:S01]  /*04a0*/  HFMA2.MMA R39, -RZ, RZ, 0, 0 ;  /* 0x00000000ff277435 */ /* 0x000fe200000001ff */
[----:B------:R-:W-:Y:S01]  /*04b0*/  @P0 IMAD.WIDE R22, R2, R23, c[0x0][0x260] ;  /* 0x0000980002160625 */ /* 0x000fe200078e0217 */
[C-C-:B------:R-:W-:Y:S01]  /*04c0*/  @P1 LEA.HI.X R21, R0.reuse, c[0x0][0x32c], R33.reuse, 0x2, P4 ;  /* 0x0000cb0000151a11 */ /* 0x140fe200020f1421 */
[----:B------:R-:W-:Y:S01]  /*04d0*/  @!P0 CS2R R22, SRZ ;  /* 0x0000000000168805 */ /* 0x000fe2000001ff00 */
[----:B------:R-:W-:Y:S01]  /*04e0*/  @P2 LEA.HI.X R3, R0, c[0x0][0x34c], R33, 0x2, P5 ;  /* 0x0000d30000032a11 */ /* 0x000fe200028f1421 */
[----:B------:R-:W-:Y:S01]  /*04f0*/  IMAD.MOV.U32 R2, RZ, RZ, R4 ;  /* 0x000000ffff027224 */ /* 0x000fe200078e0004 */
        /* <DEDUP_REMOVED lines=9> */
[----:B------:R-:W-:Y:S01]  /*0590*/  LEA R40, P0, R4, c[0x0][0x228], 0x2 ;  /* 0x00008a0004287a11 */ /* 0x000fe200078010ff */
[----:B------:R-:W-:Y:S01]  /*05a0*/  IMAD R9, R33, c[0x0][0x180], RZ ;  /* 0x0000600021097a24 */ /* 0x000fe200078e02ff */
[----:B------:R-:W-:Y:S01]  /*05b0*/  MOV R37, RZ ;  /* 0x000000ff00257202 */ /* 0x000fe20000000f00 */
[----:B------:R-:W-:Y:S01]  /*05c0*/  IMAD.WIDE.U32 R44, R0, c[0x0][0x180], RZ ;  /* 0x00006000002c7a25 */ /* 0x000fe200078e00ff */
[----:B------:R-:W-:-:S03]  /*05d0*/  IADD3 R43, R5, R7, RZ ;  /* 0x00000007052b7210 */ /* 0x000fc60007ffe0ff */
[----:B------:R-:W-:Y:S01]  /*05e0*/  IMAD R9, R0, c[0x0][0x184], R9 ;  /* 0x0000610000097a24 */ /* 0x000fe200078e0209 */
[----:B------:R-:W-:Y:S01]  /*05f0*/  LEA.HI.X R43, R4, c[0x0][0x22c], R43, 0x2, P0 ;  /* 0x00008b00042b7a11 */ /* 0x000fe200000f142b */
[----:B------:R-:W-:Y:S01]  /*0600*/  IMAD.MOV.U32 R54, RZ, RZ, RZ ;  /* 0x000000ffff367224 */ /* 0x000fe200078e00ff */
[----:B------:R-:W-:Y:S02]  /*0610*/  LEA R42, P1, R44, c[0x0][0x220], 0x2 ;  /* 0x000088002c2a7a11 */ /* 0x000fe400078210ff */
[----:B------:R-:W-:Y:S02]  /*0620*/  IADD3 R5, R45, R9, RZ ;  /* 0x000000092d057210 */ /* 0x000fe40007ffe0ff */
[----:B------:R-:W-:Y:S02]  /*0630*/  LEA R53, P0, R24, c[0x0][0x230], 0x2 ;  /* 0x00008c0018357a11 */ /* 0x000fe400078010ff */
        /* <DEDUP_REMOVED lines=11> */
.L_x_7966:
[----:B------:R-:W-:Y:S01]  /*06f0*/  BAR.SYNC.DEFER_BLOCKING 0x0 ;  /* 0x0000000000007b1d */ /* 0x000fe20000010000 */
[----:B0-----:R-:W-:Y:S01]  /*0700*/  LEA R61, R52, 0xffffff80, 0x7 ;  /* 0xffffff80343d7811 */ /* 0x001fe200078e38ff */
[----:B------:R-:W-:Y:S01]  /*0710*/  HFMA2.MMA R11, -RZ, RZ, 0, 0 ;  /* 0x00000000ff0b7435 */ /* 0x000fe200000001ff */
[----:B------:R-:W-:Y:S01]  /*0720*/  SHF.L.U32 R62, R55, 0x2, RZ ;  /* 0x00000002373e7819 */ /* 0x000fe200000006ff */
[----:B------:R-:W-:Y:S01]  /*0730*/  IMAD.MOV.U32 R15, RZ, RZ, RZ ;  /* 0x000000ffff0f7224 */ /* 0x000fe200078e00ff */
[----:B------:R-:W-:Y:S02]  /*0740*/  IADD3 R6, -R61, c[0x0][0x168], RZ ;  /* 0x00005a003d067a10 */ /* 0x000fe40007ffe1ff */
[----:B------:R-:W-:-:S02]  /*0750*/  SHF.L.U64.HI R64, R55, 0x2, R58 ;  /* 0x0000000237407819 */ /* 0x000fc4000001023a */
[-C--:B------:R-:W-:Y:S02]  /*0760*/  ISETP.GE.AND P0, PT, R55, R6.reuse, PT ;  /* 0x000000063700720c */ /* 0x080fe40003f06270 */
[-C--:B------:R-:W-:Y:S02]  /*0770*/  ISETP.GE.AND P1, PT, R57, R6.reuse, PT ;  /* 0x000000063900720c */ /* 0x080fe40003f26270 */
[-C--:B------:R-:W-:Y:S02]  /*0780*/  ISETP.GE.AND P2, PT, R59, R6.reuse, PT ;  /* 0x000000063b00720c */ /* 0x080fe40003f46270 */
[----:B------:R-:W-:Y:S02]  /*0790*/  ISETP.GE.AND P3, PT, R60, R6, PT ;  /* 0x000000063c00720c */ /* 0x000fe40003f66270 */
[----:B------:R-:W-:Y:S02]  /*07a0*/  IADD3 R4, P4, R45, R62, RZ ;  /* 0x0000003e2d047210 */ /* 0x000fe40007f9e0ff */
[----:B------:R-:W-:-:S02]  /*07b0*/  MOV R7, RZ ;  /* 0x000000ff00077202 */ /* 0x000fc40000000f00 */
[----:B------:R-:W-:Y:S02]  /*07c0*/  MOV R9, RZ ;  /* 0x000000ff00097202 */ /* 0x000fe40000000f00 */
[----:B------:R-:W-:-:S05]  /*07d0*/  IADD3.X R5, R46, R64, RZ, P4, !PT ;  /* 0x000000402e057210 */ /* 0x000fca00027fe4ff */
        /* <DEDUP_REMOVED lines=8> */
[----:B------:R-:W-:-:S02]  /*0860*/  ISETP.GE.AND P3, PT, R59, R6, PT ;  /* 0x000000063b00720c */ /* 0x000fc40003f66270 */
[----:B------:R-:W-:Y:S02]  /*0870*/  ISETP.GE.AND P4, PT, R60, R6, PT ;  /* 0x000000063c00720c */ /* 0x000fe40003f86270 */
[----:B------:R-:W-:Y:S02]  /*0880*/  IADD3 R26, P0, R47, R62, RZ ;  /* 0x0000003e2f1a7210 */ /* 0x000fe40007f1e0ff */
[----:B------:R-:W-:Y:S02]  /*0890*/  MOV R29, RZ ;  /* 0x000000ff001d7202 */ /* 0x000fe40000000f00 */
[----:B------:R-:W-:Y:S02]  /*08a0*/  MOV R63, RZ ;  /* 0x000000ff003f7202 */ /* 0x000fe40000000f00 */
[----:B------:R-:W-:Y:S01]  /*08b0*/  IADD3.X R27, R49, R64, RZ, P0, !PT ;  /* 0x00000040311b7210 */ /* 0x000fe200007fe4ff */
[----:B--2---:R-:W-:Y:S04]  /*08c0*/  STS [R48.X4], R7 ;  /* 0x0000000730007388 */ /* 0x004fe80000004800 */
        /* <DEDUP_REMOVED lines=10> */
[----:B------:R-:W-:Y:S01]  /*0970*/  HFMA2.MMA R65, -RZ, RZ, 0, 0 ;  /* 0x00000000ff417435 */ /* 0x000fe200000001ff */
[----:B------:R-:W-:Y:S01]  /*0980*/  IADD3 R16, P0, R50, R62, RZ ;  /* 0x0000003e32107210 */ /* 0x000fe20007f1e0ff */
[----:B------:R-:W-:Y:S01]  /*0990*/  HFMA2.MMA R73, -RZ, RZ, 0, 0 ;  /* 0x00000000ff497435 */ /* 0x000fe200000001ff */
[----:B------:R-:W-:Y:S01]  /*09a0*/  IMAD.MOV.U32 R31, RZ, RZ, RZ ;  /* 0x000000ffff1f7224 */ /* 0x000fe200078e00ff */
[----:B------:R-:W-:-:S02]  /*09b0*/  MOV R71, RZ ;  /* 0x000000ff00477202 */ /* 0x000fc40000000f00 */
[----:B------:R-:W-:Y:S01]  /*09c0*/  IADD3.X R17, R51, R64, RZ, P0, !PT ;  /* 0x0000004033117210 */ /* 0x000fe200007fe4ff */
[----:B--2---:R-:W-:Y:S04]  /*09d0*/  STS [R48.X4], R13 ;  /* 0x0000000d30007388 */ /* 0x004fe80000004800 */
[----:B---3--:R-:W-:Y:S04]  /*09e0*/  STS [R48.X4+0x80], R29 ;  /* 0x0000801d30007388 */ /* 0x008fe80000004800 */
[----:B----4-:R-:W-:Y:S04]  /*09f0*/  STS [R48.X4+0x100], R19 ;  /* 0x0001001330007388 */ /* 0x010fe80000004800 */
[----:B------:R-:W-:Y:S01]  /*0a00*/  STS [R48.X4+0x180], R63 ;  /* 0x0001803f30007388 */ /* 0x000fe20000004800 */
[----:B------:R-:W-:-:S06]  /*0a10*/  NOP ;  /* 0x0000000000007918 */ /* 0x000fcc0000000000 */
[----:B------:R-:W0:Y:S04]  /*0a20*/  LDS.128 R12, [R48.X16] ;  /* 0x00000000300c7984 */ /* 0x000e28000000cc00 */
[----:B------:R-:W-:Y:S06]  /*0a30*/  BAR.SYNC.DEFER_BLOCKING 0x0 ;  /* 0x0000000000007b1d */ /* 0x000fec0000010000 */
[----:B------:R-:W2:Y:S04]  /*0a40*/  @!P1 LDG.E R31, [R16.64] ;  /* 0x00000006101f9981 */ /* 0x000ea8000c1e1900 */
[----:B------:R-:W3:Y:S04]  /*0a50*/  @!P3 LDG.E R65, [R16.64+0x100] ;  /* 0x000100061041b981 */ /* 0x000ee8000c1e1900 */
[----:B------:R-:W4:Y:S04]  /*0a60*/  @!P2 LDG.E R71, [R16.64+0x80] ;  /* 0x000080061047a981 */ /* 0x000f28000c1e1900 */
[----:B------:R-:W4:Y:S01]  /*0a70*/  @!P4 LDG.E R73, [R16.64+0x180] ;  /* 0x000180061049c981 */ /* 0x000f22000c1e1900 */
[--C-:B0----5:R-:W-:Y:S01]  /*0a80*/  FADD.FTZ R69, R12, R34.reuse ;  /* 0x000000220c457221 */ /* 0x121fe20000010000 */
[----:B------:R-:W-:Y:S01]  /*0a90*/  BSSY B0, `(.L_x_7948) ;  /* 0x000002f000007945 */ /* 0x000fe20003800000 */
[--C-:B------:R-:W-:Y:S01]  /*0aa0*/  FADD.FTZ R66, R13, R34.reuse ;  /* 0x000000220d427221 */ /* 0x100fe20000010000 */
[----:B------:R-:W-:Y:S01]  /*0ab0*/  MOV R12, c[0x0][0x16c] ;  /* 0x00005b00000c7a02 */ /* 0x000fe20000000f00 */
[--C-:B------:R-:W-:Y:S01]  /*0ac0*/  FADD.FTZ R67, R14, R34.reuse ;  /* 0x000000220e437221 */ /* 0x100fe20000010000 */
[----:B------:R-:W-:Y:S01]  /*0ad0*/  FSETP.GTU.FTZ.AND P2, PT, R69, 20, PT ;  /* 0x41a000004500780b */ /* 0x000fe20003f5c000 */
[----:B------:R-:W-:Y:S01]  /*0ae0*/  FADD.FTZ R68, R15, R34 ;  /* 0x000000220f447221 */ /* 0x000fe20000010000 */
[----:B------:R-:W-:-:S02]  /*0af0*/  FSETP.GTU.FTZ.AND P3, PT, R66, 20, PT ;  /* 0x41a000004200780b */ /* 0x000fc40003f7c000 */
[----:B------:R-:W-:Y:S02]  /*0b00*/  FSETP.GTU.FTZ.AND P0, PT, R67, 20, PT ;  /* 0x41a000004300780b */ /* 0x000fe40003f1c000 */
[----:B------:R-:W-:Y:S01]  /*0b10*/  FSETP.GTU.FTZ.AND P1, PT, R68, 20, PT ;  /* 0x41a000004400780b */ /* 0x000fe20003f3c000 */
[----:B--2---:R0:W-:Y:S04]  /*0b20*/  STS [R48.X4], R31 ;  /* 0x0000001f30007388 */ /* 0x0041e80000004800 */
[----:B---3--:R0:W-:Y:S04]  /*0b30*/  STS [R48.X4+0x100], R65 ;  /* 0x0001004130007388 */ /* 0x0081e80000004800 */
[----:B----4-:R0:W-:Y:S04]  /*0b40*/  STS [R48.X4+0x80], R71 ;  /* 0x0000804730007388 */ /* 0x0101e80000004800 */
[----:B------:R0:W-:Y:S01]  /*0b50*/  STS [R48.X4+0x180], R73 ;  /* 0x0001804930007388 */ /* 0x0001e20000004800 */
[----:B------:R-:W-:-:S06]  /*0b60*/  NOP ;  /* 0x0000000000007918 */ /* 0x000fcc0000000000 */
[----:B------:R0:W1:Y:S01]  /*0b70*/  LDS.128 R8, [R48.X16] ;  /* 0x0000000030087984 */ /* 0x000062000000cc00 */
[----:B------:R-:W-:Y:S05]  /*0b80*/  @P2 BRA `(.L_x_7949) ;  /* 0x000001f000002947 */ /* 0x000fea0003800000 */
[----:B------:R-:W-:Y:S01]  /*0b90*/  FMUL.FTZ R69, R69, 1.4426950216293334961 ;  /* 0x3fb8aa3b45457820 */ /* 0x000fe20000410000 */
[----:B------:R-:W-:Y:S01]  /*0ba0*/  MOV R16, 0x3e800000 ;  /* 0x3e80000000107802 */ /* 0x000fe20000000f00 */
[----:B------:R-:W-:Y:S02]  /*0bb0*/  IMAD.MOV.U32 R17, RZ, RZ, 0x3d39bf78 ;  /* 0x3d39bf78ff117424 */ /* 0x000fe400078e00ff */
        /* <DEDUP_REMOVED lines=28> */
.L_x_7949:
[----:B------:R-:W-:Y:S05]  /*0d80*/  BSYNC B0 ;  /* 0x0000000000007941 */ /* 0x000fea0003800000 */
.L_x_7948:
        /* <DEDUP_REMOVED lines=33> */
.L_x_7951:
[----:B------:R-:W-:Y:S05]  /*0fa0*/  BSYNC B0 ;  /* 0x0000000000007941 */ /* 0x000fea0003800000 */
.L_x_7950:
        /* <DEDUP_REMOVED lines=33> */
.L_x_7953:
[----:B------:R-:W-:Y:S05]  /*11c0*/  BSYNC B0 ;  /* 0x0000000000007941 */ /* 0x000fea0003800000 */
.L_x_7952:
        /* <DEDUP_REMOVED lines=33> */
.L_x_7955:
[----:B------:R-:W-:Y:S05]  /*13e0*/  BSYNC B0 ;  /* 0x0000000000007941 */ /* 0x000fea0003800000 */
.L_x_7954:
[----:B------:R-:W-:Y:S01]  /*13f0*/  BAR.SYNC.DEFER_BLOCKING 0x0 ;  /* 0x0000000000007b1d */ /* 0x000fe20000010000 */
[----:B------:R-:W-:Y:S01]  /*1400*/  ISETP.GE.AND P0, PT, R12, 0x1, PT ;  /* 0x000000010c00780c */ /* 0x000fe20003f06270 */
[----:B-1----:R-:W-:Y:S01]  /*1410*/  FFMA.FTZ R12, R4, R8, R37 ;  /* 0x00000008040c7223 */ /* 0x002fe20000010025 */
[----:B0-----:R-:W-:Y:S01]  /*1420*/  HFMA2.MMA R71, -RZ, RZ, 0, 0 ;  /* 0x00000000ff477435 */ /* 0x001fe200000001ff */
[----:B------:R-:W-:Y:S01]  /*1430*/  IMAD.MOV.U32 R65, RZ, RZ, c[0x0][0x174] ;  /* 0x00005d00ff417624 */ /* 0x000fe200078e00ff */
[----:B------:R-:W-:Y:S01]  /*1440*/  CS2R R14, SRZ ;  /* 0x00000000000e7805 */ /* 0x000fe2000001ff00 */
[----:B------:R-:W-:Y:S02]  /*1450*/  FFMA.FTZ R17, R5, R9, R12 ;  /* 0x0000000905117223 */ /* 0x000fe4000001000c */
[----:B------:R-:W-:Y:S01]  /*1460*/  CS2R R12, SRZ ;  /* 0x00000000000c7805 */ /* 0x000fe2000001ff00 */
[----:B------:R-:W-:Y:S01]  /*1470*/  LEA R65, R65, R54, 0x7 ;  /* 0x0000003641417211 */ /* 0x000fe200078e38ff */
[----:B------:R-:W-:-:S02]  /*1480*/  FFMA.FTZ R28, R6, R10, R17 ;  /* 0x0000000a061c7223 */ /* 0x000fc40000010011 */
[-C--:B------:R-:W-:Y:S01]  /*1490*/  FMUL.FTZ R16, R8, R32.reuse ;  /* 0x0000002008107220 */ /* 0x080fe20000410000 */
[----:B------:R-:W-:Y:S01]  /*14a0*/  SHF.R.S32.HI R63, RZ, 0x1f, R65 ;  /* 0x0000001fff3f7819 */ /* 0x000fe20000011441 */
[-C--:B------:R-:W-:Y:S02]  /*14b0*/  FMUL.FTZ R17, R9, R32.reuse ;  /* 0x0000002009117220 */ /* 0x080fe40000410000 */
[-C--:B------:R-:W-:Y:S02]  /*14c0*/  FMUL.FTZ R18, R10, R32.reuse ;  /* 0x000000200a127220 */ /* 0x080fe40000410000 */
[----:B------:R-:W-:Y:S02]  /*14d0*/  FMUL.FTZ R19, R11, R32 ;  /* 0x000000200b137220 */ /* 0x000fe40000410000 */
[----:B------:R-:W-:Y:S01]  /*14e0*/  FFMA.FTZ R37, R7, R11, R28 ;  /* 0x0000000b07257223 */ /* 0x000fe2000001001c */
[----:B------:R-:W-:Y:S05]  /*14f0*/  @!P0 BRA `(.L_x_7956) ;  /* 0x00000ff000008947 */ /* 0x000fea0003800000 */
[C---:B------:R-:W-:Y:S01]  /*1500*/  IADD3 R12, R52.reuse, -0x1, RZ ;  /* 0xffffffff340c7810 */ /* 0x040fe20007ffe0ff */
[----:B------:R-:W-:Y:S01]  /*1510*/  IMAD.MOV.U32 R75, RZ, RZ, R44 ;  /* 0x000000ffff4b7224 */ /* 0x000fe200078e002c */
[----:B------:R-:W-:Y:S01]  /*1520*/  IADD3 R14, R52, -0x2, RZ ;  /* 0xfffffffe340e7810 */ /* 0x000fe20007ffe0ff */
[----:B------:R-:W-:Y:S01]  /*1530*/  UMOV UR4, URZ ;  /* 0x0000003f00047c82 */ /* 0x000fe20008000000 */
[----:B------:R-:W-:-:S02]  /*1540*/  LEA.HI R13, R12, R12, RZ, 0x1 ;  /* 0x0000000c0c0d7211 */ /* 0x000fc400078f08ff */
[----:B------:R-:W-:Y:S01]  /*1550*/  MOV R97, RZ ;  /* 0x000000ff00617202 */ /* 0x000fe20000000f00 */
[----:B------:R-:W-:Y:S01]  /*1560*/  IMAD R73, R14, c[0x0][0x16c], RZ ;  /* 0x00005b000e497a24 */ /* 0x000fe200078e02ff */
[----:B------:R-:W-:Y:S01]  /*1570*/  LOP3.LUT R13, R13, 0xfffffe, RZ, 0xc0, !PT ;  /* 0x00fffffe0d0d7812 */ /* 0x000fe200078ec0ff */
[----:B------:R-:W-:Y:S01]  /*1580*/  CS2R R14, SRZ ;  /* 0x00000000000e7805 */ /* 0x000fe2000001ff00 */
[----:B------:R-:W-:Y:S01]  /*1590*/  MOV R74, R40 ;  /* 0x00000028004a7202 */ /* 0x000fe20000000f00 */
[----:B------:R-:W-:Y:S01]  /*15a0*/  IMAD.WIDE R72, R73, 0x8, R22 ;  /* 0x0000000849487825 */ /* 0x000fe200078e0216 */
[----:B------:R-:W-:Y:S02]  /*15b0*/  IADD3 R80, R12, -R13, RZ ;  /* 0x8000000d0c507210 */ /* 0x000fe40007ffe0ff */
[----:B------:R-:W-:Y:S01]  /*15c0*/  MOV R77, R43 ;  /* 0x0000002b004d7202 */ /* 0x000fe20000000f00 */
[----:B------:R-:W-:Y:S01]  /*15d0*/  CS2R R12, SRZ ;  /* 0x00000000000c7805 */ /* 0x000fe2000001ff00 */
[----:B------:R-:W-:-:S02]  /*15e0*/  MOV R70, R72 ;  /* 0x0000004800467202 */ /* 0x000fc40000000f00 */
[----:B------:R-:W-:Y:S02]  /*15f0*/  MOV R72, R42 ;  /* 0x0000002a00487202 */ /* 0x000fe40000000f00 */
[----:B------:R-:W-:Y:S02]  /*1600*/  MOV R76, R53 ;  /* 0x00000035004c7202 */ /* 0x000fe40000000f00 */
[----:B------:R-:W-:Y:S02]  /*1610*/  MOV R79, R56 ;  /* 0x00000038004f7202 */ /* 0x000fe40000000f00 */
[----:B------:R-:W-:Y:S02]  /*1620*/  MOV R78, RZ ;  /* 0x000000ff004e7202 */ /* 0x000fe40000000f00 */
[----:B------:R-:W-:Y:S02]  /*1630*/  SHF.L.U32 R80, R80, 0x8, RZ ;  /* 0x0000000850507819 */ /* 0x000fe400000006ff */
.L_x_7961:
[----:B------:R-:W-:Y:S01]  /*1640*/  IMAD.MOV.U32 R28, RZ, RZ, R72 ;  /* 0x000000ffff1c7224 */ /* 0x000fe200078e0048 */
        /* <DEDUP_REMOVED lines=13> */
[----:B------:R-:W-:Y:S01]  /*1720*/  ISETP.EQ.AND P0, PT, R95, RZ, P0 ;  /* 0x000000ff5f00720c */ /* 0x000fe20000702270 */
[----:B------:R-:W-:Y:S01]  /*1730*/  HFMA2.MMA R84, -RZ, RZ, 0, 0 ;  /* 0x00000000ff547435 */ /* 0x000fe200000001ff */
[----:B------:R-:W-:Y:S01]  /*1740*/  BSSY B0, `(.L_x_7957) ;  /* 0x0000022000007945 */ /* 0x000fe20003800000 */
[----:B------:R-:W-:-:S10]  /*1750*/  FMUL.FTZ R89, R4, R69 ;  /* 0x0000004504597220 */ /* 0x000fd40000410000 */
        /* <DEDUP_REMOVED lines=14> */
[----:B------:R-:W1:Y:S08]  /*1840*/  MUFU.EX2 R85, R85 ;  /* 0x0000005500557308 */ /* 0x000e700000000800 */
[----:B------:R-:W1:Y:S01]  /*1850*/  MUFU.EX2 R88, R88 ;  /* 0x0000005800587308 */ /* 0x000e620000000800 */
[----:B------:R-:W-:-:S02]  /*1860*/  FMUL.FTZ R92, R10, R31 ;  /* 0x0000001f0a5c7220 */ /* 0x000fc40000410000 */
[----:B------:R-:W-:Y:S02]  /*1870*/  FMUL.FTZ R93, R11, R31 ;  /* 0x0000001f0b5d7220 */ /* 0x000fe40000410000 */
[----:B------:R-:W-:Y:S02]  /*1880*/  FMUL.FTZ R86, R5, R66 ;  /* 0x0000004205567220 */ /* 0x000fe40000410000 */
[----:B0-----:R-:W-:Y:S02]  /*1890*/  FMUL.FTZ R87, R6, R67 ;  /* 0x0000004306577220 */ /* 0x001fe40000410000 */
[----:B---3--:R-:W-:Y:S02]  /*18a0*/  FMUL.FTZ R28, R7, R68 ;  /* 0x00000044071c7220 */ /* 0x008fe40000410000 */
[----:B------:R-:W-:Y:S02]  /*18b0*/  FMUL.FTZ R91, R9, R31 ;  /* 0x0000001f095b7220 */ /* 0x000fe40000410000 */
[----:B----4-:R-:W-:Y:S01]  /*18c0*/  FFMA.FTZ R30, R83, R93, R92 ;  /* 0x0000005d531e7223 */ /* 0x010fe2000001005c */
[----:B------:R-:W-:Y:S05]  /*18d0*/  @P2 BRA `(.L_x_7958) ;  /* 0x0000008000002947 */ /* 0x000fea0003800000 */
[----:B------:R-:W-:Y:S02]  /*18e0*/  ISETP.NE.AND P0, PT, R52, c[0x0][0x174], PT ;  /* 0x00005d0034007a0c */ /* 0x000fe40003f05270 */
[----:B--2---:R-:W-:-:S11]  /*18f0*/  MOV R96, 0x3f800000 ;  /* 0x3f80000000607802 */ /* 0x004fd60000000f00 */
[----:B------:R-:W-:-:S04]  /*1900*/  @P0 LEA.HI R29, R52, R52, RZ, 0x1 ;  /* 0x00000034341d0211 */ /* 0x000fc800078f08ff */
[----:B------:R-:W-:-:S04]  /*1910*/  @P0 LOP3.LUT R29, R29, 0x3ffffe, RZ, 0xc0, !PT ;  /* 0x003ffffe1d1d0812 */ /* 0x000fc800078ec0ff */
[----:B------:R-:W-:-:S04]  /*1920*/  @P0 IADD3 R29, -R29, R52, RZ ;  /* 0x000000341d1d0210 */ /* 0x000fc80007ffe1ff */
[----:B------:R-:W-:-:S04]  /*1930*/  @P0 LEA R29, R29, 0x448, 0xa ;  /* 0x000004481d1d0811 */ /* 0x000fc800078e50ff */
[----:B------:R-:W-:-:S05]  /*1940*/  @P0 IADD3 R29, R29, R78, RZ ;  /* 0x0000004e1d1d0210 */ /* 0x000fca0007ffe0ff */
[----:B------:R0:W2:Y:S02]  /*1950*/  @P0 LDS R96, [R29] ;  /* 0x000000001d600984 */ /* 0x0000a40000000800 */
.L_x_7958:
[----:B------:R-:W-:Y:S05]  /*1960*/  BSYNC B0 ;  /* 0x0000000000007941 */ /* 0x000fea0003800000 */
.L_x_7957:
[----:B--2---:R-:W-:Y:S01]  /*1970*/  FMUL.FTZ R99, R83, R96 ;  /* 0x0000006053637220 */ /* 0x004fe20000410000 */
[----:B------:R-:W-:Y:S01]  /*1980*/  ISETP.NE.AND P3, PT, R95, 0x1f, PT ;  /* 0x0000001f5f00780c */ /* 0x000fe20003f65270 */
[----:B01----:R-:W-:Y:S01]  /*1990*/  FFMA.FTZ R29, R85, R89, R86 ;  /* 0x00000059551d7223 */ /* 0x003fe20000010056 */
[----:B------:R-:W-:Y:S01]  /*19a0*/  ISETP.GE.AND P0, PT, R48, 0x1, PT ;  /* 0x000000013000780c */ /* 0x000fe20003f06270 */
[----:B------:R-:W-:Y:S01]  /*19b0*/  FMUL.FTZ R94, R8, R31 ;  /* 0x0000001f085e7220 */ /* 0x000fe20000410000 */
[----:B------:R-:W-:Y:S01]  /*19c0*/  ISETP.GE.U32.AND P4, PT, R95, 0x18, PT ;  /* 0x000000185f00780c */ /* 0x000fe20003f86070 */
[C---:B------:R-:W-:Y:S01]  /*19d0*/  FFMA.FTZ R30, R88.reuse, R30, R91 ;  /* 0x0000001e581e7223 */ /* 0x040fe2000001005b */
[----:B------:R-:W-:Y:S01]  /*19e0*/  BSSY B0, `(.L_x_7959) ;  /* 0x000009c000007945 */ /* 0x000fe20003800000 */
[----:B------:R-:W-:Y:S02]  /*19f0*/  FMUL.FTZ R90, R88, R99 ;  /* 0x00000063585a7220 */ /* 0x000fe40000410000 */
[----:B------:R-:W-:-:S02]  /*1a00*/  FMUL.FTZ R31, R82, R85 ;  /* 0x00000055521f7220 */ /* 0x000fc40000410000 */
[C---:B------:R-:W-:Y:S02]  /*1a10*/  FFMA.FTZ R98, R88.reuse, R29, R87 ;  /* 0x0000001d58627223 */ /* 0x040fe40000010057 */
[C---:B------:R-:W-:Y:S02]  /*1a20*/  FFMA.FTZ R29, R85.reuse, R30, R94 ;  /* 0x0000001e551d7223 */ /* 0x040fe4000001005e */
[----:B------:R-:W-:Y:S02]  /*1a30*/  FMUL.FTZ R90, R85, R90 ;  /* 0x0000005a555a7220 */ /* 0x000fe40000410000 */
        /* <DEDUP_REMOVED lines=31> */
[----:B--2---:R-:W-:Y:S02]  /*1c30*/  @P3 FFMA.FTZ R98, R99, R31, R98 ;  /* 0x0000001f63623223 */ /* 0x004fe40000010062 */
[----:B------:R-:W1:Y:S01]  /*1c40*/  SHFL.DOWN PT, R103, R90, 0x8, 0x1f ;  /* 0x09001f005a677f89 */ /* 0x000e6200000e0000 */
[----:B------:R-:W-:Y:S01]  /*1c50*/  ISETP.EQ.AND P0, PT, R95, RZ, !P0 ;  /* 0x000000ff5f00720c */ /* 0x000fe20004702270 */
[----:B------:R-:W-:Y:S01]  /*1c60*/  HFMA2.MMA R31, -RZ, RZ, 0, 0 ;  /* 0x00000000ff1f7435 */ /* 0x000fe200000001ff */
[----:B---3--:R-:W-:Y:S01]  /*1c70*/  @P3 FMUL.FTZ R99, R99, R30 ;  /* 0x0000001e63633220 */ /* 0x008fe20000410000 */
[----:B------:R-:W2:Y:S01]  /*1c80*/  SHFL.UP PT, R101, R98, 0x8, RZ ;  /* 0x0500000062657989 */ /* 0x000ea200000e00ff */
[----:B------:R-:W-:Y:S02]  /*1c90*/  MOV R30, 0x3f800000 ;  /* 0x3f800000001e7802 */ /* 0x000fe40000000f00 */
[C---:B------:R-:W-:Y:S01]  /*1ca0*/  ISETP.GE.AND P3, PT, R48.reuse, 0x8, PT ;  /* 0x000000083000780c */ /* 0x040fe20003f66270 */
[----:B------:R-:W3:Y:S06]  /*1cb0*/  SHFL.UP PT, R100, R99, 0x8, RZ ;  /* 0x0500000063647989 */ /* 0x000eec00000e00ff */
[----:B------:R-:W-:Y:S01]  /*1cc0*/  @P0 LDS.64 R30, [UR4+0xcc8] ;  /* 0x000cc804ff1e0984 */ /* 0x000fe20008000a00 */
[----:B------:R-:W-:Y:S01]  /*1cd0*/  ISETP.GE.AND P0, PT, R48, 0x10, PT ;  /* 0x000000103000780c */ /* 0x000fe20003f06270 */
[----:B0-----:R-:W-:-:S02]  /*1ce0*/  @!P4 FFMA.FTZ R29, R90, R102, R29 ;  /* 0x000000665a1dc223 */ /* 0x001fc4000001001d */
        /* <DEDUP_REMOVED lines=13> */
[----:B---3--:R-:W-:Y:S01]  /*1dc0*/  @P0 FMUL.FTZ R99, R99, R100 ;  /* 0x0000006463630220 */ /* 0x008fe20000410000 */
[----:B------:R-:W-:Y:S02]  /*1dd0*/  ISETP.GT.AND P0, PT, R48, 0x1e, PT ;  /* 0x0000001e3000780c */ /* 0x000fe40003f04270 */
[----:B------:R-:W0:Y:S04]  /*1de0*/  SHFL.DOWN PT, R102, R90, 0x1, 0x1f ;  /* 0x08201f005a667f89 */ /* 0x000e2800000e0000 */
        /* <DEDUP_REMOVED lines=10> */
[----:B------:R-:W-:-:S03]  /*1e90*/  ISETP.NE.AND P1, PT, R48, RZ, PT ;  /* 0x000000ff3000720c */ /* 0x000fc60003f25270 */
[----:B------:R-:W-:Y:S02]  /*1ea0*/  FFMA.FTZ R93, R82, R100, R89 ;  /* 0x00000064525d7223 */ /* 0x000fe40000010059 */
[----:B------:R-:W-:Y:S02]  /*1eb0*/  FFMA.FTZ R82, R88, R92, R91 ;  /* 0x0000005c58527223 */ /* 0x000fe4000001005b */
[CC--:B------:R-:W-:Y:S02]  /*1ec0*/  FFMA.FTZ R89, R85.reuse, R93.reuse, R86 ;  /* 0x0000005d55597223 */ /* 0x0c0fe40000010056 */
[----:B------:R-:W-:Y:S02]  /*1ed0*/  FFMA.FTZ R94, R85, R82, R94 ;  /* 0x00000052555e7223 */ /* 0x000fe4000001005e */
[----:B------:R-:W-:Y:S02]  /*1ee0*/  FFMA.FTZ R84, R8, R93, RZ ;  /* 0x0000005d08547223 */ /* 0x000fe400000100ff */
[----:B------:R-:W-:-:S02]  /*1ef0*/  FFMA.FTZ R100, R88, R89, R87 ;  /* 0x0000005958647223 */ /* 0x000fc40000010057 */
[-C--:B------:R-:W-:Y:S02]  /*1f00*/  FFMA.FTZ R88, R4, -R69.reuse, R93 ;  /* 0x8000004504587223 */ /* 0x080fe4000001005d */
[----:B------:R-:W-:Y:S02]  /*1f10*/  FMUL.FTZ R85, R94, R69 ;  /* 0x000000455e557220 */ /* 0x000fe40000410000 */
[----:B------:R-:W-:Y:S02]  /*1f20*/  FADD.FTZ R87, -R86, R89 ;  /* 0x0000005956577221 */ /* 0x000fe40000010100 */
[----:B------:R-:W-:Y:S02]  /*1f30*/  FFMA.FTZ R89, R9, R89, R84 ;  /* 0x0000005909597223 */ /* 0x000fe40000010054 */
[----:B------:R-:W-:Y:S02]  /*1f40*/  FMUL.FTZ R84, R82, R66 ;  /* 0x0000004252547220 */ /* 0x000fe40000410000 */
[----:B------:R-:W-:-:S02]  /*1f50*/  FFMA.FTZ R86, R85, R88, RZ ;  /* 0x0000005855567223 */ /* 0x000fc400000100ff */
[-C--:B------:R-:W-:Y:S02]  /*1f60*/  FFMA.FTZ R91, R83, R100.reuse, R28 ;  /* 0x00000064535b7223 */ /* 0x080fe4000001001c */
[-C--:B------:R-:W-:Y:S02]  /*1f70*/  FFMA.FTZ R98, R6, -R67.reuse, R100 ;  /* 0x8000004306627223 */ /* 0x080fe40000010064 */
[----:B------:R-:W-:Y:S02]  /*1f80*/  FMUL.FTZ R83, R92, R67 ;  /* 0x000000435c537220 */ /* 0x000fe40000410000 */
[----:B------:R-:W-:Y:S02]  /*1f90*/  FFMA.FTZ R28, R84, R87, R86 ;  /* 0x00000057541c7223 */ /* 0x000fe40000010056 */
[----:B------:R-:W-:Y:S02]  /*1fa0*/  FFMA.FTZ R100, R10, R100, R89 ;  /* 0x000000640a647223 */ /* 0x000fe40000010059 */
[----:B------:R-:W-:-:S02]  /*1fb0*/  FMUL.FTZ R86, R96, R68 ;  /* 0x0000004460567220 */ /* 0x000fc40000410000 */
[----:B------:R-:W-:Y:S02]  /*1fc0*/  FFMA.FTZ R102, R7, -R68, R91 ;  /* 0x8000004407667223 */ /* 0x000fe4000001005b */
[----:B------:R-:W-:Y:S02]  /*1fd0*/  FFMA.FTZ R89, R83, R98, R28 ;  /* 0x0000006253597223 */ /* 0x000fe4000001001c */
[----:B------:R-:W-:Y:S02]  /*1fe0*/  FFMA.FTZ R100, R11, R91, R100 ;  /* 0x0000005b0b647223 */ /* 0x000fe40000010064 */
[----:B------:R-:W-:Y:S02]  /*1ff0*/  FFMA.FTZ R28, R86, R102, R89 ;  /* 0x00000066561c7223 */ /* 0x000fe40000010059 */
[C---:B--2---:R-:W-:Y:S01]  /*2000*/  FFMA.FTZ R31, R90.reuse, R31, R29 ;  /* 0x0000001f5a1f7223 */ /* 0x044fe2000001001d */
[----:B------:R-:W0:Y:S01]  /*2010*/  SHFL.DOWN PT, R91, R100, 0x1, 0x1f ;  /* 0x08201f00645b7f89 */ /* 0x000e2200000e0000 */
[----:B------:R-:W-:-:S02]  /*2020*/  FMUL.FTZ R30, R90, R30 ;  /* 0x0000001e5a1e7220 */ /* 0x000fc40000410000 */
[-C--:B------:R-:W-:Y:S01]  /*2030*/  FMUL.FTZ R90, R81, R82.reuse ;  /* 0x00000052515a7220 */ /* 0x080fe20000410000 */
[----:B------:R-:W1:Y:S01]  /*2040*/  SHFL.DOWN PT, R89, R28, 0x1, 0x1f ;  /* 0x08201f001c597f89 */ /* 0x000e6200000e0000 */
[----:B------:R-:W-:Y:S02]  /*2050*/  FADD.FTZ R19, R86, R19 ;  /* 0x0000001356137221 */ /* 0x000fe40000010000 */
[----:B------:R-:W-:Y:S01]  /*2060*/  FMUL.FTZ R90, R90, R87 ;  /* 0x000000575a5a7220 */ /* 0x000fe20000410000 */
[----:B------:R-:W-:Y:S01]  /*2070*/  @!P2 STS.64 [UR4+0xcc8], R30 ;  /* 0x000cc81eff00a988 */ /* 0x000fe20008000a04 */
[----:B------:R-:W-:Y:S02]  /*2080*/  FADD.FTZ R18, R83, R18 ;  /* 0x0000001253127221 */ /* 0x000fe40000010000 */
[----:B------:R-:W-:Y:S02]  /*2090*/  FFMA.FTZ R90, R5, R82, R90 ;  /* 0x00000052055a7223 */ /* 0x000fe4000001005a */
        /* <DEDUP_REMOVED lines=25> */
[----:B-1----:R-:W-:Y:S02]  /*2230*/  @!P0 FADD.FTZ R28, R28, R89 ;  /* 0x000000591c1c8221 */ /* 0x002fe40000010000 */
[C---:B------:R-:W-:Y:S02]  /*2240*/  FMUL.FTZ R89, R81.reuse, R92 ;  /* 0x0000005c51597220 */ /* 0x040fe40000410000 */
[----:B------:R-:W-:Y:S02]  /*2250*/  FMUL.FTZ R81, R81, R94 ;  /* 0x0000005e51517220 */ /* 0x000fe40000410000 */
[----:B------:R-:W-:Y:S02]  /*2260*/  IMAD.MOV.U32 R29, RZ, RZ, R100 ;  /* 0x000000ffff1d7224 */ /* 0x000fe400078e0064 */
[----:B------:R-:W-:-:S02]  /*2270*/  FMUL.FTZ R89, R89, R98 ;  /* 0x0000006259597220 */ /* 0x000fc40000410000 */
[----:B------:R-:W-:Y:S01]  /*2280*/  FMUL.FTZ R91, R91, R102 ;  /* 0x000000665b5b7220 */ /* 0x000fe20000410000 */
[----:B------:R0:W-:Y:S01]  /*2290*/  @!P1 STS.64 [0x218], R28 ;  /* 0x0002181cff009388 */ /* 0x0001e20000000a00 */
[----:B------:R-:W-:Y:S02]  /*22a0*/  FMUL.FTZ R81, R81, R88 ;  /* 0x0000005851517220 */ /* 0x000fe40000410000 */
[----:B------:R-:W-:Y:S02]  /*22b0*/  FFMA.FTZ R89, R6, R92, R89 ;  /* 0x0000005c06597223 */ /* 0x000fe40000010059 */
[----:B------:R-:W-:Y:S02]  /*22c0*/  FFMA.FTZ R96, R7, R96, R91 ;  /* 0x0000006007607223 */ /* 0x000fe4000001005b */
[----:B------:R-:W-:Y:S02]  /*22d0*/  FFMA.FTZ R81, R4, R94, R81 ;  /* 0x0000005e04517223 */ /* 0x000fe40000010051 */
        /* <DEDUP_REMOVED lines=12> */
.L_x_7960:
[----:B0-----:R-:W-:Y:S05]  /*23a0*/  BSYNC B0 ;  /* 0x0000000000007941 */ /* 0x001fea0003800000 */
.L_x_7959:
        /* <DEDUP_REMOVED lines=11> */
[----:B------:R-:W-:Y:S01]  /*2460*/  MOV R31, c[0x0][0x18c] ;  /* 0x00006300001f7a02 */ /* 0x000fe20000000f00 */
[----:B------:R-:W-:Y:S01]  /*2470*/  IMAD.X R73, RZ, RZ, R73, P3 ;  /* 0x000000ffff497224 */ /* 0x000fe200018e0649 */
[----:B------:R-:W-:Y:S02]  /*2480*/  LEA R74, P1, R28, R74, 0x2 ;  /* 0x0000004a1c4a7211 */ /* 0x000fe400078210ff */
[----:B------:R-:W-:Y:S02]  /*2490*/  LEA R72, P2, R30, R72, 0x2 ;  /* 0x000000481e487211 */ /* 0x000fe400078410ff */
[----:B------:R-:W-:Y:S02]  /*24a0*/  LEA.HI.X R77, R28, R77, R29, 0x2, P1 ;  /* 0x0000004d1c4d7211 */ /* 0x000fe400008f141d */
[----:B------:R-:W-:Y:S02]  /*24b0*/  LEA.HI.X R75, R30, R75, R31, 0x2, P2 ;  /* 0x0000004b1e4b7211 */ /* 0x000fe400010f141f */
[----:B------:R-:W-:-:S02]  /*24c0*/  IADD3 R78, R78, 0x4, RZ ;  /* 0x000000044e4e7810 */ /* 0x000fc40007ffe0ff */
[----:B------:R-:W-:Y:S01]  /*24d0*/  IADD3 R80, R80, 0x1, RZ ;  /* 0x0000000150507810 */ /* 0x000fe20007ffe0ff */
[----:B------:R-:W-:Y:S05]  /*24e0*/  @!P0 BRA `(.L_x_7961) ;  /* 0xfffff15000008947 */ /* 0x000fea000383ffff */
.L_x_7956:
[----:B------:R-:W-:Y:S01]  /*24f0*/  BAR.SYNC.DEFER_BLOCKING 0x0 ;  /* 0x0000000000007b1d */ /* 0x000fe20000010000 */
[----:B------:R-:W-:Y:S02]  /*2500*/  IADD3 R28, -R61, c[0x0][0x168], RZ ;  /* 0x00005a003d1c7a10 */ /* 0x000fe40007ffe1ff */
[----:B------:R-:W-:Y:S02]  /*2510*/  MOV R11, RZ ;  /* 0x000000ff000b7202 */ /* 0x000fe40000000f00 */
[-C--:B------:R-:W-:Y:S02]  /*2520*/  ISETP.GE.AND P0, PT, R55, R28.reuse, PT ;  /* 0x0000001c3700720c */ /* 0x080fe40003f06270 */
[-C--:B------:R-:W-:Y:S02]  /*2530*/  ISETP.GE.AND P1, PT, R57, R28.reuse, PT ;  /* 0x0000001c3900720c */ /* 0x080fe40003f26270 */
[----:B------:R-:W-:-:S02]  /*2540*/  ISETP.GE.AND P2, PT, R59, R28, PT ;  /* 0x0000001c3b00720c */ /* 0x000fc40003f46270 */
[----:B------:R-:W-:Y:S02]  /*2550*/  ISETP.GE.AND P3, PT, R60, R28, PT ;  /* 0x0000001c3c00720c */ /* 0x000fe40003f66270 */
[----:B------:R-:W-:Y:S02]  /*2560*/  MOV R9, RZ ;  /* 0x000000ff00097202 */ /* 0x000fe40000000f00 */
[----:B------:R-:W-:-:S03]  /*2570*/  MOV R29, RZ ;  /* 0x000000ff001d7202 */ /* 0x000fc60000000f00 */
[----:B------:R-:W2:Y:S04]  /*2580*/  @!P0 LDG.E R71, [R26.64] ;  /* 0x000000061a478981 */ /* 0x000ea8000c1e1900 */
[----:B------:R-:W3:Y:S04]  /*2590*/  @!P1 LDG.E R11, [R26.64+0x80] ;  /* 0x000080061a0b9981 */ /* 0x000ee8000c1e1900 */
[----:B------:R-:W4:Y:S04]  /*25a0*/  @!P2 LDG.E R9, [R26.64+0x100] ;  /* 0x000100061a09a981 */ /* 0x000f28000c1e1900 */
[----:B------:R-:W5:Y:S01]  /*25b0*/  @!P3 LDG.E R29, [R26.64+0x180] ;  /* 0x000180061a1db981 */ /* 0x000f62000c1e1900 */
[----:B------:R-:W-:Y:S01]  /*25c0*/  ISETP.NE.AND P1, PT, R38, RZ, PT ;  /* 0x000000ff2600720c */ /* 0x000fe20003f25270 */
[----:B------:R-:W-:Y:S01]  /*25d0*/  IMAD R8, R36, c[0x0][0x2d8], RZ ;  /* 0x0000b60024087a24 */ /* 0x000fe200078e02ff */
[----:B------:R-:W-:Y:S01]  /*25e0*/  IADD3 R62, P6, R62, -0x180, RZ ;  /* 0xfffffe803e3e7810 */ /* 0x000fe20007fde0ff */
[----:B------:R-:W-:Y:S01]  /*25f0*/  IMAD R31, R33, c[0x0][0x2e0], RZ ;  /* 0x0000b800211f7a24 */ /* 0x000fe200078e02ff */
[----:B------:R-:W-:Y:S01]  /*2600*/  BSSY B0, `(.L_x_7962) ;  /* 0x0000047000007945 */ /* 0x000fe20003800000 */
[----:B------:R-:W-:Y:S01]  /*2610*/  IMAD R67, R35, c[0x0][0x2dc], R8 ;  /* 0x0000b70023437a24 */ /* 0x000fe200078e0208 */
[----:B------:R-:W-:Y:S01]  /*2620*/  IADD3.X R64, R64, -0x1, RZ, P6, !PT ;  /* 0xffffffff40407810 */ /* 0x000fe200037fe4ff */
[----:B------:R-:W-:Y:S01]  /*2630*/  IMAD R31, R0, c[0x0][0x2e4], R31 ;  /* 0x0000b900001f7a24 */ /* 0x000fe200078e021f */
[----:B--2---:R-:W-:Y:S04]  /*2640*/  STS [R48.X4], R71 ;  /* 0x0000004730007388 */ /* 0x004fe80000004800 */
[----:B---3--:R-:W-:Y:S04]  /*2650*/  STS [R48.X4+0x80], R11 ;  /* 0x0000800b30007388 */ /* 0x008fe80000004800 */
[----:B----4-:R-:W-:Y:S04]  /*2660*/  STS [R48.X4+0x100], R9 ;  /* 0x0001000930007388 */ /* 0x010fe80000004800 */
[----:B-----5:R-:W-:Y:S01]  /*2670*/  STS [R48.X4+0x180], R29 ;  /* 0x0001801d30007388 */ /* 0x020fe20000004800 */
[----:B------:R-:W-:-:S06]  /*2680*/  NOP ;  /* 0x0000000000007918 */ /* 0x000fcc0000000000 */
[----:B------:R-:W0:Y:S04]  /*2690*/  LDS.128 R4, [R48.X16] ;  /* 0x0000000030047984 */ /* 0x000e28000000cc00 */
[----:B------:R-:W-:Y:S06]  /*26a0*/  BAR.SYNC.DEFER_BLOCKING 0x0 ;  /* 0x0000000000007b1d */ /* 0x000fec0000010000 */
[----:B------:R1:W-:Y:S01]  /*26b0*/  STS.128 [R48.X16], R16 ;  /* 0x0000001030007388 */ /* 0x0003e2000000cc00 */
[----:B------:R-:W-:-:S06]  /*26c0*/  NOP ;  /* 0x0000000000007918 */ /* 0x000fcc0000000000 */
[----:B------:R-:W-:Y:S04]  /*26d0*/  LDS R17, [R48.X4] ;  /* 0x0000000030117984 */ /* 0x000fe80000004800 */
[----:B------:R-:W-:Y:S01]  /*26e0*/  LDS R19, [R48.X4+0x80] ;  /* 0x0000800030137984 */ /* 0x000fe20000004800 */
[--C-:B0-----:R-:W-:Y:S02]  /*26f0*/  FADD.FTZ R5, R5, R34.reuse ;  /* 0x0000002205057221 */ /* 0x101fe40000010000 */
[--C-:B------:R-:W-:Y:S01]  /*2700*/  FADD.FTZ R4, R4, R34.reuse ;  /* 0x0000002204047221 */ /* 0x100fe20000010000 */
[----:B------:R-:W-:Y:S01]  /*2710*/  LDS R27, [R48.X4+0x100] ;  /* 0x00010000301b7984 */ /* 0x000fe20000004800 */
[--C-:B------:R-:W-:Y:S01]  /*2720*/  FADD.FTZ R10, R6, R34.reuse ;  /* 0x00000022060a7221 */ /* 0x100fe20000010000 */
[----:B------:R-:W-:Y:S01]  /*2730*/  FSETP.GTU.FTZ.AND P4, PT, R5, 20, PT ;  /* 0x41a000000500780b */ /* 0x000fe20003f9c000 */
[----:B------:R-:W-:Y:S01]  /*2740*/  FADD.FTZ R11, R7, R34 ;  /* 0x00000022070b7221 */ /* 0x000fe20000010000 */
[----:B------:R-:W-:Y:S01]  /*2750*/  LDS R29, [R48.X4+0x180] ;  /* 0x00018000301d7984 */ /* 0x000fe20000004800 */
[----:B------:R-:W-:-:S02]  /*2760*/  FSETP.GTU.FTZ.AND P3, PT, R4, 20, PT ;  /* 0x41a000000400780b */ /* 0x000fc40003f7c000 */
[----:B------:R-:W-:Y:S01]  /*2770*/  FSETP.GTU.FTZ.AND P2, PT, R10, 20, PT ;  /* 0x41a000000a00780b */ /* 0x000fe20003f5c000 */
[----:B------:R-:W-:Y:S04]  /*2780*/  @!P1 STS [0x200], R28 ;  /* 0x0002001cff009388 */ /* 0x000fe80000000800 */
[----:B------:R-:W-:Y:S01]  /*2790*/  BAR.SYNC.DEFER_BLOCKING 0x0 ;  /* 0x0000000000007b1d */ /* 0x000fe20000010000 */
[----:B------:R-:W-:Y:S02]  /*27a0*/  FSETP.GTU.FTZ.AND P0, PT, R11, 20, PT ;  /* 0x41a000000b00780b */ /* 0x000fe40003f1c000 */
[----:B------:R-:W-:-:S03]  /*27b0*/  @!P4 FMUL.FTZ R7, R5, -1.4426950216293334961 ;  /* 0xbfb8aa3b0507c820 */ /* 0x000fc60000410000 */
[----:B------:R-:W-:Y:S02]  /*27c0*/  @!P3 FMUL.FTZ R6, R4, -1.4426950216293334961 ;  /* 0xbfb8aa3b0406b820 */ /* 0x000fe40000410000 */
[----:B------:R-:W-:Y:S01]  /*27d0*/  IMAD.WIDE.U32 R4, R35, c[0x0][0x2d8], RZ ;  /* 0x0000b60023047a25 */ /* 0x000fe200078e00ff */
[----:B------:R-:W0:Y:S03]  /*27e0*/  @!P4 MUFU.EX2 R7, R7 ;  /* 0x000000070007c308 */ /* 0x000e260000000800 */
[----:B------:R-:W-:Y:S01]  /*27f0*/  @!P2 FMUL.FTZ R8, R10, -1.4426950216293334961 ;  /* 0xbfb8aa3b0a08a820 */ /* 0x000fe20000410000 */
[----:B------:R-:W-:Y:S01]  /*2800*/  IADD3 R5, R5, R67, RZ ;  /* 0x0000004305057210 */ /* 0x000fe20007ffe0ff */
[----:B------:R-:W-:-:S03]  /*2810*/  @!P0 FMUL.FTZ R10, R11, -1.4426950216293334961 ;  /* 0xbfb8aa3b0b0a8820 */ /* 0x000fc60000410000 */
[----:B------:R-:W2:Y:S01]  /*2820*/  @!P3 MUFU.EX2 R6, R6 ;  /* 0x000000060006b308 */ /* 0x000ea20000000800 */
[----:B------:R-:W-:-:S05]  /*2830*/  IMAD.WIDE.U32 R4, R0, c[0x0][0x2e0], R4 ;  /* 0x0000b80000047a25 */ /* 0x000fca00078e0004 */
[----:B-1----:R-:W-:Y:S01]  /*2840*/  IADD3 R18, P5, R65, R4, RZ ;  /* 0x0000000441127210 */ /* 0x002fe20007fbe0ff */
[----:B------:R-:W1:Y:S01]  /*2850*/  LDS R16, [0x200] ;  /* 0x00020000ff107984 */ /* 0x000e620000000800 */
[----:B------:R0:W3:Y:S02]  /*2860*/  @!P2 MUFU.EX2 R9, R8 ;  /* 0x000000080009a308 */ /* 0x0000e40000000800 */
[----:B------:R-:W-:-:S06]  /*2870*/  IADD3.X R5, R63, R31, R5, P5, !PT ;  /* 0x0000001f3f057210 */ /* 0x000fcc0002ffe405 */
[----:B------:R-:W4:Y:S01]  /*2880*/  @!P0 MUFU.EX2 R10, R10 ;  /* 0x0000000a000a8308 */ /* 0x000f220000000800 */
[----:B0-----:R-:W-:Y:S01]  /*2890*/  @!P4 FADD.FTZ R8, R7, 1 ;  /* 0x3f8000000708c421 */ /* 0x001fe20000010000 */
[----:B------:R-:W-:Y:S01]  /*28a0*/  IADD3 R7, P5, R62, c[0x0][0x330], RZ ;  /* 0x0000cc003e077a10 */ /* 0x000fe20007fbe0ff */
[----:B--2---:R-:W-:-:S03]  /*28b0*/  @!P3 FADD.FTZ R6, R6, 1 ;  /* 0x3f8000000606b421 */ /* 0x004fc60000010000 */
[----:B------:R-:W-:Y:S02]  /*28c0*/  IADD3.X R4, R64, c[0x0][0x334], RZ, P5, !PT ;  /* 0x0000cd0040047a10 */ /* 0x000fe40002ffe4ff */
[----:B------:R0:W2:Y:S01]  /*28d0*/  @!P3 MUFU.RCP R11, R6 ;  /* 0x00000006000bb308 */ /* 0x0000a20000001000 */
[----:B---3--:R-:W-:-:S07]  /*28e0*/  @!P2 FADD.FTZ R9, R9, 1 ;  /* 0x3f8000000909a421 */ /* 0x008fce0000010000 */
[----:B------:R-:W3:Y:S01]  /*28f0*/  @!P4 MUFU.RCP R8, R8 ;  /* 0x000000080008c308 */ /* 0x000ee20000001000 */
[----:B0-----:R-:W-:Y:S01]  /*2900*/  LEA R6, P5, R18, R7, 0x2 ;  /* 0x0000000712067211 */ /* 0x001fe200078a10ff */
[----:B----4-:R-:W-:-:S03]  /*2910*/  @!P0 FADD.FTZ R10, R10, 1 ;  /* 0x3f8000000a0a8421 */ /* 0x010fc60000010000 */
[----:B------:R-:W-:Y:S02]  /*2920*/  LEA.HI.X R7, R18, R4, R5, 0x2, P5 ;  /* 0x0000000412077211 */ /* 0x000fe400028f1405 */
[----:B------:R-:W-:Y:S01]  /*2930*/  IADD3 R4, P5, R55, R61, RZ ;  /* 0x0000003d37047210 */ /* 0x000fe20007fbe0ff */
[----:B------:R0:W4:Y:S01]  /*2940*/  @!P2 MUFU.RCP R31, R9 ;  /* 0x00000009001fa308 */ /* 0x0001220000001000 */
[----:B--2---:R-:W-:Y:S02]  /*2950*/  @!P3 FMUL.FTZ R12, R12, R11 ;  /* 0x0000000b0c0cb220 */ /* 0x004fe40000410000 */
[----:B------:R-:W-:Y:S02]  /*2960*/  LEA.HI.X.SX32 R5, R61, R58, 0x1, P5 ;  /* 0x0000003a3d057211 */ /* 0x000fe400028f0eff */
[----:B-1----:R-:W-:-:S03]  /*2970*/  ISETP.GE.AND P6, PT, R55, R16, PT ;  /* 0x000000103700720c */ /* 0x002fc60003fc6270 */
[----:B------:R0:W1:Y:S01]  /*2980*/  @!P0 MUFU.RCP R18, R10 ;  /* 0x0000000a00128308 */ /* 0x0000620000001000 */
[----:B---3--:R-:W-:Y:S01]  /*2990*/  @!P4 FMUL.FTZ R13, R13, R8 ;  /* 0x000000080d0dc220 */ /* 0x008fe20000410000 */
[-C--:B------:R-:W-:Y:S02]  /*29a0*/  ISETP.GE.AND P3, PT, R59, R16.reuse, PT ;  /* 0x000000103b00720c */ /* 0x080fe40003f66270 */
[-C--:B------:R-:W-:Y:S02]  /*29b0*/  ISETP.GE.AND P4, PT, R57, R16.reuse, PT ;  /* 0x000000103900720c */ /* 0x080fe40003f86270 */
[----:B------:R-:W-:-:S04]  /*29c0*/  ISETP.GE.AND P5, PT, R60, R16, PT ;  /* 0x000000103c00720c */ /* 0x000fc80003fa6270 */
[----:B------:R-:W-:Y:S05]  /*29d0*/  @P6 BRA `(.L_x_7963) ;  /* 0x0000009000006947 */ /* 0x000fea0003800000 */
[----:B0---4-:R-:W-:-:S04]  /*29e0*/  IMAD.WIDE.U32 R8, R35, c[0x0][0x2d8], R4 ;  /* 0x0000b60023087a25 */ /* 0x011fc800078e0004 */
        /* <DEDUP_REMOVED lines=8> */
.L_x_7963:
[----:B0---4-:R-:W-:Y:S05]  /*2a70*/  BSYNC B0 ;  /* 0x0000000000007941 */ /* 0x011fea0003800000 */
.L_x_7962:
[----:B------:R-:W-:Y:S01]  /*2a80*/  @!P3 STG.E [R6.64+0x80], R27 ;  /* 0x0000801b0600b986 */ /* 0x000fe2000c101906 */
[----:B------:R-:W-:Y:S01]  /*2a90*/  @!P2 FMUL.FTZ R14, R14, R31 ;  /* 0x0000001f0e0ea220 */ /* 0x000fe20000410000 */
[----:B------:R-:W-:Y:S01]  /*2aa0*/  BSSY B0, `(.L_x_7964) ;  /* 0x0000021000007945 */ /* 0x000fe20003800000 */
[----:B-1----:R-:W-:Y:S01]  /*2ab0*/  @!P0 FMUL.FTZ R15, R15, R18 ;  /* 0x000000120f0f8220 */ /* 0x002fe20000410000 */
[----:B------:R-:W-:Y:S01]  /*2ac0*/  @!P4 STG.E [R6.64], R19 ;  /* 0x000000130600c986 */ /* 0x000fe2000c101906 */
[----:B------:R-:W-:-:S03]  /*2ad0*/  IMAD R8, R36, c[0x0][0x2f8], RZ ;  /* 0x0000be0024087a24 */ /* 0x000fc600078e02ff */
[----:B------:R0:W-:Y:S01]  /*2ae0*/  @!P5 STG.E [R6.64+0x100], R29 ;  /* 0x0001001d0600d986 */ /* 0x0001e2000c101906 */
[----:B------:R-:W-:-:S03]  /*2af0*/  IMAD R9, R35, c[0x0][0x2fc], R8 ;  /* 0x0000bf0023097a24 */ /* 0x000fc600078e0208 */
[----:B------:R-:W-:Y:S01]  /*2b00*/  BAR.SYNC.DEFER_BLOCKING 0x0 ;  /* 0x0000000000007b1d */ /* 0x000fe20000010000 */
[----:B0-----:R-:W-:-:S05]  /*2b10*/  FADD.FTZ R6, R12, R39 ;  /* 0x000000270c067221 */ /* 0x001fca0000010000 */
        /* <DEDUP_REMOVED lines=25> */
.L_x_7965:
[----:B------:R-:W-:Y:S05]  /*2cb0*/  BSYNC B0 ;  /* 0x0000000000007941 */ /* 0x000fea0003800000 */
.L_x_7964:
[----:B------:R-:W-:Y:S01]  /*2cc0*/  MOV R4, R6 ;  /* 0x0000000600047202 */ /* 0x000fe20000000f00 */
[----:B------:R-:W-:Y:S01]  /*2cd0*/  IMAD R7, R33, c[0x0][0x300], RZ ;  /* 0x0000c00021077a24 */ /* 0x000fe200078e02ff */
        /* <DEDUP_REMOVED lines=8> */
[----:B------:R-:W-:Y:S02]  /*2d60*/  IADD3 R54, R54, -0x80, RZ ;  /* 0xffffff8036367810 */ /* 0x000fe40007ffe0ff */
        /* <DEDUP_REMOVED lines=17> */
.L_x_7947:
        /* <DEDUP_REMOVED lines=24> */
.L_x_7968:
[----:B0-----:R-:W-:Y:S05]  /*3000*/  BSYNC B0 ;  /* 0x0000000000007941 */ /* 0x001fea0003800000 */
.L_x_7967:
        /* <DEDUP_REMOVED lines=23> */
.L_x_7970:
[----:B------:R-:W1:Y:S02]  /*3180*/  S2R R19, SR_TID.X ;  /* 0x0000000000137919 */ /* 0x000e640000002100 */
.L_x_7971:
[----:B0-----:R-:W-:Y:S05]  /*3190*/  BSYNC B0 ;  /* 0x0000000000007941 */ /* 0x001fea0003800000 */
.L_x_7969:
[----:B-1----:R-:W-:-:S13]  /*31a0*/  ISETP.GE.AND P0, PT, R19, c[0x0][0x16c], PT ;  /* 0x00005b0013007a0c */ /* 0x002fda0003f06270 */
        /* <DEDUP_REMOVED lines=9> */
[C---:B------:R-:W-:Y:S02]  /*3240*/  IMAD R11, R0.reuse, c[0x0][0x19c], R11 ;  /* 0x00006700000b7a24 */ /* 0x040fe400078e020b */
[C---:B------:R-:W-:Y:S02]  /*3250*/  IMAD R27, R0.reuse, c[0x0][0x28c], R33 ;  /* 0x0000a300001b7a24 */ /* 0x040fe400078e0221 */
[----:B------:R-:W-:Y:S01]  /*3260*/  IMAD.WIDE.U32 R6, R0, c[0x0][0x288], RZ ;  /* 0x0000a20000067a25 */ /* 0x000fe200078e00ff */
[----:B------:R-:W-:-:S03]  /*3270*/  IADD3 R37, R17, R11, RZ ;  /* 0x0000000b11257210 */ /* 0x000fc60007ffe0ff */
[----:B------:R-:W-:Y:S01]  /*3280*/  IMAD.WIDE.U32 R4, R0, c[0x0][0x2a8], RZ ;  /* 0x0000aa0000047a25 */ /* 0x000fe200078e00ff */
[----:B------:R-:W-:-:S03]  /*3290*/  IADD3 R27, R7, R27, RZ ;  /* 0x0000001b071b7210 */ /* 0x000fc60007ffe0ff */
[----:B------:R-:W-:-:S04]  /*32a0*/  IMAD R9, R0, c[0x0][0x2ac], R9 ;  /* 0x0000ab0000097a24 */ /* 0x000fc800078e0209 */
[----:B------:R-:W-:Y:S02]  /*32b0*/  IMAD.IADD R29, R5, 0x1, R9 ;  /* 0x00000001051d7824 */ /* 0x000fe400078e0209 */
.L_x_7972:
        /* <DEDUP_REMOVED lines=22> */
[----:B------:R-:W-:Y:S02]  /*3420*/  IMAD.MOV.U32 R9, RZ, RZ, R29 ;  /* 0x000000ffff097224 */ /* 0x000fe400078e001d */
[C---:B------:R-:W-:Y:S02]  /*3430*/  IMAD R20, R18.reuse, c[0x0][0x2b0], RZ ;  /* 0x0000ac0012147a24 */ /* 0x040fe400078e02ff */
[----:B------:R-:W-:Y:S01]  /*3440*/  IMAD R22, R18, c[0x0][0x1a0], RZ ;  /* 0x0000680012167a24 */ /* 0x000fe200078e02ff */
[----:B0-----:R-:W-:Y:S01]  /*3450*/  MOV R10, R16 ;  /* 0x00000010000a7202 */ /* 0x001fe20000000f00 */
[----:B------:R-:W-:Y:S01]  /*3460*/  IMAD.WIDE.U32 R8, R19, c[0x0][0x2b0], R8 ;  /* 0x0000ac0013087a25 */ /* 0x000fe200078e0008 */
[----:B------:R-:W-:-:S03]  /*3470*/  MOV R11, R37 ;  /* 0x00000025000b7202 */ /* 0x000fc60000000f00 */
[C---:B------:R-:W-:Y:S02]  /*3480*/  IMAD R33, R19.reuse, c[0x0][0x2b4], R20 ;  /* 0x0000ad0013217a24 */ /* 0x040fe400078e0214 */
[----:B------:R-:W-:Y:S01]  /*3490*/  IMAD.WIDE.U32 R12, R19, c[0x0][0x1a0], R10 ;  /* 0x00006800130c7a25 */ /* 0x000fe200078e000a */
[----:B------:R-:W-:Y:S02]  /*34a0*/  LEA R10, P0, R8, c[0x0][0x318], 0x2 ;  /* 0x0000c600080a7a11 */ /* 0x000fe400078010ff */
        /* <DEDUP_REMOVED lines=23> */
.L_x_7973:
        /* <DEDUP_REMOVED lines=14> */
.L_x_9138:


//--------------------- .text._Z25selective_scan_bwd_kernelI32Selective_Scan_bwd_kernel_traitsILi32ELi4ELb0ELb0ELb0ELb1ELb1EffEEv12SSMParamsBwd --------------------------
	.section	.text._Z25selective_scan_bwd_kernelI32Selective_Scan_bwd_kernel_traitsILi32ELi4ELb0ELb0ELb0ELb1ELb1EffEEv12SSMParamsBwd,"ax",@progbits
	.sectioninfo	@"SHI_REGISTERS=110"
	.align	128
        .global         _Z25selective_scan_bwd_kernelI32Selective_Scan_bwd_kernel_traitsILi32ELi4ELb0ELb0ELb0ELb1ELb1EffEEv12SSMParamsBwd
        .type           _Z25selective_scan_bwd_kernelI32Selective_Scan_bwd_kernel_traitsILi32ELi4ELb0ELb0ELb0ELb1ELb1EffEEv12SSMParamsBwd,@function
        .size           _Z25selective_scan_bwd_kernelI32Selective_Scan_bwd_kernel_traitsILi32ELi4ELb0ELb0ELb0ELb1ELb1EffEEv12SSMParamsBwd,(.L_x_9139 - _Z25selective_scan_bwd_kernelI32Selective_Scan_bwd_kernel_traitsILi32ELi4ELb0ELb0ELb0ELb1ELb1EffEEv12SSMParamsBwd)
        .other          _Z25selective_scan_bwd_kernelI32Selective_Scan_bwd_kernel_traitsILi32ELi4ELb0ELb0ELb0ELb1ELb1EffEEv12SSMParamsBwd,@"STO_CUDA_ENTRY STV_DEFAULT"
_Z25selective_scan_bwd_kernelI32Selective_Scan_bwd_kernel_traitsILi32ELi4ELb0ELb0ELb0ELb1ELb1EffEEv12SSMParamsBwd:
.text._Z25selective_scan_bwd_kernelI32Selective_Scan_bwd_kernel_traitsILi32ELi4ELb0ELb0ELb0ELb1ELb1EffEEv12SSMParamsBwd:
        /* <DEDUP_REMOVED lines=8> */
[----:B------:R-:W-:Y:S01]  /*0080*/  ISETP.NE.AND.EX P1, PT, RZ, c[0x0][0x254], PT, P1 ;  /* 0x00009500ff007a0c */ /* 0x000fe20003f25310 */
[----:B------:R-:W-:Y:S01]  /*0090*/  CS2R R58, SRZ ;  /* 0x00000000003a7805 */ /* 0x000fe2000001ff00 */
[----:B0-----:R-:W-:Y:S01]  /*00a0*/  SHF.R.S32.HI R56, RZ, 0x1f, R61 ;  /* 0x0000001fff387819 */ /* 0x001fe2000001143d */
[----:B------:R-:W-:Y:S01]  /*00b0*/  IMAD.WIDE.U32 R2, R61, c[0x0][0x1d0], RZ ;  /* 0x000074003d027a25 */ /* 0x000fe200078e00ff */
[----:B-1----:R-:W-:-:S03]  /*00c0*/  SHF.R.S32.HI R62, RZ, 0x1f, R63 ;  /* 0x0000001fff3e7819 */ /* 0x002fc6000001143f */
[----:B------:R-:W-:-:S04]  /*00d0*/  IMAD R0, R56, c[0x0][0x1d0], RZ ;  /* 0x0000740038007a24 */ /* 0x000fc800078e02ff */
[----:B------:R-:W-:Y:S02]  /*00e0*/  @P0 LEA R4, P2, R63, c[0x0][0x238], 0x2 ;  /* 0x00008e003f040a11 */ /* 0x000fe400078410ff */
[----:B------:R-:W-:Y:S01]  /*00f0*/  MOV R10, c[0x0][0x174] ;  /* 0x00005d00000a7a02 */ /* 0x000fe20000000f00 */
[----:B------:R-:W-:Y:S01]  /*0100*/  IMAD R9, R61, c[0x0][0x1d4], R0 ;  /* 0x000075003d097a24 */ /* 0x000fe200078e0200 */
[C---:B------:R-:W-:Y:S01]  /*0110*/  @P0 LEA.HI.X R5, R63.reuse, c[0x0][0x23c], R62, 0x2, P2 ;  /* 0x00008f003f050a11 */ /* 0x040fe200010f143e */
[----:B------:R-:W-:Y:S01]  /*0120*/  IMAD R0, R56, c[0x0][0x1e0], RZ ;  /* 0x0000780038007a24 */ /* 0x000fe200078e02ff */
[----:B------:R-:W-:Y:S02]  /*0130*/  @P1 LEA R6, P3, R63, c[0x0][0x250], 0x2 ;  /* 0x000094003f061a11 */ /* 0x000fe400078610ff */
[----:B------:R-:W-:Y:S01]  /*0140*/  IADD3 R3, R3, R9, RZ ;  /* 0x0000000903037210 */ /* 0x000fe20007ffe0ff */
[----:B------:R0:W5:Y:S01]  /*0150*/  @P0 LDG.E R60, [R4.64] ;  /* 0x00000006043c0981 */ /* 0x000162000c1e1900 */
[----:B------:R-:W-:Y:S01]  /*0160*/  IMAD R13, R61, c[0x0][0x1e4], R0 ;  /* 0x000079003d0d7a24 */ /* 0x000fe200078e0200 */
[----:B------:R-:W-:Y:S01]  /*0170*/  LEA R9, R10, 0xffffff80, 0x7 ;  /* 0xffffff800a097811 */ /* 0x000fe200078e38ff */
[----:B------:R-:W-:Y:S01]  /*0180*/  IMAD R0, R62, c[0x0][0x1d8], RZ ;  /* 0x000076003e007a24 */ /* 0x000fe200078e02ff */
[C---:B------:R-:W-:Y:S01]  /*0190*/  @P1 LEA.HI.X R7, R63.reuse, c[0x0][0x254], R62, 0x2, P3 ;  /* 0x000095003f071a11 */ /* 0x040fe200018f143e */
[----:B------:R-:W-:-:S04]  /*01a0*/  IMAD.WIDE.U32 R2, R63, c[0x0][0x1d8], R2 ;  /* 0x000076003f027a25 */ /* 0x000fc800078e0002 */
[----:B0-----:R-:W-:Y:S01]  /*01b0*/  IMAD.WIDE.U32 R4, R61, c[0x0][0x1e0], RZ ;  /* 0x000078003d047a25 */ /* 0x001fe200078e00ff */
[----:B------:R-:W-:Y:S01]  /*01c0*/  SHF.R.S32.HI R11, RZ, 0x1f, R9 ;  /* 0x0000001fff0b7819 */ /* 0x000fe20000011409 */
[----:B------:R0:W5:Y:S01]  /*01d0*/  @P1 LDG.E R58, [R6.64] ;  /* 0x00000006063a1981 */ /* 0x000162000c1e1900 */
[----:B------:R-:W-:Y:S01]  /*01e0*/  IADD3 R48, P0, R9, R2, RZ ;  /* 0x0000000209307210 */ /* 0x000fe20007f1e0ff */
[----:B------:R-:W-:Y:S01]  /*01f0*/  IMAD R0, R63, c[0x0][0x1dc], R0 ;  /* 0x000077003f007a24 */ /* 0x000fe200078e0200 */
[----:B------:R-:W-:Y:S01]  /*0200*/  IADD3 R5, R5, R13, RZ ;  /* 0x0000000d05057210 */ /* 0x000fe20007ffe0ff */
[----:B------:R-:W-:-:S03]  /*0210*/  IMAD R8, R56, c[0x0][0x278], RZ ;  /* 0x00009e0038087a24 */ /* 0x000fc600078e02ff */
[----:B------:R-:W-:Y:S01]  /*0220*/  IADD3.X R13, R11, R3, R0, P0, !PT ;  /* 0x000000030b0d7210 */ /* 0x000fe200007fe400 */
[C---:B------:R-:W-:Y:S02]  /*0230*/  IMAD R15, R61.reuse, c[0x0][0x27c], R8 ;  /* 0x00009f003d0f7a24 */ /* 0x040fe400078e0208 */
[----:B0-----:R-:W-:Y:S01]  /*0240*/  IMAD.WIDE.U32 R6, R61, c[0x0][0x278], RZ ;  /* 0x00009e003d067a25 */ /* 0x001fe200078e00ff */
[----:B------:R-:W-:-:S03]  /*0250*/  ISETP.NE.U32.AND P0, PT, RZ, c[0x0][0x260], PT ;  /* 0x00009800ff007a0c */ /* 0x000fc60003f05070 */
[----:B------:R-:W-:Y:S02]  /*0260*/  IMAD R0, R62, c[0x0][0x1e8], RZ ;  /* 0x00007a003e007a24 */ /* 0x000fe400078e02ff */
[----:B------:R-:W-:Y:S01]  /*0270*/  IMAD.WIDE.U32 R2, R63, c[0x0][0x1e8], R4 ;  /* 0x00007a003f027a25 */ /* 0x000fe200078e0004 */
[----:B------:R-:W-:Y:S02]  /*0280*/  IADD3 R7, R7, R15, RZ ;  /* 0x0000000f07077210 */ /* 0x000fe40007ffe0ff */
[----:B------:R-:W-:Y:S01]  /*0290*/  LEA R49, P1, R48, c[0x0][0x240], 0x2 ;  /* 0x0000900030317a11 */ /* 0x000fe200078210ff */
[----:B------:R-:W-:Y:S01]  /*02a0*/  IMAD R0, R63, c[0x0][0x1ec], R0 ;  /* 0x00007b003f007a24 */ /* 0x000fe200078e0200 */
[----:B------:R-:W-:Y:S02]  /*02b0*/  IADD3 R44, P2, R9, R2, RZ ;  /* 0x00000002092c7210 */ /* 0x000fe40007f5e0ff */
[----:B------:R-:W-:Y:S01]  /*02c0*/  ISETP.NE.AND.EX P0, PT, RZ, c[0x0][0x264], PT, P0 ;  /* 0x00009900ff007a0c */ /* 0x000fe20003f05300 */
[----:B------:R-:W-:Y:S01]  /*02d0*/  IMAD R8, R62, c[0x0][0x280], RZ ;  /* 0x0000a0003e087a24 */ /* 0x000fe200078e02ff */
[----:B------:R-:W-:Y:S01]  /*02e0*/  IADD3.X R3, R11, R3, R0, P2, !PT ;  /* 0x000000030b037210 */ /* 0x000fe200017fe400 */
[----:B------:R-:W-:Y:S01]  /*02f0*/  IMAD.WIDE.U32 R4, R63, c[0x0][0x280], R6 ;  /* 0x0000a0003f047a25 */ /* 0x000fe200078e0006 */
[----:B------:R-:W-:-:S02]  /*0300*/  LEA.HI.X R48, R48, c[0x0][0x244], R13, 0x2, P1 ;  /* 0x0000910030307a11 */ /* 0x000fc400008f140d */
[----:B------:R-:W-:Y:S02]  /*0310*/  ISETP.NE.U32.AND P1, PT, RZ, c[0x0][0x328], PT ;  /* 0x0000ca00ff007a0c */ /* 0x000fe40003f25070 */
[----:B------:R-:W-:Y:S01]  /*0320*/  ISETP.NE.U32.AND P2, PT, RZ, c[0x0][0x348], PT ;  /* 0x0000d200ff007a0c */ /* 0x000fe20003f45070 */
[----:B------:R-:W-:Y:S01]  /*0330*/  IMAD R8, R63, c[0x0][0x284], R8 ;  /* 0x0000a1003f087a24 */ /* 0x000fe200078e0208 */
[----:B------:R-:W-:Y:S02]  /*0340*/  IADD3 R9, P4, R9, R4, RZ ;  /* 0x0000000409097210 */ /* 0x000fe40007f9e0ff */
[----:B------:R-:W-:Y:S02]  /*0350*/  ISETP.NE.AND.EX P1, PT, RZ, c[0x0][0x32c], PT, P1 ;  /* 0x0000cb00ff007a0c */ /* 0x000fe40003f25310 */
[----:B------:R-:W-:Y:S02]  /*0360*/  ISETP.NE.AND.EX P2, PT, RZ, c[0x0][0x34c], PT, P2 ;  /* 0x0000d300ff007a0c */ /* 0x000fe40003f45320 */
[----:B------:R-:W-:Y:S01]  /*0370*/  ISETP.GE.AND P3, PT, R10, 0x1, PT ;  /* 0x000000010a00780c */ /* 0x000fe20003f66270 */
[----:B------:R-:W-:Y:S01]  /*0380*/  @P0 IMAD R0, R61, c[0x0][0x164], R63 ;  /* 0x000059003d000a24 */ /* 0x000fe200078e023f */
[----:B------:R-:W-:-:S02]  /*0390*/  IADD3.X R4, R11, R5, R8, P4, !PT ;  /* 0x000000050b047210 */ /* 0x000fc400027fe408 */
[C---:B------:R-:W-:Y:S02]  /*03a0*/  LEA R45, P5, R9.reuse, c[0x0][0x308], 0x2 ;  /* 0x0000c200092d7a11 */ /* 0x040fe400078a10ff */
[----:B------:R-:W-:Y:S01]  /*03b0*/  LEA R47, P4, R44, c[0x0][0x248], 0x2 ;  /* 0x000092002c2f7a11 */ /* 0x000fe200078810ff */
[----:B------:R-:W-:Y:S01]  /*03c0*/  @P0 IMAD R0, R0, c[0x0][0x174], RZ ;  /* 0x00005d0000000a24 */ /* 0x000fe200078e02ff */
[----:B------:R-:W-:Y:S01]  /*03d0*/  LEA.HI.X R43, R9, c[0x0][0x30c], R4, 0x2, P5 ;  /* 0x0000c300092b7a11 */ /* 0x000fe200028f1404 */
[----:B------:R-:W-:Y:S01]  /*03e0*/  IMAD R4, R62, c[0x0][0x1b8], RZ ;  /* 0x00006e003e047a24 */ /* 0x000fe200078e02ff */
[----:B------:R-:W-:Y:S01]  /*03f0*/  LEA.HI.X R44, R44, c[0x0][0x24c], R3, 0x2, P4 ;  /* 0x000093002c2c7a11 */ /* 0x000fe200020f1403 */
[----:B------:R-:W-:Y:S01]  /*0400*/  CS2R R24, SRZ ;  /* 0x0000000000187805 */ /* 0x000fe2000001ff00 */
[----:B------:R-:W-:Y:S01]  /*0410*/  CS2R R2, SRZ ;  /* 0x0000000000027805 */ /* 0x000fe2000001ff00 */
[----:B------:R-:W-:Y:S01]  /*0420*/  @P0 MOV R27, 0x8 ;  /* 0x00000008001b0802 */ /* 0x000fe20000000f00 */
[----:B------:R-:W-:Y:S01]  /*0430*/  @P0 IMAD R0, R0, c[0x0][0x16c], RZ ;  /* 0x00005b0000000a24 */ /* 0x000fe200078e02ff */
[C---:B------:R-:W-:Y:S01]  /*0440*/  @P1 LEA R24, P4, R63.reuse, c[0x0][0x328], 0x2 ;  /* 0x0000ca003f181a11 */ /* 0x040fe200078810ff */
[C---:B------:R-:W-:Y:S01]  /*0450*/  IMAD.WIDE.U32 R28, R63.reuse, c[0x0][0x1b8], RZ ;  /* 0x00006e003f1c7a25 */ /* 0x040fe200078e00ff */
[----:B------:R-:W-:Y:S01]  /*0460*/  @P2 LEA R2, P5, R63, c[0x0][0x348], 0x2 ;  /* 0x0000d2003f022a11 */ /* 0x000fe200078a10ff */
[----:B------:R-:W-:-:S02]  /*0470*/  HFMA2.MMA R57, -RZ, RZ, 0, 0 ;  /* 0x00000000ff397435 */ /* 0x000fc400000001ff */
[C---:B------:R-:W-:Y:S01]  /*0480*/  IMAD R55, R63.reuse, c[0x0][0x1bc], R4 ;  /* 0x00006f003f377a24 */ /* 0x040fe200078e0204 */
[C-C-:B------:R-:W-:Y:S01]  /*0490*/  @P1 LEA.HI.X R25, R63.reuse, c[0x0][0x32c], R62.reuse, 0x2, P4 ;  /* 0x0000cb003f191a11 */ /* 0x140fe200020f143e */
[----:B------:R-:W-:Y:S01]  /*04a0*/  @P0 IMAD.WIDE R26, R0, R27, c[0x0][0x260] ;  /* 0x00009800001a0625 */ /* 0x000fe200078e021b */
[----:B------:R-:W-:Y:S01]  /*04b0*/  @P2 LEA.HI.X R3, R63, c[0x0][0x34c], R62, 0x2, P5 ;  /* 0x0000d3003f032a11 */ /* 0x000fe200028f143e */
[----:B------:R-:W-:Y:S02]  /*04c0*/  @!P0 CS2R R26, SRZ ;  /* 0x00000000001a8805 */ /* 0x000fe4000001ff00 */
[----:B------:R-:W-:Y:S01]  /*04d0*/  IMAD.IADD R55, R29, 0x1, R55 ;  /* 0x000000011d377824 */ /* 0x000fe200078e0237 */
[----:B------:R-:W-:Y:S05]  /*04e0*/  @!P3 BRA `(.L_x_7974) ;  /* 0x000037100000b947 */ /* 0x000fea0003800000 */
[----:B------:R-:W0:Y:S01]  /*04f0*/  S2R R54, SR_TID.X ;  /* 0x0000000000367919 */ /* 0x000e220000002100 */
[C---:B------:R-:W-:Y:S01]  /*0500*/  IMAD R0, R62.reuse, c[0x0][0x198], RZ ;  /* 0x000066003e007a24 */ /* 0x040fe200078e02ff */
[----:B------:R-:W-:Y:S01]  /*0510*/  MOV R42, c[0x0][0x174] ;  /* 0x00005d00002a7a02 */ /* 0x000fe20000000f00 */
[----:B------:R-:W-:Y:S01]  /*0520*/  IMAD R6, R62, c[0x0][0x180], RZ ;  /* 0x000060003e067a24 */ /* 0x000fe200078e02ff */
[----:B------:R-:W1:Y:S01]  /*0530*/  S2R R46, SR_LANEID ;  /* 0x00000000002e7919 */ /* 0x000e620000000000 */
[----:B------:R-:W-:Y:S01]  /*0540*/  IMAD.WIDE.U32 R4, R63, c[0x0][0x198], RZ ;  /* 0x000066003f047a25 */ /* 0x000fe200078e00ff */
[----:B------:R-:W-:-:S02]  /*0550*/  MOV R57, RZ ;  /* 0x000000ff00397202 */ /* 0x000fc40000000f00 */
[----:B------:R-:W-:Y:S01]  /*0560*/  MOV R40, RZ ;  /* 0x000000ff00287202 */ /* 0x000fe20000000f00 */
[C---:B------:R-:W-:Y:S01]  /*0570*/  IMAD R7, R63.reuse, c[0x0][0x19c], R0 ;  /* 0x000067003f077a24 */ /* 0x040fe200078e0200 */
[----:B------:R-:W-:Y:S01]  /*0580*/  LEA R53, P0, R4, c[0x0][0x228], 0x2 ;  /* 0x00008a0004357a11 */ /* 0x000fe200078010ff */
[----:B------:R-:W-:Y:S01]  /*0590*/  IMAD.WIDE.U32 R50, R63, c[0x0][0x180], RZ ;  /* 0x000060003f327a25 */ /* 0x000fe200078e00ff */
[----:B------:R-:W-:Y:S02]  /*05a0*/  MOV R59, RZ ;  /* 0x000000ff003b7202 */ /* 0x000fe40000000f00 */
[----:B------:R-:W-:Y:S01]  /*05b0*/  IADD3 R7, R5, R7, RZ ;  /* 0x0000000705077210 */ /* 0x000fe20007ffe0ff */
[----:B------:R-:W-:Y:S01]  /*05c0*/  IMAD R9, R63, c[0x0][0x184], R6 ;  /* 0x000061003f097a24 */ /* 0x000fe200078e0206 */
[----:B------:R-:W-:-:S04]  /*05d0*/  LEA R52, P1, R50, c[0x0][0x220], 0x2 ;  /* 0x0000880032347a11 */ /* 0x000fc800078210ff */
[----:B------:R-:W-:Y:S02]  /*05e0*/  IADD3 R5, R51, R9, RZ ;  /* 0x0000000933057210 */ /* 0x000fe40007ffe0ff */
[----:B------:R-:W-:Y:S02]  /*05f0*/  LEA.HI.X R51, R4, c[0x0][0x22c], R7, 0x2, P0 ;  /* 0x00008b0004337a11 */ /* 0x000fe400000f1407 */
[----:B0-----:R-:W-:Y:S02]  /*0600*/  SHF.L.U32 R0, R54, 0x2, RZ ;  /* 0x0000000236007819 */ /* 0x001fe400000006ff */
[----:B------:R-:W-:Y:S02]  /*0610*/  LEA R41, P0, R28, c[0x0][0x230], 0x2 ;  /* 0x00008c001c297a11 */ /* 0x000fe400078010ff */
[----:B------:R-:W-:Y:S02]  /*0620*/  LOP3.LUT R39, R0, 0xffffff80, RZ, 0xc0, !PT ;  /* 0xffffff8000277812 */ /* 0x000fe400078ec0ff */
[----:B------:R-:W-:-:S02]  /*0630*/  LEA.HI.X R50, R50, c[0x0][0x224], R5, 0x2, P1 ;  /* 0x0000890032327a11 */ /* 0x000fc400008f1405 */
[----:B------:R-:W-:Y:S02]  /*0640*/  LOP3.LUT R39, R39, 0x1f, R54, 0xf8, !PT ;  /* 0x0000001f27277812 */ /* 0x000fe400078ef836 */
[----:B------:R-:W-:Y:S02]  /*0650*/  LOP3.LUT R78, R54, 0x1f, RZ, 0xc0, !PT ;  /* 0x0000001f364e7812 */ /* 0x000fe400078ec0ff */
[----:B------:R-:W-:Y:S02]  /*0660*/  LEA.HI.X R38, R28, c[0x0][0x234], R55, 0x2, P0 ;  /* 0x00008d001c267a11 */ /* 0x000fe400000f1437 */
[----:B------:R-:W-:Y:S02]  /*0670*/  SHF.R.S32.HI R37, RZ, 0x1f, R39 ;  /* 0x0000001fff257819 */ /* 0x000fe40000011427 */
[C---:B------:R-:W-:Y:S02]  /*0680*/  LOP3.LUT R36, R39.reuse, 0x20, RZ, 0xfc, !PT ;  /* 0x0000002027247812 */ /* 0x040fe400078efcff */
[----:B------:R-:W-:-:S02]  /*0690*/  LOP3.LUT R35, R39, 0x40, RZ, 0xfc, !PT ;  /* 0x0000004027237812 */ /* 0x000fc400078efcff */
[----:B-1----:R-:W-:Y:S02]  /*06a0*/  LOP3.LUT R34, R39, 0x60, RZ, 0xfc, !PT ;  /* 0x0000006027227812 */ /* 0x002fe400078efcff */
.L_x_7998:
[----:B------:R-:W-:Y:S01]  /*06b0*/  BAR.SYNC.DEFER_BLOCKING 0x0 ;  /* 0x0000000000007b1d */ /* 0x000fe20000010000 */
[----:B------:R-:W-:Y:S01]  /*06c0*/  LEA R32, R42, 0xffffff80, 0x7 ;  /* 0xffffff802a207811 */ /* 0x000fe200078e38ff */
[----:B------:R-:W-:Y:S01]  /*06d0*/  HFMA2.MMA R11, -RZ, RZ, 0, 0 ;  /* 0x00000000ff0b7435 */ /* 0x000fe200000001ff */
[C---:B------:R-:W-:Y:S01]  /*06e0*/  SHF.L.U32 R0, R39.reuse, 0x2, RZ ;  /* 0x0000000227007819 */ /* 0x040fe200000006ff */
[----:B------:R-:W-:Y:S01]  /*06f0*/  HFMA2.MMA R15, -RZ, RZ, 0, 0 ;  /* 0x00000000ff0f7435 */ /* 0x000fe200000001ff */
[----:B------:R-:W-:Y:S02]  /*0700*/  IADD3 R79, -R32, c[0x0][0x168], RZ ;  /* 0x00005a00204f7a10 */ /* 0x000fe40007ffe1ff */
[C---:B-1----:R-:W-:Y:S02]  /*0710*/  SHF.L.U64.HI R65, R39.reuse, 0x2, R37 ;  /* 0x0000000227417819 */ /* 0x042fe40000010225 */
[-C--:B------:R-:W-:Y:S02]  /*0720*/  ISETP.GE.AND P0, PT, R39, R79.reuse, PT ;  /* 0x0000004f2700720c */ /* 0x080fe40003f06270 */
[----:B------:R-:W-:-:S02]  /*0730*/  ISETP.GE.AND P1, PT, R36, R79, PT ;  /* 0x0000004f2400720c */ /* 0x000fc40003f26270 */
[-C--:B------:R-:W-:Y:S02]  /*0740*/  ISETP.GE.AND P2, PT, R35, R79.reuse, PT ;  /* 0x0000004f2300720c */ /* 0x080fe40003f46270 */
[----:B------:R-:W-:Y:S02]  /*0750*/  ISETP.GE.AND P3, PT, R34, R79, PT ;  /* 0x0000004f2200720c */ /* 0x000fe40003f66270 */
[----:B------:R-:W-:Y:S02]  /*0760*/  IADD3 R4, P4, R49, R0, RZ ;  /* 0x0000000031047210 */ /* 0x000fe40007f9e0ff */
[----:B------:R-:W-:Y:S02]  /*0770*/  MOV R7, RZ ;  /* 0x000000ff00077202 */ /* 0x000fe40000000f00 */
[----:B0-----:R-:W-:Y:S01]  /*0780*/  MOV R9, RZ ;  /* 0x000000ff00097202 */ /* 0x001fe20000000f00 */
[----:B------:R-:W-:-:S05]  /*0790*/  IMAD.X R5, R48, 0x1, R65, P4 ;  /* 0x0000000130057824 */ /* 0x000fca00020e0641 */
        /* <DEDUP_REMOVED lines=12> */
[----:B------:R-:W-:Y:S01]  /*0860*/  MOV R17, RZ ;  /* 0x000000ff00117202 */ /* 0x000fe20000000f00 */
[----:B------:R-:W-:Y:S01]  /*0870*/  IMAD.X R31, R44, 0x1, R65, P0 ;  /* 0x000000012c1f7824 */ /* 0x000fe200000e0641 */
        /* <DEDUP_REMOVED lines=14> */
[----:B------:R-:W-:-:S02]  /*0960*/  MOV R23, RZ ;  /* 0x000000ff00177202 */ /* 0x000fc40000000f00 */
[----:B------:R-:W-:Y:S02]  /*0970*/  MOV R69, RZ ;  /* 0x000000ff00457202 */ /* 0x000fe40000000f00 */
[----:B------:R-:W-:Y:S01]  /*0980*/  IADD3.X R21, R43, R65, RZ, P0, !PT ;  /* 0x000000412b157210 */ /* 0x000fe200007fe4ff */
[----:B--2---:R-:W-:Y:S04]  /*0990*/  STS [R46.X4], R13 ;  /* 0x0000000d2e007388 */ /* 0x004fe80000004800 */
[----:B---3--:R-:W-:Y:S04]  /*09a0*/  STS [R46.X4+0x80], R19 ;  /* 0x000080132e007388 */ /* 0x008fe80000004800 */
[----:B----4-:R-:W-:Y:S04]  /*09b0*/  STS [R46.X4+0x100], R17 ;  /* 0x000100112e007388 */ /* 0x010fe80000004800 */
[----:B------:R0:W-:Y:S01]  /*09c0*/  STS [R46.X4+0x180], R33 ;  /* 0x000180212e007388 */ /* 0x0001e20000004800 */
[----:B------:R-:W-:-:S06]  /*09d0*/  NOP ;  /* 0x0000000000007918 */ /* 0x000fcc0000000000 */
[----:B------:R-:W1:Y:S04]  /*09e0*/  LDS.128 R12, [R46.X16] ;  /* 0x000000002e0c7984 */ /* 0x000e68000000cc00 */
[----:B------:R-:W-:Y:S06]  /*09f0*/  BAR.SYNC.DEFER_BLOCKING 0x0 ;  /* 0x0000000000007b1d */ /* 0x000fec0000010000 */
[----:B------:R2:W3:Y:S04]  /*0a00*/  @!P1 LDG.E R23, [R20.64] ;  /* 0x0000000614179981 */ /* 0x0004e8000c1e1900 */
[----:B------:R2:W4:Y:S04]  /*0a10*/  @!P3 LDG.E R67, [R20.64+0x100] ;  /* 0x000100061443b981 */ /* 0x000528000c1e1900 */
[----:B------:R2:W4:Y:S04]  /*0a20*/  @!P2 LDG.E R69, [R20.64+0x80] ;  /* 0x000080061445a981 */ /* 0x000528000c1e1900 */
[----:B------:R2:W4:Y:S01]  /*0a30*/  @!P4 LDG.E R71, [R20.64+0x180] ;  /* 0x000180061447c981 */ /* 0x000522000c1e1900 */
[-C--:B------:R-:W-:Y:S01]  /*0a40*/  ISETP.GE.AND P2, PT, R39, R79.reuse, PT ;  /* 0x0000004f2700720c */ /* 0x080fe20003f46270 */
[----:B------:R-:W-:Y:S01]  /*0a50*/  IMAD R10, R56, c[0x0][0x1f0], RZ ;  /* 0x00007c00380a7a24 */ /* 0x000fe200078e02ff */
[----:B0-----:R-:W-:Y:S01]  /*0a60*/  SHF.R.S32.HI R33, RZ, 0x1f, R32 ;  /* 0x0000001fff217819 */ /* 0x001fe20000011420 */
[----:B------:R-:W-:Y:S01]  /*0a70*/  IMAD.WIDE.U32 R8, R61, c[0x0][0x1f0], RZ ;  /* 0x00007c003d087a25 */ /* 0x000fe200078e00ff */
[----:B------:R-:W-:Y:S01]  /*0a80*/  IADD3 R76, P0, R39, -0x60, RZ ;  /* 0xffffffa0274c7810 */ /* 0x000fe20007f1e0ff */
[----:B------:R-:W-:Y:S01]  /*0a90*/  BSSY B0, `(.L_x_7975) ;  /* 0x0000049000007945 */ /* 0x000fe20003800000 */
[----:B------:R-:W-:Y:S01]  /*0aa0*/  ISETP.GE.AND P4, PT, R35, R79, PT ;  /* 0x0000004f2300720c */ /* 0x000fe20003f86270 */
[----:B------:R-:W-:Y:S01]  /*0ab0*/  IMAD R17, R61, c[0x0][0x1f4], R10 ;  /* 0x00007d003d117a24 */ /* 0x000fe200078e020a */
[----:B------:R-:W-:Y:S01]  /*0ac0*/  MOV R18, R8 ;  /* 0x0000000800127202 */ /* 0x000fe20000000f00 */
[----:B--2---:R-:W-:Y:S01]  /*0ad0*/  IMAD R20, R62, c[0x0][0x1f8], RZ ;  /* 0x00007e003e147a24 */ /* 0x004fe200078e02ff */
[----:B------:R-:W-:Y:S01]  /*0ae0*/  IADD3.X R77, R37, -0x1, RZ, P0, !PT ;  /* 0xffffffff254d7810 */ /* 0x000fe200007fe4ff */
[----:B-1---5:R-:W-:Y:S01]  /*0af0*/  FADD.FTZ R68, R13, R58 ;  /* 0x0000003a0d447221 */ /* 0x022fe20000010000 */
[----:B------:R-:W-:Y:S01]  /*0b00*/  IADD3 R19, R9, R17, RZ ;  /* 0x0000001109137210 */ /* 0x000fe20007ffe0ff */
[----:B------:R-:W-:Y:S01]  /*0b10*/  @!P2 IMAD.WIDE.U32 R10, R61, c[0x0][0x1f0], R32 ;  /* 0x00007c003d0aaa25 */ /* 0x000fe200078e0020 */
[----:B------:R-:W-:-:S02]  /*0b20*/  MOV R9, c[0x0][0x174] ;  /* 0x00005d0000097a02 */ /* 0x000fc40000000f00 */
[----:B------:R-:W-:Y:S01]  /*0b30*/  ISETP.GE.AND P5, PT, R34, R79, PT ;  /* 0x0000004f2200720c */ /* 0x000fe20003fa6270 */
[----:B------:R-:W-:Y:S01]  /*0b40*/  @!P2 IMAD.MOV.U32 R16, RZ, RZ, R10 ;  /* 0x000000ffff10a224 */ /* 0x000fe200078e000a */
[----:B------:R-:W-:Y:S01]  /*0b50*/  @!P2 IADD3 R17, R17, R11, RZ ;  /* 0x0000000b1111a210 */ /* 0x000fe20007ffe0ff */
[----:B------:R-:W-:Y:S01]  /*0b60*/  IMAD.WIDE.U32 R18, R63, c[0x0][0x1f8], R18 ;  /* 0x00007e003f127a25 */ /* 0x000fe200078e0012 */
[----:B------:R-:W-:-:S03]  /*0b70*/  LEA R64, R9, R40, 0x7 ;  /* 0x0000002809407211 */ /* 0x000fc600078e38ff */
[----:B------:R-:W-:Y:S01]  /*0b80*/  @!P2 IMAD.WIDE.U32 R16, R63, c[0x0][0x1f8], R16 ;  /* 0x00007e003f10aa25 */ /* 0x000fe200078e0010 */
[----:B------:R-:W-:-:S03]  /*0b90*/  SHF.R.S32.HI R66, RZ, 0x1f, R64 ;  /* 0x0000001fff427819 */ /* 0x000fc60000011440 */
[----:B------:R-:W-:Y:S01]  /*0ba0*/  FADD.FTZ R70, R15, R58 ;  /* 0x0000003a0f467221 */ /* 0x000fe20000010000 */
[----:B------:R-:W-:Y:S02]  /*0bb0*/  @!P2 IADD3 R21, P0, R39, R16, RZ ;  /* 0x000000102715a210 */ /* 0x000fe40007f1e0ff */
[----:B------:R-:W-:Y:S01]  /*0bc0*/  LEA R16, P3, R76, c[0x0][0x268], 0x2 ;  /* 0x00009a004c107a11 */ /* 0x000fe200078610ff */
[----:B---3--:R0:W-:Y:S04]  /*0bd0*/  STS [R46.X4], R23 ;  /* 0x000000172e007388 */ /* 0x0081e80000004800 */
[----:B----4-:R1:W-:Y:S04]  /*0be0*/  STS [R46.X4+0x100], R67 ;  /* 0x000100432e007388 */ /* 0x0103e80000004800 */
[----:B------:R2:W-:Y:S01]  /*0bf0*/  STS [R46.X4+0x80], R69 ;  /* 0x000080452e007388 */ /* 0x0005e20000004800 */
[----:B0-----:R-:W-:Y:S01]  /*0c00*/  IMAD R23, R63, c[0x0][0x1fc], R20 ;  /* 0x00007f003f177a24 */ /* 0x001fe200078e0214 */
[----:B------:R-:W-:-:S02]  /*0c10*/  IADD3 R20, P1, R64, R18, RZ ;  /* 0x0000001240147210 */ /* 0x000fc40007f3e0ff */
[----:B------:R0:W-:Y:S01]  /*0c20*/  STS [R46.X4+0x180], R71 ;  /* 0x000180472e007388 */ /* 0x0001e20000004800 */
[----:B------:R-:W-:-:S06]  /*0c30*/  NOP ;  /* 0x0000000000007918 */ /* 0x000fcc0000000000 */
[----:B------:R0:W3:Y:S01]  /*0c40*/  LDS.128 R8, [R46.X16] ;  /* 0x000000002e087984 */ /* 0x0000e2000000cc00 */
[--C-:B-1----:R-:W-:Y:S01]  /*0c50*/  FADD.FTZ R67, R12, R58.reuse ;  /* 0x0000003a0c437221 */ /* 0x102fe20000010000 */
[----:B------:R-:W-:Y:S01]  /*0c60*/  IADD3.X R19, R66, R23, R19, P1, !PT ;  /* 0x0000001742137210 */ /* 0x000fe20000ffe413 */
[----:B--2---:R-:W-:Y:S01]  /*0c70*/  FADD.FTZ R69, R14, R58 ;  /* 0x0000003a0e457221 */ /* 0x004fe20000010000 */
[----:B------:R-:W-:Y:S02]  /*0c80*/  @!P2 IADD3.X R22, R37, R17, R23, P0, !PT ;  /* 0x000000112516a210 */ /* 0x000fe400007fe417 */
[----:B------:R-:W-:Y:S02]  /*0c90*/  FSETP.GTU.FTZ.AND P6, PT, R67, 20, PT ;  /* 0x41a000004300780b */ /* 0x000fe40003fdc000 */
[----:B------:R-:W-:Y:S02]  /*0ca0*/  LEA.HI.X R17, R76, c[0x0][0x26c], R77, 0x2, P3 ;  /* 0x00009b004c117a11 */ /* 0x000fe400018f144d */
[----:B------:R-:W-:-:S02]  /*0cb0*/  LEA R16, P1, R20, R16, 0x2 ;  /* 0x0000001014107211 */ /* 0x000fc400078210ff */
[C---:B------:R-:W-:Y:S02]  /*0cc0*/  @!P2 LEA R18, P0, R21.reuse, c[0x0][0x268], 0x2 ;  /* 0x00009a001512aa11 */ /* 0x040fe400078010ff */
[----:B------:R-:W-:Y:S02]  /*0cd0*/  LEA.HI.X R17, R20, R17, R19, 0x2, P1 ;  /* 0x0000001114117211 */ /* 0x000fe400008f1413 */
[----:B------:R-:W-:Y:S02]  /*0ce0*/  @!P2 LEA.HI.X R19, R21, c[0x0][0x26c], R22, 0x2, P0 ;  /* 0x00009b001513aa11 */ /* 0x000fe400000f1416 */
[----:B------:R-:W-:Y:S02]  /*0cf0*/  ISETP.GE.AND P3, PT, R36, R79, PT ;  /* 0x0000004f2400720c */ /* 0x000fe40003f66270 */
[----:B------:R-:W-:Y:S02]  /*0d00*/  FSETP.GTU.FTZ.AND P1, PT, R68, 20, PT ;  /* 0x41a000004400780b */ /* 0x000fe40003f3c000 */
[----:B------:R-:W-:Y:S01]  /*0d10*/  FSETP.GTU.FTZ.AND P0, PT, R69, 20, PT ;  /* 0x41a000004500780b */ /* 0x000fe20003f1c000 */
[----:B------:R-:W-:Y:S07]  /*0d20*/  @P6 BRA `(.L_x_7976) ;  /* 0x000001f000006947 */ /* 0x000fee0003800000 */
[----:B0-----:R-:W-:Y:S01]  /*0d30*/  FMUL.FTZ R67, R67, 1.4426950216293334961 ;  /* 0x3fb8aa3b43437820 */ /* 0x001fe20000410000 */
        /* <DEDUP_REMOVED lines=30> */
.L_x_7976:
[----:B0-----:R-:W-:Y:S05]  /*0f20*/  BSYNC B0 ;  /* 0x0000000000007941 */ /* 0x001fea0003800000 */
.L_x_7975:
[----:B------:R-:W-:Y:S01]  /*0f30*/  BSSY B0, `(.L_x_7977) ;  /* 0x0000026000007945 */ /* 0x000fe20003800000 */
[----:B------:R-:W-:Y:S01]  /*0f40*/  HFMA2.MMA R21, -RZ, RZ, 0, 0 ;  /* 0x00000000ff157435 */ /* 0x000fe200000001ff */
[----:B------:R-:W-:Y:S01]  /*0f50*/  FSETP.GTU.FTZ.AND P6, PT, R70, 20, PT ;  /* 0x41a000004600780b */ /* 0x000fe20003fdc000 */
[----:B------:R-:W-:Y:S01]  /*0f60*/  HFMA2.MMA R73, -RZ, RZ, 0, 0 ;  /* 0x00000000ff497435 */ /* 0x000fe200000001ff */
[----:B------:R-:W-:Y:S01]  /*0f70*/  MOV R23, RZ ;  /* 0x000000ff00177202 */ /* 0x000fe20000000f00 */
[----:B------:R-:W-:Y:S01]  /*0f80*/  IMAD.MOV.U32 R71, RZ, RZ, RZ ;  /* 0x000000ffff477224 */ /* 0x000fe200078e00ff */
        /* <DEDUP_REMOVED lines=32> */
.L_x_7978:
[----:B------:R-:W-:Y:S05]  /*1190*/  BSYNC B0 ;  /* 0x0000000000007941 */ /* 0x000fea0003800000 */
.L_x_7977:
        /* <DEDUP_REMOVED lines=33> */
.L_x_7980:
[----:B------:R-:W-:Y:S05]  /*13b0*/  BSYNC B0 ;  /* 0x0000000000007941 */ /* 0x000fea0003800000 */
.L_x_7979:
        /* <DEDUP_REMOVED lines=33> */
.L_x_7982:
[----:B------:R-:W-:Y:S05]  /*15d0*/  BSYNC B0 ;  /* 0x0000000000007941 */ /* 0x000fea0003800000 */
.L_x_7981:
[----:B------:R-:W-:Y:S06]  /*15e0*/  BAR.SYNC.DEFER_BLOCKING 0x0 ;  /* 0x0000000000007b1d */ /* 0x000fec0000010000 */
[----:B------:R0:W2:Y:S04]  /*15f0*/  @!P2 LDG.E R21, [R18.64] ;  /* 0x000000061215a981 */ /* 0x0000a8000c1e1900 */
[----:B------:R1:W4:Y:S04]  /*1600*/  @!P3 LDG.E R23, [R16.64] ;  /* 0x000000061017b981 */ /* 0x000328000c1e1900 */
[----:B------:R1:W5:Y:S04]  /*1610*/  @!P4 LDG.E R71, [R16.64+0x80] ;  /* 0x000080061047c981 */ /* 0x000368000c1e1900 */
[----:B---3--:R1:W3:Y:S01]  /*1620*/  @!P5 LDG.E R73, [R16.64+0x100] ;  /* 0x000100061049d981 */ /* 0x0082e2000c1e1900 */
[----:B------:R-:W-:Y:S01]  /*1630*/  IMAD R14, R56, c[0x0][0x200], RZ ;  /* 0x00008000380e7a24 */ /* 0x000fe200078e02ff */
[----:B------:R-:W-:Y:S01]  /*1640*/  @!P2 MOV R15, R33 ;  /* 0x00000021000fa202 */ /* 0x000fe20000000f00 */
[----:B------:R-:W-:Y:S01]  /*1650*/  IMAD.WIDE.U32 R12, R61, c[0x0][0x200], RZ ;  /* 0x000080003d0c7a25 */ /* 0x000fe200078e00ff */
[----:B------:R-:W-:Y:S01]  /*1660*/  HFMA2.MMA R83, -RZ, RZ, 0, 0 ;  /* 0x00000000ff537435 */ /* 0x000fe200000001ff */
[----:B------:R-:W-:-:S02]  /*1670*/  MOV R85, RZ ;  /* 0x000000ff00557202 */ /* 0x000fc40000000f00 */
[----:B------:R-:W-:Y:S01]  /*1680*/  IMAD R75, R61, c[0x0][0x204], R14 ;  /* 0x000081003d4b7a24 */ /* 0x000fe200078e020e */
[----:B------:R-:W-:Y:S01]  /*1690*/  @!P2 MOV R14, R32 ;  /* 0x00000020000ea202 */ /* 0x000fe20000000f00 */
[----:B0-----:R-:W-:Y:S02]  /*16a0*/  IMAD R18, R62, c[0x0][0x208], RZ ;  /* 0x000082003e127a24 */ /* 0x001fe400078e02ff */
[----:B------:R-:W-:Y:S01]  /*16b0*/  IMAD.MOV.U32 R81, RZ, RZ, RZ ;  /* 0x000000ffff517224 */ /* 0x000fe200078e00ff */
[----:B------:R-:W-:Y:S01]  /*16c0*/  IADD3 R13, R13, R75, RZ ;  /* 0x0000004b0d0d7210 */ /* 0x000fe20007ffe0ff */
[----:B------:R-:W-:-:S04]  /*16d0*/  @!P2 IMAD.WIDE.U32 R14, R61, c[0x0][0x200], R14 ;  /* 0x000080003d0eaa25 */ /* 0x000fc800078e000e */
[----:B------:R-:W-:Y:S01]  /*16e0*/  IMAD.WIDE.U32 R12, R63, c[0x0][0x208], R12 ;  /* 0x000082003f0c7a25 */ /* 0x000fe200078e000c */
[----:B------:R-:W-:Y:S01]  /*16f0*/  @!P2 IADD3 R15, R75, R15, RZ ;  /* 0x0000000f4b0fa210 */ /* 0x000fe20007ffe0ff */
[----:B------:R-:W-:Y:S02]  /*1700*/  HFMA2.MMA R75, -RZ, RZ, 0, 0 ;  /* 0x00000000ff4b7435 */ /* 0x000fe400000001ff */
[C---:B------:R-:W-:Y:S01]  /*1710*/  IMAD R19, R63.reuse, c[0x0][0x20c], R18 ;  /* 0x000083003f137a24 */ /* 0x040fe200078e0212 */
[----:B-1----:R-:W-:Y:S01]  /*1720*/  IADD3 R17, P1, R64, R12, RZ ;  /* 0x0000000c40117210 */ /* 0x002fe20007f3e0ff */
[----:B------:R-:W-:Y:S01]  /*1730*/  @!P2 IMAD.WIDE.U32 R14, R63, c[0x0][0x208], R14 ;  /* 0x000082003f0eaa25 */ /* 0x000fe200078e000e */
[----:B------:R-:W-:Y:S02]  /*1740*/  LEA R18, P6, R76, c[0x0][0x258], 0x2 ;  /* 0x000096004c127a11 */ /* 0x000fe400078c10ff */
[----:B------:R-:W-:Y:S02]  /*1750*/  IADD3.X R13, R66, R19, R13, P1, !PT ;  /* 0x00000013420d7210 */ /* 0x000fe40000ffe40d */
[----:B------:R-:W-:-:S02]  /*1760*/  @!P2 IADD3 R14, P0, R39, R14, RZ ;  /* 0x0000000e270ea210 */ /* 0x000fc40007f1e0ff */
[----:B------:R-:W-:Y:S02]  /*1770*/  LEA.HI.X R12, R76, c[0x0][0x25c], R77, 0x2, P6 ;  /* 0x000097004c0c7a11 */ /* 0x000fe400030f144d */
[----:B------:R-:W-:Y:S02]  /*1780*/  @!P2 IADD3.X R15, R37, R15, R19, P0, !PT ;  /* 0x0000000f250fa210 */ /* 0x000fe400007fe413 */
[C---:B------:R-:W-:Y:S02]  /*1790*/  LEA R18, P1, R17.reuse, R18, 0x2 ;  /* 0x0000001211127211 */ /* 0x040fe400078210ff */
[C---:B------:R-:W-:Y:S02]  /*17a0*/  @!P2 LEA R16, P0, R14.reuse, c[0x0][0x258], 0x2 ;  /* 0x000096000e10aa11 */ /* 0x040fe400078010ff */
[----:B------:R-:W-:Y:S02]  /*17b0*/  LEA.HI.X R19, R17, R12, R13, 0x2, P1 ;  /* 0x0000000c11137211 */ /* 0x000fe400008f140d */
[----:B------:R-:W-:Y:S01]  /*17c0*/  @!P2 LEA.HI.X R17, R14, c[0x0][0x25c], R15, 0x2, P0 ;  /* 0x000097000e11aa11 */ /* 0x000fe200000f140f */
[----:B--2---:R-:W-:Y:S04]  /*17d0*/  STS [R46.X4], R21 ;  /* 0x000000152e007388 */ /* 0x004fe80000004800 */
[----:B----4-:R-:W-:Y:S04]  /*17e0*/  STS [R46.X4+0x80], R23 ;  /* 0x000080172e007388 */ /* 0x010fe80000004800 */
[----:B-----5:R-:W-:Y:S04]  /*17f0*/  STS [R46.X4+0x100], R71 ;  /* 0x000100472e007388 */ /* 0x020fe80000004800 */
[----:B---3--:R-:W-:Y:S01]  /*1800*/  STS [R46.X4+0x180], R73 ;  /* 0x000180492e007388 */ /* 0x008fe20000004800 */
[----:B------:R-:W-:-:S06]  /*1810*/  NOP ;  /* 0x0000000000007918 */ /* 0x000fcc0000000000 */
[----:B------:R-:W0:Y:S04]  /*1820*/  LDS.128 R12, [R46.X16] ;  /* 0x000000002e0c7984 */ /* 0x000e28000000cc00 */
[----:B------:R-:W-:Y:S06]  /*1830*/  BAR.SYNC.DEFER_BLOCKING 0x0 ;  /* 0x0000000000007b1d */ /* 0x000fec0000010000 */
[----:B------:R-:W2:Y:S04]  /*1840*/  @!P2 LDG.E R81, [R16.64] ;  /* 0x000000061051a981 */ /* 0x000ea8000c1e1900 */
[----:B------:R-:W3:Y:S04]  /*1850*/  @!P3 LDG.E R75, [R18.64] ;  /* 0x00000006124bb981 */ /* 0x000ee8000c1e1900 */
[----:B------:R-:W4:Y:S04]  /*1860*/  @!P4 LDG.E R85, [R18.64+0x80] ;  /* 0x000080061255c981 */ /* 0x000f28000c1e1900 */
[----:B------:R-:W5:Y:S01]  /*1870*/  @!P5 LDG.E R83, [R18.64+0x100] ;  /* 0x000100061253d981 */ /* 0x000f62000c1e1900 */
[----:B0-----:R-:W-:Y:S01]  /*1880*/  FMUL.FTZ R22, R14, -1.4426950216293334961 ;  /* 0xbfb8aa3b0e167820 */ /* 0x001fe20000410000 */
[----:B------:R-:W-:Y:S01]  /*1890*/  ISETP.NE.AND P1, PT, R54, RZ, PT ;  /* 0x000000ff3600720c */ /* 0x000fe20003f25270 */
[----:B------:R-:W-:Y:S01]  /*18a0*/  FMUL.FTZ R23, R15, -1.4426950216293334961 ;  /* 0xbfb8aa3b0f177820 */ /* 0x000fe20000410000 */
[----:B------:R-:W-:Y:S01]  /*18b0*/  BSSY B0, `(.L_x_7983) ;  /* 0x0000050000007945 */ /* 0x000fe20003800000 */
[----:B------:R-:W-:-:S02]  /*18c0*/  FMUL.FTZ R21, R13, -1.4426950216293334961 ;  /* 0xbfb8aa3b0d157820 */ /* 0x000fc40000410000 */
[----:B------:R-:W-:Y:S01]  /*18d0*/  FMUL.FTZ R20, R12, -1.4426950216293334961 ;  /* 0xbfb8aa3b0c147820 */ /* 0x000fe20000410000 */
[----:B------:R-:W-:Y:S01]  /*18e0*/  MUFU.EX2 R22, R22 ;  /* 0x0000001600167308 */ /* 0x000fe20000000800 */
[----:B------:R-:W-:-:S04]  /*18f0*/  IMAD R84, R56, c[0x0][0x2e8], RZ ;  /* 0x0000ba0038547a24 */ /* 0x000fc800078e02ff */
[----:B------:R-:W-:-:S03]  /*1900*/  IMAD R91, R61, c[0x0][0x2ec], R84 ;  /* 0x0000bb003d5b7a24 */ /* 0x000fc600078e0254 */
[----:B------:R-:W0:Y:S08]  /*1910*/  MUFU.EX2 R23, R23 ;  /* 0x0000001700177308 */ /* 0x000e300000000800 */
[----:B------:R-:W1:Y:S08]  /*1920*/  MUFU.EX2 R21, R21 ;  /* 0x0000001500157308 */ /* 0x000e700000000800 */
[----:B------:R-:W1:Y:S01]  /*1930*/  MUFU.EX2 R20, R20 ;  /* 0x0000001400147308 */ /* 0x000e620000000800 */
[----:B0-----:R-:W-:-:S02]  /*1940*/  FADD.FTZ R82, R23, 1 ;  /* 0x3f80000017527421 */ /* 0x001fc40000010000 */
[----:B-1----:R-:W-:-:S05]  /*1950*/  FADD.FTZ R80, R21, 1 ;  /* 0x3f80000015507421 */ /* 0x002fca0000010000 */
[----:B------:R-:W0:Y:S01]  /*1960*/  MUFU.RCP R82, R82 ;  /* 0x0000005200527308 */ /* 0x000e220000001000 */
[----:B------:R-:W-:-:S07]  /*1970*/  FADD.FTZ R20, R20, 1 ;  /* 0x3f80000014147421 */ /* 0x000fce0000010000 */
[----:B------:R-:W-:Y:S08]  /*1980*/  MUFU.RCP R80, R80 ;  /* 0x0000005000507308 */ /* 0x000ff00000001000 */
[----:B------:R-:W1:Y:S01]  /*1990*/  MUFU.RCP R71, R20 ;  /* 0x0000001400477308 */ /* 0x000e620000001000 */
[----:B0-----:R-:W-:-:S04]  /*19a0*/  FADD.FTZ R72, -R82, 1 ;  /* 0x3f80000052487421 */ /* 0x001fc80000010100 */
[----:B------:R-:W-:Y:S02]  /*19b0*/  FFMA.FTZ R74, R15, R72, 1 ;  /* 0x3f8000000f4a7423 */ /* 0x000fe40000010048 */
[----:B-1----:R-:W-:-:S04]  /*19c0*/  FADD.FTZ R21, -R71, 1 ;  /* 0x3f80000047157421 */ /* 0x002fc80000010100 */
[----:B------:R-:W-:Y:S01]  /*19d0*/  FFMA.FTZ R21, R12, R21, 1 ;  /* 0x3f8000000c157423 */ /* 0x000fe20000010015 */
[----:B--2---:R0:W-:Y:S04]  /*19e0*/  STS [R46.X4], R81 ;  /* 0x000000512e007388 */ /* 0x0041e80000004800 */
[----:B---3--:R-:W-:Y:S04]  /*19f0*/  STS [R46.X4+0x80], R75 ;  /* 0x0000804b2e007388 */ /* 0x008fe80000004800 */
[----:B----4-:R-:W-:Y:S01]  /*1a00*/  STS [R46.X4+0x100], R85 ;  /* 0x000100552e007388 */ /* 0x010fe20000004800 */
[----:B0-----:R-:W-:-:S03]  /*1a10*/  FADD.FTZ R81, R22, 1 ;  /* 0x3f80000016517421 */ /* 0x001fc60000010000 */
[----:B-----5:R-:W-:Y:S01]  /*1a20*/  STS [R46.X4+0x180], R83 ;  /* 0x000180532e007388 */ /* 0x020fe20000004800 */
[----:B------:R-:W-:-:S06]  /*1a30*/  NOP ;  /* 0x0000000000007918 */ /* 0x000fcc0000000000 */
[----:B------:R-:W0:Y:S01]  /*1a40*/  LDS.128 R16, [R46.X16] ;  /* 0x000000002e107984 */ /* 0x000e22000000cc00 */
[----:B------:R-:W1:Y:S01]  /*1a50*/  MUFU.RCP R81, R81 ;  /* 0x0000005100517308 */ /* 0x000e620000001000 */
[----:B------:R-:W-:-:S04]  /*1a60*/  FADD.FTZ R22, -R80, 1 ;  /* 0x3f80000050167421 */ /* 0x000fc80000010100 */
[----:B------:R-:W-:Y:S02]  /*1a70*/  FFMA.FTZ R22, R13, R22, 1 ;  /* 0x3f8000000d167423 */ /* 0x000fe40000010016 */
[----:B-1----:R-:W-:-:S04]  /*1a80*/  FADD.FTZ R23, -R81, 1 ;  /* 0x3f80000051177421 */ /* 0x002fc80000010100 */
[----:B------:R-:W-:Y:S02]  /*1a90*/  FFMA.FTZ R73, R14, R23, 1 ;  /* 0x3f8000000e497423 */ /* 0x000fe40000010017 */
        /* <DEDUP_REMOVED lines=13> */
[----:B------:R-:W-:Y:S01]  /*1b70*/  IMAD.WIDE.U32 R72, R61, c[0x0][0x2e8], RZ ;  /* 0x0000ba003d487a25 */ /* 0x000fe200078e00ff */
[----:B------:R-:W-:-:S04]  /*1b80*/  LEA R75, P5, R76, c[0x0][0x338], 0x2 ;  /* 0x0000ce004c4b7a11 */ /* 0x000fc800078a10ff */
        /* <DEDUP_REMOVED lines=10> */
[----:B------:R-:W-:-:S03]  /*1c30*/  IMAD R21, R63, c[0x0][0x2f4], R20 ;  /* 0x0000bd003f157a24 */ /* 0x000fc600078e0214 */
[----:B------:R-:W-:Y:S02]  /*1c40*/  @!P1 STS [0x200], R79 ;  /* 0x0002004fff009388 */ /* 0x000fe40000000800 */
[----:B------:R-:W-:Y:S02]  /*1c50*/  IADD3.X R72, R66, R21, R73, P0, !PT ;  /* 0x0000001542487210 */ /* 0x000fe400007fe449 */
[----:B------:R-:W-:Y:S01]  /*1c60*/  BAR.SYNC.DEFER_BLOCKING 0x0 ;  /* 0x0000000000007b1d */ /* 0x000fe20000010000 */
[----:B------:R-:W-:Y:S02]  /*1c70*/  LEA.HI.X R21, R76, c[0x0][0x33c], R77, 0x2, P5 ;  /* 0x0000cf004c157a11 */ /* 0x000fe400028f144d */
[----:B------:R-:W-:-:S03]  /*1c80*/  IADD3 R20, P5, R39, R32, RZ ;  /* 0x0000002027147210 */ /* 0x000fc60007fbe0ff */
[----:B------:R-:W0:Y:S02]  /*1c90*/  LDS R74, [0x200] ;  /* 0x00020000ff4a7984 */ /* 0x000e240000000800 */
[-C--:B0-----:R-:W-:Y:S02]  /*1ca0*/  ISETP.GE.AND P4, PT, R39, R74.reuse, PT ;  /* 0x0000004a2700720c */ /* 0x081fe40003f86270 */
[-C--:B------:R-:W-:Y:S02]  /*1cb0*/  ISETP.GE.AND P3, PT, R35, R74.reuse, PT ;  /* 0x0000004a2300720c */ /* 0x080fe40003f66270 */
[-C--:B------:R-:W-:Y:S02]  /*1cc0*/  ISETP.GE.AND P2, PT, R36, R74.reuse, PT ;  /* 0x0000004a2400720c */ /* 0x080fe40003f46270 */
[----:B------:R-:W-:Y:S02]  /*1cd0*/  ISETP.GE.AND P0, PT, R34, R74, PT ;  /* 0x0000004a2200720c */ /* 0x000fe40003f06270 */
[----:B------:R-:W-:-:S04]  /*1ce0*/  LEA R74, P6, R22, R75, 0x2 ;  /* 0x0000004b164a7211 */ /* 0x000fc800078c10ff */
[----:B------:R-:W-:Y:S02]  /*1cf0*/  LEA.HI.X R75, R22, R21, R72, 0x2, P6 ;  /* 0x00000015164b7211 */ /* 0x000fe400030f1448 */
[----:B------:R-:W-:Y:S01]  /*1d00*/  IADD3.X R21, R37, R33, RZ, P5, !PT ;  /* 0x0000002125157210 */ /* 0x000fe20002ffe4ff */
        /* <DEDUP_REMOVED lines=10> */
.L_x_7984:
[----:B------:R-:W-:Y:S05]  /*1db0*/  BSYNC B0 ;  /* 0x0000000000007941 */ /* 0x000fea0003800000 */
.L_x_7983:
        /* <DEDUP_REMOVED lines=24> */
[----:B------:R-:W-:Y:S02]  /*1f40*/  IMAD R13, R61, c[0x0][0x214], R12 ;  /* 0x000085003d0d7a24 */ /* 0x000fe400078e020c */
[----:B------:R-:W-:-:S03]  /*1f50*/  IMAD R12, R62, c[0x0][0x218], RZ ;  /* 0x000086003e0c7a24 */ /* 0x000fc600078e02ff */
[----:B------:R-:W-:Y:S01]  /*1f60*/  IADD3 R9, R9, R13, RZ ;  /* 0x0000000d09097210 */ /* 0x000fe20007ffe0ff */
[----:B------:R0:W-:Y:S01]  /*1f70*/  STS.128 [R46.X16], R16 ;  /* 0x000000102e007388 */ /* 0x0001e2000000cc00 */
[----:B------:R-:W-:-:S06]  /*1f80*/  NOP ;  /* 0x0000000000007918 */ /* 0x000fcc0000000000 */
[----:B------:R-:W-:Y:S01]  /*1f90*/  LDS R15, [R46.X4] ;  /* 0x000000002e0f7984 */ /* 0x000fe20000004800 */
[----:B------:R-:W-:-:S03]  /*1fa0*/  IMAD.WIDE.U32 R8, R63, c[0x0][0x218], R8 ;  /* 0x000086003f087a25 */ /* 0x000fc600078e0008 */
[----:B------:R-:W-:Y:S04]  /*1fb0*/  LDS R73, [R46.X4+0x80] ;  /* 0x000080002e497984 */ /* 0x000fe80000004800 */
[----:B------:R-:W-:Y:S01]  /*1fc0*/  LDS R75, [R46.X4+0x100] ;  /* 0x000100002e4b7984 */ /* 0x000fe20000004800 */
[----:B0-----:R-:W-:Y:S01]  /*1fd0*/  IMAD R17, R63, c[0x0][0x21c], R12 ;  /* 0x000087003f117a24 */ /* 0x001fe200078e020c */
[----:B------:R-:W-:Y:S02]  /*1fe0*/  IADD3 R12, P5, R64, R8, RZ ;  /* 0x00000008400c7210 */ /* 0x000fe40007fbe0ff */
[----:B------:R-:W-:Y:S02]  /*1ff0*/  LDS R81, [R46.X4+0x180] ;  /* 0x000180002e517984 */ /* 0x000fe40000004800 */
[----:B------:R-:W-:-:S02]  /*2000*/  IADD3.X R9, R66, R17, R9, P5, !PT ;  /* 0x0000001142097210 */ /* 0x000fc40002ffe409 */
[----:B------:R-:W-:Y:S04]  /*2010*/  @!P1 STS [0x200], R79 ;  /* 0x0002004fff009388 */ /* 0x000fe80000000800 */
        /* <DEDUP_REMOVED lines=20> */
.L_x_7987:
[----:B------:R-:W-:Y:S05]  /*2160*/  BSYNC B0 ;  /* 0x0000000000007941 */ /* 0x000fea0003800000 */
.L_x_7986:
[----:B------:R1:W-:Y:S04]  /*2170*/  @!P0 STG.E [R8.64], R73 ;  /* 0x0000004908008986 */ /* 0x0003e8000c101906 */
[----:B------:R1:W-:Y:S04]  /*2180*/  @!P2 STG.E [R8.64+0x80], R75 ;  /* 0x0000804b0800a986 */ /* 0x0003e8000c101906 */
[----:B------:R1:W-:Y:S02]  /*2190*/  @!P3 STG.E [R8.64+0x100], R81 ;  /* 0x000100510800b986 */ /* 0x0003e4000c101906 */
.L_x_7985:
[----:B-1----:R-:W-:Y:S01]  /*21a0*/  MOV R8, c[0x0][0x16c] ;  /* 0x00005b0000087a02 */ /* 0x002fe20000000f00 */
[----:B------:R-:W-:Y:S01]  /*21b0*/  FFMA.FTZ R59, R4, R23, R59 ;  /* 0x00000017043b7223 */ /* 0x000fe2000001003b */
[----:B------:R-:W-:Y:S01]  /*21c0*/  BAR.SYNC.DEFER_BLOCKING 0x0 ;  /* 0x0000000000007b1d */ /* 0x000fe20000010000 */
[----:B------:R-:W-:Y:S01]  /*21d0*/  HFMA2.MMA R73, -RZ, RZ, 0, 0 ;  /* 0x00000000ff497435 */ /* 0x000fe200000001ff */
[----:B------:R-:W-:Y:S01]  /*21e0*/  ISETP.GE.AND P0, PT, R8, 0x1, PT ;  /* 0x000000010800780c */ /* 0x000fe20003f06270 */
[----:B------:R-:W-:Y:S01]  /*21f0*/  FFMA.FTZ R59, R5, R22, R59 ;  /* 0x00000016053b7223 */ /* 0x000fe2000001003b */
[----:B0-----:R-:W-:Y:S01]  /*2200*/  CS2R R14, SRZ ;  /* 0x00000000000e7805 */ /* 0x001fe2000001ff00 */
[----:B------:R-:W-:Y:S01]  /*2210*/  FMUL.FTZ R8, R23, R60 ;  /* 0x0000003c17087220 */ /* 0x000fe20000410000 */
[----:B------:R-:W-:Y:S01]  /*2220*/  CS2R R12, SRZ ;  /* 0x00000000000c7805 */ /* 0x000fe2000001ff00 */
[----:B------:R-:W-:-:S02]  /*2230*/  FFMA.FTZ R59, R6, R71, R59 ;  /* 0x00000047063b7223 */ /* 0x000fc4000001003b */
        /* <DEDUP_REMOVED lines=25> */
.L_x_7993:
[----:B------:R-:W-:Y:S01]  /*23d0*/  MOV R16, R82 ;  /* 0x0000005200107202 */ /* 0x000fe20000000f00 */
[----:B------:R-:W-:-:S05]  /*23e0*/  IMAD.MOV.U32 R17, RZ, RZ, R81 ;  /* 0x000000ffff117224 */ /* 0x000fca00078e0051 */
        /* <DEDUP_REMOVED lines=16> */
[----:B0-----:R-:W-:Y:S02]  /*24f0*/  @P0 MOV R16, R74 ;  /* 0x0000004a00100202 */ /* 0x001fe40000000f00 */
        /* <DEDUP_REMOVED lines=9> */
[----:B------:R0:W1:Y:S01]  /*2590*/  @P3 LDS R100, [R54.X4+0xc4c] ;  /* 0x000c4c0036643984 */ /* 0x0000620000004800 */
[----:B------:R-:W2:Y:S01]  /*25a0*/  MUFU.EX2 R87, R87 ;  /* 0x0000005700577308 */ /* 0x000ea20000000800 */
[----:B---3--:R-:W-:-:S02]  /*25b0*/  FMUL.FTZ R19, R19, R90 ;  /* 0x0000005a13137220 */ /* 0x008fc40000410000 */
[----:B------:R3:W5:Y:S05]  /*25c0*/  @P0 LDG.E R88, [R16.64+0x4] ;  /* 0x0000040610580981 */ /* 0x00076a000c1e1900 */
[----:B------:R-:W4:Y:S08]  /*25d0*/  MUFU.EX2 R89, R89 ;  /* 0x0000005900597308 */ /* 0x000f300000000800 */
[----:B------:R-:W0:Y:S01]  /*25e0*/  MUFU.EX2 R94, R94 ;  /* 0x0000005e005e7308 */ /* 0x000e220000000800 */
[----:B------:R-:W-:-:S02]  /*25f0*/  FMUL.FTZ R96, R71, R19 ;  /* 0x0000001347607220 */ /* 0x000fc40000410000 */
[----:B------:R-:W-:Y:S02]  /*2600*/  FMUL.FTZ R97, R72, R19 ;  /* 0x0000001348617220 */ /* 0x000fe40000410000 */
[----:B------:R-:W-:Y:S02]  /*2610*/  FMUL.FTZ R90, R5, R68 ;  /* 0x00000044055a7220 */ /* 0x000fe40000410000 */
[----:B---3--:R-:W-:Y:S02]  /*2620*/  FMUL.FTZ R17, R4, R67 ;  /* 0x0000004304117220 */ /* 0x008fe40000410000 */
[----:B------:R-:W-:Y:S02]  /*2630*/  FMUL.FTZ R16, R7, R70 ;  /* 0x0000004607107220 */ /* 0x000fe40000410000 */
[----:B------:R-:W-:Y:S02]  /*2640*/  FMUL.FTZ R95, R22, R19 ;  /* 0x00000013165f7220 */ /* 0x000fe40000410000 */
[----:B--2---:R-:W-:Y:S01]  /*2650*/  FFMA.FTZ R92, R87, R97, R96 ;  /* 0x00000061575c7223 */ /* 0x004fe20000010060 */
[----:B------:R-:W-:Y:S05]  /*2660*/  @P3 BRA `(.L_x_7990) ;  /* 0x0000008000003947 */ /* 0x000fea0003800000 */
[----:B----4-:R-:W-:Y:S01]  /*2670*/  ISETP.NE.AND P0, PT, R42, c[0x0][0x174], PT ;  /* 0x00005d002a007a0c */ /* 0x010fe20003f05270 */
[----:B-1----:R-:W-:-:S12]  /*2680*/  IMAD.MOV.U32 R100, RZ, RZ, 0x3f800000 ;  /* 0x3f800000ff647424 */ /* 0x002fd800078e00ff */
[----:B------:R-:W-:-:S04]  /*2690*/  @P0 LEA.HI R18, R42, R42, RZ, 0x1 ;  /* 0x0000002a2a120211 */ /* 0x000fc800078f08ff */
[----:B0-----:R-:W-:-:S04]  /*26a0*/  @P0 LOP3.LUT R91, R18, 0x3ffffe, RZ, 0xc0, !PT ;  /* 0x003ffffe125b0812 */ /* 0x001fc800078ec0ff */
[----:B------:R-:W-:-:S04]  /*26b0*/  @P0 IADD3 R91, -R91, R42, RZ ;  /* 0x0000002a5b5b0210 */ /* 0x000fc80007ffe1ff */
[----:B------:R-:W-:-:S04]  /*26c0*/  @P0 LEA R18, R91, 0x448, 0xa ;  /* 0x000004485b120811 */ /* 0x000fc800078e50ff */
[----:B------:R-:W-:-:S05]  /*26d0*/  @P0 IADD3 R18, R18, R75, RZ ;  /* 0x0000004b12120210 */ /* 0x000fca0007ffe0ff */
[----:B------:R0:W1:Y:S02]  /*26e0*/  @P0 LDS R100, [R18] ;  /* 0x0000000012640984 */ /* 0x0000640000000800 */
.L_x_7990:
[----:B----4-:R-:W-:Y:S05]  /*26f0*/  BSYNC B0 ;  /* 0x0000000000007941 */ /* 0x010fea0003800000 */
.L_x_7989:
[----:B01----:R-:W-:Y:S01]  /*2700*/  FMUL.FTZ R91, R87, R100 ;  /* 0x00000064575b7220 */ /* 0x003fe20000410000 */
[----:B------:R-:W-:Y:S01]  /*2710*/  ISETP.NE.AND P4, PT, R78, 0x1f, PT ;  /* 0x0000001f4e00780c */ /* 0x000fe20003f85270 */
[----:B------:R-:W-:Y:S01]  /*2720*/  FMUL.FTZ R98, R23, R19 ;  /* 0x0000001317627220 */ /* 0x000fe20000410000 */
[----:B------:R-:W-:Y:S01]  /*2730*/  ISETP.GE.AND P0, PT, R46, 0x1, PT ;  /* 0x000000012e00780c */ /* 0x000fe20003f06270 */
[----:B------:R-:W-:Y:S01]  /*2740*/  FFMA.FTZ R92, R94, R92, R95 ;  /* 0x0000005c5e5c7223 */ /* 0x000fe2000001005f */
[----:B------:R-:W-:Y:S01]  /*2750*/  ISETP.GE.U32.AND P5, PT, R78, 0x18, PT ;  /* 0x000000184e00780c */ /* 0x000fe20003fa6070 */
[----:B------:R-:W-:Y:S01]  /*2760*/  FMUL.FTZ R104, R94, R91 ;  /* 0x0000005b5e687220 */ /* 0x000fe20000410000 */
[----:B------:R-:W-:Y:S01]  /*2770*/  BSSY B0, `(.L_x_7991) ;  /* 0x000009b000007945 */ /* 0x000fe20003800000 */
[----:B------:R-:W-:Y:S02]  /*2780*/  FFMA.FTZ R18, R89, R17, R90 ;  /* 0x0000001159127223 */ /* 0x000fe4000001005a */
[----:B------:R-:W-:-:S02]  /*2790*/  FMUL.FTZ R19, R86, R89 ;  /* 0x0000005956137220 */ /* 0x000fc40000410000 */
[C---:B------:R-:W-:Y:S02]  /*27a0*/  FFMA.FTZ R92, R89.reuse, R92, R98 ;  /* 0x0000005c595c7223 */ /* 0x040fe40000010062 */
[----:B------:R-:W-:Y:S02]  /*27b0*/  FMUL.FTZ R91, R89, R104 ;  /* 0x00000068595b7220 */ /* 0x000fe40000410000 */
[C---:B------:R-:W-:Y:S01]  /*27c0*/  FFMA.FTZ R102, R94.reuse, R18, R93 ;  /* 0x000000125e667223 */ /* 0x040fe2000001005d */
[----:B------:R-:W0:Y:S01]  /*27d0*/  SHFL.DOWN PT, R103, R92, 0x1, 0x1f ;  /* 0x08201f005c677f89 */ /* 0x000e2200000e0000 */
[----:B------:R-:W-:Y:S02]  /*27e0*/  FMUL.FTZ R18, R94, R19 ;  /* 0x000000135e127220 */ /* 0x000fe40000410000 */
        /* <DEDUP_REMOVED lines=50> */
[----:B-1----:R-:W-:Y:S01]  /*2b10*/  @!P4 FMUL.FTZ R91, R91, R106 ;  /* 0x0000006a5b5bc220 */ /* 0x002fe20000410000 */
[----:B------:R-:W-:Y:S01]  /*2b20*/  SHFL.IDX PT, R105, R19, RZ, 0x1f ;  /* 0x00001fff13697589 */ /* 0x000fe200000e0000 */
[----:B--2---:R-:W-:-:S03]  /*2b30*/  @P0 FFMA.FTZ R102, R99, R103, R102 ;  /* 0x0000006763660223 */ /* 0x004fc60000010066 */
[----:B------:R-:W-:Y:S01]  /*2b40*/  SHFL.DOWN PT, R107, R92, 0x1, 0x1f ;  /* 0x08201f005c6b7f89 */ /* 0x000fe200000e0000 */
[----:B---3--:R-:W-:-:S03]  /*2b50*/  @P0 FMUL.FTZ R99, R99, R104 ;  /* 0x0000006863630220 */ /* 0x008fc60000410000 */
[----:B------:R-:W0:Y:S01]  /*2b60*/  SHFL.DOWN PT, R106, R91, 0x1, 0x1f ;  /* 0x08201f005b6a7f89 */ /* 0x000e2200000e0000 */
        /* <DEDUP_REMOVED lines=9> */
[----:B-1----:R-:W-:Y:S01]  /*2c00*/  @P2 FFMA.FTZ R103, R99, R103, R102 ;  /* 0x0000006763672223 */ /* 0x002fe20000010066 */
[----:B------:R-:W-:-:S03]  /*2c10*/  ISETP.NE.AND P2, PT, R46, RZ, PT ;  /* 0x000000ff2e00720c */ /* 0x000fc60003f45270 */
[----:B------:R-:W-:Y:S02]  /*2c20*/  FFMA.FTZ R104, R86, R103, R17 ;  /* 0x0000006756687223 */ /* 0x000fe40000010011 */
[C---:B------:R-:W-:Y:S02]  /*2c30*/  FFMA.FTZ R86, R94.reuse, R96, R95 ;  /* 0x000000605e567223 */ /* 0x040fe4000001005f */
[C---:B------:R-:W-:Y:S02]  /*2c40*/  FFMA.FTZ R17, R89.reuse, R104, R90 ;  /* 0x0000006859117223 */ /* 0x040fe4000001005a */
        /* <DEDUP_REMOVED lines=9> */
[----:B------:R-:W-:Y:S02]  /*2ce0*/  FFMA.FTZ R16, R87, R95, R16 ;  /* 0x0000005f57107223 */ /* 0x000fe40000010010 */
        /* <DEDUP_REMOVED lines=16> */
[----:B------:R-:W-:Y:S01]  /*2df0*/  @!P1 STS.64 [UR4+0xcc8], R18 ;  /* 0x000cc812ff009988 */ /* 0x000fe20008000a04 */
[----:B------:R-:W-:Y:S02]  /*2e00*/  FMUL.FTZ R92, R92, R93 ;  /* 0x0000005d5c5c7220 */ /* 0x000fe40000410000 */
[----:B------:R-:W-:Y:S02]  /*2e10*/  FFMA.FTZ R91, R6, R96, R91 ;  /* 0x00000060065b7223 */ /* 0x000fe4000001005b */
[----:B------:R-:W-:-:S02]  /*2e20*/  FFMA.FTZ R92, R5, R86, R92 ;  /* 0x00000056055c7223 */ /* 0x000fc4000001005c */
        /* <DEDUP_REMOVED lines=28> */
[----:B------:R-:W-:Y:S01]  /*2ff0*/  MOV R17, R95 ;  /* 0x0000005f00117202 */ /* 0x000fe20000000f00 */
[C---:B------:R-:W-:Y:S02]  /*3000*/  FMUL.FTZ R95, R85.reuse, R100 ;  /* 0x00000064555f7220 */ /* 0x040fe40000410000 */
[----:B------:R-:W-:Y:S02]  /*3010*/  FMUL.FTZ R85, R85, R98 ;  /* 0x0000006255557220 */ /* 0x000fe40000410000 */
[----:B------:R-:W-:Y:S01]  /*3020*/  FMUL.FTZ R95, R95, R104 ;  /* 0x000000685f5f7220 */ /* 0x000fe20000410000 */
[----:B------:R0:W-:Y:S01]  /*3030*/  @!P2 STS.64 [0x218], R16 ;  /* 0x00021810ff00a388 */ /* 0x0001e20000000a00 */
[----:B------:R-:W-:Y:S02]  /*3040*/  FMUL.FTZ R85, R85, R94 ;  /* 0x0000005e55557220 */ /* 0x000fe40000410000 */
[----:B------:R-:W-:Y:S02]  /*3050*/  FFMA.FTZ R100, R7, R100, R95 ;  /* 0x0000006407647223 */ /* 0x000fe4000001005f */
[----:B------:R-:W-:-:S02]  /*3060*/  FFMA.FTZ R85, R4, R98, R85 ;  /* 0x0000006204557223 */ /* 0x000fc40000010055 */
        /* <DEDUP_REMOVED lines=11> */
.L_x_7992:
[----:B0-----:R-:W-:Y:S05]  /*3120*/  BSYNC B0 ;  /* 0x0000000000007941 */ /* 0x001fea0003800000 */
.L_x_7991:
        /* <DEDUP_REMOVED lines=9> */
[----:B------:R-:W-:Y:S02]  /*31c0*/  MOV R18, c[0x0][0x188] ;  /* 0x0000620000127a02 */ /* 0x000fe40000000f00 */
[----:B------:R-:W-:Y:S02]  /*31d0*/  IADD3 R74, P4, R74, 0x8, RZ ;  /* 0x000000084a4a7810 */ /* 0x000fe40007f9e0ff */
        /* <DEDUP_REMOVED lines=9> */
.L_x_7988:
        /* <DEDUP_REMOVED lines=13> */
[----:B------:R-:W-:Y:S01]  /*3340*/  IMAD R18, R56, c[0x0][0x2d8], RZ ;  /* 0x0000b60038127a24 */ /* 0x000fe200078e02ff */
[----:B------:R-:W-:Y:S03]  /*3350*/  BSSY B0, `(.L_x_7994) ;  /* 0x0000049000007945 */ /* 0x000fe60003800000 */
        /* <DEDUP_REMOVED lines=19> */
[----:B------:R-:W-:Y:S01]  /*3490*/  FSETP.GTU.FTZ.AND P4, PT, R4, 20, PT ;  /* 0x41a000000400780b */ /* 0x000fe20003f9c000 */
[----:B-1----:R-:W-:Y:S01]  /*34a0*/  IMAD R10, R62, c[0x0][0x2e0], RZ ;  /* 0x0000b8003e0a7a24 */ /* 0x002fe200078e02ff */
[----:B------:R-:W-:Y:S01]  /*34b0*/  FSETP.GTU.FTZ.AND P2, PT, R16, 20, PT ;  /* 0x41a000001000780b */ /* 0x000fe20003f5c000 */
[----:B------:R-:W-:Y:S04]  /*34c0*/  @!P1 STS [0x200], R32 ;  /* 0x00020020ff009388 */ /* 0x000fe80000000800 */
[----:B------:R-:W-:Y:S01]  /*34d0*/  BAR.SYNC.DEFER_BLOCKING 0x0 ;  /* 0x0000000000007b1d */ /* 0x000fe20000010000 */
[----:B------:R-:W-:Y:S01]  /*34e0*/  FSETP.GTU.FTZ.AND P0, PT, R22, 20, PT ;  /* 0x41a000001600780b */ /* 0x000fe20003f1c000 */
[----:B------:R-:W-:-:S02]  /*34f0*/  IMAD R33, R63, c[0x0][0x2e4], R10 ;  /* 0x0000b9003f217a24 */ /* 0x000fc400078e020a */
[----:B------:R-:W-:Y:S02]  /*3500*/  @!P3 FMUL.FTZ R7, R5, -1.4426950216293334961 ;  /* 0xbfb8aa3b0507b820 */ /* 0x000fe40000410000 */
[----:B------:R-:W-:Y:S02]  /*3510*/  @!P4 FMUL.FTZ R6, R4, -1.4426950216293334961 ;  /* 0xbfb8aa3b0406c820 */ /* 0x000fe40000410000 */
[----:B------:R-:W-:Y:S02]  /*3520*/  @!P2 FMUL.FTZ R16, R16, -1.4426950216293334961 ;  /* 0xbfb8aa3b1010a820 */ /* 0x000fe40000410000 */
[----:B------:R-:W0:Y:S01]  /*3530*/  @!P3 MUFU.EX2 R7, R7 ;  /* 0x000000070007b308 */ /* 0x000e220000000800 */
[----:B------:R-:W-:-:S04]  /*3540*/  IMAD.WIDE.U32 R4, R61, c[0x0][0x2d8], RZ ;  /* 0x0000b6003d047a25 */ /* 0x000fc800078e00ff */
[----:B------:R-:W-:Y:S01]  /*3550*/  @!P0 FMUL.FTZ R8, R22, -1.4426950216293334961 ;  /* 0xbfb8aa3b16088820 */ /* 0x000fe20000410000 */
[----:B------:R-:W-:Y:S02]  /*3560*/  IADD3 R5, R5, R67, RZ ;  /* 0x0000004305057210 */ /* 0x000fe40007ffe0ff */
[----:B------:R-:W1:Y:S01]  /*3570*/  @!P4 MUFU.EX2 R6, R6 ;  /* 0x000000060006c308 */ /* 0x000e620000000800 */
[----:B------:R-:W-:Y:S02]  /*3580*/  IADD3 R22, P5, R0, -0x180, RZ ;  /* 0xfffffe8000167810 */ /* 0x000fe40007fbe0ff */
[----:B------:R-:W-:Y:S02]  /*3590*/  IMAD.WIDE.U32 R4, R63, c[0x0][0x2e0], R4 ;  /* 0x0000b8003f047a25 */ /* 0x000fe400078e0004 */
[----:B------:R-:W-:Y:S01]  /*35a0*/  IADD3.X R30, R65, -0x1, RZ, P5, !PT ;  /* 0xffffffff411e7810 */ /* 0x000fe20002ffe4ff */
[----:B------:R-:W2:Y:S01]  /*35b0*/  LDS R9, [0x200] ;  /* 0x00020000ff097984 */ /* 0x000ea20000000800 */
[----:B0-----:R-:W-:Y:S01]  /*35c0*/  @!P3 FADD.FTZ R7, R7, 1 ;  /* 0x3f8000000707b421 */ /* 0x001fe20000010000 */
[----:B------:R-:W0:Y:S01]  /*35d0*/  @!P2 MUFU.EX2 R16, R16 ;  /* 0x000000100010a308 */ /* 0x000e220000000800 */
[----:B------:R-:W-:-:S02]  /*35e0*/  IADD3 R10, P6, R64, R4, RZ ;  /* 0x00000004400a7210 */ /* 0x000fc40007fde0ff */
[----:B------:R-:W-:Y:S02]  /*35f0*/  IADD3 R4, P5, R22, c[0x0][0x330], RZ ;  /* 0x0000cc0016047a10 */ /* 0x000fe40007fbe0ff */
[----:B------:R-:W-:Y:S01]  /*3600*/  IADD3.X R18, R66, R33, R5, P6, !PT ;  /* 0x0000002142127210 */ /* 0x000fe200037fe405 */
[----:B-1----:R-:W-:Y:S02]  /*3610*/  @!P4 FADD.FTZ R6, R6, 1 ;  /* 0x3f8000000606c421 */ /* 0x002fe40000010000 */
[----:B------:R-:W1:Y:S01]  /*3620*/  @!P0 MUFU.EX2 R8, R8 ;  /* 0x0000000800088308 */ /* 0x000e620000000800 */
[----:B------:R-:W-:Y:S02]  /*3630*/  IADD3.X R5, R30, c[0x0][0x334], RZ, P5, !PT ;  /* 0x0000cd001e057a10 */ /* 0x000fe40002ffe4ff */
[----:B------:R-:W-:-:S04]  /*3640*/  LEA R4, P5, R10, R4, 0x2 ;  /* 0x000000040a047211 */ /* 0x000fc800078a10ff */
[----:B------:R-:W-:Y:S01]  /*3650*/  LEA.HI.X R5, R10, R5, R18, 0x2, P5 ;  /* 0x000000050a057211 */ /* 0x000fe200028f1412 */
[----:B------:R-:W3:Y:S01]  /*3660*/  @!P3 MUFU.RCP R0, R7 ;  /* 0x000000070000b308 */ /* 0x000ee20000001000 */
[----:B0-----:R-:W-:-:S07]  /*3670*/  @!P2 FADD.FTZ R16, R16, 1 ;  /* 0x3f8000001010a421 */ /* 0x001fce0000010000 */
[----:B------:R-:W0:Y:S01]  /*3680*/  @!P4 MUFU.RCP R31, R6 ;  /* 0x00000006001fc308 */ /* 0x000e220000001000 */
[----:B-1----:R-:W-:Y:S02]  /*3690*/  @!P0 FADD.FTZ R8, R8, 1 ;  /* 0x3f80000008088421 */ /* 0x002fe40000010000 */
[----:B---3--:R-:W-:-:S05]  /*36a0*/  @!P3 FMUL.FTZ R13, R13, R0 ;  /* 0x000000000d0db220 */ /* 0x008fca0000410000 */
[----:B------:R1:W3:Y:S01]  /*36b0*/  @!P2 MUFU.RCP R33, R16 ;  /* 0x000000100021a308 */ /* 0x0002e20000001000 */
[-C--:B--2---:R-:W-:Y:S02]  /*36c0*/  ISETP.GE.AND P6, PT, R39, R9.reuse, PT ;  /* 0x000000092700720c */ /* 0x084fe40003fc6270 */
[----:B------:R-:W-:Y:S01]  /*36d0*/  ISETP.GE.AND P3, PT, R36, R9, PT ;  /* 0x000000092400720c */ /* 0x000fe20003f66270 */
[----:B0-----:R-:W-:-:S04]  /*36e0*/  @!P4 FMUL.FTZ R12, R12, R31 ;  /* 0x0000001f0c0cc220 */ /* 0x001fc80000410000 */
[----:B------:R1:W0:Y:S01]  /*36f0*/  @!P0 MUFU.RCP R0, R8 ;  /* 0x0000000800008308 */ /* 0x0002220000001000 */
[-C--:B------:R-:W-:Y:S02]  /*3700*/  ISETP.GE.AND P4, PT, R35, R9.reuse, PT ;  /* 0x000000092300720c */ /* 0x080fe40003f86270 */
[----:B------:R-:W-:-:S03]  /*3710*/  ISETP.GE.AND P5, PT, R34, R9, PT ;  /* 0x000000092200720c */ /* 0x000fc60003fa6270 */
[----:B------:R-:W-:Y:S05]  /*3720*/  @P6 BRA `(.L_x_7995) ;  /* 0x000000b000006947 */ /* 0x000fea0003800000 */
[----:B-1-3--:R-:W-:Y:S01]  /*3730*/  MOV R6, R20 ;  /* 0x0000001400067202 */ /* 0x00afe20000000f00 */
[----:B------:R-:W-:Y:S01]  /*3740*/  IMAD R8, R62, c[0x0][0x2e0], RZ ;  /* 0x0000b8003e087a24 */ /* 0x000fe200078e02ff */
[----:B------:R-:W-:-:S03]  /*3750*/  MOV R7, R21 ;  /* 0x0000001500077202 */ /* 0x000fc60000000f00 */
[----:B------:R-:W-:Y:S02]  /*3760*/  IMAD R9, R63, c[0x0][0x2e4], R8 ;  /* 0x0000b9003f097a24 */ /* 0x000fe400078e0208 */
[----:B------:R-:W-:-:S04]  /*3770*/  IMAD.WIDE.U32 R6, R61, c[0x0][0x2d8], R6 ;  /* 0x0000b6003d067a25 */ /* 0x000fc800078e0006 */
[----:B------:R-:W-:-:S04]  /*3780*/  IMAD.IADD R7, R67, 0x1, R7 ;  /* 0x0000000143077824 */ /* 0x000fc800078e0207 */
[----:B------:R-:W-:-:S05]  /*3790*/  IMAD.WIDE.U32 R6, R63, c[0x0][0x2e0], R6 ;  /* 0x0000b8003f067a25 */ /* 0x000fca00078e0006 */
[----:B------:R-:W-:Y:S02]  /*37a0*/  IADD3 R7, R7, R9, RZ ;  /* 0x0000000907077210 */ /* 0x000fe40007ffe0ff */
[----:B------:R-:W-:-:S04]  /*37b0*/  LEA R8, P6, R6, c[0x0][0x330], 0x2 ;  /* 0x0000cc0006087a11 */ /* 0x000fc800078c10ff */
[----:B------:R-:W-:-:S05]  /*37c0*/  LEA.HI.X R9, R6, c[0x0][0x334], R7, 0x2, P6 ;  /* 0x0000cd0006097a11 */ /* 0x000fca00030f1407 */
[----:B------:R1:W-:Y:S04]  /*37d0*/  STG.E [R8.64], R17 ;  /* 0x0000001108007986 */ /* 0x0003e8000c101906 */
.L_x_7995:
[----:B-1-3--:R-:W-:Y:S05]  /*37e0*/  BSYNC B0 ;  /* 0x0000000000007941 */ /* 0x00afea0003800000 */
.L_x_7994:
[----:B------:R-:W-:Y:S01]  /*37f0*/  @!P3 STG.E [R4.64], R19 ;  /* 0x000000130400b986 */ /* 0x000fe2000c101906 */
[----:B------:R-:W-:Y:S01]  /*3800*/  @!P2 FMUL.FTZ R14, R14, R33 ;  /* 0x000000210e0ea220 */ /* 0x000fe20000410000 */
[----:B------:R-:W-:Y:S01]  /*3810*/  BSSY B0, `(.L_x_7996) ;  /* 0x0000023000007945 */ /* 0x000fe20003800000 */
[----:B0-----:R-:W-:Y:S01]  /*3820*/  @!P0 FMUL.FTZ R15, R15, R0 ;  /* 0x000000000f0f8220 */ /* 0x001fe20000410000 */
[----:B------:R-:W-:Y:S01]  /*3830*/  @!P4 STG.E [R4.64+0x80], R11 ;  /* 0x0000800b0400c986 */ /* 0x000fe2000c101906 */
[----:B------:R-:W-:Y:S02]  /*3840*/  FADD.FTZ R0, R12, R57 ;  /* 0x000000390c007221 */ /* 0x000fe40000010000 */
[----:B------:R-:W-:Y:S01]  /*3850*/  IMAD R6, R56, c[0x0][0x2f8], RZ ;  /* 0x0000be0038067a24 */ /* 0x000fe200078e02ff */
[----:B------:R0:W-:Y:S03]  /*3860*/  @!P5 STG.E [R4.64+0x100], R23 ;  /* 0x000100170400d986 */ /* 0x0001e6000c101906 */
[C---:B------:R-:W-:Y:S01]  /*3870*/  IMAD R9, R61.reuse, c[0x0][0x2fc], R6 ;  /* 0x0000bf003d097a24 */ /* 0x040fe200078e0206 */
[----:B------:R-:W-:Y:S01]  /*3880*/  BAR.SYNC.DEFER_BLOCKING 0x0 ;  /* 0x0000000000007b1d */ /* 0x000fe20000010000 */
[----:B0-----:R-:W-:-:S05]  /*3890*/  IMAD.WIDE.U32 R4, R61, c[0x0][0x2f8], RZ ;  /* 0x0000be003d047a25 */ /* 0x001fca00078e00ff */
[----:B------:R-:W-:Y:S01]  /*38a0*/  IADD3 R11, R5, R9, RZ ;  /* 0x00000009050b7210 */ /* 0x000fe20007ffe0ff */
[----:B------:R0:W-:Y:S01]  /*38b0*/  STS.128 [R46.X16], R12 ;  /* 0x0000000c2e007388 */ /* 0x0001e2000000cc00 */
[----:B------:R-:W-:-:S06]  /*38c0*/  NOP ;  /* 0x0000000000007918 */ /* 0x000fcc0000000000 */
[----:B------:R-:W-:Y:S04]  /*38d0*/  LDS R17, [R46.X4] ;  /* 0x000000002e117984 */ /* 0x000fe80000004800 */
[----:B------:R-:W-:Y:S04]  /*38e0*/  LDS R31, [R46.X4+0x80] ;  /* 0x000080002e1f7984 */ /* 0x000fe80000004800 */
[----:B------:R-:W-:Y:S01]  /*38f0*/  LDS R33, [R46.X4+0x100] ;  /* 0x000100002e217984 */ /* 0x000fe20000004800 */
[----:B0-----:R-:W-:-:S03]  /*3900*/  FADD.FTZ R13, R0, R13 ;  /* 0x0000000d000d7221 */ /* 0x001fc60000010000 */
[----:B------:R-:W-:Y:S01]  /*3910*/  LDS R65, [R46.X4+0x180] ;  /* 0x000180002e417984 */ /* 0x000fe20000004800 */
[----:B------:R-:W-:-:S03]  /*3920*/  FADD.FTZ R14, R13, R14 ;  /* 0x0000000e0d0e7221 */ /* 0x000fc60000010000 */
[----:B------:R-:W-:Y:S01]  /*3930*/  @!P1 STS [0x200], R32 ;  /* 0x00020020ff009388 */ /* 0x000fe20000000800 */
[----:B------:R-:W-:-:S03]  /*3940*/  FADD.FTZ R57, R14, R15 ;  /* 0x0000000f0e397221 */ /* 0x000fc60000010000 */
        /* <DEDUP_REMOVED lines=15> */
.L_x_7997:
[----:B------:R-:W-:Y:S05]  /*3a40*/  BSYNC B0 ;  /* 0x0000000000007941 */ /* 0x000fea0003800000 */
.L_x_7996:
[----:B------:R-:W-:Y:S01]  /*3a50*/  MOV R5, R11 ;  /* 0x0000000b00057202 */ /* 0x000fe20000000f00 */
[----:B------:R-:W-:Y:S01]  /*3a60*/  IMAD R6, R62, c[0x0][0x300], RZ ;  /* 0x0000c0003e067a24 */ /* 0x000fe200078e02ff */
[----:B------:R-:W-:Y:S02]  /*3a70*/  IADD3 R0, P4, R22, c[0x0][0x340], RZ ;  /* 0x0000d00016007a10 */ /* 0x000fe40007f9e0ff */
[-C--:B------:R-:W-:Y:S01]  /*3a80*/  ISETP.GE.AND P0, PT, R36, R10.reuse, PT ;  /* 0x0000000a2400720c */ /* 0x080fe20003f06270 */
[----:B------:R-:W-:Y:S01]  /*3a90*/  IMAD.WIDE.U32 R4, R63, c[0x0][0x300], R4 ;  /* 0x0000c0003f047a25 */ /* 0x000fe200078e0004 */
[-C--:B------:R-:W-:Y:S02]  /*3aa0*/  ISETP.GE.AND P1, PT, R35, R10.reuse, PT ;  /* 0x0000000a2300720c */ /* 0x080fe40003f26270 */
[----:B------:R-:W-:Y:S01]  /*3ab0*/  ISETP.GE.AND P2, PT, R34, R10, PT ;  /* 0x0000000a2200720c */ /* 0x000fe20003f46270 */
[----:B------:R-:W-:Y:S01]  /*3ac0*/  IMAD R7, R63, c[0x0][0x304], R6 ;  /* 0x0000c1003f077a24 */ /* 0x000fe200078e0206 */
[----:B------:R-:W-:-:S02]  /*3ad0*/  IADD3 R64, P3, R64, R4, RZ ;  /* 0x0000000440407210 */ /* 0x000fc40007f7e0ff */
        /* <DEDUP_REMOVED lines=18> */
.L_x_7974:
[----:B------:R-:W-:Y:S02]  /*3c00*/  ISETP.NE.U32.AND P0, PT, RZ, c[0x0][0x328], PT ;  /* 0x0000ca00ff007a0c */ /* 0x000fe40003f05070 */
[----:B------:R-:W-:-:S02]  /*3c10*/  ISETP.NE.U32.AND P2, PT, RZ, c[0x0][0x348], PT ;  /* 0x0000d200ff007a0c */ /* 0x000fc40003f45070 */
[----:B------:R-:W-:Y:S02]  /*3c20*/  ISETP.NE.AND.EX P1, PT, RZ, c[0x0][0x32c], PT, P0 ;  /* 0x0000cb00ff007a0c */ /* 0x000fe40003f25300 */
[----:B------:R-:W-:-:S11]  /*3c30*/  ISETP.NE.AND.EX P0, PT, RZ, c[0x0][0x34c], PT, P2 ;  /* 0x0000d300ff007a0c */ /* 0x000fd60003f05320 */
[----:B------:R-:W-:Y:S05]  /*3c40*/  @!P1 BRA `(.L_x_7999) ;  /* 0x0000014000009947 */ /* 0x000fea0003800000 */
[----:B------:R-:W2:Y:S01]  /*3c50*/  SHFL.DOWN P1, R0, R59, 0x1, 0x1f ;  /* 0x08201f003b007f89 */ /* 0x000ea20000020000 */
[----:B------:R-:W-:Y:S03]  /*3c60*/  BSSY B0, `(.L_x_7999) ;  /* 0x0000012000007945 */ /* 0x000fe60003800000 */
[----:B0-----:R-:W0:Y:S01]  /*3c70*/  S2R R8, SR_LANEID ;  /* 0x0000000000087919 */ /* 0x001e220000000000 */
[----:B--2---:R-:W-:Y:S01]  /*3c80*/  @P1 FADD R0, R0, R59 ;  /* 0x0000003b00001221 */ /* 0x004fe20000000000 */
[----:B0-----:R-:W-:-:S04]  /*3c90*/  ISETP.NE.AND P2, PT, R8, RZ, PT ;  /* 0x000000ff0800720c */ /* 0x001fc80003f45270 */
[----:B-1----:R-:W0:Y:S04]  /*3ca0*/  SHFL.DOWN P1, R5, R0, 0x2, 0x1f ;  /* 0x08401f0000057f89 */ /* 0x002e280000020000 */
        /* <DEDUP_REMOVED lines=13> */
.L_x_8000:
[----:B0-----:R-:W-:Y:S05]  /*3d80*/  BSYNC B0 ;  /* 0x0000000000007941 */ /* 0x001fea0003800000 */
.L_x_7999:
[----:B------:R-:W-:Y:S01]  /*3d90*/  BSSY B0, `(.L_x_8001) ;  /* 0x0000018000007945 */ /* 0x000fe20003800000 */
[----:B------:R-:W-:Y:S05]  /*3da0*/  @!P0 BRA `(.L_x_8002) ;  /* 0x0000015000008947 */ /* 0x000fea0003800000 */
[----:B------:R-:W-:Y:S06]  /*3db0*/  BAR.SYNC.DEFER_BLOCKING 0x0 ;  /* 0x0000000000007b1d */ /* 0x000fec0000010000 */
[----:B------:R-:W2:Y:S04]  /*3dc0*/  SHFL.DOWN P0, R0, R57, 0x1, 0x1f ;  /* 0x08201f0039007f89 */ /* 0x000ea80000000000 */
[----:B0-----:R-:W0:Y:S04]  /*3dd0*/  S2R R8, SR_LANEID ;  /* 0x0000000000087919 */ /* 0x001e280000000000 */
[----:B------:R-:W3:Y:S01]  /*3de0*/  S2R R19, SR_TID.X ;  /* 0x0000000000137919 */ /* 0x000ee20000002100 */
[----:B--2---:R-:W-:Y:S01]  /*3df0*/  @P0 FADD R0, R0, R57 ;  /* 0x0000003900000221 */ /* 0x004fe20000000000 */
        /* <DEDUP_REMOVED lines=16> */
.L_x_8002:
[----:B------:R-:W2:Y:S02]  /*3f00*/  S2R R19, SR_TID.X ;  /* 0x0000000000137919 */ /* 0x000ea40000002100 */
.L_x_8003:
[----:B0-----:R-:W-:Y:S05]  /*3f10*/  BSYNC B0 ;  /* 0x0000000000007941 */ /* 0x001fea0003800000 */
.L_x_8001:
[----:B--2---:R-:W-:-:S13]  /*3f20*/  ISETP.GE.AND P0, PT, R19, c[0x0][0x16c], PT ;  /* 0x00005b0013007a0c */ /* 0x004fda0003f06270 */
[----:B------:R-:W-:Y:S05]  /*3f30*/  @P0 EXIT ;  /* 0x000000000000094d */ /* 0x000fea0003800000 */
[C---:B------:R-:W-:Y:S02]  /*3f40*/  IMAD R0, R62.reuse, c[0x0][0x2c8], RZ ;  /* 0x0000b2003e007a24 */ /* 0x040fe400078e02ff */
[C---:B------:R-:W-:Y:S02]  /*3f50*/  IMAD R8, R62.reuse, c[0x0][0x198], RZ ;  /* 0x000066003e087a24 */ /* 0x040fe400078e02ff */
[C---:B------:R-:W-:Y:S02]  /*3f60*/  IMAD R6, R62.reuse, c[0x0][0x2a8], RZ ;  /* 0x0000aa003e067a24 */ /* 0x040fe400078e02ff */
[----:B------:R-:W-:Y:S02]  /*3f70*/  IMAD R62, R62, c[0x0][0x288], RZ ;  /* 0x0000a2003e3e7a24 */ /* 0x000fe400078e02ff */
[C---:B------:R-:W-:Y:S02]  /*3f80*/  IMAD R27, R63.reuse, c[0x0][0x2ac], R6 ;  /* 0x0000ab003f1b7a24 */ /* 0x040fe400078e0206 */
[----:B------:R-:W-:-:S04]  /*3f90*/  IMAD.WIDE.U32 R16, R63, c[0x0][0x198], RZ ;  /* 0x000066003f107a25 */ /* 0x000fc800078e00ff */
[----:B-1----:R-:W-:-:S04]  /*3fa0*/  IMAD.WIDE.U32 R4, R63, c[0x0][0x2a8], RZ ;  /* 0x0000aa003f047a25 */ /* 0x002fc800078e00ff */
[----:B------:R-:W-:Y:S01]  /*3fb0*/  IMAD R9, R63, c[0x0][0x19c], R8 ;  /* 0x000067003f097a24 */ /* 0x000fe200078e0208 */
[----:B------:R-:W-:Y:S01]  /*3fc0*/  IADD3 R27, R5, R27, RZ ;  /* 0x0000001b051b7210 */ /* 0x000fe20007ffe0ff */
[C---:B------:R-:W-:Y:S02]  /*3fd0*/  IMAD R25, R63.reuse, c[0x0][0x28c], R62 ;  /* 0x0000a3003f197a24 */ /* 0x040fe400078e023e */
[----:B------:R-:W-:Y:S01]  /*3fe0*/  IMAD.WIDE.U32 R6, R63, c[0x0][0x288], RZ ;  /* 0x0000a2003f067a25 */ /* 0x000fe200078e00ff */
[----:B------:R-:W-:-:S03]  /*3ff0*/  IADD3 R37, R17, R9, RZ ;  /* 0x0000000911257210 */ /* 0x000fc60007ffe0ff */
[----:B------:R-:W-:Y:S01]  /*4000*/  IMAD.WIDE.U32 R2, R63, c[0x0][0x2c8], RZ ;  /* 0x0000b2003f027a25 */ /* 0x000fe200078e00ff */
[----:B------:R-:W-:-:S03]  /*4010*/  IADD3 R25, R7, R25, RZ ;  /* 0x0000001907197210 */ /* 0x000fc60007ffe0ff */
[----:B------:R-:W-:-:S04]  /*4020*/  IMAD R31, R63, c[0x0][0x2cc], R0 ;  /* 0x0000b3003f1f7a24 */ /* 0x000fc800078e0200 */
[----:B------:R-:W-:Y:S02]  /*4030*/  IMAD.IADD R31, R3, 0x1, R31 ;  /* 0x00000001031f7824 */ /* 0x000fe400078e021f */
.L_x_8004:
        /* <DEDUP_REMOVED lines=54> */
.L_x_8005:
        /* <DEDUP_REMOVED lines=14> */
.L_x_9139:


//--------------------- .text._Z25selective_scan_bwd_kernelI32Selective_Scan_bwd_kernel_traitsILi32ELi4ELb0ELb0ELb1ELb0ELb0EffEEv12SSMParamsBwd --------------------------
	.section	.text._Z25selective_scan_bwd_kernelI32Selective_Scan_bwd_kernel_traitsILi32ELi4ELb0ELb0ELb1ELb0ELb0EffEEv12SSMParamsBwd,"ax",@progbits
	.sectioninfo	@"SHI_REGISTERS=125"
	.align	128
        .global         _Z25selective_scan_bwd_kernelI32Selective_Scan_bwd_kernel_traitsILi32ELi4ELb0ELb0ELb1ELb0ELb0EffEEv12SSMParamsBwd
        .type           _Z25selective_scan_bwd_kernelI32Selective_Scan_bwd_kernel_traitsILi32ELi4ELb0ELb0ELb1ELb0ELb0EffEEv12SSMParamsBwd,@function
        .size           _Z25selective_scan_bwd_kernelI32Selective_Scan_bwd_kernel_traitsILi32ELi4ELb0ELb0ELb1ELb0ELb0EffEEv12SSMParamsBwd,(.L_x_9140 - _Z25selective_scan_bwd_kernelI32Selective_Scan_bwd_kernel_traitsILi32ELi4ELb0ELb0ELb1ELb0ELb0EffEEv12SSMParamsBwd)
        .other          _Z25selective_scan_bwd_kernelI32Selective_Scan_bwd_kernel_traitsILi32ELi4ELb0ELb0ELb1ELb0ELb0EffEEv12SSMParamsBwd,@"STO_CUDA_ENTRY STV_DEFAULT"
_Z25selective_scan_bwd_kernelI32Selective_Scan_bwd_kernel_traitsILi32ELi4ELb0ELb0ELb1ELb0ELb0EffEEv12SSMParamsBwd:
.text._Z25selective_scan_bwd_kernelI32Selective_Scan_bwd_kernel_traitsILi32ELi4ELb0ELb0ELb1ELb0ELb0EffEEv12SSMParamsBwd:
        /* <DEDUP_REMOVED lines=23> */
[----:B------:R-:W-:Y:S01]  /*0170*/  IMAD R21, R3, c[0x0][0x1d8], RZ ;  /* 0x0000760003157a24 */ /* 0x000fe200078e02ff */
[----:B------:R-:W-:Y:S01]  /*0180*/  MOV R18, c[0x0][0x174] ;  /* 0x00005d0000127a02 */ /* 0x000fe20000000f00 */
[----:B------:R-:W-:Y:S01]  /*0190*/  CS2R R74, SRZ ;  /* 0x00000000004a7805 */ /* 0x000fe2000001ff00 */
[----:B------:R-:W-:Y:S01]  /*01a0*/  ISETP.GE.AND P2, PT, R16, RZ, PT ;  /* 0x000000ff1000720c */ /* 0x000fe20003f46270 */
[----:B------:R-:W-:Y:S01]  /*01b0*/  IMAD R21, R0, c[0x0][0x1dc], R21 ;  /* 0x0000770000157a24 */ /* 0x000fe200078e0215 */
[----:B------:R-:W-:Y:S01]  /*01c0*/  ISETP.GE.AND P3, PT, R18, 0x1, PT ;  /* 0x000000011200780c */ /* 0x000fe20003f66270 */
[----:B-1----:R-:W-:Y:S01]  /*01d0*/  HFMA2.MMA R10, -RZ, RZ, 0, 0 ;  /* 0x00000000ff0a7435 */ /* 0x002fe200000001ff */
[----:B------:R-:W-:Y:S01]  /*01e0*/  CS2R R72, SRZ ;  /* 0x0000000000487805 */ /* 0x000fe2000001ff00 */
[----:B0-----:R-:W-:Y:S01]  /*01f0*/  SHF.R.S32.HI R6, RZ, 0x1f, R5 ;  /* 0x0000001fff067819 */ /* 0x001fe20000011405 */
[----:B--2---:R-:W-:-:S04]  /*0200*/  IMAD.MOV R14, RZ, RZ, -R11 ;  /* 0x000000ffff0e7224 */ /* 0x004fc800078e0a0b */
        /* <DEDUP_REMOVED lines=10> */
[----:B------:R-:W-:Y:S02]  /*02b0*/  IMAD R14, R17, R8, R14 ;  /* 0x00000008110e7224 */ /* 0x000fe400078e020e */
[----:B------:R-:W-:-:S03]  /*02c0*/  IMAD.WIDE.U32 R8, R5, c[0x0][0x1d0], RZ ;  /* 0x0000740005087a25 */ /* 0x000fc600078e00ff */
[----:B------:R-:W-:Y:S01]  /*02d0*/  ISETP.GT.U32.AND P1, PT, R17, R14, PT ;  /* 0x0000000e1100720c */ /* 0x000fe20003f24070 */
[----:B------:R-:W-:Y:S01]  /*02e0*/  IMAD R16, R6, c[0x0][0x278], RZ ;  /* 0x00009e0006107a24 */ /* 0x000fe200078e02ff */
[----:B------:R-:W-:Y:S01]  /*02f0*/  IADD3 R9, R9, R13, RZ ;  /* 0x0000000d09097210 */ /* 0x000fe20007ffe0ff */
[----:B------:R-:W-:Y:S02]  /*0300*/  IMAD.IADD R11, R11, 0x1, R15 ;  /* 0x000000010b0b7824 */ /* 0x000fe400078e020f */
[----:B------:R-:W-:-:S04]  /*0310*/  IMAD.WIDE.U32 R12, R5, c[0x0][0x278], RZ ;  /* 0x00009e00050c7a25 */ /* 0x000fc800078e00ff */
[----:B------:R-:W-:-:S04]  /*0320*/  IMAD.WIDE.U32 R8, R0, c[0x0][0x1d8], R8 ;  /* 0x0000760000087a25 */ /* 0x000fc800078e0008 */
[-C--:B------:R-:W-:Y:S01]  /*0330*/  @!P1 IADD3 R14, R14, -R17.reuse, RZ ;  /* 0x800000110e0e9210 */ /* 0x080fe20007ffe0ff */
[----:B------:R-:W-:Y:S01]  /*0340*/  IMAD R15, R5, c[0x0][0x27c], R16 ;  /* 0x00009f00050f7a24 */ /* 0x000fe200078e0210 */
[----:B------:R-:W-:Y:S01]  /*0350*/  @!P1 IADD3 R7, R7, 0x1, RZ ;  /* 0x0000000107079810 */ /* 0x000fe20007ffe0ff */
[----:B------:R-:W-:Y:S01]  /*0360*/  IMAD R16, R6, c[0x0][0x1b0], RZ ;  /* 0x00006c0006107a24 */ /* 0x000fe200078e02ff */
[----:B------:R-:W-:Y:S02]  /*0370*/  ISETP.GE.U32.AND P0, PT, R14, R17, PT ;  /* 0x000000110e00720c */ /* 0x000fe40003f06070 */
[----:B------:R-:W-:Y:S01]  /*0380*/  LEA R17, R18, 0xffffff80, 0x7 ;  /* 0xffffff8012117811 */ /* 0x000fe200078e38ff */
[----:B------:R-:W-:Y:S01]  /*0390*/  IMAD R23, R5, c[0x0][0x1b4], R16 ;  /* 0x00006d0005177a24 */ /* 0x000fe200078e0210 */
[----:B------:R-:W-:Y:S02]  /*03a0*/  ISETP.NE.AND P1, PT, RZ, c[0x0][0x178], PT ;  /* 0x00005e00ff007a0c */ /* 0x000fe40003f25270 */
[----:B------:R-:W-:-:S02]  /*03b0*/  SHF.R.S32.HI R19, RZ, 0x1f, R17 ;  /* 0x0000001fff137819 */ /* 0x000fc40000011411 */
[----:B------:R-:W-:Y:S02]  /*03c0*/  IADD3 R24, P4, R17, R8, RZ ;  /* 0x0000000811187210 */ /* 0x000fe40007f9e0ff */
[----:B------:R-:W-:Y:S01]  /*03d0*/  IADD3 R13, R13, R15, RZ ;  /* 0x0000000f0d0d7210 */ /* 0x000fe20007ffe0ff */
[----:B------:R-:W-:Y:S01]  /*03e0*/  IMAD.WIDE.U32 R14, R5, c[0x0][0x1b0], RZ ;  /* 0x00006c00050e7a25 */ /* 0x000fe200078e00ff */
[----:B------:R-:W-:Y:S02]  /*03f0*/  IADD3.X R25, R19, R9, R21, P4, !PT ;  /* 0x0000000913197210 */ /* 0x000fe400027fe415 */
[----:B------:R-:W-:Y:S01]  /*0400*/  @P0 IADD3 R7, R7, 0x1, RZ ;  /* 0x0000000107070810 */ /* 0x000fe20007ffe0ff */
[----:B------:R-:W-:Y:S02]  /*0410*/  IMAD R21, R3, c[0x0][0x1e8], RZ ;  /* 0x00007a0003157a24 */ /* 0x000fe400078e02ff */
[----:B------:R-:W-:Y:S01]  /*0420*/  IMAD.WIDE.U32 R8, R0, c[0x0][0x1e8], R10 ;  /* 0x00007a0000087a25 */ /* 0x000fe200078e000a */
[----:B------:R-:W-:-:S02]  /*0430*/  @!P2 IADD3 R7, -R7, RZ, RZ ;  /* 0x000000ff0707a210 */ /* 0x000fc40007ffe1ff */
[----:B------:R-:W-:Y:S01]  /*0440*/  @!P1 LOP3.LUT R7, RZ, c[0x0][0x178], RZ, 0x33, !PT ;  /* 0x00005e00ff079a12 */ /* 0x000fe200078e33ff */
[C---:B------:R-:W-:Y:S01]  /*0450*/  IMAD R21, R0.reuse, c[0x0][0x1ec], R21 ;  /* 0x00007b0000157a24 */ /* 0x040fe200078e0215 */
[----:B------:R-:W-:Y:S01]  /*0460*/  IADD3 R22, P0, R17, R8, RZ ;  /* 0x0000000811167210 */ /* 0x000fe20007f1e0ff */
[----:B------:R-:W-:Y:S01]  /*0470*/  IMAD.IADD R15, R15, 0x1, R23 ;  /* 0x000000010f0f7824 */ /* 0x000fe200078e0217 */
[----:B------:R-:W-:Y:S01]  /*0480*/  SHF.R.S32.HI R8, RZ, 0x1f, R7 ;  /* 0x0000001fff087819 */ /* 0x000fe20000011407 */
[----:B------:R-:W-:Y:S01]  /*0490*/  IMAD R23, R3, c[0x0][0x280], RZ ;  /* 0x0000a00003177a24 */ /* 0x000fe200078e02ff */
[----:B------:R-:W-:Y:S01]  /*04a0*/  IADD3.X R9, R19, R9, R21, P0, !PT ;  /* 0x0000000913097210 */ /* 0x000fe200007fe415 */
[----:B------:R-:W-:Y:S01]  /*04b0*/  IMAD.WIDE.U32 R10, R0, c[0x0][0x280], R12 ;  /* 0x0000a000000a7a25 */ /* 0x000fe200078e000c */
[----:B------:R-:W-:-:S03]  /*04c0*/  ISETP.NE.U32.AND P0, PT, RZ, c[0x0][0x260], PT ;  /* 0x00009800ff007a0c */ /* 0x000fc60003f05070 */
[----:B------:R-:W-:Y:S01]  /*04d0*/  IMAD R12, R0, c[0x0][0x284], R23 ;  /* 0x0000a100000c7a24 */ /* 0x000fe200078e0217 */
[----:B------:R-:W-:Y:S01]  /*04e0*/  IADD3 R20, P2, R17, R10, RZ ;  /* 0x0000000a11147210 */ /* 0x000fe20007f5e0ff */
[----:B------:R-:W-:Y:S01]  /*04f0*/  IMAD R10, R8, c[0x0][0x1c8], RZ ;  /* 0x00007200080a7a24 */ /* 0x000fe200078e02ff */
[----:B------:R-:W-:Y:S01]  /*0500*/  ISETP.NE.AND.EX P0, PT, RZ, c[0x0][0x264], PT, P0 ;  /* 0x00009900ff007a0c */ /* 0x000fe20003f05300 */
[----:B------:R-:W-:Y:S01]  /*0510*/  IMAD.WIDE.U32 R14, R7, c[0x0][0x1c8], R14 ;  /* 0x00007200070e7a25 */ /* 0x000fe200078e000e */
[----:B------:R-:W-:Y:S02]  /*0520*/  IADD3.X R11, R19, R11, R12, P2, !PT ;  /* 0x0000000b130b7210 */ /* 0x000fe400017fe40c */
[----:B------:R-:W-:Y:S02]  /*0530*/  LEA R23, P1, R24, c[0x0][0x240], 0x2 ;  /* 0x0000900018177a11 */ /* 0x000fe400078210ff */
[----:B------:R-:W-:Y:S02]  /*0540*/  LEA R21, P2, R22, c[0x0][0x248], 0x2 ;  /* 0x0000920016157a11 */ /* 0x000fe400078410ff */
[----:B------:R-:W-:-:S02]  /*0550*/  LEA.HI.X R24, R24, c[0x0][0x244], R25, 0x2, P1 ;  /* 0x0000910018187a11 */ /* 0x000fc400008f1419 */
[----:B------:R-:W-:Y:S01]  /*0560*/  LEA.HI.X R22, R22, c[0x0][0x24c], R9, 0x2, P2 ;  /* 0x0000930016167a11 */ /* 0x000fe200010f1409 */
[----:B------:R-:W-:Y:S01]  /*0570*/  IMAD R9, R7, c[0x0][0x1cc], R10 ;  /* 0x0000730007097a24 */ /* 0x000fe200078e020a */
[----:B------:R-:W-:Y:S01]  /*0580*/  ISETP.NE.U32.AND P1, PT, RZ, c[0x0][0x328], PT ;  /* 0x0000ca00ff007a0c */ /* 0x000fe20003f25070 */
[----:B------:R-:W-:Y:S01]  /*0590*/  @P0 IMAD.MOV.U32 R76, RZ, RZ, 0x8 ;  /* 0x00000008ff4c0424 */ /* 0x000fe200078e00ff */
[----:B------:R-:W-:Y:S02]  /*05a0*/  ISETP.NE.U32.AND P2, PT, RZ, c[0x0][0x348], PT ;  /* 0x0000d200ff007a0c */ /* 0x000fe40003f45070 */
[----:B------:R-:W-:Y:S02]  /*05b0*/  ISETP.NE.AND.EX P1, PT, RZ, c[0x0][0x32c], PT, P1 ;  /* 0x0000cb00ff007a0c */ /* 0x000fe40003f25310 */
[----:B------:R-:W-:Y:S02]  /*05c0*/  ISETP.NE.AND.EX P2, PT, RZ, c[0x0][0x34c], PT, P2 ;  /* 0x0000d300ff007a0c */ /* 0x000fe40003f45320 */
[----:B------:R-:W-:Y:S01]  /*05d0*/  IADD3 R10, R15, R9, RZ ;  /* 0x000000090f0a7210 */ /* 0x000fe20007ffe0ff */
[----:B------:R-:W-:Y:S01]  /*05e0*/  @P0 IMAD R9, R5, c[0x0][0x164], R0 ;  /* 0x0000590005090a24 */ /* 0x000fe200078e0200 */
[----:B------:R-:W-:-:S02]  /*05f0*/  LEA R16, P4, R20, c[0x0][0x308], 0x2 ;  /* 0x0000c20014107a11 */ /* 0x000fc400078810ff */
[----:B------:R-:W-:Y:S01]  /*0600*/  IADD3 R17, P5, R17, R14, RZ ;  /* 0x0000000e11117210 */ /* 0x000fe20007fbe0ff */
[----:B------:R-:W-:Y:S01]  /*0610*/  @P0 IMAD R9, R9, c[0x0][0x174], RZ ;  /* 0x00005d0009090a24 */ /* 0x000fe200078e02ff */
[----:B------:R-:W-:Y:S02]  /*0620*/  LEA.HI.X R20, R20, c[0x0][0x30c], R11, 0x2, P4 ;  /* 0x0000c30014147a11 */ /* 0x000fe400020f140b */
        /* <DEDUP_REMOVED lines=10> */
[----:B------:R-:W-:Y:S02]  /*06d0*/  @P2 LEA.HI.X R73, R0, c[0x0][0x34c], R3, 0x2, P5 ;  /* 0x0000d30000492a11 */ /* 0x000fe400028f1403 */
[----:B------:R-:W-:Y:S01]  /*06e0*/  MOV R10, RZ ;  /* 0x000000ff000a7202 */ /* 0x000fe20000000f00 */
[----:B------:R-:W-:Y:S05]  /*06f0*/  @!P3 BRA `(.L_x_8006) ;  /* 0x000025200000b947 */ /* 0x000fea0003800000 */
[----:B------:R-:W0:Y:S01]  /*0700*/  S2R R12, SR_TID.X ;  /* 0x00000000000c7919 */ /* 0x000e220000002100 */
[----:B------:R-:W-:Y:S01]  /*0710*/  IMAD R10, R6, c[0x0][0x2b8], RZ ;  /* 0x0000ae00060a7a24 */ /* 0x000fe200078e02ff */
[----:B------:R-:W-:Y:S01]  /*0720*/  MOV R13, RZ ;  /* 0x000000ff000d7202 */ /* 0x000fe20000000f00 */
[----:B------:R-:W-:Y:S01]  /*0730*/  IMAD R14, R8, c[0x0][0x2c0], RZ ;  /* 0x0000b000080e7a24 */ /* 0x000fe200078e02ff */
[----:B------:R-:W-:Y:S01]  /*0740*/  MOV R15, R22 ;  /* 0x00000016000f7202 */ /* 0x000fe20000000f00 */
[----:B------:R-:W-:Y:S01]  /*0750*/  IMAD R9, R5, c[0x0][0x2bc], R10 ;  /* 0x0000af0005097a24 */ /* 0x000fe200078e020a */
[----:B------:R-:W-:Y:S01]  /*0760*/  MOV R17, R20 ;  /* 0x0000001400117202 */ /* 0x000fe20000000f00 */
[----:B------:R-:W-:Y:S01]  /*0770*/  IMAD R57, R7, c[0x0][0x2c4], R14 ;  /* 0x0000b10007397a24 */ /* 0x000fe200078e020e */
[----:B------:R-:W-:Y:S01]  /*0780*/  MOV R22, RZ ;  /* 0x000000ff00167202 */ /* 0x000fe20000000f00 */
[----:B------:R-:W-:-:S02]  /*0790*/  IMAD.MOV.U32 R14, RZ, RZ, R21 ;  /* 0x000000ffff0e7224 */ /* 0x000fc400078e0015 */
[----:B------:R-:W1:Y:S01]  /*07a0*/  S2R R21, SR_LANEID ;  /* 0x0000000000157919 */ /* 0x000e620000000000 */
[----:B------:R-:W-:-:S04]  /*07b0*/  IMAD.WIDE.U32 R70, R0, c[0x0][0x180], RZ ;  /* 0x0000600000467a25 */ /* 0x000fc800078e00ff */
[----:B------:R-:W-:Y:S02]  /*07c0*/  IMAD.MOV.U32 R20, RZ, RZ, c[0x0][0x174] ;  /* 0x00005d00ff147624 */ /* 0x000fe400078e00ff */
[----:B0-----:R-:W-:Y:S01]  /*07d0*/  IMAD.WIDE.U32 R10, R5, c[0x0][0x2b8], R12 ;  /* 0x0000ae00050a7a25 */ /* 0x001fe200078e000c */
[----:B------:R-:W-:-:S03]  /*07e0*/  MOV R13, R24 ;  /* 0x00000018000d7202 */ /* 0x000fc60000000f00 */
[----:B------:R-:W-:Y:S01]  /*07f0*/  IMAD.IADD R11, R11, 0x1, R9 ;  /* 0x000000010b0b7824 */ /* 0x000fe200078e0209 */
[----:B------:R-:W-:-:S03]  /*0800*/  SHF.L.U32 R9, R12, 0x2, RZ ;  /* 0x000000020c097819 */ /* 0x000fc600000006ff */
[----:B------:R-:W-:Y:S01]  /*0810*/  IMAD.WIDE.U32 R10, R7, c[0x0][0x2c0], R10 ;  /* 0x0000b000070a7a25 */ /* 0x000fe200078e000a */
[----:B------:R-:W-:-:S04]  /*0820*/  LOP3.LUT R9, R9, 0xffffff80, RZ, 0xc0, !PT ;  /* 0xffffff8009097812 */ /* 0x000fc800078ec0ff */
[----:B------:R-:W-:Y:S02]  /*0830*/  IADD3 R57, R11, R57, RZ ;  /* 0x000000390b397210 */ /* 0x000fe40007ffe0ff */
[C---:B------:R-:W-:Y:S02]  /*0840*/  LEA R27, P0, R10.reuse, c[0x0][0x320], 0x2 ;  /* 0x0000c8000a1b7a11 */ /* 0x040fe400078010ff */
[----:B------:R-:W-:Y:S01]  /*0850*/  MOV R11, R23 ;  /* 0x00000017000b7202 */ /* 0x000fe20000000f00 */
[----:B------:R-:W-:Y:S01]  /*0860*/  IMAD R23, R3, c[0x0][0x180], RZ ;  /* 0x0000600003177a24 */ /* 0x000fe200078e02ff */
[----:B------:R-:W-:Y:S02]  /*0870*/  LEA.HI.X R57, R10, c[0x0][0x324], R57, 0x2, P0 ;  /* 0x0000c9000a397a11 */ /* 0x000fe400000f1439 */
[C---:B------:R-:W-:Y:S01]  /*0880*/  IADD3 R24, P0, R27.reuse, -0x180, RZ ;  /* 0xfffffe801b187810 */ /* 0x040fe20007f1e0ff */
[----:B------:R-:W-:Y:S01]  /*0890*/  IMAD R25, R0, c[0x0][0x184], R23 ;  /* 0x0000610000197a24 */ /* 0x000fe200078e0217 */
[----:B------:R-:W-:-:S02]  /*08a0*/  IADD3 R26, P1, R27, -0x100, RZ ;  /* 0xffffff001b1a7810 */ /* 0x000fc40007f3e0ff */
[----:B------:R-:W-:Y:S01]  /*08b0*/  LOP3.LUT R68, R9, 0x1f, R12, 0xf8, !PT ;  /* 0x0000001f09447812 */ /* 0x000fe200078ef80c */
[----:B------:R-:W-:Y:S01]  /*08c0*/  IMAD.IADD R25, R71, 0x1, R25 ;  /* 0x0000000147197824 */ /* 0x000fe200078e0219 */
[----:B------:R-:W-:Y:S02]  /*08d0*/  IADD3 R27, P2, R27, -0x80, RZ ;  /* 0xffffff801b1b7810 */ /* 0x000fe40007f5e0ff */
[C---:B------:R-:W-:Y:S02]  /*08e0*/  IADD3.X R55, R57.reuse, -0x1, RZ, P0, !PT ;  /* 0xffffffff39377810 */ /* 0x040fe400007fe4ff */
[----:B------:R-:W-:Y:S02]  /*08f0*/  IADD3.X R56, R57, -0x1, RZ, P1, !PT ;  /* 0xffffffff39387810 */ /* 0x000fe40000ffe4ff */
[----:B------:R-:W-:Y:S02]  /*0900*/  MOV R10, RZ ;  /* 0x000000ff000a7202 */ /* 0x000fe40000000f00 */
[----:B------:R-:W-:-:S02]  /*0910*/  MOV R9, RZ ;  /* 0x000000ff00097202 */ /* 0x000fc40000000f00 */
[----:B------:R-:W-:Y:S02]  /*0920*/  LOP3.LUT R23, R12, 0x1f, RZ, 0xc0, !PT ;  /* 0x0000001f0c177812 */ /* 0x000fe400078ec0ff */
[----:B------:R-:W-:Y:S02]  /*0930*/  SHF.R.S32.HI R69, RZ, 0x1f, R68 ;  /* 0x0000001fff457819 */ /* 0x000fe40000011444 */
[C---:B------:R-:W-:Y:S02]  /*0940*/  LOP3.LUT R52, R68.reuse, 0x20, RZ, 0xfc, !PT ;  /* 0x0000002044347812 */ /* 0x040fe400078efcff */
[C---:B------:R-:W-:Y:S02]  /*0950*/  LOP3.LUT R53, R68.reuse, 0x40, RZ, 0xfc, !PT ;  /* 0x0000004044357812 */ /* 0x040fe400078efcff */
[----:B------:R-:W-:Y:S02]  /*0960*/  LOP3.LUT R54, R68, 0x60, RZ, 0xfc, !PT ;  /* 0x0000006044367812 */ /* 0x000fe400078efcff */
[----:B-1----:R-:W-:-:S02]  /*0970*/  IADD3.X R57, R57, -0x1, RZ, P2, !PT ;  /* 0xffffffff39397810 */ /* 0x002fc400017fe4ff */
.L_x_8025:
[----:B------:R-:W-:Y:S01]  /*0980*/  BAR.SYNC.DEFER_BLOCKING 0x0 ;  /* 0x0000000000007b1d */ /* 0x000fe20000010000 */
[----:B------:R-:W-:Y:S01]  /*0990*/  LEA R59, R20, 0xffffff80, 0x7 ;  /* 0xffffff80143b7811 */ /* 0x000fe200078e38ff */
[----:B------:R-:W-:Y:S01]  /*09a0*/  HFMA2.MMA R31, -RZ, RZ, 0, 0 ;  /* 0x00000000ff1f7435 */ /* 0x000fe200000001ff */
[C---:B------:R-:W-:Y:S01]  /*09b0*/  SHF.L.U32 R61, R68.reuse, 0x2, RZ ;  /* 0x00000002443d7819 */ /* 0x040fe200000006ff */
[----:B------:R-:W-:Y:S01]  /*09c0*/  HFMA2.MMA R41, -RZ, RZ, 0, 0 ;  /* 0x00000000ff297435 */ /* 0x000fe200000001ff */
[----:B------:R-:W-:Y:S01]  /*09d0*/  IADD3 R63, -R59, c[0x0][0x168], RZ ;  /* 0x00005a003b3f7a10 */ /* 0x000fe20007ffe1ff */
[----:B----4-:R-:W-:Y:S01]  /*09e0*/  IMAD.MOV.U32 R37, RZ, RZ, RZ ;  /* 0x000000ffff257224 */ /* 0x010fe200078e00ff */
[----:B------:R-:W-:-:S02]  /*09f0*/  SHF.L.U64.HI R58, R68, 0x2, R69 ;  /* 0x00000002443a7819 */ /* 0x000fc40000010245 */
[-C--:B------:R-:W-:Y:S02]  /*0a00*/  ISETP.GE.AND P0, PT, R68, R63.reuse, PT ;  /* 0x0000003f4400720c */ /* 0x080fe40003f06270 */
[-C--:B------:R-:W-:Y:S02]  /*0a10*/  ISETP.GE.AND P1, PT, R52, R63.reuse, PT ;  /* 0x0000003f3400720c */ /* 0x080fe40003f26270 */
[-C--:B------:R-:W-:Y:S02]  /*0a20*/  ISETP.GE.AND P2, PT, R53, R63.reuse, PT ;  /* 0x0000003f3500720c */ /* 0x080fe40003f46270 */
[----:B------:R-:W-:Y:S02]  /*0a30*/  ISETP.GE.AND P3, PT, R54, R63, PT ;  /* 0x0000003f3600720c */ /* 0x000fe40003f66270 */
[----:B------:R-:W-:Y:S02]  /*0a40*/  IADD3 R28, P4, R11, R61, RZ ;  /* 0x0000003d0b1c7210 */ /* 0x000fe40007f9e0ff */
[----:B---3--:R-:W-:-:S02]  /*0a50*/  MOV R35, RZ ;  /* 0x000000ff00237202 */ /* 0x008fc40000000f00 */
[----:B------:R-:W-:-:S05]  /*0a60*/  IADD3.X R29, R13, R58, RZ, P4, !PT ;  /* 0x0000003a0d1d7210 */ /* 0x000fca00027fe4ff */
[----:B--2---:R-:W2:Y:S04]  /*0a70*/  @!P0 LDG.E R31, [R28.64] ;  /* 0x000000041c1f8981 */ /* 0x004ea8000c1e1900 */
[----:B------:R-:W3:Y:S04]  /*0a80*/  @!P1 LDG.E R37, [R28.64+0x80] ;  /* 0x000080041c259981 */ /* 0x000ee8000c1e1900 */
[----:B------:R-:W4:Y:S04]  /*0a90*/  @!P2 LDG.E R35, [R28.64+0x100] ;  /* 0x000100041c23a981 */ /* 0x000f28000c1e1900 */
[----:B------:R-:W4:Y:S01]  /*0aa0*/  @!P3 LDG.E R41, [R28.64+0x180] ;  /* 0x000180041c29b981 */ /* 0x000f22000c1e1900 */
[----:B------:R-:W-:Y:S01]  /*0ab0*/  SHF.L.U32 R90, R21, 0x2, RZ ;  /* 0x00000002155a7819 */ /* 0x000fe200000006ff */
[----:B------:R-:W-:Y:S01]  /*0ac0*/  HFMA2.MMA R43, -RZ, RZ, 0, 0 ;  /* 0x00000000ff2b7435 */ /* 0x000fe200000001ff */
[----:B------:R-:W-:Y:S01]  /*0ad0*/  IADD3 R32, P0, R14, R61, RZ ;  /* 0x0000003d0e207210 */ /* 0x000fe20007f1e0ff */
[----:B------:R-:W-:Y:S01]  /*0ae0*/  IMAD.MOV.U32 R39, RZ, RZ, RZ ;  /* 0x000000ffff277224 */ /* 0x000fe200078e00ff */
[----:B------:R-:W-:-:S02]  /*0af0*/  ISETP.GE.AND P1, PT, R52, R63, PT ;  /* 0x0000003f3400720c */ /* 0x000fc40003f26270 */
[-C--:B------:R-:W-:Y:S01]  /*0b00*/  ISETP.GE.AND P2, PT, R53, R63.reuse, PT ;  /* 0x0000003f3500720c */ /* 0x080fe20003f46270 */
[----:B------:R-:W-:Y:S01]  /*0b10*/  IMAD.X R33, R15, 0x1, R58, P0 ;  /* 0x000000010f217824 */ /* 0x000fe200000e063a */
[-C--:B------:R-:W-:Y:S02]  /*0b20*/  ISETP.GE.AND P0, PT, R68, R63.reuse, PT ;  /* 0x0000003f4400720c */ /* 0x080fe40003f06270 */
[----:B------:R-:W-:Y:S02]  /*0b30*/  ISETP.GE.AND P3, PT, R54, R63, PT ;  /* 0x0000003f3600720c */ /* 0x000fe40003f66270 */
[----:B------:R-:W-:Y:S02]  /*0b40*/  MOV R45, RZ ;  /* 0x000000ff002d7202 */ /* 0x000fe40000000f00 */
[----:B------:R-:W-:Y:S01]  /*0b50*/  MOV R49, RZ ;  /* 0x000000ff00317202 */ /* 0x000fe20000000f00 */
[----:B--2---:R-:W-:Y:S04]  /*0b60*/  STS [R90], R31 ;  /* 0x0000001f5a007388 */ /* 0x004fe80000000800 */
[----:B---3--:R-:W-:Y:S04]  /*0b70*/  STS [R90+0x80], R37 ;  /* 0x000080255a007388 */ /* 0x008fe80000000800 */
[----:B----4-:R-:W-:Y:S04]  /*0b80*/  STS [R90+0x100], R35 ;  /* 0x000100235a007388 */ /* 0x010fe80000000800 */
[----:B0-----:R0:W-:Y:S01]  /*0b90*/  STS [R90+0x180], R41 ;  /* 0x000180295a007388 */ /* 0x0011e20000000800 */
        /* <DEDUP_REMOVED lines=11> */
[----:B0-----:R-:W-:Y:S01]  /*0c50*/  IADD3.X R41, R17, R58, RZ, P0, !PT ;  /* 0x0000003a11297210 */ /* 0x001fe200007fe4ff */
[----:B------:R-:W-:Y:S01]  /*0c60*/  IMAD.MOV.U32 R67, RZ, RZ, RZ ;  /* 0x000000ffff437224 */ /* 0x000fe200078e00ff */
[----:B------:R-:W-:-:S02]  /*0c70*/  ISETP.GE.AND P0, PT, R68, R63, PT ;  /* 0x0000003f4400720c */ /* 0x000fc40003f06270 */
[-C--:B------:R-:W-:Y:S02]  /*0c80*/  ISETP.GE.AND P2, PT, R53, R63.reuse, PT ;  /* 0x0000003f3500720c */ /* 0x080fe40003f46270 */
[----:B------:R-:W-:Y:S02]  /*0c90*/  ISETP.GE.AND P3, PT, R54, R63, PT ;  /* 0x0000003f3600720c */ /* 0x000fe40003f66270 */
[----:B------:R-:W-:Y:S01]  /*0ca0*/  MOV R65, RZ ;  /* 0x000000ff00417202 */ /* 0x000fe20000000f00 */
[----:B--2---:R-:W-:Y:S04]  /*0cb0*/  STS [R90], R39 ;  /* 0x000000275a007388 */ /* 0x004fe80000000800 */
[----:B---3--:R-:W-:Y:S04]  /*0cc0*/  STS [R90+0x80], R45 ;  /* 0x0000802d5a007388 */ /* 0x008fe80000000800 */
[----:B----4-:R0:W-:Y:S04]  /*0cd0*/  STS [R90+0x100], R43 ;  /* 0x0001002b5a007388 */ /* 0x0101e80000000800 */
[----:B------:R-:W-:Y:S01]  /*0ce0*/  STS [R90+0x180], R49 ;  /* 0x000180315a007388 */ /* 0x000fe20000000800 */
[----:B------:R-:W-:-:S06]  /*0cf0*/  NOP ;  /* 0x0000000000007918 */ /* 0x000fcc0000000000 */
[----:B------:R-:W-:Y:S04]  /*0d00*/  LDS.128 R32, [R21.X16] ;  /* 0x0000000015207984 */ /* 0x000fe8000000cc00 */
[----:B------:R-:W-:Y:S06]  /*0d10*/  BAR.SYNC.DEFER_BLOCKING 0x0 ;  /* 0x0000000000007b1d */ /* 0x000fec0000010000 */
[----:B------:R-:W2:Y:S04]  /*0d20*/  @!P0 LDG.E R47, [R40.64] ;  /* 0x00000004282f8981 */ /* 0x000ea8000c1e1900 */
[----:B------:R-:W3:Y:S04]  /*0d30*/  @!P1 LDG.E R65, [R40.64+0x80] ;  /* 0x0000800428419981 */ /* 0x000ee8000c1e1900 */
[----:B------:R-:W4:Y:S04]  /*0d40*/  @!P2 LDG.E R51, [R40.64+0x100] ;  /* 0x000100042833a981 */ /* 0x000f28000c1e1900 */
[----:B------:R-:W4:Y:S01]  /*0d50*/  @!P3 LDG.E R67, [R40.64+0x180] ;  /* 0x000180042843b981 */ /* 0x000f22000c1e1900 */
[----:B------:R-:W-:-:S02]  /*0d60*/  ISETP.LT.AND P0, PT, RZ, c[0x0][0x16c], PT ;  /* 0x00005b00ff007a0c */ /* 0x000fc40003f01270 */
[----:B0-----:R-:W-:-:S04]  /*0d70*/  MOV R43, c[0x0][0x174] ;  /* 0x00005d00002b7a02 */ /* 0x001fc80000000f00 */
[----:B------:R-:W-:-:S07]  /*0d80*/  LEA R60, R43, R22, 0x7 ;  /* 0x000000162b3c7211 */ /* 0x000fce00078e38ff */
[----:B------:R-:W-:Y:S01]  /*0d90*/  @!P0 CS2R R42, SRZ ;  /* 0x00000000002a8805 */ /* 0x000fe2000001ff00 */
[----:B--2---:R-:W-:Y:S04]  /*0da0*/  STS [R90], R47 ;  /* 0x0000002f5a007388 */ /* 0x004fe80000000800 */
[----:B---3--:R0:W-:Y:S04]  /*0db0*/  STS [R90+0x80], R65 ;  /* 0x000080415a007388 */ /* 0x0081e80000000800 */
[----:B----4-:R-:W-:Y:S04]  /*0dc0*/  STS [R90+0x100], R51 ;  /* 0x000100335a007388 */ /* 0x010fe80000000800 */
[----:B------:R-:W-:Y:S01]  /*0dd0*/  STS [R90+0x180], R67 ;  /* 0x000180435a007388 */ /* 0x000fe20000000800 */
[----:B------:R-:W-:-:S06]  /*0de0*/  NOP ;  /* 0x0000000000007918 */ /* 0x000fcc0000000000 */
[----:B-1----:R-:W1:Y:S01]  /*0df0*/  LDS.128 R36, [R21.X16] ;  /* 0x0000000015247984 */ /* 0x002e62000000cc00 */
[----:B0-----:R-:W-:Y:S01]  /*0e00*/  SHF.R.S32.HI R65, RZ, 0x1f, R60 ;  /* 0x0000001fff417819 */ /* 0x001fe2000001143c */
[----:B-1----:R-:W-:Y:S02]  /*0e10*/  FFMA.FTZ R40, R28, R36, R9 ;  /* 0x000000241c287223 */ /* 0x002fe40000010009 */
[-C--:B-----5:R-:W-:Y:S02]  /*0e20*/  FMUL.FTZ R44, R36, R2.reuse ;  /* 0x00000002242c7220 */ /* 0x0a0fe40000410000 */
[----:B------:R-:W-:Y:S02]  /*0e30*/  FFMA.FTZ R9, R29, R37, R40 ;  /* 0x000000251d097223 */ /* 0x000fe40000010028 */
[----:B------:R-:W-:Y:S01]  /*0e40*/  @!P0 CS2R R40, SRZ ;  /* 0x0000000000288805 */ /* 0x000fe2000001ff00 */
[----:B------:R-:W-:Y:S02]  /*0e50*/  FMUL.FTZ R45, R37, R2 ;  /* 0x00000002252d7220 */ /* 0x000fe40000410000 */
[----:B------:R-:W-:-:S02]  /*0e60*/  FFMA.FTZ R48, R30, R38, R9 ;  /* 0x000000261e307223 */ /* 0x000fc40000010009 */
[-C--:B------:R-:W-:Y:S02]  /*0e70*/  FMUL.FTZ R46, R38, R2.reuse ;  /* 0x00000002262e7220 */ /* 0x080fe40000410000 */
[----:B------:R-:W-:Y:S02]  /*0e80*/  FMUL.FTZ R47, R39, R2 ;  /* 0x00000002272f7220 */ /* 0x000fe40000410000 */
[----:B------:R-:W-:Y:S01]  /*0e90*/  FFMA.FTZ R9, R31, R39, R48 ;  /* 0x000000271f097223 */ /* 0x000fe20000010030 */
[----:B------:R-:W-:Y:S06]  /*0ea0*/  BAR.SYNC.DEFER_BLOCKING 0x0 ;  /* 0x0000000000007b1d */ /* 0x000fec0000010000 */
[----:B------:R-:W-:Y:S05]  /*0eb0*/  @!P0 BRA `(.L_x_8007) ;  /* 0x000016a000008947 */ /* 0x000fea0003800000 */
[----:B------:R-:W-:Y:S01]  /*0ec0*/  MOV R41, RZ ;  /* 0x000000ff00297202 */ /* 0x000fe20000000f00 */
[----:B------:R-:W-:Y:S01]  /*0ed0*/  IMAD R42, R6, c[0x0][0x2b8], RZ ;  /* 0x0000ae00062a7a24 */ /* 0x000fe200078e02ff */
[C---:B------:R-:W-:Y:S01]  /*0ee0*/  SHF.L.U32 R83, R60.reuse, 0x2, RZ ;  /* 0x000000023c537819 */ /* 0x040fe200000006ff */
[----:B------:R-:W-:Y:S01]  /*0ef0*/  IMAD.MOV.U32 R40, RZ, RZ, R12 ;  /* 0x000000ffff287224 */ /* 0x000fe200078e000c */
[----:B------:R-:W-:Y:S01]  /*0f00*/  SHF.L.U64.HI R48, R60, 0x2, R65 ;  /* 0x000000023c307819 */ /* 0x000fe20000010241 */
[----:B------:R-:W-:Y:S01]  /*0f10*/  IMAD R43, R5, c[0x0][0x2bc], R42 ;  /* 0x0000af00052b7a24 */ /* 0x000fe200078e022a */
[----:B------:R-:W-:Y:S01]  /*0f20*/  IADD3 R80, P1, R83, R26, RZ ;  /* 0x0000001a53507210 */ /* 0x000fe20007f3e0ff */
[----:B------:R-:W-:Y:S01]  /*0f30*/  IMAD.WIDE.U32 R40, R5, c[0x0][0x2b8], R40 ;  /* 0x0000ae0005287a25 */ /* 0x000fe200078e0028 */
[----:B------:R-:W-:-:S02]  /*0f40*/  IADD3 R82, P2, R83, R27, RZ ;  /* 0x0000001b53527210 */ /* 0x000fc40007f5e0ff */
[----:B------:R-:W-:Y:S01]  /*0f50*/  MOV R86, RZ ;  /* 0x000000ff00567202 */ /* 0x000fe20000000f00 */
[----:B------:R-:W-:Y:S01]  /*0f60*/  IMAD R42, R8, c[0x0][0x2c0], RZ ;  /* 0x0000b000082a7a24 */ /* 0x000fe200078e02ff */
[----:B------:R-:W-:Y:S01]  /*0f70*/  IADD3 R41, R41, R43, RZ ;  /* 0x0000002b29297210 */ /* 0x000fe20007ffe0ff */
[----:B------:R-:W-:Y:S01]  /*0f80*/  FADD.FTZ R62, R35, R4 ;  /* 0x00000004233e7221 */ /* 0x000fe20000010000 */
[----:B------:R-:W-:Y:S01]  /*0f90*/  SHF.R.S32.HI R43, RZ, 0x1f, R59 ;  /* 0x0000001fff2b7819 */ /* 0x000fe2000001143b */
[C---:B------:R-:W-:Y:S01]  /*0fa0*/  IMAD R42, R7.reuse, c[0x0][0x2c4], R42 ;  /* 0x0000b100072a7a24 */ /* 0x040fe200078e022a */
[----:B------:R-:W-:Y:S01]  /*0fb0*/  MOV R93, RZ ;  /* 0x000000ff005d7202 */ /* 0x000fe20000000f00 */
[----:B------:R-:W-:-:S04]  /*0fc0*/  IMAD.WIDE.U32 R40, R7, c[0x0][0x2c0], R40 ;  /* 0x0000b00007287a25 */ /* 0x000fc800078e0028 */
[--C-:B------:R-:W-:Y:S01]  /*0fd0*/  FADD.FTZ R87, R34, R4.reuse ;  /* 0x0000000422577221 */ /* 0x100fe20000010000 */
[----:B------:R-:W-:Y:S01]  /*0fe0*/  IADD3 R66, P0, R59, R40, RZ ;  /* 0x000000283b427210 */ /* 0x000fe20007f1e0ff */
[--C-:B------:R-:W-:Y:S02]  /*0ff0*/  FADD.FTZ R64, R33, R4.reuse ;  /* 0x0000000421407221 */ /* 0x100fe40000010000 */
[----:B------:R-:W-:Y:S01]  /*1000*/  FADD.FTZ R89, R32, R4 ;  /* 0x0000000420597221 */ /* 0x000fe20000010000 */
[----:B------:R-:W-:Y:S01]  /*1010*/  IADD3.X R67, R43, R41, R42, P0, !PT ;  /* 0x000000292b437210 */ /* 0x000fe200007fe42a */
[----:B------:R-:W-:Y:S01]  /*1020*/  IMAD.MOV.U32 R91, RZ, RZ, RZ ;  /* 0x000000ffff5b7224 */ /* 0x000fe200078e00ff */
[----:B------:R-:W-:Y:S01]  /*1030*/  IADD3 R78, P0, R83, R24, RZ ;  /* 0x00000018534e7210 */ /* 0x000fe20007f1e0ff */
[----:B------:R-:W-:Y:S01]  /*1040*/  CS2R R42, SRZ ;  /* 0x00000000002a7805 */ /* 0x000fe2000001ff00 */
[----:B------:R-:W-:Y:S01]  /*1050*/  CS2R R40, SRZ ;  /* 0x0000000000287805 */ /* 0x000fe2000001ff00 */
[C---:B------:R-:W-:Y:S01]  /*1060*/  IMAD.X R81, R48.reuse, 0x1, R56, P1 ;  /* 0x0000000130517824 */ /* 0x040fe200008e0638 */
[----:B------:R-:W-:-:S02]  /*1070*/  IADD3.X R79, R48, R55, RZ, P0, !PT ;  /* 0x00000037304f7210 */ /* 0x000fc400007fe4ff */
[----:B------:R-:W-:Y:S02]  /*1080*/  IADD3.X R83, R48, R57, RZ, P2, !PT ;  /* 0x0000003930537210 */ /* 0x000fe400017fe4ff */
.L_x_8020:
[----:B------:R-:W-:Y:S02]  /*1090*/  SHF.R.S32.HI R92, RZ, 0x1f, R91 ;  /* 0x0000001fff5c7819 */ /* 0x000fe4000001145b */
[----:B------:R-:W-:Y:S02]  /*10a0*/  MOV R48, R70 ;  /* 0x0000004600307202 */ /* 0x000fe40000000f00 */
[----:B------:R-:W-:Y:S01]  /*10b0*/  MOV R49, R25 ;  /* 0x0000001900317202 */ /* 0x000fe20000000f00 */
[----:B------:R-:W-:Y:S01]  /*10c0*/  IMAD R50, R92, c[0x0][0x188], RZ ;  /* 0x000062005c327a24 */ /* 0x000fe200078e02ff */
[----:B------:R-:W-:-:S03]  /*10d0*/  IADD3 R63, -R59, c[0x0][0x168], RZ ;  /* 0x00005a003b3f7a10 */ /* 0x000fc60007ffe1ff */
[----:B------:R-:W-:-:S04]  /*10e0*/  IMAD.WIDE.U32 R48, R91, c[0x0][0x188], R48 ;  /* 0x000062005b307a25 */ /* 0x000fc800078e0030 */
[----:B------:R-:W-:Y:S01]  /*10f0*/  IMAD R51, R91, c[0x0][0x18c], R50 ;  /* 0x000063005b337a24 */ /* 0x000fe200078e0232 */
[----:B------:R-:W-:Y:S01]  /*1100*/  LEA R84, P0, R48, c[0x0][0x220], 0x2 ;  /* 0x0000880030547a11 */ /* 0x000fe200078010ff */
[----:B------:R-:W-:Y:S02]  /*1110*/  IMAD R50, R92, c[0x0][0x1c0], RZ ;  /* 0x000070005c327a24 */ /* 0x000fe400078e02ff */
[----:B------:R-:W-:-:S05]  /*1120*/  IMAD.IADD R49, R49, 0x1, R51 ;  /* 0x0000000131317824 */ /* 0x000fca00078e0233 */
[----:B------:R-:W-:-:S05]  /*1130*/  LEA.HI.X R85, R48, c[0x0][0x224], R49, 0x2, P0 ;  /* 0x0000890030557a11 */ /* 0x000fca00000f1431 */
[----:B0-2---:R0:W2:Y:S01]  /*1140*/  LDG.E R88, [R84.64] ;  /* 0x0000000454587981 */ /* 0x0050a2000c1e1900 */
[C---:B------:R-:W-:Y:S01]  /*1150*/  IMAD.WIDE.U32 R48, R91.reuse, c[0x0][0x1c0], R68 ;  /* 0x000070005b307a25 */ /* 0x040fe200078e0044 */
[-C--:B------:R-:W-:Y:S01]  /*1160*/  ISETP.GE.AND P0, PT, R68, R63.reuse, PT ;  /* 0x0000003f4400720c */ /* 0x080fe20003f06270 */
[----:B------:R-:W-:Y:S01]  /*1170*/  HFMA2.MMA R95, -RZ, RZ, 0, 0 ;  /* 0x00000000ff5f7435 */ /* 0x000fe200000001ff */
[-C--:B------:R-:W-:Y:S01]  /*1180*/  ISETP.GE.AND P1, PT, R52, R63.reuse, PT ;  /* 0x0000003f3400720c */ /* 0x080fe20003f26270 */
[----:B------:R-:W-:Y:S01]  /*1190*/  IMAD R51, R91, c[0x0][0x1c4], R50 ;  /* 0x000071005b337a24 */ /* 0x000fe200078e0232 */
[-C--:B------:R-:W-:Y:S01]  /*11a0*/  ISETP.GE.AND P2, PT, R53, R63.reuse, PT ;  /* 0x0000003f3500720c */ /* 0x080fe20003f46270 */
[----:B------:R-:W-:Y:S01]  /*11b0*/  HFMA2.MMA R107, -RZ, RZ, 0, 0 ;  /* 0x00000000ff6b7435 */ /* 0x000fe200000001ff */
[----:B------:R-:W-:Y:S01]  /*11c0*/  ISETP.GE.AND P3, PT, R54, R63, PT ;  /* 0x0000003f3600720c */ /* 0x000fe20003f66270 */
[----:B------:R-:W-:Y:S01]  /*11d0*/  IMAD.MOV.U32 R97, RZ, RZ, RZ ;  /* 0x000000ffff617224 */ /* 0x000fe200078e00ff */
[----:B------:R-:W-:-:S02]  /*11e0*/  LEA R50, P4, R48, R18, 0x2 ;  /* 0x0000001230327211 */ /* 0x000fc400078810ff */
[----:B------:R-:W-:Y:S02]  /*11f0*/  IADD3 R49, R49, R51, RZ ;  /* 0x0000003331317210 */ /* 0x000fe40007ffe0ff */
[----:B------:R-:W-:Y:S02]  /*1200*/  MOV R103, RZ ;  /* 0x000000ff00677202 */ /* 0x000fe40000000f00 */
[----:B------:R-:W-:-:S05]  /*1210*/  LEA.HI.X R51, R48, R19, R49, 0x2, P4 ;  /* 0x0000001330337211 */ /* 0x000fca00020f1431 */
[----:B-1----:R1:W3:Y:S04]  /*1220*/  @!P0 LDG.E R95, [R50.64] ;  /* 0x00000004325f8981 */ /* 0x0022e8000c1e1900 */
[----:B------:R1:W4:Y:S04]  /*1230*/  @!P1 LDG.E R103, [R50.64+0x80] ;  /* 0x0000800432679981 */ /* 0x000328000c1e1900 */
[----:B------:R1:W4:Y:S04]  /*1240*/  @!P2 LDG.E R97, [R50.64+0x100] ;  /* 0x000100043261a981 */ /* 0x000328000c1e1900 */
[----:B------:R1:W4:Y:S01]  /*1250*/  @!P3 LDG.E R107, [R50.64+0x180] ;  /* 0x00018004326bb981 */ /* 0x000322000c1e1900 */
[----:B0-----:R-:W-:Y:S01]  /*1260*/  IMAD R85, R3, c[0x0][0x198], RZ ;  /* 0x0000660003557a24 */ /* 0x001fe200078e02ff */
[----:B------:R-:W-:Y:S01]  /*1270*/  IADD3 R84, R20, -0x1, RZ ;  /* 0xffffffff14547810 */ /* 0x000fe20007ffe0ff */
[----:B------:R-:W-:Y:S01]  /*1280*/  IMAD.WIDE.U32 R48, R0, c[0x0][0x198], RZ ;  /* 0x0000660000307a25 */ /* 0x000fe200078e00ff */
[----:B------:R-:W-:-:S02]  /*1290*/  ISETP.GT.AND P0, PT, R20, 0x1, PT ;  /* 0x000000011400780c */ /* 0x000fc40003f04270 */
[----:B------:R-:W-:Y:S01]  /*12a0*/  ISETP.NE.AND P1, PT, R12, RZ, PT ;  /* 0x000000ff0c00720c */ /* 0x000fe20003f25270 */
[----:B------:R-:W-:Y:S01]  /*12b0*/  IMAD R85, R0, c[0x0][0x19c], R85 ;  /* 0x0000670000557a24 */ /* 0x000fe200078e0255 */
[----:B------:R-:W-:Y:S01]  /*12c0*/  ISETP.EQ.AND P0, PT, R23, RZ, P0 ;  /* 0x000000ff1700720c */ /* 0x000fe20000702270 */
[----:B------:R-:W-:Y:S01]  /*12d0*/  IMAD R90, R92, c[0x0][0x1a0], RZ ;  /* 0x000068005c5a7a24 */ /* 0x000fe200078e02ff */
[----:B------:R-:W-:Y:S01]  /*12e0*/  IADD3 R96, R12, 0x200, RZ ;  /* 0x000002000c607810 */ /* 0x000fe20007ffe0ff */
[----:B------:R-:W-:Y:S01]  /*12f0*/  FADD.FTZ R99, R32, R4 ;  /* 0x0000000420637221 */ /* 0x000fe20000010000 */
[----:B------:R-:W-:Y:S01]  /*1300*/  IADD3 R49, R49, R85, RZ ;  /* 0x0000005531317210 */ /* 0x000fe20007ffe0ff */
[----:B-1----:R-:W-:Y:S01]  /*1310*/  IMAD R51, R91, c[0x0][0x1a4], R90 ;  /* 0x000069005b337a24 */ /* 0x002fe200078e025a */
[----:B------:R-:W-:Y:S02]  /*1320*/  LEA.HI R85, R84, R84, RZ, 0x1 ;  /* 0x0000005454557211 */ /* 0x000fe400078f08ff */
[----:B------:R-:W-:Y:S01]  /*1330*/  SHF.L.U32 R90, R21, 0x2, RZ ;  /* 0x00000002155a7819 */ /* 0x000fe200000006ff */
[----:B------:R-:W-:Y:S01]  /*1340*/  IMAD.WIDE.U32 R48, R91, c[0x0][0x1a0], R48 ;  /* 0x000068005b307a25 */ /* 0x000fe200078e0030 */
[----:B------:R-:W-:-:S03]  /*1350*/  LOP3.LUT R85, R85, 0xfffffe, RZ, 0xc0, !PT ;  /* 0x00fffffe55557812 */ /* 0x000fc600078ec0ff */
[----:B------:R-:W-:Y:S01]  /*1360*/  IMAD.IADD R49, R49, 0x1, R51 ;  /* 0x0000000131317824 */ /* 0x000fe200078e0233 */
[----:B------:R-:W-:Y:S02]  /*1370*/  LEA R50, P2, R48, c[0x0][0x228], 0x2 ;  /* 0x00008a0030327a11 */ /* 0x000fe400078410ff */
[----:B------:R-:W-:Y:S02]  /*1380*/  IADD3 R84, R84, -R85, RZ ;  /* 0x8000005554547210 */ /* 0x000fe40007ffe0ff */
[----:B------:R-:W-:Y:S02]  /*1390*/  LEA.HI.X R51, R48, c[0x0][0x22c], R49, 0x2, P2 ;  /* 0x00008b0030337a11 */ /* 0x000fe400010f1431 */
[----:B------:R-:W-:Y:S01]  /*13a0*/  @P0 IADD3 R48, R20, -0x2, RZ ;  /* 0xfffffffe14300810 */ /* 0x000fe20007ffe0ff */
[--C-:B------:R-:W-:Y:S02]  /*13b0*/  @!P1 IMAD R96, R84, 0x100, R91.reuse ;  /* 0x0000010054609824 */ /* 0x100fe400078e025b */
[----:B------:R0:W4:Y:S03]  /*13c0*/  LDG.E R101, [R50.64] ;  /* 0x0000000432657981 */ /* 0x000126000c1e1900 */
[----:B------:R-:W-:Y:S01]  /*13d0*/  SHF.L.U32 R98, R96, 0x2, RZ ;  /* 0x0000000260627819 */ /* 0x000fe200000006ff */
[----:B------:R-:W-:Y:S01]  /*13e0*/  @P0 IMAD R85, R48, c[0x0][0x16c], R91 ;  /* 0x00005b0030550a24 */ /* 0x000fe200078e025b */
[----:B------:R-:W-:Y:S01]  /*13f0*/  ISETP.NE.AND P2, PT, R12, 0x1f, PT ;  /* 0x0000001f0c00780c */ /* 0x000fe20003f45270 */
[----:B------:R-:W-:-:S02]  /*1400*/  FADD.FTZ R102, R34, R4 ;  /* 0x0000000422667221 */ /* 0x000fc40000010000 */
[----:B------:R-:W-:Y:S01]  /*1410*/  FADD.FTZ R100, R35, R4 ;  /* 0x0000000423647221 */ /* 0x000fe20000010000 */
[----:B------:R-:W-:Y:S01]  /*1420*/  MOV R112, RZ ;  /* 0x000000ff00707202 */ /* 0x000fe20000000f00 */
[----:B------:R-:W-:-:S04]  /*1430*/  @P0 IMAD.WIDE R84, R85, 0x8, R76 ;  /* 0x0000000855540825 */ /* 0x000fc800078e024c */
        /* <DEDUP_REMOVED lines=8> */
[----:B---3--:R-:W-:Y:S04]  /*14c0*/  STS [R90], R95 ;  /* 0x0000005f5a007388 */ /* 0x008fe80000000800 */
[----:B----4-:R2:W-:Y:S04]  /*14d0*/  STS [R90+0x80], R103 ;  /* 0x000080675a007388 */ /* 0x0105e80000000800 */
[----:B------:R3:W-:Y:S04]  /*14e0*/  STS [R90+0x100], R97 ;  /* 0x000100615a007388 */ /* 0x0007e80000000800 */
[----:B------:R-:W-:Y:S01]  /*14f0*/  STS [R90+0x180], R107 ;  /* 0x0001806b5a007388 */ /* 0x000fe20000000800 */
[----:B------:R-:W-:-:S06]  /*1500*/  NOP ;  /* 0x0000000000007918 */ /* 0x000fcc0000000000 */
[----:B0-----:R-:W0:Y:S04]  /*1510*/  LDS.128 R48, [R21.X16] ;  /* 0x0000000015307984 */ /* 0x001e28000000cc00 */
[----:B-1----:R0:W-:Y:S04]  /*1520*/  STS [R98+0x648], R105 ;  /* 0x0006486962007388 */ /* 0x0021e80000000800 */
[----:B------:R-:W-:Y:S01]  /*1530*/  BAR.SYNC.DEFER_BLOCKING 0x0 ;  /* 0x0000000000007b1d */ /* 0x000fe20000010000 */
[----:B--2---:R-:W-:-:S04]  /*1540*/  FADD.FTZ R103, R33, R4 ;  /* 0x0000000421677221 */ /* 0x004fc80000010000 */
[C---:B------:R-:W-:Y:S02]  /*1550*/  FMUL.FTZ R106, R94.reuse, R103 ;  /* 0x000000675e6a7220 */ /* 0x040fe40000410000 */
[C---:B---3--:R-:W-:Y:S02]  /*1560*/  FMUL.FTZ R97, R94.reuse, R102 ;  /* 0x000000665e617220 */ /* 0x048fe40000410000 */
[----:B------:R-:W-:Y:S02]  /*1570*/  FMUL.FTZ R96, R94, R100 ;  /* 0x000000645e607220 */ /* 0x000fe40000410000 */
[----:B------:R-:W1:Y:S01]  /*1580*/  MUFU.EX2 R106, R106 ;  /* 0x0000006a006a7308 */ /* 0x000e620000000800 */
[----:B------:R2:W3:Y:S07]  /*1590*/  @P2 LDS R111, [R12.X4+0xe4c] ;  /* 0x000e4c000c6f2984 */ /* 0x0004ee0000004800 */
[----:B------:R-:W4:Y:S01]  /*15a0*/  MUFU.EX2 R97, R97 ;  /* 0x0000006100617308 */ /* 0x000f220000000800 */
[----:B------:R1:W5:Y:S07]  /*15b0*/  @P0 LDG.E R112, [R84.64+0x4] ;  /* 0x0000040454700981 */ /* 0x00036e000c1e1900 */
[----:B------:R-:W2:Y:S01]  /*15c0*/  MUFU.EX2 R96, R96 ;  /* 0x0000006000607308 */ /* 0x000ea20000000800 */
[----:B-1----:R-:W-:-:S04]  /*15d0*/  FFMA.FTZ R84, R106, R108, R109 ;  /* 0x0000006c6a547223 */ /* 0x002fc8000001006d */
[----:B----4-:R-:W-:Y:S02]  /*15e0*/  FFMA.FTZ R85, R97, R84, R110 ;  /* 0x0000005461557223 */ /* 0x010fe4000001006e */
[----:B------:R-:W-:Y:S02]  /*15f0*/  FMUL.FTZ R84, R105, R106 ;  /* 0x0000006a69547220 */ /* 0x000fe40000410000 */
[C---:B0-----:R-:W-:Y:S02]  /*1600*/  FMUL.FTZ R98, R101.reuse, R49 ;  /* 0x0000003165627220 */ /* 0x041fe40000410000 */
[----:B------:R-:W-:Y:S02]  /*1610*/  FMUL.FTZ R95, R101, R50 ;  /* 0x00000032655f7220 */ /* 0x000fe40000410000 */
[----:B--2---:R-:W-:Y:S02]  /*1620*/  FFMA.FTZ R113, R96, R85, R113 ;  /* 0x0000005560717223 */ /* 0x004fe40000010071 */
[----:B------:R-:W-:-:S02]  /*1630*/  FMUL.FTZ R85, R97, R84 ;  /* 0x0000005461557220 */ /* 0x000fc40000410000 */
[C---:B------:R-:W-:Y:S02]  /*1640*/  FMUL.FTZ R94, R101.reuse, R51 ;  /* 0x00000033655e7220 */ /* 0x040fe40000410000 */
[----:B------:R-:W-:Y:S02]  /*1650*/  FMUL.FTZ R107, R101, R48 ;  /* 0x00000030656b7220 */ /* 0x000fe40000410000 */
[----:B------:R-:W-:Y:S02]  /*1660*/  FMUL.FTZ R114, R96, R85 ;  /* 0x0000005560727220 */ /* 0x000fe40000410000 */
[----:B------:R-:W-:Y:S02]  /*1670*/  FMUL.FTZ R98, R37, R98 ;  /* 0x0000006225627220 */ /* 0x000fe40000410000 */
[----:B------:R-:W-:Y:S02]  /*1680*/  FMUL.FTZ R95, R38, R95 ;  /* 0x0000005f265f7220 */ /* 0x000fe40000410000 */
[----:B------:R-:W-:Y:S01]  /*1690*/  FMUL.FTZ R94, R39, R94 ;  /* 0x0000005e275e7220 */ /* 0x000fe20000410000 */
[----:B------:R-:W-:Y:S05]  /*16a0*/  @P2 BRA `(.L_x_8009) ;  /* 0x0000007000002947 */ /* 0x000fea0003800000 */
[----:B---3--:R-:W-:Y:S02]  /*16b0*/  ISETP.NE.AND P0, PT, R20, c[0x0][0x174], PT ;  /* 0x00005d0014007a0c */ /* 0x008fe40003f05270 */
[----:B------:R-:W-:-:S11]  /*16c0*/  MOV R111, 0x3f800000 ;  /* 0x3f800000006f7802 */ /* 0x000fd60000000f00 */
[----:B------:R-:W-:-:S04]  /*16d0*/  @P0 LEA.HI R84, R20, R20, RZ, 0x1 ;  /* 0x0000001414540211 */ /* 0x000fc800078f08ff */
[----:B------:R-:W-:-:S05]  /*16e0*/  @P0 LOP3.LUT R85, R84, 0xfffffe, RZ, 0xc0, !PT ;  /* 0x00fffffe54550812 */ /* 0x000fca00078ec0ff */
[----:B------:R-:W-:-:S05]  /*16f0*/  @P0 IMAD.IADD R84, R20, 0x1, -R85 ;  /* 0x0000000114540824 */ /* 0x000fca00078e0a55 */
[----:B------:R-:W-:-:S05]  /*1700*/  @P0 LEA R84, R84, R91, 0x8 ;  /* 0x0000005b54540211 */ /* 0x000fca00078e40ff */
[----:B------:R0:W1:Y:S02]  /*1710*/  @P0 LDS R111, [R84.X4+0x648] ;  /* 0x00064800546f0984 */ /* 0x0000640000004800 */
.L_x_8009:
[----:B---3--:R-:W-:Y:S05]  /*1720*/  BSYNC B0 ;  /* 0x0000000000007941 */ /* 0x008fea0003800000 */
.L_x_8008:
[----:B0-----:R-:W0:Y:S01]  /*1730*/  SHFL.UP PT, R84, R113, 0x1, RZ ;  /* 0x0420000071547989 */ /* 0x001e2200000e00ff */
[C---:B------:R-:W-:Y:S01]  /*1740*/  FFMA.FTZ R104, R96.reuse, R94, R95 ;  /* 0x0000005e60687223 */ /* 0x040fe2000001005f */
[----:B------:R-:W-:Y:S01]  /*1750*/  ISETP.GE.AND P0, PT, R21, 0x1, PT ;  /* 0x000000011500780c */ /* 0x000fe20003f06270 */
[----:B-1----:R-:W-:Y:S01]  /*1760*/  FMUL.FTZ R116, R96, R111 ;  /* 0x0000006f60747220 */ /* 0x002fe20000410000 */
[----:B------:R-:W1:Y:S01]  /*1770*/  SHFL.UP PT, R85, R114, 0x1, RZ ;  /* 0x0420000072557989 */ /* 0x000e6200000e00ff */
[----:B------:R-:W-:Y:S01]  /*1780*/  FMUL.FTZ R107, R36, R107 ;  /* 0x0000006b246b7220 */ /* 0x000fe20000410000 */
[----:B------:R-:W-:Y:S01]  /*1790*/  ISETP.NE.AND P3, PT, R23, 0x1f, PT ;  /* 0x0000001f1700780c */ /* 0x000fe20003f65270 */
[C---:B------:R-:W-:Y:S01]  /*17a0*/  FFMA.FTZ R104, R97.reuse, R104, R98 ;  /* 0x0000006861687223 */ /* 0x040fe20000010062 */
[----:B------:R-:W-:Y:S01]  /*17b0*/  BSSY B0, `(.L_x_8010) ;  /* 0x0000080000007945 */ /* 0x000fe20003800000 */
[----:B------:R-:W-:Y:S02]  /*17c0*/  FMUL.FTZ R115, R97, R116 ;  /* 0x0000007461737220 */ /* 0x000fe40000410000 */
[----:B------:R-:W-:-:S02]  /*17d0*/  FFMA.FTZ R116, R106, R104, R107 ;  /* 0x000000686a747223 */ /* 0x000fc4000001006b */
        /* <DEDUP_REMOVED lines=21> */
[----:B------:R-:W-:-:S03]  /*1930*/  ISETP.GE.AND P3, PT, R21, 0x8, PT ;  /* 0x000000081500780c */ /* 0x000fc60003f66270 */
[----:B------:R-:W3:Y:S01]  /*1940*/  SHFL.DOWN PT, R104, R115, 0x4, 0x1f ;  /* 0x08801f0073687f89 */ /* 0x000ee200000e0000 */
[C---:B0-----:R-:W-:Y:S02]  /*1950*/  @P0 FFMA.FTZ R113, R114.reuse, R84, R113 ;  /* 0x0000005472710223 */ /* 0x041fe40000010071 */
[----:B-1----:R-:W-:Y:S01]  /*1960*/  @P0 FMUL.FTZ R114, R114, R85 ;  /* 0x0000005572720220 */ /* 0x002fe20000410000 */
[----:B------:R-:W-:Y:S02]  /*1970*/  ISETP.GE.U32.AND P0, PT, R23, 0x1c, PT ;  /* 0x0000001c1700780c */ /* 0x000fe40003f06070 */
[----:B------:R-:W0:Y:S04]  /*1980*/  SHFL.UP PT, R84, R113, 0x8, RZ ;  /* 0x0500000071547989 */ /* 0x000e2800000e00ff */
[----:B------:R-:W1:Y:S07]  /*1990*/  SHFL.UP PT, R85, R114, 0x8, RZ ;  /* 0x0500000072557989 */ /* 0x000e6e00000e00ff */
[----:B--2---:R-:W-:-:S02]  /*19a0*/  @!P0 FFMA.FTZ R116, R115, R117, R116 ;  /* 0x0000007573748223 */ /* 0x004fc40000010074 */
[----:B---3--:R-:W-:Y:S01]  /*19b0*/  @!P0 FMUL.FTZ R115, R115, R104 ;  /* 0x0000006873738220 */ /* 0x008fe20000410000 */
[----:B------:R-:W-:Y:S02]  /*19c0*/  ISETP.GE.AND P0, PT, R20, c[0x0][0x174], PT ;  /* 0x00005d0014007a0c */ /* 0x000fe40003f06270 */
[----:B------:R-:W2:Y:S01]  /*19d0*/  SHFL.DOWN PT, R119, R116, 0x8, 0x1f ;  /* 0x09001f0074777f89 */ /* 0x000ea200000e0000 */
[----:B------:R-:W-:Y:S02]  /*19e0*/  SHF.L.U32 R104, R91, 0x3, RZ ;  /* 0x000000035b687819 */ /* 0x000fe400000006ff */
[C---:B------:R-:W-:Y:S01]  /*19f0*/  ISETP.NE.OR P0, PT, R23.reuse, RZ, P0 ;  /* 0x000000ff1700720c */ /* 0x040fe20000705670 */
[----:B------:R-:W3:Y:S01]  /*1a00*/  SHFL.DOWN PT, R120, R115, 0x8, 0x1f ;  /* 0x09001f0073787f89 */ /* 0x000ee200000e0000 */
[C---:B0-----:R-:W-:Y:S01]  /*1a10*/  @P3 FFMA.FTZ R113, R114.reuse, R84, R113 ;  /* 0x0000005472713223 */ /* 0x041fe20000010071 */
[----:B------:R-:W-:Y:S01]  /*1a20*/  HFMA2.MMA R84, -RZ, RZ, 1.875, 0 ;  /* 0x3f800000ff547435 */ /* 0x000fe200000001ff */
[----:B-1----:R-:W-:Y:S01]  /*1a30*/  @P3 FMUL.FTZ R114, R114, R85 ;  /* 0x0000005572723220 */ /* 0x002fe20000410000 */
[----:B------:R-:W-:Y:S01]  /*1a40*/  ISETP.GE.U32.AND P3, PT, R23, 0x18, PT ;  /* 0x000000181700780c */ /* 0x000fe20003f66070 */
[----:B------:R-:W-:Y:S01]  /*1a50*/  IMAD.MOV.U32 R85, RZ, RZ, RZ ;  /* 0x000000ffff557224 */ /* 0x000fe200078e00ff */
[----:B------:R-:W0:Y:S04]  /*1a60*/  SHFL.UP PT, R118, R113, 0x10, RZ ;  /* 0x0600000071767989 */ /* 0x000e2800000e00ff */
[----:B------:R-:W1:Y:S04]  /*1a70*/  SHFL.UP PT, R117, R114, 0x10, RZ ;  /* 0x0600000072757989 */ /* 0x000e6800000e00ff */
[----:B------:R-:W-:Y:S01]  /*1a80*/  @!P0 LDS.64 R84, [R104+0xec8] ;  /* 0x000ec80068548984 */ /* 0x000fe20000000a00 */
[----:B------:R-:W-:-:S02]  /*1a90*/  ISETP.GE.AND P0, PT, R21, 0x10, PT ;  /* 0x000000101500780c */ /* 0x000fc40003f06270 */
[C---:B--2---:R-:W-:Y:S02]  /*1aa0*/  @!P3 FFMA.FTZ R116, R115.reuse, R119, R116 ;  /* 0x000000777374b223 */ /* 0x044fe40000010074 */
[----:B---3--:R-:W-:-:S03]  /*1ab0*/  @!P3 FMUL.FTZ R115, R115, R120 ;  /* 0x000000787373b220 */ /* 0x008fc60000410000 */
[----:B------:R-:W2:Y:S04]  /*1ac0*/  SHFL.DOWN PT, R119, R116, 0x10, 0x1f ;  /* 0x0a001f0074777f89 */ /* 0x000ea800000e0000 */
[----:B------:R-:W3:Y:S02]  /*1ad0*/  SHFL.DOWN PT, R122, R115, 0x10, 0x1f ;  /* 0x0a001f00737a7f89 */ /* 0x000ee400000e0000 */
[C---:B0-----:R-:W-:Y:S02]  /*1ae0*/  @P0 FFMA.FTZ R113, R114.reuse, R118, R113 ;  /* 0x0000007672710223 */ /* 0x041fe40000010071 */
[----:B-----5:R-:W-:Y:S01]  /*1af0*/  SHFL.IDX PT, R120, R112, RZ, 0x1f ;  /* 0x00001fff70787589 */ /* 0x020fe200000e0000 */
[----:B-1----:R-:W-:Y:S01]  /*1b00*/  @P0 FMUL.FTZ R114, R114, R117 ;  /* 0x0000007572720220 */ /* 0x002fe20000410000 */
[----:B------:R-:W-:-:S02]  /*1b10*/  ISETP.GE.U32.AND P0, PT, R23, 0x10, PT ;  /* 0x000000101700780c */ /* 0x000fc40003f06070 */
[----:B------:R-:W-:Y:S04]  /*1b20*/  SHFL.UP PT, R113, R113, 0x1, RZ ;  /* 0x0420000071717989 */ /* 0x000fe800000e00ff */
[----:B------:R-:W0:Y:S07]  /*1b30*/  SHFL.UP PT, R114, R114, 0x1, RZ ;  /* 0x0420000072727989 */ /* 0x000e2e00000e00ff */
[----:B--2---:R-:W-:-:S02]  /*1b40*/  @!P0 FFMA.FTZ R116, R115, R119, R116 ;  /* 0x0000007773748223 */ /* 0x004fc40000010074 */
[----:B---3--:R-:W-:Y:S01]  /*1b50*/  @!P0 FMUL.FTZ R115, R115, R122 ;  /* 0x0000007a73738220 */ /* 0x008fe20000410000 */
[----:B------:R-:W-:Y:S02]  /*1b60*/  ISETP.NE.AND P0, PT, R12, RZ, PT ;  /* 0x000000ff0c00720c */ /* 0x000fe40003f05270 */
[----:B------:R-:W-:Y:S04]  /*1b70*/  SHFL.DOWN PT, R118, R116, 0x1, 0x1f ;  /* 0x08201f0074767f89 */ /* 0x000fe800000e0000 */
[----:B------:R-:W-:Y:S04]  /*1b80*/  SHFL.IDX PT, R117, R85, RZ, 0x1f ;  /* 0x00001fff55757589 */ /* 0x000fe800000e0000 */
[----:B------:R-:W1:Y:S01]  /*1b90*/  SHFL.DOWN PT, R119, R115, 0x1, 0x1f ;  /* 0x08201f0073777f89 */ /* 0x000e6200000e0000 */
[----:B0-----:R-:W-:Y:S01]  /*1ba0*/  @P1 FFMA.FTZ R120, R114, R120, R113 ;  /* 0x0000007872781223 */ /* 0x001fe20000010071 */
[----:B------:R-:W-:-:S02]  /*1bb0*/  IADD3 R114, -R59, c[0x0][0x168], -R12 ;  /* 0x00005a003b727a10 */ /* 0x000fc40007ffe90c */
[----:B------:R-:W-:Y:S01]  /*1bc0*/  SHFL.IDX PT, R113, R115, RZ, 0x1f ;  /* 0x00001fff73717589 */ /* 0x000fe200000e0000 */
[----:B------:R-:W-:Y:S01]  /*1bd0*/  FFMA.FTZ R105, R105, R120, R108 ;  /* 0x0000007869697223 */ /* 0x000fe2000001006c */
[----:B------:R-:W-:Y:S01]  /*1be0*/  ISETP.GE.AND P1, PT, R114, 0x1, PT ;  /* 0x000000017200780c */ /* 0x000fe20003f26270 */
[----:B------:R-:W-:Y:S01]  /*1bf0*/  FMUL.FTZ R108, R29, R103 ;  /* 0x000000671d6c7220 */ /* 0x000fe20000410000 */
[----:B------:R-:W0:Y:S01]  /*1c00*/  SHFL.IDX PT, R120, R116, RZ, 0x1f ;  /* 0x00001fff74787589 */ /* 0x000e2200000e0000 */
[-C--:B------:R-:W-:Y:S01]  /*1c10*/  FMUL.FTZ R121, R48, R105.reuse ;  /* 0x0000006930797220 */ /* 0x080fe20000410000 */
[----:B------:R-:W-:Y:S01]  /*1c20*/  ISETP.GE.AND P3, PT, R114, 0x41, PT ;  /* 0x000000417200780c */ /* 0x000fe20003f66270 */
[-C--:B------:R-:W-:Y:S01]  /*1c30*/  FFMA.FTZ R112, R106, R105.reuse, R108 ;  /* 0x000000696a707223 */ /* 0x080fe2000001006c */
[----:B------:R-:W-:Y:S01]  /*1c40*/  ISETP.GE.AND P4, PT, R114, 0x61, PT ;  /* 0x000000617200780c */ /* 0x000fe20003f86270 */
[----:B------:R-:W-:Y:S02]  /*1c50*/  FFMA.FTZ R109, R106, R105, R109 ;  /* 0x000000696a6d7223 */ /* 0x000fe4000001006d */
[----:B------:R-:W-:-:S02]  /*1c60*/  FMUL.FTZ R49, R49, R112 ;  /* 0x0000007031317220 */ /* 0x000fc40000410000 */
[----:B------:R-:W-:Y:S02]  /*1c70*/  FFMA.FTZ R48, R36, R121, RZ ;  /* 0x0000007924307223 */ /* 0x000fe400000100ff */
[----:B------:R-:W-:Y:S02]  /*1c80*/  FFMA.FTZ R109, R97, R109, R110 ;  /* 0x0000006d616d7223 */ /* 0x000fe4000001006e */
[----:B------:R-:W-:Y:S02]  /*1c90*/  FFMA.FTZ R49, R37, R49, R48 ;  /* 0x0000003125317223 */ /* 0x000fe40000010030 */
[----:B-1----:R-:W-:Y:S01]  /*1ca0*/  @P2 FFMA.FTZ R117, R119, R117, R118 ;  /* 0x0000007577752223 */ /* 0x002fe20000010076 */
[----:B------:R-:W-:Y:S01]  /*1cb0*/  ISETP.GE.AND P2, PT, R114, 0x21, PT ;  /* 0x000000217200780c */ /* 0x000fe20003f46270 */
[----:B------:R-:W-:Y:S02]  /*1cc0*/  FMUL.FTZ R48, R31, R100 ;  /* 0x000000641f307220 */ /* 0x000fe40000410000 */
[----:B------:R-:W-:-:S02]  /*1cd0*/  FFMA.FTZ R94, R117, R111, R94 ;  /* 0x0000006f755e7223 */ /* 0x000fc4000001005e */
[-C--:B------:R-:W-:Y:S02]  /*1ce0*/  FMUL.FTZ R110, R50, R109.reuse ;  /* 0x0000006d326e7220 */ /* 0x080fe40000410000 */
[C---:B------:R-:W-:Y:S02]  /*1cf0*/  FFMA.FTZ R95, R96.reuse, R94, R95 ;  /* 0x0000005e605f7223 */ /* 0x040fe4000001005f */
[----:B------:R-:W-:Y:S02]  /*1d00*/  FFMA.FTZ R50, R96, R109, R48 ;  /* 0x0000006d60327223 */ /* 0x000fe40000010030 */
[----:B------:R-:W-:Y:S02]  /*1d10*/  FFMA.FTZ R98, R97, R95, R98 ;  /* 0x0000005f61627223 */ /* 0x000fe40000010062 */
[----:B------:R-:W-:Y:S02]  /*1d20*/  FFMA.FTZ R110, R38, R110, R49 ;  /* 0x0000006e266e7223 */ /* 0x000fe40000010031 */
[----:B------:R-:W-:-:S02]  /*1d30*/  FMUL.FTZ R111, R51, R50 ;  /* 0x00000032336f7220 */ /* 0x000fc40000410000 */
[----:B------:R-:W-:Y:S02]  /*1d40*/  FADD.FTZ R97, -R108, R112 ;  /* 0x000000706c617221 */ /* 0x000fe40000010100 */
[C---:B------:R-:W-:Y:S02]  /*1d50*/  FMUL.FTZ R49, R101.reuse, R105 ;  /* 0x0000006965317220 */ /* 0x040fe40000410000 */
[C---:B------:R-:W-:Y:S02]  /*1d60*/  FMUL.FTZ R112, R101.reuse, R112 ;  /* 0x0000007065707220 */ /* 0x040fe40000410000 */
[C---:B------:R-:W-:Y:S02]  /*1d70*/  FMUL.FTZ R108, R101.reuse, R50 ;  /* 0x00000032656c7220 */ /* 0x040fe40000410000 */
[----:B------:R-:W-:Y:S02]  /*1d80*/  FMUL.FTZ R51, R101, R109 ;  /* 0x0000006d65337220 */ /* 0x000fe40000410000 */
[----:B------:R-:W-:-:S02]  /*1d90*/  FFMA.FTZ R101, R106, R98, R107 ;  /* 0x000000626a657223 */ /* 0x000fc4000001006b */
[-C--:B------:R-:W-:Y:S02]  /*1da0*/  FFMA.FTZ R105, R28, -R99.reuse, R105 ;  /* 0x800000631c697223 */ /* 0x080fe40000010069 */
[----:B------:R-:W-:Y:S02]  /*1db0*/  FMUL.FTZ R99, R101, R99 ;  /* 0x0000006365637220 */ /* 0x000fe40000410000 */
[----:B------:R-:W-:Y:S02]  /*1dc0*/  FADD.FTZ R96, -R48, R50 ;  /* 0x0000003230607221 */ /* 0x000fe40000010100 */
[C---:B0-----:R-:W-:Y:S02]  /*1dd0*/  FFMA.FTZ R85, R113.reuse, R85, R120 ;  /* 0x0000005571557223 */ /* 0x041fe40000010078 */
[----:B------:R-:W-:Y:S02]  /*1de0*/  FMUL.FTZ R84, R113, R84 ;  /* 0x0000005471547220 */ /* 0x000fe40000410000 */
[----:B------:R-:W-:-:S02]  /*1df0*/  FMUL.FTZ R48, R36, R49 ;  /* 0x0000003124307220 */ /* 0x000fc40000410000 */
[----:B------:R-:W-:Y:S01]  /*1e00*/  FMUL.FTZ R50, R38, R51 ;  /* 0x0000003326327220 */ /* 0x000fe20000410000 */
[----:B------:R0:W-:Y:S01]  /*1e10*/  @!P0 STS.64 [R104+0xec8], R84 ;  /* 0x000ec85468008388 */ /* 0x0001e20000000a00 */
[----:B------:R-:W-:Y:S02]  /*1e20*/  FMUL.FTZ R49, R37, R112 ;  /* 0x0000007025317220 */ /* 0x000fe40000410000 */
[----:B------:R-:W-:Y:S02]  /*1e30*/  FMUL.FTZ R51, R39, R108 ;  /* 0x0000006c27337220 */ /* 0x000fe40000410000 */
[----:B------:R-:W-:Y:S02]  /*1e40*/  FMUL.FTZ R108, R98, R103 ;  /* 0x00000067626c7220 */ /* 0x000fe40000410000 */
[----:B------:R-:W-:Y:S01]  /*1e50*/  FFMA.FTZ R107, R99, R105, RZ ;  /* 0x00000069636b7223 */ /* 0x000fe200000100ff */
[----:B------:R1:W-:Y:S01]  /*1e60*/  STS.128 [R12.X16+0x210], R48 ;  /* 0x000210300c007388 */ /* 0x0003e2000000cc00 */
[----:B------:R-:W-:Y:S01]  /*1e70*/  FFMA.FTZ R106, R39, R111, R110 ;  /* 0x0000006f276a7223 */ /* 0x000fe2000001006e */
[----:B------:R-:W-:Y:S01]  /*1e80*/  SHF.L.U64.HI R111, R86, 0x2, R93 ;  /* 0x00000002566f7819 */ /* 0x000fe2000001025d */
[----:B------:R-:W-:Y:S01]  /*1e90*/  FFMA.FTZ R110, R30, -R102, R109 ;  /* 0x800000661e6e7223 */ /* 0x000fe2000001006d */
[----:B------:R-:W-:Y:S01]  /*1ea0*/  SHF.L.U32 R109, R86, 0x2, RZ ;  /* 0x00000002566d7819 */ /* 0x000fe200000006ff */
[----:B------:R-:W-:-:S02]  /*1eb0*/  FMUL.FTZ R100, R94, R100 ;  /* 0x000000645e647220 */ /* 0x000fc40000410000 */
[----:B------:R-:W-:Y:S02]  /*1ec0*/  FMUL.FTZ R103, R95, R102 ;  /* 0x000000665f677220 */ /* 0x000fe40000410000 */
[----:B------:R-:W-:Y:S02]  /*1ed0*/  FFMA.FTZ R107, R108, R97, R107 ;  /* 0x000000616c6b7223 */ /* 0x000fe4000001006b */
[----:B------:R-:W-:Y:S02]  /*1ee0*/  IMAD R102, R111, c[0x0][0x2d0], RZ ;  /* 0x0000b4006f667a24 */ /* 0x000fe400078e02ff */
[----:B0-----:R-:W-:Y:S02]  /*1ef0*/  FMUL.FTZ R84, R100, R96 ;  /* 0x0000006064547220 */ /* 0x001fe40000410000 */
[----:B------:R-:W-:Y:S01]  /*1f00*/  FFMA.FTZ R107, R103, R110, R107 ;  /* 0x0000006e676b7223 */ /* 0x000fe2000001006b */
[----:B------:R-:W-:Y:S06]  /*1f10*/  BAR.SYNC.DEFER_BLOCKING 0x0 ;  /* 0x0000000000007b1d */ /* 0x000fec0000010000 */
[----:B------:R-:W-:Y:S05]  /*1f20*/  @!P1 BRA `(.L_x_8011) ;  /* 0x0000008000009947 */ /* 0x000fea0003800000 */
[----:B-1----:R-:W0:Y:S01]  /*1f30*/  LDS R85, [R12.X4+0x210] ;  /* 0x000210000c557984 */ /* 0x002e220000004800 */
[----:B------:R-:W-:-:S02]  /*1f40*/  IMAD R92, R92, c[0x0][0x2d0], RZ ;  /* 0x0000b4005c5c7a24 */ /* 0x000fc400078e02ff */
[----:B------:R-:W-:-:S04]  /*1f50*/  IMAD.WIDE.U32 R48, R91, c[0x0][0x2d0], R66 ;  /* 0x0000b4005b307a25 */ /* 0x000fc800078e0042 */
[----:B------:R-:W-:Y:S01]  /*1f60*/  IMAD R51, R91, c[0x0][0x2d4], R92 ;  /* 0x0000b5005b337a24 */ /* 0x000fe200078e025c */
[----:B------:R-:W-:-:S04]  /*1f70*/  LEA R50, P1, R48, c[0x0][0x320], 0x2 ;  /* 0x0000c80030327a11 */ /* 0x000fc800078210ff */
[----:B------:R-:W-:-:S04]  /*1f80*/  IADD3 R49, R49, R51, RZ ;  /* 0x0000003331317210 */ /* 0x000fc80007ffe0ff */
[----:B------:R-:W-:-:S05]  /*1f90*/  LEA.HI.X R51, R48, c[0x0][0x324], R49, 0x2, P1 ;  /* 0x0000c90030337a11 */ /* 0x000fca00008f1431 */
[----:B0-----:R0:W-:Y:S02]  /*1fa0*/  RED.E.ADD.F32.FTZ.RN.STRONG.GPU [R50.64], R85 ;  /* 0x000000553200798e */ /* 0x0011e4000c10e784 */
.L_x_8011:
[----:B-1----:R-:W-:Y:S05]  /*1fb0*/  BSYNC B0 ;  /* 0x0000000000007941 */ /* 0x002fea0003800000 */
.L_x_8010:
[----:B0-----:R0:W1:Y:S01]  /*1fc0*/  LDS R51, [R12.X4+0x290] ;  /* 0x000290000c337984 */ /* 0x0010620000004800 */
[----:B------:R-:W-:Y:S01]  /*1fd0*/  BSSY B0, `(.L_x_8012) ;  /* 0x0000007000007945 */ /* 0x000fe20003800000 */
[----:B------:R-:W-:Y:S02]  /*1fe0*/  FADD.FTZ R84, R107, R84 ;  /* 0x000000546b547221 */ /* 0x000fe40000010000 */
[----:B------:R-:W-:Y:S01]  /*1ff0*/  IMAD R107, R109, c[0x0][0x2d4], R102 ;  /* 0x0000b5006d6b7a24 */ /* 0x000fe200078e0266 */
[----:B------:R-:W-:Y:S05]  /*2000*/  @!P2 BRA `(.L_x_8013) ;  /* 0x000000300000a947 */ /* 0x000fea0003800000 */
[----:B------:R-:W-:-:S04]  /*2010*/  IMAD.WIDE.U32 R48, R109, c[0x0][0x2d0], R78 ;  /* 0x0000b4006d307a25 */ /* 0x000fc800078e004e */
[----:B------:R-:W-:-:S05]  /*2020*/  IMAD.IADD R49, R49, 0x1, R107 ;  /* 0x0000000131317824 */ /* 0x000fca00078e026b */
[----:B-1----:R1:W-:Y:S02]  /*2030*/  RED.E.ADD.F32.FTZ.RN.STRONG.GPU [R48.64], R51 ;  /* 0x000000333000798e */ /* 0x0023e4000c10e784 */
.L_x_8013:
[----:B------:R-:W-:Y:S05]  /*2040*/  BSYNC B0 ;  /* 0x0000000000007941 */ /* 0x000fea0003800000 */
.L_x_8012:
[----:B------:R2:W3:Y:S01]  /*2050*/  LDS R85, [R12.X4+0x310] ;  /* 0x000310000c557984 */ /* 0x0004e20000004800 */
[----:B------:R-:W-:Y:S01]  /*2060*/  BSSY B0, `(.L_x_8014) ;  /* 0x0000006000007945 */ /* 0x000fe20003800000 */
[----:B-1----:R-:W-:Y:S01]  /*2070*/  IMAD.WIDE.U32 R48, R109, c[0x0][0x2d0], R82 ;  /* 0x0000b4006d307a25 */ /* 0x002fe200078e0052 */
[----:B------:R-:W-:Y:S05]  /*2080*/  @!P3 BRA `(.L_x_8015) ;  /* 0x000000300000b947 */ /* 0x000fea0003800000 */
[----:B------:R-:W-:-:S05]  /*2090*/  IMAD.WIDE.U32 R50, R109, c[0x0][0x2d0], R80 ;  /* 0x0000b4006d327a25 */ /* 0x000fca00078e0050 */
[----:B------:R-:W-:-:S05]  /*20a0*/  IADD3 R51, R107, R51, RZ ;  /* 0x000000336b337210 */ /* 0x000fca0007ffe0ff */
[----:B---3--:R1:W-:Y:S02]  /*20b0*/  RED.E.ADD.F32.FTZ.RN.STRONG.GPU [R50.64], R85 ;  /* 0x000000553200798e */ /* 0x0083e4000c10e784 */
.L_x_8015:
[----:B------:R-:W-:Y:S05]  /*20c0*/  BSYNC B0 ;  /* 0x0000000000007941 */ /* 0x000fea0003800000 */
.L_x_8014:
[----:B-1----:R1:W4:Y:S01]  /*20d0*/  LDS R51, [R12.X4+0x390] ;  /* 0x000390000c337984 */ /* 0x0023220000004800 */
[----:B------:R-:W-:Y:S01]  /*20e0*/  BSSY B0, `(.L_x_8016) ;  /* 0x0000004000007945 */ /* 0x000fe20003800000 */
[----:B------:R-:W-:Y:S05]  /*20f0*/  @!P4 BRA `(.L_x_8017) ;  /* 0x000000200000c947 */ /* 0x000fea0003800000 */
[----:B------:R-:W-:-:S05]  /*2100*/  IADD3 R49, R107, R49, RZ ;  /* 0x000000316b317210 */ /* 0x000fca0007ffe0ff */
[----:B----4-:R4:W-:Y:S02]  /*2110*/  RED.E.ADD.F32.FTZ.RN.STRONG.GPU [R48.64], R51 ;  /* 0x000000333000798e */ /* 0x0109e4000c10e784 */
.L_x_8017:
[----:B------:R-:W-:Y:S05]  /*2120*/  BSYNC B0 ;  /* 0x0000000000007941 */ /* 0x000fea0003800000 */
.L_x_8016:
[----:B----4-:R-:W4:Y:S01]  /*2130*/  SHFL.DOWN PT, R51, R106, 0x1, 0x1f ;  /* 0x08201f006a337f89 */ /* 0x010f2200000e0000 */
[C---:B------:R-:W-:Y:S01]  /*2140*/  ISETP.GT.AND P1, PT, R21.reuse, 0x1e, PT ;  /* 0x0000001e1500780c */ /* 0x040fe20003f24270 */
[C---:B---3--:R-:W-:Y:S01]  /*2150*/  FMUL.FTZ R85, R88.reuse, R94 ;  /* 0x0000005e58557220 */ /* 0x048fe20000410000 */
[----:B------:R-:W-:Y:S01]  /*2160*/  ISETP.NE.AND P2, PT, R21, RZ, PT ;  /* 0x000000ff1500720c */ /* 0x000fe20003f45270 */
[----:B------:R-:W3:Y:S01]  /*2170*/  SHFL.DOWN PT, R49, R84, 0x1, 0x1f ;  /* 0x08201f0054317f89 */ /* 0x000ee200000e0000 */
[----:B------:R-:W-:Y:S01]  /*2180*/  FMUL.FTZ R50, R88, R98 ;  /* 0x0000006258327220 */ /* 0x000fe20000410000 */
[----:B------:R-:W-:Y:S01]  /*2190*/  BSSY B0, `(.L_x_8018) ;  /* 0x0000036000007945 */ /* 0x000fe20003800000 */
[----:B------:R-:W-:Y:S02]  /*21a0*/  FMUL.FTZ R85, R85, R96 ;  /* 0x0000006055557220 */ /* 0x000fe40000410000 */
        /* <DEDUP_REMOVED lines=8> */
[----:B----4-:R-:W-:Y:S02]  /*2230*/  @!P1 FADD.FTZ R106, R106, R51 ;  /* 0x000000336a6a9221 */ /* 0x010fe40000010000 */
[----:B------:R-:W-:Y:S02]  /*2240*/  FADD.FTZ R41, R50, R41 ;  /* 0x0000002932297221 */ /* 0x000fe40000010000 */
[----:B---3--:R-:W-:Y:S01]  /*2250*/  @!P1 FADD.FTZ R84, R84, R49 ;  /* 0x0000003154549221 */ /* 0x008fe20000010000 */
[----:B------:R-:W3:Y:S01]  /*2260*/  SHFL.DOWN PT, R51, R106, 0x2, 0x1f ;  /* 0x08401f006a337f89 */ /* 0x000ee200000e0000 */
[----:B------:R-:W-:-:S03]  /*2270*/  ISETP.GT.AND P1, PT, R21, 0x1d, PT ;  /* 0x0000001d1500780c */ /* 0x000fc60003f24270 */
[----:B------:R-:W4:Y:S10]  /*2280*/  SHFL.DOWN PT, R49, R84, 0x2, 0x1f ;  /* 0x08401f0054317f89 */ /* 0x000f3400000e0000 */
[----:B---3--:R-:W-:-:S02]  /*2290*/  @!P1 FADD.FTZ R106, R106, R51 ;  /* 0x000000336a6a9221 */ /* 0x008fc40000010000 */
[----:B----4-:R-:W-:-:S03]  /*22a0*/  @!P1 FADD.FTZ R84, R84, R49 ;  /* 0x0000003154549221 */ /* 0x010fc60000010000 */
        /* <DEDUP_REMOVED lines=16> */
[----:B------:R-:W-:Y:S01]  /*23b0*/  MOV R49, R106 ;  /* 0x0000006a00317202 */ /* 0x000fe20000000f00 */
[----:B------:R-:W-:Y:S02]  /*23c0*/  FMUL.FTZ R88, R88, R101 ;  /* 0x0000006558587220 */ /* 0x000fe40000410000 */
[----:B------:R-:W-:Y:S02]  /*23d0*/  IMAD.MOV.U32 R48, RZ, RZ, R84 ;  /* 0x000000ffff307224 */ /* 0x000fe400078e0054 */
[----:B------:R-:W-:Y:S02]  /*23e0*/  FMUL.FTZ R51, R51, R110 ;  /* 0x0000006e33337220 */ /* 0x000fe40000410000 */
[----:B------:R-:W-:Y:S01]  /*23f0*/  FMUL.FTZ R88, R88, R105 ;  /* 0x0000006958587220 */ /* 0x000fe20000410000 */
[----:B------:R3:W-:Y:S01]  /*2400*/  @!P2 STS.64 [0x418], R48 ;  /* 0x00041830ff00a388 */ /* 0x0007e20000000a00 */
[----:B------:R-:W-:-:S02]  /*2410*/  FFMA.FTZ R51, R30, R95, R51 ;  /* 0x0000005f1e337223 */ /* 0x000fc40000010033 */
[----:B------:R-:W-:Y:S02]  /*2420*/  FFMA.FTZ R101, R28, R101, R88 ;  /* 0x000000651c657223 */ /* 0x000fe40000010058 */
[----:B------:R-:W-:Y:S02]  /*2430*/  FADD.FTZ R42, R51, R42 ;  /* 0x0000002a332a7221 */ /* 0x000fe40000010000 */
[----:B------:R-:W-:Y:S01]  /*2440*/  FADD.FTZ R40, R101, R40 ;  /* 0x0000002865287221 */ /* 0x000fe20000010000 */
        /* <DEDUP_REMOVED lines=10> */
.L_x_8019:
[----:B---3--:R-:W-:Y:S05]  /*24f0*/  BSYNC B0 ;  /* 0x0000000000007941 */ /* 0x008fea0003800000 */
.L_x_8018:
[----:B------:R-:W-:Y:S02]  /*2500*/  IADD3 R91, R91, 0x1, RZ ;  /* 0x000000015b5b7810 */ /* 0x000fe40007ffe0ff */
[----:B------:R-:W-:Y:S02]  /*2510*/  IADD3 R86, P1, R86, 0x1, RZ ;  /* 0x0000000156567810 */ /* 0x000fe40007f3e0ff */
[----:B------:R-:W-:Y:S02]  /*2520*/  ISETP.GE.AND P0, PT, R91, c[0x0][0x16c], PT ;  /* 0x00005b005b007a0c */ /* 0x000fe40003f06270 */
[----:B------:R-:W-:-:S11]  /*2530*/  IADD3.X R93, RZ, R93, RZ, P1, !PT ;  /* 0x0000005dff5d7210 */ /* 0x000fd60000ffe4ff */
[----:B------:R-:W-:Y:S01]  /*2540*/  @P0 CALL.REL.NOINC `(.L_x_8007) ;  /* 0x0000001000000944 */ /* 0x000fe20003c00000 */
[----:B------:R-:W-:Y:S05]  /*2550*/  BRA `(.L_x_8020) ;  /* 0xffffeb3000007947 */ /* 0x000fea000383ffff */
.L_x_8007:
[----:B------:R-:W-:Y:S01]  /*2560*/  BAR.SYNC.DEFER_BLOCKING 0x0 ;  /* 0x0000000000007b1d */ /* 0x000fe20000010000 */
[----:B------:R-:W-:Y:S01]  /*2570*/  ISETP.NE.AND P0, PT, R12, RZ, PT ;  /* 0x000000ff0c00720c */ /* 0x000fe20003f05270 */
[----:B------:R-:W-:Y:S01]  /*2580*/  IMAD R30, R6, c[0x0][0x2d8], RZ ;  /* 0x0000b600061e7a24 */ /* 0x000fe200078e02ff */
[----:B------:R-:W-:Y:S01]  /*2590*/  IADD3 R61, P2, R61, -0x180, RZ ;  /* 0xfffffe803d3d7810 */ /* 0x000fe20007f5e0ff */
[C---:B------:R-:W-:Y:S02]  /*25a0*/  IMAD.WIDE.U32 R28, R5.reuse, c[0x0][0x2d8], RZ ;  /* 0x0000b600051c7a25 */ /* 0x040fe400078e00ff */
[----:B------:R-:W-:Y:S01]  /*25b0*/  BSSY B0, `(.L_x_8021) ;  /* 0x0000026000007945 */ /* 0x000fe20003800000 */
[----:B------:R-:W-:Y:S01]  /*25c0*/  IADD3.X R58, R58, -0x1, RZ, P2, !PT ;  /* 0xffffffff3a3a7810 */ /* 0x000fe200017fe4ff */
[----:B------:R-:W-:Y:S01]  /*25d0*/  IMAD R35, R5, c[0x0][0x2dc], R30 ;  /* 0x0000b70005237a24 */ /* 0x000fe200078e021e */
[----:B------:R-:W-:Y:S01]  /*25e0*/  IADD3 R30, P5, R61, c[0x0][0x330], RZ ;  /* 0x0000cc003d1e7a10 */ /* 0x000fe20007fbe0ff */
[----:B------:R-:W-:-:S03]  /*25f0*/  IMAD R33, R3, c[0x0][0x2e0], RZ ;  /* 0x0000b80003217a24 */ /* 0x000fc600078e02ff */
[----:B------:R-:W-:Y:S01]  /*2600*/  IADD3 R29, R29, R35, RZ ;  /* 0x000000231d1d7210 */ /* 0x000fe20007ffe0ff */
[----:B------:R-:W-:-:S04]  /*2610*/  IMAD R33, R0, c[0x0][0x2e4], R33 ;  /* 0x0000b90000217a24 */ /* 0x000fc800078e0221 */
[----:B------:R-:W-:-:S05]  /*2620*/  IMAD.WIDE.U32 R28, R0, c[0x0][0x2e0], R28 ;  /* 0x0000b800001c7a25 */ /* 0x000fca00078e001c */
[----:B------:R-:W-:Y:S01]  /*2630*/  IADD3 R32, P1, R60, R28, RZ ;  /* 0x0000001c3c207210 */ /* 0x000fe20007f3e0ff */
[----:B------:R-:W-:Y:S01]  /*2640*/  STS.128 [R21.X16], R44 ;  /* 0x0000002c15007388 */ /* 0x000fe2000000cc00 */
[----:B------:R-:W-:-:S06]  /*2650*/  NOP ;  /* 0x0000000000007918 */ /* 0x000fcc0000000000 */
[----:B------:R-:W-:Y:S01]  /*2660*/  LDS R37, [R90] ;  /* 0x000000005a257984 */ /* 0x000fe20000000800 */
[----:B------:R-:W-:Y:S02]  /*2670*/  IADD3.X R33, R65, R33, R29, P1, !PT ;  /* 0x0000002141217210 */ /* 0x000fe40000ffe41d */
[----:B------:R-:W-:Y:S01]  /*2680*/  IADD3.X R29, R58, c[0x0][0x334], RZ, P5, !PT ;  /* 0x0000cd003a1d7a10 */ /* 0x000fe20002ffe4ff */
[----:B------:R-:W-:Y:S01]  /*2690*/  LDS R39, [R90+0x80] ;  /* 0x000080005a277984 */ /* 0x000fe20000000800 */
[----:B------:R-:W-:Y:S02]  /*26a0*/  LEA R30, P6, R32, R30, 0x2 ;  /* 0x0000001e201e7211 */ /* 0x000fe400078c10ff */
[C---:B------:R-:W-:Y:S01]  /*26b0*/  IADD3 R28, P5, R68.reuse, R59, RZ ;  /* 0x0000003b441c7210 */ /* 0x040fe20007fbe0ff */
[----:B------:R-:W-:Y:S04]  /*26c0*/  LDS R49, [R90+0x100] ;  /* 0x000100005a317984 */ /* 0x000fe80000000800 */
[----:B------:R-:W-:Y:S04]  /*26d0*/  LDS R51, [R90+0x180] ;  /* 0x000180005a337984 */ /* 0x000fe80000000800 */
[----:B------:R-:W-:Y:S04]  /*26e0*/  @!P0 STS [0x200], R63 ;  /* 0x0002003fff008388 */ /* 0x000fe80000000800 */
[----:B------:R-:W-:Y:S06]  /*26f0*/  BAR.SYNC.DEFER_BLOCKING 0x0 ;  /* 0x0000000000007b1d */ /* 0x000fec0000010000 */
[----:B------:R-:W3:Y:S02]  /*2700*/  LDS R31, [0x200] ;  /* 0x00020000ff1f7984 */ /* 0x000ee40000000800 */
[----:B---3--:R-:W-:-:S02]  /*2710*/  ISETP.GE.AND P4, PT, R68, R31, PT ;  /* 0x0000001f4400720c */ /* 0x008fc40003f86270 */
[-C--:B------:R-:W-:Y:S02]  /*2720*/  ISETP.GE.AND P3, PT, R53, R31.reuse, PT ;  /* 0x0000001f3500720c */ /* 0x080fe40003f66270 */
[-C--:B------:R-:W-:Y:S02]  /*2730*/  ISETP.GE.AND P2, PT, R52, R31.reuse, PT ;  /* 0x0000001f3400720c */ /* 0x080fe40003f46270 */
[----:B------:R-:W-:Y:S02]  /*2740*/  ISETP.GE.AND P1, PT, R54, R31, PT ;  /* 0x0000001f3600720c */ /* 0x000fe40003f26270 */
[----:B------:R-:W-:Y:S02]  /*2750*/  LEA.HI.X R31, R32, R29, R33, 0x2, P6 ;  /* 0x0000001d201f7211 */ /* 0x000fe400030f1421 */
[----:B------:R-:W-:-:S03]  /*2760*/  LEA.HI.X.SX32 R29, R59, R69, 0x1, P5 ;  /* 0x000000453b1d7211 */ /* 0x000fc600028f0eff */
        /* <DEDUP_REMOVED lines=10> */
.L_x_8022:
[----:B------:R-:W-:Y:S05]  /*2810*/  BSYNC B0 ;  /* 0x0000000000007941 */ /* 0x000fea0003800000 */
.L_x_8021:
[----:B------:R-:W-:Y:S01]  /*2820*/  @!P3 STG.E [R30.64+0x80], R49 ;  /* 0x000080311e00b986 */ /* 0x000fe2000c101904 */
[----:B------:R-:W-:Y:S01]  /*2830*/  FADD.FTZ R10, R40, R10 ;  /* 0x0000000a280a7221 */ /* 0x000fe20000010000 */
[----:B------:R-:W-:Y:S01]  /*2840*/  BSSY B0, `(.L_x_8023) ;  /* 0x000001f000007945 */ /* 0x000fe20003800000 */
[----:B------:R-:W-:Y:S01]  /*2850*/  IMAD R32, R6, c[0x0][0x2f8], RZ ;  /* 0x0000be0006207a24 */ /* 0x000fe200078e02ff */
[----:B------:R-:W-:Y:S03]  /*2860*/  @!P2 STG.E [R30.64], R39 ;  /* 0x000000271e00a986 */ /* 0x000fe6000c101904 */
[C---:B------:R-:W-:Y:S01]  /*2870*/  IMAD R33, R5.reuse, c[0x0][0x2fc], R32 ;  /* 0x0000bf0005217a24 */ /* 0x040fe200078e0220 */
[----:B------:R4:W-:Y:S04]  /*2880*/  @!P1 STG.E [R30.64+0x100], R51 ;  /* 0x000100331e009986 */ /* 0x0009e8000c101904 */
[----:B------:R-:W-:Y:S01]  /*2890*/  BAR.SYNC.DEFER_BLOCKING 0x0 ;  /* 0x0000000000007b1d */ /* 0x000fe20000010000 */
[----:B----4-:R-:W-:-:S05]  /*28a0*/  IMAD.WIDE.U32 R30, R5, c[0x0][0x2f8], RZ ;  /* 0x0000be00051e7a25 */ /* 0x010fca00078e00ff */
[----:B------:R4:W-:Y:S01]  /*28b0*/  STS.128 [R21.X16], R40 ;  /* 0x0000002815007388 */ /* 0x0009e2000000cc00 */
[----:B------:R-:W-:-:S06]  /*28c0*/  NOP ;  /* 0x0000000000007918 */ /* 0x000fcc0000000000 */
[----:B---3--:R-:W-:Y:S04]  /*28d0*/  LDS R35, [R90] ;  /* 0x000000005a237984 */ /* 0x008fe80000000800 */
[----:B------:R-:W-:Y:S04]  /*28e0*/  LDS R37, [R90+0x80] ;  /* 0x000080005a257984 */ /* 0x000fe80000000800 */
[----:B------:R-:W-:Y:S01]  /*28f0*/  LDS R45, [R90+0x100] ;  /* 0x000100005a2d7984 */ /* 0x000fe20000000800 */
[----:B----4-:R-:W-:-:S03]  /*2900*/  FADD.FTZ R41, R10, R41 ;  /* 0x000000290a297221 */ /* 0x010fc60000010000 */
[----:B------:R-:W-:Y:S01]  /*2910*/  LDS R47, [R90+0x180] ;  /* 0x000180005a2f7984 */ /* 0x000fe20000000800 */
[----:B------:R-:W-:Y:S01]  /*2920*/  FADD.FTZ R10, R41, R42 ;  /* 0x0000002a290a7221 */ /* 0x000fe20000010000 */
[----:B------:R-:W-:Y:S02]  /*2930*/  IADD3 R41, R31, R33, RZ ;  /* 0x000000211f297210 */ /* 0x000fe40007ffe0ff */
[----:B------:R-:W-:Y:S01]  /*2940*/  @!P0 STS [0x200], R63 ;  /* 0x0002003fff008388 */ /* 0x000fe20000000800 */
[----:B------:R-:W-:-:S03]  /*2950*/  FADD.FTZ R10, R10, R43 ;  /* 0x0000002b0a0a7221 */ /* 0x000fc60000010000 */
[----:B------:R-:W-:Y:S06]  /*2960*/  BAR.SYNC.DEFER_BLOCKING 0x0 ;  /* 0x0000000000007b1d */ /* 0x000fec0000010000 */
[----:B------:R-:W3:Y:S02]  /*2970*/  LDS R39, [0x200] ;  /* 0x00020000ff277984 */ /* 0x000ee40000000800 */
[----:B---3--:R-:W-:-:S13]  /*2980*/  ISETP.GE.AND P0, PT, R68, R39, PT ;  /* 0x000000274400720c */ /* 0x008fda0003f06270 */
        /* <DEDUP_REMOVED lines=10> */
.L_x_8024:
[----:B------:R-:W-:Y:S05]  /*2a30*/  BSYNC B0 ;  /* 0x0000000000007941 */ /* 0x000fea0003800000 */
.L_x_8023:
        /* <DEDUP_REMOVED lines=13> */
[----:B------:R-:W-:Y:S02]  /*2b10*/  ISETP.GT.AND P4, PT, R20, 0x1, PT ;  /* 0x000000011400780c */ /* 0x000fe40003f84270 */
[----:B------:R-:W-:-:S02]  /*2b20*/  LEA R28, P3, R60, R30, 0x2 ;  /* 0x0000001e3c1c7211 */ /* 0x000fc400078610ff */
[----:B------:R-:W-:Y:S02]  /*2b30*/  IADD3 R20, R20, -0x1, RZ ;  /* 0xffffffff14147810 */ /* 0x000fe40007ffe0ff */
[----:B------:R-:W-:Y:S02]  /*2b40*/  LEA.HI.X R29, R60, R29, R65, 0x2, P3 ;  /* 0x0000001d3c1d7211 */ /* 0x000fe400018f1441 */
[----:B------:R-:W-:-:S03]  /*2b50*/  IADD3 R14, P3, R14, -0x200, RZ ;  /* 0xfffffe000e0e7810 */ /* 0x000fc60007f7e0ff */
[----:B------:R4:W-:Y:S01]  /*2b60*/  @!P0 STG.E [R28.64], R37 ;  /* 0x000000251c008986 */ /* 0x0009e2000c101904 */
        /* <DEDUP_REMOVED lines=11> */
.L_x_8006:
[----:B------:R-:W-:Y:S02]  /*2c20*/  ISETP.NE.U32.AND P0, PT, RZ, c[0x0][0x328], PT ;  /* 0x0000ca00ff007a0c */ /* 0x000fe40003f05070 */
[----:B------:R-:W-:Y:S02]  /*2c30*/  ISETP.NE.U32.AND P2, PT, RZ, c[0x0][0x348], PT ;  /* 0x0000d200ff007a0c */ /* 0x000fe40003f45070 */
[----:B------:R-:W-:Y:S02]  /*2c40*/  ISETP.NE.AND.EX P1, PT, RZ, c[0x0][0x32c], PT, P0 ;  /* 0x0000cb00ff007a0c */ /* 0x000fe40003f25300 */
[----:B------:R-:W-:-:S11]  /*2c50*/  ISETP.NE.AND.EX P0, PT, RZ, c[0x0][0x34c], PT, P2 ;  /* 0x0000d300ff007a0c */ /* 0x000fd60003f05320 */
[----:B------:R-:W-:Y:S05]  /*2c60*/  @!P1 BRA `(.L_x_8026) ;  /* 0x0000014000009947 */ /* 0x000fea0003800000 */
[----:B-----5:R-:W0:Y:S01]  /*2c70*/  SHFL.DOWN P1, R2, R9, 0x1, 0x1f ;  /* 0x08201f0009027f89 */ /* 0x020e220000020000 */
        /* <DEDUP_REMOVED lines=18> */
.L_x_8027:
[----:B0-----:R-:W-:Y:S05]  /*2da0*/  BSYNC B0 ;  /* 0x0000000000007941 */ /* 0x001fea0003800000 */
.L_x_8026:
        /* <DEDUP_REMOVED lines=8> */
[----:B-----5:R-:W0:Y:S02]  /*2e30*/  SHFL.DOWN P0, R2, R5, 0x2, 0x1f ;  /* 0x08401f0005027f89 */ /* 0x020e240000000000 */
        /* <DEDUP_REMOVED lines=14> */
.L_x_8029:
[----:B------:R-:W0:Y:S02]  /*2f20*/  S2R R15, SR_TID.X ;  /* 0x00000000000f7919 */ /* 0x000e240000002100 */
.L_x_8030:
[----:B0-----:R-:W-:Y:S05]  /*2f30*/  BSYNC B0 ;  /* 0x0000000000007941 */ /* 0x001fea0003800000 */
.L_x_8028:
[----:B------:R-:W-:-:S13]  /*2f40*/  ISETP.GE.AND P0, PT, R15, c[0x0][0x16c], PT ;  /* 0x00005b000f007a0c */ /* 0x000fda0003f06270 */
[----:B------:R-:W-:Y:S05]  /*2f50*/  @P0 EXIT ;  /* 0x000000000000094d */ /* 0x000fea0003800000 */
[C---:B------:R-:W-:Y:S02]  /*2f60*/  IMAD R5, R3.reuse, c[0x0][0x2a8], RZ ;  /* 0x0000aa0003057a24 */ /* 0x040fe400078e02ff */
[----:B------:R-:W-:Y:S02]  /*2f70*/  IMAD R7, R3, c[0x0][0x288], RZ ;  /* 0x0000a20003077a24 */ /* 0x000fe400078e02ff */
[C---:B------:R-:W-:Y:S02]  /*2f80*/  IMAD R23, R0.reuse, c[0x0][0x2ac], R5 ;  /* 0x0000ab0000177a24 */ /* 0x040fe400078e0205 */
[C---:B------:R-:W-:Y:S02]  /*2f90*/  IMAD R7, R0.reuse, c[0x0][0x28c], R7 ;  /* 0x0000a30000077a24 */ /* 0x040fe400078e0207 */
[----:B-----5:R-:W-:-:S04]  /*2fa0*/  IMAD.WIDE.U32 R4, R0, c[0x0][0x288], RZ ;  /* 0x0000a20000047a25 */ /* 0x020fc800078e00ff */
[----:B------:R-:W-:Y:S01]  /*2fb0*/  IMAD.WIDE.U32 R2, R0, c[0x0][0x2a8], RZ ;  /* 0x0000aa0000027a25 */ /* 0x000fe200078e00ff */
[----:B------:R-:W-:-:S03]  /*2fc0*/  IADD3 R21, R5, R7, RZ ;  /* 0x0000000705157210 */ /* 0x000fc60007ffe0ff */
[----:B------:R-:W-:Y:S02]  /*2fd0*/  IMAD.IADD R23, R3, 0x1, R23 ;  /* 0x0000000103177824 */ /* 0x000fe400078e0217 */
.L_x_8031:
[----:B0-----:R-:W0:Y:S01]  /*2fe0*/  LDS R17, [R15.X4+0x16c8] ;  /* 0x0016c8000f117984 */ /* 0x001e220000004800 */
[----:B------:R-:W-:Y:S01]  /*2ff0*/  SHF.R.S32.HI R0, RZ, 0x1f, R15 ;  /* 0x0000001fff007819 */ /* 0x000fe2000001140f */
[----:B------:R-:W-:Y:S01]  /*3000*/  IMAD.MOV.U32 R8, RZ, RZ, R2 ;  /* 0x000000ffff087224 */ /* 0x000fe200078e0002 */
[----:B------:R-:W-:Y:S01]  /*3010*/  MOV R9, R23 ;  /* 0x0000001700097202 */ /* 0x000fe20000000f00 */
[----:B------:R5:W1:Y:S01]  /*3020*/  LDS R19, [R15.X4+0x1ac8] ;  /* 0x001ac8000f137984 */ /* 0x000a620000004800 */
[----:B------:R-:W-:Y:S01]  /*3030*/  MOV R6, R4 ;  /* 0x0000000400067202 */ /* 0x000fe20000000f00 */
[----:B-12---:R-:W-:Y:S01]  /*3040*/  IMAD R12, R0, c[0x0][0x290], RZ ;  /* 0x0000a400000c7a24 */ /* 0x006fe200078e02ff */
        /* <DEDUP_REMOVED lines=10> */
[----:B-----5:R-:W-:Y:S02]  /*30f0*/  IADD3 R15, R15, c[0x0][0x0], RZ ;  /* 0x000000000f0f7a10 */ /* 0x020fe40007ffe0ff */
[----:B------:R-:W-:Y:S02]  /*3100*/  LEA.HI.X R9, R6, c[0x0][0x314], R9, 0x2, P0 ;  /* 0x0000c50006097a11 */ /* 0x000fe400000f1409 */
[----:B------:R-:W-:-:S02]  /*3110*/  ISETP.GE.AND P0, PT, R15, c[0x0][0x16c], PT ;  /* 0x00005b000f007a0c */ /* 0x000fc40003f06270 */
[----:B------:R-:W-:-:S04]  /*3120*/  IADD3 R7, R11, R13, RZ ;  /* 0x0000000d0b077210 */ /* 0x000fc80007ffe0ff */
[----:B------:R-:W-:Y:S01]  /*3130*/  LEA.HI.X R13, R10, c[0x0][0x31c], R7, 0x2, P1 ;  /* 0x0000c7000a0d7a11 */ /* 0x000fe200008f1407 */
[----:B0-----:R0:W-:Y:S04]  /*3140*/  RED.E.ADD.F32.FTZ.RN.STRONG.GPU [R8.64], R17 ;  /* 0x000000110800798e */ /* 0x0011e8000c10e784 */
[----:B------:R0:W-:Y:S02]  /*3150*/  RED.E.ADD.F32.FTZ.RN.STRONG.GPU [R12.64], R19 ;  /* 0x000000130c00798e */ /* 0x0001e4000c10e784 */
[----:B------:R-:W-:Y:S05]  /*3160*/  @!P0 BRA `(.L_x_8031) ;  /* 0xfffffe7000008947 */ /* 0x000fea000383ffff */
[----:B------:R-:W-:Y:S05]  /*3170*/  EXIT ;  /* 0x000000000000794d */ /* 0x000fea0003800000 */
.L_x_8032:
        /* <DEDUP_REMOVED lines=16> */
.L_x_9140:


//--------------------- .text._Z25selective_scan_bwd_kernelI32Selective_Scan_bwd_kernel_traitsILi32ELi4ELb0ELb0ELb1ELb0ELb1EffEEv12SSMParamsBwd --------------------------
	.section	.text._Z25selective_scan_bwd_kernelI32Selective_Scan_bwd_kernel_traitsILi32ELi4ELb0ELb0ELb1ELb0ELb1EffEEv12SSMParamsBwd,"ax",@progbits
	.sectioninfo	@"SHI_REGISTERS=125"
	.align	128
        .global         _Z25selective_scan_bwd_kernelI32Selective_Scan_bwd_kernel_traitsILi32ELi4ELb0ELb0ELb1ELb0ELb1EffEEv12SSMParamsBwd
        .type           _Z25selective_scan_bwd_kernelI32Selective_Scan_bwd_kernel_traitsILi32ELi4ELb0ELb0ELb1ELb0ELb1EffEEv12SSMParamsBwd,@function
        .size           _Z25selective_scan_bwd_kernelI32Selective_Scan_bwd_kernel_traitsILi32ELi4ELb0ELb0ELb1ELb0ELb1EffEEv12SSMParamsBwd,(.L_x_9141 - _Z25selective_scan_bwd_kernelI32Selective_Scan_bwd_kernel_traitsILi32ELi4ELb0ELb0ELb1ELb0ELb1EffEEv12SSMParamsBwd)
        .other          _Z25selective_scan_bwd_kernelI32Selective_Scan_bwd_kernel_traitsILi32ELi4ELb0ELb0ELb1ELb0ELb1EffEEv12SSMParamsBwd,@"STO_CUDA_ENTRY STV_DEFAULT"
_Z25selective_scan_bwd_kernelI32Selective_Scan_bwd_kernel_traitsILi32ELi4ELb0ELb0ELb1ELb0ELb1EffEEv12SSMParamsBwd:
.text._Z25selective_scan_bwd_kernelI32Selective_Scan_bwd_kernel_traitsILi32ELi4ELb0ELb0ELb1ELb0ELb1EffEEv12SSMParamsBwd:
        /* <DEDUP_REMOVED lines=29> */
[----:B------:R-:W-:Y:S01]  /*01d0*/  HFMA2.MMA R53, -RZ, RZ, 0, 0 ;  /* 0x00000000ff357435 */ /* 0x000fe200000001ff */
[----:B-1----:R-:W-:Y:S01]  /*01e0*/  IMAD.MOV.U32 R6, RZ, RZ, RZ ;  /* 0x000000ffff067224 */ /* 0x002fe200078e00ff */
[----:B------:R-:W-:Y:S01]  /*01f0*/  MOV R27, RZ ;  /* 0x000000ff001b7202 */ /* 0x000fe20000000f00 */
[----:B--2---:R-:W-:-:S02]  /*0200*/  IMAD R5, R55, c[0x0][0x1d0], RZ ;  /* 0x0000740037057a24 */ /* 0x004fc400078e02ff */
[----:B------:R-:W-:Y:S01]  /*0210*/  IMAD R9, R55, c[0x0][0x1e0], RZ ;  /* 0x0000780037097a24 */ /* 0x000fe200078e02ff */
[----:B---3--:R-:W-:Y:S01]  /*0220*/  IADD3 R8, RZ, -R7, RZ ;  /* 0x80000007ff087210 */ /* 0x008fe20007ffe0ff */
[C---:B------:R-:W-:Y:S02]  /*0230*/  IMAD R11, R56.reuse, c[0x0][0x27c], R11 ;  /* 0x00009f00380b7a24 */ /* 0x040fe400078e020b */
[----:B------:R-:W-:Y:S02]  /*0240*/  IMAD R9, R56, c[0x0][0x1e4], R9 ;  /* 0x0000790038097a24 */ /* 0x000fe400078e0209 */
[----:B------:R-:W-:Y:S02]  /*0250*/  IMAD R3, R8, R13, RZ ;  /* 0x0000000d08037224 */ /* 0x000fe400078e02ff */
[----:B------:R-:W-:Y:S02]  /*0260*/  IMAD.MOV.U32 R8, RZ, RZ, c[0x0][0x174] ;  /* 0x00005d00ff087624 */ /* 0x000fe400078e00ff */
[----:B------:R-:W-:Y:S01]  /*0270*/  IMAD.HI.U32 R7, R7, R3, R6 ;  /* 0x0000000307077227 */ /* 0x000fe200078e0006 */
[----:B------:R-:W-:-:S02]  /*0280*/  LOP3.LUT R6, R72, c[0x0][0x178], RZ, 0x3c, !PT ;  /* 0x00005e0048067a12 */ /* 0x000fc400078e3cff */
[----:B------:R-:W-:Y:S01]  /*0290*/  ISETP.GE.AND P3, PT, R8, 0x1, PT ;  /* 0x000000010800780c */ /* 0x000fe20003f66270 */
[----:B------:R-:W-:Y:S01]  /*02a0*/  IMAD R15, R72, c[0x0][0x1dc], R15 ;  /* 0x00007700480f7a24 */ /* 0x000fe200078e020f */
        /* <DEDUP_REMOVED lines=20> */
[----:B------:R-:W-:-:S02]  /*03f0*/  @!P1 IADD3 R54, R54, 0x1, RZ ;  /* 0x0000000136369810 */ /* 0x000fc40007ffe0ff */
[----:B------:R-:W-:Y:S01]  /*0400*/  ISETP.NE.AND P1, PT, RZ, c[0x0][0x178], PT ;  /* 0x00005e00ff007a0c */ /* 0x000fe20003f25270 */
[----:B------:R-:W-:Y:S01]  /*0410*/  IMAD R17, R56, c[0x0][0x1b4], R13 ;  /* 0x00006d0038117a24 */ /* 0x000fe200078e020d */
[----:B------:R-:W-:-:S04]  /*0420*/  SHF.R.S32.HI R13, RZ, 0x1f, R11 ;  /* 0x0000001fff0d7819 */ /* 0x000fc8000001140b */
        /* <DEDUP_REMOVED lines=15> */
[C---:B------:R-:W-:Y:S02]  /*0520*/  LEA R24, P1, R22.reuse, c[0x0][0x240], 0x2 ;  /* 0x0000900016187a11 */ /* 0x040fe400078210ff */
        /* <DEDUP_REMOVED lines=12> */
[----:B------:R-:W-:Y:S01]  /*05f0*/  IADD3 R11, P5, R11, R8, RZ ;  /* 0x000000080b0b7210 */ /* 0x000fe20007fbe0ff */
[----:B------:R-:W-:Y:S01]  /*0600*/  @P0 IMAD R0, R0, c[0x0][0x174], RZ ;  /* 0x00005d0000000a24 */ /* 0x000fe200078e02ff */
[----:B------:R-:W-:Y:S02]  /*0610*/  IADD3 R18, R9, R3, RZ ;  /* 0x0000000309127210 */ /* 0x000fe40007ffe0ff */
[----:B------:R-:W-:Y:S01]  /*0620*/  LEA R21, P4, R20, c[0x0][0x308], 0x2 ;  /* 0x0000c20014157a11 */ /* 0x000fe200078810ff */
[----:B------:R-:W-:Y:S01]  /*0630*/  @P0 IMAD R0, R0, c[0x0][0x16c], RZ ;  /* 0x00005b0000000a24 */ /* 0x000fe200078e02ff */
[----:B------:R-:W-:Y:S01]  /*0640*/  @P0 MOV R61, 0x8 ;  /* 0x00000008003d0802 */ /* 0x000fe20000000f00 */
[----:B------:R-:W-:Y:S01]  /*0650*/  IMAD.X R18, R13, 0x1, R18, P5 ;  /* 0x000000010d127824 */ /* 0x000fe200028e0612 */
[----:B------:R-:W-:-:S02]  /*0660*/  LEA.HI.X R20, R20, c[0x0][0x30c], R5, 0x2, P4 ;  /* 0x0000c30014147a11 */ /* 0x000fc400020f1405 */
        /* <DEDUP_REMOVED lines=10> */
[----:B------:R-:W-:Y:S01]  /*0710*/  IMAD R3, R55, c[0x0][0x2b8], RZ ;  /* 0x0000ae0037037a24 */ /* 0x000fe200078e02ff */
[----:B------:R-:W-:Y:S01]  /*0720*/  MOV R27, RZ ;  /* 0x000000ff001b7202 */ /* 0x000fe20000000f00 */
[----:B------:R-:W-:Y:S01]  /*0730*/  IMAD R7, R52, c[0x0][0x2c0], RZ ;  /* 0x0000b00034077a24 */ /* 0x000fe200078e02ff */
[----:B------:R-:W1:Y:S01]  /*0740*/  S2R R16, SR_LANEID ;  /* 0x0000000000107919 */ /* 0x000e620000000000 */
[----:B------:R-:W-:Y:S01]  /*0750*/  IMAD R5, R56, c[0x0][0x2bc], R3 ;  /* 0x0000af0038057a24 */ /* 0x000fe200078e0203 */
[----:B------:R-:W-:Y:S01]  /*0760*/  MOV R17, c[0x0][0x174] ;  /* 0x00005d0000117a02 */ /* 0x000fe20000000f00 */
[----:B------:R-:W-:Y:S01]  /*0770*/  IMAD R7, R54, c[0x0][0x2c4], R7 ;  /* 0x0000b10036077a24 */ /* 0x000fe200078e0207 */
[----:B------:R-:W-:Y:S01]  /*0780*/  MOV R53, RZ ;  /* 0x000000ff00357202 */ /* 0x000fe20000000f00 */
[----:B------:R-:W-:-:S04]  /*0790*/  IMAD.WIDE.U32 R66, R72, c[0x0][0x180], RZ ;  /* 0x0000600048427a25 */ /* 0x000fc800078e00ff */
[----:B------:R-:W-:Y:S02]  /*07a0*/  IMAD.MOV.U32 R15, RZ, RZ, RZ ;  /* 0x000000ffff0f7224 */ /* 0x000fe400078e00ff */
[----:B0-----:R-:W-:Y:S01]  /*07b0*/  IMAD.WIDE.U32 R2, R56, c[0x0][0x2b8], R26 ;  /* 0x0000ae0038027a25 */ /* 0x001fe200078e001a */
[----:B------:R-:W-:Y:S02]  /*07c0*/  SHF.L.U32 R0, R26, 0x2, RZ ;  /* 0x000000021a007819 */ /* 0x000fe400000006ff */
[----:B------:R-:W-:Y:S01]  /*07d0*/  MOV R27, RZ ;  /* 0x000000ff001b7202 */ /* 0x000fe20000000f00 */
[----:B------:R-:W-:Y:S01]  /*07e0*/  IMAD.IADD R3, R3, 0x1, R5 ;  /* 0x0000000103037824 */ /* 0x000fe200078e0205 */
[----:B------:R-:W-:Y:S02]  /*07f0*/  LOP3.LUT R69, R0, 0xffffff80, RZ, 0xc0, !PT ;  /* 0xffffff8000457812 */ /* 0x000fe400078ec0ff */
[----:B------:R-:W-:Y:S01]  /*0800*/  LOP3.LUT R14, R26, 0x1f, RZ, 0xc0, !PT ;  /* 0x0000001f1a0e7812 */ /* 0x000fe200078ec0ff */
[----:B------:R-:W-:Y:S01]  /*0810*/  IMAD.WIDE.U32 R2, R54, c[0x0][0x2c0], R2 ;  /* 0x0000b00036027a25 */ /* 0x000fe200078e0002 */
[----:B------:R-:W-:-:S04]  /*0820*/  LOP3.LUT R68, R69, 0x1f, R26, 0xf8, !PT ;  /* 0x0000001f45447812 */ /* 0x000fc800078ef81a */
[----:B------:R-:W-:Y:S02]  /*0830*/  IADD3 R3, R3, R7, RZ ;  /* 0x0000000703037210 */ /* 0x000fe40007ffe0ff */
[C---:B------:R-:W-:Y:S02]  /*0840*/  LEA R9, P0, R2.reuse, c[0x0][0x320], 0x2 ;  /* 0x0000c80002097a11 */ /* 0x040fe400078010ff */
[----:B------:R-:W-:Y:S02]  /*0850*/  SHF.R.S32.HI R69, RZ, 0x1f, R68 ;  /* 0x0000001fff457819 */ /* 0x000fe40000011444 */
[----:B------:R-:W-:Y:S01]  /*0860*/  LEA.HI.X R2, R2, c[0x0][0x324], R3, 0x2, P0 ;  /* 0x0000c90002027a11 */ /* 0x000fe200000f1403 */
[----:B------:R-:W-:Y:S01]  /*0870*/  IMAD R3, R59, c[0x0][0x180], RZ ;  /* 0x000060003b037a24 */ /* 0x000fe200078e02ff */
[C---:B------:R-:W-:Y:S02]  /*0880*/  IADD3 R11, P0, R9.reuse, -0x100, RZ ;  /* 0xffffff00090b7810 */ /* 0x040fe40007f1e0ff */
[----:B------:R-:W-:Y:S01]  /*0890*/  IADD3 R9, P1, R9, -0x80, RZ ;  /* 0xffffff8009097810 */ /* 0x000fe20007f3e0ff */
[----:B------:R-:W-:Y:S01]  /*08a0*/  IMAD R3, R72, c[0x0][0x184], R3 ;  /* 0x0000610048037a24 */ /* 0x000fe200078e0203 */
[----:B------:R-:W-:-:S02]  /*08b0*/  LOP3.LUT R12, R68, 0x20, RZ, 0xfc, !PT ;  /* 0x00000020440c7812 */ /* 0x000fc400078efcff */
[C---:B------:R-:W-:Y:S02]  /*08c0*/  LOP3.LUT R10, R68.reuse, 0x40, RZ, 0xfc, !PT ;  /* 0x00000040440a7812 */ /* 0x040fe400078efcff */
[----:B------:R-:W-:Y:S02]  /*08d0*/  IADD3 R13, R67, R3, RZ ;  /* 0x00000003430d7210 */ /* 0x000fe40007ffe0ff */
[----:B------:R-:W-:Y:S02]  /*08e0*/  LOP3.LUT R8, R68, 0x60, RZ, 0xfc, !PT ;  /* 0x0000006044087812 */ /* 0x000fe400078efcff */
[C---:B------:R-:W-:Y:S02]  /*08f0*/  IADD3.X R7, R2.reuse, -0x1, RZ, P0, !PT ;  /* 0xffffffff02077810 */ /* 0x040fe400007fe4ff */
[----:B-1----:R-:W-:Y:S02]  /*0900*/  IADD3.X R6, R2, -0x1, RZ, P1, !PT ;  /* 0xffffffff02067810 */ /* 0x002fe40000ffe4ff */
.L_x_8057:
[----:B------:R-:W-:Y:S01]  /*0910*/  BAR.SYNC.DEFER_BLOCKING 0x0 ;  /* 0x0000000000007b1d */ /* 0x000fe20000010000 */
[----:B------:R-:W-:Y:S01]  /*0920*/  LEA R70, R17, 0xffffff80, 0x7 ;  /* 0xffffff8011467811 */ /* 0x000fe200078e38ff */
[----:B----4-:R-:W-:Y:S01]  /*0930*/  HFMA2.MMA R3, -RZ, RZ, 0, 0 ;  /* 0x00000000ff037435 */ /* 0x010fe200000001ff */
[----:B------:R-:W-:Y:S01]  /*0940*/  LEA R28, P4, R68, R24, 0x2 ;  /* 0x00000018441c7211 */ /* 0x000fe200078810ff */
[----:B------:R-:W-:Y:S01]  /*0950*/  HFMA2.MMA R39, -RZ, RZ, 0, 0 ;  /* 0x00000000ff277435 */ /* 0x000fe200000001ff */
[----:B------:R-:W-:Y:S01]  /*0960*/  IADD3 R5, -R70, c[0x0][0x168], RZ ;  /* 0x00005a0046057a10 */ /* 0x000fe20007ffe1ff */
[----:B------:R-:W-:Y:S01]  /*0970*/  IMAD.MOV.U32 R31, RZ, RZ, RZ ;  /* 0x000000ffff1f7224 */ /* 0x000fe200078e00ff */
[----:B---3--:R-:W-:-:S02]  /*0980*/  MOV R35, RZ ;  /* 0x000000ff00237202 */ /* 0x008fc40000000f00 */
[-C--:B------:R-:W-:Y:S02]  /*0990*/  ISETP.GE.AND P0, PT, R68, R5.reuse, PT ;  /* 0x000000054400720c */ /* 0x080fe40003f06270 */
[-C--:B------:R-:W-:Y:S02]  /*09a0*/  ISETP.GE.AND P1, PT, R12, R5.reuse, PT ;  /* 0x000000050c00720c */ /* 0x080fe40003f26270 */
[-C--:B------:R-:W-:Y:S02]  /*09b0*/  ISETP.GE.AND P2, PT, R10, R5.reuse, PT ;  /* 0x000000050a00720c */ /* 0x080fe40003f46270 */
[----:B------:R-:W-:Y:S02]  /*09c0*/  ISETP.GE.AND P3, PT, R8, R5, PT ;  /* 0x000000050800720c */ /* 0x000fe40003f66270 */
[----:B------:R-:W-:-:S05]  /*09d0*/  LEA.HI.X R29, R68, R22, R69, 0x2, P4 ;  /* 0x00000016441d7211 */ /* 0x000fca00020f1445 */
[----:B--2---:R-:W2:Y:S04]  /*09e0*/  @!P0 LDG.E R3, [R28.64] ;  /* 0x000000041c038981 */ /* 0x004ea8000c1e1900 */
[----:B------:R-:W3:Y:S04]  /*09f0*/  @!P1 LDG.E R35, [R28.64+0x80] ;  /* 0x000080041c239981 */ /* 0x000ee8000c1e1900 */
[----:B------:R-:W4:Y:S04]  /*0a00*/  @!P2 LDG.E R31, [R28.64+0x100] ;  /* 0x000100041c1fa981 */ /* 0x000f28000c1e1900 */
[----:B------:R-:W4:Y:S01]  /*0a10*/  @!P3 LDG.E R39, [R28.64+0x180] ;  /* 0x000180041c27b981 */ /* 0x000f22000c1e1900 */
[C---:B------:R-:W-:Y:S01]  /*0a20*/  SHF.L.U32 R4, R68.reuse, 0x2, RZ ;  /* 0x0000000244047819 */ /* 0x040fe200000006ff */
[----:B------:R-:W-:Y:S01]  /*0a30*/  HFMA2.MMA R45, -RZ, RZ, 0, 0 ;  /* 0x00000000ff2d7435 */ /* 0x000fe200000001ff */
[----:B------:R-:W-:Y:S01]  /*0a40*/  SHF.L.U64.HI R2, R68, 0x2, R69 ;  /* 0x0000000244027819 */ /* 0x000fe20000010245 */
[----:B------:R-:W-:Y:S01]  /*0a50*/  IMAD.MOV.U32 R43, RZ, RZ, RZ ;  /* 0x000000ffff2b7224 */ /* 0x000fe200078e00ff */
[----:B------:R-:W-:-:S02]  /*0a60*/  IADD3 R32, P0, R25, R4, RZ ;  /* 0x0000000419207210 */ /* 0x000fc40007f1e0ff */
[-C--:B------:R-:W-:Y:S02]  /*0a70*/  ISETP.GE.AND P1, PT, R12, R5.reuse, PT ;  /* 0x000000050c00720c */ /* 0x080fe40003f26270 */
[----:B------:R-:W-:Y:S02]  /*0a80*/  IADD3.X R33, R23, R2, RZ, P0, !PT ;  /* 0x0000000217217210 */ /* 0x000fe400007fe4ff */
[-C--:B------:R-:W-:Y:S02]  /*0a90*/  ISETP.GE.AND P0, PT, R68, R5.reuse, PT ;  /* 0x000000054400720c */ /* 0x080fe40003f06270 */
[-C--:B------:R-:W-:Y:S02]  /*0aa0*/  ISETP.GE.AND P2, PT, R10, R5.reuse, PT ;  /* 0x000000050a00720c */ /* 0x080fe40003f46270 */
[----:B------:R-:W-:Y:S02]  /*0ab0*/  ISETP.GE.AND P3, PT, R8, R5, PT ;  /* 0x000000050800720c */ /* 0x000fe40003f66270 */
[----:B------:R-:W-:-:S02]  /*0ac0*/  MOV R37, RZ ;  /* 0x000000ff00257202 */ /* 0x000fc40000000f00 */
[----:B------:R-:W-:Y:S01]  /*0ad0*/  MOV R49, RZ ;  /* 0x000000ff00317202 */ /* 0x000fe20000000f00 */
[----:B0-2---:R0:W-:Y:S04]  /*0ae0*/  STS [R16.X4], R3 ;  /* 0x0000000310007388 */ /* 0x0051e80000004800 */
        /* <DEDUP_REMOVED lines=10> */
[----:B------:R-:W-:Y:S01]  /*0b90*/  LEA R40, P0, R68, R21, 0x2 ;  /* 0x0000001544287211 */ /* 0x000fe200078010ff */
[----:B------:R-:W-:Y:S01]  /*0ba0*/  HFMA2.MMA R47, -RZ, RZ, 0, 0 ;  /* 0x00000000ff2f7435 */ /* 0x000fe200000001ff */
[-C--:B------:R-:W-:Y:S01]  /*0bb0*/  ISETP.GE.AND P1, PT, R12, R5.reuse, PT ;  /* 0x000000050c00720c */ /* 0x080fe20003f26270 */
[----:B------:R-:W-:Y:S01]  /*0bc0*/  HFMA2.MMA R75, -RZ, RZ, 0, 0 ;  /* 0x00000000ff4b7435 */ /* 0x000fe200000001ff */
[C---:B------:R-:W-:Y:S01]  /*0bd0*/  LEA.HI.X R41, R68.reuse, R20, R69, 0x2, P0 ;  /* 0x0000001444297211 */ /* 0x040fe200000f1445 */
[----:B------:R-:W-:Y:S01]  /*0be0*/  IMAD.MOV.U32 R51, RZ, RZ, RZ ;  /* 0x000000ffff337224 */ /* 0x000fe200078e00ff */
[----:B------:R-:W-:-:S02]  /*0bf0*/  ISETP.GE.AND P0, PT, R68, R5, PT ;  /* 0x000000054400720c */ /* 0x000fc40003f06270 */
[-C--:B------:R-:W-:Y:S02]  /*0c00*/  ISETP.GE.AND P2, PT, R10, R5.reuse, PT ;  /* 0x000000050a00720c */ /* 0x080fe40003f46270 */
[----:B------:R-:W-:Y:S02]  /*0c10*/  ISETP.GE.AND P3, PT, R8, R5, PT ;  /* 0x000000050800720c */ /* 0x000fe40003f66270 */
[----:B------:R-:W-:Y:S01]  /*0c20*/  MOV R73, RZ ;  /* 0x000000ff00497202 */ /* 0x000fe20000000f00 */
[----:B-12---:R1:W-:Y:S04]  /*0c30*/  STS [R16.X4], R37 ;  /* 0x0000002510007388 */ /* 0x0063e80000004800 */
[----:B---3--:R-:W-:Y:S04]  /*0c40*/  STS [R16.X4+0x80], R45 ;  /* 0x0000802d10007388 */ /* 0x008fe80000004800 */
[----:B----4-:R-:W-:Y:S04]  /*0c50*/  STS [R16.X4+0x100], R43 ;  /* 0x0001002b10007388 */ /* 0x010fe80000004800 */
[----:B------:R2:W-:Y:S01]  /*0c60*/  STS [R16.X4+0x180], R49 ;  /* 0x0001803110007388 */ /* 0x0005e20000004800 */
[----:B------:R-:W-:-:S06]  /*0c70*/  NOP ;  /* 0x0000000000007918 */ /* 0x000fcc0000000000 */
[----:B------:R-:W-:Y:S04]  /*0c80*/  LDS.128 R32, [R16.X16] ;  /* 0x0000000010207984 */ /* 0x000fe8000000cc00 */
[----:B------:R-:W-:Y:S06]  /*0c90*/  BAR.SYNC.DEFER_BLOCKING 0x0 ;  /* 0x0000000000007b1d */ /* 0x000fec0000010000 */
[----:B------:R3:W4:Y:S04]  /*0ca0*/  @!P0 LDG.E R47, [R40.64] ;  /* 0x00000004282f8981 */ /* 0x000728000c1e1900 */
[----:B------:R3:W4:Y:S04]  /*0cb0*/  @!P1 LDG.E R73, [R40.64+0x80] ;  /* 0x0000800428499981 */ /* 0x000728000c1e1900 */
[----:B------:R3:W4:Y:S04]  /*0cc0*/  @!P2 LDG.E R51, [R40.64+0x100] ;  /* 0x000100042833a981 */ /* 0x000728000c1e1900 */
[----:B------:R3:W4:Y:S01]  /*0cd0*/  @!P3 LDG.E R75, [R40.64+0x180] ;  /* 0x00018004284bb981 */ /* 0x000722000c1e1900 */
[----:B------:R-:W-:Y:S01]  /*0ce0*/  ISETP.GE.AND P0, PT, R68, R5, PT ;  /* 0x000000054400720c */ /* 0x000fe20003f06270 */
[----:B0-----:R-:W-:Y:S01]  /*0cf0*/  IMAD R3, R55, c[0x0][0x1f0], RZ ;  /* 0x00007c0037037a24 */ /* 0x001fe200078e02ff */
[----:B------:R-:W-:Y:S01]  /*0d00*/  SHF.R.S32.HI R71, RZ, 0x1f, R70 ;  /* 0x0000001fff477819 */ /* 0x000fe20000011446 */
[C---:B-1----:R-:W-:Y:S01]  /*0d10*/  IMAD.WIDE.U32 R36, R56.reuse, c[0x0][0x1f0], RZ ;  /* 0x00007c0038247a25 */ /* 0x042fe200078e00ff */
[----:B------:R-:W-:Y:S01]  /*0d20*/  MOV R0, c[0x0][0x174] ;  /* 0x00005d0000007a02 */ /* 0x000fe20000000f00 */
[----:B--2---:R-:W-:Y:S01]  /*0d30*/  HFMA2.MMA R49, -RZ, RZ, 0, 0 ;  /* 0x00000000ff317435 */ /* 0x004fe200000001ff */
[----:B------:R-:W-:Y:S01]  /*0d40*/  MOV R79, RZ ;  /* 0x000000ff004f7202 */ /* 0x000fe20000000f00 */
[----:B------:R-:W-:Y:S01]  /*0d50*/  IMAD R3, R56, c[0x0][0x1f4], R3 ;  /* 0x00007d0038037a24 */ /* 0x000fe200078e0203 */
[----:B------:R-:W-:Y:S01]  /*0d60*/  HFMA2.MMA R77, -RZ, RZ, 0, 0 ;  /* 0x00000000ff4d7435 */ /* 0x000fe200000001ff */
[----:B------:R-:W-:Y:S01]  /*0d70*/  IMAD R43, R59, c[0x0][0x1f8], RZ ;  /* 0x00007e003b2b7a24 */ /* 0x000fe200078e02ff */
[----:B------:R-:W-:-:S02]  /*0d80*/  MOV R81, RZ ;  /* 0x000000ff00517202 */ /* 0x000fc40000000f00 */
[----:B------:R-:W-:Y:S01]  /*0d90*/  IADD3 R37, R37, R3, RZ ;  /* 0x0000000325257210 */ /* 0x000fe20007ffe0ff */
[----:B------:R-:W-:-:S04]  /*0da0*/  @!P0 IMAD.WIDE.U32 R38, R56, c[0x0][0x1f0], R70 ;  /* 0x00007c0038268a25 */ /* 0x000fc800078e0046 */
[----:B---3--:R-:W-:Y:S01]  /*0db0*/  IMAD.WIDE.U32 R40, R72, c[0x0][0x1f8], R36 ;  /* 0x00007e0048287a25 */ /* 0x008fe200078e0024 */
[----:B------:R-:W-:-:S03]  /*0dc0*/  @!P0 IADD3 R39, R3, R39, RZ ;  /* 0x0000002703278210 */ /* 0x000fc60007ffe0ff */
[----:B------:R-:W-:Y:S02]  /*0dd0*/  IMAD R3, R0, 0x80, R15 ;  /* 0x0000008000037824 */ /* 0x000fe400078e020f */
[----:B------:R-:W-:Y:S01]  /*0de0*/  @!P0 IMAD.WIDE.U32 R36, R72, c[0x0][0x1f8], R38 ;  /* 0x00007e0048248a25 */ /* 0x000fe200078e0026 */
[----:B------:R-:W-:Y:S02]  /*0df0*/  LEA R39, P2, R68, c[0x0][0x268], 0x2 ;  /* 0x00009a0044277a11 */ /* 0x000fe400078410ff */
[----:B------:R-:W-:Y:S01]  /*0e00*/  SHF.R.S32.HI R0, RZ, 0x1f, R3 ;  /* 0x0000001fff007819 */ /* 0x000fe20000011403 */
[----:B------:R-:W-:Y:S01]  /*0e10*/  IMAD R45, R72, c[0x0][0x1fc], R43 ;  /* 0x00007f00482d7a24 */ /* 0x000fe200078e022b */
[----:B------:R-:W-:Y:S02]  /*0e20*/  IADD3 R38, P3, R3, R40, RZ ;  /* 0x0000002803267210 */ /* 0x000fe40007f7e0ff */
[C---:B------:R-:W-:Y:S02]  /*0e30*/  @!P0 IADD3 R43, P1, R68.reuse, R36, RZ ;  /* 0x00000024442b8210 */ /* 0x040fe40007f3e0ff */
[----:B------:R-:W-:-:S02]  /*0e40*/  LEA.HI.X R36, R68, c[0x0][0x26c], R69, 0x2, P2 ;  /* 0x00009b0044247a11 */ /* 0x000fc400010f1445 */
[----:B------:R-:W-:Y:S02]  /*0e50*/  IADD3.X R41, R0, R45, R41, P3, !PT ;  /* 0x0000002d00297210 */ /* 0x000fe40001ffe429 */
[C---:B------:R-:W-:Y:S02]  /*0e60*/  LEA R40, P2, R38.reuse, R39, 0x2 ;  /* 0x0000002726287211 */ /* 0x040fe400078410ff */
[----:B------:R-:W-:Y:S02]  /*0e70*/  @!P0 IADD3.X R44, R69, R37, R45, P1, !PT ;  /* 0x00000025452c8210 */ /* 0x000fe40000ffe42d */
[----:B------:R-:W-:Y:S02]  /*0e80*/  LEA.HI.X R41, R38, R36, R41, 0x2, P2 ;  /* 0x0000002426297211 */ /* 0x000fe400010f1429 */
[----:B------:R-:W-:Y:S02]  /*0e90*/  @!P0 LEA R42, P1, R43, c[0x0][0x268], 0x2 ;  /* 0x00009a002b2a8a11 */ /* 0x000fe400078210ff */
[----:B------:R-:W-:-:S02]  /*0ea0*/  ISETP.GE.AND P2, PT, R12, R5, PT ;  /* 0x000000050c00720c */ /* 0x000fc40003f46270 */
[----:B------:R-:W-:Y:S02]  /*0eb0*/  @!P0 LEA.HI.X R43, R43, c[0x0][0x26c], R44, 0x2, P1 ;  /* 0x00009b002b2b8a11 */ /* 0x000fe400008f142c */
[-C--:B------:R-:W-:Y:S02]  /*0ec0*/  ISETP.GE.AND P3, PT, R10, R5.reuse, PT ;  /* 0x000000050a00720c */ /* 0x080fe40003f66270 */
[----:B------:R-:W-:Y:S01]  /*0ed0*/  ISETP.GE.AND P1, PT, R8, R5, PT ;  /* 0x000000050800720c */ /* 0x000fe20003f26270 */
[----:B----4-:R0:W-:Y:S04]  /*0ee0*/  STS [R16.X4], R47 ;  /* 0x0000002f10007388 */ /* 0x0101e80000004800 */
[----:B------:R-:W-:Y:S04]  /*0ef0*/  STS [R16.X4+0x80], R73 ;  /* 0x0000804910007388 */ /* 0x000fe80000004800 */
[----:B------:R1:W-:Y:S04]  /*0f00*/  STS [R16.X4+0x100], R51 ;  /* 0x0001003310007388 */ /* 0x0003e80000004800 */
[----:B------:R2:W-:Y:S01]  /*0f10*/  STS [R16.X4+0x180], R75 ;  /* 0x0001804b10007388 */ /* 0x0005e20000004800 */
[----:B------:R-:W-:-:S06]  /*0f20*/  NOP ;  /* 0x0000000000007918 */ /* 0x000fcc0000000000 */
[----:B------:R-:W-:Y:S04]  /*0f30*/  LDS.128 R36, [R16.X16] ;  /* 0x0000000010247984 */ /* 0x000fe8000000cc00 */
[----:B------:R-:W-:Y:S06]  /*0f40*/  BAR.SYNC.DEFER_BLOCKING 0x0 ;  /* 0x0000000000007b1d */ /* 0x000fec0000010000 */
[----:B------:R3:W4:Y:S04]  /*0f50*/  @!P0 LDG.E R49, [R42.64] ;  /* 0x000000042a318981 */ /* 0x000728000c1e1900 */
[----:B------:R1:W4:Y:S04]  /*0f60*/  @!P2 LDG.E R79, [R40.64+-0x180] ;  /* 0xfffe8004284fa981 */ /* 0x000328000c1e1900 */
[----:B------:R2:W4:Y:S04]  /*0f70*/  @!P3 LDG.E R77, [R40.64+-0x100] ;  /* 0xffff0004284db981 */ /* 0x000528000c1e1900 */
[----:B------:R2:W4:Y:S01]  /*0f80*/  @!P1 LDG.E R81, [R40.64+-0x80] ;  /* 0xffff800428519981 */ /* 0x000522000c1e1900 */
[----:B0-----:R-:W-:Y:S01]  /*0f90*/  IMAD R47, R55, c[0x0][0x200], RZ ;  /* 0x00008000372f7a24 */ /* 0x001fe200078e02ff */
[----:B------:R-:W-:Y:S01]  /*0fa0*/  HFMA2.MMA R85, -RZ, RZ, 0, 0 ;  /* 0x00000000ff557435 */ /* 0x000fe200000001ff */
[----:B------:R-:W-:Y:S01]  /*0fb0*/  @!P0 IMAD.MOV.U32 R46, RZ, RZ, R70 ;  /* 0x000000ffff2e8224 */ /* 0x000fe200078e0046 */
[----:B------:R-:W-:Y:S01]  /*0fc0*/  MOV R83, RZ ;  /* 0x000000ff00537202 */ /* 0x000fe20000000f00 */
[C---:B-1----:R-:W-:Y:S01]  /*0fd0*/  IMAD R51, R56.reuse, c[0x0][0x204], R47 ;  /* 0x0000810038337a24 */ /* 0x042fe200078e022f */
[----:B------:R-:W-:Y:S01]  /*0fe0*/  @!P0 MOV R47, R71 ;  /* 0x00000047002f8202 */ /* 0x000fe20000000f00 */
[----:B------:R-:W-:-:S04]  /*0ff0*/  IMAD.WIDE.U32 R44, R56, c[0x0][0x200], RZ ;  /* 0x00008000382c7a25 */ /* 0x000fc800078e00ff */
[----:B------:R-:W-:Y:S01]  /*1000*/  @!P0 IMAD.WIDE.U32 R46, R56, c[0x0][0x200], R46 ;  /* 0x00008000382e8a25 */ /* 0x000fe200078e002e */
[----:B------:R-:W-:-:S03]  /*1010*/  IADD3 R45, R45, R51, RZ ;  /* 0x000000332d2d7210 */ /* 0x000fc60007ffe0ff */
[----:B--2---:R-:W-:Y:S01]  /*1020*/  IMAD.MOV.U32 R75, RZ, RZ, RZ ;  /* 0x000000ffff4b7224 */ /* 0x004fe200078e00ff */
[----:B------:R-:W-:Y:S01]  /*1030*/  @!P0 IADD3 R47, R51, R47, RZ ;  /* 0x0000002f332f8210 */ /* 0x000fe20007ffe0ff */
[----:B------:R-:W-:Y:S02]  /*1040*/  IMAD R51, R59, c[0x0][0x208], RZ ;  /* 0x000082003b337a24 */ /* 0x000fe400078e02ff */
[----:B---3--:R-:W-:Y:S01]  /*1050*/  IMAD.WIDE.U32 R42, R72, c[0x0][0x208], R44 ;  /* 0x00008200482a7a25 */ /* 0x008fe200078e002c */
[----:B------:R-:W-:-:S03]  /*1060*/  LEA R45, P5, R68, c[0x0][0x258], 0x2 ;  /* 0x00009600442d7a11 */ /* 0x000fc600078a10ff */
[----:B------:R-:W-:Y:S01]  /*1070*/  @!P0 IMAD.WIDE.U32 R40, R72, c[0x0][0x208], R46 ;  /* 0x0000820048288a25 */ /* 0x000fe200078e002e */
[----:B------:R-:W-:-:S03]  /*1080*/  IADD3 R42, P6, R3, R42, RZ ;  /* 0x0000002a032a7210 */ /* 0x000fc60007fde0ff */
[----:B------:R-:W-:Y:S01]  /*1090*/  IMAD R51, R72, c[0x0][0x20c], R51 ;  /* 0x0000830048337a24 */ /* 0x000fe200078e0233 */
[C---:B------:R-:W-:Y:S02]  /*10a0*/  @!P0 IADD3 R47, P4, R68.reuse, R40, RZ ;  /* 0x00000028442f8210 */ /* 0x040fe40007f9e0ff */
[----:B------:R-:W-:Y:S02]  /*10b0*/  LEA.HI.X R40, R68, c[0x0][0x25c], R69, 0x2, P5 ;  /* 0x0000970044287a11 */ /* 0x000fe400028f1445 */
[----:B------:R-:W-:Y:S02]  /*10c0*/  IADD3.X R43, R0, R51, R43, P6, !PT ;  /* 0x00000033002b7210 */ /* 0x000fe400037fe42b */
[C---:B------:R-:W-:Y:S02]  /*10d0*/  LEA R44, P5, R42.reuse, R45, 0x2 ;  /* 0x0000002d2a2c7211 */ /* 0x040fe400078a10ff */
[----:B------:R-:W-:Y:S01]  /*10e0*/  @!P0 IADD3.X R48, R69, R41, R51, P4, !PT ;  /* 0x0000002945308210 */ /* 0x000fe200027fe433 */
[----:B------:R-:W-:Y:S01]  /*10f0*/  HFMA2.MMA R51, -RZ, RZ, 0, 0 ;  /* 0x00000000ff337435 */ /* 0x000fe200000001ff */
[----:B------:R-:W-:-:S02]  /*1100*/  LEA.HI.X R45, R42, R40, R43, 0x2, P5 ;  /* 0x000000282a2d7211 */ /* 0x000fc400028f142b */
[----:B------:R-:W-:-:S04]  /*1110*/  @!P0 LEA R46, P4, R47, c[0x0][0x258], 0x2 ;  /* 0x000096002f2e8a11 */ /* 0x000fc800078810ff */
[----:B------:R-:W-:Y:S01]  /*1120*/  @!P0 LEA.HI.X R47, R47, c[0x0][0x25c], R48, 0x2, P4 ;  /* 0x000097002f2f8a11 */ /* 0x000fe200020f1430 */
[----:B----4-:R-:W-:Y:S04]  /*1130*/  STS [R16.X4], R49 ;  /* 0x0000003110007388 */ /* 0x010fe80000004800 */
[----:B------:R-:W-:Y:S04]  /*1140*/  STS [R16.X4+0x80], R79 ;  /* 0x0000804f10007388 */ /* 0x000fe80000004800 */
[----:B------:R-:W-:Y:S04]  /*1150*/  STS [R16.X4+0x100], R77 ;  /* 0x0001004d10007388 */ /* 0x000fe80000004800 */
[----:B------:R-:W-:Y:S01]  /*1160*/  STS [R16.X4+0x180], R81 ;  /* 0x0001805110007388 */ /* 0x000fe20000004800 */
[----:B------:R-:W-:-:S06]  /*1170*/  NOP ;  /* 0x0000000000007918 */ /* 0x000fcc0000000000 */
[----:B------:R-:W0:Y:S04]  /*1180*/  LDS.128 R40, [R16.X16] ;  /* 0x0000000010287984 */ /* 0x000e28000000cc00 */
[----:B------:R-:W-:Y:S06]  /*1190*/  BAR.SYNC.DEFER_BLOCKING 0x0 ;  /* 0x0000000000007b1d */ /* 0x000fec0000010000 */
[----:B------:R-:W2:Y:S04]  /*11a0*/  @!P0 LDG.E R51, [R46.64] ;  /* 0x000000042e338981 */ /* 0x000ea8000c1e1900 */
[----:B------:R-:W3:Y:S04]  /*11b0*/  @!P3 LDG.E R75, [R44.64+-0x100] ;  /* 0xffff00042c4bb981 */ /* 0x000ee8000c1e1900 */
[----:B------:R-:W4:Y:S04]  /*11c0*/  @!P2 LDG.E R83, [R44.64+-0x180] ;  /* 0xfffe80042c53a981 */ /* 0x000f28000c1e1900 */
[----:B------:R-:W4:Y:S01]  /*11d0*/  @!P1 LDG.E R85, [R44.64+-0x80] ;  /* 0xffff80042c559981 */ /* 0x000f22000c1e1900 */
[----:B0-----:R-:W-:Y:S01]  /*11e0*/  FMUL.FTZ R50, R42, -1.4426950216293334961 ;  /* 0xbfb8aa3b2a327820 */ /* 0x001fe20000410000 */
[----:B------:R-:W-:Y:S01]  /*11f0*/  ISETP.NE.AND P1, PT, R26, RZ, PT ;  /* 0x000000ff1a00720c */ /* 0x000fe20003f25270 */
[----:B------:R-:W-:Y:S01]  /*1200*/  FMUL.FTZ R74, R43, -1.4426950216293334961 ;  /* 0xbfb8aa3b2b4a7820 */ /* 0x000fe20000410000 */
[----:B------:R-:W-:Y:S01]  /*1210*/  BSSY B0, `(.L_x_8034) ;  /* 0x0000050000007945 */ /* 0x000fe20003800000 */
[----:B------:R-:W-:-:S02]  /*1220*/  FMUL.FTZ R49, R41, -1.4426950216293334961 ;  /* 0xbfb8aa3b29317820 */ /* 0x000fc40000410000 */
[----:B------:R-:W-:Y:S01]  /*1230*/  FMUL.FTZ R48, R40, -1.4426950216293334961 ;  /* 0xbfb8aa3b28307820 */ /* 0x000fe20000410000 */
[----:B------:R-:W0:Y:S01]  /*1240*/  MUFU.EX2 R50, R50 ;  /* 0x0000003200327308 */ /* 0x000e220000000800 */
[----:B------:R-:W-:-:S04]  /*1250*/  IMAD R89, R55, c[0x0][0x2e8], RZ ;  /* 0x0000ba0037597a24 */ /* 0x000fc800078e02ff */
[----:B------:R-:W-:-:S03]  /*1260*/  IMAD R89, R56, c[0x0][0x2ec], R89 ;  /* 0x0000bb0038597a24 */ /* 0x000fc600078e0259 */
        /* <DEDUP_REMOVED lines=38> */
[----:B------:R-:W-:-:S05]  /*14d0*/  IMAD.WIDE.U32 R74, R56, c[0x0][0x2e8], RZ ;  /* 0x0000ba00384a7a25 */ /* 0x000fca00078e00ff */
[----:B------:R-:W-:Y:S01]  /*14e0*/  IADD3 R75, R75, R89, RZ ;  /* 0x000000594b4b7210 */ /* 0x000fe20007ffe0ff */
[----:B------:R0:W-:Y:S01]  /*14f0*/  STS.128 [R16.X16], R48 ;  /* 0x0000003010007388 */ /* 0x0001e2000000cc00 */
[----:B------:R-:W-:-:S06]  /*1500*/  NOP ;  /* 0x0000000000007918 */ /* 0x000fcc0000000000 */
[----:B------:R-:W-:Y:S04]  /*1510*/  LDS R81, [R16.X4] ;  /* 0x0000000010517984 */ /* 0x000fe80000004800 */
[----:B------:R-:W-:Y:S04]  /*1520*/  LDS R83, [R16.X4+0x80] ;  /* 0x0000800010537984 */ /* 0x000fe80000004800 */
[----:B------:R-:W-:Y:S01]  /*1530*/  LDS R85, [R16.X4+0x100] ;  /* 0x0001000010557984 */ /* 0x000fe20000004800 */
[----:B0-----:R-:W-:Y:S02]  /*1540*/  IMAD R51, R59, c[0x0][0x2f0], RZ ;  /* 0x0000bc003b337a24 */ /* 0x001fe400078e02ff */
[----:B------:R-:W-:Y:S01]  /*1550*/  IMAD.WIDE.U32 R48, R72, c[0x0][0x2f0], R74 ;  /* 0x0000bc0048307a25 */ /* 0x000fe200078e004a */
[----:B------:R-:W-:Y:S01]  /*1560*/  LDS R87, [R16.X4+0x180] ;  /* 0x0001800010577984 */ /* 0x000fe20000004800 */
[----:B------:R-:W-:-:S02]  /*1570*/  LEA R75, P5, R68, c[0x0][0x338], 0x2 ;  /* 0x0000ce00444b7a11 */ /* 0x000fc400078a10ff */
[----:B------:R-:W-:Y:S01]  /*1580*/  IMAD R51, R72, c[0x0][0x2f4], R51 ;  /* 0x0000bd0048337a24 */ /* 0x000fe200078e0233 */
[----:B------:R-:W-:Y:S04]  /*1590*/  @!P1 STS [0x200], R5 ;  /* 0x00020005ff009388 */ /* 0x000fe80000000800 */
[----:B------:R-:W-:Y:S01]  /*15a0*/  BAR.SYNC.DEFER_BLOCKING 0x0 ;  /* 0x0000000000007b1d */ /* 0x000fe20000010000 */
[----:B------:R-:W-:-:S04]  /*15b0*/  IADD3 R50, P0, R3, R48, RZ ;  /* 0x0000003003327210 */ /* 0x000fc80007f1e0ff */
[----:B------:R-:W-:Y:S02]  /*15c0*/  IADD3.X R49, R0, R51, R49, P0, !PT ;  /* 0x0000003300317210 */ /* 0x000fe400007fe431 */
[----:B------:R-:W-:Y:S02]  /*15d0*/  LEA.HI.X R51, R68, c[0x0][0x33c], R69, 0x2, P5 ;  /* 0x0000cf0044337a11 */ /* 0x000fe400028f1445 */
[----:B------:R-:W-:Y:S02]  /*15e0*/  LEA R74, P6, R50, R75, 0x2 ;  /* 0x0000004b324a7211 */ /* 0x000fe400078c10ff */
[----:B------:R-:W-:Y:S02]  /*15f0*/  IADD3 R48, P5, R68, R70, RZ ;  /* 0x0000004644307210 */ /* 0x000fe40007fbe0ff */
[----:B------:R-:W-:Y:S02]  /*1600*/  LEA.HI.X R75, R50, R51, R49, 0x2, P6 ;  /* 0x00000033324b7211 */ /* 0x000fe400030f1431 */
[----:B------:R-:W-:Y:S01]  /*1610*/  IADD3.X R49, R69, R71, RZ, P5, !PT ;  /* 0x0000004745317210 */ /* 0x000fe20002ffe4ff */
[----:B------:R-:W0:Y:S02]  /*1620*/  LDS R77, [0x200] ;  /* 0x00020000ff4d7984 */ /* 0x000e240000000800 */
[----:B0-----:R-:W-:-:S02]  /*1630*/  ISETP.GE.AND P4, PT, R68, R77, PT ;  /* 0x0000004d4400720c */ /* 0x001fc40003f86270 */
[-C--:B------:R-:W-:Y:S02]  /*1640*/  ISETP.GE.AND P3, PT, R10, R77.reuse, PT ;  /* 0x0000004d0a00720c */ /* 0x080fe40003f66270 */
[-C--:B------:R-:W-:Y:S02]  /*1650*/  ISETP.GE.AND P2, PT, R12, R77.reuse, PT ;  /* 0x0000004d0c00720c */ /* 0x080fe40003f46270 */
[----:B------:R-:W-:-:S07]  /*1660*/  ISETP.GE.AND P0, PT, R8, R77, PT ;  /* 0x0000004d0800720c */ /* 0x000fce0003f06270 */
        /* <DEDUP_REMOVED lines=10> */
.L_x_8035:
[----:B------:R-:W-:Y:S05]  /*1710*/  BSYNC B0 ;  /* 0x0000000000007941 */ /* 0x000fea0003800000 */
.L_x_8034:
[----:B------:R1:W-:Y:S01]  /*1720*/  @!P3 STG.E [R74.64+-0x100], R85 ;  /* 0xffff00554a00b986 */ /* 0x0003e2000c101904 */
[----:B0-----:R-:W-:Y:S02]  /*1730*/  FMUL.FTZ R77, R40, R73 ;  /* 0x00000049284d7220 */ /* 0x001fe40000410000 */
[----:B------:R-:W-:Y:S01]  /*1740*/  FMUL.FTZ R78, R41, R78 ;  /* 0x0000004e294e7220 */ /* 0x000fe20000410000 */
[----:B------:R1:W-:Y:S01]  /*1750*/  @!P2 STG.E [R74.64+-0x180], R83 ;  /* 0xfffe80534a00a986 */ /* 0x0003e2000c101904 */
[----:B------:R-:W-:Y:S02]  /*1760*/  FMUL.FTZ R79, R42, R79 ;  /* 0x0000004f2a4f7220 */ /* 0x000fe40000410000 */
[----:B------:R-:W-:Y:S01]  /*1770*/  FMUL.FTZ R80, R43, R80 ;  /* 0x000000502b507220 */ /* 0x000fe20000410000 */
[----:B------:R1:W-:Y:S01]  /*1780*/  @!P0 STG.E [R74.64+-0x80], R87 ;  /* 0xffff80574a008986 */ /* 0x0003e2000c101904 */
        /* <DEDUP_REMOVED lines=8> */
[----:B------:R-:W-:Y:S02]  /*1810*/  FMUL.FTZ R47, R47, R80 ;  /* 0x000000502f2f7220 */ /* 0x000fe40000410000 */
[----:B------:R-:W-:Y:S02]  /*1820*/  FMUL.FTZ R46, R46, R79 ;  /* 0x0000004f2e2e7220 */ /* 0x000fe40000410000 */
[----:B------:R-:W-:Y:S01]  /*1830*/  FMUL.FTZ R45, R45, R78 ;  /* 0x0000004e2d2d7220 */ /* 0x000fe20000410000 */
[----:B------:R-:W-:Y:S01]  /*1840*/  BSSY B0, `(.L_x_8037) ;  /* 0x0000028000007945 */ /* 0x000fe20003800000 */
[----:B------:R-:W-:Y:S02]  /*1850*/  FMUL.FTZ R44, R44, R77 ;  /* 0x0000004d2c2c7220 */ /* 0x000fe40000410000 */
[----:B------:R-:W-:Y:S02]  /*1860*/  IMAD R41, R55, c[0x0][0x210], RZ ;  /* 0x0000840037297a24 */ /* 0x000fe400078e02ff */
[----:B------:R-:W-:Y:S01]  /*1870*/  IMAD.WIDE.U32 R36, R56, c[0x0][0x210], RZ ;  /* 0x0000840038247a25 */ /* 0x000fe200078e00ff */
[----:B------:R0:W-:Y:S01]  /*1880*/  STS.128 [R16.X16], R44 ;  /* 0x0000002c10007388 */ /* 0x0001e2000000cc00 */
[----:B------:R-:W-:-:S06]  /*1890*/  NOP ;  /* 0x0000000000007918 */ /* 0x000fcc0000000000 */
[----:B------:R-:W-:Y:S04]  /*18a0*/  LDS R43, [R16.X4] ;  /* 0x00000000102b7984 */ /* 0x000fe80000004800 */
[----:B------:R-:W-:Y:S04]  /*18b0*/  LDS R75, [R16.X4+0x80] ;  /* 0x00008000104b7984 */ /* 0x000fe80000004800 */
[----:B------:R-:W-:Y:S01]  /*18c0*/  LDS R77, [R16.X4+0x100] ;  /* 0x00010000104d7984 */ /* 0x000fe20000004800 */
[----:B0-----:R-:W-:Y:S02]  /*18d0*/  IMAD R45, R56, c[0x0][0x214], R41 ;  /* 0x00008500382d7a24 */ /* 0x001fe400078e0229 */
[----:B------:R-:W-:Y:S01]  /*18e0*/  IMAD R41, R59, c[0x0][0x218], RZ ;  /* 0x000086003b297a24 */ /* 0x000fe200078e02ff */
[----:B------:R-:W-:Y:S02]  /*18f0*/  LDS R79, [R16.X4+0x180] ;  /* 0x00018000104f7984 */ /* 0x000fe40000004800 */
[----:B------:R-:W-:Y:S01]  /*1900*/  IADD3 R37, R37, R45, RZ ;  /* 0x0000002d25257210 */ /* 0x000fe20007ffe0ff */
[C---:B------:R-:W-:Y:S01]  /*1910*/  IMAD R47, R72.reuse, c[0x0][0x21c], R41 ;  /* 0x00008700482f7a24 */ /* 0x040fe200078e0229 */
[----:B------:R-:W-:Y:S04]  /*1920*/  @!P1 STS [0x200], R5 ;  /* 0x00020005ff009388 */ /* 0x000fe80000000800 */
[----:B------:R-:W-:Y:S01]  /*1930*/  BAR.SYNC.DEFER_BLOCKING 0x0 ;  /* 0x0000000000007b1d */ /* 0x000fe20000010000 */
[----:B------:R-:W-:Y:S01]  /*1940*/  IMAD.WIDE.U32 R36, R72, c[0x0][0x218], R36 ;  /* 0x0000860048247a25 */ /* 0x000fe200078e0024 */
[----:B------:R-:W-:-:S04]  /*1950*/  LEA R41, P5, R68, c[0x0][0x270], 0x2 ;  /* 0x00009c0044297a11 */ /* 0x000fc800078a10ff */
[----:B------:R-:W-:-:S04]  /*1960*/  IADD3 R38, P0, R3, R36, RZ ;  /* 0x0000002403267210 */ /* 0x000fc80007f1e0ff */
[----:B------:R-:W-:Y:S01]  /*1970*/  IADD3.X R37, R0, R47, R37, P0, !PT ;  /* 0x0000002f00257210 */ /* 0x000fe200007fe425 */
[----:B------:R-:W0:Y:S02]  /*1980*/  LDS R39, [0x200] ;  /* 0x00020000ff277984 */ /* 0x000e240000000800 */
[-C--:B0-----:R-:W-:Y:S02]  /*1990*/  ISETP.GE.AND P4, PT, R68, R39.reuse, PT ;  /* 0x000000274400720c */ /* 0x081fe40003f86270 */
[-C--:B------:R-:W-:Y:S02]  /*19a0*/  ISETP.GE.AND P0, PT, R12, R39.reuse, PT ;  /* 0x000000270c00720c */ /* 0x080fe40003f06270 */
[-C--:B------:R-:W-:Y:S02]  /*19b0*/  ISETP.GE.AND P2, PT, R10, R39.reuse, PT ;  /* 0x000000270a00720c */ /* 0x080fe40003f46270 */
[----:B------:R-:W-:Y:S02]  /*19c0*/  ISETP.GE.AND P3, PT, R8, R39, PT ;  /* 0x000000270800720c */ /* 0x000fe40003f66270 */
[----:B------:R-:W-:-:S02]  /*19d0*/  LEA.HI.X R39, R68, c[0x0][0x274], R69, 0x2, P5 ;  /* 0x00009d0044277a11 */ /* 0x000fc400028f1445 */
[----:B------:R-:W-:-:S04]  /*19e0*/  LEA R36, P5, R38, R41, 0x2 ;  /* 0x0000002926247211 */ /* 0x000fc800078a10ff */
        /* <DEDUP_REMOVED lines=13> */
.L_x_8038:
[----:B------:R-:W-:Y:S05]  /*1ac0*/  BSYNC B0 ;  /* 0x0000000000007941 */ /* 0x000fea0003800000 */
.L_x_8037:
[----:B------:R1:W-:Y:S04]  /*1ad0*/  @!P0 STG.E [R36.64+-0x180], R75 ;  /* 0xfffe804b24008986 */ /* 0x0003e8000c101904 */
[----:B------:R1:W-:Y:S04]  /*1ae0*/  @!P2 STG.E [R36.64+-0x100], R77 ;  /* 0xffff004d2400a986 */ /* 0x0003e8000c101904 */
[----:B------:R1:W-:Y:S02]  /*1af0*/  @!P3 STG.E [R36.64+-0x80], R79 ;  /* 0xffff804f2400b986 */ /* 0x0003e4000c101904 */
.L_x_8036:
        /* <DEDUP_REMOVED lines=14> */
[----:B------:R-:W-:Y:S01]  /*1be0*/  HFMA2.MMA R45, -RZ, RZ, 0, 0 ;  /* 0x00000000ff2d7435 */ /* 0x000fe200000001ff */
[----:B------:R-:W-:Y:S01]  /*1bf0*/  MOV R44, R26 ;  /* 0x0000001a002c7202 */ /* 0x000fe20000000f00 */
[----:B------:R-:W-:Y:S01]  /*1c00*/  IMAD R5, R55, c[0x0][0x2b8], RZ ;  /* 0x0000ae0037057a24 */ /* 0x000fe200078e02ff */
[----:B------:R-:W-:Y:S01]  /*1c10*/  MOV R89, RZ ;  /* 0x000000ff00597202 */ /* 0x000fe20000000f00 */
[----:B------:R-:W-:Y:S01]  /*1c20*/  IMAD R43, R52, c[0x0][0x2c0], RZ ;  /* 0x0000b000342b7a24 */ /* 0x000fe200078e02ff */
[----:B------:R-:W-:Y:S01]  /*1c30*/  CS2R R90, SRZ ;  /* 0x00000000005a7805 */ /* 0x000fe2000001ff00 */
[----:B------:R-:W-:-:S02]  /*1c40*/  IMAD R5, R56, c[0x0][0x2bc], R5 ;  /* 0x0000af0038057a24 */ /* 0x000fc400078e0205 */
[----:B------:R-:W-:Y:S02]  /*1c50*/  IMAD R43, R54, c[0x0][0x2c4], R43 ;  /* 0x0000b100362b7a24 */ /* 0x000fe400078e022b */
[----:B------:R-:W-:-:S04]  /*1c60*/  IMAD.WIDE.U32 R44, R56, c[0x0][0x2b8], R44 ;  /* 0x0000ae00382c7a25 */ /* 0x000fc800078e002c */
[----:B------:R-:W-:Y:S01]  /*1c70*/  IMAD.SHL.U32 R80, R3, 0x4, RZ ;  /* 0x0000000403507824 */ /* 0x000fe200078e00ff */
[----:B------:R-:W-:Y:S01]  /*1c80*/  IADD3 R45, R45, R5, RZ ;  /* 0x000000052d2d7210 */ /* 0x000fe20007ffe0ff */
[--C-:B------:R-:W-:Y:S01]  /*1c90*/  FADD.FTZ R86, R35, R57.reuse ;  /* 0x0000003923567221 */ /* 0x100fe20000010000 */
[----:B------:R-:W-:Y:S01]  /*1ca0*/  SHF.L.U64.HI R5, R3, 0x2, R0 ;  /* 0x0000000203057819 */ /* 0x000fe20000010200 */
[----:B------:R-:W-:Y:S01]  /*1cb0*/  FADD.FTZ R83, R34, R57 ;  /* 0x0000003922537221 */ /* 0x000fe20000010000 */
[----:B------:R-:W-:Y:S01]  /*1cc0*/  IADD3 R76, P3, R80, R11, RZ ;  /* 0x0000000b504c7210 */ /* 0x000fe20007f7e0ff */
[----:B------:R-:W-:-:S03]  /*1cd0*/  IMAD.WIDE.U32 R44, R54, c[0x0][0x2c0], R44 ;  /* 0x0000b000362c7a25 */ /* 0x000fc600078e002c */
[----:B------:R-:W-:Y:S01]  /*1ce0*/  IADD3.X R77, R5, R7, RZ, P3, !PT ;  /* 0x00000007054d7210 */ /* 0x000fe20001ffe4ff */
[--C-:B------:R-:W-:Y:S01]  /*1cf0*/  FADD.FTZ R88, R33, R57.reuse ;  /* 0x0000003921587221 */ /* 0x100fe20000010000 */
[----:B------:R-:W-:Y:S01]  /*1d00*/  IADD3 R43, R45, R43, RZ ;  /* 0x0000002b2d2b7210 */ /* 0x000fe20007ffe0ff */
[----:B------:R-:W-:Y:S01]  /*1d10*/  FADD.FTZ R87, R32, R57 ;  /* 0x0000003920577221 */ /* 0x000fe20000010000 */
[----:B------:R-:W-:Y:S02]  /*1d20*/  LEA R79, P2, R44, c[0x0][0x320], 0x2 ;  /* 0x0000c8002c4f7a11 */ /* 0x000fe400078410ff */
[----:B------:R-:W-:Y:S02]  /*1d30*/  IADD3 R74, P0, R70, R44, RZ ;  /* 0x0000002c464a7210 */ /* 0x000fe40007f1e0ff */
[----:B------:R-:W-:Y:S02]  /*1d40*/  LEA.HI.X R44, R44, c[0x0][0x324], R43, 0x2, P2 ;  /* 0x0000c9002c2c7a11 */ /* 0x000fe400010f142b */
[----:B------:R-:W-:Y:S01]  /*1d50*/  IADD3.X R75, R71, R43, RZ, P0, !PT ;  /* 0x0000002b474b7210 */ /* 0x000fe200007fe4ff */
[----:B------:R-:W-:Y:S01]  /*1d60*/  HFMA2.MMA R43, -RZ, RZ, 0, 0 ;  /* 0x00000000ff2b7435 */ /* 0x000fe200000001ff */
[----:B------:R-:W-:-:S02]  /*1d70*/  IADD3 R78, P0, P2, R79, -0x180, R80 ;  /* 0xfffffe804f4e7810 */ /* 0x000fc40007a1e050 */
[----:B------:R-:W-:Y:S02]  /*1d80*/  IADD3 R80, P4, R80, R9, RZ ;  /* 0x0000000950507210 */ /* 0x000fe40007f9e0ff */
[----:B------:R-:W-:Y:S02]  /*1d90*/  IADD3.X R79, R44, -0x1, R5, P0, P2 ;  /* 0xffffffff2c4f7810 */ /* 0x000fe400007e4405 */
[----:B------:R-:W-:Y:S02]  /*1da0*/  IADD3.X R81, R5, R6, RZ, P4, !PT ;  /* 0x0000000605517210 */ /* 0x000fe400027fe4ff */
.L_x_8052:
[----:B------:R-:W-:Y:S01]  /*1db0*/  SHF.R.S32.HI R94, RZ, 0x1f, R89 ;  /* 0x0000001fff5e7819 */ /* 0x000fe20000011459 */
[----:B------:R-:W-:Y:S01]  /*1dc0*/  IMAD.MOV.U32 R44, RZ, RZ, R66 ;  /* 0x000000ffff2c7224 */ /* 0x000fe200078e0042 */
[----:B------:R-:W-:-:S03]  /*1dd0*/  MOV R45, R13 ;  /* 0x0000000d002d7202 */ /* 0x000fc60000000f00 */
[----:B------:R-:W-:Y:S02]  /*1de0*/  IMAD R46, R94, c[0x0][0x188], RZ ;  /* 0x000062005e2e7a24 */ /* 0x000fe400078e02ff */
[----:B------:R-:W-:-:S04]  /*1df0*/  IMAD.WIDE.U32 R44, R89, c[0x0][0x188], R44 ;  /* 0x00006200592c7a25 */ /* 0x000fc800078e002c */
[----:B------:R-:W-:Y:S01]  /*1e00*/  IMAD R5, R89, c[0x0][0x18c], R46 ;  /* 0x0000630059057a24 */ /* 0x000fe200078e022e */
[----:B------:R-:W-:Y:S01]  /*1e10*/  LEA R92, P0, R44, c[0x0][0x220], 0x2 ;  /* 0x000088002c5c7a11 */ /* 0x000fe200078010ff */
[----:B------:R-:W-:-:S03]  /*1e20*/  IMAD R46, R94, c[0x0][0x1c0], RZ ;  /* 0x000070005e2e7a24 */ /* 0x000fc600078e02ff */
[----:B------:R-:W-:-:S04]  /*1e30*/  IADD3 R5, R45, R5, RZ ;  /* 0x000000052d057210 */ /* 0x000fc80007ffe0ff */
[----:B------:R-:W-:Y:S02]  /*1e40*/  LEA.HI.X R93, R44, c[0x0][0x224], R5, 0x2, P0 ;  /* 0x000089002c5d7a11 */ /* 0x000fe400000f1405 */
[----:B------:R-:W-:-:S03]  /*1e50*/  IADD3 R5, -R70, c[0x0][0x168], RZ ;  /* 0x00005a0046057a10 */ /* 0x000fc60007ffe1ff */
[----:B0-2---:R0:W2:Y:S01]  /*1e60*/  LDG.E R92, [R92.64] ;  /* 0x000000045c5c7981 */ /* 0x0050a2000c1e1900 */
[C---:B------:R-:W-:Y:S01]  /*1e70*/  IMAD.WIDE.U32 R44, R89.reuse, c[0x0][0x1c0], R68 ;  /* 0x00007000592c7a25 */ /* 0x040fe200078e0044 */
[-C--:B------:R-:W-:Y:S02]  /*1e80*/  ISETP.GE.AND P0, PT, R68, R5.reuse, PT ;  /* 0x000000054400720c */ /* 0x080fe40003f06270 */
[-C--:B------:R-:W-:Y:S01]  /*1e90*/  ISETP.GE.AND P2, PT, R12, R5.reuse, PT ;  /* 0x000000050c00720c */ /* 0x080fe20003f46270 */
[----:B------:R-:W-:Y:S01]  /*1ea0*/  IMAD R47, R89, c[0x0][0x1c4], R46 ;  /* 0x00007100592f7a24 */ /* 0x000fe200078e022e */
[-C--:B------:R-:W-:Y:S02]  /*1eb0*/  ISETP.GE.AND P3, PT, R10, R5.reuse, PT ;  /* 0x000000050a00720c */ /* 0x080fe40003f66270 */
[----:B------:R-:W-:Y:S02]  /*1ec0*/  ISETP.GE.AND P4, PT, R8, R5, PT ;  /* 0x000000050800720c */ /* 0x000fe40003f86270 */
[----:B------:R-:W-:Y:S01]  /*1ed0*/  LEA R46, P5, R44, R19, 0x2 ;  /* 0x000000132c2e7211 */ /* 0x000fe200078a10ff */
[----:B0-----:R-:W-:Y:S01]  /*1ee0*/  IMAD.MOV.U32 R93, RZ, RZ, RZ ;  /* 0x000000ffff5d7224 */ /* 0x001fe200078e00ff */
[----:B------:R-:W-:-:S02]  /*1ef0*/  IADD3 R45, R45, R47, RZ ;  /* 0x0000002f2d2d7210 */ /* 0x000fc40007ffe0ff */
[----:B------:R-:W-:Y:S02]  /*1f00*/  MOV R95, RZ ;  /* 0x000000ff005f7202 */ /* 0x000fe40000000f00 */
[----:B------:R-:W-:Y:S02]  /*1f10*/  MOV R97, RZ ;  /* 0x000000ff00617202 */ /* 0x000fe40000000f00 */
[----:B------:R-:W-:Y:S02]  /*1f20*/  MOV R107, RZ ;  /* 0x000000ff006b7202 */ /* 0x000fe40000000f00 */
[----:B------:R-:W-:-:S05]  /*1f30*/  LEA.HI.X R47, R44, R18, R45, 0x2, P5 ;  /* 0x000000122c2f7211 */ /* 0x000fca00028f142d */
[----:B------:R0:W3:Y:S04]  /*1f40*/  @!P0 LDG.E R95, [R46.64] ;  /* 0x000000042e5f8981 */ /* 0x0000e8000c1e1900 */
[----:B------:R0:W4:Y:S04]  /*1f50*/  @!P2 LDG.E R97, [R46.64+0x80] ;  /* 0x000080042e61a981 */ /* 0x000128000c1e1900 */
[----:B------:R0:W4:Y:S04]  /*1f60*/  @!P3 LDG.E R93, [R46.64+0x100] ;  /* 0x000100042e5db981 */ /* 0x000128000c1e1900 */
[----:B------:R0:W4:Y:S01]  /*1f70*/  @!P4 LDG.E R107, [R46.64+0x180] ;  /* 0x000180042e6bc981 */ /* 0x000122000c1e1900 */
[----:B------:R-:W-:Y:S01]  /*1f80*/  IMAD R85, R59, c[0x0][0x198], RZ ;  /* 0x000066003b557a24 */ /* 0x000fe200078e02ff */
[C---:B------:R-:W-:Y:S01]  /*1f90*/  IADD3 R84, R17.reuse, -0x1, RZ ;  /* 0xffffffff11547810 */ /* 0x040fe20007ffe0ff */
[----:B------:R-:W-:Y:S01]  /*1fa0*/  IMAD.WIDE.U32 R44, R72, c[0x0][0x198], RZ ;  /* 0x00006600482c7a25 */ /* 0x000fe200078e00ff */
[----:B------:R-:W-:-:S02]  /*1fb0*/  ISETP.GT.AND P0, PT, R17, 0x1, PT ;  /* 0x000000011100780c */ /* 0x000fc40003f04270 */
[----:B------:R-:W-:Y:S01]  /*1fc0*/  ISETP.NE.AND P2, PT, R26, RZ, PT ;  /* 0x000000ff1a00720c */ /* 0x000fe20003f45270 */
[----:B------:R-:W-:Y:S01]  /*1fd0*/  IMAD R85, R72, c[0x0][0x19c], R85 ;  /* 0x0000670048557a24 */ /* 0x000fe200078e0255 */
[----:B------:R-:W-:Y:S01]  /*1fe0*/  ISETP.EQ.AND P0, PT, R14, RZ, P0 ;  /* 0x000000ff0e00720c */ /* 0x000fe20000702270 */
[----:B------:R-:W-:Y:S02]  /*1ff0*/  IMAD R96, R94, c[0x0][0x1a0], RZ ;  /* 0x000068005e607a24 */ /* 0x000fe400078e02ff */
[----:B------:R-:W-:Y:S01]  /*2000*/  FADD.FTZ R99, R32, R57 ;  /* 0x0000003920637221 */ /* 0x000fe20000010000 */
[----:B------:R-:W-:Y:S01]  /*2010*/  IADD3 R45, R45, R85, RZ ;  /* 0x000000552d2d7210 */ /* 0x000fe20007ffe0ff */
[----:B0-----:R-:W-:Y:S01]  /*2020*/  IMAD R47, R89, c[0x0][0x1a4], R96 ;  /* 0x00006900592f7a24 */ /* 0x001fe200078e0260 */
[----:B------:R-:W-:-:S03]  /*2030*/  LEA.HI R85, R84, R84, RZ, 0x1 ;  /* 0x0000005454557211 */ /* 0x000fc600078f08ff */
[----:B------:R-:W-:Y:S01]  /*2040*/  IMAD.WIDE.U32 R44, R89, c[0x0][0x1a0], R44 ;  /* 0x00006800592c7a25 */ /* 0x000fe200078e002c */
[----:B------:R-:W-:-:S04]  /*2050*/  LOP3.LUT R85, R85, 0xfffffe, RZ, 0xc0, !PT ;  /* 0x00fffffe55557812 */ /* 0x000fc800078ec0ff */
[----:B------:R-:W-:Y:S02]  /*2060*/  IADD3 R47, R45, R47, RZ ;  /* 0x0000002f2d2f7210 */ /* 0x000fe40007ffe0ff */
[----:B------:R-:W-:Y:S02]  /*2070*/  LEA R46, P3, R44, c[0x0][0x228], 0x2 ;  /* 0x00008a002c2e7a11 */ /* 0x000fe400078610ff */
[----:B------:R-:W-:Y:S02]  /*2080*/  IADD3 R84, R84, -R85, RZ ;  /* 0x8000005554547210 */ /* 0x000fe40007ffe0ff */
[----:B------:R-:W-:Y:S02]  /*2090*/  LEA.HI.X R47, R44, c[0x0][0x22c], R47, 0x2, P3 ;  /* 0x00008b002c2f7a11 */ /* 0x000fe400018f142f */
[----:B------:R-:W-:Y:S01]  /*20a0*/  IADD3 R45, R26, 0x200, RZ ;  /* 0x000002001a2d7810 */ /* 0x000fe20007ffe0ff */
[----:B------:R-:W-:Y:S01]  /*20b0*/  @!P2 IMAD R45, R84, 0x100, R89 ;  /* 0x00000100542da824 */ /* 0x000fe200078e0259 */
[----:B------:R-:W-:Y:S01]  /*20c0*/  @P0 IADD3 R44, R17, -0x2, RZ ;  /* 0xfffffffe112c0810 */ /* 0x000fe20007ffe0ff */
[----:B------:R0:W4:Y:S02]  /*20d0*/  LDG.E R101, [R46.64] ;  /* 0x000000042e657981 */ /* 0x000124000c1e1900 */
[----:B------:R-:W-:-:S02]  /*20e0*/  IMAD.SHL.U32 R98, R45, 0x4, RZ ;  /* 0x000000042d627824 */ /* 0x000fc400078e00ff */
[----:B------:R-:W-:Y:S01]  /*20f0*/  @P0 IMAD R85, R44, c[0x0][0x16c], R89 ;  /* 0x00005b002c550a24 */ /* 0x000fe200078e0259 */
[----:B------:R-:W-:Y:S01]  /*2100*/  ISETP.NE.AND P3, PT, R26, 0x1f, PT ;  /* 0x0000001f1a00780c */ /* 0x000fe20003f65270 */
[--C-:B------:R-:W-:Y:S02]  /*2110*/  FADD.FTZ R103, R33, R57.reuse ;  /* 0x0000003921677221 */ /* 0x100fe40000010000 */
[--C-:B------:R-:W-:Y:S02]  /*2120*/  FADD.FTZ R102, R34, R57.reuse ;  /* 0x0000003922667221 */ /* 0x100fe40000010000 */
[----:B------:R-:W-:Y:S01]  /*2130*/  FADD.FTZ R100, R35, R57 ;  /* 0x0000003923647221 */ /* 0x000fe20000010000 */
[----:B------:R-:W-:Y:S01]  /*2140*/  MOV R111, RZ ;  /* 0x000000ff006f7202 */ /* 0x000fe20000000f00 */
[----:B------:R-:W-:-:S04]  /*2150*/  @P0 IMAD.WIDE R84, R85, 0x8, R60 ;  /* 0x0000000855540825 */ /* 0x000fc800078e023c */
[----:B------:R-:W-:Y:S02]  /*2160*/  FMUL.FTZ R109, R29, R88 ;  /* 0x000000581d6d7220 */ /* 0x000fe40000410000 */
[----:B------:R-:W-:Y:S02]  /*2170*/  FMUL.FTZ R108, R28, R87 ;  /* 0x000000571c6c7220 */ /* 0x000fe40000410000 */
[----:B------:R-:W-:Y:S01]  /*2180*/  FMUL.FTZ R112, R30, R83 ;  /* 0x000000531e707220 */ /* 0x000fe20000410000 */
[----:B------:R-:W-:Y:S01]  /*2190*/  BSSY B0, `(.L_x_8040) ;  /* 0x000002a000007945 */ /* 0x000fe20003800000 */
[----:B--2---:R-:W-:-:S04]  /*21a0*/  FMUL.FTZ R96, R92, 1.4426950216293334961 ;  /* 0x3fb8aa3b5c607820 */ /* 0x004fc80000410000 */
[----:B------:R-:W-:-:S06]  /*21b0*/  FMUL.FTZ R105, R96, R99 ;  /* 0x0000006360697220 */ /* 0x000fcc0000410000 */
[----:B-1----:R-:W1:Y:S01]  /*21c0*/  MUFU.EX2 R105, R105 ;  /* 0x0000006900697308 */ /* 0x002e620000000800 */
[----:B---3--:R-:W-:Y:S04]  /*21d0*/  STS [R16.X4], R95 ;  /* 0x0000005f10007388 */ /* 0x008fe80000004800 */
[----:B----4-:R2:W-:Y:S04]  /*21e0*/  STS [R16.X4+0x80], R97 ;  /* 0x0000806110007388 */ /* 0x0105e80000004800 */
[----:B------:R-:W-:Y:S04]  /*21f0*/  STS [R16.X4+0x100], R93 ;  /* 0x0001005d10007388 */ /* 0x000fe80000004800 */
[----:B------:R-:W-:Y:S01]  /*2200*/  STS [R16.X4+0x180], R107 ;  /* 0x0001806b10007388 */ /* 0x000fe20000004800 */
[----:B------:R-:W-:-:S06]  /*2210*/  NOP ;  /* 0x0000000000007918 */ /* 0x000fcc0000000000 */
[----:B0-----:R-:W0:Y:S04]  /*2220*/  LDS.128 R44, [R16.X16] ;  /* 0x00000000102c7984 */ /* 0x001e28000000cc00 */
[----:B-1----:R1:W-:Y:S04]  /*2230*/  STS [R98+0x648], R105 ;  /* 0x0006486962007388 */ /* 0x0023e80000000800 */
[----:B------:R-:W-:Y:S01]  /*2240*/  BAR.SYNC.DEFER_BLOCKING 0x0 ;  /* 0x0000000000007b1d */ /* 0x000fe20000010000 */
[C---:B------:R-:W-:Y:S02]  /*2250*/  FMUL.FTZ R106, R96.reuse, R103 ;  /* 0x00000067606a7220 */ /* 0x040fe40000410000 */
[----:B--2---:R-:W-:-:S02]  /*2260*/  FMUL.FTZ R97, R96, R102 ;  /* 0x0000006660617220 */ /* 0x004fc40000410000 */
[----:B------:R-:W-:Y:S02]  /*2270*/  FMUL.FTZ R95, R96, R100 ;  /* 0x00000064605f7220 */ /* 0x000fe40000410000 */
[----:B------:R-:W2:Y:S01]  /*2280*/  MUFU.EX2 R106, R106 ;  /* 0x0000006a006a7308 */ /* 0x000ea20000000800 */
[----:B------:R3:W4:Y:S07]  /*2290*/  @P3 LDS R110, [R26.X4+0xe4c] ;  /* 0x000e4c001a6e3984 */ /* 0x00072e0000004800 */
[----:B------:R-:W0:Y:S01]  /*22a0*/  MUFU.EX2 R97, R97 ;  /* 0x0000006100617308 */ /* 0x000e220000000800 */
[----:B------:R1:W5:Y:S07]  /*22b0*/  @P0 LDG.E R111, [R84.64+0x4] ;  /* 0x00000404546f0981 */ /* 0x00036e000c1e1900 */
[----:B------:R-:W3:Y:S01]  /*22c0*/  MUFU.EX2 R95, R95 ;  /* 0x0000005f005f7308 */ /* 0x000ee20000000800 */
[----:B--2---:R-:W-:-:S02]  /*22d0*/  FMUL.FTZ R96, R105, R106 ;  /* 0x0000006a69607220 */ /* 0x004fc40000410000 */
[----:B-1----:R-:W-:Y:S02]  /*22e0*/  FFMA.FTZ R85, R106, R108, R109 ;  /* 0x0000006c6a557223 */ /* 0x002fe4000001006d */
[----:B------:R-:W-:Y:S02]  /*22f0*/  FMUL.FTZ R84, R31, R86 ;  /* 0x000000561f547220 */ /* 0x000fe40000410000 */
[C---:B0-----:R-:W-:Y:S02]  /*2300*/  FFMA.FTZ R85, R97.reuse, R85, R112 ;  /* 0x0000005561557223 */ /* 0x041fe40000010070 */
[----:B------:R-:W-:Y:S02]  /*2310*/  FMUL.FTZ R114, R97, R96 ;  /* 0x0000006061727220 */ /* 0x000fe40000410000 */
[C---:B------:R-:W-:Y:S02]  /*2320*/  FMUL.FTZ R96, R101.reuse, R46 ;  /* 0x0000002e65607220 */ /* 0x040fe40000410000 */
[----:B------:R-:W-:-:S02]  /*2330*/  FMUL.FTZ R93, R101, R47 ;  /* 0x0000002f655d7220 */ /* 0x000fc40000410000 */
[----:B---3--:R-:W-:Y:S02]  /*2340*/  FFMA.FTZ R113, R95, R85, R84 ;  /* 0x000000555f717223 */ /* 0x008fe40000010054 */
[C---:B------:R-:W-:Y:S02]  /*2350*/  FMUL.FTZ R85, R101.reuse, R45 ;  /* 0x0000002d65557220 */ /* 0x040fe40000410000 */
[----:B------:R-:W-:Y:S02]  /*2360*/  FMUL.FTZ R84, R101, R44 ;  /* 0x0000002c65547220 */ /* 0x000fe40000410000 */
[----:B------:R-:W-:Y:S02]  /*2370*/  FMUL.FTZ R114, R95, R114 ;  /* 0x000000725f727220 */ /* 0x000fe40000410000 */
[----:B------:R-:W-:Y:S02]  /*2380*/  FMUL.FTZ R98, R50, R85 ;  /* 0x0000005532627220 */ /* 0x000fe40000410000 */
[----:B------:R-:W-:-:S02]  /*2390*/  FMUL.FTZ R96, R73, R96 ;  /* 0x0000006049607220 */ /* 0x000fc40000410000 */
[----:B------:R-:W-:Y:S01]  /*23a0*/  FMUL.FTZ R93, R82, R93 ;  /* 0x0000005d525d7220 */ /* 0x000fe20000410000 */
[----:B------:R-:W-:Y:S05]  /*23b0*/  @P3 BRA `(.L_x_8041) ;  /* 0x0000007000003947 */ /* 0x000fea0003800000 */
[----:B------:R-:W-:Y:S02]  /*23c0*/  ISETP.NE.AND P0, PT, R17, c[0x0][0x174], PT ;  /* 0x00005d0011007a0c */ /* 0x000fe40003f05270 */
[----:B----4-:R-:W-:-:S11]  /*23d0*/  MOV R110, 0x3f800000 ;  /* 0x3f800000006e7802 */ /* 0x010fd60000000f00 */
[----:B------:R-:W-:-:S04]  /*23e0*/  @P0 LEA.HI R85, R17, R17, RZ, 0x1 ;  /* 0x0000001111550211 */ /* 0x000fc800078f08ff */
[----:B------:R-:W-:-:S04]  /*23f0*/  @P0 LOP3.LUT R104, R85, 0xfffffe, RZ, 0xc0, !PT ;  /* 0x00fffffe55680812 */ /* 0x000fc800078ec0ff */
[----:B------:R-:W-:-:S04]  /*2400*/  @P0 IADD3 R104, -R104, R17, RZ ;  /* 0x0000001168680210 */ /* 0x000fc80007ffe1ff */
[----:B------:R-:W-:-:S05]  /*2410*/  @P0 LEA R104, R104, R89, 0x8 ;  /* 0x0000005968680211 */ /* 0x000fca00078e40ff */
[----:B------:R0:W1:Y:S02]  /*2420*/  @P0 LDS R110, [R104.X4+0x648] ;  /* 0x00064800686e0984 */ /* 0x0000640000004800 */
.L_x_8041:
[----:B------:R-:W-:Y:S05]  /*2430*/  BSYNC B0 ;  /* 0x0000000000007941 */ /* 0x000fea0003800000 */
.L_x_8040:
[----:B0-----:R-:W0:Y:S01]  /*2440*/  SHFL.UP PT, R104, R113, 0x1, RZ ;  /* 0x0420000071687989 */ /* 0x001e2200000e00ff */
[----:B------:R-:W-:Y:S01]  /*2450*/  FFMA.FTZ R115, R95, R93, R96 ;  /* 0x0000005d5f737223 */ /* 0x000fe20000010060 */
[----:B------:R-:W-:Y:S01]  /*2460*/  ISETP.GE.AND P0, PT, R16, 0x1, PT ;  /* 0x000000011000780c */ /* 0x000fe20003f06270 */
[----:B------:R-:W-:Y:S01]  /*2470*/  FMUL.FTZ R107, R51, R84 ;  /* 0x00000054336b7220 */ /* 0x000fe20000410000 */
[----:B------:R-:W2:Y:S01]  /*2480*/  SHFL.UP PT, R85, R114, 0x1, RZ ;  /* 0x0420000072557989 */ /* 0x000ea200000e00ff */
[----:B-1--4-:R-:W-:Y:S01]  /*2490*/  FMUL.FTZ R84, R95, R110 ;  /* 0x0000006e5f547220 */ /* 0x012fe20000410000 */
[----:B------:R-:W-:Y:S01]  /*24a0*/  ISETP.NE.AND P4, PT, R14, 0x1f, PT ;  /* 0x0000001f0e00780c */ /* 0x000fe20003f85270 */
[C---:B------:R-:W-:Y:S01]  /*24b0*/  FFMA.FTZ R116, R97.reuse, R115, R98 ;  /* 0x0000007361747223 */ /* 0x040fe20000010062 */
[----:B------:R-:W-:Y:S01]  /*24c0*/  BSSY B0, `(.L_x_8042) ;  /* 0x000007f000007945 */ /* 0x000fe20003800000 */
[----:B------:R-:W-:Y:S02]  /*24d0*/  FMUL.FTZ R115, R97, R84 ;  /* 0x0000005461737220 */ /* 0x000fe40000410000 */
[----:B------:R-:W-:-:S02]  /*24e0*/  FFMA.FTZ R116, R106, R116, R107 ;  /* 0x000000746a747223 */ /* 0x000fc4000001006b */
[----:B------:R-:W-:-:S03]  /*24f0*/  FMUL.FTZ R115, R106, R115 ;  /* 0x000000736a737220 */ /* 0x000fc60000410000 */
[----:B------:R-:W1:Y:S04]  /*2500*/  SHFL.DOWN PT, R117, R116, 0x1, 0x1f ;  /* 0x08201f0074757f89 */ /* 0x000e6800000e0000 */
[----:B------:R-:W3:Y:S01]  /*2510*/  SHFL.DOWN PT, R118, R115, 0x1, 0x1f ;  /* 0x08201f0073767f89 */ /* 0x000ee200000e0000 */
[C---:B0-----:R-:W-:Y:S02]  /*2520*/  @P0 FFMA.FTZ R113, R114.reuse, R104, R113 ;  /* 0x0000006872710223 */ /* 0x041fe40000010071 */
[----:B--2---:R-:W-:-:S03]  /*2530*/  @P0 FMUL.FTZ R114, R114, R85 ;  /* 0x0000005572720220 */ /* 0x004fc60000410000 */
[----:B------:R-:W0:Y:S01]  /*2540*/  SHFL.UP PT, R84, R113, 0x2, RZ ;  /* 0x0440000071547989 */ /* 0x000e2200000e00ff */
[----:B------:R-:W-:-:S03]  /*2550*/  ISETP.GE.AND P0, PT, R16, 0x2, PT ;  /* 0x000000021000780c */ /* 0x000fc60003f06270 */
[----:B------:R-:W2:Y:S01]  /*2560*/  SHFL.UP PT, R85, R114, 0x2, RZ ;  /* 0x0440000072557989 */ /* 0x000ea200000e00ff */
[C---:B-1----:R-:W-:Y:S02]  /*2570*/  @P4 FFMA.FTZ R116, R115.reuse, R117, R116 ;  /* 0x0000007573744223 */ /* 0x042fe40000010074 */
[----:B---3--:R-:W-:-:S03]  /*2580*/  @P4 FMUL.FTZ R115, R115, R118 ;  /* 0x0000007673734220 */ /* 0x008fc60000410000 */
[----:B------:R-:W1:Y:S01]  /*2590*/  SHFL.DOWN PT, R117, R116, 0x2, 0x1f ;  /* 0x08401f0074757f89 */ /* 0x000e6200000e0000 */
[----:B------:R-:W-:-:S03]  /*25a0*/  ISETP.GE.U32.AND P4, PT, R14, 0x1e, PT ;  /* 0x0000001e0e00780c */ /* 0x000fc60003f86070 */
[----:B------:R-:W3:Y:S01]  /*25b0*/  SHFL.DOWN PT, R104, R115, 0x2, 0x1f ;  /* 0x08401f0073687f89 */ /* 0x000ee200000e0000 */
[C---:B0-----:R-:W-:Y:S02]  /*25c0*/  @P0 FFMA.FTZ R113, R114.reuse, R84, R113 ;  /* 0x0000005472710223 */ /* 0x041fe40000010071 */
[----:B--2---:R-:W-:-:S03]  /*25d0*/  @P0 FMUL.FTZ R114, R114, R85 ;  /* 0x0000005572720220 */ /* 0x004fc60000410000 */
[----:B------:R-:W0:Y:S01]  /*25e0*/  SHFL.UP PT, R84, R113, 0x4, RZ ;  /* 0x0480000071547989 */ /* 0x000e2200000e00ff */
[----:B------:R-:W-:-:S03]  /*25f0*/  ISETP.GE.AND P0, PT, R16, 0x4, PT ;  /* 0x000000041000780c */ /* 0x000fc60003f06270 */
[----:B------:R-:W2:Y:S01]  /*2600*/  SHFL.UP PT, R85, R114, 0x4, RZ ;  /* 0x0480000072557989 */ /* 0x000ea200000e00ff */
[C---:B-1----:R-:W-:Y:S02]  /*2610*/  @!P4 FFMA.FTZ R116, R115.reuse, R117, R116 ;  /* 0x000000757374c223 */ /* 0x042fe40000010074 */
[----:B---3--:R-:W-:-:S03]  /*2620*/  @!P4 FMUL.FTZ R115, R115, R104 ;  /* 0x000000687373c220 */ /* 0x008fc60000410000 */
[----:B------:R-:W1:Y:S01]  /*2630*/  SHFL.DOWN PT, R117, R116, 0x4, 0x1f ;  /* 0x08801f0074757f89 */ /* 0x000e6200000e0000 */
[----:B------:R-:W-:-:S03]  /*2640*/  ISETP.GE.AND P4, PT, R16, 0x8, PT ;  /* 0x000000081000780c */ /* 0x000fc60003f86270 */
[----:B------:R-:W3:Y:S01]  /*2650*/  SHFL.DOWN PT, R104, R115, 0x4, 0x1f ;  /* 0x08801f0073687f89 */ /* 0x000ee200000e0000 */
[C---:B0-----:R-:W-:Y:S02]  /*2660*/  @P0 FFMA.FTZ R113, R114.reuse, R84, R113 ;  /* 0x0000005472710223 */ /* 0x041fe40000010071 */
[----:B--2---:R-:W-:Y:S01]  /*2670*/  @P0 FMUL.FTZ R114, R114, R85 ;  /* 0x0000005572720220 */ /* 0x004fe20000410000 */
[----:B------:R-:W-:Y:S02]  /*2680*/  ISETP.GE.U32.AND P0, PT, R14, 0x1c, PT ;  /* 0x0000001c0e00780c */ /* 0x000fe40003f06070 */
[----:B------:R-:W0:Y:S04]  /*2690*/  SHFL.UP PT, R84, R113, 0x8, RZ ;  /* 0x0500000071547989 */ /* 0x000e2800000e00ff */
[----:B------:R-:W2:Y:S07]  /*26a0*/  SHFL.UP PT, R85, R114, 0x8, RZ ;  /* 0x0500000072557989 */ /* 0x000eae00000e00ff */
[----:B-1----:R-:W-:-:S02]  /*26b0*/  @!P0 FFMA.FTZ R116, R115, R117, R116 ;  /* 0x0000007573748223 */ /* 0x002fc40000010074 */
[----:B---3--:R-:W-:Y:S01]  /*26c0*/  @!P0 FMUL.FTZ R115, R115, R104 ;  /* 0x0000006873738220 */ /* 0x008fe20000410000 */
[----:B------:R-:W-:Y:S02]  /*26d0*/  ISETP.GE.AND P0, PT, R17, c[0x0][0x174], PT ;  /* 0x00005d0011007a0c */ /* 0x000fe40003f06270 */
[----:B------:R-:W1:Y:S01]  /*26e0*/  SHFL.DOWN PT, R119, R116, 0x8, 0x1f ;  /* 0x09001f0074777f89 */ /* 0x000e6200000e0000 */
[----:B------:R-:W-:Y:S02]  /*26f0*/  SHF.L.U32 R104, R89, 0x3, RZ ;  /* 0x0000000359687819 */ /* 0x000fe400000006ff */
[----:B------:R-:W-:Y:S01]  /*2700*/  ISETP.NE.OR P0, PT, R14, RZ, P0 ;  /* 0x000000ff0e00720c */ /* 0x000fe20000705670 */
[----:B------:R-:W3:Y:S01]  /*2710*/  SHFL.DOWN PT, R120, R115, 0x8, 0x1f ;  /* 0x09001f0073787f89 */ /* 0x000ee200000e0000 */
[----:B0-----:R-:W-:Y:S02]  /*2720*/  @P4 FFMA.FTZ R113, R114, R84, R113 ;  /* 0x0000005472714223 */ /* 0x001fe40000010071 */
[----:B------:R-:W-:-:S02]  /*2730*/  IMAD.MOV.U32 R84, RZ, RZ, 0x3f800000 ;  /* 0x3f800000ff547424 */ /* 0x000fc400078e00ff */
[----:B--2---:R-:W-:Y:S01]  /*2740*/  @P4 FMUL.FTZ R114, R114, R85 ;  /* 0x0000005572724220 */ /* 0x004fe20000410000 */
[----:B------:R-:W-:Y:S01]  /*2750*/  HFMA2.MMA R85, -RZ, RZ, 0, 0 ;  /* 0x00000000ff557435 */ /* 0x000fe200000001ff */
[----:B------:R-:W-:Y:S01]  /*2760*/  ISETP.GE.U32.AND P4, PT, R14, 0x18, PT ;  /* 0x000000180e00780c */ /* 0x000fe20003f86070 */
[----:B------:R-:W0:Y:S04]  /*2770*/  SHFL.UP PT, R118, R113, 0x10, RZ ;  /* 0x0600000071767989 */ /* 0x000e2800000e00ff */
[----:B------:R-:W2:Y:S04]  /*2780*/  SHFL.UP PT, R117, R114, 0x10, RZ ;  /* 0x0600000072757989 */ /* 0x000ea800000e00ff */
[----:B------:R-:W-:Y:S01]  /*2790*/  @!P0 LDS.64 R84, [R104+0xec8] ;  /* 0x000ec80068548984 */ /* 0x000fe20000000a00 */
[----:B------:R-:W-:-:S03]  /*27a0*/  ISETP.GE.AND P0, PT, R16, 0x10, PT ;  /* 0x000000101000780c */ /* 0x000fc60003f06270 */
[C---:B-1----:R-:W-:Y:S02]  /*27b0*/  @!P4 FFMA.FTZ R116, R115.reuse, R119, R116 ;  /* 0x000000777374c223 */ /* 0x042fe40000010074 */
[----:B---3--:R-:W-:Y:S02]  /*27c0*/  @!P4 FMUL.FTZ R115, R115, R120 ;  /* 0x000000787373c220 */ /* 0x008fe40000410000 */
[----:B-----5:R-:W-:Y:S04]  /*27d0*/  SHFL.IDX PT, R120, R111, RZ, 0x1f ;  /* 0x00001fff6f787589 */ /* 0x020fe800000e0000 */
[----:B------:R-:W1:Y:S04]  /*27e0*/  SHFL.DOWN PT, R119, R116, 0x10, 0x1f ;  /* 0x0a001f0074777f89 */ /* 0x000e6800000e0000 */
[----:B------:R-:W3:Y:S01]  /*27f0*/  SHFL.DOWN PT, R122, R115, 0x10, 0x1f ;  /* 0x0a001f00737a7f89 */ /* 0x000ee200000e0000 */
[----:B0-----:R-:W-:-:S02]  /*2800*/  @P0 FFMA.FTZ R113, R114, R118, R113 ;  /* 0x0000007672710223 */ /* 0x001fc40000010071 */
[----:B--2---:R-:W-:Y:S01]  /*2810*/  @P0 FMUL.FTZ R114, R114, R117 ;  /* 0x0000007572720220 */ /* 0x004fe20000410000 */
[----:B------:R-:W-:-:S03]  /*2820*/  ISETP.GE.U32.AND P0, PT, R14, 0x10, PT ;  /* 0x000000100e00780c */ /* 0x000fc60003f06070 */
[----:B------:R-:W-:Y:S04]  /*2830*/  SHFL.UP PT, R113, R113, 0x1, RZ ;  /* 0x0420000071717989 */ /* 0x000fe800000e00ff */
[----:B------:R-:W0:Y:S06]  /*2840*/  SHFL.UP PT, R114, R114, 0x1, RZ ;  /* 0x0420000072727989 */ /* 0x000e2c00000e00ff */
[----:B-1----:R-:W-:-:S02]  /*2850*/  @!P0 FFMA.FTZ R116, R115, R119, R116 ;  /* 0x0000007773748223 */ /* 0x002fc40000010074 */
[----:B---3--:R-:W-:Y:S01]  /*2860*/  @!P0 FMUL.FTZ R115, R115, R122 ;  /* 0x0000007a73738220 */ /* 0x008fe20000410000 */
[----:B------:R-:W-:Y:S04]  /*2870*/  SHFL.IDX PT, R117, R85, RZ, 0x1f ;  /* 0x00001fff55757589 */ /* 0x000fe800000e0000 */
[----:B------:R-:W-:Y:S04]  /*2880*/  SHFL.DOWN PT, R118, R116, 0x1, 0x1f ;  /* 0x08201f0074767f89 */ /* 0x000fe800000e0000 */
[----:B------:R-:W1:Y:S01]  /*2890*/  SHFL.DOWN PT, R119, R115, 0x1, 0x1f ;  /* 0x08201f0073777f89 */ /* 0x000e6200000e0000 */
[----:B0-----:R-:W-:-:S03]  /*28a0*/  @P2 FFMA.FTZ R120, R114, R120, R113 ;  /* 0x0000007872782223 */ /* 0x001fc60000010071 */
[----:B------:R-:W-:Y:S01]  /*28b0*/  SHFL.IDX PT, R111, R115, RZ, 0x1f ;  /* 0x00001fff736f7589 */ /* 0x000fe200000e0000 */
[----:B------:R-:W-:Y:S02]  /*28c0*/  FFMA.FTZ R105, R105, R120, R108 ;  /* 0x0000007869697223 */ /* 0x000fe4000001006c */
[----:B------:R-:W-:Y:S01]  /*28d0*/  FMUL.FTZ R108, R29, R103 ;  /* 0x000000671d6c7220 */ /* 0x000fe20000410000 */
[----:B------:R-:W0:Y:S01]  /*28e0*/  SHFL.IDX PT, R120, R116, RZ, 0x1f ;  /* 0x00001fff74787589 */ /* 0x000e2200000e0000 */
[-C--:B------:R-:W-:Y:S02]  /*28f0*/  FMUL.FTZ R44, R44, R105.reuse ;  /* 0x000000692c2c7220 */ /* 0x080fe40000410000 */
[CC--:B------:R-:W-:Y:S02]  /*2900*/  FFMA.FTZ R114, R106.reuse, R105.reuse, R108 ;  /* 0x000000696a727223 */ /* 0x0c0fe4000001006c */
[----:B------:R-:W-:Y:S02]  /*2910*/  FFMA.FTZ R109, R106, R105, R109 ;  /* 0x000000696a6d7223 */ /* 0x000fe4000001006d */
[----:B------:R-:W-:-:S02]  /*2920*/  FMUL.FTZ R113, R45, R114 ;  /* 0x000000722d717220 */ /* 0x000fc40000410000 */
[----:B------:R-:W-:Y:S02]  /*2930*/  FFMA.FTZ R45, R51, R44, RZ ;  /* 0x0000002c332d7223 */ /* 0x000fe400000100ff */
[----:B------:R-:W-:Y:S02]  /*2940*/  FFMA.FTZ R109, R97, R109, R112 ;  /* 0x0000006d616d7223 */ /* 0x000fe40000010070 */
[----:B------:R-:W-:Y:S02]  /*2950*/  FMUL.FTZ R44, R31, R100 ;  /* 0x000000641f2c7220 */ /* 0x000fe40000410000 */
[----:B-1----:R-:W-:Y:S01]  /*2960*/  @P3 FFMA.FTZ R117, R119, R117, R118 ;  /* 0x0000007577753223 */ /* 0x002fe20000010076 */
[----:B------:R-:W-:Y:S01]  /*2970*/  IADD3 R118, -R70, c[0x0][0x168], -R26 ;  /* 0x00005a0046767a10 */ /* 0x000fe20007ffe91a */
[----:B------:R-:W-:Y:S02]  /*2980*/  FFMA.FTZ R112, R50, R113, R45 ;  /* 0x0000007132707223 */ /* 0x000fe4000001002d */
[----:B------:R-:W-:Y:S01]  /*2990*/  FFMA.FTZ R93, R117, R110, R93 ;  /* 0x0000006e755d7223 */ /* 0x000fe2000001005d */
[----:B------:R-:W-:Y:S01]  /*29a0*/  ISETP.GE.AND P0, PT, R118, 0x1, PT ;  /* 0x000000017600780c */ /* 0x000fe20003f06270 */
[-C--:B------:R-:W-:Y:S01]  /*29b0*/  FMUL.FTZ R113, R46, R109.reuse ;  /* 0x0000006d2e717220 */ /* 0x080fe20000410000 */
[C---:B------:R-:W-:Y:S01]  /*29c0*/  ISETP.GE.AND P2, PT, R118.reuse, 0x21, PT ;  /* 0x000000217600780c */ /* 0x040fe20003f46270 */
[C---:B------:R-:W-:Y:S01]  /*29d0*/  FFMA.FTZ R46, R95.reuse, R109, R44 ;  /* 0x0000006d5f2e7223 */ /* 0x040fe2000001002c */
[C---:B------:R-:W-:Y:S01]  /*29e0*/  ISETP.GE.AND P3, PT, R118.reuse, 0x41, PT ;  /* 0x000000417600780c */ /* 0x040fe20003f66270 */
[----:B------:R-:W-:Y:S01]  /*29f0*/  FFMA.FTZ R95, R95, R93, R96 ;  /* 0x0000005d5f5f7223 */ /* 0x000fe20000010060 */
[----:B------:R-:W-:Y:S01]  /*2a00*/  ISETP.GE.AND P4, PT, R118, 0x61, PT ;  /* 0x000000617600780c */ /* 0x000fe20003f86270 */
[----:B------:R-:W-:-:S02]  /*2a10*/  FFMA.FTZ R113, R73, R113, R112 ;  /* 0x0000007149717223 */ /* 0x000fc40000010070 */
[----:B------:R-:W-:Y:S02]  /*2a20*/  FFMA.FTZ R98, R97, R95, R98 ;  /* 0x0000005f61627223 */ /* 0x000fe40000010062 */
[-C--:B------:R-:W-:Y:S02]  /*2a30*/  FMUL.FTZ R112, R47, R46.reuse ;  /* 0x0000002e2f707220 */ /* 0x080fe40000410000 */
[----:B------:R-:W-:Y:S02]  /*2a40*/  FADD.FTZ R96, -R44, R46 ;  /* 0x0000002e2c607221 */ /* 0x000fe40000010100 */
[C---:B------:R-:W-:Y:S02]  /*2a50*/  FMUL.FTZ R47, R101.reuse, R46 ;  /* 0x0000002e652f7220 */ /* 0x040fe40000410000 */
[C---:B------:R-:W-:Y:S02]  /*2a60*/  FMUL.FTZ R110, R101.reuse, R105 ;  /* 0x00000069656e7220 */ /* 0x040fe40000410000 */
[----:B------:R-:W-:-:S02]  /*2a70*/  FMUL.FTZ R45, R101, R114 ;  /* 0x00000072652d7220 */ /* 0x000fc40000410000 */
[----:B------:R-:W-:Y:S02]  /*2a80*/  FMUL.FTZ R46, R101, R109 ;  /* 0x0000006d652e7220 */ /* 0x000fe40000410000 */
[----:B------:R-:W-:Y:S02]  /*2a90*/  FFMA.FTZ R101, R106, R98, R107 ;  /* 0x000000626a657223 */ /* 0x000fe4000001006b */
[-C--:B------:R-:W-:Y:S02]  /*2aa0*/  FFMA.FTZ R105, R28, -R99.reuse, R105 ;  /* 0x800000631c697223 */ /* 0x080fe40000010069 */
[----:B------:R-:W-:Y:S02]  /*2ab0*/  FMUL.FTZ R99, R101, R99 ;  /* 0x0000006365637220 */ /* 0x000fe40000410000 */
[C---:B0-----:R-:W-:Y:S02]  /*2ac0*/  FFMA.FTZ R85, R111.reuse, R85, R120 ;  /* 0x000000556f557223 */ /* 0x041fe40000010078 */
[----:B------:R-:W-:Y:S01]  /*2ad0*/  FMUL.FTZ R84, R111, R84 ;  /* 0x000000546f547220 */ /* 0x000fe20000410000 */
[----:B------:R-:W-:Y:S01]  /*2ae0*/  SHF.L.U64.HI R111, R90, 0x2, R91 ;  /* 0x000000025a6f7819 */ /* 0x000fe2000001025b */
[----:B------:R-:W-:-:S02]  /*2af0*/  FADD.FTZ R97, -R108, R114 ;  /* 0x000000726c617221 */ /* 0x000fc40000010100 */
[----:B------:R-:W-:Y:S01]  /*2b00*/  FMUL.FTZ R44, R51, R110 ;  /* 0x0000006e332c7220 */ /* 0x000fe20000410000 */
[----:B------:R0:W-:Y:S01]  /*2b10*/  @!P1 STS.64 [R104+0xec8], R84 ;  /* 0x000ec85468009388 */ /* 0x0001e20000000a00 */
[----:B------:R-:W-:Y:S02]  /*2b20*/  FMUL.FTZ R45, R50, R45 ;  /* 0x0000002d322d7220 */ /* 0x000fe40000410000 */
[----:B------:R-:W-:Y:S02]  /*2b30*/  FMUL.FTZ R46, R73, R46 ;  /* 0x0000002e492e7220 */ /* 0x000fe40000410000 */
[----:B------:R-:W-:Y:S02]  /*2b40*/  FMUL.FTZ R47, R82, R47 ;  /* 0x0000002f522f7220 */ /* 0x000fe40000410000 */
[----:B------:R-:W-:Y:S02]  /*2b50*/  FMUL.FTZ R108, R98, R103 ;  /* 0x00000067626c7220 */ /* 0x000fe40000410000 */
[----:B------:R-:W-:Y:S01]  /*2b60*/  FFMA.FTZ R107, R99, R105, RZ ;  /* 0x00000069636b7223 */ /* 0x000fe200000100ff */
[----:B------:R1:W-:Y:S01]  /*2b70*/  STS.128 [R26.X16+0x210], R44 ;  /* 0x0002102c1a007388 */ /* 0x0003e2000000cc00 */
[----:B------:R-:W-:Y:S01]  /*2b80*/  FFMA.FTZ R110, R30, -R102, R109 ;  /* 0x800000661e6e7223 */ /* 0x000fe2000001006d */
[----:B------:R-:W-:Y:S01]  /*2b90*/  SHF.L.U32 R109, R90, 0x2, RZ ;  /* 0x000000025a6d7819 */ /* 0x000fe200000006ff */
[----:B------:R-:W-:-:S02]  /*2ba0*/  FMUL.FTZ R100, R93, R100 ;  /* 0x000000645d647220 */ /* 0x000fc40000410000 */
[----:B------:R-:W-:Y:S02]  /*2bb0*/  FMUL.FTZ R103, R95, R102 ;  /* 0x000000665f677220 */ /* 0x000fe40000410000 */
[----:B------:R-:W-:Y:S02]  /*2bc0*/  FFMA.FTZ R107, R108, R97, R107 ;  /* 0x000000616c6b7223 */ /* 0x000fe4000001006b */
        /* <DEDUP_REMOVED lines=14> */
.L_x_8043:
[----:B-1----:R-:W-:Y:S05]  /*2cb0*/  BSYNC B0 ;  /* 0x0000000000007941 */ /* 0x002fea0003800000 */
.L_x_8042:
[----:B0-----:R0:W1:Y:S01]  /*2cc0*/  LDS R47, [R26.X4+0x290] ;  /* 0x000290001a2f7984 */ /* 0x0010620000004800 */
[----:B------:R-:W-:Y:S01]  /*2cd0*/  BSSY B0, `(.L_x_8044) ;  /* 0x0000007000007945 */ /* 0x000fe20003800000 */
[----:B------:R-:W-:Y:S02]  /*2ce0*/  FADD.FTZ R84, R107, R84 ;  /* 0x000000546b547221 */ /* 0x000fe40000010000 */
[----:B------:R-:W-:Y:S01]  /*2cf0*/  IMAD R107, R109, c[0x0][0x2d4], R102 ;  /* 0x0000b5006d6b7a24 */ /* 0x000fe200078e0266 */
[----:B------:R-:W-:Y:S05]  /*2d00*/  @!P2 BRA `(.L_x_8045) ;  /* 0x000000300000a947 */ /* 0x000fea0003800000 */
[----:B------:R-:W-:-:S05]  /*2d10*/  IMAD.WIDE.U32 R44, R109, c[0x0][0x2d0], R78 ;  /* 0x0000b4006d2c7a25 */ /* 0x000fca00078e004e */
[----:B------:R-:W-:-:S05]  /*2d20*/  IADD3 R45, R45, R107, RZ ;  /* 0x0000006b2d2d7210 */ /* 0x000fca0007ffe0ff */
[----:B-1----:R1:W-:Y:S02]  /*2d30*/  RED.E.ADD.F32.FTZ.RN.STRONG.GPU [R44.64], R47 ;  /* 0x0000002f2c00798e */ /* 0x0023e4000c10e784 */
.L_x_8045:
[----:B------:R-:W-:Y:S05]  /*2d40*/  BSYNC B0 ;  /* 0x0000000000007941 */ /* 0x000fea0003800000 */
.L_x_8044:
[----:B------:R2:W3:Y:S01]  /*2d50*/  LDS R85, [R26.X4+0x310] ;  /* 0x000310001a557984 */ /* 0x0004e20000004800 */
[----:B------:R-:W-:Y:S01]  /*2d60*/  BSSY B0, `(.L_x_8046) ;  /* 0x0000006000007945 */ /* 0x000fe20003800000 */
[----:B-1----:R-:W-:Y:S01]  /*2d70*/  IMAD.WIDE.U32 R44, R109, c[0x0][0x2d0], R80 ;  /* 0x0000b4006d2c7a25 */ /* 0x002fe200078e0050 */
[----:B------:R-:W-:Y:S05]  /*2d80*/  @!P3 BRA `(.L_x_8047) ;  /* 0x000000300000b947 */ /* 0x000fea0003800000 */
[----:B------:R-:W-:-:S05]  /*2d90*/  IMAD.WIDE.U32 R46, R109, c[0x0][0x2d0], R76 ;  /* 0x0000b4006d2e7a25 */ /* 0x000fca00078e004c */
[----:B------:R-:W-:-:S05]  /*2da0*/  IADD3 R47, R107, R47, RZ ;  /* 0x0000002f6b2f7210 */ /* 0x000fca0007ffe0ff */
[----:B---3--:R1:W-:Y:S02]  /*2db0*/  RED.E.ADD.F32.FTZ.RN.STRONG.GPU [R46.64], R85 ;  /* 0x000000552e00798e */ /* 0x0083e4000c10e784 */
.L_x_8047:
[----:B------:R-:W-:Y:S05]  /*2dc0*/  BSYNC B0 ;  /* 0x0000000000007941 */ /* 0x000fea0003800000 */
.L_x_8046:
[----:B-1----:R1:W4:Y:S01]  /*2dd0*/  LDS R47, [R26.X4+0x390] ;  /* 0x000390001a2f7984 */ /* 0x0023220000004800 */
[----:B------:R-:W-:Y:S01]  /*2de0*/  BSSY B0, `(.L_x_8048) ;  /* 0x0000004000007945 */ /* 0x000fe20003800000 */
[----:B------:R-:W-:Y:S05]  /*2df0*/  @!P4 BRA `(.L_x_8049) ;  /* 0x000000200000c947 */ /* 0x000fea0003800000 */
[----:B------:R-:W-:-:S05]  /*2e00*/  IADD3 R45, R107, R45, RZ ;  /* 0x0000002d6b2d7210 */ /* 0x000fca0007ffe0ff */
[----:B----4-:R4:W-:Y:S02]  /*2e10*/  RED.E.ADD.F32.FTZ.RN.STRONG.GPU [R44.64], R47 ;  /* 0x0000002f2c00798e */ /* 0x0109e4000c10e784 */
.L_x_8049:
[----:B------:R-:W-:Y:S05]  /*2e20*/  BSYNC B0 ;  /* 0x0000000000007941 */ /* 0x000fea0003800000 */
.L_x_8048:
[----:B----4-:R-:W4:Y:S01]  /*2e30*/  SHFL.DOWN PT, R47, R106, 0x1, 0x1f ;  /* 0x08201f006a2f7f89 */ /* 0x010f2200000e0000 */
[----:B------:R-:W-:Y:S01]  /*2e40*/  ISETP.GT.AND P0, PT, R16, 0x1e, PT ;  /* 0x0000001e1000780c */ /* 0x000fe20003f04270 */
[----:B---3--:R-:W-:Y:S01]  /*2e50*/  FMUL.FTZ R85, R92, R93 ;  /* 0x0000005d5c557220 */ /* 0x008fe20000410000 */
        /* <DEDUP_REMOVED lines=36> */
[----:B----4-:R-:W-:Y:S02]  /*30a0*/  @!P0 FADD.FTZ R84, R84, R45 ;  /* 0x0000002d54548221 */ /* 0x010fe40000010000 */
[----:B------:R-:W-:Y:S02]  /*30b0*/  FMUL.FTZ R92, R92, R101 ;  /* 0x000000655c5c7220 */ /* 0x000fe40000410000 */
[----:B------:R-:W-:Y:S01]  /*30c0*/  IMAD.MOV.U32 R45, RZ, RZ, R106 ;  /* 0x000000ffff2d7224 */ /* 0x000fe200078e006a */
[----:B------:R-:W-:Y:S01]  /*30d0*/  MOV R44, R84 ;  /* 0x00000054002c7202 */ /* 0x000fe20000000f00 */
[----:B------:R-:W-:Y:S02]  /*30e0*/  FMUL.FTZ R47, R47, R110 ;  /* 0x0000006e2f2f7220 */ /* 0x000fe40000410000 */
[----:B------:R-:W-:-:S02]  /*30f0*/  FMUL.FTZ R92, R92, R105 ;  /* 0x000000695c5c7220 */ /* 0x000fc40000410000 */
[----:B------:R3:W-:Y:S01]  /*3100*/  @!P2 STS.64 [0x418], R44 ;  /* 0x0004182cff00a388 */ /* 0x0007e20000000a00 */
[----:B------:R-:W-:Y:S02]  /*3110*/  FFMA.FTZ R47, R30, R95, R47 ;  /* 0x0000005f1e2f7223 */ /* 0x000fe4000001002f */
        /* <DEDUP_REMOVED lines=13> */
.L_x_8051:
[----:B---3--:R-:W-:Y:S05]  /*31f0*/  BSYNC B0 ;  /* 0x0000000000007941 */ /* 0x008fea0003800000 */
.L_x_8050:
[----:B------:R-:W-:Y:S02]  /*3200*/  IADD3 R89, R89, 0x1, RZ ;  /* 0x0000000159597810 */ /* 0x000fe40007ffe0ff */
[----:B------:R-:W-:Y:S02]  /*3210*/  IADD3 R90, P2, R90, 0x1, RZ ;  /* 0x000000015a5a7810 */ /* 0x000fe40007f5e0ff */
[----:B------:R-:W-:Y:S02]  /*3220*/  ISETP.GE.AND P0, PT, R89, c[0x0][0x16c], PT ;  /* 0x00005b0059007a0c */ /* 0x000fe40003f06270 */
[----:B------:R-:W-:-:S11]  /*3230*/  IADD3.X R91, RZ, R91, RZ, P2, !PT ;  /* 0x0000005bff5b7210 */ /* 0x000fd600017fe4ff */
[----:B------:R-:W-:Y:S01]  /*3240*/  @P0 CALL.REL.NOINC `(.L_x_8039) ;  /* 0x0000001000000944 */ /* 0x000fe20003c00000 */
[----:B------:R-:W-:Y:S05]  /*3250*/  BRA `(.L_x_8052) ;  /* 0xffffeb5000007947 */ /* 0x000fea000383ffff */
.L_x_8039:
[----:B------:R-:W-:Y:S01]  /*3260*/  BAR.SYNC.DEFER_BLOCKING 0x0 ;  /* 0x0000000000007b1d */ /* 0x000fe20000010000 */
[----:B------:R-:W-:Y:S02]  /*3270*/  IMAD R33, R55, c[0x0][0x2d8], RZ ;  /* 0x0000b60037217a24 */ /* 0x000fe400078e02ff */
[----:B------:R-:W-:-:S03]  /*3280*/  IMAD.WIDE.U32 R28, R56, c[0x0][0x2d8], RZ ;  /* 0x0000b600381c7a25 */ /* 0x000fc600078e00ff */
[----:B------:R-:W-:Y:S01]  /*3290*/  BSSY B0, `(.L_x_8053) ;  /* 0x0000025000007945 */ /* 0x000fe20003800000 */
[----:B------:R3:W-:Y:S01]  /*32a0*/  STS.128 [R16.X16], R36 ;  /* 0x0000002410007388 */ /* 0x0007e2000000cc00 */
[----:B------:R-:W-:-:S06]  /*32b0*/  NOP ;  /* 0x0000000000007918 */ /* 0x000fcc0000000000 */
[----:B------:R-:W-:Y:S04]  /*32c0*/  LDS R35, [R16.X4] ;  /* 0x0000000010237984 */ /* 0x000fe80000004800 */
[----:B------:R-:W-:Y:S04]  /*32d0*/  LDS R45, [R16.X4+0x80] ;  /* 0x00008000102d7984 */ /* 0x000fe80000004800 */
[----:B------:R-:W-:Y:S01]  /*32e0*/  LDS R47, [R16.X4+0x100] ;  /* 0x00010000102f7984 */ /* 0x000fe20000004800 */
[----:B---3--:R-:W-:Y:S02]  /*32f0*/  IMAD R37, R56, c[0x0][0x2dc], R33 ;  /* 0x0000b70038257a24 */ /* 0x008fe400078e0221 */
        /* <DEDUP_REMOVED lines=8> */
[----:B------:R-:W-:Y:S02]  /*3380*/  IADD3 R28, P0, R3, R28, RZ ;  /* 0x0000001c031c7210 */ /* 0x000fe40007f1e0ff */
[----:B------:R-:W-:Y:S02]  /*3390*/  LEA.HI.X R30, R68, c[0x0][0x334], R69, 0x2, P5 ;  /* 0x0000cd00441e7a11 */ /* 0x000fe400028f1445 */
[----:B------:R-:W-:Y:S02]  /*33a0*/  IADD3.X R29, R0, R39, R29, P0, !PT ;  /* 0x00000027001d7210 */ /* 0x000fe400007fe41d */
[----:B------:R-:W-:-:S04]  /*33b0*/  LEA R32, P5, R28, R33, 0x2 ;  /* 0x000000211c207211 */ /* 0x000fc800078a10ff */
[----:B------:R-:W-:Y:S01]  /*33c0*/  LEA.HI.X R33, R28, R30, R29, 0x2, P5 ;  /* 0x0000001e1c217211 */ /* 0x000fe200028f141d */
[----:B------:R-:W3:Y:S02]  /*33d0*/  LDS R31, [0x200] ;  /* 0x00020000ff1f7984 */ /* 0x000ee40000000800 */
[-C--:B---3--:R-:W-:Y:S02]  /*33e0*/  ISETP.GE.AND P4, PT, R68, R31.reuse, PT ;  /* 0x0000001f4400720c */ /* 0x088fe40003f86270 */
[-C--:B------:R-:W-:Y:S02]  /*33f0*/  ISETP.GE.AND P0, PT, R12, R31.reuse, PT ;  /* 0x0000001f0c00720c */ /* 0x080fe40003f06270 */
[-C--:B------:R-:W-:Y:S02]  /*3400*/  ISETP.GE.AND P2, PT, R10, R31.reuse, PT ;  /* 0x0000001f0a00720c */ /* 0x080fe40003f46270 */
[----:B------:R-:W-:-:S07]  /*3410*/  ISETP.GE.AND P3, PT, R8, R31, PT ;  /* 0x0000001f0800720c */ /* 0x000fce0003f66270 */
[----:B------:R-:W-:Y:S05]  /*3420*/  @P4 BRA `(.L_x_8054) ;  /* 0x000000b000004947 */ /* 0x000fea0003800000 */
[----:B------:R-:W-:Y:S01]  /*3430*/  MOV R28, R48 ;  /* 0x00000030001c7202 */ /* 0x000fe20000000f00 */
[----:B------:R-:W-:Y:S02]  /*3440*/  IMAD.MOV.U32 R29, RZ, RZ, R49 ;  /* 0x000000ffff1d7224 */ /* 0x000fe400078e0031 */
[----:B------:R-:W-:Y:S02]  /*3450*/  IMAD R31, R59, c[0x0][0x2e0], RZ ;  /* 0x0000b8003b1f7a24 */ /* 0x000fe400078e02ff */
        /* <DEDUP_REMOVED lines=8> */
.L_x_8054:
[----:B------:R-:W-:Y:S05]  /*34e0*/  BSYNC B0 ;  /* 0x0000000000007941 */ /* 0x000fea0003800000 */
.L_x_8053:
[----:B------:R-:W-:Y:S01]  /*34f0*/  @!P0 STG.E [R32.64+-0x180], R45 ;  /* 0xfffe802d20008986 */ /* 0x000fe2000c101904 */
[----:B------:R-:W-:Y:S01]  /*3500*/  FADD.FTZ R28, R40, R27 ;  /* 0x0000001b281c7221 */ /* 0x000fe20000010000 */
[----:B------:R-:W-:Y:S01]  /*3510*/  BSSY B0, `(.L_x_8055) ;  /* 0x0000021000007945 */ /* 0x000fe20003800000 */
[----:B------:R-:W-:Y:S01]  /*3520*/  IMAD R27, R55, c[0x0][0x2f8], RZ ;  /* 0x0000be00371b7a24 */ /* 0x000fe200078e02ff */
[----:B------:R-:W-:Y:S04]  /*3530*/  @!P2 STG.E [R32.64+-0x100], R47 ;  /* 0xffff002f2000a986 */ /* 0x000fe8000c101904 */
[----:B------:R4:W-:Y:S04]  /*3540*/  @!P3 STG.E [R32.64+-0x80], R51 ;  /* 0xffff80332000b986 */ /* 0x0009e8000c101904 */
[----:B------:R-:W-:Y:S01]  /*3550*/  BAR.SYNC.DEFER_BLOCKING 0x0 ;  /* 0x0000000000007b1d */ /* 0x000fe20000010000 */
[----:B----4-:R-:W-:-:S05]  /*3560*/  IMAD R33, R56, c[0x0][0x2fc], R27 ;  /* 0x0000bf0038217a24 */ /* 0x010fca00078e021b */
[----:B------:R4:W-:Y:S01]  /*3570*/  STS.128 [R16.X16], R40 ;  /* 0x0000002810007388 */ /* 0x0009e2000000cc00 */
[----:B------:R-:W-:-:S06]  /*3580*/  NOP ;  /* 0x0000000000007918 */ /* 0x000fcc0000000000 */
[----:B---3--:R-:W-:Y:S04]  /*3590*/  LDS R35, [R16.X4] ;  /* 0x0000000010237984 */ /* 0x008fe80000004800 */
[----:B------:R-:W-:Y:S04]  /*35a0*/  LDS R37, [R16.X4+0x80] ;  /* 0x0000800010257984 */ /* 0x000fe80000004800 */
[----:B------:R-:W-:Y:S01]  /*35b0*/  LDS R39, [R16.X4+0x100] ;  /* 0x0001000010277984 */ /* 0x000fe20000004800 */
[----:B----4-:R-:W-:Y:S02]  /*35c0*/  FADD.FTZ R41, R28, R41 ;  /* 0x000000291c297221 */ /* 0x010fe40000010000 */
[----:B------:R-:W-:Y:S01]  /*35d0*/  IMAD.WIDE.U32 R28, R56, c[0x0][0x2f8], RZ ;  /* 0x0000be00381c7a25 */ /* 0x000fe200078e00ff */
[----:B------:R-:W-:Y:S03]  /*35e0*/  LDS R71, [R16.X4+0x180] ;  /* 0x0001800010477984 */ /* 0x000fe60000004800 */
[----:B------:R-:W-:Y:S01]  /*35f0*/  FADD.FTZ R42, R41, R42 ;  /* 0x0000002a292a7221 */ /* 0x000fe20000010000 */
[----:B------:R-:W-:Y:S01]  /*3600*/  @!P1 STS [0x200], R5 ;  /* 0x00020005ff009388 */ /* 0x000fe20000000800 */
[----:B------:R-:W-:-:S02]  /*3610*/  IADD3 R41, R29, R33, RZ ;  /* 0x000000211d297210 */ /* 0x000fc40007ffe0ff */
[----:B------:R-:W-:Y:S01]  /*3620*/  FADD.FTZ R27, R42, R43 ;  /* 0x0000002b2a1b7221 */ /* 0x000fe20000010000 */
[----:B------:R-:W-:Y:S06]  /*3630*/  BAR.SYNC.DEFER_BLOCKING 0x0 ;  /* 0x0000000000007b1d */ /* 0x000fec0000010000 */
[----:B------:R-:W3:Y:S02]  /*3640*/  LDS R45, [0x200] ;  /* 0x00020000ff2d7984 */ /* 0x000ee40000000800 */
[----:B---3--:R-:W-:-:S13]  /*3650*/  ISETP.GE.AND P0, PT, R68, R45, PT ;  /* 0x0000002d4400720c */ /* 0x008fda0003f06270 */
[----:B------:R-:W-:Y:S05]  /*3660*/  @P0 BRA `(.L_x_8056) ;  /* 0x000000b000000947 */ /* 0x000fea0003800000 */
[----:B------:R-:W-:Y:S01]  /*3670*/  MOV R30, R48 ;  /* 0x00000030001e7202 */ /* 0x000fe20000000f00 */
        /* <DEDUP_REMOVED lines=10> */
.L_x_8056:
[----:B------:R-:W-:Y:S05]  /*3720*/  BSYNC B0 ;  /* 0x0000000000007941 */ /* 0x000fea0003800000 */
.L_x_8055:
[----:B------:R-:W-:Y:S01]  /*3730*/  MOV R29, R41 ;  /* 0x00000029001d7202 */ /* 0x000fe20000000f00 */
[----:B------:R-:W-:Y:S01]  /*3740*/  IMAD R31, R59, c[0x0][0x300], RZ ;  /* 0x0000c0003b1f7a24 */ /* 0x000fe200078e02ff */
[----:B------:R-:W-:Y:S02]  /*3750*/  IADD3 R30, P1, R4, -0x180, RZ ;  /* 0xfffffe80041e7810 */ /* 0x000fe40007f3e0ff */
[----:B------:R-:W-:Y:S01]  /*3760*/  ISETP.GE.AND P0, PT, R12, R45, PT ;  /* 0x0000002d0c00720c */ /* 0x000fe20003f06270 */
[----:B------:R-:W-:Y:S01]  /*3770*/  IMAD.WIDE.U32 R4, R72, c[0x0][0x300], R28 ;  /* 0x0000c00048047a25 */ /* 0x000fe200078e001c */
[----:B------:R-:W-:Y:S02]  /*3780*/  IADD3.X R28, R2, -0x1, RZ, P1, !PT ;  /* 0xffffffff021c7810 */ /* 0x000fe40000ffe4ff */
[----:B------:R-:W-:Y:S01]  /*3790*/  IADD3 R2, P4, R30, c[0x0][0x340], RZ ;  /* 0x0000d0001e027a10 */ /* 0x000fe20007f9e0ff */
[----:B------:R-:W-:Y:S01]  /*37a0*/  IMAD R31, R72, c[0x0][0x304], R31 ;  /* 0x0000c100481f7a24 */ /* 0x000fe200078e021f */
[----:B------:R-:W-:-:S02]  /*37b0*/  IADD3 R3, P3, R3, R4, RZ ;  /* 0x0000000403037210 */ /* 0x000fc40007f7e0ff */
[-C--:B------:R-:W-:Y:S02]  /*37c0*/  ISETP.GE.AND P1, PT, R10, R45.reuse, PT ;  /* 0x0000002d0a00720c */ /* 0x080fe40003f26270 */
[----:B------:R-:W-:Y:S02]  /*37d0*/  ISETP.GE.AND P2, PT, R8, R45, PT ;  /* 0x0000002d0800720c */ /* 0x000fe40003f46270 */
[----:B------:R-:W-:Y:S02]  /*37e0*/  IADD3.X R4, R0, R31, R5, P3, !PT ;  /* 0x0000001f00047210 */ /* 0x000fe40001ffe405 */
[----:B------:R-:W-:Y:S02]  /*37f0*/  IADD3.X R0, R28, c[0x0][0x344], RZ, P4, !PT ;  /* 0x0000d1001c007a10 */ /* 0x000fe400027fe4ff */
[----:B------:R-:W-:Y:S02]  /*3800*/  ISETP.GT.AND P4, PT, R17, 0x1, PT ;  /* 0x000000011100780c */ /* 0x000fe40003f84270 */
[----:B------:R-:W-:-:S02]  /*3810*/  LEA R2, P3, R3, R2, 0x2 ;  /* 0x0000000203027211 */ /* 0x000fc400078610ff */
[----:B------:R-:W-:Y:S02]  /*3820*/  IADD3 R15, R15, -0x80, RZ ;  /* 0xffffff800f0f7810 */ /* 0x000fe40007ffe0ff */
[----:B------:R-:W-:Y:S02]  /*3830*/  LEA.HI.X R3, R3, R0, R4, 0x2, P3 ;  /* 0x0000000003037211 */ /* 0x000fe400018f1404 */
[----:B------:R-:W-:Y:S02]  /*3840*/  IADD3 R21, P3, R21, -0x200, RZ ;  /* 0xfffffe0015157810 */ /* 0x000fe40007f7e0ff */
[----:B------:R-:W-:Y:S01]  /*3850*/  IADD3 R17, R17, -0x1, RZ ;  /* 0xffffffff11117810 */ /* 0x000fe20007ffe0ff */
[----:B------:R4:W-:Y:S01]  /*3860*/  @!P0 STG.E [R2.64], R37 ;  /* 0x0000002502008986 */ /* 0x0009e2000c101904 */
[----:B------:R-:W-:Y:S02]  /*3870*/  IADD3 R19, P0, R19, -0x200, RZ ;  /* 0xfffffe0013137810 */ /* 0x000fe40007f1e0ff */
[----:B------:R-:W-:Y:S01]  /*3880*/  IADD3.X R20, R20, -0x1, RZ, P3, !PT ;  /* 0xffffffff14147810 */ /* 0x000fe20001ffe4ff */
[----:B------:R4:W-:Y:S01]  /*3890*/  @!P1 STG.E [R2.64+0x80], R39 ;  /* 0x0000802702009986 */ /* 0x0009e2000c101904 */
[----:B------:R-:W-:-:S02]  /*38a0*/  IADD3 R24, P1, R24, -0x200, RZ ;  /* 0xfffffe0018187810 */ /* 0x000fc40007f3e0ff */
[----:B------:R-:W-:Y:S01]  /*38b0*/  IADD3.X R18, R18, -0x1, RZ, P0, !PT ;  /* 0xffffffff12127810 */ /* 0x000fe200007fe4ff */
[----:B------:R4:W-:Y:S01]  /*38c0*/  @!P2 STG.E [R2.64+0x100], R71 ;  /* 0x000100470200a986 */ /* 0x0009e2000c101904 */
[----:B------:R-:W-:Y:S02]  /*38d0*/  IADD3 R25, P2, R25, -0x200, RZ ;  /* 0xfffffe0019197810 */ /* 0x000fe40007f5e0ff */
[----:B------:R-:W-:Y:S02]  /*38e0*/  IADD3.X R22, R22, -0x1, RZ, P1, !PT ;  /* 0xffffffff16167810 */ /* 0x000fe40000ffe4ff */
[----:B------:R-:W-:Y:S01]  /*38f0*/  IADD3.X R23, R23, -0x1, RZ, P2, !PT ;  /* 0xffffffff17177810 */ /* 0x000fe200017fe4ff */
[----:B------:R-:W-:Y:S01]  /*3900*/  @!P4 CALL.REL.NOINC `(.L_x_8033) ;  /* 0x000000100000c944 */ /* 0x000fe20003c00000 */
[----:B------:R-:W-:Y:S05]  /*3910*/  BRA `(.L_x_8057) ;  /* 0xffffcff000007947 */ /* 0x000fea000383ffff */
.L_x_8033:
[----:B------:R-:W-:Y:S02]  /*3920*/  ISETP.NE.U32.AND P0, PT, RZ, c[0x0][0x328], PT ;  /* 0x0000ca00ff007a0c */ /* 0x000fe40003f05070 */
[----:B------:R-:W-:Y:S02]  /*3930*/  ISETP.NE.U32.AND P2, PT, RZ, c[0x0][0x348], PT ;  /* 0x0000d200ff007a0c */ /* 0x000fe40003f45070 */
[----:B------:R-:W-:-:S02]  /*3940*/  ISETP.NE.AND.EX P1, PT, RZ, c[0x0][0x32c], PT, P0 ;  /* 0x0000cb00ff007a0c */ /* 0x000fc40003f25300 */
[----:B------:R-:W-:-:S11]  /*3950*/  ISETP.NE.AND.EX P0, PT, RZ, c[0x0][0x34c], PT, P2 ;  /* 0x0000d300ff007a0c */ /* 0x000fd60003f05320 */
[----:B------:R-:W-:Y:S05]  /*3960*/  @!P1 BRA `(.L_x_8058) ;  /* 0x0000014000009947 */ /* 0x000fea0003800000 */
[----:B------:R-:W0:Y:S01]  /*3970*/  SHFL.DOWN P1, R0, R53, 0x1, 0x1f ;  /* 0x08201f0035007f89 */ /* 0x000e220000020000 */
[----:B------:R-:W-:Y:S03]  /*3980*/  BSSY B0, `(.L_x_8058) ;  /* 0x0000012000007945 */ /* 0x000fe60003800000 */
[----:B------:R-:W1:Y:S01]  /*3990*/  S2R R6, SR_LANEID ;  /* 0x0000000000067919 */ /* 0x000e620000000000 */
[----:B0-----:R-:W-:Y:S01]  /*39a0*/  @P1 FADD R0, R0, R53 ;  /* 0x0000003500001221 */ /* 0x001fe20000000000 */
[----:B-1----:R-:W-:-:S04]  /*39b0*/  ISETP.NE.AND P2, PT, R6, RZ, PT ;  /* 0x000000ff0600720c */ /* 0x002fc80003f45270 */
[----:B----4-:R-:W0:Y:S04]  /*39c0*/  SHFL.DOWN P1, R3, R0, 0x2, 0x1f ;  /* 0x08401f0000037f89 */ /* 0x010e280000020000 */
        /* <DEDUP_REMOVED lines=13> */
.L_x_8059:
[----:B0-----:R-:W-:Y:S05]  /*3aa0*/  BSYNC B0 ;  /* 0x0000000000007941 */ /* 0x001fea0003800000 */
.L_x_8058:
        /* <DEDUP_REMOVED lines=8> */
[----:B----4-:R-:W0:Y:S02]  /*3b30*/  SHFL.DOWN P0, R3, R0, 0x2, 0x1f ;  /* 0x08401f0000037f89 */ /* 0x010e240000000000 */
        /* <DEDUP_REMOVED lines=14> */
.L_x_8061:
[----:B------:R-:W0:Y:S02]  /*3c20*/  S2R R13, SR_TID.X ;  /* 0x00000000000d7919 */ /* 0x000e240000002100 */
.L_x_8062:
[----:B0-----:R-:W-:Y:S05]  /*3c30*/  BSYNC B0 ;  /* 0x0000000000007941 */ /* 0x001fea0003800000 */
.L_x_8060:
[----:B------:R-:W-:-:S13]  /*3c40*/  ISETP.GE.AND P0, PT, R13, c[0x0][0x16c], PT ;  /* 0x00005b000d007a0c */ /* 0x000fda0003f06270 */
[----:B------:R-:W-:Y:S05]  /*3c50*/  @P0 EXIT ;  /* 0x000000000000094d */ /* 0x000fea0003800000 */
[C---:B------:R-:W-:Y:S02]  /*3c60*/  IMAD R5, R59.reuse, c[0x0][0x2a8], RZ ;  /* 0x0000aa003b057a24 */ /* 0x040fe400078e02ff */
[----:B------:R-:W-:Y:S02]  /*3c70*/  IMAD R59, R59, c[0x0][0x288], RZ ;  /* 0x0000a2003b3b7a24 */ /* 0x000fe400078e02ff */
[----:B----4-:R-:W-:-:S04]  /*3c80*/  IMAD.WIDE.U32 R2, R72, c[0x0][0x2a8], RZ ;  /* 0x0000aa0048027a25 */ /* 0x010fc800078e00ff */
[C---:B------:R-:W-:Y:S02]  /*3c90*/  IMAD R5, R72.reuse, c[0x0][0x2ac], R5 ;  /* 0x0000ab0048057a24 */ /* 0x040fe400078e0205 */
[C---:B------:R-:W-:Y:S02]  /*3ca0*/  IMAD R19, R72.reuse, c[0x0][0x28c], R59 ;  /* 0x0000a30048137a24 */ /* 0x040fe400078e023b */
[----:B------:R-:W-:Y:S01]  /*3cb0*/  IMAD.WIDE.U32 R72, R72, c[0x0][0x288], RZ ;  /* 0x0000a20048487a25 */ /* 0x000fe200078e00ff */
[----:B------:R-:W-:-:S04]  /*3cc0*/  IADD3 R21, R3, R5, RZ ;  /* 0x0000000503157210 */ /* 0x000fc80007ffe0ff */
[----:B------:R-:W-:Y:S02]  /*3cd0*/  IADD3 R19, R73, R19, RZ ;  /* 0x0000001349137210 */ /* 0x000fe40007ffe0ff */
.L_x_8063:
[----:B0-----:R-:W0:Y:S01]  /*3ce0*/  LDS R15, [R13.X4+0x16c8] ;  /* 0x0016c8000d0f7984 */ /* 0x001e220000004800 */
[----:B------:R-:W-:Y:S01]  /*3cf0*/  SHF.R.S32.HI R0, RZ, 0x1f, R13 ;  /* 0x0000001fff007819 */ /* 0x000fe2000001140d */
[----:B------:R-:W-:Y:S01]  /*3d00*/  IMAD.MOV.U32 R4, RZ, RZ, R72 ;  /* 0x000000ffff047224 */ /* 0x000fe200078e0048 */
[----:B------:R-:W-:Y:S01]  /*3d10*/  MOV R6, R2 ;  /* 0x0000000200067202 */ /* 0x000fe20000000f00 */
[----:B------:R4:W1:Y:S01]  /*3d20*/  LDS R17, [R13.X4+0x1ac8] ;  /* 0x001ac8000d117984 */ /* 0x0008620000004800 */
[----:B------:R-:W-:Y:S01]  /*3d30*/  MOV R7, R21 ;  /* 0x0000001500077202 */ /* 0x000fe20000000f00 */
[C---:B------:R-:W-:Y:S01]  /*3d40*/  IMAD R10, R0.reuse, c[0x0][0x290], RZ ;  /* 0x0000a400000a7a24 */ /* 0x040fe200078e02ff */
[----:B------:R-:W-:Y:S01]  /*3d50*/  MOV R5, R19 ;  /* 0x0000001300057202 */ /* 0x000fe20000000f00 */
[----:B------:R-:W-:Y:S01]  /*3d60*/  IMAD R0, R0, c[0x0][0x2b0], RZ ;  /* 0x0000ac0000007a24 */ /* 0x000fe200078e02ff */
[----:B------:R-:W-:Y:S01]  /*3d70*/  YIELD ;  /* 0x0000000000007946 */ /* 0x000fe20003800000 */
        /* <DEDUP_REMOVED lines=16> */
.L_x_8064:
        /* <DEDUP_REMOVED lines=16> */
.L_x_9141:


//--------------------- .text._Z25selective_scan_bwd_kernelI32Selective_Scan_bwd_kernel_traitsILi32ELi4ELb0ELb0ELb1ELb1ELb0EffEEv12SSMParamsBwd --------------------------
	.section	.text._Z25selective_scan_bwd_kernelI32Selective_Scan_bwd_kernel_traitsILi32ELi4ELb0ELb0ELb1ELb1ELb0EffEEv12SSMParamsBwd,"ax",@progbits
	.sectioninfo	@"SHI_REGISTERS=120"
	.align	128
        .global         _Z25selective_scan_bwd_kernelI32Selective_Scan_bwd_kernel_traitsILi32ELi4ELb0ELb0ELb1ELb1ELb0EffEEv12SSMParamsBwd
        .type           _Z25selective_scan_bwd_kernelI32Selective_Scan_bwd_kernel_traitsILi32ELi4ELb0ELb0ELb1ELb1ELb0EffEEv12SSMParamsBwd,@function
        .size           _Z25selective_scan_bwd_kernelI32Selective_Scan_bwd_kernel_traitsILi32ELi4ELb0ELb0ELb1ELb1ELb0EffEEv12SSMParamsBwd,(.L_x_9142 - _Z25selective_scan_bwd_kernelI32Selective_Scan_bwd_kernel_traitsILi32ELi4ELb0ELb0ELb1ELb1ELb0EffEEv12SSMParamsBwd)
        .other          _Z25selective_scan_bwd_kernelI32Selective_Scan_bwd_kernel_traitsILi32ELi4ELb0ELb0ELb1ELb1ELb0EffEEv12SSMParamsBwd,@"STO_CUDA_ENTRY STV_DEFAULT"
_Z25selective_scan_bwd_kernelI32Selective_Scan_bwd_kernel_traitsILi32ELi4ELb0ELb0ELb1ELb1ELb0EffEEv12SSMParamsBwd:
.text._Z25selective_scan_bwd_kernelI32Selective_Scan_bwd_kernel_traitsILi32ELi4ELb0ELb0ELb1ELb1ELb0EffEEv12SSMParamsBwd:
        /* <DEDUP_REMOVED lines=47> */
[----:B------:R-:W-:Y:S01]  /*02f0*/  IMAD.IADD R11, R11, 0x1, R15 ;  /* 0x000000010b0b7824 */ /* 0x000fe200078e020f */
[----:B------:R-:W-:Y:S01]  /*0300*/  IADD3 R9, R9, R13, RZ ;  /* 0x0000000d09097210 */ /* 0x000fe20007ffe0ff */
[----:B------:R-:W-:-:S04]  /*0310*/  IMAD.WIDE.U32 R12, R5, c[0x0][0x278], RZ ;  /* 0x00009e00050c7a25 */ /* 0x000fc800078e00ff */
[----:B------:R-:W-:-:S04]  /*0320*/  IMAD.WIDE.U32 R8, R0, c[0x0][0x1d8], R8 ;  /* 0x0000760000087a25 */ /* 0x000fc800078e0008 */
[----:B------:R-:W-:Y:S02]  /*0330*/  IMAD R15, R5, c[0x0][0x27c], R16 ;  /* 0x00009f00050f7a24 */ /* 0x000fe400078e0210 */
[-C--:B------:R-:W-:Y:S01]  /*0340*/  @!P1 IADD3 R14, R14, -R17.reuse, RZ ;  /* 0x800000110e0e9210 */ /* 0x080fe20007ffe0ff */
[----:B------:R-:W-:Y:S01]  /*0350*/  IMAD R16, R6, c[0x0][0x1b0], RZ ;  /* 0x00006c0006107a24 */ /* 0x000fe200078e02ff */
[----:B------:R-:W-:Y:S02]  /*0360*/  @!P1 IADD3 R7, R7, 0x1, RZ ;  /* 0x0000000107079810 */ /* 0x000fe40007ffe0ff */
[----:B------:R-:W-:Y:S01]  /*0370*/  ISETP.GE.U32.AND P0, PT, R14, R17, PT ;  /* 0x000000110e00720c */ /* 0x000fe20003f06070 */
[----:B------:R-:W-:Y:S01]  /*0380*/  IMAD R23, R5, c[0x0][0x1b4], R16 ;  /* 0x00006d0005177a24 */ /* 0x000fe200078e0210 */
[----:B------:R-:W-:Y:S02]  /*0390*/  LEA R17, R18, 0xffffff80, 0x7 ;  /* 0xffffff8012117811 */ /* 0x000fe400078e38ff */
[----:B------:R-:W-:-:S02]  /*03a0*/  ISETP.NE.AND P1, PT, RZ, c[0x0][0x178], PT ;  /* 0x00005e00ff007a0c */ /* 0x000fc40003f25270 */
[----:B------:R-:W-:Y:S02]  /*03b0*/  SHF.R.S32.HI R19, RZ, 0x1f, R17 ;  /* 0x0000001fff137819 */ /* 0x000fe40000011411 */
[----:B------:R-:W-:Y:S02]  /*03c0*/  IADD3 R24, P4, R17, R8, RZ ;  /* 0x0000000811187210 */ /* 0x000fe40007f9e0ff */
[----:B------:R-:W-:Y:S01]  /*03d0*/  IADD3 R13, R13, R15, RZ ;  /* 0x0000000f0d0d7210 */ /* 0x000fe20007ffe0ff */
[----:B------:R-:W-:Y:S01]  /*03e0*/  IMAD.WIDE.U32 R14, R5, c[0x0][0x1b0], RZ ;  /* 0x00006c00050e7a25 */ /* 0x000fe200078e00ff */
[----:B------:R-:W-:Y:S02]  /*03f0*/  IADD3.X R25, R19, R9, R21, P4, !PT ;  /* 0x0000000913197210 */ /* 0x000fe400027fe415 */
[----:B------:R-:W-:Y:S01]  /*0400*/  @P0 IADD3 R7, R7, 0x1, RZ ;  /* 0x0000000107070810 */ /* 0x000fe20007ffe0ff */
[----:B------:R-:W-:Y:S01]  /*0410*/  IMAD R21, R3, c[0x0][0x1e8], RZ ;  /* 0x00007a0003157a24 */ /* 0x000fe200078e02ff */
[----:B------:R-:W-:Y:S01]  /*0420*/  IADD3 R15, R15, R23, RZ ;  /* 0x000000170f0f7210 */ /* 0x000fe20007ffe0ff */
[----:B------:R-:W-:Y:S01]  /*0430*/  IMAD.WIDE.U32 R8, R0, c[0x0][0x1e8], R10 ;  /* 0x00007a0000087a25 */ /* 0x000fe200078e000a */
[----:B------:R-:W-:-:S02]  /*0440*/  @!P2 IADD3 R7, -R7, RZ, RZ ;  /* 0x000000ff0707a210 */ /* 0x000fc40007ffe1ff */
[----:B------:R-:W-:Y:S01]  /*0450*/  @!P1 LOP3.LUT R7, RZ, c[0x0][0x178], RZ, 0x33, !PT ;  /* 0x00005e00ff079a12 */ /* 0x000fe200078e33ff */
[C---:B------:R-:W-:Y:S01]  /*0460*/  IMAD R21, R0.reuse, c[0x0][0x1ec], R21 ;  /* 0x00007b0000157a24 */ /* 0x040fe200078e0215 */
[----:B------:R-:W-:Y:S01]  /*0470*/  IADD3 R22, P0, R17, R8, RZ ;  /* 0x0000000811167210 */ /* 0x000fe20007f1e0ff */
[----:B------:R-:W-:Y:S01]  /*0480*/  IMAD R23, R3, c[0x0][0x280], RZ ;  /* 0x0000a00003177a24 */ /* 0x000fe200078e02ff */
[----:B------:R-:W-:Y:S01]  /*0490*/  SHF.R.S32.HI R8, RZ, 0x1f, R7 ;  /* 0x0000001fff087819 */ /* 0x000fe20000011407 */
[C---:B------:R-:W-:Y:S01]  /*04a0*/  IMAD.WIDE.U32 R10, R0.reuse, c[0x0][0x280], R12 ;  /* 0x0000a000000a7a25 */ /* 0x040fe200078e000c */
[----:B------:R-:W-:Y:S02]  /*04b0*/  IADD3.X R9, R19, R9, R21, P0, !PT ;  /* 0x0000000913097210 */ /* 0x000fe400007fe415 */
[----:B------:R-:W-:Y:S01]  /*04c0*/  ISETP.NE.U32.AND P0, PT, RZ, c[0x0][0x260], PT ;  /* 0x00009800ff007a0c */ /* 0x000fe20003f05070 */
[----:B------:R-:W-:Y:S01]  /*04d0*/  IMAD R12, R0, c[0x0][0x284], R23 ;  /* 0x0000a100000c7a24 */ /* 0x000fe200078e0217 */
[----:B------:R-:W-:Y:S01]  /*04e0*/  IADD3 R20, P2, R17, R10, RZ ;  /* 0x0000000a11147210 */ /* 0x000fe20007f5e0ff */
[----:B------:R-:W-:Y:S01]  /*04f0*/  IMAD R10, R8, c[0x0][0x1c8], RZ ;  /* 0x00007200080a7a24 */ /* 0x000fe200078e02ff */
[----:B------:R-:W-:Y:S01]  /*0500*/  ISETP.NE.AND.EX P0, PT, RZ, c[0x0][0x264], PT, P0 ;  /* 0x00009900ff007a0c */ /* 0x000fe20003f05300 */
[----:B------:R-:W-:Y:S01]  /*0510*/  IMAD.WIDE.U32 R14, R7, c[0x0][0x1c8], R14 ;  /* 0x00007200070e7a25 */ /* 0x000fe200078e000e */
[----:B------:R-:W-:-:S02]  /*0520*/  IADD3.X R11, R19, R11, R12, P2, !PT ;  /* 0x0000000b130b7210 */ /* 0x000fc400017fe40c */
[----:B------:R-:W-:Y:S02]  /*0530*/  LEA R23, P1, R24, c[0x0][0x240], 0x2 ;  /* 0x0000900018177a11 */ /* 0x000fe400078210ff */
[----:B------:R-:W-:Y:S02]  /*0540*/  LEA R21, P2, R22, c[0x0][0x248], 0x2 ;  /* 0x0000920016157a11 */ /* 0x000fe400078410ff */
[----:B------:R-:W-:Y:S02]  /*0550*/  LEA.HI.X R24, R24, c[0x0][0x244], R25, 0x2, P1 ;  /* 0x0000910018187a11 */ /* 0x000fe400008f1419 */
[----:B------:R-:W-:Y:S01]  /*0560*/  LEA.HI.X R22, R22, c[0x0][0x24c], R9, 0x2, P2 ;  /* 0x0000930016167a11 */ /* 0x000fe200010f1409 */
[----:B------:R-:W-:Y:S01]  /*0570*/  IMAD R9, R7, c[0x0][0x1cc], R10 ;  /* 0x0000730007097a24 */ /* 0x000fe200078e020a */
[----:B------:R-:W-:Y:S02]  /*0580*/  ISETP.NE.U32.AND P1, PT, RZ, c[0x0][0x328], PT ;  /* 0x0000ca00ff007a0c */ /* 0x000fe40003f25070 */
[----:B------:R-:W-:-:S02]  /*0590*/  ISETP.NE.U32.AND P2, PT, RZ, c[0x0][0x348], PT ;  /* 0x0000d200ff007a0c */ /* 0x000fc40003f45070 */
[----:B------:R-:W-:Y:S02]  /*05a0*/  ISETP.NE.AND.EX P1, PT, RZ, c[0x0][0x32c], PT, P1 ;  /* 0x0000cb00ff007a0c */ /* 0x000fe40003f25310 */
[----:B------:R-:W-:Y:S02]  /*05b0*/  ISETP.NE.AND.EX P2, PT, RZ, c[0x0][0x34c], PT, P2 ;  /* 0x0000d300ff007a0c */ /* 0x000fe40003f45320 */
[----:B------:R-:W-:Y:S01]  /*05c0*/  IADD3 R10, R15, R9, RZ ;  /* 0x000000090f0a7210 */ /* 0x000fe20007ffe0ff */
[----:B------:R-:W-:Y:S01]  /*05d0*/  @P0 IMAD R9, R5, c[0x0][0x164], R0 ;  /* 0x0000590005090a24 */ /* 0x000fe200078e0200 */
[----:B------:R-:W-:Y:S02]  /*05e0*/  IADD3 R17, P5, R17, R14, RZ ;  /* 0x0000000e11117210 */ /* 0x000fe40007fbe0ff */
[C---:B------:R-:W-:Y:S01]  /*05f0*/  LEA R16, P4, R20.reuse, c[0x0][0x308], 0x2 ;  /* 0x0000c20014107a11 */ /* 0x040fe200078810ff */
[----:B------:R-:W-:Y:S01]  /*0600*/  @P0 IMAD R9, R9, c[0x0][0x174], RZ ;  /* 0x00005d0009090a24 */ /* 0x000fe200078e02ff */
[----:B------:R-:W-:Y:S01]  /*0610*/  @P0 MOV R72, 0x8 ;  /* 0x0000000800480802 */ /* 0x000fe20000000f00 */
[----:B------:R-:W-:Y:S01]  /*0620*/  IMAD.X R10, R19, 0x1, R10, P5 ;  /* 0x00000001130a7824 */ /* 0x000fe200028e060a */
[----:B------:R-:W-:Y:S01]  /*0630*/  LEA.HI.X R20, R20, c[0x0][0x30c], R11, 0x2, P4 ;  /* 0x0000c30014147a11 */ /* 0x000fe200020f140b */
[----:B------:R-:W-:Y:S01]  /*0640*/  @P0 IMAD R9, R9, c[0x0][0x16c], RZ ;  /* 0x00005b0009090a24 */ /* 0x000fe200078e02ff */
[----:B------:R-:W-:-:S02]  /*0650*/  LEA R18, P6, R17, c[0x0][0x230], 0x2 ;  /* 0x00008c0011127a11 */ /* 0x000fc400078c10ff */
[C---:B------:R-:W-:Y:S01]  /*0660*/  @P1 LEA R70, P4, R0.reuse, c[0x0][0x328], 0x2 ;  /* 0x0000ca0000461a11 */ /* 0x040fe200078810ff */
[----:B------:R-:W-:Y:S01]  /*0670*/  @P0 IMAD.WIDE R72, R9, R72, c[0x0][0x260] ;  /* 0x0000980009480625 */ /* 0x000fe200078e0248 */
        /* <DEDUP_REMOVED lines=16> */
[----:B------:R-:W-:Y:S01]  /*0780*/  MOV R14, R21 ;  /* 0x00000015000e7202 */ /* 0x000fe20000000f00 */
[----:B------:R-:W-:Y:S01]  /*0790*/  IMAD.WIDE.U32 R66, R0, c[0x0][0x180], RZ ;  /* 0x0000600000427a25 */ /* 0x000fe200078e00ff */
[----:B------:R-:W1:Y:S01]  /*07a0*/  S2R R21, SR_LANEID ;  /* 0x0000000000157919 */ /* 0x000e620000000000 */
[----:B------:R-:W-:-:S02]  /*07b0*/  MOV R20, c[0x0][0x174] ;  /* 0x00005d0000147a02 */ /* 0x000fc40000000f00 */
[----:B------:R-:W-:Y:S01]  /*07c0*/  MOV R22, RZ ;  /* 0x000000ff00167202 */ /* 0x000fe20000000f00 */
[----:B0-----:R-:W-:-:S04]  /*07d0*/  IMAD.WIDE.U32 R10, R5, c[0x0][0x2b8], R12 ;  /* 0x0000ae00050a7a25 */ /* 0x001fc800078e000c */
[----:B------:R-:W-:Y:S01]  /*07e0*/  IMAD.MOV.U32 R13, RZ, RZ, R24 ;  /* 0x000000ffff0d7224 */ /* 0x000fe200078e0018 */
[----:B------:R-:W-:Y:S02]  /*07f0*/  IADD3 R11, R11, R9, RZ ;  /* 0x000000090b0b7210 */ /* 0x000fe40007ffe0ff */
        /* <DEDUP_REMOVED lines=12> */
[----:B------:R-:W-:Y:S01]  /*08c0*/  IMAD.MOV.U32 R9, RZ, RZ, RZ ;  /* 0x000000ffff097224 */ /* 0x000fe200078e00ff */
[----:B------:R-:W-:Y:S02]  /*08d0*/  IADD3 R27, P2, R27, -0x80, RZ ;  /* 0xffffff801b1b7810 */ /* 0x000fe40007f5e0ff */
[C---:B------:R-:W-:Y:S02]  /*08e0*/  IADD3.X R51, R53.reuse, -0x1, RZ, P0, !PT ;  /* 0xffffffff35337810 */ /* 0x040fe400007fe4ff */
[----:B------:R-:W-:Y:S02]  /*08f0*/  IADD3.X R52, R53, -0x1, RZ, P1, !PT ;  /* 0xffffffff35347810 */ /* 0x000fe40000ffe4ff */
[----:B------:R-:W-:Y:S02]  /*0900*/  MOV R10, RZ ;  /* 0x000000ff000a7202 */ /* 0x000fe40000000f00 */
[----:B------:R-:W-:-:S02]  /*0910*/  LOP3.LUT R23, R12, 0x1f, RZ, 0xc0, !PT ;  /* 0x0000001f0c177812 */ /* 0x000fc400078ec0ff */
[----:B------:R-:W-:Y:S02]  /*0920*/  IADD3 R25, R67, R25, RZ ;  /* 0x0000001943197210 */ /* 0x000fe40007ffe0ff */
[----:B------:R-:W-:Y:S02]  /*0930*/  SHF.R.S32.HI R65, RZ, 0x1f, R64 ;  /* 0x0000001fff417819 */ /* 0x000fe40000011440 */
[C---:B------:R-:W-:Y:S02]  /*0940*/  LOP3.LUT R48, R64.reuse, 0x20, RZ, 0xfc, !PT ;  /* 0x0000002040307812 */ /* 0x040fe400078efcff */
[C---:B------:R-:W-:Y:S02]  /*0950*/  LOP3.LUT R49, R64.reuse, 0x40, RZ, 0xfc, !PT ;  /* 0x0000004040317812 */ /* 0x040fe400078efcff */
[----:B------:R-:W-:Y:S02]  /*0960*/  LOP3.LUT R50, R64, 0x60, RZ, 0xfc, !PT ;  /* 0x0000006040327812 */ /* 0x000fe400078efcff */
[----:B-1----:R-:W-:-:S02]  /*0970*/  IADD3.X R53, R53, -0x1, RZ, P2, !PT ;  /* 0xffffffff35357810 */ /* 0x002fc400017fe4ff */
.L_x_8092:
[----:B------:R-:W-:Y:S01]  /*0980*/  BAR.SYNC.DEFER_BLOCKING 0x0 ;  /* 0x0000000000007b1d */ /* 0x000fe20000010000 */
[----:B--2---:R-:W-:Y:S01]  /*0990*/  LEA R55, R20, 0xffffff80, 0x7 ;  /* 0xffffff8014377811 */ /* 0x004fe200078e38ff */
[----:B------:R-:W-:Y:S01]  /*09a0*/  HFMA2.MMA R30, -RZ, RZ, 0, 0 ;  /* 0x00000000ff1e7435 */ /* 0x000fe200000001ff */
[----:B------:R-:W-:Y:S01]  /*09b0*/  SHF.L.U32 R57, R64, 0x2, RZ ;  /* 0x0000000240397819 */ /* 0x000fe200000006ff */
[----:B0-----:R-:W-:Y:S01]  /*09c0*/  HFMA2.MMA R32, -RZ, RZ, 0, 0 ;  /* 0x00000000ff207435 */ /* 0x001fe200000001ff */
[----:B------:R-:W-:-:S02]  /*09d0*/  IADD3 R59, -R55, c[0x0][0x168], RZ ;  /* 0x00005a00373b7a10 */ /* 0x000fc40007ffe1ff */
[C---:B------:R-:W-:Y:S02]  /*09e0*/  SHF.L.U64.HI R54, R64.reuse, 0x2, R65 ;  /* 0x0000000240367819 */ /* 0x040fe40000010241 */
[-C--:B------:R-:W-:Y:S02]  /*09f0*/  ISETP.GE.AND P0, PT, R64, R59.reuse, PT ;  /* 0x0000003b4000720c */ /* 0x080fe40003f06270 */
[-C--:B------:R-:W-:Y:S02]  /*0a00*/  ISETP.GE.AND P1, PT, R48, R59.reuse, PT ;  /* 0x0000003b3000720c */ /* 0x080fe40003f26270 */
[-C--:B------:R-:W-:Y:S02]  /*0a10*/  ISETP.GE.AND P2, PT, R49, R59.reuse, PT ;  /* 0x0000003b3100720c */ /* 0x080fe40003f46270 */
[----:B------:R-:W-:Y:S02]  /*0a20*/  ISETP.GE.AND P3, PT, R50, R59, PT ;  /* 0x0000003b3200720c */ /* 0x000fe40003f66270 */
[----:B------:R-:W-:-:S02]  /*0a30*/  IADD3 R28, P4, R11, R57, RZ ;  /* 0x000000390b1c7210 */ /* 0x000fc40007f9e0ff */
[----:B------:R-:W-:Y:S02]  /*0a40*/  MOV R34, RZ ;  /* 0x000000ff00227202 */ /* 0x000fe40000000f00 */
        /* <DEDUP_REMOVED lines=13> */
[----:B------:R-:W-:Y:S02]  /*0b20*/  IADD3 R74, P0, R14, R57, RZ ;  /* 0x000000390e4a7210 */ /* 0x000fe40007f1e0ff */
        /* <DEDUP_REMOVED lines=15> */
[----:B------:R-:W-:Y:S01]  /*0c20*/  IMAD.MOV.U32 R76, RZ, RZ, RZ ;  /* 0x000000ffff4c7224 */ /* 0x000fe200078e00ff */
[----:B------:R-:W-:-:S02]  /*0c30*/  MOV R46, RZ ;  /* 0x000000ff002e7202 */ /* 0x000fc40000000f00 */
[----:B------:R-:W-:Y:S02]  /*0c40*/  MOV R78, RZ ;  /* 0x000000ff004e7202 */ /* 0x000fe40000000f00 */
        /* <DEDUP_REMOVED lines=27> */
[----:B-1----:R0:W1:Y:S01]  /*0e00*/  LDS.128 R32, [R21.X16] ;  /* 0x0000000015207984 */ /* 0x002062000000cc00 */
        /* <DEDUP_REMOVED lines=32> */
.L_x_8067:
[----:B------:R-:W-:Y:S05]  /*1010*/  BSYNC B0 ;  /* 0x0000000000007941 */ /* 0x000fea0003800000 */
.L_x_8066:
        /* <DEDUP_REMOVED lines=33> */
.L_x_8069:
[----:B------:R-:W-:Y:S05]  /*1230*/  BSYNC B0 ;  /* 0x0000000000007941 */ /* 0x000fea0003800000 */
.L_x_8068:
        /* <DEDUP_REMOVED lines=33> */
.L_x_8071:
[----:B------:R-:W-:Y:S05]  /*1450*/  BSYNC B0 ;  /* 0x0000000000007941 */ /* 0x000fea0003800000 */
.L_x_8070:
        /* <DEDUP_REMOVED lines=33> */
.L_x_8073:
[----:B------:R-:W-:Y:S05]  /*1670*/  BSYNC B0 ;  /* 0x0000000000007941 */ /* 0x000fea0003800000 */
.L_x_8072:
[----:B------:R-:W-:Y:S01]  /*1680*/  ISETP.GE.AND P0, PT, R36, 0x1, PT ;  /* 0x000000012400780c */ /* 0x000fe20003f06270 */
[----:B-1----:R-:W-:Y:S01]  /*1690*/  FFMA.FTZ R36, R28, R32, R9 ;  /* 0x000000201c247223 */ /* 0x002fe20000010009 */
[----:B------:R-:W-:Y:S01]  /*16a0*/  MOV R61, c[0x0][0x174] ;  /* 0x00005d00003d7a02 */ /* 0x000fe20000000f00 */
[----:B------:R-:W-:Y:S01]  /*16b0*/  BAR.SYNC.DEFER_BLOCKING 0x0 ;  /* 0x0000000000007b1d */ /* 0x000fe20000010000 */
[----:B0-----:R-:W-:Y:S01]  /*16c0*/  HFMA2.MMA R62, -RZ, RZ, 0, 0 ;  /* 0x00000000ff3e7435 */ /* 0x001fe200000001ff */
[----:B------:R-:W-:Y:S01]  /*16d0*/  FFMA.FTZ R9, R29, R33, R36 ;  /* 0x000000211d097223 */ /* 0x000fe20000010024 */
[----:B------:R-:W-:Y:S01]  /*16e0*/  LEA R61, R61, R22, 0x7 ;  /* 0x000000163d3d7211 */ /* 0x000fe200078e38ff */
[----:B------:R-:W-:Y:S01]  /*16f0*/  CS2R R38, SRZ ;  /* 0x0000000000267805 */ /* 0x000fe2000001ff00 */
[----:B------:R-:W-:Y:S01]  /*1700*/  CS2R R36, SRZ ;  /* 0x0000000000247805 */ /* 0x000fe2000001ff00 */
[----:B------:R-:W-:Y:S01]  /*1710*/  FFMA.FTZ R44, R30, R34, R9 ;  /* 0x000000221e2c7223 */ /* 0x000fe20000010009 */
[----:B------:R-:W-:Y:S01]  /*1720*/  SHF.R.S32.HI R56, RZ, 0x1f, R61 ;  /* 0x0000001fff387819 */ /* 0x000fe2000001143d */
[----:B------:R-:W-:-:S02]  /*1730*/  FMUL.FTZ R40, R32, R2 ;  /* 0x0000000220287220 */ /* 0x000fc40000410000 */
[-C--:B------:R-:W-:Y:S02]  /*1740*/  FMUL.FTZ R41, R33, R2.reuse ;  /* 0x0000000221297220 */ /* 0x080fe40000410000 */
[-C--:B------:R-:W-:Y:S02]  /*1750*/  FMUL.FTZ R42, R34, R2.reuse ;  /* 0x00000002222a7220 */ /* 0x080fe40000410000 */
[----:B------:R-:W-:Y:S02]  /*1760*/  FMUL.FTZ R43, R35, R2 ;  /* 0x00000002232b7220 */ /* 0x000fe40000410000 */
[----:B------:R-:W-:Y:S01]  /*1770*/  FFMA.FTZ R9, R31, R35, R44 ;  /* 0x000000231f097223 */ /* 0x000fe2000001002c */
[----:B------:R-:W-:Y:S05]  /*1780*/  @!P0 BRA `(.L_x_8074) ;  /* 0x000015e000008947 */ /* 0x000fea0003800000 */
[----:B------:R-:W-:Y:S01]  /*1790*/  MOV R36, R12 ;  /* 0x0000000c00247202 */ /* 0x000fe20000000f00 */
[----:B------:R-:W-:Y:S01]  /*17a0*/  IMAD R38, R6, c[0x0][0x2b8], RZ ;  /* 0x0000ae0006267a24 */ /* 0x000fe200078e02ff */
[----:B------:R-:W-:Y:S02]  /*17b0*/  MOV R37, RZ ;  /* 0x000000ff00257202 */ /* 0x000fe40000000f00 */
[----:B------:R-:W-:Y:S01]  /*17c0*/  SHF.L.U32 R83, R61, 0x2, RZ ;  /* 0x000000023d537819 */ /* 0x000fe200000006ff */
[----:B------:R-:W-:Y:S01]  /*17d0*/  IMAD R39, R5, c[0x0][0x2bc], R38 ;  /* 0x0000af0005277a24 */ /* 0x000fe200078e0226 */
[----:B------:R-:W-:Y:S01]  /*17e0*/  SHF.L.U64.HI R44, R61, 0x2, R56 ;  /* 0x000000023d2c7819 */ /* 0x000fe20000010238 */
[----:B------:R-:W-:Y:S01]  /*17f0*/  IMAD.WIDE.U32 R36, R5, c[0x0][0x2b8], R36 ;  /* 0x0000ae0005247a25 */ /* 0x000fe200078e0024 */
[----:B------:R-:W-:-:S02]  /*1800*/  IADD3 R80, P1, R83, R26, RZ ;  /* 0x0000001a53507210 */ /* 0x000fc40007f3e0ff */
[----:B------:R-:W-:Y:S01]  /*1810*/  IADD3 R82, P2, R83, R27, RZ ;  /* 0x0000001b53527210 */ /* 0x000fe20007f5e0ff */
[----:B------:R-:W-:Y:S01]  /*1820*/  IMAD.IADD R37, R37, 0x1, R39 ;  /* 0x0000000125257824 */ /* 0x000fe200078e0227 */
[----:B------:R-:W-:Y:S01]  /*1830*/  SHF.R.S32.HI R39, RZ, 0x1f, R55 ;  /* 0x0000001fff277819 */ /* 0x000fe20000011437 */
[----:B------:R-:W-:Y:S01]  /*1840*/  IMAD R38, R8, c[0x0][0x2c0], RZ ;  /* 0x0000b00008267a24 */ /* 0x000fe200078e02ff */
[----:B------:R-:W-:Y:S01]  /*1850*/  MOV R89, RZ ;  /* 0x000000ff00597202 */ /* 0x000fe20000000f00 */
[C---:B------:R-:W-:Y:S01]  /*1860*/  IMAD.WIDE.U32 R36, R7.reuse, c[0x0][0x2c0], R36 ;  /* 0x0000b00007247a25 */ /* 0x040fe200078e0024 */
[----:B------:R-:W-:Y:S02]  /*1870*/  MOV R86, RZ ;  /* 0x000000ff00567202 */ /* 0x000fe40000000f00 */
[----:B------:R-:W-:Y:S01]  /*1880*/  MOV R91, RZ ;  /* 0x000000ff005b7202 */ /* 0x000fe20000000f00 */
[----:B------:R-:W-:Y:S01]  /*1890*/  IMAD R38, R7, c[0x0][0x2c4], R38 ;  /* 0x0000b10007267a24 */ /* 0x000fe200078e0226 */
[----:B------:R-:W-:-:S02]  /*18a0*/  IADD3 R76, P0, R55, R36, RZ ;  /* 0x00000024374c7210 */ /* 0x000fc40007f1e0ff */
[C---:B------:R-:W-:Y:S02]  /*18b0*/  IADD3.X R81, R44.reuse, R52, RZ, P1, !PT ;  /* 0x000000342c517210 */ /* 0x040fe40000ffe4ff */
[----:B------:R-:W-:Y:S02]  /*18c0*/  IADD3.X R77, R39, R37, R38, P0, !PT ;  /* 0x00000025274d7210 */ /* 0x000fe400007fe426 */
[----:B------:R-:W-:Y:S01]  /*18d0*/  IADD3 R78, P0, R83, R24, RZ ;  /* 0x00000018534e7210 */ /* 0x000fe20007f1e0ff */
[----:B------:R-:W-:Y:S01]  /*18e0*/  CS2R R38, SRZ ;  /* 0x0000000000267805 */ /* 0x000fe2000001ff00 */
[----:B------:R-:W-:Y:S01]  /*18f0*/  CS2R R36, SRZ ;  /* 0x0000000000247805 */ /* 0x000fe2000001ff00 */
[C---:B------:R-:W-:Y:S02]  /*1900*/  IADD3.X R83, R44.reuse, R53, RZ, P2, !PT ;  /* 0x000000352c537210 */ /* 0x040fe400017fe4ff */
[----:B------:R-:W-:Y:S02]  /*1910*/  IADD3.X R79, R44, R51, RZ, P0, !PT ;  /* 0x000000332c4f7210 */ /* 0x000fe400007fe4ff */
.L_x_8087:
[----:B------:R-:W-:Y:S01]  /*1920*/  SHF.R.S32.HI R90, RZ, 0x1f, R89 ;  /* 0x0000001fff5a7819 */ /* 0x000fe20000011459 */
[----:B------:R-:W-:Y:S01]  /*1930*/  IMAD.MOV.U32 R44, RZ, RZ, R66 ;  /* 0x000000ffff2c7224 */ /* 0x000fe200078e0042 */
[----:B------:R-:W-:-:S02]  /*1940*/  MOV R45, R25 ;  /* 0x00000019002d7202 */ /* 0x000fc40000000f00 */
[----:B------:R-:W-:Y:S01]  /*1950*/  IADD3 R59, -R55, c[0x0][0x168], RZ ;  /* 0x00005a00373b7a10 */ /* 0x000fe20007ffe1ff */
[----:B------:R-:W-:Y:S02]  /*1960*/  IMAD R46, R90, c[0x0][0x188], RZ ;  /* 0x000062005a2e7a24 */ /* 0x000fe400078e02ff */
[----:B------:R-:W-:-:S04]  /*1970*/  IMAD.WIDE.U32 R44, R89, c[0x0][0x188], R44 ;  /* 0x00006200592c7a25 */ /* 0x000fc800078e002c */
[----:B------:R-:W-:Y:S01]  /*1980*/  IMAD R47, R89, c[0x0][0x18c], R46 ;  /* 0x00006300592f7a24 */ /* 0x000fe200078e022e */
[----:B------:R-:W-:Y:S01]  /*1990*/  LEA R84, P0, R44, c[0x0][0x220], 0x2 ;  /* 0x000088002c547a11 */ /* 0x000fe200078010ff */
[----:B------:R-:W-:-:S03]  /*19a0*/  IMAD R46, R90, c[0x0][0x1c0], RZ ;  /* 0x000070005a2e7a24 */ /* 0x000fc600078e02ff */
[----:B------:R-:W-:-:S04]  /*19b0*/  IADD3 R45, R45, R47, RZ ;  /* 0x0000002f2d2d7210 */ /* 0x000fc80007ffe0ff */
        /* <DEDUP_REMOVED lines=9> */
[----:B------:R-:W-:Y:S02]  /*1a50*/  ISETP.GE.AND P3, PT, R50, R59, PT ;  /* 0x0000003b3200720c */ /* 0x000fe40003f66270 */
[----:B------:R-:W-:-:S02]  /*1a60*/  LEA R46, P4, R44, R18, 0x2 ;  /* 0x000000122c2e7211 */ /* 0x000fc400078810ff */
[----:B------:R-:W-:Y:S02]  /*1a70*/  IADD3 R45, R45, R47, RZ ;  /* 0x0000002f2d2d7210 */ /* 0x000fe40007ffe0ff */
[----:B------:R-:W-:Y:S02]  /*1a80*/  MOV R98, RZ ;  /* 0x000000ff00627202 */ /* 0x000fe40000000f00 */
        /* <DEDUP_REMOVED lines=13> */
[----:B------:R-:W-:Y:S02]  /*1b60*/  IMAD R94, R90, c[0x0][0x1a0], RZ ;  /* 0x000068005a5e7a24 */ /* 0x000fe400078e02ff */
[----:B------:R-:W-:Y:S01]  /*1b70*/  IMAD.IADD R45, R45, 0x1, R85 ;  /* 0x000000012d2d7824 */ /* 0x000fe200078e0255 */
[----:B------:R-:W-:Y:S01]  /*1b80*/  LEA.HI R85, R84, R84, RZ, 0x1 ;  /* 0x0000005454557211 */ /* 0x000fe200078f08ff */
[C---:B-1----:R-:W-:Y:S02]  /*1b90*/  IMAD R47, R89.reuse, c[0x0][0x1a4], R94 ;  /* 0x00006900592f7a24 */ /* 0x042fe400078e025e */
[----:B------:R-:W-:Y:S01]  /*1ba0*/  IMAD.WIDE.U32 R44, R89, c[0x0][0x1a0], R44 ;  /* 0x00006800592c7a25 */ /* 0x000fe200078e002c */
[----:B------:R-:W-:-:S04]  /*1bb0*/  LOP3.LUT R85, R85, 0xfffffe, RZ, 0xc0, !PT ;  /* 0x00fffffe55557812 */ /* 0x000fc800078ec0ff */
[----:B------:R-:W-:Y:S02]  /*1bc0*/  IADD3 R47, R45, R47, RZ ;  /* 0x0000002f2d2f7210 */ /* 0x000fe40007ffe0ff */
[----:B------:R-:W-:Y:S02]  /*1bd0*/  LEA R46, P2, R44, c[0x0][0x228], 0x2 ;  /* 0x00008a002c2e7a11 */ /* 0x000fe400078410ff */
[----:B------:R-:W-:Y:S02]  /*1be0*/  IADD3 R84, R84, -R85, RZ ;  /* 0x8000005554547210 */ /* 0x000fe40007ffe0ff */
[----:B------:R-:W-:Y:S02]  /*1bf0*/  LEA.HI.X R47, R44, c[0x0][0x22c], R47, 0x2, P2 ;  /* 0x00008b002c2f7a11 */ /* 0x000fe400010f142f */
[----:B------:R-:W-:Y:S01]  /*1c00*/  IADD3 R45, R12, 0x200, RZ ;  /* 0x000002000c2d7810 */ /* 0x000fe20007ffe0ff */
[--C-:B------:R-:W-:Y:S01]  /*1c10*/  @!P1 IMAD R45, R84, 0x100, R89.reuse ;  /* 0x00000100542d9824 */ /* 0x100fe200078e0259 */
[----:B------:R-:W-:Y:S01]  /*1c20*/  @P0 IADD3 R44, R20, -0x2, RZ ;  /* 0xfffffffe142c0810 */ /* 0x000fe20007ffe0ff */
[----:B------:R0:W4:Y:S03]  /*1c30*/  LDG.E R94, [R46.64] ;  /* 0x000000042e5e7981 */ /* 0x000126000c1e1900 */
[----:B------:R-:W-:Y:S01]  /*1c40*/  SHF.L.U32 R104, R45, 0x2, RZ ;  /* 0x000000022d687819 */ /* 0x000fe200000006ff */
[----:B------:R-:W-:Y:S01]  /*1c50*/  @P0 IMAD R85, R44, c[0x0][0x16c], R89 ;  /* 0x00005b002c550a24 */ /* 0x000fe200078e0259 */
[----:B------:R-:W-:Y:S01]  /*1c60*/  ISETP.NE.AND P2, PT, R12, 0x1f, PT ;  /* 0x0000001f0c00780c */ /* 0x000fe20003f45270 */
[----:B------:R-:W-:-:S02]  /*1c70*/  HFMA2.MMA R95, -RZ, RZ, 0, 0 ;  /* 0x00000000ff5f7435 */ /* 0x000fc400000001ff */
[----:B------:R-:W-:-:S04]  /*1c80*/  @P0 IMAD.WIDE R84, R85, 0x8, R72 ;  /* 0x0000000855540825 */ /* 0x000fc800078e0248 */
[----:B------:R-:W-:Y:S02]  /*1c90*/  FMUL.FTZ R101, R29, R58 ;  /* 0x0000003a1d657220 */ /* 0x000fe40000410000 */
[----:B------:R-:W-:Y:S02]  /*1ca0*/  FMUL.FTZ R102, R28, R63 ;  /* 0x0000003f1c667220 */ /* 0x000fe40000410000 */
[----:B------:R-:W-:Y:S01]  /*1cb0*/  FMUL.FTZ R105, R30, R87 ;  /* 0x000000571e697220 */ /* 0x000fe20000410000 */
[----:B------:R-:W-:Y:S01]  /*1cc0*/  BSSY B0, `(.L_x_8075) ;  /* 0x000002a000007945 */ /* 0x000fe20003800000 */
[----:B------:R-:W-:Y:S02]  /*1cd0*/  FMUL.FTZ R103, R31, R60 ;  /* 0x0000003c1f677220 */ /* 0x000fe40000410000 */
[----:B--2---:R-:W-:-:S04]  /*1ce0*/  FMUL.FTZ R97, R88, 1.4426950216293334961 ;  /* 0x3fb8aa3b58617820 */ /* 0x004fc80000410000 */
[----:B------:R-:W-:-:S06]  /*1cf0*/  FMUL.FTZ R93, R97, R63 ;  /* 0x0000003f615d7220 */ /* 0x000fcc0000410000 */
[----:B------:R-:W1:Y:S01]  /*1d00*/  MUFU.EX2 R93, R93 ;  /* 0x0000005d005d7308 */ /* 0x000e620000000800 */
[----:B---3--:R2:W-:Y:S04]  /*1d10*/  STS [R21.X4], R92 ;  /* 0x0000005c15007388 */ /* 0x0085e80000004800 */
[----:B----4-:R3:W-:Y:S04]  /*1d20*/  STS [R21.X4+0x80], R98 ;  /* 0x0000806215007388 */ /* 0x0107e80000004800 */
[----:B------:R4:W-:Y:S04]  /*1d30*/  STS [R21.X4+0x100], R96 ;  /* 0x0001006015007388 */ /* 0x0009e80000004800 */
[----:B------:R1:W-:Y:S01]  /*1d40*/  STS [R21.X4+0x180], R100 ;  /* 0x0001806415007388 */ /* 0x0003e20000004800 */
[----:B------:R-:W-:-:S06]  /*1d50*/  NOP ;  /* 0x0000000000007918 */ /* 0x000fcc0000000000 */
[----:B0-----:R-:W0:Y:S04]  /*1d60*/  LDS.128 R44, [R21.X16] ;  /* 0x00000000152c7984 */ /* 0x001e28000000cc00 */
[----:B-1----:R1:W-:Y:S04]  /*1d70*/  STS [R104+0x648], R93 ;  /* 0x0006485d68007388 */ /* 0x0023e80000000800 */
[----:B------:R-:W-:Y:S01]  /*1d80*/  BAR.SYNC.DEFER_BLOCKING 0x0 ;  /* 0x0000000000007b1d */ /* 0x000fe20000010000 */
[C---:B--2---:R-:W-:Y:S02]  /*1d90*/  FMUL.FTZ R92, R97.reuse, R58 ;  /* 0x0000003a615c7220 */ /* 0x044fe40000410000 */
[----:B---3--:R-:W-:-:S03]  /*1da0*/  FMUL.FTZ R98, R97, R87 ;  /* 0x0000005761627220 */ /* 0x008fc60000410000 */
[----:B----4-:R-:W2:Y:S01]  /*1db0*/  MUFU.EX2 R96, R92 ;  /* 0x0000005c00607308 */ /* 0x010ea20000000800 */
[----:B------:R-:W-:Y:S01]  /*1dc0*/  FMUL.FTZ R100, R97, R60 ;  /* 0x0000003c61647220 */ /* 0x000fe20000410000 */
[----:B------:R3:W4:Y:S06]  /*1dd0*/  @P2 LDS R111, [R12.X4+0xe4c] ;  /* 0x000e4c000c6f2984 */ /* 0x00072c0000004800 */
[----:B------:R-:W1:Y:S01]  /*1de0*/  MUFU.EX2 R98, R98 ;  /* 0x0000006200627308 */ /* 0x000e620000000800 */
[----:B------:R0:W5:Y:S07]  /*1df0*/  @P0 LDG.E R95, [R84.64+0x4] ;  /* 0x00000404545f0981 */ /* 0x00016e000c1e1900 */
[----:B------:R-:W3:Y:S01]  /*1e00*/  MUFU.EX2 R100, R100 ;  /* 0x0000006400647308 */ /* 0x000ee20000000800 */
[----:B--2---:R-:W-:-:S02]  /*1e10*/  FMUL.FTZ R97, R93, R96 ;  /* 0x000000605d617220 */ /* 0x004fc40000410000 */
[----:B0-----:R-:W-:Y:S02]  /*1e20*/  FFMA.FTZ R84, R96, R102, R101 ;  /* 0x0000006660547223 */ /* 0x001fe40000010065 */
[----:B------:R-:W-:Y:S02]  /*1e30*/  FMUL.FTZ R107, R94, R46 ;  /* 0x0000002e5e6b7220 */ /* 0x000fe40000410000 */
[C---:B-1----:R-:W-:Y:S02]  /*1e40*/  FMUL.FTZ R97, R98.reuse, R97 ;  /* 0x0000006162617220 */ /* 0x042fe40000410000 */
[----:B------:R-:W-:Y:S02]  /*1e50*/  FFMA.FTZ R109, R98, R84, R105 ;  /* 0x00000054626d7223 */ /* 0x000fe40000010069 */
[C---:B------:R-:W-:Y:S02]  /*1e60*/  FMUL.FTZ R84, R94.reuse, R45 ;  /* 0x0000002d5e547220 */ /* 0x040fe40000410000 */
[----:B------:R-:W-:-:S02]  /*1e70*/  FMUL.FTZ R106, R94, R47 ;  /* 0x0000002f5e6a7220 */ /* 0x000fc40000410000 */
[----:B---3--:R-:W-:Y:S02]  /*1e80*/  FMUL.FTZ R104, R100, R97 ;  /* 0x0000006164687220 */ /* 0x008fe40000410000 */
[----:B------:R-:W-:Y:S02]  /*1e90*/  FMUL.FTZ R99, R94, R44 ;  /* 0x0000002c5e637220 */ /* 0x000fe40000410000 */
[----:B------:R-:W-:Y:S02]  /*1ea0*/  FFMA.FTZ R109, R100, R109, R103 ;  /* 0x0000006d646d7223 */ /* 0x000fe40000010067 */
[----:B------:R-:W-:Y:S02]  /*1eb0*/  FMUL.FTZ R97, R33, R84 ;  /* 0x0000005421617220 */ /* 0x000fe40000410000 */
[----:B------:R-:W-:Y:S02]  /*1ec0*/  FMUL.FTZ R107, R34, R107 ;  /* 0x0000006b226b7220 */ /* 0x000fe40000410000 */
        /* <DEDUP_REMOVED lines=9> */
.L_x_8076:
[----:B------:R-:W-:Y:S05]  /*1f60*/  BSYNC B0 ;  /* 0x0000000000007941 */ /* 0x000fea0003800000 */
.L_x_8075:
[----:B0-----:R-:W0:Y:S01]  /*1f70*/  SHFL.UP PT, R84, R109, 0x1, RZ ;  /* 0x042000006d547989 */ /* 0x001e2200000e00ff */
[C---:B------:R-:W-:Y:S01]  /*1f80*/  FFMA.FTZ R92, R100.reuse, R106, R107 ;  /* 0x0000006a645c7223 */ /* 0x040fe2000001006b */
[----:B------:R-:W-:Y:S01]  /*1f90*/  ISETP.GE.AND P0, PT, R21, 0x1, PT ;  /* 0x000000011500780c */ /* 0x000fe20003f06270 */
[----:B-1--4-:R-:W-:Y:S01]  /*1fa0*/  FMUL.FTZ R113, R100, R111 ;  /* 0x0000006f64717220 */ /* 0x012fe20000410000 */
        /* <DEDUP_REMOVED lines=37> */
[----:B------:R-:W-:Y:S01]  /*2200*/  ISETP.GE.AND P0, PT, R20, c[0x0][0x174], PT ;  /* 0x00005d0014007a0c */ /* 0x000fe20003f06270 */
[----:B------:R-:W-:Y:S01]  /*2210*/  IMAD.SHL.U32 R92, R89, 0x8, RZ ;  /* 0x00000008595c7824 */ /* 0x000fe200078e00ff */
[----:B------:R-:W2:Y:S02]  /*2220*/  SHFL.DOWN PT, R114, R108, 0x8, 0x1f ;  /* 0x09001f006c727f89 */ /* 0x000ea400000e0000 */
[C---:B------:R-:W-:Y:S02]  /*2230*/  ISETP.NE.OR P0, PT, R23.reuse, RZ, P0 ;  /* 0x000000ff1700720c */ /* 0x040fe40000705670 */
[----:B------:R-:W3:Y:S01]  /*2240*/  SHFL.DOWN PT, R112, R113, 0x8, 0x1f ;  /* 0x09001f0071707f89 */ /* 0x000ee200000e0000 */
[C---:B0-----:R-:W-:Y:S01]  /*2250*/  @P3 FFMA.FTZ R109, R104.reuse, R84, R109 ;  /* 0x00000054686d3223 */ /* 0x041fe2000001006d */
[----:B------:R-:W-:Y:S01]  /*2260*/  HFMA2.MMA R84, -RZ, RZ, 1.875, 0 ;  /* 0x3f800000ff547435 */ /* 0x000fe200000001ff */
[----:B-1----:R-:W-:Y:S01]  /*2270*/  @P3 FMUL.FTZ R104, R104, R85 ;  /* 0x0000005568683220 */ /* 0x002fe20000410000 */
[----:B------:R-:W-:-:S02]  /*2280*/  ISETP.GE.U32.AND P3, PT, R23, 0x18, PT ;  /* 0x000000181700780c */ /* 0x000fc40003f66070 */
[----:B------:R-:W0:Y:S01]  /*2290*/  SHFL.UP PT, R110, R109, 0x10, RZ ;  /* 0x060000006d6e7989 */ /* 0x000e2200000e00ff */
[----:B------:R-:W-:-:S03]  /*22a0*/  MOV R85, RZ ;  /* 0x000000ff00557202 */ /* 0x000fc60000000f00 */
[----:B------:R-:W1:Y:S04]  /*22b0*/  SHFL.UP PT, R115, R104, 0x10, RZ ;  /* 0x0600000068737989 */ /* 0x000e6800000e00ff */
[----:B------:R-:W-:Y:S01]  /*22c0*/  @!P0 LDS.64 R84, [R92+0xec8] ;  /* 0x000ec8005c548984 */ /* 0x000fe20000000a00 */
[----:B------:R-:W-:Y:S02]  /*22d0*/  ISETP.GE.AND P0, PT, R21, 0x10, PT ;  /* 0x000000101500780c */ /* 0x000fe40003f06270 */
[C---:B--2---:R-:W-:Y:S02]  /*22e0*/  @!P3 FFMA.FTZ R108, R113.reuse, R114, R108 ;  /* 0x00000072716cb223 */ /* 0x044fe4000001006c */
[----:B---3--:R-:W-:-:S03]  /*22f0*/  @!P3 FMUL.FTZ R113, R113, R112 ;  /* 0x000000707171b220 */ /* 0x008fc60000410000 */
[----:B------:R-:W2:Y:S04]  /*2300*/  SHFL.DOWN PT, R114, R108, 0x10, 0x1f ;  /* 0x0a001f006c727f89 */ /* 0x000ea800000e0000 */
[----:B------:R-:W3:Y:S02]  /*2310*/  SHFL.DOWN PT, R112, R113, 0x10, 0x1f ;  /* 0x0a001f0071707f89 */ /* 0x000ee400000e0000 */
[C---:B0-----:R-:W-:Y:S02]  /*2320*/  @P0 FFMA.FTZ R109, R104.reuse, R110, R109 ;  /* 0x0000006e686d0223 */ /* 0x041fe4000001006d */
[----:B-1----:R-:W-:Y:S01]  /*2330*/  @P0 FMUL.FTZ R104, R104, R115 ;  /* 0x0000007368680220 */ /* 0x002fe20000410000 */
[----:B------:R-:W-:Y:S01]  /*2340*/  ISETP.GE.U32.AND P0, PT, R23, 0x10, PT ;  /* 0x000000101700780c */ /* 0x000fe20003f06070 */
[----:B-----5:R0:W-:Y:S04]  /*2350*/  SHFL.IDX PT, R115, R95, RZ, 0x1f ;  /* 0x00001fff5f737589 */ /* 0x0201e800000e0000 */
[----:B------:R-:W-:Y:S04]  /*2360*/  SHFL.UP PT, R109, R109, 0x1, RZ ;  /* 0x042000006d6d7989 */ /* 0x000fe800000e00ff */
[----:B------:R-:W1:Y:S01]  /*2370*/  SHFL.UP PT, R104, R104, 0x1, RZ ;  /* 0x0420000068687989 */ /* 0x000e6200000e00ff */
[----:B0-----:R-:W-:-:S03]  /*2380*/  IADD3 R95, -R55, c[0x0][0x168], -R12 ;  /* 0x00005a00375f7a10 */ /* 0x001fc60007ffe90c */
[----:B--2---:R-:W-:Y:S01]  /*2390*/  @!P0 FFMA.FTZ R108, R113, R114, R108 ;  /* 0x00000072716c8223 */ /* 0x004fe2000001006c */
[----:B------:R-:W-:Y:S01]  /*23a0*/  ISETP.GE.AND P3, PT, R95, 0x41, PT ;  /* 0x000000415f00780c */ /* 0x000fe20003f66270 */
[----:B---3--:R-:W-:Y:S01]  /*23b0*/  @!P0 FMUL.FTZ R113, R113, R112 ;  /* 0x0000007071718220 */ /* 0x008fe20000410000 */
[----:B------:R-:W-:Y:S02]  /*23c0*/  ISETP.GE.AND P4, PT, R95, 0x61, PT ;  /* 0x000000615f00780c */ /* 0x000fe40003f86270 */
[----:B------:R-:W-:Y:S01]  /*23d0*/  SHFL.DOWN PT, R116, R108, 0x1, 0x1f ;  /* 0x08201f006c747f89 */ /* 0x000fe200000e0000 */
[----:B------:R-:W-:-:S03]  /*23e0*/  ISETP.NE.AND P0, PT, R12, RZ, PT ;  /* 0x000000ff0c00720c */ /* 0x000fc60003f05270 */
[----:B------:R-:W-:Y:S04]  /*23f0*/  SHFL.IDX PT, R114, R85, RZ, 0x1f ;  /* 0x00001fff55727589 */ /* 0x000fe800000e0000 */
[----:B------:R-:W0:Y:S04]  /*2400*/  SHFL.DOWN PT, R117, R113, 0x1, 0x1f ;  /* 0x08201f0071757f89 */ /* 0x000e2800000e0000 */
[----:B------:R-:W-:Y:S01]  /*2410*/  SHFL.IDX PT, R112, R108, RZ, 0x1f ;  /* 0x00001fff6c707589 */ /* 0x000fe200000e0000 */
[----:B-1----:R-:W-:-:S03]  /*2420*/  @P1 FFMA.FTZ R115, R104, R115, R109 ;  /* 0x0000007368731223 */ /* 0x002fc6000001006d */
[----:B------:R-:W1:Y:S01]  /*2430*/  SHFL.IDX PT, R110, R113, RZ, 0x1f ;  /* 0x00001fff716e7589 */ /* 0x000e6200000e0000 */
[----:B------:R-:W-:Y:S01]  /*2440*/  ISETP.GE.AND P1, PT, R95, 0x1, PT ;  /* 0x000000015f00780c */ /* 0x000fe20003f26270 */
[----:B------:R-:W-:Y:S01]  /*2450*/  FFMA.FTZ R115, R93, R115, R102 ;  /* 0x000000735d737223 */ /* 0x000fe20000010066 */
[----:B------:R-:W-:-:S03]  /*2460*/  SHF.L.U32 R109, R86, 0x2, RZ ;  /* 0x00000002566d7819 */ /* 0x000fc600000006ff */
[-C--:B------:R-:W-:Y:S02]  /*2470*/  FFMA.FTZ R102, R96, R115.reuse, R101 ;  /* 0x0000007360667223 */ /* 0x080fe40000010065 */
[----:B------:R-:W-:Y:S02]  /*2480*/  FMUL.FTZ R93, R44, R115 ;  /* 0x000000732c5d7220 */ /* 0x000fe40000410000 */
[-C--:B------:R-:W-:Y:S02]  /*2490*/  FMUL.FTZ R45, R45, R102.reuse ;  /* 0x000000662d2d7220 */ /* 0x080fe40000410000 */
[----:B------:R-:W-:Y:S02]  /*24a0*/  FFMA.FTZ R44, R32, R93, RZ ;  /* 0x0000005d202c7223 */ /* 0x000fe400000100ff */
[----:B------:R-:W-:Y:S02]  /*24b0*/  FFMA.FTZ R105, R98, R102, R105 ;  /* 0x0000006662697223 */ /* 0x000fe40000010069 */
[----:B0-----:R-:W-:Y:S01]  /*24c0*/  @P2 FFMA.FTZ R114, R117, R114, R116 ;  /* 0x0000007275722223 */ /* 0x001fe20000010074 */
[----:B------:R-:W-:Y:S01]  /*24d0*/  ISETP.GE.AND P2, PT, R95, 0x21, PT ;  /* 0x000000215f00780c */ /* 0x000fe20003f46270 */
[----:B------:R-:W-:-:S02]  /*24e0*/  FFMA.FTZ R45, R33, R45, R44 ;  /* 0x0000002d212d7223 */ /* 0x000fc4000001002c */
[----:B------:R-:W-:Y:S02]  /*24f0*/  FFMA.FTZ R93, R114, R111, R106 ;  /* 0x0000006f725d7223 */ /* 0x000fe4000001006a */
[-C--:B------:R-:W-:Y:S02]  /*2500*/  FMUL.FTZ R46, R46, R105.reuse ;  /* 0x000000692e2e7220 */ /* 0x080fe40000410000 */
[C---:B------:R-:W-:Y:S02]  /*2510*/  FFMA.FTZ R103, R100.reuse, R105, R103 ;  /* 0x0000006964677223 */ /* 0x040fe40000010067 */
[----:B------:R-:W-:Y:S02]  /*2520*/  FFMA.FTZ R95, R100, R93, R107 ;  /* 0x0000005d645f7223 */ /* 0x000fe4000001006b */
[----:B------:R-:W-:Y:S02]  /*2530*/  FFMA.FTZ R104, R34, R46, R45 ;  /* 0x0000002e22687223 */ /* 0x000fe4000001002d */
[----:B------:R-:W-:-:S02]  /*2540*/  FMUL.FTZ R45, R94, R115 ;  /* 0x000000735e2d7220 */ /* 0x000fc40000410000 */
[----:B------:R-:W-:Y:S02]  /*2550*/  FMUL.FTZ R106, R47, R103 ;  /* 0x000000672f6a7220 */ /* 0x000fe40000410000 */
[----:B------:R-:W-:Y:S02]  /*2560*/  FFMA.FTZ R97, R98, R95, R97 ;  /* 0x0000005f62617223 */ /* 0x000fe40000010061 */
[C---:B------:R-:W-:Y:S02]  /*2570*/  FMUL.FTZ R46, R94.reuse, R102 ;  /* 0x000000665e2e7220 */ /* 0x040fe40000410000 */
[C---:B------:R-:W-:Y:S02]  /*2580*/  FMUL.FTZ R47, R94.reuse, R105 ;  /* 0x000000695e2f7220 */ /* 0x040fe40000410000 */
[----:B------:R-:W-:Y:S02]  /*2590*/  FMUL.FTZ R94, R94, R103 ;  /* 0x000000675e5e7220 */ /* 0x000fe40000410000 */
[----:B------:R-:W-:-:S02]  /*25a0*/  FMUL.FTZ R44, R32, R45 ;  /* 0x0000002d202c7220 */ /* 0x000fc40000410000 */
[----:B------:R-:W-:Y:S02]  /*25b0*/  FMUL.FTZ R45, R33, R46 ;  /* 0x0000002e212d7220 */ /* 0x000fe40000410000 */
[----:B------:R-:W-:Y:S02]  /*25c0*/  FFMA.FTZ R99, R96, R97, R99 ;  /* 0x0000006160637223 */ /* 0x000fe40000010063 */
[----:B------:R-:W-:Y:S02]  /*25d0*/  FMUL.FTZ R46, R34, R47 ;  /* 0x0000002f222e7220 */ /* 0x000fe40000410000 */
[----:B------:R-:W-:Y:S02]  /*25e0*/  FMUL.FTZ R47, R35, R94 ;  /* 0x0000005e232f7220 */ /* 0x000fe40000410000 */
[----:B------:R-:W-:Y:S02]  /*25f0*/  FADD.FTZ R94, -R101, R102 ;  /* 0x00000066655e7221 */ /* 0x000fe40000010100 */
[----:B------:R-:W-:-:S02]  /*2600*/  FFMA.FTZ R102, R28, -R63, R115 ;  /* 0x8000003f1c667223 */ /* 0x000fc40000010073 */
[----:B------:R-:W-:Y:S02]  /*2610*/  FMUL.FTZ R101, R99, R63 ;  /* 0x0000003f63657220 */ /* 0x000fe40000410000 */
[C---:B-1----:R-:W-:Y:S02]  /*2620*/  FFMA.FTZ R85, R110.reuse, R85, R112 ;  /* 0x000000556e557223 */ /* 0x042fe40000010070 */
[----:B------:R-:W-:Y:S02]  /*2630*/  FMUL.FTZ R84, R110, R84 ;  /* 0x000000546e547220 */ /* 0x000fe40000410000 */
[----:B------:R-:W-:Y:S02]  /*2640*/  FMUL.FTZ R96, R97, R58 ;  /* 0x0000003a61607220 */ /* 0x000fe40000410000 */
[----:B------:R-:W-:Y:S01]  /*2650*/  FFMA.FTZ R107, R101, R102, RZ ;  /* 0x00000066656b7223 */ /* 0x000fe200000100ff */
[----:B------:R0:W-:Y:S01]  /*2660*/  @!P0 STS.64 [R92+0xec8], R84 ;  /* 0x000ec8545c008388 */ /* 0x0001e20000000a00 */
[----:B------:R-:W-:Y:S01]  /*2670*/  FFMA.FTZ R98, R35, R106, R104 ;  /* 0x0000006a23627223 */ /* 0x000fe20000010068 */
[----:B------:R-:W-:Y:S01]  /*2680*/  SHF.L.U64.HI R106, R86, 0x2, R91 ;  /* 0x00000002566a7819 */ /* 0x000fe2000001025b */
[----:B------:R-:W-:Y:S01]  /*2690*/  FFMA.FTZ R104, R30, -R87, R105 ;  /* 0x800000571e687223 */ /* 0x000fe20000010069 */
[----:B------:R1:W-:Y:S01]  /*26a0*/  STS.128 [R12.X16+0x210], R44 ;  /* 0x0002102c0c007388 */ /* 0x0003e2000000cc00 */
[----:B------:R-:W-:-:S02]  /*26b0*/  FFMA.FTZ R105, R31, -R60, R103 ;  /* 0x8000003c1f697223 */ /* 0x000fc40000010067 */
[----:B------:R-:W-:Y:S02]  /*26c0*/  FMUL.FTZ R100, R93, R60 ;  /* 0x0000003c5d647220 */ /* 0x000fe40000410000 */
[----:B------:R-:W-:Y:S02]  /*26d0*/  FMUL.FTZ R103, R95, R87 ;  /* 0x000000575f677220 */ /* 0x000fe40000410000 */
[----:B------:R-:W-:Y:S02]  /*26e0*/  FFMA.FTZ R107, R96, R94, R107 ;  /* 0x0000005e606b7223 */ /* 0x000fe4000001006b */
[----:B0-----:R-:W-:Y:S02]  /*26f0*/  IMAD R92, R106, c[0x0][0x2d0], RZ ;  /* 0x0000b4006a5c7a24 */ /* 0x001fe400078e02ff */
[----:B------:R-:W-:Y:S02]  /*2700*/  FMUL.FTZ R84, R100, R105 ;  /* 0x0000006964547220 */ /* 0x000fe40000410000 */
        /* <DEDUP_REMOVED lines=11> */
.L_x_8078:
[----:B-1----:R-:W-:Y:S05]  /*27c0*/  BSYNC B0 ;  /* 0x0000000000007941 */ /* 0x002fea0003800000 */
.L_x_8077:
        /* <DEDUP_REMOVED lines=8> */
.L_x_8080:
[----:B------:R-:W-:Y:S05]  /*2850*/  BSYNC B0 ;  /* 0x0000000000007941 */ /* 0x000fea0003800000 */
.L_x_8079:
[----:B------:R2:W3:Y:S01]  /*2860*/  LDS R85, [R12.X4+0x310] ;  /* 0x000310000c557984 */ /* 0x0004e20000004800 */
[----:B------:R-:W-:Y:S01]  /*2870*/  BSSY B0, `(.L_x_8081) ;  /* 0x0000006000007945 */ /* 0x000fe20003800000 */
[----:B-1----:R-:W-:Y:S01]  /*2880*/  IMAD.WIDE.U32 R44, R109, c[0x0][0x2d0], R82 ;  /* 0x0000b4006d2c7a25 */ /* 0x002fe200078e0052 */
[----:B------:R-:W-:Y:S05]  /*2890*/  @!P3 BRA `(.L_x_8082) ;  /* 0x000000300000b947 */ /* 0x000fea0003800000 */
[----:B------:R-:W-:-:S05]  /*28a0*/  IMAD.WIDE.U32 R46, R109, c[0x0][0x2d0], R80 ;  /* 0x0000b4006d2e7a25 */ /* 0x000fca00078e0050 */
[----:B------:R-:W-:-:S05]  /*28b0*/  IADD3 R47, R107, R47, RZ ;  /* 0x0000002f6b2f7210 */ /* 0x000fca0007ffe0ff */
[----:B---3--:R1:W-:Y:S02]  /*28c0*/  RED.E.ADD.F32.FTZ.RN.STRONG.GPU [R46.64], R85 ;  /* 0x000000552e00798e */ /* 0x0083e4000c10e784 */
.L_x_8082:
[----:B------:R-:W-:Y:S05]  /*28d0*/  BSYNC B0 ;  /* 0x0000000000007941 */ /* 0x000fea0003800000 */
.L_x_8081:
[----:B-1----:R1:W4:Y:S01]  /*28e0*/  LDS R47, [R12.X4+0x390] ;  /* 0x000390000c2f7984 */ /* 0x0023220000004800 */
[----:B------:R-:W-:Y:S01]  /*28f0*/  BSSY B0, `(.L_x_8083) ;  /* 0x0000004000007945 */ /* 0x000fe20003800000 */
[----:B------:R-:W-:Y:S05]  /*2900*/  @!P4 BRA `(.L_x_8084) ;  /* 0x000000200000c947 */ /* 0x000fea0003800000 */
[----:B------:R-:W-:-:S05]  /*2910*/  IADD3 R45, R107, R45, RZ ;  /* 0x0000002d6b2d7210 */ /* 0x000fca0007ffe0ff */
[----:B----4-:R4:W-:Y:S02]  /*2920*/  RED.E.ADD.F32.FTZ.RN.STRONG.GPU [R44.64], R47 ;  /* 0x0000002f2c00798e */ /* 0x0109e4000c10e784 */
.L_x_8084:
[----:B------:R-:W-:Y:S05]  /*2930*/  BSYNC B0 ;  /* 0x0000000000007941 */ /* 0x000fea0003800000 */
.L_x_8083:
[----:B----4-:R-:W4:Y:S01]  /*2940*/  SHFL.DOWN PT, R45, R84, 0x1, 0x1f ;  /* 0x08201f00542d7f89 */ /* 0x010f2200000e0000 */
[C---:B------:R-:W-:Y:S01]  /*2950*/  ISETP.GT.AND P1, PT, R21.reuse, 0x1e, PT ;  /* 0x0000001e1500780c */ /* 0x040fe20003f24270 */
[C---:B------:R-:W-:Y:S01]  /*2960*/  FMUL.FTZ R46, R88.reuse, R93 ;  /* 0x0000005d582e7220 */ /* 0x040fe20000410000 */
[----:B------:R-:W-:Y:S01]  /*2970*/  ISETP.NE.AND P2, PT, R21, RZ, PT ;  /* 0x000000ff1500720c */ /* 0x000fe20003f45270 */
[----:B------:R-:W5:Y:S01]  /*2980*/  SHFL.DOWN PT, R47, R98, 0x1, 0x1f ;  /* 0x08201f00622f7f89 */ /* 0x000f6200000e0000 */
[C---:B------:R-:W-:Y:S01]  /*2990*/  FMUL.FTZ R107, R88.reuse, R95 ;  /* 0x0000005f586b7220 */ /* 0x040fe20000410000 */
[----:B------:R-:W-:Y:S01]  /*29a0*/  BSSY B0, `(.L_x_8085) ;  /* 0x0000036000007945 */ /* 0x000fe20003800000 */
[----:B---3--:R-:W-:Y:S02]  /*29b0*/  FMUL.FTZ R85, R88, R97 ;  /* 0x0000006158557220 */ /* 0x008fe40000410000 */
        /* <DEDUP_REMOVED lines=8> */
[----:B----4-:R-:W-:Y:S02]  /*2a40*/  @!P1 FADD.FTZ R84, R84, R45 ;  /* 0x0000002d54549221 */ /* 0x010fe40000010000 */
[----:B------:R-:W-:Y:S02]  /*2a50*/  FADD.FTZ R41, R96, R41 ;  /* 0x0000002960297221 */ /* 0x000fe40000010000 */
[----:B-----5:R-:W-:Y:S01]  /*2a60*/  @!P1 FADD.FTZ R98, R98, R47 ;  /* 0x0000002f62629221 */ /* 0x020fe20000010000 */
[----:B------:R-:W3:Y:S01]  /*2a70*/  SHFL.DOWN PT, R45, R84, 0x2, 0x1f ;  /* 0x08401f00542d7f89 */ /* 0x000ee200000e0000 */
[----:B------:R-:W-:Y:S01]  /*2a80*/  ISETP.GT.AND P1, PT, R21, 0x1d, PT ;  /* 0x0000001d1500780c */ /* 0x000fe20003f24270 */
[----:B------:R-:W-:Y:S02]  /*2a90*/  FADD.FTZ R40, R101, R40 ;  /* 0x0000002865287221 */ /* 0x000fe40000010000 */
[----:B------:R-:W4:Y:S01]  /*2aa0*/  SHFL.DOWN PT, R47, R98, 0x2, 0x1f ;  /* 0x08401f00622f7f89 */ /* 0x000f2200000e0000 */
[----:B------:R-:W-:-:S02]  /*2ab0*/  FADD.FTZ R38, R107, R38 ;  /* 0x000000266b267221 */ /* 0x000fc40000010000 */
[----:B------:R-:W-:Y:S02]  /*2ac0*/  FADD.FTZ R39, R46, R39 ;  /* 0x000000272e277221 */ /* 0x000fe40000010000 */
[----:B------:R-:W-:-:S05]  /*2ad0*/  FADD.FTZ R37, R94, R37 ;  /* 0x000000255e257221 */ /* 0x000fca0000010000 */
[----:B---3--:R-:W-:Y:S02]  /*2ae0*/  @!P1 FADD.FTZ R84, R84, R45 ;  /* 0x0000002d54549221 */ /* 0x008fe40000010000 */
        /* <DEDUP_REMOVED lines=16> */
[----:B------:R-:W-:Y:S01]  /*2bf0*/  MOV R44, R84 ;  /* 0x00000054002c7202 */ /* 0x000fe20000000f00 */
[----:B------:R-:W-:Y:S02]  /*2c00*/  FMUL.FTZ R47, R88, R99 ;  /* 0x00000063582f7220 */ /* 0x000fe40000410000 */
[----:B------:R-:W-:Y:S02]  /*2c10*/  IMAD.MOV.U32 R45, RZ, RZ, R98 ;  /* 0x000000ffff2d7224 */ /* 0x000fe400078e0062 */
[----:B------:R-:W-:-:S03]  /*2c20*/  FMUL.FTZ R47, R47, R102 ;  /* 0x000000662f2f7220 */ /* 0x000fc60000410000 */
[----:B------:R3:W-:Y:S01]  /*2c30*/  @!P2 STS.64 [0x418], R44 ;  /* 0x0004182cff00a388 */ /* 0x0007e20000000a00 */
[----:B------:R-:W-:-:S04]  /*2c40*/  FFMA.FTZ R47, R28, R99, R47 ;  /* 0x000000631c2f7223 */ /* 0x000fc8000001002f */
        /* <DEDUP_REMOVED lines=11> */
.L_x_8086:
[----:B---3--:R-:W-:Y:S05]  /*2d00*/  BSYNC B0 ;  /* 0x0000000000007941 */ /* 0x008fea0003800000 */
.L_x_8085:
[----:B------:R-:W-:Y:S02]  /*2d10*/  IADD3 R89, R89, 0x1, RZ ;  /* 0x0000000159597810 */ /* 0x000fe40007ffe0ff */
[----:B------:R-:W-:Y:S02]  /*2d20*/  IADD3 R86, P1, R86, 0x1, RZ ;  /* 0x0000000156567810 */ /* 0x000fe40007f3e0ff */
[----:B------:R-:W-:Y:S02]  /*2d30*/  ISETP.GE.AND P0, PT, R89, c[0x0][0x16c], PT ;  /* 0x00005b0059007a0c */ /* 0x000fe40003f06270 */
[----:B------:R-:W-:-:S11]  /*2d40*/  IADD3.X R91, RZ, R91, RZ, P1, !PT ;  /* 0x0000005bff5b7210 */ /* 0x000fd60000ffe4ff */
[----:B------:R-:W-:Y:S01]  /*2d50*/  @P0 CALL.REL.NOINC `(.L_x_8074) ;  /* 0x0000001000000944 */ /* 0x000fe20003c00000 */
[----:B------:R-:W-:Y:S05]  /*2d60*/  BRA `(.L_x_8087) ;  /* 0xffffebb000007947 */ /* 0x000fea000383ffff */
.L_x_8074:
[----:B------:R-:W-:Y:S01]  /*2d70*/  BAR.SYNC.DEFER_BLOCKING 0x0 ;  /* 0x0000000000007b1d */ /* 0x000fe20000010000 */
[-C--:B------:R-:W-:Y:S02]  /*2d80*/  ISETP.GE.AND P0, PT, R64, R59.reuse, PT ;  /* 0x0000003b4000720c */ /* 0x080fe40003f06270 */
[-C--:B------:R-:W-:Y:S02]  /*2d90*/  ISETP.GE.AND P1, PT, R48, R59.reuse, PT ;  /* 0x0000003b3000720c */ /* 0x080fe40003f26270 */
[-C--:B------:R-:W-:Y:S02]  /*2da0*/  ISETP.GE.AND P2, PT, R49, R59.reuse, PT ;  /* 0x0000003b3100720c */ /* 0x080fe40003f46270 */
[----:B------:R-:W-:Y:S02]  /*2db0*/  ISETP.GE.AND P3, PT, R50, R59, PT ;  /* 0x0000003b3200720c */ /* 0x000fe40003f66270 */
[----:B------:R-:W-:Y:S02]  /*2dc0*/  MOV R34, RZ ;  /* 0x000000ff00227202 */ /* 0x000fe40000000f00 */
[----:B------:R-:W-:-:S02]  /*2dd0*/  MOV R32, RZ ;  /* 0x000000ff00207202 */ /* 0x000fc40000000f00 */
[----:B------:R-:W-:Y:S01]  /*2de0*/  MOV R44, RZ ;  /* 0x000000ff002c7202 */ /* 0x000fe20000000f00 */
[----:B------:R-:W3:Y:S04]  /*2df0*/  @!P0 LDG.E R62, [R74.64] ;  /* 0x000000044a3e8981 */ /* 0x000ee8000c1e1900 */
[----:B------:R-:W4:Y:S04]  /*2e00*/  @!P1 LDG.E R34, [R74.64+0x80] ;  /* 0x000080044a229981 */ /* 0x000f28000c1e1900 */
[----:B------:R-:W5:Y:S04]  /*2e10*/  @!P2 LDG.E R32, [R74.64+0x100] ;  /* 0x000100044a20a981 */ /* 0x000f68000c1e1900 */
[----:B--2---:R-:W2:Y:S01]  /*2e20*/  @!P3 LDG.E R44, [R74.64+0x180] ;  /* 0x000180044a2cb981 */ /* 0x004ea2000c1e1900 */
[----:B------:R-:W-:Y:S01]  /*2e30*/  ISETP.NE.AND P1, PT, R12, RZ, PT ;  /* 0x000000ff0c00720c */ /* 0x000fe20003f25270 */
[----:B------:R-:W-:Y:S01]  /*2e40*/  IMAD R77, R3, c[0x0][0x2e0], RZ ;  /* 0x0000b800034d7a24 */ /* 0x000fe200078e02ff */
[----:B------:R-:W-:Y:S03]  /*2e50*/  BSSY B0, `(.L_x_8088) ;  /* 0x0000049000007945 */ /* 0x000fe60003800000 */
[----:B------:R-:W-:Y:S01]  /*2e60*/  IMAD R77, R0, c[0x0][0x2e4], R77 ;  /* 0x0000b900004d7a24 */ /* 0x000fe200078e024d */
[----:B---3--:R-:W-:Y:S04]  /*2e70*/  STS [R21.X4], R62 ;  /* 0x0000003e15007388 */ /* 0x008fe80000004800 */
[----:B----4-:R-:W-:Y:S04]  /*2e80*/  STS [R21.X4+0x80], R34 ;  /* 0x0000802215007388 */ /* 0x010fe80000004800 */
[----:B-----5:R3:W-:Y:S04]  /*2e90*/  STS [R21.X4+0x100], R32 ;  /* 0x0001002015007388 */ /* 0x0207e80000004800 */
[----:B--2---:R-:W-:Y:S01]  /*2ea0*/  STS [R21.X4+0x180], R44 ;  /* 0x0001802c15007388 */ /* 0x004fe20000004800 */
[----:B------:R-:W-:-:S06]  /*2eb0*/  NOP ;  /* 0x0000000000007918 */ /* 0x000fcc0000000000 */
[----:B------:R-:W2:Y:S01]  /*2ec0*/  LDS.128 R28, [R21.X16] ;  /* 0x00000000151c7984 */ /* 0x000ea2000000cc00 */
[----:B---3--:R-:W-:-:S03]  /*2ed0*/  IMAD R32, R6, c[0x0][0x2d8], RZ ;  /* 0x0000b60006207a24 */ /* 0x008fc600078e02ff */
[----:B------:R-:W-:Y:S01]  /*2ee0*/  BAR.SYNC.DEFER_BLOCKING 0x0 ;  /* 0x0000000000007b1d */ /* 0x000fe20000010000 */
[----:B------:R-:W-:-:S05]  /*2ef0*/  IMAD R75, R5, c[0x0][0x2dc], R32 ;  /* 0x0000b700054b7a24 */ /* 0x000fca00078e0220 */
[----:B------:R3:W-:Y:S01]  /*2f00*/  STS.128 [R21.X16], R40 ;  /* 0x0000002815007388 */ /* 0x0007e2000000cc00 */
[----:B------:R-:W-:-:S06]  /*2f10*/  NOP ;  /* 0x0000000000007918 */ /* 0x000fcc0000000000 */
[----:B------:R-:W-:Y:S04]  /*2f20*/  LDS R41, [R21.X4] ;  /* 0x0000000015297984 */ /* 0x000fe80000004800 */
[----:B------:R-:W-:Y:S01]  /*2f30*/  LDS R43, [R21.X4+0x80] ;  /* 0x00008000152b7984 */ /* 0x000fe20000004800 */
[--C-:B--2---:R-:W-:Y:S02]  /*2f40*/  FADD.FTZ R29, R29, R4.reuse ;  /* 0x000000041d1d7221 */ /* 0x104fe40000010000 */
        /* <DEDUP_REMOVED lines=11> */
[----:B------:R-:W-:Y:S01]  /*3000*/  @!P4 FMUL.FTZ R31, R29, -1.4426950216293334961 ;  /* 0xbfb8aa3b1d1fc820 */ /* 0x000fe20000410000 */
[----:B---3--:R-:W-:Y:S02]  /*3010*/  IADD3 R42, P6, R57, -0x180, RZ ;  /* 0xfffffe80392a7810 */ /* 0x008fe40007fde0ff */
[----:B------:R-:W-:-:S02]  /*3020*/  @!P3 FMUL.FTZ R30, R28, -1.4426950216293334961 ;  /* 0xbfb8aa3b1c1eb820 */ /* 0x000fc40000410000 */
[----:B------:R-:W-:Y:S01]  /*3030*/  IMAD.WIDE.U32 R28, R5, c[0x0][0x2d8], RZ ;  /* 0x0000b600051c7a25 */ /* 0x000fe200078e00ff */
[----:B------:R-:W2:Y:S01]  /*3040*/  @!P4 MUFU.EX2 R31, R31 ;  /* 0x0000001f001fc308 */ /* 0x000ea20000000800 */
[----:B------:R-:W-:Y:S02]  /*3050*/  IADD3.X R54, R54, -0x1, RZ, P6, !PT ;  /* 0xffffffff36367810 */ /* 0x000fe400037fe4ff */
[----:B------:R-:W-:Y:S01]  /*3060*/  @!P0 FMUL.FTZ R34, R34, -1.4426950216293334961 ;  /* 0xbfb8aa3b22228820 */ /* 0x000fe20000410000 */
[----:B------:R-:W-:Y:S01]  /*3070*/  IADD3 R29, R29, R75, RZ ;  /* 0x0000004b1d1d7210 */ /* 0x000fe20007ffe0ff */
[----:B------:R-:W-:-:S03]  /*3080*/  @!P2 FMUL.FTZ R32, R33, -1.4426950216293334961 ;  /* 0xbfb8aa3b2120a820 */ /* 0x000fc60000410000 */
[----:B------:R-:W3:Y:S01]  /*3090*/  @!P3 MUFU.EX2 R30, R30 ;  /* 0x0000001e001eb308 */ /* 0x000ee20000000800 */
[----:B------:R-:W-:-:S05]  /*30a0*/  IMAD.WIDE.U32 R28, R0, c[0x0][0x2e0], R28 ;  /* 0x0000b800001c7a25 */ /* 0x000fca00078e001c */
[----:B------:R-:W-:Y:S01]  /*30b0*/  IADD3 R40, P5, R61, R28, RZ ;  /* 0x0000001c3d287210 */ /* 0x000fe20007fbe0ff */
[----:B------:R-:W4:Y:S01]  /*30c0*/  LDS R35, [0x200] ;  /* 0x00020000ff237984 */ /* 0x000f220000000800 */
[----:B------:R2:W5:Y:S02]  /*30d0*/  @!P2 MUFU.EX2 R33, R32 ;  /* 0x000000200021a308 */ /* 0x0005640000000800 */
[----:B------:R-:W-:-:S06]  /*30e0*/  IADD3.X R29, R56, R77, R29, P5, !PT ;  /* 0x0000004d381d7210 */ /* 0x000fcc0002ffe41d */
[----:B------:R-:W0:Y:S01]  /*30f0*/  @!P0 MUFU.EX2 R34, R34 ;  /* 0x0000002200228308 */ /* 0x000e220000000800 */
[----:B--2---:R-:W-:Y:S01]  /*3100*/  @!P4 FADD.FTZ R32, R31, 1 ;  /* 0x3f8000001f20c421 */ /* 0x004fe20000010000 */
[----:B------:R-:W-:Y:S01]  /*3110*/  IADD3 R31, P5, R42, c[0x0][0x330], RZ ;  /* 0x0000cc002a1f7a10 */ /* 0x000fe20007fbe0ff */
[----:B---3--:R-:W-:-:S03]  /*3120*/  @!P3 FADD.FTZ R30, R30, 1 ;  /* 0x3f8000001e1eb421 */ /* 0x008fc60000010000 */
[----:B------:R-:W-:Y:S02]  /*3130*/  IADD3.X R28, R54, c[0x0][0x334], RZ, P5, !PT ;  /* 0x0000cd00361c7a10 */ /* 0x000fe40002ffe4ff */
[----:B------:R2:W3:Y:S01]  /*3140*/  @!P3 MUFU.RCP R63, R30 ;  /* 0x0000001e003fb308 */ /* 0x0004e20000001000 */
[----:B-----5:R-:W-:-:S07]  /*3150*/  @!P2 FADD.FTZ R33, R33, 1 ;  /* 0x3f8000002121a421 */ /* 0x020fce0000010000 */
[----:B------:R-:W5:Y:S01]  /*3160*/  @!P4 MUFU.RCP R32, R32 ;  /* 0x000000200020c308 */ /* 0x000f620000001000 */
[----:B--2---:R-:W-:Y:S01]  /*3170*/  LEA R30, P5, R40, R31, 0x2 ;  /* 0x0000001f281e7211 */ /* 0x004fe200078a10ff */
[----:B0-----:R-:W-:-:S03]  /*3180*/  @!P0 FADD.FTZ R34, R34, 1 ;  /* 0x3f80000022228421 */ /* 0x001fc60000010000 */
[----:B------:R-:W-:Y:S02]  /*3190*/  LEA.HI.X R31, R40, R28, R29, 0x2, P5 ;  /* 0x0000001c281f7211 */ /* 0x000fe400028f141d */
[----:B------:R-:W-:Y:S01]  /*31a0*/  IADD3 R28, P5, R64, R55, RZ ;  /* 0x00000037401c7210 */ /* 0x000fe20007fbe0ff */
[----:B------:R0:W2:Y:S01]  /*31b0*/  @!P2 MUFU.RCP R57, R33 ;  /* 0x000000210039a308 */ /* 0x0000a20000001000 */
[----:B---3--:R-:W-:Y:S02]  /*31c0*/  @!P3 FMUL.FTZ R36, R36, R63 ;  /* 0x0000003f2424b220 */ /* 0x008fe40000410000 */
[----:B------:R-:W-:Y:S02]  /*31d0*/  LEA.HI.X.SX32 R29, R55, R65, 0x1, P5 ;  /* 0x00000041371d7211 */ /* 0x000fe400028f0eff */
[----:B----4-:R-:W-:-:S03]  /*31e0*/  ISETP.GE.AND P6, PT, R64, R35, PT ;  /* 0x000000234000720c */ /* 0x010fc60003fc6270 */
[----:B------:R0:W3:Y:S01]  /*31f0*/  @!P0 MUFU.RCP R40, R34 ;  /* 0x0000002200288308 */ /* 0x0000e20000001000 */
[----:B-----5:R-:W-:Y:S01]  /*3200*/  @!P4 FMUL.FTZ R37, R37, R32 ;  /* 0x000000202525c220 */ /* 0x020fe20000410000 */
[-C--:B------:R-:W-:Y:S02]  /*3210*/  ISETP.GE.AND P3, PT, R49, R35.reuse, PT ;  /* 0x000000233100720c */ /* 0x080fe40003f66270 */
[-C--:B------:R-:W-:Y:S02]  /*3220*/  ISETP.GE.AND P4, PT, R48, R35.reuse, PT ;  /* 0x000000233000720c */ /* 0x080fe40003f86270 */
[----:B------:R-:W-:-:S04]  /*3230*/  ISETP.GE.AND P5, PT, R50, R35, PT ;  /* 0x000000233200720c */ /* 0x000fc80003fa6270 */
[----:B------:R-:W-:Y:S05]  /*3240*/  @P6 BRA `(.L_x_8089) ;  /* 0x0000009000006947 */ /* 0x000fea0003800000 */
[----:B0-2---:R-:W-:-:S04]  /*3250*/  IMAD.WIDE.U32 R32, R5, c[0x0][0x2d8], R28 ;  /* 0x0000b60005207a25 */ /* 0x005fc800078e001c */
        /* <DEDUP_REMOVED lines=8> */
.L_x_8089:
[----:B0-2---:R-:W-:Y:S05]  /*32e0*/  BSYNC B0 ;  /* 0x0000000000007941 */ /* 0x005fea0003800000 */
.L_x_8088:
[----:B------:R-:W-:Y:S01]  /*32f0*/  @!P3 STG.E [R30.64+0x80], R45 ;  /* 0x0000802d1e00b986 */ /* 0x000fe2000c101904 */
[----:B------:R-:W-:Y:S01]  /*3300*/  @!P2 FMUL.FTZ R38, R38, R57 ;  /* 0x000000392626a220 */ /* 0x000fe20000410000 */
[----:B------:R-:W-:Y:S01]  /*3310*/  BSSY B0, `(.L_x_8090) ;  /* 0x0000021000007945 */ /* 0x000fe20003800000 */
[----:B---3--:R-:W-:Y:S01]  /*3320*/  @!P0 FMUL.FTZ R39, R39, R40 ;  /* 0x0000002827278220 */ /* 0x008fe20000410000 */
[----:B------:R-:W-:Y:S01]  /*3330*/  @!P4 STG.E [R30.64], R43 ;  /* 0x0000002b1e00c986 */ /* 0x000fe2000c101904 */
[----:B------:R-:W-:Y:S02]  /*3340*/  FADD.FTZ R10, R36, R10 ;  /* 0x0000000a240a7221 */ /* 0x000fe40000010000 */
[----:B------:R-:W-:Y:S01]  /*3350*/  IMAD R32, R6, c[0x0][0x2f8], RZ ;  /* 0x0000be0006207a24 */ /* 0x000fe200078e02ff */
[----:B------:R0:W-:Y:S03]  /*3360*/  @!P5 STG.E [R30.64+0x100], R47 ;  /* 0x0001002f1e00d986 */ /* 0x0001e6000c101904 */
[C---:B------:R-:W-:Y:S01]  /*3370*/  IMAD R33, R5.reuse, c[0x0][0x2fc], R32 ;  /* 0x0000bf0005217a24 */ /* 0x040fe200078e0220 */
[----:B------:R-:W-:Y:S01]  /*3380*/  BAR.SYNC.DEFER_BLOCKING 0x0 ;  /* 0x0000000000007b1d */ /* 0x000fe20000010000 */
[----:B0-----:R-:W-:-:S05]  /*3390*/  IMAD.WIDE.U32 R30, R5, c[0x0][0x2f8], RZ ;  /* 0x0000be00051e7a25 */ /* 0x001fca00078e00ff */
[----:B------:R0:W-:Y:S01]  /*33a0*/  STS.128 [R21.X16], R36 ;  /* 0x0000002415007388 */ /* 0x0001e2000000cc00 */
[----:B------:R-:W-:-:S06]  /*33b0*/  NOP ;  /* 0x0000000000007918 */ /* 0x000fcc0000000000 */
[----:B------:R-:W-:Y:S04]  /*33c0*/  LDS R35, [R21.X4] ;  /* 0x0000000015237984 */ /* 0x000fe80000004800 */
[----:B------:R-:W-:Y:S04]  /*33d0*/  LDS R41, [R21.X4+0x80] ;  /* 0x0000800015297984 */ /* 0x000fe80000004800 */
[----:B------:R-:W-:Y:S01]  /*33e0*/  LDS R55, [R21.X4+0x100] ;  /* 0x0001000015377984 */ /* 0x000fe20000004800 */
[----:B0-----:R-:W-:-:S03]  /*33f0*/  FADD.FTZ R37, R10, R37 ;  /* 0x000000250a257221 */ /* 0x001fc60000010000 */
[----:B------:R-:W-:Y:S01]  /*3400*/  LDS R57, [R21.X4+0x180] ;  /* 0x0001800015397984 */ /* 0x000fe20000004800 */
[----:B------:R-:W-:Y:S01]  /*3410*/  FADD.FTZ R10, R37, R38 ;  /* 0x00000026250a7221 */ /* 0x000fe20000010000 */
[----:B------:R-:W-:Y:S02]  /*3420*/  IADD3 R37, R31, R33, RZ ;  /* 0x000000211f257210 */ /* 0x000fe40007ffe0ff */
[----:B------:R-:W-:Y:S01]  /*3430*/  @!P1 STS [0x200], R59 ;  /* 0x0002003bff009388 */ /* 0x000fe20000000800 */
[----:B------:R-:W-:-:S03]  /*3440*/  FADD.FTZ R10, R10, R39 ;  /* 0x000000270a0a7221 */ /* 0x000fc60000010000 */
        /* <DEDUP_REMOVED lines=13> */
.L_x_8091:
[----:B------:R-:W-:Y:S05]  /*3520*/  BSYNC B0 ;  /* 0x0000000000007941 */ /* 0x000fea0003800000 */
.L_x_8090:
        /* <DEDUP_REMOVED lines=30> */
.L_x_8065:
[----:B------:R-:W-:Y:S02]  /*3710*/  ISETP.NE.U32.AND P0, PT, RZ, c[0x0][0x328], PT ;  /* 0x0000ca00ff007a0c */ /* 0x000fe40003f05070 */
[----:B------:R-:W-:Y:S02]  /*3720*/  ISETP.NE.U32.AND P2, PT, RZ, c[0x0][0x348], PT ;  /* 0x0000d200ff007a0c */ /* 0x000fe40003f45070 */
[----:B------:R-:W-:Y:S02]  /*3730*/  ISETP.NE.AND.EX P1, PT, RZ, c[0x0][0x32c], PT, P0 ;  /* 0x0000cb00ff007a0c */ /* 0x000fe40003f25300 */
[----:B------:R-:W-:-:S11]  /*3740*/  ISETP.NE.AND.EX P0, PT, RZ, c[0x0][0x34c], PT, P2 ;  /* 0x0000d300ff007a0c */ /* 0x000fd60003f05320 */
[----:B------:R-:W-:Y:S05]  /*3750*/  @!P1 BRA `(.L_x_8093) ;  /* 0x0000014000009947 */ /* 0x000fea0003800000 */
[----:B-----5:R-:W3:Y:S01]  /*3760*/  SHFL.DOWN P1, R2, R9, 0x1, 0x1f ;  /* 0x08201f0009027f89 */ /* 0x020ee20000020000 */
        /* <DEDUP_REMOVED lines=11> */
[----:B------:R-:W3:Y:S02]  /*3820*/  SHFL.DOWN P1, R6, R7, 0x10, 0x1f ;  /* 0x0a001f0007067f89 */ /* 0x000ee40000020000 */
[----:B---3--:R-:W-:Y:S01]  /*3830*/  @P1 FADD R6, R7, R6 ;  /* 0x0000000607061221 */ /* 0x008fe20000000000 */
[----:B----4-:R-:W-:-:S04]  /*3840*/  ISETP.NE.AND P1, PT, R8, RZ, PT ;  /* 0x000000ff0800720c */ /* 0x010fc80003f25270 */
[----:B------:R3:W-:Y:S04]  /*3850*/  @!P2 STS [0x414], R6 ;  /* 0x00041406ff00a388 */ /* 0x0007e80000000800 */
[----:B------:R-:W-:Y:S06]  /*3860*/  BAR.SYNC.DEFER_BLOCKING 0x0 ;  /* 0x0000000000007b1d */ /* 0x000fec0000010000 */
[----:B------:R-:W-:Y:S05]  /*3870*/  @P1 BRA `(.L_x_8094) ;  /* 0x0000001000001947 */ /* 0x000fea0003800000 */
[----:B---3--:R3:W-:Y:S02]  /*3880*/  RED.E.ADD.F32.FTZ.RN.STRONG.GPU [R70.64], R6 ;  /* 0x000000064600798e */ /* 0x0087e4000c10e784 */
.L_x_8094:
[----:B---3--:R-:W-:Y:S05]  /*3890*/  BSYNC B0 ;  /* 0x0000000000007941 */ /* 0x008fea0003800000 */
.L_x_8093:
[----:B------:R-:W-:Y:S01]  /*38a0*/  BSSY B0, `(.L_x_8095) ;  /* 0x0000018000007945 */ /* 0x000fe20003800000 */
[----:B------:R-:W-:Y:S05]  /*38b0*/  @!P0 BRA `(.L_x_8096) ;  /* 0x0000015000008947 */ /* 0x000fea0003800000 */
[----:B------:R-:W-:Y:S06]  /*38c0*/  BAR.SYNC.DEFER_BLOCKING 0x0 ;  /* 0x0000000000007b1d */ /* 0x000fec0000010000 */
[----:B------:R-:W3:Y:S04]  /*38d0*/  SHFL.DOWN P0, R5, R10, 0x1, 0x1f ;  /* 0x08201f000a057f89 */ /* 0x000ee80000000000 */
[----:B------:R-:W4:Y:S04]  /*38e0*/  S2R R6, SR_LANEID ;  /* 0x0000000000067919 */ /* 0x000f280000000000 */
[----:B------:R-:W0:Y:S01]  /*38f0*/  S2R R15, SR_TID.X ;  /* 0x00000000000f7919 */ /* 0x000e220000002100 */
[----:B---3--:R-:W-:Y:S01]  /*3900*/  @P0 FADD R5, R5, R10 ;  /* 0x0000000a05050221 */ /* 0x008fe20000000000 */
[----:B----4-:R-:W-:-:S04]  /*3910*/  ISETP.NE.AND P1, PT, R6, RZ, PT ;  /* 0x000000ff0600720c */ /* 0x010fc80003f25270 */
[----:B-----5:R-:W3:Y:S02]  /*3920*/  SHFL.DOWN P0, R2, R5, 0x2, 0x1f ;  /* 0x08401f0005027f89 */ /* 0x020ee40000000000 */
[----:B---3--:R-:W-:-:S05]  /*3930*/  @P0 FADD R2, R5, R2 ;  /* 0x0000000205020221 */ /* 0x008fca0000000000 */
[----:B------:R-:W3:Y:S02]  /*3940*/  SHFL.DOWN P0, R7, R2, 0x4, 0x1f ;  /* 0x08801f0002077f89 */ /* 0x000ee40000000000 */
[----:B---3--:R-:W-:-:S05]  /*3950*/  @P0 FADD R7, R2, R7 ;  /* 0x0000000702070221 */ /* 0x008fca0000000000 */
[----:B------:R-:W3:Y:S02]  /*3960*/  SHFL.DOWN P0, R4, R7, 0x8, 0x1f ;  /* 0x09001f0007047f89 */ /* 0x000ee40000000000 */
[----:B---3--:R-:W-:-:S05]  /*3970*/  @P0 FADD R4, R7, R4 ;  /* 0x0000000407040221 */ /* 0x008fca0000000000 */
[----:B------:R-:W3:Y:S02]  /*3980*/  SHFL.DOWN P0, R9, R4, 0x10, 0x1f ;  /* 0x0a001f0004097f89 */ /* 0x000ee40000000000 */
[----:B---3--:R-:W-:Y:S01]  /*3990*/  @P0 FADD R9, R4, R9 ;  /* 0x0000000904090221 */ /* 0x008fe20000000000 */
[----:B0-----:R-:W-:-:S04]  /*39a0*/  ISETP.NE.AND P0, PT, R15, RZ, PT ;  /* 0x000000ff0f00720c */ /* 0x001fc80003f05270 */
[----:B------:R0:W-:Y:S04]  /*39b0*/  @!P1 STS [0x414], R9 ;  /* 0x00041409ff009388 */ /* 0x0001e80000000800 */
[----:B------:R-:W-:Y:S06]  /*39c0*/  BAR.SYNC.DEFER_BLOCKING 0x0 ;  /* 0x0000000000007b1d */ /* 0x000fec0000010000 */
[----:B------:R-:W-:Y:S05]  /*39d0*/  @P0 BRA `(.L_x_8097) ;  /* 0x0000004000000947 */ /* 0x000fea0003800000 */
[----:B0-----:R0:W-:Y:S01]  /*39e0*/  RED.E.ADD.F32.FTZ.RN.STRONG.GPU [R68.64], R9 ;  /* 0x000000094400798e */ /* 0x0011e2000c10e784 */
[----:B------:R-:W-:Y:S01]  /*39f0*/  HFMA2.MMA R15, -RZ, RZ, 0, 0 ;  /* 0x00000000ff0f7435 */ /* 0x000fe200000001ff */
[----:B------:R-:W-:Y:S05]  /*3a00*/  BRA `(.L_x_8097) ;  /* 0x0000001000007947 */ /* 0x000fea0003800000 */
.L_x_8096:
[----:B------:R-:W3:Y:S02]  /*3a10*/  S2R R15, SR_TID.X ;  /* 0x00000000000f7919 */ /* 0x000ee40000002100 */
.L_x_8097:
[----:B0-----:R-:W-:Y:S05]  /*3a20*/  BSYNC B0 ;  /* 0x0000000000007941 */ /* 0x001fea0003800000 */
.L_x_8095:
[----:B---3--:R-:W-:-:S13]  /*3a30*/  ISETP.GE.AND P0, PT, R15, c[0x0][0x16c], PT ;  /* 0x00005b000f007a0c */ /* 0x008fda0003f06270 */
        /* <DEDUP_REMOVED lines=9> */
.L_x_8098:
[----:B0-----:R-:W0:Y:S01]  /*3ad0*/  LDS R17, [R15.X4+0x16c8] ;  /* 0x0016c8000f117984 */ /* 0x001e220000004800 */
[----:B------:R-:W-:Y:S01]  /*3ae0*/  SHF.R.S32.HI R0, RZ, 0x1f, R15 ;  /* 0x0000001fff007819 */ /* 0x000fe2000001140f */
[----:B------:R-:W-:Y:S01]  /*3af0*/  YIELD ;  /* 0x0000000000007946 */ /* 0x000fe20003800000 */
[----:B------:R-:W-:Y:S01]  /*3b00*/  MOV R8, R2 ;  /* 0x0000000200087202 */ /* 0x000fe20000000f00 */
[----:B------:R3:W4:Y:S01]  /*3b10*/  LDS R19, [R15.X4+0x1ac8] ;  /* 0x001ac8000f137984 */ /* 0x0007220000004800 */
[----:B------:R-:W-:Y:S01]  /*3b20*/  MOV R9, R23 ;  /* 0x0000001700097202 */ /* 0x000fe20000000f00 */
[C---:B-1----:R-:W-:Y:S01]  /*3b30*/  IMAD R12, R0.reuse, c[0x0][0x290], RZ ;  /* 0x0000a400000c7a24 */ /* 0x042fe200078e02ff */
        /* <DEDUP_REMOVED lines=8> */
[----:B---3--:R-:W-:Y:S02]  /*3bc0*/  IADD3 R15, R15, c[0x0][0x0], RZ ;  /* 0x000000000f0f7a10 */ /* 0x008fe40007ffe0ff */
        /* <DEDUP_REMOVED lines=10> */
.L_x_8099:
        /* <DEDUP_REMOVED lines=9> */
.L_x_9142:


//--------------------- .text._Z25selective_scan_bwd_kernelI32Selective_Scan_bwd_kernel_traitsILi32ELi4ELb0ELb0ELb1ELb1ELb1EffEEv12SSMParamsBwd --------------------------
	.section	.text._Z25selective_scan_bwd_kernelI32Selective_Scan_bwd_kernel_traitsILi32ELi4ELb0ELb0ELb1ELb1ELb1EffEEv12SSMParamsBwd,"ax",@progbits
	.sectioninfo	@"SHI_REGISTERS=119"
	.align	128
        .global         _Z25selective_scan_bwd_kernelI32Selective_Scan_bwd_kernel_traitsILi32ELi4ELb0ELb0ELb1ELb1ELb1EffEEv12SSMParamsBwd
        .type           _Z25selective_scan_bwd_kernelI32Selective_Scan_bwd_kernel_traitsILi32ELi4ELb0ELb0ELb1ELb1ELb1EffEEv12SSMParamsBwd,@function
        .size           _Z25selective_scan_bwd_kernelI32Selective_Scan_bwd_kernel_traitsILi32ELi4ELb0ELb0ELb1ELb1ELb1EffEEv12SSMParamsBwd,(.L_x_9143 - _Z25selective_scan_bwd_kernelI32Selective_Scan_bwd_kernel_traitsILi32ELi4ELb0ELb0ELb1ELb1ELb1EffEEv12SSMParamsBwd)
        .other          _Z25selective_scan_bwd_kernelI32Selective_Scan_bwd_kernel_traitsILi32ELi4ELb0ELb0ELb1ELb1ELb1EffEEv12SSMParamsBwd,@"STO_CUDA_ENTRY STV_DEFAULT"
_Z25selective_scan_bwd_kernelI32Selective_Scan_bwd_kernel_traitsILi32ELi4ELb0ELb0ELb1ELb1ELb1EffEEv12SSMParamsBwd:
.text._Z25selective_scan_bwd_kernelI32Selective_Scan_bwd_kernel_traitsILi32ELi4ELb0ELb0ELb1ELb1ELb1EffEEv12SSMParamsBwd:
        /* <DEDUP_REMOVED lines=48> */
[----:B------:R-:W-:Y:S02]  /*0300*/  IMAD.IADD R9, R9, 0x1, R13 ;  /* 0x0000000109097824 */ /* 0x000fe400078e020d */
        /* <DEDUP_REMOVED lines=18> */
[----:B------:R-:W-:-:S04]  /*0430*/  IMAD.WIDE.U32 R8, R0, c[0x0][0x1e8], R10 ;  /* 0x00007a0000087a25 */ /* 0x000fc800078e000a */
[C---:B------:R-:W-:Y:S01]  /*0440*/  IMAD R21, R0.reuse, c[0x0][0x1ec], R21 ;  /* 0x00007b0000157a24 */ /* 0x040fe200078e0215 */
[----:B------:R-:W-:Y:S01]  /*0450*/  IADD3 R22, P0, R17, R8, RZ ;  /* 0x0000000811167210 */ /* 0x000fe20007f1e0ff */
[----:B------:R-:W-:Y:S02]  /*0460*/  IMAD R23, R3, c[0x0][0x280], RZ ;  /* 0x0000a00003177a24 */ /* 0x000fe400078e02ff */
[C---:B------:R-:W-:Y:S01]  /*0470*/  IMAD.WIDE.U32 R10, R0.reuse, c[0x0][0x280], R12 ;  /* 0x0000a000000a7a25 */ /* 0x040fe200078e000c */
[----:B------:R-:W-:Y:S02]  /*0480*/  IADD3.X R9, R19, R9, R21, P0, !PT ;  /* 0x0000000913097210 */ /* 0x000fe400007fe415 */
[----:B------:R-:W-:Y:S01]  /*0490*/  ISETP.NE.U32.AND P0, PT, RZ, c[0x0][0x260], PT ;  /* 0x00009800ff007a0c */ /* 0x000fe20003f05070 */
[----:B------:R-:W-:Y:S01]  /*04a0*/  @!P2 IMAD.MOV R7, RZ, RZ, -R7 ;  /* 0x000000ffff07a224 */ /* 0x000fe200078e0a07 */
[----:B------:R-:W-:Y:S01]  /*04b0*/  @!P1 LOP3.LUT R7, RZ, c[0x0][0x178], RZ, 0x33, !PT ;  /* 0x00005e00ff079a12 */ /* 0x000fe200078e33ff */
[----:B------:R-:W-:Y:S01]  /*04c0*/  IMAD R12, R0, c[0x0][0x284], R23 ;  /* 0x0000a100000c7a24 */ /* 0x000fe200078e0217 */
[----:B------:R-:W-:-:S02]  /*04d0*/  IADD3 R20, P2, R17, R10, RZ ;  /* 0x0000000a11147210 */ /* 0x000fc40007f5e0ff */
[----:B------:R-:W-:Y:S01]  /*04e0*/  SHF.R.S32.HI R8, RZ, 0x1f, R7 ;  /* 0x0000001fff087819 */ /* 0x000fe20000011407 */
[----:B------:R-:W-:Y:S01]  /*04f0*/  IMAD.WIDE.U32 R14, R7, c[0x0][0x1c8], R14 ;  /* 0x00007200070e7a25 */ /* 0x000fe200078e000e */
[----:B------:R-:W-:Y:S02]  /*0500*/  ISETP.NE.AND.EX P0, PT, RZ, c[0x0][0x264], PT, P0 ;  /* 0x00009900ff007a0c */ /* 0x000fe40003f05300 */
[----:B------:R-:W-:Y:S01]  /*0510*/  IADD3.X R11, R19, R11, R12, P2, !PT ;  /* 0x0000000b130b7210 */ /* 0x000fe200017fe40c */
[----:B------:R-:W-:Y:S01]  /*0520*/  IMAD R10, R8, c[0x0][0x1c8], RZ ;  /* 0x00007200080a7a24 */ /* 0x000fe200078e02ff */
[----:B------:R-:W-:Y:S02]  /*0530*/  LEA R23, P1, R24, c[0x0][0x240], 0x2 ;  /* 0x0000900018177a11 */ /* 0x000fe400078210ff */
[----:B------:R-:W-:Y:S02]  /*0540*/  LEA R21, P2, R22, c[0x0][0x248], 0x2 ;  /* 0x0000920016157a11 */ /* 0x000fe400078410ff */
[----:B------:R-:W-:-:S02]  /*0550*/  LEA.HI.X R24, R24, c[0x0][0x244], R25, 0x2, P1 ;  /* 0x0000910018187a11 */ /* 0x000fc400008f1419 */
[----:B------:R-:W-:Y:S01]  /*0560*/  LEA.HI.X R22, R22, c[0x0][0x24c], R9, 0x2, P2 ;  /* 0x0000930016167a11 */ /* 0x000fe200010f1409 */
[----:B------:R-:W-:Y:S01]  /*0570*/  IMAD R9, R7, c[0x0][0x1cc], R10 ;  /* 0x0000730007097a24 */ /* 0x000fe200078e020a */
[----:B------:R-:W-:Y:S02]  /*0580*/  ISETP.NE.U32.AND P1, PT, RZ, c[0x0][0x328], PT ;  /* 0x0000ca00ff007a0c */ /* 0x000fe40003f25070 */
        /* <DEDUP_REMOVED lines=8> */
[----:B------:R-:W-:Y:S02]  /*0610*/  @P0 MOV R62, 0x8 ;  /* 0x00000008003e0802 */ /* 0x000fe40000000f00 */
[----:B------:R-:W-:Y:S01]  /*0620*/  LEA.HI.X R20, R20, c[0x0][0x30c], R11, 0x2, P4 ;  /* 0x0000c30014147a11 */ /* 0x000fe200020f140b */
[----:B------:R-:W-:Y:S01]  /*0630*/  @P0 IMAD R9, R9, c[0x0][0x16c], RZ ;  /* 0x00005b0009090a24 */ /* 0x000fe200078e02ff */
[----:B------:R-:W-:Y:S02]  /*0640*/  IADD3.X R10, R19, R10, RZ, P5, !PT ;  /* 0x0000000a130a7210 */ /* 0x000fe40002ffe4ff */
[----:B------:R-:W-:Y:S01]  /*0650*/  LEA R18, P6, R17, c[0x0][0x230], 0x2 ;  /* 0x00008c0011127a11 */ /* 0x000fe200078c10ff */
[----:B------:R-:W-:Y:S01]  /*0660*/  @P0 IMAD.WIDE R62, R9, R62, c[0x0][0x260] ;  /* 0x00009800093e0625 */ /* 0x000fe200078e023e */
[C---:B------:R-:W-:Y:S01]  /*0670*/  @P1 LEA R60, P4, R0.reuse, c[0x0][0x328], 0x2 ;  /* 0x0000ca00003c1a11 */ /* 0x040fe200078810ff */
[----:B------:R-:W-:Y:S01]  /*0680*/  HFMA2.MMA R9, -RZ, RZ, 0, 0 ;  /* 0x00000000ff097435 */ /* 0x000fe200000001ff */
[----:B------:R-:W-:Y:S01]  /*0690*/  @P2 LEA R58, P5, R0, c[0x0][0x348], 0x2 ;  /* 0x0000d200003a2a11 */ /* 0x000fe200078a10ff */
[----:B------:R-:W-:Y:S01]  /*06a0*/  @!P0 CS2R R62, SRZ ;  /* 0x00000000003e8805 */ /* 0x000fe2000001ff00 */
[----:B------:R-:W-:-:S02]  /*06b0*/  LEA.HI.X R19, R17, c[0x0][0x234], R10, 0x2, P6 ;  /* 0x00008d0011137a11 */ /* 0x000fc400030f140a */
[C-C-:B------:R-:W-:Y:S02]  /*06c0*/  @P1 LEA.HI.X R61, R0.reuse, c[0x0][0x32c], R3.reuse, 0x2, P4 ;  /* 0x0000cb00003d1a11 */ /* 0x140fe400020f1403 */
[----:B------:R-:W-:Y:S02]  /*06d0*/  @P2 LEA.HI.X R59, R0, c[0x0][0x34c], R3, 0x2, P5 ;  /* 0x0000d300003b2a11 */ /* 0x000fe400028f1403 */
[----:B------:R-:W-:Y:S01]  /*06e0*/  MOV R10, RZ ;  /* 0x000000ff000a7202 */ /* 0x000fe20000000f00 */
[----:B------:R-:W-:Y:S05]  /*06f0*/  @!P3 BRA `(.L_x_8100) ;  /* 0x00003e900000b947 */ /* 0x000fea0003800000 */
[----:B------:R-:W0:Y:S01]  /*0700*/  S2R R12, SR_TID.X ;  /* 0x00000000000c7919 */ /* 0x000e220000002100 */
[----:B------:R-:W-:Y:S01]  /*0710*/  IMAD R10, R6, c[0x0][0x2b8], RZ ;  /* 0x0000ae00060a7a24 */ /* 0x000fe200078e02ff */
[----:B------:R-:W-:Y:S01]  /*0720*/  MOV R17, R20 ;  /* 0x0000001400117202 */ /* 0x000fe20000000f00 */
[----:B------:R-:W-:Y:S01]  /*0730*/  IMAD.MOV.U32 R13, RZ, RZ, RZ ;  /* 0x000000ffff0d7224 */ /* 0x000fe200078e00ff */
[----:B------:R-:W-:Y:S01]  /*0740*/  MOV R20, c[0x0][0x174] ;  /* 0x00005d0000147a02 */ /* 0x000fe20000000f00 */
[----:B------:R-:W-:-:S02]  /*0750*/  IMAD R9, R5, c[0x0][0x2bc], R10 ;  /* 0x0000af0005097a24 */ /* 0x000fc400078e020a */
[----:B------:R-:W-:Y:S02]  /*0760*/  IMAD R14, R8, c[0x0][0x2c0], RZ ;  /* 0x0000b000080e7a24 */ /* 0x000fe400078e02ff */
[----:B------:R-:W-:-:S04]  /*0770*/  IMAD.WIDE.U32 R56, R0, c[0x0][0x180], RZ ;  /* 0x0000600000387a25 */ /* 0x000fc800078e00ff */
[----:B------:R-:W-:Y:S01]  /*0780*/  IMAD R51, R7, c[0x0][0x2c4], R14 ;  /* 0x0000b10007337a24 */ /* 0x000fe200078e020e */
[----:B------:R-:W-:Y:S01]  /*0790*/  MOV R14, R21 ;  /* 0x00000015000e7202 */ /* 0x000fe20000000f00 */
[----:B------:R-:W-:Y:S01]  /*07a0*/  IMAD.MOV.U32 R15, RZ, RZ, R22 ;  /* 0x000000ffff0f7224 */ /* 0x000fe200078e0016 */
[----:B------:R-:W1:Y:S01]  /*07b0*/  S2R R21, SR_LANEID ;  /* 0x0000000000157919 */ /* 0x000e620000000000 */
[----:B------:R-:W-:Y:S01]  /*07c0*/  MOV R22, RZ ;  /* 0x000000ff00167202 */ /* 0x000fe20000000f00 */
[----:B0-----:R-:W-:Y:S01]  /*07d0*/  IMAD.WIDE.U32 R10, R5, c[0x0][0x2b8], R12 ;  /* 0x0000ae00050a7a25 */ /* 0x001fe200078e000c */
[----:B------:R-:W-:-:S04]  /*07e0*/  MOV R13, R24 ;  /* 0x00000018000d7202 */ /* 0x000fc80000000f00 */
[----:B------:R-:W-:Y:S02]  /*07f0*/  IADD3 R11, R11, R9, RZ ;  /* 0x000000090b0b7210 */ /* 0x000fe40007ffe0ff */
[----:B------:R-:W-:-:S03]  /*0800*/  SHF.L.U32 R9, R12, 0x2, RZ ;  /* 0x000000020c097819 */ /* 0x000fc600000006ff */
[----:B------:R-:W-:Y:S01]  /*0810*/  IMAD.WIDE.U32 R10, R7, c[0x0][0x2c0], R10 ;  /* 0x0000b000070a7a25 */ /* 0x000fe200078e000a */
[----:B------:R-:W-:-:S03]  /*0820*/  LOP3.LUT R55, R9, 0xffffff80, RZ, 0xc0, !PT ;  /* 0xffffff8009377812 */ /* 0x000fc600078ec0ff */
[----:B------:R-:W-:Y:S01]  /*0830*/  IMAD.MOV.U32 R9, RZ, RZ, RZ ;  /* 0x000000ffff097224 */ /* 0x000fe200078e00ff */
[----:B------:R-:W-:Y:S02]  /*0840*/  IADD3 R51, R11, R51, RZ ;  /* 0x000000330b337210 */ /* 0x000fe40007ffe0ff */
[C---:B------:R-:W-:Y:S02]  /*0850*/  LEA R26, P0, R10.reuse, c[0x0][0x320], 0x2 ;  /* 0x0000c8000a1a7a11 */ /* 0x040fe400078010ff */
[----:B------:R-:W-:Y:S01]  /*0860*/  MOV R11, R23 ;  /* 0x00000017000b7202 */ /* 0x000fe20000000f00 */
[----:B------:R-:W-:Y:S01]  /*0870*/  IMAD R23, R3, c[0x0][0x180], RZ ;  /* 0x0000600003177a24 */ /* 0x000fe200078e02ff */
[----:B------:R-:W-:Y:S02]  /*0880*/  LEA.HI.X R51, R10, c[0x0][0x324], R51, 0x2, P0 ;  /* 0x0000c9000a337a11 */ /* 0x000fe400000f1433 */
[----:B------:R-:W-:Y:S01]  /*0890*/  IADD3 R24, P0, R26, -0x100, RZ ;  /* 0xffffff001a187810 */ /* 0x000fe20007f1e0ff */
[----:B------:R-:W-:Y:S01]  /*08a0*/  IMAD R25, R0, c[0x0][0x184], R23 ;  /* 0x0000610000197a24 */ /* 0x000fe200078e0217 */
[----:B------:R-:W-:-:S02]  /*08b0*/  LOP3.LUT R54, R55, 0x1f, R12, 0xf8, !PT ;  /* 0x0000001f37367812 */ /* 0x000fc400078ef80c */
[----:B------:R-:W-:Y:S02]  /*08c0*/  IADD3 R26, P1, R26, -0x80, RZ ;  /* 0xffffff801a1a7810 */ /* 0x000fe40007f3e0ff */
[----:B------:R-:W-:Y:S02]  /*08d0*/  IADD3.X R50, R51, -0x1, RZ, P0, !PT ;  /* 0xffffffff33327810 */ /* 0x000fe400007fe4ff */
[----:B------:R-:W-:Y:S02]  /*08e0*/  MOV R10, RZ ;  /* 0x000000ff000a7202 */ /* 0x000fe40000000f00 */
[----:B------:R-:W-:Y:S02]  /*08f0*/  LOP3.LUT R23, R12, 0x1f, RZ, 0xc0, !PT ;  /* 0x0000001f0c177812 */ /* 0x000fe400078ec0ff */
[----:B------:R-:W-:Y:S02]  /*0900*/  IADD3 R25, R57, R25, RZ ;  /* 0x0000001939197210 */ /* 0x000fe40007ffe0ff */
[----:B------:R-:W-:-:S02]  /*0910*/  SHF.R.S32.HI R55, RZ, 0x1f, R54 ;  /* 0x0000001fff377819 */ /* 0x000fc40000011436 */
[C---:B------:R-:W-:Y:S02]  /*0920*/  LOP3.LUT R27, R54.reuse, 0x20, RZ, 0xfc, !PT ;  /* 0x00000020361b7812 */ /* 0x040fe400078efcff */
[C---:B------:R-:W-:Y:S02]  /*0930*/  LOP3.LUT R48, R54.reuse, 0x40, RZ, 0xfc, !PT ;  /* 0x0000004036307812 */ /* 0x040fe400078efcff */
[----:B------:R-:W-:Y:S02]  /*0940*/  LOP3.LUT R49, R54, 0x60, RZ, 0xfc, !PT ;  /* 0x0000006036317812 */ /* 0x000fe400078efcff */
[----:B-1----:R-:W-:Y:S02]  /*0950*/  IADD3.X R51, R51, -0x1, RZ, P1, !PT ;  /* 0xffffffff33337810 */ /* 0x002fe40000ffe4ff */
.L_x_8132:
[----:B------:R-:W-:Y:S01]  /*0960*/  BAR.SYNC.DEFER_BLOCKING 0x0 ;  /* 0x0000000000007b1d */ /* 0x000fe20000010000 */
[----:B------:R-:W-:Y:S01]  /*0970*/  LEA R66, R20, 0xffffff80, 0x7 ;  /* 0xffffff8014427811 */ /* 0x000fe200078e38ff */
[----:B------:R-:W-:Y:S01]  /*0980*/  HFMA2.MMA R30, -RZ, RZ, 0, 0 ;  /* 0x00000000ff1e7435 */ /* 0x000fe200000001ff */
[----:B------:R-:W-:Y:S01]  /*0990*/  SHF.L.U32 R53, R54, 0x2, RZ ;  /* 0x0000000236357819 */ /* 0x000fe200000006ff */
[----:B------:R-:W-:Y:S01]  /*09a0*/  HFMA2.MMA R38, -RZ, RZ, 0, 0 ;  /* 0x00000000ff267435 */ /* 0x000fe200000001ff */
[----:B------:R-:W-:Y:S01]  /*09b0*/  IADD3 R52, -R66, c[0x0][0x168], RZ ;  /* 0x00005a0042347a10 */ /* 0x000fe20007ffe1ff */
[----:B------:R-:W-:Y:S01]  /*09c0*/  IMAD.MOV.U32 R34, RZ, RZ, RZ ;  /* 0x000000ffff227224 */ /* 0x000fe200078e00ff */
[----:B------:R-:W-:-:S02]  /*09d0*/  SHF.L.U64.HI R64, R54, 0x2, R55 ;  /* 0x0000000236407819 */ /* 0x000fc40000010237 */
[-C--:B------:R-:W-:Y:S02]  /*09e0*/  ISETP.GE.AND P0, PT, R54, R52.reuse, PT ;  /* 0x000000343600720c */ /* 0x080fe40003f06270 */
[-C--:B------:R-:W-:Y:S02]  /*09f0*/  ISETP.GE.AND P1, PT, R27, R52.reuse, PT ;  /* 0x000000341b00720c */ /* 0x080fe40003f26270 */
[-C--:B------:R-:W-:Y:S02]  /*0a00*/  ISETP.GE.AND P2, PT, R48, R52.reuse, PT ;  /* 0x000000343000720c */ /* 0x080fe40003f46270 */
[----:B------:R-:W-:Y:S02]  /*0a10*/  ISETP.GE.AND P3, PT, R49, R52, PT ;  /* 0x000000343100720c */ /* 0x000fe40003f66270 */
[----:B--2---:R-:W-:Y:S02]  /*0a20*/  IADD3 R28, P4, R11, R53, RZ ;  /* 0x000000350b1c7210 */ /* 0x004fe40007f9e0ff */
[----:B------:R-:W-:-:S02]  /*0a30*/  MOV R36, RZ ;  /* 0x000000ff00247202 */ /* 0x000fc40000000f00 */
[----:B------:R-:W-:-:S05]  /*0a40*/  IADD3.X R29, R13, R64, RZ, P4, !PT ;  /* 0x000000400d1d7210 */ /* 0x000fca00027fe4ff */
[----:B------:R-:W2:Y:S04]  /*0a50*/  @!P0 LDG.E R30, [R28.64] ;  /* 0x000000041c1e8981 */ /* 0x000ea8000c1e1900 */
[----:B------:R-:W3:Y:S04]  /*0a60*/  @!P1 LDG.E R36, [R28.64+0x80] ;  /* 0x000080041c249981 */ /* 0x000ee8000c1e1900 */
[----:B------:R-:W4:Y:S04]  /*0a70*/  @!P2 LDG.E R34, [R28.64+0x100] ;  /* 0x000100041c22a981 */ /* 0x000f28000c1e1900 */
[----:B------:R-:W4:Y:S01]  /*0a80*/  @!P3 LDG.E R38, [R28.64+0x180] ;  /* 0x000180041c26b981 */ /* 0x000f22000c1e1900 */
[----:B------:R-:W-:-:S02]  /*0a90*/  ISETP.GE.AND P0, PT, R54, R52, PT ;  /* 0x000000343600720c */ /* 0x000fc40003f06270 */
[-C--:B------:R-:W-:Y:S02]  /*0aa0*/  ISETP.GE.AND P3, PT, R48, R52.reuse, PT ;  /* 0x000000343000720c */ /* 0x080fe40003f66270 */
[----:B------:R-:W-:Y:S02]  /*0ab0*/  ISETP.GE.AND P2, PT, R27, R52, PT ;  /* 0x000000341b00720c */ /* 0x000fe40003f46270 */
[----:B------:R-:W-:-:S07]  /*0ac0*/  MOV R40, RZ ;  /* 0x000000ff00287202 */ /* 0x000fce0000000f00 */
[----:B0-----:R-:W-:-:S04]  /*0ad0*/  @!P0 IADD3 R32, P1, R14, R53, RZ ;  /* 0x000000350e208210 */ /* 0x001fc80007f3e0ff */
[----:B------:R-:W-:Y:S02]  /*0ae0*/  @!P0 IADD3.X R33, R15, R64, RZ, P1, !PT ;  /* 0x000000400f218210 */ /* 0x000fe40000ffe4ff */
[----:B------:R-:W-:Y:S01]  /*0af0*/  ISETP.GE.AND P1, PT, R49, R52, PT ;  /* 0x000000343100720c */ /* 0x000fe20003f26270 */
[----:B------:R-:W-:Y:S02]  /*0b00*/  HFMA2.MMA R46, -RZ, RZ, 0, 0 ;  /* 0x00000000ff2e7435 */ /* 0x000fe400000001ff */
[----:B------:R-:W-:Y:S01]  /*0b10*/  HFMA2.MMA R70, -RZ, RZ, 0, 0 ;  /* 0x00000000ff467435 */ /* 0x000fe200000001ff */
[----:B------:R-:W-:Y:S01]  /*0b20*/  MOV R42, RZ ;  /* 0x000000ff002a7202 */ /* 0x000fe20000000f00 */
[----:B--2---:R-:W-:Y:S04]  /*0b30*/  STS [R21.X4], R30 ;  /* 0x0000001e15007388 */ /* 0x004fe80000004800 */
[----:B---3--:R0:W-:Y:S04]  /*0b40*/  STS [R21.X4+0x80], R36 ;  /* 0x0000802415007388 */ /* 0x0081e80000004800 */
[----:B-1--4-:R1:W-:Y:S04]  /*0b50*/  STS [R21.X4+0x100], R34 ;  /* 0x0001002215007388 */ /* 0x0123e80000004800 */
[----:B------:R2:W-:Y:S01]  /*0b60*/  STS [R21.X4+0x180], R38 ;  /* 0x0001802615007388 */ /* 0x0005e20000004800 */
[----:B------:R-:W-:-:S06]  /*0b70*/  NOP ;  /* 0x0000000000007918 */ /* 0x000fcc0000000000 */
[----:B------:R-:W-:Y:S04]  /*0b80*/  LDS.128 R28, [R21.X16] ;  /* 0x00000000151c7984 */ /* 0x000fe8000000cc00 */
[----:B------:R-:W-:Y:S01]  /*0b90*/  BAR.SYNC.DEFER_BLOCKING 0x0 ;  /* 0x0000000000007b1d */ /* 0x000fe20000010000 */
[CC--:B0-----:R-:W-:Y:S02]  /*0ba0*/  @!P3 IADD3 R36, P5, R14.reuse, R53.reuse, RZ ;  /* 0x000000350e24b210 */ /* 0x0c1fe40007fbe0ff */
[CC--:B-1----:R-:W-:Y:S02]  /*0bb0*/  @!P2 IADD3 R34, P4, R14.reuse, R53.reuse, RZ ;  /* 0x000000350e22a210 */ /* 0x0c2fe40007f9e0ff */
[----:B--2---:R-:W-:Y:S01]  /*0bc0*/  @!P1 IADD3 R38, P6, R14, R53, RZ ;  /* 0x000000350e269210 */ /* 0x004fe20007fde0ff */
[C---:B------:R-:W-:Y:S01]  /*0bd0*/  @!P3 IMAD.X R37, R15.reuse, 0x1, R64, P5 ;  /* 0x000000010f25b824 */ /* 0x040fe200028e0640 */
[----:B------:R-:W-:-:S02]  /*0be0*/  @!P2 IADD3.X R35, R15, R64, RZ, P4, !PT ;  /* 0x000000400f23a210 */ /* 0x000fc400027fe4ff */
[----:B------:R-:W-:Y:S01]  /*0bf0*/  @!P1 IADD3.X R39, R15, R64, RZ, P6, !PT ;  /* 0x000000400f279210 */ /* 0x000fe200037fe4ff */
        /* <DEDUP_REMOVED lines=12> */
[----:B----4-:R0:W-:Y:S04]  /*0cc0*/  STS [R21.X4+0x100], R42 ;  /* 0x0001002a15007388 */ /* 0x0101e80000004800 */
[----:B------:R-:W-:Y:S01]  /*0cd0*/  STS [R21.X4+0x180], R70 ;  /* 0x0001804615007388 */ /* 0x000fe20000004800 */
        /* <DEDUP_REMOVED lines=9> */
[----:B------:R-:W-:Y:S01]  /*0d70*/  SHF.R.S32.HI R67, RZ, 0x1f, R66 ;  /* 0x0000001fff437819 */ /* 0x000fe20000011442 */
[C---:B------:R-:W-:Y:S01]  /*0d80*/  IMAD.WIDE.U32 R32, R5.reuse, c[0x0][0x1f0], RZ ;  /* 0x00007c0005207a25 */ /* 0x040fe200078e00ff */
[----:B------:R-:W-:Y:S01]  /*0d90*/  MOV R65, c[0x0][0x174] ;  /* 0x00005d0000417a02 */ /* 0x000fe20000000f00 */
[----:B------:R-:W-:Y:S01]  /*0da0*/  BSSY B0, `(.L_x_8101) ;  /* 0x0000047000007945 */ /* 0x000fe20003800000 */
[----:B------:R-:W-:Y:S01]  /*0db0*/  ISETP.GE.AND P4, PT, R48, R52, PT ;  /* 0x000000343000720c */ /* 0x000fe20003f86270 */
[----:B------:R-:W-:Y:S01]  /*0dc0*/  IMAD R41, R5, c[0x0][0x1f4], R34 ;  /* 0x00007d0005297a24 */ /* 0x000fe200078e0222 */
[----:B0-----:R-:W-:Y:S01]  /*0dd0*/  MOV R42, R32 ;  /* 0x00000020002a7202 */ /* 0x001fe20000000f00 */
[----:B-1---5:R-:W-:Y:S01]  /*0de0*/  FADD.FTZ R69, R36, R4 ;  /* 0x0000000424457221 */ /* 0x022fe20000010000 */
[----:B------:R-:W-:Y:S01]  /*0df0*/  LEA R65, R65, R22, 0x7 ;  /* 0x0000001641417211 */ /* 0x000fe200078e38ff */
[----:B--2---:R-:W-:Y:S01]  /*0e00*/  IMAD R45, R3, c[0x0][0x1f8], RZ ;  /* 0x00007e00032d7a24 */ /* 0x004fe200078e02ff */
[----:B------:R-:W-:Y:S01]  /*0e10*/  IADD3 R43, R33, R41, RZ ;  /* 0x00000029212b7210 */ /* 0x000fe20007ffe0ff */
[----:B------:R-:W-:Y:S01]  /*0e20*/  @!P2 IMAD.WIDE.U32 R34, R5, c[0x0][0x1f0], R66 ;  /* 0x00007c000522aa25 */ /* 0x000fe200078e0042 */
[----:B------:R-:W-:-:S02]  /*0e30*/  FSETP.GTU.FTZ.AND P6, PT, R69, 20, PT ;  /* 0x41a000004500780b */ /* 0x000fc40003fdc000 */
[----:B------:R-:W-:Y:S01]  /*0e40*/  ISETP.GE.AND P5, PT, R49, R52, PT ;  /* 0x000000343100720c */ /* 0x000fe20003fa6270 */
[C---:B------:R-:W-:Y:S01]  /*0e50*/  IMAD.WIDE.U32 R42, R0.reuse, c[0x0][0x1f8], R42 ;  /* 0x00007e00002a7a25 */ /* 0x040fe200078e002a */
[----:B------:R-:W-:Y:S02]  /*0e60*/  @!P2 IADD3 R41, R41, R35, RZ ;  /* 0x000000232929a210 */ /* 0x000fe40007ffe0ff */
[----:B------:R-:W-:Y:S01]  /*0e70*/  @!P2 MOV R40, R34 ;  /* 0x000000220028a202 */ /* 0x000fe20000000f00 */
[C---:B------:R-:W-:Y:S01]  /*0e80*/  IMAD R47, R0.reuse, c[0x0][0x1fc], R45 ;  /* 0x00007f00002f7a24 */ /* 0x040fe200078e022d */
[----:B------:R-:W-:Y:S01]  /*0e90*/  IADD3 R44, P3, R65, R42, RZ ;  /* 0x0000002a412c7210 */ /* 0x000fe20007f7e0ff */
[----:B------:R-:W-:Y:S01]  /*0ea0*/  FADD.FTZ R70, R37, R4 ;  /* 0x0000000425467221 */ /* 0x000fe20000010000 */
[----:B------:R-:W-:Y:S01]  /*0eb0*/  IADD3 R45, P1, R53, c[0x0][0x268], RZ ;  /* 0x00009a00352d7a10 */ /* 0x000fe20007f3e0ff */
[----:B------:R-:W-:-:S04]  /*0ec0*/  @!P2 IMAD.WIDE.U32 R40, R0, c[0x0][0x1f8], R40 ;  /* 0x00007e000028aa25 */ /* 0x000fc800078e0028 */
[----:B------:R-:W-:Y:S01]  /*0ed0*/  FADD.FTZ R71, R38, R4 ;  /* 0x0000000426477221 */ /* 0x000fe20000010000 */
[----:B------:R-:W-:Y:S01]  /*0ee0*/  @!P2 IADD3 R46, P0, R54, R40, RZ ;  /* 0x00000028362ea210 */ /* 0x000fe20007f1e0ff */
[----:B---3--:R0:W-:Y:S04]  /*0ef0*/  STS [R21.X4], R68 ;  /* 0x0000004415007388 */ /* 0x0081e80000004800 */
[----:B----4-:R1:W-:Y:S04]  /*0f00*/  STS [R21.X4+0x100], R72 ;  /* 0x0001004815007388 */ /* 0x0103e80000004800 */
[----:B------:R2:W-:Y:S01]  /*0f10*/  STS [R21.X4+0x80], R74 ;  /* 0x0000804a15007388 */ /* 0x0005e20000004800 */
[----:B0-----:R-:W-:-:S03]  /*0f20*/  SHF.R.S32.HI R68, RZ, 0x1f, R65 ;  /* 0x0000001fff447819 */ /* 0x001fc60000011441 */
[----:B------:R2:W-:Y:S01]  /*0f30*/  STS [R21.X4+0x180], R76 ;  /* 0x0001804c15007388 */ /* 0x0005e20000004800 */
[----:B------:R-:W-:-:S06]  /*0f40*/  NOP ;  /* 0x0000000000007918 */ /* 0x000fcc0000000000 */
[----:B------:R2:W0:Y:S01]  /*0f50*/  LDS.128 R32, [R21.X16] ;  /* 0x0000000015207984 */ /* 0x000422000000cc00 */
[----:B------:R-:W-:Y:S01]  /*0f60*/  IADD3.X R43, R68, R47, R43, P3, !PT ;  /* 0x0000002f442b7210 */ /* 0x000fe20001ffe42b */
[----:B-1----:R-:W-:Y:S01]  /*0f70*/  FADD.FTZ R72, R39, R4 ;  /* 0x0000000427487221 */ /* 0x002fe20000010000 */
[----:B------:R-:W-:Y:S02]  /*0f80*/  @!P2 IADD3.X R47, R55, R41, R47, P0, !PT ;  /* 0x00000029372fa210 */ /* 0x000fe400007fe42f */
[----:B------:R-:W-:Y:S02]  /*0f90*/  IADD3.X R41, R64, c[0x0][0x26c], RZ, P1, !PT ;  /* 0x00009b0040297a10 */ /* 0x000fe40000ffe4ff */
[----:B------:R-:W-:Y:S02]  /*0fa0*/  LEA R40, P1, R44, R45, 0x2 ;  /* 0x0000002d2c287211 */ /* 0x000fe400078210ff */
[----:B------:R-:W-:Y:S02]  /*0fb0*/  @!P2 LEA R42, P0, R46, c[0x0][0x268], 0x2 ;  /* 0x00009a002e2aaa11 */ /* 0x000fe400078010ff */
[----:B------:R-:W-:-:S02]  /*0fc0*/  LEA.HI.X R41, R44, R41, R43, 0x2, P1 ;  /* 0x000000292c297211 */ /* 0x000fc400008f142b */
[----:B------:R-:W-:Y:S02]  /*0fd0*/  @!P2 LEA.HI.X R43, R46, c[0x0][0x26c], R47, 0x2, P0 ;  /* 0x00009b002e2baa11 */ /* 0x000fe400000f142f */
[----:B------:R-:W-:Y:S02]  /*0fe0*/  ISETP.GE.AND P3, PT, R27, R52, PT ;  /* 0x000000341b00720c */ /* 0x000fe40003f66270 */
[----:B------:R-:W-:Y:S02]  /*0ff0*/  FSETP.GTU.FTZ.AND P1, PT, R70, 20, PT ;  /* 0x41a000004600780b */ /* 0x000fe40003f3c000 */
[----:B------:R-:W-:Y:S01]  /*1000*/  FSETP.GTU.FTZ.AND P0, PT, R71, 20, PT ;  /* 0x41a000004700780b */ /* 0x000fe20003f1c000 */
[----:B------:R-:W-:Y:S07]  /*1010*/  @P6 BRA `(.L_x_8102) ;  /* 0x000001f000006947 */ /* 0x000fee0003800000 */
[----:B--2---:R-:W-:Y:S01]  /*1020*/  FMUL.FTZ R69, R69, 1.4426950216293334961 ;  /* 0x3fb8aa3b45457820 */ /* 0x004fe20000410000 */
[----:B------:R-:W-:Y:S01]  /*1030*/  MOV R44, 0x3d39bf78 ;  /* 0x3d39bf78002c7802 */ /* 0x000fe20000000f00 */
[----:B------:R-:W-:Y:S02]  /*1040*/  IMAD.MOV.U32 R39, RZ, RZ, 0x3e800000 ;  /* 0x3e800000ff277424 */ /* 0x000fe400078e00ff */
        /* <DEDUP_REMOVED lines=28> */
.L_x_8102:
[----:B--2---:R-:W-:Y:S05]  /*1210*/  BSYNC B0 ;  /* 0x0000000000007941 */ /* 0x004fea0003800000 */
.L_x_8101:
        /* <DEDUP_REMOVED lines=38> */
.L_x_8104:
[----:B------:R-:W-:Y:S05]  /*1480*/  BSYNC B0 ;  /* 0x0000000000007941 */ /* 0x000fea0003800000 */
.L_x_8103:
[----:B------:R-:W-:Y:S01]  /*1490*/  BSSY B0, `(.L_x_8105) ;  /* 0x0000021000007945 */ /* 0x000fe20003800000 */
[----:B------:R-:W-:Y:S05]  /*14a0*/  @P0 BRA `(.L_x_8106) ;  /* 0x000001f000000947 */ /* 0x000fea0003800000 */
[----:B------:R-:W-:Y:S01]  /*14b0*/  FMUL.FTZ R71, R71, 1.4426950216293334961 ;  /* 0x3fb8aa3b47477820 */ /* 0x000fe20000410000 */
[----:B------:R-:W-:Y:S01]  /*14c0*/  HFMA2.MMA R45, -RZ, RZ, 1.625, 0 ;  /* 0x3e800000ff2d7435 */ /* 0x000fe200000001ff */
        /* <DEDUP_REMOVED lines=29> */
.L_x_8106:
[----:B------:R-:W-:Y:S05]  /*16a0*/  BSYNC B0 ;  /* 0x0000000000007941 */ /* 0x000fea0003800000 */
.L_x_8105:
[----:B------:R-:W-:Y:S01]  /*16b0*/  BSSY B0, `(.L_x_8107) ;  /* 0x0000021000007945 */ /* 0x000fe20003800000 */
[----:B------:R-:W-:Y:S05]  /*16c0*/  @P6 BRA `(.L_x_8108) ;  /* 0x000001f000006947 */ /* 0x000fea0003800000 */
[----:B------:R-:W-:Y:S01]  /*16d0*/  FMUL.FTZ R72, R72, 1.4426950216293334961 ;  /* 0x3fb8aa3b48487820 */ /* 0x000fe20000410000 */
[----:B------:R-:W-:Y:S01]  /*16e0*/  MOV R45, 0x3e800000 ;  /* 0x3e800000002d7802 */ /* 0x000fe20000000f00 */
[----:B------:R-:W-:Y:S02]  /*16f0*/  HFMA2.MMA R78, -RZ, RZ, 1.3056640625, -1.8671875 ;  /* 0x3d39bf78ff4e7435 */ /* 0x000fe400000001ff */
        /* <DEDUP_REMOVED lines=28> */
.L_x_8108:
[----:B------:R-:W-:Y:S05]  /*18c0*/  BSYNC B0 ;  /* 0x0000000000007941 */ /* 0x000fea0003800000 */
.L_x_8107:
[----:B------:R-:W-:Y:S06]  /*18d0*/  BAR.SYNC.DEFER_BLOCKING 0x0 ;  /* 0x0000000000007b1d */ /* 0x000fec0000010000 */
[----:B------:R1:W2:Y:S04]  /*18e0*/  @!P2 LDG.E R44, [R42.64] ;  /* 0x000000042a2ca981 */ /* 0x0002a8000c1e1900 */
[----:B------:R3:W4:Y:S04]  /*18f0*/  @!P3 LDG.E R46, [R40.64+-0x180] ;  /* 0xfffe8004282eb981 */ /* 0x000728000c1e1900 */
[----:B------:R3:W5:Y:S04]  /*1900*/  @!P4 LDG.E R74, [R40.64+-0x100] ;  /* 0xffff0004284ac981 */ /* 0x000768000c1e1900 */
[----:B------:R3:W5:Y:S01]  /*1910*/  @!P5 LDG.E R76, [R40.64+-0x80] ;  /* 0xffff8004284cd981 */ /* 0x000762000c1e1900 */
[----:B------:R-:W-:Y:S01]  /*1920*/  IMAD R38, R6, c[0x0][0x200], RZ ;  /* 0x0000800006267a24 */ /* 0x000fe200078e02ff */
[----:B------:R-:W-:Y:S01]  /*1930*/  HFMA2.MMA R84, -RZ, RZ, 0, 0 ;  /* 0x00000000ff547435 */ /* 0x000fe200000001ff */
[----:B------:R-:W-:Y:S01]  /*1940*/  @!P2 IMAD.MOV.U32 R39, RZ, RZ, R67 ;  /* 0x000000ffff27a224 */ /* 0x000fe200078e0043 */
[----:B------:R-:W-:Y:S01]  /*1950*/  MOV R80, RZ ;  /* 0x000000ff00507202 */ /* 0x000fe20000000f00 */
[C---:B------:R-:W-:Y:S01]  /*1960*/  IMAD R45, R5.reuse, c[0x0][0x204], R38 ;  /* 0x00008100052d7a24 */ /* 0x040fe200078e0226 */
[----:B------:R-:W-:Y:S01]  /*1970*/  @!P2 MOV R38, R66 ;  /* 0x000000420026a202 */ /* 0x000fe20000000f00 */
[----:B------:R-:W-:Y:S01]  /*1980*/  IMAD.WIDE.U32 R36, R5, c[0x0][0x200], RZ ;  /* 0x0000800005247a25 */ /* 0x000fe200078e00ff */
[----:B------:R-:W-:-:S03]  /*1990*/  MOV R82, RZ ;  /* 0x000000ff00527202 */ /* 0x000fc60000000f00 */
[----:B------:R-:W-:Y:S01]  /*19a0*/  @!P2 IMAD.WIDE.U32 R38, R5, c[0x0][0x200], R38 ;  /* 0x000080000526aa25 */ /* 0x000fe200078e0026 */
[----:B------:R-:W-:-:S03]  /*19b0*/  IADD3 R37, R37, R45, RZ ;  /* 0x0000002d25257210 */ /* 0x000fc60007ffe0ff */
[----:B-1----:R-:W-:Y:S01]  /*19c0*/  IMAD R43, R3, c[0x0][0x208], RZ ;  /* 0x00008200032b7a24 */ /* 0x002fe200078e02ff */
[----:B------:R-:W-:Y:S01]  /*19d0*/  @!P2 IADD3 R39, R45, R39, RZ ;  /* 0x000000272d27a210 */ /* 0x000fe20007ffe0ff */
[----:B---3--:R-:W-:-:S04]  /*19e0*/  IMAD.WIDE.U32 R40, R0, c[0x0][0x208], R36 ;  /* 0x0000820000287a25 */ /* 0x008fc800078e0024 */
[C---:B------:R-:W-:Y:S01]  /*19f0*/  @!P2 IMAD.WIDE.U32 R36, R0.reuse, c[0x0][0x208], R38 ;  /* 0x000082000024aa25 */ /* 0x040fe200078e0026 */
[----:B------:R-:W-:Y:S02]  /*1a00*/  IADD3 R39, P1, R53, c[0x0][0x258], RZ ;  /* 0x0000960035277a10 */ /* 0x000fe40007f3e0ff */
[----:B------:R-:W-:Y:S01]  /*1a10*/  IADD3 R38, P6, R65, R40, RZ ;  /* 0x0000002841267210 */ /* 0x000fe20007fde0ff */
[----:B------:R-:W-:Y:S01]  /*1a20*/  IMAD R45, R0, c[0x0][0x20c], R43 ;  /* 0x00008300002d7a24 */ /* 0x000fe200078e022b */
[----:B------:R-:W-:Y:S02]  /*1a30*/  @!P2 IADD3 R43, P0, R54, R36, RZ ;  /* 0x00000024362ba210 */ /* 0x000fe40007f1e0ff */
[----:B------:R-:W-:Y:S02]  /*1a40*/  IADD3.X R36, R64, c[0x0][0x25c], RZ, P1, !PT ;  /* 0x0000970040247a10 */ /* 0x000fe40000ffe4ff */
[----:B------:R-:W-:Y:S02]  /*1a50*/  IADD3.X R41, R68, R45, R41, P6, !PT ;  /* 0x0000002d44297210 */ /* 0x000fe400037fe429 */
[----:B------:R-:W-:-:S02]  /*1a60*/  LEA R40, P1, R38, R39, 0x2 ;  /* 0x0000002726287211 */ /* 0x000fc400078210ff */
[----:B------:R-:W-:Y:S02]  /*1a70*/  @!P2 IADD3.X R78, R55, R37, R45, P0, !PT ;  /* 0x00000025374ea210 */ /* 0x000fe400007fe42d */
[----:B------:R-:W-:Y:S02]  /*1a80*/  LEA.HI.X R41, R38, R36, R41, 0x2, P1 ;  /* 0x0000002426297211 */ /* 0x000fe400008f1429 */
[----:B------:R-:W-:-:S04]  /*1a90*/  @!P2 LEA R42, P0, R43, c[0x0][0x258], 0x2 ;  /* 0x000096002b2aaa11 */ /* 0x000fc800078010ff */
[----:B------:R-:W-:Y:S01]  /*1aa0*/  @!P2 LEA.HI.X R43, R43, c[0x0][0x25c], R78, 0x2, P0 ;  /* 0x000097002b2baa11 */ /* 0x000fe200000f144e */
[----:B------:R-:W-:Y:S01]  /*1ab0*/  HFMA2.MMA R78, -RZ, RZ, 0, 0 ;  /* 0x00000000ff4e7435 */ /* 0x000fe200000001ff */
[----:B--2---:R-:W-:Y:S04]  /*1ac0*/  STS [R21.X4], R44 ;  /* 0x0000002c15007388 */ /* 0x004fe80000004800 */
[----:B----4-:R-:W-:Y:S04]  /*1ad0*/  STS [R21.X4+0x80], R46 ;  /* 0x0000802e15007388 */ /* 0x010fe80000004800 */
[----:B-----5:R-:W-:Y:S04]  /*1ae0*/  STS [R21.X4+0x100], R74 ;  /* 0x0001004a15007388 */ /* 0x020fe80000004800 */
[----:B------:R-:W-:Y:S01]  /*1af0*/  STS [R21.X4+0x180], R76 ;  /* 0x0001804c15007388 */ /* 0x000fe20000004800 */
[----:B------:R-:W-:-:S06]  /*1b00*/  NOP ;  /* 0x0000000000007918 */ /* 0x000fcc0000000000 */
[----:B------:R-:W1:Y:S04]  /*1b10*/  LDS.128 R36, [R21.X16] ;  /* 0x0000000015247984 */ /* 0x000e68000000cc00 */
[----:B------:R-:W-:Y:S06]  /*1b20*/  BAR.SYNC.DEFER_BLOCKING 0x0 ;  /* 0x0000000000007b1d */ /* 0x000fec0000010000 */
[----:B------:R-:W2:Y:S04]  /*1b30*/  @!P2 LDG.E R78, [R42.64] ;  /* 0x000000042a4ea981 */ /* 0x000ea8000c1e1900 */
[----:B------:R-:W3:Y:S04]  /*1b40*/  @!P3 LDG.E R80, [R40.64+-0x180] ;  /* 0xfffe80042850b981 */ /* 0x000ee8000c1e1900 */
[----:B------:R-:W4:Y:S04]  /*1b50*/  @!P4 LDG.E R84, [R40.64+-0x100] ;  /* 0xffff00042854c981 */ /* 0x000f28000c1e1900 */
[----:B------:R-:W5:Y:S01]  /*1b60*/  @!P5 LDG.E R82, [R40.64+-0x80] ;  /* 0xffff80042852d981 */ /* 0x000f62000c1e1900 */
[----:B-1----:R-:W-:Y:S01]  /*1b70*/  FMUL.FTZ R44, R36, -1.4426950216293334961 ;  /* 0xbfb8aa3b242c7820 */ /* 0x002fe20000410000 */
[----:B------:R-:W-:Y:S01]  /*1b80*/  ISETP.NE.AND P1, PT, R12, RZ, PT ;  /* 0x000000ff0c00720c */ /* 0x000fe20003f25270 */
[----:B------:R-:W-:Y:S01]  /*1b90*/  FMUL.FTZ R74, R39, -1.4426950216293334961 ;  /* 0xbfb8aa3b274a7820 */ /* 0x000fe20000410000 */
[----:B------:R-:W-:Y:S01]  /*1ba0*/  BSSY B0, `(.L_x_8109) ;  /* 0x0000050000007945 */ /* 0x000fe20003800000 */
[----:B------:R-:W-:-:S02]  /*1bb0*/  FMUL.FTZ R45, R37, -1.4426950216293334961 ;  /* 0xbfb8aa3b252d7820 */ /* 0x000fc40000410000 */
[----:B------:R-:W-:Y:S01]  /*1bc0*/  FMUL.FTZ R46, R38, -1.4426950216293334961 ;  /* 0xbfb8aa3b262e7820 */ /* 0x000fe20000410000 */
[----:B------:R-:W1:Y:S08]  /*1bd0*/  MUFU.EX2 R44, R44 ;  /* 0x0000002c002c7308 */ /* 0x000e700000000800 */
[----:B------:R-:W-:Y:S08]  /*1be0*/  MUFU.EX2 R74, R74 ;  /* 0x0000004a004a7308 */ /* 0x000ff00000000800 */
[----:B------:R-:W0:Y:S01]  /*1bf0*/  MUFU.EX2 R45, R45 ;  /* 0x0000002d002d7308 */ /* 0x000e220000000800 */
[----:B-1----:R-:W-:-:S07]  /*1c00*/  FADD.FTZ R44, R44, 1 ;  /* 0x3f8000002c2c7421 */ /* 0x002fce0000010000 */
[----:B------:R0:W1:Y:S08]  /*1c10*/  MUFU.EX2 R47, R46 ;  /* 0x0000002e002f7308 */ /* 0x0000700000000800 */
[----:B------:R-:W1:Y:S01]  /*1c20*/  MUFU.RCP R73, R44 ;  /* 0x0000002c00497308 */ /* 0x000e620000001000 */
[----:B0-----:R-:W-:Y:S02]  /*1c30*/  FADD.FTZ R46, R45, 1 ;  /* 0x3f8000002d2e7421 */ /* 0x001fe40000010000 */
[----:B-1----:R-:W-:-:S05]  /*1c40*/  FADD.FTZ R47, R47, 1 ;  /* 0x3f8000002f2f7421 */ /* 0x002fca0000010000 */
[----:B------:R-:W0:Y:S01]  /*1c50*/  MUFU.RCP R79, R47 ;  /* 0x0000002f004f7308 */ /* 0x000e220000001000 */
[----:B------:R-:W-:-:S04]  /*1c60*/  FADD.FTZ R45, -R73, 1 ;  /* 0x3f800000492d7421 */ /* 0x000fc80000010100 */
[----:B------:R-:W-:Y:S02]  /*1c70*/  FFMA.FTZ R45, R36, R45, 1 ;  /* 0x3f800000242d7423 */ /* 0x000fe4000001002d */
[----:B0-----:R-:W-:-:S04]  /*1c80*/  FADD.FTZ R75, -R79, 1 ;  /* 0x3f8000004f4b7421 */ /* 0x001fc80000010100 */
[----:B------:R-:W-:Y:S01]  /*1c90*/  FFMA.FTZ R75, R38, R75, 1 ;  /* 0x3f800000264b7423 */ /* 0x000fe2000001004b */
[----:B--2---:R0:W-:Y:S04]  /*1ca0*/  STS [R21.X4], R78 ;  /* 0x0000004e15007388 */ /* 0x0041e80000004800 */
[----:B---3--:R1:W-:Y:S04]  /*1cb0*/  STS [R21.X4+0x80], R80 ;  /* 0x0000805015007388 */ /* 0x0083e80000004800 */
[----:B----4-:R-:W-:Y:S01]  /*1cc0*/  STS [R21.X4+0x100], R84 ;  /* 0x0001005415007388 */ /* 0x010fe20000004800 */
[----:B0-----:R-:W0:Y:S03]  /*1cd0*/  MUFU.RCP R78, R46 ;  /* 0x0000002e004e7308 */ /* 0x001e260000001000 */
[----:B-----5:R2:W-:Y:S01]  /*1ce0*/  STS [R21.X4+0x180], R82 ;  /* 0x0001805215007388 */ /* 0x0205e20000004800 */
[----:B------:R-:W-:-:S06]  /*1cf0*/  NOP ;  /* 0x0000000000007918 */ /* 0x000fcc0000000000 */
[----:B------:R-:W3:Y:S01]  /*1d00*/  LDS.128 R40, [R21.X16] ;  /* 0x0000000015287984 */ /* 0x000ee2000000cc00 */
[----:B-1----:R-:W-:Y:S02]  /*1d10*/  FADD.FTZ R80, R74, 1 ;  /* 0x3f8000004a507421 */ /* 0x002fe40000010000 */
[----:B--2---:R-:W-:-:S04]  /*1d20*/  IMAD R82, R6, c[0x0][0x2e8], RZ ;  /* 0x0000ba0006527a24 */ /* 0x004fc800078e02ff */
[----:B------:R-:W1:Y:S01]  /*1d30*/  MUFU.RCP R80, R80 ;  /* 0x0000005000507308 */ /* 0x000e620000001000 */
[----:B0-----:R-:W-:-:S04]  /*1d40*/  FADD.FTZ R74, -R78, 1 ;  /* 0x3f8000004e4a7421 */ /* 0x001fc80000010100 */
[----:B------:R-:W-:Y:S02]  /*1d50*/  FFMA.FTZ R74, R37, R74, 1 ;  /* 0x3f800000254a7423 */ /* 0x000fe4000001004a */
[----:B-1----:R-:W-:-:S04]  /*1d60*/  FADD.FTZ R76, -R80, 1 ;  /* 0x3f800000504c7421 */ /* 0x002fc80000010100 */
[----:B------:R-:W-:Y:S02]  /*1d70*/  FFMA.FTZ R76, R39, R76, 1 ;  /* 0x3f800000274c7423 */ /* 0x000fe4000001004c */
        /* <DEDUP_REMOVED lines=14> */
[----:B------:R-:W-:-:S04]  /*1e60*/  IMAD R77, R5, c[0x0][0x2ec], R82 ;  /* 0x0000bb00054d7a24 */ /* 0x000fc800078e0252 */
[----:B------:R-:W-:-:S04]  /*1e70*/  IMAD.IADD R75, R75, 0x1, R77 ;  /* 0x000000014b4b7824 */ /* 0x000fc800078e024d */
[----:B------:R-:W-:Y:S01]  /*1e80*/  IMAD.WIDE.U32 R74, R0, c[0x0][0x2f0], R74 ;  /* 0x0000bc00004a7a25 */ /* 0x000fe200078e004a */
[----:B------:R0:W-:Y:S01]  /*1e90*/  STS.128 [R21.X16], R44 ;  /* 0x0000002c15007388 */ /* 0x0001e2000000cc00 */
[----:B------:R-:W-:-:S06]  /*1ea0*/  NOP ;  /* 0x0000000000007918 */ /* 0x000fcc0000000000 */
[----:B------:R-:W-:Y:S04]  /*1eb0*/  LDS R81, [R21.X4] ;  /* 0x0000000015517984 */ /* 0x000fe80000004800 */
[----:B------:R-:W-:Y:S04]  /*1ec0*/  LDS R83, [R21.X4+0x80] ;  /* 0x0000800015537984 */ /* 0x000fe80000004800 */
[----:B------:R-:W-:Y:S01]  /*1ed0*/  LDS R85, [R21.X4+0x100] ;  /* 0x0001000015557984 */ /* 0x000fe20000004800 */
[----:B0-----:R-:W-:-:S03]  /*1ee0*/  IMAD R45, R3, c[0x0][0x2f0], RZ ;  /* 0x0000bc00032d7a24 */ /* 0x001fc600078e02ff */
[----:B------:R-:W-:Y:S01]  /*1ef0*/  LDS R87, [R21.X4+0x180] ;  /* 0x0001800015577984 */ /* 0x000fe20000004800 */
[----:B------:R-:W-:Y:S01]  /*1f00*/  IMAD R47, R0, c[0x0][0x2f4], R45 ;  /* 0x0000bd00002f7a24 */ /* 0x000fe200078e022d */
[----:B------:R-:W-:Y:S02]  /*1f10*/  IADD3 R45, P0, R65, R74, RZ ;  /* 0x0000004a412d7210 */ /* 0x000fe40007f1e0ff */
[----:B------:R-:W-:Y:S04]  /*1f20*/  @!P1 STS [0x200], R52 ;  /* 0x00020034ff009388 */ /* 0x000fe80000000800 */
[----:B------:R-:W-:Y:S01]  /*1f30*/  BAR.SYNC.DEFER_BLOCKING 0x0 ;  /* 0x0000000000007b1d */ /* 0x000fe20000010000 */
[----:B------:R-:W-:Y:S02]  /*1f40*/  IADD3 R74, P5, R53, c[0x0][0x338], RZ ;  /* 0x0000ce00354a7a10 */ /* 0x000fe40007fbe0ff */
[----:B------:R-:W-:-:S02]  /*1f50*/  IADD3.X R46, R68, R47, R75, P0, !PT ;  /* 0x0000002f442e7210 */ /* 0x000fc400007fe44b */
[----:B------:R-:W-:Y:S02]  /*1f60*/  IADD3.X R47, R64, c[0x0][0x33c], RZ, P5, !PT ;  /* 0x0000cf00402f7a10 */ /* 0x000fe40002ffe4ff */
[C---:B------:R-:W-:Y:S02]  /*1f70*/  LEA R74, P6, R45.reuse, R74, 0x2 ;  /* 0x0000004a2d4a7211 */ /* 0x040fe400078c10ff */
[C---:B------:R-:W-:Y:S02]  /*1f80*/  IADD3 R44, P5, R54.reuse, R66, RZ ;  /* 0x00000042362c7210 */ /* 0x040fe40007fbe0ff */
        /* <DEDUP_REMOVED lines=17> */
.L_x_8110:
[----:B------:R-:W-:Y:S05]  /*20a0*/  BSYNC B0 ;  /* 0x0000000000007941 */ /* 0x000fea0003800000 */
.L_x_8109:
        /* <DEDUP_REMOVED lines=33> */
[----:B------:R-:W-:Y:S01]  /*22c0*/  LDS R79, [R21.X4+0x180] ;  /* 0x00018000154f7984 */ /* 0x000fe20000004800 */
[----:B------:R-:W-:Y:S02]  /*22d0*/  IADD3 R32, P5, R53, c[0x0][0x270], RZ ;  /* 0x00009c0035207a10 */ /* 0x000fe40007fbe0ff */
[----:B------:R-:W-:Y:S01]  /*22e0*/  IADD3.X R36, R68, R41, R33, P0, !PT ;  /* 0x0000002944247210 */ /* 0x000fe200007fe421 */
[----:B------:R-:W-:Y:S01]  /*22f0*/  @!P1 STS [0x200], R52 ;  /* 0x00020034ff009388 */ /* 0x000fe20000000800 */
[----:B------:R-:W-:-:S03]  /*2300*/  IADD3.X R33, R64, c[0x0][0x274], RZ, P5, !PT ;  /* 0x00009d0040217a10 */ /* 0x000fc60002ffe4ff */
        /* <DEDUP_REMOVED lines=20> */
.L_x_8113:
[----:B------:R-:W-:Y:S05]  /*2450*/  BSYNC B0 ;  /* 0x0000000000007941 */ /* 0x000fea0003800000 */
.L_x_8112:
[----:B------:R1:W-:Y:S04]  /*2460*/  @!P0 STG.E [R32.64+-0x180], R75 ;  /* 0xfffe804b20008986 */ /* 0x0003e8000c101904 */
[----:B------:R1:W-:Y:S04]  /*2470*/  @!P2 STG.E [R32.64+-0x100], R77 ;  /* 0xffff004d2000a986 */ /* 0x0003e8000c101904 */
[----:B------:R1:W-:Y:S02]  /*2480*/  @!P3 STG.E [R32.64+-0x80], R79 ;  /* 0xffff804f2000b986 */ /* 0x0003e4000c101904 */
.L_x_8111:
        /* <DEDUP_REMOVED lines=24> */
[----:B------:R-:W-:Y:S01]  /*2610*/  IMAD R38, R8, c[0x0][0x2c0], RZ ;  /* 0x0000b00008267a24 */ /* 0x000fe200078e02ff */
[----:B------:R-:W-:Y:S02]  /*2620*/  IADD3 R37, R37, R39, RZ ;  /* 0x0000002725257210 */ /* 0x000fe40007ffe0ff */
[----:B------:R-:W-:Y:S01]  /*2630*/  MOV R85, RZ ;  /* 0x000000ff00557202 */ /* 0x000fe20000000f00 */
[C---:B------:R-:W-:Y:S01]  /*2640*/  IMAD R39, R7.reuse, c[0x0][0x2c4], R38 ;  /* 0x0000b10007277a24 */ /* 0x040fe200078e0226 */
[----:B------:R-:W-:Y:S01]  /*2650*/  MOV R87, RZ ;  /* 0x000000ff00577202 */ /* 0x000fe20000000f00 */
[----:B------:R-:W-:Y:S01]  /*2660*/  IMAD.WIDE.U32 R36, R7, c[0x0][0x2c0], R36 ;  /* 0x0000b00007247a25 */ /* 0x000fe200078e0024 */
[----:B------:R-:W-:Y:S02]  /*2670*/  MOV R88, RZ ;  /* 0x000000ff00587202 */ /* 0x000fe40000000f00 */
[----:B------:R-:W-:Y:S01]  /*2680*/  IADD3.X R77, R40, R50, RZ, P3, !PT ;  /* 0x00000032284d7210 */ /* 0x000fe20001ffe4ff */
[----:B------:R-:W-:Y:S01]  /*2690*/  IMAD.IADD R39, R37, 0x1, R39 ;  /* 0x0000000125277824 */ /* 0x000fe200078e0227 */
[----:B------:R-:W-:-:S02]  /*26a0*/  LEA R78, P2, R36, c[0x0][0x320], 0x2 ;  /* 0x0000c800244e7a11 */ /* 0x000fc400078410ff */
[----:B------:R-:W-:Y:S02]  /*26b0*/  IADD3 R74, P0, R66, R36, RZ ;  /* 0x00000024424a7210 */ /* 0x000fe40007f1e0ff */
[----:B------:R-:W-:Y:S02]  /*26c0*/  LEA.HI.X R41, R36, c[0x0][0x324], R39, 0x2, P2 ;  /* 0x0000c90024297a11 */ /* 0x000fe400010f1427 */
[----:B------:R-:W-:Y:S01]  /*26d0*/  IADD3.X R75, R67, R39, RZ, P0, !PT ;  /* 0x00000027434b7210 */ /* 0x000fe200007fe4ff */
[----:B------:R-:W-:Y:S01]  /*26e0*/  CS2R R36, SRZ ;  /* 0x0000000000247805 */ /* 0x000fe2000001ff00 */
[----:B------:R-:W-:Y:S01]  /*26f0*/  IADD3 R78, P0, P2, R78, -0x180, R81 ;  /* 0xfffffe804e4e7810 */ /* 0x000fe20007a1e051 */
[----:B------:R-:W-:Y:S01]  /*2700*/  CS2R R38, SRZ ;  /* 0x0000000000267805 */ /* 0x000fe2000001ff00 */
[----:B------:R-:W-:Y:S02]  /*2710*/  IMAD.X R81, R40, 0x1, R51, P4 ;  /* 0x0000000128517824 */ /* 0x000fe400020e0633 */
[----:B------:R-:W-:-:S02]  /*2720*/  IADD3.X R79, R41, -0x1, R40, P0, P2 ;  /* 0xffffffff294f7810 */ /* 0x000fc400007e4428 */
.L_x_8127:
[----:B------:R-:W-:Y:S02]  /*2730*/  SHF.R.S32.HI R90, RZ, 0x1f, R85 ;  /* 0x0000001fff5a7819 */ /* 0x000fe40000011455 */
[----:B------:R-:W-:-:S02]  /*2740*/  MOV R40, R56 ;  /* 0x0000003800287202 */ /* 0x000fc40000000f00 */
[----:B------:R-:W-:Y:S01]  /*2750*/  MOV R41, R25 ;  /* 0x0000001900297202 */ /* 0x000fe20000000f00 */
[----:B------:R-:W-:Y:S01]  /*2760*/  IMAD R42, R90, c[0x0][0x188], RZ ;  /* 0x000062005a2a7a24 */ /* 0x000fe200078e02ff */
[----:B------:R-:W-:-:S03]  /*2770*/  IADD3 R52, -R66, c[0x0][0x168], RZ ;  /* 0x00005a0042347a10 */ /* 0x000fc60007ffe1ff */
[----:B------:R-:W-:-:S04]  /*2780*/  IMAD.WIDE.U32 R40, R85, c[0x0][0x188], R40 ;  /* 0x0000620055287a25 */ /* 0x000fc800078e0028 */
[----:B------:R-:W-:Y:S01]  /*2790*/  IMAD R43, R85, c[0x0][0x18c], R42 ;  /* 0x00006300552b7a24 */ /* 0x000fe200078e022a */
[----:B------:R-:W-:Y:S01]  /*27a0*/  LEA R82, P0, R40, c[0x0][0x220], 0x2 ;  /* 0x0000880028527a11 */ /* 0x000fe200078010ff */
[----:B------:R-:W-:-:S03]  /*27b0*/  IMAD R42, R90, c[0x0][0x1c0], RZ ;  /* 0x000070005a2a7a24 */ /* 0x000fc600078e02ff */
[----:B------:R-:W-:-:S04]  /*27c0*/  IADD3 R41, R41, R43, RZ ;  /* 0x0000002b29297210 */ /* 0x000fc80007ffe0ff */
[----:B---3--:R-:W-:-:S05]  /*27d0*/  LEA.HI.X R83, R40, c[0x0][0x224], R41, 0x2, P0 ;  /* 0x0000890028537a11 */ /* 0x008fca00000f1429 */
[----:B0-2---:R0:W2:Y:S01]  /*27e0*/  LDG.E R89, [R82.64] ;  /* 0x0000000452597981 */ /* 0x0050a2000c1e1900 */
[----:B------:R-:W-:Y:S01]  /*27f0*/  IMAD.WIDE.U32 R40, R85, c[0x0][0x1c0], R54 ;  /* 0x0000700055287a25 */ /* 0x000fe200078e0036 */
        /* <DEDUP_REMOVED lines=23> */
[----:B------:R-:W-:-:S03]  /*2970*/  IMAD R92, R90, c[0x0][0x1a0], RZ ;  /* 0x000068005a5c7a24 */ /* 0x000fc600078e02ff */
[----:B------:R-:W-:Y:S01]  /*2980*/  IADD3 R41, R41, R83, RZ ;  /* 0x0000005329297210 */ /* 0x000fe20007ffe0ff */
[----:B-1----:R-:W-:Y:S01]  /*2990*/  IMAD R43, R85, c[0x0][0x1a4], R92 ;  /* 0x00006900552b7a24 */ /* 0x002fe200078e025c */
        /* <DEDUP_REMOVED lines=13> */
[----:B------:R-:W-:-:S02]  /*2a70*/  ISETP.NE.AND P3, PT, R12, 0x1f, PT ;  /* 0x0000001f0c00780c */ /* 0x000fc40003f65270 */
[----:B------:R-:W-:Y:S01]  /*2a80*/  MOV R94, RZ ;  /* 0x000000ff005e7202 */ /* 0x000fe20000000f00 */
[----:B------:R-:W-:-:S04]  /*2a90*/  @P0 IMAD.WIDE R82, R83, 0x8, R62 ;  /* 0x0000000853520825 */ /* 0x000fc800078e023e */
[----:B------:R-:W-:Y:S02]  /*2aa0*/  FMUL.FTZ R101, R28, R69 ;  /* 0x000000451c657220 */ /* 0x000fe40000410000 */
[----:B------:R-:W-:Y:S01]  /*2ab0*/  FMUL.FTZ R104, R30, R71 ;  /* 0x000000471e687220 */ /* 0x000fe20000410000 */
[----:B------:R-:W-:Y:S01]  /*2ac0*/  BSSY B0, `(.L_x_8115) ;  /* 0x000002b000007945 */ /* 0x000fe20003800000 */
[----:B--2---:R-:W-:-:S04]  /*2ad0*/  FMUL.FTZ R91, R89, 1.4426950216293334961 ;  /* 0x3fb8aa3b595b7820 */ /* 0x004fc80000410000 */
[----:B------:R-:W-:-:S06]  /*2ae0*/  FMUL.FTZ R92, R91, R69 ;  /* 0x000000455b5c7220 */ /* 0x000fcc0000410000 */
[----:B------:R-:W1:Y:S01]  /*2af0*/  MUFU.EX2 R92, R92 ;  /* 0x0000005c005c7308 */ /* 0x000e620000000800 */
[----:B---3--:R-:W-:Y:S04]  /*2b00*/  STS [R21.X4], R96 ;  /* 0x0000006015007388 */ /* 0x008fe80000004800 */
[----:B----4-:R-:W-:Y:S04]  /*2b10*/  STS [R21.X4+0x80], R100 ;  /* 0x0000806415007388 */ /* 0x010fe80000004800 */
[----:B------:R2:W-:Y:S04]  /*2b20*/  STS [R21.X4+0x100], R98 ;  /* 0x0001006215007388 */ /* 0x0005e80000004800 */
[----:B------:R-:W-:Y:S01]  /*2b30*/  STS [R21.X4+0x180], R102 ;  /* 0x0001806615007388 */ /* 0x000fe20000004800 */
[----:B------:R-:W-:-:S06]  /*2b40*/  NOP ;  /* 0x0000000000007918 */ /* 0x000fcc0000000000 */
[----:B0-----:R-:W0:Y:S04]  /*2b50*/  LDS.128 R40, [R21.X16] ;  /* 0x0000000015287984 */ /* 0x001e28000000cc00 */
[----:B-1----:R1:W-:Y:S04]  /*2b60*/  STS [R103+0x648], R92 ;  /* 0x0006485c67007388 */ /* 0x0023e80000000800 */
[----:B------:R-:W-:Y:S01]  /*2b70*/  BAR.SYNC.DEFER_BLOCKING 0x0 ;  /* 0x0000000000007b1d */ /* 0x000fe20000010000 */
[C---:B------:R-:W-:Y:S02]  /*2b80*/  FMUL.FTZ R97, R91.reuse, R70 ;  /* 0x000000465b617220 */ /* 0x040fe40000410000 */
[----:B------:R-:W-:-:S02]  /*2b90*/  FMUL.FTZ R95, R91, R71 ;  /* 0x000000475b5f7220 */ /* 0x000fc40000410000 */
[----:B------:R-:W-:Y:S02]  /*2ba0*/  FMUL.FTZ R99, R91, R72 ;  /* 0x000000485b637220 */ /* 0x000fe40000410000 */
[----:B------:R-:W3:Y:S01]  /*2bb0*/  MUFU.EX2 R97, R97 ;  /* 0x0000006100617308 */ /* 0x000ee20000000800 */
[----:B------:R4:W4:Y:S07]  /*2bc0*/  @P3 LDS R110, [R12.X4+0xe4c] ;  /* 0x000e4c000c6e3984 */ /* 0x00092e0000004800 */
[----:B------:R-:W0:Y:S01]  /*2bd0*/  MUFU.EX2 R95, R95 ;  /* 0x0000005f005f7308 */ /* 0x000e220000000800 */
[----:B--2---:R-:W-:Y:S01]  /*2be0*/  FMUL.FTZ R98, R29, R70 ;  /* 0x000000461d627220 */ /* 0x004fe20000410000 */
[----:B------:R2:W5:Y:S06]  /*2bf0*/  @P0 LDG.E R94, [R82.64+0x4] ;  /* 0x00000404525e0981 */ /* 0x00056c000c1e1900 */
[----:B------:R-:W1:Y:S01]  /*2c00*/  MUFU.EX2 R99, R99 ;  /* 0x0000006300637308 */ /* 0x000e620000000800 */
[----:B---3--:R-:W-:-:S02]  /*2c10*/  FMUL.FTZ R100, R92, R97 ;  /* 0x000000615c647220 */ /* 0x008fc40000410000 */
[----:B--2---:R-:W-:Y:S02]  /*2c20*/  FFMA.FTZ R82, R97, R101, R98 ;  /* 0x0000006561527223 */ /* 0x004fe40000010062 */
[----:B------:R-:W-:Y:S02]  /*2c30*/  FMUL.FTZ R96, R31, R72 ;  /* 0x000000481f607220 */ /* 0x000fe40000410000 */
[C---:B0-----:R-:W-:Y:S02]  /*2c40*/  FMUL.FTZ R100, R95.reuse, R100 ;  /* 0x000000645f647220 */ /* 0x041fe40000410000 */
[----:B------:R-:W-:Y:S02]  /*2c50*/  FFMA.FTZ R82, R95, R82, R104 ;  /* 0x000000525f527223 */ /* 0x000fe40000010068 */
[C---:B------:R-:W-:Y:S02]  /*2c60*/  FMUL.FTZ R83, R93.reuse, R41 ;  /* 0x000000295d537220 */ /* 0x040fe40000410000 */
[----:B------:R-:W-:-:S02]  /*2c70*/  FMUL.FTZ R106, R93, R42 ;  /* 0x0000002a5d6a7220 */ /* 0x000fc40000410000 */
[----:B------:R-:W-:Y:S02]  /*2c80*/  FMUL.FTZ R105, R93, R43 ;  /* 0x0000002b5d697220 */ /* 0x000fe40000410000 */
[----:B-1----:R-:W-:Y:S02]  /*2c90*/  FMUL.FTZ R103, R99, R100 ;  /* 0x0000006463677220 */ /* 0x002fe40000410000 */
[----:B------:R-:W-:Y:S02]  /*2ca0*/  FMUL.FTZ R102, R93, R40 ;  /* 0x000000285d667220 */ /* 0x000fe40000410000 */
[----:B------:R-:W-:Y:S02]  /*2cb0*/  FFMA.FTZ R108, R99, R82, R96 ;  /* 0x00000052636c7223 */ /* 0x000fe40000010060 */
[----:B------:R-:W-:Y:S02]  /*2cc0*/  FMUL.FTZ R100, R46, R83 ;  /* 0x000000532e647220 */ /* 0x000fe40000410000 */
[----:B------:R-:W-:-:S02]  /*2cd0*/  FMUL.FTZ R106, R73, R106 ;  /* 0x0000006a496a7220 */ /* 0x000fc40000410000 */
[----:B------:R-:W-:Y:S01]  /*2ce0*/  FMUL.FTZ R105, R84, R105 ;  /* 0x0000006954697220 */ /* 0x000fe20000410000 */
[----:B------:R-:W-:Y:S05]  /*2cf0*/  @P3 BRA `(.L_x_8116) ;  /* 0x0000007000003947 */ /* 0x000fea0003800000 */
[----:B------:R-:W-:Y:S02]  /*2d00*/  ISETP.NE.AND P0, PT, R20, c[0x0][0x174], PT ;  /* 0x00005d0014007a0c */ /* 0x000fe40003f05270 */
[----:B----4-:R-:W-:-:S11]  /*2d10*/  MOV R110, 0x3f800000 ;  /* 0x3f800000006e7802 */ /* 0x010fd60000000f00 */
[----:B------:R-:W-:-:S04]  /*2d20*/  @P0 LEA.HI R82, R20, R20, RZ, 0x1 ;  /* 0x0000001414520211 */ /* 0x000fc800078f08ff */
[----:B------:R-:W-:-:S05]  /*2d30*/  @P0 LOP3.LUT R83, R82, 0xfffffe, RZ, 0xc0, !PT ;  /* 0x00fffffe52530812 */ /* 0x000fca00078ec0ff */
[----:B------:R-:W-:-:S05]  /*2d40*/  @P0 IMAD.IADD R82, R20, 0x1, -R83 ;  /* 0x0000000114520824 */ /* 0x000fca00078e0a53 */
[----:B------:R-:W-:-:S05]  /*2d50*/  @P0 LEA R82, R82, R85, 0x8 ;  /* 0x0000005552520211 */ /* 0x000fca00078e40ff */
[----:B------:R0:W1:Y:S02]  /*2d60*/  @P0 LDS R110, [R82.X4+0x648] ;  /* 0x00064800526e0984 */ /* 0x0000640000004800 */
.L_x_8116:
[----:B------:R-:W-:Y:S05]  /*2d70*/  BSYNC B0 ;  /* 0x0000000000007941 */ /* 0x000fea0003800000 */
.L_x_8115:
[----:B------:R-:W2:Y:S01]  /*2d80*/  SHFL.UP PT, R83, R108, 0x1, RZ ;  /* 0x042000006c537989 */ /* 0x000ea200000e00ff */
[----:B------:R-:W-:Y:S01]  /*2d90*/  FFMA.FTZ R91, R99, R105, R106 ;  /* 0x00000069635b7223 */ /* 0x000fe2000001006a */
[----:B------:R-:W-:Y:S01]  /*2da0*/  ISETP.GE.AND P0, PT, R21, 0x1, PT ;  /* 0x000000011500780c */ /* 0x000fe20003f06270 */
[----:B-1--4-:R-:W-:Y:S01]  /*2db0*/  FMUL.FTZ R112, R99, R110 ;  /* 0x0000006e63707220 */ /* 0x012fe20000410000 */
[----:B0-----:R-:W0:Y:S01]  /*2dc0*/  SHFL.UP PT, R82, R103, 0x1, RZ ;  /* 0x0420000067527989 */ /* 0x001e2200000e00ff */
[----:B------:R-:W-:Y:S01]  /*2dd0*/  FMUL.FTZ R102, R47, R102 ;  /* 0x000000662f667220 */ /* 0x000fe20000410000 */
        /* <DEDUP_REMOVED lines=8> */
[C---:B--2---:R-:W-:Y:S02]  /*2e60*/  @P0 FFMA.FTZ R108, R103.reuse, R83, R108 ;  /* 0x00000053676c0223 */ /* 0x044fe4000001006c */
[----:B0-----:R-:W-:-:S03]  /*2e70*/  @P0 FMUL.FTZ R103, R103, R82 ;  /* 0x0000005267670220 */ /* 0x001fc60000410000 */
        /* <DEDUP_REMOVED lines=30> */
[C---:B0-----:R-:W-:Y:S01]  /*3060*/  @P4 FFMA.FTZ R108, R103.reuse, R83, R108 ;  /* 0x00000053676c4223 */ /* 0x041fe2000001006c */
[----:B------:R-:W-:Y:S01]  /*3070*/  HFMA2.MMA R83, -RZ, RZ, 0, 0 ;  /* 0x00000000ff537435 */ /* 0x000fe200000001ff */
[----:B--2---:R-:W-:Y:S01]  /*3080*/  @P4 FMUL.FTZ R103, R103, R82 ;  /* 0x0000005267674220 */ /* 0x004fe20000410000 */
[----:B------:R-:W-:-:S02]  /*3090*/  ISETP.GE.U32.AND P4, PT, R23, 0x18, PT ;  /* 0x000000181700780c */ /* 0x000fc40003f86070 */
[----:B------:R-:W0:Y:S01]  /*30a0*/  SHFL.UP PT, R109, R108, 0x10, RZ ;  /* 0x060000006c6d7989 */ /* 0x000e2200000e00ff */
[----:B------:R-:W-:-:S03]  /*30b0*/  MOV R82, 0x3f800000 ;  /* 0x3f80000000527802 */ /* 0x000fc60000000f00 */
[----:B------:R-:W2:Y:S04]  /*30c0*/  SHFL.UP PT, R114, R103, 0x10, RZ ;  /* 0x0600000067727989 */ /* 0x000ea800000e00ff */
[----:B------:R-:W-:Y:S01]  /*30d0*/  @!P0 LDS.64 R82, [R91+0xec8] ;  /* 0x000ec8005b528984 */ /* 0x000fe20000000a00 */
[----:B------:R-:W-:Y:S02]  /*30e0*/  ISETP.GE.AND P0, PT, R21, 0x10, PT ;  /* 0x000000101500780c */ /* 0x000fe40003f06270 */
[C---:B-1----:R-:W-:Y:S02]  /*30f0*/  @!P4 FFMA.FTZ R107, R112.reuse, R113, R107 ;  /* 0x00000071706bc223 */ /* 0x042fe4000001006b */
[----:B---3--:R-:W-:-:S03]  /*3100*/  @!P4 FMUL.FTZ R112, R112, R111 ;  /* 0x0000006f7070c220 */ /* 0x008fc60000410000 */
[----:B------:R-:W1:Y:S04]  /*3110*/  SHFL.DOWN PT, R113, R107, 0x10, 0x1f ;  /* 0x0a001f006b717f89 */ /* 0x000e6800000e0000 */
[----:B------:R-:W3:Y:S02]  /*3120*/  SHFL.DOWN PT, R111, R112, 0x10, 0x1f ;  /* 0x0a001f00706f7f89 */ /* 0x000ee400000e0000 */
[C---:B0-----:R-:W-:Y:S02]  /*3130*/  @P0 FFMA.FTZ R108, R103.reuse, R109, R108 ;  /* 0x0000006d676c0223 */ /* 0x041fe4000001006c */
[----:B-----5:R0:W-:Y:S01]  /*3140*/  SHFL.IDX PT, R109, R94, RZ, 0x1f ;  /* 0x00001fff5e6d7589 */ /* 0x0201e200000e0000 */
[----:B--2---:R-:W-:Y:S01]  /*3150*/  @P0 FMUL.FTZ R103, R103, R114 ;  /* 0x0000007267670220 */ /* 0x004fe20000410000 */
[----:B------:R-:W-:-:S02]  /*3160*/  ISETP.GE.U32.AND P0, PT, R23, 0x10, PT ;  /* 0x000000101700780c */ /* 0x000fc40003f06070 */
[----:B------:R-:W-:Y:S04]  /*3170*/  SHFL.UP PT, R108, R108, 0x1, RZ ;  /* 0x042000006c6c7989 */ /* 0x000fe800000e00ff */
[----:B------:R-:W2:Y:S01]  /*3180*/  SHFL.UP PT, R103, R103, 0x1, RZ ;  /* 0x0420000067677989 */ /* 0x000ea200000e00ff */
[----:B0-----:R-:W-:-:S04]  /*3190*/  IADD3 R94, -R66, c[0x0][0x168], -R12 ;  /* 0x00005a00425e7a10 */ /* 0x001fc80007ffe90c */
[----:B------:R-:W-:Y:S02]  /*31a0*/  ISETP.GE.AND P4, PT, R94, 0x61, PT ;  /* 0x000000615e00780c */ /* 0x000fe40003f86270 */
[C---:B-1----:R-:W-:Y:S02]  /*31b0*/  @!P0 FFMA.FTZ R107, R112.reuse, R113, R107 ;  /* 0x00000071706b8223 */ /* 0x042fe4000001006b */
[----:B---3--:R-:W-:Y:S01]  /*31c0*/  @!P0 FMUL.FTZ R112, R112, R111 ;  /* 0x0000006f70708220 */ /* 0x008fe20000410000 */
[----:B------:R-:W-:Y:S02]  /*31d0*/  ISETP.GE.AND P0, PT, R94, 0x1, PT ;  /* 0x000000015e00780c */ /* 0x000fe40003f06270 */
[----:B------:R-:W-:Y:S04]  /*31e0*/  SHFL.DOWN PT, R113, R107, 0x1, 0x1f ;  /* 0x08201f006b717f89 */ /* 0x000fe800000e0000 */
[----:B------:R-:W-:Y:S04]  /*31f0*/  SHFL.IDX PT, R111, R83, RZ, 0x1f ;  /* 0x00001fff536f7589 */ /* 0x000fe800000e0000 */
[----:B------:R-:W0:Y:S01]  /*3200*/  SHFL.DOWN PT, R116, R112, 0x1, 0x1f ;  /* 0x08201f0070747f89 */ /* 0x000e2200000e0000 */
[----:B--2---:R-:W-:-:S03]  /*3210*/  @P2 FFMA.FTZ R109, R103, R109, R108 ;  /* 0x0000006d676d2223 */ /* 0x004fc6000001006c */
[----:B------:R1:W-:Y:S01]  /*3220*/  SHFL.IDX PT, R114, R107, RZ, 0x1f ;  /* 0x00001fff6b727589 */ /* 0x0003e200000e0000 */
[----:B------:R-:W-:Y:S01]  /*3230*/  ISETP.GE.AND P2, PT, R94, 0x21, PT ;  /* 0x000000215e00780c */ /* 0x000fe20003f46270 */
[----:B------:R-:W-:Y:S02]  /*3240*/  FFMA.FTZ R101, R92, R109, R101 ;  /* 0x0000006d5c657223 */ /* 0x000fe40000010065 */
[----:B------:R-:W2:Y:S02]  /*3250*/  SHFL.IDX PT, R109, R112, RZ, 0x1f ;  /* 0x00001fff706d7589 */ /* 0x000ea400000e0000 */
[-C--:B------:R-:W-:Y:S01]  /*3260*/  FFMA.FTZ R108, R97, R101.reuse, R98 ;  /* 0x00000065616c7223 */ /* 0x080fe20000010062 */
[----:B-1----:R-:W-:Y:S01]  /*3270*/  SHF.L.U32 R107, R87, 0x2, RZ ;  /* 0x00000002576b7819 */ /* 0x002fe200000006ff */
[----:B------:R-:W-:Y:S02]  /*3280*/  FMUL.FTZ R40, R40, R101 ;  /* 0x0000006528287220 */ /* 0x000fe40000410000 */
[----:B------:R-:W-:-:S02]  /*3290*/  FMUL.FTZ R92, R41, R108 ;  /* 0x0000006c295c7220 */ /* 0x000fc40000410000 */
[----:B------:R-:W-:Y:S02]  /*32a0*/  FFMA.FTZ R41, R47, R40, RZ ;  /* 0x000000282f297223 */ /* 0x000fe400000100ff */
[----:B------:R-:W-:Y:S02]  /*32b0*/  FFMA.FTZ R104, R95, R108, R104 ;  /* 0x0000006c5f687223 */ /* 0x000fe40000010068 */
[----:B------:R-:W-:Y:S02]  /*32c0*/  FFMA.FTZ R40, R46, R92, R41 ;  /* 0x0000005c2e287223 */ /* 0x000fe40000010029 */
[----:B------:R-:W-:Y:S02]  /*32d0*/  FMUL.FTZ R42, R42, R104 ;  /* 0x000000682a2a7220 */ /* 0x000fe40000410000 */
[----:B0-----:R-:W-:Y:S01]  /*32e0*/  @P3 FFMA.FTZ R111, R116, R111, R113 ;  /* 0x0000006f746f3223 */ /* 0x001fe20000010071 */
[----:B------:R-:W-:Y:S01]  /*32f0*/  ISETP.GE.AND P3, PT, R94, 0x41, PT ;  /* 0x000000415e00780c */ /* 0x000fe20003f66270 */
[----:B------:R-:W-:-:S02]  /*3300*/  FFMA.FTZ R103, R73, R42, R40 ;  /* 0x0000002a49677223 */ /* 0x000fc40000010028 */
[----:B------:R-:W-:Y:S01]  /*3310*/  FFMA.FTZ R92, R111, R110, R105 ;  /* 0x0000006e6f5c7223 */ /* 0x000fe20000010069 */
[----:B------:R-:W-:Y:S01]  /*3320*/  SHF.L.U64.HI R105, R87, 0x2, R88 ;  /* 0x0000000257697819 */ /* 0x000fe20000010258 */
[C---:B------:R-:W-:Y:S02]  /*3330*/  FFMA.FTZ R110, R99.reuse, R104, R96 ;  /* 0x00000068636e7223 */ /* 0x040fe40000010060 */
[----:B------:R-:W-:Y:S02]  /*3340*/  FFMA.FTZ R94, R99, R92, R106 ;  /* 0x0000005c635e7223 */ /* 0x000fe4000001006a */
[----:B------:R-:W-:Y:S02]  /*3350*/  FMUL.FTZ R99, R43, R110 ;  /* 0x0000006e2b637220 */ /* 0x000fe40000410000 */
[----:B------:R-:W-:Y:S02]  /*3360*/  FFMA.FTZ R96, R95, R94, R100 ;  /* 0x0000005e5f607223 */ /* 0x000fe40000010064 */
[----:B------:R-:W-:-:S02]  /*3370*/  FMUL.FTZ R40, R93, R101 ;  /* 0x000000655d287220 */ /* 0x000fc40000410000 */
[C---:B------:R-:W-:Y:S02]  /*3380*/  FMUL.FTZ R41, R93.reuse, R108 ;  /* 0x0000006c5d297220 */ /* 0x040fe40000410000 */
[C---:B------:R-:W-:Y:S02]  /*3390*/  FMUL.FTZ R42, R93.reuse, R104 ;  /* 0x000000685d2a7220 */ /* 0x040fe40000410000 */
[----:B------:R-:W-:Y:S02]  /*33a0*/  FMUL.FTZ R43, R93, R110 ;  /* 0x0000006e5d2b7220 */ /* 0x000fe40000410000 */
[----:B------:R-:W-:Y:S02]  /*33b0*/  FADD.FTZ R93, -R98, R108 ;  /* 0x0000006c625d7221 */ /* 0x000fe40000010100 */
[----:B------:R-:W-:Y:S02]  /*33c0*/  FFMA.FTZ R98, R97, R96, R102 ;  /* 0x0000006061627223 */ /* 0x000fe40000010066 */
[----:B------:R-:W-:-:S02]  /*33d0*/  FFMA.FTZ R106, R28, -R69, R101 ;  /* 0x800000451c6a7223 */ /* 0x000fc40000010065 */
[----:B------:R-:W-:Y:S02]  /*33e0*/  FMUL.FTZ R97, R98, R69 ;  /* 0x0000004562617220 */ /* 0x000fe40000410000 */
[C---:B--2---:R-:W-:Y:S02]  /*33f0*/  FFMA.FTZ R83, R109.reuse, R83, R114 ;  /* 0x000000536d537223 */ /* 0x044fe40000010072 */
[----:B------:R-:W-:Y:S02]  /*3400*/  FMUL.FTZ R82, R109, R82 ;  /* 0x000000526d527220 */ /* 0x000fe40000410000 */
[----:B------:R-:W-:Y:S02]  /*3410*/  FMUL.FTZ R40, R47, R40 ;  /* 0x000000282f287220 */ /* 0x000fe40000410000 */
[----:B------:R-:W-:Y:S01]  /*3420*/  FMUL.FTZ R41, R46, R41 ;  /* 0x000000292e297220 */ /* 0x000fe20000410000 */
[----:B------:R0:W-:Y:S01]  /*3430*/  @!P1 STS.64 [R91+0xec8], R82 ;  /* 0x000ec8525b009388 */ /* 0x0001e20000000a00 */
[----:B------:R-:W-:-:S02]  /*3440*/  FMUL.FTZ R42, R73, R42 ;  /* 0x0000002a492a7220 */ /* 0x000fc40000410000 */
[C---:B------:R-:W-:Y:S02]  /*3450*/  FMUL.FTZ R43, R84.reuse, R43 ;  /* 0x0000002b542b7220 */ /* 0x040fe40000410000 */
[----:B------:R-:W-:Y:S02]  /*3460*/  FFMA.FTZ R95, R84, R99, R103 ;  /* 0x00000063545f7223 */ /* 0x000fe40000010067 */
[----:B------:R-:W-:Y:S01]  /*3470*/  FMUL.FTZ R100, R96, R70 ;  /* 0x0000004660647220 */ /* 0x000fe20000410000 */
[----:B------:R1:W-:Y:S01]  /*3480*/  STS.128 [R12.X16+0x210], R40 ;  /* 0x000210280c007388 */ /* 0x0003e2000000cc00 */
[----:B------:R-:W-:Y:S02]  /*3490*/  FFMA.FTZ R103, R97, R106, RZ ;  /* 0x0000006a61677223 */ /* 0x000fe400000100ff */
[----:B------:R-:W-:Y:S02]  /*34a0*/  FFMA.FTZ R104, R30, -R71, R104 ;  /* 0x800000471e687223 */ /* 0x000fe40000010068 */
[----:B------:R-:W-:-:S02]  /*34b0*/  FMUL.FTZ R102, R92, R72 ;  /* 0x000000485c667220 */ /* 0x000fc40000410000 */
[----:B------:R-:W-:Y:S02]  /*34c0*/  FFMA.FTZ R101, R31, -R72, R110 ;  /* 0x800000481f657223 */ /* 0x000fe4000001006e */
        /* <DEDUP_REMOVED lines=11> */
[----:B------:R-:W-:-:S03]  /*3580*/  LEA R42, P0, R40, c[0x0][0x320], 0x2 ;  /* 0x0000c800282a7a11 */ /* 0x000fc600078010ff */
[----:B------:R-:W-:-:S05]  /*3590*/  IMAD.IADD R41, R41, 0x1, R43 ;  /* 0x0000000129297824 */ /* 0x000fca00078e022b */
[----:B------:R-:W-:-:S05]  /*35a0*/  LEA.HI.X R43, R40, c[0x0][0x324], R41, 0x2, P0 ;  /* 0x0000c900282b7a11 */ /* 0x000fca00000f1429 */
[----:B0-----:R0:W-:Y:S02]  /*35b0*/  RED.E.ADD.F32.FTZ.RN.STRONG.GPU [R42.64], R83 ;  /* 0x000000532a00798e */ /* 0x0011e4000c10e784 */
.L_x_8118:
[----:B-1----:R-:W-:Y:S05]  /*35c0*/  BSYNC B0 ;  /* 0x0000000000007941 */ /* 0x002fea0003800000 */
.L_x_8117:
        /* <DEDUP_REMOVED lines=8> */
.L_x_8120:
[----:B------:R-:W-:Y:S05]  /*3650*/  BSYNC B0 ;  /* 0x0000000000007941 */ /* 0x000fea0003800000 */
.L_x_8119:
[----:B------:R2:W3:Y:S01]  /*3660*/  LDS R83, [R12.X4+0x310] ;  /* 0x000310000c537984 */ /* 0x0004e20000004800 */
[----:B------:R-:W-:Y:S01]  /*3670*/  BSSY B0, `(.L_x_8121) ;  /* 0x0000006000007945 */ /* 0x000fe20003800000 */
[----:B-1----:R-:W-:Y:S01]  /*3680*/  IMAD.WIDE.U32 R40, R107, c[0x0][0x2d0], R80 ;  /* 0x0000b4006b287a25 */ /* 0x002fe200078e0050 */
[----:B------:R-:W-:Y:S05]  /*3690*/  @!P3 BRA `(.L_x_8122) ;  /* 0x000000300000b947 */ /* 0x000fea0003800000 */
[----:B------:R-:W-:-:S05]  /*36a0*/  IMAD.WIDE.U32 R42, R107, c[0x0][0x2d0], R76 ;  /* 0x0000b4006b2a7a25 */ /* 0x000fca00078e004c */
[----:B------:R-:W-:-:S05]  /*36b0*/  IADD3 R43, R91, R43, RZ ;  /* 0x0000002b5b2b7210 */ /* 0x000fca0007ffe0ff */
[----:B---3--:R1:W-:Y:S02]  /*36c0*/  RED.E.ADD.F32.FTZ.RN.STRONG.GPU [R42.64], R83 ;  /* 0x000000532a00798e */ /* 0x0083e4000c10e784 */
.L_x_8122:
[----:B------:R-:W-:Y:S05]  /*36d0*/  BSYNC B0 ;  /* 0x0000000000007941 */ /* 0x000fea0003800000 */
.L_x_8121:
[----:B-1----:R1:W4:Y:S01]  /*36e0*/  LDS R43, [R12.X4+0x390] ;  /* 0x000390000c2b7984 */ /* 0x0023220000004800 */
[----:B------:R-:W-:Y:S01]  /*36f0*/  BSSY B0, `(.L_x_8123) ;  /* 0x0000004000007945 */ /* 0x000fe20003800000 */
[----:B------:R-:W-:Y:S05]  /*3700*/  @!P4 BRA `(.L_x_8124) ;  /* 0x000000200000c947 */ /* 0x000fea0003800000 */
[----:B------:R-:W-:-:S05]  /*3710*/  IADD3 R41, R91, R41, RZ ;  /* 0x000000295b297210 */ /* 0x000fca0007ffe0ff */
[----:B----4-:R4:W-:Y:S02]  /*3720*/  RED.E.ADD.F32.FTZ.RN.STRONG.GPU [R40.64], R43 ;  /* 0x0000002b2800798e */ /* 0x0109e4000c10e784 */
.L_x_8124:
[----:B------:R-:W-:Y:S05]  /*3730*/  BSYNC B0 ;  /* 0x0000000000007941 */ /* 0x000fea0003800000 */
.L_x_8123:
[----:B----4-:R-:W4:Y:S01]  /*3740*/  SHFL.DOWN PT, R40, R95, 0x1, 0x1f ;  /* 0x08201f005f287f89 */ /* 0x010f2200000e0000 */
[----:B------:R-:W-:Y:S01]  /*3750*/  ISETP.GT.AND P0, PT, R21, 0x1e, PT ;  /* 0x0000001e1500780c */ /* 0x000fe20003f04270 */
[----:B------:R-:W-:Y:S01]  /*3760*/  FMUL.FTZ R90, R89, R92 ;  /* 0x0000005c595a7220 */ /* 0x000fe20000410000 */
[----:B------:R-:W-:Y:S01]  /*3770*/  ISETP.NE.AND P2, PT, R21, RZ, PT ;  /* 0x000000ff1500720c */ /* 0x000fe20003f45270 */
[----:B------:R-:W5:Y:S01]  /*3780*/  SHFL.DOWN PT, R41, R82, 0x1, 0x1f ;  /* 0x08201f0052297f89 */ /* 0x000f6200000e0000 */
[C---:B------:R-:W-:Y:S01]  /*3790*/  FMUL.FTZ R43, R89.reuse, R94 ;  /* 0x0000005e592b7220 */ /* 0x040fe20000410000 */
[----:B------:R-:W-:Y:S01]  /*37a0*/  BSSY B0, `(.L_x_8125) ;  /* 0x0000036000007945 */ /* 0x000fe20003800000 */
        /* <DEDUP_REMOVED lines=9> */
[----:B----4-:R-:W-:Y:S02]  /*3840*/  @!P0 FADD.FTZ R95, R95, R40 ;  /* 0x000000285f5f8221 */ /* 0x010fe40000010000 */
[----:B------:R-:W-:Y:S02]  /*3850*/  FFMA.FTZ R89, R28, R98, R89 ;  /* 0x000000621c597223 */ /* 0x000fe40000010059 */
        /* <DEDUP_REMOVED lines=29> */
[----:B------:R-:W-:Y:S02]  /*3a30*/  MOV R41, R95 ;  /* 0x0000005f00297202 */ /* 0x000fe40000000f00 */
[----:B------:R-:W-:-:S05]  /*3a40*/  MOV R40, R82 ;  /* 0x0000005200287202 */ /* 0x000fca0000000f00 */
[----:B------:R4:W-:Y:S04]  /*3a50*/  @!P2 STS.64 [0x418], R40 ;  /* 0x00041828ff00a388 */ /* 0x0009e80000000a00 */
        /* <DEDUP_REMOVED lines=10> */
.L_x_8126:
[----:B----4-:R-:W-:Y:S05]  /*3b00*/  BSYNC B0 ;  /* 0x0000000000007941 */ /* 0x010fea0003800000 */
.L_x_8125:
[----:B------:R-:W-:Y:S02]  /*3b10*/  IADD3 R85, R85, 0x1, RZ ;  /* 0x0000000155557810 */ /* 0x000fe40007ffe0ff */
[----:B------:R-:W-:Y:S02]  /*3b20*/  IADD3 R87, P2, R87, 0x1, RZ ;  /* 0x0000000157577810 */ /* 0x000fe40007f5e0ff */
[----:B------:R-:W-:-:S03]  /*3b30*/  ISETP.GE.AND P0, PT, R85, c[0x0][0x16c], PT ;  /* 0x00005b0055007a0c */ /* 0x000fc60003f06270 */
[----:B------:R-:W-:-:S10]  /*3b40*/  IMAD.X R88, RZ, RZ, R88, P2 ;  /* 0x000000ffff587224 */ /* 0x000fd400010e0658 */
[----:B------:R-:W-:Y:S01]  /*3b50*/  @P0 CALL.REL.NOINC `(.L_x_8114) ;  /* 0x0000001000000944 */ /* 0x000fe20003c00000 */
[----:B------:R-:W-:Y:S05]  /*3b60*/  BRA `(.L_x_8127) ;  /* 0xffffebc000007947 */ /* 0x000fea000383ffff */
.L_x_8114:
[----:B------:R-:W-:Y:S01]  /*3b70*/  BAR.SYNC.DEFER_BLOCKING 0x0 ;  /* 0x0000000000007b1d */ /* 0x000fe20000010000 */
[-C--:B------:R-:W-:Y:S02]  /*3b80*/  ISETP.GE.AND P4, PT, R54, R52.reuse, PT ;  /* 0x000000343600720c */ /* 0x080fe40003f86270 */
[-C--:B------:R-:W-:Y:S02]  /*3b90*/  ISETP.GE.AND P0, PT, R49, R52.reuse, PT ;  /* 0x000000343100720c */ /* 0x080fe40003f06270 */
[-C--:B------:R-:W-:Y:S02]  /*3ba0*/  ISETP.GE.AND P3, PT, R27, R52.reuse, PT ;  /* 0x000000341b00720c */ /* 0x080fe40003f66270 */
[----:B------:R-:W-:-:S07]  /*3bb0*/  ISETP.GE.AND P2, PT, R48, R52, PT ;  /* 0x000000343000720c */ /* 0x000fce0003f46270 */
[----:B------:R-:W-:-:S04]  /*3bc0*/  @!P4 IADD3 R28, P5, R14, R53, RZ ;  /* 0x000000350e1cc210 */ /* 0x000fc80007fbe0ff */
[C---:B------:R-:W-:Y:S02]  /*3bd0*/  @!P4 IADD3.X R29, R15.reuse, R64, RZ, P5, !PT ;  /* 0x000000400f1dc210 */ /* 0x040fe40002ffe4ff */
[CC--:B------:R-:W-:Y:S02]  /*3be0*/  @!P0 IADD3 R46, P6, R14.reuse, R53.reuse, RZ ;  /* 0x000000350e2e8210 */ /* 0x0c0fe40007fde0ff */
[CC--:B------:R-:W-:Y:S01]  /*3bf0*/  @!P2 IADD3 R42, P5, R14.reuse, R53.reuse, RZ ;  /* 0x000000350e2aa210 */ /* 0x0c0fe20007fbe0ff */
[----:B------:R-:W4:Y:S01]  /*3c00*/  @!P4 LDG.E R86, [R28.64] ;  /* 0x000000041c56c981 */ /* 0x000f22000c1e1900 */
[----:B------:R-:W-:Y:S01]  /*3c10*/  @!P3 IADD3 R40, P4, R14, R53, RZ ;  /* 0x000000350e28b210 */ /* 0x000fe20007f9e0ff */
[----:B------:R-:W-:Y:S01]  /*3c20*/  @!P0 IMAD.X R47, R15, 0x1, R64, P6 ;  /* 0x000000010f2f8824 */ /* 0x000fe200030e0640 */
[----:B------:R-:W-:Y:S02]  /*3c30*/  MOV R70, RZ ;  /* 0x000000ff00467202 */ /* 0x000fe40000000f00 */
[----:B------:R-:W-:-:S02]  /*3c40*/  MOV R66, RZ ;  /* 0x000000ff00427202 */ /* 0x000fc40000000f00 */
[----:B------:R-:W-:Y:S02]  /*3c50*/  MOV R72, RZ ;  /* 0x000000ff00487202 */ /* 0x000fe40000000f00 */
[CC--:B------:R-:W-:Y:S02]  /*3c60*/  @!P3 IADD3.X R41, R15.reuse, R64.reuse, RZ, P4, !PT ;  /* 0x000000400f29b210 */ /* 0x0c0fe400027fe4ff */
[----:B------:R-:W-:Y:S02]  /*3c70*/  @!P2 IADD3.X R43, R15, R64, RZ, P5, !PT ;  /* 0x000000400f2ba210 */ /* 0x000fe40002ffe4ff */
[----:B------:R-:W5:Y:S04]  /*3c80*/  @!P0 LDG.E R72, [R46.64+0x180] ;  /* 0x000180042e488981 */ /* 0x000f68000c1e1900 */
[----:B--2---:R-:W2:Y:S04]  /*3c90*/  @!P3 LDG.E R70, [R40.64+0x80] ;  /* 0x000080042846b981 */ /* 0x004ea8000c1e1900 */
[----:B---3--:R-:W3:Y:S01]  /*3ca0*/  @!P2 LDG.E R66, [R42.64+0x100] ;  /* 0x000100042a42a981 */ /* 0x008ee2000c1e1900 */
[----:B------:R-:W-:-:S04]  /*3cb0*/  IMAD R69, R3, c[0x0][0x2e0], RZ ;  /* 0x0000b80003457a24 */ /* 0x000fc800078e02ff */
[----:B------:R-:W-:Y:S01]  /*3cc0*/  IMAD R69, R0, c[0x0][0x2e4], R69 ;  /* 0x0000b90000457a24 */ /* 0x000fe200078e0245 */
[----:B------:R-:W-:Y:S01]  /*3cd0*/  IADD3 R71, P5, R53, c[0x0][0x330], RZ ;  /* 0x0000cc0035477a10 */ /* 0x000fe20007fbe0ff */
[----:B------:R-:W-:Y:S01]  /*3ce0*/  BSSY B0, `(.L_x_8128) ;  /* 0x0000045000007945 */ /* 0x000fe20003800000 */
[----:B----4-:R-:W-:Y:S04]  /*3cf0*/  STS [R21.X4], R86 ;  /* 0x0000005615007388 */ /* 0x010fe80000004800 */
[----:B-----5:R-:W-:Y:S04]  /*3d00*/  STS [R21.X4+0x180], R72 ;  /* 0x0001804815007388 */ /* 0x020fe80000004800 */
[----:B--2---:R-:W-:Y:S04]  /*3d10*/  STS [R21.X4+0x80], R70 ;  /* 0x0000804615007388 */ /* 0x004fe80000004800 */
[----:B---3--:R-:W-:Y:S01]  /*3d20*/  STS [R21.X4+0x100], R66 ;  /* 0x0001004215007388 */ /* 0x008fe20000004800 */
[----:B------:R-:W-:-:S06]  /*3d30*/  NOP ;  /* 0x0000000000007918 */ /* 0x000fcc0000000000 */
[----:B------:R-:W2:Y:S04]  /*3d40*/  LDS.128 R28, [R21.X16] ;  /* 0x00000000151c7984 */ /* 0x000ea8000000cc00 */
[----:B------:R-:W-:Y:S06]  /*3d50*/  BAR.SYNC.DEFER_BLOCKING 0x0 ;  /* 0x0000000000007b1d */ /* 0x000fec0000010000 */
[----:B------:R3:W-:Y:S01]  /*3d60*/  STS.128 [R21.X16], R32 ;  /* 0x0000002015007388 */ /* 0x0007e2000000cc00 */
[----:B------:R-:W-:-:S06]  /*3d70*/  NOP ;  /* 0x0000000000007918 */ /* 0x000fcc0000000000 */
[----:B------:R-:W-:Y:S04]  /*3d80*/  LDS R41, [R21.X4] ;  /* 0x0000000015297984 */ /* 0x000fe80000004800 */
[----:B------:R-:W-:Y:S04]  /*3d90*/  LDS R43, [R21.X4+0x80] ;  /* 0x00008000152b7984 */ /* 0x000fe80000004800 */
[----:B------:R-:W-:Y:S04]  /*3da0*/  LDS R47, [R21.X4+0x100] ;  /* 0x00010000152f7984 */ /* 0x000fe80000004800 */
[----:B------:R-:W-:Y:S04]  /*3db0*/  LDS R67, [R21.X4+0x180] ;  /* 0x0001800015437984 */ /* 0x000fe80000004800 */
[----:B------:R-:W-:Y:S04]  /*3dc0*/  @!P1 STS [0x200], R52 ;  /* 0x00020034ff009388 */ /* 0x000fe80000000800 */
[----:B------:R-:W-:Y:S01]  /*3dd0*/  BAR.SYNC.DEFER_BLOCKING 0x0 ;  /* 0x0000000000007b1d */ /* 0x000fe20000010000 */
[----:B--2---:R-:W-:-:S05]  /*3de0*/  FADD.FTZ R29, R29, R4 ;  /* 0x000000041d1d7221 */ /* 0x004fca0000010000 */
[----:B------:R-:W-:Y:S01]  /*3df0*/  FSETP.GTU.FTZ.AND P3, PT, R29, 20, PT ;  /* 0x41a000001d00780b */ /* 0x000fe20003f7c000 */
[--C-:B------:R-:W-:Y:S02]  /*3e00*/  FADD.FTZ R28, R28, R4.reuse ;  /* 0x000000041c1c7221 */ /* 0x100fe40000010000 */
[--C-:B------:R-:W-:Y:S02]  /*3e10*/  FADD.FTZ R40, R30, R4.reuse ;  /* 0x000000041e287221 */ /* 0x100fe40000010000 */
[----:B------:R-:W-:Y:S01]  /*3e20*/  FADD.FTZ R42, R31, R4 ;  /* 0x000000041f2a7221 */ /* 0x000fe20000010000 */
[----:B------:R-:W-:Y:S02]  /*3e30*/  FSETP.GTU.FTZ.AND P4, PT, R28, 20, PT ;  /* 0x41a000001c00780b */ /* 0x000fe40003f9c000 */
[----:B------:R-:W-:-:S05]  /*3e40*/  FSETP.GTU.FTZ.AND P2, PT, R40, 20, PT ;  /* 0x41a000002800780b */ /* 0x000fca0003f5c000 */
[----:B------:R-:W-:Y:S01]  /*3e50*/  @!P3 FMUL.FTZ R31, R29, -1.4426950216293334961 ;  /* 0xbfb8aa3b1d1fb820 */ /* 0x000fe20000410000 */
[----:B------:R-:W-:Y:S01]  /*3e60*/  FSETP.GTU.FTZ.AND P0, PT, R42, 20, PT ;  /* 0x41a000002a00780b */ /* 0x000fe20003f1c000 */
[----:B------:R-:W2:Y:S04]  /*3e70*/  LDS R33, [0x200] ;  /* 0x00020000ff217984 */ /* 0x000ea80000000800 */
[----:B------:R-:W4:Y:S01]  /*3e80*/  @!P3 MUFU.EX2 R31, R31 ;  /* 0x0000001f001fb308 */ /* 0x000f220000000800 */
[----:B---3--:R-:W-:Y:S02]  /*3e90*/  IMAD R32, R6, c[0x0][0x2d8], RZ ;  /* 0x0000b60006207a24 */ /* 0x008fe400078e02ff */
[----:B------:R-:W-:Y:S02]  /*3ea0*/  @!P4 FMUL.FTZ R28, R28, -1.4426950216293334961 ;  /* 0xbfb8aa3b1c1cc820 */ /* 0x000fe40000410000 */
[----:B------:R-:W-:-:S02]  /*3eb0*/  IMAD R73, R5, c[0x0][0x2dc], R32 ;  /* 0x0000b70005497a24 */ /* 0x000fc400078e0220 */
[----:B------:R-:W-:Y:S01]  /*3ec0*/  @!P2 FMUL.FTZ R40, R40, -1.4426950216293334961 ;  /* 0xbfb8aa3b2828a820 */ /* 0x000fe20000410000 */
[----:B------:R3:W5:Y:S01]  /*3ed0*/  @!P4 MUFU.EX2 R30, R28 ;  /* 0x0000001c001ec308 */ /* 0x0007620000000800 */
[----:B------:R-:W-:Y:S02]  /*3ee0*/  @!P0 FMUL.FTZ R32, R42, -1.4426950216293334961 ;  /* 0xbfb8aa3b2a208820 */ /* 0x000fe40000410000 */
[----:B---3--:R-:W-:-:S05]  /*3ef0*/  IMAD.WIDE.U32 R28, R5, c[0x0][0x2d8], RZ ;  /* 0x0000b600051c7a25 */ /* 0x008fca00078e00ff */
[----:B------:R-:W3:Y:S01]  /*3f00*/  @!P2 MUFU.EX2 R40, R40 ;  /* 0x000000280028a308 */ /* 0x000ee20000000800 */
[----:B----4-:R-:W-:Y:S01]  /*3f10*/  @!P3 FADD.FTZ R31, R31, 1 ;  /* 0x3f8000001f1fb421 */ /* 0x010fe20000010000 */
[----:B------:R-:W-:-:S06]  /*3f20*/  IADD3 R29, R29, R73, RZ ;  /* 0x000000491d1d7210 */ /* 0x000fcc0007ffe0ff */
[----:B------:R-:W4:Y:S01]  /*3f30*/  @!P0 MUFU.EX2 R32, R32 ;  /* 0x0000002000208308 */ /* 0x000f220000000800 */
[----:B------:R-:W-:-:S07]  /*3f40*/  IMAD.WIDE.U32 R28, R0, c[0x0][0x2e0], R28 ;  /* 0x0000b800001c7a25 */ /* 0x000fce00078e001c */
[----:B------:R-:W0:Y:S01]  /*3f50*/  @!P3 MUFU.RCP R34, R31 ;  /* 0x0000001f0022b308 */ /* 0x000e220000001000 */
[----:B-----5:R-:W-:Y:S01]  /*3f60*/  @!P4 FADD.FTZ R30, R30, 1 ;  /* 0x3f8000001e1ec421 */ /* 0x020fe20000010000 */
[----:B------:R-:W-:Y:S01]  /*3f70*/  IADD3 R42, P6, R65, R28, RZ ;  /* 0x0000001c412a7210 */ /* 0x000fe20007fde0ff */
[----:B---3--:R-:W-:-:S03]  /*3f80*/  @!P2 FADD.FTZ R40, R40, 1 ;  /* 0x3f8000002828a421 */ /* 0x008fc60000010000 */
[----:B------:R-:W-:Y:S02]  /*3f90*/  IADD3.X R29, R68, R69, R29, P6, !PT ;  /* 0x00000045441d7210 */ /* 0x000fe400037fe41d */
[----:B------:R3:W5:Y:S01]  /*3fa0*/  @!P4 MUFU.RCP R35, R30 ;  /* 0x0000001e0023c308 */ /* 0x0007620000001000 */
[----:B----4-:R-:W-:Y:S01]  /*3fb0*/  @!P0 FADD.FTZ R32, R32, 1 ;  /* 0x3f80000020208421 */ /* 0x010fe20000010000 */
[----:B--2---:R-:W-:Y:S01]  /*3fc0*/  ISETP.GE.AND P6, PT, R54, R33, PT ;  /* 0x000000213600720c */ /* 0x004fe20003fc6270 */
[----:B0-----:R-:W-:-:S05]  /*3fd0*/  @!P3 FMUL.FTZ R37, R37, R34 ;  /* 0x000000222525b220 */ /* 0x001fca0000410000 */
[----:B------:R0:W2:Y:S01]  /*3fe0*/  @!P2 MUFU.RCP R69, R40 ;  /* 0x000000280045a308 */ /* 0x0000a20000001000 */
[----:B---3--:R-:W-:-:S07]  /*3ff0*/  IADD3.X R30, R64, c[0x0][0x334], RZ, P5, !PT ;  /* 0x0000cd00401e7a10 */ /* 0x008fce0002ffe4ff */
[----:B------:R0:W3:Y:S01]  /*4000*/  @!P0 MUFU.RCP R34, R32 ;  /* 0x0000002000228308 */ /* 0x0000e20000001000 */
[----:B------:R-:W-:Y:S01]  /*4010*/  LEA R28, P5, R42, R71, 0x2 ;  /* 0x000000472a1c7211 */ /* 0x000fe200078a10ff */
[----:B-----5:R-:W-:Y:S01]  /*4020*/  @!P4 FMUL.FTZ R36, R36, R35 ;  /* 0x000000232424c220 */ /* 0x020fe20000410000 */
[-C--:B------:R-:W-:Y:S02]  /*4030*/  ISETP.GE.AND P3, PT, R27, R33.reuse, PT ;  /* 0x000000211b00720c */ /* 0x080fe40003f66270 */
[----:B------:R-:W-:Y:S02]  /*4040*/  LEA.HI.X R29, R42, R30, R29, 0x2, P5 ;  /* 0x0000001e2a1d7211 */ /* 0x000fe400028f141d */
[-C--:B------:R-:W-:Y:S02]  /*4050*/  ISETP.GE.AND P4, PT, R48, R33.reuse, PT ;  /* 0x000000213000720c */ /* 0x080fe40003f86270 */
[----:B------:R-:W-:Y:S01]  /*4060*/  ISETP.GE.AND P5, PT, R49, R33, PT ;  /* 0x000000213100720c */ /* 0x000fe20003fa6270 */
[----:B------:R-:W-:Y:S07]  /*4070*/  @P6 BRA `(.L_x_8129) ;  /* 0x000000b000006947 */ /* 0x000fee0003800000 */
[----:B0-2---:R-:W-:Y:S01]  /*4080*/  MOV R30, R44 ;  /* 0x0000002c001e7202 */ /* 0x005fe20000000f00 */
        /* <DEDUP_REMOVED lines=10> */
.L_x_8129:
[----:B0-2---:R-:W-:Y:S05]  /*4130*/  BSYNC B0 ;  /* 0x0000000000007941 */ /* 0x005fea0003800000 */
.L_x_8128:
[----:B------:R-:W-:Y:S01]  /*4140*/  @!P3 STG.E [R28.64+-0x180], R43 ;  /* 0xfffe802b1c00b986 */ /* 0x000fe2000c101904 */
[----:B------:R-:W-:Y:S01]  /*4150*/  @!P2 FMUL.FTZ R38, R38, R69 ;  /* 0x000000452626a220 */ /* 0x000fe20000410000 */
[----:B------:R-:W-:Y:S01]  /*4160*/  BSSY B0, `(.L_x_8130) ;  /* 0x0000023000007945 */ /* 0x000fe20003800000 */
[----:B---3--:R-:W-:Y:S01]  /*4170*/  @!P0 FMUL.FTZ R39, R39, R34 ;  /* 0x0000002227278220 */ /* 0x008fe20000410000 */
[----:B------:R-:W-:Y:S01]  /*4180*/  @!P4 STG.E [R28.64+-0x100], R47 ;  /* 0xffff002f1c00c986 */ /* 0x000fe2000c101904 */
[----:B------:R-:W-:Y:S02]  /*4190*/  FADD.FTZ R10, R36, R10 ;  /* 0x0000000a240a7221 */ /* 0x000fe40000010000 */
[----:B------:R-:W-:Y:S01]  /*41a0*/  IMAD R30, R6, c[0x0][0x2f8], RZ ;  /* 0x0000be00061e7a24 */ /* 0x000fe200078e02ff */
[----:B------:R0:W-:Y:S03]  /*41b0*/  @!P5 STG.E [R28.64+-0x80], R67 ;  /* 0xffff80431c00d986 */ /* 0x0001e6000c101904 */
        /* <DEDUP_REMOVED lines=29> */
.L_x_8131:
[----:B------:R-:W-:Y:S05]  /*4390*/  BSYNC B0 ;  /* 0x0000000000007941 */ /* 0x000fea0003800000 */
.L_x_8130:
        /* <DEDUP_REMOVED lines=31> */
.L_x_8100:
[----:B------:R-:W-:Y:S02]  /*4590*/  ISETP.NE.U32.AND P0, PT, RZ, c[0x0][0x328], PT ;  /* 0x0000ca00ff007a0c */ /* 0x000fe40003f05070 */
[----:B------:R-:W-:Y:S02]  /*45a0*/  ISETP.NE.U32.AND P2, PT, RZ, c[0x0][0x348], PT ;  /* 0x0000d200ff007a0c */ /* 0x000fe40003f45070 */
[----:B------:R-:W-:-:S02]  /*45b0*/  ISETP.NE.AND.EX P1, PT, RZ, c[0x0][0x32c], PT, P0 ;  /* 0x0000cb00ff007a0c */ /* 0x000fc40003f25300 */
        /* <DEDUP_REMOVED lines=21> */
.L_x_8134:
[----:B---3--:R-:W-:Y:S05]  /*4710*/  BSYNC B0 ;  /* 0x0000000000007941 */ /* 0x008fea0003800000 */
.L_x_8133:
        /* <DEDUP_REMOVED lines=23> */
.L_x_8136:
[----:B------:R-:W3:Y:S02]  /*4890*/  S2R R15, SR_TID.X ;  /* 0x00000000000f7919 */ /* 0x000ee40000002100 */
.L_x_8137:
[----:B0-----:R-:W-:Y:S05]  /*48a0*/  BSYNC B0 ;  /* 0x0000000000007941 */ /* 0x001fea0003800000 */
.L_x_8135:
[----:B---3--:R-:W-:-:S13]  /*48b0*/  ISETP.GE.AND P0, PT, R15, c[0x0][0x16c], PT ;  /* 0x00005b000f007a0c */ /* 0x008fda0003f06270 */
[----:B------:R-:W-:Y:S05]  /*48c0*/  @P0 EXIT ;  /* 0x000000000000094d */ /* 0x000fea0003800000 */
[C---:B------:R-:W-:Y:S02]  /*48d0*/  IMAD R5, R3.reuse, c[0x0][0x2a8], RZ ;  /* 0x0000aa0003057a24 */ /* 0x040fe400078e02ff */
[----:B------:R-:W-:Y:S02]  /*48e0*/  IMAD R7, R3, c[0x0][0x288], RZ ;  /* 0x0000a20003077a24 */ /* 0x000fe400078e02ff */
[----:B-----5:R-:W-:-:S04]  /*48f0*/  IMAD.WIDE.U32 R2, R0, c[0x0][0x2a8], RZ ;  /* 0x0000aa0000027a25 */ /* 0x020fc800078e00ff */
[C---:B------:R-:W-:Y:S02]  /*4900*/  IMAD R23, R0.reuse, c[0x0][0x2ac], R5 ;  /* 0x0000ab0000177a24 */ /* 0x040fe400078e0205 */
[C---:B------:R-:W-:Y:S02]  /*4910*/  IMAD R7, R0.reuse, c[0x0][0x28c], R7 ;  /* 0x0000a30000077a24 */ /* 0x040fe400078e0207 */
[----:B------:R-:W-:Y:S01]  /*4920*/  IMAD.WIDE.U32 R4, R0, c[0x0][0x288], RZ ;  /* 0x0000a20000047a25 */ /* 0x000fe200078e00ff */
[----:B------:R-:W-:-:S03]  /*4930*/  IADD3 R23, R3, R23, RZ ;  /* 0x0000001703177210 */ /* 0x000fc60007ffe0ff */
[----:B------:R-:W-:Y:S02]  /*4940*/  IMAD.IADD R21, R5, 0x1, R7 ;  /* 0x0000000105157824 */ /* 0x000fe400078e0207 */
.L_x_8138:
        /* <DEDUP_REMOVED lines=26> */
.L_x_8139:
        /* <DEDUP_REMOVED lines=9> */
.L_x_9143:


//--------------------- .text._Z25selective_scan_bwd_kernelI32Selective_Scan_bwd_kernel_traitsILi32ELi4ELb0ELb1ELb0ELb0ELb0EffEEv12SSMParamsBwd --------------------------
	.section	.text._Z25selective_scan_bwd_kernelI32Selective_Scan_bwd_kernel_traitsILi32ELi4ELb0ELb1ELb0ELb0ELb0EffEEv12SSMParamsBwd,"ax",@progbits
	.sectioninfo	@"SHI_REGISTERS=123"
	.align	128
        .global         _Z25selective_scan_bwd_kernelI32Selective_Scan_bwd_kernel_traitsILi32ELi4ELb0ELb1ELb0ELb0ELb0EffEEv12SSMParamsBwd
        .type           _Z25selective_scan_bwd_kernelI32Selective_Scan_bwd_kernel_traitsILi32ELi4ELb0ELb1ELb0ELb0ELb0EffEEv12SSMParamsBwd,@function
        .size           _Z25selective_scan_bwd_kernelI32Selective_Scan_bwd_kernel_traitsILi32ELi4ELb0ELb1ELb0ELb0ELb0EffEEv12SSMParamsBwd,(.L_x_9144 - _Z25selective_scan_bwd_kernelI32Selective_Scan_bwd_kernel_traitsILi32ELi4ELb0ELb1ELb0ELb0ELb0EffEEv12SSMParamsBwd)
        .other          _Z25selective_scan_bwd_kernelI32Selective_Scan_bwd_kernel_traitsILi32ELi4ELb0ELb1ELb0ELb0ELb0EffEEv12SSMParamsBwd,@"STO_CUDA_ENTRY STV_DEFAULT"
_Z25selective_scan_bwd_kernelI32Selective_Scan_bwd_kernel_traitsILi32ELi4ELb0ELb1ELb0ELb0ELb0EffEEv12SSMParamsBwd:
.text._Z25selective_scan_bwd_kernelI32Selective_Scan_bwd_kernel_traitsILi32ELi4ELb0ELb1ELb0ELb0ELb0EffEEv12SSMParamsBwd:
        /* <DEDUP_REMOVED lines=10> */
[----:B------:R-:W-:Y:S01]  /*00a0*/  ISETP.NE.AND.EX P1, PT, RZ, c[0x0][0x254], PT, P1 ;  /* 0x00009500ff007a0c */ /* 0x000fe20003f25310 */
[----:B------:R-:W-:-:S02]  /*00b0*/  IMAD.MOV.U32 R4, RZ, RZ, RZ ;  /* 0x000000ffff047224 */ /* 0x000fc400078e00ff */
        /* <DEDUP_REMOVED lines=12> */
[C---:B------:R-:W-:Y:S01]  /*0180*/  LOP3.LUT R16, R0.reuse, c[0x0][0x178], RZ, 0x3c, !PT ;  /* 0x00005e0000107a12 */ /* 0x040fe200078e3cff */
[----:B------:R-:W-:Y:S01]  /*0190*/  CS2R R76, SRZ ;  /* 0x00000000004c7805 */ /* 0x000fe2000001ff00 */
[----:B------:R-:W-:Y:S01]  /*01a0*/  MOV R17, c[0x0][0x174] ;  /* 0x00005d0000117a02 */ /* 0x000fe20000000f00 */
[----:B------:R-:W-:Y:S01]  /*01b0*/  IMAD R19, R0, c[0x0][0x1dc], R19 ;  /* 0x0000770000137a24 */ /* 0x000fe200078e0213 */
[----:B0-----:R-:W-:Y:S01]  /*01c0*/  IABS R6, R0 ;  /* 0x0000000000067213 */ /* 0x001fe20000000000 */
[----:B-1----:R-:W-:Y:S01]  /*01d0*/  HFMA2.MMA R10, -RZ, RZ, 0, 0 ;  /* 0x00000000ff0a7435 */ /* 0x002fe200000001ff */
[----:B------:R-:W-:Y:S01]  /*01e0*/  ISETP.GE.AND P2, PT, R16, RZ, PT ;  /* 0x000000ff1000720c */ /* 0x000fe20003f46270 */
[C---:B----4-:R-:W-:Y:S01]  /*01f0*/  IMAD R8, R88.reuse, c[0x0][0x1d0], RZ ;  /* 0x0000740058087a24 */ /* 0x050fe200078e02ff */
[----:B------:R-:W-:Y:S01]  /*0200*/  ISETP.GE.AND P3, PT, R17, 0x1, PT ;  /* 0x000000011100780c */ /* 0x000fe20003f66270 */
[----:B------:R-:W-:Y:S01]  /*0210*/  IMAD R16, R88, c[0x0][0x278], RZ ;  /* 0x00009e0058107a24 */ /* 0x000fe200078e02ff */
[----:B------:R-:W-:Y:S01]  /*0220*/  CS2R R74, SRZ ;  /* 0x00000000004a7805 */ /* 0x000fe2000001ff00 */
[----:B---3--:R-:W-:-:S05]  /*0230*/  IADD3 R14, RZ, -R11, RZ ;  /* 0x8000000bff0e7210 */ /* 0x008fca0007ffe0ff */
[----:B------:R-:W-:-:S04]  /*0240*/  IMAD R7, R14, R15, RZ ;  /* 0x0000000f0e077224 */ /* 0x000fc800078e02ff */
[----:B------:R-:W-:-:S04]  /*0250*/  IMAD.HI.U32 R11, R11, R7, R10 ;  /* 0x000000070b0b7227 */ /* 0x000fc800078e000a */
[----:B------:R-:W-:Y:S02]  /*0260*/  IMAD R10, R88, c[0x0][0x1e0], RZ ;  /* 0x00007800580a7a24 */ /* 0x000fe400078e02ff */
[----:B------:R-:W-:-:S04]  /*0270*/  IMAD.HI.U32 R14, R11, R6, RZ ;  /* 0x000000060b0e7227 */ /* 0x000fc800078e00ff */
[----:B------:R-:W-:Y:S02]  /*0280*/  IMAD.MOV R12, RZ, RZ, -R14 ;  /* 0x000000ffff0c7224 */ /* 0x000fe400078e0a0e */
[----:B------:R-:W-:Y:S02]  /*0290*/  IMAD R11, R5, c[0x0][0x1d4], R8 ;  /* 0x00007500050b7a24 */ /* 0x000fe400078e0208 */
[----:B------:R-:W-:Y:S02]  /*02a0*/  IMAD R12, R15, R12, R6 ;  /* 0x0000000c0f0c7224 */ /* 0x000fe400078e0206 */
[----:B------:R-:W-:-:S03]  /*02b0*/  IMAD.WIDE.U32 R6, R5, c[0x0][0x1d0], RZ ;  /* 0x0000740005067a25 */ /* 0x000fc600078e00ff */
[----:B------:R-:W-:Y:S01]  /*02c0*/  ISETP.GT.U32.AND P1, PT, R15, R12, PT ;  /* 0x0000000c0f00720c */ /* 0x000fe20003f24070 */
[----:B------:R-:W-:Y:S01]  /*02d0*/  IMAD.WIDE.U32 R8, R5, c[0x0][0x1e0], RZ ;  /* 0x0000780005087a25 */ /* 0x000fe200078e00ff */
[----:B------:R-:W-:-:S03]  /*02e0*/  IADD3 R7, R7, R11, RZ ;  /* 0x0000000b07077210 */ /* 0x000fc60007ffe0ff */
[----:B------:R-:W-:Y:S02]  /*02f0*/  IMAD R13, R5, c[0x0][0x1e4], R10 ;  /* 0x00007900050d7a24 */ /* 0x000fe400078e020a */
[----:B------:R-:W-:-:S03]  /*0300*/  IMAD.WIDE.U32 R6, R0, c[0x0][0x1d8], R6 ;  /* 0x0000760000067a25 */ /* 0x000fc600078e0006 */
[----:B------:R-:W-:Y:S01]  /*0310*/  IADD3 R9, R9, R13, RZ ;  /* 0x0000000d09097210 */ /* 0x000fe20007ffe0ff */
[C---:B------:R-:W-:Y:S02]  /*0320*/  IMAD.WIDE.U32 R10, R5.reuse, c[0x0][0x278], RZ ;  /* 0x00009e00050a7a25 */ /* 0x040fe400078e00ff */
[----:B------:R-:W-:Y:S02]  /*0330*/  @!P1 IADD3 R14, R14, 0x1, RZ ;  /* 0x000000010e0e9810 */ /* 0x000fe40007ffe0ff */
[----:B------:R-:W-:Y:S01]  /*0340*/  @!P1 IMAD.IADD R12, R12, 0x1, -R15 ;  /* 0x000000010c0c9824 */ /* 0x000fe200078e0a0f */
[----:B------:R-:W-:Y:S01]  /*0350*/  ISETP.NE.AND P1, PT, RZ, c[0x0][0x178], PT ;  /* 0x00005e00ff007a0c */ /* 0x000fe20003f25270 */
[----:B------:R-:W-:Y:S02]  /*0360*/  IMAD R13, R5, c[0x0][0x27c], R16 ;  /* 0x00009f00050d7a24 */ /* 0x000fe400078e0210 */
[----:B------:R-:W-:Y:S01]  /*0370*/  IMAD R16, R88, c[0x0][0x190], RZ ;  /* 0x0000640058107a24 */ /* 0x000fe200078e02ff */
[----:B------:R-:W-:Y:S01]  /*0380*/  ISETP.GE.U32.AND P0, PT, R12, R15, PT ;  /* 0x0000000f0c00720c */ /* 0x000fe20003f06070 */
[----:B------:R-:W-:Y:S01]  /*0390*/  IMAD.WIDE.U32 R8, R0, c[0x0][0x1e8], R8 ;  /* 0x00007a0000087a25 */ /* 0x000fe200078e0008 */
[----:B------:R-:W-:-:S02]  /*03a0*/  LEA R15, R17, 0xffffff80, 0x7 ;  /* 0xffffff80110f7811 */ /* 0x000fc400078e38ff */
[----:B------:R-:W-:Y:S01]  /*03b0*/  IADD3 R11, R11, R13, RZ ;  /* 0x0000000d0b0b7210 */ /* 0x000fe20007ffe0ff */
[----:B------:R-:W-:Y:S01]  /*03c0*/  IMAD.WIDE.U32 R12, R5, c[0x0][0x190], RZ ;  /* 0x00006400050c7a25 */ /* 0x000fe200078e00ff */
[----:B------:R-:W-:Y:S02]  /*03d0*/  SHF.R.S32.HI R17, RZ, 0x1f, R15 ;  /* 0x0000001fff117819 */ /* 0x000fe4000001140f */
[----:B------:R-:W-:Y:S01]  /*03e0*/  IADD3 R22, P4, R15, R6, RZ ;  /* 0x000000060f167210 */ /* 0x000fe20007f9e0ff */
[----:B------:R-:W-:Y:S02]  /*03f0*/  IMAD R21, R5, c[0x0][0x194], R16 ;  /* 0x0000650005157a24 */ /* 0x000fe400078e0210 */
[----:B------:R-:W-:Y:S01]  /*0400*/  IMAD.WIDE.U32 R10, R0, c[0x0][0x280], R10 ;  /* 0x0000a000000a7a25 */ /* 0x000fe200078e000a */
[----:B------:R-:W-:Y:S02]  /*0410*/  IADD3.X R7, R17, R7, R19, P4, !PT ;  /* 0x0000000711077210 */ /* 0x000fe400027fe413 */
[----:B------:R-:W-:Y:S01]  /*0420*/  @P0 IADD3 R14, R14, 0x1, RZ ;  /* 0x000000010e0e0810 */ /* 0x000fe20007ffe0ff */
[----:B------:R-:W-:Y:S01]  /*0430*/  IMAD R19, R3, c[0x0][0x1e8], RZ ;  /* 0x00007a0003137a24 */ /* 0x000fe200078e02ff */
[----:B------:R-:W-:Y:S01]  /*0440*/  IADD3 R20, P0, R15, R8, RZ ;  /* 0x000000080f147210 */ /* 0x000fe20007f1e0ff */
[----:B------:R-:W-:Y:S01]  /*0450*/  IMAD.IADD R13, R13, 0x1, R21 ;  /* 0x000000010d0d7824 */ /* 0x000fe200078e0215 */
[----:B------:R-:W-:Y:S01]  /*0460*/  MOV R6, R14 ;  /* 0x0000000e00067202 */ /* 0x000fe20000000f00 */
[----:B------:R-:W-:-:S02]  /*0470*/  IMAD R21, R3, c[0x0][0x280], RZ ;  /* 0x0000a00003157a24 */ /* 0x000fc400078e02ff */
[----:B------:R-:W-:Y:S01]  /*0480*/  IMAD R19, R0, c[0x0][0x1ec], R19 ;  /* 0x00007b0000137a24 */ /* 0x000fe200078e0213 */
[----:B------:R-:W-:Y:S01]  /*0490*/  @!P2 IADD3 R6, -R6, RZ, RZ ;  /* 0x000000ff0606a210 */ /* 0x000fe20007ffe1ff */
[----:B------:R-:W-:Y:S01]  /*04a0*/  IMAD R8, R0, c[0x0][0x284], R21 ;  /* 0x0000a10000087a24 */ /* 0x000fe200078e0215 */
[----:B------:R-:W-:Y:S02]  /*04b0*/  @!P1 LOP3.LUT R6, RZ, c[0x0][0x178], RZ, 0x33, !PT ;  /* 0x00005e00ff069a12 */ /* 0x000fe400078e33ff */
[----:B------:R-:W-:Y:S02]  /*04c0*/  IADD3 R18, P2, R15, R10, RZ ;  /* 0x0000000a0f127210 */ /* 0x000fe40007f5e0ff */
[----:B------:R-:W-:Y:S01]  /*04d0*/  IADD3.X R9, R17, R9, R19, P0, !PT ;  /* 0x0000000911097210 */ /* 0x000fe200007fe413 */
[----:B------:R-:W-:Y:S01]  /*04e0*/  IMAD.WIDE.U32 R12, R6, c[0x0][0x1a8], R12 ;  /* 0x00006a00060c7a25 */ /* 0x000fe200078e000c */
[----:B------:R-:W-:Y:S02]  /*04f0*/  ISETP.NE.U32.AND P0, PT, RZ, c[0x0][0x260], PT ;  /* 0x00009800ff007a0c */ /* 0x000fe40003f05070 */
[----:B------:R-:W-:-:S02]  /*0500*/  LEA R21, P1, R22, c[0x0][0x240], 0x2 ;  /* 0x0000900016157a11 */ /* 0x000fc400078210ff */
[----:B------:R-:W-:Y:S02]  /*0510*/  SHF.R.S32.HI R90, RZ, 0x1f, R6 ;  /* 0x0000001fff5a7819 */ /* 0x000fe40000011406 */
[----:B------:R-:W-:Y:S02]  /*0520*/  IADD3.X R11, R17, R11, R8, P2, !PT ;  /* 0x0000000b110b7210 */ /* 0x000fe400017fe408 */
[----:B------:R-:W-:Y:S02]  /*0530*/  LEA R19, P2, R20, c[0x0][0x248], 0x2 ;  /* 0x0000920014137a11 */ /* 0x000fe400078410ff */
[----:B------:R-:W-:Y:S02]  /*0540*/  ISETP.NE.AND.EX P0, PT, RZ, c[0x0][0x264], PT, P0 ;  /* 0x00009900ff007a0c */ /* 0x000fe40003f05300 */
[----:B------:R-:W-:Y:S01]  /*0550*/  LEA.HI.X R22, R22, c[0x0][0x244], R7, 0x2, P1 ;  /* 0x0000910016167a11 */ /* 0x000fe200008f1407 */
[----:B------:R-:W-:Y:S01]  /*0560*/  IMAD R7, R90, c[0x0][0x1a8], RZ ;  /* 0x00006a005a077a24 */ /* 0x000fe200078e02ff */
[----:B------:R-:W-:-:S02]  /*0570*/  LEA.HI.X R20, R20, c[0x0][0x24c], R9, 0x2, P2 ;  /* 0x0000930014147a11 */ /* 0x000fc400010f1409 */
[----:B------:R-:W-:Y:S01]  /*0580*/  ISETP.NE.U32.AND P1, PT, RZ, c[0x0][0x328], PT ;  /* 0x0000ca00ff007a0c */ /* 0x000fe20003f25070 */
[----:B------:R-:W-:Y:S01]  /*0590*/  IMAD R7, R6, c[0x0][0x1ac], R7 ;  /* 0x00006b0006077a24 */ /* 0x000fe200078e0207 */
[----:B------:R-:W-:Y:S02]  /*05a0*/  ISETP.NE.U32.AND P2, PT, RZ, c[0x0][0x348], PT ;  /* 0x0000d200ff007a0c */ /* 0x000fe40003f45070 */
[----:B------:R-:W-:Y:S01]  /*05b0*/  ISETP.NE.AND.EX P1, PT, RZ, c[0x0][0x32c], PT, P1 ;  /* 0x0000cb00ff007a0c */ /* 0x000fe20003f25310 */
[----:B------:R-:W-:Y:S01]  /*05c0*/  IMAD.IADD R8, R13, 0x1, R7 ;  /* 0x000000010d087824 */ /* 0x000fe200078e0207 */
[----:B------:R-:W-:Y:S01]  /*05d0*/  ISETP.NE.AND.EX P2, PT, RZ, c[0x0][0x34c], PT, P2 ;  /* 0x0000d300ff007a0c */ /* 0x000fe20003f45320 */
[----:B------:R-:W-:Y:S01]  /*05e0*/  @P0 IMAD R7, R5, c[0x0][0x164], R0 ;  /* 0x0000590005070a24 */ /* 0x000fe200078e0200 */
[----:B------:R-:W-:Y:S02]  /*05f0*/  IADD3 R15, P5, R15, R12, RZ ;  /* 0x0000000c0f0f7210 */ /* 0x000fe40007fbe0ff */
[----:B------:R-:W-:Y:S01]  /*0600*/  LEA R14, P4, R18, c[0x0][0x308], 0x2 ;  /* 0x0000c200120e7a11 */ /* 0x000fe200078810ff */
[----:B------:R-:W-:Y:S01]  /*0610*/  @P0 IMAD R7, R7, c[0x0][0x174], RZ ;  /* 0x00005d0007070a24 */ /* 0x000fe200078e02ff */
[----:B------:R-:W-:-:S02]  /*0620*/  IADD3.X R8, R17, R8, RZ, P5, !PT ;  /* 0x0000000811087210 */ /* 0x000fc40002ffe4ff */
[----:B------:R-:W-:Y:S01]  /*0630*/  LEA R16, P6, R15, c[0x0][0x228], 0x2 ;  /* 0x00008a000f107a11 */ /* 0x000fe200078c10ff */
[----:B------:R-:W-:Y:S01]  /*0640*/  @P0 IMAD R7, R7, c[0x0][0x16c], RZ ;  /* 0x00005b0007070a24 */ /* 0x000fe200078e02ff */
[----:B------:R-:W-:Y:S02]  /*0650*/  @P0 MOV R78, 0x8 ;  /* 0x00000008004e0802 */ /* 0x000fe40000000f00 */
[----:B------:R-:W-:Y:S02]  /*0660*/  LEA.HI.X R18, R18, c[0x0][0x30c], R11, 0x2, P4 ;  /* 0x0000c30012127a11 */ /* 0x000fe400020f140b */
[C---:B------:R-:W-:Y:S01]  /*0670*/  @P1 LEA R76, P4, R0.reuse, c[0x0][0x328], 0x2 ;  /* 0x0000ca00004c1a11 */ /* 0x040fe200078810ff */
[----:B------:R-:W-:Y:S01]  /*0680*/  @P0 IMAD.WIDE R78, R7, R78, c[0x0][0x260] ;  /* 0x00009800074e0625 */ /* 0x000fe200078e024e */
[C---:B------:R-:W-:Y:S01]  /*0690*/  @P2 LEA R74, P5, R0.reuse, c[0x0][0x348], 0x2 ;  /* 0x0000d200004a2a11 */ /* 0x040fe200078a10ff */
[----:B------:R-:W-:Y:S01]  /*06a0*/  @!P0 CS2R R78, SRZ ;  /* 0x00000000004e8805 */ /* 0x000fe2000001ff00 */
[----:B------:R-:W-:Y:S01]  /*06b0*/  LEA.HI.X R17, R15, c[0x0][0x22c], R8, 0x2, P6 ;  /* 0x00008b000f117a11 */ /* 0x000fe200030f1408 */
[----:B------:R-:W-:Y:S01]  /*06c0*/  HFMA2.MMA R8, -RZ, RZ, 0, 0 ;  /* 0x00000000ff087435 */ /* 0x000fe200000001ff */
[C-C-:B------:R-:W-:Y:S01]  /*06d0*/  @P1 LEA.HI.X R77, R0.reuse, c[0x0][0x32c], R3.reuse, 0x2, P4 ;  /* 0x0000cb00004d1a11 */ /* 0x140fe200020f1403 */
[----:B------:R-:W-:Y:S01]  /*06e0*/  IMAD.MOV.U32 R7, RZ, RZ, RZ ;  /* 0x000000ffff077224 */ /* 0x000fe200078e00ff */
[----:B------:R-:W-:Y:S01]  /*06f0*/  @P2 LEA.HI.X R75, R0, c[0x0][0x34c], R3, 0x2, P5 ;  /* 0x0000d300004b2a11 */ /* 0x000fe200028f1403 */
        /* <DEDUP_REMOVED lines=8> */
[----:B------:R-:W-:Y:S01]  /*0780*/  IMAD.WIDE.U32 R70, R0, c[0x0][0x1b8], RZ ;  /* 0x00006e0000467a25 */ /* 0x000fe200078e00ff */
[----:B------:R-:W-:-:S02]  /*0790*/  MOV R8, RZ ;  /* 0x000000ff00087202 */ /* 0x000fc40000000f00 */
[----:B------:R-:W-:Y:S01]  /*07a0*/  MOV R20, RZ ;  /* 0x000000ff00147202 */ /* 0x000fe20000000f00 */
[C---:B------:R-:W-:Y:S02]  /*07b0*/  IMAD R23, R0.reuse, c[0x0][0x1bc], R23 ;  /* 0x00006f0000177a24 */ /* 0x040fe400078e0217 */
[----:B------:R-:W-:-:S03]  /*07c0*/  IMAD.WIDE.U32 R72, R0, c[0x0][0x180], RZ ;  /* 0x0000600000487a25 */ /* 0x000fc600078e00ff */
[----:B------:R-:W-:Y:S01]  /*07d0*/  IADD3 R23, R71, R23, RZ ;  /* 0x0000001747177210 */ /* 0x000fe20007ffe0ff */
[----:B------:R-:W-:Y:S02]  /*07e0*/  IMAD R21, R0, c[0x0][0x184], R21 ;  /* 0x0000610000157a24 */ /* 0x000fe400078e0215 */
[----:B------:R-:W-:Y:S02]  /*07f0*/  IMAD.MOV.U32 R11, RZ, RZ, R22 ;  /* 0x000000ffff0b7224 */ /* 0x000fe400078e0016 */
[----:B------:R-:W-:Y:S01]  /*0800*/  IMAD.MOV.U32 R15, RZ, RZ, R18 ;  /* 0x000000ffff0f7224 */ /* 0x000fe200078e0012 */
[----:B------:R-:W-:Y:S01]  /*0810*/  MOV R18, c[0x0][0x174] ;  /* 0x00005d0000127a02 */ /* 0x000fe20000000f00 */
[----:B------:R-:W-:Y:S01]  /*0820*/  IMAD.IADD R21, R73, 0x1, R21 ;  /* 0x0000000149157824 */ /* 0x000fe200078e0215 */
[C---:B0-----:R-:W-:Y:S01]  /*0830*/  LOP3.LUT R91, R10.reuse, 0x1f, RZ, 0xc0, !PT ;  /* 0x0000001f0a5b7812 */ /* 0x041fe200078ec0ff */
[----:B------:R-:W-:-:S05]  /*0840*/  IMAD.SHL.U32 R7, R10, 0x4, RZ ;  /* 0x000000040a077824 */ /* 0x000fca00078e00ff */
[----:B------:R-:W-:Y:S02]  /*0850*/  LOP3.LUT R69, R7, 0xffffff80, RZ, 0xc0, !PT ;  /* 0xffffff8007457812 */ /* 0x000fe400078ec0ff */
[----:B------:R-:W-:Y:S02]  /*0860*/  MOV R7, RZ ;  /* 0x000000ff00077202 */ /* 0x000fe40000000f00 */
[----:B------:R-:W-:-:S04]  /*0870*/  LOP3.LUT R68, R69, 0x1f, R10, 0xf8, !PT ;  /* 0x0000001f45447812 */ /* 0x000fc800078ef80a */
[----:B------:R-:W-:Y:S02]  /*0880*/  SHF.R.S32.HI R69, RZ, 0x1f, R68 ;  /* 0x0000001fff457819 */ /* 0x000fe40000011444 */
[C---:B------:R-:W-:Y:S02]  /*0890*/  LOP3.LUT R22, R68.reuse, 0x20, RZ, 0xfc, !PT ;  /* 0x0000002044167812 */ /* 0x040fe400078efcff */
[C---:B------:R-:W-:Y:S02]  /*08a0*/  LOP3.LUT R52, R68.reuse, 0x40, RZ, 0xfc, !PT ;  /* 0x0000004044347812 */ /* 0x040fe400078efcff */
[----:B-1----:R-:W-:Y:S02]  /*08b0*/  LOP3.LUT R53, R68, 0x60, RZ, 0xfc, !PT ;  /* 0x0000006044357812 */ /* 0x002fe400078efcff */
.L_x_8159:
[----:B------:R-:W-:Y:S01]  /*08c0*/  BAR.SYNC.DEFER_BLOCKING 0x0 ;  /* 0x0000000000007b1d */ /* 0x000fe20000010000 */
[----:B------:R-:W-:Y:S01]  /*08d0*/  LEA R55, R18, 0xffffff80, 0x7 ;  /* 0xffffff8012377811 */ /* 0x000fe200078e38ff */
[----:B------:R-:W-:Y:S01]  /*08e0*/  HFMA2.MMA R32, -RZ, RZ, 0, 0 ;  /* 0x00000000ff207435 */ /* 0x000fe200000001ff */
[----:B------:R-:W-:Y:S01]  /*08f0*/  SHF.L.U32 R57, R68, 0x2, RZ ;  /* 0x0000000244397819 */ /* 0x000fe200000006ff */
[----:B------:R-:W-:Y:S01]  /*0900*/  IMAD.MOV.U32 R30, RZ, RZ, RZ ;  /* 0x000000ffff1e7224 */ /* 0x000fe200078e00ff */
[----:B------:R-:W-:-:S02]  /*0910*/  IADD3 R59, -R55, c[0x0][0x168], RZ ;  /* 0x00005a00373b7a10 */ /* 0x000fc40007ffe1ff */
[C---:B------:R-:W-:Y:S02]  /*0920*/  SHF.L.U64.HI R54, R68.reuse, 0x2, R69 ;  /* 0x0000000244367819 */ /* 0x040fe40000010245 */
[-C--:B------:R-:W-:Y:S02]  /*0930*/  ISETP.GE.AND P0, PT, R68, R59.reuse, PT ;  /* 0x0000003b4400720c */ /* 0x080fe40003f06270 */
[-C--:B------:R-:W-:Y:S02]  /*0940*/  ISETP.GE.AND P1, PT, R22, R59.reuse, PT ;  /* 0x0000003b1600720c */ /* 0x080fe40003f26270 */
[-C--:B------:R-:W-:Y:S02]  /*0950*/  ISETP.GE.AND P2, PT, R52, R59.reuse, PT ;  /* 0x0000003b3400720c */ /* 0x080fe40003f46270 */
[----:B------:R-:W-:Y:S02]  /*0960*/  ISETP.GE.AND P3, PT, R53, R59, PT ;  /* 0x0000003b3500720c */ /* 0x000fe40003f66270 */
[----:B0-----:R-:W-:-:S02]  /*0970*/  IADD3 R24, P4, R9, R57, RZ ;  /* 0x0000003909187210 */ /* 0x001fc40007f9e0ff */
[----:B------:R-:W-:Y:S02]  /*0980*/  MOV R26, RZ ;  /* 0x000000ff001a7202 */ /* 0x000fe40000000f00 */
[----:B------:R-:W-:Y:S01]  /*0990*/  MOV R36, RZ ;  /* 0x000000ff00247202 */ /* 0x000fe20000000f00 */
[----:B------:R-:W-:-:S05]  /*09a0*/  IMAD.X R25, R11, 0x1, R54, P4 ;  /* 0x000000010b197824 */ /* 0x000fca00020e0636 */
[----:B--2---:R-:W2:Y:S04]  /*09b0*/  @!P0 LDG.E R26, [R24.64] ;  /* 0x00000004181a8981 */ /* 0x004ea8000c1e1900 */
[----:B---3--:R-:W3:Y:S04]  /*09c0*/  @!P1 LDG.E R32, [R24.64+0x80] ;  /* 0x0000800418209981 */ /* 0x008ee8000c1e1900 */
[----:B----4-:R-:W4:Y:S04]  /*09d0*/  @!P2 LDG.E R30, [R24.64+0x100] ;  /* 0x00010004181ea981 */ /* 0x010f28000c1e1900 */
[----:B------:R-:W4:Y:S01]  /*09e0*/  @!P3 LDG.E R36, [R24.64+0x180] ;  /* 0x000180041824b981 */ /* 0x000f22000c1e1900 */
[----:B------:R-:W-:Y:S01]  /*09f0*/  SHF.L.U32 R93, R19, 0x2, RZ ;  /* 0x00000002135d7819 */ /* 0x000fe200000006ff */
[----:B------:R-:W-:Y:S01]  /*0a00*/  HFMA2.MMA R40, -RZ, RZ, 0, 0 ;  /* 0x00000000ff287435 */ /* 0x000fe200000001ff */
[----:B------:R-:W-:Y:S01]  /*0a10*/  IADD3 R28, P0, R12, R57, RZ ;  /* 0x000000390c1c7210 */ /* 0x000fe20007f1e0ff */
[----:B------:R-:W-:Y:S01]  /*0a20*/  IMAD.MOV.U32 R34, RZ, RZ, RZ ;  /* 0x000000ffff227224 */ /* 0x000fe200078e00ff */
[----:B------:R-:W-:Y:S01]  /*0a30*/  ISETP.GE.AND P1, PT, R22, R59, PT ;  /* 0x0000003b1600720c */ /* 0x000fe20003f26270 */
[----:B------:R-:W-:Y:S01]  /*0a40*/  IMAD.MOV.U32 R44, RZ, RZ, RZ ;  /* 0x000000ffff2c7224 */ /* 0x000fe200078e00ff */
[----:B------:R-:W-:-:S02]  /*0a50*/  IADD3.X R29, R13, R54, RZ, P0, !PT ;  /* 0x000000360d1d7210 */ /* 0x000fc400007fe4ff */
[-C--:B------:R-:W-:Y:S02]  /*0a60*/  ISETP.GE.AND P0, PT, R68, R59.reuse, PT ;  /* 0x0000003b4400720c */ /* 0x080fe40003f06270 */
[-C--:B------:R-:W-:Y:S02]  /*0a70*/  ISETP.GE.AND P2, PT, R52, R59.reuse, PT ;  /* 0x0000003b3400720c */ /* 0x080fe40003f46270 */
[----:B------:R-:W-:Y:S02]  /*0a80*/  ISETP.GE.AND P3, PT, R53, R59, PT ;  /* 0x0000003b3500720c */ /* 0x000fe40003f66270 */
[----:B------:R-:W-:Y:S01]  /*0a90*/  MOV R38, RZ ;  /* 0x000000ff00267202 */ /* 0x000fe20000000f00 */
[----:B--2---:R-:W-:Y:S04]  /*0aa0*/  STS [R93], R26 ;  /* 0x0000001a5d007388 */ /* 0x004fe80000000800 */
[----:B---3--:R-:W-:Y:S04]  /*0ab0*/  STS [R93+0x80], R32 ;  /* 0x000080205d007388 */ /* 0x008fe80000000800 */
[----:B----4-:R-:W-:Y:S04]  /*0ac0*/  STS [R93+0x100], R30 ;  /* 0x0001001e5d007388 */ /* 0x010fe80000000800 */
[----:B------:R0:W-:Y:S01]  /*0ad0*/  STS [R93+0x180], R36 ;  /* 0x000180245d007388 */ /* 0x0001e20000000800 */
[----:B------:R-:W-:-:S06]  /*0ae0*/  NOP ;  /* 0x0000000000007918 */ /* 0x000fcc0000000000 */
[----:B------:R-:W-:Y:S04]  /*0af0*/  LDS.128 R24, [R19.X16] ;  /* 0x0000000013187984 */ /* 0x000fe8000000cc00 */
[----:B------:R-:W-:Y:S06]  /*0b00*/  BAR.SYNC.DEFER_BLOCKING 0x0 ;  /* 0x0000000000007b1d */ /* 0x000fec0000010000 */
[----:B------:R-:W2:Y:S04]  /*0b10*/  @!P0 LDG.E R34, [R28.64] ;  /* 0x000000041c228981 */ /* 0x000ea8000c1e1900 */
[----:B------:R-:W3:Y:S04]  /*0b20*/  @!P1 LDG.E R40, [R28.64+0x80] ;  /* 0x000080041c289981 */ /* 0x000ee8000c1e1900 */
[----:B------:R-:W4:Y:S04]  /*0b30*/  @!P2 LDG.E R38, [R28.64+0x100] ;  /* 0x000100041c26a981 */ /* 0x000f28000c1e1900 */
[----:B------:R-:W4:Y:S01]  /*0b40*/  @!P3 LDG.E R44, [R28.64+0x180] ;  /* 0x000180041c2cb981 */ /* 0x000f22000c1e1900 */
[----:B0-----:R-:W-:Y:S01]  /*0b50*/  IADD3 R36, P0, R14, R57, RZ ;  /* 0x000000390e247210 */ /* 0x001fe20007f1e0ff */
[----:B------:R-:W-:Y:S01]  /*0b60*/  HFMA2.MMA R42, -RZ, RZ, 0, 0 ;  /* 0x00000000ff2a7435 */ /* 0x000fe200000001ff */
[-C--:B------:R-:W-:Y:S01]  /*0b70*/  ISETP.GE.AND P1, PT, R22, R59.reuse, PT ;  /* 0x0000003b1600720c */ /* 0x080fe20003f26270 */
[----:B------:R-:W-:Y:S01]  /*0b80*/  HFMA2.MMA R50, -RZ, RZ, 0, 0 ;  /* 0x00000000ff327435 */ /* 0x000fe200000001ff */
[-C--:B------:R-:W-:Y:S01]  /*0b90*/  ISETP.GE.AND P2, PT, R52, R59.reuse, PT ;  /* 0x0000003b3400720c */ /* 0x080fe20003f46270 */
[----:B------:R-:W-:Y:S01]  /*0ba0*/  IMAD.X R37, R15, 0x1, R54, P0 ;  /* 0x000000010f257824 */ /* 0x000fe200000e0636 */
[-C--:B------:R-:W-:Y:S01]  /*0bb0*/  ISETP.GE.AND P0, PT, R68, R59.reuse, PT ;  /* 0x0000003b4400720c */ /* 0x080fe20003f06270 */
[----:B------:R-:W-:Y:S01]  /*0bc0*/  IMAD.MOV.U32 R48, RZ, RZ, RZ ;  /* 0x000000ffff307224 */ /* 0x000fe200078e00ff */
[----:B------:R-:W-:-:S02]  /*0bd0*/  ISETP.GE.AND P3, PT, R53, R59, PT ;  /* 0x0000003b3500720c */ /* 0x000fc40003f66270 */
        /* <DEDUP_REMOVED lines=8> */
[----:B-1----:R1:W2:Y:S04]  /*0c60*/  @!P0 LDG.E R42, [R36.64] ;  /* 0x00000004242a8981 */ /* 0x0022a8000c1e1900 */
[----:B------:R1:W3:Y:S04]  /*0c70*/  @!P1 LDG.E R48, [R36.64+0x80] ;  /* 0x0000800424309981 */ /* 0x0002e8000c1e1900 */
[----:B------:R1:W4:Y:S04]  /*0c80*/  @!P2 LDG.E R46, [R36.64+0x100] ;  /* 0x00010004242ea981 */ /* 0x000328000c1e1900 */
[----:B------:R1:W4:Y:S01]  /*0c90*/  @!P3 LDG.E R50, [R36.64+0x180] ;  /* 0x000180042432b981 */ /* 0x000322000c1e1900 */
[----:B------:R-:W-:-:S02]  /*0ca0*/  ISETP.LT.AND P0, PT, RZ, c[0x0][0x16c], PT ;  /* 0x00005b00ff007a0c */ /* 0x000fc40003f01270 */
[----:B------:R-:W-:-:S04]  /*0cb0*/  MOV R39, c[0x0][0x174] ;  /* 0x00005d0000277a02 */ /* 0x000fc80000000f00 */
[----:B------:R-:W-:-:S04]  /*0cc0*/  LEA R56, R39, R20, 0x7 ;  /* 0x0000001427387211 */ /* 0x000fc800078e38ff */
[----:B------:R-:W-:-:S03]  /*0cd0*/  SHF.R.S32.HI R61, RZ, 0x1f, R56 ;  /* 0x0000001fff3d7819 */ /* 0x000fc60000011438 */
[----:B------:R-:W-:Y:S01]  /*0ce0*/  @!P0 IMAD.MOV.U32 R39, RZ, RZ, RZ ;  /* 0x000000ffff278224 */ /* 0x000fe200078e00ff */
[----:B0-----:R-:W-:Y:S02]  /*0cf0*/  @!P0 MOV R38, RZ ;  /* 0x000000ff00268202 */ /* 0x001fe40000000f00 */
[----:B-1----:R-:W-:Y:S01]  /*0d00*/  @!P0 MOV R37, RZ ;  /* 0x000000ff00258202 */ /* 0x002fe20000000f00 */
[----:B--2---:R-:W-:Y:S04]  /*0d10*/  STS [R93], R42 ;  /* 0x0000002a5d007388 */ /* 0x004fe80000000800 */
[----:B---3--:R-:W-:Y:S04]  /*0d20*/  STS [R93+0x80], R48 ;  /* 0x000080305d007388 */ /* 0x008fe80000000800 */
[----:B----4-:R-:W-:Y:S04]  /*0d30*/  STS [R93+0x100], R46 ;  /* 0x0001002e5d007388 */ /* 0x010fe80000000800 */
[----:B------:R-:W-:Y:S01]  /*0d40*/  STS [R93+0x180], R50 ;  /* 0x000180325d007388 */ /* 0x000fe20000000800 */
[----:B------:R-:W-:-:S06]  /*0d50*/  NOP ;  /* 0x0000000000007918 */ /* 0x000fcc0000000000 */
[----:B------:R-:W0:Y:S02]  /*0d60*/  LDS.128 R32, [R19.X16] ;  /* 0x0000000013207984 */ /* 0x000e24000000cc00 */
[----:B0-----:R-:W-:Y:S02]  /*0d70*/  FFMA.FTZ R36, R24, R32, R7 ;  /* 0x0000002018247223 */ /* 0x001fe40000010007 */
[----:B-----5:R-:W-:Y:S02]  /*0d80*/  FMUL.FTZ R40, R32, R2 ;  /* 0x0000000220287220 */ /* 0x020fe40000410000 */
[----:B------:R-:W-:Y:S02]  /*0d90*/  FFMA.FTZ R7, R25, R33, R36 ;  /* 0x0000002119077223 */ /* 0x000fe40000010024 */
[----:B------:R-:W-:Y:S02]  /*0da0*/  @!P0 IMAD.MOV.U32 R36, RZ, RZ, RZ ;  /* 0x000000ffff248224 */ /* 0x000fe400078e00ff */
[----:B------:R-:W-:-:S02]  /*0db0*/  FFMA.FTZ R44, R26, R34, R7 ;  /* 0x000000221a2c7223 */ /* 0x000fc40000010007 */
[-C--:B------:R-:W-:Y:S02]  /*0dc0*/  FMUL.FTZ R41, R33, R2.reuse ;  /* 0x0000000221297220 */ /* 0x080fe40000410000 */
[-C--:B------:R-:W-:Y:S02]  /*0dd0*/  FMUL.FTZ R42, R34, R2.reuse ;  /* 0x00000002222a7220 */ /* 0x080fe40000410000 */
[----:B------:R-:W-:Y:S02]  /*0de0*/  FMUL.FTZ R43, R35, R2 ;  /* 0x00000002232b7220 */ /* 0x000fe40000410000 */
[----:B------:R-:W-:Y:S01]  /*0df0*/  FFMA.FTZ R7, R27, R35, R44 ;  /* 0x000000231b077223 */ /* 0x000fe2000001002c */
[----:B------:R-:W-:Y:S06]  /*0e00*/  BAR.SYNC.DEFER_BLOCKING 0x0 ;  /* 0x0000000000007b1d */ /* 0x000fec0000010000 */
[----:B------:R-:W-:Y:S05]  /*0e10*/  @!P0 BRA `(.L_x_8141) ;  /* 0x0000163000008947 */ /* 0x000fea0003800000 */
[----:B------:R-:W-:Y:S01]  /*0e20*/  MOV R36, R10 ;  /* 0x0000000a00247202 */ /* 0x000fe20000000f00 */
[----:B------:R-:W-:Y:S01]  /*0e30*/  IMAD R38, R88, c[0x0][0x298], RZ ;  /* 0x0000a60058267a24 */ /* 0x000fe200078e02ff */
[----:B------:R-:W-:Y:S01]  /*0e40*/  MOV R37, RZ ;  /* 0x000000ff00257202 */ /* 0x000fe20000000f00 */
[----:B------:R-:W-:Y:S01]  /*0e50*/  IMAD R45, R90, c[0x0][0x2a0], RZ ;  /* 0x0000a8005a2d7a24 */ /* 0x000fe200078e02ff */
[----:B------:R-:W-:Y:S01]  /*0e60*/  MOV R62, RZ ;  /* 0x000000ff003e7202 */ /* 0x000fe20000000f00 */
[C---:B------:R-:W-:Y:S01]  /*0e70*/  IMAD R39, R5.reuse, c[0x0][0x29c], R38 ;  /* 0x0000a70005277a24 */ /* 0x040fe200078e0226 */
[----:B------:R-:W-:Y:S01]  /*0e80*/  MOV R89, RZ ;  /* 0x000000ff00597202 */ /* 0x000fe20000000f00 */
[----:B------:R-:W-:-:S04]  /*0e90*/  IMAD.WIDE.U32 R36, R5, c[0x0][0x298], R36 ;  /* 0x0000a60005247a25 */ /* 0x000fc800078e0024 */
[----:B------:R-:W-:Y:S02]  /*0ea0*/  IMAD.IADD R37, R37, 0x1, R39 ;  /* 0x0000000125257824 */ /* 0x000fe400078e0227 */
[C---:B------:R-:W-:Y:S01]  /*0eb0*/  IMAD R45, R6.reuse, c[0x0][0x2a4], R45 ;  /* 0x0000a900062d7a24 */ /* 0x040fe200078e022d */
[----:B------:R-:W-:Y:S01]  /*0ec0*/  CS2R R38, SRZ ;  /* 0x0000000000267805 */ /* 0x000fe2000001ff00 */
[----:B------:R-:W-:-:S04]  /*0ed0*/  IMAD.WIDE.U32 R36, R6, c[0x0][0x2a0], R36 ;  /* 0x0000a80006247a25 */ /* 0x000fc800078e0024 */
[--C-:B------:R-:W-:Y:S01]  /*0ee0*/  FADD.FTZ R58, R31, R4.reuse ;  /* 0x000000041f3a7221 */ /* 0x100fe20000010000 */
[----:B------:R-:W-:Y:S01]  /*0ef0*/  IADD3 R45, R37, R45, RZ ;  /* 0x0000002d252d7210 */ /* 0x000fe20007ffe0ff */
[--C-:B------:R-:W-:Y:S01]  /*0f00*/  FADD.FTZ R63, R30, R4.reuse ;  /* 0x000000041e3f7221 */ /* 0x100fe20000010000 */
[----:B------:R-:W-:Y:S01]  /*0f10*/  LEA R37, P1, R36, c[0x0][0x318], 0x2 ;  /* 0x0000c60024257a11 */ /* 0x000fe200078210ff */
[--C-:B------:R-:W-:Y:S01]  /*0f20*/  FADD.FTZ R60, R29, R4.reuse ;  /* 0x000000041d3c7221 */ /* 0x100fe20000010000 */
[C---:B------:R-:W-:Y:S01]  /*0f30*/  IADD3 R66, P0, R55.reuse, R36, RZ ;  /* 0x0000002437427210 */ /* 0x040fe20007f1e0ff */
[----:B------:R-:W-:Y:S01]  /*0f40*/  FADD.FTZ R65, R28, R4 ;  /* 0x000000041c417221 */ /* 0x000fe20000010000 */
[----:B------:R-:W-:Y:S01]  /*0f50*/  LEA.HI.X R44, R36, c[0x0][0x31c], R45, 0x2, P1 ;  /* 0x0000c700242c7a11 */ /* 0x000fe200008f142d */
[----:B------:R-:W-:Y:S01]  /*0f60*/  IMAD.MOV.U32 R64, RZ, RZ, RZ ;  /* 0x000000ffff407224 */ /* 0x000fe200078e00ff */
[----:B------:R-:W-:Y:S02]  /*0f70*/  LEA R84, P1, R56, R37, 0x2 ;  /* 0x0000002538547211 */ /* 0x000fe400078210ff */
[----:B------:R-:W-:Y:S01]  /*0f80*/  CS2R R36, SRZ ;  /* 0x0000000000247805 */ /* 0x000fe2000001ff00 */
[----:B------:R-:W-:-:S02]  /*0f90*/  LEA.HI.X.SX32 R67, R55, R45, 0x1, P0 ;  /* 0x0000002d37437211 */ /* 0x000fc400000f0eff */
[----:B------:R-:W-:Y:S02]  /*0fa0*/  LEA.HI.X R44, R56, R44, R61, 0x2, P1 ;  /* 0x0000002c382c7211 */ /* 0x000fe400008f143d */
[C---:B------:R-:W-:Y:S02]  /*0fb0*/  IADD3 R80, P1, R84.reuse, -0x180, RZ ;  /* 0xfffffe8054507810 */ /* 0x040fe40007f3e0ff */
[C---:B------:R-:W-:Y:S02]  /*0fc0*/  IADD3 R82, P2, R84.reuse, -0x100, RZ ;  /* 0xffffff0054527810 */ /* 0x040fe40007f5e0ff */
[----:B------:R-:W-:Y:S02]  /*0fd0*/  IADD3 R84, P3, R84, -0x80, RZ ;  /* 0xffffff8054547810 */ /* 0x000fe40007f7e0ff */
[C---:B------:R-:W-:Y:S02]  /*0fe0*/  IADD3.X R81, R44.reuse, -0x1, RZ, P1, !PT ;  /* 0xffffffff2c517810 */ /* 0x040fe40000ffe4ff */
[----:B------:R-:W-:-:S02]  /*0ff0*/  IADD3.X R83, R44, -0x1, RZ, P2, !PT ;  /* 0xffffffff2c537810 */ /* 0x000fc400017fe4ff */
[----:B------:R-:W-:Y:S02]  /*1000*/  IADD3.X R85, R44, -0x1, RZ, P3, !PT ;  /* 0xffffffff2c557810 */ /* 0x000fe40001ffe4ff */
.L_x_8154:
[----:B------:R-:W-:Y:S01]  /*1010*/  SHF.R.S32.HI R102, RZ, 0x1f, R62 ;  /* 0x0000001fff667819 */ /* 0x000fe2000001143e */
[----:B------:R-:W-:Y:S01]  /*1020*/  IMAD.MOV.U32 R47, RZ, RZ, R21 ;  /* 0x000000ffff2f7224 */ /* 0x000fe200078e0015 */
[----:B------:R-:W-:Y:S01]  /*1030*/  MOV R46, R72 ;  /* 0x00000048002e7202 */ /* 0x000fe20000000f00 */
[----:B------:R-:W-:Y:S01]  /*1040*/  IMAD.WIDE.U32 R44, R62, c[0x0][0x1a0], R68 ;  /* 0x000068003e2c7a25 */ /* 0x000fe200078e0044 */
[----:B------:R-:W-:Y:S01]  /*1050*/  IADD3 R59, -R55, c[0x0][0x168], RZ ;  /* 0x00005a00373b7a10 */ /* 0x000fe20007ffe1ff */
[----:B------:R-:W-:Y:S01]  /*1060*/  HFMA2.MMA R96, -RZ, RZ, 0, 0 ;  /* 0x00000000ff607435 */ /* 0x000fe200000001ff */
[----:B------:R-:W-:Y:S01]  /*1070*/  MOV R94, RZ ;  /* 0x000000ff005e7202 */ /* 0x000fe20000000f00 */
[----:B------:R-:W-:Y:S01]  /*1080*/  IMAD R49, R102, c[0x0][0x188], RZ ;  /* 0x0000620066317a24 */ /* 0x000fe200078e02ff */
[-C--:B------:R-:W-:Y:S01]  /*1090*/  ISETP.GE.AND P0, PT, R68, R59.reuse, PT ;  /* 0x0000003b4400720c */ /* 0x080fe20003f06270 */
[----:B------:R-:W-:Y:S01]  /*10a0*/  IMAD R51, R102, c[0x0][0x1a0], RZ ;  /* 0x0000680066337a24 */ /* 0x000fe200078e02ff */
[-C--:B------:R-:W-:Y:S01]  /*10b0*/  ISETP.GE.AND P1, PT, R22, R59.reuse, PT ;  /* 0x0000003b1600720c */ /* 0x080fe20003f26270 */
[----:B------:R-:W-:Y:S01]  /*10c0*/  IMAD.WIDE.U32 R46, R62, c[0x0][0x188], R46 ;  /* 0x000062003e2e7a25 */ /* 0x000fe200078e002e */
[----:B------:R-:W-:-:S02]  /*10d0*/  ISETP.GE.AND P2, PT, R52, R59, PT ;  /* 0x0000003b3400720c */ /* 0x000fc40003f46270 */
[----:B------:R-:W-:Y:S01]  /*10e0*/  ISETP.GE.AND P3, PT, R53, R59, PT ;  /* 0x0000003b3500720c */ /* 0x000fe20003f66270 */
[----:B------:R-:W-:Y:S01]  /*10f0*/  IMAD R49, R62, c[0x0][0x18c], R49 ;  /* 0x000063003e317a24 */ /* 0x000fe200078e0231 */
[----:B------:R-:W-:Y:S01]  /*1100*/  LEA R50, P4, R46, c[0x0][0x220], 0x2 ;  /* 0x000088002e327a11 */ /* 0x000fe200078810ff */
[----:B------:R-:W-:Y:S01]  /*1110*/  IMAD R51, R62, c[0x0][0x1a4], R51 ;  /* 0x000069003e337a24 */ /* 0x000fe200078e0233 */
[----:B------:R-:W-:Y:S01]  /*1120*/  LEA R48, P5, R44, R16, 0x2 ;  /* 0x000000102c307211 */ /* 0x000fe200078a10ff */
[----:B------:R-:W-:Y:S01]  /*1130*/  IMAD.MOV.U32 R98, RZ, RZ, RZ ;  /* 0x000000ffff627224 */ /* 0x000fe200078e00ff */
[----:B------:R-:W-:Y:S02]  /*1140*/  IADD3 R47, R47, R49, RZ ;  /* 0x000000312f2f7210 */ /* 0x000fe40007ffe0ff */
[----:B------:R-:W-:Y:S02]  /*1150*/  IADD3 R45, R45, R51, RZ ;  /* 0x000000332d2d7210 */ /* 0x000fe40007ffe0ff */
[----:B------:R-:W-:Y:S01]  /*1160*/  LEA.HI.X R51, R46, c[0x0][0x224], R47, 0x2, P4 ;  /* 0x000089002e337a11 */ /* 0x000fe200020f142f */
[----:B------:R-:W-:Y:S01]  /*1170*/  IMAD.MOV.U32 R46, RZ, RZ, RZ ;  /* 0x000000ffff2e7224 */ /* 0x000fe200078e00ff */
[----:B------:R-:W-:-:S03]  /*1180*/  LEA.HI.X R49, R44, R17, R45, 0x2, P5 ;  /* 0x000000112c317211 */ /* 0x000fc600028f142d */
[----:B--2---:R-:W2:Y:S04]  /*1190*/  LDG.E R92, [R50.64] ;  /* 0x00000004325c7981 */ /* 0x004ea8000c1e1900 */
[----:B---3--:R-:W3:Y:S04]  /*11a0*/  @!P0 LDG.E R46, [R48.64] ;  /* 0x00000004302e8981 */ /* 0x008ee8000c1e1900 */
[----:B------:R-:W4:Y:S04]  /*11b0*/  @!P1 LDG.E R96, [R48.64+0x80] ;  /* 0x0000800430609981 */ /* 0x000f28000c1e1900 */
[----:B------:R-:W2:Y:S04]  /*11c0*/  @!P2 LDG.E R94, [R48.64+0x100] ;  /* 0x00010004305ea981 */ /* 0x000ea8000c1e1900 */
[----:B------:R-:W2:Y:S01]  /*11d0*/  @!P3 LDG.E R98, [R48.64+0x180] ;  /* 0x000180043062b981 */ /* 0x000ea2000c1e1900 */
[----:B------:R-:W-:Y:S01]  /*11e0*/  MOV R44, R70 ;  /* 0x00000046002c7202 */ /* 0x000fe20000000f00 */
[----:B------:R-:W-:Y:S01]  /*11f0*/  IMAD R87, R102, c[0x0][0x1c0], RZ ;  /* 0x0000700066577a24 */ /* 0x000fe200078e02ff */
[----:B------:R-:W-:-:S02]  /*1200*/  MOV R45, R23 ;  /* 0x00000017002d7202 */ /* 0x000fc40000000f00 */
[----:B------:R-:W-:Y:S01]  /*1210*/  IADD3 R47, R18, -0x1, RZ ;  /* 0xffffffff122f7810 */ /* 0x000fe20007ffe0ff */
[C---:B------:R-:W-:Y:S02]  /*1220*/  IMAD R87, R62.reuse, c[0x0][0x1c4], R87 ;  /* 0x000071003e577a24 */ /* 0x040fe400078e0257 */
[----:B------:R-:W-:Y:S01]  /*1230*/  IMAD.WIDE.U32 R44, R62, c[0x0][0x1c0], R44 ;  /* 0x000070003e2c7a25 */ /* 0x000fe200078e002c */
[----:B------:R-:W-:-:S03]  /*1240*/  LEA.HI R86, R47, R47, RZ, 0x1 ;  /* 0x0000002f2f567211 */ /* 0x000fc600078f08ff */
[----:B------:R-:W-:Y:S01]  /*1250*/  IMAD.IADD R45, R45, 0x1, R87 ;  /* 0x000000012d2d7824 */ /* 0x000fe200078e0257 */
[----:B------:R-:W-:Y:S02]  /*1260*/  LOP3.LUT R100, R86, 0xfffffe, RZ, 0xc0, !PT ;  /* 0x00fffffe56647812 */ /* 0x000fe400078ec0ff */
[C---:B------:R-:W-:Y:S02]  /*1270*/  LEA R86, P0, R44.reuse, c[0x0][0x230], 0x2 ;  /* 0x00008c002c567a11 */ /* 0x040fe400078010ff */
[----:B------:R-:W-:Y:S02]  /*1280*/  SHF.L.U32 R93, R19, 0x2, RZ ;  /* 0x00000002135d7819 */ /* 0x000fe400000006ff */
[----:B------:R-:W-:Y:S02]  /*1290*/  LEA.HI.X R87, R44, c[0x0][0x234], R45, 0x2, P0 ;  /* 0x00008d002c577a11 */ /* 0x000fe400000f142d */
[----:B------:R-:W-:Y:S01]  /*12a0*/  ISETP.GT.AND P0, PT, R18, 0x1, PT ;  /* 0x000000011200780c */ /* 0x000fe20003f04270 */
[----:B------:R-:W-:Y:S01]  /*12b0*/  FADD.FTZ R95, R28, R4 ;  /* 0x000000041c5f7221 */ /* 0x000fe20000010000 */
[----:B------:R-:W-:-:S02]  /*12c0*/  ISETP.NE.AND P1, PT, R10, RZ, PT ;  /* 0x000000ff0a00720c */ /* 0x000fc40003f25270 */
[----:B------:R-:W-:Y:S01]  /*12d0*/  ISETP.EQ.AND P0, PT, R91, RZ, P0 ;  /* 0x000000ff5b00720c */ /* 0x000fe20000702270 */
[----:B---3--:R-:W-:Y:S04]  /*12e0*/  STS [R93], R46 ;  /* 0x0000002e5d007388 */ /* 0x008fe80000000800 */
[----:B----4-:R-:W-:Y:S04]  /*12f0*/  STS [R93+0x80], R96 ;  /* 0x000080605d007388 */ /* 0x010fe80000000800 */
[----:B0-2---:R0:W-:Y:S04]  /*1300*/  STS [R93+0x100], R94 ;  /* 0x0001005e5d007388 */ /* 0x0051e80000000800 */
[----:B------:R-:W-:Y:S01]  /*1310*/  STS [R93+0x180], R98 ;  /* 0x000180625d007388 */ /* 0x000fe20000000800 */
[----:B------:R-:W-:-:S06]  /*1320*/  NOP ;  /* 0x0000000000007918 */ /* 0x000fcc0000000000 */
[----:B-1----:R1:W2:Y:S01]  /*1330*/  LDG.E R86, [R86.64] ;  /* 0x0000000456567981 */ /* 0x0022a2000c1e1900 */
[----:B------:R-:W-:-:S04]  /*1340*/  FMUL.FTZ R104, R92, 1.4426950216293334961 ;  /* 0x3fb8aa3b5c687820 */ /* 0x000fc80000410000 */
[----:B------:R-:W-:Y:S01]  /*1350*/  FMUL.FTZ R50, R104, R95 ;  /* 0x0000005f68327220 */ /* 0x000fe20000410000 */
[----:B------:R-:W-:-:S05]  /*1360*/  IADD3 R47, R47, -R100, RZ ;  /* 0x800000642f2f7210 */ /* 0x000fca0007ffe0ff */
[----:B------:R-:W3:Y:S01]  /*1370*/  MUFU.EX2 R50, R50 ;  /* 0x0000003200327308 */ /* 0x000ee20000000800 */
[----:B------:R-:W-:Y:S02]  /*1380*/  @P0 IADD3 R45, R18, -0x2, RZ ;  /* 0xfffffffe122d0810 */ /* 0x000fe40007ffe0ff */
[----:B------:R-:W-:Y:S01]  /*1390*/  IADD3 R44, R10, 0x200, RZ ;  /* 0x000002000a2c7810 */ /* 0x000fe20007ffe0ff */
[--C-:B------:R-:W-:Y:S02]  /*13a0*/  @!P1 IMAD R44, R47, 0x100, R62.reuse ;  /* 0x000001002f2c9824 */ /* 0x100fe400078e023e */
[----:B------:R-:W-:-:S03]  /*13b0*/  @P0 IMAD R45, R45, c[0x0][0x16c], R62 ;  /* 0x00005b002d2d0a24 */ /* 0x000fc600078e023e */
[----:B------:R-:W-:Y:S01]  /*13c0*/  SHF.L.U32 R97, R44, 0x2, RZ ;  /* 0x000000022c617819 */ /* 0x000fe200000006ff */
[----:B------:R-:W-:Y:S02]  /*13d0*/  @P0 IMAD.WIDE R48, R45, 0x8, R78 ;  /* 0x000000082d300825 */ /* 0x000fe400078e024e */
[----:B------:R-:W4:Y:S02]  /*13e0*/  LDS.128 R44, [R19.X16] ;  /* 0x00000000132c7984 */ /* 0x000f24000000cc00 */
[--C-:B------:R-:W-:Y:S02]  /*13f0*/  FADD.FTZ R100, R31, R4.reuse ;  /* 0x000000041f647221 */ /* 0x100fe40000010000 */
[----:B---3--:R3:W-:Y:S01]  /*1400*/  STS [R97+0x648], R50 ;  /* 0x0006483261007388 */ /* 0x0087e20000000800 */
[----:B------:R-:W-:Y:S02]  /*1410*/  FADD.FTZ R101, R29, R4 ;  /* 0x000000041d657221 */ /* 0x000fe40000010000 */
[----:B------:R-:W-:-:S02]  /*1420*/  FMUL.FTZ R51, R104, R100 ;  /* 0x0000006468337220 */ /* 0x000fc40000410000 */
[----:B------:R-:W-:Y:S02]  /*1430*/  FADD.FTZ R99, R30, R4 ;  /* 0x000000041e637221 */ /* 0x000fe40000010000 */
[C---:B------:R-:W-:Y:S02]  /*1440*/  FMUL.FTZ R103, R104.reuse, R101 ;  /* 0x0000006568677220 */ /* 0x040fe40000410000 */
[----:B------:R-:W-:Y:S01]  /*1450*/  FMUL.FTZ R104, R104, R99 ;  /* 0x0000006368687220 */ /* 0x000fe20000410000 */
[----:B------:R-:W-:Y:S01]  /*1460*/  MUFU.EX2 R51, R51 ;  /* 0x0000003300337308 */ /* 0x000fe20000000800 */
[----:B0-----:R-:W-:Y:S01]  /*1470*/  HFMA2.MMA R94, -RZ, RZ, 0, 0 ;  /* 0x00000000ff5e7435 */ /* 0x001fe200000001ff */
[----:B------:R-:W-:Y:S01]  /*1480*/  BAR.SYNC.DEFER_BLOCKING 0x0 ;  /* 0x0000000000007b1d */ /* 0x000fe20000010000 */
[----:B------:R-:W-:-:S05]  /*1490*/  ISETP.NE.AND P2, PT, R10, 0x1f, PT ;  /* 0x0000001f0a00780c */ /* 0x000fca0003f45270 */
[----:B------:R-:W-:Y:S03]  /*14a0*/  MUFU.EX2 R104, R104 ;  /* 0x0000006800687308 */ /* 0x000fe60000000800 */
[----:B------:R0:W5:Y:S05]  /*14b0*/  @P0 LDG.E R94, [R48.64+0x4] ;  /* 0x00000404305e0981 */ /* 0x00016a000c1e1900 */
[----:B------:R-:W1:Y:S01]  /*14c0*/  MUFU.EX2 R103, R103 ;  /* 0x0000006700677308 */ /* 0x000e620000000800 */
[----:B---3--:R-:W-:Y:S02]  /*14d0*/  FMUL.FTZ R97, R24, R65 ;  /* 0x0000004118617220 */ /* 0x008fe40000410000 */
[----:B------:R-:W-:-:S02]  /*14e0*/  FMUL.FTZ R106, R25, R60 ;  /* 0x0000003c196a7220 */ /* 0x000fc40000410000 */
[----:B------:R-:W-:Y:S02]  /*14f0*/  FMUL.FTZ R105, R26, R63 ;  /* 0x0000003f1a697220 */ /* 0x000fe40000410000 */
[----:B----4-:R-:W-:Y:S02]  /*1500*/  FMUL.FTZ R97, R97, R44 ;  /* 0x0000002c61617220 */ /* 0x010fe40000410000 */
[----:B------:R-:W-:Y:S01]  /*1510*/  FMUL.FTZ R106, R106, R45 ;  /* 0x0000002d6a6a7220 */ /* 0x000fe20000410000 */
[----:B------:R-:W-:Y:S01]  /*1520*/  BSSY B0, `(.L_x_8142) ;  /* 0x0000017000007945 */ /* 0x000fe20003800000 */
[----:B------:R-:W-:Y:S02]  /*1530*/  FMUL.FTZ R110, R27, R58 ;  /* 0x0000003a1b6e7220 */ /* 0x000fe40000410000 */
[----:B------:R-:W-:Y:S02]  /*1540*/  FMUL.FTZ R105, R105, R46 ;  /* 0x0000002e69697220 */ /* 0x000fe40000410000 */
[----:B-1----:R-:W-:-:S02]  /*1550*/  FMUL.FTZ R87, R50, R103 ;  /* 0x0000006732577220 */ /* 0x002fc40000410000 */
[----:B------:R-:W-:Y:S02]  /*1560*/  FMUL.FTZ R110, R110, R47 ;  /* 0x0000002f6e6e7220 */ /* 0x000fe40000410000 */
[----:B------:R-:W-:Y:S02]  /*1570*/  FMUL.FTZ R108, R104, R87 ;  /* 0x00000057686c7220 */ /* 0x000fe40000410000 */
[-C--:B--2---:R-:W-:Y:S02]  /*1580*/  FMUL.FTZ R96, R34, R86.reuse ;  /* 0x0000005622607220 */ /* 0x084fe40000410000 */
[-C--:B------:R-:W-:Y:S02]  /*1590*/  FMUL.FTZ R98, R35, R86.reuse ;  /* 0x0000005623627220 */ /* 0x080fe40000410000 */
[----:B0-----:R-:W-:Y:S02]  /*15a0*/  FMUL.FTZ R49, R33, R86 ;  /* 0x0000005621317220 */ /* 0x001fe40000410000 */
[----:B------:R-:W-:-:S04]  /*15b0*/  FFMA.FTZ R107, R51, R98, R96 ;  /* 0x00000062336b7223 */ /* 0x000fc80000010060 */
[----:B------:R-:W-:Y:S02]  /*15c0*/  FFMA.FTZ R112, R104, R107, R49 ;  /* 0x0000006b68707223 */ /* 0x000fe40000010031 */
[----:B------:R0:W1:Y:S01]  /*15d0*/  @P2 LDS R107, [R10.X4+0xe4c] ;  /* 0x000e4c000a6b2984 */ /* 0x0000620000004800 */
[----:B------:R-:W-:Y:S02]  /*15e0*/  FMUL.FTZ R48, R32, R86 ;  /* 0x0000005620307220 */ /* 0x000fe40000410000 */
[----:B------:R-:W-:-:S04]  /*15f0*/  FFMA.FTZ R86, R97, R103, R106 ;  /* 0x0000006761567223 */ /* 0x000fc8000001006a */
[----:B------:R-:W-:Y:S01]  /*1600*/  FFMA.FTZ R114, R104, R86, R105 ;  /* 0x0000005668727223 */ /* 0x000fe20000010069 */
[----:B------:R-:W-:Y:S05]  /*1610*/  @P2 BRA `(.L_x_8143) ;  /* 0x0000007000002947 */ /* 0x000fea0003800000 */
[----:B0-----:R-:W-:Y:S02]  /*1620*/  ISETP.NE.AND P0, PT, R18, c[0x0][0x174], PT ;  /* 0x00005d0012007a0c */ /* 0x001fe40003f05270 */
[----:B-1----:R-:W-:-:S11]  /*1630*/  MOV R107, 0x3f800000 ;  /* 0x3f800000006b7802 */ /* 0x002fd60000000f00 */
[----:B------:R-:W-:-:S04]  /*1640*/  @P0 LEA.HI R86, R18, R18, RZ, 0x1 ;  /* 0x0000001212560211 */ /* 0x000fc800078f08ff */
[----:B------:R-:W-:-:S05]  /*1650*/  @P0 LOP3.LUT R87, R86, 0xfffffe, RZ, 0xc0, !PT ;  /* 0x00fffffe56570812 */ /* 0x000fca00078ec0ff */
[----:B------:R-:W-:-:S05]  /*1660*/  @P0 IMAD.IADD R87, R18, 0x1, -R87 ;  /* 0x0000000112570824 */ /* 0x000fca00078e0a57 */
[----:B------:R-:W-:-:S05]  /*1670*/  @P0 LEA R87, R87, R62, 0x8 ;  /* 0x0000003e57570211 */ /* 0x000fca00078e40ff */
[----:B------:R0:W1:Y:S02]  /*1680*/  @P0 LDS R107, [R87.X4+0x648] ;  /* 0x00064800576b0984 */ /* 0x0000640000004800 */
.L_x_8143:
[----:B0-----:R-:W-:Y:S05]  /*1690*/  BSYNC B0 ;  /* 0x0000000000007941 */ /* 0x001fea0003800000 */
.L_x_8142:
[----:B-1----:R-:W-:Y:S01]  /*16a0*/  FMUL.FTZ R87, R51, R107 ;  /* 0x0000006b33577220 */ /* 0x002fe20000410000 */
[----:B------:R-:W-:Y:S01]  /*16b0*/  ISETP.NE.AND P3, PT, R91, 0x1f, PT ;  /* 0x0000001f5b00780c */ /* 0x000fe20003f65270 */
[----:B------:R-:W-:Y:S01]  /*16c0*/  FMUL.FTZ R111, R51, R108 ;  /* 0x0000006c336f7220 */ /* 0x000fe20000410000 */
[----:B------:R-:W-:Y:S01]  /*16d0*/  ISETP.GE.AND P0, PT, R19, 0x1, PT ;  /* 0x000000011300780c */ /* 0x000fe20003f06270 */
[----:B------:R-:W-:Y:S01]  /*16e0*/  FMUL.FTZ R108, R104, R87 ;  /* 0x00000057686c7220 */ /* 0x000fe20000410000 */
[----:B------:R-:W-:Y:S01]  /*16f0*/  ISETP.GE.U32.AND P4, PT, R91, 0x18, PT ;  /* 0x000000185b00780c */ /* 0x000fe20003f86070 */
[C---:B------:R-:W-:Y:S01]  /*1700*/  FFMA.FTZ R112, R103.reuse, R112, R48 ;  /* 0x0000007067707223 */ /* 0x040fe20000010030 */
[----:B------:R-:W-:Y:S01]  /*1710*/  SHFL.UP PT, R86, R111, 0x1, RZ ;  /* 0x042000006f567989 */ /* 0x000fe200000e00ff */
[----:B------:R-:W-:Y:S01]  /*1720*/  FMUL.FTZ R109, R103, R108 ;  /* 0x0000006c676d7220 */ /* 0x000fe20000410000 */
[----:B------:R-:W-:Y:S01]  /*1730*/  IADD3 R120, -R55, c[0x0][0x168], -R10 ;  /* 0x00005a0037787a10 */ /* 0x000fe20007ffe90a */
[----:B------:R-:W-:Y:S01]  /*1740*/  FFMA.FTZ R114, R51, R114, R110 ;  /* 0x0000007233727223 */ /* 0x000fe2000001006e */
[----:B------:R-:W0:Y:S01]  /*1750*/  SHFL.DOWN PT, R113, R112, 0x1, 0x1f ;  /* 0x08201f0070717f89 */ /* 0x000e2200000e0000 */
[----:B------:R-:W-:Y:S03]  /*1760*/  BSSY B0, `(.L_x_8144) ;  /* 0x0000071000007945 */ /* 0x000fe60003800000 */
[----:B------:R-:W1:Y:S04]  /*1770*/  SHFL.DOWN PT, R108, R109, 0x1, 0x1f ;  /* 0x08201f006d6c7f89 */ /* 0x000e6800000e0000 */
[----:B------:R-:W2:Y:S01]  /*1780*/  SHFL.UP PT, R87, R114, 0x1, RZ ;  /* 0x0420000072577989 */ /* 0x000ea200000e00ff */
[----:B0-----:R-:W-:-:S02]  /*1790*/  @P3 FFMA.FTZ R112, R109, R113, R112 ;  /* 0x000000716d703223 */ /* 0x001fc40000010070 */
[----:B-1----:R-:W-:-:S03]  /*17a0*/  @P3 FMUL.FTZ R109, R109, R108 ;  /* 0x0000006c6d6d3220 */ /* 0x002fc60000410000 */
[----:B------:R-:W0:Y:S01]  /*17b0*/  SHFL.DOWN PT, R113, R112, 0x2, 0x1f ;  /* 0x08401f0070717f89 */ /* 0x000e2200000e0000 */
[----:B------:R-:W-:Y:S01]  /*17c0*/  ISETP.GE.U32.AND P3, PT, R91, 0x1e, PT ;  /* 0x0000001e5b00780c */ /* 0x000fe20003f66070 */
[C---:B--2---:R-:W-:Y:S02]  /*17d0*/  @P0 FFMA.FTZ R114, R111.reuse, R87, R114 ;  /* 0x000000576f720223 */ /* 0x044fe40000010072 */
[----:B------:R-:W1:Y:S01]  /*17e0*/  SHFL.DOWN PT, R108, R109, 0x2, 0x1f ;  /* 0x08401f006d6c7f89 */ /* 0x000e6200000e0000 */
[----:B------:R-:W-:Y:S01]  /*17f0*/  @P0 FMUL.FTZ R111, R111, R86 ;  /* 0x000000566f6f0220 */ /* 0x000fe20000410000 */
[----:B------:R-:W-:Y:S02]  /*1800*/  ISETP.GE.AND P0, PT, R19, 0x2, PT ;  /* 0x000000021300780c */ /* 0x000fe40003f06270 */
[----:B------:R-:W2:Y:S04]  /*1810*/  SHFL.UP PT, R87, R114, 0x2, RZ ;  /* 0x0440000072577989 */ /* 0x000ea800000e00ff */
[----:B------:R-:W3:Y:S02]  /*1820*/  SHFL.UP PT, R86, R111, 0x2, RZ ;  /* 0x044000006f567989 */ /* 0x000ee400000e00ff */
[----:B0-----:R-:W-:-:S02]  /*1830*/  @!P3 FFMA.FTZ R112, R109, R113, R112 ;  /* 0x000000716d70b223 */ /* 0x001fc40000010070 */
        /* <DEDUP_REMOVED lines=15> */
[----:B------:R-:W-:Y:S01]  /*1930*/  IMAD.MOV.U32 R87, RZ, RZ, RZ ;  /* 0x000000ffff577224 */ /* 0x000fe200078e00ff */
[----:B------:R-:W-:Y:S01]  /*1940*/  SHF.L.U32 R108, R62, 0x3, RZ ;  /* 0x000000033e6c7819 */ /* 0x000fe200000006ff */
[----:B---3--:R-:W-:Y:S01]  /*1950*/  @P0 FMUL.FTZ R111, R111, R86 ;  /* 0x000000566f6f0220 */ /* 0x008fe20000410000 */
[----:B------:R-:W2:Y:S01]  /*1960*/  SHFL.UP PT, R113, R114, 0x8, RZ ;  /* 0x0500000072717989 */ /* 0x000ea200000e00ff */
[----:B------:R-:W-:Y:S02]  /*1970*/  ISETP.GE.AND P0, PT, R18, c[0x0][0x174], PT ;  /* 0x00005d0012007a0c */ /* 0x000fe40003f06270 */
[----:B------:R-:W-:Y:S01]  /*1980*/  MOV R86, 0x3f800000 ;  /* 0x3f80000000567802 */ /* 0x000fe20000000f00 */
[----:B------:R-:W3:Y:S01]  /*1990*/  SHFL.UP PT, R116, R111, 0x8, RZ ;  /* 0x050000006f747989 */ /* 0x000ee200000e00ff */
[----:B------:R-:W-:Y:S01]  /*19a0*/  ISETP.NE.OR P0, PT, R91, RZ, P0 ;  /* 0x000000ff5b00720c */ /* 0x000fe20000705670 */
[----:B0-----:R-:W-:-:S12]  /*19b0*/  @!P4 FFMA.FTZ R112, R109, R115, R112 ;  /* 0x000000736d70c223 */ /* 0x001fd80000010070 */
[----:B------:R-:W-:Y:S01]  /*19c0*/  @!P0 LDS.64 R86, [R108+0xec8] ;  /* 0x000ec8006c568984 */ /* 0x000fe20000000a00 */
[----:B------:R-:W-:Y:S01]  /*19d0*/  ISETP.GE.AND P0, PT, R19, 0x10, PT ;  /* 0x000000101300780c */ /* 0x000fe20003f06270 */
[----:B-1----:R-:W-:Y:S01]  /*19e0*/  @!P4 FMUL.FTZ R109, R109, R118 ;  /* 0x000000766d6dc220 */ /* 0x002fe20000410000 */
[----:B------:R-:W-:Y:S01]  /*19f0*/  ISETP.GE.AND P4, PT, R120, 0x61, PT ;  /* 0x000000617800780c */ /* 0x000fe20003f86270 */
[----:B------:R-:W0:Y:S01]  /*1a00*/  SHFL.DOWN PT, R115, R112, 0x10, 0x1f ;  /* 0x0a001f0070737f89 */ /* 0x000e2200000e0000 */
[----:B--2---:R-:W-:-:S03]  /*1a10*/  @P3 FFMA.FTZ R114, R111, R113, R114 ;  /* 0x000000716f723223 */ /* 0x004fc60000010072 */
[----:B------:R-:W1:Y:S01]  /*1a20*/  SHFL.DOWN PT, R118, R109, 0x10, 0x1f ;  /* 0x0a001f006d767f89 */ /* 0x000e6200000e0000 */
[----:B---3--:R-:W-:Y:S01]  /*1a30*/  @P3 FMUL.FTZ R111, R111, R116 ;  /* 0x000000746f6f3220 */ /* 0x008fe20000410000 */
[----:B------:R-:W-:Y:S02]  /*1a40*/  ISETP.GE.U32.AND P3, PT, R91, 0x10, PT ;  /* 0x000000105b00780c */ /* 0x000fe40003f66070 */
[----:B------:R-:W2:Y:S04]  /*1a50*/  SHFL.UP PT, R113, R114, 0x10, RZ ;  /* 0x0600000072717989 */ /* 0x000ea800000e00ff */
[----:B------:R-:W3:Y:S07]  /*1a60*/  SHFL.UP PT, R116, R111, 0x10, RZ ;  /* 0x060000006f747989 */ /* 0x000eee00000e00ff */
[----:B0-----:R-:W-:-:S02]  /*1a70*/  @!P3 FFMA.FTZ R112, R109, R115, R112 ;  /* 0x000000736d70b223 */ /* 0x001fc40000010070 */
[----:B-----5:R-:W-:Y:S01]  /*1a80*/  SHFL.IDX PT, R115, R94, RZ, 0x1f ;  /* 0x00001fff5e737589 */ /* 0x020fe200000e0000 */
[----:B-1----:R-:W-:Y:S01]  /*1a90*/  @!P3 FMUL.FTZ R109, R109, R118 ;  /* 0x000000766d6db220 */ /* 0x002fe20000410000 */
[----:B------:R-:W-:Y:S02]  /*1aa0*/  ISETP.GE.AND P3, PT, R120, 0x41, PT ;  /* 0x000000417800780c */ /* 0x000fe40003f66270 */
[----:B------:R-:W-:Y:S01]  /*1ab0*/  SHFL.DOWN PT, R119, R112, 0x1, 0x1f ;  /* 0x08201f0070777f89 */ /* 0x000fe200000e0000 */
[----:B--2---:R-:W-:-:S03]  /*1ac0*/  @P0 FFMA.FTZ R114, R111, R113, R114 ;  /* 0x000000716f720223 */ /* 0x004fc60000010072 */
[----:B------:R-:W-:Y:S01]  /*1ad0*/  SHFL.DOWN PT, R118, R109, 0x1, 0x1f ;  /* 0x08201f006d767f89 */ /* 0x000fe200000e0000 */
[----:B---3--:R-:W-:Y:S01]  /*1ae0*/  @P0 FMUL.FTZ R111, R111, R116 ;  /* 0x000000746f6f0220 */ /* 0x008fe20000410000 */
[----:B------:R-:W-:Y:S02]  /*1af0*/  ISETP.NE.AND P0, PT, R10, RZ, PT ;  /* 0x000000ff0a00720c */ /* 0x000fe40003f05270 */
[----:B------:R-:W0:Y:S04]  /*1b00*/  SHFL.IDX PT, R117, R87, RZ, 0x1f ;  /* 0x00001fff57757589 */ /* 0x000e2800000e0000 */
[----:B------:R-:W-:Y:S04]  /*1b10*/  SHFL.UP PT, R114, R114, 0x1, RZ ;  /* 0x0420000072727989 */ /* 0x000fe800000e00ff */
[----:B------:R-:W1:Y:S04]  /*1b20*/  SHFL.UP PT, R111, R111, 0x1, RZ ;  /* 0x042000006f6f7989 */ /* 0x000e6800000e00ff */
[----:B------:R2:W-:Y:S04]  /*1b30*/  SHFL.IDX PT, R116, R112, RZ, 0x1f ;  /* 0x00001fff70747589 */ /* 0x0005e800000e0000 */
[----:B------:R3:W4:Y:S01]  /*1b40*/  SHFL.IDX PT, R113, R109, RZ, 0x1f ;  /* 0x00001fff6d717589 */ /* 0x00072200000e0000 */
[----:B0-----:R-:W-:Y:S01]  /*1b50*/  @P2 FFMA.FTZ R117, R118, R117, R119 ;  /* 0x0000007576752223 */ /* 0x001fe20000010077 */
[----:B------:R-:W-:-:S03]  /*1b60*/  ISETP.GE.AND P2, PT, R120, 0x21, PT ;  /* 0x000000217800780c */ /* 0x000fc60003f46270 */
[----:B------:R-:W-:Y:S02]  /*1b70*/  FFMA.FTZ R98, R117, R107, R98 ;  /* 0x0000006b75627223 */ /* 0x000fe40000010062 */
[----:B-1----:R-:W-:Y:S01]  /*1b80*/  @P1 FFMA.FTZ R115, R111, R115, R114 ;  /* 0x000000736f731223 */ /* 0x002fe20000010072 */
[----:B------:R-:W-:Y:S01]  /*1b90*/  ISETP.GE.AND P1, PT, R120, 0x1, PT ;  /* 0x000000017800780c */ /* 0x000fe20003f26270 */
[----:B------:R-:W-:Y:S02]  /*1ba0*/  FFMA.FTZ R107, R51, R98, R96 ;  /* 0x00000062336b7223 */ /* 0x000fe40000010060 */
[----:B------:R-:W-:Y:S02]  /*1bb0*/  FFMA.FTZ R115, R50, R115, R97 ;  /* 0x0000007332737223 */ /* 0x000fe40000010061 */
[----:B------:R-:W-:Y:S02]  /*1bc0*/  FFMA.FTZ R94, R104, R107, R49 ;  /* 0x0000006b685e7223 */ /* 0x000fe40000010031 */
[----:B------:R-:W-:-:S02]  /*1bd0*/  FFMA.FTZ R111, R103, R115, R106 ;  /* 0x00000073676f7223 */ /* 0x000fc4000001006a */
[----:B------:R-:W-:Y:S02]  /*1be0*/  FFMA.FTZ R50, R32, R115, RZ ;  /* 0x0000007320327223 */ /* 0x000fe400000100ff */
[-C--:B--2---:R-:W-:Y:S02]  /*1bf0*/  FFMA.FTZ R112, R104, R111.reuse, R105 ;  /* 0x0000006f68707223 */ /* 0x084fe40000010069 */
[----:B------:R-:W-:Y:S02]  /*1c00*/  FFMA.FTZ R103, R103, R94, R48 ;  /* 0x0000005e67677223 */ /* 0x000fe40000010030 */
[----:B------:R-:W-:Y:S02]  /*1c10*/  FFMA.FTZ R51, R51, R112, R110 ;  /* 0x0000007033337223 */ /* 0x000fe4000001006e */
[----:B------:R-:W-:Y:S02]  /*1c20*/  FADD.FTZ R97, -R97, R115 ;  /* 0x0000007361617221 */ /* 0x000fe40000010100 */
[----:B---3--:R-:W-:-:S02]  /*1c30*/  FFMA.FTZ R109, R33, R111, R50 ;  /* 0x0000006f216d7223 */ /* 0x008fc40000010032 */
[----:B------:R-:W-:Y:S02]  /*1c40*/  FMUL.FTZ R48, R103, R95 ;  /* 0x0000005f67307220 */ /* 0x000fe40000410000 */
[----:B------:R-:W-:Y:S02]  /*1c50*/  FADD.FTZ R96, -R106, R111 ;  /* 0x0000006f6a607221 */ /* 0x000fe40000010100 */
[----:B------:R-:W-:Y:S02]  /*1c60*/  FADD.FTZ R104, -R110, R51 ;  /* 0x000000336e687221 */ /* 0x000fe40000010100 */
[----:B------:R-:W-:Y:S02]  /*1c70*/  FFMA.FTZ R50, R34, R112, R109 ;  /* 0x0000007022327223 */ /* 0x000fe4000001006d */
[----:B------:R-:W-:Y:S02]  /*1c80*/  FADD.FTZ R106, -R105, R112 ;  /* 0x00000070696a7221 */ /* 0x000fe40000010100 */
[----:B------:R-:W-:-:S02]  /*1c90*/  FMUL.FTZ R110, R94, R101 ;  /* 0x000000655e6e7220 */ /* 0x000fc40000410000 */
[----:B------:R-:W-:Y:S02]  /*1ca0*/  FFMA.FTZ R49, R97, R48, RZ ;  /* 0x0000003061317223 */ /* 0x000fe400000100ff */
[----:B------:R-:W-:Y:S02]  /*1cb0*/  FMUL.FTZ R112, R98, R100 ;  /* 0x0000006462707220 */ /* 0x000fe40000410000 */
[----:B------:R-:W-:Y:S02]  /*1cc0*/  FMUL.FTZ R111, R107, R99 ;  /* 0x000000636b6f7220 */ /* 0x000fe40000410000 */
[----:B------:R-:W-:Y:S02]  /*1cd0*/  FFMA.FTZ R105, R35, R51, R50 ;  /* 0x0000003323697223 */ /* 0x000fe40000010032 */
[C---:B----4-:R-:W-:Y:S02]  /*1ce0*/  FFMA.FTZ R87, R113.reuse, R87, R116 ;  /* 0x0000005771577223 */ /* 0x050fe40000010074 */
[----:B------:R-:W-:Y:S01]  /*1cf0*/  FMUL.FTZ R86, R113, R86 ;  /* 0x0000005671567220 */ /* 0x000fe20000410000 */
[----:B------:R-:W-:Y:S01]  /*1d00*/  SHF.L.U32 R113, R64, 0x2, RZ ;  /* 0x0000000240717819 */ /* 0x000fe200000006ff */
[----:B------:R-:W-:-:S02]  /*1d10*/  FFMA.FTZ R109, R96, R110, R49 ;  /* 0x0000006e606d7223 */ /* 0x000fc40000010031 */
[----:B------:R-:W-:Y:S01]  /*1d20*/  FMUL.FTZ R51, R27, R112 ;  /* 0x000000701b337220 */ /* 0x000fe20000410000 */
[----:B------:R0:W-:Y:S01]  /*1d30*/  @!P0 STS.64 [R108+0xec8], R86 ;  /* 0x000ec8566c008388 */ /* 0x0001e20000000a00 */
[-C--:B------:R-:W-:Y:S02]  /*1d40*/  FMUL.FTZ R50, R26, R111.reuse ;  /* 0x0000006f1a327220 */ /* 0x080fe40000410000 */
[----:B------:R-:W-:Y:S01]  /*1d50*/  FMUL.FTZ R49, R25, R110 ;  /* 0x0000006e19317220 */ /* 0x000fe20000410000 */
[----:B------:R-:W-:Y:S01]  /*1d60*/  SHF.L.U64.HI R110, R64, 0x2, R89 ;  /* 0x00000002406e7819 */ /* 0x000fe20000010259 */
[----:B------:R-:W-:Y:S02]  /*1d70*/  FMUL.FTZ R48, R24, R48 ;  /* 0x0000003018307220 */ /* 0x000fe40000410000 */
[----:B------:R-:W-:Y:S02]  /*1d80*/  FFMA.FTZ R109, R106, R111, R109 ;  /* 0x0000006f6a6d7223 */ /* 0x000fe4000001006d */
[----:B------:R-:W-:Y:S01]  /*1d90*/  FMUL.FTZ R112, R104, R112 ;  /* 0x0000007068707220 */ /* 0x000fe20000410000 */
[----:B------:R0:W-:Y:S01]  /*1da0*/  STS.128 [R10.X16+0x210], R48 ;  /* 0x000210300a007388 */ /* 0x0001e2000000cc00 */
[----:B------:R-:W-:-:S02]  /*1db0*/  IMAD R110, R110, c[0x0][0x2b0], RZ ;  /* 0x0000ac006e6e7a24 */ /* 0x000fc400078e02ff */
[----:B------:R-:W-:Y:S01]  /*1dc0*/  FADD.FTZ R109, R109, R112 ;  /* 0x000000706d6d7221 */ /* 0x000fe20000010000 */
[----:B------:R-:W-:Y:S06]  /*1dd0*/  BAR.SYNC.DEFER_BLOCKING 0x0 ;  /* 0x0000000000007b1d */ /* 0x000fec0000010000 */
[----:B------:R-:W-:Y:S05]  /*1de0*/  @!P1 BRA `(.L_x_8145) ;  /* 0x0000008000009947 */ /* 0x000fea0003800000 */
[----:B0-----:R-:W0:Y:S01]  /*1df0*/  LDS R87, [R10.X4+0x210] ;  /* 0x000210000a577984 */ /* 0x001e220000004800 */
[----:B------:R-:W-:-:S04]  /*1e00*/  IMAD R49, R102, c[0x0][0x2b0], RZ ;  /* 0x0000ac0066317a24 */ /* 0x000fc800078e02ff */
[C---:B------:R-:W-:Y:S02]  /*1e10*/  IMAD R51, R62.reuse, c[0x0][0x2b4], R49 ;  /* 0x0000ad003e337a24 */ /* 0x040fe400078e0231 */
[----:B------:R-:W-:-:S05]  /*1e20*/  IMAD.WIDE.U32 R48, R62, c[0x0][0x2b0], R66 ;  /* 0x0000ac003e307a25 */ /* 0x000fca00078e0042 */
[----:B------:R-:W-:Y:S02]  /*1e30*/  IADD3 R49, R49, R51, RZ ;  /* 0x0000003331317210 */ /* 0x000fe40007ffe0ff */
[----:B------:R-:W-:-:S04]  /*1e40*/  LEA R50, P1, R48, c[0x0][0x318], 0x2 ;  /* 0x0000c60030327a11 */ /* 0x000fc800078210ff */
[----:B------:R-:W-:-:S05]  /*1e50*/  LEA.HI.X R51, R48, c[0x0][0x31c], R49, 0x2, P1 ;  /* 0x0000c70030337a11 */ /* 0x000fca00008f1431 */
[----:B0-----:R0:W-:Y:S04]  /*1e60*/  RED.E.ADD.F32.FTZ.RN.STRONG.GPU [R50.64], R87 ;  /* 0x000000573200798e */ /* 0x0011e8000c10e784 */
.L_x_8145:
[----:B------:R-:W-:Y:S05]  /*1e70*/  BSYNC B0 ;  /* 0x0000000000007941 */ /* 0x000fea0003800000 */
.L_x_8144:
[----:B0-----:R0:W1:Y:S01]  /*1e80*/  LDS R51, [R10.X4+0x290] ;  /* 0x000290000a337984 */ /* 0x0010620000004800 */
[----:B------:R-:W-:Y:S01]  /*1e90*/  BSSY B0, `(.L_x_8146) ;  /* 0x0000006000007945 */ /* 0x000fe20003800000 */
[----:B------:R-:W-:Y:S01]  /*1ea0*/  IMAD R111, R113, c[0x0][0x2b4], R110 ;  /* 0x0000ad00716f7a24 */ /* 0x000fe200078e026e */
[----:B------:R-:W-:Y:S05]  /*1eb0*/  @!P2 BRA `(.L_x_8147) ;  /* 0x000000300000a947 */ /* 0x000fea0003800000 */
[----:B------:R-:W-:-:S04]  /*1ec0*/  IMAD.WIDE.U32 R48, R113, c[0x0][0x2b0], R80 ;  /* 0x0000ac0071307a25 */ /* 0x000fc800078e0050 */
[----:B------:R-:W-:-:S05]  /*1ed0*/  IMAD.IADD R49, R49, 0x1, R111 ;  /* 0x0000000131317824 */ /* 0x000fca00078e026f */
[----:B-1----:R1:W-:Y:S02]  /*1ee0*/  RED.E.ADD.F32.FTZ.RN.STRONG.GPU [R48.64], R51 ;  /* 0x000000333000798e */ /* 0x0023e4000c10e784 */
.L_x_8147:
[----:B------:R-:W-:Y:S05]  /*1ef0*/  BSYNC B0 ;  /* 0x0000000000007941 */ /* 0x000fea0003800000 */
.L_x_8146:
[----:B------:R2:W3:Y:S01]  /*1f00*/  LDS R87, [R10.X4+0x310] ;  /* 0x000310000a577984 */ /* 0x0004e20000004800 */
[----:B------:R-:W-:Y:S01]  /*1f10*/  BSSY B0, `(.L_x_8148) ;  /* 0x0000006000007945 */ /* 0x000fe20003800000 */
[----:B-1----:R-:W-:Y:S01]  /*1f20*/  IMAD.WIDE.U32 R48, R113, c[0x0][0x2b0], R84 ;  /* 0x0000ac0071307a25 */ /* 0x002fe200078e0054 */
[----:B------:R-:W-:Y:S05]  /*1f30*/  @!P3 BRA `(.L_x_8149) ;  /* 0x000000300000b947 */ /* 0x000fea0003800000 */
[----:B------:R-:W-:-:S05]  /*1f40*/  IMAD.WIDE.U32 R50, R113, c[0x0][0x2b0], R82 ;  /* 0x0000ac0071327a25 */ /* 0x000fca00078e0052 */
[----:B------:R-:W-:-:S05]  /*1f50*/  IADD3 R51, R111, R51, RZ ;  /* 0x000000336f337210 */ /* 0x000fca0007ffe0ff */
[----:B---3--:R1:W-:Y:S02]  /*1f60*/  RED.E.ADD.F32.FTZ.RN.STRONG.GPU [R50.64], R87 ;  /* 0x000000573200798e */ /* 0x0083e4000c10e784 */
.L_x_8149:
[----:B------:R-:W-:Y:S05]  /*1f70*/  BSYNC B0 ;  /* 0x0000000000007941 */ /* 0x000fea0003800000 */
.L_x_8148:
[----:B-1----:R1:W4:Y:S01]  /*1f80*/  LDS R51, [R10.X4+0x390] ;  /* 0x000390000a337984 */ /* 0x0023220000004800 */
[----:B------:R-:W-:Y:S01]  /*1f90*/  BSSY B0, `(.L_x_8150) ;  /* 0x0000004000007945 */ /* 0x000fe20003800000 */
[----:B------:R-:W-:Y:S05]  /*1fa0*/  @!P4 BRA `(.L_x_8151) ;  /* 0x000000200000c947 */ /* 0x000fea0003800000 */
[----:B------:R-:W-:-:S05]  /*1fb0*/  IADD3 R49, R111, R49, RZ ;  /* 0x000000316f317210 */ /* 0x000fca0007ffe0ff */
[----:B----4-:R4:W-:Y:S02]  /*1fc0*/  RED.E.ADD.F32.FTZ.RN.STRONG.GPU [R48.64], R51 ;  /* 0x000000333000798e */ /* 0x0109e4000c10e784 */
.L_x_8151:
[----:B------:R-:W-:Y:S05]  /*1fd0*/  BSYNC B0 ;  /* 0x0000000000007941 */ /* 0x000fea0003800000 */
.L_x_8150:
[----:B------:R-:W5:Y:S01]  /*1fe0*/  SHFL.DOWN PT, R50, R105, 0x1, 0x1f ;  /* 0x08201f0069327f89 */ /* 0x000f6200000e0000 */
[C---:B------:R-:W-:Y:S01]  /*1ff0*/  ISETP.GT.AND P1, PT, R19.reuse, 0x1e, PT ;  /* 0x0000001e1300780c */ /* 0x040fe20003f24270 */
[-C--:B----4-:R-:W-:Y:S01]  /*2000*/  FMUL.FTZ R49, R92, R107.reuse ;  /* 0x0000006b5c317220 */ /* 0x090fe20000410000 */
[----:B------:R-:W-:Y:S01]  /*2010*/  ISETP.NE.AND P2, PT, R19, RZ, PT ;  /* 0x000000ff1300720c */ /* 0x000fe20003f45270 */
[----:B------:R-:W4:Y:S01]  /*2020*/  SHFL.DOWN PT, R48, R109, 0x1, 0x1f ;  /* 0x08201f006d307f89 */ /* 0x000f2200000e0000 */
[----:B------:R-:W-:Y:S01]  /*2030*/  FMUL.FTZ R107, R46, R107 ;  /* 0x0000006b2e6b7220 */ /* 0x000fe20000410000 */
[----:B------:R-:W-:Y:S01]  /*2040*/  BSSY B0, `(.L_x_8152) ;  /* 0x000003a000007945 */ /* 0x000fe20003800000 */
[-C--:B------:R-:W-:Y:S02]  /*2050*/  FMUL.FTZ R46, R45, R94.reuse ;  /* 0x0000005e2d2e7220 */ /* 0x080fe40000410000 */
[----:B------:R-:W-:Y:S02]  /*2060*/  FMUL.FTZ R45, R92, R94 ;  /* 0x0000005e5c2d7220 */ /* 0x000fe40000410000 */
[----:B------:R-:W-:-:S02]  /*2070*/  FMUL.FTZ R106, R49, R106 ;  /* 0x0000006a316a7220 */ /* 0x000fc40000410000 */
[----:B------:R-:W-:Y:S02]  /*2080*/  FMUL.FTZ R45, R45, R96 ;  /* 0x000000602d2d7220 */ /* 0x000fe40000410000 */
[----:B------:R-:W-:Y:S02]  /*2090*/  FFMA.FTZ R42, R107, R99, R42 ;  /* 0x000000636b2a7223 */ /* 0x000fe4000001002a */
[----:B------:R-:W-:Y:S02]  /*20a0*/  FFMA.FTZ R41, R46, R101, R41 ;  /* 0x000000652e297223 */ /* 0x000fe40000010029 */
[----:B-----5:R-:W-:Y:S02]  /*20b0*/  @!P1 FADD.FTZ R105, R105, R50 ;  /* 0x0000003269699221 */ /* 0x020fe40000010000 */
[----:B----4-:R-:W-:-:S03]  /*20c0*/  @!P1 FADD.FTZ R109, R109, R48 ;  /* 0x000000306d6d9221 */ /* 0x010fc60000010000 */
        /* <DEDUP_REMOVED lines=19> */
[-C--:B------:R-:W-:Y:S02]  /*2200*/  FMUL.FTZ R50, R47, R98.reuse ;  /* 0x000000622f327220 */ /* 0x080fe40000410000 */
[----:B-----5:R-:W-:Y:S01]  /*2210*/  @!P1 FADD.FTZ R109, R109, R48 ;  /* 0x000000306d6d9221 */ /* 0x020fe20000010000 */
[----:B------:R-:W-:Y:S01]  /*2220*/  MOV R49, R105 ;  /* 0x0000006900317202 */ /* 0x000fe20000000f00 */
        /* <DEDUP_REMOVED lines=27> */
.L_x_8153:
[----:B----4-:R-:W-:Y:S05]  /*23e0*/  BSYNC B0 ;  /* 0x0000000000007941 */ /* 0x010fea0003800000 */
.L_x_8152:
[----:B------:R-:W-:Y:S02]  /*23f0*/  IADD3 R62, R62, 0x1, RZ ;  /* 0x000000013e3e7810 */ /* 0x000fe40007ffe0ff */
[----:B------:R-:W-:Y:S02]  /*2400*/  IADD3 R64, P1, R64, 0x1, RZ ;  /* 0x0000000140407810 */ /* 0x000fe40007f3e0ff */
[----:B------:R-:W-:Y:S02]  /*2410*/  ISETP.GE.AND P0, PT, R62, c[0x0][0x16c], PT ;  /* 0x00005b003e007a0c */ /* 0x000fe40003f06270 */
[----:B------:R-:W-:-:S11]  /*2420*/  IADD3.X R89, RZ, R89, RZ, P1, !PT ;  /* 0x00000059ff597210 */ /* 0x000fd60000ffe4ff */
[----:B------:R-:W-:Y:S01]  /*2430*/  @P0 CALL.REL.NOINC `(.L_x_8141) ;  /* 0x0000001000000944 */ /* 0x000fe20003c00000 */
[----:B------:R-:W-:Y:S05]  /*2440*/  BRA `(.L_x_8154) ;  /* 0xffffebc000007947 */ /* 0x000fea000383ffff */
.L_x_8141:
        /* <DEDUP_REMOVED lines=21> */
[----:B------:R-:W-:Y:S01]  /*25a0*/  IADD3 R24, P5, R68, R55, RZ ;  /* 0x0000003744187210 */ /* 0x000fe20007fbe0ff */
[----:B------:R-:W-:Y:S01]  /*25b0*/  LDS R45, [R93+0x100] ;  /* 0x000100005d2d7984 */ /* 0x000fe20000000800 */
[----:B------:R-:W-:Y:S02]  /*25c0*/  LEA.HI.X R31, R26, R25, R28, 0x2, P6 ;  /* 0x000000191a1f7211 */ /* 0x000fe400030f141c */
[----:B------:R-:W-:Y:S01]  /*25d0*/  LEA.HI.X.SX32 R25, R55, R69, 0x1, P5 ;  /* 0x0000004537197211 */ /* 0x000fe200028f0eff */
[----:B------:R-:W-:Y:S04]  /*25e0*/  LDS R47, [R93+0x180] ;  /* 0x000180005d2f7984 */ /* 0x000fe80000000800 */
[----:B------:R-:W-:Y:S04]  /*25f0*/  @!P0 STS [0x200], R59 ;  /* 0x0002003bff008388 */ /* 0x000fe80000000800 */
[----:B------:R-:W-:Y:S06]  /*2600*/  BAR.SYNC.DEFER_BLOCKING 0x0 ;  /* 0x0000000000007b1d */ /* 0x000fec0000010000 */
[----:B------:R-:W4:Y:S02]  /*2610*/  LDS R27, [0x200] ;  /* 0x00020000ff1b7984 */ /* 0x000f240000000800 */
[----:B----4-:R-:W-:-:S02]  /*2620*/  ISETP.GE.AND P4, PT, R68, R27, PT ;  /* 0x0000001b4400720c */ /* 0x010fc40003f86270 */
        /* <DEDUP_REMOVED lines=13> */
.L_x_8156:
[----:B------:R-:W-:Y:S05]  /*2700*/  BSYNC B0 ;  /* 0x0000000000007941 */ /* 0x000fea0003800000 */
.L_x_8155:
[----:B------:R-:W-:Y:S01]  /*2710*/  @!P3 STG.E [R30.64+0x80], R45 ;  /* 0x0000802d1e00b986 */ /* 0x000fe2000c101904 */
[----:B------:R-:W-:Y:S01]  /*2720*/  FADD.FTZ R8, R36, R8 ;  /* 0x0000000824087221 */ /* 0x000fe20000010000 */
[----:B------:R-:W-:Y:S01]  /*2730*/  BSSY B0, `(.L_x_8157) ;  /* 0x000001f000007945 */ /* 0x000fe20003800000 */
[----:B----4-:R-:W-:Y:S01]  /*2740*/  IMAD R28, R88, c[0x0][0x2f8], RZ ;  /* 0x0000be00581c7a24 */ /* 0x010fe200078e02ff */
[----:B------:R-:W-:Y:S01]  /*2750*/  @!P2 STG.E [R30.64], R35 ;  /* 0x000000231e00a986 */ /* 0x000fe2000c101904 */
[----:B------:R-:W-:-:S03]  /*2760*/  IMAD.WIDE.U32 R26, R5, c[0x0][0x2f8], RZ ;  /* 0x0000be00051a7a25 */ /* 0x000fc600078e00ff */
[----:B------:R4:W-:Y:S01]  /*2770*/  @!P1 STG.E [R30.64+0x100], R47 ;  /* 0x0001002f1e009986 */ /* 0x0009e2000c101904 */
[----:B------:R-:W-:-:S03]  /*2780*/  IMAD R29, R5, c[0x0][0x2fc], R28 ;  /* 0x0000bf00051d7a24 */ /* 0x000fc600078e021c */
[----:B------:R-:W-:Y:S02]  /*2790*/  BAR.SYNC.DEFER_BLOCKING 0x0 ;  /* 0x0000000000007b1d */ /* 0x000fe40000010000 */
[----:B----4-:R-:W-:-:S04]  /*27a0*/  IADD3 R31, R27, R29, RZ ;  /* 0x0000001d1b1f7210 */ /* 0x010fc80007ffe0ff */
[----:B------:R4:W-:Y:S01]  /*27b0*/  STS.128 [R19.X16], R36 ;  /* 0x0000002413007388 */ /* 0x0009e2000000cc00 */
[----:B------:R-:W-:-:S06]  /*27c0*/  NOP ;  /* 0x0000000000007918 */ /* 0x000fcc0000000000 */
[----:B------:R-:W-:Y:S04]  /*27d0*/  LDS R33, [R93] ;  /* 0x000000005d217984 */ /* 0x000fe80000000800 */
[----:B------:R-:W-:Y:S04]  /*27e0*/  LDS R41, [R93+0x80] ;  /* 0x000080005d297984 */ /* 0x000fe80000000800 */
[----:B------:R-:W-:Y:S01]  /*27f0*/  LDS R43, [R93+0x100] ;  /* 0x000100005d2b7984 */ /* 0x000fe20000000800 */
[----:B----4-:R-:W-:-:S03]  /*2800*/  FADD.FTZ R37, R8, R37 ;  /* 0x0000002508257221 */ /* 0x010fc60000010000 */
[----:B------:R-:W-:Y:S01]  /*2810*/  LDS R49, [R93+0x180] ;  /* 0x000180005d317984 */ /* 0x000fe20000000800 */
[----:B------:R-:W-:-:S03]  /*2820*/  FADD.FTZ R8, R37, R38 ;  /* 0x0000002625087221 */ /* 0x000fc60000010000 */
[----:B------:R-:W-:Y:S01]  /*2830*/  @!P0 STS [0x200], R59 ;  /* 0x0002003bff008388 */ /* 0x000fe20000000800 */
[----:B------:R-:W-:-:S03]  /*2840*/  FADD.FTZ R8, R8, R39 ;  /* 0x0000002708087221 */ /* 0x000fc60000010000 */
        /* <DEDUP_REMOVED lines=13> */
.L_x_8158:
[----:B------:R-:W-:Y:S05]  /*2920*/  BSYNC B0 ;  /* 0x0000000000007941 */ /* 0x000fea0003800000 */
.L_x_8157:
        /* <DEDUP_REMOVED lines=30> */
.L_x_8140:
[----:B------:R-:W-:Y:S02]  /*2b10*/  ISETP.NE.U32.AND P0, PT, RZ, c[0x0][0x328], PT ;  /* 0x0000ca00ff007a0c */ /* 0x000fe40003f05070 */
[----:B------:R-:W-:Y:S02]  /*2b20*/  ISETP.NE.U32.AND P2, PT, RZ, c[0x0][0x348], PT ;  /* 0x0000d200ff007a0c */ /* 0x000fe40003f45070 */
[----:B------:R-:W-:Y:S02]  /*2b30*/  ISETP.NE.AND.EX P1, PT, RZ, c[0x0][0x32c], PT, P0 ;  /* 0x0000cb00ff007a0c */ /* 0x000fe40003f25300 */
[----:B------:R-:W-:-:S11]  /*2b40*/  ISETP.NE.AND.EX P0, PT, RZ, c[0x0][0x34c], PT, P2 ;  /* 0x0000d300ff007a0c */ /* 0x000fd60003f05320 */
[----:B------:R-:W-:Y:S05]  /*2b50*/  @!P1 BRA `(.L_x_8160) ;  /* 0x0000014000009947 */ /* 0x000fea0003800000 */
[----:B-----5:R-:W0:Y:S01]  /*2b60*/  SHFL.DOWN P1, R2, R7, 0x1, 0x1f ;  /* 0x08201f0007027f89 */ /* 0x020e220000020000 */
[----:B------:R-:W-:Y:S03]  /*2b70*/  BSSY B0, `(.L_x_8160) ;  /* 0x0000012000007945 */ /* 0x000fe60003800000 */
[----:B012---:R-:W0:Y:S01]  /*2b80*/  S2R R10, SR_LANEID ;  /* 0x00000000000a7919 */ /* 0x007e220000000000 */
[----:B------:R-:W-:-:S03]  /*2b90*/  @P1 FADD R2, R2, R7 ;  /* 0x0000000702021221 */ /* 0x000fc60000000000 */
[----:B------:R-:W1:Y:S01]  /*2ba0*/  S2R R7, SR_TID.X ;  /* 0x0000000000077919 */ /* 0x000e620000002100 */
[----:B0-----:R-:W-:-:S03]  /*2bb0*/  ISETP.NE.AND P2, PT, R10, RZ, PT ;  /* 0x000000ff0a00720c */ /* 0x001fc60003f45270 */
        /* <DEDUP_REMOVED lines=13> */
.L_x_8161:
[----:B0-----:R-:W-:Y:S05]  /*2c90*/  BSYNC B0 ;  /* 0x0000000000007941 */ /* 0x001fea0003800000 */
.L_x_8160:
        /* <DEDUP_REMOVED lines=23> */
.L_x_8163:
[----:B------:R-:W0:Y:S02]  /*2e10*/  S2R R15, SR_TID.X ;  /* 0x00000000000f7919 */ /* 0x000e240000002100 */
.L_x_8164:
[----:B0-----:R-:W-:Y:S05]  /*2e20*/  BSYNC B0 ;  /* 0x0000000000007941 */ /* 0x001fea0003800000 */
.L_x_8162:
        /* <DEDUP_REMOVED lines=10> */
.L_x_8165:
[----:B0-----:R-:W0:Y:S01]  /*2ed0*/  LDS R17, [R15.X4+0x16c8] ;  /* 0x0016c8000f117984 */ /* 0x001e220000004800 */
[----:B------:R-:W-:Y:S01]  /*2ee0*/  SHF.R.S32.HI R0, RZ, 0x1f, R15 ;  /* 0x0000001fff007819 */ /* 0x000fe2000001140f */
[----:B------:R-:W-:Y:S01]  /*2ef0*/  IMAD.MOV.U32 R8, RZ, RZ, R2 ;  /* 0x000000ffff087224 */ /* 0x000fe200078e0002 */
[----:B------:R-:W-:Y:S01]  /*2f00*/  MOV R9, R23 ;  /* 0x0000001700097202 */ /* 0x000fe20000000f00 */
[----:B------:R5:W1:Y:S01]  /*2f10*/  LDS R19, [R15.X4+0x1ac8] ;  /* 0x001ac8000f137984 */ /* 0x000a620000004800 */
[----:B------:R-:W-:Y:S01]  /*2f20*/  MOV R6, R4 ;  /* 0x0000000400067202 */ /* 0x000fe20000000f00 */
[----:B------:R-:W-:Y:S01]  /*2f30*/  IMAD R12, R0, c[0x0][0x290], RZ ;  /* 0x0000a400000c7a24 */ /* 0x000fe200078e02ff */
[----:B------:R-:W-:Y:S01]  /*2f40*/  MOV R7, R21 ;  /* 0x0000001500077202 */ /* 0x000fe20000000f00 */
[C---:B-12---:R-:W-:Y:S01]  /*2f50*/  IMAD.WIDE.U32 R10, R15.reuse, c[0x0][0x2d0], R8 ;  /* 0x0000b4000f0a7a25 */ /* 0x046fe200078e0008 */
        /* <DEDUP_REMOVED lines=17> */
.L_x_8166:
        /* <DEDUP_REMOVED lines=9> */
.L_x_9144:


//--------------------- .text._Z25selective_scan_bwd_kernelI32Selective_Scan_bwd_kernel_traitsILi32ELi4ELb0ELb1ELb0ELb0ELb1EffEEv12SSMParamsBwd --------------------------
	.section	.text._Z25selective_scan_bwd_kernelI32Selective_Scan_bwd_kernel_traitsILi32ELi4ELb0ELb1ELb0ELb0ELb1EffEEv12SSMParamsBwd,"ax",@progbits
	.sectioninfo	@"SHI_REGISTERS=123"
	.align	128
        .global         _Z25selective_scan_bwd_kernelI32Selective_Scan_bwd_kernel_traitsILi32ELi4ELb0ELb1ELb0ELb0ELb1EffEEv12SSMParamsBwd
        .type           _Z25selective_scan_bwd_kernelI32Selective_Scan_bwd_kernel_traitsILi32ELi4ELb0ELb1ELb0ELb0ELb1EffEEv12SSMParamsBwd,@function
        .size           _Z25selective_scan_bwd_kernelI32Selective_Scan_bwd_kernel_traitsILi32ELi4ELb0ELb1ELb0ELb0ELb1EffEEv12SSMParamsBwd,(.L_x_9145 - _Z25selective_scan_bwd_kernelI32Selective_Scan_bwd_kernel_traitsILi32ELi4ELb0ELb1ELb0ELb0ELb1EffEEv12SSMParamsBwd)
        .other          _Z25selective_scan_bwd_kernelI32Selective_Scan_bwd_kernel_traitsILi32ELi4ELb0ELb1ELb0ELb0ELb1EffEEv12SSMParamsBwd,@"STO_CUDA_ENTRY STV_DEFAULT"
_Z25selective_scan_bwd_kernelI32Selective_Scan_bwd_kernel_traitsILi32ELi4ELb0ELb1ELb0ELb0ELb1EffEEv12SSMParamsBwd:
.text._Z25selective_scan_bwd_kernelI32Selective_Scan_bwd_kernel_traitsILi32ELi4ELb0ELb1ELb0ELb0ELb1EffEEv12SSMParamsBwd:
        /* <DEDUP_REMOVED lines=61> */
[----:B------:R-:W-:Y:S01]  /*03d0*/  SHF.R.S32.HI R19, RZ, 0x1f, R17 ;  /* 0x0000001fff137819 */ /* 0x000fe20000011411 */
[C---:B------:R-:W-:Y:S01]  /*03e0*/  IMAD R16, R0.reuse, c[0x0][0x1dc], R21 ;  /* 0x0000770000107a24 */ /* 0x040fe200078e0215 */
[----:B------:R-:W-:Y:S01]  /*03f0*/  ISETP.NE.AND P1, PT, RZ, c[0x0][0x178], PT ;  /* 0x00005e00ff007a0c */ /* 0x000fe20003f25270 */
[----:B------:R-:W-:Y:S01]  /*0400*/  IMAD.IADD R15, R15, 0x1, R23 ;  /* 0x000000010f0f7824 */ /* 0x000fe200078e0217 */
[----:B------:R-:W-:Y:S01]  /*0410*/  IADD3 R23, P4, R17, R8, RZ ;  /* 0x0000000811177210 */ /* 0x000fe20007f9e0ff */
[----:B------:R-:W-:Y:S02]  /*0420*/  IMAD R21, R3, c[0x0][0x1e8], RZ ;  /* 0x00007a0003157a24 */ /* 0x000fe400078e02ff */
[----:B------:R-:W-:Y:S02]  /*0430*/  @P0 IADD3 R7, R7, 0x1, RZ ;  /* 0x0000000107070810 */ /* 0x000fe40007ffe0ff */
[----:B------:R-:W-:Y:S01]  /*0440*/  IADD3.X R16, R19, R9, R16, P4, !PT ;  /* 0x0000000913107210 */ /* 0x000fe200027fe410 */
[----:B------:R-:W-:Y:S01]  /*0450*/  IMAD.WIDE.U32 R8, R0, c[0x0][0x1e8], R10 ;  /* 0x00007a0000087a25 */ /* 0x000fe200078e000a */
[----:B------:R-:W-:-:S03]  /*0460*/  @!P2 IADD3 R7, -R7, RZ, RZ ;  /* 0x000000ff0707a210 */ /* 0x000fc60007ffe1ff */
[C---:B------:R-:W-:Y:S01]  /*0470*/  IMAD R21, R0.reuse, c[0x0][0x1ec], R21 ;  /* 0x00007b0000157a24 */ /* 0x040fe200078e0215 */
[----:B------:R-:W-:Y:S01]  /*0480*/  IADD3 R22, P0, R17, R8, RZ ;  /* 0x0000000811167210 */ /* 0x000fe20007f1e0ff */
[----:B------:R-:W-:Y:S01]  /*0490*/  IMAD.WIDE.U32 R10, R0, c[0x0][0x280], R12 ;  /* 0x0000a000000a7a25 */ /* 0x000fe200078e000c */
[----:B------:R-:W-:Y:S02]  /*04a0*/  @!P1 LOP3.LUT R7, RZ, c[0x0][0x178], RZ, 0x33, !PT ;  /* 0x00005e00ff079a12 */ /* 0x000fe400078e33ff */
[----:B------:R-:W-:Y:S02]  /*04b0*/  IADD3.X R9, R19, R9, R21, P0, !PT ;  /* 0x0000000913097210 */ /* 0x000fe400007fe415 */
[----:B------:R-:W-:Y:S01]  /*04c0*/  ISETP.NE.U32.AND P0, PT, RZ, c[0x0][0x260], PT ;  /* 0x00009800ff007a0c */ /* 0x000fe20003f05070 */
[----:B------:R-:W-:Y:S01]  /*04d0*/  IMAD.WIDE.U32 R14, R7, c[0x0][0x1a8], R14 ;  /* 0x00006a00070e7a25 */ /* 0x000fe200078e000e */
[----:B------:R-:W-:Y:S02]  /*04e0*/  IADD3 R20, P2, R17, R10, RZ ;  /* 0x0000000a11147210 */ /* 0x000fe40007f5e0ff */
[----:B------:R-:W-:-:S02]  /*04f0*/  SHF.R.S32.HI R8, RZ, 0x1f, R7 ;  /* 0x0000001fff087819 */ /* 0x000fc40000011407 */
[----:B------:R-:W-:Y:S02]  /*0500*/  ISETP.NE.AND.EX P0, PT, RZ, c[0x0][0x264], PT, P0 ;  /* 0x00009900ff007a0c */ /* 0x000fe40003f05300 */
[----:B------:R-:W-:Y:S01]  /*0510*/  IADD3.X R11, R19, R11, R25, P2, !PT ;  /* 0x0000000b130b7210 */ /* 0x000fe200017fe419 */
[----:B------:R-:W-:Y:S01]  /*0520*/  IMAD R10, R8, c[0x0][0x1a8], RZ ;  /* 0x00006a00080a7a24 */ /* 0x000fe200078e02ff */
[C---:B------:R-:W-:Y:S02]  /*0530*/  LEA R13, P1, R23.reuse, c[0x0][0x240], 0x2 ;  /* 0x00009000170d7a11 */ /* 0x040fe400078210ff */
[C---:B------:R-:W-:Y:S02]  /*0540*/  LEA R21, P2, R22.reuse, c[0x0][0x248], 0x2 ;  /* 0x0000920016157a11 */ /* 0x040fe400078410ff */
[----:B------:R-:W-:Y:S02]  /*0550*/  LEA.HI.X R23, R23, c[0x0][0x244], R16, 0x2, P1 ;  /* 0x0000910017177a11 */ /* 0x000fe400008f1410 */
[----:B------:R-:W-:Y:S01]  /*0560*/  LEA.HI.X R22, R22, c[0x0][0x24c], R9, 0x2, P2 ;  /* 0x0000930016167a11 */ /* 0x000fe200010f1409 */
[----:B------:R-:W-:Y:S01]  /*0570*/  IMAD R9, R7, c[0x0][0x1ac], R10 ;  /* 0x00006b0007097a24 */ /* 0x000fe200078e020a */
[----:B------:R-:W-:Y:S01]  /*0580*/  ISETP.NE.U32.AND P1, PT, RZ, c[0x0][0x328], PT ;  /* 0x0000ca00ff007a0c */ /* 0x000fe20003f25070 */
[----:B------:R-:W-:Y:S01]  /*0590*/  @P0 IMAD.MOV.U32 R70, RZ, RZ, 0x8 ;  /* 0x00000008ff460424 */ /* 0x000fe200078e00ff */
[----:B------:R-:W-:-:S02]  /*05a0*/  ISETP.NE.U32.AND P2, PT, RZ, c[0x0][0x348], PT ;  /* 0x0000d200ff007a0c */ /* 0x000fc40003f45070 */
[----:B------:R-:W-:Y:S02]  /*05b0*/  ISETP.NE.AND.EX P1, PT, RZ, c[0x0][0x32c], PT, P1 ;  /* 0x0000cb00ff007a0c */ /* 0x000fe40003f25310 */
[----:B------:R-:W-:Y:S02]  /*05c0*/  ISETP.NE.AND.EX P2, PT, RZ, c[0x0][0x34c], PT, P2 ;  /* 0x0000d300ff007a0c */ /* 0x000fe40003f45320 */
[----:B------:R-:W-:Y:S01]  /*05d0*/  IADD3 R10, R15, R9, RZ ;  /* 0x000000090f0a7210 */ /* 0x000fe20007ffe0ff */
[----:B------:R-:W-:Y:S01]  /*05e0*/  @P0 IMAD R9, R5, c[0x0][0x164], R0 ;  /* 0x0000590005090a24 */ /* 0x000fe200078e0200 */
[C---:B------:R-:W-:Y:S02]  /*05f0*/  LEA R16, P4, R20.reuse, c[0x0][0x308], 0x2 ;  /* 0x0000c20014107a11 */ /* 0x040fe400078810ff */
[----:B------:R-:W-:Y:S01]  /*0600*/  IADD3 R17, P5, R17, R14, RZ ;  /* 0x0000000e11117210 */ /* 0x000fe20007fbe0ff */
[----:B------:R-:W-:Y:S01]  /*0610*/  @P0 IMAD R9, R9, c[0x0][0x174], RZ ;  /* 0x00005d0009090a24 */ /* 0x000fe200078e02ff */
[----:B------:R-:W-:-:S02]  /*0620*/  LEA.HI.X R20, R20, c[0x0][0x30c], R11, 0x2, P4 ;  /* 0x0000c30014147a11 */ /* 0x000fc400020f140b */
        /* <DEDUP_REMOVED lines=14> */
[----:B------:R-:W-:Y:S01]  /*0710*/  MOV R14, R21 ;  /* 0x00000015000e7202 */ /* 0x000fe20000000f00 */
[C---:B------:R-:W-:Y:S01]  /*0720*/  IMAD R27, R3.reuse, c[0x0][0x1b8], RZ ;  /* 0x00006e00031b7a24 */ /* 0x040fe200078e02ff */
[----:B------:R-:W-:Y:S01]  /*0730*/  MOV R11, R13 ;  /* 0x0000000d000b7202 */ /* 0x000fe20000000f00 */
[----:B------:R-:W1:Y:S01]  /*0740*/  S2R R21, SR_LANEID ;  /* 0x0000000000157919 */ /* 0x000e620000000000 */
[----:B------:R-:W-:Y:S01]  /*0750*/  IMAD.MOV.U32 R13, RZ, RZ, R23 ;  /* 0x000000ffff0d7224 */ /* 0x000fe200078e0017 */
[----:B------:R-:W-:Y:S01]  /*0760*/  MOV R15, R22 ;  /* 0x00000016000f7202 */ /* 0x000fe20000000f00 */
[----:B------:R-:W-:Y:S01]  /*0770*/  IMAD R23, R3, c[0x0][0x180], RZ ;  /* 0x0000600003177a24 */ /* 0x000fe200078e02ff */
[----:B------:R-:W-:Y:S01]  /*0780*/  MOV R17, R20 ;  /* 0x0000001400117202 */ /* 0x000fe20000000f00 */
[----:B------:R-:W-:Y:S01]  /*0790*/  IMAD.WIDE.U32 R64, R0, c[0x0][0x180], RZ ;  /* 0x0000600000407a25 */ /* 0x000fe200078e00ff */
[----:B------:R-:W-:-:S02]  /*07a0*/  MOV R10, RZ ;  /* 0x000000ff000a7202 */ /* 0x000fc40000000f00 */
[----:B------:R-:W-:Y:S01]  /*07b0*/  MOV R22, RZ ;  /* 0x000000ff00167202 */ /* 0x000fe20000000f00 */
[----:B------:R-:W-:-:S04]  /*07c0*/  IMAD.WIDE.U32 R62, R0, c[0x0][0x1b8], RZ ;  /* 0x00006e00003e7a25 */ /* 0x000fc800078e00ff */
[C---:B------:R-:W-:Y:S02]  /*07d0*/  IMAD R25, R0.reuse, c[0x0][0x184], R23 ;  /* 0x0000610000197a24 */ /* 0x040fe400078e0217 */
[----:B------:R-:W-:Y:S02]  /*07e0*/  IMAD R27, R0, c[0x0][0x1bc], R27 ;  /* 0x00006f00001b7a24 */ /* 0x000fe400078e021b */
[----:B------:R-:W-:Y:S01]  /*07f0*/  IMAD.MOV.U32 R20, RZ, RZ, c[0x0][0x174] ;  /* 0x00005d00ff147624 */ /* 0x000fe200078e00ff */
[----:B------:R-:W-:Y:S02]  /*0800*/  IADD3 R25, R65, R25, RZ ;  /* 0x0000001941197210 */ /* 0x000fe40007ffe0ff */
[C---:B0-----:R-:W-:Y:S02]  /*0810*/  SHF.L.U32 R9, R12.reuse, 0x2, RZ ;  /* 0x000000020c097819 */ /* 0x041fe400000006ff */
[----:B------:R-:W-:Y:S02]  /*0820*/  LOP3.LUT R23, R12, 0x1f, RZ, 0xc0, !PT ;  /* 0x0000001f0c177812 */ /* 0x000fe400078ec0ff */
[----:B------:R-:W-:Y:S01]  /*0830*/  LOP3.LUT R61, R9, 0xffffff80, RZ, 0xc0, !PT ;  /* 0xffffff80093d7812 */ /* 0x000fe200078ec0ff */
[----:B------:R-:W-:Y:S01]  /*0840*/  IMAD.MOV.U32 R9, RZ, RZ, RZ ;  /* 0x000000ffff097224 */ /* 0x000fe200078e00ff */
[----:B------:R-:W-:-:S02]  /*0850*/  IADD3 R27, R63, R27, RZ ;  /* 0x0000001b3f1b7210 */ /* 0x000fc40007ffe0ff */
[----:B------:R-:W-:-:S04]  /*0860*/  LOP3.LUT R60, R61, 0x1f, R12, 0xf8, !PT ;  /* 0x0000001f3d3c7812 */ /* 0x000fc800078ef80c */
[----:B------:R-:W-:Y:S02]  /*0870*/  SHF.R.S32.HI R61, RZ, 0x1f, R60 ;  /* 0x0000001fff3d7819 */ /* 0x000fe4000001143c */
[C---:B------:R-:W-:Y:S02]  /*0880*/  LOP3.LUT R24, R60.reuse, 0x20, RZ, 0xfc, !PT ;  /* 0x000000203c187812 */ /* 0x040fe400078efcff */
[C---:B------:R-:W-:Y:S02]  /*0890*/  LOP3.LUT R26, R60.reuse, 0x40, RZ, 0xfc, !PT ;  /* 0x000000403c1a7812 */ /* 0x040fe400078efcff */
[----:B-1----:R-:W-:Y:S02]  /*08a0*/  LOP3.LUT R52, R60, 0x60, RZ, 0xfc, !PT ;  /* 0x000000603c347812 */ /* 0x002fe400078efcff */
.L_x_8191:
[----:B------:R-:W-:Y:S01]  /*08b0*/  BAR.SYNC.DEFER_BLOCKING 0x0 ;  /* 0x0000000000007b1d */ /* 0x000fe20000010000 */
[----:B------:R-:W-:Y:S01]  /*08c0*/  LEA R58, R20, 0xffffff80, 0x7 ;  /* 0xffffff80143a7811 */ /* 0x000fe200078e38ff */
[----:B----4-:R-:W-:Y:S01]  /*08d0*/  HFMA2.MMA R32, -RZ, RZ, 0, 0 ;  /* 0x00000000ff207435 */ /* 0x010fe200000001ff */
[----:B0-----:R-:W-:Y:S01]  /*08e0*/  LEA R28, P4, R60, R11, 0x2 ;  /* 0x0000000b3c1c7211 */ /* 0x001fe200078810ff */
[----:B------:R-:W-:Y:S01]  /*08f0*/  HFMA2.MMA R40, -RZ, RZ, 0, 0 ;  /* 0x00000000ff287435 */ /* 0x000fe200000001ff */
[----:B------:R-:W-:Y:S01]  /*0900*/  IADD3 R53, -R58, c[0x0][0x168], RZ ;  /* 0x00005a003a357a10 */ /* 0x000fe20007ffe1ff */
[----:B------:R-:W-:Y:S01]  /*0910*/  IMAD.MOV.U32 R36, RZ, RZ, RZ ;  /* 0x000000ffff247224 */ /* 0x000fe200078e00ff */
[----:B------:R-:W-:-:S02]  /*0920*/  MOV R34, RZ ;  /* 0x000000ff00227202 */ /* 0x000fc40000000f00 */
[-C--:B------:R-:W-:Y:S02]  /*0930*/  ISETP.GE.AND P0, PT, R60, R53.reuse, PT ;  /* 0x000000353c00720c */ /* 0x080fe40003f06270 */
[-C--:B------:R-:W-:Y:S02]  /*0940*/  ISETP.GE.AND P1, PT, R24, R53.reuse, PT ;  /* 0x000000351800720c */ /* 0x080fe40003f26270 */
[-C--:B------:R-:W-:Y:S02]  /*0950*/  ISETP.GE.AND P2, PT, R26, R53.reuse, PT ;  /* 0x000000351a00720c */ /* 0x080fe40003f46270 */
[----:B------:R-:W-:Y:S02]  /*0960*/  ISETP.GE.AND P3, PT, R52, R53, PT ;  /* 0x000000353400720c */ /* 0x000fe40003f66270 */
[----:B------:R-:W-:-:S05]  /*0970*/  LEA.HI.X R29, R60, R13, R61, 0x2, P4 ;  /* 0x0000000d3c1d7211 */ /* 0x000fca00020f143d */
[----:B--2---:R0:W2:Y:S04]  /*0980*/  @!P0 LDG.E R32, [R28.64] ;  /* 0x000000041c208981 */ /* 0x0040a8000c1e1900 */
[----:B---3--:R0:W3:Y:S04]  /*0990*/  @!P1 LDG.E R36, [R28.64+0x80] ;  /* 0x000080041c249981 */ /* 0x0080e8000c1e1900 */
[----:B------:R0:W4:Y:S04]  /*09a0*/  @!P2 LDG.E R34, [R28.64+0x100] ;  /* 0x000100041c22a981 */ /* 0x000128000c1e1900 */
[----:B------:R0:W4:Y:S01]  /*09b0*/  @!P3 LDG.E R40, [R28.64+0x180] ;  /* 0x000180041c28b981 */ /* 0x000122000c1e1900 */
[C---:B------:R-:W-:Y:S01]  /*09c0*/  SHF.L.U32 R55, R60.reuse, 0x2, RZ ;  /* 0x000000023c377819 */ /* 0x040fe200000006ff */
[----:B------:R-:W-:Y:S01]  /*09d0*/  HFMA2.MMA R42, -RZ, RZ, 0, 0 ;  /* 0x00000000ff2a7435 */ /* 0x000fe200000001ff */
[----:B------:R-:W-:Y:S01]  /*09e0*/  SHF.L.U64.HI R54, R60, 0x2, R61 ;  /* 0x000000023c367819 */ /* 0x000fe2000001023d */
[----:B------:R-:W-:Y:S01]  /*09f0*/  IMAD.MOV.U32 R38, RZ, RZ, RZ ;  /* 0x000000ffff267224 */ /* 0x000fe200078e00ff */
[----:B------:R-:W-:-:S02]  /*0a00*/  IADD3 R30, P0, R14, R55, RZ ;  /* 0x000000370e1e7210 */ /* 0x000fc40007f1e0ff */
[-C--:B------:R-:W-:Y:S02]  /*0a10*/  ISETP.GE.AND P1, PT, R24, R53.reuse, PT ;  /* 0x000000351800720c */ /* 0x080fe40003f26270 */
[-C--:B------:R-:W-:Y:S01]  /*0a20*/  ISETP.GE.AND P2, PT, R26, R53.reuse, PT ;  /* 0x000000351a00720c */ /* 0x080fe20003f46270 */
[----:B------:R-:W-:Y:S01]  /*0a30*/  IMAD.X R31, R15, 0x1, R54, P0 ;  /* 0x000000010f1f7824 */ /* 0x000fe200000e0636 */
[-C--:B------:R-:W-:Y:S02]  /*0a40*/  ISETP.GE.AND P0, PT, R60, R53.reuse, PT ;  /* 0x000000353c00720c */ /* 0x080fe40003f06270 */
[----:B------:R-:W-:Y:S02]  /*0a50*/  ISETP.GE.AND P3, PT, R52, R53, PT ;  /* 0x000000353400720c */ /* 0x000fe40003f66270 */
[----:B------:R-:W-:Y:S02]  /*0a60*/  MOV R44, RZ ;  /* 0x000000ff002c7202 */ /* 0x000fe40000000f00 */
[----:B0-----:R-:W-:Y:S01]  /*0a70*/  MOV R28, RZ ;  /* 0x000000ff001c7202 */ /* 0x001fe20000000f00 */
        /* <DEDUP_REMOVED lines=11> */
[----:B0-----:R-:W-:Y:S01]  /*0b30*/  LEA R40, P0, R60, R16, 0x2 ;  /* 0x000000103c287211 */ /* 0x001fe200078010ff */
[----:B------:R-:W-:Y:S01]  /*0b40*/  HFMA2.MMA R48, -RZ, RZ, 0, 0 ;  /* 0x00000000ff307435 */ /* 0x000fe200000001ff */
[----:B------:R-:W-:Y:S01]  /*0b50*/  ISETP.GE.AND P1, PT, R24, R53, PT ;  /* 0x000000351800720c */ /* 0x000fe20003f26270 */
[----:B------:R-:W-:Y:S01]  /*0b60*/  HFMA2.MMA R50, -RZ, RZ, 0, 0 ;  /* 0x00000000ff327435 */ /* 0x000fe200000001ff */
[C---:B------:R-:W-:Y:S01]  /*0b70*/  LEA.HI.X R41, R60.reuse, R17, R61, 0x2, P0 ;  /* 0x000000113c297211 */ /* 0x040fe200000f143d */
[----:B------:R-:W-:Y:S01]  /*0b80*/  IMAD.MOV.U32 R76, RZ, RZ, RZ ;  /* 0x000000ffff4c7224 */ /* 0x000fe200078e00ff */
[----:B------:R-:W-:-:S02]  /*0b90*/  ISETP.GE.AND P0, PT, R60, R53, PT ;  /* 0x000000353c00720c */ /* 0x000fc40003f06270 */
[-C--:B------:R-:W-:Y:S02]  /*0ba0*/  ISETP.GE.AND P2, PT, R26, R53.reuse, PT ;  /* 0x000000351a00720c */ /* 0x080fe40003f46270 */
[----:B------:R-:W-:Y:S02]  /*0bb0*/  ISETP.GE.AND P3, PT, R52, R53, PT ;  /* 0x000000353400720c */ /* 0x000fe40003f66270 */
[----:B------:R-:W-:Y:S01]  /*0bc0*/  MOV R72, RZ ;  /* 0x000000ff00487202 */ /* 0x000fe20000000f00 */
[----:B--2---:R0:W-:Y:S04]  /*0bd0*/  STS [R21.X4], R38 ;  /* 0x0000002615007388 */ /* 0x0041e80000004800 */
[----:B---3--:R-:W-:Y:S04]  /*0be0*/  STS [R21.X4+0x80], R44 ;  /* 0x0000802c15007388 */ /* 0x008fe80000004800 */
[----:B-1--4-:R1:W-:Y:S04]  /*0bf0*/  STS [R21.X4+0x100], R42 ;  /* 0x0001002a15007388 */ /* 0x0123e80000004800 */
[----:B------:R-:W-:Y:S01]  /*0c00*/  STS [R21.X4+0x180], R28 ;  /* 0x0001801c15007388 */ /* 0x000fe20000004800 */
[----:B------:R-:W-:-:S06]  /*0c10*/  NOP ;  /* 0x0000000000007918 */ /* 0x000fcc0000000000 */
[----:B------:R-:W-:Y:S04]  /*0c20*/  LDS.128 R28, [R21.X16] ;  /* 0x00000000151c7984 */ /* 0x000fe8000000cc00 */
[----:B------:R-:W-:Y:S06]  /*0c30*/  BAR.SYNC.DEFER_BLOCKING 0x0 ;  /* 0x0000000000007b1d */ /* 0x000fec0000010000 */
[----:B------:R2:W3:Y:S04]  /*0c40*/  @!P0 LDG.E R48, [R40.64] ;  /* 0x0000000428308981 */ /* 0x0004e8000c1e1900 */
[----:B------:R2:W4:Y:S04]  /*0c50*/  @!P1 LDG.E R72, [R40.64+0x80] ;  /* 0x0000800428489981 */ /* 0x000528000c1e1900 */
[----:B------:R2:W4:Y:S04]  /*0c60*/  @!P2 LDG.E R50, [R40.64+0x100] ;  /* 0x000100042832a981 */ /* 0x000528000c1e1900 */
[----:B------:R2:W4:Y:S01]  /*0c70*/  @!P3 LDG.E R76, [R40.64+0x180] ;  /* 0x00018004284cb981 */ /* 0x000522000c1e1900 */
[----:B------:R-:W-:Y:S01]  /*0c80*/  ISETP.GE.AND P0, PT, R60, R53, PT ;  /* 0x000000353c00720c */ /* 0x000fe20003f06270 */
[----:B0-----:R-:W-:Y:S01]  /*0c90*/  IMAD R38, R6, c[0x0][0x1f0], RZ ;  /* 0x00007c0006267a24 */ /* 0x001fe200078e02ff */
[----:B------:R-:W-:Y:S01]  /*0ca0*/  SHF.R.S32.HI R59, RZ, 0x1f, R58 ;  /* 0x0000001fff3b7819 */ /* 0x000fe2000001143a */
[C---:B------:R-:W-:Y:S01]  /*0cb0*/  IMAD.WIDE.U32 R36, R5.reuse, c[0x0][0x1f0], RZ ;  /* 0x00007c0005247a25 */ /* 0x040fe200078e00ff */
[----:B------:R-:W-:Y:S01]  /*0cc0*/  MOV R45, c[0x0][0x174] ;  /* 0x00005d00002d7a02 */ /* 0x000fe20000000f00 */
[----:B------:R-:W-:Y:S01]  /*0cd0*/  HFMA2.MMA R74, -RZ, RZ, 0, 0 ;  /* 0x00000000ff4a7435 */ /* 0x000fe200000001ff */
[----:B------:R-:W-:Y:S01]  /*0ce0*/  LEA R47, P2, R60, c[0x0][0x268], 0x2 ;  /* 0x00009a003c2f7a11 */ /* 0x000fe200078410ff */
[----:B------:R-:W-:Y:S01]  /*0cf0*/  IMAD R43, R5, c[0x0][0x1f4], R38 ;  /* 0x00007d00052b7a24 */ /* 0x000fe200078e0226 */
[----:B------:R-:W-:Y:S01]  /*0d00*/  HFMA2.MMA R78, -RZ, RZ, 0, 0 ;  /* 0x00000000ff4e7435 */ /* 0x000fe200000001ff */
[----:B------:R-:W-:Y:S01]  /*0d10*/  IMAD R56, R45, 0x80, R22 ;  /* 0x000000802d387824 */ /* 0x000fe200078e0216 */
[----:B------:R-:W-:Y:S01]  /*0d20*/  MOV R80, RZ ;  /* 0x000000ff00507202 */ /* 0x000fe20000000f00 */
[----:B------:R-:W-:Y:S01]  /*0d30*/  IMAD.MOV.U32 R82, RZ, RZ, RZ ;  /* 0x000000ffff527224 */ /* 0x000fe200078e00ff */
[----:B------:R-:W-:Y:S01]  /*0d40*/  IADD3 R37, R37, R43, RZ ;  /* 0x0000002b25257210 */ /* 0x000fe20007ffe0ff */
[----:B------:R-:W-:Y:S01]  /*0d50*/  @!P0 IMAD.WIDE.U32 R38, R5, c[0x0][0x1f0], R58 ;  /* 0x00007c0005268a25 */ /* 0x000fe200078e003a */
[----:B------:R-:W-:-:S03]  /*0d60*/  SHF.R.S32.HI R57, RZ, 0x1f, R56 ;  /* 0x0000001fff397819 */ /* 0x000fc60000011438 */
[----:B--2---:R-:W-:Y:S01]  /*0d70*/  IMAD.WIDE.U32 R40, R0, c[0x0][0x1f8], R36 ;  /* 0x00007e0000287a25 */ /* 0x004fe200078e0024 */
[----:B------:R-:W-:-:S03]  /*0d80*/  @!P0 IADD3 R39, R43, R39, RZ ;  /* 0x000000272b278210 */ /* 0x000fc60007ffe0ff */
[----:B------:R-:W-:Y:S02]  /*0d90*/  IMAD R43, R3, c[0x0][0x1f8], RZ ;  /* 0x00007e00032b7a24 */ /* 0x000fe400078e02ff */
[----:B------:R-:W-:Y:S01]  /*0da0*/  @!P0 IMAD.WIDE.U32 R36, R0, c[0x0][0x1f8], R38 ;  /* 0x00007e0000248a25 */ /* 0x000fe200078e0026 */
[----:B------:R-:W-:-:S03]  /*0db0*/  IADD3 R38, P3, R56, R40, RZ ;  /* 0x0000002838267210 */ /* 0x000fc60007f7e0ff */
[----:B------:R-:W-:Y:S01]  /*0dc0*/  IMAD R43, R0, c[0x0][0x1fc], R43 ;  /* 0x00007f00002b7a24 */ /* 0x000fe200078e022b */
[C---:B------:R-:W-:Y:S02]  /*0dd0*/  @!P0 IADD3 R39, P1, R60.reuse, R36, RZ ;  /* 0x000000243c278210 */ /* 0x040fe40007f3e0ff */
[----:B------:R-:W-:Y:S02]  /*0de0*/  LEA.HI.X R36, R60, c[0x0][0x26c], R61, 0x2, P2 ;  /* 0x00009b003c247a11 */ /* 0x000fe400010f143d */
[----:B------:R-:W-:Y:S02]  /*0df0*/  IADD3.X R41, R57, R43, R41, P3, !PT ;  /* 0x0000002b39297210 */ /* 0x000fe40001ffe429 */
[----:B-1----:R-:W-:Y:S02]  /*0e00*/  @!P0 IADD3.X R42, R61, R37, R43, P1, !PT ;  /* 0x000000253d2a8210 */ /* 0x002fe40000ffe42b */
[----:B------:R-:W-:Y:S02]  /*0e10*/  LEA R46, P2, R38, R47, 0x2 ;  /* 0x0000002f262e7211 */ /* 0x000fe400078410ff */
[----:B------:R-:W-:-:S02]  /*0e20*/  @!P0 LEA R40, P1, R39, c[0x0][0x268], 0x2 ;  /* 0x00009a0027288a11 */ /* 0x000fc400078210ff */
[----:B------:R-:W-:Y:S02]  /*0e30*/  LEA.HI.X R47, R38, R36, R41, 0x2, P2 ;  /* 0x00000024262f7211 */ /* 0x000fe400010f1429 */
[----:B------:R-:W-:Y:S02]  /*0e40*/  @!P0 LEA.HI.X R41, R39, c[0x0][0x26c], R42, 0x2, P1 ;  /* 0x00009b0027298a11 */ /* 0x000fe400008f142a */
[-C--:B------:R-:W-:Y:S02]  /*0e50*/  ISETP.GE.AND P2, PT, R24, R53.reuse, PT ;  /* 0x000000351800720c */ /* 0x080fe40003f46270 */
[-C--:B------:R-:W-:Y:S02]  /*0e60*/  ISETP.GE.AND P3, PT, R26, R53.reuse, PT ;  /* 0x000000351a00720c */ /* 0x080fe40003f66270 */
[----:B------:R-:W-:Y:S01]  /*0e70*/  ISETP.GE.AND P1, PT, R52, R53, PT ;  /* 0x000000353400720c */ /* 0x000fe20003f26270 */
[----:B---3--:R-:W-:Y:S04]  /*0e80*/  STS [R21.X4], R48 ;  /* 0x0000003015007388 */ /* 0x008fe80000004800 */
[----:B----4-:R0:W-:Y:S04]  /*0e90*/  STS [R21.X4+0x80], R72 ;  /* 0x0000804815007388 */ /* 0x0101e80000004800 */
[----:B------:R1:W-:Y:S04]  /*0ea0*/  STS [R21.X4+0x100], R50 ;  /* 0x0001003215007388 */ /* 0x0003e80000004800 */
[----:B------:R-:W-:Y:S01]  /*0eb0*/  STS [R21.X4+0x180], R76 ;  /* 0x0001804c15007388 */ /* 0x000fe20000004800 */
[----:B------:R-:W-:-:S06]  /*0ec0*/  NOP ;  /* 0x0000000000007918 */ /* 0x000fcc0000000000 */
[----:B------:R-:W-:Y:S04]  /*0ed0*/  LDS.128 R36, [R21.X16] ;  /* 0x0000000015247984 */ /* 0x000fe8000000cc00 */
[----:B------:R-:W-:Y:S06]  /*0ee0*/  BAR.SYNC.DEFER_BLOCKING 0x0 ;  /* 0x0000000000007b1d */ /* 0x000fec0000010000 */
[----:B------:R2:W3:Y:S04]  /*0ef0*/  @!P0 LDG.E R74, [R40.64] ;  /* 0x00000004284a8981 */ /* 0x0004e8000c1e1900 */
[----:B------:R4:W3:Y:S04]  /*0f00*/  @!P2 LDG.E R80, [R46.64+-0x180] ;  /* 0xfffe80042e50a981 */ /* 0x0008e8000c1e1900 */
[----:B------:R4:W3:Y:S04]  /*0f10*/  @!P3 LDG.E R78, [R46.64+-0x100] ;  /* 0xffff00042e4eb981 */ /* 0x0008e8000c1e1900 */
[----:B------:R4:W3:Y:S01]  /*0f20*/  @!P1 LDG.E R82, [R46.64+-0x80] ;  /* 0xffff80042e529981 */ /* 0x0008e2000c1e1900 */
[----:B------:R-:W-:Y:S01]  /*0f30*/  IMAD R44, R6, c[0x0][0x200], RZ ;  /* 0x00008000062c7a24 */ /* 0x000fe200078e02ff */
[----:B------:R-:W-:Y:S01]  /*0f40*/  @!P0 MOV R45, R59 ;  /* 0x0000003b002d8202 */ /* 0x000fe20000000f00 */
[----:B------:R-:W-:Y:S01]  /*0f50*/  IMAD.WIDE.U32 R42, R5, c[0x0][0x200], RZ ;  /* 0x00008000052a7a25 */ /* 0x000fe200078e00ff */
[----:B0-----:R-:W-:Y:S01]  /*0f60*/  HFMA2.MMA R72, -RZ, RZ, 0, 0 ;  /* 0x00000000ff487435 */ /* 0x001fe200000001ff */
[----:B-1----:R-:W-:-:S02]  /*0f70*/  MOV R50, RZ ;  /* 0x000000ff00327202 */ /* 0x002fc40000000f00 */
[----:B------:R-:W-:Y:S01]  /*0f80*/  IMAD R49, R5, c[0x0][0x204], R44 ;  /* 0x0000810005317a24 */ /* 0x000fe200078e022c */
[----:B------:R-:W-:Y:S01]  /*0f90*/  @!P0 MOV R44, R58 ;  /* 0x0000003a002c8202 */ /* 0x000fe20000000f00 */
[----:B------:R-:W-:-:S03]  /*0fa0*/  IMAD.MOV.U32 R84, RZ, RZ, RZ ;  /* 0x000000ffff547224 */ /* 0x000fc600078e00ff */
[----:B------:R-:W-:Y:S01]  /*0fb0*/  IADD3 R43, R43, R49, RZ ;  /* 0x000000312b2b7210 */ /* 0x000fe20007ffe0ff */
[----:B------:R-:W-:-:S04]  /*0fc0*/  @!P0 IMAD.WIDE.U32 R44, R5, c[0x0][0x200], R44 ;  /* 0x00008000052c8a25 */ /* 0x000fc800078e002c */
[----:B------:R-:W-:Y:S02]  /*0fd0*/  @!P0 IMAD.IADD R45, R49, 0x1, R45 ;  /* 0x00000001312d8824 */ /* 0x000fe400078e022d */
[----:B------:R-:W-:Y:S02]  /*0fe0*/  IMAD R49, R3, c[0x0][0x208], RZ ;  /* 0x0000820003317a24 */ /* 0x000fe400078e02ff */
[----:B------:R-:W-:-:S04]  /*0ff0*/  IMAD.WIDE.U32 R42, R0, c[0x0][0x208], R42 ;  /* 0x00008200002a7a25 */ /* 0x000fc800078e002a */
[----:B--2---:R-:W-:Y:S01]  /*1000*/  @!P0 IMAD.WIDE.U32 R40, R0, c[0x0][0x208], R44 ;  /* 0x0000820000288a25 */ /* 0x004fe200078e002c */
[----:B------:R-:W-:Y:S02]  /*1010*/  IADD3 R42, P6, R56, R42, RZ ;  /* 0x0000002a382a7210 */ /* 0x000fe40007fde0ff */
[----:B------:R-:W-:Y:S01]  /*1020*/  LEA R45, P5, R60, c[0x0][0x258], 0x2 ;  /* 0x000096003c2d7a11 */ /* 0x000fe200078a10ff */
[----:B------:R-:W-:Y:S01]  /*1030*/  IMAD R49, R0, c[0x0][0x20c], R49 ;  /* 0x0000830000317a24 */ /* 0x000fe200078e0231 */
[C---:B----4-:R-:W-:Y:S02]  /*1040*/  @!P0 IADD3 R47, P4, R60.reuse, R40, RZ ;  /* 0x000000283c2f8210 */ /* 0x050fe40007f9e0ff */
[----:B------:R-:W-:Y:S02]  /*1050*/  LEA.HI.X R40, R60, c[0x0][0x25c], R61, 0x2, P5 ;  /* 0x000097003c287a11 */ /* 0x000fe400028f143d */
[----:B------:R-:W-:Y:S02]  /*1060*/  IADD3.X R43, R57, R49, R43, P6, !PT ;  /* 0x00000031392b7210 */ /* 0x000fe400037fe42b */
[----:B------:R-:W-:-:S02]  /*1070*/  LEA R44, P5, R42, R45, 0x2 ;  /* 0x0000002d2a2c7211 */ /* 0x000fc400078a10ff */
[----:B------:R-:W-:Y:S02]  /*1080*/  @!P0 IADD3.X R48, R61, R41, R49, P4, !PT ;  /* 0x000000293d308210 */ /* 0x000fe400027fe431 */
[----:B------:R-:W-:Y:S02]  /*1090*/  LEA.HI.X R45, R42, R40, R43, 0x2, P5 ;  /* 0x000000282a2d7211 */ /* 0x000fe400028f142b */
[----:B------:R-:W-:-:S04]  /*10a0*/  @!P0 LEA R46, P4, R47, c[0x0][0x258], 0x2 ;  /* 0x000096002f2e8a11 */ /* 0x000fc800078810ff */
[----:B------:R-:W-:Y:S01]  /*10b0*/  @!P0 LEA.HI.X R47, R47, c[0x0][0x25c], R48, 0x2, P4 ;  /* 0x000097002f2f8a11 */ /* 0x000fe200020f1430 */
[----:B------:R-:W-:Y:S01]  /*10c0*/  HFMA2.MMA R48, -RZ, RZ, 0, 0 ;  /* 0x00000000ff307435 */ /* 0x000fe200000001ff */
        /* <DEDUP_REMOVED lines=16> */
[----:B------:R-:W0:Y:S01]  /*11d0*/  MUFU.EX2 R51, R51 ;  /* 0x0000003300337308 */ /* 0x000e220000000800 */
[----:B------:R-:W-:-:S07]  /*11e0*/  FMUL.FTZ R73, R42, -1.4426950216293334961 ;  /* 0xbfb8aa3b2a497820 */ /* 0x000fce0000410000 */
[----:B------:R-:W1:Y:S08]  /*11f0*/  MUFU.EX2 R74, R74 ;  /* 0x0000004a004a7308 */ /* 0x000e700000000800 */
[----:B------:R-:W1:Y:S01]  /*1200*/  MUFU.EX2 R49, R49 ;  /* 0x0000003100317308 */ /* 0x000e620000000800 */
[----:B0-----:R-:W-:-:S07]  /*1210*/  FADD.FTZ R76, R51, 1 ;  /* 0x3f800000334c7421 */ /* 0x001fce0000010000 */
[----:B------:R-:W0:Y:S01]  /*1220*/  MUFU.EX2 R73, R73 ;  /* 0x0000004900497308 */ /* 0x000e220000000800 */
[----:B-1----:R-:W-:-:S07]  /*1230*/  FADD.FTZ R78, R74, 1 ;  /* 0x3f8000004a4e7421 */ /* 0x002fce0000010000 */
[----:B------:R-:W-:Y:S01]  /*1240*/  MUFU.RCP R76, R76 ;  /* 0x0000004c004c7308 */ /* 0x000fe20000001000 */
[----:B------:R-:W-:-:S07]  /*1250*/  FADD.FTZ R49, R49, 1 ;  /* 0x3f80000031317421 */ /* 0x000fce0000010000 */
[----:B------:R-:W-:Y:S01]  /*1260*/  MUFU.RCP R78, R78 ;  /* 0x0000004e004e7308 */ /* 0x000fe20000001000 */
[----:B0-----:R-:W-:-:S07]  /*1270*/  FADD.FTZ R73, R73, 1 ;  /* 0x3f80000049497421 */ /* 0x001fce0000010000 */
[----:B------:R-:W0:Y:S08]  /*1280*/  MUFU.RCP R77, R49 ;  /* 0x00000031004d7308 */ /* 0x000e300000001000 */
[----:B------:R-:W1:Y:S01]  /*1290*/  MUFU.RCP R79, R73 ;  /* 0x00000049004f7308 */ /* 0x000e620000001000 */
[----:B0-----:R-:W-:-:S04]  /*12a0*/  FADD.FTZ R51, -R77, 1 ;  /* 0x3f8000004d337421 */ /* 0x001fc80000010100 */
[----:B------:R-:W-:Y:S02]  /*12b0*/  FFMA.FTZ R51, R40, R51, 1 ;  /* 0x3f80000028337423 */ /* 0x000fe40000010033 */
[----:B-1----:R-:W-:-:S04]  /*12c0*/  FADD.FTZ R75, -R79, 1 ;  /* 0x3f8000004f4b7421 */ /* 0x002fc80000010100 */
[----:B------:R-:W-:Y:S01]  /*12d0*/  FFMA.FTZ R75, R42, R75, 1 ;  /* 0x3f8000002a4b7423 */ /* 0x000fe2000001004b */
[----:B--2---:R0:W-:Y:S04]  /*12e0*/  STS [R21.X4], R48 ;  /* 0x0000003015007388 */ /* 0x0041e80000004800 */
[----:B---3--:R-:W-:Y:S04]  /*12f0*/  STS [R21.X4+0x100], R50 ;  /* 0x0001003215007388 */ /* 0x008fe80000004800 */
[----:B----4-:R1:W-:Y:S01]  /*1300*/  STS [R21.X4+0x80], R72 ;  /* 0x0000804815007388 */ /* 0x0103e20000004800 */
[----:B0-----:R-:W-:-:S03]  /*1310*/  FADD.FTZ R48, -R76, 1 ;  /* 0x3f8000004c307421 */ /* 0x001fc60000010100 */
[----:B------:R-:W-:Y:S01]  /*1320*/  STS [R21.X4+0x180], R84 ;  /* 0x0001805415007388 */ /* 0x000fe20000004800 */
[----:B------:R-:W-:-:S06]  /*1330*/  NOP ;  /* 0x0000000000007918 */ /* 0x000fcc0000000000 */
[----:B------:R-:W0:Y:S01]  /*1340*/  LDS.128 R44, [R21.X16] ;  /* 0x00000000152c7984 */ /* 0x000e22000000cc00 */
[----:B-1----:R-:W-:Y:S02]  /*1350*/  FADD.FTZ R72, -R78, 1 ;  /* 0x3f8000004e487421 */ /* 0x002fe40000010100 */
[----:B------:R-:W-:Y:S02]  /*1360*/  FFMA.FTZ R50, R41, R48, 1 ;  /* 0x3f80000029327423 */ /* 0x000fe40000010030 */
[----:B------:R-:W-:Y:S02]  /*1370*/  FFMA.FTZ R74, R43, R72, 1 ;  /* 0x3f8000002b4a7423 */ /* 0x000fe40000010048 */
        /* <DEDUP_REMOVED lines=13> */
[----:B------:R-:W-:Y:S02]  /*1450*/  IMAD R74, R6, c[0x0][0x2e8], RZ ;  /* 0x0000ba00064a7a24 */ /* 0x000fe400078e02ff */
[----:B------:R-:W-:-:S04]  /*1460*/  IMAD.WIDE.U32 R72, R5, c[0x0][0x2e8], RZ ;  /* 0x0000ba0005487a25 */ /* 0x000fc800078e00ff */
[----:B------:R-:W-:-:S05]  /*1470*/  IMAD R89, R5, c[0x0][0x2ec], R74 ;  /* 0x0000bb0005597a24 */ /* 0x000fca00078e024a */
[----:B------:R-:W-:Y:S01]  /*1480*/  IADD3 R73, R73, R89, RZ ;  /* 0x0000005949497210 */ /* 0x000fe20007ffe0ff */
[----:B------:R0:W-:Y:S01]  /*1490*/  STS.128 [R21.X16], R48 ;  /* 0x0000003015007388 */ /* 0x0001e2000000cc00 */
[----:B------:R-:W-:-:S06]  /*14a0*/  NOP ;  /* 0x0000000000007918 */ /* 0x000fcc0000000000 */
[----:B------:R-:W-:Y:S04]  /*14b0*/  LDS R81, [R21.X4] ;  /* 0x0000000015517984 */ /* 0x000fe80000004800 */
[----:B------:R-:W-:Y:S04]  /*14c0*/  LDS R83, [R21.X4+0x80] ;  /* 0x0000800015537984 */ /* 0x000fe80000004800 */
[----:B------:R-:W-:Y:S01]  /*14d0*/  LDS R85, [R21.X4+0x100] ;  /* 0x0001000015557984 */ /* 0x000fe20000004800 */
[----:B0-----:R-:W-:Y:S02]  /*14e0*/  IMAD R51, R3, c[0x0][0x2f0], RZ ;  /* 0x0000bc0003337a24 */ /* 0x001fe400078e02ff */
[C---:B------:R-:W-:Y:S01]  /*14f0*/  IMAD.WIDE.U32 R48, R0.reuse, c[0x0][0x2f0], R72 ;  /* 0x0000bc0000307a25 */ /* 0x040fe200078e0048 */
[----:B------:R-:W-:Y:S03]  /*1500*/  LDS R87, [R21.X4+0x180] ;  /* 0x0001800015577984 */ /* 0x000fe60000004800 */
[----:B------:R-:W-:Y:S01]  /*1510*/  IMAD R72, R0, c[0x0][0x2f4], R51 ;  /* 0x0000bd0000487a24 */ /* 0x000fe200078e0233 */
[----:B------:R-:W-:Y:S04]  /*1520*/  @!P1 STS [0x200], R53 ;  /* 0x00020035ff009388 */ /* 0x000fe80000000800 */
[----:B------:R-:W-:Y:S01]  /*1530*/  BAR.SYNC.DEFER_BLOCKING 0x0 ;  /* 0x0000000000007b1d */ /* 0x000fe20000010000 */
[----:B------:R-:W-:-:S02]  /*1540*/  IADD3 R50, P0, R56, R48, RZ ;  /* 0x0000003038327210 */ /* 0x000fc40007f1e0ff */
[C---:B------:R-:W-:Y:S02]  /*1550*/  LEA R51, P5, R60.reuse, c[0x0][0x338], 0x2 ;  /* 0x0000ce003c337a11 */ /* 0x040fe400078a10ff */
[----:B------:R-:W-:Y:S02]  /*1560*/  IADD3.X R49, R57, R72, R49, P0, !PT ;  /* 0x0000004839317210 */ /* 0x000fe400007fe431 */
[----:B------:R-:W-:Y:S02]  /*1570*/  LEA.HI.X R72, R60, c[0x0][0x33c], R61, 0x2, P5 ;  /* 0x0000cf003c487a11 */ /* 0x000fe400028f143d */
[----:B------:R-:W-:Y:S02]  /*1580*/  LEA R48, P6, R50, R51, 0x2 ;  /* 0x0000003332307211 */ /* 0x000fe400078c10ff */
[----:B------:R-:W-:Y:S02]  /*1590*/  IADD3 R74, P5, R60, R58, RZ ;  /* 0x0000003a3c4a7210 */ /* 0x000fe40007fbe0ff */
[----:B------:R-:W-:Y:S01]  /*15a0*/  LEA.HI.X R49, R50, R72, R49, 0x2, P6 ;  /* 0x0000004832317211 */ /* 0x000fe200030f1431 */
[----:B------:R-:W0:Y:S02]  /*15b0*/  LDS R75, [0x200] ;  /* 0x00020000ff4b7984 */ /* 0x000e240000000800 */
[----:B0-----:R-:W-:-:S02]  /*15c0*/  ISETP.GE.AND P4, PT, R60, R75, PT ;  /* 0x0000004b3c00720c */ /* 0x001fc40003f86270 */
[-C--:B------:R-:W-:Y:S02]  /*15d0*/  ISETP.GE.AND P3, PT, R26, R75.reuse, PT ;  /* 0x0000004b1a00720c */ /* 0x080fe40003f66270 */
[-C--:B------:R-:W-:Y:S02]  /*15e0*/  ISETP.GE.AND P2, PT, R24, R75.reuse, PT ;  /* 0x0000004b1800720c */ /* 0x080fe40003f46270 */
[----:B------:R-:W-:Y:S02]  /*15f0*/  ISETP.GE.AND P0, PT, R52, R75, PT ;  /* 0x0000004b3400720c */ /* 0x000fe40003f06270 */
[----:B------:R-:W-:-:S05]  /*1600*/  IADD3.X R75, R61, R59, RZ, P5, !PT ;  /* 0x0000003b3d4b7210 */ /* 0x000fca0002ffe4ff */
        /* <DEDUP_REMOVED lines=10> */
.L_x_8169:
[----:B------:R-:W-:Y:S05]  /*16b0*/  BSYNC B0 ;  /* 0x0000000000007941 */ /* 0x000fea0003800000 */
.L_x_8168:
[----:B------:R1:W-:Y:S01]  /*16c0*/  @!P3 STG.E [R48.64+-0x100], R85 ;  /* 0xffff00553000b986 */ /* 0x0003e2000c101904 */
[----:B------:R-:W-:Y:S02]  /*16d0*/  FMUL.FTZ R51, R40, R77 ;  /* 0x0000004d28337220 */ /* 0x000fe40000410000 */
[----:B------:R-:W-:Y:S01]  /*16e0*/  FMUL.FTZ R40, R41, R76 ;  /* 0x0000004c29287220 */ /* 0x000fe20000410000 */
[----:B------:R1:W-:Y:S01]  /*16f0*/  @!P2 STG.E [R48.64+-0x180], R83 ;  /* 0xfffe80533000a986 */ /* 0x0003e2000c101904 */
[----:B------:R-:W-:Y:S02]  /*1700*/  FMUL.FTZ R79, R42, R79 ;  /* 0x0000004f2a4f7220 */ /* 0x000fe40000410000 */
[----:B------:R-:W-:Y:S01]  /*1710*/  FMUL.FTZ R78, R43, R78 ;  /* 0x0000004e2b4e7220 */ /* 0x000fe20000410000 */
[----:B------:R1:W-:Y:S01]  /*1720*/  @!P0 STG.E [R48.64+-0x80], R87 ;  /* 0xffff805730008986 */ /* 0x0003e2000c101904 */
[----:B------:R-:W-:Y:S01]  /*1730*/  ISETP.NE.U32.AND P0, PT, RZ, c[0x0][0x270], PT ;  /* 0x00009c00ff007a0c */ /* 0x000fe20003f05070 */
[----:B0-----:R-:W-:-:S02]  /*1740*/  FMUL.FTZ R73, R36, R51 ;  /* 0x0000003324497220 */ /* 0x001fc40000410000 */
        /* <DEDUP_REMOVED lines=13> */
[----:B------:R-:W-:-:S04]  /*1820*/  IMAD R41, R3, c[0x0][0x218], RZ ;  /* 0x0000860003297a24 */ /* 0x000fc800078e02ff */
[----:B------:R-:W-:Y:S01]  /*1830*/  IMAD R40, R0, c[0x0][0x21c], R41 ;  /* 0x0000870000287a24 */ /* 0x000fe200078e0229 */
[----:B------:R-:W-:Y:S01]  /*1840*/  LEA R41, P5, R60, c[0x0][0x270], 0x2 ;  /* 0x00009c003c297a11 */ /* 0x000fe200078a10ff */
[----:B------:R0:W-:Y:S01]  /*1850*/  STS.128 [R21.X16], R44 ;  /* 0x0000002c15007388 */ /* 0x0001e2000000cc00 */
[----:B------:R-:W-:-:S06]  /*1860*/  NOP ;  /* 0x0000000000007918 */ /* 0x000fcc0000000000 */
[----:B------:R-:W-:Y:S04]  /*1870*/  LDS R43, [R21.X4] ;  /* 0x00000000152b7984 */ /* 0x000fe80000004800 */
[----:B------:R-:W-:Y:S04]  /*1880*/  LDS R49, [R21.X4+0x80] ;  /* 0x0000800015317984 */ /* 0x000fe80000004800 */
[----:B------:R-:W-:Y:S01]  /*1890*/  LDS R51, [R21.X4+0x100] ;  /* 0x0001000015337984 */ /* 0x000fe20000004800 */
[----:B0-----:R-:W-:-:S03]  /*18a0*/  IMAD R45, R5, c[0x0][0x214], R38 ;  /* 0x00008500052d7a24 */ /* 0x001fc600078e0226 */
[----:B------:R-:W-:Y:S02]  /*18b0*/  LDS R79, [R21.X4+0x180] ;  /* 0x00018000154f7984 */ /* 0x000fe40000004800 */
[----:B------:R-:W-:Y:S02]  /*18c0*/  IADD3 R37, R37, R45, RZ ;  /* 0x0000002d25257210 */ /* 0x000fe40007ffe0ff */
[----:B------:R-:W-:Y:S03]  /*18d0*/  @!P1 STS [0x200], R53 ;  /* 0x00020035ff009388 */ /* 0x000fe60000000800 */
[----:B------:R-:W-:Y:S01]  /*18e0*/  IMAD.WIDE.U32 R36, R0, c[0x0][0x218], R36 ;  /* 0x0000860000247a25 */ /* 0x000fe200078e0024 */
[----:B------:R-:W-:Y:S04]  /*18f0*/  BAR.SYNC.DEFER_BLOCKING 0x0 ;  /* 0x0000000000007b1d */ /* 0x000fe80000010000 */
        /* <DEDUP_REMOVED lines=22> */
.L_x_8172:
[----:B------:R-:W-:Y:S05]  /*1a60*/  BSYNC B0 ;  /* 0x0000000000007941 */ /* 0x000fea0003800000 */
.L_x_8171:
[----:B------:R1:W-:Y:S04]  /*1a70*/  @!P0 STG.E [R36.64+-0x180], R49 ;  /* 0xfffe803124008986 */ /* 0x0003e8000c101904 */
[----:B------:R1:W-:Y:S04]  /*1a80*/  @!P2 STG.E [R36.64+-0x100], R51 ;  /* 0xffff00332400a986 */ /* 0x0003e8000c101904 */
[----:B------:R1:W-:Y:S02]  /*1a90*/  @!P3 STG.E [R36.64+-0x80], R79 ;  /* 0xffff804f2400b986 */ /* 0x0003e4000c101904 */
.L_x_8170:
        /* <DEDUP_REMOVED lines=14> */
[----:B------:R-:W-:Y:S01]  /*1b80*/  MOV R44, R12 ;  /* 0x0000000c002c7202 */ /* 0x000fe20000000f00 */
[----:B------:R-:W-:Y:S01]  /*1b90*/  IMAD R46, R6, c[0x0][0x298], RZ ;  /* 0x0000a600062e7a24 */ /* 0x000fe200078e02ff */
[----:B------:R-:W-:Y:S01]  /*1ba0*/  HFMA2.MMA R101, -RZ, RZ, 0, 0 ;  /* 0x00000000ff657435 */ /* 0x000fe200000001ff */
[----:B------:R-:W-:Y:S01]  /*1bb0*/  IMAD.MOV.U32 R45, RZ, RZ, RZ ;  /* 0x000000ffff2d7224 */ /* 0x000fe200078e00ff */
[----:B------:R-:W-:Y:S01]  /*1bc0*/  MOV R98, RZ ;  /* 0x000000ff00627202 */ /* 0x000fe20000000f00 */
[----:B------:R-:W-:-:S02]  /*1bd0*/  IMAD R43, R5, c[0x0][0x29c], R46 ;  /* 0x0000a700052b7a24 */ /* 0x000fc400078e022e */
[----:B------:R-:W-:-:S04]  /*1be0*/  IMAD.WIDE.U32 R44, R5, c[0x0][0x298], R44 ;  /* 0x0000a600052c7a25 */ /* 0x000fc800078e002c */
[----:B------:R-:W-:Y:S01]  /*1bf0*/  IMAD R46, R8, c[0x0][0x2a0], RZ ;  /* 0x0000a800082e7a24 */ /* 0x000fe200078e02ff */
[----:B------:R-:W-:Y:S01]  /*1c00*/  IADD3 R45, R45, R43, RZ ;  /* 0x0000002b2d2d7210 */ /* 0x000fe20007ffe0ff */
[----:B------:R-:W-:Y:S02]  /*1c10*/  FADD.FTZ R102, R31, R4 ;  /* 0x000000041f667221 */ /* 0x000fe40000010000 */
[C---:B------:R-:W-:Y:S02]  /*1c20*/  IMAD R43, R7.reuse, c[0x0][0x2a4], R46 ;  /* 0x0000a900072b7a24 */ /* 0x040fe400078e022e */
[----:B------:R-:W-:-:S04]  /*1c30*/  IMAD.WIDE.U32 R44, R7, c[0x0][0x2a0], R44 ;  /* 0x0000a800072c7a25 */ /* 0x000fc800078e002c */
[--C-:B------:R-:W-:Y:S01]  /*1c40*/  FADD.FTZ R107, R30, R4.reuse ;  /* 0x000000041e6b7221 */ /* 0x100fe20000010000 */
[----:B------:R-:W-:Y:S01]  /*1c50*/  IADD3 R45, R45, R43, RZ ;  /* 0x0000002b2d2d7210 */ /* 0x000fe20007ffe0ff */
[--C-:B------:R-:W-:Y:S01]  /*1c60*/  FADD.FTZ R100, R29, R4.reuse ;  /* 0x000000041d647221 */ /* 0x100fe20000010000 */
[----:B------:R-:W-:Y:S01]  /*1c70*/  IADD3 R84, P0, R58, R44, RZ ;  /* 0x0000002c3a547210 */ /* 0x000fe20007f1e0ff */
[----:B------:R-:W-:Y:S01]  /*1c80*/  FADD.FTZ R105, R28, R4 ;  /* 0x000000041c697221 */ /* 0x000fe20000010000 */
[C---:B------:R-:W-:Y:S01]  /*1c90*/  LEA R43, P2, R44.reuse, c[0x0][0x318], 0x2 ;  /* 0x0000c6002c2b7a11 */ /* 0x040fe200078410ff */
[----:B------:R-:W-:Y:S01]  /*1ca0*/  IMAD.MOV.U32 R103, RZ, RZ, RZ ;  /* 0x000000ffff677224 */ /* 0x000fe200078e00ff */
[----:B------:R-:W-:Y:S02]  /*1cb0*/  IADD3.X R85, R59, R45, RZ, P0, !PT ;  /* 0x0000002d3b557210 */ /* 0x000fe400007fe4ff */
[----:B------:R-:W-:Y:S02]  /*1cc0*/  LEA.HI.X R44, R44, c[0x0][0x31c], R45, 0x2, P2 ;  /* 0x0000c7002c2c7a11 */ /* 0x000fe400010f142d */
[----:B------:R-:W-:Y:S01]  /*1cd0*/  LEA R78, P0, R56, R43, 0x2 ;  /* 0x0000002b384e7211 */ /* 0x000fe200078010ff */
[----:B------:R-:W-:-:S03]  /*1ce0*/  HFMA2.MMA R43, -RZ, RZ, 0, 0 ;  /* 0x00000000ff2b7435 */ /* 0x000fc600000001ff */
[----:B------:R-:W-:Y:S02]  /*1cf0*/  LEA.HI.X R44, R56, R44, R57, 0x2, P0 ;  /* 0x0000002c382c7211 */ /* 0x000fe400000f1439 */
[C---:B------:R-:W-:Y:S02]  /*1d00*/  IADD3 R82, P0, R78.reuse, -0x180, RZ ;  /* 0xfffffe804e527810 */ /* 0x040fe40007f1e0ff */
[C---:B------:R-:W-:Y:S02]  /*1d10*/  IADD3 R80, P2, R78.reuse, -0x100, RZ ;  /* 0xffffff004e507810 */ /* 0x040fe40007f5e0ff */
[----:B------:R-:W-:Y:S02]  /*1d20*/  IADD3 R78, P3, R78, -0x80, RZ ;  /* 0xffffff804e4e7810 */ /* 0x000fe40007f7e0ff */
[C---:B------:R-:W-:Y:S02]  /*1d30*/  IADD3.X R83, R44.reuse, -0x1, RZ, P0, !PT ;  /* 0xffffffff2c537810 */ /* 0x040fe400007fe4ff */
[----:B------:R-:W-:-:S02]  /*1d40*/  IADD3.X R81, R44, -0x1, RZ, P2, !PT ;  /* 0xffffffff2c517810 */ /* 0x000fc400017fe4ff */
[----:B------:R-:W-:Y:S02]  /*1d50*/  IADD3.X R79, R44, -0x1, RZ, P3, !PT ;  /* 0xffffffff2c4f7810 */ /* 0x000fe40001ffe4ff */
.L_x_8186:
[----:B------:R-:W-:Y:S01]  /*1d60*/  SHF.R.S32.HI R109, RZ, 0x1f, R103 ;  /* 0x0000001fff6d7819 */ /* 0x000fe20000011467 */
[----:B------:R-:W-:Y:S01]  /*1d70*/  IMAD.MOV.U32 R44, RZ, RZ, R64 ;  /* 0x000000ffff2c7224 */ /* 0x000fe200078e0040 */
[----:B------:R-:W-:Y:S01]  /*1d80*/  MOV R45, R25 ;  /* 0x00000019002d7202 */ /* 0x000fe20000000f00 */
[----:B------:R-:W-:Y:S01]  /*1d90*/  IMAD.WIDE.U32 R46, R103, c[0x0][0x1a0], R60 ;  /* 0x00006800672e7a25 */ /* 0x000fe200078e003c */
[----:B------:R-:W-:Y:S02]  /*1da0*/  IADD3 R53, -R58, c[0x0][0x168], RZ ;  /* 0x00005a003a357a10 */ /* 0x000fe40007ffe1ff */
[----:B------:R-:W-:Y:S01]  /*1db0*/  MOV R90, RZ ;  /* 0x000000ff005a7202 */ /* 0x000fe20000000f00 */
[----:B------:R-:W-:Y:S01]  /*1dc0*/  IMAD R50, R109, c[0x0][0x1a0], RZ ;  /* 0x000068006d327a24 */ /* 0x000fe200078e02ff */
[-C--:B------:R-:W-:Y:S01]  /*1dd0*/  ISETP.GE.AND P0, PT, R60, R53.reuse, PT ;  /* 0x000000353c00720c */ /* 0x080fe20003f06270 */
[----:B------:R-:W-:Y:S01]  /*1de0*/  IMAD.MOV.U32 R86, RZ, RZ, RZ ;  /* 0x000000ffff567224 */ /* 0x000fe200078e00ff */
[-C--:B------:R-:W-:Y:S01]  /*1df0*/  ISETP.GE.AND P2, PT, R24, R53.reuse, PT ;  /* 0x000000351800720c */ /* 0x080fe20003f46270 */
[C---:B---3--:R-:W-:Y:S01]  /*1e00*/  IMAD R87, R103.reuse, c[0x0][0x1a4], R50 ;  /* 0x0000690067577a24 */ /* 0x048fe200078e0232 */
[----:B------:R-:W-:Y:S01]  /*1e10*/  ISETP.GE.AND P4, PT, R52, R53, PT ;  /* 0x000000353400720c */ /* 0x000fe20003f86270 */
[----:B------:R-:W-:Y:S01]  /*1e20*/  IMAD.WIDE.U32 R50, R103, c[0x0][0x188], R44 ;  /* 0x0000620067327a25 */ /* 0x000fe200078e002c */
[----:B------:R-:W-:-:S02]  /*1e30*/  LEA R44, P3, R46, R18, 0x2 ;  /* 0x000000122e2c7211 */ /* 0x000fc400078610ff */
[----:B------:R-:W-:Y:S01]  /*1e40*/  IADD3 R45, R47, R87, RZ ;  /* 0x000000572f2d7210 */ /* 0x000fe20007ffe0ff */
[----:B------:R-:W-:Y:S01]  /*1e50*/  IMAD R48, R109, c[0x0][0x188], RZ ;  /* 0x000062006d307a24 */ /* 0x000fe200078e02ff */
[----:B------:R-:W-:Y:S02]  /*1e60*/  MOV R88, RZ ;  /* 0x000000ff00587202 */ /* 0x000fe40000000f00 */
[----:B------:R-:W-:Y:S01]  /*1e70*/  LEA.HI.X R45, R46, R19, R45, 0x2, P3 ;  /* 0x000000132e2d7211 */ /* 0x000fe200018f142d */
[----:B------:R-:W-:Y:S01]  /*1e80*/  IMAD R49, R103, c[0x0][0x18c], R48 ;  /* 0x0000630067317a24 */ /* 0x000fe200078e0230 */
[----:B------:R-:W-:Y:S02]  /*1e90*/  ISETP.GE.AND P3, PT, R26, R53, PT ;  /* 0x000000351a00720c */ /* 0x000fe40003f66270 */
[----:B------:R-:W-:Y:S01]  /*1ea0*/  MOV R92, RZ ;  /* 0x000000ff005c7202 */ /* 0x000fe20000000f00 */
[----:B0-2---:R0:W2:Y:S01]  /*1eb0*/  @!P0 LDG.E R86, [R44.64] ;  /* 0x000000042c568981 */ /* 0x0050a2000c1e1900 */
[----:B------:R-:W-:-:S02]  /*1ec0*/  LEA R48, P5, R50, c[0x0][0x220], 0x2 ;  /* 0x0000880032307a11 */ /* 0x000fc400078a10ff */
[----:B------:R-:W-:Y:S01]  /*1ed0*/  IADD3 R47, R51, R49, RZ ;  /* 0x00000031332f7210 */ /* 0x000fe20007ffe0ff */
[----:B------:R0:W3:Y:S03]  /*1ee0*/  @!P2 LDG.E R90, [R44.64+0x80] ;  /* 0x000080042c5aa981 */ /* 0x0000e6000c1e1900 */
[----:B------:R-:W-:Y:S01]  /*1ef0*/  LEA.HI.X R49, R50, c[0x0][0x224], R47, 0x2, P5 ;  /* 0x0000890032317a11 */ /* 0x000fe200028f142f */
[----:B------:R0:W4:Y:S04]  /*1f00*/  @!P4 LDG.E R92, [R44.64+0x180] ;  /* 0x000180042c5cc981 */ /* 0x000128000c1e1900 */
[----:B------:R0:W4:Y:S04]  /*1f10*/  @!P3 LDG.E R88, [R44.64+0x100] ;  /* 0x000100042c58b981 */ /* 0x000128000c1e1900 */
[----:B------:R-:W4:Y:S01]  /*1f20*/  LDG.E R99, [R48.64] ;  /* 0x0000000430637981 */ /* 0x000f22000c1e1900 */
[----:B------:R-:W-:Y:S01]  /*1f30*/  IADD3 R51, R20, -0x1, RZ ;  /* 0xffffffff14337810 */ /* 0x000fe20007ffe0ff */
[----:B------:R-:W-:Y:S01]  /*1f40*/  IMAD R94, R109, c[0x0][0x1c0], RZ ;  /* 0x000070006d5e7a24 */ /* 0x000fe200078e02ff */
[----:B0-----:R-:W-:Y:S01]  /*1f50*/  MOV R44, R62 ;  /* 0x0000003e002c7202 */ /* 0x001fe20000000f00 */
[----:B------:R-:W-:Y:S01]  /*1f60*/  IMAD.MOV.U32 R45, RZ, RZ, R27 ;  /* 0x000000ffff2d7224 */ /* 0x000fe200078e001b */
[----:B------:R-:W-:Y:S01]  /*1f70*/  LEA.HI R50, R51, R51, RZ, 0x1 ;  /* 0x0000003333327211 */ /* 0x000fe200078f08ff */
[----:B------:R-:W-:-:S02]  /*1f80*/  IMAD R87, R103, c[0x0][0x1c4], R94 ;  /* 0x0000710067577a24 */ /* 0x000fc400078e025e */
[----:B------:R-:W-:Y:S01]  /*1f90*/  IMAD.WIDE.U32 R46, R103, c[0x0][0x1c0], R44 ;  /* 0x00007000672e7a25 */ /* 0x000fe200078e002c */
[----:B------:R-:W-:-:S04]  /*1fa0*/  LOP3.LUT R94, R50, 0xfffffe, RZ, 0xc0, !PT ;  /* 0x00fffffe325e7812 */ /* 0x000fc800078ec0ff */
[C---:B------:R-:W-:Y:S02]  /*1fb0*/  LEA R50, P0, R46.reuse, c[0x0][0x230], 0x2 ;  /* 0x00008c002e327a11 */ /* 0x040fe400078010ff */
[----:B------:R-:W-:Y:S02]  /*1fc0*/  IADD3 R47, R47, R87, RZ ;  /* 0x000000572f2f7210 */ /* 0x000fe40007ffe0ff */
[----:B------:R-:W-:Y:S02]  /*1fd0*/  IADD3 R94, R51, -R94, RZ ;  /* 0x8000005e335e7210 */ /* 0x000fe40007ffe0ff */
[----:B------:R-:W-:Y:S01]  /*1fe0*/  LEA.HI.X R51, R46, c[0x0][0x234], R47, 0x2, P0 ;  /* 0x00008d002e337a11 */ /* 0x000fe200000f142f */
[----:B------:R-:W-:Y:S01]  /*1ff0*/  FADD.FTZ R97, R28, R4 ;  /* 0x000000041c617221 */ /* 0x000fe20000010000 */
[----:B------:R-:W-:Y:S02]  /*2000*/  ISETP.GT.AND P0, PT, R20, 0x1, PT ;  /* 0x000000011400780c */ /* 0x000fe40003f04270 */
[----:B------:R-:W-:-:S02]  /*2010*/  ISETP.NE.AND P2, PT, R12, RZ, PT ;  /* 0x000000ff0c00720c */ /* 0x000fc40003f45270 */
[----:B------:R-:W-:Y:S02]  /*2020*/  ISETP.EQ.AND P0, PT, R23, RZ, P0 ;  /* 0x000000ff1700720c */ /* 0x000fe40000702270 */
[----:B------:R-:W-:-:S09]  /*2030*/  IADD3 R44, R12, 0x200, RZ ;  /* 0x000002000c2c7810 */ /* 0x000fd20007ffe0ff */
[----:B------:R-:W-:Y:S02]  /*2040*/  @!P2 IMAD R44, R94, 0x100, R103 ;  /* 0x000001005e2ca824 */ /* 0x000fe400078e0267 */
[----:B------:R-:W-:Y:S01]  /*2050*/  @P0 IADD3 R46, R20, -0x2, RZ ;  /* 0xfffffffe142e0810 */ /* 0x000fe20007ffe0ff */
[----:B--2---:R-:W-:Y:S04]  /*2060*/  STS [R21.X4], R86 ;  /* 0x0000005615007388 */ /* 0x004fe80000004800 */
[----:B---3--:R0:W-:Y:S04]  /*2070*/  STS [R21.X4+0x80], R90 ;  /* 0x0000805a15007388 */ /* 0x0081e80000004800 */
[----:B----4-:R-:W-:Y:S04]  /*2080*/  STS [R21.X4+0x180], R92 ;  /* 0x0001805c15007388 */ /* 0x010fe80000004800 */
[----:B-1----:R1:W-:Y:S01]  /*2090*/  STS [R21.X4+0x100], R88 ;  /* 0x0001005815007388 */ /* 0x0023e20000004800 */
[----:B------:R-:W-:-:S06]  /*20a0*/  NOP ;  /* 0x0000000000007918 */ /* 0x000fcc0000000000 */
[----:B0-----:R0:W2:Y:S01]  /*20b0*/  LDG.E R90, [R50.64] ;  /* 0x00000004325a7981 */ /* 0x0010a2000c1e1900 */
[----:B------:R-:W-:-:S04]  /*20c0*/  FMUL.FTZ R104, R99, 1.4426950216293334961 ;  /* 0x3fb8aa3b63687820 */ /* 0x000fc80000410000 */
[----:B------:R-:W-:-:S06]  /*20d0*/  FMUL.FTZ R91, R104, R97 ;  /* 0x00000061685b7220 */ /* 0x000fcc0000410000 */
[----:B------:R-:W3:Y:S01]  /*20e0*/  MUFU.EX2 R91, R91 ;  /* 0x0000005b005b7308 */ /* 0x000ee20000000800 */
[----:B------:R-:W-:Y:S01]  /*20f0*/  SHF.L.U32 R86, R44, 0x2, RZ ;  /* 0x000000022c567819 */ /* 0x000fe200000006ff */
[----:B------:R-:W-:Y:S02]  /*2100*/  @P0 IMAD R49, R46, c[0x0][0x16c], R103 ;  /* 0x00005b002e310a24 */ /* 0x000fe400078e0267 */
[----:B------:R-:W4:Y:S04]  /*2110*/  LDS.128 R44, [R21.X16] ;  /* 0x00000000152c7984 */ /* 0x000f28000000cc00 */
[----:B---3--:R3:W-:Y:S01]  /*2120*/  STS [R86+0x648], R91 ;  /* 0x0006485b56007388 */ /* 0x0087e20000000800 */
[----:B------:R-:W-:Y:S01]  /*2130*/  ISETP.NE.AND P3, PT, R12, 0x1f, PT ;  /* 0x0000001f0c00780c */ /* 0x000fe20003f65270 */
[----:B------:R-:W-:Y:S01]  /*2140*/  FADD.FTZ R93, R30, R4 ;  /* 0x000000041e5d7221 */ /* 0x000fe20000010000 */
[----:B-1----:R-:W-:Y:S01]  /*2150*/  MOV R88, RZ ;  /* 0x000000ff00587202 */ /* 0x002fe20000000f00 */
[----:B------:R-:W-:Y:S01]  /*2160*/  @P0 IMAD.WIDE R48, R49, 0x8, R70 ;  /* 0x0000000831300825 */ /* 0x000fe200078e0246 */
[----:B------:R-:W-:Y:S03]  /*2170*/  BAR.SYNC.DEFER_BLOCKING 0x0 ;  /* 0x0000000000007b1d */ /* 0x000fe60000010000 */
[----:B------:R-:W-:-:S02]  /*2180*/  FMUL.FTZ R108, R104, R93 ;  /* 0x0000005d686c7220 */ /* 0x000fc40000410000 */
[--C-:B------:R-:W-:Y:S02]  /*2190*/  FADD.FTZ R96, R29, R4.reuse ;  /* 0x000000041d607221 */ /* 0x100fe40000010000 */
[----:B------:R-:W-:Y:S01]  /*21a0*/  FADD.FTZ R95, R31, R4 ;  /* 0x000000041f5f7221 */ /* 0x000fe20000010000 */
[----:B------:R1:W5:Y:S02]  /*21b0*/  @P0 LDG.E R88, [R48.64+0x4] ;  /* 0x0000040430580981 */ /* 0x000364000c1e1900 */
[----:B-1----:R1:W-:Y:S02]  /*21c0*/  MUFU.EX2 R49, R108 ;  /* 0x0000006c00317308 */ /* 0x0023e40000000800 */
[----:B-1----:R1:W1:Y:S01]  /*21d0*/  @P3 LDS R108, [R12.X4+0xe4c] ;  /* 0x000e4c000c6c3984 */ /* 0x0022620000004800 */
[C---:B0-----:R-:W-:Y:S02]  /*21e0*/  FMUL.FTZ R50, R104.reuse, R96 ;  /* 0x0000006068327220 */ /* 0x041fe40000410000 */
[----:B------:R-:W-:-:S04]  /*21f0*/  FMUL.FTZ R51, R104, R95 ;  /* 0x0000005f68337220 */ /* 0x000fc80000410000 */
[----:B------:R-:W0:Y:S01]  /*2200*/  MUFU.EX2 R50, R50 ;  /* 0x0000003200327308 */ /* 0x000e220000000800 */
[----:B------:R-:W-:-:S07]  /*2210*/  FMUL.FTZ R111, R32, R105 ;  /* 0x00000069206f7220 */ /* 0x000fce0000410000 */
[----:B------:R-:W1:Y:S01]  /*2220*/  MUFU.EX2 R51, R51 ;  /* 0x0000003300337308 */ /* 0x000e620000000800 */
[----:B---3--:R-:W-:Y:S01]  /*2230*/  FMUL.FTZ R86, R33, R100 ;  /* 0x0000006421567220 */ /* 0x008fe20000410000 */
[----:B------:R-:W-:Y:S01]  /*2240*/  BSSY B0, `(.L_x_8174) ;  /* 0x0000016000007945 */ /* 0x000fe20003800000 */
[----:B------:R-:W-:Y:S02]  /*2250*/  FMUL.FTZ R87, R34, R107 ;  /* 0x0000006b22577220 */ /* 0x000fe40000410000 */
[----:B------:R-:W-:Y:S02]  /*2260*/  FMUL.FTZ R48, R35, R102 ;  /* 0x0000006623307220 */ /* 0x000fe40000410000 */
[----:B----4-:R-:W-:Y:S02]  /*2270*/  FMUL.FTZ R106, R87, R46 ;  /* 0x0000002e576a7220 */ /* 0x010fe40000410000 */
[----:B0-----:R-:W-:Y:S02]  /*2280*/  FMUL.FTZ R112, R91, R50 ;  /* 0x000000325b707220 */ /* 0x001fe40000410000 */
[----:B------:R-:W-:-:S02]  /*2290*/  FMUL.FTZ R48, R48, R47 ;  /* 0x0000002f30307220 */ /* 0x000fc40000410000 */
[-C--:B--2---:R-:W-:Y:S02]  /*22a0*/  FMUL.FTZ R89, R73, R90.reuse ;  /* 0x0000005a49597220 */ /* 0x084fe40000410000 */
[-C--:B------:R-:W-:Y:S02]  /*22b0*/  FMUL.FTZ R92, R72, R90.reuse ;  /* 0x0000005a485c7220 */ /* 0x080fe40000410000 */
[-C--:B------:R-:W-:Y:S02]  /*22c0*/  FMUL.FTZ R104, R77, R90.reuse ;  /* 0x0000005a4d687220 */ /* 0x080fe40000410000 */
[----:B------:R-:W-:Y:S02]  /*22d0*/  FMUL.FTZ R94, R76, R90 ;  /* 0x0000005a4c5e7220 */ /* 0x000fe40000410000 */
[----:B------:R-:W-:Y:S02]  /*22e0*/  FMUL.FTZ R90, R111, R44 ;  /* 0x0000002c6f5a7220 */ /* 0x000fe40000410000 */
[----:B------:R-:W-:-:S02]  /*22f0*/  FMUL.FTZ R111, R86, R45 ;  /* 0x0000002d566f7220 */ /* 0x000fc40000410000 */
[----:B-1----:R-:W-:Y:S02]  /*2300*/  FFMA.FTZ R113, R51, R94, R104 ;  /* 0x0000005e33717223 */ /* 0x002fe40000010068 */
[----:B------:R-:W-:Y:S01]  /*2310*/  FFMA.FTZ R110, R90, R50, R111 ;  /* 0x000000325a6e7223 */ /* 0x000fe2000001006f */
[----:B------:R-:W-:Y:S05]  /*2320*/  @P3 BRA `(.L_x_8175) ;  /* 0x0000007000003947 */ /* 0x000fea0003800000 */
[----:B------:R-:W-:Y:S02]  /*2330*/  ISETP.NE.AND P0, PT, R20, c[0x0][0x174], PT ;  /* 0x00005d0014007a0c */ /* 0x000fe40003f05270 */
[----:B------:R-:W-:-:S11]  /*2340*/  MOV R108, 0x3f800000 ;  /* 0x3f800000006c7802 */ /* 0x000fd60000000f00 */
[----:B------:R-:W-:-:S04]  /*2350*/  @P0 LEA.HI R86, R20, R20, RZ, 0x1 ;  /* 0x0000001414560211 */ /* 0x000fc800078f08ff */
[----:B------:R-:W-:-:S05]  /*2360*/  @P0 LOP3.LUT R87, R86, 0xfffffe, RZ, 0xc0, !PT ;  /* 0x00fffffe56570812 */ /* 0x000fca00078ec0ff */
[----:B------:R-:W-:-:S05]  /*2370*/  @P0 IMAD.IADD R86, R20, 0x1, -R87 ;  /* 0x0000000114560824 */ /* 0x000fca00078e0a57 */
[----:B------:R-:W-:-:S05]  /*2380*/  @P0 LEA R86, R86, R103, 0x8 ;  /* 0x0000006756560211 */ /* 0x000fca00078e40ff */
[----:B------:R0:W1:Y:S02]  /*2390*/  @P0 LDS R108, [R86.X4+0x648] ;  /* 0x00064800566c0984 */ /* 0x0000640000004800 */
.L_x_8175:
[----:B------:R-:W-:Y:S05]  /*23a0*/  BSYNC B0 ;  /* 0x0000000000007941 */ /* 0x000fea0003800000 */
.L_x_8174:
[----:B-1----:R-:W-:Y:S01]  /*23b0*/  FMUL.FTZ R114, R51, R108 ;  /* 0x0000006c33727220 */ /* 0x002fe20000410000 */
[----:B------:R-:W-:Y:S01]  /*23c0*/  ISETP.GE.AND P0, PT, R21, 0x1, PT ;  /* 0x000000011500780c */ /* 0x000fe20003f06270 */
[----:B------:R-:W-:Y:S01]  /*23d0*/  FFMA.FTZ R110, R49, R110, R106 ;  /* 0x0000006e316e7223 */ /* 0x000fe2000001006a */
[----:B------:R-:W-:Y:S01]  /*23e0*/  ISETP.NE.AND P4, PT, R23, 0x1f, PT ;  /* 0x0000001f1700780c */ /* 0x000fe20003f85270 */
[----:B0-----:R-:W-:Y:S01]  /*23f0*/  FMUL.FTZ R86, R49, R112 ;  /* 0x0000007031567220 */ /* 0x001fe20000410000 */
[----:B------:R-:W-:Y:S01]  /*2400*/  ISETP.GE.U32.AND P5, PT, R23, 0x18, PT ;  /* 0x000000181700780c */ /* 0x000fe20003fa6070 */
[C---:B------:R-:W-:Y:S01]  /*2410*/  FFMA.FTZ R87, R49.reuse, R113, R92 ;  /* 0x0000007131577223 */ /* 0x040fe2000001005c */
[----:B------:R-:W-:Y:S01]  /*2420*/  BSSY B0, `(.L_x_8176) ;  /* 0x0000078000007945 */ /* 0x000fe20003800000 */
[----:B------:R-:W-:Y:S02]  /*2430*/  FMUL.FTZ R113, R49, R114 ;  /* 0x0000007231717220 */ /* 0x000fe40000410000 */
[----:B------:R-:W-:-:S02]  /*2440*/  FFMA.FTZ R112, R51, R110, R48 ;  /* 0x0000006e33707223 */ /* 0x000fc40000010030 */
[----:B------:R-:W-:Y:S02]  /*2450*/  FMUL.FTZ R115, R51, R86 ;  /* 0x0000005633737220 */ /* 0x000fe40000410000 */
[C---:B------:R-:W-:Y:S02]  /*2460*/  FFMA.FTZ R114, R50.reuse, R87, R89 ;  /* 0x0000005732727223 */ /* 0x040fe40000010059 */
        /* <DEDUP_REMOVED lines=29> */
[----:B------:R-:W-:Y:S01]  /*2640*/  ISETP.GE.AND P0, PT, R20, c[0x0][0x174], PT ;  /* 0x00005d0014007a0c */ /* 0x000fe20003f06270 */
[----:B------:R-:W-:Y:S02]  /*2650*/  IMAD.MOV.U32 R86, RZ, RZ, 0x3f800000 ;  /* 0x3f800000ff567424 */ /* 0x000fe400078e00ff */
[----:B--2---:R-:W-:Y:S01]  /*2660*/  @!P4 FFMA.FTZ R114, R113, R116, R114 ;  /* 0x000000747172c223 */ /* 0x004fe20000010072 */
[----:B------:R-:W-:Y:S01]  /*2670*/  ISETP.NE.OR P0, PT, R23, RZ, P0 ;  /* 0x000000ff1700720c */ /* 0x000fe20000705670 */
[----:B------:R-:W1:Y:S01]  /*2680*/  SHFL.UP PT, R116, R115, 0x8, RZ ;  /* 0x0500000073747989 */ /* 0x000e6200000e00ff */
[----:B---3--:R-:W-:Y:S01]  /*2690*/  @!P4 FMUL.FTZ R113, R113, R110 ;  /* 0x0000006e7171c220 */ /* 0x008fe20000410000 */
[----:B------:R-:W-:Y:S02]  /*26a0*/  ISETP.GE.AND P4, PT, R21, 0x8, PT ;  /* 0x000000081500780c */ /* 0x000fe40003f86270 */
[----:B------:R-:W2:Y:S01]  /*26b0*/  SHFL.DOWN PT, R119, R114, 0x8, 0x1f ;  /* 0x09001f0072777f89 */ /* 0x000ea200000e0000 */
[----:B------:R-:W-:-:S03]  /*26c0*/  SHF.L.U32 R110, R103, 0x3, RZ ;  /* 0x00000003676e7819 */ /* 0x000fc600000006ff */
[----:B------:R-:W3:Y:S04]  /*26d0*/  SHFL.DOWN PT, R118, R113, 0x8, 0x1f ;  /* 0x09001f0071767f89 */ /* 0x000ee800000e0000 */
[----:B------:R-:W-:Y:S01]  /*26e0*/  @!P0 LDS.64 R86, [R110+0xec8] ;  /* 0x000ec8006e568984 */ /* 0x000fe20000000a00 */
[----:B------:R-:W-:Y:S02]  /*26f0*/  ISETP.GE.AND P0, PT, R21, 0x10, PT ;  /* 0x000000101500780c */ /* 0x000fe40003f06270 */
        /* <DEDUP_REMOVED lines=9> */
[C---:B0-----:R-:W-:Y:S02]  /*2790*/  @P0 FFMA.FTZ R112, R115.reuse, R117, R112 ;  /* 0x0000007573700223 */ /* 0x041fe40000010070 */
[----:B-1----:R-:W-:-:S04]  /*27a0*/  @P0 FMUL.FTZ R115, R115, R116 ;  /* 0x0000007473730220 */ /* 0x002fc80000410000 */
[----:B------:R-:W-:Y:S01]  /*27b0*/  SHFL.UP PT, R112, R112, 0x1, RZ ;  /* 0x0420000070707989 */ /* 0x000fe200000e00ff */
[----:B--2---:R-:W-:-:S03]  /*27c0*/  @!P4 FFMA.FTZ R114, R113, R119, R114 ;  /* 0x000000777172c223 */ /* 0x004fc60000010072 */
[----:B------:R-:W-:Y:S01]  /*27d0*/  SHFL.UP PT, R115, R115, 0x1, RZ ;  /* 0x0420000073737989 */ /* 0x000fe200000e00ff */
[----:B---3--:R-:W-:-:S03]  /*27e0*/  @!P4 FMUL.FTZ R113, R113, R118 ;  /* 0x000000767171c220 */ /* 0x008fc60000410000 */
[----:B-----5:R-:W0:Y:S04]  /*27f0*/  SHFL.IDX PT, R118, R88, RZ, 0x1f ;  /* 0x00001fff58767589 */ /* 0x020e2800000e0000 */
[----:B------:R-:W-:Y:S04]  /*2800*/  SHFL.IDX PT, R119, R87, RZ, 0x1f ;  /* 0x00001fff57777589 */ /* 0x000fe800000e0000 */
[----:B------:R-:W-:Y:S04]  /*2810*/  SHFL.DOWN PT, R120, R114, 0x1, 0x1f ;  /* 0x08201f0072787f89 */ /* 0x000fe800000e0000 */
[----:B------:R-:W1:Y:S04]  /*2820*/  SHFL.DOWN PT, R116, R113, 0x1, 0x1f ;  /* 0x08201f0071747f89 */ /* 0x000e6800000e0000 */
[----:B------:R-:W-:Y:S01]  /*2830*/  SHFL.IDX PT, R117, R114, RZ, 0x1f ;  /* 0x00001fff72757589 */ /* 0x000fe200000e0000 */
[----:B0-----:R-:W-:-:S04]  /*2840*/  @P2 FFMA.FTZ R118, R115, R118, R112 ;  /* 0x0000007673762223 */ /* 0x001fc80000010070 */
[----:B------:R-:W-:-:S04]  /*2850*/  FFMA.FTZ R91, R91, R118, R90 ;  /* 0x000000765b5b7223 */ /* 0x000fc8000001005a */
[----:B------:R-:W-:Y:S02]  /*2860*/  FFMA.FTZ R115, R73, R91, RZ ;  /* 0x0000005b49737223 */ /* 0x000fe400000100ff */
[----:B-1----:R-:W-:Y:S01]  /*2870*/  @P3 FFMA.FTZ R119, R116, R119, R120 ;  /* 0x0000007774773223 */ /* 0x002fe20000010078 */
[----:B------:R-:W-:Y:S01]  /*2880*/  IADD3 R120, -R58, c[0x0][0x168], -R12 ;  /* 0x00005a003a787a10 */ /* 0x000fe20007ffe90c */
[----:B------:R0:W1:Y:S02]  /*2890*/  SHFL.IDX PT, R116, R113, RZ, 0x1f ;  /* 0x00001fff71747589 */ /* 0x00006400000e0000 */
[----:B------:R-:W-:Y:S01]  /*28a0*/  FFMA.FTZ R94, R119, R108, R94 ;  /* 0x0000006c775e7223 */ /* 0x000fe2000001005e */
[----:B------:R-:W-:Y:S01]  /*28b0*/  ISETP.GE.AND P0, PT, R120, 0x1, PT ;  /* 0x000000017800780c */ /* 0x000fe20003f06270 */
[----:B------:R-:W-:Y:S01]  /*28c0*/  FFMA.FTZ R108, R50, R91, R111 ;  /* 0x0000005b326c7223 */ /* 0x000fe2000001006f */
[C---:B------:R-:W-:Y:S01]  /*28d0*/  ISETP.GE.AND P2, PT, R120.reuse, 0x21, PT ;  /* 0x000000217800780c */ /* 0x040fe20003f46270 */
[----:B------:R-:W-:Y:S01]  /*28e0*/  FFMA.FTZ R104, R51, R94, R104 ;  /* 0x0000005e33687223 */ /* 0x000fe20000010068 */
[C---:B------:R-:W-:Y:S01]  /*28f0*/  ISETP.GE.AND P3, PT, R120.reuse, 0x41, PT ;  /* 0x000000417800780c */ /* 0x040fe20003f66270 */
[C---:B0-----:R-:W-:Y:S01]  /*2900*/  FFMA.FTZ R113, R49.reuse, R108, R106 ;  /* 0x0000006c31717223 */ /* 0x041fe2000001006a */
[----:B------:R-:W-:Y:S01]  /*2910*/  ISETP.GE.AND P4, PT, R120, 0x61, PT ;  /* 0x000000617800780c */ /* 0x000fe20003f86270 */
[----:B------:R-:W-:-:S02]  /*2920*/  FFMA.FTZ R92, R49, R104, R92 ;  /* 0x00000068315c7223 */ /* 0x000fc4000001005c */
[----:B------:R-:W-:Y:S02]  /*2930*/  FFMA.FTZ R88, R72, R108, R115 ;  /* 0x0000006c48587223 */ /* 0x000fe40000010073 */
[-C--:B------:R-:W-:Y:S02]  /*2940*/  FFMA.FTZ R51, R51, R113.reuse, R48 ;  /* 0x0000007133337223 */ /* 0x080fe40000010030 */
[----:B------:R-:W-:Y:S02]  /*2950*/  FADD.FTZ R91, -R90, R91 ;  /* 0x0000005b5a5b7221 */ /* 0x000fe40000010100 */
[----:B------:R-:W-:Y:S02]  /*2960*/  FFMA.FTZ R89, R50, R92, R89 ;  /* 0x0000005c32597223 */ /* 0x000fe40000010059 */
[----:B------:R-:W-:Y:S02]  /*2970*/  FADD.FTZ R90, -R111, R108 ;  /* 0x0000006c6f5a7221 */ /* 0x000fe40000010100 */
[----:B------:R-:W-:-:S02]  /*2980*/  FFMA.FTZ R108, R77, R113, R88 ;  /* 0x000000714d6c7223 */ /* 0x000fc40000010058 */
[----:B------:R-:W-:Y:S02]  /*2990*/  FADD.FTZ R88, -R48, R51 ;  /* 0x0000003330587221 */ /* 0x000fe40000010100 */
[----:B------:R-:W-:Y:S02]  /*29a0*/  FMUL.FTZ R48, R89, R97 ;  /* 0x0000006159307220 */ /* 0x000fe40000410000 */
[----:B------:R-:W-:Y:S02]  /*29b0*/  FADD.FTZ R106, -R106, R113 ;  /* 0x000000716a6a7221 */ /* 0x000fe40000010100 */
[----:B------:R-:W-:Y:S02]  /*29c0*/  FMUL.FTZ R112, R92, R96 ;  /* 0x000000605c707220 */ /* 0x000fe40000410000 */
[----:B------:R-:W-:Y:S02]  /*29d0*/  FFMA.FTZ R49, R91, R48, RZ ;  /* 0x000000305b317223 */ /* 0x000fe400000100ff */
[----:B------:R-:W-:-:S02]  /*29e0*/  FMUL.FTZ R114, R94, R95 ;  /* 0x0000005f5e727220 */ /* 0x000fc40000410000 */
[----:B------:R-:W-:Y:S02]  /*29f0*/  FMUL.FTZ R113, R104, R93 ;  /* 0x0000005d68717220 */ /* 0x000fe40000410000 */
[----:B------:R-:W-:Y:S02]  /*2a00*/  FFMA.FTZ R108, R76, R51, R108 ;  /* 0x000000334c6c7223 */ /* 0x000fe4000001006c */
[C---:B-1----:R-:W-:Y:S02]  /*2a10*/  FFMA.FTZ R87, R116.reuse, R87, R117 ;  /* 0x0000005774577223 */ /* 0x042fe40000010075 */
[----:B------:R-:W-:Y:S02]  /*2a20*/  FMUL.FTZ R86, R116, R86 ;  /* 0x0000005674567220 */ /* 0x000fe40000410000 */
[----:B------:R-:W-:Y:S02]  /*2a30*/  FFMA.FTZ R111, R90, R112, R49 ;  /* 0x000000705a6f7223 */ /* 0x000fe40000010031 */
[----:B------:R-:W-:Y:S01]  /*2a40*/  FMUL.FTZ R51, R35, R114 ;  /* 0x0000007223337220 */ /* 0x000fe20000410000 */
[----:B------:R0:W-:Y:S01]  /*2a50*/  @!P1 STS.64 [R110+0xec8], R86 ;  /* 0x000ec8566e009388 */ /* 0x0001e20000000a00 */
[----:B------:R-:W-:-:S02]  /*2a60*/  FMUL.FTZ R50, R34, R113 ;  /* 0x0000007122327220 */ /* 0x000fc40000410000 */
[----:B------:R-:W-:Y:S01]  /*2a70*/  FMUL.FTZ R49, R33, R112 ;  /* 0x0000007021317220 */ /* 0x000fe20000410000 */
[C---:B------:R-:W-:Y:S01]  /*2a80*/  SHF.L.U64.HI R112, R101.reuse, 0x2, R98 ;  /* 0x0000000265707819 */ /* 0x040fe20000010262 */
[----:B------:R-:W-:Y:S02]  /*2a90*/  FMUL.FTZ R48, R32, R48 ;  /* 0x0000003020307220 */ /* 0x000fe40000410000 */
[----:B------:R-:W-:Y:S01]  /*2aa0*/  FFMA.FTZ R111, R106, R113, R111 ;  /* 0x000000716a6f7223 */ /* 0x000fe2000001006f */
[----:B------:R-:W-:Y:S01]  /*2ab0*/  SHF.L.U32 R113, R101, 0x2, RZ ;  /* 0x0000000265717819 */ /* 0x000fe200000006ff */
[----:B------:R-:W-:Y:S01]  /*2ac0*/  FMUL.FTZ R114, R88, R114 ;  /* 0x0000007258727220 */ /* 0x000fe20000410000 */
[----:B------:R0:W-:Y:S01]  /*2ad0*/  STS.128 [R12.X16+0x210], R48 ;  /* 0x000210300c007388 */ /* 0x0001e2000000cc00 */
[----:B------:R-:W-:Y:S02]  /*2ae0*/  IMAD R112, R112, c[0x0][0x2b0], RZ ;  /* 0x0000ac0070707a24 */ /* 0x000fe400078e02ff */
        /* <DEDUP_REMOVED lines=11> */
.L_x_8177:
[----:B------:R-:W-:Y:S05]  /*2ba0*/  BSYNC B0 ;  /* 0x0000000000007941 */ /* 0x000fea0003800000 */
.L_x_8176:
[----:B0-----:R0:W1:Y:S01]  /*2bb0*/  LDS R51, [R12.X4+0x290] ;  /* 0x000290000c337984 */ /* 0x0010620000004800 */
[----:B------:R-:W-:Y:S01]  /*2bc0*/  BSSY B0, `(.L_x_8178) ;  /* 0x0000006000007945 */ /* 0x000fe20003800000 */
[----:B------:R-:W-:Y:S01]  /*2bd0*/  IMAD R109, R113, c[0x0][0x2b4], R112 ;  /* 0x0000ad00716d7a24 */ /* 0x000fe200078e0270 */
[----:B------:R-:W-:Y:S05]  /*2be0*/  @!P2 BRA `(.L_x_8179) ;  /* 0x000000300000a947 */ /* 0x000fea0003800000 */
[----:B------:R-:W-:-:S05]  /*2bf0*/  IMAD.WIDE.U32 R48, R113, c[0x0][0x2b0], R82 ;  /* 0x0000ac0071307a25 */ /* 0x000fca00078e0052 */
[----:B------:R-:W-:-:S05]  /*2c00*/  IADD3 R49, R49, R109, RZ ;  /* 0x0000006d31317210 */ /* 0x000fca0007ffe0ff */
[----:B-1----:R1:W-:Y:S02]  /*2c10*/  RED.E.ADD.F32.FTZ.RN.STRONG.GPU [R48.64], R51 ;  /* 0x000000333000798e */ /* 0x0023e4000c10e784 */
.L_x_8179:
[----:B------:R-:W-:Y:S05]  /*2c20*/  BSYNC B0 ;  /* 0x0000000000007941 */ /* 0x000fea0003800000 */
.L_x_8178:
[----:B------:R2:W3:Y:S01]  /*2c30*/  LDS R87, [R12.X4+0x310] ;  /* 0x000310000c577984 */ /* 0x0004e20000004800 */
[----:B------:R-:W-:Y:S01]  /*2c40*/  BSSY B0, `(.L_x_8180) ;  /* 0x0000006000007945 */ /* 0x000fe20003800000 */
[----:B-1----:R-:W-:Y:S01]  /*2c50*/  IMAD.WIDE.U32 R48, R113, c[0x0][0x2b0], R78 ;  /* 0x0000ac0071307a25 */ /* 0x002fe200078e004e */
[----:B------:R-:W-:Y:S05]  /*2c60*/  @!P3 BRA `(.L_x_8181) ;  /* 0x000000300000b947 */ /* 0x000fea0003800000 */
[----:B------:R-:W-:-:S05]  /*2c70*/  IMAD.WIDE.U32 R50, R113, c[0x0][0x2b0], R80 ;  /* 0x0000ac0071327a25 */ /* 0x000fca00078e0050 */
[----:B------:R-:W-:-:S05]  /*2c80*/  IADD3 R51, R109, R51, RZ ;  /* 0x000000336d337210 */ /* 0x000fca0007ffe0ff */
[----:B---3--:R1:W-:Y:S02]  /*2c90*/  RED.E.ADD.F32.FTZ.RN.STRONG.GPU [R50.64], R87 ;  /* 0x000000573200798e */ /* 0x0083e4000c10e784 */
.L_x_8181:
[----:B------:R-:W-:Y:S05]  /*2ca0*/  BSYNC B0 ;  /* 0x0000000000007941 */ /* 0x000fea0003800000 */
.L_x_8180:
[----:B-1----:R1:W4:Y:S01]  /*2cb0*/  LDS R51, [R12.X4+0x390] ;  /* 0x000390000c337984 */ /* 0x0023220000004800 */
[----:B------:R-:W-:Y:S01]  /*2cc0*/  BSSY B0, `(.L_x_8182) ;  /* 0x0000004000007945 */ /* 0x000fe20003800000 */
[----:B------:R-:W-:Y:S05]  /*2cd0*/  @!P4 BRA `(.L_x_8183) ;  /* 0x000000200000c947 */ /* 0x000fea0003800000 */
[----:B------:R-:W-:-:S05]  /*2ce0*/  IMAD.IADD R49, R109, 0x1, R49 ;  /* 0x000000016d317824 */ /* 0x000fca00078e0231 */
[----:B----4-:R4:W-:Y:S02]  /*2cf0*/  RED.E.ADD.F32.FTZ.RN.STRONG.GPU [R48.64], R51 ;  /* 0x000000333000798e */ /* 0x0109e4000c10e784 */
.L_x_8183:
[----:B------:R-:W-:Y:S05]  /*2d00*/  BSYNC B0 ;  /* 0x0000000000007941 */ /* 0x000fea0003800000 */
.L_x_8182:
[----:B----4-:R-:W4:Y:S01]  /*2d10*/  SHFL.DOWN PT, R49, R108, 0x1, 0x1f ;  /* 0x08201f006c317f89 */ /* 0x010f2200000e0000 */
[----:B------:R-:W-:Y:S01]  /*2d20*/  ISETP.GT.AND P0, PT, R21, 0x1e, PT ;  /* 0x0000001e1500780c */ /* 0x000fe20003f04270 */
[----:B------:R-:W-:Y:S01]  /*2d30*/  FMUL.FTZ R86, R47, R94 ;  /* 0x0000005e2f567220 */ /* 0x000fe20000410000 */
[----:B------:R-:W-:Y:S01]  /*2d40*/  ISETP.NE.AND P2, PT, R21, RZ, PT ;  /* 0x000000ff1500720c */ /* 0x000fe20003f45270 */
[----:B------:R-:W5:Y:S01]  /*2d50*/  SHFL.DOWN PT, R48, R111, 0x1, 0x1f ;  /* 0x08201f006f307f89 */ /* 0x000f6200000e0000 */
[----:B------:R-:W-:Y:S01]  /*2d60*/  FMUL.FTZ R50, R45, R92 ;  /* 0x0000005c2d327220 */ /* 0x000fe20000410000 */
[----:B------:R-:W-:Y:S01]  /*2d70*/  BSSY B0, `(.L_x_8184) ;  /* 0x000003a000007945 */ /* 0x000fe20003800000 */
[----:B------:R-:W-:Y:S02]  /*2d80*/  FMUL.FTZ R51, R46, R104 ;  /* 0x000000682e337220 */ /* 0x000fe40000410000 */
[C---:B------:R-:W-:Y:S02]  /*2d90*/  FMUL.FTZ R47, R99.reuse, R94 ;  /* 0x0000005e632f7220 */ /* 0x040fe40000410000 */
[----:B------:R-:W-:-:S02]  /*2da0*/  FMUL.FTZ R45, R99, R92 ;  /* 0x0000005c632d7220 */ /* 0x000fc40000410000 */
[-C--:B------:R-:W-:Y:S02]  /*2db0*/  FMUL.FTZ R46, R99, R89.reuse ;  /* 0x00000059632e7220 */ /* 0x080fe40000410000 */
[----:B------:R-:W-:Y:S02]  /*2dc0*/  FMUL.FTZ R47, R47, R88 ;  /* 0x000000582f2f7220 */ /* 0x000fe40000410000 */
[----:B------:R-:W-:Y:S02]  /*2dd0*/  FMUL.FTZ R45, R45, R90 ;  /* 0x0000005a2d2d7220 */ /* 0x000fe40000410000 */
[----:B------:R-:W-:Y:S02]  /*2de0*/  FMUL.FTZ R89, R44, R89 ;  /* 0x000000592c597220 */ /* 0x000fe40000410000 */
[----:B------:R-:W-:Y:S02]  /*2df0*/  FMUL.FTZ R46, R46, R91 ;  /* 0x0000005b2e2e7220 */ /* 0x000fe40000410000 */
[----:B------:R-:W-:-:S02]  /*2e00*/  FFMA.FTZ R88, R35, R86, R47 ;  /* 0x0000005623587223 */ /* 0x000fc4000001002f */
[----:B----4-:R-:W-:Y:S02]  /*2e10*/  @!P0 FADD.FTZ R108, R108, R49 ;  /* 0x000000316c6c8221 */ /* 0x010fe40000010000 */
[----:B------:R-:W-:Y:S02]  /*2e20*/  FFMA.FTZ R44, R33, R50, R45 ;  /* 0x00000032212c7223 */ /* 0x000fe4000001002d */
[----:B-----5:R-:W-:Y:S01]  /*2e30*/  @!P0 FADD.FTZ R111, R111, R48 ;  /* 0x000000306f6f8221 */ /* 0x020fe20000010000 */
[----:B------:R-:W4:Y:S01]  /*2e40*/  SHFL.DOWN PT, R49, R108, 0x2, 0x1f ;  /* 0x08401f006c317f89 */ /* 0x000f2200000e0000 */
[----:B------:R-:W-:Y:S01]  /*2e50*/  ISETP.GT.AND P0, PT, R21, 0x1d, PT ;  /* 0x0000001d1500780c */ /* 0x000fe20003f04270 */
[----:B------:R-:W-:Y:S02]  /*2e60*/  FFMA.FTZ R45, R32, R89, R46 ;  /* 0x00000059202d7223 */ /* 0x000fe4000001002e */
[----:B------:R-:W5:Y:S01]  /*2e70*/  SHFL.DOWN PT, R48, R111, 0x2, 0x1f ;  /* 0x08401f006f307f89 */ /* 0x000f6200000e0000 */
[----:B------:R-:W-:-:S02]  /*2e80*/  FFMA.FTZ R39, R86, R95, R39 ;  /* 0x0000005f56277223 */ /* 0x000fc40000010027 */
[----:B------:R-:W-:Y:S02]  /*2e90*/  FFMA.FTZ R38, R51, R93, R38 ;  /* 0x0000005d33267223 */ /* 0x000fe40000010026 */
[----:B------:R-:W-:Y:S02]  /*2ea0*/  FFMA.FTZ R37, R50, R96, R37 ;  /* 0x0000006032257223 */ /* 0x000fe40000010025 */
[----:B------:R-:W-:Y:S02]  /*2eb0*/  FFMA.FTZ R36, R89, R97, R36 ;  /* 0x0000006159247223 */ /* 0x000fe40000010024 */
        /* <DEDUP_REMOVED lines=20> */
[----:B-----5:R-:W-:Y:S02]  /*3000*/  @!P0 FADD.FTZ R111, R111, R48 ;  /* 0x000000306f6f8221 */ /* 0x020fe40000010000 */
[----:B------:R-:W-:Y:S01]  /*3010*/  FMUL.FTZ R106, R49, R106 ;  /* 0x0000006a316a7220 */ /* 0x000fe20000410000 */
[----:B------:R-:W-:Y:S02]  /*3020*/  MOV R49, R108 ;  /* 0x0000006c00317202 */ /* 0x000fe40000000f00 */
[----:B------:R-:W-:Y:S01]  /*3030*/  MOV R48, R111 ;  /* 0x0000006f00307202 */ /* 0x000fe20000000f00 */
[----:B------:R-:W-:-:S04]  /*3040*/  FFMA.FTZ R47, R34, R51, R106 ;  /* 0x00000033222f7223 */ /* 0x000fc8000001006a */
[----:B------:R4:W-:Y:S01]  /*3050*/  @!P2 STS.64 [0x418], R48 ;  /* 0x00041830ff00a388 */ /* 0x0009e20000000a00 */
[----:B------:R-:W-:-:S03]  /*3060*/  FADD.FTZ R42, R47, R42 ;  /* 0x0000002a2f2a7221 */ /* 0x000fc60000010000 */
        /* <DEDUP_REMOVED lines=10> */
.L_x_8185:
[----:B----4-:R-:W-:Y:S05]  /*3110*/  BSYNC B0 ;  /* 0x0000000000007941 */ /* 0x010fea0003800000 */
.L_x_8184:
[----:B------:R-:W-:Y:S02]  /*3120*/  IADD3 R103, R103, 0x1, RZ ;  /* 0x0000000167677810 */ /* 0x000fe40007ffe0ff */
[----:B------:R-:W-:Y:S02]  /*3130*/  IADD3 R101, P2, R101, 0x1, RZ ;  /* 0x0000000165657810 */ /* 0x000fe40007f5e0ff */
[----:B------:R-:W-:Y:S02]  /*3140*/  ISETP.GE.AND P0, PT, R103, c[0x0][0x16c], PT ;  /* 0x00005b0067007a0c */ /* 0x000fe40003f06270 */
[----:B------:R-:W-:-:S11]  /*3150*/  IADD3.X R98, RZ, R98, RZ, P2, !PT ;  /* 0x00000062ff627210 */ /* 0x000fd600017fe4ff */
[----:B------:R-:W-:Y:S01]  /*3160*/  @P0 CALL.REL.NOINC `(.L_x_8173) ;  /* 0x0000001000000944 */ /* 0x000fe20003c00000 */
[----:B------:R-:W-:Y:S05]  /*3170*/  BRA `(.L_x_8186) ;  /* 0xffffebe000007947 */ /* 0x000fea000383ffff */
.L_x_8173:
[----:B------:R-:W-:Y:S01]  /*3180*/  BAR.SYNC.DEFER_BLOCKING 0x0 ;  /* 0x0000000000007b1d */ /* 0x000fe20000010000 */
[----:B------:R-:W-:Y:S02]  /*3190*/  IMAD R30, R6, c[0x0][0x2d8], RZ ;  /* 0x0000b600061e7a24 */ /* 0x000fe400078e02ff */
[----:B------:R-:W-:-:S03]  /*31a0*/  IMAD.WIDE.U32 R28, R5, c[0x0][0x2d8], RZ ;  /* 0x0000b600051c7a25 */ /* 0x000fc600078e00ff */
[----:B------:R-:W-:Y:S01]  /*31b0*/  BSSY B0, `(.L_x_8187) ;  /* 0x0000025000007945 */ /* 0x000fe20003800000 */
[----:B------:R-:W-:Y:S01]  /*31c0*/  IMAD R33, R3, c[0x0][0x2e0], RZ ;  /* 0x0000b80003217a24 */ /* 0x000fe200078e02ff */
[----:B------:R4:W-:Y:S01]  /*31d0*/  STS.128 [R21.X16], R36 ;  /* 0x0000002415007388 */ /* 0x0009e2000000cc00 */
[----:B------:R-:W-:-:S06]  /*31e0*/  NOP ;  /* 0x0000000000007918 */ /* 0x000fcc0000000000 */
[----:B------:R-:W-:Y:S04]  /*31f0*/  LDS R35, [R21.X4] ;  /* 0x0000000015237984 */ /* 0x000fe80000004800 */
[----:B------:R-:W-:Y:S04]  /*3200*/  LDS R45, [R21.X4+0x80] ;  /* 0x00008000152d7984 */ /* 0x000fe80000004800 */
[----:B------:R-:W-:Y:S01]  /*3210*/  LDS R47, [R21.X4+0x100] ;  /* 0x00010000152f7984 */ /* 0x000fe20000004800 */
[----:B----4-:R-:W-:Y:S02]  /*3220*/  IMAD R37, R5, c[0x0][0x2dc], R30 ;  /* 0x0000b70005257a24 */ /* 0x010fe400078e021e */
[----:B------:R-:W-:Y:S01]  /*3230*/  IMAD R30, R0, c[0x0][0x2e4], R33 ;  /* 0x0000b900001e7a24 */ /* 0x000fe200078e0221 */
[----:B------:R-:W-:Y:S01]  /*3240*/  LDS R49, [R21.X4+0x180] ;  /* 0x0001800015317984 */ /* 0x000fe20000004800 */
[----:B------:R-:W-:Y:S01]  /*3250*/  IMAD.IADD R29, R29, 0x1, R37 ;  /* 0x000000011d1d7824 */ /* 0x000fe200078e0225 */
[----:B------:R-:W-:-:S02]  /*3260*/  LEA R33, P5, R60, c[0x0][0x330], 0x2 ;  /* 0x0000cc003c217a11 */ /* 0x000fc400078a10ff */
[----:B------:R-:W-:Y:S01]  /*3270*/  @!P1 STS [0x200], R53 ;  /* 0x00020035ff009388 */ /* 0x000fe20000000800 */
[----:B------:R-:W-:-:S03]  /*3280*/  IMAD.WIDE.U32 R28, R0, c[0x0][0x2e0], R28 ;  /* 0x0000b800001c7a25 */ /* 0x000fc600078e001c */
[----:B------:R-:W-:Y:S02]  /*3290*/  BAR.SYNC.DEFER_BLOCKING 0x0 ;  /* 0x0000000000007b1d */ /* 0x000fe40000010000 */
[----:B------:R-:W-:-:S04]  /*32a0*/  IADD3 R28, P0, R56, R28, RZ ;  /* 0x0000001c381c7210 */ /* 0x000fc80007f1e0ff */
[----:B------:R-:W-:Y:S02]  /*32b0*/  IADD3.X R29, R57, R30, R29, P0, !PT ;  /* 0x0000001e391d7210 */ /* 0x000fe400007fe41d */
[----:B------:R-:W-:Y:S02]  /*32c0*/  LEA.HI.X R30, R60, c[0x0][0x334], R61, 0x2, P5 ;  /* 0x0000cd003c1e7a11 */ /* 0x000fe400028f143d */
[----:B------:R-:W-:-:S04]  /*32d0*/  LEA R32, P5, R28, R33, 0x2 ;  /* 0x000000211c207211 */ /* 0x000fc800078a10ff */
[----:B------:R-:W-:Y:S01]  /*32e0*/  LEA.HI.X R33, R28, R30, R29, 0x2, P5 ;  /* 0x0000001e1c217211 */ /* 0x000fe200028f141d */
[----:B------:R-:W4:Y:S02]  /*32f0*/  LDS R31, [0x200] ;  /* 0x00020000ff1f7984 */ /* 0x000f240000000800 */
[-C--:B----4-:R-:W-:Y:S02]  /*3300*/  ISETP.GE.AND P4, PT, R60, R31.reuse, PT ;  /* 0x0000001f3c00720c */ /* 0x090fe40003f86270 */
        /* <DEDUP_REMOVED lines=15> */
.L_x_8188:
[----:B------:R-:W-:Y:S05]  /*3400*/  BSYNC B0 ;  /* 0x0000000000007941 */ /* 0x000fea0003800000 */
.L_x_8187:
[----:B------:R-:W-:Y:S01]  /*3410*/  @!P0 STG.E [R32.64+-0x180], R45 ;  /* 0xfffe802d20008986 */ /* 0x000fe2000c101904 */
[----:B------:R-:W-:Y:S01]  /*3420*/  FADD.FTZ R10, R40, R10 ;  /* 0x0000000a280a7221 */ /* 0x000fe20000010000 */
[----:B------:R-:W-:Y:S01]  /*3430*/  BSSY B0, `(.L_x_8189) ;  /* 0x0000021000007945 */ /* 0x000fe20003800000 */
[----:B----4-:R-:W-:Y:S01]  /*3440*/  IMAD R30, R6, c[0x0][0x2f8], RZ ;  /* 0x0000be00061e7a24 */ /* 0x010fe200078e02ff */
[----:B------:R-:W-:Y:S01]  /*3450*/  @!P2 STG.E [R32.64+-0x100], R47 ;  /* 0xffff002f2000a986 */ /* 0x000fe2000c101904 */
[----:B------:R-:W-:-:S03]  /*3460*/  IMAD.WIDE.U32 R28, R5, c[0x0][0x2f8], RZ ;  /* 0x0000be00051c7a25 */ /* 0x000fc600078e00ff */
[----:B------:R4:W-:Y:S04]  /*3470*/  @!P3 STG.E [R32.64+-0x80], R49 ;  /* 0xffff80312000b986 */ /* 0x0009e8000c101904 */
[----:B------:R-:W-:Y:S01]  /*3480*/  BAR.SYNC.DEFER_BLOCKING 0x0 ;  /* 0x0000000000007b1d */ /* 0x000fe20000010000 */
[----:B----4-:R-:W-:-:S05]  /*3490*/  IMAD R33, R5, c[0x0][0x2fc], R30 ;  /* 0x0000bf0005217a24 */ /* 0x010fca00078e021e */
[----:B------:R4:W-:Y:S01]  /*34a0*/  STS.128 [R21.X16], R40 ;  /* 0x0000002815007388 */ /* 0x0009e2000000cc00 */
[----:B------:R-:W-:-:S06]  /*34b0*/  NOP ;  /* 0x0000000000007918 */ /* 0x000fcc0000000000 */
[----:B------:R-:W-:Y:S04]  /*34c0*/  LDS R35, [R21.X4] ;  /* 0x0000000015237984 */ /* 0x000fe80000004800 */
[----:B------:R-:W-:Y:S04]  /*34d0*/  LDS R37, [R21.X4+0x80] ;  /* 0x0000800015257984 */ /* 0x000fe80000004800 */
[----:B------:R-:W-:Y:S01]  /*34e0*/  LDS R39, [R21.X4+0x100] ;  /* 0x0001000015277984 */ /* 0x000fe20000004800 */
[----:B----4-:R-:W-:-:S03]  /*34f0*/  FADD.FTZ R41, R10, R41 ;  /* 0x000000290a297221 */ /* 0x010fc60000010000 */
[----:B------:R-:W-:Y:S01]  /*3500*/  LDS R51, [R21.X4+0x180] ;  /* 0x0001800015337984 */ /* 0x000fe20000004800 */
[----:B------:R-:W-:Y:S02]  /*3510*/  FADD.FTZ R10, R41, R42 ;  /* 0x0000002a290a7221 */ /* 0x000fe40000010000 */
[----:B------:R-:W-:Y:S01]  /*3520*/  IMAD.IADD R41, R29, 0x1, R33 ;  /* 0x000000011d297824 */ /* 0x000fe200078e0221 */
[----:B------:R-:W-:Y:S01]  /*3530*/  @!P1 STS [0x200], R53 ;  /* 0x00020035ff009388 */ /* 0x000fe20000000800 */
[----:B------:R-:W-:-:S03]  /*3540*/  FADD.FTZ R10, R10, R43 ;  /* 0x0000002b0a0a7221 */ /* 0x000fc60000010000 */
[----:B------:R-:W-:Y:S06]  /*3550*/  BAR.SYNC.DEFER_BLOCKING 0x0 ;  /* 0x0000000000007b1d */ /* 0x000fec0000010000 */
[----:B------:R-:W4:Y:S02]  /*3560*/  LDS R45, [0x200] ;  /* 0x00020000ff2d7984 */ /* 0x000f240000000800 */
[----:B----4-:R-:W-:-:S13]  /*3570*/  ISETP.GE.AND P0, PT, R60, R45, PT ;  /* 0x0000002d3c00720c */ /* 0x010fda0003f06270 */
        /* <DEDUP_REMOVED lines=12> */
.L_x_8190:
[----:B------:R-:W-:Y:S05]  /*3640*/  BSYNC B0 ;  /* 0x0000000000007941 */ /* 0x000fea0003800000 */
.L_x_8189:
[----:B------:R-:W-:Y:S01]  /*3650*/  IMAD.MOV.U32 R29, RZ, RZ, R41 ;  /* 0x000000ffff1d7224 */ /* 0x000fe200078e0029 */
[----:B------:R-:W-:Y:S01]  /*3660*/  IADD3 R55, P1, R55, -0x180, RZ ;  /* 0xfffffe8037377810 */ /* 0x000fe20007f3e0ff */
[----:B------:R-:W-:Y:S01]  /*3670*/  IMAD R31, R3, c[0x0][0x300], RZ ;  /* 0x0000c000031f7a24 */ /* 0x000fe200078e02ff */
[-C--:B------:R-:W-:Y:S01]  /*3680*/  ISETP.GE.AND P0, PT, R24, R45.reuse, PT ;  /* 0x0000002d1800720c */ /* 0x080fe20003f06270 */
[----:B------:R-:W-:Y:S01]  /*3690*/  IMAD.WIDE.U32 R28, R0, c[0x0][0x300], R28 ;  /* 0x0000c000001c7a25 */ /* 0x000fe200078e001c */
[----:B------:R-:W-:Y:S02]  /*36a0*/  IADD3.X R54, R54, -0x1, RZ, P1, !PT ;  /* 0xffffffff36367810 */ /* 0x000fe40000ffe4ff */
[----:B------:R-:W-:Y:S01]  /*36b0*/  ISETP.GE.AND P1, PT, R26, R45, PT ;  /* 0x0000002d1a00720c */ /* 0x000fe20003f26270 */
[----:B------:R-:W-:Y:S01]  /*36c0*/  IMAD R31, R0, c[0x0][0x304], R31 ;  /* 0x0000c100001f7a24 */ /* 0x000fe200078e021f */
[----:B------:R-:W-:Y:S02]  /*36d0*/  IADD3 R56, P3, R56, R28, RZ ;  /* 0x0000001c38387210 */ /* 0x000fe40007f7e0ff */
[----:B------:R-:W-:-:S02]  /*36e0*/  IADD3 R28, P4, R55, c[0x0][0x340], RZ ;  /* 0x0000d000371c7a10 */ /* 0x000fc40007f9e0ff */
[----:B------:R-:W-:Y:S02]  /*36f0*/  ISETP.GE.AND P2, PT, R52, R45, PT ;  /* 0x0000002d3400720c */ /* 0x000fe40003f46270 */
[----:B------:R-:W-:Y:S02]  /*3700*/  IADD3.X R57, R57, R31, R29, P3, !PT ;  /* 0x0000001f39397210 */ /* 0x000fe40001ffe41d */
[----:B------:R-:W-:Y:S02]  /*3710*/  IADD3.X R29, R54, c[0x0][0x344], RZ, P4, !PT ;  /* 0x0000d100361d7a10 */ /* 0x000fe400027fe4ff */
[----:B------:R-:W-:Y:S02]  /*3720*/  ISETP.GT.AND P4, PT, R20, 0x1, PT ;  /* 0x000000011400780c */ /* 0x000fe40003f84270 */
[----:B------:R-:W-:Y:S02]  /*3730*/  LEA R28, P3, R56, R28, 0x2 ;  /* 0x0000001c381c7211 */ /* 0x000fe400078610ff */
[----:B------:R-:W-:-:S02]  /*3740*/  IADD3 R22, R22, -0x80, RZ ;  /* 0xffffff8016167810 */ /* 0x000fc40007ffe0ff */
        /* <DEDUP_REMOVED lines=15> */
.L_x_8167:
[----:B------:R-:W-:Y:S02]  /*3840*/  ISETP.NE.U32.AND P0, PT, RZ, c[0x0][0x328], PT ;  /* 0x0000ca00ff007a0c */ /* 0x000fe40003f05070 */
[----:B------:R-:W-:Y:S02]  /*3850*/  ISETP.NE.U32.AND P2, PT, RZ, c[0x0][0x348], PT ;  /* 0x0000d200ff007a0c */ /* 0x000fe40003f45070 */
[----:B------:R-:W-:-:S02]  /*3860*/  ISETP.NE.AND.EX P1, PT, RZ, c[0x0][0x32c], PT, P0 ;  /* 0x0000cb00ff007a0c */ /* 0x000fc40003f25300 */
        /* <DEDUP_REMOVED lines=21> */
.L_x_8193:
[----:B0-----:R-:W-:Y:S05]  /*39c0*/  BSYNC B0 ;  /* 0x0000000000007941 */ /* 0x001fea0003800000 */
.L_x_8192:
        /* <DEDUP_REMOVED lines=23> */
.L_x_8195:
[----:B------:R-:W0:Y:S02]  /*3b40*/  S2R R15, SR_TID.X ;  /* 0x00000000000f7919 */ /* 0x000e240000002100 */
.L_x_8196:
[----:B0-----:R-:W-:Y:S05]  /*3b50*/  BSYNC B0 ;  /* 0x0000000000007941 */ /* 0x001fea0003800000 */
.L_x_8194:
        /* <DEDUP_REMOVED lines=9> */
[----:B------:R-:W-:-:S03]  /*3bf0*/  IADD3 R21, R5, R7, RZ ;  /* 0x0000000705157210 */ /* 0x000fc60007ffe0ff */
.L_x_8197:
[----:B0-----:R-:W0:Y:S01]  /*3c00*/  LDS R17, [R15.X4+0x16c8] ;  /* 0x0016c8000f117984 */ /* 0x001e220000004800 */
[----:B------:R-:W-:Y:S01]  /*3c10*/  SHF.R.S32.HI R0, RZ, 0x1f, R15 ;  /* 0x0000001fff007819 */ /* 0x000fe2000001140f */
[----:B------:R-:W-:Y:S01]  /*3c20*/  IMAD.MOV.U32 R7, RZ, RZ, R21 ;  /* 0x000000ffff077224 */ /* 0x000fe200078e0015 */
[----:B------:R-:W-:Y:S01]  /*3c30*/  MOV R8, R2 ;  /* 0x0000000200087202 */ /* 0x000fe20000000f00 */
[----:B------:R5:W1:Y:S01]  /*3c40*/  LDS R19, [R15.X4+0x1ac8] ;  /* 0x001ac8000f137984 */ /* 0x000a620000004800 */
[----:B------:R-:W-:Y:S01]  /*3c50*/  MOV R9, R23 ;  /* 0x0000001700097202 */ /* 0x000fe20000000f00 */
[C---:B-12---:R-:W-:Y:S01]  /*3c60*/  IMAD R12, R0.reuse, c[0x0][0x290], RZ ;  /* 0x0000a400000c7a24 */ /* 0x046fe200078e02ff */
        /* <DEDUP_REMOVED lines=19> */
.L_x_8198:
        /* <DEDUP_REMOVED lines=14> */
.L_x_9145:


//--------------------- .text._Z25selective_scan_bwd_kernelI32Selective_Scan_bwd_kernel_traitsILi32ELi4ELb0ELb1ELb0ELb1ELb0EffEEv12SSMParamsBwd --------------------------
	.section	.text._Z25selective_scan_bwd_kernelI32Selective_Scan_bwd_kernel_traitsILi32ELi4ELb0ELb1ELb0ELb1ELb0EffEEv12SSMParamsBwd,"ax",@progbits
	.sectioninfo	@"SHI_REGISTERS=118"
	.align	128
        .global         _Z25selective_scan_bwd_kernelI32Selective_Scan_bwd_kernel_traitsILi32ELi4ELb0ELb1ELb0ELb1ELb0EffEEv12SSMParamsBwd
        .type           _Z25selective_scan_bwd_kernelI32Selective_Scan_bwd_kernel_traitsILi32ELi4ELb0ELb1ELb0ELb1ELb0EffEEv12SSMParamsBwd,@function
        .size           _Z25selective_scan_bwd_kernelI32Selective_Scan_bwd_kernel_traitsILi32ELi4ELb0ELb1ELb0ELb1ELb0EffEEv12SSMParamsBwd,(.L_x_9146 - _Z25selective_scan_bwd_kernelI32Selective_Scan_bwd_kernel_traitsILi32ELi4ELb0ELb1ELb0ELb1ELb0EffEEv12SSMParamsBwd)
        .other          _Z25selective_scan_bwd_kernelI32Selective_Scan_bwd_kernel_traitsILi32ELi4ELb0ELb1ELb0ELb1ELb0EffEEv12SSMParamsBwd,@"STO_CUDA_ENTRY STV_DEFAULT"
_Z25selective_scan_bwd_kernelI32Selective_Scan_bwd_kernel_traitsILi32ELi4ELb0ELb1ELb0ELb1ELb0EffEEv12SSMParamsBwd:
.text._Z25selective_scan_bwd_kernelI32Selective_Scan_bwd_kernel_traitsILi32ELi4ELb0ELb1ELb0ELb1ELb0EffEEv12SSMParamsBwd:
        /* <DEDUP_REMOVED lines=30> */
[----:B------:R-:W-:-:S02]  /*01e0*/  IMAD R9, R76, c[0x0][0x1e0], RZ ;  /* 0x000078004c097a24 */ /* 0x000fc400078e02ff */
[----:B--2---:R-:W-:Y:S02]  /*01f0*/  IMAD R5, R76, c[0x0][0x1d0], RZ ;  /* 0x000074004c057a24 */ /* 0x004fe400078e02ff */
[C---:B------:R-:W-:Y:S01]  /*0200*/  IMAD R11, R78.reuse, c[0x0][0x27c], R11 ;  /* 0x00009f004e0b7a24 */ /* 0x040fe200078e020b */
[----:B---3--:R-:W-:Y:S01]  /*0210*/  IADD3 R8, RZ, -R7, RZ ;  /* 0x80000007ff087210 */ /* 0x008fe20007ffe0ff */
[----:B------:R-:W-:Y:S02]  /*0220*/  IMAD R9, R78, c[0x0][0x1e4], R9 ;  /* 0x000079004e097a24 */ /* 0x000fe400078e0209 */
[C---:B------:R-:W-:Y:S02]  /*0230*/  IMAD R10, R85.reuse, c[0x0][0x1ec], R10 ;  /* 0x00007b00550a7a24 */ /* 0x040fe400078e020a */
[----:B------:R-:W-:Y:S01]  /*0240*/  IMAD R3, R8, R13, RZ ;  /* 0x0000000d08037224 */ /* 0x000fe200078e02ff */
[----:B------:R-:W-:Y:S01]  /*0250*/  MOV R8, c[0x0][0x174] ;  /* 0x00005d0000087a02 */ /* 0x000fe20000000f00 */
[----:B------:R-:W-:-:S02]  /*0260*/  IMAD R12, R85, c[0x0][0x284], R12 ;  /* 0x0000a100550c7a24 */ /* 0x000fc400078e020c */
        /* <DEDUP_REMOVED lines=27> */
[----:B------:R-:W-:-:S02]  /*0420*/  IMAD R0, R85, c[0x0][0x1dc], R0 ;  /* 0x0000770055007a24 */ /* 0x000fc400078e0200 */
[----:B------:R-:W-:-:S03]  /*0430*/  IMAD.IADD R9, R9, 0x1, R15 ;  /* 0x0000000109097824 */ /* 0x000fc600078e020f */
        /* <DEDUP_REMOVED lines=50> */
[----:B------:R-:W-:-:S04]  /*0760*/  IMAD.WIDE.U32 R40, R85, c[0x0][0x1b8], RZ ;  /* 0x00006e0055287a25 */ /* 0x000fc800078e00ff */
[C---:B------:R-:W-:Y:S02]  /*0770*/  IMAD R61, R85.reuse, c[0x0][0x184], R2 ;  /* 0x00006100553d7a24 */ /* 0x040fe400078e0202 */
[----:B------:R-:W-:Y:S02]  /*0780*/  IMAD R59, R85, c[0x0][0x1bc], R4 ;  /* 0x00006f00553b7a24 */ /* 0x000fe400078e0204 */
[----:B------:R-:W-:Y:S01]  /*0790*/  IMAD.MOV.U32 R83, RZ, RZ, RZ ;  /* 0x000000ffff537224 */ /* 0x000fe200078e00ff */
[----:B------:R-:W-:Y:S02]  /*07a0*/  IADD3 R61, R39, R61, RZ ;  /* 0x0000003d273d7210 */ /* 0x000fe40007ffe0ff */
[----:B------:R-:W-:Y:S02]  /*07b0*/  IADD3 R59, R41, R59, RZ ;  /* 0x0000003b293b7210 */ /* 0x000fe40007ffe0ff */
[C---:B0-----:R-:W-:Y:S02]  /*07c0*/  SHF.L.U32 R0, R70.reuse, 0x2, RZ ;  /* 0x0000000246007819 */ /* 0x041fe400000006ff */
[----:B------:R-:W-:-:S02]  /*07d0*/  LOP3.LUT R63, R70, 0x1f, RZ, 0xc0, !PT ;  /* 0x0000001f463f7812 */ /* 0x000fc400078ec0ff */
[----:B------:R-:W-:-:S04]  /*07e0*/  LOP3.LUT R43, R0, 0xffffff80, RZ, 0xc0, !PT ;  /* 0xffffff80002b7812 */ /* 0x000fc800078ec0ff */
[----:B------:R-:W-:-:S04]  /*07f0*/  LOP3.LUT R42, R43, 0x1f, R70, 0xf8, !PT ;  /* 0x0000001f2b2a7812 */ /* 0x000fc800078ef846 */
[----:B------:R-:W-:Y:S02]  /*0800*/  SHF.R.S32.HI R43, RZ, 0x1f, R42 ;  /* 0x0000001fff2b7819 */ /* 0x000fe4000001142a */
[C---:B------:R-:W-:Y:S02]  /*0810*/  LOP3.LUT R62, R42.reuse, 0x20, RZ, 0xfc, !PT ;  /* 0x000000202a3e7812 */ /* 0x040fe400078efcff */
[C---:B------:R-:W-:Y:S02]  /*0820*/  LOP3.LUT R60, R42.reuse, 0x40, RZ, 0xfc, !PT ;  /* 0x000000402a3c7812 */ /* 0x040fe400078efcff */
[----:B-1----:R-:W-:Y:S02]  /*0830*/  LOP3.LUT R58, R42, 0x60, RZ, 0xfc, !PT ;  /* 0x000000602a3a7812 */ /* 0x002fe400078efcff */
.L_x_8226:
[----:B------:R-:W-:Y:S01]  /*0840*/  BAR.SYNC.DEFER_BLOCKING 0x0 ;  /* 0x0000000000007b1d */ /* 0x000fe20000010000 */
[----:B------:R-:W-:Y:S01]  /*0850*/  LEA R57, R65, 0xffffff80, 0x7 ;  /* 0xffffff8041397811 */ /* 0x000fe200078e38ff */
        /* <DEDUP_REMOVED lines=9> */
[----:B--2---:R-:W-:-:S02]  /*08f0*/  IADD3 R2, P4, R79, R56, RZ ;  /* 0x000000384f027210 */ /* 0x004fc40007f9e0ff */
        /* <DEDUP_REMOVED lines=47> */
[----:B------:R-:W-:-:S02]  /*0bf0*/  FADD.FTZ R88, R5, R80 ;  /* 0x0000005005587221 */ /* 0x000fc40000010000 */
[--C-:B------:R-:W-:Y:S01]  /*0c00*/  FADD.FTZ R0, R6, R80.reuse ;  /* 0x0000005006007221 */ /* 0x100fe20000010000 */
[----:B------:R-:W-:Y:S01]  /*0c10*/  FSETP.GTU.FTZ.AND P2, PT, R87, 20, PT ;  /* 0x41a000005700780b */ /* 0x000fe20003f5c000 */
[----:B------:R-:W-:Y:S01]  /*0c20*/  FADD.FTZ R2, R7, R80 ;  /* 0x0000005007027221 */ /* 0x000fe20000010000 */
[----:B------:R-:W-:Y:S02]  /*0c30*/  FSETP.GTU.FTZ.AND P3, PT, R88, 20, PT ;  /* 0x41a000005800780b */ /* 0x000fe40003f7c000 */
[----:B------:R-:W-:Y:S02]  /*0c40*/  FSETP.GTU.FTZ.AND P0, PT, R0, 20, PT ;  /* 0x41a000000000780b */ /* 0x000fe40003f1c000 */
[----:B------:R-:W-:Y:S01]  /*0c50*/  FSETP.GTU.FTZ.AND P1, PT, R2, 20, PT ;  /* 0x41a000000200780b */ /* 0x000fe20003f3c000 */
[----:B--2---:R0:W-:Y:S04]  /*0c60*/  STS [R66.X4], R3 ;  /* 0x0000000342007388 */ /* 0x0041e80000004800 */
[----:B-1-3--:R1:W-:Y:S04]  /*0c70*/  STS [R66.X4+0x100], R23 ;  /* 0x0001001742007388 */ /* 0x00a3e80000004800 */
[----:B----4-:R1:W-:Y:S01]  /*0c80*/  STS [R66.X4+0x80], R25 ;  /* 0x0000801942007388 */ /* 0x0103e20000004800 */
[----:B0-----:R-:W-:-:S03]  /*0c90*/  MOV R3, c[0x0][0x16c] ;  /* 0x00005b0000037a02 */ /* 0x001fc60000000f00 */
[----:B------:R1:W-:Y:S01]  /*0ca0*/  STS [R66.X4+0x180], R27 ;  /* 0x0001801b42007388 */ /* 0x0003e20000004800 */
[----:B------:R-:W-:-:S06]  /*0cb0*/  NOP ;  /* 0x0000000000007918 */ /* 0x000fcc0000000000 */
[----:B------:R1:W0:Y:S01]  /*0cc0*/  LDS.128 R12, [R66.X16] ;  /* 0x00000000420c7984 */ /* 0x000222000000cc00 */
        /* <DEDUP_REMOVED lines=32> */
.L_x_8201:
[----:B------:R-:W-:Y:S05]  /*0ed0*/  BSYNC B0 ;  /* 0x0000000000007941 */ /* 0x000fea0003800000 */
.L_x_8200:
        /* <DEDUP_REMOVED lines=33> */
.L_x_8203:
[----:B------:R-:W-:Y:S05]  /*10f0*/  BSYNC B0 ;  /* 0x0000000000007941 */ /* 0x000fea0003800000 */
.L_x_8202:
        /* <DEDUP_REMOVED lines=33> */
.L_x_8205:
[----:B------:R-:W-:Y:S05]  /*1310*/  BSYNC B0 ;  /* 0x0000000000007941 */ /* 0x000fea0003800000 */
.L_x_8204:
        /* <DEDUP_REMOVED lines=33> */
.L_x_8207:
[----:B------:R-:W-:Y:S05]  /*1530*/  BSYNC B0 ;  /* 0x0000000000007941 */ /* 0x000fea0003800000 */
.L_x_8206:
[----:B------:R-:W-:Y:S01]  /*1540*/  ISETP.GE.AND P0, PT, R3, 0x1, PT ;  /* 0x000000010300780c */ /* 0x000fe20003f06270 */
[----:B------:R-:W-:Y:S01]  /*1550*/  IMAD.MOV.U32 R5, RZ, RZ, c[0x0][0x174] ;  /* 0x00005d00ff057624 */ /* 0x000fe200078e00ff */
[----:B------:R-:W-:Y:S01]  /*1560*/  BAR.SYNC.DEFER_BLOCKING 0x0 ;  /* 0x0000000000007b1d */ /* 0x000fe20000010000 */
[----:B0-----:R-:W-:Y:S01]  /*1570*/  FFMA.FTZ R4, R8, R12, R83 ;  /* 0x0000000c08047223 */ /* 0x001fe20000010053 */
[----:B------:R-:W-:Y:S01]  /*1580*/  HFMA2.MMA R3, -RZ, RZ, 0, 0 ;  /* 0x00000000ff037435 */ /* 0x000fe200000001ff */
[----:B------:R-:W-:Y:S01]  /*1590*/  CS2R R18, SRZ ;  /* 0x0000000000127805 */ /* 0x000fe2000001ff00 */
[----:B------:R-:W-:Y:S01]  /*15a0*/  LEA R86, R5, R64, 0x7 ;  /* 0x0000004005567211 */ /* 0x000fe200078e38ff */
[----:B------:R-:W-:Y:S01]  /*15b0*/  FFMA.FTZ R5, R9, R13, R4 ;  /* 0x0000000d09057223 */ /* 0x000fe20000010004 */
[----:B------:R-:W-:Y:S01]  /*15c0*/  CS2R R16, SRZ ;  /* 0x0000000000107805 */ /* 0x000fe2000001ff00 */
[----:B------:R-:W-:Y:S01]  /*15d0*/  FMUL.FTZ R20, R12, R82 ;  /* 0x000000520c147220 */ /* 0x000fe20000410000 */
[----:B------:R-:W-:Y:S01]  /*15e0*/  SHF.R.S32.HI R89, RZ, 0x1f, R86 ;  /* 0x0000001fff597819 */ /* 0x000fe20000011456 */
[----:B------:R-:W-:-:S02]  /*15f0*/  FFMA.FTZ R4, R10, R14, R5 ;  /* 0x0000000e0a047223 */ /* 0x000fc40000010005 */
[-C--:B------:R-:W-:Y:S02]  /*1600*/  FMUL.FTZ R21, R13, R82.reuse ;  /* 0x000000520d157220 */ /* 0x080fe40000410000 */
[-C--:B------:R-:W-:Y:S02]  /*1610*/  FMUL.FTZ R22, R14, R82.reuse ;  /* 0x000000520e167220 */ /* 0x080fe40000410000 */
[----:B-1----:R-:W-:Y:S02]  /*1620*/  FMUL.FTZ R23, R15, R82 ;  /* 0x000000520f177220 */ /* 0x002fe40000410000 */
[----:B------:R-:W-:Y:S01]  /*1630*/  FFMA.FTZ R83, R11, R15, R4 ;  /* 0x0000000f0b537223 */ /* 0x000fe20000010004 */
[----:B------:R-:W-:Y:S05]  /*1640*/  @!P0 BRA `(.L_x_8208) ;  /* 0x000015c000008947 */ /* 0x000fea0003800000 */
[----:B------:R-:W-:Y:S01]  /*1650*/  MOV R4, R70 ;  /* 0x0000004600047202 */ /* 0x000fe20000000f00 */
[----:B------:R-:W-:Y:S01]  /*1660*/  IMAD R7, R76, c[0x0][0x298], RZ ;  /* 0x0000a6004c077a24 */ /* 0x000fe200078e02ff */
[----:B------:R-:W-:Y:S01]  /*1670*/  MOV R5, RZ ;  /* 0x000000ff00057202 */ /* 0x000fe20000000f00 */
[----:B------:R-:W-:Y:S01]  /*1680*/  IMAD R17, R72, c[0x0][0x2a0], RZ ;  /* 0x0000a80048117a24 */ /* 0x000fe200078e02ff */
[----:B------:R-:W-:Y:S01]  /*1690*/  CS2R R18, SRZ ;  /* 0x0000000000127805 */ /* 0x000fe2000001ff00 */
[----:B------:R-:W-:-:S02]  /*16a0*/  IMAD R7, R78, c[0x0][0x29c], R7 ;  /* 0x0000a7004e077a24 */ /* 0x000fc400078e0207 */
[----:B------:R-:W-:-:S04]  /*16b0*/  IMAD.WIDE.U32 R4, R78, c[0x0][0x298], R4 ;  /* 0x0000a6004e047a25 */ /* 0x000fc800078e0004 */
[----:B------:R-:W-:Y:S01]  /*16c0*/  IMAD R25, R74, c[0x0][0x2a4], R17 ;  /* 0x0000a9004a197a24 */ /* 0x000fe200078e0211 */
[----:B------:R-:W-:Y:S01]  /*16d0*/  IADD3 R5, R5, R7, RZ ;  /* 0x0000000705057210 */ /* 0x000fe20007ffe0ff */
[----:B------:R-:W-:-:S04]  /*16e0*/  IMAD.MOV.U32 R90, RZ, RZ, RZ ;  /* 0x000000ffff5a7224 */ /* 0x000fc800078e00ff */
[----:B------:R-:W-:Y:S01]  /*16f0*/  IMAD.WIDE.U32 R16, R74, c[0x0][0x2a0], R4 ;  /* 0x0000a8004a107a25 */ /* 0x000fe200078e0004 */
[----:B------:R-:W-:Y:S02]  /*1700*/  MOV R4, RZ ;  /* 0x000000ff00047202 */ /* 0x000fe40000000f00 */
[----:B------:R-:W-:Y:S02]  /*1710*/  MOV R5, RZ ;  /* 0x000000ff00057202 */ /* 0x000fe40000000f00 */
[----:B------:R-:W-:Y:S02]  /*1720*/  IADD3 R25, R17, R25, RZ ;  /* 0x0000001911197210 */ /* 0x000fe40007ffe0ff */
[C---:B------:R-:W-:Y:S02]  /*1730*/  LEA R7, P1, R16.reuse, c[0x0][0x318], 0x2 ;  /* 0x0000c60010077a11 */ /* 0x040fe400078210ff */
[----:B------:R-:W-:Y:S02]  /*1740*/  IADD3 R6, P0, R57, R16, RZ ;  /* 0x0000001039067210 */ /* 0x000fe40007f1e0ff */
[----:B------:R-:W-:-:S02]  /*1750*/  LEA.HI.X R24, R16, c[0x0][0x31c], R25, 0x2, P1 ;  /* 0x0000c70010187a11 */ /* 0x000fc400008f1419 */
[C---:B------:R-:W-:Y:S01]  /*1760*/  LEA R50, P1, R86.reuse, R7, 0x2 ;  /* 0x0000000756327211 */ /* 0x040fe200078210ff */
[----:B------:R-:W-:Y:S01]  /*1770*/  CS2R R16, SRZ ;  /* 0x0000000000107805 */ /* 0x000fe2000001ff00 */
[----:B------:R-:W-:Y:S02]  /*1780*/  LEA.HI.X.SX32 R7, R57, R25, 0x1, P0 ;  /* 0x0000001939077211 */ /* 0x000fe400000f0eff */
[----:B------:R-:W-:Y:S02]  /*1790*/  LEA.HI.X R24, R86, R24, R89, 0x2, P1 ;  /* 0x0000001856187211 */ /* 0x000fe400008f1459 */
[C---:B------:R-:W-:Y:S02]  /*17a0*/  IADD3 R46, P1, R50.reuse, -0x180, RZ ;  /* 0xfffffe80322e7810 */ /* 0x040fe40007f3e0ff */
[C---:B------:R-:W-:Y:S02]  /*17b0*/  IADD3 R48, P2, R50.reuse, -0x100, RZ ;  /* 0xffffff0032307810 */ /* 0x040fe40007f5e0ff */
[----:B------:R-:W-:-:S02]  /*17c0*/  IADD3 R50, P3, R50, -0x80, RZ ;  /* 0xffffff8032327810 */ /* 0x000fc40007f7e0ff */
[C---:B------:R-:W-:Y:S02]  /*17d0*/  IADD3.X R47, R24.reuse, -0x1, RZ, P1, !PT ;  /* 0xffffffff182f7810 */ /* 0x040fe40000ffe4ff */
[C---:B------:R-:W-:Y:S02]  /*17e0*/  IADD3.X R49, R24.reuse, -0x1, RZ, P2, !PT ;  /* 0xffffffff18317810 */ /* 0x040fe400017fe4ff */
[----:B------:R-:W-:Y:S02]  /*17f0*/  IADD3.X R51, R24, -0x1, RZ, P3, !PT ;  /* 0xffffffff18337810 */ /* 0x000fe40001ffe4ff */
.L_x_8221:
[----:B------:R-:W-:Y:S01]  /*1800*/  SHF.R.S32.HI R92, RZ, 0x1f, R4 ;  /* 0x0000001fff5c7819 */ /* 0x000fe20000011404 */
[----:B------:R-:W-:Y:S01]  /*1810*/  IMAD.WIDE.U32 R24, R4, c[0x0][0x1a0], R42 ;  /* 0x0000680004187a25 */ /* 0x000fe200078e002a */
[----:B------:R-:W-:Y:S01]  /*1820*/  MOV R26, R38 ;  /* 0x00000026001a7202 */ /* 0x000fe20000000f00 */
[----:B------:R-:W-:Y:S01]  /*1830*/  HFMA2.MMA R93, -RZ, RZ, 0, 0 ;  /* 0x00000000ff5d7435 */ /* 0x000fe200000001ff */
[----:B------:R-:W-:Y:S01]  /*1840*/  MOV R27, R61 ;  /* 0x0000003d001b7202 */ /* 0x000fe20000000f00 */
[C---:B------:R-:W-:Y:S01]  /*1850*/  IMAD R29, R92.reuse, c[0x0][0x188], RZ ;  /* 0x000062005c1d7a24 */ /* 0x040fe200078e02ff */
[----:B------:R-:W-:Y:S01]  /*1860*/  IADD3 R55, -R57, c[0x0][0x168], RZ ;  /* 0x00005a0039377a10 */ /* 0x000fe20007ffe1ff */
[----:B------:R-:W-:Y:S01]  /*1870*/  IMAD R31, R92, c[0x0][0x1a0], RZ ;  /* 0x000068005c1f7a24 */ /* 0x000fe200078e02ff */
[----:B------:R-:W-:Y:S01]  /*1880*/  LEA R28, P5, R24, R68, 0x2 ;  /* 0x00000044181c7211 */ /* 0x000fe200078a10ff */
[----:B------:R-:W-:Y:S01]  /*1890*/  IMAD.WIDE.U32 R26, R4, c[0x0][0x188], R26 ;  /* 0x00006200041a7a25 */ /* 0x000fe200078e001a */
[----:B------:R-:W-:-:S02]  /*18a0*/  ISETP.GE.AND P0, PT, R42, R55, PT ;  /* 0x000000372a00720c */ /* 0x000fc40003f06270 */
[-C--:B------:R-:W-:Y:S01]  /*18b0*/  ISETP.GE.AND P1, PT, R62, R55.reuse, PT ;  /* 0x000000373e00720c */ /* 0x080fe20003f26270 */
[----:B------:R-:W-:Y:S01]  /*18c0*/  IMAD R29, R4, c[0x0][0x18c], R29 ;  /* 0x00006300041d7a24 */ /* 0x000fe200078e021d */
[----:B------:R-:W-:Y:S01]  /*18d0*/  LEA R30, P4, R26, c[0x0][0x220], 0x2 ;  /* 0x000088001a1e7a11 */ /* 0x000fe200078810ff */
[----:B------:R-:W-:Y:S01]  /*18e0*/  IMAD R31, R4, c[0x0][0x1a4], R31 ;  /* 0x00006900041f7a24 */ /* 0x000fe200078e021f */
[----:B------:R-:W-:Y:S02]  /*18f0*/  ISETP.GE.AND P2, PT, R60, R55, PT ;  /* 0x000000373c00720c */ /* 0x000fe40003f46270 */
[----:B------:R-:W-:Y:S02]  /*1900*/  IADD3 R27, R27, R29, RZ ;  /* 0x0000001d1b1b7210 */ /* 0x000fe40007ffe0ff */
[----:B------:R-:W-:Y:S02]  /*1910*/  ISETP.GE.AND P3, PT, R58, R55, PT ;  /* 0x000000373a00720c */ /* 0x000fe40003f66270 */
[----:B------:R-:W-:-:S02]  /*1920*/  IADD3 R25, R25, R31, RZ ;  /* 0x0000001f19197210 */ /* 0x000fc40007ffe0ff */
[----:B------:R-:W-:Y:S01]  /*1930*/  LEA.HI.X R31, R26, c[0x0][0x224], R27, 0x2, P4 ;  /* 0x000089001a1f7a11 */ /* 0x000fe200020f141b */
[----:B------:R-:W-:Y:S01]  /*1940*/  HFMA2.MMA R27, -RZ, RZ, 0, 0 ;  /* 0x00000000ff1b7435 */ /* 0x000fe200000001ff */
[----:B------:R-:W-:Y:S02]  /*1950*/  MOV R95, RZ ;  /* 0x000000ff005f7202 */ /* 0x000fe40000000f00 */
[----:B------:R-:W-:Y:S01]  /*1960*/  MOV R97, RZ ;  /* 0x000000ff00617202 */ /* 0x000fe20000000f00 */
[----:B0-2---:R0:W2:Y:S01]  /*1970*/  LDG.E R91, [R30.64] ;  /* 0x000000041e5b7981 */ /* 0x0050a2000c1e1900 */
[----:B------:R-:W-:-:S05]  /*1980*/  LEA.HI.X R29, R24, R67, R25, 0x2, P5 ;  /* 0x00000043181d7211 */ /* 0x000fca00028f1419 */
[----:B---3--:R-:W3:Y:S04]  /*1990*/  @!P0 LDG.E R27, [R28.64] ;  /* 0x000000041c1b8981 */ /* 0x008ee8000c1e1900 */
[----:B------:R-:W4:Y:S04]  /*19a0*/  @!P1 LDG.E R95, [R28.64+0x80] ;  /* 0x000080041c5f9981 */ /* 0x000f28000c1e1900 */
[----:B------:R-:W2:Y:S04]  /*19b0*/  @!P2 LDG.E R93, [R28.64+0x100] ;  /* 0x000100041c5da981 */ /* 0x000ea8000c1e1900 */
[----:B------:R-:W2:Y:S01]  /*19c0*/  @!P3 LDG.E R97, [R28.64+0x180] ;  /* 0x000180041c61b981 */ /* 0x000ea2000c1e1900 */
[----:B------:R-:W-:Y:S01]  /*19d0*/  MOV R24, R40 ;  /* 0x0000002800187202 */ /* 0x000fe20000000f00 */
[----:B------:R-:W-:Y:S01]  /*19e0*/  IMAD R53, R92, c[0x0][0x1c0], RZ ;  /* 0x000070005c357a24 */ /* 0x000fe200078e02ff */
[----:B------:R-:W-:Y:S01]  /*19f0*/  IADD3 R26, R65, -0x1, RZ ;  /* 0xffffffff411a7810 */ /* 0x000fe20007ffe0ff */
[----:B------:R-:W-:-:S02]  /*1a00*/  IMAD.MOV.U32 R25, RZ, RZ, R59 ;  /* 0x000000ffff197224 */ /* 0x000fc400078e003b */
[----:B------:R-:W-:Y:S01]  /*1a10*/  IMAD R99, R4, c[0x0][0x1c4], R53 ;  /* 0x0000710004637a24 */ /* 0x000fe200078e0235 */
[----:B------:R-:W-:Y:S01]  /*1a20*/  LEA.HI R52, R26, R26, RZ, 0x1 ;  /* 0x0000001a1a347211 */ /* 0x000fe200078f08ff */
[----:B------:R-:W-:-:S03]  /*1a30*/  IMAD.WIDE.U32 R24, R4, c[0x0][0x1c0], R24 ;  /* 0x0000700004187a25 */ /* 0x000fc600078e0018 */
[----:B------:R-:W-:Y:S02]  /*1a40*/  LOP3.LUT R53, R52, 0xfffffe, RZ, 0xc0, !PT ;  /* 0x00fffffe34357812 */ /* 0x000fe400078ec0ff */
[----:B------:R-:W-:Y:S02]  /*1a50*/  LEA R52, P0, R24, c[0x0][0x230], 0x2 ;  /* 0x00008c0018347a11 */ /* 0x000fe400078010ff */
[----:B0-----:R-:W-:Y:S02]  /*1a60*/  IADD3 R31, R25, R99, RZ ;  /* 0x00000063191f7210 */ /* 0x001fe40007ffe0ff */
[----:B------:R-:W-:Y:S02]  /*1a70*/  IADD3 R25, R26, -R53, RZ ;  /* 0x800000351a197210 */ /* 0x000fe40007ffe0ff */
[----:B------:R-:W-:Y:S02]  /*1a80*/  LEA.HI.X R53, R24, c[0x0][0x234], R31, 0x2, P0 ;  /* 0x00008d0018357a11 */ /* 0x000fe400000f141f */
[----:B------:R-:W-:-:S02]  /*1a90*/  ISETP.GT.AND P0, PT, R65, 0x1, PT ;  /* 0x000000014100780c */ /* 0x000fc40003f04270 */
[C---:B------:R-:W-:Y:S02]  /*1aa0*/  ISETP.NE.AND P1, PT, R70.reuse, RZ, PT ;  /* 0x000000ff4600720c */ /* 0x040fe40003f25270 */
[----:B------:R-:W-:Y:S02]  /*1ab0*/  ISETP.EQ.AND P0, PT, R63, RZ, P0 ;  /* 0x000000ff3f00720c */ /* 0x000fe40000702270 */
[----:B------:R-:W-:-:S09]  /*1ac0*/  IADD3 R24, R70, 0x200, RZ ;  /* 0x0000020046187810 */ /* 0x000fd20007ffe0ff */
[----:B------:R-:W-:Y:S01]  /*1ad0*/  @!P1 IMAD R24, R25, 0x100, R4 ;  /* 0x0000010019189824 */ /* 0x000fe200078e0204 */
[----:B---3--:R0:W-:Y:S04]  /*1ae0*/  STS [R66.X4], R27 ;  /* 0x0000001b42007388 */ /* 0x0081e80000004800 */
[----:B-1--4-:R1:W-:Y:S04]  /*1af0*/  STS [R66.X4+0x80], R95 ;  /* 0x0000805f42007388 */ /* 0x0123e80000004800 */
[----:B--2---:R2:W-:Y:S04]  /*1b00*/  STS [R66.X4+0x100], R93 ;  /* 0x0001005d42007388 */ /* 0x0045e80000004800 */
[----:B------:R3:W-:Y:S01]  /*1b10*/  STS [R66.X4+0x180], R97 ;  /* 0x0001806142007388 */ /* 0x0007e20000004800 */
[----:B------:R-:W-:-:S06]  /*1b20*/  NOP ;  /* 0x0000000000007918 */ /* 0x000fcc0000000000 */
[----:B------:R2:W4:Y:S01]  /*1b30*/  LDG.E R100, [R52.64] ;  /* 0x0000000434647981 */ /* 0x000522000c1e1900 */
[----:B------:R-:W-:-:S04]  /*1b40*/  FMUL.FTZ R101, R91, 1.4426950216293334961 ;  /* 0x3fb8aa3b5b657820 */ /* 0x000fc80000410000 */
[----:B------:R-:W-:Y:S01]  /*1b50*/  FMUL.FTZ R30, R101, R87 ;  /* 0x00000057651e7220 */ /* 0x000fe20000410000 */
[----:B0-----:R-:W-:-:S05]  /*1b60*/  @P0 IADD3 R27, R65, -0x2, RZ ;  /* 0xfffffffe411b0810 */ /* 0x001fca0007ffe0ff */
[----:B------:R-:W0:Y:S01]  /*1b70*/  MUFU.EX2 R30, R30 ;  /* 0x0000001e001e7308 */ /* 0x000e220000000800 */
[----:B------:R-:W-:Y:S01]  /*1b80*/  @P0 IMAD R27, R27, c[0x0][0x16c], R4 ;  /* 0x00005b001b1b0a24 */ /* 0x000fe200078e0204 */
[----:B-1----:R-:W-:-:S03]  /*1b90*/  SHF.L.U32 R95, R24, 0x2, RZ ;  /* 0x00000002185f7819 */ /* 0x002fc600000006ff */
[----:B------:R-:W-:Y:S02]  /*1ba0*/  @P0 IMAD.WIDE R28, R27, 0x8, R32 ;  /* 0x000000081b1c0825 */ /* 0x000fe400078e0220 */
[----:B------:R-:W1:Y:S04]  /*1bb0*/  LDS.128 R24, [R66.X16] ;  /* 0x0000000042187984 */ /* 0x000e68000000cc00 */
[----:B0-----:R0:W-:Y:S01]  /*1bc0*/  STS [R95+0x648], R30 ;  /* 0x0006481e5f007388 */ /* 0x0011e20000000800 */
[----:B------:R-:W-:-:S03]  /*1bd0*/  ISETP.NE.AND P2, PT, R70, 0x1f, PT ;  /* 0x0000001f4600780c */ /* 0x000fc60003f45270 */
[----:B------:R-:W-:Y:S01]  /*1be0*/  BAR.SYNC.DEFER_BLOCKING 0x0 ;  /* 0x0000000000007b1d */ /* 0x000fe20000010000 */
[C---:B------:R-:W-:Y:S02]  /*1bf0*/  FMUL.FTZ R31, R101.reuse, R88 ;  /* 0x00000058651f7220 */ /* 0x040fe40000410000 */
[----:B------:R-:W-:-:S07]  /*1c00*/  FMUL.FTZ R99, R101, R2 ;  /* 0x0000000265637220 */ /* 0x000fce0000410000 */
[----:B------:R0:W0:Y:S01]  /*1c10*/  @P2 LDS R106, [R70.X4+0xe4c] ;  /* 0x000e4c00466a2984 */ /* 0x0000220000004800 */
[----:B------:R-:W1:Y:S01]  /*1c20*/  MUFU.EX2 R31, R31 ;  /* 0x0000001f001f7308 */ /* 0x000e620000000800 */
[----:B--2---:R-:W-:-:S07]  /*1c30*/  HFMA2.MMA R93, -RZ, RZ, 0, 0 ;  /* 0x00000000ff5d7435 */ /* 0x004fce00000001ff */
[----:B------:R-:W2:Y:S01]  /*1c40*/  MUFU.EX2 R99, R99 ;  /* 0x0000006300637308 */ /* 0x000ea20000000800 */
[----:B---3--:R-:W-:Y:S02]  /*1c50*/  FMUL.FTZ R97, R8, R87 ;  /* 0x0000005708617220 */ /* 0x008fe40000410000 */
[----:B------:R-:W-:Y:S01]  /*1c60*/  FMUL.FTZ R94, R9, R88 ;  /* 0x00000058095e7220 */ /* 0x000fe20000410000 */
[----:B------:R-:W-:Y:S01]  /*1c70*/  BSSY B0, `(.L_x_8209) ;  /* 0x0000019000007945 */ /* 0x000fe20003800000 */
[-C--:B------:R-:W-:Y:S01]  /*1c80*/  FMUL.FTZ R101, R101, R0.reuse ;  /* 0x0000000065657220 */ /* 0x080fe20000410000 */
[----:B------:R3:W5:Y:S01]  /*1c90*/  @P0 LDG.E R93, [R28.64+0x4] ;  /* 0x000004041c5d0981 */ /* 0x000762000c1e1900 */
[----:B------:R-:W-:Y:S02]  /*1ca0*/  FMUL.FTZ R53, R10, R0 ;  /* 0x000000000a357220 */ /* 0x000fe40000410000 */
[----:B------:R-:W-:Y:S02]  /*1cb0*/  FMUL.FTZ R52, R11, R2 ;  /* 0x000000020b347220 */ /* 0x000fe40000410000 */
[----:B-1----:R-:W-:-:S02]  /*1cc0*/  FMUL.FTZ R97, R97, R24 ;  /* 0x0000001861617220 */ /* 0x002fc40000410000 */
[----:B------:R-:W-:Y:S02]  /*1cd0*/  FMUL.FTZ R104, R94, R25 ;  /* 0x000000195e687220 */ /* 0x000fe40000410000 */
[----:B------:R-:W-:Y:S01]  /*1ce0*/  FMUL.FTZ R108, R30, R31 ;  /* 0x0000001f1e6c7220 */ /* 0x000fe20000410000 */
[----:B---3--:R1:W3:Y:S01]  /*1cf0*/  MUFU.EX2 R29, R101 ;  /* 0x00000065001d7308 */ /* 0x0082e20000000800 */
[----:B------:R-:W-:Y:S02]  /*1d00*/  FMUL.FTZ R28, R52, R27 ;  /* 0x0000001b341c7220 */ /* 0x000fe40000410000 */
[----:B-1----:R-:W-:Y:S02]  /*1d10*/  FFMA.FTZ R101, R97, R31, R104 ;  /* 0x0000001f61657223 */ /* 0x002fe40000010068 */
[-C--:B----4-:R-:W-:Y:S02]  /*1d20*/  FMUL.FTZ R102, R14, R100.reuse ;  /* 0x000000640e667220 */ /* 0x090fe40000410000 */
[----:B0-----:R-:W-:-:S02]  /*1d30*/  FMUL.FTZ R95, R15, R100 ;  /* 0x000000640f5f7220 */ /* 0x001fc40000410000 */
[-C--:B------:R-:W-:Y:S02]  /*1d40*/  FMUL.FTZ R98, R12, R100.reuse ;  /* 0x000000640c627220 */ /* 0x080fe40000410000 */
[----:B------:R-:W-:Y:S02]  /*1d50*/  FMUL.FTZ R96, R13, R100 ;  /* 0x000000640d607220 */ /* 0x000fe40000410000 */
[----:B------:R-:W-:Y:S02]  /*1d60*/  FMUL.FTZ R100, R53, R26 ;  /* 0x0000001a35647220 */ /* 0x000fe40000410000 */
[----:B--2---:R-:W-:Y:S01]  /*1d70*/  FFMA.FTZ R103, R99, R95, R102 ;  /* 0x0000005f63677223 */ /* 0x004fe20000010066 */
[----:B------:R-:W-:Y:S05]  /*1d80*/  @P2 BRA `(.L_x_8210) ;  /* 0x0000007000002947 */ /* 0x000fea0003800000 */
[----:B---3--:R-:W-:Y:S02]  /*1d90*/  ISETP.NE.AND P0, PT, R65, c[0x0][0x174], PT ;  /* 0x00005d0041007a0c */ /* 0x008fe40003f05270 */
[----:B------:R-:W-:-:S11]  /*1da0*/  MOV R106, 0x3f800000 ;  /* 0x3f800000006a7802 */ /* 0x000fd60000000f00 */
[----:B------:R-:W-:-:S04]  /*1db0*/  @P0 LEA.HI R52, R65, R65, RZ, 0x1 ;  /* 0x0000004141340211 */ /* 0x000fc800078f08ff */
[----:B------:R-:W-:-:S04]  /*1dc0*/  @P0 LOP3.LUT R52, R52, 0xfffffe, RZ, 0xc0, !PT ;  /* 0x00fffffe34340812 */ /* 0x000fc800078ec0ff */
[----:B------:R-:W-:-:S04]  /*1dd0*/  @P0 IADD3 R53, -R52, R65, RZ ;  /* 0x0000004134350210 */ /* 0x000fc80007ffe1ff */
[----:B------:R-:W-:-:S05]  /*1de0*/  @P0 LEA R53, R53, R4, 0x8 ;  /* 0x0000000435350211 */ /* 0x000fca00078e40ff */
[----:B------:R0:W1:Y:S02]  /*1df0*/  @P0 LDS R106, [R53.X4+0x648] ;  /* 0x00064800356a0984 */ /* 0x0000640000004800 */
.L_x_8210:
[----:B---3--:R-:W-:Y:S05]  /*1e00*/  BSYNC B0 ;  /* 0x0000000000007941 */ /* 0x008fea0003800000 */
.L_x_8209:
[----:B-1----:R-:W-:Y:S01]  /*1e10*/  FMUL.FTZ R110, R99, R106 ;  /* 0x0000006a636e7220 */ /* 0x002fe20000410000 */
[----:B------:R-:W-:Y:S01]  /*1e20*/  ISETP.GE.AND P0, PT, R66, 0x1, PT ;  /* 0x000000014200780c */ /* 0x000fe20003f06270 */
[----:B------:R-:W-:Y:S01]  /*1e30*/  FFMA.FTZ R101, R29, R101, R100 ;  /* 0x000000651d657223 */ /* 0x000fe20000010064 */
[----:B------:R-:W-:Y:S01]  /*1e40*/  ISETP.NE.AND P3, PT, R63, 0x1f, PT ;  /* 0x0000001f3f00780c */ /* 0x000fe20003f65270 */
[----:B------:R-:W-:Y:S01]  /*1e50*/  FMUL.FTZ R52, R29, R108 ;  /* 0x0000006c1d347220 */ /* 0x000fe20000410000 */
[----:B------:R-:W-:Y:S01]  /*1e60*/  ISETP.GE.U32.AND P4, PT, R63, 0x18, PT ;  /* 0x000000183f00780c */ /* 0x000fe20003f86070 */
[----:B------:R-:W-:Y:S01]  /*1e70*/  FFMA.FTZ R105, R29, R103, R96 ;  /* 0x000000671d697223 */ /* 0x000fe20000010060 */
[----:B------:R-:W-:Y:S01]  /*1e80*/  IADD3 R115, -R57, c[0x0][0x168], -R70 ;  /* 0x00005a0039737a10 */ /* 0x000fe20007ffe946 */
[----:B------:R-:W-:Y:S01]  /*1e90*/  FMUL.FTZ R110, R29, R110 ;  /* 0x0000006e1d6e7220 */ /* 0x000fe20000410000 */
[----:B------:R-:W-:Y:S01]  /*1ea0*/  BSSY B0, `(.L_x_8211) ;  /* 0x0000079000007945 */ /* 0x000fe20003800000 */
[----:B------:R-:W-:-:S02]  /*1eb0*/  FFMA.FTZ R108, R99, R101, R28 ;  /* 0x00000065636c7223 */ /* 0x000fc4000001001c */
[----:B------:R-:W-:Y:S02]  /*1ec0*/  FMUL.FTZ R103, R99, R52 ;  /* 0x0000003463677220 */ /* 0x000fe40000410000 */
[C---:B------:R-:W-:Y:S01]  /*1ed0*/  FFMA.FTZ R105, R31.reuse, R105, R98 ;  /* 0x000000691f697223 */ /* 0x040fe20000010062 */
[----:B0-----:R-:W0:Y:S01]  /*1ee0*/  SHFL.UP PT, R53, R108, 0x1, RZ ;  /* 0x042000006c357989 */ /* 0x001e2200000e00ff */
        /* <DEDUP_REMOVED lines=27> */
[----:B------:R-:W-:Y:S01]  /*20a0*/  ISETP.GE.AND P0, PT, R65, c[0x0][0x174], PT ;  /* 0x00005d0041007a0c */ /* 0x000fe20003f06270 */
[----:B------:R-:W-:-:S04]  /*20b0*/  IMAD.MOV.U32 R52, RZ, RZ, 0x3f800000 ;  /* 0x3f800000ff347424 */ /* 0x000fc800078e00ff */
[C---:B--2---:R-:W-:Y:S01]  /*20c0*/  @!P3 FFMA.FTZ R105, R110.reuse, R107, R105 ;  /* 0x0000006b6e69b223 */ /* 0x044fe20000010069 */
[----:B------:R-:W-:Y:S01]  /*20d0*/  SHFL.UP PT, R112, R103, 0x8, RZ ;  /* 0x0500000067707989 */ /* 0x000fe200000e00ff */
[----:B------:R-:W-:Y:S01]  /*20e0*/  ISETP.NE.OR P0, PT, R63, RZ, P0 ;  /* 0x000000ff3f00720c */ /* 0x000fe20000705670 */
[----:B---3--:R-:W-:Y:S02]  /*20f0*/  @!P3 FMUL.FTZ R110, R110, R101 ;  /* 0x000000656e6eb220 */ /* 0x008fe40000410000 */
[----:B------:R-:W0:Y:S01]  /*2100*/  SHFL.UP PT, R107, R108, 0x8, RZ ;  /* 0x050000006c6b7989 */ /* 0x000e2200000e00ff */
[----:B------:R-:W-:Y:S02]  /*2110*/  ISETP.GE.AND P3, PT, R66, 0x8, PT ;  /* 0x000000084200780c */ /* 0x000fe40003f66270 */
[----:B------:R-:W-:Y:S01]  /*2120*/  SHF.L.U32 R101, R4, 0x3, RZ ;  /* 0x0000000304657819 */ /* 0x000fe200000006ff */
        /* <DEDUP_REMOVED lines=10> */
[----:B------:R-:W1:Y:S01]  /*21d0*/  SHFL.UP PT, R112, R103, 0x10, RZ ;  /* 0x0600000067707989 */ /* 0x000e6200000e00ff */
[----:B------:R-:W-:-:S03]  /*21e0*/  ISETP.GE.AND P4, PT, R115, 0x61, PT ;  /* 0x000000617300780c */ /* 0x000fc60003f86270 */
[----:B------:R-:W2:Y:S04]  /*21f0*/  SHFL.DOWN PT, R111, R105, 0x10, 0x1f ;  /* 0x0a001f00696f7f89 */ /* 0x000ea800000e0000 */
[----:B------:R-:W3:Y:S01]  /*2200*/  SHFL.DOWN PT, R109, R110, 0x10, 0x1f ;  /* 0x0a001f006e6d7f89 */ /* 0x000ee200000e0000 */
[C---:B0-----:R-:W-:Y:S02]  /*2210*/  @P0 FFMA.FTZ R108, R103.reuse, R107, R108 ;  /* 0x0000006b676c0223 */ /* 0x041fe4000001006c */
[----:B-1----:R-:W-:Y:S01]  /*2220*/  @P0 FMUL.FTZ R103, R103, R112 ;  /* 0x0000007067670220 */ /* 0x002fe20000410000 */
[----:B------:R-:W-:-:S03]  /*2230*/  ISETP.NE.AND P0, PT, R70, RZ, PT ;  /* 0x000000ff4600720c */ /* 0x000fc60003f05270 */
[----:B------:R-:W-:Y:S01]  /*2240*/  SHFL.UP PT, R108, R108, 0x1, RZ ;  /* 0x042000006c6c7989 */ /* 0x000fe200000e00ff */
[----:B--2---:R-:W-:-:S03]  /*2250*/  @!P3 FFMA.FTZ R105, R110, R111, R105 ;  /* 0x0000006f6e69b223 */ /* 0x004fc60000010069 */
[----:B------:R-:W-:Y:S01]  /*2260*/  SHFL.UP PT, R103, R103, 0x1, RZ ;  /* 0x0420000067677989 */ /* 0x000fe200000e00ff */
[----:B---3--:R-:W-:Y:S01]  /*2270*/  @!P3 FMUL.FTZ R110, R110, R109 ;  /* 0x0000006d6e6eb220 */ /* 0x008fe20000410000 */
[----:B------:R-:W-:Y:S02]  /*2280*/  ISETP.GE.AND P3, PT, R115, 0x41, PT ;  /* 0x000000417300780c */ /* 0x000fe40003f66270 */
[----:B-----5:R-:W0:Y:S04]  /*2290*/  SHFL.IDX PT, R109, R93, RZ, 0x1f ;  /* 0x00001fff5d6d7589 */ /* 0x020e2800000e0000 */
[----:B------:R-:W-:Y:S04]  /*22a0*/  SHFL.IDX PT, R111, R53, RZ, 0x1f ;  /* 0x00001fff356f7589 */ /* 0x000fe800000e0000 */
[----:B------:R-:W-:Y:S04]  /*22b0*/  SHFL.DOWN PT, R113, R105, 0x1, 0x1f ;  /* 0x08201f0069717f89 */ /* 0x000fe800000e0000 */
[----:B------:R-:W1:Y:S04]  /*22c0*/  SHFL.DOWN PT, R114, R110, 0x1, 0x1f ;  /* 0x08201f006e727f89 */ /* 0x000e6800000e0000 */
[----:B------:R2:W-:Y:S04]  /*22d0*/  SHFL.IDX PT, R112, R105, RZ, 0x1f ;  /* 0x00001fff69707589 */ /* 0x0005e800000e0000 */
[----:B------:R-:W3:Y:S01]  /*22e0*/  SHFL.IDX PT, R107, R110, RZ, 0x1f ;  /* 0x00001fff6e6b7589 */ /* 0x000ee200000e0000 */
[----:B0-----:R-:W-:Y:S01]  /*22f0*/  @P1 FFMA.FTZ R109, R103, R109, R108 ;  /* 0x0000006d676d1223 */ /* 0x001fe2000001006c */
[----:B------:R-:W-:-:S03]  /*2300*/  ISETP.GE.AND P1, PT, R115, 0x1, PT ;  /* 0x000000017300780c */ /* 0x000fc60003f26270 */
[----:B------:R-:W-:Y:S02]  /*2310*/  FFMA.FTZ R109, R30, R109, R97 ;  /* 0x0000006d1e6d7223 */ /* 0x000fe40000010061 */
[----:B------:R-:W-:Y:S02]  /*2320*/  FMUL.FTZ R30, R25, R94 ;  /* 0x0000005e191e7220 */ /* 0x000fe40000410000 */
[----:B------:R-:W-:Y:S02]  /*2330*/  FFMA.FTZ R104, R31, R109, R104 ;  /* 0x0000006d1f687223 */ /* 0x000fe40000010068 */
[----:B------:R-:W-:Y:S02]  /*2340*/  FADD.FTZ R93, -R97, R109 ;  /* 0x0000006d615d7221 */ /* 0x000fe40000010100 */
[----:B-1----:R-:W-:Y:S01]  /*2350*/  @P2 FFMA.FTZ R111, R114, R111, R113 ;  /* 0x0000006f726f2223 */ /* 0x002fe20000010071 */
[----:B------:R-:W-:Y:S01]  /*2360*/  ISETP.GE.AND P2, PT, R115, 0x21, PT ;  /* 0x000000217300780c */ /* 0x000fe20003f46270 */
[----:B--2---:R-:W-:-:S02]  /*2370*/  FFMA.FTZ R105, R29, R104, R100 ;  /* 0x000000681d697223 */ /* 0x004fc40000010064 */
[----:B------:R-:W-:Y:S02]  /*2380*/  FFMA.FTZ R94, R111, R106, R95 ;  /* 0x0000006a6f5e7223 */ /* 0x000fe4000001005f */
[-C--:B------:R-:W-:Y:S02]  /*2390*/  FFMA.FTZ R95, R31, R109.reuse, R30 ;  /* 0x0000006d1f5f7223 */ /* 0x080fe4000001001e */
[----:B------:R-:W-:Y:S02]  /*23a0*/  FFMA.FTZ R97, R99, R94, R102 ;  /* 0x0000005e63617223 */ /* 0x000fe40000010066 */
[----:B------:R-:W-:Y:S02]  /*23b0*/  FFMA.FTZ R106, R12, R109, RZ ;  /* 0x0000006d0c6a7223 */ /* 0x000fe400000100ff */
[----:B------:R-:W-:Y:S02]  /*23c0*/  FFMA.FTZ R96, R29, R97, R96 ;  /* 0x000000611d607223 */ /* 0x000fe40000010060 */
[----:B------:R-:W-:-:S02]  /*23d0*/  FFMA.FTZ R102, R99, R105, R28 ;  /* 0x0000006963667223 */ /* 0x000fc4000001001c */
[----:B------:R-:W-:Y:S02]  /*23e0*/  FFMA.FTZ R103, R13, R95, R106 ;  /* 0x0000005f0d677223 */ /* 0x000fe4000001006a */
[----:B------:R-:W-:Y:S02]  /*23f0*/  FFMA.FTZ R98, R31, R96, R98 ;  /* 0x000000601f627223 */ /* 0x000fe40000010062 */
[----:B------:R-:W-:Y:S02]  /*2400*/  FADD.FTZ R99, -R100, R105 ;  /* 0x0000006964637221 */ /* 0x000fe40000010100 */
[----:B------:R-:W-:Y:S02]  /*2410*/  FADD.FTZ R100, -R28, R102 ;  /* 0x000000661c647221 */ /* 0x000fe40000010100 */
[----:B------:R-:W-:Y:S02]  /*2420*/  FFMA.FTZ R103, R14, R105, R103 ;  /* 0x000000690e677223 */ /* 0x000fe40000010067 */
[----:B------:R-:W-:-:S02]  /*2430*/  FMUL.FTZ R28, R98, R87 ;  /* 0x00000057621c7220 */ /* 0x000fc40000410000 */
[----:B------:R-:W-:Y:S02]  /*2440*/  FADD.FTZ R95, -R30, R95 ;  /* 0x0000005f1e5f7221 */ /* 0x000fe40000010100 */
[----:B------:R-:W-:Y:S02]  /*2450*/  FFMA.FTZ R102, R15, R102, R103 ;  /* 0x000000660f667223 */ /* 0x000fe40000010067 */
[----:B------:R-:W-:Y:S02]  /*2460*/  FMUL.FTZ R104, R96, R88 ;  /* 0x0000005860687220 */ /* 0x000fe40000410000 */
[----:B------:R-:W-:Y:S02]  /*2470*/  FFMA.FTZ R30, R93, R28, RZ ;  /* 0x0000001c5d1e7223 */ /* 0x000fe400000100ff */
[----:B------:R-:W-:Y:S02]  /*2480*/  FMUL.FTZ R105, R94, R2 ;  /* 0x000000025e697220 */ /* 0x000fe40000410000 */
[----:B------:R-:W-:-:S02]  /*2490*/  FMUL.FTZ R103, R97, R0 ;  /* 0x0000000061677220 */ /* 0x000fc40000410000 */
[C---:B---3--:R-:W-:Y:S02]  /*24a0*/  FFMA.FTZ R53, R107.reuse, R53, R112 ;  /* 0x000000356b357223 */ /* 0x048fe40000010070 */
[----:B------:R-:W-:Y:S01]  /*24b0*/  FMUL.FTZ R52, R107, R52 ;  /* 0x000000346b347220 */ /* 0x000fe20000410000 */
[----:B------:R-:W-:Y:S01]  /*24c0*/  SHF.L.U32 R107, R5, 0x2, RZ ;  /* 0x00000002056b7819 */ /* 0x000fe200000006ff */
[-C--:B------:R-:W-:Y:S02]  /*24d0*/  FFMA.FTZ R106, R95, R104.reuse, R30 ;  /* 0x000000685f6a7223 */ /* 0x080fe4000001001e */
[----:B------:R-:W-:Y:S01]  /*24e0*/  FMUL.FTZ R31, R11, R105 ;  /* 0x000000690b1f7220 */ /* 0x000fe20000410000 */
[----:B------:R0:W-:Y:S01]  /*24f0*/  @!P0 STS.64 [R101+0xec8], R52 ;  /* 0x000ec83465008388 */ /* 0x0001e20000000a00 */
[----:B------:R-:W-:Y:S02]  /*2500*/  FMUL.FTZ R30, R10, R103 ;  /* 0x000000670a1e7220 */ /* 0x000fe40000410000 */
[----:B------:R-:W-:-:S02]  /*2510*/  FMUL.FTZ R29, R9, R104 ;  /* 0x00000068091d7220 */ /* 0x000fc40000410000 */
[----:B------:R-:W-:Y:S02]  /*2520*/  FMUL.FTZ R28, R8, R28 ;  /* 0x0000001c081c7220 */ /* 0x000fe40000410000 */
[----:B------:R-:W-:Y:S01]  /*2530*/  FMUL.FTZ R104, R100, R105 ;  /* 0x0000006964687220 */ /* 0x000fe20000410000 */
[----:B------:R-:W-:Y:S01]  /*2540*/  SHF.L.U64.HI R105, R5, 0x2, R90 ;  /* 0x0000000205697819 */ /* 0x000fe2000001025a */
[----:B------:R-:W-:Y:S01]  /*2550*/  FFMA.FTZ R103, R99, R103, R106 ;  /* 0x0000006763677223 */ /* 0x000fe2000001006a */
[----:B------:R0:W-:Y:S03]  /*2560*/  STS.128 [R70.X16+0x210], R28 ;  /* 0x0002101c46007388 */ /* 0x0001e6000000cc00 */
[----:B------:R-:W-:Y:S02]  /*2570*/  FADD.FTZ R103, R103, R104 ;  /* 0x0000006867677221 */ /* 0x000fe40000010000 */
[----:B------:R-:W-:Y:S01]  /*2580*/  IMAD R104, R105, c[0x0][0x2b0], RZ ;  /* 0x0000ac0069687a24 */ /* 0x000fe200078e02ff */
        /* <DEDUP_REMOVED lines=10> */
.L_x_8212:
[----:B------:R-:W-:Y:S05]  /*2630*/  BSYNC B0 ;  /* 0x0000000000007941 */ /* 0x000fea0003800000 */
.L_x_8211:
[----:B0-----:R0:W1:Y:S01]  /*2640*/  LDS R31, [R70.X4+0x290] ;  /* 0x00029000461f7984 */ /* 0x0010620000004800 */
[----:B------:R-:W-:Y:S01]  /*2650*/  BSSY B0, `(.L_x_8213) ;  /* 0x0000006000007945 */ /* 0x000fe20003800000 */
[----:B------:R-:W-:Y:S01]  /*2660*/  IMAD R101, R107, c[0x0][0x2b4], R104 ;  /* 0x0000ad006b657a24 */ /* 0x000fe200078e0268 */
[----:B------:R-:W-:Y:S05]  /*2670*/  @!P2 BRA `(.L_x_8214) ;  /* 0x000000300000a947 */ /* 0x000fea0003800000 */
[----:B------:R-:W-:-:S05]  /*2680*/  IMAD.WIDE.U32 R28, R107, c[0x0][0x2b0], R46 ;  /* 0x0000ac006b1c7a25 */ /* 0x000fca00078e002e */
[----:B------:R-:W-:-:S05]  /*2690*/  IADD3 R29, R29, R101, RZ ;  /* 0x000000651d1d7210 */ /* 0x000fca0007ffe0ff */
[----:B-1----:R1:W-:Y:S02]  /*26a0*/  RED.E.ADD.F32.FTZ.RN.STRONG.GPU [R28.64], R31 ;  /* 0x0000001f1c00798e */ /* 0x0023e4000c10e784 */
.L_x_8214:
[----:B------:R-:W-:Y:S05]  /*26b0*/  BSYNC B0 ;  /* 0x0000000000007941 */ /* 0x000fea0003800000 */
.L_x_8213:
[----:B------:R2:W3:Y:S01]  /*26c0*/  LDS R53, [R70.X4+0x310] ;  /* 0x0003100046357984 */ /* 0x0004e20000004800 */
[----:B------:R-:W-:Y:S01]  /*26d0*/  BSSY B0, `(.L_x_8215) ;  /* 0x0000006000007945 */ /* 0x000fe20003800000 */
[----:B-1----:R-:W-:Y:S01]  /*26e0*/  IMAD.WIDE.U32 R28, R107, c[0x0][0x2b0], R50 ;  /* 0x0000ac006b1c7a25 */ /* 0x002fe200078e0032 */
[----:B------:R-:W-:Y:S05]  /*26f0*/  @!P3 BRA `(.L_x_8216) ;  /* 0x000000300000b947 */ /* 0x000fea0003800000 */
[----:B------:R-:W-:-:S05]  /*2700*/  IMAD.WIDE.U32 R30, R107, c[0x0][0x2b0], R48 ;  /* 0x0000ac006b1e7a25 */ /* 0x000fca00078e0030 */
[----:B------:R-:W-:-:S05]  /*2710*/  IADD3 R31, R101, R31, RZ ;  /* 0x0000001f651f7210 */ /* 0x000fca0007ffe0ff */
[----:B---3--:R1:W-:Y:S02]  /*2720*/  RED.E.ADD.F32.FTZ.RN.STRONG.GPU [R30.64], R53 ;  /* 0x000000351e00798e */ /* 0x0083e4000c10e784 */
.L_x_8216:
[----:B------:R-:W-:Y:S05]  /*2730*/  BSYNC B0 ;  /* 0x0000000000007941 */ /* 0x000fea0003800000 */
.L_x_8215:
[----:B-1----:R1:W4:Y:S01]  /*2740*/  LDS R31, [R70.X4+0x390] ;  /* 0x00039000461f7984 */ /* 0x0023220000004800 */
[----:B------:R-:W-:Y:S01]  /*2750*/  BSSY B0, `(.L_x_8217) ;  /* 0x0000004000007945 */ /* 0x000fe20003800000 */
[----:B------:R-:W-:Y:S05]  /*2760*/  @!P4 BRA `(.L_x_8218) ;  /* 0x000000200000c947 */ /* 0x000fea0003800000 */
[----:B------:R-:W-:-:S05]  /*2770*/  IADD3 R29, R101, R29, RZ ;  /* 0x0000001d651d7210 */ /* 0x000fca0007ffe0ff */
[----:B----4-:R4:W-:Y:S02]  /*2780*/  RED.E.ADD.F32.FTZ.RN.STRONG.GPU [R28.64], R31 ;  /* 0x0000001f1c00798e */ /* 0x0109e4000c10e784 */
.L_x_8218:
[----:B------:R-:W-:Y:S05]  /*2790*/  BSYNC B0 ;  /* 0x0000000000007941 */ /* 0x000fea0003800000 */
.L_x_8217:
[----:B----4-:R-:W4:Y:S01]  /*27a0*/  SHFL.DOWN PT, R29, R102, 0x1, 0x1f ;  /* 0x08201f00661d7f89 */ /* 0x010f2200000e0000 */
[C---:B------:R-:W-:Y:S01]  /*27b0*/  ISETP.GT.AND P1, PT, R66.reuse, 0x1e, PT ;  /* 0x0000001e4200780c */ /* 0x040fe20003f24270 */
[-C--:B------:R-:W-:Y:S01]  /*27c0*/  FMUL.FTZ R52, R27, R94.reuse ;  /* 0x0000005e1b347220 */ /* 0x080fe20000410000 */
[----:B------:R-:W-:Y:S01]  /*27d0*/  ISETP.NE.AND P2, PT, R66, RZ, PT ;  /* 0x000000ff4200720c */ /* 0x000fe20003f45270 */
[----:B------:R-:W5:Y:S01]  /*27e0*/  SHFL.DOWN PT, R28, R103, 0x1, 0x1f ;  /* 0x08201f00671c7f89 */ /* 0x000f6200000e0000 */
[----:B------:R-:W-:Y:S01]  /*27f0*/  FMUL.FTZ R27, R91, R94 ;  /* 0x0000005e5b1b7220 */ /* 0x000fe20000410000 */
[----:B------:R-:W-:Y:S01]  /*2800*/  BSSY B0, `(.L_x_8219) ;  /* 0x000003a000007945 */ /* 0x000fe20003800000 */
[----:B------:R-:W-:Y:S02]  /*2810*/  FFMA.FTZ R23, R52, R2, R23 ;  /* 0x0000000234177223 */ /* 0x000fe40000010017 */
[----:B------:R-:W-:-:S05]  /*2820*/  FMUL.FTZ R27, R27, R100 ;  /* 0x000000641b1b7220 */ /* 0x000fca0000410000 */
        /* <DEDUP_REMOVED lines=19> */
[CC--:B------:R-:W-:Y:S02]  /*2960*/  FMUL.FTZ R28, R91.reuse, R97.reuse ;  /* 0x000000615b1c7220 */ /* 0x0c0fe40000410000 */
[----:B------:R-:W5:Y:S01]  /*2970*/  SHFL.DOWN PT, R30, R103, 0x10, 0x1f ;  /* 0x0a001f00671e7f89 */ /* 0x000f6200000e0000 */
[----:B------:R-:W-:Y:S02]  /*2980*/  FMUL.FTZ R97, R26, R97 ;  /* 0x000000611a617220 */ /* 0x000fe40000410000 */
[----:B------:R-:W-:Y:S02]  /*2990*/  FMUL.FTZ R26, R91, R98 ;  /* 0x000000625b1a7220 */ /* 0x000fe40000410000 */
[----:B------:R-:W-:Y:S02]  /*29a0*/  FMUL.FTZ R99, R28, R99 ;  /* 0x000000631c637220 */ /* 0x000fe40000410000 */
[----:B------:R-:W-:-:S02]  /*29b0*/  FMUL.FTZ R26, R26, R93 ;  /* 0x0000005d1a1a7220 */ /* 0x000fc40000410000 */
[----:B------:R-:W-:Y:S02]  /*29c0*/  FFMA.FTZ R99, R10, R97, R99 ;  /* 0x000000610a637223 */ /* 0x000fe40000010063 */
[----:B------:R-:W-:Y:S02]  /*29d0*/  FFMA.FTZ R22, R97, R0, R22 ;  /* 0x0000000061167223 */ /* 0x000fe40000010016 */
[----:B------:R-:W-:Y:S02]  /*29e0*/  FADD.FTZ R18, R99, R18 ;  /* 0x0000001263127221 */ /* 0x000fe40000010000 */
[----:B----4-:R-:W-:Y:S02]  /*29f0*/  @!P1 FADD.FTZ R102, R102, R29 ;  /* 0x0000001d66669221 */ /* 0x010fe40000010000 */
[----:B-----5:R-:W-:-:S03]  /*2a00*/  @!P1 FADD.FTZ R103, R103, R30 ;  /* 0x0000001e67679221 */ /* 0x020fc60000010000 */
[----:B------:R-:W-:Y:S01]  /*2a10*/  MOV R29, R102 ;  /* 0x00000066001d7202 */ /* 0x000fe20000000f00 */
[-C--:B------:R-:W-:Y:S02]  /*2a20*/  FMUL.FTZ R30, R25, R96.reuse ;  /* 0x00000060191e7220 */ /* 0x080fe40000410000 */
[----:B------:R-:W-:Y:S01]  /*2a30*/  FMUL.FTZ R96, R91, R96 ;  /* 0x000000605b607220 */ /* 0x000fe20000410000 */
[----:B------:R-:W-:Y:S01]  /*2a40*/  MOV R28, R103 ;  /* 0x00000067001c7202 */ /* 0x000fe20000000f00 */
[----:B------:R-:W-:Y:S02]  /*2a50*/  FMUL.FTZ R25, R24, R98 ;  /* 0x0000006218197220 */ /* 0x000fe40000410000 */
[----:B------:R-:W-:Y:S02]  /*2a60*/  FMUL.FTZ R96, R96, R95 ;  /* 0x0000005f60607220 */ /* 0x000fe40000410000 */
[----:B------:R-:W-:Y:S01]  /*2a70*/  FFMA.FTZ R24, R11, R52, R27 ;  /* 0x000000340b187223 */ /* 0x000fe2000001001b */
[----:B------:R4:W-:Y:S01]  /*2a80*/  @!P2 STS.64 [0x418], R28 ;  /* 0x0004181cff00a388 */ /* 0x0009e20000000a00 */
[----:B------:R-:W-:-:S02]  /*2a90*/  FFMA.FTZ R96, R9, R30, R96 ;  /* 0x0000001e09607223 */ /* 0x000fc40000010060 */
[----:B------:R-:W-:Y:S02]  /*2aa0*/  FFMA.FTZ R27, R8, R25, R26 ;  /* 0x00000019081b7223 */ /* 0x000fe4000001001a */
[----:B------:R-:W-:Y:S02]  /*2ab0*/  FFMA.FTZ R21, R30, R88, R21 ;  /* 0x000000581e157223 */ /* 0x000fe40000010015 */
        /* <DEDUP_REMOVED lines=14> */
.L_x_8220:
[----:B----4-:R-:W-:Y:S05]  /*2ba0*/  BSYNC B0 ;  /* 0x0000000000007941 */ /* 0x010fea0003800000 */
.L_x_8219:
[----:B------:R-:W-:Y:S02]  /*2bb0*/  IADD3 R4, R4, 0x1, RZ ;  /* 0x0000000104047810 */ /* 0x000fe40007ffe0ff */
[----:B------:R-:W-:Y:S02]  /*2bc0*/  IADD3 R5, P1, R5, 0x1, RZ ;  /* 0x0000000105057810 */ /* 0x000fe40007f3e0ff */
[----:B------:R-:W-:Y:S02]  /*2bd0*/  ISETP.GE.AND P0, PT, R4, c[0x0][0x16c], PT ;  /* 0x00005b0004007a0c */ /* 0x000fe40003f06270 */
[----:B------:R-:W-:-:S11]  /*2be0*/  IADD3.X R90, RZ, R90, RZ, P1, !PT ;  /* 0x0000005aff5a7210 */ /* 0x000fd60000ffe4ff */
[----:B------:R-:W-:Y:S01]  /*2bf0*/  @P0 CALL.REL.NOINC `(.L_x_8208) ;  /* 0x0000001000000944 */ /* 0x000fe20003c00000 */
[----:B------:R-:W-:Y:S05]  /*2c00*/  BRA `(.L_x_8221) ;  /* 0xffffebf000007947 */ /* 0x000fea000383ffff */
.L_x_8208:
[----:B------:R-:W-:Y:S01]  /*2c10*/  BAR.SYNC.DEFER_BLOCKING 0x0 ;  /* 0x0000000000007b1d */ /* 0x000fe20000010000 */
[-C--:B------:R-:W-:Y:S01]  /*2c20*/  ISETP.GE.AND P0, PT, R42, R55.reuse, PT ;  /* 0x000000372a00720c */ /* 0x080fe20003f06270 */
[----:B------:R-:W-:Y:S01]  /*2c30*/  IMAD.MOV.U32 R11, RZ, RZ, RZ ;  /* 0x000000ffff0b7224 */ /* 0x000fe200078e00ff */
[-C--:B------:R-:W-:Y:S02]  /*2c40*/  ISETP.GE.AND P1, PT, R62, R55.reuse, PT ;  /* 0x000000373e00720c */ /* 0x080fe40003f26270 */
[-C--:B------:R-:W-:Y:S02]  /*2c50*/  ISETP.GE.AND P2, PT, R60, R55.reuse, PT ;  /* 0x000000373c00720c */ /* 0x080fe40003f46270 */
[----:B------:R-:W-:Y:S02]  /*2c60*/  ISETP.GE.AND P3, PT, R58, R55, PT ;  /* 0x000000373a00720c */ /* 0x000fe40003f66270 */
[----:B------:R-:W-:Y:S02]  /*2c70*/  MOV R9, RZ ;  /* 0x000000ff00097202 */ /* 0x000fe40000000f00 */
[----:B------:R-:W-:-:S03]  /*2c80*/  MOV R13, RZ ;  /* 0x000000ff000d7202 */ /* 0x000fc60000000f00 */
[----:B------:R-:W4:Y:S04]  /*2c90*/  @!P0 LDG.E R3, [R44.64] ;  /* 0x000000042c038981 */ /* 0x000f28000c1e1900 */
[----:B------:R-:W5:Y:S04]  /*2ca0*/  @!P1 LDG.E R11, [R44.64+0x80] ;  /* 0x000080042c0b9981 */ /* 0x000f68000c1e1900 */
[----:B--2---:R-:W2:Y:S04]  /*2cb0*/  @!P2 LDG.E R9, [R44.64+0x100] ;  /* 0x000100042c09a981 */ /* 0x004ea8000c1e1900 */
[----:B---3--:R-:W3:Y:S01]  /*2cc0*/  @!P3 LDG.E R13, [R44.64+0x180] ;  /* 0x000180042c0db981 */ /* 0x008ee2000c1e1900 */
[----:B------:R-:W-:Y:S01]  /*2cd0*/  ISETP.NE.AND P1, PT, R70, RZ, PT ;  /* 0x000000ff4600720c */ /* 0x000fe20003f25270 */
[----:B------:R-:W-:Y:S01]  /*2ce0*/  BSSY B0, `(.L_x_8222) ;  /* 0x000004a000007945 */ /* 0x000fe20003800000 */
[----:B------:R-:W-:-:S04]  /*2cf0*/  IADD3 R56, P6, R56, -0x180, RZ ;  /* 0xfffffe8038387810 */ /* 0x000fc80007fde0ff */
[----:B------:R-:W-:Y:S01]  /*2d00*/  IADD3.X R54, R54, -0x1, RZ, P6, !PT ;  /* 0xffffffff36367810 */ /* 0x000fe200037fe4ff */
        /* <DEDUP_REMOVED lines=18> */
[----:B------:R-:W-:Y:S01]  /*2e30*/  FSETP.GTU.FTZ.AND P4, PT, R2, 20, PT ;  /* 0x41a000000200780b */ /* 0x000fe20003f9c000 */
[----:B------:R-:W-:Y:S01]  /*2e40*/  IMAD R5, R76, c[0x0][0x2d8], RZ ;  /* 0x0000b6004c057a24 */ /* 0x000fe200078e02ff */
        /* <DEDUP_REMOVED lines=8> */
[----:B------:R-:W2:Y:S01]  /*2ed0*/  @!P3 MUFU.EX2 R0, R0 ;  /* 0x000000000000b308 */ /* 0x000ea20000000800 */
[----:B------:R-:W-:-:S04]  /*2ee0*/  IMAD.WIDE.U32 R2, R78, c[0x0][0x2d8], RZ ;  /* 0x0000b6004e027a25 */ /* 0x000fc800078e00ff */
[----:B------:R-:W-:Y:S01]  /*2ef0*/  @!P0 FMUL.FTZ R7, R7, -1.4426950216293334961 ;  /* 0xbfb8aa3b07078820 */ /* 0x000fe20000410000 */
[----:B------:R-:W-:Y:S01]  /*2f00*/  IADD3 R3, R3, R29, RZ ;  /* 0x0000001d03037210 */ /* 0x000fe20007ffe0ff */
[----:B------:R-:W-:Y:S01]  /*2f10*/  IMAD R6, R84, c[0x0][0x2e0], RZ ;  /* 0x0000b80054067a24 */ /* 0x000fe200078e02ff */
[----:B------:R-:W4:Y:S03]  /*2f20*/  @!P4 MUFU.EX2 R4, R4 ;  /* 0x000000040004c308 */ /* 0x000f260000000800 */
[C---:B------:R-:W-:Y:S01]  /*2f30*/  IMAD.WIDE.U32 R2, R85.reuse, c[0x0][0x2e0], R2 ;  /* 0x0000b80055027a25 */ /* 0x040fe200078e0002 */
[----:B------:R-:W5:Y:S03]  /*2f40*/  LDS R9, [0x200] ;  /* 0x00020000ff097984 */ /* 0x000f660000000800 */
[----:B------:R-:W-:Y:S01]  /*2f50*/  IMAD R10, R85, c[0x0][0x2e4], R6 ;  /* 0x0000b900550a7a24 */ /* 0x000fe200078e0206 */
[----:B------:R-:W0:Y:S01]  /*2f60*/  @!P2 MUFU.EX2 R5, R5 ;  /* 0x000000050005a308 */ /* 0x000e220000000800 */
[----:B--2---:R-:W-:Y:S01]  /*2f70*/  @!P3 FADD.FTZ R0, R0, 1 ;  /* 0x3f8000000000b421 */ /* 0x004fe20000010000 */
[----:B------:R-:W-:-:S04]  /*2f80*/  IADD3 R27, P5, R86, R2, RZ ;  /* 0x00000002561b7210 */ /* 0x000fc80007fbe0ff */
[----:B------:R-:W-:Y:S02]  /*2f90*/  IADD3.X R3, R89, R10, R3, P5, !PT ;  /* 0x0000000a59037210 */ /* 0x000fe40002ffe403 */
[----:B------:R0:W2:Y:S01]  /*2fa0*/  @!P0 MUFU.EX2 R8, R7 ;  /* 0x0000000700088308 */ /* 0x0000a20000000800 */
[----:B----4-:R-:W-:Y:S01]  /*2fb0*/  @!P4 FADD.FTZ R6, R4, 1 ;  /* 0x3f8000000406c421 */ /* 0x010fe20000010000 */
[----:B------:R-:W-:-:S04]  /*2fc0*/  IADD3 R4, P5, R56, c[0x0][0x330], RZ ;  /* 0x0000cc0038047a10 */ /* 0x000fc80007fbe0ff */
[----:B------:R-:W-:Y:S02]  /*2fd0*/  IADD3.X R2, R54, c[0x0][0x334], RZ, P5, !PT ;  /* 0x0000cd0036027a10 */ /* 0x000fe40002ffe4ff */
[----:B---3--:R-:W3:Y:S01]  /*2fe0*/  @!P3 MUFU.RCP R23, R0 ;  /* 0x000000000017b308 */ /* 0x008ee20000001000 */
[----:B0-----:R-:W-:Y:S01]  /*2ff0*/  @!P2 FADD.FTZ R7, R5, 1 ;  /* 0x3f8000000507a421 */ /* 0x001fe20000010000 */
[----:B------:R-:W-:-:S04]  /*3000*/  LEA R4, P5, R27, R4, 0x2 ;  /* 0x000000041b047211 */ /* 0x000fc800078a10ff */
[----:B------:R-:W-:Y:S02]  /*3010*/  LEA.HI.X R5, R27, R2, R3, 0x2, P5 ;  /* 0x000000021b057211 */ /* 0x000fe400028f1403 */
[----:B------:R-:W0:Y:S01]  /*3020*/  @!P4 MUFU.RCP R6, R6 ;  /* 0x000000060006c308 */ /* 0x000e220000001000 */
[----:B--2---:R-:W-:Y:S01]  /*3030*/  @!P0 FADD.FTZ R8, R8, 1 ;  /* 0x3f80000008088421 */ /* 0x004fe20000010000 */
[----:B------:R-:W-:-:S04]  /*3040*/  IADD3 R2, P5, R42, R57, RZ ;  /* 0x000000392a027210 */ /* 0x000fc80007fbe0ff */
[----:B------:R-:W-:Y:S02]  /*3050*/  LEA.HI.X.SX32 R3, R57, R43, 0x1, P5 ;  /* 0x0000002b39037211 */ /* 0x000fe400028f0eff */
[----:B------:R2:W4:Y:S01]  /*3060*/  @!P2 MUFU.RCP R25, R7 ;  /* 0x000000070019a308 */ /* 0x0005220000001000 */
[----:B---3--:R-:W-:Y:S01]  /*3070*/  @!P3 FMUL.FTZ R16, R16, R23 ;  /* 0x000000171010b220 */ /* 0x008fe20000410000 */
[----:B-----5:R-:W-:-:S06]  /*3080*/  ISETP.GE.AND P6, PT, R42, R9, PT ;  /* 0x000000092a00720c */ /* 0x020fcc0003fc6270 */
[----:B------:R2:W3:Y:S01]  /*3090*/  @!P0 MUFU.RCP R0, R8 ;  /* 0x0000000800008308 */ /* 0x0004e20000001000 */
[----:B0-----:R-:W-:Y:S01]  /*30a0*/  @!P4 FMUL.FTZ R17, R17, R6 ;  /* 0x000000061111c220 */ /* 0x001fe20000410000 */
[-C--:B------:R-:W-:Y:S02]  /*30b0*/  ISETP.GE.AND P3, PT, R60, R9.reuse, PT ;  /* 0x000000093c00720c */ /* 0x080fe40003f66270 */
[-C--:B------:R-:W-:Y:S02]  /*30c0*/  ISETP.GE.AND P4, PT, R62, R9.reuse, PT ;  /* 0x000000093e00720c */ /* 0x080fe40003f86270 */
[----:B------:R-:W-:Y:S01]  /*30d0*/  ISETP.GE.AND P5, PT, R58, R9, PT ;  /* 0x000000093a00720c */ /* 0x000fe20003fa6270 */
[----:B------:R-:W-:Y:S07]  /*30e0*/  @P6 BRA `(.L_x_8223) ;  /* 0x0000009000006947 */ /* 0x000fee0003800000 */
[----:B--2-4-:R-:W-:-:S04]  /*30f0*/  IMAD.WIDE.U32 R6, R78, c[0x0][0x2d8], R2 ;  /* 0x0000b6004e067a25 */ /* 0x014fc800078e0002 */
        /* <DEDUP_REMOVED lines=8> */
.L_x_8223:
[----:B--2-4-:R-:W-:Y:S05]  /*3180*/  BSYNC B0 ;  /* 0x0000000000007941 */ /* 0x014fea0003800000 */
.L_x_8222:
        /* <DEDUP_REMOVED lines=10> */
[----:B--2---:R-:W-:-:S05]  /*3230*/  IMAD.WIDE.U32 R4, R78, c[0x0][0x2f8], RZ ;  /* 0x0000be004e047a25 */ /* 0x004fca00078e00ff */
[----:B------:R-:W-:Y:S01]  /*3240*/  IADD3 R15, R5, R7, RZ ;  /* 0x00000007050f7210 */ /* 0x000fe20007ffe0ff */
[----:B------:R2:W-:Y:S01]  /*3250*/  STS.128 [R66.X16], R16 ;  /* 0x0000001042007388 */ /* 0x0005e2000000cc00 */
[----:B------:R-:W-:-:S06]  /*3260*/  NOP ;  /* 0x0000000000007918 */ /* 0x000fcc0000000000 */
[----:B0-----:R-:W-:Y:S04]  /*3270*/  LDS R9, [R66.X4] ;  /* 0x0000000042097984 */ /* 0x001fe80000004800 */
[----:B------:R-:W-:Y:S04]  /*3280*/  LDS R11, [R66.X4+0x80] ;  /* 0x00008000420b7984 */ /* 0x000fe80000004800 */
[----:B------:R-:W-:Y:S01]  /*3290*/  LDS R23, [R66.X4+0x100] ;  /* 0x0001000042177984 */ /* 0x000fe20000004800 */
[----:B--2---:R-:W-:-:S03]  /*32a0*/  FADD.FTZ R17, R0, R17 ;  /* 0x0000001100117221 */ /* 0x004fc60000010000 */
        /* <DEDUP_REMOVED lines=17> */
.L_x_8225:
[----:B------:R-:W-:Y:S05]  /*33c0*/  BSYNC B0 ;  /* 0x0000000000007941 */ /* 0x000fea0003800000 */
.L_x_8224:
[----:B------:R-:W-:Y:S01]  /*33d0*/  MOV R2, R4 ;  /* 0x0000000400027202 */ /* 0x000fe20000000f00 */
[----:B------:R-:W-:Y:S01]  /*33e0*/  IMAD.MOV.U32 R3, RZ, RZ, R15 ;  /* 0x000000ffff037224 */ /* 0x000fe200078e000f */
[----:B------:R-:W-:Y:S01]  /*33f0*/  IADD3 R0, P4, R56, c[0x0][0x340], RZ ;  /* 0x0000d00038007a10 */ /* 0x000fe20007f9e0ff */
[----:B------:R-:W-:Y:S01]  /*3400*/  IMAD R4, R84, c[0x0][0x300], RZ ;  /* 0x0000c00054047a24 */ /* 0x000fe200078e02ff */
[-C--:B------:R-:W-:Y:S01]  /*3410*/  ISETP.GE.AND P0, PT, R62, R13.reuse, PT ;  /* 0x0000000d3e00720c */ /* 0x080fe20003f06270 */
[C---:B------:R-:W-:Y:S01]  /*3420*/  IMAD.WIDE.U32 R2, R85.reuse, c[0x0][0x300], R2 ;  /* 0x0000c00055027a25 */ /* 0x040fe200078e0002 */
[-C--:B------:R-:W-:Y:S02]  /*3430*/  ISETP.GE.AND P1, PT, R60, R13.reuse, PT ;  /* 0x0000000d3c00720c */ /* 0x080fe40003f26270 */
[----:B------:R-:W-:Y:S01]  /*3440*/  ISETP.GE.AND P2, PT, R58, R13, PT ;  /* 0x0000000d3a00720c */ /* 0x000fe20003f46270 */
[----:B------:R-:W-:Y:S01]  /*3450*/  IMAD R4, R85, c[0x0][0x304], R4 ;  /* 0x0000c10055047a24 */ /* 0x000fe200078e0204 */
[----:B------:R-:W-:-:S02]  /*3460*/  IADD3 R86, P3, R86, R2, RZ ;  /* 0x0000000256567210 */ /* 0x000fc40007f7e0ff */
[----:B------:R-:W-:Y:S02]  /*3470*/  IADD3 R64, R64, -0x80, RZ ;  /* 0xffffff8040407810 */ /* 0x000fe40007ffe0ff */
[----:B------:R-:W-:Y:S02]  /*3480*/  IADD3.X R89, R89, R4, R3, P3, !PT ;  /* 0x0000000459597210 */ /* 0x000fe40001ffe403 */
[----:B------:R-:W-:Y:S02]  /*3490*/  IADD3.X R3, R54, c[0x0][0x344], RZ, P4, !PT ;  /* 0x0000d10036037a10 */ /* 0x000fe400027fe4ff */
[C---:B------:R-:W-:Y:S02]  /*34a0*/  ISETP.GT.AND P4, PT, R65.reuse, 0x1, PT ;  /* 0x000000014100780c */ /* 0x040fe40003f84270 */
[----:B------:R-:W-:Y:S02]  /*34b0*/  LEA R2, P3, R86, R0, 0x2 ;  /* 0x0000000056027211 */ /* 0x000fe400078610ff */
[----:B------:R-:W-:-:S02]  /*34c0*/  IADD3 R65, R65, -0x1, RZ ;  /* 0xffffffff41417810 */ /* 0x000fc40007ffe0ff */
        /* <DEDUP_REMOVED lines=14> */
.L_x_8199:
        /* <DEDUP_REMOVED lines=10> */
[----:B--2---:R-:W0:Y:S04]  /*3650*/  SHFL.DOWN P1, R3, R0, 0x2, 0x1f ;  /* 0x08401f0000037f89 */ /* 0x004e280000020000 */
        /* <DEDUP_REMOVED lines=13> */
.L_x_8228:
[----:B0-----:R-:W-:Y:S05]  /*3730*/  BSYNC B0 ;  /* 0x0000000000007941 */ /* 0x001fea0003800000 */
.L_x_8227:
        /* <DEDUP_REMOVED lines=8> */
[----:B--2---:R-:W0:Y:S02]  /*37c0*/  SHFL.DOWN P0, R3, R0, 0x2, 0x1f ;  /* 0x08401f0000037f89 */ /* 0x004e240000000000 */
        /* <DEDUP_REMOVED lines=14> */
.L_x_8230:
[----:B------:R-:W3:Y:S02]  /*38b0*/  S2R R15, SR_TID.X ;  /* 0x00000000000f7919 */ /* 0x000ee40000002100 */
.L_x_8231:
[----:B0-----:R-:W-:Y:S05]  /*38c0*/  BSYNC B0 ;  /* 0x0000000000007941 */ /* 0x001fea0003800000 */
.L_x_8229:
[----:B---3--:R-:W-:-:S13]  /*38d0*/  ISETP.GE.AND P0, PT, R15, c[0x0][0x16c], PT ;  /* 0x00005b000f007a0c */ /* 0x008fda0003f06270 */
[----:B------:R-:W-:Y:S05]  /*38e0*/  @P0 EXIT ;  /* 0x000000000000094d */ /* 0x000fea0003800000 */
[C---:B------:R-:W-:Y:S02]  /*38f0*/  IMAD R0, R84.reuse, c[0x0][0x2c8], RZ ;  /* 0x0000b20054007a24 */ /* 0x040fe400078e02ff */
[----:B------:R-:W-:Y:S02]  /*3900*/  IMAD R84, R84, c[0x0][0x288], RZ ;  /* 0x0000a20054547a24 */ /* 0x000fe400078e02ff */
[----:B--2---:R-:W-:-:S04]  /*3910*/  IMAD.WIDE.U32 R2, R85, c[0x0][0x2c8], RZ ;  /* 0x0000b20055027a25 */ /* 0x004fc800078e00ff */
[C---:B------:R-:W-:Y:S02]  /*3920*/  IMAD R23, R85.reuse, c[0x0][0x2cc], R0 ;  /* 0x0000b30055177a24 */ /* 0x040fe400078e0200 */
[C---:B------:R-:W-:Y:S02]  /*3930*/  IMAD R21, R85.reuse, c[0x0][0x28c], R84 ;  /* 0x0000a30055157a24 */ /* 0x040fe400078e0254 */
[----:B------:R-:W-:Y:S01]  /*3940*/  IMAD.WIDE.U32 R4, R85, c[0x0][0x288], RZ ;  /* 0x0000a20055047a25 */ /* 0x000fe200078e00ff */
[----:B------:R-:W-:-:S04]  /*3950*/  IADD3 R23, R3, R23, RZ ;  /* 0x0000001703177210 */ /* 0x000fc80007ffe0ff */
[----:B------:R-:W-:Y:S02]  /*3960*/  IADD3 R21, R5, R21, RZ ;  /* 0x0000001505157210 */ /* 0x000fe40007ffe0ff */
.L_x_8232:
        /* <DEDUP_REMOVED lines=26> */
.L_x_8233:
        /* <DEDUP_REMOVED lines=15> */
.L_x_9146:


//--------------------- .text._Z25selective_scan_bwd_kernelI32Selective_Scan_bwd_kernel_traitsILi32ELi4ELb0ELb1ELb0ELb1ELb1EffEEv12SSMParamsBwd --------------------------
	.section	.text._Z25selective_scan_bwd_kernelI32Selective_Scan_bwd_kernel_traitsILi32ELi4ELb0ELb1ELb0ELb1ELb1EffEEv12SSMParamsBwd,"ax",@progbits
	.sectioninfo	@"SHI_REGISTERS=118"
	.align	128
        .global         _Z25selective_scan_bwd_kernelI32Selective_Scan_bwd_kernel_traitsILi32ELi4ELb0ELb1ELb0ELb1ELb1EffEEv12SSMParamsBwd
        .type           _Z25selective_scan_bwd_kernelI32Selective_Scan_bwd_kernel_traitsILi32ELi4ELb0ELb1ELb0ELb1ELb1EffEEv12SSMParamsBwd,@function
        .size           _Z25selective_scan_bwd_kernelI32Selective_Scan_bwd_kernel_traitsILi32ELi4ELb0ELb1ELb0ELb1ELb1EffEEv12SSMParamsBwd,(.L_x_9147 - _Z25selective_scan_bwd_kernelI32Selective_Scan_bwd_kernel_traitsILi32ELi4ELb0ELb1ELb0ELb1ELb1EffEEv12SSMParamsBwd)
        .other          _Z25selective_scan_bwd_kernelI32Selective_Scan_bwd_kernel_traitsILi32ELi4ELb0ELb1ELb0ELb1ELb1EffEEv12SSMParamsBwd,@"STO_CUDA_ENTRY STV_DEFAULT"
_Z25selective_scan_bwd_kernelI32Selective_Scan_bwd_kernel_traitsILi32ELi4ELb0ELb1ELb0ELb1ELb1EffEEv12SSMParamsBwd:
.text._Z25selective_scan_bwd_kernelI32Selective_Scan_bwd_kernel_traitsILi32ELi4ELb0ELb1ELb0ELb1ELb1EffEEv12SSMParamsBwd:
        /* <DEDUP_REMOVED lines=51> */
[----:B------:R-:W-:Y:S02]  /*0330*/  IMAD R15, R5, c[0x0][0x27c], R16 ;  /* 0x00009f00050f7a24 */ /* 0x000fe400078e0210 */
[----:B------:R-:W-:Y:S02]  /*0340*/  IMAD R16, R6, c[0x0][0x190], RZ ;  /* 0x0000640006107a24 */ /* 0x000fe400078e02ff */
[----:B------:R-:W-:Y:S01]  /*0350*/  IMAD.WIDE.U32 R8, R0, c[0x0][0x1d8], R8 ;  /* 0x0000760000087a25 */ /* 0x000fe200078e0008 */
[----:B------:R-:W-:Y:S02]  /*0360*/  IADD3 R13, R13, R15, RZ ;  /* 0x0000000f0d0d7210 */ /* 0x000fe40007ffe0ff */
[-C--:B------:R-:W-:Y:S01]  /*0370*/  @!P1 IADD3 R14, R14, -R17.reuse, RZ ;  /* 0x800000110e0e9210 */ /* 0x080fe20007ffe0ff */
[----:B------:R-:W-:Y:S01]  /*0380*/  IMAD R23, R5, c[0x0][0x194], R16 ;  /* 0x0000650005177a24 */ /* 0x000fe200078e0210 */
[----:B------:R-:W-:Y:S01]  /*0390*/  @!P1 IADD3 R7, R7, 0x1, RZ ;  /* 0x0000000107079810 */ /* 0x000fe20007ffe0ff */
[----:B------:R-:W-:Y:S01]  /*03a0*/  IMAD R16, R0, c[0x0][0x1dc], R21 ;  /* 0x0000770000107a24 */ /* 0x000fe200078e0215 */
[----:B------:R-:W-:Y:S01]  /*03b0*/  ISETP.GE.U32.AND P0, PT, R14, R17, PT ;  /* 0x000000110e00720c */ /* 0x000fe20003f06070 */
[----:B------:R-:W-:Y:S01]  /*03c0*/  IMAD.WIDE.U32 R14, R5, c[0x0][0x190], RZ ;  /* 0x00006400050e7a25 */ /* 0x000fe200078e00ff */
[----:B------:R-:W-:-:S02]  /*03d0*/  LEA R17, R18, 0xffffff80, 0x7 ;  /* 0xffffff8012117811 */ /* 0x000fc400078e38ff */
[----:B------:R-:W-:Y:S01]  /*03e0*/  ISETP.NE.AND P1, PT, RZ, c[0x0][0x178], PT ;  /* 0x00005e00ff007a0c */ /* 0x000fe20003f25270 */
[----:B------:R-:W-:Y:S01]  /*03f0*/  IMAD R21, R3, c[0x0][0x1e8], RZ ;  /* 0x00007a0003157a24 */ /* 0x000fe200078e02ff */
[----:B------:R-:W-:Y:S02]  /*0400*/  IADD3 R15, R15, R23, RZ ;  /* 0x000000170f0f7210 */ /* 0x000fe40007ffe0ff */
[----:B------:R-:W-:Y:S01]  /*0410*/  SHF.R.S32.HI R19, RZ, 0x1f, R17 ;  /* 0x0000001fff137819 */ /* 0x000fe20000011411 */
[----:B------:R-:W-:Y:S01]  /*0420*/  IMAD R21, R0, c[0x0][0x1ec], R21 ;  /* 0x00007b0000157a24 */ /* 0x000fe200078e0215 */
[----:B------:R-:W-:-:S03]  /*0430*/  IADD3 R23, P4, R17, R8, RZ ;  /* 0x0000000811177210 */ /* 0x000fc60007f9e0ff */
[----:B------:R-:W-:Y:S02]  /*0440*/  @P0 IADD3 R7, R7, 0x1, RZ ;  /* 0x0000000107070810 */ /* 0x000fe40007ffe0ff */
[----:B------:R-:W-:Y:S01]  /*0450*/  IADD3.X R16, R19, R9, R16, P4, !PT ;  /* 0x0000000913107210 */ /* 0x000fe200027fe410 */
[----:B------:R-:W-:-:S04]  /*0460*/  IMAD.WIDE.U32 R8, R0, c[0x0][0x1e8], R10 ;  /* 0x00007a0000087a25 */ /* 0x000fc800078e000a */
[----:B------:R-:W-:Y:S01]  /*0470*/  IMAD.WIDE.U32 R10, R0, c[0x0][0x280], R12 ;  /* 0x0000a000000a7a25 */ /* 0x000fe200078e000c */
[----:B------:R-:W-:-:S03]  /*0480*/  IADD3 R22, P0, R17, R8, RZ ;  /* 0x0000000811167210 */ /* 0x000fc60007f1e0ff */
[----:B------:R-:W-:Y:S01]  /*0490*/  @!P2 IMAD.MOV R7, RZ, RZ, -R7 ;  /* 0x000000ffff07a224 */ /* 0x000fe200078e0a07 */
[----:B------:R-:W-:Y:S02]  /*04a0*/  @!P1 LOP3.LUT R7, RZ, c[0x0][0x178], RZ, 0x33, !PT ;  /* 0x00005e00ff079a12 */ /* 0x000fe400078e33ff */
[----:B------:R-:W-:Y:S02]  /*04b0*/  IADD3.X R9, R19, R9, R21, P0, !PT ;  /* 0x0000000913097210 */ /* 0x000fe400007fe415 */
[----:B------:R-:W-:Y:S01]  /*04c0*/  ISETP.NE.U32.AND P0, PT, RZ, c[0x0][0x260], PT ;  /* 0x00009800ff007a0c */ /* 0x000fe20003f05070 */
[----:B------:R-:W-:Y:S01]  /*04d0*/  IMAD.WIDE.U32 R14, R7, c[0x0][0x1a8], R14 ;  /* 0x00006a00070e7a25 */ /* 0x000fe200078e000e */
[----:B------:R-:W-:Y:S02]  /*04e0*/  IADD3 R20, P2, R17, R10, RZ ;  /* 0x0000000a11147210 */ /* 0x000fe40007f5e0ff */
[----:B------:R-:W-:Y:S02]  /*04f0*/  SHF.R.S32.HI R8, RZ, 0x1f, R7 ;  /* 0x0000001fff087819 */ /* 0x000fe40000011407 */
[----:B------:R-:W-:-:S02]  /*0500*/  ISETP.NE.AND.EX P0, PT, RZ, c[0x0][0x264], PT, P0 ;  /* 0x00009900ff007a0c */ /* 0x000fc40003f05300 */
[----:B------:R-:W-:Y:S01]  /*0510*/  IADD3.X R11, R19, R11, R25, P2, !PT ;  /* 0x0000000b130b7210 */ /* 0x000fe200017fe419 */
[----:B------:R-:W-:Y:S01]  /*0520*/  IMAD R10, R8, c[0x0][0x1a8], RZ ;  /* 0x00006a00080a7a24 */ /* 0x000fe200078e02ff */
[C---:B------:R-:W-:Y:S02]  /*0530*/  LEA R13, P1, R23.reuse, c[0x0][0x240], 0x2 ;  /* 0x00009000170d7a11 */ /* 0x040fe400078210ff */
[C---:B------:R-:W-:Y:S02]  /*0540*/  LEA R21, P2, R22.reuse, c[0x0][0x248], 0x2 ;  /* 0x0000920016157a11 */ /* 0x040fe400078410ff */
[----:B------:R-:W-:Y:S02]  /*0550*/  LEA.HI.X R23, R23, c[0x0][0x244], R16, 0x2, P1 ;  /* 0x0000910017177a11 */ /* 0x000fe400008f1410 */
[----:B------:R-:W-:Y:S01]  /*0560*/  LEA.HI.X R22, R22, c[0x0][0x24c], R9, 0x2, P2 ;  /* 0x0000930016167a11 */ /* 0x000fe200010f1409 */
[----:B------:R-:W-:Y:S01]  /*0570*/  IMAD R9, R7, c[0x0][0x1ac], R10 ;  /* 0x00006b0007097a24 */ /* 0x000fe200078e020a */
[----:B------:R-:W-:-:S02]  /*0580*/  ISETP.NE.U32.AND P1, PT, RZ, c[0x0][0x328], PT ;  /* 0x0000ca00ff007a0c */ /* 0x000fc40003f25070 */
[----:B------:R-:W-:Y:S02]  /*0590*/  ISETP.NE.U32.AND P2, PT, RZ, c[0x0][0x348], PT ;  /* 0x0000d200ff007a0c */ /* 0x000fe40003f45070 */
[----:B------:R-:W-:Y:S02]  /*05a0*/  ISETP.NE.AND.EX P1, PT, RZ, c[0x0][0x32c], PT, P1 ;  /* 0x0000cb00ff007a0c */ /* 0x000fe40003f25310 */
[----:B------:R-:W-:Y:S02]  /*05b0*/  ISETP.NE.AND.EX P2, PT, RZ, c[0x0][0x34c], PT, P2 ;  /* 0x0000d300ff007a0c */ /* 0x000fe40003f45320 */
[----:B------:R-:W-:Y:S01]  /*05c0*/  IADD3 R10, R15, R9, RZ ;  /* 0x000000090f0a7210 */ /* 0x000fe20007ffe0ff */
[----:B------:R-:W-:Y:S01]  /*05d0*/  @P0 IMAD R9, R5, c[0x0][0x164], R0 ;  /* 0x0000590005090a24 */ /* 0x000fe200078e0200 */
[----:B------:R-:W-:Y:S02]  /*05e0*/  LEA R16, P4, R20, c[0x0][0x308], 0x2 ;  /* 0x0000c20014107a11 */ /* 0x000fe400078810ff */
[----:B------:R-:W-:Y:S01]  /*05f0*/  IADD3 R17, P5, R17, R14, RZ ;  /* 0x0000000e11117210 */ /* 0x000fe20007fbe0ff */
[----:B------:R-:W-:Y:S01]  /*0600*/  @P0 IMAD R9, R9, c[0x0][0x174], RZ ;  /* 0x00005d0009090a24 */ /* 0x000fe200078e02ff */
[----:B------:R-:W-:-:S02]  /*0610*/  @P0 MOV R64, 0x8 ;  /* 0x0000000800400802 */ /* 0x000fc40000000f00 */
        /* <DEDUP_REMOVED lines=15> */
[----:B------:R-:W-:Y:S01]  /*0710*/  MOV R14, R21 ;  /* 0x00000015000e7202 */ /* 0x000fe20000000f00 */
[----:B------:R-:W-:Y:S01]  /*0720*/  IMAD.MOV.U32 R11, RZ, RZ, R13 ;  /* 0x000000ffff0b7224 */ /* 0x000fe200078e000d */
[----:B------:R-:W-:Y:S01]  /*0730*/  MOV R13, R23 ;  /* 0x00000017000d7202 */ /* 0x000fe20000000f00 */
[----:B------:R-:W1:Y:S01]  /*0740*/  S2R R21, SR_LANEID ;  /* 0x0000000000157919 */ /* 0x000e620000000000 */
[C---:B------:R-:W-:Y:S01]  /*0750*/  IMAD R23, R3.reuse, c[0x0][0x180], RZ ;  /* 0x0000600003177a24 */ /* 0x040fe200078e02ff */
[----:B------:R-:W-:Y:S01]  /*0760*/  MOV R15, R22 ;  /* 0x00000016000f7202 */ /* 0x000fe20000000f00 */
[----:B------:R-:W-:Y:S01]  /*0770*/  IMAD R27, R3, c[0x0][0x1b8], RZ ;  /* 0x00006e00031b7a24 */ /* 0x000fe200078e02ff */
[----:B------:R-:W-:Y:S01]  /*0780*/  MOV R17, R20 ;  /* 0x0000001400117202 */ /* 0x000fe20000000f00 */
[----:B------:R-:W-:Y:S01]  /*0790*/  IMAD.WIDE.U32 R58, R0, c[0x0][0x180], RZ ;  /* 0x00006000003a7a25 */ /* 0x000fe200078e00ff */
[----:B------:R-:W-:-:S02]  /*07a0*/  MOV R20, c[0x0][0x174] ;  /* 0x00005d0000147a02 */ /* 0x000fc40000000f00 */
[----:B------:R-:W-:Y:S01]  /*07b0*/  MOV R22, RZ ;  /* 0x000000ff00167202 */ /* 0x000fe20000000f00 */
[----:B------:R-:W-:-:S04]  /*07c0*/  IMAD.WIDE.U32 R56, R0, c[0x0][0x1b8], RZ ;  /* 0x00006e0000387a25 */ /* 0x000fc800078e00ff */
[C---:B------:R-:W-:Y:S02]  /*07d0*/  IMAD R25, R0.reuse, c[0x0][0x184], R23 ;  /* 0x0000610000197a24 */ /* 0x040fe400078e0217 */
[----:B------:R-:W-:Y:S02]  /*07e0*/  IMAD R27, R0, c[0x0][0x1bc], R27 ;  /* 0x00006f00001b7a24 */ /* 0x000fe400078e021b */
[----:B------:R-:W-:Y:S01]  /*07f0*/  IMAD.MOV.U32 R10, RZ, RZ, RZ ;  /* 0x000000ffff0a7224 */ /* 0x000fe200078e00ff */
[----:B------:R-:W-:Y:S02]  /*0800*/  IADD3 R25, R59, R25, RZ ;  /* 0x000000193b197210 */ /* 0x000fe40007ffe0ff */
[C---:B0-----:R-:W-:Y:S02]  /*0810*/  SHF.L.U32 R9, R12.reuse, 0x2, RZ ;  /* 0x000000020c097819 */ /* 0x041fe400000006ff */
[----:B------:R-:W-:Y:S02]  /*0820*/  LOP3.LUT R23, R12, 0x1f, RZ, 0xc0, !PT ;  /* 0x0000001f0c177812 */ /* 0x000fe400078ec0ff */
[----:B------:R-:W-:-:S02]  /*0830*/  LOP3.LUT R55, R9, 0xffffff80, RZ, 0xc0, !PT ;  /* 0xffffff8009377812 */ /* 0x000fc400078ec0ff */
[----:B------:R-:W-:Y:S02]  /*0840*/  MOV R9, RZ ;  /* 0x000000ff00097202 */ /* 0x000fe40000000f00 */
[----:B------:R-:W-:Y:S02]  /*0850*/  LOP3.LUT R54, R55, 0x1f, R12, 0xf8, !PT ;  /* 0x0000001f37367812 */ /* 0x000fe400078ef80c */
[----:B------:R-:W-:Y:S02]  /*0860*/  IADD3 R27, R57, R27, RZ ;  /* 0x0000001b391b7210 */ /* 0x000fe40007ffe0ff */
[----:B------:R-:W-:Y:S02]  /*0870*/  SHF.R.S32.HI R55, RZ, 0x1f, R54 ;  /* 0x0000001fff377819 */ /* 0x000fe40000011436 */
[C---:B------:R-:W-:Y:S02]  /*0880*/  LOP3.LUT R24, R54.reuse, 0x20, RZ, 0xfc, !PT ;  /* 0x0000002036187812 */ /* 0x040fe400078efcff */
[----:B------:R-:W-:-:S02]  /*0890*/  LOP3.LUT R26, R54, 0x40, RZ, 0xfc, !PT ;  /* 0x00000040361a7812 */ /* 0x000fc400078efcff */
[----:B-1----:R-:W-:Y:S02]  /*08a0*/  LOP3.LUT R48, R54, 0x60, RZ, 0xfc, !PT ;  /* 0x0000006036307812 */ /* 0x002fe400078efcff */
.L_x_8266:
[----:B------:R-:W-:Y:S01]  /*08b0*/  BAR.SYNC.DEFER_BLOCKING 0x0 ;  /* 0x0000000000007b1d */ /* 0x000fe20000010000 */
[----:B------:R-:W-:Y:S01]  /*08c0*/  LEA R66, R20, 0xffffff80, 0x7 ;  /* 0xffffff8014427811 */ /* 0x000fe200078e38ff */
[C---:B------:R-:W-:Y:S01]  /*08d0*/  IMAD.SHL.U32 R51, R54.reuse, 0x4, RZ ;  /* 0x0000000436337824 */ /* 0x040fe200078e00ff */
[----:B------:R-:W-:Y:S01]  /*08e0*/  HFMA2.MMA R30, -RZ, RZ, 0, 0 ;  /* 0x00000000ff1e7435 */ /* 0x000fe200000001ff */
[----:B------:R-:W-:Y:S01]  /*08f0*/  SHF.L.U64.HI R50, R54, 0x2, R55 ;  /* 0x0000000236327819 */ /* 0x000fe20000010237 */
[----:B------:R-:W-:Y:S01]  /*0900*/  HFMA2.MMA R34, -RZ, RZ, 0, 0 ;  /* 0x00000000ff227435 */ /* 0x000fe200000001ff */
[----:B------:R-:W-:Y:S02]  /*0910*/  IADD3 R49, -R66, c[0x0][0x168], RZ ;  /* 0x00005a0042317a10 */ /* 0x000fe40007ffe1ff */
[----:B--2---:R-:W-:Y:S02]  /*0920*/  IADD3 R28, P4, R11, R51, RZ ;  /* 0x000000330b1c7210 */ /* 0x004fe40007f9e0ff */
[----:B------:R-:W-:-:S02]  /*0930*/  ISETP.GE.AND P0, PT, R54, R49, PT ;  /* 0x000000313600720c */ /* 0x000fc40003f06270 */
[-C--:B------:R-:W-:Y:S02]  /*0940*/  ISETP.GE.AND P1, PT, R24, R49.reuse, PT ;  /* 0x000000311800720c */ /* 0x080fe40003f26270 */
[-C--:B------:R-:W-:Y:S02]  /*0950*/  ISETP.GE.AND P2, PT, R26, R49.reuse, PT ;  /* 0x000000311a00720c */ /* 0x080fe40003f46270 */
[----:B------:R-:W-:Y:S02]  /*0960*/  ISETP.GE.AND P3, PT, R48, R49, PT ;  /* 0x000000313000720c */ /* 0x000fe40003f66270 */
        /* <DEDUP_REMOVED lines=8> */
[----:B------:R-:W-:Y:S01]  /*09f0*/  IMAD.MOV.U32 R40, RZ, RZ, RZ ;  /* 0x000000ffff287224 */ /* 0x000fe200078e00ff */
[----:B------:R-:W-:-:S02]  /*0a00*/  ISETP.GE.AND P2, PT, R24, R49, PT ;  /* 0x000000311800720c */ /* 0x000fc40003f46270 */
[----:B------:R-:W-:-:S09]  /*0a10*/  ISETP.GE.AND P3, PT, R26, R49, PT ;  /* 0x000000311a00720c */ /* 0x000fd20003f66270 */
[----:B0-----:R-:W-:-:S04]  /*0a20*/  @!P0 IADD3 R32, P1, R14, R51, RZ ;  /* 0x000000330e208210 */ /* 0x001fc80007f3e0ff */
[----:B------:R-:W-:Y:S02]  /*0a30*/  @!P0 IADD3.X R33, R15, R50, RZ, P1, !PT ;  /* 0x000000320f218210 */ /* 0x000fe40000ffe4ff */
[----:B------:R-:W-:Y:S01]  /*0a40*/  ISETP.GE.AND P1, PT, R48, R49, PT ;  /* 0x000000313000720c */ /* 0x000fe20003f26270 */
[----:B------:R-:W-:Y:S02]  /*0a50*/  HFMA2.MMA R46, -RZ, RZ, 0, 0 ;  /* 0x00000000ff2e7435 */ /* 0x000fe400000001ff */
[----:B------:R-:W-:Y:S01]  /*0a60*/  HFMA2.MMA R52, -RZ, RZ, 0, 0 ;  /* 0x00000000ff347435 */ /* 0x000fe200000001ff */
[----:B------:R-:W-:Y:S01]  /*0a70*/  MOV R42, RZ ;  /* 0x000000ff002a7202 */ /* 0x000fe20000000f00 */
[----:B--2---:R-:W-:Y:S04]  /*0a80*/  STS [R21.X4], R30 ;  /* 0x0000001e15007388 */ /* 0x004fe80000004800 */
[----:B---3--:R-:W-:Y:S04]  /*0a90*/  STS [R21.X4+0x80], R36 ;  /* 0x0000802415007388 */ /* 0x008fe80000004800 */
[----:B----4-:R0:W-:Y:S04]  /*0aa0*/  STS [R21.X4+0x100], R34 ;  /* 0x0001002215007388 */ /* 0x0101e80000004800 */
[----:B-1----:R1:W-:Y:S01]  /*0ab0*/  STS [R21.X4+0x180], R38 ;  /* 0x0001802615007388 */ /* 0x0023e20000004800 */
[----:B------:R-:W-:-:S06]  /*0ac0*/  NOP ;  /* 0x0000000000007918 */ /* 0x000fcc0000000000 */
[----:B------:R-:W-:Y:S04]  /*0ad0*/  LDS.128 R28, [R21.X16] ;  /* 0x00000000151c7984 */ /* 0x000fe8000000cc00 */
[----:B------:R-:W-:Y:S01]  /*0ae0*/  BAR.SYNC.DEFER_BLOCKING 0x0 ;  /* 0x0000000000007b1d */ /* 0x000fe20000010000 */
[CC--:B0-----:R-:W-:Y:S02]  /*0af0*/  @!P2 IADD3 R34, P4, R14.reuse, R51.reuse, RZ ;  /* 0x000000330e22a210 */ /* 0x0c1fe40007f9e0ff */
[CC--:B------:R-:W-:Y:S02]  /*0b00*/  @!P3 IADD3 R36, P5, R14.reuse, R51.reuse, RZ ;  /* 0x000000330e24b210 */ /* 0x0c0fe40007fbe0ff */
[----:B-1----:R-:W-:Y:S02]  /*0b10*/  @!P1 IADD3 R38, P6, R14, R51, RZ ;  /* 0x000000330e269210 */ /* 0x002fe40007fde0ff */
[----:B------:R-:W-:-:S02]  /*0b20*/  @!P2 IADD3.X R35, R15, R50, RZ, P4, !PT ;  /* 0x000000320f23a210 */ /* 0x000fc400027fe4ff */
[CC--:B------:R-:W-:Y:S02]  /*0b30*/  @!P3 IADD3.X R37, R15.reuse, R50.reuse, RZ, P5, !PT ;  /* 0x000000320f25b210 */ /* 0x0c0fe40002ffe4ff */
[----:B------:R-:W-:Y:S01]  /*0b40*/  @!P1 IADD3.X R39, R15, R50, RZ, P6, !PT ;  /* 0x000000320f279210 */ /* 0x000fe200037fe4ff */
[----:B------:R-:W2:Y:S04]  /*0b50*/  @!P0 LDG.E R40, [R32.64] ;  /* 0x0000000420288981 */ /* 0x000ea8000c1e1900 */
[----:B------:R-:W3:Y:S04]  /*0b60*/  @!P2 LDG.E R46, [R34.64+0x80] ;  /* 0x00008004222ea981 */ /* 0x000ee8000c1e1900 */
[----:B------:R-:W4:Y:S04]  /*0b70*/  @!P3 LDG.E R42, [R36.64+0x100] ;  /* 0x00010004242ab981 */ /* 0x000f28000c1e1900 */
[----:B------:R-:W4:Y:S01]  /*0b80*/  @!P1 LDG.E R52, [R38.64+0x180] ;  /* 0x0001800426349981 */ /* 0x000f22000c1e1900 */
[----:B------:R-:W-:Y:S01]  /*0b90*/  IADD3 R44, P4, R16, R51, RZ ;  /* 0x00000033102c7210 */ /* 0x000fe20007f9e0ff */
[----:B------:R-:W-:Y:S01]  /*0ba0*/  HFMA2.MMA R70, -RZ, RZ, 0, 0 ;  /* 0x00000000ff467435 */ /* 0x000fe200000001ff */
[----:B------:R-:W-:Y:S01]  /*0bb0*/  MOV R68, RZ ;  /* 0x000000ff00447202 */ /* 0x000fe20000000f00 */
[----:B------:R-:W-:Y:S01]  /*0bc0*/  HFMA2.MMA R74, -RZ, RZ, 0, 0 ;  /* 0x00000000ff4a7435 */ /* 0x000fe200000001ff */
[----:B------:R-:W-:Y:S01]  /*0bd0*/  MOV R72, RZ ;  /* 0x000000ff00487202 */ /* 0x000fe20000000f00 */
[----:B------:R-:W-:Y:S01]  /*0be0*/  IMAD.X R45, R17, 0x1, R50, P4 ;  /* 0x00000001112d7824 */ /* 0x000fe200020e0632 */
        /* <DEDUP_REMOVED lines=14> */
[----:B------:R-:W-:Y:S01]  /*0cd0*/  IMAD.WIDE.U32 R32, R5, c[0x0][0x1f0], RZ ;  /* 0x00007c0005207a25 */ /* 0x000fe200078e00ff */
[----:B------:R-:W-:Y:S01]  /*0ce0*/  BSSY B0, `(.L_x_8235) ;  /* 0x0000048000007945 */ /* 0x000fe20003800000 */
[----:B------:R-:W-:-:S02]  /*0cf0*/  ISETP.GE.AND P4, PT, R26, R49, PT ;  /* 0x000000311a00720c */ /* 0x000fc40003f86270 */
[----:B------:R-:W-:Y:S01]  /*0d00*/  IMAD R41, R5, c[0x0][0x1f4], R34 ;  /* 0x00007d0005297a24 */ /* 0x000fe200078e0222 */
[----:B------:R-:W-:Y:S01]  /*0d10*/  ISETP.GE.AND P5, PT, R48, R49, PT ;  /* 0x000000313000720c */ /* 0x000fe20003fa6270 */
[----:B0-----:R-:W-:Y:S02]  /*0d20*/  IMAD.MOV.U32 R42, RZ, RZ, R32 ;  /* 0x000000ffff2a7224 */ /* 0x001fe400078e0020 */
[----:B-1---5:R-:W-:Y:S01]  /*0d30*/  FADD.FTZ R69, R36, R4 ;  /* 0x0000000424457221 */ /* 0x022fe20000010000 */
[----:B------:R-:W-:Y:S01]  /*0d40*/  IADD3 R43, R33, R41, RZ ;  /* 0x00000029212b7210 */ /* 0x000fe20007ffe0ff */
[----:B------:R-:W-:Y:S01]  /*0d50*/  @!P2 IMAD.WIDE.U32 R34, R5, c[0x0][0x1f0], R66 ;  /* 0x00007c000522aa25 */ /* 0x000fe200078e0042 */
[----:B------:R-:W-:Y:S02]  /*0d60*/  MOV R33, c[0x0][0x174] ;  /* 0x00005d0000217a02 */ /* 0x000fe40000000f00 */
[----:B------:R-:W-:Y:S01]  /*0d70*/  FSETP.GTU.FTZ.AND P6, PT, R69, 20, PT ;  /* 0x41a000004500780b */ /* 0x000fe20003fdc000 */
[----:B--2---:R-:W-:Y:S01]  /*0d80*/  IMAD R45, R3, c[0x0][0x1f8], RZ ;  /* 0x00007e00032d7a24 */ /* 0x004fe200078e02ff */
[----:B------:R-:W-:Y:S01]  /*0d90*/  @!P2 IADD3 R41, R41, R35, RZ ;  /* 0x000000232929a210 */ /* 0x000fe20007ffe0ff */
[----:B------:R-:W-:Y:S01]  /*0da0*/  IMAD.WIDE.U32 R42, R0, c[0x0][0x1f8], R42 ;  /* 0x00007e00002a7a25 */ /* 0x000fe200078e002a */
[----:B------:R-:W-:-:S02]  /*0db0*/  @!P2 MOV R40, R34 ;  /* 0x000000220028a202 */ /* 0x000fc40000000f00 */
[----:B------:R-:W-:Y:S01]  /*0dc0*/  LEA R52, R33, R22, 0x7 ;  /* 0x0000001621347211 */ /* 0x000fe200078e38ff */
[C---:B------:R-:W-:Y:S01]  /*0dd0*/  IMAD R47, R0.reuse, c[0x0][0x1fc], R45 ;  /* 0x00007f00002f7a24 */ /* 0x040fe200078e022d */
[----:B------:R-:W-:Y:S01]  /*0de0*/  IADD3 R45, P1, R51, c[0x0][0x268], RZ ;  /* 0x00009a00332d7a10 */ /* 0x000fe20007f3e0ff */
[----:B------:R-:W-:Y:S01]  /*0df0*/  @!P2 IMAD.WIDE.U32 R40, R0, c[0x0][0x1f8], R40 ;  /* 0x00007e000028aa25 */ /* 0x000fe200078e0028 */
[----:B------:R-:W-:Y:S02]  /*0e00*/  SHF.R.S32.HI R53, RZ, 0x1f, R52 ;  /* 0x0000001fff357819 */ /* 0x000fe40000011434 */
[----:B------:R-:W-:Y:S01]  /*0e10*/  IADD3 R44, P3, R52, R42, RZ ;  /* 0x0000002a342c7210 */ /* 0x000fe20007f7e0ff */
[----:B------:R-:W-:Y:S01]  /*0e20*/  FADD.FTZ R73, R38, R4 ;  /* 0x0000000426497221 */ /* 0x000fe20000010000 */
[----:B------:R-:W-:Y:S02]  /*0e30*/  @!P2 IADD3 R46, P0, R54, R40, RZ ;  /* 0x00000028362ea210 */ /* 0x000fe40007f1e0ff */
[----:B------:R-:W-:-:S02]  /*0e40*/  IADD3.X R43, R53, R47, R43, P3, !PT ;  /* 0x0000002f352b7210 */ /* 0x000fc40001ffe42b */
[----:B------:R-:W-:Y:S02]  /*0e50*/  @!P2 IADD3.X R47, R55, R41, R47, P0, !PT ;  /* 0x00000029372fa210 */ /* 0x000fe400007fe42f */
[----:B------:R-:W-:Y:S02]  /*0e60*/  IADD3.X R41, R50, c[0x0][0x26c], RZ, P1, !PT ;  /* 0x00009b0032297a10 */ /* 0x000fe40000ffe4ff */
[----:B------:R-:W-:Y:S02]  /*0e70*/  LEA R40, P1, R44, R45, 0x2 ;  /* 0x0000002d2c287211 */ /* 0x000fe400078210ff */
[----:B------:R-:W-:Y:S02]  /*0e80*/  @!P2 LEA R42, P0, R46, c[0x0][0x268], 0x2 ;  /* 0x00009a002e2aaa11 */ /* 0x000fe400078010ff */
[----:B------:R-:W-:Y:S02]  /*0e90*/  LEA.HI.X R41, R44, R41, R43, 0x2, P1 ;  /* 0x000000292c297211 */ /* 0x000fe400008f142b */
[----:B------:R-:W-:-:S02]  /*0ea0*/  @!P2 LEA.HI.X R43, R46, c[0x0][0x26c], R47, 0x2, P0 ;  /* 0x00009b002e2baa11 */ /* 0x000fc400000f142f */
[----:B------:R-:W-:Y:S02]  /*0eb0*/  ISETP.GE.AND P3, PT, R24, R49, PT ;  /* 0x000000311800720c */ /* 0x000fe40003f66270 */
[----:B------:R-:W-:Y:S01]  /*0ec0*/  FSETP.GTU.FTZ.AND P0, PT, R73, 20, PT ;  /* 0x41a000004900780b */ /* 0x000fe20003f1c000 */
[----:B---3--:R0:W-:Y:S04]  /*0ed0*/  STS [R21.X4], R68 ;  /* 0x0000004415007388 */ /* 0x0081e80000004800 */
[----:B----4-:R-:W-:Y:S04]  /*0ee0*/  STS [R21.X4+0x100], R70 ;  /* 0x0001004615007388 */ /* 0x010fe80000004800 */
[----:B------:R1:W-:Y:S01]  /*0ef0*/  STS [R21.X4+0x80], R72 ;  /* 0x0000804815007388 */ /* 0x0003e20000004800 */
[----:B0-----:R-:W-:-:S03]  /*0f00*/  FADD.FTZ R68, R37, R4 ;  /* 0x0000000425447221 */ /* 0x001fc60000010000 */
[----:B------:R0:W-:Y:S01]  /*0f10*/  STS [R21.X4+0x180], R74 ;  /* 0x0001804a15007388 */ /* 0x0001e20000004800 */
[----:B------:R-:W-:-:S06]  /*0f20*/  NOP ;  /* 0x0000000000007918 */ /* 0x000fcc0000000000 */
[----:B------:R0:W2:Y:S01]  /*0f30*/  LDS.128 R32, [R21.X16] ;  /* 0x0000000015207984 */ /* 0x0000a2000000cc00 */
[----:B------:R-:W-:Y:S01]  /*0f40*/  FSETP.GTU.FTZ.AND P1, PT, R68, 20, PT ;  /* 0x41a000004400780b */ /* 0x000fe20003f3c000 */
[----:B-1----:R-:W-:Y:S01]  /*0f50*/  FADD.FTZ R72, R39, R4 ;  /* 0x0000000427487221 */ /* 0x002fe20000010000 */
[----:B------:R-:W-:Y:S06]  /*0f60*/  @P6 BRA `(.L_x_8236) ;  /* 0x000001f000006947 */ /* 0x000fec0003800000 */
        /* <DEDUP_REMOVED lines=31> */
.L_x_8236:
[----:B------:R-:W-:Y:S05]  /*1160*/  BSYNC B0 ;  /* 0x0000000000007941 */ /* 0x000fea0003800000 */
.L_x_8235:
[----:B------:R-:W-:Y:S01]  /*1170*/  BSSY B0, `(.L_x_8237) ;  /* 0x0000026000007945 */ /* 0x000fe20003800000 */
[----:B------:R-:W-:Y:S01]  /*1180*/  HFMA2.MMA R46, -RZ, RZ, 0, 0 ;  /* 0x00000000ff2e7435 */ /* 0x000fe200000001ff */
[----:B------:R-:W-:Y:S01]  /*1190*/  FSETP.GTU.FTZ.AND P6, PT, R72, 20, PT ;  /* 0x41a000004800780b */ /* 0x000fe20003fdc000 */
[----:B0-----:R-:W-:Y:S01]  /*11a0*/  HFMA2.MMA R74, -RZ, RZ, 0, 0 ;  /* 0x00000000ff4a7435 */ /* 0x001fe200000001ff */
[----:B------:R-:W-:Y:S02]  /*11b0*/  MOV R70, RZ ;  /* 0x000000ff00467202 */ /* 0x000fe40000000f00 */
[----:B------:R-:W-:Y:S01]  /*11c0*/  MOV R44, RZ ;  /* 0x000000ff002c7202 */ /* 0x000fe20000000f00 */
        /* <DEDUP_REMOVED lines=32> */
.L_x_8238:
[----:B------:R-:W-:Y:S05]  /*13d0*/  BSYNC B0 ;  /* 0x0000000000007941 */ /* 0x000fea0003800000 */
.L_x_8237:
        /* <DEDUP_REMOVED lines=33> */
.L_x_8240:
[----:B------:R-:W-:Y:S05]  /*15f0*/  BSYNC B0 ;  /* 0x0000000000007941 */ /* 0x000fea0003800000 */
.L_x_8239:
        /* <DEDUP_REMOVED lines=33> */
.L_x_8242:
[----:B------:R-:W-:Y:S05]  /*1810*/  BSYNC B0 ;  /* 0x0000000000007941 */ /* 0x000fea0003800000 */
.L_x_8241:
[----:B------:R-:W-:Y:S06]  /*1820*/  BAR.SYNC.DEFER_BLOCKING 0x0 ;  /* 0x0000000000007b1d */ /* 0x000fec0000010000 */
[----:B------:R0:W3:Y:S04]  /*1830*/  @!P2 LDG.E R46, [R42.64] ;  /* 0x000000042a2ea981 */ /* 0x0000e8000c1e1900 */
[----:B------:R1:W4:Y:S04]  /*1840*/  @!P3 LDG.E R70, [R40.64+-0x180] ;  /* 0xfffe80042846b981 */ /* 0x000328000c1e1900 */
[----:B------:R1:W5:Y:S04]  /*1850*/  @!P4 LDG.E R74, [R40.64+-0x100] ;  /* 0xffff0004284ac981 */ /* 0x000368000c1e1900 */
[----:B--2---:R1:W2:Y:S01]  /*1860*/  @!P5 LDG.E R44, [R40.64+-0x80] ;  /* 0xffff8004282cd981 */ /* 0x0042a2000c1e1900 */
[----:B------:R-:W-:Y:S01]  /*1870*/  IMAD R38, R6, c[0x0][0x200], RZ ;  /* 0x0000800006267a24 */ /* 0x000fe200078e02ff */
[----:B------:R-:W-:Y:S01]  /*1880*/  @!P2 MOV R39, R67 ;  /* 0x000000430027a202 */ /* 0x000fe20000000f00 */
[C---:B------:R-:W-:Y:S01]  /*1890*/  IMAD.WIDE.U32 R36, R5.reuse, c[0x0][0x200], RZ ;  /* 0x0000800005247a25 */ /* 0x040fe200078e00ff */
[----:B------:R-:W-:Y:S01]  /*18a0*/  HFMA2.MMA R78, -RZ, RZ, 0, 0 ;  /* 0x00000000ff4e7435 */ /* 0x000fe200000001ff */
[----:B------:R-:W-:Y:S01]  /*18b0*/  MOV R82, RZ ;  /* 0x000000ff00527202 */ /* 0x000fe20000000f00 */
[----:B------:R-:W-:Y:S01]  /*18c0*/  HFMA2.MMA R80, -RZ, RZ, 0, 0 ;  /* 0x00000000ff507435 */ /* 0x000fe200000001ff */
[----:B------:R-:W-:Y:S01]  /*18d0*/  IMAD R45, R5, c[0x0][0x204], R38 ;  /* 0x00008100052d7a24 */ /* 0x000fe200078e0226 */
[----:B------:R-:W-:Y:S01]  /*18e0*/  @!P2 MOV R38, R66 ;  /* 0x000000420026a202 */ /* 0x000fe20000000f00 */
[----:B0-----:R-:W-:-:S03]  /*18f0*/  IMAD R43, R3, c[0x0][0x208], RZ ;  /* 0x00008200032b7a24 */ /* 0x001fc600078e02ff */
[----:B------:R-:W-:Y:S01]  /*1900*/  IADD3 R37, R37, R45, RZ ;  /* 0x0000002d25257210 */ /* 0x000fe20007ffe0ff */
[----:B------:R-:W-:-:S04]  /*1910*/  @!P2 IMAD.WIDE.U32 R38, R5, c[0x0][0x200], R38 ;  /* 0x000080000526aa25 */ /* 0x000fc800078e0026 */
[----:B-1----:R-:W-:Y:S01]  /*1920*/  IMAD.WIDE.U32 R40, R0, c[0x0][0x208], R36 ;  /* 0x0000820000287a25 */ /* 0x002fe200078e0024 */
[----:B------:R-:W-:-:S03]  /*1930*/  @!P2 IADD3 R39, R45, R39, RZ ;  /* 0x000000272d27a210 */ /* 0x000fc60007ffe0ff */
[C---:B------:R-:W-:Y:S02]  /*1940*/  IMAD R45, R0.reuse, c[0x0][0x20c], R43 ;  /* 0x00008300002d7a24 */ /* 0x040fe400078e022b */
[----:B------:R-:W-:Y:S01]  /*1950*/  @!P2 IMAD.WIDE.U32 R36, R0, c[0x0][0x208], R38 ;  /* 0x000082000024aa25 */ /* 0x000fe200078e0026 */
[----:B------:R-:W-:Y:S02]  /*1960*/  IADD3 R39, P1, R51, c[0x0][0x258], RZ ;  /* 0x0000960033277a10 */ /* 0x000fe40007f3e0ff */
[----:B------:R-:W-:Y:S02]  /*1970*/  IADD3 R38, P6, R52, R40, RZ ;  /* 0x0000002834267210 */ /* 0x000fe40007fde0ff */
[----:B------:R-:W-:Y:S02]  /*1980*/  @!P2 IADD3 R43, P0, R54, R36, RZ ;  /* 0x00000024362ba210 */ /* 0x000fe40007f1e0ff */
[----:B------:R-:W-:Y:S02]  /*1990*/  IADD3.X R36, R50, c[0x0][0x25c], RZ, P1, !PT ;  /* 0x0000970032247a10 */ /* 0x000fe40000ffe4ff */
[----:B------:R-:W-:-:S02]  /*19a0*/  IADD3.X R41, R53, R45, R41, P6, !PT ;  /* 0x0000002d35297210 */ /* 0x000fc400037fe429 */
[C---:B------:R-:W-:Y:S02]  /*19b0*/  LEA R40, P1, R38.reuse, R39, 0x2 ;  /* 0x0000002726287211 */ /* 0x040fe400078210ff */
[----:B------:R-:W-:Y:S02]  /*19c0*/  @!P2 IADD3.X R76, R55, R37, R45, P0, !PT ;  /* 0x00000025374ca210 */ /* 0x000fe400007fe42d */
[----:B------:R-:W-:Y:S02]  /*19d0*/  LEA.HI.X R41, R38, R36, R41, 0x2, P1 ;  /* 0x0000002426297211 */ /* 0x000fe400008f1429 */
[----:B------:R-:W-:-:S04]  /*19e0*/  @!P2 LEA R42, P0, R43, c[0x0][0x258], 0x2 ;  /* 0x000096002b2aaa11 */ /* 0x000fc800078010ff */
[----:B------:R-:W-:Y:S01]  /*19f0*/  @!P2 LEA.HI.X R43, R43, c[0x0][0x25c], R76, 0x2, P0 ;  /* 0x000097002b2baa11 */ /* 0x000fe200000f144c */
[----:B------:R-:W-:Y:S01]  /*1a00*/  IMAD.MOV.U32 R76, RZ, RZ, RZ ;  /* 0x000000ffff4c7224 */ /* 0x000fe200078e00ff */
[----:B---3--:R-:W-:Y:S04]  /*1a10*/  STS [R21.X4], R46 ;  /* 0x0000002e15007388 */ /* 0x008fe80000004800 */
[----:B----4-:R-:W-:Y:S04]  /*1a20*/  STS [R21.X4+0x80], R70 ;  /* 0x0000804615007388 */ /* 0x010fe80000004800 */
[----:B-----5:R-:W-:Y:S04]  /*1a30*/  STS [R21.X4+0x100], R74 ;  /* 0x0001004a15007388 */ /* 0x020fe80000004800 */
[----:B--2---:R-:W-:Y:S01]  /*1a40*/  STS [R21.X4+0x180], R44 ;  /* 0x0001802c15007388 */ /* 0x004fe20000004800 */
[----:B------:R-:W-:-:S06]  /*1a50*/  NOP ;  /* 0x0000000000007918 */ /* 0x000fcc0000000000 */
[----:B------:R-:W0:Y:S04]  /*1a60*/  LDS.128 R36, [R21.X16] ;  /* 0x0000000015247984 */ /* 0x000e28000000cc00 */
[----:B------:R-:W-:Y:S06]  /*1a70*/  BAR.SYNC.DEFER_BLOCKING 0x0 ;  /* 0x0000000000007b1d */ /* 0x000fec0000010000 */
[----:B------:R-:W2:Y:S04]  /*1a80*/  @!P2 LDG.E R76, [R42.64] ;  /* 0x000000042a4ca981 */ /* 0x000ea8000c1e1900 */
[----:B------:R-:W3:Y:S04]  /*1a90*/  @!P3 LDG.E R78, [R40.64+-0x180] ;  /* 0xfffe8004284eb981 */ /* 0x000ee8000c1e1900 */
[----:B------:R-:W4:Y:S04]  /*1aa0*/  @!P4 LDG.E R82, [R40.64+-0x100] ;  /* 0xffff00042852c981 */ /* 0x000f28000c1e1900 */
[----:B------:R-:W5:Y:S01]  /*1ab0*/  @!P5 LDG.E R80, [R40.64+-0x80] ;  /* 0xffff80042850d981 */ /* 0x000f62000c1e1900 */
[----:B0-----:R-:W-:Y:S01]  /*1ac0*/  FMUL.FTZ R44, R36, -1.4426950216293334961 ;  /* 0xbfb8aa3b242c7820 */ /* 0x001fe20000410000 */
[----:B------:R-:W-:Y:S01]  /*1ad0*/  ISETP.NE.AND P1, PT, R12, RZ, PT ;  /* 0x000000ff0c00720c */ /* 0x000fe20003f25270 */
[----:B------:R-:W-:Y:S01]  /*1ae0*/  FMUL.FTZ R70, R39, -1.4426950216293334961 ;  /* 0xbfb8aa3b27467820 */ /* 0x000fe20000410000 */
[----:B------:R-:W-:Y:S01]  /*1af0*/  BSSY B0, `(.L_x_8243) ;  /* 0x0000050000007945 */ /* 0x000fe20003800000 */
[----:B------:R-:W-:-:S02]  /*1b00*/  FMUL.FTZ R45, R37, -1.4426950216293334961 ;  /* 0xbfb8aa3b252d7820 */ /* 0x000fc40000410000 */
[----:B------:R-:W-:Y:S01]  /*1b10*/  FMUL.FTZ R46, R38, -1.4426950216293334961 ;  /* 0xbfb8aa3b262e7820 */ /* 0x000fe20000410000 */
[----:B------:R-:W0:Y:S08]  /*1b20*/  MUFU.EX2 R44, R44 ;  /* 0x0000002c002c7308 */ /* 0x000e300000000800 */
[----:B------:R-:W-:Y:S08]  /*1b30*/  MUFU.EX2 R70, R70 ;  /* 0x0000004600467308 */ /* 0x000ff00000000800 */
[----:B------:R-:W1:Y:S01]  /*1b40*/  MUFU.EX2 R45, R45 ;  /* 0x0000002d002d7308 */ /* 0x000e620000000800 */
[----:B0-----:R-:W-:-:S07]  /*1b50*/  FADD.FTZ R44, R44, 1 ;  /* 0x3f8000002c2c7421 */ /* 0x001fce0000010000 */
[----:B------:R1:W0:Y:S08]  /*1b60*/  MUFU.EX2 R47, R46 ;  /* 0x0000002e002f7308 */ /* 0x0002300000000800 */
[----:B------:R-:W0:Y:S01]  /*1b70*/  MUFU.RCP R77, R44 ;  /* 0x0000002c004d7308 */ /* 0x000e220000001000 */
[----:B-1----:R-:W-:Y:S02]  /*1b80*/  FADD.FTZ R46, R45, 1 ;  /* 0x3f8000002d2e7421 */ /* 0x002fe40000010000 */
[----:B0-----:R-:W-:-:S05]  /*1b90*/  FADD.FTZ R47, R47, 1 ;  /* 0x3f8000002f2f7421 */ /* 0x001fca0000010000 */
        /* <DEDUP_REMOVED lines=9> */
[----:B-----5:R-:W-:Y:S01]  /*1c30*/  STS [R21.X4+0x180], R80 ;  /* 0x0001805015007388 */ /* 0x020fe20000004800 */
[----:B------:R-:W-:-:S06]  /*1c40*/  NOP ;  /* 0x0000000000007918 */ /* 0x000fcc0000000000 */
[----:B------:R-:W2:Y:S01]  /*1c50*/  LDS.128 R40, [R21.X16] ;  /* 0x0000000015287984 */ /* 0x000ea2000000cc00 */
[----:B-1----:R-:W-:-:S06]  /*1c60*/  FADD.FTZ R78, R70, 1 ;  /* 0x3f800000464e7421 */ /* 0x002fcc0000010000 */
[----:B------:R-:W1:Y:S01]  /*1c70*/  MUFU.RCP R78, R78 ;  /* 0x0000004e004e7308 */ /* 0x000e620000001000 */
[----:B0-----:R-:W-:-:S04]  /*1c80*/  FADD.FTZ R70, -R76, 1 ;  /* 0x3f8000004c467421 */ /* 0x001fc80000010100 */
[----:B------:R-:W-:Y:S02]  /*1c90*/  FFMA.FTZ R70, R37, R70, 1 ;  /* 0x3f80000025467423 */ /* 0x000fe40000010046 */
[----:B-1----:R-:W-:-:S04]  /*1ca0*/  FADD.FTZ R74, -R78, 1 ;  /* 0x3f8000004e4a7421 */ /* 0x002fc80000010100 */
        /* <DEDUP_REMOVED lines=30> */
[----:B------:R-:W-:Y:S02]  /*1e90*/  IADD3 R47, P5, R51, c[0x0][0x338], RZ ;  /* 0x0000ce00332f7a10 */ /* 0x000fe40007fbe0ff */
[----:B------:R-:W-:Y:S02]  /*1ea0*/  IADD3.X R45, R53, R70, R45, P0, !PT ;  /* 0x00000046352d7210 */ /* 0x000fe400007fe42d */
[----:B------:R-:W-:Y:S02]  /*1eb0*/  IADD3.X R71, R50, c[0x0][0x33c], RZ, P5, !PT ;  /* 0x0000cf0032477a10 */ /* 0x000fe40002ffe4ff */
[----:B------:R-:W-:Y:S02]  /*1ec0*/  LEA R44, P6, R46, R47, 0x2 ;  /* 0x0000002f2e2c7211 */ /* 0x000fe400078c10ff */
[----:B------:R-:W-:Y:S02]  /*1ed0*/  IADD3 R70, P5, R54, R66, RZ ;  /* 0x0000004236467210 */ /* 0x000fe40007fbe0ff */
[----:B------:R-:W-:-:S02]  /*1ee0*/  LEA.HI.X R45, R46, R71, R45, 0x2, P6 ;  /* 0x000000472e2d7211 */ /* 0x000fc400030f142d */
[----:B------:R-:W-:Y:S01]  /*1ef0*/  IADD3.X R71, R55, R67, RZ, P5, !PT ;  /* 0x0000004337477210 */ /* 0x000fe20002ffe4ff */
        /* <DEDUP_REMOVED lines=15> */
.L_x_8244:
[----:B------:R-:W-:Y:S05]  /*1ff0*/  BSYNC B0 ;  /* 0x0000000000007941 */ /* 0x000fea0003800000 */
.L_x_8243:
        /* <DEDUP_REMOVED lines=24> */
[----:B------:R-:W-:Y:S01]  /*2180*/  IADD3 R37, P5, R51, c[0x0][0x270], RZ ;  /* 0x00009c0033257a10 */ /* 0x000fe20007fbe0ff */
        /* <DEDUP_REMOVED lines=18> */
[----:B------:R-:W-:-:S02]  /*22b0*/  IADD3.X R35, R50, c[0x0][0x274], RZ, P5, !PT ;  /* 0x00009d0032237a10 */ /* 0x000fc40002ffe4ff */
        /* <DEDUP_REMOVED lines=14> */
.L_x_8247:
[----:B------:R-:W-:Y:S05]  /*23a0*/  BSYNC B0 ;  /* 0x0000000000007941 */ /* 0x000fea0003800000 */
.L_x_8246:
[----:B------:R1:W-:Y:S04]  /*23b0*/  @!P0 STG.E [R32.64+-0x180], R45 ;  /* 0xfffe802d20008986 */ /* 0x0003e8000c101904 */
[----:B------:R1:W-:Y:S04]  /*23c0*/  @!P2 STG.E [R32.64+-0x100], R47 ;  /* 0xffff002f2000a986 */ /* 0x0003e8000c101904 */
[----:B------:R1:W-:Y:S02]  /*23d0*/  @!P3 STG.E [R32.64+-0x80], R77 ;  /* 0xffff804d2000b986 */ /* 0x0003e4000c101904 */
.L_x_8245:
[----:B-1----:R-:W-:Y:S01]  /*23e0*/  MOV R32, c[0x0][0x16c] ;  /* 0x00005b0000207a02 */ /* 0x002fe20000000f00 */
[----:B------:R-:W-:Y:S01]  /*23f0*/  FFMA.FTZ R9, R28, R75, R9 ;  /* 0x0000004b1c097223 */ /* 0x000fe20000010009 */
[----:B------:R-:W-:Y:S01]  /*2400*/  BAR.SYNC.DEFER_BLOCKING 0x0 ;  /* 0x0000000000007b1d */ /* 0x000fe20000010000 */
[----:B------:R-:W-:Y:S01]  /*2410*/  IMAD.MOV.U32 R88, RZ, RZ, RZ ;  /* 0x000000ffff587224 */ /* 0x000fe200078e00ff */
        /* <DEDUP_REMOVED lines=14> */
[----:B------:R-:W-:Y:S01]  /*2500*/  MOV R89, RZ ;  /* 0x000000ff00597202 */ /* 0x000fe20000000f00 */
[----:B------:R-:W-:-:S02]  /*2510*/  CS2R R90, SRZ ;  /* 0x00000000005a7805 */ /* 0x000fc4000001ff00 */
[C---:B------:R-:W-:Y:S02]  /*2520*/  IMAD R39, R5.reuse, c[0x0][0x29c], R38 ;  /* 0x0000a70005277a24 */ /* 0x040fe400078e0226 */
[----:B------:R-:W-:Y:S02]  /*2530*/  IMAD R38, R8, c[0x0][0x2a0], RZ ;  /* 0x0000a80008267a24 */ /* 0x000fe400078e02ff */
[----:B------:R-:W-:-:S05]  /*2540*/  IMAD.WIDE.U32 R36, R5, c[0x0][0x298], R36 ;  /* 0x0000a60005247a25 */ /* 0x000fca00078e0024 */
[----:B------:R-:W-:Y:S01]  /*2550*/  IADD3 R37, R37, R39, RZ ;  /* 0x0000002725257210 */ /* 0x000fe20007ffe0ff */
[----:B------:R-:W-:-:S04]  /*2560*/  IMAD R39, R7, c[0x0][0x2a4], R38 ;  /* 0x0000a90007277a24 */ /* 0x000fc800078e0226 */
[----:B------:R-:W-:-:S05]  /*2570*/  IMAD.WIDE.U32 R36, R7, c[0x0][0x2a0], R36 ;  /* 0x0000a80007247a25 */ /* 0x000fca00078e0024 */
[----:B------:R-:W-:Y:S02]  /*2580*/  IADD3 R39, R37, R39, RZ ;  /* 0x0000002725277210 */ /* 0x000fe40007ffe0ff */
[----:B------:R-:W-:Y:S02]  /*2590*/  IADD3 R76, P0, R66, R36, RZ ;  /* 0x00000024424c7210 */ /* 0x000fe40007f1e0ff */
[C---:B------:R-:W-:Y:S02]  /*25a0*/  LEA R37, P2, R36.reuse, c[0x0][0x318], 0x2 ;  /* 0x0000c60024257a11 */ /* 0x040fe400078410ff */
[----:B------:R-:W-:Y:S02]  /*25b0*/  IADD3.X R77, R67, R39, RZ, P0, !PT ;  /* 0x00000027434d7210 */ /* 0x000fe400007fe4ff */
[----:B------:R-:W-:Y:S02]  /*25c0*/  LEA.HI.X R40, R36, c[0x0][0x31c], R39, 0x2, P2 ;  /* 0x0000c70024287a11 */ /* 0x000fe400010f1427 */
[----:B------:R-:W-:Y:S01]  /*25d0*/  LEA R82, P0, R52, R37, 0x2 ;  /* 0x0000002534527211 */ /* 0x000fe200078010ff */
[----:B------:R-:W-:Y:S01]  /*25e0*/  CS2R R38, SRZ ;  /* 0x0000000000267805 */ /* 0x000fe2000001ff00 */
[----:B------:R-:W-:-:S02]  /*25f0*/  CS2R R36, SRZ ;  /* 0x0000000000247805 */ /* 0x000fc4000001ff00 */
[----:B------:R-:W-:Y:S02]  /*2600*/  LEA.HI.X R40, R52, R40, R53, 0x2, P0 ;  /* 0x0000002834287211 */ /* 0x000fe400000f1435 */
[C---:B------:R-:W-:Y:S02]  /*2610*/  IADD3 R78, P0, R82.reuse, -0x180, RZ ;  /* 0xfffffe80524e7810 */ /* 0x040fe40007f1e0ff */
[C---:B------:R-:W-:Y:S02]  /*2620*/  IADD3 R80, P2, R82.reuse, -0x100, RZ ;  /* 0xffffff0052507810 */ /* 0x040fe40007f5e0ff */
[----:B------:R-:W-:Y:S02]  /*2630*/  IADD3 R82, P3, R82, -0x80, RZ ;  /* 0xffffff8052527810 */ /* 0x000fe40007f7e0ff */
[C---:B------:R-:W-:Y:S02]  /*2640*/  IADD3.X R79, R40.reuse, -0x1, RZ, P0, !PT ;  /* 0xffffffff284f7810 */ /* 0x040fe400007fe4ff */
[----:B------:R-:W-:-:S02]  /*2650*/  IADD3.X R81, R40, -0x1, RZ, P2, !PT ;  /* 0xffffffff28517810 */ /* 0x000fc400017fe4ff */
[----:B------:R-:W-:Y:S02]  /*2660*/  IADD3.X R83, R40, -0x1, RZ, P3, !PT ;  /* 0xffffffff28537810 */ /* 0x000fe40001ffe4ff */
.L_x_8261:
[----:B------:R-:W-:Y:S01]  /*2670*/  SHF.R.S32.HI R93, RZ, 0x1f, R89 ;  /* 0x0000001fff5d7819 */ /* 0x000fe20000011459 */
[----:B------:R-:W-:Y:S01]  /*2680*/  IMAD.MOV.U32 R42, RZ, RZ, R58 ;  /* 0x000000ffff2a7224 */ /* 0x000fe200078e003a */
[----:B------:R-:W-:Y:S01]  /*2690*/  MOV R43, R25 ;  /* 0x00000019002b7202 */ /* 0x000fe20000000f00 */
[----:B------:R-:W-:Y:S01]  /*26a0*/  IMAD.WIDE.U32 R40, R89, c[0x0][0x1a0], R54 ;  /* 0x0000680059287a25 */ /* 0x000fe200078e0036 */
[----:B------:R-:W-:Y:S02]  /*26b0*/  IADD3 R49, -R66, c[0x0][0x168], RZ ;  /* 0x00005a0042317a10 */ /* 0x000fe40007ffe1ff */
[----:B------:R-:W-:Y:S01]  /*26c0*/  MOV R96, RZ ;  /* 0x000000ff00607202 */ /* 0x000fe20000000f00 */
[C---:B------:R-:W-:Y:S01]  /*26d0*/  IMAD R44, R93.reuse, c[0x0][0x188], RZ ;  /* 0x000062005d2c7a24 */ /* 0x040fe200078e02ff */
[-C--:B------:R-:W-:Y:S01]  /*26e0*/  ISETP.GE.AND P0, PT, R54, R49.reuse, PT ;  /* 0x000000313600720c */ /* 0x080fe20003f06270 */
[----:B------:R-:W-:Y:S01]  /*26f0*/  IMAD R46, R93, c[0x0][0x1a0], RZ ;  /* 0x000068005d2e7a24 */ /* 0x000fe200078e02ff */
[-C--:B------:R-:W-:Y:S01]  /*2700*/  ISETP.GE.AND P2, PT, R24, R49.reuse, PT ;  /* 0x000000311800720c */ /* 0x080fe20003f46270 */
[----:B------:R-:W-:Y:S01]  /*2710*/  IMAD.WIDE.U32 R42, R89, c[0x0][0x188], R42 ;  /* 0x00006200592a7a25 */ /* 0x000fe200078e002a */
[----:B------:R-:W-:-:S02]  /*2720*/  ISETP.GE.AND P3, PT, R26, R49, PT ;  /* 0x000000311a00720c */ /* 0x000fc40003f66270 */
[----:B------:R-:W-:Y:S01]  /*2730*/  ISETP.GE.AND P4, PT, R48, R49, PT ;  /* 0x000000313000720c */ /* 0x000fe20003f86270 */
[C---:B------:R-:W-:Y:S01]  /*2740*/  IMAD R45, R89.reuse, c[0x0][0x18c], R44 ;  /* 0x00006300592d7a24 */ /* 0x040fe200078e022c */
[----:B------:R-:W-:Y:S01]  /*2750*/  LEA R44, P6, R40, R18, 0x2 ;  /* 0x00000012282c7211 */ /* 0x000fe200078c10ff */
[----:B------:R-:W-:Y:S01]  /*2760*/  IMAD R47, R89, c[0x0][0x1a4], R46 ;  /* 0x00006900592f7a24 */ /* 0x000fe200078e022e */
[C---:B------:R-:W-:Y:S01]  /*2770*/  LEA R46, P5, R42.reuse, c[0x0][0x220], 0x2 ;  /* 0x000088002a2e7a11 */ /* 0x040fe200078a10ff */
[----:B------:R-:W-:Y:S01]  /*2780*/  IMAD.MOV.U32 R98, RZ, RZ, RZ ;  /* 0x000000ffff627224 */ /* 0x000fe200078e00ff */
[----:B------:R-:W-:Y:S02]  /*2790*/  IADD3 R43, R43, R45, RZ ;  /* 0x0000002d2b2b7210 */ /* 0x000fe40007ffe0ff */
[----:B------:R-:W-:Y:S02]  /*27a0*/  IADD3 R41, R41, R47, RZ ;  /* 0x0000002f29297210 */ /* 0x000fe40007ffe0ff */
[----:B------:R-:W-:-:S02]  /*27b0*/  LEA.HI.X R47, R42, c[0x0][0x224], R43, 0x2, P5 ;  /* 0x000089002a2f7a11 */ /* 0x000fc400028f142b */
[----:B------:R-:W-:Y:S02]  /*27c0*/  MOV R42, RZ ;  /* 0x000000ff002a7202 */ /* 0x000fe40000000f00 */
[----:B------:R-:W-:Y:S01]  /*27d0*/  MOV R94, RZ ;  /* 0x000000ff005e7202 */ /* 0x000fe20000000f00 */
[----:B--2---:R-:W2:Y:S01]  /*27e0*/  LDG.E R92, [R46.64] ;  /* 0x000000042e5c7981 */ /* 0x004ea2000c1e1900 */
[----:B------:R-:W-:-:S05]  /*27f0*/  LEA.HI.X R45, R40, R19, R41, 0x2, P6 ;  /* 0x00000013282d7211 */ /* 0x000fca00030f1429 */
        /* <DEDUP_REMOVED lines=10> */
[----:B------:R-:W-:-:S04]  /*28a0*/  LEA.HI R84, R43, R43, RZ, 0x1 ;  /* 0x0000002b2b547211 */ /* 0x000fc800078f08ff */
[----:B------:R-:W-:Y:S02]  /*28b0*/  LOP3.LUT R100, R84, 0xfffffe, RZ, 0xc0, !PT ;  /* 0x00fffffe54647812 */ /* 0x000fe400078ec0ff */
[----:B------:R-:W-:Y:S02]  /*28c0*/  LEA R84, P0, R40, c[0x0][0x230], 0x2 ;  /* 0x00008c0028547a11 */ /* 0x000fe400078010ff */
[----:B------:R-:W-:-:S04]  /*28d0*/  IADD3 R41, R41, R85, RZ ;  /* 0x0000005529297210 */ /* 0x000fc80007ffe0ff */
[----:B------:R-:W-:Y:S02]  /*28e0*/  LEA.HI.X R85, R40, c[0x0][0x234], R41, 0x2, P0 ;  /* 0x00008d0028557a11 */ /* 0x000fe400000f1429 */
[----:B------:R-:W-:Y:S02]  /*28f0*/  ISETP.GT.AND P0, PT, R20, 0x1, PT ;  /* 0x000000011400780c */ /* 0x000fe40003f04270 */
[C---:B------:R-:W-:Y:S02]  /*2900*/  ISETP.NE.AND P2, PT, R12.reuse, RZ, PT ;  /* 0x000000ff0c00720c */ /* 0x040fe40003f45270 */
[----:B------:R-:W-:Y:S02]  /*2910*/  ISETP.EQ.AND P0, PT, R23, RZ, P0 ;  /* 0x000000ff1700720c */ /* 0x000fe40000702270 */
[----:B------:R-:W-:Y:S02]  /*2920*/  IADD3 R100, R43, -R100, RZ ;  /* 0x800000642b647210 */ /* 0x000fe40007ffe0ff */
[----:B------:R-:W-:-:S07]  /*2930*/  IADD3 R40, R12, 0x200, RZ ;  /* 0x000002000c287810 */ /* 0x000fce0007ffe0ff */
[----:B------:R-:W-:-:S05]  /*2940*/  @!P2 IMAD R40, R100, 0x100, R89 ;  /* 0x000001006428a824 */ /* 0x000fca00078e0259 */
[----:B------:R-:W-:Y:S01]  /*2950*/  SHF.L.U32 R100, R40, 0x2, RZ ;  /* 0x0000000228647819 */ /* 0x000fe200000006ff */
[----:B0--3--:R0:W-:Y:S04]  /*2960*/  STS [R21.X4], R42 ;  /* 0x0000002a15007388 */ /* 0x0091e80000004800 */
[----:B-1--4-:R1:W-:Y:S04]  /*2970*/  STS [R21.X4+0x80], R96 ;  /* 0x0000806015007388 */ /* 0x0123e80000004800 */
[----:B--2---:R-:W-:Y:S04]  /*2980*/  STS [R21.X4+0x100], R94 ;  /* 0x0001005e15007388 */ /* 0x004fe80000004800 */
[----:B------:R2:W-:Y:S01]  /*2990*/  STS [R21.X4+0x180], R98 ;  /* 0x0001806215007388 */ /* 0x0005e20000004800 */
[----:B------:R-:W-:-:S06]  /*29a0*/  NOP ;  /* 0x0000000000007918 */ /* 0x000fcc0000000000 */
[----:B------:R3:W4:Y:S01]  /*29b0*/  LDG.E R105, [R84.64] ;  /* 0x0000000454697981 */ /* 0x000722000c1e1900 */
[----:B------:R-:W-:-:S04]  /*29c0*/  FMUL.FTZ R95, R92, 1.4426950216293334961 ;  /* 0x3fb8aa3b5c5f7820 */ /* 0x000fc80000410000 */
[----:B------:R-:W-:-:S06]  /*29d0*/  FMUL.FTZ R47, R95, R69 ;  /* 0x000000455f2f7220 */ /* 0x000fcc0000410000 */
[----:B------:R-:W1:Y:S01]  /*29e0*/  MUFU.EX2 R47, R47 ;  /* 0x0000002f002f7308 */ /* 0x000e620000000800 */
[----:B0-----:R-:W-:-:S05]  /*29f0*/  @P0 IADD3 R42, R20, -0x2, RZ ;  /* 0xfffffffe142a0810 */ /* 0x001fca0007ffe0ff */
[----:B------:R-:W-:Y:S02]  /*2a00*/  @P0 IMAD R45, R42, c[0x0][0x16c], R89 ;  /* 0x00005b002a2d0a24 */ /* 0x000fe400078e0259 */
[----:B------:R-:W0:Y:S04]  /*2a10*/  LDS.128 R40, [R21.X16] ;  /* 0x0000000015287984 */ /* 0x000e28000000cc00 */
[----:B-1----:R1:W-:Y:S01]  /*2a20*/  STS [R100+0x648], R47 ;  /* 0x0006482f64007388 */ /* 0x0023e20000000800 */
[----:B------:R-:W-:-:S03]  /*2a30*/  ISETP.NE.AND P3, PT, R12, 0x1f, PT ;  /* 0x0000001f0c00780c */ /* 0x000fc60003f65270 */
[----:B------:R-:W-:Y:S01]  /*2a40*/  BAR.SYNC.DEFER_BLOCKING 0x0 ;  /* 0x0000000000007b1d */ /* 0x000fe20000010000 */
[C---:B------:R-:W-:Y:S02]  /*2a50*/  FMUL.FTZ R46, R95.reuse, R68 ;  /* 0x000000445f2e7220 */ /* 0x040fe40000410000 */
[C---:B------:R-:W-:Y:S02]  /*2a60*/  FMUL.FTZ R96, R95.reuse, R73 ;  /* 0x000000495f607220 */ /* 0x040fe40000410000 */
[----:B--2---:R-:W-:Y:S02]  /*2a70*/  FMUL.FTZ R98, R95, R72 ;  /* 0x000000485f627220 */ /* 0x004fe40000410000 */
[----:B------:R-:W2:Y:S03]  /*2a80*/  MUFU.EX2 R46, R46 ;  /* 0x0000002e002e7308 */ /* 0x000ea60000000800 */
[----:B------:R0:W1:Y:S05]  /*2a90*/  @P3 LDS R104, [R12.X4+0xe4c] ;  /* 0x000e4c000c683984 */ /* 0x00006a0000004800 */
[----:B------:R-:W2:Y:S01]  /*2aa0*/  MUFU.EX2 R96, R96 ;  /* 0x0000006000607308 */ /* 0x000ea20000000800 */
[----:B------:R-:W-:Y:S01]  /*2ab0*/  MOV R94, RZ ;  /* 0x000000ff005e7202 */ /* 0x000fe20000000f00 */
[----:B------:R-:W-:-:S04]  /*2ac0*/  @P0 IMAD.WIDE R44, R45, 0x8, R64 ;  /* 0x000000082d2c0825 */ /* 0x000fc800078e0240 */
[----:B------:R-:W-:Y:S01]  /*2ad0*/  FMUL.FTZ R95, R28, R69 ;  /* 0x000000451c5f7220 */ /* 0x000fe20000410000 */
[----:B------:R2:W5:Y:S01]  /*2ae0*/  @P0 LDG.E R94, [R44.64+0x4] ;  /* 0x000004042c5e0981 */ /* 0x000562000c1e1900 */
[----:B------:R-:W1:Y:S01]  /*2af0*/  MUFU.EX2 R98, R98 ;  /* 0x0000006200627308 */ /* 0x000e620000000800 */
[----:B------:R-:W-:Y:S02]  /*2b00*/  FMUL.FTZ R102, R29, R68 ;  /* 0x000000441d667220 */ /* 0x000fe40000410000 */
[----:B---3--:R-:W-:Y:S02]  /*2b10*/  FMUL.FTZ R85, R30, R73 ;  /* 0x000000491e557220 */ /* 0x008fe40000410000 */
[----:B0-----:R-:W-:Y:S02]  /*2b20*/  FMUL.FTZ R97, R102, R41 ;  /* 0x0000002966617220 */ /* 0x001fe40000410000 */
[----:B--2---:R-:W-:Y:S02]  /*2b30*/  FMUL.FTZ R44, R95, R40 ;  /* 0x000000285f2c7220 */ /* 0x004fe40000410000 */
[----:B------:R-:W-:-:S02]  /*2b40*/  FMUL.FTZ R107, R47, R46 ;  /* 0x0000002e2f6b7220 */ /* 0x000fc40000410000 */
[----:B------:R-:W-:Y:S02]  /*2b50*/  FMUL.FTZ R45, R85, R42 ;  /* 0x0000002a552d7220 */ /* 0x000fe40000410000 */
[----:B------:R-:W-:Y:S02]  /*2b60*/  FMUL.FTZ R84, R31, R72 ;  /* 0x000000481f547220 */ /* 0x000fe40000410000 */
[----:B------:R-:W-:Y:S02]  /*2b70*/  FFMA.FTZ R85, R44, R46, R97 ;  /* 0x0000002e2c557223 */ /* 0x000fe40000010061 */
[----:B------:R-:W-:Y:S01]  /*2b80*/  FMUL.FTZ R107, R96, R107 ;  /* 0x0000006b606b7220 */ /* 0x000fe20000410000 */
[----:B------:R-:W-:Y:S01]  /*2b90*/  BSSY B0, `(.L_x_8249) ;  /* 0x0000012000007945 */ /* 0x000fe20003800000 */
[----:B------:R-:W-:Y:S02]  /*2ba0*/  FMUL.FTZ R103, R84, R43 ;  /* 0x0000002b54677220 */ /* 0x000fe40000410000 */
[----:B------:R-:W-:-:S02]  /*2bb0*/  FFMA.FTZ R85, R96, R85, R45 ;  /* 0x0000005560557223 */ /* 0x000fc4000001002d */
[C---:B-1----:R-:W-:Y:S02]  /*2bc0*/  FMUL.FTZ R106, R98.reuse, R107 ;  /* 0x0000006b626a7220 */ /* 0x042fe40000410000 */
[----:B------:R-:W-:Y:S02]  /*2bd0*/  FFMA.FTZ R107, R98, R85, R103 ;  /* 0x00000055626b7223 */ /* 0x000fe40000010067 */
[-C--:B----4-:R-:W-:Y:S02]  /*2be0*/  FMUL.FTZ R99, R87, R105.reuse ;  /* 0x0000006957637220 */ /* 0x090fe40000410000 */
[-C--:B------:R-:W-:Y:S02]  /*2bf0*/  FMUL.FTZ R95, R86, R105.reuse ;  /* 0x00000069565f7220 */ /* 0x080fe40000410000 */
[-C--:B------:R-:W-:Y:S02]  /*2c00*/  FMUL.FTZ R101, R75, R105.reuse ;  /* 0x000000694b657220 */ /* 0x080fe40000410000 */
[----:B------:R-:W-:-:S02]  /*2c10*/  FMUL.FTZ R105, R74, R105 ;  /* 0x000000694a697220 */ /* 0x000fc40000410000 */
[----:B------:R-:W-:Y:S01]  /*2c20*/  FFMA.FTZ R100, R98, R95, R99 ;  /* 0x0000005f62647223 */ /* 0x000fe20000010063 */
[----:B------:R-:W-:Y:S05]  /*2c30*/  @P3 BRA `(.L_x_8250) ;  /* 0x0000007000003947 */ /* 0x000fea0003800000 */
[----:B------:R-:W-:Y:S01]  /*2c40*/  ISETP.NE.AND P0, PT, R20, c[0x0][0x174], PT ;  /* 0x00005d0014007a0c */ /* 0x000fe20003f05270 */
[----:B------:R-:W-:-:S12]  /*2c50*/  HFMA2.MMA R104, -RZ, RZ, 1.875, 0 ;  /* 0x3f800000ff687435 */ /* 0x000fd800000001ff */
[----:B------:R-:W-:-:S04]  /*2c60*/  @P0 LEA.HI R84, R20, R20, RZ, 0x1 ;  /* 0x0000001414540211 */ /* 0x000fc800078f08ff */
[----:B------:R-:W-:-:S05]  /*2c70*/  @P0 LOP3.LUT R85, R84, 0xfffffe, RZ, 0xc0, !PT ;  /* 0x00fffffe54550812 */ /* 0x000fca00078ec0ff */
[----:B------:R-:W-:-:S05]  /*2c80*/  @P0 IMAD.IADD R84, R20, 0x1, -R85 ;  /* 0x0000000114540824 */ /* 0x000fca00078e0a55 */
[----:B------:R-:W-:-:S05]  /*2c90*/  @P0 LEA R84, R84, R89, 0x8 ;  /* 0x0000005954540211 */ /* 0x000fca00078e40ff */
[----:B------:R0:W1:Y:S02]  /*2ca0*/  @P0 LDS R104, [R84.X4+0x648] ;  /* 0x0006480054680984 */ /* 0x0000640000004800 */
.L_x_8250:
[----:B------:R-:W-:Y:S05]  /*2cb0*/  BSYNC B0 ;  /* 0x0000000000007941 */ /* 0x000fea0003800000 */
.L_x_8249:
[----:B-1----:R-:W-:Y:S01]  /*2cc0*/  FMUL.FTZ R109, R98, R104 ;  /* 0x00000068626d7220 */ /* 0x002fe20000410000 */
[----:B0-----:R-:W0:Y:S01]  /*2cd0*/  SHFL.UP PT, R84, R107, 0x1, RZ ;  /* 0x042000006b547989 */ /* 0x001e2200000e00ff */
[C---:B------:R-:W-:Y:S01]  /*2ce0*/  FFMA.FTZ R100, R96.reuse, R100, R105 ;  /* 0x0000006460647223 */ /* 0x040fe20000010069 */
[----:B------:R-:W-:Y:S01]  /*2cf0*/  ISETP.GE.AND P0, PT, R21, 0x1, PT ;  /* 0x000000011500780c */ /* 0x000fe20003f06270 */
[----:B------:R-:W-:Y:S01]  /*2d00*/  FMUL.FTZ R109, R96, R109 ;  /* 0x0000006d606d7220 */ /* 0x000fe20000410000 */
[----:B------:R-:W1:Y:S01]  /*2d10*/  SHFL.UP PT, R85, R106, 0x1, RZ ;  /* 0x042000006a557989 */ /* 0x000e6200000e00ff */
[C---:B------:R-:W-:Y:S01]  /*2d20*/  FFMA.FTZ R108, R46.reuse, R100, R101 ;  /* 0x000000642e6c7223 */ /* 0x040fe20000010065 */
[C---:B------:R-:W-:Y:S01]  /*2d30*/  ISETP.NE.AND P4, PT, R23.reuse, 0x1f, PT ;  /* 0x0000001f1700780c */ /* 0x040fe20003f85270 */
[----:B------:R-:W-:Y:S01]  /*2d40*/  FMUL.FTZ R109, R46, R109 ;  /* 0x0000006d2e6d7220 */ /* 0x000fe20000410000 */
[----:B------:R-:W-:Y:S01]  /*2d50*/  ISETP.GE.U32.AND P5, PT, R23, 0x18, PT ;  /* 0x000000181700780c */ /* 0x000fe20003fa6070 */
[----:B------:R-:W-:Y:S01]  /*2d60*/  BSSY B0, `(.L_x_8251) ;  /* 0x0000073000007945 */ /* 0x000fe20003800000 */
[----:B------:R-:W2:Y:S01]  /*2d70*/  SHFL.DOWN PT, R110, R108, 0x1, 0x1f ;  /* 0x08201f006c6e7f89 */ /* 0x000ea200000e0000 */
[----:B------:R-:W-:-:S03]  /*2d80*/  IADD3 R115, -R66, c[0x0][0x168], -R12 ;  /* 0x00005a0042737a10 */ /* 0x000fc60007ffe90c */
        /* <DEDUP_REMOVED lines=25> */
[----:B------:R-:W-:Y:S02]  /*2f20*/  ISETP.GE.AND P0, PT, R20, c[0x0][0x174], PT ;  /* 0x00005d0014007a0c */ /* 0x000fe40003f06270 */
[----:B------:R-:W-:Y:S01]  /*2f30*/  MOV R85, RZ ;  /* 0x000000ff00557202 */ /* 0x000fe20000000f00 */
[----:B------:R-:W1:Y:S01]  /*2f40*/  SHFL.UP PT, R111, R106, 0x8, RZ ;  /* 0x050000006a6f7989 */ /* 0x000e6200000e00ff */
[----:B--2---:R-:W-:Y:S01]  /*2f50*/  @!P4 FFMA.FTZ R108, R109, R112, R108 ;  /* 0x000000706d6cc223 */ /* 0x004fe2000001006c */
[----:B------:R-:W-:Y:S01]  /*2f60*/  ISETP.NE.OR P0, PT, R23, RZ, P0 ;  /* 0x000000ff1700720c */ /* 0x000fe20000705670 */
[----:B---3--:R-:W-:-:S03]  /*2f70*/  @!P4 FMUL.FTZ R109, R109, R100 ;  /* 0x000000646d6dc220 */ /* 0x008fc60000410000 */
[----:B------:R-:W2:Y:S01]  /*2f80*/  SHFL.DOWN PT, R113, R108, 0x8, 0x1f ;  /* 0x09001f006c717f89 */ /* 0x000ea200000e0000 */
[----:B------:R-:W-:Y:S02]  /*2f90*/  ISETP.GE.AND P4, PT, R21, 0x8, PT ;  /* 0x000000081500780c */ /* 0x000fe40003f86270 */
[----:B------:R-:W-:Y:S01]  /*2fa0*/  SHF.L.U32 R100, R89, 0x3, RZ ;  /* 0x0000000359647819 */ /* 0x000fe200000006ff */
[----:B------:R-:W3:Y:S05]  /*2fb0*/  SHFL.DOWN PT, R112, R109, 0x8, 0x1f ;  /* 0x09001f006d707f89 */ /* 0x000eea00000e0000 */
[----:B------:R-:W-:Y:S01]  /*2fc0*/  @!P0 LDS.64 R84, [R100+0xec8] ;  /* 0x000ec80064548984 */ /* 0x000fe20000000a00 */
[----:B------:R-:W-:-:S04]  /*2fd0*/  ISETP.GE.AND P0, PT, R21, 0x10, PT ;  /* 0x000000101500780c */ /* 0x000fc80003f06270 */
        /* <DEDUP_REMOVED lines=11> */
[----:B-1----:R-:W-:Y:S01]  /*3090*/  @P0 FMUL.FTZ R106, R106, R111 ;  /* 0x0000006f6a6a0220 */ /* 0x002fe20000410000 */
[----:B------:R-:W-:Y:S02]  /*30a0*/  ISETP.GE.AND P0, PT, R115, 0x1, PT ;  /* 0x000000017300780c */ /* 0x000fe40003f06270 */
[----:B------:R-:W-:Y:S01]  /*30b0*/  SHFL.UP PT, R107, R107, 0x1, RZ ;  /* 0x042000006b6b7989 */ /* 0x000fe200000e00ff */
[----:B--2---:R-:W-:-:S03]  /*30c0*/  @!P4 FFMA.FTZ R108, R109, R113, R108 ;  /* 0x000000716d6cc223 */ /* 0x004fc6000001006c */
[----:B------:R-:W0:Y:S01]  /*30d0*/  SHFL.UP PT, R106, R106, 0x1, RZ ;  /* 0x042000006a6a7989 */ /* 0x000e2200000e00ff */
[----:B---3--:R-:W-:-:S03]  /*30e0*/  @!P4 FMUL.FTZ R109, R109, R112 ;  /* 0x000000706d6dc220 */ /* 0x008fc60000410000 */
[----:B------:R-:W-:Y:S01]  /*30f0*/  SHFL.IDX PT, R111, R85, RZ, 0x1f ;  /* 0x00001fff556f7589 */ /* 0x000fe200000e0000 */
[----:B------:R-:W-:-:S03]  /*3100*/  ISETP.GE.AND P4, PT, R115, 0x61, PT ;  /* 0x000000617300780c */ /* 0x000fc60003f86270 */
[----:B------:R-:W-:Y:S04]  /*3110*/  SHFL.DOWN PT, R113, R108, 0x1, 0x1f ;  /* 0x08201f006c717f89 */ /* 0x000fe800000e0000 */
[----:B------:R-:W1:Y:S01]  /*3120*/  SHFL.DOWN PT, R114, R109, 0x1, 0x1f ;  /* 0x08201f006d727f89 */ /* 0x000e6200000e0000 */
[----:B0-----:R-:W-:Y:S01]  /*3130*/  @P2 FFMA.FTZ R110, R106, R110, R107 ;  /* 0x0000006e6a6e2223 */ /* 0x001fe2000001006b */
[----:B------:R-:W-:Y:S01]  /*3140*/  ISETP.GE.AND P2, PT, R115, 0x21, PT ;  /* 0x000000217300780c */ /* 0x000fe20003f46270 */
[----:B------:R-:W-:Y:S02]  /*3150*/  FMUL.FTZ R107, R41, R102 ;  /* 0x00000066296b7220 */ /* 0x000fe40000410000 */
[----:B------:R-:W-:Y:S02]  /*3160*/  FFMA.FTZ R112, R47, R110, R44 ;  /* 0x0000006e2f707223 */ /* 0x000fe4000001002c */
[----:B------:R-:W-:Y:S02]  /*3170*/  SHFL.IDX PT, R110, R108, RZ, 0x1f ;  /* 0x00001fff6c6e7589 */ /* 0x000fe400000e0000 */
[----:B------:R-:W-:-:S02]  /*3180*/  FFMA.FTZ R97, R46, R112, R97 ;  /* 0x000000702e617223 */ /* 0x000fc40000010061 */
[----:B------:R0:W2:Y:S01]  /*3190*/  SHFL.IDX PT, R47, R109, RZ, 0x1f ;  /* 0x00001fff6d2f7589 */ /* 0x0000a200000e0000 */
[----:B------:R-:W-:Y:S02]  /*31a0*/  FFMA.FTZ R102, R46, R112, R107 ;  /* 0x000000702e667223 */ /* 0x000fe4000001006b */
[----:B-1----:R-:W-:Y:S01]  /*31b0*/  @P3 FFMA.FTZ R111, R114, R111, R113 ;  /* 0x0000006f726f3223 */ /* 0x002fe20000010071 */
[----:B------:R-:W-:Y:S01]  /*31c0*/  ISETP.GE.AND P3, PT, R115, 0x41, PT ;  /* 0x000000417300780c */ /* 0x000fe20003f66270 */
[----:B------:R-:W-:Y:S02]  /*31d0*/  FADD.FTZ R94, -R44, R112 ;  /* 0x000000702c5e7221 */ /* 0x000fe40000010100 */
[----:B------:R-:W-:Y:S02]  /*31e0*/  FFMA.FTZ R95, R111, R104, R95 ;  /* 0x000000686f5f7223 */ /* 0x000fe4000001005f */
[----:B------:R-:W-:Y:S02]  /*31f0*/  FFMA.FTZ R111, R75, R112, RZ ;  /* 0x000000704b6f7223 */ /* 0x000fe400000100ff */
[----:B------:R-:W-:-:S02]  /*3200*/  FFMA.FTZ R99, R98, R95, R99 ;  /* 0x0000005f62637223 */ /* 0x000fc40000010063 */
[----:B------:R-:W-:Y:S02]  /*3210*/  FFMA.FTZ R104, R96, R97, R45 ;  /* 0x0000006160687223 */ /* 0x000fe4000001002d */
[----:B------:R-:W-:Y:S02]  /*3220*/  FFMA.FTZ R44, R74, R102, R111 ;  /* 0x000000664a2c7223 */ /* 0x000fe4000001006f */
[----:B------:R-:W-:Y:S02]  /*3230*/  FFMA.FTZ R97, R96, R99, R105 ;  /* 0x0000006360617223 */ /* 0x000fe40000010069 */
[-C--:B------:R-:W-:Y:S02]  /*3240*/  FFMA.FTZ R105, R98, R104.reuse, R103 ;  /* 0x0000006862697223 */ /* 0x080fe40000010067 */
[----:B------:R-:W-:Y:S02]  /*3250*/  FFMA.FTZ R44, R87, R104, R44 ;  /* 0x00000068572c7223 */ /* 0x000fe4000001002c */
[----:B------:R-:W-:-:S02]  /*3260*/  FFMA.FTZ R101, R46, R97, R101 ;  /* 0x000000612e657223 */ /* 0x000fc40000010065 */
[----:B------:R-:W-:Y:S02]  /*3270*/  FADD.FTZ R98, -R103, R105 ;  /* 0x0000006967627221 */ /* 0x000fe40000010100 */
[----:B------:R-:W-:Y:S02]  /*3280*/  FFMA.FTZ R103, R86, R105, R44 ;  /* 0x0000006956677223 */ /* 0x000fe4000001002c */
[----:B------:R-:W-:Y:S02]  /*3290*/  FMUL.FTZ R105, R101, R69 ;  /* 0x0000004565697220 */ /* 0x000fe40000410000 */
[----:B------:R-:W-:Y:S02]  /*32a0*/  FADD.FTZ R96, -R107, R102 ;  /* 0x000000666b607221 */ /* 0x000fe40000010100 */
[----:B------:R-:W-:Y:S02]  /*32b0*/  FADD.FTZ R102, -R45, R104 ;  /* 0x000000682d667221 */ /* 0x000fe40000010100 */
[----:B------:R-:W-:-:S02]  /*32c0*/  FMUL.FTZ R44, R97, R68 ;  /* 0x00000044612c7220 */ /* 0x000fc40000410000 */
[----:B------:R-:W-:Y:S02]  /*32d0*/  FFMA.FTZ R45, R94, R105, RZ ;  /* 0x000000695e2d7223 */ /* 0x000fe400000100ff */
[----:B------:R-:W-:Y:S02]  /*32e0*/  FMUL.FTZ R104, R95, R72 ;  /* 0x000000485f687220 */ /* 0x000fe40000410000 */
[----:B0-----:R-:W-:Y:S02]  /*32f0*/  FMUL.FTZ R109, R99, R73 ;  /* 0x00000049636d7220 */ /* 0x001fe40000410000 */
[----:B------:R-:W-:Y:S02]  /*3300*/  FFMA.FTZ R107, R96, R44, R45 ;  /* 0x0000002c606b7223 */ /* 0x000fe4000001002d */
[C---:B--2---:R-:W-:Y:S02]  /*3310*/  FFMA.FTZ R85, R47.reuse, R85, R110 ;  /* 0x000000552f557223 */ /* 0x044fe4000001006e */
[----:B------:R-:W-:-:S02]  /*3320*/  FMUL.FTZ R84, R47, R84 ;  /* 0x000000542f547220 */ /* 0x000fc40000410000 */
[----:B------:R-:W-:Y:S02]  /*3330*/  FMUL.FTZ R45, R29, R44 ;  /* 0x0000002c1d2d7220 */ /* 0x000fe40000410000 */
[-C--:B------:R-:W-:Y:S01]  /*3340*/  FMUL.FTZ R47, R31, R104.reuse ;  /* 0x000000681f2f7220 */ /* 0x080fe20000410000 */
[----:B------:R0:W-:Y:S01]  /*3350*/  @!P1 STS.64 [R100+0xec8], R84 ;  /* 0x000ec85464009388 */ /* 0x0001e20000000a00 */
[----:B------:R-:W-:Y:S02]  /*3360*/  FMUL.FTZ R46, R30, R109 ;  /* 0x0000006d1e2e7220 */ /* 0x000fe40000410000 */
[----:B------:R-:W-:Y:S01]  /*3370*/  FMUL.FTZ R44, R28, R105 ;  /* 0x000000691c2c7220 */ /* 0x000fe20000410000 */
[----:B------:R-:W-:Y:S01]  /*3380*/  SHF.L.U64.HI R105, R90, 0x2, R91 ;  /* 0x000000025a697819 */ /* 0x000fe2000001025b */
[----:B------:R-:W-:Y:S02]  /*3390*/  FFMA.FTZ R107, R102, R109, R107 ;  /* 0x0000006d666b7223 */ /* 0x000fe4000001006b */
[----:B------:R-:W-:Y:S01]  /*33a0*/  FMUL.FTZ R104, R98, R104 ;  /* 0x0000006862687220 */ /* 0x000fe20000410000 */
[----:B------:R0:W-:Y:S01]  /*33b0*/  STS.128 [R12.X16+0x210], R44 ;  /* 0x0002102c0c007388 */ /* 0x0001e2000000cc00 */
[----:B------:R-:W-:-:S02]  /*33c0*/  IMAD R105, R105, c[0x0][0x2b0], RZ ;  /* 0x0000ac0069697a24 */ /* 0x000fc400078e02ff */
[----:B------:R-:W-:Y:S01]  /*33d0*/  FADD.FTZ R104, R107, R104 ;  /* 0x000000686b687221 */ /* 0x000fe20000010000 */
[----:B------:R-:W-:Y:S01]  /*33e0*/  SHF.L.U32 R107, R90, 0x2, RZ ;  /* 0x000000025a6b7819 */ /* 0x000fe200000006ff */
[----:B------:R-:W-:Y:S06]  /*33f0*/  BAR.SYNC.DEFER_BLOCKING 0x0 ;  /* 0x0000000000007b1d */ /* 0x000fec0000010000 */
[----:B------:R-:W-:Y:S05]  /*3400*/  @!P0 BRA `(.L_x_8252) ;  /* 0x0000008000008947 */ /* 0x000fea0003800000 */
[----:B0-----:R-:W0:Y:S01]  /*3410*/  LDS R85, [R12.X4+0x210] ;  /* 0x000210000c557984 */ /* 0x001e220000004800 */
[----:B------:R-:W-:-:S04]  /*3420*/  IMAD R44, R93, c[0x0][0x2b0], RZ ;  /* 0x0000ac005d2c7a24 */ /* 0x000fc800078e02ff */
[C---:B------:R-:W-:Y:S02]  /*3430*/  IMAD R47, R89.reuse, c[0x0][0x2b4], R44 ;  /* 0x0000ad00592f7a24 */ /* 0x040fe400078e022c */
[----:B------:R-:W-:-:S04]  /*3440*/  IMAD.WIDE.U32 R44, R89, c[0x0][0x2b0], R76 ;  /* 0x0000ac00592c7a25 */ /* 0x000fc800078e004c */
[----:B------:R-:W-:Y:S01]  /*3450*/  IMAD.IADD R45, R45, 0x1, R47 ;  /* 0x000000012d2d7824 */ /* 0x000fe200078e022f */
[----:B------:R-:W-:-:S04]  /*3460*/  LEA R46, P0, R44, c[0x0][0x318], 0x2 ;  /* 0x0000c6002c2e7a11 */ /* 0x000fc800078010ff */
[----:B------:R-:W-:-:S05]  /*3470*/  LEA.HI.X R47, R44, c[0x0][0x31c], R45, 0x2, P0 ;  /* 0x0000c7002c2f7a11 */ /* 0x000fca00000f142d */
[----:B0-----:R0:W-:Y:S04]  /*3480*/  RED.E.ADD.F32.FTZ.RN.STRONG.GPU [R46.64], R85 ;  /* 0x000000552e00798e */ /* 0x0011e8000c10e784 */
.L_x_8252:
[----:B------:R-:W-:Y:S05]  /*3490*/  BSYNC B0 ;  /* 0x0000000000007941 */ /* 0x000fea0003800000 */
.L_x_8251:
[----:B0-----:R0:W1:Y:S01]  /*34a0*/  LDS R47, [R12.X4+0x290] ;  /* 0x000290000c2f7984 */ /* 0x0010620000004800 */
[----:B------:R-:W-:Y:S01]  /*34b0*/  BSSY B0, `(.L_x_8253) ;  /* 0x0000006000007945 */ /* 0x000fe20003800000 */
[----:B------:R-:W-:Y:S01]  /*34c0*/  IMAD R105, R107, c[0x0][0x2b4], R105 ;  /* 0x0000ad006b697a24 */ /* 0x000fe200078e0269 */
[----:B------:R-:W-:Y:S05]  /*34d0*/  @!P2 BRA `(.L_x_8254) ;  /* 0x000000300000a947 */ /* 0x000fea0003800000 */
[----:B------:R-:W-:-:S05]  /*34e0*/  IMAD.WIDE.U32 R44, R107, c[0x0][0x2b0], R78 ;  /* 0x0000ac006b2c7a25 */ /* 0x000fca00078e004e */
[----:B------:R-:W-:-:S05]  /*34f0*/  IADD3 R45, R45, R105, RZ ;  /* 0x000000692d2d7210 */ /* 0x000fca0007ffe0ff */
[----:B-1----:R1:W-:Y:S02]  /*3500*/  RED.E.ADD.F32.FTZ.RN.STRONG.GPU [R44.64], R47 ;  /* 0x0000002f2c00798e */ /* 0x0023e4000c10e784 */
.L_x_8254:
[----:B------:R-:W-:Y:S05]  /*3510*/  BSYNC B0 ;  /* 0x0000000000007941 */ /* 0x000fea0003800000 */
.L_x_8253:
[----:B------:R2:W3:Y:S01]  /*3520*/  LDS R85, [R12.X4+0x310] ;  /* 0x000310000c557984 */ /* 0x0004e20000004800 */
[----:B------:R-:W-:Y:S01]  /*3530*/  BSSY B0, `(.L_x_8255) ;  /* 0x0000006000007945 */ /* 0x000fe20003800000 */
[----:B-1----:R-:W-:Y:S01]  /*3540*/  IMAD.WIDE.U32 R44, R107, c[0x0][0x2b0], R82 ;  /* 0x0000ac006b2c7a25 */ /* 0x002fe200078e0052 */
[----:B------:R-:W-:Y:S05]  /*3550*/  @!P3 BRA `(.L_x_8256) ;  /* 0x000000300000b947 */ /* 0x000fea0003800000 */
[----:B------:R-:W-:-:S05]  /*3560*/  IMAD.WIDE.U32 R46, R107, c[0x0][0x2b0], R80 ;  /* 0x0000ac006b2e7a25 */ /* 0x000fca00078e0050 */
[----:B------:R-:W-:-:S05]  /*3570*/  IADD3 R47, R105, R47, RZ ;  /* 0x0000002f692f7210 */ /* 0x000fca0007ffe0ff */
[----:B---3--:R1:W-:Y:S02]  /*3580*/  RED.E.ADD.F32.FTZ.RN.STRONG.GPU [R46.64], R85 ;  /* 0x000000552e00798e */ /* 0x0083e4000c10e784 */
.L_x_8256:
[----:B------:R-:W-:Y:S05]  /*3590*/  BSYNC B0 ;  /* 0x0000000000007941 */ /* 0x000fea0003800000 */
.L_x_8255:
[----:B-1----:R1:W4:Y:S01]  /*35a0*/  LDS R47, [R12.X4+0x390] ;  /* 0x000390000c2f7984 */ /* 0x0023220000004800 */
[----:B------:R-:W-:Y:S01]  /*35b0*/  BSSY B0, `(.L_x_8257) ;  /* 0x0000004000007945 */ /* 0x000fe20003800000 */
[----:B------:R-:W-:Y:S05]  /*35c0*/  @!P4 BRA `(.L_x_8258) ;  /* 0x000000200000c947 */ /* 0x000fea0003800000 */
[----:B------:R-:W-:-:S05]  /*35d0*/  IADD3 R45, R105, R45, RZ ;  /* 0x0000002d692d7210 */ /* 0x000fca0007ffe0ff */
[----:B----4-:R4:W-:Y:S02]  /*35e0*/  RED.E.ADD.F32.FTZ.RN.STRONG.GPU [R44.64], R47 ;  /* 0x0000002f2c00798e */ /* 0x0109e4000c10e784 */
.L_x_8258:
[----:B------:R-:W-:Y:S05]  /*35f0*/  BSYNC B0 ;  /* 0x0000000000007941 */ /* 0x000fea0003800000 */
.L_x_8257:
[----:B----4-:R-:W4:Y:S01]  /*3600*/  SHFL.DOWN PT, R44, R103, 0x1, 0x1f ;  /* 0x08201f00672c7f89 */ /* 0x010f2200000e0000 */
[----:B------:R-:W-:Y:S01]  /*3610*/  ISETP.GT.AND P0, PT, R21, 0x1e, PT ;  /* 0x0000001e1500780c */ /* 0x000fe20003f04270 */
[-C--:B------:R-:W-:Y:S01]  /*3620*/  FMUL.FTZ R46, R43, R95.reuse ;  /* 0x0000005f2b2e7220 */ /* 0x080fe20000410000 */
[----:B------:R-:W-:Y:S01]  /*3630*/  ISETP.NE.AND P2, PT, R21, RZ, PT ;  /* 0x000000ff1500720c */ /* 0x000fe20003f45270 */
[----:B------:R-:W5:Y:S01]  /*3640*/  SHFL.DOWN PT, R45, R104, 0x1, 0x1f ;  /* 0x08201f00682d7f89 */ /* 0x000f6200000e0000 */
        /* <DEDUP_REMOVED lines=25> */
[-C--:B------:R-:W-:Y:S02]  /*37e0*/  FMUL.FTZ R45, R92, R99.reuse ;  /* 0x000000635c2d7220 */ /* 0x080fe40000410000 */
[----:B------:R-:W5:Y:S01]  /*37f0*/  SHFL.DOWN PT, R47, R104, 0x10, 0x1f ;  /* 0x0a001f00682f7f89 */ /* 0x000f6200000e0000 */
[----:B------:R-:W-:Y:S02]  /*3800*/  FMUL.FTZ R99, R42, R99 ;  /* 0x000000632a637220 */ /* 0x000fe40000410000 */
[-C--:B------:R-:W-:Y:S02]  /*3810*/  FMUL.FTZ R42, R41, R97.reuse ;  /* 0x00000061292a7220 */ /* 0x080fe40000410000 */
        /* <DEDUP_REMOVED lines=8> */
[----:B----4-:R-:W-:Y:S02]  /*38a0*/  @!P0 FADD.FTZ R103, R103, R44 ;  /* 0x0000002c67678221 */ /* 0x010fe40000010000 */
[----:B------:R-:W-:Y:S02]  /*38b0*/  FFMA.FTZ R41, R28, R101, R41 ;  /* 0x000000651c297223 */ /* 0x000fe40000010029 */
[----:B-----5:R-:W-:Y:S01]  /*38c0*/  @!P0 FADD.FTZ R104, R104, R47 ;  /* 0x0000002f68688221 */ /* 0x020fe20000010000 */
[----:B------:R-:W-:Y:S01]  /*38d0*/  MOV R45, R103 ;  /* 0x00000067002d7202 */ /* 0x000fe20000000f00 */
[----:B------:R-:W-:Y:S02]  /*38e0*/  FFMA.FTZ R34, R99, R73, R34 ;  /* 0x0000004963227223 */ /* 0x000fe40000010022 */
[----:B------:R-:W-:Y:S01]  /*38f0*/  FFMA.FTZ R33, R42, R68, R33 ;  /* 0x000000442a217223 */ /* 0x000fe20000010021 */
[----:B------:R-:W-:Y:S01]  /*3900*/  MOV R44, R104 ;  /* 0x00000068002c7202 */ /* 0x000fe20000000f00 */
[----:B------:R-:W-:-:S02]  /*3910*/  FFMA.FTZ R32, R101, R69, R32 ;  /* 0x0000004565207223 */ /* 0x000fc40000010020 */
[----:B------:R-:W-:Y:S02]  /*3920*/  FADD.FTZ R38, R43, R38 ;  /* 0x000000262b267221 */ /* 0x000fe40000010000 */
[----:B------:R4:W-:Y:S01]  /*3930*/  @!P2 STS.64 [0x418], R44 ;  /* 0x0004182cff00a388 */ /* 0x0009e20000000a00 */
        /* <DEDUP_REMOVED lines=12> */
.L_x_8260:
[----:B----4-:R-:W-:Y:S05]  /*3a00*/  BSYNC B0 ;  /* 0x0000000000007941 */ /* 0x010fea0003800000 */
.L_x_8259:
[----:B------:R-:W-:Y:S02]  /*3a10*/  IADD3 R89, R89, 0x1, RZ ;  /* 0x0000000159597810 */ /* 0x000fe40007ffe0ff */
[----:B------:R-:W-:Y:S02]  /*3a20*/  IADD3 R90, P2, R90, 0x1, RZ ;  /* 0x000000015a5a7810 */ /* 0x000fe40007f5e0ff */
[----:B------:R-:W-:-:S03]  /*3a30*/  ISETP.GE.AND P0, PT, R89, c[0x0][0x16c], PT ;  /* 0x00005b0059007a0c */ /* 0x000fc60003f06270 */
[----:B------:R-:W-:-:S10]  /*3a40*/  IMAD.X R91, RZ, RZ, R91, P2 ;  /* 0x000000ffff5b7224 */ /* 0x000fd400010e065b */
[----:B------:R-:W-:Y:S01]  /*3a50*/  @P0 CALL.REL.NOINC `(.L_x_8248) ;  /* 0x0000001000000944 */ /* 0x000fe20003c00000 */
[----:B------:R-:W-:Y:S05]  /*3a60*/  BRA `(.L_x_8261) ;  /* 0xffffec0000007947 */ /* 0x000fea000383ffff */
.L_x_8248:
[----:B------:R-:W-:Y:S01]  /*3a70*/  BAR.SYNC.DEFER_BLOCKING 0x0 ;  /* 0x0000000000007b1d */ /* 0x000fe20000010000 */
[-C--:B------:R-:W-:Y:S02]  /*3a80*/  ISETP.GE.AND P4, PT, R54, R49.reuse, PT ;  /* 0x000000313600720c */ /* 0x080fe40003f86270 */
[-C--:B------:R-:W-:Y:S02]  /*3a90*/  ISETP.GE.AND P0, PT, R48, R49.reuse, PT ;  /* 0x000000313000720c */ /* 0x080fe40003f06270 */
[-C--:B------:R-:W-:Y:S02]  /*3aa0*/  ISETP.GE.AND P3, PT, R24, R49.reuse, PT ;  /* 0x000000311800720c */ /* 0x080fe40003f66270 */
[----:B------:R-:W-:-:S07]  /*3ab0*/  ISETP.GE.AND P2, PT, R26, R49, PT ;  /* 0x000000311a00720c */ /* 0x000fce0003f46270 */
[----:B------:R-:W-:-:S04]  /*3ac0*/  @!P4 IADD3 R28, P5, R14, R51, RZ ;  /* 0x000000330e1cc210 */ /* 0x000fc80007fbe0ff */
[CC--:B------:R-:W-:Y:S01]  /*3ad0*/  @!P4 IADD3.X R29, R15.reuse, R50.reuse, RZ, P5, !PT ;  /* 0x000000320f1dc210 */ /* 0x0c0fe20002ffe4ff */
[----:B------:R-:W-:Y:S01]  /*3ae0*/  HFMA2.MMA R66, -RZ, RZ, 0, 0 ;  /* 0x00000000ff427435 */ /* 0x000fe200000001ff */
[CC--:B------:R-:W-:Y:S01]  /*3af0*/  @!P0 IADD3 R44, P6, R14.reuse, R51.reuse, RZ ;  /* 0x000000330e2c8210 */ /* 0x0c0fe20007fde0ff */
[----:B------:R-:W-:Y:S01]  /*3b00*/  HFMA2.MMA R68, -RZ, RZ, 0, 0 ;  /* 0x00000000ff447435 */ /* 0x000fe200000001ff */
[CC--:B------:R-:W-:Y:S01]  /*3b10*/  @!P2 IADD3 R42, P5, R14.reuse, R51.reuse, RZ ;  /* 0x000000330e2aa210 */ /* 0x0c0fe20007fbe0ff */
[----:B------:R-:W4:Y:S01]  /*3b20*/  @!P4 LDG.E R88, [R28.64] ;  /* 0x000000041c58c981 */ /* 0x000f22000c1e1900 */
[----:B------:R-:W-:Y:S01]  /*3b30*/  @!P3 IADD3 R40, P4, R14, R51, RZ ;  /* 0x000000330e28b210 */ /* 0x000fe20007f9e0ff */
[C---:B------:R-:W-:Y:S01]  /*3b40*/  @!P0 IMAD.X R45, R15.reuse, 0x1, R50, P6 ;  /* 0x000000010f2d8824 */ /* 0x040fe200030e0632 */
[----:B------:R-:W-:Y:S02]  /*3b50*/  MOV R46, RZ ;  /* 0x000000ff002e7202 */ /* 0x000fe40000000f00 */
[----:B------:R-:W-:-:S02]  /*3b60*/  @!P3 IADD3.X R41, R15, R50, RZ, P4, !PT ;  /* 0x000000320f29b210 */ /* 0x000fc400027fe4ff */
[----:B------:R-:W-:Y:S01]  /*3b70*/  @!P2 IADD3.X R43, R15, R50, RZ, P5, !PT ;  /* 0x000000320f2ba210 */ /* 0x000fe20002ffe4ff */
        /* <DEDUP_REMOVED lines=75> */
.L_x_8263:
[----:B0-2---:R-:W-:Y:S05]  /*4030*/  BSYNC B0 ;  /* 0x0000000000007941 */ /* 0x005fea0003800000 */
.L_x_8262:
        /* <DEDUP_REMOVED lines=37> */
.L_x_8265:
[----:B------:R-:W-:Y:S05]  /*4290*/  BSYNC B0 ;  /* 0x0000000000007941 */ /* 0x000fea0003800000 */
.L_x_8264:
        /* <DEDUP_REMOVED lines=31> */
.L_x_8234:
        /* <DEDUP_REMOVED lines=24> */
.L_x_8268:
[----:B---3--:R-:W-:Y:S05]  /*4610*/  BSYNC B0 ;  /* 0x0000000000007941 */ /* 0x008fea0003800000 */
.L_x_8267:
        /* <DEDUP_REMOVED lines=23> */
.L_x_8270:
[----:B------:R-:W3:Y:S02]  /*4790*/  S2R R15, SR_TID.X ;  /* 0x00000000000f7919 */ /* 0x000ee40000002100 */
.L_x_8271:
[----:B0-----:R-:W-:Y:S05]  /*47a0*/  BSYNC B0 ;  /* 0x0000000000007941 */ /* 0x001fea0003800000 */
.L_x_8269:
        /* <DEDUP_REMOVED lines=10> */
.L_x_8272:
        /* <DEDUP_REMOVED lines=26> */
.L_x_8273:
        /* <DEDUP_REMOVED lines=9> */
.L_x_9147:


//--------------------- .text._Z25selective_scan_bwd_kernelI32Selective_Scan_bwd_kernel_traitsILi32ELi4ELb0ELb1ELb1ELb0ELb0EffEEv12SSMParamsBwd --------------------------
	.section	.text._Z25selective_scan_bwd_kernelI32Selective_Scan_bwd_kernel_traitsILi32ELi4ELb0ELb1ELb1ELb0ELb0EffEEv12SSMParamsBwd,"ax",@progbits
	.sectioninfo	@"SHI_REGISTERS=146"
	.align	128
        .global         _Z25selective_scan_bwd_kernelI32Selective_Scan_bwd_kernel_traitsILi32ELi4ELb0ELb1ELb1ELb0ELb0EffEEv12SSMParamsBwd
        .type           _Z25selective_scan_bwd_kernelI32Selective_Scan_bwd_kernel_traitsILi32ELi4ELb0ELb1ELb1ELb0ELb0EffEEv12SSMParamsBwd,@function
        .size           _Z25selective_scan_bwd_kernelI32Selective_Scan_bwd_kernel_traitsILi32ELi4ELb0ELb1ELb1ELb0ELb0EffEEv12SSMParamsBwd,(.L_x_9148 - _Z25selective_scan_bwd_kernelI32Selective_Scan_bwd_kernel_traitsILi32ELi4ELb0ELb1ELb1ELb0ELb0EffEEv12SSMParamsBwd)
        .other          _Z25selective_scan_bwd_kernelI32Selective_Scan_bwd_kernel_traitsILi32ELi4ELb0ELb1ELb1ELb0ELb0EffEEv12SSMParamsBwd,@"STO_CUDA_ENTRY STV_DEFAULT"
_Z25selective_scan_bwd_kernelI32Selective_Scan_bwd_kernel_traitsILi32ELi4ELb0ELb1ELb1ELb0ELb0EffEEv12SSMParamsBwd:
.text._Z25selective_scan_bwd_kernelI32Selective_Scan_bwd_kernel_traitsILi32ELi4ELb0ELb1ELb1ELb0ELb0EffEEv12SSMParamsBwd:
        /* <DEDUP_REMOVED lines=25> */
[C---:B------:R-:W-:Y:S01]  /*0190*/  IMAD R13, R102.reuse, c[0x0][0x1e4], R13 ;  /* 0x00007900660d7a24 */ /* 0x040fe200078e020d */
[----:B------:R-:W-:Y:S01]  /*01a0*/  LOP3.LUT R10, R115, c[0x0][0x178], RZ, 0x3c, !PT ;  /* 0x00005e00730a7a12 */ /* 0x000fe200078e3cff */
[----:B------:R-:W-:Y:S01]  /*01b0*/  IMAD R11, R102, c[0x0][0x1d4], R9 ;  /* 0x00007500660b7a24 */ /* 0x000fe200078e0209 */
[----:B0-----:R-:W-:Y:S01]  /*01c0*/  IABS R2, R115 ;  /* 0x0000007300027213 */ /* 0x001fe20000000000 */
[C---:B------:R-:W-:Y:S01]  /*01d0*/  IMAD R15, R119.reuse, c[0x0][0x278], RZ ;  /* 0x00009e00770f7a24 */ /* 0x040fe200078e02ff */
[----:B------:R-:W-:Y:S01]  /*01e0*/  ISETP.GE.AND P1, PT, R10, RZ, PT ;  /* 0x000000ff0a00720c */ /* 0x000fe20003f26270 */
[----:B------:R-:W-:Y:S01]  /*01f0*/  IMAD R17, R119, c[0x0][0x190], RZ ;  /* 0x0000640077117a24 */ /* 0x000fe200078e02ff */
[----:B-1----:R-:W-:Y:S01]  /*0200*/  HFMA2.MMA R6, -RZ, RZ, 0, 0 ;  /* 0x00000000ff067435 */ /* 0x002fe200000001ff */
[----:B------:R-:W-:Y:S01]  /*0210*/  ISETP.NE.AND P0, PT, RZ, c[0x0][0x178], PT ;  /* 0x00005e00ff007a0c */ /* 0x000fe20003f05270 */
[----:B---3--:R-:W-:Y:S01]  /*0220*/  IMAD.WIDE.U32 R4, R102, c[0x0][0x1e0], RZ ;  /* 0x0000780066047a25 */ /* 0x008fe200078e00ff */
[----:B------:R-:W-:Y:S01]  /*0230*/  CS2R R36, SRZ ;  /* 0x0000000000247805 */ /* 0x000fe2000001ff00 */
[----:B------:R-:W-:-:S02]  /*0240*/  HFMA2.MMA R113, -RZ, RZ, 0, 0 ;  /* 0x00000000ff717435 */ /* 0x000fc400000001ff */
[C---:B------:R-:W-:Y:S01]  /*0250*/  IMAD R15, R102.reuse, c[0x0][0x27c], R15 ;  /* 0x00009f00660f7a24 */ /* 0x040fe200078e020f */
[----:B--2---:R-:W-:Y:S01]  /*0260*/  IADD3 R8, RZ, -R7, RZ ;  /* 0x80000007ff087210 */ /* 0x004fe20007ffe0ff */
[----:B------:R-:W-:Y:S01]  /*0270*/  IMAD R17, R102, c[0x0][0x194], R17 ;  /* 0x0000650066117a24 */ /* 0x000fe200078e0211 */
[----:B------:R-:W-:Y:S01]  /*0280*/  IADD3 R5, R5, R13, RZ ;  /* 0x0000000d05057210 */ /* 0x000fe20007ffe0ff */
[----:B------:R-:W-:Y:S02]  /*0290*/  IMAD.MOV.U32 R13, RZ, RZ, c[0x0][0x174] ;  /* 0x00005d00ff0d7624 */ /* 0x000fe400078e00ff */
        /* <DEDUP_REMOVED lines=8> */
[----:B------:R-:W-:Y:S02]  /*0320*/  IMAD.MOV R0, RZ, RZ, -R100 ;  /* 0x000000ffff007224 */ /* 0x000fe400078e0a64 */
[----:B------:R-:W-:-:S04]  /*0330*/  IMAD.WIDE.U32 R6, R102, c[0x0][0x278], RZ ;  /* 0x00009e0066067a25 */ /* 0x000fc800078e00ff */
[----:B------:R-:W-:Y:S02]  /*0340*/  IMAD R0, R19, R0, R2 ;  /* 0x0000000013007224 */ /* 0x000fe400078e0202 */
[----:B------:R-:W-:-:S03]  /*0350*/  IMAD.WIDE.U32 R2, R102, c[0x0][0x1d0], RZ ;  /* 0x0000740066027a25 */ /* 0x000fc600078e00ff */
[----:B------:R-:W-:Y:S01]  /*0360*/  ISETP.GT.U32.AND P4, PT, R19, R0, PT ;  /* 0x000000001300720c */ /* 0x000fe20003f84070 */
[----:B------:R-:W-:Y:S01]  /*0370*/  IMAD.IADD R7, R7, 0x1, R15 ;  /* 0x0000000107077824 */ /* 0x000fe200078e020f */
[----:B------:R-:W-:Y:S01]  /*0380*/  IADD3 R3, R3, R11, RZ ;  /* 0x0000000b03037210 */ /* 0x000fe20007ffe0ff */
[----:B------:R-:W-:Y:S01]  /*0390*/  IMAD R16, R108, c[0x0][0x280], RZ ;  /* 0x0000a0006c107a24 */ /* 0x000fe200078e02ff */
[----:B------:R-:W-:Y:S01]  /*03a0*/  SHF.R.S32.HI R15, RZ, 0x1f, R13 ;  /* 0x0000001fff0f7819 */ /* 0x000fe2000001140d */
[----:B------:R-:W-:-:S04]  /*03b0*/  IMAD.WIDE.U32 R4, R115, c[0x0][0x1e8], R4 ;  /* 0x00007a0073047a25 */ /* 0x000fc800078e0004 */
[----:B------:R-:W-:-:S04]  /*03c0*/  IMAD.WIDE.U32 R2, R115, c[0x0][0x1d8], R2 ;  /* 0x0000760073027a25 */ /* 0x000fc800078e0002 */
[-C--:B------:R-:W-:Y:S01]  /*03d0*/  @!P4 IADD3 R0, R0, -R19.reuse, RZ ;  /* 0x800000130000c210 */ /* 0x080fe20007ffe0ff */
[----:B------:R-:W-:Y:S01]  /*03e0*/  IMAD.WIDE.U32 R6, R115, c[0x0][0x280], R6 ;  /* 0x0000a00073067a25 */ /* 0x000fe200078e0006 */
[----:B------:R-:W-:Y:S02]  /*03f0*/  @!P4 IADD3 R100, R100, 0x1, RZ ;  /* 0x000000016464c810 */ /* 0x000fe40007ffe0ff */
[----:B------:R-:W-:Y:S01]  /*0400*/  ISETP.GE.U32.AND P2, PT, R0, R19, PT ;  /* 0x000000130000720c */ /* 0x000fe20003f46070 */
[----:B------:R-:W-:Y:S01]  /*0410*/  IMAD R0, R108, c[0x0][0x1d8], RZ ;  /* 0x000076006c007a24 */ /* 0x000fe200078e02ff */
[----:B------:R-:W-:Y:S01]  /*0420*/  IADD3 R103, P4, R13, R4, RZ ;  /* 0x000000040d677210 */ /* 0x000fe20007f9e0ff */
[----:B------:R-:W-:Y:S01]  /*0430*/  IMAD R14, R115, c[0x0][0x1ec], R12 ;  /* 0x00007b00730e7a24 */ /* 0x000fe200078e020c */
[----:B------:R-:W-:Y:S01]  /*0440*/  IADD3 R12, P5, R13, R6, RZ ;  /* 0x000000060d0c7210 */ /* 0x000fe20007fbe0ff */
[C---:B------:R-:W-:Y:S02]  /*0450*/  IMAD R0, R115.reuse, c[0x0][0x1dc], R0 ;  /* 0x0000770073007a24 */ /* 0x040fe400078e0200 */
[----:B------:R-:W-:Y:S01]  /*0460*/  IMAD R16, R115, c[0x0][0x284], R16 ;  /* 0x0000a10073107a24 */ /* 0x000fe200078e0210 */
[----:B------:R-:W-:Y:S01]  /*0470*/  IADD3.X R4, R15, R5, R14, P4, !PT ;  /* 0x000000050f047210 */ /* 0x000fe200027fe40e */
[----:B------:R-:W-:-:S02]  /*0480*/  IMAD R17, R119, c[0x0][0x1b0], RZ ;  /* 0x00006c0077117a24 */ /* 0x000fc400078e02ff */
[----:B------:R-:W-:Y:S01]  /*0490*/  IMAD.WIDE.U32 R10, R102, c[0x0][0x1b0], RZ ;  /* 0x00006c00660a7a25 */ /* 0x000fe200078e00ff */
[----:B------:R-:W-:Y:S02]  /*04a0*/  IADD3.X R7, R15, R7, R16, P5, !PT ;  /* 0x000000070f077210 */ /* 0x000fe40002ffe410 */
[----:B------:R-:W-:Y:S01]  /*04b0*/  @P2 IADD3 R100, R100, 0x1, RZ ;  /* 0x0000000164642810 */ /* 0x000fe20007ffe0ff */
[----:B------:R-:W-:Y:S01]  /*04c0*/  IMAD R17, R102, c[0x0][0x1b4], R17 ;  /* 0x00006d0066117a24 */ /* 0x000fe200078e0211 */
[----:B------:R-:W-:Y:S01]  /*04d0*/  IADD3 R107, P2, R13, R2, RZ ;  /* 0x000000020d6b7210 */ /* 0x000fe20007f5e0ff */
[----:B------:R-:W-:Y:S01]  /*04e0*/  IMAD.MOV.U32 R111, RZ, RZ, RZ ;  /* 0x000000ffff6f7224 */ /* 0x000fe200078e00ff */
[----:B------:R-:W-:Y:S02]  /*04f0*/  @!P1 IADD3 R100, -R100, RZ, RZ ;  /* 0x000000ff64649210 */ /* 0x000fe40007ffe1ff */
[----:B------:R-:W-:Y:S02]  /*0500*/  @!P0 LOP3.LUT R100, RZ, c[0x0][0x178], RZ, 0x33, !PT ;  /* 0x00005e00ff648a12 */ /* 0x000fe400078e33ff */
[----:B------:R-:W-:-:S02]  /*0510*/  IADD3.X R2, R15, R3, R0, P2, !PT ;  /* 0x000000030f027210 */ /* 0x000fc400017fe400 */
[C---:B------:R-:W-:Y:S01]  /*0520*/  LEA R109, P0, R107.reuse, c[0x0][0x240], 0x2 ;  /* 0x000090006b6d7a11 */ /* 0x040fe200078010ff */
[----:B------:R-:W-:Y:S01]  /*0530*/  IMAD.WIDE.U32 R8, R100, c[0x0][0x1a8], R8 ;  /* 0x00006a0064087a25 */ /* 0x000fe200078e0008 */
[----:B------:R-:W-:Y:S02]  /*0540*/  SHF.R.S32.HI R118, RZ, 0x1f, R100 ;  /* 0x0000001fff767819 */ /* 0x000fe40000011464 */
[----:B------:R-:W-:Y:S02]  /*0550*/  LEA.HI.X R107, R107, c[0x0][0x244], R2, 0x2, P0 ;  /* 0x000091006b6b7a11 */ /* 0x000fe400000f1402 */
[----:B------:R-:W-:Y:S01]  /*0560*/  ISETP.NE.U32.AND P0, PT, RZ, c[0x0][0x260], PT ;  /* 0x00009800ff007a0c */ /* 0x000fe20003f05070 */
[C---:B------:R-:W-:Y:S01]  /*0570*/  IMAD R3, R118.reuse, c[0x0][0x1a8], RZ ;  /* 0x00006a0076037a24 */ /* 0x040fe200078e02ff */
[C---:B------:R-:W-:Y:S01]  /*0580*/  LEA R105, P1, R103.reuse, c[0x0][0x248], 0x2 ;  /* 0x0000920067697a11 */ /* 0x040fe200078210ff */
        /* <DEDUP_REMOVED lines=11> */
[----:B------:R-:W-:Y:S01]  /*0640*/  IMAD.IADD R8, R9, 0x1, R3 ;  /* 0x0000000109087824 */ /* 0x000fe200078e0203 */
[----:B------:R-:W-:Y:S01]  /*0650*/  ISETP.NE.AND.EX P1, PT, RZ, c[0x0][0x32c], PT, P1 ;  /* 0x0000cb00ff007a0c */ /* 0x000fe20003f25310 */
[----:B------:R-:W-:Y:S01]  /*0660*/  IMAD.WIDE.U32 R10, R100, c[0x0][0x1c8], R10 ;  /* 0x00007200640a7a25 */ /* 0x000fe200078e000a */
[----:B------:R-:W-:-:S02]  /*0670*/  ISETP.NE.AND.EX P2, PT, RZ, c[0x0][0x34c], PT, P2 ;  /* 0x0000d300ff007a0c */ /* 0x000fc40003f45320 */
[----:B------:R-:W-:Y:S01]  /*0680*/  IADD3.X R3, R15, R8, RZ, P5, !PT ;  /* 0x000000080f037210 */ /* 0x000fe20002ffe4ff */
[----:B------:R-:W-:Y:S01]  /*0690*/  @P0 IMAD R0, R102, c[0x0][0x164], R115 ;  /* 0x0000590066000a24 */ /* 0x000fe200078e0273 */
[----:B------:R-:W-:Y:S02]  /*06a0*/  LEA R97, P5, R96, c[0x0][0x228], 0x2 ;  /* 0x00008a0060617a11 */ /* 0x000fe400078a10ff */
[----:B------:R-:W-:Y:S01]  /*06b0*/  IADD3 R13, P4, R13, R10, RZ ;  /* 0x0000000a0d0d7210 */ /* 0x000fe20007f9e0ff */
[----:B------:R-:W-:Y:S01]  /*06c0*/  @P0 IMAD R0, R0, c[0x0][0x174], RZ ;  /* 0x00005d0000000a24 */ /* 0x000fe200078e02ff */
[----:B------:R-:W-:Y:S02]  /*06d0*/  IADD3 R94, R11, R5, RZ ;  /* 0x000000050b5e7210 */ /* 0x000fe40007ffe0ff */
[----:B------:R-:W-:Y:S01]  /*06e0*/  LEA.HI.X R96, R96, c[0x0][0x22c], R3, 0x2, P5 ;  /* 0x00008b0060607a11 */ /* 0x000fe200028f1403 */
[----:B------:R-:W-:Y:S01]  /*06f0*/  @P0 IMAD R0, R0, c[0x0][0x16c], RZ ;  /* 0x00005b0000000a24 */ /* 0x000fe200078e02ff */
[----:B------:R-:W-:Y:S01]  /*0700*/  CS2R R2, SRZ ;  /* 0x0000000000027805 */ /* 0x000fe2000001ff00 */
[----:B------:R-:W-:Y:S01]  /*0710*/  @P0 MOV R39, 0x8 ;  /* 0x0000000800270802 */ /* 0x000fe20000000f00 */
[----:B------:R-:W-:Y:S01]  /*0720*/  IMAD.X R94, R15, 0x1, R94, P4 ;  /* 0x000000010f5e7824 */ /* 0x000fe200020e065e */
        /* <DEDUP_REMOVED lines=10> */
[C---:B------:R-:W-:Y:S01]  /*07d0*/  IMAD R5, R119.reuse, c[0x0][0x298], RZ ;  /* 0x0000a60077057a24 */ /* 0x040fe200078e02ff */
[----:B------:R-:W-:Y:S01]  /*07e0*/  MOV R99, RZ ;  /* 0x000000ff00637202 */ /* 0x000fe20000000f00 */
[----:B------:R-:W-:Y:S01]  /*07f0*/  IMAD R7, R119, c[0x0][0x2b8], RZ ;  /* 0x0000ae0077077a24 */ /* 0x000fe200078e02ff */
[----:B------:R-:W1:Y:S01]  /*0800*/  S2R R91, SR_LANEID ;  /* 0x00000000005b7919 */ /* 0x000e620000000000 */
[C---:B------:R-:W-:Y:S01]  /*0810*/  IMAD R9, R102.reuse, c[0x0][0x29c], R5 ;  /* 0x0000a70066097a24 */ /* 0x040fe200078e0205 */
[----:B------:R-:W-:Y:S01]  /*0820*/  MOV R93, c[0x0][0x174] ;  /* 0x00005d00005d7a02 */ /* 0x000fe20000000f00 */
[----:B------:R-:W-:Y:S01]  /*0830*/  IMAD R11, R102, c[0x0][0x2bc], R7 ;  /* 0x0000af00660b7a24 */ /* 0x000fe200078e0207 */
[----:B------:R-:W-:Y:S01]  /*0840*/  MOV R89, RZ ;  /* 0x000000ff00597202 */ /* 0x000fe20000000f00 */
[----:B------:R-:W-:Y:S01]  /*0850*/  IMAD R8, R108, c[0x0][0x180], RZ ;  /* 0x000060006c087a24 */ /* 0x000fe200078e02ff */
[----:B------:R-:W-:Y:S01]  /*0860*/  MOV R113, RZ ;  /* 0x000000ff00717202 */ /* 0x000fe20000000f00 */
[----:B------:R-:W-:-:S04]  /*0870*/  IMAD.WIDE.U32 R40, R115, c[0x0][0x180], RZ ;  /* 0x0000600073287a25 */ /* 0x000fc800078e00ff */
[----:B------:R-:W-:Y:S02]  /*0880*/  IMAD R87, R115, c[0x0][0x184], R8 ;  /* 0x0000610073577a24 */ /* 0x000fe400078e0208 */
[----:B------:R-:W-:Y:S02]  /*0890*/  IMAD.MOV.U32 R111, RZ, RZ, RZ ;  /* 0x000000ffff6f7224 */ /* 0x000fe400078e00ff */
[----:B------:R-:W-:Y:S02]  /*08a0*/  IMAD.IADD R87, R41, 0x1, R87 ;  /* 0x0000000129577824 */ /* 0x000fe400078e0257 */
[--C-:B0-----:R-:W-:Y:S01]  /*08b0*/  IMAD.WIDE.U32 R4, R102, c[0x0][0x298], R98.reuse ;  /* 0x0000a60066047a25 */ /* 0x101fe200078e0062 */
[C---:B------:R-:W-:Y:S02]  /*08c0*/  SHF.L.U32 R0, R98.reuse, 0x2, RZ ;  /* 0x0000000262007819 */ /* 0x040fe400000006ff */
[----:B------:R-:W-:Y:S01]  /*08d0*/  LOP3.LUT R116, R98, 0x1f, RZ, 0xc0, !PT ;  /* 0x0000001f62747812 */ /* 0x000fe200078ec0ff */
[----:B------:R-:W-:Y:S01]  /*08e0*/  IMAD.WIDE.U32 R6, R102, c[0x0][0x2b8], R98 ;  /* 0x0000ae0066067a25 */ /* 0x000fe200078e0062 */
[----:B------:R-:W-:-:S02]  /*08f0*/  IADD3 R5, R5, R9, RZ ;  /* 0x0000000905057210 */ /* 0x000fc40007ffe0ff */
[----:B------:R-:W-:Y:S01]  /*0900*/  LOP3.LUT R43, R0, 0xffffff80, RZ, 0xc0, !PT ;  /* 0xffffff80002b7812 */ /* 0x000fe200078ec0ff */
[----:B------:R-:W-:Y:S02]  /*0910*/  IMAD.IADD R7, R7, 0x1, R11 ;  /* 0x0000000107077824 */ /* 0x000fe400078e020b */
[C---:B------:R-:W-:Y:S01]  /*0920*/  IMAD R9, R118.reuse, c[0x0][0x2a0], RZ ;  /* 0x0000a80076097a24 */ /* 0x040fe200078e02ff */
[----:B------:R-:W-:Y:S01]  /*0930*/  LOP3.LUT R42, R43, 0x1f, R98, 0xf8, !PT ;  /* 0x0000001f2b2a7812 */ /* 0x000fe200078ef862 */
[----:B------:R-:W-:Y:S02]  /*0940*/  IMAD R11, R118, c[0x0][0x2c0], RZ ;  /* 0x0000b000760b7a24 */ /* 0x000fe400078e02ff */
[C---:B------:R-:W-:Y:S01]  /*0950*/  IMAD R9, R100.reuse, c[0x0][0x2a4], R9 ;  /* 0x0000a90064097a24 */ /* 0x040fe200078e0209 */
[----:B------:R-:W-:Y:S01]  /*0960*/  SHF.R.S32.HI R43, RZ, 0x1f, R42 ;  /* 0x0000001fff2b7819 */ /* 0x000fe2000001142a */
[----:B------:R-:W-:Y:S01]  /*0970*/  IMAD.WIDE.U32 R4, R100, c[0x0][0x2a0], R4 ;  /* 0x0000a80064047a25 */ /* 0x000fe200078e0004 */
[----:B------:R-:W-:-:S02]  /*0980*/  LOP3.LUT R92, R42, 0x20, RZ, 0xfc, !PT ;  /* 0x000000202a5c7812 */ /* 0x000fc400078efcff */
[----:B------:R-:W-:Y:S01]  /*0990*/  LOP3.LUT R90, R42, 0x40, RZ, 0xfc, !PT ;  /* 0x000000402a5a7812 */ /* 0x000fe200078efcff */
[C---:B------:R-:W-:Y:S01]  /*09a0*/  IMAD R11, R100.reuse, c[0x0][0x2c4], R11 ;  /* 0x0000b100640b7a24 */ /* 0x040fe200078e020b */
[----:B------:R-:W-:Y:S01]  /*09b0*/  IADD3 R9, R5, R9, RZ ;  /* 0x0000000905097210 */ /* 0x000fe20007ffe0ff */
[----:B------:R-:W-:Y:S01]  /*09c0*/  IMAD.WIDE.U32 R6, R100, c[0x0][0x2c0], R6 ;  /* 0x0000b00064067a25 */ /* 0x000fe200078e0006 */
[----:B------:R-:W-:Y:S02]  /*09d0*/  LEA R84, P0, R4, c[0x0][0x318], 0x2 ;  /* 0x0000c60004547a11 */ /* 0x000fe400078010ff */
[----:B------:R-:W-:Y:S01]  /*09e0*/  LOP3.LUT R88, R42, 0x60, RZ, 0xfc, !PT ;  /* 0x000000602a587812 */ /* 0x000fe200078efcff */
[----:B------:R-:W-:Y:S01]  /*09f0*/  IMAD.MOV.U32 R99, RZ, RZ, R12 ;  /* 0x000000ffff637224 */ /* 0x000fe200078e000c */
[----:B------:R-:W-:Y:S02]  /*0a00*/  IADD3 R5, R7, R11, RZ ;  /* 0x0000000b07057210 */ /* 0x000fe40007ffe0ff */
[----:B------:R-:W-:-:S02]  /*0a10*/  LEA R81, P1, R6, c[0x0][0x320], 0x2 ;  /* 0x0000c80006517a11 */ /* 0x000fc400078210ff */
[----:B------:R-:W-:Y:S02]  /*0a20*/  LEA.HI.X R4, R4, c[0x0][0x31c], R9, 0x2, P0 ;  /* 0x0000c70004047a11 */ /* 0x000fe400000f1409 */
[----:B------:R-:W-:Y:S02]  /*0a30*/  LEA.HI.X R6, R6, c[0x0][0x324], R5, 0x2, P1 ;  /* 0x0000c90006067a11 */ /* 0x000fe400008f1405 */
[C---:B------:R-:W-:Y:S02]  /*0a40*/  IADD3 R86, P0, R84.reuse, -0x180, RZ ;  /* 0xfffffe8054567810 */ /* 0x040fe40007f1e0ff */
[----:B------:R-:W-:Y:S02]  /*0a50*/  IADD3 R85, P1, R84, -0x100, RZ ;  /* 0xffffff0054557810 */ /* 0x000fe40007f3e0ff */
[C---:B------:R-:W-:Y:S02]  /*0a60*/  IADD3 R83, P3, R81.reuse, -0x180, RZ ;  /* 0xfffffe8051537810 */ /* 0x040fe40007f7e0ff */
[----:B------:R-:W-:-:S02]  /*0a70*/  IADD3 R82, P4, R81, -0x100, RZ ;  /* 0xffffff0051527810 */ /* 0x000fc40007f9e0ff */
[----:B------:R-:W-:Y:S02]  /*0a80*/  IADD3 R84, P2, R84, -0x80, RZ ;  /* 0xffffff8054547810 */ /* 0x000fe40007f5e0ff */
[----:B------:R-:W-:Y:S02]  /*0a90*/  IADD3 R81, P5, R81, -0x80, RZ ;  /* 0xffffff8051517810 */ /* 0x000fe40007fbe0ff */
[C---:B------:R-:W-:Y:S02]  /*0aa0*/  IADD3.X R80, R4.reuse, -0x1, RZ, P0, !PT ;  /* 0xffffffff04507810 */ /* 0x040fe400007fe4ff */
[C---:B------:R-:W-:Y:S02]  /*0ab0*/  IADD3.X R79, R4.reuse, -0x1, RZ, P1, !PT ;  /* 0xffffffff044f7810 */ /* 0x040fe40000ffe4ff */
[----:B------:R-:W-:Y:S02]  /*0ac0*/  IADD3.X R78, R4, -0x1, RZ, P2, !PT ;  /* 0xffffffff044e7810 */ /* 0x000fe400017fe4ff */
[----:B------:R-:W-:-:S02]  /*0ad0*/  IADD3.X R77, R6, -0x1, RZ, P3, !PT ;  /* 0xffffffff064d7810 */ /* 0x000fc40001ffe4ff */
[C---:B------:R-:W-:Y:S02]  /*0ae0*/  IADD3.X R76, R6.reuse, -0x1, RZ, P4, !PT ;  /* 0xffffffff064c7810 */ /* 0x040fe400027fe4ff */
[----:B-1----:R-:W-:Y:S02]  /*0af0*/  IADD3.X R74, R6, -0x1, RZ, P5, !PT ;  /* 0xffffffff064a7810 */ /* 0x002fe40002ffe4ff */
.L_x_8293:
[----:B------:R-:W-:Y:S01]  /*0b00*/  BAR.SYNC.DEFER_BLOCKING 0x0 ;  /* 0x0000000000007b1d */ /* 0x000fe20000010000 */
[----:B------:R-:W-:Y:S01]  /*0b10*/  LEA R75, R93, 0xffffff80, 0x7 ;  /* 0xffffff805d4b7811 */ /* 0x000fe200078e38ff */
[----:B------:R-:W-:Y:S01]  /*0b20*/  HFMA2.MMA R11, -RZ, RZ, 0, 0 ;  /* 0x00000000ff0b7435 */ /* 0x000fe200000001ff */
[C---:B------:R-:W-:Y:S01]  /*0b30*/  SHF.L.U32 R72, R42.reuse, 0x2, RZ ;  /* 0x000000022a487819 */ /* 0x040fe200000006ff */
[----:B------:R-:W-:Y:S01]  /*0b40*/  IMAD.MOV.U32 R7, RZ, RZ, RZ ;  /* 0x000000ffff077224 */ /* 0x000fe200078e00ff */
[----:B------:R-:W-:Y:S01]  /*0b50*/  IADD3 R73, -R75, c[0x0][0x168], RZ ;  /* 0x00005a004b497a10 */ /* 0x000fe20007ffe1ff */
[----:B------:R-:W-:Y:S01]  /*0b60*/  IMAD.MOV.U32 R17, RZ, RZ, RZ ;  /* 0x000000ffff117224 */ /* 0x000fe200078e00ff */
[C---:B------:R-:W-:Y:S02]  /*0b70*/  SHF.L.U64.HI R70, R42.reuse, 0x2, R43 ;  /* 0x000000022a467819 */ /* 0x040fe4000001022b */
[----:B------:R-:W-:-:S02]  /*0b80*/  ISETP.GE.AND P0, PT, R42, R73, PT ;  /* 0x000000492a00720c */ /* 0x000fc40003f06270 */
[-C--:B------:R-:W-:Y:S02]  /*0b90*/  ISETP.GE.AND P1, PT, R92, R73.reuse, PT ;  /* 0x000000495c00720c */ /* 0x080fe40003f26270 */
[-C--:B------:R-:W-:Y:S02]  /*0ba0*/  ISETP.GE.AND P2, PT, R90, R73.reuse, PT ;  /* 0x000000495a00720c */ /* 0x080fe40003f46270 */
[----:B------:R-:W-:Y:S02]  /*0bb0*/  ISETP.GE.AND P3, PT, R88, R73, PT ;  /* 0x000000495800720c */ /* 0x000fe40003f66270 */
[----:B----4-:R-:W-:Y:S02]  /*0bc0*/  IADD3 R4, P4, R109, R72, RZ ;  /* 0x000000486d047210 */ /* 0x010fe40007f9e0ff */
[----:B---3--:R-:W-:Y:S02]  /*0bd0*/  MOV R13, RZ ;  /* 0x000000ff000d7202 */ /* 0x008fe40000000f00 */
        /* <DEDUP_REMOVED lines=48> */
[----:B------:R-:W-:Y:S01]  /*0ee0*/  IMAD.MOV.U32 R0, RZ, RZ, c[0x0][0x174] ;  /* 0x00005d00ff007624 */ /* 0x000fe200078e00ff */
[----:B------:R-:W-:-:S04]  /*0ef0*/  ISETP.LT.AND P0, PT, RZ, c[0x0][0x16c], PT ;  /* 0x00005b00ff007a0c */ /* 0x000fc80003f01270 */
[----:B------:R-:W-:-:S04]  /*0f00*/  LEA R71, R0, R89, 0x7 ;  /* 0x0000005900477211 */ /* 0x000fc800078e38ff */
[----:B------:R-:W-:-:S05]  /*0f10*/  SHF.R.S32.HI R66, RZ, 0x1f, R71 ;  /* 0x0000001fff427819 */ /* 0x000fca0000011447 */
[----:B0-----:R-:W-:Y:S01]  /*0f20*/  @!P0 CS2R R18, SRZ ;  /* 0x0000000000128805 */ /* 0x001fe2000001ff00 */
[----:B-1----:R-:W-:Y:S01]  /*0f30*/  @!P0 CS2R R16, SRZ ;  /* 0x0000000000108805 */ /* 0x002fe2000001ff00 */
[----:B--2---:R-:W-:Y:S04]  /*0f40*/  STS [R68], R23 ;  /* 0x0000001744007388 */ /* 0x004fe80000000800 */
[----:B---3--:R-:W-:Y:S04]  /*0f50*/  STS [R68+0x80], R29 ;  /* 0x0000801d44007388 */ /* 0x008fe80000000800 */
[----:B----4-:R-:W-:Y:S04]  /*0f60*/  STS [R68+0x100], R27 ;  /* 0x0001001b44007388 */ /* 0x010fe80000000800 */
[----:B------:R-:W-:Y:S01]  /*0f70*/  STS [R68+0x180], R31 ;  /* 0x0001801f44007388 */ /* 0x000fe20000000800 */
[----:B------:R-:W-:-:S06]  /*0f80*/  NOP ;  /* 0x0000000000007918 */ /* 0x000fcc0000000000 */
[----:B------:R-:W0:Y:S02]  /*0f90*/  LDS.128 R12, [R91.X16] ;  /* 0x000000005b0c7984 */ /* 0x000e24000000cc00 */
[----:B0-----:R-:W-:Y:S02]  /*0fa0*/  FFMA.FTZ R0, R4, R12, R113 ;  /* 0x0000000c04007223 */ /* 0x001fe40000010071 */
[-C--:B-----5:R-:W-:Y:S02]  /*0fb0*/  FMUL.FTZ R20, R12, R106.reuse ;  /* 0x0000006a0c147220 */ /* 0x0a0fe40000410000 */
[----:B------:R-:W-:Y:S02]  /*0fc0*/  FFMA.FTZ R21, R5, R13, R0 ;  /* 0x0000000d05157223 */ /* 0x000fe40000010000 */
[----:B------:R-:W-:Y:S02]  /*0fd0*/  FMUL.FTZ R22, R14, R106 ;  /* 0x0000006a0e167220 */ /* 0x000fe40000410000 */
[----:B------:R-:W-:-:S02]  /*0fe0*/  FFMA.FTZ R0, R6, R14, R21 ;  /* 0x0000000e06007223 */ /* 0x000fc40000010015 */
[-C--:B------:R-:W-:Y:S02]  /*0ff0*/  FMUL.FTZ R21, R13, R106.reuse ;  /* 0x0000006a0d157220 */ /* 0x080fe40000410000 */
[----:B------:R-:W-:Y:S02]  /*1000*/  FMUL.FTZ R23, R15, R106 ;  /* 0x0000006a0f177220 */ /* 0x000fe40000410000 */
[----:B------:R-:W-:Y:S01]  /*1010*/  FFMA.FTZ R113, R7, R15, R0 ;  /* 0x0000000f07717223 */ /* 0x000fe20000010000 */
[----:B------:R-:W-:Y:S06]  /*1020*/  BAR.SYNC.DEFER_BLOCKING 0x0 ;  /* 0x0000000000007b1d */ /* 0x000fec0000010000 */
[----:B------:R-:W-:Y:S05]  /*1030*/  @!P0 BRA `(.L_x_8275) ;  /* 0x0000182000008947 */ /* 0x000fea0003800000 */
[----:B------:R-:W-:Y:S01]  /*1040*/  MOV R16, R98 ;  /* 0x0000006200107202 */ /* 0x000fe20000000f00 */
[----:B------:R-:W-:Y:S01]  /*1050*/  IMAD.MOV.U32 R17, RZ, RZ, RZ ;  /* 0x000000ffff117224 */ /* 0x000fe200078e00ff */
[----:B------:R-:W-:Y:S01]  /*1060*/  MOV R65, RZ ;  /* 0x000000ff00417202 */ /* 0x000fe20000000f00 */
[C---:B------:R-:W-:Y:S01]  /*1070*/  IMAD R25, R119.reuse, c[0x0][0x298], RZ ;  /* 0x0000a60077197a24 */ /* 0x040fe200078e02ff */
[----:B------:R-:W-:Y:S01]  /*1080*/  MOV R63, RZ ;  /* 0x000000ff003f7202 */ /* 0x000fe20000000f00 */
[----:B------:R-:W-:-:S02]  /*1090*/  IMAD R27, R119, c[0x0][0x2b8], RZ ;  /* 0x0000ae00771b7a24 */ /* 0x000fc400078e02ff */
[----:B------:R-:W-:-:S04]  /*10a0*/  IMAD.WIDE.U32 R18, R102, c[0x0][0x298], R16 ;  /* 0x0000a60066127a25 */ /* 0x000fc800078e0010 */
[----:B------:R-:W-:-:S04]  /*10b0*/  IMAD.WIDE.U32 R16, R102, c[0x0][0x2b8], R16 ;  /* 0x0000ae0066107a25 */ /* 0x000fc800078e0010 */
[C---:B------:R-:W-:Y:S02]  /*10c0*/  IMAD R25, R102.reuse, c[0x0][0x29c], R25 ;  /* 0x0000a70066197a24 */ /* 0x040fe400078e0219 */
[----:B------:R-:W-:Y:S02]  /*10d0*/  IMAD R27, R102, c[0x0][0x2bc], R27 ;  /* 0x0000af00661b7a24 */ /* 0x000fe400078e021b */
[C---:B------:R-:W-:Y:S01]  /*10e0*/  IMAD R29, R118.reuse, c[0x0][0x2c0], RZ ;  /* 0x0000b000761d7a24 */ /* 0x040fe200078e02ff */
[----:B------:R-:W-:Y:S01]  /*10f0*/  IADD3 R19, R19, R25, RZ ;  /* 0x0000001913137210 */ /* 0x000fe20007ffe0ff */
[----:B------:R-:W-:Y:S01]  /*1100*/  IMAD.SHL.U32 R58, R71, 0x4, RZ ;  /* 0x00000004473a7824 */ /* 0x000fe200078e00ff */
[----:B------:R-:W-:Y:S01]  /*1110*/  IADD3 R17, R17, R27, RZ ;  /* 0x0000001b11117210 */ /* 0x000fe20007ffe0ff */
[----:B------:R-:W-:Y:S01]  /*1120*/  IMAD R27, R118, c[0x0][0x2a0], RZ ;  /* 0x0000a800761b7a24 */ /* 0x000fe200078e02ff */
[----:B------:R-:W-:Y:S01]  /*1130*/  SHF.R.S32.HI R25, RZ, 0x1f, R75 ;  /* 0x0000001fff197819 */ /* 0x000fe2000001144b */
[----:B------:R-:W-:Y:S01]  /*1140*/  IMAD.WIDE.U32 R18, R100, c[0x0][0x2a0], R18 ;  /* 0x0000a80064127a25 */ /* 0x000fe200078e0012 */
[----:B------:R-:W-:-:S02]  /*1150*/  IADD3 R52, P2, R58, R84, RZ ;  /* 0x000000543a347210 */ /* 0x000fc40007f5e0ff */
[----:B------:R-:W-:Y:S01]  /*1160*/  IADD3 R54, P3, R58, R83, RZ ;  /* 0x000000533a367210 */ /* 0x000fe20007f7e0ff */
[----:B------:R-:W-:Y:S01]  /*1170*/  IMAD.WIDE.U32 R16, R100, c[0x0][0x2c0], R16 ;  /* 0x0000b00064107a25 */ /* 0x000fe200078e0010 */
[C---:B------:R-:W-:Y:S02]  /*1180*/  IADD3 R44, P0, R75.reuse, R18, RZ ;  /* 0x000000124b2c7210 */ /* 0x040fe40007f1e0ff */
[----:B------:R-:W-:Y:S01]  /*1190*/  IADD3 R56, P4, R58, R82, RZ ;  /* 0x000000523a387210 */ /* 0x000fe20007f9e0ff */
[C---:B------:R-:W-:Y:S01]  /*11a0*/  IMAD R27, R100.reuse, c[0x0][0x2a4], R27 ;  /* 0x0000a900641b7a24 */ /* 0x040fe200078e021b */
[----:B------:R-:W-:Y:S01]  /*11b0*/  IADD3 R46, P1, R75, R16, RZ ;  /* 0x000000104b2e7210 */ /* 0x000fe20007f3e0ff */
[----:B------:R-:W-:Y:S02]  /*11c0*/  IMAD R29, R100, c[0x0][0x2c4], R29 ;  /* 0x0000b100641d7a24 */ /* 0x000fe400078e021d */
[--C-:B------:R-:W-:Y:S01]  /*11d0*/  FADD.FTZ R64, R11, R104.reuse ;  /* 0x000000680b407221 */ /* 0x100fe20000010000 */
[C---:B------:R-:W-:Y:S01]  /*11e0*/  IADD3.X R45, R25.reuse, R19, R27, P0, !PT ;  /* 0x00000013192d7210 */ /* 0x040fe200007fe41b */
[--C-:B------:R-:W-:Y:S01]  /*11f0*/  FADD.FTZ R69, R10, R104.reuse ;  /* 0x000000680a457221 */ /* 0x100fe20000010000 */
[----:B------:R-:W-:Y:S01]  /*1200*/  IADD3.X R47, R25, R17, R29, P1, !PT ;  /* 0x00000011192f7210 */ /* 0x000fe20000ffe41d */
[--C-:B------:R-:W-:Y:S01]  /*1210*/  FADD.FTZ R62, R9, R104.reuse ;  /* 0x00000068093e7221 */ /* 0x100fe20000010000 */
[----:B------:R-:W-:Y:S01]  /*1220*/  IADD3 R48, P0, R58, R86, RZ ;  /* 0x000000563a307210 */ /* 0x000fe20007f1e0ff */
[----:B------:R-:W-:Y:S01]  /*1230*/  FADD.FTZ R67, R8, R104 ;  /* 0x0000006808437221 */ /* 0x000fe20000010000 */
[C---:B------:R-:W-:Y:S01]  /*1240*/  IADD3 R50, P1, R58.reuse, R85, RZ ;  /* 0x000000553a327210 */ /* 0x040fe20007f3e0ff */
[----:B------:R-:W-:Y:S01]  /*1250*/  IMAD.MOV.U32 R0, RZ, RZ, RZ ;  /* 0x000000ffff007224 */ /* 0x000fe200078e00ff */
[----:B------:R-:W-:Y:S01]  /*1260*/  SHF.L.U64.HI R27, R71, 0x2, R66 ;  /* 0x00000002471b7819 */ /* 0x000fe20000010242 */
[----:B------:R-:W-:Y:S01]  /*1270*/  CS2R R18, SRZ ;  /* 0x0000000000127805 */ /* 0x000fe2000001ff00 */
[----:B------:R-:W-:Y:S01]  /*1280*/  IADD3 R58, P5, R58, R81, RZ ;  /* 0x000000513a3a7210 */ /* 0x000fe20007fbe0ff */
[----:B------:R-:W-:Y:S01]  /*1290*/  CS2R R16, SRZ ;  /* 0x0000000000107805 */ /* 0x000fe2000001ff00 */
[C---:B------:R-:W-:Y:S01]  /*12a0*/  IADD3.X R49, R27.reuse, R80, RZ, P0, !PT ;  /* 0x000000501b317210 */ /* 0x040fe200007fe4ff */
[C---:B------:R-:W-:Y:S01]  /*12b0*/  IMAD.X R53, R27.reuse, 0x1, R78, P2 ;  /* 0x000000011b357824 */ /* 0x040fe200010e064e */
[C---:B------:R-:W-:Y:S01]  /*12c0*/  IADD3.X R51, R27.reuse, R79, RZ, P1, !PT ;  /* 0x0000004f1b337210 */ /* 0x040fe20000ffe4ff */
[C---:B------:R-:W-:Y:S01]  /*12d0*/  IMAD.X R59, R27.reuse, 0x1, R74, P5 ;  /* 0x000000011b3b7824 */ /* 0x040fe200028e064a */
[----:B------:R-:W-:-:S02]  /*12e0*/  IADD3.X R55, R27, R77, RZ, P3, !PT ;  /* 0x0000004d1b377210 */ /* 0x000fc40001ffe4ff */
[----:B------:R-:W-:Y:S02]  /*12f0*/  IADD3.X R57, R27, R76, RZ, P4, !PT ;  /* 0x0000004c1b397210 */ /* 0x000fe400027fe4ff */
.L_x_8288:
[----:B------:R-:W-:Y:S01]  /*1300*/  SHF.R.S32.HI R124, RZ, 0x1f, R65 ;  /* 0x0000001fff7c7819 */ /* 0x000fe20000011441 */
[----:B------:R-:W-:Y:S01]  /*1310*/  IMAD.WIDE.U32 R24, R65, c[0x0][0x1a0], R42 ;  /* 0x0000680041187a25 */ /* 0x000fe200078e002a */
[----:B------:R-:W-:Y:S01]  /*1320*/  IADD3 R73, -R75, c[0x0][0x168], RZ ;  /* 0x00005a004b497a10 */ /* 0x000fe20007ffe1ff */
[----:B------:R-:W-:Y:S01]  /*1330*/  HFMA2.MMA R35, -RZ, RZ, 0, 0 ;  /* 0x00000000ff237435 */ /* 0x000fe200000001ff */
[----:B------:R-:W-:Y:S01]  /*1340*/  MOV R33, RZ ;  /* 0x000000ff00217202 */ /* 0x000fe20000000f00 */
[----:B------:R-:W-:Y:S01]  /*1350*/  IMAD R26, R124, c[0x0][0x1a0], RZ ;  /* 0x000068007c1a7a24 */ /* 0x000fe200078e02ff */
[-C--:B------:R-:W-:Y:S01]  /*1360*/  ISETP.GE.AND P0, PT, R42, R73.reuse, PT ;  /* 0x000000492a00720c */ /* 0x080fe20003f06270 */
[----:B------:R-:W-:Y:S01]  /*1370*/  IMAD.MOV.U32 R61, RZ, RZ, RZ ;  /* 0x000000ffff3d7224 */ /* 0x000fe200078e00ff */
[-C--:B------:R-:W-:Y:S01]  /*1380*/  ISETP.GE.AND P1, PT, R92, R73.reuse, PT ;  /* 0x000000495c00720c */ /* 0x080fe20003f26270 */
[----:B------:R-:W-:Y:S01]  /*1390*/  IMAD R27, R65, c[0x0][0x1a4], R26 ;  /* 0x00006900411b7a24 */ /* 0x000fe200078e021a */
[----:B------:R-:W-:-:S02]  /*13a0*/  ISETP.GE.AND P2, PT, R90, R73, PT ;  /* 0x000000495a00720c */ /* 0x000fc40003f46270 */
[----:B------:R-:W-:Y:S02]  /*13b0*/  ISETP.GE.AND P3, PT, R88, R73, PT ;  /* 0x000000495800720c */ /* 0x000fe40003f66270 */
[C---:B------:R-:W-:Y:S02]  /*13c0*/  LEA R30, P4, R24.reuse, R97, 0x2 ;  /* 0x00000061181e7211 */ /* 0x040fe400078810ff */
[----:B------:R-:W-:Y:S02]  /*13d0*/  IADD3 R25, R25, R27, RZ ;  /* 0x0000001b19197210 */ /* 0x000fe40007ffe0ff */
[----:B------:R-:W-:Y:S02]  /*13e0*/  MOV R117, RZ ;  /* 0x000000ff00757202 */ /* 0x000fe40000000f00 */
[----:B------:R-:W-:-:S05]  /*13f0*/  LEA.HI.X R31, R24, R96, R25, 0x2, P4 ;  /* 0x00000060181f7211 */ /* 0x000fca00020f1419 */
[----:B--2---:R-:W2:Y:S04]  /*1400*/  @!P0 LDG.E R33, [R30.64] ;  /* 0x000000041e218981 */ /* 0x004ea8000c1e1900 */
[----:B------:R-:W3:Y:S04]  /*1410*/  @!P1 LDG.E R61, [R30.64+0x80] ;  /* 0x000080041e3d9981 */ /* 0x000ee8000c1e1900 */
[----:B------:R-:W4:Y:S04]  /*1420*/  @!P2 LDG.E R35, [R30.64+0x100] ;  /* 0x000100041e23a981 */ /* 0x000f28000c1e1900 */
[----:B------:R-:W4:Y:S01]  /*1430*/  @!P3 LDG.E R117, [R30.64+0x180] ;  /* 0x000180041e75b981 */ /* 0x000f22000c1e1900 */
[----:B------:R-:W-:Y:S01]  /*1440*/  MOV R25, R87 ;  /* 0x0000005700197202 */ /* 0x000fe20000000f00 */
[----:B------:R-:W-:Y:S01]  /*1450*/  IMAD R26, R124, c[0x0][0x188], RZ ;  /* 0x000062007c1a7a24 */ /* 0x000fe200078e02ff */
[----:B------:R-:W-:Y:S01]  /*1460*/  SHF.L.U32 R68, R91, 0x2, RZ ;  /* 0x000000025b447819 */ /* 0x000fe200000006ff */
[----:B------:R-:W-:-:S02]  /*1470*/  IMAD.MOV.U32 R24, RZ, RZ, R40 ;  /* 0x000000ffff187224 */ /* 0x000fc400078e0028 */
[C---:B------:R-:W-:Y:S02]  /*1480*/  IMAD R29, R65.reuse, c[0x0][0x18c], R26 ;  /* 0x00006300411d7a24 */ /* 0x040fe400078e021a */
[----:B------:R-:W-:-:S04]  /*1490*/  IMAD.WIDE.U32 R24, R65, c[0x0][0x188], R24 ;  /* 0x0000620041187a25 */ /* 0x000fc800078e0018 */
[----:B------:R-:W-:Y:S01]  /*14a0*/  IMAD R32, R124, c[0x0][0x1c0], RZ ;  /* 0x000070007c207a24 */ /* 0x000fe200078e02ff */
[----:B------:R-:W-:Y:S01]  /*14b0*/  LEA R28, P0, R24, c[0x0][0x220], 0x2 ;  /* 0x00008800181c7a11 */ /* 0x000fe200078010ff */
[----:B------:R-:W-:Y:S01]  /*14c0*/  IMAD.WIDE.U32 R26, R65, c[0x0][0x1c0], R42 ;  /* 0x00007000411a7a25 */ /* 0x000fe200078e002a */
[----:B------:R-:W-:-:S03]  /*14d0*/  IADD3 R25, R25, R29, RZ ;  /* 0x0000001d19197210 */ /* 0x000fc60007ffe0ff */
[----:B------:R-:W-:Y:S01]  /*14e0*/  IMAD R121, R65, c[0x0][0x1c4], R32 ;  /* 0x0000710041797a24 */ /* 0x000fe200078e0220 */
[----:B------:R-:W-:Y:S02]  /*14f0*/  LEA.HI.X R29, R24, c[0x0][0x224], R25, 0x2, P0 ;  /* 0x00008900181d7a11 */ /* 0x000fe400000f1419 */
[----:B------:R-:W-:Y:S01]  /*1500*/  LEA R24, P0, R26, R95, 0x2 ;  /* 0x0000005f1a187211 */ /* 0x000fe200078010ff */
[----:B------:R-:W-:Y:S01]  /*1510*/  IMAD.IADD R25, R27, 0x1, R121 ;  /* 0x000000011b197824 */ /* 0x000fe200078e0279 */
[-C--:B------:R-:W-:Y:S01]  /*1520*/  ISETP.GE.AND P1, PT, R92, R73.reuse, PT ;  /* 0x000000495c00720c */ /* 0x080fe20003f26270 */
[----:B------:R-:W-:Y:S01]  /*1530*/  HFMA2.MMA R125, -RZ, RZ, 0, 0 ;  /* 0x00000000ff7d7435 */ /* 0x000fe200000001ff */
[-C--:B------:R-:W-:Y:S01]  /*1540*/  ISETP.GE.AND P2, PT, R90, R73.reuse, PT ;  /* 0x000000495a00720c */ /* 0x080fe20003f46270 */
[----:B------:R-:W4:Y:S01]  /*1550*/  LDG.E R110, [R28.64] ;  /* 0x000000041c6e7981 */ /* 0x000f22000c1e1900 */
[----:B------:R-:W-:Y:S02]  /*1560*/  LEA.HI.X R25, R26, R94, R25, 0x2, P0 ;  /* 0x0000005e1a197211 */ /* 0x000fe400000f1419 */
[----:B------:R-:W-:-:S02]  /*1570*/  ISETP.GE.AND P0, PT, R42, R73, PT ;  /* 0x000000492a00720c */ /* 0x000fc40003f06270 */
[----:B------:R-:W-:Y:S01]  /*1580*/  ISETP.GE.AND P3, PT, R88, R73, PT ;  /* 0x000000495800720c */ /* 0x000fe20003f66270 */
[----:B------:R-:W-:Y:S01]  /*1590*/  CS2R R120, SRZ ;  /* 0x0000000000787805 */ /* 0x000fe2000001ff00 */
[----:B------:R-:W-:Y:S01]  /*15a0*/  IMAD.MOV.U32 R123, RZ, RZ, RZ ;  /* 0x000000ffff7b7224 */ /* 0x000fe200078e00ff */
[----:B------:R-:W-:Y:S01]  /*15b0*/  MOV R127, RZ ;  /* 0x000000ff007f7202 */ /* 0x000fe20000000f00 */
[----:B--2---:R-:W-:Y:S04]  /*15c0*/  STS [R68], R33 ;  /* 0x0000002144007388 */ /* 0x004fe80000000800 */
[----:B---3--:R-:W-:Y:S04]  /*15d0*/  STS [R68+0x80], R61 ;  /* 0x0000803d44007388 */ /* 0x008fe80000000800 */
[----:B----4-:R-:W-:Y:S04]  /*15e0*/  STS [R68+0x100], R35 ;  /* 0x0001002344007388 */ /* 0x010fe80000000800 */
[----:B0-----:R0:W-:Y:S01]  /*15f0*/  STS [R68+0x180], R117 ;  /* 0x0001807544007388 */ /* 0x0011e20000000800 */
[----:B------:R-:W-:-:S06]  /*1600*/  NOP ;  /* 0x0000000000007918 */ /* 0x000fcc0000000000 */
[----:B-1----:R1:W2:Y:S04]  /*1610*/  @!P0 LDG.E R121, [R24.64] ;  /* 0x0000000418798981 */ /* 0x0022a8000c1e1900 */
[----:B------:R1:W3:Y:S04]  /*1620*/  @!P1 LDG.E R125, [R24.64+0x80] ;  /* 0x00008004187d9981 */ /* 0x0002e8000c1e1900 */
[----:B------:R1:W4:Y:S04]  /*1630*/  @!P2 LDG.E R123, [R24.64+0x100] ;  /* 0x00010004187ba981 */ /* 0x000328000c1e1900 */
[----:B------:R1:W4:Y:S01]  /*1640*/  @!P3 LDG.E R127, [R24.64+0x180] ;  /* 0x00018004187fb981 */ /* 0x000322000c1e1900 */
[----:B------:R-:W-:-:S02]  /*1650*/  IADD3 R26, R93, -0x1, RZ ;  /* 0xffffffff5d1a7810 */ /* 0x000fc40007ffe0ff */
[----:B------:R-:W-:Y:S02]  /*1660*/  ISETP.GT.AND P0, PT, R93, 0x1, PT ;  /* 0x000000015d00780c */ /* 0x000fe40003f04270 */
[----:B------:R-:W-:Y:S02]  /*1670*/  LEA.HI R27, R26, R26, RZ, 0x1 ;  /* 0x0000001a1a1b7211 */ /* 0x000fe400078f08ff */
[----:B------:R-:W-:Y:S02]  /*1680*/  ISETP.NE.AND P1, PT, R98, RZ, PT ;  /* 0x000000ff6200720c */ /* 0x000fe40003f25270 */
[----:B------:R-:W-:Y:S02]  /*1690*/  ISETP.EQ.AND P0, PT, R116, RZ, P0 ;  /* 0x000000ff7400720c */ /* 0x000fe40000702270 */
[----:B------:R-:W-:Y:S01]  /*16a0*/  LOP3.LUT R27, R27, 0xfffffe, RZ, 0xc0, !PT ;  /* 0x00fffffe1b1b7812 */ /* 0x000fe200078ec0ff */
[----:B0-----:R-:W-:Y:S02]  /*16b0*/  FADD.FTZ R117, R8, R104 ;  /* 0x0000006808757221 */ /* 0x001fe40000010000 */
[----:B------:R-:W-:Y:S01]  /*16c0*/  FMUL.FTZ R60, R110, 1.4426950216293334961 ;  /* 0x3fb8aa3b6e3c7820 */ /* 0x000fe20000410000 */
[----:B------:R-:W-:-:S02]  /*16d0*/  IADD3 R26, R26, -R27, RZ ;  /* 0x8000001b1a1a7210 */ /* 0x000fc40007ffe0ff */
[----:B------:R-:W-:Y:S01]  /*16e0*/  IADD3 R28, R98, 0x200, RZ ;  /* 0x00000200621c7810 */ /* 0x000fe20007ffe0ff */
[----:B------:R-:W-:Y:S02]  /*16f0*/  FMUL.FTZ R34, R60, R117 ;  /* 0x000000753c227220 */ /* 0x000fe40000410000 */
[--C-:B------:R-:W-:Y:S02]  /*1700*/  @!P1 IMAD R28, R26, 0x100, R65.reuse ;  /* 0x000001001a1c9824 */ /* 0x100fe400078e0241 */
[----:B------:R-:W-:Y:S01]  /*1710*/  @P0 IADD3 R30, R93, -0x2, RZ ;  /* 0xfffffffe5d1e0810 */ /* 0x000fe20007ffe0ff */
[----:B-1----:R-:W0:Y:S01]  /*1720*/  LDS.128 R24, [R91.X16] ;  /* 0x000000005b187984 */ /* 0x002e22000000cc00 */
[----:B------:R-:W-:Y:S01]  /*1730*/  IMAD.SHL.U32 R61, R28, 0x4, RZ ;  /* 0x000000041c3d7824 */ /* 0x000fe200078e00ff */
[----:B------:R-:W1:Y:S02]  /*1740*/  MUFU.EX2 R34, R34 ;  /* 0x0000002200227308 */ /* 0x000e640000000800 */
[----:B------:R-:W-:Y:S01]  /*1750*/  @P0 IMAD R33, R30, c[0x0][0x16c], R65 ;  /* 0x00005b001e210a24 */ /* 0x000fe200078e0241 */
[----:B------:R-:W-:Y:S01]  /*1760*/  ISETP.NE.AND P2, PT, R98, 0x1f, PT ;  /* 0x0000001f6200780c */ /* 0x000fe20003f45270 */
[----:B------:R-:W-:-:S02]  /*1770*/  FADD.FTZ R112, R9, R104 ;  /* 0x0000006809707221 */ /* 0x000fc40000010000 */
[----:B------:R-:W-:Y:S02]  /*1780*/  FADD.FTZ R114, R11, R104 ;  /* 0x000000680b727221 */ /* 0x000fe40000010000 */
[C---:B------:R-:W-:Y:S02]  /*1790*/  FMUL.FTZ R35, R60.reuse, R112 ;  /* 0x000000703c237220 */ /* 0x040fe40000410000 */
[----:B------:R-:W-:Y:S02]  /*17a0*/  FMUL.FTZ R126, R60, R114 ;  /* 0x000000723c7e7220 */ /* 0x000fe40000410000 */
[----:B------:R-:W-:Y:S02]  /*17b0*/  @P0 IMAD.WIDE R32, R33, 0x8, R38 ;  /* 0x0000000821200825 */ /* 0x000fe400078e0226 */
[----:B------:R-:W0:Y:S08]  /*17c0*/  MUFU.EX2 R35, R35 ;  /* 0x0000002300237308 */ /* 0x000e300000000800 */
[----:B------:R-:W0:Y:S01]  /*17d0*/  MUFU.EX2 R126, R126 ;  /* 0x0000007e007e7308 */ /* 0x000e220000000800 */
[----:B------:R-:W-:Y:S01]  /*17e0*/  FMUL.FTZ R122, R5, R62 ;  /* 0x0000003e057a7220 */ /* 0x000fe20000410000 */
[----:B------:R-:W-:Y:S01]  /*17f0*/  BSSY B0, `(.L_x_8276) ;  /* 0x0000022000007945 */ /* 0x000fe20003800000 */
[----:B------:R-:W-:-:S02]  /*1800*/  FMUL.FTZ R131, R6, R69 ;  /* 0x0000004506837220 */ /* 0x000fc40000410000 */
[----:B0-----:R-:W-:Y:S02]  /*1810*/  FMUL.FTZ R122, R25, R122 ;  /* 0x0000007a197a7220 */ /* 0x001fe40000410000 */
[----:B------:R-:W-:Y:S01]  /*1820*/  FMUL.FTZ R131, R26, R131 ;  /* 0x000000831a837220 */ /* 0x000fe20000410000 */
[----:B--2---:R0:W-:Y:S04]  /*1830*/  STS [R68+0x200], R121 ;  /* 0x0002007944007388 */ /* 0x0041e80000000800 */
[----:B---3--:R-:W-:Y:S04]  /*1840*/  STS [R68+0x280], R125 ;  /* 0x0002807d44007388 */ /* 0x008fe80000000800 */
[----:B----4-:R-:W-:Y:S04]  /*1850*/  STS [R68+0x300], R123 ;  /* 0x0003007b44007388 */ /* 0x010fe80000000800 */
[----:B------:R-:W-:Y:S01]  /*1860*/  STS [R68+0x380], R127 ;  /* 0x0003807f44007388 */ /* 0x000fe20000000800 */
[----:B------:R-:W-:-:S06]  /*1870*/  NOP ;  /* 0x0000000000007918 */ /* 0x000fcc0000000000 */
[----:B------:R-:W2:Y:S04]  /*1880*/  LDS.128 R28, [R91.X16+0x200] ;  /* 0x000200005b1c7984 */ /* 0x000ea8000000cc00 */
[----:B-1----:R1:W-:Y:S04]  /*1890*/  STS [R61+0xa38], R34 ;  /* 0x000a38223d007388 */ /* 0x0023e80000000800 */
[----:B------:R-:W-:Y:S01]  /*18a0*/  BAR.SYNC.DEFER_BLOCKING 0x0 ;  /* 0x0000000000007b1d */ /* 0x000fe20000010000 */
[----:B0-----:R-:W-:-:S04]  /*18b0*/  FADD.FTZ R121, R10, R104 ;  /* 0x000000680a797221 */ /* 0x001fc80000010000 */
[----:B-1----:R-:W-:Y:S02]  /*18c0*/  FMUL.FTZ R61, R60, R121 ;  /* 0x000000793c3d7220 */ /* 0x002fe40000410000 */
[----:B--2---:R-:W-:Y:S01]  /*18d0*/  FMUL.FTZ R125, R14, R30 ;  /* 0x0000001e0e7d7220 */ /* 0x004fe20000410000 */
[----:B------:R0:W5:Y:S04]  /*18e0*/  @P0 LDG.E R120, [R32.64+0x4] ;  /* 0x0000040420780981 */ /* 0x000168000c1e1900 */
[----:B------:R1:W2:Y:S01]  /*18f0*/  @P2 LDS R30, [R98.X4+0x123c] ;  /* 0x00123c00621e2984 */ /* 0x0002a20000004800 */
[----:B0-----:R1:W0:Y:S01]  /*1900*/  MUFU.EX2 R32, R61 ;  /* 0x0000003d00207308 */ /* 0x0012220000000800 */
[----:B------:R-:W-:Y:S02]  /*1910*/  FMUL.FTZ R123, R15, R31 ;  /* 0x0000001f0f7b7220 */ /* 0x000fe40000410000 */
[----:B------:R-:W-:-:S02]  /*1920*/  FMUL.FTZ R31, R4, R67 ;  /* 0x00000043041f7220 */ /* 0x000fc40000410000 */
[----:B------:R-:W-:Y:S02]  /*1930*/  FMUL.FTZ R28, R12, R28 ;  /* 0x0000001c0c1c7220 */ /* 0x000fe40000410000 */
[----:B------:R-:W-:Y:S02]  /*1940*/  FMUL.FTZ R29, R13, R29 ;  /* 0x0000001d0d1d7220 */ /* 0x000fe40000410000 */
[----:B------:R-:W-:Y:S02]  /*1950*/  FMUL.FTZ R60, R7, R64 ;  /* 0x00000040073c7220 */ /* 0x000fe40000410000 */
[----:B------:R-:W-:Y:S02]  /*1960*/  FMUL.FTZ R127, R34, R35 ;  /* 0x00000023227f7220 */ /* 0x000fe40000410000 */
[----:B------:R-:W-:Y:S02]  /*1970*/  FMUL.FTZ R31, R24, R31 ;  /* 0x0000001f181f7220 */ /* 0x000fe40000410000 */
[----:B------:R-:W-:Y:S01]  /*1980*/  FFMA.FTZ R129, R126, R123, R125 ;  /* 0x0000007b7e817223 */ /* 0x000fe2000001007d */
[----:B------:R-:W-:Y:S05]  /*1990*/  @P2 BRA `(.L_x_8277) ;  /* 0x0000007000002947 */ /* 0x000fea0003800000 */
[----:B01----:R-:W-:-:S13]  /*19a0*/  ISETP.NE.AND P0, PT, R93, c[0x0][0x174], PT ;  /* 0x00005d005d007a0c */ /* 0x003fda0003f05270 */
[----:B--2---:R-:W-:-:S04]  /*19b0*/  @P0 LEA.HI R30, R93, R93, RZ, 0x1 ;  /* 0x0000005d5d1e0211 */ /* 0x004fc800078f08ff */
[----:B------:R-:W-:-:S04]  /*19c0*/  @P0 LOP3.LUT R30, R30, 0xfffffe, RZ, 0xc0, !PT ;  /* 0x00fffffe1e1e0812 */ /* 0x000fc800078ec0ff */
[----:B------:R-:W-:Y:S02]  /*19d0*/  @P0 IADD3 R128, -R30, R93, RZ ;  /* 0x0000005d1e800210 */ /* 0x000fe40007ffe1ff */
[----:B------:R-:W-:-:S03]  /*19e0*/  MOV R30, 0x3f800000 ;  /* 0x3f800000001e7802 */ /* 0x000fc60000000f00 */
[----:B------:R-:W-:-:S05]  /*19f0*/  @P0 IMAD R128, R128, 0x100, R65 ;  /* 0x0000010080800824 */ /* 0x000fca00078e0241 */
[----:B------:R0:W1:Y:S02]  /*1a00*/  @P0 LDS R30, [R128.X4+0xa38] ;  /* 0x000a3800801e0984 */ /* 0x0000640000004800 */
.L_x_8277:
[----:B01----:R-:W-:Y:S05]  /*1a10*/  BSYNC B0 ;  /* 0x0000000000007941 */ /* 0x003fea0003800000 */
.L_x_8276:
[----:B--2---:R-:W-:Y:S01]  /*1a20*/  FMUL.FTZ R61, R126, R30 ;  /* 0x0000001e7e3d7220 */ /* 0x004fe20000410000 */
[----:B------:R-:W-:Y:S01]  /*1a30*/  ISETP.NE.AND P3, PT, R116, 0x1f, PT ;  /* 0x0000001f7400780c */ /* 0x000fe20003f65270 */
[----:B------:R-:W-:Y:S01]  /*1a40*/  FMUL.FTZ R133, R27, R60 ;  /* 0x0000003c1b857220 */ /* 0x000fe20000410000 */
[----:B------:R-:W-:Y:S01]  /*1a50*/  ISETP.GE.AND P0, PT, R91, 0x1, PT ;  /* 0x000000015b00780c */ /* 0x000fe20003f06270 */
[----:B------:R-:W-:Y:S01]  /*1a60*/  FFMA.FTZ R129, R32, R129, R29 ;  /* 0x0000008120817223 */ /* 0x000fe2000001001d */
[----:B------:R-:W-:Y:S01]  /*1a70*/  ISETP.GE.U32.AND P4, PT, R116, 0x18, PT ;  /* 0x000000187400780c */ /* 0x000fe20003f86070 */
[----:B------:R-:W-:Y:S01]  /*1a80*/  FFMA.FTZ R33, R31, R35, R122 ;  /* 0x000000231f217223 */ /* 0x000fe2000001007a */
[----:B------:R-:W-:Y:S01]  /*1a90*/  BSSY B0, `(.L_x_8278) ;  /* 0x0000089000007945 */ /* 0x000fe20003800000 */
[C---:B------:R-:W-:Y:S02]  /*1aa0*/  FMUL.FTZ R60, R32.reuse, R61 ;  /* 0x0000003d203c7220 */ /* 0x040fe40000410000 */
[----:B------:R-:W-:-:S02]  /*1ab0*/  FMUL.FTZ R127, R32, R127 ;  /* 0x0000007f207f7220 */ /* 0x000fc40000410000 */
[C---:B------:R-:W-:Y:S02]  /*1ac0*/  FFMA.FTZ R132, R35.reuse, R129, R28 ;  /* 0x0000008123847223 */ /* 0x040fe4000001001c */
[----:B------:R-:W-:Y:S02]  /*1ad0*/  FFMA.FTZ R33, R32, R33, R131 ;  /* 0x0000002120217223 */ /* 0x000fe40000010083 */
[----:B------:R-:W-:Y:S02]  /*1ae0*/  FMUL.FTZ R135, R35, R60 ;  /* 0x0000003c23877220 */ /* 0x000fe40000410000 */
[C---:B------:R-:W-:Y:S02]  /*1af0*/  FMUL.FTZ R130, R126.reuse, R127 ;  /* 0x0000007f7e827220 */ /* 0x040fe40000410000 */
[----:B------:R-:W-:Y:S01]  /*1b00*/  FFMA.FTZ R33, R126, R33, R133 ;  /* 0x000000217e217223 */ /* 0x000fe20000010085 */
        /* <DEDUP_REMOVED lines=27> */
[----:B------:R-:W-:Y:S02]  /*1cc0*/  SHF.L.U32 R128, R65, 0x3, RZ ;  /* 0x0000000341807819 */ /* 0x000fe400000006ff */
[C---:B--2---:R-:W-:Y:S01]  /*1cd0*/  @P0 FFMA.FTZ R33, R130.reuse, R60, R33 ;  /* 0x0000003c82210223 */ /* 0x044fe20000010021 */
[----:B------:R-:W1:Y:S01]  /*1ce0*/  SHFL.DOWN PT, R134, R135, 0x8, 0x1f ;  /* 0x09001f0087867f89 */ /* 0x000e6200000e0000 */
[----:B------:R-:W-:Y:S01]  /*1cf0*/  IMAD.MOV.U32 R60, RZ, RZ, 0x3f800000 ;  /* 0x3f800000ff3c7424 */ /* 0x000fe200078e00ff */
[----:B------:R-:W-:Y:S01]  /*1d00*/  ISETP.GE.AND P3, PT, R91, 0x8, PT ;  /* 0x000000085b00780c */ /* 0x000fe20003f66270 */
[----:B---3--:R-:W-:Y:S01]  /*1d10*/  @P0 FMUL.FTZ R130, R130, R61 ;  /* 0x0000003d82820220 */ /* 0x008fe20000410000 */
[----:B------:R-:W-:Y:S01]  /*1d20*/  ISETP.GE.AND P0, PT, R93, c[0x0][0x174], PT ;  /* 0x00005d005d007a0c */ /* 0x000fe20003f06270 */
[----:B------:R-:W2:Y:S01]  /*1d30*/  SHFL.UP PT, R129, R33, 0x8, RZ ;  /* 0x0500000021817989 */ /* 0x000ea200000e00ff */
[----:B------:R-:W-:-:S02]  /*1d40*/  HFMA2.MMA R61, -RZ, RZ, 0, 0 ;  /* 0x00000000ff3d7435 */ /* 0x000fc400000001ff */
        /* <DEDUP_REMOVED lines=20> */
[----:B------:R-:W-:-:S03]  /*1e90*/  ISETP.NE.AND P0, PT, R98, RZ, PT ;  /* 0x000000ff6200720c */ /* 0x000fc60003f05270 */
[----:B-----5:R-:W-:Y:S04]  /*1ea0*/  SHFL.IDX PT, R127, R120, RZ, 0x1f ;  /* 0x00001fff787f7589 */ /* 0x020fe800000e0000 */
[----:B------:R-:W-:Y:S04]  /*1eb0*/  SHFL.UP PT, R33, R33, 0x1, RZ ;  /* 0x0420000021217989 */ /* 0x000fe800000e00ff */
[----:B------:R-:W1:Y:S04]  /*1ec0*/  SHFL.UP PT, R130, R130, 0x1, RZ ;  /* 0x0420000082827989 */ /* 0x000e6800000e00ff */
[----:B------:R2:W-:Y:S04]  /*1ed0*/  SHFL.IDX PT, R134, R132, RZ, 0x1f ;  /* 0x00001fff84867589 */ /* 0x0005e800000e0000 */
[----:B------:R3:W4:Y:S01]  /*1ee0*/  SHFL.IDX PT, R129, R135, RZ, 0x1f ;  /* 0x00001fff87817589 */ /* 0x00072200000e0000 */
[----:B0-----:R-:W-:Y:S01]  /*1ef0*/  @P2 FFMA.FTZ R136, R137, R136, R138 ;  /* 0x0000008889882223 */ /* 0x001fe2000001008a */
[----:B------:R-:W-:-:S03]  /*1f00*/  IADD3 R137, -R75, c[0x0][0x168], -R98 ;  /* 0x00005a004b897a10 */ /* 0x000fc60007ffe962 */
[----:B------:R-:W-:Y:S01]  /*1f10*/  FFMA.FTZ R123, R136, R30, R123 ;  /* 0x0000001e887b7223 */ /* 0x000fe2000001007b */
[C---:B------:R-:W-:Y:S02]  /*1f20*/  ISETP.GE.AND P2, PT, R137.reuse, 0x21, PT ;  /* 0x000000218900780c */ /* 0x040fe40003f46270 */
[C---:B------:R-:W-:Y:S01]  /*1f30*/  ISETP.GE.AND P3, PT, R137.reuse, 0x41, PT ;  /* 0x000000418900780c */ /* 0x040fe20003f66270 */
[----:B------:R-:W-:Y:S01]  /*1f40*/  FFMA.FTZ R125, R126, R123, R125 ;  /* 0x0000007b7e7d7223 */ /* 0x000fe2000001007d */
[----:B------:R-:W-:Y:S01]  /*1f50*/  ISETP.GE.AND P4, PT, R137, 0x61, PT ;  /* 0x000000618900780c */ /* 0x000fe20003f86270 */
[----:B--2---:R-:W-:Y:S02]  /*1f60*/  FMUL.FTZ R132, R123, R114 ;  /* 0x000000727b847220 */ /* 0x004fe40000410000 */
[----:B-1----:R-:W-:Y:S01]  /*1f70*/  @P1 FFMA.FTZ R127, R130, R127, R33 ;  /* 0x0000007f827f1223 */ /* 0x002fe20000010021 */
[----:B------:R-:W-:Y:S01]  /*1f80*/  ISETP.GE.AND P1, PT, R137, 0x1, PT ;  /* 0x000000018900780c */ /* 0x000fe20003f26270 */
[----:B---3--:R-:W-:-:S02]  /*1f90*/  FMUL.FTZ R135, R125, R121 ;  /* 0x000000797d877220 */ /* 0x008fc40000410000 */
[----:B------:R-:W-:Y:S02]  /*1fa0*/  FFMA.FTZ R136, R34, R127, R31 ;  /* 0x0000007f22887223 */ /* 0x000fe4000001001f */
[----:B------:R-:W-:Y:S02]  /*1fb0*/  FFMA.FTZ R127, R32, R125, R29 ;  /* 0x0000007d207f7223 */ /* 0x000fe4000001001d */
[C---:B----4-:R-:W-:Y:S02]  /*1fc0*/  FFMA.FTZ R61, R129.reuse, R61, R134 ;  /* 0x0000003d813d7223 */ /* 0x050fe40000010086 */
[----:B------:R-:W-:Y:S02]  /*1fd0*/  FMUL.FTZ R60, R129, R60 ;  /* 0x0000003c813c7220 */ /* 0x000fe40000410000 */
[----:B------:R-:W-:Y:S02]  /*1fe0*/  FFMA.FTZ R129, R35, R127, R28 ;  /* 0x0000007f23817223 */ /* 0x000fe4000001001c */
[----:B------:R-:W-:Y:S01]  /*1ff0*/  FMUL.FTZ R34, R127, R112 ;  /* 0x000000707f227220 */ /* 0x000fe20000410000 */
[----:B------:R0:W-:Y:S01]  /*2000*/  @!P0 STS.64 [R128+0x12b8], R60 ;  /* 0x0012b83c80008388 */ /* 0x0001e20000000a00 */
[----:B------:R-:W-:-:S02]  /*2010*/  FMUL.FTZ R33, R129, R117 ;  /* 0x0000007581217220 */ /* 0x000fc40000410000 */
[----:B------:R-:W-:Y:S02]  /*2020*/  FADD.FTZ R120, -R31, R136 ;  /* 0x000000881f787221 */ /* 0x000fe40000010100 */
[----:B------:R-:W-:Y:S02]  /*2030*/  FMUL.FTZ R31, R7, R132 ;  /* 0x00000084071f7220 */ /* 0x000fe40000410000 */
[----:B------:R-:W-:Y:S02]  /*2040*/  FMUL.FTZ R30, R6, R135 ;  /* 0x00000087061e7220 */ /* 0x000fe40000410000 */
[----:B------:R-:W-:Y:S02]  /*2050*/  FMUL.FTZ R29, R5, R34 ;  /* 0x00000022051d7220 */ /* 0x000fe40000410000 */
[----:B------:R-:W-:Y:S01]  /*2060*/  FMUL.FTZ R28, R4, R33 ;  /* 0x00000021041c7220 */ /* 0x000fe20000410000 */
[----:B0-----:R-:W-:Y:S01]  /*2070*/  SHF.L.U64.HI R128, R63, 0x2, R0 ;  /* 0x000000023f807819 */ /* 0x001fe20000010200 */
[----:B------:R-:W-:-:S02]  /*2080*/  FFMA.FTZ R35, R35, R136, R122 ;  /* 0x0000008823237223 */ /* 0x000fc4000001007a */
[----:B------:R-:W-:Y:S01]  /*2090*/  FFMA.FTZ R33, R120, R33, RZ ;  /* 0x0000002178217223 */ /* 0x000fe200000100ff */
[----:B------:R0:W-:Y:S01]  /*20a0*/  STS.128 [R98.X16+0x400], R28 ;  /* 0x0004001c62007388 */ /* 0x0001e2000000cc00 */
[----:B------:R-:W-:Y:S02]  /*20b0*/  FFMA.FTZ R134, R32, R35, R131 ;  /* 0x0000002320867223 */ /* 0x000fe40000010083 */
[----:B------:R-:W-:Y:S01]  /*20c0*/  FADD.FTZ R122, -R122, R35 ;  /* 0x000000237a7a7221 */ /* 0x000fe20000010100 */
[----:B------:R-:W-:Y:S01]  /*20d0*/  BAR.SYNC.DEFER_BLOCKING 0x0 ;  /* 0x0000000000007b1d */ /* 0x000fe20000010000 */
[----:B------:R-:W-:Y:S02]  /*20e0*/  FFMA.FTZ R126, R126, R134, R133 ;  /* 0x000000867e7e7223 */ /* 0x000fe40000010085 */
[----:B------:R-:W-:Y:S02]  /*20f0*/  FFMA.FTZ R130, R122, R34, R33 ;  /* 0x000000227a827223 */ /* 0x000fe40000010021 */
[----:B------:R-:W-:-:S02]  /*2100*/  FADD.FTZ R133, -R133, R126 ;  /* 0x0000007e85857221 */ /* 0x000fc40000010100 */
[----:B------:R-:W-:Y:S02]  /*2110*/  FADD.FTZ R131, -R131, R134 ;  /* 0x0000008683837221 */ /* 0x000fe40000010100 */
[----:B------:R-:W-:Y:S02]  /*2120*/  FMUL.FTZ R33, R13, R35 ;  /* 0x000000230d217220 */ /* 0x000fe40000410000 */
[----:B------:R-:W-:Y:S02]  /*2130*/  FMUL.FTZ R61, R133, R132 ;  /* 0x00000084853d7220 */ /* 0x000fe40000410000 */
[----:B------:R-:W-:Y:S02]  /*2140*/  FMUL.FTZ R32, R12, R136 ;  /* 0x000000880c207220 */ /* 0x000fe40000410000 */
[----:B------:R-:W-:Y:S02]  /*2150*/  FMUL.FTZ R34, R14, R134 ;  /* 0x000000860e227220 */ /* 0x000fe40000410000 */
[----:B------:R-:W-:-:S02]  /*2160*/  FMUL.FTZ R35, R15, R126 ;  /* 0x0000007e0f237220 */ /* 0x000fc40000410000 */
[----:B------:R-:W-:Y:S01]  /*2170*/  FFMA.FTZ R130, R131, R135, R130 ;  /* 0x0000008783827223 */ /* 0x000fe20000010082 */
[----:B------:R-:W-:Y:S01]  /*2180*/  SHF.L.U32 R135, R63, 0x2, RZ ;  /* 0x000000023f877819 */ /* 0x000fe200000006ff */
[----:B------:R-:W-:Y:S02]  /*2190*/  IMAD R126, R128, c[0x0][0x2b0], RZ ;  /* 0x0000ac00807e7a24 */ /* 0x000fe400078e02ff */
[----:B------:R-:W-:Y:S01]  /*21a0*/  FADD.FTZ R60, R130, R61 ;  /* 0x0000003d823c7221 */ /* 0x000fe20000010000 */
[----:B------:R0:W-:Y:S01]  /*21b0*/  STS.128 [R98.X16+0x600], R32 ;  /* 0x0006002062007388 */ /* 0x0001e2000000cc00 */
[----:B------:R-:W-:-:S03]  /*21c0*/  IMAD R128, R128, c[0x0][0x2d0], RZ ;  /* 0x0000b40080807a24 */ /* 0x000fc600078e02ff */
[----:B------:R0:W1:Y:S04]  /*21d0*/  LDS R137, [R98.X4+0x400] ;  /* 0x0004000062897984 */ /* 0x0000680000004800 */
[----:B------:R0:W2:Y:S04]  /*21e0*/  LDS R139, [R98.X4+0x480] ;  /* 0x00048000628b7984 */ /* 0x0000a80000004800 */
[----:B------:R0:W3:Y:S04]  /*21f0*/  LDS R141, [R98.X4+0x500] ;  /* 0x00050000628d7984 */ /* 0x0000e80000004800 */
[----:B------:R0:W4:Y:S04]  /*2200*/  LDS R61, [R98.X4+0x580] ;  /* 0x00058000623d7984 */ /* 0x0001280000004800 */
[----:B------:R-:W-:Y:S06]  /*2210*/  BAR.SYNC.DEFER_BLOCKING 0x0 ;  /* 0x0000000000007b1d */ /* 0x000fec0000010000 */
[----:B------:R-:W-:Y:S05]  /*2220*/  @!P1 BRA `(.L_x_8279) ;  /* 0x000000f000009947 */ /* 0x000fea0003800000 */
[----:B0-----:R-:W0:Y:S01]  /*2230*/  LDS R143, [R98.X4+0x600] ;  /* 0x00060000628f7984 */ /* 0x001e220000004800 */
[----:B------:R-:W-:-:S02]  /*2240*/  IMAD R30, R124, c[0x0][0x2b0], RZ ;  /* 0x0000ac007c1e7a24 */ /* 0x000fc400078e02ff */
[----:B------:R-:W-:Y:S02]  /*2250*/  IMAD R124, R124, c[0x0][0x2d0], RZ ;  /* 0x0000b4007c7c7a24 */ /* 0x000fe400078e02ff */
[----:B------:R-:W-:-:S04]  /*2260*/  IMAD.WIDE.U32 R28, R65, c[0x0][0x2b0], R44 ;  /* 0x0000ac00411c7a25 */ /* 0x000fc800078e002c */
[C---:B------:R-:W-:Y:S01]  /*2270*/  IMAD R33, R65.reuse, c[0x0][0x2b4], R30 ;  /* 0x0000ad0041217a24 */ /* 0x040fe200078e021e */
[----:B------:R-:W-:Y:S01]  /*2280*/  LEA R32, P1, R28, c[0x0][0x318], 0x2 ;  /* 0x0000c6001c207a11 */ /* 0x000fe200078210ff */
[C---:B------:R-:W-:Y:S02]  /*2290*/  IMAD R35, R65.reuse, c[0x0][0x2d4], R124 ;  /* 0x0000b50041237a24 */ /* 0x040fe400078e027c */
[----:B------:R-:W-:Y:S01]  /*22a0*/  IMAD.WIDE.U32 R30, R65, c[0x0][0x2d0], R46 ;  /* 0x0000b400411e7a25 */ /* 0x000fe200078e002e */
[----:B------:R-:W-:-:S03]  /*22b0*/  IADD3 R33, R29, R33, RZ ;  /* 0x000000211d217210 */ /* 0x000fc60007ffe0ff */
[----:B------:R-:W-:Y:S01]  /*22c0*/  IMAD.IADD R29, R31, 0x1, R35 ;  /* 0x000000011f1d7824 */ /* 0x000fe200078e0223 */
[----:B------:R-:W-:Y:S02]  /*22d0*/  LEA R34, P5, R30, c[0x0][0x320], 0x2 ;  /* 0x0000c8001e227a11 */ /* 0x000fe400078a10ff */
[----:B------:R-:W-:Y:S02]  /*22e0*/  LEA.HI.X R33, R28, c[0x0][0x31c], R33, 0x2, P1 ;  /* 0x0000c7001c217a11 */ /* 0x000fe400008f1421 */
[----:B------:R-:W-:-:S03]  /*22f0*/  LEA.HI.X R35, R30, c[0x0][0x324], R29, 0x2, P5 ;  /* 0x0000c9001e237a11 */ /* 0x000fc600028f141d */
[----:B-1----:R1:W-:Y:S04]  /*2300*/  RED.E.ADD.F32.FTZ.RN.STRONG.GPU [R32.64], R137 ;  /* 0x000000892000798e */ /* 0x0023e8000c10e784 */
[----:B0-----:R1:W-:Y:S02]  /*2310*/  RED.E.ADD.F32.FTZ.RN.STRONG.GPU [R34.64], R143 ;  /* 0x0000008f2200798e */ /* 0x0013e4000c10e784 */
.L_x_8279:
[----:B0-----:R-:W-:Y:S05]  /*2320*/  BSYNC B0 ;  /* 0x0000000000007941 */ /* 0x001fea0003800000 */
.L_x_8278:
[----:B-1----:R0:W1:Y:S01]  /*2330*/  LDS R33, [R98.X4+0x680] ;  /* 0x0006800062217984 */ /* 0x0020620000004800 */
[----:B------:R-:W-:Y:S01]  /*2340*/  BSSY B0, `(.L_x_8280) ;  /* 0x000000a000007945 */ /* 0x000fe20003800000 */
[C---:B------:R-:W-:Y:S02]  /*2350*/  IMAD R35, R135.reuse, c[0x0][0x2b4], R126 ;  /* 0x0000ad0087237a24 */ /* 0x040fe400078e027e */
[----:B------:R-:W-:Y:S01]  /*2360*/  IMAD R137, R135, c[0x0][0x2d4], R128 ;  /* 0x0000b50087897a24 */ /* 0x000fe200078e0280 */
[----:B------:R-:W-:Y:S05]  /*2370*/  @!P2 BRA `(.L_x_8281) ;  /* 0x000000600000a947 */ /* 0x000fea0003800000 */
[----:B------:R-:W-:-:S04]  /*2380*/  IMAD.WIDE.U32 R30, R135, c[0x0][0x2b0], R48 ;  /* 0x0000ac00871e7a25 */ /* 0x000fc800078e0030 */
[----:B------:R-:W-:Y:S01]  /*2390*/  IMAD.WIDE.U32 R28, R135, c[0x0][0x2d0], R54 ;  /* 0x0000b400871c7a25 */ /* 0x000fe200078e0036 */
[----:B------:R-:W-:-:S04]  /*23a0*/  IADD3 R31, R31, R35, RZ ;  /* 0x000000231f1f7210 */ /* 0x000fc80007ffe0ff */
[----:B------:R-:W-:Y:S01]  /*23b0*/  IADD3 R29, R29, R137, RZ ;  /* 0x000000891d1d7210 */ /* 0x000fe20007ffe0ff */
[----:B--2---:R2:W-:Y:S04]  /*23c0*/  RED.E.ADD.F32.FTZ.RN.STRONG.GPU [R30.64], R139 ;  /* 0x0000008b1e00798e */ /* 0x0045e8000c10e784 */
[----:B-1----:R2:W-:Y:S02]  /*23d0*/  RED.E.ADD.F32.FTZ.RN.STRONG.GPU [R28.64], R33 ;  /* 0x000000211c00798e */ /* 0x0025e4000c10e784 */
.L_x_8281:
[----:B------:R-:W-:Y:S05]  /*23e0*/  BSYNC B0 ;  /* 0x0000000000007941 */ /* 0x000fea0003800000 */
.L_x_8280:
[----:B-12---:R1:W2:Y:S01]  /*23f0*/  LDS R33, [R98.X4+0x700] ;  /* 0x0007000062217984 */ /* 0x0062a20000004800 */
[----:B------:R-:W-:Y:S01]  /*2400*/  BSSY B0, `(.L_x_8282) ;  /* 0x0000008000007945 */ /* 0x000fe20003800000 */
[----:B------:R-:W-:Y:S05]  /*2410*/  @!P3 BRA `(.L_x_8283) ;  /* 0x000000600000b947 */ /* 0x000fea0003800000 */
[----:B------:R-:W-:-:S04]  /*2420*/  IMAD.WIDE.U32 R30, R135, c[0x0][0x2b0], R50 ;  /* 0x0000ac00871e7a25 */ /* 0x000fc800078e0032 */
[----:B------:R-:W-:-:S04]  /*2430*/  IMAD.WIDE.U32 R28, R135, c[0x0][0x2d0], R56 ;  /* 0x0000b400871c7a25 */ /* 0x000fc800078e0038 */
[----:B------:R-:W-:Y:S01]  /*2440*/  IMAD.IADD R31, R35, 0x1, R31 ;  /* 0x00000001231f7824 */ /* 0x000fe200078e021f */
[----:B------:R-:W-:-:S04]  /*2450*/  IADD3 R29, R137, R29, RZ ;  /* 0x0000001d891d7210 */ /* 0x000fc80007ffe0ff */
[----:B---3--:R3:W-:Y:S04]  /*2460*/  RED.E.ADD.F32.FTZ.RN.STRONG.GPU [R30.64], R141 ;  /* 0x0000008d1e00798e */ /* 0x0087e8000c10e784 */
[----:B--2---:R3:W-:Y:S02]  /*2470*/  RED.E.ADD.F32.FTZ.RN.STRONG.GPU [R28.64], R33 ;  /* 0x000000211c00798e */ /* 0x0047e4000c10e784 */
.L_x_8283:
[----:B------:R-:W-:Y:S05]  /*2480*/  BSYNC B0 ;  /* 0x0000000000007941 */ /* 0x000fea0003800000 */
.L_x_8282:
[----:B--23--:R2:W3:Y:S01]  /*2490*/  LDS R33, [R98.X4+0x780] ;  /* 0x0007800062217984 */ /* 0x00c4e20000004800 */
[----:B------:R-:W-:Y:S01]  /*24a0*/  BSSY B0, `(.L_x_8284) ;  /* 0x0000008000007945 */ /* 0x000fe20003800000 */
[----:B------:R-:W-:Y:S05]  /*24b0*/  @!P4 BRA `(.L_x_8285) ;  /* 0x000000600000c947 */ /* 0x000fea0003800000 */
[----:B------:R-:W-:-:S04]  /*24c0*/  IMAD.WIDE.U32 R30, R135, c[0x0][0x2b0], R52 ;  /* 0x0000ac00871e7a25 */ /* 0x000fc800078e0034 */
[----:B------:R-:W-:Y:S01]  /*24d0*/  IMAD.WIDE.U32 R28, R135, c[0x0][0x2d0], R58 ;  /* 0x0000b400871c7a25 */ /* 0x000fe200078e003a */
[----:B------:R-:W-:-:S03]  /*24e0*/  IADD3 R31, R35, R31, RZ ;  /* 0x0000001f231f7210 */ /* 0x000fc60007ffe0ff */
[----:B------:R-:W-:Y:S02]  /*24f0*/  IMAD.IADD R29, R137, 0x1, R29 ;  /* 0x00000001891d7824 */ /* 0x000fe400078e021d */
[----:B----4-:R4:W-:Y:S04]  /*2500*/  RED.E.ADD.F32.FTZ.RN.STRONG.GPU [R30.64], R61 ;  /* 0x0000003d1e00798e */ /* 0x0109e8000c10e784 */
[----:B---3--:R4:W-:Y:S02]  /*2510*/  RED.E.ADD.F32.FTZ.RN.STRONG.GPU [R28.64], R33 ;  /* 0x000000211c00798e */ /* 0x0089e4000c10e784 */
.L_x_8285:
[----:B------:R-:W-:Y:S05]  /*2520*/  BSYNC B0 ;  /* 0x0000000000007941 */ /* 0x000fea0003800000 */
.L_x_8284:
[----:B----4-:R-:W4:Y:S01]  /*2530*/  SHFL.DOWN P1, R29, R60, 0x1, 0x1f ;  /* 0x08201f003c1d7f89 */ /* 0x010f220000020000 */
[-C--:B------:R-:W-:Y:S01]  /*2540*/  FMUL.FTZ R28, R110, R125.reuse ;  /* 0x0000007d6e1c7220 */ /* 0x080fe20000410000 */
        /* <DEDUP_REMOVED lines=12> */
[----:B----4-:R-:W-:Y:S02]  /*2610*/  @P1 FADD R29, R60, R29 ;  /* 0x0000001d3c1d1221 */ /* 0x010fe40000000000 */
[----:B------:R-:W-:Y:S02]  /*2620*/  FFMA.FTZ R25, R4, R129, R25 ;  /* 0x0000008104197223 */ /* 0x000fe40000010019 */
[----:B------:R-:W-:Y:S01]  /*2630*/  FFMA.FTZ R23, R30, R114, R23 ;  /* 0x000000721e177223 */ /* 0x000fe20000010017 */
[----:B------:R-:W4:Y:S01]  /*2640*/  SHFL.DOWN P1, R32, R29, 0x2, 0x1f ;  /* 0x08401f001d207f89 */ /* 0x000f220000020000 */
[----:B------:R-:W-:-:S02]  /*2650*/  FFMA.FTZ R22, R125, R121, R22 ;  /* 0x000000797d167223 */ /* 0x000fc40000010016 */
[----:B------:R-:W-:Y:S02]  /*2660*/  FFMA.FTZ R21, R26, R112, R21 ;  /* 0x000000701a157223 */ /* 0x000fe40000010015 */
[----:B------:R-:W-:Y:S02]  /*2670*/  FFMA.FTZ R20, R129, R117, R20 ;  /* 0x0000007581147223 */ /* 0x000fe40000010014 */
[----:B------:R-:W-:Y:S02]  /*2680*/  FADD.FTZ R18, R27, R18 ;  /* 0x000000121b127221 */ /* 0x000fe40000010000 */
[----:B------:R-:W-:Y:S02]  /*2690*/  FADD.FTZ R17, R24, R17 ;  /* 0x0000001118117221 */ /* 0x000fe40000010000 */
[----:B------:R-:W-:Y:S02]  /*26a0*/  FADD.FTZ R16, R25, R16 ;  /* 0x0000001019107221 */ /* 0x000fe40000010000 */
[----:B----4-:R-:W-:-:S05]  /*26b0*/  @P1 FADD R32, R29, R32 ;  /* 0x000000201d201221 */ /* 0x010fca0000000000 */
[----:B------:R-:W4:Y:S02]  /*26c0*/  SHFL.DOWN P1, R31, R32, 0x4, 0x1f ;  /* 0x08801f00201f7f89 */ /* 0x000f240000020000 */
[----:B----4-:R-:W-:Y:S02]  /*26d0*/  @P1 FADD R31, R32, R31 ;  /* 0x0000001f201f1221 */ /* 0x010fe40000000000 */
[----:B------:R-:W-:-:S03]  /*26e0*/  FMUL.FTZ R32, R110, R123 ;  /* 0x0000007b6e207220 */ /* 0x000fc60000410000 */
[----:B------:R-:W4:Y:S01]  /*26f0*/  SHFL.DOWN P1, R34, R31, 0x8, 0x1f ;  /* 0x09001f001f227f89 */ /* 0x000f220000020000 */
[----:B------:R-:W-:-:S04]  /*2700*/  FMUL.FTZ R32, R32, R133 ;  /* 0x0000008520207220 */ /* 0x000fc80000410000 */
[----:B------:R-:W-:-:S04]  /*2710*/  FFMA.FTZ R32, R7, R30, R32 ;  /* 0x0000001e07207223 */ /* 0x000fc80000010020 */
[----:B------:R-:W-:Y:S02]  /*2720*/  FADD.FTZ R19, R32, R19 ;  /* 0x0000001320137221 */ /* 0x000fe40000010000 */
[----:B----4-:R-:W-:Y:S01]  /*2730*/  @P1 FADD R34, R31, R34 ;  /* 0x000000221f221221 */ /* 0x010fe20000000000 */
[----:B------:R-:W-:-:S04]  /*2740*/  ISETP.NE.AND P1, PT, R91, RZ, PT ;  /* 0x000000ff5b00720c */ /* 0x000fc80003f25270 */
[----:B---3--:R-:W3:Y:S02]  /*2750*/  SHFL.DOWN P2, R33, R34, 0x10, 0x1f ;  /* 0x0a001f0022217f89 */ /* 0x008ee40000040000 */
[----:B---3--:R-:W-:-:S07]  /*2760*/  @P2 FADD R33, R34, R33 ;  /* 0x0000002122212221 */ /* 0x008fce0000000000 */
[----:B------:R3:W-:Y:S04]  /*2770*/  @!P1 STS [0x804], R33 ;  /* 0x00080421ff009388 */ /* 0x0007e80000000800 */
[----:B------:R-:W-:Y:S06]  /*2780*/  BAR.SYNC.DEFER_BLOCKING 0x0 ;  /* 0x0000000000007b1d */ /* 0x000fec0000010000 */
[----:B------:R-:W-:Y:S05]  /*2790*/  @P0 BRA `(.L_x_8287) ;  /* 0x0000005000000947 */ /* 0x000fea0003800000 */
[----:B---3--:R-:W-:Y:S02]  /*27a0*/  ISETP.NE.AND P0, PT, R93, c[0x0][0x174], PT ;  /* 0x00005d005d007a0c */ /* 0x008fe40003f05270 */
[----:B------:R-:W-:-:S11]  /*27b0*/  SHF.L.U32 R26, R65, 0x2, RZ ;  /* 0x00000002411a7819 */ /* 0x000fd600000006ff */
[----:B------:R-:W3:Y:S02]  /*27c0*/  @P0 LDS R24, [R26+0x1ab8] ;  /* 0x001ab8001a180984 */ /* 0x000ee40000000800 */
[----:B---3--:R-:W-:-:S05]  /*27d0*/  @P0 FADD.FTZ R33, R33, R24 ;  /* 0x0000001821210221 */ /* 0x008fca0000010000 */
[----:B------:R3:W-:Y:S02]  /*27e0*/  STS [R26+0x1ab8], R33 ;  /* 0x001ab8211a007388 */ /* 0x0007e40000000800 */
.L_x_8287:
[----:B---3--:R-:W-:Y:S05]  /*27f0*/  BSYNC B0 ;  /* 0x0000000000007941 */ /* 0x008fea0003800000 */
.L_x_8286:
[----:B------:R-:W-:Y:S02]  /*2800*/  IADD3 R65, R65, 0x1, RZ ;  /* 0x0000000141417810 */ /* 0x000fe40007ffe0ff */
[----:B------:R-:W-:Y:S02]  /*2810*/  IADD3 R63, P1, R63, 0x1, RZ ;  /* 0x000000013f3f7810 */ /* 0x000fe40007f3e0ff */
[----:B------:R-:W-:Y:S02]  /*2820*/  ISETP.GE.AND P0, PT, R65, c[0x0][0x16c], PT ;  /* 0x00005b0041007a0c */ /* 0x000fe40003f06270 */
[----:B------:R-:W-:-:S11]  /*2830*/  IADD3.X R0, RZ, R0, RZ, P1, !PT ;  /* 0x00000000ff007210 */ /* 0x000fd60000ffe4ff */
[----:B------:R-:W-:Y:S01]  /*2840*/  @P0 CALL.REL.NOINC `(.L_x_8275) ;  /* 0x0000001000000944 */ /* 0x000fe20003c00000 */
[----:B------:R-:W-:Y:S05]  /*2850*/  BRA `(.L_x_8288) ;  /* 0xffffeaa000007947 */ /* 0x000fea000383ffff */
.L_x_8275:
[----:B------:R-:W-:Y:S01]  /*2860*/  BAR.SYNC.DEFER_BLOCKING 0x0 ;  /* 0x0000000000007b1d */ /* 0x000fe20000010000 */
[----:B------:R-:W-:Y:S01]  /*2870*/  ISETP.NE.AND P0, PT, R98, RZ, PT ;  /* 0x000000ff6200720c */ /* 0x000fe20003f05270 */
[----:B------:R-:W-:Y:S01]  /*2880*/  IMAD R9, R119, c[0x0][0x2d8], RZ ;  /* 0x0000b60077097a24 */ /* 0x000fe200078e02ff */
[----:B------:R-:W-:Y:S01]  /*2890*/  IADD3 R72, P2, R72, -0x180, RZ ;  /* 0xfffffe8048487810 */ /* 0x000fe20007f5e0ff */
[----:B------:R-:W-:Y:S02]  /*28a0*/  IMAD.WIDE.U32 R4, R102, c[0x0][0x2d8], RZ ;  /* 0x0000b60066047a25 */ /* 0x000fe400078e00ff */
[----:B------:R-:W-:Y:S01]  /*28b0*/  BSSY B0, `(.L_x_8289) ;  /* 0x0000026000007945 */ /* 0x000fe20003800000 */
[----:B------:R-:W-:Y:S01]  /*28c0*/  IADD3.X R70, R70, -0x1, RZ, P2, !PT ;  /* 0xffffffff46467810 */ /* 0x000fe200017fe4ff */
[----:B------:R-:W-:Y:S01]  /*28d0*/  IMAD R0, R108, c[0x0][0x2e0], RZ ;  /* 0x0000b8006c007a24 */ /* 0x000fe200078e02ff */
[----:B------:R-:W-:-:S03]  /*28e0*/  IADD3 R10, P5, R72, c[0x0][0x330], RZ ;  /* 0x0000cc00480a7a10 */ /* 0x000fc60007fbe0ff */
[----:B------:R-:W-:Y:S01]  /*28f0*/  IMAD R11, R115, c[0x0][0x2e4], R0 ;  /* 0x0000b900730b7a24 */ /* 0x000fe200078e0200 */
[----:B------:R-:W-:Y:S01]  /*2900*/  IADD3.X R0, R70, c[0x0][0x334], RZ, P5, !PT ;  /* 0x0000cd0046007a10 */ /* 0x000fe20002ffe4ff */
[----:B------:R3:W-:Y:S01]  /*2910*/  STS.128 [R91.X16], R20 ;  /* 0x000000145b007388 */ /* 0x0007e2000000cc00 */
[----:B------:R-:W-:-:S06]  /*2920*/  NOP ;  /* 0x0000000000007918 */ /* 0x000fcc0000000000 */
[----:B------:R-:W-:Y:S04]  /*2930*/  LDS R13, [R68] ;  /* 0x00000000440d7984 */ /* 0x000fe80000000800 */
[----:B------:R-:W-:Y:S04]  /*2940*/  LDS R15, [R68+0x80] ;  /* 0x00008000440f7984 */ /* 0x000fe80000000800 */
[----:B------:R-:W-:Y:S01]  /*2950*/  LDS R25, [R68+0x100] ;  /* 0x0001000044197984 */ /* 0x000fe20000000800 */
[----:B---3--:R-:W-:-:S03]  /*2960*/  IMAD R21, R102, c[0x0][0x2dc], R9 ;  /* 0x0000b70066157a24 */ /* 0x008fc600078e0209 */
[----:B------:R-:W-:Y:S02]  /*2970*/  LDS R27, [R68+0x180] ;  /* 0x00018000441b7984 */ /* 0x000fe40000000800 */
[----:B------:R-:W-:Y:S02]  /*2980*/  IADD3 R5, R5, R21, RZ ;  /* 0x0000001505057210 */ /* 0x000fe40007ffe0ff */
[----:B------:R-:W-:Y:S03]  /*2990*/  @!P0 STS [0x200], R73 ;  /* 0x00020049ff008388 */ /* 0x000fe60000000800 */
[----:B------:R-:W-:Y:S01]  /*29a0*/  IMAD.WIDE.U32 R4, R115, c[0x0][0x2e0], R4 ;  /* 0x0000b80073047a25 */ /* 0x000fe200078e0004 */
[----:B------:R-:W-:Y:S04]  /*29b0*/  BAR.SYNC.DEFER_BLOCKING 0x0 ;  /* 0x0000000000007b1d */ /* 0x000fe80000010000 */
[----:B------:R-:W-:-:S02]  /*29c0*/  IADD3 R9, P1, R71, R4, RZ ;  /* 0x0000000447097210 */ /* 0x000fc40007f3e0ff */
[----:B------:R-:W-:Y:S02]  /*29d0*/  IADD3 R4, P5, R42, R75, RZ ;  /* 0x0000004b2a047210 */ /* 0x000fe40007fbe0ff */
[----:B------:R-:W-:Y:S02]  /*29e0*/  IADD3.X R5, R66, R11, R5, P1, !PT ;  /* 0x0000000b42057210 */ /* 0x000fe40000ffe405 */
        /* <DEDUP_REMOVED lines=18> */
.L_x_8290:
[----:B------:R-:W-:Y:S05]  /*2b10*/  BSYNC B0 ;  /* 0x0000000000007941 */ /* 0x000fea0003800000 */
.L_x_8289:
[----:B------:R-:W-:Y:S01]  /*2b20*/  @!P3 STG.E [R10.64+0x80], R25 ;  /* 0x000080190a00b986 */ /* 0x000fe2000c101904 */
[----:B------:R-:W-:Y:S01]  /*2b30*/  FADD.FTZ R0, R16, R111 ;  /* 0x0000006f10007221 */ /* 0x000fe20000010000 */
[----:B------:R-:W-:Y:S01]  /*2b40*/  BSSY B0, `(.L_x_8291) ;  /* 0x000001f000007945 */ /* 0x000fe20003800000 */
[----:B---3--:R-:W-:Y:S01]  /*2b50*/  IMAD R9, R119, c[0x0][0x2f8], RZ ;  /* 0x0000be0077097a24 */ /* 0x008fe200078e02ff */
[----:B------:R-:W-:Y:S01]  /*2b60*/  @!P2 STG.E [R10.64], R15 ;  /* 0x0000000f0a00a986 */ /* 0x000fe2000c101904 */
[----:B------:R-:W-:-:S03]  /*2b70*/  IMAD.WIDE.U32 R6, R102, c[0x0][0x2f8], RZ ;  /* 0x0000be0066067a25 */ /* 0x000fc600078e00ff */
[----:B------:R3:W-:Y:S01]  /*2b80*/  @!P1 STG.E [R10.64+0x100], R27 ;  /* 0x0001001b0a009986 */ /* 0x0007e2000c101904 */
[----:B------:R-:W-:-:S03]  /*2b90*/  IMAD R9, R102, c[0x0][0x2fc], R9 ;  /* 0x0000bf0066097a24 */ /* 0x000fc600078e0209 */
[----:B------:R-:W-:Y:S02]  /*2ba0*/  BAR.SYNC.DEFER_BLOCKING 0x0 ;  /* 0x0000000000007b1d */ /* 0x000fe40000010000 */
[----:B---3--:R-:W-:-:S04]  /*2bb0*/  IADD3 R11, R7, R9, RZ ;  /* 0x00000009070b7210 */ /* 0x008fc80007ffe0ff */
[----:B------:R3:W-:Y:S01]  /*2bc0*/  STS.128 [R91.X16], R16 ;  /* 0x000000105b007388 */ /* 0x0007e2000000cc00 */
[----:B------:R-:W-:-:S06]  /*2bd0*/  NOP ;  /* 0x0000000000007918 */ /* 0x000fcc0000000000 */
[----:B------:R-:W-:Y:S04]  /*2be0*/  LDS R13, [R68] ;  /* 0x00000000440d7984 */ /* 0x000fe80000000800 */
[----:B------:R-:W-:Y:S04]  /*2bf0*/  LDS R21, [R68+0x80] ;  /* 0x0000800044157984 */ /* 0x000fe80000000800 */
[----:B------:R-:W-:Y:S01]  /*2c00*/  LDS R23, [R68+0x100] ;  /* 0x0001000044177984 */ /* 0x000fe20000000800 */
[----:B---3--:R-:W-:-:S03]  /*2c10*/  FADD.FTZ R17, R0, R17 ;  /* 0x0000001100117221 */ /* 0x008fc60000010000 */
[----:B------:R-:W-:Y:S01]  /*2c20*/  LDS R29, [R68+0x180] ;  /* 0x00018000441d7984 */ /* 0x000fe20000000800 */
[----:B------:R-:W-:-:S03]  /*2c30*/  FADD.FTZ R18, R17, R18 ;  /* 0x0000001211127221 */ /* 0x000fc60000010000 */
        /* <DEDUP_REMOVED lines=15> */
.L_x_8292:
[----:B------:R-:W-:Y:S05]  /*2d30*/  BSYNC B0 ;  /* 0x0000000000007941 */ /* 0x000fea0003800000 */
.L_x_8291:
        /* <DEDUP_REMOVED lines=10> */
[----:B------:R-:W-:Y:S02]  /*2de0*/  ISETP.GT.AND P5, PT, R93, 0x1, PT ;  /* 0x000000015d00780c */ /* 0x000fe40003fa4270 */
[----:B------:R-:W-:Y:S02]  /*2df0*/  IADD3.X R66, R66, R7, R5, P3, !PT ;  /* 0x0000000742427210 */ /* 0x000fe40001ffe405 */
[----:B------:R-:W-:Y:S02]  /*2e00*/  IADD3.X R5, R70, c[0x0][0x344], RZ, P4, !PT ;  /* 0x0000d10046057a10 */ /* 0x000fe400027fe4ff */
[----:B------:R-:W-:Y:S02]  /*2e10*/  LEA R4, P3, R71, R0, 0x2 ;  /* 0x0000000047047211 */ /* 0x000fe400078610ff */
[----:B------:R-:W-:-:S02]  /*2e20*/  IADD3 R105, P4, R105, -0x200, RZ ;  /* 0xfffffe0069697810 */ /* 0x000fc40007f9e0ff */
[----:B------:R-:W-:Y:S02]  /*2e30*/  LEA.HI.X R5, R71, R5, R66, 0x2, P3 ;  /* 0x0000000547057211 */ /* 0x000fe400018f1442 */
[----:B------:R-:W-:Y:S02]  /*2e40*/  IADD3 R101, P3, R101, -0x200, RZ ;  /* 0xfffffe0065657810 */ /* 0x000fe40007f7e0ff */
[----:B------:R-:W-:Y:S01]  /*2e50*/  IADD3 R89, R89, -0x80, RZ ;  /* 0xffffff8059597810 */ /* 0x000fe20007ffe0ff */
[----:B------:R4:W-:Y:S01]  /*2e60*/  @!P0 STG.E [R4.64], R21 ;  /* 0x0000001504008986 */ /* 0x0009e2000c101904 */
[----:B------:R-:W-:Y:S02]  /*2e70*/  IADD3 R97, P0, R97, -0x200, RZ ;  /* 0xfffffe0061617810 */ /* 0x000fe40007f1e0ff */
[----:B------:R-:W-:Y:S01]  /*2e80*/  IADD3 R93, R93, -0x1, RZ ;  /* 0xffffffff5d5d7810 */ /* 0x000fe20007ffe0ff */
[----:B------:R4:W-:Y:S01]  /*2e90*/  @!P1 STG.E [R4.64+0x80], R23 ;  /* 0x0000801704009986 */ /* 0x0009e2000c101904 */
[----:B------:R-:W-:-:S02]  /*2ea0*/  IADD3 R95, P1, R95, -0x200, RZ ;  /* 0xfffffe005f5f7810 */ /* 0x000fc40007f3e0ff */
[----:B------:R-:W-:Y:S01]  /*2eb0*/  IADD3.X R96, R96, -0x1, RZ, P0, !PT ;  /* 0xffffffff60607810 */ /* 0x000fe200007fe4ff */
[----:B------:R4:W-:Y:S01]  /*2ec0*/  @!P2 STG.E [R4.64+0x100], R29 ;  /* 0x0001001d0400a986 */ /* 0x0009e2000c101904 */
[----:B------:R-:W-:Y:S02]  /*2ed0*/  IADD3 R109, P2, R109, -0x200, RZ ;  /* 0xfffffe006d6d7810 */ /* 0x000fe40007f5e0ff */
[----:B------:R-:W-:Y:S02]  /*2ee0*/  IADD3.X R94, R94, -0x1, RZ, P1, !PT ;  /* 0xffffffff5e5e7810 */ /* 0x000fe40000ffe4ff */
[----:B------:R-:W-:Y:S02]  /*2ef0*/  IADD3.X R107, R107, -0x1, RZ, P2, !PT ;  /* 0xffffffff6b6b7810 */ /* 0x000fe400017fe4ff */
[----:B------:R-:W-:Y:S02]  /*2f00*/  IADD3.X R99, R99, -0x1, RZ, P3, !PT ;  /* 0xffffffff63637810 */ /* 0x000fe40001ffe4ff */
[----:B------:R-:W-:Y:S01]  /*2f10*/  IADD3.X R103, R103, -0x1, RZ, P4, !PT ;  /* 0xffffffff67677810 */ /* 0x000fe200027fe4ff */
[----:B------:R-:W-:Y:S01]  /*2f20*/  @!P5 CALL.REL.NOINC `(.L_x_8274) ;  /* 0x000000100000d944 */ /* 0x000fe20003c00000 */
[----:B------:R-:W-:Y:S05]  /*2f30*/  BRA `(.L_x_8293) ;  /* 0xffffdbc000007947 */ /* 0x000fea000383ffff */
.L_x_8274:
[----:B------:R-:W-:Y:S02]  /*2f40*/  ISETP.NE.U32.AND P0, PT, RZ, c[0x0][0x328], PT ;  /* 0x0000ca00ff007a0c */ /* 0x000fe40003f05070 */
[----:B------:R-:W-:-:S02]  /*2f50*/  ISETP.NE.U32.AND P2, PT, RZ, c[0x0][0x348], PT ;  /* 0x0000d200ff007a0c */ /* 0x000fc40003f45070 */
[----:B------:R-:W-:Y:S02]  /*2f60*/  ISETP.NE.AND.EX P1, PT, RZ, c[0x0][0x32c], PT, P0 ;  /* 0x0000cb00ff007a0c */ /* 0x000fe40003f25300 */
[----:B------:R-:W-:-:S11]  /*2f70*/  ISETP.NE.AND.EX P0, PT, RZ, c[0x0][0x34c], PT, P2 ;  /* 0x0000d300ff007a0c */ /* 0x000fd60003f05320 */
[----:B------:R-:W-:Y:S05]  /*2f80*/  @!P1 BRA `(.L_x_8294) ;  /* 0x0000014000009947 */ /* 0x000fea0003800000 */
[----:B------:R-:W0:Y:S01]  /*2f90*/  SHFL.DOWN P1, R0, R113, 0x1, 0x1f ;  /* 0x08201f0071007f89 */ /* 0x000e220000020000 */
[----:B------:R-:W-:Y:S03]  /*2fa0*/  BSSY B0, `(.L_x_8294) ;  /* 0x0000012000007945 */ /* 0x000fe60003800000 */
[----:B---3--:R-:W3:Y:S01]  /*2fb0*/  S2R R8, SR_LANEID ;  /* 0x0000000000087919 */ /* 0x008ee20000000000 */
[----:B0-----:R-:W-:Y:S01]  /*2fc0*/  @P1 FADD R0, R0, R113 ;  /* 0x0000007100001221 */ /* 0x001fe20000000000 */
[----:B---3--:R-:W-:-:S04]  /*2fd0*/  ISETP.NE.AND P2, PT, R8, RZ, PT ;  /* 0x000000ff0800720c */ /* 0x008fc80003f45270 */
[----:B----4-:R-:W0:Y:S04]  /*2fe0*/  SHFL.DOWN P1, R5, R0, 0x2, 0x1f ;  /* 0x08401f0000057f89 */ /* 0x010e280000020000 */
        /* <DEDUP_REMOVED lines=12> */
[----:B0-----:R0:W-:Y:S02]  /*30b0*/  RED.E.ADD.F32.FTZ.RN.STRONG.GPU [R36.64], R6 ;  /* 0x000000062400798e */ /* 0x0011e4000c10e784 */
.L_x_8295:
[----:B0-----:R-:W-:Y:S05]  /*30c0*/  BSYNC B0 ;  /* 0x0000000000007941 */ /* 0x001fea0003800000 */
.L_x_8294:
[----:B------:R-:W-:Y:S01]  /*30d0*/  BSSY B0, `(.L_x_8296) ;  /* 0x0000018000007945 */ /* 0x000fe20003800000 */
[----:B------:R-:W-:Y:S05]  /*30e0*/  @!P0 BRA `(.L_x_8297) ;  /* 0x0000015000008947 */ /* 0x000fea0003800000 */
[----:B------:R-:W-:Y:S06]  /*30f0*/  BAR.SYNC.DEFER_BLOCKING 0x0 ;  /* 0x0000000000007b1d */ /* 0x000fec0000010000 */
[----:B------:R-:W0:Y:S04]  /*3100*/  SHFL.DOWN P0, R0, R111, 0x1, 0x1f ;  /* 0x08201f006f007f89 */ /* 0x000e280000000000 */
[----:B---3--:R-:W3:Y:S04]  /*3110*/  S2R R8, SR_LANEID ;  /* 0x0000000000087919 */ /* 0x008ee80000000000 */
[----:B------:R-:W1:Y:S01]  /*3120*/  S2R R9, SR_TID.X ;  /* 0x0000000000097919 */ /* 0x000e620000002100 */
[----:B0-----:R-:W-:Y:S01]  /*3130*/  @P0 FADD R0, R0, R111 ;  /* 0x0000006f00000221 */ /* 0x001fe20000000000 */
[----:B---3--:R-:W-:-:S04]  /*3140*/  ISETP.NE.AND P1, PT, R8, RZ, PT ;  /* 0x000000ff0800720c */ /* 0x008fc80003f25270 */
        /* <DEDUP_REMOVED lines=15> */
.L_x_8297:
[----:B---3--:R-:W3:Y:S02]  /*3240*/  S2R R9, SR_TID.X ;  /* 0x0000000000097919 */ /* 0x008ee40000002100 */
.L_x_8298:
[----:B0-----:R-:W-:Y:S05]  /*3250*/  BSYNC B0 ;  /* 0x0000000000007941 */ /* 0x001fea0003800000 */
.L_x_8296:
[----:B---3--:R-:W-:-:S13]  /*3260*/  ISETP.GE.AND P0, PT, R9, c[0x0][0x16c], PT ;  /* 0x00005b0009007a0c */ /* 0x008fda0003f06270 */
[----:B------:R-:W-:Y:S05]  /*3270*/  @P0 EXIT ;  /* 0x000000000000094d */ /* 0x000fea0003800000 */
[----:B------:R-:W-:Y:S02]  /*3280*/  IMAD R108, R108, c[0x0][0x288], RZ ;  /* 0x0000a2006c6c7a24 */ /* 0x000fe400078e02ff */
[----:B------:R-:W-:-:S04]  /*3290*/  IMAD.WIDE.U32 R2, R115, c[0x0][0x288], RZ ;  /* 0x0000a20073027a25 */ /* 0x000fc800078e00ff */
[----:B------:R-:W-:-:S04]  /*32a0*/  IMAD R13, R115, c[0x0][0x28c], R108 ;  /* 0x0000a300730d7a24 */ /* 0x000fc800078e026c */
[----:B------:R-:W-:Y:S02]  /*32b0*/  IMAD.IADD R13, R3, 0x1, R13 ;  /* 0x00000001030d7824 */ /* 0x000fe400078e020d */
.L_x_8299:
[----:B0-----:R0:W3:Y:S01]  /*32c0*/  LDS R11, [R9.X4+0x1ab8] ;  /* 0x001ab800090b7984 */ /* 0x0010e20000004800 */
[----:B------:R-:W-:Y:S01]  /*32d0*/  SHF.R.S32.HI R0, RZ, 0x1f, R9 ;  /* 0x0000001fff007819 */ /* 0x000fe20000011409 */
[----:B------:R-:W-:Y:S01]  /*32e0*/  YIELD ;  /* 0x0000000000007946 */ /* 0x000fe20003800000 */
[----:B----4-:R-:W-:Y:S02]  /*32f0*/  MOV R4, R2 ;  /* 0x0000000200047202 */ /* 0x010fe40000000f00 */
        /* <DEDUP_REMOVED lines=9> */
[----:B---3--:R0:W-:Y:S10]  /*3390*/  RED.E.ADD.F32.FTZ.RN.STRONG.GPU [R6.64], R11 ;  /* 0x0000000b0600798e */ /* 0x0081f4000c10e784 */
[----:B------:R-:W-:Y:S05]  /*33a0*/  @!P0 BRA `(.L_x_8299) ;  /* 0xffffff1000008947 */ /* 0x000fea000383ffff */
[----:B------:R-:W-:Y:S05]  /*33b0*/  EXIT ;  /* 0x000000000000794d */ /* 0x000fea0003800000 */
.L_x_8300:
        /* <DEDUP_REMOVED lines=12> */
.L_x_9148:


//--------------------- .text._Z25selective_scan_bwd_kernelI32Selective_Scan_bwd_kernel_traitsILi32ELi4ELb0ELb1ELb1ELb0ELb1EffEEv12SSMParamsBwd --------------------------
	.section	.text._Z25selective_scan_bwd_kernelI32Selective_Scan_bwd_kernel_traitsILi32ELi4ELb0ELb1ELb1ELb0ELb1EffEEv12SSMParamsBwd,"ax",@progbits
	.sectioninfo	@"SHI_REGISTERS=146"
	.align	128
        .global         _Z25selective_scan_bwd_kernelI32Selective_Scan_bwd_kernel_traitsILi32ELi4ELb0ELb1ELb1ELb0ELb1EffEEv12SSMParamsBwd
        .type           _Z25selective_scan_bwd_kernelI32Selective_Scan_bwd_kernel_traitsILi32ELi4ELb0ELb1ELb1ELb0ELb1EffEEv12SSMParamsBwd,@function
        .size           _Z25selective_scan_bwd_kernelI32Selective_Scan_bwd_kernel_traitsILi32ELi4ELb0ELb1ELb1ELb0ELb1EffEEv12SSMParamsBwd,(.L_x_9149 - _Z25selective_scan_bwd_kernelI32Selective_Scan_bwd_kernel_traitsILi32ELi4ELb0ELb1ELb1ELb0ELb1EffEEv12SSMParamsBwd)
        .other          _Z25selective_scan_bwd_kernelI32Selective_Scan_bwd_kernel_traitsILi32ELi4ELb0ELb1ELb1ELb0ELb1EffEEv12SSMParamsBwd,@"STO_CUDA_ENTRY STV_DEFAULT"
_Z25selective_scan_bwd_kernelI32Selective_Scan_bwd_kernel_traitsILi32ELi4ELb0ELb1ELb1ELb0ELb1EffEEv12SSMParamsBwd:
.text._Z25selective_scan_bwd_kernelI32Selective_Scan_bwd_kernel_traitsILi32ELi4ELb0ELb1ELb1ELb0ELb1EffEEv12SSMParamsBwd:
        /* <DEDUP_REMOVED lines=39> */
[----:B---3--:R-:W-:Y:S01]  /*0270*/  IMAD.MOV R10, RZ, RZ, -R7 ;  /* 0x000000ffff0a7224 */ /* 0x008fe200078e0a07 */
[----:B------:R-:W-:Y:S01]  /*0280*/  MOV R13, c[0x0][0x174] ;  /* 0x00005d00000d7a02 */ /* 0x000fe20000000f00 */
[----:B------:R-:W-:-:S03]  /*0290*/  IMAD.WIDE.U32 R8, R63, c[0x0][0x190], RZ ;  /* 0x000064003f087a25 */ /* 0x000fc600078e00ff */
[----:B------:R-:W-:Y:S01]  /*02a0*/  ISETP.GE.AND P3, PT, R13, 0x1, PT ;  /* 0x000000010d00780c */ /* 0x000fe20003f66270 */
[----:B0-----:R-:W-:Y:S01]  /*02b0*/  IMAD R3, R10, R17, RZ ;  /* 0x000000110a037224 */ /* 0x001fe200078e02ff */
[----:B------:R-:W-:Y:S01]  /*02c0*/  IABS R10, R0 ;  /* 0x00000000000a7213 */ /* 0x000fe20000000000 */
[----:B------:R-:W-:Y:S01]  /*02d0*/  IMAD R15, R63, c[0x0][0x194], R16 ;  /* 0x000065003f0f7a24 */ /* 0x000fe200078e0210 */
[----:B------:R-:W-:Y:S01]  /*02e0*/  LEA R13, R13, 0xffffff80, 0x7 ;  /* 0xffffff800d0d7811 */ /* 0x000fe200078e38ff */
[----:B------:R-:W-:-:S03]  /*02f0*/  IMAD.HI.U32 R7, R7, R3, R6 ;  /* 0x0000000307077227 */ /* 0x000fc600078e0006 */
[----:B------:R-:W-:Y:S01]  /*0300*/  IADD3 R9, R9, R15, RZ ;  /* 0x0000000f09097210 */ /* 0x000fe20007ffe0ff */
[----:B------:R-:W-:Y:S01]  /*0310*/  IMAD R19, R61, c[0x0][0x1e8], RZ ;  /* 0x00007a003d137a24 */ /* 0x000fe200078e02ff */
[----:B------:R-:W-:Y:S01]  /*0320*/  SHF.R.S32.HI R15, RZ, 0x1f, R13 ;  /* 0x0000001fff0f7819 */ /* 0x000fe2000001140d */
[----:B------:R-:W-:-:S04]  /*0330*/  IMAD.HI.U32 R64, R7, R10, RZ ;  /* 0x0000000a07407227 */ /* 0x000fc800078e00ff */
[----:B------:R-:W-:Y:S01]  /*0340*/  IMAD.WIDE.U32 R6, R63, c[0x0][0x278], RZ ;  /* 0x00009e003f067a25 */ /* 0x000fe200078e00ff */
[----:B------:R-:W-:-:S03]  /*0350*/  IADD3 R2, -R64, RZ, RZ ;  /* 0x000000ff40027210 */ /* 0x000fc60007ffe1ff */
[----:B------:R-:W-:Y:S02]  /*0360*/  IMAD R21, R61, c[0x0][0x280], RZ ;  /* 0x0000a0003d157a24 */ /* 0x000fe400078e02ff */
[----:B------:R-:W-:Y:S02]  /*0370*/  IMAD R10, R17, R2, R10 ;  /* 0x00000002110a7224 */ /* 0x000fe400078e020a */
[----:B------:R-:W-:-:S03]  /*0380*/  IMAD.WIDE.U32 R2, R63, c[0x0][0x1d0], RZ ;  /* 0x000074003f027a25 */ /* 0x000fc600078e00ff */
[----:B------:R-:W-:Y:S01]  /*0390*/  ISETP.GT.U32.AND P4, PT, R17, R10, PT ;  /* 0x0000000a1100720c */ /* 0x000fe20003f84070 */
[----:B------:R-:W-:Y:S02]  /*03a0*/  IMAD.IADD R3, R3, 0x1, R11 ;  /* 0x0000000103037824 */ /* 0x000fe400078e020b */
[----:B------:R-:W-:Y:S02]  /*03b0*/  IMAD R11, R63, c[0x0][0x27c], R14 ;  /* 0x00009f003f0b7a24 */ /* 0x000fe400078e020e */
[----:B------:R-:W-:-:S03]  /*03c0*/  IMAD.WIDE.U32 R2, R0, c[0x0][0x1d8], R2 ;  /* 0x0000760000027a25 */ /* 0x000fc600078e0002 */
[----:B------:R-:W-:Y:S01]  /*03d0*/  IADD3 R7, R7, R11, RZ ;  /* 0x0000000b07077210 */ /* 0x000fe20007ffe0ff */
[----:B------:R-:W-:-:S04]  /*03e0*/  IMAD.WIDE.U32 R4, R0, c[0x0][0x1e8], R4 ;  /* 0x00007a0000047a25 */ /* 0x000fc800078e0004 */
[----:B------:R-:W-:Y:S01]  /*03f0*/  @!P4 IMAD.IADD R10, R10, 0x1, -R17 ;  /* 0x000000010a0ac824 */ /* 0x000fe200078e0a11 */
[----:B------:R-:W-:Y:S01]  /*0400*/  @!P4 IADD3 R64, R64, 0x1, RZ ;  /* 0x000000014040c810 */ /* 0x000fe20007ffe0ff */
[----:B------:R-:W-:Y:S01]  /*0410*/  IMAD.WIDE.U32 R6, R0, c[0x0][0x280], R6 ;  /* 0x0000a00000067a25 */ /* 0x000fe200078e0006 */
[----:B------:R-:W-:Y:S02]  /*0420*/  IADD3 R70, P4, R13, R4, RZ ;  /* 0x000000040d467210 */ /* 0x000fe40007f9e0ff */
[----:B------:R-:W-:Y:S01]  /*0430*/  ISETP.GE.U32.AND P2, PT, R10, R17, PT ;  /* 0x000000110a00720c */ /* 0x000fe20003f46070 */
[----:B------:R-:W-:Y:S01]  /*0440*/  IMAD R17, R61, c[0x0][0x1d8], RZ ;  /* 0x000076003d117a24 */ /* 0x000fe200078e02ff */
[----:B------:R-:W-:Y:S01]  /*0450*/  IADD3 R75, P5, R13, R6, RZ ;  /* 0x000000060d4b7210 */ /* 0x000fe20007fbe0ff */
[C---:B------:R-:W-:Y:S02]  /*0460*/  IMAD R19, R0.reuse, c[0x0][0x1ec], R19 ;  /* 0x00007b0000137a24 */ /* 0x040fe400078e0213 */
[----:B------:R-:W-:-:S02]  /*0470*/  IMAD R17, R0, c[0x0][0x1dc], R17 ;  /* 0x0000770000117a24 */ /* 0x000fc400078e0211 */
[----:B------:R-:W-:Y:S01]  /*0480*/  IMAD R21, R0, c[0x0][0x284], R21 ;  /* 0x0000a10000157a24 */ /* 0x000fe200078e0215 */
[----:B------:R-:W-:Y:S01]  /*0490*/  IADD3.X R5, R15, R5, R19, P4, !PT ;  /* 0x000000050f057210 */ /* 0x000fe200027fe413 */
[----:B------:R-:W-:Y:S02]  /*04a0*/  IMAD R12, R104, c[0x0][0x1b0], RZ ;  /* 0x00006c00680c7a24 */ /* 0x000fe400078e02ff */
[----:B------:R-:W-:Y:S01]  /*04b0*/  IMAD.WIDE.U32 R10, R63, c[0x0][0x1b0], RZ ;  /* 0x00006c003f0a7a25 */ /* 0x000fe200078e00ff */
[----:B------:R-:W-:Y:S02]  /*04c0*/  IADD3.X R6, R15, R7, R21, P5, !PT ;  /* 0x000000070f067210 */ /* 0x000fe40002ffe415 */
[----:B------:R-:W-:Y:S01]  /*04d0*/  @P2 IADD3 R64, R64, 0x1, RZ ;  /* 0x0000000140402810 */ /* 0x000fe20007ffe0ff */
[----:B------:R-:W-:Y:S01]  /*04e0*/  IMAD R23, R63, c[0x0][0x1b4], R12 ;  /* 0x00006d003f177a24 */ /* 0x000fe200078e020c */
[----:B------:R-:W-:Y:S02]  /*04f0*/  IADD3 R71, P2, R13, R2, RZ ;  /* 0x000000020d477210 */ /* 0x000fe40007f5e0ff */
[----:B------:R-:W-:-:S02]  /*0500*/  @!P1 IADD3 R64, -R64, RZ, RZ ;  /* 0x000000ff40409210 */ /* 0x000fc40007ffe1ff */
[----:B------:R-:W-:Y:S02]  /*0510*/  @!P0 LOP3.LUT R64, RZ, c[0x0][0x178], RZ, 0x33, !PT ;  /* 0x00005e00ff408a12 */ /* 0x000fe400078e33ff */
[----:B------:R-:W-:Y:S02]  /*0520*/  IADD3.X R2, R15, R3, R17, P2, !PT ;  /* 0x000000030f027210 */ /* 0x000fe400017fe411 */
[C---:B------:R-:W-:Y:S01]  /*0530*/  LEA R69, P0, R71.reuse, c[0x0][0x240], 0x2 ;  /* 0x0000900047457a11 */ /* 0x040fe200078010ff */
[----:B------:R-:W-:Y:S01]  /*0540*/  IMAD.WIDE.U32 R8, R64, c[0x0][0x1a8], R8 ;  /* 0x00006a0040087a25 */ /* 0x000fe200078e0008 */
[----:B------:R-:W-:Y:S02]  /*0550*/  SHF.R.S32.HI R106, RZ, 0x1f, R64 ;  /* 0x0000001fff6a7819 */ /* 0x000fe40000011440 */
[----:B------:R-:W-:Y:S02]  /*0560*/  LEA.HI.X R71, R71, c[0x0][0x244], R2, 0x2, P0 ;  /* 0x0000910047477a11 */ /* 0x000fe400000f1402 */
[----:B------:R-:W-:Y:S01]  /*0570*/  ISETP.NE.U32.AND P0, PT, RZ, c[0x0][0x260], PT ;  /* 0x00009800ff007a0c */ /* 0x000fe20003f05070 */
[----:B------:R-:W-:Y:S01]  /*0580*/  IMAD R3, R106, c[0x0][0x1a8], RZ ;  /* 0x00006a006a037a24 */ /* 0x000fe200078e02ff */
[----:B------:R-:W-:-:S02]  /*0590*/  LEA R68, P1, R70, c[0x0][0x248], 0x2 ;  /* 0x0000920046447a11 */ /* 0x000fc400078210ff */
[C---:B------:R-:W-:Y:S01]  /*05a0*/  LEA R73, P2, R75.reuse, c[0x0][0x308], 0x2 ;  /* 0x0000c2004b497a11 */ /* 0x040fe200078410ff */
[----:B------:R-:W-:Y:S01]  /*05b0*/  IMAD R3, R64, c[0x0][0x1ac], R3 ;  /* 0x00006b0040037a24 */ /* 0x000fe200078e0203 */
[----:B------:R-:W-:Y:S02]  /*05c0*/  ISETP.NE.AND.EX P0, PT, RZ, c[0x0][0x264], PT, P0 ;  /* 0x00009900ff007a0c */ /* 0x000fe40003f05300 */
[----:B------:R-:W-:Y:S01]  /*05d0*/  LEA.HI.X R70, R70, c[0x0][0x24c], R5, 0x2, P1 ;  /* 0x0000930046467a11 */ /* 0x000fe200008f1405 */
[----:B------:R-:W-:Y:S01]  /*05e0*/  IMAD R5, R106, c[0x0][0x1c8], RZ ;  /* 0x000072006a057a24 */ /* 0x000fe200078e02ff */
[----:B------:R-:W-:Y:S02]  /*05f0*/  LEA.HI.X R75, R75, c[0x0][0x30c], R6, 0x2, P2 ;  /* 0x0000c3004b4b7a11 */ /* 0x000fe400010f1406 */
[----:B------:R-:W-:Y:S01]  /*0600*/  ISETP.NE.U32.AND P1, PT, RZ, c[0x0][0x328], PT ;  /* 0x0000ca00ff007a0c */ /* 0x000fe20003f25070 */
[----:B------:R-:W-:Y:S01]  /*0610*/  IMAD R5, R64, c[0x0][0x1cc], R5 ;  /* 0x0000730040057a24 */ /* 0x000fe200078e0205 */
[----:B------:R-:W-:-:S02]  /*0620*/  ISETP.NE.U32.AND P2, PT, RZ, c[0x0][0x348], PT ;  /* 0x0000d200ff007a0c */ /* 0x000fc40003f45070 */
        /* <DEDUP_REMOVED lines=34> */
[----:B------:R-:W-:-:S04]  /*0850*/  IMAD.WIDE.U32 R34, R0, c[0x0][0x180], RZ ;  /* 0x0000600000227a25 */ /* 0x000fc800078e00ff */
[----:B------:R-:W-:Y:S02]  /*0860*/  IMAD.MOV.U32 R65, RZ, RZ, RZ ;  /* 0x000000ffff417224 */ /* 0x000fe400078e00ff */
[----:B0-----:R-:W-:Y:S01]  /*0870*/  IMAD.WIDE.U32 R2, R63, c[0x0][0x298], R66 ;  /* 0x0000a6003f027a25 */ /* 0x001fe200078e0042 */
[----:B------:R-:W-:-:S03]  /*0880*/  LOP3.LUT R110, R66, 0x1f, RZ, 0xc0, !PT ;  /* 0x0000001f426e7812 */ /* 0x000fc600078ec0ff */
[----:B------:R-:W-:Y:S01]  /*0890*/  IMAD.WIDE.U32 R4, R63, c[0x0][0x2b8], R66 ;  /* 0x0000ae003f047a25 */ /* 0x000fe200078e0042 */
[----:B------:R-:W-:-:S03]  /*08a0*/  MOV R67, RZ ;  /* 0x000000ff00437202 */ /* 0x000fc60000000f00 */
[----:B------:R-:W-:Y:S01]  /*08b0*/  IMAD.IADD R3, R3, 0x1, R7 ;  /* 0x0000000103037824 */ /* 0x000fe200078e0207 */
[----:B------:R-:W-:Y:S01]  /*08c0*/  IADD3 R5, R5, R9, RZ ;  /* 0x0000000905057210 */ /* 0x000fe20007ffe0ff */
[C---:B------:R-:W-:Y:S02]  /*08d0*/  IMAD R7, R106.reuse, c[0x0][0x2a0], RZ ;  /* 0x0000a8006a077a24 */ /* 0x040fe400078e02ff */
[----:B------:R-:W-:Y:S02]  /*08e0*/  IMAD R9, R106, c[0x0][0x2c0], RZ ;  /* 0x0000b0006a097a24 */ /* 0x000fe400078e02ff */
[C---:B------:R-:W-:Y:S02]  /*08f0*/  IMAD R7, R64.reuse, c[0x0][0x2a4], R7 ;  /* 0x0000a90040077a24 */ /* 0x040fe400078e0207 */
[----:B------:R-:W-:-:S04]  /*0900*/  IMAD.WIDE.U32 R2, R64, c[0x0][0x2a0], R2 ;  /* 0x0000a80040027a25 */ /* 0x000fc800078e0002 */
[C---:B------:R-:W-:Y:S01]  /*0910*/  IMAD R9, R64.reuse, c[0x0][0x2c4], R9 ;  /* 0x0000b10040097a24 */ /* 0x040fe200078e0209 */
[----:B------:R-:W-:Y:S01]  /*0920*/  IADD3 R93, R3, R7, RZ ;  /* 0x00000007035d7210 */ /* 0x000fe20007ffe0ff */
[----:B------:R-:W-:Y:S01]  /*0930*/  IMAD.WIDE.U32 R4, R64, c[0x0][0x2c0], R4 ;  /* 0x0000b00040047a25 */ /* 0x000fe200078e0004 */
[----:B------:R-:W-:-:S04]  /*0940*/  LEA R87, P0, R2, c[0x0][0x318], 0x2 ;  /* 0x0000c60002577a11 */ /* 0x000fc800078010ff */
[----:B------:R-:W-:Y:S02]  /*0950*/  IADD3 R3, R5, R9, RZ ;  /* 0x0000000905037210 */ /* 0x000fe40007ffe0ff */
[----:B------:R-:W-:Y:S02]  /*0960*/  LEA R90, P1, R4, c[0x0][0x320], 0x2 ;  /* 0x0000c800045a7a11 */ /* 0x000fe400078210ff */
[----:B------:R-:W-:Y:S01]  /*0970*/  LEA.HI.X R93, R2, c[0x0][0x31c], R93, 0x2, P0 ;  /* 0x0000c700025d7a11 */ /* 0x000fe200000f145d */
[----:B------:R-:W-:Y:S01]  /*0980*/  IMAD.SHL.U32 R2, R66, 0x4, RZ ;  /* 0x0000000442027824 */ /* 0x000fe200078e00ff */
[----:B------:R-:W-:Y:S01]  /*0990*/  LEA.HI.X R4, R4, c[0x0][0x324], R3, 0x2, P1 ;  /* 0x0000c90004047a11 */ /* 0x000fe200008f1403 */
[----:B------:R-:W-:Y:S01]  /*09a0*/  IMAD R3, R61, c[0x0][0x180], RZ ;  /* 0x000060003d037a24 */ /* 0x000fe200078e02ff */
[C---:B------:R-:W-:Y:S02]  /*09b0*/  IADD3 R85, P0, R87.reuse, -0x180, RZ ;  /* 0xfffffe8057557810 */ /* 0x040fe40007f1e0ff */
[----:B------:R-:W-:Y:S01]  /*09c0*/  LOP3.LUT R33, R2, 0xffffff80, RZ, 0xc0, !PT ;  /* 0xffffff8002217812 */ /* 0x000fe200078ec0ff */
[----:B------:R-:W-:Y:S01]  /*09d0*/  IMAD R3, R0, c[0x0][0x184], R3 ;  /* 0x0000610000037a24 */ /* 0x000fe200078e0203 */
[----:B------:R-:W-:-:S02]  /*09e0*/  IADD3 R86, P1, R87, -0x100, RZ ;  /* 0xffffff0057567810 */ /* 0x000fc40007f3e0ff */
[C---:B------:R-:W-:Y:S02]  /*09f0*/  IADD3 R88, P3, R90.reuse, -0x180, RZ ;  /* 0xfffffe805a587810 */ /* 0x040fe40007f7e0ff */
[C---:B------:R-:W-:Y:S02]  /*0a00*/  IADD3 R89, P4, R90.reuse, -0x100, RZ ;  /* 0xffffff005a597810 */ /* 0x040fe40007f9e0ff */
[----:B------:R-:W-:Y:S02]  /*0a10*/  LOP3.LUT R32, R33, 0x1f, R66, 0xf8, !PT ;  /* 0x0000001f21207812 */ /* 0x000fe400078ef842 */
[----:B------:R-:W-:Y:S02]  /*0a20*/  IADD3 R87, P2, R87, -0x80, RZ ;  /* 0xffffff8057577810 */ /* 0x000fe40007f5e0ff */
[----:B------:R-:W-:Y:S02]  /*0a30*/  IADD3 R90, P5, R90, -0x80, RZ ;  /* 0xffffff805a5a7810 */ /* 0x000fe40007fbe0ff */
[----:B------:R-:W-:-:S02]  /*0a40*/  IADD3.X R91, R93, -0x1, RZ, P0, !PT ;  /* 0xffffffff5d5b7810 */ /* 0x000fc400007fe4ff */
[----:B------:R-:W-:Y:S02]  /*0a50*/  IADD3.X R92, R93, -0x1, RZ, P1, !PT ;  /* 0xffffffff5d5c7810 */ /* 0x000fe40000ffe4ff */
[----:B------:R-:W-:Y:S02]  /*0a60*/  IADD3 R81, R35, R3, RZ ;  /* 0x0000000323517210 */ /* 0x000fe40007ffe0ff */
[----:B------:R-:W-:Y:S02]  /*0a70*/  SHF.R.S32.HI R33, RZ, 0x1f, R32 ;  /* 0x0000001fff217819 */ /* 0x000fe40000011420 */
[C---:B------:R-:W-:Y:S02]  /*0a80*/  LOP3.LUT R82, R32.reuse, 0x20, RZ, 0xfc, !PT ;  /* 0x0000002020527812 */ /* 0x040fe400078efcff */
[C---:B------:R-:W-:Y:S02]  /*0a90*/  LOP3.LUT R83, R32.reuse, 0x40, RZ, 0xfc, !PT ;  /* 0x0000004020537812 */ /* 0x040fe400078efcff */
[----:B------:R-:W-:-:S02]  /*0aa0*/  LOP3.LUT R84, R32, 0x60, RZ, 0xfc, !PT ;  /* 0x0000006020547812 */ /* 0x000fc400078efcff */
[----:B------:R-:W-:Y:S02]  /*0ab0*/  IADD3.X R93, R93, -0x1, RZ, P2, !PT ;  /* 0xffffffff5d5d7810 */ /* 0x000fe400017fe4ff */
[C---:B------:R-:W-:Y:S02]  /*0ac0*/  IADD3.X R94, R4.reuse, -0x1, RZ, P3, !PT ;  /* 0xffffffff045e7810 */ /* 0x040fe40001ffe4ff */
[C---:B------:R-:W-:Y:S02]  /*0ad0*/  IADD3.X R95, R4.reuse, -0x1, RZ, P4, !PT ;  /* 0xffffffff045f7810 */ /* 0x040fe400027fe4ff */
[----:B-1----:R-:W-:Y:S02]  /*0ae0*/  IADD3.X R96, R4, -0x1, RZ, P5, !PT ;  /* 0xffffffff04607810 */ /* 0x002fe40002ffe4ff */
.L_x_8325:
[----:B------:R-:W-:Y:S01]  /*0af0*/  BAR.SYNC.DEFER_BLOCKING 0x0 ;  /* 0x0000000000007b1d */ /* 0x000fe20000010000 */
[----:B----4-:R-:W-:Y:S01]  /*0b00*/  LEA R2, R78, 0xffffff80, 0x7 ;  /* 0xffffff804e027811 */ /* 0x010fe200078e38ff */
[----:B---3--:R-:W-:Y:S01]  /*0b10*/  HFMA2.MMA R6, -RZ, RZ, 0, 0 ;  /* 0x00000000ff067435 */ /* 0x008fe200000001ff */
[----:B------:R-:W-:Y:S01]  /*0b20*/  LEA R4, P4, R32, R69, 0x2 ;  /* 0x0000004520047211 */ /* 0x000fe200078810ff */
        /* <DEDUP_REMOVED lines=18> */
[----:B------:R-:W-:Y:S02]  /*0c50*/  ISETP.GE.AND P1, PT, R82, R97, PT ;  /* 0x000000615200720c */ /* 0x000fe40003f26270 */
[----:B------:R-:W-:Y:S02]  /*0c60*/  IADD3.X R9, R70, R101, RZ, P0, !PT ;  /* 0x0000006546097210 */ /* 0x000fe400007fe4ff */
[-C--:B------:R-:W-:Y:S02]  /*0c70*/  ISETP.GE.AND P0, PT, R32, R97.reuse, PT ;  /* 0x000000612000720c */ /* 0x080fe40003f06270 */
[-C--:B------:R-:W-:Y:S02]  /*0c80*/  ISETP.GE.AND P2, PT, R83, R97.reuse, PT ;  /* 0x000000615300720c */ /* 0x080fe40003f46270 */
[----:B------:R-:W-:Y:S02]  /*0c90*/  ISETP.GE.AND P3, PT, R84, R97, PT ;  /* 0x000000615400720c */ /* 0x000fe40003f66270 */
[----:B------:R-:W-:-:S02]  /*0ca0*/  MOV R14, RZ ;  /* 0x000000ff000e7202 */ /* 0x000fc40000000f00 */
[----:B------:R-:W-:Y:S01]  /*0cb0*/  MOV R22, RZ ;  /* 0x000000ff00167202 */ /* 0x000fe20000000f00 */
[----:B--2---:R-:W-:Y:S04]  /*0cc0*/  STS [R79.X4], R6 ;  /* 0x000000064f007388 */ /* 0x004fe80000004800 */
[----:B---3--:R-:W-:Y:S04]  /*0cd0*/  STS [R79.X4+0x80], R12 ;  /* 0x0000800c4f007388 */ /* 0x008fe80000004800 */
[----:B----4-:R-:W-:Y:S04]  /*0ce0*/  STS [R79.X4+0x100], R10 ;  /* 0x0001000a4f007388 */ /* 0x010fe80000004800 */
[----:B0-----:R0:W-:Y:S01]  /*0cf0*/  STS [R79.X4+0x180], R16 ;  /* 0x000180104f007388 */ /* 0x0011e20000004800 */
        /* <DEDUP_REMOVED lines=36> */
[----:B------:R-:W-:Y:S01]  /*0f40*/  LEA R98, R21, R80, 0x7 ;  /* 0x0000005015627211 */ /* 0x000fe200078e38ff */
[----:B------:R-:W-:Y:S01]  /*0f50*/  HFMA2.MMA R48, -RZ, RZ, 0, 0 ;  /* 0x00000000ff307435 */ /* 0x000fe200000001ff */
[----:B------:R-:W-:Y:S01]  /*0f60*/  IMAD.MOV.U32 R30, RZ, RZ, RZ ;  /* 0x000000ffff1e7224 */ /* 0x000fe200078e00ff */
[----:B------:R-:W-:Y:S01]  /*0f70*/  MOV R44, RZ ;  /* 0x000000ff002c7202 */ /* 0x000fe20000000f00 */
[----:B------:R-:W-:Y:S01]  /*0f80*/  IMAD.IADD R13, R13, 0x1, R19 ;  /* 0x000000010d0d7824 */ /* 0x000fe200078e0213 */
[----:B------:R-:W-:Y:S01]  /*0f90*/  SHF.R.S32.HI R103, RZ, 0x1f, R98 ;  /* 0x0000001fff677819 */ /* 0x000fe20000011462 */
[----:B------:R-:W-:-:S04]  /*0fa0*/  @!P0 IMAD.WIDE.U32 R14, R63, c[0x0][0x1f0], R2 ;  /* 0x00007c003f0e8a25 */ /* 0x000fc800078e0002 */
[----:B---3--:R-:W-:Y:S01]  /*0fb0*/  IMAD.WIDE.U32 R16, R0, c[0x0][0x1f8], R12 ;  /* 0x00007e0000107a25 */ /* 0x008fe200078e000c */
        /* <DEDUP_REMOVED lines=9> */
[----:B--2---:R-:W-:Y:S02]  /*1050*/  LEA R22, P2, R14, R23, 0x2 ;  /* 0x000000170e167211 */ /* 0x004fe400078410ff */
[----:B------:R-:W-:-:S02]  /*1060*/  @!P0 LEA R16, P1, R15, c[0x0][0x268], 0x2 ;  /* 0x00009a000f108a11 */ /* 0x000fc400078210ff */
[----:B------:R-:W-:Y:S02]  /*1070*/  LEA.HI.X R23, R14, R12, R17, 0x2, P2 ;  /* 0x0000000c0e177211 */ /* 0x000fe400010f1411 */
[----:B------:R-:W-:Y:S02]  /*1080*/  @!P0 LEA.HI.X R17, R15, c[0x0][0x26c], R18, 0x2, P1 ;  /* 0x00009b000f118a11 */ /* 0x000fe400008f1412 */
[-C--:B------:R-:W-:Y:S02]  /*1090*/  ISETP.GE.AND P2, PT, R82, R97.reuse, PT ;  /* 0x000000615200720c */ /* 0x080fe40003f46270 */
[-C--:B------:R-:W-:Y:S02]  /*10a0*/  ISETP.GE.AND P3, PT, R83, R97.reuse, PT ;  /* 0x000000615300720c */ /* 0x080fe40003f66270 */
[----:B------:R-:W-:Y:S01]  /*10b0*/  ISETP.GE.AND P1, PT, R84, R97, PT ;  /* 0x000000615400720c */ /* 0x000fe20003f26270 */
[----:B----4-:R-:W-:Y:S04]  /*10c0*/  STS [R79.X4], R24 ;  /* 0x000000184f007388 */ /* 0x010fe80000004800 */
[----:B------:R-:W-:Y:S04]  /*10d0*/  STS [R79.X4+0x80], R28 ;  /* 0x0000801c4f007388 */ /* 0x000fe80000004800 */
[----:B------:R0:W-:Y:S04]  /*10e0*/  STS [R79.X4+0x100], R26 ;  /* 0x0001001a4f007388 */ /* 0x0001e80000004800 */
[----:B------:R1:W-:Y:S01]  /*10f0*/  STS [R79.X4+0x180], R42 ;  /* 0x0001802a4f007388 */ /* 0x0003e20000004800 */
        /* <DEDUP_REMOVED lines=9> */
[C---:B------:R-:W-:Y:S01]  /*1190*/  IMAD.WIDE.U32 R18, R63.reuse, c[0x0][0x200], RZ ;  /* 0x000080003f127a25 */ /* 0x040fe200078e00ff */
[----:B0-----:R-:W-:Y:S01]  /*11a0*/  HFMA2.MMA R26, -RZ, RZ, 0, 0 ;  /* 0x00000000ff1a7435 */ /* 0x001fe200000001ff */
[----:B------:R-:W-:Y:S01]  /*11b0*/  MOV R28, RZ ;  /* 0x000000ff001c7202 */ /* 0x000fe20000000f00 */
[----:B-1----:R-:W-:Y:S01]  /*11c0*/  HFMA2.MMA R42, -RZ, RZ, 0, 0 ;  /* 0x00000000ff2a7435 */ /* 0x002fe200000001ff */
[----:B------:R-:W-:-:S02]  /*11d0*/  IMAD R25, R63, c[0x0][0x204], R20 ;  /* 0x000081003f197a24 */ /* 0x000fc400078e0214 */
[----:B------:R-:W-:Y:S01]  /*11e0*/  @!P0 IMAD.MOV.U32 R20, RZ, RZ, R2 ;  /* 0x000000ffff148224 */ /* 0x000fe200078e0002 */
[----:B----4-:R-:W-:Y:S02]  /*11f0*/  LEA R23, P5, R32, c[0x0][0x258], 0x2 ;  /* 0x0000960020177a11 */ /* 0x010fe400078a10ff */
[----:B------:R-:W-:Y:S01]  /*1200*/  IADD3 R19, R19, R25, RZ ;  /* 0x0000001913137210 */ /* 0x000fe20007ffe0ff */
[----:B------:R-:W-:-:S04]  /*1210*/  @!P0 IMAD.WIDE.U32 R20, R63, c[0x0][0x200], R20 ;  /* 0x000080003f148a25 */ /* 0x000fc800078e0014 */
[----:B------:R-:W-:Y:S01]  /*1220*/  IMAD.WIDE.U32 R18, R0, c[0x0][0x208], R18 ;  /* 0x0000820000127a25 */ /* 0x000fe200078e0012 */
[----:B------:R-:W-:-:S03]  /*1230*/  @!P0 IADD3 R21, R25, R21, RZ ;  /* 0x0000001519158210 */ /* 0x000fc60007ffe0ff */
[----:B------:R-:W-:Y:S01]  /*1240*/  IMAD R25, R61, c[0x0][0x208], RZ ;  /* 0x000082003d197a24 */ /* 0x000fe200078e02ff */
[----:B------:R-:W-:Y:S01]  /*1250*/  IADD3 R18, P6, R98, R18, RZ ;  /* 0x0000001262127210 */ /* 0x000fe20007fde0ff */
[----:B--2---:R-:W-:-:S04]  /*1260*/  @!P0 IMAD.WIDE.U32 R16, R0, c[0x0][0x208], R20 ;  /* 0x0000820000108a25 */ /* 0x004fc800078e0014 */
[----:B------:R-:W-:Y:S01]  /*1270*/  IMAD R25, R0, c[0x0][0x20c], R25 ;  /* 0x0000830000197a24 */ /* 0x000fe200078e0219 */
[C---:B------:R-:W-:Y:S02]  /*1280*/  @!P0 IADD3 R21, P4, R32.reuse, R16, RZ ;  /* 0x0000001020158210 */ /* 0x040fe40007f9e0ff */
[----:B------:R-:W-:Y:S02]  /*1290*/  LEA.HI.X R16, R32, c[0x0][0x25c], R33, 0x2, P5 ;  /* 0x0000970020107a11 */ /* 0x000fe400028f1421 */
[----:B------:R-:W-:Y:S02]  /*12a0*/  IADD3.X R19, R103, R25, R19, P6, !PT ;  /* 0x0000001967137210 */ /* 0x000fe400037fe413 */
[C---:B------:R-:W-:Y:S02]  /*12b0*/  LEA R22, P5, R18.reuse, R23, 0x2 ;  /* 0x0000001712167211 */ /* 0x040fe400078a10ff */
[----:B------:R-:W-:Y:S02]  /*12c0*/  @!P0 IADD3.X R24, R33, R17, R25, P4, !PT ;  /* 0x0000001121188210 */ /* 0x000fe400027fe419 */
[----:B------:R-:W-:-:S02]  /*12d0*/  LEA.HI.X R23, R18, R16, R19, 0x2, P5 ;  /* 0x0000001012177211 */ /* 0x000fc400028f1413 */
[----:B------:R-:W-:-:S04]  /*12e0*/  @!P0 LEA R20, P4, R21, c[0x0][0x258], 0x2 ;  /* 0x0000960015148a11 */ /* 0x000fc800078810ff */
[----:B------:R-:W-:Y:S01]  /*12f0*/  @!P0 LEA.HI.X R21, R21, c[0x0][0x25c], R24, 0x2, P4 ;  /* 0x0000970015158a11 */ /* 0x000fe200020f1418 */
[----:B------:R-:W-:Y:S01]  /*1300*/  IMAD.MOV.U32 R24, RZ, RZ, RZ ;  /* 0x000000ffff187224 */ /* 0x000fe200078e00ff */
        /* <DEDUP_REMOVED lines=19> */
[----:B------:R0:W1:Y:S08]  /*1440*/  MUFU.EX2 R43, R29 ;  /* 0x0000001d002b7308 */ /* 0x0000700000000800 */
[----:B------:R-:W-:Y:S01]  /*1450*/  MUFU.EX2 R44, R44 ;  /* 0x0000002c002c7308 */ /* 0x000fe20000000800 */
[----:B0-----:R-:W-:-:S02]  /*1460*/  FADD.FTZ R29, R27, 1 ;  /* 0x3f8000001b1d7421 */ /* 0x001fc40000010000 */
[----:B-1----:R-:W-:-:S05]  /*1470*/  FADD.FTZ R25, R25, 1 ;  /* 0x3f80000019197421 */ /* 0x002fca0000010000 */
[----:B------:R-:W-:Y:S01]  /*1480*/  MUFU.RCP R30, R29 ;  /* 0x0000001d001e7308 */ /* 0x000fe20000001000 */
[----:B------:R-:W-:-:S07]  /*1490*/  FADD.FTZ R43, R43, 1 ;  /* 0x3f8000002b2b7421 */ /* 0x000fce0000010000 */
        /* <DEDUP_REMOVED lines=10> */
[----:B------:R0:W-:Y:S01]  /*1540*/  STS [R79.X4+0x180], R42 ;  /* 0x0001802a4f007388 */ /* 0x0001e20000004800 */
[----:B------:R-:W-:-:S06]  /*1550*/  NOP ;  /* 0x0000000000007918 */ /* 0x000fcc0000000000 */
[----:B------:R-:W2:Y:S01]  /*1560*/  LDS.128 R20, [R79.X16] ;  /* 0x000000004f147984 */ /* 0x000ea2000000cc00 */
[----:B-1----:R-:W-:Y:S02]  /*1570*/  FADD.FTZ R28, R44, 1 ;  /* 0x3f8000002c1c7421 */ /* 0x002fe40000010000 */
[----:B------:R-:W-:Y:S02]  /*1580*/  FFMA.FTZ R26, R17, R24, 1 ;  /* 0x3f800000111a7423 */ /* 0x000fe40000010018 */
[----:B------:R-:W0:Y:S02]  /*1590*/  MUFU.RCP R46, R28 ;  /* 0x0000001c002e7308 */ /* 0x000e240000001000 */
[----:B0-----:R-:W-:-:S04]  /*15a0*/  FADD.FTZ R42, -R46, 1 ;  /* 0x3f8000002e2a7421 */ /* 0x001fc80000010100 */
        /* <DEDUP_REMOVED lines=14> */
[----:B------:R-:W-:Y:S02]  /*1690*/  IMAD R42, R104, c[0x0][0x2e8], RZ ;  /* 0x0000ba00682a7a24 */ /* 0x000fe400078e02ff */
[----:B------:R-:W-:-:S04]  /*16a0*/  IMAD.WIDE.U32 R28, R63, c[0x0][0x2e8], RZ ;  /* 0x0000ba003f1c7a25 */ /* 0x000fc800078e00ff */
[----:B------:R-:W-:-:S04]  /*16b0*/  IMAD R55, R63, c[0x0][0x2ec], R42 ;  /* 0x0000bb003f377a24 */ /* 0x000fc800078e022a */
[----:B------:R-:W-:Y:S01]  /*16c0*/  IMAD.IADD R29, R29, 0x1, R55 ;  /* 0x000000011d1d7824 */ /* 0x000fe200078e0237 */
        /* <DEDUP_REMOVED lines=34> */
.L_x_8303:
[----:B------:R-:W-:Y:S05]  /*18f0*/  BSYNC B0 ;  /* 0x0000000000007941 */ /* 0x000fea0003800000 */
.L_x_8302:
        /* <DEDUP_REMOVED lines=22> */
[----:B------:R-:W-:Y:S01]  /*1a60*/  IMAD R17, R61, c[0x0][0x218], RZ ;  /* 0x000086003d117a24 */ /* 0x000fe200078e02ff */
[----:B------:R1:W-:Y:S01]  /*1a70*/  STS.128 [R79.X16], R20 ;  /* 0x000000144f007388 */ /* 0x0003e2000000cc00 */
[----:B------:R-:W-:-:S06]  /*1a80*/  NOP ;  /* 0x0000000000007918 */ /* 0x000fcc0000000000 */
[----:B------:R-:W-:Y:S04]  /*1a90*/  LDS R19, [R79.X4] ;  /* 0x000000004f137984 */ /* 0x000fe80000004800 */
[----:B------:R-:W-:Y:S04]  /*1aa0*/  LDS R25, [R79.X4+0x80] ;  /* 0x000080004f197984 */ /* 0x000fe80000004800 */
[----:B------:R-:W-:Y:S01]  /*1ab0*/  LDS R27, [R79.X4+0x100] ;  /* 0x000100004f1b7984 */ /* 0x000fe20000004800 */
[----:B-1----:R-:W-:Y:S02]  /*1ac0*/  IMAD R21, R63, c[0x0][0x214], R14 ;  /* 0x000085003f157a24 */ /* 0x002fe400078e020e */
[----:B------:R-:W-:Y:S01]  /*1ad0*/  IMAD R14, R0, c[0x0][0x21c], R17 ;  /* 0x00008700000e7a24 */ /* 0x000fe200078e0211 */
[----:B0-----:R-:W-:Y:S01]  /*1ae0*/  LDS R29, [R79.X4+0x180] ;  /* 0x000180004f1d7984 */ /* 0x001fe20000004800 */
        /* <DEDUP_REMOVED lines=27> */
.L_x_8306:
[----:B------:R-:W-:Y:S05]  /*1ca0*/  BSYNC B0 ;  /* 0x0000000000007941 */ /* 0x000fea0003800000 */
.L_x_8305:
[----:B------:R1:W-:Y:S04]  /*1cb0*/  @!P0 STG.E [R16.64+-0x180], R25 ;  /* 0xfffe801910008986 */ /* 0x0003e8000c101904 */
[----:B------:R1:W-:Y:S04]  /*1cc0*/  @!P2 STG.E [R16.64+-0x100], R27 ;  /* 0xffff001b1000a986 */ /* 0x0003e8000c101904 */
[----:B------:R1:W-:Y:S02]  /*1cd0*/  @!P3 STG.E [R16.64+-0x80], R29 ;  /* 0xffff801d1000b986 */ /* 0x0003e4000c101904 */
.L_x_8304:
        /* <DEDUP_REMOVED lines=17> */
[----:B------:R-:W-:Y:S01]  /*1df0*/  SHF.L.U32 R58, R98, 0x2, RZ ;  /* 0x00000002623a7819 */ /* 0x000fe200000006ff */
[----:B------:R-:W-:Y:S01]  /*1e00*/  IMAD R24, R104, c[0x0][0x298], RZ ;  /* 0x0000a60068187a24 */ /* 0x000fe200078e02ff */
[----:B------:R-:W-:Y:S01]  /*1e10*/  CS2R R112, SRZ ;  /* 0x0000000000707805 */ /* 0x000fe2000001ff00 */
[C---:B------:R-:W-:Y:S01]  /*1e20*/  IMAD R25, R63.reuse, c[0x0][0x2bc], R26 ;  /* 0x0000af003f197a24 */ /* 0x040fe200078e021a */
[C---:B------:R-:W-:Y:S01]  /*1e30*/  IADD3 R52, P3, R58.reuse, R87, RZ ;  /* 0x000000573a347210 */ /* 0x040fe20007f7e0ff */
[C---:B------:R-:W-:Y:S01]  /*1e40*/  IMAD R19, R63.reuse, c[0x0][0x29c], R24 ;  /* 0x0000a7003f137a24 */ /* 0x040fe200078e0218 */
[C---:B------:R-:W-:Y:S01]  /*1e50*/  IADD3 R54, P4, R58.reuse, R88, RZ ;  /* 0x000000583a367210 */ /* 0x040fe20007f9e0ff */
[----:B------:R-:W-:Y:S01]  /*1e60*/  IMAD.WIDE.U32 R22, R63, c[0x0][0x298], R20 ;  /* 0x0000a6003f167a25 */ /* 0x000fe200078e0014 */
[----:B------:R-:W-:-:S02]  /*1e70*/  IADD3 R56, P5, R58, R89, RZ ;  /* 0x000000593a387210 */ /* 0x000fc40007fbe0ff */
[----:B------:R-:W-:Y:S01]  /*1e80*/  MOV R111, RZ ;  /* 0x000000ff006f7202 */ /* 0x000fe20000000f00 */
[----:B------:R-:W-:-:S04]  /*1e90*/  IMAD.WIDE.U32 R20, R63, c[0x0][0x2b8], R20 ;  /* 0x0000ae003f147a25 */ /* 0x000fc800078e0014 */
[----:B------:R-:W-:Y:S01]  /*1ea0*/  IMAD.IADD R23, R23, 0x1, R19 ;  /* 0x0000000117177824 */ /* 0x000fe200078e0213 */
[----:B------:R-:W-:Y:S01]  /*1eb0*/  IADD3 R21, R21, R25, RZ ;  /* 0x0000001915157210 */ /* 0x000fe20007ffe0ff */
[----:B------:R-:W-:Y:S02]  /*1ec0*/  IMAD R19, R106, c[0x0][0x2a0], RZ ;  /* 0x0000a8006a137a24 */ /* 0x000fe400078e02ff */
[----:B------:R-:W-:-:S04]  /*1ed0*/  IMAD.WIDE.U32 R22, R64, c[0x0][0x2a0], R22 ;  /* 0x0000a80040167a25 */ /* 0x000fc800078e0016 */
[----:B------:R-:W-:Y:S01]  /*1ee0*/  IMAD R25, R106, c[0x0][0x2c0], RZ ;  /* 0x0000b0006a197a24 */ /* 0x000fe200078e02ff */
[----:B------:R-:W-:Y:S01]  /*1ef0*/  IADD3 R44, P0, R2, R22, RZ ;  /* 0x00000016022c7210 */ /* 0x000fe20007f1e0ff */
[----:B------:R-:W-:-:S04]  /*1f00*/  IMAD.WIDE.U32 R20, R64, c[0x0][0x2c0], R20 ;  /* 0x0000b00040147a25 */ /* 0x000fc800078e0014 */
[----:B------:R-:W-:Y:S01]  /*1f10*/  IMAD R19, R64, c[0x0][0x2a4], R19 ;  /* 0x0000a90040137a24 */ /* 0x000fe200078e0213 */
[----:B------:R-:W-:Y:S01]  /*1f20*/  IADD3 R46, P2, R2, R20, RZ ;  /* 0x00000014022e7210 */ /* 0x000fe20007f5e0ff */
[----:B------:R-:W-:Y:S01]  /*1f30*/  IMAD R25, R64, c[0x0][0x2c4], R25 ;  /* 0x0000b10040197a24 */ /* 0x000fe200078e0219 */
[----:B------:R-:W-:Y:S01]  /*1f40*/  SHF.L.U64.HI R20, R98, 0x2, R103 ;  /* 0x0000000262147819 */ /* 0x000fe20000010267 */
        /* <DEDUP_REMOVED lines=9> */
[----:B------:R-:W-:Y:S01]  /*1fe0*/  IADD3 R58, P6, R58, R90, RZ ;  /* 0x0000005a3a3a7210 */ /* 0x000fe20007fde0ff */
[C---:B------:R-:W-:Y:S01]  /*1ff0*/  IMAD.X R55, R20.reuse, 0x1, R94, P4 ;  /* 0x0000000114377824 */ /* 0x040fe200020e065e */
[----:B------:R-:W-:-:S02]  /*2000*/  IADD3.X R49, R20, R91, RZ, P0, !PT ;  /* 0x0000005b14317210 */ /* 0x000fc400007fe4ff */
[C---:B------:R-:W-:Y:S02]  /*2010*/  IADD3.X R51, R20.reuse, R92, RZ, P2, !PT ;  /* 0x0000005c14337210 */ /* 0x040fe400017fe4ff */
[C---:B------:R-:W-:Y:S02]  /*2020*/  IADD3.X R53, R20.reuse, R93, RZ, P3, !PT ;  /* 0x0000005d14357210 */ /* 0x040fe40001ffe4ff */
[C---:B------:R-:W-:Y:S02]  /*2030*/  IADD3.X R57, R20.reuse, R95, RZ, P5, !PT ;  /* 0x0000005f14397210 */ /* 0x040fe40002ffe4ff */
[----:B------:R-:W-:Y:S02]  /*2040*/  IADD3.X R59, R20, R96, RZ, P6, !PT ;  /* 0x00000060143b7210 */ /* 0x000fe400037fe4ff */
.L_x_8320:
[----:B------:R-:W-:Y:S01]  /*2050*/  SHF.R.S32.HI R128, RZ, 0x1f, R113 ;  /* 0x0000001fff807819 */ /* 0x000fe20000011471 */
[C---:B------:R-:W-:Y:S01]  /*2060*/  IMAD.WIDE.U32 R20, R113.reuse, c[0x0][0x1a0], R32 ;  /* 0x0000680071147a25 */ /* 0x040fe200078e0020 */
[----:B------:R-:W-:Y:S02]  /*2070*/  IADD3 R97, -R2, c[0x0][0x168], RZ ;  /* 0x00005a0002617a10 */ /* 0x000fe40007ffe1ff */
        /* <DEDUP_REMOVED lines=11> */
[----:B------:R-:W-:Y:S02]  /*2130*/  MOV R120, RZ ;  /* 0x000000ff00787202 */ /* 0x000fe40000000f00 */
[----:B------:R-:W-:-:S05]  /*2140*/  LEA.HI.X R27, R20, R74, R21, 0x2, P5 ;  /* 0x0000004a141b7211 */ /* 0x000fca00028f1415 */
[----:B0-2---:R0:W2:Y:S04]  /*2150*/  @!P0 LDG.E R28, [R26.64] ;  /* 0x000000041a1c8981 */ /* 0x0050a8000c1e1900 */
[----:B------:R0:W3:Y:S04]  /*2160*/  @!P2 LDG.E R108, [R26.64+0x80] ;  /* 0x000080041a6ca981 */ /* 0x0000e8000c1e1900 */
[----:B------:R0:W4:Y:S04]  /*2170*/  @!P3 LDG.E R30, [R26.64+0x100] ;  /* 0x000100041a1eb981 */ /* 0x000128000c1e1900 */
[----:B------:R0:W4:Y:S01]  /*2180*/  @!P4 LDG.E R120, [R26.64+0x180] ;  /* 0x000180041a78c981 */ /* 0x000122000c1e1900 */
[----:B------:R-:W-:Y:S01]  /*2190*/  MOV R21, R81 ;  /* 0x0000005100157202 */ /* 0x000fe20000000f00 */
[----:B------:R-:W-:-:S02]  /*21a0*/  IMAD R22, R128, c[0x0][0x188], RZ ;  /* 0x0000620080167a24 */ /* 0x000fc400078e02ff */
[----:B------:R-:W-:Y:S02]  /*21b0*/  IMAD.MOV.U32 R20, RZ, RZ, R34 ;  /* 0x000000ffff147224 */ /* 0x000fe400078e0022 */
        /* <DEDUP_REMOVED lines=8> */
[----:B------:R-:W-:Y:S02]  /*2240*/  LEA R24, P0, R20, R76, 0x2 ;  /* 0x0000004c14187211 */ /* 0x000fe400078010ff */
[----:B------:R-:W-:Y:S01]  /*2250*/  IADD3 R21, R21, R25, RZ ;  /* 0x0000001915157210 */ /* 0x000fe20007ffe0ff */
[----:B------:R-:W4:Y:S01]  /*2260*/  LDG.E R118, [R22.64] ;  /* 0x0000000416767981 */ /* 0x000f22000c1e1900 */
[----:B------:R-:W-:Y:S02]  /*2270*/  ISETP.GE.AND P2, PT, R82, R97, PT ;  /* 0x000000615200720c */ /* 0x000fe40003f46270 */
[----:B------:R-:W-:Y:S02]  /*2280*/  LEA.HI.X R25, R20, R77, R21, 0x2, P0 ;  /* 0x0000004d14197211 */ /* 0x000fe400000f1415 */
[----:B------:R-:W-:-:S02]  /*2290*/  ISETP.GE.AND P0, PT, R32, R97, PT ;  /* 0x000000612000720c */ /* 0x000fc40003f06270 */
[-C--:B------:R-:W-:Y:S02]  /*22a0*/  ISETP.GE.AND P3, PT, R83, R97.reuse, PT ;  /* 0x000000615300720c */ /* 0x080fe40003f66270 */
[----:B------:R-:W-:Y:S01]  /*22b0*/  ISETP.GE.AND P4, PT, R84, R97, PT ;  /* 0x000000615400720c */ /* 0x000fe20003f86270 */
[----:B0-----:R-:W-:Y:S01]  /*22c0*/  IMAD.MOV.U32 R26, RZ, RZ, RZ ;  /* 0x000000ffff1a7224 */ /* 0x001fe200078e00ff */
[----:B------:R-:W-:Y:S02]  /*22d0*/  MOV R126, RZ ;  /* 0x000000ff007e7202 */ /* 0x000fe40000000f00 */
[----:B------:R-:W-:Y:S02]  /*22e0*/  MOV R122, RZ ;  /* 0x000000ff007a7202 */ /* 0x000fe40000000f00 */
[----:B------:R-:W-:Y:S01]  /*22f0*/  MOV R130, RZ ;  /* 0x000000ff00827202 */ /* 0x000fe20000000f00 */
[----:B--2---:R-:W-:Y:S04]  /*2300*/  STS [R79.X4], R28 ;  /* 0x0000001c4f007388 */ /* 0x004fe80000004800 */
[----:B---3--:R0:W-:Y:S04]  /*2310*/  STS [R79.X4+0x80], R108 ;  /* 0x0000806c4f007388 */ /* 0x0081e80000004800 */
[----:B----4-:R-:W-:Y:S04]  /*2320*/  STS [R79.X4+0x100], R30 ;  /* 0x0001001e4f007388 */ /* 0x010fe80000004800 */
[----:B-1----:R1:W-:Y:S01]  /*2330*/  STS [R79.X4+0x180], R120 ;  /* 0x000180784f007388 */ /* 0x0023e20000004800 */
[----:B------:R-:W-:-:S06]  /*2340*/  NOP ;  /* 0x0000000000007918 */ /* 0x000fcc0000000000 */
[----:B------:R-:W2:Y:S04]  /*2350*/  @!P0 LDG.E R26, [R24.64] ;  /* 0x00000004181a8981 */ /* 0x000ea8000c1e1900 */
[----:B------:R-:W3:Y:S04]  /*2360*/  @!P2 LDG.E R126, [R24.64+0x80] ;  /* 0x00008004187ea981 */ /* 0x000ee8000c1e1900 */
[----:B------:R-:W4:Y:S04]  /*2370*/  @!P3 LDG.E R122, [R24.64+0x100] ;  /* 0x00010004187ab981 */ /* 0x000f28000c1e1900 */
[----:B------:R-:W4:Y:S01]  /*2380*/  @!P4 LDG.E R130, [R24.64+0x180] ;  /* 0x000180041882c981 */ /* 0x000f22000c1e1900 */
[----:B------:R-:W-:Y:S01]  /*2390*/  IADD3 R20, R78, -0x1, RZ ;  /* 0xffffffff4e147810 */ /* 0x000fe20007ffe0ff */
[----:B------:R-:W-:Y:S01]  /*23a0*/  FADD.FTZ R119, R8, R62 ;  /* 0x0000003e08777221 */ /* 0x000fe20000010000 */
[----:B------:R-:W-:Y:S01]  /*23b0*/  ISETP.GT.AND P0, PT, R78, 0x1, PT ;  /* 0x000000014e00780c */ /* 0x000fe20003f04270 */
[----:B0-----:R-:W-:Y:S01]  /*23c0*/  FMUL.FTZ R108, R118, 1.4426950216293334961 ;  /* 0x3fb8aa3b766c7820 */ /* 0x001fe20000410000 */
[----:B------:R-:W-:-:S02]  /*23d0*/  LEA.HI R21, R20, R20, RZ, 0x1 ;  /* 0x0000001414157211 */ /* 0x000fc400078f08ff */
[----:B------:R-:W-:Y:S01]  /*23e0*/  ISETP.NE.AND P2, PT, R66, RZ, PT ;  /* 0x000000ff4200720c */ /* 0x000fe20003f45270 */
[----:B------:R-:W-:Y:S01]  /*23f0*/  FMUL.FTZ R31, R108, R119 ;  /* 0x000000776c1f7220 */ /* 0x000fe20000410000 */
[----:B------:R-:W-:Y:S02]  /*2400*/  ISETP.EQ.AND P0, PT, R110, RZ, P0 ;  /* 0x000000ff6e00720c */ /* 0x000fe40000702270 */
[----:B------:R-:W-:-:S03]  /*2410*/  LOP3.LUT R21, R21, 0xfffffe, RZ, 0xc0, !PT ;  /* 0x00fffffe15157812 */ /* 0x000fc600078ec0ff */
[----:B------:R-:W0:Y:S02]  /*2420*/  MUFU.EX2 R31, R31 ;  /* 0x0000001f001f7308 */ /* 0x000e240000000800 */
[----:B------:R-:W-:Y:S01]  /*2430*/  IMAD.IADD R20, R20, 0x1, -R21 ;  /* 0x0000000114147824 */ /* 0x000fe200078e0a15 */
[----:B------:R-:W-:-:S03]  /*2440*/  IADD3 R21, R66, 0x200, RZ ;  /* 0x0000020042157810 */ /* 0x000fc60007ffe0ff */
[----:B------:R-:W-:Y:S02]  /*2450*/  @!P2 IMAD R21, R20, 0x100, R113 ;  /* 0x000001001415a824 */ /* 0x000fe400078e0271 */
[----:B------:R-:W-:-:S03]  /*2460*/  @P0 IADD3 R22, R78, -0x2, RZ ;  /* 0xfffffffe4e160810 */ /* 0x000fc60007ffe0ff */
[----:B------:R-:W-:Y:S02]  /*2470*/  SHF.L.U32 R132, R21, 0x2, RZ ;  /* 0x0000000215847819 */ /* 0x000fe400000006ff */
[----:B------:R-:W-:Y:S02]  /*2480*/  @P0 IMAD R29, R22, c[0x0][0x16c], R113 ;  /* 0x00005b00161d0a24 */ /* 0x000fe400078e0271 */
[----:B------:R-:W0:Y:S01]  /*2490*/  LDS.128 R20, [R79.X16] ;  /* 0x000000004f147984 */ /* 0x000e22000000cc00 */
[----:B------:R-:W-:Y:S01]  /*24a0*/  ISETP.NE.AND P3, PT, R66, 0x1f, PT ;  /* 0x0000001f4200780c */ /* 0x000fe20003f65270 */
[--C-:B-1----:R-:W-:Y:S01]  /*24b0*/  FADD.FTZ R120, R11, R62.reuse ;  /* 0x0000003e0b787221 */ /* 0x102fe20000010000 */
[----:B------:R-:W-:Y:S01]  /*24c0*/  MOV R124, RZ ;  /* 0x000000ff007c7202 */ /* 0x000fe20000000f00 */
[----:B------:R-:W-:Y:S02]  /*24d0*/  FADD.FTZ R121, R10, R62 ;  /* 0x0000003e0a797221 */ /* 0x000fe40000010000 */
[----:B------:R-:W-:-:S02]  /*24e0*/  FMUL.FTZ R30, R108, R120 ;  /* 0x000000786c1e7220 */ /* 0x000fc40000410000 */
[----:B------:R-:W-:-:S04]  /*24f0*/  @P0 IMAD.WIDE R28, R29, 0x8, R40 ;  /* 0x000000081d1c0825 */ /* 0x000fc800078e0228 */
[----:B------:R-:W-:Y:S01]  /*2500*/  MUFU.EX2 R30, R30 ;  /* 0x0000001e001e7308 */ /* 0x000fe20000000800 */
[----:B------:R-:W-:Y:S01]  /*2510*/  FMUL.FTZ R109, R108, R121 ;  /* 0x000000796c6d7220 */ /* 0x000fe20000410000 */
[----:B------:R-:W-:Y:S01]  /*2520*/  BSSY B0, `(.L_x_8308) ;  /* 0x0000024000007945 */ /* 0x000fe20003800000 */
[----:B------:R-:W-:-:S04]  /*2530*/  FMUL.FTZ R131, R6, R117 ;  /* 0x0000007506837220 */ /* 0x000fc80000410000 */
[----:B0-----:R-:W-:Y:S01]  /*2540*/  FMUL.FTZ R131, R22, R131 ;  /* 0x0000008316837220 */ /* 0x001fe20000410000 */
[----:B--2---:R-:W-:Y:S04]  /*2550*/  STS [R79.X4+0x200], R26 ;  /* 0x0002001a4f007388 */ /* 0x004fe80000004800 */
[----:B---3--:R-:W-:Y:S04]  /*2560*/  STS [R79.X4+0x280], R126 ;  /* 0x0002807e4f007388 */ /* 0x008fe80000004800 */
[----:B----4-:R0:W-:Y:S04]  /*2570*/  STS [R79.X4+0x300], R122 ;  /* 0x0003007a4f007388 */ /* 0x0101e80000004800 */
[----:B------:R-:W-:Y:S01]  /*2580*/  STS [R79.X4+0x380], R130 ;  /* 0x000380824f007388 */ /* 0x000fe20000004800 */
[----:B------:R-:W-:-:S06]  /*2590*/  NOP ;  /* 0x0000000000007918 */ /* 0x000fcc0000000000 */
[----:B------:R-:W1:Y:S04]  /*25a0*/  LDS.128 R24, [R79.X16+0x200] ;  /* 0x000200004f187984 */ /* 0x000e68000000cc00 */
[----:B------:R2:W-:Y:S04]  /*25b0*/  STS [R132+0xa38], R31 ;  /* 0x000a381f84007388 */ /* 0x0005e80000000800 */
[----:B------:R-:W-:Y:S01]  /*25c0*/  BAR.SYNC.DEFER_BLOCKING 0x0 ;  /* 0x0000000000007b1d */ /* 0x000fe20000010000 */
[----:B0-----:R-:W-:-:S04]  /*25d0*/  FADD.FTZ R122, R9, R62 ;  /* 0x0000003e097a7221 */ /* 0x001fc80000010000 */
[----:B------:R-:W-:Y:S01]  /*25e0*/  FMUL.FTZ R126, R108, R122 ;  /* 0x0000007a6c7e7220 */ /* 0x000fe20000410000 */
[----:B------:R2:W0:Y:S05]  /*25f0*/  @P3 LDS R123, [R66.X4+0x123c] ;  /* 0x00123c00427b3984 */ /* 0x00042a0000004800 */
[----:B------:R-:W3:Y:S01]  /*2600*/  MUFU.EX2 R126, R126 ;  /* 0x0000007e007e7308 */ /* 0x000ee20000000800 */
[----:B------:R4:W5:Y:S01]  /*2610*/  @P0 LDG.E R124, [R28.64+0x4] ;  /* 0x000004041c7c0981 */ /* 0x000962000c1e1900 */
[----:B------:R-:W-:-:S06]  /*2620*/  FMUL.FTZ R108, R5, R114 ;  /* 0x00000072056c7220 */ /* 0x000fcc0000410000 */
[----:B----4-:R2:W4:Y:S01]  /*2630*/  MUFU.EX2 R28, R109 ;  /* 0x0000006d001c7308 */ /* 0x0105220000000800 */
[----:B------:R-:W-:Y:S02]  /*2640*/  FMUL.FTZ R29, R4, R115 ;  /* 0x00000073041d7220 */ /* 0x000fe40000410000 */
[----:B-1----:R-:W-:Y:S02]  /*2650*/  FMUL.FTZ R125, R107, R26 ;  /* 0x0000001a6b7d7220 */ /* 0x002fe40000410000 */
[----:B------:R-:W-:Y:S02]  /*2660*/  FMUL.FTZ R27, R102, R27 ;  /* 0x0000001b661b7220 */ /* 0x000fe40000410000 */
[----:B------:R-:W-:Y:S02]  /*2670*/  FMUL.FTZ R129, R105, R24 ;  /* 0x0000001869817220 */ /* 0x000fe40000410000 */
[----:B------:R-:W-:Y:S02]  /*2680*/  FMUL.FTZ R24, R20, R29 ;  /* 0x0000001d14187220 */ /* 0x000fe40000410000 */
[----:B------:R-:W-:-:S02]  /*2690*/  FMUL.FTZ R25, R100, R25 ;  /* 0x0000001964197220 */ /* 0x000fc40000410000 */
[----:B------:R-:W-:Y:S02]  /*26a0*/  FMUL.FTZ R26, R7, R116 ;  /* 0x00000074071a7220 */ /* 0x000fe40000410000 */
[----:B---3--:R-:W-:Y:S02]  /*26b0*/  FMUL.FTZ R127, R31, R126 ;  /* 0x0000007e1f7f7220 */ /* 0x008fe40000410000 */
[----:B------:R-:W-:Y:S02]  /*26c0*/  FMUL.FTZ R29, R21, R108 ;  /* 0x0000006c151d7220 */ /* 0x000fe40000410000 */
[----:B------:R-:W-:Y:S01]  /*26d0*/  FFMA.FTZ R130, R30, R27, R125 ;  /* 0x0000001b1e827223 */ /* 0x000fe2000001007d */
[----:B------:R-:W-:Y:S05]  /*26e0*/  @P3 BRA `(.L_x_8309) ;  /* 0x0000007000003947 */ /* 0x000fea0003800000 */
[----:B--2-4-:R-:W-:Y:S01]  /*26f0*/  ISETP.NE.AND P0, PT, R78, c[0x0][0x174], PT ;  /* 0x00005d004e007a0c */ /* 0x014fe20003f05270 */
[----:B0-----:R-:W-:-:S12]  /*2700*/  IMAD.MOV.U32 R123, RZ, RZ, 0x3f800000 ;  /* 0x3f800000ff7b7424 */ /* 0x001fd800078e00ff */
[----:B------:R-:W-:-:S04]  /*2710*/  @P0 LEA.HI R108, R78, R78, RZ, 0x1 ;  /* 0x0000004e4e6c0211 */ /* 0x000fc800078f08ff */
[----:B------:R-:W-:-:S04]  /*2720*/  @P0 LOP3.LUT R109, R108, 0xfffffe, RZ, 0xc0, !PT ;  /* 0x00fffffe6c6d0812 */ /* 0x000fc800078ec0ff */
[----:B------:R-:W-:-:S04]  /*2730*/  @P0 IADD3 R108, -R109, R78, RZ ;  /* 0x0000004e6d6c0210 */ /* 0x000fc80007ffe1ff */
[----:B------:R-:W-:-:S05]  /*2740*/  @P0 LEA R108, R108, R113, 0x8 ;  /* 0x000000716c6c0211 */ /* 0x000fca00078e40ff */
[----:B------:R0:W1:Y:S02]  /*2750*/  @P0 LDS R123, [R108.X4+0xa38] ;  /* 0x000a38006c7b0984 */ /* 0x0000640000004800 */
.L_x_8309:
[----:B--2-4-:R-:W-:Y:S05]  /*2760*/  BSYNC B0 ;  /* 0x0000000000007941 */ /* 0x014fea0003800000 */
.L_x_8308:
[----:B01----:R-:W-:Y:S01]  /*2770*/  FMUL.FTZ R109, R30, R123 ;  /* 0x0000007b1e6d7220 */ /* 0x003fe20000410000 */
[----:B------:R-:W-:Y:S01]  /*2780*/  ISETP.NE.AND P4, PT, R110, 0x1f, PT ;  /* 0x0000001f6e00780c */ /* 0x000fe20003f85270 */
[----:B------:R-:W-:Y:S01]  /*2790*/  FFMA.FTZ R130, R28, R130, R25 ;  /* 0x000000821c827223 */ /* 0x000fe20000010019 */
[----:B------:R-:W-:Y:S01]  /*27a0*/  ISETP.GE.AND P0, PT, R79, 0x1, PT ;  /* 0x000000014f00780c */ /* 0x000fe20003f06270 */
[----:B------:R-:W-:Y:S01]  /*27b0*/  FFMA.FTZ R108, R24, R126, R29 ;  /* 0x0000007e186c7223 */ /* 0x000fe2000001001d */
[----:B------:R-:W-:Y:S01]  /*27c0*/  ISETP.GE.U32.AND P5, PT, R110, 0x18, PT ;  /* 0x000000186e00780c */ /* 0x000fe20003fa6070 */
[----:B------:R-:W-:Y:S01]  /*27d0*/  FMUL.FTZ R109, R28, R109 ;  /* 0x0000006d1c6d7220 */ /* 0x000fe20000410000 */
[----:B------:R-:W-:Y:S01]  /*27e0*/  BSSY B0, `(.L_x_8310) ;  /* 0x0000088000007945 */ /* 0x000fe20003800000 */
[----:B------:R-:W-:Y:S02]  /*27f0*/  FFMA.FTZ R135, R126, R130, R129 ;  /* 0x000000827e877223 */ /* 0x000fe40000010081 */
[----:B------:R-:W-:-:S02]  /*2800*/  FMUL.FTZ R133, R23, R26 ;  /* 0x0000001a17857220 */ /* 0x000fc40000410000 */
[----:B------:R-:W-:Y:S01]  /*2810*/  FFMA.FTZ R108, R28, R108, R131 ;  /* 0x0000006c1c6c7223 */ /* 0x000fe20000010083 */
[----:B------:R-:W0:Y:S01]  /*2820*/  SHFL.DOWN PT, R130, R135, 0x1, 0x1f ;  /* 0x08201f0087827f89 */ /* 0x000e2200000e0000 */
[----:B------:R-:W-:Y:S02]  /*2830*/  FMUL.FTZ R136, R126, R109 ;  /* 0x0000006d7e887220 */ /* 0x000fe40000410000 */
[----:B------:R-:W-:Y:S02]  /*2840*/  FMUL.FTZ R127, R28, R127 ;  /* 0x0000007f1c7f7220 */ /* 0x000fe40000410000 */
[C---:B------:R-:W-:Y:S01]  /*2850*/  FFMA.FTZ R26, R30.reuse, R108, R133 ;  /* 0x0000006c1e1a7223 */ /* 0x040fe20000010085 */
[----:B------:R-:W1:Y:S01]  /*2860*/  SHFL.DOWN PT, R137, R136, 0x1, 0x1f ;  /* 0x08201f0088897f89 */ /* 0x000e6200000e0000 */
[----:B------:R-:W-:-:S03]  /*2870*/  FMUL.FTZ R127, R30, R127 ;  /* 0x0000007f1e7f7220 */ /* 0x000fc60000410000 */
[----:B------:R-:W2:Y:S04]  /*2880*/  SHFL.UP PT, R109, R26, 0x1, RZ ;  /* 0x042000001a6d7989 */ /* 0x000ea800000e00ff */
[----:B------:R-:W3:Y:S01]  /*2890*/  SHFL.UP PT, R108, R127, 0x1, RZ ;  /* 0x042000007f6c7989 */ /* 0x000ee200000e00ff */
[----:B0-----:R-:W-:-:S05]  /*28a0*/  @P4 FFMA.FTZ R135, R136, R130, R135 ;  /* 0x0000008288874223 */ /* 0x001fca0000010087 */
[----:B------:R-:W0:Y:S01]  /*28b0*/  SHFL.DOWN PT, R130, R135, 0x2, 0x1f ;  /* 0x08401f0087827f89 */ /* 0x000e2200000e0000 */
[----:B-1----:R-:W-:Y:S01]  /*28c0*/  @P4 FMUL.FTZ R136, R136, R137 ;  /* 0x0000008988884220 */ /* 0x002fe20000410000 */
[----:B------:R-:W-:Y:S01]  /*28d0*/  ISETP.GE.U32.AND P4, PT, R110, 0x1e, PT ;  /* 0x0000001e6e00780c */ /* 0x000fe20003f86070 */
[----:B--2---:R-:W-:-:S03]  /*28e0*/  @P0 FFMA.FTZ R26, R127, R109, R26 ;  /* 0x0000006d7f1a0223 */ /* 0x004fc6000001001a */
[----:B------:R-:W1:Y:S01]  /*28f0*/  SHFL.DOWN PT, R137, R136, 0x2, 0x1f ;  /* 0x08401f0088897f89 */ /* 0x000e6200000e0000 */
[----:B---3--:R-:W-:-:S03]  /*2900*/  @P0 FMUL.FTZ R127, R127, R108 ;  /* 0x0000006c7f7f0220 */ /* 0x008fc60000410000 */
[----:B------:R-:W2:Y:S01]  /*2910*/  SHFL.UP PT, R109, R26, 0x2, RZ ;  /* 0x044000001a6d7989 */ /* 0x000ea200000e00ff */
[----:B------:R-:W-:-:S03]  /*2920*/  ISETP.GE.AND P0, PT, R79, 0x2, PT ;  /* 0x000000024f00780c */ /* 0x000fc60003f06270 */
[----:B------:R-:W3:Y:S01]  /*2930*/  SHFL.UP PT, R108, R127, 0x2, RZ ;  /* 0x044000007f6c7989 */ /* 0x000ee200000e00ff */
[----:B0-----:R-:W-:-:S05]  /*2940*/  @!P4 FFMA.FTZ R135, R136, R130, R135 ;  /* 0x000000828887c223 */ /* 0x001fca0000010087 */
[----:B------:R-:W0:Y:S01]  /*2950*/  SHFL.DOWN PT, R130, R135, 0x4, 0x1f ;  /* 0x08801f0087827f89 */ /* 0x000e2200000e0000 */
[----:B-1----:R-:W-:Y:S01]  /*2960*/  @!P4 FMUL.FTZ R136, R136, R137 ;  /* 0x000000898888c220 */ /* 0x002fe20000410000 */
[----:B------:R-:W-:Y:S02]  /*2970*/  ISETP.GE.U32.AND P4, PT, R110, 0x1c, PT ;  /* 0x0000001c6e00780c */ /* 0x000fe40003f86070 */
[C---:B--2---:R-:W-:Y:S02]  /*2980*/  @P0 FFMA.FTZ R26, R127.reuse, R109, R26 ;  /* 0x0000006d7f1a0223 */ /* 0x044fe4000001001a */
[----:B------:R-:W1:Y:S01]  /*2990*/  SHFL.DOWN PT, R137, R136, 0x4, 0x1f ;  /* 0x08801f0088897f89 */ /* 0x000e6200000e0000 */
[----:B---3--:R-:W-:-:S03]  /*29a0*/  @P0 FMUL.FTZ R127, R127, R108 ;  /* 0x0000006c7f7f0220 */ /* 0x008fc60000410000 */
[----:B------:R-:W2:Y:S01]  /*29b0*/  SHFL.UP PT, R109, R26, 0x4, RZ ;  /* 0x048000001a6d7989 */ /* 0x000ea200000e00ff */
[----:B------:R-:W-:-:S03]  /*29c0*/  ISETP.GE.AND P0, PT, R79, 0x4, PT ;  /* 0x000000044f00780c */ /* 0x000fc60003f06270 */
[----:B------:R-:W3:Y:S01]  /*29d0*/  SHFL.UP PT, R108, R127, 0x4, RZ ;  /* 0x048000007f6c7989 */ /* 0x000ee200000e00ff */
[----:B0-----:R-:W-:Y:S01]  /*29e0*/  @!P4 FFMA.FTZ R135, R136, R130, R135 ;  /* 0x000000828887c223 */ /* 0x001fe20000010087 */
[----:B------:R-:W-:-:S04]  /*29f0*/  SHF.L.U32 R130, R113, 0x3, RZ ;  /* 0x0000000371827819 */ /* 0x000fc800000006ff */
[----:B------:R-:W0:Y:S01]  /*2a00*/  SHFL.DOWN PT, R138, R135, 0x8, 0x1f ;  /* 0x09001f00878a7f89 */ /* 0x000e2200000e0000 */
[----:B-1----:R-:W-:Y:S01]  /*2a10*/  @!P4 FMUL.FTZ R136, R136, R137 ;  /* 0x000000898888c220 */ /* 0x002fe20000410000 */
[----:B------:R-:W-:Y:S02]  /*2a20*/  ISETP.GE.AND P4, PT, R79, 0x8, PT ;  /* 0x000000084f00780c */ /* 0x000fe40003f86270 */
[C---:B--2---:R-:W-:Y:S02]  /*2a30*/  @P0 FFMA.FTZ R26, R127.reuse, R109, R26 ;  /* 0x0000006d7f1a0223 */ /* 0x044fe4000001001a */
[----:B------:R-:W1:Y:S01]  /*2a40*/  SHFL.DOWN PT, R137, R136, 0x8, 0x1f ;  /* 0x09001f0088897f89 */ /* 0x000e6200000e0000 */
[----:B------:R-:W-:Y:S01]  /*2a50*/  HFMA2.MMA R109, -RZ, RZ, 0, 0 ;  /* 0x00000000ff6d7435 */ /* 0x000fe200000001ff */
[----:B---3--:R-:W-:Y:S01]  /*2a60*/  @P0 FMUL.FTZ R127, R127, R108 ;  /* 0x0000006c7f7f0220 */ /* 0x008fe20000410000 */
[----:B------:R-:W-:Y:S01]  /*2a70*/  ISETP.GE.AND P0, PT, R78, c[0x0][0x174], PT ;  /* 0x00005d004e007a0c */ /* 0x000fe20003f06270 */
[----:B------:R-:W2:Y:S01]  /*2a80*/  SHFL.UP PT, R134, R26, 0x8, RZ ;  /* 0x050000001a867989 */ /* 0x000ea200000e00ff */
[----:B------:R-:W-:-:S02]  /*2a90*/  IMAD.MOV.U32 R108, RZ, RZ, 0x3f800000 ;  /* 0x3f800000ff6c7424 */ /* 0x000fc400078e00ff */
[----:B------:R-:W-:Y:S01]  /*2aa0*/  ISETP.NE.OR P0, PT, R110, RZ, P0 ;  /* 0x000000ff6e00720c */ /* 0x000fe20000705670 */
[----:B------:R-:W3:Y:S01]  /*2ab0*/  SHFL.UP PT, R132, R127, 0x8, RZ ;  /* 0x050000007f847989 */ /* 0x000ee200000e00ff */
[----:B0-----:R-:W-:-:S11]  /*2ac0*/  @!P5 FFMA.FTZ R135, R136, R138, R135 ;  /* 0x0000008a8887d223 */ /* 0x001fd60000010087 */
[----:B------:R-:W-:Y:S01]  /*2ad0*/  @!P0 LDS.64 R108, [R130+0x12b8] ;  /* 0x0012b800826c8984 */ /* 0x000fe20000000a00 */
[----:B------:R-:W-:Y:S01]  /*2ae0*/  ISETP.GE.AND P0, PT, R79, 0x10, PT ;  /* 0x000000104f00780c */ /* 0x000fe20003f06270 */
[----:B-1----:R-:W-:Y:S02]  /*2af0*/  @!P5 FMUL.FTZ R136, R136, R137 ;  /* 0x000000898888d220 */ /* 0x002fe40000410000 */
[----:B------:R-:W0:Y:S04]  /*2b00*/  SHFL.DOWN PT, R138, R135, 0x10, 0x1f ;  /* 0x0a001f00878a7f89 */ /* 0x000e2800000e0000 */
[----:B------:R-:W1:Y:S01]  /*2b10*/  SHFL.DOWN PT, R137, R136, 0x10, 0x1f ;  /* 0x0a001f0088897f89 */ /* 0x000e6200000e0000 */
[C---:B--2---:R-:W-:Y:S02]  /*2b20*/  @P4 FFMA.FTZ R26, R127.reuse, R134, R26 ;  /* 0x000000867f1a4223 */ /* 0x044fe4000001001a */
[----:B---3--:R-:W-:Y:S01]  /*2b30*/  @P4 FMUL.FTZ R127, R127, R132 ;  /* 0x000000847f7f4220 */ /* 0x008fe20000410000 */
[----:B------:R-:W-:-:S02]  /*2b40*/  ISETP.GE.U32.AND P4, PT, R110, 0x10, PT ;  /* 0x000000106e00780c */ /* 0x000fc40003f86070 */
[----:B------:R-:W2:Y:S04]  /*2b50*/  SHFL.UP PT, R134, R26, 0x10, RZ ;  /* 0x060000001a867989 */ /* 0x000ea800000e00ff */
[----:B------:R-:W3:Y:S07]  /*2b60*/  SHFL.UP PT, R132, R127, 0x10, RZ ;  /* 0x060000007f847989 */ /* 0x000eee00000e00ff */
[----:B0-----:R-:W-:-:S02]  /*2b70*/  @!P4 FFMA.FTZ R135, R136, R138, R135 ;  /* 0x0000008a8887c223 */ /* 0x001fc40000010087 */
[----:B-1----:R-:W-:-:S03]  /*2b80*/  @!P4 FMUL.FTZ R136, R136, R137 ;  /* 0x000000898888c220 */ /* 0x002fc60000410000 */
[----:B------:R-:W-:Y:S04]  /*2b90*/  SHFL.DOWN PT, R140, R135, 0x1, 0x1f ;  /* 0x08201f00878c7f89 */ /* 0x000fe800000e0000 */
[----:B------:R-:W-:Y:S01]  /*2ba0*/  SHFL.DOWN PT, R139, R136, 0x1, 0x1f ;  /* 0x08201f00888b7f89 */ /* 0x000fe200000e0000 */
[----:B--2---:R-:W-:-:S03]  /*2bb0*/  @P0 FFMA.FTZ R26, R127, R134, R26 ;  /* 0x000000867f1a0223 */ /* 0x004fc6000001001a */
[----:B------:R-:W0:Y:S01]  /*2bc0*/  SHFL.IDX PT, R138, R109, RZ, 0x1f ;  /* 0x00001fff6d8a7589 */ /* 0x000e2200000e0000 */
[----:B---3--:R-:W-:-:S03]  /*2bd0*/  @P0 FMUL.FTZ R127, R127, R132 ;  /* 0x000000847f7f0220 */ /* 0x008fc60000410000 */
[----:B-----5:R-:W-:Y:S04]  /*2be0*/  SHFL.IDX PT, R132, R124, RZ, 0x1f ;  /* 0x00001fff7c847589 */ /* 0x020fe800000e0000 */
[----:B------:R-:W-:Y:S04]  /*2bf0*/  SHFL.UP PT, R26, R26, 0x1, RZ ;  /* 0x042000001a1a7989 */ /* 0x000fe800000e00ff */
[----:B------:R-:W1:Y:S04]  /*2c00*/  SHFL.UP PT, R127, R127, 0x1, RZ ;  /* 0x042000007f7f7989 */ /* 0x000e6800000e00ff */
[----:B------:R-:W-:Y:S04]  /*2c10*/  SHFL.IDX PT, R137, R135, RZ, 0x1f ;  /* 0x00001fff87897589 */ /* 0x000fe800000e0000 */
[----:B------:R-:W2:Y:S01]  /*2c20*/  SHFL.IDX PT, R134, R136, RZ, 0x1f ;  /* 0x00001fff88867589 */ /* 0x000ea200000e0000 */
[----:B0-----:R-:W-:Y:S01]  /*2c30*/  @P3 FFMA.FTZ R138, R139, R138, R140 ;  /* 0x0000008a8b8a3223 */ /* 0x001fe2000001008c */
[----:B------:R-:W-:-:S03]  /*2c40*/  IADD3 R139, -R2, c[0x0][0x168], -R66 ;  /* 0x00005a00028b7a10 */ /* 0x000fc60007ffe942 */
[----:B------:R-:W-:Y:S01]  /*2c50*/  FFMA.FTZ R123, R138, R123, R27 ;  /* 0x0000007b8a7b7223 */ /* 0x000fe2000001001b */
[C---:B------:R-:W-:Y:S02]  /*2c60*/  ISETP.GE.AND P0, PT, R139.reuse, 0x1, PT ;  /* 0x000000018b00780c */ /* 0x040fe40003f06270 */
[C---:B------:R-:W-:Y:S01]  /*2c70*/  ISETP.GE.AND P3, PT, R139.reuse, 0x41, PT ;  /* 0x000000418b00780c */ /* 0x040fe20003f66270 */
[----:B------:R-:W-:Y:S01]  /*2c80*/  FFMA.FTZ R125, R30, R123, R125 ;  /* 0x0000007b1e7d7223 */ /* 0x000fe2000001007d */
[----:B------:R-:W-:Y:S01]  /*2c90*/  ISETP.GE.AND P4, PT, R139, 0x61, PT ;  /* 0x000000618b00780c */ /* 0x000fe20003f86270 */
[----:B-1----:R-:W-:Y:S01]  /*2ca0*/  @P2 FFMA.FTZ R132, R127, R132, R26 ;  /* 0x000000847f842223 */ /* 0x002fe2000001001a */
[----:B------:R-:W-:Y:S01]  /*2cb0*/  ISETP.GE.AND P2, PT, R139, 0x21, PT ;  /* 0x000000218b00780c */ /* 0x000fe20003f46270 */
[----:B------:R-:W-:Y:S02]  /*2cc0*/  FFMA.FTZ R127, R28, R125, R25 ;  /* 0x0000007d1c7f7223 */ /* 0x000fe40000010019 */
[----:B------:R-:W-:-:S02]  /*2cd0*/  FFMA.FTZ R138, R31, R132, R24 ;  /* 0x000000841f8a7223 */ /* 0x000fc40000010018 */
[----:B------:R-:W-:Y:S02]  /*2ce0*/  FFMA.FTZ R129, R126, R127, R129 ;  /* 0x0000007f7e817223 */ /* 0x000fe40000010081 */
[C---:B--2---:R-:W-:Y:S02]  /*2cf0*/  FFMA.FTZ R109, R134.reuse, R109, R137 ;  /* 0x0000006d866d7223 */ /* 0x044fe40000010089 */
[----:B------:R-:W-:Y:S02]  /*2d00*/  FMUL.FTZ R108, R134, R108 ;  /* 0x0000006c866c7220 */ /* 0x000fe40000410000 */
[----:B------:R-:W-:Y:S02]  /*2d10*/  FMUL.FTZ R134, R123, R120 ;  /* 0x000000787b867220 */ /* 0x000fe40000410000 */
[----:B------:R-:W-:Y:S01]  /*2d20*/  FMUL.FTZ R135, R125, R121 ;  /* 0x000000797d877220 */ /* 0x000fe20000410000 */
[----:B------:R0:W-:Y:S01]  /*2d30*/  @!P1 STS.64 [R130+0x12b8], R108 ;  /* 0x0012b86c82009388 */ /* 0x0001e20000000a00 */
[----:B------:R-:W-:-:S02]  /*2d40*/  FMUL.FTZ R132, R127, R122 ;  /* 0x0000007a7f847220 */ /* 0x000fc40000410000 */
[----:B------:R-:W-:Y:S02]  /*2d50*/  FMUL.FTZ R31, R129, R119 ;  /* 0x00000077811f7220 */ /* 0x000fe40000410000 */
[----:B------:R-:W-:Y:S02]  /*2d60*/  FADD.FTZ R124, -R24, R138 ;  /* 0x0000008a187c7221 */ /* 0x000fe40000010100 */
[----:B------:R-:W-:Y:S02]  /*2d70*/  FMUL.FTZ R27, R7, R134 ;  /* 0x00000086071b7220 */ /* 0x000fe40000410000 */
[----:B------:R-:W-:Y:S02]  /*2d80*/  FMUL.FTZ R26, R6, R135 ;  /* 0x00000087061a7220 */ /* 0x000fe40000410000 */
[----:B------:R-:W-:Y:S02]  /*2d90*/  FMUL.FTZ R25, R5, R132 ;  /* 0x0000008405197220 */ /* 0x000fe40000410000 */
[----:B------:R-:W-:-:S02]  /*2da0*/  FMUL.FTZ R24, R4, R31 ;  /* 0x0000001f04187220 */ /* 0x000fc40000410000 */
[----:B------:R-:W-:Y:S02]  /*2db0*/  FFMA.FTZ R136, R126, R138, R29 ;  /* 0x0000008a7e887223 */ /* 0x000fe4000001001d */
[----:B------:R-:W-:Y:S01]  /*2dc0*/  FFMA.FTZ R31, R124, R31, RZ ;  /* 0x0000001f7c1f7223 */ /* 0x000fe200000100ff */
[----:B------:R1:W-:Y:S01]  /*2dd0*/  STS.128 [R66.X16+0x400], R24 ;  /* 0x0004001842007388 */ /* 0x0003e2000000cc00 */
[----:B------:R-:W-:Y:S02]  /*2de0*/  FADD.FTZ R126, -R29, R136 ;  /* 0x000000881d7e7221 */ /* 0x000fe40000010100 */
[----:B------:R-:W-:Y:S01]  /*2df0*/  FFMA.FTZ R140, R28, R136, R131 ;  /* 0x000000881c8c7223 */ /* 0x000fe20000010083 */
[----:B------:R-:W-:Y:S01]  /*2e00*/  BAR.SYNC.DEFER_BLOCKING 0x0 ;  /* 0x0000000000007b1d */ /* 0x000fe20000010000 */
[----:B------:R-:W-:Y:S02]  /*2e10*/  FFMA.FTZ R132, R126, R132, R31 ;  /* 0x000000847e847223 */ /* 0x000fe4000001001f */
[----:B------:R-:W-:-:S02]  /*2e20*/  FFMA.FTZ R31, R30, R140, R133 ;  /* 0x0000008c1e1f7223 */ /* 0x000fc40000010085 */
[----:B------:R-:W-:Y:S02]  /*2e30*/  FADD.FTZ R131, -R131, R140 ;  /* 0x0000008c83837221 */ /* 0x000fe40000010100 */
[----:B------:R-:W-:Y:S02]  /*2e40*/  FADD.FTZ R133, -R133, R31 ;  /* 0x0000001f85857221 */ /* 0x000fe40000010100 */
[----:B------:R-:W-:Y:S02]  /*2e50*/  FMUL.FTZ R28, R105, R138 ;  /* 0x0000008a691c7220 */ /* 0x000fe40000410000 */
[----:B0-----:R-:W-:Y:S01]  /*2e60*/  FMUL.FTZ R109, R133, R134 ;  /* 0x00000086856d7220 */ /* 0x001fe20000410000 */
[----:B-1----:R-:W-:Y:S01]  /*2e70*/  SHF.L.U64.HI R24, R112, 0x2, R111 ;  /* 0x0000000270187819 */ /* 0x002fe2000001026f */
[----:B------:R-:W-:Y:S02]  /*2e80*/  FMUL.FTZ R29, R100, R136 ;  /* 0x00000088641d7220 */ /* 0x000fe40000410000 */
[----:B------:R-:W-:-:S02]  /*2e90*/  FMUL.FTZ R30, R107, R140 ;  /* 0x0000008c6b1e7220 */ /* 0x000fc40000410000 */
[----:B------:R-:W-:Y:S02]  /*2ea0*/  FMUL.FTZ R31, R102, R31 ;  /* 0x0000001f661f7220 */ /* 0x000fe40000410000 */
        /* <DEDUP_REMOVED lines=25> */
[----:B-1----:R1:W-:Y:S04]  /*3040*/  RED.E.ADD.F32.FTZ.RN.STRONG.GPU [R28.64], R137 ;  /* 0x000000891c00798e */ /* 0x0023e8000c10e784 */
[----:B0-----:R1:W-:Y:S02]  /*3050*/  RED.E.ADD.F32.FTZ.RN.STRONG.GPU [R30.64], R143 ;  /* 0x0000008f1e00798e */ /* 0x0013e4000c10e784 */
.L_x_8311:
[----:B0-----:R-:W-:Y:S05]  /*3060*/  BSYNC B0 ;  /* 0x0000000000007941 */ /* 0x001fea0003800000 */
.L_x_8310:
[----:B-1----:R0:W1:Y:S01]  /*3070*/  LDS R29, [R66.X4+0x680] ;  /* 0x00068000421d7984 */ /* 0x0020620000004800 */
[----:B------:R-:W-:Y:S01]  /*3080*/  BSSY B0, `(.L_x_8312) ;  /* 0x000000a000007945 */ /* 0x000fe20003800000 */
[C---:B------:R-:W-:Y:S02]  /*3090*/  IMAD R31, R135.reuse, c[0x0][0x2b4], R130 ;  /* 0x0000ad00871f7a24 */ /* 0x040fe400078e0282 */
[----:B------:R-:W-:Y:S01]  /*30a0*/  IMAD R137, R135, c[0x0][0x2d4], R132 ;  /* 0x0000b50087897a24 */ /* 0x000fe200078e0284 */
[----:B------:R-:W-:Y:S05]  /*30b0*/  @!P2 BRA `(.L_x_8313) ;  /* 0x000000600000a947 */ /* 0x000fea0003800000 */
[----:B------:R-:W-:-:S04]  /*30c0*/  IMAD.WIDE.U32 R26, R135, c[0x0][0x2b0], R48 ;  /* 0x0000ac00871a7a25 */ /* 0x000fc800078e0030 */
[----:B------:R-:W-:-:S04]  /*30d0*/  IMAD.WIDE.U32 R24, R135, c[0x0][0x2d0], R54 ;  /* 0x0000b40087187a25 */ /* 0x000fc800078e0036 */
[----:B------:R-:W-:Y:S01]  /*30e0*/  IMAD.IADD R27, R27, 0x1, R31 ;  /* 0x000000011b1b7824 */ /* 0x000fe200078e021f */
[----:B------:R-:W-:-:S04]  /*30f0*/  IADD3 R25, R25, R137, RZ ;  /* 0x0000008919197210 */ /* 0x000fc80007ffe0ff */
[----:B--2---:R2:W-:Y:S04]  /*3100*/  RED.E.ADD.F32.FTZ.RN.STRONG.GPU [R26.64], R139 ;  /* 0x0000008b1a00798e */ /* 0x0045e8000c10e784 */
[----:B-1----:R2:W-:Y:S02]  /*3110*/  RED.E.ADD.F32.FTZ.RN.STRONG.GPU [R24.64], R29 ;  /* 0x0000001d1800798e */ /* 0x0025e4000c10e784 */
.L_x_8313:
[----:B------:R-:W-:Y:S05]  /*3120*/  BSYNC B0 ;  /* 0x0000000000007941 */ /* 0x000fea0003800000 */
.L_x_8312:
[----:B-12---:R1:W2:Y:S01]  /*3130*/  LDS R29, [R66.X4+0x700] ;  /* 0x00070000421d7984 */ /* 0x0062a20000004800 */
[----:B------:R-:W-:Y:S01]  /*3140*/  BSSY B0, `(.L_x_8314) ;  /* 0x0000008000007945 */ /* 0x000fe20003800000 */
[----:B------:R-:W-:Y:S05]  /*3150*/  @!P3 BRA `(.L_x_8315) ;  /* 0x000000600000b947 */ /* 0x000fea0003800000 */
[----:B------:R-:W-:-:S04]  /*3160*/  IMAD.WIDE.U32 R26, R135, c[0x0][0x2b0], R50 ;  /* 0x0000ac00871a7a25 */ /* 0x000fc800078e0032 */
[----:B------:R-:W-:Y:S01]  /*3170*/  IMAD.WIDE.U32 R24, R135, c[0x0][0x2d0], R56 ;  /* 0x0000b40087187a25 */ /* 0x000fe200078e0038 */
[----:B------:R-:W-:-:S04]  /*3180*/  IADD3 R27, R31, R27, RZ ;  /* 0x0000001b1f1b7210 */ /* 0x000fc80007ffe0ff */
[----:B------:R-:W-:Y:S01]  /*3190*/  IADD3 R25, R137, R25, RZ ;  /* 0x0000001989197210 */ /* 0x000fe20007ffe0ff */
[----:B---3--:R3:W-:Y:S04]  /*31a0*/  RED.E.ADD.F32.FTZ.RN.STRONG.GPU [R26.64], R141 ;  /* 0x0000008d1a00798e */ /* 0x0087e8000c10e784 */
[----:B--2---:R3:W-:Y:S02]  /*31b0*/  RED.E.ADD.F32.FTZ.RN.STRONG.GPU [R24.64], R29 ;  /* 0x0000001d1800798e */ /* 0x0047e4000c10e784 */
.L_x_8315:
[----:B------:R-:W-:Y:S05]  /*31c0*/  BSYNC B0 ;  /* 0x0000000000007941 */ /* 0x000fea0003800000 */
.L_x_8314:
[----:B--23--:R2:W3:Y:S01]  /*31d0*/  LDS R29, [R66.X4+0x780] ;  /* 0x00078000421d7984 */ /* 0x00c4e20000004800 */
[----:B------:R-:W-:Y:S01]  /*31e0*/  BSSY B0, `(.L_x_8316) ;  /* 0x0000008000007945 */ /* 0x000fe20003800000 */
[----:B------:R-:W-:Y:S05]  /*31f0*/  @!P4 BRA `(.L_x_8317) ;  /* 0x000000600000c947 */ /* 0x000fea0003800000 */
[----:B------:R-:W-:-:S04]  /*3200*/  IMAD.WIDE.U32 R26, R135, c[0x0][0x2b0], R52 ;  /* 0x0000ac00871a7a25 */ /* 0x000fc800078e0034 */
[----:B------:R-:W-:-:S04]  /*3210*/  IMAD.WIDE.U32 R24, R135, c[0x0][0x2d0], R58 ;  /* 0x0000b40087187a25 */ /* 0x000fc800078e003a */
[----:B------:R-:W-:Y:S01]  /*3220*/  IMAD.IADD R27, R31, 0x1, R27 ;  /* 0x000000011f1b7824 */ /* 0x000fe200078e021b */
[----:B------:R-:W-:-:S04]  /*3230*/  IADD3 R25, R137, R25, RZ ;  /* 0x0000001989197210 */ /* 0x000fc80007ffe0ff */
[----:B----4-:R4:W-:Y:S04]  /*3240*/  RED.E.ADD.F32.FTZ.RN.STRONG.GPU [R26.64], R109 ;  /* 0x0000006d1a00798e */ /* 0x0109e8000c10e784 */
[----:B---3--:R4:W-:Y:S02]  /*3250*/  RED.E.ADD.F32.FTZ.RN.STRONG.GPU [R24.64], R29 ;  /* 0x0000001d1800798e */ /* 0x0089e4000c10e784 */
.L_x_8317:
[----:B------:R-:W-:Y:S05]  /*3260*/  BSYNC B0 ;  /* 0x0000000000007941 */ /* 0x000fea0003800000 */
.L_x_8316:
[----:B----4-:R-:W4:Y:S01]  /*3270*/  SHFL.DOWN P0, R25, R108, 0x1, 0x1f ;  /* 0x08201f006c197f89 */ /* 0x010f220000000000 */
[-C--:B------:R-:W-:Y:S01]  /*3280*/  FMUL.FTZ R24, R118, R125.reuse ;  /* 0x0000007d76187220 */ /* 0x080fe20000410000 */
[----:B------:R-:W-:Y:S01]  /*3290*/  BSSY B0, `(.L_x_8318) ;  /* 0x000002a000007945 */ /* 0x000fe20003800000 */
[----:B------:R-:W-:Y:S02]  /*32a0*/  FMUL.FTZ R125, R22, R125 ;  /* 0x0000007d167d7220 */ /* 0x000fe40000410000 */
[-C--:B------:R-:W-:Y:S02]  /*32b0*/  FMUL.FTZ R22, R21, R127.reuse ;  /* 0x0000007f15167220 */ /* 0x080fe40000410000 */
        /* <DEDUP_REMOVED lines=39> */
.L_x_8319:
[----:B---3--:R-:W-:Y:S05]  /*3530*/  BSYNC B0 ;  /* 0x0000000000007941 */ /* 0x008fea0003800000 */
.L_x_8318:
[----:B------:R-:W-:Y:S02]  /*3540*/  IADD3 R113, R113, 0x1, RZ ;  /* 0x0000000171717810 */ /* 0x000fe40007ffe0ff */
[----:B------:R-:W-:Y:S02]  /*3550*/  IADD3 R112, P2, R112, 0x1, RZ ;  /* 0x0000000170707810 */ /* 0x000fe40007f5e0ff */
[----:B------:R-:W-:Y:S02]  /*3560*/  ISETP.GE.AND P0, PT, R113, c[0x0][0x16c], PT ;  /* 0x00005b0071007a0c */ /* 0x000fe40003f06270 */
[----:B------:R-:W-:-:S11]  /*3570*/  IADD3.X R111, RZ, R111, RZ, P2, !PT ;  /* 0x0000006fff6f7210 */ /* 0x000fd600017fe4ff */
[----:B------:R-:W-:Y:S01]  /*3580*/  @P0 CALL.REL.NOINC `(.L_x_8307) ;  /* 0x0000001000000944 */ /* 0x000fe20003c00000 */
[----:B------:R-:W-:Y:S05]  /*3590*/  BRA `(.L_x_8320) ;  /* 0xffffeab000007947 */ /* 0x000fea000383ffff */
.L_x_8307:
        /* <DEDUP_REMOVED lines=10> */
[----:B---3--:R-:W-:Y:S02]  /*3640*/  IMAD R13, R63, c[0x0][0x2dc], R4 ;  /* 0x0000b7003f0d7a24 */ /* 0x008fe400078e0204 */
        /* <DEDUP_REMOVED lines=29> */
.L_x_8322:
[----:B------:R-:W-:Y:S05]  /*3820*/  BSYNC B0 ;  /* 0x0000000000007941 */ /* 0x000fea0003800000 */
.L_x_8321:
[----:B------:R-:W-:Y:S01]  /*3830*/  @!P0 STG.E [R6.64+-0x180], R11 ;  /* 0xfffe800b06008986 */ /* 0x000fe2000c101904 */
[----:B------:R-:W-:Y:S01]  /*3840*/  FADD.FTZ R2, R16, R67 ;  /* 0x0000004310027221 */ /* 0x000fe20000010000 */
[----:B------:R-:W-:Y:S01]  /*3850*/  BSSY B0, `(.L_x_8323) ;  /* 0x0000021000007945 */ /* 0x000fe20003800000 */
[----:B---3--:R-:W-:Y:S01]  /*3860*/  IMAD R4, R104, c[0x0][0x2f8], RZ ;  /* 0x0000be0068047a24 */ /* 0x008fe200078e02ff */
[----:B------:R-:W-:Y:S04]  /*3870*/  @!P2 STG.E [R6.64+-0x100], R21 ;  /* 0xffff00150600a986 */ /* 0x000fe8000c101904 */
[----:B------:R3:W-:Y:S04]  /*3880*/  @!P3 STG.E [R6.64+-0x80], R23 ;  /* 0xffff80170600b986 */ /* 0x0007e8000c101904 */
[----:B------:R-:W-:Y:S01]  /*3890*/  BAR.SYNC.DEFER_BLOCKING 0x0 ;  /* 0x0000000000007b1d */ /* 0x000fe20000010000 */
[----:B---3--:R-:W-:-:S05]  /*38a0*/  IMAD R7, R63, c[0x0][0x2fc], R4 ;  /* 0x0000bf003f077a24 */ /* 0x008fca00078e0204 */
[----:B------:R3:W-:Y:S01]  /*38b0*/  STS.128 [R79.X16], R16 ;  /* 0x000000104f007388 */ /* 0x0007e2000000cc00 */
[----:B------:R-:W-:-:S06]  /*38c0*/  NOP ;  /* 0x0000000000007918 */ /* 0x000fcc0000000000 */
[----:B------:R-:W-:Y:S04]  /*38d0*/  LDS R9, [R79.X4] ;  /* 0x000000004f097984 */ /* 0x000fe80000004800 */
[----:B------:R-:W-:Y:S04]  /*38e0*/  LDS R13, [R79.X4+0x80] ;  /* 0x000080004f0d7984 */ /* 0x000fe80000004800 */
[----:B------:R-:W-:Y:S01]  /*38f0*/  LDS R15, [R79.X4+0x100] ;  /* 0x000100004f0f7984 */ /* 0x000fe20000004800 */
[----:B---3--:R-:W-:Y:S02]  /*3900*/  FADD.FTZ R17, R2, R17 ;  /* 0x0000001102117221 */ /* 0x008fe40000010000 */
        /* <DEDUP_REMOVED lines=21> */
.L_x_8324:
[----:B------:R-:W-:Y:S05]  /*3a60*/  BSYNC B0 ;  /* 0x0000000000007941 */ /* 0x000fea0003800000 */
.L_x_8323:
[----:B------:R-:W-:Y:S01]  /*3a70*/  MOV R3, R17 ;  /* 0x0000001100037202 */ /* 0x000fe20000000f00 */
[----:B------:R-:W-:Y:S01]  /*3a80*/  IMAD R5, R61, c[0x0][0x300], RZ ;  /* 0x0000c0003d057a24 */ /* 0x000fe200078e02ff */
[----:B------:R-:W-:Y:S02]  /*3a90*/  IADD3 R99, P1, R99, -0x180, RZ ;  /* 0xfffffe8063637810 */ /* 0x000fe40007f3e0ff */
[-C--:B------:R-:W-:Y:S01]  /*3aa0*/  ISETP.GE.AND P0, PT, R82, R11.reuse, PT ;  /* 0x0000000b5200720c */ /* 0x080fe20003f06270 */
[C---:B------:R-:W-:Y:S01]  /*3ab0*/  IMAD.WIDE.U32 R2, R0.reuse, c[0x0][0x300], R2 ;  /* 0x0000c00000027a25 */ /* 0x040fe200078e0002 */
[----:B------:R-:W-:Y:S02]  /*3ac0*/  IADD3.X R101, R101, -0x1, RZ, P1, !PT ;  /* 0xffffffff65657810 */ /* 0x000fe40000ffe4ff */
[----:B------:R-:W-:Y:S01]  /*3ad0*/  ISETP.GE.AND P1, PT, R83, R11, PT ;  /* 0x0000000b5300720c */ /* 0x000fe20003f26270 */
[----:B------:R-:W-:Y:S01]  /*3ae0*/  IMAD R5, R0, c[0x0][0x304], R5 ;  /* 0x0000c10000057a24 */ /* 0x000fe200078e0205 */
[----:B------:R-:W-:-:S02]  /*3af0*/  IADD3 R98, P3, R98, R2, RZ ;  /* 0x0000000262627210 */ /* 0x000fc40007f7e0ff */
[----:B------:R-:W-:Y:S02]  /*3b00*/  IADD3 R2, P4, R99, c[0x0][0x340], RZ ;  /* 0x0000d00063027a10 */ /* 0x000fe40007f9e0ff */
[----:B------:R-:W-:Y:S02]  /*3b10*/  ISETP.GE.AND P2, PT, R84, R11, PT ;  /* 0x0000000b5400720c */ /* 0x000fe40003f46270 */
[----:B------:R-:W-:Y:S02]  /*3b20*/  IADD3.X R103, R103, R5, R3, P3, !PT ;  /* 0x0000000567677210 */ /* 0x000fe40001ffe403 */
[----:B------:R-:W-:Y:S02]  /*3b30*/  ISETP.GT.AND P5, PT, R78, 0x1, PT ;  /* 0x000000014e00780c */ /* 0x000fe40003fa4270 */
[----:B------:R-:W-:Y:S02]  /*3b40*/  IADD3.X R3, R101, c[0x0][0x344], RZ, P4, !PT ;  /* 0x0000d10065037a10 */ /* 0x000fe400027fe4ff */
[----:B------:R-:W-:-:S02]  /*3b50*/  LEA R2, P3, R98, R2, 0x2 ;  /* 0x0000000262027211 */ /* 0x000fc400078610ff */
[----:B------:R-:W-:Y:S02]  /*3b60*/  IADD3 R73, P4, R73, -0x200, RZ ;  /* 0xfffffe0049497810 */ /* 0x000fe40007f9e0ff */
        /* <DEDUP_REMOVED lines=17> */
.L_x_8301:
[----:B------:R-:W-:Y:S02]  /*3c80*/  ISETP.NE.U32.AND P0, PT, RZ, c[0x0][0x328], PT ;  /* 0x0000ca00ff007a0c */ /* 0x000fe40003f05070 */
[----:B------:R-:W-:-:S02]  /*3c90*/  ISETP.NE.U32.AND P2, PT, RZ, c[0x0][0x348], PT ;  /* 0x0000d200ff007a0c */ /* 0x000fc40003f45070 */
[----:B------:R-:W-:Y:S02]  /*3ca0*/  ISETP.NE.AND.EX P1, PT, RZ, c[0x0][0x32c], PT, P0 ;  /* 0x0000cb00ff007a0c */ /* 0x000fe40003f25300 */
[----:B------:R-:W-:-:S11]  /*3cb0*/  ISETP.NE.AND.EX P0, PT, RZ, c[0x0][0x34c], PT, P2 ;  /* 0x0000d300ff007a0c */ /* 0x000fd60003f05320 */
[----:B------:R-:W-:Y:S05]  /*3cc0*/  @!P1 BRA `(.L_x_8326) ;  /* 0x0000014000009947 */ /* 0x000fea0003800000 */
[----:B----4-:R-:W4:Y:S01]  /*3cd0*/  SHFL.DOWN P1, R2, R65, 0x1, 0x1f ;  /* 0x08201f0041027f89 */ /* 0x010f220000020000 */
[----:B------:R-:W-:Y:S03]  /*3ce0*/  BSSY B0, `(.L_x_8326) ;  /* 0x0000012000007945 */ /* 0x000fe60003800000 */
[----:B---3--:R-:W3:Y:S01]  /*3cf0*/  S2R R7, SR_LANEID ;  /* 0x0000000000077919 */ /* 0x008ee20000000000 */
[----:B----4-:R-:W-:Y:S01]  /*3d00*/  @P1 FADD R2, R2, R65 ;  /* 0x0000004102021221 */ /* 0x010fe20000000000 */
[----:B---3--:R-:W-:-:S04]  /*3d10*/  ISETP.NE.AND P2, PT, R7, RZ, PT ;  /* 0x000000ff0700720c */ /* 0x008fc80003f45270 */
        /* <DEDUP_REMOVED lines=14> */
.L_x_8327:
[----:B---3--:R-:W-:Y:S05]  /*3e00*/  BSYNC B0 ;  /* 0x0000000000007941 */ /* 0x008fea0003800000 */
.L_x_8326:
[----:B------:R-:W-:Y:S01]  /*3e10*/  BSSY B0, `(.L_x_8328) ;  /* 0x0000018000007945 */ /* 0x000fe20003800000 */
[----:B------:R-:W-:Y:S05]  /*3e20*/  @!P0 BRA `(.L_x_8329) ;  /* 0x0000015000008947 */ /* 0x000fea0003800000 */
[----:B------:R-:W-:Y:S06]  /*3e30*/  BAR.SYNC.DEFER_BLOCKING 0x0 ;  /* 0x0000000000007b1d */ /* 0x000fec0000010000 */
[----:B----4-:R-:W4:Y:S04]  /*3e40*/  SHFL.DOWN P0, R2, R67, 0x1, 0x1f ;  /* 0x08201f0043027f89 */ /* 0x010f280000000000 */
[----:B---3--:R-:W3:Y:S04]  /*3e50*/  S2R R7, SR_LANEID ;  /* 0x0000000000077919 */ /* 0x008ee80000000000 */
[----:B------:R-:W0:Y:S01]  /*3e60*/  S2R R9, SR_TID.X ;  /* 0x0000000000097919 */ /* 0x000e220000002100 */
[----:B----4-:R-:W-:Y:S01]  /*3e70*/  @P0 FADD R2, R2, R67 ;  /* 0x0000004302020221 */ /* 0x010fe20000000000 */
[----:B---3--:R-:W-:-:S04]  /*3e80*/  ISETP.NE.AND P1, PT, R7, RZ, PT ;  /* 0x000000ff0700720c */ /* 0x008fc80003f25270 */
        /* <DEDUP_REMOVED lines=15> */
.L_x_8329:
[----:B---3--:R-:W3:Y:S02]  /*3f80*/  S2R R9, SR_TID.X ;  /* 0x0000000000097919 */ /* 0x008ee40000002100 */
.L_x_8330:
[----:B0-----:R-:W-:Y:S05]  /*3f90*/  BSYNC B0 ;  /* 0x0000000000007941 */ /* 0x001fea0003800000 */
.L_x_8328:
[----:B---3--:R-:W-:-:S13]  /*3fa0*/  ISETP.GE.AND P0, PT, R9, c[0x0][0x16c], PT ;  /* 0x00005b0009007a0c */ /* 0x008fda0003f06270 */
[----:B------:R-:W-:Y:S05]  /*3fb0*/  @P0 EXIT ;  /* 0x000000000000094d */ /* 0x000fea0003800000 */
[----:B------:R-:W-:Y:S02]  /*3fc0*/  IMAD R61, R61, c[0x0][0x288], RZ ;  /* 0x0000a2003d3d7a24 */ /* 0x000fe400078e02ff */
[----:B----4-:R-:W-:-:S04]  /*3fd0*/  IMAD.WIDE.U32 R2, R0, c[0x0][0x288], RZ ;  /* 0x0000a20000027a25 */ /* 0x010fc800078e00ff */
[----:B------:R-:W-:-:S04]  /*3fe0*/  IMAD R13, R0, c[0x0][0x28c], R61 ;  /* 0x0000a300000d7a24 */ /* 0x000fc800078e023d */
[----:B------:R-:W-:Y:S02]  /*3ff0*/  IMAD.IADD R13, R3, 0x1, R13 ;  /* 0x00000001030d7824 */ /* 0x000fe400078e020d */
.L_x_8331:
[----:B0-----:R0:W3:Y:S01]  /*4000*/  LDS R11, [R9.X4+0x1ab8] ;  /* 0x001ab800090b7984 */ /* 0x0010e20000004800 */
        /* <DEDUP_REMOVED lines=15> */
.L_x_8332:
        /* <DEDUP_REMOVED lines=16> */
.L_x_9149:


//--------------------- .text._Z25selective_scan_bwd_kernelI32Selective_Scan_bwd_kernel_traitsILi32ELi4ELb0ELb1ELb1ELb1ELb0EffEEv12SSMParamsBwd --------------------------
	.section	.text._Z25selective_scan_bwd_kernelI32Selective_Scan_bwd_kernel_traitsILi32ELi4ELb0ELb1ELb1ELb1ELb0EffEEv12SSMParamsBwd,"ax",@progbits
	.sectioninfo	@"SHI_REGISTERS=136"
	.align	128
        .global         _Z25selective_scan_bwd_kernelI32Selective_Scan_bwd_kernel_traitsILi32ELi4ELb0ELb1ELb1ELb1ELb0EffEEv12SSMParamsBwd
        .type           _Z25selective_scan_bwd_kernelI32Selective_Scan_bwd_kernel_traitsILi32ELi4ELb0ELb1ELb1ELb1ELb0EffEEv12SSMParamsBwd,@function
        .size           _Z25selective_scan_bwd_kernelI32Selective_Scan_bwd_kernel_traitsILi32ELi4ELb0ELb1ELb1ELb1ELb0EffEEv12SSMParamsBwd,(.L_x_9150 - _Z25selective_scan_bwd_kernelI32Selective_Scan_bwd_kernel_traitsILi32ELi4ELb0ELb1ELb1ELb1ELb0EffEEv12SSMParamsBwd)
        .other          _Z25selective_scan_bwd_kernelI32Selective_Scan_bwd_kernel_traitsILi32ELi4ELb0ELb1ELb1ELb1ELb0EffEEv12SSMParamsBwd,@"STO_CUDA_ENTRY STV_DEFAULT"
_Z25selective_scan_bwd_kernelI32Selective_Scan_bwd_kernel_traitsILi32ELi4ELb0ELb1ELb1ELb1ELb0EffEEv12SSMParamsBwd:
.text._Z25selective_scan_bwd_kernelI32Selective_Scan_bwd_kernel_traitsILi32ELi4ELb0ELb1ELb1ELb1ELb0EffEEv12SSMParamsBwd:
        /* <DEDUP_REMOVED lines=53> */
[----:B------:R-:W-:Y:S02]  /*0350*/  IMAD.MOV R2, RZ, RZ, -R64 ;  /* 0x000000ffff027224 */ /* 0x000fe400078e0a40 */
[----:B------:R-:W-:-:S04]  /*0360*/  IMAD.WIDE.U32 R6, R63, c[0x0][0x278], RZ ;  /* 0x00009e003f067a25 */ /* 0x000fc800078e00ff */
[----:B------:R-:W-:Y:S02]  /*0370*/  IMAD R10, R17, R2, R10 ;  /* 0x00000002110a7224 */ /* 0x000fe400078e020a */
[----:B------:R-:W-:-:S03]  /*0380*/  IMAD.WIDE.U32 R2, R63, c[0x0][0x1d0], RZ ;  /* 0x000074003f027a25 */ /* 0x000fc600078e00ff */
[----:B------:R-:W-:Y:S01]  /*0390*/  ISETP.GT.U32.AND P4, PT, R17, R10, PT ;  /* 0x0000000a1100720c */ /* 0x000fe20003f84070 */
[----:B------:R-:W-:Y:S01]  /*03a0*/  IMAD.WIDE.U32 R4, R0, c[0x0][0x1e8], R4 ;  /* 0x00007a0000047a25 */ /* 0x000fe200078e0004 */
[----:B------:R-:W-:-:S03]  /*03b0*/  IADD3 R3, R3, R11, RZ ;  /* 0x0000000b03037210 */ /* 0x000fc60007ffe0ff */
[----:B------:R-:W-:Y:S02]  /*03c0*/  IMAD R11, R63, c[0x0][0x27c], R14 ;  /* 0x00009f003f0b7a24 */ /* 0x000fe400078e020e */
[----:B------:R-:W-:-:S03]  /*03d0*/  IMAD.WIDE.U32 R2, R0, c[0x0][0x1d8], R2 ;  /* 0x0000760000027a25 */ /* 0x000fc600078e0002 */
[----:B------:R-:W-:Y:S01]  /*03e0*/  IADD3 R7, R7, R11, RZ ;  /* 0x0000000b07077210 */ /* 0x000fe20007ffe0ff */
[----:B------:R-:W-:Y:S02]  /*03f0*/  IMAD R19, R0, c[0x0][0x1ec], R19 ;  /* 0x00007b0000137a24 */ /* 0x000fe400078e0213 */
[----:B------:R-:W-:Y:S01]  /*0400*/  @!P4 IMAD.IADD R10, R10, 0x1, -R17 ;  /* 0x000000010a0ac824 */ /* 0x000fe200078e0a11 */
[----:B------:R-:W-:Y:S01]  /*0410*/  @!P4 IADD3 R64, R64, 0x1, RZ ;  /* 0x000000014040c810 */ /* 0x000fe20007ffe0ff */
[----:B------:R-:W-:Y:S01]  /*0420*/  IMAD.WIDE.U32 R6, R0, c[0x0][0x280], R6 ;  /* 0x0000a00000067a25 */ /* 0x000fe200078e0006 */
[----:B------:R-:W-:Y:S02]  /*0430*/  IADD3 R71, P4, R13, R4, RZ ;  /* 0x000000040d477210 */ /* 0x000fe40007f9e0ff */
[----:B------:R-:W-:Y:S01]  /*0440*/  ISETP.GE.U32.AND P2, PT, R10, R17, PT ;  /* 0x000000110a00720c */ /* 0x000fe20003f46070 */
[----:B------:R-:W-:Y:S01]  /*0450*/  IMAD R17, R61, c[0x0][0x1d8], RZ ;  /* 0x000076003d117a24 */ /* 0x000fe200078e02ff */
[----:B------:R-:W-:Y:S01]  /*0460*/  IADD3 R73, P5, R13, R6, RZ ;  /* 0x000000060d497210 */ /* 0x000fe20007fbe0ff */
[C---:B------:R-:W-:Y:S01]  /*0470*/  IMAD R21, R0.reuse, c[0x0][0x284], R21 ;  /* 0x0000a10000157a24 */ /* 0x040fe200078e0215 */
[----:B------:R-:W-:Y:S01]  /*0480*/  IADD3.X R4, R15, R5, R19, P4, !PT ;  /* 0x000000050f047210 */ /* 0x000fe200027fe413 */
[----:B------:R-:W-:-:S02]  /*0490*/  IMAD R17, R0, c[0x0][0x1dc], R17 ;  /* 0x0000770000117a24 */ /* 0x000fc400078e0211 */
[----:B------:R-:W-:Y:S01]  /*04a0*/  IMAD R12, R112, c[0x0][0x1b0], RZ ;  /* 0x00006c00700c7a24 */ /* 0x000fe200078e02ff */
[----:B------:R-:W-:Y:S01]  /*04b0*/  IADD3.X R6, R15, R7, R21, P5, !PT ;  /* 0x000000070f067210 */ /* 0x000fe20002ffe415 */
[----:B------:R-:W-:-:S04]  /*04c0*/  IMAD.WIDE.U32 R10, R63, c[0x0][0x1b0], RZ ;  /* 0x00006c003f0a7a25 */ /* 0x000fc800078e00ff */
[----:B------:R-:W-:Y:S01]  /*04d0*/  @P2 IADD3 R64, R64, 0x1, RZ ;  /* 0x0000000140402810 */ /* 0x000fe20007ffe0ff */
[----:B------:R-:W-:Y:S01]  /*04e0*/  IMAD R23, R63, c[0x0][0x1b4], R12 ;  /* 0x00006d003f177a24 */ /* 0x000fe200078e020c */
        /* <DEDUP_REMOVED lines=24> */
[----:B------:R-:W-:Y:S01]  /*0670*/  LEA R74, P5, R75, c[0x0][0x228], 0x2 ;  /* 0x00008a004b4a7a11 */ /* 0x000fe200078a10ff */
[----:B------:R-:W-:Y:S01]  /*0680*/  IMAD.WIDE.U32 R10, R64, c[0x0][0x1c8], R10 ;  /* 0x00007200400a7a25 */ /* 0x000fe200078e000a */
[----:B------:R-:W-:Y:S02]  /*0690*/  ISETP.NE.AND.EX P1, PT, RZ, c[0x0][0x32c], PT, P1 ;  /* 0x0000cb00ff007a0c */ /* 0x000fe40003f25310 */
[----:B------:R-:W-:Y:S01]  /*06a0*/  ISETP.NE.AND.EX P2, PT, RZ, c[0x0][0x34c], PT, P2 ;  /* 0x0000d300ff007a0c */ /* 0x000fe20003f45320 */
[----:B------:R-:W-:Y:S01]  /*06b0*/  IMAD.IADD R4, R11, 0x1, R5 ;  /* 0x000000010b047824 */ /* 0x000fe200078e0205 */
[----:B------:R-:W-:Y:S01]  /*06c0*/  LEA.HI.X R75, R75, c[0x0][0x22c], R2, 0x2, P5 ;  /* 0x00008b004b4b7a11 */ /* 0x000fe200028f1402 */
[----:B------:R-:W-:Y:S01]  /*06d0*/  @P0 IMAD R2, R63, c[0x0][0x164], R0 ;  /* 0x000059003f020a24 */ /* 0x000fe200078e0200 */
[----:B------:R-:W-:-:S02]  /*06e0*/  IADD3 R13, P4, R13, R10, RZ ;  /* 0x0000000a0d0d7210 */ /* 0x000fc40007f9e0ff */
[----:B------:R-:W-:Y:S01]  /*06f0*/  @P0 MOV R39, 0x8 ;  /* 0x0000000800270802 */ /* 0x000fe20000000f00 */
[----:B------:R-:W-:Y:S01]  /*0700*/  @P0 IMAD R2, R2, c[0x0][0x174], RZ ;  /* 0x00005d0002020a24 */ /* 0x000fe200078e02ff */
[----:B------:R-:W-:Y:S02]  /*0710*/  IADD3.X R4, R15, R4, RZ, P4, !PT ;  /* 0x000000040f047210 */ /* 0x000fe400027fe4ff */
[C---:B------:R-:W-:Y:S01]  /*0720*/  LEA R76, P6, R13.reuse, c[0x0][0x230], 0x2 ;  /* 0x00008c000d4c7a11 */ /* 0x040fe200078c10ff */
[----:B------:R-:W-:Y:S01]  /*0730*/  @P0 IMAD R2, R2, c[0x0][0x16c], RZ ;  /* 0x00005b0002020a24 */ /* 0x000fe200078e02ff */
[C---:B------:R-:W-:Y:S02]  /*0740*/  @P1 LEA R36, P4, R0.reuse, c[0x0][0x328], 0x2 ;  /* 0x0000ca0000241a11 */ /* 0x040fe400078810ff */
[----:B------:R-:W-:Y:S01]  /*0750*/  @P2 LEA R34, P5, R0, c[0x0][0x348], 0x2 ;  /* 0x0000d20000222a11 */ /* 0x000fe200078a10ff */
[----:B------:R-:W-:Y:S01]  /*0760*/  @P0 IMAD.WIDE R38, R2, R39, c[0x0][0x260] ;  /* 0x0000980002260625 */ /* 0x000fe200078e0227 */
[----:B------:R-:W-:Y:S01]  /*0770*/  LEA.HI.X R77, R13, c[0x0][0x234], R4, 0x2, P6 ;  /* 0x00008d000d4d7a11 */ /* 0x000fe200030f1404 */
[----:B------:R-:W-:Y:S01]  /*0780*/  @!P0 CS2R R38, SRZ ;  /* 0x0000000000268805 */ /* 0x000fe2000001ff00 */
[----:B------:R-:W-:-:S02]  /*0790*/  @P1 LEA.HI.X R37, R0, c[0x0][0x32c], R61, 0x2, P4 ;  /* 0x0000cb0000251a11 */ /* 0x000fc400020f143d */
[----:B------:R-:W-:Y:S01]  /*07a0*/  @P2 LEA.HI.X R35, R0, c[0x0][0x34c], R61, 0x2, P5 ;  /* 0x0000d30000232a11 */ /* 0x000fe200028f143d */
[----:B------:R-:W-:Y:S05]  /*07b0*/  @!P3 BRA `(.L_x_8333) ;  /* 0x000032b00000b947 */ /* 0x000fea0003800000 */
[----:B------:R-:W0:Y:S01]  /*07c0*/  S2R R66, SR_TID.X ;  /* 0x0000000000427919 */ /* 0x000e220000002100 */
[C---:B------:R-:W-:Y:S01]  /*07d0*/  IMAD R2, R112.reuse, c[0x0][0x298], RZ ;  /* 0x0000a60070027a24 */ /* 0x040fe200078e02ff */
[----:B------:R-:W-:Y:S01]  /*07e0*/  MOV R80, RZ ;  /* 0x000000ff00507202 */ /* 0x000fe20000000f00 */
[----:B------:R-:W-:Y:S01]  /*07f0*/  IMAD.MOV.U32 R67, RZ, RZ, RZ ;  /* 0x000000ffff437224 */ /* 0x000fe200078e00ff */
[----:B------:R-:W1:Y:S01]  /*0800*/  S2R R79, SR_LANEID ;  /* 0x00000000004f7919 */ /* 0x000e620000000000 */
[----:B------:R-:W-:Y:S01]  /*0810*/  IMAD R4, R112, c[0x0][0x2b8], RZ ;  /* 0x0000ae0070047a24 */ /* 0x000fe200078e02ff */
[----:B------:R-:W-:Y:S01]  /*0820*/  MOV R65, RZ ;  /* 0x000000ff00417202 */ /* 0x000fe20000000f00 */
[C---:B------:R-:W-:Y:S02]  /*0830*/  IMAD R7, R63.reuse, c[0x0][0x29c], R2 ;  /* 0x0000a7003f077a24 */ /* 0x040fe400078e0202 */
[----:B------:R-:W-:-:S02]  /*0840*/  IMAD R9, R63, c[0x0][0x2bc], R4 ;  /* 0x0000af003f097a24 */ /* 0x000fc400078e0204 */
[----:B------:R-:W-:-:S04]  /*0850*/  IMAD.WIDE.U32 R32, R0, c[0x0][0x180], RZ ;  /* 0x0000600000207a25 */ /* 0x000fc800078e00ff */
[----:B------:R-:W-:Y:S02]  /*0860*/  IMAD.MOV.U32 R78, RZ, RZ, c[0x0][0x174] ;  /* 0x00005d00ff4e7624 */ /* 0x000fe400078e00ff */
[----:B0-----:R-:W-:Y:S01]  /*0870*/  IMAD.WIDE.U32 R2, R63, c[0x0][0x298], R66 ;  /* 0x0000a6003f027a25 */ /* 0x001fe200078e0042 */
[----:B------:R-:W-:-:S03]  /*0880*/  LOP3.LUT R116, R66, 0x1f, RZ, 0xc0, !PT ;  /* 0x0000001f42747812 */ /* 0x000fc600078ec0ff */
[----:B------:R-:W-:Y:S01]  /*0890*/  IMAD.WIDE.U32 R4, R63, c[0x0][0x2b8], R66 ;  /* 0x0000ae003f047a25 */ /* 0x000fe200078e0042 */
[----:B------:R-:W-:Y:S02]  /*08a0*/  IADD3 R3, R3, R7, RZ ;  /* 0x0000000703037210 */ /* 0x000fe40007ffe0ff */
[----:B------:R-:W-:Y:S01]  /*08b0*/  MOV R67, RZ ;  /* 0x000000ff00437202 */ /* 0x000fe20000000f00 */
        /* <DEDUP_REMOVED lines=8> */
[----:B------:R-:W-:-:S04]  /*0940*/  LEA R87, P0, R2, c[0x0][0x318], 0x2 ;  /* 0x0000c60002577a11 */ /* 0x000fc800078010ff */
[----:B------:R-:W-:Y:S01]  /*0950*/  IADD3 R3, R5, R9, RZ ;  /* 0x0000000905037210 */ /* 0x000fe20007ffe0ff */
[----:B------:R-:W-:Y:S01]  /*0960*/  IMAD R5, R61, c[0x0][0x180], RZ ;  /* 0x000060003d057a24 */ /* 0x000fe200078e02ff */
[----:B------:R-:W-:Y:S02]  /*0970*/  LEA R90, P1, R4, c[0x0][0x320], 0x2 ;  /* 0x0000c800045a7a11 */ /* 0x000fe400078210ff */
[----:B------:R-:W-:Y:S01]  /*0980*/  LEA.HI.X R93, R2, c[0x0][0x31c], R93, 0x2, P0 ;  /* 0x0000c700025d7a11 */ /* 0x000fe200000f145d */
[----:B------:R-:W-:Y:S01]  /*0990*/  IMAD R5, R0, c[0x0][0x184], R5 ;  /* 0x0000610000057a24 */ /* 0x000fe200078e0205 */
[----:B------:R-:W-:Y:S02]  /*09a0*/  SHF.L.U32 R2, R66, 0x2, RZ ;  /* 0x0000000242027819 */ /* 0x000fe400000006ff */
[----:B------:R-:W-:Y:S02]  /*09b0*/  LEA.HI.X R4, R4, c[0x0][0x324], R3, 0x2, P1 ;  /* 0x0000c90004047a11 */ /* 0x000fe400008f1403 */
[----:B------:R-:W-:-:S02]  /*09c0*/  LOP3.LUT R3, R2, 0xffffff80, RZ, 0xc0, !PT ;  /* 0xffffff8002037812 */ /* 0x000fc400078ec0ff */
[C---:B------:R-:W-:Y:S02]  /*09d0*/  IADD3 R85, P0, R87.reuse, -0x180, RZ ;  /* 0xfffffe8057557810 */ /* 0x040fe40007f1e0ff */
[----:B------:R-:W-:Y:S02]  /*09e0*/  IADD3 R86, P1, R87, -0x100, RZ ;  /* 0xffffff0057567810 */ /* 0x000fe40007f3e0ff */
[C---:B------:R-:W-:Y:S02]  /*09f0*/  IADD3 R88, P3, R90.reuse, -0x180, RZ ;  /* 0xfffffe805a587810 */ /* 0x040fe40007f7e0ff */
[----:B------:R-:W-:Y:S02]  /*0a00*/  IADD3 R89, P4, R90, -0x100, RZ ;  /* 0xffffff005a597810 */ /* 0x000fe40007f9e0ff */
[----:B------:R-:W-:Y:S02]  /*0a10*/  LOP3.LUT R2, R3, 0x1f, R66, 0xf8, !PT ;  /* 0x0000001f03027812 */ /* 0x000fe400078ef842 */
[----:B------:R-:W-:-:S02]  /*0a20*/  IADD3 R87, P2, R87, -0x80, RZ ;  /* 0xffffff8057577810 */ /* 0x000fc40007f5e0ff */
[----:B------:R-:W-:Y:S02]  /*0a30*/  IADD3 R90, P5, R90, -0x80, RZ ;  /* 0xffffff805a5a7810 */ /* 0x000fe40007fbe0ff */
[C---:B------:R-:W-:Y:S02]  /*0a40*/  IADD3.X R91, R93.reuse, -0x1, RZ, P0, !PT ;  /* 0xffffffff5d5b7810 */ /* 0x040fe400007fe4ff */
[----:B------:R-:W-:Y:S02]  /*0a50*/  IADD3.X R92, R93, -0x1, RZ, P1, !PT ;  /* 0xffffffff5d5c7810 */ /* 0x000fe40000ffe4ff */
[----:B------:R-:W-:Y:S02]  /*0a60*/  IADD3 R81, R33, R5, RZ ;  /* 0x0000000521517210 */ /* 0x000fe40007ffe0ff */
[----:B------:R-:W-:Y:S02]  /*0a70*/  SHF.R.S32.HI R3, RZ, 0x1f, R2 ;  /* 0x0000001fff037819 */ /* 0x000fe40000011402 */
[----:B------:R-:W-:-:S02]  /*0a80*/  LOP3.LUT R82, R2, 0x20, RZ, 0xfc, !PT ;  /* 0x0000002002527812 */ /* 0x000fc400078efcff */
[C---:B------:R-:W-:Y:S02]  /*0a90*/  LOP3.LUT R83, R2.reuse, 0x40, RZ, 0xfc, !PT ;  /* 0x0000004002537812 */ /* 0x040fe400078efcff */
[----:B------:R-:W-:Y:S02]  /*0aa0*/  LOP3.LUT R84, R2, 0x60, RZ, 0xfc, !PT ;  /* 0x0000006002547812 */ /* 0x000fe400078efcff */
[----:B------:R-:W-:Y:S02]  /*0ab0*/  IADD3.X R93, R93, -0x1, RZ, P2, !PT ;  /* 0xffffffff5d5d7810 */ /* 0x000fe400017fe4ff */
[C---:B------:R-:W-:Y:S02]  /*0ac0*/  IADD3.X R94, R4.reuse, -0x1, RZ, P3, !PT ;  /* 0xffffffff045e7810 */ /* 0x040fe40001ffe4ff */
[C---:B------:R-:W-:Y:S02]  /*0ad0*/  IADD3.X R95, R4.reuse, -0x1, RZ, P4, !PT ;  /* 0xffffffff045f7810 */ /* 0x040fe400027fe4ff */
[----:B-1----:R-:W-:-:S02]  /*0ae0*/  IADD3.X R96, R4, -0x1, RZ, P5, !PT ;  /* 0xffffffff04607810 */ /* 0x002fc40002ffe4ff */
.L_x_8360:
[----:B------:R-:W-:Y:S01]  /*0af0*/  BAR.SYNC.DEFER_BLOCKING 0x0 ;  /* 0x0000000000007b1d */ /* 0x000fe20000010000 */
[----:B------:R-:W-:Y:S01]  /*0b00*/  LEA R97, R78, 0xffffff80, 0x7 ;  /* 0xffffff804e617811 */ /* 0x000fe200078e38ff */
[----:B------:R-:W-:Y:S01]  /*0b10*/  HFMA2.MMA R6, -RZ, RZ, 0, 0 ;  /* 0x00000000ff067435 */ /* 0x000fe200000001ff */
[----:B------:R-:W-:Y:S01]  /*0b20*/  SHF.L.U32 R99, R2, 0x2, RZ ;  /* 0x0000000202637819 */ /* 0x000fe200000006ff */
[----:B--2---:R-:W-:Y:S01]  /*0b30*/  HFMA2.MMA R8, -RZ, RZ, 0, 0 ;  /* 0x00000000ff087435 */ /* 0x004fe200000001ff */
[----:B------:R-:W-:-:S02]  /*0b40*/  IADD3 R101, -R97, c[0x0][0x168], RZ ;  /* 0x00005a0061657a10 */ /* 0x000fc40007ffe1ff */
[C---:B------:R-:W-:Y:S02]  /*0b50*/  SHF.L.U64.HI R98, R2.reuse, 0x2, R3 ;  /* 0x0000000202627819 */ /* 0x040fe40000010203 */
[-C--:B------:R-:W-:Y:S02]  /*0b60*/  ISETP.GE.AND P0, PT, R2, R101.reuse, PT ;  /* 0x000000650200720c */ /* 0x080fe40003f06270 */
[-C--:B------:R-:W-:Y:S02]  /*0b70*/  ISETP.GE.AND P1, PT, R82, R101.reuse, PT ;  /* 0x000000655200720c */ /* 0x080fe40003f26270 */
[-C--:B------:R-:W-:Y:S02]  /*0b80*/  ISETP.GE.AND P2, PT, R83, R101.reuse, PT ;  /* 0x000000655300720c */ /* 0x080fe40003f46270 */
[----:B------:R-:W-:Y:S02]  /*0b90*/  ISETP.GE.AND P3, PT, R84, R101, PT ;  /* 0x000000655400720c */ /* 0x000fe40003f66270 */
[----:B---3--:R-:W-:-:S02]  /*0ba0*/  IADD3 R4, P4, R68, R99, RZ ;  /* 0x0000006344047210 */ /* 0x008fc40007f9e0ff */
[----:B------:R-:W-:Y:S02]  /*0bb0*/  MOV R10, RZ ;  /* 0x000000ff000a7202 */ /* 0x000fe40000000f00 */
[----:B------:R-:W-:Y:S01]  /*0bc0*/  MOV R14, RZ ;  /* 0x000000ff000e7202 */ /* 0x000fe20000000f00 */
        /* <DEDUP_REMOVED lines=26> */
[----:B0-----:R-:W-:Y:S01]  /*0d70*/  HFMA2.MMA R28, -RZ, RZ, 0, 0 ;  /* 0x00000000ff1c7435 */ /* 0x001fe200000001ff */
        /* <DEDUP_REMOVED lines=64> */
.L_x_8335:
[----:B------:R-:W-:Y:S05]  /*1180*/  BSYNC B0 ;  /* 0x0000000000007941 */ /* 0x000fea0003800000 */
.L_x_8334:
        /* <DEDUP_REMOVED lines=33> */
.L_x_8337:
[----:B------:R-:W-:Y:S05]  /*13a0*/  BSYNC B0 ;  /* 0x0000000000007941 */ /* 0x000fea0003800000 */
.L_x_8336:
[----:B------:R-:W-:Y:S01]  /*13b0*/  BSSY B0, `(.L_x_8338) ;  /* 0x0000021000007945 */ /* 0x000fe20003800000 */
[----:B------:R-:W-:Y:S05]  /*13c0*/  @P0 BRA `(.L_x_8339) ;  /* 0x000001f000000947 */ /* 0x000fea0003800000 */
[----:B------:R-:W-:Y:S01]  /*13d0*/  FMUL.FTZ R107, R107, 1.4426950216293334961 ;  /* 0x3fb8aa3b6b6b7820 */ /* 0x000fe20000410000 */
[----:B------:R-:W-:Y:S01]  /*13e0*/  HFMA2.MMA R17, -RZ, RZ, 1.3056640625, -1.8671875 ;  /* 0x3d39bf78ff117435 */ /* 0x000fe200000001ff */
        /* <DEDUP_REMOVED lines=29> */
.L_x_8339:
[----:B------:R-:W-:Y:S05]  /*15c0*/  BSYNC B0 ;  /* 0x0000000000007941 */ /* 0x000fea0003800000 */
.L_x_8338:
[----:B------:R-:W-:Y:S01]  /*15d0*/  BSSY B0, `(.L_x_8340) ;  /* 0x0000021000007945 */ /* 0x000fe20003800000 */
        /* <DEDUP_REMOVED lines=32> */
.L_x_8341:
[----:B------:R-:W-:Y:S05]  /*17e0*/  BSYNC B0 ;  /* 0x0000000000007941 */ /* 0x000fea0003800000 */
.L_x_8340:
[----:B------:R-:W-:Y:S01]  /*17f0*/  BAR.SYNC.DEFER_BLOCKING 0x0 ;  /* 0x0000000000007b1d */ /* 0x000fe20000010000 */
[----:B------:R-:W-:Y:S01]  /*1800*/  ISETP.GE.AND P0, PT, R12, 0x1, PT ;  /* 0x000000010c00780c */ /* 0x000fe20003f06270 */
[----:B-1----:R-:W-:Y:S01]  /*1810*/  FFMA.FTZ R12, R4, R8, R65 ;  /* 0x00000008040c7223 */ /* 0x002fe20000010041 */
[----:B------:R-:W-:Y:S01]  /*1820*/  MOV R13, c[0x0][0x174] ;  /* 0x00005d00000d7a02 */ /* 0x000fe20000000f00 */
[----:B------:R-:W-:Y:S01]  /*1830*/  HFMA2.MMA R106, -RZ, RZ, 0, 0 ;  /* 0x00000000ff6a7435 */ /* 0x000fe200000001ff */
[----:B------:R-:W-:Y:S01]  /*1840*/  CS2R R14, SRZ ;  /* 0x00000000000e7805 */ /* 0x000fe2000001ff00 */
[----:B------:R-:W-:Y:S01]  /*1850*/  FFMA.FTZ R17, R5, R9, R12 ;  /* 0x0000000905117223 */ /* 0x000fe2000001000c */
[----:B------:R-:W-:Y:S01]  /*1860*/  LEA R100, R13, R80, 0x7 ;  /* 0x000000500d647211 */ /* 0x000fe200078e38ff */
[----:B------:R-:W-:Y:S01]  /*1870*/  FMUL.FTZ R16, R8, R60 ;  /* 0x0000003c08107220 */ /* 0x000fe20000410000 */
[----:B------:R-:W-:Y:S01]  /*1880*/  CS2R R12, SRZ ;  /* 0x00000000000c7805 */ /* 0x000fe2000001ff00 */
[----:B------:R-:W-:Y:S01]  /*1890*/  FFMA.FTZ R20, R6, R10, R17 ;  /* 0x0000000a06147223 */ /* 0x000fe20000010011 */
[----:B------:R-:W-:Y:S01]  /*18a0*/  SHF.R.S32.HI R105, RZ, 0x1f, R100 ;  /* 0x0000001fff697819 */ /* 0x000fe20000011464 */
[----:B------:R-:W-:-:S02]  /*18b0*/  FMUL.FTZ R17, R9, R60 ;  /* 0x0000003c09117220 */ /* 0x000fc40000410000 */
[-C--:B------:R-:W-:Y:S02]  /*18c0*/  FMUL.FTZ R18, R10, R60.reuse ;  /* 0x0000003c0a127220 */ /* 0x080fe40000410000 */
[----:B------:R-:W-:Y:S02]  /*18d0*/  FMUL.FTZ R19, R11, R60 ;  /* 0x0000003c0b137220 */ /* 0x000fe40000410000 */
[----:B------:R-:W-:Y:S01]  /*18e0*/  FFMA.FTZ R65, R7, R11, R20 ;  /* 0x0000000b07417223 */ /* 0x000fe20000010014 */
[----:B------:R-:W-:Y:S05]  /*18f0*/  @!P0 BRA `(.L_x_8342) ;  /* 0x000017b000008947 */ /* 0x000fea0003800000 */
[----:B------:R-:W-:Y:S01]  /*1900*/  MOV R12, R66 ;  /* 0x00000042000c7202 */ /* 0x000fe20000000f00 */
[----:B------:R-:W-:Y:S01]  /*1910*/  IMAD.MOV.U32 R13, RZ, RZ, RZ ;  /* 0x000000ffff0d7224 */ /* 0x000fe200078e00ff */
[----:B------:R-:W-:Y:S01]  /*1920*/  SHF.L.U32 R56, R100, 0x2, RZ ;  /* 0x0000000264387819 */ /* 0x000fe200000006ff */
[C---:B------:R-:W-:Y:S01]  /*1930*/  IMAD R20, R112.reuse, c[0x0][0x298], RZ ;  /* 0x0000a60070147a24 */ /* 0x040fe200078e02ff */
[----:B------:R-:W-:Y:S01]  /*1940*/  CS2R R108, SRZ ;  /* 0x00000000006c7805 */ /* 0x000fe2000001ff00 */
[----:B0-----:R-:W-:Y:S01]  /*1950*/  IMAD R22, R112, c[0x0][0x2b8], RZ ;  /* 0x0000ae0070167a24 */ /* 0x001fe200078e02ff */
[C---:B------:R-:W-:Y:S01]  /*1960*/  IADD3 R50, P2, R56.reuse, R87, RZ ;  /* 0x0000005738327210 */ /* 0x040fe20007f5e0ff */
[----:B------:R-:W-:Y:S01]  /*1970*/  IMAD.WIDE.U32 R14, R63, c[0x0][0x298], R12 ;  /* 0x0000a6003f0e7a25 */ /* 0x000fe200078e000c */
[----:B------:R-:W-:-:S02]  /*1980*/  IADD3 R52, P3, R56, R88, RZ ;  /* 0x0000005838347210 */ /* 0x000fc40007f7e0ff */
[----:B------:R-:W-:Y:S01]  /*1990*/  IADD3 R54, P4, R56, R89, RZ ;  /* 0x0000005938367210 */ /* 0x000fe20007f9e0ff */
[----:B------:R-:W-:Y:S01]  /*19a0*/  IMAD.WIDE.U32 R12, R63, c[0x0][0x2b8], R12 ;  /* 0x0000ae003f0c7a25 */ /* 0x000fe200078e000c */
[----:B------:R-:W-:-:S03]  /*19b0*/  MOV R111, RZ ;  /* 0x000000ff006f7202 */ /* 0x000fc60000000f00 */
[C---:B------:R-:W-:Y:S01]  /*19c0*/  IMAD R21, R63.reuse, c[0x0][0x29c], R20 ;  /* 0x0000a7003f157a24 */ /* 0x040fe200078e0214 */
[----:B------:R-:W-:Y:S01]  /*19d0*/  SHF.L.U64.HI R20, R100, 0x2, R105 ;  /* 0x0000000264147819 */ /* 0x000fe20000010269 */
[----:B------:R-:W-:Y:S02]  /*19e0*/  IMAD R23, R63, c[0x0][0x2bc], R22 ;  /* 0x0000af003f177a24 */ /* 0x000fe400078e0216 */
[C---:B------:R-:W-:Y:S01]  /*19f0*/  IMAD R25, R114.reuse, c[0x0][0x2c0], RZ ;  /* 0x0000b00072197a24 */ /* 0x040fe200078e02ff */
[----:B------:R-:W-:Y:S02]  /*1a00*/  IADD3 R15, R15, R21, RZ ;  /* 0x000000150f0f7210 */ /* 0x000fe40007ffe0ff */
[----:B------:R-:W-:Y:S01]  /*1a10*/  IADD3 R13, R13, R23, RZ ;  /* 0x000000170d0d7210 */ /* 0x000fe20007ffe0ff */
[----:B------:R-:W-:Y:S01]  /*1a20*/  IMAD R23, R114, c[0x0][0x2a0], RZ ;  /* 0x0000a80072177a24 */ /* 0x000fe200078e02ff */
[----:B------:R-:W-:Y:S01]  /*1a30*/  SHF.R.S32.HI R21, RZ, 0x1f, R97 ;  /* 0x0000001fff157819 */ /* 0x000fe20000011461 */
[----:B------:R-:W-:Y:S01]  /*1a40*/  IMAD.WIDE.U32 R14, R64, c[0x0][0x2a0], R14 ;  /* 0x0000a800400e7a25 */ /* 0x000fe200078e000e */
[----:B------:R-:W-:-:S02]  /*1a50*/  IADD3.X R51, R20, R93, RZ, P2, !PT ;  /* 0x0000005d14337210 */ /* 0x000fc400017fe4ff */
[----:B------:R-:W-:Y:S01]  /*1a60*/  IADD3.X R53, R20, R94, RZ, P3, !PT ;  /* 0x0000005e14357210 */ /* 0x000fe20001ffe4ff */
[----:B------:R-:W-:Y:S01]  /*1a70*/  IMAD.WIDE.U32 R12, R64, c[0x0][0x2c0], R12 ;  /* 0x0000b000400c7a25 */ /* 0x000fe200078e000c */
[C---:B------:R-:W-:Y:S02]  /*1a80*/  IADD3 R42, P0, R97.reuse, R14, RZ ;  /* 0x0000000e612a7210 */ /* 0x040fe40007f1e0ff */
[----:B------:R-:W-:Y:S01]  /*1a90*/  IADD3.X R55, R20, R95, RZ, P4, !PT ;  /* 0x0000005f14377210 */ /* 0x000fe200027fe4ff */
[C---:B------:R-:W-:Y:S01]  /*1aa0*/  IMAD R23, R64.reuse, c[0x0][0x2a4], R23 ;  /* 0x0000a90040177a24 */ /* 0x040fe200078e0217 */
[----:B------:R-:W-:Y:S01]  /*1ab0*/  IADD3 R44, P1, R97, R12, RZ ;  /* 0x0000000c612c7210 */ /* 0x000fe20007f3e0ff */
[----:B------:R-:W-:-:S03]  /*1ac0*/  IMAD R25, R64, c[0x0][0x2c4], R25 ;  /* 0x0000b10040197a24 */ /* 0x000fc600078e0219 */
[C---:B------:R-:W-:Y:S02]  /*1ad0*/  IADD3.X R43, R21.reuse, R15, R23, P0, !PT ;  /* 0x0000000f152b7210 */ /* 0x040fe400007fe417 */
[----:B------:R-:W-:Y:S01]  /*1ae0*/  IADD3.X R45, R21, R13, R25, P1, !PT ;  /* 0x0000000d152d7210 */ /* 0x000fe20000ffe419 */
[----:B------:R-:W-:Y:S01]  /*1af0*/  CS2R R14, SRZ ;  /* 0x00000000000e7805 */ /* 0x000fe2000001ff00 */
[C---:B------:R-:W-:Y:S01]  /*1b00*/  IADD3 R46, P0, R56.reuse, R85, RZ ;  /* 0x00000055382e7210 */ /* 0x040fe20007f1e0ff */
[----:B------:R-:W-:Y:S01]  /*1b10*/  CS2R R12, SRZ ;  /* 0x00000000000c7805 */ /* 0x000fe2000001ff00 */
[C---:B------:R-:W-:Y:S02]  /*1b20*/  IADD3 R48, P1, R56.reuse, R86, RZ ;  /* 0x0000005638307210 */ /* 0x040fe40007f3e0ff */
[----:B------:R-:W-:Y:S02]  /*1b30*/  IADD3 R56, P5, R56, R90, RZ ;  /* 0x0000005a38387210 */ /* 0x000fe40007fbe0ff */
[C---:B------:R-:W-:Y:S01]  /*1b40*/  IADD3.X R47, R20.reuse, R91, RZ, P0, !PT ;  /* 0x0000005b142f7210 */ /* 0x040fe200007fe4ff */
[C---:B------:R-:W-:Y:S01]  /*1b50*/  IMAD.X R49, R20.reuse, 0x1, R92, P1 ;  /* 0x0000000114317824 */ /* 0x040fe200008e065c */
[----:B------:R-:W-:-:S02]  /*1b60*/  IADD3.X R57, R20, R96, RZ, P5, !PT ;  /* 0x0000006014397210 */ /* 0x000fc40002ffe4ff */
.L_x_8355:
        /* <DEDUP_REMOVED lines=16> */
[----:B0-2---:R0:W2:Y:S04]  /*1c70*/  @!P0 LDG.E R28, [R26.64] ;  /* 0x000000041a1c8981 */ /* 0x0050a8000c1e1900 */
[----:B------:R0:W3:Y:S04]  /*1c80*/  @!P1 LDG.E R58, [R26.64+0x80] ;  /* 0x000080041a3a9981 */ /* 0x0000e8000c1e1900 */
[----:B------:R0:W4:Y:S04]  /*1c90*/  @!P2 LDG.E R30, [R26.64+0x100] ;  /* 0x000100041a1ea981 */ /* 0x000128000c1e1900 */
[----:B------:R0:W4:Y:S01]  /*1ca0*/  @!P3 LDG.E R120, [R26.64+0x180] ;  /* 0x000180041a78b981 */ /* 0x000122000c1e1900 */
[----:B------:R-:W-:Y:S01]  /*1cb0*/  MOV R20, R32 ;  /* 0x0000002000147202 */ /* 0x000fe20000000f00 */
[C---:B------:R-:W-:Y:S01]  /*1cc0*/  IMAD R22, R118.reuse, c[0x0][0x188], RZ ;  /* 0x0000620076167a24 */ /* 0x040fe200078e02ff */
[----:B------:R-:W-:Y:S01]  /*1cd0*/  MOV R21, R81 ;  /* 0x0000005100157202 */ /* 0x000fe20000000f00 */
[----:B------:R-:W-:-:S02]  /*1ce0*/  IMAD R110, R118, c[0x0][0x1c0], RZ ;  /* 0x00007000766e7a24 */ /* 0x000fc400078e02ff */
[C---:B------:R-:W-:Y:S02]  /*1cf0*/  IMAD R23, R109.reuse, c[0x0][0x18c], R22 ;  /* 0x000063006d177a24 */ /* 0x040fe400078e0216 */
[----:B------:R-:W-:-:S04]  /*1d00*/  IMAD.WIDE.U32 R24, R109, c[0x0][0x188], R20 ;  /* 0x000062006d187a25 */ /* 0x000fc800078e0014 */
[----:B------:R-:W-:Y:S01]  /*1d10*/  IMAD.IADD R23, R25, 0x1, R23 ;  /* 0x0000000119177824 */ /* 0x000fe200078e0217 */
[C---:B------:R-:W-:Y:S01]  /*1d20*/  LEA R22, P0, R24.reuse, c[0x0][0x220], 0x2 ;  /* 0x0000880018167a11 */ /* 0x040fe200078010ff */
[C---:B------:R-:W-:Y:S02]  /*1d30*/  IMAD R25, R109.reuse, c[0x0][0x1c4], R110 ;  /* 0x000071006d197a24 */ /* 0x040fe400078e026e */
[----:B------:R-:W-:Y:S01]  /*1d40*/  IMAD.WIDE.U32 R20, R109, c[0x0][0x1c0], R2 ;  /* 0x000070006d147a25 */ /* 0x000fe200078e0002 */
[----:B------:R-:W-:-:S04]  /*1d50*/  LEA.HI.X R23, R24, c[0x0][0x224], R23, 0x2, P0 ;  /* 0x0000890018177a11 */ /* 0x000fc800000f1417 */
[----:B------:R-:W-:Y:S01]  /*1d60*/  LEA R24, P0, R20, R76, 0x2 ;  /* 0x0000004c14187211 */ /* 0x000fe200078010ff */
[----:B------:R-:W4:Y:S01]  /*1d70*/  LDG.E R110, [R22.64] ;  /* 0x00000004166e7981 */ /* 0x000f22000c1e1900 */
[----:B------:R-:W-:Y:S02]  /*1d80*/  IADD3 R21, R21, R25, RZ ;  /* 0x0000001915157210 */ /* 0x000fe40007ffe0ff */
[----:B------:R-:W-:Y:S02]  /*1d90*/  ISETP.GE.AND P1, PT, R82, R101, PT ;  /* 0x000000655200720c */ /* 0x000fe40003f26270 */
[----:B------:R-:W-:Y:S02]  /*1da0*/  LEA.HI.X R25, R20, R77, R21, 0x2, P0 ;  /* 0x0000004d14197211 */ /* 0x000fe400000f1415 */
[-C--:B------:R-:W-:Y:S02]  /*1db0*/  ISETP.GE.AND P0, PT, R2, R101.reuse, PT ;  /* 0x000000650200720c */ /* 0x080fe40003f06270 */
[----:B------:R-:W-:-:S02]  /*1dc0*/  ISETP.GE.AND P2, PT, R83, R101, PT ;  /* 0x000000655300720c */ /* 0x000fc40003f46270 */
[----:B------:R-:W-:Y:S01]  /*1dd0*/  ISETP.GE.AND P3, PT, R84, R101, PT ;  /* 0x000000655400720c */ /* 0x000fe20003f66270 */
[----:B0-----:R-:W-:Y:S02]  /*1de0*/  HFMA2.MMA R26, -RZ, RZ, 0, 0 ;  /* 0x00000000ff1a7435 */ /* 0x001fe400000001ff */
[----:B------:R-:W-:Y:S01]  /*1df0*/  HFMA2.MMA R122, -RZ, RZ, 0, 0 ;  /* 0x00000000ff7a7435 */ /* 0x000fe200000001ff */
        /* <DEDUP_REMOVED lines=11> */
[----:B------:R-:W-:-:S02]  /*1eb0*/  IADD3 R20, R78, -0x1, RZ ;  /* 0xffffffff4e147810 */ /* 0x000fc40007ffe0ff */
[----:B------:R-:W-:Y:S01]  /*1ec0*/  ISETP.GT.AND P0, PT, R78, 0x1, PT ;  /* 0x000000014e00780c */ /* 0x000fe20003f04270 */
[----:B0-----:R-:W-:Y:S01]  /*1ed0*/  FMUL.FTZ R58, R110, 1.4426950216293334961 ;  /* 0x3fb8aa3b6e3a7820 */ /* 0x001fe20000410000 */
[----:B------:R-:W-:Y:S02]  /*1ee0*/  LEA.HI R21, R20, R20, RZ, 0x1 ;  /* 0x0000001414157211 */ /* 0x000fe400078f08ff */
[----:B------:R-:W-:Y:S01]  /*1ef0*/  ISETP.NE.AND P1, PT, R66, RZ, PT ;  /* 0x000000ff4200720c */ /* 0x000fe20003f25270 */
[----:B------:R-:W-:Y:S01]  /*1f00*/  FMUL.FTZ R31, R58, R103 ;  /* 0x000000673a1f7220 */ /* 0x000fe20000410000 */
[----:B------:R-:W-:Y:S02]  /*1f10*/  ISETP.EQ.AND P0, PT, R116, RZ, P0 ;  /* 0x000000ff7400720c */ /* 0x000fe40000702270 */
[----:B------:R-:W-:-:S03]  /*1f20*/  LOP3.LUT R21, R21, 0xfffffe, RZ, 0xc0, !PT ;  /* 0x00fffffe15157812 */ /* 0x000fc600078ec0ff */
[----:B------:R-:W-:Y:S02]  /*1f30*/  MUFU.EX2 R31, R31 ;  /* 0x0000001f001f7308 */ /* 0x000fe40000000800 */
        /* <DEDUP_REMOVED lines=8> */
[----:B------:R-:W-:Y:S01]  /*1fc0*/  HFMA2.MMA R115, -RZ, RZ, 0, 0 ;  /* 0x00000000ff737435 */ /* 0x000fe200000001ff */
[----:B------:R-:W-:-:S04]  /*1fd0*/  @P0 IMAD.WIDE R28, R29, 0x8, R38 ;  /* 0x000000081d1c0825 */ /* 0x000fc800078e0226 */
[C---:B-1----:R-:W-:Y:S02]  /*1fe0*/  FMUL.FTZ R120, R58.reuse, R102 ;  /* 0x000000663a787220 */ /* 0x042fe40000410000 */
[CC--:B------:R-:W-:Y:S02]  /*1ff0*/  FMUL.FTZ R30, R58.reuse, R104.reuse ;  /* 0x000000683a1e7220 */ /* 0x0c0fe40000410000 */
[-C--:B------:R-:W-:Y:S02]  /*2000*/  FMUL.FTZ R59, R58, R107.reuse ;  /* 0x0000006b3a3b7220 */ /* 0x080fe40000410000 */
[----:B------:R-:W1:Y:S08]  /*2010*/  MUFU.EX2 R120, R120 ;  /* 0x0000007800787308 */ /* 0x000e700000000800 */
[----:B------:R-:W0:Y:S01]  /*2020*/  MUFU.EX2 R30, R30 ;  /* 0x0000001e001e7308 */ /* 0x000e220000000800 */
[----:B------:R-:W-:Y:S01]  /*2030*/  FMUL.FTZ R119, R6, R107 ;  /* 0x0000006b06777220 */ /* 0x000fe20000410000 */
[----:B------:R-:W-:Y:S01]  /*2040*/  BSSY B0, `(.L_x_8343) ;  /* 0x0000020000007945 */ /* 0x000fe20003800000 */
[----:B------:R-:W-:-:S02]  /*2050*/  FMUL.FTZ R58, R7, R104 ;  /* 0x00000068073a7220 */ /* 0x000fc40000410000 */
[----:B-1----:R-:W-:Y:S02]  /*2060*/  FMUL.FTZ R125, R31, R120 ;  /* 0x000000781f7d7220 */ /* 0x002fe40000410000 */
[----:B0-----:R-:W-:Y:S01]  /*2070*/  FMUL.FTZ R119, R22, R119 ;  /* 0x0000007716777220 */ /* 0x001fe20000410000 */
[----:B--2---:R-:W-:Y:S04]  /*2080*/  STS [R79.X4+0x200], R26 ;  /* 0x0002001a4f007388 */ /* 0x004fe80000004800 */
[----:B---3--:R-:W-:Y:S04]  /*2090*/  STS [R79.X4+0x280], R124 ;  /* 0x0002807c4f007388 */ /* 0x008fe80000004800 */
[----:B----4-:R-:W-:Y:S04]  /*20a0*/  STS [R79.X4+0x300], R122 ;  /* 0x0003007a4f007388 */ /* 0x010fe80000004800 */
[----:B------:R-:W-:Y:S01]  /*20b0*/  STS [R79.X4+0x380], R126 ;  /* 0x0003807e4f007388 */ /* 0x000fe20000004800 */
[----:B------:R-:W-:-:S06]  /*20c0*/  NOP ;  /* 0x0000000000007918 */ /* 0x000fcc0000000000 */
[----:B------:R-:W0:Y:S04]  /*20d0*/  LDS.128 R24, [R79.X16+0x200] ;  /* 0x000200004f187984 */ /* 0x000e28000000cc00 */
[----:B------:R1:W-:Y:S04]  /*20e0*/  STS [R128+0xa38], R31 ;  /* 0x000a381f80007388 */ /* 0x0003e80000000800 */
[----:B------:R-:W-:Y:S06]  /*20f0*/  BAR.SYNC.DEFER_BLOCKING 0x0 ;  /* 0x0000000000007b1d */ /* 0x000fec0000010000 */
[----:B------:R2:W5:Y:S04]  /*2100*/  @P0 LDG.E R115, [R28.64+0x4] ;  /* 0x000004041c730981 */ /* 0x000568000c1e1900 */
[----:B--2---:R1:W2:Y:S01]  /*2110*/  @P2 LDS R29, [R66.X4+0x123c] ;  /* 0x00123c00421d2984 */ /* 0x0042a20000004800 */
[----:B------:R1:W3:Y:S01]  /*2120*/  MUFU.EX2 R28, R59 ;  /* 0x0000003b001c7308 */ /* 0x0002e20000000800 */
[----:B0-----:R-:W-:-:S02]  /*2130*/  FMUL.FTZ R113, R11, R27 ;  /* 0x0000001b0b717220 */ /* 0x001fc40000410000 */
[----:B------:R-:W-:Y:S02]  /*2140*/  FMUL.FTZ R117, R10, R26 ;  /* 0x0000001a0a757220 */ /* 0x000fe40000410000 */
[----:B------:R-:W-:Y:S02]  /*2150*/  FMUL.FTZ R27, R4, R103 ;  /* 0x00000067041b7220 */ /* 0x000fe40000410000 */
[----:B------:R-:W-:Y:S02]  /*2160*/  FMUL.FTZ R26, R5, R102 ;  /* 0x00000066051a7220 */ /* 0x000fe40000410000 */
[----:B------:R-:W-:Y:S02]  /*2170*/  FMUL.FTZ R121, R8, R24 ;  /* 0x0000001808797220 */ /* 0x000fe40000410000 */
[----:B------:R-:W-:Y:S02]  /*2180*/  FMUL.FTZ R24, R20, R27 ;  /* 0x0000001b14187220 */ /* 0x000fe40000410000 */
[----:B------:R-:W-:-:S02]  /*2190*/  FMUL.FTZ R25, R9, R25 ;  /* 0x0000001909197220 */ /* 0x000fc40000410000 */
[----:B------:R-:W-:Y:S02]  /*21a0*/  FMUL.FTZ R27, R21, R26 ;  /* 0x0000001a151b7220 */ /* 0x000fe40000410000 */
[----:B------:R-:W-:Y:S01]  /*21b0*/  FFMA.FTZ R124, R30, R113, R117 ;  /* 0x000000711e7c7223 */ /* 0x000fe20000010075 */
[----:B------:R-:W-:Y:S05]  /*21c0*/  @P2 BRA `(.L_x_8344) ;  /* 0x0000007000002947 */ /* 0x000fea0003800000 */
[----:B-1-3--:R-:W-:-:S13]  /*21d0*/  ISETP.NE.AND P0, PT, R78, c[0x0][0x174], PT ;  /* 0x00005d004e007a0c */ /* 0x00afda0003f05270 */
[----:B--2---:R-:W-:-:S04]  /*21e0*/  @P0 LEA.HI R29, R78, R78, RZ, 0x1 ;  /* 0x0000004e4e1d0211 */ /* 0x004fc800078f08ff */
[----:B------:R-:W-:-:S04]  /*21f0*/  @P0 LOP3.LUT R29, R29, 0xfffffe, RZ, 0xc0, !PT ;  /* 0x00fffffe1d1d0812 */ /* 0x000fc800078ec0ff */
[----:B------:R-:W-:Y:S02]  /*2200*/  @P0 IADD3 R122, -R29, R78, RZ ;  /* 0x0000004e1d7a0210 */ /* 0x000fe40007ffe1ff */
[----:B------:R-:W-:Y:S02]  /*2210*/  MOV R29, 0x3f800000 ;  /* 0x3f800000001d7802 */ /* 0x000fe40000000f00 */
[----:B------:R-:W-:-:S05]  /*2220*/  @P0 LEA R122, R122, R109, 0x8 ;  /* 0x0000006d7a7a0211 */ /* 0x000fca00078e40ff */
[----:B------:R0:W1:Y:S02]  /*2230*/  @P0 LDS R29, [R122.X4+0xa38] ;  /* 0x000a38007a1d0984 */ /* 0x0000640000004800 */
.L_x_8344:
[----:B-1-3--:R-:W-:Y:S05]  /*2240*/  BSYNC B0 ;  /* 0x0000000000007941 */ /* 0x00afea0003800000 */
.L_x_8343:
[----:B--2---:R-:W-:Y:S01]  /*2250*/  FMUL.FTZ R127, R30, R29 ;  /* 0x0000001d1e7f7220 */ /* 0x004fe20000410000 */
        /* <DEDUP_REMOVED lines=10> */
[----:B------:R-:W1:Y:S01]  /*2300*/  SHFL.DOWN PT, R126, R128, 0x1, 0x1f ;  /* 0x08201f00807e7f89 */ /* 0x000e6200000e0000 */
[----:B------:R-:W-:Y:S02]  /*2310*/  FMUL.FTZ R129, R120, R127 ;  /* 0x0000007f78817220 */ /* 0x000fe40000410000 */
[----:B------:R-:W-:Y:S02]  /*2320*/  FMUL.FTZ R125, R28, R125 ;  /* 0x0000007d1c7d7220 */ /* 0x000fe40000410000 */
[C---:B0-----:R-:W-:Y:S01]  /*2330*/  FFMA.FTZ R122, R30.reuse, R59, R123 ;  /* 0x0000003b1e7a7223 */ /* 0x041fe2000001007b */
[----:B------:R-:W0:Y:S01]  /*2340*/  SHFL.DOWN PT, R124, R129, 0x1, 0x1f ;  /* 0x08201f00817c7f89 */ /* 0x000e2200000e0000 */
[----:B------:R-:W-:-:S03]  /*2350*/  FMUL.FTZ R125, R30, R125 ;  /* 0x0000007d1e7d7220 */ /* 0x000fc60000410000 */
[----:B------:R-:W2:Y:S04]  /*2360*/  SHFL.UP PT, R59, R122, 0x1, RZ ;  /* 0x042000007a3b7989 */ /* 0x000ea800000e00ff */
[----:B------:R-:W3:Y:S01]  /*2370*/  SHFL.UP PT, R58, R125, 0x1, RZ ;  /* 0x042000007d3a7989 */ /* 0x000ee200000e00ff */
[----:B-1----:R-:W-:-:S05]  /*2380*/  @P3 FFMA.FTZ R128, R129, R126, R128 ;  /* 0x0000007e81803223 */ /* 0x002fca0000010080 */
[----:B------:R-:W1:Y:S01]  /*2390*/  SHFL.DOWN PT, R126, R128, 0x2, 0x1f ;  /* 0x08401f00807e7f89 */ /* 0x000e6200000e0000 */
[----:B0-----:R-:W-:Y:S01]  /*23a0*/  @P3 FMUL.FTZ R129, R129, R124 ;  /* 0x0000007c81813220 */ /* 0x001fe20000410000 */
[----:B------:R-:W-:Y:S01]  /*23b0*/  ISETP.GE.U32.AND P3, PT, R116, 0x1e, PT ;  /* 0x0000001e7400780c */ /* 0x000fe20003f66070 */
[----:B--2---:R-:W-:-:S03]  /*23c0*/  @P0 FFMA.FTZ R122, R125, R59, R122 ;  /* 0x0000003b7d7a0223 */ /* 0x004fc6000001007a */
[----:B------:R-:W0:Y:S01]  /*23d0*/  SHFL.DOWN PT, R124, R129, 0x2, 0x1f ;  /* 0x08401f00817c7f89 */ /* 0x000e2200000e0000 */
[----:B---3--:R-:W-:-:S03]  /*23e0*/  @P0 FMUL.FTZ R125, R125, R58 ;  /* 0x0000003a7d7d0220 */ /* 0x008fc60000410000 */
[----:B------:R-:W2:Y:S01]  /*23f0*/  SHFL.UP PT, R59, R122, 0x2, RZ ;  /* 0x044000007a3b7989 */ /* 0x000ea200000e00ff */
[----:B------:R-:W-:-:S03]  /*2400*/  ISETP.GE.AND P0, PT, R79, 0x2, PT ;  /* 0x000000024f00780c */ /* 0x000fc60003f06270 */
[----:B------:R-:W3:Y:S01]  /*2410*/  SHFL.UP PT, R58, R125, 0x2, RZ ;  /* 0x044000007d3a7989 */ /* 0x000ee200000e00ff */
[----:B-1----:R-:W-:-:S05]  /*2420*/  @!P3 FFMA.FTZ R128, R129, R126, R128 ;  /* 0x0000007e8180b223 */ /* 0x002fca0000010080 */
[----:B------:R-:W1:Y:S01]  /*2430*/  SHFL.DOWN PT, R126, R128, 0x4, 0x1f ;  /* 0x08801f00807e7f89 */ /* 0x000e6200000e0000 */
[----:B0-----:R-:W-:Y:S01]  /*2440*/  @!P3 FMUL.FTZ R129, R129, R124 ;  /* 0x0000007c8181b220 */ /* 0x001fe20000410000 */
[----:B------:R-:W-:Y:S02]  /*2450*/  ISETP.GE.U32.AND P3, PT, R116, 0x1c, PT ;  /* 0x0000001c7400780c */ /* 0x000fe40003f66070 */
[C---:B--2---:R-:W-:Y:S02]  /*2460*/  @P0 FFMA.FTZ R122, R125.reuse, R59, R122 ;  /* 0x0000003b7d7a0223 */ /* 0x044fe4000001007a */
        /* <DEDUP_REMOVED lines=8> */
[----:B------:R-:W-:Y:S01]  /*24f0*/  ISETP.GE.AND P3, PT, R79, 0x8, PT ;  /* 0x000000084f00780c */ /* 0x000fe20003f66270 */
[----:B------:R-:W-:Y:S02]  /*2500*/  IMAD.SHL.U32 R124, R109, 0x8, RZ ;  /* 0x000000086d7c7824 */ /* 0x000fe400078e00ff */
[C---:B--2---:R-:W-:Y:S01]  /*2510*/  @P0 FFMA.FTZ R122, R125.reuse, R59, R122 ;  /* 0x0000003b7d7a0223 */ /* 0x044fe2000001007a */
[----:B------:R-:W0:Y:S01]  /*2520*/  SHFL.DOWN PT, R130, R129, 0x8, 0x1f ;  /* 0x09001f0081827f89 */ /* 0x000e2200000e0000 */
[----:B------:R-:W-:Y:S01]  /*2530*/  MOV R59, RZ ;  /* 0x000000ff003b7202 */ /* 0x000fe20000000f00 */
[----:B---3--:R-:W-:Y:S01]  /*2540*/  @P0 FMUL.FTZ R125, R125, R58 ;  /* 0x0000003a7d7d0220 */ /* 0x008fe20000410000 */
[----:B------:R-:W-:Y:S01]  /*2550*/  ISETP.GE.AND P0, PT, R78, c[0x0][0x174], PT ;  /* 0x00005d004e007a0c */ /* 0x000fe20003f06270 */
[----:B------:R-:W-:Y:S01]  /*2560*/  HFMA2.MMA R58, -RZ, RZ, 1.875, 0 ;  /* 0x3f800000ff3a7435 */ /* 0x000fe200000001ff */
[----:B------:R-:W2:Y:S02]  /*2570*/  SHFL.UP PT, R127, R122, 0x8, RZ ;  /* 0x050000007a7f7989 */ /* 0x000ea400000e00ff */
[----:B------:R-:W-:-:S02]  /*2580*/  ISETP.NE.OR P0, PT, R116, RZ, P0 ;  /* 0x000000ff7400720c */ /* 0x000fc40000705670 */
[----:B------:R-:W3:Y:S01]  /*2590*/  SHFL.UP PT, R126, R125, 0x8, RZ ;  /* 0x050000007d7e7989 */ /* 0x000ee200000e00ff */
[----:B-1----:R-:W-:-:S10]  /*25a0*/  @!P4 FFMA.FTZ R128, R129, R131, R128 ;  /* 0x000000838180c223 */ /* 0x002fd40000010080 */
[----:B------:R-:W-:Y:S01]  /*25b0*/  @!P0 LDS.64 R58, [R124+0x12b8] ;  /* 0x0012b8007c3a8984 */ /* 0x000fe20000000a00 */
[----:B------:R-:W-:Y:S01]  /*25c0*/  ISETP.GE.AND P0, PT, R79, 0x10, PT ;  /* 0x000000104f00780c */ /* 0x000fe20003f06270 */
[----:B0-----:R-:W-:Y:S02]  /*25d0*/  @!P4 FMUL.FTZ R129, R129, R130 ;  /* 0x000000828181c220 */ /* 0x001fe40000410000 */
        /* <DEDUP_REMOVED lines=13> */
[----:B---3--:R-:W-:Y:S01]  /*26b0*/  @P0 FMUL.FTZ R125, R125, R126 ;  /* 0x0000007e7d7d0220 */ /* 0x008fe20000410000 */
[----:B------:R-:W-:Y:S02]  /*26c0*/  ISETP.NE.AND P0, PT, R66, RZ, PT ;  /* 0x000000ff4200720c */ /* 0x000fe40003f05270 */
[----:B-----5:R1:W-:Y:S04]  /*26d0*/  SHFL.IDX PT, R126, R115, RZ, 0x1f ;  /* 0x00001fff737e7589 */ /* 0x0203e800000e0000 */
[----:B------:R-:W-:Y:S04]  /*26e0*/  SHFL.UP PT, R122, R122, 0x1, RZ ;  /* 0x042000007a7a7989 */ /* 0x000fe800000e00ff */
[----:B------:R-:W2:Y:S04]  /*26f0*/  SHFL.UP PT, R125, R125, 0x1, RZ ;  /* 0x042000007d7d7989 */ /* 0x000ea800000e00ff */
[----:B------:R-:W-:Y:S04]  /*2700*/  SHFL.IDX PT, R130, R128, RZ, 0x1f ;  /* 0x00001fff80827589 */ /* 0x000fe800000e0000 */
[----:B------:R-:W3:Y:S01]  /*2710*/  SHFL.IDX PT, R127, R129, RZ, 0x1f ;  /* 0x00001fff817f7589 */ /* 0x000ee200000e0000 */
[----:B0-----:R-:W-:Y:S01]  /*2720*/  @P2 FFMA.FTZ R132, R131, R132, R133 ;  /* 0x0000008483842223 */ /* 0x001fe20000010085 */
[----:B------:R-:W-:-:S02]  /*2730*/  IADD3 R131, -R97, c[0x0][0x168], -R66 ;  /* 0x00005a0061837a10 */ /* 0x000fc40007ffe942 */
[----:B------:R-:W-:Y:S01]  /*2740*/  SHF.L.U32 R133, R108, 0x2, RZ ;  /* 0x000000026c857819 */ /* 0x000fe200000006ff */
[----:B------:R-:W-:Y:S01]  /*2750*/  FFMA.FTZ R113, R132, R29, R113 ;  /* 0x0000001d84717223 */ /* 0x000fe20000010071 */
[C---:B------:R-:W-:Y:S02]  /*2760*/  ISETP.GE.AND P2, PT, R131.reuse, 0x21, PT ;  /* 0x000000218300780c */ /* 0x040fe40003f46270 */
[C---:B------:R-:W-:Y:S01]  /*2770*/  ISETP.GE.AND P3, PT, R131.reuse, 0x41, PT ;  /* 0x000000418300780c */ /* 0x040fe20003f66270 */
[----:B-1----:R-:W-:Y:S01]  /*2780*/  FFMA.FTZ R115, R30, R113, R117 ;  /* 0x000000711e737223 */ /* 0x002fe20000010075 */
[----:B------:R-:W-:-:S03]  /*2790*/  ISETP.GE.AND P4, PT, R131, 0x61, PT ;  /* 0x000000618300780c */ /* 0x000fc60003f86270 */
[----:B------:R-:W-:Y:S02]  /*27a0*/  FFMA.FTZ R117, R28, R115, R25 ;  /* 0x000000731c757223 */ /* 0x000fe40000010019 */
[----:B--2---:R-:W-:Y:S01]  /*27b0*/  @P1 FFMA.FTZ R126, R125, R126, R122 ;  /* 0x0000007e7d7e1223 */ /* 0x004fe2000001007a */
[----:B------:R-:W-:Y:S01]  /*27c0*/  ISETP.GE.AND P1, PT, R131, 0x1, PT ;  /* 0x000000018300780c */ /* 0x000fe20003f26270 */
[----:B------:R-:W-:Y:S02]  /*27d0*/  FFMA.FTZ R121, R120, R117, R121 ;  /* 0x0000007578797223 */ /* 0x000fe40000010079 */
[----:B------:R-:W-:Y:S02]  /*27e0*/  FFMA.FTZ R131, R31, R126, R24 ;  /* 0x0000007e1f837223 */ /* 0x000fe40000010018 */
[----:B------:R-:W-:Y:S02]  /*27f0*/  FMUL.FTZ R31, R21, R26 ;  /* 0x0000001a151f7220 */ /* 0x000fe40000410000 */
[----:B---3--:R-:W-:-:S02]  /*2800*/  FFMA.FTZ R59, R127, R59, R130 ;  /* 0x0000003b7f3b7223 */ /* 0x008fc40000010082 */
[----:B------:R-:W-:Y:S02]  /*2810*/  FMUL.FTZ R58, R127, R58 ;  /* 0x0000003a7f3a7220 */ /* 0x000fe40000410000 */
[----:B------:R-:W-:Y:S02]  /*2820*/  FMUL.FTZ R130, R113, R104 ;  /* 0x0000006871827220 */ /* 0x000fe40000410000 */
[----:B------:R-:W-:Y:S01]  /*2830*/  FMUL.FTZ R127, R115, R107 ;  /* 0x0000006b737f7220 */ /* 0x000fe20000410000 */
[----:B------:R0:W-:Y:S01]  /*2840*/  @!P0 STS.64 [R124+0x12b8], R58 ;  /* 0x0012b83a7c008388 */ /* 0x0001e20000000a00 */
[----:B------:R-:W-:Y:S02]  /*2850*/  FMUL.FTZ R128, R117, R102 ;  /* 0x0000006675807220 */ /* 0x000fe40000410000 */
[----:B------:R-:W-:Y:S02]  /*2860*/  FMUL.FTZ R125, R121, R103 ;  /* 0x00000067797d7220 */ /* 0x000fe40000410000 */
[----:B------:R-:W-:-:S02]  /*2870*/  FFMA.FTZ R29, R120, R131, R27 ;  /* 0x00000083781d7223 */ /* 0x000fc4000001001b */
[----:B------:R-:W-:Y:S02]  /*2880*/  FFMA.FTZ R126, R120, R131, R31 ;  /* 0x00000083787e7223 */ /* 0x000fe4000001001f */
[----:B------:R-:W-:Y:S02]  /*2890*/  FADD.FTZ R120, -R24, R131 ;  /* 0x0000008318787221 */ /* 0x000fe40000010100 */
[----:B------:R-:W-:Y:S02]  /*28a0*/  FMUL.FTZ R27, R7, R130 ;  /* 0x00000082071b7220 */ /* 0x000fe40000410000 */
[----:B------:R-:W-:Y:S02]  /*28b0*/  FMUL.FTZ R26, R6, R127 ;  /* 0x0000007f061a7220 */ /* 0x000fe40000410000 */
[----:B------:R-:W-:Y:S02]  /*28c0*/  FMUL.FTZ R25, R5, R128 ;  /* 0x0000008005197220 */ /* 0x000fe40000410000 */
[----:B------:R-:W-:-:S02]  /*28d0*/  FMUL.FTZ R24, R4, R125 ;  /* 0x0000007d04187220 */ /* 0x000fc40000410000 */
[----:B------:R-:W-:Y:S02]  /*28e0*/  FADD.FTZ R122, -R31, R126 ;  /* 0x0000007e1f7a7221 */ /* 0x000fe40000010100 */
[----:B------:R-:W-:Y:S01]  /*28f0*/  FFMA.FTZ R31, R28, R29, R119 ;  /* 0x0000001d1c1f7223 */ /* 0x000fe20000010077 */
[----:B------:R1:W-:Y:S01]  /*2900*/  STS.128 [R66.X16+0x400], R24 ;  /* 0x0004001842007388 */ /* 0x0003e2000000cc00 */
[----:B------:R-:W-:Y:S02]  /*2910*/  FFMA.FTZ R125, R120, R125, RZ ;  /* 0x0000007d787d7223 */ /* 0x000fe400000100ff */
[----:B------:R-:W-:Y:S01]  /*2920*/  FFMA.FTZ R132, R30, R31, R123 ;  /* 0x0000001f1e847223 */ /* 0x000fe2000001007b */
[----:B------:R-:W-:Y:S01]  /*2930*/  BAR.SYNC.DEFER_BLOCKING 0x0 ;  /* 0x0000000000007b1d */ /* 0x000fe20000010000 */
[----:B------:R-:W-:Y:S02]  /*2940*/  FFMA.FTZ R128, R122, R128, R125 ;  /* 0x000000807a807223 */ /* 0x000fe4000001007d */
[----:B------:R-:W-:-:S02]  /*2950*/  FADD.FTZ R123, -R123, R132 ;  /* 0x000000847b7b7221 */ /* 0x000fc40000010100 */
[----:B------:R-:W-:Y:S02]  /*2960*/  FADD.FTZ R119, -R119, R31 ;  /* 0x0000001f77777221 */ /* 0x000fe40000010100 */
[----:B------:R-:W-:Y:S02]  /*2970*/  FMUL.FTZ R30, R10, R31 ;  /* 0x0000001f0a1e7220 */ /* 0x000fe40000410000 */
[----:B0-----:R-:W-:Y:S02]  /*2980*/  FMUL.FTZ R59, R123, R130 ;  /* 0x000000827b3b7220 */ /* 0x001fe40000410000 */
[----:B------:R-:W-:Y:S02]  /*2990*/  FMUL.FTZ R28, R8, R131 ;  /* 0x00000083081c7220 */ /* 0x000fe40000410000 */
[----:B------:R-:W-:Y:S01]  /*29a0*/  FMUL.FTZ R29, R9, R126 ;  /* 0x0000007e091d7220 */ /* 0x000fe20000410000 */
[----:B------:R-:W-:Y:S01]  /*29b0*/  SHF.L.U64.HI R126, R108, 0x2, R111 ;  /* 0x000000026c7e7819 */ /* 0x000fe2000001026f */
[----:B------:R-:W-:-:S02]  /*29c0*/  FMUL.FTZ R31, R11, R132 ;  /* 0x000000840b1f7220 */ /* 0x000fc40000410000 */
[----:B------:R-:W-:Y:S02]  /*29d0*/  FFMA.FTZ R128, R119, R127, R128 ;  /* 0x0000007f77807223 */ /* 0x000fe40000010080 */
[----:B------:R-:W-:Y:S02]  /*29e0*/  IMAD R124, R126, c[0x0][0x2b0], RZ ;  /* 0x0000ac007e7c7a24 */ /* 0x000fe400078e02ff */
[----:B------:R-:W-:Y:S02]  /*29f0*/  FADD.FTZ R58, R128, R59 ;  /* 0x0000003b803a7221 */ /* 0x000fe40000010000 */
[----:B------:R-:W-:Y:S01]  /*2a00*/  IMAD R126, R126, c[0x0][0x2d0], RZ ;  /* 0x0000b4007e7e7a24 */ /* 0x000fe200078e02ff */
[----:B------:R1:W-:Y:S04]  /*2a10*/  STS.128 [R66.X16+0x600], R28 ;  /* 0x0006001c42007388 */ /* 0x0003e8000000cc00 */
[----:B------:R1:W0:Y:S04]  /*2a20*/  LDS R59, [R66.X4+0x400] ;  /* 0x00040000423b7984 */ /* 0x0002280000004800 */
[----:B------:R1:W2:Y:S04]  /*2a30*/  LDS R125, [R66.X4+0x480] ;  /* 0x00048000427d7984 */ /* 0x0002a80000004800 */
[----:B------:R1:W3:Y:S04]  /*2a40*/  LDS R127, [R66.X4+0x500] ;  /* 0x00050000427f7984 */ /* 0x0002e80000004800 */
[----:B------:R1:W4:Y:S04]  /*2a50*/  LDS R129, [R66.X4+0x580] ;  /* 0x0005800042817984 */ /* 0x0003280000004800 */
[----:B------:R-:W-:Y:S06]  /*2a60*/  BAR.SYNC.DEFER_BLOCKING 0x0 ;  /* 0x0000000000007b1d */ /* 0x000fec0000010000 */
[----:B------:R-:W-:Y:S05]  /*2a70*/  @!P1 BRA `(.L_x_8346) ;  /* 0x000000f000009947 */ /* 0x000fea0003800000 */
[----:B-1----:R-:W1:Y:S01]  /*2a80*/  LDS R131, [R66.X4+0x600] ;  /* 0x0006000042837984 */ /* 0x002e620000004800 */
        /* <DEDUP_REMOVED lines=12> */
[----:B0-----:R0:W-:Y:S04]  /*2b50*/  RED.E.ADD.F32.FTZ.RN.STRONG.GPU [R28.64], R59 ;  /* 0x0000003b1c00798e */ /* 0x0011e8000c10e784 */
[----:B-1----:R0:W-:Y:S02]  /*2b60*/  RED.E.ADD.F32.FTZ.RN.STRONG.GPU [R30.64], R131 ;  /* 0x000000831e00798e */ /* 0x0021e4000c10e784 */
.L_x_8346:
[----:B-1----:R-:W-:Y:S05]  /*2b70*/  BSYNC B0 ;  /* 0x0000000000007941 */ /* 0x002fea0003800000 */
.L_x_8345:
[----:B0-----:R0:W1:Y:S01]  /*2b80*/  LDS R29, [R66.X4+0x680] ;  /* 0x00068000421d7984 */ /* 0x0010620000004800 */
        /* <DEDUP_REMOVED lines=10> */
.L_x_8348:
[----:B------:R-:W-:Y:S05]  /*2c30*/  BSYNC B0 ;  /* 0x0000000000007941 */ /* 0x000fea0003800000 */
.L_x_8347:
        /* <DEDUP_REMOVED lines=9> */
.L_x_8350:
[----:B------:R-:W-:Y:S05]  /*2cd0*/  BSYNC B0 ;  /* 0x0000000000007941 */ /* 0x000fea0003800000 */
.L_x_8349:
[----:B--23--:R2:W3:Y:S01]  /*2ce0*/  LDS R29, [R66.X4+0x780] ;  /* 0x00078000421d7984 */ /* 0x00c4e20000004800 */
[----:B------:R-:W-:Y:S01]  /*2cf0*/  BSSY B0, `(.L_x_8351) ;  /* 0x0000008000007945 */ /* 0x000fe20003800000 */
[----:B------:R-:W-:Y:S05]  /*2d00*/  @!P4 BRA `(.L_x_8352) ;  /* 0x000000600000c947 */ /* 0x000fea0003800000 */
[----:B------:R-:W-:-:S04]  /*2d10*/  IMAD.WIDE.U32 R26, R133, c[0x0][0x2b0], R50 ;  /* 0x0000ac00851a7a25 */ /* 0x000fc800078e0032 */
[----:B------:R-:W-:Y:S01]  /*2d20*/  IMAD.WIDE.U32 R24, R133, c[0x0][0x2d0], R56 ;  /* 0x0000b40085187a25 */ /* 0x000fe200078e0038 */
[----:B------:R-:W-:-:S04]  /*2d30*/  IADD3 R27, R31, R27, RZ ;  /* 0x0000001b1f1b7210 */ /* 0x000fc80007ffe0ff */
[----:B------:R-:W-:Y:S01]  /*2d40*/  IADD3 R25, R59, R25, RZ ;  /* 0x000000193b197210 */ /* 0x000fe20007ffe0ff */
[----:B----4-:R4:W-:Y:S04]  /*2d50*/  RED.E.ADD.F32.FTZ.RN.STRONG.GPU [R26.64], R129 ;  /* 0x000000811a00798e */ /* 0x0109e8000c10e784 */
[----:B---3--:R4:W-:Y:S02]  /*2d60*/  RED.E.ADD.F32.FTZ.RN.STRONG.GPU [R24.64], R29 ;  /* 0x0000001d1800798e */ /* 0x0089e4000c10e784 */
.L_x_8352:
[----:B------:R-:W-:Y:S05]  /*2d70*/  BSYNC B0 ;  /* 0x0000000000007941 */ /* 0x000fea0003800000 */
.L_x_8351:
        /* <DEDUP_REMOVED lines=39> */
[----:B---3--:R-:W-:Y:S01]  /*2ff0*/  ISETP.NE.AND P0, PT, R78, c[0x0][0x174], PT ;  /* 0x00005d004e007a0c */ /* 0x008fe20003f05270 */
[----:B------:R-:W-:-:S12]  /*3000*/  IMAD.SHL.U32 R22, R109, 0x4, RZ ;  /* 0x000000046d167824 */ /* 0x000fd800078e00ff */
[----:B------:R-:W3:Y:S02]  /*3010*/  @P0 LDS R20, [R22+0x1ab8] ;  /* 0x001ab80016140984 */ /* 0x000ee40000000800 */
[----:B---3--:R-:W-:-:S05]  /*3020*/  @P0 FADD.FTZ R29, R29, R20 ;  /* 0x000000141d1d0221 */ /* 0x008fca0000010000 */
[----:B------:R3:W-:Y:S02]  /*3030*/  STS [R22+0x1ab8], R29 ;  /* 0x001ab81d16007388 */ /* 0x0007e40000000800 */
.L_x_8354:
[----:B---3--:R-:W-:Y:S05]  /*3040*/  BSYNC B0 ;  /* 0x0000000000007941 */ /* 0x008fea0003800000 */
.L_x_8353:
[----:B------:R-:W-:Y:S02]  /*3050*/  IADD3 R109, R109, 0x1, RZ ;  /* 0x000000016d6d7810 */ /* 0x000fe40007ffe0ff */
[----:B------:R-:W-:Y:S02]  /*3060*/  IADD3 R108, P1, R108, 0x1, RZ ;  /* 0x000000016c6c7810 */ /* 0x000fe40007f3e0ff */
[----:B------:R-:W-:Y:S02]  /*3070*/  ISETP.GE.AND P0, PT, R109, c[0x0][0x16c], PT ;  /* 0x00005b006d007a0c */ /* 0x000fe40003f06270 */
[----:B------:R-:W-:-:S11]  /*3080*/  IADD3.X R111, RZ, R111, RZ, P1, !PT ;  /* 0x0000006fff6f7210 */ /* 0x000fd60000ffe4ff */
[----:B------:R-:W-:Y:S01]  /*3090*/  @P0 CALL.REL.NOINC `(.L_x_8342) ;  /* 0x0000001000000944 */ /* 0x000fe20003c00000 */
[----:B------:R-:W-:Y:S05]  /*30a0*/  BRA `(.L_x_8355) ;  /* 0xffffeac000007947 */ /* 0x000fea000383ffff */
.L_x_8342:
        /* <DEDUP_REMOVED lines=14> */
[----:B------:R-:W-:Y:S01]  /*3190*/  IADD3 R99, P6, R99, -0x180, RZ ;  /* 0xfffffe8063637810 */ /* 0x000fe20007fde0ff */
[----:B------:R-:W-:Y:S03]  /*31a0*/  BSSY B0, `(.L_x_8356) ;  /* 0x0000048000007945 */ /* 0x000fe60003800000 */
[----:B------:R-:W-:Y:S01]  /*31b0*/  IADD3.X R98, R98, -0x1, RZ, P6, !PT ;  /* 0xffffffff62627810 */ /* 0x000fe200037fe4ff */
        /* <DEDUP_REMOVED lines=27> */
[----:B------:R-:W-:Y:S01]  /*3370*/  @!P2 FMUL.FTZ R8, R9, -1.4426950216293334961 ;  /* 0xbfb8aa3b0908a820 */ /* 0x000fe20000410000 */
[----:B------:R-:W2:Y:S01]  /*3380*/  @!P4 MUFU.EX2 R7, R7 ;  /* 0x000000070007c308 */ /* 0x000ea20000000800 */
[----:B------:R-:W-:-:S04]  /*3390*/  IMAD.WIDE.U32 R4, R63, c[0x0][0x2d8], RZ ;  /* 0x0000b6003f047a25 */ /* 0x000fc800078e00ff */
[----:B------:R-:W-:Y:S01]  /*33a0*/  @!P0 FMUL.FTZ R9, R10, -1.4426950216293334961 ;  /* 0xbfb8aa3b0a098820 */ /* 0x000fe20000410000 */
[----:B------:R-:W-:Y:S01]  /*33b0*/  IADD3 R5, R5, R31, RZ ;  /* 0x0000001f05057210 */ /* 0x000fe20007ffe0ff */
[C---:B------:R-:W-:Y:S01]  /*33c0*/  IMAD R10, R0.reuse, c[0x0][0x2e4], R11 ;  /* 0x0000b900000a7a24 */ /* 0x040fe200078e020b */
[----:B------:R-:W4:Y:S03]  /*33d0*/  @!P3 MUFU.EX2 R6, R6 ;  /* 0x000000060006b308 */ /* 0x000f260000000800 */
[----:B------:R-:W-:Y:S01]  /*33e0*/  IMAD.WIDE.U32 R4, R0, c[0x0][0x2e0], R4 ;  /* 0x0000b80000047a25 */ /* 0x000fe200078e0004 */
[----:B------:R-:W5:Y:S03]  /*33f0*/  LDS R25, [0x200] ;  /* 0x00020000ff197984 */ /* 0x000f660000000800 */
[----:B--2---:R-:W-:Y:S01]  /*3400*/  @!P4 FADD.FTZ R7, R7, 1 ;  /* 0x3f8000000707c421 */ /* 0x004fe20000010000 */
[----:B------:R-:W2:Y:S01]  /*3410*/  @!P2 MUFU.EX2 R8, R8 ;  /* 0x000000080008a308 */ /* 0x000ea20000000800 */
[----:B------:R-:W-:-:S04]  /*3420*/  IADD3 R11, P5, R100, R4, RZ ;  /* 0x00000004640b7210 */ /* 0x000fc80007fbe0ff */
[----:B------:R-:W-:Y:S01]  /*3430*/  IADD3.X R5, R105, R10, R5, P5, !PT ;  /* 0x0000000a69057210 */ /* 0x000fe20002ffe405 */
[----:B----4-:R-:W-:Y:S02]  /*3440*/  @!P3 FADD.FTZ R6, R6, 1 ;  /* 0x3f8000000606b421 */ /* 0x010fe40000010000 */
[----:B------:R-:W4:Y:S01]  /*3450*/  @!P0 MUFU.EX2 R9, R9 ;  /* 0x0000000900098308 */ /* 0x000f220000000800 */
[----:B------:R-:W-:-:S04]  /*3460*/  IADD3 R10, P5, R99, c[0x0][0x330], RZ ;  /* 0x0000cc00630a7a10 */ /* 0x000fc80007fbe0ff */
[----:B------:R-:W-:Y:S02]  /*3470*/  IADD3.X R4, R98, c[0x0][0x334], RZ, P5, !PT ;  /* 0x0000cd0062047a10 */ /* 0x000fe40002ffe4ff */
[C---:B------:R-:W-:Y:S01]  /*3480*/  LEA R10, P5, R11.reuse, R10, 0x2 ;  /* 0x0000000a0b0a7211 */ /* 0x040fe200078a10ff */
[----:B---3--:R-:W3:Y:S01]  /*3490*/  @!P4 MUFU.RCP R16, R7 ;  /* 0x000000070010c308 */ /* 0x008ee20000001000 */
[----:B--2---:R-:W-:Y:S02]  /*34a0*/  @!P2 FADD.FTZ R8, R8, 1 ;  /* 0x3f8000000808a421 */ /* 0x004fe40000010000 */
[----:B------:R-:W-:Y:S02]  /*34b0*/  LEA.HI.X R11, R11, R4, R5, 0x2, P5 ;  /* 0x000000040b0b7211 */ /* 0x000fe400028f1405 */
[----:B------:R-:W-:-:S03]  /*34c0*/  IADD3 R4, P5, R2, R97, RZ ;  /* 0x0000006102047210 */ /* 0x000fc60007fbe0ff */
[----:B------:R-:W2:Y:S01]  /*34d0*/  @!P3 MUFU.RCP R27, R6 ;  /* 0x00000006001bb308 */ /* 0x000ea20000001000 */
[----:B----4-:R-:W-:Y:S01]  /*34e0*/  @!P0 FADD.FTZ R9, R9, 1 ;  /* 0x3f80000009098421 */ /* 0x010fe20000010000 */
[----:B------:R-:W-:Y:S01]  /*34f0*/  LEA.HI.X.SX32 R5, R97, R3, 0x1, P5 ;  /* 0x0000000361057211 */ /* 0x000fe200028f0eff */
[----:B---3--:R-:W-:-:S05]  /*3500*/  @!P4 FMUL.FTZ R13, R13, R16 ;  /* 0x000000100d0dc220 */ /* 0x008fca0000410000 */
[----:B------:R3:W4:Y:S01]  /*3510*/  @!P2 MUFU.RCP R29, R8 ;  /* 0x00000008001da308 */ /* 0x0007220000001000 */
[----:B-----5:R-:W-:Y:S01]  /*3520*/  ISETP.GE.AND P6, PT, R2, R25, PT ;  /* 0x000000190200720c */ /* 0x020fe20003fc6270 */
[----:B--2---:R-:W-:-:S06]  /*3530*/  @!P3 FMUL.FTZ R12, R12, R27 ;  /* 0x0000001b0c0cb220 */ /* 0x004fcc0000410000 */
[----:B------:R3:W2:Y:S01]  /*3540*/  @!P0 MUFU.RCP R16, R9 ;  /* 0x0000000900108308 */ /* 0x0006a20000001000 */
[-C--:B------:R-:W-:Y:S02]  /*3550*/  ISETP.GE.AND P3, PT, R83, R25.reuse, PT ;  /* 0x000000195300720c */ /* 0x080fe40003f66270 */
[-C--:B------:R-:W-:Y:S02]  /*3560*/  ISETP.GE.AND P4, PT, R82, R25.reuse, PT ;  /* 0x000000195200720c */ /* 0x080fe40003f86270 */
[----:B------:R-:W-:Y:S01]  /*3570*/  ISETP.GE.AND P5, PT, R84, R25, PT ;  /* 0x000000195400720c */ /* 0x000fe20003fa6270 */
[----:B------:R-:W-:Y:S07]  /*3580*/  @P6 BRA `(.L_x_8357) ;  /* 0x0000009000006947 */ /* 0x000fee0003800000 */
[----:B---34-:R-:W-:-:S04]  /*3590*/  IMAD.WIDE.U32 R6, R63, c[0x0][0x2d8], R4 ;  /* 0x0000b6003f067a25 */ /* 0x018fc800078e0004 */
        /* <DEDUP_REMOVED lines=8> */
.L_x_8357:
[----:B---34-:R-:W-:Y:S05]  /*3620*/  BSYNC B0 ;  /* 0x0000000000007941 */ /* 0x018fea0003800000 */
.L_x_8356:
[----:B------:R-:W-:Y:S01]  /*3630*/  @!P3 STG.E [R10.64+0x80], R21 ;  /* 0x000080150a00b986 */ /* 0x000fe2000c101904 */
[----:B------:R-:W-:Y:S01]  /*3640*/  @!P2 FMUL.FTZ R14, R14, R29 ;  /* 0x0000001d0e0ea220 */ /* 0x000fe20000410000 */
[----:B------:R-:W-:Y:S01]  /*3650*/  BSSY B0, `(.L_x_8358) ;  /* 0x0000021000007945 */ /* 0x000fe20003800000 */
[----:B--2---:R-:W-:Y:S01]  /*3660*/  @!P0 FMUL.FTZ R15, R15, R16 ;  /* 0x000000100f0f8220 */ /* 0x004fe20000410000 */
[----:B------:R-:W-:Y:S01]  /*3670*/  @!P4 STG.E [R10.64], R19 ;  /* 0x000000130a00c986 */ /* 0x000fe2000c101904 */
[----:B------:R-:W-:Y:S02]  /*3680*/  FADD.FTZ R6, R12, R67 ;  /* 0x000000430c067221 */ /* 0x000fe40000010000 */
[----:B------:R-:W-:Y:S01]  /*3690*/  IMAD R8, R112, c[0x0][0x2f8], RZ ;  /* 0x0000be0070087a24 */ /* 0x000fe200078e02ff */
[----:B------:R-:W-:Y:S03]  /*36a0*/  @!P5 STG.E [R10.64+0x100], R23 ;  /* 0x000100170a00d986 */ /* 0x000fe6000c101904 */
[----:B------:R-:W-:Y:S01]  /*36b0*/  IMAD R9, R63, c[0x0][0x2fc], R8 ;  /* 0x0000bf003f097a24 */ /* 0x000fe200078e0208 */
[----:B------:R-:W-:Y:S06]  /*36c0*/  BAR.SYNC.DEFER_BLOCKING 0x0 ;  /* 0x0000000000007b1d */ /* 0x000fec0000010000 */
[----:B------:R2:W-:Y:S01]  /*36d0*/  STS.128 [R79.X16], R12 ;  /* 0x0000000c4f007388 */ /* 0x0005e2000000cc00 */
[----:B------:R-:W-:-:S06]  /*36e0*/  NOP ;  /* 0x0000000000007918 */ /* 0x000fcc0000000000 */
[----:B------:R-:W-:Y:S04]  /*36f0*/  LDS R17, [R79.X4] ;  /* 0x000000004f117984 */ /* 0x000fe80000004800 */
[----:B------:R-:W-:Y:S04]  /*3700*/  LDS R25, [R79.X4+0x80] ;  /* 0x000080004f197984 */ /* 0x000fe80000004800 */
[----:B------:R-:W-:Y:S01]  /*3710*/  LDS R27, [R79.X4+0x100] ;  /* 0x000100004f1b7984 */ /* 0x000fe20000004800 */
[----:B--2---:R-:W-:Y:S02]  /*3720*/  FADD.FTZ R13, R6, R13 ;  /* 0x0000000d060d7221 */ /* 0x004fe40000010000 */
[----:B------:R-:W-:Y:S01]  /*3730*/  IMAD.WIDE.U32 R6, R63, c[0x0][0x2f8], RZ ;  /* 0x0000be003f067a25 */ /* 0x000fe200078e00ff */
[----:B------:R-:W-:Y:S03]  /*3740*/  LDS R29, [R79.X4+0x180] ;  /* 0x000180004f1d7984 */ /* 0x000fe60000004800 */
[----:B------:R-:W-:Y:S01]  /*3750*/  FADD.FTZ R14, R13, R14 ;  /* 0x0000000e0d0e7221 */ /* 0x000fe20000010000 */
[----:B------:R-:W-:Y:S01]  /*3760*/  @!P1 STS [0x200], R101 ;  /* 0x00020065ff009388 */ /* 0x000fe20000000800 */
[----:B------:R-:W-:-:S02]  /*3770*/  IADD3 R11, R7, R9, RZ ;  /* 0x00000009070b7210 */ /* 0x000fc40007ffe0ff */
[----:B------:R-:W-:Y:S01]  /*3780*/  FADD.FTZ R67, R14, R15 ;  /* 0x0000000f0e437221 */ /* 0x000fe20000010000 */
[----:B------:R-:W-:Y:S06]  /*3790*/  BAR.SYNC.DEFER_BLOCKING 0x0 ;  /* 0x0000000000007b1d */ /* 0x000fec0000010000 */
[----:B------:R-:W2:Y:S02]  /*37a0*/  LDS R19, [0x200] ;  /* 0x00020000ff137984 */ /* 0x000ea40000000800 */
[----:B--2---:R-:W-:-:S13]  /*37b0*/  ISETP.GE.AND P0, PT, R2, R19, PT ;  /* 0x000000130200720c */ /* 0x004fda0003f06270 */
        /* <DEDUP_REMOVED lines=10> */
.L_x_8359:
[----:B------:R-:W-:Y:S05]  /*3860*/  BSYNC B0 ;  /* 0x0000000000007941 */ /* 0x000fea0003800000 */
.L_x_8358:
[----:B------:R-:W-:Y:S01]  /*3870*/  MOV R4, R6 ;  /* 0x0000000600047202 */ /* 0x000fe20000000f00 */
        /* <DEDUP_REMOVED lines=8> */
[----:B------:R-:W-:-:S02]  /*3900*/  IADD3 R100, P3, R100, R4, RZ ;  /* 0x0000000464647210 */ /* 0x000fc40007f7e0ff */
[----:B------:R-:W-:Y:S02]  /*3910*/  ISETP.GT.AND P5, PT, R78, 0x1, PT ;  /* 0x000000014e00780c */ /* 0x000fe40003fa4270 */
[----:B------:R-:W-:Y:S02]  /*3920*/  IADD3.X R105, R105, R7, R5, P3, !PT ;  /* 0x0000000769697210 */ /* 0x000fe40001ffe405 */
[----:B------:R-:W-:Y:S02]  /*3930*/  IADD3.X R5, R98, c[0x0][0x344], RZ, P4, !PT ;  /* 0x0000d10062057a10 */ /* 0x000fe400027fe4ff */
[----:B------:R-:W-:Y:S02]  /*3940*/  LEA R4, P3, R100, R6, 0x2 ;  /* 0x0000000664047211 */ /* 0x000fe400078610ff */
[----:B------:R-:W-:Y:S02]  /*3950*/  IADD3 R72, P4, R72, -0x200, RZ ;  /* 0xfffffe0048487810 */ /* 0x000fe40007f9e0ff */
[----:B------:R-:W-:-:S02]  /*3960*/  LEA.HI.X R5, R100, R5, R105, 0x2, P3 ;  /* 0x0000000564057211 */ /* 0x000fc400018f1469 */
[----:B------:R-:W-:Y:S02]  /*3970*/  IADD3 R68, P3, R68, -0x200, RZ ;  /* 0xfffffe0044447810 */ /* 0x000fe40007f7e0ff */
[----:B------:R-:W-:Y:S01]  /*3980*/  IADD3 R80, R80, -0x80, RZ ;  /* 0xffffff8050507810 */ /* 0x000fe20007ffe0ff */
[----:B------:R3:W-:Y:S01]  /*3990*/  @!P0 STG.E [R4.64], R25 ;  /* 0x0000001904008986 */ /* 0x0007e2000c101904 */
[----:B------:R-:W-:Y:S02]  /*39a0*/  IADD3 R74, P0, R74, -0x200, RZ ;  /* 0xfffffe004a4a7810 */ /* 0x000fe40007f1e0ff */
[----:B------:R-:W-:Y:S01]  /*39b0*/  IADD3 R78, R78, -0x1, RZ ;  /* 0xffffffff4e4e7810 */ /* 0x000fe20007ffe0ff */
[----:B------:R3:W-:Y:S01]  /*39c0*/  @!P1 STG.E [R4.64+0x80], R27 ;  /* 0x0000801b04009986 */ /* 0x0007e2000c101904 */
[----:B------:R-:W-:Y:S02]  /*39d0*/  IADD3 R76, P1, R76, -0x200, RZ ;  /* 0xfffffe004c4c7810 */ /* 0x000fe40007f3e0ff */
[----:B------:R-:W-:Y:S01]  /*39e0*/  IADD3.X R75, R75, -0x1, RZ, P0, !PT ;  /* 0xffffffff4b4b7810 */ /* 0x000fe200007fe4ff */
[----:B------:R3:W-:Y:S01]  /*39f0*/  @!P2 STG.E [R4.64+0x100], R29 ;  /* 0x0001001d0400a986 */ /* 0x0007e2000c101904 */
[----:B------:R-:W-:-:S02]  /*3a00*/  IADD3 R70, P2, R70, -0x200, RZ ;  /* 0xfffffe0046467810 */ /* 0x000fc40007f5e0ff */
[----:B------:R-:W-:Y:S02]  /*3a10*/  IADD3.X R77, R77, -0x1, RZ, P1, !PT ;  /* 0xffffffff4d4d7810 */ /* 0x000fe40000ffe4ff */
[----:B------:R-:W-:Y:S02]  /*3a20*/  IADD3.X R71, R71, -0x1, RZ, P2, !PT ;  /* 0xffffffff47477810 */ /* 0x000fe400017fe4ff */
[----:B------:R-:W-:Y:S02]  /*3a30*/  IADD3.X R69, R69, -0x1, RZ, P3, !PT ;  /* 0xffffffff45457810 */ /* 0x000fe40001ffe4ff */
[----:B------:R-:W-:Y:S01]  /*3a40*/  IADD3.X R73, R73, -0x1, RZ, P4, !PT ;  /* 0xffffffff49497810 */ /* 0x000fe200027fe4ff */
[----:B------:R-:W-:Y:S01]  /*3a50*/  @!P5 CALL.REL.NOINC `(.L_x_8333) ;  /* 0x000000100000d944 */ /* 0x000fe20003c00000 */
[----:B------:R-:W-:Y:S05]  /*3a60*/  BRA `(.L_x_8360) ;  /* 0xffffd08000007947 */ /* 0x000fea000383ffff */
.L_x_8333:
[----:B------:R-:W-:Y:S02]  /*3a70*/  ISETP.NE.U32.AND P0, PT, RZ, c[0x0][0x328], PT ;  /* 0x0000ca00ff007a0c */ /* 0x000fe40003f05070 */
[----:B------:R-:W-:Y:S02]  /*3a80*/  ISETP.NE.U32.AND P2, PT, RZ, c[0x0][0x348], PT ;  /* 0x0000d200ff007a0c */ /* 0x000fe40003f45070 */
[----:B------:R-:W-:-:S02]  /*3a90*/  ISETP.NE.AND.EX P1, PT, RZ, c[0x0][0x32c], PT, P0 ;  /* 0x0000cb00ff007a0c */ /* 0x000fc40003f25300 */
[----:B------:R-:W-:-:S11]  /*3aa0*/  ISETP.NE.AND.EX P0, PT, RZ, c[0x0][0x34c], PT, P2 ;  /* 0x0000d300ff007a0c */ /* 0x000fd60003f05320 */
[----:B------:R-:W-:Y:S05]  /*3ab0*/  @!P1 BRA `(.L_x_8361) ;  /* 0x0000014000009947 */ /* 0x000fea0003800000 */
[----:B------:R-:W4:Y:S01]  /*3ac0*/  SHFL.DOWN P1, R2, R65, 0x1, 0x1f ;  /* 0x08201f0041027f89 */ /* 0x000f220000020000 */
[----:B------:R-:W-:Y:S03]  /*3ad0*/  BSSY B0, `(.L_x_8361) ;  /* 0x0000012000007945 */ /* 0x000fe60003800000 */
[----:B------:R-:W0:Y:S01]  /*3ae0*/  S2R R7, SR_LANEID ;  /* 0x0000000000077919 */ /* 0x000e220000000000 */
[----:B----4-:R-:W-:Y:S01]  /*3af0*/  @P1 FADD R2, R2, R65 ;  /* 0x0000004102021221 */ /* 0x010fe20000000000 */
[----:B0-----:R-:W-:-:S04]  /*3b00*/  ISETP.NE.AND P2, PT, R7, RZ, PT ;  /* 0x000000ff0700720c */ /* 0x001fc80003f45270 */
[----:B------:R-:W0:Y:S04]  /*3b10*/  SHFL.DOWN P1, R3, R2, 0x2, 0x1f ;  /* 0x08401f0002037f89 */ /* 0x000e280000020000 */
[----:B------:R-:W4:Y:S01]  /*3b20*/  S2R R7, SR_TID.X ;  /* 0x0000000000077919 */ /* 0x000f220000002100 */
[----:B0-----:R-:W-:-:S05]  /*3b30*/  @P1 FADD R3, R2, R3 ;  /* 0x0000000302031221 */ /* 0x001fca0000000000 */
[----:B---3--:R-:W0:Y:S02]  /*3b40*/  SHFL.DOWN P1, R4, R3, 0x4, 0x1f ;  /* 0x08801f0003047f89 */ /* 0x008e240000020000 */
        /* <DEDUP_REMOVED lines=10> */
.L_x_8362:
[----:B0-----:R-:W-:Y:S05]  /*3bf0*/  BSYNC B0 ;  /* 0x0000000000007941 */ /* 0x001fea0003800000 */
.L_x_8361:
[----:B------:R-:W-:Y:S01]  /*3c00*/  BSSY B0, `(.L_x_8363) ;  /* 0x0000018000007945 */ /* 0x000fe20003800000 */
[----:B------:R-:W-:Y:S05]  /*3c10*/  @!P0 BRA `(.L_x_8364) ;  /* 0x0000015000008947 */ /* 0x000fea0003800000 */
[----:B------:R-:W-:Y:S06]  /*3c20*/  BAR.SYNC.DEFER_BLOCKING 0x0 ;  /* 0x0000000000007b1d */ /* 0x000fec0000010000 */
[----:B------:R-:W4:Y:S04]  /*3c30*/  SHFL.DOWN P0, R2, R67, 0x1, 0x1f ;  /* 0x08201f0043027f89 */ /* 0x000f280000000000 */
[----:B------:R-:W0:Y:S04]  /*3c40*/  S2R R7, SR_LANEID ;  /* 0x0000000000077919 */ /* 0x000e280000000000 */
[----:B--2---:R-:W2:Y:S01]  /*3c50*/  S2R R9, SR_TID.X ;  /* 0x0000000000097919 */ /* 0x004ea20000002100 */
[----:B----4-:R-:W-:Y:S01]  /*3c60*/  @P0 FADD R2, R2, R67 ;  /* 0x0000004302020221 */ /* 0x010fe20000000000 */
[----:B0-----:R-:W-:-:S04]  /*3c70*/  ISETP.NE.AND P1, PT, R7, RZ, PT ;  /* 0x000000ff0700720c */ /* 0x001fc80003f25270 */
[----:B------:R-:W0:Y:S02]  /*3c80*/  SHFL.DOWN P0, R3, R2, 0x2, 0x1f ;  /* 0x08401f0002037f89 */ /* 0x000e240000000000 */
[----:B0-----:R-:W-:-:S05]  /*3c90*/  @P0 FADD R3, R2, R3 ;  /* 0x0000000302030221 */ /* 0x001fca0000000000 */
[----:B---3--:R-:W0:Y:S02]  /*3ca0*/  SHFL.DOWN P0, R4, R3, 0x4, 0x1f ;  /* 0x08801f0003047f89 */ /* 0x008e240000000000 */
        /* <DEDUP_REMOVED lines=12> */
.L_x_8364:
[----:B--2---:R-:W2:Y:S02]  /*3d70*/  S2R R9, SR_TID.X ;  /* 0x0000000000097919 */ /* 0x004ea40000002100 */
.L_x_8365:
[----:B0-----:R-:W-:Y:S05]  /*3d80*/  BSYNC B0 ;  /* 0x0000000000007941 */ /* 0x001fea0003800000 */
.L_x_8363:
[----:B--2---:R-:W-:-:S13]  /*3d90*/  ISETP.GE.AND P0, PT, R9, c[0x0][0x16c], PT ;  /* 0x00005b0009007a0c */ /* 0x004fda0003f06270 */
[----:B------:R-:W-:Y:S05]  /*3da0*/  @P0 EXIT ;  /* 0x000000000000094d */ /* 0x000fea0003800000 */
[----:B------:R-:W-:Y:S02]  /*3db0*/  IMAD R61, R61, c[0x0][0x288], RZ ;  /* 0x0000a2003d3d7a24 */ /* 0x000fe400078e02ff */
[----:B------:R-:W-:-:S04]  /*3dc0*/  IMAD.WIDE.U32 R2, R0, c[0x0][0x288], RZ ;  /* 0x0000a20000027a25 */ /* 0x000fc800078e00ff */
[----:B------:R-:W-:-:S05]  /*3dd0*/  IMAD R13, R0, c[0x0][0x28c], R61 ;  /* 0x0000a300000d7a24 */ /* 0x000fca00078e023d */
[----:B------:R-:W-:Y:S02]  /*3de0*/  IADD3 R13, R3, R13, RZ ;  /* 0x0000000d030d7210 */ /* 0x000fe40007ffe0ff */
.L_x_8366:
[----:B0-----:R0:W2:Y:S01]  /*3df0*/  LDS R11, [R9.X4+0x1ab8] ;  /* 0x001ab800090b7984 */ /* 0x0010a20000004800 */
[----:B------:R-:W-:Y:S01]  /*3e00*/  SHF.R.S32.HI R0, RZ, 0x1f, R9 ;  /* 0x0000001fff007819 */ /* 0x000fe20000011409 */
[----:B------:R-:W-:Y:S01]  /*3e10*/  YIELD ;  /* 0x0000000000007946 */ /* 0x000fe20003800000 */
[----:B---3--:R-:W-:Y:S02]  /*3e20*/  MOV R4, R2 ;  /* 0x0000000200047202 */ /* 0x008fe40000000f00 */
        /* <DEDUP_REMOVED lines=12> */
.L_x_8367:
        /* <DEDUP_REMOVED lines=9> */
.L_x_9150:


//--------------------- .text._Z25selective_scan_bwd_kernelI32Selective_Scan_bwd_kernel_traitsILi32ELi4ELb0ELb1ELb1ELb1ELb1EffEEv12SSMParamsBwd --------------------------
	.section	.text._Z25selective_scan_bwd_kernelI32Selective_Scan_bwd_kernel_traitsILi32ELi4ELb0ELb1ELb1ELb1ELb1EffEEv12SSMParamsBwd,"ax",@progbits
	.sectioninfo	@"SHI_REGISTERS=137"
	.align	128
        .global         _Z25selective_scan_bwd_kernelI32Selective_Scan_bwd_kernel_traitsILi32ELi4ELb0ELb1ELb1ELb1ELb1EffEEv12SSMParamsBwd
        .type           _Z25selective_scan_bwd_kernelI32Selective_Scan_bwd_kernel_traitsILi32ELi4ELb0ELb1ELb1ELb1ELb1EffEEv12SSMParamsBwd,@function
        .size           _Z25selective_scan_bwd_kernelI32Selective_Scan_bwd_kernel_traitsILi32ELi4ELb0ELb1ELb1ELb1ELb1EffEEv12SSMParamsBwd,(.L_x_9151 - _Z25selective_scan_bwd_kernelI32Selective_Scan_bwd_kernel_traitsILi32ELi4ELb0ELb1ELb1ELb1ELb1EffEEv12SSMParamsBwd)
        .other          _Z25selective_scan_bwd_kernelI32Selective_Scan_bwd_kernel_traitsILi32ELi4ELb0ELb1ELb1ELb1ELb1EffEEv12SSMParamsBwd,@"STO_CUDA_ENTRY STV_DEFAULT"
_Z25selective_scan_bwd_kernelI32Selective_Scan_bwd_kernel_traitsILi32ELi4ELb0ELb1ELb1ELb1ELb1EffEEv12SSMParamsBwd:
.text._Z25selective_scan_bwd_kernelI32Selective_Scan_bwd_kernel_traitsILi32ELi4ELb0ELb1ELb1ELb1ELb1EffEEv12SSMParamsBwd:
        /* <DEDUP_REMOVED lines=33> */
[----:B--2---:R-:W-:Y:S01]  /*0210*/  IMAD.MOV.U32 R6, RZ, RZ, RZ ;  /* 0x000000ffff067224 */ /* 0x004fe200078e00ff */
[----:B------:R-:W-:Y:S01]  /*0220*/  HFMA2.MMA R63, -RZ, RZ, 0, 0 ;  /* 0x00000000ff3f7435 */ /* 0x000fe200000001ff */
[----:B-1----:R-:W-:-:S04]  /*0230*/  IMAD.WIDE.U32 R4, R59, c[0x0][0x1e0], RZ ;  /* 0x000078003b047a25 */ /* 0x002fc800078e00ff */
[----:B------:R-:W-:Y:S01]  /*0240*/  IMAD R16, R108, c[0x0][0x190], RZ ;  /* 0x000064006c107a24 */ /* 0x000fe200078e02ff */
[----:B---3--:R-:W-:Y:S01]  /*0250*/  IADD3 R10, RZ, -R7, RZ ;  /* 0x80000007ff0a7210 */ /* 0x008fe20007ffe0ff */
[----:B------:R-:W-:Y:S01]  /*0260*/  IMAD.WIDE.U32 R8, R59, c[0x0][0x190], RZ ;  /* 0x000064003b087a25 */ /* 0x000fe200078e00ff */
[----:B------:R-:W-:Y:S02]  /*0270*/  IADD3 R5, R5, R13, RZ ;  /* 0x0000000d05057210 */ /* 0x000fe40007ffe0ff */
[----:B------:R-:W-:Y:S01]  /*0280*/  MOV R13, c[0x0][0x174] ;  /* 0x00005d00000d7a02 */ /* 0x000fe20000000f00 */
[----:B0-----:R-:W-:Y:S01]  /*0290*/  IMAD R3, R10, R17, RZ ;  /* 0x000000110a037224 */ /* 0x001fe200078e02ff */
[----:B------:R-:W-:Y:S01]  /*02a0*/  IABS R10, R0 ;  /* 0x00000000000a7213 */ /* 0x000fe20000000000 */
[----:B------:R-:W-:Y:S01]  /*02b0*/  IMAD R15, R59, c[0x0][0x194], R16 ;  /* 0x000065003b0f7a24 */ /* 0x000fe200078e0210 */
[----:B------:R-:W-:Y:S01]  /*02c0*/  ISETP.GE.AND P3, PT, R13, 0x1, PT ;  /* 0x000000010d00780c */ /* 0x000fe20003f66270 */
[----:B------:R-:W-:Y:S01]  /*02d0*/  IMAD.HI.U32 R7, R7, R3, R6 ;  /* 0x0000000307077227 */ /* 0x000fe200078e0006 */
[----:B------:R-:W-:-:S03]  /*02e0*/  LEA R13, R13, 0xffffff80, 0x7 ;  /* 0xffffff800d0d7811 */ /* 0x000fc600078e38ff */
[----:B------:R-:W-:Y:S01]  /*02f0*/  IMAD.IADD R9, R9, 0x1, R15 ;  /* 0x0000000109097824 */ /* 0x000fe200078e020f */
        /* <DEDUP_REMOVED lines=18> */
[----:B------:R-:W-:Y:S01]  /*0420*/  IMAD R17, R57, c[0x0][0x1d8], RZ ;  /* 0x0000760039117a24 */ /* 0x000fe200078e02ff */
[C---:B------:R-:W-:Y:S01]  /*0430*/  IADD3 R67, P4, R13.reuse, R4, RZ ;  /* 0x000000040d437210 */ /* 0x040fe20007f9e0ff */
[C---:B------:R-:W-:Y:S01]  /*0440*/  IMAD R19, R0.reuse, c[0x0][0x1ec], R19 ;  /* 0x00007b0000137a24 */ /* 0x040fe200078e0213 */
        /* <DEDUP_REMOVED lines=25> */
[----:B------:R-:W-:Y:S01]  /*05e0*/  ISETP.NE.AND.EX P0, PT, RZ, c[0x0][0x264], PT, P0 ;  /* 0x00009900ff007a0c */ /* 0x000fe20003f05300 */
[----:B------:R-:W-:Y:S01]  /*05f0*/  IMAD.IADD R2, R9, 0x1, R3 ;  /* 0x0000000109027824 */ /* 0x000fe200078e0203 */
[----:B------:R-:W-:-:S02]  /*0600*/  IADD3 R71, P5, R13, R8, RZ ;  /* 0x000000080d477210 */ /* 0x000fc40007fbe0ff */
[----:B------:R-:W-:Y:S02]  /*0610*/  LEA.HI.X R67, R67, c[0x0][0x24c], R4, 0x2, P1 ;  /* 0x0000930043437a11 */ /* 0x000fe400008f1404 */
[----:B------:R-:W-:Y:S02]  /*0620*/  LEA.HI.X R69, R69, c[0x0][0x30c], R6, 0x2, P2 ;  /* 0x0000c30045457a11 */ /* 0x000fe400010f1406 */
[----:B------:R-:W-:Y:S02]  /*0630*/  ISETP.NE.U32.AND P1, PT, RZ, c[0x0][0x328], PT ;  /* 0x0000ca00ff007a0c */ /* 0x000fe40003f25070 */
        /* <DEDUP_REMOVED lines=12> */
[----:B------:R-:W-:-:S02]  /*0700*/  @P0 MOV R35, 0x8 ;  /* 0x0000000800230802 */ /* 0x000fc40000000f00 */
[----:B------:R-:W-:Y:S01]  /*0710*/  IADD3.X R4, R15, R4, RZ, P4, !PT ;  /* 0x000000040f047210 */ /* 0x000fe200027fe4ff */
[----:B------:R-:W-:Y:S01]  /*0720*/  @P0 IMAD R2, R2, c[0x0][0x16c], RZ ;  /* 0x00005b0002020a24 */ /* 0x000fe200078e02ff */
[C---:B------:R-:W-:Y:S02]  /*0730*/  LEA R72, P6, R13.reuse, c[0x0][0x230], 0x2 ;  /* 0x00008c000d487a11 */ /* 0x040fe400078c10ff */
[----:B------:R-:W-:Y:S01]  /*0740*/  @P1 LEA R32, P4, R0, c[0x0][0x328], 0x2 ;  /* 0x0000ca0000201a11 */ /* 0x000fe200078810ff */
[----:B------:R-:W-:Y:S01]  /*0750*/  @P0 IMAD.WIDE R34, R2, R35, c[0x0][0x260] ;  /* 0x0000980002220625 */ /* 0x000fe200078e0223 */
[C---:B------:R-:W-:Y:S01]  /*0760*/  @P2 LEA R30, P5, R0.reuse, c[0x0][0x348], 0x2 ;  /* 0x0000d200001e2a11 */ /* 0x040fe200078a10ff */
[----:B------:R-:W-:Y:S01]  /*0770*/  @!P0 CS2R R34, SRZ ;  /* 0x0000000000228805 */ /* 0x000fe2000001ff00 */
[----:B------:R-:W-:Y:S02]  /*0780*/  LEA.HI.X R73, R13, c[0x0][0x234], R4, 0x2, P6 ;  /* 0x00008d000d497a11 */ /* 0x000fe400030f1404 */
[----:B------:R-:W-:-:S02]  /*0790*/  @P1 LEA.HI.X R33, R0, c[0x0][0x32c], R57, 0x2, P4 ;  /* 0x0000cb0000211a11 */ /* 0x000fc400020f1439 */
        /* <DEDUP_REMOVED lines=16> */
[----:B------:R-:W-:Y:S02]  /*08a0*/  IADD3 R3, R3, R7, RZ ;  /* 0x0000000703037210 */ /* 0x000fe40007ffe0ff */
[----:B------:R-:W-:Y:S01]  /*08b0*/  MOV R63, RZ ;  /* 0x000000ff003f7202 */ /* 0x000fe20000000f00 */
[----:B------:R-:W-:Y:S01]  /*08c0*/  IMAD R7, R109, c[0x0][0x2a0], RZ ;  /* 0x0000a8006d077a24 */ /* 0x000fe200078e02ff */
[----:B------:R-:W-:Y:S01]  /*08d0*/  IADD3 R5, R5, R9, RZ ;  /* 0x0000000905057210 */ /* 0x000fe20007ffe0ff */
[----:B------:R-:W-:Y:S02]  /*08e0*/  IMAD R9, R109, c[0x0][0x2c0], RZ ;  /* 0x0000b0006d097a24 */ /* 0x000fe400078e02ff */
[C---:B------:R-:W-:Y:S02]  /*08f0*/  IMAD R7, R60.reuse, c[0x0][0x2a4], R7 ;  /* 0x0000a9003c077a24 */ /* 0x040fe400078e0207 */
[----:B------:R-:W-:-:S04]  /*0900*/  IMAD.WIDE.U32 R2, R60, c[0x0][0x2a0], R2 ;  /* 0x0000a8003c027a25 */ /* 0x000fc800078e0002 */
[----:B------:R-:W-:Y:S01]  /*0910*/  IMAD R9, R60, c[0x0][0x2c4], R9 ;  /* 0x0000b1003c097a24 */ /* 0x000fe200078e0209 */
[----:B------:R-:W-:Y:S01]  /*0920*/  LEA R83, P0, R2, c[0x0][0x318], 0x2 ;  /* 0x0000c60002537a11 */ /* 0x000fe200078010ff */
[----:B------:R-:W-:-:S04]  /*0930*/  IMAD.WIDE.U32 R4, R60, c[0x0][0x2c0], R4 ;  /* 0x0000b0003c047a25 */ /* 0x000fc800078e0004 */
[----:B------:R-:W-:Y:S01]  /*0940*/  IMAD.IADD R89, R3, 0x1, R7 ;  /* 0x0000000103597824 */ /* 0x000fe200078e0207 */
        /* <DEDUP_REMOVED lines=26> */
.L_x_8400:
        /* <DEDUP_REMOVED lines=26> */
[----:B------:R-:W-:Y:S01]  /*0c90*/  HFMA2.MMA R22, -RZ, RZ, 0, 0 ;  /* 0x00000000ff167435 */ /* 0x000fe200000001ff */
[----:B------:R-:W-:Y:S01]  /*0ca0*/  MOV R18, RZ ;  /* 0x000000ff00127202 */ /* 0x000fe20000000f00 */
[----:B------:R-:W-:Y:S01]  /*0cb0*/  IMAD.MOV.U32 R26, RZ, RZ, RZ ;  /* 0x000000ffff1a7224 */ /* 0x000fe200078e00ff */
        /* <DEDUP_REMOVED lines=12> */
[-C--:B------:R-:W-:Y:S01]  /*0d80*/  @!P1 IADD3.X R15, R67, R94.reuse, RZ, P6, !PT ;  /* 0x0000005e430f9210 */ /* 0x080fe200037fe4ff */
[----:B------:R-:W2:Y:S04]  /*0d90*/  @!P0 LDG.E R16, [R8.64] ;  /* 0x0000000408108981 */ /* 0x000ea8000c1e1900 */
[----:B------:R-:W3:Y:S04]  /*0da0*/  @!P2 LDG.E R22, [R10.64+0x80] ;  /* 0x000080040a16a981 */ /* 0x000ee8000c1e1900 */
[----:B------:R-:W4:Y:S04]  /*0db0*/  @!P3 LDG.E R18, [R12.64+0x100] ;  /* 0x000100040c12b981 */ /* 0x000f28000c1e1900 */
[----:B------:R-:W4:Y:S01]  /*0dc0*/  @!P1 LDG.E R26, [R14.64+0x180] ;  /* 0x000180040e1a9981 */ /* 0x000f22000c1e1900 */
[----:B------:R-:W-:Y:S01]  /*0dd0*/  HFMA2.MMA R24, -RZ, RZ, 0, 0 ;  /* 0x00000000ff187435 */ /* 0x000fe200000001ff */
[----:B------:R-:W-:Y:S01]  /*0de0*/  IADD3 R20, P4, R68, R95, RZ ;  /* 0x0000005f44147210 */ /* 0x000fe20007f9e0ff */
[----:B------:R-:W-:Y:S01]  /*0df0*/  HFMA2.MMA R40, -RZ, RZ, 0, 0 ;  /* 0x00000000ff287435 */ /* 0x000fe200000001ff */
[----:B------:R-:W-:Y:S01]  /*0e00*/  MOV R38, RZ ;  /* 0x000000ff00267202 */ /* 0x000fe20000000f00 */
[----:B------:R-:W-:Y:S01]  /*0e10*/  IMAD.MOV.U32 R42, RZ, RZ, RZ ;  /* 0x000000ffff2a7224 */ /* 0x000fe200078e00ff */
        /* <DEDUP_REMOVED lines=19> */
[----:B0-----:R-:W-:Y:S01]  /*0f50*/  MOV R18, R8 ;  /* 0x0000000800127202 */ /* 0x001fe20000000f00 */
[----:B-1---5:R-:W-:Y:S01]  /*0f60*/  FADD.FTZ R99, R12, R58 ;  /* 0x0000003a0c637221 */ /* 0x022fe20000010000 */
[----:B------:R-:W-:Y:S01]  /*0f70*/  ISETP.GE.AND P5, PT, R80, R93, PT ;  /* 0x0000005d5000720c */ /* 0x000fe20003fa6270 */
[----:B--2---:R-:W-:Y:S01]  /*0f80*/  IMAD R21, R57, c[0x0][0x1f8], RZ ;  /* 0x00007e0039157a24 */ /* 0x004fe200078e02ff */
[----:B------:R-:W-:Y:S01]  /*0f90*/  IADD3 R19, R9, R17, RZ ;  /* 0x0000001109137210 */ /* 0x000fe20007ffe0ff */
[----:B------:R-:W-:Y:S01]  /*0fa0*/  @!P2 IMAD.WIDE.U32 R10, R59, c[0x0][0x1f0], R36 ;  /* 0x00007c003b0aaa25 */ /* 0x000fe200078e0024 */
[----:B------:R-:W-:Y:S02]  /*0fb0*/  MOV R9, c[0x0][0x174] ;  /* 0x00005d0000097a02 */ /* 0x000fe40000000f00 */
[----:B------:R-:W-:Y:S01]  /*0fc0*/  FSETP.GTU.FTZ.AND P6, PT, R99, 20, PT ;  /* 0x41a000006300780b */ /* 0x000fe20003fdc000 */
[----:B------:R-:W-:Y:S01]  /*0fd0*/  IMAD.WIDE.U32 R18, R0, c[0x0][0x1f8], R18 ;  /* 0x00007e0000127a25 */ /* 0x000fe200078e0012 */
[----:B------:R-:W-:-:S02]  /*0fe0*/  @!P2 IADD3 R17, R17, R11, RZ ;  /* 0x0000000b1111a210 */ /* 0x000fc40007ffe0ff */
[----:B------:R-:W-:Y:S01]  /*0ff0*/  @!P2 MOV R16, R10 ;  /* 0x0000000a0010a202 */ /* 0x000fe20000000f00 */
[----:B------:R-:W-:Y:S02]  /*1000*/  IMAD R96, R9, 0x80, R76 ;  /* 0x0000008009607824 */ /* 0x000fe400078e024c */
[C---:B------:R-:W-:Y:S01]  /*1010*/  IMAD R23, R0.reuse, c[0x0][0x1fc], R21 ;  /* 0x00007f0000177a24 */ /* 0x040fe200078e0215 */
[----:B------:R-:W-:Y:S01]  /*1020*/  IADD3 R21, P1, R95, c[0x0][0x268], RZ ;  /* 0x00009a005f157a10 */ /* 0x000fe20007f3e0ff */
[----:B------:R-:W-:Y:S01]  /*1030*/  @!P2 IMAD.WIDE.U32 R16, R0, c[0x0][0x1f8], R16 ;  /* 0x00007e000010aa25 */ /* 0x000fe200078e0010 */
[----:B------:R-:W-:Y:S02]  /*1040*/  SHF.R.S32.HI R97, RZ, 0x1f, R96 ;  /* 0x0000001fff617819 */ /* 0x000fe40000011460 */
[----:B------:R-:W-:Y:S01]  /*1050*/  IADD3 R20, P3, R96, R18, RZ ;  /* 0x0000001260147210 */ /* 0x000fe20007f7e0ff */
[--C-:B------:R-:W-:Y:S01]  /*1060*/  FADD.FTZ R98, R13, R58.reuse ;  /* 0x0000003a0d627221 */ /* 0x100fe20000010000 */
[----:B------:R-:W-:Y:S01]  /*1070*/  @!P2 IADD3 R22, P0, R2, R16, RZ ;  /* 0x000000100216a210 */ /* 0x000fe20007f1e0ff */
[--C-:B------:R-:W-:Y:S01]  /*1080*/  FADD.FTZ R101, R14, R58.reuse ;  /* 0x0000003a0e657221 */ /* 0x100fe20000010000 */
[----:B------:R-:W-:Y:S01]  /*1090*/  IADD3.X R19, R97, R23, R19, P3, !PT ;  /* 0x0000001761137210 */ /* 0x000fe20001ffe413 */
[----:B------:R-:W-:Y:S01]  /*10a0*/  FADD.FTZ R100, R15, R58 ;  /* 0x0000003a0f647221 */ /* 0x000fe20000010000 */
[----:B------:R-:W-:-:S02]  /*10b0*/  @!P2 IADD3.X R23, R3, R17, R23, P0, !PT ;  /* 0x000000110317a210 */ /* 0x000fc400007fe417 */
[----:B------:R-:W-:Y:S02]  /*10c0*/  IADD3.X R17, R94, c[0x0][0x26c], RZ, P1, !PT ;  /* 0x00009b005e117a10 */ /* 0x000fe40000ffe4ff */
[----:B------:R-:W-:Y:S02]  /*10d0*/  LEA R16, P1, R20, R21, 0x2 ;  /* 0x0000001514107211 */ /* 0x000fe400078210ff */
[----:B------:R-:W-:Y:S02]  /*10e0*/  @!P2 LEA R18, P0, R22, c[0x0][0x268], 0x2 ;  /* 0x00009a001612aa11 */ /* 0x000fe400078010ff */
[----:B------:R-:W-:Y:S02]  /*10f0*/  LEA.HI.X R17, R20, R17, R19, 0x2, P1 ;  /* 0x0000001114117211 */ /* 0x000fe400008f1413 */
[----:B------:R-:W-:Y:S02]  /*1100*/  @!P2 LEA.HI.X R19, R22, c[0x0][0x26c], R23, 0x2, P0 ;  /* 0x00009b001613aa11 */ /* 0x000fe400000f1417 */
[----:B------:R-:W-:-:S02]  /*1110*/  ISETP.GE.AND P3, PT, R78, R93, PT ;  /* 0x0000005d4e00720c */ /* 0x000fc40003f66270 */
[----:B------:R-:W-:Y:S02]  /*1120*/  FSETP.GTU.FTZ.AND P1, PT, R98, 20, PT ;  /* 0x41a000006200780b */ /* 0x000fe40003f3c000 */
[----:B------:R-:W-:Y:S01]  /*1130*/  FSETP.GTU.FTZ.AND P0, PT, R101, 20, PT ;  /* 0x41a000006500780b */ /* 0x000fe20003f1c000 */
[----:B---3--:R0:W-:Y:S04]  /*1140*/  STS [R75.X4], R24 ;  /* 0x000000184b007388 */ /* 0x0081e80000004800 */
[----:B----4-:R0:W-:Y:S04]  /*1150*/  STS [R75.X4+0x100], R38 ;  /* 0x000100264b007388 */ /* 0x0101e80000004800 */
[----:B------:R0:W-:Y:S04]  /*1160*/  STS [R75.X4+0x80], R40 ;  /* 0x000080284b007388 */ /* 0x0001e80000004800 */
[----:B------:R0:W-:Y:S01]  /*1170*/  STS [R75.X4+0x180], R42 ;  /* 0x0001802a4b007388 */ /* 0x0001e20000004800 */
[----:B------:R-:W-:-:S06]  /*1180*/  NOP ;  /* 0x0000000000007918 */ /* 0x000fcc0000000000 */
[----:B------:R0:W1:Y:S01]  /*1190*/  LDS.128 R8, [R75.X16] ;  /* 0x000000004b087984 */ /* 0x000062000000cc00 */
        /* <DEDUP_REMOVED lines=32> */
.L_x_8370:
[----:B------:R-:W-:Y:S05]  /*13a0*/  BSYNC B0 ;  /* 0x0000000000007941 */ /* 0x000fea0003800000 */
.L_x_8369:
[----:B------:R-:W-:Y:S01]  /*13b0*/  BSSY B0, `(.L_x_8371) ;  /* 0x0000026000007945 */ /* 0x000fe20003800000 */
[----:B------:R-:W-:Y:S01]  /*13c0*/  HFMA2.MMA R26, -RZ, RZ, 0, 0 ;  /* 0x00000000ff1a7435 */ /* 0x000fe200000001ff */
[----:B------:R-:W-:Y:S01]  /*13d0*/  FSETP.GTU.FTZ.AND P6, PT, R100, 20, PT ;  /* 0x41a000006400780b */ /* 0x000fe20003fdc000 */
[----:B------:R-:W-:Y:S01]  /*13e0*/  HFMA2.MMA R20, -RZ, RZ, 0, 0 ;  /* 0x00000000ff147435 */ /* 0x000fe200000001ff */
[----:B0-----:R-:W-:Y:S01]  /*13f0*/  IMAD.MOV.U32 R24, RZ, RZ, RZ ;  /* 0x000000ffff187224 */ /* 0x001fe200078e00ff */
        /* <DEDUP_REMOVED lines=33> */
.L_x_8372:
[----:B------:R-:W-:Y:S05]  /*1610*/  BSYNC B0 ;  /* 0x0000000000007941 */ /* 0x000fea0003800000 */
.L_x_8371:
        /* <DEDUP_REMOVED lines=33> */
.L_x_8374:
[----:B------:R-:W-:Y:S05]  /*1830*/  BSYNC B0 ;  /* 0x0000000000007941 */ /* 0x000fea0003800000 */
.L_x_8373:
        /* <DEDUP_REMOVED lines=33> */
.L_x_8376:
[----:B------:R-:W-:Y:S05]  /*1a50*/  BSYNC B0 ;  /* 0x0000000000007941 */ /* 0x000fea0003800000 */
.L_x_8375:
[----:B------:R-:W-:Y:S06]  /*1a60*/  BAR.SYNC.DEFER_BLOCKING 0x0 ;  /* 0x0000000000007b1d */ /* 0x000fec0000010000 */
[----:B------:R0:W2:Y:S04]  /*1a70*/  @!P2 LDG.E R26, [R18.64] ;  /* 0x00000004121aa981 */ /* 0x0000a8000c1e1900 */
[----:B------:R3:W4:Y:S04]  /*1a80*/  @!P3 LDG.E R24, [R16.64+-0x180] ;  /* 0xfffe80041018b981 */ /* 0x000728000c1e1900 */
[----:B------:R3:W5:Y:S04]  /*1a90*/  @!P4 LDG.E R22, [R16.64+-0x100] ;  /* 0xffff00041016c981 */ /* 0x000768000c1e1900 */
[----:B------:R3:W5:Y:S01]  /*1aa0*/  @!P5 LDG.E R20, [R16.64+-0x80] ;  /* 0xffff80041014d981 */ /* 0x000762000c1e1900 */
        /* <DEDUP_REMOVED lines=11> */
[----:B------:R-:W-:Y:S02]  /*1b60*/  @!P2 IMAD.IADD R15, R21, 0x1, R15 ;  /* 0x00000001150fa824 */ /* 0x000fe400078e020f */
[----:B---3--:R-:W-:-:S04]  /*1b70*/  IMAD.WIDE.U32 R16, R0, c[0x0][0x208], R12 ;  /* 0x0000820000107a25 */ /* 0x008fc800078e000c */
[----:B------:R-:W-:Y:S01]  /*1b80*/  @!P2 IMAD.WIDE.U32 R12, R0, c[0x0][0x208], R14 ;  /* 0x00008200000caa25 */ /* 0x000fe200078e000e */
[----:B------:R-:W-:-:S03]  /*1b90*/  IADD3 R14, P6, R96, R16, RZ ;  /* 0x00000010600e7210 */ /* 0x000fc60007fde0ff */
[----:B------:R-:W-:Y:S01]  /*1ba0*/  IMAD R21, R0, c[0x0][0x20c], R19 ;  /* 0x0000830000157a24 */ /* 0x000fe200078e0213 */
[----:B------:R-:W-:Y:S02]  /*1bb0*/  IADD3 R19, P1, R95, c[0x0][0x258], RZ ;  /* 0x000096005f137a10 */ /* 0x000fe40007f3e0ff */
[----:B------:R-:W-:Y:S02]  /*1bc0*/  @!P2 IADD3 R15, P0, R2, R12, RZ ;  /* 0x0000000c020fa210 */ /* 0x000fe40007f1e0ff */
[----:B------:R-:W-:Y:S02]  /*1bd0*/  IADD3.X R12, R94, c[0x0][0x25c], RZ, P1, !PT ;  /* 0x000097005e0c7a10 */ /* 0x000fe40000ffe4ff */
[----:B------:R-:W-:Y:S02]  /*1be0*/  IADD3.X R17, R97, R21, R17, P6, !PT ;  /* 0x0000001561117210 */ /* 0x000fe400037fe411 */
[----:B------:R-:W-:Y:S02]  /*1bf0*/  @!P2 IADD3.X R38, R3, R13, R21, P0, !PT ;  /* 0x0000000d0326a210 */ /* 0x000fe400007fe415 */
[----:B------:R-:W-:-:S02]  /*1c00*/  LEA R18, P1, R14, R19, 0x2 ;  /* 0x000000130e127211 */ /* 0x000fc400078210ff */
[C---:B------:R-:W-:Y:S02]  /*1c10*/  @!P2 LEA R16, P0, R15.reuse, c[0x0][0x258], 0x2 ;  /* 0x000096000f10aa11 */ /* 0x040fe400078010ff */
[----:B------:R-:W-:Y:S02]  /*1c20*/  LEA.HI.X R19, R14, R12, R17, 0x2, P1 ;  /* 0x0000000c0e137211 */ /* 0x000fe400008f1411 */
[----:B------:R-:W-:Y:S02]  /*1c30*/  @!P2 LEA.HI.X R17, R15, c[0x0][0x25c], R38, 0x2, P0 ;  /* 0x000097000f11aa11 */ /* 0x000fe400000f1426 */
[----:B------:R-:W-:Y:S01]  /*1c40*/  MOV R38, RZ ;  /* 0x000000ff00267202 */ /* 0x000fe20000000f00 */
[----:B--2---:R-:W-:Y:S04]  /*1c50*/  STS [R75.X4], R26 ;  /* 0x0000001a4b007388 */ /* 0x004fe80000004800 */
[----:B----4-:R-:W-:Y:S04]  /*1c60*/  STS [R75.X4+0x80], R24 ;  /* 0x000080184b007388 */ /* 0x010fe80000004800 */
[----:B-----5:R-:W-:Y:S04]  /*1c70*/  STS [R75.X4+0x100], R22 ;  /* 0x000100164b007388 */ /* 0x020fe80000004800 */
[----:B------:R-:W-:Y:S01]  /*1c80*/  STS [R75.X4+0x180], R20 ;  /* 0x000180144b007388 */ /* 0x000fe20000004800 */
        /* <DEDUP_REMOVED lines=14> */
[----:B------:R-:W1:Y:S08]  /*1d70*/  MUFU.EX2 R21, R21 ;  /* 0x0000001500157308 */ /* 0x000e700000000800 */
[----:B------:R1:W1:Y:S01]  /*1d80*/  MUFU.EX2 R23, R22 ;  /* 0x0000001600177308 */ /* 0x0002620000000800 */
[----:B0-----:R-:W-:-:S07]  /*1d90*/  FADD.FTZ R20, R20, 1 ;  /* 0x3f80000014147421 */ /* 0x001fce0000010000 */
[----:B------:R-:W-:Y:S01]  /*1da0*/  MUFU.EX2 R24, R24 ;  /* 0x0000001800187308 */ /* 0x000fe20000000800 */
[----:B-1----:R-:W-:Y:S02]  /*1db0*/  FADD.FTZ R22, R21, 1 ;  /* 0x3f80000015167421 */ /* 0x002fe40000010000 */
[----:B------:R-:W-:-:S05]  /*1dc0*/  FADD.FTZ R23, R23, 1 ;  /* 0x3f80000017177421 */ /* 0x000fca0000010000 */
[----:B------:R-:W0:Y:S08]  /*1dd0*/  MUFU.RCP R27, R20 ;  /* 0x00000014001b7308 */ /* 0x000e300000001000 */
[----:B------:R-:W-:Y:S08]  /*1de0*/  MUFU.RCP R26, R22 ;  /* 0x00000016001a7308 */ /* 0x000ff00000001000 */
[----:B------:R-:W1:Y:S01]  /*1df0*/  MUFU.RCP R41, R23 ;  /* 0x0000001700297308 */ /* 0x000e620000001000 */
[----:B0-----:R-:W-:-:S04]  /*1e00*/  FADD.FTZ R21, -R27, 1 ;  /* 0x3f8000001b157421 */ /* 0x001fc80000010100 */
[----:B------:R-:W-:Y:S02]  /*1e10*/  FFMA.FTZ R21, R12, R21, 1 ;  /* 0x3f8000000c157423 */ /* 0x000fe40000010015 */
[----:B-1----:R-:W-:-:S04]  /*1e20*/  FADD.FTZ R25, -R41, 1 ;  /* 0x3f80000029197421 */ /* 0x002fc80000010100 */
[----:B------:R-:W-:Y:S01]  /*1e30*/  FFMA.FTZ R25, R14, R25, 1 ;  /* 0x3f8000000e197423 */ /* 0x000fe20000010019 */
[----:B--2---:R-:W-:Y:S04]  /*1e40*/  STS [R75.X4], R40 ;  /* 0x000000284b007388 */ /* 0x004fe80000004800 */
[----:B---3--:R0:W-:Y:S04]  /*1e50*/  STS [R75.X4+0x80], R38 ;  /* 0x000080264b007388 */ /* 0x0081e80000004800 */
[----:B----4-:R-:W-:Y:S04]  /*1e60*/  STS [R75.X4+0x100], R44 ;  /* 0x0001002c4b007388 */ /* 0x010fe80000004800 */
[----:B-----5:R1:W-:Y:S01]  /*1e70*/  STS [R75.X4+0x180], R42 ;  /* 0x0001802a4b007388 */ /* 0x0203e20000004800 */
[----:B------:R-:W-:-:S06]  /*1e80*/  NOP ;  /* 0x0000000000007918 */ /* 0x000fcc0000000000 */
[----:B------:R-:W2:Y:S01]  /*1e90*/  LDS.128 R16, [R75.X16] ;  /* 0x000000004b107984 */ /* 0x000ea2000000cc00 */
[----:B0-----:R-:W-:Y:S02]  /*1ea0*/  FADD.FTZ R38, R24, 1 ;  /* 0x3f80000018267421 */ /* 0x001fe40000010000 */
[----:B------:R-:W-:Y:S02]  /*1eb0*/  FADD.FTZ R24, -R26, 1 ;  /* 0x3f8000001a187421 */ /* 0x000fe40000010100 */
[----:B------:R0:W1:Y:S02]  /*1ec0*/  MUFU.RCP R40, R38 ;  /* 0x0000002600287308 */ /* 0x0000640000001000 */
[----:B------:R-:W-:Y:S02]  /*1ed0*/  FFMA.FTZ R24, R13, R24, 1 ;  /* 0x3f8000000d187423 */ /* 0x000fe40000010018 */
[----:B0-----:R-:W-:-:S04]  /*1ee0*/  IMAD R38, R108, c[0x0][0x2e8], RZ ;  /* 0x0000ba006c267a24 */ /* 0x001fc800078e02ff */
[----:B------:R-:W-:Y:S02]  /*1ef0*/  IMAD R51, R59, c[0x0][0x2ec], R38 ;  /* 0x0000bb003b337a24 */ /* 0x000fe400078e0226 */
        /* <DEDUP_REMOVED lines=32> */
[----:B------:R-:W-:Y:S02]  /*2100*/  IADD3 R38, P5, R2, R36, RZ ;  /* 0x0000002402267210 */ /* 0x000fe40007fbe0ff */
[----:B------:R-:W-:-:S04]  /*2110*/  LEA R20, P6, R22, R23, 0x2 ;  /* 0x0000001716147211 */ /* 0x000fc800078c10ff */
[----:B------:R-:W-:Y:S01]  /*2120*/  LEA.HI.X R21, R22, R24, R21, 0x2, P6 ;  /* 0x0000001816157211 */ /* 0x000fe200030f1415 */
[----:B------:R-:W0:Y:S02]  /*2130*/  LDS R39, [0x200] ;  /* 0x00020000ff277984 */ /* 0x000e240000000800 */
[-C--:B0-----:R-:W-:Y:S02]  /*2140*/  ISETP.GE.AND P4, PT, R2, R39.reuse, PT ;  /* 0x000000270200720c */ /* 0x081fe40003f86270 */
[-C--:B------:R-:W-:Y:S02]  /*2150*/  ISETP.GE.AND P3, PT, R79, R39.reuse, PT ;  /* 0x000000274f00720c */ /* 0x080fe40003f66270 */
[-C--:B------:R-:W-:Y:S02]  /*2160*/  ISETP.GE.AND P2, PT, R78, R39.reuse, PT ;  /* 0x000000274e00720c */ /* 0x080fe40003f46270 */
[----:B------:R-:W-:Y:S01]  /*2170*/  ISETP.GE.AND P0, PT, R80, R39, PT ;  /* 0x000000275000720c */ /* 0x000fe20003f06270 */
[----:B------:R-:W-:-:S06]  /*2180*/  IMAD.X R39, R3, 0x1, R37, P5 ;  /* 0x0000000103277824 */ /* 0x000fcc00028e0625 */
        /* <DEDUP_REMOVED lines=10> */
.L_x_8378:
[----:B------:R-:W-:Y:S05]  /*2230*/  BSYNC B0 ;  /* 0x0000000000007941 */ /* 0x000fea0003800000 */
.L_x_8377:
        /* <DEDUP_REMOVED lines=31> */
[----:B------:R-:W-:-:S02]  /*2430*/  IADD3 R13, P5, R95, c[0x0][0x270], RZ ;  /* 0x00009c005f0d7a10 */ /* 0x000fc40007fbe0ff */
[----:B------:R-:W-:Y:S01]  /*2440*/  IADD3 R9, R9, R17, RZ ;  /* 0x0000001109097210 */ /* 0x000fe20007ffe0ff */
[----:B------:R-:W-:Y:S04]  /*2450*/  @!P1 STS [0x200], R93 ;  /* 0x0002005dff009388 */ /* 0x000fe80000000800 */
[----:B------:R-:W-:Y:S01]  /*2460*/  BAR.SYNC.DEFER_BLOCKING 0x0 ;  /* 0x0000000000007b1d */ /* 0x000fe20000010000 */
[----:B------:R-:W-:-:S05]  /*2470*/  IMAD.WIDE.U32 R8, R0, c[0x0][0x218], R8 ;  /* 0x0000860000087a25 */ /* 0x000fca00078e0008 */
[----:B------:R-:W-:-:S04]  /*2480*/  IADD3 R8, P0, R96, R8, RZ ;  /* 0x0000000860087210 */ /* 0x000fc80007f1e0ff */
[----:B------:R-:W-:Y:S02]  /*2490*/  IADD3.X R9, R97, R10, R9, P0, !PT ;  /* 0x0000000a61097210 */ /* 0x000fe400007fe409 */
        /* <DEDUP_REMOVED lines=20> */
.L_x_8381:
[----:B------:R-:W-:Y:S05]  /*25e0*/  BSYNC B0 ;  /* 0x0000000000007941 */ /* 0x000fea0003800000 */
.L_x_8380:
[----:B------:R1:W-:Y:S04]  /*25f0*/  @!P0 STG.E [R12.64+-0x180], R21 ;  /* 0xfffe80150c008986 */ /* 0x0003e8000c101904 */
[----:B------:R1:W-:Y:S04]  /*2600*/  @!P2 STG.E [R12.64+-0x100], R23 ;  /* 0xffff00170c00a986 */ /* 0x0003e8000c101904 */
[----:B------:R1:W-:Y:S02]  /*2610*/  @!P3 STG.E [R12.64+-0x80], R25 ;  /* 0xffff80190c00b986 */ /* 0x0003e4000c101904 */
.L_x_8379:
        /* <DEDUP_REMOVED lines=16> */
[C---:B------:R-:W-:Y:S01]  /*2720*/  IMAD R18, R108.reuse, c[0x0][0x2b8], RZ ;  /* 0x0000ae006c127a24 */ /* 0x040fe200078e02ff */
[----:B------:R-:W-:Y:S01]  /*2730*/  MOV R13, RZ ;  /* 0x000000ff000d7202 */ /* 0x000fe20000000f00 */
[----:B------:R-:W-:Y:S01]  /*2740*/  IMAD R16, R108, c[0x0][0x298], RZ ;  /* 0x0000a6006c107a24 */ /* 0x000fe200078e02ff */
[----:B------:R-:W-:Y:S01]  /*2750*/  SHF.L.U32 R54, R96, 0x2, RZ ;  /* 0x0000000260367819 */ /* 0x000fe200000006ff */
[C---:B------:R-:W-:Y:S01]  /*2760*/  IMAD R19, R59.reuse, c[0x0][0x2bc], R18 ;  /* 0x0000af003b137a24 */ /* 0x040fe200078e0212 */
[----:B------:R-:W-:Y:S01]  /*2770*/  CS2R R112, SRZ ;  /* 0x0000000000707805 */ /* 0x000fe2000001ff00 */
[----:B------:R-:W-:Y:S01]  /*2780*/  IMAD.WIDE.U32 R14, R59, c[0x0][0x298], R12 ;  /* 0x0000a6003b0e7a25 */ /* 0x000fe200078e000c */
[----:B------:R-:W-:-:S02]  /*2790*/  IADD3 R48, P3, R54, R83, RZ ;  /* 0x0000005336307210 */ /* 0x000fc40007f7e0ff */
[C---:B------:R-:W-:Y:S01]  /*27a0*/  IADD3 R50, P4, R54.reuse, R84, RZ ;  /* 0x0000005436327210 */ /* 0x040fe20007f9e0ff */
[C---:B------:R-:W-:Y:S01]  /*27b0*/  IMAD.WIDE.U32 R12, R59.reuse, c[0x0][0x2b8], R12 ;  /* 0x0000ae003b0c7a25 */ /* 0x040fe200078e000c */
[----:B------:R-:W-:Y:S02]  /*27c0*/  IADD3 R52, P5, R54, R85, RZ ;  /* 0x0000005536347210 */ /* 0x000fe40007fbe0ff */
[----:B------:R-:W-:Y:S01]  /*27d0*/  MOV R111, RZ ;  /* 0x000000ff006f7202 */ /* 0x000fe20000000f00 */
[----:B------:R-:W-:Y:S01]  /*27e0*/  IMAD R17, R59, c[0x0][0x29c], R16 ;  /* 0x0000a7003b117a24 */ /* 0x000fe200078e0210 */
[----:B------:R-:W-:Y:S01]  /*27f0*/  IADD3 R13, R13, R19, RZ ;  /* 0x000000130d0d7210 */ /* 0x000fe20007ffe0ff */
[----:B------:R-:W-:Y:S01]  /*2800*/  IMAD R19, R109, c[0x0][0x2c0], RZ ;  /* 0x0000b0006d137a24 */ /* 0x000fe200078e02ff */
[----:B------:R-:W-:Y:S01]  /*2810*/  SHF.L.U64.HI R16, R96, 0x2, R97 ;  /* 0x0000000260107819 */ /* 0x000fe20000010261 */
[----:B------:R-:W-:Y:S02]  /*2820*/  IMAD.IADD R15, R15, 0x1, R17 ;  /* 0x000000010f0f7824 */ /* 0x000fe400078e0211 */
[----:B------:R-:W-:Y:S01]  /*2830*/  IMAD R17, R109, c[0x0][0x2a0], RZ ;  /* 0x0000a8006d117a24 */ /* 0x000fe200078e02ff */
[----:B------:R-:W-:Y:S01]  /*2840*/  IADD3.X R51, R16, R90, RZ, P4, !PT ;  /* 0x0000005a10337210 */ /* 0x000fe200027fe4ff */
[----:B------:R-:W-:Y:S01]  /*2850*/  IMAD.WIDE.U32 R14, R60, c[0x0][0x2a0], R14 ;  /* 0x0000a8003c0e7a25 */ /* 0x000fe200078e000e */
[----:B------:R-:W-:-:S03]  /*2860*/  IADD3.X R53, R16, R91, RZ, P5, !PT ;  /* 0x0000005b10357210 */ /* 0x000fc60002ffe4ff */
[----:B------:R-:W-:Y:S01]  /*2870*/  IMAD.WIDE.U32 R12, R60, c[0x0][0x2c0], R12 ;  /* 0x0000b0003c0c7a25 */ /* 0x000fe200078e000c */
[----:B------:R-:W-:-:S03]  /*2880*/  IADD3 R40, P0, R36, R14, RZ ;  /* 0x0000000e24287210 */ /* 0x000fc60007f1e0ff */
[----:B------:R-:W-:Y:S01]  /*2890*/  IMAD R17, R60, c[0x0][0x2a4], R17 ;  /* 0x0000a9003c117a24 */ /* 0x000fe200078e0211 */
[----:B------:R-:W-:Y:S01]  /*28a0*/  IADD3 R42, P2, R36, R12, RZ ;  /* 0x0000000c242a7210 */ /* 0x000fe20007f5e0ff */
[----:B------:R-:W-:Y:S02]  /*28b0*/  IMAD R19, R60, c[0x0][0x2c4], R19 ;  /* 0x0000b1003c137a24 */ /* 0x000fe400078e0213 */
[----:B------:R-:W-:Y:S01]  /*28c0*/  IMAD.X R49, R16, 0x1, R89, P3 ;  /* 0x0000000110317824 */ /* 0x000fe200018e0659 */
[C---:B------:R-:W-:Y:S02]  /*28d0*/  IADD3.X R41, R37.reuse, R15, R17, P0, !PT ;  /* 0x0000000f25297210 */ /* 0x040fe400007fe411 */
[----:B------:R-:W-:Y:S01]  /*28e0*/  IADD3.X R43, R37, R13, R19, P2, !PT ;  /* 0x0000000d252b7210 */ /* 0x000fe200017fe413 */
[----:B------:R-:W-:Y:S01]  /*28f0*/  CS2R R14, SRZ ;  /* 0x00000000000e7805 */ /* 0x000fe2000001ff00 */
[C---:B------:R-:W-:Y:S01]  /*2900*/  IADD3 R44, P0, R54.reuse, R81, RZ ;  /* 0x00000051362c7210 */ /* 0x040fe20007f1e0ff */
[----:B------:R-:W-:Y:S01]  /*2910*/  CS2R R12, SRZ ;  /* 0x00000000000c7805 */ /* 0x000fe2000001ff00 */
[----:B------:R-:W-:-:S02]  /*2920*/  IADD3 R46, P2, R54, R82, RZ ;  /* 0x00000052362e7210 */ /* 0x000fc40007f5e0ff */
[----:B------:R-:W-:Y:S02]  /*2930*/  IADD3 R54, P6, R54, R86, RZ ;  /* 0x0000005636367210 */ /* 0x000fe40007fde0ff */
[C---:B------:R-:W-:Y:S02]  /*2940*/  IADD3.X R45, R16.reuse, R87, RZ, P0, !PT ;  /* 0x00000057102d7210 */ /* 0x040fe400007fe4ff */
[C---:B------:R-:W-:Y:S02]  /*2950*/  IADD3.X R47, R16.reuse, R88, RZ, P2, !PT ;  /* 0x00000058102f7210 */ /* 0x040fe400017fe4ff */
[----:B------:R-:W-:Y:S02]  /*2960*/  IADD3.X R55, R16, R92, RZ, P6, !PT ;  /* 0x0000005c10377210 */ /* 0x000fe400037fe4ff */
.L_x_8395:
        /* <DEDUP_REMOVED lines=26> */
[----:B------:R-:W-:Y:S01]  /*2b10*/  IMAD.WIDE.U32 R16, R113, c[0x0][0x1c0], R2 ;  /* 0x0000700071107a25 */ /* 0x000fe200078e0002 */
[----:B------:R-:W-:Y:S02]  /*2b20*/  LEA R18, P0, R20, c[0x0][0x220], 0x2 ;  /* 0x0000880014127a11 */ /* 0x000fe400078010ff */
[----:B------:R-:W-:Y:S01]  /*2b30*/  IADD3 R19, R21, R19, RZ ;  /* 0x0000001315137210 */ /* 0x000fe20007ffe0ff */
[----:B------:R-:W-:-:S03]  /*2b40*/  IMAD R21, R113, c[0x0][0x1c4], R118 ;  /* 0x0000710071157a24 */ /* 0x000fc600078e0276 */
[----:B------:R-:W-:Y:S01]  /*2b50*/  LEA.HI.X R19, R20, c[0x0][0x224], R19, 0x2, P0 ;  /* 0x0000890014137a11 */ /* 0x000fe200000f1413 */
[----:B------:R-:W-:Y:S01]  /*2b60*/  IMAD.IADD R17, R17, 0x1, R21 ;  /* 0x0000000111117824 */ /* 0x000fe200078e0215 */
[----:B------:R-:W-:-:S03]  /*2b70*/  LEA R20, P0, R16, R72, 0x2 ;  /* 0x0000004810147211 */ /* 0x000fc600078010ff */
[----:B------:R-:W4:Y:S01]  /*2b80*/  LDG.E R115, [R18.64] ;  /* 0x0000000412737981 */ /* 0x000f22000c1e1900 */
[----:B------:R-:W-:Y:S02]  /*2b90*/  LEA.HI.X R21, R16, R73, R17, 0x2, P0 ;  /* 0x0000004910157211 */ /* 0x000fe400000f1411 */
[-C--:B------:R-:W-:Y:S02]  /*2ba0*/  ISETP.GE.AND P0, PT, R2, R93.reuse, PT ;  /* 0x0000005d0200720c */ /* 0x080fe40003f06270 */
[-C--:B------:R-:W-:Y:S02]  /*2bb0*/  ISETP.GE.AND P2, PT, R78, R93.reuse, PT ;  /* 0x0000005d4e00720c */ /* 0x080fe40003f46270 */
[-C--:B------:R-:W-:Y:S02]  /*2bc0*/  ISETP.GE.AND P3, PT, R79, R93.reuse, PT ;  /* 0x0000005d4f00720c */ /* 0x080fe40003f66270 */
[----:B------:R-:W-:Y:S01]  /*2bd0*/  ISETP.GE.AND P4, PT, R80, R93, PT ;  /* 0x0000005d5000720c */ /* 0x000fe20003f86270 */
[----:B0-----:R-:W-:-:S02]  /*2be0*/  HFMA2.MMA R22, -RZ, RZ, 0, 0 ;  /* 0x00000000ff167435 */ /* 0x001fc400000001ff */
[----:B------:R-:W-:Y:S01]  /*2bf0*/  HFMA2.MMA R120, -RZ, RZ, 0, 0 ;  /* 0x00000000ff787435 */ /* 0x000fe200000001ff */
[----:B------:R-:W-:Y:S02]  /*2c00*/  MOV R122, RZ ;  /* 0x000000ff007a7202 */ /* 0x000fe40000000f00 */
[----:B------:R-:W-:Y:S01]  /*2c10*/  MOV R124, RZ ;  /* 0x000000ff007c7202 */ /* 0x000fe20000000f00 */
[----:B--2---:R-:W-:Y:S04]  /*2c20*/  STS [R75.X4], R24 ;  /* 0x000000184b007388 */ /* 0x004fe80000004800 */
[----:B---3--:R0:W-:Y:S04]  /*2c30*/  STS [R75.X4+0x80], R106 ;  /* 0x0000806a4b007388 */ /* 0x0081e80000004800 */
[----:B-1--4-:R1:W-:Y:S04]  /*2c40*/  STS [R75.X4+0x100], R26 ;  /* 0x0001001a4b007388 */ /* 0x0123e80000004800 */
[----:B------:R-:W-:Y:S01]  /*2c50*/  STS [R75.X4+0x180], R116 ;  /* 0x000180744b007388 */ /* 0x000fe20000004800 */
        /* <DEDUP_REMOVED lines=10> */
[----:B-1----:R-:W-:Y:S01]  /*2d00*/  FMUL.FTZ R26, R106, R99 ;  /* 0x000000636a1a7220 */ /* 0x002fe20000410000 */
[----:B------:R-:W-:Y:S02]  /*2d10*/  ISETP.EQ.AND P0, PT, R110, RZ, P0 ;  /* 0x000000ff6e00720c */ /* 0x000fe40000702270 */
[----:B------:R-:W-:-:S03]  /*2d20*/  LOP3.LUT R17, R17, 0xfffffe, RZ, 0xc0, !PT ;  /* 0x00fffffe11117812 */ /* 0x000fc600078ec0ff */
[----:B------:R-:W0:Y:S01]  /*2d30*/  MUFU.EX2 R26, R26 ;  /* 0x0000001a001a7308 */ /* 0x000e220000000800 */
[----:B------:R-:W-:Y:S02]  /*2d40*/  IADD3 R16, R16, -R17, RZ ;  /* 0x8000001110107210 */ /* 0x000fe40007ffe0ff */
[----:B------:R-:W-:-:S03]  /*2d50*/  IADD3 R17, R62, 0x200, RZ ;  /* 0x000002003e117810 */ /* 0x000fc60007ffe0ff */
[----:B------:R-:W-:Y:S02]  /*2d60*/  @!P2 IMAD R17, R16, 0x100, R113 ;  /* 0x000001001011a824 */ /* 0x000fe400078e0271 */
[----:B------:R-:W-:-:S03]  /*2d70*/  @P0 IADD3 R18, R74, -0x2, RZ ;  /* 0xfffffffe4a120810 */ /* 0x000fc60007ffe0ff */
[----:B------:R-:W-:Y:S02]  /*2d80*/  SHF.L.U32 R107, R17, 0x2, RZ ;  /* 0x00000002116b7819 */ /* 0x000fe400000006ff */
[----:B------:R-:W-:Y:S02]  /*2d90*/  @P0 IMAD R25, R18, c[0x0][0x16c], R113 ;  /* 0x00005b0012190a24 */ /* 0x000fe400078e0271 */
[----:B------:R-:W1:Y:S01]  /*2da0*/  LDS.128 R16, [R75.X16] ;  /* 0x000000004b107984 */ /* 0x000e62000000cc00 */
[----:B------:R-:W-:Y:S01]  /*2db0*/  ISETP.NE.AND P3, PT, R62, 0x1f, PT ;  /* 0x0000001f3e00780c */ /* 0x000fe20003f65270 */
[C---:B------:R-:W-:Y:S02]  /*2dc0*/  FMUL.FTZ R119, R106.reuse, R98 ;  /* 0x000000626a777220 */ /* 0x040fe40000410000 */
[----:B------:R-:W-:Y:S02]  /*2dd0*/  FMUL.FTZ R27, R106, R100 ;  /* 0x000000646a1b7220 */ /* 0x000fe40000410000 */
[----:B------:R-:W-:-:S02]  /*2de0*/  IMAD.MOV.U32 R118, RZ, RZ, RZ ;  /* 0x000000ffff767224 */ /* 0x000fc400078e00ff */
[----:B------:R-:W-:Y:S01]  /*2df0*/  @P0 IMAD.WIDE R24, R25, 0x8, R34 ;  /* 0x0000000819180825 */ /* 0x000fe200078e0222 */
[----:B------:R-:W0:Y:S03]  /*2e00*/  MUFU.EX2 R119, R119 ;  /* 0x0000007700777308 */ /* 0x000e260000000800 */
[----:B------:R-:W-:-:S05]  /*2e10*/  FMUL.FTZ R106, R106, R101 ;  /* 0x000000656a6a7220 */ /* 0x000fca0000410000 */
[----:B------:R-:W0:Y:S01]  /*2e20*/  MUFU.EX2 R27, R27 ;  /* 0x0000001b001b7308 */ /* 0x000e220000000800 */
[----:B------:R-:W-:Y:S01]  /*2e30*/  FMUL.FTZ R121, R6, R101 ;  /* 0x0000006506797220 */ /* 0x000fe20000410000 */
[----:B------:R-:W-:Y:S03]  /*2e40*/  BSSY B0, `(.L_x_8383) ;  /* 0x0000020000007945 */ /* 0x000fe60003800000 */
[----:B-1----:R-:W-:Y:S01]  /*2e50*/  FMUL.FTZ R121, R18, R121 ;  /* 0x0000007912797220 */ /* 0x002fe20000410000 */
[----:B--2---:R-:W-:Y:S04]  /*2e60*/  STS [R75.X4+0x200], R22 ;  /* 0x000200164b007388 */ /* 0x004fe80000004800 */
[----:B---3--:R-:W-:Y:S04]  /*2e70*/  STS [R75.X4+0x280], R122 ;  /* 0x0002807a4b007388 */ /* 0x008fe80000004800 */
[----:B----4-:R-:W-:Y:S04]  /*2e80*/  STS [R75.X4+0x300], R120 ;  /* 0x000300784b007388 */ /* 0x010fe80000004800 */
[----:B------:R-:W-:Y:S01]  /*2e90*/  STS [R75.X4+0x380], R124 ;  /* 0x0003807c4b007388 */ /* 0x000fe20000004800 */
[----:B------:R-:W-:-:S06]  /*2ea0*/  NOP ;  /* 0x0000000000007918 */ /* 0x000fcc0000000000 */
[----:B------:R-:W1:Y:S04]  /*2eb0*/  LDS.128 R20, [R75.X16+0x200] ;  /* 0x000200004b147984 */ /* 0x000e68000000cc00 */
[----:B0-----:R0:W-:Y:S04]  /*2ec0*/  STS [R107+0xa38], R26 ;  /* 0x000a381a6b007388 */ /* 0x0011e80000000800 */
[----:B------:R-:W-:Y:S06]  /*2ed0*/  BAR.SYNC.DEFER_BLOCKING 0x0 ;  /* 0x0000000000007b1d */ /* 0x000fec0000010000 */
[----:B------:R2:W3:Y:S04]  /*2ee0*/  @P3 LDS R116, [R62.X4+0x123c] ;  /* 0x00123c003e743984 */ /* 0x0004e80000004800 */
[----:B------:R4:W5:Y:S02]  /*2ef0*/  @P0 LDG.E R118, [R24.64+0x4] ;  /* 0x0000040418760981 */ /* 0x000964000c1e1900 */
[----:B----4-:R2:W4:Y:S01]  /*2f00*/  MUFU.EX2 R24, R106 ;  /* 0x0000006a00187308 */ /* 0x0105220000000800 */
[----:B-1----:R-:W-:-:S02]  /*2f10*/  FMUL.FTZ R123, R102, R21 ;  /* 0x00000015667b7220 */ /* 0x002fc40000410000 */
        /* <DEDUP_REMOVED lines=9> */
[----:B------:R-:W-:Y:S01]  /*2fb0*/  FFMA.FTZ R125, R27, R23, R120 ;  /* 0x000000171b7d7223 */ /* 0x000fe20000010078 */
[----:B------:R-:W-:Y:S05]  /*2fc0*/  @P3 BRA `(.L_x_8384) ;  /* 0x0000007000003947 */ /* 0x000fea0003800000 */
[----:B--2-4-:R-:W-:Y:S02]  /*2fd0*/  ISETP.NE.AND P0, PT, R74, c[0x0][0x174], PT ;  /* 0x00005d004a007a0c */ /* 0x014fe40003f05270 */
[----:B---3--:R-:W-:-:S11]  /*2fe0*/  MOV R116, 0x3f800000 ;  /* 0x3f80000000747802 */ /* 0x008fd60000000f00 */
[----:B------:R-:W-:-:S04]  /*2ff0*/  @P0 LEA.HI R25, R74, R74, RZ, 0x1 ;  /* 0x0000004a4a190211 */ /* 0x000fc800078f08ff */
[----:B------:R-:W-:-:S04]  /*3000*/  @P0 LOP3.LUT R25, R25, 0xfffffe, RZ, 0xc0, !PT ;  /* 0x00fffffe19190812 */ /* 0x000fc800078ec0ff */
[----:B------:R-:W-:-:S04]  /*3010*/  @P0 IADD3 R106, -R25, R74, RZ ;  /* 0x0000004a196a0210 */ /* 0x000fc80007ffe1ff */
[----:B------:R-:W-:-:S05]  /*3020*/  @P0 LEA R106, R106, R113, 0x8 ;  /* 0x000000716a6a0211 */ /* 0x000fca00078e40ff */
[----:B------:R0:W1:Y:S02]  /*3030*/  @P0 LDS R116, [R106.X4+0xa38] ;  /* 0x000a38006a740984 */ /* 0x0000640000004800 */
.L_x_8384:
[----:B--2-4-:R-:W-:Y:S05]  /*3040*/  BSYNC B0 ;  /* 0x0000000000007941 */ /* 0x014fea0003800000 */
.L_x_8383:
[----:B-1-3--:R-:W-:Y:S01]  /*3050*/  FMUL.FTZ R127, R27, R116 ;  /* 0x000000741b7f7220 */ /* 0x00afe20000410000 */
        /* <DEDUP_REMOVED lines=9> */
[C---:B------:R-:W-:Y:S01]  /*30f0*/  FFMA.FTZ R25, R24.reuse, R25, R121 ;  /* 0x0000001918197223 */ /* 0x040fe20000010079 */
[----:B------:R-:W1:Y:S01]  /*3100*/  SHFL.DOWN PT, R127, R129, 0x1, 0x1f ;  /* 0x08201f00817f7f89 */ /* 0x000e6200000e0000 */
[----:B------:R-:W-:Y:S02]  /*3110*/  FMUL.FTZ R130, R119, R126 ;  /* 0x0000007e77827220 */ /* 0x000fe40000410000 */
[----:B0-----:R-:W-:Y:S02]  /*3120*/  FMUL.FTZ R106, R24, R107 ;  /* 0x0000006b186a7220 */ /* 0x001fe40000410000 */
[C---:B------:R-:W-:Y:S01]  /*3130*/  FFMA.FTZ R25, R27.reuse, R25, R124 ;  /* 0x000000191b197223 */ /* 0x040fe2000001007c */
        /* <DEDUP_REMOVED lines=27> */
[----:B------:R-:W-:Y:S02]  /*32f0*/  SHF.L.U32 R125, R113, 0x3, RZ ;  /* 0x00000003717d7819 */ /* 0x000fe400000006ff */
[----:B------:R-:W-:Y:S01]  /*3300*/  ISETP.GE.AND P4, PT, R75, 0x8, PT ;  /* 0x000000084b00780c */ /* 0x000fe20003f86270 */
[C---:B--2---:R-:W-:Y:S01]  /*3310*/  @P0 FFMA.FTZ R25, R126.reuse, R106, R25 ;  /* 0x0000006a7e190223 */ /* 0x044fe20000010019 */
[----:B------:R-:W0:Y:S01]  /*3320*/  SHFL.DOWN PT, R131, R130, 0x8, 0x1f ;  /* 0x09001f0082837f89 */ /* 0x000e2200000e0000 */
[----:B------:R-:W-:Y:S01]  /*3330*/  HFMA2.MMA R106, -RZ, RZ, 1.875, 0 ;  /* 0x3f800000ff6a7435 */ /* 0x000fe200000001ff */
[----:B---3--:R-:W-:Y:S01]  /*3340*/  @P0 FMUL.FTZ R126, R126, R107 ;  /* 0x0000006b7e7e0220 */ /* 0x008fe20000410000 */
[----:B------:R-:W-:Y:S01]  /*3350*/  ISETP.GE.AND P0, PT, R74, c[0x0][0x174], PT ;  /* 0x00005d004a007a0c */ /* 0x000fe20003f06270 */
[----:B------:R-:W2:Y:S01]  /*3360*/  SHFL.UP PT, R128, R25, 0x8, RZ ;  /* 0x0500000019807989 */ /* 0x000ea200000e00ff */
[----:B------:R-:W-:-:S02]  /*3370*/  IMAD.MOV.U32 R107, RZ, RZ, RZ ;  /* 0x000000ffff6b7224 */ /* 0x000fc400078e00ff */
[----:B------:R-:W-:Y:S01]  /*3380*/  ISETP.NE.OR P0, PT, R110, RZ, P0 ;  /* 0x000000ff6e00720c */ /* 0x000fe20000705670 */
[----:B------:R-:W3:Y:S01]  /*3390*/  SHFL.UP PT, R127, R126, 0x8, RZ ;  /* 0x050000007e7f7989 */ /* 0x000ee200000e00ff */
[----:B-1----:R-:W-:-:S11]  /*33a0*/  @!P5 FFMA.FTZ R129, R130, R132, R129 ;  /* 0x000000848281d223 */ /* 0x002fd60000010081 */
[----:B------:R-:W-:Y:S01]  /*33b0*/  @!P0 LDS.64 R106, [R125+0x12b8] ;  /* 0x0012b8007d6a8984 */ /* 0x000fe20000000a00 */
[----:B------:R-:W-:Y:S01]  /*33c0*/  ISETP.GE.AND P0, PT, R75, 0x10, PT ;  /* 0x000000104b00780c */ /* 0x000fe20003f06270 */
[----:B0-----:R-:W-:Y:S02]  /*33d0*/  @!P5 FMUL.FTZ R130, R130, R131 ;  /* 0x000000838282d220 */ /* 0x001fe40000410000 */
        /* <DEDUP_REMOVED lines=13> */
[----:B------:R-:W0:Y:S04]  /*34b0*/  SHFL.IDX PT, R132, R107, RZ, 0x1f ;  /* 0x00001fff6b847589 */ /* 0x000e2800000e0000 */
[----:B-----5:R1:W-:Y:S04]  /*34c0*/  SHFL.IDX PT, R127, R118, RZ, 0x1f ;  /* 0x00001fff767f7589 */ /* 0x0203e800000e0000 */
[----:B------:R-:W-:Y:S04]  /*34d0*/  SHFL.UP PT, R25, R25, 0x1, RZ ;  /* 0x0420000019197989 */ /* 0x000fe800000e00ff */
[----:B------:R-:W2:Y:S04]  /*34e0*/  SHFL.UP PT, R126, R126, 0x1, RZ ;  /* 0x042000007e7e7989 */ /* 0x000ea800000e00ff */
[----:B------:R-:W-:Y:S04]  /*34f0*/  SHFL.IDX PT, R131, R129, RZ, 0x1f ;  /* 0x00001fff81837589 */ /* 0x000fe800000e0000 */
[----:B------:R3:W4:Y:S01]  /*3500*/  SHFL.IDX PT, R128, R130, RZ, 0x1f ;  /* 0x00001fff82807589 */ /* 0x00072200000e0000 */
[----:B0-----:R-:W-:Y:S01]  /*3510*/  @P3 FFMA.FTZ R132, R133, R132, R134 ;  /* 0x0000008485843223 */ /* 0x001fe20000010086 */
[----:B------:R-:W-:-:S03]  /*3520*/  IADD3 R133, -R36, c[0x0][0x168], -R62 ;  /* 0x00005a0024857a10 */ /* 0x000fc60007ffe93e */
[----:B------:R-:W-:Y:S01]  /*3530*/  FFMA.FTZ R116, R132, R116, R23 ;  /* 0x0000007484747223 */ /* 0x000fe20000010017 */
[C---:B------:R-:W-:Y:S02]  /*3540*/  ISETP.GE.AND P0, PT, R133.reuse, 0x1, PT ;  /* 0x000000018500780c */ /* 0x040fe40003f06270 */
[----:B------:R-:W-:Y:S01]  /*3550*/  ISETP.GE.AND P3, PT, R133, 0x41, PT ;  /* 0x000000418500780c */ /* 0x000fe20003f66270 */
[----:B-1----:R-:W-:Y:S01]  /*3560*/  FFMA.FTZ R118, R27, R116, R120 ;  /* 0x000000741b767223 */ /* 0x002fe20000010078 */
[C---:B------:R-:W-:Y:S01]  /*3570*/  ISETP.GE.AND P4, PT, R133.reuse, 0x61, PT ;  /* 0x000000618500780c */ /* 0x040fe20003f86270 */
[----:B---3--:R-:W-:Y:S02]  /*3580*/  FMUL.FTZ R130, R116, R100 ;  /* 0x0000006474827220 */ /* 0x008fe40000410000 */
[----:B--2---:R-:W-:Y:S01]  /*3590*/  @P2 FFMA.FTZ R127, R126, R127, R25 ;  /* 0x0000007f7e7f2223 */ /* 0x004fe20000010019 */
[----:B------:R-:W-:Y:S01]  /*35a0*/  ISETP.GE.AND P2, PT, R133, 0x21, PT ;  /* 0x000000218500780c */ /* 0x000fe20003f46270 */
[----:B------:R-:W-:Y:S01]  /*35b0*/  FFMA.FTZ R120, R24, R118, R123 ;  /* 0x0000007618787223 */ /* 0x000fe2000001007b */
[----:B------:R-:W-:Y:S01]  /*35c0*/  SHF.L.U32 R133, R112, 0x2, RZ ;  /* 0x0000000270857819 */ /* 0x000fe200000006ff */
[----:B------:R-:W-:-:S02]  /*35d0*/  FFMA.FTZ R132, R26, R127, R21 ;  /* 0x0000007f1a847223 */ /* 0x000fc40000010015 */
[----:B------:R-:W-:Y:S02]  /*35e0*/  FMUL.FTZ R26, R17, R22 ;  /* 0x00000016111a7220 */ /* 0x000fe40000410000 */
[C---:B------:R-:W-:Y:S02]  /*35f0*/  FFMA.FTZ R25, R119.reuse, R132, R122 ;  /* 0x0000008477197223 */ /* 0x040fe4000001007a */
[----:B------:R-:W-:Y:S02]  /*3600*/  FFMA.FTZ R122, R119, R120, R20 ;  /* 0x00000078777a7223 */ /* 0x000fe40000010014 */
[C---:B----4-:R-:W-:Y:S02]  /*3610*/  FFMA.FTZ R107, R128.reuse, R107, R131 ;  /* 0x0000006b806b7223 */ /* 0x050fe40000010083 */
[----:B------:R-:W-:Y:S02]  /*3620*/  FMUL.FTZ R106, R128, R106 ;  /* 0x0000006a806a7220 */ /* 0x000fe40000410000 */
[----:B------:R-:W-:-:S02]  /*3630*/  FMUL.FTZ R129, R118, R101 ;  /* 0x0000006576817220 */ /* 0x000fc40000410000 */
[----:B------:R-:W-:Y:S01]  /*3640*/  FMUL.FTZ R128, R120, R98 ;  /* 0x0000006278807220 */ /* 0x000fe20000410000 */
[----:B------:R0:W-:Y:S01]  /*3650*/  @!P1 STS.64 [R125+0x12b8], R106 ;  /* 0x0012b86a7d009388 */ /* 0x0001e20000000a00 */
[----:B------:R-:W-:Y:S02]  /*3660*/  FMUL.FTZ R126, R122, R99 ;  /* 0x000000637a7e7220 */ /* 0x000fe40000410000 */
[----:B------:R-:W-:Y:S02]  /*3670*/  FFMA.FTZ R127, R119, R132, R26 ;  /* 0x00000084777f7223 */ /* 0x000fe4000001001a */
[----:B------:R-:W-:Y:S02]  /*3680*/  FADD.FTZ R119, -R21, R132 ;  /* 0x0000008415777221 */ /* 0x000fe40000010100 */
[----:B------:R-:W-:Y:S02]  /*3690*/  FMUL.FTZ R23, R7, R130 ;  /* 0x0000008207177220 */ /* 0x000fe40000410000 */
[----:B------:R-:W-:-:S02]  /*36a0*/  FMUL.FTZ R22, R6, R129 ;  /* 0x0000008106167220 */ /* 0x000fc40000410000 */
[----:B------:R-:W-:Y:S02]  /*36b0*/  FMUL.FTZ R21, R5, R128 ;  /* 0x0000008005157220 */ /* 0x000fe40000410000 */
[-C--:B------:R-:W-:Y:S02]  /*36c0*/  FMUL.FTZ R20, R4, R126.reuse ;  /* 0x0000007e04147220 */ /* 0x080fe40000410000 */
[----:B------:R-:W-:Y:S02]  /*36d0*/  FADD.FTZ R123, -R26, R127 ;  /* 0x0000007f1a7b7221 */ /* 0x000fe40000010100 */
[----:B------:R-:W-:Y:S01]  /*36e0*/  FFMA.FTZ R26, R24, R25, R121 ;  /* 0x00000019181a7223 */ /* 0x000fe20000010079 */
[----:B------:R1:W-:Y:S01]  /*36f0*/  STS.128 [R62.X16+0x400], R20 ;  /* 0x000400143e007388 */ /* 0x0003e2000000cc00 */
[----:B------:R-:W-:Y:S02]  /*3700*/  FFMA.FTZ R126, R119, R126, RZ ;  /* 0x0000007e777e7223 */ /* 0x000fe400000100ff */
[----:B------:R-:W-:Y:S01]  /*3710*/  FFMA.FTZ R27, R27, R26, R124 ;  /* 0x0000001a1b1b7223 */ /* 0x000fe2000001007c */
[----:B------:R-:W-:Y:S01]  /*3720*/  BAR.SYNC.DEFER_BLOCKING 0x0 ;  /* 0x0000000000007b1d */ /* 0x000fe20000010000 */
[----:B------:R-:W-:Y:S01]  /*3730*/  FFMA.FTZ R126, R123, R128, R126 ;  /* 0x000000807b7e7223 */ /* 0x000fe2000001007e */
[----:B------:R-:W-:Y:S01]  /*3740*/  SHF.L.U64.HI R128, R112, 0x2, R111 ;  /* 0x0000000270807819 */ /* 0x000fe2000001026f */
[----:B------:R-:W-:-:S02]  /*3750*/  FADD.FTZ R124, -R124, R27 ;  /* 0x0000001b7c7c7221 */ /* 0x000fc40000010100 */
[----:B------:R-:W-:Y:S02]  /*3760*/  FADD.FTZ R121, -R121, R26 ;  /* 0x0000001a79797221 */ /* 0x000fe40000010100 */
[----:B0-----:R-:W-:Y:S02]  /*3770*/  FMUL.FTZ R107, R124, R130 ;  /* 0x000000827c6b7220 */ /* 0x001fe40000410000 */
[----:B------:R-:W-:Y:S02]  /*3780*/  FMUL.FTZ R24, R103, R132 ;  /* 0x0000008467187220 */ /* 0x000fe40000410000 */
[----:B------:R-:W-:Y:S02]  /*3790*/  FMUL.FTZ R25, R102, R127 ;  /* 0x0000007f66197220 */ /* 0x000fe40000410000 */
[----:B------:R-:W-:Y:S02]  /*37a0*/  FMUL.FTZ R26, R105, R26 ;  /* 0x0000001a691a7220 */ /* 0x000fe40000410000 */
[----:B------:R-:W-:-:S02]  /*37b0*/  FMUL.FTZ R27, R104, R27 ;  /* 0x0000001b681b7220 */ /* 0x000fc40000410000 */
[----:B------:R-:W-:-:S04]  /*37c0*/  FFMA.FTZ R126, R121, R129, R126 ;  /* 0x00000081797e7223 */ /* 0x000fc8000001007e */
[----:B------:R-:W-:Y:S02]  /*37d0*/  FADD.FTZ R106, R126, R107 ;  /* 0x0000006b7e6a7221 */ /* 0x000fe40000010000 */
[C---:B------:R-:W-:Y:S01]  /*37e0*/  IMAD R126, R128.reuse, c[0x0][0x2b0], RZ ;  /* 0x0000ac00807e7a24 */ /* 0x040fe200078e02ff */
[----:B------:R1:W-:Y:S01]  /*37f0*/  STS.128 [R62.X16+0x600], R24 ;  /* 0x000600183e007388 */ /* 0x0003e2000000cc00 */
[----:B------:R-:W-:-:S03]  /*3800*/  IMAD R128, R128, c[0x0][0x2d0], RZ ;  /* 0x0000b40080807a24 */ /* 0x000fc600078e02ff */
        /* <DEDUP_REMOVED lines=10> */
[C---:B------:R-:W-:Y:S02]  /*38b0*/  IMAD R25, R113.reuse, c[0x0][0x2b4], R22 ;  /* 0x0000ad0071197a24 */ /* 0x040fe400078e0216 */
[C---:B------:R-:W-:Y:S01]  /*38c0*/  IMAD R27, R113.reuse, c[0x0][0x2d4], R24 ;  /* 0x0000b500711b7a24 */ /* 0x040fe200078e0218 */
[----:B------:R-:W-:Y:S01]  /*38d0*/  LEA R24, P0, R20, c[0x0][0x318], 0x2 ;  /* 0x0000c60014187a11 */ /* 0x000fe200078010ff */
        /* <DEDUP_REMOVED lines=8> */
.L_x_8386:
[----:B-1----:R-:W-:Y:S05]  /*3960*/  BSYNC B0 ;  /* 0x0000000000007941 */ /* 0x002fea0003800000 */
.L_x_8385:
[----:B0-----:R0:W1:Y:S01]  /*3970*/  LDS R25, [R62.X4+0x680] ;  /* 0x000680003e197984 */ /* 0x0010620000004800 */
[----:B------:R-:W-:Y:S01]  /*3980*/  BSSY B0, `(.L_x_8387) ;  /* 0x000000a000007945 */ /* 0x000fe20003800000 */
[C---:B------:R-:W-:Y:S02]  /*3990*/  IMAD R27, R133.reuse, c[0x0][0x2b4], R126 ;  /* 0x0000ad00851b7a24 */ /* 0x040fe400078e027e */
[----:B------:R-:W-:Y:S01]  /*39a0*/  IMAD R117, R133, c[0x0][0x2d4], R128 ;  /* 0x0000b50085757a24 */ /* 0x000fe200078e0280 */
[----:B------:R-:W-:Y:S05]  /*39b0*/  @!P2 BRA `(.L_x_8388) ;  /* 0x000000600000a947 */ /* 0x000fea0003800000 */
[----:B------:R-:W-:-:S04]  /*39c0*/  IMAD.WIDE.U32 R22, R133, c[0x0][0x2b0], R44 ;  /* 0x0000ac0085167a25 */ /* 0x000fc800078e002c */
[----:B------:R-:W-:Y:S01]  /*39d0*/  IMAD.WIDE.U32 R20, R133, c[0x0][0x2d0], R50 ;  /* 0x0000b40085147a25 */ /* 0x000fe200078e0032 */
[----:B------:R-:W-:-:S03]  /*39e0*/  IADD3 R23, R23, R27, RZ ;  /* 0x0000001b17177210 */ /* 0x000fc60007ffe0ff */
[----:B------:R-:W-:Y:S02]  /*39f0*/  IMAD.IADD R21, R21, 0x1, R117 ;  /* 0x0000000115157824 */ /* 0x000fe400078e0275 */
[----:B--2---:R2:W-:Y:S04]  /*3a00*/  RED.E.ADD.F32.FTZ.RN.STRONG.GPU [R22.64], R127 ;  /* 0x0000007f1600798e */ /* 0x0045e8000c10e784 */
[----:B-1----:R2:W-:Y:S02]  /*3a10*/  RED.E.ADD.F32.FTZ.RN.STRONG.GPU [R20.64], R25 ;  /* 0x000000191400798e */ /* 0x0025e4000c10e784 */
.L_x_8388:
[----:B------:R-:W-:Y:S05]  /*3a20*/  BSYNC B0 ;  /* 0x0000000000007941 */ /* 0x000fea0003800000 */
.L_x_8387:
        /* <DEDUP_REMOVED lines=9> */
.L_x_8390:
[----:B------:R-:W-:Y:S05]  /*3ac0*/  BSYNC B0 ;  /* 0x0000000000007941 */ /* 0x000fea0003800000 */
.L_x_8389:
        /* <DEDUP_REMOVED lines=9> */
.L_x_8392:
[----:B------:R-:W-:Y:S05]  /*3b60*/  BSYNC B0 ;  /* 0x0000000000007941 */ /* 0x000fea0003800000 */
.L_x_8391:
[----:B----4-:R-:W4:Y:S01]  /*3b70*/  SHFL.DOWN P0, R23, R106, 0x1, 0x1f ;  /* 0x08201f006a177f89 */ /* 0x010f220000000000 */
[----:B------:R-:W-:Y:S01]  /*3b80*/  FMUL.FTZ R20, R115, R118 ;  /* 0x0000007673147220 */ /* 0x000fe20000410000 */
[----:B------:R-:W-:Y:S01]  /*3b90*/  BSSY B0, `(.L_x_8393) ;  /* 0x000002a000007945 */ /* 0x000fe20003800000 */
[----:B------:R-:W-:Y:S02]  /*3ba0*/  FMUL.FTZ R22, R19, R116 ;  /* 0x0000007413167220 */ /* 0x000fe40000410000 */
[----:B------:R-:W-:-:S02]  /*3bb0*/  FMUL.FTZ R121, R20, R121 ;  /* 0x0000007914797220 */ /* 0x000fc40000410000 */
[----:B------:R-:W-:Y:S02]  /*3bc0*/  FMUL.FTZ R21, R18, R118 ;  /* 0x0000007612157220 */ /* 0x000fe40000410000 */
[----:B------:R-:W-:Y:S02]  /*3bd0*/  FMUL.FTZ R19, R115, R116 ;  /* 0x0000007473137220 */ /* 0x000fe40000410000 */
[-C--:B------:R-:W-:Y:S02]  /*3be0*/  FMUL.FTZ R20, R17, R120.reuse ;  /* 0x0000007811147220 */ /* 0x080fe40000410000 */
[C---:B------:R-:W-:Y:S02]  /*3bf0*/  FMUL.FTZ R120, R115.reuse, R120 ;  /* 0x0000007873787220 */ /* 0x040fe40000410000 */
[----:B------:R-:W-:Y:S02]  /*3c00*/  FMUL.FTZ R18, R115, R122 ;  /* 0x0000007a73127220 */ /* 0x000fe40000410000 */
[----:B------:R-:W-:-:S02]  /*3c10*/  FMUL.FTZ R19, R19, R124 ;  /* 0x0000007c13137220 */ /* 0x000fc40000410000 */
[----:B------:R-:W-:Y:S02]  /*3c20*/  FMUL.FTZ R17, R16, R122 ;  /* 0x0000007a10117220 */ /* 0x000fe40000410000 */
[----:B------:R-:W-:Y:S02]  /*3c30*/  FMUL.FTZ R120, R120, R123 ;  /* 0x0000007b78787220 */ /* 0x000fe40000410000 */
[----:B------:R-:W-:Y:S02]  /*3c40*/  FMUL.FTZ R18, R18, R119 ;  /* 0x0000007712127220 */ /* 0x000fe40000410000 */
[----:B----4-:R-:W-:Y:S02]  /*3c50*/  @P0 FADD R23, R106, R23 ;  /* 0x000000176a170221 */ /* 0x010fe40000000000 */
[----:B------:R-:W-:Y:S02]  /*3c60*/  FFMA.FTZ R16, R7, R22, R19 ;  /* 0x0000001607107223 */ /* 0x000fe40000010013 */
[----:B------:R-:W-:Y:S01]  /*3c70*/  FFMA.FTZ R121, R6, R21, R121 ;  /* 0x0000001506797223 */ /* 0x000fe20000010079 */
[----:B------:R-:W4:Y:S01]  /*3c80*/  SHFL.DOWN P0, R24, R23, 0x2, 0x1f ;  /* 0x08401f0017187f89 */ /* 0x000f220000000000 */
        /* <DEDUP_REMOVED lines=10> */
[----:B----4-:R-:W-:-:S05]  /*3d30*/  @P0 FADD R24, R23, R24 ;  /* 0x0000001817180221 */ /* 0x010fca0000000000 */
[----:B---3--:R-:W3:Y:S02]  /*3d40*/  SHFL.DOWN P0, R25, R24, 0x4, 0x1f ;  /* 0x08801f0018197f89 */ /* 0x008ee40000000000 */
[----:B---3--:R-:W-:-:S05]  /*3d50*/  @P0 FADD R25, R24, R25 ;  /* 0x0000001918190221 */ /* 0x008fca0000000000 */
[----:B------:R-:W3:Y:S02]  /*3d60*/  SHFL.DOWN P0, R26, R25, 0x8, 0x1f ;  /* 0x09001f00191a7f89 */ /* 0x000ee40000000000 */
[----:B---3--:R-:W-:Y:S01]  /*3d70*/  @P0 FADD R26, R25, R26 ;  /* 0x0000001a191a0221 */ /* 0x008fe20000000000 */
[----:B------:R-:W-:-:S04]  /*3d80*/  ISETP.NE.AND P0, PT, R75, RZ, PT ;  /* 0x000000ff4b00720c */ /* 0x000fc80003f05270 */
[----:B------:R-:W3:Y:S02]  /*3d90*/  SHFL.DOWN P2, R27, R26, 0x10, 0x1f ;  /* 0x0a001f001a1b7f89 */ /* 0x000ee40000040000 */
        /* <DEDUP_REMOVED lines=9> */
.L_x_8394:
[----:B---3--:R-:W-:Y:S05]  /*3e30*/  BSYNC B0 ;  /* 0x0000000000007941 */ /* 0x008fea0003800000 */
.L_x_8393:
[----:B------:R-:W-:Y:S02]  /*3e40*/  IADD3 R113, R113, 0x1, RZ ;  /* 0x0000000171717810 */ /* 0x000fe40007ffe0ff */
[----:B------:R-:W-:Y:S02]  /*3e50*/  IADD3 R112, P2, R112, 0x1, RZ ;  /* 0x0000000170707810 */ /* 0x000fe40007f5e0ff */
[----:B------:R-:W-:-:S03]  /*3e60*/  ISETP.GE.AND P0, PT, R113, c[0x0][0x16c], PT ;  /* 0x00005b0071007a0c */ /* 0x000fc60003f06270 */
[----:B------:R-:W-:-:S10]  /*3e70*/  IMAD.X R111, RZ, RZ, R111, P2 ;  /* 0x000000ffff6f7224 */ /* 0x000fd400010e066f */
[----:B------:R-:W-:Y:S01]  /*3e80*/  @P0 CALL.REL.NOINC `(.L_x_8382) ;  /* 0x0000001000000944 */ /* 0x000fe20003c00000 */
[----:B------:R-:W-:Y:S05]  /*3e90*/  BRA `(.L_x_8395) ;  /* 0xffffead000007947 */ /* 0x000fea000383ffff */
.L_x_8382:
[----:B------:R-:W-:Y:S01]  /*3ea0*/  BAR.SYNC.DEFER_BLOCKING 0x0 ;  /* 0x0000000000007b1d */ /* 0x000fe20000010000 */
[-C--:B------:R-:W-:Y:S02]  /*3eb0*/  ISETP.GE.AND P4, PT, R2, R93.reuse, PT ;  /* 0x0000005d0200720c */ /* 0x080fe40003f86270 */
[-C--:B------:R-:W-:Y:S02]  /*3ec0*/  ISETP.GE.AND P3, PT, R78, R93.reuse, PT ;  /* 0x0000005d4e00720c */ /* 0x080fe40003f66270 */
[-C--:B------:R-:W-:Y:S02]  /*3ed0*/  ISETP.GE.AND P2, PT, R79, R93.reuse, PT ;  /* 0x0000005d4f00720c */ /* 0x080fe40003f46270 */
[----:B------:R-:W-:-:S07]  /*3ee0*/  ISETP.GE.AND P0, PT, R80, R93, PT ;  /* 0x0000005d5000720c */ /* 0x000fce0003f06270 */
[----:B------:R-:W-:-:S04]  /*3ef0*/  @!P4 IADD3 R4, P5, R66, R95, RZ ;  /* 0x0000005f4204c210 */ /* 0x000fc80007fbe0ff */
[----:B------:R-:W-:Y:S02]  /*3f00*/  @!P4 IADD3.X R5, R67, R94, RZ, P5, !PT ;  /* 0x0000005e4305c210 */ /* 0x000fe40002ffe4ff */
[CC--:B------:R-:W-:Y:S02]  /*3f10*/  @!P2 IADD3 R18, P5, R66.reuse, R95.reuse, RZ ;  /* 0x0000005f4212a210 */ /* 0x0c0fe40007fbe0ff */
[CC--:B------:R-:W-:Y:S01]  /*3f20*/  @!P0 IADD3 R20, P6, R66.reuse, R95.reuse, RZ ;  /* 0x0000005f42148210 */ /* 0x0c0fe20007fde0ff */
[----:B------:R-:W3:Y:S01]  /*3f30*/  @!P4 LDG.E R114, [R4.64] ;  /* 0x000000040472c981 */ /* 0x000ee2000c1e1900 */
[----:B------:R-:W-:Y:S01]  /*3f40*/  @!P3 IADD3 R16, P4, R66, R95, RZ ;  /* 0x0000005f4210b210 */ /* 0x000fe20007f9e0ff */
[----:B------:R-:W-:Y:S01]  /*3f50*/  IMAD.MOV.U32 R26, RZ, RZ, RZ ;  /* 0x000000ffff1a7224 */ /* 0x000fe200078e00ff */
[----:B------:R-:W-:Y:S02]  /*3f60*/  MOV R24, RZ ;  /* 0x000000ff00187202 */ /* 0x000fe40000000f00 */
[----:B------:R-:W-:-:S02]  /*3f70*/  MOV R22, RZ ;  /* 0x000000ff00167202 */ /* 0x000fc40000000f00 */
[CC--:B------:R-:W-:Y:S02]  /*3f80*/  @!P3 IADD3.X R17, R67.reuse, R94.reuse, RZ, P4, !PT ;  /* 0x0000005e4311b210 */ /* 0x0c0fe400027fe4ff */
[CC--:B------:R-:W-:Y:S02]  /*3f90*/  @!P2 IADD3.X R19, R67.reuse, R94.reuse, RZ, P5, !PT ;  /* 0x0000005e4313a210 */ /* 0x0c0fe40002ffe4ff */
[----:B------:R-:W-:Y:S01]  /*3fa0*/  @!P0 IADD3.X R21, R67, R94, RZ, P6, !PT ;  /* 0x0000005e43158210 */ /* 0x000fe200037fe4ff */
[----:B------:R-:W4:Y:S04]  /*3fb0*/  @!P3 LDG.E R24, [R16.64+0x80] ;  /* 0x000080041018b981 */ /* 0x000f28000c1e1900 */
[----:B------:R-:W5:Y:S04]  /*3fc0*/  @!P2 LDG.E R22, [R18.64+0x100] ;  /* 0x000100041216a981 */ /* 0x000f68000c1e1900 */
[----:B--2---:R-:W2:Y:S01]  /*3fd0*/  @!P0 LDG.E R26, [R20.64+0x180] ;  /* 0x00018004141a8981 */ /* 0x004ea2000c1e1900 */
[----:B------:R-:W-:Y:S01]  /*3fe0*/  IMAD R27, R57, c[0x0][0x2e0], RZ ;  /* 0x0000b800391b7a24 */ /* 0x000fe200078e02ff */
[----:B------:R-:W-:Y:S01]  /*3ff0*/  IADD3 R37, P5, R95, c[0x0][0x330], RZ ;  /* 0x0000cc005f257a10 */ /* 0x000fe20007fbe0ff */
[----:B------:R-:W-:Y:S02]  /*4000*/  BSSY B0, `(.L_x_8396) ;  /* 0x0000046000007945 */ /* 0x000fe40003800000 */
[----:B------:R-:W-:Y:S01]  /*4010*/  IMAD R27, R0, c[0x0][0x2e4], R27 ;  /* 0x0000b900001b7a24 */ /* 0x000fe200078e021b */
[----:B---3--:R-:W-:Y:S04]  /*4020*/  STS [R75.X4], R114 ;  /* 0x000000724b007388 */ /* 0x008fe80000004800 */
[----:B----4-:R-:W-:Y:S04]  /*4030*/  STS [R75.X4+0x80], R24 ;  /* 0x000080184b007388 */ /* 0x010fe80000004800 */
[----:B-----5:R-:W-:Y:S04]  /*4040*/  STS [R75.X4+0x100], R22 ;  /* 0x000100164b007388 */ /* 0x020fe80000004800 */
[----:B--2---:R-:W-:Y:S01]  /*4050*/  STS [R75.X4+0x180], R26 ;  /* 0x0001801a4b007388 */ /* 0x004fe20000004800 */
        /* <DEDUP_REMOVED lines=15> */
[----:B---3--:R-:W-:Y:S01]  /*4150*/  IMAD R8, R108, c[0x0][0x2d8], RZ ;  /* 0x0000b6006c087a24 */ /* 0x008fe200078e02ff */
        /* <DEDUP_REMOVED lines=8> */
[----:B------:R-:W2:Y:S04]  /*41e0*/  @!P3 MUFU.EX2 R7, R7 ;  /* 0x000000070007b308 */ /* 0x000ea80000000800 */
[----:B------:R-:W-:-:S04]  /*41f0*/  @!P0 FMUL.FTZ R8, R18, -1.4426950216293334961 ;  /* 0xbfb8aa3b12088820 */ /* 0x000fc80000410000 */
[----:B------:R3:W4:Y:S01]  /*4200*/  @!P4 MUFU.EX2 R6, R4 ;  /* 0x000000040006c308 */ /* 0x0007220000000800 */
[----:B------:R-:W5:Y:S01]  /*4210*/  LDS R11, [0x200] ;  /* 0x00020000ff0b7984 */ /* 0x000f620000000800 */
[----:B--2---:R-:W-:-:S06]  /*4220*/  @!P3 FADD.FTZ R7, R7, 1 ;  /* 0x3f8000000707b421 */ /* 0x004fcc0000010000 */
[----:B------:R-:W2:Y:S01]  /*4230*/  @!P2 MUFU.EX2 R16, R16 ;  /* 0x000000100010a308 */ /* 0x000ea20000000800 */
[----:B---3--:R-:W-:-:S05]  /*4240*/  IMAD.WIDE.U32 R4, R59, c[0x0][0x2d8], RZ ;  /* 0x0000b6003b047a25 */ /* 0x008fca00078e00ff */
[----:B------:R-:W-:Y:S01]  /*4250*/  IADD3 R5, R5, R41, RZ ;  /* 0x0000002905057210 */ /* 0x000fe20007ffe0ff */
[----:B----4-:R-:W-:Y:S01]  /*4260*/  @!P4 FADD.FTZ R6, R6, 1 ;  /* 0x3f8000000606c421 */ /* 0x010fe20000010000 */
[----:B------:R-:W3:Y:S03]  /*4270*/  @!P0 MUFU.EX2 R9, R8 ;  /* 0x0000000800098308 */ /* 0x000ee60000000800 */
[----:B------:R-:W-:-:S05]  /*4280*/  IMAD.WIDE.U32 R4, R0, c[0x0][0x2e0], R4 ;  /* 0x0000b80000047a25 */ /* 0x000fca00078e0004 */
[----:B------:R-:W4:Y:S01]  /*4290*/  @!P3 MUFU.RCP R10, R7 ;  /* 0x00000007000ab308 */ /* 0x000f220000001000 */
[----:B------:R-:W-:Y:S01]  /*42a0*/  IADD3 R18, P6, R96, R4, RZ ;  /* 0x0000000460127210 */ /* 0x000fe20007fde0ff */
[----:B--2---:R-:W-:-:S03]  /*42b0*/  @!P2 FADD.FTZ R16, R16, 1 ;  /* 0x3f8000001010a421 */ /* 0x004fc60000010000 */
[----:B------:R-:W-:-:S03]  /*42c0*/  IADD3.X R5, R97, R27, R5, P6, !PT ;  /* 0x0000001b61057210 */ /* 0x000fc600037fe405 */
[----:B------:R2:W0:Y:S01]  /*42d0*/  @!P4 MUFU.RCP R25, R6 ;  /* 0x000000060019c308 */ /* 0x0004220000001000 */
[----:B---3--:R-:W-:Y:S02]  /*42e0*/  @!P0 FADD.FTZ R4, R9, 1 ;  /* 0x3f80000009048421 */ /* 0x008fe40000010000 */
[----:B----4-:R-:W-:-:S05]  /*42f0*/  @!P3 FMUL.FTZ R13, R13, R10 ;  /* 0x0000000a0d0db220 */ /* 0x010fca0000410000 */
[----:B------:R3:W4:Y:S01]  /*4300*/  @!P2 MUFU.RCP R27, R16 ;  /* 0x00000010001ba308 */ /* 0x0007220000001000 */
[----:B--2---:R-:W-:Y:S02]  /*4310*/  IADD3.X R6, R94, c[0x0][0x334], RZ, P5, !PT ;  /* 0x0000cd005e067a10 */ /* 0x004fe40002ffe4ff */
[----:B------:R-:W-:Y:S02]  /*4320*/  LEA R8, P5, R18, R37, 0x2 ;  /* 0x0000002512087211 */ /* 0x000fe400078a10ff */
[----:B-----5:R-:W-:Y:S02]  /*4330*/  ISETP.GE.AND P6, PT, R2, R11, PT ;  /* 0x0000000b0200720c */ /* 0x020fe40003fc6270 */
[----:B------:R-:W-:Y:S01]  /*4340*/  LEA.HI.X R9, R18, R6, R5, 0x2, P5 ;  /* 0x0000000612097211 */ /* 0x000fe200028f1405 */
[----:B------:R3:W2:Y:S01]  /*4350*/  @!P0 MUFU.RCP R10, R4 ;  /* 0x00000004000a8308 */ /* 0x0006a20000001000 */
[----:B0-----:R-:W-:Y:S01]  /*4360*/  @!P4 FMUL.FTZ R12, R12, R25 ;  /* 0x000000190c0cc220 */ /* 0x001fe20000410000 */
[----:B------:R-:W-:-:S02]  /*4370*/  ISETP.GE.AND P3, PT, R78, R11, PT ;  /* 0x0000000b4e00720c */ /* 0x000fc40003f66270 */
[-C--:B------:R-:W-:Y:S02]  /*4380*/  ISETP.GE.AND P4, PT, R79, R11.reuse, PT ;  /* 0x0000000b4f00720c */ /* 0x080fe40003f86270 */
[----:B------:R-:W-:-:S04]  /*4390*/  ISETP.GE.AND P5, PT, R80, R11, PT ;  /* 0x0000000b5000720c */ /* 0x000fc80003fa6270 */
[----:B------:R-:W-:Y:S05]  /*43a0*/  @P6 BRA `(.L_x_8397) ;  /* 0x000000b000006947 */ /* 0x000fea0003800000 */
[----:B---34-:R-:W-:Y:S01]  /*43b0*/  MOV R4, R38 ;  /* 0x0000002600047202 */ /* 0x018fe20000000f00 */
        /* <DEDUP_REMOVED lines=10> */
.L_x_8397:
[----:B---34-:R-:W-:Y:S05]  /*4460*/  BSYNC B0 ;  /* 0x0000000000007941 */ /* 0x018fea0003800000 */
.L_x_8396:
[----:B------:R-:W-:Y:S01]  /*4470*/  @!P3 STG.E [R8.64+-0x180], R19 ;  /* 0xfffe80130800b986 */ /* 0x000fe2000c101904 */
[----:B------:R-:W-:Y:S01]  /*4480*/  @!P2 FMUL.FTZ R14, R14, R27 ;  /* 0x0000001b0e0ea220 */ /* 0x000fe20000410000 */
[----:B------:R-:W-:Y:S01]  /*4490*/  BSSY B0, `(.L_x_8398) ;  /* 0x0000023000007945 */ /* 0x000fe20003800000 */
[----:B--2---:R-:W-:Y:S01]  /*44a0*/  @!P0 FMUL.FTZ R15, R15, R10 ;  /* 0x0000000a0f0f8220 */ /* 0x004fe20000410000 */
[----:B------:R-:W-:Y:S01]  /*44b0*/  @!P4 STG.E [R8.64+-0x100], R21 ;  /* 0xffff00150800c986 */ /* 0x000fe2000c101904 */
[----:B------:R-:W-:Y:S02]  /*44c0*/  FADD.FTZ R4, R12, R63 ;  /* 0x0000003f0c047221 */ /* 0x000fe40000010000 */
[----:B0-----:R-:W-:Y:S01]  /*44d0*/  IMAD R6, R108, c[0x0][0x2f8], RZ ;  /* 0x0000be006c067a24 */ /* 0x001fe200078e02ff */
[----:B------:R0:W-:Y:S04]  /*44e0*/  @!P5 STG.E [R8.64+-0x80], R23 ;  /* 0xffff80170800d986 */ /* 0x0001e8000c101904 */
        /* <DEDUP_REMOVED lines=29> */
.L_x_8399:
[----:B------:R-:W-:Y:S05]  /*46c0*/  BSYNC B0 ;  /* 0x0000000000007941 */ /* 0x000fea0003800000 */
.L_x_8398:
        /* <DEDUP_REMOVED lines=12> */
[----:B------:R-:W-:Y:S02]  /*4790*/  ISETP.GT.AND P5, PT, R74, 0x1, PT ;  /* 0x000000014a00780c */ /* 0x000fe40003fa4270 */
        /* <DEDUP_REMOVED lines=20> */
.L_x_8368:
[----:B------:R-:W-:Y:S02]  /*48e0*/  ISETP.NE.U32.AND P0, PT, RZ, c[0x0][0x328], PT ;  /* 0x0000ca00ff007a0c */ /* 0x000fe40003f05070 */
[----:B------:R-:W-:-:S02]  /*48f0*/  ISETP.NE.U32.AND P2, PT, RZ, c[0x0][0x348], PT ;  /* 0x0000d200ff007a0c */ /* 0x000fc40003f45070 */
[----:B------:R-:W-:Y:S02]  /*4900*/  ISETP.NE.AND.EX P1, PT, RZ, c[0x0][0x32c], PT, P0 ;  /* 0x0000cb00ff007a0c */ /* 0x000fe40003f25300 */
[----:B------:R-:W-:-:S11]  /*4910*/  ISETP.NE.AND.EX P0, PT, RZ, c[0x0][0x34c], PT, P2 ;  /* 0x0000d300ff007a0c */ /* 0x000fd60003f05320 */
[----:B------:R-:W-:Y:S05]  /*4920*/  @!P1 BRA `(.L_x_8401) ;  /* 0x0000014000009947 */ /* 0x000fea0003800000 */
[----:B------:R-:W3:Y:S01]  /*4930*/  SHFL.DOWN P1, R2, R61, 0x1, 0x1f ;  /* 0x08201f003d027f89 */ /* 0x000ee20000020000 */
[----:B------:R-:W-:Y:S03]  /*4940*/  BSSY B0, `(.L_x_8401) ;  /* 0x0000012000007945 */ /* 0x000fe60003800000 */
[----:B------:R-:W4:Y:S01]  /*4950*/  S2R R7, SR_LANEID ;  /* 0x0000000000077919 */ /* 0x000f220000000000 */
[----:B---3--:R-:W-:Y:S01]  /*4960*/  @P1 FADD R2, R2, R61 ;  /* 0x0000003d02021221 */ /* 0x008fe20000000000 */
[----:B----4-:R-:W-:-:S04]  /*4970*/  ISETP.NE.AND P2, PT, R7, RZ, PT ;  /* 0x000000ff0700720c */ /* 0x010fc80003f45270 */
[----:B------:R-:W3:Y:S04]  /*4980*/  SHFL.DOWN P1, R3, R2, 0x2, 0x1f ;  /* 0x08401f0002037f89 */ /* 0x000ee80000020000 */
[----:B------:R-:W4:Y:S01]  /*4990*/  S2R R7, SR_TID.X ;  /* 0x0000000000077919 */ /* 0x000f220000002100 */
[----:B---3--:R-:W-:-:S05]  /*49a0*/  @P1 FADD R3, R2, R3 ;  /* 0x0000000302031221 */ /* 0x008fca0000000000 */
[----:B--2---:R-:W2:Y:S02]  /*49b0*/  SHFL.DOWN P1, R4, R3, 0x4, 0x1f ;  /* 0x08801f0003047f89 */ /* 0x004ea40000020000 */
        /* <DEDUP_REMOVED lines=9> */
[----:B--2---:R2:W-:Y:S02]  /*4a50*/  RED.E.ADD.F32.FTZ.RN.STRONG.GPU [R32.64], R6 ;  /* 0x000000062000798e */ /* 0x0045e4000c10e784 */
.L_x_8402:
[----:B--2---:R-:W-:Y:S05]  /*4a60*/  BSYNC B0 ;  /* 0x0000000000007941 */ /* 0x004fea0003800000 */
.L_x_8401:
        /* <DEDUP_REMOVED lines=8> */
[----:B------:R-:W3:Y:S02]  /*4af0*/  SHFL.DOWN P0, R3, R2, 0x2, 0x1f ;  /* 0x08401f0002037f89 */ /* 0x000ee40000000000 */
[----:B---3--:R-:W-:-:S05]  /*4b00*/  @P0 FADD R3, R2, R3 ;  /* 0x0000000302030221 */ /* 0x008fca0000000000 */
[----:B--2---:R-:W2:Y:S02]  /*4b10*/  SHFL.DOWN P0, R4, R3, 0x4, 0x1f ;  /* 0x08801f0003047f89 */ /* 0x004ea40000000000 */
        /* <DEDUP_REMOVED lines=12> */
.L_x_8404:
[----:B0-----:R-:W0:Y:S02]  /*4be0*/  S2R R9, SR_TID.X ;  /* 0x0000000000097919 */ /* 0x001e240000002100 */
.L_x_8405:
[----:B0-----:R-:W-:Y:S05]  /*4bf0*/  BSYNC B0 ;  /* 0x0000000000007941 */ /* 0x001fea0003800000 */
.L_x_8403:
[----:B------:R-:W-:-:S13]  /*4c00*/  ISETP.GE.AND P0, PT, R9, c[0x0][0x16c], PT ;  /* 0x00005b0009007a0c */ /* 0x000fda0003f06270 */
[----:B------:R-:W-:Y:S05]  /*4c10*/  @P0 EXIT ;  /* 0x000000000000094d */ /* 0x000fea0003800000 */
[----:B------:R-:W-:Y:S02]  /*4c20*/  IMAD R57, R57, c[0x0][0x288], RZ ;  /* 0x0000a20039397a24 */ /* 0x000fe400078e02ff */
[----:B------:R-:W-:-:S04]  /*4c30*/  IMAD.WIDE.U32 R2, R0, c[0x0][0x288], RZ ;  /* 0x0000a20000027a25 */ /* 0x000fc800078e00ff */
[----:B------:R-:W-:-:S05]  /*4c40*/  IMAD R13, R0, c[0x0][0x28c], R57 ;  /* 0x0000a300000d7a24 */ /* 0x000fca00078e0239 */
[----:B------:R-:W-:Y:S02]  /*4c50*/  IADD3 R13, R3, R13, RZ ;  /* 0x0000000d030d7210 */ /* 0x000fe40007ffe0ff */
.L_x_8406:
[----:B0-----:R0:W3:Y:S01]  /*4c60*/  LDS R11, [R9.X4+0x1ab8] ;  /* 0x001ab800090b7984 */ /* 0x0010e20000004800 */
[----:B------:R-:W-:Y:S01]  /*4c70*/  SHF.R.S32.HI R0, RZ, 0x1f, R9 ;  /* 0x0000001fff007819 */ /* 0x000fe20000011409 */
[----:B------:R-:W-:Y:S01]  /*4c80*/  YIELD ;  /* 0x0000000000007946 */ /* 0x000fe20003800000 */
[----:B--2---:R-:W-:Y:S02]  /*4c90*/  MOV R4, R2 ;  /* 0x0000000200047202 */ /* 0x004fe40000000f00 */
        /* <DEDUP_REMOVED lines=12> */
.L_x_8407:
        /* <DEDUP_REMOVED lines=10> */
.L_x_9151:


//--------------------- .text._Z25selective_scan_bwd_kernelI32Selective_Scan_bwd_kernel_traitsILi32ELi4ELb1ELb0ELb0ELb0ELb0EffEEv12SSMParamsBwd --------------------------
	.section	.text._Z25selective_scan_bwd_kernelI32Selective_Scan_bwd_kernel_traitsILi32ELi4ELb1ELb0ELb0ELb0ELb0EffEEv12SSMParamsBwd,"ax",@progbits
	.sectioninfo	@"SHI_REGISTERS=102"
	.align	128
        .global         _Z25selective_scan_bwd_kernelI32Selective_Scan_bwd_kernel_traitsILi32ELi4ELb1ELb0ELb0ELb0ELb0EffEEv12SSMParamsBwd
        .type           _Z25selective_scan_bwd_kernelI32Selective_Scan_bwd_kernel_traitsILi32ELi4ELb1ELb0ELb0ELb0ELb0EffEEv12SSMParamsBwd,@function
        .size           _Z25selective_scan_bwd_kernelI32Selective_Scan_bwd_kernel_traitsILi32ELi4ELb1ELb0ELb0ELb0ELb0EffEEv12SSMParamsBwd,(.L_x_9152 - _Z25selective_scan_bwd_kernelI32Selective_Scan_bwd_kernel_traitsILi32ELi4ELb1ELb0ELb0ELb0ELb0EffEEv12SSMParamsBwd)
        .other          _Z25selective_scan_bwd_kernelI32Selective_Scan_bwd_kernel_traitsILi32ELi4ELb1ELb0ELb0ELb0ELb0EffEEv12SSMParamsBwd,@"STO_CUDA_ENTRY STV_DEFAULT"
_Z25selective_scan_bwd_kernelI32Selective_Scan_bwd_kernel_traitsILi32ELi4ELb1ELb0ELb0ELb0ELb0EffEEv12SSMParamsBwd:
.text._Z25selective_scan_bwd_kernelI32Selective_Scan_bwd_kernel_traitsILi32ELi4ELb1ELb0ELb0ELb0ELb0EffEEv12SSMParamsBwd:
        /* <DEDUP_REMOVED lines=86> */
[----:B------:R-:W1:Y:S01]  /*0560*/  S2R R41, SR_LANEID ;  /* 0x0000000000297919 */ /* 0x000e620000000000 */
[----:B------:R-:W-:-:S04]  /*0570*/  IMAD.WIDE.U32 R44, R0, c[0x0][0x198], RZ ;  /* 0x00006600002c7a25 */ /* 0x000fc800078e00ff */
[----:B------:R-:W-:Y:S01]  /*0580*/  IMAD R5, R0, c[0x0][0x19c], R5 ;  /* 0x0000670000057a24 */ /* 0x000fe200078e0205 */
[----:B------:R-:W-:Y:S01]  /*0590*/  LEA R40, P0, R44, c[0x0][0x228], 0x2 ;  /* 0x00008a002c287a11 */ /* 0x000fe200078010ff */
[C---:B------:R-:W-:Y:S02]  /*05a0*/  IMAD R9, R0.reuse, c[0x0][0x184], R7 ;  /* 0x0000610000097a24 */ /* 0x040fe400078e0207 */
[----:B------:R-:W-:Y:S01]  /*05b0*/  IMAD.WIDE.U32 R46, R0, c[0x0][0x180], RZ ;  /* 0x00006000002e7a25 */ /* 0x000fe200078e00ff */
[----:B------:R-:W-:Y:S02]  /*05c0*/  IADD3 R7, R45, R5, RZ ;  /* 0x000000052d077210 */ /* 0x000fe40007ffe0ff */
[----:B------:R-:W-:Y:S02]  /*05d0*/  MOV R45, RZ ;  /* 0x000000ff002d7202 */ /* 0x000fe40000000f00 */
[----:B------:R-:W-:Y:S02]  /*05e0*/  LEA.HI.X R44, R44, c[0x0][0x22c], R7, 0x2, P0 ;  /* 0x00008b002c2c7a11 */ /* 0x000fe400000f1407 */
[----:B------:R-:W-:-:S02]  /*05f0*/  LEA R38, P1, R46, c[0x0][0x220], 0x2 ;  /* 0x000088002e267a11 */ /* 0x000fc400078210ff */
[----:B------:R-:W-:Y:S02]  /*0600*/  IADD3 R5, R47, R9, RZ ;  /* 0x000000092f057210 */ /* 0x000fe40007ffe0ff */
[----:B------:R-:W-:Y:S02]  /*0610*/  LEA R54, P0, R28, c[0x0][0x230], 0x2 ;  /* 0x00008c001c367a11 */ /* 0x000fe400078010ff */
[----:B------:R-:W-:Y:S02]  /*0620*/  LEA.HI.X R46, R46, c[0x0][0x224], R5, 0x2, P1 ;  /* 0x000089002e2e7a11 */ /* 0x000fe400008f1405 */
[----:B------:R-:W-:Y:S02]  /*0630*/  MOV R47, RZ ;  /* 0x000000ff002f7202 */ /* 0x000fe40000000f00 */
[----:B0-----:R-:W-:Y:S02]  /*0640*/  LOP3.LUT R91, R42, 0x1f, RZ, 0xc0, !PT ;  /* 0x0000001f2a5b7812 */ /* 0x001fe400078ec0ff */
[----:B------:R-:W-:-:S02]  /*0650*/  SHF.R.S32.HI R57, RZ, 0x1f, R42 ;  /* 0x0000001fff397819 */ /* 0x000fc4000001142a */
[----:B-1----:R-:W-:Y:S02]  /*0660*/  LEA.HI.X R56, R28, c[0x0][0x234], R43, 0x2, P0 ;  /* 0x00008d001c387a11 */ /* 0x002fe400000f142b */
.L_x_8415:
[----:B------:R-:W-:Y:S01]  /*0670*/  BAR.SYNC.DEFER_BLOCKING 0x0 ;  /* 0x0000000000007b1d */ /* 0x000fe20000010000 */
[C---:B------:R-:W-:Y:S02]  /*0680*/  SHF.L.U32 R59, R42.reuse, 0x4, RZ ;  /* 0x000000042a3b7819 */ /* 0x040fe400000006ff */
[----:B------:R-:W-:Y:S02]  /*0690*/  SHF.L.U64.HI R58, R42, 0x4, R57 ;  /* 0x000000042a3a7819 */ /* 0x000fe40000010239 */
[----:B------:R-:W-:-:S04]  /*06a0*/  IADD3 R16, P0, R48, R59, RZ ;  /* 0x0000003b30107210 */ /* 0x000fc80007f1e0ff */
[----:B------:R-:W-:-:S06]  /*06b0*/  IADD3.X R17, R49, R58, RZ, P0, !PT ;  /* 0x0000003a31117210 */ /* 0x000fcc00007fe4ff */
[----:B------:R-:W2:Y:S01]  /*06c0*/  LDG.E.128 R16, [R16.64] ;  /* 0x0000000610107981 */ /* 0x000ea2000c1e1d00 */
[----:B------:R-:W-:-:S04]  /*06d0*/  IADD3 R8, P0, R50, R59, RZ ;  /* 0x0000003b32087210 */ /* 0x000fc80007f1e0ff */
[----:B------:R-:W-:Y:S01]  /*06e0*/  IADD3.X R9, R51, R58, RZ, P0, !PT ;  /* 0x0000003a33097210 */ /* 0x000fe200007fe4ff */
[----:B--2---:R-:W-:Y:S01]  /*06f0*/  STS.128 [R41.X16], R16 ;  /* 0x0000001029007388 */ /* 0x004fe2000000cc00 */
[----:B------:R-:W-:-:S06]  /*0700*/  NOP ;  /* 0x0000000000007918 */ /* 0x000fcc0000000000 */
[----:B0-----:R-:W-:Y:S04]  /*0710*/  LDS.128 R4, [R41.X16] ;  /* 0x0000000029047984 */ /* 0x001fe8000000cc00 */
[----:B------:R-:W-:Y:S06]  /*0720*/  BAR.SYNC.DEFER_BLOCKING 0x0 ;  /* 0x0000000000007b1d */ /* 0x000fec0000010000 */
[----:B------:R-:W2:Y:S01]  /*0730*/  LDG.E.128 R8, [R8.64] ;  /* 0x0000000608087981 */ /* 0x000ea2000c1e1d00 */
[----:B------:R-:W-:-:S04]  /*0740*/  IADD3 R20, P0, R52, R59, RZ ;  /* 0x0000003b34147210 */ /* 0x000fc80007f1e0ff */
[----:B------:R-:W-:Y:S01]  /*0750*/  IADD3.X R21, R53, R58, RZ, P0, !PT ;  /* 0x0000003a35157210 */ /* 0x000fe200007fe4ff */
[----:B--2---:R0:W-:Y:S01]  /*0760*/  STS.128 [R41.X16], R8 ;  /* 0x0000000829007388 */ /* 0x0041e2000000cc00 */
[----:B------:R-:W-:-:S06]  /*0770*/  NOP ;  /* 0x0000000000007918 */ /* 0x000fcc0000000000 */
[----:B------:R-:W-:Y:S04]  /*0780*/  LDS.128 R12, [R41.X16] ;  /* 0x00000000290c7984 */ /* 0x000fe8000000cc00 */
[----:B------:R-:W-:Y:S06]  /*0790*/  BAR.SYNC.DEFER_BLOCKING 0x0 ;  /* 0x0000000000007b1d */ /* 0x000fec0000010000 */
[----:B------:R-:W2:Y:S01]  /*07a0*/  LDG.E.128 R20, [R20.64] ;  /* 0x0000000614147981 */ /* 0x000ea2000c1e1d00 */
[----:B------:R-:W-:Y:S01]  /*07b0*/  MOV R31, c[0x0][0x16c] ;  /* 0x00005b00001f7a02 */ /* 0x000fe20000000f00 */
[----:B0-----:R-:W-:Y:S01]  /*07c0*/  CS2R R10, SRZ ;  /* 0x00000000000a7805 */ /* 0x001fe2000001ff00 */
[----:B------:R-:W-:-:S02]  /*07d0*/  CS2R R8, SRZ ;  /* 0x0000000000087805 */ /* 0x000fc4000001ff00 */
[----:B------:R-:W-:Y:S01]  /*07e0*/  ISETP.GE.AND P0, PT, R31, 0x1, PT ;  /* 0x000000011f00780c */ /* 0x000fe20003f06270 */
[----:B--2---:R-:W-:Y:S01]  /*07f0*/  STS.128 [R41.X16], R20 ;  /* 0x0000001429007388 */ /* 0x004fe2000000cc00 */
        /* <DEDUP_REMOVED lines=12> */
[C---:B------:R-:W-:Y:S01]  /*08c0*/  IADD3 R8, R55.reuse, -0x1, RZ ;  /* 0xffffffff37087810 */ /* 0x040fe20007ffe0ff */
[--C-:B------:R-:W-:Y:S01]  /*08d0*/  FADD.FTZ R69, R12, R37.reuse ;  /* 0x000000250c457221 */ /* 0x100fe20000010000 */
[----:B------:R-:W-:Y:S01]  /*08e0*/  IADD3 R10, R55, -0x2, RZ ;  /* 0xfffffffe370a7810 */ /* 0x000fe20007ffe0ff */
[----:B------:R-:W-:Y:S01]  /*08f0*/  FADD.FTZ R31, R14, R37 ;  /* 0x000000250e1f7221 */ /* 0x000fe20000010000 */
[----:B------:R-:W-:Y:S01]  /*0900*/  LEA.HI R9, R8, R8, RZ, 0x1 ;  /* 0x0000000808097211 */ /* 0x000fe200078f08ff */
[----:B------:R-:W-:Y:S01]  /*0910*/  HFMA2.MMA R93, -RZ, RZ, 0, 0 ;  /* 0x00000000ff5d7435 */ /* 0x000fe200000001ff */
[----:B------:R-:W-:Y:S01]  /*0920*/  MOV R62, R38 ;  /* 0x00000026003e7202 */ /* 0x000fe20000000f00 */
[----:B------:R-:W-:Y:S01]  /*0930*/  IMAD R61, R10, c[0x0][0x16c], RZ ;  /* 0x00005b000a3d7a24 */ /* 0x000fe200078e02ff */
[----:B------:R-:W-:Y:S01]  /*0940*/  LOP3.LUT R9, R9, 0xfffffe, RZ, 0xc0, !PT ;  /* 0x00fffffe09097812 */ /* 0x000fe200078ec0ff */
[----:B------:R-:W-:Y:S01]  /*0950*/  HFMA2.MMA R68, -RZ, RZ, 0, 0 ;  /* 0x00000000ff447435 */ /* 0x000fe200000001ff */
[----:B------:R-:W-:Y:S01]  /*0960*/  MOV R63, R46 ;  /* 0x0000002e003f7202 */ /* 0x000fe20000000f00 */
[----:B------:R-:W-:Y:S01]  /*0970*/  IMAD.WIDE R60, R61, 0x8, R26 ;  /* 0x000000083d3c7825 */ /* 0x000fe200078e021a */
[----:B------:R-:W-:Y:S01]  /*0980*/  IADD3 R71, R8, -R9, RZ ;  /* 0x8000000908477210 */ /* 0x000fe20007ffe0ff */
[----:B------:R-:W-:Y:S01]  /*0990*/  CS2R R10, SRZ ;  /* 0x00000000000a7805 */ /* 0x000fe2000001ff00 */
[----:B------:R-:W-:Y:S01]  /*09a0*/  MOV R64, R40 ;  /* 0x0000002800407202 */ /* 0x000fe20000000f00 */
[----:B------:R-:W-:Y:S01]  /*09b0*/  CS2R R8, SRZ ;  /* 0x0000000000087805 */ /* 0x000fe2000001ff00 */
[----:B------:R-:W-:Y:S01]  /*09c0*/  MOV R65, R44 ;  /* 0x0000002c00417202 */ /* 0x000fe20000000f00 */
[----:B------:R-:W-:Y:S01]  /*09d0*/  FMUL.FTZ R69, R4, R69 ;  /* 0x0000004504457220 */ /* 0x000fe20000410000 */
[----:B------:R-:W-:Y:S01]  /*09e0*/  MOV R66, R54 ;  /* 0x0000003600427202 */ /* 0x000fe20000000f00 */
[----:B------:R-:W-:Y:S01]  /*09f0*/  FMUL.FTZ R70, R6, R31 ;  /* 0x0000001f06467220 */ /* 0x000fe20000410000 */
[----:B------:R-:W-:Y:S01]  /*0a00*/  MOV R67, R56 ;  /* 0x0000003800437202 */ /* 0x000fe20000000f00 */
[----:B------:R-:W-:Y:S01]  /*0a10*/  UMOV UR4, URZ ;  /* 0x0000003f00047c82 */ /* 0x000fe20008000000 */
[----:B------:R-:W-:-:S02]  /*0a20*/  SHF.L.U32 R71, R71, 0x8, RZ ;  /* 0x0000000847477819 */ /* 0x000fc400000006ff */
.L_x_8414:
[----:B------:R-:W2:Y:S01]  /*0a30*/  LDG.E R72, [R62.64] ;  /* 0x000000063e487981 */ /* 0x000ea2000c1e1900 */
[----:B------:R-:W-:Y:S01]  /*0a40*/  FADD.FTZ R32, R12, R37 ;  /* 0x000000250c207221 */ /* 0x000fe20000010000 */
[----:B------:R-:W-:-:S02]  /*0a50*/  ISETP.NE.AND P1, PT, R42, RZ, PT ;  /* 0x000000ff2a00720c */ /* 0x000fc40003f25270 */
[----:B------:R-:W-:Y:S01]  /*0a60*/  IADD3 R76, R42, 0x200, RZ ;  /* 0x000002002a4c7810 */ /* 0x000fe20007ffe0ff */
[----:B------:R-:W3:Y:S01]  /*0a70*/  LDG.E R30, [R66.64] ;  /* 0x00000006421e7981 */ /* 0x000ee2000c1e1900 */
[----:B------:R-:W-:Y:S02]  /*0a80*/  ISETP.GT.AND P0, PT, R55, 0x1, PT ;  /* 0x000000013700780c */ /* 0x000fe40003f04270 */
[----:B------:R-:W-:Y:S01]  /*0a90*/  SEL R81, R71, R76, !P1 ;  /* 0x0000004c47517207 */ /* 0x000fe20004800000 */
[----:B------:R-:W3:Y:S01]  /*0aa0*/  LDG.E R77, [R64.64] ;  /* 0x00000006404d7981 */ /* 0x000ee2000c1e1900 */
[----:B------:R-:W-:Y:S02]  /*0ab0*/  ISETP.EQ.AND P0, PT, R91, RZ, P0 ;  /* 0x000000ff5b00720c */ /* 0x000fe40000702270 */
[----:B------:R-:W-:Y:S01]  /*0ac0*/  MOV R79, RZ ;  /* 0x000000ff004f7202 */ /* 0x000fe20000000f00 */
[----:B--2---:R-:W-:-:S04]  /*0ad0*/  FMUL.FTZ R31, R72, 1.4426950216293334961 ;  /* 0x3fb8aa3b481f7820 */ /* 0x004fc80000410000 */
[----:B------:R-:W-:-:S06]  /*0ae0*/  FMUL.FTZ R74, R32, R31 ;  /* 0x0000001f204a7220 */ /* 0x000fcc0000410000 */
[----:B------:R-:W0:Y:S02]  /*0af0*/  MUFU.EX2 R74, R74 ;  /* 0x0000004a004a7308 */ /* 0x000e240000000800 */
[----:B0-----:R0:W-:Y:S04]  /*0b00*/  STS [R81.X4+0x448], R74 ;  /* 0x0004484a51007388 */ /* 0x0011e80000004800 */
[----:B------:R-:W-:Y:S06]  /*0b10*/  BAR.SYNC.DEFER_BLOCKING 0x0 ;  /* 0x0000000000007b1d */ /* 0x000fec0000010000 */
[----:B------:R1:W5:Y:S01]  /*0b20*/  @P0 LDG.E R79, [R60.64+0x4] ;  /* 0x000004063c4f0981 */ /* 0x000362000c1e1900 */
[----:B------:R-:W-:Y:S01]  /*0b30*/  ISETP.NE.AND P2, PT, R42, 0x1f, PT ;  /* 0x0000001f2a00780c */ /* 0x000fe20003f45270 */
[----:B------:R-:W-:-:S12]  /*0b40*/  FADD.FTZ R76, R15, R37 ;  /* 0x000000250f4c7221 */ /* 0x000fd80000010000 */
[----:B------:R1:W2:Y:S01]  /*0b50*/  @P2 LDS R92, [R42.X4+0xc4c] ;  /* 0x000c4c002a5c2984 */ /* 0x0002a20000004800 */
[--C-:B------:R-:W-:Y:S02]  /*0b60*/  FADD.FTZ R78, R13, R37.reuse ;  /* 0x000000250d4e7221 */ /* 0x100fe40000010000 */
[-C--:B------:R-:W-:Y:S02]  /*0b70*/  FMUL.FTZ R73, R76, R31.reuse ;  /* 0x0000001f4c497220 */ /* 0x080fe40000410000 */
[----:B------:R-:W-:Y:S02]  /*0b80*/  FADD.FTZ R33, R14, R37 ;  /* 0x000000250e217221 */ /* 0x000fe40000010000 */
[-C--:B------:R-:W-:Y:S02]  /*0b90*/  FMUL.FTZ R75, R78, R31.reuse ;  /* 0x0000001f4e4b7220 */ /* 0x080fe40000410000 */
[----:B------:R-:W0:Y:S01]  /*0ba0*/  MUFU.EX2 R73, R73 ;  /* 0x0000004900497308 */ /* 0x000e220000000800 */
[----:B------:R-:W-:-:S02]  /*0bb0*/  FMUL.FTZ R31, R33, R31 ;  /* 0x0000001f211f7220 */ /* 0x000fc40000410000 */
[----:B---3--:R-:W-:-:S05]  /*0bc0*/  FMUL.FTZ R30, R30, R77 ;  /* 0x0000004d1e1e7220 */ /* 0x008fca0000410000 */
[----:B------:R-:W3:Y:S08]  /*0bd0*/  MUFU.EX2 R75, R75 ;  /* 0x0000004b004b7308 */ /* 0x000ef00000000800 */
[----:B------:R1:W4:Y:S01]  /*0be0*/  MUFU.EX2 R77, R31 ;  /* 0x0000001f004d7308 */ /* 0x0003220000000800 */
[-C--:B------:R-:W-:Y:S01]  /*0bf0*/  FMUL.FTZ R84, R18, R30.reuse ;  /* 0x0000001e12547220 */ /* 0x080fe20000410000 */
[----:B------:R-:W-:Y:S01]  /*0c00*/  BSSY B0, `(.L_x_8410) ;  /* 0x000000d000007945 */ /* 0x000fe20003800000 */
[----:B------:R-:W-:-:S02]  /*0c10*/  FMUL.FTZ R83, R19, R30 ;  /* 0x0000001e13537220 */ /* 0x000fc40000410000 */
[----:B------:R-:W-:Y:S02]  /*0c20*/  FMUL.FTZ R82, R17, R30 ;  /* 0x0000001e11527220 */ /* 0x000fe40000410000 */
[----:B0-----:R-:W-:Y:S01]  /*0c30*/  FFMA.FTZ R81, R73, R83, R84 ;  /* 0x0000005349517223 */ /* 0x001fe20000010054 */
[----:B------:R-:W-:Y:S05]  /*0c40*/  @P2 BRA `(.L_x_8411) ;  /* 0x0000008000002947 */ /* 0x000fea0003800000 */
[----:B---3--:R-:W-:Y:S01]  /*0c50*/  ISETP.NE.AND P0, PT, R55, c[0x0][0x174], PT ;  /* 0x00005d0037007a0c */ /* 0x008fe20003f05270 */
[----:B--2---:R-:W-:-:S12]  /*0c60*/  HFMA2.MMA R92, -RZ, RZ, 1.875, 0 ;  /* 0x3f800000ff5c7435 */ /* 0x004fd800000001ff */
[----:B-1----:R-:W-:-:S04]  /*0c70*/  @P0 LEA.HI R31, R55, R55, RZ, 0x1 ;  /* 0x00000037371f0211 */ /* 0x002fc800078f08ff */
[----:B------:R-:W-:-:S04]  /*0c80*/  @P0 LOP3.LUT R80, R31, 0x3ffffe, RZ, 0xc0, !PT ;  /* 0x003ffffe1f500812 */ /* 0x000fc800078ec0ff */
[----:B------:R-:W-:-:S04]  /*0c90*/  @P0 IADD3 R80, -R80, R55, RZ ;  /* 0x0000003750500210 */ /* 0x000fc80007ffe1ff */
[----:B------:R-:W-:-:S04]  /*0ca0*/  @P0 LEA R31, R80, 0x448, 0xa ;  /* 0x00000448501f0811 */ /* 0x000fc800078e50ff */
[----:B------:R-:W-:-:S05]  /*0cb0*/  @P0 IADD3 R31, R31, R68, RZ ;  /* 0x000000441f1f0210 */ /* 0x000fca0007ffe0ff */
[----:B------:R0:W1:Y:S02]  /*0cc0*/  @P0 LDS R92, [R31] ;  /* 0x000000001f5c0984 */ /* 0x0000640000000800 */
.L_x_8411:
[----:B---3--:R-:W-:Y:S05]  /*0cd0*/  BSYNC B0 ;  /* 0x0000000000007941 */ /* 0x008fea0003800000 */
.L_x_8410:
[----:B-12---:R-:W-:Y:S01]  /*0ce0*/  FMUL.FTZ R86, R73, R92 ;  /* 0x0000005c49567220 */ /* 0x006fe20000410000 */
[----:B------:R-:W-:Y:S01]  /*0cf0*/  ISETP.NE.AND P3, PT, R91, 0x1f, PT ;  /* 0x0000001f5b00780c */ /* 0x000fe20003f65270 */
[----:B------:R-:W-:Y:S01]  /*0d00*/  FMUL.FTZ R90, R16, R30 ;  /* 0x0000001e105a7220 */ /* 0x000fe20000410000 */
[----:B------:R-:W-:Y:S01]  /*0d10*/  ISETP.GE.AND P0, PT, R41, 0x1, PT ;  /* 0x000000012900780c */ /* 0x000fe20003f06270 */
[C---:B----4-:R-:W-:Y:S01]  /*0d20*/  FFMA.FTZ R81, R77.reuse, R81, R82 ;  /* 0x000000514d517223 */ /* 0x050fe20000010052 */
[----:B------:R-:W-:Y:S01]  /*0d30*/  BSSY B0, `(.L_x_8412) ;  /* 0x00000a1000007945 */ /* 0x000fe20003800000 */
[----:B------:R-:W-:Y:S02]  /*0d40*/  FMUL.FTZ R86, R77, R86 ;  /* 0x000000564d567220 */ /* 0x000fe40000410000 */
[----:B------:R-:W-:Y:S02]  /*0d50*/  FMUL.FTZ R80, R5, R78 ;  /* 0x0000004e05507220 */ /* 0x000fe40000410000 */
[----:B------:R-:W-:-:S02]  /*0d60*/  FFMA.FTZ R81, R75, R81, R90 ;  /* 0x000000514b517223 */ /* 0x000fc4000001005a */
[----:B------:R-:W-:Y:S02]  /*0d70*/  FMUL.FTZ R86, R75, R86 ;  /* 0x000000564b567220 */ /* 0x000fe40000410000 */
[-C--:B------:R-:W-:Y:S01]  /*0d80*/  FFMA.FTZ R30, R69, R75.reuse, R80 ;  /* 0x0000004b451e7223 */ /* 0x080fe20000010050 */
[----:B------:R-:W1:Y:S01]  /*0d90*/  SHFL.DOWN PT, R87, R81, 0x1, 0x1f ;  /* 0x08201f0051577f89 */ /* 0x000e6200000e0000 */
[----:B------:R-:W-:Y:S02]  /*0da0*/  FMUL.FTZ R94, R74, R75 ;  /* 0x0000004b4a5e7220 */ /* 0x000fe40000410000 */
[----:B------:R-:W-:Y:S01]  /*0db0*/  FMUL.FTZ R88, R7, R76 ;  /* 0x0000004c07587220 */ /* 0x000fe20000410000 */
[----:B------:R-:W2:Y:S01]  /*0dc0*/  SHFL.DOWN PT, R85, R86, 0x1, 0x1f ;  /* 0x08201f0056557f89 */ /* 0x000ea200000e0000 */
[C---:B------:R-:W-:Y:S02]  /*0dd0*/  FFMA.FTZ R30, R77.reuse, R30, R70 ;  /* 0x0000001e4d1e7223 */ /* 0x040fe40000010046 */
[----:B------:R-:W-:-:S02]  /*0de0*/  FMUL.FTZ R94, R77, R94 ;  /* 0x0000005e4d5e7220 */ /* 0x000fc40000410000 */
[C---:B------:R-:W-:Y:S02]  /*0df0*/  FFMA.FTZ R95, R73.reuse, R30, R88 ;  /* 0x0000001e495f7223 */ /* 0x040fe40000010058 */
[----:B------:R-:W-:-:S03]  /*0e00*/  FMUL.FTZ R94, R73, R94 ;  /* 0x0000005e495e7220 */ /* 0x000fc60000410000 */
[----:B------:R-:W3:Y:S04]  /*0e10*/  SHFL.UP PT, R30, R95, 0x1, RZ ;  /* 0x042000005f1e7989 */ /* 0x000ee800000e00ff */
[----:B0-----:R-:W0:Y:S01]  /*0e20*/  SHFL.UP PT, R31, R94, 0x1, RZ ;  /* 0x042000005e1f7989 */ /* 0x001e2200000e00ff */
[C---:B-1----:R-:W-:Y:S02]  /*0e30*/  @P3 FFMA.FTZ R81, R86.reuse, R87, R81 ;  /* 0x0000005756513223 */ /* 0x042fe40000010051 */
[----:B--2---:R-:W-:-:S03]  /*0e40*/  @P3 FMUL.FTZ R86, R86, R85 ;  /* 0x0000005556563220 */ /* 0x004fc60000410000 */
[----:B------:R-:W1:Y:S01]  /*0e50*/  SHFL.DOWN PT, R87, R81, 0x2, 0x1f ;  /* 0x08401f0051577f89 */ /* 0x000e6200000e0000 */
[----:B------:R-:W-:-:S03]  /*0e60*/  ISETP.GE.U32.AND P3, PT, R91, 0x1e, PT ;  /* 0x0000001e5b00780c */ /* 0x000fc60003f66070 */
[----:B------:R-:W2:Y:S01]  /*0e70*/  SHFL.DOWN PT, R85, R86, 0x2, 0x1f ;  /* 0x08401f0056557f89 */ /* 0x000ea200000e0000 */
[C---:B---3--:R-:W-:Y:S02]  /*0e80*/  @P0 FFMA.FTZ R95, R94.reuse, R30, R95 ;  /* 0x0000001e5e5f0223 */ /* 0x048fe4000001005f */
[----:B0-----:R-:W-:-:S03]  /*0e90*/  @P0 FMUL.FTZ R94, R94, R31 ;  /* 0x0000001f5e5e0220 */ /* 0x001fc60000410000 */
[----:B------:R-:W0:Y:S01]  /*0ea0*/  SHFL.UP PT, R30, R95, 0x2, RZ ;  /* 0x044000005f1e7989 */ /* 0x000e2200000e00ff */
[----:B------:R-:W-:-:S03]  /*0eb0*/  ISETP.GE.AND P0, PT, R41, 0x2, PT ;  /* 0x000000022900780c */ /* 0x000fc60003f06270 */
[----:B------:R-:W3:Y:S01]  /*0ec0*/  SHFL.UP PT, R31, R94, 0x2, RZ ;  /* 0x044000005e1f7989 */ /* 0x000ee200000e00ff */
[C---:B-1----:R-:W-:Y:S02]  /*0ed0*/  @!P3 FFMA.FTZ R81, R86.reuse, R87, R81 ;  /* 0x000000575651b223 */ /* 0x042fe40000010051 */
[----:B--2---:R-:W-:-:S03]  /*0ee0*/  @!P3 FMUL.FTZ R86, R86, R85 ;  /* 0x000000555656b220 */ /* 0x004fc60000410000 */
[----:B------:R-:W1:Y:S01]  /*0ef0*/  SHFL.DOWN PT, R87, R81, 0x4, 0x1f ;  /* 0x08801f0051577f89 */ /* 0x000e6200000e0000 */
[----:B------:R-:W-:-:S03]  /*0f00*/  ISETP.GE.AND P3, PT, R41, 0x4, PT ;  /* 0x000000042900780c */ /* 0x000fc60003f66270 */
[----:B------:R-:W2:Y:S01]  /*0f10*/  SHFL.DOWN PT, R85, R86, 0x4, 0x1f ;  /* 0x08801f0056557f89 */ /* 0x000ea200000e0000 */
[C---:B0-----:R-:W-:Y:S02]  /*0f20*/  @P0 FFMA.FTZ R95, R94.reuse, R30, R95 ;  /* 0x0000001e5e5f0223 */ /* 0x041fe4000001005f */
[----:B---3--:R-:W-:-:S03]  /*0f30*/  @P0 FMUL.FTZ R94, R94, R31 ;  /* 0x0000001f5e5e0220 */ /* 0x008fc60000410000 */
[----:B------:R-:W0:Y:S01]  /*0f40*/  SHFL.UP PT, R30, R95, 0x4, RZ ;  /* 0x048000005f1e7989 */ /* 0x000e2200000e00ff */
[----:B------:R-:W-:-:S03]  /*0f50*/  ISETP.GE.U32.AND P0, PT, R91, 0x1c, PT ;  /* 0x0000001c5b00780c */ /* 0x000fc60003f06070 */
[----:B------:R-:W3:Y:S10]  /*0f60*/  SHFL.UP PT, R31, R94, 0x4, RZ ;  /* 0x048000005e1f7989 */ /* 0x000ef400000e00ff */
[----:B-1----:R-:W-:-:S02]  /*0f70*/  @!P0 FFMA.FTZ R81, R86, R87, R81 ;  /* 0x0000005756518223 */ /* 0x002fc40000010051 */
[----:B--2---:R-:W-:Y:S01]  /*0f80*/  @!P0 FMUL.FTZ R86, R86, R85 ;  /* 0x0000005556568220 */ /* 0x004fe20000410000 */
[----:B------:R-:W-:Y:S02]  /*0f90*/  ISETP.GE.AND P0, PT, R55, c[0x0][0x174], PT ;  /* 0x00005d0037007a0c */ /* 0x000fe40003f06270 */
[----:B------:R-:W1:Y:S02]  /*0fa0*/  SHFL.DOWN PT, R96, R81, 0x8, 0x1f ;  /* 0x09001f0051607f89 */ /* 0x000e6400000e0000 */
[----:B------:R-:W-:Y:S02]  /*0fb0*/  ISETP.EQ.AND P0, PT, R91, RZ, !P0 ;  /* 0x000000ff5b00720c */ /* 0x000fe40004702270 */
[----:B------:R-:W2:Y:S01]  /*0fc0*/  SHFL.DOWN PT, R89, R86, 0x8, 0x1f ;  /* 0x09001f0056597f89 */ /* 0x000ea200000e0000 */
[C---:B0-----:R-:W-:Y:S01]  /*0fd0*/  @P3 FFMA.FTZ R95, R94.reuse, R30, R95 ;  /* 0x0000001e5e5f3223 */ /* 0x041fe2000001005f */
[----:B------:R-:W-:Y:S01]  /*0fe0*/  HFMA2.MMA R30, -RZ, RZ, 1.875, 0 ;  /* 0x3f800000ff1e7435 */ /* 0x000fe200000001ff */
[----:B---3--:R-:W-:-:S03]  /*0ff0*/  @P3 FMUL.FTZ R94, R94, R31 ;  /* 0x0000001f5e5e3220 */ /* 0x008fc60000410000 */
[----:B------:R-:W0:Y:S01]  /*1000*/  SHFL.UP PT, R87, R95, 0x8, RZ ;  /* 0x050000005f577989 */ /* 0x000e2200000e00ff */
[----:B------:R-:W-:Y:S02]  /*1010*/  ISETP.GE.U32.AND P3, PT, R91, 0x18, PT ;  /* 0x000000185b00780c */ /* 0x000fe40003f66070 */
[----:B------:R-:W-:Y:S01]  /*1020*/  MOV R31, RZ ;  /* 0x000000ff001f7202 */ /* 0x000fe20000000f00 */
[----:B------:R-:W3:Y:S05]  /*1030*/  SHFL.UP PT, R85, R94, 0x8, RZ ;  /* 0x050000005e557989 */ /* 0x000eea00000e00ff */
[----:B------:R-:W-:Y:S01]  /*1040*/  @P0 LDS.64 R30, [UR4+0xcc8] ;  /* 0x000cc804ff1e0984 */ /* 0x000fe20008000a00 */
[----:B------:R-:W-:-:S04]  /*1050*/  ISETP.GE.AND P0, PT, R41, 0x8, PT ;  /* 0x000000082900780c */ /* 0x000fc80003f06270 */
[C---:B-1----:R-:W-:Y:S02]  /*1060*/  @!P3 FFMA.FTZ R81, R86.reuse, R96, R81 ;  /* 0x000000605651b223 */ /* 0x042fe40000010051 */
[----:B--2---:R-:W-:-:S03]  /*1070*/  @!P3 FMUL.FTZ R86, R86, R89 ;  /* 0x000000595656b220 */ /* 0x004fc60000410000 */
[----:B------:R-:W1:Y:S01]  /*1080*/  SHFL.DOWN PT, R96, R81, 0x10, 0x1f ;  /* 0x0a001f0051607f89 */ /* 0x000e6200000e0000 */
[----:B------:R-:W-:-:S03]  /*1090*/  ISETP.GE.U32.AND P3, PT, R91, 0x10, PT ;  /* 0x000000105b00780c */ /* 0x000fc60003f66070 */
[----:B------:R-:W2:Y:S01]  /*10a0*/  SHFL.DOWN PT, R89, R86, 0x10, 0x1f ;  /* 0x0a001f0056597f89 */ /* 0x000ea200000e0000 */
[C---:B0-----:R-:W-:Y:S02]  /*10b0*/  @P0 FFMA.FTZ R95, R94.reuse, R87, R95 ;  /* 0x000000575e5f0223 */ /* 0x041fe4000001005f */
[----:B---3--:R-:W-:-:S03]  /*10c0*/  @P0 FMUL.FTZ R94, R94, R85 ;  /* 0x000000555e5e0220 */ /* 0x008fc60000410000 */
[----:B------:R-:W0:Y:S01]  /*10d0*/  SHFL.UP PT, R87, R95, 0x10, RZ ;  /* 0x060000005f577989 */ /* 0x000e2200000e00ff */
[----:B------:R-:W-:-:S03]  /*10e0*/  ISETP.GE.AND P0, PT, R41, 0x10, PT ;  /* 0x000000102900780c */ /* 0x000fc60003f06270 */
[----:B------:R-:W3:Y:S01]  /*10f0*/  SHFL.UP PT, R85, R94, 0x10, RZ ;  /* 0x060000005e557989 */ /* 0x000ee200000e00ff */
[C---:B-1----:R-:W-:Y:S02]  /*1100*/  @!P3 FFMA.FTZ R81, R86.reuse, R96, R81 ;  /* 0x000000605651b223 */ /* 0x042fe40000010051 */
[----:B--2---:R-:W-:-:S03]  /*1110*/  @!P3 FMUL.FTZ R86, R86, R89 ;  /* 0x000000595656b220 */ /* 0x004fc60000410000 */
[----:B------:R-:W-:Y:S04]  /*1120*/  SHFL.DOWN PT, R98, R81, 0x1, 0x1f ;  /* 0x08201f0051627f89 */ /* 0x000fe800000e0000 */
[----:B------:R-:W-:Y:S01]  /*1130*/  SHFL.IDX PT, R96, R31, RZ, 0x1f ;  /* 0x00001fff1f607589 */ /* 0x000fe200000e0000 */
[----:B0-----:R-:W-:-:S03]  /*1140*/  @P0 FFMA.FTZ R95, R94, R87, R95 ;  /* 0x000000575e5f0223 */ /* 0x001fc6000001005f */
        /* <DEDUP_REMOVED lines=16> */
[C---:B------:R-:W-:Y:S02]  /*1250*/  FFMA.FTZ R89, R75.reuse, R87, R90 ;  /* 0x000000574b597223 */ /* 0x040fe4000001005a */
[----:B------:R-:W-:-:S02]  /*1260*/  FFMA.FTZ R82, R75, R84, R80 ;  /* 0x000000544b527223 */ /* 0x000fc40000010050 */
[----:B------:R-:W-:Y:S02]  /*1270*/  FADD.FTZ R74, -R69, R84 ;  /* 0x00000054454a7221 */ /* 0x000fe40000010100 */
[----:B------:R-:W-:Y:S02]  /*1280*/  FMUL.FTZ R75, R32, R89 ;  /* 0x00000059204b7220 */ /* 0x000fe40000410000 */
[----:B------:R-:W-:Y:S02]  /*1290*/  FFMA.FTZ R99, R77, R82, R70 ;  /* 0x000000524d637223 */ /* 0x000fe40000010046 */
[----:B------:R-:W-:Y:S02]  /*12a0*/  FADD.FTZ R95, -R80, R82 ;  /* 0x00000052505f7221 */ /* 0x000fe40000010100 */
[----:B------:R-:W-:Y:S02]  /*12b0*/  FMUL.FTZ R78, R78, R87 ;  /* 0x000000574e4e7220 */ /* 0x000fe40000410000 */
[----:B------:R-:W-:-:S02]  /*12c0*/  FFMA.FTZ R77, R75, R74, RZ ;  /* 0x0000004a4b4d7223 */ /* 0x000fc400000100ff */
[----:B------:R-:W-:Y:S02]  /*12d0*/  FFMA.FTZ R79, R16, R84, RZ ;  /* 0x00000054104f7223 */ /* 0x000fe400000100ff */
[----:B------:R-:W-:Y:S02]  /*12e0*/  FFMA.FTZ R32, R73, R99, R88 ;  /* 0x0000006349207223 */ /* 0x000fe40000010058 */
[----:B------:R-:W-:Y:S02]  /*12f0*/  FADD.FTZ R84, -R70, R99 ;  /* 0x0000006346547221 */ /* 0x000fe40000010100 */
[----:B------:R-:W-:Y:S02]  /*1300*/  FMUL.FTZ R73, R33, R85 ;  /* 0x0000005521497220 */ /* 0x000fe40000410000 */
        /* <DEDUP_REMOVED lines=8> */
[C---:B------:R-:W-:Y:S01]  /*1390*/  FMUL.FTZ R79, R72.reuse, R85 ;  /* 0x00000055484f7220 */ /* 0x040fe20000410000 */
[----:B------:R-:W0:Y:S01]  /*13a0*/  SHFL.DOWN PT, R77, R80, 0x1, 0x1f ;  /* 0x08201f00504d7f89 */ /* 0x000e2200000e0000 */
[----:B------:R-:W-:Y:S02]  /*13b0*/  FMUL.FTZ R76, R72, R87 ;  /* 0x00000057484c7220 */ /* 0x000fe40000410000 */
[C---:B--2---:R-:W-:Y:S01]  /*13c0*/  FFMA.FTZ R31, R86.reuse, R31, R81 ;  /* 0x0000001f561f7223 */ /* 0x044fe20000010051 */
[----:B------:R-:W1:Y:S01]  /*13d0*/  SHFL.DOWN PT, R32, R33, 0x1, 0x1f ;  /* 0x08201f0021207f89 */ /* 0x000e6200000e0000 */
[----:B------:R-:W-:Y:S02]  /*13e0*/  FMUL.FTZ R30, R86, R30 ;  /* 0x0000001e561e7220 */ /* 0x000fe40000410000 */
[----:B------:R-:W-:Y:S02]  /*13f0*/  FMUL.FTZ R79, R79, R84 ;  /* 0x000000544f4f7220 */ /* 0x000fe40000410000 */
[----:B------:R-:W-:Y:S01]  /*1400*/  FMUL.FTZ R76, R76, R95 ;  /* 0x0000005f4c4c7220 */ /* 0x000fe20000410000 */
[----:B------:R-:W-:Y:S01]  /*1410*/  @!P2 STS.64 [UR4+0xcc8], R30 ;  /* 0x000cc81eff00a988 */ /* 0x000fe20008000a04 */
[----:B------:R-:W-:-:S02]  /*1420*/  FFMA.FTZ R79, R6, R85, R79 ;  /* 0x00000055064f7223 */ /* 0x000fc4000001004f */
[----:B------:R-:W-:Y:S02]  /*1430*/  FFMA.FTZ R76, R5, R87, R76 ;  /* 0x00000057054c7223 */ /* 0x000fe4000001004c */
[----:B------:R-:W-:Y:S02]  /*1440*/  FADD.FTZ R23, R82, R23 ;  /* 0x0000001752177221 */ /* 0x000fe40000010000 */
[----:B------:R-:W-:Y:S02]  /*1450*/  FADD.FTZ R22, R73, R22 ;  /* 0x0000001649167221 */ /* 0x000fe40000010000 */
[----:B------:R-:W-:Y:S02]  /*1460*/  FADD.FTZ R21, R78, R21 ;  /* 0x000000154e157221 */ /* 0x000fe40000010000 */
[----:B------:R-:W-:Y:S02]  /*1470*/  FADD.FTZ R20, R75, R20 ;  /* 0x000000144b147221 */ /* 0x000fe40000010000 */
[----:B------:R-:W-:-:S02]  /*1480*/  FADD.FTZ R10, R79, R10 ;  /* 0x0000000a4f0a7221 */ /* 0x000fc40000010000 */
[----:B0-----:R-:W-:Y:S02]  /*1490*/  @!P0 FADD.FTZ R80, R80, R77 ;  /* 0x0000004d50508221 */ /* 0x001fe40000010000 */
        /* <DEDUP_REMOVED lines=24> */
[----:B------:R-:W-:Y:S02]  /*1620*/  FMUL.FTZ R80, R72, R83 ;  /* 0x0000005348507220 */ /* 0x000fe40000410000 */
        /* <DEDUP_REMOVED lines=17> */
.L_x_8413:
[----:B0-----:R-:W-:Y:S05]  /*1740*/  BSYNC B0 ;  /* 0x0000000000007941 */ /* 0x001fea0003800000 */
.L_x_8412:
        /* <DEDUP_REMOVED lines=19> */
[----:B------:R-:W-:Y:S05]  /*1880*/  @!P0 BRA `(.L_x_8414) ;  /* 0xfffff1a000008947 */ /* 0x000fea000383ffff */
.L_x_8409:
[----:B------:R-:W-:Y:S01]  /*1890*/  BAR.SYNC.DEFER_BLOCKING 0x0 ;  /* 0x0000000000007b1d */ /* 0x000fe20000010000 */
[C---:B------:R-:W-:Y:S01]  /*18a0*/  IADD3 R30, R55.reuse, -0x1, RZ ;  /* 0xffffffff371e7810 */ /* 0x040fe20007ffe0ff */
[----:B------:R-:W-:Y:S01]  /*18b0*/  IMAD R12, R36, c[0x0][0x2d8], RZ ;  /* 0x0000b600240c7a24 */ /* 0x000fe200078e02ff */
[----:B------:R-:W-:Y:S01]  /*18c0*/  ISETP.GT.AND P3, PT, R55, 0x1, PT ;  /* 0x000000013700780c */ /* 0x000fe20003f64270 */
[----:B------:R-:W-:Y:S01]  /*18d0*/  IMAD R19, R35, c[0x0][0x2e0], RZ ;  /* 0x0000b80023137a24 */ /* 0x000fe200078e02ff */
[----:B------:R-:W-:Y:S01]  /*18e0*/  SHF.L.U32 R16, R30, 0x7, RZ ;  /* 0x000000071e107819 */ /* 0x000fe200000006ff */
[----:B------:R-:W-:Y:S01]  /*18f0*/  IMAD R15, R39, c[0x0][0x2dc], R12 ;  /* 0x0000b700270f7a24 */ /* 0x000fe200078e020c */
        /* <DEDUP_REMOVED lines=9> */
[----:B------:R-:W-:Y:S01]  /*1990*/  IADD3 R13, R13, R15, RZ ;  /* 0x0000000f0d0d7210 */ /* 0x000fe20007ffe0ff */
[----:B------:R0:W-:Y:S01]  /*19a0*/  STS.128 [R41.X16], R20 ;  /* 0x0000001429007388 */ /* 0x0001e2000000cc00 */
[----:B------:R-:W-:-:S06]  /*19b0*/  NOP ;  /* 0x0000000000007918 */ /* 0x000fcc0000000000 */
[----:B------:R-:W1:Y:S01]  /*19c0*/  LDS.128 R4, [R41.X16] ;  /* 0x0000000029047984 */ /* 0x000e62000000cc00 */
[----:B------:R-:W-:-:S05]  /*19d0*/  IMAD.WIDE.U32 R12, R0, c[0x0][0x2e0], R12 ;  /* 0x0000b800000c7a25 */ /* 0x000fca00078e000c */
[----:B------:R-:W-:Y:S02]  /*19e0*/  IADD3 R13, R13, R19, RZ ;  /* 0x000000130d0d7210 */ /* 0x000fe40007ffe0ff */
[----:B------:R-:W-:Y:S01]  /*19f0*/  LEA R18, P0, R12, c[0x0][0x330], 0x2 ;  /* 0x0000cc000c127a11 */ /* 0x000fe200078010ff */
[----:B0-----:R-:W-:Y:S02]  /*1a00*/  IMAD R20, R36, c[0x0][0x2f8], RZ ;  /* 0x0000be0024147a24 */ /* 0x001fe400078e02ff */
[----:B------:R-:W-:Y:S01]  /*1a10*/  IMAD R23, R35, c[0x0][0x300], RZ ;  /* 0x0000c00023177a24 */ /* 0x000fe200078e02ff */
[----:B------:R-:W-:Y:S01]  /*1a20*/  LEA.HI.X R13, R12, c[0x0][0x334], R13, 0x2, P0 ;  /* 0x0000cd000c0d7a11 */ /* 0x000fe200000f140d */
[----:B------:R-:W-:Y:S01]  /*1a30*/  IMAD R21, R39, c[0x0][0x2fc], R20 ;  /* 0x0000bf0027157a24 */ /* 0x000fe200078e0214 */
[----:B------:R-:W-:Y:S01]  /*1a40*/  IADD3 R18, P0, R18, R59, RZ ;  /* 0x0000003b12127210 */ /* 0x000fe20007f1e0ff */
[----:B------:R-:W-:-:S03]  /*1a50*/  IMAD R23, R0, c[0x0][0x304], R23 ;  /* 0x0000c10000177a24 */ /* 0x000fc600078e0217 */
[----:B------:R-:W-:Y:S02]  /*1a60*/  IADD3.X R19, R13, R58, RZ, P0, !PT ;  /* 0x0000003a0d137210 */ /* 0x000fe400007fe4ff */
[----:B------:R-:W-:-:S03]  /*1a70*/  IADD3 R17, R17, R21, RZ ;  /* 0x0000001511117210 */ /* 0x000fc60007ffe0ff */
[----:B-1----:R0:W-:Y:S04]  /*1a80*/  STG.E.128 [R18.64], R4 ;  /* 0x0000000412007986 */ /* 0x0021e8000c101d06 */
[----:B------:R-:W-:Y:S01]  /*1a90*/  BAR.SYNC.DEFER_BLOCKING 0x0 ;  /* 0x0000000000007b1d */ /* 0x000fe20000010000 */
[----:B0-----:R-:W-:-:S05]  /*1aa0*/  IMAD.WIDE.U32 R4, R0, c[0x0][0x300], R16 ;  /* 0x0000c00000047a25 */ /* 0x001fca00078e0010 */
[----:B------:R-:W-:Y:S02]  /*1ab0*/  IADD3 R5, R5, R23, RZ ;  /* 0x0000001705057210 */ /* 0x000fe40007ffe0ff */
[----:B------:R-:W-:Y:S01]  /*1ac0*/  LEA R6, P0, R4, c[0x0][0x340], 0x2 ;  /* 0x0000d00004067a11 */ /* 0x000fe200078010ff */
[----:B------:R0:W-:Y:S01]  /*1ad0*/  STS.128 [R41.X16], R8 ;  /* 0x0000000829007388 */ /* 0x0001e2000000cc00 */
[----:B------:R-:W-:-:S06]  /*1ae0*/  NOP ;  /* 0x0000000000007918 */ /* 0x000fcc0000000000 */
[----:B------:R-:W1:Y:S01]  /*1af0*/  LDS.128 R12, [R41.X16] ;  /* 0x00000000290c7984 */ /* 0x000e62000000cc00 */
[----:B------:R-:W-:Y:S02]  /*1b00*/  LEA.HI.X R5, R4, c[0x0][0x344], R5, 0x2, P0 ;  /* 0x0000d10004057a11 */ /* 0x000fe400000f1405 */
[----:B------:R-:W-:-:S04]  /*1b10*/  IADD3 R4, P0, R6, R59, RZ ;  /* 0x0000003b06047210 */ /* 0x000fc80007f1e0ff */
[----:B------:R-:W-:Y:S01]  /*1b20*/  IADD3.X R5, R5, R58, RZ, P0, !PT ;  /* 0x0000003a05057210 */ /* 0x000fe200007fe4ff */
[----:B0-----:R-:W-:Y:S01]  /*1b30*/  FADD.FTZ R8, R47, R8 ;  /* 0x000000082f087221 */ /* 0x001fe20000010000 */
[----:B------:R-:W-:-:S03]  /*1b40*/  IADD3 R52, P0, R52, -0x200, RZ ;  /* 0xfffffe0034347810 */ /* 0x000fc60007f1e0ff */
[----:B------:R-:W-:Y:S01]  /*1b50*/  FADD.FTZ R9, R8, R9 ;  /* 0x0000000908097221 */ /* 0x000fe20000010000 */
[----:B------:R-:W-:-:S03]  /*1b60*/  IADD3.X R53, R53, -0x1, RZ, P0, !PT ;  /* 0xffffffff35357810 */ /* 0x000fc600007fe4ff */
[----:B------:R-:W-:-:S04]  /*1b70*/  FADD.FTZ R10, R9, R10 ;  /* 0x0000000a090a7221 */ /* 0x000fc80000010000 */
[----:B------:R-:W-:Y:S01]  /*1b80*/  FADD.FTZ R47, R10, R11 ;  /* 0x0000000b0a2f7221 */ /* 0x000fe20000010000 */
[----:B-1----:R0:W-:Y:S01]  /*1b90*/  STG.E.128 [R4.64], R12 ;  /* 0x0000000c04007986 */ /* 0x0021e2000c101d06 */
[----:B------:R-:W-:Y:S01]  /*1ba0*/  @!P3 CALL.REL.NOINC `(.L_x_8408) ;  /* 0x000000100000b944 */ /* 0x000fe20003c00000 */
[----:B------:R-:W-:Y:S05]  /*1bb0*/  BRA `(.L_x_8415) ;  /* 0xffffeab000007947 */ /* 0x000fea000383ffff */
.L_x_8408:
        /* <DEDUP_REMOVED lines=24> */
.L_x_8417:
[----:B0-----:R-:W-:Y:S05]  /*1d40*/  BSYNC B0 ;  /* 0x0000000000007941 */ /* 0x001fea0003800000 */
.L_x_8416:
        /* <DEDUP_REMOVED lines=23> */
.L_x_8419:
[----:B------:R-:W1:Y:S02]  /*1ec0*/  S2R R19, SR_TID.X ;  /* 0x0000000000137919 */ /* 0x000e640000002100 */
.L_x_8420:
[----:B0-----:R-:W-:Y:S05]  /*1ed0*/  BSYNC B0 ;  /* 0x0000000000007941 */ /* 0x001fea0003800000 */
.L_x_8418:
        /* <DEDUP_REMOVED lines=14> */
[----:B-----5:R-:W-:Y:S01]  /*1fc0*/  IADD3 R37, R17, R11, RZ ;  /* 0x0000000b11257210 */ /* 0x020fe20007ffe0ff */
[----:B------:R-:W-:Y:S01]  /*1fd0*/  IMAD.WIDE.U32 R6, R0, c[0x0][0x288], RZ ;  /* 0x0000a20000067a25 */ /* 0x000fe200078e00ff */
[----:B------:R-:W-:-:S04]  /*1fe0*/  IADD3 R27, R5, R9, RZ ;  /* 0x00000009051b7210 */ /* 0x000fc80007ffe0ff */
[----:B------:R-:W-:Y:S02]  /*1ff0*/  IADD3 R25, R7, R25, RZ ;  /* 0x0000001907197210 */ /* 0x000fe40007ffe0ff */
.L_x_8421:
        /* <DEDUP_REMOVED lines=54> */
.L_x_8422:
        /* <DEDUP_REMOVED lines=10> */
.L_x_9152:


//--------------------- .text._Z25selective_scan_bwd_kernelI32Selective_Scan_bwd_kernel_traitsILi32ELi4ELb1ELb0ELb0ELb0ELb1EffEEv12SSMParamsBwd --------------------------
	.section	.text._Z25selective_scan_bwd_kernelI32Selective_Scan_bwd_kernel_traitsILi32ELi4ELb1ELb0ELb0ELb0ELb1EffEEv12SSMParamsBwd,"ax",@progbits
	.sectioninfo	@"SHI_REGISTERS=94"
	.align	128
        .global         _Z25selective_scan_bwd_kernelI32Selective_Scan_bwd_kernel_traitsILi32ELi4ELb1ELb0ELb0ELb0ELb1EffEEv12SSMParamsBwd
        .type           _Z25selective_scan_bwd_kernelI32Selective_Scan_bwd_kernel_traitsILi32ELi4ELb1ELb0ELb0ELb0ELb1EffEEv12SSMParamsBwd,@function
        .size           _Z25selective_scan_bwd_kernelI32Selective_Scan_bwd_kernel_traitsILi32ELi4ELb1ELb0ELb0ELb0ELb1EffEEv12SSMParamsBwd,(.L_x_9153 - _Z25selective_scan_bwd_kernelI32Selective_Scan_bwd_kernel_traitsILi32ELi4ELb1ELb0ELb0ELb0ELb1EffEEv12SSMParamsBwd)
        .other          _Z25selective_scan_bwd_kernelI32Selective_Scan_bwd_kernel_traitsILi32ELi4ELb1ELb0ELb0ELb0ELb1EffEEv12SSMParamsBwd,@"STO_CUDA_ENTRY STV_DEFAULT"
_Z25selective_scan_bwd_kernelI32Selective_Scan_bwd_kernel_traitsILi32ELi4ELb1ELb0ELb0ELb0ELb1EffEEv12SSMParamsBwd:
.text._Z25selective_scan_bwd_kernelI32Selective_Scan_bwd_kernel_traitsILi32ELi4ELb1ELb0ELb0ELb0ELb1EffEEv12SSMParamsBwd:
        /* <DEDUP_REMOVED lines=16> */
[C---:B------:R-:W-:Y:S01]  /*0100*/  IMAD R13, R4.reuse, c[0x0][0x1d4], R13 ;  /* 0x00007500040d7a24 */ /* 0x040fe200078e020d */
[--C-:B------:R-:W-:Y:S01]  /*0110*/  @P1 LEA.HI.X R11, R3, c[0x0][0x254], R0.reuse, 0x2, P3 ;  /* 0x00009500030b1a11 */ /* 0x100fe200018f1400 */
[----:B------:R-:W-:Y:S01]  /*0120*/  IMAD R19, R5, c[0x0][0x278], RZ ;  /* 0x00009e0005137a24 */ /* 0x000fe200078e02ff */
[----:B------:R-:W-:Y:S01]  /*0130*/  @P0 LEA.HI.X R9, R3, c[0x0][0x23c], R0, 0x2, P2 ;  /* 0x00008f0003090a11 */ /* 0x000fe200010f1400 */
[----:B------:R-:W-:Y:S01]  /*0140*/  IMAD R15, R5, c[0x0][0x1e0], RZ ;  /* 0x00007800050f7a24 */ /* 0x000fe200078e02ff */
[----:B------:R-:W-:Y:S01]  /*0150*/  IADD3 R7, R7, R13, RZ ;  /* 0x0000000d07077210 */ /* 0x000fe20007ffe0ff */
[----:B------:R0:W5:Y:S01]  /*0160*/  @P1 LDG.E R2, [R10.64] ;  /* 0x000000060a021981 */ /* 0x000162000c1e1900 */
[----:B------:R-:W-:Y:S01]  /*0170*/  MOV R14, c[0x0][0x174] ;  /* 0x00005d00000e7a02 */ /* 0x000fe20000000f00 */
[----:B------:R-:W-:-:S02]  /*0180*/  IMAD R19, R4, c[0x0][0x27c], R19 ;  /* 0x00009f0004137a24 */ /* 0x000fc400078e0213 */
[----:B------:R1:W5:Y:S01]  /*0190*/  @P0 LDG.E R50, [R8.64] ;  /* 0x0000000608320981 */ /* 0x000362000c1e1900 */
[----:B------:R-:W-:Y:S01]  /*01a0*/  IMAD R17, R4, c[0x0][0x1e4], R15 ;  /* 0x0000790004117a24 */ /* 0x000fe200078e020f */
[----:B------:R-:W-:Y:S01]  /*01b0*/  LEA R13, R14, 0xffffff80, 0x7 ;  /* 0xffffff800e0d7811 */ /* 0x000fe200078e38ff */
[----:B------:R-:W-:Y:S02]  /*01c0*/  IMAD R12, R0, c[0x0][0x1d8], RZ ;  /* 0x00007600000c7a24 */ /* 0x000fe400078e02ff */
[----:B0-----:R-:W-:-:S04]  /*01d0*/  IMAD.WIDE.U32 R10, R4, c[0x0][0x278], RZ ;  /* 0x00009e00040a7a25 */ /* 0x001fc800078e00ff */
[----:B-1----:R-:W-:Y:S01]  /*01e0*/  IMAD.WIDE.U32 R8, R4, c[0x0][0x1e0], RZ ;  /* 0x0000780004087a25 */ /* 0x002fe200078e00ff */
[----:B------:R-:W-:-:S03]  /*01f0*/  IADD3 R11, R11, R19, RZ ;  /* 0x000000130b0b7210 */ /* 0x000fc60007ffe0ff */
[----:B------:R-:W-:Y:S01]  /*0200*/  IMAD.WIDE.U32 R6, R3, c[0x0][0x1d8], R6 ;  /* 0x0000760003067a25 */ /* 0x000fe200078e0006 */
[----:B------:R-:W-:Y:S02]  /*0210*/  SHF.R.S32.HI R15, RZ, 0x1f, R13 ;  /* 0x0000001fff0f7819 */ /* 0x000fe4000001140d */
[----:B------:R-:W-:Y:S01]  /*0220*/  IADD3 R9, R9, R17, RZ ;  /* 0x0000001109097210 */ /* 0x000fe20007ffe0ff */
[----:B------:R-:W-:Y:S01]  /*0230*/  IMAD R19, R3, c[0x0][0x1dc], R12 ;  /* 0x0000770003137a24 */ /* 0x000fe200078e020c */
[----:B------:R-:W-:Y:S02]  /*0240*/  IADD3 R12, P0, R13, R6, RZ ;  /* 0x000000060d0c7210 */ /* 0x000fe40007f1e0ff */
[----:B------:R-:W-:Y:S01]  /*0250*/  ISETP.GE.AND P3, PT, R14, 0x1, PT ;  /* 0x000000010e00780c */ /* 0x000fe20003f66270 */
[----:B------:R-:W-:Y:S01]  /*0260*/  IMAD R14, R0, c[0x0][0x1e8], RZ ;  /* 0x00007a00000e7a24 */ /* 0x000fe200078e02ff */
[----:B------:R-:W-:Y:S01]  /*0270*/  IADD3.X R19, R15, R7, R19, P0, !PT ;  /* 0x000000070f137210 */ /* 0x000fe200007fe413 */
[----:B------:R-:W-:Y:S01]  /*0280*/  IMAD.WIDE.U32 R6, R3, c[0x0][0x1e8], R8 ;  /* 0x00007a0003067a25 */ /* 0x000fe200078e0008 */
[----:B------:R-:W-:-:S03]  /*0290*/  ISETP.NE.U32.AND P0, PT, RZ, c[0x0][0x260], PT ;  /* 0x00009800ff007a0c */ /* 0x000fc60003f05070 */
[----:B------:R-:W-:Y:S01]  /*02a0*/  IMAD.WIDE.U32 R8, R3, c[0x0][0x280], R10 ;  /* 0x0000a00003087a25 */ /* 0x000fe200078e000a */
[----:B------:R-:W-:Y:S02]  /*02b0*/  IADD3 R17, P2, R13, R6, RZ ;  /* 0x000000060d117210 */ /* 0x000fe40007f5e0ff */
[C---:B------:R-:W-:Y:S01]  /*02c0*/  LEA R11, P1, R12.reuse, c[0x0][0x240], 0x2 ;  /* 0x000090000c0b7a11 */ /* 0x040fe200078210ff */
[----:B------:R-:W-:Y:S01]  /*02d0*/  IMAD R14, R3, c[0x0][0x1ec], R14 ;  /* 0x00007b00030e7a24 */ /* 0x000fe200078e020e */
[----:B------:R-:W-:Y:S02]  /*02e0*/  ISETP.NE.AND.EX P0, PT, RZ, c[0x0][0x264], PT, P0 ;  /* 0x00009900ff007a0c */ /* 0x000fe40003f05300 */
[----:B------:R-:W-:Y:S02]  /*02f0*/  LEA.HI.X R12, R12, c[0x0][0x244], R19, 0x2, P1 ;  /* 0x000091000c0c7a11 */ /* 0x000fe400008f1413 */
[----:B------:R-:W-:Y:S02]  /*0300*/  IADD3.X R6, R15, R7, R14, P2, !PT ;  /* 0x000000070f067210 */ /* 0x000fe400017fe40e */
[----:B------:R-:W-:-:S02]  /*0310*/  ISETP.NE.U32.AND P1, PT, RZ, c[0x0][0x328], PT ;  /* 0x0000ca00ff007a0c */ /* 0x000fc40003f25070 */
[----:B------:R-:W-:Y:S01]  /*0320*/  ISETP.NE.U32.AND P2, PT, RZ, c[0x0][0x348], PT ;  /* 0x0000d200ff007a0c */ /* 0x000fe20003f45070 */
[----:B------:R-:W-:Y:S01]  /*0330*/  IMAD R16, R0, c[0x0][0x280], RZ ;  /* 0x0000a00000107a24 */ /* 0x000fe200078e02ff */
[----:B------:R-:W-:Y:S02]  /*0340*/  ISETP.NE.AND.EX P1, PT, RZ, c[0x0][0x32c], PT, P1 ;  /* 0x0000cb00ff007a0c */ /* 0x000fe40003f25310 */
[----:B------:R-:W-:Y:S01]  /*0350*/  ISETP.NE.AND.EX P2, PT, RZ, c[0x0][0x34c], PT, P2 ;  /* 0x0000d300ff007a0c */ /* 0x000fe20003f45320 */
[----:B------:R-:W-:Y:S01]  /*0360*/  IMAD R16, R3, c[0x0][0x284], R16 ;  /* 0x0000a10003107a24 */ /* 0x000fe200078e0210 */
[----:B------:R-:W-:Y:S01]  /*0370*/  IADD3 R13, P4, R13, R8, RZ ;  /* 0x000000080d0d7210 */ /* 0x000fe20007f9e0ff */
[----:B------:R-:W-:Y:S02]  /*0380*/  @P0 IMAD R7, R4, c[0x0][0x164], R3 ;  /* 0x0000590004070a24 */ /* 0x000fe400078e0203 */
[----:B------:R-:W-:Y:S01]  /*0390*/  IMAD R8, R0, c[0x0][0x198], RZ ;  /* 0x0000660000087a24 */ /* 0x000fe200078e02ff */
[----:B------:R-:W-:Y:S01]  /*03a0*/  IADD3.X R16, R15, R9, R16, P4, !PT ;  /* 0x000000090f107210 */ /* 0x000fe200027fe410 */
[----:B------:R-:W-:Y:S01]  /*03b0*/  @P0 IMAD R7, R7, c[0x0][0x174], RZ ;  /* 0x00005d0007070a24 */ /* 0x000fe200078e02ff */
[----:B------:R-:W-:-:S02]  /*03c0*/  LEA R14, P4, R17, c[0x0][0x248], 0x2 ;  /* 0x00009200110e7a11 */ /* 0x000fc400078810ff */
[----:B------:R-:W-:Y:S01]  /*03d0*/  LEA R15, P5, R13, c[0x0][0x308], 0x2 ;  /* 0x0000c2000d0f7a11 */ /* 0x000fe200078a10ff */
[----:B------:R-:W-:Y:S01]  /*03e0*/  CS2R R54, SRZ ;  /* 0x0000000000367805 */ /* 0x000fe2000001ff00 */
[----:B------:R-:W-:Y:S01]  /*03f0*/  CS2R R52, SRZ ;  /* 0x0000000000347805 */ /* 0x000fe2000001ff00 */
[----:B------:R-:W-:Y:S01]  /*0400*/  @P0 MOV R58, 0x8 ;  /* 0x00000008003a0802 */ /* 0x000fe20000000f00 */
[----:B------:R-:W-:Y:S01]  /*0410*/  IMAD.WIDE.U32 R56, R3, c[0x0][0x198], RZ ;  /* 0x0000660003387a25 */ /* 0x000fe200078e00ff */
[----:B------:R-:W-:Y:S02]  /*0420*/  LEA.HI.X R17, R17, c[0x0][0x24c], R6, 0x2, P4 ;  /* 0x0000930011117a11 */ /* 0x000fe400020f1406 */
[----:B------:R-:W-:Y:S01]  /*0430*/  LEA.HI.X R16, R13, c[0x0][0x30c], R16, 0x2, P5 ;  /* 0x0000c3000d107a11 */ /* 0x000fe200028f1410 */
[----:B------:R-:W-:Y:S01]  /*0440*/  @P0 IMAD R7, R7, c[0x0][0x16c], RZ ;  /* 0x00005b0007070a24 */ /* 0x000fe200078e02ff */
[C---:B------:R-:W-:Y:S01]  /*0450*/  @P1 LEA R54, P4, R3.reuse, c[0x0][0x328], 0x2 ;  /* 0x0000ca0003361a11 */ /* 0x040fe200078810ff */
[C---:B------:R-:W-:Y:S01]  /*0460*/  IMAD R9, R3.reuse, c[0x0][0x19c], R8 ;  /* 0x0000670003097a24 */ /* 0x040fe200078e0208 */
[----:B------:R-:W-:Y:S01]  /*0470*/  @P2 LEA R52, P5, R3, c[0x0][0x348], 0x2 ;  /* 0x0000d20003342a11 */ /* 0x000fe200078a10ff */
[----:B------:R-:W-:Y:S01]  /*0480*/  @P0 IMAD.WIDE R58, R7, R58, c[0x0][0x260] ;  /* 0x00009800073a0625 */ /* 0x000fe200078e023a */
[C-C-:B------:R-:W-:Y:S01]  /*0490*/  @P1 LEA.HI.X R55, R3.reuse, c[0x0][0x32c], R0.reuse, 0x2, P4 ;  /* 0x0000cb0003371a11 */ /* 0x140fe200020f1400 */
[----:B------:R-:W-:Y:S01]  /*04a0*/  CS2R R6, SRZ ;  /* 0x0000000000067805 */ /* 0x000fe2000001ff00 */
[----:B------:R-:W-:Y:S01]  /*04b0*/  @P2 LEA.HI.X R53, R3, c[0x0][0x34c], R0, 0x2, P5 ;  /* 0x0000d30003352a11 */ /* 0x000fe200028f1400 */
[----:B------:R-:W-:Y:S01]  /*04c0*/  @!P0 CS2R R58, SRZ ;  /* 0x00000000003a8805 */ /* 0x000fe2000001ff00 */
[----:B------:R-:W-:Y:S01]  /*04d0*/  IADD3 R9, R57, R9, RZ ;  /* 0x0000000939097210 */ /* 0x000fe20007ffe0ff */
[----:B------:R-:W-:Y:S05]  /*04e0*/  @!P3 BRA `(.L_x_8423) ;  /* 0x00001e500000b947 */ /* 0x000fea0003800000 */
[----:B------:R-:W0:Y:S01]  /*04f0*/  S2R R8, SR_TID.X ;  /* 0x0000000000087919 */ /* 0x000e220000002100 */
[----:B------:R-:W-:Y:S01]  /*0500*/  MOV R13, R14 ;  /* 0x0000000e000d7202 */ /* 0x000fe20000000f00 */
[----:B------:R-:W-:Y:S01]  /*0510*/  CS2R R6, SRZ ;  /* 0x0000000000067805 */ /* 0x000fe2000001ff00 */
[----:B------:R-:W-:Y:S01]  /*0520*/  MOV R14, R17 ;  /* 0x00000011000e7202 */ /* 0x000fe20000000f00 */
[----:B------:R-:W1:Y:S01]  /*0530*/  S2R R10, SR_LANEID ;  /* 0x00000000000a7919 */ /* 0x000e620000000000 */
[----:B------:R-:W-:-:S02]  /*0540*/  LEA R17, P0, R56, c[0x0][0x228], 0x2 ;  /* 0x00008a0038117a11 */ /* 0x000fc400078010ff */
[----:B------:R-:W-:Y:S02]  /*0550*/  MOV R18, c[0x0][0x174] ;  /* 0x00005d0000127a02 */ /* 0x000fe40000000f00 */
[----:B------:R-:W-:Y:S02]  /*0560*/  LEA.HI.X R48, R56, c[0x0][0x22c], R9, 0x2, P0 ;  /* 0x00008b0038307a11 */ /* 0x000fe400000f1409 */
[----:B0-----:R-:W-:Y:S02]  /*0570*/  LOP3.LUT R19, R8, 0x1f, RZ, 0xc0, !PT ;  /* 0x0000001f08137812 */ /* 0x001fe400078ec0ff */
[----:B------:R-:W-:Y:S02]  /*0580*/  SHF.R.S32.HI R49, RZ, 0x1f, R8 ;  /* 0x0000001fff317819 */ /* 0x000fe40000011408 */
.L_x_8431:
[----:B------:R-:W-:Y:S01]  /*0590*/  BAR.SYNC.DEFER_BLOCKING 0x0 ;  /* 0x0000000000007b1d */ /* 0x000fe20000010000 */
[C---:B------:R-:W-:Y:S02]  /*05a0*/  SHF.L.U32 R62, R8.reuse, 0x4, RZ ;  /* 0x00000004083e7819 */ /* 0x040fe400000006ff */
[----:B------:R-:W-:Y:S02]  /*05b0*/  SHF.L.U64.HI R51, R8, 0x4, R49 ;  /* 0x0000000408337819 */ /* 0x000fe40000010231 */
[----:B------:R-:W-:-:S04]  /*05c0*/  IADD3 R32, P0, R11, R62, RZ ;  /* 0x0000003e0b207210 */ /* 0x000fc80007f1e0ff */
[----:B------:R-:W-:-:S06]  /*05d0*/  IADD3.X R33, R12, R51, RZ, P0, !PT ;  /* 0x000000330c217210 */ /* 0x000fcc00007fe4ff */
[----:B------:R-:W2:Y:S01]  /*05e0*/  LDG.E.128 R32, [R32.64] ;  /* 0x0000000620207981 */ /* 0x000ea2000c1e1d00 */
[----:B0-----:R-:W-:-:S04]  /*05f0*/  IADD3 R28, P0, R13, R62, RZ ;  /* 0x0000003e0d1c7210 */ /* 0x001fc80007f1e0ff */
[----:B------:R-:W-:Y:S01]  /*0600*/  IADD3.X R29, R14, R51, RZ, P0, !PT ;  /* 0x000000330e1d7210 */ /* 0x000fe200007fe4ff */
[----:B-12---:R0:W-:Y:S01]  /*0610*/  STS.128 [R10.X16], R32 ;  /* 0x000000200a007388 */ /* 0x0061e2000000cc00 */
[----:B------:R-:W-:-:S06]  /*0620*/  NOP ;  /* 0x0000000000007918 */ /* 0x000fcc0000000000 */
[----:B------:R-:W-:Y:S04]  /*0630*/  LDS.128 R20, [R10.X16] ;  /* 0x000000000a147984 */ /* 0x000fe8000000cc00 */
        /* <DEDUP_REMOVED lines=9> */
[----:B------:R-:W-:Y:S01]  /*06d0*/  LEA R60, R18, 0xffffff80, 0x7 ;  /* 0xffffff80123c7811 */ /* 0x000fe200078e38ff */
[----:B0-----:R-:W-:-:S02]  /*06e0*/  IMAD R33, R5, c[0x0][0x1f0], RZ ;  /* 0x00007c0005217a24 */ /* 0x001fc400078e02ff */
[----:B------:R-:W-:Y:S01]  /*06f0*/  IMAD R34, R0, c[0x0][0x1f8], RZ ;  /* 0x00007e0000227a24 */ /* 0x000fe200078e02ff */
[----:B------:R-:W-:Y:S01]  /*0700*/  SHF.R.S32.HI R61, RZ, 0x1f, R60 ;  /* 0x0000001fff3d7819 */ /* 0x000fe2000001143c */
[C---:B------:R-:W-:Y:S02]  /*0710*/  IMAD R35, R4.reuse, c[0x0][0x1f4], R33 ;  /* 0x00007d0004237a24 */ /* 0x040fe400078e0221 */
[----:B-1----:R-:W-:Y:S02]  /*0720*/  IMAD R31, R3, c[0x0][0x1fc], R34 ;  /* 0x00007f00031f7a24 */ /* 0x002fe400078e0222 */
        /* <DEDUP_REMOVED lines=8> */
[----:B--2---:R0:W-:Y:S01]  /*07b0*/  STS.128 [R10.X16], R36 ;  /* 0x000000240a007388 */ /* 0x0041e2000000cc00 */
[----:B------:R-:W-:-:S06]  /*07c0*/  NOP ;  /* 0x0000000000007918 */ /* 0x000fcc0000000000 */
[----:B------:R-:W-:Y:S04]  /*07d0*/  LDS.128 R32, [R10.X16] ;  /* 0x000000000a207984 */ /* 0x000fe8000000cc00 */
[----:B------:R-:W-:Y:S06]  /*07e0*/  BAR.SYNC.DEFER_BLOCKING 0x0 ;  /* 0x0000000000007b1d */ /* 0x000fec0000010000 */
[----:B------:R-:W2:Y:S01]  /*07f0*/  LDG.E.128 R28, [R28.64] ;  /* 0x000000061c1c7981 */ /* 0x000ea2000c1e1d00 */
[----:B------:R-:W-:-:S02]  /*0800*/  IMAD R41, R5, c[0x0][0x200], RZ ;  /* 0x0000800005297a24 */ /* 0x000fc400078e02ff */
[----:B------:R-:W-:Y:S02]  /*0810*/  IMAD R42, R0, c[0x0][0x208], RZ ;  /* 0x00008200002a7a24 */ /* 0x000fe400078e02ff */
[C---:B------:R-:W-:Y:S02]  /*0820*/  IMAD R43, R4.reuse, c[0x0][0x204], R41 ;  /* 0x00008100042b7a24 */ /* 0x040fe400078e0229 */
[----:B------:R-:W-:-:S05]  /*0830*/  IMAD.WIDE.U32 R40, R4, c[0x0][0x200], R60 ;  /* 0x0000800004287a25 */ /* 0x000fca00078e003c */
[----:B------:R-:W-:Y:S01]  /*0840*/  IADD3 R41, R41, R43, RZ ;  /* 0x0000002b29297210 */ /* 0x000fe20007ffe0ff */
[----:B------:R-:W-:-:S04]  /*0850*/  IMAD R43, R3, c[0x0][0x20c], R42 ;  /* 0x00008300032b7a24 */ /* 0x000fc800078e022a */
[----:B0-----:R-:W-:-:S05]  /*0860*/  IMAD.WIDE.U32 R36, R3, c[0x0][0x208], R40 ;  /* 0x0000820003247a25 */ /* 0x001fca00078e0028 */
[----:B------:R-:W-:Y:S02]  /*0870*/  IADD3 R37, R37, R43, RZ ;  /* 0x0000002b25257210 */ /* 0x000fe40007ffe0ff */
[----:B------:R-:W-:-:S04]  /*0880*/  LEA R41, P0, R36, c[0x0][0x258], 0x2 ;  /* 0x0000960024297a11 */ /* 0x000fc800078010ff */
[----:B------:R-:W-:Y:S02]  /*0890*/  LEA.HI.X R36, R36, c[0x0][0x25c], R37, 0x2, P0 ;  /* 0x0000970024247a11 */ /* 0x000fe400000f1425 */
[----:B------:R-:W-:-:S04]  /*08a0*/  IADD3 R40, P0, R41, R62, RZ ;  /* 0x0000003e29287210 */ /* 0x000fc80007f1e0ff */
[----:B------:R-:W-:Y:S01]  /*08b0*/  IADD3.X R41, R36, R51, RZ, P0, !PT ;  /* 0x0000003324297210 */ /* 0x000fe200007fe4ff */
[----:B--2---:R-:W-:Y:S01]  /*08c0*/  STS.128 [R10.X16], R28 ;  /* 0x0000001c0a007388 */ /* 0x004fe2000000cc00 */
[----:B------:R-:W-:-:S06]  /*08d0*/  NOP ;  /* 0x0000000000007918 */ /* 0x000fcc0000000000 */
[----:B------:R-:W0:Y:S04]  /*08e0*/  LDS.128 R36, [R10.X16] ;  /* 0x000000000a247984 */ /* 0x000e28000000cc00 */
[----:B------:R-:W-:Y:S06]  /*08f0*/  BAR.SYNC.DEFER_BLOCKING 0x0 ;  /* 0x0000000000007b1d */ /* 0x000fec0000010000 */
[----:B------:R-:W2:Y:S01]  /*0900*/  LDG.E.128 R40, [R40.64] ;  /* 0x0000000628287981 */ /* 0x000ea2000c1e1d00 */
[----:B------:R-:W-:-:S02]  /*0910*/  IMAD R63, R5, c[0x0][0x2e8], RZ ;  /* 0x0000ba00053f7a24 */ /* 0x000fc400078e02ff */
[----:B------:R-:W-:-:S04]  /*0920*/  IMAD.WIDE.U32 R68, R4, c[0x0][0x2e8], R60 ;  /* 0x0000ba0004447a25 */ /* 0x000fc800078e003c */
[----:B------:R-:W-:Y:S02]  /*0930*/  IMAD R63, R4, c[0x0][0x2ec], R63 ;  /* 0x0000bb00043f7a24 */ /* 0x000fe400078e023f */
[----:B------:R-:W-:Y:S02]  /*0940*/  IMAD R70, R0, c[0x0][0x2f0], RZ ;  /* 0x0000bc0000467a24 */ /* 0x000fe400078e02ff */
[----:B0-----:R-:W-:Y:S01]  /*0950*/  FMUL.FTZ R45, R37, -1.4426950216293334961 ;  /* 0xbfb8aa3b252d7820 */ /* 0x001fe20000410000 */
[----:B------:R-:W-:Y:S01]  /*0960*/  IADD3 R69, R69, R63, RZ ;  /* 0x0000003f45457210 */ /* 0x000fe20007ffe0ff */
[----:B------:R-:W-:Y:S02]  /*0970*/  FMUL.FTZ R46, R38, -1.4426950216293334961 ;  /* 0xbfb8aa3b262e7820 */ /* 0x000fe40000410000 */
[----:B------:R-:W-:Y:S02]  /*0980*/  FMUL.FTZ R47, R39, -1.4426950216293334961 ;  /* 0xbfb8aa3b272f7820 */ /* 0x000fe40000410000 */
[----:B------:R-:W-:Y:S01]  /*0990*/  FMUL.FTZ R44, R36, -1.4426950216293334961 ;  /* 0xbfb8aa3b242c7820 */ /* 0x000fe20000410000 */
[----:B------:R-:W0:Y:S01]  /*09a0*/  MUFU.EX2 R45, R45 ;  /* 0x0000002d002d7308 */ /* 0x000e220000000800 */
[----:B------:R-:W-:-:S02]  /*09b0*/  IMAD R63, R3, c[0x0][0x2f4], R70 ;  /* 0x0000bd00033f7a24 */ /* 0x000fc400078e0246 */
[----:B------:R-:W-:-:S05]  /*09c0*/  IMAD.WIDE.U32 R68, R3, c[0x0][0x2f0], R68 ;  /* 0x0000bc0003447a25 */ /* 0x000fca00078e0044 */
[----:B------:R-:W1:Y:S08]  /*09d0*/  MUFU.EX2 R46, R46 ;  /* 0x0000002e002e7308 */ /* 0x000e700000000800 */
[----:B------:R-:W3:Y:S01]  /*09e0*/  MUFU.EX2 R47, R47 ;  /* 0x0000002f002f7308 */ /* 0x000ee20000000800 */
[----:B0-----:R-:W-:-:S07]  /*09f0*/  FADD.FTZ R64, R45, 1 ;  /* 0x3f8000002d407421 */ /* 0x001fce0000010000 */
[----:B------:R-:W0:Y:S01]  /*0a00*/  MUFU.EX2 R44, R44 ;  /* 0x0000002c002c7308 */ /* 0x000e220000000800 */
[----:B-1----:R-:W-:Y:S02]  /*0a10*/  FADD.FTZ R67, R46, 1 ;  /* 0x3f8000002e437421 */ /* 0x002fe40000010000 */
[----:B---3--:R-:W-:-:S05]  /*0a20*/  FADD.FTZ R66, R47, 1 ;  /* 0x3f8000002f427421 */ /* 0x008fca0000010000 */
[----:B------:R-:W-:Y:S01]  /*0a30*/  MUFU.RCP R64, R64 ;  /* 0x0000004000407308 */ /* 0x000fe20000001000 */
[----:B0-----:R-:W-:-:S07]  /*0a40*/  FADD.FTZ R65, R44, 1 ;  /* 0x3f8000002c417421 */ /* 0x001fce0000010000 */
[----:B------:R-:W-:Y:S08]  /*0a50*/  MUFU.RCP R67, R67 ;  /* 0x0000004300437308 */ /* 0x000ff00000001000 */
[----:B------:R-:W0:Y:S08]  /*0a60*/  MUFU.RCP R66, R66 ;  /* 0x0000004200427308 */ /* 0x000e300000001000 */
[----:B------:R-:W1:Y:S01]  /*0a70*/  MUFU.RCP R65, R65 ;  /* 0x0000004100417308 */ /* 0x000e620000001000 */
[----:B0-----:R-:W-:-:S04]  /*0a80*/  FADD.FTZ R44, -R66, 1 ;  /* 0x3f800000422c7421 */ /* 0x001fc80000010100 */
[----:B------:R-:W-:Y:S01]  /*0a90*/  FFMA.FTZ R46, R39, R44, 1 ;  /* 0x3f800000272e7423 */ /* 0x000fe2000001002c */
[----:B--2---:R0:W-:Y:S01]  /*0aa0*/  STS.128 [R10.X16], R40 ;  /* 0x000000280a007388 */ /* 0x0041e2000000cc00 */
[----:B------:R-:W-:-:S06]  /*0ab0*/  NOP ;  /* 0x0000000000007918 */ /* 0x000fcc0000000000 */
[----:B------:R-:W2:Y:S01]  /*0ac0*/  LDS.128 R28, [R10.X16] ;  /* 0x000000000a1c7984 */ /* 0x000ea2000000cc00 */
[----:B0-----:R-:W-:Y:S02]  /*0ad0*/  FADD.FTZ R40, -R64, 1 ;  /* 0x3f80000040287421 */ /* 0x001fe40000010100 */
[----:B------:R-:W-:Y:S02]  /*0ae0*/  FADD.FTZ R43, -R67, 1 ;  /* 0x3f800000432b7421 */ /* 0x000fe40000010100 */
[----:B------:R-:W-:Y:S02]  /*0af0*/  FFMA.FTZ R42, R37, R40, 1 ;  /* 0x3f800000252a7423 */ /* 0x000fe40000010028 */
[----:B-1----:R-:W-:Y:S02]  /*0b00*/  FADD.FTZ R41, -R65, 1 ;  /* 0x3f80000041297421 */ /* 0x002fe40000010100 */
        /* <DEDUP_REMOVED lines=17> */
[----:B------:R-:W-:Y:S01]  /*0c20*/  FMUL.FTZ R66, R39, R66 ;  /* 0x0000004227427220 */ /* 0x000fe20000410000 */
[----:B------:R0:W-:Y:S01]  /*0c30*/  STS.128 [R10.X16], R40 ;  /* 0x000000280a007388 */ /* 0x0001e2000000cc00 */
[----:B------:R-:W-:-:S06]  /*0c40*/  NOP ;  /* 0x0000000000007918 */ /* 0x000fcc0000000000 */
[----:B------:R-:W1:Y:S01]  /*0c50*/  LDS.128 R44, [R10.X16] ;  /* 0x000000000a2c7984 */ /* 0x000e62000000cc00 */
[----:B0-----:R-:W-:Y:S02]  /*0c60*/  IADD3 R41, R69, R63, RZ ;  /* 0x0000003f45297210 */ /* 0x001fe40007ffe0ff */
[C---:B------:R-:W-:Y:S02]  /*0c70*/  LEA R63, P0, R68.reuse, c[0x0][0x338], 0x2 ;  /* 0x0000ce00443f7a11 */ /* 0x040fe400078010ff */
[----:B------:R-:W-:Y:S02]  /*0c80*/  MOV R40, c[0x0][0x16c] ;  /* 0x00005b0000287a02 */ /* 0x000fe40000000f00 */
[----:B------:R-:W-:Y:S01]  /*0c90*/  LEA.HI.X R68, R68, c[0x0][0x33c], R41, 0x2, P0 ;  /* 0x0000cf0044447a11 */ /* 0x000fe200000f1429 */
[----:B------:R-:W-:Y:S01]  /*0ca0*/  FMUL.FTZ R41, R32, R65 ;  /* 0x0000004120297220 */ /* 0x000fe20000410000 */
[----:B------:R-:W-:Y:S02]  /*0cb0*/  IADD3 R62, P2, R63, R62, RZ ;  /* 0x0000003e3f3e7210 */ /* 0x000fe40007f5e0ff */
[----:B------:R-:W-:-:S02]  /*0cc0*/  ISETP.NE.U32.AND P0, PT, RZ, c[0x0][0x270], PT ;  /* 0x00009c00ff007a0c */ /* 0x000fc40003f05070 */
[----:B------:R-:W-:Y:S02]  /*0cd0*/  IADD3.X R63, R68, R51, RZ, P2, !PT ;  /* 0x00000033443f7210 */ /* 0x000fe400017fe4ff */
[----:B------:R-:W-:Y:S02]  /*0ce0*/  ISETP.NE.AND.EX P0, PT, RZ, c[0x0][0x274], PT, P0 ;  /* 0x00009d00ff007a0c */ /* 0x000fe40003f05300 */
[----:B------:R-:W-:Y:S01]  /*0cf0*/  ISETP.GE.AND P1, PT, R40, 0x1, PT ;  /* 0x000000012800780c */ /* 0x000fe20003f26270 */
[----:B------:R-:W-:Y:S01]  /*0d00*/  FMUL.FTZ R40, R37, R64 ;  /* 0x0000004025287220 */ /* 0x000fe20000410000 */
[----:B-1----:R0:W-:Y:S09]  /*0d10*/  STG.E.128 [R62.64], R44 ;  /* 0x0000002c3e007986 */ /* 0x0021f2000c101d06 */
[----:B------:R-:W-:Y:S05]  /*0d20*/  @!P0 BRA `(.L_x_8424) ;  /* 0x0000015000008947 */ /* 0x000fea0003800000 */
[----:B------:R-:W-:Y:S01]  /*0d30*/  BAR.SYNC.DEFER_BLOCKING 0x0 ;  /* 0x0000000000007b1d */ /* 0x000fe20000010000 */
[----:B------:R-:W-:-:S02]  /*0d40*/  FMUL.FTZ R28, R65, R28 ;  /* 0x0000001c411c7220 */ /* 0x000fc40000410000 */
[----:B------:R-:W-:Y:S02]  /*0d50*/  FMUL.FTZ R29, R29, R40 ;  /* 0x000000281d1d7220 */ /* 0x000fe40000410000 */
[----:B------:R-:W-:Y:S02]  /*0d60*/  FMUL.FTZ R30, R30, R67 ;  /* 0x000000431e1e7220 */ /* 0x000fe40000410000 */
[----:B------:R-:W-:Y:S02]  /*0d70*/  FMUL.FTZ R31, R31, R66 ;  /* 0x000000421f1f7220 */ /* 0x000fe40000410000 */
[----:B0-----:R-:W-:Y:S02]  /*0d80*/  IMAD R45, R5, c[0x0][0x210], RZ ;  /* 0x00008400052d7a24 */ /* 0x001fe400078e02ff */
[----:B------:R-:W-:-:S04]  /*0d90*/  IMAD.WIDE.U32 R42, R4, c[0x0][0x210], R60 ;  /* 0x00008400042a7a25 */ /* 0x000fc800078e003c */
[----:B------:R-:W-:Y:S02]  /*0da0*/  IMAD R45, R4, c[0x0][0x214], R45 ;  /* 0x00008500042d7a24 */ /* 0x000fe400078e022d */
[----:B------:R-:W-:-:S03]  /*0db0*/  IMAD R32, R0, c[0x0][0x218], RZ ;  /* 0x0000860000207a24 */ /* 0x000fc600078e02ff */
[----:B------:R-:W-:Y:S01]  /*0dc0*/  IADD3 R43, R43, R45, RZ ;  /* 0x0000002d2b2b7210 */ /* 0x000fe20007ffe0ff */
[----:B------:R-:W-:Y:S01]  /*0dd0*/  IMAD R45, R3, c[0x0][0x21c], R32 ;  /* 0x00008700032d7a24 */ /* 0x000fe200078e0220 */
[----:B------:R0:W-:Y:S01]  /*0de0*/  STS.128 [R10.X16], R28 ;  /* 0x0000001c0a007388 */ /* 0x0001e2000000cc00 */
[----:B------:R-:W-:-:S06]  /*0df0*/  NOP ;  /* 0x0000000000007918 */ /* 0x000fcc0000000000 */
[----:B------:R-:W1:Y:S01]  /*0e00*/  LDS.128 R36, [R10.X16] ;  /* 0x000000000a247984 */ /* 0x000e62000000cc00 */
[----:B------:R-:W-:-:S05]  /*0e10*/  IMAD.WIDE.U32 R42, R3, c[0x0][0x218], R42 ;  /* 0x00008600032a7a25 */ /* 0x000fca00078e002a */
[----:B0-----:R-:W-:Y:S02]  /*0e20*/  IADD3 R31, R43, R45, RZ ;  /* 0x0000002d2b1f7210 */ /* 0x001fe40007ffe0ff */
[----:B------:R-:W-:-:S04]  /*0e30*/  LEA R29, P0, R42, c[0x0][0x270], 0x2 ;  /* 0x00009c002a1d7a11 */ /* 0x000fc800078010ff */
[----:B------:R-:W-:Y:S02]  /*0e40*/  LEA.HI.X R42, R42, c[0x0][0x274], R31, 0x2, P0 ;  /* 0x00009d002a2a7a11 */ /* 0x000fe400000f141f */
[----:B------:R-:W-:-:S04]  /*0e50*/  LEA R28, P0, R8, R29, 0x4 ;  /* 0x0000001d081c7211 */ /* 0x000fc800078020ff */
[----:B------:R-:W-:-:S05]  /*0e60*/  LEA.HI.X R29, R8, R42, R49, 0x4, P0 ;  /* 0x0000002a081d7211 */ /* 0x000fca00000f2431 */
[----:B-1----:R0:W-:Y:S04]  /*0e70*/  STG.E.128 [R28.64], R36 ;  /* 0x000000241c007986 */ /* 0x0021e8000c101d06 */
.L_x_8424:
[----:B------:R-:W-:Y:S01]  /*0e80*/  FMUL.FTZ R40, R33, R40 ;  /* 0x0000002821287220 */ /* 0x000fe20000410000 */
[----:B------:R-:W-:Y:S01]  /*0e90*/  BAR.SYNC.DEFER_BLOCKING 0x0 ;  /* 0x0000000000007b1d */ /* 0x000fe20000010000 */
[----:B------:R-:W-:Y:S02]  /*0ea0*/  FFMA.FTZ R6, R20, R41, R6 ;  /* 0x0000002914067223 */ /* 0x000fe40000010006 */
[----:B------:R-:W-:Y:S02]  /*0eb0*/  FMUL.FTZ R43, R34, R67 ;  /* 0x00000043222b7220 */ /* 0x000fe40000410000 */
[----:B------:R-:W-:Y:S02]  /*0ec0*/  FFMA.FTZ R6, R21, R40, R6 ;  /* 0x0000002815067223 */ /* 0x000fe40000010006 */
[----:B0-----:R-:W-:Y:S02]  /*0ed0*/  FMUL.FTZ R45, R35, R66 ;  /* 0x00000042232d7220 */ /* 0x001fe40000410000 */
[----:B------:R-:W-:-:S02]  /*0ee0*/  FFMA.FTZ R6, R22, R43, R6 ;  /* 0x0000002b16067223 */ /* 0x000fc40000010006 */
[--C-:B-----5:R-:W-:Y:S02]  /*0ef0*/  FADD.FTZ R37, R24, R2.reuse ;  /* 0x0000000218257221 */ /* 0x120fe40000010000 */
[--C-:B------:R-:W-:Y:S02]  /*0f00*/  FADD.FTZ R36, R25, R2.reuse ;  /* 0x0000000219247221 */ /* 0x100fe40000010000 */
[--C-:B------:R-:W-:Y:S01]  /*0f10*/  FADD.FTZ R39, R26, R2.reuse ;  /* 0x000000021a277221 */ /* 0x100fe20000010000 */
[----:B------:R-:W-:Y:S01]  /*0f20*/  CS2R R24, SRZ ;  /* 0x0000000000187805 */ /* 0x000fe2000001ff00 */
[----:B------:R-:W-:Y:S02]  /*0f30*/  FADD.FTZ R38, R27, R2 ;  /* 0x000000021b267221 */ /* 0x000fe40000010000 */
[----:B------:R-:W-:Y:S01]  /*0f40*/  CS2R R26, SRZ ;  /* 0x00000000001a7805 */ /* 0x000fe2000001ff00 */
[-C--:B------:R-:W-:Y:S02]  /*0f50*/  FMUL.FTZ R28, R41, R50.reuse ;  /* 0x00000032291c7220 */ /* 0x080fe40000410000 */
        /* <DEDUP_REMOVED lines=8> */
[----:B------:R-:W-:Y:S01]  /*0fe0*/  IMAD R44, R0, c[0x0][0x1b8], RZ ;  /* 0x00006e00002c7a24 */ /* 0x000fe200078e02ff */
[----:B------:R-:W-:Y:S01]  /*0ff0*/  HFMA2.MMA R80, -RZ, RZ, 0, 0 ;  /* 0x00000000ff507435 */ /* 0x000fe200000001ff */
[----:B------:R-:W-:Y:S01]  /*1000*/  IMAD R33, R32, c[0x0][0x16c], RZ ;  /* 0x00005b0020217a24 */ /* 0x000fe200078e02ff */
[----:B------:R-:W-:Y:S01]  /*1010*/  LEA.HI R32, R27, R27, RZ, 0x1 ;  /* 0x0000001b1b207211 */ /* 0x000fe200078f08ff */
[C---:B------:R-:W-:Y:S01]  /*1020*/  IMAD.WIDE.U32 R46, R3.reuse, c[0x0][0x180], RZ ;  /* 0x00006000032e7a25 */ /* 0x040fe200078e00ff */
[----:B------:R-:W-:Y:S01]  /*1030*/  MOV R65, R17 ;  /* 0x0000001100417202 */ /* 0x000fe20000000f00 */
[----:B------:R-:W-:Y:S01]  /*1040*/  UMOV UR4, URZ ;  /* 0x0000003f00047c82 */ /* 0x000fe20008000000 */
[----:B------:R-:W-:Y:S01]  /*1050*/  LOP3.LUT R62, R32, 0xfffffe, RZ, 0xc0, !PT ;  /* 0x00fffffe203e7812 */ /* 0x000fe200078ec0ff */
[C---:B------:R-:W-:Y:S01]  /*1060*/  IMAD R51, R3.reuse, c[0x0][0x184], R42 ;  /* 0x0000610003337a24 */ /* 0x040fe200078e022a */
[----:B------:R-:W-:Y:S01]  /*1070*/  MOV R64, R48 ;  /* 0x0000003000407202 */ /* 0x000fe20000000f00 */
[----:B------:R-:W-:Y:S01]  /*1080*/  IMAD.WIDE.U32 R34, R3, c[0x0][0x1b8], RZ ;  /* 0x00006e0003227a25 */ /* 0x000fe200078e00ff */
[----:B------:R-:W-:-:S02]  /*1090*/  IADD3 R62, R27, -R62, RZ ;  /* 0x8000003e1b3e7210 */ /* 0x000fc40007ffe0ff */
[----:B------:R-:W-:Y:S01]  /*10a0*/  IADD3 R47, R47, R51, RZ ;  /* 0x000000332f2f7210 */ /* 0x000fe20007ffe0ff */
[----:B------:R-:W-:Y:S01]  /*10b0*/  IMAD R63, R3, c[0x0][0x1bc], R44 ;  /* 0x00006f00033f7a24 */ /* 0x000fe200078e022c */
[----:B------:R-:W-:Y:S01]  /*10c0*/  LEA R44, P0, R46, c[0x0][0x220], 0x2 ;  /* 0x000088002e2c7a11 */ /* 0x000fe200078010ff */
[----:B------:R-:W-:Y:S01]  /*10d0*/  IMAD.WIDE R32, R33, 0x8, R58 ;  /* 0x0000000821207825 */ /* 0x000fe200078e023a */
[----:B------:R-:W-:Y:S02]  /*10e0*/  LEA R42, P1, R34, c[0x0][0x230], 0x2 ;  /* 0x00008c00222a7a11 */ /* 0x000fe400078210ff */
[----:B------:R-:W-:Y:S01]  /*10f0*/  IADD3 R51, R35, R63, RZ ;  /* 0x0000003f23337210 */ /* 0x000fe20007ffe0ff */
[----:B------:R-:W-:Y:S01]  /*1100*/  HFMA2.MMA R63, -RZ, RZ, 0, 0 ;  /* 0x00000000ff3f7435 */ /* 0x000fe200000001ff */
[----:B------:R-:W-:Y:S01]  /*1110*/  LEA.HI.X R47, R46, c[0x0][0x224], R47, 0x2, P0 ;  /* 0x000089002e2f7a11 */ /* 0x000fe200000f142f */
[----:B------:R-:W-:Y:S01]  /*1120*/  FMUL.FTZ R69, R20, R37 ;  /* 0x0000002514457220 */ /* 0x000fe20000410000 */
[----:B------:R-:W-:Y:S01]  /*1130*/  LEA.HI.X R51, R34, c[0x0][0x234], R51, 0x2, P1 ;  /* 0x00008d0022337a11 */ /* 0x000fe200008f1433 */
[----:B------:R-:W-:Y:S01]  /*1140*/  FMUL.FTZ R68, R21, R36 ;  /* 0x0000002415447220 */ /* 0x000fe20000410000 */
[----:B------:R-:W-:Y:S01]  /*1150*/  MOV R46, R32 ;  /* 0x00000020002e7202 */ /* 0x000fe20000000f00 */
[----:B------:R-:W-:Y:S01]  /*1160*/  FMUL.FTZ R67, R22, R39 ;  /* 0x0000002716437220 */ /* 0x000fe20000410000 */
[----:B------:R-:W-:Y:S01]  /*1170*/  MOV R71, R33 ;  /* 0x0000002100477202 */ /* 0x000fe20000000f00 */
[----:B------:R-:W-:Y:S01]  /*1180*/  FMUL.FTZ R66, R23, R38 ;  /* 0x0000002617427220 */ /* 0x000fe20000410000 */
[----:B------:R-:W-:-:S02]  /*1190*/  MOV R27, RZ ;  /* 0x000000ff001b7202 */ /* 0x000fc40000000f00 */
[----:B------:R-:W-:Y:S02]  /*11a0*/  SHF.L.U32 R62, R62, 0x8, RZ ;  /* 0x000000083e3e7819 */ /* 0x000fe400000006ff */
.L_x_8430:
[----:B------:R-:W-:Y:S02]  /*11b0*/  MOV R32, R44 ;  /* 0x0000002c00207202 */ /* 0x000fe40000000f00 */
[----:B------:R-:W-:-:S05]  /*11c0*/  MOV R33, R47 ;  /* 0x0000002f00217202 */ /* 0x000fca0000000f00 */
[----:B------:R0:W2:Y:S01]  /*11d0*/  LDG.E R70, [R32.64] ;  /* 0x0000000620467981 */ /* 0x0000a2000c1e1900 */
[C---:B------:R-:W-:Y:S02]  /*11e0*/  ISETP.NE.AND P1, PT, R8.reuse, RZ, PT ;  /* 0x000000ff0800720c */ /* 0x040fe40003f25270 */
[----:B------:R-:W-:Y:S02]  /*11f0*/  IADD3 R73, R8, 0x200, RZ ;  /* 0x0000020008497810 */ /* 0x000fe40007ffe0ff */
[----:B------:R-:W-:Y:S02]  /*1200*/  ISETP.GT.AND P0, PT, R18, 0x1, PT ;  /* 0x000000011200780c */ /* 0x000fe40003f04270 */
[----:B0-----:R-:W-:Y:S02]  /*1210*/  MOV R32, R42 ;  /* 0x0000002a00207202 */ /* 0x001fe40000000f00 */
[----:B------:R-:W-:Y:S02]  /*1220*/  MOV R33, R51 ;  /* 0x0000003300217202 */ /* 0x000fe40000000f00 */
[----:B------:R-:W-:-:S03]  /*1230*/  SEL R73, R62, R73, !P1 ;  /* 0x000000493e497207 */ /* 0x000fc60004800000 */
[----:B------:R0:W3:Y:S02]  /*1240*/  LDG.E R35, [R32.64] ;  /* 0x0000000620237981 */ /* 0x0000e4000c1e1900 */
[----:B0-----:R-:W-:Y:S02]  /*1250*/  MOV R32, R65 ;  /* 0x0000004100207202 */ /* 0x001fe40000000f00 */
[----:B------:R-:W-:-:S05]  /*1260*/  MOV R33, R64 ;  /* 0x0000004000217202 */ /* 0x000fca0000000f00 */
[----:B------:R0:W3:Y:S01]  /*1270*/  LDG.E R72, [R32.64] ;  /* 0x0000000620487981 */ /* 0x0000e2000c1e1900 */
[----:B------:R-:W-:Y:S02]  /*1280*/  ISETP.EQ.AND P0, PT, R19, RZ, P0 ;  /* 0x000000ff1300720c */ /* 0x000fe40000702270 */
[----:B------:R-:W-:-:S11]  /*1290*/  MOV R76, RZ ;  /* 0x000000ff004c7202 */ /* 0x000fd60000000f00 */
        /* <DEDUP_REMOVED lines=9> */
[----:B------:R0:W1:Y:S01]  /*1330*/  @P2 LDS R84, [R8.X4+0xc4c] ;  /* 0x000c4c0008542984 */ /* 0x0000620000004800 */
[-C--:B------:R-:W-:Y:S02]  /*1340*/  FMUL.FTZ R81, R38, R34.reuse ;  /* 0x0000002226517220 */ /* 0x080fe40000410000 */
[-C--:B------:R-:W-:Y:S02]  /*1350*/  FMUL.FTZ R83, R36, R34.reuse ;  /* 0x0000002224537220 */ /* 0x080fe40000410000 */
[----:B------:R-:W-:Y:S02]  /*1360*/  FMUL.FTZ R78, R39, R34 ;  /* 0x00000022274e7220 */ /* 0x000fe40000410000 */
[----:B------:R-:W2:Y:S01]  /*1370*/  MUFU.EX2 R81, R81 ;  /* 0x0000005100517308 */ /* 0x000ea20000000800 */
[----:B---3--:R-:W-:-:S07]  /*1380*/  FMUL.FTZ R72, R35, R72 ;  /* 0x0000004823487220 */ /* 0x008fce0000410000 */
[----:B------:R-:W3:Y:S08]  /*1390*/  MUFU.EX2 R83, R83 ;  /* 0x0000005300537308 */ /* 0x000ef00000000800 */
[----:B------:R-:W4:Y:S01]  /*13a0*/  MUFU.EX2 R78, R78 ;  /* 0x0000004e004e7308 */ /* 0x000f220000000800 */
[-C--:B------:R-:W-:Y:S01]  /*13b0*/  FMUL.FTZ R82, R43, R72.reuse ;  /* 0x000000482b527220 */ /* 0x080fe20000410000 */
[----:B------:R-:W-:Y:S01]  /*13c0*/  BSSY B0, `(.L_x_8426) ;  /* 0x000000d000007945 */ /* 0x000fe20003800000 */
[----:B------:R-:W-:-:S02]  /*13d0*/  FMUL.FTZ R75, R45, R72 ;  /* 0x000000482d4b7220 */ /* 0x000fc40000410000 */
[----:B------:R-:W-:Y:S02]  /*13e0*/  FMUL.FTZ R79, R40, R72 ;  /* 0x00000048284f7220 */ /* 0x000fe40000410000 */
[----:B--2---:R-:W-:Y:S01]  /*13f0*/  FFMA.FTZ R34, R81, R75, R82 ;  /* 0x0000004b51227223 */ /* 0x004fe20000010052 */
[----:B------:R-:W-:Y:S05]  /*1400*/  @P2 BRA `(.L_x_8427) ;  /* 0x0000008000002947 */ /* 0x000fea0003800000 */
[----:B0--3--:R-:W-:Y:S01]  /*1410*/  ISETP.NE.AND P0, PT, R18, c[0x0][0x174], PT ;  /* 0x00005d0012007a0c */ /* 0x009fe20003f05270 */
[----:B-1----:R-:W-:-:S12]  /*1420*/  HFMA2.MMA R84, -RZ, RZ, 1.875, 0 ;  /* 0x3f800000ff547435 */ /* 0x002fd800000001ff */
[----:B------:R-:W-:-:S04]  /*1430*/  @P0 LEA.HI R32, R18, R18, RZ, 0x1 ;  /* 0x0000001212200211 */ /* 0x000fc800078f08ff */
[----:B------:R-:W-:-:S04]  /*1440*/  @P0 LOP3.LUT R33, R32, 0x3ffffe, RZ, 0xc0, !PT ;  /* 0x003ffffe20210812 */ /* 0x000fc800078ec0ff */
[----:B------:R-:W-:-:S04]  /*1450*/  @P0 IADD3 R33, -R33, R18, RZ ;  /* 0x0000001221210210 */ /* 0x000fc80007ffe1ff */
[----:B------:R-:W-:-:S04]  /*1460*/  @P0 LEA R32, R33, 0x448, 0xa ;  /* 0x0000044821200811 */ /* 0x000fc800078e50ff */
[----:B------:R-:W-:-:S05]  /*1470*/  @P0 IADD3 R32, R32, R63, RZ ;  /* 0x0000003f20200210 */ /* 0x000fca0007ffe0ff */
[----:B------:R0:W1:Y:S02]  /*1480*/  @P0 LDS R84, [R32] ;  /* 0x0000000020540984 */ /* 0x0000640000000800 */
.L_x_8427:
[----:B0--3--:R-:W-:Y:S05]  /*1490*/  BSYNC B0 ;  /* 0x0000000000007941 */ /* 0x009fea0003800000 */
.L_x_8426:
[----:B-1----:R-:W-:Y:S01]  /*14a0*/  FMUL.FTZ R33, R81, R84 ;  /* 0x0000005451217220 */ /* 0x002fe20000410000 */
[----:B------:R-:W-:Y:S01]  /*14b0*/  ISETP.NE.AND P3, PT, R19, 0x1f, PT ;  /* 0x0000001f1300780c */ /* 0x000fe20003f65270 */
[----:B------:R-:W-:Y:S01]  /*14c0*/  FMUL.FTZ R32, R41, R72 ;  /* 0x0000004829207220 */ /* 0x000fe20000410000 */
[----:B------:R-:W-:Y:S01]  /*14d0*/  ISETP.GE.AND P0, PT, R10, 0x1, PT ;  /* 0x000000010a00780c */ /* 0x000fe20003f06270 */
[C---:B----4-:R-:W-:Y:S01]  /*14e0*/  FFMA.FTZ R34, R78.reuse, R34, R79 ;  /* 0x000000224e227223 */ /* 0x050fe2000001004f */
[----:B------:R-:W-:Y:S01]  /*14f0*/  BSSY B0, `(.L_x_8428) ;  /* 0x000009e000007945 */ /* 0x000fe20003800000 */
[----:B------:R-:W-:Y:S02]  /*1500*/  FMUL.FTZ R72, R78, R33 ;  /* 0x000000214e487220 */ /* 0x000fe40000410000 */
[C---:B------:R-:W-:Y:S02]  /*1510*/  FFMA.FTZ R73, R83.reuse, R34, R32 ;  /* 0x0000002253497223 */ /* 0x040fe40000010020 */
[----:B------:R-:W-:-:S02]  /*1520*/  FMUL.FTZ R72, R83, R72 ;  /* 0x0000004853487220 */ /* 0x000fc40000410000 */
[-C--:B------:R-:W-:Y:S01]  /*1530*/  FFMA.FTZ R33, R69, R83.reuse, R68 ;  /* 0x0000005345217223 */ /* 0x080fe20000010044 */
[----:B------:R-:W0:Y:S01]  /*1540*/  SHFL.DOWN PT, R85, R73, 0x1, 0x1f ;  /* 0x08201f0049557f89 */ /* 0x000e2200000e0000 */
[----:B------:R-:W-:Y:S02]  /*1550*/  FMUL.FTZ R35, R74, R83 ;  /* 0x000000534a237220 */ /* 0x000fe40000410000 */
[C---:B------:R-:W-:Y:S01]  /*1560*/  FFMA.FTZ R33, R78.reuse, R33, R67 ;  /* 0x000000214e217223 */ /* 0x040fe20000010043 */
[----:B------:R-:W1:Y:S01]  /*1570*/  SHFL.DOWN PT, R77, R72, 0x1, 0x1f ;  /* 0x08201f00484d7f89 */ /* 0x000e6200000e0000 */
        /* <DEDUP_REMOVED lines=32> */
[----:B------:R-:W-:Y:S01]  /*1780*/  HFMA2.MMA R34, -RZ, RZ, 1.875, 0 ;  /* 0x3f800000ff227435 */ /* 0x000fe200000001ff */
[----:B---3--:R-:W-:-:S03]  /*1790*/  @P3 FMUL.FTZ R86, R86, R35 ;  /* 0x0000002356563220 */ /* 0x008fc60000410000 */
[----:B------:R-:W2:Y:S01]  /*17a0*/  SHFL.UP PT, R85, R33, 0x8, RZ ;  /* 0x0500000021557989 */ /* 0x000ea200000e00ff */
[----:B------:R-:W-:Y:S02]  /*17b0*/  ISETP.GE.U32.AND P3, PT, R19, 0x18, PT ;  /* 0x000000181300780c */ /* 0x000fe40003f66070 */
[----:B------:R-:W-:Y:S01]  /*17c0*/  MOV R35, RZ ;  /* 0x000000ff00237202 */ /* 0x000fe20000000f00 */
[----:B------:R-:W3:Y:S05]  /*17d0*/  SHFL.UP PT, R77, R86, 0x8, RZ ;  /* 0x05000000564d7989 */ /* 0x000eea00000e00ff */
[----:B------:R-:W-:Y:S01]  /*17e0*/  @P0 LDS.64 R34, [UR4+0xcc8] ;  /* 0x000cc804ff220984 */ /* 0x000fe20008000a00 */
[----:B------:R-:W-:-:S04]  /*17f0*/  ISETP.GE.AND P0, PT, R10, 0x8, PT ;  /* 0x000000080a00780c */ /* 0x000fc80003f06270 */
        /* <DEDUP_REMOVED lines=26> */
[-C--:B------:R-:W-:Y:S02]  /*19a0*/  FFMA.FTZ R77, R81, R75.reuse, R82 ;  /* 0x0000004b514d7223 */ /* 0x080fe40000010052 */
[----:B------:R-:W-:Y:S02]  /*19b0*/  FMUL.FTZ R91, R70, R75 ;  /* 0x0000004b465b7220 */ /* 0x000fe40000410000 */
[----:B-1----:R-:W-:Y:S01]  /*19c0*/  @P1 FFMA.FTZ R85, R86, R85, R33 ;  /* 0x0000005556551223 */ /* 0x002fe20000010021 */
[----:B------:R-:W-:Y:S01]  /*19d0*/  ISETP.NE.AND P1, PT, R10, RZ, PT ;  /* 0x000000ff0a00720c */ /* 0x000fe20003f25270 */
[----:B------:R-:W-:Y:S02]  /*19e0*/  FFMA.FTZ R79, R78, R77, R79 ;  /* 0x0000004d4e4f7223 */ /* 0x000fe4000001004f */
[----:B------:R-:W-:Y:S02]  /*19f0*/  FFMA.FTZ R84, R74, R85, R69 ;  /* 0x000000554a547223 */ /* 0x000fe40000010045 */
[----:B------:R-:W-:-:S02]  /*1a00*/  FFMA.FTZ R85, R83, R79, R32 ;  /* 0x0000004f53557223 */ /* 0x000fc40000010020 */
[----:B------:R-:W-:Y:S02]  /*1a10*/  FFMA.FTZ R87, R83, R84, R68 ;  /* 0x0000005453577223 */ /* 0x000fe40000010044 */
[----:B------:R-:W-:Y:S02]  /*1a20*/  FADD.FTZ R74, -R69, R84 ;  /* 0x00000054454a7221 */ /* 0x000fe40000010100 */
[----:B------:R-:W-:Y:S02]  /*1a30*/  FMUL.FTZ R83, R37, R85 ;  /* 0x0000005525537220 */ /* 0x000fe40000410000 */
[----:B------:R-:W-:Y:S02]  /*1a40*/  FFMA.FTZ R32, R78, R87, R67 ;  /* 0x000000574e207223 */ /* 0x000fe40000010043 */
[----:B------:R-:W-:Y:S02]  /*1a50*/  FADD.FTZ R76, -R68, R87 ;  /* 0x00000057444c7221 */ /* 0x000fe40000010100 */
[----:B------:R-:W-:-:S02]  /*1a60*/  FMUL.FTZ R78, R36, R79 ;  /* 0x0000004f244e7220 */ /* 0x000fc40000410000 */
[----:B------:R-:W-:Y:S02]  /*1a70*/  FFMA.FTZ R89, R83, R74, RZ ;  /* 0x0000004a53597223 */ /* 0x000fe400000100ff */
[----:B------:R-:W-:Y:S02]  /*1a80*/  FFMA.FTZ R84, R41, R84, RZ ;  /* 0x0000005429547223 */ /* 0x000fe400000100ff */
[----:B------:R-:W-:Y:S02]  /*1a90*/  FFMA.FTZ R33, R81, R32, R66 ;  /* 0x0000002051217223 */ /* 0x000fe40000010042 */
[----:B------:R-:W-:Y:S02]  /*1aa0*/  FADD.FTZ R82, -R67, R32 ;  /* 0x0000002043527221 */ /* 0x000fe40000010100 */
[----:B------:R-:W-:Y:S02]  /*1ab0*/  FMUL.FTZ R81, R39, R77 ;  /* 0x0000004d27517220 */ /* 0x000fe40000410000 */
[----:B------:R-:W-:-:S02]  /*1ac0*/  FFMA.FTZ R89, R78, R76, R89 ;  /* 0x0000004c4e597223 */ /* 0x000fc40000010059 */
[----:B------:R-:W-:Y:S02]  /*1ad0*/  FFMA.FTZ R87, R40, R87, R84 ;  /* 0x0000005728577223 */ /* 0x000fe40000010054 */
[----:B------:R-:W-:Y:S02]  /*1ae0*/  FMUL.FTZ R86, R38, R75 ;  /* 0x0000004b26567220 */ /* 0x000fe40000410000 */
[----:B------:R-:W-:Y:S02]  /*1af0*/  FADD.FTZ R84, -R66, R33 ;  /* 0x0000002142547221 */ /* 0x000fe40000010100 */
[----:B------:R-:W-:Y:S02]  /*1b00*/  FFMA.FTZ R89, R81, R82, R89 ;  /* 0x0000005251597223 */ /* 0x000fe40000010059 */
[----:B------:R-:W-:Y:S02]  /*1b10*/  FFMA.FTZ R88, R43, R32, R87 ;  /* 0x000000202b587223 */ /* 0x000fe40000010057 */
[----:B------:R-:W-:-:S02]  /*1b20*/  FFMA.FTZ R32, R86, R84, R89 ;  /* 0x0000005456207223 */ /* 0x000fc40000010059 */
[----:B------:R-:W-:Y:S02]  /*1b30*/  FFMA.FTZ R33, R45, R33, R88 ;  /* 0x000000212d217223 */ /* 0x000fe40000010058 */
[----:B--2---:R-:W-:Y:S01]  /*1b40*/  FFMA.FTZ R35, R72, R35, R73 ;  /* 0x0000002348237223 */ /* 0x004fe20000010049 */
[----:B------:R-:W0:Y:S01]  /*1b50*/  SHFL.DOWN PT, R87, R32, 0x1, 0x1f ;  /* 0x08201f0020577f89 */ /* 0x000e2200000e0000 */
[C---:B------:R-:W-:Y:S02]  /*1b60*/  FMUL.FTZ R89, R70.reuse, R77 ;  /* 0x0000004d46597220 */ /* 0x040fe40000410000 */
[----:B------:R-:W-:Y:S01]  /*1b70*/  FMUL.FTZ R73, R70, R85 ;  /* 0x0000005546497220 */ /* 0x000fe20000410000 */
[----:B------:R-:W1:Y:S01]  /*1b80*/  SHFL.DOWN PT, R88, R33, 0x1, 0x1f ;  /* 0x08201f0021587f89 */ /* 0x000e6200000e0000 */
[----:B------:R-:W-:Y:S02]  /*1b90*/  FMUL.FTZ R34, R72, R34 ;  /* 0x0000002248227220 */ /* 0x000fe40000410000 */
[----:B------:R-:W-:-:S02]  /*1ba0*/  FMUL.FTZ R89, R89, R82 ;  /* 0x0000005259597220 */ /* 0x000fc40000410000 */
[----:B------:R-:W-:Y:S01]  /*1bb0*/  FMUL.FTZ R84, R91, R84 ;  /* 0x000000545b547220 */ /* 0x000fe20000410000 */
[----:B------:R-:W-:Y:S01]  /*1bc0*/  @!P2 STS.64 [UR4+0xcc8], R34 ;  /* 0x000cc822ff00a988 */ /* 0x000fe20008000a04 */
[----:B------:R-:W-:Y:S02]  /*1bd0*/  FMUL.FTZ R73, R73, R74 ;  /* 0x0000004a49497220 */ /* 0x000fe40000410000 */
[----:B------:R-:W-:Y:S02]  /*1be0*/  FFMA.FTZ R89, R22, R77, R89 ;  /* 0x0000004d16597223 */ /* 0x000fe40000010059 */
[----:B------:R-:W-:Y:S02]  /*1bf0*/  FFMA.FTZ R84, R23, R75, R84 ;  /* 0x0000004b17547223 */ /* 0x000fe40000010054 */
[----:B------:R-:W-:Y:S02]  /*1c00*/  FFMA.FTZ R73, R20, R85, R73 ;  /* 0x0000005514497223 */ /* 0x000fe40000010049 */
        /* <DEDUP_REMOVED lines=29> */
[----:B-1----:R-:W-:Y:S02]  /*1de0*/  @!P0 FADD.FTZ R33, R33, R88 ;  /* 0x0000005821218221 */ /* 0x002fe40000010000 */
[----:B------:R-:W-:-:S03]  /*1df0*/  FMUL.FTZ R76, R87, R76 ;  /* 0x0000004c574c7220 */ /* 0x000fc60000410000 */
[----:B------:R0:W-:Y:S01]  /*1e00*/  @!P1 STS.64 [0x218], R32 ;  /* 0x00021820ff009388 */ /* 0x0001e20000000a00 */
[----:B------:R-:W-:-:S04]  /*1e10*/  FFMA.FTZ R76, R21, R79, R76 ;  /* 0x0000004f154c7223 */ /* 0x000fc8000001004c */
        /* <DEDUP_REMOVED lines=11> */
.L_x_8429:
[----:B0-----:R-:W-:Y:S05]  /*1ed0*/  BSYNC B0 ;  /* 0x0000000000007941 */ /* 0x001fea0003800000 */
.L_x_8428:
        /* <DEDUP_REMOVED lines=20> */
.L_x_8425:
[----:B------:R-:W-:Y:S01]  /*2020*/  BAR.SYNC.DEFER_BLOCKING 0x0 ;  /* 0x0000000000007b1d */ /* 0x000fe20000010000 */
[----:B------:R-:W-:Y:S01]  /*2030*/  IMAD R33, R5, c[0x0][0x2d8], RZ ;  /* 0x0000b60005217a24 */ /* 0x000fe200078e02ff */
[----:B------:R-:W-:Y:S01]  /*2040*/  SHF.L.U32 R36, R8, 0x4, RZ ;  /* 0x0000000408247819 */ /* 0x000fe200000006ff */
[----:B------:R-:W-:Y:S01]  /*2050*/  IMAD R34, R0, c[0x0][0x2e0], RZ ;  /* 0x0000b80000227a24 */ /* 0x000fe200078e02ff */
[----:B------:R-:W-:Y:S01]  /*2060*/  SHF.L.U64.HI R37, R8, 0x4, R49 ;  /* 0x0000000408257819 */ /* 0x000fe20000010231 */
[----:B------:R-:W-:Y:S01]  /*2070*/  IMAD R35, R4, c[0x0][0x2dc], R33 ;  /* 0x0000b70004237a24 */ /* 0x000fe200078e0221 */
[----:B------:R-:W-:Y:S01]  /*2080*/  ISETP.GT.AND P3, PT, R18, 0x1, PT ;  /* 0x000000011200780c */ /* 0x000fe20003f64270 */
[----:B------:R-:W-:Y:S01]  /*2090*/  IMAD.WIDE.U32 R32, R4, c[0x0][0x2d8], R60 ;  /* 0x0000b60004207a25 */ /* 0x000fe200078e003c */
[----:B------:R-:W-:-:S02]  /*20a0*/  IADD3 R11, P1, R11, -0x200, RZ ;  /* 0xfffffe000b0b7810 */ /* 0x000fc40007f3e0ff */
[----:B------:R-:W-:Y:S01]  /*20b0*/  IADD3 R15, P2, R15, -0x200, RZ ;  /* 0xfffffe000f0f7810 */ /* 0x000fe20007f5e0ff */
[----:B------:R-:W-:Y:S01]  /*20c0*/  IMAD.WIDE.U32 R60, R4, c[0x0][0x2f8], R60 ;  /* 0x0000be00043c7a25 */ /* 0x000fe200078e003c */
[----:B------:R-:W-:Y:S02]  /*20d0*/  IADD3 R33, R33, R35, RZ ;  /* 0x0000002321217210 */ /* 0x000fe40007ffe0ff */
[----:B------:R-:W-:Y:S01]  /*20e0*/  IADD3 R18, R18, -0x1, RZ ;  /* 0xffffffff12127810 */ /* 0x000fe20007ffe0ff */
[----:B------:R-:W-:Y:S01]  /*20f0*/  IMAD R35, R3, c[0x0][0x2e4], R34 ;  /* 0x0000b90003237a24 */ /* 0x000fe200078e0222 */
[----:B------:R-:W-:Y:S01]  /*2100*/  IADD3.X R12, R12, -0x1, RZ, P1, !PT ;  /* 0xffffffff0c0c7810 */ /* 0x000fe20000ffe4ff */
[----:B------:R-:W-:Y:S01]  /*2110*/  IMAD R34, R0, c[0x0][0x300], RZ ;  /* 0x0000c00000227a24 */ /* 0x000fe200078e02ff */
[----:B------:R-:W-:Y:S01]  /*2120*/  IADD3.X R16, R16, -0x1, RZ, P2, !PT ;  /* 0xffffffff10107810 */ /* 0x000fe200017fe4ff */
[----:B------:R0:W-:Y:S01]  /*2130*/  STS.128 [R10.X16], R28 ;  /* 0x0000001c0a007388 */ /* 0x0001e2000000cc00 */
[----:B------:R-:W-:-:S06]  /*2140*/  NOP ;  /* 0x0000000000007918 */ /* 0x000fcc0000000000 */
[----:B------:R-:W1:Y:S01]  /*2150*/  LDS.128 R20, [R10.X16] ;  /* 0x000000000a147984 */ /* 0x000e62000000cc00 */
[----:B0-----:R-:W-:-:S05]  /*2160*/  IMAD.WIDE.U32 R28, R3, c[0x0][0x2e0], R32 ;  /* 0x0000b800031c7a25 */ /* 0x001fca00078e0020 */
[----:B------:R-:W-:Y:S01]  /*2170*/  IADD3 R29, R29, R35, RZ ;  /* 0x000000231d1d7210 */ /* 0x000fe20007ffe0ff */
[----:B------:R-:W-:Y:S01]  /*2180*/  IMAD R35, R5, c[0x0][0x2f8], RZ ;  /* 0x0000be0005237a24 */ /* 0x000fe200078e02ff */
[----:B------:R-:W-:-:S03]  /*2190*/  LEA R32, P0, R28, c[0x0][0x330], 0x2 ;  /* 0x0000cc001c207a11 */ /* 0x000fc600078010ff */
[----:B------:R-:W-:Y:S01]  /*21a0*/  IMAD R35, R4, c[0x0][0x2fc], R35 ;  /* 0x0000bf0004237a24 */ /* 0x000fe200078e0223 */
[----:B------:R-:W-:Y:S02]  /*21b0*/  LEA.HI.X R28, R28, c[0x0][0x334], R29, 0x2, P0 ;  /* 0x0000cd001c1c7a11 */ /* 0x000fe400000f141d */
[----:B------:R-:W-:Y:S02]  /*21c0*/  IADD3 R32, P0, R32, R36, RZ ;  /* 0x0000002420207210 */ /* 0x000fe40007f1e0ff */
[----:B------:R-:W-:Y:S01]  /*21d0*/  IADD3 R61, R61, R35, RZ ;  /* 0x000000233d3d7210 */ /* 0x000fe20007ffe0ff */
[----:B------:R-:W-:Y:S01]  /*21e0*/  IMAD R35, R3, c[0x0][0x304], R34 ;  /* 0x0000c10003237a24 */ /* 0x000fe200078e0222 */
[----:B------:R-:W-:-:S05]  /*21f0*/  IADD3.X R33, R28, R37, RZ, P0, !PT ;  /* 0x000000251c217210 */ /* 0x000fca00007fe4ff */
        /* <DEDUP_REMOVED lines=20> */
.L_x_8423:
        /* <DEDUP_REMOVED lines=8> */
[----:B-1----:R-:W-:-:S03]  /*23c0*/  @P1 FADD R5, R5, R6 ;  /* 0x0000000605051221 */ /* 0x002fc60000000000 */
[----:B------:R-:W1:Y:S01]  /*23d0*/  S2R R6, SR_TID.X ;  /* 0x0000000000067919 */ /* 0x000e620000002100 */
[----:B--2---:R-:W-:-:S03]  /*23e0*/  ISETP.NE.AND P2, PT, R8, RZ, PT ;  /* 0x000000ff0800720c */ /* 0x004fc60003f45270 */
[----:B-----5:R-:W2:Y:S02]  /*23f0*/  SHFL.DOWN P1, R2, R5, 0x2, 0x1f ;  /* 0x08401f0005027f89 */ /* 0x020ea40000020000 */
        /* <DEDUP_REMOVED lines=12> */
.L_x_8433:
[----:B-1----:R-:W-:Y:S05]  /*24c0*/  BSYNC B0 ;  /* 0x0000000000007941 */ /* 0x002fea0003800000 */
.L_x_8432:
[----:B------:R-:W-:Y:S01]  /*24d0*/  BSSY B0, `(.L_x_8434) ;  /* 0x0000018000007945 */ /* 0x000fe20003800000 */
[----:B------:R-:W-:Y:S05]  /*24e0*/  @!P0 BRA `(.L_x_8435) ;  /* 0x0000015000008947 */ /* 0x000fea0003800000 */
[----:B------:R-:W-:Y:S06]  /*24f0*/  BAR.SYNC.DEFER_BLOCKING 0x0 ;  /* 0x0000000000007b1d */ /* 0x000fec0000010000 */
[----:B-----5:R-:W1:Y:S04]  /*2500*/  SHFL.DOWN P0, R2, R7, 0x1, 0x1f ;  /* 0x08201f0007027f89 */ /* 0x020e680000000000 */
        /* <DEDUP_REMOVED lines=19> */
.L_x_8435:
[----:B0-----:R-:W0:Y:S02]  /*2640*/  S2R R21, SR_TID.X ;  /* 0x0000000000157919 */ /* 0x001e240000002100 */
.L_x_8436:
[----:B0-----:R-:W-:Y:S05]  /*2650*/  BSYNC B0 ;  /* 0x0000000000007941 */ /* 0x001fea0003800000 */
.L_x_8434:
[----:B------:R-:W-:-:S13]  /*2660*/  ISETP.GE.AND P0, PT, R21, c[0x0][0x16c], PT ;  /* 0x00005b0015007a0c */ /* 0x000fda0003f06270 */
[----:B------:R-:W-:Y:S05]  /*2670*/  @P0 EXIT ;  /* 0x000000000000094d */ /* 0x000fea0003800000 */
[C---:B-----5:R-:W-:Y:S02]  /*2680*/  IMAD R2, R0.reuse, c[0x0][0x2c8], RZ ;  /* 0x0000b20000027a24 */ /* 0x060fe400078e02ff */
        /* <DEDUP_REMOVED lines=15> */
.L_x_8437:
        /* <DEDUP_REMOVED lines=11> */
[----:B------:R-:W-:Y:S01]  /*2830*/  IMAD.WIDE.U32 R12, R21, c[0x0][0x290], R12 ;  /* 0x0000a400150c7a25 */ /* 0x000fe200078e000c */
[----:B------:R-:W-:-:S03]  /*2840*/  LEA R18, P1, R16, c[0x0][0x230], 0x2 ;  /* 0x00008c0010127a11 */ /* 0x000fc600078210ff */
[C---:B------:R-:W-:Y:S01]  /*2850*/  IMAD R15, R21.reuse, c[0x0][0x294], R0 ;  /* 0x0000a500150f7a24 */ /* 0x040fe200078e0200 */
[----:B------:R-:W-:Y:S01]  /*2860*/  LEA R14, P0, R12, c[0x0][0x310], 0x2 ;  /* 0x0000c4000c0e7a11 */ /* 0x000fe200078010ff */
[----:B------:R-:W-:-:S03]  /*2870*/  IMAD R19, R21, c[0x0][0x1c4], R8 ;  /* 0x0000710015137a24 */ /* 0x000fc600078e0208 */
        /* <DEDUP_REMOVED lines=9> */
[----:B------:R-:W-:Y:S01]  /*2910*/  IMAD R24, R20, c[0x0][0x1a0], RZ ;  /* 0x0000680014187a24 */ /* 0x000fe200078e02ff */
[----:B------:R-:W-:Y:S01]  /*2920*/  MOV R8, R56 ;  /* 0x0000003800087202 */ /* 0x000fe20000000f00 */
[----:B------:R-:W-:-:S02]  /*2930*/  IMAD R33, R21, c[0x0][0x2b4], R22 ;  /* 0x0000ad0015217a24 */ /* 0x000fc400078e0216 */
[----:B------:R-:W-:-:S04]  /*2940*/  IMAD.WIDE.U32 R12, R21, c[0x0][0x2b0], R12 ;  /* 0x0000ac00150c7a25 */ /* 0x000fc800078e000c */
[----:B------:R-:W-:Y:S01]  /*2950*/  IMAD.WIDE.U32 R16, R21, c[0x0][0x1a0], R8 ;  /* 0x0000680015107a25 */ /* 0x000fe200078e0008 */
[----:B0-----:R-:W-:Y:S02]  /*2960*/  LEA R14, P0, R12, c[0x0][0x318], 0x2 ;  /* 0x0000c6000c0e7a11 */ /* 0x001fe400078010ff */
        /* <DEDUP_REMOVED lines=23> */
.L_x_8438:
        /* <DEDUP_REMOVED lines=10> */
.L_x_9153:


//--------------------- .text._Z25selective_scan_bwd_kernelI32Selective_Scan_bwd_kernel_traitsILi32ELi4ELb1ELb0ELb0ELb1ELb0EffEEv12SSMParamsBwd --------------------------
	.section	.text._Z25selective_scan_bwd_kernelI32Selective_Scan_bwd_kernel_traitsILi32ELi4ELb1ELb0ELb0ELb1ELb0EffEEv12SSMParamsBwd,"ax",@progbits
	.sectioninfo	@"SHI_REGISTERS=98"
	.align	128
        .global         _Z25selective_scan_bwd_kernelI32Selective_Scan_bwd_kernel_traitsILi32ELi4ELb1ELb0ELb0ELb1ELb0EffEEv12SSMParamsBwd
        .type           _Z25selective_scan_bwd_kernelI32Selective_Scan_bwd_kernel_traitsILi32ELi4ELb1ELb0ELb0ELb1ELb0EffEEv12SSMParamsBwd,@function
        .size           _Z25selective_scan_bwd_kernelI32Selective_Scan_bwd_kernel_traitsILi32ELi4ELb1ELb0ELb0ELb1ELb0EffEEv12SSMParamsBwd,(.L_x_9154 - _Z25selective_scan_bwd_kernelI32Selective_Scan_bwd_kernel_traitsILi32ELi4ELb1ELb0ELb0ELb1ELb0EffEEv12SSMParamsBwd)
        .other          _Z25selective_scan_bwd_kernelI32Selective_Scan_bwd_kernel_traitsILi32ELi4ELb1ELb0ELb0ELb1ELb0EffEEv12SSMParamsBwd,@"STO_CUDA_ENTRY STV_DEFAULT"
_Z25selective_scan_bwd_kernelI32Selective_Scan_bwd_kernel_traitsILi32ELi4ELb1ELb0ELb0ELb1ELb0EffEEv12SSMParamsBwd:
.text._Z25selective_scan_bwd_kernelI32Selective_Scan_bwd_kernel_traitsILi32ELi4ELb1ELb0ELb0ELb1ELb0EffEEv12SSMParamsBwd:
        /* <DEDUP_REMOVED lines=12> */
[C---:B------:R-:W-:Y:S02]  /*00c0*/  @P1 LEA R10, P3, R0.reuse, c[0x0][0x250], 0x2 ;  /* 0x00009400000a1a11 */ /* 0x040fe400078610ff */
[----:B-1----:R-:W-:Y:S02]  /*00d0*/  SHF.R.S32.HI R38, RZ, 0x1f, R37 ;  /* 0x0000001fff267819 */ /* 0x002fe40000011425 */
[C-C-:B------:R-:W-:Y:S02]  /*00e0*/  @P0 LEA.HI.X R9, R0.reuse, c[0x0][0x23c], R35.reuse, 0x2, P2 ;  /* 0x00008f0000090a11 */ /* 0x140fe400010f1423 */
[----:B------:R-:W-:Y:S01]  /*00f0*/  @P1 LEA.HI.X R11, R0, c[0x0][0x254], R35, 0x2, P3 ;  /* 0x00009500000b1a11 */ /* 0x000fe200018f1423 */
[C---:B------:R-:W-:Y:S02]  /*0100*/  IMAD R6, R38.reuse, c[0x0][0x1d0], RZ ;  /* 0x0000740026067a24 */ /* 0x040fe400078e02ff */
[C---:B------:R-:W-:Y:S01]  /*0110*/  IMAD R12, R38.reuse, c[0x0][0x1e0], RZ ;  /* 0x00007800260c7a24 */ /* 0x040fe200078e02ff */
[----:B------:R0:W5:Y:S01]  /*0120*/  @P0 LDG.E R34, [R8.64] ;  /* 0x0000000608220981 */ /* 0x000162000c1e1900 */
[----:B------:R-:W-:-:S02]  /*0130*/  IMAD R14, R38, c[0x0][0x278], RZ ;  /* 0x00009e00260e7a24 */ /* 0x000fc400078e02ff */
[C---:B------:R-:W-:Y:S01]  /*0140*/  IMAD.WIDE.U32 R2, R37.reuse, c[0x0][0x1d0], RZ ;  /* 0x0000740025027a25 */ /* 0x040fe200078e00ff */
[----:B------:R1:W5:Y:S01]  /*0150*/  @P1 LDG.E R36, [R10.64] ;  /* 0x000000060a241981 */ /* 0x000362000c1e1900 */
[----:B------:R-:W-:Y:S01]  /*0160*/  CS2R R24, SRZ ;  /* 0x0000000000187805 */ /* 0x000fe2000001ff00 */
[----:B------:R-:W-:Y:S01]  /*0170*/  HFMA2.MMA R39, -RZ, RZ, 0, 0 ;  /* 0x00000000ff277435 */ /* 0x000fe200000001ff */
[C---:B------:R-:W-:Y:S01]  /*0180*/  IMAD.WIDE.U32 R4, R37.reuse, c[0x0][0x1e0], RZ ;  /* 0x0000780025047a25 */ /* 0x040fe200078e00ff */
[----:B------:R-:W-:Y:S02]  /*0190*/  MOV R41, RZ ;  /* 0x000000ff00297202 */ /* 0x000fe40000000f00 */
[----:B0-----:R-:W-:Y:S01]  /*01a0*/  MOV R8, c[0x0][0x174] ;  /* 0x00005d0000087a02 */ /* 0x001fe20000000f00 */
[C---:B------:R-:W-:Y:S02]  /*01b0*/  IMAD R13, R37.reuse, c[0x0][0x1d4], R6 ;  /* 0x00007500250d7a24 */ /* 0x040fe400078e0206 */
[C---:B------:R-:W-:Y:S01]  /*01c0*/  IMAD R9, R37.reuse, c[0x0][0x1e4], R12 ;  /* 0x0000790025097a24 */ /* 0x040fe200078e020c */
[----:B------:R-:W-:Y:S01]  /*01d0*/  ISETP.GE.AND P3, PT, R8, 0x1, PT ;  /* 0x000000010800780c */ /* 0x000fe20003f66270 */
[----:B------:R-:W-:Y:S01]  /*01e0*/  IMAD.WIDE.U32 R6, R37, c[0x0][0x278], RZ ;  /* 0x00009e0025067a25 */ /* 0x000fe200078e00ff */
[----:B------:R-:W-:-:S02]  /*01f0*/  IADD3 R3, R3, R13, RZ ;  /* 0x0000000d03037210 */ /* 0x000fc40007ffe0ff */
[----:B------:R-:W-:Y:S01]  /*0200*/  IADD3 R5, R5, R9, RZ ;  /* 0x0000000905057210 */ /* 0x000fe20007ffe0ff */
[----:B-1----:R-:W-:Y:S01]  /*0210*/  IMAD R11, R37, c[0x0][0x27c], R14 ;  /* 0x00009f00250b7a24 */ /* 0x002fe200078e020e */
[----:B------:R-:W-:Y:S01]  /*0220*/  LEA R9, R8, 0xffffff80, 0x7 ;  /* 0xffffff8008097811 */ /* 0x000fe200078e38ff */
[----:B------:R-:W-:-:S03]  /*0230*/  IMAD.WIDE.U32 R2, R0, c[0x0][0x1d8], R2 ;  /* 0x0000760000027a25 */ /* 0x000fc600078e0002 */
[----:B------:R-:W-:Y:S01]  /*0240*/  IADD3 R7, R7, R11, RZ ;  /* 0x0000000b07077210 */ /* 0x000fe20007ffe0ff */
[C---:B------:R-:W-:Y:S01]  /*0250*/  IMAD.WIDE.U32 R4, R0.reuse, c[0x0][0x1e8], R4 ;  /* 0x00007a0000047a25 */ /* 0x040fe200078e0004 */
[----:B------:R-:W-:Y:S02]  /*0260*/  SHF.R.S32.HI R11, RZ, 0x1f, R9 ;  /* 0x0000001fff0b7819 */ /* 0x000fe40000011409 */
[----:B------:R-:W-:Y:S01]  /*0270*/  IADD3 R49, P0, R9, R2, RZ ;  /* 0x0000000209317210 */ /* 0x000fe20007f1e0ff */
[----:B------:R-:W-:Y:S01]  /*0280*/  IMAD R17, R35, c[0x0][0x280], RZ ;  /* 0x0000a00023117a24 */ /* 0x000fe200078e02ff */
[----:B------:R-:W-:Y:S01]  /*0290*/  IADD3 R53, P1, R9, R4, RZ ;  /* 0x0000000409357210 */ /* 0x000fe20007f3e0ff */
[----:B------:R-:W-:-:S04]  /*02a0*/  IMAD.WIDE.U32 R6, R0, c[0x0][0x280], R6 ;  /* 0x0000a00000067a25 */ /* 0x000fc800078e0006 */
[----:B------:R-:W-:Y:S01]  /*02b0*/  IMAD R13, R35, c[0x0][0x1d8], RZ ;  /* 0x00007600230d7a24 */ /* 0x000fe200078e02ff */
[----:B------:R-:W-:Y:S01]  /*02c0*/  IADD3 R9, P2, R9, R6, RZ ;  /* 0x0000000609097210 */ /* 0x000fe20007f5e0ff */
[----:B------:R-:W-:Y:S02]  /*02d0*/  IMAD R15, R35, c[0x0][0x1e8], RZ ;  /* 0x00007a00230f7a24 */ /* 0x000fe400078e02ff */
[C---:B------:R-:W-:Y:S01]  /*02e0*/  IMAD R17, R0.reuse, c[0x0][0x284], R17 ;  /* 0x0000a10000117a24 */ /* 0x040fe200078e0211 */
[----:B------:R-:W-:Y:S01]  /*02f0*/  LEA R50, P4, R9, c[0x0][0x308], 0x2 ;  /* 0x0000c20009327a11 */ /* 0x000fe200078810ff */
[C---:B------:R-:W-:Y:S02]  /*0300*/  IMAD R13, R0.reuse, c[0x0][0x1dc], R13 ;  /* 0x00007700000d7a24 */ /* 0x040fe400078e020d */
[C---:B------:R-:W-:Y:S01]  /*0310*/  IMAD R15, R0.reuse, c[0x0][0x1ec], R15 ;  /* 0x00007b00000f7a24 */ /* 0x040fe200078e020f */
[----:B------:R-:W-:Y:S01]  /*0320*/  IADD3.X R52, R11, R7, R17, P2, !PT ;  /* 0x000000070b347210 */ /* 0x000fe200017fe411 */
[----:B------:R-:W-:Y:S01]  /*0330*/  IMAD R7, R35, c[0x0][0x2a8], RZ ;  /* 0x0000aa0023077a24 */ /* 0x000fe200078e02ff */
[----:B------:R-:W-:Y:S01]  /*0340*/  ISETP.NE.U32.AND P2, PT, RZ, c[0x0][0x260], PT ;  /* 0x00009800ff007a0c */ /* 0x000fe20003f45070 */
[----:B------:R-:W-:Y:S01]  /*0350*/  IMAD.WIDE.U32 R32, R0, c[0x0][0x1b8], RZ ;  /* 0x00006e0000207a25 */ /* 0x000fe200078e00ff */
[----:B------:R-:W-:-:S02]  /*0360*/  IADD3.X R2, R11, R3, R13, P0, !PT ;  /* 0x000000030b027210 */ /* 0x000fc400007fe40d */
[----:B------:R-:W-:Y:S01]  /*0370*/  IADD3.X R4, R11, R5, R15, P1, !PT ;  /* 0x000000050b047210 */ /* 0x000fe20000ffe40f */
[----:B------:R-:W-:Y:S01]  /*0380*/  IMAD R5, R35, c[0x0][0x1b8], RZ ;  /* 0x00006e0023057a24 */ /* 0x000fe200078e02ff */
[----:B------:R-:W-:Y:S01]  /*0390*/  LEA R48, P0, R49, c[0x0][0x240], 0x2 ;  /* 0x0000900031307a11 */ /* 0x000fe200078010ff */
[C---:B------:R-:W-:Y:S01]  /*03a0*/  IMAD.WIDE.U32 R30, R0.reuse, c[0x0][0x2a8], RZ ;  /* 0x0000aa00001e7a25 */ /* 0x040fe200078e00ff */
[----:B------:R-:W-:Y:S02]  /*03b0*/  LEA R51, P1, R53, c[0x0][0x248], 0x2 ;  /* 0x0000920035337a11 */ /* 0x000fe400078210ff */
[----:B------:R-:W-:Y:S01]  /*03c0*/  ISETP.NE.AND.EX P2, PT, RZ, c[0x0][0x264], PT, P2 ;  /* 0x00009900ff007a0c */ /* 0x000fe20003f45320 */
[C---:B------:R-:W-:Y:S01]  /*03d0*/  IMAD.WIDE.U32 R28, R0.reuse, c[0x0][0x288], RZ ;  /* 0x0000a200001c7a25 */ /* 0x040fe200078e00ff */
[----:B------:R-:W-:Y:S02]  /*03e0*/  LEA.HI.X R49, R49, c[0x0][0x244], R2, 0x2, P0 ;  /* 0x0000910031317a11 */ /* 0x000fe400000f1402 */
[----:B------:R-:W-:Y:S01]  /*03f0*/  LEA.HI.X R53, R53, c[0x0][0x24c], R4, 0x2, P1 ;  /* 0x0000930035357a11 */ /* 0x000fe200008f1404 */
[----:B------:R-:W-:Y:S01]  /*0400*/  HFMA2.MMA R4, -RZ, RZ, 0, 0 ;  /* 0x00000000ff047435 */ /* 0x000fe200000001ff */
[----:B------:R-:W-:Y:S01]  /*0410*/  ISETP.NE.U32.AND P1, PT, RZ, c[0x0][0x328], PT ;  /* 0x0000ca00ff007a0c */ /* 0x000fe20003f25070 */
[C---:B------:R-:W-:Y:S01]  /*0420*/  IMAD R5, R0.reuse, c[0x0][0x1bc], R5 ;  /* 0x00006f0000057a24 */ /* 0x040fe200078e0205 */
[----:B------:R-:W-:Y:S01]  /*0430*/  ISETP.NE.U32.AND P0, PT, RZ, c[0x0][0x348], PT ;  /* 0x0000d200ff007a0c */ /* 0x000fe20003f05070 */
[----:B------:R-:W-:Y:S01]  /*0440*/  IMAD R7, R0, c[0x0][0x2ac], R7 ;  /* 0x0000ab0000077a24 */ /* 0x000fe200078e0207 */
[----:B------:R-:W-:-:S02]  /*0450*/  ISETP.NE.AND.EX P1, PT, RZ, c[0x0][0x32c], PT, P1 ;  /* 0x0000cb00ff007a0c */ /* 0x000fc40003f25310 */
[----:B------:R-:W-:Y:S01]  /*0460*/  ISETP.NE.AND.EX P0, PT, RZ, c[0x0][0x34c], PT, P0 ;  /* 0x0000d300ff007a0c */ /* 0x000fe20003f05300 */
[----:B------:R-:W-:Y:S01]  /*0470*/  @P2 IMAD R2, R37, c[0x0][0x164], R0 ;  /* 0x0000590025022a24 */ /* 0x000fe200078e0200 */
[----:B------:R-:W-:Y:S01]  /*0480*/  LEA.HI.X R52, R9, c[0x0][0x30c], R52, 0x2, P4 ;  /* 0x0000c30009347a11 */ /* 0x000fe200020f1434 */
[----:B------:R-:W-:Y:S01]  /*0490*/  IMAD R9, R35, c[0x0][0x288], RZ ;  /* 0x0000a20023097a24 */ /* 0x000fe200078e02ff */
[----:B------:R-:W-:Y:S01]  /*04a0*/  @P2 MOV R27, 0x8 ;  /* 0x00000008001b2802 */ /* 0x000fe20000000f00 */
[----:B------:R-:W-:Y:S01]  /*04b0*/  @P2 IMAD R2, R2, c[0x0][0x174], RZ ;  /* 0x00005d0002022a24 */ /* 0x000fe200078e02ff */
[----:B------:R-:W-:Y:S01]  /*04c0*/  MOV R3, RZ ;  /* 0x000000ff00037202 */ /* 0x000fe20000000f00 */
[----:B------:R-:W-:Y:S01]  /*04d0*/  IMAD R9, R0, c[0x0][0x28c], R9 ;  /* 0x0000a30000097a24 */ /* 0x000fe200078e0209 */
[----:B------:R-:W-:Y:S01]  /*04e0*/  IADD3 R43, R33, R5, RZ ;  /* 0x00000005212b7210 */ /* 0x000fe20007ffe0ff */
[----:B------:R-:W-:Y:S01]  /*04f0*/  @P2 IMAD R2, R2, c[0x0][0x16c], RZ ;  /* 0x00005b0002022a24 */ /* 0x000fe200078e02ff */
[----:B------:R-:W-:-:S02]  /*0500*/  IADD3 R45, R31, R7, RZ ;  /* 0x000000071f2d7210 */ /* 0x000fc40007ffe0ff */
[----:B------:R-:W-:Y:S01]  /*0510*/  @P1 LEA R24, P4, R0, c[0x0][0x328], 0x2 ;  /* 0x0000ca0000181a11 */ /* 0x000fe200078810ff */
[----:B------:R-:W-:Y:S01]  /*0520*/  @P2 IMAD.WIDE R26, R2, R27, c[0x0][0x260] ;  /* 0x00009800021a2625 */ /* 0x000fe200078e021b */
[C---:B------:R-:W-:Y:S01]  /*0530*/  @P0 LEA R4, P5, R0.reuse, c[0x0][0x348], 0x2 ;  /* 0x0000d20000040a11 */ /* 0x040fe200078a10ff */
[----:B------:R-:W-:Y:S01]  /*0540*/  @!P2 CS2R R26, SRZ ;  /* 0x00000000001aa805 */ /* 0x000fe2000001ff00 */
[C-C-:B------:R-:W-:Y:S02]  /*0550*/  @P1 LEA.HI.X R25, R0.reuse, c[0x0][0x32c], R35.reuse, 0x2, P4 ;  /* 0x0000cb0000191a11 */ /* 0x140fe400020f1423 */
[----:B------:R-:W-:Y:S02]  /*0560*/  @P0 LEA.HI.X R3, R0, c[0x0][0x34c], R35, 0x2, P5 ;  /* 0x0000d30000030a11 */ /* 0x000fe400028f1423 */
[----:B------:R-:W-:Y:S02]  /*0570*/  IADD3 R47, R29, R9, RZ ;  /* 0x000000091d2f7210 */ /* 0x000fe40007ffe0ff */
[----:B------:R-:W-:Y:S01]  /*0580*/  MOV R2, R4 ;  /* 0x0000000400027202 */ /* 0x000fe20000000f00 */
        /* <DEDUP_REMOVED lines=8> */
[----:B------:R-:W-:Y:S02]  /*0610*/  LEA R44, P0, R4, c[0x0][0x220], 0x2 ;  /* 0x00008800042c7a11 */ /* 0x000fe400078010ff */
[----:B------:R-:W-:Y:S02]  /*0620*/  MOV R39, RZ ;  /* 0x000000ff00277202 */ /* 0x000fe40000000f00 */
[----:B------:R-:W-:-:S04]  /*0630*/  IADD3 R5, R5, R7, RZ ;  /* 0x0000000705057210 */ /* 0x000fc80007ffe0ff */
[----:B------:R-:W-:Y:S02]  /*0640*/  LEA.HI.X R46, R4, c[0x0][0x224], R5, 0x2, P0 ;  /* 0x00008900042e7a11 */ /* 0x000fe400000f1405 */
[----:B------:R-:W-:-:S04]  /*0650*/  LEA R54, P0, R32, c[0x0][0x230], 0x2 ;  /* 0x00008c0020367a11 */ /* 0x000fc800078010ff */
[----:B------:R-:W-:Y:S02]  /*0660*/  LEA.HI.X R56, R32, c[0x0][0x234], R43, 0x2, P0 ;  /* 0x00008d0020387a11 */ /* 0x000fe400000f142b */
[----:B0-----:R-:W-:Y:S02]  /*0670*/  LOP3.LUT R85, R40, 0x1f, RZ, 0xc0, !PT ;  /* 0x0000001f28557812 */ /* 0x001fe400078ec0ff */
[----:B------:R-:W-:Y:S02]  /*0680*/  SHF.R.S32.HI R57, RZ, 0x1f, R40 ;  /* 0x0000001fff397819 */ /* 0x000fe40000011428 */
.L_x_8454:
[----:B------:R-:W-:Y:S01]  /*0690*/  BAR.SYNC.DEFER_BLOCKING 0x0 ;  /* 0x0000000000007b1d */ /* 0x000fe20000010000 */
[C---:B------:R-:W-:Y:S02]  /*06a0*/  SHF.L.U32 R63, R40.reuse, 0x4, RZ ;  /* 0x00000004283f7819 */ /* 0x040fe400000006ff */
[----:B------:R-:W-:Y:S02]  /*06b0*/  SHF.L.U64.HI R4, R40, 0x4, R57 ;  /* 0x0000000428047819 */ /* 0x000fe40000010239 */
[----:B0-----:R-:W-:-:S04]  /*06c0*/  IADD3 R12, P0, R48, R63, RZ ;  /* 0x0000003f300c7210 */ /* 0x001fc80007f1e0ff */
[----:B------:R-:W-:-:S06]  /*06d0*/  IADD3.X R13, R49, R4, RZ, P0, !PT ;  /* 0x00000004310d7210 */ /* 0x000fcc00007fe4ff */
[----:B------:R-:W2:Y:S01]  /*06e0*/  LDG.E.128 R12, [R12.64] ;  /* 0x000000060c0c7981 */ /* 0x000ea2000c1e1d00 */
[----:B------:R-:W-:-:S04]  /*06f0*/  IADD3 R20, P0, R51, R63, RZ ;  /* 0x0000003f33147210 */ /* 0x000fc80007f1e0ff */
        /* <DEDUP_REMOVED lines=8> */
[----:B--2---:R-:W-:Y:S01]  /*0780*/  STS.128 [R42.X16], R20 ;  /* 0x000000142a007388 */ /* 0x004fe2000000cc00 */
[----:B------:R-:W-:-:S06]  /*0790*/  NOP ;  /* 0x0000000000007918 */ /* 0x000fcc0000000000 */
[----:B------:R-:W1:Y:S04]  /*07a0*/  LDS.128 R4, [R42.X16] ;  /* 0x000000002a047984 */ /* 0x000e68000000cc00 */
[----:B------:R-:W-:Y:S06]  /*07b0*/  BAR.SYNC.DEFER_BLOCKING 0x0 ;  /* 0x0000000000007b1d */ /* 0x000fec0000010000 */
[----:B0-----:R-:W2:Y:S01]  /*07c0*/  LDG.E.128 R12, [R62.64] ;  /* 0x000000063e0c7981 */ /* 0x001ea2000c1e1d00 */
[----:B------:R-:W-:Y:S01]  /*07d0*/  BSSY B0, `(.L_x_8440) ;  /* 0x000002c000007945 */ /* 0x000fe20003800000 */
[----:B-1---5:R-:W-:-:S02]  /*07e0*/  FADD.FTZ R61, R4, R36 ;  /* 0x00000024043d7221 */ /* 0x022fc40000010000 */
[--C-:B------:R-:W-:Y:S02]  /*07f0*/  FADD.FTZ R58, R5, R36.reuse ;  /* 0x00000024053a7221 */ /* 0x100fe40000010000 */
[--C-:B------:R-:W-:Y:S01]  /*0800*/  FADD.FTZ R59, R6, R36.reuse ;  /* 0x00000024063b7221 */ /* 0x100fe20000010000 */
[----:B------:R-:W-:Y:S01]  /*0810*/  FSETP.GTU.FTZ.AND P3, PT, R61, 20, PT ;  /* 0x41a000003d00780b */ /* 0x000fe20003f7c000 */
[----:B------:R-:W-:Y:S01]  /*0820*/  FADD.FTZ R60, R7, R36 ;  /* 0x00000024073c7221 */ /* 0x000fe20000010000 */
[----:B------:R-:W-:Y:S02]  /*0830*/  FSETP.GTU.FTZ.AND P0, PT, R58, 20, PT ;  /* 0x41a000003a00780b */ /* 0x000fe40003f1c000 */
[----:B------:R-:W-:Y:S02]  /*0840*/  FSETP.GTU.FTZ.AND P1, PT, R59, 20, PT ;  /* 0x41a000003b00780b */ /* 0x000fe40003f3c000 */
[----:B------:R-:W-:Y:S01]  /*0850*/  FSETP.GTU.FTZ.AND P2, PT, R60, 20, PT ;  /* 0x41a000003c00780b */ /* 0x000fe20003f5c000 */
[----:B--2---:R0:W-:Y:S01]  /*0860*/  STS.128 [R42.X16], R12 ;  /* 0x0000000c2a007388 */ /* 0x0041e2000000cc00 */
[----:B------:R-:W-:-:S06]  /*0870*/  NOP ;  /* 0x0000000000007918 */ /* 0x000fcc0000000000 */
[----:B------:R0:W1:Y:S01]  /*0880*/  LDS.128 R16, [R42.X16] ;  /* 0x000000002a107984 */ /* 0x000062000000cc00 */
[----:B------:R-:W-:Y:S05]  /*0890*/  @P3 BRA `(.L_x_8441) ;  /* 0x000001f000003947 */ /* 0x000fea0003800000 */
[----:B------:R-:W-:Y:S01]  /*08a0*/  FMUL.FTZ R61, R61, 1.4426950216293334961 ;  /* 0x3fb8aa3b3d3d7820 */ /* 0x000fe20000410000 */
[----:B------:R-:W-:Y:S01]  /*08b0*/  HFMA2.MMA R7, -RZ, RZ, 1.625, 0 ;  /* 0x3e800000ff077435 */ /* 0x000fe200000001ff */
[----:B0-----:R-:W-:Y:S02]  /*08c0*/  MOV R12, 0x3d39bf78 ;  /* 0x3d39bf78000c7802 */ /* 0x001fe40000000f00 */
        /* <DEDUP_REMOVED lines=28> */
.L_x_8441:
[----:B------:R-:W-:Y:S05]  /*0a90*/  BSYNC B0 ;  /* 0x0000000000007941 */ /* 0x000fea0003800000 */
.L_x_8440:
        /* <DEDUP_REMOVED lines=33> */
.L_x_8443:
[----:B------:R-:W-:Y:S05]  /*0cb0*/  BSYNC B0 ;  /* 0x0000000000007941 */ /* 0x000fea0003800000 */
.L_x_8442:
        /* <DEDUP_REMOVED lines=33> */
.L_x_8445:
[----:B------:R-:W-:Y:S05]  /*0ed0*/  BSYNC B0 ;  /* 0x0000000000007941 */ /* 0x000fea0003800000 */
.L_x_8444:
        /* <DEDUP_REMOVED lines=33> */
.L_x_8447:
[----:B------:R-:W-:Y:S05]  /*10f0*/  BSYNC B0 ;  /* 0x0000000000007941 */ /* 0x000fea0003800000 */
.L_x_8446:
[----:B------:R-:W-:Y:S01]  /*1100*/  MOV R5, c[0x0][0x16c] ;  /* 0x00005b0000057a02 */ /* 0x000fe20000000f00 */
[----:B-1----:R-:W-:Y:S01]  /*1110*/  FFMA.FTZ R4, R8, R16, R39 ;  /* 0x0000001008047223 */ /* 0x002fe20000010027 */
[----:B------:R-:W-:Y:S01]  /*1120*/  BAR.SYNC.DEFER_BLOCKING 0x0 ;  /* 0x0000000000007b1d */ /* 0x000fe20000010000 */
[----:B------:R-:W-:Y:S01]  /*1130*/  CS2R R6, SRZ ;  /* 0x0000000000067805 */ /* 0x000fe2000001ff00 */
[----:B------:R-:W-:Y:S01]  /*1140*/  ISETP.GE.AND P0, PT, R5, 0x1, PT ;  /* 0x000000010500780c */ /* 0x000fe20003f06270 */
[----:B0-----:R-:W-:Y:S02]  /*1150*/  FFMA.FTZ R13, R9, R17, R4 ;  /* 0x00000011090d7223 */ /* 0x001fe40000010004 */
[----:B------:R-:W-:Y:S01]  /*1160*/  CS2R R4, SRZ ;  /* 0x0000000000047805 */ /* 0x000fe2000001ff00 */
[----:B------:R-:W-:Y:S02]  /*1170*/  FMUL.FTZ R12, R16, R34 ;  /* 0x00000022100c7220 */ /* 0x000fe40000410000 */
[----:B------:R-:W-:-:S02]  /*1180*/  FFMA.FTZ R20, R10, R18, R13 ;  /* 0x000000120a147223 */ /* 0x000fc4000001000d */
        /* <DEDUP_REMOVED lines=11> */
[----:B------:R-:W-:Y:S01]  /*1240*/  MOV R68, R44 ;  /* 0x0000002c00447202 */ /* 0x000fe20000000f00 */
        /* <DEDUP_REMOVED lines=11> */
[----:B------:R-:W-:-:S02]  /*1300*/  MOV R69, R46 ;  /* 0x0000002e00457202 */ /* 0x000fc40000000f00 */
[----:B------:R-:W-:Y:S02]  /*1310*/  MOV R70, R54 ;  /* 0x0000003600467202 */ /* 0x000fe40000000f00 */
[----:B------:R-:W-:Y:S02]  /*1320*/  MOV R71, R56 ;  /* 0x0000003800477202 */ /* 0x000fe40000000f00 */
[----:B------:R-:W-:Y:S02]  /*1330*/  MOV R7, RZ ;  /* 0x000000ff00077202 */ /* 0x000fe40000000f00 */
[----:B------:R-:W-:Y:S02]  /*1340*/  SHF.L.U32 R72, R22, 0x8, RZ ;  /* 0x0000000816487819 */ /* 0x000fe400000006ff */
.L_x_8453:
[----:B------:R-:W2:Y:S01]  /*1350*/  LDG.E R73, [R68.64] ;  /* 0x0000000644497981 */ /* 0x000ea2000c1e1900 */
[C---:B------:R-:W-:Y:S02]  /*1360*/  ISETP.NE.AND P1, PT, R40.reuse, RZ, PT ;  /* 0x000000ff2800720c */ /* 0x040fe40003f25270 */
[----:B------:R-:W-:Y:S01]  /*1370*/  IADD3 R23, R40, 0x200, RZ ;  /* 0x0000020028177810 */ /* 0x000fe20007ffe0ff */
[----:B------:R-:W3:Y:S01]  /*1380*/  LDG.E R21, [R70.64] ;  /* 0x0000000646157981 */ /* 0x000ee2000c1e1900 */
[----:B------:R-:W-:-:S02]  /*1390*/  ISETP.GT.AND P0, PT, R55, 0x1, PT ;  /* 0x000000013700780c */ /* 0x000fc40003f04270 */
        /* <DEDUP_REMOVED lines=12> */
[C---:B------:R-:W-:Y:S02]  /*1460*/  FMUL.FTZ R23, R20.reuse, R60 ;  /* 0x0000003c14177220 */ /* 0x040fe40000410000 */
[C---:B------:R-:W-:Y:S02]  /*1470*/  FMUL.FTZ R75, R20.reuse, R58 ;  /* 0x0000003a144b7220 */ /* 0x040fe40000410000 */
[----:B------:R-:W-:Y:S02]  /*1480*/  FMUL.FTZ R20, R20, R59 ;  /* 0x0000003b14147220 */ /* 0x000fe40000410000 */
[----:B------:R-:W4:Y:S01]  /*1490*/  MUFU.EX2 R23, R23 ;  /* 0x0000001700177308 */ /* 0x000f220000000800 */
[----:B---3--:R-:W-:-:S07]  /*14a0*/  FMUL.FTZ R21, R21, R76 ;  /* 0x0000004c15157220 */ /* 0x008fce0000410000 */
[----:B------:R-:W3:Y:S08]  /*14b0*/  MUFU.EX2 R75, R75 ;  /* 0x0000004b004b7308 */ /* 0x000ef00000000800 */
[----:B0-----:R1:W0:Y:S01]  /*14c0*/  MUFU.EX2 R77, R20 ;  /* 0x00000014004d7308 */ /* 0x0012220000000800 */
[-C--:B------:R-:W-:Y:S01]  /*14d0*/  FMUL.FTZ R80, R18, R21.reuse ;  /* 0x0000001512507220 */ /* 0x080fe20000410000 */
[----:B------:R-:W-:Y:S01]  /*14e0*/  BSSY B0, `(.L_x_8449) ;  /* 0x000000e000007945 */ /* 0x000fe20003800000 */
[----:B------:R-:W-:-:S02]  /*14f0*/  FMUL.FTZ R79, R19, R21 ;  /* 0x00000015134f7220 */ /* 0x000fc40000410000 */
[----:B------:R-:W-:Y:S02]  /*1500*/  FMUL.FTZ R76, R9, R58 ;  /* 0x0000003a094c7220 */ /* 0x000fe40000410000 */
[----:B------:R-:W-:Y:S02]  /*1510*/  FMUL.FTZ R78, R17, R21 ;  /* 0x00000015114e7220 */ /* 0x000fe40000410000 */
[----:B----4-:R-:W-:Y:S01]  /*1520*/  FFMA.FTZ R81, R23, R79, R80 ;  /* 0x0000004f17517223 */ /* 0x010fe20000010050 */
[----:B------:R-:W-:Y:S05]  /*1530*/  @P2 BRA `(.L_x_8450) ;  /* 0x0000008000002947 */ /* 0x000fea0003800000 */
[----:B-1-3--:R-:W-:Y:S01]  /*1540*/  ISETP.NE.AND P0, PT, R55, c[0x0][0x174], PT ;  /* 0x00005d0037007a0c */ /* 0x00afe20003f05270 */
[----:B--2---:R-:W-:-:S12]  /*1550*/  HFMA2.MMA R86, -RZ, RZ, 1.875, 0 ;  /* 0x3f800000ff567435 */ /* 0x004fd800000001ff */
[----:B------:R-:W-:-:S04]  /*1560*/  @P0 LEA.HI R20, R55, R55, RZ, 0x1 ;  /* 0x0000003737140211 */ /* 0x000fc800078f08ff */
[----:B------:R-:W-:-:S04]  /*1570*/  @P0 LOP3.LUT R20, R20, 0x3ffffe, RZ, 0xc0, !PT ;  /* 0x003ffffe14140812 */ /* 0x000fc800078ec0ff */
[----:B------:R-:W-:-:S04]  /*1580*/  @P0 IADD3 R20, -R20, R55, RZ ;  /* 0x0000003714140210 */ /* 0x000fc80007ffe1ff */
[----:B------:R-:W-:-:S04]  /*1590*/  @P0 LEA R20, R20, 0x448, 0xa ;  /* 0x0000044814140811 */ /* 0x000fc800078e50ff */
[----:B------:R-:W-:-:S05]  /*15a0*/  @P0 IADD3 R20, R20, R67, RZ ;  /* 0x0000004314140210 */ /* 0x000fca0007ffe0ff */
[----:B------:R1:W2:Y:S02]  /*15b0*/  @P0 LDS R86, [R20] ;  /* 0x0000000014560984 */ /* 0x0002a40000000800 */
.L_x_8450:
[----:B-1-3--:R-:W-:Y:S05]  /*15c0*/  BSYNC B0 ;  /* 0x0000000000007941 */ /* 0x00afea0003800000 */
.L_x_8449:
        /* <DEDUP_REMOVED lines=9> */
[C---:B------:R-:W-:Y:S02]  /*1660*/  FMUL.FTZ R82, R75.reuse, R82 ;  /* 0x000000524b527220 */ /* 0x040fe40000410000 */
[----:B------:R-:W-:Y:S01]  /*1670*/  FFMA.FTZ R20, R75, R83, R76 ;  /* 0x000000534b147223 */ /* 0x000fe2000001004c */
[----:B------:R-:W0:Y:S01]  /*1680*/  SHFL.DOWN PT, R92, R81, 0x1, 0x1f ;  /* 0x08201f00515c7f89 */ /* 0x000e2200000e0000 */
[----:B------:R-:W-:Y:S02]  /*1690*/  FMUL.FTZ R90, R22, R75 ;  /* 0x0000004b165a7220 */ /* 0x000fe40000410000 */
[----:B------:R-:W-:Y:S01]  /*16a0*/  FMUL.FTZ R84, R11, R60 ;  /* 0x0000003c0b547220 */ /* 0x000fe20000410000 */
[----:B------:R-:W1:Y:S01]  /*16b0*/  SHFL.DOWN PT, R91, R82, 0x1, 0x1f ;  /* 0x08201f00525b7f89 */ /* 0x000e6200000e0000 */
[C---:B------:R-:W-:Y:S02]  /*16c0*/  FFMA.FTZ R20, R77.reuse, R20, R66 ;  /* 0x000000144d147223 */ /* 0x040fe40000010042 */
[----:B------:R-:W-:-:S02]  /*16d0*/  FMUL.FTZ R90, R77, R90 ;  /* 0x0000005a4d5a7220 */ /* 0x000fc40000410000 */
        /* <DEDUP_REMOVED lines=72> */
[-C--:B------:R-:W-:Y:S02]  /*1b60*/  FFMA.FTZ R76, R8, -R61.reuse, R83 ;  /* 0x8000003d084c7223 */ /* 0x080fe40000010053 */
[----:B------:R-:W-:Y:S02]  /*1b70*/  FMUL.FTZ R75, R88, R61 ;  /* 0x0000003d584b7220 */ /* 0x000fe40000410000 */
[----:B------:R-:W-:Y:S02]  /*1b80*/  FFMA.FTZ R93, R77, R91, R66 ;  /* 0x0000005b4d5d7223 */ /* 0x000fe40000010042 */
[-C--:B------:R-:W-:Y:S02]  /*1b90*/  FFMA.FTZ R90, R9, -R58.reuse, R91 ;  /* 0x8000003a095a7223 */ /* 0x080fe4000001005b */
        /* <DEDUP_REMOVED lines=14> */
[C---:B--2---:R-:W-:Y:S01]  /*1c80*/  FFMA.FTZ R21, R82.reuse, R21, R81 ;  /* 0x0000001552157223 */ /* 0x044fe20000010051 */
[----:B------:R-:W0:Y:S01]  /*1c90*/  SHFL.DOWN PT, R79, R92, 0x1, 0x1f ;  /* 0x08201f005c4f7f89 */ /* 0x000e2200000e0000 */
[----:B------:R-:W-:Y:S02]  /*1ca0*/  FMUL.FTZ R20, R82, R20 ;  /* 0x0000001452147220 */ /* 0x000fe40000410000 */
[C---:B------:R-:W-:Y:S01]  /*1cb0*/  FMUL.FTZ R82, R73.reuse, R86 ;  /* 0x0000005649527220 */ /* 0x040fe20000410000 */
[----:B------:R-:W1:Y:S01]  /*1cc0*/  SHFL.DOWN PT, R22, R23, 0x1, 0x1f ;  /* 0x08201f0017167f89 */ /* 0x000e6200000e0000 */
[----:B------:R-:W-:Y:S02]  /*1cd0*/  FMUL.FTZ R81, R73, R80 ;  /* 0x0000005049517220 */ /* 0x000fe40000410000 */
[----:B------:R-:W-:Y:S01]  /*1ce0*/  FMUL.FTZ R82, R82, R89 ;  /* 0x0000005952527220 */ /* 0x000fe20000410000 */
[----:B------:R-:W-:Y:S01]  /*1cf0*/  @!P2 STS.64 [UR4+0xcc8], R20 ;  /* 0x000cc814ff00a988 */ /* 0x000fe20008000a04 */
        /* <DEDUP_REMOVED lines=31> */
[----:B------:R-:W-:Y:S02]  /*1ef0*/  FMUL.FTZ R73, R73, R88 ;  /* 0x0000005849497220 */ /* 0x000fe40000410000 */
[----:B-1----:R-:W-:Y:S01]  /*1f00*/  @!P0 FADD.FTZ R23, R23, R22 ;  /* 0x0000001617178221 */ /* 0x002fe20000010000 */
[----:B------:R-:W-:Y:S01]  /*1f10*/  MOV R22, R92 ;  /* 0x0000005c00167202 */ /* 0x000fe20000000f00 */
[----:B------:R-:W-:Y:S02]  /*1f20*/  FMUL.FTZ R79, R79, R90 ;  /* 0x0000005a4f4f7220 */ /* 0x000fe40000410000 */
[----:B------:R-:W-:Y:S02]  /*1f30*/  FMUL.FTZ R73, R73, R76 ;  /* 0x0000004c49497220 */ /* 0x000fe40000410000 */
        /* <DEDUP_REMOVED lines=15> */
.L_x_8452:
[----:B0-----:R-:W-:Y:S05]  /*2030*/  BSYNC B0 ;  /* 0x0000000000007941 */ /* 0x001fea0003800000 */
.L_x_8451:
        /* <DEDUP_REMOVED lines=20> */
.L_x_8448:
[----:B------:R-:W-:Y:S01]  /*2180*/  BAR.SYNC.DEFER_BLOCKING 0x0 ;  /* 0x0000000000007b1d */ /* 0x000fe20000010000 */
[----:B------:R-:W-:-:S04]  /*2190*/  LEA R8, P0, R40, R51, 0x4 ;  /* 0x0000003328087211 */ /* 0x000fc800078020ff */
[----:B------:R-:W-:-:S06]  /*21a0*/  LEA.HI.X R9, R40, R53, R57, 0x4, P0 ;  /* 0x0000003528097211 */ /* 0x000fcc00000f2439 */
[----:B------:R-:W2:Y:S01]  /*21b0*/  LDG.E.128 R8, [R8.64] ;  /* 0x0000000608087981 */ /* 0x000ea2000c1e1d00 */
[----:B------:R-:W-:Y:S01]  /*21c0*/  IADD3 R60, R55, -0x1, RZ ;  /* 0xffffffff373c7810 */ /* 0x000fe20007ffe0ff */
[----:B------:R-:W-:-:S04]  /*21d0*/  IMAD R58, R38, c[0x0][0x2d8], RZ ;  /* 0x0000b600263a7a24 */ /* 0x000fc800078e02ff */
[----:B------:R-:W-:Y:S01]  /*21e0*/  IMAD R61, R37, c[0x0][0x2dc], R58 ;  /* 0x0000b700253d7a24 */ /* 0x000fe200078e023a */
[----:B------:R-:W-:Y:S01]  /*21f0*/  SHF.L.U32 R58, R40, 0x4, RZ ;  /* 0x00000004283a7819 */ /* 0x000fe200000006ff */
[----:B--2---:R-:W-:Y:S01]  /*2200*/  STS.128 [R42.X16], R8 ;  /* 0x000000082a007388 */ /* 0x004fe2000000cc00 */
[----:B------:R-:W-:-:S06]  /*2210*/  NOP ;  /* 0x0000000000007918 */ /* 0x000fcc0000000000 */
[----:B------:R-:W0:Y:S04]  /*2220*/  LDS.128 R16, [R42.X16] ;  /* 0x000000002a107984 */ /* 0x000e28000000cc00 */
[----:B------:R-:W-:Y:S06]  /*2230*/  BAR.SYNC.DEFER_BLOCKING 0x0 ;  /* 0x0000000000007b1d */ /* 0x000fec0000010000 */
[----:B------:R1:W-:Y:S01]  /*2240*/  STS.128 [R42.X16], R12 ;  /* 0x0000000c2a007388 */ /* 0x0003e2000000cc00 */
[----:B0-----:R-:W-:-:S02]  /*2250*/  FADD.FTZ R16, R16, R36 ;  /* 0x0000002410107221 */ /* 0x001fc40000010000 */
[--C-:B------:R-:W-:Y:S02]  /*2260*/  FADD.FTZ R17, R17, R36.reuse ;  /* 0x0000002411117221 */ /* 0x100fe40000010000 */
[--C-:B------:R-:W-:Y:S01]  /*2270*/  FADD.FTZ R20, R18, R36.reuse ;  /* 0x0000002412147221 */ /* 0x100fe20000010000 */
[----:B------:R-:W-:Y:S01]  /*2280*/  FSETP.GTU.FTZ.AND P0, PT, R16, 20, PT ;  /* 0x41a000001000780b */ /* 0x000fe20003f1c000 */
[----:B------:R-:W-:Y:S01]  /*2290*/  FADD.FTZ R23, R19, R36 ;  /* 0x0000002413177221 */ /* 0x000fe20000010000 */
[----:B------:R-:W-:Y:S01]  /*22a0*/  FSETP.GTU.FTZ.AND P1, PT, R17, 20, PT ;  /* 0x41a000001100780b */ /* 0x000fe20003f3c000 */
[----:B-1----:R-:W-:Y:S01]  /*22b0*/  IMAD R13, R35, c[0x0][0x2e0], RZ ;  /* 0x0000b800230d7a24 */ /* 0x002fe200078e02ff */
[----:B------:R-:W-:Y:S02]  /*22c0*/  FSETP.GTU.FTZ.AND P2, PT, R20, 20, PT ;  /* 0x41a000001400780b */ /* 0x000fe40003f5c000 */
[----:B------:R-:W-:-:S07]  /*22d0*/  FSETP.GTU.FTZ.AND P3, PT, R23, 20, PT ;  /* 0x41a000001700780b */ /* 0x000fce0003f7c000 */
[----:B------:R-:W-:Y:S01]  /*22e0*/  @!P0 FMUL.FTZ R18, R16, -1.4426950216293334961 ;  /* 0xbfb8aa3b10128820 */ /* 0x000fe20000410000 */
[----:B------:R-:W-:Y:S01]  /*22f0*/  SHF.L.U32 R16, R60, 0x7, RZ ;  /* 0x000000073c107819 */ /* 0x000fe200000006ff */
[----:B------:R-:W-:Y:S02]  /*2300*/  @!P1 FMUL.FTZ R8, R17, -1.4426950216293334961 ;  /* 0xbfb8aa3b11089820 */ /* 0x000fe40000410000 */
[----:B------:R-:W-:Y:S01]  /*2310*/  @!P2 FMUL.FTZ R19, R20, -1.4426950216293334961 ;  /* 0xbfb8aa3b1413a820 */ /* 0x000fe20000410000 */
[----:B------:R-:W-:Y:S01]  /*2320*/  SHF.R.S32.HI R17, RZ, 0x1f, R16 ;  /* 0x0000001fff117819 */ /* 0x000fe20000011410 */
[----:B------:R-:W0:Y:S01]  /*2330*/  @!P0 MUFU.EX2 R18, R18 ;  /* 0x0000001200128308 */ /* 0x000e220000000800 */
[----:B------:R-:W-:-:S07]  /*2340*/  @!P3 FMUL.FTZ R23, R23, -1.4426950216293334961 ;  /* 0xbfb8aa3b1717b820 */ /* 0x000fce0000410000 */
[----:B------:R1:W2:Y:S01]  /*2350*/  @!P1 MUFU.EX2 R21, R8 ;  /* 0x0000000800159308 */ /* 0x0002a20000000800 */
[----:B------:R-:W-:-:S07]  /*2360*/  NOP ;  /* 0x0000000000007918 */ /* 0x000fce0000000000 */
[----:B------:R3:W4:Y:S01]  /*2370*/  @!P2 MUFU.EX2 R22, R19 ;  /* 0x000000130016a308 */ /* 0x0007220000000800 */
[----:B-1----:R-:W1:Y:S01]  /*2380*/  LDS.128 R8, [R42.X16] ;  /* 0x000000002a087984 */ /* 0x002e62000000cc00 */
[----:B0-----:R-:W-:-:S06]  /*2390*/  @!P0 FADD.FTZ R20, R18, 1 ;  /* 0x3f80000012148421 */ /* 0x001fcc0000010000 */
[----:B------:R-:W0:Y:S01]  /*23a0*/  @!P3 MUFU.EX2 R23, R23 ;  /* 0x000000170017b308 */ /* 0x000e220000000800 */
[----:B---3--:R-:W-:-:S04]  /*23b0*/  IMAD.WIDE.U32 R18, R37, c[0x0][0x2d8], R16 ;  /* 0x0000b60025127a25 */ /* 0x008fc800078e0010 */
[----:B--2---:R-:W-:Y:S01]  /*23c0*/  @!P1 FADD.FTZ R21, R21, 1 ;  /* 0x3f80000015159421 */ /* 0x004fe20000010000 */
[----:B------:R-:W-:Y:S01]  /*23d0*/  IADD3 R19, R19, R61, RZ ;  /* 0x0000003d13137210 */ /* 0x000fe20007ffe0ff */
[----:B------:R-:W-:Y:S01]  /*23e0*/  IMAD R61, R0, c[0x0][0x2e4], R13 ;  /* 0x0000b900003d7a24 */ /* 0x000fe200078e020d */
[----:B------:R-:W2:Y:S01]  /*23f0*/  @!P0 MUFU.RCP R59, R20 ;  /* 0x00000014003b8308 */ /* 0x000ea20000001000 */
[----:B----4-:R-:W-:Y:S02]  /*2400*/  @!P2 FADD.FTZ R22, R22, 1 ;  /* 0x3f8000001616a421 */ /* 0x010fe40000010000 */
[----:B------:R-:W-:-:S04]  /*2410*/  IMAD.WIDE.U32 R12, R0, c[0x0][0x2e0], R18 ;  /* 0x0000b800000c7a25 */ /* 0x000fc800078e0012 */
[----:B------:R-:W-:Y:S01]  /*2420*/  IMAD.WIDE.U32 R16, R37, c[0x0][0x2f8], R16 ;  /* 0x0000be0025107a25 */ /* 0x000fe200078e0010 */
[----:B------:R-:W-:Y:S01]  /*2430*/  IADD3 R13, R13, R61, RZ ;  /* 0x0000003d0d0d7210 */ /* 0x000fe20007ffe0ff */
[----:B------:R-:W3:Y:S01]  /*2440*/  @!P1 MUFU.RCP R14, R21 ;  /* 0x00000015000e9308 */ /* 0x000ee20000001000 */
[----:B------:R-:W-:Y:S01]  /*2450*/  LEA R18, P4, R12, c[0x0][0x330], 0x2 ;  /* 0x0000cc000c127a11 */ /* 0x000fe200078810ff */
[----:B0-----:R-:W-:Y:S01]  /*2460*/  @!P3 FADD.FTZ R23, R23, 1 ;  /* 0x3f8000001717b421 */ /* 0x001fe20000010000 */
[----:B------:R-:W-:Y:S02]  /*2470*/  SHF.L.U64.HI R61, R40, 0x4, R57 ;  /* 0x00000004283d7819 */ /* 0x000fe40000010239 */
[----:B------:R-:W-:Y:S02]  /*2480*/  LEA.HI.X R12, R12, c[0x0][0x334], R13, 0x2, P4 ;  /* 0x0000cd000c0c7a11 */ /* 0x000fe400020f140d */
[----:B------:R-:W-:Y:S01]  /*2490*/  IADD3 R18, P4, R18, R58, RZ ;  /* 0x0000003a12127210 */ /* 0x000fe20007f9e0ff */
[----:B------:R-:W0:Y:S01]  /*24a0*/  @!P2 MUFU.RCP R15, R22 ;  /* 0x00000016000fa308 */ /* 0x000e220000001000 */
[----:B--2---:R-:W-:-:S02]  /*24b0*/  @!P0 FMUL.FTZ R4, R4, R59 ;  /* 0x0000003b04048220 */ /* 0x004fc40000410000 */
[----:B------:R-:W-:-:S05]  /*24c0*/  IADD3.X R19, R12, R61, RZ, P4, !PT ;  /* 0x0000003d0c137210 */ /* 0x000fca00027fe4ff */
[----:B-1----:R1:W-:Y:S01]  /*24d0*/  STG.E.128 [R18.64], R8 ;  /* 0x0000000812007986 */ /* 0x0023e2000c101d06 */
[----:B------:R2:W4:Y:S01]  /*24e0*/  @!P3 MUFU.RCP R20, R23 ;  /* 0x000000170014b308 */ /* 0x0005220000001000 */
[----:B---3--:R-:W-:Y:S02]  /*24f0*/  @!P1 FMUL.FTZ R5, R5, R14 ;  /* 0x0000000e05059220 */ /* 0x008fe40000410000 */
[----:B------:R-:W-:Y:S01]  /*2500*/  BAR.SYNC.DEFER_BLOCKING 0x0 ;  /* 0x0000000000007b1d */ /* 0x000fe20000010000 */
[----:B------:R-:W-:Y:S01]  /*2510*/  IADD3 R50, P1, R50, -0x200, RZ ;  /* 0xfffffe0032327810 */ /* 0x000fe20007f3e0ff */
[----:B0-----:R-:W-:Y:S01]  /*2520*/  @!P2 FMUL.FTZ R6, R6, R15 ;  /* 0x0000000f0606a220 */ /* 0x001fe20000410000 */
[----:B------:R-:W-:Y:S01]  /*2530*/  IADD3 R48, P2, R48, -0x200, RZ ;  /* 0xfffffe0030307810 */ /* 0x000fe20007f5e0ff */
[----:B--2---:R-:W-:Y:S01]  /*2540*/  IMAD R23, R35, c[0x0][0x300], RZ ;  /* 0x0000c00023177a24 */ /* 0x004fe200078e02ff */
[----:B------:R-:W-:Y:S02]  /*2550*/  IADD3.X R52, R52, -0x1, RZ, P1, !PT ;  /* 0xffffffff34347810 */ /* 0x000fe40000ffe4ff */
[----:B------:R-:W-:Y:S01]  /*2560*/  IADD3.X R49, R49, -0x1, RZ, P2, !PT ;  /* 0xffffffff31317810 */ /* 0x000fe200017fe4ff */
[----:B------:R-:W-:-:S02]  /*2570*/  IMAD R23, R0, c[0x0][0x304], R23 ;  /* 0x0000c10000177a24 */ /* 0x000fc400078e0217 */
[----:B----4-:R-:W-:Y:S01]  /*2580*/  @!P3 FMUL.FTZ R7, R7, R20 ;  /* 0x000000140707b220 */ /* 0x010fe20000410000 */
[----:B------:R-:W-:Y:S01]  /*2590*/  ISETP.GT.AND P3, PT, R55, 0x1, PT ;  /* 0x000000013700780c */ /* 0x000fe20003f64270 */
[----:B------:R-:W-:Y:S01]  /*25a0*/  IMAD R20, R38, c[0x0][0x2f8], RZ ;  /* 0x0000be0026147a24 */ /* 0x000fe200078e02ff */
[----:B------:R-:W-:-:S03]  /*25b0*/  MOV R55, R60 ;  /* 0x0000003c00377202 */ /* 0x000fc60000000f00 */
[----:B------:R-:W-:Y:S01]  /*25c0*/  IMAD R21, R37, c[0x0][0x2fc], R20 ;  /* 0x0000bf0025157a24 */ /* 0x000fe200078e0214 */
[----:B------:R0:W-:Y:S01]  /*25d0*/  STS.128 [R42.X16], R4 ;  /* 0x000000042a007388 */ /* 0x0001e2000000cc00 */
[----:B------:R-:W-:-:S06]  /*25e0*/  NOP ;  /* 0x0000000000007918 */ /* 0x000fcc0000000000 */
[----:B------:R-:W2:Y:S01]  /*25f0*/  LDS.128 R12, [R42.X16] ;  /* 0x000000002a0c7984 */ /* 0x000ea2000000cc00 */
[----:B------:R-:W-:-:S05]  /*2600*/  IADD3 R17, R17, R21, RZ ;  /* 0x0000001511117210 */ /* 0x000fca0007ffe0ff */
[----:B-1----:R-:W-:-:S04]  /*2610*/  IMAD.WIDE.U32 R8, R0, c[0x0][0x300], R16 ;  /* 0x0000c00000087a25 */ /* 0x002fc800078e0010 */
[----:B0-----:R-:W-:Y:S01]  /*2620*/  FADD.FTZ R4, R4, R41 ;  /* 0x0000002904047221 */ /* 0x001fe20000010000 */
[----:B------:R-:W-:Y:S02]  /*2630*/  IADD3 R11, R9, R23, RZ ;  /* 0x00000017090b7210 */ /* 0x000fe40007ffe0ff */
[----:B------:R-:W-:Y:S01]  /*2640*/  LEA R9, P0, R8, c[0x0][0x340], 0x2 ;  /* 0x0000d00008097a11 */ /* 0x000fe200078010ff */
[----:B------:R-:W-:-:S03]  /*2650*/  FADD.FTZ R5, R4, R5 ;  /* 0x0000000504057221 */ /* 0x000fc60000010000 */
[----:B------:R-:W-:Y:S01]  /*2660*/  LEA.HI.X R10, R8, c[0x0][0x344], R11, 0x2, P0 ;  /* 0x0000d100080a7a11 */ /* 0x000fe200000f140b */
[----:B------:R-:W-:Y:S01]  /*2670*/  FADD.FTZ R6, R5, R6 ;  /* 0x0000000605067221 */ /* 0x000fe20000010000 */
[----:B------:R-:W-:-:S03]  /*2680*/  IADD3 R8, P0, R9, R58, RZ ;  /* 0x0000003a09087210 */ /* 0x000fc60007f1e0ff */
[----:B------:R-:W-:Y:S01]  /*2690*/  FADD.FTZ R41, R6, R7 ;  /* 0x0000000706297221 */ /* 0x000fe20000010000 */
[----:B------:R-:W-:Y:S02]  /*26a0*/  IADD3.X R9, R10, R61, RZ, P0, !PT ;  /* 0x0000003d0a097210 */ /* 0x000fe400007fe4ff */
[----:B------:R-:W-:-:S04]  /*26b0*/  IADD3 R51, P0, R51, -0x200, RZ ;  /* 0xfffffe0033337810 */ /* 0x000fc80007f1e0ff */
[----:B------:R-:W-:Y:S01]  /*26c0*/  IADD3.X R53, R53, -0x1, RZ, P0, !PT ;  /* 0xffffffff35357810 */ /* 0x000fe200007fe4ff */
[----:B--2---:R0:W-:Y:S01]  /*26d0*/  STG.E.128 [R8.64], R12 ;  /* 0x0000000c08007986 */ /* 0x0041e2000c101d06 */
[----:B------:R-:W-:Y:S01]  /*26e0*/  @!P3 CALL.REL.NOINC `(.L_x_8439) ;  /* 0x000000100000b944 */ /* 0x000fe20003c00000 */
[----:B------:R-:W-:Y:S05]  /*26f0*/  BRA `(.L_x_8454) ;  /* 0xffffdf9000007947 */ /* 0x000fea000383ffff */
.L_x_8439:
        /* <DEDUP_REMOVED lines=24> */
.L_x_8456:
[----:B0-----:R-:W-:Y:S05]  /*2880*/  BSYNC B0 ;  /* 0x0000000000007941 */ /* 0x001fea0003800000 */
.L_x_8455:
        /* <DEDUP_REMOVED lines=23> */
.L_x_8458:
[----:B0-----:R-:W0:Y:S02]  /*2a00*/  S2R R15, SR_TID.X ;  /* 0x00000000000f7919 */ /* 0x001e240000002100 */
.L_x_8459:
[----:B0-----:R-:W-:Y:S05]  /*2a10*/  BSYNC B0 ;  /* 0x0000000000007941 */ /* 0x001fea0003800000 */
.L_x_8457:
        /* <DEDUP_REMOVED lines=10> */
.L_x_8460:
[----:B0-----:R-:W0:Y:S01]  /*2ac0*/  LDS R17, [R15.X4+0x14c8] ;  /* 0x0014c8000f117984 */ /* 0x001e220000004800 */
[----:B------:R-:W-:Y:S01]  /*2ad0*/  SHF.R.S32.HI R14, RZ, 0x1f, R15 ;  /* 0x0000001fff0e7819 */ /* 0x000fe2000001140f */
[----:B------:R-:W-:Y:S01]  /*2ae0*/  YIELD ;  /* 0x0000000000007946 */ /* 0x000fe20003800000 */
[----:B------:R-:W-:Y:S01]  /*2af0*/  MOV R46, R28 ;  /* 0x0000001c002e7202 */ /* 0x000fe20000000f00 */
[----:B------:R-:W1:Y:S01]  /*2b00*/  LDS R19, [R15.X4+0x18c8] ;  /* 0x0018c8000f137984 */ /* 0x000e620000004800 */
[----:B------:R-:W-:Y:S01]  /*2b10*/  MOV R42, R32 ;  /* 0x00000020002a7202 */ /* 0x000fe20000000f00 */
        /* <DEDUP_REMOVED lines=15> */
[C---:B------:R-:W-:Y:S02]  /*2c10*/  IMAD R16, R14.reuse, c[0x0][0x2b0], RZ ;  /* 0x0000ac000e107a24 */ /* 0x040fe400078e02ff */
[----:B------:R-:W-:Y:S02]  /*2c20*/  IMAD R18, R14, c[0x0][0x1a0], RZ ;  /* 0x000068000e127a24 */ /* 0x000fe400078e02ff */
[----:B------:R-:W-:Y:S01]  /*2c30*/  IMAD.WIDE.U32 R4, R15, c[0x0][0x2b0], R44 ;  /* 0x0000ac000f047a25 */ /* 0x000fe200078e002c */
[----:B0-----:R-:W-:-:S02]  /*2c40*/  MOV R6, R12 ;  /* 0x0000000c00067202 */ /* 0x001fc40000000f00 */
[----:B------:R-:W-:Y:S01]  /*2c50*/  MOV R7, R35 ;  /* 0x0000002300077202 */ /* 0x000fe20000000f00 */
[C---:B------:R-:W-:Y:S02]  /*2c60*/  IMAD R23, R15.reuse, c[0x0][0x2b4], R16 ;  /* 0x0000ad000f177a24 */ /* 0x040fe400078e0210 */
[C---:B------:R-:W-:Y:S02]  /*2c70*/  IMAD R25, R15.reuse, c[0x0][0x1a4], R18 ;  /* 0x000069000f197a24 */ /* 0x040fe400078e0212 */
[----:B------:R-:W-:Y:S01]  /*2c80*/  IMAD.WIDE.U32 R8, R15, c[0x0][0x1a0], R6 ;  /* 0x000068000f087a25 */ /* 0x000fe200078e0006 */
[----:B------:R-:W-:Y:S02]  /*2c90*/  LEA R6, P0, R4, c[0x0][0x318], 0x2 ;  /* 0x0000c60004067a11 */ /* 0x000fe400078010ff */
[----:B------:R-:W-:Y:S02]  /*2ca0*/  IADD3 R7, R5, R23, RZ ;  /* 0x0000001705077210 */ /* 0x000fe40007ffe0ff */
[----:B--2---:R-:W-:-:S02]  /*2cb0*/  LEA R10, P1, R8, c[0x0][0x228], 0x2 ;  /* 0x00008a00080a7a11 */ /* 0x004fc400078210ff */
        /* <DEDUP_REMOVED lines=20> */
.L_x_8461:
        /* <DEDUP_REMOVED lines=16> */
.L_x_9154:


//--------------------- .text._Z25selective_scan_bwd_kernelI32Selective_Scan_bwd_kernel_traitsILi32ELi4ELb1ELb0ELb0ELb1ELb1EffEEv12SSMParamsBwd --------------------------
	.section	.text._Z25selective_scan_bwd_kernelI32Selective_Scan_bwd_kernel_traitsILi32ELi4ELb1ELb0ELb0ELb1ELb1EffEEv12SSMParamsBwd,"ax",@progbits
	.sectioninfo	@"SHI_REGISTERS=88"
	.align	128
        .global         _Z25selective_scan_bwd_kernelI32Selective_Scan_bwd_kernel_traitsILi32ELi4ELb1ELb0ELb0ELb1ELb1EffEEv12SSMParamsBwd
        .type           _Z25selective_scan_bwd_kernelI32Selective_Scan_bwd_kernel_traitsILi32ELi4ELb1ELb0ELb0ELb1ELb1EffEEv12SSMParamsBwd,@function
        .size           _Z25selective_scan_bwd_kernelI32Selective_Scan_bwd_kernel_traitsILi32ELi4ELb1ELb0ELb0ELb1ELb1EffEEv12SSMParamsBwd,(.L_x_9155 - _Z25selective_scan_bwd_kernelI32Selective_Scan_bwd_kernel_traitsILi32ELi4ELb1ELb0ELb0ELb1ELb1EffEEv12SSMParamsBwd)
        .other          _Z25selective_scan_bwd_kernelI32Selective_Scan_bwd_kernel_traitsILi32ELi4ELb1ELb0ELb0ELb1ELb1EffEEv12SSMParamsBwd,@"STO_CUDA_ENTRY STV_DEFAULT"
_Z25selective_scan_bwd_kernelI32Selective_Scan_bwd_kernel_traitsILi32ELi4ELb1ELb0ELb0ELb1ELb1EffEEv12SSMParamsBwd:
.text._Z25selective_scan_bwd_kernelI32Selective_Scan_bwd_kernel_traitsILi32ELi4ELb1ELb0ELb0ELb1ELb1EffEEv12SSMParamsBwd:
        /* <DEDUP_REMOVED lines=34> */
[C---:B------:R-:W-:Y:S01]  /*0220*/  LEA R7, R16.reuse, 0xffffff80, 0x7 ;  /* 0xffffff8010077811 */ /* 0x040fe200078e38ff */
[C---:B------:R-:W-:Y:S01]  /*0230*/  IMAD R17, R3.reuse, c[0x0][0x1d8], RZ ;  /* 0x0000760003117a24 */ /* 0x040fe200078e02ff */
[----:B------:R-:W-:Y:S01]  /*0240*/  ISETP.GE.AND P3, PT, R16, 0x1, PT ;  /* 0x000000011000780c */ /* 0x000fe20003f66270 */
[----:B------:R-:W-:Y:S01]  /*0250*/  IMAD R19, R3, c[0x0][0x1e8], RZ ;  /* 0x00007a0003137a24 */ /* 0x000fe200078e02ff */
[----:B------:R-:W-:Y:S01]  /*0260*/  IADD3 R13, R13, R15, RZ ;  /* 0x0000000f0d0d7210 */ /* 0x000fe20007ffe0ff */
[----:B------:R-:W-:Y:S01]  /*0270*/  IMAD.WIDE.U32 R8, R0, c[0x0][0x1d8], R8 ;  /* 0x0000760000087a25 */ /* 0x000fe200078e0008 */
[----:B------:R-:W-:-:S03]  /*0280*/  SHF.R.S32.HI R15, RZ, 0x1f, R7 ;  /* 0x0000001fff0f7819 */ /* 0x000fc60000011407 */
[C---:B------:R-:W-:Y:S01]  /*0290*/  IMAD.WIDE.U32 R10, R0.reuse, c[0x0][0x1e8], R10 ;  /* 0x00007a00000a7a25 */ /* 0x040fe200078e000a */
[C---:B------:R-:W-:Y:S02]  /*02a0*/  IADD3 R14, P1, R7.reuse, R8, RZ ;  /* 0x00000008070e7210 */ /* 0x040fe40007f3e0ff */
[----:B------:R-:W-:Y:S01]  /*02b0*/  @P0 MOV R48, 0x8 ;  /* 0x0000000800300802 */ /* 0x000fe20000000f00 */
[----:B------:R-:W-:Y:S01]  /*02c0*/  IMAD.WIDE.U32 R12, R0, c[0x0][0x280], R12 ;  /* 0x0000a000000c7a25 */ /* 0x000fe200078e000c */
[----:B------:R-:W-:-:S03]  /*02d0*/  IADD3 R10, P2, R7, R10, RZ ;  /* 0x0000000a070a7210 */ /* 0x000fc60007f5e0ff */
[C---:B------:R-:W-:Y:S01]  /*02e0*/  IMAD R17, R0.reuse, c[0x0][0x1dc], R17 ;  /* 0x0000770000117a24 */ /* 0x040fe200078e0211 */
[----:B------:R-:W-:Y:S01]  /*02f0*/  IADD3 R8, P4, R7, R12, RZ ;  /* 0x0000000c07087210 */ /* 0x000fe20007f9e0ff */
[----:B------:R-:W-:Y:S01]  /*0300*/  IMAD R19, R0, c[0x0][0x1ec], R19 ;  /* 0x00007b0000137a24 */ /* 0x000fe200078e0213 */
[----:B------:R-:W-:Y:S01]  /*0310*/  LEA R16, P5, R10, c[0x0][0x248], 0x2 ;  /* 0x000092000a107a11 */ /* 0x000fe200078a10ff */
[----:B------:R-:W-:Y:S01]  /*0320*/  IMAD R21, R3, c[0x0][0x280], RZ ;  /* 0x0000a00003157a24 */ /* 0x000fe200078e02ff */
[C---:B------:R-:W-:Y:S02]  /*0330*/  IADD3.X R9, R15.reuse, R9, R17, P1, !PT ;  /* 0x000000090f097210 */ /* 0x040fe40000ffe411 */
[----:B------:R-:W-:Y:S01]  /*0340*/  IADD3.X R7, R15, R11, R19, P2, !PT ;  /* 0x0000000b0f077210 */ /* 0x000fe200017fe413 */
[----:B------:R-:W-:Y:S01]  /*0350*/  IMAD R21, R0, c[0x0][0x284], R21 ;  /* 0x0000a10000157a24 */ /* 0x000fe200078e0215 */
[----:B------:R-:W-:Y:S02]  /*0360*/  ISETP.NE.U32.AND P1, PT, RZ, c[0x0][0x328], PT ;  /* 0x0000ca00ff007a0c */ /* 0x000fe40003f25070 */
[----:B------:R-:W-:-:S02]  /*0370*/  ISETP.NE.U32.AND P2, PT, RZ, c[0x0][0x348], PT ;  /* 0x0000d200ff007a0c */ /* 0x000fc40003f45070 */
[----:B------:R-:W-:Y:S02]  /*0380*/  IADD3.X R11, R15, R13, R21, P4, !PT ;  /* 0x0000000d0f0b7210 */ /* 0x000fe400027fe415 */
[----:B------:R-:W-:Y:S02]  /*0390*/  ISETP.NE.AND.EX P1, PT, RZ, c[0x0][0x32c], PT, P1 ;  /* 0x0000cb00ff007a0c */ /* 0x000fe40003f25310 */
[----:B------:R-:W-:Y:S02]  /*03a0*/  ISETP.NE.AND.EX P2, PT, RZ, c[0x0][0x34c], PT, P2 ;  /* 0x0000d300ff007a0c */ /* 0x000fe40003f45320 */
[----:B------:R-:W-:Y:S01]  /*03b0*/  LEA.HI.X R13, R10, c[0x0][0x24c], R7, 0x2, P5 ;  /* 0x000093000a0d7a11 */ /* 0x000fe200028f1407 */
[----:B------:R-:W-:Y:S01]  /*03c0*/  @P0 IMAD R7, R5, c[0x0][0x164], R0 ;  /* 0x0000590005070a24 */ /* 0x000fe200078e0200 */
[----:B------:R-:W-:Y:S02]  /*03d0*/  LEA R18, P4, R14, c[0x0][0x240], 0x2 ;  /* 0x000090000e127a11 */ /* 0x000fe400078810ff */
[----:B------:R-:W-:Y:S01]  /*03e0*/  LEA R17, P6, R8, c[0x0][0x308], 0x2 ;  /* 0x0000c20008117a11 */ /* 0x000fe200078c10ff */
[----:B------:R-:W-:Y:S01]  /*03f0*/  @P0 IMAD R7, R7, c[0x0][0x174], RZ ;  /* 0x00005d0007070a24 */ /* 0x000fe200078e02ff */
[----:B------:R-:W-:-:S02]  /*0400*/  LEA.HI.X R12, R14, c[0x0][0x244], R9, 0x2, P4 ;  /* 0x000091000e0c7a11 */ /* 0x000fc400020f1409 */
[----:B------:R-:W-:Y:S01]  /*0410*/  LEA.HI.X R11, R8, c[0x0][0x30c], R11, 0x2, P6 ;  /* 0x0000c300080b7a11 */ /* 0x000fe200030f140b */
[----:B------:R-:W-:Y:S01]  /*0420*/  @P0 IMAD R7, R7, c[0x0][0x16c], RZ ;  /* 0x00005b0007070a24 */ /* 0x000fe200078e02ff */
[C---:B------:R-:W-:Y:S02]  /*0430*/  @P1 LEA R46, P4, R0.reuse, c[0x0][0x328], 0x2 ;  /* 0x0000ca00002e1a11 */ /* 0x040fe400078810ff */
[C---:B------:R-:W-:Y:S01]  /*0440*/  @P2 LEA R44, P5, R0.reuse, c[0x0][0x348], 0x2 ;  /* 0x0000d200002c2a11 */ /* 0x040fe200078a10ff */
[----:B------:R-:W-:Y:S01]  /*0450*/  @P0 IMAD.WIDE R48, R7, R48, c[0x0][0x260] ;  /* 0x0000980007300625 */ /* 0x000fe200078e0230 */
[----:B------:R-:W-:Y:S01]  /*0460*/  HFMA2.MMA R7, -RZ, RZ, 0, 0 ;  /* 0x00000000ff077435 */ /* 0x000fe200000001ff */
[C-C-:B------:R-:W-:Y:S01]  /*0470*/  @P1 LEA.HI.X R47, R0.reuse, c[0x0][0x32c], R3.reuse, 0x2, P4 ;  /* 0x0000cb00002f1a11 */ /* 0x140fe200020f1403 */
[----:B------:R-:W-:Y:S01]  /*0480*/  @!P0 CS2R R48, SRZ ;  /* 0x0000000000308805 */ /* 0x000fe2000001ff00 */
[----:B------:R-:W-:Y:S02]  /*0490*/  @P2 LEA.HI.X R45, R0, c[0x0][0x34c], R3, 0x2, P5 ;  /* 0x0000d300002d2a11 */ /* 0x000fe400028f1403 */
[----:B------:R-:W-:Y:S01]  /*04a0*/  MOV R19, RZ ;  /* 0x000000ff00137202 */ /* 0x000fe20000000f00 */
[----:B------:R-:W-:Y:S05]  /*04b0*/  @!P3 BRA `(.L_x_8462) ;  /* 0x000029700000b947 */ /* 0x000fea0003800000 */
[----:B------:R-:W0:Y:S01]  /*04c0*/  S2R R9, SR_TID.X ;  /* 0x0000000000097919 */ /* 0x000e220000002100 */
[----:B------:R-:W-:-:S02]  /*04d0*/  MOV R8, R12 ;  /* 0x0000000c00087202 */ /* 0x000fc40000000f00 */
[----:B------:R-:W-:Y:S01]  /*04e0*/  MOV R12, c[0x0][0x174] ;  /* 0x00005d00000c7a02 */ /* 0x000fe20000000f00 */
[----:B------:R-:W1:Y:S01]  /*04f0*/  S2R R10, SR_LANEID ;  /* 0x00000000000a7919 */ /* 0x000e620000000000 */
[----:B------:R-:W-:Y:S02]  /*0500*/  MOV R19, RZ ;  /* 0x000000ff00137202 */ /* 0x000fe40000000f00 */
[----:B------:R-:W-:Y:S02]  /*0510*/  MOV R7, RZ ;  /* 0x000000ff00077202 */ /* 0x000fe40000000f00 */
[----:B0-----:R-:W-:Y:S02]  /*0520*/  LOP3.LUT R15, R9, 0x1f, RZ, 0xc0, !PT ;  /* 0x0000001f090f7812 */ /* 0x001fe400078ec0ff */
[----:B------:R-:W-:Y:S02]  /*0530*/  SHF.R.S32.HI R14, RZ, 0x1f, R9 ;  /* 0x0000001fff0e7819 */ /* 0x000fe40000011409 */
.L_x_8478:
[----:B------:R-:W-:Y:S01]  /*0540*/  BAR.SYNC.DEFER_BLOCKING 0x0 ;  /* 0x0000000000007b1d */ /* 0x000fe20000010000 */
[C---:B------:R-:W-:Y:S02]  /*0550*/  SHF.L.U32 R57, R9.reuse, 0x4, RZ ;  /* 0x0000000409397819 */ /* 0x040fe400000006ff */
[----:B------:R-:W-:-:S02]  /*0560*/  SHF.L.U64.HI R56, R9, 0x4, R14 ;  /* 0x0000000409387819 */ /* 0x000fc4000001020e */
        /* <DEDUP_REMOVED lines=16> */
[----:B0-----:R0:W2:Y:S01]  /*0670*/  LDG.E.128 R32, [R36.64] ;  /* 0x0000000624207981 */ /* 0x0010a2000c1e1d00 */
[----:B------:R-:W-:Y:S01]  /*0680*/  LEA R50, R12, 0xffffff80, 0x7 ;  /* 0xffffff800c327811 */ /* 0x000fe200078e38ff */
[----:B------:R-:W-:Y:S01]  /*0690*/  IMAD R38, R6, c[0x0][0x1f0], RZ ;  /* 0x00007c0006267a24 */ /* 0x000fe200078e02ff */
[----:B------:R-:W-:Y:S01]  /*06a0*/  BSSY B0, `(.L_x_8463) ;  /* 0x0000038000007945 */ /* 0x000fe20003800000 */
[----:B------:R-:W-:Y:S01]  /*06b0*/  IMAD R43, R3, c[0x0][0x1f8], RZ ;  /* 0x00007e00032b7a24 */ /* 0x000fe200078e02ff */
[----:B------:R-:W-:Y:S01]  /*06c0*/  SHF.R.S32.HI R51, RZ, 0x1f, R50 ;  /* 0x0000001fff337819 */ /* 0x000fe20000011432 */
[----:B------:R-:W-:-:S02]  /*06d0*/  IMAD R41, R5, c[0x0][0x1f4], R38 ;  /* 0x00007d0005297a24 */ /* 0x000fc400078e0226 */
[----:B------:R-:W-:Y:S02]  /*06e0*/  IMAD R43, R0, c[0x0][0x1fc], R43 ;  /* 0x00007f00002b7a24 */ /* 0x000fe400078e022b */
[----:B------:R-:W-:-:S04]  /*06f0*/  IMAD.WIDE.U32 R38, R5, c[0x0][0x1f0], R50 ;  /* 0x00007c0005267a25 */ /* 0x000fc800078e0032 */
[--C-:B-1---5:R-:W-:Y:S01]  /*0700*/  FADD.FTZ R53, R28, R4.reuse ;  /* 0x000000041c357221 */ /* 0x122fe20000010000 */
[----:B------:R-:W-:Y:S01]  /*0710*/  IADD3 R39, R39, R41, RZ ;  /* 0x0000002927277210 */ /* 0x000fe20007ffe0ff */
[--C-:B------:R-:W-:Y:S02]  /*0720*/  FADD.FTZ R52, R29, R4.reuse ;  /* 0x000000041d347221 */ /* 0x100fe40000010000 */
[----:B------:R-:W-:Y:S01]  /*0730*/  FADD.FTZ R55, R30, R4 ;  /* 0x000000041e377221 */ /* 0x000fe20000010000 */
[----:B------:R-:W-:Y:S01]  /*0740*/  FSETP.GTU.FTZ.AND P3, PT, R53, 20, PT ;  /* 0x41a000003500780b */ /* 0x000fe20003f7c000 */
[----:B0-----:R-:W-:Y:S01]  /*0750*/  IMAD.WIDE.U32 R36, R0, c[0x0][0x1f8], R38 ;  /* 0x00007e0000247a25 */ /* 0x001fe200078e0026 */
[----:B------:R-:W-:-:S03]  /*0760*/  FSETP.GTU.FTZ.AND P2, PT, R52, 20, PT ;  /* 0x41a000003400780b */ /* 0x000fc60003f5c000 */
[----:B------:R-:W-:Y:S01]  /*0770*/  FADD.FTZ R54, R31, R4 ;  /* 0x000000041f367221 */ /* 0x000fe20000010000 */
[----:B------:R-:W-:Y:S02]  /*0780*/  IADD3 R37, R37, R43, RZ ;  /* 0x0000002b25257210 */ /* 0x000fe40007ffe0ff */
[----:B------:R-:W-:Y:S02]  /*0790*/  LEA R38, P0, R36, c[0x0][0x268], 0x2 ;  /* 0x00009a0024267a11 */ /* 0x000fe400078010ff */
[----:B------:R-:W-:Y:S02]  /*07a0*/  FSETP.GTU.FTZ.AND P1, PT, R54, 20, PT ;  /* 0x41a000003600780b */ /* 0x000fe40003f3c000 */
[----:B------:R-:W-:Y:S02]  /*07b0*/  LEA.HI.X R37, R36, c[0x0][0x26c], R37, 0x2, P0 ;  /* 0x00009b0024257a11 */ /* 0x000fe400000f1425 */
[----:B------:R-:W-:Y:S02]  /*07c0*/  IADD3 R28, P4, R38, R57, RZ ;  /* 0x00000039261c7210 */ /* 0x000fe40007f9e0ff */
[----:B------:R-:W-:-:S02]  /*07d0*/  FSETP.GTU.FTZ.AND P0, PT, R55, 20, PT ;  /* 0x41a000003700780b */ /* 0x000fc40003f1c000 */
[----:B------:R-:W-:Y:S01]  /*07e0*/  IADD3.X R29, R37, R56, RZ, P4, !PT ;  /* 0x00000038251d7210 */ /* 0x000fe200027fe4ff */
[----:B--2---:R0:W-:Y:S01]  /*07f0*/  STS.128 [R10.X16], R32 ;  /* 0x000000200a007388 */ /* 0x0041e2000000cc00 */
[----:B------:R-:W-:-:S06]  /*0800*/  NOP ;  /* 0x0000000000007918 */ /* 0x000fcc0000000000 */
[----:B------:R0:W1:Y:S01]  /*0810*/  LDS.128 R24, [R10.X16] ;  /* 0x000000000a187984 */ /* 0x000062000000cc00 */
        /* <DEDUP_REMOVED lines=32> */
.L_x_8464:
[----:B------:R-:W-:Y:S05]  /*0a20*/  BSYNC B0 ;  /* 0x0000000000007941 */ /* 0x000fea0003800000 */
.L_x_8463:
        /* <DEDUP_REMOVED lines=33> */
.L_x_8466:
[----:B------:R-:W-:Y:S05]  /*0c40*/  BSYNC B0 ;  /* 0x0000000000007941 */ /* 0x000fea0003800000 */
.L_x_8465:
        /* <DEDUP_REMOVED lines=33> */
.L_x_8468:
[----:B------:R-:W-:Y:S05]  /*0e60*/  BSYNC B0 ;  /* 0x0000000000007941 */ /* 0x000fea0003800000 */
.L_x_8467:
        /* <DEDUP_REMOVED lines=33> */
.L_x_8470:
[----:B------:R-:W-:Y:S05]  /*1080*/  BSYNC B0 ;  /* 0x0000000000007941 */ /* 0x000fea0003800000 */
.L_x_8469:
[----:B------:R-:W-:Y:S06]  /*1090*/  BAR.SYNC.DEFER_BLOCKING 0x0 ;  /* 0x0000000000007b1d */ /* 0x000fec0000010000 */
[----:B------:R-:W2:Y:S01]  /*10a0*/  LDG.E.128 R28, [R28.64] ;  /* 0x000000061c1c7981 */ /* 0x000ea2000c1e1d00 */
[----:B0-----:R-:W-:Y:S02]  /*10b0*/  IMAD R32, R6, c[0x0][0x200], RZ ;  /* 0x0000800006207a24 */ /* 0x001fe400078e02ff */
[----:B------:R-:W-:Y:S02]  /*10c0*/  IMAD R37, R3, c[0x0][0x208], RZ ;  /* 0x0000820003257a24 */ /* 0x000fe400078e02ff */
[----:B------:R-:W-:-:S02]  /*10d0*/  IMAD R35, R5, c[0x0][0x204], R32 ;  /* 0x0000810005237a24 */ /* 0x000fc400078e0220 */
        /* <DEDUP_REMOVED lines=14> */
[----:B------:R-:W-:Y:S01]  /*11c0*/  IMAD R62, R6, c[0x0][0x2e8], RZ ;  /* 0x0000ba00063e7a24 */ /* 0x000fe200078e02ff */
[----:B------:R-:W-:Y:S01]  /*11d0*/  ISETP.NE.U32.AND P0, PT, RZ, c[0x0][0x270], PT ;  /* 0x00009c00ff007a0c */ /* 0x000fe20003f05070 */
[----:B------:R-:W-:-:S02]  /*11e0*/  IMAD R67, R3, c[0x0][0x2f0], RZ ;  /* 0x0000bc0003437a24 */ /* 0x000fc400078e02ff */
[C---:B------:R-:W-:Y:S01]  /*11f0*/  IMAD R65, R5.reuse, c[0x0][0x2ec], R62 ;  /* 0x0000bb0005417a24 */ /* 0x040fe200078e023e */
[----:B------:R-:W-:Y:S01]  /*1200*/  ISETP.NE.AND.EX P0, PT, RZ, c[0x0][0x274], PT, P0 ;  /* 0x00009d00ff007a0c */ /* 0x000fe20003f05300 */
[----:B------:R-:W-:-:S04]  /*1210*/  IMAD.WIDE.U32 R62, R5, c[0x0][0x2e8], R50 ;  /* 0x0000ba00053e7a25 */ /* 0x000fc800078e0032 */
[----:B------:R-:W-:Y:S01]  /*1220*/  IMAD R67, R0, c[0x0][0x2f4], R67 ;  /* 0x0000bd0000437a24 */ /* 0x000fe200078e0243 */
[----:B------:R-:W-:Y:S01]  /*1230*/  IADD3 R63, R63, R65, RZ ;  /* 0x000000413f3f7210 */ /* 0x000fe20007ffe0ff */
[----:B0-----:R-:W-:Y:S02]  /*1240*/  FMUL.FTZ R41, R33, -1.4426950216293334961 ;  /* 0xbfb8aa3b21297820 */ /* 0x001fe40000410000 */
[----:B------:R-:W-:Y:S02]  /*1250*/  FMUL.FTZ R42, R34, -1.4426950216293334961 ;  /* 0xbfb8aa3b222a7820 */ /* 0x000fe40000410000 */
[----:B------:R-:W-:Y:S02]  /*1260*/  FMUL.FTZ R43, R35, -1.4426950216293334961 ;  /* 0xbfb8aa3b232b7820 */ /* 0x000fe40000410000 */
[----:B------:R-:W-:Y:S01]  /*1270*/  FMUL.FTZ R40, R32, -1.4426950216293334961 ;  /* 0xbfb8aa3b20287820 */ /* 0x000fe20000410000 */
[----:B------:R-:W0:Y:S01]  /*1280*/  MUFU.EX2 R41, R41 ;  /* 0x0000002900297308 */ /* 0x000e220000000800 */
[----:B------:R-:W-:-:S05]  /*1290*/  IMAD.WIDE.U32 R62, R0, c[0x0][0x2f0], R62 ;  /* 0x0000bc00003e7a25 */ /* 0x000fca00078e003e */
[----:B------:R-:W-:Y:S02]  /*12a0*/  IADD3 R63, R63, R67, RZ ;  /* 0x000000433f3f7210 */ /* 0x000fe40007ffe0ff */
[----:B------:R-:W3:Y:S08]  /*12b0*/  MUFU.EX2 R42, R42 ;  /* 0x0000002a002a7308 */ /* 0x000ef00000000800 */
[----:B------:R-:W4:Y:S01]  /*12c0*/  MUFU.EX2 R43, R43 ;  /* 0x0000002b002b7308 */ /* 0x000f220000000800 */
[----:B0-----:R-:W-:-:S07]  /*12d0*/  FADD.FTZ R58, R41, 1 ;  /* 0x3f800000293a7421 */ /* 0x001fce0000010000 */
[----:B------:R-:W0:Y:S01]  /*12e0*/  MUFU.EX2 R40, R40 ;  /* 0x0000002800287308 */ /* 0x000e220000000800 */
[----:B---3--:R-:W-:Y:S02]  /*12f0*/  FADD.FTZ R61, R42, 1 ;  /* 0x3f8000002a3d7421 */ /* 0x008fe40000010000 */
[----:B----4-:R-:W-:-:S05]  /*1300*/  FADD.FTZ R60, R43, 1 ;  /* 0x3f8000002b3c7421 */ /* 0x010fca0000010000 */
[----:B------:R-:W-:Y:S01]  /*1310*/  MUFU.RCP R58, R58 ;  /* 0x0000003a003a7308 */ /* 0x000fe20000001000 */
[----:B0-----:R-:W-:-:S07]  /*1320*/  FADD.FTZ R59, R40, 1 ;  /* 0x3f800000283b7421 */ /* 0x001fce0000010000 */
[----:B------:R-:W-:Y:S08]  /*1330*/  MUFU.RCP R61, R61 ;  /* 0x0000003d003d7308 */ /* 0x000ff00000001000 */
[----:B------:R-:W0:Y:S08]  /*1340*/  MUFU.RCP R60, R60 ;  /* 0x0000003c003c7308 */ /* 0x000e300000001000 */
[----:B------:R-:W3:Y:S01]  /*1350*/  MUFU.RCP R59, R59 ;  /* 0x0000003b003b7308 */ /* 0x000ee20000001000 */
        /* <DEDUP_REMOVED lines=8> */
[----:B---3--:R-:W-:Y:S02]  /*13e0*/  FADD.FTZ R37, -R59, 1 ;  /* 0x3f8000003b257421 */ /* 0x008fe40000010100 */
[----:B------:R-:W-:Y:S02]  /*13f0*/  FFMA.FTZ R41, R34, R39, 1 ;  /* 0x3f80000022297423 */ /* 0x000fe40000010027 */
[----:B------:R-:W-:-:S02]  /*1400*/  FFMA.FTZ R37, R32, R37, 1 ;  /* 0x3f80000020257423 */ /* 0x000fc40000010025 */
[----:B-12---:R-:W-:Y:S02]  /*1410*/  FMUL.FTZ R36, R24, R28 ;  /* 0x0000001c18247220 */ /* 0x006fe40000410000 */
        /* <DEDUP_REMOVED lines=18> */
[----:B0-----:R-:W-:Y:S01]  /*1540*/  LEA R36, P1, R62, c[0x0][0x338], 0x2 ;  /* 0x0000ce003e247a11 */ /* 0x001fe200078210ff */
[----:B------:R-:W-:-:S03]  /*1550*/  FMUL.FTZ R39, R34, R61 ;  /* 0x0000003d22277220 */ /* 0x000fc60000410000 */
[----:B------:R-:W-:Y:S02]  /*1560*/  LEA.HI.X R63, R62, c[0x0][0x33c], R63, 0x2, P1 ;  /* 0x0000cf003e3f7a11 */ /* 0x000fe400008f143f */
[----:B------:R-:W-:-:S04]  /*1570*/  IADD3 R36, P1, R36, R57, RZ ;  /* 0x0000003924247210 */ /* 0x000fc80007f3e0ff */
[----:B------:R-:W-:Y:S02]  /*1580*/  IADD3.X R37, R63, R56, RZ, P1, !PT ;  /* 0x000000383f257210 */ /* 0x000fe40000ffe4ff */
[----:B------:R-:W-:-:S03]  /*1590*/  MOV R56, c[0x0][0x16c] ;  /* 0x00005b0000387a02 */ /* 0x000fc60000000f00 */
[----:B-1----:R0:W-:Y:S01]  /*15a0*/  STG.E.128 [R36.64], R40 ;  /* 0x0000002824007986 */ /* 0x0021e2000c101d06 */
[----:B------:R-:W-:Y:S05]  /*15b0*/  @!P0 BRA `(.L_x_8471) ;  /* 0x0000015000008947 */ /* 0x000fea0003800000 */
[----:B------:R-:W-:Y:S01]  /*15c0*/  BAR.SYNC.DEFER_BLOCKING 0x0 ;  /* 0x0000000000007b1d */ /* 0x000fe20000010000 */
[----:B------:R-:W-:Y:S02]  /*15d0*/  FMUL.FTZ R28, R59, R28 ;  /* 0x0000001c3b1c7220 */ /* 0x000fe40000410000 */
[----:B------:R-:W-:Y:S02]  /*15e0*/  FMUL.FTZ R29, R29, R58 ;  /* 0x0000003a1d1d7220 */ /* 0x000fe40000410000 */
[----:B------:R-:W-:Y:S02]  /*15f0*/  FMUL.FTZ R30, R30, R39 ;  /* 0x000000271e1e7220 */ /* 0x000fe40000410000 */
[----:B------:R-:W-:Y:S02]  /*1600*/  FMUL.FTZ R31, R31, R60 ;  /* 0x0000003c1f1f7220 */ /* 0x000fe40000410000 */
[----:B------:R-:W-:-:S02]  /*1610*/  IMAD R38, R6, c[0x0][0x210], RZ ;  /* 0x0000840006267a24 */ /* 0x000fc400078e02ff */
[----:B0-----:R-:W-:-:S04]  /*1620*/  IMAD.WIDE.U32 R36, R5, c[0x0][0x210], R50 ;  /* 0x0000840005247a25 */ /* 0x001fc800078e0032 */
        /* <DEDUP_REMOVED lines=14> */
.L_x_8471:
[----:B0-----:R-:W-:Y:S01]  /*1710*/  FMUL.FTZ R37, R24, R59 ;  /* 0x0000003b18257220 */ /* 0x001fe20000410000 */
[----:B------:R-:W-:Y:S01]  /*1720*/  ISETP.GE.AND P0, PT, R56, 0x1, PT ;  /* 0x000000013800780c */ /* 0x000fe20003f06270 */
[----:B------:R-:W-:Y:S01]  /*1730*/  FMUL.FTZ R36, R25, R58 ;  /* 0x0000003a19247220 */ /* 0x000fe20000410000 */
[----:B------:R-:W-:Y:S01]  /*1740*/  BAR.SYNC.DEFER_BLOCKING 0x0 ;  /* 0x0000000000007b1d */ /* 0x000fe20000010000 */
[----:B------:R-:W-:Y:S01]  /*1750*/  FFMA.FTZ R7, R20, R37, R7 ;  /* 0x0000002514077223 */ /* 0x000fe20000010007 */
[----:B------:R-:W-:Y:S01]  /*1760*/  CS2R R30, SRZ ;  /* 0x00000000001e7805 */ /* 0x000fe2000001ff00 */
[----:B------:R-:W-:Y:S01]  /*1770*/  FMUL.FTZ R39, R26, R39 ;  /* 0x000000271a277220 */ /* 0x000fe20000410000 */
[----:B------:R-:W-:Y:S01]  /*1780*/  CS2R R28, SRZ ;  /* 0x00000000001c7805 */ /* 0x000fe2000001ff00 */
[----:B------:R-:W-:Y:S02]  /*1790*/  FFMA.FTZ R7, R21, R36, R7 ;  /* 0x0000002415077223 */ /* 0x000fe40000010007 */
[----:B------:R-:W-:-:S02]  /*17a0*/  FMUL.FTZ R42, R27, R60 ;  /* 0x0000003c1b2a7220 */ /* 0x000fc40000410000 */
[----:B------:R-:W-:Y:S02]  /*17b0*/  FFMA.FTZ R7, R22, R39, R7 ;  /* 0x0000002716077223 */ /* 0x000fe40000010007 */
        /* <DEDUP_REMOVED lines=8> */
[C---:B------:R-:W-:Y:S01]  /*1840*/  IMAD R41, R3.reuse, c[0x0][0x198], RZ ;  /* 0x0000660003297a24 */ /* 0x040fe200078e02ff */
[----:B------:R-:W-:Y:S01]  /*1850*/  IADD3 R31, R12, -0x1, RZ ;  /* 0xffffffff0c1f7810 */ /* 0x000fe20007ffe0ff */
[----:B------:R-:W-:Y:S01]  /*1860*/  IMAD R63, R3, c[0x0][0x1b8], RZ ;  /* 0x00006e00033f7a24 */ /* 0x000fe200078e02ff */
[----:B------:R-:W-:Y:S01]  /*1870*/  HFMA2.MMA R76, -RZ, RZ, 0, 0 ;  /* 0x00000000ff4c7435 */ /* 0x000fe200000001ff */
[----:B------:R-:W-:Y:S01]  /*1880*/  IMAD R43, R0, c[0x0][0x184], R33 ;  /* 0x00006100002b7a24 */ /* 0x000fe200078e0221 */
[----:B------:R-:W-:Y:S01]  /*1890*/  MOV R62, RZ ;  /* 0x000000ff003e7202 */ /* 0x000fe20000000f00 */
[----:B------:R-:W-:Y:S01]  /*18a0*/  IMAD R33, R32, c[0x0][0x16c], RZ ;  /* 0x00005b0020217a24 */ /* 0x000fe200078e02ff */
[----:B------:R-:W-:Y:S01]  /*18b0*/  LEA.HI R32, R31, R31, RZ, 0x1 ;  /* 0x0000001f1f207211 */ /* 0x000fe200078f08ff */
[----:B------:R-:W-:Y:S01]  /*18c0*/  IMAD.WIDE.U32 R56, R0, c[0x0][0x180], RZ ;  /* 0x0000600000387a25 */ /* 0x000fe200078e00ff */
[----:B------:R-:W-:-:S02]  /*18d0*/  UMOV UR4, URZ ;  /* 0x0000003f00047c82 */ /* 0x000fc40008000000 */
[----:B------:R-:W-:Y:S01]  /*18e0*/  LOP3.LUT R60, R32, 0xfffffe, RZ, 0xc0, !PT ;  /* 0x00fffffe203c7812 */ /* 0x000fe200078ec0ff */
[----:B------:R-:W-:Y:S01]  /*18f0*/  IMAD.WIDE.U32 R58, R0, c[0x0][0x198], RZ ;  /* 0x00006600003a7a25 */ /* 0x000fe200078e00ff */
[----:B------:R-:W-:-:S03]  /*1900*/  IADD3 R57, R57, R43, RZ ;  /* 0x0000002b39397210 */ /* 0x000fc60007ffe0ff */
[----:B------:R-:W-:Y:S01]  /*1910*/  IMAD R61, R0, c[0x0][0x19c], R41 ;  /* 0x00006700003d7a24 */ /* 0x000fe200078e0229 */
[----:B------:R-:W-:Y:S01]  /*1920*/  LEA R41, P0, R56, c[0x0][0x220], 0x2 ;  /* 0x0000880038297a11 */ /* 0x000fe200078010ff */
[----:B------:R-:W-:Y:S01]  /*1930*/  IMAD.WIDE.U32 R34, R0, c[0x0][0x1b8], RZ ;  /* 0x00006e0000227a25 */ /* 0x000fe200078e00ff */
[----:B------:R-:W-:Y:S02]  /*1940*/  LEA R40, P1, R58, c[0x0][0x228], 0x2 ;  /* 0x00008a003a287a11 */ /* 0x000fe400078210ff */
[----:B------:R-:W-:Y:S01]  /*1950*/  IADD3 R43, R59, R61, RZ ;  /* 0x0000003d3b2b7210 */ /* 0x000fe20007ffe0ff */
[----:B------:R-:W-:Y:S01]  /*1960*/  IMAD R63, R0, c[0x0][0x1bc], R63 ;  /* 0x00006f00003f7a24 */ /* 0x000fe200078e023f */
[----:B------:R-:W-:Y:S01]  /*1970*/  LEA R38, P2, R34, c[0x0][0x230], 0x2 ;  /* 0x00008c0022267a11 */ /* 0x000fe200078410ff */
[----:B------:R-:W-:Y:S01]  /*1980*/  IMAD.WIDE R32, R33, 0x8, R48 ;  /* 0x0000000821207825 */ /* 0x000fe200078e0230 */
[----:B------:R-:W-:Y:S02]  /*1990*/  LEA.HI.X R56, R56, c[0x0][0x224], R57, 0x2, P0 ;  /* 0x0000890038387a11 */ /* 0x000fe400000f1439 */
[----:B------:R-:W-:Y:S01]  /*19a0*/  IADD3 R59, R35, R63, RZ ;  /* 0x0000003f233b7210 */ /* 0x000fe20007ffe0ff */
[----:B------:R-:W-:Y:S01]  /*19b0*/  FMUL.FTZ R61, R22, R55 ;  /* 0x00000037163d7220 */ /* 0x000fe20000410000 */
[----:B------:R-:W-:Y:S01]  /*19c0*/  IADD3 R63, R31, -R60, RZ ;  /* 0x8000003c1f3f7210 */ /* 0x000fe20007ffe0ff */
[----:B------:R-:W-:Y:S01]  /*19d0*/  HFMA2.MMA R31, -RZ, RZ, 0, 0 ;  /* 0x00000000ff1f7435 */ /* 0x000fe200000001ff */
[----:B------:R-:W-:Y:S01]  /*19e0*/  LEA.HI.X R43, R58, c[0x0][0x22c], R43, 0x2, P1 ;  /* 0x00008b003a2b7a11 */ /* 0x000fe200008f142b */
[----:B------:R-:W-:Y:S01]  /*19f0*/  FMUL.FTZ R60, R20, R53 ;  /* 0x00000035143c7220 */ /* 0x000fe20000410000 */
[----:B------:R-:W-:-:S02]  /*1a00*/  LEA.HI.X R59, R34, c[0x0][0x234], R59, 0x2, P2 ;  /* 0x00008d00223b7a11 */ /* 0x000fc400010f143b */
[----:B------:R-:W-:Y:S02]  /*1a10*/  MOV R57, R32 ;  /* 0x0000002000397202 */ /* 0x000fe40000000f00 */
[----:B------:R-:W-:Y:S02]  /*1a20*/  MOV R58, R33 ;  /* 0x00000021003a7202 */ /* 0x000fe40000000f00 */
[----:B------:R-:W-:Y:S02]  /*1a30*/  SHF.L.U32 R63, R63, 0x8, RZ ;  /* 0x000000083f3f7819 */ /* 0x000fe400000006ff */
.L_x_8477:
        /* <DEDUP_REMOVED lines=31> */
[----:B------:R1:W1:Y:S01]  /*1c30*/  MUFU.EX2 R70, R34 ;  /* 0x0000002200467308 */ /* 0x0002620000000800 */
[-C--:B------:R-:W-:Y:S01]  /*1c40*/  FMUL.FTZ R75, R39, R35.reuse ;  /* 0x00000023274b7220 */ /* 0x080fe20000410000 */
[----:B------:R-:W-:Y:S01]  /*1c50*/  BSSY B0, `(.L_x_8473) ;  /* 0x000000d000007945 */ /* 0x000fe20003800000 */
[----:B0-----:R-:W-:-:S02]  /*1c60*/  FMUL.FTZ R72, R42, R35 ;  /* 0x000000232a487220 */ /* 0x001fc40000410000 */
[----:B------:R-:W-:Y:S02]  /*1c70*/  FMUL.FTZ R71, R36, R35 ;  /* 0x0000002324477220 */ /* 0x000fe40000410000 */
[----:B----4-:R-:W-:Y:S01]  /*1c80*/  FFMA.FTZ R69, R66, R72, R75 ;  /* 0x0000004842457223 */ /* 0x010fe2000001004b */
        /* <DEDUP_REMOVED lines=9> */
.L_x_8474:
[----:B---3--:R-:W-:Y:S05]  /*1d20*/  BSYNC B0 ;  /* 0x0000000000007941 */ /* 0x008fea0003800000 */
.L_x_8473:
[----:B012---:R-:W-:Y:S01]  /*1d30*/  FMUL.FTZ R33, R66, R79 ;  /* 0x0000004f42217220 */ /* 0x007fe20000410000 */
[----:B------:R-:W-:Y:S01]  /*1d40*/  ISETP.NE.AND P3, PT, R15, 0x1f, PT ;  /* 0x0000001f0f00780c */ /* 0x000fe20003f65270 */
[----:B------:R-:W-:Y:S01]  /*1d50*/  FMUL.FTZ R77, R37, R35 ;  /* 0x00000023254d7220 */ /* 0x000fe20000410000 */
[----:B------:R-:W-:Y:S01]  /*1d60*/  ISETP.GE.AND P0, PT, R10, 0x1, PT ;  /* 0x000000010a00780c */ /* 0x000fe20003f06270 */
[C---:B------:R-:W-:Y:S01]  /*1d70*/  FFMA.FTZ R69, R70.reuse, R69, R71 ;  /* 0x0000004546457223 */ /* 0x040fe20000010047 */
[----:B------:R-:W-:Y:S01]  /*1d80*/  BSSY B0, `(.L_x_8475) ;  /* 0x00000a1000007945 */ /* 0x000fe20003800000 */
[----:B------:R-:W-:Y:S02]  /*1d90*/  FMUL.FTZ R73, R21, R52 ;  /* 0x0000003415497220 */ /* 0x000fe40000410000 */
[----:B------:R-:W-:Y:S02]  /*1da0*/  FMUL.FTZ R33, R70, R33 ;  /* 0x0000002146217220 */ /* 0x000fe40000410000 */
[----:B------:R-:W-:-:S02]  /*1db0*/  FFMA.FTZ R32, R68, R69, R77 ;  /* 0x0000004544207223 */ /* 0x000fc4000001004d */
[-C--:B------:R-:W-:Y:S02]  /*1dc0*/  FFMA.FTZ R34, R60, R68.reuse, R73 ;  /* 0x000000443c227223 */ /* 0x080fe40000010049 */
[----:B------:R-:W-:Y:S01]  /*1dd0*/  FMUL.FTZ R69, R68, R33 ;  /* 0x0000002144457220 */ /* 0x000fe20000410000 */
        /* <DEDUP_REMOVED lines=79> */
[----:B------:R-:W-:Y:S02]  /*22d0*/  FFMA.FTZ R81, R37, R65, RZ ;  /* 0x0000004125517223 */ /* 0x000fe400000100ff */
[----:B------:R-:W-:Y:S02]  /*22e0*/  FMUL.FTZ R65, R77, R53 ;  /* 0x000000354d417220 */ /* 0x000fe40000410000 */
        /* <DEDUP_REMOVED lines=18> */
[----:B------:R-:W-:Y:S01]  /*2410*/  FMUL.FTZ R69, R64, R77 ;  /* 0x0000004d40457220 */ /* 0x000fe20000410000 */
[----:B------:R-:W1:Y:S01]  /*2420*/  SHFL.DOWN PT, R78, R33, 0x1, 0x1f ;  /* 0x08201f00214e7f89 */ /* 0x000e6200000e0000 */
[----:B------:R-:W-:Y:S02]  /*2430*/  FADD.FTZ R27, R66, R27 ;  /* 0x0000001b421b7221 */ /* 0x000fe40000010000 */
[----:B------:R-:W-:Y:S01]  /*2440*/  FMUL.FTZ R69, R69, R68 ;  /* 0x0000004445457220 */ /* 0x000fe20000410000 */
[----:B------:R-:W-:Y:S01]  /*2450*/  @!P2 STS.64 [UR4+0xcc8], R34 ;  /* 0x000cc822ff00a988 */ /* 0x000fe20008000a04 */
[----:B------:R-:W-:-:S02]  /*2460*/  FADD.FTZ R26, R67, R26 ;  /* 0x0000001a431a7221 */ /* 0x000fc40000010000 */
[----:B------:R-:W-:Y:S02]  /*2470*/  FFMA.FTZ R69, R20, R77, R69 ;  /* 0x0000004d14457223 */ /* 0x000fe40000010045 */
[----:B------:R-:W-:Y:S02]  /*2480*/  FADD.FTZ R25, R70, R25 ;  /* 0x0000001946197221 */ /* 0x000fe40000010000 */
        /* <DEDUP_REMOVED lines=48> */
.L_x_8476:
[----:B0-----:R-:W-:Y:S05]  /*2790*/  BSYNC B0 ;  /* 0x0000000000007941 */ /* 0x001fea0003800000 */
.L_x_8475:
        /* <DEDUP_REMOVED lines=20> */
.L_x_8472:
[----:B------:R-:W-:Y:S01]  /*28e0*/  BAR.SYNC.DEFER_BLOCKING 0x0 ;  /* 0x0000000000007b1d */ /* 0x000fe20000010000 */
[----:B------:R-:W-:-:S04]  /*28f0*/  LEA R20, P0, R9, R16, 0x4 ;  /* 0x0000001009147211 */ /* 0x000fc800078020ff */
[----:B------:R-:W-:-:S06]  /*2900*/  LEA.HI.X R21, R9, R13, R14, 0x4, P0 ;  /* 0x0000000d09157211 */ /* 0x000fcc00000f240e */
[----:B------:R-:W2:Y:S01]  /*2910*/  LDG.E.128 R20, [R20.64] ;  /* 0x0000000614147981 */ /* 0x000ea2000c1e1d00 */
[----:B------:R-:W-:-:S04]  /*2920*/  IMAD R38, R6, c[0x0][0x2d8], RZ ;  /* 0x0000b60006267a24 */ /* 0x000fc800078e02ff */
[----:B------:R-:W-:Y:S01]  /*2930*/  IMAD R41, R5, c[0x0][0x2dc], R38 ;  /* 0x0000b70005297a24 */ /* 0x000fe200078e0226 */
[----:B--2---:R-:W-:Y:S01]  /*2940*/  STS.128 [R10.X16], R20 ;  /* 0x000000140a007388 */ /* 0x004fe2000000cc00 */
[----:B------:R-:W-:-:S06]  /*2950*/  NOP ;  /* 0x0000000000007918 */ /* 0x000fcc0000000000 */
[----:B------:R-:W0:Y:S04]  /*2960*/  LDS.128 R32, [R10.X16] ;  /* 0x000000000a207984 */ /* 0x000e28000000cc00 */
[----:B------:R-:W-:Y:S06]  /*2970*/  BAR.SYNC.DEFER_BLOCKING 0x0 ;  /* 0x0000000000007b1d */ /* 0x000fec0000010000 */
[----:B------:R1:W-:Y:S01]  /*2980*/  STS.128 [R10.X16], R24 ;  /* 0x000000180a007388 */ /* 0x0003e2000000cc00 */
[----:B------:R-:W-:-:S06]  /*2990*/  NOP ;  /* 0x0000000000007918 */ /* 0x000fcc0000000000 */
[----:B------:R-:W2:Y:S01]  /*29a0*/  LDS.128 R20, [R10.X16] ;  /* 0x000000000a147984 */ /* 0x000ea2000000cc00 */
[--C-:B0-----:R-:W-:Y:S02]  /*29b0*/  FADD.FTZ R34, R34, R4.reuse ;  /* 0x0000000422227221 */ /* 0x101fe40000010000 */
[--C-:B------:R-:W-:Y:S02]  /*29c0*/  FADD.FTZ R37, R35, R4.reuse ;  /* 0x0000000423257221 */ /* 0x100fe40000010000 */
[--C-:B------:R-:W-:Y:S01]  /*29d0*/  FADD.FTZ R35, R33, R4.reuse ;  /* 0x0000000421237221 */ /* 0x100fe20000010000 */
[----:B------:R-:W-:Y:S01]  /*29e0*/  FSETP.GTU.FTZ.AND P2, PT, R34, 20, PT ;  /* 0x41a000002200780b */ /* 0x000fe20003f5c000 */
[----:B------:R-:W-:Y:S01]  /*29f0*/  FADD.FTZ R32, R32, R4 ;  /* 0x0000000420207221 */ /* 0x000fe20000010000 */
[----:B------:R-:W-:Y:S01]  /*2a00*/  FSETP.GTU.FTZ.AND P3, PT, R37, 20, PT ;  /* 0x41a000002500780b */ /* 0x000fe20003f7c000 */
[----:B-1----:R-:W-:Y:S01]  /*2a10*/  IMAD R25, R3, c[0x0][0x2e0], RZ ;  /* 0x0000b80003197a24 */ /* 0x002fe200078e02ff */
[----:B------:R-:W-:-:S02]  /*2a20*/  FSETP.GTU.FTZ.AND P1, PT, R35, 20, PT ;  /* 0x41a000002300780b */ /* 0x000fc40003f3c000 */
[----:B------:R-:W-:-:S07]  /*2a30*/  FSETP.GTU.FTZ.AND P0, PT, R32, 20, PT ;  /* 0x41a000002000780b */ /* 0x000fce0003f1c000 */
[----:B------:R-:W-:Y:S02]  /*2a40*/  @!P2 FMUL.FTZ R33, R34, -1.4426950216293334961 ;  /* 0xbfb8aa3b2221a820 */ /* 0x000fe40000410000 */
[----:B------:R-:W-:Y:S02]  /*2a50*/  @!P3 FMUL.FTZ R37, R37, -1.4426950216293334961 ;  /* 0xbfb8aa3b2525b820 */ /* 0x000fe40000410000 */
[----:B------:R-:W-:Y:S02]  /*2a60*/  @!P1 FMUL.FTZ R35, R35, -1.4426950216293334961 ;  /* 0xbfb8aa3b23239820 */ /* 0x000fe40000410000 */
[----:B------:R-:W0:Y:S01]  /*2a70*/  @!P2 MUFU.EX2 R33, R33 ;  /* 0x000000210021a308 */ /* 0x000e220000000800 */
[----:B------:R-:W-:-:S07]  /*2a80*/  @!P0 FMUL.FTZ R32, R32, -1.4426950216293334961 ;  /* 0xbfb8aa3b20208820 */ /* 0x000fce0000410000 */
[----:B------:R1:W3:Y:S01]  /*2a90*/  @!P0 MUFU.EX2 R34, R32 ;  /* 0x0000002000228308 */ /* 0x0002e20000000800 */
[----:B0-----:R-:W-:-:S07]  /*2aa0*/  @!P2 FADD.FTZ R36, R33, 1 ;  /* 0x3f8000002124a421 */ /* 0x001fce0000010000 */
[----:B------:R-:W0:Y:S01]  /*2ab0*/  @!P3 MUFU.EX2 R37, R37 ;  /* 0x000000250025b308 */ /* 0x000e220000000800 */
[----:B-1----:R-:W-:-:S04]  /*2ac0*/  IMAD.WIDE.U32 R32, R5, c[0x0][0x2d8], R50 ;  /* 0x0000b60005207a25 */ /* 0x002fc800078e0032 */
[----:B------:R-:W-:Y:S01]  /*2ad0*/  IMAD.WIDE.U32 R50, R5, c[0x0][0x2f8], R50 ;  /* 0x0000be0005327a25 */ /* 0x000fe200078e0032 */
[----:B------:R-:W-:Y:S02]  /*2ae0*/  IADD3 R33, R33, R41, RZ ;  /* 0x0000002921217210 */ /* 0x000fe40007ffe0ff */
[----:B------:R-:W1:Y:S01]  /*2af0*/  @!P1 MUFU.EX2 R35, R35 ;  /* 0x0000002300239308 */ /* 0x000e620000000800 */
[C---:B------:R-:W-:Y:S02]  /*2b00*/  IMAD R41, R0.reuse, c[0x0][0x2e4], R25 ;  /* 0x0000b90000297a24 */ /* 0x040fe400078e0219 */
[----:B------:R-:W-:-:S04]  /*2b10*/  IMAD.WIDE.U32 R24, R0, c[0x0][0x2e0], R32 ;  /* 0x0000b80000187a25 */ /* 0x000fc800078e0020 */
[----:B---3--:R-:W-:Y:S01]  /*2b20*/  @!P0 FADD.FTZ R34, R34, 1 ;  /* 0x3f80000022228421 */ /* 0x008fe20000010000 */
[----:B------:R3:W4:Y:S01]  /*2b30*/  @!P2 MUFU.RCP R39, R36 ;  /* 0x000000240027a308 */ /* 0x0007220000001000 */
[----:B------:R-:W-:Y:S01]  /*2b40*/  IADD3 R25, R25, R41, RZ ;  /* 0x0000002919197210 */ /* 0x000fe20007ffe0ff */
[----:B0-----:R-:W-:Y:S01]  /*2b50*/  @!P3 FADD.FTZ R37, R37, 1 ;  /* 0x3f8000002525b421 */ /* 0x001fe20000010000 */
[C---:B------:R-:W-:Y:S02]  /*2b60*/  LEA R32, P4, R24.reuse, c[0x0][0x330], 0x2 ;  /* 0x0000cc0018207a11 */ /* 0x040fe400078810ff */
[----:B------:R-:W-:Y:S02]  /*2b70*/  SHF.L.U64.HI R41, R9, 0x4, R14 ;  /* 0x0000000409297819 */ /* 0x000fe4000001020e */
[----:B------:R-:W-:Y:S01]  /*2b80*/  LEA.HI.X R24, R24, c[0x0][0x334], R25, 0x2, P4 ;  /* 0x0000cd0018187a11 */ /* 0x000fe200020f1419 */
[----:B-1----:R-:W-:Y:S01]  /*2b90*/  @!P1 FADD.FTZ R35, R35, 1 ;  /* 0x3f80000023239421 */ /* 0x002fe20000010000 */
[----:B---3--:R-:W-:Y:S01]  /*2ba0*/  SHF.L.U32 R36, R9, 0x4, RZ ;  /* 0x0000000409247819 */ /* 0x008fe200000006ff */
[----:B------:R0:W1:Y:S03]  /*2bb0*/  @!P3 MUFU.RCP R38, R37 ;  /* 0x000000250026b308 */ /* 0x0000660000001000 */
[----:B------:R-:W-:Y:S01]  /*2bc0*/  IADD3 R32, P4, R32, R36, RZ ;  /* 0x0000002420207210 */ /* 0x000fe20007f9e0ff */
[----:B----4-:R-:W-:-:S03]  /*2bd0*/  @!P2 FMUL.FTZ R30, R30, R39 ;  /* 0x000000271e1ea220 */ /* 0x010fc60000410000 */
[----:B------:R-:W-:Y:S01]  /*2be0*/  IADD3.X R33, R24, R41, RZ, P4, !PT ;  /* 0x0000002918217210 */ /* 0x000fe200027fe4ff */
[----:B------:R3:W4:Y:S01]  /*2bf0*/  @!P0 MUFU.RCP R27, R34 ;  /* 0x00000022001b8308 */ /* 0x0007220000001000 */
[----:B0-----:R-:W-:Y:S01]  /*2c00*/  IMAD R37, R3, c[0x0][0x300], RZ ;  /* 0x0000c00003257a24 */ /* 0x001fe200078e02ff */
[----:B------:R-:W-:Y:S02]  /*2c10*/  IADD3 R17, P2, R17, -0x200, RZ ;  /* 0xfffffe0011117810 */ /* 0x000fe40007f5e0ff */
[----:B--2---:R0:W-:Y:S01]  /*2c20*/  STG.E.128 [R32.64], R20 ;  /* 0x0000001420007986 */ /* 0x0041e2000c101d06 */
[----:B------:R-:W-:Y:S01]  /*2c30*/  IMAD R37, R0, c[0x0][0x304], R37 ;  /* 0x0000c10000257a24 */ /* 0x000fe200078e0225 */
[----:B------:R-:W-:Y:S02]  /*2c40*/  IADD3.X R11, R11, -0x1, RZ, P2, !PT ;  /* 0xffffffff0b0b7810 */ /* 0x000fe400017fe4ff */
[----:B------:R2:W5:Y:S01]  /*2c50*/  @!P1 MUFU.RCP R26, R35 ;  /* 0x00000023001a9308 */ /* 0x0005620000001000 */
[----:B-1----:R-:W-:Y:S01]  /*2c60*/  @!P3 FMUL.FTZ R31, R31, R38 ;  /* 0x000000261f1fb220 */ /* 0x002fe20000410000 */
[----:B------:R-:W-:Y:S01]  /*2c70*/  BAR.SYNC.DEFER_BLOCKING 0x0 ;  /* 0x0000000000007b1d */ /* 0x000fe20000010000 */
[----:B---3--:R-:W-:Y:S01]  /*2c80*/  IMAD R34, R6, c[0x0][0x2f8], RZ ;  /* 0x0000be0006227a24 */ /* 0x008fe200078e02ff */
[----:B------:R-:W-:-:S02]  /*2c90*/  ISETP.GT.AND P3, PT, R12, 0x1, PT ;  /* 0x000000010c00780c */ /* 0x000fc40003f64270 */
[----:B------:R-:W-:Y:S01]  /*2ca0*/  IADD3 R12, R12, -0x1, RZ ;  /* 0xffffffff0c0c7810 */ /* 0x000fe20007ffe0ff */
[----:B----4-:R-:W-:Y:S02]  /*2cb0*/  @!P0 FMUL.FTZ R28, R28, R27 ;  /* 0x0000001b1c1c8220 */ /* 0x010fe40000410000 */
[----:B--2---:R-:W-:-:S05]  /*2cc0*/  IMAD R35, R5, c[0x0][0x2fc], R34 ;  /* 0x0000bf0005237a24 */ /* 0x004fca00078e0222 */
[----:B------:R-:W-:Y:S01]  /*2cd0*/  IADD3 R51, R51, R35, RZ ;  /* 0x0000002333337210 */ /* 0x000fe20007ffe0ff */
[----:B-----5:R-:W-:Y:S01]  /*2ce0*/  @!P1 FMUL.FTZ R29, R29, R26 ;  /* 0x0000001a1d1d9220 */ /* 0x020fe20000410000 */
[----:B------:R-:W-:-:S03]  /*2cf0*/  IADD3 R18, P1, R18, -0x200, RZ ;  /* 0xfffffe0012127810 */ /* 0x000fc60007f3e0ff */
[----:B0-----:R-:W-:Y:S01]  /*2d00*/  IMAD.WIDE.U32 R20, R0, c[0x0][0x300], R50 ;  /* 0x0000c00000147a25 */ /* 0x001fe200078e0032 */
[----:B------:R-:W-:-:S04]  /*2d10*/  IADD3.X R8, R8, -0x1, RZ, P1, !PT ;  /* 0xffffffff08087810 */ /* 0x000fc80000ffe4ff */
[----:B------:R-:W-:Y:S01]  /*2d20*/  IADD3 R23, R21, R37, RZ ;  /* 0x0000002515177210 */ /* 0x000fe20007ffe0ff */
[----:B------:R0:W-:Y:S01]  /*2d30*/  STS.128 [R10.X16], R28 ;  /* 0x0000001c0a007388 */ /* 0x0001e2000000cc00 */
[----:B------:R-:W-:-:S06]  /*2d40*/  NOP ;  /* 0x0000000000007918 */ /* 0x000fcc0000000000 */
[----:B------:R-:W1:Y:S01]  /*2d50*/  LDS.128 R24, [R10.X16] ;  /* 0x000000000a187984 */ /* 0x000e62000000cc00 */
[----:B------:R-:W-:-:S04]  /*2d60*/  LEA R21, P0, R20, c[0x0][0x340], 0x2 ;  /* 0x0000d00014157a11 */ /* 0x000fc800078010ff */
[----:B------:R-:W-:Y:S02]  /*2d70*/  LEA.HI.X R22, R20, c[0x0][0x344], R23, 0x2, P0 ;  /* 0x0000d10014167a11 */ /* 0x000fe400000f1417 */
[----:B------:R-:W-:Y:S01]  /*2d80*/  IADD3 R20, P0, R21, R36, RZ ;  /* 0x0000002415147210 */ /* 0x000fe20007f1e0ff */
[----:B0-----:R-:W-:-:S03]  /*2d90*/  FADD.FTZ R28, R28, R19 ;  /* 0x000000131c1c7221 */ /* 0x001fc60000010000 */
[----:B------:R-:W-:Y:S01]  /*2da0*/  IADD3.X R21, R22, R41, RZ, P0, !PT ;  /* 0x0000002916157210 */ /* 0x000fe200007fe4ff */
[----:B------:R-:W-:Y:S01]  /*2db0*/  FADD.FTZ R29, R28, R29 ;  /* 0x0000001d1c1d7221 */ /* 0x000fe20000010000 */
[----:B------:R-:W-:-:S03]  /*2dc0*/  IADD3 R16, P0, R16, -0x200, RZ ;  /* 0xfffffe0010107810 */ /* 0x000fc60007f1e0ff */
[----:B------:R-:W-:Y:S01]  /*2dd0*/  FADD.FTZ R30, R29, R30 ;  /* 0x0000001e1d1e7221 */ /* 0x000fe20000010000 */
[----:B------:R-:W-:-:S03]  /*2de0*/  IADD3.X R13, R13, -0x1, RZ, P0, !PT ;  /* 0xffffffff0d0d7810 */ /* 0x000fc600007fe4ff */
[----:B------:R-:W-:Y:S01]  /*2df0*/  FADD.FTZ R19, R30, R31 ;  /* 0x0000001f1e137221 */ /* 0x000fe20000010000 */
[----:B-1----:R0:W-:Y:S01]  /*2e00*/  STG.E.128 [R20.64], R24 ;  /* 0x0000001814007986 */ /* 0x0021e2000c101d06 */
[----:B------:R-:W-:Y:S01]  /*2e10*/  @!P3 CALL.REL.NOINC `(.L_x_8462) ;  /* 0x000000100000b944 */ /* 0x000fe20003c00000 */
[----:B------:R-:W-:Y:S05]  /*2e20*/  BRA `(.L_x_8478) ;  /* 0xffffd71000007947 */ /* 0x000fea000383ffff */
.L_x_8462:
[----:B------:R-:W-:Y:S02]  /*2e30*/  ISETP.NE.U32.AND P0, PT, RZ, c[0x0][0x328], PT ;  /* 0x0000ca00ff007a0c */ /* 0x000fe40003f05070 */
[----:B------:R-:W-:Y:S02]  /*2e40*/  ISETP.NE.U32.AND P2, PT, RZ, c[0x0][0x348], PT ;  /* 0x0000d200ff007a0c */ /* 0x000fe40003f45070 */
[----:B------:R-:W-:Y:S02]  /*2e50*/  ISETP.NE.AND.EX P1, PT, RZ, c[0x0][0x32c], PT, P0 ;  /* 0x0000cb00ff007a0c */ /* 0x000fe40003f25300 */
[----:B------:R-:W-:-:S11]  /*2e60*/  ISETP.NE.AND.EX P0, PT, RZ, c[0x0][0x34c], PT, P2 ;  /* 0x0000d300ff007a0c */ /* 0x000fd60003f05320 */
[----:B------:R-:W-:Y:S05]  /*2e70*/  @!P1 BRA `(.L_x_8479) ;  /* 0x0000014000009947 */ /* 0x000fea0003800000 */
[----:B-----5:R-:W1:Y:S01]  /*2e80*/  SHFL.DOWN P1, R2, R7, 0x1, 0x1f ;  /* 0x08201f0007027f89 */ /* 0x020e620000020000 */
[----:B------:R-:W-:Y:S03]  /*2e90*/  BSSY B0, `(.L_x_8479) ;  /* 0x0000012000007945 */ /* 0x000fe60003800000 */
[----:B------:R-:W2:Y:S01]  /*2ea0*/  S2R R8, SR_LANEID ;  /* 0x0000000000087919 */ /* 0x000ea20000000000 */
        /* <DEDUP_REMOVED lines=16> */
.L_x_8480:
[----:B-1----:R-:W-:Y:S05]  /*2fb0*/  BSYNC B0 ;  /* 0x0000000000007941 */ /* 0x002fea0003800000 */
.L_x_8479:
        /* <DEDUP_REMOVED lines=23> */
.L_x_8482:
[----:B0-----:R-:W0:Y:S02]  /*3130*/  S2R R21, SR_TID.X ;  /* 0x0000000000157919 */ /* 0x001e240000002100 */
.L_x_8483:
[----:B0-----:R-:W-:Y:S05]  /*3140*/  BSYNC B0 ;  /* 0x0000000000007941 */ /* 0x001fea0003800000 */
.L_x_8481:
        /* <DEDUP_REMOVED lines=22> */
.L_x_8484:
        /* <DEDUP_REMOVED lines=55> */
.L_x_8485:
        /* <DEDUP_REMOVED lines=14> */
.L_x_9155:


//--------------------- .text._Z25selective_scan_bwd_kernelI32Selective_Scan_bwd_kernel_traitsILi32ELi4ELb1ELb0ELb1ELb0ELb0EffEEv12SSMParamsBwd --------------------------
	.section	.text._Z25selective_scan_bwd_kernelI32Selective_Scan_bwd_kernel_traitsILi32ELi4ELb1ELb0ELb1ELb0ELb0EffEEv12SSMParamsBwd,"ax",@progbits
	.sectioninfo	@"SHI_REGISTERS=110"
	.align	128
        .global         _Z25selective_scan_bwd_kernelI32Selective_Scan_bwd_kernel_traitsILi32ELi4ELb1ELb0ELb1ELb0ELb0EffEEv12SSMParamsBwd
        .type           _Z25selective_scan_bwd_kernelI32Selective_Scan_bwd_kernel_traitsILi32ELi4ELb1ELb0ELb1ELb0ELb0EffEEv12SSMParamsBwd,@function
        .size           _Z25selective_scan_bwd_kernelI32Selective_Scan_bwd_kernel_traitsILi32ELi4ELb1ELb0ELb1ELb0ELb0EffEEv12SSMParamsBwd,(.L_x_9156 - _Z25selective_scan_bwd_kernelI32Selective_Scan_bwd_kernel_traitsILi32ELi4ELb1ELb0ELb1ELb0ELb0EffEEv12SSMParamsBwd)
        .other          _Z25selective_scan_bwd_kernelI32Selective_Scan_bwd_kernel_traitsILi32ELi4ELb1ELb0ELb1ELb0ELb0EffEEv12SSMParamsBwd,@"STO_CUDA_ENTRY STV_DEFAULT"
_Z25selective_scan_bwd_kernelI32Selective_Scan_bwd_kernel_traitsILi32ELi4ELb1ELb0ELb1ELb0ELb0EffEEv12SSMParamsBwd:
.text._Z25selective_scan_bwd_kernelI32Selective_Scan_bwd_kernel_traitsILi32ELi4ELb1ELb0ELb1ELb0ELb0EffEEv12SSMParamsBwd:
        /* <DEDUP_REMOVED lines=126> */
[----:B0-----:R-:W-:Y:S02]  /*07e0*/  LOP3.LUT R80, R54, 0x1f, RZ, 0xc0, !PT ;  /* 0x0000001f36507812 */ /* 0x001fe400078ec0ff */
[----:B------:R-:W-:Y:S02]  /*07f0*/  SHF.R.S32.HI R67, RZ, 0x1f, R54 ;  /* 0x0000001fff437819 */ /* 0x000fe40000011436 */
.L_x_8501:
[----:B------:R-:W-:Y:S01]  /*0800*/  BAR.SYNC.DEFER_BLOCKING 0x0 ;  /* 0x0000000000007b1d */ /* 0x000fe20000010000 */
[C---:B------:R-:W-:Y:S02]  /*0810*/  SHF.L.U32 R31, R54.reuse, 0x4, RZ ;  /* 0x00000004361f7819 */ /* 0x040fe400000006ff */
[----:B---3--:R-:W-:Y:S02]  /*0820*/  SHF.L.U64.HI R12, R54, 0x4, R67 ;  /* 0x00000004360c7819 */ /* 0x008fe40000010243 */
[----:B------:R-:W-:-:S04]  /*0830*/  IADD3 R16, P0, R56, R31, RZ ;  /* 0x0000001f38107210 */ /* 0x000fc80007f1e0ff */
[----:B------:R-:W-:-:S06]  /*0840*/  IADD3.X R17, R57, R12, RZ, P0, !PT ;  /* 0x0000000c39117210 */ /* 0x000fcc00007fe4ff */
[----:B--2---:R-:W2:Y:S01]  /*0850*/  LDG.E.128 R16, [R16.64] ;  /* 0x0000000610107981 */ /* 0x004ea2000c1e1d00 */
[----:B------:R-:W-:-:S04]  /*0860*/  IADD3 R8, P0, R58, R31, RZ ;  /* 0x0000001f3a087210 */ /* 0x000fc80007f1e0ff */
[----:B------:R-:W-:Y:S01]  /*0870*/  IADD3.X R9, R59, R12, RZ, P0, !PT ;  /* 0x0000000c3b097210 */ /* 0x000fe200007fe4ff */
[----:B-12---:R-:W-:Y:S01]  /*0880*/  STS.128 [R60.X16], R16 ;  /* 0x000000103c007388 */ /* 0x006fe2000000cc00 */
[----:B------:R-:W-:-:S06]  /*0890*/  NOP ;  /* 0x0000000000007918 */ /* 0x000fcc0000000000 */
[----:B------:R-:W-:Y:S04]  /*08a0*/  LDS.128 R4, [R60.X16] ;  /* 0x000000003c047984 */ /* 0x000fe8000000cc00 */
[----:B------:R-:W-:Y:S06]  /*08b0*/  BAR.SYNC.DEFER_BLOCKING 0x0 ;  /* 0x0000000000007b1d */ /* 0x000fec0000010000 */
[----:B------:R-:W2:Y:S01]  /*08c0*/  LDG.E.128 R8, [R8.64] ;  /* 0x0000000608087981 */ /* 0x000ea2000c1e1d00 */
[----:B------:R-:W-:-:S04]  /*08d0*/  IADD3 R20, P0, R61, R31, RZ ;  /* 0x0000001f3d147210 */ /* 0x000fc80007f1e0ff */
[----:B------:R-:W-:Y:S01]  /*08e0*/  IADD3.X R21, R62, R12, RZ, P0, !PT ;  /* 0x0000000c3e157210 */ /* 0x000fe200007fe4ff */
[----:B0-2---:R0:W-:Y:S01]  /*08f0*/  STS.128 [R60.X16], R8 ;  /* 0x000000083c007388 */ /* 0x0051e2000000cc00 */
[----:B------:R-:W-:-:S06]  /*0900*/  NOP ;  /* 0x0000000000007918 */ /* 0x000fcc0000000000 */
[----:B------:R-:W-:Y:S04]  /*0910*/  LDS.128 R12, [R60.X16] ;  /* 0x000000003c0c7984 */ /* 0x000fe8000000cc00 */
[----:B------:R-:W-:Y:S06]  /*0920*/  BAR.SYNC.DEFER_BLOCKING 0x0 ;  /* 0x0000000000007b1d */ /* 0x000fec0000010000 */
[----:B------:R-:W2:Y:S01]  /*0930*/  LDG.E.128 R20, [R20.64] ;  /* 0x0000000614147981 */ /* 0x000ea2000c1e1d00 */
[----:B------:R-:W-:-:S13]  /*0940*/  ISETP.LT.AND P0, PT, RZ, c[0x0][0x16c], PT ;  /* 0x00005b00ff007a0c */ /* 0x000fda0003f01270 */
[----:B0-----:R-:W-:Y:S01]  /*0950*/  @!P0 CS2R R10, SRZ ;  /* 0x00000000000a8805 */ /* 0x001fe2000001ff00 */
[----:B------:R-:W-:Y:S01]  /*0960*/  @!P0 CS2R R8, SRZ ;  /* 0x0000000000088805 */ /* 0x000fe2000001ff00 */
        /* <DEDUP_REMOVED lines=13> */
[----:B------:R-:W-:Y:S01]  /*0a40*/  HFMA2.MMA R9, -RZ, RZ, 0, 0 ;  /* 0x00000000ff097435 */ /* 0x000fe200000001ff */
[----:B------:R-:W-:Y:S01]  /*0a50*/  MOV R8, R54 ;  /* 0x0000003600087202 */ /* 0x000fe20000000f00 */
[----:B------:R-:W-:Y:S01]  /*0a60*/  IMAD R10, R76, c[0x0][0x2b8], RZ ;  /* 0x0000ae004c0a7a24 */ /* 0x000fe200078e02ff */
[----:B------:R-:W-:Y:S01]  /*0a70*/  HFMA2.MMA R75, -RZ, RZ, 0, 0 ;  /* 0x00000000ff4b7435 */ /* 0x000fe200000001ff */
[----:B------:R-:W-:Y:S01]  /*0a80*/  IMAD R25, R78, c[0x0][0x2c0], RZ ;  /* 0x0000b0004e197a24 */ /* 0x000fe200078e02ff */
[----:B------:R-:W-:Y:S01]  /*0a90*/  HFMA2.MMA R68, -RZ, RZ, 0, 0 ;  /* 0x00000000ff447435 */ /* 0x000fe200000001ff */
[----:B------:R-:W-:Y:S01]  /*0aa0*/  IMAD R11, R51, c[0x0][0x2bc], R10 ;  /* 0x0000af00330b7a24 */ /* 0x000fe200078e020a */
[----:B------:R-:W-:Y:S01]  /*0ab0*/  IADD3 R10, R65, -0x1, RZ ;  /* 0xffffffff410a7810 */ /* 0x000fe20007ffe0ff */
[----:B------:R-:W-:Y:S01]  /*0ac0*/  IMAD R25, R52, c[0x0][0x2c4], R25 ;  /* 0x0000b10034197a24 */ /* 0x000fe200078e0219 */
[----:B------:R-:W-:Y:S01]  /*0ad0*/  MOV R73, RZ ;  /* 0x000000ff00497202 */ /* 0x000fe20000000f00 */
[----:B------:R-:W-:-:S04]  /*0ae0*/  IMAD.WIDE.U32 R8, R51, c[0x0][0x2b8], R8 ;  /* 0x0000ae0033087a25 */ /* 0x000fc800078e0008 */
[--C-:B------:R-:W-:Y:S01]  /*0af0*/  FADD.FTZ R72, R15, R50.reuse ;  /* 0x000000320f487221 */ /* 0x100fe20000010000 */
[----:B------:R-:W-:Y:S01]  /*0b00*/  IADD3 R9, R9, R11, RZ ;  /* 0x0000000b09097210 */ /* 0x000fe20007ffe0ff */
[--C-:B------:R-:W-:Y:S01]  /*0b10*/  FADD.FTZ R79, R14, R50.reuse ;  /* 0x000000320e4f7221 */ /* 0x100fe20000010000 */
[----:B------:R-:W-:Y:S01]  /*0b20*/  MOV R11, c[0x0][0x174] ;  /* 0x00005d00000b7a02 */ /* 0x000fe20000000f00 */
[----:B------:R-:W-:Y:S02]  /*0b30*/  FADD.FTZ R70, R13, R50 ;  /* 0x000000320d467221 */ /* 0x000fe40000010000 */
[----:B------:R-:W-:Y:S01]  /*0b40*/  IMAD.WIDE.U32 R40, R52, c[0x0][0x2c0], R8 ;  /* 0x0000b00034287a25 */ /* 0x000fe200078e0008 */
[----:B------:R-:W-:-:S03]  /*0b50*/  LEA R11, R11, UR4, 0x7 ;  /* 0x000000040b0b7c11 */ /* 0x000fc6000f8e38ff */
[----:B------:R-:W-:Y:S01]  /*0b60*/  FADD.FTZ R77, R12, R50 ;  /* 0x000000320c4d7221 */ /* 0x000fe20000010000 */
[----:B------:R-:W-:Y:S02]  /*0b70*/  IADD3 R24, R41, R25, RZ ;  /* 0x0000001929187210 */ /* 0x000fe40007ffe0ff */
[----:B------:R-:W-:Y:S02]  /*0b80*/  LEA R8, P0, R40, c[0x0][0x320], 0x2 ;  /* 0x0000c80028087a11 */ /* 0x000fe400078010ff */
[----:B------:R-:W-:Y:S02]  /*0b90*/  SHF.L.U32 R25, R10, 0x7, RZ ;  /* 0x000000070a197819 */ /* 0x000fe400000006ff */
[----:B------:R-:W-:Y:S02]  /*0ba0*/  LEA.HI.X R9, R40, c[0x0][0x324], R24, 0x2, P0 ;  /* 0x0000c90028097a11 */ /* 0x000fe400000f1418 */
[----:B------:R-:W-:-:S03]  /*0bb0*/  IADD3 R40, P0, R25, R40, RZ ;  /* 0x0000002819287210 */ /* 0x000fc60007f1e0ff */
[----:B------:R-:W-:Y:S01]  /*0bc0*/  IMAD.WIDE R8, R11, 0x4, R8 ;  /* 0x000000040b087825 */ /* 0x000fe200078e0208 */
[----:B------:R-:W-:Y:S01]  /*0bd0*/  LEA.HI.X.SX32 R41, R25, R24, 0x1, P0 ;  /* 0x0000001819297211 */ /* 0x000fe200000f0eff */
[----:B------:R-:W-:-:S03]  /*0be0*/  CS2R R10, SRZ ;  /* 0x00000000000a7805 */ /* 0x000fc6000001ff00 */
[C---:B------:R-:W-:Y:S02]  /*0bf0*/  IADD3 R42, P1, R8.reuse, -0x180, RZ ;  /* 0xfffffe80082a7810 */ /* 0x040fe40007f3e0ff */
[C---:B------:R-:W-:Y:S02]  /*0c00*/  IADD3 R44, P2, R8.reuse, -0x100, RZ ;  /* 0xffffff00082c7810 */ /* 0x040fe40007f5e0ff */
[----:B------:R-:W-:Y:S02]  /*0c10*/  IADD3 R46, P3, R8, -0x80, RZ ;  /* 0xffffff80082e7810 */ /* 0x000fe40007f7e0ff */
[C---:B------:R-:W-:Y:S02]  /*0c20*/  IADD3.X R43, R9.reuse, -0x1, RZ, P1, !PT ;  /* 0xffffffff092b7810 */ /* 0x040fe40000ffe4ff */
[C---:B------:R-:W-:Y:S02]  /*0c30*/  IADD3.X R45, R9.reuse, -0x1, RZ, P2, !PT ;  /* 0xffffffff092d7810 */ /* 0x040fe400017fe4ff */
[----:B------:R-:W-:-:S02]  /*0c40*/  IADD3.X R47, R9, -0x1, RZ, P3, !PT ;  /* 0xffffffff092f7810 */ /* 0x000fc40001ffe4ff */
[----:B------:R-:W-:Y:S02]  /*0c50*/  CS2R R8, SRZ ;  /* 0x0000000000087805 */ /* 0x000fe4000001ff00 */
.L_x_8500:
[----:B------:R-:W-:Y:S01]  /*0c60*/  SHF.R.S32.HI R74, RZ, 0x1f, R75 ;  /* 0x0000001fff4a7819 */ /* 0x000fe2000001144b */
[C---:B------:R-:W-:Y:S01]  /*0c70*/  IMAD.WIDE.U32 R28, R75.reuse, c[0x0][0x1c0], RZ ;  /* 0x000070004b1c7a25 */ /* 0x040fe200078e00ff */
[----:B------:R-:W-:Y:S02]  /*0c80*/  MOV R24, R32 ;  /* 0x0000002000187202 */ /* 0x000fe40000000f00 */
[----:B------:R-:W-:Y:S01]  /*0c90*/  MOV R25, R69 ;  /* 0x0000004500197202 */ /* 0x000fe20000000f00 */
[C---:B------:R-:W-:Y:S02]  /*0ca0*/  IMAD R26, R74.reuse, c[0x0][0x188], RZ ;  /* 0x000062004a1a7a24 */ /* 0x040fe400078e02ff */
[----:B------:R-:W-:Y:S02]  /*0cb0*/  IMAD R30, R74, c[0x0][0x1c0], RZ ;  /* 0x000070004a1e7a24 */ /* 0x000fe400078e02ff */
[----:B------:R-:W-:-:S04]  /*0cc0*/  IMAD.WIDE.U32 R24, R75, c[0x0][0x188], R24 ;  /* 0x000062004b187a25 */ /* 0x000fc800078e0018 */
[C---:B------:R-:W-:Y:S01]  /*0cd0*/  IMAD R27, R75.reuse, c[0x0][0x18c], R26 ;  /* 0x000063004b1b7a24 */ /* 0x040fe200078e021a */
[----:B------:R-:W-:Y:S01]  /*0ce0*/  LEA R26, P0, R24, c[0x0][0x220], 0x2 ;  /* 0x00008800181a7a11 */ /* 0x000fe200078010ff */
[----:B------:R-:W-:-:S03]  /*0cf0*/  IMAD R81, R75, c[0x0][0x1c4], R30 ;  /* 0x000071004b517a24 */ /* 0x000fc600078e021e */
[----:B------:R-:W-:-:S04]  /*0d00*/  IADD3 R25, R25, R27, RZ ;  /* 0x0000001b19197210 */ /* 0x000fc80007ffe0ff */
[----:B------:R-:W-:Y:S02]  /*0d10*/  LEA.HI.X R27, R24, c[0x0][0x224], R25, 0x2, P0 ;  /* 0x00008900181b7a11 */ /* 0x000fe400000f1419 */
[----:B------:R-:W-:Y:S02]  /*0d20*/  LEA R31, P0, R28, R63, 0x2 ;  /* 0x0000003f1c1f7211 */ /* 0x000fe400078010ff */
[----:B------:R-:W-:Y:S01]  /*0d30*/  IADD3 R25, R29, R81, RZ ;  /* 0x000000511d197210 */ /* 0x000fe20007ffe0ff */
[----:B0-2---:R0:W2:Y:S01]  /*0d40*/  LDG.E R66, [R26.64] ;  /* 0x000000061a427981 */ /* 0x0050a2000c1e1900 */
[----:B------:R-:W-:Y:S02]  /*0d50*/  LEA R30, P1, R54, R31, 0x4 ;  /* 0x0000001f361e7211 */ /* 0x000fe400078220ff */
[----:B------:R-:W-:-:S04]  /*0d60*/  LEA.HI.X R28, R28, R64, R25, 0x2, P0 ;  /* 0x000000401c1c7211 */ /* 0x000fc800000f1419 */
[----:B------:R-:W-:-:S06]  /*0d70*/  LEA.HI.X R31, R54, R28, R67, 0x4, P1 ;  /* 0x0000001c361f7211 */ /* 0x000fcc00008f2443 */
[----:B------:R-:W3:Y:S01]  /*0d80*/  LDG.E.128 R28, [R30.64] ;  /* 0x000000061e1c7981 */ /* 0x000ee2000c1e1d00 */
[----:B------:R-:W-:Y:S01]  /*0d90*/  MOV R24, R2 ;  /* 0x0000000200187202 */ /* 0x000fe20000000f00 */
[----:B------:R-:W-:Y:S01]  /*0da0*/  IMAD R82, R74, c[0x0][0x1a0], RZ ;  /* 0x000068004a527a24 */ /* 0x000fe200078e02ff */
[----:B------:R-:W-:Y:S01]  /*0db0*/  MOV R25, R71 ;  /* 0x0000004700197202 */ /* 0x000fe20000000f00 */
[----:B------:R-:W-:Y:S01]  /*0dc0*/  FADD.FTZ R81, R12, R50 ;  /* 0x000000320c517221 */ /* 0x000fe20000010000 */
[----:B------:R-:W-:Y:S01]  /*0dd0*/  IADD3 R87, R65, -0x1, RZ ;  /* 0xffffffff41577810 */ /* 0x000fe20007ffe0ff */
[C---:B0-----:R-:W-:Y:S01]  /*0de0*/  IMAD R27, R75.reuse, c[0x0][0x1a4], R82 ;  /* 0x000069004b1b7a24 */ /* 0x041fe200078e0252 */
[C---:B------:R-:W-:Y:S01]  /*0df0*/  ISETP.NE.AND P1, PT, R54.reuse, RZ, PT ;  /* 0x000000ff3600720c */ /* 0x040fe20003f25270 */
[----:B------:R-:W-:Y:S01]  /*0e00*/  IMAD.WIDE.U32 R24, R75, c[0x0][0x1a0], R24 ;  /* 0x000068004b187a25 */ /* 0x000fe200078e0018 */
[----:B------:R-:W-:Y:S02]  /*0e10*/  LEA.HI R26, R87, R87, RZ, 0x1 ;  /* 0x00000057571a7211 */ /* 0x000fe400078f08ff */
[----:B------:R-:W-:-:S02]  /*0e20*/  IADD3 R86, R54, 0x200, RZ ;  /* 0x0000020036567810 */ /* 0x000fc40007ffe0ff */
[----:B------:R-:W-:Y:S02]  /*0e30*/  LEA R82, P2, R24, c[0x0][0x228], 0x2 ;  /* 0x00008a0018527a11 */ /* 0x000fe400078410ff */
[----:B------:R-:W-:Y:S02]  /*0e40*/  IADD3 R25, R25, R27, RZ ;  /* 0x0000001b19197210 */ /* 0x000fe40007ffe0ff */
[----:B------:R-:W-:Y:S02]  /*0e50*/  LOP3.LUT R26, R26, 0xfffffe, RZ, 0xc0, !PT ;  /* 0x00fffffe1a1a7812 */ /* 0x000fe400078ec0ff */
[----:B------:R-:W-:Y:S02]  /*0e60*/  LEA.HI.X R83, R24, c[0x0][0x22c], R25, 0x2, P2 ;  /* 0x00008b0018537a11 */ /* 0x000fe400010f1419 */
[----:B------:R-:W-:Y:S02]  /*0e70*/  IADD3 R26, R87, -R26, RZ ;  /* 0x8000001a571a7210 */ /* 0x000fe40007ffe0ff */
[----:B------:R-:W-:Y:S01]  /*0e80*/  ISETP.GT.AND P0, PT, R65, 0x1, PT ;  /* 0x000000014100780c */ /* 0x000fe20003f04270 */
[----:B------:R0:W4:Y:S01]  /*0e90*/  LDG.E R89, [R82.64] ;  /* 0x0000000652597981 */ /* 0x000122000c1e1900 */
[----:B------:R-:W-:Y:S01]  /*0ea0*/  @!P1 LEA R86, R26, R75, 0x8 ;  /* 0x0000004b1a569211 */ /* 0x000fe200078e40ff */
[----:B------:R-:W-:Y:S01]  /*0eb0*/  FADD.FTZ R88, R13, R50 ;  /* 0x000000320d587221 */ /* 0x000fe20000010000 */
[----:B------:R-:W-:-:S02]  /*0ec0*/  ISETP.EQ.AND P0, PT, R80, RZ, P0 ;  /* 0x000000ff5000720c */ /* 0x000fc40000702270 */
[----:B------:R-:W-:Y:S01]  /*0ed0*/  SHF.L.U32 R95, R86, 0x2, RZ ;  /* 0x00000002565f7819 */ /* 0x000fe200000006ff */
[--C-:B------:R-:W-:Y:S02]  /*0ee0*/  FADD.FTZ R86, R15, R50.reuse ;  /* 0x000000320f567221 */ /* 0x100fe40000010000 */
[----:B0-----:R-:W-:-:S08]  /*0ef0*/  FADD.FTZ R82, R14, R50 ;  /* 0x000000320e527221 */ /* 0x001fd00000010000 */
[----:B------:R-:W-:Y:S02]  /*0f00*/  @P0 IADD3 R84, R65, -0x2, RZ ;  /* 0xfffffffe41540810 */ /* 0x000fe40007ffe0ff */
[----:B------:R-:W-:-:S03]  /*0f10*/  MOV R91, RZ ;  /* 0x000000ff005b7202 */ /* 0x000fc60000000f00 */
[----:B------:R-:W-:Y:S01]  /*0f20*/  @P0 IMAD R85, R84, c[0x0][0x16c], R75 ;  /* 0x00005b0054550a24 */ /* 0x000fe200078e024b */
[----:B------:R-:W-:-:S03]  /*0f30*/  ISETP.NE.AND P2, PT, R54, 0x1f, PT ;  /* 0x0000001f3600780c */ /* 0x000fc60003f45270 */
[----:B------:R-:W-:-:S04]  /*0f40*/  @P0 IMAD.WIDE R84, R85, 0x8, R38 ;  /* 0x0000000855540825 */ /* 0x000fc800078e0226 */
[----:B------:R-:W-:Y:S02]  /*0f50*/  FMUL.FTZ R83, R6, R79 ;  /* 0x0000004f06537220 */ /* 0x000fe40000410000 */
[----:B------:R-:W-:Y:S01]  /*0f60*/  FMUL.FTZ R96, R7, R72 ;  /* 0x0000004807607220 */ /* 0x000fe20000410000 */
[----:B------:R-:W-:Y:S01]  /*0f70*/  BSSY B0, `(.L_x_8488) ;  /* 0x0000028000007945 */ /* 0x000fe20003800000 */
[----:B--2---:R-:W-:-:S04]  /*0f80*/  FMUL.FTZ R93, R66, 1.4426950216293334961 ;  /* 0x3fb8aa3b425d7820 */ /* 0x004fc80000410000 */
[----:B------:R-:W-:-:S06]  /*0f90*/  FMUL.FTZ R90, R93, R81 ;  /* 0x000000515d5a7220 */ /* 0x000fcc0000410000 */
[----:B------:R-:W0:Y:S01]  /*0fa0*/  MUFU.EX2 R90, R90 ;  /* 0x0000005a005a7308 */ /* 0x000e220000000800 */
[----:B-1-3--:R1:W-:Y:S01]  /*0fb0*/  STS.128 [R60.X16], R28 ;  /* 0x0000001c3c007388 */ /* 0x00a3e2000000cc00 */
[----:B------:R-:W-:-:S06]  /*0fc0*/  NOP ;  /* 0x0000000000007918 */ /* 0x000fcc0000000000 */
[----:B------:R-:W4:Y:S01]  /*0fd0*/  LDS.128 R24, [R60.X16] ;  /* 0x000000003c187984 */ /* 0x000f22000000cc00 */
[----:B------:R-:W-:-:S03]  /*0fe0*/  FMUL.FTZ R94, R93, R88 ;  /* 0x000000585d5e7220 */ /* 0x000fc60000410000 */
[----:B0-----:R0:W-:Y:S01]  /*0ff0*/  STS [R95+0x648], R90 ;  /* 0x0006485a5f007388 */ /* 0x0011e20000000800 */
[----:B------:R-:W-:-:S03]  /*1000*/  FMUL.FTZ R92, R93, R82 ;  /* 0x000000525d5c7220 */ /* 0x000fc60000410000 */
[----:B------:R-:W-:Y:S01]  /*1010*/  BAR.SYNC.DEFER_BLOCKING 0x0 ;  /* 0x0000000000007b1d */ /* 0x000fe20000010000 */
[----:B------:R-:W-:-:S05]  /*1020*/  FMUL.FTZ R93, R93, R86 ;  /* 0x000000565d5d7220 */ /* 0x000fca0000410000 */
[----:B-1----:R-:W1:Y:S08]  /*1030*/  MUFU.EX2 R31, R94 ;  /* 0x0000005e001f7308 */ /* 0x002e700000000800 */
[----:B------:R-:W2:Y:S08]  /*1040*/  MUFU.EX2 R92, R92 ;  /* 0x0000005c005c7308 */ /* 0x000eb00000000800 */
[----:B------:R-:W3:Y:S01]  /*1050*/  MUFU.EX2 R93, R93 ;  /* 0x0000005d005d7308 */ /* 0x000ee20000000800 */
[----:B-1----:R-:W-:Y:S01]  /*1060*/  FMUL.FTZ R29, R90, R31 ;  /* 0x0000001f5a1d7220 */ /* 0x002fe20000410000 */
[----:B------:R2:W5:Y:S01]  /*1070*/  @P0 LDG.E R91, [R84.64+0x4] ;  /* 0x00000406545b0981 */ /* 0x000562000c1e1900 */
[----:B----4-:R-:W-:-:S02]  /*1080*/  FMUL.FTZ R99, R89, R26 ;  /* 0x0000001a59637220 */ /* 0x010fc40000410000 */
[----:B--2---:R-:W-:-:S04]  /*1090*/  FMUL.FTZ R84, R92, R29 ;  /* 0x0000001d5c547220 */ /* 0x004fc80000410000 */
[----:B---3--:R-:W-:Y:S02]  /*10a0*/  FMUL.FTZ R97, R93, R84 ;  /* 0x000000545d617220 */ /* 0x008fe40000410000 */
[----:B------:R-:W-:Y:S02]  /*10b0*/  FMUL.FTZ R84, R18, R99 ;  /* 0x0000006312547220 */ /* 0x000fe40000410000 */
[----:B------:R1:W2:Y:S01]  /*10c0*/  @P2 LDS R99, [R54.X4+0xe4c] ;  /* 0x000e4c0036632984 */ /* 0x0002a20000004800 */
[----:B------:R-:W-:Y:S02]  /*10d0*/  FMUL.FTZ R30, R5, R70 ;  /* 0x00000046051e7220 */ /* 0x000fe40000410000 */
[----:B------:R-:W-:-:S04]  /*10e0*/  FMUL.FTZ R85, R4, R77 ;  /* 0x0000004d04557220 */ /* 0x000fc80000410000 */
[----:B------:R-:W-:-:S04]  /*10f0*/  FFMA.FTZ R28, R31, R85, R30 ;  /* 0x000000551f1c7223 */ /* 0x000fc8000001001e */
[----:B------:R-:W-:Y:S02]  /*1100*/  FFMA.FTZ R28, R92, R28, R83 ;  /* 0x0000001c5c1c7223 */ /* 0x000fe40000010053 */
[----:B------:R-:W-:Y:S02]  /*1110*/  FMUL.FTZ R94, R89, R27 ;  /* 0x0000001b595e7220 */ /* 0x000fe40000410000 */
[----:B------:R-:W-:Y:S02]  /*1120*/  FFMA.FTZ R96, R93, R28, R96 ;  /* 0x0000001c5d607223 */ /* 0x000fe40000010060 */
[C---:B------:R-:W-:Y:S02]  /*1130*/  FMUL.FTZ R28, R89.reuse, R25 ;  /* 0x00000019591c7220 */ /* 0x040fe40000410000 */
[----:B------:R-:W-:Y:S02]  /*1140*/  FMUL.FTZ R29, R89, R24 ;  /* 0x00000018591d7220 */ /* 0x000fe40000410000 */
[----:B0-----:R-:W-:-:S02]  /*1150*/  FMUL.FTZ R95, R17, R28 ;  /* 0x0000001c115f7220 */ /* 0x001fc40000410000 */
[----:B------:R-:W-:Y:S01]  /*1160*/  FMUL.FTZ R94, R19, R94 ;  /* 0x0000005e135e7220 */ /* 0x000fe20000410000 */
[----:B------:R-:W-:Y:S05]  /*1170*/  @P2 BRA `(.L_x_8489) ;  /* 0x0000007000002947 */ /* 0x000fea0003800000 */
[----:B-1----:R-:W-:Y:S02]  /*1180*/  ISETP.NE.AND P0, PT, R65, c[0x0][0x174], PT ;  /* 0x00005d0041007a0c */ /* 0x002fe40003f05270 */
[----:B--2---:R-:W-:-:S11]  /*1190*/  MOV R99, 0x3f800000 ;  /* 0x3f80000000637802 */ /* 0x004fd60000000f00 */
[----:B------:R-:W-:-:S04]  /*11a0*/  @P0 LEA.HI R28, R65, R65, RZ, 0x1 ;  /* 0x00000041411c0211 */ /* 0x000fc800078f08ff */
[----:B------:R-:W-:-:S04]  /*11b0*/  @P0 LOP3.LUT R28, R28, 0xfffffe, RZ, 0xc0, !PT ;  /* 0x00fffffe1c1c0812 */ /* 0x000fc800078ec0ff */
[----:B------:R-:W-:-:S04]  /*11c0*/  @P0 IADD3 R28, -R28, R65, RZ ;  /* 0x000000411c1c0210 */ /* 0x000fc80007ffe1ff */
[----:B------:R-:W-:-:S05]  /*11d0*/  @P0 LEA R28, R28, R75, 0x8 ;  /* 0x0000004b1c1c0211 */ /* 0x000fca00078e40ff */
[----:B------:R0:W1:Y:S02]  /*11e0*/  @P0 LDS R99, [R28.X4+0x648] ;  /* 0x000648001c630984 */ /* 0x0000640000004800 */
.L_x_8489:
[----:B-1----:R-:W-:Y:S05]  /*11f0*/  BSYNC B0 ;  /* 0x0000000000007941 */ /* 0x002fea0003800000 */
.L_x_8488:
[----:B------:R-:W1:Y:S01]  /*1200*/  SHFL.UP PT, R100, R96, 0x1, RZ ;  /* 0x0420000060647989 */ /* 0x000e6200000e00ff */
[C---:B------:R-:W-:Y:S01]  /*1210*/  FFMA.FTZ R101, R93.reuse, R94, R84 ;  /* 0x0000005e5d657223 */ /* 0x040fe20000010054 */
[----:B------:R-:W-:Y:S01]  /*1220*/  ISETP.GE.AND P0, PT, R60, 0x1, PT ;  /* 0x000000013c00780c */ /* 0x000fe20003f06270 */
[----:B--2---:R-:W-:Y:S01]  /*1230*/  FMUL.FTZ R103, R93, R99 ;  /* 0x000000635d677220 */ /* 0x004fe20000410000 */
[----:B0-----:R-:W0:Y:S01]  /*1240*/  SHFL.UP PT, R28, R97, 0x1, RZ ;  /* 0x04200000611c7989 */ /* 0x001e2200000e00ff */
[----:B------:R-:W-:Y:S01]  /*1250*/  FMUL.FTZ R98, R16, R29 ;  /* 0x0000001d10627220 */ /* 0x000fe20000410000 */
[----:B------:R-:W-:Y:S01]  /*1260*/  ISETP.NE.AND P3, PT, R80, 0x1f, PT ;  /* 0x0000001f5000780c */ /* 0x000fe20003f65270 */
[C---:B------:R-:W-:Y:S01]  /*1270*/  FFMA.FTZ R101, R92.reuse, R101, R95 ;  /* 0x000000655c657223 */ /* 0x040fe2000001005f */
[----:B------:R-:W-:Y:S01]  /*1280*/  LEA R87, R87, R54, 0x7 ;  /* 0x0000003657577211 */ /* 0x000fe200078e38ff */
[----:B------:R-:W-:Y:S01]  /*1290*/  FMUL.FTZ R102, R92, R103 ;  /* 0x000000675c667220 */ /* 0x000fe20000410000 */
[----:B------:R-:W-:Y:S01]  /*12a0*/  BSSY B0, `(.L_x_8490) ;  /* 0x0000080000007945 */ /* 0x000fe20003800000 */
[----:B------:R-:W-:-:S02]  /*12b0*/  FFMA.FTZ R101, R31, R101, R98 ;  /* 0x000000651f657223 */ /* 0x000fc40000010062 */
[----:B------:R-:W-:-:S03]  /*12c0*/  FMUL.FTZ R102, R31, R102 ;  /* 0x000000661f667220 */ /* 0x000fc60000410000 */
[----:B------:R-:W2:Y:S04]  /*12d0*/  SHFL.DOWN PT, R104, R101, 0x1, 0x1f ;  /* 0x08201f0065687f89 */ /* 0x000ea800000e0000 */
[----:B------:R-:W3:Y:S01]  /*12e0*/  SHFL.DOWN PT, R103, R102, 0x1, 0x1f ;  /* 0x08201f0066677f89 */ /* 0x000ee200000e0000 */
[C---:B-1----:R-:W-:Y:S02]  /*12f0*/  @P0 FFMA.FTZ R96, R97.reuse, R100, R96 ;  /* 0x0000006461600223 */ /* 0x042fe40000010060 */
[----:B0-----:R-:W-:-:S03]  /*1300*/  @P0 FMUL.FTZ R97, R97, R28 ;  /* 0x0000001c61610220 */ /* 0x001fc60000410000 */
        /* <DEDUP_REMOVED lines=23> */
[C---:B--2---:R-:W-:Y:S01]  /*1480*/  @!P0 FFMA.FTZ R101, R102.reuse, R100, R101 ;  /* 0x0000006466658223 */ /* 0x044fe20000010065 */
[----:B------:R-:W-:Y:S01]  /*1490*/  SHF.L.U32 R100, R75, 0x3, RZ ;  /* 0x000000034b647819 */ /* 0x000fe200000006ff */
[----:B---3--:R-:W-:Y:S01]  /*14a0*/  @!P0 FMUL.FTZ R102, R102, R103 ;  /* 0x0000006766668220 */ /* 0x008fe20000410000 */
[----:B------:R-:W-:-:S02]  /*14b0*/  ISETP.GE.AND P0, PT, R65, c[0x0][0x174], PT ;  /* 0x00005d0041007a0c */ /* 0x000fc40003f06270 */
[----:B------:R-:W2:Y:S02]  /*14c0*/  SHFL.DOWN PT, R106, R101, 0x8, 0x1f ;  /* 0x09001f00656a7f89 */ /* 0x000ea400000e0000 */
[C---:B------:R-:W-:Y:S02]  /*14d0*/  ISETP.NE.OR P0, PT, R80.reuse, RZ, P0 ;  /* 0x000000ff5000720c */ /* 0x040fe40000705670 */
[----:B------:R-:W3:Y:S01]  /*14e0*/  SHFL.DOWN PT, R105, R102, 0x8, 0x1f ;  /* 0x09001f0066697f89 */ /* 0x000ee200000e0000 */
[C---:B0-----:R-:W-:Y:S01]  /*14f0*/  @P3 FFMA.FTZ R96, R97.reuse, R29, R96 ;  /* 0x0000001d61603223 */ /* 0x041fe20000010060 */
[----:B------:R-:W-:Y:S01]  /*1500*/  HFMA2.MMA R29, -RZ, RZ, 0, 0 ;  /* 0x00000000ff1d7435 */ /* 0x000fe200000001ff */
[----:B-1----:R-:W-:Y:S01]  /*1510*/  @P3 FMUL.FTZ R97, R97, R28 ;  /* 0x0000001c61613220 */ /* 0x002fe20000410000 */
[----:B------:R-:W-:Y:S02]  /*1520*/  ISETP.GE.U32.AND P3, PT, R80, 0x18, PT ;  /* 0x000000185000780c */ /* 0x000fe40003f66070 */
[----:B------:R-:W0:Y:S01]  /*1530*/  SHFL.UP PT, R103, R96, 0x10, RZ ;  /* 0x0600000060677989 */ /* 0x000e2200000e00ff */
[----:B------:R-:W-:-:S03]  /*1540*/  MOV R28, 0x3f800000 ;  /* 0x3f800000001c7802 */ /* 0x000fc60000000f00 */
        /* <DEDUP_REMOVED lines=19> */
[----:B0-----:R-:W-:-:S03]  /*1680*/  @P1 FFMA.FTZ R103, R97, R103, R96 ;  /* 0x0000006761671223 */ /* 0x001fc60000010060 */
[----:B------:R-:W-:Y:S01]  /*1690*/  SHFL.IDX PT, R104, R101, RZ, 0x1f ;  /* 0x00001fff65687589 */ /* 0x000fe200000e0000 */
[----:B------:R-:W-:-:S03]  /*16a0*/  FFMA.FTZ R90, R90, R103, R85 ;  /* 0x000000675a5a7223 */ /* 0x000fc60000010055 */
[----:B------:R-:W0:Y:S01]  /*16b0*/  SHFL.IDX PT, R85, R102, RZ, 0x1f ;  /* 0x00001fff66557589 */ /* 0x000e2200000e0000 */
[----:B------:R-:W-:Y:S02]  /*16c0*/  FMUL.FTZ R103, R5, R88 ;  /* 0x0000005805677220 */ /* 0x000fe40000410000 */
[-C--:B------:R-:W-:Y:S02]  /*16d0*/  FMUL.FTZ R97, R24, R90.reuse ;  /* 0x0000005a18617220 */ /* 0x080fe40000410000 */
[CC--:B------:R-:W-:Y:S02]  /*16e0*/  FFMA.FTZ R96, R31.reuse, R90.reuse, R103 ;  /* 0x0000005a1f607223 */ /* 0x0c0fe40000010067 */
[----:B------:R-:W-:Y:S02]  /*16f0*/  FFMA.FTZ R91, R31, R90, R30 ;  /* 0x0000005a1f5b7223 */ /* 0x000fe4000001001e */
[----:B------:R-:W-:Y:S02]  /*1700*/  FMUL.FTZ R25, R25, R96 ;  /* 0x0000006019197220 */ /* 0x000fe40000410000 */
[----:B------:R-:W-:Y:S01]  /*1710*/  FFMA.FTZ R24, R16, R97, RZ ;  /* 0x0000006110187223 */ /* 0x000fe200000100ff */
[----:B------:R-:W-:Y:S01]  /*1720*/  IADD3 R97, -R87, c[0x0][0x168], RZ ;  /* 0x00005a0057617a10 */ /* 0x000fe20007ffe1ff */
[----:B------:R-:W-:-:S02]  /*1730*/  FFMA.FTZ R91, R92, R91, R83 ;  /* 0x0000005b5c5b7223 */ /* 0x000fc40000010053 */
[----:B-1----:R-:W-:Y:S01]  /*1740*/  @P2 FFMA.FTZ R105, R106, R105, R107 ;  /* 0x000000696a692223 */ /* 0x002fe2000001006b */
[----:B------:R-:W-:Y:S01]  /*1750*/  ISETP.GE.AND P1, PT, R97, 0x1, PT ;  /* 0x000000016100780c */ /* 0x000fe20003f26270 */
[----:B------:R-:W-:Y:S01]  /*1760*/  FFMA.FTZ R25, R17, R25, R24 ;  /* 0x0000001911197223 */ /* 0x000fe20000010018 */
[----:B------:R-:W-:Y:S01]  /*1770*/  ISETP.GE.AND P2, PT, R97, 0x21, PT ;  /* 0x000000216100780c */ /* 0x000fe20003f46270 */
[----:B------:R-:W-:Y:S01]  /*1780*/  FFMA.FTZ R30, R105, R99, R94 ;  /* 0x00000063691e7223 */ /* 0x000fe2000001005e */
[----:B------:R-:W-:Y:S01]  /*1790*/  ISETP.GE.AND P3, PT, R97, 0x41, PT ;  /* 0x000000416100780c */ /* 0x000fe20003f66270 */
[----:B------:R-:W-:Y:S01]  /*17a0*/  FMUL.FTZ R24, R7, R86 ;  /* 0x0000005607187220 */ /* 0x000fe20000410000 */
[----:B------:R-:W-:Y:S01]  /*17b0*/  ISETP.GE.AND P4, PT, R97, 0x61, PT ;  /* 0x000000616100780c */ /* 0x000fe20003f86270 */
[----:B------:R-:W-:Y:S01]  /*17c0*/  FFMA.FTZ R83, R93, R30, R84 ;  /* 0x0000001e5d537223 */ /* 0x000fe20000010054 */
[----:B------:R-:W-:Y:S01]  /*17d0*/  SHF.L.U32 R97, R73, 0x2, RZ ;  /* 0x0000000249617819 */ /* 0x000fe200000006ff */
[----:B------:R-:W-:-:S02]  /*17e0*/  FMUL.FTZ R87, R26, R91 ;  /* 0x0000005b1a577220 */ /* 0x000fc40000410000 */
[----:B------:R-:W-:Y:S02]  /*17f0*/  FFMA.FTZ R95, R92, R83, R95 ;  /* 0x000000535c5f7223 */ /* 0x000fe4000001005f */
[----:B------:R-:W-:Y:S02]  /*1800*/  FFMA.FTZ R26, R93, R91, R24 ;  /* 0x0000005b5d1a7223 */ /* 0x000fe40000010018 */
[C---:B0-----:R-:W-:Y:S02]  /*1810*/  FFMA.FTZ R29, R85.reuse, R29, R104 ;  /* 0x0000001d551d7223 */ /* 0x041fe40000010068 */
[----:B------:R-:W-:Y:S02]  /*1820*/  FMUL.FTZ R28, R85, R28 ;  /* 0x0000001c551c7220 */ /* 0x000fe40000410000 */
[----:B------:R-:W-:Y:S01]  /*1830*/  FFMA.FTZ R85, R31, R95, R98 ;  /* 0x0000005f1f557223 */ /* 0x000fe20000010062 */
[----:B------:R-:W-:Y:S01]  /*1840*/  SHF.L.U32 R31, R54, 0x4, RZ ;  /* 0x00000004361f7819 */ /* 0x000fe200000006ff */
[----:B------:R-:W-:Y:S01]  /*1850*/  FFMA.FTZ R94, R18, R87, R25 ;  /* 0x00000057125e7223 */ /* 0x000fe20000010019 */
[----:B------:R0:W-:Y:S01]  /*1860*/  @!P0 STS.64 [R100+0xec8], R28 ;  /* 0x000ec81c64008388 */ /* 0x0001e20000000a00 */
[----:B------:R-:W-:-:S02]  /*1870*/  FADD.FTZ R84, -R103, R96 ;  /* 0x0000006067547221 */ /* 0x000fc40000010100 */
[C---:B------:R-:W-:Y:S02]  /*1880*/  FMUL.FTZ R25, R89.reuse, R90 ;  /* 0x0000005a59197220 */ /* 0x040fe40000410000 */
[C---:B------:R-:W-:Y:S02]  /*1890*/  FMUL.FTZ R96, R89.reuse, R96 ;  /* 0x0000006059607220 */ /* 0x040fe40000410000 */
[-C--:B------:R-:W-:Y:S02]  /*18a0*/  FMUL.FTZ R92, R89, R26.reuse ;  /* 0x0000001a595c7220 */ /* 0x080fe40000410000 */
[----:B------:R-:W-:Y:S02]  /*18b0*/  FMUL.FTZ R93, R27, R26 ;  /* 0x0000001a1b5d7220 */ /* 0x000fe40000410000 */
[----:B------:R-:W-:Y:S02]  /*18c0*/  FMUL.FTZ R89, R89, R91 ;  /* 0x0000005b59597220 */ /* 0x000fe40000410000 */
[----:B------:R-:W-:-:S02]  /*18d0*/  FFMA.FTZ R90, R4, -R81, R90 ;  /* 0x80000051045a7223 */ /* 0x000fc4000001005a */
[----:B------:R-:W-:Y:S02]  /*18e0*/  FMUL.FTZ R81, R85, R81 ;  /* 0x0000005155517220 */ /* 0x000fe40000410000 */
[----:B------:R-:W-:Y:S02]  /*18f0*/  FADD.FTZ R87, -R24, R26 ;  /* 0x0000001a18577221 */ /* 0x000fe40000010100 */
[----:B------:R-:W-:Y:S02]  /*1900*/  FMUL.FTZ R24, R16, R25 ;  /* 0x0000001910187220 */ /* 0x000fe40000410000 */
[----:B------:R-:W-:Y:S02]  /*1910*/  FMUL.FTZ R27, R19, R92 ;  /* 0x0000005c131b7220 */ /* 0x000fe40000410000 */
[----:B------:R-:W-:Y:S01]  /*1920*/  FMUL.FTZ R25, R17, R96 ;  /* 0x0000006011197220 */ /* 0x000fe20000410000 */
[----:B------:R-:W-:Y:S01]  /*1930*/  SHF.L.U64.HI R96, R73, 0x2, R68 ;  /* 0x0000000249607819 */ /* 0x000fe20000010244 */
[----:B------:R-:W-:-:S02]  /*1940*/  FMUL.FTZ R26, R18, R89 ;  /* 0x00000059121a7220 */ /* 0x000fc40000410000 */
[----:B------:R-:W-:Y:S02]  /*1950*/  FFMA.FTZ R92, R19, R93, R94 ;  /* 0x0000005d135c7223 */ /* 0x000fe4000001005e */
[----:B------:R-:W-:Y:S01]  /*1960*/  FMUL.FTZ R88, R95, R88 ;  /* 0x000000585f587220 */ /* 0x000fe20000410000 */
[----:B------:R1:W-:Y:S01]  /*1970*/  STS.128 [R31+0x210], R24 ;  /* 0x000210181f007388 */ /* 0x0003e20000000c00 */
[----:B------:R-:W-:Y:S02]  /*1980*/  FFMA.FTZ R93, R81, R90, RZ ;  /* 0x0000005a515d7223 */ /* 0x000fe400000100ff */
[----:B------:R-:W-:Y:S02]  /*1990*/  FFMA.FTZ R94, R6, -R82, R91 ;  /* 0x80000052065e7223 */ /* 0x000fe4000001005b */
[----:B------:R-:W-:Y:S02]  /*19a0*/  FMUL.FTZ R86, R30, R86 ;  /* 0x000000561e567220 */ /* 0x000fe40000410000 */
[----:B------:R-:W-:-:S02]  /*19b0*/  FMUL.FTZ R89, R83, R82 ;  /* 0x0000005253597220 */ /* 0x000fc40000410000 */
        /* <DEDUP_REMOVED lines=14> */
.L_x_8491:
[----:B-1----:R-:W-:Y:S05]  /*1aa0*/  BSYNC B0 ;  /* 0x0000000000007941 */ /* 0x002fea0003800000 */
.L_x_8490:
        /* <DEDUP_REMOVED lines=8> */
.L_x_8493:
[----:B------:R-:W-:Y:S05]  /*1b30*/  BSYNC B0 ;  /* 0x0000000000007941 */ /* 0x000fea0003800000 */
.L_x_8492:
[----:B------:R2:W3:Y:S01]  /*1b40*/  LDS R29, [R54.X4+0x310] ;  /* 0x00031000361d7984 */ /* 0x0004e20000004800 */
[----:B------:R-:W-:Y:S01]  /*1b50*/  BSSY B0, `(.L_x_8494) ;  /* 0x0000006000007945 */ /* 0x000fe20003800000 */
[----:B-1----:R-:W-:Y:S01]  /*1b60*/  IMAD.WIDE.U32 R24, R97, c[0x0][0x2d0], R46 ;  /* 0x0000b40061187a25 */ /* 0x002fe200078e002e */
[----:B------:R-:W-:Y:S05]  /*1b70*/  @!P3 BRA `(.L_x_8495) ;  /* 0x000000300000b947 */ /* 0x000fea0003800000 */
[----:B------:R-:W-:-:S05]  /*1b80*/  IMAD.WIDE.U32 R26, R97, c[0x0][0x2d0], R44 ;  /* 0x0000b400611a7a25 */ /* 0x000fca00078e002c */
[----:B------:R-:W-:-:S05]  /*1b90*/  IADD3 R27, R91, R27, RZ ;  /* 0x0000001b5b1b7210 */ /* 0x000fca0007ffe0ff */
[----:B---3--:R1:W-:Y:S02]  /*1ba0*/  RED.E.ADD.F32.FTZ.RN.STRONG.GPU [R26.64], R29 ;  /* 0x0000001d1a00798e */ /* 0x0083e4000c10e786 */
.L_x_8495:
[----:B------:R-:W-:Y:S05]  /*1bb0*/  BSYNC B0 ;  /* 0x0000000000007941 */ /* 0x000fea0003800000 */
.L_x_8494:
[----:B-1----:R1:W4:Y:S01]  /*1bc0*/  LDS R27, [R54.X4+0x390] ;  /* 0x00039000361b7984 */ /* 0x0023220000004800 */
[----:B------:R-:W-:Y:S01]  /*1bd0*/  BSSY B0, `(.L_x_8496) ;  /* 0x0000004000007945 */ /* 0x000fe20003800000 */
[----:B------:R-:W-:Y:S05]  /*1be0*/  @!P4 BRA `(.L_x_8497) ;  /* 0x000000200000c947 */ /* 0x000fea0003800000 */
[----:B------:R-:W-:-:S05]  /*1bf0*/  IADD3 R25, R91, R25, RZ ;  /* 0x000000195b197210 */ /* 0x000fca0007ffe0ff */
[----:B----4-:R4:W-:Y:S02]  /*1c00*/  RED.E.ADD.F32.FTZ.RN.STRONG.GPU [R24.64], R27 ;  /* 0x0000001b1800798e */ /* 0x0109e4000c10e786 */
.L_x_8497:
[----:B------:R-:W-:Y:S05]  /*1c10*/  BSYNC B0 ;  /* 0x0000000000007941 */ /* 0x000fea0003800000 */
.L_x_8496:
[----:B----4-:R-:W4:Y:S01]  /*1c20*/  SHFL.DOWN PT, R27, R92, 0x1, 0x1f ;  /* 0x08201f005c1b7f89 */ /* 0x010f2200000e0000 */
[----:B------:R-:W-:Y:S01]  /*1c30*/  ISETP.GT.AND P1, PT, R60, 0x1e, PT ;  /* 0x0000001e3c00780c */ /* 0x000fe20003f24270 */
[----:B------:R-:W-:Y:S01]  /*1c40*/  FMUL.FTZ R26, R66, R30 ;  /* 0x0000001e421a7220 */ /* 0x000fe20000410000 */
        /* <DEDUP_REMOVED lines=42> */
[----:B------:R-:W-:-:S03]  /*1ef0*/  FMUL.FTZ R27, R27, R90 ;  /* 0x0000005a1b1b7220 */ /* 0x000fc60000410000 */
[----:B------:R-:W-:Y:S01]  /*1f00*/  MOV R24, R28 ;  /* 0x0000001c00187202 */ /* 0x000fe20000000f00 */
[----:B------:R-:W-:-:S04]  /*1f10*/  FFMA.FTZ R27, R4, R85, R27 ;  /* 0x00000055041b7223 */ /* 0x000fc8000001001b */
        /* <DEDUP_REMOVED lines=12> */
.L_x_8499:
[----:B---3--:R-:W-:Y:S05]  /*1fe0*/  BSYNC B0 ;  /* 0x0000000000007941 */ /* 0x008fea0003800000 */
.L_x_8498:
[----:B------:R-:W-:Y:S02]  /*1ff0*/  IADD3 R75, R75, 0x1, RZ ;  /* 0x000000014b4b7810 */ /* 0x000fe40007ffe0ff */
[----:B------:R-:W-:Y:S02]  /*2000*/  IADD3 R73, P1, R73, 0x1, RZ ;  /* 0x0000000149497810 */ /* 0x000fe40007f3e0ff */
[----:B------:R-:W-:Y:S02]  /*2010*/  ISETP.GE.AND P0, PT, R75, c[0x0][0x16c], PT ;  /* 0x00005b004b007a0c */ /* 0x000fe40003f06270 */
[----:B------:R-:W-:-:S11]  /*2020*/  IADD3.X R68, RZ, R68, RZ, P1, !PT ;  /* 0x00000044ff447210 */ /* 0x000fd60000ffe4ff */
[----:B------:R-:W-:Y:S01]  /*2030*/  @P0 CALL.REL.NOINC `(.L_x_8487) ;  /* 0x0000001000000944 */ /* 0x000fe20003c00000 */
[----:B------:R-:W-:Y:S05]  /*2040*/  BRA `(.L_x_8500) ;  /* 0xffffec1000007947 */ /* 0x000fea000383ffff */
.L_x_8487:
        /* <DEDUP_REMOVED lines=9> */
[----:B------:R-:W-:Y:S01]  /*20e0*/  SHF.R.S32.HI R17, RZ, 0x1f, R16 ;  /* 0x0000001fff117819 */ /* 0x000fe20000011410 */
[----:B------:R-:W-:Y:S01]  /*20f0*/  UIADD3 UR4, UR4, -0x80, URZ ;  /* 0xffffff8004047890 */ /* 0x000fe2000fffe03f */
[----:B------:R-:W-:-:S02]  /*2100*/  IADD3 R56, P2, R56, -0x200, RZ ;  /* 0xfffffe0038387810 */ /* 0x000fc40007f5e0ff */
[----:B------:R-:W-:Y:S01]  /*2110*/  IADD3 R58, P3, R58, -0x200, RZ ;  /* 0xfffffe003a3a7810 */ /* 0x000fe20007f7e0ff */
[C-C-:B------:R-:W-:Y:S01]  /*2120*/  IMAD.WIDE.U32 R12, R51.reuse, c[0x0][0x2d8], R16.reuse ;  /* 0x0000b600330c7a25 */ /* 0x140fe200078e0010 */
[----:B------:R-:W-:Y:S02]  /*2130*/  MOV R65, R24 ;  /* 0x0000001800417202 */ /* 0x000fe40000000f00 */
[----:B------:R-:W-:Y:S01]  /*2140*/  IADD3.X R62, R62, -0x1, RZ, P1, !PT ;  /* 0xffffffff3e3e7810 */ /* 0x000fe20000ffe4ff */
[----:B------:R-:W-:Y:S01]  /*2150*/  IMAD.WIDE.U32 R16, R51, c[0x0][0x2f8], R16 ;  /* 0x0000be0033107a25 */ /* 0x000fe200078e0010 */
[----:B------:R-:W-:Y:S02]  /*2160*/  IADD3 R13, R13, R15, RZ ;  /* 0x0000000f0d0d7210 */ /* 0x000fe40007ffe0ff */
[----:B------:R-:W-:Y:S02]  /*2170*/  IADD3.X R57, R57, -0x1, RZ, P2, !PT ;  /* 0xffffffff39397810 */ /* 0x000fe400017fe4ff */
[----:B------:R-:W-:Y:S01]  /*2180*/  IADD3.X R59, R59, -0x1, RZ, P3, !PT ;  /* 0xffffffff3b3b7810 */ /* 0x000fe20001ffe4ff */
[----:B------:R3:W-:Y:S01]  /*2190*/  STS.128 [R60.X16], R20 ;  /* 0x000000143c007388 */ /* 0x0007e2000000cc00 */
[----:B------:R-:W-:-:S06]  /*21a0*/  NOP ;  /* 0x0000000000007918 */ /* 0x000fcc0000000000 */
[----:B------:R-:W4:Y:S01]  /*21b0*/  LDS.128 R4, [R60.X16] ;  /* 0x000000003c047984 */ /* 0x000f22000000cc00 */
[----:B------:R-:W-:-:S05]  /*21c0*/  IMAD.WIDE.U32 R12, R0, c[0x0][0x2e0], R12 ;  /* 0x0000b800000c7a25 */ /* 0x000fca00078e000c */
[----:B------:R-:W-:Y:S02]  /*21d0*/  IADD3 R13, R13, R19, RZ ;  /* 0x000000130d0d7210 */ /* 0x000fe40007ffe0ff */
[----:B------:R-:W-:Y:S01]  /*21e0*/  LEA R18, P0, R12, c[0x0][0x330], 0x2 ;  /* 0x0000cc000c127a11 */ /* 0x000fe200078010ff */
[----:B---3--:R-:W-:Y:S01]  /*21f0*/  IMAD R20, R76, c[0x0][0x2f8], RZ ;  /* 0x0000be004c147a24 */ /* 0x008fe200078e02ff */
[----:B------:R-:W-:Y:S01]  /*2200*/  SHF.L.U64.HI R22, R54, 0x4, R67 ;  /* 0x0000000436167819 */ /* 0x000fe20000010243 */
[----:B------:R-:W-:Y:S01]  /*2210*/  IMAD R23, R49, c[0x0][0x300], RZ ;  /* 0x0000c00031177a24 */ /* 0x000fe200078e02ff */
[----:B------:R-:W-:Y:S01]  /*2220*/  LEA.HI.X R12, R12, c[0x0][0x334], R13, 0x2, P0 ;  /* 0x0000cd000c0c7a11 */ /* 0x000fe200000f140d */
[----:B------:R-:W-:Y:S01]  /*2230*/  IMAD R21, R51, c[0x0][0x2fc], R20 ;  /* 0x0000bf0033157a24 */ /* 0x000fe200078e0214 */
[----:B------:R-:W-:Y:S01]  /*2240*/  IADD3 R18, P0, R18, R31, RZ ;  /* 0x0000001f12127210 */ /* 0x000fe20007f1e0ff */
[----:B------:R-:W-:-:S03]  /*2250*/  IMAD R23, R0, c[0x0][0x304], R23 ;  /* 0x0000c10000177a24 */ /* 0x000fc600078e0217 */
[----:B------:R-:W-:Y:S02]  /*2260*/  IADD3.X R19, R12, R22, RZ, P0, !PT ;  /* 0x000000160c137210 */ /* 0x000fe400007fe4ff */
[----:B------:R-:W-:-:S03]  /*2270*/  IADD3 R17, R17, R21, RZ ;  /* 0x0000001511117210 */ /* 0x000fc60007ffe0ff */
[----:B----4-:R3:W-:Y:S04]  /*2280*/  STG.E.128 [R18.64], R4 ;  /* 0x0000000412007986 */ /* 0x0107e8000c101d06 */
[----:B------:R-:W-:Y:S01]  /*2290*/  BAR.SYNC.DEFER_BLOCKING 0x0 ;  /* 0x0000000000007b1d */ /* 0x000fe20000010000 */
[----:B---3--:R-:W-:-:S05]  /*22a0*/  IMAD.WIDE.U32 R4, R0, c[0x0][0x300], R16 ;  /* 0x0000c00000047a25 */ /* 0x008fca00078e0010 */
[----:B------:R-:W-:Y:S02]  /*22b0*/  IADD3 R5, R5, R23, RZ ;  /* 0x0000001705057210 */ /* 0x000fe40007ffe0ff */
[----:B------:R-:W-:Y:S01]  /*22c0*/  LEA R6, P0, R4, c[0x0][0x340], 0x2 ;  /* 0x0000d00004067a11 */ /* 0x000fe200078010ff */
[----:B------:R3:W-:Y:S01]  /*22d0*/  STS.128 [R60.X16], R8 ;  /* 0x000000083c007388 */ /* 0x0007e2000000cc00 */
[----:B------:R-:W-:-:S06]  /*22e0*/  NOP ;  /* 0x0000000000007918 */ /* 0x000fcc0000000000 */
[----:B------:R-:W4:Y:S01]  /*22f0*/  LDS.128 R12, [R60.X16] ;  /* 0x000000003c0c7984 */ /* 0x000f22000000cc00 */
[----:B------:R-:W-:Y:S02]  /*2300*/  LEA.HI.X R5, R4, c[0x0][0x344], R5, 0x2, P0 ;  /* 0x0000d10004057a11 */ /* 0x000fe400000f1405 */
[----:B------:R-:W-:-:S04]  /*2310*/  IADD3 R4, P0, R6, R31, RZ ;  /* 0x0000001f06047210 */ /* 0x000fc80007f1e0ff */
[----:B------:R-:W-:Y:S01]  /*2320*/  IADD3.X R5, R5, R22, RZ, P0, !PT ;  /* 0x0000001605057210 */ /* 0x000fe200007fe4ff */
[----:B---3--:R-:W-:Y:S01]  /*2330*/  FADD.FTZ R8, R55, R8 ;  /* 0x0000000837087221 */ /* 0x008fe20000010000 */
[----:B------:R-:W-:-:S03]  /*2340*/  IADD3 R63, P0, R63, -0x200, RZ ;  /* 0xfffffe003f3f7810 */ /* 0x000fc60007f1e0ff */
[----:B------:R-:W-:Y:S01]  /*2350*/  FADD.FTZ R9, R8, R9 ;  /* 0x0000000908097221 */ /* 0x000fe20000010000 */
[----:B------:R-:W-:-:S03]  /*2360*/  IADD3.X R64, R64, -0x1, RZ, P0, !PT ;  /* 0xffffffff40407810 */ /* 0x000fc600007fe4ff */
[----:B------:R-:W-:-:S04]  /*2370*/  FADD.FTZ R10, R9, R10 ;  /* 0x0000000a090a7221 */ /* 0x000fc80000010000 */
[----:B------:R-:W-:Y:S01]  /*2380*/  FADD.FTZ R55, R10, R11 ;  /* 0x0000000b0a377221 */ /* 0x000fe20000010000 */
[----:B----4-:R3:W-:Y:S01]  /*2390*/  STG.E.128 [R4.64], R12 ;  /* 0x0000000c04007986 */ /* 0x0107e2000c101d06 */
[----:B------:R-:W-:Y:S01]  /*23a0*/  @!P4 CALL.REL.NOINC `(.L_x_8486) ;  /* 0x000000100000c944 */ /* 0x000fe20003c00000 */
[----:B------:R-:W-:Y:S05]  /*23b0*/  BRA `(.L_x_8501) ;  /* 0xffffe44000007947 */ /* 0x000fea000383ffff */
.L_x_8486:
[----:B------:R-:W-:Y:S02]  /*23c0*/  ISETP.NE.U32.AND P0, PT, RZ, c[0x0][0x328], PT ;  /* 0x0000ca00ff007a0c */ /* 0x000fe40003f05070 */
[----:B------:R-:W-:Y:S02]  /*23d0*/  ISETP.NE.U32.AND P2, PT, RZ, c[0x0][0x348], PT ;  /* 0x0000d200ff007a0c */ /* 0x000fe40003f45070 */
[----:B------:R-:W-:Y:S02]  /*23e0*/  ISETP.NE.AND.EX P1, PT, RZ, c[0x0][0x32c], PT, P0 ;  /* 0x0000cb00ff007a0c */ /* 0x000fe40003f25300 */
        /* <DEDUP_REMOVED lines=21> */
.L_x_8503:
[----:B0-----:R-:W-:Y:S05]  /*2540*/  BSYNC B0 ;  /* 0x0000000000007941 */ /* 0x001fea0003800000 */
.L_x_8502:
[----:B------:R-:W-:Y:S01]  /*2550*/  BSSY B0, `(.L_x_8504) ;  /* 0x0000018000007945 */ /* 0x000fe20003800000 */
[----:B------:R-:W-:Y:S05]  /*2560*/  @!P0 BRA `(.L_x_8505) ;  /* 0x0000015000008947 */ /* 0x000fea0003800000 */
[----:B------:R-:W-:Y:S06]  /*2570*/  BAR.SYNC.DEFER_BLOCKING 0x0 ;  /* 0x0000000000007b1d */ /* 0x000fec0000010000 */
[----:B------:R-:W4:Y:S04]  /*2580*/  SHFL.DOWN P0, R2, R55, 0x1, 0x1f ;  /* 0x08201f0037027f89 */ /* 0x000f280000000000 */
[----:B------:R-:W0:Y:S04]  /*2590*/  S2R R7, SR_LANEID ;  /* 0x0000000000077919 */ /* 0x000e280000000000 */
[----:B---3--:R-:W3:Y:S01]  /*25a0*/  S2R R15, SR_TID.X ;  /* 0x00000000000f7919 */ /* 0x008ee20000002100 */
[----:B----4-:R-:W-:Y:S01]  /*25b0*/  @P0 FADD R2, R2, R55 ;  /* 0x0000003702020221 */ /* 0x010fe20000000000 */
        /* <DEDUP_REMOVED lines=16> */
.L_x_8505:
[----:B---3--:R-:W3:Y:S02]  /*26c0*/  S2R R15, SR_TID.X ;  /* 0x00000000000f7919 */ /* 0x008ee40000002100 */
.L_x_8506:
[----:B0-----:R-:W-:Y:S05]  /*26d0*/  BSYNC B0 ;  /* 0x0000000000007941 */ /* 0x001fea0003800000 */
.L_x_8504:
[----:B---3--:R-:W-:-:S13]  /*26e0*/  ISETP.GE.AND P0, PT, R15, c[0x0][0x16c], PT ;  /* 0x00005b000f007a0c */ /* 0x008fda0003f06270 */
        /* <DEDUP_REMOVED lines=9> */
.L_x_8507:
        /* <DEDUP_REMOVED lines=26> */
.L_x_8508:
        /* <DEDUP_REMOVED lines=14> */
.L_x_9156:


//--------------------- .text._Z25selective_scan_bwd_kernelI32Selective_Scan_bwd_kernel_traitsILi32ELi4ELb1ELb0ELb1ELb0ELb1EffEEv12SSMParamsBwd --------------------------
	.section	.text._Z25selective_scan_bwd_kernelI32Selective_Scan_bwd_kernel_traitsILi32ELi4ELb1ELb0ELb1ELb0ELb1EffEEv12SSMParamsBwd,"ax",@progbits
	.sectioninfo	@"SHI_REGISTERS=104"
	.align	128
        .global         _Z25selective_scan_bwd_kernelI32Selective_Scan_bwd_kernel_traitsILi32ELi4ELb1ELb0ELb1ELb0ELb1EffEEv12SSMParamsBwd
        .type           _Z25selective_scan_bwd_kernelI32Selective_Scan_bwd_kernel_traitsILi32ELi4ELb1ELb0ELb1ELb0ELb1EffEEv12SSMParamsBwd,@function
        .size           _Z25selective_scan_bwd_kernelI32Selective_Scan_bwd_kernel_traitsILi32ELi4ELb1ELb0ELb1ELb0ELb1EffEEv12SSMParamsBwd,(.L_x_9157 - _Z25selective_scan_bwd_kernelI32Selective_Scan_bwd_kernel_traitsILi32ELi4ELb1ELb0ELb1ELb0ELb1EffEEv12SSMParamsBwd)
        .other          _Z25selective_scan_bwd_kernelI32Selective_Scan_bwd_kernel_traitsILi32ELi4ELb1ELb0ELb1ELb0ELb1EffEEv12SSMParamsBwd,@"STO_CUDA_ENTRY STV_DEFAULT"
_Z25selective_scan_bwd_kernelI32Selective_Scan_bwd_kernel_traitsILi32ELi4ELb1ELb0ELb1ELb0ELb1EffEEv12SSMParamsBwd:
.text._Z25selective_scan_bwd_kernelI32Selective_Scan_bwd_kernel_traitsILi32ELi4ELb1ELb0ELb1ELb0ELb1EffEEv12SSMParamsBwd:
        /* <DEDUP_REMOVED lines=118> */
[----:B------:R-:W-:Y:S02]  /*0760*/  MOV R40, RZ ;  /* 0x000000ff00287202 */ /* 0x000fe40000000f00 */
[----:B------:R-:W-:Y:S02]  /*0770*/  MOV R57, RZ ;  /* 0x000000ff00397202 */ /* 0x000fe40000000f00 */
[----:B------:R-:W-:Y:S02]  /*0780*/  IADD3 R41, R21, R41, RZ ;  /* 0x0000002915297210 */ /* 0x000fe40007ffe0ff */
[----:B0-----:R-:W-:Y:S02]  /*0790*/  LOP3.LUT R60, R53, 0x1f, RZ, 0xc0, !PT ;  /* 0x0000001f353c7812 */ /* 0x001fe400078ec0ff */
[----:B------:R-:W-:Y:S02]  /*07a0*/  SHF.R.S32.HI R0, RZ, 0x1f, R53 ;  /* 0x0000001fff007819 */ /* 0x000fe40000011435 */
.L_x_8525:
[----:B------:R-:W-:Y:S01]  /*07b0*/  BAR.SYNC.DEFER_BLOCKING 0x0 ;  /* 0x0000000000007b1d */ /* 0x000fe20000010000 */
[----:B------:R-:W-:-:S02]  /*07c0*/  SHF.L.U32 R63, R53, 0x4, RZ ;  /* 0x00000004353f7819 */ /* 0x000fc400000006ff */
[----:B------:R-:W-:Y:S02]  /*07d0*/  SHF.L.U64.HI R66, R53, 0x4, R0 ;  /* 0x0000000435427819 */ /* 0x000fe40000010200 */
[----:B------:R-:W-:-:S04]  /*07e0*/  IADD3 R24, P0, R51, R63, RZ ;  /* 0x0000003f33187210 */ /* 0x000fc80007f1e0ff */
[----:B------:R-:W-:-:S06]  /*07f0*/  IADD3.X R25, R49, R66, RZ, P0, !PT ;  /* 0x0000004231197210 */ /* 0x000fcc00007fe4ff */
[----:B--2---:R-:W2:Y:S01]  /*0800*/  LDG.E.128 R24, [R24.64] ;  /* 0x0000000418187981 */ /* 0x004ea2000c1e1d00 */
        /* <DEDUP_REMOVED lines=8> */
[----:B------:R-:W-:Y:S02]  /*0890*/  IADD3.X R29, R45, R66, RZ, P0, !PT ;  /* 0x000000422d1d7210 */ /* 0x000fe400007fe4ff */
[----:B------:R-:W-:Y:S01]  /*08a0*/  MOV R23, c[0x0][0x174] ;  /* 0x00005d0000177a02 */ /* 0x000fe20000000f00 */
[----:B--2---:R1:W-:Y:S01]  /*08b0*/  STS.128 [R50.X16], R12 ;  /* 0x0000000c32007388 */ /* 0x0043e2000000cc00 */
[----:B------:R-:W-:-:S06]  /*08c0*/  NOP ;  /* 0x0000000000007918 */ /* 0x000fcc0000000000 */
[----:B------:R-:W-:Y:S04]  /*08d0*/  LDS.128 R8, [R50.X16] ;  /* 0x0000000032087984 */ /* 0x000fe8000000cc00 */
[----:B------:R-:W-:Y:S06]  /*08e0*/  BAR.SYNC.DEFER_BLOCKING 0x0 ;  /* 0x0000000000007b1d */ /* 0x000fec0000010000 */
[----:B0-----:R0:W2:Y:S01]  /*08f0*/  LDG.E.128 R24, [R28.64] ;  /* 0x000000041c187981 */ /* 0x0010a2000c1e1d00 */
[----:B------:R-:W-:Y:S01]  /*0900*/  LEA R22, R23, R40, 0x7 ;  /* 0x0000002817167211 */ /* 0x000fe200078e38ff */
[----:B------:R-:W-:-:S02]  /*0910*/  IMAD R30, R59, c[0x0][0x1f8], RZ ;  /* 0x00007e003b1e7a24 */ /* 0x000fc400078e02ff */
[----:B-1----:R-:W-:Y:S01]  /*0920*/  IMAD R13, R64, c[0x0][0x1f0], RZ ;  /* 0x00007c00400d7a24 */ /* 0x002fe200078e02ff */
[----:B------:R-:W-:Y:S01]  /*0930*/  SHF.R.S32.HI R23, RZ, 0x1f, R22 ;  /* 0x0000001fff177819 */ /* 0x000fe20000011416 */
[C---:B------:R-:W-:Y:S02]  /*0940*/  IMAD R33, R61.reuse, c[0x0][0x1fc], R30 ;  /* 0x00007f003d217a24 */ /* 0x040fe400078e021e */
[----:B------:R-:W-:Y:S02]  /*0950*/  IMAD R15, R54, c[0x0][0x1f4], R13 ;  /* 0x00007d00360f7a24 */ /* 0x000fe400078e020d */
[----:B------:R-:W-:-:S05]  /*0960*/  IMAD.WIDE.U32 R30, R61, c[0x0][0x1f8], R22 ;  /* 0x00007e003d1e7a25 */ /* 0x000fca00078e0016 */
[----:B------:R-:W-:-:S05]  /*0970*/  IADD3 R31, R31, R33, RZ ;  /* 0x000000211f1f7210 */ /* 0x000fca0007ffe0ff */
[----:B------:R-:W-:-:S05]  /*0980*/  IMAD.WIDE.U32 R12, R54, c[0x0][0x1f0], R30 ;  /* 0x00007c00360c7a25 */ /* 0x000fca00078e001e */
[----:B------:R-:W-:Y:S02]  /*0990*/  IADD3 R13, R13, R15, RZ ;  /* 0x0000000f0d0d7210 */ /* 0x000fe40007ffe0ff */
[----:B0-----:R-:W-:-:S04]  /*09a0*/  LEA R28, P0, R12, c[0x0][0x268], 0x2 ;  /* 0x00009a000c1c7a11 */ /* 0x001fc800078010ff */
[----:B------:R-:W-:Y:S02]  /*09b0*/  LEA.HI.X R13, R12, c[0x0][0x26c], R13, 0x2, P0 ;  /* 0x00009b000c0d7a11 */ /* 0x000fe400000f140d */
[----:B------:R-:W-:-:S04]  /*09c0*/  IADD3 R28, P0, R28, R63, RZ ;  /* 0x0000003f1c1c7210 */ /* 0x000fc80007f1e0ff */
[----:B------:R-:W-:Y:S01]  /*09d0*/  IADD3.X R29, R13, R66, RZ, P0, !PT ;  /* 0x000000420d1d7210 */ /* 0x000fe200007fe4ff */
[----:B--2---:R0:W-:Y:S01]  /*09e0*/  STS.128 [R50.X16], R24 ;  /* 0x0000001832007388 */ /* 0x0041e2000000cc00 */
[----:B------:R-:W-:-:S06]  /*09f0*/  NOP ;  /* 0x0000000000007918 */ /* 0x000fcc0000000000 */
[----:B------:R-:W-:Y:S04]  /*0a00*/  LDS.128 R12, [R50.X16] ;  /* 0x00000000320c7984 */ /* 0x000fe8000000cc00 */
[----:B------:R-:W-:Y:S06]  /*0a10*/  BAR.SYNC.DEFER_BLOCKING 0x0 ;  /* 0x0000000000007b1d */ /* 0x000fec0000010000 */
[----:B------:R-:W2:Y:S01]  /*0a20*/  LDG.E.128 R28, [R28.64+-0x200] ;  /* 0xfffe00041c1c7981 */ /* 0x000ea2000c1e1d00 */
[----:B------:R-:W-:-:S02]  /*0a30*/  IMAD R32, R59, c[0x0][0x208], RZ ;  /* 0x000082003b207a24 */ /* 0x000fc400078e02ff */
[----:B------:R-:W-:Y:S02]  /*0a40*/  IMAD R37, R64, c[0x0][0x200], RZ ;  /* 0x0000800040257a24 */ /* 0x000fe400078e02ff */
[C---:B------:R-:W-:Y:S02]  /*0a50*/  IMAD R35, R61.reuse, c[0x0][0x20c], R32 ;  /* 0x000083003d237a24 */ /* 0x040fe400078e0220 */
[----:B------:R-:W-:-:S04]  /*0a60*/  IMAD.WIDE.U32 R32, R61, c[0x0][0x208], R22 ;  /* 0x000082003d207a25 */ /* 0x000fc800078e0016 */
[----:B------:R-:W-:Y:S01]  /*0a70*/  IMAD R37, R54, c[0x0][0x204], R37 ;  /* 0x0000810036257a24 */ /* 0x000fe200078e0225 */
[----:B------:R-:W-:-:S05]  /*0a80*/  IADD3 R33, R33, R35, RZ ;  /* 0x0000002321217210 */ /* 0x000fca0007ffe0ff */
        /* <DEDUP_REMOVED lines=10> */
[----:B------:R-:W2:Y:S01]  /*0b30*/  LDG.E.128 R32, [R32.64+-0x200] ;  /* 0xfffe000420207981 */ /* 0x000ea2000c1e1d00 */
[----:B------:R-:W-:-:S04]  /*0b40*/  IMAD R73, R64, c[0x0][0x2e8], RZ ;  /* 0x0000ba0040497a24 */ /* 0x000fc800078e02ff */
[----:B------:R-:W-:Y:S02]  /*0b50*/  IMAD R73, R54, c[0x0][0x2ec], R73 ;  /* 0x0000bb0036497a24 */ /* 0x000fe400078e0249 */
[----:B0-----:R-:W-:Y:S02]  /*0b60*/  FMUL.FTZ R36, R24, -1.4426950216293334961 ;  /* 0xbfb8aa3b18247820 */ /* 0x001fe40000410000 */
[----:B------:R-:W-:Y:S02]  /*0b70*/  FMUL.FTZ R38, R25, -1.4426950216293334961 ;  /* 0xbfb8aa3b19267820 */ /* 0x000fe40000410000 */
[----:B------:R-:W-:Y:S02]  /*0b80*/  FMUL.FTZ R39, R26, -1.4426950216293334961 ;  /* 0xbfb8aa3b1a277820 */ /* 0x000fe40000410000 */
[----:B------:R-:W0:Y:S01]  /*0b90*/  MUFU.EX2 R36, R36 ;  /* 0x0000002400247308 */ /* 0x000e220000000800 */
[----:B------:R-:W-:-:S07]  /*0ba0*/  FMUL.FTZ R68, R27, -1.4426950216293334961 ;  /* 0xbfb8aa3b1b447820 */ /* 0x000fce0000410000 */
[----:B------:R-:W1:Y:S08]  /*0bb0*/  MUFU.EX2 R38, R38 ;  /* 0x0000002600267308 */ /* 0x000e700000000800 */
[----:B------:R-:W3:Y:S01]  /*0bc0*/  MUFU.EX2 R39, R39 ;  /* 0x0000002700277308 */ /* 0x000ee20000000800 */
[----:B0-----:R-:W-:-:S07]  /*0bd0*/  FADD.FTZ R37, R36, 1 ;  /* 0x3f80000024257421 */ /* 0x001fce0000010000 */
[----:B------:R-:W0:Y:S01]  /*0be0*/  MUFU.EX2 R68, R68 ;  /* 0x0000004400447308 */ /* 0x000e220000000800 */
[----:B-1----:R-:W-:Y:S02]  /*0bf0*/  FADD.FTZ R36, R38, 1 ;  /* 0x3f80000026247421 */ /* 0x002fe40000010000 */
[----:B---3--:R-:W-:-:S05]  /*0c00*/  FADD.FTZ R38, R39, 1 ;  /* 0x3f80000027267421 */ /* 0x008fca0000010000 */
[----:B------:R-:W1:Y:S01]  /*0c10*/  MUFU.RCP R70, R36 ;  /* 0x0000002400467308 */ /* 0x000e620000001000 */
[----:B0-----:R-:W-:-:S07]  /*0c20*/  FADD.FTZ R39, R68, 1 ;  /* 0x3f80000044277421 */ /* 0x001fce0000010000 */
[----:B------:R-:W-:Y:S08]  /*0c30*/  MUFU.RCP R67, R38 ;  /* 0x0000002600437308 */ /* 0x000ff00000001000 */
[----:B------:R-:W-:Y:S01]  /*0c40*/  MUFU.RCP R65, R37 ;  /* 0x0000002500417308 */ /* 0x000fe20000001000 */
[----:B-1----:R-:W-:-:S07]  /*0c50*/  FMUL.FTZ R72, R25, R70 ;  /* 0x0000004619487220 */ /* 0x002fce0000410000 */
[----:B------:R-:W0:Y:S02]  /*0c60*/  MUFU.RCP R74, R39 ;  /* 0x00000027004a7308 */ /* 0x000e240000001000 */
[----:B0-----:R-:W-:-:S04]  /*0c70*/  FADD.FTZ R68, -R74, 1 ;  /* 0x3f8000004a447421 */ /* 0x001fc80000010100 */
[----:B------:R-:W-:Y:S01]  /*0c80*/  FFMA.FTZ R68, R27, R68, 1 ;  /* 0x3f8000001b447423 */ /* 0x000fe20000010044 */
[----:B--2---:R0:W-:Y:S01]  /*0c90*/  STS.128 [R50.X16], R32 ;  /* 0x0000002032007388 */ /* 0x0041e2000000cc00 */
[----:B------:R-:W-:-:S06]  /*0ca0*/  NOP ;  /* 0x0000000000007918 */ /* 0x000fcc0000000000 */
[----:B------:R-:W1:Y:S01]  /*0cb0*/  LDS.128 R28, [R50.X16] ;  /* 0x00000000321c7984 */ /* 0x000e62000000cc00 */
[----:B0-----:R-:W-:Y:S02]  /*0cc0*/  FADD.FTZ R32, -R70, 1 ;  /* 0x3f80000046207421 */ /* 0x001fe40000010100 */
[----:B------:R-:W-:Y:S02]  /*0cd0*/  FADD.FTZ R35, -R67, 1 ;  /* 0x3f80000043237421 */ /* 0x000fe40000010100 */
[----:B------:R-:W-:Y:S02]  /*0ce0*/  FFMA.FTZ R34, R25, R32, 1 ;  /* 0x3f80000019227423 */ /* 0x000fe40000010020 */
        /* <DEDUP_REMOVED lines=16> */
[----:B------:R-:W-:-:S02]  /*0df0*/  IMAD R68, R59, c[0x0][0x2f0], RZ ;  /* 0x0000bc003b447a24 */ /* 0x000fc400078e02ff */
[----:B------:R-:W-:Y:S02]  /*0e00*/  FMUL.FTZ R74, R27, R74 ;  /* 0x0000004a1b4a7220 */ /* 0x000fe40000410000 */
[C---:B------:R-:W-:Y:S02]  /*0e10*/  IMAD R71, R61.reuse, c[0x0][0x2f4], R68 ;  /* 0x0000bd003d477a24 */ /* 0x040fe400078e0244 */
[----:B------:R-:W-:-:S05]  /*0e20*/  IMAD.WIDE.U32 R68, R61, c[0x0][0x2f0], R22 ;  /* 0x0000bc003d447a25 */ /* 0x000fca00078e0016 */
[----:B------:R-:W-:-:S05]  /*0e30*/  IADD3 R69, R69, R71, RZ ;  /* 0x0000004745457210 */ /* 0x000fca0007ffe0ff */
[----:B------:R-:W-:-:S05]  /*0e40*/  IMAD.WIDE.U32 R68, R54, c[0x0][0x2e8], R68 ;  /* 0x0000ba0036447a25 */ /* 0x000fca00078e0044 */
[----:B------:R-:W-:Y:S01]  /*0e50*/  IADD3 R69, R69, R73, RZ ;  /* 0x0000004945457210 */ /* 0x000fe20007ffe0ff */
[----:B------:R-:W-:Y:S01]  /*0e60*/  FMUL.FTZ R73, R26, R67 ;  /* 0x000000431a497220 */ /* 0x000fe20000410000 */
[----:B------:R0:W-:Y:S01]  /*0e70*/  STS.128 [R50.X16], R32 ;  /* 0x0000002032007388 */ /* 0x0001e2000000cc00 */
[----:B------:R-:W-:-:S06]  /*0e80*/  NOP ;  /* 0x0000000000007918 */ /* 0x000fcc0000000000 */
[----:B------:R-:W1:Y:S01]  /*0e90*/  LDS.128 R36, [R50.X16] ;  /* 0x0000000032247984 */ /* 0x000e62000000cc00 */
[----:B0-----:R-:W-:Y:S01]  /*0ea0*/  LEA R32, P0, R68, c[0x0][0x338], 0x2 ;  /* 0x0000ce0044207a11 */ /* 0x001fe200078010ff */
[----:B------:R-:W-:Y:S01]  /*0eb0*/  FMUL.FTZ R35, R24, R65 ;  /* 0x0000004118237220 */ /* 0x000fe20000410000 */
[----:B------:R-:W-:Y:S02]  /*0ec0*/  MOV R33, c[0x0][0x16c] ;  /* 0x00005b0000217a02 */ /* 0x000fe40000000f00 */
[----:B------:R-:W-:Y:S01]  /*0ed0*/  LEA.HI.X R69, R68, c[0x0][0x33c], R69, 0x2, P0 ;  /* 0x0000cf0044457a11 */ /* 0x000fe200000f1445 */
[----:B------:R-:W-:Y:S01]  /*0ee0*/  FMUL.FTZ R65, R12, R35 ;  /* 0x000000230c417220 */ /* 0x000fe20000410000 */
[----:B------:R-:W-:Y:S02]  /*0ef0*/  IADD3 R32, P2, R32, R63, RZ ;  /* 0x0000003f20207210 */ /* 0x000fe40007f5e0ff */
[----:B------:R-:W-:Y:S02]  /*0f00*/  ISETP.GE.AND P1, PT, R33, 0x1, PT ;  /* 0x000000012100780c */ /* 0x000fe40003f26270 */
[----:B------:R-:W-:-:S02]  /*0f10*/  IADD3.X R33, R69, R66, RZ, P2, !PT ;  /* 0x0000004245217210 */ /* 0x000fc400017fe4ff */
[----:B------:R-:W-:-:S04]  /*0f20*/  ISETP.NE.U32.AND P0, PT, RZ, c[0x0][0x270], PT ;  /* 0x00009c00ff007a0c */ /* 0x000fc80003f05070 */
[----:B------:R-:W-:Y:S01]  /*0f30*/  ISETP.NE.AND.EX P0, PT, RZ, c[0x0][0x274], PT, P0 ;  /* 0x00009d00ff007a0c */ /* 0x000fe20003f05300 */
[----:B-1----:R0:W-:-:S12]  /*0f40*/  STG.E.128 [R32.64+-0x200], R36 ;  /* 0xfffe002420007986 */ /* 0x0021d8000c101d04 */
[----:B------:R-:W-:Y:S05]  /*0f50*/  @!P0 BRA `(.L_x_8510) ;  /* 0x0000015000008947 */ /* 0x000fea0003800000 */
[----:B------:R-:W-:Y:S01]  /*0f60*/  BAR.SYNC.DEFER_BLOCKING 0x0 ;  /* 0x0000000000007b1d */ /* 0x000fe20000010000 */
[----:B------:R-:W-:Y:S02]  /*0f70*/  FMUL.FTZ R28, R35, R28 ;  /* 0x0000001c231c7220 */ /* 0x000fe40000410000 */
[----:B------:R-:W-:Y:S02]  /*0f80*/  FMUL.FTZ R29, R29, R72 ;  /* 0x000000481d1d7220 */ /* 0x000fe40000410000 */
[----:B------:R-:W-:Y:S02]  /*0f90*/  FMUL.FTZ R30, R30, R73 ;  /* 0x000000491e1e7220 */ /* 0x000fe40000410000 */
[----:B------:R-:W-:Y:S02]  /*0fa0*/  FMUL.FTZ R31, R31, R74 ;  /* 0x0000004a1f1f7220 */ /* 0x000fe40000410000 */
[----:B------:R-:W-:Y:S02]  /*0fb0*/  IMAD R12, R59, c[0x0][0x218], RZ ;  /* 0x000086003b0c7a24 */ /* 0x000fe400078e02ff */
        /* <DEDUP_REMOVED lines=14> */
[----:B-1----:R0:W-:Y:S04]  /*10a0*/  STG.E.128 [R28.64+-0x200], R24 ;  /* 0xfffe00181c007986 */ /* 0x0021e8000c101d04 */
.L_x_8510:
[----:B------:R-:W-:Y:S01]  /*10b0*/  FMUL.FTZ R72, R13, R72 ;  /* 0x000000480d487220 */ /* 0x000fe20000410000 */
[----:B------:R-:W-:Y:S01]  /*10c0*/  BAR.SYNC.DEFER_BLOCKING 0x0 ;  /* 0x0000000000007b1d */ /* 0x000fe20000010000 */
[----:B------:R-:W-:Y:S02]  /*10d0*/  FFMA.FTZ R57, R4, R65, R57 ;  /* 0x0000004104397223 */ /* 0x000fe40000010039 */
[----:B------:R-:W-:Y:S02]  /*10e0*/  FMUL.FTZ R73, R14, R73 ;  /* 0x000000490e497220 */ /* 0x000fe40000410000 */
[----:B------:R-:W-:Y:S02]  /*10f0*/  FFMA.FTZ R57, R5, R72, R57 ;  /* 0x0000004805397223 */ /* 0x000fe40000010039 */
[----:B------:R-:W-:Y:S02]  /*1100*/  FMUL.FTZ R74, R15, R74 ;  /* 0x0000004a0f4a7220 */ /* 0x000fe40000410000 */
        /* <DEDUP_REMOVED lines=13> */
[----:B0-----:R-:W-:Y:S01]  /*11e0*/  HFMA2.MMA R25, -RZ, RZ, 0, 0 ;  /* 0x00000000ff197435 */ /* 0x001fe200000001ff */
        /* <DEDUP_REMOVED lines=15> */
[----:B------:R-:W-:Y:S02]  /*12e0*/  IADD3 R29, R25, R29, RZ ;  /* 0x0000001d191d7210 */ /* 0x000fe40007ffe0ff */
[C---:B------:R-:W-:Y:S02]  /*12f0*/  LEA R25, P2, R24.reuse, c[0x0][0x320], 0x2 ;  /* 0x0000c80018197a11 */ /* 0x040fe400078410ff */
[C---:B------:R-:W-:Y:S02]  /*1300*/  IADD3 R32, P0, P1, R24.reuse, -0x80, R22 ;  /* 0xffffff8018207810 */ /* 0x040fe4000791e016 */
[----:B------:R-:W-:Y:S02]  /*1310*/  LEA.HI.X R27, R24, c[0x0][0x324], R29, 0x2, P2 ;  /* 0x0000c900181b7a11 */ /* 0x000fe400010f141d */
[----:B------:R-:W-:Y:S02]  /*1320*/  LEA R38, P2, R22, R25, 0x2 ;  /* 0x0000001916267211 */ /* 0x000fe400078410ff */
[----:B------:R-:W-:-:S02]  /*1330*/  IADD3.X R33, R29, -0x1, R23, P0, P1 ;  /* 0xffffffff1d217810 */ /* 0x000fc400007e2417 */
[----:B------:R-:W-:Y:S02]  /*1340*/  LEA.HI.X R24, R22, R27, R23, 0x2, P2 ;  /* 0x0000001b16187211 */ /* 0x000fe400010f1417 */
[C---:B------:R-:W-:Y:S02]  /*1350*/  IADD3 R34, P2, R38.reuse, -0x180, RZ ;  /* 0xfffffe8026227810 */ /* 0x040fe40007f5e0ff */
[C---:B------:R-:W-:Y:S02]  /*1360*/  IADD3 R36, P3, R38.reuse, -0x100, RZ ;  /* 0xffffff0026247810 */ /* 0x040fe40007f7e0ff */
[----:B------:R-:W-:Y:S02]  /*1370*/  IADD3 R38, P4, R38, -0x80, RZ ;  /* 0xffffff8026267810 */ /* 0x000fe40007f9e0ff */
[C---:B------:R-:W-:Y:S02]  /*1380*/  IADD3.X R35, R24.reuse, -0x1, RZ, P2, !PT ;  /* 0xffffffff18237810 */ /* 0x040fe400017fe4ff */
[----:B------:R-:W-:-:S02]  /*1390*/  IADD3.X R37, R24, -0x1, RZ, P3, !PT ;  /* 0xffffffff18257810 */ /* 0x000fc40001ffe4ff */
[----:B------:R-:W-:Y:S02]  /*13a0*/  IADD3.X R39, R24, -0x1, RZ, P4, !PT ;  /* 0xffffffff18277810 */ /* 0x000fe400027fe4ff */
.L_x_8524:
[----:B------:R-:W-:Y:S01]  /*13b0*/  IMAD R26, R59, c[0x0][0x180], RZ ;  /* 0x000060003b1a7a24 */ /* 0x000fe200078e02ff */
[----:B------:R-:W-:Y:S01]  /*13c0*/  SHF.R.S32.HI R83, RZ, 0x1f, R79 ;  /* 0x0000001fff537819 */ /* 0x000fe2000001144f */
[----:B------:R-:W-:-:S04]  /*13d0*/  IMAD.WIDE.U32 R24, R61, c[0x0][0x180], RZ ;  /* 0x000060003d187a25 */ /* 0x000fc800078e00ff */
[----:B------:R-:W-:Y:S02]  /*13e0*/  IMAD R27, R61, c[0x0][0x184], R26 ;  /* 0x000061003d1b7a24 */ /* 0x000fe400078e021a */
[C---:B------:R-:W-:Y:S02]  /*13f0*/  IMAD R26, R83.reuse, c[0x0][0x188], RZ ;  /* 0x00006200531a7a24 */ /* 0x040fe400078e02ff */
[----:B------:R-:W-:Y:S01]  /*1400*/  IMAD R30, R83, c[0x0][0x1c0], RZ ;  /* 0x00007000531e7a24 */ /* 0x000fe200078e02ff */
[----:B------:R-:W-:Y:S01]  /*1410*/  IADD3 R25, R25, R27, RZ ;  /* 0x0000001b19197210 */ /* 0x000fe20007ffe0ff */
[----:B------:R-:W-:-:S04]  /*1420*/  IMAD R27, R79, c[0x0][0x18c], R26 ;  /* 0x000063004f1b7a24 */ /* 0x000fc800078e021a */
[----:B------:R-:W-:-:S04]  /*1430*/  IMAD.WIDE.U32 R28, R79, c[0x0][0x188], R24 ;  /* 0x000062004f1c7a25 */ /* 0x000fc800078e0018 */
[----:B------:R-:W-:Y:S01]  /*1440*/  IMAD.WIDE.U32 R24, R79, c[0x0][0x1c0], RZ ;  /* 0x000070004f187a25 */ /* 0x000fe200078e00ff */
[----:B------:R-:W-:Y:S02]  /*1450*/  IADD3 R27, R29, R27, RZ ;  /* 0x0000001b1d1b7210 */ /* 0x000fe40007ffe0ff */
[----:B------:R-:W-:Y:S01]  /*1460*/  LEA R26, P0, R28, c[0x0][0x220], 0x2 ;  /* 0x000088001c1a7a11 */ /* 0x000fe200078010ff */
[----:B------:R-:W-:-:S03]  /*1470*/  IMAD R29, R79, c[0x0][0x1c4], R30 ;  /* 0x000071004f1d7a24 */ /* 0x000fc600078e021e */
[----:B------:R-:W-:Y:S02]  /*1480*/  LEA.HI.X R27, R28, c[0x0][0x224], R27, 0x2, P0 ;  /* 0x000089001c1b7a11 */ /* 0x000fe400000f141b */
[C---:B------:R-:W-:Y:S02]  /*1490*/  LEA R28, P0, R24.reuse, R44, 0x2 ;  /* 0x0000002c181c7211 */ /* 0x040fe400078010ff */
        /* <DEDUP_REMOVED lines=8> */
[----:B------:R-:W-:Y:S02]  /*1520*/  MOV R25, R41 ;  /* 0x0000002900197202 */ /* 0x000fe40000000f00 */
[C---:B------:R-:W-:Y:S01]  /*1530*/  IADD3 R63, R42.reuse, -0x1, RZ ;  /* 0xffffffff2a3f7810 */ /* 0x040fe20007ffe0ff */
[C---:B0-----:R-:W-:Y:S01]  /*1540*/  IMAD R27, R79.reuse, c[0x0][0x1a4], R84 ;  /* 0x000069004f1b7a24 */ /* 0x041fe200078e0254 */
[----:B------:R-:W-:Y:S01]  /*1550*/  ISETP.GT.AND P0, PT, R42, 0x1, PT ;  /* 0x000000012a00780c */ /* 0x000fe20003f04270 */
[----:B------:R-:W-:Y:S01]  /*1560*/  IMAD.WIDE.U32 R24, R79, c[0x0][0x1a0], R24 ;  /* 0x000068004f187a25 */ /* 0x000fe200078e0018 */
[----:B------:R-:W-:Y:S02]  /*1570*/  ISETP.NE.AND P1, PT, R53, RZ, PT ;  /* 0x000000ff3500720c */ /* 0x000fe40003f25270 */
[----:B------:R-:W-:-:S02]  /*1580*/  LEA.HI R68, R63, R63, RZ, 0x1 ;  /* 0x0000003f3f447211 */ /* 0x000fc400078f08ff */
[----:B------:R-:W-:Y:S02]  /*1590*/  LEA R84, P2, R24, c[0x0][0x228], 0x2 ;  /* 0x00008a0018547a11 */ /* 0x000fe400078410ff */
[----:B------:R-:W-:Y:S02]  /*15a0*/  IADD3 R27, R25, R27, RZ ;  /* 0x0000001b191b7210 */ /* 0x000fe40007ffe0ff */
[----:B------:R-:W-:Y:S02]  /*15b0*/  ISETP.EQ.AND P0, PT, R60, RZ, P0 ;  /* 0x000000ff3c00720c */ /* 0x000fe40000702270 */
[----:B------:R-:W-:Y:S02]  /*15c0*/  LEA.HI.X R85, R24, c[0x0][0x22c], R27, 0x2, P2 ;  /* 0x00008b0018557a11 */ /* 0x000fe400010f141b */
[----:B------:R-:W-:Y:S02]  /*15d0*/  LOP3.LUT R68, R68, 0xfffffe, RZ, 0xc0, !PT ;  /* 0x00fffffe44447812 */ /* 0x000fe400078ec0ff */
[----:B------:R-:W-:Y:S01]  /*15e0*/  IADD3 R25, R53, 0x200, RZ ;  /* 0x0000020035197810 */ /* 0x000fe20007ffe0ff */
[----:B------:R0:W4:Y:S01]  /*15f0*/  LDG.E R84, [R84.64] ;  /* 0x0000000454547981 */ /* 0x000122000c1e1900 */
[----:B------:R-:W-:-:S04]  /*1600*/  IADD3 R68, R63, -R68, RZ ;  /* 0x800000443f447210 */ /* 0x000fc80007ffe0ff */
[----:B------:R-:W-:Y:S02]  /*1610*/  @!P1 LEA R25, R68, R79, 0x8 ;  /* 0x0000004f44199211 */ /* 0x000fe400078e40ff */
[----:B------:R-:W-:Y:S02]  /*1620*/  @P0 IADD3 R26, R42, -0x2, RZ ;  /* 0xfffffffe2a1a0810 */ /* 0x000fe40007ffe0ff */
[----:B------:R-:W-:-:S03]  /*1630*/  SHF.L.U32 R89, R25, 0x2, RZ ;  /* 0x0000000219597819 */ /* 0x000fc600000006ff */
[----:B------:R-:W-:Y:S01]  /*1640*/  @P0 IMAD R69, R26, c[0x0][0x16c], R79 ;  /* 0x00005b001a450a24 */ /* 0x000fe200078e024f */
[----:B------:R-:W-:Y:S02]  /*1650*/  ISETP.NE.AND P2, PT, R53, 0x1f, PT ;  /* 0x0000001f3500780c */ /* 0x000fe40003f45270 */
[----:B------:R-:W-:Y:S01]  /*1660*/  MOV R63, RZ ;  /* 0x000000ff003f7202 */ /* 0x000fe20000000f00 */
[----:B------:R-:W-:Y:S01]  /*1670*/  @P0 IMAD.WIDE R68, R69, 0x8, R2 ;  /* 0x0000000845440825 */ /* 0x000fe200078e0202 */
[----:B------:R-:W-:Y:S03]  /*1680*/  BSSY B0, `(.L_x_8512) ;  /* 0x0000021000007945 */ /* 0x000fe60003800000 */
[----:B--2---:R-:W-:-:S04]  /*1690*/  FMUL.FTZ R87, R82, 1.4426950216293334961 ;  /* 0x3fb8aa3b52577820 */ /* 0x004fc80000410000 */
[----:B------:R-:W-:-:S06]  /*16a0*/  FMUL.FTZ R86, R67, R87 ;  /* 0x0000005743567220 */ /* 0x000fcc0000410000 */
[----:B-1----:R-:W1:Y:S01]  /*16b0*/  MUFU.EX2 R86, R86 ;  /* 0x0000005600567308 */ /* 0x002e620000000800 */
[----:B---3--:R2:W-:Y:S01]  /*16c0*/  STS.128 [R50.X16], R28 ;  /* 0x0000001c32007388 */ /* 0x0085e2000000cc00 */
[----:B------:R-:W-:-:S06]  /*16d0*/  NOP ;  /* 0x0000000000007918 */ /* 0x000fcc0000000000 */
[----:B------:R-:W4:Y:S04]  /*16e0*/  LDS.128 R24, [R50.X16] ;  /* 0x0000000032187984 */ /* 0x000f28000000cc00 */
[----:B-1----:R1:W-:Y:S04]  /*16f0*/  STS [R89+0x648], R86 ;  /* 0x0006485659007388 */ /* 0x0023e80000000800 */
[----:B------:R-:W-:Y:S01]  /*1700*/  BAR.SYNC.DEFER_BLOCKING 0x0 ;  /* 0x0000000000007b1d */ /* 0x000fe20000010000 */
[----:B------:R-:W-:-:S05]  /*1710*/  FMUL.FTZ R88, R66, R87 ;  /* 0x0000005742587220 */ /* 0x000fca0000410000 */
[----:B0-----:R0:W3:Y:S01]  /*1720*/  MUFU.EX2 R85, R88 ;  /* 0x0000005800557308 */ /* 0x0010e20000000800 */
[-C--:B--2---:R-:W-:Y:S02]  /*1730*/  FMUL.FTZ R30, R71, R87.reuse ;  /* 0x00000057471e7220 */ /* 0x084fe40000410000 */
[----:B------:R-:W-:Y:S01]  /*1740*/  FMUL.FTZ R31, R70, R87 ;  /* 0x00000057461f7220 */ /* 0x000fe20000410000 */
[----:B0-----:R0:W2:Y:S04]  /*1750*/  @P2 LDS R88, [R53.X4+0xe4c] ;  /* 0x000e4c0035582984 */ /* 0x0010a80000004800 */
[----:B------:R-:W0:Y:S01]  /*1760*/  MUFU.EX2 R30, R30 ;  /* 0x0000001e001e7308 */ /* 0x000e220000000800 */
[----:B------:R0:W5:Y:S07]  /*1770*/  @P0 LDG.E R63, [R68.64+0x4] ;  /* 0x00000404443f0981 */ /* 0x00016e000c1e1900 */
[----:B------:R-:W1:Y:S01]  /*1780*/  MUFU.EX2 R31, R31 ;  /* 0x0000001f001f7308 */ /* 0x000e620000000800 */
[----:B---3--:R-:W-:-:S02]  /*1790*/  FMUL.FTZ R29, R86, R85 ;  /* 0x00000055561d7220 */ /* 0x008fc40000410000 */
[----:B------:R-:W-:Y:S02]  /*17a0*/  FFMA.FTZ R28, R75, R85, R76 ;  /* 0x000000554b1c7223 */ /* 0x000fe4000001004c */
[C---:B0-----:R-:W-:Y:S02]  /*17b0*/  FMUL.FTZ R92, R30.reuse, R29 ;  /* 0x0000001d1e5c7220 */ /* 0x041fe40000410000 */
[----:B------:R-:W-:Y:S02]  /*17c0*/  FFMA.FTZ R28, R30, R28, R77 ;  /* 0x0000001c1e1c7223 */ /* 0x000fe4000001004d */
[C---:B----4-:R-:W-:Y:S02]  /*17d0*/  FMUL.FTZ R90, R84.reuse, R26 ;  /* 0x0000001a545a7220 */ /* 0x050fe40000410000 */
[----:B-1----:R-:W-:Y:S02]  /*17e0*/  FMUL.FTZ R89, R84, R27 ;  /* 0x0000001b54597220 */ /* 0x002fe40000410000 */
[----:B------:R-:W-:-:S02]  /*17f0*/  FMUL.FTZ R69, R31, R92 ;  /* 0x0000005c1f457220 */ /* 0x000fc40000410000 */
[----:B------:R-:W-:Y:S01]  /*1800*/  FFMA.FTZ R92, R31, R28, R78 ;  /* 0x0000001c1f5c7223 */ /* 0x000fe2000001004e */
[----:B------:R-:W-:Y:S05]  /*1810*/  @P2 BRA `(.L_x_8513) ;  /* 0x0000007000002947 */ /* 0x000fea0003800000 */
[----:B------:R-:W-:Y:S02]  /*1820*/  ISETP.NE.AND P0, PT, R42, c[0x0][0x174], PT ;  /* 0x00005d002a007a0c */ /* 0x000fe40003f05270 */
[----:B--2---:R-:W-:-:S11]  /*1830*/  MOV R88, 0x3f800000 ;  /* 0x3f80000000587802 */ /* 0x004fd60000000f00 */
[----:B------:R-:W-:-:S04]  /*1840*/  @P0 LEA.HI R28, R42, R42, RZ, 0x1 ;  /* 0x0000002a2a1c0211 */ /* 0x000fc800078f08ff */
[----:B------:R-:W-:-:S04]  /*1850*/  @P0 LOP3.LUT R29, R28, 0xfffffe, RZ, 0xc0, !PT ;  /* 0x00fffffe1c1d0812 */ /* 0x000fc800078ec0ff */
[----:B------:R-:W-:-:S04]  /*1860*/  @P0 IADD3 R28, -R29, R42, RZ ;  /* 0x0000002a1d1c0210 */ /* 0x000fc80007ffe1ff */
[----:B------:R-:W-:-:S05]  /*1870*/  @P0 LEA R28, R28, R79, 0x8 ;  /* 0x0000004f1c1c0211 */ /* 0x000fca00078e40ff */
[----:B------:R0:W1:Y:S02]  /*1880*/  @P0 LDS R88, [R28.X4+0x648] ;  /* 0x000648001c580984 */ /* 0x0000640000004800 */
.L_x_8513:
[----:B------:R-:W-:Y:S05]  /*1890*/  BSYNC B0 ;  /* 0x0000000000007941 */ /* 0x000fea0003800000 */
.L_x_8512:
[----:B------:R-:W3:Y:S01]  /*18a0*/  SHFL.UP PT, R29, R92, 0x1, RZ ;  /* 0x042000005c1d7989 */ /* 0x000ee200000e00ff */
[----:B------:R-:W-:Y:S01]  /*18b0*/  FMUL.FTZ R87, R84, R25 ;  /* 0x0000001954577220 */ /* 0x000fe20000410000 */
[----:B------:R-:W-:Y:S01]  /*18c0*/  ISETP.GE.AND P0, PT, R50, 0x1, PT ;  /* 0x000000013200780c */ /* 0x000fe20003f06270 */
[----:B------:R-:W-:Y:S01]  /*18d0*/  FMUL.FTZ R90, R73, R90 ;  /* 0x0000005a495a7220 */ /* 0x000fe20000410000 */
[----:B0-----:R-:W0:Y:S01]  /*18e0*/  SHFL.UP PT, R28, R69, 0x1, RZ ;  /* 0x04200000451c7989 */ /* 0x001e2200000e00ff */
[----:B------:R-:W-:Y:S01]  /*18f0*/  FMUL.FTZ R89, R74, R89 ;  /* 0x000000594a597220 */ /* 0x000fe20000410000 */
[----:B------:R-:W-:Y:S01]  /*1900*/  ISETP.NE.AND P3, PT, R60, 0x1f, PT ;  /* 0x0000001f3c00780c */ /* 0x000fe20003f65270 */
[----:B------:R-:W-:Y:S01]  /*1910*/  FMUL.FTZ R68, R84, R24 ;  /* 0x0000001854447220 */ /* 0x000fe20000410000 */
[----:B------:R-:W-:Y:S01]  /*1920*/  BSSY B0, `(.L_x_8514) ;  /* 0x0000086000007945 */ /* 0x000fe20003800000 */
[----:B------:R-:W-:Y:S02]  /*1930*/  FMUL.FTZ R87, R72, R87 ;  /* 0x0000005748577220 */ /* 0x000fe40000410000 */
[----:B------:R-:W-:-:S02]  /*1940*/  FFMA.FTZ R91, R31, R89, R90 ;  /* 0x000000591f5b7223 */ /* 0x000fc4000001005a */
[----:B-12---:R-:W-:Y:S02]  /*1950*/  FMUL.FTZ R93, R31, R88 ;  /* 0x000000581f5d7220 */ /* 0x006fe40000410000 */
[----:B------:R-:W-:Y:S02]  /*1960*/  FMUL.FTZ R68, R65, R68 ;  /* 0x0000004441447220 */ /* 0x000fe40000410000 */
[C---:B------:R-:W-:Y:S02]  /*1970*/  FFMA.FTZ R91, R30.reuse, R91, R87 ;  /* 0x0000005b1e5b7223 */ /* 0x040fe40000010057 */
[----:B------:R-:W-:Y:S02]  /*1980*/  FMUL.FTZ R94, R30, R93 ;  /* 0x0000005d1e5e7220 */ /* 0x000fe40000410000 */
[C---:B------:R-:W-:Y:S02]  /*1990*/  FFMA.FTZ R96, R85.reuse, R91, R68 ;  /* 0x0000005b55607223 */ /* 0x040fe40000010044 */
[----:B------:R-:W-:-:S02]  /*19a0*/  FMUL.FTZ R99, R85, R94 ;  /* 0x0000005e55637220 */ /* 0x000fc40000410000 */
[C---:B---3--:R-:W-:Y:S01]  /*19b0*/  @P0 FFMA.FTZ R92, R69.reuse, R29, R92 ;  /* 0x0000001d455c0223 */ /* 0x048fe2000001005c */
[----:B------:R-:W1:Y:S01]  /*19c0*/  SHFL.DOWN PT, R91, R96, 0x1, 0x1f ;  /* 0x08201f00605b7f89 */ /* 0x000e6200000e0000 */
[----:B0-----:R-:W-:Y:S01]  /*19d0*/  @P0 FMUL.FTZ R69, R69, R28 ;  /* 0x0000001c45450220 */ /* 0x001fe20000410000 */
[----:B------:R-:W-:Y:S02]  /*19e0*/  ISETP.GE.AND P0, PT, R50, 0x2, PT ;  /* 0x000000023200780c */ /* 0x000fe40003f06270 */
[----:B------:R-:W0:Y:S04]  /*19f0*/  SHFL.DOWN PT, R94, R99, 0x1, 0x1f ;  /* 0x08201f00635e7f89 */ /* 0x000e2800000e0000 */
[----:B------:R-:W2:Y:S04]  /*1a00*/  SHFL.UP PT, R29, R92, 0x2, RZ ;  /* 0x044000005c1d7989 */ /* 0x000ea800000e00ff */
[----:B------:R-:W3:Y:S01]  /*1a10*/  SHFL.UP PT, R28, R69, 0x2, RZ ;  /* 0x04400000451c7989 */ /* 0x000ee200000e00ff */
[----:B-1----:R-:W-:-:S02]  /*1a20*/  @P3 FFMA.FTZ R96, R99, R91, R96 ;  /* 0x0000005b63603223 */ /* 0x002fc40000010060 */
[----:B0-----:R-:W-:-:S03]  /*1a30*/  @P3 FMUL.FTZ R99, R99, R94 ;  /* 0x0000005e63633220 */ /* 0x001fc60000410000 */
        /* <DEDUP_REMOVED lines=18> */
[----:B0-----:R-:W-:Y:S01]  /*1b60*/  @!P0 FFMA.FTZ R96, R99, R91, R96 ;  /* 0x0000005b63608223 */ /* 0x001fe20000010060 */
[----:B------:R-:W-:Y:S01]  /*1b70*/  SHF.L.U32 R91, R79, 0x3, RZ ;  /* 0x000000034f5b7819 */ /* 0x000fe200000006ff */
[----:B-1----:R-:W-:-:S03]  /*1b80*/  @!P0 FMUL.FTZ R99, R99, R94 ;  /* 0x0000005e63638220 */ /* 0x002fc60000410000 */
[----:B------:R-:W0:Y:S01]  /*1b90*/  SHFL.DOWN PT, R95, R96, 0x8, 0x1f ;  /* 0x09001f00605f7f89 */ /* 0x000e2200000e0000 */
[----:B------:R-:W-:Y:S01]  /*1ba0*/  ISETP.GE.AND P0, PT, R42, c[0x0][0x174], PT ;  /* 0x00005d002a007a0c */ /* 0x000fe20003f06270 */
[C---:B--2---:R-:W-:Y:S02]  /*1bb0*/  @P3 FFMA.FTZ R92, R69.reuse, R29, R92 ;  /* 0x0000001d455c3223 */ /* 0x044fe4000001005c */
[----:B------:R-:W1:Y:S01]  /*1bc0*/  SHFL.DOWN PT, R98, R99, 0x8, 0x1f ;  /* 0x09001f0063627f89 */ /* 0x000e6200000e0000 */
[C---:B------:R-:W-:Y:S01]  /*1bd0*/  ISETP.NE.OR P0, PT, R60.reuse, RZ, P0 ;  /* 0x000000ff3c00720c */ /* 0x040fe20000705670 */
[----:B------:R-:W-:Y:S01]  /*1be0*/  HFMA2.MMA R29, -RZ, RZ, 0, 0 ;  /* 0x00000000ff1d7435 */ /* 0x000fe200000001ff */
[----:B---3--:R-:W-:Y:S01]  /*1bf0*/  @P3 FMUL.FTZ R69, R69, R28 ;  /* 0x0000001c45453220 */ /* 0x008fe20000410000 */
[----:B------:R-:W-:Y:S01]  /*1c00*/  ISETP.GE.U32.AND P3, PT, R60, 0x18, PT ;  /* 0x000000183c00780c */ /* 0x000fe20003f66070 */
[----:B------:R-:W2:Y:S01]  /*1c10*/  SHFL.UP PT, R93, R92, 0x10, RZ ;  /* 0x060000005c5d7989 */ /* 0x000ea200000e00ff */
[----:B------:R-:W-:-:S03]  /*1c20*/  MOV R28, 0x3f800000 ;  /* 0x3f800000001c7802 */ /* 0x000fc60000000f00 */
[----:B------:R-:W3:Y:S05]  /*1c30*/  SHFL.UP PT, R94, R69, 0x10, RZ ;  /* 0x06000000455e7989 */ /* 0x000eea00000e00ff */
[----:B------:R-:W-:Y:S01]  /*1c40*/  @!P0 LDS.64 R28, [R91+0xec8] ;  /* 0x000ec8005b1c8984 */ /* 0x000fe20000000a00 */
[----:B------:R-:W-:Y:S02]  /*1c50*/  ISETP.GE.AND P0, PT, R50, 0x10, PT ;  /* 0x000000103200780c */ /* 0x000fe40003f06270 */
[C---:B0-----:R-:W-:Y:S02]  /*1c60*/  @!P3 FFMA.FTZ R96, R99.reuse, R95, R96 ;  /* 0x0000005f6360b223 */ /* 0x041fe40000010060 */
[----:B-1----:R-:W-:-:S03]  /*1c70*/  @!P3 FMUL.FTZ R99, R99, R98 ;  /* 0x000000626363b220 */ /* 0x002fc60000410000 */
[----:B------:R-:W0:Y:S04]  /*1c80*/  SHFL.DOWN PT, R95, R96, 0x10, 0x1f ;  /* 0x0a001f00605f7f89 */ /* 0x000e2800000e0000 */
[----:B------:R-:W1:Y:S02]  /*1c90*/  SHFL.DOWN PT, R98, R99, 0x10, 0x1f ;  /* 0x0a001f0063627f89 */ /* 0x000e6400000e0000 */
[C---:B--2---:R-:W-:Y:S02]  /*1ca0*/  @P0 FFMA.FTZ R92, R69.reuse, R93, R92 ;  /* 0x0000005d455c0223 */ /* 0x044fe4000001005c */
[----:B---3--:R-:W-:Y:S01]  /*1cb0*/  @P0 FMUL.FTZ R69, R69, R94 ;  /* 0x0000005e45450220 */ /* 0x008fe20000410000 */
[----:B------:R-:W-:Y:S01]  /*1cc0*/  ISETP.GE.U32.AND P0, PT, R60, 0x10, PT ;  /* 0x000000103c00780c */ /* 0x000fe20003f06070 */
[----:B-----5:R-:W-:Y:S04]  /*1cd0*/  SHFL.IDX PT, R93, R63, RZ, 0x1f ;  /* 0x00001fff3f5d7589 */ /* 0x020fe800000e0000 */
[----:B------:R-:W-:Y:S04]  /*1ce0*/  SHFL.UP PT, R92, R92, 0x1, RZ ;  /* 0x042000005c5c7989 */ /* 0x000fe800000e00ff */
[----:B------:R-:W2:Y:S04]  /*1cf0*/  SHFL.UP PT, R69, R69, 0x1, RZ ;  /* 0x0420000045457989 */ /* 0x000ea800000e00ff */
[----:B0-----:R-:W-:-:S02]  /*1d00*/  @!P0 FFMA.FTZ R96, R99, R95, R96 ;  /* 0x0000005f63608223 */ /* 0x001fc40000010060 */
[----:B-1----:R-:W-:Y:S01]  /*1d10*/  @!P0 FMUL.FTZ R99, R99, R98 ;  /* 0x0000006263638220 */ /* 0x002fe20000410000 */
[----:B------:R-:W-:Y:S01]  /*1d20*/  SHFL.IDX PT, R94, R29, RZ, 0x1f ;  /* 0x00001fff1d5e7589 */ /* 0x000fe200000e0000 */
[----:B------:R-:W-:-:S03]  /*1d30*/  ISETP.NE.AND P0, PT, R53, RZ, PT ;  /* 0x000000ff3500720c */ /* 0x000fc60003f05270 */
[----:B------:R-:W-:Y:S04]  /*1d40*/  SHFL.DOWN PT, R98, R96, 0x1, 0x1f ;  /* 0x08201f0060627f89 */ /* 0x000fe800000e0000 */
[----:B------:R-:W0:Y:S04]  /*1d50*/  SHFL.DOWN PT, R101, R99, 0x1, 0x1f ;  /* 0x08201f0063657f89 */ /* 0x000e2800000e0000 */
[----:B------:R1:W-:Y:S01]  /*1d60*/  SHFL.IDX PT, R63, R99, RZ, 0x1f ;  /* 0x00001fff633f7589 */ /* 0x0003e200000e0000 */
[----:B--2---:R-:W-:Y:S01]  /*1d70*/  @P1 FFMA.FTZ R93, R69, R93, R92 ;  /* 0x0000005d455d1223 */ /* 0x004fe2000001005c */
[----:B------:R-:W-:-:S03]  /*1d80*/  SHF.L.U64.HI R92, R80, 0x2, R81 ;  /* 0x00000002505c7819 */ /* 0x000fc60000010251 */
[----:B------:R-:W-:Y:S02]  /*1d90*/  FFMA.FTZ R93, R86, R93, R75 ;  /* 0x0000005d565d7223 */ /* 0x000fe4000001004b */
[----:B------:R-:W2:Y:S01]  /*1da0*/  SHFL.IDX PT, R86, R96, RZ, 0x1f ;  /* 0x00001fff60567589 */ /* 0x000ea200000e0000 */
[----:B-1----:R-:W-:Y:S01]  /*1db0*/  SHF.L.U32 R99, R80, 0x2, RZ ;  /* 0x0000000250637819 */ /* 0x002fe200000006ff */
[-C--:B------:R-:W-:Y:S02]  /*1dc0*/  FFMA.FTZ R95, R85, R93.reuse, R76 ;  /* 0x0000005d555f7223 */ /* 0x080fe4000001004c */
[----:B------:R-:W-:Y:S02]  /*1dd0*/  FMUL.FTZ R24, R24, R93 ;  /* 0x0000005d18187220 */ /* 0x000fe40000410000 */
[----:B------:R-:W-:Y:S02]  /*1de0*/  FMUL.FTZ R69, R25, R95 ;  /* 0x0000005f19457220 */ /* 0x000fe40000410000 */
[----:B------:R-:W-:-:S02]  /*1df0*/  FFMA.FTZ R25, R65, R24, RZ ;  /* 0x0000001841197223 */ /* 0x000fc400000100ff */
[----:B------:R-:W-:Y:S02]  /*1e00*/  FFMA.FTZ R97, R30, R95, R77 ;  /* 0x0000005f1e617223 */ /* 0x000fe4000001004d */
[----:B------:R-:W-:Y:S01]  /*1e10*/  FFMA.FTZ R24, R72, R69, R25 ;  /* 0x0000004548187223 */ /* 0x000fe20000010019 */
[----:B------:R-:W-:Y:S01]  /*1e20*/  MOV R25, c[0x0][0x174] ;  /* 0x00005d0000197a02 */ /* 0x000fe20000000f00 */
[----:B0-----:R-:W-:Y:S02]  /*1e30*/  @P2 FFMA.FTZ R94, R101, R94, R98 ;  /* 0x0000005e655e2223 */ /* 0x001fe40000010062 */
[-C--:B------:R-:W-:Y:S01]  /*1e40*/  FMUL.FTZ R26, R26, R97.reuse ;  /* 0x000000611a1a7220 */ /* 0x080fe20000410000 */
[----:B------:R-:W-:Y:S01]  /*1e50*/  LEA R25, R25, R40, 0x7 ;  /* 0x0000002819197211 */ /* 0x000fe200078e38ff */
[----:B------:R-:W-:Y:S02]  /*1e60*/  FFMA.FTZ R89, R94, R88, R89 ;  /* 0x000000585e597223 */ /* 0x000fe40000010059 */
[----:B------:R-:W-:-:S02]  /*1e70*/  FFMA.FTZ R101, R31, R97, R78 ;  /* 0x000000611f657223 */ /* 0x000fc4000001004e */
[----:B------:R-:W-:Y:S01]  /*1e80*/  FFMA.FTZ R69, R73, R26, R24 ;  /* 0x0000001a49457223 */ /* 0x000fe20000010018 */
[----:B------:R-:W-:Y:S01]  /*1e90*/  IADD3 R24, R25, -0x80, RZ ;  /* 0xffffff8019187810 */ /* 0x000fe20007ffe0ff */
[----:B------:R-:W-:Y:S02]  /*1ea0*/  FFMA.FTZ R31, R31, R89, R90 ;  /* 0x000000591f1f7223 */ /* 0x000fe4000001005a */
[----:B--2---:R-:W-:Y:S01]  /*1eb0*/  FFMA.FTZ R29, R63, R29, R86 ;  /* 0x0000001d3f1d7223 */ /* 0x004fe20000010056 */
[----:B------:R-:W-:Y:S01]  /*1ec0*/  IADD3 R86, -R24, c[0x0][0x168], -R53 ;  /* 0x00005a0018567a10 */ /* 0x000fe20007ffe935 */
[----:B------:R-:W-:Y:S02]  /*1ed0*/  FFMA.FTZ R87, R30, R31, R87 ;  /* 0x0000001f1e577223 */ /* 0x000fe40000010057 */
[----:B------:R-:W-:Y:S01]  /*1ee0*/  FMUL.FTZ R88, R27, R101 ;  /* 0x000000651b587220 */ /* 0x000fe20000410000 */
[C---:B------:R-:W-:Y:S01]  /*1ef0*/  ISETP.GE.AND P1, PT, R86.reuse, 0x1, PT ;  /* 0x000000015600780c */ /* 0x040fe20003f26270 */
[----:B------:R-:W-:Y:S01]  /*1f00*/  FFMA.FTZ R85, R85, R87, R68 ;  /* 0x0000005755557223 */ /* 0x000fe20000010044 */
[----:B------:R-:W-:Y:S01]  /*1f10*/  ISETP.GE.AND P2, PT, R86, 0x21, PT ;  /* 0x000000215600780c */ /* 0x000fe20003f46270 */
[----:B------:R-:W-:Y:S01]  /*1f20*/  FMUL.FTZ R24, R84, R93 ;  /* 0x0000005d54187220 */ /* 0x000fe20000410000 */
[----:B------:R-:W-:Y:S01]  /*1f30*/  ISETP.GE.AND P3, PT, R86, 0x41, PT ;  /* 0x000000415600780c */ /* 0x000fe20003f66270 */
[----:B------:R-:W-:Y:S01]  /*1f40*/  FMUL.FTZ R25, R84, R95 ;  /* 0x0000005f54197220 */ /* 0x000fe20000410000 */
[----:B------:R-:W-:Y:S01]  /*1f50*/  ISETP.GE.AND P4, PT, R86, 0x61, PT ;  /* 0x000000615600780c */ /* 0x000fe20003f86270 */
[----:B------:R-:W-:-:S02]  /*1f60*/  FMUL.FTZ R26, R84, R97 ;  /* 0x00000061541a7220 */ /* 0x000fc40000410000 */
[----:B------:R-:W-:Y:S02]  /*1f70*/  FMUL.FTZ R27, R84, R101 ;  /* 0x00000065541b7220 */ /* 0x000fe40000410000 */
[----:B------:R-:W-:Y:S02]  /*1f80*/  FFMA.FTZ R84, R74, R88, R69 ;  /* 0x000000584a547223 */ /* 0x000fe40000010045 */
[----:B------:R-:W-:Y:S02]  /*1f90*/  FADD.FTZ R86, -R75, R93 ;  /* 0x0000005d4b567221 */ /* 0x000fe40000010100 */
[----:B------:R-:W-:Y:S02]  /*1fa0*/  FMUL.FTZ R69, R67, R85 ;  /* 0x0000005543457220 */ /* 0x000fe40000410000 */
[----:B------:R-:W-:Y:S01]  /*1fb0*/  FMUL.FTZ R28, R63, R28 ;  /* 0x0000001c3f1c7220 */ /* 0x000fe20000410000 */
[----:B------:R-:W-:Y:S01]  /*1fc0*/  SHF.L.U32 R63, R53, 0x4, RZ ;  /* 0x00000004353f7819 */ /* 0x000fe200000006ff */
[----:B------:R-:W-:-:S02]  /*1fd0*/  FMUL.FTZ R24, R65, R24 ;  /* 0x0000001841187220 */ /* 0x000fc40000410000 */
[----:B------:R-:W-:Y:S01]  /*1fe0*/  FMUL.FTZ R25, R72, R25 ;  /* 0x0000001948197220 */ /* 0x000fe20000410000 */
[----:B------:R0:W-:Y:S01]  /*1ff0*/  @!P0 STS.64 [R91+0xec8], R28 ;  /* 0x000ec81c5b008388 */ /* 0x0001e20000000a00 */
[----:B------:R-:W-:Y:S02]  /*2000*/  FMUL.FTZ R26, R73, R26 ;  /* 0x0000001a491a7220 */ /* 0x000fe40000410000 */
[----:B------:R-:W-:Y:S02]  /*2010*/  FMUL.FTZ R27, R74, R27 ;  /* 0x0000001b4a1b7220 */ /* 0x000fe40000410000 */
[----:B------:R-:W-:Y:S02]  /*2020*/  FADD.FTZ R93, -R76, R95 ;  /* 0x0000005f4c5d7221 */ /* 0x000fe40000010100 */
[----:B------:R-:W-:Y:S01]  /*2030*/  FMUL.FTZ R30, R66, R87 ;  /* 0x00000057421e7220 */ /* 0x000fe20000410000 */
[----:B------:R1:W-:Y:S01]  /*2040*/  STS.128 [R63+0x210], R24 ;  /* 0x000210183f007388 */ /* 0x0003e20000000c00 */
[----:B------:R-:W-:-:S02]  /*2050*/  FFMA.FTZ R90, R69, R86, RZ ;  /* 0x00000056455a7223 */ /* 0x000fc400000100ff */
[----:B------:R-:W-:Y:S02]  /*2060*/  FADD.FTZ R88, -R77, R97 ;  /* 0x000000614d587221 */ /* 0x000fe40000010100 */
[----:B------:R-:W-:Y:S02]  /*2070*/  FMUL.FTZ R68, R70, R89 ;  /* 0x0000005946447220 */ /* 0x000fe40000410000 */
[----:B0-----:R-:W-:Y:S02]  /*2080*/  FADD.FTZ R91, -R78, R101 ;  /* 0x000000654e5b7221 */ /* 0x001fe40000010100 */
[----:B------:R-:W-:Y:S02]  /*2090*/  FMUL.FTZ R29, R71, R31 ;  /* 0x0000001f471d7220 */ /* 0x000fe40000410000 */
[----:B------:R-:W-:Y:S02]  /*20a0*/  FFMA.FTZ R90, R30, R93, R90 ;  /* 0x0000005d1e5a7223 */ /* 0x000fe4000001005a */
[----:B------:R-:W-:-:S02]  /*20b0*/  IMAD R28, R92, c[0x0][0x2d0], RZ ;  /* 0x0000b4005c1c7a24 */ /* 0x000fc400078e02ff */
[----:B------:R-:W-:Y:S02]  /*20c0*/  FMUL.FTZ R97, R68, R91 ;  /* 0x0000005b44617220 */ /* 0x000fe40000410000 */
[----:B------:R-:W-:Y:S01]  /*20d0*/  FFMA.FTZ R90, R29, R88, R90 ;  /* 0x000000581d5a7223 */ /* 0x000fe2000001005a */
[----:B------:R-:W-:Y:S06]  /*20e0*/  BAR.SYNC.DEFER_BLOCKING 0x0 ;  /* 0x0000000000007b1d */ /* 0x000fec0000010000 */
[----:B------:R-:W-:Y:S05]  /*20f0*/  @!P1 BRA `(.L_x_8515) ;  /* 0x0000008000009947 */ /* 0x000fea0003800000 */
[----:B-1----:R-:W0:Y:S01]  /*2100*/  LDS R95, [R53.X4+0x210] ;  /* 0x00021000355f7984 */ /* 0x002e220000004800 */
[----:B------:R-:W-:-:S04]  /*2110*/  IMAD R24, R83, c[0x0][0x2d0], RZ ;  /* 0x0000b40053187a24 */ /* 0x000fc800078e02ff */
[C---:B------:R-:W-:Y:S02]  /*2120*/  IMAD R27, R79.reuse, c[0x0][0x2d4], R24 ;  /* 0x0000b5004f1b7a24 */ /* 0x040fe400078e0218 */
[----:B------:R-:W-:-:S05]  /*2130*/  IMAD.WIDE.U32 R24, R79, c[0x0][0x2d0], R32 ;  /* 0x0000b4004f187a25 */ /* 0x000fca00078e0020 */
[----:B------:R-:W-:Y:S02]  /*2140*/  IADD3 R25, R25, R27, RZ ;  /* 0x0000001b19197210 */ /* 0x000fe40007ffe0ff */
[----:B------:R-:W-:-:S04]  /*2150*/  LEA R26, P1, R24, c[0x0][0x320], 0x2 ;  /* 0x0000c800181a7a11 */ /* 0x000fc800078210ff */
[----:B------:R-:W-:-:S05]  /*2160*/  LEA.HI.X R27, R24, c[0x0][0x324], R25, 0x2, P1 ;  /* 0x0000c900181b7a11 */ /* 0x000fca00008f1419 */
[----:B0-----:R0:W-:Y:S04]  /*2170*/  RED.E.ADD.F32.FTZ.RN.STRONG.GPU [R26.64], R95 ;  /* 0x0000005f1a00798e */ /* 0x0011e8000c10e784 */
.L_x_8515:
[----:B-1----:R-:W-:Y:S05]  /*2180*/  BSYNC B0 ;  /* 0x0000000000007941 */ /* 0x002fea0003800000 */
.L_x_8514:
        /* <DEDUP_REMOVED lines=8> */
.L_x_8517:
[----:B------:R-:W-:Y:S05]  /*2210*/  BSYNC B0 ;  /* 0x0000000000007941 */ /* 0x000fea0003800000 */
.L_x_8516:
[----:B------:R2:W3:Y:S01]  /*2220*/  LDS R83, [R53.X4+0x310] ;  /* 0x0003100035537984 */ /* 0x0004e20000004800 */
[----:B------:R-:W-:Y:S01]  /*2230*/  BSSY B0, `(.L_x_8518) ;  /* 0x0000006000007945 */ /* 0x000fe20003800000 */
[----:B-1----:R-:W-:Y:S01]  /*2240*/  IMAD.WIDE.U32 R24, R99, c[0x0][0x2d0], R38 ;  /* 0x0000b40063187a25 */ /* 0x002fe200078e0026 */
[----:B------:R-:W-:Y:S05]  /*2250*/  @!P3 BRA `(.L_x_8519) ;  /* 0x000000300000b947 */ /* 0x000fea0003800000 */
[----:B------:R-:W-:-:S05]  /*2260*/  IMAD.WIDE.U32 R26, R99, c[0x0][0x2d0], R36 ;  /* 0x0000b400631a7a25 */ /* 0x000fca00078e0024 */
[----:B------:R-:W-:-:S05]  /*2270*/  IADD3 R27, R95, R27, RZ ;  /* 0x0000001b5f1b7210 */ /* 0x000fca0007ffe0ff */
[----:B---3--:R1:W-:Y:S02]  /*2280*/  RED.E.ADD.F32.FTZ.RN.STRONG.GPU [R26.64], R83 ;  /* 0x000000531a00798e */ /* 0x0083e4000c10e784 */
.L_x_8519:
[----:B------:R-:W-:Y:S05]  /*2290*/  BSYNC B0 ;  /* 0x0000000000007941 */ /* 0x000fea0003800000 */
.L_x_8518:
[----:B-1----:R1:W4:Y:S01]  /*22a0*/  LDS R27, [R53.X4+0x390] ;  /* 0x00039000351b7984 */ /* 0x0023220000004800 */
[----:B------:R-:W-:Y:S01]  /*22b0*/  BSSY B0, `(.L_x_8520) ;  /* 0x0000004000007945 */ /* 0x000fe20003800000 */
[----:B------:R-:W-:Y:S05]  /*22c0*/  @!P4 BRA `(.L_x_8521) ;  /* 0x000000200000c947 */ /* 0x000fea0003800000 */
[----:B------:R-:W-:-:S05]  /*22d0*/  IADD3 R25, R95, R25, RZ ;  /* 0x000000195f197210 */ /* 0x000fca0007ffe0ff */
[----:B----4-:R4:W-:Y:S02]  /*22e0*/  RED.E.ADD.F32.FTZ.RN.STRONG.GPU [R24.64], R27 ;  /* 0x0000001b1800798e */ /* 0x0109e4000c10e784 */
.L_x_8521:
[----:B------:R-:W-:Y:S05]  /*22f0*/  BSYNC B0 ;  /* 0x0000000000007941 */ /* 0x000fea0003800000 */
.L_x_8520:
[----:B----4-:R-:W4:Y:S01]  /*2300*/  SHFL.DOWN PT, R27, R84, 0x1, 0x1f ;  /* 0x08201f00541b7f89 */ /* 0x010f2200000e0000 */
[----:B------:R-:W-:Y:S01]  /*2310*/  ISETP.GT.AND P1, PT, R50, 0x1e, PT ;  /* 0x0000001e3200780c */ /* 0x000fe20003f24270 */
[----:B------:R-:W-:Y:S01]  /*2320*/  FMUL.FTZ R28, R82, R89 ;  /* 0x00000059521c7220 */ /* 0x000fe20000410000 */
[----:B------:R-:W-:Y:S01]  /*2330*/  ISETP.NE.AND P2, PT, R50, RZ, PT ;  /* 0x000000ff3200720c */ /* 0x000fe20003f45270 */
[----:B------:R-:W5:Y:S01]  /*2340*/  SHFL.DOWN PT, R25, R90, 0x1, 0x1f ;  /* 0x08201f005a197f89 */ /* 0x000f6200000e0000 */
[C---:B---3--:R-:W-:Y:S01]  /*2350*/  FMUL.FTZ R83, R82.reuse, R31 ;  /* 0x0000001f52537220 */ /* 0x048fe20000410000 */
[----:B------:R-:W-:Y:S01]  /*2360*/  BSSY B0, `(.L_x_8522) ;  /* 0x0000036000007945 */ /* 0x000fe20003800000 */
[----:B------:R-:W-:Y:S02]  /*2370*/  FMUL.FTZ R26, R82, R87 ;  /* 0x00000057521a7220 */ /* 0x000fe40000410000 */
        /* <DEDUP_REMOVED lines=52> */
.L_x_8523:
[----:B---3--:R-:W-:Y:S05]  /*26c0*/  BSYNC B0 ;  /* 0x0000000000007941 */ /* 0x008fea0003800000 */
.L_x_8522:
[----:B------:R-:W-:Y:S02]  /*26d0*/  IADD3 R79, R79, 0x1, RZ ;  /* 0x000000014f4f7810 */ /* 0x000fe40007ffe0ff */
[----:B------:R-:W-:Y:S02]  /*26e0*/  IADD3 R80, P1, R80, 0x1, RZ ;  /* 0x0000000150507810 */ /* 0x000fe40007f3e0ff */
[----:B------:R-:W-:Y:S02]  /*26f0*/  ISETP.GE.AND P0, PT, R79, c[0x0][0x16c], PT ;  /* 0x00005b004f007a0c */ /* 0x000fe40003f06270 */
[----:B------:R-:W-:-:S11]  /*2700*/  IADD3.X R81, RZ, R81, RZ, P1, !PT ;  /* 0x00000051ff517210 */ /* 0x000fd60000ffe4ff */
[----:B------:R-:W-:Y:S01]  /*2710*/  @P0 CALL.REL.NOINC `(.L_x_8511) ;  /* 0x0000001000000944 */ /* 0x000fe20003c00000 */
[----:B------:R-:W-:Y:S05]  /*2720*/  BRA `(.L_x_8524) ;  /* 0xffffec8000007947 */ /* 0x000fea000383ffff */
.L_x_8511:
[----:B------:R-:W-:Y:S01]  /*2730*/  BAR.SYNC.DEFER_BLOCKING 0x0 ;  /* 0x0000000000007b1d */ /* 0x000fe20000010000 */
[----:B0-----:R-:W-:Y:S01]  /*2740*/  MOV R24, R22 ;  /* 0x0000001600187202 */ /* 0x001fe20000000f00 */
[----:B------:R-:W-:Y:S01]  /*2750*/  IMAD R26, R59, c[0x0][0x2e0], RZ ;  /* 0x0000b8003b1a7a24 */ /* 0x000fe200078e02ff */
[----:B------:R-:W-:Y:S01]  /*2760*/  MOV R25, R23 ;  /* 0x0000001700197202 */ /* 0x000fe20000000f00 */
[----:B------:R-:W-:Y:S01]  /*2770*/  IMAD R29, R64, c[0x0][0x2d8], RZ ;  /* 0x0000b600401d7a24 */ /* 0x000fe200078e02ff */
[----:B------:R-:W-:Y:S01]  /*2780*/  SHF.L.U64.HI R28, R53, 0x4, R0 ;  /* 0x00000004351c7819 */ /* 0x000fe20000010200 */
[C---:B------:R-:W-:Y:S01]  /*2790*/  IMAD R27, R61.reuse, c[0x0][0x2e4], R26 ;  /* 0x0000b9003d1b7a24 */ /* 0x040fe200078e021a */
[----:B------:R-:W-:Y:S01]  /*27a0*/  ISETP.GT.AND P4, PT, R42, 0x1, PT ;  /* 0x000000012a00780c */ /* 0x000fe20003f84270 */
[----:B------:R-:W-:Y:S01]  /*27b0*/  IMAD.WIDE.U32 R22, R61, c[0x0][0x2e0], R24 ;  /* 0x0000b8003d167a25 */ /* 0x000fe200078e0018 */
[----:B------:R-:W-:Y:S02]  /*27c0*/  IADD3 R48, P1, R48, -0x200, RZ ;  /* 0xfffffe0030307810 */ /* 0x000fe40007f3e0ff */
[----:B------:R-:W-:Y:S01]  /*27d0*/  IADD3 R51, P2, R51, -0x200, RZ ;  /* 0xfffffe0033337810 */ /* 0x000fe20007f5e0ff */
[----:B------:R-:W-:Y:S01]  /*27e0*/  IMAD R29, R54, c[0x0][0x2dc], R29 ;  /* 0x0000b700361d7a24 */ /* 0x000fe200078e021d */
[----:B------:R-:W-:Y:S01]  /*27f0*/  IADD3 R23, R23, R27, RZ ;  /* 0x0000001b17177210 */ /* 0x000fe20007ffe0ff */
[----:B------:R-:W-:Y:S01]  /*2800*/  IMAD R26, R59, c[0x0][0x300], RZ ;  /* 0x0000c0003b1a7a24 */ /* 0x000fe200078e02ff */
[----:B------:R-:W-:Y:S01]  /*2810*/  IADD3 R46, P3, R46, -0x200, RZ ;  /* 0xfffffe002e2e7810 */ /* 0x000fe20007f7e0ff */
[----:B------:R-:W-:Y:S01]  /*2820*/  IMAD.WIDE.U32 R24, R61, c[0x0][0x300], R24 ;  /* 0x0000c0003d187a25 */ /* 0x000fe200078e0018 */
[----:B------:R-:W-:-:S02]  /*2830*/  IADD3 R40, R40, -0x80, RZ ;  /* 0xffffff8028287810 */ /* 0x000fc40007ffe0ff */
[----:B------:R-:W-:Y:S01]  /*2840*/  IADD3 R42, R42, -0x1, RZ ;  /* 0xffffffff2a2a7810 */ /* 0x000fe20007ffe0ff */
[----:B------:R-:W-:Y:S01]  /*2850*/  IMAD R27, R61, c[0x0][0x304], R26 ;  /* 0x0000c1003d1b7a24 */ /* 0x000fe200078e021a */
[----:B------:R-:W-:Y:S02]  /*2860*/  IADD3.X R47, R47, -0x1, RZ, P1, !PT ;  /* 0xffffffff2f2f7810 */ /* 0x000fe40000ffe4ff */
[----:B------:R-:W-:Y:S01]  /*2870*/  IADD3.X R49, R49, -0x1, RZ, P2, !PT ;  /* 0xffffffff31317810 */ /* 0x000fe200017fe4ff */
[----:B------:R0:W-:Y:S01]  /*2880*/  STS.128 [R50.X16], R12 ;  /* 0x0000000c32007388 */ /* 0x0001e2000000cc00 */
[----:B------:R-:W-:-:S06]  /*2890*/  NOP ;  /* 0x0000000000007918 */ /* 0x000fcc0000000000 */
[----:B------:R-:W3:Y:S01]  /*28a0*/  LDS.128 R4, [R50.X16] ;  /* 0x0000000032047984 */ /* 0x000ee2000000cc00 */
[----:B------:R-:W-:Y:S02]  /*28b0*/  IADD3 R25, R25, R27, RZ ;  /* 0x0000001b19197210 */ /* 0x000fe40007ffe0ff */
[----:B------:R-:W-:Y:S01]  /*28c0*/  IADD3.X R45, R45, -0x1, RZ, P3, !PT ;  /* 0xffffffff2d2d7810 */ /* 0x000fe20001ffe4ff */
[----:B0-----:R-:W-:-:S05]  /*28d0*/  IMAD.WIDE.U32 R12, R54, c[0x0][0x2d8], R22 ;  /* 0x0000b600360c7a25 */ /* 0x001fca00078e0016 */
[----:B------:R-:W-:Y:S01]  /*28e0*/  IADD3 R13, R13, R29, RZ ;  /* 0x0000001d0d0d7210 */ /* 0x000fe20007ffe0ff */
[----:B------:R-:W-:Y:S01]  /*28f0*/  IMAD R29, R64, c[0x0][0x2f8], RZ ;  /* 0x0000be00401d7a24 */ /* 0x000fe200078e02ff */
[----:B------:R-:W-:-:S03]  /*2900*/  LEA R22, P0, R12, c[0x0][0x330], 0x2 ;  /* 0x0000cc000c167a11 */ /* 0x000fc600078010ff */
[----:B------:R-:W-:Y:S01]  /*2910*/  IMAD R29, R54, c[0x0][0x2fc], R29 ;  /* 0x0000bf00361d7a24 */ /* 0x000fe200078e021d */
[----:B------:R-:W-:Y:S02]  /*2920*/  LEA.HI.X R12, R12, c[0x0][0x334], R13, 0x2, P0 ;  /* 0x0000cd000c0c7a11 */ /* 0x000fe400000f140d */
[----:B------:R-:W-:-:S04]  /*2930*/  IADD3 R22, P0, R22, R63, RZ ;  /* 0x0000003f16167210 */ /* 0x000fc80007f1e0ff */
[----:B------:R-:W-:-:S05]  /*2940*/  IADD3.X R23, R12, R28, RZ, P0, !PT ;  /* 0x0000001c0c177210 */ /* 0x000fca00007fe4ff */
[----:B---3--:R0:W-:Y:S04]  /*2950*/  STG.E.128 [R22.64+-0x200], R4 ;  /* 0xfffe000416007986 */ /* 0x0081e8000c101d04 */
[----:B------:R-:W-:Y:S01]  /*2960*/  BAR.SYNC.DEFER_BLOCKING 0x0 ;  /* 0x0000000000007b1d */ /* 0x000fe20000010000 */
[----:B0-----:R-:W-:-:S05]  /*2970*/  IMAD.WIDE.U32 R4, R54, c[0x0][0x2f8], R24 ;  /* 0x0000be0036047a25 */ /* 0x001fca00078e0018 */
[----:B------:R-:W-:Y:S02]  /*2980*/  IADD3 R5, R5, R29, RZ ;  /* 0x0000001d05057210 */ /* 0x000fe40007ffe0ff */
[----:B------:R-:W-:Y:S01]  /*2990*/  LEA R6, P0, R4, c[0x0][0x340], 0x2 ;  /* 0x0000d00004067a11 */ /* 0x000fe200078010ff */
[----:B------:R0:W-:Y:S01]  /*29a0*/  STS.128 [R50.X16], R8 ;  /* 0x0000000832007388 */ /* 0x0001e2000000cc00 */
[----:B------:R-:W-:-:S06]  /*29b0*/  NOP ;  /* 0x0000000000007918 */ /* 0x000fcc0000000000 */
[----:B------:R-:W3:Y:S01]  /*29c0*/  LDS.128 R12, [R50.X16] ;  /* 0x00000000320c7984 */ /* 0x000ee2000000cc00 */
        /* <DEDUP_REMOVED lines=9> */
[----:B---3--:R0:W-:Y:S01]  /*2a60*/  STG.E.128 [R4.64+-0x200], R12 ;  /* 0xfffe000c04007986 */ /* 0x0081e2000c101d04 */
[----:B------:R-:W-:Y:S01]  /*2a70*/  @!P4 CALL.REL.NOINC `(.L_x_8509) ;  /* 0x000000100000c944 */ /* 0x000fe20003c00000 */
[----:B------:R-:W-:Y:S05]  /*2a80*/  BRA `(.L_x_8525) ;  /* 0xffffdd2000007947 */ /* 0x000fea000383ffff */
.L_x_8509:
[----:B------:R-:W-:Y:S02]  /*2a90*/  ISETP.NE.U32.AND P0, PT, RZ, c[0x0][0x328], PT ;  /* 0x0000ca00ff007a0c */ /* 0x000fe40003f05070 */
[----:B------:R-:W-:Y:S02]  /*2aa0*/  ISETP.NE.U32.AND P2, PT, RZ, c[0x0][0x348], PT ;  /* 0x0000d200ff007a0c */ /* 0x000fe40003f45070 */
        /* <DEDUP_REMOVED lines=13> */
[----:B0-----:R-:W0:Y:S02]  /*2b80*/  SHFL.DOWN P1, R5, R2, 0x8, 0x1f ;  /* 0x09001f0002057f89 */ /* 0x001e240000020000 */
        /* <DEDUP_REMOVED lines=8> */
.L_x_8527:
[----:B0-----:R-:W-:Y:S05]  /*2c10*/  BSYNC B0 ;  /* 0x0000000000007941 */ /* 0x001fea0003800000 */
.L_x_8526:
        /* <DEDUP_REMOVED lines=23> */
.L_x_8529:
[----:B0-----:R-:W0:Y:S02]  /*2d90*/  S2R R15, SR_TID.X ;  /* 0x00000000000f7919 */ /* 0x001e240000002100 */
.L_x_8530:
[----:B0-----:R-:W-:Y:S05]  /*2da0*/  BSYNC B0 ;  /* 0x0000000000007941 */ /* 0x001fea0003800000 */
.L_x_8528:
        /* <DEDUP_REMOVED lines=10> */
.L_x_8531:
        /* <DEDUP_REMOVED lines=26> */
.L_x_8532:
        /* <DEDUP_REMOVED lines=9> */
.L_x_9157:


//--------------------- .text._Z25selective_scan_bwd_kernelI32Selective_Scan_bwd_kernel_traitsILi32ELi4ELb1ELb0ELb1ELb1ELb0EffEEv12SSMParamsBwd --------------------------
	.section	.text._Z25selective_scan_bwd_kernelI32Selective_Scan_bwd_kernel_traitsILi32ELi4ELb1ELb0ELb1ELb1ELb0EffEEv12SSMParamsBwd,"ax",@progbits
	.sectioninfo	@"SHI_REGISTERS=113"
	.align	128
        .global         _Z25selective_scan_bwd_kernelI32Selective_Scan_bwd_kernel_traitsILi32ELi4ELb1ELb0ELb1ELb1ELb0EffEEv12SSMParamsBwd
        .type           _Z25selective_scan_bwd_kernelI32Selective_Scan_bwd_kernel_traitsILi32ELi4ELb1ELb0ELb1ELb1ELb0EffEEv12SSMParamsBwd,@function
        .size           _Z25selective_scan_bwd_kernelI32Selective_Scan_bwd_kernel_traitsILi32ELi4ELb1ELb0ELb1ELb1ELb0EffEEv12SSMParamsBwd,(.L_x_9158 - _Z25selective_scan_bwd_kernelI32Selective_Scan_bwd_kernel_traitsILi32ELi4ELb1ELb0ELb1ELb1ELb0EffEEv12SSMParamsBwd)
        .other          _Z25selective_scan_bwd_kernelI32Selective_Scan_bwd_kernel_traitsILi32ELi4ELb1ELb0ELb1ELb1ELb0EffEEv12SSMParamsBwd,@"STO_CUDA_ENTRY STV_DEFAULT"
_Z25selective_scan_bwd_kernelI32Selective_Scan_bwd_kernel_traitsILi32ELi4ELb1ELb0ELb1ELb1ELb0EffEEv12SSMParamsBwd:
.text._Z25selective_scan_bwd_kernelI32Selective_Scan_bwd_kernel_traitsILi32ELi4ELb1ELb0ELb1ELb1ELb0EffEEv12SSMParamsBwd:
        /* <DEDUP_REMOVED lines=9> */
[----:B------:R-:W-:Y:S01]  /*0090*/  CS2R R70, SRZ ;  /* 0x0000000000467805 */ /* 0x000fe2000001ff00 */
        /* <DEDUP_REMOVED lines=12> */
[C---:B------:R-:W-:Y:S01]  /*0160*/  IMAD R17, R73.reuse, c[0x0][0x1e8], RZ ;  /* 0x00007a0049117a24 */ /* 0x040fe200078e02ff */
[----:B------:R-:W-:Y:S01]  /*0170*/  CS2R R30, SRZ ;  /* 0x00000000001e7805 */ /* 0x000fe2000001ff00 */
[----:B------:R-:W-:Y:S01]  /*0180*/  IMAD R19, R73, c[0x0][0x280], RZ ;  /* 0x0000a00049137a24 */ /* 0x000fe200078e02ff */
[----:B------:R-:W-:Y:S01]  /*0190*/  CS2R R32, SRZ ;  /* 0x0000000000207805 */ /* 0x000fe2000001ff00 */
[C---:B------:R-:W-:Y:S01]  /*01a0*/  IMAD R17, R74.reuse, c[0x0][0x1ec], R17 ;  /* 0x00007b004a117a24 */ /* 0x040fe200078e0211 */
[----:B------:R-:W-:Y:S01]  /*01b0*/  HFMA2.MMA R69, -RZ, RZ, 0, 0 ;  /* 0x00000000ff457435 */ /* 0x000fe200000001ff */
[----:B------:R-:W-:Y:S01]  /*01c0*/  IMAD R19, R74, c[0x0][0x284], R19 ;  /* 0x0000a1004a137a24 */ /* 0x000fe200078e0213 */
[----:B--2---:R-:W-:Y:S01]  /*01d0*/  HFMA2.MMA R6, -RZ, RZ, 0, 0 ;  /* 0x00000000ff067435 */ /* 0x004fe200000001ff */
[----:B0-----:R-:W-:Y:S01]  /*01e0*/  SHF.R.S32.HI R84, RZ, 0x1f, R68 ;  /* 0x0000001fff547819 */ /* 0x001fe20000011444 */
[----:B----4-:R-:W-:Y:S01]  /*01f0*/  IMAD.WIDE.U32 R4, R68, c[0x0][0x1e0], RZ ;  /* 0x0000780044047a25 */ /* 0x010fe200078e00ff */
[----:B---3--:R-:W-:-:S03]  /*0200*/  IADD3 R8, RZ, -R7, RZ ;  /* 0x80000007ff087210 */ /* 0x008fc60007ffe0ff */
[C---:B------:R-:W-:Y:S02]  /*0210*/  IMAD R11, R84.reuse, c[0x0][0x1e0], RZ ;  /* 0x00007800540b7a24 */ /* 0x040fe400078e02ff */
[----:B------:R-:W-:Y:S02]  /*0220*/  IMAD R13, R84, c[0x0][0x278], RZ ;  /* 0x00009e00540d7a24 */ /* 0x000fe400078e02ff */
[----:B------:R-:W-:Y:S01]  /*0230*/  IMAD R9, R8, R15, RZ ;  /* 0x0000000f08097224 */ /* 0x000fe200078e02ff */
[----:B------:R-:W-:Y:S01]  /*0240*/  IABS R8, R74 ;  /* 0x0000004a00087213 */ /* 0x000fe20000000000 */
[----:B------:R-:W-:Y:S02]  /*0250*/  IMAD R11, R68, c[0x0][0x1e4], R11 ;  /* 0x00007900440b7a24 */ /* 0x000fe400078e020b */
[----:B------:R-:W-:-:S03]  /*0260*/  IMAD.HI.U32 R7, R7, R9, R6 ;  /* 0x0000000907077227 */ /* 0x000fc600078e0006 */
[----:B------:R-:W-:Y:S01]  /*0270*/  IADD3 R5, R5, R11, RZ ;  /* 0x0000000b05057210 */ /* 0x000fe20007ffe0ff */
[----:B------:R-:W-:Y:S01]  /*0280*/  IMAD R13, R68, c[0x0][0x27c], R13 ;  /* 0x00009f00440d7a24 */ /* 0x000fe200078e020d */
[----:B------:R-:W-:Y:S01]  /*0290*/  MOV R11, c[0x0][0x174] ;  /* 0x00005d00000b7a02 */ /* 0x000fe20000000f00 */
[----:B------:R-:W-:-:S03]  /*02a0*/  IMAD.HI.U32 R0, R7, R8, RZ ;  /* 0x0000000807007227 */ /* 0x000fc600078e00ff */
[C---:B------:R-:W-:Y:S01]  /*02b0*/  ISETP.GE.AND P3, PT, R11.reuse, 0x1, PT ;  /* 0x000000010b00780c */ /* 0x040fe20003f66270 */
[----:B------:R-:W-:Y:S01]  /*02c0*/  IMAD R7, R84, c[0x0][0x1d0], RZ ;  /* 0x0000740054077a24 */ /* 0x000fe200078e02ff */
[----:B-1----:R-:W-:Y:S01]  /*02d0*/  IADD3 R2, -R0, RZ, RZ ;  /* 0x000000ff00027210 */ /* 0x002fe20007ffe1ff */
[----:B------:R-:W-:Y:S01]  /*02e0*/  IMAD.WIDE.U32 R4, R74, c[0x0][0x1e8], R4 ;  /* 0x00007a004a047a25 */ /* 0x000fe200078e0004 */
[----:B------:R-:W-:-:S03]  /*02f0*/  LEA R11, R11, 0xffffff80, 0x7 ;  /* 0xffffff800b0b7811 */ /* 0x000fc600078e38ff */
[C---:B------:R-:W-:Y:S01]  /*0300*/  IMAD R8, R15.reuse, R2, R8 ;  /* 0x000000020f087224 */ /* 0x040fe200078e0208 */
[----:B------:R-:W-:Y:S01]  /*0310*/  LOP3.LUT R2, R74, c[0x0][0x178], RZ, 0x3c, !PT ;  /* 0x00005e004a027a12 */ /* 0x000fe200078e3cff */
[C---:B------:R-:W-:Y:S02]  /*0320*/  IMAD R9, R68.reuse, c[0x0][0x1d4], R7 ;  /* 0x0000750044097a24 */ /* 0x040fe400078e0207 */
[----:B------:R-:W-:Y:S01]  /*0330*/  IMAD.WIDE.U32 R6, R68, c[0x0][0x278], RZ ;  /* 0x00009e0044067a25 */ /* 0x000fe200078e00ff */
[----:B------:R-:W-:Y:S02]  /*0340*/  ISETP.GT.U32.AND P1, PT, R15, R8, PT ;  /* 0x000000080f00720c */ /* 0x000fe40003f24070 */
[----:B------:R-:W-:Y:S01]  /*0350*/  ISETP.GE.AND P2, PT, R2, RZ, PT ;  /* 0x000000ff0200720c */ /* 0x000fe20003f46270 */
[----:B------:R-:W-:Y:S01]  /*0360*/  IMAD.WIDE.U32 R2, R68, c[0x0][0x1d0], RZ ;  /* 0x0000740044027a25 */ /* 0x000fe200078e00ff */
[----:B------:R-:W-:Y:S02]  /*0370*/  IADD3 R7, R7, R13, RZ ;  /* 0x0000000d07077210 */ /* 0x000fe40007ffe0ff */
[----:B------:R-:W-:-:S02]  /*0380*/  SHF.R.S32.HI R13, RZ, 0x1f, R11 ;  /* 0x0000001fff0d7819 */ /* 0x000fc4000001140b */
[----:B------:R-:W-:Y:S01]  /*0390*/  IADD3 R3, R3, R9, RZ ;  /* 0x0000000903037210 */ /* 0x000fe20007ffe0ff */
[----:B------:R-:W-:-:S04]  /*03a0*/  IMAD.WIDE.U32 R6, R74, c[0x0][0x280], R6 ;  /* 0x0000a0004a067a25 */ /* 0x000fc800078e0006 */
[-C--:B------:R-:W-:Y:S01]  /*03b0*/  @!P1 IADD3 R8, R8, -R15.reuse, RZ ;  /* 0x8000000f08089210 */ /* 0x080fe20007ffe0ff */
[----:B------:R-:W-:Y:S01]  /*03c0*/  IMAD.WIDE.U32 R2, R74, c[0x0][0x1d8], R2 ;  /* 0x000076004a027a25 */ /* 0x000fe200078e0002 */
[----:B------:R-:W-:Y:S02]  /*03d0*/  @!P1 IADD3 R0, R0, 0x1, RZ ;  /* 0x0000000100009810 */ /* 0x000fe40007ffe0ff */
[----:B------:R-:W-:Y:S01]  /*03e0*/  ISETP.GE.U32.AND P0, PT, R8, R15, PT ;  /* 0x0000000f0800720c */ /* 0x000fe20003f06070 */
[----:B------:R-:W-:Y:S01]  /*03f0*/  IMAD R15, R84, c[0x0][0x1b0], RZ ;  /* 0x00006c00540f7a24 */ /* 0x000fe200078e02ff */
[----:B------:R-:W-:Y:S01]  /*0400*/  ISETP.NE.AND P1, PT, RZ, c[0x0][0x178], PT ;  /* 0x00005e00ff007a0c */ /* 0x000fe20003f25270 */
[----:B------:R-:W-:-:S04]  /*0410*/  IMAD.WIDE.U32 R8, R68, c[0x0][0x1b0], RZ ;  /* 0x00006c0044087a25 */ /* 0x000fc800078e00ff */
[----:B------:R-:W-:-:S05]  /*0420*/  IMAD R15, R68, c[0x0][0x1b4], R15 ;  /* 0x00006d00440f7a24 */ /* 0x000fca00078e020f */
[----:B------:R-:W-:Y:S01]  /*0430*/  IADD3 R9, R9, R15, RZ ;  /* 0x0000000f09097210 */ /* 0x000fe20007ffe0ff */
[----:B------:R-:W-:Y:S01]  /*0440*/  IMAD R15, R73, c[0x0][0x1d8], RZ ;  /* 0x00007600490f7a24 */ /* 0x000fe200078e02ff */
[----:B------:R-:W-:Y:S02]  /*0450*/  @P0 IADD3 R0, R0, 0x1, RZ ;  /* 0x0000000100000810 */ /* 0x000fe40007ffe0ff */
[----:B------:R-:W-:Y:S01]  /*0460*/  IADD3 R64, P0, R11, R2, RZ ;  /* 0x000000020b407210 */ /* 0x000fe20007f1e0ff */
[----:B------:R-:W-:Y:S01]  /*0470*/  IMAD R15, R74, c[0x0][0x1dc], R15 ;  /* 0x000077004a0f7a24 */ /* 0x000fe200078e020f */
[----:B------:R-:W-:-:S04]  /*0480*/  MOV R35, R0 ;  /* 0x0000000000237202 */ /* 0x000fc80000000f00 */
[----:B------:R-:W-:Y:S02]  /*0490*/  @!P2 IADD3 R35, -R35, RZ, RZ ;  /* 0x000000ff2323a210 */ /* 0x000fe40007ffe1ff */
[----:B------:R-:W-:Y:S02]  /*04a0*/  @!P1 LOP3.LUT R35, RZ, c[0x0][0x178], RZ, 0x33, !PT ;  /* 0x00005e00ff239a12 */ /* 0x000fe400078e33ff */
[C---:B------:R-:W-:Y:S02]  /*04b0*/  IADD3 R62, P1, R11.reuse, R4, RZ ;  /* 0x000000040b3e7210 */ /* 0x040fe40007f3e0ff */
[----:B------:R-:W-:Y:S01]  /*04c0*/  IADD3 R60, P2, R11, R6, RZ ;  /* 0x000000060b3c7210 */ /* 0x000fe20007f5e0ff */
[----:B------:R-:W-:Y:S01]  /*04d0*/  IMAD.WIDE.U32 R8, R35, c[0x0][0x1c8], R8 ;  /* 0x0000720023087a25 */ /* 0x000fe200078e0008 */
[----:B------:R-:W-:Y:S02]  /*04e0*/  IADD3.X R3, R13, R3, R15, P0, !PT ;  /* 0x000000030d037210 */ /* 0x000fe400007fe40f */
[----:B------:R-:W-:-:S02]  /*04f0*/  ISETP.NE.U32.AND P0, PT, RZ, c[0x0][0x260], PT ;  /* 0x00009800ff007a0c */ /* 0x000fc40003f05070 */
[----:B------:R-:W-:Y:S02]  /*0500*/  SHF.R.S32.HI R10, RZ, 0x1f, R35 ;  /* 0x0000001fff0a7819 */ /* 0x000fe40000011423 */
[C---:B------:R-:W-:Y:S02]  /*0510*/  IADD3.X R5, R13.reuse, R5, R17, P1, !PT ;  /* 0x000000050d057210 */ /* 0x040fe40000ffe411 */
[----:B------:R-:W-:Y:S01]  /*0520*/  IADD3.X R7, R13, R7, R19, P2, !PT ;  /* 0x000000070d077210 */ /* 0x000fe200017fe413 */
[----:B------:R-:W-:Y:S01]  /*0530*/  IMAD R0, R10, c[0x0][0x1c8], RZ ;  /* 0x000072000a007a24 */ /* 0x000fe200078e02ff */
[----:B------:R-:W-:Y:S02]  /*0540*/  LEA R65, P1, R64, c[0x0][0x240], 0x2 ;  /* 0x0000900040417a11 */ /* 0x000fe400078210ff */
[----:B------:R-:W-:Y:S01]  /*0550*/  LEA R63, P2, R62, c[0x0][0x248], 0x2 ;  /* 0x000092003e3f7a11 */ /* 0x000fe200078410ff */
[----:B------:R-:W-:Y:S01]  /*0560*/  IMAD R15, R35, c[0x0][0x1cc], R0 ;  /* 0x00007300230f7a24 */ /* 0x000fe200078e0200 */
[----:B------:R-:W-:-:S02]  /*0570*/  ISETP.NE.AND.EX P0, PT, RZ, c[0x0][0x264], PT, P0 ;  /* 0x00009900ff007a0c */ /* 0x000fc40003f05300 */
[----:B------:R-:W-:Y:S01]  /*0580*/  LEA.HI.X R64, R64, c[0x0][0x244], R3, 0x2, P1 ;  /* 0x0000910040407a11 */ /* 0x000fe200008f1403 */
[----:B------:R-:W-:Y:S01]  /*0590*/  IMAD.WIDE.U32 R2, R74, c[0x0][0x288], RZ ;  /* 0x0000a2004a027a25 */ /* 0x000fe200078e00ff */
[----:B------:R-:W-:Y:S02]  /*05a0*/  LEA.HI.X R62, R62, c[0x0][0x24c], R5, 0x2, P2 ;  /* 0x000093003e3e7a11 */ /* 0x000fe400010f1405 */
[----:B------:R-:W-:Y:S01]  /*05b0*/  ISETP.NE.U32.AND P1, PT, RZ, c[0x0][0x328], PT ;  /* 0x0000ca00ff007a0c */ /* 0x000fe20003f25070 */
[----:B------:R-:W-:Y:S01]  /*05c0*/  IMAD R5, R73, c[0x0][0x288], RZ ;  /* 0x0000a20049057a24 */ /* 0x000fe200078e02ff */
[----:B------:R-:W-:Y:S02]  /*05d0*/  ISETP.NE.U32.AND P2, PT, RZ, c[0x0][0x348], PT ;  /* 0x0000d200ff007a0c */ /* 0x000fe40003f45070 */
[----:B------:R-:W-:Y:S01]  /*05e0*/  ISETP.NE.AND.EX P1, PT, RZ, c[0x0][0x32c], PT, P1 ;  /* 0x0000cb00ff007a0c */ /* 0x000fe20003f25310 */
[----:B------:R-:W-:Y:S01]  /*05f0*/  IMAD R5, R74, c[0x0][0x28c], R5 ;  /* 0x0000a3004a057a24 */ /* 0x000fe200078e0205 */
[----:B------:R-:W-:Y:S01]  /*0600*/  ISETP.NE.AND.EX P2, PT, RZ, c[0x0][0x34c], PT, P2 ;  /* 0x0000d300ff007a0c */ /* 0x000fe20003f45320 */
[----:B------:R-:W-:Y:S01]  /*0610*/  @P0 IMAD R0, R68, c[0x0][0x164], R74 ;  /* 0x0000590044000a24 */ /* 0x000fe200078e024a */
[----:B------:R-:W-:-:S02]  /*0620*/  IADD3 R11, P4, R11, R8, RZ ;  /* 0x000000080b0b7210 */ /* 0x000fc40007f9e0ff */
[----:B------:R-:W-:Y:S01]  /*0630*/  IADD3 R56, R9, R15, RZ ;  /* 0x0000000f09387210 */ /* 0x000fe20007ffe0ff */
[----:B------:R-:W-:Y:S01]  /*0640*/  @P0 IMAD R0, R0, c[0x0][0x174], RZ ;  /* 0x00005d0000000a24 */ /* 0x000fe200078e02ff */
[----:B------:R-:W-:Y:S02]  /*0650*/  LEA R58, P5, R11, c[0x0][0x230], 0x2 ;  /* 0x00008c000b3a7a11 */ /* 0x000fe400078a10ff */
[----:B------:R-:W-:Y:S01]  /*0660*/  IADD3.X R56, R13, R56, RZ, P4, !PT ;  /* 0x000000380d387210 */ /* 0x000fe200027fe4ff */
[----:B------:R-:W-:Y:S01]  /*0670*/  @P0 IMAD R0, R0, c[0x0][0x16c], RZ ;  /* 0x00005b0000000a24 */ /* 0x000fe200078e02ff */
[C---:B------:R-:W-:Y:S02]  /*0680*/  LEA R61, P4, R60.reuse, c[0x0][0x308], 0x2 ;  /* 0x0000c2003c3d7a11 */ /* 0x040fe400078810ff */
[----:B------:R-:W-:Y:S02]  /*0690*/  @P0 MOV R29, 0x8 ;  /* 0x00000008001d0802 */ /* 0x000fe40000000f00 */
[----:B------:R-:W-:-:S02]  /*06a0*/  LEA.HI.X R60, R60, c[0x0][0x30c], R7, 0x2, P4 ;  /* 0x0000c3003c3c7a11 */ /* 0x000fc400020f1407 */
[----:B------:R-:W-:Y:S01]  /*06b0*/  LEA.HI.X R56, R11, c[0x0][0x234], R56, 0x2, P5 ;  /* 0x00008d000b387a11 */ /* 0x000fe200028f1438 */
[----:B------:R-:W-:Y:S01]  /*06c0*/  @P0 IMAD.WIDE R28, R0, R29, c[0x0][0x260] ;  /* 0x00009800001c0625 */ /* 0x000fe200078e021d */
[C---:B------:R-:W-:Y:S01]  /*06d0*/  @P1 LEA R30, P4, R74.reuse, c[0x0][0x328], 0x2 ;  /* 0x0000ca004a1e1a11 */ /* 0x040fe200078810ff */
[----:B------:R-:W-:Y:S01]  /*06e0*/  @!P0 CS2R R28, SRZ ;  /* 0x00000000001c8805 */ /* 0x000fe2000001ff00 */
[C---:B------:R-:W-:Y:S02]  /*06f0*/  @P2 LEA R32, P5, R74.reuse, c[0x0][0x348], 0x2 ;  /* 0x0000d2004a202a11 */ /* 0x040fe400078a10ff */
[C-C-:B------:R-:W-:Y:S02]  /*0700*/  @P1 LEA.HI.X R31, R74.reuse, c[0x0][0x32c], R73.reuse, 0x2, P4 ;  /* 0x0000cb004a1f1a11 */ /* 0x140fe400020f1449 */
[----:B------:R-:W-:Y:S02]  /*0710*/  @P2 LEA.HI.X R33, R74, c[0x0][0x34c], R73, 0x2, P5 ;  /* 0x0000d3004a212a11 */ /* 0x000fe400028f1449 */
[----:B------:R-:W-:Y:S01]  /*0720*/  IADD3 R67, R3, R5, RZ ;  /* 0x0000000503437210 */ /* 0x000fe20007ffe0ff */
[----:B------:R-:W-:Y:S05]  /*0730*/  @!P3 BRA `(.L_x_8533) ;  /* 0x000027600000b947 */ /* 0x000fea0003800000 */
[----:B------:R-:W0:Y:S01]  /*0740*/  S2R R66, SR_TID.X ;  /* 0x0000000000427919 */ /* 0x000e220000002100 */
[----:B------:R-:W-:Y:S01]  /*0750*/  IMAD R5, R84, c[0x0][0x2b8], RZ ;  /* 0x0000ae0054057a24 */ /* 0x000fe200078e02ff */
[----:B------:R-:W-:Y:S01]  /*0760*/  MOV R54, c[0x0][0x174] ;  /* 0x00005d0000367a02 */ /* 0x000fe20000000f00 */
[----:B------:R-:W-:Y:S01]  /*0770*/  IMAD R0, R10, c[0x0][0x2c0], RZ ;  /* 0x0000b0000a007a24 */ /* 0x000fe200078e02ff */
[----:B------:R-:W-:Y:S01]  /*0780*/  MOV R69, RZ ;  /* 0x000000ff00457202 */ /* 0x000fe20000000f00 */
[----:B------:R-:W-:Y:S01]  /*0790*/  IMAD R7, R68, c[0x0][0x2bc], R5 ;  /* 0x0000af0044077a24 */ /* 0x000fe200078e0205 */
[----:B------:R-:W-:Y:S01]  /*07a0*/  MOV R5, RZ ;  /* 0x000000ff00057202 */ /* 0x000fe20000000f00 */
[----:B------:R-:W-:Y:S01]  /*07b0*/  IMAD R59, R35, c[0x0][0x2c4], R0 ;  /* 0x0000b100233b7a24 */ /* 0x000fe200078e0200 */
[----:B------:R-:W-:Y:S01]  /*07c0*/  MOV R71, RZ ;  /* 0x000000ff00477202 */ /* 0x000fe20000000f00 */
[----:B------:R-:W1:Y:S01]  /*07d0*/  S2R R0, SR_LANEID ;  /* 0x0000000000007919 */ /* 0x000e620000000000 */
[----:B------:R-:W-:Y:S01]  /*07e0*/  IMAD.WIDE.U32 R36, R74, c[0x0][0x180], RZ ;  /* 0x000060004a247a25 */ /* 0x000fe200078e00ff */
[----:B------:R-:W-:-:S03]  /*07f0*/  UMOV UR4, URZ ;  /* 0x0000003f00047c82 */ /* 0x000fc60008000000 */
[----:B------:R-:W-:Y:S01]  /*0800*/  IMAD.WIDE.U32 R38, R74, c[0x0][0x198], RZ ;  /* 0x000066004a267a25 */ /* 0x000fe200078e00ff */
[----:B0-----:R-:W-:Y:S02]  /*0810*/  MOV R4, R66 ;  /* 0x0000004200047202 */ /* 0x001fe40000000f00 */
[----:B------:R-:W-:-:S03]  /*0820*/  LOP3.LUT R82, R66, 0x1f, RZ, 0xc0, !PT ;  /* 0x0000001f42527812 */ /* 0x000fc600078ec0ff */
[----:B------:R-:W-:-:S05]  /*0830*/  IMAD.WIDE.U32 R4, R68, c[0x0][0x2b8], R4 ;  /* 0x0000ae0044047a25 */ /* 0x000fca00078e0004 */
[----:B------:R-:W-:Y:S01]  /*0840*/  IADD3 R5, R5, R7, RZ ;  /* 0x0000000705057210 */ /* 0x000fe20007ffe0ff */
[----:B------:R-:W-:-:S04]  /*0850*/  IMAD R7, R73, c[0x0][0x198], RZ ;  /* 0x0000660049077a24 */ /* 0x000fc800078e02ff */
[----:B------:R-:W-:-:S04]  /*0860*/  IMAD.WIDE.U32 R34, R35, c[0x0][0x2c0], R4 ;  /* 0x0000b00023227a25 */ /* 0x000fc800078e0004 */
[----:B------:R-:W-:Y:S01]  /*0870*/  IMAD R5, R73, c[0x0][0x180], RZ ;  /* 0x0000600049057a24 */ /* 0x000fe200078e02ff */
[----:B------:R-:W-:Y:S01]  /*0880*/  LEA R44, P0, R34, c[0x0][0x320], 0x2 ;  /* 0x0000c800222c7a11 */ /* 0x000fe200078010ff */
[C---:B------:R-:W-:Y:S01]  /*0890*/  IMAD R7, R74.reuse, c[0x0][0x19c], R7 ;  /* 0x000067004a077a24 */ /* 0x040fe200078e0207 */
[----:B------:R-:W-:Y:S01]  /*08a0*/  IADD3 R59, R35, R59, RZ ;  /* 0x0000003b233b7210 */ /* 0x000fe20007ffe0ff */
[----:B------:R-:W-:Y:S01]  /*08b0*/  IMAD R5, R74, c[0x0][0x184], R5 ;  /* 0x000061004a057a24 */ /* 0x000fe200078e0205 */
[C---:B------:R-:W-:Y:S02]  /*08c0*/  IADD3 R40, P1, R44.reuse, -0x180, RZ ;  /* 0xfffffe802c287810 */ /* 0x040fe40007f3e0ff */
[C---:B------:R-:W-:Y:S02]  /*08d0*/  IADD3 R42, P2, R44.reuse, -0x100, RZ ;  /* 0xffffff002c2a7810 */ /* 0x040fe40007f5e0ff */
[----:B------:R-:W-:Y:S02]  /*08e0*/  IADD3 R44, P3, R44, -0x80, RZ ;  /* 0xffffff802c2c7810 */ /* 0x000fe40007f7e0ff */
[----:B------:R-:W-:-:S02]  /*08f0*/  LEA.HI.X R4, R34, c[0x0][0x324], R59, 0x2, P0 ;  /* 0x0000c90022047a11 */ /* 0x000fc400000f143b */
[----:B------:R-:W-:Y:S02]  /*0900*/  IADD3 R57, R37, R5, RZ ;  /* 0x0000000525397210 */ /* 0x000fe40007ffe0ff */
[----:B------:R-:W-:Y:S02]  /*0910*/  IADD3 R55, R39, R7, RZ ;  /* 0x0000000727377210 */ /* 0x000fe40007ffe0ff */
[C---:B------:R-:W-:Y:S02]  /*0920*/  IADD3.X R41, R4.reuse, -0x1, RZ, P1, !PT ;  /* 0xffffffff04297810 */ /* 0x040fe40000ffe4ff */
[C---:B------:R-:W-:Y:S02]  /*0930*/  IADD3.X R43, R4.reuse, -0x1, RZ, P2, !PT ;  /* 0xffffffff042b7810 */ /* 0x040fe400017fe4ff */
[----:B-1----:R-:W-:Y:S02]  /*0940*/  IADD3.X R45, R4, -0x1, RZ, P3, !PT ;  /* 0xffffffff042d7810 */ /* 0x002fe40001ffe4ff */
.L_x_8556:
[----:B------:R-:W-:Y:S01]  /*0950*/  BAR.SYNC.DEFER_BLOCKING 0x0 ;  /* 0x0000000000007b1d */ /* 0x000fe20000010000 */
[----:B------:R-:W-:Y:S02]  /*0960*/  SHF.R.S32.HI R75, RZ, 0x1f, R66 ;  /* 0x0000001fff4b7819 */ /* 0x000fe40000011442 */
[----:B0-----:R-:W-:-:S02]  /*0970*/  SHF.L.U32 R24, R66, 0x4, RZ ;  /* 0x0000000442187819 */ /* 0x001fc400000006ff */
[----:B------:R-:W-:Y:S02]  /*0980*/  SHF.L.U64.HI R5, R66, 0x4, R75 ;  /* 0x0000000442057819 */ /* 0x000fe4000001024b */
[----:B------:R-:W-:-:S04]  /*0990*/  IADD3 R12, P0, R65, R24, RZ ;  /* 0x00000018410c7210 */ /* 0x000fc80007f1e0ff */
[----:B------:R-:W-:-:S06]  /*09a0*/  IADD3.X R13, R64, R5, RZ, P0, !PT ;  /* 0x00000005400d7210 */ /* 0x000fcc00007fe4ff */
[----:B--2---:R-:W2:Y:S01]  /*09b0*/  LDG.E.128 R12, [R12.64] ;  /* 0x000000060c0c7981 */ /* 0x004ea2000c1e1d00 */
[----:B------:R-:W-:-:S04]  /*09c0*/  IADD3 R20, P0, R63, R24, RZ ;  /* 0x000000183f147210 */ /* 0x000fc80007f1e0ff */
[----:B------:R-:W-:Y:S01]  /*09d0*/  IADD3.X R21, R62, R5, RZ, P0, !PT ;  /* 0x000000053e157210 */ /* 0x000fe200007fe4ff */
[----:B--2---:R0:W-:Y:S01]  /*09e0*/  STS.128 [R0.X16], R12 ;  /* 0x0000000c00007388 */ /* 0x0041e2000000cc00 */
        /* <DEDUP_REMOVED lines=25> */
[----:B------:R-:W-:Y:S01]  /*0b80*/  MOV R7, 0x3e800000 ;  /* 0x3e80000000077802 */ /* 0x000fe20000000f00 */
[----:B0-----:R-:W-:Y:S02]  /*0b90*/  HFMA2.MMA R12, -RZ, RZ, 1.3056640625, -1.8671875 ;  /* 0x3d39bf78ff0c7435 */ /* 0x001fe400000001ff */
        /* <DEDUP_REMOVED lines=28> */
.L_x_8535:
[----:B------:R-:W-:Y:S05]  /*0d60*/  BSYNC B0 ;  /* 0x0000000000007941 */ /* 0x000fea0003800000 */
.L_x_8534:
        /* <DEDUP_REMOVED lines=33> */
.L_x_8537:
[----:B------:R-:W-:Y:S05]  /*0f80*/  BSYNC B0 ;  /* 0x0000000000007941 */ /* 0x000fea0003800000 */
.L_x_8536:
        /* <DEDUP_REMOVED lines=33> */
.L_x_8539:
[----:B------:R-:W-:Y:S05]  /*11a0*/  BSYNC B0 ;  /* 0x0000000000007941 */ /* 0x000fea0003800000 */
.L_x_8538:
        /* <DEDUP_REMOVED lines=33> */
.L_x_8541:
[----:B------:R-:W-:Y:S05]  /*13c0*/  BSYNC B0 ;  /* 0x0000000000007941 */ /* 0x000fea0003800000 */
.L_x_8540:
        /* <DEDUP_REMOVED lines=15> */
[----:B------:R-:W-:Y:S01]  /*14c0*/  HFMA2.MMA R83, -RZ, RZ, 0, 0 ;  /* 0x00000000ff537435 */ /* 0x000fe200000001ff */
[----:B------:R-:W-:Y:S01]  /*14d0*/  MOV R53, c[0x0][0x174] ;  /* 0x00005d0000357a02 */ /* 0x000fe20000000f00 */
[----:B------:R-:W-:Y:S01]  /*14e0*/  CS2R R80, SRZ ;  /* 0x0000000000507805 */ /* 0x000fe2000001ff00 */
[----:B------:R-:W-:-:S02]  /*14f0*/  SHF.L.U32 R20, R7, 0x7, RZ ;  /* 0x0000000707147819 */ /* 0x000fc400000006ff */
[----:B------:R-:W-:Y:S02]  /*1500*/  LEA R53, R53, UR4, 0x7 ;  /* 0x0000000435357c11 */ /* 0x000fe4000f8e38ff */
[C---:B------:R-:W-:Y:S02]  /*1510*/  IADD3 R50, P0, R20.reuse, R34, RZ ;  /* 0x0000002214327210 */ /* 0x040fe40007f1e0ff */
[----:B------:R-:W-:Y:S01]  /*1520*/  MOV R7, RZ ;  /* 0x000000ff00077202 */ /* 0x000fe20000000f00 */
[----:B------:R-:W-:Y:S01]  /*1530*/  IMAD.WIDE R46, R53, 0x4, R40 ;  /* 0x00000004352e7825 */ /* 0x000fe200078e0228 */
[----:B------:R-:W-:-:S03]  /*1540*/  LEA.HI.X.SX32 R51, R20, R59, 0x1, P0 ;  /* 0x0000003b14337211 */ /* 0x000fc600000f0eff */
[----:B------:R-:W-:-:S04]  /*1550*/  IMAD.WIDE R48, R53, 0x4, R42 ;  /* 0x0000000435307825 */ /* 0x000fc800078e022a */
[----:B------:R-:W-:-:S04]  /*1560*/  IMAD.WIDE R52, R53, 0x4, R44 ;  /* 0x0000000435347825 */ /* 0x000fc800078e022c */
.L_x_8555:
[----:B------:R-:W-:Y:S02]  /*1570*/  SHF.R.S32.HI R85, RZ, 0x1f, R83 ;  /* 0x0000001fff557819 */ /* 0x000fe40000011453 */
[----:B------:R-:W-:Y:S02]  /*1580*/  MOV R20, R36 ;  /* 0x0000002400147202 */ /* 0x000fe40000000f00 */
[----:B------:R-:W-:Y:S01]  /*1590*/  MOV R21, R57 ;  /* 0x0000003900157202 */ /* 0x000fe20000000f00 */
[C---:B------:R-:W-:Y:S02]  /*15a0*/  IMAD R22, R85.reuse, c[0x0][0x188], RZ ;  /* 0x0000620055167a24 */ /* 0x040fe400078e02ff */
[----:B------:R-:W-:Y:S02]  /*15b0*/  IMAD R26, R85, c[0x0][0x1c0], RZ ;  /* 0x00007000551a7a24 */ /* 0x000fe400078e02ff */
[----:B------:R-:W-:-:S04]  /*15c0*/  IMAD.WIDE.U32 R24, R83, c[0x0][0x188], R20 ;  /* 0x0000620053187a25 */ /* 0x000fc800078e0014 */
[C---:B------:R-:W-:Y:S01]  /*15d0*/  IMAD R23, R83.reuse, c[0x0][0x18c], R22 ;  /* 0x0000630053177a24 */ /* 0x040fe200078e0216 */
[----:B------:R-:W-:Y:S01]  /*15e0*/  LEA R22, P0, R24, c[0x0][0x220], 0x2 ;  /* 0x0000880018167a11 */ /* 0x000fe200078010ff */
[----:B------:R-:W-:-:S03]  /*15f0*/  IMAD.WIDE.U32 R20, R83, c[0x0][0x1c0], RZ ;  /* 0x0000700053147a25 */ /* 0x000fc600078e00ff */
[----:B------:R-:W-:Y:S01]  /*1600*/  IADD3 R23, R25, R23, RZ ;  /* 0x0000001719177210 */ /* 0x000fe20007ffe0ff */
[----:B------:R-:W-:-:S03]  /*1610*/  IMAD R27, R83, c[0x0][0x1c4], R26 ;  /* 0x00007100531b7a24 */ /* 0x000fc600078e021a */
        /* <DEDUP_REMOVED lines=41> */
[C---:B0-----:R-:W-:Y:S02]  /*18b0*/  FMUL.FTZ R91, R94.reuse, R76 ;  /* 0x0000004c5e5b7220 */ /* 0x041fe40000410000 */
[----:B------:R-:W-:-:S02]  /*18c0*/  FMUL.FTZ R96, R94, R79 ;  /* 0x0000004f5e607220 */ /* 0x000fc40000410000 */
[----:B------:R-:W-:Y:S02]  /*18d0*/  FMUL.FTZ R95, R94, R86 ;  /* 0x000000565e5f7220 */ /* 0x000fe40000410000 */
[----:B------:R-:W0:Y:S01]  /*18e0*/  MUFU.EX2 R91, R91 ;  /* 0x0000005b005b7308 */ /* 0x000e220000000800 */
[----:B------:R3:W3:Y:S07]  /*18f0*/  @P2 LDS R104, [R66.X4+0xe4c] ;  /* 0x000e4c0042682984 */ /* 0x0006ee0000004800 */
[----:B------:R-:W4:Y:S01]  /*1900*/  MUFU.EX2 R96, R96 ;  /* 0x0000006000607308 */ /* 0x000f220000000800 */
[----:B------:R-:W-:-:S02]  /*1910*/  FMUL.FTZ R94, R9, R76 ;  /* 0x0000004c095e7220 */ /* 0x000fc40000410000 */
[----:B--2---:R-:W-:Y:S01]  /*1920*/  FMUL.FTZ R25, R8, R77 ;  /* 0x0000004d08197220 */ /* 0x004fe20000410000 */
[----:B------:R2:W5:Y:S04]  /*1930*/  @P0 LDG.E R93, [R88.64+0x4] ;  /* 0x00000406585d0981 */ /* 0x000568000c1e1900 */
[----:B------:R-:W2:Y:S01]  /*1940*/  MUFU.EX2 R95, R95 ;  /* 0x0000005f005f7308 */ /* 0x000ea20000000800 */
[----:B0-----:R-:W-:Y:S02]  /*1950*/  FMUL.FTZ R27, R92, R91 ;  /* 0x0000005b5c1b7220 */ /* 0x001fe40000410000 */
[----:B-1----:R-:W-:Y:S02]  /*1960*/  FMUL.FTZ R97, R10, R79 ;  /* 0x0000004f0a617220 */ /* 0x002fe40000410000 */
[----:B------:R-:W-:-:S02]  /*1970*/  FFMA.FTZ R26, R91, R25, R94 ;  /* 0x000000195b1a7223 */ /* 0x000fc4000001005e */
[----:B----4-:R-:W-:Y:S02]  /*1980*/  FMUL.FTZ R101, R90, R22 ;  /* 0x000000165a657220 */ /* 0x010fe40000410000 */
[C---:B--2---:R-:W-:Y:S02]  /*1990*/  FMUL.FTZ R88, R96.reuse, R27 ;  /* 0x0000001b60587220 */ /* 0x044fe40000410000 */
[----:B------:R-:W-:Y:S02]  /*19a0*/  FFMA.FTZ R102, R96, R26, R97 ;  /* 0x0000001a60667223 */ /* 0x000fe40000010061 */
[----:B------:R-:W-:Y:S02]  /*19b0*/  FMUL.FTZ R24, R11, R86 ;  /* 0x000000560b187220 */ /* 0x000fe40000410000 */
[C---:B------:R-:W-:Y:S02]  /*19c0*/  FMUL.FTZ R26, R90.reuse, R21 ;  /* 0x000000155a1a7220 */ /* 0x040fe40000410000 */
[----:B------:R-:W-:-:S02]  /*19d0*/  FMUL.FTZ R98, R90, R23 ;  /* 0x000000175a627220 */ /* 0x000fc40000410000 */
[C---:B------:R-:W-:Y:S02]  /*19e0*/  FMUL.FTZ R99, R95.reuse, R88 ;  /* 0x000000585f637220 */ /* 0x040fe40000410000 */
[----:B------:R-:W-:Y:S02]  /*19f0*/  FMUL.FTZ R88, R18, R101 ;  /* 0x0000006512587220 */ /* 0x000fe40000410000 */
[----:B------:R-:W-:Y:S02]  /*1a00*/  FMUL.FTZ R27, R90, R20 ;  /* 0x000000145a1b7220 */ /* 0x000fe40000410000 */
[----:B------:R-:W-:Y:S02]  /*1a10*/  FFMA.FTZ R102, R95, R102, R24 ;  /* 0x000000665f667223 */ /* 0x000fe40000010018 */
[----:B------:R-:W-:Y:S02]  /*1a20*/  FMUL.FTZ R89, R17, R26 ;  /* 0x0000001a11597220 */ /* 0x000fe40000410000 */
[----:B------:R-:W-:Y:S01]  /*1a30*/  FMUL.FTZ R101, R19, R98 ;  /* 0x0000006213657220 */ /* 0x000fe20000410000 */
[----:B------:R-:W-:Y:S05]  /*1a40*/  @P2 BRA `(.L_x_8544) ;  /* 0x0000007000002947 */ /* 0x000fea0003800000 */
[----:B------:R-:W-:Y:S01]  /*1a50*/  ISETP.NE.AND P0, PT, R54, c[0x0][0x174], PT ;  /* 0x00005d0036007a0c */ /* 0x000fe20003f05270 */
[----:B---3--:R-:W-:-:S12]  /*1a60*/  HFMA2.MMA R104, -RZ, RZ, 1.875, 0 ;  /* 0x3f800000ff687435 */ /* 0x008fd800000001ff */
[----:B------:R-:W-:-:S04]  /*1a70*/  @P0 LEA.HI R26, R54, R54, RZ, 0x1 ;  /* 0x00000036361a0211 */ /* 0x000fc800078f08ff */
[----:B------:R-:W-:-:S04]  /*1a80*/  @P0 LOP3.LUT R103, R26, 0xfffffe, RZ, 0xc0, !PT ;  /* 0x00fffffe1a670812 */ /* 0x000fc800078ec0ff */
[----:B------:R-:W-:-:S04]  /*1a90*/  @P0 IADD3 R26, -R103, R54, RZ ;  /* 0x00000036671a0210 */ /* 0x000fc80007ffe1ff */
[----:B------:R-:W-:-:S05]  /*1aa0*/  @P0 LEA R26, R26, R83, 0x8 ;  /* 0x000000531a1a0211 */ /* 0x000fca00078e40ff */
[----:B------:R0:W1:Y:S02]  /*1ab0*/  @P0 LDS R104, [R26.X4+0x648] ;  /* 0x000648001a680984 */ /* 0x0000640000004800 */
.L_x_8544:
[----:B------:R-:W-:Y:S05]  /*1ac0*/  BSYNC B0 ;  /* 0x0000000000007941 */ /* 0x000fea0003800000 */
.L_x_8543:
[----:B------:R-:W2:Y:S01]  /*1ad0*/  SHFL.UP PT, R98, R102, 0x1, RZ ;  /* 0x0420000066627989 */ /* 0x000ea200000e00ff */
[C---:B------:R-:W-:Y:S01]  /*1ae0*/  FFMA.FTZ R103, R95.reuse, R101, R88 ;  /* 0x000000655f677223 */ /* 0x040fe20000010058 */
[----:B------:R-:W-:Y:S01]  /*1af0*/  ISETP.GE.AND P0, PT, R0, 0x1, PT ;  /* 0x000000010000780c */ /* 0x000fe20003f06270 */
[----:B-1-3--:R-:W-:Y:S01]  /*1b00*/  FMUL.FTZ R105, R95, R104 ;  /* 0x000000685f697220 */ /* 0x00afe20000410000 */
        /* <DEDUP_REMOVED lines=36> */
[C---:B-1----:R-:W-:Y:S01]  /*1d50*/  @!P0 FFMA.FTZ R103, R106.reuse, R98, R103 ;  /* 0x000000626a678223 */ /* 0x042fe20000010067 */
[----:B------:R-:W-:Y:S01]  /*1d60*/  SHF.L.U32 R98, R83, 0x3, RZ ;  /* 0x0000000353627819 */ /* 0x000fe200000006ff */
[----:B---3--:R-:W-:Y:S01]  /*1d70*/  @!P0 FMUL.FTZ R106, R106, R105 ;  /* 0x000000696a6a8220 */ /* 0x008fe20000410000 */
[----:B------:R-:W-:-:S02]  /*1d80*/  ISETP.GE.AND P0, PT, R54, c[0x0][0x174], PT ;  /* 0x00005d0036007a0c */ /* 0x000fc40003f06270 */
[----:B------:R-:W1:Y:S02]  /*1d90*/  SHFL.DOWN PT, R109, R103, 0x8, 0x1f ;  /* 0x09001f00676d7f89 */ /* 0x000e6400000e0000 */
[C---:B------:R-:W-:Y:S02]  /*1da0*/  ISETP.NE.OR P0, PT, R82.reuse, RZ, P0 ;  /* 0x000000ff5200720c */ /* 0x040fe40000705670 */
[----:B------:R-:W3:Y:S01]  /*1db0*/  SHFL.DOWN PT, R107, R106, 0x8, 0x1f ;  /* 0x09001f006a6b7f89 */ /* 0x000ee200000e0000 */
[C---:B0-----:R-:W-:Y:S01]  /*1dc0*/  @P3 FFMA.FTZ R102, R99.reuse, R27, R102 ;  /* 0x0000001b63663223 */ /* 0x041fe20000010066 */
[----:B------:R-:W-:Y:S01]  /*1dd0*/  MOV R27, RZ ;  /* 0x000000ff001b7202 */ /* 0x000fe20000000f00 */
[----:B--2---:R-:W-:Y:S01]  /*1de0*/  @P3 FMUL.FTZ R99, R99, R26 ;  /* 0x0000001a63633220 */ /* 0x004fe20000410000 */
[----:B------:R-:W-:Y:S01]  /*1df0*/  HFMA2.MMA R26, -RZ, RZ, 1.875, 0 ;  /* 0x3f800000ff1a7435 */ /* 0x000fe200000001ff */
[----:B------:R-:W-:Y:S01]  /*1e00*/  ISETP.GE.U32.AND P3, PT, R82, 0x18, PT ;  /* 0x000000185200780c */ /* 0x000fe20003f66070 */
[----:B------:R-:W0:Y:S04]  /*1e10*/  SHFL.UP PT, R105, R102, 0x10, RZ ;  /* 0x0600000066697989 */ /* 0x000e2800000e00ff */
[----:B------:R-:W2:Y:S04]  /*1e20*/  SHFL.UP PT, R108, R99, 0x10, RZ ;  /* 0x06000000636c7989 */ /* 0x000ea800000e00ff */
[----:B------:R-:W-:Y:S01]  /*1e30*/  @!P0 LDS.64 R26, [R98+0xec8] ;  /* 0x000ec800621a8984 */ /* 0x000fe20000000a00 */
[----:B------:R-:W-:-:S03]  /*1e40*/  ISETP.GE.AND P0, PT, R0, 0x10, PT ;  /* 0x000000100000780c */ /* 0x000fc60003f06270 */
[C---:B-1----:R-:W-:Y:S02]  /*1e50*/  @!P3 FFMA.FTZ R103, R106.reuse, R109, R103 ;  /* 0x0000006d6a67b223 */ /* 0x042fe40000010067 */
[----:B---3--:R-:W-:-:S03]  /*1e60*/  @!P3 FMUL.FTZ R106, R106, R107 ;  /* 0x0000006b6a6ab220 */ /* 0x008fc60000410000 */
[----:B------:R-:W1:Y:S04]  /*1e70*/  SHFL.DOWN PT, R109, R103, 0x10, 0x1f ;  /* 0x0a001f00676d7f89 */ /* 0x000e6800000e0000 */
[----:B------:R-:W3:Y:S01]  /*1e80*/  SHFL.DOWN PT, R107, R106, 0x10, 0x1f ;  /* 0x0a001f006a6b7f89 */ /* 0x000ee200000e0000 */
[----:B0-----:R-:W-:-:S03]  /*1e90*/  @P0 FFMA.FTZ R102, R99, R105, R102 ;  /* 0x0000006963660223 */ /* 0x001fc60000010066 */
[----:B-----5:R-:W-:Y:S01]  /*1ea0*/  SHFL.IDX PT, R105, R93, RZ, 0x1f ;  /* 0x00001fff5d697589 */ /* 0x020fe200000e0000 */
[----:B--2---:R-:W-:Y:S01]  /*1eb0*/  @P0 FMUL.FTZ R99, R99, R108 ;  /* 0x0000006c63630220 */ /* 0x004fe20000410000 */
[----:B------:R-:W-:Y:S02]  /*1ec0*/  ISETP.GE.U32.AND P0, PT, R82, 0x10, PT ;  /* 0x000000105200780c */ /* 0x000fe40003f06070 */
[----:B------:R-:W-:Y:S04]  /*1ed0*/  SHFL.UP PT, R102, R102, 0x1, RZ ;  /* 0x0420000066667989 */ /* 0x000fe800000e00ff */
[----:B------:R-:W0:Y:S07]  /*1ee0*/  SHFL.UP PT, R99, R99, 0x1, RZ ;  /* 0x0420000063637989 */ /* 0x000e2e00000e00ff */
[----:B-1----:R-:W-:-:S02]  /*1ef0*/  @!P0 FFMA.FTZ R103, R106, R109, R103 ;  /* 0x0000006d6a678223 */ /* 0x002fc40000010067 */
[----:B---3--:R-:W-:Y:S01]  /*1f00*/  @!P0 FMUL.FTZ R106, R106, R107 ;  /* 0x0000006b6a6a8220 */ /* 0x008fe20000410000 */
[----:B------:R-:W-:Y:S02]  /*1f10*/  ISETP.NE.AND P0, PT, R66, RZ, PT ;  /* 0x000000ff4200720c */ /* 0x000fe40003f05270 */
[----:B------:R-:W-:Y:S04]  /*1f20*/  SHFL.DOWN PT, R110, R103, 0x1, 0x1f ;  /* 0x08201f00676e7f89 */ /* 0x000fe800000e0000 */
[----:B------:R-:W-:Y:S04]  /*1f30*/  SHFL.IDX PT, R108, R27, RZ, 0x1f ;  /* 0x00001fff1b6c7589 */ /* 0x000fe800000e0000 */
[----:B------:R-:W1:Y:S01]  /*1f40*/  SHFL.DOWN PT, R109, R106, 0x1, 0x1f ;  /* 0x08201f006a6d7f89 */ /* 0x000e6200000e0000 */
[----:B0-----:R-:W-:-:S03]  /*1f50*/  @P1 FFMA.FTZ R105, R99, R105, R102 ;  /* 0x0000006963691223 */ /* 0x001fc60000010066 */
[----:B------:R-:W-:Y:S01]  /*1f60*/  SHFL.IDX PT, R107, R103, RZ, 0x1f ;  /* 0x00001fff676b7589 */ /* 0x000fe200000e0000 */
[----:B------:R-:W-:Y:S01]  /*1f70*/  IADD3 R102, -R87, c[0x0][0x168], RZ ;  /* 0x00005a0057667a10 */ /* 0x000fe20007ffe1ff */
[----:B------:R-:W-:Y:S02]  /*1f80*/  FFMA.FTZ R105, R92, R105, R25 ;  /* 0x000000695c697223 */ /* 0x000fe40000010019 */
[----:B------:R-:W0:Y:S01]  /*1f90*/  SHFL.IDX PT, R92, R106, RZ, 0x1f ;  /* 0x00001fff6a5c7589 */ /* 0x000e2200000e0000 */
[----:B------:R-:W-:Y:S01]  /*1fa0*/  ISETP.GE.AND P1, PT, R102, 0x1, PT ;  /* 0x000000016600780c */ /* 0x000fe20003f26270 */
[-C--:B------:R-:W-:Y:S01]  /*1fb0*/  FMUL.FTZ R25, R20, R105.reuse ;  /* 0x0000006914197220 */ /* 0x080fe20000410000 */
[C---:B------:R-:W-:Y:S01]  /*1fc0*/  ISETP.GE.AND P3, PT, R102.reuse, 0x41, PT ;  /* 0x000000416600780c */ /* 0x040fe20003f66270 */
[----:B------:R-:W-:Y:S01]  /*1fd0*/  FFMA.FTZ R93, R91, R105, R94 ;  /* 0x000000695b5d7223 */ /* 0x000fe2000001005e */
[----:B------:R-:W-:Y:S01]  /*1fe0*/  ISETP.GE.AND P4, PT, R102, 0x61, PT ;  /* 0x000000616600780c */ /* 0x000fe20003f86270 */
[----:B------:R-:W-:-:S02]  /*1ff0*/  FFMA.FTZ R20, R16, R25, RZ ;  /* 0x0000001910147223 */ /* 0x000fc400000100ff */
[-C--:B------:R-:W-:Y:S02]  /*2000*/  FMUL.FTZ R21, R21, R93.reuse ;  /* 0x0000005d15157220 */ /* 0x080fe40000410000 */
[----:B------:R-:W-:Y:S02]  /*2010*/  FFMA.FTZ R99, R96, R93, R97 ;  /* 0x0000005d60637223 */ /* 0x000fe40000010061 */
[----:B------:R-:W-:Y:S02]  /*2020*/  FFMA.FTZ R21, R17, R21, R20 ;  /* 0x0000001511157223 */ /* 0x000fe40000010014 */
[----:B------:R-:W-:Y:S02]  /*2030*/  FMUL.FTZ R22, R22, R99 ;  /* 0x0000006316167220 */ /* 0x000fe40000410000 */
[----:B-1----:R-:W-:Y:S01]  /*2040*/  @P2 FFMA.FTZ R108, R109, R108, R110 ;  /* 0x0000006c6d6c2223 */ /* 0x002fe2000001006e */
[----:B------:R-:W-:Y:S01]  /*2050*/  ISETP.GE.AND P2, PT, R102, 0x21, PT ;  /* 0x000000216600780c */ /* 0x000fe20003f46270 */
[----:B------:R-:W-:-:S02]  /*2060*/  FFMA.FTZ R102, R18, R22, R21 ;  /* 0x0000001612667223 */ /* 0x000fc40000010015 */
[----:B------:R-:W-:Y:S02]  /*2070*/  FFMA.FTZ R25, R108, R104, R101 ;  /* 0x000000686c197223 */ /* 0x000fe40000010065 */
[----:B------:R-:W-:Y:S02]  /*2080*/  FMUL.FTZ R21, R90, R105 ;  /* 0x000000695a157220 */ /* 0x000fe40000410000 */
[C---:B------:R-:W-:Y:S02]  /*2090*/  FFMA.FTZ R87, R95.reuse, R25, R88 ;  /* 0x000000195f577223 */ /* 0x040fe40000010058 */
[----:B------:R-:W-:Y:S02]  /*20a0*/  FFMA.FTZ R95, R95, R99, R24 ;  /* 0x000000635f5f7223 */ /* 0x000fe40000010018 */
[----:B------:R-:W-:Y:S02]  /*20b0*/  FFMA.FTZ R89, R96, R87, R89 ;  /* 0x0000005760597223 */ /* 0x000fe40000010059 */
[----:B------:R-:W-:-:S02]  /*20c0*/  FMUL.FTZ R97, R23, R95 ;  /* 0x0000005f17617220 */ /* 0x000fc40000410000 */
[----:B------:R-:W-:Y:S02]  /*20d0*/  FFMA.FTZ R91, R91, R89, R100 ;  /* 0x000000595b5b7223 */ /* 0x000fe40000010064 */
[----:B------:R-:W-:Y:S02]  /*20e0*/  FMUL.FTZ R22, R90, R93 ;  /* 0x0000005d5a167220 */ /* 0x000fe40000410000 */
[C---:B0-----:R-:W-:Y:S02]  /*20f0*/  FFMA.FTZ R27, R92.reuse, R27, R107 ;  /* 0x0000001b5c1b7223 */ /* 0x041fe4000001006b */
[----:B------:R-:W-:Y:S02]  /*2100*/  FMUL.FTZ R26, R92, R26 ;  /* 0x0000001a5c1a7220 */ /* 0x000fe40000410000 */
[----:B------:R-:W-:Y:S02]  /*2110*/  FMUL.FTZ R23, R90, R99 ;  /* 0x000000635a177220 */ /* 0x000fe40000410000 */
[----:B------:R-:W-:Y:S01]  /*2120*/  FADD.FTZ R94, -R94, R93 ;  /* 0x0000005d5e5e7221 */ /* 0x000fe20000010100 */
[----:B------:R0:W-:Y:S01]  /*2130*/  @!P0 STS.64 [R98+0xec8], R26 ;  /* 0x000ec81a62008388 */ /* 0x0001e20000000a00 */
[----:B------:R-:W-:-:S02]  /*2140*/  FMUL.FTZ R92, R90, R95 ;  /* 0x0000005f5a5c7220 */ /* 0x000fc40000410000 */
[----:B------:R-:W-:Y:S02]  /*2150*/  FMUL.FTZ R20, R16, R21 ;  /* 0x0000001510147220 */ /* 0x000fe40000410000 */
[-C--:B------:R-:W-:Y:S02]  /*2160*/  FFMA.FTZ R96, R8, -R77.reuse, R105 ;  /* 0x8000004d08607223 */ /* 0x080fe40000010069 */
[----:B------:R-:W-:Y:S02]  /*2170*/  FMUL.FTZ R93, R91, R77 ;  /* 0x0000004d5b5d7220 */ /* 0x000fe40000410000 */
[----:B------:R-:W-:Y:S02]  /*2180*/  FMUL.FTZ R21, R17, R22 ;  /* 0x0000001611157220 */ /* 0x000fe40000410000 */
[----:B------:R-:W-:Y:S01]  /*2190*/  FADD.FTZ R88, -R24, R95 ;  /* 0x0000005f18587221 */ /* 0x000fe20000010100 */
[----:B------:R-:W-:Y:S01]  /*21a0*/  SHF.L.U32 R24, R66, 0x4, RZ ;  /* 0x0000000442187819 */ /* 0x000fe200000006ff */
[----:B------:R-:W-:-:S02]  /*21b0*/  FMUL.FTZ R22, R18, R23 ;  /* 0x0000001712167220 */ /* 0x000fc40000410000 */
[----:B------:R-:W-:Y:S02]  /*21c0*/  FMUL.FTZ R23, R19, R92 ;  /* 0x0000005c13177220 */ /* 0x000fe40000410000 */
[----:B------:R-:W-:Y:S02]  /*21d0*/  FMUL.FTZ R90, R89, R76 ;  /* 0x0000004c595a7220 */ /* 0x000fe40000410000 */
[----:B------:R-:W-:Y:S01]  /*21e0*/  FFMA.FTZ R101, R93, R96, RZ ;  /* 0x000000605d657223 */ /* 0x000fe200000100ff */
[----:B------:R1:W-:Y:S01]  /*21f0*/  STS.128 [R24+0x210], R20 ;  /* 0x0002101418007388 */ /* 0x0003e20000000c00 */
[----:B------:R-:W-:Y:S01]  /*2200*/  FFMA.FTZ R97, R19, R97, R102 ;  /* 0x0000006113617223 */ /* 0x000fe20000010066 */
[C---:B------:R-:W-:Y:S01]  /*2210*/  SHF.L.U64.HI R102, R81.reuse, 0x2, R80 ;  /* 0x0000000251667819 */ /* 0x040fe20000010250 */
[----:B------:R-:W-:Y:S01]  /*2220*/  FFMA.FTZ R100, R10, -R79, R99 ;  /* 0x8000004f0a647223 */ /* 0x000fe20000010063 */
[----:B------:R-:W-:Y:S01]  /*2230*/  SHF.L.U32 R99, R81, 0x2, RZ ;  /* 0x0000000251637819 */ /* 0x000fe200000006ff */
[----:B------:R-:W-:-:S02]  /*2240*/  FMUL.FTZ R92, R25, R86 ;  /* 0x00000056195c7220 */ /* 0x000fc40000410000 */
        /* <DEDUP_REMOVED lines=15> */
.L_x_8546:
[----:B-1----:R-:W-:Y:S05]  /*2340*/  BSYNC B0 ;  /* 0x0000000000007941 */ /* 0x002fea0003800000 */
.L_x_8545:
        /* <DEDUP_REMOVED lines=8> */
.L_x_8548:
[----:B------:R-:W-:Y:S05]  /*23d0*/  BSYNC B0 ;  /* 0x0000000000007941 */ /* 0x000fea0003800000 */
.L_x_8547:
[----:B-1----:R1:W2:Y:S01]  /*23e0*/  LDS R23, [R66.X4+0x310] ;  /* 0x0003100042177984 */ /* 0x0022a20000004800 */
[----:B------:R-:W-:Y:S01]  /*23f0*/  BSSY B0, `(.L_x_8549) ;  /* 0x0000005000007945 */ /* 0x000fe20003800000 */
[----:B------:R-:W-:Y:S05]  /*2400*/  @!P3 BRA `(.L_x_8550) ;  /* 0x000000300000b947 */ /* 0x000fea0003800000 */
[----:B------:R-:W-:-:S05]  /*2410*/  IMAD.WIDE.U32 R20, R99, c[0x0][0x2d0], R48 ;  /* 0x0000b40063147a25 */ /* 0x000fca00078e0030 */
[----:B------:R-:W-:-:S05]  /*2420*/  IADD3 R21, R27, R21, RZ ;  /* 0x000000151b157210 */ /* 0x000fca0007ffe0ff */
[----:B--2---:R2:W-:Y:S02]  /*2430*/  RED.E.ADD.F32.FTZ.RN.STRONG.GPU [R20.64], R23 ;  /* 0x000000171400798e */ /* 0x0045e4000c10e786 */
.L_x_8550:
[----:B------:R-:W-:Y:S05]  /*2440*/  BSYNC B0 ;  /* 0x0000000000007941 */ /* 0x000fea0003800000 */
.L_x_8549:
[----:B--2---:R2:W3:Y:S01]  /*2450*/  LDS R23, [R66.X4+0x390] ;  /* 0x0003900042177984 */ /* 0x0044e20000004800 */
[----:B------:R-:W-:Y:S01]  /*2460*/  BSSY B0, `(.L_x_8551) ;  /* 0x0000005000007945 */ /* 0x000fe20003800000 */
[----:B------:R-:W-:Y:S05]  /*2470*/  @!P4 BRA `(.L_x_8552) ;  /* 0x000000300000c947 */ /* 0x000fea0003800000 */
[----:B------:R-:W-:-:S05]  /*2480*/  IMAD.WIDE.U32 R20, R99, c[0x0][0x2d0], R52 ;  /* 0x0000b40063147a25 */ /* 0x000fca00078e0034 */
[----:B------:R-:W-:-:S05]  /*2490*/  IADD3 R21, R27, R21, RZ ;  /* 0x000000151b157210 */ /* 0x000fca0007ffe0ff */
[----:B---3--:R3:W-:Y:S02]  /*24a0*/  RED.E.ADD.F32.FTZ.RN.STRONG.GPU [R20.64], R23 ;  /* 0x000000171400798e */ /* 0x0087e4000c10e786 */
.L_x_8552:
[----:B------:R-:W-:Y:S05]  /*24b0*/  BSYNC B0 ;  /* 0x0000000000007941 */ /* 0x000fea0003800000 */
.L_x_8551:
[----:B---3--:R-:W3:Y:S01]  /*24c0*/  SHFL.DOWN PT, R20, R97, 0x1, 0x1f ;  /* 0x08201f0061147f89 */ /* 0x008ee200000e0000 */
[----:B------:R-:W-:Y:S01]  /*24d0*/  ISETP.GT.AND P1, PT, R0, 0x1e, PT ;  /* 0x0000001e0000780c */ /* 0x000fe20003f24270 */
[----:B------:R-:W-:Y:S01]  /*24e0*/  FMUL.FTZ R99, R78, R25 ;  /* 0x000000194e637220 */ /* 0x000fe20000410000 */
[----:B------:R-:W-:Y:S01]  /*24f0*/  ISETP.NE.AND P2, PT, R0, RZ, PT ;  /* 0x000000ff0000720c */ /* 0x000fe20003f45270 */
[----:B------:R-:W4:Y:S01]  /*2500*/  SHFL.DOWN PT, R21, R22, 0x1, 0x1f ;  /* 0x08201f0016157f89 */ /* 0x000f2200000e0000 */
        /* <DEDUP_REMOVED lines=11> */
[----:B---3--:R-:W-:Y:S02]  /*25c0*/  @!P1 FADD.FTZ R97, R97, R20 ;  /* 0x0000001461619221 */ /* 0x008fe40000010000 */
[----:B------:R-:W-:Y:S02]  /*25d0*/  FFMA.FTZ R23, R8, R91, R23 ;  /* 0x0000005b08177223 */ /* 0x000fe40000010017 */
        /* <DEDUP_REMOVED lines=29> */
[----:B------:R-:W-:Y:S02]  /*27b0*/  MOV R21, R97 ;  /* 0x0000006100157202 */ /* 0x000fe40000000f00 */
[----:B------:R-:W-:-:S05]  /*27c0*/  MOV R20, R22 ;  /* 0x0000001600147202 */ /* 0x000fca0000000f00 */
        /* <DEDUP_REMOVED lines=11> */
.L_x_8554:
[----:B---3--:R-:W-:Y:S05]  /*2880*/  BSYNC B0 ;  /* 0x0000000000007941 */ /* 0x008fea0003800000 */
.L_x_8553:
[----:B------:R-:W-:Y:S02]  /*2890*/  IADD3 R83, R83, 0x1, RZ ;  /* 0x0000000153537810 */ /* 0x000fe40007ffe0ff */
[----:B------:R-:W-:Y:S02]  /*28a0*/  IADD3 R81, P1, R81, 0x1, RZ ;  /* 0x0000000151517810 */ /* 0x000fe40007f3e0ff */
[----:B------:R-:W-:Y:S02]  /*28b0*/  ISETP.GE.AND P0, PT, R83, c[0x0][0x16c], PT ;  /* 0x00005b0053007a0c */ /* 0x000fe40003f06270 */
[----:B------:R-:W-:-:S11]  /*28c0*/  IADD3.X R80, RZ, R80, RZ, P1, !PT ;  /* 0x00000050ff507210 */ /* 0x000fd60000ffe4ff */
[----:B------:R-:W-:Y:S01]  /*28d0*/  @P0 CALL.REL.NOINC `(.L_x_8542) ;  /* 0x0000001000000944 */ /* 0x000fe20003c00000 */
[----:B------:R-:W-:Y:S05]  /*28e0*/  BRA `(.L_x_8555) ;  /* 0xffffec8000007947 */ /* 0x000fea000383ffff */
.L_x_8542:
[----:B------:R-:W-:Y:S01]  /*28f0*/  BAR.SYNC.DEFER_BLOCKING 0x0 ;  /* 0x0000000000007b1d */ /* 0x000fe20000010000 */
[----:B------:R-:W-:Y:S02]  /*2900*/  SHF.R.S32.HI R47, RZ, 0x1f, R66 ;  /* 0x0000001fff2f7819 */ /* 0x000fe40000011442 */
[----:B------:R-:W-:-:S04]  /*2910*/  LEA R8, P0, R66, R63, 0x4 ;  /* 0x0000003f42087211 */ /* 0x000fc800078020ff */
[----:B------:R-:W-:-:S06]  /*2920*/  LEA.HI.X R9, R66, R62, R47, 0x4, P0 ;  /* 0x0000003e42097211 */ /* 0x000fcc00000f242f */
[----:B------:R-:W3:Y:S01]  /*2930*/  LDG.E.128 R8, [R8.64] ;  /* 0x0000000608087981 */ /* 0x000ee2000c1e1d00 */
[----:B------:R-:W-:Y:S01]  /*2940*/  IADD3 R26, R54, -0x1, RZ ;  /* 0xffffffff361a7810 */ /* 0x000fe20007ffe0ff */
[----:B------:R-:W-:Y:S01]  /*2950*/  IMAD R27, R84, c[0x0][0x2d8], RZ ;  /* 0x0000b600541b7a24 */ /* 0x000fe200078e02ff */
[----:B------:R-:W-:Y:S01]  /*2960*/  SHF.L.U64.HI R47, R66, 0x4, R47 ;  /* 0x00000004422f7819 */ /* 0x000fe2000001022f */
[----:B------:R-:W-:Y:S02]  /*2970*/  UIADD3 UR4, UR4, -0x80, URZ ;  /* 0xffffff8004047890 */ /* 0x000fe4000fffe03f */
[----:B------:R-:W-:Y:S01]  /*2980*/  IMAD R27, R68, c[0x0][0x2dc], R27 ;  /* 0x0000b700441b7a24 */ /* 0x000fe200078e021b */
[----:B---3--:R-:W-:Y:S01]  /*2990*/  STS.128 [R0.X16], R8 ;  /* 0x0000000800007388 */ /* 0x008fe2000000cc00 */
[----:B------:R-:W-:-:S06]  /*29a0*/  NOP ;  /* 0x0000000000007918 */ /* 0x000fcc0000000000 */
[----:B------:R-:W3:Y:S04]  /*29b0*/  LDS.128 R16, [R0.X16] ;  /* 0x0000000000107984 */ /* 0x000ee8000000cc00 */
[----:B------:R-:W-:Y:S06]  /*29c0*/  BAR.SYNC.DEFER_BLOCKING 0x0 ;  /* 0x0000000000007b1d */ /* 0x000fec0000010000 */
[----:B------:R4:W-:Y:S01]  /*29d0*/  STS.128 [R0.X16], R12 ;  /* 0x0000000c00007388 */ /* 0x0009e2000000cc00 */
[----:B---3--:R-:W-:-:S02]  /*29e0*/  FADD.FTZ R16, R16, R70 ;  /* 0x0000004610107221 */ /* 0x008fc40000010000 */
[--C-:B------:R-:W-:Y:S02]  /*29f0*/  FADD.FTZ R17, R17, R70.reuse ;  /* 0x0000004611117221 */ /* 0x100fe40000010000 */
[--C-:B------:R-:W-:Y:S01]  /*2a00*/  FADD.FTZ R20, R18, R70.reuse ;  /* 0x0000004612147221 */ /* 0x100fe20000010000 */
[----:B------:R-:W-:Y:S01]  /*2a10*/  FSETP.GTU.FTZ.AND P0, PT, R16, 20, PT ;  /* 0x41a000001000780b */ /* 0x000fe20003f1c000 */
[----:B------:R-:W-:Y:S01]  /*2a20*/  FADD.FTZ R23, R19, R70 ;  /* 0x0000004613177221 */ /* 0x000fe20000010000 */
[----:B------:R-:W-:Y:S01]  /*2a30*/  FSETP.GTU.FTZ.AND P1, PT, R17, 20, PT ;  /* 0x41a000001100780b */ /* 0x000fe20003f3c000 */
[----:B----4-:R-:W-:Y:S01]  /*2a40*/  IMAD R13, R73, c[0x0][0x2e0], RZ ;  /* 0x0000b800490d7a24 */ /* 0x010fe200078e02ff */
[----:B------:R-:W-:Y:S02]  /*2a50*/  FSETP.GTU.FTZ.AND P2, PT, R20, 20, PT ;  /* 0x41a000001400780b */ /* 0x000fe40003f5c000 */
[----:B------:R-:W-:-:S07]  /*2a60*/  FSETP.GTU.FTZ.AND P3, PT, R23, 20, PT ;  /* 0x41a000001700780b */ /* 0x000fce0003f7c000 */
[----:B------:R-:W-:Y:S01]  /*2a70*/  @!P0 FMUL.FTZ R18, R16, -1.4426950216293334961 ;  /* 0xbfb8aa3b10128820 */ /* 0x000fe20000410000 */
[----:B------:R-:W-:Y:S01]  /*2a80*/  SHF.L.U32 R16, R26, 0x7, RZ ;  /* 0x000000071a107819 */ /* 0x000fe200000006ff */
[----:B------:R-:W-:Y:S02]  /*2a90*/  @!P1 FMUL.FTZ R8, R17, -1.4426950216293334961 ;  /* 0xbfb8aa3b11089820 */ /* 0x000fe40000410000 */
[----:B------:R-:W-:Y:S01]  /*2aa0*/  @!P2 FMUL.FTZ R19, R20, -1.4426950216293334961 ;  /* 0xbfb8aa3b1413a820 */ /* 0x000fe20000410000 */
[----:B------:R-:W-:Y:S01]  /*2ab0*/  SHF.R.S32.HI R17, RZ, 0x1f, R16 ;  /* 0x0000001fff117819 */ /* 0x000fe20000011410 */
[----:B------:R-:W3:Y:S01]  /*2ac0*/  @!P0 MUFU.EX2 R18, R18 ;  /* 0x0000001200128308 */ /* 0x000ee20000000800 */
[----:B------:R-:W-:-:S07]  /*2ad0*/  @!P3 FMUL.FTZ R23, R23, -1.4426950216293334961 ;  /* 0xbfb8aa3b1717b820 */ /* 0x000fce0000410000 */
[----:B------:R4:W5:Y:S01]  /*2ae0*/  @!P1 MUFU.EX2 R21, R8 ;  /* 0x0000000800159308 */ /* 0x0009620000000800 */
[----:B------:R-:W-:-:S07]  /*2af0*/  NOP ;  /* 0x0000000000007918 */ /* 0x000fce0000000000 */
[----:B------:R0:W1:Y:S01]  /*2b00*/  @!P2 MUFU.EX2 R22, R19 ;  /* 0x000000130016a308 */ /* 0x0000620000000800 */
[----:B----4-:R-:W4:Y:S01]  /*2b10*/  LDS.128 R8, [R0.X16] ;  /* 0x0000000000087984 */ /* 0x010f22000000cc00 */
[----:B---3--:R-:W-:-:S06]  /*2b20*/  @!P0 FADD.FTZ R20, R18, 1 ;  /* 0x3f80000012148421 */ /* 0x008fcc0000010000 */
[----:B------:R-:W3:Y:S01]  /*2b30*/  @!P3 MUFU.EX2 R23, R23 ;  /* 0x000000170017b308 */ /* 0x000ee20000000800 */
[----:B0-----:R-:W-:-:S04]  /*2b40*/  IMAD.WIDE.U32 R18, R68, c[0x0][0x2d8], R16 ;  /* 0x0000b60044127a25 */ /* 0x001fc800078e0010 */
[----:B-----5:R-:W-:Y:S01]  /*2b50*/  @!P1 FADD.FTZ R21, R21, 1 ;  /* 0x3f80000015159421 */ /* 0x020fe20000010000 */
[----:B------:R-:W-:Y:S01]  /*2b60*/  IADD3 R19, R19, R27, RZ ;  /* 0x0000001b13137210 */ /* 0x000fe20007ffe0ff */
[----:B------:R-:W-:Y:S01]  /*2b70*/  IMAD R27, R74, c[0x0][0x2e4], R13 ;  /* 0x0000b9004a1b7a24 */ /* 0x000fe200078e020d */
[----:B------:R-:W0:Y:S01]  /*2b80*/  @!P0 MUFU.RCP R25, R20 ;  /* 0x0000001400198308 */ /* 0x000e220000001000 */
[----:B-1----:R-:W-:Y:S02]  /*2b90*/  @!P2 FADD.FTZ R22, R22, 1 ;  /* 0x3f8000001616a421 */ /* 0x002fe40000010000 */
[----:B------:R-:W-:-:S04]  /*2ba0*/  IMAD.WIDE.U32 R12, R74, c[0x0][0x2e0], R18 ;  /* 0x0000b8004a0c7a25 */ /* 0x000fc800078e0012 */
[----:B------:R-:W-:Y:S01]  /*2bb0*/  IMAD.WIDE.U32 R16, R68, c[0x0][0x2f8], R16 ;  /* 0x0000be0044107a25 */ /* 0x000fe200078e0010 */
[----:B------:R-:W-:Y:S01]  /*2bc0*/  IADD3 R13, R13, R27, RZ ;  /* 0x0000001b0d0d7210 */ /* 0x000fe20007ffe0ff */
[----:B------:R1:W5:Y:S01]  /*2bd0*/  @!P1 MUFU.RCP R14, R21 ;  /* 0x00000015000e9308 */ /* 0x0003620000001000 */
[----:B------:R-:W-:Y:S01]  /*2be0*/  LEA R19, P4, R12, c[0x0][0x330], 0x2 ;  /* 0x0000cc000c137a11 */ /* 0x000fe200078810ff */
[----:B---3--:R-:W-:-:S03]  /*2bf0*/  @!P3 FADD.FTZ R23, R23, 1 ;  /* 0x3f8000001717b421 */ /* 0x008fc60000010000 */
[----:B------:R-:W-:Y:S02]  /*2c00*/  LEA.HI.X R12, R12, c[0x0][0x334], R13, 0x2, P4 ;  /* 0x0000cd000c0c7a11 */ /* 0x000fe400020f140d */
[----:B------:R-:W-:Y:S01]  /*2c10*/  IADD3 R18, P4, R19, R24, RZ ;  /* 0x0000001813127210 */ /* 0x000fe20007f9e0ff */
[----:B------:R-:W3:Y:S01]  /*2c20*/  @!P2 MUFU.RCP R15, R22 ;  /* 0x00000016000fa308 */ /* 0x000ee20000001000 */
[----:B0-----:R-:W-:Y:S02]  /*2c30*/  @!P0 FMUL.FTZ R4, R4, R25 ;  /* 0x0000001904048220 */ /* 0x001fe40000410000 */
[----:B------:R-:W-:Y:S01]  /*2c40*/  IADD3.X R19, R12, R47, RZ, P4, !PT ;  /* 0x0000002f0c137210 */ /* 0x000fe200027fe4ff */
[----:B-1----:R-:W-:Y:S01]  /*2c50*/  IMAD R21, R84, c[0x0][0x2f8], RZ ;  /* 0x0000be0054157a24 */ /* 0x002fe200078e02ff */
[----:B------:R-:W-:Y:S02]  /*2c60*/  ISETP.GT.AND P4, PT, R54, 0x1, PT ;  /* 0x000000013600780c */ /* 0x000fe40003f84270 */
[----:B------:R-:W-:Y:S01]  /*2c70*/  MOV R54, R26 ;  /* 0x0000001a00367202 */ /* 0x000fe20000000f00 */
[----:B----4-:R0:W-:Y:S01]  /*2c80*/  STG.E.128 [R18.64], R8 ;  /* 0x0000000812007986 */ /* 0x0101e2000c101d06 */
[----:B------:R1:W4:Y:S01]  /*2c90*/  @!P3 MUFU.RCP R20, R23 ;  /* 0x000000170014b308 */ /* 0x0003220000001000 */
[----:B-----5:R-:W-:-:S02]  /*2ca0*/  @!P1 FMUL.FTZ R5, R5, R14 ;  /* 0x0000000e05059220 */ /* 0x020fc40000410000 */
[----:B------:R-:W-:Y:S01]  /*2cb0*/  BAR.SYNC.DEFER_BLOCKING 0x0 ;  /* 0x0000000000007b1d */ /* 0x000fe20000010000 */
[----:B------:R-:W-:Y:S01]  /*2cc0*/  IMAD R21, R68, c[0x0][0x2fc], R21 ;  /* 0x0000bf0044157a24 */ /* 0x000fe200078e0215 */
[----:B------:R-:W-:Y:S01]  /*2cd0*/  IADD3 R58, P1, R58, -0x200, RZ ;  /* 0xfffffe003a3a7810 */ /* 0x000fe20007f3e0ff */
[----:B---3--:R-:W-:Y:S01]  /*2ce0*/  @!P2 FMUL.FTZ R6, R6, R15 ;  /* 0x0000000f0606a220 */ /* 0x008fe20000410000 */
[----:B------:R-:W-:Y:S01]  /*2cf0*/  IADD3 R61, P2, R61, -0x200, RZ ;  /* 0xfffffe003d3d7810 */ /* 0x000fe20007f5e0ff */
[----:B-1----:R-:W-:Y:S01]  /*2d00*/  IMAD R23, R73, c[0x0][0x300], RZ ;  /* 0x0000c00049177a24 */ /* 0x002fe200078e02ff */
[----:B------:R-:W-:Y:S02]  /*2d10*/  IADD3 R17, R17, R21, RZ ;  /* 0x0000001511117210 */ /* 0x000fe40007ffe0ff */
[----:B------:R-:W-:Y:S01]  /*2d20*/  IADD3.X R56, R56, -0x1, RZ, P1, !PT ;  /* 0xffffffff38387810 */ /* 0x000fe20000ffe4ff */
[----:B------:R-:W-:Y:S01]  /*2d30*/  IMAD R23, R74, c[0x0][0x304], R23 ;  /* 0x0000c1004a177a24 */ /* 0x000fe200078e0217 */
[----:B------:R-:W-:Y:S01]  /*2d40*/  IADD3.X R60, R60, -0x1, RZ, P2, !PT ;  /* 0xffffffff3c3c7810 */ /* 0x000fe200017fe4ff */
[----:B----4-:R-:W-:Y:S01]  /*2d50*/  @!P3 FMUL.FTZ R7, R7, R20 ;  /* 0x000000140707b220 */ /* 0x010fe20000410000 */
[----:B------:R-:W-:Y:S01]  /*2d60*/  IADD3 R65, P3, R65, -0x200, RZ ;  /* 0xfffffe0041417810 */ /* 0x000fe20007f7e0ff */
[----:B0-----:R-:W-:-:S03]  /*2d70*/  IMAD.WIDE.U32 R8, R74, c[0x0][0x300], R16 ;  /* 0x0000c0004a087a25 */ /* 0x001fc600078e0010 */
[----:B------:R-:W-:Y:S02]  /*2d80*/  IADD3.X R64, R64, -0x1, RZ, P3, !PT ;  /* 0xffffffff40407810 */ /* 0x000fe40001ffe4ff */
        /* <DEDUP_REMOVED lines=17> */
.L_x_8533:
[----:B------:R-:W-:Y:S02]  /*2ea0*/  ISETP.NE.U32.AND P0, PT, RZ, c[0x0][0x328], PT ;  /* 0x0000ca00ff007a0c */ /* 0x000fe40003f05070 */
[----:B------:R-:W-:Y:S02]  /*2eb0*/  ISETP.NE.U32.AND P2, PT, RZ, c[0x0][0x348], PT ;  /* 0x0000d200ff007a0c */ /* 0x000fe40003f45070 */
[----:B------:R-:W-:Y:S02]  /*2ec0*/  ISETP.NE.AND.EX P1, PT, RZ, c[0x0][0x32c], PT, P0 ;  /* 0x0000cb00ff007a0c */ /* 0x000fe40003f25300 */
[----:B------:R-:W-:-:S11]  /*2ed0*/  ISETP.NE.AND.EX P0, PT, RZ, c[0x0][0x34c], PT, P2 ;  /* 0x0000d300ff007a0c */ /* 0x000fd60003f05320 */
[----:B------:R-:W-:Y:S05]  /*2ee0*/  @!P1 BRA `(.L_x_8557) ;  /* 0x0000014000009947 */ /* 0x000fea0003800000 */
[----:B------:R-:W1:Y:S01]  /*2ef0*/  SHFL.DOWN P1, R0, R71, 0x1, 0x1f ;  /* 0x08201f0047007f89 */ /* 0x000e620000020000 */
        /* <DEDUP_REMOVED lines=18> */
.L_x_8558:
[----:B-1----:R-:W-:Y:S05]  /*3020*/  BSYNC B0 ;  /* 0x0000000000007941 */ /* 0x002fea0003800000 */
.L_x_8557:
[----:B------:R-:W-:Y:S01]  /*3030*/  BSSY B0, `(.L_x_8559) ;  /* 0x0000018000007945 */ /* 0x000fe20003800000 */
[----:B------:R-:W-:Y:S05]  /*3040*/  @!P0 BRA `(.L_x_8560) ;  /* 0x0000015000008947 */ /* 0x000fea0003800000 */
[----:B------:R-:W-:Y:S06]  /*3050*/  BAR.SYNC.DEFER_BLOCKING 0x0 ;  /* 0x0000000000007b1d */ /* 0x000fec0000010000 */
[----:B------:R-:W1:Y:S04]  /*3060*/  SHFL.DOWN P0, R0, R69, 0x1, 0x1f ;  /* 0x08201f0045007f89 */ /* 0x000e680000000000 */
[----:B------:R-:W3:Y:S04]  /*3070*/  S2R R8, SR_LANEID ;  /* 0x0000000000087919 */ /* 0x000ee80000000000 */
[----:B0-----:R-:W0:Y:S01]  /*3080*/  S2R R15, SR_TID.X ;  /* 0x00000000000f7919 */ /* 0x001e220000002100 */
[----:B-1----:R-:W-:Y:S01]  /*3090*/  @P0 FADD R0, R0, R69 ;  /* 0x0000004500000221 */ /* 0x002fe20000000000 */
[----:B---3--:R-:W-:-:S04]  /*30a0*/  ISETP.NE.AND P1, PT, R8, RZ, PT ;  /* 0x000000ff0800720c */ /* 0x008fc80003f25270 */
        /* <DEDUP_REMOVED lines=15> */
.L_x_8560:
[----:B0-----:R-:W0:Y:S02]  /*31a0*/  S2R R15, SR_TID.X ;  /* 0x00000000000f7919 */ /* 0x001e240000002100 */
.L_x_8561:
[----:B0-----:R-:W-:Y:S05]  /*31b0*/  BSYNC B0 ;  /* 0x0000000000007941 */ /* 0x001fea0003800000 */
.L_x_8559:
[----:B------:R-:W-:-:S13]  /*31c0*/  ISETP.GE.AND P0, PT, R15, c[0x0][0x16c], PT ;  /* 0x00005b000f007a0c */ /* 0x000fda0003f06270 */
[----:B------:R-:W-:Y:S05]  /*31d0*/  @P0 EXIT ;  /* 0x000000000000094d */ /* 0x000fea0003800000 */
[----:B------:R-:W-:Y:S02]  /*31e0*/  IMAD R73, R73, c[0x0][0x2a8], RZ ;  /* 0x0000aa0049497a24 */ /* 0x000fe400078e02ff */
[----:B------:R-:W-:-:S04]  /*31f0*/  IMAD.WIDE.U32 R4, R74, c[0x0][0x2a8], RZ ;  /* 0x0000aa004a047a25 */ /* 0x000fc800078e00ff */
[----:B------:R-:W-:-:S05]  /*3200*/  IMAD R21, R74, c[0x0][0x2ac], R73 ;  /* 0x0000ab004a157a24 */ /* 0x000fca00078e0249 */
[----:B------:R-:W-:Y:S02]  /*3210*/  IADD3 R21, R5, R21, RZ ;  /* 0x0000001505157210 */ /* 0x000fe40007ffe0ff */
.L_x_8562:
[----:B0-----:R-:W0:Y:S01]  /*3220*/  LDS R17, [R15.X4+0x16c8] ;  /* 0x0016c8000f117984 */ /* 0x001e220000004800 */
[----:B------:R-:W-:Y:S01]  /*3230*/  SHF.R.S32.HI R0, RZ, 0x1f, R15 ;  /* 0x0000001fff007819 */ /* 0x000fe2000001140f */
[----:B------:R-:W-:Y:S01]  /*3240*/  YIELD ;  /* 0x0000000000007946 */ /* 0x000fe20003800000 */
[----:B------:R-:W-:Y:S01]  /*3250*/  MOV R8, R4 ;  /* 0x0000000400087202 */ /* 0x000fe20000000f00 */
[----:B------:R1:W3:Y:S01]  /*3260*/  LDS R19, [R15.X4+0x1ac8] ;  /* 0x001ac8000f137984 */ /* 0x0002e20000004800 */
[----:B------:R-:W-:Y:S01]  /*3270*/  MOV R9, R21 ;  /* 0x0000001500097202 */ /* 0x000fe20000000f00 */
[C---:B------:R-:W-:Y:S01]  /*3280*/  IMAD R12, R0.reuse, c[0x0][0x290], RZ ;  /* 0x0000a400000c7a24 */ /* 0x040fe200078e02ff */
[----:B--2---:R-:W-:Y:S01]  /*3290*/  MOV R66, R2 ;  /* 0x0000000200427202 */ /* 0x004fe20000000f00 */
[----:B------:R-:W-:Y:S02]  /*32a0*/  IMAD R0, R0, c[0x0][0x2b0], RZ ;  /* 0x0000ac0000007a24 */ /* 0x000fe400078e02ff */
        /* <DEDUP_REMOVED lines=16> */
.L_x_8563:
        /* <DEDUP_REMOVED lines=13> */
.L_x_9158:


//--------------------- .text._Z25selective_scan_bwd_kernelI32Selective_Scan_bwd_kernel_traitsILi32ELi4ELb1ELb0ELb1ELb1ELb1EffEEv12SSMParamsBwd --------------------------
	.section	.text._Z25selective_scan_bwd_kernelI32Selective_Scan_bwd_kernel_traitsILi32ELi4ELb1ELb0ELb1ELb1ELb1EffEEv12SSMParamsBwd,"ax",@progbits
	.sectioninfo	@"SHI_REGISTERS=111"
	.align	128
        .global         _Z25selective_scan_bwd_kernelI32Selective_Scan_bwd_kernel_traitsILi32ELi4ELb1ELb0ELb1ELb1ELb1EffEEv12SSMParamsBwd
        .type           _Z25selective_scan_bwd_kernelI32Selective_Scan_bwd_kernel_traitsILi32ELi4ELb1ELb0ELb1ELb1ELb1EffEEv12SSMParamsBwd,@function
        .size           _Z25selective_scan_bwd_kernelI32Selective_Scan_bwd_kernel_traitsILi32ELi4ELb1ELb0ELb1ELb1ELb1EffEEv12SSMParamsBwd,(.L_x_9159 - _Z25selective_scan_bwd_kernelI32Selective_Scan_bwd_kernel_traitsILi32ELi4ELb1ELb0ELb1ELb1ELb1EffEEv12SSMParamsBwd)
        .other          _Z25selective_scan_bwd_kernelI32Selective_Scan_bwd_kernel_traitsILi32ELi4ELb1ELb0ELb1ELb1ELb1EffEEv12SSMParamsBwd,@"STO_CUDA_ENTRY STV_DEFAULT"
_Z25selective_scan_bwd_kernelI32Selective_Scan_bwd_kernel_traitsILi32ELi4ELb1ELb0ELb1ELb1ELb1EffEEv12SSMParamsBwd:
.text._Z25selective_scan_bwd_kernelI32Selective_Scan_bwd_kernel_traitsILi32ELi4ELb1ELb0ELb1ELb1ELb1EffEEv12SSMParamsBwd:
        /* <DEDUP_REMOVED lines=12> */
[----:B------:R-:W2:Y:S01]  /*00c0*/  S2R R6, SR_CTAID.X ;  /* 0x0000000000067919 */ /* 0x000ea20000002500 */
[----:B0-----:R-:W-:-:S06]  /*00d0*/  SHF.R.S32.HI R9, RZ, 0x1f, R10 ;  /* 0x0000001fff097819 */ /* 0x001fcc000001140a */
        /* <DEDUP_REMOVED lines=9> */
[----:B------:R-:W-:Y:S01]  /*0170*/  IMAD R21, R9, c[0x0][0x1d8], RZ ;  /* 0x0000760009157a24 */ /* 0x000fe200078e02ff */
[----:B------:R-:W-:-:S02]  /*0180*/  CS2R R58, SRZ ;  /* 0x00000000003a7805 */ /* 0x000fc4000001ff00 */
[----:B------:R-:W-:Y:S01]  /*0190*/  ISETP.GE.AND P3, PT, R16, 0x1, PT ;  /* 0x000000011000780c */ /* 0x000fe20003f66270 */
[----:B------:R-:W-:Y:S01]  /*01a0*/  IMAD R21, R10, c[0x0][0x1dc], R21 ;  /* 0x000077000a157a24 */ /* 0x000fe200078e0215 */
[----:B0-----:R-:W-:Y:S01]  /*01b0*/  IABS R2, R10 ;  /* 0x0000000a00027213 */ /* 0x001fe20000000000 */
[----:B-1----:R-:W-:Y:S01]  /*01c0*/  HFMA2.MMA R12, -RZ, RZ, 0, 0 ;  /* 0x00000000ff0c7435 */ /* 0x002fe200000001ff */
[----:B--2---:R-:W-:Y:S02]  /*01d0*/  SHF.R.S32.HI R5, RZ, 0x1f, R6 ;  /* 0x0000001fff057819 */ /* 0x004fe40000011406 */
        /* <DEDUP_REMOVED lines=22> */
[----:B------:R-:W-:Y:S01]  /*0340*/  @!P1 IADD3 R0, R0, -R17, RZ ;  /* 0x8000001100009210 */ /* 0x000fe20007ffe0ff */
[----:B------:R-:W-:Y:S01]  /*0350*/  IMAD R23, R6, c[0x0][0x1b4], R19 ;  /* 0x00006d0006177a24 */ /* 0x000fe200078e0213 */
[----:B------:R-:W-:Y:S02]  /*0360*/  @!P1 IADD3 R4, R4, 0x1, RZ ;  /* 0x0000000104049810 */ /* 0x000fe40007ffe0ff */
[----:B------:R-:W-:Y:S02]  /*0370*/  IADD3 R15, R15, R11, RZ ;  /* 0x0000000b0f0f7210 */ /* 0x000fe40007ffe0ff */
[----:B------:R-:W-:Y:S02]  /*0380*/  ISETP.GE.U32.AND P0, PT, R0, R17, PT ;  /* 0x000000110000720c */ /* 0x000fe40003f06070 */
[----:B------:R-:W-:Y:S01]  /*0390*/  LEA R11, R16, 0xffffff80, 0x7 ;  /* 0xffffff80100b7811 */ /* 0x000fe200078e38ff */
[----:B------:R-:W-:Y:S01]  /*03a0*/  IMAD.WIDE.U32 R16, R6, c[0x0][0x1b0], RZ ;  /* 0x00006c0006107a25 */ /* 0x000fe200078e00ff */
[----:B------:R-:W-:-:S02]  /*03b0*/  ISETP.NE.AND P1, PT, RZ, c[0x0][0x178], PT ;  /* 0x00005e00ff007a0c */ /* 0x000fc40003f25270 */
[----:B------:R-:W-:Y:S02]  /*03c0*/  SHF.R.S32.HI R19, RZ, 0x1f, R11 ;  /* 0x0000001fff137819 */ /* 0x000fe4000001140b */
[----:B------:R-:W-:Y:S02]  /*03d0*/  IADD3 R26, P4, R11, R2, RZ ;  /* 0x000000020b1a7210 */ /* 0x000fe40007f9e0ff */
[----:B------:R-:W-:Y:S01]  /*03e0*/  IADD3 R17, R17, R23, RZ ;  /* 0x0000001711117210 */ /* 0x000fe20007ffe0ff */
[----:B------:R-:W-:Y:S01]  /*03f0*/  IMAD R23, R9, c[0x0][0x280], RZ ;  /* 0x0000a00009177a24 */ /* 0x000fe200078e02ff */
        /* <DEDUP_REMOVED lines=8> */
[C---:B------:R-:W-:Y:S01]  /*0480*/  IMAD R15, R10.reuse, c[0x0][0x1ec], R21 ;  /* 0x00007b000a0f7a24 */ /* 0x040fe200078e0215 */
[----:B------:R-:W-:Y:S01]  /*0490*/  IADD3 R0, P2, R11, R12, RZ ;  /* 0x0000000c0b007210 */ /* 0x000fe20007f5e0ff */
[----:B------:R-:W-:Y:S01]  /*04a0*/  IMAD R2, R10, c[0x0][0x284], R23 ;  /* 0x0000a1000a027a24 */ /* 0x000fe200078e0217 */
[----:B------:R-:W-:Y:S01]  /*04b0*/  LEA R23, P1, R26, c[0x0][0x240], 0x2 ;  /* 0x000090001a177a11 */ /* 0x000fe200078210ff */
[----:B------:R-:W-:Y:S01]  /*04c0*/  IMAD.WIDE.U32 R16, R4, c[0x0][0x1c8], R16 ;  /* 0x0000720004107a25 */ /* 0x000fe200078e0010 */
[----:B------:R-:W-:-:S02]  /*04d0*/  IADD3.X R15, R19, R3, R15, P0, !PT ;  /* 0x00000003130f7210 */ /* 0x000fc400007fe40f */
[----:B------:R-:W-:Y:S02]  /*04e0*/  ISETP.NE.U32.AND P0, PT, RZ, c[0x0][0x260], PT ;  /* 0x00009800ff007a0c */ /* 0x000fe40003f05070 */
[----:B------:R-:W-:Y:S02]  /*04f0*/  IADD3.X R13, R19, R13, R2, P2, !PT ;  /* 0x0000000d130d7210 */ /* 0x000fe400017fe402 */
        /* <DEDUP_REMOVED lines=9> */
[----:B------:R-:W-:Y:S02]  /*0590*/  LEA R20, P4, R0, c[0x0][0x308], 0x2 ;  /* 0x0000c20000147a11 */ /* 0x000fe400078810ff */
[----:B------:R-:W-:Y:S02]  /*05a0*/  ISETP.NE.AND.EX P1, PT, RZ, c[0x0][0x32c], PT, P1 ;  /* 0x0000cb00ff007a0c */ /* 0x000fe40003f25310 */
[----:B------:R-:W-:-:S02]  /*05b0*/  ISETP.NE.AND.EX P2, PT, RZ, c[0x0][0x34c], PT, P2 ;  /* 0x0000d300ff007a0c */ /* 0x000fc40003f45320 */
[----:B------:R-:W-:Y:S02]  /*05c0*/  IADD3 R11, P5, R11, R16, RZ ;  /* 0x000000100b0b7210 */ /* 0x000fe40007fbe0ff */
[----:B------:R-:W-:Y:S01]  /*05d0*/  LEA.HI.X R16, R0, c[0x0][0x30c], R13, 0x2, P4 ;  /* 0x0000c30000107a11 */ /* 0x000fe200020f140d */
[----:B------:R-:W-:Y:S01]  /*05e0*/  @P0 IMAD R0, R6, c[0x0][0x164], R10 ;  /* 0x0000590006000a24 */ /* 0x000fe200078e020a */
[----:B------:R-:W-:Y:S02]  /*05f0*/  IADD3 R2, R17, R25, RZ ;  /* 0x0000001911027210 */ /* 0x000fe40007ffe0ff */
[----:B------:R-:W-:Y:S01]  /*0600*/  LEA R18, P6, R11, c[0x0][0x230], 0x2 ;  /* 0x00008c000b127a11 */ /* 0x000fe200078c10ff */
[----:B------:R-:W-:Y:S01]  /*0610*/  @P0 IMAD R0, R0, c[0x0][0x174], RZ ;  /* 0x00005d0000000a24 */ /* 0x000fe200078e02ff */
[----:B------:R-:W-:Y:S01]  /*0620*/  IADD3.X R2, R19, R2, RZ, P5, !PT ;  /* 0x0000000213027210 */ /* 0x000fe20002ffe4ff */
[----:B------:R-:W-:Y:S01]  /*0630*/  CS2R R24, SRZ ;  /* 0x0000000000187805 */ /* 0x000fe2000001ff00 */
[----:B------:R-:W-:Y:S01]  /*0640*/  @P0 MOV R67, 0x8 ;  /* 0x0000000800430802 */ /* 0x000fe20000000f00 */
[----:B------:R-:W-:Y:S01]  /*0650*/  @P0 IMAD R0, R0, c[0x0][0x16c], RZ ;  /* 0x00005b0000000a24 */ /* 0x000fe200078e02ff */
[----:B------:R-:W-:-:S02]  /*0660*/  @P1 LEA R58, P4, R10, c[0x0][0x328], 0x2 ;  /* 0x0000ca000a3a1a11 */ /* 0x000fc400078810ff */
[----:B------:R-:W-:Y:S01]  /*0670*/  @P2 LEA R24, P5, R10, c[0x0][0x348], 0x2 ;  /* 0x0000d2000a182a11 */ /* 0x000fe200078a10ff */
[----:B------:R-:W-:Y:S01]  /*0680*/  @P0 IMAD.WIDE R66, R0, R67, c[0x0][0x260] ;  /* 0x0000980000420625 */ /* 0x000fe200078e0243 */
[----:B------:R-:W-:Y:S01]  /*0690*/  LEA.HI.X R19, R11, c[0x0][0x234], R2, 0x2, P6 ;  /* 0x00008d000b137a11 */ /* 0x000fe200030f1402 */
[----:B------:R-:W-:Y:S01]  /*06a0*/  HFMA2.MMA R2, -RZ, RZ, 0, 0 ;  /* 0x00000000ff027435 */ /* 0x000fe200000001ff */
[C-C-:B------:R-:W-:Y:S01]  /*06b0*/  @P1 LEA.HI.X R59, R10.reuse, c[0x0][0x32c], R9.reuse, 0x2, P4 ;  /* 0x0000cb000a3b1a11 */ /* 0x140fe200020f1409 */
[----:B------:R-:W-:Y:S01]  /*06c0*/  @!P0 CS2R R66, SRZ ;  /* 0x0000000000428805 */ /* 0x000fe2000001ff00 */
[----:B------:R-:W-:Y:S02]  /*06d0*/  @P2 LEA.HI.X R25, R10, c[0x0][0x34c], R9, 0x2, P5 ;  /* 0x0000d3000a192a11 */ /* 0x000fe400028f1409 */
[----:B------:R-:W-:Y:S01]  /*06e0*/  MOV R0, RZ ;  /* 0x000000ff00007202 */ /* 0x000fe20000000f00 */
[----:B------:R-:W-:Y:S05]  /*06f0*/  @!P3 BRA `(.L_x_8564) ;  /* 0x00002f600000b947 */ /* 0x000fea0003800000 */
[----:B------:R-:W0:Y:S01]  /*0700*/  S2R R12, SR_TID.X ;  /* 0x00000000000c7919 */ /* 0x000e220000002100 */
[----:B------:R-:W-:Y:S01]  /*0710*/  MOV R13, RZ ;  /* 0x000000ff000d7202 */ /* 0x000fe20000000f00 */
[----:B------:R-:W-:Y:S01]  /*0720*/  IMAD R11, R5, c[0x0][0x2b8], RZ ;  /* 0x0000ae00050b7a24 */ /* 0x000fe200078e02ff */
[----:B------:R-:W-:Y:S01]  /*0730*/  MOV R17, R22 ;  /* 0x0000001600117202 */ /* 0x000fe20000000f00 */
[----:B------:R-:W-:Y:S01]  /*0740*/  IMAD R27, R9, c[0x0][0x198], RZ ;  /* 0x00006600091b7a24 */ /* 0x000fe200078e02ff */
[----:B------:R-:W-:Y:S01]  /*0750*/  MOV R0, RZ ;  /* 0x000000ff00007202 */ /* 0x000fe20000000f00 */
[----:B------:R-:W-:Y:S01]  /*0760*/  IMAD R11, R6, c[0x0][0x2bc], R11 ;  /* 0x0000af00060b7a24 */ /* 0x000fe200078e020b */
[----:B------:R-:W-:Y:S01]  /*0770*/  MOV R2, RZ ;  /* 0x000000ff00027202 */ /* 0x000fe20000000f00 */
[----:B------:R-:W-:Y:S01]  /*0780*/  IMAD.WIDE.U32 R60, R10, c[0x0][0x198], RZ ;  /* 0x000066000a3c7a25 */ /* 0x000fe200078e00ff */
[----:B------:R-:W-:-:S03]  /*0790*/  UMOV UR4, URZ ;  /* 0x0000003f00047c82 */ /* 0x000fc60008000000 */
[C---:B------:R-:W-:Y:S02]  /*07a0*/  IMAD R27, R10.reuse, c[0x0][0x19c], R27 ;  /* 0x000067000a1b7a24 */ /* 0x040fe400078e021b */
[----:B------:R-:W-:-:S03]  /*07b0*/  IMAD.WIDE.U32 R62, R10, c[0x0][0x180], RZ ;  /* 0x000060000a3e7a25 */ /* 0x000fc600078e00ff */
[----:B------:R-:W-:Y:S01]  /*07c0*/  IADD3 R57, R61, R27, RZ ;  /* 0x0000001b3d397210 */ /* 0x000fe20007ffe0ff */
[----:B0-----:R-:W-:Y:S01]  /*07d0*/  IMAD.WIDE.U32 R14, R6, c[0x0][0x2b8], R12 ;  /* 0x0000ae00060e7a25 */ /* 0x001fe200078e000c */
[----:B------:R-:W-:-:S03]  /*07e0*/  LOP3.LUT R22, R12, 0x1f, RZ, 0xc0, !PT ;  /* 0x0000001f0c167812 */ /* 0x000fc600078ec0ff */
[----:B------:R-:W-:Y:S01]  /*07f0*/  IMAD R13, R3, c[0x0][0x2c0], RZ ;  /* 0x0000b000030d7a24 */ /* 0x000fe200078e02ff */
[----:B------:R-:W-:Y:S02]  /*0800*/  IADD3 R15, R15, R11, RZ ;  /* 0x0000000b0f0f7210 */ /* 0x000fe40007ffe0ff */
[----:B------:R-:W-:Y:S01]  /*0810*/  MOV R11, R23 ;  /* 0x00000017000b7202 */ /* 0x000fe20000000f00 */
[C---:B------:R-:W-:Y:S02]  /*0820*/  IMAD R13, R4.reuse, c[0x0][0x2c4], R13 ;  /* 0x0000b100040d7a24 */ /* 0x040fe400078e020d */
[----:B------:R-:W-:-:S04]  /*0830*/  IMAD.WIDE.U32 R14, R4, c[0x0][0x2c0], R14 ;  /* 0x0000b000040e7a25 */ /* 0x000fc800078e000e */
[----:B------:R-:W-:Y:S01]  /*0840*/  IMAD R23, R9, c[0x0][0x180], RZ ;  /* 0x0000600009177a24 */ /* 0x000fe200078e02ff */
[----:B------:R-:W-:Y:S02]  /*0850*/  IADD3 R15, R15, R13, RZ ;  /* 0x0000000d0f0f7210 */ /* 0x000fe40007ffe0ff */
[----:B------:R-:W-:Y:S01]  /*0860*/  LEA R54, P0, R14, c[0x0][0x320], 0x2 ;  /* 0x0000c8000e367a11 */ /* 0x000fe200078010ff */
[----:B------:R-:W-:Y:S01]  /*0870*/  IMAD R23, R10, c[0x0][0x184], R23 ;  /* 0x000061000a177a24 */ /* 0x000fe200078e0217 */
[----:B------:R-:W-:Y:S02]  /*0880*/  MOV R13, R26 ;  /* 0x0000001a000d7202 */ /* 0x000fe40000000f00 */
[----:B------:R-:W-:Y:S02]  /*0890*/  LEA.HI.X R28, R14, c[0x0][0x324], R15, 0x2, P0 ;  /* 0x0000c9000e1c7a11 */ /* 0x000fe400000f140f */
[----:B------:R-:W-:Y:S02]  /*08a0*/  MOV R14, R20 ;  /* 0x00000014000e7202 */ /* 0x000fe40000000f00 */
[----:B------:R-:W0:Y:S01]  /*08b0*/  S2R R20, SR_LANEID ;  /* 0x0000000000147919 */ /* 0x000e220000000000 */
[----:B------:R-:W-:-:S02]  /*08c0*/  IADD3 R26, P0, R54, -0x180, RZ ;  /* 0xfffffe80361a7810 */ /* 0x000fc40007f1e0ff */
[C---:B------:R-:W-:Y:S02]  /*08d0*/  IADD3 R52, P1, R54.reuse, -0x100, RZ ;  /* 0xffffff0036347810 */ /* 0x040fe40007f3e0ff */
[----:B------:R-:W-:Y:S02]  /*08e0*/  IADD3 R54, P2, R54, -0x80, RZ ;  /* 0xffffff8036367810 */ /* 0x000fe40007f5e0ff */
[----:B------:R-:W-:Y:S02]  /*08f0*/  MOV R15, R21 ;  /* 0x00000015000f7202 */ /* 0x000fe40000000f00 */
[----:B------:R-:W-:Y:S02]  /*0900*/  MOV R21, c[0x0][0x174] ;  /* 0x00005d0000157a02 */ /* 0x000fe40000000f00 */
[----:B------:R-:W-:Y:S02]  /*0910*/  IADD3 R23, R63, R23, RZ ;  /* 0x000000173f177210 */ /* 0x000fe40007ffe0ff */
[----:B------:R-:W-:-:S02]  /*0920*/  IADD3.X R27, R28, -0x1, RZ, P0, !PT ;  /* 0xffffffff1c1b7810 */ /* 0x000fc400007fe4ff */
[C---:B------:R-:W-:Y:S02]  /*0930*/  IADD3.X R53, R28.reuse, -0x1, RZ, P1, !PT ;  /* 0xffffffff1c357810 */ /* 0x040fe40000ffe4ff */
[----:B------:R-:W-:Y:S02]  /*0940*/  IADD3.X R55, R28, -0x1, RZ, P2, !PT ;  /* 0xffffffff1c377810 */ /* 0x000fe400017fe4ff */
.L_x_8588:
[----:B------:R-:W-:Y:S01]  /*0950*/  BAR.SYNC.DEFER_BLOCKING 0x0 ;  /* 0x0000000000007b1d */ /* 0x000fe20000010000 */
[----:B------:R-:W-:Y:S02]  /*0960*/  SHF.R.S32.HI R29, RZ, 0x1f, R12 ;  /* 0x0000001fff1d7819 */ /* 0x000fe4000001140c */
[C---:B0-----:R-:W-:Y:S02]  /*0970*/  SHF.L.U32 R64, R12.reuse, 0x4, RZ ;  /* 0x000000040c407819 */ /* 0x041fe400000006ff */
[----:B------:R-:W-:Y:S02]  /*0980*/  SHF.L.U64.HI R56, R12, 0x4, R29 ;  /* 0x000000040c387819 */ /* 0x000fe4000001021d */
[----:B------:R-:W-:-:S04]  /*0990*/  IADD3 R40, P0, R11, R64, RZ ;  /* 0x000000400b287210 */ /* 0x000fc80007f1e0ff */
[----:B------:R-:W-:-:S06]  /*09a0*/  IADD3.X R41, R13, R56, RZ, P0, !PT ;  /* 0x000000380d297210 */ /* 0x000fcc00007fe4ff */
        /* <DEDUP_REMOVED lines=73> */
.L_x_8566:
[----:B------:R-:W-:Y:S05]  /*0e40*/  BSYNC B0 ;  /* 0x0000000000007941 */ /* 0x000fea0003800000 */
.L_x_8565:
        /* <DEDUP_REMOVED lines=33> */
.L_x_8568:
[----:B------:R-:W-:Y:S05]  /*1060*/  BSYNC B0 ;  /* 0x0000000000007941 */ /* 0x000fea0003800000 */
.L_x_8567:
        /* <DEDUP_REMOVED lines=33> */
.L_x_8570:
[----:B------:R-:W-:Y:S05]  /*1280*/  BSYNC B0 ;  /* 0x0000000000007941 */ /* 0x000fea0003800000 */
.L_x_8569:
        /* <DEDUP_REMOVED lines=33> */
.L_x_8572:
[----:B------:R-:W-:Y:S05]  /*14a0*/  BSYNC B0 ;  /* 0x0000000000007941 */ /* 0x000fea0003800000 */
.L_x_8571:
        /* <DEDUP_REMOVED lines=22> */
[----:B------:R-:W-:Y:S01]  /*1610*/  IMAD R79, R6, c[0x0][0x2ec], R75 ;  /* 0x0000bb00064f7a24 */ /* 0x000fe200078e024b */
[----:B------:R-:W-:Y:S01]  /*1620*/  ISETP.NE.AND.EX P0, PT, RZ, c[0x0][0x274], PT, P0 ;  /* 0x00009d00ff007a0c */ /* 0x000fe20003f05300 */
[----:B------:R-:W-:Y:S02]  /*1630*/  IMAD R81, R10, c[0x0][0x2f4], R81 ;  /* 0x0000bd000a517a24 */ /* 0x000fe400078e0251 */
[----:B0-----:R-:W-:Y:S02]  /*1640*/  FMUL.FTZ R48, R40, -1.4426950216293334961 ;  /* 0xbfb8aa3b28307820 */ /* 0x001fe40000410000 */
[----:B------:R-:W-:Y:S02]  /*1650*/  FMUL.FTZ R50, R41, -1.4426950216293334961 ;  /* 0xbfb8aa3b29327820 */ /* 0x000fe40000410000 */
[----:B------:R-:W-:Y:S02]  /*1660*/  FMUL.FTZ R51, R42, -1.4426950216293334961 ;  /* 0xbfb8aa3b2a337820 */ /* 0x000fe40000410000 */
[----:B------:R-:W0:Y:S01]  /*1670*/  MUFU.EX2 R48, R48 ;  /* 0x0000003000307308 */ /* 0x000e220000000800 */
[----:B------:R-:W-:-:S07]  /*1680*/  FMUL.FTZ R74, R43, -1.4426950216293334961 ;  /* 0xbfb8aa3b2b4a7820 */ /* 0x000fce0000410000 */
        /* <DEDUP_REMOVED lines=9> */
[----:B------:R-:W-:Y:S08]  /*1720*/  MUFU.RCP R73, R49 ;  /* 0x0000003100497308 */ /* 0x000ff00000001000 */
[----:B------:R-:W0:Y:S02]  /*1730*/  MUFU.RCP R78, R51 ;  /* 0x00000033004e7308 */ /* 0x000e240000001000 */
        /* <DEDUP_REMOVED lines=8> */
[----:B------:R-:W-:Y:S02]  /*17c0*/  FADD.FTZ R45, -R73, 1 ;  /* 0x3f800000492d7421 */ /* 0x000fe40000010100 */
        /* <DEDUP_REMOVED lines=23> */
[----:B------:R0:W-:Y:S01]  /*1940*/  STS.128 [R20.X16], R44 ;  /* 0x0000002c14007388 */ /* 0x0001e2000000cc00 */
[----:B------:R-:W-:-:S06]  /*1950*/  NOP ;  /* 0x0000000000007918 */ /* 0x000fcc0000000000 */
[----:B------:R-:W1:Y:S01]  /*1960*/  LDS.128 R48, [R20.X16] ;  /* 0x0000000014307984 */ /* 0x000e62000000cc00 */
[C---:B0-----:R-:W-:Y:S02]  /*1970*/  LEA R45, P1, R74.reuse, c[0x0][0x338], 0x2 ;  /* 0x0000ce004a2d7a11 */ /* 0x041fe400078210ff */
[----:B------:R-:W-:Y:S02]  /*1980*/  MOV R46, c[0x0][0x16c] ;  /* 0x00005b00002e7a02 */ /* 0x000fe40000000f00 */
[----:B------:R-:W-:Y:S02]  /*1990*/  LEA.HI.X R75, R74, c[0x0][0x33c], R75, 0x2, P1 ;  /* 0x0000cf004a4b7a11 */ /* 0x000fe400008f144b */
[----:B------:R-:W-:-:S04]  /*19a0*/  IADD3 R44, P1, R45, R64, RZ ;  /* 0x000000402d2c7210 */ /* 0x000fc80007f3e0ff */
[----:B------:R-:W-:-:S05]  /*19b0*/  IADD3.X R45, R75, R56, RZ, P1, !PT ;  /* 0x000000384b2d7210 */ /* 0x000fca0000ffe4ff */
        /* <DEDUP_REMOVED lines=17> */
[----:B------:R-:W-:Y:S02]  /*1ad0*/  IADD3 R45, R45, R49, RZ ;  /* 0x000000312d2d7210 */ /* 0x000fe40007ffe0ff */
[----:B0-----:R-:W-:-:S04]  /*1ae0*/  LEA R37, P0, R44, c[0x0][0x270], 0x2 ;  /* 0x00009c002c257a11 */ /* 0x001fc800078010ff */
[----:B------:R-:W-:Y:S02]  /*1af0*/  LEA.HI.X R45, R44, c[0x0][0x274], R45, 0x2, P0 ;  /* 0x00009d002c2d7a11 */ /* 0x000fe400000f142d */
[----:B------:R-:W-:-:S04]  /*1b00*/  IADD3 R36, P0, R37, R64, RZ ;  /* 0x0000004025247210 */ /* 0x000fc80007f1e0ff */
[----:B------:R-:W-:-:S05]  /*1b10*/  IADD3.X R37, R45, R56, RZ, P0, !PT ;  /* 0x000000382d257210 */ /* 0x000fca00007fe4ff */
[----:B-1----:R0:W-:Y:S04]  /*1b20*/  STG.E.128 [R36.64], R40 ;  /* 0x0000002824007986 */ /* 0x0021e8000c101d06 */
.L_x_8573:
[----:B------:R-:W-:Y:S01]  /*1b30*/  FMUL.FTZ R73, R32, R73 ;  /* 0x0000004920497220 */ /* 0x000fe20000410000 */
[----:B------:R-:W-:Y:S01]  /*1b40*/  BAR.SYNC.DEFER_BLOCKING 0x0 ;  /* 0x0000000000007b1d */ /* 0x000fe20000010000 */
[----:B------:R-:W-:Y:S01]  /*1b50*/  ISETP.GE.AND P0, PT, R46, 0x1, PT ;  /* 0x000000012e00780c */ /* 0x000fe20003f06270 */
[----:B------:R-:W-:Y:S02]  /*1b60*/  FMUL.FTZ R80, R33, R76 ;  /* 0x0000004c21507220 */ /* 0x000fe40000410000 */
[----:B------:R-:W-:Y:S01]  /*1b70*/  FFMA.FTZ R2, R28, R73, R2 ;  /* 0x000000491c027223 */ /* 0x000fe20000010002 */
[----:B------:R-:W-:Y:S01]  /*1b80*/  CS2R R32, SRZ ;  /* 0x0000000000207805 */ /* 0x000fe2000001ff00 */
[----:B------:R-:W-:Y:S02]  /*1b90*/  FMUL.FTZ R81, R34, R77 ;  /* 0x0000004d22517220 */ /* 0x000fe40000410000 */
[----:B------:R-:W-:Y:S02]  /*1ba0*/  FFMA.FTZ R2, R29, R80, R2 ;  /* 0x000000501d027223 */ /* 0x000fe40000010002 */
[----:B------:R-:W-:-:S02]  /*1bb0*/  FMUL.FTZ R86, R35, R78 ;  /* 0x0000004e23567220 */ /* 0x000fc40000410000 */
[----:B------:R-:W-:Y:S01]  /*1bc0*/  FFMA.FTZ R2, R30, R81, R2 ;  /* 0x000000511e027223 */ /* 0x000fe20000010002 */
[----:B------:R-:W-:Y:S01]  /*1bd0*/  CS2R R34, SRZ ;  /* 0x0000000000227805 */ /* 0x000fe2000001ff00 */
[-C--:B0-----:R-:W-:Y:S02]  /*1be0*/  FMUL.FTZ R36, R73, R8.reuse ;  /* 0x0000000849247220 */ /* 0x081fe40000410000 */
        /* <DEDUP_REMOVED lines=11> */
[----:B------:R-:W-:Y:S01]  /*1ca0*/  IMAD R35, R6, c[0x0][0x2bc], R35 ;  /* 0x0000af0006237a24 */ /* 0x000fe200078e0223 */
[----:B------:R-:W-:-:S03]  /*1cb0*/  LEA R49, R49, UR4, 0x7 ;  /* 0x0000000431317c11 */ /* 0x000fc6000f8e38ff */
[----:B------:R-:W-:-:S04]  /*1cc0*/  IMAD.WIDE.U32 R40, R6, c[0x0][0x2b8], R40 ;  /* 0x0000ae0006287a25 */ /* 0x000fc800078e0028 */
[----:B------:R-:W-:Y:S01]  /*1cd0*/  IMAD.WIDE R74, R49, 0x4, R26 ;  /* 0x00000004314a7825 */ /* 0x000fe200078e021a */
[----:B------:R-:W-:-:S03]  /*1ce0*/  IADD3 R41, R41, R35, RZ ;  /* 0x0000002329297210 */ /* 0x000fc60007ffe0ff */
[----:B------:R-:W-:Y:S02]  /*1cf0*/  IMAD R35, R3, c[0x0][0x2c0], RZ ;  /* 0x0000b00003237a24 */ /* 0x000fe400078e02ff */
[----:B------:R-:W-:-:S04]  /*1d00*/  IMAD.WIDE.U32 R40, R4, c[0x0][0x2c0], R40 ;  /* 0x0000b00004287a25 */ /* 0x000fc800078e0028 */
[----:B------:R-:W-:Y:S01]  /*1d10*/  IMAD R35, R4, c[0x0][0x2c4], R35 ;  /* 0x0000b10004237a24 */ /* 0x000fe200078e0223 */
[----:B------:R-:W-:Y:S01]  /*1d20*/  IADD3 R76, P0, R68, R40, RZ ;  /* 0x00000028444c7210 */ /* 0x000fe20007f1e0ff */
[----:B------:R-:W-:-:S03]  /*1d30*/  IMAD.WIDE R50, R49, 0x4, R52 ;  /* 0x0000000431327825 */ /* 0x000fc600078e0234 */
[----:B------:R-:W-:Y:S01]  /*1d40*/  IADD3.X R77, R69, R41, R35, P0, !PT ;  /* 0x00000029454d7210 */ /* 0x000fe200007fe423 */
[----:B------:R-:W-:Y:S01]  /*1d50*/  IMAD.WIDE R48, R49, 0x4, R54 ;  /* 0x0000000431307825 */ /* 0x000fe200078e0236 */
[----:B------:R-:W-:-:S03]  /*1d60*/  MOV R35, RZ ;  /* 0x000000ff00237202 */ /* 0x000fc60000000f00 */
.L_x_8587:
        /* <DEDUP_REMOVED lines=12> */
[C---:B------:R-:W-:Y:S02]  /*1e30*/  LEA R45, P0, R40.reuse, R18, 0x2 ;  /* 0x00000012282d7211 */ /* 0x040fe400078010ff */
[----:B------:R-:W-:Y:S01]  /*1e40*/  IADD3 R41, R41, R47, RZ ;  /* 0x0000002f29297210 */ /* 0x000fe20007ffe0ff */
[----:B0-2---:R0:W2:Y:S01]  /*1e50*/  LDG.E R82, [R42.64] ;  /* 0x000000062a527981 */ /* 0x0050a2000c1e1900 */
[----:B------:R-:W-:Y:S02]  /*1e60*/  IADD3 R44, P1, R45, R64, RZ ;  /* 0x000000402d2c7210 */ /* 0x000fe40007f3e0ff */
[----:B------:R-:W-:-:S04]  /*1e70*/  LEA.HI.X R41, R40, R19, R41, 0x2, P0 ;  /* 0x0000001328297211 */ /* 0x000fc800000f1429 */
[----:B------:R-:W-:-:S06]  /*1e80*/  IADD3.X R45, R41, R56, RZ, P1, !PT ;  /* 0x00000038292d7210 */ /* 0x000fcc0000ffe4ff */
[----:B------:R-:W3:Y:S01]  /*1e90*/  LDG.E.128 R44, [R44.64] ;  /* 0x000000062c2c7981 */ /* 0x000ee2000c1e1d00 */
[----:B------:R-:W-:Y:S01]  /*1ea0*/  MOV R40, R60 ;  /* 0x0000003c00287202 */ /* 0x000fe20000000f00 */
[----:B------:R-:W-:Y:S01]  /*1eb0*/  IMAD R78, R87, c[0x0][0x1a0], RZ ;  /* 0x00006800574e7a24 */ /* 0x000fe200078e02ff */
[----:B------:R-:W-:Y:S02]  /*1ec0*/  MOV R41, R57 ;  /* 0x0000003900297202 */ /* 0x000fe40000000f00 */
[----:B------:R-:W-:Y:S01]  /*1ed0*/  IADD3 R64, R21, -0x1, RZ ;  /* 0xffffffff15407810 */ /* 0x000fe20007ffe0ff */
[C---:B------:R-:W-:Y:S01]  /*1ee0*/  IMAD R79, R85.reuse, c[0x0][0x1a4], R78 ;  /* 0x00006900554f7a24 */ /* 0x040fe200078e024e */
[----:B------:R-:W-:Y:S01]  /*1ef0*/  ISETP.NE.AND P1, PT, R12, RZ, PT ;  /* 0x000000ff0c00720c */ /* 0x000fe20003f25270 */
[----:B------:R-:W-:Y:S01]  /*1f00*/  IMAD.WIDE.U32 R40, R85, c[0x0][0x1a0], R40 ;  /* 0x0000680055287a25 */ /* 0x000fe200078e0028 */
[----:B0-----:R-:W-:Y:S02]  /*1f10*/  LEA.HI R42, R64, R64, RZ, 0x1 ;  /* 0x00000040402a7211 */ /* 0x001fe400078f08ff */
[----:B------:R-:W-:-:S02]  /*1f20*/  ISETP.GT.AND P0, PT, R21, 0x1, PT ;  /* 0x000000011500780c */ /* 0x000fc40003f04270 */
[----:B------:R-:W-:Y:S02]  /*1f30*/  LEA R88, P2, R40, c[0x0][0x228], 0x2 ;  /* 0x00008a0028587a11 */ /* 0x000fe400078410ff */
[----:B------:R-:W-:Y:S02]  /*1f40*/  IADD3 R79, R41, R79, RZ ;  /* 0x0000004f294f7210 */ /* 0x000fe40007ffe0ff */
[----:B------:R-:W-:Y:S02]  /*1f50*/  LOP3.LUT R43, R42, 0xfffffe, RZ, 0xc0, !PT ;  /* 0x00fffffe2a2b7812 */ /* 0x000fe400078ec0ff */
[----:B------:R-:W-:Y:S02]  /*1f60*/  LEA.HI.X R89, R40, c[0x0][0x22c], R79, 0x2, P2 ;  /* 0x00008b0028597a11 */ /* 0x000fe400010f144f */
[----:B------:R-:W-:Y:S02]  /*1f70*/  IADD3 R64, R64, -R43, RZ ;  /* 0x8000002b40407210 */ /* 0x000fe40007ffe0ff */
[----:B------:R-:W-:Y:S01]  /*1f80*/  ISETP.EQ.AND P0, PT, R22, RZ, P0 ;  /* 0x000000ff1600720c */ /* 0x000fe20000702270 */
[----:B------:R0:W4:Y:S01]  /*1f90*/  LDG.E R88, [R88.64] ;  /* 0x0000000658587981 */ /* 0x000122000c1e1900 */
[----:B------:R-:W-:-:S02]  /*1fa0*/  IADD3 R41, R12, 0x200, RZ ;  /* 0x000002000c297810 */ /* 0x000fc40007ffe0ff */
[----:B------:R-:W-:-:S04]  /*1fb0*/  @!P1 LEA R41, R64, R85, 0x8 ;  /* 0x0000005540299211 */ /* 0x000fc800078e40ff */
[----:B------:R-:W-:-:S05]  /*1fc0*/  SHF.L.U32 R93, R41, 0x2, RZ ;  /* 0x00000002295d7819 */ /* 0x000fca00000006ff */
[----:B------:R-:W-:-:S05]  /*1fd0*/  @P0 IADD3 R40, R21, -0x2, RZ ;  /* 0xfffffffe15280810 */ /* 0x000fca0007ffe0ff */
[----:B------:R-:W-:Y:S01]  /*1fe0*/  @P0 IMAD R79, R40, c[0x0][0x16c], R85 ;  /* 0x00005b00284f0a24 */ /* 0x000fe200078e0255 */
[----:B------:R-:W-:Y:S02]  /*1ff0*/  ISETP.NE.AND P2, PT, R12, 0x1f, PT ;  /* 0x0000001f0c00780c */ /* 0x000fe40003f45270 */
[----:B------:R-:W-:Y:S01]  /*2000*/  MOV R90, RZ ;  /* 0x000000ff005a7202 */ /* 0x000fe20000000f00 */
[----:B------:R-:W-:Y:S01]  /*2010*/  @P0 IMAD.WIDE R78, R79, 0x8, R66 ;  /* 0x000000084f4e0825 */ /* 0x000fe200078e0242 */
[----:B------:R-:W-:Y:S03]  /*2020*/  BSSY B0, `(.L_x_8575) ;  /* 0x000002a000007945 */ /* 0x000fe60003800000 */
[----:B--2---:R-:W-:-:S04]  /*2030*/  FMUL.FTZ R91, R82, 1.4426950216293334961 ;  /* 0x3fb8aa3b525b7820 */ /* 0x004fc80000410000 */
[----:B------:R-:W-:-:S04]  /*2040*/  FMUL.FTZ R92, R91, R65 ;  /* 0x000000415b5c7220 */ /* 0x000fc80000410000 */
        /* <DEDUP_REMOVED lines=19> */
[----:B------:R-:W-:Y:S02]  /*2180*/  FMUL.FTZ R46, R31, R72 ;  /* 0x000000481f2e7220 */ /* 0x000fe40000410000 */
[C---:B----4-:R-:W-:Y:S02]  /*2190*/  FMUL.FTZ R98, R94.reuse, R45 ;  /* 0x0000002d5e627220 */ /* 0x050fe40000410000 */
[----:B------:R-:W-:Y:S02]  /*21a0*/  FFMA.FTZ R44, R94, R44, R93 ;  /* 0x0000002c5e2c7223 */ /* 0x000fe4000001005d */
[C---:B------:R-:W-:Y:S02]  /*21b0*/  FMUL.FTZ R95, R88.reuse, R41 ;  /* 0x00000029585f7220 */ /* 0x040fe40000410000 */
[C---:B--2---:R-:W-:Y:S02]  /*21c0*/  FMUL.FTZ R78, R88.reuse, R42 ;  /* 0x0000002a584e7220 */ /* 0x044fe40000410000 */
[----:B------:R-:W-:-:S02]  /*21d0*/  FMUL.FTZ R97, R88, R43 ;  /* 0x0000002b58617220 */ /* 0x000fc40000410000 */
[C---:B------:R-:W-:Y:S02]  /*21e0*/  FMUL.FTZ R79, R91.reuse, R98 ;  /* 0x000000625b4f7220 */ /* 0x040fe40000410000 */
[----:B------:R-:W-:Y:S02]  /*21f0*/  FMUL.FTZ R96, R88, R40 ;  /* 0x0000002858607220 */ /* 0x000fe40000410000 */
[----:B------:R-:W-:Y:S02]  /*2200*/  FFMA.FTZ R98, R91, R44, R46 ;  /* 0x0000002c5b627223 */ /* 0x000fe4000001002e */
[----:B------:R-:W-:Y:S02]  /*2210*/  FMUL.FTZ R95, R80, R95 ;  /* 0x0000005f505f7220 */ /* 0x000fe40000410000 */
        /* <DEDUP_REMOVED lines=10> */
.L_x_8576:
[----:B------:R-:W-:Y:S05]  /*22c0*/  BSYNC B0 ;  /* 0x0000000000007941 */ /* 0x000fea0003800000 */
.L_x_8575:
        /* <DEDUP_REMOVED lines=44> */
[C---:B------:R-:W-:Y:S01]  /*2590*/  ISETP.NE.OR P0, PT, R22.reuse, RZ, P0 ;  /* 0x000000ff1600720c */ /* 0x040fe20000705670 */
        /* <DEDUP_REMOVED lines=27> */
[----:B------:R0:W-:Y:S01]  /*2750*/  SHFL.IDX PT, R104, R99, RZ, 0x1f ;  /* 0x00001fff63687589 */ /* 0x0001e200000e0000 */
[----:B------:R-:W-:Y:S01]  /*2760*/  LEA R79, R21, 0xffffff80, 0x7 ;  /* 0xffffff80154f7811 */ /* 0x000fe200078e38ff */
[----:B------:R-:W-:Y:S01]  /*2770*/  FFMA.FTZ R103, R64, R103, R47 ;  /* 0x0000006740677223 */ /* 0x000fe2000001002f */
[C---:B------:R-:W-:Y:S01]  /*2780*/  SHF.L.U64.HI R98, R84.reuse, 0x2, R83 ;  /* 0x0000000254627819 */ /* 0x040fe20000010253 */
[----:B------:R-:W2:Y:S01]  /*2790*/  SHFL.IDX PT, R64, R102, RZ, 0x1f ;  /* 0x00001fff66407589 */ /* 0x000ea200000e0000 */
[----:B------:R-:W-:Y:S01]  /*27a0*/  IADD3 R90, -R79, c[0x0][0x168], -R12 ;  /* 0x00005a004f5a7a10 */ /* 0x000fe20007ffe90c */
[-C--:B------:R-:W-:Y:S01]  /*27b0*/  FFMA.FTZ R105, R89, R103.reuse, R92 ;  /* 0x0000006759697223 */ /* 0x080fe2000001005c */
[----:B0-----:R-:W-:Y:S01]  /*27c0*/  SHF.L.U32 R99, R84, 0x2, RZ ;  /* 0x0000000254637819 */ /* 0x001fe200000006ff */
[----:B------:R-:W-:Y:S01]  /*27d0*/  FMUL.FTZ R40, R40, R103 ;  /* 0x0000006728287220 */ /* 0x000fe20000410000 */
[C---:B------:R-:W-:Y:S01]  /*27e0*/  ISETP.GE.AND P1, PT, R90.reuse, 0x1, PT ;  /* 0x000000015a00780c */ /* 0x040fe20003f26270 */
[-C--:B------:R-:W-:Y:S01]  /*27f0*/  FMUL.FTZ R47, R41, R105.reuse ;  /* 0x00000069292f7220 */ /* 0x080fe20000410000 */
[C---:B------:R-:W-:Y:S01]  /*2800*/  ISETP.GE.AND P3, PT, R90.reuse, 0x41, PT ;  /* 0x000000415a00780c */ /* 0x040fe20003f66270 */
[----:B------:R-:W-:Y:S01]  /*2810*/  FFMA.FTZ R41, R73, R40, RZ ;  /* 0x0000002849297223 */ /* 0x000fe200000100ff */
[----:B------:R-:W-:Y:S01]  /*2820*/  ISETP.GE.AND P4, PT, R90, 0x61, PT ;  /* 0x000000615a00780c */ /* 0x000fe20003f86270 */
[----:B------:R-:W-:-:S02]  /*2830*/  FFMA.FTZ R93, R94, R105, R93 ;  /* 0x000000695e5d7223 */ /* 0x000fc4000001005d */
[----:B------:R-:W-:Y:S02]  /*2840*/  FFMA.FTZ R40, R80, R47, R41 ;  /* 0x0000002f50287223 */ /* 0x000fe40000010029 */
[----:B------:R-:W-:Y:S02]  /*2850*/  FMUL.FTZ R42, R42, R93 ;  /* 0x0000005d2a2a7220 */ /* 0x000fe40000410000 */
[----:B-1----:R-:W-:Y:S01]  /*2860*/  @P2 FFMA.FTZ R106, R107, R106, R108 ;  /* 0x0000006a6b6a2223 */ /* 0x002fe2000001006c */
[----:B------:R-:W-:Y:S01]  /*2870*/  ISETP.GE.AND P2, PT, R90, 0x21, PT ;  /* 0x000000215a00780c */ /* 0x000fe20003f46270 */
[----:B------:R-:W-:Y:S02]  /*2880*/  FMUL.FTZ R41, R88, R105 ;  /* 0x0000006958297220 */ /* 0x000fe40000410000 */
[----:B------:R-:W-:Y:S02]  /*2890*/  FFMA.FTZ R47, R106, R100, R97 ;  /* 0x000000646a2f7223 */ /* 0x000fe40000010061 */
[----:B------:R-:W-:-:S02]  /*28a0*/  FFMA.FTZ R97, R81, R42, R40 ;  /* 0x0000002a51617223 */ /* 0x000fc40000010028 */
[C---:B------:R-:W-:Y:S02]  /*28b0*/  FFMA.FTZ R79, R91.reuse, R47, R78 ;  /* 0x0000002f5b4f7223 */ /* 0x040fe4000001004e */
[----:B------:R-:W-:Y:S02]  /*28c0*/  FFMA.FTZ R91, R91, R93, R46 ;  /* 0x0000005d5b5b7223 */ /* 0x000fe4000001002e */
[----:B------:R-:W-:Y:S02]  /*28d0*/  FFMA.FTZ R95, R94, R79, R95 ;  /* 0x0000004f5e5f7223 */ /* 0x000fe4000001005f */
[----:B------:R-:W-:Y:S02]  /*28e0*/  FMUL.FTZ R94, R43, R91 ;  /* 0x0000005b2b5e7220 */ /* 0x000fe40000410000 */
[----:B------:R-:W-:Y:S02]  /*28f0*/  FFMA.FTZ R89, R89, R95, R96 ;  /* 0x0000005f59597223 */ /* 0x000fe40000010060 */
[----:B------:R-:W-:-:S02]  /*2900*/  FMUL.FTZ R40, R88, R103 ;  /* 0x0000006758287220 */ /* 0x000fc40000410000 */
[----:B------:R-:W-:Y:S02]  /*2910*/  FADD.FTZ R46, -R46, R91 ;  /* 0x0000005b2e2e7221 */ /* 0x000fe40000010100 */
[C---:B------:R-:W-:Y:S02]  /*2920*/  FMUL.FTZ R43, R88.reuse, R91 ;  /* 0x0000005b582b7220 */ /* 0x040fe40000410000 */
[----:B------:R-:W-:Y:S02]  /*2930*/  FMUL.FTZ R42, R88, R93 ;  /* 0x0000005d582a7220 */ /* 0x000fe40000410000 */
[-C--:B------:R-:W-:Y:S02]  /*2940*/  FFMA.FTZ R90, R28, -R65.reuse, R103 ;  /* 0x800000411c5a7223 */ /* 0x080fe40000010067 */
[----:B------:R-:W-:Y:S02]  /*2950*/  FMUL.FTZ R91, R89, R65 ;  /* 0x00000041595b7220 */ /* 0x000fe40000410000 */
[----:B--2---:R-:W-:-:S02]  /*2960*/  FFMA.FTZ R45, R64, R45, R104 ;  /* 0x0000002d402d7223 */ /* 0x004fc40000010068 */
[----:B------:R-:W-:Y:S01]  /*2970*/  FMUL.FTZ R44, R64, R44 ;  /* 0x0000002c402c7220 */ /* 0x000fe20000410000 */
[----:B------:R-:W-:Y:S01]  /*2980*/  SHF.L.U32 R64, R12, 0x4, RZ ;  /* 0x000000040c407819 */ /* 0x000fe200000006ff */
[----:B------:R-:W-:Y:S02]  /*2990*/  FMUL.FTZ R40, R73, R40 ;  /* 0x0000002849287220 */ /* 0x000fe40000410000 */
[----:B------:R-:W-:Y:S01]  /*29a0*/  FMUL.FTZ R41, R80, R41 ;  /* 0x0000002950297220 */ /* 0x000fe20000410000 */
[----:B------:R0:W-:Y:S01]  /*29b0*/  @!P0 STS.64 [R101+0xec8], R44 ;  /* 0x000ec82c65008388 */ /* 0x0001e20000000a00 */
[----:B------:R-:W-:Y:S02]  /*29c0*/  FMUL.FTZ R42, R81, R42 ;  /* 0x0000002a512a7220 */ /* 0x000fe40000410000 */
[C---:B------:R-:W-:Y:S02]  /*29d0*/  FMUL.FTZ R43, R86.reuse, R43 ;  /* 0x0000002b562b7220 */ /* 0x040fe40000410000 */
[----:B------:R-:W-:-:S02]  /*29e0*/  FFMA.FTZ R94, R86, R94, R97 ;  /* 0x0000005e565e7223 */ /* 0x000fc40000010061 */
[----:B------:R-:W-:Y:S01]  /*29f0*/  FADD.FTZ R92, -R92, R105 ;  /* 0x000000695c5c7221 */ /* 0x000fe20000010100 */
[----:B------:R1:W-:Y:S01]  /*2a00*/  STS.128 [R64+0x210], R40 ;  /* 0x0002102840007388 */ /* 0x0003e20000000c00 */
[----:B------:R-:W-:Y:S02]  /*2a10*/  FMUL.FTZ R78, R95, R70 ;  /* 0x000000465f4e7220 */ /* 0x000fe40000410000 */
[----:B------:R-:W-:Y:S02]  /*2a20*/  FFMA.FTZ R97, R91, R90, RZ ;  /* 0x0000005a5b617223 */ /* 0x000fe400000100ff */
[-C--:B------:R-:W-:Y:S02]  /*2a30*/  FFMA.FTZ R96, R30, -R71.reuse, R93 ;  /* 0x800000471e607223 */ /* 0x080fe4000001005d */
[----:B------:R-:W-:Y:S02]  /*2a40*/  FMUL.FTZ R88, R47, R72 ;  /* 0x000000482f587220 */ /* 0x000fe40000410000 */
[----:B------:R-:W-:-:S02]  /*2a50*/  FMUL.FTZ R93, R79, R71 ;  /* 0x000000474f5d7220 */ /* 0x000fc40000410000 */
        /* <DEDUP_REMOVED lines=14> */
.L_x_8578:
[----:B-1----:R-:W-:Y:S05]  /*2b40*/  BSYNC B0 ;  /* 0x0000000000007941 */ /* 0x002fea0003800000 */
.L_x_8577:
        /* <DEDUP_REMOVED lines=8> */
.L_x_8580:
[----:B------:R-:W-:Y:S05]  /*2bd0*/  BSYNC B0 ;  /* 0x0000000000007941 */ /* 0x000fea0003800000 */
.L_x_8579:
[----:B-1----:R1:W2:Y:S01]  /*2be0*/  LDS R43, [R12.X4+0x310] ;  /* 0x000310000c2b7984 */ /* 0x0022a20000004800 */
[----:B------:R-:W-:Y:S01]  /*2bf0*/  BSSY B0, `(.L_x_8581) ;  /* 0x0000005000007945 */ /* 0x000fe20003800000 */
[----:B------:R-:W-:Y:S05]  /*2c00*/  @!P3 BRA `(.L_x_8582) ;  /* 0x000000300000b947 */ /* 0x000fea0003800000 */
[----:B------:R-:W-:-:S05]  /*2c10*/  IMAD.WIDE.U32 R40, R99, c[0x0][0x2d0], R50 ;  /* 0x0000b40063287a25 */ /* 0x000fca00078e0032 */
[----:B------:R-:W-:-:S05]  /*2c20*/  IADD3 R41, R45, R41, RZ ;  /* 0x000000292d297210 */ /* 0x000fca0007ffe0ff */
[----:B--2---:R2:W-:Y:S02]  /*2c30*/  RED.E.ADD.F32.FTZ.RN.STRONG.GPU [R40.64], R43 ;  /* 0x0000002b2800798e */ /* 0x0045e4000c10e786 */
.L_x_8582:
[----:B------:R-:W-:Y:S05]  /*2c40*/  BSYNC B0 ;  /* 0x0000000000007941 */ /* 0x000fea0003800000 */
.L_x_8581:
[----:B--2---:R2:W3:Y:S01]  /*2c50*/  LDS R43, [R12.X4+0x390] ;  /* 0x000390000c2b7984 */ /* 0x0044e20000004800 */
[----:B------:R-:W-:Y:S01]  /*2c60*/  BSSY B0, `(.L_x_8583) ;  /* 0x0000005000007945 */ /* 0x000fe20003800000 */
[----:B------:R-:W-:Y:S05]  /*2c70*/  @!P4 BRA `(.L_x_8584) ;  /* 0x000000300000c947 */ /* 0x000fea0003800000 */
[----:B------:R-:W-:-:S05]  /*2c80*/  IMAD.WIDE.U32 R40, R99, c[0x0][0x2d0], R48 ;  /* 0x0000b40063287a25 */ /* 0x000fca00078e0030 */
[----:B------:R-:W-:-:S05]  /*2c90*/  IADD3 R41, R45, R41, RZ ;  /* 0x000000292d297210 */ /* 0x000fca0007ffe0ff */
[----:B---3--:R3:W-:Y:S02]  /*2ca0*/  RED.E.ADD.F32.FTZ.RN.STRONG.GPU [R40.64], R43 ;  /* 0x0000002b2800798e */ /* 0x0087e4000c10e786 */
.L_x_8584:
[----:B------:R-:W-:Y:S05]  /*2cb0*/  BSYNC B0 ;  /* 0x0000000000007941 */ /* 0x000fea0003800000 */
.L_x_8583:
[----:B---3--:R-:W3:Y:S01]  /*2cc0*/  SHFL.DOWN PT, R43, R94, 0x1, 0x1f ;  /* 0x08201f005e2b7f89 */ /* 0x008ee200000e0000 */
[----:B------:R-:W-:Y:S01]  /*2cd0*/  ISETP.GT.AND P1, PT, R20, 0x1e, PT ;  /* 0x0000001e1400780c */ /* 0x000fe20003f24270 */
[----:B------:R-:W-:Y:S01]  /*2ce0*/  FMUL.FTZ R97, R82, R47 ;  /* 0x0000002f52617220 */ /* 0x000fe20000410000 */
[----:B------:R-:W-:Y:S01]  /*2cf0*/  ISETP.NE.AND P2, PT, R20, RZ, PT ;  /* 0x000000ff1400720c */ /* 0x000fe20003f45270 */
[----:B------:R-:W4:Y:S01]  /*2d00*/  SHFL.DOWN PT, R41, R42, 0x1, 0x1f ;  /* 0x08201f002a297f89 */ /* 0x000f2200000e0000 */
[C---:B------:R-:W-:Y:S01]  /*2d10*/  FMUL.FTZ R87, R82.reuse, R79 ;  /* 0x0000004f52577220 */ /* 0x040fe20000410000 */
        /* <DEDUP_REMOVED lines=54> */
.L_x_8586:
[----:B---3--:R-:W-:Y:S05]  /*3080*/  BSYNC B0 ;  /* 0x0000000000007941 */ /* 0x008fea0003800000 */
.L_x_8585:
[----:B------:R-:W-:Y:S02]  /*3090*/  IADD3 R85, R85, 0x1, RZ ;  /* 0x0000000155557810 */ /* 0x000fe40007ffe0ff */
[----:B------:R-:W-:Y:S02]  /*30a0*/  IADD3 R84, P1, R84, 0x1, RZ ;  /* 0x0000000154547810 */ /* 0x000fe40007f3e0ff */
[----:B------:R-:W-:Y:S02]  /*30b0*/  ISETP.GE.AND P0, PT, R85, c[0x0][0x16c], PT ;  /* 0x00005b0055007a0c */ /* 0x000fe40003f06270 */
[----:B------:R-:W-:-:S11]  /*30c0*/  IADD3.X R83, RZ, R83, RZ, P1, !PT ;  /* 0x00000053ff537210 */ /* 0x000fd60000ffe4ff */
[----:B------:R-:W-:Y:S01]  /*30d0*/  @P0 CALL.REL.NOINC `(.L_x_8574) ;  /* 0x0000001000000944 */ /* 0x000fe20003c00000 */
[----:B------:R-:W-:Y:S05]  /*30e0*/  BRA `(.L_x_8587) ;  /* 0xffffec8000007947 */ /* 0x000fea000383ffff */
.L_x_8574:
[----:B------:R-:W-:Y:S01]  /*30f0*/  BAR.SYNC.DEFER_BLOCKING 0x0 ;  /* 0x0000000000007b1d */ /* 0x000fe20000010000 */
[----:B------:R-:W-:Y:S02]  /*3100*/  SHF.R.S32.HI R29, RZ, 0x1f, R12 ;  /* 0x0000001fff1d7819 */ /* 0x000fe4000001140c */
[----:B------:R-:W-:-:S04]  /*3110*/  LEA R28, P0, R12, R15, 0x4 ;  /* 0x0000000f0c1c7211 */ /* 0x000fc800078020ff */
[----:B------:R-:W-:-:S06]  /*3120*/  LEA.HI.X R29, R12, R17, R29, 0x4, P0 ;  /* 0x000000110c1d7211 */ /* 0x000fcc00000f241d */
[----:B------:R-:W3:Y:S01]  /*3130*/  LDG.E.128 R28, [R28.64] ;  /* 0x000000061c1c7981 */ /* 0x000ee2000c1e1d00 */
[----:B------:R-:W-:Y:S01]  /*3140*/  IMAD R49, R5, c[0x0][0x2d8], RZ ;  /* 0x0000b60005317a24 */ /* 0x000fe200078e02ff */
[----:B------:R-:W-:-:S03]  /*3150*/  UIADD3 UR4, UR4, -0x80, URZ ;  /* 0xffffff8004047890 */ /* 0x000fc6000fffe03f */
        /* <DEDUP_REMOVED lines=15> */
[----:B------:R-:W-:Y:S02]  /*3250*/  @!P0 FMUL.FTZ R40, R40, -1.4426950216293334961 ;  /* 0xbfb8aa3b28288820 */ /* 0x000fe40000410000 */
[----:B------:R-:W-:Y:S02]  /*3260*/  @!P1 FMUL.FTZ R28, R41, -1.4426950216293334961 ;  /* 0xbfb8aa3b291c9820 */ /* 0x000fe40000410000 */
[----:B------:R-:W-:Y:S02]  /*3270*/  @!P2 FMUL.FTZ R44, R42, -1.4426950216293334961 ;  /* 0xbfb8aa3b2a2ca820 */ /* 0x000fe40000410000 */
[----:B------:R-:W3:Y:S01]  /*3280*/  @!P0 MUFU.EX2 R40, R40 ;  /* 0x0000002800288308 */ /* 0x000ee20000000800 */
[----:B------:R-:W-:-:S07]  /*3290*/  @!P3 FMUL.FTZ R45, R43, -1.4426950216293334961 ;  /* 0xbfb8aa3b2b2db820 */ /* 0x000fce0000410000 */
[----:B------:R4:W5:Y:S01]  /*32a0*/  @!P1 MUFU.EX2 R41, R28 ;  /* 0x0000001c00299308 */ /* 0x0009620000000800 */
[----:B------:R-:W-:-:S06]  /*32b0*/  NOP ;  /* 0x0000000000007918 */ /* 0x000fcc0000000000 */
[----:B---3--:R-:W-:Y:S01]  /*32c0*/  @!P0 FADD.FTZ R42, R40, 1 ;  /* 0x3f800000282a8421 */ /* 0x008fe20000010000 */
[----:B----4-:R-:W3:Y:S01]  /*32d0*/  LDS.128 R28, [R20.X16] ;  /* 0x00000000141c7984 */ /* 0x010ee2000000cc00 */
[----:B------:R-:W4:Y:S01]  /*32e0*/  @!P2 MUFU.EX2 R44, R44 ;  /* 0x0000002c002ca308 */ /* 0x000f220000000800 */
[----:B-----5:R-:W-:Y:S02]  /*32f0*/  @!P1 FADD.FTZ R43, R41, 1 ;  /* 0x3f800000292b9421 */ /* 0x020fe40000010000 */
[----:B------:R-:W-:-:S05]  /*3300*/  IMAD.WIDE.U32 R40, R6, c[0x0][0x2d8], R68 ;  /* 0x0000b60006287a25 */ /* 0x000fca00078e0044 */
[----:B------:R-:W5:Y:S01]  /*3310*/  @!P3 MUFU.EX2 R45, R45 ;  /* 0x0000002d002db308 */ /* 0x000f620000000800 */
[----:B------:R-:W-:Y:S01]  /*3320*/  IADD3 R41, R41, R49, RZ ;  /* 0x0000003129297210 */ /* 0x000fe20007ffe0ff */
[----:B------:R-:W-:Y:S02]  /*3330*/  IMAD R49, R10, c[0x0][0x2e4], R37 ;  /* 0x0000b9000a317a24 */ /* 0x000fe400078e0225 */
[----:B----4-:R-:W-:-:S04]  /*3340*/  @!P2 FADD.FTZ R44, R44, 1 ;  /* 0x3f8000002c2ca421 */ /* 0x010fc80000010000 */
[----:B------:R4:W0:Y:S01]  /*3350*/  @!P1 MUFU.RCP R46, R43 ;  /* 0x0000002b002e9308 */ /* 0x0008220000001000 */
[----:B------:R-:W-:-:S04]  /*3360*/  IMAD.WIDE.U32 R36, R10, c[0x0][0x2e0], R40 ;  /* 0x0000b8000a247a25 */ /* 0x000fc800078e0028 */
[----:B------:R-:W-:Y:S01]  /*3370*/  IMAD.WIDE.U32 R40, R6, c[0x0][0x2f8], R68 ;  /* 0x0000be0006287a25 */ /* 0x000fe200078e0044 */
[----:B------:R-:W-:Y:S02]  /*3380*/  IADD3 R37, R37, R49, RZ ;  /* 0x0000003125257210 */ /* 0x000fe40007ffe0ff */
[----:B------:R1:W2:Y:S01]  /*3390*/  @!P0 MUFU.RCP R47, R42 ;  /* 0x0000002a002f8308 */ /* 0x0002a20000001000 */
[----:B----4-:R-:W-:Y:S01]  /*33a0*/  LEA R43, P4, R36, c[0x0][0x330], 0x2 ;  /* 0x0000cc00242b7a11 */ /* 0x010fe200078810ff */
[----:B-----5:R-:W-:-:S03]  /*33b0*/  @!P3 FADD.FTZ R45, R45, 1 ;  /* 0x3f8000002d2db421 */ /* 0x020fc60000010000 */
[----:B------:R-:W-:-:S03]  /*33c0*/  LEA.HI.X R37, R36, c[0x0][0x334], R37, 0x2, P4 ;  /* 0x0000cd0024257a11 */ /* 0x000fc600020f1425 */
[----:B------:R-:W4:Y:S01]  /*33d0*/  @!P2 MUFU.RCP R39, R44 ;  /* 0x0000002c0027a308 */ /* 0x000f220000001000 */
[----:B-1----:R-:W-:Y:S01]  /*33e0*/  IADD3 R42, P4, R43, R64, RZ ;  /* 0x000000402b2a7210 */ /* 0x002fe20007f9e0ff */
[----:B0-----:R-:W-:Y:S01]  /*33f0*/  @!P1 FMUL.FTZ R33, R33, R46 ;  /* 0x0000002e21219220 */ /* 0x001fe20000410000 */
[----:B------:R-:W-:Y:S02]  /*3400*/  IADD3 R18, P1, R18, -0x200, RZ ;  /* 0xfffffe0012127810 */ /* 0x000fe40007f3e0ff */
[----:B------:R-:W-:Y:S02]  /*3410*/  IADD3.X R43, R37, R56, RZ, P4, !PT ;  /* 0x00000038252b7210 */ /* 0x000fe400027fe4ff */
[----:B------:R-:W-:Y:S01]  /*3420*/  ISETP.GT.AND P4, PT, R21, 0x1, PT ;  /* 0x000000011500780c */ /* 0x000fe20003f84270 */
[----:B------:R0:W1:Y:S01]  /*3430*/  @!P3 MUFU.RCP R38, R45 ;  /* 0x0000002d0026b308 */ /* 0x0000620000001000 */
[----:B--2---:R-:W-:Y:S01]  /*3440*/  @!P0 FMUL.FTZ R32, R32, R47 ;  /* 0x0000002f20208220 */ /* 0x004fe20000410000 */
[----:B---3--:R2:W-:Y:S01]  /*3450*/  STG.E.128 [R42.64], R28 ;  /* 0x0000001c2a007986 */ /* 0x0085e2000c101d06 */
[----:B------:R-:W-:Y:S01]  /*3460*/  IMAD R47, R9, c[0x0][0x300], RZ ;  /* 0x0000c000092f7a24 */ /* 0x000fe200078e02ff */
[----:B------:R-:W-:Y:S01]  /*3470*/  IADD3 R21, R21, -0x1, RZ ;  /* 0xffffffff15157810 */ /* 0x000fe20007ffe0ff */
[----:B------:R-:W-:Y:S01]  /*3480*/  FADD.FTZ R0, R32, R0 ;  /* 0x0000000020007221 */ /* 0x000fe20000010000 */
[----:B------:R-:W-:Y:S01]  /*3490*/  IADD3.X R19, R19, -0x1, RZ, P1, !PT ;  /* 0xffffffff13137810 */ /* 0x000fe20000ffe4ff */
[----:B------:R-:W-:-:S02]  /*34a0*/  IMAD R47, R10, c[0x0][0x304], R47 ;  /* 0x0000c1000a2f7a24 */ /* 0x000fc400078e022f */
[----:B----4-:R-:W-:Y:S01]  /*34b0*/  @!P2 FMUL.FTZ R34, R34, R39 ;  /* 0x000000272222a220 */ /* 0x010fe20000410000 */
[----:B------:R-:W-:Y:S01]  /*34c0*/  BAR.SYNC.DEFER_BLOCKING 0x0 ;  /* 0x0000000000007b1d */ /* 0x000fe20000010000 */
[----:B0-----:R-:W-:Y:S01]  /*34d0*/  IMAD R45, R5, c[0x0][0x2f8], RZ ;  /* 0x0000be00052d7a24 */ /* 0x001fe200078e02ff */
[----:B------:R-:W-:-:S03]  /*34e0*/  IADD3 R11, P2, R11, -0x200, RZ ;  /* 0xfffffe000b0b7810 */ /* 0x000fc60007f5e0ff */
[----:B------:R-:W-:Y:S01]  /*34f0*/  IMAD R45, R6, c[0x0][0x2fc], R45 ;  /* 0x0000bf00062d7a24 */ /* 0x000fe200078e022d */
[----:B------:R-:W-:Y:S01]  /*3500*/  IADD3.X R13, R13, -0x1, RZ, P2, !PT ;  /* 0xffffffff0d0d7810 */ /* 0x000fe200017fe4ff */
[----:B-1----:R-:W-:Y:S01]  /*3510*/  @!P3 FMUL.FTZ R35, R35, R38 ;  /* 0x000000262323b220 */ /* 0x002fe20000410000 */
[----:B------:R-:W-:Y:S02]  /*3520*/  IADD3 R14, P3, R14, -0x200, RZ ;  /* 0xfffffe000e0e7810 */ /* 0x000fe40007f7e0ff */
[----:B------:R-:W-:Y:S02]  /*3530*/  IADD3 R41, R41, R45, RZ ;  /* 0x0000002d29297210 */ /* 0x000fe40007ffe0ff */
[----:B------:R-:W-:-:S03]  /*3540*/  IADD3.X R16, R16, -0x1, RZ, P3, !PT ;  /* 0xffffffff10107810 */ /* 0x000fc60001ffe4ff */
[----:B--2---:R-:W-:-:S05]  /*3550*/  IMAD.WIDE.U32 R28, R10, c[0x0][0x300], R40 ;  /* 0x0000c0000a1c7a25 */ /* 0x004fca00078e0028 */
        /* <DEDUP_REMOVED lines=12> */
[----:B------:R-:W-:Y:S01]  /*3620*/  FADD.FTZ R0, R0, R35 ;  /* 0x0000002300007221 */ /* 0x000fe20000010000 */
[----:B-1----:R0:W-:Y:S01]  /*3630*/  STG.E.128 [R64.64], R36 ;  /* 0x0000002440007986 */ /* 0x0021e2000c101d06 */
[----:B------:R-:W-:Y:S01]  /*3640*/  @!P4 CALL.REL.NOINC `(.L_x_8564) ;  /* 0x000000100000c944 */ /* 0x000fe20003c00000 */
[----:B------:R-:W-:Y:S05]  /*3650*/  BRA `(.L_x_8588) ;  /* 0xffffd2f000007947 */ /* 0x000fea000383ffff */
.L_x_8564:
[----:B------:R-:W-:Y:S02]  /*3660*/  ISETP.NE.U32.AND P0, PT, RZ, c[0x0][0x328], PT ;  /* 0x0000ca00ff007a0c */ /* 0x000fe40003f05070 */
[----:B------:R-:W-:Y:S02]  /*3670*/  ISETP.NE.U32.AND P2, PT, RZ, c[0x0][0x348], PT ;  /* 0x0000d200ff007a0c */ /* 0x000fe40003f45070 */
[----:B------:R-:W-:Y:S02]  /*3680*/  ISETP.NE.AND.EX P1, PT, RZ, c[0x0][0x32c], PT, P0 ;  /* 0x0000cb00ff007a0c */ /* 0x000fe40003f25300 */
        /* <DEDUP_REMOVED lines=21> */
.L_x_8590:
[----:B-1----:R-:W-:Y:S05]  /*37e0*/  BSYNC B0 ;  /* 0x0000000000007941 */ /* 0x002fea0003800000 */
.L_x_8589:
        /* <DEDUP_REMOVED lines=23> */
.L_x_8592:
[----:B------:R-:W1:Y:S02]  /*3960*/  S2R R15, SR_TID.X ;  /* 0x00000000000f7919 */ /* 0x000e640000002100 */
.L_x_8593:
[----:B-1----:R-:W-:Y:S05]  /*3970*/  BSYNC B0 ;  /* 0x0000000000007941 */ /* 0x002fea0003800000 */
.L_x_8591:
        /* <DEDUP_REMOVED lines=10> */
.L_x_8594:
        /* <DEDUP_REMOVED lines=26> */
.L_x_8595:
        /* <DEDUP_REMOVED lines=12> */
.L_x_9159:


//--------------------- .text._Z25selective_scan_bwd_kernelI32Selective_Scan_bwd_kernel_traitsILi32ELi4ELb1ELb1ELb0ELb0ELb0EffEEv12SSMParamsBwd --------------------------
	.section	.text._Z25selective_scan_bwd_kernelI32Selective_Scan_bwd_kernel_traitsILi32ELi4ELb1ELb1ELb0ELb0ELb0EffEEv12SSMParamsBwd,"ax",@progbits
	.sectioninfo	@"SHI_REGISTERS=112"
	.align	128
        .global         _Z25selective_scan_bwd_kernelI32Selective_Scan_bwd_kernel_traitsILi32ELi4ELb1ELb1ELb0ELb0ELb0EffEEv12SSMParamsBwd
        .type           _Z25selective_scan_bwd_kernelI32Selective_Scan_bwd_kernel_traitsILi32ELi4ELb1ELb1ELb0ELb0ELb0EffEEv12SSMParamsBwd,@function
        .size           _Z25selective_scan_bwd_kernelI32Selective_Scan_bwd_kernel_traitsILi32ELi4ELb1ELb1ELb0ELb0ELb0EffEEv12SSMParamsBwd,(.L_x_9160 - _Z25selective_scan_bwd_kernelI32Selective_Scan_bwd_kernel_traitsILi32ELi4ELb1ELb1ELb0ELb0ELb0EffEEv12SSMParamsBwd)
        .other          _Z25selective_scan_bwd_kernelI32Selective_Scan_bwd_kernel_traitsILi32ELi4ELb1ELb1ELb0ELb0ELb0EffEEv12SSMParamsBwd,@"STO_CUDA_ENTRY STV_DEFAULT"
_Z25selective_scan_bwd_kernelI32Selective_Scan_bwd_kernel_traitsILi32ELi4ELb1ELb1ELb0ELb0ELb0EffEEv12SSMParamsBwd:
.text._Z25selective_scan_bwd_kernelI32Selective_Scan_bwd_kernel_traitsILi32ELi4ELb1ELb1ELb0ELb0ELb0EffEEv12SSMParamsBwd:
        /* <DEDUP_REMOVED lines=23> */
[C---:B------:R-:W-:Y:S01]  /*0170*/  LOP3.LUT R12, R0.reuse, c[0x0][0x178], RZ, 0x3c, !PT ;  /* 0x00005e00000c7a12 */ /* 0x040fe200078e3cff */
[C---:B------:R-:W-:Y:S01]  /*0180*/  IMAD R15, R49.reuse, c[0x0][0x1d8], RZ ;  /* 0x00007600310f7a24 */ /* 0x040fe200078e02ff */
[----:B------:R-:W-:Y:S01]  /*0190*/  MOV R13, c[0x0][0x174] ;  /* 0x00005d00000d7a02 */ /* 0x000fe20000000f00 */
[----:B------:R-:W-:Y:S01]  /*01a0*/  IMAD R19, R49, c[0x0][0x280], RZ ;  /* 0x0000a00031137a24 */ /* 0x000fe200078e02ff */
[----:B0-----:R-:W-:Y:S01]  /*01b0*/  IABS R2, R0 ;  /* 0x0000000000027213 */ /* 0x001fe20000000000 */
[----:B------:R-:W-:Y:S01]  /*01c0*/  IMAD R15, R0, c[0x0][0x1dc], R15 ;  /* 0x00007700000f7a24 */ /* 0x000fe200078e020f */
[----:B-1----:R-:W-:Y:S01]  /*01d0*/  HFMA2.MMA R6, -RZ, RZ, 0, 0 ;  /* 0x00000000ff067435 */ /* 0x002fe200000001ff */
[----:B------:R-:W-:Y:S01]  /*01e0*/  ISETP.GE.AND P2, PT, R12, RZ, PT ;  /* 0x000000ff0c00720c */ /* 0x000fe20003f46270 */
[C---:B------:R-:W-:Y:S01]  /*01f0*/  IMAD R12, R70.reuse, c[0x0][0x278], RZ ;  /* 0x00009e00460c7a24 */ /* 0x040fe200078e02ff */
[----:B------:R-:W-:Y:S01]  /*0200*/  ISETP.GE.AND P3, PT, R13, 0x1, PT ;  /* 0x000000010d00780c */ /* 0x000fe20003f66270 */
[----:B--2---:R-:W-:Y:S01]  /*0210*/  IMAD R4, R70, c[0x0][0x1d0], RZ ;  /* 0x0000740046047a24 */ /* 0x004fe200078e02ff */
[----:B------:R-:W-:Y:S01]  /*0220*/  CS2R R32, SRZ ;  /* 0x0000000000207805 */ /* 0x000fe2000001ff00 */
[----:B------:R-:W-:Y:S01]  /*0230*/  IMAD R19, R0, c[0x0][0x284], R19 ;  /* 0x0000a10000137a24 */ /* 0x000fe200078e0213 */
[----:B---3--:R-:W-:Y:S01]  /*0240*/  IADD3 R10, RZ, -R7, RZ ;  /* 0x80000007ff0a7210 */ /* 0x008fe20007ffe0ff */
[----:B------:R-:W-:Y:S01]  /*0250*/  CS2R R34, SRZ ;  /* 0x0000000000227805 */ /* 0x000fe2000001ff00 */
[----:B------:R-:W-:Y:S01]  /*0260*/  HFMA2.MMA R53, -RZ, RZ, 0, 0 ;  /* 0x00000000ff357435 */ /* 0x000fe200000001ff */
[----:B------:R-:W-:-:S02]  /*0270*/  MOV R55, RZ ;  /* 0x000000ff00377202 */ /* 0x000fc40000000f00 */
[----:B------:R-:W-:-:S04]  /*0280*/  IMAD R3, R10, R11, RZ ;  /* 0x0000000b0a037224 */ /* 0x000fc800078e02ff */
[----:B------:R-:W-:-:S04]  /*0290*/  IMAD.HI.U32 R7, R7, R3, R6 ;  /* 0x0000000307077227 */ /* 0x000fc800078e0006 */
        /* <DEDUP_REMOVED lines=10> */
[----:B------:R-:W-:-:S03]  /*0340*/  IMAD.WIDE.U32 R6, R51, c[0x0][0x278], RZ ;  /* 0x00009e0033067a25 */ /* 0x000fc600078e00ff */
[----:B------:R-:W-:Y:S01]  /*0350*/  IADD3 R5, R5, R9, RZ ;  /* 0x0000000905057210 */ /* 0x000fe20007ffe0ff */
[----:B------:R-:W-:Y:S02]  /*0360*/  IMAD R9, R51, c[0x0][0x27c], R12 ;  /* 0x00009f0033097a24 */ /* 0x000fe400078e020c */
[----:B------:R-:W-:Y:S02]  /*0370*/  IMAD R12, R70, c[0x0][0x190], RZ ;  /* 0x00006400460c7a24 */ /* 0x000fe400078e02ff */
[----:B------:R-:W-:Y:S01]  /*0380*/  IMAD.WIDE.U32 R2, R0, c[0x0][0x1d8], R2 ;  /* 0x0000760000027a25 */ /* 0x000fe200078e0002 */
[----:B------:R-:W-:Y:S02]  /*0390*/  IADD3 R7, R7, R9, RZ ;  /* 0x0000000907077210 */ /* 0x000fe40007ffe0ff */
[----:B------:R-:W-:Y:S01]  /*03a0*/  @!P1 IADD3 R8, R8, -R11, RZ ;  /* 0x8000000b08089210 */ /* 0x000fe20007ffe0ff */
[----:B------:R-:W-:Y:S01]  /*03b0*/  IMAD R17, R51, c[0x0][0x194], R12 ;  /* 0x0000650033117a24 */ /* 0x000fe200078e020c */
[----:B------:R-:W-:-:S02]  /*03c0*/  @!P1 IADD3 R10, R10, 0x1, RZ ;  /* 0x000000010a0a9810 */ /* 0x000fc40007ffe0ff */
[----:B------:R-:W-:Y:S01]  /*03d0*/  ISETP.GE.U32.AND P0, PT, R8, R11, PT ;  /* 0x0000000b0800720c */ /* 0x000fe20003f06070 */
[----:B------:R-:W-:Y:S01]  /*03e0*/  IMAD.WIDE.U32 R8, R51, c[0x0][0x190], RZ ;  /* 0x0000640033087a25 */ /* 0x000fe200078e00ff */
[----:B------:R-:W-:Y:S02]  /*03f0*/  LEA R11, R13, 0xffffff80, 0x7 ;  /* 0xffffff800d0b7811 */ /* 0x000fe400078e38ff */
[----:B------:R-:W-:Y:S02]  /*0400*/  ISETP.NE.AND P1, PT, RZ, c[0x0][0x178], PT ;  /* 0x00005e00ff007a0c */ /* 0x000fe40003f25270 */
        /* <DEDUP_REMOVED lines=56> */
[----:B------:R-:W-:Y:S01]  /*0790*/  IMAD.WIDE.U32 R38, R0, c[0x0][0x180], RZ ;  /* 0x0000600000267a25 */ /* 0x000fe200078e00ff */
[----:B------:R-:W-:-:S03]  /*07a0*/  UMOV UR4, URZ ;  /* 0x0000003f00047c82 */ /* 0x000fc60008000000 */
[----:B------:R-:W-:-:S04]  /*07b0*/  IMAD.WIDE.U32 R40, R0, c[0x0][0x1b8], RZ ;  /* 0x00006e0000287a25 */ /* 0x000fc800078e00ff */
[----:B0-----:R-:W-:Y:S01]  /*07c0*/  IMAD.WIDE.U32 R4, R51, c[0x0][0x298], R52 ;  /* 0x0000a60033047a25 */ /* 0x001fe200078e0034 */
[----:B------:R-:W-:Y:S02]  /*07d0*/  MOV R53, RZ ;  /* 0x000000ff00357202 */ /* 0x000fe40000000f00 */
[C---:B------:R-:W-:Y:S02]  /*07e0*/  LOP3.LUT R72, R52.reuse, 0x1f, RZ, 0xc0, !PT ;  /* 0x0000001f34487812 */ /* 0x040fe400078ec0ff */
[----:B------:R-:W-:Y:S01]  /*07f0*/  IADD3 R5, R5, R7, RZ ;  /* 0x0000000705057210 */ /* 0x000fe20007ffe0ff */
[----:B------:R-:W-:Y:S01]  /*0800*/  IMAD R7, R49, c[0x0][0x1b8], RZ ;  /* 0x00006e0031077a24 */ /* 0x000fe200078e02ff */
[----:B------:R-:W-:Y:S02]  /*0810*/  SHF.R.S32.HI R65, RZ, 0x1f, R52 ;  /* 0x0000001fff417819 */ /* 0x000fe40000011434 */
[----:B------:R-:W-:Y:S01]  /*0820*/  IADD3 R66, R52, 0x200, RZ ;  /* 0x0000020034427810 */ /* 0x000fe20007ffe0ff */
        /* <DEDUP_REMOVED lines=15> */
.L_x_8611:
[----:B------:R-:W-:Y:S01]  /*0920*/  BAR.SYNC.DEFER_BLOCKING 0x0 ;  /* 0x0000000000007b1d */ /* 0x000fe20000010000 */
[C---:B------:R-:W-:Y:S02]  /*0930*/  SHF.L.U32 R68, R52.reuse, 0x4, RZ ;  /* 0x0000000434447819 */ /* 0x040fe400000006ff */
[----:B---3--:R-:W-:-:S02]  /*0940*/  SHF.L.U64.HI R13, R52, 0x4, R65 ;  /* 0x00000004340d7819 */ /* 0x008fc40000010241 */
[----:B------:R-:W-:-:S04]  /*0950*/  IADD3 R16, P0, R54, R68, RZ ;  /* 0x0000004436107210 */ /* 0x000fc80007f1e0ff */
[----:B------:R-:W-:-:S06]  /*0960*/  IADD3.X R17, R56, R13, RZ, P0, !PT ;  /* 0x0000000d38117210 */ /* 0x000fcc00007fe4ff */
[----:B--2---:R-:W2:Y:S01]  /*0970*/  LDG.E.128 R16, [R16.64] ;  /* 0x0000000610107981 */ /* 0x004ea2000c1e1d00 */
[----:B------:R-:W-:-:S04]  /*0980*/  IADD3 R8, P0, R57, R68, RZ ;  /* 0x0000004439087210 */ /* 0x000fc80007f1e0ff */
[----:B------:R-:W-:Y:S01]  /*0990*/  IADD3.X R9, R58, R13, RZ, P0, !PT ;  /* 0x0000000d3a097210 */ /* 0x000fe200007fe4ff */
[----:B--2---:R-:W-:Y:S01]  /*09a0*/  STS.128 [R64.X16], R16 ;  /* 0x0000001040007388 */ /* 0x004fe2000000cc00 */
        /* <DEDUP_REMOVED lines=26> */
[----:B-1----:R-:W-:Y:S05]  /*0b50*/  @!P0 BRA `(.L_x_8597) ;  /* 0x0000146000008947 */ /* 0x002fea0003800000 */
[----:B------:R-:W-:Y:S01]  /*0b60*/  HFMA2.MMA R79, -RZ, RZ, 0, 0 ;  /* 0x00000000ff4f7435 */ /* 0x000fe200000001ff */
[--C-:B------:R-:W-:Y:S01]  /*0b70*/  FADD.FTZ R80, R15, R50.reuse ;  /* 0x000000320f507221 */ /* 0x100fe20000010000 */
[----:B------:R-:W-:Y:S01]  /*0b80*/  CS2R R76, SRZ ;  /* 0x00000000004c7805 */ /* 0x000fe2000001ff00 */
[--C-:B------:R-:W-:Y:S01]  /*0b90*/  FADD.FTZ R83, R14, R50.reuse ;  /* 0x000000320e537221 */ /* 0x100fe20000010000 */
[----:B------:R-:W-:Y:S01]  /*0ba0*/  CS2R R10, SRZ ;  /* 0x00000000000a7805 */ /* 0x000fe2000001ff00 */
[--C-:B------:R-:W-:Y:S01]  /*0bb0*/  FADD.FTZ R78, R13, R50.reuse ;  /* 0x000000320d4e7221 */ /* 0x100fe20000010000 */
[----:B------:R-:W-:Y:S01]  /*0bc0*/  CS2R R8, SRZ ;  /* 0x0000000000087805 */ /* 0x000fe2000001ff00 */
[----:B------:R-:W-:-:S03]  /*0bd0*/  FADD.FTZ R81, R12, R50 ;  /* 0x000000320c517221 */ /* 0x000fc60000010000 */
.L_x_8610:
[----:B------:R-:W-:Y:S01]  /*0be0*/  SHF.R.S32.HI R91, RZ, 0x1f, R79 ;  /* 0x0000001fff5b7819 */ /* 0x000fe2000001144f */
[----:B------:R-:W-:Y:S01]  /*0bf0*/  IMAD.WIDE.U32 R24, R79, c[0x0][0x1a0], RZ ;  /* 0x000068004f187a25 */ /* 0x000fe200078e00ff */
[----:B------:R-:W-:-:S03]  /*0c00*/  MOV R68, R38 ;  /* 0x0000002600447202 */ /* 0x000fc60000000f00 */
[C---:B------:R-:W-:Y:S01]  /*0c10*/  IMAD R26, R91.reuse, c[0x0][0x1a0], RZ ;  /* 0x000068005b1a7a24 */ /* 0x040fe200078e02ff */
[----:B------:R-:W-:Y:S01]  /*0c20*/  LEA R29, P1, R24, R61, 0x2 ;  /* 0x0000003d181d7211 */ /* 0x000fe200078210ff */
[----:B------:R-:W-:Y:S02]  /*0c30*/  IMAD R28, R91, c[0x0][0x188], RZ ;  /* 0x000062005b1c7a24 */ /* 0x000fe400078e02ff */
[C---:B------:R-:W-:Y:S02]  /*0c40*/  IMAD R73, R79.reuse, c[0x0][0x1a4], R26 ;  /* 0x000069004f497a24 */ /* 0x040fe400078e021a */
[----:B------:R-:W-:-:S03]  /*0c50*/  IMAD.WIDE.U32 R26, R79, c[0x0][0x188], R68 ;  /* 0x000062004f1a7a25 */ /* 0x000fc600078e0044 */
[----:B------:R-:W-:Y:S01]  /*0c60*/  IADD3 R25, R25, R73, RZ ;  /* 0x0000004919197210 */ /* 0x000fe20007ffe0ff */
[----:B------:R-:W-:Y:S01]  /*0c70*/  IMAD R31, R79, c[0x0][0x18c], R28 ;  /* 0x000063004f1f7a24 */ /* 0x000fe200078e021c */
[----:B------:R-:W-:Y:S02]  /*0c80*/  LEA R74, P0, R26, c[0x0][0x220], 0x2 ;  /* 0x000088001a4a7a11 */ /* 0x000fe400078010ff */
[----:B------:R-:W-:Y:S02]  /*0c90*/  LEA.HI.X R25, R24, R62, R25, 0x2, P1 ;  /* 0x0000003e18197211 */ /* 0x000fe400008f1419 */
[C---:B------:R-:W-:Y:S02]  /*0ca0*/  LEA R24, P1, R52.reuse, R29, 0x4 ;  /* 0x0000001d34187211 */ /* 0x040fe400078220ff */
[----:B------:R-:W-:Y:S02]  /*0cb0*/  IADD3 R27, R27, R31, RZ ;  /* 0x0000001f1b1b7210 */ /* 0x000fe40007ffe0ff */
[----:B------:R-:W-:-:S02]  /*0cc0*/  LEA.HI.X R25, R52, R25, R65, 0x4, P1 ;  /* 0x0000001934197211 */ /* 0x000fc400008f2441 */
[----:B------:R-:W-:-:S04]  /*0cd0*/  LEA.HI.X R75, R26, c[0x0][0x224], R27, 0x2, P0 ;  /* 0x000089001a4b7a11 */ /* 0x000fc800000f141b */
[----:B--2---:R-:W2:Y:S04]  /*0ce0*/  LDG.E.128 R24, [R24.64] ;  /* 0x0000000618187981 */ /* 0x004ea8000c1e1d00 */
[----:B0-----:R0:W3:Y:S01]  /*0cf0*/  LDG.E R73, [R74.64] ;  /* 0x000000064a497981 */ /* 0x0010e2000c1e1900 */
[----:B------:R-:W-:Y:S02]  /*0d00*/  MOV R28, R40 ;  /* 0x00000028001c7202 */ /* 0x000fe40000000f00 */
[----:B------:R-:W-:Y:S01]  /*0d10*/  MOV R29, R71 ;  /* 0x00000047001d7202 */ /* 0x000fe20000000f00 */
[----:B------:R-:W-:-:S04]  /*0d20*/  IMAD R68, R91, c[0x0][0x1c0], RZ ;  /* 0x000070005b447a24 */ /* 0x000fc800078e02ff */
[----:B------:R-:W-:-:S04]  /*0d30*/  IMAD.WIDE.U32 R30, R79, c[0x0][0x1c0], R28 ;  /* 0x000070004f1e7a25 */ /* 0x000fc800078e001c */
[----:B------:R-:W-:Y:S01]  /*0d40*/  IMAD R29, R79, c[0x0][0x1c4], R68 ;  /* 0x000071004f1d7a24 */ /* 0x000fe200078e0244 */
[----:B------:R-:W-:-:S04]  /*0d50*/  LEA R28, P1, R30, c[0x0][0x230], 0x2 ;  /* 0x00008c001e1c7a11 */ /* 0x000fc800078210ff */
[----:B------:R-:W-:-:S04]  /*0d60*/  IADD3 R29, R31, R29, RZ ;  /* 0x0000001d1f1d7210 */ /* 0x000fc80007ffe0ff */
[----:B------:R-:W-:Y:S02]  /*0d70*/  LEA.HI.X R29, R30, c[0x0][0x234], R29, 0x2, P1 ;  /* 0x00008d001e1d7a11 */ /* 0x000fe400008f141d */
[----:B------:R-:W-:Y:S01]  /*0d80*/  IADD3 R93, R63, -0x1, RZ ;  /* 0xffffffff3f5d7810 */ /* 0x000fe20007ffe0ff */
[----:B------:R-:W-:-:S03]  /*0d90*/  FADD.FTZ R85, R12, R50 ;  /* 0x000000320c557221 */ /* 0x000fc60000010000 */
[----:B------:R-:W-:-:S04]  /*0da0*/  LEA.HI R30, R93, R93, RZ, 0x1 ;  /* 0x0000005d5d1e7211 */ /* 0x000fc800078f08ff */
[----:B------:R-:W-:-:S04]  /*0db0*/  LOP3.LUT R68, R30, 0xfffffe, RZ, 0xc0, !PT ;  /* 0x00fffffe1e447812 */ /* 0x000fc800078ec0ff */
[----:B------:R-:W-:Y:S02]  /*0dc0*/  IADD3 R68, R93, -R68, RZ ;  /* 0x800000445d447210 */ /* 0x000fe40007ffe0ff */
[----:B------:R-:W-:Y:S02]  /*0dd0*/  ISETP.NE.AND P1, PT, R52, RZ, PT ;  /* 0x000000ff3400720c */ /* 0x000fe40003f25270 */
[----:B0-----:R-:W-:Y:S02]  /*0de0*/  LEA R75, R68, R79, 0x8 ;  /* 0x0000004f444b7211 */ /* 0x001fe400078e40ff */
[----:B------:R-:W-:Y:S02]  /*0df0*/  ISETP.GT.AND P0, PT, R63, 0x1, PT ;  /* 0x000000013f00780c */ /* 0x000fe40003f04270 */
[----:B------:R-:W-:Y:S02]  /*0e00*/  SEL R95, R75, R66, !P1 ;  /* 0x000000424b5f7207 */ /* 0x000fe40004800000 */
[----:B------:R-:W-:Y:S01]  /*0e10*/  ISETP.EQ.AND P0, PT, R72, RZ, P0 ;  /* 0x000000ff4800720c */ /* 0x000fe20000702270 */
[----:B--2---:R-:W-:Y:S01]  /*0e20*/  STS.128 [R64.X16], R24 ;  /* 0x0000001840007388 */ /* 0x004fe2000000cc00 */
[----:B------:R-:W-:-:S06]  /*0e30*/  NOP ;  /* 0x0000000000007918 */ /* 0x000fcc0000000000 */
[----:B------:R0:W2:Y:S01]  /*0e40*/  LDG.E R94, [R28.64] ;  /* 0x000000061c5e7981 */ /* 0x0000a2000c1e1900 */
[----:B---3--:R-:W-:-:S03]  /*0e50*/  FMUL.FTZ R74, R73, 1.4426950216293334961 ;  /* 0x3fb8aa3b494a7820 */ /* 0x008fc60000410000 */
[----:B-1----:R-:W1:Y:S01]  /*0e60*/  LDS.128 R24, [R64.X16] ;  /* 0x0000000040187984 */ /* 0x002e62000000cc00 */
[----:B------:R-:W-:-:S04]  /*0e70*/  FMUL.FTZ R31, R74, R85 ;  /* 0x000000554a1f7220 */ /* 0x000fc80000410000 */
[----:B------:R-:W3:Y:S01]  /*0e80*/  MUFU.EX2 R30, R31 ;  /* 0x0000001f001e7308 */ /* 0x000ee20000000800 */
[----:B------:R-:W-:Y:S02]  /*0e90*/  @P0 IADD3 R82, R63, -0x2, RZ ;  /* 0xfffffffe3f520810 */ /* 0x000fe40007ffe0ff */
[----:B------:R-:W-:Y:S01]  /*0ea0*/  ISETP.NE.AND P2, PT, R52, 0x1f, PT ;  /* 0x0000001f3400780c */ /* 0x000fe20003f45270 */
[----:B---3--:R3:W-:Y:S02]  /*0eb0*/  STS [R95.X4+0x648], R30 ;  /* 0x0006481e5f007388 */ /* 0x0087e40000004800 */
[----:B------:R-:W-:Y:S01]  /*0ec0*/  @P0 IMAD R89, R82, c[0x0][0x16c], R79 ;  /* 0x00005b0052590a24 */ /* 0x000fe200078e024f */
[----:B------:R-:W-:-:S03]  /*0ed0*/  MOV R68, RZ ;  /* 0x000000ff00447202 */ /* 0x000fc60000000f00 */
[----:B------:R-:W-:Y:S01]  /*0ee0*/  @P0 IMAD.WIDE R88, R89, 0x8, R2 ;  /* 0x0000000859580825 */ /* 0x000fe200078e0202 */
[----:B------:R-:W-:Y:S03]  /*0ef0*/  BAR.SYNC.DEFER_BLOCKING 0x0 ;  /* 0x0000000000007b1d */ /* 0x000fe60000010000 */
[--C-:B------:R-:W-:Y:S02]  /*0f00*/  FADD.FTZ R84, R13, R50.reuse ;  /* 0x000000320d547221 */ /* 0x100fe40000010000 */
[----:B------:R-:W-:Y:S02]  /*0f10*/  FADD.FTZ R87, R14, R50 ;  /* 0x000000320e577221 */ /* 0x000fe40000010000 */
[C---:B------:R-:W-:Y:S02]  /*0f20*/  FMUL.FTZ R31, R74.reuse, R84 ;  /* 0x000000544a1f7220 */ /* 0x040fe40000410000 */
[----:B------:R-:W-:-:S02]  /*0f30*/  FMUL.FTZ R75, R74, R87 ;  /* 0x000000574a4b7220 */ /* 0x000fc40000410000 */
[----:B------:R-:W-:Y:S01]  /*0f40*/  FADD.FTZ R82, R15, R50 ;  /* 0x000000320f527221 */ /* 0x000fe20000010000 */
[----:B------:R4:W5:Y:S04]  /*0f50*/  @P0 LDG.E R68, [R88.64+0x4] ;  /* 0x0000040658440981 */ /* 0x000968000c1e1900 */
[----:B----4-:R4:W2:Y:S01]  /*0f60*/  @P2 LDS R88, [R52.X4+0xe4c] ;  /* 0x000e4c0034582984 */ /* 0x0108a20000004800 */
[----:B------:R-:W1:Y:S01]  /*0f70*/  MUFU.EX2 R31, R31 ;  /* 0x0000001f001f7308 */ /* 0x000e620000000800 */
[----:B0-----:R-:W-:-:S07]  /*0f80*/  FMUL.FTZ R28, R74, R82 ;  /* 0x000000524a1c7220 */ /* 0x001fce0000410000 */
[----:B------:R-:W0:Y:S08]  /*0f90*/  MUFU.EX2 R75, R75 ;  /* 0x0000004b004b7308 */ /* 0x000e300000000800 */
[----:B---3--:R-:W3:Y:S01]  /*0fa0*/  MUFU.EX2 R95, R28 ;  /* 0x0000001c005f7308 */ /* 0x008ee20000000800 */
[----:B-1----:R-:W-:Y:S02]  /*0fb0*/  FMUL.FTZ R86, R30, R31 ;  /* 0x0000001f1e567220 */ /* 0x002fe40000410000 */
[----:B------:R-:W-:-:S02]  /*0fc0*/  FMUL.FTZ R89, R4, R81 ;  /* 0x0000005104597220 */ /* 0x000fc40000410000 */
[----:B------:R-:W-:Y:S02]  /*0fd0*/  FMUL.FTZ R74, R5, R78 ;  /* 0x0000004e054a7220 */ /* 0x000fe40000410000 */
[----:B------:R-:W-:Y:S02]  /*0fe0*/  FMUL.FTZ R29, R6, R83 ;  /* 0x00000053061d7220 */ /* 0x000fe40000410000 */
[----:B0-----:R-:W-:Y:S01]  /*0ff0*/  FMUL.FTZ R102, R75, R86 ;  /* 0x000000564b667220 */ /* 0x001fe20000410000 */
[----:B------:R-:W-:Y:S01]  /*1000*/  BSSY B0, `(.L_x_8598) ;  /* 0x0000013000007945 */ /* 0x000fe20003800000 */
[----:B------:R-:W-:Y:S02]  /*1010*/  FMUL.FTZ R96, R7, R80 ;  /* 0x0000005007607220 */ /* 0x000fe40000410000 */
[----:B------:R-:W-:Y:S02]  /*1020*/  FMUL.FTZ R89, R89, R24 ;  /* 0x0000001859597220 */ /* 0x000fe40000410000 */
[----:B------:R-:W-:-:S02]  /*1030*/  FMUL.FTZ R74, R74, R25 ;  /* 0x000000194a4a7220 */ /* 0x000fc40000410000 */
[----:B------:R-:W-:Y:S02]  /*1040*/  FMUL.FTZ R98, R29, R26 ;  /* 0x0000001a1d627220 */ /* 0x000fe40000410000 */
[----:B------:R-:W-:Y:S02]  /*1050*/  FMUL.FTZ R96, R96, R27 ;  /* 0x0000001b60607220 */ /* 0x000fe40000410000 */
[----:B------:R-:W-:Y:S02]  /*1060*/  FFMA.FTZ R29, R89, R31, R74 ;  /* 0x0000001f591d7223 */ /* 0x000fe4000001004a */
[-C--:B--2---:R-:W-:Y:S02]  /*1070*/  FMUL.FTZ R92, R18, R94.reuse ;  /* 0x0000005e125c7220 */ /* 0x084fe40000410000 */
[-C--:B------:R-:W-:Y:S02]  /*1080*/  FMUL.FTZ R86, R19, R94.reuse ;  /* 0x0000005e13567220 */ /* 0x080fe40000410000 */
[----:B------:R-:W-:-:S02]  /*1090*/  FMUL.FTZ R90, R17, R94 ;  /* 0x0000005e115a7220 */ /* 0x000fc40000410000 */
        /* <DEDUP_REMOVED lines=9> */
.L_x_8599:
[----:B----4-:R-:W-:Y:S05]  /*1130*/  BSYNC B0 ;  /* 0x0000000000007941 */ /* 0x010fea0003800000 */
.L_x_8598:
[----:B01----:R-:W-:Y:S01]  /*1140*/  FMUL.FTZ R28, R95, R88 ;  /* 0x000000585f1c7220 */ /* 0x003fe20000410000 */
[----:B------:R-:W-:Y:S01]  /*1150*/  ISETP.GE.AND P0, PT, R64, 0x1, PT ;  /* 0x000000014000780c */ /* 0x000fe20003f06270 */
[C---:B------:R-:W-:Y:S01]  /*1160*/  FFMA.FTZ R29, R75.reuse, R29, R98 ;  /* 0x0000001d4b1d7223 */ /* 0x040fe20000010062 */
[----:B------:R-:W-:Y:S01]  /*1170*/  ISETP.NE.AND P3, PT, R72, 0x1f, PT ;  /* 0x0000001f4800780c */ /* 0x000fe20003f65270 */
[----:B------:R-:W-:Y:S01]  /*1180*/  FMUL.FTZ R94, R16, R94 ;  /* 0x0000005e105e7220 */ /* 0x000fe20000410000 */
[----:B------:R-:W-:Y:S01]  /*1190*/  ISETP.GE.U32.AND P4, PT, R72, 0x18, PT ;  /* 0x000000184800780c */ /* 0x000fe20003f86070 */
[C---:B------:R-:W-:Y:S01]  /*11a0*/  FFMA.FTZ R99, R75.reuse, R97, R90 ;  /* 0x000000614b637223 */ /* 0x040fe2000001005a */
[----:B------:R-:W-:Y:S01]  /*11b0*/  BSSY B0, `(.L_x_8600) ;  /* 0x0000080000007945 */ /* 0x000fe20003800000 */
[----:B------:R-:W-:Y:S02]  /*11c0*/  FMUL.FTZ R28, R75, R28 ;  /* 0x0000001c4b1c7220 */ /* 0x000fe40000410000 */
[----:B------:R-:W-:-:S02]  /*11d0*/  FFMA.FTZ R100, R95, R29, R96 ;  /* 0x0000001d5f647223 */ /* 0x000fc40000010060 */
        /* <DEDUP_REMOVED lines=29> */
[----:B-1----:R-:W-:Y:S01]  /*13b0*/  @P0 FMUL.FTZ R97, R97, R28 ;  /* 0x0000001c61610220 */ /* 0x002fe20000410000 */
[----:B------:R-:W-:Y:S02]  /*13c0*/  ISETP.GE.AND P0, PT, R63, c[0x0][0x174], PT ;  /* 0x00005d003f007a0c */ /* 0x000fe40003f06270 */
[----:B------:R-:W-:-:S03]  /*13d0*/  MOV R28, 0x3f800000 ;  /* 0x3f800000001c7802 */ /* 0x000fc60000000f00 */
[----:B--2---:R-:W-:Y:S01]  /*13e0*/  @!P3 FFMA.FTZ R99, R102, R103, R99 ;  /* 0x000000676663b223 */ /* 0x004fe20000010063 */
[----:B------:R-:W-:Y:S01]  /*13f0*/  SHFL.UP PT, R104, R97, 0x8, RZ ;  /* 0x0500000061687989 */ /* 0x000fe200000e00ff */
[----:B------:R-:W-:Y:S01]  /*1400*/  ISETP.NE.OR P0, PT, R72, RZ, P0 ;  /* 0x000000ff4800720c */ /* 0x000fe20000705670 */
[----:B---3--:R-:W-:Y:S02]  /*1410*/  @!P3 FMUL.FTZ R102, R102, R101 ;  /* 0x000000656666b220 */ /* 0x008fe40000410000 */
[----:B------:R-:W0:Y:S01]  /*1420*/  SHFL.UP PT, R103, R100, 0x8, RZ ;  /* 0x0500000064677989 */ /* 0x000e2200000e00ff */
[C---:B------:R-:W-:Y:S02]  /*1430*/  ISETP.GE.AND P3, PT, R64.reuse, 0x8, PT ;  /* 0x000000084000780c */ /* 0x040fe40003f66270 */
[----:B------:R-:W-:Y:S01]  /*1440*/  SHF.L.U32 R101, R79, 0x3, RZ ;  /* 0x000000034f657819 */ /* 0x000fe200000006ff */
[----:B------:R-:W1:Y:S04]  /*1450*/  SHFL.DOWN PT, R106, R99, 0x8, 0x1f ;  /* 0x09001f00636a7f89 */ /* 0x000e6800000e0000 */
[----:B------:R-:W2:Y:S04]  /*1460*/  SHFL.DOWN PT, R105, R102, 0x8, 0x1f ;  /* 0x09001f0066697f89 */ /* 0x000ea800000e0000 */
[----:B------:R-:W3:Y:S01]  /*1470*/  @!P0 LDS.64 R28, [R101+0xec8] ;  /* 0x000ec800651c8984 */ /* 0x000ee20000000a00 */
        /* <DEDUP_REMOVED lines=11> */
[----:B0-----:R-:W-:-:S03]  /*1530*/  @P0 FFMA.FTZ R100, R97, R103, R100 ;  /* 0x0000006761640223 */ /* 0x001fc60000010064 */
[----:B-----5:R0:W-:Y:S01]  /*1540*/  SHFL.IDX PT, R103, R68, RZ, 0x1f ;  /* 0x00001fff44677589 */ /* 0x0201e200000e0000 */
[----:B-1----:R-:W-:Y:S01]  /*1550*/  @P0 FMUL.FTZ R97, R97, R104 ;  /* 0x0000006861610220 */ /* 0x002fe20000410000 */
[----:B------:R-:W-:Y:S02]  /*1560*/  ISETP.NE.AND P0, PT, R52, RZ, PT ;  /* 0x000000ff3400720c */ /* 0x000fe40003f05270 */
[----:B------:R-:W-:Y:S01]  /*1570*/  SHFL.UP PT, R100, R100, 0x1, RZ ;  /* 0x0420000064647989 */ /* 0x000fe200000e00ff */
[C---:B--2---:R-:W-:Y:S01]  /*1580*/  @!P3 FFMA.FTZ R99, R102.reuse, R106, R99 ;  /* 0x0000006a6663b223 */ /* 0x044fe20000010063 */
[----:B------:R-:W-:Y:S02]  /*1590*/  LEA R106, R93, R52, 0x7 ;  /* 0x000000345d6a7211 */ /* 0x000fe400078e38ff */
[----:B------:R-:W1:Y:S01]  /*15a0*/  SHFL.UP PT, R97, R97, 0x1, RZ ;  /* 0x0420000061617989 */ /* 0x000e6200000e00ff */
[----:B----4-:R-:W-:Y:S01]  /*15b0*/  @!P3 FMUL.FTZ R102, R102, R105 ;  /* 0x000000696666b220 */ /* 0x010fe20000410000 */
[----:B------:R-:W-:-:S02]  /*15c0*/  IADD3 R106, -R106, c[0x0][0x168], RZ ;  /* 0x00005a006a6a7a10 */ /* 0x000fc40007ffe1ff */
[----:B------:R-:W-:Y:S01]  /*15d0*/  SHFL.DOWN PT, R109, R99, 0x1, 0x1f ;  /* 0x08201f00636d7f89 */ /* 0x000fe200000e0000 */
[----:B0-----:R-:W-:Y:S02]  /*15e0*/  SHF.L.U32 R68, R52, 0x4, RZ ;  /* 0x0000000434447819 */ /* 0x001fe400000006ff */
[C---:B------:R-:W-:Y:S01]  /*15f0*/  ISETP.GE.AND P3, PT, R106.reuse, 0x41, PT ;  /* 0x000000416a00780c */ /* 0x040fe20003f66270 */
[----:B------:R-:W0:Y:S01]  /*1600*/  SHFL.DOWN PT, R108, R102, 0x1, 0x1f ;  /* 0x08201f00666c7f89 */ /* 0x000e2200000e0000 */
[----:B------:R-:W-:-:S03]  /*1610*/  ISETP.GE.AND P4, PT, R106, 0x61, PT ;  /* 0x000000616a00780c */ /* 0x000fc60003f86270 */
[----:B------:R-:W2:Y:S04]  /*1620*/  SHFL.IDX PT, R104, R102, RZ, 0x1f ;  /* 0x00001fff66687589 */ /* 0x000ea800000e0000 */
[----:B------:R3:W4:Y:S01]  /*1630*/  SHFL.IDX PT, R105, R99, RZ, 0x1f ;  /* 0x00001fff63697589 */ /* 0x00072200000e0000 */
[----:B-1----:R-:W-:Y:S01]  /*1640*/  @P1 FFMA.FTZ R103, R97, R103, R100 ;  /* 0x0000006761671223 */ /* 0x002fe20000010064 */
[----:B------:R-:W-:-:S03]  /*1650*/  ISETP.GE.AND P1, PT, R106, 0x1, PT ;  /* 0x000000016a00780c */ /* 0x000fc60003f26270 */
[----:B------:R-:W-:Y:S02]  /*1660*/  FFMA.FTZ R30, R30, R103, R89 ;  /* 0x000000671e1e7223 */ /* 0x000fe40000010059 */
[----:B0-----:R-:W-:Y:S01]  /*1670*/  @P2 FFMA.FTZ R107, R108, R107, R109 ;  /* 0x0000006b6c6b2223 */ /* 0x001fe2000001006d */
[----:B------:R-:W-:Y:S01]  /*1680*/  ISETP.GE.AND P2, PT, R106, 0x21, PT ;  /* 0x000000216a00780c */ /* 0x000fe20003f46270 */
[----:B---3--:R-:W-:Y:S02]  /*1690*/  FFMA.FTZ R99, R31, R30, R74 ;  /* 0x0000001e1f637223 */ /* 0x008fe4000001004a */
[----:B------:R-:W-:Y:S02]  /*16a0*/  FFMA.FTZ R86, R107, R88, R86 ;  /* 0x000000586b567223 */ /* 0x000fe40000010056 */
[----:B------:R-:W-:Y:S02]  /*16b0*/  FADD.FTZ R88, -R89, R30 ;  /* 0x0000001e59587221 */ /* 0x000fe40000010100 */
[----:B------:R-:W-:-:S02]  /*16c0*/  FFMA.FTZ R92, R95, R86, R92 ;  /* 0x000000565f5c7223 */ /* 0x000fc4000001005c */
[----:B------:R-:W-:Y:S02]  /*16d0*/  FFMA.FTZ R30, R16, R30, RZ ;  /* 0x0000001e101e7223 */ /* 0x000fe400000100ff */
[----:B------:R-:W-:Y:S02]  /*16e0*/  FFMA.FTZ R90, R75, R92, R90 ;  /* 0x0000005c4b5a7223 */ /* 0x000fe4000001005a */
[----:B------:R-:W-:Y:S02]  /*16f0*/  FADD.FTZ R89, -R74, R99 ;  /* 0x000000634a597221 */ /* 0x000fe40000010100 */
[-C--:B------:R-:W-:Y:S02]  /*1700*/  FFMA.FTZ R97, R17, R99.reuse, R30 ;  /* 0x0000006311617223 */ /* 0x080fe4000001001e */
[----:B------:R-:W-:Y:S02]  /*1710*/  FFMA.FTZ R99, R75, R99, R98 ;  /* 0x000000634b637223 */ /* 0x000fe40000010062 */
[----:B------:R-:W-:-:S02]  /*1720*/  FFMA.FTZ R94, R31, R90, R94 ;  /* 0x0000005a1f5e7223 */ /* 0x000fc4000001005e */
[----:B--2---:R-:W-:Y:S02]  /*1730*/  FMUL.FTZ R74, R104, R28 ;  /* 0x0000001c684a7220 */ /* 0x004fe40000410000 */
[-C--:B------:R-:W-:Y:S02]  /*1740*/  FFMA.FTZ R95, R95, R99.reuse, R96 ;  /* 0x000000635f5f7223 */ /* 0x080fe40000010060 */
[----:B------:R-:W-:Y:S02]  /*1750*/  FFMA.FTZ R28, R18, R99, R97 ;  /* 0x00000063121c7223 */ /* 0x000fe40000010061 */
[----:B------:R-:W-:Y:S02]  /*1760*/  FMUL.FTZ R97, R94, R85 ;  /* 0x000000555e617220 */ /* 0x000fe40000410000 */
[----:B------:R-:W-:Y:S02]  /*1770*/  FADD.FTZ R96, -R96, R95 ;  /* 0x0000005f60607221 */ /* 0x000fe40000010100 */
[----:B------:R-:W-:-:S02]  /*1780*/  FFMA.FTZ R95, R19, R95, R28 ;  /* 0x0000005f135f7223 */ /* 0x000fc4000001001c */
[----:B------:R-:W-:Y:S02]  /*1790*/  FMUL.FTZ R100, R90, R84 ;  /* 0x000000545a647220 */ /* 0x000fe40000410000 */
[----:B------:R-:W-:Y:S02]  /*17a0*/  FFMA.FTZ R28, R88, R97, RZ ;  /* 0x00000061581c7223 */ /* 0x000fe400000100ff */
[----:B------:R-:W-:Y:S02]  /*17b0*/  FMUL.FTZ R102, R86, R82 ;  /* 0x0000005256667220 */ /* 0x000fe40000410000 */
[----:B------:R-:W-:Y:S02]  /*17c0*/  FMUL.FTZ R103, R92, R87 ;  /* 0x000000575c677220 */ /* 0x000fe40000410000 */
[----:B----4-:R-:W-:Y:S02]  /*17d0*/  FFMA.FTZ R75, R104, R29, R105 ;  /* 0x0000001d684b7223 */ /* 0x010fe40000010069 */
[----:B------:R-:W-:-:S02]  /*17e0*/  FADD.FTZ R98, -R98, R99 ;  /* 0x0000006362627221 */ /* 0x000fc40000010100 */
[----:B------:R-:W-:Y:S01]  /*17f0*/  FFMA.FTZ R99, R89, R100, R28 ;  /* 0x0000006459637223 */ /* 0x000fe2000001001c */
[----:B------:R0:W-:Y:S01]  /*1800*/  @!P0 STS.64 [R101+0xec8], R74 ;  /* 0x000ec84a65008388 */ /* 0x0001e20000000a00 */
[----:B------:R-:W-:Y:S02]  /*1810*/  FMUL.FTZ R31, R7, R102 ;  /* 0x00000066071f7220 */ /* 0x000fe40000410000 */
[----:B------:R-:W-:Y:S02]  /*1820*/  FMUL.FTZ R30, R6, R103 ;  /* 0x00000067061e7220 */ /* 0x000fe40000410000 */
[----:B------:R-:W-:Y:S02]  /*1830*/  FMUL.FTZ R29, R5, R100 ;  /* 0x00000064051d7220 */ /* 0x000fe40000410000 */
[----:B------:R-:W-:Y:S01]  /*1840*/  FMUL.FTZ R28, R4, R97 ;  /* 0x00000061041c7220 */ /* 0x000fe20000410000 */
[----:B------:R-:W-:Y:S01]  /*1850*/  MOV R97, c[0x0][0x174] ;  /* 0x00005d0000617a02 */ /* 0x000fe20000000f00 */
[----:B------:R-:W-:-:S02]  /*1860*/  FFMA.FTZ R99, R98, R103, R99 ;  /* 0x0000006762637223 */ /* 0x000fc40000010063 */
[----:B0-----:R-:W-:Y:S01]  /*1870*/  FMUL.FTZ R74, R96, R102 ;  /* 0x00000066604a7220 */ /* 0x001fe20000410000 */
[C---:B------:R-:W-:Y:S01]  /*1880*/  SHF.L.U64.HI R75, R77.reuse, 0x2, R76 ;  /* 0x000000024d4b7819 */ /* 0x040fe2000001024c */
[----:B------:R0:W-:Y:S01]  /*1890*/  STS.128 [R68+0x210], R28 ;  /* 0x0002101c44007388 */ /* 0x0001e20000000c00 */
[----:B------:R-:W-:Y:S01]  /*18a0*/  SHF.L.U32 R101, R77, 0x2, RZ ;  /* 0x000000024d657819 */ /* 0x000fe200000006ff */
[----:B------:R-:W-:Y:S01]  /*18b0*/  FADD.FTZ R74, R99, R74 ;  /* 0x0000004a634a7221 */ /* 0x000fe20000010000 */
[----:B------:R-:W-:Y:S01]  /*18c0*/  LEA R97, R97, UR4, 0x7 ;  /* 0x0000000461617c11 */ /* 0x000fe2000f8e38ff */
[----:B------:R-:W-:Y:S01]  /*18d0*/  IMAD R99, R75, c[0x0][0x2b0], RZ ;  /* 0x0000ac004b637a24 */ /* 0x000fe200078e02ff */
[----:B------:R-:W-:Y:S06]  /*18e0*/  BAR.SYNC.DEFER_BLOCKING 0x0 ;  /* 0x0000000000007b1d */ /* 0x000fec0000010000 */
[----:B------:R-:W-:Y:S05]  /*18f0*/  @!P1 BRA `(.L_x_8601) ;  /* 0x000000b000009947 */ /* 0x000fea0003800000 */
[----:B------:R-:W1:Y:S01]  /*1900*/  LDS R75, [R52.X4+0x210] ;  /* 0x00021000344b7984 */ /* 0x000e620000004800 */
[----:B------:R-:W-:Y:S01]  /*1910*/  SHF.L.U32 R93, R93, 0x7, RZ ;  /* 0x000000075d5d7819 */ /* 0x000fe200000006ff */
[----:B0-----:R-:W-:-:S03]  /*1920*/  IMAD R30, R91, c[0x0][0x2b0], RZ ;  /* 0x0000ac005b1e7a24 */ /* 0x001fc600078e02ff */
[----:B------:R-:W-:Y:S01]  /*1930*/  IADD3 R28, P1, R93, R36, RZ ;  /* 0x000000245d1c7210 */ /* 0x000fe20007f3e0ff */
[----:B------:R-:W-:-:S03]  /*1940*/  IMAD R31, R79, c[0x0][0x2b4], R30 ;  /* 0x0000ad004f1f7a24 */ /* 0x000fc600078e021e */
[----:B------:R-:W-:-:S05]  /*1950*/  LEA.HI.X.SX32 R29, R93, R67, 0x1, P1 ;  /* 0x000000435d1d7211 */ /* 0x000fca00008f0eff */
[----:B------:R-:W-:-:S05]  /*1960*/  IMAD.WIDE.U32 R28, R79, c[0x0][0x2b0], R28 ;  /* 0x0000ac004f1c7a25 */ /* 0x000fca00078e001c */
[----:B------:R-:W-:Y:S02]  /*1970*/  IADD3 R29, R29, R31, RZ ;  /* 0x0000001f1d1d7210 */ /* 0x000fe40007ffe0ff */
[----:B------:R-:W-:-:S04]  /*1980*/  LEA R30, P1, R28, c[0x0][0x318], 0x2 ;  /* 0x0000c6001c1e7a11 */ /* 0x000fc800078210ff */
[----:B------:R-:W-:-:S05]  /*1990*/  LEA.HI.X R31, R28, c[0x0][0x31c], R29, 0x2, P1 ;  /* 0x0000c7001c1f7a11 */ /* 0x000fca00008f141d */
[----:B-1----:R0:W-:Y:S04]  /*19a0*/  RED.E.ADD.F32.FTZ.RN.STRONG.GPU [R30.64], R75 ;  /* 0x0000004b1e00798e */ /* 0x0021e8000c10e786 */
.L_x_8601:
[----:B------:R-:W-:Y:S05]  /*19b0*/  BSYNC B0 ;  /* 0x0000000000007941 */ /* 0x000fea0003800000 */
.L_x_8600:
[----:B0-----:R0:W1:Y:S01]  /*19c0*/  LDS R75, [R52.X4+0x290] ;  /* 0x00029000344b7984 */ /* 0x0010620000004800 */
[----:B------:R-:W-:Y:S01]  /*19d0*/  BSSY B0, `(.L_x_8602) ;  /* 0x0000008000007945 */ /* 0x000fe20003800000 */
[----:B------:R-:W-:Y:S02]  /*19e0*/  IMAD R99, R101, c[0x0][0x2b4], R99 ;  /* 0x0000ad0065637a24 */ /* 0x000fe400078e0263 */
[----:B------:R-:W-:Y:S01]  /*19f0*/  IMAD.WIDE R28, R97, 0x4, R46 ;  /* 0x00000004611c7825 */ /* 0x000fe200078e022e */
[----:B------:R-:W-:Y:S05]  /*1a00*/  @!P2 BRA `(.L_x_8603) ;  /* 0x000000400000a947 */ /* 0x000fea0003800000 */
[----:B------:R-:W-:-:S06]  /*1a10*/  IMAD.WIDE R30, R97, 0x4, R42 ;  /* 0x00000004611e7825 */ /* 0x000fcc00078e022a */
[----:B------:R-:W-:-:S05]  /*1a20*/  IMAD.WIDE.U32 R30, R101, c[0x0][0x2b0], R30 ;  /* 0x0000ac00651e7a25 */ /* 0x000fca00078e001e */
[----:B------:R-:W-:-:S05]  /*1a30*/  IADD3 R31, R31, R99, RZ ;  /* 0x000000631f1f7210 */ /* 0x000fca0007ffe0ff */
[----:B-1----:R1:W-:Y:S02]  /*1a40*/  RED.E.ADD.F32.FTZ.RN.STRONG.GPU [R30.64], R75 ;  /* 0x0000004b1e00798e */ /* 0x0023e4000c10e786 */
.L_x_8603:
[----:B------:R-:W-:Y:S05]  /*1a50*/  BSYNC B0 ;  /* 0x0000000000007941 */ /* 0x000fea0003800000 */
.L_x_8602:
[----:B-1----:R1:W2:Y:S01]  /*1a60*/  LDS R75, [R52.X4+0x310] ;  /* 0x00031000344b7984 */ /* 0x0022a20000004800 */
[----:B------:R-:W-:Y:S01]  /*1a70*/  BSSY B0, `(.L_x_8604) ;  /* 0x0000007000007945 */ /* 0x000fe20003800000 */
[----:B------:R-:W-:Y:S01]  /*1a80*/  IMAD.WIDE.U32 R28, R101, c[0x0][0x2b0], R28 ;  /* 0x0000ac00651c7a25 */ /* 0x000fe200078e001c */
[----:B------:R-:W-:Y:S05]  /*1a90*/  @!P3 BRA `(.L_x_8605) ;  /* 0x000000400000b947 */ /* 0x000fea0003800000 */
[----:B------:R-:W-:-:S06]  /*1aa0*/  IMAD.WIDE R30, R97, 0x4, R44 ;  /* 0x00000004611e7825 */ /* 0x000fcc00078e022c */
[----:B------:R-:W-:-:S05]  /*1ab0*/  IMAD.WIDE.U32 R30, R101, c[0x0][0x2b0], R30 ;  /* 0x0000ac00651e7a25 */ /* 0x000fca00078e001e */
[----:B------:R-:W-:-:S05]  /*1ac0*/  IADD3 R31, R99, R31, RZ ;  /* 0x0000001f631f7210 */ /* 0x000fca0007ffe0ff */
[----:B--2---:R2:W-:Y:S02]  /*1ad0*/  RED.E.ADD.F32.FTZ.RN.STRONG.GPU [R30.64], R75 ;  /* 0x0000004b1e00798e */ /* 0x0045e4000c10e786 */
.L_x_8605:
[----:B------:R-:W-:Y:S05]  /*1ae0*/  BSYNC B0 ;  /* 0x0000000000007941 */ /* 0x000fea0003800000 */
.L_x_8604:
[----:B--2---:R2:W3:Y:S01]  /*1af0*/  LDS R31, [R52.X4+0x390] ;  /* 0x00039000341f7984 */ /* 0x0044e20000004800 */
[----:B------:R-:W-:Y:S01]  /*1b00*/  BSSY B0, `(.L_x_8606) ;  /* 0x0000004000007945 */ /* 0x000fe20003800000 */
[----:B------:R-:W-:Y:S05]  /*1b10*/  @!P4 BRA `(.L_x_8607) ;  /* 0x000000200000c947 */ /* 0x000fea0003800000 */
[----:B------:R-:W-:-:S05]  /*1b20*/  IADD3 R29, R99, R29, RZ ;  /* 0x0000001d631d7210 */ /* 0x000fca0007ffe0ff */
[----:B---3--:R3:W-:Y:S02]  /*1b30*/  RED.E.ADD.F32.FTZ.RN.STRONG.GPU [R28.64], R31 ;  /* 0x0000001f1c00798e */ /* 0x0087e4000c10e786 */
.L_x_8607:
[----:B------:R-:W-:Y:S05]  /*1b40*/  BSYNC B0 ;  /* 0x0000000000007941 */ /* 0x000fea0003800000 */
.L_x_8606:
[----:B---3--:R-:W3:Y:S01]  /*1b50*/  SHFL.DOWN PT, R29, R74, 0x1, 0x1f ;  /* 0x08201f004a1d7f89 */ /* 0x008ee200000e0000 */
[C---:B------:R-:W-:Y:S01]  /*1b60*/  ISETP.GT.AND P1, PT, R64.reuse, 0x1e, PT ;  /* 0x0000001e4000780c */ /* 0x040fe20003f24270 */
[-C--:B------:R-:W-:Y:S01]  /*1b70*/  FMUL.FTZ R30, R27, R86.reuse ;  /* 0x000000561b1e7220 */ /* 0x080fe20000410000 */
[----:B------:R-:W-:Y:S01]  /*1b80*/  ISETP.NE.AND P2, PT, R64, RZ, PT ;  /* 0x000000ff4000720c */ /* 0x000fe20003f45270 */
[----:B------:R-:W4:Y:S01]  /*1b90*/  SHFL.DOWN PT, R28, R95, 0x1, 0x1f ;  /* 0x08201f005f1c7f89 */ /* 0x000f2200000e0000 */
[----:B------:R-:W-:Y:S01]  /*1ba0*/  FMUL.FTZ R27, R73, R86 ;  /* 0x00000056491b7220 */ /* 0x000fe20000410000 */
[----:B------:R-:W-:Y:S01]  /*1bb0*/  BSSY B0, `(.L_x_8608) ;  /* 0x000003a000007945 */ /* 0x000fe20003800000 */
[----:B------:R-:W-:Y:S02]  /*1bc0*/  FFMA.FTZ R23, R30, R82, R23 ;  /* 0x000000521e177223 */ /* 0x000fe40000010017 */
[----:B------:R-:W-:-:S05]  /*1bd0*/  FMUL.FTZ R27, R27, R96 ;  /* 0x000000601b1b7220 */ /* 0x000fca0000410000 */
        /* <DEDUP_REMOVED lines=18> */
[----:B------:R-:W3:Y:S01]  /*1d00*/  SHFL.DOWN PT, R31, R74, 0x10, 0x1f ;  /* 0x0a001f004a1f7f89 */ /* 0x000ee200000e0000 */
[----:B------:R-:W-:Y:S01]  /*1d10*/  ISETP.GT.AND P1, PT, R64, 0xf, PT ;  /* 0x0000000f4000780c */ /* 0x000fe20003f24270 */
[----:B------:R-:W-:Y:S02]  /*1d20*/  FMUL.FTZ R98, R29, R98 ;  /* 0x000000621d627220 */ /* 0x000fe40000410000 */
[----:B------:R-:W4:Y:S10]  /*1d30*/  SHFL.DOWN PT, R28, R95, 0x10, 0x1f ;  /* 0x0a001f005f1c7f89 */ /* 0x000f3400000e0000 */
[----:B---3--:R-:W-:-:S02]  /*1d40*/  @!P1 FADD.FTZ R74, R74, R31 ;  /* 0x0000001f4a4a9221 */ /* 0x008fc40000010000 */
[----:B------:R-:W-:Y:S02]  /*1d50*/  FMUL.FTZ R31, R26, R92 ;  /* 0x0000005c1a1f7220 */ /* 0x000fe40000410000 */
[----:B----4-:R-:W-:Y:S01]  /*1d60*/  @!P1 FADD.FTZ R95, R95, R28 ;  /* 0x0000001c5f5f9221 */ /* 0x010fe20000010000 */
[----:B------:R-:W-:Y:S01]  /*1d70*/  MOV R28, R74 ;  /* 0x0000004a001c7202 */ /* 0x000fe20000000f00 */
[-C--:B------:R-:W-:Y:S02]  /*1d80*/  FMUL.FTZ R26, R25, R90.reuse ;  /* 0x0000005a191a7220 */ /* 0x080fe40000410000 */
[C---:B------:R-:W-:Y:S01]  /*1d90*/  FMUL.FTZ R90, R73.reuse, R90 ;  /* 0x0000005a495a7220 */ /* 0x040fe20000410000 */
[----:B------:R-:W-:Y:S01]  /*1da0*/  MOV R29, R95 ;  /* 0x0000005f001d7202 */ /* 0x000fe20000000f00 */
[-C--:B------:R-:W-:Y:S02]  /*1db0*/  FMUL.FTZ R73, R73, R94.reuse ;  /* 0x0000005e49497220 */ /* 0x080fe40000410000 */
        /* <DEDUP_REMOVED lines=25> */
.L_x_8609:
[----:B---3--:R-:W-:Y:S05]  /*1f50*/  BSYNC B0 ;  /* 0x0000000000007941 */ /* 0x008fea0003800000 */
.L_x_8608:
[----:B------:R-:W-:Y:S02]  /*1f60*/  IADD3 R79, R79, 0x1, RZ ;  /* 0x000000014f4f7810 */ /* 0x000fe40007ffe0ff */
[----:B------:R-:W-:Y:S02]  /*1f70*/  IADD3 R77, P1, R77, 0x1, RZ ;  /* 0x000000014d4d7810 */ /* 0x000fe40007f3e0ff */
[----:B------:R-:W-:Y:S02]  /*1f80*/  ISETP.GE.AND P0, PT, R79, c[0x0][0x16c], PT ;  /* 0x00005b004f007a0c */ /* 0x000fe40003f06270 */
[----:B------:R-:W-:-:S11]  /*1f90*/  IADD3.X R76, RZ, R76, RZ, P1, !PT ;  /* 0x0000004cff4c7210 */ /* 0x000fd60000ffe4ff */
[----:B------:R-:W-:Y:S01]  /*1fa0*/  @P0 CALL.REL.NOINC `(.L_x_8597) ;  /* 0x0000001000000944 */ /* 0x000fe20003c00000 */
[----:B------:R-:W-:Y:S05]  /*1fb0*/  BRA `(.L_x_8610) ;  /* 0xffffec2000007947 */ /* 0x000fea000383ffff */
.L_x_8597:
[----:B------:R-:W-:Y:S01]  /*1fc0*/  BAR.SYNC.DEFER_BLOCKING 0x0 ;  /* 0x0000000000007b1d */ /* 0x000fe20000010000 */
[----:B------:R-:W-:Y:S01]  /*1fd0*/  IADD3 R24, R63, -0x1, RZ ;  /* 0xffffffff3f187810 */ /* 0x000fe20007ffe0ff */
[----:B------:R-:W-:Y:S01]  /*1fe0*/  IMAD R12, R70, c[0x0][0x2d8], RZ ;  /* 0x0000b600460c7a24 */ /* 0x000fe200078e02ff */
[----:B------:R-:W-:Y:S01]  /*1ff0*/  SHF.L.U64.HI R25, R52, 0x4, R65 ;  /* 0x0000000434197819 */ /* 0x000fe20000010241 */
[----:B------:R-:W-:Y:S01]  /*2000*/  IMAD R19, R49, c[0x0][0x2e0], RZ ;  /* 0x0000b80031137a24 */ /* 0x000fe200078e02ff */
[----:B------:R-:W-:Y:S01]  /*2010*/  SHF.L.U32 R16, R24, 0x7, RZ ;  /* 0x0000000718107819 */ /* 0x000fe200000006ff */
[----:B------:R-:W-:Y:S01]  /*2020*/  IMAD R15, R51, c[0x0][0x2dc], R12 ;  /* 0x0000b700330f7a24 */ /* 0x000fe200078e020c */
[----:B------:R-:W-:Y:S01]  /*2030*/  ISETP.GT.AND P4, PT, R63, 0x1, PT ;  /* 0x000000013f00780c */ /* 0x000fe20003f84270 */
[----:B------:R-:W-:Y:S01]  /*2040*/  IMAD R19, R0, c[0x0][0x2e4], R19 ;  /* 0x0000b90000137a24 */ /* 0x000fe200078e0213 */
[----:B------:R-:W-:Y:S01]  /*2050*/  SHF.R.S32.HI R17, RZ, 0x1f, R16 ;  /* 0x0000001fff117819 */ /* 0x000fe20000011410 */
[----:B------:R-:W-:Y:S01]  /*2060*/  UIADD3 UR4, UR4, -0x80, URZ ;  /* 0xffffff8004047890 */ /* 0x000fe2000fffe03f */
[----:B------:R-:W-:-:S02]  /*2070*/  IADD3 R59, P1, R59, -0x200, RZ ;  /* 0xfffffe003b3b7810 */ /* 0x000fc40007f3e0ff */
[----:B------:R-:W-:Y:S01]  /*2080*/  IADD3 R54, P2, R54, -0x200, RZ ;  /* 0xfffffe0036367810 */ /* 0x000fe20007f5e0ff */
[--C-:B------:R-:W-:Y:S01]  /*2090*/  IMAD.WIDE.U32 R12, R51, c[0x0][0x2d8], R16.reuse ;  /* 0x0000b600330c7a25 */ /* 0x100fe200078e0010 */
[----:B------:R-:W-:Y:S02]  /*20a0*/  IADD3 R57, P3, R57, -0x200, RZ ;  /* 0xfffffe0039397810 */ /* 0x000fe40007f7e0ff */
[----:B------:R-:W-:Y:S01]  /*20b0*/  MOV R63, R24 ;  /* 0x00000018003f7202 */ /* 0x000fe20000000f00 */
[----:B------:R-:W-:Y:S01]  /*20c0*/  IMAD.WIDE.U32 R16, R51, c[0x0][0x2f8], R16 ;  /* 0x0000be0033107a25 */ /* 0x000fe200078e0010 */
[----:B------:R-:W-:Y:S02]  /*20d0*/  IADD3 R13, R13, R15, RZ ;  /* 0x0000000f0d0d7210 */ /* 0x000fe40007ffe0ff */
[----:B------:R-:W-:Y:S02]  /*20e0*/  IADD3.X R60, R60, -0x1, RZ, P1, !PT ;  /* 0xffffffff3c3c7810 */ /* 0x000fe40000ffe4ff */
[----:B------:R-:W-:Y:S01]  /*20f0*/  IADD3.X R56, R56, -0x1, RZ, P2, !PT ;  /* 0xffffffff38387810 */ /* 0x000fe200017fe4ff */
[----:B------:R3:W-:Y:S01]  /*2100*/  STS.128 [R64.X16], R20 ;  /* 0x0000001440007388 */ /* 0x0007e2000000cc00 */
[----:B------:R-:W-:-:S06]  /*2110*/  NOP ;  /* 0x0000000000007918 */ /* 0x000fcc0000000000 */
[----:B------:R-:W4:Y:S01]  /*2120*/  LDS.128 R4, [R64.X16] ;  /* 0x0000000040047984 */ /* 0x000f22000000cc00 */
[----:B------:R-:W-:Y:S01]  /*2130*/  IMAD.WIDE.U32 R12, R0, c[0x0][0x2e0], R12 ;  /* 0x0000b800000c7a25 */ /* 0x000fe200078e000c */
[----:B------:R-:W-:-:S04]  /*2140*/  IADD3.X R58, R58, -0x1, RZ, P3, !PT ;  /* 0xffffffff3a3a7810 */ /* 0x000fc80001ffe4ff */
[----:B------:R-:W-:Y:S02]  /*2150*/  IADD3 R13, R13, R19, RZ ;  /* 0x000000130d0d7210 */ /* 0x000fe40007ffe0ff */
[----:B------:R-:W-:Y:S01]  /*2160*/  LEA R19, P0, R12, c[0x0][0x330], 0x2 ;  /* 0x0000cc000c137a11 */ /* 0x000fe200078010ff */
[----:B---3--:R-:W-:Y:S02]  /*2170*/  IMAD R20, R70, c[0x0][0x2f8], RZ ;  /* 0x0000be0046147a24 */ /* 0x008fe400078e02ff */
        /* <DEDUP_REMOVED lines=27> */
.L_x_8596:
        /* <DEDUP_REMOVED lines=24> */
.L_x_8613:
[----:B0-----:R-:W-:Y:S05]  /*24b0*/  BSYNC B0 ;  /* 0x0000000000007941 */ /* 0x001fea0003800000 */
.L_x_8612:
        /* <DEDUP_REMOVED lines=23> */
.L_x_8615:
[----:B---3--:R-:W3:Y:S02]  /*2630*/  S2R R15, SR_TID.X ;  /* 0x00000000000f7919 */ /* 0x008ee40000002100 */
.L_x_8616:
[----:B0-----:R-:W-:Y:S05]  /*2640*/  BSYNC B0 ;  /* 0x0000000000007941 */ /* 0x001fea0003800000 */
.L_x_8614:
        /* <DEDUP_REMOVED lines=10> */
.L_x_8617:
        /* <DEDUP_REMOVED lines=26> */
.L_x_8618:
        /* <DEDUP_REMOVED lines=15> */
.L_x_9160:


//--------------------- .text._Z25selective_scan_bwd_kernelI32Selective_Scan_bwd_kernel_traitsILi32ELi4ELb1ELb1ELb0ELb0ELb1EffEEv12SSMParamsBwd --------------------------
	.section	.text._Z25selective_scan_bwd_kernelI32Selective_Scan_bwd_kernel_traitsILi32ELi4ELb1ELb1ELb0ELb0ELb1EffEEv12SSMParamsBwd,"ax",@progbits
	.sectioninfo	@"SHI_REGISTERS=114"
	.align	128
        .global         _Z25selective_scan_bwd_kernelI32Selective_Scan_bwd_kernel_traitsILi32ELi4ELb1ELb1ELb0ELb0ELb1EffEEv12SSMParamsBwd
        .type           _Z25selective_scan_bwd_kernelI32Selective_Scan_bwd_kernel_traitsILi32ELi4ELb1ELb1ELb0ELb0ELb1EffEEv12SSMParamsBwd,@function
        .size           _Z25selective_scan_bwd_kernelI32Selective_Scan_bwd_kernel_traitsILi32ELi4ELb1ELb1ELb0ELb0ELb1EffEEv12SSMParamsBwd,(.L_x_9161 - _Z25selective_scan_bwd_kernelI32Selective_Scan_bwd_kernel_traitsILi32ELi4ELb1ELb1ELb0ELb0ELb1EffEEv12SSMParamsBwd)
        .other          _Z25selective_scan_bwd_kernelI32Selective_Scan_bwd_kernel_traitsILi32ELi4ELb1ELb1ELb0ELb0ELb1EffEEv12SSMParamsBwd,@"STO_CUDA_ENTRY STV_DEFAULT"
_Z25selective_scan_bwd_kernelI32Selective_Scan_bwd_kernel_traitsILi32ELi4ELb1ELb1ELb0ELb0ELb1EffEEv12SSMParamsBwd:
.text._Z25selective_scan_bwd_kernelI32Selective_Scan_bwd_kernel_traitsILi32ELi4ELb1ELb1ELb0ELb0ELb1EffEEv12SSMParamsBwd:
        /* <DEDUP_REMOVED lines=28> */
[----:B------:R-:W-:Y:S01]  /*01c0*/  CS2R R56, SRZ ;  /* 0x0000000000387805 */ /* 0x000fe2000001ff00 */
[----:B-1----:R-:W-:Y:S01]  /*01d0*/  HFMA2.MMA R12, -RZ, RZ, 0, 0 ;  /* 0x00000000ff0c7435 */ /* 0x002fe200000001ff */
[----:B------:R-:W-:Y:S01]  /*01e0*/  IMAD R25, R8, c[0x0][0x284], R25 ;  /* 0x0000a10008197a24 */ /* 0x000fe200078e0219 */
[----:B----4-:R-:W-:-:S02]  /*01f0*/  IABS R10, R8 ;  /* 0x00000008000a7213 */ /* 0x010fc40000000000 */
[----:B---3--:R-:W-:-:S05]  /*0200*/  IADD3 R14, RZ, -R13, RZ ;  /* 0x8000000dff0e7210 */ /* 0x008fca0007ffe0ff */
[----:B0-----:R-:W-:Y:S01]  /*0210*/  IMAD R3, R14, R17, RZ ;  /* 0x000000110e037224 */ /* 0x001fe200078e02ff */
[----:B------:R-:W-:-:S03]  /*0220*/  LOP3.LUT R14, R8, c[0x0][0x178], RZ, 0x3c, !PT ;  /* 0x00005e00080e7a12 */ /* 0x000fc600078e3cff */
[----:B------:R-:W-:Y:S01]  /*0230*/  IMAD.HI.U32 R13, R13, R3, R12 ;  /* 0x000000030d0d7227 */ /* 0x000fe200078e000c */
[----:B--2---:R-:W-:Y:S02]  /*0240*/  SHF.R.S32.HI R3, RZ, 0x1f, R4 ;  /* 0x0000001fff037819 */ /* 0x004fe40000011404 */
[----:B------:R-:W-:-:S03]  /*0250*/  ISETP.GE.AND P2, PT, R14, RZ, PT ;  /* 0x000000ff0e00720c */ /* 0x000fc60003f46270 */
[----:B------:R-:W-:-:S04]  /*0260*/  IMAD.HI.U32 R2, R13, R10, RZ ;  /* 0x0000000a0d027227 */ /* 0x000fc800078e00ff */
[C---:B------:R-:W-:Y:S01]  /*0270*/  IMAD R9, R3.reuse, c[0x0][0x1d0], RZ ;  /* 0x0000740003097a24 */ /* 0x040fe200078e02ff */
[----:B------:R-:W-:Y:S01]  /*0280*/  IADD3 R0, -R2, RZ, RZ ;  /* 0x000000ff02007210 */ /* 0x000fe20007ffe1ff */
[----:B------:R-:W-:Y:S02]  /*0290*/  IMAD R15, R3, c[0x0][0x1e0], RZ ;  /* 0x00007800030f7a24 */ /* 0x000fe400078e02ff */
[C---:B------:R-:W-:Y:S02]  /*02a0*/  IMAD R9, R4.reuse, c[0x0][0x1d4], R9 ;  /* 0x0000750004097a24 */ /* 0x040fe400078e0209 */
[----:B------:R-:W-:Y:S02]  /*02b0*/  IMAD R0, R17, R0, R10 ;  /* 0x0000000011007224 */ /* 0x000fe400078e020a */
[----:B------:R-:W-:-:S03]  /*02c0*/  IMAD.WIDE.U32 R10, R4, c[0x0][0x1d0], RZ ;  /* 0x00007400040a7a25 */ /* 0x000fc600078e00ff */
[----:B------:R-:W-:Y:S01]  /*02d0*/  ISETP.GT.U32.AND P1, PT, R17, R0, PT ;  /* 0x000000001100720c */ /* 0x000fe20003f24070 */
[----:B------:R-:W-:Y:S01]  /*02e0*/  IMAD.WIDE.U32 R12, R4, c[0x0][0x1e0], RZ ;  /* 0x00007800040c7a25 */ /* 0x000fe200078e00ff */
[----:B------:R-:W-:-:S03]  /*02f0*/  IADD3 R11, R11, R9, RZ ;  /* 0x000000090b0b7210 */ /* 0x000fc60007ffe0ff */
[C---:B------:R-:W-:Y:S02]  /*0300*/  IMAD R15, R4.reuse, c[0x0][0x1e4], R15 ;  /* 0x00007900040f7a24 */ /* 0x040fe400078e020f */
[C---:B------:R-:W-:Y:S02]  /*0310*/  IMAD R9, R3.reuse, c[0x0][0x278], RZ ;  /* 0x00009e0003097a24 */ /* 0x040fe400078e02ff */
[----:B------:R-:W-:Y:S01]  /*0320*/  IMAD R19, R3, c[0x0][0x190], RZ ;  /* 0x0000640003137a24 */ /* 0x000fe200078e02ff */
[----:B------:R-:W-:Y:S01]  /*0330*/  IADD3 R13, R13, R15, RZ ;  /* 0x0000000f0d0d7210 */ /* 0x000fe20007ffe0ff */
[----:B------:R-:W-:Y:S02]  /*0340*/  IMAD.WIDE.U32 R14, R4, c[0x0][0x278], RZ ;  /* 0x00009e00040e7a25 */ /* 0x000fe400078e00ff */
[-C--:B------:R-:W-:Y:S02]  /*0350*/  @!P1 IADD3 R0, R0, -R17.reuse, RZ ;  /* 0x8000001100009210 */ /* 0x080fe40007ffe0ff */
[----:B------:R-:W-:Y:S01]  /*0360*/  IMAD R9, R4, c[0x0][0x27c], R9 ;  /* 0x00009f0004097a24 */ /* 0x000fe200078e0209 */
[----:B------:R-:W-:Y:S01]  /*0370*/  @!P1 IADD3 R2, R2, 0x1, RZ ;  /* 0x0000000102029810 */ /* 0x000fe20007ffe0ff */
[----:B------:R-:W-:Y:S01]  /*0380*/  IMAD.WIDE.U32 R10, R8, c[0x0][0x1d8], R10 ;  /* 0x00007600080a7a25 */ /* 0x000fe200078e000a */
[----:B------:R-:W-:-:S02]  /*0390*/  ISETP.GE.U32.AND P0, PT, R0, R17, PT ;  /* 0x000000110000720c */ /* 0x000fc40003f06070 */
[----:B------:R-:W-:Y:S01]  /*03a0*/  IADD3 R15, R15, R9, RZ ;  /* 0x000000090f0f7210 */ /* 0x000fe20007ffe0ff */
[----:B------:R-:W-:Y:S01]  /*03b0*/  IMAD R23, R4, c[0x0][0x194], R19 ;  /* 0x0000650004177a24 */ /* 0x000fe200078e0213 */
[----:B------:R-:W-:Y:S01]  /*03c0*/  LEA R9, R16, 0xffffff80, 0x7 ;  /* 0xffffff8010097811 */ /* 0x000fe200078e38ff */
[----:B------:R-:W-:Y:S01]  /*03d0*/  IMAD.WIDE.U32 R16, R4, c[0x0][0x190], RZ ;  /* 0x0000640004107a25 */ /* 0x000fe200078e00ff */
[----:B------:R-:W-:Y:S02]  /*03e0*/  ISETP.NE.AND P1, PT, RZ, c[0x0][0x178], PT ;  /* 0x00005e00ff007a0c */ /* 0x000fe40003f25270 */
[----:B------:R-:W-:Y:S02]  /*03f0*/  SHF.R.S32.HI R19, RZ, 0x1f, R9 ;  /* 0x0000001fff137819 */ /* 0x000fe40000011409 */
[----:B------:R-:W-:Y:S02]  /*0400*/  IADD3 R22, P4, R9, R10, RZ ;  /* 0x0000000a09167210 */ /* 0x000fe40007f9e0ff */
[----:B------:R-:W-:-:S02]  /*0410*/  IADD3 R17, R17, R23, RZ ;  /* 0x0000001711117210 */ /* 0x000fc40007ffe0ff */
        /* <DEDUP_REMOVED lines=9> */
[----:B------:R-:W-:Y:S02]  /*04b0*/  IADD3 R12, P2, R9, R12, RZ ;  /* 0x0000000c090c7210 */ /* 0x000fe40007f5e0ff */
[----:B------:R-:W-:Y:S01]  /*04c0*/  SHF.R.S32.HI R0, RZ, 0x1f, R2 ;  /* 0x0000001fff007819 */ /* 0x000fe20000011402 */
[----:B------:R-:W-:Y:S01]  /*04d0*/  IMAD.WIDE.U32 R16, R2, c[0x0][0x1a8], R16 ;  /* 0x00006a0002107a25 */ /* 0x000fe200078e0010 */
[----:B------:R-:W-:-:S02]  /*04e0*/  IADD3.X R10, R19, R11, R21, P0, !PT ;  /* 0x0000000b130a7210 */ /* 0x000fc400007fe415 */
[----:B------:R-:W-:Y:S01]  /*04f0*/  ISETP.NE.U32.AND P0, PT, RZ, c[0x0][0x260], PT ;  /* 0x00009800ff007a0c */ /* 0x000fe20003f05070 */
[----:B------:R-:W-:Y:S01]  /*0500*/  IMAD R11, R0, c[0x0][0x1a8], RZ ;  /* 0x00006a00000b7a24 */ /* 0x000fe200078e02ff */
[----:B------:R-:W-:Y:S02]  /*0510*/  IADD3.X R13, R19, R13, R25, P2, !PT ;  /* 0x0000000d130d7210 */ /* 0x000fe400017fe419 */
[----:B------:R-:W-:Y:S01]  /*0520*/  ISETP.NE.AND.EX P0, PT, RZ, c[0x0][0x264], PT, P0 ;  /* 0x00009900ff007a0c */ /* 0x000fe20003f05300 */
[----:B------:R-:W-:Y:S01]  /*0530*/  IMAD R11, R2, c[0x0][0x1ac], R11 ;  /* 0x00006b00020b7a24 */ /* 0x000fe200078e020b */
[C---:B------:R-:W-:Y:S02]  /*0540*/  LEA R21, P1, R22.reuse, c[0x0][0x240], 0x2 ;  /* 0x0000900016157a11 */ /* 0x040fe400078210ff */
[----:B------:R-:W-:Y:S02]  /*0550*/  LEA R14, P2, R15, c[0x0][0x248], 0x2 ;  /* 0x000092000f0e7a11 */ /* 0x000fe400078410ff */
[----:B------:R-:W-:-:S02]  /*0560*/  LEA.HI.X R22, R22, c[0x0][0x244], R23, 0x2, P1 ;  /* 0x0000910016167a11 */ /* 0x000fc400008f1417 */
[----:B------:R-:W-:Y:S02]  /*0570*/  LEA.HI.X R15, R15, c[0x0][0x24c], R10, 0x2, P2 ;  /* 0x000093000f0f7a11 */ /* 0x000fe400010f140a */
[----:B------:R-:W-:Y:S02]  /*0580*/  ISETP.NE.U32.AND P1, PT, RZ, c[0x0][0x328], PT ;  /* 0x0000ca00ff007a0c */ /* 0x000fe40003f25070 */
[----:B------:R-:W-:Y:S02]  /*0590*/  ISETP.NE.U32.AND P2, PT, RZ, c[0x0][0x348], PT ;  /* 0x0000d200ff007a0c */ /* 0x000fe40003f45070 */
[----:B------:R-:W-:Y:S02]  /*05a0*/  ISETP.NE.AND.EX P1, PT, RZ, c[0x0][0x32c], PT, P1 ;  /* 0x0000cb00ff007a0c */ /* 0x000fe40003f25310 */
[----:B------:R-:W-:Y:S02]  /*05b0*/  ISETP.NE.AND.EX P2, PT, RZ, c[0x0][0x34c], PT, P2 ;  /* 0x0000d300ff007a0c */ /* 0x000fe40003f45320 */
[----:B------:R-:W-:Y:S01]  /*05c0*/  IADD3 R10, P5, R9, R16, RZ ;  /* 0x00000010090a7210 */ /* 0x000fe20007fbe0ff */
[----:B------:R-:W-:Y:S01]  /*05d0*/  @P0 IMAD R9, R4, c[0x0][0x164], R8 ;  /* 0x0000590004090a24 */ /* 0x000fe200078e0208 */
[----:B------:R-:W-:-:S02]  /*05e0*/  LEA R20, P4, R12, c[0x0][0x308], 0x2 ;  /* 0x0000c2000c147a11 */ /* 0x000fc400078810ff */
[----:B------:R-:W-:Y:S01]  /*05f0*/  IADD3 R16, R17, R11, RZ ;  /* 0x0000000b11107210 */ /* 0x000fe20007ffe0ff */
        /* <DEDUP_REMOVED lines=21> */
[----:B------:R-:W-:Y:S01]  /*0750*/  MOV R20, c[0x0][0x174] ;  /* 0x00005d0000147a02 */ /* 0x000fe20000000f00 */
[----:B------:R-:W-:-:S02]  /*0760*/  IMAD R9, R4, c[0x0][0x29c], R9 ;  /* 0x0000a70004097a24 */ /* 0x000fc400078e0209 */
[----:B------:R-:W-:Y:S02]  /*0770*/  IMAD R25, R7, c[0x0][0x1b8], RZ ;  /* 0x00006e0007197a24 */ /* 0x000fe400078e02ff */
[----:B------:R-:W-:-:S04]  /*0780*/  IMAD.WIDE.U32 R58, R8, c[0x0][0x180], RZ ;  /* 0x00006000083a7a25 */ /* 0x000fc800078e00ff */
[----:B------:R-:W-:-:S04]  /*0790*/  IMAD.WIDE.U32 R60, R8, c[0x0][0x1b8], RZ ;  /* 0x00006e00083c7a25 */ /* 0x000fc800078e00ff */
[C---:B------:R-:W-:Y:S02]  /*07a0*/  IMAD R65, R8.reuse, c[0x0][0x184], R23 ;  /* 0x0000610008417a24 */ /* 0x040fe400078e0217 */
[----:B------:R-:W-:-:S03]  /*07b0*/  IMAD R67, R8, c[0x0][0x1bc], R25 ;  /* 0x00006f0008437a24 */ /* 0x000fc600078e0219 */
[----:B------:R-:W-:Y:S01]  /*07c0*/  IADD3 R65, R59, R65, RZ ;  /* 0x000000413b417210 */ /* 0x000fe20007ffe0ff */
[----:B0-----:R-:W-:Y:S01]  /*07d0*/  IMAD.WIDE.U32 R10, R4, c[0x0][0x298], R12 ;  /* 0x0000a600040a7a25 */ /* 0x001fe200078e000c */
[----:B------:R-:W-:Y:S02]  /*07e0*/  LOP3.LUT R23, R12, 0x1f, RZ, 0xc0, !PT ;  /* 0x0000001f0c177812 */ /* 0x000fe400078ec0ff */
[----:B------:R-:W-:Y:S01]  /*07f0*/  SHF.R.S32.HI R25, RZ, 0x1f, R12 ;  /* 0x0000001fff197819 */ /* 0x000fe2000001140c */
[----:B------:R-:W-:Y:S01]  /*0800*/  IMAD R13, R0, c[0x0][0x2a0], RZ ;  /* 0x0000a800000d7a24 */ /* 0x000fe200078e02ff */
[----:B------:R-:W-:Y:S02]  /*0810*/  IADD3 R11, R11, R9, RZ ;  /* 0x000000090b0b7210 */ /* 0x000fe40007ffe0ff */
[----:B------:R-:W-:Y:S01]  /*0820*/  MOV R9, RZ ;  /* 0x000000ff00097202 */ /* 0x000fe20000000f00 */
[----:B------:R-:W-:Y:S01]  /*0830*/  IMAD R13, R2, c[0x0][0x2a4], R13 ;  /* 0x0000a900020d7a24 */ /* 0x000fe200078e020d */
[----:B------:R-:W-:Y:S01]  /*0840*/  IADD3 R64, R12, 0x200, RZ ;  /* 0x000002000c407810 */ /* 0x000fe20007ffe0ff */
[----:B------:R-:W-:Y:S01]  /*0850*/  IMAD.WIDE.U32 R10, R2, c[0x0][0x2a0], R10 ;  /* 0x0000a800020a7a25 */ /* 0x000fe200078e000a */
[----:B------:R-:W-:-:S04]  /*0860*/  IADD3 R67, R61, R67, RZ ;  /* 0x000000433d437210 */ /* 0x000fc80007ffe0ff */
[----:B------:R-:W-:Y:S02]  /*0870*/  IADD3 R69, R11, R13, RZ ;  /* 0x0000000d0b457210 */ /* 0x000fe40007ffe0ff */
[----:B------:R-:W-:Y:S02]  /*0880*/  MOV R11, R21 ;  /* 0x00000015000b7202 */ /* 0x000fe40000000f00 */
[----:B------:R-:W0:Y:S01]  /*0890*/  S2R R21, SR_LANEID ;  /* 0x0000000000157919 */ /* 0x000e220000000000 */
[C---:B------:R-:W-:Y:S02]  /*08a0*/  LEA R63, P0, R10.reuse, c[0x0][0x318], 0x2 ;  /* 0x0000c6000a3f7a11 */ /* 0x040fe400078010ff */
[----:B------:R-:W-:Y:S02]  /*08b0*/  MOV R13, R22 ;  /* 0x00000016000d7202 */ /* 0x000fe40000000f00 */
[----:B------:R-:W-:Y:S02]  /*08c0*/  LEA.HI.X R69, R10, c[0x0][0x31c], R69, 0x2, P0 ;  /* 0x0000c7000a457a11 */ /* 0x000fe400000f1445 */
[----:B------:R-:W-:-:S02]  /*08d0*/  IADD3 R24, P0, R63, -0x180, RZ ;  /* 0xfffffe803f187810 */ /* 0x000fc40007f1e0ff */
[C---:B------:R-:W-:Y:S02]  /*08e0*/  IADD3 R62, P1, R63.reuse, -0x100, RZ ;  /* 0xffffff003f3e7810 */ /* 0x040fe40007f3e0ff */
[----:B------:R-:W-:Y:S02]  /*08f0*/  IADD3 R63, P2, R63, -0x80, RZ ;  /* 0xffffff803f3f7810 */ /* 0x000fe40007f5e0ff */
[C---:B------:R-:W-:Y:S02]  /*0900*/  IADD3.X R66, R69.reuse, -0x1, RZ, P0, !PT ;  /* 0xffffffff45427810 */ /* 0x040fe400007fe4ff */
[----:B------:R-:W-:Y:S02]  /*0910*/  IADD3.X R68, R69, -0x1, RZ, P1, !PT ;  /* 0xffffffff45447810 */ /* 0x000fe40000ffe4ff */
[----:B------:R-:W-:Y:S02]  /*0920*/  MOV R10, RZ ;  /* 0x000000ff000a7202 */ /* 0x000fe40000000f00 */
[----:B------:R-:W-:-:S02]  /*0930*/  MOV R22, RZ ;  /* 0x000000ff00167202 */ /* 0x000fc40000000f00 */
[----:B------:R-:W-:Y:S02]  /*0940*/  IADD3.X R69, R69, -0x1, RZ, P2, !PT ;  /* 0xffffffff45457810 */ /* 0x000fe400017fe4ff */
.L_x_8635:
[----:B------:R-:W-:Y:S01]  /*0950*/  BAR.SYNC.DEFER_BLOCKING 0x0 ;  /* 0x0000000000007b1d */ /* 0x000fe20000010000 */
[C---:B------:R-:W-:Y:S02]  /*0960*/  SHF.L.U32 R73, R12.reuse, 0x4, RZ ;  /* 0x000000040c497819 */ /* 0x040fe400000006ff */
[----:B------:R-:W-:Y:S02]  /*0970*/  SHF.L.U64.HI R72, R12, 0x4, R25 ;  /* 0x000000040c487819 */ /* 0x000fe40000010219 */
[----:B------:R-:W-:-:S04]  /*0980*/  IADD3 R40, P0, R11, R73, RZ ;  /* 0x000000490b287210 */ /* 0x000fc80007f1e0ff */
[----:B------:R-:W-:-:S06]  /*0990*/  IADD3.X R41, R13, R72, RZ, P0, !PT ;  /* 0x000000480d297210 */ /* 0x000fcc00007fe4ff */
[----:B--2---:R-:W2:Y:S01]  /*09a0*/  LDG.E.128 R40, [R40.64] ;  /* 0x0000000428287981 */ /* 0x004ea2000c1e1d00 */
[----:B---3--:R-:W-:-:S04]  /*09b0*/  IADD3 R36, P0, R14, R73, RZ ;  /* 0x000000490e247210 */ /* 0x008fc80007f1e0ff */
        /* <DEDUP_REMOVED lines=13> */
[----:B------:R-:W-:Y:S01]  /*0a90*/  MOV R75, c[0x0][0x174] ;  /* 0x00005d00004b7a02 */ /* 0x000fe20000000f00 */
[----:B0-----:R-:W-:-:S02]  /*0aa0*/  IMAD R41, R7, c[0x0][0x1f8], RZ ;  /* 0x00007e0007297a24 */ /* 0x001fc400078e02ff */
        /* <DEDUP_REMOVED lines=35> */
[----:B------:R-:W-:-:S02]  /*0ce0*/  IMAD R77, R7, c[0x0][0x2f0], RZ ;  /* 0x0000bc00074d7a24 */ /* 0x000fc400078e02ff */
[----:B------:R-:W-:Y:S02]  /*0cf0*/  IMAD R85, R3, c[0x0][0x2e8], RZ ;  /* 0x0000ba0003557a24 */ /* 0x000fe400078e02ff */
[----:B------:R-:W-:Y:S02]  /*0d00*/  IMAD R83, R8, c[0x0][0x2f4], R77 ;  /* 0x0000bd0008537a24 */ /* 0x000fe400078e024d */
[----:B------:R-:W-:Y:S02]  /*0d10*/  IMAD R85, R4, c[0x0][0x2ec], R85 ;  /* 0x0000bb0004557a24 */ /* 0x000fe400078e0255 */
[----:B0-----:R-:W-:Y:S02]  /*0d20*/  FMUL.FTZ R52, R44, -1.4426950216293334961 ;  /* 0xbfb8aa3b2c347820 */ /* 0x001fe40000410000 */
[----:B------:R-:W-:Y:S02]  /*0d30*/  FMUL.FTZ R54, R45, -1.4426950216293334961 ;  /* 0xbfb8aa3b2d367820 */ /* 0x000fe40000410000 */
[----:B------:R-:W-:-:S02]  /*0d40*/  FMUL.FTZ R55, R46, -1.4426950216293334961 ;  /* 0xbfb8aa3b2e377820 */ /* 0x000fc40000410000 */
        /* <DEDUP_REMOVED lines=42> */
[----:B------:R-:W-:-:S05]  /*0ff0*/  IMAD.WIDE.U32 R76, R4, c[0x0][0x2e8], R76 ;  /* 0x0000ba00044c7a25 */ /* 0x000fca00078e004c */
[----:B------:R-:W-:Y:S01]  /*1000*/  IADD3 R77, R77, R85, RZ ;  /* 0x000000554d4d7210 */ /* 0x000fe20007ffe0ff */
[----:B------:R0:W-:Y:S01]  /*1010*/  STS.128 [R21.X16], R48 ;  /* 0x0000003015007388 */ /* 0x0001e2000000cc00 */
[----:B------:R-:W-:-:S06]  /*1020*/  NOP ;  /* 0x0000000000007918 */ /* 0x000fcc0000000000 */
[----:B------:R-:W1:Y:S01]  /*1030*/  LDS.128 R52, [R21.X16] ;  /* 0x0000000015347984 */ /* 0x000e62000000cc00 */
[----:B0-----:R-:W-:Y:S01]  /*1040*/  LEA R50, P0, R76, c[0x0][0x338], 0x2 ;  /* 0x0000ce004c327a11 */ /* 0x001fe200078010ff */
[----:B------:R-:W-:Y:S01]  /*1050*/  FMUL.FTZ R49, R40, R79 ;  /* 0x0000004f28317220 */ /* 0x000fe20000410000 */
[----:B------:R-:W-:Y:S02]  /*1060*/  MOV R48, c[0x0][0x16c] ;  /* 0x00005b0000307a02 */ /* 0x000fe40000000f00 */
[----:B------:R-:W-:Y:S02]  /*1070*/  LEA.HI.X R77, R76, c[0x0][0x33c], R77, 0x2, P0 ;  /* 0x0000cf004c4d7a11 */ /* 0x000fe400000f144d */
[----:B------:R-:W-:Y:S02]  /*1080*/  IADD3 R50, P2, R50, R73, RZ ;  /* 0x0000004932327210 */ /* 0x000fe40007f5e0ff */
[----:B------:R-:W-:Y:S02]  /*1090*/  ISETP.NE.U32.AND P0, PT, RZ, c[0x0][0x270], PT ;  /* 0x00009c00ff007a0c */ /* 0x000fe40003f05070 */
[----:B------:R-:W-:Y:S01]  /*10a0*/  IADD3.X R51, R77, R72, RZ, P2, !PT ;  /* 0x000000484d337210 */ /* 0x000fe200017fe4ff */
[----:B------:R-:W-:Y:S01]  /*10b0*/  FMUL.FTZ R72, R47, R80 ;  /* 0x000000502f487220 */ /* 0x000fe20000410000 */
[----:B------:R-:W-:-:S02]  /*10c0*/  ISETP.NE.AND.EX P0, PT, RZ, c[0x0][0x274], PT, P0 ;  /* 0x00009d00ff007a0c */ /* 0x000fc40003f05300 */
[----:B------:R-:W-:Y:S01]  /*10d0*/  ISETP.GE.AND P1, PT, R48, 0x1, PT ;  /* 0x000000013000780c */ /* 0x000fe20003f26270 */
[----:B-1----:R0:W-:Y:S10]  /*10e0*/  STG.E.128 [R50.64+-0x200], R52 ;  /* 0xfffe003432007986 */ /* 0x0021f4000c101d04 */
        /* <DEDUP_REMOVED lines=22> */
.L_x_8620:
[----:B0-----:R-:W-:Y:S01]  /*1250*/  FMUL.FTZ R52, R41, R78 ;  /* 0x0000004e29347220 */ /* 0x001fe20000410000 */
        /* <DEDUP_REMOVED lines=35> */
[----:B------:R-:W-:-:S04]  /*1490*/  IADD3 R76, P0, P1, R40, -0x80, R74 ;  /* 0xffffff80284c7810 */ /* 0x000fc8000791e04a */
[----:B------:R-:W-:Y:S02]  /*14a0*/  IADD3.X R77, R45, -0x1, R75, P0, P1 ;  /* 0xffffffff2d4d7810 */ /* 0x000fe400007e244b */
.L_x_8634:
[----:B------:R-:W-:Y:S01]  /*14b0*/  SHF.R.S32.HI R92, RZ, 0x1f, R91 ;  /* 0x0000001fff5c7819 */ /* 0x000fe2000001145b */
[C---:B------:R-:W-:Y:S01]  /*14c0*/  IMAD.WIDE.U32 R40, R91.reuse, c[0x0][0x1a0], RZ ;  /* 0x000068005b287a25 */ /* 0x040fe200078e00ff */
[----:B------:R-:W-:Y:S02]  /*14d0*/  MOV R42, R58 ;  /* 0x0000003a002a7202 */ /* 0x000fe40000000f00 */
[----:B------:R-:W-:Y:S01]  /*14e0*/  MOV R43, R65 ;  /* 0x00000041002b7202 */ /* 0x000fe20000000f00 */
[----:B------:R-:W-:Y:S01]  /*14f0*/  IMAD R46, R92, c[0x0][0x1a0], RZ ;  /* 0x000068005c2e7a24 */ /* 0x000fe200078e02ff */
        /* <DEDUP_REMOVED lines=14> */
[----:B------:R-:W-:Y:S01]  /*15e0*/  MOV R44, R60 ;  /* 0x0000003c002c7202 */ /* 0x000fe20000000f00 */
[----:B------:R-:W-:Y:S01]  /*15f0*/  IMAD R46, R92, c[0x0][0x1c0], RZ ;  /* 0x000070005c2e7a24 */ /* 0x000fe200078e02ff */
[----:B------:R-:W-:Y:S02]  /*1600*/  MOV R45, R67 ;  /* 0x00000043002d7202 */ /* 0x000fe40000000f00 */
[----:B------:R-:W-:Y:S01]  /*1610*/  IADD3 R73, R20, -0x1, RZ ;  /* 0xffffffff14497810 */ /* 0x000fe20007ffe0ff */
[----:B------:R-:W-:-:S02]  /*1620*/  IMAD R81, R91, c[0x0][0x1c4], R46 ;  /* 0x000071005b517a24 */ /* 0x000fc400078e022e */
[----:B------:R-:W-:Y:S01]  /*1630*/  IMAD.WIDE.U32 R44, R91, c[0x0][0x1c0], R44 ;  /* 0x000070005b2c7a25 */ /* 0x000fe200078e002c */
[----:B------:R-:W-:-:S04]  /*1640*/  LEA.HI R47, R73, R73, RZ, 0x1 ;  /* 0x00000049492f7211 */ /* 0x000fc800078f08ff */
[C---:B------:R-:W-:Y:S02]  /*1650*/  LEA R46, P1, R44.reuse, c[0x0][0x230], 0x2 ;  /* 0x00008c002c2e7a11 */ /* 0x040fe400078210ff */
[----:B------:R-:W-:Y:S02]  /*1660*/  IADD3 R45, R45, R81, RZ ;  /* 0x000000512d2d7210 */ /* 0x000fe40007ffe0ff */
[----:B0-----:R-:W-:Y:S02]  /*1670*/  LOP3.LUT R78, R47, 0xfffffe, RZ, 0xc0, !PT ;  /* 0x00fffffe2f4e7812 */ /* 0x001fe400078ec0ff */
[----:B------:R-:W-:Y:S02]  /*1680*/  LEA.HI.X R47, R44, c[0x0][0x234], R45, 0x2, P1 ;  /* 0x00008d002c2f7a11 */ /* 0x000fe400008f142d */
[----:B------:R-:W-:Y:S02]  /*1690*/  IADD3 R78, R73, -R78, RZ ;  /* 0x8000004e494e7210 */ /* 0x000fe40007ffe0ff */
[----:B------:R-:W-:-:S02]  /*16a0*/  ISETP.NE.AND P1, PT, R12, RZ, PT ;  /* 0x000000ff0c00720c */ /* 0x000fc40003f25270 */
[----:B------:R-:W-:-:S04]  /*16b0*/  LEA R45, R78, R91, 0x8 ;  /* 0x0000005b4e2d7211 */ /* 0x000fc800078e40ff */
[----:B------:R-:W-:Y:S02]  /*16c0*/  SEL R82, R45, R64, !P1 ;  /* 0x000000402d527207 */ /* 0x000fe40004800000 */
[----:B------:R-:W-:Y:S01]  /*16d0*/  ISETP.NE.AND P2, PT, R12, 0x1f, PT ;  /* 0x0000001f0c00780c */ /* 0x000fe20003f45270 */
[----:B--2---:R-:W-:Y:S01]  /*16e0*/  STS.128 [R21.X16], R40 ;  /* 0x0000002815007388 */ /* 0x004fe2000000cc00 */
[----:B------:R-:W-:-:S06]  /*16f0*/  NOP ;  /* 0x0000000000007918 */ /* 0x000fcc0000000000 */
[----:B------:R0:W2:Y:S01]  /*1700*/  LDG.E R103, [R46.64] ;  /* 0x000000042e677981 */ /* 0x0000a2000c1e1900 */
[----:B---3--:R-:W-:-:S03]  /*1710*/  FMUL.FTZ R79, R54, 1.4426950216293334961 ;  /* 0x3fb8aa3b364f7820 */ /* 0x008fc60000410000 */
[----:B-1----:R-:W1:Y:S01]  /*1720*/  LDS.128 R40, [R21.X16] ;  /* 0x0000000015287984 */ /* 0x002e62000000cc00 */
[----:B------:R-:W-:-:S04]  /*1730*/  FMUL.FTZ R80, R51, R79 ;  /* 0x0000004f33507220 */ /* 0x000fc80000410000 */
[----:B------:R-:W3:Y:S02]  /*1740*/  MUFU.EX2 R73, R80 ;  /* 0x0000005000497308 */ /* 0x000ee40000000800 */
[----:B---3--:R3:W-:Y:S04]  /*1750*/  STS [R82.X4+0x648], R73 ;  /* 0x0006484952007388 */ /* 0x0087e80000004800 */
[----:B------:R-:W-:Y:S01]  /*1760*/  BAR.SYNC.DEFER_BLOCKING 0x0 ;  /* 0x0000000000007b1d */ /* 0x000fe20000010000 */
[----:B------:R-:W-:-:S04]  /*1770*/  ISETP.GT.AND P0, PT, R20, 0x1, PT ;  /* 0x000000011400780c */ /* 0x000fc80003f04270 */
[----:B------:R-:W-:Y:S01]  /*1780*/  ISETP.EQ.AND P0, PT, R23, RZ, P0 ;  /* 0x000000ff1700720c */ /* 0x000fe20000702270 */
[-C--:B0-----:R-:W-:Y:S02]  /*1790*/  FMUL.FTZ R46, R48, R79.reuse ;  /* 0x0000004f302e7220 */ /* 0x081fe40000410000 */
[-C--:B------:R-:W-:Y:S02]  /*17a0*/  FMUL.FTZ R96, R53, R79.reuse ;  /* 0x0000004f35607220 */ /* 0x080fe40000410000 */
[----:B------:R-:W-:Y:S01]  /*17b0*/  FMUL.FTZ R98, R50, R79 ;  /* 0x0000004f32627220 */ /* 0x000fe20000410000 */
[----:B------:R0:W4:Y:S01]  /*17c0*/  @P2 LDS R94, [R12.X4+0xe4c] ;  /* 0x000e4c000c5e2984 */ /* 0x0001220000004800 */
[----:B------:R-:W0:Y:S06]  /*17d0*/  MUFU.EX2 R46, R46 ;  /* 0x0000002e002e7308 */ /* 0x000e2c0000000800 */
[----:B------:R-:W-:-:S02]  /*17e0*/  @P0 IADD3 R44, R20, -0x2, RZ ;  /* 0xfffffffe142c0810 */ /* 0x000fc40007ffe0ff */
[----:B------:R-:W3:Y:S03]  /*17f0*/  MUFU.EX2 R96, R96 ;  /* 0x0000006000607308 */ /* 0x000ee60000000800 */
[----:B------:R-:W-:Y:S01]  /*1800*/  @P0 IMAD R81, R44, c[0x0][0x16c], R91 ;  /* 0x00005b002c510a24 */ /* 0x000fe200078e025b */
[----:B------:R-:W-:-:S04]  /*1810*/  MOV R78, RZ ;  /* 0x000000ff004e7202 */ /* 0x000fc80000000f00 */
[----:B------:R-:W2:Y:S01]  /*1820*/  MUFU.EX2 R98, R98 ;  /* 0x0000006200627308 */ /* 0x000ea20000000800 */
[----:B------:R-:W-:Y:S01]  /*1830*/  @P0 IMAD.WIDE R44, R81, 0x8, R70 ;  /* 0x00000008512c0825 */ /* 0x000fe200078e0246 */
[----:B------:R-:W-:Y:S03]  /*1840*/  BSSY B0, `(.L_x_8622) ;  /* 0x0000015000007945 */ /* 0x000fe60003800000 */
[----:B0-----:R-:W-:Y:S01]  /*1850*/  FMUL.FTZ R47, R73, R46 ;  /* 0x0000002e492f7220 */ /* 0x001fe20000410000 */
[----:B------:R0:W5:Y:S01]  /*1860*/  @P0 LDG.E R78, [R44.64+0x4] ;  /* 0x000004042c4e0981 */ /* 0x000162000c1e1900 */
[----:B-1----:R-:W-:Y:S02]  /*1870*/  FMUL.FTZ R101, R86, R41 ;  /* 0x0000002956657220 */ /* 0x002fe40000410000 */
[----:B---3--:R-:W-:Y:S02]  /*1880*/  FMUL.FTZ R83, R96, R47 ;  /* 0x0000002f60537220 */ /* 0x008fe40000410000 */
[----:B------:R-:W-:-:S02]  /*1890*/  FMUL.FTZ R47, R89, R42 ;  /* 0x0000002a592f7220 */ /* 0x000fc40000410000 */
[----:B0-----:R-:W-:Y:S02]  /*18a0*/  FMUL.FTZ R44, R87, R40 ;  /* 0x00000028572c7220 */ /* 0x001fe40000410000 */
[----:B------:R-:W-:Y:S02]  /*18b0*/  FMUL.FTZ R45, R88, R43 ;  /* 0x0000002b582d7220 */ /* 0x000fe40000410000 */
[----:B------:R-:W-:Y:S02]  /*18c0*/  FFMA.FTZ R81, R46, R44, R101 ;  /* 0x0000002c2e517223 */ /* 0x000fe40000010065 */
[-C--:B--2---:R-:W-:Y:S02]  /*18d0*/  FMUL.FTZ R97, R55, R103.reuse ;  /* 0x0000006737617220 */ /* 0x084fe40000410000 */
[-C--:B------:R-:W-:Y:S02]  /*18e0*/  FMUL.FTZ R95, R72, R103.reuse ;  /* 0x00000067485f7220 */ /* 0x080fe40000410000 */
[----:B------:R-:W-:-:S02]  /*18f0*/  FMUL.FTZ R99, R52, R103 ;  /* 0x0000006734637220 */ /* 0x000fc40000410000 */
[----:B------:R-:W-:Y:S01]  /*1900*/  FFMA.FTZ R82, R98, R95, R97 ;  /* 0x0000005f62527223 */ /* 0x000fe20000010061 */
        /* <DEDUP_REMOVED lines=8> */
.L_x_8623:
[----:B----4-:R-:W-:Y:S05]  /*1990*/  BSYNC B0 ;  /* 0x0000000000007941 */ /* 0x010fea0003800000 */
.L_x_8622:
[----:B-1----:R-:W-:Y:S01]  /*19a0*/  FMUL.FTZ R79, R98, R94 ;  /* 0x0000005e624f7220 */ /* 0x002fe20000410000 */
[----:B------:R-:W-:Y:S01]  /*19b0*/  ISETP.NE.AND P3, PT, R23, 0x1f, PT ;  /* 0x0000001f1700780c */ /* 0x000fe20003f65270 */
[----:B------:R-:W-:Y:S01]  /*19c0*/  FMUL.FTZ R103, R49, R103 ;  /* 0x0000006731677220 */ /* 0x000fe20000410000 */
[----:B------:R-:W-:Y:S01]  /*19d0*/  ISETP.GE.AND P0, PT, R21, 0x1, PT ;  /* 0x000000011500780c */ /* 0x000fe20003f06270 */
[C---:B------:R-:W-:Y:S01]  /*19e0*/  FFMA.FTZ R82, R96.reuse, R82, R99 ;  /* 0x0000005260527223 */ /* 0x040fe20000010063 */
[----:B------:R-:W-:Y:S01]  /*19f0*/  ISETP.GE.U32.AND P4, PT, R23, 0x18, PT ;  /* 0x000000181700780c */ /* 0x000fe20003f86070 */
[C---:B------:R-:W-:Y:S01]  /*1a00*/  FFMA.FTZ R81, R96.reuse, R81, R47 ;  /* 0x0000005160517223 */ /* 0x040fe2000001002f */
[----:B------:R-:W-:Y:S01]  /*1a10*/  SHF.L.U32 R100, R91, 0x3, RZ ;  /* 0x000000035b647819 */ /* 0x000fe200000006ff */
[----:B------:R-:W-:Y:S01]  /*1a20*/  FMUL.FTZ R85, R96, R79 ;  /* 0x0000004f60557220 */ /* 0x000fe20000410000 */
[----:B------:R-:W-:Y:S01]  /*1a30*/  BSSY B0, `(.L_x_8624) ;  /* 0x0000082000007945 */ /* 0x000fe20003800000 */
[----:B------:R-:W-:-:S02]  /*1a40*/  FFMA.FTZ R105, R46, R82, R103 ;  /* 0x000000522e697223 */ /* 0x000fc40000010067 */
[----:B0-----:R-:W-:Y:S02]  /*1a50*/  FFMA.FTZ R80, R98, R81, R45 ;  /* 0x0000005162507223 */ /* 0x001fe4000001002d */
[----:B------:R-:W-:Y:S01]  /*1a60*/  FMUL.FTZ R102, R46, R85 ;  /* 0x000000552e667220 */ /* 0x000fe20000410000 */
[----:B------:R-:W0:Y:S01]  /*1a70*/  SHFL.DOWN PT, R84, R105, 0x1, 0x1f ;  /* 0x08201f0069547f89 */ /* 0x000e2200000e0000 */
[----:B------:R-:W-:Y:S01]  /*1a80*/  FMUL.FTZ R79, R98, R83 ;  /* 0x00000053624f7220 */ /* 0x000fe20000410000 */
[----:B------:R-:W-:Y:S02]  /*1a90*/  HFMA2.MMA R85, -RZ, RZ, 0, 0 ;  /* 0x00000000ff557435 */ /* 0x000fe400000001ff */
[----:B------:R-:W1:Y:S04]  /*1aa0*/  SHFL.UP PT, R81, R80, 0x1, RZ ;  /* 0x0420000050517989 */ /* 0x000e6800000e00ff */
[----:B------:R-:W2:Y:S04]  /*1ab0*/  SHFL.DOWN PT, R83, R102, 0x1, 0x1f ;  /* 0x08201f0066537f89 */ /* 0x000ea800000e0000 */
[----:B------:R-:W3:Y:S01]  /*1ac0*/  SHFL.UP PT, R82, R79, 0x1, RZ ;  /* 0x042000004f527989 */ /* 0x000ee200000e00ff */
[----:B0-----:R-:W-:-:S02]  /*1ad0*/  @P3 FFMA.FTZ R105, R102, R84, R105 ;  /* 0x0000005466693223 */ /* 0x001fc40000010069 */
[----:B-1----:R-:W-:-:S03]  /*1ae0*/  @P0 FFMA.FTZ R80, R79, R81, R80 ;  /* 0x000000514f500223 */ /* 0x002fc60000010050 */
[----:B------:R-:W0:Y:S01]  /*1af0*/  SHFL.DOWN PT, R84, R105, 0x2, 0x1f ;  /* 0x08401f0069547f89 */ /* 0x000e2200000e0000 */
[----:B--2---:R-:W-:-:S03]  /*1b00*/  @P3 FMUL.FTZ R102, R102, R83 ;  /* 0x0000005366663220 */ /* 0x004fc60000410000 */
        /* <DEDUP_REMOVED lines=16> */
[----:B0-----:R-:W-:Y:S01]  /*1c10*/  @!P3 FFMA.FTZ R105, R102, R84, R105 ;  /* 0x000000546669b223 */ /* 0x001fe20000010069 */
[----:B------:R-:W-:-:S03]  /*1c20*/  MOV R84, 0x3f800000 ;  /* 0x3f80000000547802 */ /* 0x000fc60000000f00 */
[----:B-1----:R-:W-:Y:S01]  /*1c30*/  @P0 FFMA.FTZ R80, R79, R81, R80 ;  /* 0x000000514f500223 */ /* 0x002fe20000010050 */
[----:B------:R-:W0:Y:S01]  /*1c40*/  SHFL.DOWN PT, R104, R105, 0x8, 0x1f ;  /* 0x09001f0069687f89 */ /* 0x000e2200000e0000 */
[----:B--2---:R-:W-:-:S03]  /*1c50*/  @!P3 FMUL.FTZ R102, R102, R83 ;  /* 0x000000536666b220 */ /* 0x004fc60000410000 */
[----:B------:R-:W1:Y:S01]  /*1c60*/  SHFL.UP PT, R81, R80, 0x8, RZ ;  /* 0x0500000050517989 */ /* 0x000e6200000e00ff */
[----:B------:R-:W-:Y:S01]  /*1c70*/  ISETP.GE.AND P3, PT, R21, 0x8, PT ;  /* 0x000000081500780c */ /* 0x000fe20003f66270 */
[----:B---3--:R-:W-:Y:S02]  /*1c80*/  @P0 FMUL.FTZ R79, R79, R82 ;  /* 0x000000524f4f0220 */ /* 0x008fe40000410000 */
[----:B------:R-:W2:Y:S01]  /*1c90*/  SHFL.DOWN PT, R83, R102, 0x8, 0x1f ;  /* 0x09001f0066537f89 */ /* 0x000ea200000e0000 */
[----:B------:R-:W-:-:S03]  /*1ca0*/  ISETP.GE.AND P0, PT, R20, c[0x0][0x174], PT ;  /* 0x00005d0014007a0c */ /* 0x000fc60003f06270 */
[----:B------:R-:W3:Y:S01]  /*1cb0*/  SHFL.UP PT, R82, R79, 0x8, RZ ;  /* 0x050000004f527989 */ /* 0x000ee200000e00ff */
[----:B------:R-:W-:Y:S01]  /*1cc0*/  ISETP.NE.OR P0, PT, R23, RZ, P0 ;  /* 0x000000ff1700720c */ /* 0x000fe20000705670 */
[----:B0-----:R-:W-:-:S12]  /*1cd0*/  @!P4 FFMA.FTZ R105, R102, R104, R105 ;  /* 0x000000686669c223 */ /* 0x001fd80000010069 */
[----:B------:R-:W-:Y:S01]  /*1ce0*/  @!P0 LDS.64 R84, [R100+0xec8] ;  /* 0x000ec80064548984 */ /* 0x000fe20000000a00 */
[----:B------:R-:W-:Y:S01]  /*1cf0*/  ISETP.GE.AND P0, PT, R21, 0x10, PT ;  /* 0x000000101500780c */ /* 0x000fe20003f06270 */
[----:B-1----:R-:W-:Y:S02]  /*1d00*/  @P3 FFMA.FTZ R80, R79, R81, R80 ;  /* 0x000000514f503223 */ /* 0x002fe40000010050 */
[----:B------:R-:W0:Y:S01]  /*1d10*/  SHFL.DOWN PT, R104, R105, 0x10, 0x1f ;  /* 0x0a001f0069687f89 */ /* 0x000e2200000e0000 */
[----:B--2---:R-:W-:-:S03]  /*1d20*/  @!P4 FMUL.FTZ R102, R102, R83 ;  /* 0x000000536666c220 */ /* 0x004fc60000410000 */
[----:B------:R-:W1:Y:S01]  /*1d30*/  SHFL.UP PT, R81, R80, 0x10, RZ ;  /* 0x0600000050517989 */ /* 0x000e6200000e00ff */
[----:B---3--:R-:W-:Y:S01]  /*1d40*/  @P3 FMUL.FTZ R79, R79, R82 ;  /* 0x000000524f4f3220 */ /* 0x008fe20000410000 */
[----:B------:R-:W-:Y:S02]  /*1d50*/  ISETP.GE.U32.AND P3, PT, R23, 0x10, PT ;  /* 0x000000101700780c */ /* 0x000fe40003f66070 */
[----:B------:R-:W2:Y:S04]  /*1d60*/  SHFL.DOWN PT, R83, R102, 0x10, 0x1f ;  /* 0x0a001f0066537f89 */ /* 0x000ea800000e0000 */
[----:B------:R-:W3:Y:S07]  /*1d70*/  SHFL.UP PT, R82, R79, 0x10, RZ ;  /* 0x060000004f527989 */ /* 0x000eee00000e00ff */
[----:B0-----:R-:W-:-:S02]  /*1d80*/  @!P3 FFMA.FTZ R105, R102, R104, R105 ;  /* 0x000000686669b223 */ /* 0x001fc40000010069 */
[----:B-----5:R0:W-:Y:S01]  /*1d90*/  SHFL.IDX PT, R104, R78, RZ, 0x1f ;  /* 0x00001fff4e687589 */ /* 0x0201e200000e0000 */
[----:B-1----:R-:W-:-:S03]  /*1da0*/  @P0 FFMA.FTZ R80, R79, R81, R80 ;  /* 0x000000514f500223 */ /* 0x002fc60000010050 */
[----:B------:R-:W-:Y:S01]  /*1db0*/  SHFL.IDX PT, R107, R105, RZ, 0x1f ;  /* 0x00001fff696b7589 */ /* 0x000fe200000e0000 */
[----:B--2---:R-:W-:Y:S01]  /*1dc0*/  @!P3 FMUL.FTZ R102, R102, R83 ;  /* 0x000000536666b220 */ /* 0x004fe20000410000 */
[----:B------:R-:W-:Y:S02]  /*1dd0*/  MOV R83, c[0x0][0x174] ;  /* 0x00005d0000537a02 */ /* 0x000fe40000000f00 */
[----:B------:R-:W-:Y:S01]  /*1de0*/  SHFL.UP PT, R80, R80, 0x1, RZ ;  /* 0x0420000050507989 */ /* 0x000fe200000e00ff */
[----:B---3--:R-:W-:Y:S01]  /*1df0*/  @P0 FMUL.FTZ R79, R79, R82 ;  /* 0x000000524f4f0220 */ /* 0x008fe20000410000 */
[----:B------:R-:W-:Y:S02]  /*1e00*/  LEA R110, R83, R22, 0x7 ;  /* 0x00000016536e7211 */ /* 0x000fe400078e38ff */
[----:B------:R-:W-:Y:S02]  /*1e10*/  SHFL.IDX PT, R108, R85, RZ, 0x1f ;  /* 0x00001fff556c7589 */ /* 0x000fe400000e0000 */
[----:B------:R-:W-:-:S02]  /*1e20*/  SHF.R.S32.HI R83, RZ, 0x1f, R110 ;  /* 0x0000001fff537819 */ /* 0x000fc4000001146e */
[----:B------:R-:W-:Y:S01]  /*1e30*/  SHFL.DOWN PT, R82, R105, 0x1, 0x1f ;  /* 0x08201f0069527f89 */ /* 0x000fe200000e0000 */
[----:B0-----:R-:W-:-:S03]  /*1e40*/  LEA R78, P0, R110, R24, 0x2 ;  /* 0x000000186e4e7211 */ /* 0x001fc600078010ff */
[----:B------:R-:W0:Y:S04]  /*1e50*/  SHFL.DOWN PT, R81, R102, 0x1, 0x1f ;  /* 0x08201f0066517f89 */ /* 0x000e2800000e0000 */
[----:B------:R-:W1:Y:S04]  /*1e60*/  SHFL.UP PT, R79, R79, 0x1, RZ ;  /* 0x042000004f4f7989 */ /* 0x000e6800000e00ff */
[----:B------:R-:W2:Y:S01]  /*1e70*/  SHFL.IDX PT, R106, R102, RZ, 0x1f ;  /* 0x00001fff666a7589 */ /* 0x000ea200000e0000 */
[----:B0-----:R-:W-:Y:S01]  /*1e80*/  @P2 FFMA.FTZ R108, R81, R108, R82 ;  /* 0x0000006c516c2223 */ /* 0x001fe20000010052 */
[----:B------:R-:W-:-:S02]  /*1e90*/  IADD3 R81, R110, -0x80, RZ ;  /* 0xffffff806e517810 */ /* 0x000fc40007ffe0ff */
[C---:B------:R-:W-:Y:S01]  /*1ea0*/  LEA R82, P2, R110.reuse, R63, 0x2 ;  /* 0x0000003f6e527211 */ /* 0x040fe200078410ff */
[----:B-1----:R-:W-:Y:S01]  /*1eb0*/  @P1 FFMA.FTZ R104, R79, R104, R80 ;  /* 0x000000684f681223 */ /* 0x002fe20000010050 */
[----:B------:R-:W-:Y:S01]  /*1ec0*/  LEA R80, P1, R110, R62, 0x2 ;  /* 0x0000003e6e507211 */ /* 0x000fe200078210ff */
[----:B------:R-:W-:Y:S01]  /*1ed0*/  FFMA.FTZ R95, R108, R94, R95 ;  /* 0x0000005e6c5f7223 */ /* 0x000fe2000001005f */
[----:B------:R-:W-:Y:S01]  /*1ee0*/  IADD3 R109, -R81, c[0x0][0x168], -R12 ;  /* 0x00005a00516d7a10 */ /* 0x000fe20007ffe90c */
[----:B------:R-:W-:Y:S01]  /*1ef0*/  FFMA.FTZ R104, R73, R104, R44 ;  /* 0x0000006849687223 */ /* 0x000fe2000001002c */
[----:B------:R-:W-:Y:S01]  /*1f00*/  LEA.HI.X R79, R110, R66, R83, 0x2, P0 ;  /* 0x000000426e4f7211 */ /* 0x000fe200000f1453 */
[----:B------:R-:W-:Y:S01]  /*1f10*/  FFMA.FTZ R97, R98, R95, R97 ;  /* 0x0000005f62617223 */ /* 0x000fe20000010061 */
[----:B------:R-:W-:Y:S01]  /*1f20*/  ISETP.NE.AND P0, PT, R12, RZ, PT ;  /* 0x000000ff0c00720c */ /* 0x000fe20003f05270 */
[----:B------:R-:W-:Y:S01]  /*1f30*/  FFMA.FTZ R44, R46, R104, R101 ;  /* 0x000000682e2c7223 */ /* 0x000fe20000010065 */
[C-C-:B------:R-:W-:Y:S01]  /*1f40*/  LEA.HI.X R81, R110.reuse, R68, R83.reuse, 0x2, P1 ;  /* 0x000000446e517211 */ /* 0x140fe200008f1453 */
[----:B------:R-:W-:Y:S01]  /*1f50*/  FFMA.FTZ R73, R49, R104, RZ ;  /* 0x0000006831497223 */ /* 0x000fe200000100ff */
[----:B------:R-:W-:Y:S01]  /*1f60*/  LEA.HI.X R83, R110, R69, R83, 0x2, P2 ;  /* 0x000000456e537211 */ /* 0x000fe200010f1453 */
[C---:B------:R-:W-:Y:S01]  /*1f70*/  FFMA.FTZ R99, R96.reuse, R97, R99 ;  /* 0x0000006160637223 */ /* 0x040fe20000010063 */
[C---:B------:R-:W-:Y:S01]  /*1f80*/  ISETP.GE.AND P1, PT, R109.reuse, 0x1, PT ;  /* 0x000000016d00780c */ /* 0x040fe20003f26270 */
[-C--:B------:R-:W-:Y:S01]  /*1f90*/  FFMA.FTZ R47, R96, R44.reuse, R47 ;  /* 0x0000002c602f7223 */ /* 0x080fe2000001002f */
[----:B------:R-:W-:Y:S01]  /*1fa0*/  ISETP.GE.AND P2, PT, R109, 0x21, PT ;  /* 0x000000216d00780c */ /* 0x000fe20003f46270 */
[----:B------:R-:W-:Y:S01]  /*1fb0*/  FADD.FTZ R94, -R101, R44 ;  /* 0x0000002c655e7221 */ /* 0x000fe20000010100 */
[C---:B------:R-:W-:Y:S01]  /*1fc0*/  ISETP.GE.AND P3, PT, R109.reuse, 0x41, PT ;  /* 0x000000416d00780c */ /* 0x040fe20003f66270 */
[----:B------:R-:W-:Y:S01]  /*1fd0*/  FFMA.FTZ R44, R52, R44, R73 ;  /* 0x0000002c342c7223 */ /* 0x000fe20000010049 */
[----:B------:R-:W-:Y:S01]  /*1fe0*/  ISETP.GE.AND P4, PT, R109, 0x61, PT ;  /* 0x000000616d00780c */ /* 0x000fe20003f86270 */
[----:B------:R-:W-:Y:S01]  /*1ff0*/  FFMA.FTZ R103, R46, R99, R103 ;  /* 0x000000632e677223 */ /* 0x000fe20000010067 */
[----:B------:R-:W-:Y:S01]  /*2000*/  SHF.L.U32 R73, R12, 0x4, RZ ;  /* 0x000000040c497819 */ /* 0x000fe200000006ff */
[----:B------:R-:W-:-:S02]  /*2010*/  FFMA.FTZ R111, R98, R47, R45 ;  /* 0x0000002f626f7223 */ /* 0x000fc4000001002d */
[----:B------:R-:W-:Y:S02]  /*2020*/  FFMA.FTZ R44, R55, R47, R44 ;  /* 0x0000002f372c7223 */ /* 0x000fe4000001002c */
[----:B------:R-:W-:Y:S02]  /*2030*/  FFMA.FTZ R96, -R87, R40, R104 ;  /* 0x0000002857607223 */ /* 0x000fe40000010168 */
[----:B------:R-:W-:Y:S02]  /*2040*/  FMUL.FTZ R105, R51, R103 ;  /* 0x0000006733697220 */ /* 0x000fe40000410000 */
[----:B------:R-:W-:Y:S02]  /*2050*/  FFMA.FTZ R101, R72, R111, R44 ;  /* 0x0000006f48657223 */ /* 0x000fe4000001002c */
[----:B------:R-:W-:Y:S02]  /*2060*/  FMUL.FTZ R44, R48, R99 ;  /* 0x00000063302c7220 */ /* 0x000fe40000410000 */
[----:B------:R-:W-:-:S02]  /*2070*/  FFMA.FTZ R45, R96, R105, RZ ;  /* 0x00000069602d7223 */ /* 0x000fc400000100ff */
[----:B------:R-:W-:Y:S02]  /*2080*/  FMUL.FTZ R104, R50, R95 ;  /* 0x0000005f32687220 */ /* 0x000fe40000410000 */
[----:B------:R-:W-:Y:S02]  /*2090*/  FMUL.FTZ R109, R53, R97 ;  /* 0x00000061356d7220 */ /* 0x000fe40000410000 */
[----:B--2---:R-:W-:Y:S02]  /*20a0*/  FFMA.FTZ R85, R106, R85, R107 ;  /* 0x000000556a557223 */ /* 0x004fe4000001006b */
[----:B------:R-:W-:Y:S02]  /*20b0*/  FFMA.FTZ R107, R94, R44, R45 ;  /* 0x0000002c5e6b7223 */ /* 0x000fe4000001002d */
[----:B------:R-:W-:Y:S02]  /*20c0*/  FMUL.FTZ R84, R106, R84 ;  /* 0x000000546a547220 */ /* 0x000fe40000410000 */
[----:B------:R-:W-:-:S02]  /*20d0*/  FFMA.FTZ R102, -R89, R42, R47 ;  /* 0x0000002a59667223 */ /* 0x000fc4000001012f */
[----:B------:R-:W-:Y:S01]  /*20e0*/  FMUL.FTZ R45, R29, R44 ;  /* 0x0000002c1d2d7220 */ /* 0x000fe20000410000 */
[----:B------:R0:W-:Y:S01]  /*20f0*/  @!P0 STS.64 [R100+0xec8], R84 ;  /* 0x000ec85464008388 */ /* 0x0001e20000000a00 */
[----:B------:R-:W-:Y:S02]  /*2100*/  FFMA.FTZ R98, -R88, R43, R111 ;  /* 0x0000002b58627223 */ /* 0x000fe4000001016f */
[----:B------:R-:W-:Y:S02]  /*2110*/  FMUL.FTZ R47, R31, R104 ;  /* 0x000000681f2f7220 */ /* 0x000fe40000410000 */
[----:B------:R-:W-:Y:S02]  /*2120*/  FMUL.FTZ R46, R30, R109 ;  /* 0x0000006d1e2e7220 */ /* 0x000fe40000410000 */
[----:B------:R-:W-:Y:S01]  /*2130*/  FMUL.FTZ R44, R28, R105 ;  /* 0x000000691c2c7220 */ /* 0x000fe20000410000 */
[----:B------:R-:W-:Y:S01]  /*2140*/  SHF.L.U64.HI R105, R90, 0x2, R93 ;  /* 0x000000025a697819 */ /* 0x000fe2000001025d */
[----:B------:R-:W-:-:S02]  /*2150*/  FFMA.FTZ R107, R102, R109, R107 ;  /* 0x0000006d666b7223 */ /* 0x000fc4000001006b */
[----:B------:R-:W-:Y:S01]  /*2160*/  FMUL.FTZ R104, R98, R104 ;  /* 0x0000006862687220 */ /* 0x000fe20000410000 */
[----:B------:R0:W-:Y:S01]  /*2170*/  STS.128 [R73+0x210], R44 ;  /* 0x0002102c49007388 */ /* 0x0001e20000000c00 */
[----:B------:R-:W-:Y:S02]  /*2180*/  IMAD R105, R105, c[0x0][0x2b0], RZ ;  /* 0x0000ac0069697a24 */ /* 0x000fe400078e02ff */
[----:B------:R-:W-:Y:S01]  /*2190*/  FADD.FTZ R104, R107, R104 ;  /* 0x000000686b687221 */ /* 0x000fe20000010000 */
[----:B------:R-:W-:Y:S01]  /*21a0*/  SHF.L.U32 R107, R90, 0x2, RZ ;  /* 0x000000025a6b7819 */ /* 0x000fe200000006ff */
[----:B------:R-:W-:Y:S06]  /*21b0*/  BAR.SYNC.DEFER_BLOCKING 0x0 ;  /* 0x0000000000007b1d */ /* 0x000fec0000010000 */
[----:B------:R-:W-:Y:S05]  /*21c0*/  @!P1 BRA `(.L_x_8625) ;  /* 0x0000008000009947 */ /* 0x000fea0003800000 */
[----:B0-----:R-:W0:Y:S01]  /*21d0*/  LDS R85, [R12.X4+0x210] ;  /* 0x000210000c557984 */ /* 0x001e220000004800 */
[----:B------:R-:W-:-:S02]  /*21e0*/  IMAD R92, R92, c[0x0][0x2b0], RZ ;  /* 0x0000ac005c5c7a24 */ /* 0x000fc400078e02ff */
[----:B------:R-:W-:-:S04]  /*21f0*/  IMAD.WIDE.U32 R44, R91, c[0x0][0x2b0], R76 ;  /* 0x0000ac005b2c7a25 */ /* 0x000fc800078e004c */
[----:B------:R-:W-:Y:S01]  /*2200*/  IMAD R47, R91, c[0x0][0x2b4], R92 ;  /* 0x0000ad005b2f7a24 */ /* 0x000fe200078e025c */
[----:B------:R-:W-:-:S04]  /*2210*/  LEA R46, P1, R44, c[0x0][0x318], 0x2 ;  /* 0x0000c6002c2e7a11 */ /* 0x000fc800078210ff */
[----:B------:R-:W-:-:S04]  /*2220*/  IADD3 R45, R45, R47, RZ ;  /* 0x0000002f2d2d7210 */ /* 0x000fc80007ffe0ff */
[----:B------:R-:W-:-:S05]  /*2230*/  LEA.HI.X R47, R44, c[0x0][0x31c], R45, 0x2, P1 ;  /* 0x0000c7002c2f7a11 */ /* 0x000fca00008f142d */
[----:B0-----:R0:W-:Y:S02]  /*2240*/  RED.E.ADD.F32.FTZ.RN.STRONG.GPU [R46.64], R85 ;  /* 0x000000552e00798e */ /* 0x0011e4000c10e784 */
.L_x_8625:
[----:B------:R-:W-:Y:S05]  /*2250*/  BSYNC B0 ;  /* 0x0000000000007941 */ /* 0x000fea0003800000 */
.L_x_8624:
[----:B0-----:R0:W1:Y:S01]  /*2260*/  LDS R45, [R12.X4+0x290] ;  /* 0x000290000c2d7984 */ /* 0x0010620000004800 */
[----:B------:R-:W-:Y:S01]  /*2270*/  BSSY B0, `(.L_x_8626) ;  /* 0x0000006000007945 */ /* 0x000fe20003800000 */
[----:B------:R-:W-:Y:S01]  /*2280*/  IMAD R105, R107, c[0x0][0x2b4], R105 ;  /* 0x0000ad006b697a24 */ /* 0x000fe200078e0269 */
[----:B------:R-:W-:Y:S05]  /*2290*/  @!P2 BRA `(.L_x_8627) ;  /* 0x000000300000a947 */ /* 0x000fea0003800000 */
[----:B------:R-:W-:-:S05]  /*22a0*/  IMAD.WIDE.U32 R78, R107, c[0x0][0x2b0], R78 ;  /* 0x0000ac006b4e7a25 */ /* 0x000fca00078e004e */
[----:B------:R-:W-:-:S05]  /*22b0*/  IADD3 R79, R79, R105, RZ ;  /* 0x000000694f4f7210 */ /* 0x000fca0007ffe0ff */
[----:B-1----:R1:W-:Y:S02]  /*22c0*/  RED.E.ADD.F32.FTZ.RN.STRONG.GPU [R78.64], R45 ;  /* 0x0000002d4e00798e */ /* 0x0023e4000c10e784 */
.L_x_8627:
[----:B------:R-:W-:Y:S05]  /*22d0*/  BSYNC B0 ;  /* 0x0000000000007941 */ /* 0x000fea0003800000 */
.L_x_8626:
[----:B-1----:R1:W2:Y:S01]  /*22e0*/  LDS R45, [R12.X4+0x310] ;  /* 0x000310000c2d7984 */ /* 0x0022a20000004800 */
[----:B------:R-:W-:Y:S01]  /*22f0*/  BSSY B0, `(.L_x_8628) ;  /* 0x0000006000007945 */ /* 0x000fe20003800000 */
[----:B------:R-:W-:Y:S01]  /*2300*/  IMAD.WIDE.U32 R82, R107, c[0x0][0x2b0], R82 ;  /* 0x0000ac006b527a25 */ /* 0x000fe200078e0052 */
[----:B------:R-:W-:Y:S05]  /*2310*/  @!P3 BRA `(.L_x_8629) ;  /* 0x000000300000b947 */ /* 0x000fea0003800000 */
[----:B------:R-:W-:-:S05]  /*2320*/  IMAD.WIDE.U32 R80, R107, c[0x0][0x2b0], R80 ;  /* 0x0000ac006b507a25 */ /* 0x000fca00078e0050 */
[----:B------:R-:W-:-:S05]  /*2330*/  IADD3 R81, R105, R81, RZ ;  /* 0x0000005169517210 */ /* 0x000fca0007ffe0ff */
[----:B--2---:R2:W-:Y:S02]  /*2340*/  RED.E.ADD.F32.FTZ.RN.STRONG.GPU [R80.64], R45 ;  /* 0x0000002d5000798e */ /* 0x0045e4000c10e784 */
.L_x_8629:
[----:B------:R-:W-:Y:S05]  /*2350*/  BSYNC B0 ;  /* 0x0000000000007941 */ /* 0x000fea0003800000 */
.L_x_8628:
[----:B--2---:R2:W3:Y:S01]  /*2360*/  LDS R45, [R12.X4+0x390] ;  /* 0x000390000c2d7984 */ /* 0x0044e20000004800 */
[----:B------:R-:W-:Y:S01]  /*2370*/  BSSY B0, `(.L_x_8630) ;  /* 0x0000004000007945 */ /* 0x000fe20003800000 */
[----:B------:R-:W-:Y:S05]  /*2380*/  @!P4 BRA `(.L_x_8631) ;  /* 0x000000200000c947 */ /* 0x000fea0003800000 */
[----:B------:R-:W-:-:S05]  /*2390*/  IADD3 R83, R105, R83, RZ ;  /* 0x0000005369537210 */ /* 0x000fca0007ffe0ff */
[----:B---3--:R3:W-:Y:S02]  /*23a0*/  RED.E.ADD.F32.FTZ.RN.STRONG.GPU [R82.64], R45 ;  /* 0x0000002d5200798e */ /* 0x0087e4000c10e784 */
.L_x_8631:
[----:B------:R-:W-:Y:S05]  /*23b0*/  BSYNC B0 ;  /* 0x0000000000007941 */ /* 0x000fea0003800000 */
.L_x_8630:
[----:B------:R-:W4:Y:S01]  /*23c0*/  SHFL.DOWN PT, R44, R101, 0x1, 0x1f ;  /* 0x08201f00652c7f89 */ /* 0x000f2200000e0000 */
[----:B------:R-:W-:Y:S01]  /*23d0*/  ISETP.GT.AND P1, PT, R21, 0x1e, PT ;  /* 0x0000001e1500780c */ /* 0x000fe20003f24270 */
[-C--:B------:R-:W-:Y:S01]  /*23e0*/  FMUL.FTZ R46, R43, R95.reuse ;  /* 0x0000005f2b2e7220 */ /* 0x080fe20000410000 */
[----:B------:R-:W-:Y:S01]  /*23f0*/  ISETP.NE.AND P2, PT, R21, RZ, PT ;  /* 0x000000ff1500720c */ /* 0x000fe20003f45270 */
[----:B---3--:R-:W3:Y:S01]  /*2400*/  SHFL.DOWN PT, R45, R104, 0x1, 0x1f ;  /* 0x08201f00682d7f89 */ /* 0x008ee200000e0000 */
[----:B------:R-:W-:Y:S01]  /*2410*/  FMUL.FTZ R95, R54, R95 ;  /* 0x0000005f365f7220 */ /* 0x000fe20000410000 */
[----:B------:R-:W-:Y:S01]  /*2420*/  BSSY B0, `(.L_x_8632) ;  /* 0x000003a000007945 */ /* 0x000fe20003800000 */
[----:B------:R-:W-:Y:S02]  /*2430*/  FFMA.FTZ R39, R50, R46, R39 ;  /* 0x0000002e32277223 */ /* 0x000fe40000010027 */
[----:B------:R-:W-:-:S05]  /*2440*/  FMUL.FTZ R95, R95, R98 ;  /* 0x000000625f5f7220 */ /* 0x000fca0000410000 */
[----:B----4-:R-:W-:Y:S02]  /*2450*/  @!P1 FADD.FTZ R101, R101, R44 ;  /* 0x0000002c65659221 */ /* 0x010fe40000010000 */
[----:B---3--:R-:W-:-:S03]  /*2460*/  @!P1 FADD.FTZ R104, R104, R45 ;  /* 0x0000002d68689221 */ /* 0x008fc60000010000 */
        /* <DEDUP_REMOVED lines=16> */
[----:B------:R-:W-:Y:S01]  /*2570*/  ISETP.GT.AND P1, PT, R21, 0xf, PT ;  /* 0x0000000f1500780c */ /* 0x000fe20003f24270 */
[-C--:B------:R-:W-:Y:S02]  /*2580*/  FMUL.FTZ R45, R54, R97.reuse ;  /* 0x00000061362d7220 */ /* 0x080fe40000410000 */
[----:B------:R-:W4:Y:S01]  /*2590*/  SHFL.DOWN PT, R47, R104, 0x10, 0x1f ;  /* 0x0a001f00682f7f89 */ /* 0x000f2200000e0000 */
        /* <DEDUP_REMOVED lines=10> */
[----:B---3--:R-:W-:Y:S02]  /*2640*/  @!P1 FADD.FTZ R101, R101, R44 ;  /* 0x0000002c65659221 */ /* 0x008fe40000010000 */
[----:B------:R-:W-:Y:S02]  /*2650*/  FFMA.FTZ R40, R29, R42, R99 ;  /* 0x0000002a1d287223 */ /* 0x000fe40000010063 */
[----:B----4-:R-:W-:Y:S01]  /*2660*/  @!P1 FADD.FTZ R104, R104, R47 ;  /* 0x0000002f68689221 */ /* 0x010fe20000010000 */
[----:B------:R-:W-:Y:S01]  /*2670*/  MOV R45, R101 ;  /* 0x00000065002d7202 */ /* 0x000fe20000000f00 */
[----:B------:R-:W-:Y:S02]  /*2680*/  FFMA.FTZ R41, R28, R103, R41 ;  /* 0x000000671c297223 */ /* 0x000fe40000010029 */
[----:B------:R-:W-:Y:S01]  /*2690*/  FFMA.FTZ R38, R53, R97, R38 ;  /* 0x0000006135267223 */ /* 0x000fe20000010026 */
[----:B------:R-:W-:Y:S01]  /*26a0*/  MOV R44, R104 ;  /* 0x00000068002c7202 */ /* 0x000fe20000000f00 */
[----:B------:R-:W-:-:S02]  /*26b0*/  FFMA.FTZ R37, R48, R42, R37 ;  /* 0x0000002a30257223 */ /* 0x000fc40000010025 */
[----:B------:R-:W-:Y:S02]  /*26c0*/  FFMA.FTZ R36, R51, R103, R36 ;  /* 0x0000006733247223 */ /* 0x000fe40000010024 */
[----:B------:R3:W-:Y:S01]  /*26d0*/  @!P2 STS.64 [0x418], R44 ;  /* 0x0004182cff00a388 */ /* 0x0007e20000000a00 */
[----:B------:R-:W-:Y:S02]  /*26e0*/  FADD.FTZ R34, R43, R34 ;  /* 0x000000222b227221 */ /* 0x000fe40000010000 */
[----:B------:R-:W-:Y:S02]  /*26f0*/  FADD.FTZ R35, R54, R35 ;  /* 0x0000002336237221 */ /* 0x000fe40000010000 */
        /* <DEDUP_REMOVED lines=12> */
.L_x_8633:
[----:B---3--:R-:W-:Y:S05]  /*27c0*/  BSYNC B0 ;  /* 0x0000000000007941 */ /* 0x008fea0003800000 */
.L_x_8632:
[----:B------:R-:W-:Y:S02]  /*27d0*/  IADD3 R91, R91, 0x1, RZ ;  /* 0x000000015b5b7810 */ /* 0x000fe40007ffe0ff */
[----:B------:R-:W-:Y:S02]  /*27e0*/  IADD3 R90, P1, R90, 0x1, RZ ;  /* 0x000000015a5a7810 */ /* 0x000fe40007f3e0ff */
[----:B------:R-:W-:Y:S02]  /*27f0*/  ISETP.GE.AND P0, PT, R91, c[0x0][0x16c], PT ;  /* 0x00005b005b007a0c */ /* 0x000fe40003f06270 */
[----:B------:R-:W-:-:S11]  /*2800*/  IADD3.X R93, RZ, R93, RZ, P1, !PT ;  /* 0x0000005dff5d7210 */ /* 0x000fd60000ffe4ff */
[----:B------:R-:W-:Y:S01]  /*2810*/  @P0 CALL.REL.NOINC `(.L_x_8621) ;  /* 0x0000001000000944 */ /* 0x000fe20003c00000 */
[----:B------:R-:W-:Y:S05]  /*2820*/  BRA `(.L_x_8634) ;  /* 0xffffec8000007947 */ /* 0x000fea000383ffff */
.L_x_8621:
[----:B------:R-:W-:Y:S01]  /*2830*/  BAR.SYNC.DEFER_BLOCKING 0x0 ;  /* 0x0000000000007b1d */ /* 0x000fe20000010000 */
[----:B------:R-:W-:Y:S01]  /*2840*/  IMAD R41, R7, c[0x0][0x2e0], RZ ;  /* 0x0000b80007297a24 */ /* 0x000fe200078e02ff */
[----:B------:R-:W-:Y:S01]  /*2850*/  MOV R42, R74 ;  /* 0x0000004a002a7202 */ /* 0x000fe20000000f00 */
[----:B------:R-:W-:Y:S01]  /*2860*/  IMAD R47, R3, c[0x0][0x2d8], RZ ;  /* 0x0000b600032f7a24 */ /* 0x000fe200078e02ff */
[----:B------:R-:W-:Y:S01]  /*2870*/  MOV R43, R75 ;  /* 0x0000004b002b7202 */ /* 0x000fe20000000f00 */
[----:B------:R-:W-:Y:S01]  /*2880*/  IMAD R45, R8, c[0x0][0x2e4], R41 ;  /* 0x0000b900082d7a24 */ /* 0x000fe200078e0229 */
        /* <DEDUP_REMOVED lines=8> */
[----:B------:R-:W-:Y:S01]  /*2910*/  IADD3 R16, P3, R16, -0x200, RZ ;  /* 0xfffffe0010107810 */ /* 0x000fe20007f7e0ff */
[----:B------:R-:W-:Y:S01]  /*2920*/  IMAD R45, R7, c[0x0][0x300], RZ ;  /* 0x0000c000072d7a24 */ /* 0x000fe200078e02ff */
[----:B------:R-:W-:Y:S01]  /*2930*/  IADD3 R22, R22, -0x80, RZ ;  /* 0xffffff8016167810 */ /* 0x000fe20007ffe0ff */
[----:B------:R-:W-:Y:S01]  /*2940*/  FADD.FTZ R10, R10, R32 ;  /* 0x000000200a0a7221 */ /* 0x000fe20000010000 */
[----:B------:R-:W-:Y:S01]  /*2950*/  IADD3 R20, R20, -0x1, RZ ;  /* 0xffffffff14147810 */ /* 0x000fe20007ffe0ff */
[----:B------:R-:W-:Y:S01]  /*2960*/  IMAD R45, R8, c[0x0][0x304], R45 ;  /* 0x0000c100082d7a24 */ /* 0x000fe200078e022d */
[----:B------:R-:W-:Y:S01]  /*2970*/  IADD3.X R15, R15, -0x1, RZ, P1, !PT ;  /* 0xffffffff0f0f7810 */ /* 0x000fe20000ffe4ff */
[----:B------:R3:W-:Y:S01]  /*2980*/  STS.128 [R21.X16], R36 ;  /* 0x0000002415007388 */ /* 0x0007e2000000cc00 */
[----:B------:R-:W-:-:S06]  /*2990*/  NOP ;  /* 0x0000000000007918 */ /* 0x000fcc0000000000 */
[----:B------:R-:W4:Y:S01]  /*29a0*/  LDS.128 R28, [R21.X16] ;  /* 0x00000000151c7984 */ /* 0x000f22000000cc00 */
[----:B------:R-:W-:Y:S02]  /*29b0*/  IADD3 R43, R43, R45, RZ ;  /* 0x0000002d2b2b7210 */ /* 0x000fe40007ffe0ff */
[----:B------:R-:W-:Y:S02]  /*29c0*/  IADD3.X R13, R13, -0x1, RZ, P2, !PT ;  /* 0xffffffff0d0d7810 */ /* 0x000fe400017fe4ff */
[----:B------:R-:W-:Y:S01]  /*29d0*/  IADD3.X R17, R17, -0x1, RZ, P3, !PT ;  /* 0xffffffff11117810 */ /* 0x000fe20001ffe4ff */
[----:B---3--:R-:W-:-:S05]  /*29e0*/  IMAD.WIDE.U32 R36, R4, c[0x0][0x2d8], R40 ;  /* 0x0000b60004247a25 */ /* 0x008fca00078e0028 */
[----:B------:R-:W-:Y:S01]  /*29f0*/  IADD3 R37, R37, R47, RZ ;  /* 0x0000002f25257210 */ /* 0x000fe20007ffe0ff */
[----:B------:R-:W-:Y:S01]  /*2a00*/  IMAD R47, R3, c[0x0][0x2f8], RZ ;  /* 0x0000be00032f7a24 */ /* 0x000fe200078e02ff */
[----:B------:R-:W-:-:S03]  /*2a10*/  LEA R40, P0, R36, c[0x0][0x330], 0x2 ;  /* 0x0000cc0024287a11 */ /* 0x000fc600078010ff */
[----:B------:R-:W-:Y:S01]  /*2a20*/  IMAD R47, R4, c[0x0][0x2fc], R47 ;  /* 0x0000bf00042f7a24 */ /* 0x000fe200078e022f */
[----:B------:R-:W-:Y:S02]  /*2a30*/  LEA.HI.X R36, R36, c[0x0][0x334], R37, 0x2, P0 ;  /* 0x0000cd0024247a11 */ /* 0x000fe400000f1425 */
[----:B------:R-:W-:-:S04]  /*2a40*/  IADD3 R40, P0, R40, R73, RZ ;  /* 0x0000004928287210 */ /* 0x000fc80007f1e0ff */
[----:B------:R-:W-:-:S05]  /*2a50*/  IADD3.X R41, R36, R44, RZ, P0, !PT ;  /* 0x0000002c24297210 */ /* 0x000fca00007fe4ff */
[----:B----4-:R3:W-:Y:S04]  /*2a60*/  STG.E.128 [R40.64+-0x200], R28 ;  /* 0xfffe001c28007986 */ /* 0x0107e8000c101d04 */
        /* <DEDUP_REMOVED lines=14> */
[----:B------:R-:W-:Y:S01]  /*2b50*/  FADD.FTZ R10, R10, R35 ;  /* 0x000000230a0a7221 */ /* 0x000fe20000010000 */
[----:B----4-:R3:W-:Y:S01]  /*2b60*/  STG.E.128 [R28.64+-0x200], R36 ;  /* 0xfffe00241c007986 */ /* 0x0107e2000c101d04 */
[----:B------:R-:W-:Y:S01]  /*2b70*/  @!P4 CALL.REL.NOINC `(.L_x_8619) ;  /* 0x000000100000c944 */ /* 0x000fe20003c00000 */
[----:B------:R-:W-:Y:S05]  /*2b80*/  BRA `(.L_x_8635) ;  /* 0xffffddc000007947 */ /* 0x000fea000383ffff */
.L_x_8619:
[----:B------:R-:W-:Y:S02]  /*2b90*/  ISETP.NE.U32.AND P0, PT, RZ, c[0x0][0x328], PT ;  /* 0x0000ca00ff007a0c */ /* 0x000fe40003f05070 */
[----:B------:R-:W-:Y:S02]  /*2ba0*/  ISETP.NE.U32.AND P2, PT, RZ, c[0x0][0x348], PT ;  /* 0x0000d200ff007a0c */ /* 0x000fe40003f45070 */
[----:B------:R-:W-:Y:S02]  /*2bb0*/  ISETP.NE.AND.EX P1, PT, RZ, c[0x0][0x32c], PT, P0 ;  /* 0x0000cb00ff007a0c */ /* 0x000fe40003f25300 */
[----:B------:R-:W-:-:S11]  /*2bc0*/  ISETP.NE.AND.EX P0, PT, RZ, c[0x0][0x34c], PT, P2 ;  /* 0x0000d300ff007a0c */ /* 0x000fd60003f05320 */
[----:B------:R-:W-:Y:S05]  /*2bd0*/  @!P1 BRA `(.L_x_8636) ;  /* 0x0000014000009947 */ /* 0x000fea0003800000 */
[----:B------:R-:W4:Y:S01]  /*2be0*/  SHFL.DOWN P1, R0, R9, 0x1, 0x1f ;  /* 0x08201f0009007f89 */ /* 0x000f220000020000 */
[----:B------:R-:W-:Y:S03]  /*2bf0*/  BSSY B0, `(.L_x_8636) ;  /* 0x0000012000007945 */ /* 0x000fe60003800000 */
[----:B-----5:R-:W0:Y:S01]  /*2c00*/  S2R R6, SR_LANEID ;  /* 0x0000000000067919 */ /* 0x020e220000000000 */
        /* <DEDUP_REMOVED lines=16> */
.L_x_8637:
[----:B0-----:R-:W-:Y:S05]  /*2d10*/  BSYNC B0 ;  /* 0x0000000000007941 */ /* 0x001fea0003800000 */
.L_x_8636:
[----:B------:R-:W-:Y:S01]  /*2d20*/  BSSY B0, `(.L_x_8638) ;  /* 0x0000018000007945 */ /* 0x000fe20003800000 */
[----:B------:R-:W-:Y:S05]  /*2d30*/  @!P0 BRA `(.L_x_8639) ;  /* 0x0000015000008947 */ /* 0x000fea0003800000 */
[----:B------:R-:W-:Y:S06]  /*2d40*/  BAR.SYNC.DEFER_BLOCKING 0x0 ;  /* 0x0000000000007b1d */ /* 0x000fec0000010000 */
[----:B------:R-:W4:Y:S04]  /*2d50*/  SHFL.DOWN P0, R3, R10, 0x1, 0x1f ;  /* 0x08201f000a037f89 */ /* 0x000f280000000000 */
[----:B------:R-:W0:Y:S04]  /*2d60*/  S2R R4, SR_LANEID ;  /* 0x0000000000047919 */ /* 0x000e280000000000 */
[----:B------:R-:W1:Y:S01]  /*2d70*/  S2R R15, SR_TID.X ;  /* 0x00000000000f7919 */ /* 0x000e620000002100 */
[----:B----4-:R-:W-:Y:S01]  /*2d80*/  @P0 FADD R3, R3, R10 ;  /* 0x0000000a03030221 */ /* 0x010fe20000000000 */
[----:B0-----:R-:W-:-:S04]  /*2d90*/  ISETP.NE.AND P1, PT, R4, RZ, PT ;  /* 0x000000ff0400720c */ /* 0x001fc80003f25270 */
[----:B------:R-:W0:Y:S02]  /*2da0*/  SHFL.DOWN P0, R0, R3, 0x2, 0x1f ;  /* 0x08401f0003007f89 */ /* 0x000e240000000000 */
[----:B0-----:R-:W-:-:S05]  /*2db0*/  @P0 FADD R0, R3, R0 ;  /* 0x0000000003000221 */ /* 0x001fca0000000000 */
[----:B-----5:R-:W0:Y:S02]  /*2dc0*/  SHFL.DOWN P0, R5, R0, 0x4, 0x1f ;  /* 0x08801f0000057f89 */ /* 0x020e240000000000 */
        /* <DEDUP_REMOVED lines=12> */
.L_x_8639:
[----:B------:R-:W4:Y:S02]  /*2e90*/  S2R R15, SR_TID.X ;  /* 0x00000000000f7919 */ /* 0x000f240000002100 */
.L_x_8640:
[----:B0-----:R-:W-:Y:S05]  /*2ea0*/  BSYNC B0 ;  /* 0x0000000000007941 */ /* 0x001fea0003800000 */
.L_x_8638:
[----:B----4-:R-:W-:-:S13]  /*2eb0*/  ISETP.GE.AND P0, PT, R15, c[0x0][0x16c], PT ;  /* 0x00005b000f007a0c */ /* 0x010fda0003f06270 */
[----:B------:R-:W-:Y:S05]  /*2ec0*/  @P0 EXIT ;  /* 0x000000000000094d */ /* 0x000fea0003800000 */
[C---:B-----5:R-:W-:Y:S02]  /*2ed0*/  IMAD R5, R7.reuse, c[0x0][0x2c8], RZ ;  /* 0x0000b20007057a24 */ /* 0x060fe400078e02ff */
[----:B------:R-:W-:Y:S02]  /*2ee0*/  IMAD R7, R7, c[0x0][0x288], RZ ;  /* 0x0000a20007077a24 */ /* 0x000fe400078e02ff */
[----:B------:R-:W-:-:S04]  /*2ef0*/  IMAD.WIDE.U32 R2, R8, c[0x0][0x2c8], RZ ;  /* 0x0000b20008027a25 */ /* 0x000fc800078e00ff */
[C---:B------:R-:W-:Y:S02]  /*2f00*/  IMAD R5, R8.reuse, c[0x0][0x2cc], R5 ;  /* 0x0000b30008057a24 */ /* 0x040fe400078e0205 */
[C---:B------:R-:W-:Y:S02]  /*2f10*/  IMAD R7, R8.reuse, c[0x0][0x28c], R7 ;  /* 0x0000a30008077a24 */ /* 0x040fe400078e0207 */
[----:B------:R-:W-:Y:S01]  /*2f20*/  IMAD.WIDE.U32 R8, R8, c[0x0][0x288], RZ ;  /* 0x0000a20008087a25 */ /* 0x000fe200078e00ff */
[----:B------:R-:W-:-:S04]  /*2f30*/  IADD3 R23, R3, R5, RZ ;  /* 0x0000000503177210 */ /* 0x000fc80007ffe0ff */
[----:B------:R-:W-:Y:S02]  /*2f40*/  IADD3 R21, R9, R7, RZ ;  /* 0x0000000709157210 */ /* 0x000fe40007ffe0ff */
.L_x_8641:
[----:B0-----:R-:W0:Y:S01]  /*2f50*/  LDS R17, [R15.X4+0x16c8] ;  /* 0x0016c8000f117984 */ /* 0x001e220000004800 */
[----:B------:R-:W-:Y:S01]  /*2f60*/  SHF.R.S32.HI R0, RZ, 0x1f, R15 ;  /* 0x0000001fff007819 */ /* 0x000fe2000001140f */
[----:B------:R-:W-:Y:S01]  /*2f70*/  YIELD ;  /* 0x0000000000007946 */ /* 0x000fe20003800000 */
[----:B------:R-:W-:Y:S01]  /*2f80*/  MOV R6, R2 ;  /* 0x0000000200067202 */ /* 0x000fe20000000f00 */
[----:B------:R4:W5:Y:S01]  /*2f90*/  LDS R19, [R15.X4+0x1ac8] ;  /* 0x001ac8000f137984 */ /* 0x0009620000004800 */
[----:B------:R-:W-:Y:S01]  /*2fa0*/  MOV R7, R23 ;  /* 0x0000001700077202 */ /* 0x000fe20000000f00 */
[C---:B-12---:R-:W-:Y:S01]  /*2fb0*/  IMAD R12, R0.reuse, c[0x0][0x290], RZ ;  /* 0x0000a400000c7a24 */ /* 0x046fe200078e02ff */
        /* <DEDUP_REMOVED lines=16> */
[----:B-----5:R0:W-:Y:S02]  /*30c0*/  RED.E.ADD.F32.FTZ.RN.STRONG.GPU [R12.64], R19 ;  /* 0x000000130c00798e */ /* 0x0201e4000c10e784 */
[----:B------:R-:W-:Y:S05]  /*30d0*/  @!P0 BRA `(.L_x_8641) ;  /* 0xfffffe7000008947 */ /* 0x000fea000383ffff */
[----:B------:R-:W-:Y:S05]  /*30e0*/  EXIT ;  /* 0x000000000000794d */ /* 0x000fea0003800000 */
.L_x_8642:
        /* <DEDUP_REMOVED lines=9> */
.L_x_9161:


//--------------------- .text._Z25selective_scan_bwd_kernelI32Selective_Scan_bwd_kernel_traitsILi32ELi4ELb1ELb1ELb0ELb1ELb0EffEEv12SSMParamsBwd --------------------------
	.section	.text._Z25selective_scan_bwd_kernelI32Selective_Scan_bwd_kernel_traitsILi32ELi4ELb1ELb1ELb0ELb1ELb0EffEEv12SSMParamsBwd,"ax",@progbits
	.sectioninfo	@"SHI_REGISTERS=109"
	.align	128
        .global         _Z25selective_scan_bwd_kernelI32Selective_Scan_bwd_kernel_traitsILi32ELi4ELb1ELb1ELb0ELb1ELb0EffEEv12SSMParamsBwd
        .type           _Z25selective_scan_bwd_kernelI32Selective_Scan_bwd_kernel_traitsILi32ELi4ELb1ELb1ELb0ELb1ELb0EffEEv12SSMParamsBwd,@function
        .size           _Z25selective_scan_bwd_kernelI32Selective_Scan_bwd_kernel_traitsILi32ELi4ELb1ELb1ELb0ELb1ELb0EffEEv12SSMParamsBwd,(.L_x_9162 - _Z25selective_scan_bwd_kernelI32Selective_Scan_bwd_kernel_traitsILi32ELi4ELb1ELb1ELb0ELb1ELb0EffEEv12SSMParamsBwd)
        .other          _Z25selective_scan_bwd_kernelI32Selective_Scan_bwd_kernel_traitsILi32ELi4ELb1ELb1ELb0ELb1ELb0EffEEv12SSMParamsBwd,@"STO_CUDA_ENTRY STV_DEFAULT"
_Z25selective_scan_bwd_kernelI32Selective_Scan_bwd_kernel_traitsILi32ELi4ELb1ELb1ELb0ELb1ELb0EffEEv12SSMParamsBwd:
.text._Z25selective_scan_bwd_kernelI32Selective_Scan_bwd_kernel_traitsILi32ELi4ELb1ELb1ELb0ELb1ELb0EffEEv12SSMParamsBwd:
        /* <DEDUP_REMOVED lines=119> */
[----:B------:R-:W-:Y:S01]  /*0770*/  IMAD.WIDE.U32 R34, R0, c[0x0][0x180], RZ ;  /* 0x0000600000227a25 */ /* 0x000fe200078e00ff */
[----:B------:R-:W-:Y:S01]  /*0780*/  MOV R55, RZ ;  /* 0x000000ff00377202 */ /* 0x000fe20000000f00 */
[----:B------:R-:W-:-:S02]  /*0790*/  UMOV UR4, URZ ;  /* 0x0000003f00047c82 */ /* 0x000fc40008000000 */
[----:B------:R-:W-:-:S04]  /*07a0*/  IMAD.WIDE.U32 R32, R0, c[0x0][0x1b8], RZ ;  /* 0x00006e0000207a25 */ /* 0x000fc800078e00ff */
[----:B0-----:R-:W-:Y:S01]  /*07b0*/  IMAD.WIDE.U32 R2, R53, c[0x0][0x298], R56 ;  /* 0x0000a60035027a25 */ /* 0x001fe200078e0038 */
[----:B------:R-:W-:Y:S02]  /*07c0*/  MOV R57, RZ ;  /* 0x000000ff00397202 */ /* 0x000fe40000000f00 */
[----:B------:R-:W-:Y:S02]  /*07d0*/  LOP3.LUT R80, R56, 0x1f, RZ, 0xc0, !PT ;  /* 0x0000001f38507812 */ /* 0x000fe400078ec0ff */
[----:B------:R-:W-:Y:S01]  /*07e0*/  IADD3 R3, R3, R5, RZ ;  /* 0x0000000503037210 */ /* 0x000fe20007ffe0ff */
[C---:B------:R-:W-:Y:S02]  /*07f0*/  IMAD R5, R54.reuse, c[0x0][0x2a4], R7 ;  /* 0x0000a90036057a24 */ /* 0x040fe400078e0207 */
[----:B------:R-:W-:Y:S02]  /*0800*/  IMAD R7, R51, c[0x0][0x1b8], RZ ;  /* 0x00006e0033077a24 */ /* 0x000fe400078e02ff */
[----:B------:R-:W-:-:S04]  /*0810*/  IMAD.WIDE.U32 R2, R54, c[0x0][0x2a0], R2 ;  /* 0x0000a80036027a25 */ /* 0x000fc800078e0002 */
[----:B------:R-:W-:Y:S01]  /*0820*/  IMAD R7, R0, c[0x0][0x1bc], R7 ;  /* 0x00006f0000077a24 */ /* 0x000fe200078e0207 */
[----:B------:R-:W-:Y:S02]  /*0830*/  IADD3 R5, R3, R5, RZ ;  /* 0x0000000503057210 */ /* 0x000fe40007ffe0ff */
[C---:B------:R-:W-:Y:S02]  /*0840*/  LEA R3, P0, R2.reuse, c[0x0][0x318], 0x2 ;  /* 0x0000c60002037a11 */ /* 0x040fe400078010ff */
[----:B------:R-:W-:Y:S02]  /*0850*/  IADD3 R71, R33, R7, RZ ;  /* 0x0000000721477210 */ /* 0x000fe40007ffe0ff */
[----:B------:R-:W-:Y:S01]  /*0860*/  LEA.HI.X R4, R2, c[0x0][0x31c], R5, 0x2, P0 ;  /* 0x0000c70002047a11 */ /* 0x000fe200000f1405 */
[----:B------:R-:W-:Y:S01]  /*0870*/  IMAD R5, R51, c[0x0][0x180], RZ ;  /* 0x0000600033057a24 */ /* 0x000fe200078e02ff */
[C---:B------:R-:W-:Y:S02]  /*0880*/  IADD3 R30, P0, R3.reuse, -0x180, RZ ;  /* 0xfffffe80031e7810 */ /* 0x040fe40007f1e0ff */
[C---:B------:R-:W-:Y:S01]  /*0890*/  IADD3 R28, P1, R3.reuse, -0x100, RZ ;  /* 0xffffff00031c7810 */ /* 0x040fe20007f3e0ff */
[----:B------:R-:W-:Y:S01]  /*08a0*/  IMAD R5, R0, c[0x0][0x184], R5 ;  /* 0x0000610000057a24 */ /* 0x000fe200078e0205 */
[----:B------:R-:W-:-:S02]  /*08b0*/  IADD3 R2, P2, R3, -0x80, RZ ;  /* 0xffffff8003027810 */ /* 0x000fc40007f5e0ff */
[C---:B------:R-:W-:Y:S02]  /*08c0*/  IADD3.X R31, R4.reuse, -0x1, RZ, P0, !PT ;  /* 0xffffffff041f7810 */ /* 0x040fe400007fe4ff */
[----:B------:R-:W-:Y:S02]  /*08d0*/  IADD3 R69, R35, R5, RZ ;  /* 0x0000000523457210 */ /* 0x000fe40007ffe0ff */
[C---:B------:R-:W-:Y:S02]  /*08e0*/  IADD3.X R29, R4.reuse, -0x1, RZ, P1, !PT ;  /* 0xffffffff041d7810 */ /* 0x040fe40000ffe4ff */
[----:B-1----:R-:W-:Y:S02]  /*08f0*/  IADD3.X R3, R4, -0x1, RZ, P2, !PT ;  /* 0xffffffff04037810 */ /* 0x002fe400017fe4ff */
.L_x_8666:
[----:B------:R-:W-:Y:S01]  /*0900*/  BAR.SYNC.DEFER_BLOCKING 0x0 ;  /* 0x0000000000007b1d */ /* 0x000fe20000010000 */
[----:B------:R-:W-:Y:S02]  /*0910*/  SHF.R.S32.HI R75, RZ, 0x1f, R56 ;  /* 0x0000001fff4b7819 */ /* 0x000fe40000011438 */
[C---:B------:R-:W-:Y:S02]  /*0920*/  SHF.L.U32 R73, R56.reuse, 0x4, RZ ;  /* 0x0000000438497819 */ /* 0x040fe400000006ff */
[----:B------:R-:W-:-:S02]  /*0930*/  SHF.L.U64.HI R4, R56, 0x4, R75 ;  /* 0x0000000438047819 */ /* 0x000fc4000001024b */
[----:B0-----:R-:W-:-:S04]  /*0940*/  IADD3 R12, P0, R58, R73, RZ ;  /* 0x000000493a0c7210 */ /* 0x001fc80007f1e0ff */
        /* <DEDUP_REMOVED lines=60> */
.L_x_8645:
[----:B------:R-:W-:Y:S05]  /*0d10*/  BSYNC B0 ;  /* 0x0000000000007941 */ /* 0x000fea0003800000 */
.L_x_8644:
        /* <DEDUP_REMOVED lines=33> */
.L_x_8647:
[----:B------:R-:W-:Y:S05]  /*0f30*/  BSYNC B0 ;  /* 0x0000000000007941 */ /* 0x000fea0003800000 */
.L_x_8646:
        /* <DEDUP_REMOVED lines=33> */
.L_x_8649:
[----:B------:R-:W-:Y:S05]  /*1150*/  BSYNC B0 ;  /* 0x0000000000007941 */ /* 0x000fea0003800000 */
.L_x_8648:
        /* <DEDUP_REMOVED lines=33> */
.L_x_8651:
[----:B------:R-:W-:Y:S05]  /*1370*/  BSYNC B0 ;  /* 0x0000000000007941 */ /* 0x000fea0003800000 */
.L_x_8650:
        /* <DEDUP_REMOVED lines=21> */
[----:B------:R-:W-:Y:S01]  /*14d0*/  LEA R49, R49, UR4, 0x7 ;  /* 0x0000000431317c11 */ /* 0x000fe2000f8e38ff */
[----:B------:R-:W-:Y:S01]  /*14e0*/  IMAD R22, R54, c[0x0][0x2a4], R23 ;  /* 0x0000a90036167a24 */ /* 0x000fe200078e0217 */
[----:B------:R-:W-:Y:S01]  /*14f0*/  HFMA2.MMA R72, -RZ, RZ, 0, 0 ;  /* 0x00000000ff487435 */ /* 0x000fe200000001ff */
[----:B------:R-:W-:Y:S01]  /*1500*/  IMAD.WIDE.U32 R20, R53, c[0x0][0x298], R20 ;  /* 0x0000a60035147a25 */ /* 0x000fe200078e0014 */
[----:B------:R-:W-:-:S03]  /*1510*/  MOV R81, RZ ;  /* 0x000000ff00517202 */ /* 0x000fc60000000f00 */
[----:B------:R-:W-:Y:S01]  /*1520*/  IMAD.WIDE R44, R49, 0x4, R30 ;  /* 0x00000004312c7825 */ /* 0x000fe200078e021e */
[----:B------:R-:W-:Y:S02]  /*1530*/  IADD3 R21, R21, R7, RZ ;  /* 0x0000000715157210 */ /* 0x000fe40007ffe0ff */
[----:B------:R-:W-:Y:S01]  /*1540*/  IADD3 R7, R67, -0x1, RZ ;  /* 0xffffffff43077810 */ /* 0x000fe20007ffe0ff */
[----:B------:R-:W-:-:S03]  /*1550*/  IMAD.WIDE R46, R49, 0x4, R28 ;  /* 0x00000004312e7825 */ /* 0x000fc600078e021c */
[----:B------:R-:W-:Y:S01]  /*1560*/  SHF.L.U32 R7, R7, 0x7, RZ ;  /* 0x0000000707077819 */ /* 0x000fe200000006ff */
[----:B------:R-:W-:-:S03]  /*1570*/  IMAD.WIDE.U32 R20, R54, c[0x0][0x2a0], R20 ;  /* 0x0000a80036147a25 */ /* 0x000fc600078e0014 */
[----:B------:R-:W-:Y:S01]  /*1580*/  SHF.R.S32.HI R23, RZ, 0x1f, R7 ;  /* 0x0000001fff177819 */ /* 0x000fe20000011407 */
[----:B------:R-:W-:Y:S01]  /*1590*/  IMAD.WIDE R48, R49, 0x4, R2 ;  /* 0x0000000431307825 */ /* 0x000fe200078e0202 */
[----:B------:R-:W-:Y:S02]  /*15a0*/  IADD3 R42, P0, R7, R20, RZ ;  /* 0x00000014072a7210 */ /* 0x000fe40007f1e0ff */
[----:B------:R-:W-:Y:S02]  /*15b0*/  MOV R7, RZ ;  /* 0x000000ff00077202 */ /* 0x000fe40000000f00 */
[----:B------:R-:W-:Y:S02]  /*15c0*/  IADD3.X R43, R23, R21, R22, P0, !PT ;  /* 0x00000015172b7210 */ /* 0x000fe400007fe416 */
.L_x_8665:
[----:B------:R-:W-:Y:S01]  /*15d0*/  SHF.R.S32.HI R82, RZ, 0x1f, R83 ;  /* 0x0000001fff527819 */ /* 0x000fe20000011453 */
[----:B------:R-:W-:-:S04]  /*15e0*/  IMAD.WIDE.U32 R22, R83, c[0x0][0x1a0], RZ ;  /* 0x0000680053167a25 */ /* 0x000fc800078e00ff */
[----:B------:R-:W-:Y:S01]  /*15f0*/  IMAD R20, R82, c[0x0][0x1a0], RZ ;  /* 0x0000680052147a24 */ /* 0x000fe200078e02ff */
[----:B------:R-:W-:Y:S01]  /*1600*/  LEA R25, P0, R22, R64, 0x2 ;  /* 0x0000004016197211 */ /* 0x000fe200078010ff */
[----:B------:R-:W-:Y:S02]  /*1610*/  IMAD R24, R82, c[0x0][0x188], RZ ;  /* 0x0000620052187a24 */ /* 0x000fe400078e02ff */
[C---:B------:R-:W-:Y:S01]  /*1620*/  IMAD R21, R83.reuse, c[0x0][0x1a4], R20 ;  /* 0x0000690053157a24 */ /* 0x040fe200078e0214 */
[----:B------:R-:W-:Y:S01]  /*1630*/  MOV R20, R34 ;  /* 0x0000002200147202 */ /* 0x000fe20000000f00 */
[----:B------:R-:W-:-:S03]  /*1640*/  IMAD R27, R83, c[0x0][0x18c], R24 ;  /* 0x00006300531b7a24 */ /* 0x000fc600078e0218 */
[----:B------:R-:W-:Y:S02]  /*1650*/  IADD3 R23, R23, R21, RZ ;  /* 0x0000001517177210 */ /* 0x000fe40007ffe0ff */
[----:B------:R-:W-:Y:S02]  /*1660*/  MOV R21, R69 ;  /* 0x0000004500157202 */ /* 0x000fe40000000f00 */
[----:B------:R-:W-:Y:S02]  /*1670*/  LEA.HI.X R23, R22, R65, R23, 0x2, P0 ;  /* 0x0000004116177211 */ /* 0x000fe400000f1417 */
[----:B------:R-:W-:Y:S01]  /*1680*/  LEA R22, P1, R56, R25, 0x4 ;  /* 0x0000001938167211 */ /* 0x000fe200078220ff */
[----:B------:R-:W-:-:S03]  /*1690*/  IMAD.WIDE.U32 R20, R83, c[0x0][0x188], R20 ;  /* 0x0000620053147a25 */ /* 0x000fc600078e0014 */
[----:B------:R-:W-:Y:S02]  /*16a0*/  LEA.HI.X R23, R56, R23, R75, 0x4, P1 ;  /* 0x0000001738177211 */ /* 0x000fe400008f244b */
[----:B------:R-:W-:Y:S02]  /*16b0*/  IADD3 R21, R21, R27, RZ ;  /* 0x0000001b15157210 */ /* 0x000fe40007ffe0ff */
[----:B------:R-:W-:-:S04]  /*16c0*/  LEA R84, P0, R20, c[0x0][0x220], 0x2 ;  /* 0x0000880014547a11 */ /* 0x000fc800078010ff */
[----:B------:R-:W-:Y:S02]  /*16d0*/  LEA.HI.X R85, R20, c[0x0][0x224], R21, 0x2, P0 ;  /* 0x0000890014557a11 */ /* 0x000fe400000f1415 */
[----:B--2---:R-:W2:Y:S04]  /*16e0*/  LDG.E.128 R20, [R22.64] ;  /* 0x0000000616147981 */ /* 0x004ea8000c1e1d00 */
[----:B0-----:R0:W3:Y:S01]  /*16f0*/  LDG.E R70, [R84.64] ;  /* 0x0000000654467981 */ /* 0x0010e2000c1e1900 */
[----:B------:R-:W-:Y:S01]  /*1700*/  MOV R24, R32 ;  /* 0x0000002000187202 */ /* 0x000fe20000000f00 */
[----:B------:R-:W-:Y:S01]  /*1710*/  IMAD R86, R82, c[0x0][0x1c0], RZ ;  /* 0x0000700052567a24 */ /* 0x000fe200078e02ff */
[----:B------:R-:W-:Y:S02]  /*1720*/  MOV R25, R71 ;  /* 0x0000004700197202 */ /* 0x000fe40000000f00 */
[----:B------:R-:W-:-:S03]  /*1730*/  ISETP.NE.AND P1, PT, R56, RZ, PT ;  /* 0x000000ff3800720c */ /* 0x000fc60003f25270 */
[----:B------:R-:W-:-:S04]  /*1740*/  IMAD.WIDE.U32 R26, R83, c[0x0][0x1c0], R24 ;  /* 0x00007000531a7a25 */ /* 0x000fc800078e0018 */
[----:B------:R-:W-:Y:S01]  /*1750*/  IMAD R25, R83, c[0x0][0x1c4], R86 ;  /* 0x0000710053197a24 */ /* 0x000fe200078e0256 */
[----:B------:R-:W-:-:S04]  /*1760*/  LEA R24, P0, R26, c[0x0][0x230], 0x2 ;  /* 0x00008c001a187a11 */ /* 0x000fc800078010ff */
[----:B------:R-:W-:Y:S02]  /*1770*/  IADD3 R25, R27, R25, RZ ;  /* 0x000000191b197210 */ /* 0x000fe40007ffe0ff */
[----:B------:R-:W-:Y:S02]  /*1780*/  IADD3 R27, R67, -0x1, RZ ;  /* 0xffffffff431b7810 */ /* 0x000fe40007ffe0ff */
[----:B------:R-:W-:Y:S02]  /*1790*/  LEA.HI.X R25, R26, c[0x0][0x234], R25, 0x2, P0 ;  /* 0x00008d001a197a11 */ /* 0x000fe400000f1419 */
[----:B------:R-:W-:Y:S02]  /*17a0*/  LEA.HI R26, R27, R27, RZ, 0x1 ;  /* 0x0000001b1b1a7211 */ /* 0x000fe400078f08ff */
[----:B------:R-:W-:Y:S02]  /*17b0*/  ISETP.GT.AND P0, PT, R67, 0x1, PT ;  /* 0x000000014300780c */ /* 0x000fe40003f04270 */
[----:B0-----:R-:W-:-:S02]  /*17c0*/  LOP3.LUT R84, R26, 0xfffffe, RZ, 0xc0, !PT ;  /* 0x00fffffe1a547812 */ /* 0x001fc400078ec0ff */
[----:B------:R-:W-:Y:S01]  /*17d0*/  ISETP.EQ.AND P0, PT, R80, RZ, P0 ;  /* 0x000000ff5000720c */ /* 0x000fe20000702270 */
[----:B--2---:R0:W-:Y:S01]  /*17e0*/  STS.128 [R66.X16], R20 ;  /* 0x0000001442007388 */ /* 0x0041e2000000cc00 */
[----:B------:R-:W-:-:S06]  /*17f0*/  NOP ;  /* 0x0000000000007918 */ /* 0x000fcc0000000000 */
[----:B-1----:R1:W2:Y:S01]  /*1800*/  LDG.E R96, [R24.64] ;  /* 0x0000000618607981 */ /* 0x0022a2000c1e1900 */
[----:B---3--:R-:W-:-:S04]  /*1810*/  FMUL.FTZ R86, R70, 1.4426950216293334961 ;  /* 0x3fb8aa3b46567820 */ /* 0x008fc80000410000 */
[----:B------:R-:W-:Y:S01]  /*1820*/  FMUL.FTZ R26, R86, R77 ;  /* 0x0000004d561a7220 */ /* 0x000fe20000410000 */
[----:B------:R-:W-:-:S05]  /*1830*/  IADD3 R84, R27, -R84, RZ ;  /* 0x800000541b547210 */ /* 0x000fca0007ffe0ff */
[----:B------:R-:W3:Y:S01]  /*1840*/  MUFU.EX2 R26, R26 ;  /* 0x0000001a001a7308 */ /* 0x000ee20000000800 */
[----:B------:R-:W-:Y:S02]  /*1850*/  IADD3 R73, R56, 0x200, RZ ;  /* 0x0000020038497810 */ /* 0x000fe40007ffe0ff */
[----:B------:R-:W-:Y:S02]  /*1860*/  @!P1 LEA R73, R84, R83, 0x8 ;  /* 0x0000005354499211 */ /* 0x000fe400078e40ff */
[----:B0-----:R-:W-:Y:S02]  /*1870*/  @P0 IADD3 R20, R67, -0x2, RZ ;  /* 0xfffffffe43140810 */ /* 0x001fe40007ffe0ff */
[----:B------:R-:W-:Y:S01]  /*1880*/  SHF.L.U32 R87, R73, 0x2, RZ ;  /* 0x0000000249577819 */ /* 0x000fe200000006ff */
[----:B------:R-:W-:Y:S02]  /*1890*/  FMUL.FTZ R73, R86, R68 ;  /* 0x0000004456497220 */ /* 0x000fe40000410000 */
[----:B------:R-:W-:-:S02]  /*18a0*/  @P0 IMAD R89, R20, c[0x0][0x16c], R83 ;  /* 0x00005b0014590a24 */ /* 0x000fc400078e0253 */
[----:B------:R-:W0:Y:S01]  /*18b0*/  LDS.128 R20, [R66.X16] ;  /* 0x0000000042147984 */ /* 0x000e22000000cc00 */
[C---:B------:R-:W-:Y:S02]  /*18c0*/  FMUL.FTZ R85, R86.reuse, R79 ;  /* 0x0000004f56557220 */ /* 0x040fe40000410000 */
[----:B------:R-:W-:Y:S01]  /*18d0*/  FMUL.FTZ R86, R86, R74 ;  /* 0x0000004a56567220 */ /* 0x000fe20000410000 */
[----:B---3--:R3:W-:Y:S01]  /*18e0*/  STS [R87+0x648], R26 ;  /* 0x0006481a57007388 */ /* 0x0087e20000000800 */
[----:B------:R-:W4:Y:S08]  /*18f0*/  MUFU.EX2 R73, R73 ;  /* 0x0000004900497308 */ /* 0x000f300000000800 */
[----:B------:R-:W1:Y:S08]  /*1900*/  MUFU.EX2 R85, R85 ;  /* 0x0000005500557308 */ /* 0x000e700000000800 */
[----:B------:R-:W0:Y:S01]  /*1910*/  MUFU.EX2 R86, R86 ;  /* 0x0000005600567308 */ /* 0x000e220000000800 */
[----:B------:R-:W-:Y:S01]  /*1920*/  ISETP.NE.AND P2, PT, R56, 0x1f, PT ;  /* 0x0000001f3800780c */ /* 0x000fe20003f45270 */
[----:B----4-:R-:W-:Y:S01]  /*1930*/  FMUL.FTZ R90, R26, R73 ;  /* 0x000000491a5a7220 */ /* 0x010fe20000410000 */
[----:B------:R-:W-:Y:S01]  /*1940*/  MOV R84, RZ ;  /* 0x000000ff00547202 */ /* 0x000fe20000000f00 */
[----:B------:R-:W-:Y:S01]  /*1950*/  @P0 IMAD.WIDE R88, R89, 0x8, R40 ;  /* 0x0000000859580825 */ /* 0x000fe200078e0228 */
[----:B------:R-:W-:Y:S03]  /*1960*/  BAR.SYNC.DEFER_BLOCKING 0x0 ;  /* 0x0000000000007b1d */ /* 0x000fe60000010000 */
[----:B-1----:R-:W-:-:S03]  /*1970*/  FMUL.FTZ R97, R85, R90 ;  /* 0x0000005a55617220 */ /* 0x002fc60000410000 */
[----:B------:R1:W5:Y:S01]  /*1980*/  @P0 LDG.E R84, [R88.64+0x4] ;  /* 0x0000040658540981 */ /* 0x000362000c1e1900 */
[----:B------:R-:W-:Y:S02]  /*1990*/  FMUL.FTZ R93, R8, R77 ;  /* 0x0000004d085d7220 */ /* 0x000fe40000410000 */
[----:B------:R-:W-:Y:S02]  /*19a0*/  FMUL.FTZ R94, R9, R68 ;  /* 0x00000044095e7220 */ /* 0x000fe40000410000 */
[----:B------:R-:W-:Y:S02]  /*19b0*/  FMUL.FTZ R25, R10, R79 ;  /* 0x0000004f0a197220 */ /* 0x000fe40000410000 */
[----:B0-----:R-:W-:Y:S02]  /*19c0*/  FMUL.FTZ R93, R93, R20 ;  /* 0x000000145d5d7220 */ /* 0x001fe40000410000 */
[----:B------:R-:W-:Y:S02]  /*19d0*/  FMUL.FTZ R94, R94, R21 ;  /* 0x000000155e5e7220 */ /* 0x000fe40000410000 */
[----:B------:R-:W-:Y:S01]  /*19e0*/  FMUL.FTZ R92, R25, R22 ;  /* 0x00000016195c7220 */ /* 0x000fe20000410000 */
[----:B------:R-:W-:Y:S01]  /*19f0*/  BSSY B0, `(.L_x_8653) ;  /* 0x0000014000007945 */ /* 0x000fe20003800000 */
[----:B------:R-:W-:-:S02]  /*1a00*/  FMUL.FTZ R24, R11, R74 ;  /* 0x0000004a0b187220 */ /* 0x000fc40000410000 */
[----:B------:R-:W-:Y:S02]  /*1a10*/  FFMA.FTZ R25, R93, R73, R94 ;  /* 0x000000495d197223 */ /* 0x000fe4000001005e */
[----:B-1----:R-:W-:Y:S02]  /*1a20*/  FMUL.FTZ R89, R24, R23 ;  /* 0x0000001718597220 */ /* 0x002fe40000410000 */
[----:B------:R-:W-:Y:S02]  /*1a30*/  FFMA.FTZ R25, R85, R25, R92 ;  /* 0x0000001955197223 */ /* 0x000fe4000001005c */
[-C--:B--2---:R-:W-:Y:S02]  /*1a40*/  FMUL.FTZ R91, R18, R96.reuse ;  /* 0x00000060125b7220 */ /* 0x084fe40000410000 */
[-C--:B---3--:R-:W-:Y:S02]  /*1a50*/  FMUL.FTZ R87, R19, R96.reuse ;  /* 0x0000006013577220 */ /* 0x088fe40000410000 */
[----:B------:R-:W-:-:S02]  /*1a60*/  FMUL.FTZ R90, R17, R96 ;  /* 0x00000060115a7220 */ /* 0x000fc40000410000 */
[----:B------:R-:W-:Y:S02]  /*1a70*/  FFMA.FTZ R95, R86, R87, R91 ;  /* 0x00000057565f7223 */ /* 0x000fe4000001005b */
[----:B------:R-:W-:Y:S02]  /*1a80*/  FMUL.FTZ R88, R16, R96 ;  /* 0x0000006010587220 */ /* 0x000fe40000410000 */
[----:B------:R-:W-:Y:S02]  /*1a90*/  FFMA.FTZ R96, R85, R95, R90 ;  /* 0x0000005f55607223 */ /* 0x000fe4000001005a */
[----:B------:R0:W1:Y:S01]  /*1aa0*/  @P2 LDS R95, [R56.X4+0xe4c] ;  /* 0x000e4c00385f2984 */ /* 0x0000620000004800 */
[----:B------:R-:W-:Y:S05]  /*1ab0*/  @P2 BRA `(.L_x_8654) ;  /* 0x0000007000002947 */ /* 0x000fea0003800000 */
[----:B------:R-:W-:Y:S01]  /*1ac0*/  ISETP.NE.AND P0, PT, R67, c[0x0][0x174], PT ;  /* 0x00005d0043007a0c */ /* 0x000fe20003f05270 */
[----:B-1----:R-:W-:-:S12]  /*1ad0*/  HFMA2.MMA R95, -RZ, RZ, 1.875, 0 ;  /* 0x3f800000ff5f7435 */ /* 0x002fd800000001ff */
[----:B------:R-:W-:-:S04]  /*1ae0*/  @P0 LEA.HI R24, R67, R67, RZ, 0x1 ;  /* 0x0000004343180211 */ /* 0x000fc800078f08ff */
[----:B------:R-:W-:-:S04]  /*1af0*/  @P0 LOP3.LUT R24, R24, 0xfffffe, RZ, 0xc0, !PT ;  /* 0x00fffffe18180812 */ /* 0x000fc800078ec0ff */
[----:B------:R-:W-:-:S04]  /*1b00*/  @P0 IADD3 R24, -R24, R67, RZ ;  /* 0x0000004318180210 */ /* 0x000fc80007ffe1ff */
[----:B------:R-:W-:-:S05]  /*1b10*/  @P0 LEA R24, R24, R83, 0x8 ;  /* 0x0000005318180211 */ /* 0x000fca00078e40ff */
[----:B------:R1:W2:Y:S02]  /*1b20*/  @P0 LDS R95, [R24.X4+0x648] ;  /* 0x00064800185f0984 */ /* 0x0002a40000004800 */
.L_x_8654:
[----:B------:R-:W-:Y:S05]  /*1b30*/  BSYNC B0 ;  /* 0x0000000000007941 */ /* 0x000fea0003800000 */
.L_x_8653:
[----:B-12---:R-:W-:Y:S01]  /*1b40*/  FMUL.FTZ R24, R86, R95 ;  /* 0x0000005f56187220 */ /* 0x006fe20000410000 */
[----:B------:R-:W-:Y:S01]  /*1b50*/  ISETP.GE.AND P0, PT, R66, 0x1, PT ;  /* 0x000000014200780c */ /* 0x000fe20003f06270 */
[----:B------:R-:W-:Y:S01]  /*1b60*/  FFMA.FTZ R99, R86, R25, R89 ;  /* 0x0000001956637223 */ /* 0x000fe20000010059 */
[C---:B------:R-:W-:Y:S01]  /*1b70*/  ISETP.NE.AND P3, PT, R80.reuse, 0x1f, PT ;  /* 0x0000001f5000780c */ /* 0x040fe20003f65270 */
[----:B------:R-:W-:Y:S01]  /*1b80*/  FMUL.FTZ R98, R85, R24 ;  /* 0x0000001855627220 */ /* 0x000fe20000410000 */
[----:B------:R-:W-:Y:S01]  /*1b90*/  ISETP.GE.U32.AND P4, PT, R80, 0x18, PT ;  /* 0x000000185000780c */ /* 0x000fe20003f86070 */
[----:B------:R-:W-:Y:S01]  /*1ba0*/  FMUL.FTZ R100, R86, R97 ;  /* 0x0000006156647220 */ /* 0x000fe20000410000 */
[----:B------:R-:W1:Y:S01]  /*1bb0*/  SHFL.UP PT, R24, R99, 0x1, RZ ;  /* 0x0420000063187989 */ /* 0x000e6200000e00ff */
[C---:B------:R-:W-:Y:S01]  /*1bc0*/  FFMA.FTZ R97, R73.reuse, R96, R88 ;  /* 0x0000006049617223 */ /* 0x040fe20000010058 */
[----:B------:R-:W-:Y:S01]  /*1bd0*/  BSSY B0, `(.L_x_8655) ;  /* 0x0000076000007945 */ /* 0x000fe20003800000 */
[----:B------:R-:W-:Y:S01]  /*1be0*/  FMUL.FTZ R98, R73, R98 ;  /* 0x0000006249627220 */ /* 0x000fe20000410000 */
[----:B------:R-:W2:Y:S04]  /*1bf0*/  SHFL.UP PT, R25, R100, 0x1, RZ ;  /* 0x0420000064197989 */ /* 0x000ea800000e00ff */
[----:B------:R-:W3:Y:S04]  /*1c00*/  SHFL.DOWN PT, R96, R97, 0x1, 0x1f ;  /* 0x08201f0061607f89 */ /* 0x000ee800000e0000 */
[----:B------:R-:W4:Y:S01]  /*1c10*/  SHFL.DOWN PT, R101, R98, 0x1, 0x1f ;  /* 0x08201f0062657f89 */ /* 0x000f2200000e0000 */
[----:B-1----:R-:W-:-:S02]  /*1c20*/  @P0 FFMA.FTZ R99, R100, R24, R99 ;  /* 0x0000001864630223 */ /* 0x002fc40000010063 */
[----:B--2---:R-:W-:-:S03]  /*1c30*/  @P0 FMUL.FTZ R100, R100, R25 ;  /* 0x0000001964640220 */ /* 0x004fc60000410000 */
[----:B------:R-:W1:Y:S01]  /*1c40*/  SHFL.UP PT, R24, R99, 0x2, RZ ;  /* 0x0440000063187989 */ /* 0x000e6200000e00ff */
[----:B------:R-:W-:Y:S01]  /*1c50*/  ISETP.GE.AND P0, PT, R66, 0x2, PT ;  /* 0x000000024200780c */ /* 0x000fe20003f06270 */
[C---:B---3--:R-:W-:Y:S02]  /*1c60*/  @P3 FFMA.FTZ R97, R98.reuse, R96, R97 ;  /* 0x0000006062613223 */ /* 0x048fe40000010061 */
[----:B------:R-:W2:Y:S01]  /*1c70*/  SHFL.UP PT, R25, R100, 0x2, RZ ;  /* 0x0440000064197989 */ /* 0x000ea200000e00ff */
[----:B----4-:R-:W-:-:S03]  /*1c80*/  @P3 FMUL.FTZ R98, R98, R101 ;  /* 0x0000006562623220 */ /* 0x010fc60000410000 */
[----:B------:R-:W3:Y:S01]  /*1c90*/  SHFL.DOWN PT, R96, R97, 0x2, 0x1f ;  /* 0x08401f0061607f89 */ /* 0x000ee200000e0000 */
[----:B------:R-:W-:-:S03]  /*1ca0*/  ISETP.GE.U32.AND P3, PT, R80, 0x1e, PT ;  /* 0x0000001e5000780c */ /* 0x000fc60003f66070 */
[----:B------:R-:W4:Y:S02]  /*1cb0*/  SHFL.DOWN PT, R101, R98, 0x2, 0x1f ;  /* 0x08401f0062657f89 */ /* 0x000f2400000e0000 */
[C---:B-1----:R-:W-:Y:S02]  /*1cc0*/  @P0 FFMA.FTZ R99, R100.reuse, R24, R99 ;  /* 0x0000001864630223 */ /* 0x042fe40000010063 */
[----:B--2---:R-:W-:-:S03]  /*1cd0*/  @P0 FMUL.FTZ R100, R100, R25 ;  /* 0x0000001964640220 */ /* 0x004fc60000410000 */
[----:B------:R-:W1:Y:S01]  /*1ce0*/  SHFL.UP PT, R24, R99, 0x4, RZ ;  /* 0x0480000063187989 */ /* 0x000e6200000e00ff */
[----:B------:R-:W-:Y:S02]  /*1cf0*/  ISETP.GE.AND P0, PT, R66, 0x4, PT ;  /* 0x000000044200780c */ /* 0x000fe40003f06270 */
[C---:B---3--:R-:W-:Y:S01]  /*1d00*/  @!P3 FFMA.FTZ R97, R98.reuse, R96, R97 ;  /* 0x000000606261b223 */ /* 0x048fe20000010061 */
[----:B------:R-:W2:Y:S01]  /*1d10*/  SHFL.UP PT, R25, R100, 0x4, RZ ;  /* 0x0480000064197989 */ /* 0x000ea200000e00ff */
[----:B----4-:R-:W-:-:S03]  /*1d20*/  @!P3 FMUL.FTZ R98, R98, R101 ;  /* 0x000000656262b220 */ /* 0x010fc60000410000 */
[----:B------:R-:W3:Y:S01]  /*1d30*/  SHFL.DOWN PT, R96, R97, 0x4, 0x1f ;  /* 0x08801f0061607f89 */ /* 0x000ee200000e0000 */
[----:B------:R-:W-:-:S03]  /*1d40*/  ISETP.GE.U32.AND P3, PT, R80, 0x1c, PT ;  /* 0x0000001c5000780c */ /* 0x000fc60003f66070 */
[----:B------:R-:W4:Y:S02]  /*1d50*/  SHFL.DOWN PT, R103, R98, 0x4, 0x1f ;  /* 0x08801f0062677f89 */ /* 0x000f2400000e0000 */
[C---:B-1----:R-:W-:Y:S01]  /*1d60*/  @P0 FFMA.FTZ R99, R100.reuse, R24, R99 ;  /* 0x0000001864630223 */ /* 0x042fe20000010063 */
[----:B------:R-:W-:Y:S01]  /*1d70*/  HFMA2.MMA R24, -RZ, RZ, 1.875, 0 ;  /* 0x3f800000ff187435 */ /* 0x000fe200000001ff */
[----:B--2---:R-:W-:-:S03]  /*1d80*/  @P0 FMUL.FTZ R100, R100, R25 ;  /* 0x0000001964640220 */ /* 0x004fc60000410000 */
[----:B------:R-:W1:Y:S01]  /*1d90*/  SHFL.UP PT, R102, R99, 0x8, RZ ;  /* 0x0500000063667989 */ /* 0x000e6200000e00ff */
[----:B------:R-:W-:Y:S02]  /*1da0*/  ISETP.GE.AND P0, PT, R67, c[0x0][0x174], PT ;  /* 0x00005d0043007a0c */ /* 0x000fe40003f06270 */
[----:B---3--:R-:W-:Y:S01]  /*1db0*/  @!P3 FFMA.FTZ R97, R98, R96, R97 ;  /* 0x000000606261b223 */ /* 0x008fe20000010061 */
[----:B------:R-:W2:Y:S01]  /*1dc0*/  SHFL.UP PT, R101, R100, 0x8, RZ ;  /* 0x0500000064657989 */ /* 0x000ea200000e00ff */
[----:B------:R-:W-:Y:S01]  /*1dd0*/  ISETP.NE.OR P0, PT, R80, RZ, P0 ;  /* 0x000000ff5000720c */ /* 0x000fe20000705670 */
[----:B----4-:R-:W-:Y:S02]  /*1de0*/  @!P3 FMUL.FTZ R98, R98, R103 ;  /* 0x000000676262b220 */ /* 0x010fe40000410000 */
[----:B------:R-:W3:Y:S01]  /*1df0*/  SHFL.DOWN PT, R104, R97, 0x8, 0x1f ;  /* 0x09001f0061687f89 */ /* 0x000ee200000e0000 */
[----:B------:R-:W-:Y:S02]  /*1e00*/  ISETP.GE.AND P3, PT, R66, 0x8, PT ;  /* 0x000000084200780c */ /* 0x000fe40003f66270 */
[----:B------:R-:W-:Y:S01]  /*1e10*/  MOV R25, RZ ;  /* 0x000000ff00197202 */ /* 0x000fe20000000f00 */
[----:B------:R-:W4:Y:S01]  /*1e20*/  SHFL.DOWN PT, R103, R98, 0x8, 0x1f ;  /* 0x09001f0062677f89 */ /* 0x000f2200000e0000 */
[----:B------:R-:W-:-:S05]  /*1e30*/  SHF.L.U32 R96, R83, 0x3, RZ ;  /* 0x0000000353607819 */ /* 0x000fca00000006ff */
[----:B------:R-:W-:Y:S01]  /*1e40*/  @!P0 LDS.64 R24, [R96+0xec8] ;  /* 0x000ec80060188984 */ /* 0x000fe20000000a00 */
[----:B------:R-:W-:-:S03]  /*1e50*/  ISETP.GE.AND P0, PT, R66, 0x10, PT ;  /* 0x000000104200780c */ /* 0x000fc60003f06270 */
[C---:B-1----:R-:W-:Y:S02]  /*1e60*/  @P3 FFMA.FTZ R99, R100.reuse, R102, R99 ;  /* 0x0000006664633223 */ /* 0x042fe40000010063 */
[----:B--2---:R-:W-:-:S03]  /*1e70*/  @P3 FMUL.FTZ R100, R100, R101 ;  /* 0x0000006564643220 */ /* 0x004fc60000410000 */
[----:B------:R-:W1:Y:S01]  /*1e80*/  SHFL.UP PT, R102, R99, 0x10, RZ ;  /* 0x0600000063667989 */ /* 0x000e6200000e00ff */
[----:B------:R-:W-:Y:S01]  /*1e90*/  ISETP.GE.U32.AND P3, PT, R80, 0x10, PT ;  /* 0x000000105000780c */ /* 0x000fe20003f66070 */
[C---:B---3--:R-:W-:Y:S02]  /*1ea0*/  @!P4 FFMA.FTZ R97, R98.reuse, R104, R97 ;  /* 0x000000686261c223 */ /* 0x048fe40000010061 */
[----:B------:R-:W2:Y:S01]  /*1eb0*/  SHFL.UP PT, R101, R100, 0x10, RZ ;  /* 0x0600000064657989 */ /* 0x000ea200000e00ff */
[----:B----4-:R-:W-:-:S03]  /*1ec0*/  @!P4 FMUL.FTZ R98, R98, R103 ;  /* 0x000000676262c220 */ /* 0x010fc60000410000 */
[----:B------:R-:W3:Y:S04]  /*1ed0*/  SHFL.DOWN PT, R104, R97, 0x10, 0x1f ;  /* 0x0a001f0061687f89 */ /* 0x000ee800000e0000 */
[----:B------:R-:W4:Y:S01]  /*1ee0*/  SHFL.DOWN PT, R103, R98, 0x10, 0x1f ;  /* 0x0a001f0062677f89 */ /* 0x000f2200000e0000 */
[C---:B-1----:R-:W-:Y:S02]  /*1ef0*/  @P0 FFMA.FTZ R99, R100.reuse, R102, R99 ;  /* 0x0000006664630223 */ /* 0x042fe40000010063 */
[----:B--2---:R-:W-:Y:S01]  /*1f00*/  @P0 FMUL.FTZ R100, R100, R101 ;  /* 0x0000006564640220 */ /* 0x004fe20000410000 */
[----:B------:R-:W-:Y:S01]  /*1f10*/  ISETP.NE.AND P0, PT, R56, RZ, PT ;  /* 0x000000ff3800720c */ /* 0x000fe20003f05270 */
[----:B-----5:R-:W-:Y:S01]  /*1f20*/  SHFL.IDX PT, R101, R84, RZ, 0x1f ;  /* 0x00001fff54657589 */ /* 0x020fe200000e0000 */
[----:B---3--:R-:W-:-:S03]  /*1f30*/  @!P3 FFMA.FTZ R97, R98, R104, R97 ;  /* 0x000000686261b223 */ /* 0x008fc60000010061 */
[----:B------:R-:W-:Y:S01]  /*1f40*/  SHFL.UP PT, R99, R99, 0x1, RZ ;  /* 0x0420000063637989 */ /* 0x000fe200000e00ff */
[----:B----4-:R-:W-:Y:S01]  /*1f50*/  @!P3 FMUL.FTZ R98, R98, R103 ;  /* 0x000000676262b220 */ /* 0x010fe20000410000 */
[----:B------:R-:W-:Y:S02]  /*1f60*/  LEA R103, R27, R56, 0x7 ;  /* 0x000000381b677211 */ /* 0x000fe400078e38ff */
[----:B------:R-:W1:Y:S02]  /*1f70*/  SHFL.UP PT, R100, R100, 0x1, RZ ;  /* 0x0420000064647989 */ /* 0x000e6400000e00ff */
[----:B------:R-:W-:Y:S02]  /*1f80*/  IADD3 R103, -R103, c[0x0][0x168], RZ ;  /* 0x00005a0067677a10 */ /* 0x000fe40007ffe1ff */
[----:B------:R-:W-:Y:S02]  /*1f90*/  SHFL.IDX PT, R104, R25, RZ, 0x1f ;  /* 0x00001fff19687589 */ /* 0x000fe400000e0000 */
[----:B------:R-:W-:-:S02]  /*1fa0*/  ISETP.GE.AND P3, PT, R103, 0x41, PT ;  /* 0x000000416700780c */ /* 0x000fc40003f66270 */
[----:B------:R-:W-:Y:S01]  /*1fb0*/  SHFL.DOWN PT, R106, R97, 0x1, 0x1f ;  /* 0x08201f00616a7f89 */ /* 0x000fe200000e0000 */
[----:B------:R-:W-:-:S03]  /*1fc0*/  ISETP.GE.AND P4, PT, R103, 0x61, PT ;  /* 0x000000616700780c */ /* 0x000fc60003f86270 */
[----:B------:R-:W2:Y:S04]  /*1fd0*/  SHFL.DOWN PT, R105, R98, 0x1, 0x1f ;  /* 0x08201f0062697f89 */ /* 0x000ea800000e0000 */
[----:B------:R-:W3:Y:S04]  /*1fe0*/  SHFL.IDX PT, R27, R98, RZ, 0x1f ;  /* 0x00001fff621b7589 */ /* 0x000ee800000e0000 */
[----:B------:R4:W0:Y:S01]  /*1ff0*/  SHFL.IDX PT, R102, R97, RZ, 0x1f ;  /* 0x00001fff61667589 */ /* 0x00082200000e0000 */
[----:B-1----:R-:W-:Y:S01]  /*2000*/  @P1 FFMA.FTZ R101, R100, R101, R99 ;  /* 0x0000006564651223 */ /* 0x002fe20000010063 */
[----:B------:R-:W-:-:S03]  /*2010*/  ISETP.GE.AND P1, PT, R103, 0x1, PT ;  /* 0x000000016700780c */ /* 0x000fc60003f26270 */
[----:B------:R-:W-:-:S04]  /*2020*/  FFMA.FTZ R101, R26, R101, R93 ;  /* 0x000000651a657223 */ /* 0x000fc8000001005d */
[----:B------:R-:W-:Y:S02]  /*2030*/  FFMA.FTZ R26, R16, R101, RZ ;  /* 0x00000065101a7223 */ /* 0x000fe400000100ff */
[----:B------:R-:W-:Y:S02]  /*2040*/  FADD.FTZ R93, -R93, R101 ;  /* 0x000000655d5d7221 */ /* 0x000fe40000010100 */
[----:B--2---:R-:W-:Y:S01]  /*2050*/  @P2 FFMA.FTZ R104, R105, R104, R106 ;  /* 0x0000006869682223 */ /* 0x004fe2000001006a */
[----:B------:R-:W-:-:S03]  /*2060*/  ISETP.GE.AND P2, PT, R103, 0x21, PT ;  /* 0x000000216700780c */ /* 0x000fc60003f46270 */
[----:B------:R-:W-:Y:S02]  /*2070*/  FFMA.FTZ R87, R104, R95, R87 ;  /* 0x0000005f68577223 */ /* 0x000fe40000010057 */
[----:B------:R-:W-:Y:S02]  /*2080*/  FFMA.FTZ R95, R73, R101, R94 ;  /* 0x00000065495f7223 */ /* 0x000fe4000001005e */
[----:B------:R-:W-:Y:S02]  /*2090*/  FFMA.FTZ R91, R86, R87, R91 ;  /* 0x00000057565b7223 */ /* 0x000fe4000001005b */
[-C--:B------:R-:W-:Y:S02]  /*20a0*/  FFMA.FTZ R99, R85, R95.reuse, R92 ;  /* 0x0000005f55637223 */ /* 0x080fe4000001005c */
[----:B----4-:R-:W-:Y:S02]  /*20b0*/  FFMA.FTZ R97, R17, R95, R26 ;  /* 0x0000005f11617223 */ /* 0x010fe4000001001a */
[----:B------:R-:W-:-:S02]  /*20c0*/  FADD.FTZ R94, -R94, R95 ;  /* 0x0000005f5e5e7221 */ /* 0x000fc40000010100 */
[----:B------:R-:W-:Y:S02]  /*20d0*/  FFMA.FTZ R95, R85, R91, R90 ;  /* 0x0000005b555f7223 */ /* 0x000fe4000001005a */
[----:B------:R-:W-:Y:S02]  /*20e0*/  FFMA.FTZ R26, R18, R99, R97 ;  /* 0x00000063121a7223 */ /* 0x000fe40000010061 */
[----:B------:R-:W-:Y:S01]  /*20f0*/  FFMA.FTZ R97, R73, R95, R88 ;  /* 0x0000005f49617223 */ /* 0x000fe20000010058 */
[----:B------:R-:W-:Y:S01]  /*2100*/  SHF.L.U32 R73, R56, 0x4, RZ ;  /* 0x0000000438497819 */ /* 0x000fe200000006ff */
[----:B---3--:R-:W-:Y:S02]  /*2110*/  FMUL.FTZ R84, R27, R24 ;  /* 0x000000181b547220 */ /* 0x008fe40000410000 */
[----:B------:R-:W-:Y:S02]  /*2120*/  FMUL.FTZ R24, R97, R77 ;  /* 0x0000004d61187220 */ /* 0x000fe40000410000 */
[----:B------:R-:W-:-:S02]  /*2130*/  FFMA.FTZ R86, R86, R99, R89 ;  /* 0x0000006356567223 */ /* 0x000fc40000010059 */
[----:B0-----:R-:W-:Y:S02]  /*2140*/  FFMA.FTZ R85, R27, R25, R102 ;  /* 0x000000191b557223 */ /* 0x001fe40000010066 */
[----:B------:R-:W-:Y:S02]  /*2150*/  FMUL.FTZ R88, R95, R68 ;  /* 0x000000445f587220 */ /* 0x000fe40000410000 */
[----:B------:R-:W-:Y:S01]  /*2160*/  FFMA.FTZ R25, R93, R24, RZ ;  /* 0x000000185d197223 */ /* 0x000fe200000100ff */
[----:B------:R0:W-:Y:S01]  /*2170*/  @!P0 STS.64 [R96+0xec8], R84 ;  /* 0x000ec85460008388 */ /* 0x0001e20000000a00 */
[----:B------:R-:W-:Y:S02]  /*2180*/  FMUL.FTZ R90, R87, R74 ;  /* 0x0000004a575a7220 */ /* 0x000fe40000410000 */
[----:B------:R-:W-:Y:S02]  /*2190*/  FMUL.FTZ R101, R91, R79 ;  /* 0x0000004f5b657220 */ /* 0x000fe40000410000 */
[----:B------:R-:W-:-:S02]  /*21a0*/  FADD.FTZ R92, -R92, R99 ;  /* 0x000000635c5c7221 */ /* 0x000fc40000010100 */
[----:B------:R-:W-:Y:S02]  /*21b0*/  FADD.FTZ R89, -R89, R86 ;  /* 0x0000005659597221 */ /* 0x000fe40000010100 */
[----:B------:R-:W-:Y:S02]  /*21c0*/  FFMA.FTZ R86, R19, R86, R26 ;  /* 0x0000005613567223 */ /* 0x000fe4000001001a */
[----:B------:R-:W-:Y:S02]  /*21d0*/  FFMA.FTZ R99, R94, R88, R25 ;  /* 0x000000585e637223 */ /* 0x000fe40000010019 */
[----:B------:R-:W-:Y:S02]  /*21e0*/  FMUL.FTZ R27, R11, R90 ;  /* 0x0000005a0b1b7220 */ /* 0x000fe40000410000 */
[----:B------:R-:W-:Y:S02]  /*21f0*/  FMUL.FTZ R26, R10, R101 ;  /* 0x000000650a1a7220 */ /* 0x000fe40000410000 */
[----:B------:R-:W-:-:S02]  /*2200*/  FMUL.FTZ R25, R9, R88 ;  /* 0x0000005809197220 */ /* 0x000fc40000410000 */
[----:B------:R-:W-:Y:S02]  /*2210*/  FMUL.FTZ R24, R8, R24 ;  /* 0x0000001808187220 */ /* 0x000fe40000410000 */
[----:B------:R-:W-:Y:S01]  /*2220*/  FMUL.FTZ R88, R89, R90 ;  /* 0x0000005a59587220 */ /* 0x000fe20000410000 */
[----:B------:R-:W-:Y:S01]  /*2230*/  SHF.L.U64.HI R90, R81, 0x2, R72 ;  /* 0x00000002515a7819 */ /* 0x000fe20000010248 */
[----:B------:R-:W-:Y:S01]  /*2240*/  FFMA.FTZ R99, R92, R101, R99 ;  /* 0x000000655c637223 */ /* 0x000fe20000010063 */
[----:B------:R0:W-:Y:S03]  /*2250*/  STS.128 [R73+0x210], R24 ;  /* 0x0002101849007388 */ /* 0x0001e60000000c00 */
[----:B------:R-:W-:Y:S01]  /*2260*/  FADD.FTZ R88, R99, R88 ;  /* 0x0000005863587221 */ /* 0x000fe20000010000 */
[----:B------:R-:W-:Y:S01]  /*2270*/  SHF.L.U32 R99, R81, 0x2, RZ ;  /* 0x0000000251637819 */ /* 0x000fe200000006ff */
[----:B------:R-:W-:Y:S01]  /*2280*/  IMAD R90, R90, c[0x0][0x2b0], RZ ;  /* 0x0000ac005a5a7a24 */ /* 0x000fe200078e02ff */
        /* <DEDUP_REMOVED lines=10> */
.L_x_8656:
[----:B------:R-:W-:Y:S05]  /*2330*/  BSYNC B0 ;  /* 0x0000000000007941 */ /* 0x000fea0003800000 */
.L_x_8655:
[----:B0-----:R0:W1:Y:S01]  /*2340*/  LDS R27, [R56.X4+0x290] ;  /* 0x00029000381b7984 */ /* 0x0010620000004800 */
[----:B------:R-:W-:Y:S01]  /*2350*/  BSSY B0, `(.L_x_8657) ;  /* 0x0000006000007945 */ /* 0x000fe20003800000 */
[----:B------:R-:W-:Y:S01]  /*2360*/  IMAD R85, R99, c[0x0][0x2b4], R90 ;  /* 0x0000ad0063557a24 */ /* 0x000fe200078e025a */
[----:B------:R-:W-:Y:S05]  /*2370*/  @!P2 BRA `(.L_x_8658) ;  /* 0x000000300000a947 */ /* 0x000fea0003800000 */
[----:B------:R-:W-:-:S05]  /*2380*/  IMAD.WIDE.U32 R24, R99, c[0x0][0x2b0], R44 ;  /* 0x0000ac0063187a25 */ /* 0x000fca00078e002c */
[----:B------:R-:W-:-:S05]  /*2390*/  IADD3 R25, R25, R85, RZ ;  /* 0x0000005519197210 */ /* 0x000fca0007ffe0ff */
[----:B-1----:R1:W-:Y:S02]  /*23a0*/  RED.E.ADD.F32.FTZ.RN.STRONG.GPU [R24.64], R27 ;  /* 0x0000001b1800798e */ /* 0x0023e4000c10e786 */
.L_x_8658:
[----:B------:R-:W-:Y:S05]  /*23b0*/  BSYNC B0 ;  /* 0x0000000000007941 */ /* 0x000fea0003800000 */
.L_x_8657:
[----:B-1----:R1:W2:Y:S01]  /*23c0*/  LDS R27, [R56.X4+0x310] ;  /* 0x00031000381b7984 */ /* 0x0022a20000004800 */
[----:B------:R-:W-:Y:S01]  /*23d0*/  BSSY B0, `(.L_x_8659) ;  /* 0x0000005000007945 */ /* 0x000fe20003800000 */
[----:B------:R-:W-:Y:S05]  /*23e0*/  @!P3 BRA `(.L_x_8660) ;  /* 0x000000300000b947 */ /* 0x000fea0003800000 */
[----:B------:R-:W-:-:S05]  /*23f0*/  IMAD.WIDE.U32 R24, R99, c[0x0][0x2b0], R46 ;  /* 0x0000ac0063187a25 */ /* 0x000fca00078e002e */
[----:B------:R-:W-:-:S05]  /*2400*/  IADD3 R25, R85, R25, RZ ;  /* 0x0000001955197210 */ /* 0x000fca0007ffe0ff */
[----:B--2---:R2:W-:Y:S02]  /*2410*/  RED.E.ADD.F32.FTZ.RN.STRONG.GPU [R24.64], R27 ;  /* 0x0000001b1800798e */ /* 0x0045e4000c10e786 */
.L_x_8660:
[----:B------:R-:W-:Y:S05]  /*2420*/  BSYNC B0 ;  /* 0x0000000000007941 */ /* 0x000fea0003800000 */
.L_x_8659:
[----:B--2---:R2:W3:Y:S01]  /*2430*/  LDS R27, [R56.X4+0x390] ;  /* 0x00039000381b7984 */ /* 0x0044e20000004800 */
[----:B------:R-:W-:Y:S01]  /*2440*/  BSSY B0, `(.L_x_8661) ;  /* 0x0000005000007945 */ /* 0x000fe20003800000 */
[----:B------:R-:W-:Y:S05]  /*2450*/  @!P4 BRA `(.L_x_8662) ;  /* 0x000000300000c947 */ /* 0x000fea0003800000 */
[----:B------:R-:W-:-:S05]  /*2460*/  IMAD.WIDE.U32 R24, R99, c[0x0][0x2b0], R48 ;  /* 0x0000ac0063187a25 */ /* 0x000fca00078e0030 */
[----:B------:R-:W-:-:S05]  /*2470*/  IADD3 R25, R85, R25, RZ ;  /* 0x0000001955197210 */ /* 0x000fca0007ffe0ff */
[----:B---3--:R3:W-:Y:S02]  /*2480*/  RED.E.ADD.F32.FTZ.RN.STRONG.GPU [R24.64], R27 ;  /* 0x0000001b1800798e */ /* 0x0087e4000c10e786 */
.L_x_8662:
[----:B------:R-:W-:Y:S05]  /*2490*/  BSYNC B0 ;  /* 0x0000000000007941 */ /* 0x000fea0003800000 */
.L_x_8661:
[----:B---3--:R-:W3:Y:S01]  /*24a0*/  SHFL.DOWN PT, R27, R86, 0x1, 0x1f ;  /* 0x08201f00561b7f89 */ /* 0x008ee200000e0000 */
[----:B------:R-:W-:Y:S01]  /*24b0*/  ISETP.GT.AND P1, PT, R66, 0x1e, PT ;  /* 0x0000001e4200780c */ /* 0x000fe20003f24270 */
[-C--:B------:R-:W-:Y:S01]  /*24c0*/  FMUL.FTZ R82, R70, R87.reuse ;  /* 0x0000005746527220 */ /* 0x080fe20000410000 */
[----:B------:R-:W-:Y:S01]  /*24d0*/  ISETP.NE.AND P2, PT, R66, RZ, PT ;  /* 0x000000ff4200720c */ /* 0x000fe20003f45270 */
[----:B------:R-:W4:Y:S01]  /*24e0*/  SHFL.DOWN PT, R25, R88, 0x1, 0x1f ;  /* 0x08201f0058197f89 */ /* 0x000f2200000e0000 */
[----:B------:R-:W-:Y:S01]  /*24f0*/  FMUL.FTZ R26, R23, R87 ;  /* 0x00000057171a7220 */ /* 0x000fe20000410000 */
[----:B------:R-:W-:Y:S01]  /*2500*/  BSSY B0, `(.L_x_8663) ;  /* 0x000003a000007945 */ /* 0x000fe20003800000 */
[----:B------:R-:W-:Y:S02]  /*2510*/  FMUL.FTZ R82, R82, R89 ;  /* 0x0000005952527220 */ /* 0x000fe40000410000 */
[----:B------:R-:W-:Y:S02]  /*2520*/  FFMA.FTZ R15, R26, R74, R15 ;  /* 0x0000004a1a0f7223 */ /* 0x000fe4000001000f */
[----:B------:R-:W-:-:S04]  /*2530*/  FFMA.FTZ R82, R11, R26, R82 ;  /* 0x0000001a0b527223 */ /* 0x000fc80000010052 */
[----:B------:R-:W-:Y:S02]  /*2540*/  FADD.FTZ R7, R82, R7 ;  /* 0x0000000752077221 */ /* 0x000fe40000010000 */
        /* <DEDUP_REMOVED lines=16> */
[----:B----4-:R-:W-:Y:S01]  /*2650*/  @!P1 FADD.FTZ R88, R88, R25 ;  /* 0x0000001958589221 */ /* 0x010fe20000010000 */
[----:B------:R-:W-:Y:S02]  /*2660*/  ISETP.GT.AND P1, PT, R66, 0xf, PT ;  /* 0x0000000f4200780c */ /* 0x000fe40003f24270 */
[----:B------:R-:W3:Y:S04]  /*2670*/  SHFL.DOWN PT, R25, R86, 0x10, 0x1f ;  /* 0x0a001f0056197f89 */ /* 0x000ee800000e0000 */
[----:B------:R-:W4:Y:S07]  /*2680*/  SHFL.DOWN PT, R27, R88, 0x10, 0x1f ;  /* 0x0a001f00581b7f89 */ /* 0x000f2e00000e0000 */
[----:B---3--:R-:W-:-:S02]  /*2690*/  @!P1 FADD.FTZ R86, R86, R25 ;  /* 0x0000001956569221 */ /* 0x008fc40000010000 */
[-C--:B------:R-:W-:Y:S02]  /*26a0*/  FMUL.FTZ R25, R70, R91.reuse ;  /* 0x0000005b46197220 */ /* 0x080fe40000410000 */
[----:B------:R-:W-:Y:S02]  /*26b0*/  FMUL.FTZ R91, R22, R91 ;  /* 0x0000005b165b7220 */ /* 0x000fe40000410000 */
[----:B----4-:R-:W-:Y:S02]  /*26c0*/  @!P1 FADD.FTZ R88, R88, R27 ;  /* 0x0000001b58589221 */ /* 0x010fe40000010000 */
[-C--:B------:R-:W-:Y:S02]  /*26d0*/  FMUL.FTZ R22, R21, R95.reuse ;  /* 0x0000005f15167220 */ /* 0x080fe40000410000 */
[C---:B------:R-:W-:Y:S01]  /*26e0*/  FMUL.FTZ R95, R70.reuse, R95 ;  /* 0x0000005f465f7220 */ /* 0x040fe20000410000 */
        /* <DEDUP_REMOVED lines=27> */
.L_x_8664:
[----:B---3--:R-:W-:Y:S05]  /*28a0*/  BSYNC B0 ;  /* 0x0000000000007941 */ /* 0x008fea0003800000 */
.L_x_8663:
[----:B------:R-:W-:Y:S02]  /*28b0*/  IADD3 R83, R83, 0x1, RZ ;  /* 0x0000000153537810 */ /* 0x000fe40007ffe0ff */
[----:B------:R-:W-:Y:S02]  /*28c0*/  IADD3 R81, P1, R81, 0x1, RZ ;  /* 0x0000000151517810 */ /* 0x000fe40007f3e0ff */
[----:B------:R-:W-:Y:S02]  /*28d0*/  ISETP.GE.AND P0, PT, R83, c[0x0][0x16c], PT ;  /* 0x00005b0053007a0c */ /* 0x000fe40003f06270 */
[----:B------:R-:W-:-:S11]  /*28e0*/  IADD3.X R72, RZ, R72, RZ, P1, !PT ;  /* 0x00000048ff487210 */ /* 0x000fd60000ffe4ff */
[----:B------:R-:W-:Y:S01]  /*28f0*/  @P0 CALL.REL.NOINC `(.L_x_8652) ;  /* 0x0000001000000944 */ /* 0x000fe20003c00000 */
[----:B------:R-:W-:Y:S05]  /*2900*/  BRA `(.L_x_8665) ;  /* 0xffffecc000007947 */ /* 0x000fea000383ffff */
.L_x_8652:
        /* <DEDUP_REMOVED lines=46> */
[----:B------:R-:W1:Y:S01]  /*2bf0*/  @!P1 MUFU.RCP R14, R21 ;  /* 0x00000015000e9308 */ /* 0x000e620000001000 */
[----:B------:R-:W-:Y:S01]  /*2c00*/  LEA R18, P4, R12, c[0x0][0x330], 0x2 ;  /* 0x0000cc000c127a11 */ /* 0x000fe200078810ff */
[----:B---3--:R-:W-:-:S03]  /*2c10*/  @!P3 FADD.FTZ R23, R23, 1 ;  /* 0x3f8000001717b421 */ /* 0x008fc60000010000 */
[----:B------:R-:W-:Y:S02]  /*2c20*/  LEA.HI.X R12, R12, c[0x0][0x334], R13, 0x2, P4 ;  /* 0x0000cd000c0c7a11 */ /* 0x000fe400020f140d */
[----:B------:R-:W-:Y:S01]  /*2c30*/  IADD3 R18, P4, R18, R73, RZ ;  /* 0x0000004912127210 */ /* 0x000fe20007f9e0ff */
[----:B------:R-:W3:Y:S01]  /*2c40*/  @!P2 MUFU.RCP R15, R22 ;  /* 0x00000016000fa308 */ /* 0x000ee20000001000 */
[----:B0-----:R-:W-:Y:S02]  /*2c50*/  @!P0 FMUL.FTZ R4, R4, R25 ;  /* 0x0000001904048220 */ /* 0x001fe40000410000 */
[----:B------:R-:W-:Y:S02]  /*2c60*/  IADD3.X R19, R12, R43, RZ, P4, !PT ;  /* 0x0000002b0c137210 */ /* 0x000fe400027fe4ff */
[----:B------:R-:W-:Y:S02]  /*2c70*/  ISETP.GT.AND P4, PT, R67, 0x1, PT ;  /* 0x000000014300780c */ /* 0x000fe40003f84270 */
[----:B------:R-:W-:Y:S01]  /*2c80*/  MOV R67, R26 ;  /* 0x0000001a00437202 */ /* 0x000fe20000000f00 */
[----:B----4-:R0:W-:Y:S01]  /*2c90*/  STG.E.128 [R18.64], R8 ;  /* 0x0000000812007986 */ /* 0x0101e2000c101d06 */
[----:B------:R4:W5:Y:S01]  /*2ca0*/  @!P3 MUFU.RCP R20, R23 ;  /* 0x000000170014b308 */ /* 0x0009620000001000 */
[----:B-1----:R-:W-:-:S02]  /*2cb0*/  @!P1 FMUL.FTZ R5, R5, R14 ;  /* 0x0000000e05059220 */ /* 0x002fc40000410000 */
[----:B------:R-:W-:Y:S01]  /*2cc0*/  BAR.SYNC.DEFER_BLOCKING 0x0 ;  /* 0x0000000000007b1d */ /* 0x000fe20000010000 */
[----:B------:R-:W-:Y:S01]  /*2cd0*/  IADD3 R64, P1, R64, -0x200, RZ ;  /* 0xfffffe0040407810 */ /* 0x000fe20007f3e0ff */
[----:B---3--:R-:W-:Y:S01]  /*2ce0*/  @!P2 FMUL.FTZ R6, R6, R15 ;  /* 0x0000000f0606a220 */ /* 0x008fe20000410000 */
[----:B------:R-:W-:Y:S01]  /*2cf0*/  IADD3 R60, P2, R60, -0x200, RZ ;  /* 0xfffffe003c3c7810 */ /* 0x000fe20007f5e0ff */
[----:B----4-:R-:W-:Y:S01]  /*2d00*/  IMAD R23, R51, c[0x0][0x300], RZ ;  /* 0x0000c00033177a24 */ /* 0x010fe200078e02ff */
[----:B------:R-:W-:Y:S02]  /*2d10*/  IADD3.X R65, R65, -0x1, RZ, P1, !PT ;  /* 0xffffffff41417810 */ /* 0x000fe40000ffe4ff */
[----:B------:R-:W-:Y:S01]  /*2d20*/  IADD3.X R62, R62, -0x1, RZ, P2, !PT ;  /* 0xffffffff3e3e7810 */ /* 0x000fe200017fe4ff */
[----:B------:R-:W-:Y:S02]  /*2d30*/  IMAD R23, R0, c[0x0][0x304], R23 ;  /* 0x0000c10000177a24 */ /* 0x000fe400078e0217 */
[----:B-----5:R-:W-:Y:S01]  /*2d40*/  @!P3 FMUL.FTZ R7, R7, R20 ;  /* 0x000000140707b220 */ /* 0x020fe20000410000 */
[----:B------:R-:W-:Y:S01]  /*2d50*/  IADD3 R58, P3, R58, -0x200, RZ ;  /* 0xfffffe003a3a7810 */ /* 0x000fe20007f7e0ff */
[----:B------:R-:W-:-:S03]  /*2d60*/  IMAD R20, R76, c[0x0][0x2f8], RZ ;  /* 0x0000be004c147a24 */ /* 0x000fc600078e02ff */
[----:B------:R-:W-:Y:S01]  /*2d70*/  IADD3.X R59, R59, -0x1, RZ, P3, !PT ;  /* 0xffffffff3b3b7810 */ /* 0x000fe20001ffe4ff */
[----:B------:R-:W-:Y:S01]  /*2d80*/  IMAD R21, R53, c[0x0][0x2fc], R20 ;  /* 0x0000bf0035157a24 */ /* 0x000fe200078e0214 */
[----:B------:R1:W-:Y:S01]  /*2d90*/  STS.128 [R66.X16], R4 ;  /* 0x0000000442007388 */ /* 0x0003e2000000cc00 */
[----:B------:R-:W-:-:S06]  /*2da0*/  NOP ;  /* 0x0000000000007918 */ /* 0x000fcc0000000000 */
[----:B------:R-:W3:Y:S01]  /*2db0*/  LDS.128 R12, [R66.X16] ;  /* 0x00000000420c7984 */ /* 0x000ee2000000cc00 */
[----:B------:R-:W-:-:S05]  /*2dc0*/  IADD3 R17, R17, R21, RZ ;  /* 0x0000001511117210 */ /* 0x000fca0007ffe0ff */
[----:B0-----:R-:W-:-:S04]  /*2dd0*/  IMAD.WIDE.U32 R8, R0, c[0x0][0x300], R16 ;  /* 0x0000c00000087a25 */ /* 0x001fc800078e0010 */
[----:B-1----:R-:W-:Y:S01]  /*2de0*/  FADD.FTZ R4, R4, R57 ;  /* 0x0000003904047221 */ /* 0x002fe20000010000 */
        /* <DEDUP_REMOVED lines=10> */
[----:B---3--:R0:W-:Y:S01]  /*2e90*/  STG.E.128 [R8.64], R12 ;  /* 0x0000000c08007986 */ /* 0x0081e2000c101d06 */
[----:B------:R-:W-:Y:S01]  /*2ea0*/  @!P4 CALL.REL.NOINC `(.L_x_8643) ;  /* 0x000000100000c944 */ /* 0x000fe20003c00000 */
[----:B------:R-:W-:Y:S05]  /*2eb0*/  BRA `(.L_x_8666) ;  /* 0xffffda4000007947 */ /* 0x000fea000383ffff */
.L_x_8643:
        /* <DEDUP_REMOVED lines=24> */
.L_x_8668:
[----:B-1----:R-:W-:Y:S05]  /*3040*/  BSYNC B0 ;  /* 0x0000000000007941 */ /* 0x002fea0003800000 */
.L_x_8667:
        /* <DEDUP_REMOVED lines=23> */
.L_x_8670:
[----:B0-----:R-:W0:Y:S02]  /*31c0*/  S2R R15, SR_TID.X ;  /* 0x00000000000f7919 */ /* 0x001e240000002100 */
.L_x_8671:
[----:B0-----:R-:W-:Y:S05]  /*31d0*/  BSYNC B0 ;  /* 0x0000000000007941 */ /* 0x001fea0003800000 */
.L_x_8669:
        /* <DEDUP_REMOVED lines=10> */
.L_x_8672:
        /* <DEDUP_REMOVED lines=26> */
.L_x_8673:
        /* <DEDUP_REMOVED lines=14> */
.L_x_9162:


//--------------------- .text._Z25selective_scan_bwd_kernelI32Selective_Scan_bwd_kernel_traitsILi32ELi4ELb1ELb1ELb0ELb1ELb1EffEEv12SSMParamsBwd --------------------------
	.section	.text._Z25selective_scan_bwd_kernelI32Selective_Scan_bwd_kernel_traitsILi32ELi4ELb1ELb1ELb0ELb1ELb1EffEEv12SSMParamsBwd,"ax",@progbits
	.sectioninfo	@"SHI_REGISTERS=109"
	.align	128
        .global         _Z25selective_scan_bwd_kernelI32Selective_Scan_bwd_kernel_traitsILi32ELi4ELb1ELb1ELb0ELb1ELb1EffEEv12SSMParamsBwd
        .type           _Z25selective_scan_bwd_kernelI32Selective_Scan_bwd_kernel_traitsILi32ELi4ELb1ELb1ELb0ELb1ELb1EffEEv12SSMParamsBwd,@function
        .size           _Z25selective_scan_bwd_kernelI32Selective_Scan_bwd_kernel_traitsILi32ELi4ELb1ELb1ELb0ELb1ELb1EffEEv12SSMParamsBwd,(.L_x_9163 - _Z25selective_scan_bwd_kernelI32Selective_Scan_bwd_kernel_traitsILi32ELi4ELb1ELb1ELb0ELb1ELb1EffEEv12SSMParamsBwd)
        .other          _Z25selective_scan_bwd_kernelI32Selective_Scan_bwd_kernel_traitsILi32ELi4ELb1ELb1ELb0ELb1ELb1EffEEv12SSMParamsBwd,@"STO_CUDA_ENTRY STV_DEFAULT"
_Z25selective_scan_bwd_kernelI32Selective_Scan_bwd_kernel_traitsILi32ELi4ELb1ELb1ELb0ELb1ELb1EffEEv12SSMParamsBwd:
.text._Z25selective_scan_bwd_kernelI32Selective_Scan_bwd_kernel_traitsILi32ELi4ELb1ELb1ELb0ELb1ELb1EffEEv12SSMParamsBwd:
        /* <DEDUP_REMOVED lines=24> */
[----:B0-----:R-:W-:Y:S01]  /*0180*/  IABS R2, R21 ;  /* 0x0000001500027213 */ /* 0x001fe20000000000 */
[----:B-1----:R-:W-:Y:S01]  /*0190*/  HFMA2.MMA R6, -RZ, RZ, 0, 0 ;  /* 0x00000000ff067435 */ /* 0x002fe200000001ff */
        /* <DEDUP_REMOVED lines=30> */
[----:B------:R-:W-:Y:S01]  /*0380*/  IMAD R0, R20, c[0x0][0x1d8], RZ ;  /* 0x0000760014007a24 */ /* 0x000fe200078e02ff */
[----:B------:R-:W-:Y:S01]  /*0390*/  IADD3 R28, P4, R11, R2, RZ ;  /* 0x000000020b1c7210 */ /* 0x000fe20007f9e0ff */
[----:B------:R-:W-:Y:S01]  /*03a0*/  IMAD.WIDE.U32 R8, R17, c[0x0][0x190], RZ ;  /* 0x0000640011087a25 */ /* 0x000fe200078e00ff */
[----:B------:R-:W-:Y:S02]  /*03b0*/  @!P1 IADD3 R15, R15, 0x1, RZ ;  /* 0x000000010f0f9810 */ /* 0x000fe40007ffe0ff */
[----:B------:R-:W-:Y:S01]  /*03c0*/  ISETP.NE.AND P1, PT, RZ, c[0x0][0x178], PT ;  /* 0x00005e00ff007a0c */ /* 0x000fe20003f25270 */
[----:B------:R-:W-:Y:S01]  /*03d0*/  IMAD R0, R21, c[0x0][0x1dc], R0 ;  /* 0x0000770015007a24 */ /* 0x000fe200078e0200 */
[----:B------:R-:W-:-:S02]  /*03e0*/  IADD3 R9, R9, R23, RZ ;  /* 0x0000001709097210 */ /* 0x000fc40007ffe0ff */
[----:B------:R-:W-:Y:S02]  /*03f0*/  @P0 IADD3 R15, R15, 0x1, RZ ;  /* 0x000000010f0f0810 */ /* 0x000fe40007ffe0ff */
[----:B------:R-:W-:Y:S01]  /*0400*/  IADD3.X R25, R13, R3, R0, P4, !PT ;  /* 0x000000030d197210 */ /* 0x000fe200027fe400 */
[----:B------:R-:W-:Y:S01]  /*0410*/  IMAD R0, R20, c[0x0][0x1e8], RZ ;  /* 0x00007a0014007a24 */ /* 0x000fe200078e02ff */
[----:B------:R-:W-:Y:S01]  /*0420*/  @!P2 IADD3 R15, -R15, RZ, RZ ;  /* 0x000000ff0f0fa210 */ /* 0x000fe20007ffe1ff */
[----:B------:R-:W-:-:S04]  /*0430*/  IMAD.WIDE.U32 R2, R21, c[0x0][0x1e8], R4 ;  /* 0x00007a0015027a25 */ /* 0x000fc800078e0004 */
[----:B------:R-:W-:Y:S01]  /*0440*/  IMAD.WIDE.U32 R4, R21, c[0x0][0x280], R6 ;  /* 0x0000a00015047a25 */ /* 0x000fe200078e0006 */
[----:B------:R-:W-:Y:S02]  /*0450*/  IADD3 R23, P0, R11, R2, RZ ;  /* 0x000000020b177210 */ /* 0x000fe40007f1e0ff */
[----:B------:R-:W-:Y:S01]  /*0460*/  @!P1 LOP3.LUT R15, RZ, c[0x0][0x178], RZ, 0x33, !PT ;  /* 0x00005e00ff0f9a12 */ /* 0x000fe200078e33ff */
[----:B------:R-:W-:Y:S01]  /*0470*/  IMAD R6, R21, c[0x0][0x1ec], R0 ;  /* 0x00007b0015067a24 */ /* 0x000fe200078e0200 */
[----:B------:R-:W-:Y:S01]  /*0480*/  IADD3 R0, P2, R11, R4, RZ ;  /* 0x000000040b007210 */ /* 0x000fe20007f5e0ff */
[----:B------:R-:W-:Y:S01]  /*0490*/  IMAD R7, R21, c[0x0][0x284], R10 ;  /* 0x0000a10015077a24 */ /* 0x000fe200078e020a */
[----:B------:R-:W-:Y:S01]  /*04a0*/  LEA R10, P1, R28, c[0x0][0x240], 0x2 ;  /* 0x000090001c0a7a11 */ /* 0x000fe200078210ff */
[----:B------:R-:W-:Y:S01]  /*04b0*/  IMAD.WIDE.U32 R8, R15, c[0x0][0x1a8], R8 ;  /* 0x00006a000f087a25 */ /* 0x000fe200078e0008 */
[----:B------:R-:W-:Y:S02]  /*04c0*/  IADD3.X R2, R13, R3, R6, P0, !PT ;  /* 0x000000030d027210 */ /* 0x000fe400007fe406 */
[----:B------:R-:W-:-:S02]  /*04d0*/  ISETP.NE.U32.AND P0, PT, RZ, c[0x0][0x260], PT ;  /* 0x00009800ff007a0c */ /* 0x000fc40003f05070 */
[----:B------:R-:W-:Y:S02]  /*04e0*/  IADD3.X R5, R13, R5, R7, P2, !PT ;  /* 0x000000050d057210 */ /* 0x000fe400017fe407 */
[C---:B------:R-:W-:Y:S02]  /*04f0*/  LEA R7, P2, R23.reuse, c[0x0][0x248], 0x2 ;  /* 0x0000920017077a11 */ /* 0x040fe400078410ff */
[----:B------:R-:W-:Y:S02]  /*0500*/  ISETP.NE.AND.EX P0, PT, RZ, c[0x0][0x264], PT, P0 ;  /* 0x00009900ff007a0c */ /* 0x000fe40003f05300 */
[----:B------:R-:W-:Y:S02]  /*0510*/  SHF.R.S32.HI R14, RZ, 0x1f, R15 ;  /* 0x0000001fff0e7819 */ /* 0x000fe4000001140f */
[----:B------:R-:W-:Y:S02]  /*0520*/  LEA.HI.X R28, R28, c[0x0][0x244], R25, 0x2, P1 ;  /* 0x000091001c1c7a11 */ /* 0x000fe400008f1419 */
[----:B------:R-:W-:Y:S01]  /*0530*/  LEA.HI.X R23, R23, c[0x0][0x24c], R2, 0x2, P2 ;  /* 0x0000930017177a11 */ /* 0x000fe200010f1402 */
[----:B------:R-:W-:Y:S01]  /*0540*/  IMAD R4, R14, c[0x0][0x1a8], RZ ;  /* 0x00006a000e047a24 */ /* 0x000fe200078e02ff */
[----:B------:R-:W-:Y:S01]  /*0550*/  ISETP.NE.U32.AND P1, PT, RZ, c[0x0][0x328], PT ;  /* 0x0000ca00ff007a0c */ /* 0x000fe20003f25070 */
[----:B------:R-:W-:Y:S01]  /*0560*/  CS2R R24, SRZ ;  /* 0x0000000000187805 */ /* 0x000fe2000001ff00 */
[----:B------:R-:W-:Y:S01]  /*0570*/  ISETP.NE.U32.AND P2, PT, RZ, c[0x0][0x348], PT ;  /* 0x0000d200ff007a0c */ /* 0x000fe20003f45070 */
[----:B------:R-:W-:Y:S01]  /*0580*/  IMAD R3, R15, c[0x0][0x1ac], R4 ;  /* 0x00006b000f037a24 */ /* 0x000fe200078e0204 */
        /* <DEDUP_REMOVED lines=11> */
[----:B------:R-:W-:Y:S01]  /*0640*/  LEA R4, P6, R11, c[0x0][0x228], 0x2 ;  /* 0x00008a000b047a11 */ /* 0x000fe200078c10ff */
[----:B------:R-:W-:Y:S01]  /*0650*/  HFMA2.MMA R13, -RZ, RZ, 0, 0 ;  /* 0x00000000ff0d7435 */ /* 0x000fe200000001ff */
[C---:B------:R-:W-:Y:S01]  /*0660*/  @P1 LEA R24, P4, R21.reuse, c[0x0][0x328], 0x2 ;  /* 0x0000ca0015181a11 */ /* 0x040fe200078810ff */
[----:B------:R-:W-:Y:S01]  /*0670*/  @P0 IMAD.WIDE R64, R0, R65, c[0x0][0x260] ;  /* 0x0000980000400625 */ /* 0x000fe200078e0241 */
[----:B------:R-:W-:Y:S01]  /*0680*/  @P2 LEA R26, P5, R21, c[0x0][0x348], 0x2 ;  /* 0x0000d200151a2a11 */ /* 0x000fe200078a10ff */
[----:B------:R-:W-:Y:S01]  /*0690*/  @!P0 CS2R R64, SRZ ;  /* 0x0000000000408805 */ /* 0x000fe2000001ff00 */
[----:B------:R-:W-:Y:S02]  /*06a0*/  LEA.HI.X R22, R11, c[0x0][0x22c], R22, 0x2, P6 ;  /* 0x00008b000b167a11 */ /* 0x000fe400030f1416 */
[----:B------:R-:W-:-:S02]  /*06b0*/  @P1 LEA.HI.X R25, R21, c[0x0][0x32c], R20, 0x2, P4 ;  /* 0x0000cb0015191a11 */ /* 0x000fc400020f1414 */
        /* <DEDUP_REMOVED lines=8> */
[----:B------:R-:W-:Y:S01]  /*0740*/  MOV R7, R23 ;  /* 0x0000001700077202 */ /* 0x000fe20000000f00 */
[----:B------:R-:W-:Y:S01]  /*0750*/  IMAD R9, R17, c[0x0][0x29c], R0 ;  /* 0x0000a70011097a24 */ /* 0x000fe200078e0200 */
[----:B------:R-:W-:Y:S01]  /*0760*/  MOV R11, RZ ;  /* 0x000000ff000b7202 */ /* 0x000fe20000000f00 */
[----:B------:R-:W-:Y:S01]  /*0770*/  IMAD R0, R14, c[0x0][0x2a0], RZ ;  /* 0x0000a8000e007a24 */ /* 0x000fe200078e02ff */
[----:B------:R-:W-:Y:S01]  /*0780*/  UMOV UR4, URZ ;  /* 0x0000003f00047c82 */ /* 0x000fe20008000000 */
[----:B------:R-:W-:-:S04]  /*0790*/  IMAD.WIDE.U32 R62, R21, c[0x0][0x180], RZ ;  /* 0x00006000153e7a25 */ /* 0x000fc800078e00ff */
[----:B------:R-:W-:-:S04]  /*07a0*/  IMAD.WIDE.U32 R58, R21, c[0x0][0x1b8], RZ ;  /* 0x00006e00153a7a25 */ /* 0x000fc800078e00ff */
[----:B------:R-:W-:-:S05]  /*07b0*/  IMAD R57, R21, c[0x0][0x1bc], R30 ;  /* 0x00006f0015397a24 */ /* 0x000fca00078e021e */
[----:B------:R-:W-:Y:S01]  /*07c0*/  IADD3 R57, R59, R57, RZ ;  /* 0x000000393b397210 */ /* 0x000fe20007ffe0ff */
[----:B0-----:R-:W-:Y:S01]  /*07d0*/  IMAD.WIDE.U32 R2, R17, c[0x0][0x298], R12 ;  /* 0x0000a60011027a25 */ /* 0x001fe200078e000c */
[----:B------:R-:W-:-:S04]  /*07e0*/  MOV R13, RZ ;  /* 0x000000ff000d7202 */ /* 0x000fc80000000f00 */
[----:B------:R-:W-:Y:S01]  /*07f0*/  IADD3 R3, R3, R9, RZ ;  /* 0x0000000903037210 */ /* 0x000fe20007ffe0ff */
[----:B------:R-:W-:Y:S01]  /*0800*/  IMAD R9, R15, c[0x0][0x2a4], R0 ;  /* 0x0000a9000f097a24 */ /* 0x000fe200078e0200 */
[----:B------:R-:W-:-:S03]  /*0810*/  MOV R0, c[0x0][0x174] ;  /* 0x00005d0000007a02 */ /* 0x000fc60000000f00 */
[----:B------:R-:W-:-:S05]  /*0820*/  IMAD.WIDE.U32 R2, R15, c[0x0][0x2a0], R2 ;  /* 0x0000a8000f027a25 */ /* 0x000fca00078e0002 */
[----:B------:R-:W-:Y:S02]  /*0830*/  IADD3 R3, R3, R9, RZ ;  /* 0x0000000903037210 */ /* 0x000fe40007ffe0ff */
[C---:B------:R-:W-:Y:S02]  /*0840*/  LEA R54, P0, R2.reuse, c[0x0][0x318], 0x2 ;  /* 0x0000c60002367a11 */ /* 0x040fe400078010ff */
[----:B------:R-:W-:Y:S02]  /*0850*/  MOV R9, R28 ;  /* 0x0000001c00097202 */ /* 0x000fe40000000f00 */
[----:B------:R-:W-:Y:S02]  /*0860*/  LEA.HI.X R28, R2, c[0x0][0x31c], R3, 0x2, P0 ;  /* 0x0000c700021c7a11 */ /* 0x000fe400000f1403 */
[----:B------:R-:W0:Y:S01]  /*0870*/  S2R R3, SR_LANEID ;  /* 0x0000000000037919 */ /* 0x000e220000000000 */
[----:B------:R-:W-:Y:S01]  /*0880*/  MOV R2, R22 ;  /* 0x0000001600027202 */ /* 0x000fe20000000f00 */
[----:B------:R-:W-:Y:S01]  /*0890*/  IMAD R22, R20, c[0x0][0x180], RZ ;  /* 0x0000600014167a24 */ /* 0x000fe200078e02ff */
[----:B------:R-:W-:-:S02]  /*08a0*/  IADD3 R52, P0, R54, -0x180, RZ ;  /* 0xfffffe8036347810 */ /* 0x000fc40007f1e0ff */
[----:B------:R-:W-:Y:S01]  /*08b0*/  IADD3 R54, P1, R54, -0x80, RZ ;  /* 0xffffff8036367810 */ /* 0x000fe20007f3e0ff */
[----:B------:R-:W-:Y:S01]  /*08c0*/  IMAD R23, R21, c[0x0][0x184], R22 ;  /* 0x0000610015177a24 */ /* 0x000fe200078e0216 */
[----:B------:R-:W-:Y:S02]  /*08d0*/  LOP3.LUT R22, R12, 0x1f, RZ, 0xc0, !PT ;  /* 0x0000001f0c167812 */ /* 0x000fe400078ec0ff */
[C---:B------:R-:W-:Y:S02]  /*08e0*/  IADD3.X R53, R28.reuse, -0x1, RZ, P0, !PT ;  /* 0xffffffff1c357810 */ /* 0x040fe400007fe4ff */
[----:B------:R-:W-:Y:S02]  /*08f0*/  IADD3 R23, R63, R23, RZ ;  /* 0x000000173f177210 */ /* 0x000fe40007ffe0ff */
[----:B------:R-:W-:Y:S02]  /*0900*/  IADD3.X R55, R28, -0x1, RZ, P1, !PT ;  /* 0xffffffff1c377810 */ /* 0x000fe40000ffe4ff */
.L_x_8698:
[----:B------:R-:W-:Y:S01]  /*0910*/  BAR.SYNC.DEFER_BLOCKING 0x0 ;  /* 0x0000000000007b1d */ /* 0x000fe20000010000 */
[----:B0-----:R-:W-:Y:S02]  /*0920*/  SHF.R.S32.HI R29, RZ, 0x1f, R12 ;  /* 0x0000001fff1d7819 */ /* 0x001fe4000001140c */
[----:B------:R-:W-:-:S02]  /*0930*/  SHF.L.U32 R61, R12, 0x4, RZ ;  /* 0x000000040c3d7819 */ /* 0x000fc400000006ff */
        /* <DEDUP_REMOVED lines=23> */
[----:B------:R-:W-:-:S04]  /*0ab0*/  IMAD R49, R17, c[0x0][0x1f4], R46 ;  /* 0x00007d0011317a24 */ /* 0x000fc800078e022e */
[----:B------:R-:W-:-:S04]  /*0ac0*/  IMAD.WIDE.U32 R46, R17, c[0x0][0x1f0], R66 ;  /* 0x00007c00112e7a25 */ /* 0x000fc800078e0042 */
[----:B-1---5:R-:W-:Y:S01]  /*0ad0*/  FADD.FTZ R69, R36, R18 ;  /* 0x0000001224457221 */ /* 0x022fe20000010000 */
[----:B------:R-:W-:Y:S01]  /*0ae0*/  IADD3 R47, R47, R49, RZ ;  /* 0x000000312f2f7210 */ /* 0x000fe20007ffe0ff */
[----:B------:R-:W-:Y:S02]  /*0af0*/  IMAD R49, R21, c[0x0][0x1fc], R48 ;  /* 0x00007f0015317a24 */ /* 0x000fe400078e0230 */
[----:B------:R-:W-:Y:S01]  /*0b00*/  FADD.FTZ R60, R37, R18 ;  /* 0x00000012253c7221 */ /* 0x000fe20000010000 */
[----:B------:R-:W-:Y:S01]  /*0b10*/  FSETP.GTU.FTZ.AND P3, PT, R69, 20, PT ;  /* 0x41a000004500780b */ /* 0x000fe20003f7c000 */
[----:B0-----:R-:W-:-:S03]  /*0b20*/  IMAD.WIDE.U32 R44, R21, c[0x0][0x1f8], R46 ;  /* 0x00007e00152c7a25 */ /* 0x001fc600078e002e */
[----:B------:R-:W-:Y:S01]  /*0b30*/  FSETP.GTU.FTZ.AND P2, PT, R60, 20, PT ;  /* 0x41a000003c00780b */ /* 0x000fe20003f5c000 */
[--C-:B------:R-:W-:Y:S01]  /*0b40*/  FADD.FTZ R75, R38, R18.reuse ;  /* 0x00000012264b7221 */ /* 0x100fe20000010000 */
[----:B------:R-:W-:Y:S01]  /*0b50*/  IADD3 R45, R45, R49, RZ ;  /* 0x000000312d2d7210 */ /* 0x000fe20007ffe0ff */
[----:B------:R-:W-:Y:S01]  /*0b60*/  FADD.FTZ R68, R39, R18 ;  /* 0x0000001227447221 */ /* 0x000fe20000010000 */
[----:B------:R-:W-:-:S04]  /*0b70*/  LEA R46, P0, R44, c[0x0][0x268], 0x2 ;  /* 0x00009a002c2e7a11 */ /* 0x000fc800078010ff */
[----:B------:R-:W-:Y:S02]  /*0b80*/  LEA.HI.X R45, R44, c[0x0][0x26c], R45, 0x2, P0 ;  /* 0x00009b002c2d7a11 */ /* 0x000fe400000f142d */
[----:B------:R-:W-:Y:S02]  /*0b90*/  IADD3 R36, P4, R46, R61, RZ ;  /* 0x0000003d2e247210 */ /* 0x000fe40007f9e0ff */
[----:B------:R-:W-:Y:S02]  /*0ba0*/  FSETP.GTU.FTZ.AND P0, PT, R75, 20, PT ;  /* 0x41a000004b00780b */ /* 0x000fe40003f1c000 */
[----:B------:R-:W-:Y:S02]  /*0bb0*/  FSETP.GTU.FTZ.AND P1, PT, R68, 20, PT ;  /* 0x41a000004400780b */ /* 0x000fe40003f3c000 */
        /* <DEDUP_REMOVED lines=36> */
.L_x_8676:
[----:B------:R-:W-:Y:S05]  /*0e00*/  BSYNC B0 ;  /* 0x0000000000007941 */ /* 0x000fea0003800000 */
.L_x_8675:
        /* <DEDUP_REMOVED lines=33> */
.L_x_8678:
[----:B------:R-:W-:Y:S05]  /*1020*/  BSYNC B0 ;  /* 0x0000000000007941 */ /* 0x000fea0003800000 */
.L_x_8677:
        /* <DEDUP_REMOVED lines=33> */
.L_x_8680:
[----:B------:R-:W-:Y:S05]  /*1240*/  BSYNC B0 ;  /* 0x0000000000007941 */ /* 0x000fea0003800000 */
.L_x_8679:
        /* <DEDUP_REMOVED lines=33> */
.L_x_8682:
[----:B------:R-:W-:Y:S05]  /*1460*/  BSYNC B0 ;  /* 0x0000000000007941 */ /* 0x000fea0003800000 */
.L_x_8681:
[----:B------:R-:W-:Y:S06]  /*1470*/  BAR.SYNC.DEFER_BLOCKING 0x0 ;  /* 0x0000000000007b1d */ /* 0x000fec0000010000 */
[----:B------:R-:W2:Y:S01]  /*1480*/  LDG.E.128 R36, [R36.64] ;  /* 0x0000000624247981 */ /* 0x000ea2000c1e1d00 */
[----:B0-----:R-:W-:Y:S02]  /*1490*/  IMAD R40, R16, c[0x0][0x200], RZ ;  /* 0x0000800010287a24 */ /* 0x001fe400078e02ff */
[----:B------:R-:W-:Y:S02]  /*14a0*/  IMAD R42, R20, c[0x0][0x208], RZ ;  /* 0x00008200142a7a24 */ /* 0x000fe400078e02ff */
[----:B------:R-:W-:-:S02]  /*14b0*/  IMAD R43, R17, c[0x0][0x204], R40 ;  /* 0x00008100112b7a24 */ /* 0x000fc400078e0228 */
[----:B------:R-:W-:-:S05]  /*14c0*/  IMAD.WIDE.U32 R40, R17, c[0x0][0x200], R66 ;  /* 0x0000800011287a25 */ /* 0x000fca00078e0042 */
[----:B------:R-:W-:Y:S01]  /*14d0*/  IADD3 R41, R41, R43, RZ ;  /* 0x0000002b29297210 */ /* 0x000fe20007ffe0ff */
[----:B------:R-:W-:-:S04]  /*14e0*/  IMAD R43, R21, c[0x0][0x20c], R42 ;  /* 0x00008300152b7a24 */ /* 0x000fc800078e022a */
        /* <DEDUP_REMOVED lines=12> */
[----:B------:R-:W-:-:S04]  /*15b0*/  ISETP.NE.U32.AND P0, PT, RZ, c[0x0][0x270], PT ;  /* 0x00009c00ff007a0c */ /* 0x000fc80003f05070 */
[----:B------:R-:W-:Y:S01]  /*15c0*/  ISETP.NE.AND.EX P0, PT, RZ, c[0x0][0x274], PT, P0 ;  /* 0x00009d00ff007a0c */ /* 0x000fe20003f05300 */
        /* <DEDUP_REMOVED lines=16> */
[----:B0-----:R-:W-:-:S02]  /*16d0*/  FADD.FTZ R70, -R74, 1 ;  /* 0x3f8000004a467421 */ /* 0x001fc40000010100 */
[C---:B------:R-:W-:Y:S02]  /*16e0*/  FMUL.FTZ R84, R43.reuse, R74 ;  /* 0x0000004a2b547220 */ /* 0x040fe40000410000 */
        /* <DEDUP_REMOVED lines=26> */
[----:B------:R-:W-:-:S04]  /*1890*/  IMAD.WIDE.U32 R70, R17, c[0x0][0x2e8], R66 ;  /* 0x0000ba0011467a25 */ /* 0x000fc800078e0042 */
[----:B------:R-:W-:Y:S01]  /*18a0*/  FMUL.FTZ R72, R41, R72 ;  /* 0x0000004829487220 */ /* 0x000fe20000410000 */
[----:B------:R-:W-:Y:S01]  /*18b0*/  IADD3 R71, R71, R79, RZ ;  /* 0x0000004f47477210 */ /* 0x000fe20007ffe0ff */
[C---:B------:R-:W-:Y:S02]  /*18c0*/  IMAD R79, R21.reuse, c[0x0][0x2f4], R76 ;  /* 0x0000bd00154f7a24 */ /* 0x040fe400078e024c */
[----:B------:R-:W-:Y:S02]  /*18d0*/  FMUL.FTZ R77, R42, R77 ;  /* 0x0000004d2a4d7220 */ /* 0x000fe40000410000 */
[----:B------:R-:W-:-:S05]  /*18e0*/  IMAD.WIDE.U32 R70, R21, c[0x0][0x2f0], R70 ;  /* 0x0000bc0015467a25 */ /* 0x000fca00078e0046 */
[----:B------:R-:W-:Y:S01]  /*18f0*/  IADD3 R71, R71, R79, RZ ;  /* 0x0000004f47477210 */ /* 0x000fe20007ffe0ff */
[----:B------:R0:W-:Y:S01]  /*1900*/  STS.128 [R3.X16], R44 ;  /* 0x0000002c03007388 */ /* 0x0001e2000000cc00 */
[----:B------:R-:W-:-:S06]  /*1910*/  NOP ;  /* 0x0000000000007918 */ /* 0x000fcc0000000000 */
[----:B------:R-:W1:Y:S01]  /*1920*/  LDS.128 R48, [R3.X16] ;  /* 0x0000000003307984 */ /* 0x000e62000000cc00 */
[----:B0-----:R-:W-:-:S04]  /*1930*/  LEA R44, P1, R70, c[0x0][0x338], 0x2 ;  /* 0x0000ce00462c7a11 */ /* 0x001fc800078210ff */
[----:B------:R-:W-:Y:S02]  /*1940*/  LEA.HI.X R71, R70, c[0x0][0x33c], R71, 0x2, P1 ;  /* 0x0000cf0046477a11 */ /* 0x000fe400008f1447 */
[----:B------:R-:W-:Y:S02]  /*1950*/  IADD3 R44, P1, R44, R61, RZ ;  /* 0x0000003d2c2c7210 */ /* 0x000fe40007f3e0ff */
[----:B------:R-:W-:Y:S02]  /*1960*/  MOV R70, c[0x0][0x16c] ;  /* 0x00005b0000467a02 */ /* 0x000fe40000000f00 */
        /* <DEDUP_REMOVED lines=24> */
.L_x_8683:
        /* <DEDUP_REMOVED lines=24> */
[----:B------:R-:W-:Y:S01]  /*1c70*/  LEA R51, R51, UR4, 0x7 ;  /* 0x0000000433337c11 */ /* 0x000fe2000f8e38ff */
[----:B------:R-:W-:-:S02]  /*1c80*/  IMAD R42, R14, c[0x0][0x2a0], RZ ;  /* 0x0000a8000e2a7a24 */ /* 0x000fc400078e02ff */
[----:B------:R-:W-:-:S04]  /*1c90*/  IMAD.WIDE.U32 R40, R17, c[0x0][0x298], R40 ;  /* 0x0000a60011287a25 */ /* 0x000fc800078e0028 */
[----:B------:R-:W-:Y:S01]  /*1ca0*/  IMAD.WIDE R70, R51, 0x4, R52 ;  /* 0x0000000433467825 */ /* 0x000fe200078e0234 */
[----:B------:R-:W-:-:S03]  /*1cb0*/  IADD3 R41, R41, R35, RZ ;  /* 0x0000002329297210 */ /* 0x000fc60007ffe0ff */
[C---:B------:R-:W-:Y:S02]  /*1cc0*/  IMAD R35, R15.reuse, c[0x0][0x2a4], R42 ;  /* 0x0000a9000f237a24 */ /* 0x040fe400078e022a */
[----:B------:R-:W-:-:S05]  /*1cd0*/  IMAD.WIDE.U32 R48, R15, c[0x0][0x2a0], R40 ;  /* 0x0000a8000f307a25 */ /* 0x000fca00078e0028 */
[----:B------:R-:W-:Y:S02]  /*1ce0*/  IADD3 R43, R49, R35, RZ ;  /* 0x00000023312b7210 */ /* 0x000fe40007ffe0ff */
[C---:B------:R-:W-:Y:S02]  /*1cf0*/  LEA R40, P0, R48.reuse, c[0x0][0x318], 0x2 ;  /* 0x0000c60030287a11 */ /* 0x040fe400078010ff */
[----:B------:R-:W-:Y:S02]  /*1d00*/  MOV R35, RZ ;  /* 0x000000ff00237202 */ /* 0x000fe40000000f00 */
[----:B------:R-:W-:Y:S02]  /*1d10*/  LEA.HI.X R41, R48, c[0x0][0x31c], R43, 0x2, P0 ;  /* 0x0000c70030297a11 */ /* 0x000fe400000f142b */
[----:B------:R-:W-:-:S03]  /*1d20*/  IADD3 R48, P0, R66, R48, RZ ;  /* 0x0000003042307210 */ /* 0x000fc60007f1e0ff */
[----:B------:R-:W-:Y:S01]  /*1d30*/  IMAD.WIDE R40, R51, 0x4, R40 ;  /* 0x0000000433287825 */ /* 0x000fe200078e0228 */
[----:B------:R-:W-:-:S03]  /*1d40*/  IADD3.X R49, R67, R43, RZ, P0, !PT ;  /* 0x0000002b43317210 */ /* 0x000fc600007fe4ff */
[----:B------:R-:W-:Y:S01]  /*1d50*/  IMAD.WIDE R50, R51, 0x4, R54 ;  /* 0x0000000433327825 */ /* 0x000fe200078e0236 */
[----:B------:R-:W-:-:S04]  /*1d60*/  IADD3 R72, P1, R40, -0x100, RZ ;  /* 0xffffff0028487810 */ /* 0x000fc80007f3e0ff */
[----:B------:R-:W-:Y:S02]  /*1d70*/  IADD3.X R73, R41, -0x1, RZ, P1, !PT ;  /* 0xffffffff29497810 */ /* 0x000fe40000ffe4ff */
.L_x_8697:
[----:B------:R-:W-:Y:S01]  /*1d80*/  SHF.R.S32.HI R85, RZ, 0x1f, R83 ;  /* 0x0000001fff557819 */ /* 0x000fe20000011453 */
[----:B------:R-:W-:Y:S01]  /*1d90*/  IMAD.WIDE.U32 R40, R83, c[0x0][0x1a0], RZ ;  /* 0x0000680053287a25 */ /* 0x000fe200078e00ff */
[----:B------:R-:W-:Y:S02]  /*1da0*/  MOV R42, R62 ;  /* 0x0000003e002a7202 */ /* 0x000fe40000000f00 */
[----:B------:R-:W-:Y:S01]  /*1db0*/  MOV R43, R23 ;  /* 0x00000017002b7202 */ /* 0x000fe20000000f00 */
[C---:B------:R-:W-:Y:S01]  /*1dc0*/  IMAD R46, R85.reuse, c[0x0][0x1a0], RZ ;  /* 0x00006800552e7a24 */ /* 0x040fe200078e02ff */
[----:B------:R-:W-:Y:S01]  /*1dd0*/  LEA R86, P1, R40, R4, 0x2 ;  /* 0x0000000428567211 */ /* 0x000fe200078210ff */
[----:B------:R-:W-:Y:S02]  /*1de0*/  IMAD R44, R85, c[0x0][0x188], RZ ;  /* 0x00006200552c7a24 */ /* 0x000fe400078e02ff */
[C---:B------:R-:W-:Y:S01]  /*1df0*/  IMAD R47, R83.reuse, c[0x0][0x1a4], R46 ;  /* 0x00006900532f7a24 */ /* 0x040fe200078e022e */
[----:B------:R-:W-:Y:S01]  /*1e00*/  IADD3 R86, P2, R86, R61, RZ ;  /* 0x0000003d56567210 */ /* 0x000fe20007f5e0ff */
[----:B------:R-:W-:-:S03]  /*1e10*/  IMAD.WIDE.U32 R42, R83, c[0x0][0x188], R42 ;  /* 0x00006200532a7a25 */ /* 0x000fc600078e002a */
[----:B------:R-:W-:Y:S01]  /*1e20*/  IADD3 R41, R41, R47, RZ ;  /* 0x0000002f29297210 */ /* 0x000fe20007ffe0ff */
[----:B------:R-:W-:Y:S01]  /*1e30*/  IMAD R45, R83, c[0x0][0x18c], R44 ;  /* 0x00006300532d7a24 */ /* 0x000fe200078e022c */
[----:B------:R-:W-:Y:S02]  /*1e40*/  LEA R76, P0, R42, c[0x0][0x220], 0x2 ;  /* 0x000088002a4c7a11 */ /* 0x000fe400078010ff */
[----:B------:R-:W-:Y:S02]  /*1e50*/  LEA.HI.X R41, R40, R2, R41, 0x2, P1 ;  /* 0x0000000228297211 */ /* 0x000fe400008f1429 */
[----:B------:R-:W-:Y:S02]  /*1e60*/  IADD3 R43, R43, R45, RZ ;  /* 0x0000002d2b2b7210 */ /* 0x000fe40007ffe0ff */
[----:B------:R-:W-:Y:S02]  /*1e70*/  IADD3.X R87, R41, R56, RZ, P2, !PT ;  /* 0x0000003829577210 */ /* 0x000fe400017fe4ff */
[----:B------:R-:W-:-:S03]  /*1e80*/  LEA.HI.X R77, R42, c[0x0][0x224], R43, 0x2, P0 ;  /* 0x000089002a4d7a11 */ /* 0x000fc600000f142b */
[----:B--2---:R-:W2:Y:S04]  /*1e90*/  LDG.E.128 R40, [R86.64] ;  /* 0x0000000656287981 */ /* 0x004ea8000c1e1d00 */
[----:B---3--:R-:W3:Y:S01]  /*1ea0*/  LDG.E R80, [R76.64] ;  /* 0x000000064c507981 */ /* 0x008ee2000c1e1900 */
[----:B------:R-:W-:Y:S01]  /*1eb0*/  MOV R44, R58 ;  /* 0x0000003a002c7202 */ /* 0x000fe20000000f00 */
[----:B------:R-:W-:Y:S01]  /*1ec0*/  IMAD R88, R85, c[0x0][0x1c0], RZ ;  /* 0x0000700055587a24 */ /* 0x000fe200078e02ff */
[----:B------:R-:W-:Y:S02]  /*1ed0*/  MOV R45, R57 ;  /* 0x00000039002d7202 */ /* 0x000fe40000000f00 */
[----:B------:R-:W-:Y:S01]  /*1ee0*/  IADD3 R47, R0, -0x1, RZ ;  /* 0xffffffff002f7810 */ /* 0x000fe20007ffe0ff */
[C---:B------:R-:W-:Y:S01]  /*1ef0*/  IMAD R61, R83.reuse, c[0x0][0x1c4], R88 ;  /* 0x00007100533d7a24 */ /* 0x040fe200078e0258 */
[----:B------:R-:W-:Y:S01]  /*1f00*/  ISETP.NE.AND P1, PT, R12, RZ, PT ;  /* 0x000000ff0c00720c */ /* 0x000fe20003f25270 */
[----:B------:R-:W-:Y:S01]  /*1f10*/  IMAD.WIDE.U32 R44, R83, c[0x0][0x1c0], R44 ;  /* 0x00007000532c7a25 */ /* 0x000fe200078e002c */
[----:B------:R-:W-:-:S04]  /*1f20*/  LEA.HI R46, R47, R47, RZ, 0x1 ;  /* 0x0000002f2f2e7211 */ /* 0x000fc800078f08ff */
[----:B------:R-:W-:Y:S02]  /*1f30*/  LOP3.LUT R88, R46, 0xfffffe, RZ, 0xc0, !PT ;  /* 0x00fffffe2e587812 */ /* 0x000fe400078ec0ff */
[C---:B------:R-:W-:Y:S02]  /*1f40*/  LEA R46, P0, R44.reuse, c[0x0][0x230], 0x2 ;  /* 0x00008c002c2e7a11 */ /* 0x040fe400078010ff */
[----:B------:R-:W-:Y:S02]  /*1f50*/  IADD3 R45, R45, R61, RZ ;  /* 0x0000003d2d2d7210 */ /* 0x000fe40007ffe0ff */
[----:B------:R-:W-:Y:S02]  /*1f60*/  IADD3 R88, R47, -R88, RZ ;  /* 0x800000582f587210 */ /* 0x000fe40007ffe0ff */
[----:B------:R-:W-:Y:S02]  /*1f70*/  LEA.HI.X R47, R44, c[0x0][0x234], R45, 0x2, P0 ;  /* 0x00008d002c2f7a11 */ /* 0x000fe400000f142d */
[----:B------:R-:W-:-:S02]  /*1f80*/  IADD3 R44, R12, 0x200, RZ ;  /* 0x000002000c2c7810 */ /* 0x000fc40007ffe0ff */
[----:B------:R-:W-:Y:S02]  /*1f90*/  @!P1 LEA R44, R88, R83, 0x8 ;  /* 0x00000053582c9211 */ /* 0x000fe400078e40ff */
[----:B------:R-:W-:Y:S01]  /*1fa0*/  ISETP.GT.AND P0, PT, R0, 0x1, PT ;  /* 0x000000010000780c */ /* 0x000fe20003f04270 */
[----:B--2---:R-:W-:Y:S01]  /*1fb0*/  STS.128 [R3.X16], R40 ;  /* 0x0000002803007388 */ /* 0x004fe2000000cc00 */
[----:B------:R-:W-:-:S06]  /*1fc0*/  NOP ;  /* 0x0000000000007918 */ /* 0x000fcc0000000000 */
[----:B0-----:R0:W2:Y:S01]  /*1fd0*/  LDG.E R91, [R46.64] ;  /* 0x000000062e5b7981 */ /* 0x0010a2000c1e1900 */
[----:B---3--:R-:W-:Y:S01]  /*1fe0*/  FMUL.FTZ R76, R80, 1.4426950216293334961 ;  /* 0x3fb8aa3b504c7820 */ /* 0x008fe20000410000 */
[----:B------:R-:W-:Y:S02]  /*1ff0*/  SHF.L.U32 R90, R44, 0x2, RZ ;  /* 0x000000022c5a7819 */ /* 0x000fe400000006ff */
[----:B------:R-:W-:Y:S01]  /*2000*/  ISETP.EQ.AND P0, PT, R22, RZ, P0 ;  /* 0x000000ff1600720c */ /* 0x000fe20000702270 */
[C---:B------:R-:W-:Y:S01]  /*2010*/  FMUL.FTZ R61, R76.reuse, R69 ;  /* 0x000000454c3d7220 */ /* 0x040fe20000410000 */
[----:B-1----:R-:W1:Y:S05]  /*2020*/  LDS.128 R40, [R3.X16] ;  /* 0x0000000003287984 */ /* 0x002e6a000000cc00 */
[----:B------:R-:W3:Y:S01]  /*2030*/  MUFU.EX2 R61, R61 ;  /* 0x0000003d003d7308 */ /* 0x000ee20000000800 */
[----:B------:R-:W-:-:S02]  /*2040*/  FMUL.FTZ R88, R76, R68 ;  /* 0x000000444c587220 */ /* 0x000fc40000410000 */
[----:B0-----:R-:W-:Y:S01]  /*2050*/  FMUL.FTZ R47, R76, R75 ;  /* 0x0000004b4c2f7220 */ /* 0x001fe20000410000 */
[----:B---3--:R0:W-:Y:S02]  /*2060*/  STS [R90+0x648], R61 ;  /* 0x0006483d5a007388 */ /* 0x0081e40000000800 */
[----:B------:R-:W-:Y:S02]  /*2070*/  @P0 IADD3 R86, R0, -0x2, RZ ;  /* 0xfffffffe00560810 */ /* 0x000fe40007ffe0ff */
[----:B------:R-:W-:Y:S03]  /*2080*/  MUFU.EX2 R88, R88 ;  /* 0x0000005800587308 */ /* 0x000fe60000000800 */
[----:B------:R-:W-:Y:S01]  /*2090*/  @P0 IMAD R45, R86, c[0x0][0x16c], R83 ;  /* 0x00005b00562d0a24 */ /* 0x000fe200078e0253 */
[----:B------:R-:W-:-:S04]  /*20a0*/  MOV R86, RZ ;  /* 0x000000ff00567202 */ /* 0x000fc80000000f00 */
[----:B------:R-:W-:Y:S01]  /*20b0*/  MUFU.EX2 R47, R47 ;  /* 0x0000002f002f7308 */ /* 0x000fe20000000800 */
[----:B------:R-:W-:Y:S01]  /*20c0*/  @P0 IMAD.WIDE R44, R45, 0x8, R64 ;  /* 0x000000082d2c0825 */ /* 0x000fe200078e0240 */
[----:B------:R-:W-:Y:S01]  /*20d0*/  BAR.SYNC.DEFER_BLOCKING 0x0 ;  /* 0x0000000000007b1d */ /* 0x000fe20000010000 */
[----:B------:R-:W-:Y:S02]  /*20e0*/  ISETP.NE.AND P2, PT, R12, 0x1f, PT ;  /* 0x0000001f0c00780c */ /* 0x000fe40003f45270 */
[----:B------:R-:W-:-:S03]  /*20f0*/  FMUL.FTZ R46, R76, R60 ;  /* 0x0000003c4c2e7220 */ /* 0x000fc60000410000 */
[----:B------:R2:W5:Y:S03]  /*2100*/  @P0 LDG.E R86, [R44.64+0x4] ;  /* 0x000004062c560981 */ /* 0x000566000c1e1900 */
[----:B------:R-:W3:Y:S01]  /*2110*/  MUFU.EX2 R46, R46 ;  /* 0x0000002e002e7308 */ /* 0x000ee20000000800 */
[----:B------:R-:W-:Y:S02]  /*2120*/  FMUL.FTZ R89, R28, R69 ;  /* 0x000000451c597220 */ /* 0x000fe40000410000 */
[----:B0-----:R-:W-:Y:S02]  /*2130*/  FMUL.FTZ R90, R29, R60 ;  /* 0x0000003c1d5a7220 */ /* 0x001fe40000410000 */
[----:B------:R-:W-:Y:S02]  /*2140*/  FMUL.FTZ R77, R30, R75 ;  /* 0x0000004b1e4d7220 */ /* 0x000fe40000410000 */
[----:B-1----:R-:W-:-:S02]  /*2150*/  FMUL.FTZ R93, R90, R41 ;  /* 0x000000295a5d7220 */ /* 0x002fc40000410000 */
[----:B---3--:R-:W-:-:S04]  /*2160*/  FMUL.FTZ R92, R61, R46 ;  /* 0x0000002e3d5c7220 */ /* 0x008fc80000410000 */
[----:B------:R-:W-:Y:S02]  /*2170*/  FMUL.FTZ R95, R47, R92 ;  /* 0x0000005c2f5f7220 */ /* 0x000fe40000410000 */
[----:B------:R-:W-:Y:S02]  /*2180*/  FMUL.FTZ R92, R89, R40 ;  /* 0x00000028595c7220 */ /* 0x000fe40000410000 */
[----:B------:R-:W-:Y:S01]  /*2190*/  FMUL.FTZ R90, R77, R42 ;  /* 0x0000002a4d5a7220 */ /* 0x000fe20000410000 */
[----:B------:R-:W-:Y:S01]  /*21a0*/  BSSY B0, `(.L_x_8685) ;  /* 0x0000014000007945 */ /* 0x000fe20003800000 */
[----:B------:R-:W-:Y:S02]  /*21b0*/  FMUL.FTZ R76, R31, R68 ;  /* 0x000000441f4c7220 */ /* 0x000fe40000410000 */
[----:B------:R-:W-:-:S04]  /*21c0*/  FFMA.FTZ R77, R92, R46, R93 ;  /* 0x0000002e5c4d7223 */ /* 0x000fc8000001005d */
[----:B------:R-:W-:Y:S02]  /*21d0*/  FFMA.FTZ R96, R47, R77, R90 ;  /* 0x0000004d2f607223 */ /* 0x000fe4000001005a */
[-C--:B--2---:R-:W-:Y:S02]  /*21e0*/  FMUL.FTZ R45, R79, R91.reuse ;  /* 0x0000005b4f2d7220 */ /* 0x084fe40000410000 */
[-C--:B------:R-:W-:Y:S02]  /*21f0*/  FMUL.FTZ R87, R84, R91.reuse ;  /* 0x0000005b54577220 */ /* 0x080fe40000410000 */
[----:B------:R-:W-:Y:S02]  /*2200*/  FMUL.FTZ R44, R78, R91 ;  /* 0x0000005b4e2c7220 */ /* 0x000fe40000410000 */
[----:B------:R-:W-:-:S04]  /*2210*/  FFMA.FTZ R94, R88, R87, R45 ;  /* 0x00000057585e7223 */ /* 0x000fc8000001002d */
[----:B------:R-:W-:Y:S02]  /*2220*/  FFMA.FTZ R97, R47, R94, R44 ;  /* 0x0000005e2f617223 */ /* 0x000fe4000001002c */
[----:B------:R0:W1:Y:S01]  /*2230*/  @P2 LDS R94, [R12.X4+0xe4c] ;  /* 0x000e4c000c5e2984 */ /* 0x0000620000004800 */
[----:B------:R-:W-:Y:S02]  /*2240*/  FMUL.FTZ R89, R74, R91 ;  /* 0x0000005b4a597220 */ /* 0x000fe40000410000 */
[----:B------:R-:W-:Y:S01]  /*2250*/  FMUL.FTZ R91, R76, R43 ;  /* 0x0000002b4c5b7220 */ /* 0x000fe20000410000 */
        /* <DEDUP_REMOVED lines=8> */
.L_x_8686:
[----:B------:R-:W-:Y:S05]  /*22e0*/  BSYNC B0 ;  /* 0x0000000000007941 */ /* 0x000fea0003800000 */
.L_x_8685:
[----:B-12---:R-:W-:Y:S01]  /*22f0*/  FMUL.FTZ R76, R88, R94 ;  /* 0x0000005e584c7220 */ /* 0x006fe20000410000 */
[----:B------:R-:W-:Y:S01]  /*2300*/  ISETP.NE.AND P3, PT, R22, 0x1f, PT ;  /* 0x0000001f1600780c */ /* 0x000fe20003f65270 */
[----:B------:R-:W-:Y:S01]  /*2310*/  FFMA.FTZ R98, R88, R96, R91 ;  /* 0x0000006058627223 */ /* 0x000fe2000001005b */
[----:B------:R-:W-:Y:S01]  /*2320*/  ISETP.GE.AND P0, PT, R3, 0x1, PT ;  /* 0x000000010300780c */ /* 0x000fe20003f06270 */
[----:B------:R-:W-:Y:S01]  /*2330*/  FFMA.FTZ R96, R46, R97, R89 ;  /* 0x000000612e607223 */ /* 0x000fe20000010059 */
[----:B------:R-:W-:Y:S01]  /*2340*/  ISETP.GE.U32.AND P4, PT, R22, 0x18, PT ;  /* 0x000000181600780c */ /* 0x000fe20003f86070 */
[----:B------:R-:W-:Y:S01]  /*2350*/  FMUL.FTZ R97, R47, R76 ;  /* 0x0000004c2f617220 */ /* 0x000fe20000410000 */
[----:B------:R-:W1:Y:S01]  /*2360*/  SHFL.UP PT, R77, R98, 0x1, RZ ;  /* 0x04200000624d7989 */ /* 0x000e6200000e00ff */
[----:B------:R-:W-:Y:S01]  /*2370*/  FMUL.FTZ R99, R88, R95 ;  /* 0x0000005f58637220 */ /* 0x000fe20000410000 */
[----:B------:R-:W-:Y:S01]  /*2380*/  LEA R105, R0, 0xffffff80, 0x7 ;  /* 0xffffff8000697811 */ /* 0x000fe200078e38ff */
[----:B------:R-:W-:Y:S01]  /*2390*/  FMUL.FTZ R97, R46, R97 ;  /* 0x000000612e617220 */ /* 0x000fe20000410000 */
[----:B------:R-:W2:Y:S01]  /*23a0*/  SHFL.DOWN PT, R95, R96, 0x1, 0x1f ;  /* 0x08201f00605f7f89 */ /* 0x000ea200000e0000 */
[----:B------:R-:W-:Y:S03]  /*23b0*/  BSSY B0, `(.L_x_8687) ;  /* 0x0000073000007945 */ /* 0x000fe60003800000 */
[----:B------:R-:W3:Y:S04]  /*23c0*/  SHFL.DOWN PT, R100, R97, 0x1, 0x1f ;  /* 0x08201f0061647f89 */ /* 0x000ee800000e0000 */
[----:B------:R-:W4:Y:S01]  /*23d0*/  SHFL.UP PT, R76, R99, 0x1, RZ ;  /* 0x04200000634c7989 */ /* 0x000f2200000e00ff */
[----:B-1----:R-:W-:-:S02]  /*23e0*/  @P0 FFMA.FTZ R98, R99, R77, R98 ;  /* 0x0000004d63620223 */ /* 0x002fc40000010062 */
[----:B--2---:R-:W-:-:S03]  /*23f0*/  @P3 FFMA.FTZ R96, R97, R95, R96 ;  /* 0x0000005f61603223 */ /* 0x004fc60000010060 */
[----:B------:R-:W1:Y:S01]  /*2400*/  SHFL.UP PT, R77, R98, 0x2, RZ ;  /* 0x04400000624d7989 */ /* 0x000e6200000e00ff */
[----:B---3--:R-:W-:-:S03]  /*2410*/  @P3 FMUL.FTZ R97, R97, R100 ;  /* 0x0000006461613220 */ /* 0x008fc60000410000 */
[----:B------:R-:W2:Y:S01]  /*2420*/  SHFL.DOWN PT, R95, R96, 0x2, 0x1f ;  /* 0x08401f00605f7f89 */ /* 0x000ea200000e0000 */
[----:B------:R-:W-:Y:S01]  /*2430*/  ISETP.GE.U32.AND P3, PT, R22, 0x1e, PT ;  /* 0x0000001e1600780c */ /* 0x000fe20003f66070 */
[----:B----4-:R-:W-:Y:S02]  /*2440*/  @P0 FMUL.FTZ R99, R99, R76 ;  /* 0x0000004c63630220 */ /* 0x010fe40000410000 */
[----:B------:R-:W3:Y:S01]  /*2450*/  SHFL.DOWN PT, R100, R97, 0x2, 0x1f ;  /* 0x08401f0061647f89 */ /* 0x000ee200000e0000 */
[----:B------:R-:W-:-:S03]  /*2460*/  ISETP.GE.AND P0, PT, R3, 0x2, PT ;  /* 0x000000020300780c */ /* 0x000fc60003f06270 */
[----:B------:R-:W4:Y:S10]  /*2470*/  SHFL.UP PT, R76, R99, 0x2, RZ ;  /* 0x04400000634c7989 */ /* 0x000f3400000e00ff */
[----:B-1----:R-:W-:-:S02]  /*2480*/  @P0 FFMA.FTZ R98, R99, R77, R98 ;  /* 0x0000004d63620223 */ /* 0x002fc40000010062 */
[----:B--2---:R-:W-:-:S03]  /*2490*/  @!P3 FFMA.FTZ R96, R97, R95, R96 ;  /* 0x0000005f6160b223 */ /* 0x004fc60000010060 */
[----:B------:R-:W1:Y:S01]  /*24a0*/  SHFL.UP PT, R77, R98, 0x4, RZ ;  /* 0x04800000624d7989 */ /* 0x000e6200000e00ff */
[----:B---3--:R-:W-:-:S03]  /*24b0*/  @!P3 FMUL.FTZ R97, R97, R100 ;  /* 0x000000646161b220 */ /* 0x008fc60000410000 */
[----:B------:R-:W2:Y:S01]  /*24c0*/  SHFL.DOWN PT, R95, R96, 0x4, 0x1f ;  /* 0x08801f00605f7f89 */ /* 0x000ea200000e0000 */
[----:B------:R-:W-:Y:S01]  /*24d0*/  ISETP.GE.U32.AND P3, PT, R22, 0x1c, PT ;  /* 0x0000001c1600780c */ /* 0x000fe20003f66070 */
[----:B----4-:R-:W-:Y:S02]  /*24e0*/  @P0 FMUL.FTZ R99, R99, R76 ;  /* 0x0000004c63630220 */ /* 0x010fe40000410000 */
[----:B------:R-:W3:Y:S01]  /*24f0*/  SHFL.DOWN PT, R102, R97, 0x4, 0x1f ;  /* 0x08801f0061667f89 */ /* 0x000ee200000e0000 */
[----:B------:R-:W-:-:S03]  /*2500*/  ISETP.GE.AND P0, PT, R3, 0x4, PT ;  /* 0x000000040300780c */ /* 0x000fc60003f06270 */
[----:B------:R-:W4:Y:S10]  /*2510*/  SHFL.UP PT, R76, R99, 0x4, RZ ;  /* 0x04800000634c7989 */ /* 0x000f3400000e00ff */
[----:B-1----:R-:W-:Y:S01]  /*2520*/  @P0 FFMA.FTZ R98, R99, R77, R98 ;  /* 0x0000004d63620223 */ /* 0x002fe20000010062 */
[----:B------:R-:W-:Y:S01]  /*2530*/  MOV R77, RZ ;  /* 0x000000ff004d7202 */ /* 0x000fe20000000f00 */
[----:B--2---:R-:W-:-:S03]  /*2540*/  @!P3 FFMA.FTZ R96, R97, R95, R96 ;  /* 0x0000005f6160b223 */ /* 0x004fc60000010060 */
[----:B------:R-:W1:Y:S01]  /*2550*/  SHFL.UP PT, R101, R98, 0x8, RZ ;  /* 0x0500000062657989 */ /* 0x000e6200000e00ff */
[----:B------:R-:W-:Y:S01]  /*2560*/  SHF.L.U32 R95, R83, 0x3, RZ ;  /* 0x00000003535f7819 */ /* 0x000fe200000006ff */
[----:B---3--:R-:W-:Y:S02]  /*2570*/  @!P3 FMUL.FTZ R97, R97, R102 ;  /* 0x000000666161b220 */ /* 0x008fe40000410000 */
[----:B------:R-:W2:Y:S01]  /*2580*/  SHFL.DOWN PT, R103, R96, 0x8, 0x1f ;  /* 0x09001f0060677f89 */ /* 0x000ea200000e0000 */
[----:B------:R-:W-:Y:S01]  /*2590*/  ISETP.GE.AND P3, PT, R3, 0x8, PT ;  /* 0x000000080300780c */ /* 0x000fe20003f66270 */
[----:B----4-:R-:W-:Y:S02]  /*25a0*/  @P0 FMUL.FTZ R99, R99, R76 ;  /* 0x0000004c63630220 */ /* 0x010fe40000410000 */
[----:B------:R-:W3:Y:S01]  /*25b0*/  SHFL.DOWN PT, R102, R97, 0x8, 0x1f ;  /* 0x09001f0061667f89 */ /* 0x000ee200000e0000 */
[----:B------:R-:W-:Y:S01]  /*25c0*/  ISETP.GE.AND P0, PT, R0, c[0x0][0x174], PT ;  /* 0x00005d0000007a0c */ /* 0x000fe20003f06270 */
[----:B------:R-:W-:-:S02]  /*25d0*/  HFMA2.MMA R76, -RZ, RZ, 1.875, 0 ;  /* 0x3f800000ff4c7435 */ /* 0x000fc400000001ff */
[----:B------:R-:W4:Y:S01]  /*25e0*/  SHFL.UP PT, R100, R99, 0x8, RZ ;  /* 0x0500000063647989 */ /* 0x000f2200000e00ff */
[----:B------:R-:W-:-:S05]  /*25f0*/  ISETP.NE.OR P0, PT, R22, RZ, P0 ;  /* 0x000000ff1600720c */ /* 0x000fca0000705670 */
[----:B-1----:R-:W-:-:S08]  /*2600*/  @P3 FFMA.FTZ R98, R99, R101, R98 ;  /* 0x0000006563623223 */ /* 0x002fd00000010062 */
[----:B------:R-:W-:Y:S01]  /*2610*/  @!P0 LDS.64 R76, [R95+0xec8] ;  /* 0x000ec8005f4c8984 */ /* 0x000fe20000000a00 */
[----:B------:R-:W-:Y:S01]  /*2620*/  ISETP.GE.AND P0, PT, R3, 0x10, PT ;  /* 0x000000100300780c */ /* 0x000fe20003f06270 */
[C---:B--2---:R-:W-:Y:S02]  /*2630*/  @!P4 FFMA.FTZ R96, R97.reuse, R103, R96 ;  /* 0x000000676160c223 */ /* 0x044fe40000010060 */
[----:B------:R-:W1:Y:S01]  /*2640*/  SHFL.UP PT, R101, R98, 0x10, RZ ;  /* 0x0600000062657989 */ /* 0x000e6200000e00ff */
[----:B---3--:R-:W-:-:S03]  /*2650*/  @!P4 FMUL.FTZ R97, R97, R102 ;  /* 0x000000666161c220 */ /* 0x008fc60000410000 */
[----:B------:R-:W2:Y:S01]  /*2660*/  SHFL.DOWN PT, R103, R96, 0x10, 0x1f ;  /* 0x0a001f0060677f89 */ /* 0x000ea200000e0000 */
[----:B----4-:R-:W-:Y:S01]  /*2670*/  @P3 FMUL.FTZ R99, R99, R100 ;  /* 0x0000006463633220 */ /* 0x010fe20000410000 */
[----:B------:R-:W-:Y:S02]  /*2680*/  ISETP.GE.U32.AND P3, PT, R22, 0x10, PT ;  /* 0x000000101600780c */ /* 0x000fe40003f66070 */
[----:B------:R-:W3:Y:S04]  /*2690*/  SHFL.DOWN PT, R102, R97, 0x10, 0x1f ;  /* 0x0a001f0061667f89 */ /* 0x000ee800000e0000 */
[----:B------:R-:W4:Y:S01]  /*26a0*/  SHFL.UP PT, R100, R99, 0x10, RZ ;  /* 0x0600000063647989 */ /* 0x000f2200000e00ff */
[----:B-1----:R-:W-:-:S06]  /*26b0*/  @P0 FFMA.FTZ R98, R99, R101, R98 ;  /* 0x0000006563620223 */ /* 0x002fcc0000010062 */
[C---:B--2---:R-:W-:Y:S01]  /*26c0*/  @!P3 FFMA.FTZ R96, R97.reuse, R103, R96 ;  /* 0x000000676160b223 */ /* 0x044fe20000010060 */
[----:B------:R-:W-:Y:S01]  /*26d0*/  SHFL.UP PT, R98, R98, 0x1, RZ ;  /* 0x0420000062627989 */ /* 0x000fe200000e00ff */
[----:B---3--:R-:W-:-:S03]  /*26e0*/  @!P3 FMUL.FTZ R97, R97, R102 ;  /* 0x000000666161b220 */ /* 0x008fc60000410000 */
[----:B------:R-:W-:Y:S01]  /*26f0*/  SHFL.DOWN PT, R106, R96, 0x1, 0x1f ;  /* 0x08201f00606a7f89 */ /* 0x000fe200000e0000 */
[----:B----4-:R-:W-:Y:S01]  /*2700*/  @P0 FMUL.FTZ R99, R99, R100 ;  /* 0x0000006463630220 */ /* 0x010fe20000410000 */
[----:B------:R-:W-:Y:S02]  /*2710*/  ISETP.NE.AND P0, PT, R12, RZ, PT ;  /* 0x000000ff0c00720c */ /* 0x000fe40003f05270 */
[----:B------:R-:W-:Y:S04]  /*2720*/  SHFL.IDX PT, R103, R77, RZ, 0x1f ;  /* 0x00001fff4d677589 */ /* 0x000fe800000e0000 */
[----:B------:R-:W1:Y:S04]  /*2730*/  SHFL.DOWN PT, R104, R97, 0x1, 0x1f ;  /* 0x08201f0061687f89 */ /* 0x000e6800000e0000 */
[----:B-----5:R2:W-:Y:S04]  /*2740*/  SHFL.IDX PT, R100, R86, RZ, 0x1f ;  /* 0x00001fff56647589 */ /* 0x0205e800000e0000 */
[----:B------:R-:W3:Y:S04]  /*2750*/  SHFL.UP PT, R99, R99, 0x1, RZ ;  /* 0x0420000063637989 */ /* 0x000ee800000e00ff */
[----:B------:R-:W-:Y:S01]  /*2760*/  SHFL.IDX PT, R102, R96, RZ, 0x1f ;  /* 0x00001fff60667589 */ /* 0x000fe200000e0000 */
[----:B--2---:R-:W-:-:S03]  /*2770*/  IADD3 R86, -R105, c[0x0][0x168], -R12 ;  /* 0x00005a0069567a10 */ /* 0x004fc60007ffe90c */
[----:B------:R2:W4:Y:S01]  /*2780*/  SHFL.IDX PT, R101, R97, RZ, 0x1f ;  /* 0x00001fff61657589 */ /* 0x00052200000e0000 */
[C---:B------:R-:W-:Y:S02]  /*2790*/  ISETP.GE.AND P3, PT, R86.reuse, 0x41, PT ;  /* 0x000000415600780c */ /* 0x040fe40003f66270 */
[----:B------:R-:W-:Y:S01]  /*27a0*/  ISETP.GE.AND P4, PT, R86, 0x61, PT ;  /* 0x000000615600780c */ /* 0x000fe20003f86270 */
[----:B-1----:R-:W-:Y:S01]  /*27b0*/  @P2 FFMA.FTZ R103, R104, R103, R106 ;  /* 0x0000006768672223 */ /* 0x002fe2000001006a */
[----:B------:R-:W-:-:S03]  /*27c0*/  ISETP.GE.AND P2, PT, R86, 0x21, PT ;  /* 0x000000215600780c */ /* 0x000fc60003f46270 */
[----:B------:R-:W-:Y:S02]  /*27d0*/  FFMA.FTZ R87, R103, R94, R87 ;  /* 0x0000005e67577223 */ /* 0x000fe40000010057 */
[----:B---3--:R-:W-:Y:S01]  /*27e0*/  @P1 FFMA.FTZ R100, R99, R100, R98 ;  /* 0x0000006463641223 */ /* 0x008fe20000010062 */
[----:B------:R-:W-:Y:S01]  /*27f0*/  ISETP.GE.AND P1, PT, R86, 0x1, PT ;  /* 0x000000015600780c */ /* 0x000fe20003f26270 */
[----:B--2---:R-:W-:Y:S02]  /*2800*/  FFMA.FTZ R97, R88, R87, R45 ;  /* 0x0000005758617223 */ /* 0x004fe4000001002d */
[----:B------:R-:W-:Y:S02]  /*2810*/  FFMA.FTZ R105, R61, R100, R92 ;  /* 0x000000643d697223 */ /* 0x000fe4000001005c */
[----:B------:R-:W-:Y:S02]  /*2820*/  FFMA.FTZ R99, R47, R97, R44 ;  /* 0x000000612f637223 */ /* 0x000fe4000001002c */
[----:B------:R-:W-:-:S02]  /*2830*/  FFMA.FTZ R94, R46, R105, R93 ;  /* 0x000000692e5e7223 */ /* 0x000fc4000001005d */
[----:B------:R-:W-:Y:S02]  /*2840*/  FFMA.FTZ R61, R74, R105, RZ ;  /* 0x000000694a3d7223 */ /* 0x000fe400000100ff */
[-C--:B------:R-:W-:Y:S02]  /*2850*/  FFMA.FTZ R45, R47, R94.reuse, R90 ;  /* 0x0000005e2f2d7223 */ /* 0x080fe4000001005a */
[----:B------:R-:W-:Y:S01]  /*2860*/  FFMA.FTZ R86, R78, R94, R61 ;  /* 0x0000005e4e567223 */ /* 0x000fe2000001003d */
[----:B------:R-:W-:Y:S01]  /*2870*/  SHF.L.U32 R61, R12, 0x4, RZ ;  /* 0x000000040c3d7819 */ /* 0x000fe200000006ff */
[----:B------:R-:W-:Y:S02]  /*2880*/  FFMA.FTZ R89, R46, R99, R89 ;  /* 0x000000632e597223 */ /* 0x000fe40000010059 */
[-C--:B------:R-:W-:Y:S02]  /*2890*/  FFMA.FTZ R88, R88, R45.reuse, R91 ;  /* 0x0000002d58587223 */ /* 0x080fe4000001005b */
[----:B------:R-:W-:-:S02]  /*28a0*/  FFMA.FTZ R47, R79, R45, R86 ;  /* 0x0000002d4f2f7223 */ /* 0x000fc40000010056 */
[C---:B----4-:R-:W-:Y:S02]  /*28b0*/  FFMA.FTZ R77, R101.reuse, R77, R102 ;  /* 0x0000004d654d7223 */ /* 0x050fe40000010066 */
[----:B------:R-:W-:Y:S02]  /*28c0*/  FMUL.FTZ R76, R101, R76 ;  /* 0x0000004c654c7220 */ /* 0x000fe40000410000 */
[----:B------:R-:W-:Y:S02]  /*28d0*/  FADD.FTZ R92, -R92, R105 ;  /* 0x000000695c5c7221 */ /* 0x000fe40000010100 */
[----:B------:R-:W-:Y:S01]  /*28e0*/  FMUL.FTZ R101, R89, R69 ;  /* 0x0000004559657220 */ /* 0x000fe20000410000 */
[----:B------:R1:W-:Y:S01]  /*28f0*/  @!P0 STS.64 [R95+0xec8], R76 ;  /* 0x000ec84c5f008388 */ /* 0x0003e20000000a00 */
[----:B------:R-:W-:Y:S02]  /*2900*/  FADD.FTZ R91, -R91, R88 ;  /* 0x000000585b5b7221 */ /* 0x000fe40000010100 */
[----:B------:R-:W-:-:S02]  /*2910*/  FFMA.FTZ R86, R84, R88, R47 ;  /* 0x0000005854567223 */ /* 0x000fc4000001002f */
[----:B------:R-:W-:Y:S02]  /*2920*/  FADD.FTZ R93, -R93, R94 ;  /* 0x0000005e5d5d7221 */ /* 0x000fe40000010100 */
[----:B------:R-:W-:Y:S02]  /*2930*/  FMUL.FTZ R88, R99, R60 ;  /* 0x0000003c63587220 */ /* 0x000fe40000410000 */
[----:B------:R-:W-:Y:S02]  /*2940*/  FFMA.FTZ R44, R92, R101, RZ ;  /* 0x000000655c2c7223 */ /* 0x000fe400000100ff */
[----:B------:R-:W-:Y:S02]  /*2950*/  FMUL.FTZ R94, R87, R68 ;  /* 0x00000044575e7220 */ /* 0x000fe40000410000 */
[----:B------:R-:W-:Y:S02]  /*2960*/  FMUL.FTZ R105, R97, R75 ;  /* 0x0000004b61697220 */ /* 0x000fe40000410000 */
[----:B------:R-:W-:-:S02]  /*2970*/  FADD.FTZ R90, -R90, R45 ;  /* 0x0000002d5a5a7221 */ /* 0x000fc40000010100 */
[----:B------:R-:W-:Y:S02]  /*2980*/  FFMA.FTZ R103, R93, R88, R44 ;  /* 0x000000585d677223 */ /* 0x000fe4000001002c */
[----:B------:R-:W-:Y:S02]  /*2990*/  FMUL.FTZ R47, R31, R94 ;  /* 0x0000005e1f2f7220 */ /* 0x000fe40000410000 */
[----:B------:R-:W-:Y:S02]  /*29a0*/  FMUL.FTZ R46, R30, R105 ;  /* 0x000000691e2e7220 */ /* 0x000fe40000410000 */
[----:B------:R-:W-:Y:S02]  /*29b0*/  FMUL.FTZ R45, R29, R88 ;  /* 0x000000581d2d7220 */ /* 0x000fe40000410000 */
[----:B------:R-:W-:Y:S01]  /*29c0*/  FMUL.FTZ R44, R28, R101 ;  /* 0x000000651c2c7220 */ /* 0x000fe20000410000 */
[C---:B------:R-:W-:Y:S01]  /*29d0*/  SHF.L.U32 R101, R82.reuse, 0x2, RZ ;  /* 0x0000000252657819 */ /* 0x040fe200000006ff */
[----:B------:R-:W-:Y:S01]  /*29e0*/  FMUL.FTZ R88, R91, R94 ;  /* 0x0000005e5b587220 */ /* 0x000fe20000410000 */
[----:B------:R-:W-:Y:S01]  /*29f0*/  SHF.L.U64.HI R94, R82, 0x2, R81 ;  /* 0x00000002525e7819 */ /* 0x000fe20000010251 */
[----:B------:R-:W-:Y:S01]  /*2a00*/  FFMA.FTZ R103, R90, R105, R103 ;  /* 0x000000695a677223 */ /* 0x000fe20000010067 */
[----:B------:R1:W-:Y:S03]  /*2a10*/  STS.128 [R61+0x210], R44 ;  /* 0x0002102c3d007388 */ /* 0x0003e60000000c00 */
[----:B------:R-:W-:-:S02]  /*2a20*/  FADD.FTZ R88, R103, R88 ;  /* 0x0000005867587221 */ /* 0x000fc40000010000 */
[----:B------:R-:W-:Y:S01]  /*2a30*/  IMAD R94, R94, c[0x0][0x2b0], RZ ;  /* 0x0000ac005e5e7a24 */ /* 0x000fe200078e02ff */
[----:B------:R-:W-:Y:S06]  /*2a40*/  BAR.SYNC.DEFER_BLOCKING 0x0 ;  /* 0x0000000000007b1d */ /* 0x000fec0000010000 */
[----:B------:R-:W-:Y:S05]  /*2a50*/  @!P1 BRA `(.L_x_8688) ;  /* 0x0000008000009947 */ /* 0x000fea0003800000 */
[----:B-1----:R-:W1:Y:S01]  /*2a60*/  LDS R77, [R12.X4+0x210] ;  /* 0x000210000c4d7984 */ /* 0x002e620000004800 */
[----:B------:R-:W-:-:S04]  /*2a70*/  IMAD R44, R85, c[0x0][0x2b0], RZ ;  /* 0x0000ac00552c7a24 */ /* 0x000fc800078e02ff */
[C---:B------:R-:W-:Y:S02]  /*2a80*/  IMAD R47, R83.reuse, c[0x0][0x2b4], R44 ;  /* 0x0000ad00532f7a24 */ /* 0x040fe400078e022c */
[----:B------:R-:W-:-:S05]  /*2a90*/  IMAD.WIDE.U32 R44, R83, c[0x0][0x2b0], R48 ;  /* 0x0000ac00532c7a25 */ /* 0x000fca00078e0030 */
[----:B------:R-:W-:Y:S02]  /*2aa0*/  IADD3 R45, R45, R47, RZ ;  /* 0x0000002f2d2d7210 */ /* 0x000fe40007ffe0ff */
[----:B------:R-:W-:-:S04]  /*2ab0*/  LEA R46, P1, R44, c[0x0][0x318], 0x2 ;  /* 0x0000c6002c2e7a11 */ /* 0x000fc800078210ff */
[----:B------:R-:W-:-:S05]  /*2ac0*/  LEA.HI.X R47, R44, c[0x0][0x31c], R45, 0x2, P1 ;  /* 0x0000c7002c2f7a11 */ /* 0x000fca00008f142d */
[----:B-1----:R1:W-:Y:S04]  /*2ad0*/  RED.E.ADD.F32.FTZ.RN.STRONG.GPU [R46.64], R77 ;  /* 0x0000004d2e00798e */ /* 0x0023e8000c10e786 */
.L_x_8688:
[----:B------:R-:W-:Y:S05]  /*2ae0*/  BSYNC B0 ;  /* 0x0000000000007941 */ /* 0x000fea0003800000 */
.L_x_8687:
[----:B-1----:R1:W2:Y:S01]  /*2af0*/  LDS R47, [R12.X4+0x290] ;  /* 0x000290000c2f7984 */ /* 0x0022a20000004800 */
[----:B------:R-:W-:Y:S01]  /*2b00*/  BSSY B0, `(.L_x_8689) ;  /* 0x0000006000007945 */ /* 0x000fe20003800000 */
[----:B------:R-:W-:Y:S01]  /*2b10*/  IMAD R77, R101, c[0x0][0x2b4], R94 ;  /* 0x0000ad00654d7a24 */ /* 0x000fe200078e025e */
[----:B------:R-:W-:Y:S05]  /*2b20*/  @!P2 BRA `(.L_x_8690) ;  /* 0x000000300000a947 */ /* 0x000fea0003800000 */
[----:B------:R-:W-:-:S05]  /*2b30*/  IMAD.WIDE.U32 R44, R101, c[0x0][0x2b0], R70 ;  /* 0x0000ac00652c7a25 */ /* 0x000fca00078e0046 */
[----:B------:R-:W-:-:S05]  /*2b40*/  IADD3 R45, R45, R77, RZ ;  /* 0x0000004d2d2d7210 */ /* 0x000fca0007ffe0ff */
[----:B--2---:R2:W-:Y:S02]  /*2b50*/  RED.E.ADD.F32.FTZ.RN.STRONG.GPU [R44.64], R47 ;  /* 0x0000002f2c00798e */ /* 0x0045e4000c10e786 */
.L_x_8690:
[----:B------:R-:W-:Y:S05]  /*2b60*/  BSYNC B0 ;  /* 0x0000000000007941 */ /* 0x000fea0003800000 */
.L_x_8689:
[----:B--2---:R2:W3:Y:S01]  /*2b70*/  LDS R47, [R12.X4+0x310] ;  /* 0x000310000c2f7984 */ /* 0x0044e20000004800 */
[----:B------:R-:W-:Y:S01]  /*2b80*/  BSSY B0, `(.L_x_8691) ;  /* 0x0000005000007945 */ /* 0x000fe20003800000 */
[----:B------:R-:W-:Y:S05]  /*2b90*/  @!P3 BRA `(.L_x_8692) ;  /* 0x000000300000b947 */ /* 0x000fea0003800000 */
[----:B------:R-:W-:-:S05]  /*2ba0*/  IMAD.WIDE.U32 R44, R101, c[0x0][0x2b0], R72 ;  /* 0x0000ac00652c7a25 */ /* 0x000fca00078e0048 */
[----:B------:R-:W-:-:S05]  /*2bb0*/  IADD3 R45, R77, R45, RZ ;  /* 0x0000002d4d2d7210 */ /* 0x000fca0007ffe0ff */
[----:B---3--:R3:W-:Y:S02]  /*2bc0*/  RED.E.ADD.F32.FTZ.RN.STRONG.GPU [R44.64], R47 ;  /* 0x0000002f2c00798e */ /* 0x0087e4000c10e786 */
.L_x_8692:
[----:B------:R-:W-:Y:S05]  /*2bd0*/  BSYNC B0 ;  /* 0x0000000000007941 */ /* 0x000fea0003800000 */
.L_x_8691:
[----:B---3--:R3:W4:Y:S01]  /*2be0*/  LDS R47, [R12.X4+0x390] ;  /* 0x000390000c2f7984 */ /* 0x0087220000004800 */
[----:B------:R-:W-:Y:S01]  /*2bf0*/  BSSY B0, `(.L_x_8693) ;  /* 0x0000005000007945 */ /* 0x000fe20003800000 */
[----:B------:R-:W-:Y:S05]  /*2c00*/  @!P4 BRA `(.L_x_8694) ;  /* 0x000000300000c947 */ /* 0x000fea0003800000 */
[----:B------:R-:W-:-:S05]  /*2c10*/  IMAD.WIDE.U32 R44, R101, c[0x0][0x2b0], R50 ;  /* 0x0000ac00652c7a25 */ /* 0x000fca00078e0032 */
[----:B------:R-:W-:-:S05]  /*2c20*/  IADD3 R45, R77, R45, RZ ;  /* 0x0000002d4d2d7210 */ /* 0x000fca0007ffe0ff */
[----:B----4-:R4:W-:Y:S02]  /*2c30*/  RED.E.ADD.F32.FTZ.RN.STRONG.GPU [R44.64], R47 ;  /* 0x0000002f2c00798e */ /* 0x0109e4000c10e786 */
.L_x_8694:
[----:B------:R-:W-:Y:S05]  /*2c40*/  BSYNC B0 ;  /* 0x0000000000007941 */ /* 0x000fea0003800000 */
.L_x_8693:
[----:B----4-:R-:W4:Y:S01]  /*2c50*/  SHFL.DOWN PT, R47, R86, 0x1, 0x1f ;  /* 0x08201f00562f7f89 */ /* 0x010f2200000e0000 */
[C---:B------:R-:W-:Y:S01]  /*2c60*/  ISETP.GT.AND P1, PT, R3.reuse, 0x1e, PT ;  /* 0x0000001e0300780c */ /* 0x040fe20003f24270 */
[----:B------:R-:W-:Y:S01]  /*2c70*/  FMUL.FTZ R46, R80, R99 ;  /* 0x00000063502e7220 */ /* 0x000fe20000410000 */
[----:B------:R-:W-:Y:S01]  /*2c80*/  ISETP.NE.AND P2, PT, R3, RZ, PT ;  /* 0x000000ff0300720c */ /* 0x000fe20003f45270 */
[----:B------:R-:W5:Y:S01]  /*2c90*/  SHFL.DOWN PT, R45, R88, 0x1, 0x1f ;  /* 0x08201f00582d7f89 */ /* 0x000f6200000e0000 */
[----:B------:R-:W-:Y:S01]  /*2ca0*/  FMUL.FTZ R76, R43, R87 ;  /* 0x000000572b4c7220 */ /* 0x000fe20000410000 */
[----:B------:R-:W-:Y:S01]  /*2cb0*/  BSSY B0, `(.L_x_8695) ;  /* 0x000003a000007945 */ /* 0x000fe20003800000 */
[----:B------:R-:W-:Y:S02]  /*2cc0*/  FMUL.FTZ R46, R46, R93 ;  /* 0x0000005d2e2e7220 */ /* 0x000fe40000410000 */
[----:B------:R-:W-:-:S05]  /*2cd0*/  FFMA.FTZ R39, R76, R68, R39 ;  /* 0x000000444c277223 */ /* 0x000fca0000010027 */
        /* <DEDUP_REMOVED lines=16> */
[----:B-----5:R-:W-:Y:S01]  /*2de0*/  @!P1 FADD.FTZ R88, R88, R45 ;  /* 0x0000002d58589221 */ /* 0x020fe20000010000 */
[----:B------:R-:W-:Y:S02]  /*2df0*/  ISETP.GT.AND P1, PT, R3, 0xf, PT ;  /* 0x0000000f0300780c */ /* 0x000fe40003f24270 */
[----:B------:R-:W4:Y:S04]  /*2e00*/  SHFL.DOWN PT, R45, R86, 0x10, 0x1f ;  /* 0x0a001f00562d7f89 */ /* 0x000f2800000e0000 */
[----:B------:R-:W5:Y:S07]  /*2e10*/  SHFL.DOWN PT, R47, R88, 0x10, 0x1f ;  /* 0x0a001f00582f7f89 */ /* 0x000f6e00000e0000 */
[----:B----4-:R-:W-:-:S02]  /*2e20*/  @!P1 FADD.FTZ R86, R86, R45 ;  /* 0x0000002d56569221 */ /* 0x010fc40000010000 */
[-C--:B------:R-:W-:Y:S02]  /*2e30*/  FMUL.FTZ R45, R80, R97.reuse ;  /* 0x00000061502d7220 */ /* 0x080fe40000410000 */
[----:B-----5:R-:W-:Y:S02]  /*2e40*/  @!P1 FADD.FTZ R88, R88, R47 ;  /* 0x0000002f58589221 */ /* 0x020fe40000010000 */
[----:B------:R-:W-:Y:S02]  /*2e50*/  FMUL.FTZ R97, R42, R97 ;  /* 0x000000612a617220 */ /* 0x000fe40000410000 */
[----:B------:R-:W-:Y:S01]  /*2e60*/  FMUL.FTZ R90, R45, R90 ;  /* 0x0000005a2d5a7220 */ /* 0x000fe20000410000 */
[----:B------:R-:W-:Y:S01]  /*2e70*/  MOV R45, R86 ;  /* 0x00000056002d7202 */ /* 0x000fe20000000f00 */
[----:B------:R-:W-:Y:S01]  /*2e80*/  FMUL.FTZ R42, R41, R99 ;  /* 0x00000063292a7220 */ /* 0x000fe20000410000 */
[----:B------:R-:W-:Y:S01]  /*2e90*/  MOV R44, R88 ;  /* 0x00000058002c7202 */ /* 0x000fe20000000f00 */
[----:B------:R-:W-:-:S02]  /*2ea0*/  FMUL.FTZ R86, R80, R87 ;  /* 0x0000005750567220 */ /* 0x000fc40000410000 */
[----:B------:R-:W-:Y:S02]  /*2eb0*/  FMUL.FTZ R41, R80, R89 ;  /* 0x0000005950297220 */ /* 0x000fe40000410000 */
[----:B------:R-:W-:Y:S01]  /*2ec0*/  FMUL.FTZ R86, R86, R91 ;  /* 0x0000005b56567220 */ /* 0x000fe20000410000 */
[----:B------:R4:W-:Y:S01]  /*2ed0*/  @!P2 STS.64 [0x418], R44 ;  /* 0x0004182cff00a388 */ /* 0x0009e20000000a00 */
        /* <DEDUP_REMOVED lines=23> */
.L_x_8696:
[----:B----4-:R-:W-:Y:S05]  /*3050*/  BSYNC B0 ;  /* 0x0000000000007941 */ /* 0x010fea0003800000 */
.L_x_8695:
[----:B------:R-:W-:Y:S02]  /*3060*/  IADD3 R83, R83, 0x1, RZ ;  /* 0x0000000153537810 */ /* 0x000fe40007ffe0ff */
[----:B------:R-:W-:Y:S02]  /*3070*/  IADD3 R82, P1, R82, 0x1, RZ ;  /* 0x0000000152527810 */ /* 0x000fe40007f3e0ff */
[----:B------:R-:W-:Y:S02]  /*3080*/  ISETP.GE.AND P0, PT, R83, c[0x0][0x16c], PT ;  /* 0x00005b0053007a0c */ /* 0x000fe40003f06270 */
[----:B------:R-:W-:-:S11]  /*3090*/  IADD3.X R81, RZ, R81, RZ, P1, !PT ;  /* 0x00000051ff517210 */ /* 0x000fd60000ffe4ff */
[----:B------:R-:W-:Y:S01]  /*30a0*/  @P0 CALL.REL.NOINC `(.L_x_8684) ;  /* 0x0000001000000944 */ /* 0x000fe20003c00000 */
[----:B------:R-:W-:Y:S05]  /*30b0*/  BRA `(.L_x_8697) ;  /* 0xffffecc000007947 */ /* 0x000fea000383ffff */
.L_x_8684:
[----:B------:R-:W-:Y:S01]  /*30c0*/  BAR.SYNC.DEFER_BLOCKING 0x0 ;  /* 0x0000000000007b1d */ /* 0x000fe20000010000 */
[----:B------:R-:W-:Y:S02]  /*30d0*/  SHF.R.S32.HI R29, RZ, 0x1f, R12 ;  /* 0x0000001fff1d7819 */ /* 0x000fe4000001140c */
[----:B------:R-:W-:-:S04]  /*30e0*/  LEA R28, P0, R12, R8, 0x4 ;  /* 0x000000080c1c7211 */ /* 0x000fc800078020ff */
[----:B------:R-:W-:-:S06]  /*30f0*/  LEA.HI.X R29, R12, R7, R29, 0x4, P0 ;  /* 0x000000070c1d7211 */ /* 0x000fcc00000f241d */
[----:B------:R-:W4:Y:S01]  /*3100*/  LDG.E.128 R28, [R28.64] ;  /* 0x000000061c1c7981 */ /* 0x000f22000c1e1d00 */
[----:B------:R-:W-:-:S03]  /*3110*/  UIADD3 UR4, UR4, -0x80, URZ ;  /* 0xffffff8004047890 */ /* 0x000fc6000fffe03f */
[----:B----4-:R-:W-:Y:S01]  /*3120*/  STS.128 [R3.X16], R28 ;  /* 0x0000001c03007388 */ /* 0x010fe2000000cc00 */
[----:B------:R-:W-:-:S06]  /*3130*/  NOP ;  /* 0x0000000000007918 */ /* 0x000fcc0000000000 */
[----:B------:R-:W4:Y:S04]  /*3140*/  LDS.128 R40, [R3.X16] ;  /* 0x0000000003287984 */ /* 0x000f28000000cc00 */
[----:B------:R-:W-:Y:S06]  /*3150*/  BAR.SYNC.DEFER_BLOCKING 0x0 ;  /* 0x0000000000007b1d */ /* 0x000fec0000010000 */
[----:B------:R5:W-:Y:S01]  /*3160*/  STS.128 [R3.X16], R36 ;  /* 0x0000002403007388 */ /* 0x000be2000000cc00 */
[----:B----4-:R-:W-:-:S02]  /*3170*/  FADD.FTZ R40, R40, R18 ;  /* 0x0000001228287221 */ /* 0x010fc40000010000 */
[--C-:B------:R-:W-:Y:S02]  /*3180*/  FADD.FTZ R41, R41, R18.reuse ;  /* 0x0000001229297221 */ /* 0x100fe40000010000 */
[--C-:B------:R-:W-:Y:S01]  /*3190*/  FADD.FTZ R42, R42, R18.reuse ;  /* 0x000000122a2a7221 */ /* 0x100fe20000010000 */
[----:B------:R-:W-:Y:S01]  /*31a0*/  FSETP.GTU.FTZ.AND P0, PT, R40, 20, PT ;  /* 0x41a000002800780b */ /* 0x000fe20003f1c000 */
[----:B------:R-:W-:Y:S01]  /*31b0*/  FADD.FTZ R43, R43, R18 ;  /* 0x000000122b2b7221 */ /* 0x000fe20000010000 */
[----:B------:R-:W-:Y:S01]  /*31c0*/  FSETP.GTU.FTZ.AND P1, PT, R41, 20, PT ;  /* 0x41a000002900780b */ /* 0x000fe20003f3c000 */
[----:B-----5:R-:W-:Y:S01]  /*31d0*/  IMAD R36, R20, c[0x0][0x2e0], RZ ;  /* 0x0000b80014247a24 */ /* 0x020fe200078e02ff */
[----:B------:R-:W-:Y:S02]  /*31e0*/  FSETP.GTU.FTZ.AND P2, PT, R42, 20, PT ;  /* 0x41a000002a00780b */ /* 0x000fe40003f5c000 */
[----:B------:R-:W-:-:S07]  /*31f0*/  FSETP.GTU.FTZ.AND P3, PT, R43, 20, PT ;  /* 0x41a000002b00780b */ /* 0x000fce0003f7c000 */
[----:B------:R-:W-:Y:S02]  /*3200*/  @!P0 FMUL.FTZ R40, R40, -1.4426950216293334961 ;  /* 0xbfb8aa3b28288820 */ /* 0x000fe40000410000 */
[----:B------:R-:W-:Y:S02]  /*3210*/  @!P1 FMUL.FTZ R28, R41, -1.4426950216293334961 ;  /* 0xbfb8aa3b291c9820 */ /* 0x000fe40000410000 */
[----:B------:R-:W-:Y:S02]  /*3220*/  @!P2 FMUL.FTZ R44, R42, -1.4426950216293334961 ;  /* 0xbfb8aa3b2a2ca820 */ /* 0x000fe40000410000 */
[----:B------:R-:W4:Y:S01]  /*3230*/  @!P0 MUFU.EX2 R40, R40 ;  /* 0x0000002800288308 */ /* 0x000f220000000800 */
[----:B------:R-:W-:-:S07]  /*3240*/  @!P3 FMUL.FTZ R45, R43, -1.4426950216293334961 ;  /* 0xbfb8aa3b2b2db820 */ /* 0x000fce0000410000 */
[----:B------:R5:W0:Y:S01]  /*3250*/  @!P1 MUFU.EX2 R41, R28 ;  /* 0x0000001c00299308 */ /* 0x000a220000000800 */
[----:B------:R-:W-:-:S06]  /*3260*/  NOP ;  /* 0x0000000000007918 */ /* 0x000fcc0000000000 */
[----:B----4-:R-:W-:Y:S01]  /*3270*/  @!P0 FADD.FTZ R42, R40, 1 ;  /* 0x3f800000282a8421 */ /* 0x010fe20000010000 */
[----:B-----5:R-:W4:Y:S01]  /*3280*/  LDS.128 R28, [R3.X16] ;  /* 0x00000000031c7984 */ /* 0x020f22000000cc00 */
[----:B------:R-:W-:Y:S01]  /*3290*/  IMAD R40, R16, c[0x0][0x2d8], RZ ;  /* 0x0000b60010287a24 */ /* 0x000fe200078e02ff */
[----:B------:R-:W5:Y:S03]  /*32a0*/  @!P2 MUFU.EX2 R44, R44 ;  /* 0x0000002c002ca308 */ /* 0x000f660000000800 */
[----:B------:R-:W-:Y:S02]  /*32b0*/  IMAD R49, R17, c[0x0][0x2dc], R40 ;  /* 0x0000b70011317a24 */ /* 0x000fe400078e0228 */
[----:B0-----:R-:W-:Y:S02]  /*32c0*/  @!P1 FADD.FTZ R43, R41, 1 ;  /* 0x3f800000292b9421 */ /* 0x001fe40000010000 */
[----:B------:R-:W-:Y:S01]  /*32d0*/  IMAD.WIDE.U32 R40, R17, c[0x0][0x2d8], R66 ;  /* 0x0000b60011287a25 */ /* 0x000fe200078e0042 */
[----:B------:R-:W0:Y:S04]  /*32e0*/  @!P3 MUFU.EX2 R45, R45 ;  /* 0x0000002d002db308 */ /* 0x000e280000000800 */
[----:B------:R-:W-:Y:S01]  /*32f0*/  IADD3 R41, R41, R49, RZ ;  /* 0x0000003129297210 */ /* 0x000fe20007ffe0ff */
[----:B------:R-:W-:-:S03]  /*3300*/  IMAD R49, R21, c[0x0][0x2e4], R36 ;  /* 0x0000b90015317a24 */ /* 0x000fc600078e0224 */
[----:B------:R1:W2:Y:S01]  /*3310*/  @!P0 MUFU.RCP R47, R42 ;  /* 0x0000002a002f8308 */ /* 0x0002a20000001000 */
[----:B------:R-:W-:-:S04]  /*3320*/  IMAD.WIDE.U32 R36, R21, c[0x0][0x2e0], R40 ;  /* 0x0000b80015247a25 */ /* 0x000fc800078e0028 */
[----:B-----5:R-:W-:Y:S01]  /*3330*/  @!P2 FADD.FTZ R44, R44, 1 ;  /* 0x3f8000002c2ca421 */ /* 0x020fe20000010000 */
[----:B------:R-:W-:Y:S01]  /*3340*/  IADD3 R37, R37, R49, RZ ;  /* 0x0000003125257210 */ /* 0x000fe20007ffe0ff */
[----:B------:R-:W-:Y:S01]  /*3350*/  IMAD.WIDE.U32 R40, R17, c[0x0][0x2f8], R66 ;  /* 0x0000be0011287a25 */ /* 0x000fe200078e0042 */
[----:B------:R5:W3:Y:S01]  /*3360*/  @!P1 MUFU.RCP R46, R43 ;  /* 0x0000002b002e9308 */ /* 0x000ae20000001000 */
[C---:B-1----:R-:W-:Y:S02]  /*3370*/  LEA R42, P4, R36.reuse, c[0x0][0x330], 0x2 ;  /* 0x0000cc00242a7a11 */ /* 0x042fe400078810ff */
[----:B0-----:R-:W-:Y:S02]  /*3380*/  @!P3 FADD.FTZ R45, R45, 1 ;  /* 0x3f8000002d2db421 */ /* 0x001fe40000010000 */
[----:B------:R-:W-:Y:S02]  /*3390*/  LEA.HI.X R37, R36, c[0x0][0x334], R37, 0x2, P4 ;  /* 0x0000cd0024257a11 */ /* 0x000fe400020f1425 */
[----:B------:R-:W-:Y:S01]  /*33a0*/  IADD3 R42, P4, R42, R61, RZ ;  /* 0x0000003d2a2a7210 */ /* 0x000fe20007f9e0ff */
[----:B------:R0:W1:Y:S01]  /*33b0*/  @!P2 MUFU.RCP R39, R44 ;  /* 0x0000002c0027a308 */ /* 0x0000620000001000 */
[----:B--2---:R-:W-:-:S02]  /*33c0*/  @!P0 FMUL.FTZ R32, R32, R47 ;  /* 0x0000002f20208220 */ /* 0x004fc40000410000 */
[----:B-----5:R-:W-:Y:S02]  /*33d0*/  IADD3.X R43, R37, R56, RZ, P4, !PT ;  /* 0x00000038252b7210 */ /* 0x020fe400027fe4ff */
[C---:B------:R-:W-:Y:S02]  /*33e0*/  ISETP.GT.AND P4, PT, R0.reuse, 0x1, PT ;  /* 0x000000010000780c */ /* 0x040fe40003f84270 */
[----:B------:R-:W-:Y:S01]  /*33f0*/  IADD3 R0, R0, -0x1, RZ ;  /* 0xffffffff00007810 */ /* 0x000fe20007ffe0ff */
[----:B----4-:R2:W-:Y:S01]  /*3400*/  STG.E.128 [R42.64], R28 ;  /* 0x0000001c2a007986 */ /* 0x0105e2000c101d06 */
[----:B------:R4:W5:Y:S01]  /*3410*/  @!P3 MUFU.RCP R38, R45 ;  /* 0x0000002d0026b308 */ /* 0x0009620000001000 */
[----:B---3--:R-:W-:Y:S02]  /*3420*/  @!P1 FMUL.FTZ R33, R33, R46 ;  /* 0x0000002e21219220 */ /* 0x008fe40000410000 */
[----:B------:R-:W-:Y:S01]  /*3430*/  BAR.SYNC.DEFER_BLOCKING 0x0 ;  /* 0x0000000000007b1d */ /* 0x000fe20000010000 */
[----:B0-----:R-:W-:Y:S01]  /*3440*/  IMAD R44, R16, c[0x0][0x2f8], RZ ;  /* 0x0000be00102c7a24 */ /* 0x001fe200078e02ff */
[----:B------:R-:W-:Y:S01]  /*3450*/  IADD3 R4, P1, R4, -0x200, RZ ;  /* 0xfffffe0004047810 */ /* 0x000fe20007f3e0ff */
[----:B-1----:R-:W-:Y:S01]  /*3460*/  @!P2 FMUL.FTZ R34, R34, R39 ;  /* 0x000000272222a220 */ /* 0x002fe20000410000 */
[----:B------:R-:W-:Y:S01]  /*3470*/  IADD3 R10, P2, R10, -0x200, RZ ;  /* 0xfffffe000a0a7810 */ /* 0x000fe20007f5e0ff */
[----:B----4-:R-:W-:Y:S01]  /*3480*/  IMAD R45, R17, c[0x0][0x2fc], R44 ;  /* 0x0000bf00112d7a24 */ /* 0x010fe200078e022c */
[----:B------:R-:W-:Y:S01]  /*3490*/  IADD3.X R2, R2, -0x1, RZ, P1, !PT ;  /* 0xffffffff02027810 */ /* 0x000fe20000ffe4ff */
[----:B------:R-:W-:Y:S01]  /*34a0*/  IMAD R44, R20, c[0x0][0x300], RZ ;  /* 0x0000c000142c7a24 */ /* 0x000fe200078e02ff */
[----:B------:R-:W-:-:S02]  /*34b0*/  IADD3.X R9, R9, -0x1, RZ, P2, !PT ;  /* 0xffffffff09097810 */ /* 0x000fc400017fe4ff */
[----:B------:R-:W-:Y:S01]  /*34c0*/  IADD3 R41, R41, R45, RZ ;  /* 0x0000002d29297210 */ /* 0x000fe20007ffe0ff */
[----:B------:R-:W-:Y:S02]  /*34d0*/  IMAD R45, R21, c[0x0][0x304], R44 ;  /* 0x0000c100152d7a24 */ /* 0x000fe400078e022c */
[----:B-----5:R-:W-:Y:S01]  /*34e0*/  @!P3 FMUL.FTZ R35, R35, R38 ;  /* 0x000000262323b220 */ /* 0x020fe20000410000 */
[----:B------:R-:W-:Y:S01]  /*34f0*/  IADD3 R6, P3, R6, -0x200, RZ ;  /* 0xfffffe0006067810 */ /* 0x000fe20007f7e0ff */
[----:B--2---:R-:W-:-:S03]  /*3500*/  IMAD.WIDE.U32 R28, R21, c[0x0][0x300], R40 ;  /* 0x0000c000151c7a25 */ /* 0x004fc600078e0028 */
        /* <DEDUP_REMOVED lines=18> */
.L_x_8674:
        /* <DEDUP_REMOVED lines=24> */
.L_x_8700:
[----:B-1----:R-:W-:Y:S05]  /*37b0*/  BSYNC B0 ;  /* 0x0000000000007941 */ /* 0x002fea0003800000 */
.L_x_8699:
        /* <DEDUP_REMOVED lines=23> */
.L_x_8702:
[----:B------:R-:W1:Y:S02]  /*3930*/  S2R R15, SR_TID.X ;  /* 0x00000000000f7919 */ /* 0x000e640000002100 */
.L_x_8703:
[----:B-1----:R-:W-:Y:S05]  /*3940*/  BSYNC B0 ;  /* 0x0000000000007941 */ /* 0x002fea0003800000 */
.L_x_8701:
        /* <DEDUP_REMOVED lines=10> */
.L_x_8704:
[----:B-1----:R-:W1:Y:S01]  /*39f0*/  LDS R17, [R15.X4+0x16c8] ;  /* 0x0016c8000f117984 */ /* 0x002e620000004800 */
[----:B------:R-:W-:Y:S01]  /*3a00*/  SHF.R.S32.HI R0, RZ, 0x1f, R15 ;  /* 0x0000001fff007819 */ /* 0x000fe2000001140f */
[----:B------:R-:W-:Y:S01]  /*3a10*/  YIELD ;  /* 0x0000000000007946 */ /* 0x000fe20003800000 */
[----:B------:R-:W-:Y:S01]  /*3a20*/  MOV R8, R2 ;  /* 0x0000000200087202 */ /* 0x000fe20000000f00 */
[----:B-----5:R2:W3:Y:S01]  /*3a30*/  LDS R19, [R15.X4+0x1ac8] ;  /* 0x001ac8000f137984 */ /* 0x0204e20000004800 */
        /* <DEDUP_REMOVED lines=21> */
.L_x_8705:
        /* <DEDUP_REMOVED lines=15> */
.L_x_9163:


//--------------------- .text._Z25selective_scan_bwd_kernelI32Selective_Scan_bwd_kernel_traitsILi32ELi4ELb1ELb1ELb1ELb0ELb0EffEEv12SSMParamsBwd --------------------------
	.section	.text._Z25selective_scan_bwd_kernelI32Selective_Scan_bwd_kernel_traitsILi32ELi4ELb1ELb1ELb1ELb0ELb0EffEEv12SSMParamsBwd,"ax",@progbits
	.sectioninfo	@"SHI_REGISTERS=122"
	.align	128
        .global         _Z25selective_scan_bwd_kernelI32Selective_Scan_bwd_kernel_traitsILi32ELi4ELb1ELb1ELb1ELb0ELb0EffEEv12SSMParamsBwd
        .type           _Z25selective_scan_bwd_kernelI32Selective_Scan_bwd_kernel_traitsILi32ELi4ELb1ELb1ELb1ELb0ELb0EffEEv12SSMParamsBwd,@function
        .size           _Z25selective_scan_bwd_kernelI32Selective_Scan_bwd_kernel_traitsILi32ELi4ELb1ELb1ELb1ELb0ELb0EffEEv12SSMParamsBwd,(.L_x_9164 - _Z25selective_scan_bwd_kernelI32Selective_Scan_bwd_kernel_traitsILi32ELi4ELb1ELb1ELb1ELb0ELb0EffEEv12SSMParamsBwd)
        .other          _Z25selective_scan_bwd_kernelI32Selective_Scan_bwd_kernel_traitsILi32ELi4ELb1ELb1ELb1ELb0ELb0EffEEv12SSMParamsBwd,@"STO_CUDA_ENTRY STV_DEFAULT"
_Z25selective_scan_bwd_kernelI32Selective_Scan_bwd_kernel_traitsILi32ELi4ELb1ELb1ELb1ELb0ELb0EffEEv12SSMParamsBwd:
.text._Z25selective_scan_bwd_kernelI32Selective_Scan_bwd_kernel_traitsILi32ELi4ELb1ELb1ELb1ELb0ELb0EffEEv12SSMParamsBwd:
        /* <DEDUP_REMOVED lines=22> */
[----:B------:R1:W5:Y:S01]  /*0160*/  @P1 LDG.E R70, [R4.64] ;  /* 0x0000000604461981 */ /* 0x000362000c1e1900 */
[----:B------:R2:W3:Y:S01]  /*0170*/  F2I.FTZ.U32.TRUNC.NTZ R7, R6 ;  /* 0x0000000600077305 */ /* 0x0004e2000021f000 */
[----:B------:R-:W-:Y:S01]  /*0180*/  IMAD R12, R56, c[0x0][0x278], RZ ;  /* 0x00009e00380c7a24 */ /* 0x000fe200078e02ff */
[----:B------:R-:W-:Y:S01]  /*0190*/  ISETP.GE.AND P1, PT, R16, RZ, PT ;  /* 0x000000ff1000720c */ /* 0x000fe20003f26270 */
[C---:B------:R-:W-:Y:S01]  /*01a0*/  IMAD R13, R57.reuse, c[0x0][0x1e4], R10 ;  /* 0x00007900390d7a24 */ /* 0x040fe200078e020a */
[----:B------:R-:W-:Y:S01]  /*01b0*/  ISETP.NE.AND P0, PT, RZ, c[0x0][0x178], PT ;  /* 0x00005e00ff007a0c */ /* 0x000fe20003f05270 */
[C---:B------:R-:W-:Y:S01]  /*01c0*/  IMAD R14, R56.reuse, c[0x0][0x190], RZ ;  /* 0x00006400380e7a24 */ /* 0x040fe200078e02ff */
[----:B0-----:R-:W-:Y:S01]  /*01d0*/  IABS R2, R73 ;  /* 0x0000004900027213 */ /* 0x001fe20000000000 */
[----:B------:R-:W-:Y:S01]  /*01e0*/  IMAD R18, R56, c[0x0][0x1b0], RZ ;  /* 0x00006c0038127a24 */ /* 0x000fe200078e02ff */
[----:B------:R-:W-:Y:S01]  /*01f0*/  CS2R R60, SRZ ;  /* 0x00000000003c7805 */ /* 0x000fe2000001ff00 */
[----:B--2---:R-:W-:Y:S01]  /*0200*/  HFMA2.MMA R6, -RZ, RZ, 0, 0 ;  /* 0x00000000ff067435 */ /* 0x004fe200000001ff */
[----:B-1----:R-:W-:Y:S01]  /*0210*/  IMAD.WIDE.U32 R4, R57, c[0x0][0x1e0], RZ ;  /* 0x0000780039047a25 */ /* 0x002fe200078e00ff */
[----:B------:R-:W-:-:S03]  /*0220*/  CS2R R62, SRZ ;  /* 0x00000000003e7805 */ /* 0x000fc6000001ff00 */
[----:B------:R-:W-:Y:S01]  /*0230*/  IMAD R15, R57, c[0x0][0x194], R14 ;  /* 0x00006500390f7a24 */ /* 0x000fe200078e020e */
[----:B------:R-:W-:Y:S01]  /*0240*/  IADD3 R5, R5, R13, RZ ;  /* 0x0000000d05057210 */ /* 0x000fe20007ffe0ff */
[C---:B------:R-:W-:Y:S01]  /*0250*/  IMAD R14, R72.reuse, c[0x0][0x1e8], RZ ;  /* 0x00007a00480e7a24 */ /* 0x040fe200078e02ff */
[----:B---3--:R-:W-:Y:S01]  /*0260*/  IADD3 R8, RZ, -R7, RZ ;  /* 0x80000007ff087210 */ /* 0x008fe20007ffe0ff */
[----:B------:R-:W-:Y:S01]  /*0270*/  IMAD R16, R72, c[0x0][0x280], RZ ;  /* 0x0000a00048107a24 */ /* 0x000fe200078e02ff */
        /* <DEDUP_REMOVED lines=19> */
[C---:B------:R-:W-:Y:S02]  /*03b0*/  IMAD R11, R57.reuse, c[0x0][0x27c], R12 ;  /* 0x00009f00390b7a24 */ /* 0x040fe400078e020c */
[----:B------:R-:W-:Y:S01]  /*03c0*/  IMAD R19, R57, c[0x0][0x1b4], R18 ;  /* 0x00006d0039137a24 */ /* 0x000fe200078e0212 */
[----:B------:R-:W-:Y:S01]  /*03d0*/  HFMA2.MMA R18, -RZ, RZ, 0, 0 ;  /* 0x00000000ff127435 */ /* 0x000fe200000001ff */
        /* <DEDUP_REMOVED lines=9> */
[----:B------:R-:W-:Y:S01]  /*0470*/  IADD3 R11, R11, R19, RZ ;  /* 0x000000130b0b7210 */ /* 0x000fe20007ffe0ff */
[----:B------:R-:W-:-:S02]  /*0480*/  IMAD R16, R73, c[0x0][0x284], R16 ;  /* 0x0000a10049107a24 */ /* 0x000fc400078e0210 */
[----:B------:R-:W-:Y:S01]  /*0490*/  IMAD R12, R73, c[0x0][0x1dc], R0 ;  /* 0x00007700490c7a24 */ /* 0x000fe200078e0200 */
[----:B------:R-:W-:-:S05]  /*04a0*/  IADD3 R0, P5, R13, R6, RZ ;  /* 0x000000060d007210 */ /* 0x000fca0007fbe0ff */
        /* <DEDUP_REMOVED lines=8> */
[----:B------:R-:W-:Y:S01]  /*0530*/  IADD3.X R2, R15, R5, R14, P4, !PT ;  /* 0x000000050f027210 */ /* 0x000fe200027fe40e */
[----:B------:R-:W-:Y:S01]  /*0540*/  IMAD R3, R20, c[0x0][0x1a8], RZ ;  /* 0x00006a0014037a24 */ /* 0x000fe200078e02ff */
[----:B------:R-:W-:Y:S01]  /*0550*/  LEA.HI.X R21, R21, c[0x0][0x244], R6, 0x2, P0 ;  /* 0x0000910015157a11 */ /* 0x000fe200000f1406 */
[----:B------:R-:W-:Y:S01]  /*0560*/  IMAD.WIDE.U32 R10, R22, c[0x0][0x1c8], R10 ;  /* 0x00007200160a7a25 */ /* 0x000fe200078e000a */
[----:B------:R-:W-:Y:S02]  /*0570*/  ISETP.NE.U32.AND P0, PT, RZ, c[0x0][0x260], PT ;  /* 0x00009800ff007a0c */ /* 0x000fe40003f05070 */
[----:B------:R-:W-:Y:S01]  /*0580*/  IADD3.X R5, R15, R7, R16, P5, !PT ;  /* 0x000000070f057210 */ /* 0x000fe20002ffe410 */
[----:B------:R-:W-:Y:S01]  /*0590*/  IMAD R7, R20, c[0x0][0x1c8], RZ ;  /* 0x0000720014077a24 */ /* 0x000fe200078e02ff */
[----:B------:R-:W-:Y:S01]  /*05a0*/  LEA R19, P1, R17, c[0x0][0x248], 0x2 ;  /* 0x0000920011137a11 */ /* 0x000fe200078210ff */
[----:B------:R-:W-:Y:S01]  /*05b0*/  IMAD R3, R22, c[0x0][0x1ac], R3 ;  /* 0x00006b0016037a24 */ /* 0x000fe200078e0203 */
[----:B------:R-:W-:Y:S01]  /*05c0*/  LEA R4, P2, R0, c[0x0][0x308], 0x2 ;  /* 0x0000c20000047a11 */ /* 0x000fe200078410ff */
[----:B------:R-:W-:Y:S01]  /*05d0*/  IMAD R7, R22, c[0x0][0x1cc], R7 ;  /* 0x0000730016077a24 */ /* 0x000fe200078e0207 */
[----:B------:R-:W-:-:S02]  /*05e0*/  ISETP.NE.AND.EX P0, PT, RZ, c[0x0][0x264], PT, P0 ;  /* 0x00009900ff007a0c */ /* 0x000fc40003f05300 */
[----:B------:R-:W-:Y:S02]  /*05f0*/  LEA.HI.X R17, R17, c[0x0][0x24c], R2, 0x2, P1 ;  /* 0x0000930011117a11 */ /* 0x000fe400008f1402 */
[----:B------:R-:W-:Y:S02]  /*0600*/  LEA.HI.X R5, R0, c[0x0][0x30c], R5, 0x2, P2 ;  /* 0x0000c30000057a11 */ /* 0x000fe400010f1405 */
[----:B------:R-:W-:Y:S02]  /*0610*/  IADD3 R0, P5, R13, R8, RZ ;  /* 0x000000080d007210 */ /* 0x000fe40007fbe0ff */
[----:B------:R-:W-:Y:S02]  /*0620*/  IADD3 R2, R9, R3, RZ ;  /* 0x0000000309027210 */ /* 0x000fe40007ffe0ff */
[----:B------:R-:W-:Y:S02]  /*0630*/  ISETP.NE.U32.AND P1, PT, RZ, c[0x0][0x328], PT ;  /* 0x0000ca00ff007a0c */ /* 0x000fe40003f25070 */
[----:B------:R-:W-:-:S02]  /*0640*/  ISETP.NE.U32.AND P2, PT, RZ, c[0x0][0x348], PT ;  /* 0x0000d200ff007a0c */ /* 0x000fc40003f45070 */
[----:B------:R-:W-:Y:S02]  /*0650*/  IADD3 R8, P4, R13, R10, RZ ;  /* 0x0000000a0d087210 */ /* 0x000fe40007f9e0ff */
[----:B------:R-:W-:Y:S02]  /*0660*/  IADD3 R10, R11, R7, RZ ;  /* 0x000000070b0a7210 */ /* 0x000fe40007ffe0ff */
[----:B------:R-:W-:Y:S02]  /*0670*/  IADD3.X R3, R15, R2, RZ, P5, !PT ;  /* 0x000000020f037210 */ /* 0x000fe40002ffe4ff */
[----:B------:R-:W-:Y:S02]  /*0680*/  LEA R12, P5, R0, c[0x0][0x228], 0x2 ;  /* 0x00008a00000c7a11 */ /* 0x000fe400078a10ff */
[----:B------:R-:W-:Y:S02]  /*0690*/  ISETP.NE.AND.EX P1, PT, RZ, c[0x0][0x32c], PT, P1 ;  /* 0x0000cb00ff007a0c */ /* 0x000fe40003f25310 */
[----:B------:R-:W-:-:S02]  /*06a0*/  ISETP.NE.AND.EX P2, PT, RZ, c[0x0][0x34c], PT, P2 ;  /* 0x0000d300ff007a0c */ /* 0x000fc40003f45320 */
[----:B------:R-:W-:Y:S02]  /*06b0*/  IADD3.X R15, R15, R10, RZ, P4, !PT ;  /* 0x0000000a0f0f7210 */ /* 0x000fe400027fe4ff */
[----:B------:R-:W-:Y:S01]  /*06c0*/  LEA.HI.X R10, R0, c[0x0][0x22c], R3, 0x2, P5 ;  /* 0x00008b00000a7a11 */ /* 0x000fe200028f1403 */
[----:B------:R-:W-:Y:S01]  /*06d0*/  @P0 IMAD R0, R57, c[0x0][0x164], R73 ;  /* 0x0000590039000a24 */ /* 0x000fe200078e0249 */
[----:B------:R-:W-:Y:S02]  /*06e0*/  @P0 MOV R59, 0x8 ;  /* 0x00000008003b0802 */ /* 0x000fe40000000f00 */
[----:B------:R-:W-:Y:S01]  /*06f0*/  LEA R9, P6, R8, c[0x0][0x230], 0x2 ;  /* 0x00008c0008097a11 */ /* 0x000fe200078c10ff */
[----:B------:R-:W-:Y:S01]  /*0700*/  @P0 IMAD R0, R0, c[0x0][0x174], RZ ;  /* 0x00005d0000000a24 */ /* 0x000fe200078e02ff */
[----:B------:R-:W-:Y:S02]  /*0710*/  MOV R16, RZ ;  /* 0x000000ff00107202 */ /* 0x000fe40000000f00 */
[C---:B------:R-:W-:Y:S01]  /*0720*/  @P1 LEA R60, P4, R73.reuse, c[0x0][0x328], 0x2 ;  /* 0x0000ca00493c1a11 */ /* 0x040fe200078810ff */
[----:B------:R-:W-:Y:S01]  /*0730*/  @P0 IMAD R0, R0, c[0x0][0x16c], RZ ;  /* 0x00005b0000000a24 */ /* 0x000fe200078e02ff */
        /* <DEDUP_REMOVED lines=15> */
[----:B------:R-:W-:Y:S01]  /*0830*/  IMAD R11, R22, c[0x0][0x2c4], R11 ;  /* 0x0000b100160b7a24 */ /* 0x000fe200078e020b */
[----:B------:R-:W-:Y:S01]  /*0840*/  UMOV UR4, URZ ;  /* 0x0000003f00047c82 */ /* 0x000fe20008000000 */
[----:B------:R-:W-:-:S02]  /*0850*/  IMAD R0, R72, c[0x0][0x180], RZ ;  /* 0x0000600048007a24 */ /* 0x000fc400078e02ff */
[----:B------:R-:W-:-:S04]  /*0860*/  IMAD.WIDE.U32 R64, R73, c[0x0][0x180], RZ ;  /* 0x0000600049407a25 */ /* 0x000fc800078e00ff */
[----:B0-----:R-:W-:Y:S01]  /*0870*/  IMAD.WIDE.U32 R2, R57, c[0x0][0x2b8], R14 ;  /* 0x0000ae0039027a25 */ /* 0x001fe200078e000e */
[----:B------:R-:W-:Y:S02]  /*0880*/  MOV R15, R4 ;  /* 0x00000004000f7202 */ /* 0x000fe40000000f00 */
[----:B------:R-:W-:Y:S02]  /*0890*/  LOP3.LUT R6, R14, 0x1f, RZ, 0xc0, !PT ;  /* 0x0000001f0e067812 */ /* 0x000fe400078ec0ff */
[----:B------:R-:W-:Y:S02]  /*08a0*/  IADD3 R3, R3, R7, RZ ;  /* 0x0000000703037210 */ /* 0x000fe40007ffe0ff */
[----:B------:R-:W-:Y:S02]  /*08b0*/  MOV R7, c[0x0][0x174] ;  /* 0x00005d0000077a02 */ /* 0x000fe40000000f00 */
[----:B------:R-:W-:Y:S01]  /*08c0*/  SHF.R.S32.HI R5, RZ, 0x1f, R14 ;  /* 0x0000001fff057819 */ /* 0x000fe2000001140e */
[----:B------:R-:W-:Y:S01]  /*08d0*/  IMAD.WIDE.U32 R2, R22, c[0x0][0x2c0], R2 ;  /* 0x0000b00016027a25 */ /* 0x000fe200078e0002 */
[----:B------:R-:W-:-:S04]  /*08e0*/  IADD3 R4, R14, 0x200, RZ ;  /* 0x000002000e047810 */ /* 0x000fc80007ffe0ff */
[----:B------:R-:W-:Y:S02]  /*08f0*/  IADD3 R3, R3, R11, RZ ;  /* 0x0000000b03037210 */ /* 0x000fe40007ffe0ff */
[----:B------:R-:W0:Y:S01]  /*0900*/  S2R R11, SR_LANEID ;  /* 0x00000000000b7919 */ /* 0x000e220000000000 */
[----:B------:R-:W-:-:S04]  /*0910*/  LEA R68, P0, R2, c[0x0][0x320], 0x2 ;  /* 0x0000c80002447a11 */ /* 0x000fc800078010ff */
[----:B------:R-:W-:Y:S01]  /*0920*/  LEA.HI.X R2, R2, c[0x0][0x324], R3, 0x2, P0 ;  /* 0x0000c90002027a11 */ /* 0x000fe200000f1403 */
[----:B------:R-:W-:Y:S01]  /*0930*/  IMAD R3, R73, c[0x0][0x184], R0 ;  /* 0x0000610049037a24 */ /* 0x000fe200078e0200 */
[C---:B------:R-:W-:Y:S02]  /*0940*/  IADD3 R66, P0, R68.reuse, -0x180, RZ ;  /* 0xfffffe8044427810 */ /* 0x040fe40007f1e0ff */
[----:B------:R-:W-:Y:S02]  /*0950*/  IADD3 R68, P1, R68, -0x80, RZ ;  /* 0xffffff8044447810 */ /* 0x000fe40007f3e0ff */
[----:B------:R-:W-:Y:S02]  /*0960*/  IADD3 R3, R65, R3, RZ ;  /* 0x0000000341037210 */ /* 0x000fe40007ffe0ff */
[C---:B------:R-:W-:Y:S02]  /*0970*/  IADD3.X R67, R2.reuse, -0x1, RZ, P0, !PT ;  /* 0xffffffff02437810 */ /* 0x040fe400007fe4ff */
[----:B------:R-:W-:-:S02]  /*0980*/  IADD3.X R69, R2, -0x1, RZ, P1, !PT ;  /* 0xffffffff02457810 */ /* 0x000fc40000ffe4ff */
.L_x_8721:
[----:B------:R-:W-:Y:S01]  /*0990*/  BAR.SYNC.DEFER_BLOCKING 0x0 ;  /* 0x0000000000007b1d */ /* 0x000fe20000010000 */
[----:B------:R-:W-:-:S02]  /*09a0*/  SHF.L.U32 R2, R14, 0x4, RZ ;  /* 0x000000040e027819 */ /* 0x000fc400000006ff */
[----:B------:R-:W-:Y:S02]  /*09b0*/  SHF.L.U64.HI R0, R14, 0x4, R5 ;  /* 0x000000040e007819 */ /* 0x000fe40000010205 */
[----:B------:R-:W-:-:S04]  /*09c0*/  IADD3 R32, P0, R2, R23, RZ ;  /* 0x0000001702207210 */ /* 0x000fc80007f1e0ff */
[----:B------:R-:W-:-:S06]  /*09d0*/  IADD3.X R33, R21, R0, RZ, P0, !PT ;  /* 0x0000000015217210 */ /* 0x000fcc00007fe4ff */
[----:B--2---:R-:W2:Y:S01]  /*09e0*/  LDG.E.128 R32, [R32.64] ;  /* 0x0000000620207981 */ /* 0x004ea2000c1e1d00 */
[----:B------:R-:W-:-:S04]  /*09f0*/  IADD3 R36, P0, R2, R19, RZ ;  /* 0x0000001302247210 */ /* 0x000fc80007f1e0ff */
[----:B------:R-:W-:Y:S01]  /*0a00*/  IADD3.X R37, R17, R0, RZ, P0, !PT ;  /* 0x0000000011257210 */ /* 0x000fe200007fe4ff */
[----:B0-2---:R-:W-:Y:S01]  /*0a10*/  STS.128 [R11.X16], R32 ;  /* 0x000000200b007388 */ /* 0x005fe2000000cc00 */
        /* <DEDUP_REMOVED lines=18> */
[----:B-----5:R-:W-:Y:S02]  /*0b40*/  FMUL.FTZ R40, R32, R71 ;  /* 0x0000004720287220 */ /* 0x020fe40000410000 */
[----:B------:R-:W-:Y:S02]  /*0b50*/  FFMA.FTZ R45, R25, R33, R18 ;  /* 0x00000021192d7223 */ /* 0x000fe40000010012 */
[----:B------:R-:W-:Y:S02]  /*0b60*/  FMUL.FTZ R41, R33, R71 ;  /* 0x0000004721297220 */ /* 0x000fe40000410000 */
[----:B------:R-:W-:-:S02]  /*0b70*/  FFMA.FTZ R18, R26, R34, R45 ;  /* 0x000000221a127223 */ /* 0x000fc4000001002d */
[-C--:B------:R-:W-:Y:S02]  /*0b80*/  FMUL.FTZ R42, R34, R71.reuse ;  /* 0x00000047222a7220 */ /* 0x080fe40000410000 */
[----:B------:R-:W-:Y:S02]  /*0b90*/  FMUL.FTZ R43, R35, R71 ;  /* 0x00000047232b7220 */ /* 0x000fe40000410000 */
[----:B------:R-:W-:Y:S01]  /*0ba0*/  FFMA.FTZ R18, R27, R35, R18 ;  /* 0x000000231b127223 */ /* 0x000fe20000010012 */
[----:B------:R-:W-:Y:S06]  /*0bb0*/  BAR.SYNC.DEFER_BLOCKING 0x0 ;  /* 0x0000000000007b1d */ /* 0x000fec0000010000 */
[----:B-1-3--:R-:W-:Y:S05]  /*0bc0*/  @!P0 BRA `(.L_x_8707) ;  /* 0x0000174000008947 */ /* 0x00afea0003800000 */
[----:B------:R-:W-:Y:S01]  /*0bd0*/  HFMA2.MMA R39, -RZ, RZ, 0, 0 ;  /* 0x00000000ff277435 */ /* 0x000fe200000001ff */
[----:B------:R-:W-:Y:S01]  /*0be0*/  MOV R38, R14 ;  /* 0x0000000e00267202 */ /* 0x000fe20000000f00 */
[C---:B------:R-:W-:Y:S01]  /*0bf0*/  IMAD R0, R56.reuse, c[0x0][0x298], RZ ;  /* 0x0000a60038007a24 */ /* 0x040fe200078e02ff */
[----:B------:R-:W-:Y:S01]  /*0c00*/  CS2R R90, SRZ ;  /* 0x00000000005a7805 */ /* 0x000fe2000001ff00 */
[----:B------:R-:W-:-:S02]  /*0c10*/  IMAD R2, R56, c[0x0][0x2b8], RZ ;  /* 0x0000ae0038027a24 */ /* 0x000fc400078e02ff */
[----:B------:R-:W-:Y:S01]  /*0c20*/  IMAD R45, R57, c[0x0][0x29c], R0 ;  /* 0x0000a700392d7a24 */ /* 0x000fe200078e0200 */
[----:B------:R-:W-:Y:S01]  /*0c30*/  IADD3 R0, R7, -0x1, RZ ;  /* 0xffffffff07007810 */ /* 0x000fe20007ffe0ff */
[C---:B------:R-:W-:Y:S02]  /*0c40*/  IMAD R47, R57.reuse, c[0x0][0x2bc], R2 ;  /* 0x0000af00392f7a24 */ /* 0x040fe400078e0202 */
[----:B------:R-:W-:Y:S01]  /*0c50*/  IMAD.WIDE.U32 R36, R57, c[0x0][0x298], R38 ;  /* 0x0000a60039247a25 */ /* 0x000fe200078e0026 */
[----:B------:R-:W-:-:S03]  /*0c60*/  SHF.L.U32 R49, R0, 0x7, RZ ;  /* 0x0000000700317819 */ /* 0x000fc600000006ff */
[----:B------:R-:W-:Y:S01]  /*0c70*/  IMAD.WIDE.U32 R38, R57, c[0x0][0x2b8], R38 ;  /* 0x0000ae0039267a25 */ /* 0x000fe200078e0026 */
[----:B------:R-:W-:-:S03]  /*0c80*/  IADD3 R37, R37, R45, RZ ;  /* 0x0000002d25257210 */ /* 0x000fc60007ffe0ff */
[C---:B------:R-:W-:Y:S01]  /*0c90*/  IMAD R45, R20.reuse, c[0x0][0x2a0], RZ ;  /* 0x0000a800142d7a24 */ /* 0x040fe200078e02ff */
[----:B------:R-:W-:Y:S01]  /*0ca0*/  IADD3 R39, R39, R47, RZ ;  /* 0x0000002f27277210 */ /* 0x000fe20007ffe0ff */
[----:B------:R-:W-:Y:S02]  /*0cb0*/  IMAD R47, R20, c[0x0][0x2c0], RZ ;  /* 0x0000b000142f7a24 */ /* 0x000fe400078e02ff */
[C---:B------:R-:W-:Y:S02]  /*0cc0*/  IMAD R45, R22.reuse, c[0x0][0x2a4], R45 ;  /* 0x0000a900162d7a24 */ /* 0x040fe400078e022d */
[----:B------:R-:W-:-:S04]  /*0cd0*/  IMAD.WIDE.U32 R36, R22, c[0x0][0x2a0], R36 ;  /* 0x0000a80016247a25 */ /* 0x000fc800078e0024 */
[C---:B------:R-:W-:Y:S01]  /*0ce0*/  IMAD R51, R22.reuse, c[0x0][0x2c4], R47 ;  /* 0x0000b10016337a24 */ /* 0x040fe200078e022f */
[----:B------:R-:W-:Y:S01]  /*0cf0*/  MOV R47, c[0x0][0x174] ;  /* 0x00005d00002f7a02 */ /* 0x000fe20000000f00 */
[----:B------:R-:W-:Y:S01]  /*0d00*/  IMAD.WIDE.U32 R76, R22, c[0x0][0x2c0], R38 ;  /* 0x0000b000164c7a25 */ /* 0x000fe200078e0026 */
[----:B------:R-:W-:Y:S02]  /*0d10*/  IADD3 R0, R37, R45, RZ ;  /* 0x0000002d25007210 */ /* 0x000fe40007ffe0ff */
[----:B------:R-:W-:Y:S01]  /*0d20*/  LEA R38, P1, R36, c[0x0][0x318], 0x2 ;  /* 0x0000c60024267a11 */ /* 0x000fe200078210ff */
[--C-:B------:R-:W-:Y:S01]  /*0d30*/  FADD.FTZ R86, R31, R70.reuse ;  /* 0x000000461f567221 */ /* 0x100fe20000010000 */
[----:B------:R-:W-:Y:S01]  /*0d40*/  IADD3 R51, R77, R51, RZ ;  /* 0x000000334d337210 */ /* 0x000fe20007ffe0ff */
[--C-:B------:R-:W-:Y:S01]  /*0d50*/  FADD.FTZ R87, R30, R70.reuse ;  /* 0x000000461e577221 */ /* 0x100fe20000010000 */
[----:B------:R-:W-:Y:S01]  /*0d60*/  LEA R44, P2, R76, c[0x0][0x320], 0x2 ;  /* 0x0000c8004c2c7a11 */ /* 0x000fe200078410ff */
[----:B------:R-:W-:Y:S01]  /*0d70*/  FADD.FTZ R88, R29, R70 ;  /* 0x000000461d587221 */ /* 0x000fe20000010000 */
[----:B------:R-:W-:Y:S01]  /*0d80*/  LEA.HI.X R39, R36, c[0x0][0x31c], R0, 0x2, P1 ;  /* 0x0000c70024277a11 */ /* 0x000fe200008f1400 */
[----:B------:R-:W-:Y:S01]  /*0d90*/  FADD.FTZ R89, R28, R70 ;  /* 0x000000461c597221 */ /* 0x000fe20000010000 */
[----:B------:R-:W-:Y:S01]  /*0da0*/  LEA R47, R47, UR4, 0x7 ;  /* 0x000000042f2f7c11 */ /* 0x000fe2000f8e38ff */
[----:B------:R-:W-:Y:S01]  /*0db0*/  IMAD.MOV.U32 R95, RZ, RZ, RZ ;  /* 0x000000ffff5f7224 */ /* 0x000fe200078e00ff */
[----:B------:R-:W-:-:S02]  /*0dc0*/  LEA.HI.X R45, R76, c[0x0][0x324], R51, 0x2, P2 ;  /* 0x0000c9004c2d7a11 */ /* 0x000fc400010f1433 */
[----:B------:R-:W-:Y:S01]  /*0dd0*/  IADD3 R74, P0, R49, R36, RZ ;  /* 0x00000024314a7210 */ /* 0x000fe20007f1e0ff */
[----:B------:R-:W-:Y:S01]  /*0de0*/  IMAD.WIDE R36, R47, 0x4, R38 ;  /* 0x000000042f247825 */ /* 0x000fe200078e0226 */
[----:B------:R-:W-:Y:S02]  /*0df0*/  IADD3 R76, P1, R49, R76, RZ ;  /* 0x0000004c314c7210 */ /* 0x000fe40007f3e0ff */
[----:B------:R-:W-:Y:S01]  /*0e00*/  SHF.R.S32.HI R49, RZ, 0x1f, R49 ;  /* 0x0000001fff317819 */ /* 0x000fe20000011431 */
[----:B------:R-:W-:Y:S01]  /*0e10*/  IMAD.WIDE R38, R47, 0x4, R44 ;  /* 0x000000042f267825 */ /* 0x000fe200078e022c */
[----:B------:R-:W-:Y:S02]  /*0e20*/  IADD3 R82, P2, R36, -0x80, RZ ;  /* 0xffffff8024527810 */ /* 0x000fe40007f5e0ff */
[C---:B------:R-:W-:Y:S02]  /*0e30*/  IADD3.X R75, R49.reuse, R0, RZ, P0, !PT ;  /* 0x00000000314b7210 */ /* 0x040fe400007fe4ff */
[----:B------:R-:W-:-:S02]  /*0e40*/  IADD3.X R77, R49, R51, RZ, P1, !PT ;  /* 0x00000033314d7210 */ /* 0x000fc40000ffe4ff */
[C---:B------:R-:W-:Y:S02]  /*0e50*/  IADD3 R78, P0, R36.reuse, -0x180, RZ ;  /* 0xfffffe80244e7810 */ /* 0x040fe40007f1e0ff */
[----:B------:R-:W-:Y:S02]  /*0e60*/  IADD3 R80, P1, R36, -0x100, RZ ;  /* 0xffffff0024507810 */ /* 0x000fe40007f3e0ff */
[----:B------:R-:W-:Y:S02]  /*0e70*/  IADD3 R84, P3, R38, -0x100, RZ ;  /* 0xffffff0026547810 */ /* 0x000fe40007f7e0ff */
[C---:B------:R-:W-:Y:S02]  /*0e80*/  IADD3.X R79, R37.reuse, -0x1, RZ, P0, !PT ;  /* 0xffffffff254f7810 */ /* 0x040fe400007fe4ff */
[C---:B------:R-:W-:Y:S02]  /*0e90*/  IADD3.X R81, R37.reuse, -0x1, RZ, P1, !PT ;  /* 0xffffffff25517810 */ /* 0x040fe40000ffe4ff */
[----:B------:R-:W-:-:S02]  /*0ea0*/  IADD3.X R83, R37, -0x1, RZ, P2, !PT ;  /* 0xffffffff25537810 */ /* 0x000fc400017fe4ff */
[----:B------:R-:W-:Y:S01]  /*0eb0*/  IADD3.X R85, R39, -0x1, RZ, P3, !PT ;  /* 0xffffffff27557810 */ /* 0x000fe20001ffe4ff */
[----:B------:R-:W-:Y:S01]  /*0ec0*/  CS2R R36, SRZ ;  /* 0x0000000000247805 */ /* 0x000fe2000001ff00 */
[----:B------:R-:W-:Y:S02]  /*0ed0*/  CS2R R38, SRZ ;  /* 0x0000000000267805 */ /* 0x000fe4000001ff00 */
.L_x_8720:
[----:B------:R-:W-:Y:S01]  /*0ee0*/  SHF.R.S32.HI R109, RZ, 0x1f, R91 ;  /* 0x0000001fff6d7819 */ /* 0x000fe2000001145b */
[----:B------:R-:W-:Y:S01]  /*0ef0*/  IMAD.WIDE.U32 R44, R91, c[0x0][0x1a0], RZ ;  /* 0x000068005b2c7a25 */ /* 0x000fe200078e00ff */
[----:B------:R-:W-:-:S03]  /*0f00*/  SHF.L.U32 R2, R14, 0x4, RZ ;  /* 0x000000040e027819 */ /* 0x000fc600000006ff */
[----:B------:R-:W-:Y:S01]  /*0f10*/  IMAD R0, R109, c[0x0][0x1a0], RZ ;  /* 0x000068006d007a24 */ /* 0x000fe200078e02ff */
[----:B------:R-:W-:-:S03]  /*0f20*/  LEA R47, P0, R44, R12, 0x2 ;  /* 0x0000000c2c2f7211 */ /* 0x000fc600078010ff */
[----:B------:R-:W-:Y:S01]  /*0f30*/  IMAD R49, R91, c[0x0][0x1a4], R0 ;  /* 0x000069005b317a24 */ /* 0x000fe200078e0200 */
[----:B------:R-:W-:Y:S02]  /*0f40*/  SHF.L.U64.HI R0, R14, 0x4, R5 ;  /* 0x000000040e007819 */ /* 0x000fe40000010205 */
[----:B------:R-:W-:Y:S02]  /*0f50*/  IADD3 R46, P1, R2, R47, RZ ;  /* 0x0000002f022e7210 */ /* 0x000fe40007f3e0ff */
[----:B------:R-:W-:-:S04]  /*0f60*/  IADD3 R45, R45, R49, RZ ;  /* 0x000000312d2d7210 */ /* 0x000fc80007ffe0ff */
[----:B------:R-:W-:-:S04]  /*0f70*/  LEA.HI.X R45, R44, R10, R45, 0x2, P0 ;  /* 0x0000000a2c2d7211 */ /* 0x000fc800000f142d */
[----:B------:R-:W-:-:S06]  /*0f80*/  IADD3.X R47, R45, R0, RZ, P1, !PT ;  /* 0x000000002d2f7210 */ /* 0x000fcc0000ffe4ff */
[----:B--2---:R-:W2:Y:S01]  /*0f90*/  LDG.E.128 R44, [R46.64] ;  /* 0x000000062e2c7981 */ /* 0x004ea2000c1e1d00 */
[----:B------:R-:W-:Y:S01]  /*0fa0*/  MOV R48, R64 ;  /* 0x0000004000307202 */ /* 0x000fe20000000f00 */
[C---:B------:R-:W-:Y:S01]  /*0fb0*/  IMAD R54, R109.reuse, c[0x0][0x188], RZ ;  /* 0x000062006d367a24 */ /* 0x040fe200078e02ff */
[----:B------:R-:W-:Y:S01]  /*0fc0*/  MOV R49, R3 ;  /* 0x0000000300317202 */ /* 0x000fe20000000f00 */
[----:B------:R-:W-:Y:S02]  /*0fd0*/  IMAD R92, R109, c[0x0][0x1c0], RZ ;  /* 0x000070006d5c7a24 */ /* 0x000fe400078e02ff */
[----:B------:R-:W-:-:S04]  /*0fe0*/  IMAD.WIDE.U32 R50, R91, c[0x0][0x1c0], RZ ;  /* 0x000070005b327a25 */ /* 0x000fc800078e00ff */
[----:B------:R-:W-:Y:S01]  /*0ff0*/  IMAD.WIDE.U32 R52, R91, c[0x0][0x188], R48 ;  /* 0x000062005b347a25 */ /* 0x000fe200078e0030 */
[----:B------:R-:W-:-:S03]  /*1000*/  LEA R55, P1, R50, R9, 0x2 ;  /* 0x0000000932377211 */ /* 0x000fc600078210ff */
[C---:B------:R-:W-:Y:S01]  /*1010*/  IMAD R49, R91.reuse, c[0x0][0x18c], R54 ;  /* 0x000063005b317a24 */ /* 0x040fe200078e0236 */
[----:B------:R-:W-:Y:S01]  /*1020*/  LEA R48, P0, R52, c[0x0][0x220], 0x2 ;  /* 0x0000880034307a11 */ /* 0x000fe200078010ff */
[----:B------:R-:W-:-:S03]  /*1030*/  IMAD R93, R91, c[0x0][0x1c4], R92 ;  /* 0x000071005b5d7a24 */ /* 0x000fc600078e025c */
[----:B------:R-:W-:Y:S02]  /*1040*/  IADD3 R49, R53, R49, RZ ;  /* 0x0000003135317210 */ /* 0x000fe40007ffe0ff */
[----:B------:R-:W-:Y:S02]  /*1050*/  IADD3 R51, R51, R93, RZ ;  /* 0x0000005d33337210 */ /* 0x000fe40007ffe0ff */
[----:B------:R-:W-:Y:S02]  /*1060*/  LEA.HI.X R49, R52, c[0x0][0x224], R49, 0x2, P0 ;  /* 0x0000890034317a11 */ /* 0x000fe400000f1431 */
[----:B------:R-:W-:Y:S02]  /*1070*/  LEA.HI.X R51, R50, R8, R51, 0x2, P1 ;  /* 0x0000000832337211 */ /* 0x000fe400008f1433 */
[----:B------:R-:W-:Y:S01]  /*1080*/  IADD3 R52, P0, R2, R55, RZ ;  /* 0x0000003702347210 */ /* 0x000fe20007f1e0ff */
[----:B---3--:R-:W3:Y:S03]  /*1090*/  LDG.E R94, [R48.64] ;  /* 0x00000006305e7981 */ /* 0x008ee6000c1e1900 */
[----:B------:R-:W-:Y:S01]  /*10a0*/  IADD3.X R53, R51, R0, RZ, P0, !PT ;  /* 0x0000000033357210 */ /* 0x000fe200007fe4ff */
[----:B--2---:R0:W-:Y:S01]  /*10b0*/  STS.128 [R11.X16], R44 ;  /* 0x0000002c0b007388 */ /* 0x0041e2000000cc00 */
[----:B------:R-:W-:-:S06]  /*10c0*/  NOP ;  /* 0x0000000000007918 */ /* 0x000fcc0000000000 */
[----:B------:R-:W2:Y:S01]  /*10d0*/  LDG.E.128 R52, [R52.64] ;  /* 0x0000000634347981 */ /* 0x000ea2000c1e1d00 */
[C---:B------:R-:W-:Y:S01]  /*10e0*/  ISETP.GT.AND P0, PT, R7.reuse, 0x1, PT ;  /* 0x000000010700780c */ /* 0x040fe20003f04270 */
[----:B------:R-:W-:Y:S01]  /*10f0*/  FADD.FTZ R97, R28, R70 ;  /* 0x000000461c617221 */ /* 0x000fe20000010000 */
[----:B------:R-:W-:Y:S02]  /*1100*/  IADD3 R105, R7, -0x1, RZ ;  /* 0xffffffff07697810 */ /* 0x000fe40007ffe0ff */
[----:B------:R-:W-:Y:S02]  /*1110*/  ISETP.EQ.AND P0, PT, R6, RZ, P0 ;  /* 0x000000ff0600720c */ /* 0x000fe40000702270 */
[----:B------:R-:W-:-:S04]  /*1120*/  LEA.HI R50, R105, R105, RZ, 0x1 ;  /* 0x0000006969327211 */ /* 0x000fc800078f08ff */
[----:B------:R-:W-:Y:S01]  /*1130*/  LOP3.LUT R50, R50, 0xfffffe, RZ, 0xc0, !PT ;  /* 0x00fffffe32327812 */ /* 0x000fe200078ec0ff */
[----:B---3--:R-:W-:-:S04]  /*1140*/  FMUL.FTZ R101, R94, 1.4426950216293334961 ;  /* 0x3fb8aa3b5e657820 */ /* 0x008fc80000410000 */
[----:B------:R-:W-:Y:S01]  /*1150*/  FMUL.FTZ R100, R101, R97 ;  /* 0x0000006165647220 */ /* 0x000fe20000410000 */
[----:B------:R-:W-:-:S05]  /*1160*/  IADD3 R50, R105, -R50, RZ ;  /* 0x8000003269327210 */ /* 0x000fca0007ffe0ff */
[----:B------:R-:W-:Y:S01]  /*1170*/  MUFU.EX2 R100, R100 ;  /* 0x0000006400647308 */ /* 0x000fe20000000800 */
[----:B0-----:R-:W-:Y:S02]  /*1180*/  @P0 IADD3 R44, R7, -0x2, RZ ;  /* 0xfffffffe072c0810 */ /* 0x001fe40007ffe0ff */
[----:B------:R-:W-:Y:S02]  /*1190*/  ISETP.NE.AND P1, PT, R14, RZ, PT ;  /* 0x000000ff0e00720c */ /* 0x000fe40003f25270 */
[----:B------:R-:W-:Y:S01]  /*11a0*/  LEA R45, R50, R91, 0x8 ;  /* 0x0000005b322d7211 */ /* 0x000fe200078e40ff */
[----:B------:R-:W-:-:S03]  /*11b0*/  @P0 IMAD R93, R44, c[0x0][0x16c], R91 ;  /* 0x00005b002c5d0a24 */ /* 0x000fc600078e025b */
[----:B------:R-:W-:Y:S02]  /*11c0*/  SEL R103, R45, R4, !P1 ;  /* 0x000000042d677207 */ /* 0x000fe40004800000 */
[----:B------:R-:W-:Y:S01]  /*11d0*/  LDS.128 R44, [R11.X16] ;  /* 0x000000000b2c7984 */ /* 0x000fe2000000cc00 */
[----:B------:R-:W-:Y:S01]  /*11e0*/  ISETP.NE.AND P2, PT, R14, 0x1f, PT ;  /* 0x0000001f0e00780c */ /* 0x000fe20003f45270 */
[--C-:B------:R-:W-:Y:S02]  /*11f0*/  FADD.FTZ R98, R29, R70.reuse ;  /* 0x000000461d627221 */ /* 0x100fe40000010000 */
[--C-:B------:R-:W-:Y:S02]  /*1200*/  FADD.FTZ R96, R31, R70.reuse ;  /* 0x000000461f607221 */ /* 0x100fe40000010000 */
[----:B------:R-:W-:Y:S02]  /*1210*/  FMUL.FTZ R107, R101, R98 ;  /* 0x00000062656b7220 */ /* 0x000fe40000410000 */
[----:B------:R-:W-:-:S04]  /*1220*/  FADD.FTZ R99, R30, R70 ;  /* 0x000000461e637221 */ /* 0x000fc80000010000 */
[----:B------:R-:W0:Y:S01]  /*1230*/  MUFU.EX2 R107, R107 ;  /* 0x0000006b006b7308 */ /* 0x000e220000000800 */
[----:B------:R-:W-:Y:S01]  /*1240*/  MOV R102, RZ ;  /* 0x000000ff00667202 */ /* 0x000fe20000000f00 */
[----:B------:R-:W-:Y:S01]  /*1250*/  @P0 IMAD.WIDE R92, R93, 0x8, R58 ;  /* 0x000000085d5c0825 */ /* 0x000fe200078e023a */
[----:B------:R-:W-:Y:S03]  /*1260*/  BSSY B0, `(.L_x_8708) ;  /* 0x0000021000007945 */ /* 0x000fe60003800000 */
[----:B0-----:R-:W-:Y:S01]  /*1270*/  FMUL.FTZ R111, R100, R107 ;  /* 0x0000006b646f7220 */ /* 0x001fe20000410000 */
[----:B--2---:R0:W-:Y:S01]  /*1280*/  STS.128 [R11.X16+0x200], R52 ;  /* 0x000200340b007388 */ /* 0x0041e2000000cc00 */
[----:B------:R-:W-:-:S06]  /*1290*/  NOP ;  /* 0x0000000000007918 */ /* 0x000fcc0000000000 */
[----:B-1----:R-:W1:Y:S04]  /*12a0*/  LDS.128 R48, [R11.X16+0x200] ;  /* 0x000200000b307984 */ /* 0x002e68000000cc00 */
[----:B------:R2:W-:Y:S04]  /*12b0*/  STS [R103.X4+0xa38], R100 ;  /* 0x000a386467007388 */ /* 0x0005e80000004800 */
[----:B------:R-:W-:Y:S01]  /*12c0*/  BAR.SYNC.DEFER_BLOCKING 0x0 ;  /* 0x0000000000007b1d */ /* 0x000fe20000010000 */
[C---:B0-----:R-:W-:Y:S02]  /*12d0*/  FMUL.FTZ R52, R101.reuse, R96 ;  /* 0x0000006065347220 */ /* 0x041fe40000410000 */
[----:B------:R-:W-:-:S03]  /*12e0*/  FMUL.FTZ R55, R101, R99 ;  /* 0x0000006365377220 */ /* 0x000fc60000410000 */
[----:B------:R0:W3:Y:S01]  /*12f0*/  @P2 LDS R104, [R14.X4+0x123c] ;  /* 0x00123c000e682984 */ /* 0x0000e20000004800 */
[----:B------:R-:W4:Y:S01]  /*1300*/  MUFU.EX2 R52, R52 ;  /* 0x0000003400347308 */ /* 0x000f220000000800 */
[----:B------:R-:W-:Y:S02]  /*1310*/  FMUL.FTZ R54, R25, R88 ;  /* 0x0000005819367220 */ /* 0x000fe40000410000 */
[----:B------:R0:W5:Y:S01]  /*1320*/  @P0 LDG.E R102, [R92.64+0x4] ;  /* 0x000004065c660981 */ /* 0x000162000c1e1900 */
[----:B-1----:R-:W-:-:S04]  /*1330*/  FMUL.FTZ R101, R34, R50 ;  /* 0x0000003222657220 */ /* 0x002fc80000410000 */
[----:B------:R1:W1:Y:S01]  /*1340*/  MUFU.EX2 R50, R55 ;  /* 0x0000003700327308 */ /* 0x0002620000000800 */
[----:B------:R-:W-:Y:S02]  /*1350*/  FMUL.FTZ R53, R33, R49 ;  /* 0x0000003121357220 */ /* 0x000fe40000410000 */
[----:B--2---:R-:W-:Y:S02]  /*1360*/  FMUL.FTZ R103, R35, R51 ;  /* 0x0000003323677220 */ /* 0x004fe40000410000 */
[----:B------:R-:W-:Y:S02]  /*1370*/  FMUL.FTZ R49, R24, R89 ;  /* 0x0000005918317220 */ /* 0x000fe40000410000 */
[----:B------:R-:W-:Y:S02]  /*1380*/  FMUL.FTZ R51, R26, R87 ;  /* 0x000000571a337220 */ /* 0x000fe40000410000 */
[----:B------:R-:W-:Y:S02]  /*1390*/  FMUL.FTZ R48, R32, R48 ;  /* 0x0000003020307220 */ /* 0x000fe40000410000 */
[----:B0-----:R-:W-:-:S02]  /*13a0*/  FMUL.FTZ R92, R27, R86 ;  /* 0x000000561b5c7220 */ /* 0x001fc40000410000 */
[----:B------:R-:W-:Y:S02]  /*13b0*/  FMUL.FTZ R49, R49, R44 ;  /* 0x0000002c31317220 */ /* 0x000fe40000410000 */
[----:B------:R-:W-:Y:S02]  /*13c0*/  FMUL.FTZ R54, R54, R45 ;  /* 0x0000002d36367220 */ /* 0x000fe40000410000 */
[----:B------:R-:W-:Y:S02]  /*13d0*/  FMUL.FTZ R51, R51, R46 ;  /* 0x0000002e33337220 */ /* 0x000fe40000410000 */
[----:B----4-:R-:W-:Y:S01]  /*13e0*/  FFMA.FTZ R108, R52, R103, R101 ;  /* 0x00000067346c7223 */ /* 0x010fe20000010065 */
[----:B------:R-:W-:Y:S05]  /*13f0*/  @P2 BRA `(.L_x_8709) ;  /* 0x0000007000002947 */ /* 0x000fea0003800000 */
[----:B-1----:R-:W-:-:S13]  /*1400*/  ISETP.NE.AND P0, PT, R7, c[0x0][0x174], PT ;  /* 0x00005d0007007a0c */ /* 0x002fda0003f05270 */
[----:B------:R-:W-:-:S04]  /*1410*/  @P0 LEA.HI R55, R7, R7, RZ, 0x1 ;  /* 0x0000000707370211 */ /* 0x000fc800078f08ff */
[----:B---3--:R-:W-:-:S04]  /*1420*/  @P0 LOP3.LUT R104, R55, 0xfffffe, RZ, 0xc0, !PT ;  /* 0x00fffffe37680812 */ /* 0x008fc800078ec0ff */
[----:B------:R-:W-:Y:S01]  /*1430*/  @P0 IADD3 R106, -R104, R7, RZ ;  /* 0x00000007686a0210 */ /* 0x000fe20007ffe1ff */
[----:B------:R-:W-:-:S03]  /*1440*/  HFMA2.MMA R104, -RZ, RZ, 1.875, 0 ;  /* 0x3f800000ff687435 */ /* 0x000fc600000001ff */
[----:B------:R-:W-:-:S07]  /*1450*/  @P0 LEA R106, R106, R91, 0x8 ;  /* 0x0000005b6a6a0211 */ /* 0x000fce00078e40ff */
[----:B------:R0:W1:Y:S02]  /*1460*/  @P0 LDS R104, [R106.X4+0xa38] ;  /* 0x000a38006a680984 */ /* 0x0000640000004800 */
.L_x_8709:
[----:B-1----:R-:W-:Y:S05]  /*1470*/  BSYNC B0 ;  /* 0x0000000000007941 */ /* 0x002fea0003800000 */
.L_x_8708:
[----:B---3--:R-:W-:Y:S01]  /*1480*/  FMUL.FTZ R113, R52, R104 ;  /* 0x0000006834717220 */ /* 0x008fe20000410000 */
[----:B------:R-:W-:Y:S01]  /*1490*/  ISETP.NE.AND P3, PT, R6, 0x1f, PT ;  /* 0x0000001f0600780c */ /* 0x000fe20003f65270 */
[----:B------:R-:W-:Y:S01]  /*14a0*/  FFMA.FTZ R93, R49, R107, R54 ;  /* 0x0000006b315d7223 */ /* 0x000fe20000010036 */
[----:B------:R-:W-:Y:S01]  /*14b0*/  ISETP.GE.AND P0, PT, R11, 0x1, PT ;  /* 0x000000010b00780c */ /* 0x000fe20003f06270 */
[----:B------:R-:W-:Y:S01]  /*14c0*/  FFMA.FTZ R108, R50, R108, R53 ;  /* 0x0000006c326c7223 */ /* 0x000fe20000010035 */
[----:B------:R-:W-:Y:S01]  /*14d0*/  ISETP.GE.U32.AND P4, PT, R6, 0x18, PT ;  /* 0x000000180600780c */ /* 0x000fe20003f86070 */
[C---:B0-----:R-:W-:Y:S01]  /*14e0*/  FMUL.FTZ R106, R50.reuse, R113 ;  /* 0x00000071326a7220 */ /* 0x041fe20000410000 */
[----:B------:R-:W-:Y:S01]  /*14f0*/  BSSY B0, `(.L_x_8710) ;  /* 0x000008c000007945 */ /* 0x000fe20003800000 */
[C---:B------:R-:W-:Y:S02]  /*1500*/  FFMA.FTZ R113, R50.reuse, R93, R51 ;  /* 0x0000005d32717223 */ /* 0x040fe40000010033 */
[----:B------:R-:W-:-:S02]  /*1510*/  FMUL.FTZ R93, R50, R111 ;  /* 0x0000006f325d7220 */ /* 0x000fc40000410000 */
        /* <DEDUP_REMOVED lines=30> */
[----:B------:R-:W-:Y:S01]  /*1700*/  SHF.L.U32 R110, R91, 0x3, RZ ;  /* 0x000000035b6e7819 */ /* 0x000fe200000006ff */
[----:B-1----:R-:W-:-:S03]  /*1710*/  @!P3 FMUL.FTZ R106, R106, R115 ;  /* 0x000000736a6ab220 */ /* 0x002fc60000410000 */
[----:B------:R-:W0:Y:S01]  /*1720*/  SHFL.DOWN PT, R114, R111, 0x8, 0x1f ;  /* 0x09001f006f727f89 */ /* 0x000e2200000e0000 */
[----:B------:R-:W-:Y:S02]  /*1730*/  ISETP.GE.AND P3, PT, R11, 0x8, PT ;  /* 0x000000080b00780c */ /* 0x000fe40003f66270 */
[C---:B--2---:R-:W-:Y:S01]  /*1740*/  @P0 FFMA.FTZ R113, R108.reuse, R92, R113 ;  /* 0x0000005c6c710223 */ /* 0x044fe20000010071 */
[----:B------:R-:W1:Y:S01]  /*1750*/  SHFL.DOWN PT, R117, R106, 0x8, 0x1f ;  /* 0x09001f006a757f89 */ /* 0x000e6200000e0000 */
[----:B------:R-:W-:Y:S01]  /*1760*/  HFMA2.MMA R92, -RZ, RZ, 1.875, 0 ;  /* 0x3f800000ff5c7435 */ /* 0x000fe200000001ff */
[----:B---3--:R-:W-:Y:S01]  /*1770*/  @P0 FMUL.FTZ R108, R108, R93 ;  /* 0x0000005d6c6c0220 */ /* 0x008fe20000410000 */
[----:B------:R-:W-:Y:S01]  /*1780*/  ISETP.GE.AND P0, PT, R7, c[0x0][0x174], PT ;  /* 0x00005d0007007a0c */ /* 0x000fe20003f06270 */
[----:B------:R-:W2:Y:S01]  /*1790*/  SHFL.UP PT, R112, R113, 0x8, RZ ;  /* 0x0500000071707989 */ /* 0x000ea200000e00ff */
[----:B------:R-:W-:Y:S02]  /*17a0*/  MOV R93, RZ ;  /* 0x000000ff005d7202 */ /* 0x000fe40000000f00 */
        /* <DEDUP_REMOVED lines=25> */
[----:B------:R-:W3:Y:S01]  /*1940*/  SHFL.IDX PT, R114, R106, RZ, 0x1f ;  /* 0x00001fff6a727589 */ /* 0x000ee200000e0000 */
[----:B0-----:R-:W-:Y:S01]  /*1950*/  @P2 FFMA.FTZ R116, R117, R116, R118 ;  /* 0x0000007475742223 */ /* 0x001fe20000010076 */
[----:B------:R-:W-:-:S03]  /*1960*/  MOV R117, c[0x0][0x174] ;  /* 0x00005d0000757a02 */ /* 0x000fc60000000f00 */
[----:B------:R-:W-:Y:S01]  /*1970*/  FFMA.FTZ R103, R116, R104, R103 ;  /* 0x0000006874677223 */ /* 0x000fe20000010067 */
[----:B------:R-:W-:Y:S02]  /*1980*/  SHF.L.U64.HI R116, R90, 0x2, R95 ;  /* 0x000000025a747819 */ /* 0x000fe4000001025f */
[----:B------:R-:W-:Y:S01]  /*1990*/  LEA R117, R117, UR4, 0x7 ;  /* 0x0000000475757c11 */ /* 0x000fe2000f8e38ff */
[----:B------:R-:W-:Y:S02]  /*19a0*/  FFMA.FTZ R101, R52, R103, R101 ;  /* 0x0000006734657223 */ /* 0x000fe40000010065 */
[----:B-1----:R-:W-:-:S04]  /*19b0*/  @P1 FFMA.FTZ R112, R108, R112, R113 ;  /* 0x000000706c701223 */ /* 0x002fc80000010071 */
[----:B------:R-:W-:Y:S01]  /*19c0*/  FFMA.FTZ R112, R100, R112, R49 ;  /* 0x0000007064707223 */ /* 0x000fe20000010031 */
[----:B------:R-:W-:Y:S01]  /*19d0*/  LEA R100, R105, R14, 0x7 ;  /* 0x0000000e69647211 */ /* 0x000fe200078e38ff */
[----:B------:R-:W-:Y:S02]  /*19e0*/  FFMA.FTZ R105, R50, R101, R53 ;  /* 0x0000006532697223 */ /* 0x000fe40000010035 */
[C---:B------:R-:W-:Y:S01]  /*19f0*/  FFMA.FTZ R53, R107.reuse, R112, R54 ;  /* 0x000000706b357223 */ /* 0x040fe20000010036 */
[----:B------:R-:W-:Y:S01]  /*1a00*/  IADD3 R108, -R100, c[0x0][0x168], RZ ;  /* 0x00005a00646c7a10 */ /* 0x000fe20007ffe1ff */
[----:B------:R-:W-:Y:S02]  /*1a10*/  FFMA.FTZ R107, R107, R105, R48 ;  /* 0x000000696b6b7223 */ /* 0x000fe40000010030 */
[----:B------:R-:W-:Y:S01]  /*1a20*/  FADD.FTZ R100, -R49, R112 ;  /* 0x0000007031647221 */ /* 0x000fe20000010100 */
[C---:B------:R-:W-:Y:S01]  /*1a30*/  ISETP.GE.AND P1, PT, R108.reuse, 0x1, PT ;  /* 0x000000016c00780c */ /* 0x040fe20003f26270 */
[----:B------:R-:W-:Y:S01]  /*1a40*/  FMUL.FTZ R113, R107, R97 ;  /* 0x000000616b717220 */ /* 0x000fe20000410000 */
[----:B------:R-:W-:Y:S01]  /*1a50*/  ISETP.GE.AND P2, PT, R108, 0x21, PT ;  /* 0x000000216c00780c */ /* 0x000fe20003f46270 */
[----:B--2---:R-:W-:Y:S01]  /*1a60*/  FFMA.FTZ R111, R50, R53, R51 ;  /* 0x00000035326f7223 */ /* 0x004fe20000010033 */
[----:B------:R-:W-:Y:S01]  /*1a70*/  ISETP.GE.AND P3, PT, R108, 0x41, PT ;  /* 0x000000416c00780c */ /* 0x000fe20003f66270 */
[----:B------:R-:W-:Y:S01]  /*1a80*/  FADD.FTZ R102, -R54, R53 ;  /* 0x0000003536667221 */ /* 0x000fe20000010100 */
[----:B------:R-:W-:Y:S01]  /*1a90*/  ISETP.GE.AND P4, PT, R108, 0x61, PT ;  /* 0x000000616c00780c */ /* 0x000fe20003f86270 */
[----:B------:R-:W-:-:S02]  /*1aa0*/  FMUL.FTZ R48, R105, R98 ;  /* 0x0000006269307220 */ /* 0x000fc40000410000 */
[----:B------:R-:W-:Y:S02]  /*1ab0*/  FFMA.FTZ R49, R100, R113, RZ ;  /* 0x0000007164317223 */ /* 0x000fe400000100ff */
[C---:B---3--:R-:W-:Y:S02]  /*1ac0*/  FFMA.FTZ R93, R114.reuse, R93, R115 ;  /* 0x0000005d725d7223 */ /* 0x048fe40000010073 */
[----:B------:R-:W-:Y:S02]  /*1ad0*/  FMUL.FTZ R92, R114, R92 ;  /* 0x0000005c725c7220 */ /* 0x000fe40000410000 */
[----:B------:R-:W-:Y:S02]  /*1ae0*/  FADD.FTZ R104, -R51, R111 ;  /* 0x0000006f33687221 */ /* 0x000fe40000010100 */
[----:B------:R-:W-:Y:S01]  /*1af0*/  FMUL.FTZ R115, R101, R99 ;  /* 0x0000006365737220 */ /* 0x000fe20000410000 */
[----:B------:R0:W-:Y:S01]  /*1b00*/  @!P0 STS.64 [R110+0x12b8], R92 ;  /* 0x0012b85c6e008388 */ /* 0x0001e20000000a00 */
[----:B------:R-:W-:-:S02]  /*1b10*/  FFMA.FTZ R49, R102, R48, R49 ;  /* 0x0000003066317223 */ /* 0x000fc40000010031 */
[----:B------:R-:W-:Y:S02]  /*1b20*/  FFMA.FTZ R114, R52, R111, R55 ;  /* 0x0000006f34727223 */ /* 0x000fe40000010037 */
[----:B------:R-:W-:Y:S02]  /*1b30*/  FMUL.FTZ R52, R103, R96 ;  /* 0x0000006067347220 */ /* 0x000fe40000410000 */
[-C--:B------:R-:W-:Y:S02]  /*1b40*/  FFMA.FTZ R54, R104, R115.reuse, R49 ;  /* 0x0000007368367223 */ /* 0x080fe40000010031 */
[----:B------:R-:W-:Y:S02]  /*1b50*/  FMUL.FTZ R49, R25, R48 ;  /* 0x0000003019317220 */ /* 0x000fe40000410000 */
[----:B------:R-:W-:Y:S02]  /*1b60*/  FMUL.FTZ R51, R27, R52 ;  /* 0x000000341b337220 */ /* 0x000fe40000410000 */
[----:B------:R-:W-:-:S02]  /*1b70*/  FMUL.FTZ R50, R26, R115 ;  /* 0x000000731a327220 */ /* 0x000fc40000410000 */
[----:B------:R-:W-:Y:S01]  /*1b80*/  FMUL.FTZ R48, R24, R113 ;  /* 0x0000007118307220 */ /* 0x000fe20000410000 */
[----:B------:R-:W-:Y:S01]  /*1b90*/  SHF.L.U32 R113, R90, 0x2, RZ ;  /* 0x000000025a717819 */ /* 0x000fe200000006ff */
[----:B------:R-:W-:Y:S02]  /*1ba0*/  FADD.FTZ R106, -R55, R114 ;  /* 0x00000072376a7221 */ /* 0x000fe40000010100 */
[----:B------:R-:W-:Y:S01]  /*1bb0*/  FMUL.FTZ R53, R33, R53 ;  /* 0x0000003521357220 */ /* 0x000fe20000410000 */
[----:B------:R1:W-:Y:S01]  /*1bc0*/  STS.128 [R2+0x400], R48 ;  /* 0x0004003002007388 */ /* 0x0003e20000000c00 */
[----:B------:R-:W-:Y:S02]  /*1bd0*/  FMUL.FTZ R55, R106, R52 ;  /* 0x000000346a377220 */ /* 0x000fe40000410000 */
[----:B------:R-:W-:Y:S01]  /*1be0*/  FMUL.FTZ R52, R32, R112 ;  /* 0x0000007020347220 */ /* 0x000fe20000410000 */
[----:B------:R-:W-:Y:S01]  /*1bf0*/  BAR.SYNC.DEFER_BLOCKING 0x0 ;  /* 0x0000000000007b1d */ /* 0x000fe20000010000 */
[----:B------:R-:W-:-:S02]  /*1c00*/  FADD.FTZ R108, R54, R55 ;  /* 0x00000037366c7221 */ /* 0x000fc40000010000 */
[----:B------:R-:W-:Y:S02]  /*1c10*/  FMUL.FTZ R54, R34, R111 ;  /* 0x0000006f22367220 */ /* 0x000fe40000410000 */
[----:B------:R-:W-:Y:S02]  /*1c20*/  FMUL.FTZ R55, R35, R114 ;  /* 0x0000007223377220 */ /* 0x000fe40000410000 */
[C---:B0-----:R-:W-:Y:S02]  /*1c30*/  IMAD R110, R116.reuse, c[0x0][0x2b0], RZ ;  /* 0x0000ac00746e7a24 */ /* 0x041fe400078e02ff */
[----:B------:R-:W-:Y:S01]  /*1c40*/  IMAD R112, R116, c[0x0][0x2d0], RZ ;  /* 0x0000b40074707a24 */ /* 0x000fe200078e02ff */
[----:B------:R1:W0:Y:S04]  /*1c50*/  LDS R111, [R14.X4+0x400] ;  /* 0x000400000e6f7984 */ /* 0x0002280000004800 */
[----:B------:R1:W2:Y:S04]  /*1c60*/  LDS R115, [R14.X4+0x480] ;  /* 0x000480000e737984 */ /* 0x0002a80000004800 */
[----:B------:R1:W3:Y:S04]  /*1c70*/  LDS R93, [R14.X4+0x500] ;  /* 0x000500000e5d7984 */ /* 0x0002e80000004800 */
[----:B------:R1:W4:Y:S04]  /*1c80*/  LDS R92, [R14.X4+0x580] ;  /* 0x000580000e5c7984 */ /* 0x0003280000004800 */
[----:B------:R1:W-:Y:S04]  /*1c90*/  STS.128 [R2+0x600], R52 ;  /* 0x0006003402007388 */ /* 0x0003e80000000c00 */
[----:B------:R-:W-:Y:S06]  /*1ca0*/  BAR.SYNC.DEFER_BLOCKING 0x0 ;  /* 0x0000000000007b1d */ /* 0x000fec0000010000 */
[----:B------:R-:W-:Y:S05]  /*1cb0*/  @!P1 BRA `(.L_x_8711) ;  /* 0x000000f000009947 */ /* 0x000fea0003800000 */
[----:B------:R-:W5:Y:S01]  /*1cc0*/  LDS R119, [R14.X4+0x600] ;  /* 0x000600000e777984 */ /* 0x000f620000004800 */
[----:B-1----:R-:W-:-:S02]  /*1cd0*/  IMAD R48, R109, c[0x0][0x2b0], RZ ;  /* 0x0000ac006d307a24 */ /* 0x002fc400078e02ff */
        /* <DEDUP_REMOVED lines=11> */
[----:B0-----:R0:W-:Y:S04]  /*1d90*/  RED.E.ADD.F32.FTZ.RN.STRONG.GPU [R52.64], R111 ;  /* 0x0000006f3400798e */ /* 0x0011e8000c10e786 */
[----:B-----5:R0:W-:Y:S02]  /*1da0*/  RED.E.ADD.F32.FTZ.RN.STRONG.GPU [R48.64], R119 ;  /* 0x000000773000798e */ /* 0x0201e4000c10e786 */
.L_x_8711:
[----:B------:R-:W-:Y:S05]  /*1db0*/  BSYNC B0 ;  /* 0x0000000000007941 */ /* 0x000fea0003800000 */
.L_x_8710:
[----:B-1----:R1:W4:Y:S01]  /*1dc0*/  LDS R55, [R14.X4+0x680] ;  /* 0x000680000e377984 */ /* 0x0023220000004800 */
[----:B------:R-:W-:Y:S01]  /*1dd0*/  BSSY B0, `(.L_x_8712) ;  /* 0x000000c000007945 */ /* 0x000fe20003800000 */
[C---:B------:R-:W-:Y:S02]  /*1de0*/  IMAD R109, R113.reuse, c[0x0][0x2b4], R110 ;  /* 0x0000ad00716d7a24 */ /* 0x040fe400078e026e */
[----:B0-----:R-:W-:Y:S02]  /*1df0*/  IMAD R111, R113, c[0x0][0x2d4], R112 ;  /* 0x0000b500716f7a24 */ /* 0x001fe400078e0270 */
[----:B------:R-:W-:Y:S01]  /*1e00*/  IMAD.WIDE R50, R117, 0x4, R68 ;  /* 0x0000000475327825 */ /* 0x000fe200078e0244 */
[----:B------:R-:W-:Y:S05]  /*1e10*/  @!P2 BRA `(.L_x_8713) ;  /* 0x000000700000a947 */ /* 0x000fea0003800000 */
[----:B------:R-:W-:-:S04]  /*1e20*/  IMAD.WIDE R52, R117, 0x4, R66 ;  /* 0x0000000475347825 */ /* 0x000fc800078e0242 */
[----:B------:R-:W-:-:S04]  /*1e30*/  IMAD.WIDE.U32 R48, R113, c[0x0][0x2b0], R78 ;  /* 0x0000ac0071307a25 */ /* 0x000fc800078e004e */
[----:B------:R-:W-:Y:S01]  /*1e40*/  IMAD.WIDE.U32 R52, R113, c[0x0][0x2d0], R52 ;  /* 0x0000b40071347a25 */ /* 0x000fe200078e0034 */
[----:B------:R-:W-:-:S04]  /*1e50*/  IADD3 R49, R49, R109, RZ ;  /* 0x0000006d31317210 */ /* 0x000fc80007ffe0ff */
[----:B------:R-:W-:Y:S01]  /*1e60*/  IADD3 R53, R53, R111, RZ ;  /* 0x0000006f35357210 */ /* 0x000fe20007ffe0ff */
[----:B--2---:R0:W-:Y:S04]  /*1e70*/  RED.E.ADD.F32.FTZ.RN.STRONG.GPU [R48.64], R115 ;  /* 0x000000733000798e */ /* 0x0041e8000c10e786 */
[----:B----4-:R0:W-:Y:S02]  /*1e80*/  RED.E.ADD.F32.FTZ.RN.STRONG.GPU [R52.64], R55 ;  /* 0x000000373400798e */ /* 0x0101e4000c10e786 */
.L_x_8713:
[----:B------:R-:W-:Y:S05]  /*1e90*/  BSYNC B0 ;  /* 0x0000000000007941 */ /* 0x000fea0003800000 */
.L_x_8712:
[----:B0-2---:R0:W2:Y:S01]  /*1ea0*/  LDS R115, [R14.X4+0x700] ;  /* 0x000700000e737984 */ /* 0x0050a20000004800 */
[----:B------:R-:W-:Y:S01]  /*1eb0*/  BSSY B0, `(.L_x_8714) ;  /* 0x000000a000007945 */ /* 0x000fe20003800000 */
[----:B------:R-:W-:-:S04]  /*1ec0*/  IMAD.WIDE.U32 R48, R113, c[0x0][0x2b0], R82 ;  /* 0x0000ac0071307a25 */ /* 0x000fc800078e0052 */
[----:B------:R-:W-:Y:S01]  /*1ed0*/  IMAD.WIDE.U32 R50, R113, c[0x0][0x2d0], R50 ;  /* 0x0000b40071327a25 */ /* 0x000fe200078e0032 */
[----:B------:R-:W-:Y:S05]  /*1ee0*/  @!P3 BRA `(.L_x_8715) ;  /* 0x000000600000b947 */ /* 0x000fea0003800000 */
[----:B----4-:R-:W-:-:S04]  /*1ef0*/  IMAD.WIDE.U32 R54, R113, c[0x0][0x2b0], R80 ;  /* 0x0000ac0071367a25 */ /* 0x010fc800078e0050 */
[----:B------:R-:W-:Y:S01]  /*1f00*/  IMAD.WIDE.U32 R52, R113, c[0x0][0x2d0], R84 ;  /* 0x0000b40071347a25 */ /* 0x000fe200078e0054 */
[----:B------:R-:W-:-:S04]  /*1f10*/  IADD3 R55, R109, R55, RZ ;  /* 0x000000376d377210 */ /* 0x000fc80007ffe0ff */
[----:B------:R-:W-:Y:S01]  /*1f20*/  IADD3 R53, R111, R53, RZ ;  /* 0x000000356f357210 */ /* 0x000fe20007ffe0ff */
[----:B---3--:R3:W-:Y:S04]  /*1f30*/  RED.E.ADD.F32.FTZ.RN.STRONG.GPU [R54.64], R93 ;  /* 0x0000005d3600798e */ /* 0x0087e8000c10e786 */
[----:B--2---:R3:W-:Y:S02]  /*1f40*/  RED.E.ADD.F32.FTZ.RN.STRONG.GPU [R52.64], R115 ;  /* 0x000000733400798e */ /* 0x0047e4000c10e786 */
.L_x_8715:
[----:B------:R-:W-:Y:S05]  /*1f50*/  BSYNC B0 ;  /* 0x0000000000007941 */ /* 0x000fea0003800000 */
.L_x_8714:
[----:B---3--:R3:W0:Y:S01]  /*1f60*/  LDS R53, [R14.X4+0x780] ;  /* 0x000780000e357984 */ /* 0x0086220000004800 */
[----:B------:R-:W-:Y:S01]  /*1f70*/  BSSY B0, `(.L_x_8716) ;  /* 0x0000006000007945 */ /* 0x000fe20003800000 */
[----:B------:R-:W-:Y:S05]  /*1f80*/  @!P4 BRA `(.L_x_8717) ;  /* 0x000000400000c947 */ /* 0x000fea0003800000 */
[----:B------:R-:W-:Y:S02]  /*1f90*/  IADD3 R49, R109, R49, RZ ;  /* 0x000000316d317210 */ /* 0x000fe40007ffe0ff */
[----:B------:R-:W-:-:S03]  /*1fa0*/  IADD3 R51, R111, R51, RZ ;  /* 0x000000336f337210 */ /* 0x000fc60007ffe0ff */
[----:B----4-:R4:W-:Y:S04]  /*1fb0*/  RED.E.ADD.F32.FTZ.RN.STRONG.GPU [R48.64], R92 ;  /* 0x0000005c3000798e */ /* 0x0109e8000c10e786 */
[----:B0-----:R4:W-:Y:S02]  /*1fc0*/  RED.E.ADD.F32.FTZ.RN.STRONG.GPU [R50.64], R53 ;  /* 0x000000353200798e */ /* 0x0019e4000c10e786 */
.L_x_8717:
[----:B------:R-:W-:Y:S05]  /*1fd0*/  BSYNC B0 ;  /* 0x0000000000007941 */ /* 0x000fea0003800000 */
.L_x_8716:
[----:B----4-:R-:W4:Y:S01]  /*1fe0*/  SHFL.DOWN P1, R51, R108, 0x1, 0x1f ;  /* 0x08201f006c337f89 */ /* 0x010f220000020000 */
[-C--:B------:R-:W-:Y:S01]  /*1ff0*/  FMUL.FTZ R49, R94, R101.reuse ;  /* 0x000000655e317220 */ /* 0x080fe20000410000 */
[----:B------:R-:W-:Y:S01]  /*2000*/  BSSY B0, `(.L_x_8718) ;  /* 0x000002a000007945 */ /* 0x000fe20003800000 */
[----:B------:R-:W-:Y:S02]  /*2010*/  FMUL.FTZ R101, R46, R101 ;  /* 0x000000652e657220 */ /* 0x000fe40000410000 */
[----:B------:R-:W-:Y:S02]  /*2020*/  FMUL.FTZ R48, R47, R103 ;  /* 0x000000672f307220 */ /* 0x000fe40000410000 */
[----:B------:R-:W-:-:S02]  /*2030*/  FMUL.FTZ R46, R45, R105 ;  /* 0x000000692d2e7220 */ /* 0x000fc40000410000 */
[C---:B------:R-:W-:Y:S02]  /*2040*/  FMUL.FTZ R103, R94.reuse, R103 ;  /* 0x000000675e677220 */ /* 0x040fe40000410000 */
[C---:B------:R-:W-:Y:S02]  /*2050*/  FMUL.FTZ R105, R94.reuse, R105 ;  /* 0x000000695e697220 */ /* 0x040fe40000410000 */
[-C--:B------:R-:W-:Y:S02]  /*2060*/  FMUL.FTZ R45, R94, R107.reuse ;  /* 0x0000006b5e2d7220 */ /* 0x080fe40000410000 */
[----:B------:R-:W-:Y:S02]  /*2070*/  FMUL.FTZ R49, R49, R104 ;  /* 0x0000006831317220 */ /* 0x000fe40000410000 */
[----:B------:R-:W-:Y:S02]  /*2080*/  FMUL.FTZ R103, R103, R106 ;  /* 0x0000006a67677220 */ /* 0x000fe40000410000 */
[----:B------:R-:W-:-:S02]  /*2090*/  FMUL.FTZ R107, R44, R107 ;  /* 0x0000006b2c6b7220 */ /* 0x000fc40000410000 */
        /* <DEDUP_REMOVED lines=14> */
[----:B----4-:R-:W-:-:S05]  /*2180*/  @P1 FADD R50, R51, R50 ;  /* 0x0000003233321221 */ /* 0x010fca0000000000 */
[----:B0-----:R-:W0:Y:S02]  /*2190*/  SHFL.DOWN P1, R53, R50, 0x4, 0x1f ;  /* 0x08801f0032357f89 */ /* 0x001e240000020000 */
[----:B0-----:R-:W-:Y:S02]  /*21a0*/  @P1 FADD R53, R50, R53 ;  /* 0x0000003532351221 */ /* 0x001fe40000000000 */
[----:B------:R-:W-:-:S03]  /*21b0*/  FFMA.FTZ R50, R27, R48, R103 ;  /* 0x000000301b327223 */ /* 0x000fc60000010067 */
[----:B------:R-:W0:Y:S01]  /*21c0*/  SHFL.DOWN P1, R52, R53, 0x8, 0x1f ;  /* 0x09001f0035347f89 */ /* 0x000e220000020000 */
        /* <DEDUP_REMOVED lines=13> */
.L_x_8719:
[----:B0-----:R-:W-:Y:S05]  /*22a0*/  BSYNC B0 ;  /* 0x0000000000007941 */ /* 0x001fea0003800000 */
.L_x_8718:
[----:B------:R-:W-:Y:S02]  /*22b0*/  IADD3 R91, R91, 0x1, RZ ;  /* 0x000000015b5b7810 */ /* 0x000fe40007ffe0ff */
[----:B------:R-:W-:Y:S02]  /*22c0*/  IADD3 R90, P1, R90, 0x1, RZ ;  /* 0x000000015a5a7810 */ /* 0x000fe40007f3e0ff */
[----:B------:R-:W-:Y:S02]  /*22d0*/  ISETP.GE.AND P0, PT, R91, c[0x0][0x16c], PT ;  /* 0x00005b005b007a0c */ /* 0x000fe40003f06270 */
[----:B------:R-:W-:-:S11]  /*22e0*/  IADD3.X R95, RZ, R95, RZ, P1, !PT ;  /* 0x0000005fff5f7210 */ /* 0x000fd60000ffe4ff */
[----:B------:R-:W-:Y:S01]  /*22f0*/  @P0 CALL.REL.NOINC `(.L_x_8707) ;  /* 0x0000001000000944 */ /* 0x000fe20003c00000 */
[----:B------:R-:W-:Y:S05]  /*2300*/  BRA `(.L_x_8720) ;  /* 0xffffebd000007947 */ /* 0x000fea000383ffff */
.L_x_8707:
        /* <DEDUP_REMOVED lines=8> */
[----:B------:R-:W-:Y:S01]  /*2390*/  FADD.FTZ R16, R16, R36 ;  /* 0x0000002410107221 */ /* 0x000fe20000010000 */
        /* <DEDUP_REMOVED lines=9> */
[----:B------:R-:W-:Y:S01]  /*2430*/  IADD3.X R8, R8, -0x1, RZ, P1, !PT ;  /* 0xffffffff08087810 */ /* 0x000fe20000ffe4ff */
[----:B------:R-:W-:Y:S01]  /*2440*/  IMAD R31, R73, c[0x0][0x2e4], R30 ;  /* 0x0000b900491f7a24 */ /* 0x000fe200078e021e */
[----:B------:R-:W-:Y:S01]  /*2450*/  IADD3.X R13, R13, -0x1, RZ, P2, !PT ;  /* 0xffffffff0d0d7810 */ /* 0x000fe200017fe4ff */
[----:B------:R0:W-:Y:S01]  /*2460*/  STS.128 [R11.X16], R40 ;  /* 0x000000280b007388 */ /* 0x0001e2000000cc00 */
[----:B------:R-:W-:-:S06]  /*2470*/  NOP ;  /* 0x0000000000007918 */ /* 0x000fcc0000000000 */
[----:B------:R-:W4:Y:S01]  /*2480*/  LDS.128 R24, [R11.X16] ;  /* 0x000000000b187984 */ /* 0x000f22000000cc00 */
[----:B------:R-:W-:Y:S01]  /*2490*/  IMAD.WIDE.U32 R28, R73, c[0x0][0x2e0], R28 ;  /* 0x0000b800491c7a25 */ /* 0x000fe200078e001c */
[----:B------:R-:W-:Y:S02]  /*24a0*/  IADD3.X R21, R21, -0x1, RZ, P3, !PT ;  /* 0xffffffff15157810 */ /* 0x000fe40001ffe4ff */
[----:B------:R-:W-:Y:S02]  /*24b0*/  IADD3.X R17, R17, -0x1, RZ, P4, !PT ;  /* 0xffffffff11117810 */ /* 0x000fe400027fe4ff */
[----:B------:R-:W-:Y:S02]  /*24c0*/  IADD3 R29, R29, R31, RZ ;  /* 0x0000001f1d1d7210 */ /* 0x000fe40007ffe0ff */
[----:B------:R-:W-:Y:S01]  /*24d0*/  LEA R35, P0, R28, c[0x0][0x330], 0x2 ;  /* 0x0000cc001c237a11 */ /* 0x000fe200078010ff */
[----:B0-----:R-:W-:-:S03]  /*24e0*/  IMAD R40, R56, c[0x0][0x2f8], RZ ;  /* 0x0000be0038287a24 */ /* 0x001fc600078e02ff */
[----:B------:R-:W-:Y:S01]  /*24f0*/  LEA.HI.X R29, R28, c[0x0][0x334], R29, 0x2, P0 ;  /* 0x0000cd001c1d7a11 */ /* 0x000fe200000f141d */
[----:B------:R-:W-:Y:S01]  /*2500*/  IMAD R41, R57, c[0x0][0x2fc], R40 ;  /* 0x0000bf0039297a24 */ /* 0x000fe200078e0228 */
[----:B------:R-:W-:Y:S01]  /*2510*/  IADD3 R34, P0, R2, R35, RZ ;  /* 0x0000002302227210 */ /* 0x000fe20007f1e0ff */
[----:B------:R-:W-:-:S03]  /*2520*/  IMAD R40, R72, c[0x0][0x300], RZ ;  /* 0x0000c00048287a24 */ /* 0x000fc600078e02ff */
[----:B------:R-:W-:Y:S02]  /*2530*/  IADD3.X R35, R29, R0, RZ, P0, !PT ;  /* 0x000000001d237210 */ /* 0x000fe400007fe4ff */
[----:B------:R-:W-:Y:S01]  /*2540*/  IADD3 R33, R33, R41, RZ ;  /* 0x0000002921217210 */ /* 0x000fe20007ffe0ff */
[C---:B------:R-:W-:Y:S02]  /*2550*/  IMAD R41, R73.reuse, c[0x0][0x304], R40 ;  /* 0x0000c10049297a24 */ /* 0x040fe400078e0228 */
[----:B----4-:R0:W-:Y:S04]  /*2560*/  STG.E.128 [R34.64], R24 ;  /* 0x0000001822007986 */ /* 0x0101e8000c101d06 */
[----:B------:R-:W-:Y:S01]  /*2570*/  BAR.SYNC.DEFER_BLOCKING 0x0 ;  /* 0x0000000000007b1d */ /* 0x000fe20000010000 */
[----:B0-----:R-:W-:-:S05]  /*2580*/  IMAD.WIDE.U32 R24, R73, c[0x0][0x300], R32 ;  /* 0x0000c00049187a25 */ /* 0x001fca00078e0020 */
        /* <DEDUP_REMOVED lines=13> */
[----:B----4-:R0:W-:Y:S01]  /*2660*/  STG.E.128 [R24.64], R28 ;  /* 0x0000001c18007986 */ /* 0x0101e2000c101d06 */
[----:B------:R-:W-:Y:S01]  /*2670*/  @!P5 CALL.REL.NOINC `(.L_x_8706) ;  /* 0x000000100000d944 */ /* 0x000fe20003c00000 */
[----:B------:R-:W-:Y:S05]  /*2680*/  BRA `(.L_x_8721) ;  /* 0xffffe30000007947 */ /* 0x000fea000383ffff */
.L_x_8706:
        /* <DEDUP_REMOVED lines=24> */
.L_x_8723:
[----:B0-----:R-:W-:Y:S05]  /*2810*/  BSYNC B0 ;  /* 0x0000000000007941 */ /* 0x001fea0003800000 */
.L_x_8722:
        /* <DEDUP_REMOVED lines=23> */
.L_x_8725:
[----:B------:R-:W4:Y:S02]  /*2990*/  S2R R9, SR_TID.X ;  /* 0x0000000000097919 */ /* 0x000f240000002100 */
.L_x_8726:
[----:B0-----:R-:W-:Y:S05]  /*29a0*/  BSYNC B0 ;  /* 0x0000000000007941 */ /* 0x001fea0003800000 */
.L_x_8724:
[----:B----4-:R-:W-:-:S13]  /*29b0*/  ISETP.GE.AND P0, PT, R9, c[0x0][0x16c], PT ;  /* 0x00005b0009007a0c */ /* 0x010fda0003f06270 */
[----:B------:R-:W-:Y:S05]  /*29c0*/  @P0 EXIT ;  /* 0x000000000000094d */ /* 0x000fea0003800000 */
[----:B------:R-:W-:Y:S02]  /*29d0*/  IMAD R72, R72, c[0x0][0x288], RZ ;  /* 0x0000a20048487a24 */ /* 0x000fe400078e02ff */
[----:B------:R-:W-:-:S04]  /*29e0*/  IMAD.WIDE.U32 R2, R73, c[0x0][0x288], RZ ;  /* 0x0000a20049027a25 */ /* 0x000fc800078e00ff */
[----:B------:R-:W-:-:S05]  /*29f0*/  IMAD R13, R73, c[0x0][0x28c], R72 ;  /* 0x0000a300490d7a24 */ /* 0x000fca00078e0248 */
[----:B------:R-:W-:Y:S02]  /*2a00*/  IADD3 R13, R3, R13, RZ ;  /* 0x0000000d030d7210 */ /* 0x000fe40007ffe0ff */
.L_x_8727:
        /* <DEDUP_REMOVED lines=16> */
.L_x_8728:
        /* <DEDUP_REMOVED lines=15> */
.L_x_9164:


//--------------------- .text._Z25selective_scan_bwd_kernelI32Selective_Scan_bwd_kernel_traitsILi32ELi4ELb1ELb1ELb1ELb0ELb1EffEEv12SSMParamsBwd --------------------------
	.section	.text._Z25selective_scan_bwd_kernelI32Selective_Scan_bwd_kernel_traitsILi32ELi4ELb1ELb1ELb1ELb0ELb1EffEEv12SSMParamsBwd,"ax",@progbits
	.sectioninfo	@"SHI_REGISTERS=124"
	.align	128
        .global         _Z25selective_scan_bwd_kernelI32Selective_Scan_bwd_kernel_traitsILi32ELi4ELb1ELb1ELb1ELb0ELb1EffEEv12SSMParamsBwd
        .type           _Z25selective_scan_bwd_kernelI32Selective_Scan_bwd_kernel_traitsILi32ELi4ELb1ELb1ELb1ELb0ELb1EffEEv12SSMParamsBwd,@function
        .size           _Z25selective_scan_bwd_kernelI32Selective_Scan_bwd_kernel_traitsILi32ELi4ELb1ELb1ELb1ELb0ELb1EffEEv12SSMParamsBwd,(.L_x_9165 - _Z25selective_scan_bwd_kernelI32Selective_Scan_bwd_kernel_traitsILi32ELi4ELb1ELb1ELb1ELb0ELb1EffEEv12SSMParamsBwd)
        .other          _Z25selective_scan_bwd_kernelI32Selective_Scan_bwd_kernel_traitsILi32ELi4ELb1ELb1ELb1ELb0ELb1EffEEv12SSMParamsBwd,@"STO_CUDA_ENTRY STV_DEFAULT"
_Z25selective_scan_bwd_kernelI32Selective_Scan_bwd_kernel_traitsILi32ELi4ELb1ELb1ELb1ELb0ELb1EffEEv12SSMParamsBwd:
.text._Z25selective_scan_bwd_kernelI32Selective_Scan_bwd_kernel_traitsILi32ELi4ELb1ELb1ELb1ELb0ELb1EffEEv12SSMParamsBwd:
        /* <DEDUP_REMOVED lines=22> */
[C---:B------:R-:W-:Y:S01]  /*0160*/  IMAD R13, R17.reuse, c[0x0][0x1e0], RZ ;  /* 0x00007800110d7a24 */ /* 0x040fe200078e02ff */
[----:B------:R1:W2:Y:S01]  /*0170*/  F2I.FTZ.U32.TRUNC.NTZ R7, R6 ;  /* 0x0000000600077305 */ /* 0x0002a2000021f000 */
[----:B------:R3:W5:Y:S01]  /*0180*/  @P1 LDG.E R59, [R4.64] ;  /* 0x00000004043b1981 */ /* 0x000762000c1e1900 */
[----:B------:R-:W-:Y:S01]  /*0190*/  LOP3.LUT R10, R20, c[0x0][0x178], RZ, 0x3c, !PT ;  /* 0x00005e00140a7a12 */ /* 0x000fe200078e3cff */
[C---:B------:R-:W-:Y:S01]  /*01a0*/  IMAD R15, R17.reuse, c[0x0][0x278], RZ ;  /* 0x00009e00110f7a24 */ /* 0x040fe200078e02ff */
[----:B------:R-:W-:Y:S01]  /*01b0*/  ISETP.NE.AND P0, PT, RZ, c[0x0][0x178], PT ;  /* 0x00005e00ff007a0c */ /* 0x000fe20003f05270 */
[C---:B------:R-:W-:Y:S01]  /*01c0*/  IMAD R11, R18.reuse, c[0x0][0x1d4], R9 ;  /* 0x00007500120b7a24 */ /* 0x040fe200078e0209 */
[----:B0-----:R-:W-:Y:S01]  /*01d0*/  IABS R2, R20 ;  /* 0x0000001400027213 */ /* 0x001fe20000000000 */
[----:B------:R-:W-:Y:S01]  /*01e0*/  IMAD R13, R18, c[0x0][0x1e4], R13 ;  /* 0x00007900120d7a24 */ /* 0x000fe200078e020d */
[----:B------:R-:W-:Y:S01]  /*01f0*/  ISETP.GE.AND P1, PT, R10, RZ, PT ;  /* 0x000000ff0a00720c */ /* 0x000fe20003f26270 */
[----:B-1----:R-:W-:Y:S01]  /*0200*/  HFMA2.MMA R6, -RZ, RZ, 0, 0 ;  /* 0x00000000ff067435 */ /* 0x002fe200000001ff */
[C---:B------:R-:W-:Y:S01]  /*0210*/  IMAD R15, R18.reuse, c[0x0][0x27c], R15 ;  /* 0x00009f00120f7a24 */ /* 0x040fe200078e020f */
[----:B------:R-:W-:Y:S01]  /*0220*/  CS2R R64, SRZ ;  /* 0x0000000000407805 */ /* 0x000fe2000001ff00 */
[----:B---3--:R-:W-:Y:S01]  /*0230*/  IMAD.WIDE.U32 R4, R18, c[0x0][0x1e0], RZ ;  /* 0x0000780012047a25 */ /* 0x008fe200078e00ff */
[----:B------:R-:W-:Y:S01]  /*0240*/  CS2R R62, SRZ ;  /* 0x00000000003e7805 */ /* 0x000fe2000001ff00 */
[----:B------:R-:W-:Y:S01]  /*0250*/  HFMA2.MMA R14, -RZ, RZ, 0, 0 ;  /* 0x00000000ff0e7435 */ /* 0x000fe200000001ff */
[----:B--2---:R-:W-:Y:S01]  /*0260*/  IADD3 R8, RZ, -R7, RZ ;  /* 0x80000007ff087210 */ /* 0x004fe20007ffe0ff */
[----:B------:R-:W-:Y:S01]  /*0270*/  IMAD R21, R17, c[0x0][0x190], RZ ;  /* 0x0000640011157a24 */ /* 0x000fe200078e02ff */
[----:B------:R-:W-:Y:S01]  /*0280*/  IADD3 R5, R5, R13, RZ ;  /* 0x0000000d05057210 */ /* 0x000fe20007ffe0ff */
[----:B------:R-:W-:Y:S01]  /*0290*/  IMAD R27, R17, c[0x0][0x1b0], RZ ;  /* 0x00006c00111b7a24 */ /* 0x000fe200078e02ff */
[----:B------:R-:W-:Y:S01]  /*02a0*/  MOV R13, c[0x0][0x174] ;  /* 0x00005d00000d7a02 */ /* 0x000fe20000000f00 */
[----:B------:R-:W-:-:S02]  /*02b0*/  IMAD R3, R8, R23, RZ ;  /* 0x0000001708037224 */ /* 0x000fc400078e02ff */
[----:B------:R-:W-:Y:S01]  /*02c0*/  IMAD.WIDE.U32 R8, R18, c[0x0][0x190], RZ ;  /* 0x0000640012087a25 */ /* 0x000fe200078e00ff */
[C---:B------:R-:W-:Y:S02]  /*02d0*/  ISETP.GE.AND P3, PT, R13.reuse, 0x1, PT ;  /* 0x000000010d00780c */ /* 0x040fe40003f66270 */
[----:B------:R-:W-:Y:S01]  /*02e0*/  LEA R13, R13, 0xffffff80, 0x7 ;  /* 0xffffff800d0d7811 */ /* 0x000fe200078e38ff */
[----:B------:R-:W-:-:S04]  /*02f0*/  IMAD.HI.U32 R7, R7, R3, R6 ;  /* 0x0000000307077227 */ /* 0x000fc800078e0006 */
[----:B------:R-:W-:Y:S02]  /*0300*/  IMAD R21, R18, c[0x0][0x194], R21 ;  /* 0x0000650012157a24 */ /* 0x000fe400078e0215 */
[----:B------:R-:W-:-:S03]  /*0310*/  IMAD.HI.U32 R16, R7, R2, RZ ;  /* 0x0000000207107227 */ /* 0x000fc600078e00ff */
[----:B------:R-:W-:Y:S01]  /*0320*/  IADD3 R9, R9, R21, RZ ;  /* 0x0000001509097210 */ /* 0x000fe20007ffe0ff */
[----:B------:R-:W-:Y:S01]  /*0330*/  IMAD.WIDE.U32 R6, R18, c[0x0][0x278], RZ ;  /* 0x00009e0012067a25 */ /* 0x000fe200078e00ff */
[----:B------:R-:W-:Y:S02]  /*0340*/  IADD3 R0, -R16, RZ, RZ ;  /* 0x000000ff10007210 */ /* 0x000fe40007ffe1ff */
[----:B------:R-:W-:Y:S01]  /*0350*/  SHF.R.S32.HI R21, RZ, 0x1f, R13 ;  /* 0x0000001fff157819 */ /* 0x000fe2000001140d */
[C---:B------:R-:W-:Y:S01]  /*0360*/  IMAD R29, R18.reuse, c[0x0][0x1b4], R27 ;  /* 0x00006d00121d7a24 */ /* 0x040fe200078e021b */
[----:B------:R-:W-:Y:S01]  /*0370*/  IADD3 R7, R7, R15, RZ ;  /* 0x0000000f07077210 */ /* 0x000fe20007ffe0ff */
[----:B------:R-:W-:Y:S02]  /*0380*/  IMAD R0, R23, R0, R2 ;  /* 0x0000000017007224 */ /* 0x000fe400078e0202 */
[----:B------:R-:W-:-:S03]  /*0390*/  IMAD.WIDE.U32 R2, R18, c[0x0][0x1d0], RZ ;  /* 0x0000740012027a25 */ /* 0x000fc600078e00ff */
[----:B------:R-:W-:Y:S01]  /*03a0*/  ISETP.GT.U32.AND P4, PT, R23, R0, PT ;  /* 0x000000001700720c */ /* 0x000fe20003f84070 */
[----:B------:R-:W-:Y:S01]  /*03b0*/  IMAD R15, R19, c[0x0][0x1d8], RZ ;  /* 0x00007600130f7a24 */ /* 0x000fe200078e02ff */
[----:B------:R-:W-:Y:S01]  /*03c0*/  IADD3 R3, R3, R11, RZ ;  /* 0x0000000b03037210 */ /* 0x000fe20007ffe0ff */
[----:B------:R-:W-:Y:S02]  /*03d0*/  IMAD R25, R19, c[0x0][0x280], RZ ;  /* 0x0000a00013197a24 */ /* 0x000fe400078e02ff */
[C---:B------:R-:W-:Y:S02]  /*03e0*/  IMAD R15, R20.reuse, c[0x0][0x1dc], R15 ;  /* 0x00007700140f7a24 */ /* 0x040fe400078e020f */
[----:B------:R-:W-:-:S04]  /*03f0*/  IMAD.WIDE.U32 R2, R20, c[0x0][0x1d8], R2 ;  /* 0x0000760014027a25 */ /* 0x000fc800078e0002 */
[----:B------:R-:W-:Y:S02]  /*0400*/  IMAD.WIDE.U32 R6, R20, c[0x0][0x280], R6 ;  /* 0x0000a00014067a25 */ /* 0x000fe400078e0006 */
[-C--:B------:R-:W-:Y:S02]  /*0410*/  @!P4 IADD3 R0, R0, -R23.reuse, RZ ;  /* 0x800000170000c210 */ /* 0x080fe40007ffe0ff */
[----:B------:R-:W-:Y:S01]  /*0420*/  @!P4 IADD3 R16, R16, 0x1, RZ ;  /* 0x000000011010c810 */ /* 0x000fe20007ffe0ff */
[----:B------:R-:W-:Y:S01]  /*0430*/  IMAD.WIDE.U32 R4, R20, c[0x0][0x1e8], R4 ;  /* 0x00007a0014047a25 */ /* 0x000fe200078e0004 */
[----:B------:R-:W-:Y:S02]  /*0440*/  ISETP.GE.U32.AND P2, PT, R0, R23, PT ;  /* 0x000000170000720c */ /* 0x000fe40003f46070 */
[----:B------:R-:W-:Y:S01]  /*0450*/  IADD3 R6, P5, R13, R6, RZ ;  /* 0x000000060d067210 */ /* 0x000fe20007fbe0ff */
[----:B------:R-:W-:Y:S02]  /*0460*/  IMAD R23, R19, c[0x0][0x1e8], RZ ;  /* 0x00007a0013177a24 */ /* 0x000fe400078e02ff */
[C---:B------:R-:W-:Y:S01]  /*0470*/  IMAD R0, R20.reuse, c[0x0][0x284], R25 ;  /* 0x0000a10014007a24 */ /* 0x040fe200078e0219 */
[----:B------:R-:W-:Y:S01]  /*0480*/  IADD3 R25, P4, R13, R4, RZ ;  /* 0x000000040d197210 */ /* 0x000fe20007f9e0ff */
[----:B------:R-:W-:-:S02]  /*0490*/  IMAD R23, R20, c[0x0][0x1ec], R23 ;  /* 0x00007b0014177a24 */ /* 0x000fc400078e0217 */
[----:B------:R-:W-:-:S03]  /*04a0*/  IMAD.WIDE.U32 R10, R18, c[0x0][0x1b0], RZ ;  /* 0x00006c00120a7a25 */ /* 0x000fc600078e00ff */
[----:B------:R-:W-:Y:S02]  /*04b0*/  IADD3.X R4, R21, R5, R23, P4, !PT ;  /* 0x0000000515047210 */ /* 0x000fe400027fe417 */
[----:B------:R-:W-:Y:S02]  /*04c0*/  @P2 IADD3 R16, R16, 0x1, RZ ;  /* 0x0000000110102810 */ /* 0x000fe40007ffe0ff */
[----:B------:R-:W-:Y:S02]  /*04d0*/  IADD3 R27, P2, R13, R2, RZ ;  /* 0x000000020d1b7210 */ /* 0x000fe40007f5e0ff */
[----:B------:R-:W-:Y:S02]  /*04e0*/  @!P1 IADD3 R16, -R16, RZ, RZ ;  /* 0x000000ff10109210 */ /* 0x000fe40007ffe1ff */
[----:B------:R-:W-:Y:S02]  /*04f0*/  @!P0 LOP3.LUT R16, RZ, c[0x0][0x178], RZ, 0x33, !PT ;  /* 0x00005e00ff108a12 */ /* 0x000fe400078e33ff */
[----:B------:R-:W-:-:S02]  /*0500*/  IADD3.X R2, R21, R3, R15, P2, !PT ;  /* 0x0000000315027210 */ /* 0x000fc400017fe40f */
[----:B------:R-:W-:Y:S01]  /*0510*/  LEA R26, P0, R27, c[0x0][0x240], 0x2 ;  /* 0x000090001b1a7a11 */ /* 0x000fe200078010ff */
[----:B------:R-:W-:Y:S01]  /*0520*/  IMAD.WIDE.U32 R8, R16, c[0x0][0x1a8], R8 ;  /* 0x00006a0010087a25 */ /* 0x000fe200078e0008 */
[----:B------:R-:W-:Y:S02]  /*0530*/  IADD3.X R3, R21, R7, R0, P5, !PT ;  /* 0x0000000715037210 */ /* 0x000fe40002ffe400 */
[----:B------:R-:W-:Y:S02]  /*0540*/  LEA.HI.X R27, R27, c[0x0][0x244], R2, 0x2, P0 ;  /* 0x000091001b1b7a11 */ /* 0x000fe400000f1402 */
[----:B------:R-:W-:Y:S02]  /*0550*/  ISETP.NE.U32.AND P0, PT, RZ, c[0x0][0x260], PT ;  /* 0x00009800ff007a0c */ /* 0x000fe40003f05070 */
[----:B------:R-:W-:Y:S02]  /*0560*/  LEA R7, P2, R6, c[0x0][0x308], 0x2 ;  /* 0x0000c20006077a11 */ /* 0x000fe400078410ff */
[----:B------:R-:W-:-:S02]  /*0570*/  SHF.R.S32.HI R15, RZ, 0x1f, R16 ;  /* 0x0000001fff0f7819 */ /* 0x000fc40000011410 */
[----:B------:R-:W-:Y:S02]  /*0580*/  LEA R5, P1, R25, c[0x0][0x248], 0x2 ;  /* 0x0000920019057a11 */ /* 0x000fe400078210ff */
[----:B------:R-:W-:Y:S01]  /*0590*/  ISETP.NE.AND.EX P0, PT, RZ, c[0x0][0x264], PT, P0 ;  /* 0x00009900ff007a0c */ /* 0x000fe20003f05300 */
[C---:B------:R-:W-:Y:S01]  /*05a0*/  IMAD R23, R15.reuse, c[0x0][0x1c8], RZ ;  /* 0x000072000f177a24 */ /* 0x040fe200078e02ff */
[----:B------:R-:W-:Y:S01]  /*05b0*/  LEA.HI.X R6, R6, c[0x0][0x30c], R3, 0x2, P2 ;  /* 0x0000c30006067a11 */ /* 0x000fe200010f1403 */
[----:B------:R-:W-:Y:S01]  /*05c0*/  IMAD R3, R15, c[0x0][0x1a8], RZ ;  /* 0x00006a000f037a24 */ /* 0x000fe200078e02ff */
[----:B------:R-:W-:Y:S01]  /*05d0*/  LEA.HI.X R25, R25, c[0x0][0x24c], R4, 0x2, P1 ;  /* 0x0000930019197a11 */ /* 0x000fe200008f1404 */
[C---:B------:R-:W-:Y:S01]  /*05e0*/  IMAD R23, R16.reuse, c[0x0][0x1cc], R23 ;  /* 0x0000730010177a24 */ /* 0x040fe200078e0217 */
        /* <DEDUP_REMOVED lines=8> */
[----:B------:R-:W-:Y:S02]  /*0670*/  IADD3 R24, P5, R13, R8, RZ ;  /* 0x000000080d187210 */ /* 0x000fe40007fbe0ff */
[----:B------:R-:W-:Y:S01]  /*0680*/  IADD3 R8, R9, R3, RZ ;  /* 0x0000000309087210 */ /* 0x000fe20007ffe0ff */
[----:B------:R-:W-:Y:S01]  /*0690*/  @P0 IMAD R0, R0, c[0x0][0x174], RZ ;  /* 0x00005d0000000a24 */ /* 0x000fe200078e02ff */
[----:B------:R-:W-:-:S02]  /*06a0*/  IADD3 R13, P4, R13, R10, RZ ;  /* 0x0000000a0d0d7210 */ /* 0x000fc40007f9e0ff */
[----:B------:R-:W-:Y:S01]  /*06b0*/  IADD3 R2, R11, R23, RZ ;  /* 0x000000170b027210 */ /* 0x000fe20007ffe0ff */
[----:B------:R-:W-:Y:S01]  /*06c0*/  @P0 IMAD R0, R0, c[0x0][0x16c], RZ ;  /* 0x00005b0000000a24 */ /* 0x000fe200078e02ff */
[C---:B------:R-:W-:Y:S02]  /*06d0*/  IADD3.X R3, R21.reuse, R8, RZ, P5, !PT ;  /* 0x0000000815037210 */ /* 0x040fe40002ffe4ff */
[C---:B------:R-:W-:Y:S02]  /*06e0*/  LEA R4, P5, R24.reuse, c[0x0][0x228], 0x2 ;  /* 0x00008a0018047a11 */ /* 0x040fe400078a10ff */
[----:B------:R-:W-:Y:S02]  /*06f0*/  IADD3.X R2, R21, R2, RZ, P4, !PT ;  /* 0x0000000215027210 */ /* 0x000fe400027fe4ff */
[----:B------:R-:W-:Y:S02]  /*0700*/  @P0 MOV R69, 0x8 ;  /* 0x0000000800450802 */ /* 0x000fe40000000f00 */
        /* <DEDUP_REMOVED lines=20> */
[----:B------:R-:W-:Y:S01]  /*0850*/  IMAD R23, R19, c[0x0][0x180], RZ ;  /* 0x0000600013177a24 */ /* 0x000fe200078e02ff */
[----:B------:R-:W-:Y:S01]  /*0860*/  MOV R58, c[0x0][0x174] ;  /* 0x00005d00003a7a02 */ /* 0x000fe20000000f00 */
[----:B------:R-:W-:Y:S01]  /*0870*/  IMAD.WIDE.U32 R66, R20, c[0x0][0x180], RZ ;  /* 0x0000600014427a25 */ /* 0x000fe200078e00ff */
[----:B------:R-:W-:-:S03]  /*0880*/  MOV R14, RZ ;  /* 0x000000ff000e7202 */ /* 0x000fc60000000f00 */
[----:B------:R-:W-:-:S05]  /*0890*/  IMAD R27, R20, c[0x0][0x184], R23 ;  /* 0x00006100141b7a24 */ /* 0x000fca00078e0217 */
[----:B------:R-:W-:Y:S01]  /*08a0*/  IADD3 R27, R67, R27, RZ ;  /* 0x0000001b431b7210 */ /* 0x000fe20007ffe0ff */
[----:B0-----:R-:W-:Y:S01]  /*08b0*/  IMAD.WIDE.U32 R2, R18, c[0x0][0x2b8], R12 ;  /* 0x0000ae0012027a25 */ /* 0x001fe200078e000c */
[----:B------:R-:W-:Y:S02]  /*08c0*/  MOV R13, RZ ;  /* 0x000000ff000d7202 */ /* 0x000fe40000000f00 */
[----:B------:R-:W-:Y:S02]  /*08d0*/  LOP3.LUT R23, R12, 0x1f, RZ, 0xc0, !PT ;  /* 0x0000001f0c177812 */ /* 0x000fe400078ec0ff */
[----:B------:R-:W-:Y:S02]  /*08e0*/  IADD3 R3, R3, R9, RZ ;  /* 0x0000000903037210 */ /* 0x000fe40007ffe0ff */
[----:B------:R-:W-:Y:S02]  /*08f0*/  MOV R9, R5 ;  /* 0x0000000500097202 */ /* 0x000fe40000000f00 */
[----:B------:R-:W0:Y:S01]  /*0900*/  S2R R5, SR_LANEID ;  /* 0x0000000000057919 */ /* 0x000e220000000000 */
[----:B------:R-:W-:Y:S01]  /*0910*/  IMAD.WIDE.U32 R2, R16, c[0x0][0x2c0], R2 ;  /* 0x0000b00010027a25 */ /* 0x000fe200078e0002 */
[----:B------:R-:W-:-:S04]  /*0920*/  SHF.R.S32.HI R25, RZ, 0x1f, R12 ;  /* 0x0000001fff197819 */ /* 0x000fc8000001140c */
[----:B------:R-:W-:Y:S02]  /*0930*/  IADD3 R3, R3, R11, RZ ;  /* 0x0000000b03037210 */ /* 0x000fe40007ffe0ff */
[C---:B------:R-:W-:Y:S02]  /*0940*/  LEA R22, P0, R2.reuse, c[0x0][0x320], 0x2 ;  /* 0x0000c80002167a11 */ /* 0x040fe400078010ff */
[----:B------:R-:W-:Y:S02]  /*0950*/  MOV R11, R26 ;  /* 0x0000001a000b7202 */ /* 0x000fe40000000f00 */
[----:B------:R-:W-:Y:S02]  /*0960*/  LEA.HI.X R26, R2, c[0x0][0x324], R3, 0x2, P0 ;  /* 0x0000c900021a7a11 */ /* 0x000fe400000f1403 */
[----:B------:R-:W-:Y:S02]  /*0970*/  IADD3 R22, P0, R22, -0x100, RZ ;  /* 0xffffff0016167810 */ /* 0x000fe40007f1e0ff */
[----:B------:R-:W-:-:S02]  /*0980*/  MOV R3, R24 ;  /* 0x0000001800037202 */ /* 0x000fc40000000f00 */
[----:B------:R-:W-:Y:S02]  /*0990*/  MOV R2, R21 ;  /* 0x0000001500027202 */ /* 0x000fe40000000f00 */
[----:B------:R-:W-:Y:S02]  /*09a0*/  MOV R21, RZ ;  /* 0x000000ff00157202 */ /* 0x000fe40000000f00 */
[----:B------:R-:W-:Y:S02]  /*09b0*/  IADD3 R24, R12, 0x200, RZ ;  /* 0x000002000c187810 */ /* 0x000fe40007ffe0ff */
[----:B0-----:R-:W-:Y:S02]  /*09c0*/  IADD3.X R26, R26, -0x1, RZ, P0, !PT ;  /* 0xffffffff1a1a7810 */ /* 0x001fe400007fe4ff */
.L_x_8745:
[----:B------:R-:W-:Y:S01]  /*09d0*/  BAR.SYNC.DEFER_BLOCKING 0x0 ;  /* 0x0000000000007b1d */ /* 0x000fe20000010000 */
[C---:B-1----:R-:W-:Y:S02]  /*09e0*/  SHF.L.U32 R56, R12.reuse, 0x4, RZ ;  /* 0x000000040c387819 */ /* 0x042fe400000006ff */
[----:B------:R-:W-:Y:S02]  /*09f0*/  SHF.L.U64.HI R57, R12, 0x4, R25 ;  /* 0x000000040c397819 */ /* 0x000fe40000010219 */
[----:B------:R-:W-:-:S04]  /*0a00*/  IADD3 R40, P0, R56, R11, RZ ;  /* 0x0000000b38287210 */ /* 0x000fc80007f1e0ff */
[----:B------:R-:W-:-:S06]  /*0a10*/  IADD3.X R41, R10, R57, RZ, P0, !PT ;  /* 0x000000390a297210 */ /* 0x000fcc00007fe4ff */
[----:B--2---:R-:W2:Y:S01]  /*0a20*/  LDG.E.128 R40, [R40.64] ;  /* 0x0000000428287981 */ /* 0x004ea2000c1e1d00 */
        /* <DEDUP_REMOVED lines=61> */
[----:B---3--:R-:W3:Y:S01]  /*0e00*/  MUFU.EX2 R55, R55 ;  /* 0x0000003700377308 */ /* 0x008ee20000000800 */
        /* <DEDUP_REMOVED lines=38> */
[----:B------:R-:W-:Y:S01]  /*1070*/  IMAD.WIDE.U32 R72, R18, c[0x0][0x2e8], R72 ;  /* 0x0000ba0012487a25 */ /* 0x000fe200078e0048 */
        /* <DEDUP_REMOVED lines=9> */
[----:B------:R-:W-:Y:S01]  /*1110*/  ISETP.NE.U32.AND P0, PT, RZ, c[0x0][0x270], PT ;  /* 0x00009c00ff007a0c */ /* 0x000fe20003f05070 */
[----:B------:R-:W-:Y:S01]  /*1120*/  FMUL.FTZ R61, R40, R51 ;  /* 0x00000033283d7220 */ /* 0x000fe20000410000 */
[----:B------:R-:W-:-:S02]  /*1130*/  IADD3.X R49, R72, R57, RZ, P2, !PT ;  /* 0x0000003948317210 */ /* 0x000fc400017fe4ff */
[----:B------:R-:W-:Y:S02]  /*1140*/  ISETP.NE.AND.EX P0, PT, RZ, c[0x0][0x274], PT, P0 ;  /* 0x00009d00ff007a0c */ /* 0x000fe40003f05300 */
[----:B------:R-:W-:Y:S01]  /*1150*/  ISETP.GE.AND P1, PT, R50, 0x1, PT ;  /* 0x000000013200780c */ /* 0x000fe20003f26270 */
[----:B-1----:R0:W-:Y:S10]  /*1160*/  STG.E.128 [R48.64+-0x200], R52 ;  /* 0xfffe003430007986 */ /* 0x0021f4000c101d04 */
[----:B----4-:R-:W-:Y:S05]  /*1170*/  @!P0 BRA `(.L_x_8730) ;  /* 0x0000015000008947 */ /* 0x010fea0003800000 */
[----:B------:R-:W-:Y:S01]  /*1180*/  BAR.SYNC.DEFER_BLOCKING 0x0 ;  /* 0x0000000000007b1d */ /* 0x000fe20000010000 */
[----:B------:R-:W-:-:S02]  /*1190*/  FMUL.FTZ R36, R51, R36 ;  /* 0x0000002433247220 */ /* 0x000fc40000410000 */
        /* <DEDUP_REMOVED lines=19> */
.L_x_8730:
        /* <DEDUP_REMOVED lines=13> */
[-C--:B0-----:R-:W-:Y:S02]  /*13a0*/  FMUL.FTZ R36, R61, R60.reuse ;  /* 0x0000003c3d247220 */ /* 0x081fe40000410000 */
[----:B------:R-:W-:-:S02]  /*13b0*/  FMUL.FTZ R37, R88, R60 ;  /* 0x0000003c58257220 */ /* 0x000fc40000410000 */
        /* <DEDUP_REMOVED lines=8> */
[----:B------:R-:W-:Y:S01]  /*1440*/  IADD3 R55, P0, R70, -0x80, RZ ;  /* 0xffffff8046377810 */ /* 0x000fe20007f1e0ff */
[C---:B------:R-:W-:Y:S01]  /*1450*/  IMAD R45, R18.reuse, c[0x0][0x29c], R41 ;  /* 0x0000a700122d7a24 */ /* 0x040fe200078e0229 */
[----:B------:R-:W-:Y:S01]  /*1460*/  MOV R97, RZ ;  /* 0x000000ff00617202 */ /* 0x000fe20000000f00 */
[----:B------:R-:W-:Y:S01]  /*1470*/  IMAD R47, R18, c[0x0][0x2bc], R47 ;  /* 0x0000af00122f7a24 */ /* 0x000fe200078e022f */
[----:B------:R-:W-:Y:S01]  /*1480*/  IADD3.X R32, R71, -0x1, RZ, P0, !PT ;  /* 0xffffffff47207810 */ /* 0x000fe200007fe4ff */
[----:B------:R-:W-:Y:S01]  /*1490*/  FMUL.FTZ R93, R28, R83 ;  /* 0x000000531c5d7220 */ /* 0x000fe20000410000 */
[----:B------:R-:W-:Y:S01]  /*14a0*/  CS2R R98, SRZ ;  /* 0x0000000000627805 */ /* 0x000fe2000001ff00 */
[----:B------:R-:W-:-:S04]  /*14b0*/  IMAD.WIDE.U32 R40, R18, c[0x0][0x298], R42 ;  /* 0x0000a60012287a25 */ /* 0x000fc800078e002a */
[----:B------:R-:W-:Y:S01]  /*14c0*/  IMAD.WIDE.U32 R42, R18, c[0x0][0x2b8], R42 ;  /* 0x0000ae00122a7a25 */ /* 0x000fe200078e002a */
[----:B------:R-:W-:-:S03]  /*14d0*/  IADD3 R41, R41, R45, RZ ;  /* 0x0000002d29297210 */ /* 0x000fc60007ffe0ff */
[----:B------:R-:W-:Y:S01]  /*14e0*/  IMAD R45, R15, c[0x0][0x2a0], RZ ;  /* 0x0000a8000f2d7a24 */ /* 0x000fe200078e02ff */
        /* <DEDUP_REMOVED lines=8> */
[----:B------:R-:W-:Y:S01]  /*1570*/  IADD3 R52, P1, R55, R40, RZ ;  /* 0x0000002837347210 */ /* 0x000fe20007f3e0ff */
[----:B------:R-:W-:Y:S01]  /*1580*/  FMUL.FTZ R94, R29, R82 ;  /* 0x000000521d5e7220 */ /* 0x000fe20000410000 */
[----:B------:R-:W-:Y:S01]  /*1590*/  IADD3 R47, R43, R47, RZ ;  /* 0x0000002f2b2f7210 */ /* 0x000fe20007ffe0ff */
[----:B------:R-:W-:Y:S01]  /*15a0*/  FMUL.FTZ R95, R30, R85 ;  /* 0x000000551e5f7220 */ /* 0x000fe20000410000 */
[----:B------:R-:W-:Y:S01]  /*15b0*/  LEA R80, P3, R42, c[0x0][0x320], 0x2 ;  /* 0x0000c8002a507a11 */ /* 0x000fe200078610ff */
[----:B------:R-:W-:Y:S01]  /*15c0*/  FMUL.FTZ R96, R31, R84 ;  /* 0x000000541f607220 */ /* 0x000fe20000410000 */
[----:B------:R-:W-:-:S02]  /*15d0*/  SHF.L.U32 R43, R70, 0x2, RZ ;  /* 0x00000002462b7819 */ /* 0x000fc400000006ff */
[----:B------:R-:W-:Y:S02]  /*15e0*/  LEA.HI.X R41, R40, c[0x0][0x31c], R45, 0x2, P2 ;  /* 0x0000c70028297a11 */ /* 0x000fe400010f142d */
[----:B------:R-:W-:Y:S02]  /*15f0*/  LEA.HI.X R49, R42, c[0x0][0x324], R47, 0x2, P3 ;  /* 0x0000c9002a317a11 */ /* 0x000fe400018f142f */
[----:B------:R-:W-:Y:S02]  /*1600*/  SHF.L.U64.HI R40, R70, 0x2, R71 ;  /* 0x0000000246287819 */ /* 0x000fe40000010247 */
[----:B------:R-:W-:Y:S02]  /*1610*/  IADD3 R76, P0, R76, R43, RZ ;  /* 0x0000002b4c4c7210 */ /* 0x000fe40007f1e0ff */
[----:B------:R-:W-:Y:S02]  /*1620*/  IADD3 R80, P3, R43, R80, RZ ;  /* 0x000000502b507210 */ /* 0x000fe40007f7e0ff */
[----:B------:R-:W-:-:S02]  /*1630*/  IADD3 R54, P2, R55, R42, RZ ;  /* 0x0000002a37367210 */ /* 0x000fc40007f5e0ff */
[----:B------:R-:W-:Y:S02]  /*1640*/  IADD3.X R41, R41, R40, RZ, P0, !PT ;  /* 0x0000002829297210 */ /* 0x000fe400007fe4ff */
[----:B------:R-:W-:Y:S02]  /*1650*/  IADD3.X R53, R45, R32, RZ, P1, !PT ;  /* 0x000000202d357210 */ /* 0x000fe40000ffe4ff */
[----:B------:R-:W-:Y:S02]  /*1660*/  IADD3.X R40, R40, R49, RZ, P3, !PT ;  /* 0x0000003128287210 */ /* 0x000fe40001ffe4ff */
[----:B------:R-:W-:Y:S01]  /*1670*/  IADD3.X R55, R32, R47, RZ, P2, !PT ;  /* 0x0000002f20377210 */ /* 0x000fe200017fe4ff */
[----:B------:R-:W-:Y:S01]  /*1680*/  HFMA2.MMA R32, -RZ, RZ, 0, 0 ;  /* 0x00000000ff207435 */ /* 0x000fe200000001ff */
[C---:B------:R-:W-:Y:S02]  /*1690*/  IADD3 R72, P0, R76.reuse, -0x180, RZ ;  /* 0xfffffe804c487810 */ /* 0x040fe40007f1e0ff */
[----:B------:R-:W-:-:S02]  /*16a0*/  IADD3 R74, P1, R76, -0x100, RZ ;  /* 0xffffff004c4a7810 */ /* 0x000fc40007f3e0ff */
[----:B------:R-:W-:Y:S02]  /*16b0*/  IADD3 R78, P3, R80, -0x180, RZ ;  /* 0xfffffe80504e7810 */ /* 0x000fe40007f7e0ff */
[----:B------:R-:W-:Y:S02]  /*16c0*/  IADD3 R76, P2, R76, -0x80, RZ ;  /* 0xffffff804c4c7810 */ /* 0x000fe40007f5e0ff */
[----:B------:R-:W-:Y:S02]  /*16d0*/  IADD3 R80, P4, R80, -0x80, RZ ;  /* 0xffffff8050507810 */ /* 0x000fe40007f9e0ff */
[C---:B------:R-:W-:Y:S02]  /*16e0*/  IADD3.X R73, R41.reuse, -0x1, RZ, P0, !PT ;  /* 0xffffffff29497810 */ /* 0x040fe400007fe4ff */
[C---:B------:R-:W-:Y:S02]  /*16f0*/  IADD3.X R75, R41.reuse, -0x1, RZ, P1, !PT ;  /* 0xffffffff294b7810 */ /* 0x040fe40000ffe4ff */
[----:B------:R-:W-:-:S02]  /*1700*/  IADD3.X R77, R41, -0x1, RZ, P2, !PT ;  /* 0xffffffff294d7810 */ /* 0x000fc400017fe4ff */
[C---:B------:R-:W-:Y:S02]  /*1710*/  IADD3.X R79, R40.reuse, -0x1, RZ, P3, !PT ;  /* 0xffffffff284f7810 */ /* 0x040fe40001ffe4ff */
[----:B------:R-:W-:Y:S02]  /*1720*/  IADD3.X R81, R40, -0x1, RZ, P4, !PT ;  /* 0xffffffff28517810 */ /* 0x000fe400027fe4ff */
.L_x_8744:
[----:B----4-:R-:W-:Y:S01]  /*1730*/  SHF.R.S32.HI R109, RZ, 0x1f, R97 ;  /* 0x0000001fff6d7819 */ /* 0x010fe20000011461 */
        /* <DEDUP_REMOVED lines=15> */
[C---:B------:R-:W-:Y:S02]  /*1830*/  IMAD R51, R97.reuse, c[0x0][0x18c], R48 ;  /* 0x0000630061337a24 */ /* 0x040fe400078e0230 */
[----:B------:R-:W-:-:S04]  /*1840*/  IMAD.WIDE.U32 R46, R97, c[0x0][0x188], R46 ;  /* 0x00006200612e7a25 */ /* 0x000fc800078e002e */
[----:B------:R-:W-:Y:S01]  /*1850*/  IMAD.WIDE.U32 R44, R97, c[0x0][0x1c0], RZ ;  /* 0x00007000612c7a25 */ /* 0x000fe200078e00ff */
[----:B------:R-:W-:Y:S02]  /*1860*/  LEA R100, P0, R46, c[0x0][0x220], 0x2 ;  /* 0x000088002e647a11 */ /* 0x000fe400078010ff */
[----:B------:R-:W-:Y:S01]  /*1870*/  IADD3 R47, R47, R51, RZ ;  /* 0x000000332f2f7210 */ /* 0x000fe20007ffe0ff */
[----:B0-----:R-:W-:Y:S01]  /*1880*/  IMAD R87, R97, c[0x0][0x1c4], R50 ;  /* 0x0000710061577a24 */ /* 0x001fe200078e0232 */
[----:B------:R-:W-:Y:S02]  /*1890*/  LEA R49, P1, R44, R2, 0x2 ;  /* 0x000000022c317211 */ /* 0x000fe400078210ff */
[----:B------:R-:W-:Y:S02]  /*18a0*/  LEA.HI.X R101, R46, c[0x0][0x224], R47, 0x2, P0 ;  /* 0x000089002e657a11 */ /* 0x000fe400000f142f */
[----:B------:R-:W-:Y:S02]  /*18b0*/  IADD3 R45, R45, R87, RZ ;  /* 0x000000572d2d7210 */ /* 0x000fe40007ffe0ff */
[----:B------:R-:W-:Y:S01]  /*18c0*/  IADD3 R48, P0, R56, R49, RZ ;  /* 0x0000003138307210 */ /* 0x000fe20007f1e0ff */
[----:B---3--:R-:W3:Y:S01]  /*18d0*/  LDG.E R100, [R100.64] ;  /* 0x0000000464647981 */ /* 0x008ee2000c1e1900 */
[----:B------:R-:W-:-:S04]  /*18e0*/  LEA.HI.X R44, R44, R0, R45, 0x2, P1 ;  /* 0x000000002c2c7211 */ /* 0x000fc800008f142d */
[----:B------:R-:W-:Y:S01]  /*18f0*/  IADD3.X R49, R44, R57, RZ, P0, !PT ;  /* 0x000000392c317210 */ /* 0x000fe200007fe4ff */
[----:B--2---:R0:W-:Y:S01]  /*1900*/  STS.128 [R5.X16], R40 ;  /* 0x0000002805007388 */ /* 0x0041e2000000cc00 */
[----:B------:R-:W-:-:S06]  /*1910*/  NOP ;  /* 0x0000000000007918 */ /* 0x000fcc0000000000 */
[----:B------:R-:W2:Y:S01]  /*1920*/  LDG.E.128 R48, [R48.64] ;  /* 0x0000000430307981 */ /* 0x000ea2000c1e1d00 */
[C---:B------:R-:W-:Y:S02]  /*1930*/  IADD3 R44, R58.reuse, -0x1, RZ ;  /* 0xffffffff3a2c7810 */ /* 0x040fe40007ffe0ff */
[----:B------:R-:W-:Y:S02]  /*1940*/  ISETP.GT.AND P0, PT, R58, 0x1, PT ;  /* 0x000000013a00780c */ /* 0x000fe40003f04270 */
[----:B------:R-:W-:Y:S02]  /*1950*/  LEA.HI R45, R44, R44, RZ, 0x1 ;  /* 0x0000002c2c2d7211 */ /* 0x000fe400078f08ff */
[----:B------:R-:W-:Y:S02]  /*1960*/  ISETP.EQ.AND P0, PT, R23, RZ, P0 ;  /* 0x000000ff1700720c */ /* 0x000fe40000702270 */
[----:B------:R-:W-:-:S04]  /*1970*/  LOP3.LUT R45, R45, 0xfffffe, RZ, 0xc0, !PT ;  /* 0x00fffffe2d2d7812 */ /* 0x000fc800078ec0ff */
[----:B------:R-:W-:Y:S02]  /*1980*/  IADD3 R44, R44, -R45, RZ ;  /* 0x8000002d2c2c7210 */ /* 0x000fe40007ffe0ff */
[----:B------:R-:W-:Y:S01]  /*1990*/  ISETP.NE.AND P1, PT, R12, RZ, PT ;  /* 0x000000ff0c00720c */ /* 0x000fe20003f25270 */
[----:B---3--:R-:W-:Y:S01]  /*19a0*/  FMUL.FTZ R90, R100, 1.4426950216293334961 ;  /* 0x3fb8aa3b645a7820 */ /* 0x008fe20000410000 */
[----:B0-----:R-:W-:-:S03]  /*19b0*/  LEA R41, R44, R97, 0x8 ;  /* 0x000000612c297211 */ /* 0x001fc600078e40ff */
[----:B------:R-:W-:Y:S01]  /*19c0*/  @P0 IADD3 R46, R58, -0x2, RZ ;  /* 0xfffffffe3a2e0810 */ /* 0x000fe20007ffe0ff */
[----:B------:R-:W-:Y:S01]  /*19d0*/  FMUL.FTZ R91, R83, R90 ;  /* 0x0000005a535b7220 */ /* 0x000fe20000410000 */
[----:B------:R-:W-:Y:S02]  /*19e0*/  SEL R106, R41, R24, !P1 ;  /* 0x00000018296a7207 */ /* 0x000fe40004800000 */
[----:B------:R-:W-:Y:S01]  /*19f0*/  LDS.128 R40, [R5.X16] ;  /* 0x0000000005287984 */ /* 0x000fe2000000cc00 */
[----:B------:R-:W-:Y:S01]  /*1a00*/  @P0 IMAD R87, R46, c[0x0][0x16c], R97 ;  /* 0x00005b002e570a24 */ /* 0x000fe200078e0261 */
[----:B------:R0:W1:Y:S01]  /*1a10*/  MUFU.EX2 R101, R91 ;  /* 0x0000005b00657308 */ /* 0x0000620000000800 */
[----:B------:R-:W-:Y:S01]  /*1a20*/  ISETP.NE.AND P2, PT, R12, 0x1f, PT ;  /* 0x0000001f0c00780c */ /* 0x000fe20003f45270 */
[-C--:B------:R-:W-:Y:S02]  /*1a30*/  FMUL.FTZ R102, R84, R90.reuse ;  /* 0x0000005a54667220 */ /* 0x080fe40000410000 */
[----:B------:R-:W-:-:S02]  /*1a40*/  FMUL.FTZ R104, R85, R90 ;  /* 0x0000005a55687220 */ /* 0x000fc40000410000 */
[----:B0-----:R-:W-:Y:S02]  /*1a50*/  FMUL.FTZ R91, R82, R90 ;  /* 0x0000005a525b7220 */ /* 0x001fe40000410000 */
[----:B------:R-:W-:Y:S01]  /*1a60*/  MUFU.EX2 R102, R102 ;  /* 0x0000006600667308 */ /* 0x000fe20000000800 */
[----:B------:R-:W-:Y:S01]  /*1a70*/  MOV R103, RZ ;  /* 0x000000ff00677202 */ /* 0x000fe20000000f00 */
[----:B------:R-:W-:-:S06]  /*1a80*/  @P0 IMAD.WIDE R86, R87, 0x8, R68 ;  /* 0x0000000857560825 */ /* 0x000fcc00078e0244 */
[----:B------:R-:W-:Y:S01]  /*1a90*/  MUFU.EX2 R104, R104 ;  /* 0x0000006800687308 */ /* 0x000fe20000000800 */
[----:B------:R-:W-:Y:S01]  /*1aa0*/  BSSY B0, `(.L_x_8732) ;  /* 0x000001c000007945 */ /* 0x000fe20003800000 */
[----:B--2---:R0:W-:Y:S01]  /*1ab0*/  STS.128 [R5.X16+0x200], R48 ;  /* 0x0002003005007388 */ /* 0x0041e2000000cc00 */
[----:B------:R-:W-:-:S06]  /*1ac0*/  NOP ;  /* 0x0000000000007918 */ /* 0x000fcc0000000000 */
[----:B------:R-:W2:Y:S04]  /*1ad0*/  LDS.128 R44, [R5.X16+0x200] ;  /* 0x00020000052c7984 */ /* 0x000ea8000000cc00 */
[----:B-1----:R1:W-:Y:S04]  /*1ae0*/  STS [R106.X4+0xa38], R101 ;  /* 0x000a38656a007388 */ /* 0x0023e80000004800 */
[----:B------:R-:W-:Y:S06]  /*1af0*/  BAR.SYNC.DEFER_BLOCKING 0x0 ;  /* 0x0000000000007b1d */ /* 0x000fec0000010000 */
[----:B0-----:R-:W0:Y:S01]  /*1b00*/  MUFU.EX2 R48, R91 ;  /* 0x0000005b00307308 */ /* 0x001e220000000800 */
[----:B--2---:R-:W-:Y:S01]  /*1b10*/  FMUL.FTZ R107, R61, R44 ;  /* 0x0000002c3d6b7220 */ /* 0x004fe20000410000 */
[----:B------:R2:W5:Y:S04]  /*1b20*/  @P0 LDG.E R103, [R86.64+0x4] ;  /* 0x0000040456670981 */ /* 0x000568000c1e1900 */
[----:B------:R1:W3:Y:S01]  /*1b30*/  @P2 LDS R44, [R12.X4+0x123c] ;  /* 0x00123c000c2c2984 */ /* 0x0002e20000004800 */
[----:B------:R-:W-:-:S02]  /*1b40*/  FMUL.FTZ R51, R88, R45 ;  /* 0x0000002d58337220 */ /* 0x000fc40000410000 */
[----:B------:R-:W-:Y:S02]  /*1b50*/  FMUL.FTZ R113, R89, R46 ;  /* 0x0000002e59717220 */ /* 0x000fe40000410000 */
[----:B------:R-:W-:Y:S02]  /*1b60*/  FMUL.FTZ R105, R92, R47 ;  /* 0x0000002f5c697220 */ /* 0x000fe40000410000 */
[----:B------:R-:W-:Y:S02]  /*1b70*/  FMUL.FTZ R45, R94, R41 ;  /* 0x000000295e2d7220 */ /* 0x000fe40000410000 */
[----:B------:R-:W-:Y:S02]  /*1b80*/  FMUL.FTZ R50, R93, R40 ;  /* 0x000000285d327220 */ /* 0x000fe40000410000 */
[----:B0-----:R-:W-:Y:S02]  /*1b90*/  FMUL.FTZ R91, R101, R48 ;  /* 0x00000030655b7220 */ /* 0x001fe40000410000 */
[----:B--2---:R-:W-:-:S02]  /*1ba0*/  FMUL.FTZ R87, R95, R42 ;  /* 0x0000002a5f577220 */ /* 0x004fc40000410000 */
[----:B------:R-:W-:Y:S02]  /*1bb0*/  FMUL.FTZ R47, R96, R43 ;  /* 0x0000002b602f7220 */ /* 0x000fe40000410000 */
[----:B------:R-:W-:Y:S02]  /*1bc0*/  FFMA.FTZ R86, R48, R50, R45 ;  /* 0x0000003230567223 */ /* 0x000fe4000001002d */
[----:B------:R-:W-:Y:S01]  /*1bd0*/  FFMA.FTZ R90, R102, R105, R113 ;  /* 0x00000069665a7223 */ /* 0x000fe20000010071 */
[----:B------:R-:W-:Y:S05]  /*1be0*/  @P2 BRA `(.L_x_8733) ;  /* 0x0000007000002947 */ /* 0x000fea0003800000 */
[----:B-1----:R-:W-:-:S13]  /*1bf0*/  ISETP.NE.AND P0, PT, R58, c[0x0][0x174], PT ;  /* 0x00005d003a007a0c */ /* 0x002fda0003f05270 */
[----:B---3--:R-:W-:-:S04]  /*1c00*/  @P0 LEA.HI R44, R58, R58, RZ, 0x1 ;  /* 0x0000003a3a2c0211 */ /* 0x008fc800078f08ff */
[----:B------:R-:W-:Y:S02]  /*1c10*/  @P0 LOP3.LUT R49, R44, 0xfffffe, RZ, 0xc0, !PT ;  /* 0x00fffffe2c310812 */ /* 0x000fe400078ec0ff */
[----:B------:R-:W-:Y:S02]  /*1c20*/  MOV R44, 0x3f800000 ;  /* 0x3f800000002c7802 */ /* 0x000fe40000000f00 */
[----:B------:R-:W-:-:S04]  /*1c30*/  @P0 IADD3 R46, -R49, R58, RZ ;  /* 0x0000003a312e0210 */ /* 0x000fc80007ffe1ff */
[----:B------:R-:W-:-:S05]  /*1c40*/  @P0 LEA R46, R46, R97, 0x8 ;  /* 0x000000612e2e0211 */ /* 0x000fca00078e40ff */
[----:B------:R0:W1:Y:S02]  /*1c50*/  @P0 LDS R44, [R46.X4+0xa38] ;  /* 0x000a38002e2c0984 */ /* 0x0000640000004800 */
.L_x_8733:
[----:B-1----:R-:W-:Y:S05]  /*1c60*/  BSYNC B0 ;  /* 0x0000000000007941 */ /* 0x002fea0003800000 */
.L_x_8732:
[----:B---3--:R-:W-:Y:S01]  /*1c70*/  FMUL.FTZ R49, R102, R44 ;  /* 0x0000002c66317220 */ /* 0x008fe20000410000 */
[----:B------:R-:W-:Y:S01]  /*1c80*/  ISETP.NE.AND P3, PT, R23, 0x1f, PT ;  /* 0x0000001f1700780c */ /* 0x000fe20003f65270 */
[C---:B------:R-:W-:Y:S01]  /*1c90*/  FFMA.FTZ R86, R104.reuse, R86, R87 ;  /* 0x0000005668567223 */ /* 0x040fe20000010057 */
[----:B------:R-:W-:Y:S01]  /*1ca0*/  ISETP.GE.AND P0, PT, R5, 0x1, PT ;  /* 0x000000010500780c */ /* 0x000fe20003f06270 */
[C---:B------:R-:W-:Y:S01]  /*1cb0*/  FFMA.FTZ R90, R104.reuse, R90, R51 ;  /* 0x0000005a685a7223 */ /* 0x040fe20000010033 */
[----:B------:R-:W-:Y:S01]  /*1cc0*/  ISETP.GE.U32.AND P4, PT, R23, 0x18, PT ;  /* 0x000000181700780c */ /* 0x000fe20003f86070 */
[C---:B------:R-:W-:Y:S01]  /*1cd0*/  FMUL.FTZ R111, R104.reuse, R49 ;  /* 0x00000031686f7220 */ /* 0x040fe20000410000 */
[----:B------:R-:W-:Y:S01]  /*1ce0*/  MOV R114, c[0x0][0x174] ;  /* 0x00005d0000727a02 */ /* 0x000fe20000000f00 */
[----:B------:R-:W-:Y:S01]  /*1cf0*/  FMUL.FTZ R91, R104, R91 ;  /* 0x0000005b685b7220 */ /* 0x000fe20000410000 */
[----:B------:R-:W-:Y:S01]  /*1d00*/  BSSY B0, `(.L_x_8734) ;  /* 0x000008b000007945 */ /* 0x000fe20003800000 */
[----:B------:R-:W-:Y:S01]  /*1d10*/  FFMA.FTZ R49, R102, R86, R47 ;  /* 0x0000005666317223 */ /* 0x000fe2000001002f */
[----:B------:R-:W-:Y:S01]  /*1d20*/  LEA R121, R114, R21, 0x7 ;  /* 0x0000001572797211 */ /* 0x000fe200078e38ff */
[----:B------:R-:W-:-:S02]  /*1d30*/  FFMA.FTZ R115, R48, R90, R107 ;  /* 0x0000005a30737223 */ /* 0x000fc4000001006b */
[----:B------:R-:W-:Y:S01]  /*1d40*/  FMUL.FTZ R86, R48, R111 ;  /* 0x0000006f30567220 */ /* 0x000fe20000410000 */
[----:B------:R-:W1:Y:S01]  /*1d50*/  SHFL.UP PT, R90, R49, 0x1, RZ ;  /* 0x04200000315a7989 */ /* 0x000e6200000e00ff */
[----:B0-----:R-:W-:-:S03]  /*1d60*/  FMUL.FTZ R46, R102, R91 ;  /* 0x0000005b662e7220 */ /* 0x001fc60000410000 */
[----:B------:R-:W0:Y:S04]  /*1d70*/  SHFL.DOWN PT, R106, R115, 0x1, 0x1f ;  /* 0x08201f00736a7f89 */ /* 0x000e2800000e0000 */
[----:B------:R-:W2:Y:S04]  /*1d80*/  SHFL.DOWN PT, R111, R86, 0x1, 0x1f ;  /* 0x08201f00566f7f89 */ /* 0x000ea800000e0000 */
[----:B------:R-:W3:Y:S01]  /*1d90*/  SHFL.UP PT, R91, R46, 0x1, RZ ;  /* 0x042000002e5b7989 */ /* 0x000ee200000e00ff */
[----:B-1----:R-:W-:Y:S02]  /*1da0*/  @P0 FFMA.FTZ R49, R46, R90, R49 ;  /* 0x0000005a2e310223 */ /* 0x002fe40000010031 */
[----:B0-----:R-:W-:-:S03]  /*1db0*/  @P3 FFMA.FTZ R115, R86, R106, R115 ;  /* 0x0000006a56733223 */ /* 0x001fc60000010073 */
        /* <DEDUP_REMOVED lines=19> */
[----:B------:R-:W-:Y:S01]  /*1ef0*/  MOV R90, 0x3f800000 ;  /* 0x3f800000005a7802 */ /* 0x000fe20000000f00 */
[----:B-1----:R-:W-:-:S03]  /*1f00*/  @!P3 FFMA.FTZ R115, R86, R106, R115 ;  /* 0x0000006a5673b223 */ /* 0x002fc60000010073 */
[----:B------:R-:W0:Y:S01]  /*1f10*/  SHFL.UP PT, R106, R49, 0x8, RZ ;  /* 0x05000000316a7989 */ /* 0x000e2200000e00ff */
[----:B--2---:R-:W-:Y:S01]  /*1f20*/  @!P3 FMUL.FTZ R86, R86, R111 ;  /* 0x0000006f5656b220 */ /* 0x004fe20000410000 */
[----:B------:R-:W-:Y:S02]  /*1f30*/  ISETP.GE.AND P3, PT, R5, 0x8, PT ;  /* 0x000000080500780c */ /* 0x000fe40003f66270 */
[----:B------:R-:W1:Y:S01]  /*1f40*/  SHFL.DOWN PT, R108, R115, 0x8, 0x1f ;  /* 0x09001f00736c7f89 */ /* 0x000e6200000e0000 */
[----:B------:R-:W-:Y:S01]  /*1f50*/  SHF.L.U32 R111, R97, 0x3, RZ ;  /* 0x00000003616f7819 */ /* 0x000fe200000006ff */
[----:B---3--:R-:W-:Y:S01]  /*1f60*/  @P0 FMUL.FTZ R46, R46, R91 ;  /* 0x0000005b2e2e0220 */ /* 0x008fe20000410000 */
[----:B------:R-:W-:Y:S01]  /*1f70*/  ISETP.GE.AND P0, PT, R58, c[0x0][0x174], PT ;  /* 0x00005d003a007a0c */ /* 0x000fe20003f06270 */
[----:B------:R-:W2:Y:S01]  /*1f80*/  SHFL.DOWN PT, R119, R86, 0x8, 0x1f ;  /* 0x09001f0056777f89 */ /* 0x000ea200000e0000 */
[----:B------:R-:W-:Y:S02]  /*1f90*/  HFMA2.MMA R91, -RZ, RZ, 0, 0 ;  /* 0x00000000ff5b7435 */ /* 0x000fe400000001ff */
[----:B------:R-:W-:Y:S01]  /*1fa0*/  ISETP.NE.OR P0, PT, R23, RZ, P0 ;  /* 0x000000ff1700720c */ /* 0x000fe20000705670 */
[----:B------:R-:W3:-:S12]  /*1fb0*/  SHFL.UP PT, R117, R46, 0x8, RZ ;  /* 0x050000002e757989 */ /* 0x000ed800000e00ff */
[----:B------:R-:W-:Y:S01]  /*1fc0*/  @!P0 LDS.64 R90, [R111+0x12b8] ;  /* 0x0012b8006f5a8984 */ /* 0x000fe20000000a00 */
[----:B0-----:R-:W-:Y:S01]  /*1fd0*/  @P3 FFMA.FTZ R49, R46, R106, R49 ;  /* 0x0000006a2e313223 */ /* 0x001fe20000010031 */
[----:B------:R-:W-:Y:S01]  /*1fe0*/  ISETP.GE.AND P0, PT, R5, 0x10, PT ;  /* 0x000000100500780c */ /* 0x000fe20003f06270 */
[----:B-1----:R-:W-:-:S03]  /*1ff0*/  @!P4 FFMA.FTZ R115, R86, R108, R115 ;  /* 0x0000006c5673c223 */ /* 0x002fc60000010073 */
[----:B------:R-:W0:Y:S01]  /*2000*/  SHFL.UP PT, R106, R49, 0x10, RZ ;  /* 0x06000000316a7989 */ /* 0x000e2200000e00ff */
[----:B--2---:R-:W-:-:S03]  /*2010*/  @!P4 FMUL.FTZ R86, R86, R119 ;  /* 0x000000775656c220 */ /* 0x004fc60000410000 */
[----:B------:R-:W1:Y:S01]  /*2020*/  SHFL.DOWN PT, R108, R115, 0x10, 0x1f ;  /* 0x0a001f00736c7f89 */ /* 0x000e6200000e0000 */
[----:B---3--:R-:W-:Y:S01]  /*2030*/  @P3 FMUL.FTZ R46, R46, R117 ;  /* 0x000000752e2e3220 */ /* 0x008fe20000410000 */
[----:B------:R-:W-:Y:S02]  /*2040*/  ISETP.GE.U32.AND P3, PT, R23, 0x10, PT ;  /* 0x000000101700780c */ /* 0x000fe40003f66070 */
[----:B------:R-:W2:Y:S04]  /*2050*/  SHFL.DOWN PT, R119, R86, 0x10, 0x1f ;  /* 0x0a001f0056777f89 */ /* 0x000ea800000e0000 */
[----:B------:R-:W3:Y:S01]  /*2060*/  SHFL.UP PT, R117, R46, 0x10, RZ ;  /* 0x060000002e757989 */ /* 0x000ee200000e00ff */
[----:B0-----:R-:W-:-:S06]  /*2070*/  @P0 FFMA.FTZ R49, R46, R106, R49 ;  /* 0x0000006a2e310223 */ /* 0x001fcc0000010031 */
[C---:B-1----:R-:W-:Y:S02]  /*2080*/  @!P3 FFMA.FTZ R115, R86.reuse, R108, R115 ;  /* 0x0000006c5673b223 */ /* 0x042fe40000010073 */
[----:B-----5:R-:W-:Y:S01]  /*2090*/  SHFL.IDX PT, R108, R103, RZ, 0x1f ;  /* 0x00001fff676c7589 */ /* 0x020fe200000e0000 */
[----:B--2---:R-:W-:-:S03]  /*20a0*/  @!P3 FMUL.FTZ R86, R86, R119 ;  /* 0x000000775656b220 */ /* 0x004fc60000410000 */
[----:B------:R-:W-:Y:S01]  /*20b0*/  SHFL.IDX PT, R110, R91, RZ, 0x1f ;  /* 0x00001fff5b6e7589 */ /* 0x000fe200000e0000 */
[----:B---3--:R-:W-:-:S03]  /*20c0*/  @P0 FMUL.FTZ R46, R46, R117 ;  /* 0x000000752e2e0220 */ /* 0x008fc60000410000 */
[----:B------:R-:W-:Y:S04]  /*20d0*/  SHFL.DOWN PT, R112, R115, 0x1, 0x1f ;  /* 0x08201f0073707f89 */ /* 0x000fe800000e0000 */
[----:B------:R-:W0:Y:S04]  /*20e0*/  SHFL.DOWN PT, R119, R86, 0x1, 0x1f ;  /* 0x08201f0056777f89 */ /* 0x000e2800000e0000 */
[----:B------:R-:W-:Y:S04]  /*20f0*/  SHFL.UP PT, R49, R49, 0x1, RZ ;  /* 0x0420000031317989 */ /* 0x000fe800000e00ff */
[----:B------:R-:W1:Y:S04]  /*2100*/  SHFL.UP PT, R46, R46, 0x1, RZ ;  /* 0x042000002e2e7989 */ /* 0x000e6800000e00ff */
[----:B------:R-:W-:Y:S04]  /*2110*/  SHFL.IDX PT, R106, R115, RZ, 0x1f ;  /* 0x00001fff736a7589 */ /* 0x000fe800000e0000 */
[----:B------:R2:W3:Y:S01]  /*2120*/  SHFL.IDX PT, R117, R86, RZ, 0x1f ;  /* 0x00001fff56757589 */ /* 0x0004e200000e0000 */
[----:B0-----:R-:W-:Y:S01]  /*2130*/  @P2 FFMA.FTZ R110, R119, R110, R112 ;  /* 0x0000006e776e2223 */ /* 0x001fe20000010070 */
[----:B------:R-:W-:-:S02]  /*2140*/  SHF.R.S32.HI R119, RZ, 0x1f, R121 ;  /* 0x0000001fff777819 */ /* 0x000fc40000011479 */
[----:B--2---:R-:W-:Y:S01]  /*2150*/  LEA R86, P0, R121, R22, 0x2 ;  /* 0x0000001679567211 */ /* 0x004fe200078010ff */
[----:B------:R-:W-:Y:S02]  /*2160*/  FFMA.FTZ R105, R110, R44, R105 ;  /* 0x0000002c6e697223 */ /* 0x000fe40000010069 */
[----:B-1----:R-:W-:Y:S02]  /*2170*/  @P1 FFMA.FTZ R108, R46, R108, R49 ;  /* 0x0000006c2e6c1223 */ /* 0x002fe40000010031 */
[----:B------:R-:W-:Y:S02]  /*2180*/  FFMA.FTZ R103, R102, R105, R113 ;  /* 0x0000006966677223 */ /* 0x000fe40000010071 */
[----:B------:R-:W-:Y:S02]  /*2190*/  FFMA.FTZ R50, R101, R108, R50 ;  /* 0x0000006c65327223 */ /* 0x000fe40000010032 */
[----:B------:R-:W-:Y:S02]  /*21a0*/  FFMA.FTZ R101, R104, R103, R51 ;  /* 0x0000006768657223 */ /* 0x000fe40000010033 */
[----:B------:R-:W-:-:S02]  /*21b0*/  FFMA.FTZ R49, R48, R50, R45 ;  /* 0x0000003230317223 */ /* 0x000fc4000001002d */
[----:B------:R-:W-:Y:S02]  /*21c0*/  FFMA.FTZ R107, R48, R101, R107 ;  /* 0x00000065306b7223 */ /* 0x000fe4000001006b */
[----:B------:R-:W-:Y:S01]  /*21d0*/  FFMA.FTZ R112, R104, R49, R87 ;  /* 0x0000003168707223 */ /* 0x000fe20000010057 */
[----:B------:R-:W-:Y:S01]  /*21e0*/  LEA.HI.X R87, R121, R26, R119, 0x2, P0 ;  /* 0x0000001a79577211 */ /* 0x000fe200000f1477 */
[----:B------:R-:W-:Y:S01]  /*21f0*/  FMUL.FTZ R51, R83, R107 ;  /* 0x0000006b53337220 */ /* 0x000fe20000410000 */
[----:B------:R-:W-:Y:S01]  /*2200*/  ISETP.NE.AND P0, PT, R12, RZ, PT ;  /* 0x000000ff0c00720c */ /* 0x000fe20003f05270 */
[----:B------:R-:W-:Y:S01]  /*2210*/  FFMA.FTZ R113, R102, R112, R47 ;  /* 0x0000007066717223 */ /* 0x000fe2000001002f */
[----:B------:R-:W-:Y:S01]  /*2220*/  IADD3 R47, R121, -0x80, RZ ;  /* 0xffffff80792f7810 */ /* 0x000fe20007ffe0ff */
[----:B------:R-:W-:Y:S02]  /*2230*/  FFMA.FTZ R102, -R93, R40, R50 ;  /* 0x000000285d667223 */ /* 0x000fe40000010132 */
[----:B------:R-:W-:Y:S01]  /*2240*/  FADD.FTZ R104, -R45, R49 ;  /* 0x000000312d687221 */ /* 0x000fe20000010100 */
[----:B------:R-:W-:Y:S01]  /*2250*/  IADD3 R114, -R47, c[0x0][0x168], -R12 ;  /* 0x00005a002f727a10 */ /* 0x000fe20007ffe90c */
[----:B------:R-:W-:-:S02]  /*2260*/  FMUL.FTZ R44, R82, R101 ;  /* 0x00000065522c7220 */ /* 0x000fc40000410000 */
[----:B------:R-:W-:Y:S01]  /*2270*/  FFMA.FTZ R45, R102, R51, RZ ;  /* 0x00000033662d7223 */ /* 0x000fe200000100ff */
[C---:B------:R-:W-:Y:S01]  /*2280*/  ISETP.GE.AND P1, PT, R114.reuse, 0x1, PT ;  /* 0x000000017200780c */ /* 0x040fe20003f26270 */
[----:B---3--:R-:W-:Y:S01]  /*2290*/  FFMA.FTZ R91, R117, R91, R106 ;  /* 0x0000005b755b7223 */ /* 0x008fe2000001006a */
[C---:B------:R-:W-:Y:S01]  /*22a0*/  ISETP.GE.AND P2, PT, R114.reuse, 0x21, PT ;  /* 0x000000217200780c */ /* 0x040fe20003f46270 */
[----:B------:R-:W-:Y:S01]  /*22b0*/  FFMA.FTZ R106, -R95, R42, R112 ;  /* 0x0000002a5f6a7223 */ /* 0x000fe20000010170 */
[C---:B------:R-:W-:Y:S01]  /*22c0*/  ISETP.GE.AND P3, PT, R114.reuse, 0x41, PT ;  /* 0x000000417200780c */ /* 0x040fe20003f66270 */
[----:B------:R-:W-:Y:S01]  /*22d0*/  FMUL.FTZ R115, R85, R103 ;  /* 0x0000006755737220 */ /* 0x000fe20000410000 */
[----:B------:R-:W-:Y:S01]  /*22e0*/  ISETP.GE.AND P4, PT, R114, 0x61, PT ;  /* 0x000000617200780c */ /* 0x000fe20003f86270 */
[----:B------:R-:W-:Y:S01]  /*22f0*/  FFMA.FTZ R45, R104, R44, R45 ;  /* 0x0000002c682d7223 */ /* 0x000fe2000001002d */
[----:B------:R-:W-:Y:S01]  /*2300*/  SHF.L.U64.HI R114, R98, 0x2, R99 ;  /* 0x0000000262727819 */ /* 0x000fe20000010263 */
[----:B------:R-:W-:-:S02]  /*2310*/  FMUL.FTZ R48, R84, R105 ;  /* 0x0000006954307220 */ /* 0x000fc40000410000 */
[-C--:B------:R-:W-:Y:S02]  /*2320*/  FFMA.FTZ R110, R106, R115.reuse, R45 ;  /* 0x000000736a6e7223 */ /* 0x080fe4000001002d */
[----:B------:R-:W-:Y:S02]  /*2330*/  FMUL.FTZ R90, R117, R90 ;  /* 0x0000005a755a7220 */ /* 0x000fe40000410000 */
[----:B------:R-:W-:Y:S02]  /*2340*/  FMUL.FTZ R45, R29, R44 ;  /* 0x0000002c1d2d7220 */ /* 0x000fe40000410000 */
[----:B------:R-:W-:Y:S01]  /*2350*/  FMUL.FTZ R47, R31, R48 ;  /* 0x000000301f2f7220 */ /* 0x000fe20000410000 */
[----:B------:R0:W-:Y:S01]  /*2360*/  @!P0 STS.64 [R111+0x12b8], R90 ;  /* 0x0012b85a6f008388 */ /* 0x0001e20000000a00 */
[----:B------:R-:W-:Y:S02]  /*2370*/  FMUL.FTZ R46, R30, R115 ;  /* 0x000000731e2e7220 */ /* 0x000fe40000410000 */
[----:B------:R-:W-:-:S02]  /*2380*/  FMUL.FTZ R44, R28, R51 ;  /* 0x000000331c2c7220 */ /* 0x000fc40000410000 */
[----:B------:R-:W-:Y:S02]  /*2390*/  FFMA.FTZ R108, -R96, R43, R113 ;  /* 0x0000002b606c7223 */ /* 0x000fe40000010171 */
[----:B------:R-:W-:Y:S01]  /*23a0*/  FMUL.FTZ R49, R88, R49 ;  /* 0x0000003158317220 */ /* 0x000fe20000410000 */
[----:B------:R1:W-:Y:S01]  /*23b0*/  STS.128 [R56+0x400], R44 ;  /* 0x0004002c38007388 */ /* 0x0003e20000000c00 */
[----:B------:R-:W-:Y:S02]  /*23c0*/  FMUL.FTZ R51, R108, R48 ;  /* 0x000000306c337220 */ /* 0x000fe40000410000 */
[----:B------:R-:W-:Y:S01]  /*23d0*/  FMUL.FTZ R48, R61, R50 ;  /* 0x000000323d307220 */ /* 0x000fe20000410000 */
[----:B------:R-:W-:Y:S01]  /*23e0*/  BAR.SYNC.DEFER_BLOCKING 0x0 ;  /* 0x0000000000007b1d */ /* 0x000fe20000010000 */
[----:B------:R-:W-:Y:S01]  /*23f0*/  FADD.FTZ R110, R110, R51 ;  /* 0x000000336e6e7221 */ /* 0x000fe20000010000 */
[----:B0-----:R-:W-:Y:S01]  /*2400*/  SHF.L.U32 R111, R98, 0x2, RZ ;  /* 0x00000002626f7819 */ /* 0x001fe200000006ff */
[----:B------:R-:W-:-:S02]  /*2410*/  FMUL.FTZ R50, R89, R112 ;  /* 0x0000007059327220 */ /* 0x000fc40000410000 */
[----:B------:R-:W-:Y:S02]  /*2420*/  FMUL.FTZ R51, R92, R113 ;  /* 0x000000715c337220 */ /* 0x000fe40000410000 */
[C---:B------:R-:W-:Y:S02]  /*2430*/  IMAD R112, R114.reuse, c[0x0][0x2b0], RZ ;  /* 0x0000ac0072707a24 */ /* 0x040fe400078e02ff */
        /* <DEDUP_REMOVED lines=22> */
[----:B-----5:R0:W-:Y:S02]  /*25a0*/  RED.E.ADD.F32.FTZ.RN.STRONG.GPU [R50.64], R117 ;  /* 0x000000753200798e */ /* 0x0201e4000c10e784 */
.L_x_8735:
[----:B------:R-:W-:Y:S05]  /*25b0*/  BSYNC B0 ;  /* 0x0000000000007941 */ /* 0x000fea0003800000 */
.L_x_8734:
[----:B------:R1:W4:Y:S01]  /*25c0*/  LDS R109, [R12.X4+0x680] ;  /* 0x000680000c6d7984 */ /* 0x0003220000004800 */
[----:B------:R-:W-:Y:S01]  /*25d0*/  BSSY B0, `(.L_x_8736) ;  /* 0x000000a000007945 */ /* 0x000fe20003800000 */
[C---:B01----:R-:W-:Y:S02]  /*25e0*/  IMAD R51, R111.reuse, c[0x0][0x2b4], R112 ;  /* 0x0000ad006f337a24 */ /* 0x043fe400078e0270 */
[----:B------:R-:W-:Y:S01]  /*25f0*/  IMAD R49, R111, c[0x0][0x2d4], R114 ;  /* 0x0000b5006f317a24 */ /* 0x000fe200078e0272 */
[----:B------:R-:W-:Y:S05]  /*2600*/  @!P2 BRA `(.L_x_8737) ;  /* 0x000000600000a947 */ /* 0x000fea0003800000 */
[----:B------:R-:W-:-:S04]  /*2610*/  IMAD.WIDE.U32 R46, R111, c[0x0][0x2b0], R72 ;  /* 0x0000ac006f2e7a25 */ /* 0x000fc800078e0048 */
[----:B------:R-:W-:Y:S01]  /*2620*/  IMAD.WIDE.U32 R44, R111, c[0x0][0x2d0], R78 ;  /* 0x0000b4006f2c7a25 */ /* 0x000fe200078e004e */
[----:B------:R-:W-:-:S04]  /*2630*/  IADD3 R47, R47, R51, RZ ;  /* 0x000000332f2f7210 */ /* 0x000fc80007ffe0ff */
[----:B------:R-:W-:Y:S01]  /*2640*/  IADD3 R45, R45, R49, RZ ;  /* 0x000000312d2d7210 */ /* 0x000fe20007ffe0ff */
[----:B--2---:R0:W-:Y:S04]  /*2650*/  RED.E.ADD.F32.FTZ.RN.STRONG.GPU [R46.64], R113 ;  /* 0x000000712e00798e */ /* 0x0041e8000c10e784 */
[----:B----4-:R0:W-:Y:S02]  /*2660*/  RED.E.ADD.F32.FTZ.RN.STRONG.GPU [R44.64], R109 ;  /* 0x0000006d2c00798e */ /* 0x0101e4000c10e784 */
.L_x_8737:
[----:B------:R-:W-:Y:S05]  /*2670*/  BSYNC B0 ;  /* 0x0000000000007941 */ /* 0x000fea0003800000 */
.L_x_8736:
[----:B0-----:R0:W1:Y:S01]  /*2680*/  LDS R47, [R12.X4+0x700] ;  /* 0x000700000c2f7984 */ /* 0x0010620000004800 */
[----:B------:R-:W-:Y:S01]  /*2690*/  BSSY B0, `(.L_x_8738) ;  /* 0x0000008000007945 */ /* 0x000fe20003800000 */
[----:B------:R-:W-:Y:S05]  /*26a0*/  @!P3 BRA `(.L_x_8739) ;  /* 0x000000600000b947 */ /* 0x000fea0003800000 */
[----:B------:R-:W-:-:S04]  /*26b0*/  IMAD.WIDE.U32 R44, R111, c[0x0][0x2b0], R74 ;  /* 0x0000ac006f2c7a25 */ /* 0x000fc800078e004a */
[----:B------:R-:W-:Y:S01]  /*26c0*/  IMAD.WIDE.U32 R86, R111, c[0x0][0x2d0], R86 ;  /* 0x0000b4006f567a25 */ /* 0x000fe200078e0056 */
[----:B------:R-:W-:-:S04]  /*26d0*/  IADD3 R45, R51, R45, RZ ;  /* 0x0000002d332d7210 */ /* 0x000fc80007ffe0ff */
[----:B------:R-:W-:Y:S01]  /*26e0*/  IADD3 R87, R49, R87, RZ ;  /* 0x0000005731577210 */ /* 0x000fe20007ffe0ff */
[----:B---3--:R3:W-:Y:S04]  /*26f0*/  RED.E.ADD.F32.FTZ.RN.STRONG.GPU [R44.64], R91 ;  /* 0x0000005b2c00798e */ /* 0x0087e8000c10e784 */
[----:B-1----:R3:W-:Y:S02]  /*2700*/  RED.E.ADD.F32.FTZ.RN.STRONG.GPU [R86.64], R47 ;  /* 0x0000002f5600798e */ /* 0x0027e4000c10e784 */
.L_x_8739:
[----:B------:R-:W-:Y:S05]  /*2710*/  BSYNC B0 ;  /* 0x0000000000007941 */ /* 0x000fea0003800000 */
.L_x_8738:
[----:B---3--:R3:W0:Y:S01]  /*2720*/  LDS R87, [R12.X4+0x780] ;  /* 0x000780000c577984 */ /* 0x0086220000004800 */
[----:B------:R-:W-:Y:S01]  /*2730*/  BSSY B0, `(.L_x_8740) ;  /* 0x0000008000007945 */ /* 0x000fe20003800000 */
[----:B------:R-:W-:Y:S05]  /*2740*/  @!P4 BRA `(.L_x_8741) ;  /* 0x000000600000c947 */ /* 0x000fea0003800000 */
[----:B------:R-:W-:-:S04]  /*2750*/  IMAD.WIDE.U32 R44, R111, c[0x0][0x2b0], R76 ;  /* 0x0000ac006f2c7a25 */ /* 0x000fc800078e004c */
[----:B-1----:R-:W-:Y:S01]  /*2760*/  IMAD.WIDE.U32 R46, R111, c[0x0][0x2d0], R80 ;  /* 0x0000b4006f2e7a25 */ /* 0x002fe200078e0050 */
[----:B------:R-:W-:-:S04]  /*2770*/  IADD3 R45, R51, R45, RZ ;  /* 0x0000002d332d7210 */ /* 0x000fc80007ffe0ff */
[----:B------:R-:W-:Y:S01]  /*2780*/  IADD3 R47, R49, R47, RZ ;  /* 0x0000002f312f7210 */ /* 0x000fe20007ffe0ff */
[----:B----4-:R1:W-:Y:S04]  /*2790*/  RED.E.ADD.F32.FTZ.RN.STRONG.GPU [R44.64], R90 ;  /* 0x0000005a2c00798e */ /* 0x0103e8000c10e784 */
[----:B0-----:R1:W-:Y:S02]  /*27a0*/  RED.E.ADD.F32.FTZ.RN.STRONG.GPU [R46.64], R87 ;  /* 0x000000572e00798e */ /* 0x0013e4000c10e784 */
.L_x_8741:
[----:B------:R-:W-:Y:S05]  /*27b0*/  BSYNC B0 ;  /* 0x0000000000007941 */ /* 0x000fea0003800000 */
.L_x_8740:
[----:B-1----:R-:W1:Y:S01]  /*27c0*/  SHFL.DOWN P1, R47, R110, 0x1, 0x1f ;  /* 0x08201f006e2f7f89 */ /* 0x002e620000020000 */
[-C--:B------:R-:W-:Y:S01]  /*27d0*/  FMUL.FTZ R45, R100, R103.reuse ;  /* 0x00000067642d7220 */ /* 0x080fe20000410000 */
[----:B------:R-:W-:Y:S01]  /*27e0*/  BSSY B0, `(.L_x_8742) ;  /* 0x000002a000007945 */ /* 0x000fe20003800000 */
[----:B------:R-:W-:Y:S02]  /*27f0*/  FMUL.FTZ R103, R42, R103 ;  /* 0x000000672a677220 */ /* 0x000fe40000410000 */
        /* <DEDUP_REMOVED lines=10> */
[----:B-1----:R-:W-:Y:S02]  /*28a0*/  @P1 FADD R47, R110, R47 ;  /* 0x0000002f6e2f1221 */ /* 0x002fe40000000000 */
[----:B------:R-:W-:Y:S02]  /*28b0*/  FFMA.FTZ R45, R30, R103, R45 ;  /* 0x000000671e2d7223 */ /* 0x000fe4000001002d */
[----:B------:R-:W-:Y:S01]  /*28c0*/  FFMA.FTZ R40, R29, R42, R101 ;  /* 0x0000002a1d287223 */ /* 0x000fe20000010065 */
[----:B------:R-:W1:Y:S01]  /*28d0*/  SHFL.DOWN P1, R46, R47, 0x2, 0x1f ;  /* 0x08401f002f2e7f89 */ /* 0x000e620000020000 */
        /* <DEDUP_REMOVED lines=8> */
[----:B-1----:R-:W-:-:S05]  /*2960*/  @P1 FADD R46, R47, R46 ;  /* 0x0000002e2f2e1221 */ /* 0x002fca0000000000 */
[----:B------:R-:W1:Y:S02]  /*2970*/  SHFL.DOWN P1, R49, R46, 0x4, 0x1f ;  /* 0x08801f002e317f89 */ /* 0x000e640000020000 */
[----:B-1----:R-:W-:Y:S02]  /*2980*/  @P1 FADD R49, R46, R49 ;  /* 0x000000312e311221 */ /* 0x002fe40000000000 */
[----:B------:R-:W-:-:S03]  /*2990*/  FFMA.FTZ R46, R31, R44, R105 ;  /* 0x0000002c1f2e7223 */ /* 0x000fc60000010069 */
[----:B------:R-:W1:Y:S01]  /*29a0*/  SHFL.DOWN P1, R48, R49, 0x8, 0x1f ;  /* 0x09001f0031307f89 */ /* 0x000e620000020000 */
[----:B------:R-:W-:Y:S02]  /*29b0*/  FADD.FTZ R35, R46, R35 ;  /* 0x000000232e237221 */ /* 0x000fe40000010000 */
[----:B-1----:R-:W-:Y:S01]  /*29c0*/  @P1 FADD R48, R49, R48 ;  /* 0x0000003031301221 */ /* 0x002fe20000000000 */
[----:B------:R-:W-:-:S04]  /*29d0*/  ISETP.NE.AND P1, PT, R5, RZ, PT ;  /* 0x000000ff0500720c */ /* 0x000fc80003f25270 */
[----:B------:R-:W1:Y:S02]  /*29e0*/  SHFL.DOWN P2, R51, R48, 0x10, 0x1f ;  /* 0x0a001f0030337f89 */ /* 0x000e640000040000 */
[----:B-1----:R-:W-:-:S07]  /*29f0*/  @P2 FADD R51, R48, R51 ;  /* 0x0000003330332221 */ /* 0x002fce0000000000 */
        /* <DEDUP_REMOVED lines=8> */
.L_x_8743:
[----:B-1----:R-:W-:Y:S05]  /*2a80*/  BSYNC B0 ;  /* 0x0000000000007941 */ /* 0x002fea0003800000 */
.L_x_8742:
[----:B------:R-:W-:Y:S02]  /*2a90*/  IADD3 R97, R97, 0x1, RZ ;  /* 0x0000000161617810 */ /* 0x000fe40007ffe0ff */
[----:B------:R-:W-:Y:S02]  /*2aa0*/  IADD3 R98, P1, R98, 0x1, RZ ;  /* 0x0000000162627810 */ /* 0x000fe40007f3e0ff */
[----:B------:R-:W-:Y:S02]  /*2ab0*/  ISETP.GE.AND P0, PT, R97, c[0x0][0x16c], PT ;  /* 0x00005b0061007a0c */ /* 0x000fe40003f06270 */
[----:B------:R-:W-:-:S11]  /*2ac0*/  IADD3.X R99, RZ, R99, RZ, P1, !PT ;  /* 0x00000063ff637210 */ /* 0x000fd60000ffe4ff */
[----:B------:R-:W-:Y:S01]  /*2ad0*/  @P0 CALL.REL.NOINC `(.L_x_8731) ;  /* 0x0000001000000944 */ /* 0x000fe20003c00000 */
[----:B------:R-:W-:Y:S05]  /*2ae0*/  BRA `(.L_x_8744) ;  /* 0xffffec4000007947 */ /* 0x000fea000383ffff */
.L_x_8731:
[----:B------:R-:W-:Y:S01]  /*2af0*/  BAR.SYNC.DEFER_BLOCKING 0x0 ;  /* 0x0000000000007b1d */ /* 0x000fe20000010000 */
[----:B------:R-:W-:Y:S01]  /*2b00*/  IMAD R41, R19, c[0x0][0x2e0], RZ ;  /* 0x0000b80013297a24 */ /* 0x000fe200078e02ff */
[----:B------:R-:W-:Y:S01]  /*2b10*/  MOV R42, R70 ;  /* 0x00000046002a7202 */ /* 0x000fe20000000f00 */
[----:B------:R-:W-:Y:S01]  /*2b20*/  IMAD R47, R17, c[0x0][0x2d8], RZ ;  /* 0x0000b600112f7a24 */ /* 0x000fe200078e02ff */
[----:B------:R-:W-:Y:S01]  /*2b30*/  MOV R43, R71 ;  /* 0x00000047002b7202 */ /* 0x000fe20000000f00 */
[----:B------:R-:W-:Y:S01]  /*2b40*/  IMAD R45, R20, c[0x0][0x2e4], R41 ;  /* 0x0000b900142d7a24 */ /* 0x000fe200078e0229 */
[----:B------:R-:W-:Y:S01]  /*2b50*/  ISETP.GT.AND P5, PT, R58, 0x1, PT ;  /* 0x000000013a00780c */ /* 0x000fe20003fa4270 */
[----:B------:R-:W-:Y:S01]  /*2b60*/  IMAD R47, R18, c[0x0][0x2dc], R47 ;  /* 0x0000b700122f7a24 */ /* 0x000fe200078e022f */
[----:B------:R-:W-:Y:S01]  /*2b70*/  IADD3 R2, P1, R2, -0x200, RZ ;  /* 0xfffffe0002027810 */ /* 0x000fe20007f3e0ff */
[----:B------:R-:W-:Y:S01]  /*2b80*/  IMAD.WIDE.U32 R40, R20, c[0x0][0x2e0], R42 ;  /* 0x0000b80014287a25 */ /* 0x000fe200078e002a */
[----:B------:R-:W-:-:S02]  /*2b90*/  IADD3 R9, P2, R9, -0x200, RZ ;  /* 0xfffffe0009097810 */ /* 0x000fc40007f5e0ff */
[----:B------:R-:W-:Y:S01]  /*2ba0*/  IADD3 R11, P3, R11, -0x200, RZ ;  /* 0xfffffe000b0b7810 */ /* 0x000fe20007f7e0ff */
[----:B------:R-:W-:Y:S01]  /*2bb0*/  IMAD.WIDE.U32 R42, R20, c[0x0][0x300], R42 ;  /* 0x0000c000142a7a25 */ /* 0x000fe200078e002a */
[----:B------:R-:W-:Y:S02]  /*2bc0*/  IADD3 R41, R41, R45, RZ ;  /* 0x0000002d29297210 */ /* 0x000fe40007ffe0ff */
[----:B------:R-:W-:Y:S01]  /*2bd0*/  IADD3 R7, P4, R7, -0x200, RZ ;  /* 0xfffffe0007077810 */ /* 0x000fe20007f9e0ff */
[----:B------:R-:W-:Y:S01]  /*2be0*/  IMAD R45, R19, c[0x0][0x300], RZ ;  /* 0x0000c000132d7a24 */ /* 0x000fe200078e02ff */
[----:B------:R-:W-:Y:S02]  /*2bf0*/  IADD3 R21, R21, -0x80, RZ ;  /* 0xffffff8015157810 */ /* 0x000fe40007ffe0ff */
[----:B------:R-:W-:Y:S01]  /*2c00*/  IADD3 R58, R58, -0x1, RZ ;  /* 0xffffffff3a3a7810 */ /* 0x000fe20007ffe0ff */
[----:B------:R-:W-:Y:S01]  /*2c10*/  IMAD R45, R20, c[0x0][0x304], R45 ;  /* 0x0000c100142d7a24 */ /* 0x000fe200078e022d */
[----:B------:R-:W-:Y:S01]  /*2c20*/  IADD3.X R0, R0, -0x1, RZ, P1, !PT ;  /* 0xffffffff00007810 */ /* 0x000fe20000ffe4ff */
[----:B------:R1:W-:Y:S01]  /*2c30*/  STS.128 [R5.X16], R36 ;  /* 0x0000002405007388 */ /* 0x0003e2000000cc00 */
[----:B------:R-:W-:-:S06]  /*2c40*/  NOP ;  /* 0x0000000000007918 */ /* 0x000fcc0000000000 */
[----:B------:R-:W5:Y:S01]  /*2c50*/  LDS.128 R28, [R5.X16] ;  /* 0x00000000051c7984 */ /* 0x000f62000000cc00 */
[----:B------:R-:W-:Y:S02]  /*2c60*/  IADD3 R43, R43, R45, RZ ;  /* 0x0000002d2b2b7210 */ /* 0x000fe40007ffe0ff */
[----:B------:R-:W-:Y:S02]  /*2c70*/  IADD3.X R8, R8, -0x1, RZ, P2, !PT ;  /* 0xffffffff08087810 */ /* 0x000fe400017fe4ff */
[----:B------:R-:W-:Y:S02]  /*2c80*/  IADD3.X R10, R10, -0x1, RZ, P3, !PT ;  /* 0xffffffff0a0a7810 */ /* 0x000fe40001ffe4ff */
[----:B------:R-:W-:Y:S01]  /*2c90*/  IADD3.X R6, R6, -0x1, RZ, P4, !PT ;  /* 0xffffffff06067810 */ /* 0x000fe200027fe4ff */
[----:B-1----:R-:W-:-:S05]  /*2ca0*/  IMAD.WIDE.U32 R36, R18, c[0x0][0x2d8], R40 ;  /* 0x0000b60012247a25 */ /* 0x002fca00078e0028 */
[----:B------:R-:W-:Y:S01]  /*2cb0*/  IADD3 R37, R37, R47, RZ ;  /* 0x0000002f25257210 */ /* 0x000fe20007ffe0ff */
[----:B------:R-:W-:Y:S01]  /*2cc0*/  IMAD R47, R17, c[0x0][0x2f8], RZ ;  /* 0x0000be00112f7a24 */ /* 0x000fe200078e02ff */
[----:B------:R-:W-:-:S03]  /*2cd0*/  LEA R41, P0, R36, c[0x0][0x330], 0x2 ;  /* 0x0000cc0024297a11 */ /* 0x000fc600078010ff */
[----:B------:R-:W-:Y:S01]  /*2ce0*/  IMAD R47, R18, c[0x0][0x2fc], R47 ;  /* 0x0000bf00122f7a24 */ /* 0x000fe200078e022f */
[----:B------:R-:W-:Y:S02]  /*2cf0*/  LEA.HI.X R36, R36, c[0x0][0x334], R37, 0x2, P0 ;  /* 0x0000cd0024247a11 */ /* 0x000fe400000f1425 */
[----:B------:R-:W-:-:S04]  /*2d00*/  IADD3 R40, P0, R56, R41, RZ ;  /* 0x0000002938287210 */ /* 0x000fc80007f1e0ff */
[----:B------:R-:W-:-:S05]  /*2d10*/  IADD3.X R41, R36, R57, RZ, P0, !PT ;  /* 0x0000003924297210 */ /* 0x000fca00007fe4ff */
[----:B-----5:R1:W-:Y:S04]  /*2d20*/  STG.E.128 [R40.64+-0x200], R28 ;  /* 0xfffe001c28007986 */ /* 0x0203e8000c101d04 */
[----:B------:R-:W-:Y:S01]  /*2d30*/  BAR.SYNC.DEFER_BLOCKING 0x0 ;  /* 0x0000000000007b1d */ /* 0x000fe20000010000 */
[----:B-1----:R-:W-:-:S05]  /*2d40*/  IMAD.WIDE.U32 R28, R18, c[0x0][0x2f8], R42 ;  /* 0x0000be00121c7a25 */ /* 0x002fca00078e002a */
[----:B------:R-:W-:Y:S02]  /*2d50*/  IADD3 R31, R29, R47, RZ ;  /* 0x0000002f1d1f7210 */ /* 0x000fe40007ffe0ff */
[----:B------:R-:W-:Y:S01]  /*2d60*/  LEA R29, P0, R28, c[0x0][0x340], 0x2 ;  /* 0x0000d0001c1d7a11 */ /* 0x000fe200078010ff */
[----:B------:R1:W-:Y:S01]  /*2d70*/  STS.128 [R5.X16], R32 ;  /* 0x0000002005007388 */ /* 0x0003e2000000cc00 */
[----:B------:R-:W-:-:S06]  /*2d80*/  NOP ;  /* 0x0000000000007918 */ /* 0x000fcc0000000000 */
[----:B------:R-:W5:Y:S01]  /*2d90*/  LDS.128 R36, [R5.X16] ;  /* 0x0000000005247984 */ /* 0x000f62000000cc00 */
[----:B------:R-:W-:Y:S02]  /*2da0*/  LEA.HI.X R28, R28, c[0x0][0x344], R31, 0x2, P0 ;  /* 0x0000d1001c1c7a11 */ /* 0x000fe400000f141f */
[----:B------:R-:W-:-:S04]  /*2db0*/  IADD3 R56, P0, R56, R29, RZ ;  /* 0x0000001d38387210 */ /* 0x000fc80007f1e0ff */
[----:B------:R-:W-:Y:S01]  /*2dc0*/  IADD3.X R57, R28, R57, RZ, P0, !PT ;  /* 0x000000391c397210 */ /* 0x000fe200007fe4ff */
[----:B-1----:R-:W-:Y:S01]  /*2dd0*/  FADD.FTZ R32, R13, R32 ;  /* 0x000000200d207221 */ /* 0x002fe20000010000 */
[----:B------:R-:W-:-:S03]  /*2de0*/  IADD3 R4, P0, R4, -0x200, RZ ;  /* 0xfffffe0004047810 */ /* 0x000fc60007f1e0ff */
[----:B------:R-:W-:Y:S01]  /*2df0*/  FADD.FTZ R33, R32, R33 ;  /* 0x0000002120217221 */ /* 0x000fe20000010000 */
[----:B------:R-:W-:-:S03]  /*2e00*/  IADD3.X R3, R3, -0x1, RZ, P0, !PT ;  /* 0xffffffff03037810 */ /* 0x000fc600007fe4ff */
[----:B------:R-:W-:-:S04]  /*2e10*/  FADD.FTZ R34, R33, R34 ;  /* 0x0000002221227221 */ /* 0x000fc80000010000 */
[----:B------:R-:W-:Y:S01]  /*2e20*/  FADD.FTZ R13, R34, R35 ;  /* 0x00000023220d7221 */ /* 0x000fe20000010000 */
[----:B-----5:R1:W-:Y:S01]  /*2e30*/  STG.E.128 [R56.64+-0x200], R36 ;  /* 0xfffe002438007986 */ /* 0x0203e2000c101d04 */
[----:B------:R-:W-:Y:S01]  /*2e40*/  @!P5 CALL.REL.NOINC `(.L_x_8729) ;  /* 0x000000100000d944 */ /* 0x000fe20003c00000 */
[----:B------:R-:W-:Y:S05]  /*2e50*/  BRA `(.L_x_8745) ;  /* 0xffffdb7000007947 */ /* 0x000fea000383ffff */
.L_x_8729:
        /* <DEDUP_REMOVED lines=24> */
.L_x_8747:
[----:B-1----:R-:W-:Y:S05]  /*2fe0*/  BSYNC B0 ;  /* 0x0000000000007941 */ /* 0x002fea0003800000 */
.L_x_8746:
[----:B------:R-:W-:Y:S01]  /*2ff0*/  BSSY B0, `(.L_x_8748) ;  /* 0x0000018000007945 */ /* 0x000fe20003800000 */
[----:B------:R-:W-:Y:S05]  /*3000*/  @!P0 BRA `(.L_x_8749) ;  /* 0x0000015000008947 */ /* 0x000fea0003800000 */
[----:B------:R-:W-:Y:S06]  /*3010*/  BAR.SYNC.DEFER_BLOCKING 0x0 ;  /* 0x0000000000007b1d */ /* 0x000fec0000010000 */
[----:B------:R-:W1:Y:S04]  /*3020*/  SHFL.DOWN P0, R0, R13, 0x1, 0x1f ;  /* 0x08201f000d007f89 */ /* 0x000e680000000000 */
[----:B------:R-:W3:Y:S04]  /*3030*/  S2R R6, SR_LANEID ;  /* 0x0000000000067919 */ /* 0x000ee80000000000 */
[----:B------:R-:W4:Y:S01]  /*3040*/  S2R R9, SR_TID.X ;  /* 0x0000000000097919 */ /* 0x000f220000002100 */
        /* <DEDUP_REMOVED lines=17> */
.L_x_8749:
[----:B------:R-:W1:Y:S02]  /*3160*/  S2R R9, SR_TID.X ;  /* 0x0000000000097919 */ /* 0x000e640000002100 */
.L_x_8750:
[----:B-1----:R-:W-:Y:S05]  /*3170*/  BSYNC B0 ;  /* 0x0000000000007941 */ /* 0x002fea0003800000 */
.L_x_8748:
[----:B------:R-:W-:-:S13]  /*3180*/  ISETP.GE.AND P0, PT, R9, c[0x0][0x16c], PT ;  /* 0x00005b0009007a0c */ /* 0x000fda0003f06270 */
[----:B------:R-:W-:Y:S05]  /*3190*/  @P0 EXIT ;  /* 0x000000000000094d */ /* 0x000fea0003800000 */
[----:B------:R-:W-:Y:S02]  /*31a0*/  IMAD R19, R19, c[0x0][0x288], RZ ;  /* 0x0000a20013137a24 */ /* 0x000fe400078e02ff */
[----:B------:R-:W-:-:S04]  /*31b0*/  IMAD.WIDE.U32 R2, R20, c[0x0][0x288], RZ ;  /* 0x0000a20014027a25 */ /* 0x000fc800078e00ff */
[----:B------:R-:W-:-:S05]  /*31c0*/  IMAD R13, R20, c[0x0][0x28c], R19 ;  /* 0x0000a300140d7a24 */ /* 0x000fca00078e0213 */
[----:B------:R-:W-:Y:S02]  /*31d0*/  IADD3 R13, R3, R13, RZ ;  /* 0x0000000d030d7210 */ /* 0x000fe40007ffe0ff */
.L_x_8751:
[----:B-1----:R1:W3:Y:S01]  /*31e0*/  LDS R11, [R9.X4+0x1ab8] ;  /* 0x001ab800090b7984 */ /* 0x0022e20000004800 */
        /* <DEDUP_REMOVED lines=12> */
[----:B---3--:R1:W-:Y:S10]  /*32b0*/  RED.E.ADD.F32.FTZ.RN.STRONG.GPU [R6.64], R11 ;  /* 0x0000000b0600798e */ /* 0x0083f4000c10e784 */
[----:B------:R-:W-:Y:S05]  /*32c0*/  @!P0 BRA `(.L_x_8751) ;  /* 0xffffff1000008947 */ /* 0x000fea000383ffff */
[----:B------:R-:W-:Y:S05]  /*32d0*/  EXIT ;  /* 0x000000000000794d */ /* 0x000fea0003800000 */
.L_x_8752:
        /* <DEDUP_REMOVED lines=10> */
.L_x_9165:


//--------------------- .text._Z25selective_scan_bwd_kernelI32Selective_Scan_bwd_kernel_traitsILi32ELi4ELb1ELb1ELb1ELb1ELb0EffEEv12SSMParamsBwd --------------------------
	.section	.text._Z25selective_scan_bwd_kernelI32Selective_Scan_bwd_kernel_traitsILi32ELi4ELb1ELb1ELb1ELb1ELb0EffEEv12SSMParamsBwd,"ax",@progbits
	.sectioninfo	@"SHI_REGISTERS=114"
	.align	128
        .global         _Z25selective_scan_bwd_kernelI32Selective_Scan_bwd_kernel_traitsILi32ELi4ELb1ELb1ELb1ELb1ELb0EffEEv12SSMParamsBwd
        .type           _Z25selective_scan_bwd_kernelI32Selective_Scan_bwd_kernel_traitsILi32ELi4ELb1ELb1ELb1ELb1ELb0EffEEv12SSMParamsBwd,@function
        .size           _Z25selective_scan_bwd_kernelI32Selective_Scan_bwd_kernel_traitsILi32ELi4ELb1ELb1ELb1ELb1ELb0EffEEv12SSMParamsBwd,(.L_x_9166 - _Z25selective_scan_bwd_kernelI32Selective_Scan_bwd_kernel_traitsILi32ELi4ELb1ELb1ELb1ELb1ELb0EffEEv12SSMParamsBwd)
        .other          _Z25selective_scan_bwd_kernelI32Selective_Scan_bwd_kernel_traitsILi32ELi4ELb1ELb1ELb1ELb1ELb0EffEEv12SSMParamsBwd,@"STO_CUDA_ENTRY STV_DEFAULT"
_Z25selective_scan_bwd_kernelI32Selective_Scan_bwd_kernel_traitsILi32ELi4ELb1ELb1ELb1ELb1ELb0EffEEv12SSMParamsBwd:
.text._Z25selective_scan_bwd_kernelI32Selective_Scan_bwd_kernel_traitsILi32ELi4ELb1ELb1ELb1ELb1ELb0EffEEv12SSMParamsBwd:
        /* <DEDUP_REMOVED lines=31> */
[----:B------:R-:W-:Y:S01]  /*01f0*/  CS2R R56, SRZ ;  /* 0x0000000000387805 */ /* 0x000fe2000001ff00 */
[----:B--2---:R-:W-:Y:S01]  /*0200*/  HFMA2.MMA R6, -RZ, RZ, 0, 0 ;  /* 0x00000000ff067435 */ /* 0x004fe200000001ff */
[----:B-1----:R-:W-:Y:S01]  /*0210*/  IMAD.WIDE.U32 R4, R25, c[0x0][0x1e0], RZ ;  /* 0x0000780019047a25 */ /* 0x002fe200078e00ff */
[----:B------:R-:W-:Y:S01]  /*0220*/  CS2R R58, SRZ ;  /* 0x00000000003a7805 */ /* 0x000fe2000001ff00 */
[----:B------:R-:W-:-:S02]  /*0230*/  HFMA2.MMA R20, -RZ, RZ, 0, 0 ;  /* 0x00000000ff147435 */ /* 0x000fc400000001ff */
[----:B------:R-:W-:Y:S01]  /*0240*/  IMAD R18, R24, c[0x0][0x1b0], RZ ;  /* 0x00006c0018127a24 */ /* 0x000fe200078e02ff */
        /* <DEDUP_REMOVED lines=20> */
[----:B------:R-:W-:Y:S01]  /*0390*/  IMAD R16, R65, c[0x0][0x284], R16 ;  /* 0x0000a10041107a24 */ /* 0x000fe200078e0210 */
[----:B------:R-:W-:Y:S01]  /*03a0*/  IADD3 R3, R3, R11, RZ ;  /* 0x0000000b03037210 */ /* 0x000fe20007ffe0ff */
[----:B------:R-:W-:Y:S02]  /*03b0*/  IMAD R11, R25, c[0x0][0x27c], R12 ;  /* 0x00009f00190b7a24 */ /* 0x000fe400078e020c */
[----:B------:R-:W-:Y:S02]  /*03c0*/  IMAD R12, R64, c[0x0][0x1e8], RZ ;  /* 0x00007a00400c7a24 */ /* 0x000fe400078e02ff */
[----:B------:R-:W-:Y:S01]  /*03d0*/  IMAD.WIDE.U32 R2, R65, c[0x0][0x1d8], R2 ;  /* 0x0000760041027a25 */ /* 0x000fe200078e0002 */
[----:B------:R-:W-:-:S03]  /*03e0*/  IADD3 R7, R7, R11, RZ ;  /* 0x0000000b07077210 */ /* 0x000fc60007ffe0ff */
[----:B------:R-:W-:Y:S02]  /*03f0*/  IMAD.WIDE.U32 R10, R25, c[0x0][0x1b0], RZ ;  /* 0x00006c00190a7a25 */ /* 0x000fe400078e00ff */
[-C--:B------:R-:W-:Y:S02]  /*0400*/  @!P4 IADD3 R0, R0, -R17.reuse, RZ ;  /* 0x800000110000c210 */ /* 0x080fe40007ffe0ff */
[----:B------:R-:W-:Y:S01]  /*0410*/  @!P4 IADD3 R23, R23, 0x1, RZ ;  /* 0x000000011717c810 */ /* 0x000fe20007ffe0ff */
[----:B------:R-:W-:Y:S01]  /*0420*/  IMAD.WIDE.U32 R6, R65, c[0x0][0x280], R6 ;  /* 0x0000a00041067a25 */ /* 0x000fe200078e0006 */
[----:B------:R-:W-:-:S03]  /*0430*/  ISETP.GE.U32.AND P2, PT, R0, R17, PT ;  /* 0x000000110000720c */ /* 0x000fc60003f46070 */
[----:B------:R-:W-:Y:S02]  /*0440*/  IMAD R0, R64, c[0x0][0x1d8], RZ ;  /* 0x0000760040007a24 */ /* 0x000fe400078e02ff */
[----:B------:R-:W-:Y:S01]  /*0450*/  IMAD R17, R25, c[0x0][0x1b4], R18 ;  /* 0x00006d0019117a24 */ /* 0x000fe200078e0212 */
[----:B------:R-:W-:Y:S01]  /*0460*/  MOV R18, RZ ;  /* 0x000000ff00127202 */ /* 0x000fe20000000f00 */
[C---:B------:R-:W-:Y:S02]  /*0470*/  IMAD R0, R65.reuse, c[0x0][0x1dc], R0 ;  /* 0x0000770041007a24 */ /* 0x040fe400078e0200 */
[----:B------:R-:W-:Y:S01]  /*0480*/  IMAD R14, R65, c[0x0][0x1ec], R12 ;  /* 0x00007b00410e7a24 */ /* 0x000fe200078e020c */
[C---:B------:R-:W-:Y:S02]  /*0490*/  IADD3 R12, P4, R13.reuse, R4, RZ ;  /* 0x000000040d0c7210 */ /* 0x040fe40007f9e0ff */
[----:B------:R-:W-:Y:S02]  /*04a0*/  IADD3 R4, P5, R13, R6, RZ ;  /* 0x000000060d047210 */ /* 0x000fe40007fbe0ff */
        /* <DEDUP_REMOVED lines=9> */
[----:B------:R-:W-:Y:S01]  /*0540*/  IADD3 R11, R11, R17, RZ ;  /* 0x000000110b0b7210 */ /* 0x000fe20007ffe0ff */
[C---:B------:R-:W-:Y:S01]  /*0550*/  IMAD R0, R22.reuse, c[0x0][0x1a8], RZ ;  /* 0x00006a0016007a24 */ /* 0x040fe200078e02ff */
[----:B------:R-:W-:Y:S01]  /*0560*/  ISETP.NE.U32.AND P0, PT, RZ, c[0x0][0x260], PT ;  /* 0x00009800ff007a0c */ /* 0x000fe20003f05070 */
[----:B------:R-:W-:Y:S01]  /*0570*/  IMAD R6, R22, c[0x0][0x1c8], RZ ;  /* 0x0000720016067a24 */ /* 0x000fe200078e02ff */
[----:B------:R-:W-:Y:S01]  /*0580*/  IADD3.X R5, R15, R5, R14, P4, !PT ;  /* 0x000000050f057210 */ /* 0x000fe200027fe40e */
[C---:B------:R-:W-:Y:S01]  /*0590*/  IMAD R3, R23.reuse, c[0x0][0x1ac], R0 ;  /* 0x00006b0017037a24 */ /* 0x040fe200078e0200 */
[----:B------:R-:W-:Y:S01]  /*05a0*/  LEA R17, P1, R12, c[0x0][0x248], 0x2 ;  /* 0x000092000c117a11 */ /* 0x000fe200078210ff */
[----:B------:R-:W-:Y:S01]  /*05b0*/  IMAD.WIDE.U32 R10, R23, c[0x0][0x1c8], R10 ;  /* 0x00007200170a7a25 */ /* 0x000fe200078e000a */
[----:B------:R-:W-:-:S02]  /*05c0*/  IADD3.X R7, R15, R7, R16, P5, !PT ;  /* 0x000000070f077210 */ /* 0x000fc40002ffe410 */
[----:B------:R-:W-:Y:S02]  /*05d0*/  LEA R2, P2, R4, c[0x0][0x308], 0x2 ;  /* 0x0000c20004027a11 */ /* 0x000fe400078410ff */
[----:B------:R-:W-:Y:S02]  /*05e0*/  ISETP.NE.AND.EX P0, PT, RZ, c[0x0][0x264], PT, P0 ;  /* 0x00009900ff007a0c */ /* 0x000fe40003f05300 */
[----:B------:R-:W-:Y:S01]  /*05f0*/  LEA.HI.X R12, R12, c[0x0][0x24c], R5, 0x2, P1 ;  /* 0x000093000c0c7a11 */ /* 0x000fe200008f1405 */
[----:B------:R-:W-:Y:S01]  /*0600*/  IMAD R5, R23, c[0x0][0x1cc], R6 ;  /* 0x0000730017057a24 */ /* 0x000fe200078e0206 */
[----:B------:R-:W-:Y:S02]  /*0610*/  IADD3 R0, P5, R13, R8, RZ ;  /* 0x000000080d007210 */ /* 0x000fe40007fbe0ff */
[----:B------:R-:W-:Y:S02]  /*0620*/  IADD3 R6, R9, R3, RZ ;  /* 0x0000000309067210 */ /* 0x000fe40007ffe0ff */
[----:B------:R-:W-:-:S02]  /*0630*/  LEA.HI.X R4, R4, c[0x0][0x30c], R7, 0x2, P2 ;  /* 0x0000c30004047a11 */ /* 0x000fc400010f1407 */
[----:B------:R-:W-:Y:S02]  /*0640*/  ISETP.NE.U32.AND P1, PT, RZ, c[0x0][0x328], PT ;  /* 0x0000ca00ff007a0c */ /* 0x000fe40003f25070 */
[----:B------:R-:W-:Y:S02]  /*0650*/  ISETP.NE.U32.AND P2, PT, RZ, c[0x0][0x348], PT ;  /* 0x0000d200ff007a0c */ /* 0x000fe40003f45070 */
[----:B------:R-:W-:Y:S02]  /*0660*/  IADD3 R8, P4, R13, R10, RZ ;  /* 0x0000000a0d087210 */ /* 0x000fe40007f9e0ff */
[----:B------:R-:W-:Y:S02]  /*0670*/  IADD3 R10, R11, R5, RZ ;  /* 0x000000050b0a7210 */ /* 0x000fe40007ffe0ff */
[----:B------:R-:W-:Y:S02]  /*0680*/  IADD3.X R3, R15, R6, RZ, P5, !PT ;  /* 0x000000060f037210 */ /* 0x000fe40002ffe4ff */
[----:B------:R-:W-:-:S02]  /*0690*/  LEA R11, P5, R0, c[0x0][0x228], 0x2 ;  /* 0x00008a00000b7a11 */ /* 0x000fc400078a10ff */
[----:B------:R-:W-:Y:S02]  /*06a0*/  ISETP.NE.AND.EX P1, PT, RZ, c[0x0][0x32c], PT, P1 ;  /* 0x0000cb00ff007a0c */ /* 0x000fe40003f25310 */
[----:B------:R-:W-:Y:S02]  /*06b0*/  ISETP.NE.AND.EX P2, PT, RZ, c[0x0][0x34c], PT, P2 ;  /* 0x0000d300ff007a0c */ /* 0x000fe40003f45320 */
[----:B------:R-:W-:Y:S02]  /*06c0*/  IADD3.X R15, R15, R10, RZ, P4, !PT ;  /* 0x0000000a0f0f7210 */ /* 0x000fe400027fe4ff */
[----:B------:R-:W-:Y:S01]  /*06d0*/  LEA.HI.X R10, R0, c[0x0][0x22c], R3, 0x2, P5 ;  /* 0x00008b00000a7a11 */ /* 0x000fe200028f1403 */
[----:B------:R-:W-:Y:S01]  /*06e0*/  @P0 IMAD R0, R25, c[0x0][0x164], R65 ;  /* 0x0000590019000a24 */ /* 0x000fe200078e0241 */
[----:B------:R-:W-:Y:S02]  /*06f0*/  @P0 MOV R27, 0x8 ;  /* 0x00000008001b0802 */ /* 0x000fe40000000f00 */
[----:B------:R-:W-:Y:S01]  /*0700*/  LEA R9, P6, R8, c[0x0][0x230], 0x2 ;  /* 0x00008c0008097a11 */ /* 0x000fe200078c10ff */
[----:B------:R-:W-:-:S02]  /*0710*/  @P0 IMAD R0, R0, c[0x0][0x174], RZ ;  /* 0x00005d0000000a24 */ /* 0x000fc400078e02ff */
[C---:B------:R-:W-:Y:S02]  /*0720*/  @P1 LEA R56, P4, R65.reuse, c[0x0][0x328], 0x2 ;  /* 0x0000ca0041381a11 */ /* 0x040fe400078810ff */
[----:B------:R-:W-:Y:S01]  /*0730*/  @P0 IMAD R0, R0, c[0x0][0x16c], RZ ;  /* 0x00005b0000000a24 */ /* 0x000fe200078e02ff */
[C---:B------:R-:W-:Y:S02]  /*0740*/  @P2 LEA R58, P5, R65.reuse, c[0x0][0x348], 0x2 ;  /* 0x0000d200413a2a11 */ /* 0x040fe400078a10ff */
        /* <DEDUP_REMOVED lines=8> */
[----:B------:R-:W-:Y:S01]  /*07d0*/  MOV R13, R4 ;  /* 0x00000004000d7202 */ /* 0x000fe20000000f00 */
[C---:B------:R-:W-:Y:S01]  /*07e0*/  IMAD.WIDE.U32 R60, R65.reuse, c[0x0][0x180], RZ ;  /* 0x00006000413c7a25 */ /* 0x040fe200078e00ff */
[----:B------:R-:W1:Y:S01]  /*07f0*/  S2R R14, SR_LANEID ;  /* 0x00000000000e7919 */ /* 0x000e620000000000 */
[----:B------:R-:W-:Y:S01]  /*0800*/  MOV R15, R2 ;  /* 0x00000002000f7202 */ /* 0x000fe20000000f00 */
[----:B------:R-:W-:Y:S01]  /*0810*/  UMOV UR4, URZ ;  /* 0x0000003f00047c82 */ /* 0x000fe20008000000 */
[----:B------:R-:W-:Y:S01]  /*0820*/  IMAD R3, R65, c[0x0][0x184], R0 ;  /* 0x0000610041037a24 */ /* 0x000fe200078e0200 */
[----:B------:R-:W-:-:S02]  /*0830*/  MOV R7, c[0x0][0x174] ;  /* 0x00005d0000077a02 */ /* 0x000fc40000000f00 */
[----:B------:R-:W-:Y:S02]  /*0840*/  MOV R18, RZ ;  /* 0x000000ff00127202 */ /* 0x000fe40000000f00 */
[----:B------:R-:W-:Y:S02]  /*0850*/  MOV R20, RZ ;  /* 0x000000ff00147202 */ /* 0x000fe40000000f00 */
[----:B------:R-:W-:Y:S02]  /*0860*/  IADD3 R3, R61, R3, RZ ;  /* 0x000000033d037210 */ /* 0x000fe40007ffe0ff */
[C---:B0-----:R-:W-:Y:S02]  /*0870*/  LOP3.LUT R6, R16.reuse, 0x1f, RZ, 0xc0, !PT ;  /* 0x0000001f10067812 */ /* 0x041fe400078ec0ff */
[----:B------:R-:W-:Y:S02]  /*0880*/  SHF.R.S32.HI R5, RZ, 0x1f, R16 ;  /* 0x0000001fff057819 */ /* 0x000fe40000011410 */
[----:B-1----:R-:W-:-:S02]  /*0890*/  IADD3 R4, R16, 0x200, RZ ;  /* 0x0000020010047810 */ /* 0x002fc40007ffe0ff */
.L_x_8776:
[----:B------:R-:W-:Y:S01]  /*08a0*/  BAR.SYNC.DEFER_BLOCKING 0x0 ;  /* 0x0000000000007b1d */ /* 0x000fe20000010000 */
[----:B------:R-:W-:-:S02]  /*08b0*/  SHF.L.U32 R2, R16, 0x4, RZ ;  /* 0x0000000410027819 */ /* 0x000fc400000006ff */
[----:B------:R-:W-:Y:S02]  /*08c0*/  SHF.L.U64.HI R0, R16, 0x4, R5 ;  /* 0x0000000410007819 */ /* 0x000fe40000010205 */
[----:B0-----:R-:W-:-:S04]  /*08d0*/  IADD3 R32, P0, R2, R21, RZ ;  /* 0x0000001502207210 */ /* 0x001fc80007f1e0ff */
        /* <DEDUP_REMOVED lines=13> */
[----:B------:R-:W0:Y:S04]  /*09b0*/  LDS.128 R36, [R14.X16] ;  /* 0x000000000e247984 */ /* 0x000e28000000cc00 */
[----:B------:R-:W-:Y:S06]  /*09c0*/  BAR.SYNC.DEFER_BLOCKING 0x0 ;  /* 0x0000000000007b1d */ /* 0x000fec0000010000 */
[----:B------:R-:W2:Y:S01]  /*09d0*/  LDG.E.128 R40, [R40.64] ;  /* 0x0000000628287981 */ /* 0x000ea2000c1e1d00 */
[----:B------:R-:W-:Y:S01]  /*09e0*/  BSSY B0, `(.L_x_8754) ;  /* 0x000002c000007945 */ /* 0x000fe20003800000 */
[----:B0----5:R-:W-:-:S02]  /*09f0*/  FADD.FTZ R67, R36, R62 ;  /* 0x0000003e24437221 */ /* 0x021fc40000010000 */
        /* <DEDUP_REMOVED lines=9> */
[----:B-1----:R0:W1:Y:S01]  /*0a90*/  LDS.128 R32, [R14.X16] ;  /* 0x000000000e207984 */ /* 0x002062000000cc00 */
        /* <DEDUP_REMOVED lines=32> */
.L_x_8755:
[----:B------:R-:W-:Y:S05]  /*0ca0*/  BSYNC B0 ;  /* 0x0000000000007941 */ /* 0x000fea0003800000 */
.L_x_8754:
        /* <DEDUP_REMOVED lines=33> */
.L_x_8757:
[----:B------:R-:W-:Y:S05]  /*0ec0*/  BSYNC B0 ;  /* 0x0000000000007941 */ /* 0x000fea0003800000 */
.L_x_8756:
        /* <DEDUP_REMOVED lines=33> */
.L_x_8759:
[----:B------:R-:W-:Y:S05]  /*10e0*/  BSYNC B0 ;  /* 0x0000000000007941 */ /* 0x000fea0003800000 */
.L_x_8758:
        /* <DEDUP_REMOVED lines=33> */
.L_x_8761:
[----:B------:R-:W-:Y:S05]  /*1300*/  BSYNC B0 ;  /* 0x0000000000007941 */ /* 0x000fea0003800000 */
.L_x_8760:
[----:B------:R-:W-:Y:S01]  /*1310*/  MOV R36, c[0x0][0x16c] ;  /* 0x00005b0000247a02 */ /* 0x000fe20000000f00 */
[----:B-1----:R-:W-:Y:S01]  /*1320*/  FFMA.FTZ R20, R28, R32, R20 ;  /* 0x000000201c147223 */ /* 0x002fe20000010014 */
[----:B------:R-:W-:Y:S01]  /*1330*/  BAR.SYNC.DEFER_BLOCKING 0x0 ;  /* 0x0000000000007b1d */ /* 0x000fe20000010000 */
[----:B------:R-:W-:Y:S01]  /*1340*/  CS2R R38, SRZ ;  /* 0x0000000000267805 */ /* 0x000fe2000001ff00 */
[----:B------:R-:W-:Y:S01]  /*1350*/  ISETP.GE.AND P0, PT, R36, 0x1, PT ;  /* 0x000000012400780c */ /* 0x000fe20003f06270 */
[----:B0-----:R-:W-:Y:S01]  /*1360*/  FFMA.FTZ R41, R29, R33, R20 ;  /* 0x000000211d297223 */ /* 0x001fe20000010014 */
[----:B------:R-:W-:Y:S01]  /*1370*/  CS2R R36, SRZ ;  /* 0x0000000000247805 */ /* 0x000fe2000001ff00 */
[-C--:B------:R-:W-:Y:S02]  /*1380*/  FMUL.FTZ R40, R32, R63.reuse ;  /* 0x0000003f20287220 */ /* 0x080fe40000410000 */
[----:B------:R-:W-:Y:S02]  /*1390*/  FFMA.FTZ R20, R30, R34, R41 ;  /* 0x000000221e147223 */ /* 0x000fe40000010029 */
[----:B------:R-:W-:-:S02]  /*13a0*/  FMUL.FTZ R41, R33, R63 ;  /* 0x0000003f21297220 */ /* 0x000fc40000410000 */
[-C--:B------:R-:W-:Y:S02]  /*13b0*/  FMUL.FTZ R42, R34, R63.reuse ;  /* 0x0000003f222a7220 */ /* 0x080fe40000410000 */
[----:B------:R-:W-:Y:S02]  /*13c0*/  FMUL.FTZ R43, R35, R63 ;  /* 0x0000003f232b7220 */ /* 0x000fe40000410000 */
[----:B------:R-:W-:Y:S01]  /*13d0*/  FFMA.FTZ R20, R31, R35, R20 ;  /* 0x000000231f147223 */ /* 0x000fe20000010014 */
[----:B------:R-:W-:Y:S05]  /*13e0*/  @!P0 BRA `(.L_x_8762) ;  /* 0x000016b000008947 */ /* 0x000fea0003800000 */
[----:B------:R-:W-:Y:S01]  /*13f0*/  HFMA2.MMA R47, -RZ, RZ, 0, 0 ;  /* 0x00000000ff2f7435 */ /* 0x000fe200000001ff */
[----:B------:R-:W-:Y:S01]  /*1400*/  MOV R46, R16 ;  /* 0x00000010002e7202 */ /* 0x000fe20000000f00 */
[C---:B------:R-:W-:Y:S01]  /*1410*/  IMAD R0, R24.reuse, c[0x0][0x298], RZ ;  /* 0x0000a60018007a24 */ /* 0x040fe200078e02ff */
[----:B------:R-:W-:Y:S01]  /*1420*/  MOV R50, c[0x0][0x174] ;  /* 0x00005d0000327a02 */ /* 0x000fe20000000f00 */
[----:B------:R-:W-:Y:S01]  /*1430*/  IMAD R2, R24, c[0x0][0x2b8], RZ ;  /* 0x0000ae0018027a24 */ /* 0x000fe200078e02ff */
[----:B------:R-:W-:Y:S01]  /*1440*/  HFMA2.MMA R89, -RZ, RZ, 0, 0 ;  /* 0x00000000ff597435 */ /* 0x000fe200000001ff */
[----:B------:R-:W-:Y:S01]  /*1450*/  IMAD R39, R25, c[0x0][0x29c], R0 ;  /* 0x0000a70019277a24 */ /* 0x000fe200078e0200 */
[----:B------:R-:W-:Y:S01]  /*1460*/  IADD3 R0, R7, -0x1, RZ ;  /* 0xffffffff07007810 */ /* 0x000fe20007ffe0ff */
[C---:B------:R-:W-:Y:S01]  /*1470*/  IMAD R49, R25.reuse, c[0x0][0x2bc], R2 ;  /* 0x0000af0019317a24 */ /* 0x040fe200078e0202 */
[----:B------:R-:W-:Y:S01]  /*1480*/  CS2R R86, SRZ ;  /* 0x0000000000567805 */ /* 0x000fe2000001ff00 */
        /* <DEDUP_REMOVED lines=9> */
[----:B------:R-:W-:Y:S01]  /*1520*/  IMAD R49, R23, c[0x0][0x2c4], R48 ;  /* 0x0000b10017317a24 */ /* 0x000fe200078e0230 */
[----:B------:R-:W-:Y:S01]  /*1530*/  IADD3 R2, R45, R39, RZ ;  /* 0x000000272d027210 */ /* 0x000fe20007ffe0ff */
[----:B------:R-:W-:Y:S01]  /*1540*/  IMAD.WIDE.U32 R70, R23, c[0x0][0x2c0], R46 ;  /* 0x0000b00017467a25 */ /* 0x000fe200078e002e */
[----:B------:R-:W-:Y:S02]  /*1550*/  LEA R46, P1, R44, c[0x0][0x318], 0x2 ;  /* 0x0000c6002c2e7a11 */ /* 0x000fe400078210ff */
[----:B------:R-:W-:Y:S02]  /*1560*/  LEA R39, R50, UR4, 0x7 ;  /* 0x0000000432277c11 */ /* 0x000fe4000f8e38ff */
[----:B------:R-:W-:Y:S02]  /*1570*/  IADD3 R0, R71, R49, RZ ;  /* 0x0000003147007210 */ /* 0x000fe40007ffe0ff */
[----:B------:R-:W-:Y:S02]  /*1580*/  LEA R48, P2, R70, c[0x0][0x320], 0x2 ;  /* 0x0000c80046307a11 */ /* 0x000fe400078410ff */
[----:B------:R-:W-:-:S02]  /*1590*/  LEA.HI.X R47, R44, c[0x0][0x31c], R2, 0x2, P1 ;  /* 0x0000c7002c2f7a11 */ /* 0x000fc400008f1402 */
[----:B------:R-:W-:Y:S02]  /*15a0*/  LEA.HI.X R49, R70, c[0x0][0x324], R0, 0x2, P2 ;  /* 0x0000c90046317a11 */ /* 0x000fe400010f1400 */
[----:B------:R-:W-:Y:S01]  /*15b0*/  IADD3 R68, P0, R51, R44, RZ ;  /* 0x0000002c33447210 */ /* 0x000fe20007f1e0ff */
[----:B------:R-:W-:Y:S01]  /*15c0*/  IMAD.WIDE R44, R39, 0x4, R46 ;  /* 0x00000004272c7825 */ /* 0x000fe200078e022e */
[----:B------:R-:W-:Y:S02]  /*15d0*/  IADD3 R70, P1, R51, R70, RZ ;  /* 0x0000004633467210 */ /* 0x000fe40007f3e0ff */
[----:B------:R-:W-:Y:S01]  /*15e0*/  SHF.R.S32.HI R51, RZ, 0x1f, R51 ;  /* 0x0000001fff337819 */ /* 0x000fe20000011433 */
[----:B------:R-:W-:Y:S01]  /*15f0*/  IMAD.WIDE R46, R39, 0x4, R48 ;  /* 0x00000004272e7825 */ /* 0x000fe200078e0230 */
[----:B------:R-:W-:Y:S02]  /*1600*/  IADD3 R76, P2, R44, -0x80, RZ ;  /* 0xffffff802c4c7810 */ /* 0x000fe40007f5e0ff */
[----:B------:R-:W-:-:S02]  /*1610*/  IADD3.X R69, R51, R2, RZ, P0, !PT ;  /* 0x0000000233457210 */ /* 0x000fc400007fe4ff */
[----:B------:R-:W-:Y:S02]  /*1620*/  IADD3.X R71, R51, R0, RZ, P1, !PT ;  /* 0x0000000033477210 */ /* 0x000fe40000ffe4ff */
[C---:B------:R-:W-:Y:S02]  /*1630*/  IADD3 R72, P0, R44.reuse, -0x180, RZ ;  /* 0xfffffe802c487810 */ /* 0x040fe40007f1e0ff */
[----:B------:R-:W-:Y:S02]  /*1640*/  IADD3 R74, P1, R44, -0x100, RZ ;  /* 0xffffff002c4a7810 */ /* 0x000fe40007f3e0ff */
[C---:B------:R-:W-:Y:S02]  /*1650*/  IADD3 R78, P3, R46.reuse, -0x180, RZ ;  /* 0xfffffe802e4e7810 */ /* 0x040fe40007f7e0ff */
[C---:B------:R-:W-:Y:S02]  /*1660*/  IADD3 R80, P4, R46.reuse, -0x100, RZ ;  /* 0xffffff002e507810 */ /* 0x040fe40007f9e0ff */
[----:B------:R-:W-:-:S02]  /*1670*/  IADD3 R82, P5, R46, -0x80, RZ ;  /* 0xffffff802e527810 */ /* 0x000fc40007fbe0ff */
[C---:B------:R-:W-:Y:S02]  /*1680*/  IADD3.X R73, R45.reuse, -0x1, RZ, P0, !PT ;  /* 0xffffffff2d497810 */ /* 0x040fe400007fe4ff */
[C---:B------:R-:W-:Y:S02]  /*1690*/  IADD3.X R75, R45.reuse, -0x1, RZ, P1, !PT ;  /* 0xffffffff2d4b7810 */ /* 0x040fe40000ffe4ff */
[----:B------:R-:W-:Y:S02]  /*16a0*/  IADD3.X R77, R45, -0x1, RZ, P2, !PT ;  /* 0xffffffff2d4d7810 */ /* 0x000fe400017fe4ff */
[C---:B------:R-:W-:Y:S02]  /*16b0*/  IADD3.X R79, R47.reuse, -0x1, RZ, P3, !PT ;  /* 0xffffffff2f4f7810 */ /* 0x040fe40001ffe4ff */
[C---:B------:R-:W-:Y:S02]  /*16c0*/  IADD3.X R81, R47.reuse, -0x1, RZ, P4, !PT ;  /* 0xffffffff2f517810 */ /* 0x040fe400027fe4ff */
[----:B------:R-:W-:-:S02]  /*16d0*/  IADD3.X R83, R47, -0x1, RZ, P5, !PT ;  /* 0xffffffff2f537810 */ /* 0x000fc40002ffe4ff */
[----:B------:R-:W-:Y:S02]  /*16e0*/  MOV R39, RZ ;  /* 0x000000ff00277202 */ /* 0x000fe40000000f00 */
.L_x_8775:
        /* <DEDUP_REMOVED lines=27> */
[----:B------:R-:W3:Y:S03]  /*18a0*/  LDG.E R88, [R48.64] ;  /* 0x0000000630587981 */ /* 0x000ee6000c1e1900 */
[----:B------:R-:W-:Y:S01]  /*18b0*/  IADD3.X R53, R51, R0, RZ, P0, !PT ;  /* 0x0000000033357210 */ /* 0x000fe200007fe4ff */
[----:B0-2---:R0:W-:Y:S01]  /*18c0*/  STS.128 [R14.X16], R44 ;  /* 0x0000002c0e007388 */ /* 0x0051e2000000cc00 */
[----:B------:R-:W-:-:S06]  /*18d0*/  NOP ;  /* 0x0000000000007918 */ /* 0x000fcc0000000000 */
[----:B------:R-:W2:Y:S01]  /*18e0*/  LDG.E.128 R52, [R52.64] ;  /* 0x0000000634347981 */ /* 0x000ea2000c1e1d00 */
[C---:B------:R-:W-:Y:S02]  /*18f0*/  IADD3 R97, R7.reuse, -0x1, RZ ;  /* 0xffffffff07617810 */ /* 0x040fe40007ffe0ff */
[----:B------:R-:W-:Y:S02]  /*1900*/  ISETP.GT.AND P0, PT, R7, 0x1, PT ;  /* 0x000000010700780c */ /* 0x000fe40003f04270 */
[----:B------:R-:W-:Y:S02]  /*1910*/  LEA.HI R50, R97, R97, RZ, 0x1 ;  /* 0x0000006161327211 */ /* 0x000fe400078f08ff */
[----:B------:R-:W-:Y:S02]  /*1920*/  ISETP.EQ.AND P0, PT, R6, RZ, P0 ;  /* 0x000000ff0600720c */ /* 0x000fe40000702270 */
[----:B------:R-:W-:Y:S01]  /*1930*/  LOP3.LUT R50, R50, 0xfffffe, RZ, 0xc0, !PT ;  /* 0x00fffffe32327812 */ /* 0x000fe200078ec0ff */
[----:B---3--:R-:W-:-:S04]  /*1940*/  FMUL.FTZ R93, R88, 1.4426950216293334961 ;  /* 0x3fb8aa3b585d7820 */ /* 0x008fc80000410000 */
[----:B------:R-:W-:Y:S01]  /*1950*/  FMUL.FTZ R92, R93, R67 ;  /* 0x000000435d5c7220 */ /* 0x000fe20000410000 */
[----:B------:R-:W-:-:S05]  /*1960*/  IADD3 R50, R97, -R50, RZ ;  /* 0x8000003261327210 */ /* 0x000fca0007ffe0ff */
[----:B------:R-:W-:Y:S01]  /*1970*/  MUFU.EX2 R92, R92 ;  /* 0x0000005c005c7308 */ /* 0x000fe20000000800 */
[----:B------:R-:W-:Y:S02]  /*1980*/  ISETP.NE.AND P1, PT, R16, RZ, PT ;  /* 0x000000ff1000720c */ /* 0x000fe40003f25270 */
[----:B0-----:R-:W-:Y:S02]  /*1990*/  LEA R45, R50, R87, 0x8 ;  /* 0x00000057322d7211 */ /* 0x001fe400078e40ff */
[----:B------:R-:W-:Y:S02]  /*19a0*/  @P0 IADD3 R48, R7, -0x2, RZ ;  /* 0xfffffffe07300810 */ /* 0x000fe40007ffe0ff */
[----:B------:R-:W-:Y:S02]  /*19b0*/  SEL R95, R45, R4, !P1 ;  /* 0x000000042d5f7207 */ /* 0x000fe40004800000 */
[----:B------:R-:W-:Y:S01]  /*19c0*/  LDS.128 R44, [R14.X16] ;  /* 0x000000000e2c7984 */ /* 0x000fe2000000cc00 */
[----:B------:R-:W-:Y:S01]  /*19d0*/  @P0 IMAD R91, R48, c[0x0][0x16c], R87 ;  /* 0x00005b00305b0a24 */ /* 0x000fe200078e0257 */
[----:B------:R-:W-:Y:S01]  /*19e0*/  ISETP.NE.AND P2, PT, R16, 0x1f, PT ;  /* 0x0000001f1000780c */ /* 0x000fe20003f45270 */
[----:B------:R-:W-:-:S06]  /*19f0*/  FMUL.FTZ R99, R93, R66 ;  /* 0x000000425d637220 */ /* 0x000fcc0000410000 */
        /* <DEDUP_REMOVED lines=15> */
[----:B------:R-:W-:Y:S01]  /*1af0*/  FMUL.FTZ R53, R30, R85 ;  /* 0x000000551e357220 */ /* 0x000fe20000410000 */
[----:B------:R0:W5:Y:S01]  /*1b00*/  @P0 LDG.E R94, [R90.64+0x4] ;  /* 0x000004065a5e0981 */ /* 0x000162000c1e1900 */
[----:B-1----:R-:W-:-:S03]  /*1b10*/  FMUL.FTZ R93, R34, R50 ;  /* 0x00000032225d7220 */ /* 0x002fc60000410000 */
[----:B------:R1:W1:Y:S01]  /*1b20*/  MUFU.EX2 R50, R55 ;  /* 0x0000003700327308 */ /* 0x0002620000000800 */
[----:B--2---:R-:W-:Y:S02]  /*1b30*/  FMUL.FTZ R95, R35, R51 ;  /* 0x00000033235f7220 */ /* 0x004fe40000410000 */
[----:B------:R-:W-:Y:S02]  /*1b40*/  FMUL.FTZ R51, R28, R67 ;  /* 0x000000431c337220 */ /* 0x000fe40000410000 */
[----:B------:R-:W-:Y:S02]  /*1b50*/  FMUL.FTZ R48, R32, R48 ;  /* 0x0000003020307220 */ /* 0x000fe40000410000 */
[----:B------:R-:W-:Y:S02]  /*1b60*/  FMUL.FTZ R49, R33, R49 ;  /* 0x0000003121317220 */ /* 0x000fe40000410000 */
[----:B0-----:R-:W-:Y:S02]  /*1b70*/  FMUL.FTZ R90, R31, R84 ;  /* 0x000000541f5a7220 */ /* 0x001fe40000410000 */
[----:B------:R-:W-:-:S02]  /*1b80*/  FMUL.FTZ R51, R51, R44 ;  /* 0x0000002c33337220 */ /* 0x000fc40000410000 */
        /* <DEDUP_REMOVED lines=11> */
.L_x_8764:
[----:B-1----:R-:W-:Y:S05]  /*1c40*/  BSYNC B0 ;  /* 0x0000000000007941 */ /* 0x002fea0003800000 */
.L_x_8763:
[----:B---3--:R-:W-:Y:S01]  /*1c50*/  FMUL.FTZ R105, R52, R96 ;  /* 0x0000006034697220 */ /* 0x008fe20000410000 */
[----:B------:R-:W-:Y:S01]  /*1c60*/  ISETP.NE.AND P3, PT, R6, 0x1f, PT ;  /* 0x0000001f0600780c */ /* 0x000fe20003f65270 */
[----:B------:R-:W-:Y:S01]  /*1c70*/  FFMA.FTZ R91, R51, R99, R54 ;  /* 0x00000063335b7223 */ /* 0x000fe20000010036 */
[----:B------:R-:W-:Y:S01]  /*1c80*/  ISETP.GE.AND P0, PT, R14, 0x1, PT ;  /* 0x000000010e00780c */ /* 0x000fe20003f06270 */
[----:B------:R-:W-:Y:S01]  /*1c90*/  FMUL.FTZ R55, R90, R47 ;  /* 0x0000002f5a377220 */ /* 0x000fe20000410000 */
[----:B------:R-:W-:Y:S01]  /*1ca0*/  ISETP.GE.U32.AND P4, PT, R6, 0x18, PT ;  /* 0x000000180600780c */ /* 0x000fe20003f86070 */
[C---:B------:R-:W-:Y:S01]  /*1cb0*/  FFMA.FTZ R100, R50.reuse, R100, R49 ;  /* 0x0000006432647223 */ /* 0x040fe20000010031 */
[----:B------:R-:W-:Y:S01]  /*1cc0*/  BSSY B0, `(.L_x_8765) ;  /* 0x000008a000007945 */ /* 0x000fe20003800000 */
[C---:B------:R-:W-:Y:S02]  /*1cd0*/  FMUL.FTZ R90, R50.reuse, R105 ;  /* 0x00000069325a7220 */ /* 0x040fe40000410000 */
[----:B------:R-:W-:-:S02]  /*1ce0*/  FFMA.FTZ R105, R50, R91, R53 ;  /* 0x0000005b32697223 */ /* 0x000fc40000010035 */
[----:B------:R-:W-:Y:S02]  /*1cf0*/  FMUL.FTZ R91, R50, R103 ;  /* 0x00000067325b7220 */ /* 0x000fe40000410000 */
[C---:B0-----:R-:W-:Y:S02]  /*1d00*/  FFMA.FTZ R98, R99.reuse, R100, R48 ;  /* 0x0000006463627223 */ /* 0x041fe40000010030 */
        /* <DEDUP_REMOVED lines=31> */
[----:B--2---:R-:W-:Y:S01]  /*1f00*/  @P0 FFMA.FTZ R105, R100, R90, R105 ;  /* 0x0000005a64690223 */ /* 0x004fe20000010069 */
[----:B------:R-:W1:Y:S01]  /*1f10*/  SHFL.DOWN PT, R106, R103, 0x8, 0x1f ;  /* 0x09001f00676a7f89 */ /* 0x000e6200000e0000 */
[----:B------:R-:W-:Y:S01]  /*1f20*/  HFMA2.MMA R90, -RZ, RZ, 1.875, 0 ;  /* 0x3f800000ff5a7435 */ /* 0x000fe200000001ff */
[----:B------:R-:W-:Y:S01]  /*1f30*/  ISETP.GE.AND P3, PT, R14, 0x8, PT ;  /* 0x000000080e00780c */ /* 0x000fe20003f66270 */
[----:B---3--:R-:W-:Y:S01]  /*1f40*/  @P0 FMUL.FTZ R100, R100, R91 ;  /* 0x0000005b64640220 */ /* 0x008fe20000410000 */
[----:B------:R-:W-:Y:S01]  /*1f50*/  ISETP.GE.AND P0, PT, R7, c[0x0][0x174], PT ;  /* 0x00005d0007007a0c */ /* 0x000fe20003f06270 */
[----:B------:R-:W2:Y:S01]  /*1f60*/  SHFL.UP PT, R104, R105, 0x8, RZ ;  /* 0x0500000069687989 */ /* 0x000ea200000e00ff */
[----:B------:R-:W-:-:S02]  /*1f70*/  MOV R91, RZ ;  /* 0x000000ff005b7202 */ /* 0x000fc40000000f00 */
        /* <DEDUP_REMOVED lines=24> */
[----:B------:R-:W-:Y:S04]  /*2100*/  SHFL.IDX PT, R107, R98, RZ, 0x1f ;  /* 0x00001fff626b7589 */ /* 0x000fe800000e0000 */
[----:B------:R-:W2:Y:S01]  /*2110*/  SHFL.IDX PT, R106, R103, RZ, 0x1f ;  /* 0x00001fff676a7589 */ /* 0x000ea200000e0000 */
[----:B0-----:R-:W-:Y:S01]  /*2120*/  @P2 FFMA.FTZ R108, R109, R108, R110 ;  /* 0x0000006c6d6c2223 */ /* 0x001fe2000001006e */
[----:B------:R-:W-:-:S03]  /*2130*/  SHF.L.U64.HI R110, R86, 0x2, R89 ;  /* 0x00000002566e7819 */ /* 0x000fc60000010259 */
[----:B------:R-:W-:-:S04]  /*2140*/  FFMA.FTZ R95, R108, R96, R95 ;  /* 0x000000606c5f7223 */ /* 0x000fc8000001005f */
[----:B------:R-:W-:Y:S02]  /*2150*/  FFMA.FTZ R93, R52, R95, R93 ;  /* 0x0000005f345d7223 */ /* 0x000fe4000001005d */
[----:B-1----:R-:W-:-:S04]  /*2160*/  @P1 FFMA.FTZ R104, R100, R104, R105 ;  /* 0x0000006864681223 */ /* 0x002fc80000010069 */
[----:B------:R-:W-:Y:S01]  /*2170*/  FFMA.FTZ R104, R92, R104, R51 ;  /* 0x000000685c687223 */ /* 0x000fe20000010033 */
[----:B------:R-:W-:Y:S01]  /*2180*/  LEA R92, R97, R16, 0x7 ;  /* 0x00000010615c7211 */ /* 0x000fe200078e38ff */
[----:B------:R-:W-:Y:S02]  /*2190*/  FFMA.FTZ R97, R50, R93, R49 ;  /* 0x0000005d32617223 */ /* 0x000fe40000010031 */
[C---:B------:R-:W-:Y:S02]  /*21a0*/  FFMA.FTZ R105, R99.reuse, R104, R54 ;  /* 0x0000006863697223 */ /* 0x040fe40000010036 */
[----:B------:R-:W-:Y:S02]  /*21b0*/  FFMA.FTZ R99, R99, R97, R48 ;  /* 0x0000006163637223 */ /* 0x000fe40000010030 */
[----:B--2---:R-:W-:Y:S01]  /*21c0*/  FFMA.FTZ R91, R106, R91, R107 ;  /* 0x0000005b6a5b7223 */ /* 0x004fe2000001006b */
[----:B------:R-:W-:Y:S01]  /*21d0*/  IADD3 R107, -R92, c[0x0][0x168], RZ ;  /* 0x00005a005c6b7a10 */ /* 0x000fe20007ffe1ff */
[----:B------:R-:W-:-:S02]  /*21e0*/  FADD.FTZ R92, -R51, R104 ;  /* 0x00000068335c7221 */ /* 0x000fc40000010100 */
[----:B------:R-:W-:Y:S01]  /*21f0*/  FMUL.FTZ R103, R99, R67 ;  /* 0x0000004363677220 */ /* 0x000fe20000410000 */
[C---:B------:R-:W-:Y:S01]  /*2200*/  ISETP.GE.AND P1, PT, R107.reuse, 0x1, PT ;  /* 0x000000016b00780c */ /* 0x040fe20003f26270 */
[----:B------:R-:W-:Y:S01]  /*2210*/  FMUL.FTZ R90, R106, R90 ;  /* 0x0000005a6a5a7220 */ /* 0x000fe20000410000 */
[C---:B------:R-:W-:Y:S01]  /*2220*/  ISETP.GE.AND P2, PT, R107.reuse, 0x21, PT ;  /* 0x000000216b00780c */ /* 0x040fe20003f46270 */
[----:B------:R-:W-:Y:S01]  /*2230*/  FFMA.FTZ R106, R50, R105, R53 ;  /* 0x00000069326a7223 */ /* 0x000fe20000010035 */
[----:B------:R-:W-:Y:S01]  /*2240*/  ISETP.GE.AND P3, PT, R107, 0x41, PT ;  /* 0x000000416b00780c */ /* 0x000fe20003f66270 */
[----:B------:R-:W-:Y:S01]  /*2250*/  FADD.FTZ R94, -R54, R105 ;  /* 0x00000069365e7221 */ /* 0x000fe20000010100 */
[----:B------:R0:W-:Y:S01]  /*2260*/  @!P0 STS.64 [R102+0x12b8], R90 ;  /* 0x0012b85a66008388 */ /* 0x0001e20000000a00 */
[----:B------:R-:W-:Y:S01]  /*2270*/  FMUL.FTZ R48, R97, R66 ;  /* 0x0000004261307220 */ /* 0x000fe20000410000 */
[----:B------:R-:W-:Y:S01]  /*2280*/  ISETP.GE.AND P4, PT, R107, 0x61, PT ;  /* 0x000000616b00780c */ /* 0x000fe20003f86270 */
[----:B------:R-:W-:-:S02]  /*2290*/  FFMA.FTZ R49, R92, R103, RZ ;  /* 0x000000675c317223 */ /* 0x000fc400000100ff */
[----:B------:R-:W-:Y:S02]  /*22a0*/  FADD.FTZ R96, -R53, R106 ;  /* 0x0000006a35607221 */ /* 0x000fe40000010100 */
[----:B------:R-:W-:Y:S02]  /*22b0*/  FMUL.FTZ R53, R93, R85 ;  /* 0x000000555d357220 */ /* 0x000fe40000410000 */
[----:B------:R-:W-:Y:S02]  /*22c0*/  FFMA.FTZ R49, R94, R48, R49 ;  /* 0x000000305e317223 */ /* 0x000fe40000010031 */
[----:B------:R-:W-:Y:S02]  /*22d0*/  FFMA.FTZ R108, R52, R106, R55 ;  /* 0x0000006a346c7223 */ /* 0x000fe40000010037 */
[----:B------:R-:W-:Y:S02]  /*22e0*/  FMUL.FTZ R52, R95, R84 ;  /* 0x000000545f347220 */ /* 0x000fe40000410000 */
[----:B------:R-:W-:-:S02]  /*22f0*/  FFMA.FTZ R100, R96, R53, R49 ;  /* 0x0000003560647223 */ /* 0x000fc40000010031 */
[----:B------:R-:W-:Y:S02]  /*2300*/  FMUL.FTZ R49, R29, R48 ;  /* 0x000000301d317220 */ /* 0x000fe40000410000 */
[----:B------:R-:W-:Y:S02]  /*2310*/  FMUL.FTZ R51, R31, R52 ;  /* 0x000000341f337220 */ /* 0x000fe40000410000 */
[----:B------:R-:W-:Y:S02]  /*2320*/  FMUL.FTZ R50, R30, R53 ;  /* 0x000000351e327220 */ /* 0x000fe40000410000 */
[----:B------:R-:W-:Y:S02]  /*2330*/  FMUL.FTZ R48, R28, R103 ;  /* 0x000000671c307220 */ /* 0x000fe40000410000 */
[----:B------:R-:W-:Y:S02]  /*2340*/  FADD.FTZ R98, -R55, R108 ;  /* 0x0000006c37627221 */ /* 0x000fe40000010100 */
[----:B------:R-:W-:Y:S01]  /*2350*/  FMUL.FTZ R54, R34, R106 ;  /* 0x0000006a22367220 */ /* 0x000fe20000410000 */
[----:B------:R1:W-:Y:S01]  /*2360*/  STS.128 [R2+0x400], R48 ;  /* 0x0004003002007388 */ /* 0x0003e20000000c00 */
[----:B------:R-:W-:-:S02]  /*2370*/  FMUL.FTZ R53, R98, R52 ;  /* 0x0000003462357220 */ /* 0x000fc40000410000 */
[----:B------:R-:W-:Y:S01]  /*2380*/  FMUL.FTZ R52, R32, R104 ;  /* 0x0000006820347220 */ /* 0x000fe20000410000 */
[----:B------:R-:W-:Y:S01]  /*2390*/  BAR.SYNC.DEFER_BLOCKING 0x0 ;  /* 0x0000000000007b1d */ /* 0x000fe20000010000 */
[----:B------:R-:W-:Y:S02]  /*23a0*/  FADD.FTZ R100, R100, R53 ;  /* 0x0000003564647221 */ /* 0x000fe40000010000 */
[----:B------:R-:W-:Y:S01]  /*23b0*/  FMUL.FTZ R53, R33, R105 ;  /* 0x0000006921357220 */ /* 0x000fe20000410000 */
[----:B------:R-:W-:Y:S01]  /*23c0*/  SHF.L.U32 R105, R86, 0x2, RZ ;  /* 0x0000000256697819 */ /* 0x000fe200000006ff */
        /* <DEDUP_REMOVED lines=25> */
.L_x_8766:
[----:B------:R-:W-:Y:S05]  /*2560*/  BSYNC B0 ;  /* 0x0000000000007941 */ /* 0x000fea0003800000 */
.L_x_8765:
[----:B01----:R0:W1:Y:S01]  /*2570*/  LDS R53, [R16.X4+0x680] ;  /* 0x0006800010357984 */ /* 0x0030620000004800 */
        /* <DEDUP_REMOVED lines=10> */
.L_x_8768:
[----:B------:R-:W-:Y:S05]  /*2620*/  BSYNC B0 ;  /* 0x0000000000007941 */ /* 0x000fea0003800000 */
.L_x_8767:
        /* <DEDUP_REMOVED lines=9> */
.L_x_8770:
[----:B------:R-:W-:Y:S05]  /*26c0*/  BSYNC B0 ;  /* 0x0000000000007941 */ /* 0x000fea0003800000 */
.L_x_8769:
        /* <DEDUP_REMOVED lines=9> */
.L_x_8772:
[----:B------:R-:W-:Y:S05]  /*2760*/  BSYNC B0 ;  /* 0x0000000000007941 */ /* 0x000fea0003800000 */
.L_x_8771:
[----:B----4-:R-:W4:Y:S01]  /*2770*/  SHFL.DOWN P1, R51, R100, 0x1, 0x1f ;  /* 0x08201f0064337f89 */ /* 0x010f220000020000 */
        /* <DEDUP_REMOVED lines=26> */
[----:B---3--:R-:W3:Y:S02]  /*2920*/  SHFL.DOWN P1, R53, R50, 0x4, 0x1f ;  /* 0x08801f0032357f89 */ /* 0x008ee40000020000 */
[----:B---3--:R-:W-:Y:S02]  /*2930*/  @P1 FADD R53, R50, R53 ;  /* 0x0000003532351221 */ /* 0x008fe40000000000 */
[----:B------:R-:W-:-:S03]  /*2940*/  FFMA.FTZ R50, R31, R48, R95 ;  /* 0x000000301f327223 */ /* 0x000fc6000001005f */
[----:B------:R-:W3:Y:S01]  /*2950*/  SHFL.DOWN P1, R52, R53, 0x8, 0x1f ;  /* 0x09001f0035347f89 */ /* 0x000ee20000020000 */
[----:B------:R-:W-:Y:S02]  /*2960*/  FADD.FTZ R39, R50, R39 ;  /* 0x0000002732277221 */ /* 0x000fe40000010000 */
        /* <DEDUP_REMOVED lines=12> */
.L_x_8774:
[----:B---3--:R-:W-:Y:S05]  /*2a30*/  BSYNC B0 ;  /* 0x0000000000007941 */ /* 0x008fea0003800000 */
.L_x_8773:
[----:B------:R-:W-:Y:S02]  /*2a40*/  IADD3 R87, R87, 0x1, RZ ;  /* 0x0000000157577810 */ /* 0x000fe40007ffe0ff */
[----:B------:R-:W-:Y:S02]  /*2a50*/  IADD3 R86, P1, R86, 0x1, RZ ;  /* 0x0000000156567810 */ /* 0x000fe40007f3e0ff */
[----:B------:R-:W-:Y:S02]  /*2a60*/  ISETP.GE.AND P0, PT, R87, c[0x0][0x16c], PT ;  /* 0x00005b0057007a0c */ /* 0x000fe40003f06270 */
[----:B------:R-:W-:-:S11]  /*2a70*/  IADD3.X R89, RZ, R89, RZ, P1, !PT ;  /* 0x00000059ff597210 */ /* 0x000fd60000ffe4ff */
[----:B------:R-:W-:Y:S01]  /*2a80*/  @P0 CALL.REL.NOINC `(.L_x_8762) ;  /* 0x0000001000000944 */ /* 0x000fe20003c00000 */
[----:B------:R-:W-:Y:S05]  /*2a90*/  BRA `(.L_x_8775) ;  /* 0xffffec5000007947 */ /* 0x000fea000383ffff */
.L_x_8762:
[----:B------:R-:W-:Y:S01]  /*2aa0*/  BAR.SYNC.DEFER_BLOCKING 0x0 ;  /* 0x0000000000007b1d */ /* 0x000fe20000010000 */
[----:B------:R-:W-:-:S04]  /*2ab0*/  LEA R28, P0, R16, R17, 0x4 ;  /* 0x00000011101c7211 */ /* 0x000fc800078020ff */
[----:B------:R-:W-:-:S06]  /*2ac0*/  LEA.HI.X R29, R16, R12, R5, 0x4, P0 ;  /* 0x0000000c101d7211 */ /* 0x000fcc00000f2405 */
[----:B------:R-:W3:Y:S01]  /*2ad0*/  LDG.E.128 R28, [R28.64] ;  /* 0x000000061c1c7981 */ /* 0x000ee2000c1e1d00 */
[C---:B------:R-:W-:Y:S01]  /*2ae0*/  IADD3 R50, R7.reuse, -0x1, RZ ;  /* 0xffffffff07327810 */ /* 0x040fe20007ffe0ff */
[----:B------:R-:W-:Y:S01]  /*2af0*/  UIADD3 UR4, UR4, -0x80, URZ ;  /* 0xffffff8004047890 */ /* 0x000fe2000fffe03f */
[----:B------:R-:W-:Y:S02]  /*2b00*/  ISETP.GT.AND P5, PT, R7, 0x1, PT ;  /* 0x000000010700780c */ /* 0x000fe40003fa4270 */
[----:B------:R-:W-:Y:S02]  /*2b10*/  SHF.L.U32 R44, R50, 0x7, RZ ;  /* 0x00000007322c7819 */ /* 0x000fe400000006ff */
[----:B------:R-:W-:Y:S02]  /*2b20*/  MOV R7, R50 ;  /* 0x0000003200077202 */ /* 0x000fe40000000f00 */
[----:B------:R-:W-:Y:S01]  /*2b30*/  SHF.R.S32.HI R45, RZ, 0x1f, R44 ;  /* 0x0000001fff2d7819 */ /* 0x000fe2000001142c */
        /* <DEDUP_REMOVED lines=12> */
[----:B------:R-:W-:Y:S01]  /*2c00*/  FSETP.GTU.FTZ.AND P2, PT, R34, 20, PT ;  /* 0x41a000002200780b */ /* 0x000fe20003f5c000 */
[----:B------:R-:W-:Y:S01]  /*2c10*/  IMAD R42, R24, c[0x0][0x2f8], RZ ;  /* 0x0000be00182a7a24 */ /* 0x000fe200078e02ff */
[----:B------:R-:W-:Y:S01]  /*2c20*/  FSETP.GTU.FTZ.AND P3, PT, R35, 20, PT ;  /* 0x41a000002300780b */ /* 0x000fe20003f7c000 */
[----:B------:R-:W-:-:S06]  /*2c30*/  IMAD R41, R65, c[0x0][0x2e4], R40 ;  /* 0x0000b90041297a24 */ /* 0x000fcc00078e0228 */
[----:B------:R-:W-:Y:S02]  /*2c40*/  @!P0 FMUL.FTZ R32, R32, -1.4426950216293334961 ;  /* 0xbfb8aa3b20208820 */ /* 0x000fe40000410000 */
[----:B------:R-:W-:Y:S02]  /*2c50*/  @!P1 FMUL.FTZ R28, R33, -1.4426950216293334961 ;  /* 0xbfb8aa3b211c9820 */ /* 0x000fe40000410000 */
[----:B------:R-:W-:Y:S02]  /*2c60*/  @!P2 FMUL.FTZ R29, R34, -1.4426950216293334961 ;  /* 0xbfb8aa3b221da820 */ /* 0x000fe40000410000 */
[----:B------:R-:W3:Y:S01]  /*2c70*/  @!P0 MUFU.EX2 R32, R32 ;  /* 0x0000002000208308 */ /* 0x000ee20000000800 */
[----:B------:R-:W-:-:S07]  /*2c80*/  @!P3 FMUL.FTZ R47, R35, -1.4426950216293334961 ;  /* 0xbfb8aa3b232fb820 */ /* 0x000fce0000410000 */
[----:B------:R-:W4:Y:S08]  /*2c90*/  @!P1 MUFU.EX2 R33, R28 ;  /* 0x0000001c00219308 */ /* 0x000f300000000800 */
[----:B------:R5:W0:Y:S01]  /*2ca0*/  @!P2 MUFU.EX2 R46, R29 ;  /* 0x0000001d002ea308 */ /* 0x000a220000000800 */
[----:B------:R-:W-:-:S06]  /*2cb0*/  NOP ;  /* 0x0000000000007918 */ /* 0x000fcc0000000000 */
[----:B---3--:R-:W-:Y:S01]  /*2cc0*/  @!P0 FADD.FTZ R34, R32, 1 ;  /* 0x3f80000020228421 */ /* 0x008fe20000010000 */
[----:B------:R-:W3:Y:S01]  /*2cd0*/  @!P3 MUFU.EX2 R47, R47 ;  /* 0x0000002f002fb308 */ /* 0x000ee20000000800 */
[----:B-----5:R-:W5:Y:S01]  /*2ce0*/  LDS.128 R28, [R14.X16] ;  /* 0x000000000e1c7984 */ /* 0x020f62000000cc00 */
[----:B------:R-:W-:Y:S02]  /*2cf0*/  IMAD R32, R24, c[0x0][0x2d8], RZ ;  /* 0x0000b60018207a24 */ /* 0x000fe400078e02ff */
[----:B----4-:R-:W-:Y:S02]  /*2d00*/  @!P1 FADD.FTZ R35, R33, 1 ;  /* 0x3f80000021239421 */ /* 0x010fe40000010000 */
[C---:B------:R-:W-:Y:S02]  /*2d10*/  IMAD R51, R25.reuse, c[0x0][0x2dc], R32 ;  /* 0x0000b70019337a24 */ /* 0x040fe400078e0220 */
[--C-:B------:R-:W-:Y:S01]  /*2d20*/  IMAD.WIDE.U32 R32, R25, c[0x0][0x2d8], R44.reuse ;  /* 0x0000b60019207a25 */ /* 0x100fe200078e002c */
[----:B------:R-:W4:Y:S03]  /*2d30*/  @!P0 MUFU.RCP R49, R34 ;  /* 0x0000002200318308 */ /* 0x000f260000001000 */
[----:B0-----:R-:W-:Y:S01]  /*2d40*/  @!P2 FADD.FTZ R46, R46, 1 ;  /* 0x3f8000002e2ea421 */ /* 0x001fe20000010000 */
[----:B------:R-:W-:Y:S01]  /*2d50*/  IADD3 R33, R33, R51, RZ ;  /* 0x0000003321217210 */ /* 0x000fe20007ffe0ff */
[----:B------:R-:W-:-:S03]  /*2d60*/  IMAD.WIDE.U32 R44, R25, c[0x0][0x2f8], R44 ;  /* 0x0000be00192c7a25 */ /* 0x000fc600078e002c */
[----:B------:R-:W0:Y:S01]  /*2d70*/  @!P1 MUFU.RCP R48, R35 ;  /* 0x0000002300309308 */ /* 0x000e220000001000 */
[----:B------:R-:W-:-:S04]  /*2d80*/  IMAD.WIDE.U32 R32, R65, c[0x0][0x2e0], R32 ;  /* 0x0000b80041207a25 */ /* 0x000fc800078e0020 */
[----:B---3--:R-:W-:Y:S01]  /*2d90*/  @!P3 FADD.FTZ R47, R47, 1 ;  /* 0x3f8000002f2fb421 */ /* 0x008fe20000010000 */
[----:B------:R-:W-:Y:S02]  /*2da0*/  IADD3 R33, R33, R41, RZ ;  /* 0x0000002921217210 */ /* 0x000fe40007ffe0ff */
[----:B------:R-:W-:Y:S01]  /*2db0*/  LEA R41, P4, R32, c[0x0][0x330], 0x2 ;  /* 0x0000cc0020297a11 */ /* 0x000fe200078810ff */
[----:B------:R-:W3:Y:S01]  /*2dc0*/  @!P2 MUFU.RCP R43, R46 ;  /* 0x0000002e002ba308 */ /* 0x000ee20000001000 */
[----:B----4-:R-:W-:Y:S02]  /*2dd0*/  @!P0 FMUL.FTZ R36, R36, R49 ;  /* 0x0000003124248220 */ /* 0x010fe40000410000 */
[----:B------:R-:W-:Y:S02]  /*2de0*/  LEA.HI.X R33, R32, c[0x0][0x334], R33, 0x2, P4 ;  /* 0x0000cd0020217a11 */ /* 0x000fe400020f1421 */
[----:B------:R-:W-:Y:S01]  /*2df0*/  IADD3 R40, P4, R2, R41, RZ ;  /* 0x0000002902287210 */ /* 0x000fe20007f9e0ff */
[----:B------:R-:W-:-:S02]  /*2e00*/  FADD.FTZ R18, R36, R18 ;  /* 0x0000001224127221 */ /* 0x000fc40000010000 */
[----:B------:R-:W4:Y:S01]  /*2e10*/  @!P3 MUFU.RCP R34, R47 ;  /* 0x0000002f0022b308 */ /* 0x000f220000001000 */
[----:B------:R-:W-:Y:S01]  /*2e20*/  IADD3.X R41, R33, R0, RZ, P4, !PT ;  /* 0x0000000021297210 */ /* 0x000fe200027fe4ff */
[----:B0-----:R-:W-:Y:S01]  /*2e30*/  @!P1 FMUL.FTZ R37, R37, R48 ;  /* 0x0000003025259220 */ /* 0x001fe20000410000 */
[----:B------:R-:W-:Y:S02]  /*2e40*/  IADD3 R11, P1, R11, -0x200, RZ ;  /* 0xfffffe000b0b7810 */ /* 0x000fe40007f3e0ff */
[----:B------:R-:W-:Y:S01]  /*2e50*/  IADD3 R21, P4, R21, -0x200, RZ ;  /* 0xfffffe0015157810 */ /* 0x000fe20007f9e0ff */
[----:B-----5:R0:W-:Y:S01]  /*2e60*/  STG.E.128 [R40.64], R28 ;  /* 0x0000001c28007986 */ /* 0x0201e2000c101d06 */
[----:B---3--:R-:W-:-:S03]  /*2e70*/  @!P2 FMUL.FTZ R38, R38, R43 ;  /* 0x0000002b2626a220 */ /* 0x008fc60000410000 */
[----:B------:R-:W-:Y:S01]  /*2e80*/  BAR.SYNC.DEFER_BLOCKING 0x0 ;  /* 0x0000000000007b1d */ /* 0x000fe20000010000 */
[----:B------:R-:W-:Y:S01]  /*2e90*/  IMAD R43, R25, c[0x0][0x2fc], R42 ;  /* 0x0000bf00192b7a24 */ /* 0x000fe200078e022a */
[----:B------:R-:W-:Y:S01]  /*2ea0*/  IADD3 R9, P2, R9, -0x200, RZ ;  /* 0xfffffe0009097810 */ /* 0x000fe20007f5e0ff */
[----:B------:R-:W-:Y:S01]  /*2eb0*/  IMAD R42, R64, c[0x0][0x300], RZ ;  /* 0x0000c000402a7a24 */ /* 0x000fe200078e02ff */
[----:B------:R-:W-:Y:S01]  /*2ec0*/  IADD3.X R10, R10, -0x1, RZ, P1, !PT ;  /* 0xffffffff0a0a7810 */ /* 0x000fe20000ffe4ff */
[----:B----4-:R-:W-:Y:S01]  /*2ed0*/  @!P3 FMUL.FTZ R39, R39, R34 ;  /* 0x000000222727b220 */ /* 0x010fe20000410000 */
[----:B------:R-:W-:Y:S01]  /*2ee0*/  IADD3 R45, R45, R43, RZ ;  /* 0x0000002b2d2d7210 */ /* 0x000fe20007ffe0ff */
[----:B------:R-:W-:Y:S01]  /*2ef0*/  IMAD R43, R65, c[0x0][0x304], R42 ;  /* 0x0000c100412b7a24 */ /* 0x000fe200078e022a */
[----:B------:R-:W-:Y:S02]  /*2f00*/  IADD3 R15, P3, R15, -0x200, RZ ;  /* 0xfffffe000f0f7810 */ /* 0x000fe40007f7e0ff */
[----:B------:R-:W-:-:S02]  /*2f10*/  IADD3.X R8, R8, -0x1, RZ, P2, !PT ;  /* 0xffffffff08087810 */ /* 0x000fc400017fe4ff */
[----:B------:R-:W-:Y:S01]  /*2f20*/  IADD3.X R13, R13, -0x1, RZ, P3, !PT ;  /* 0xffffffff0d0d7810 */ /* 0x000fe20001ffe4ff */
[----:B0-----:R-:W-:Y:S01]  /*2f30*/  IMAD.WIDE.U32 R28, R65, c[0x0][0x300], R44 ;  /* 0x0000c000411c7a25 */ /* 0x001fe200078e002c */
[----:B------:R-:W-:-:S04]  /*2f40*/  IADD3.X R19, R19, -0x1, RZ, P4, !PT ;  /* 0xffffffff13137810 */ /* 0x000fc800027fe4ff */
        /* <DEDUP_REMOVED lines=13> */
[----:B---3--:R0:W-:Y:S01]  /*3020*/  STG.E.128 [R28.64], R32 ;  /* 0x000000201c007986 */ /* 0x0081e2000c101d06 */
[----:B------:R-:W-:Y:S01]  /*3030*/  @!P5 CALL.REL.NOINC `(.L_x_8753) ;  /* 0x000000100000d944 */ /* 0x000fe20003c00000 */
[----:B------:R-:W-:Y:S05]  /*3040*/  BRA `(.L_x_8776) ;  /* 0xffffd85000007947 */ /* 0x000fea000383ffff */
.L_x_8753:
        /* <DEDUP_REMOVED lines=24> */
.L_x_8778:
[----:B---3--:R-:W-:Y:S05]  /*31d0*/  BSYNC B0 ;  /* 0x0000000000007941 */ /* 0x008fea0003800000 */
.L_x_8777:
        /* <DEDUP_REMOVED lines=23> */
.L_x_8780:
[----:B------:R-:W3:Y:S02]  /*3350*/  S2R R9, SR_TID.X ;  /* 0x0000000000097919 */ /* 0x000ee40000002100 */
.L_x_8781:
[----:B0-----:R-:W-:Y:S05]  /*3360*/  BSYNC B0 ;  /* 0x0000000000007941 */ /* 0x001fea0003800000 */
.L_x_8779:
[----:B---3--:R-:W-:-:S13]  /*3370*/  ISETP.GE.AND P0, PT, R9, c[0x0][0x16c], PT ;  /* 0x00005b0009007a0c */ /* 0x008fda0003f06270 */
[----:B------:R-:W-:Y:S05]  /*3380*/  @P0 EXIT ;  /* 0x000000000000094d */ /* 0x000fea0003800000 */
[----:B------:R-:W-:Y:S02]  /*3390*/  IMAD R64, R64, c[0x0][0x288], RZ ;  /* 0x0000a20040407a24 */ /* 0x000fe400078e02ff */
[----:B------:R-:W-:-:S04]  /*33a0*/  IMAD.WIDE.U32 R2, R65, c[0x0][0x288], RZ ;  /* 0x0000a20041027a25 */ /* 0x000fc800078e00ff */
[----:B------:R-:W-:-:S05]  /*33b0*/  IMAD R13, R65, c[0x0][0x28c], R64 ;  /* 0x0000a300410d7a24 */ /* 0x000fca00078e0240 */
[----:B------:R-:W-:Y:S02]  /*33c0*/  IADD3 R13, R3, R13, RZ ;  /* 0x0000000d030d7210 */ /* 0x000fe40007ffe0ff */
.L_x_8782:
        /* <DEDUP_REMOVED lines=16> */
.L_x_8783:
        /* <DEDUP_REMOVED lines=11> */
.L_x_9166:


//--------------------- .text._Z25selective_scan_bwd_kernelI32Selective_Scan_bwd_kernel_traitsILi32ELi4ELb1ELb1ELb1ELb1ELb1EffEEv12SSMParamsBwd --------------------------
	.section	.text._Z25selective_scan_bwd_kernelI32Selective_Scan_bwd_kernel_traitsILi32ELi4ELb1ELb1ELb1ELb1ELb1EffEEv12SSMParamsBwd,"ax",@progbits
	.sectioninfo	@"SHI_REGISTERS=112"
	.align	128
        .global         _Z25selective_scan_bwd_kernelI32Selective_Scan_bwd_kernel_traitsILi32ELi4ELb1ELb1ELb1ELb1ELb1EffEEv12SSMParamsBwd
        .type           _Z25selective_scan_bwd_kernelI32Selective_Scan_bwd_kernel_traitsILi32ELi4ELb1ELb1ELb1ELb1ELb1EffEEv12SSMParamsBwd,@function
        .size           _Z25selective_scan_bwd_kernelI32Selective_Scan_bwd_kernel_traitsILi32ELi4ELb1ELb1ELb1ELb1ELb1EffEEv12SSMParamsBwd,(.L_x_9167 - _Z25selective_scan_bwd_kernelI32Selective_Scan_bwd_kernel_traitsILi32ELi4ELb1ELb1ELb1ELb1ELb1EffEEv12SSMParamsBwd)
        .other          _Z25selective_scan_bwd_kernelI32Selective_Scan_bwd_kernel_traitsILi32ELi4ELb1ELb1ELb1ELb1ELb1EffEEv12SSMParamsBwd,@"STO_CUDA_ENTRY STV_DEFAULT"
_Z25selective_scan_bwd_kernelI32Selective_Scan_bwd_kernel_traitsILi32ELi4ELb1ELb1ELb1ELb1ELb1EffEEv12SSMParamsBwd:
.text._Z25selective_scan_bwd_kernelI32Selective_Scan_bwd_kernel_traitsILi32ELi4ELb1ELb1ELb1ELb1ELb1EffEEv12SSMParamsBwd:
        /* <DEDUP_REMOVED lines=29> */
[C---:B------:R-:W-:Y:S01]  /*01d0*/  IMAD R25, R0.reuse, c[0x0][0x1ec], R25 ;  /* 0x00007b0000197a24 */ /* 0x040fe200078e0219 */
[----:B------:R-:W-:Y:S01]  /*01e0*/  CS2R R52, SRZ ;  /* 0x0000000000347805 */ /* 0x000fe2000001ff00 */
[----:B------:R-:W-:Y:S01]  /*01f0*/  IMAD R27, R0, c[0x0][0x284], R27 ;  /* 0x0000a100001b7a24 */ /* 0x000fe200078e021b */
        /* <DEDUP_REMOVED lines=11> */
[----:B------:R-:W-:-:S03]  /*02b0*/  IMAD.WIDE.U32 R8, R5, c[0x0][0x1d0], RZ ;  /* 0x0000740005087a25 */ /* 0x000fc600078e00ff */
[----:B------:R-:W-:Y:S01]  /*02c0*/  ISETP.GT.U32.AND P4, PT, R23, R16, PT ;  /* 0x000000101700720c */ /* 0x000fe20003f84070 */
[C---:B------:R-:W-:Y:S02]  /*02d0*/  IMAD R17, R5.reuse, c[0x0][0x1d4], R14 ;  /* 0x0000750005117a24 */ /* 0x040fe400078e020e */
[----:B------:R-:W-:Y:S02]  /*02e0*/  IMAD R19, R5, c[0x0][0x1e4], R18 ;  /* 0x0000790005137a24 */ /* 0x000fe400078e0212 */
[C---:B------:R-:W-:Y:S01]  /*02f0*/  IMAD R22, R6.reuse, c[0x0][0x190], RZ ;  /* 0x0000640006167a24 */ /* 0x040fe200078e02ff */
[----:B------:R-:W-:Y:S01]  /*0300*/  IADD3 R9, R9, R17, RZ ;  /* 0x0000001109097210 */ /* 0x000fe20007ffe0ff */
[----:B------:R-:W-:Y:S01]  /*0310*/  IMAD R20, R6, c[0x0][0x278], RZ ;  /* 0x00009e0006147a24 */ /* 0x000fe200078e02ff */
[----:B------:R-:W-:Y:S01]  /*0320*/  IADD3 R11, R11, R19, RZ ;  /* 0x000000130b0b7210 */ /* 0x000fe20007ffe0ff */
[----:B------:R-:W-:Y:S01]  /*0330*/  IMAD.WIDE.U32 R14, R5, c[0x0][0x190], RZ ;  /* 0x00006400050e7a25 */ /* 0x000fe200078e00ff */
[----:B------:R-:W-:-:S03]  /*0340*/  MOV R19, c[0x0][0x174] ;  /* 0x00005d0000137a02 */ /* 0x000fc60000000f00 */
[-C--:B------:R-:W-:Y:S01]  /*0350*/  @!P4 IADD3 R16, R16, -R23.reuse, RZ ;  /* 0x800000171010c210 */ /* 0x080fe20007ffe0ff */
[----:B------:R-:W-:Y:S01]  /*0360*/  IMAD R21, R5, c[0x0][0x194], R22 ;  /* 0x0000650005157a24 */ /* 0x000fe200078e0216 */
[----:B------:R-:W-:Y:S01]  /*0370*/  @!P4 IADD3 R7, R7, 0x1, RZ ;  /* 0x000000010707c810 */ /* 0x000fe20007ffe0ff */
[----:B------:R-:W-:Y:S01]  /*0380*/  IMAD.WIDE.U32 R8, R0, c[0x0][0x1d8], R8 ;  /* 0x0000760000087a25 */ /* 0x000fe200078e0008 */
[----:B------:R-:W-:Y:S02]  /*0390*/  ISETP.GE.U32.AND P2, PT, R16, R23, PT ;  /* 0x000000171000720c */ /* 0x000fe40003f46070 */
[----:B------:R-:W-:Y:S01]  /*03a0*/  ISETP.GE.AND P3, PT, R19, 0x1, PT ;  /* 0x000000011300780c */ /* 0x000fe20003f66270 */
[----:B------:R-:W-:Y:S01]  /*03b0*/  IMAD R23, R3, c[0x0][0x1d8], RZ ;  /* 0x0000760003177a24 */ /* 0x000fe200078e02ff */
[----:B------:R-:W-:Y:S01]  /*03c0*/  LEA R19, R19, 0xffffff80, 0x7 ;  /* 0xffffff8013137811 */ /* 0x000fe200078e38ff */
[----:B------:R-:W-:Y:S01]  /*03d0*/  IMAD R17, R5, c[0x0][0x27c], R20 ;  /* 0x00009f0005117a24 */ /* 0x000fe200078e0214 */
[----:B------:R-:W-:Y:S01]  /*03e0*/  IADD3 R15, R15, R21, RZ ;  /* 0x000000150f0f7210 */ /* 0x000fe20007ffe0ff */
[----:B------:R-:W-:Y:S01]  /*03f0*/  IMAD.WIDE.U32 R10, R0, c[0x0][0x1e8], R10 ;  /* 0x00007a00000a7a25 */ /* 0x000fe200078e000a */
[----:B------:R-:W-:-:S02]  /*0400*/  SHF.R.S32.HI R21, RZ, 0x1f, R19 ;  /* 0x0000001fff157819 */ /* 0x000fc40000011413 */
[----:B------:R-:W-:Y:S01]  /*0410*/  IADD3 R13, R13, R17, RZ ;  /* 0x000000110d0d7210 */ /* 0x000fe20007ffe0ff */
[----:B------:R-:W-:Y:S01]  /*0420*/  IMAD R20, R6, c[0x0][0x1b0], RZ ;  /* 0x00006c0006147a24 */ /* 0x000fe200078e02ff */
[----:B------:R-:W-:Y:S01]  /*0430*/  IADD3 R28, P4, R19, R10, RZ ;  /* 0x0000000a131c7210 */ /* 0x000fe20007f9e0ff */
[C---:B------:R-:W-:Y:S01]  /*0440*/  IMAD R18, R0.reuse, c[0x0][0x1dc], R23 ;  /* 0x0000770000127a24 */ /* 0x040fe200078e0217 */
[----:B------:R-:W-:Y:S01]  /*0450*/  @P2 IADD3 R7, R7, 0x1, RZ ;  /* 0x0000000107072810 */ /* 0x000fe20007ffe0ff */
[----:B------:R-:W-:Y:S01]  /*0460*/  IMAD R31, R5, c[0x0][0x1b4], R20 ;  /* 0x00006d00051f7a24 */ /* 0x000fe200078e0214 */
[----:B------:R-:W-:Y:S01]  /*0470*/  IADD3 R29, P2, R19, R8, RZ ;  /* 0x00000008131d7210 */ /* 0x000fe20007f5e0ff */
[----:B------:R-:W-:Y:S01]  /*0480*/  IMAD.WIDE.U32 R12, R0, c[0x0][0x280], R12 ;  /* 0x0000a000000c7a25 */ /* 0x000fe200078e000c */
[----:B------:R-:W-:Y:S02]  /*0490*/  @!P1 IADD3 R7, -R7, RZ, RZ ;  /* 0x000000ff07079210 */ /* 0x000fe40007ffe1ff */
[----:B------:R-:W-:Y:S01]  /*04a0*/  @!P0 LOP3.LUT R7, RZ, c[0x0][0x178], RZ, 0x33, !PT ;  /* 0x00005e00ff078a12 */ /* 0x000fe200078e33ff */
[----:B------:R-:W-:Y:S01]  /*04b0*/  IMAD.WIDE.U32 R16, R5, c[0x0][0x1b0], RZ ;  /* 0x00006c0005107a25 */ /* 0x000fe200078e00ff */
[----:B------:R-:W-:-:S02]  /*04c0*/  IADD3.X R10, R21, R9, R18, P2, !PT ;  /* 0x00000009150a7210 */ /* 0x000fc400017fe412 */
[----:B------:R-:W-:Y:S01]  /*04d0*/  LEA R20, P0, R29, c[0x0][0x240], 0x2 ;  /* 0x000090001d147a11 */ /* 0x000fe200078010ff */
[----:B------:R-:W-:Y:S01]  /*04e0*/  IMAD.WIDE.U32 R14, R7, c[0x0][0x1a8], R14 ;  /* 0x00006a00070e7a25 */ /* 0x000fe200078e000e */
[----:B------:R-:W-:Y:S02]  /*04f0*/  SHF.R.S32.HI R8, RZ, 0x1f, R7 ;  /* 0x0000001fff087819 */ /* 0x000fe40000011407 */
[----:B------:R-:W-:Y:S02]  /*0500*/  IADD3.X R9, R21, R11, R25, P4, !PT ;  /* 0x0000000b15097210 */ /* 0x000fe400027fe419 */
[----:B------:R-:W-:Y:S02]  /*0510*/  LEA R24, P1, R28, c[0x0][0x248], 0x2 ;  /* 0x000092001c187a11 */ /* 0x000fe400078210ff */
[----:B------:R-:W-:Y:S01]  /*0520*/  LEA.HI.X R29, R29, c[0x0][0x244], R10, 0x2, P0 ;  /* 0x000091001d1d7a11 */ /* 0x000fe200000f140a */
[----:B------:R-:W-:Y:S01]  /*0530*/  IMAD R10, R8, c[0x0][0x1a8], RZ ;  /* 0x00006a00080a7a24 */ /* 0x000fe200078e02ff */
[----:B------:R-:W-:-:S02]  /*0540*/  ISETP.NE.U32.AND P0, PT, RZ, c[0x0][0x260], PT ;  /* 0x00009800ff007a0c */ /* 0x000fc40003f05070 */
[----:B------:R-:W-:Y:S02]  /*0550*/  IADD3 R23, P5, R19, R12, RZ ;  /* 0x0000000c13177210 */ /* 0x000fe40007fbe0ff */
[----:B------:R-:W-:Y:S01]  /*0560*/  LEA.HI.X R28, R28, c[0x0][0x24c], R9, 0x2, P1 ;  /* 0x000093001c1c7a11 */ /* 0x000fe200008f1409 */
[----:B------:R-:W-:Y:S01]  /*0570*/  IMAD R9, R7, c[0x0][0x1ac], R10 ;  /* 0x00006b0007097a24 */ /* 0x000fe200078e020a */
[----:B------:R-:W-:Y:S02]  /*0580*/  ISETP.NE.AND.EX P0, PT, RZ, c[0x0][0x264], PT, P0 ;  /* 0x00009900ff007a0c */ /* 0x000fe40003f05300 */
[----:B------:R-:W-:Y:S02]  /*0590*/  IADD3.X R12, R21, R13, R27, P5, !PT ;  /* 0x0000000d150c7210 */ /* 0x000fe40002ffe41b */
[----:B------:R-:W-:Y:S01]  /*05a0*/  LEA R11, P2, R23, c[0x0][0x308], 0x2 ;  /* 0x0000c200170b7a11 */ /* 0x000fe200078410ff */
[----:B------:R-:W-:Y:S01]  /*05b0*/  CS2R R26, SRZ ;  /* 0x00000000001a7805 */ /* 0x000fe2000001ff00 */
        /* <DEDUP_REMOVED lines=8> */
[----:B------:R-:W-:-:S02]  /*0640*/  IADD3 R17, R17, R31, RZ ;  /* 0x0000001f11117210 */ /* 0x000fc40007ffe0ff */
[C---:B------:R-:W-:Y:S02]  /*0650*/  LEA R10, P5, R22.reuse, c[0x0][0x228], 0x2 ;  /* 0x00008a00160a7a11 */ /* 0x040fe400078a10ff */
[----:B------:R-:W-:Y:S01]  /*0660*/  ISETP.NE.AND.EX P1, PT, RZ, c[0x0][0x32c], PT, P1 ;  /* 0x0000cb00ff007a0c */ /* 0x000fe20003f25310 */
[----:B------:R-:W-:Y:S01]  /*0670*/  IMAD.WIDE.U32 R16, R7, c[0x0][0x1c8], R16 ;  /* 0x0000720007107a25 */ /* 0x000fe200078e0010 */
        /* <DEDUP_REMOVED lines=9> */
[----:B------:R-:W-:Y:S02]  /*0710*/  LEA R16, P6, R18, c[0x0][0x230], 0x2 ;  /* 0x00008c0012107a11 */ /* 0x000fe400078c10ff */
[C---:B------:R-:W-:Y:S01]  /*0720*/  @P1 LEA R26, P4, R0.reuse, c[0x0][0x328], 0x2 ;  /* 0x0000ca00001a1a11 */ /* 0x040fe200078810ff */
[----:B------:R-:W-:Y:S01]  /*0730*/  @P0 IMAD.WIDE R60, R9, R60, c[0x0][0x260] ;  /* 0x00009800093c0625 */ /* 0x000fe200078e023c */
[----:B------:R-:W-:Y:S01]  /*0740*/  @P2 LEA R52, P5, R0, c[0x0][0x348], 0x2 ;  /* 0x0000d20000342a11 */ /* 0x000fe200078a10ff */
        /* <DEDUP_REMOVED lines=15> */
[----:B------:R-:W-:-:S02]  /*0840*/  MOV R21, R29 ;  /* 0x0000001d00157202 */ /* 0x000fc40000000f00 */
[----:B------:R-:W-:Y:S02]  /*0850*/  MOV R19, R28 ;  /* 0x0000001c00137202 */ /* 0x000fe40000000f00 */
[----:B------:R-:W-:Y:S02]  /*0860*/  MOV R24, c[0x0][0x174] ;  /* 0x00005d0000187a02 */ /* 0x000fe40000000f00 */
[----:B------:R-:W-:Y:S02]  /*0870*/  MOV R25, RZ ;  /* 0x000000ff00197202 */ /* 0x000fe40000000f00 */
[----:B------:R-:W-:Y:S02]  /*0880*/  MOV R9, RZ ;  /* 0x000000ff00097202 */ /* 0x000fe40000000f00 */
[----:B------:R-:W-:Y:S02]  /*0890*/  IADD3 R15, R59, R15, RZ ;  /* 0x0000000f3b0f7210 */ /* 0x000fe40007ffe0ff */
[----:B0-----:R-:W-:-:S02]  /*08a0*/  LOP3.LUT R23, R12, 0x1f, RZ, 0xc0, !PT ;  /* 0x0000001f0c177812 */ /* 0x001fc400078ec0ff */
.L_x_8808:
[----:B------:R-:W-:Y:S01]  /*08b0*/  BAR.SYNC.DEFER_BLOCKING 0x0 ;  /* 0x0000000000007b1d */ /* 0x000fe20000010000 */
[----:B------:R-:W-:-:S02]  /*08c0*/  SHF.R.S32.HI R29, RZ, 0x1f, R12 ;  /* 0x0000001fff1d7819 */ /* 0x000fc4000001140c */
[C---:B0-----:R-:W-:Y:S02]  /*08d0*/  SHF.L.U32 R56, R12.reuse, 0x4, RZ ;  /* 0x000000040c387819 */ /* 0x041fe400000006ff */
[----:B------:R-:W-:Y:S02]  /*08e0*/  SHF.L.U64.HI R54, R12, 0x4, R29 ;  /* 0x000000040c367819 */ /* 0x000fe4000001021d */
[----:B------:R-:W-:-:S04]  /*08f0*/  IADD3 R40, P0, R20, R56, RZ ;  /* 0x0000003814287210 */ /* 0x000fc80007f1e0ff */
[----:B------:R-:W-:-:S06]  /*0900*/  IADD3.X R41, R21, R54, RZ, P0, !PT ;  /* 0x0000003615297210 */ /* 0x000fcc00007fe4ff */
[----:B--2---:R-:W2:Y:S01]  /*0910*/  LDG.E.128 R40, [R40.64] ;  /* 0x0000000628287981 */ /* 0x004ea2000c1e1d00 */
        /* <DEDUP_REMOVED lines=72> */
.L_x_8786:
[----:B------:R-:W-:Y:S05]  /*0da0*/  BSYNC B0 ;  /* 0x0000000000007941 */ /* 0x000fea0003800000 */
.L_x_8785:
        /* <DEDUP_REMOVED lines=33> */
.L_x_8788:
[----:B------:R-:W-:Y:S05]  /*0fc0*/  BSYNC B0 ;  /* 0x0000000000007941 */ /* 0x000fea0003800000 */
.L_x_8787:
        /* <DEDUP_REMOVED lines=33> */
.L_x_8790:
[----:B------:R-:W-:Y:S05]  /*11e0*/  BSYNC B0 ;  /* 0x0000000000007941 */ /* 0x000fea0003800000 */
.L_x_8789:
        /* <DEDUP_REMOVED lines=33> */
.L_x_8792:
[----:B------:R-:W-:Y:S05]  /*1400*/  BSYNC B0 ;  /* 0x0000000000007941 */ /* 0x000fea0003800000 */
.L_x_8791:
        /* <DEDUP_REMOVED lines=20> */
[----:B------:R-:W-:-:S03]  /*1550*/  ISETP.NE.U32.AND P0, PT, RZ, c[0x0][0x270], PT ;  /* 0x00009c00ff007a0c */ /* 0x000fc60003f05070 */
[----:B------:R-:W-:Y:S01]  /*1560*/  IMAD R73, R0, c[0x0][0x2f4], R73 ;  /* 0x0000bd0000497a24 */ /* 0x000fe200078e0249 */
        /* <DEDUP_REMOVED lines=66> */
[----:B0-----:R-:W-:-:S02]  /*1990*/  IMAD R44, R6, c[0x0][0x210], RZ ;  /* 0x00008400062c7a24 */ /* 0x001fc400078e02ff */
        /* <DEDUP_REMOVED lines=15> */
.L_x_8793:
        /* <DEDUP_REMOVED lines=23> */
[C---:B------:R-:W-:Y:S01]  /*1c00*/  IMAD R35, R5.reuse, c[0x0][0x29c], R44 ;  /* 0x0000a70005237a24 */ /* 0x040fe200078e022c */
[----:B------:R-:W-:Y:S01]  /*1c10*/  HFMA2.MMA R86, -RZ, RZ, 0, 0 ;  /* 0x00000000ff567435 */ /* 0x000fe200000001ff */
[C---:B------:R-:W-:Y:S01]  /*1c20*/  IMAD R45, R5.reuse, c[0x0][0x2bc], R46 ;  /* 0x0000af00052d7a24 */ /* 0x040fe200078e022e */
[----:B------:R-:W-:Y:S01]  /*1c30*/  MOV R85, RZ ;  /* 0x000000ff00557202 */ /* 0x000fe20000000f00 */
        /* <DEDUP_REMOVED lines=8> */
[C---:B------:R-:W-:Y:S01]  /*1cc0*/  IMAD R45, R7.reuse, c[0x0][0x2a4], R44 ;  /* 0x0000a900072d7a24 */ /* 0x040fe200078e022c */
[----:B------:R-:W-:Y:S01]  /*1cd0*/  LEA R35, R50, UR4, 0x7 ;  /* 0x0000000432237c11 */ /* 0x000fe2000f8e38ff */
[----:B------:R-:W-:-:S04]  /*1ce0*/  IMAD.WIDE.U32 R40, R7, c[0x0][0x2a0], R40 ;  /* 0x0000a80007287a25 */ /* 0x000fc800078e0028 */
[----:B------:R-:W-:Y:S01]  /*1cf0*/  IMAD R49, R7, c[0x0][0x2c4], R46 ;  /* 0x0000b10007317a24 */ /* 0x000fe200078e022e */
[----:B------:R-:W-:Y:S01]  /*1d00*/  IADD3 R48, R41, R45, RZ ;  /* 0x0000002d29307210 */ /* 0x000fe20007ffe0ff */
[----:B------:R-:W-:Y:S01]  /*1d10*/  IMAD.WIDE.U32 R68, R7, c[0x0][0x2c0], R42 ;  /* 0x0000b00007447a25 */ /* 0x000fe200078e002a */
[----:B------:R-:W-:Y:S02]  /*1d20*/  LEA R42, P1, R40, c[0x0][0x318], 0x2 ;  /* 0x0000c600282a7a11 */ /* 0x000fe400078210ff */
[----:B------:R-:W-:Y:S02]  /*1d30*/  IADD3 R66, P0, R47, R40, RZ ;  /* 0x000000282f427210 */ /* 0x000fe40007f1e0ff */
[----:B------:R-:W-:Y:S02]  /*1d40*/  IADD3 R46, R69, R49, RZ ;  /* 0x00000031452e7210 */ /* 0x000fe40007ffe0ff */
[----:B------:R-:W-:Y:S02]  /*1d50*/  LEA R44, P2, R68, c[0x0][0x320], 0x2 ;  /* 0x0000c800442c7a11 */ /* 0x000fe400078410ff */
[----:B------:R-:W-:-:S02]  /*1d60*/  LEA.HI.X R43, R40, c[0x0][0x31c], R48, 0x2, P1 ;  /* 0x0000c700282b7a11 */ /* 0x000fc400008f1430 */
[----:B------:R-:W-:Y:S02]  /*1d70*/  LEA.HI.X R45, R68, c[0x0][0x324], R46, 0x2, P2 ;  /* 0x0000c900442d7a11 */ /* 0x000fe400010f142e */
[----:B------:R-:W-:Y:S01]  /*1d80*/  IADD3 R68, P1, R47, R68, RZ ;  /* 0x000000442f447210 */ /* 0x000fe20007f3e0ff */
[----:B------:R-:W-:Y:S01]  /*1d90*/  IMAD.WIDE R40, R35, 0x4, R42 ;  /* 0x0000000423287825 */ /* 0x000fe200078e022a */
[----:B------:R-:W-:-:S03]  /*1da0*/  SHF.R.S32.HI R47, RZ, 0x1f, R47 ;  /* 0x0000001fff2f7819 */ /* 0x000fc6000001142f */
[----:B------:R-:W-:Y:S01]  /*1db0*/  IMAD.WIDE R42, R35, 0x4, R44 ;  /* 0x00000004232a7825 */ /* 0x000fe200078e022c */
[C---:B------:R-:W-:Y:S02]  /*1dc0*/  IADD3.X R67, R47.reuse, R48, RZ, P0, !PT ;  /* 0x000000302f437210 */ /* 0x040fe400007fe4ff */
[----:B------:R-:W-:Y:S02]  /*1dd0*/  IADD3.X R69, R47, R46, RZ, P1, !PT ;  /* 0x0000002e2f457210 */ /* 0x000fe40000ffe4ff */
[C---:B------:R-:W-:Y:S02]  /*1de0*/  IADD3 R70, P0, R40.reuse, -0x180, RZ ;  /* 0xfffffe8028467810 */ /* 0x040fe40007f1e0ff */
[C---:B------:R-:W-:Y:S02]  /*1df0*/  IADD3 R72, P1, R40.reuse, -0x100, RZ ;  /* 0xffffff0028487810 */ /* 0x040fe40007f3e0ff */
[----:B------:R-:W-:Y:S02]  /*1e00*/  IADD3 R74, P2, R40, -0x80, RZ ;  /* 0xffffff80284a7810 */ /* 0x000fe40007f5e0ff */
[----:B------:R-:W-:-:S02]  /*1e10*/  IADD3 R76, P3, R42, -0x180, RZ ;  /* 0xfffffe802a4c7810 */ /* 0x000fc40007f7e0ff */
[C---:B------:R-:W-:Y:S02]  /*1e20*/  IADD3 R78, P4, R42.reuse, -0x100, RZ ;  /* 0xffffff002a4e7810 */ /* 0x040fe40007f9e0ff */
[----:B------:R-:W-:Y:S02]  /*1e30*/  IADD3 R80, P5, R42, -0x80, RZ ;  /* 0xffffff802a507810 */ /* 0x000fe40007fbe0ff */
[C---:B------:R-:W-:Y:S02]  /*1e40*/  IADD3.X R71, R41.reuse, -0x1, RZ, P0, !PT ;  /* 0xffffffff29477810 */ /* 0x040fe400007fe4ff */
[C---:B------:R-:W-:Y:S02]  /*1e50*/  IADD3.X R73, R41.reuse, -0x1, RZ, P1, !PT ;  /* 0xffffffff29497810 */ /* 0x040fe40000ffe4ff */
[----:B------:R-:W-:Y:S02]  /*1e60*/  IADD3.X R75, R41, -0x1, RZ, P2, !PT ;  /* 0xffffffff294b7810 */ /* 0x000fe400017fe4ff */
[----:B------:R-:W-:-:S02]  /*1e70*/  IADD3.X R77, R43, -0x1, RZ, P3, !PT ;  /* 0xffffffff2b4d7810 */ /* 0x000fc40001ffe4ff */
[C---:B------:R-:W-:Y:S02]  /*1e80*/  IADD3.X R79, R43.reuse, -0x1, RZ, P4, !PT ;  /* 0xffffffff2b4f7810 */ /* 0x040fe400027fe4ff */
[----:B------:R-:W-:Y:S02]  /*1e90*/  IADD3.X R81, R43, -0x1, RZ, P5, !PT ;  /* 0xffffffff2b517810 */ /* 0x000fe40002ffe4ff */
[----:B------:R-:W-:Y:S02]  /*1ea0*/  MOV R35, RZ ;  /* 0x000000ff00237202 */ /* 0x000fe40000000f00 */
.L_x_8807:
        /* <DEDUP_REMOVED lines=13> */
[----:B------:R-:W-:-:S04]  /*1f80*/  IMAD R50, R99, c[0x0][0x1c0], RZ ;  /* 0x0000700063327a24 */ /* 0x000fc800078e02ff */
        /* <DEDUP_REMOVED lines=10> */
[----:B------:R-:W3:Y:S01]  /*2030*/  LDG.E R87, [R44.64] ;  /* 0x000000062c577981 */ /* 0x000ee2000c1e1900 */
[----:B------:R-:W-:-:S04]  /*2040*/  LEA.HI.X R47, R46, R18, R47, 0x2, P1 ;  /* 0x000000122e2f7211 */ /* 0x000fc800008f142f */
[----:B------:R-:W-:Y:S01]  /*2050*/  IADD3.X R49, R47, R54, RZ, P0, !PT ;  /* 0x000000362f317210 */ /* 0x000fe200007fe4ff */
[----:B0-2---:R0:W-:Y:S01]  /*2060*/  STS.128 [R13.X16], R40 ;  /* 0x000000280d007388 */ /* 0x0051e2000000cc00 */
[----:B------:R-:W-:-:S06]  /*2070*/  NOP ;  /* 0x0000000000007918 */ /* 0x000fcc0000000000 */
[----:B------:R-:W2:Y:S01]  /*2080*/  LDG.E.128 R48, [R48.64] ;  /* 0x0000000630307981 */ /* 0x000ea2000c1e1d00 */
[C---:B------:R-:W-:Y:S02]  /*2090*/  ISETP.GT.AND P0, PT, R24.reuse, 0x1, PT ;  /* 0x000000011800780c */ /* 0x040fe40003f04270 */
[----:B------:R-:W-:Y:S02]  /*20a0*/  IADD3 R91, R24, -0x1, RZ ;  /* 0xffffffff185b7810 */ /* 0x000fe40007ffe0ff */
[----:B------:R-:W-:Y:S02]  /*20b0*/  ISETP.EQ.AND P0, PT, R23, RZ, P0 ;  /* 0x000000ff1700720c */ /* 0x000fe40000702270 */
[----:B------:R-:W-:Y:S02]  /*20c0*/  ISETP.NE.AND P1, PT, R12, RZ, PT ;  /* 0x000000ff0c00720c */ /* 0x000fe40003f25270 */
[----:B------:R-:W-:Y:S01]  /*20d0*/  LEA.HI R46, R91, R91, RZ, 0x1 ;  /* 0x0000005b5b2e7211 */ /* 0x000fe200078f08ff */
[----:B---3--:R-:W-:-:S04]  /*20e0*/  FMUL.FTZ R90, R87, 1.4426950216293334961 ;  /* 0x3fb8aa3b575a7820 */ /* 0x008fc80000410000 */
[----:B------:R-:W-:Y:S01]  /*20f0*/  FMUL.FTZ R56, R90, R55 ;  /* 0x000000375a387220 */ /* 0x000fe20000410000 */
[----:B------:R-:W-:-:S05]  /*2100*/  LOP3.LUT R46, R46, 0xfffffe, RZ, 0xc0, !PT ;  /* 0x00fffffe2e2e7812 */ /* 0x000fca00078ec0ff */
[----:B-1----:R-:W1:Y:S01]  /*2110*/  MUFU.EX2 R56, R56 ;  /* 0x0000003800387308 */ /* 0x002e620000000800 */
[----:B------:R-:W-:Y:S02]  /*2120*/  IADD3 R46, R91, -R46, RZ ;  /* 0x8000002e5b2e7210 */ /* 0x000fe40007ffe0ff */
[----:B------:R-:W-:Y:S02]  /*2130*/  IADD3 R44, R12, 0x200, RZ ;  /* 0x000002000c2c7810 */ /* 0x000fe40007ffe0ff */
[----:B0-----:R-:W-:Y:S02]  /*2140*/  @P0 IADD3 R40, R24, -0x2, RZ ;  /* 0xfffffffe18280810 */ /* 0x001fe40007ffe0ff */
[----:B------:R-:W-:-:S03]  /*2150*/  @!P1 LEA R44, R46, R83, 0x8 ;  /* 0x000000532e2c9211 */ /* 0x000fc600078e40ff */
[----:B------:R-:W-:Y:S01]  /*2160*/  @P0 IMAD R89, R40, c[0x0][0x16c], R83 ;  /* 0x00005b0028590a24 */ /* 0x000fe200078e0253 */
[----:B------:R-:W-:Y:S01]  /*2170*/  SHF.L.U32 R97, R44, 0x2, RZ ;  /* 0x000000022c617819 */ /* 0x000fe200000006ff */
[----:B------:R-:W-:Y:S01]  /*2180*/  LDS.128 R40, [R13.X16] ;  /* 0x000000000d287984 */ /* 0x000fe2000000cc00 */
[----:B------:R-:W-:Y:S01]  /*2190*/  ISETP.NE.AND P2, PT, R12, 0x1f, PT ;  /* 0x0000001f0c00780c */ /* 0x000fe20003f45270 */
[C---:B------:R-:W-:Y:S02]  /*21a0*/  FMUL.FTZ R96, R90.reuse, R62 ;  /* 0x0000003e5a607220 */ /* 0x040fe40000410000 */
[----:B------:R-:W-:Y:S01]  /*21b0*/  FMUL.FTZ R95, R90, R57 ;  /* 0x000000395a5f7220 */ /* 0x000fe20000410000 */
[----:B------:R-:W-:-:S05]  /*21c0*/  MOV R93, RZ ;  /* 0x000000ff005d7202 */ /* 0x000fca0000000f00 */
[----:B------:R-:W-:Y:S01]  /*21d0*/  MUFU.EX2 R95, R95 ;  /* 0x0000005f005f7308 */ /* 0x000fe20000000800 */
[----:B------:R-:W-:Y:S01]  /*21e0*/  @P0 IMAD.WIDE R88, R89, 0x8, R60 ;  /* 0x0000000859580825 */ /* 0x000fe200078e023c */
[----:B------:R-:W-:Y:S01]  /*21f0*/  BSSY B0, `(.L_x_8795) ;  /* 0x000001f000007945 */ /* 0x000fe20003800000 */
[----:B--2---:R0:W-:Y:S01]  /*2200*/  STS.128 [R13.X16+0x200], R48 ;  /* 0x000200300d007388 */ /* 0x0041e2000000cc00 */
[----:B------:R-:W-:-:S06]  /*2210*/  NOP ;  /* 0x0000000000007918 */ /* 0x000fcc0000000000 */
[----:B------:R-:W2:Y:S04]  /*2220*/  LDS.128 R44, [R13.X16+0x200] ;  /* 0x000200000d2c7984 */ /* 0x000ea8000000cc00 */
[----:B-1----:R1:W-:Y:S04]  /*2230*/  STS [R97+0xa38], R56 ;  /* 0x000a383861007388 */ /* 0x0023e80000000800 */
[----:B------:R-:W-:Y:S01]  /*2240*/  BAR.SYNC.DEFER_BLOCKING 0x0 ;  /* 0x0000000000007b1d */ /* 0x000fe20000010000 */
[----:B0-----:R-:W-:-:S05]  /*2250*/  FMUL.FTZ R49, R90, R64 ;  /* 0x000000405a317220 */ /* 0x001fca0000410000 */
[----:B------:R1:W0:Y:S01]  /*2260*/  @P2 LDS R90, [R12.X4+0x123c] ;  /* 0x00123c000c5a2984 */ /* 0x0002220000004800 */
[----:B------:R-:W3:Y:S01]  /*2270*/  MUFU.EX2 R51, R96 ;  /* 0x0000006000337308 */ /* 0x000ee20000000800 */
[----:B------:R-:W-:Y:S02]  /*2280*/  FMUL.FTZ R48, R31, R64 ;  /* 0x000000401f307220 */ /* 0x000fe40000410000 */
[----:B------:R4:W5:Y:S05]  /*2290*/  @P0 LDG.E R93, [R88.64+0x4] ;  /* 0x00000406585d0981 */ /* 0x00096a000c1e1900 */
[----:B------:R-:W1:Y:S01]  /*22a0*/  MUFU.EX2 R49, R49 ;  /* 0x0000003100317308 */ /* 0x000e620000000800 */
[----:B--2---:R-:W-:-:S02]  /*22b0*/  FMUL.FTZ R94, R82, R45 ;  /* 0x0000002d525e7220 */ /* 0x004fc40000410000 */
[----:B------:R-:W-:Y:S02]  /*22c0*/  FMUL.FTZ R92, R65, R46 ;  /* 0x0000002e415c7220 */ /* 0x000fe40000410000 */
[----:B------:R-:W-:Y:S02]  /*22d0*/  FMUL.FTZ R47, R84, R47 ;  /* 0x0000002f542f7220 */ /* 0x000fe40000410000 */
[----:B------:R-:W-:Y:S02]  /*22e0*/  FMUL.FTZ R45, R28, R55 ;  /* 0x000000371c2d7220 */ /* 0x000fe40000410000 */
[----:B------:R-:W-:Y:S02]  /*22f0*/  FMUL.FTZ R46, R29, R62 ;  /* 0x0000003e1d2e7220 */ /* 0x000fe40000410000 */
[----:B------:R-:W-:Y:S02]  /*2300*/  FMUL.FTZ R44, R63, R44 ;  /* 0x0000002c3f2c7220 */ /* 0x000fe40000410000 */
[----:B----4-:R-:W-:-:S02]  /*2310*/  FMUL.FTZ R89, R30, R57 ;  /* 0x000000391e597220 */ /* 0x010fc40000410000 */
[----:B---3--:R-:W-:Y:S02]  /*2320*/  FMUL.FTZ R98, R56, R51 ;  /* 0x0000003338627220 */ /* 0x008fe40000410000 */
[----:B------:R-:W-:Y:S02]  /*2330*/  FMUL.FTZ R45, R45, R40 ;  /* 0x000000282d2d7220 */ /* 0x000fe40000410000 */
[----:B------:R-:W-:Y:S02]  /*2340*/  FMUL.FTZ R46, R46, R41 ;  /* 0x000000292e2e7220 */ /* 0x000fe40000410000 */
[----:B-1----:R-:W-:Y:S01]  /*2350*/  FFMA.FTZ R96, R49, R47, R92 ;  /* 0x0000002f31607223 */ /* 0x002fe2000001005c */
[----:B------:R-:W-:Y:S05]  /*2360*/  @P2 BRA `(.L_x_8796) ;  /* 0x0000007000002947 */ /* 0x000fea0003800000 */
[----:B------:R-:W-:Y:S01]  /*2370*/  ISETP.NE.AND P0, PT, R24, c[0x0][0x174], PT ;  /* 0x00005d0018007a0c */ /* 0x000fe20003f05270 */
[----:B0-----:R-:W-:-:S12]  /*2380*/  HFMA2.MMA R90, -RZ, RZ, 1.875, 0 ;  /* 0x3f800000ff5a7435 */ /* 0x001fd800000001ff */
[----:B------:R-:W-:-:S04]  /*2390*/  @P0 LEA.HI R50, R24, R24, RZ, 0x1 ;  /* 0x0000001818320211 */ /* 0x000fc800078f08ff */
[----:B------:R-:W-:-:S04]  /*23a0*/  @P0 LOP3.LUT R97, R50, 0xfffffe, RZ, 0xc0, !PT ;  /* 0x00fffffe32610812 */ /* 0x000fc800078ec0ff */
[----:B------:R-:W-:-:S04]  /*23b0*/  @P0 IADD3 R50, -R97, R24, RZ ;  /* 0x0000001861320210 */ /* 0x000fc80007ffe1ff */
[----:B------:R-:W-:-:S05]  /*23c0*/  @P0 LEA R50, R50, R83, 0x8 ;  /* 0x0000005332320211 */ /* 0x000fca00078e40ff */
[----:B------:R0:W1:Y:S02]  /*23d0*/  @P0 LDS R90, [R50.X4+0xa38] ;  /* 0x000a3800325a0984 */ /* 0x0000640000004800 */
.L_x_8796:
[----:B------:R-:W-:Y:S05]  /*23e0*/  BSYNC B0 ;  /* 0x0000000000007941 */ /* 0x000fea0003800000 */
.L_x_8795:
[----:B01----:R-:W-:Y:S01]  /*23f0*/  FMUL.FTZ R100, R49, R90 ;  /* 0x0000005a31647220 */ /* 0x003fe20000410000 */
[----:B------:R-:W-:Y:S01]  /*2400*/  ISETP.NE.AND P3, PT, R23, 0x1f, PT ;  /* 0x0000001f1700780c */ /* 0x000fe20003f65270 */
[----:B------:R-:W-:Y:S01]  /*2410*/  FFMA.FTZ R96, R95, R96, R94 ;  /* 0x000000605f607223 */ /* 0x000fe2000001005e */
[----:B------:R-:W-:Y:S01]  /*2420*/  ISETP.GE.AND P0, PT, R13, 0x1, PT ;  /* 0x000000010d00780c */ /* 0x000fe20003f06270 */
[----:B------:R-:W-:Y:S01]  /*2430*/  FMUL.FTZ R100, R95, R100 ;  /* 0x000000645f647220 */ /* 0x000fe20000410000 */
[----:B------:R-:W-:Y:S01]  /*2440*/  ISETP.GE.U32.AND P4, PT, R23, 0x18, PT ;  /* 0x000000181700780c */ /* 0x000fe20003f86070 */
[----:B------:R-:W-:Y:S01]  /*2450*/  FFMA.FTZ R96, R51, R96, R44 ;  /* 0x0000006033607223 */ /* 0x000fe2000001002c */
[----:B------:R-:W-:Y:S01]  /*2460*/  LEA R91, R91, R12, 0x7 ;  /* 0x0000000c5b5b7211 */ /* 0x000fe200078e38ff */
[----:B------:R-:W-:Y:S01]  /*2470*/  FMUL.FTZ R97, R51, R100 ;  /* 0x0000006433617220 */ /* 0x000fe20000410000 */
[----:B------:R-:W-:Y:S01]  /*2480*/  BSSY B0, `(.L_x_8797) ;  /* 0x000008a000007945 */ /* 0x000fe20003800000 */
[----:B------:R-:W-:Y:S01]  /*2490*/  FMUL.FTZ R50, R89, R42 ;  /* 0x0000002a59327220 */ /* 0x000fe20000410000 */
[----:B------:R-:W0:Y:S01]  /*24a0*/  SHFL.DOWN PT, R102, R96, 0x1, 0x1f ;  /* 0x08201f0060667f89 */ /* 0x000e2200000e0000 */
[----:B------:R-:W-:-:S02]  /*24b0*/  FFMA.FTZ R88, R45, R51, R46 ;  /* 0x000000332d587223 */ /* 0x000fc4000001002e */
[----:B------:R-:W-:Y:S01]  /*24c0*/  FMUL.FTZ R48, R48, R43 ;  /* 0x0000002b30307220 */ /* 0x000fe20000410000 */
[----:B------:R-:W1:Y:S01]  /*24d0*/  SHFL.DOWN PT, R100, R97, 0x1, 0x1f ;  /* 0x08201f0061647f89 */ /* 0x000e6200000e0000 */
        /* <DEDUP_REMOVED lines=29> */
[----:B------:R-:W0:Y:S01]  /*26b0*/  SHFL.DOWN PT, R105, R96, 0x8, 0x1f ;  /* 0x09001f0060697f89 */ /* 0x000e2200000e0000 */
[----:B------:R-:W-:Y:S02]  /*26c0*/  SHF.L.U32 R100, R83, 0x3, RZ ;  /* 0x0000000353647819 */ /* 0x000fe400000006ff */
[----:B------:R-:W-:Y:S01]  /*26d0*/  ISETP.NE.OR P0, PT, R23, RZ, P0 ;  /* 0x000000ff1700720c */ /* 0x000fe20000705670 */
[----:B------:R-:W1:Y:S01]  /*26e0*/  SHFL.DOWN PT, R104, R97, 0x8, 0x1f ;  /* 0x09001f0061687f89 */ /* 0x000e6200000e0000 */
[C---:B--2---:R-:W-:Y:S01]  /*26f0*/  @P3 FFMA.FTZ R101, R98.reuse, R88, R101 ;  /* 0x0000005862653223 */ /* 0x044fe20000010065 */
[----:B------:R-:W-:Y:S01]  /*2700*/  HFMA2.MMA R88, -RZ, RZ, 1.875, 0 ;  /* 0x3f800000ff587435 */ /* 0x000fe200000001ff */
[----:B---3--:R-:W-:-:S03]  /*2710*/  @P3 FMUL.FTZ R98, R98, R89 ;  /* 0x0000005962623220 */ /* 0x008fc60000410000 */
[----:B------:R-:W2:Y:S01]  /*2720*/  SHFL.UP PT, R102, R101, 0x8, RZ ;  /* 0x0500000065667989 */ /* 0x000ea200000e00ff */
[----:B------:R-:W-:Y:S02]  /*2730*/  MOV R89, RZ ;  /* 0x000000ff00597202 */ /* 0x000fe40000000f00 */
[C---:B------:R-:W-:Y:S01]  /*2740*/  ISETP.GE.AND P3, PT, R13.reuse, 0x8, PT ;  /* 0x000000080d00780c */ /* 0x040fe20003f66270 */
[----:B------:R-:W3:Y:S04]  /*2750*/  SHFL.UP PT, R103, R98, 0x8, RZ ;  /* 0x0500000062677989 */ /* 0x000ee800000e00ff */
[----:B------:R-:W-:Y:S01]  /*2760*/  @!P0 LDS.64 R88, [R100+0x12b8] ;  /* 0x0012b80064588984 */ /* 0x000fe20000000a00 */
[----:B------:R-:W-:Y:S01]  /*2770*/  ISETP.GE.AND P0, PT, R13, 0x10, PT ;  /* 0x000000100d00780c */ /* 0x000fe20003f06270 */
[----:B0-----:R-:W-:-:S02]  /*2780*/  @!P4 FFMA.FTZ R96, R97, R105, R96 ;  /* 0x000000696160c223 */ /* 0x001fc40000010060 */
[----:B-1----:R-:W-:-:S03]  /*2790*/  @!P4 FMUL.FTZ R97, R97, R104 ;  /* 0x000000686161c220 */ /* 0x002fc60000410000 */
[----:B------:R-:W0:Y:S04]  /*27a0*/  SHFL.DOWN PT, R105, R96, 0x10, 0x1f ;  /* 0x0a001f0060697f89 */ /* 0x000e2800000e0000 */
        /* <DEDUP_REMOVED lines=8> */
[----:B------:R-:W-:Y:S04]  /*2830*/  SHFL.IDX PT, R105, R89, RZ, 0x1f ;  /* 0x00001fff59697589 */ /* 0x000fe800000e0000 */
[----:B------:R-:W-:Y:S01]  /*2840*/  SHFL.DOWN PT, R107, R96, 0x1, 0x1f ;  /* 0x08201f00606b7f89 */ /* 0x000fe200000e0000 */
[----:B--2---:R-:W-:-:S03]  /*2850*/  @P0 FFMA.FTZ R101, R98, R102, R101 ;  /* 0x0000006662650223 */ /* 0x004fc60000010065 */
[----:B------:R-:W0:Y:S01]  /*2860*/  SHFL.DOWN PT, R106, R97, 0x1, 0x1f ;  /* 0x08201f00616a7f89 */ /* 0x000e2200000e0000 */
[----:B---3--:R-:W-:Y:S01]  /*2870*/  @P0 FMUL.FTZ R98, R98, R103 ;  /* 0x0000006762620220 */ /* 0x008fe20000410000 */
[----:B------:R-:W-:Y:S02]  /*2880*/  ISETP.NE.AND P0, PT, R12, RZ, PT ;  /* 0x000000ff0c00720c */ /* 0x000fe40003f05270 */
[----:B-----5:R-:W-:Y:S04]  /*2890*/  SHFL.IDX PT, R102, R93, RZ, 0x1f ;  /* 0x00001fff5d667589 */ /* 0x020fe800000e0000 */
[----:B------:R-:W-:Y:S04]  /*28a0*/  SHFL.UP PT, R101, R101, 0x1, RZ ;  /* 0x0420000065657989 */ /* 0x000fe800000e00ff */
[----:B------:R-:W1:Y:S04]  /*28b0*/  SHFL.UP PT, R98, R98, 0x1, RZ ;  /* 0x0420000062627989 */ /* 0x000e6800000e00ff */
[----:B------:R2:W-:Y:S04]  /*28c0*/  SHFL.IDX PT, R104, R96, RZ, 0x1f ;  /* 0x00001fff60687589 */ /* 0x0005e800000e0000 */
[----:B------:R-:W3:Y:S01]  /*28d0*/  SHFL.IDX PT, R103, R97, RZ, 0x1f ;  /* 0x00001fff61677589 */ /* 0x000ee200000e0000 */
[----:B0-----:R-:W-:-:S04]  /*28e0*/  @P2 FFMA.FTZ R105, R106, R105, R107 ;  /* 0x000000696a692223 */ /* 0x001fc8000001006b */
[----:B------:R-:W-:-:S04]  /*28f0*/  FFMA.FTZ R90, R105, R90, R47 ;  /* 0x0000005a695a7223 */ /* 0x000fc8000001002f */
[----:B------:R-:W-:Y:S02]  /*2900*/  FFMA.FTZ R92, R49, R90, R92 ;  /* 0x0000005a315c7223 */ /* 0x000fe4000001005c */
[----:B-1----:R-:W-:Y:S02]  /*2910*/  @P1 FFMA.FTZ R102, R98, R102, R101 ;  /* 0x0000006662661223 */ /* 0x002fe40000010065 */
[----:B------:R-:W-:Y:S02]  /*2920*/  FFMA.FTZ R94, R95, R92, R94 ;  /* 0x0000005c5f5e7223 */ /* 0x000fe4000001005e */
[----:B------:R-:W-:Y:S01]  /*2930*/  FFMA.FTZ R102, R56, R102, R45 ;  /* 0x0000006638667223 */ /* 0x000fe2000001002d */
[----:B------:R-:W-:Y:S01]  /*2940*/  SHF.L.U32 R56, R12, 0x4, RZ ;  /* 0x000000040c387819 */ /* 0x000fe200000006ff */
[----:B--2---:R-:W-:Y:S02]  /*2950*/  FFMA.FTZ R96, R51, R94, R44 ;  /* 0x0000005e33607223 */ /* 0x004fe4000001002c */
[----:B---3--:R-:W-:Y:S01]  /*2960*/  FFMA.FTZ R89, R103, R89, R104 ;  /* 0x0000005967597223 */ /* 0x008fe20000010068 */
[----:B------:R-:W-:Y:S01]  /*2970*/  IADD3 R104, -R91, c[0x0][0x168], RZ ;  /* 0x00005a005b687a10 */ /* 0x000fe20007ffe1ff */
[----:B------:R-:W-:-:S02]  /*2980*/  FFMA.FTZ R51, R51, R102, R46 ;  /* 0x0000006633337223 */ /* 0x000fc4000001002e */
[----:B------:R-:W-:Y:S01]  /*2990*/  FADD.FTZ R91, -R45, R102 ;  /* 0x000000662d5b7221 */ /* 0x000fe20000010100 */
[----:B------:R-:W-:Y:S01]  /*29a0*/  ISETP.GE.AND P1, PT, R104, 0x1, PT ;  /* 0x000000016800780c */ /* 0x000fe20003f26270 */
[----:B------:R-:W-:Y:S01]  /*29b0*/  FMUL.FTZ R44, R96, R55 ;  /* 0x00000037602c7220 */ /* 0x000fe20000410000 */
[C---:B------:R-:W-:Y:S01]  /*29c0*/  ISETP.GE.AND P2, PT, R104.reuse, 0x21, PT ;  /* 0x000000216800780c */ /* 0x040fe20003f46270 */
[----:B------:R-:W-:Y:S01]  /*29d0*/  FFMA.FTZ R101, R95, R51, R50 ;  /* 0x000000335f657223 */ /* 0x000fe20000010032 */
[----:B------:R-:W-:Y:S01]  /*29e0*/  ISETP.GE.AND P3, PT, R104, 0x41, PT ;  /* 0x000000416800780c */ /* 0x000fe20003f66270 */
[----:B------:R-:W-:Y:S01]  /*29f0*/  FADD.FTZ R93, -R46, R51 ;  /* 0x000000332e5d7221 */ /* 0x000fe20000010100 */
[----:B------:R-:W-:Y:S01]  /*2a00*/  ISETP.GE.AND P4, PT, R104, 0x61, PT ;  /* 0x000000616800780c */ /* 0x000fe20003f86270 */
[----:B------:R-:W-:Y:S01]  /*2a10*/  FMUL.FTZ R98, R94, R62 ;  /* 0x0000003e5e627220 */ /* 0x000fe20000410000 */
[----:B------:R-:W-:Y:S01]  /*2a20*/  SHF.L.U64.HI R104, R85, 0x2, R86 ;  /* 0x0000000255687819 */ /* 0x000fe20000010256 */
[----:B------:R-:W-:-:S02]  /*2a30*/  FFMA.FTZ R46, R91, R44, RZ ;  /* 0x0000002c5b2e7223 */ /* 0x000fc400000100ff */
[----:B------:R-:W-:Y:S02]  /*2a40*/  FMUL.FTZ R88, R103, R88 ;  /* 0x0000005867587220 */ /* 0x000fe40000410000 */
[----:B------:R-:W-:Y:S02]  /*2a50*/  FFMA.FTZ R103, R49, R101, R48 ;  /* 0x0000006531677223 */ /* 0x000fe40000010030 */
[----:B------:R-:W-:Y:S01]  /*2a60*/  FADD.FTZ R95, -R50, R101 ;  /* 0x00000065325f7221 */ /* 0x000fe20000010100 */
[----:B------:R0:W-:Y:S01]  /*2a70*/  @!P0 STS.64 [R100+0x12b8], R88 ;  /* 0x0012b85864008388 */ /* 0x0001e20000000a00 */
[----:B------:R-:W-:Y:S02]  /*2a80*/  FMUL.FTZ R45, R92, R57 ;  /* 0x000000395c2d7220 */ /* 0x000fe40000410000 */
[----:B------:R-:W-:Y:S02]  /*2a90*/  FFMA.FTZ R46, R93, R98, R46 ;  /* 0x000000625d2e7223 */ /* 0x000fe4000001002e */
[----:B------:R-:W-:-:S02]  /*2aa0*/  FMUL.FTZ R50, R90, R64 ;  /* 0x000000405a327220 */ /* 0x000fc40000410000 */
[----:B------:R-:W-:Y:S02]  /*2ab0*/  FADD.FTZ R97, -R48, R103 ;  /* 0x0000006730617221 */ /* 0x000fe40000010100 */
[-C--:B------:R-:W-:Y:S02]  /*2ac0*/  FFMA.FTZ R48, R95, R45.reuse, R46 ;  /* 0x0000002d5f307223 */ /* 0x080fe4000001002e */
[----:B------:R-:W-:Y:S02]  /*2ad0*/  FMUL.FTZ R46, R30, R45 ;  /* 0x0000002d1e2e7220 */ /* 0x000fe40000410000 */
[----:B------:R-:W-:Y:S02]  /*2ae0*/  FMUL.FTZ R47, R31, R50 ;  /* 0x000000321f2f7220 */ /* 0x000fe40000410000 */
[----:B------:R-:W-:Y:S02]  /*2af0*/  FMUL.FTZ R45, R29, R98 ;  /* 0x000000621d2d7220 */ /* 0x000fe40000410000 */
[----:B------:R-:W-:-:S02]  /*2b00*/  FMUL.FTZ R44, R28, R44 ;  /* 0x0000002c1c2c7220 */ /* 0x000fc40000410000 */
[----:B------:R-:W-:Y:S02]  /*2b10*/  FMUL.FTZ R49, R97, R50 ;  /* 0x0000003261317220 */ /* 0x000fe40000410000 */
[----:B------:R-:W-:Y:S01]  /*2b20*/  FMUL.FTZ R50, R65, R101 ;  /* 0x0000006541327220 */ /* 0x000fe20000410000 */
[----:B------:R1:W-:Y:S01]  /*2b30*/  STS.128 [R56+0x400], R44 ;  /* 0x0004002c38007388 */ /* 0x0003e20000000c00 */
[----:B------:R-:W-:Y:S02]  /*2b40*/  FADD.FTZ R98, R48, R49 ;  /* 0x0000003130627221 */ /* 0x000fe40000010000 */
[----:B------:R-:W-:Y:S01]  /*2b50*/  FMUL.FTZ R49, R82, R51 ;  /* 0x0000003352317220 */ /* 0x000fe20000410000 */
[----:B------:R-:W-:Y:S01]  /*2b60*/  BAR.SYNC.DEFER_BLOCKING 0x0 ;  /* 0x0000000000007b1d */ /* 0x000fe20000010000 */
[----:B------:R-:W-:Y:S02]  /*2b70*/  FMUL.FTZ R48, R63, R102 ;  /* 0x000000663f307220 */ /* 0x000fe40000410000 */
[----:B------:R-:W-:Y:S01]  /*2b80*/  FMUL.FTZ R51, R84, R103 ;  /* 0x0000006754337220 */ /* 0x000fe20000410000 */
[----:B------:R-:W-:Y:S01]  /*2b90*/  SHF.L.U32 R103, R85, 0x2, RZ ;  /* 0x0000000255677819 */ /* 0x000fe200000006ff */
[----:B0-----:R-:W-:-:S02]  /*2ba0*/  IMAD R88, R104, c[0x0][0x2b0], RZ ;  /* 0x0000ac0068587a24 */ /* 0x001fc400078e02ff */
        /* <DEDUP_REMOVED lines=23> */
.L_x_8798:
[----:B------:R-:W-:Y:S05]  /*2d20*/  BSYNC B0 ;  /* 0x0000000000007941 */ /* 0x000fea0003800000 */
.L_x_8797:
        /* <DEDUP_REMOVED lines=11> */
.L_x_8800:
[----:B------:R-:W-:Y:S05]  /*2de0*/  BSYNC B0 ;  /* 0x0000000000007941 */ /* 0x000fea0003800000 */
.L_x_8799:
        /* <DEDUP_REMOVED lines=9> */
.L_x_8802:
[----:B------:R-:W-:Y:S05]  /*2e80*/  BSYNC B0 ;  /* 0x0000000000007941 */ /* 0x000fea0003800000 */
.L_x_8801:
        /* <DEDUP_REMOVED lines=9> */
.L_x_8804:
[----:B------:R-:W-:Y:S05]  /*2f20*/  BSYNC B0 ;  /* 0x0000000000007941 */ /* 0x000fea0003800000 */
.L_x_8803:
[----:B----4-:R-:W4:Y:S01]  /*2f30*/  SHFL.DOWN P1, R47, R98, 0x1, 0x1f ;  /* 0x08201f00622f7f89 */ /* 0x010f220000020000 */
[-C--:B------:R-:W-:Y:S01]  /*2f40*/  FMUL.FTZ R44, R87, R92.reuse ;  /* 0x0000005c572c7220 */ /* 0x080fe20000410000 */
[----:B------:R-:W-:Y:S01]  /*2f50*/  BSSY B0, `(.L_x_8805) ;  /* 0x000002a000007945 */ /* 0x000fe20003800000 */
        /* <DEDUP_REMOVED lines=41> */
.L_x_8806:
[----:B---3--:R-:W-:Y:S05]  /*31f0*/  BSYNC B0 ;  /* 0x0000000000007941 */ /* 0x008fea0003800000 */
.L_x_8805:
[----:B------:R-:W-:Y:S02]  /*3200*/  IADD3 R83, R83, 0x1, RZ ;  /* 0x0000000153537810 */ /* 0x000fe40007ffe0ff */
[----:B------:R-:W-:Y:S02]  /*3210*/  IADD3 R85, P1, R85, 0x1, RZ ;  /* 0x0000000155557810 */ /* 0x000fe40007f3e0ff */
[----:B------:R-:W-:Y:S02]  /*3220*/  ISETP.GE.AND P0, PT, R83, c[0x0][0x16c], PT ;  /* 0x00005b0053007a0c */ /* 0x000fe40003f06270 */
[----:B------:R-:W-:-:S11]  /*3230*/  IADD3.X R86, RZ, R86, RZ, P1, !PT ;  /* 0x00000056ff567210 */ /* 0x000fd60000ffe4ff */
[----:B------:R-:W-:Y:S01]  /*3240*/  @P0 CALL.REL.NOINC `(.L_x_8794) ;  /* 0x0000001000000944 */ /* 0x000fe20003c00000 */
[----:B------:R-:W-:Y:S05]  /*3250*/  BRA `(.L_x_8807) ;  /* 0xffffec5000007947 */ /* 0x000fea000383ffff */
.L_x_8794:
[----:B------:R-:W-:Y:S01]  /*3260*/  BAR.SYNC.DEFER_BLOCKING 0x0 ;  /* 0x0000000000007b1d */ /* 0x000fe20000010000 */
[----:B------:R-:W-:Y:S02]  /*3270*/  SHF.R.S32.HI R29, RZ, 0x1f, R12 ;  /* 0x0000001fff1d7819 */ /* 0x000fe4000001140c */
[----:B------:R-:W-:-:S04]  /*3280*/  LEA R28, P0, R12, R17, 0x4 ;  /* 0x000000110c1c7211 */ /* 0x000fc800078020ff */
[----:B------:R-:W-:-:S06]  /*3290*/  LEA.HI.X R29, R12, R19, R29, 0x4, P0 ;  /* 0x000000130c1d7211 */ /* 0x000fcc00000f241d */
[----:B------:R-:W3:Y:S01]  /*32a0*/  LDG.E.128 R28, [R28.64] ;  /* 0x000000061c1c7981 */ /* 0x000ee2000c1e1d00 */
[C---:B------:R-:W-:Y:S01]  /*32b0*/  IADD3 R50, R24.reuse, -0x1, RZ ;  /* 0xffffffff18327810 */ /* 0x040fe20007ffe0ff */
[----:B------:R-:W-:Y:S01]  /*32c0*/  UIADD3 UR4, UR4, -0x80, URZ ;  /* 0xffffff8004047890 */ /* 0x000fe2000fffe03f */
[----:B------:R-:W-:Y:S02]  /*32d0*/  ISETP.GT.AND P5, PT, R24, 0x1, PT ;  /* 0x000000011800780c */ /* 0x000fe40003fa4270 */
[----:B------:R-:W-:Y:S01]  /*32e0*/  MOV R24, R50 ;  /* 0x0000003200187202 */ /* 0x000fe20000000f00 */
        /* <DEDUP_REMOVED lines=30> */
[----:B------:R-:W-:Y:S01]  /*34d0*/  IMAD.WIDE.U32 R42, R5, c[0x0][0x2d8], R40 ;  /* 0x0000b600052a7a25 */ /* 0x000fe200078e0028 */
[----:B------:R4:W1:Y:S03]  /*34e0*/  @!P0 MUFU.RCP R49, R44 ;  /* 0x0000002c00318308 */ /* 0x0008660000001000 */
[----:B0-----:R-:W-:Y:S01]  /*34f0*/  @!P2 FADD.FTZ R46, R46, 1 ;  /* 0x3f8000002e2ea421 */ /* 0x001fe20000010000 */
[----:B------:R-:W-:Y:S01]  /*3500*/  IADD3 R43, R43, R51, RZ ;  /* 0x000000332b2b7210 */ /* 0x000fe20007ffe0ff */
[----:B------:R-:W-:-:S02]  /*3510*/  IMAD R51, R0, c[0x0][0x2e4], R37 ;  /* 0x0000b90000337a24 */ /* 0x000fc400078e0225 */
[----:B---3--:R-:W-:Y:S01]  /*3520*/  @!P3 FADD.FTZ R47, R47, 1 ;  /* 0x3f8000002f2fb421 */ /* 0x008fe20000010000 */
[----:B------:R0:W3:Y:S01]  /*3530*/  @!P1 MUFU.RCP R48, R45 ;  /* 0x0000002d00309308 */ /* 0x0000e20000001000 */
[----:B------:R-:W-:-:S04]  /*3540*/  IMAD.WIDE.U32 R36, R0, c[0x0][0x2e0], R42 ;  /* 0x0000b80000247a25 */ /* 0x000fc800078e002a */
[----:B----4-:R-:W-:Y:S01]  /*3550*/  IMAD R44, R6, c[0x0][0x2f8], RZ ;  /* 0x0000be00062c7a24 */ /* 0x010fe200078e02ff */
[----:B------:R-:W-:Y:S01]  /*3560*/  IADD3 R37, R37, R51, RZ ;  /* 0x0000003325257210 */ /* 0x000fe20007ffe0ff */
[C---:B------:R-:W-:Y:S01]  /*3570*/  IMAD.WIDE.U32 R40, R5.reuse, c[0x0][0x2f8], R40 ;  /* 0x0000be0005287a25 */ /* 0x040fe200078e0028 */
[----:B------:R-:W-:Y:S01]  /*3580*/  LEA R43, P4, R36, c[0x0][0x330], 0x2 ;  /* 0x0000cc00242b7a11 */ /* 0x000fe200078810ff */
[----:B------:R-:W4:Y:S02]  /*3590*/  @!P2 MUFU.RCP R39, R46 ;  /* 0x0000002e0027a308 */ /* 0x000f240000001000 */
[----:B-1----:R-:W-:Y:S01]  /*35a0*/  @!P0 FMUL.FTZ R32, R32, R49 ;  /* 0x0000003120208220 */ /* 0x002fe20000410000 */
[----:B------:R-:W-:Y:S01]  /*35b0*/  LEA.HI.X R37, R36, c[0x0][0x334], R37, 0x2, P4 ;  /* 0x0000cd0024257a11 */ /* 0x000fe200020f1425 */
[----:B0-----:R-:W-:Y:S01]  /*35c0*/  IMAD R45, R5, c[0x0][0x2fc], R44 ;  /* 0x0000bf00052d7a24 */ /* 0x001fe200078e022c */
[----:B------:R-:W-:Y:S01]  /*35d0*/  IADD3 R42, P4, R43, R56, RZ ;  /* 0x000000382b2a7210 */ /* 0x000fe20007f9e0ff */
[----:B---3--:R-:W-:-:S02]  /*35e0*/  @!P1 FMUL.FTZ R33, R33, R48 ;  /* 0x0000003021219220 */ /* 0x008fc40000410000 */
[----:B------:R0:W1:Y:S01]  /*35f0*/  @!P3 MUFU.RCP R38, R47 ;  /* 0x0000002f0026b308 */ /* 0x0000620000001000 */
[----:B------:R-:W-:Y:S02]  /*3600*/  IADD3.X R43, R37, R54, RZ, P4, !PT ;  /* 0x00000036252b7210 */ /* 0x000fe400027fe4ff */
[----:B------:R-:W-:Y:S02]  /*3610*/  IADD3 R41, R41, R45, RZ ;  /* 0x0000002d29297210 */ /* 0x000fe40007ffe0ff */
[----:B------:R-:W-:Y:S01]  /*3620*/  IADD3 R10, P1, R10, -0x200, RZ ;  /* 0xfffffe000a0a7810 */ /* 0x000fe20007f3e0ff */
[----:B-----5:R3:W-:Y:S01]  /*3630*/  STG.E.128 [R42.64], R28 ;  /* 0x0000001c2a007986 */ /* 0x0207e2000c101d06 */
[----:B----4-:R-:W-:-:S03]  /*3640*/  @!P2 FMUL.FTZ R34, R34, R39 ;  /* 0x000000272222a220 */ /* 0x010fc60000410000 */
[----:B------:R-:W-:Y:S01]  /*3650*/  BAR.SYNC.DEFER_BLOCKING 0x0 ;  /* 0x0000000000007b1d */ /* 0x000fe20000010000 */
[----:B0-----:R-:W-:Y:S01]  /*3660*/  IMAD R47, R3, c[0x0][0x300], RZ ;  /* 0x0000c000032f7a24 */ /* 0x001fe200078e02ff */
[----:B------:R-:W-:Y:S02]  /*3670*/  IADD3 R16, P2, R16, -0x200, RZ ;  /* 0xfffffe0010107810 */ /* 0x000fe40007f5e0ff */
[----:B------:R-:W-:Y:S01]  /*3680*/  IADD3 R11, P4, R11, -0x200, RZ ;  /* 0xfffffe000b0b7810 */ /* 0x000fe20007f9e0ff */
[----:B-1----:R-:W-:Y:S01]  /*3690*/  @!P3 FMUL.FTZ R35, R35, R38 ;  /* 0x000000262323b220 */ /* 0x002fe20000410000 */
[----:B------:R-:W-:Y:S01]  /*36a0*/  IADD3 R20, P3, R20, -0x200, RZ ;  /* 0xfffffe0014147810 */ /* 0x000fe20007f7e0ff */
[----:B------:R-:W-:Y:S01]  /*36b0*/  IMAD R47, R0, c[0x0][0x304], R47 ;  /* 0x0000c100002f7a24 */ /* 0x000fe200078e022f */
[----:B------:R-:W-:Y:S02]  /*36c0*/  IADD3.X R22, R22, -0x1, RZ, P1, !PT ;  /* 0xffffffff16167810 */ /* 0x000fe40000ffe4ff */
[----:B------:R-:W-:-:S02]  /*36d0*/  IADD3.X R18, R18, -0x1, RZ, P2, !PT ;  /* 0xffffffff12127810 */ /* 0x000fc400017fe4ff */
[----:B------:R-:W-:Y:S01]  /*36e0*/  IADD3.X R21, R21, -0x1, RZ, P3, !PT ;  /* 0xffffffff15157810 */ /* 0x000fe20001ffe4ff */
[----:B---3--:R-:W-:Y:S01]  /*36f0*/  IMAD.WIDE.U32 R28, R0, c[0x0][0x300], R40 ;  /* 0x0000c000001c7a25 */ /* 0x008fe200078e0028 */
[----:B------:R-:W-:-:S04]  /*3700*/  IADD3.X R14, R14, -0x1, RZ, P4, !PT ;  /* 0xffffffff0e0e7810 */ /* 0x000fc800027fe4ff */
        /* <DEDUP_REMOVED lines=17> */
.L_x_8784:
[----:B------:R-:W-:Y:S02]  /*3820*/  ISETP.NE.U32.AND P0, PT, RZ, c[0x0][0x328], PT ;  /* 0x0000ca00ff007a0c */ /* 0x000fe40003f05070 */
[----:B------:R-:W-:Y:S02]  /*3830*/  ISETP.NE.U32.AND P2, PT, RZ, c[0x0][0x348], PT ;  /* 0x0000d200ff007a0c */ /* 0x000fe40003f45070 */
[----:B------:R-:W-:Y:S02]  /*3840*/  ISETP.NE.AND.EX P1, PT, RZ, c[0x0][0x32c], PT, P0 ;  /* 0x0000cb00ff007a0c */ /* 0x000fe40003f25300 */
[----:B------:R-:W-:-:S11]  /*3850*/  ISETP.NE.AND.EX P0, PT, RZ, c[0x0][0x34c], PT, P2 ;  /* 0x0000d300ff007a0c */ /* 0x000fd60003f05320 */
[----:B------:R-:W-:Y:S05]  /*3860*/  @!P1 BRA `(.L_x_8809) ;  /* 0x0000014000009947 */ /* 0x000fea0003800000 */
[----:B-----5:R-:W1:Y:S01]  /*3870*/  SHFL.DOWN P1, R2, R9, 0x1, 0x1f ;  /* 0x08201f0009027f89 */ /* 0x020e620000020000 */
        /* <DEDUP_REMOVED lines=18> */
.L_x_8810:
[----:B-1----:R-:W-:Y:S05]  /*39a0*/  BSYNC B0 ;  /* 0x0000000000007941 */ /* 0x002fea0003800000 */
.L_x_8809:
[----:B------:R-:W-:Y:S01]  /*39b0*/  BSSY B0, `(.L_x_8811) ;  /* 0x0000018000007945 */ /* 0x000fe20003800000 */
[----:B------:R-:W-:Y:S05]  /*39c0*/  @!P0 BRA `(.L_x_8812) ;  /* 0x0000015000008947 */ /* 0x000fea0003800000 */
[----:B------:R-:W-:Y:S06]  /*39d0*/  BAR.SYNC.DEFER_BLOCKING 0x0 ;  /* 0x0000000000007b1d */ /* 0x000fec0000010000 */
[----:B-----5:R-:W1:Y:S04]  /*39e0*/  SHFL.DOWN P0, R2, R25, 0x1, 0x1f ;  /* 0x08201f0019027f89 */ /* 0x020e680000000000 */
        /* <DEDUP_REMOVED lines=19> */
.L_x_8812:
[----:B------:R-:W1:Y:S02]  /*3b20*/  S2R R9, SR_TID.X ;  /* 0x0000000000097919 */ /* 0x000e640000002100 */
.L_x_8813:
[----:B-1----:R-:W-:Y:S05]  /*3b30*/  BSYNC B0 ;  /* 0x0000000000007941 */ /* 0x002fea0003800000 */
.L_x_8811:
[----:B------:R-:W-:-:S13]  /*3b40*/  ISETP.GE.AND P0, PT, R9, c[0x0][0x16c], PT ;  /* 0x00005b0009007a0c */ /* 0x000fda0003f06270 */
[----:B------:R-:W-:Y:S05]  /*3b50*/  @P0 EXIT ;  /* 0x000000000000094d */ /* 0x000fea0003800000 */
[----:B------:R-:W-:Y:S02]  /*3b60*/  IMAD R5, R3, c[0x0][0x288], RZ ;  /* 0x0000a20003057a24 */ /* 0x000fe400078e02ff */
[----:B-----5:R-:W-:-:S04]  /*3b70*/  IMAD.WIDE.U32 R2, R0, c[0x0][0x288], RZ ;  /* 0x0000a20000027a25 */ /* 0x020fc800078e00ff */
[----:B------:R-:W-:-:S05]  /*3b80*/  IMAD R5, R0, c[0x0][0x28c], R5 ;  /* 0x0000a30000057a24 */ /* 0x000fca00078e0205 */
[----:B------:R-:W-:Y:S02]  /*3b90*/  IADD3 R13, R3, R5, RZ ;  /* 0x00000005030d7210 */ /* 0x000fe40007ffe0ff */
.L_x_8814:
        /* <DEDUP_REMOVED lines=16> */
.L_x_8815:
        /* <DEDUP_REMOVED lines=14> */
.L_x_9167:


//--------------------- .nv.shared._Z25selective_scan_bwd_kernelI32Selective_Scan_bwd_kernel_traitsILi128ELi16ELb0ELb0ELb0ELb0ELb0EffEEv12SSMParamsBwd --------------------------
	.section	.nv.shared._Z25selective_scan_bwd_kernelI32Selective_Scan_bwd_kernel_traitsILi128ELi16ELb0ELb0ELb0ELb0ELb0EffEEv12SSMParamsBwd,"aw",@nobits
	.sectionflags	@""
	.align	16


//--------------------- .nv.global                --------------------------
	.section	.nv.global,"aw",@nobits
.nv.global:
	.type		_ZN67_INTERNAL_9fb23679_31_selective_scan_bwd_fp32_real_cu_c4313e8d_30534cuda3std3__48in_placeE,@object
	.size		_ZN67_INTERNAL_9fb23679_31_selective_scan_bwd_fp32_real_cu_c4313e8d_30534cuda3std3__48in_placeE,(_ZN67_INTERNAL_9fb23679_31_selective_scan_bwd_fp32_real_cu_c4313e8d_30534cuda3std6ranges3__45__cpo8distanceE - _ZN67_INTERNAL_9fb23679_31_selective_scan_bwd_fp32_real_cu_c4313e8d_30534cuda3std3__48in_placeE)
_ZN67_INTERNAL_9fb23679_31_selective_scan_bwd_fp32_real_cu_c4313e8d_30534cuda3std3__48in_placeE:
	.zero		1
	.type		_ZN67_INTERNAL_9fb23679_31_selective_scan_bwd_fp32_real_cu_c4313e8d_30534cuda3std6ranges3__45__cpo8distanceE,@object
	.size		_ZN67_INTERNAL_9fb23679_31_selective_scan_bwd_fp32_real_cu_c4313e8d_30534cuda3std6ranges3__45__cpo8distanceE,(_ZN67_INTERNAL_9fb23679_31_selective_scan_bwd_fp32_real_cu_c4313e8d_30534cuda3std3__45__cpo6cbeginE - _ZN67_INTERNAL_9fb23679_31_selective_scan_bwd_fp32_real_cu_c4313e8d_30534cuda3std6ranges3__45__cpo8distanceE)
_ZN67_INTERNAL_9fb23679_31_selective_scan_bwd_fp32_real_cu_c4313e8d_30534cuda3std6ranges3__45__cpo8distanceE:
	.zero		1
	.type		_ZN67_INTERNAL_9fb23679_31_selective_scan_bwd_fp32_real_cu_c4313e8d_30534cuda3std3__45__cpo6cbeginE,@object
	.size		_ZN67_INTERNAL_9fb23679_31_selective_scan_bwd_fp32_real_cu_c4313e8d_30534cuda3std3__45__cpo6cbeginE,(_ZN67_INTERNAL_9fb23679_31_selective_scan_bwd_fp32_real_cu_c4313e8d_30534cuda3std6ranges3__45__cpo7advanceE - _ZN67_INTERNAL_9fb23679_31_selective_scan_bwd_fp32_real_cu_c4313e8d_30534cuda3std3__45__cpo6cbeginE)
_ZN67_INTERNAL_9fb23679_31_selective_scan_bwd_fp32_real_cu_c4313e8d_30534cuda3std3__45__cpo6cbeginE:
	.zero		1
	.type		_ZN67_INTERNAL_9fb23679_31_selective_scan_bwd_fp32_real_cu_c4313e8d_30534cuda3std6ranges3__45__cpo7advanceE,@object
	.size		_ZN67_INTERNAL_9fb23679_31_selective_scan_bwd_fp32_real_cu_c4313e8d_30534cuda3std6ranges3__45__cpo7advanceE,(_ZN67_INTERNAL_9fb23679_31_selective_scan_bwd_fp32_real_cu_c4313e8d_30534cuda3std3__45__cpo7crbeginE - _ZN67_INTERNAL_9fb23679_31_selective_scan_bwd_fp32_real_cu_c4313e8d_30534cuda3std6ranges3__45__cpo7advanceE)
_ZN67_INTERNAL_9fb23679_31_selective_scan_bwd_fp32_real_cu_c4313e8d_30534cuda3std6ranges3__45__cpo7advanceE:
	.zero		1
	.type		_ZN67_INTERNAL_9fb23679_31_selective_scan_bwd_fp32_real_cu_c4313e8d_30534cuda3std3__45__cpo7crbeginE,@object
	.size		_ZN67_INTERNAL_9fb23679_31_selective_scan_bwd_fp32_real_cu_c4313e8d_30534cuda3std3__45__cpo7crbeginE,(_ZN67_INTERNAL_9fb23679_31_selective_scan_bwd_fp32_real_cu_c4313e8d_30534cuda3std6ranges3__45__cpo4dataE - _ZN67_INTERNAL_9fb23679_31_selective_scan_bwd_fp32_real_cu_c4313e8d_30534cuda3std3__45__cpo7crbeginE)
_ZN67_INTERNAL_9fb23679_31_selective_scan_bwd_fp32_real_cu_c4313e8d_30534cuda3std3__45__cpo7crbeginE:
	.zero		1
	.type		_ZN67_INTERNAL_9fb23679_31_selective_scan_bwd_fp32_real_cu_c4313e8d_30534cuda3std6ranges3__45__cpo4dataE,@object
	.size		_ZN67_INTERNAL_9fb23679_31_selective_scan_bwd_fp32_real_cu_c4313e8d_30534cuda3std6ranges3__45__cpo4dataE,(_ZN67_INTERNAL_9fb23679_31_selective_scan_bwd_fp32_real_cu_c4313e8d_30534cuda3std6ranges3__45__cpo5beginE - _ZN67_INTERNAL_9fb23679_31_selective_scan_bwd_fp32_real_cu_c4313e8d_30534cuda3std6ranges3__45__cpo4dataE)
_ZN67_INTERNAL_9fb23679_31_selective_scan_bwd_fp32_real_cu_c4313e8d_30534cuda3std6ranges3__45__cpo4dataE:
	.zero		1
	.type		_ZN67_INTERNAL_9fb23679_31_selective_scan_bwd_fp32_real_cu_c4313e8d_30534cuda3std6ranges3__45__cpo5beginE,@object
	.size		_ZN67_INTERNAL_9fb23679_31_selective_scan_bwd_fp32_real_cu_c4313e8d_30534cuda3std6ranges3__45__cpo5beginE,(_ZN67_INTERNAL_9fb23679_31_selective_scan_bwd_fp32_real_cu_c4313e8d_30534cuda3std3__469_GLOBAL__N__9fb23679_31_selective_scan_bwd_fp32_real_cu_c4313e8d_30536ignoreE - _ZN67_INTERNAL_9fb23679_31_selective_scan_bwd_fp32_real_cu_c4313e8d_30534cuda3std6ranges3__45__cpo5beginE)
_ZN67_INTERNAL_9fb23679_31_selective_scan_bwd_fp32_real_cu_c4313e8d_30534cuda3std6ranges3__45__cpo5beginE:
	.zero		1
	.type		_ZN67_INTERNAL_9fb23679_31_selective_scan_bwd_fp32_real_cu_c4313e8d_30534cuda3std3__469_GLOBAL__N__9fb23679_31_selective_scan_bwd_fp32_real_cu_c4313e8d_30536ignoreE,@object
	.size		_ZN67_INTERNAL_9fb23679_31_selective_scan_bwd_fp32_real_cu_c4313e8d_30534cuda3std3__469_GLOBAL__N__9fb23679_31_selective_scan_bwd_fp32_real_cu_c4313e8d_30536ignoreE,(_ZN67_INTERNAL_9fb23679_31_selective_scan_bwd_fp32_real_cu_c4313e8d_30534cuda3std6ranges3__45__cpo4sizeE - _ZN67_INTERNAL_9fb23679_31_selective_scan_bwd_fp32_real_cu_c4313e8d_30534cuda3std3__469_GLOBAL__N__9fb23679_31_selective_scan_bwd_fp32_real_cu_c4313e8d_30536ignoreE)
_ZN67_INTERNAL_9fb23679_31_selective_scan_bwd_fp32_real_cu_c4313e8d_30534cuda3std3__469_GLOBAL__N__9fb23679_31_selective_scan_bwd_fp32_real_cu_c4313e8d_30536ignoreE:
	.zero		1
	.type		_ZN67_INTERNAL_9fb23679_31_selective_scan_bwd_fp32_real_cu_c4313e8d_30534cuda3std6ranges3__45__cpo4sizeE,@object
	.size		_ZN67_INTERNAL_9fb23679_31_selective_scan_bwd_fp32_real_cu_c4313e8d_30534cuda3std6ranges3__45__cpo4sizeE,(_ZN67_INTERNAL_9fb23679_31_selective_scan_bwd_fp32_real_cu_c4313e8d_30534cuda3std3__45__cpo5beginE - _ZN67_INTERNAL_9fb23679_31_selective_scan_bwd_fp32_real_cu_c4313e8d_30534cuda3std6ranges3__45__cpo4sizeE)
_ZN67_INTERNAL_9fb23679_31_selective_scan_bwd_fp32_real_cu_c4313e8d_30534cuda3std6ranges3__45__cpo4sizeE:
	.zero		1
	.type		_ZN67_INTERNAL_9fb23679_31_selective_scan_bwd_fp32_real_cu_c4313e8d_30534cuda3std3__45__cpo5beginE,@object
	.size		_ZN67_INTERNAL_9fb23679_31_selective_scan_bwd_fp32_real_cu_c4313e8d_30534cuda3std3__45__cpo5beginE,(_ZN67_INTERNAL_9fb23679_31_selective_scan_bwd_fp32_real_cu_c4313e8d_30534cuda3std6ranges3__45__cpo6cbeginE - _ZN67_INTERNAL_9fb23679_31_selective_scan_bwd_fp32_real_cu_c4313e8d_30534cuda3std3__45__cpo5beginE)
_ZN67_INTERNAL_9fb23679_31_selective_scan_bwd_fp32_real_cu_c4313e8d_30534cuda3std3__45__cpo5beginE:
	.zero		1
	.type		_ZN67_INTERNAL_9fb23679_31_selective_scan_bwd_fp32_real_cu_c4313e8d_30534cuda3std6ranges3__45__cpo6cbeginE,@object
	.size		_ZN67_INTERNAL_9fb23679_31_selective_scan_bwd_fp32_real_cu_c4313e8d_30534cuda3std6ranges3__45__cpo6cbeginE,(_ZN67_INTERNAL_9fb23679_31_selective_scan_bwd_fp32_real_cu_c4313e8d_30534cuda3std3__45__cpo6rbeginE - _ZN67_INTERNAL_9fb23679_31_selective_scan_bwd_fp32_real_cu_c4313e8d_30534cuda3std6ranges3__45__cpo6cbeginE)
_ZN67_INTERNAL_9fb23679_31_selective_scan_bwd_fp32_real_cu_c4313e8d_30534cuda3std6ranges3__45__cpo6cbeginE:
	.zero		1
	.type		_ZN67_INTERNAL_9fb23679_31_selective_scan_bwd_fp32_real_cu_c4313e8d_30534cuda3std3__45__cpo6rbeginE,@object
	.size		_ZN67_INTERNAL_9fb23679_31_selective_scan_bwd_fp32_real_cu_c4313e8d_30534cuda3std3__45__cpo6rbeginE,(_ZN67_INTERNAL_9fb23679_31_selective_scan_bwd_fp32_real_cu_c4313e8d_30534cuda3std6ranges3__45__cpo4nextE - _ZN67_INTERNAL_9fb23679_31_selective_scan_bwd_fp32_real_cu_c4313e8d_30534cuda3std3__45__cpo6rbeginE)
_ZN67_INTERNAL_9fb23679_31_selective_scan_bwd_fp32_real_cu_c4313e8d_30534cuda3std3__45__cpo6rbeginE:
	.zero		1
	.type		_ZN67_INTERNAL_9fb23679_31_selective_scan_bwd_fp32_real_cu_c4313e8d_30534cuda3std6ranges3__45__cpo4nextE,@object
	.size		_ZN67_INTERNAL_9fb23679_31_selective_scan_bwd_fp32_real_cu_c4313e8d_30534cuda3std6ranges3__45__cpo4nextE,(_ZN67_INTERNAL_9fb23679_31_selective_scan_bwd_fp32_real_cu_c4313e8d_30534cuda3std6ranges3__45__cpo4swapE - _ZN67_INTERNAL_9fb23679_31_selective_scan_bwd_fp32_real_cu_c4313e8d_30534cuda3std6ranges3__45__cpo4nextE)
_ZN67_INTERNAL_9fb23679_31_selective_scan_bwd_fp32_real_cu_c4313e8d_30534cuda3std6ranges3__45__cpo4nextE:
	.zero		1
	.type		_ZN67_INTERNAL_9fb23679_31_selective_scan_bwd_fp32_real_cu_c4313e8d_30534cuda3std6ranges3__45__cpo4swapE,@object
	.size		_ZN67_INTERNAL_9fb23679_31_selective_scan_bwd_fp32_real_cu_c4313e8d_30534cuda3std6ranges3__45__cpo4swapE,(_ZN67_INTERNAL_9fb23679_31_selective_scan_bwd_fp32_real_cu_c4313e8d_30534cuda3std3__420unreachable_sentinelE - _ZN67_INTERNAL_9fb23679_31_selective_scan_bwd_fp32_real_cu_c4313e8d_30534cuda3std6ranges3__45__cpo4swapE)
_ZN67_INTERNAL_9fb23679_31_selective_scan_bwd_fp32_real_cu_c4313e8d_30534cuda3std6ranges3__45__cpo4swapE:
	.zero		1
	.type		_ZN67_INTERNAL_9fb23679_31_selective_scan_bwd_fp32_real_cu_c4313e8d_30534cuda3std3__420unreachable_sentinelE,@object
	.size		_ZN67_INTERNAL_9fb23679_31_selective_scan_bwd_fp32_real_cu_c4313e8d_30534cuda3std3__420unreachable_sentinelE,(_ZN67_INTERNAL_9fb23679_31_selective_scan_bwd_fp32_real_cu_c4313e8d_30536thrust23THRUST_300001_SM_800_NS6system6detail10sequential3seqE - _ZN67_INTERNAL_9fb23679_31_selective_scan_bwd_fp32_real_cu_c4313e8d_30534cuda3std3__420unreachable_sentinelE)
_ZN67_INTERNAL_9fb23679_31_selective_scan_bwd_fp32_real_cu_c4313e8d_30534cuda3std3__420unreachable_sentinelE:
	.zero		1
	.type		_ZN67_INTERNAL_9fb23679_31_selective_scan_bwd_fp32_real_cu_c4313e8d_30536thrust23THRUST_300001_SM_800_NS6system6detail10sequential3seqE,@object
	.size		_ZN67_INTERNAL_9fb23679_31_selective_scan_bwd_fp32_real_cu_c4313e8d_30536thrust23THRUST_300001_SM_800_NS6system6detail10sequential3seqE,(_ZN67_INTERNAL_9fb23679_31_selective_scan_bwd_fp32_real_cu_c4313e8d_30534cuda3std3__45__cpo4cendE - _ZN67_INTERNAL_9fb23679_31_selective_scan_bwd_fp32_real_cu_c4313e8d_30536thrust23THRUST_300001_SM_800_NS6system6detail10sequential3seqE)
_ZN67_INTERNAL_9fb23679_31_selective_scan_bwd_fp32_real_cu_c4313e8d_30536thrust23THRUST_300001_SM_800_NS6system6detail10sequential3seqE:
	.zero		1
	.type		_ZN67_INTERNAL_9fb23679_31_selective_scan_bwd_fp32_real_cu_c4313e8d_30534cuda3std3__45__cpo4cendE,@object
	.size		_ZN67_INTERNAL_9fb23679_31_selective_scan_bwd_fp32_real_cu_c4313e8d_30534cuda3std3__45__cpo4cendE,(_ZN67_INTERNAL_9fb23679_31_selective_scan_bwd_fp32_real_cu_c4313e8d_30534cuda3std6ranges3__45__cpo9iter_swapE - _ZN67_INTERNAL_9fb23679_31_selective_scan_bwd_fp32_real_cu_c4313e8d_30534cuda3std3__45__cpo4cendE)
_ZN67_INTERNAL_9fb23679_31_selective_scan_bwd_fp32_real_cu_c4313e8d_30534cuda3std3__45__cpo4cendE:
	.zero		1
	.type		_ZN67_INTERNAL_9fb23679_31_selective_scan_bwd_fp32_real_cu_c4313e8d_30534cuda3std6ranges3__45__cpo9iter_swapE,@object
	.size		_ZN67_INTERNAL_9fb23679_31_selective_scan_bwd_fp32_real_cu_c4313e8d_30534cuda3std6ranges3__45__cpo9iter_swapE,(_ZN67_INTERNAL_9fb23679_31_selective_scan_bwd_fp32_real_cu_c4313e8d_30534cuda3std3__45__cpo5crendE - _ZN67_INTERNAL_9fb23679_31_selective_scan_bwd_fp32_real_cu_c4313e8d_30534cuda3std6ranges3__45__cpo9iter_swapE)
_ZN67_INTERNAL_9fb23679_31_selective_scan_bwd_fp32_real_cu_c4313e8d_30534cuda3std6ranges3__45__cpo9iter_swapE:
	.zero		1
	.type		_ZN67_INTERNAL_9fb23679_31_selective_scan_bwd_fp32_real_cu_c4313e8d_30534cuda3std3__45__cpo5crendE,@object
	.size		_ZN67_INTERNAL_9fb23679_31_selective_scan_bwd_fp32_real_cu_c4313e8d_30534cuda3std3__45__cpo5crendE,(_ZN67_INTERNAL_9fb23679_31_selective_scan_bwd_fp32_real_cu_c4313e8d_30534cuda3std6ranges3__45__cpo5cdataE - _ZN67_INTERNAL_9fb23679_31_selective_scan_bwd_fp32_real_cu_c4313e8d_30534cuda3std3__45__cpo5crendE)
_ZN67_INTERNAL_9fb23679_31_selective_scan_bwd_fp32_real_cu_c4313e8d_30534cuda3std3__45__cpo5crendE:
	.zero		1
	.type		_ZN67_INTERNAL_9fb23679_31_selective_scan_bwd_fp32_real_cu_c4313e8d_30534cuda3std6ranges3__45__cpo5cdataE,@object
	.size		_ZN67_INTERNAL_9fb23679_31_selective_scan_bwd_fp32_real_cu_c4313e8d_30534cuda3std6ranges3__45__cpo5cdataE,(_ZN67_INTERNAL_9fb23679_31_selective_scan_bwd_fp32_real_cu_c4313e8d_30534cuda3std6ranges3__45__cpo3endE - _ZN67_INTERNAL_9fb23679_31_selective_scan_bwd_fp32_real_cu_c4313e8d_30534cuda3std6ranges3__45__cpo5cdataE)
_ZN67_INTERNAL_9fb23679_31_selective_scan_bwd_fp32_real_cu_c4313e8d_30534cuda3std6ranges3__45__cpo5cdataE:
	.zero		1
	.type		_ZN67_INTERNAL_9fb23679_31_selective_scan_bwd_fp32_real_cu_c4313e8d_30534cuda3std6ranges3__45__cpo3endE,@object
	.size		_ZN67_INTERNAL_9fb23679_31_selective_scan_bwd_fp32_real_cu_c4313e8d_30534cuda3std6ranges3__45__cpo3endE,(_ZN67_INTERNAL_9fb23679_31_selective_scan_bwd_fp32_real_cu_c4313e8d_30534cuda3std3__419piecewise_constructE - _ZN67_INTERNAL_9fb23679_31_selective_scan_bwd_fp32_real_cu_c4313e8d_30534cuda3std6ranges3__45__cpo3endE)
_ZN67_INTERNAL_9fb23679_31_selective_scan_bwd_fp32_real_cu_c4313e8d_30534cuda3std6ranges3__45__cpo3endE:
	.zero		1
	.type		_ZN67_INTERNAL_9fb23679_31_selective_scan_bwd_fp32_real_cu_c4313e8d_30534cuda3std3__419piecewise_constructE,@object
	.size		_ZN67_INTERNAL_9fb23679_31_selective_scan_bwd_fp32_real_cu_c4313e8d_30534cuda3std3__419piecewise_constructE,(_ZN67_INTERNAL_9fb23679_31_selective_scan_bwd_fp32_real_cu_c4313e8d_30534cuda3std6ranges3__45__cpo5ssizeE - _ZN67_INTERNAL_9fb23679_31_selective_scan_bwd_fp32_real_cu_c4313e8d_30534cuda3std3__419piecewise_constructE)
_ZN67_INTERNAL_9fb23679_31_selective_scan_bwd_fp32_real_cu_c4313e8d_30534cuda3std3__419piecewise_constructE:
	.zero		1
	.type		_ZN67_INTERNAL_9fb23679_31_selective_scan_bwd_fp32_real_cu_c4313e8d_30534cuda3std6ranges3__45__cpo5ssizeE,@object
	.size		_ZN67_INTERNAL_9fb23679_31_selective_scan_bwd_fp32_real_cu_c4313e8d_30534cuda3std6ranges3__45__cpo5ssizeE,(_ZN67_INTERNAL_9fb23679_31_selective_scan_bwd_fp32_real_cu_c4313e8d_30534cuda3std3__45__cpo3endE - _ZN67_INTERNAL_9fb23679_31_selective_scan_bwd_fp32_real_cu_c4313e8d_30534cuda3std6ranges3__45__cpo5ssizeE)
_ZN67_INTERNAL_9fb23679_31_selective_scan_bwd_fp32_real_cu_c4313e8d_30534cuda3std6ranges3__45__cpo5ssizeE:
	.zero		1
	.type		_ZN67_INTERNAL_9fb23679_31_selective_scan_bwd_fp32_real_cu_c4313e8d_30534cuda3std3__45__cpo3endE,@object
	.size		_ZN67_INTERNAL_9fb23679_31_selective_scan_bwd_fp32_real_cu_c4313e8d_30534cuda3std3__45__cpo3endE,(_ZN67_INTERNAL_9fb23679_31_selective_scan_bwd_fp32_real_cu_c4313e8d_30534cuda3std6ranges3__45__cpo4cendE - _ZN67_INTERNAL_9fb23679_31_selective_scan_bwd_fp32_real_cu_c4313e8d_30534cuda3std3__45__cpo3endE)
_ZN67_INTERNAL_9fb23679_31_selective_scan_bwd_fp32_real_cu_c4313e8d_30534cuda3std3__45__cpo3endE:
	.zero		1
	.type		_ZN67_INTERNAL_9fb23679_31_selective_scan_bwd_fp32_real_cu_c4313e8d_30534cuda3std6ranges3__45__cpo4cendE,@object
	.size		_ZN67_INTERNAL_9fb23679_31_selective_scan_bwd_fp32_real_cu_c4313e8d_30534cuda3std6ranges3__45__cpo4cendE,(_ZN67_INTERNAL_9fb23679_31_selective_scan_bwd_fp32_real_cu_c4313e8d_30534cuda3std3__45__cpo4rendE - _ZN67_INTERNAL_9fb23679_31_selective_scan_bwd_fp32_real_cu_c4313e8d_30534cuda3std6ranges3__45__cpo4cendE)
_ZN67_INTERNAL_9fb23679_31_selective_scan_bwd_fp32_real_cu_c4313e8d_30534cuda3std6ranges3__45__cpo4cendE:
	.zero		1
	.type		_ZN67_INTERNAL_9fb23679_31_selective_scan_bwd_fp32_real_cu_c4313e8d_30534cuda3std3__45__cpo4rendE,@object
	.size		_ZN67_INTERNAL_9fb23679_31_selective_scan_bwd_fp32_real_cu_c4313e8d_30534cuda3std3__45__cpo4rendE,(_ZN67_INTERNAL_9fb23679_31_selective_scan_bwd_fp32_real_cu_c4313e8d_30534cuda3std6ranges3__45__cpo4prevE - _ZN67_INTERNAL_9fb23679_31_selective_scan_bwd_fp32_real_cu_c4313e8d_30534cuda3std3__45__cpo4rendE)
_ZN67_INTERNAL_9fb23679_31_selective_scan_bwd_fp32_real_cu_c4313e8d_30534cuda3std3__45__cpo4rendE:
	.zero		1
	.type		_ZN67_INTERNAL_9fb23679_31_selective_scan_bwd_fp32_real_cu_c4313e8d_30534cuda3std6ranges3__45__cpo4prevE,@object
	.size		_ZN67_INTERNAL_9fb23679_31_selective_scan_bwd_fp32_real_cu_c4313e8d_30534cuda3std6ranges3__45__cpo4prevE,(_ZN67_INTERNAL_9fb23679_31_selective_scan_bwd_fp32_real_cu_c4313e8d_30534cuda3std6ranges3__45__cpo9iter_moveE - _ZN67_INTERNAL_9fb23679_31_selective_scan_bwd_fp32_real_cu_c4313e8d_30534cuda3std6ranges3__45__cpo4prevE)
_ZN67_INTERNAL_9fb23679_31_selective_scan_bwd_fp32_real_cu_c4313e8d_30534cuda3std6ranges3__45__cpo4prevE:
	.zero		1
	.type		_ZN67_INTERNAL_9fb23679_31_selective_scan_bwd_fp32_real_cu_c4313e8d_30534cuda3std6ranges3__45__cpo9iter_moveE,@object
	.size		_ZN67_INTERNAL_9fb23679_31_selective_scan_bwd_fp32_real_cu_c4313e8d_30534cuda3std6ranges3__45__cpo9iter_moveE,(.L_13 - _ZN67_INTERNAL_9fb23679_31_selective_scan_bwd_fp32_real_cu_c4313e8d_30534cuda3std6ranges3__45__cpo9iter_moveE)
_ZN67_INTERNAL_9fb23679_31_selective_scan_bwd_fp32_real_cu_c4313e8d_30534cuda3std6ranges3__45__cpo9iter_moveE:
	.zero		1
.L_13:


//--------------------- .nv.shared._Z25selective_scan_bwd_kernelI32Selective_Scan_bwd_kernel_traitsILi128ELi16ELb0ELb0ELb0ELb0ELb1EffEEv12SSMParamsBwd --------------------------
	.section	.nv.shared._Z25selective_scan_bwd_kernelI32Selective_Scan_bwd_kernel_traitsILi128ELi16ELb0ELb0ELb0ELb0ELb1EffEEv12SSMParamsBwd,"aw",@nobits
	.sectionflags	@""
	.align	16


//--------------------- .nv.shared._Z25selective_scan_bwd_kernelI32Selective_Scan_bwd_kernel_traitsILi128ELi16ELb0ELb0ELb0ELb1ELb0EffEEv12SSMParamsBwd --------------------------
	.section	.nv.shared._Z25selective_scan_bwd_kernelI32Selective_Scan_bwd_kernel_traitsILi128ELi16ELb0ELb0ELb0ELb1ELb0EffEEv12SSMParamsBwd,"aw",@nobits
	.sectionflags	@""
	.align	16


//--------------------- .nv.shared._Z25selective_scan_bwd_kernelI32Selective_Scan_bwd_kernel_traitsILi128ELi16ELb0ELb0ELb0ELb1ELb1EffEEv12SSMParamsBwd --------------------------
	.section	.nv.shared._Z25selective_scan_bwd_kernelI32Selective_Scan_bwd_kernel_traitsILi128ELi16ELb0ELb0ELb0ELb1ELb1EffEEv12SSMParamsBwd,"aw",@nobits
	.sectionflags	@""
	.align	16


//--------------------- .nv.shared._Z25selective_scan_bwd_kernelI32Selective_Scan_bwd_kernel_traitsILi128ELi16ELb0ELb0ELb1ELb0ELb0EffEEv12SSMParamsBwd --------------------------
	.section	.nv.shared._Z25selective_scan_bwd_kernelI32Selective_Scan_bwd_kernel_traitsILi128ELi16ELb0ELb0ELb1ELb0ELb0EffEEv12SSMParamsBwd,"aw",@nobits
	.sectionflags	@""
	.align	16


//--------------------- .nv.shared._Z25selective_scan_bwd_kernelI32Selective_Scan_bwd_kernel_traitsILi128ELi16ELb0ELb0ELb1ELb0ELb1EffEEv12SSMParamsBwd --------------------------
	.section	.nv.shared._Z25selective_scan_bwd_kernelI32Selective_Scan_bwd_kernel_traitsILi128ELi16ELb0ELb0ELb1ELb0ELb1EffEEv12SSMParamsBwd,"aw",@nobits
	.sectionflags	@""
	.align	16


//--------------------- .nv.shared._Z25selective_scan_bwd_kernelI32Selective_Scan_bwd_kernel_traitsILi128ELi16ELb0ELb0ELb1ELb1ELb0EffEEv12SSMParamsBwd --------------------------
	.section	.nv.shared._Z25selective_scan_bwd_kernelI32Selective_Scan_bwd_kernel_traitsILi128ELi16ELb0ELb0ELb1ELb1ELb0EffEEv12SSMParamsBwd,"aw",@nobits
	.sectionflags	@""
	.align	16


//--------------------- .nv.shared._Z25selective_scan_bwd_kernelI32Selective_Scan_bwd_kernel_traitsILi128ELi16ELb0ELb0ELb1ELb1ELb1EffEEv12SSMParamsBwd --------------------------
	.section	.nv.shared._Z25selective_scan_bwd_kernelI32Selective_Scan_bwd_kernel_traitsILi128ELi16ELb0ELb0ELb1ELb1ELb1EffEEv12SSMParamsBwd,"aw",@nobits
	.sectionflags	@""
	.align	16


//--------------------- .nv.shared._Z25selective_scan_bwd_kernelI32Selective_Scan_bwd_kernel_traitsILi128ELi16ELb0ELb1ELb0ELb0ELb0EffEEv12SSMParamsBwd --------------------------
	.section	.nv.shared._Z25selective_scan_bwd_kernelI32Selective_Scan_bwd_kernel_traitsILi128ELi16ELb0ELb1ELb0ELb0ELb0EffEEv12SSMParamsBwd,"aw",@nobits
	.sectionflags	@""
	.align	16


//--------------------- .nv.shared._Z25selective_scan_bwd_kernelI32Selective_Scan_bwd_kernel_traitsILi128ELi16ELb0ELb1ELb0ELb0ELb1EffEEv12SSMParamsBwd --------------------------
	.section	.nv.shared._Z25selective_scan_bwd_kernelI32Selective_Scan_bwd_kernel_traitsILi128ELi16ELb0ELb1ELb0ELb0ELb1EffEEv12SSMParamsBwd,"aw",@nobits
	.sectionflags	@""
	.align	16


//--------------------- .nv.shared._Z25selective_scan_bwd_kernelI32Selective_Scan_bwd_kernel_traitsILi128ELi16ELb0ELb1ELb0ELb1ELb0EffEEv12SSMParamsBwd --------------------------
	.section	.nv.shared._Z25selective_scan_bwd_kernelI32Selective_Scan_bwd_kernel_traitsILi128ELi16ELb0ELb1ELb0ELb1ELb0EffEEv12SSMParamsBwd,"aw",@nobits
	.sectionflags	@""
	.align	16


//--------------------- .nv.shared._Z25selective_scan_bwd_kernelI32Selective_Scan_bwd_kernel_traitsILi128ELi16ELb0ELb1ELb0ELb1ELb1EffEEv12SSMParamsBwd --------------------------
	.section	.nv.shared._Z25selective_scan_bwd_kernelI32Selective_Scan_bwd_kernel_traitsILi128ELi16ELb0ELb1ELb0ELb1ELb1EffEEv12SSMParamsBwd,"aw",@nobits
	.sectionflags	@""
	.align	16


//--------------------- .nv.shared._Z25selective_scan_bwd_kernelI32Selective_Scan_bwd_kernel_traitsILi128ELi16ELb0ELb1ELb1ELb0ELb0EffEEv12SSMParamsBwd --------------------------
	.section	.nv.shared._Z25selective_scan_bwd_kernelI32Selective_Scan_bwd_kernel_traitsILi128ELi16ELb0ELb1ELb1ELb0ELb0EffEEv12SSMParamsBwd,"aw",@nobits
	.sectionflags	@""
	.align	16


//--------------------- .nv.shared._Z25selective_scan_bwd_kernelI32Selective_Scan_bwd_kernel_traitsILi128ELi16ELb0ELb1ELb1ELb0ELb1EffEEv12SSMParamsBwd --------------------------
	.section	.nv.shared._Z25selective_scan_bwd_kernelI32Selective_Scan_bwd_kernel_traitsILi128ELi16ELb0ELb1ELb1ELb0ELb1EffEEv12SSMParamsBwd,"aw",@nobits
	.sectionflags	@""
	.align	16


//--------------------- .nv.shared._Z25selective_scan_bwd_kernelI32Selective_Scan_bwd_kernel_traitsILi128ELi16ELb0ELb1ELb1ELb1ELb0EffEEv12SSMParamsBwd --------------------------
	.section	.nv.shared._Z25selective_scan_bwd_kernelI32Selective_Scan_bwd_kernel_traitsILi128ELi16ELb0ELb1ELb1ELb1ELb0EffEEv12SSMParamsBwd,"aw",@nobits
	.sectionflags	@""
	.align	16


//--------------------- .nv.shared._Z25selective_scan_bwd_kernelI32Selective_Scan_bwd_kernel_traitsILi128ELi16ELb0ELb1ELb1ELb1ELb1EffEEv12SSMParamsBwd --------------------------
	.section	.nv.shared._Z25selective_scan_bwd_kernelI32Selective_Scan_bwd_kernel_traitsILi128ELi16ELb0ELb1ELb1ELb1ELb1EffEEv12SSMParamsBwd,"aw",@nobits
	.sectionflags	@""
	.align	16


//--------------------- .nv.shared._Z25selective_scan_bwd_kernelI32Selective_Scan_bwd_kernel_traitsILi128ELi16ELb1ELb0ELb0ELb0ELb0EffEEv12SSMParamsBwd --------------------------
	.section	.nv.shared._Z25selective_scan_bwd_kernelI32Selective_Scan_bwd_kernel_traitsILi128ELi16ELb1ELb0ELb0ELb0ELb0EffEEv12SSMParamsBwd,"aw",@nobits
	.sectionflags	@""
	.align	16


//--------------------- .nv.shared._Z25selective_scan_bwd_kernelI32Selective_Scan_bwd_kernel_traitsILi128ELi16ELb1ELb0ELb0ELb0ELb1EffEEv12SSMParamsBwd --------------------------
	.section	.nv.shared._Z25selective_scan_bwd_kernelI32Selective_Scan_bwd_kernel_traitsILi128ELi16ELb1ELb0ELb0ELb0ELb1EffEEv12SSMParamsBwd,"aw",@nobits
	.sectionflags	@""
	.align	16


//--------------------- .nv.shared._Z25selective_scan_bwd_kernelI32Selective_Scan_bwd_kernel_traitsILi128ELi16ELb1ELb0ELb0ELb1ELb0EffEEv12SSMParamsBwd --------------------------
	.section	.nv.shared._Z25selective_scan_bwd_kernelI32Selective_Scan_bwd_kernel_traitsILi128ELi16ELb1ELb0ELb0ELb1ELb0EffEEv12SSMParamsBwd,"aw",@nobits
	.sectionflags	@""
	.align	16


//--------------------- .nv.shared._Z25selective_scan_bwd_kernelI32Selective_Scan_bwd_kernel_traitsILi128ELi16ELb1ELb0ELb0ELb1ELb1EffEEv12SSMParamsBwd --------------------------
	.section	.nv.shared._Z25selective_scan_bwd_kernelI32Selective_Scan_bwd_kernel_traitsILi128ELi16ELb1ELb0ELb0ELb1ELb1EffEEv12SSMParamsBwd,"aw",@nobits
	.sectionflags	@""
	.align	16


//--------------------- .nv.shared._Z25selective_scan_bwd_kernelI32Selective_Scan_bwd_kernel_traitsILi128ELi16ELb1ELb0ELb1ELb0ELb0EffEEv12SSMParamsBwd --------------------------
	.section	.nv.shared._Z25selective_scan_bwd_kernelI32Selective_Scan_bwd_kernel_traitsILi128ELi16ELb1ELb0ELb1ELb0ELb0EffEEv12SSMParamsBwd,"aw",@nobits
	.sectionflags	@""
	.align	16


//--------------------- .nv.shared._Z25selective_scan_bwd_kernelI32Selective_Scan_bwd_kernel_traitsILi128ELi16ELb1ELb0ELb1ELb0ELb1EffEEv12SSMParamsBwd --------------------------
	.section	.nv.shared._Z25selective_scan_bwd_kernelI32Selective_Scan_bwd_kernel_traitsILi128ELi16ELb1ELb0ELb1ELb0ELb1EffEEv12SSMParamsBwd,"aw",@nobits
	.sectionflags	@""
	.align	16


//--------------------- .nv.shared._Z25selective_scan_bwd_kernelI32Selective_Scan_bwd_kernel_traitsILi128ELi16ELb1ELb0ELb1ELb1ELb0EffEEv12SSMParamsBwd --------------------------
	.section	.nv.shared._Z25selective_scan_bwd_kernelI32Selective_Scan_bwd_kernel_traitsILi128ELi16ELb1ELb0ELb1ELb1ELb0EffEEv12SSMParamsBwd,"aw",@nobits
	.sectionflags	@""
	.align	16


//--------------------- .nv.shared._Z25selective_scan_bwd_kernelI32Selective_Scan_bwd_kernel_traitsILi128ELi16ELb1ELb0ELb1ELb1ELb1EffEEv12SSMParamsBwd --------------------------
	.section	.nv.shared._Z25selective_scan_bwd_kernelI32Selective_Scan_bwd_kernel_traitsILi128ELi16ELb1ELb0ELb1ELb1ELb1EffEEv12SSMParamsBwd,"aw",@nobits
	.sectionflags	@""
	.align	16


//--------------------- .nv.shared._Z25selective_scan_bwd_kernelI32Selective_Scan_bwd_kernel_traitsILi128ELi16ELb1ELb1ELb0ELb0ELb0EffEEv12SSMParamsBwd --------------------------
	.section	.nv.shared._Z25selective_scan_bwd_kernelI32Selective_Scan_bwd_kernel_traitsILi128ELi16ELb1ELb1ELb0ELb0ELb0EffEEv12SSMParamsBwd,"aw",@nobits
	.sectionflags	@""
	.align	16


//--------------------- .nv.shared._Z25selective_scan_bwd_kernelI32Selective_Scan_bwd_kernel_traitsILi128ELi16ELb1ELb1ELb0ELb0ELb1EffEEv12SSMParamsBwd --------------------------
	.section	.nv.shared._Z25selective_scan_bwd_kernelI32Selective_Scan_bwd_kernel_traitsILi128ELi16ELb1ELb1ELb0ELb0ELb1EffEEv12SSMParamsBwd,"aw",@nobits
	.sectionflags	@""
	.align	16


//--------------------- .nv.shared._Z25selective_scan_bwd_kernelI32Selective_Scan_bwd_kernel_traitsILi128ELi16ELb1ELb1ELb0ELb1ELb0EffEEv12SSMParamsBwd --------------------------
	.section	.nv.shared._Z25selective_scan_bwd_kernelI32Selective_Scan_bwd_kernel_traitsILi128ELi16ELb1ELb1ELb0ELb1ELb0EffEEv12SSMParamsBwd,"aw",@nobits
	.sectionflags	@""
	.align	16


//--------------------- .nv.shared._Z25selective_scan_bwd_kernelI32Selective_Scan_bwd_kernel_traitsILi128ELi16ELb1ELb1ELb0ELb1ELb1EffEEv12SSMParamsBwd --------------------------
	.section	.nv.shared._Z25selective_scan_bwd_kernelI32Selective_Scan_bwd_kernel_traitsILi128ELi16ELb1ELb1ELb0ELb1ELb1EffEEv12SSMParamsBwd,"aw",@nobits
	.sectionflags	@""
	.align	16


//--------------------- .nv.shared._Z25selective_scan_bwd_kernelI32Selective_Scan_bwd_kernel_traitsILi128ELi16ELb1ELb1ELb1ELb0ELb0EffEEv12SSMParamsBwd --------------------------
	.section	.nv.shared._Z25selective_scan_bwd_kernelI32Selective_Scan_bwd_kernel_traitsILi128ELi16ELb1ELb1ELb1ELb0ELb0EffEEv12SSMParamsBwd,"aw",@nobits
	.sectionflags	@""
	.align	16


//--------------------- .nv.shared._Z25selective_scan_bwd_kernelI32Selective_Scan_bwd_kernel_traitsILi128ELi16ELb1ELb1ELb1ELb0ELb1EffEEv12SSMParamsBwd --------------------------
	.section	.nv.shared._Z25selective_scan_bwd_kernelI32Selective_Scan_bwd_kernel_traitsILi128ELi16ELb1ELb1ELb1ELb0ELb1EffEEv12SSMParamsBwd,"aw",@nobits
	.sectionflags	@""
	.align	16


//--------------------- .nv.shared._Z25selective_scan_bwd_kernelI32Selective_Scan_bwd_kernel_traitsILi128ELi16ELb1ELb1ELb1ELb1ELb0EffEEv12SSMParamsBwd --------------------------
	.section	.nv.shared._Z25selective_scan_bwd_kernelI32Selective_Scan_bwd_kernel_traitsILi128ELi16ELb1ELb1ELb1ELb1ELb0EffEEv12SSMParamsBwd,"aw",@nobits
	.sectionflags	@""
	.align	16


//--------------------- .nv.shared._Z25selective_scan_bwd_kernelI32Selective_Scan_bwd_kernel_traitsILi128ELi16ELb1ELb1ELb1ELb1ELb1EffEEv12SSMParamsBwd --------------------------
	.section	.nv.shared._Z25selective_scan_bwd_kernelI32Selective_Scan_bwd_kernel_traitsILi128ELi16ELb1ELb1ELb1ELb1ELb1EffEEv12SSMParamsBwd,"aw",@nobits
	.sectionflags	@""
	.align	16


//--------------------- .nv.shared._Z25selective_scan_bwd_kernelI32Selective_Scan_bwd_kernel_traitsILi64ELi16ELb0ELb0ELb0ELb0ELb0EffEEv12SSMParamsBwd --------------------------
	.section	.nv.shared._Z25selective_scan_bwd_kernelI32Selective_Scan_bwd_kernel_traitsILi64ELi16ELb0ELb0ELb0ELb0ELb0EffEEv12SSMParamsBwd,"aw",@nobits
	.sectionflags	@""
	.align	16


//--------------------- .nv.shared._Z25selective_scan_bwd_kernelI32Selective_Scan_bwd_kernel_traitsILi64ELi16ELb0ELb0ELb0ELb0ELb1EffEEv12SSMParamsBwd --------------------------
	.section	.nv.shared._Z25selective_scan_bwd_kernelI32Selective_Scan_bwd_kernel_traitsILi64ELi16ELb0ELb0ELb0ELb0ELb1EffEEv12SSMParamsBwd,"aw",@nobits
	.sectionflags	@""
	.align	16


//--------------------- .nv.shared._Z25selective_scan_bwd_kernelI32Selective_Scan_bwd_kernel_traitsILi64ELi16ELb0ELb0ELb0ELb1ELb0EffEEv12SSMParamsBwd --------------------------
	.section	.nv.shared._Z25selective_scan_bwd_kernelI32Selective_Scan_bwd_kernel_traitsILi64ELi16ELb0ELb0ELb0ELb1ELb0EffEEv12SSMParamsBwd,"aw",@nobits
	.sectionflags	@""
	.align	16


//--------------------- .nv.shared._Z25selective_scan_bwd_kernelI32Selective_Scan_bwd_kernel_traitsILi64ELi16ELb0ELb0ELb0ELb1ELb1EffEEv12SSMParamsBwd --------------------------
	.section	.nv.shared._Z25selective_scan_bwd_kernelI32Selective_Scan_bwd_kernel_traitsILi64ELi16ELb0ELb0ELb0ELb1ELb1EffEEv12SSMParamsBwd,"aw",@nobits
	.sectionflags	@""
	.align	16


//--------------------- .nv.shared._Z25selective_scan_bwd_kernelI32Selective_Scan_bwd_kernel_traitsILi64ELi16ELb0ELb0ELb1ELb0ELb0EffEEv12SSMParamsBwd --------------------------
	.section	.nv.shared._Z25selective_scan_bwd_kernelI32Selective_Scan_bwd_kernel_traitsILi64ELi16ELb0ELb0ELb1ELb0ELb0EffEEv12SSMParamsBwd,"aw",@nobits
	.sectionflags	@""
	.align	16


//--------------------- .nv.shared._Z25selective_scan_bwd_kernelI32Selective_Scan_bwd_kernel_traitsILi64ELi16ELb0ELb0ELb1ELb0ELb1EffEEv12SSMParamsBwd --------------------------
	.section	.nv.shared._Z25selective_scan_bwd_kernelI32Selective_Scan_bwd_kernel_traitsILi64ELi16ELb0ELb0ELb1ELb0ELb1EffEEv12SSMParamsBwd,"aw",@nobits
	.sectionflags	@""
	.align	16


//--------------------- .nv.shared._Z25selective_scan_bwd_kernelI32Selective_Scan_bwd_kernel_traitsILi64ELi16ELb0ELb0ELb1ELb1ELb0EffEEv12SSMParamsBwd --------------------------
	.section	.nv.shared._Z25selective_scan_bwd_kernelI32Selective_Scan_bwd_kernel_traitsILi64ELi16ELb0ELb0ELb1ELb1ELb0EffEEv12SSMParamsBwd,"aw",@nobits
	.sectionflags	@""
	.align	16


//--------------------- .nv.shared._Z25selective_scan_bwd_kernelI32Selective_Scan_bwd_kernel_traitsILi64ELi16ELb0ELb0ELb1ELb1ELb1EffEEv12SSMParamsBwd --------------------------
	.section	.nv.shared._Z25selective_scan_bwd_kernelI32Selective_Scan_bwd_kernel_traitsILi64ELi16ELb0ELb0ELb1ELb1ELb1EffEEv12SSMParamsBwd,"aw",@nobits
	.sectionflags	@""
	.align	16


//--------------------- .nv.shared._Z25selective_scan_bwd_kernelI32Selective_Scan_bwd_kernel_traitsILi64ELi16ELb0ELb1ELb0ELb0ELb0EffEEv12SSMParamsBwd --------------------------
	.section	.nv.shared._Z25selective_scan_bwd_kernelI32Selective_Scan_bwd_kernel_traitsILi64ELi16ELb0ELb1ELb0ELb0ELb0EffEEv12SSMParamsBwd,"aw",@nobits
	.sectionflags	@""
	.align	16


//--------------------- .nv.shared._Z25selective_scan_bwd_kernelI32Selective_Scan_bwd_kernel_traitsILi64ELi16ELb0ELb1ELb0ELb0ELb1EffEEv12SSMParamsBwd --------------------------
	.section	.nv.shared._Z25selective_scan_bwd_kernelI32Selective_Scan_bwd_kernel_traitsILi64ELi16ELb0ELb1ELb0ELb0ELb1EffEEv12SSMParamsBwd,"aw",@nobits
	.sectionflags	@""
	.align	16


//--------------------- .nv.shared._Z25selective_scan_bwd_kernelI32Selective_Scan_bwd_kernel_traitsILi64ELi16ELb0ELb1ELb0ELb1ELb0EffEEv12SSMParamsBwd --------------------------
	.section	.nv.shared._Z25selective_scan_bwd_kernelI32Selective_Scan_bwd_kernel_traitsILi64ELi16ELb0ELb1ELb0ELb1ELb0EffEEv12SSMParamsBwd,"aw",@nobits
	.sectionflags	@""
	.align	16


//--------------------- .nv.shared._Z25selective_scan_bwd_kernelI32Selective_Scan_bwd_kernel_traitsILi64ELi16ELb0ELb1ELb0ELb1ELb1EffEEv12SSMParamsBwd --------------------------
	.section	.nv.shared._Z25selective_scan_bwd_kernelI32Selective_Scan_bwd_kernel_traitsILi64ELi16ELb0ELb1ELb0ELb1ELb1EffEEv12SSMParamsBwd,"aw",@nobits
	.sectionflags	@""
	.align	16


//--------------------- .nv.shared._Z25selective_scan_bwd_kernelI32Selective_Scan_bwd_kernel_traitsILi64ELi16ELb0ELb1ELb1ELb0ELb0EffEEv12SSMParamsBwd --------------------------
	.section	.nv.shared._Z25selective_scan_bwd_kernelI32Selective_Scan_bwd_kernel_traitsILi64ELi16ELb0ELb1ELb1ELb0ELb0EffEEv12SSMParamsBwd,"aw",@nobits
	.sectionflags	@""
	.align	16


//--------------------- .nv.shared._Z25selective_scan_bwd_kernelI32Selective_Scan_bwd_kernel_traitsILi64ELi16ELb0ELb1ELb1ELb0ELb1EffEEv12SSMParamsBwd --------------------------
	.section	.nv.shared._Z25selective_scan_bwd_kernelI32Selective_Scan_bwd_kernel_traitsILi64ELi16ELb0ELb1ELb1ELb0ELb1EffEEv12SSMParamsBwd,"aw",@nobits
	.sectionflags	@""
	.align	16


//--------------------- .nv.shared._Z25selective_scan_bwd_kernelI32Selective_Scan_bwd_kernel_traitsILi64ELi16ELb0ELb1ELb1ELb1ELb0EffEEv12SSMParamsBwd --------------------------
	.section	.nv.shared._Z25selective_scan_bwd_kernelI32Selective_Scan_bwd_kernel_traitsILi64ELi16ELb0ELb1ELb1ELb1ELb0EffEEv12SSMParamsBwd,"aw",@nobits
	.sectionflags	@""
	.align	16


//--------------------- .nv.shared._Z25selective_scan_bwd_kernelI32Selective_Scan_bwd_kernel_traitsILi64ELi16ELb0ELb1ELb1ELb1ELb1EffEEv12SSMParamsBwd --------------------------
	.section	.nv.shared._Z25selective_scan_bwd_kernelI32Selective_Scan_bwd_kernel_traitsILi64ELi16ELb0ELb1ELb1ELb1ELb1EffEEv12SSMParamsBwd,"aw",@nobits
	.sectionflags	@""
	.align	16


//--------------------- .nv.shared._Z25selective_scan_bwd_kernelI32Selective_Scan_bwd_kernel_traitsILi64ELi16ELb1ELb0ELb0ELb0ELb0EffEEv12SSMParamsBwd --------------------------
	.section	.nv.shared._Z25selective_scan_bwd_kernelI32Selective_Scan_bwd_kernel_traitsILi64ELi16ELb1ELb0ELb0ELb0ELb0EffEEv12SSMParamsBwd,"aw",@nobits
	.sectionflags	@""
	.align	16


//--------------------- .nv.shared._Z25selective_scan_bwd_kernelI32Selective_Scan_bwd_kernel_traitsILi64ELi16ELb1ELb0ELb0ELb0ELb1EffEEv12SSMParamsBwd --------------------------
	.section	.nv.shared._Z25selective_scan_bwd_kernelI32Selective_Scan_bwd_kernel_traitsILi64ELi16ELb1ELb0ELb0ELb0ELb1EffEEv12SSMParamsBwd,"aw",@nobits
	.sectionflags	@""
	.align	16


//--------------------- .nv.shared._Z25selective_scan_bwd_kernelI32Selective_Scan_bwd_kernel_traitsILi64ELi16ELb1ELb0ELb0ELb1ELb0EffEEv12SSMParamsBwd --------------------------
	.section	.nv.shared._Z25selective_scan_bwd_kernelI32Selective_Scan_bwd_kernel_traitsILi64ELi16ELb1ELb0ELb0ELb1ELb0EffEEv12SSMParamsBwd,"aw",@nobits
	.sectionflags	@""
	.align	16


//--------------------- .nv.shared._Z25selective_scan_bwd_kernelI32Selective_Scan_bwd_kernel_traitsILi64ELi16ELb1ELb0ELb0ELb1ELb1EffEEv12SSMParamsBwd --------------------------
	.section	.nv.shared._Z25selective_scan_bwd_kernelI32Selective_Scan_bwd_kernel_traitsILi64ELi16ELb1ELb0ELb0ELb1ELb1EffEEv12SSMParamsBwd,"aw",@nobits
	.sectionflags	@""
	.align	16


//--------------------- .nv.shared._Z25selective_scan_bwd_kernelI32Selective_Scan_bwd_kernel_traitsILi64ELi16ELb1ELb0ELb1ELb0ELb0EffEEv12SSMParamsBwd --------------------------
	.section	.nv.shared._Z25selective_scan_bwd_kernelI32Selective_Scan_bwd_kernel_traitsILi64ELi16ELb1ELb0ELb1ELb0ELb0EffEEv12SSMParamsBwd,"aw",@nobits
	.sectionflags	@""
	.align	16


//--------------------- .nv.shared._Z25selective_scan_bwd_kernelI32Selective_Scan_bwd_kernel_traitsILi64ELi16ELb1ELb0ELb1ELb0ELb1EffEEv12SSMParamsBwd --------------------------
	.section	.nv.shared._Z25selective_scan_bwd_kernelI32Selective_Scan_bwd_kernel_traitsILi64ELi16ELb1ELb0ELb1ELb0ELb1EffEEv12SSMParamsBwd,"aw",@nobits
	.sectionflags	@""
	.align	16


//--------------------- .nv.shared._Z25selective_scan_bwd_kernelI32Selective_Scan_bwd_kernel_traitsILi64ELi16ELb1ELb0ELb1ELb1ELb0EffEEv12SSMParamsBwd --------------------------
	.section	.nv.shared._Z25selective_scan_bwd_kernelI32Selective_Scan_bwd_kernel_traitsILi64ELi16ELb1ELb0ELb1ELb1ELb0EffEEv12SSMParamsBwd,"aw",@nobits
	.sectionflags	@""
	.align	16


//--------------------- .nv.shared._Z25selective_scan_bwd_kernelI32Selective_Scan_bwd_kernel_traitsILi64ELi16ELb1ELb0ELb1ELb1ELb1EffEEv12SSMParamsBwd --------------------------
	.section	.nv.shared._Z25selective_scan_bwd_kernelI32Selective_Scan_bwd_kernel_traitsILi64ELi16ELb1ELb0ELb1ELb1ELb1EffEEv12SSMParamsBwd,"aw",@nobits
	.sectionflags	@""
	.align	16


//--------------------- .nv.shared._Z25selective_scan_bwd_kernelI32Selective_Scan_bwd_kernel_traitsILi64ELi16ELb1ELb1ELb0ELb0ELb0EffEEv12SSMParamsBwd --------------------------
	.section	.nv.shared._Z25selective_scan_bwd_kernelI32Selective_Scan_bwd_kernel_traitsILi64ELi16ELb1ELb1ELb0ELb0ELb0EffEEv12SSMParamsBwd,"aw",@nobits
	.sectionflags	@""
	.align	16


//--------------------- .nv.shared._Z25selective_scan_bwd_kernelI32Selective_Scan_bwd_kernel_traitsILi64ELi16ELb1ELb1ELb0ELb0ELb1EffEEv12SSMParamsBwd --------------------------
	.section	.nv.shared._Z25selective_scan_bwd_kernelI32Selective_Scan_bwd_kernel_traitsILi64ELi16ELb1ELb1ELb0ELb0ELb1EffEEv12SSMParamsBwd,"aw",@nobits
	.sectionflags	@""
	.align	16


//--------------------- .nv.shared._Z25selective_scan_bwd_kernelI32Selective_Scan_bwd_kernel_traitsILi64ELi16ELb1ELb1ELb0ELb1ELb0EffEEv12SSMParamsBwd --------------------------
	.section	.nv.shared._Z25selective_scan_bwd_kernelI32Selective_Scan_bwd_kernel_traitsILi64ELi16ELb1ELb1ELb0ELb1ELb0EffEEv12SSMParamsBwd,"aw",@nobits
	.sectionflags	@""
	.align	16


//--------------------- .nv.shared._Z25selective_scan_bwd_kernelI32Selective_Scan_bwd_kernel_traitsILi64ELi16ELb1ELb1ELb0ELb1ELb1EffEEv12SSMParamsBwd --------------------------
	.section	.nv.shared._Z25selective_scan_bwd_kernelI32Selective_Scan_bwd_kernel_traitsILi64ELi16ELb1ELb1ELb0ELb1ELb1EffEEv12SSMParamsBwd,"aw",@nobits
	.sectionflags	@""
	.align	16


//--------------------- .nv.shared._Z25selective_scan_bwd_kernelI32Selective_Scan_bwd_kernel_traitsILi64ELi16ELb1ELb1ELb1ELb0ELb0EffEEv12SSMParamsBwd --------------------------
	.section	.nv.shared._Z25selective_scan_bwd_kernelI32Selective_Scan_bwd_kernel_traitsILi64ELi16ELb1ELb1ELb1ELb0ELb0EffEEv12SSMParamsBwd,"aw",@nobits
	.sectionflags	@""
	.align	16


//--------------------- .nv.shared._Z25selective_scan_bwd_kernelI32Selective_Scan_bwd_kernel_traitsILi64ELi16ELb1ELb1ELb1ELb0ELb1EffEEv12SSMParamsBwd --------------------------
	.section	.nv.shared._Z25selective_scan_bwd_kernelI32Selective_Scan_bwd_kernel_traitsILi64ELi16ELb1ELb1ELb1ELb0ELb1EffEEv12SSMParamsBwd,"aw",@nobits
	.sectionflags	@""
	.align	16


//--------------------- .nv.shared._Z25selective_scan_bwd_kernelI32Selective_Scan_bwd_kernel_traitsILi64ELi16ELb1ELb1ELb1ELb1ELb0EffEEv12SSMParamsBwd --------------------------
	.section	.nv.shared._Z25selective_scan_bwd_kernelI32Selective_Scan_bwd_kernel_traitsILi64ELi16ELb1ELb1ELb1ELb1ELb0EffEEv12SSMParamsBwd,"aw",@nobits
	.sectionflags	@""
	.align	16


//--------------------- .nv.shared._Z25selective_scan_bwd_kernelI32Selective_Scan_bwd_kernel_traitsILi64ELi16ELb1ELb1ELb1ELb1ELb1EffEEv12SSMParamsBwd --------------------------
	.section	.nv.shared._Z25selective_scan_bwd_kernelI32Selective_Scan_bwd_kernel_traitsILi64ELi16ELb1ELb1ELb1ELb1ELb1EffEEv12SSMParamsBwd,"aw",@nobits
	.sectionflags	@""
	.align	16


//--------------------- .nv.shared._Z25selective_scan_bwd_kernelI32Selective_Scan_bwd_kernel_traitsILi32ELi16ELb0ELb0ELb0ELb0ELb0EffEEv12SSMParamsBwd --------------------------
	.section	.nv.shared._Z25selective_scan_bwd_kernelI32Selective_Scan_bwd_kernel_traitsILi32ELi16ELb0ELb0ELb0ELb0ELb0EffEEv12SSMParamsBwd,"aw",@nobits
	.sectionflags	@""
	.align	16


//--------------------- .nv.shared._Z25selective_scan_bwd_kernelI32Selective_Scan_bwd_kernel_traitsILi32ELi16ELb0ELb0ELb0ELb0ELb1EffEEv12SSMParamsBwd --------------------------
	.section	.nv.shared._Z25selective_scan_bwd_kernelI32Selective_Scan_bwd_kernel_traitsILi32ELi16ELb0ELb0ELb0ELb0ELb1EffEEv12SSMParamsBwd,"aw",@nobits
	.sectionflags	@""
	.align	16


//--------------------- .nv.shared._Z25selective_scan_bwd_kernelI32Selective_Scan_bwd_kernel_traitsILi32ELi16ELb0ELb0ELb0ELb1ELb0EffEEv12SSMParamsBwd --------------------------
	.section	.nv.shared._Z25selective_scan_bwd_kernelI32Selective_Scan_bwd_kernel_traitsILi32ELi16ELb0ELb0ELb0ELb1ELb0EffEEv12SSMParamsBwd,"aw",@nobits
	.sectionflags	@""
	.align	16


//--------------------- .nv.shared._Z25selective_scan_bwd_kernelI32Selective_Scan_bwd_kernel_traitsILi32ELi16ELb0ELb0ELb0ELb1ELb1EffEEv12SSMParamsBwd --------------------------
	.section	.nv.shared._Z25selective_scan_bwd_kernelI32Selective_Scan_bwd_kernel_traitsILi32ELi16ELb0ELb0ELb0ELb1ELb1EffEEv12SSMParamsBwd,"aw",@nobits
	.sectionflags	@""
	.align	16


//--------------------- .nv.shared._Z25selective_scan_bwd_kernelI32Selective_Scan_bwd_kernel_traitsILi32ELi16ELb0ELb0ELb1ELb0ELb0EffEEv12SSMParamsBwd --------------------------
	.section	.nv.shared._Z25selective_scan_bwd_kernelI32Selective_Scan_bwd_kernel_traitsILi32ELi16ELb0ELb0ELb1ELb0ELb0EffEEv12SSMParamsBwd,"aw",@nobits
	.sectionflags	@""
	.align	16


//--------------------- .nv.shared._Z25selective_scan_bwd_kernelI32Selective_Scan_bwd_kernel_traitsILi32ELi16ELb0ELb0ELb1ELb0ELb1EffEEv12SSMParamsBwd --------------------------
	.section	.nv.shared._Z25selective_scan_bwd_kernelI32Selective_Scan_bwd_kernel_traitsILi32ELi16ELb0ELb0ELb1ELb0ELb1EffEEv12SSMParamsBwd,"aw",@nobits
	.sectionflags	@""
	.align	16


//--------------------- .nv.shared._Z25selective_scan_bwd_kernelI32Selective_Scan_bwd_kernel_traitsILi32ELi16ELb0ELb0ELb1ELb1ELb0EffEEv12SSMParamsBwd --------------------------
	.section	.nv.shared._Z25selective_scan_bwd_kernelI32Selective_Scan_bwd_kernel_traitsILi32ELi16ELb0ELb0ELb1ELb1ELb0EffEEv12SSMParamsBwd,"aw",@nobits
	.sectionflags	@""
	.align	16


//--------------------- .nv.shared._Z25selective_scan_bwd_kernelI32Selective_Scan_bwd_kernel_traitsILi32ELi16ELb0ELb0ELb1ELb1ELb1EffEEv12SSMParamsBwd --------------------------
	.section	.nv.shared._Z25selective_scan_bwd_kernelI32Selective_Scan_bwd_kernel_traitsILi32ELi16ELb0ELb0ELb1ELb1ELb1EffEEv12SSMParamsBwd,"aw",@nobits
	.sectionflags	@""
	.align	16


//--------------------- .nv.shared._Z25selective_scan_bwd_kernelI32Selective_Scan_bwd_kernel_traitsILi32ELi16ELb0ELb1ELb0ELb0ELb0EffEEv12SSMParamsBwd --------------------------
	.section	.nv.shared._Z25selective_scan_bwd_kernelI32Selective_Scan_bwd_kernel_traitsILi32ELi16ELb0ELb1ELb0ELb0ELb0EffEEv12SSMParamsBwd,"aw",@nobits
	.sectionflags	@""
	.align	16


//--------------------- .nv.shared._Z25selective_scan_bwd_kernelI32Selective_Scan_bwd_kernel_traitsILi32ELi16ELb0ELb1ELb0ELb0ELb1EffEEv12SSMParamsBwd --------------------------
	.section	.nv.shared._Z25selective_scan_bwd_kernelI32Selective_Scan_bwd_kernel_traitsILi32ELi16ELb0ELb1ELb0ELb0ELb1EffEEv12SSMParamsBwd,"aw",@nobits
	.sectionflags	@""
	.align	16


//--------------------- .nv.shared._Z25selective_scan_bwd_kernelI32Selective_Scan_bwd_kernel_traitsILi32ELi16ELb0ELb1ELb0ELb1ELb0EffEEv12SSMParamsBwd --------------------------
	.section	.nv.shared._Z25selective_scan_bwd_kernelI32Selective_Scan_bwd_kernel_traitsILi32ELi16ELb0ELb1ELb0ELb1ELb0EffEEv12SSMParamsBwd,"aw",@nobits
	.sectionflags	@""
	.align	16


//--------------------- .nv.shared._Z25selective_scan_bwd_kernelI32Selective_Scan_bwd_kernel_traitsILi32ELi16ELb0ELb1ELb0ELb1ELb1EffEEv12SSMParamsBwd --------------------------
	.section	.nv.shared._Z25selective_scan_bwd_kernelI32Selective_Scan_bwd_kernel_traitsILi32ELi16ELb0ELb1ELb0ELb1ELb1EffEEv12SSMParamsBwd,"aw",@nobits
	.sectionflags	@""
	.align	16


//--------------------- .nv.shared._Z25selective_scan_bwd_kernelI32Selective_Scan_bwd_kernel_traitsILi32ELi16ELb0ELb1ELb1ELb0ELb0EffEEv12SSMParamsBwd --------------------------
	.section	.nv.shared._Z25selective_scan_bwd_kernelI32Selective_Scan_bwd_kernel_traitsILi32ELi16ELb0ELb1ELb1ELb0ELb0EffEEv12SSMParamsBwd,"aw",@nobits
	.sectionflags	@""
	.align	16


//--------------------- .nv.shared._Z25selective_scan_bwd_kernelI32Selective_Scan_bwd_kernel_traitsILi32ELi16ELb0ELb1ELb1ELb0ELb1EffEEv12SSMParamsBwd --------------------------
	.section	.nv.shared._Z25selective_scan_bwd_kernelI32Selective_Scan_bwd_kernel_traitsILi32ELi16ELb0ELb1ELb1ELb0ELb1EffEEv12SSMParamsBwd,"aw",@nobits
	.sectionflags	@""
	.align	16


//--------------------- .nv.shared._Z25selective_scan_bwd_kernelI32Selective_Scan_bwd_kernel_traitsILi32ELi16ELb0ELb1ELb1ELb1ELb0EffEEv12SSMParamsBwd --------------------------
	.section	.nv.shared._Z25selective_scan_bwd_kernelI32Selective_Scan_bwd_kernel_traitsILi32ELi16ELb0ELb1ELb1ELb1ELb0EffEEv12SSMParamsBwd,"aw",@nobits
	.sectionflags	@""
	.align	16


//--------------------- .nv.shared._Z25selective_scan_bwd_kernelI32Selective_Scan_bwd_kernel_traitsILi32ELi16ELb0ELb1ELb1ELb1ELb1EffEEv12SSMParamsBwd --------------------------
	.section	.nv.shared._Z25selective_scan_bwd_kernelI32Selective_Scan_bwd_kernel_traitsILi32ELi16ELb0ELb1ELb1ELb1ELb1EffEEv12SSMParamsBwd,"aw",@nobits
	.sectionflags	@""
	.align	16


//--------------------- .nv.shared._Z25selective_scan_bwd_kernelI32Selective_Scan_bwd_kernel_traitsILi32ELi16ELb1ELb0ELb0ELb0ELb0EffEEv12SSMParamsBwd --------------------------
	.section	.nv.shared._Z25selective_scan_bwd_kernelI32Selective_Scan_bwd_kernel_traitsILi32ELi16ELb1ELb0ELb0ELb0ELb0EffEEv12SSMParamsBwd,"aw",@nobits
	.sectionflags	@""
	.align	16


//--------------------- .nv.shared._Z25selective_scan_bwd_kernelI32Selective_Scan_bwd_kernel_traitsILi32ELi16ELb1ELb0ELb0ELb0ELb1EffEEv12SSMParamsBwd --------------------------
	.section	.nv.shared._Z25selective_scan_bwd_kernelI32Selective_Scan_bwd_kernel_traitsILi32ELi16ELb1ELb0ELb0ELb0ELb1EffEEv12SSMParamsBwd,"aw",@nobits
	.sectionflags	@""
	.align	16


//--------------------- .nv.shared._Z25selective_scan_bwd_kernelI32Selective_Scan_bwd_kernel_traitsILi32ELi16ELb1ELb0ELb0ELb1ELb0EffEEv12SSMParamsBwd --------------------------
	.section	.nv.shared._Z25selective_scan_bwd_kernelI32Selective_Scan_bwd_kernel_traitsILi32ELi16ELb1ELb0ELb0ELb1ELb0EffEEv12SSMParamsBwd,"aw",@nobits
	.sectionflags	@""
	.align	16


//--------------------- .nv.shared._Z25selective_scan_bwd_kernelI32Selective_Scan_bwd_kernel_traitsILi32ELi16ELb1ELb0ELb0ELb1ELb1EffEEv12SSMParamsBwd --------------------------
	.section	.nv.shared._Z25selective_scan_bwd_kernelI32Selective_Scan_bwd_kernel_traitsILi32ELi16ELb1ELb0ELb0ELb1ELb1EffEEv12SSMParamsBwd,"aw",@nobits
	.sectionflags	@""
	.align	16


//--------------------- .nv.shared._Z25selective_scan_bwd_kernelI32Selective_Scan_bwd_kernel_traitsILi32ELi16ELb1ELb0ELb1ELb0ELb0EffEEv12SSMParamsBwd --------------------------
	.section	.nv.shared._Z25selective_scan_bwd_kernelI32Selective_Scan_bwd_kernel_traitsILi32ELi16ELb1ELb0ELb1ELb0ELb0EffEEv12SSMParamsBwd,"aw",@nobits
	.sectionflags	@""
	.align	16


//--------------------- .nv.shared._Z25selective_scan_bwd_kernelI32Selective_Scan_bwd_kernel_traitsILi32ELi16ELb1ELb0ELb1ELb0ELb1EffEEv12SSMParamsBwd --------------------------
	.section	.nv.shared._Z25selective_scan_bwd_kernelI32Selective_Scan_bwd_kernel_traitsILi32ELi16ELb1ELb0ELb1ELb0ELb1EffEEv12SSMParamsBwd,"aw",@nobits
	.sectionflags	@""
	.align	16


//--------------------- .nv.shared._Z25selective_scan_bwd_kernelI32Selective_Scan_bwd_kernel_traitsILi32ELi16ELb1ELb0ELb1ELb1ELb0EffEEv12SSMParamsBwd --------------------------
	.section	.nv.shared._Z25selective_scan_bwd_kernelI32Selective_Scan_bwd_kernel_traitsILi32ELi16ELb1ELb0ELb1ELb1ELb0EffEEv12SSMParamsBwd,"aw",@nobits
	.sectionflags	@""
	.align	16


//--------------------- .nv.shared._Z25selective_scan_bwd_kernelI32Selective_Scan_bwd_kernel_traitsILi32ELi16ELb1ELb0ELb1ELb1ELb1EffEEv12SSMParamsBwd --------------------------
	.section	.nv.shared._Z25selective_scan_bwd_kernelI32Selective_Scan_bwd_kernel_traitsILi32ELi16ELb1ELb0ELb1ELb1ELb1EffEEv12SSMParamsBwd,"aw",@nobits
	.sectionflags	@""
	.align	16


//--------------------- .nv.shared._Z25selective_scan_bwd_kernelI32Selective_Scan_bwd_kernel_traitsILi32ELi16ELb1ELb1ELb0ELb0ELb0EffEEv12SSMParamsBwd --------------------------
	.section	.nv.shared._Z25selective_scan_bwd_kernelI32Selective_Scan_bwd_kernel_traitsILi32ELi16ELb1ELb1ELb0ELb0ELb0EffEEv12SSMParamsBwd,"aw",@nobits
	.sectionflags	@""
	.align	16


//--------------------- .nv.shared._Z25selective_scan_bwd_kernelI32Selective_Scan_bwd_kernel_traitsILi32ELi16ELb1ELb1ELb0ELb0ELb1EffEEv12SSMParamsBwd --------------------------
	.section	.nv.shared._Z25selective_scan_bwd_kernelI32Selective_Scan_bwd_kernel_traitsILi32ELi16ELb1ELb1ELb0ELb0ELb1EffEEv12SSMParamsBwd,"aw",@nobits
	.sectionflags	@""
	.align	16


//--------------------- .nv.shared._Z25selective_scan_bwd_kernelI32Selective_Scan_bwd_kernel_traitsILi32ELi16ELb1ELb1ELb0ELb1ELb0EffEEv12SSMParamsBwd --------------------------
	.section	.nv.shared._Z25selective_scan_bwd_kernelI32Selective_Scan_bwd_kernel_traitsILi32ELi16ELb1ELb1ELb0ELb1ELb0EffEEv12SSMParamsBwd,"aw",@nobits
	.sectionflags	@""
	.align	16


//--------------------- .nv.shared._Z25selective_scan_bwd_kernelI32Selective_Scan_bwd_kernel_traitsILi32ELi16ELb1ELb1ELb0ELb1ELb1EffEEv12SSMParamsBwd --------------------------
	.section	.nv.shared._Z25selective_scan_bwd_kernelI32Selective_Scan_bwd_kernel_traitsILi32ELi16ELb1ELb1ELb0ELb1ELb1EffEEv12SSMParamsBwd,"aw",@nobits
	.sectionflags	@""
	.align	16


//--------------------- .nv.shared._Z25selective_scan_bwd_kernelI32Selective_Scan_bwd_kernel_traitsILi32ELi16ELb1ELb1ELb1ELb0ELb0EffEEv12SSMParamsBwd --------------------------
	.section	.nv.shared._Z25selective_scan_bwd_kernelI32Selective_Scan_bwd_kernel_traitsILi32ELi16ELb1ELb1ELb1ELb0ELb0EffEEv12SSMParamsBwd,"aw",@nobits
	.sectionflags	@""
	.align	16


//--------------------- .nv.shared._Z25selective_scan_bwd_kernelI32Selective_Scan_bwd_kernel_traitsILi32ELi16ELb1ELb1ELb1ELb0ELb1EffEEv12SSMParamsBwd --------------------------
	.section	.nv.shared._Z25selective_scan_bwd_kernelI32Selective_Scan_bwd_kernel_traitsILi32ELi16ELb1ELb1ELb1ELb0ELb1EffEEv12SSMParamsBwd,"aw",@nobits
	.sectionflags	@""
	.align	16


//--------------------- .nv.shared._Z25selective_scan_bwd_kernelI32Selective_Scan_bwd_kernel_traitsILi32ELi16ELb1ELb1ELb1ELb1ELb0EffEEv12SSMParamsBwd --------------------------
	.section	.nv.shared._Z25selective_scan_bwd_kernelI32Selective_Scan_bwd_kernel_traitsILi32ELi16ELb1ELb1ELb1ELb1ELb0EffEEv12SSMParamsBwd,"aw",@nobits
	.sectionflags	@""
	.align	16


//--------------------- .nv.shared._Z25selective_scan_bwd_kernelI32Selective_Scan_bwd_kernel_traitsILi32ELi16ELb1ELb1ELb1ELb1ELb1EffEEv12SSMParamsBwd --------------------------
	.section	.nv.shared._Z25selective_scan_bwd_kernelI32Selective_Scan_bwd_kernel_traitsILi32ELi16ELb1ELb1ELb1ELb1ELb1EffEEv12SSMParamsBwd,"aw",@nobits
	.sectionflags	@""
	.align	16


//--------------------- .nv.shared._Z25selective_scan_bwd_kernelI32Selective_Scan_bwd_kernel_traitsILi32ELi8ELb0ELb0ELb0ELb0ELb0EffEEv12SSMParamsBwd --------------------------
	.section	.nv.shared._Z25selective_scan_bwd_kernelI32Selective_Scan_bwd_kernel_traitsILi32ELi8ELb0ELb0ELb0ELb0ELb0EffEEv12SSMParamsBwd,"aw",@nobits
	.sectionflags	@""
	.align	16


//--------------------- .nv.shared._Z25selective_scan_bwd_kernelI32Selective_Scan_bwd_kernel_traitsILi32ELi8ELb0ELb0ELb0ELb0ELb1EffEEv12SSMParamsBwd --------------------------
	.section	.nv.shared._Z25selective_scan_bwd_kernelI32Selective_Scan_bwd_kernel_traitsILi32ELi8ELb0ELb0ELb0ELb0ELb1EffEEv12SSMParamsBwd,"aw",@nobits
	.sectionflags	@""
	.align	16


//--------------------- .nv.shared._Z25selective_scan_bwd_kernelI32Selective_Scan_bwd_kernel_traitsILi32ELi8ELb0ELb0ELb0ELb1ELb0EffEEv12SSMParamsBwd --------------------------
	.section	.nv.shared._Z25selective_scan_bwd_kernelI32Selective_Scan_bwd_kernel_traitsILi32ELi8ELb0ELb0ELb0ELb1ELb0EffEEv12SSMParamsBwd,"aw",@nobits
	.sectionflags	@""
	.align	16


//--------------------- .nv.shared._Z25selective_scan_bwd_kernelI32Selective_Scan_bwd_kernel_traitsILi32ELi8ELb0ELb0ELb0ELb1ELb1EffEEv12SSMParamsBwd --------------------------
	.section	.nv.shared._Z25selective_scan_bwd_kernelI32Selective_Scan_bwd_kernel_traitsILi32ELi8ELb0ELb0ELb0ELb1ELb1EffEEv12SSMParamsBwd,"aw",@nobits
	.sectionflags	@""
	.align	16


//--------------------- .nv.shared._Z25selective_scan_bwd_kernelI32Selective_Scan_bwd_kernel_traitsILi32ELi8ELb0ELb0ELb1ELb0ELb0EffEEv12SSMParamsBwd --------------------------
	.section	.nv.shared._Z25selective_scan_bwd_kernelI32Selective_Scan_bwd_kernel_traitsILi32ELi8ELb0ELb0ELb1ELb0ELb0EffEEv12SSMParamsBwd,"aw",@nobits
	.sectionflags	@""
	.align	16


//--------------------- .nv.shared._Z25selective_scan_bwd_kernelI32Selective_Scan_bwd_kernel_traitsILi32ELi8ELb0ELb0ELb1ELb0ELb1EffEEv12SSMParamsBwd --------------------------
	.section	.nv.shared._Z25selective_scan_bwd_kernelI32Selective_Scan_bwd_kernel_traitsILi32ELi8ELb0ELb0ELb1ELb0ELb1EffEEv12SSMParamsBwd,"aw",@nobits
	.sectionflags	@""
	.align	16


//--------------------- .nv.shared._Z25selective_scan_bwd_kernelI32Selective_Scan_bwd_kernel_traitsILi32ELi8ELb0ELb0ELb1ELb1ELb0EffEEv12SSMParamsBwd --------------------------
	.section	.nv.shared._Z25selective_scan_bwd_kernelI32Selective_Scan_bwd_kernel_traitsILi32ELi8ELb0ELb0ELb1ELb1ELb0EffEEv12SSMParamsBwd,"aw",@nobits
	.sectionflags	@""
	.align	16


//--------------------- .nv.shared._Z25selective_scan_bwd_kernelI32Selective_Scan_bwd_kernel_traitsILi32ELi8ELb0ELb0ELb1ELb1ELb1EffEEv12SSMParamsBwd --------------------------
	.section	.nv.shared._Z25selective_scan_bwd_kernelI32Selective_Scan_bwd_kernel_traitsILi32ELi8ELb0ELb0ELb1ELb1ELb1EffEEv12SSMParamsBwd,"aw",@nobits
	.sectionflags	@""
	.align	16


//--------------------- .nv.shared._Z25selective_scan_bwd_kernelI32Selective_Scan_bwd_kernel_traitsILi32ELi8ELb0ELb1ELb0ELb0ELb0EffEEv12SSMParamsBwd --------------------------
	.section	.nv.shared._Z25selective_scan_bwd_kernelI32Selective_Scan_bwd_kernel_traitsILi32ELi8ELb0ELb1ELb0ELb0ELb0EffEEv12SSMParamsBwd,"aw",@nobits
	.sectionflags	@""
	.align	16


//--------------------- .nv.shared._Z25selective_scan_bwd_kernelI32Selective_Scan_bwd_kernel_traitsILi32ELi8ELb0ELb1ELb0ELb0ELb1EffEEv12SSMParamsBwd --------------------------
	.section	.nv.shared._Z25selective_scan_bwd_kernelI32Selective_Scan_bwd_kernel_traitsILi32ELi8ELb0ELb1ELb0ELb0ELb1EffEEv12SSMParamsBwd,"aw",@nobits
	.sectionflags	@""
	.align	16


//--------------------- .nv.shared._Z25selective_scan_bwd_kernelI32Selective_Scan_bwd_kernel_traitsILi32ELi8ELb0ELb1ELb0ELb1ELb0EffEEv12SSMParamsBwd --------------------------
	.section	.nv.shared._Z25selective_scan_bwd_kernelI32Selective_Scan_bwd_kernel_traitsILi32ELi8ELb0ELb1ELb0ELb1ELb0EffEEv12SSMParamsBwd,"aw",@nobits
	.sectionflags	@""
	.align	16


//--------------------- .nv.shared._Z25selective_scan_bwd_kernelI32Selective_Scan_bwd_kernel_traitsILi32ELi8ELb0ELb1ELb0ELb1ELb1EffEEv12SSMParamsBwd --------------------------
	.section	.nv.shared._Z25selective_scan_bwd_kernelI32Selective_Scan_bwd_kernel_traitsILi32ELi8ELb0ELb1ELb0ELb1ELb1EffEEv12SSMParamsBwd,"aw",@nobits
	.sectionflags	@""
	.align	16


//--------------------- .nv.shared._Z25selective_scan_bwd_kernelI32Selective_Scan_bwd_kernel_traitsILi32ELi8ELb0ELb1ELb1ELb0ELb0EffEEv12SSMParamsBwd --------------------------
	.section	.nv.shared._Z25selective_scan_bwd_kernelI32Selective_Scan_bwd_kernel_traitsILi32ELi8ELb0ELb1ELb1ELb0ELb0EffEEv12SSMParamsBwd,"aw",@nobits
	.sectionflags	@""
	.align	16


//--------------------- .nv.shared._Z25selective_scan_bwd_kernelI32Selective_Scan_bwd_kernel_traitsILi32ELi8ELb0ELb1ELb1ELb0ELb1EffEEv12SSMParamsBwd --------------------------
	.section	.nv.shared._Z25selective_scan_bwd_kernelI32Selective_Scan_bwd_kernel_traitsILi32ELi8ELb0ELb1ELb1ELb0ELb1EffEEv12SSMParamsBwd,"aw",@nobits
	.sectionflags	@""
	.align	16


//--------------------- .nv.shared._Z25selective_scan_bwd_kernelI32Selective_Scan_bwd_kernel_traitsILi32ELi8ELb0ELb1ELb1ELb1ELb0EffEEv12SSMParamsBwd --------------------------
	.section	.nv.shared._Z25selective_scan_bwd_kernelI32Selective_Scan_bwd_kernel_traitsILi32ELi8ELb0ELb1ELb1ELb1ELb0EffEEv12SSMParamsBwd,"aw",@nobits
	.sectionflags	@""
	.align	16


//--------------------- .nv.shared._Z25selective_scan_bwd_kernelI32Selective_Scan_bwd_kernel_traitsILi32ELi8ELb0ELb1ELb1ELb1ELb1EffEEv12SSMParamsBwd --------------------------
	.section	.nv.shared._Z25selective_scan_bwd_kernelI32Selective_Scan_bwd_kernel_traitsILi32ELi8ELb0ELb1ELb1ELb1ELb1EffEEv12SSMParamsBwd,"aw",@nobits
	.sectionflags	@""
	.align	16


//--------------------- .nv.shared._Z25selective_scan_bwd_kernelI32Selective_Scan_bwd_kernel_traitsILi32ELi8ELb1ELb0ELb0ELb0ELb0EffEEv12SSMParamsBwd --------------------------
	.section	.nv.shared._Z25selective_scan_bwd_kernelI32Selective_Scan_bwd_kernel_traitsILi32ELi8ELb1ELb0ELb0ELb0ELb0EffEEv12SSMParamsBwd,"aw",@nobits
	.sectionflags	@""
	.align	16


//--------------------- .nv.shared._Z25selective_scan_bwd_kernelI32Selective_Scan_bwd_kernel_traitsILi32ELi8ELb1ELb0ELb0ELb0ELb1EffEEv12SSMParamsBwd --------------------------
	.section	.nv.shared._Z25selective_scan_bwd_kernelI32Selective_Scan_bwd_kernel_traitsILi32ELi8ELb1ELb0ELb0ELb0ELb1EffEEv12SSMParamsBwd,"aw",@nobits
	.sectionflags	@""
	.align	16


//--------------------- .nv.shared._Z25selective_scan_bwd_kernelI32Selective_Scan_bwd_kernel_traitsILi32ELi8ELb1ELb0ELb0ELb1ELb0EffEEv12SSMParamsBwd --------------------------
	.section	.nv.shared._Z25selective_scan_bwd_kernelI32Selective_Scan_bwd_kernel_traitsILi32ELi8ELb1ELb0ELb0ELb1ELb0EffEEv12SSMParamsBwd,"aw",@nobits
	.sectionflags	@""
	.align	16


//--------------------- .nv.shared._Z25selective_scan_bwd_kernelI32Selective_Scan_bwd_kernel_traitsILi32ELi8ELb1ELb0ELb0ELb1ELb1EffEEv12SSMParamsBwd --------------------------
	.section	.nv.shared._Z25selective_scan_bwd_kernelI32Selective_Scan_bwd_kernel_traitsILi32ELi8ELb1ELb0ELb0ELb1ELb1EffEEv12SSMParamsBwd,"aw",@nobits
	.sectionflags	@""
	.align	16


//--------------------- .nv.shared._Z25selective_scan_bwd_kernelI32Selective_Scan_bwd_kernel_traitsILi32ELi8ELb1ELb0ELb1ELb0ELb0EffEEv12SSMParamsBwd --------------------------
	.section	.nv.shared._Z25selective_scan_bwd_kernelI32Selective_Scan_bwd_kernel_traitsILi32ELi8ELb1ELb0ELb1ELb0ELb0EffEEv12SSMParamsBwd,"aw",@nobits
	.sectionflags	@""
	.align	16


//--------------------- .nv.shared._Z25selective_scan_bwd_kernelI32Selective_Scan_bwd_kernel_traitsILi32ELi8ELb1ELb0ELb1ELb0ELb1EffEEv12SSMParamsBwd --------------------------
	.section	.nv.shared._Z25selective_scan_bwd_kernelI32Selective_Scan_bwd_kernel_traitsILi32ELi8ELb1ELb0ELb1ELb0ELb1EffEEv12SSMParamsBwd,"aw",@nobits
	.sectionflags	@""
	.align	16


//--------------------- .nv.shared._Z25selective_scan_bwd_kernelI32Selective_Scan_bwd_kernel_traitsILi32ELi8ELb1ELb0ELb1ELb1ELb0EffEEv12SSMParamsBwd --------------------------
	.section	.nv.shared._Z25selective_scan_bwd_kernelI32Selective_Scan_bwd_kernel_traitsILi32ELi8ELb1ELb0ELb1ELb1ELb0EffEEv12SSMParamsBwd,"aw",@nobits
	.sectionflags	@""
	.align	16


//--------------------- .nv.shared._Z25selective_scan_bwd_kernelI32Selective_Scan_bwd_kernel_traitsILi32ELi8ELb1ELb0ELb1ELb1ELb1EffEEv12SSMParamsBwd --------------------------
	.section	.nv.shared._Z25selective_scan_bwd_kernelI32Selective_Scan_bwd_kernel_traitsILi32ELi8ELb1ELb0ELb1ELb1ELb1EffEEv12SSMParamsBwd,"aw",@nobits
	.sectionflags	@""
	.align	16


//--------------------- .nv.shared._Z25selective_scan_bwd_kernelI32Selective_Scan_bwd_kernel_traitsILi32ELi8ELb1ELb1ELb0ELb0ELb0EffEEv12SSMParamsBwd --------------------------
	.section	.nv.shared._Z25selective_scan_bwd_kernelI32Selective_Scan_bwd_kernel_traitsILi32ELi8ELb1ELb1ELb0ELb0ELb0EffEEv12SSMParamsBwd,"aw",@nobits
	.sectionflags	@""
	.align	16


//--------------------- .nv.shared._Z25selective_scan_bwd_kernelI32Selective_Scan_bwd_kernel_traitsILi32ELi8ELb1ELb1ELb0ELb0ELb1EffEEv12SSMParamsBwd --------------------------
	.section	.nv.shared._Z25selective_scan_bwd_kernelI32Selective_Scan_bwd_kernel_traitsILi32ELi8ELb1ELb1ELb0ELb0ELb1EffEEv12SSMParamsBwd,"aw",@nobits
	.sectionflags	@""
	.align	16


//--------------------- .nv.shared._Z25selective_scan_bwd_kernelI32Selective_Scan_bwd_kernel_traitsILi32ELi8ELb1ELb1ELb0ELb1ELb0EffEEv12SSMParamsBwd --------------------------
	.section	.nv.shared._Z25selective_scan_bwd_kernelI32Selective_Scan_bwd_kernel_traitsILi32ELi8ELb1ELb1ELb0ELb1ELb0EffEEv12SSMParamsBwd,"aw",@nobits
	.sectionflags	@""
	.align	16


//--------------------- .nv.shared._Z25selective_scan_bwd_kernelI32Selective_Scan_bwd_kernel_traitsILi32ELi8ELb1ELb1ELb0ELb1ELb1EffEEv12SSMParamsBwd --------------------------
	.section	.nv.shared._Z25selective_scan_bwd_kernelI32Selective_Scan_bwd_kernel_traitsILi32ELi8ELb1ELb1ELb0ELb1ELb1EffEEv12SSMParamsBwd,"aw",@nobits
	.sectionflags	@""
	.align	16


//--------------------- .nv.shared._Z25selective_scan_bwd_kernelI32Selective_Scan_bwd_kernel_traitsILi32ELi8ELb1ELb1ELb1ELb0ELb0EffEEv12SSMParamsBwd --------------------------
	.section	.nv.shared._Z25selective_scan_bwd_kernelI32Selective_Scan_bwd_kernel_traitsILi32ELi8ELb1ELb1ELb1ELb0ELb0EffEEv12SSMParamsBwd,"aw",@nobits
	.sectionflags	@""
	.align	16


//--------------------- .nv.shared._Z25selective_scan_bwd_kernelI32Selective_Scan_bwd_kernel_traitsILi32ELi8ELb1ELb1ELb1ELb0ELb1EffEEv12SSMParamsBwd --------------------------
	.section	.nv.shared._Z25selective_scan_bwd_kernelI32Selective_Scan_bwd_kernel_traitsILi32ELi8ELb1ELb1ELb1ELb0ELb1EffEEv12SSMParamsBwd,"aw",@nobits
	.sectionflags	@""
	.align	16


//--------------------- .nv.shared._Z25selective_scan_bwd_kernelI32Selective_Scan_bwd_kernel_traitsILi32ELi8ELb1ELb1ELb1ELb1ELb0EffEEv12SSMParamsBwd --------------------------
	.section	.nv.shared._Z25selective_scan_bwd_kernelI32Selective_Scan_bwd_kernel_traitsILi32ELi8ELb1ELb1ELb1ELb1ELb0EffEEv12SSMParamsBwd,"aw",@nobits
	.sectionflags	@""
	.align	16


//--------------------- .nv.shared._Z25selective_scan_bwd_kernelI32Selective_Scan_bwd_kernel_traitsILi32ELi8ELb1ELb1ELb1ELb1ELb1EffEEv12SSMParamsBwd --------------------------
	.section	.nv.shared._Z25selective_scan_bwd_kernelI32Selective_Scan_bwd_kernel_traitsILi32ELi8ELb1ELb1ELb1ELb1ELb1EffEEv12SSMParamsBwd,"aw",@nobits
	.sectionflags	@""
	.align	16


//--------------------- .nv.shared._Z25selective_scan_bwd_kernelI32Selective_Scan_bwd_kernel_traitsILi32ELi4ELb0ELb0ELb0ELb0ELb0EffEEv12SSMParamsBwd --------------------------
	.section	.nv.shared._Z25selective_scan_bwd_kernelI32Selective_Scan_bwd_kernel_traitsILi32ELi4ELb0ELb0ELb0ELb0ELb0EffEEv12SSMParamsBwd,"aw",@nobits
	.sectionflags	@""
	.align	16


//--------------------- .nv.shared._Z25selective_scan_bwd_kernelI32Selective_Scan_bwd_kernel_traitsILi32ELi4ELb0ELb0ELb0ELb0ELb1EffEEv12SSMParamsBwd --------------------------
	.section	.nv.shared._Z25selective_scan_bwd_kernelI32Selective_Scan_bwd_kernel_traitsILi32ELi4ELb0ELb0ELb0ELb0ELb1EffEEv12SSMParamsBwd,"aw",@nobits
	.sectionflags	@""
	.align	16


//--------------------- .nv.shared._Z25selective_scan_bwd_kernelI32Selective_Scan_bwd_kernel_traitsILi32ELi4ELb0ELb0ELb0ELb1ELb0EffEEv12SSMParamsBwd --------------------------
	.section	.nv.shared._Z25selective_scan_bwd_kernelI32Selective_Scan_bwd_kernel_traitsILi32ELi4ELb0ELb0ELb0ELb1ELb0EffEEv12SSMParamsBwd,"aw",@nobits
	.sectionflags	@""
	.align	16


//--------------------- .nv.shared._Z25selective_scan_bwd_kernelI32Selective_Scan_bwd_kernel_traitsILi32ELi4ELb0ELb0ELb0ELb1ELb1EffEEv12SSMParamsBwd --------------------------
	.section	.nv.shared._Z25selective_scan_bwd_kernelI32Selective_Scan_bwd_kernel_traitsILi32ELi4ELb0ELb0ELb0ELb1ELb1EffEEv12SSMParamsBwd,"aw",@nobits
	.sectionflags	@""
	.align	16


//--------------------- .nv.shared._Z25selective_scan_bwd_kernelI32Selective_Scan_bwd_kernel_traitsILi32ELi4ELb0ELb0ELb1ELb0ELb0EffEEv12SSMParamsBwd --------------------------
	.section	.nv.shared._Z25selective_scan_bwd_kernelI32Selective_Scan_bwd_kernel_traitsILi32ELi4ELb0ELb0ELb1ELb0ELb0EffEEv12SSMParamsBwd,"aw",@nobits
	.sectionflags	@""
	.align	16


//--------------------- .nv.shared._Z25selective_scan_bwd_kernelI32Selective_Scan_bwd_kernel_traitsILi32ELi4ELb0ELb0ELb1ELb0ELb1EffEEv12SSMParamsBwd --------------------------
	.section	.nv.shared._Z25selective_scan_bwd_kernelI32Selective_Scan_bwd_kernel_traitsILi32ELi4ELb0ELb0ELb1ELb0ELb1EffEEv12SSMParamsBwd,"aw",@nobits
	.sectionflags	@""
	.align	16


//--------------------- .nv.shared._Z25selective_scan_bwd_kernelI32Selective_Scan_bwd_kernel_traitsILi32ELi4ELb0ELb0ELb1ELb1ELb0EffEEv12SSMParamsBwd --------------------------
	.section	.nv.shared._Z25selective_scan_bwd_kernelI32Selective_Scan_bwd_kernel_traitsILi32ELi4ELb0ELb0ELb1ELb1ELb0EffEEv12SSMParamsBwd,"aw",@nobits
	.sectionflags	@""
	.align	16


//--------------------- .nv.shared._Z25selective_scan_bwd_kernelI32Selective_Scan_bwd_kernel_traitsILi32ELi4ELb0ELb0ELb1ELb1ELb1EffEEv12SSMParamsBwd --------------------------
	.section	.nv.shared._Z25selective_scan_bwd_kernelI32Selective_Scan_bwd_kernel_traitsILi32ELi4ELb0ELb0ELb1ELb1ELb1EffEEv12SSMParamsBwd,"aw",@nobits
	.sectionflags	@""
	.align	16


//--------------------- .nv.shared._Z25selective_scan_bwd_kernelI32Selective_Scan_bwd_kernel_traitsILi32ELi4ELb0ELb1ELb0ELb0ELb0EffEEv12SSMParamsBwd --------------------------
	.section	.nv.shared._Z25selective_scan_bwd_kernelI32Selective_Scan_bwd_kernel_traitsILi32ELi4ELb0ELb1ELb0ELb0ELb0EffEEv12SSMParamsBwd,"aw",@nobits
	.sectionflags	@""
	.align	16


//--------------------- .nv.shared._Z25selective_scan_bwd_kernelI32Selective_Scan_bwd_kernel_traitsILi32ELi4ELb0ELb1ELb0ELb0ELb1EffEEv12SSMParamsBwd --------------------------
	.section	.nv.shared._Z25selective_scan_bwd_kernelI32Selective_Scan_bwd_kernel_traitsILi32ELi4ELb0ELb1ELb0ELb0ELb1EffEEv12SSMParamsBwd,"aw",@nobits
	.sectionflags	@""
	.align	16


//--------------------- .nv.shared._Z25selective_scan_bwd_kernelI32Selective_Scan_bwd_kernel_traitsILi32ELi4ELb0ELb1ELb0ELb1ELb0EffEEv12SSMParamsBwd --------------------------
	.section	.nv.shared._Z25selective_scan_bwd_kernelI32Selective_Scan_bwd_kernel_traitsILi32ELi4ELb0ELb1ELb0ELb1ELb0EffEEv12SSMParamsBwd,"aw",@nobits
	.sectionflags	@""
	.align	16


//--------------------- .nv.shared._Z25selective_scan_bwd_kernelI32Selective_Scan_bwd_kernel_traitsILi32ELi4ELb0ELb1ELb0ELb1ELb1EffEEv12SSMParamsBwd --------------------------
	.section	.nv.shared._Z25selective_scan_bwd_kernelI32Selective_Scan_bwd_kernel_traitsILi32ELi4ELb0ELb1ELb0ELb1ELb1EffEEv12SSMParamsBwd,"aw",@nobits
	.sectionflags	@""
	.align	16


//--------------------- .nv.shared._Z25selective_scan_bwd_kernelI32Selective_Scan_bwd_kernel_traitsILi32ELi4ELb0ELb1ELb1ELb0ELb0EffEEv12SSMParamsBwd --------------------------
	.section	.nv.shared._Z25selective_scan_bwd_kernelI32Selective_Scan_bwd_kernel_traitsILi32ELi4ELb0ELb1ELb1ELb0ELb0EffEEv12SSMParamsBwd,"aw",@nobits
	.sectionflags	@""
	.align	16


//--------------------- .nv.shared._Z25selective_scan_bwd_kernelI32Selective_Scan_bwd_kernel_traitsILi32ELi4ELb0ELb1ELb1ELb0ELb1EffEEv12SSMParamsBwd --------------------------
	.section	.nv.shared._Z25selective_scan_bwd_kernelI32Selective_Scan_bwd_kernel_traitsILi32ELi4ELb0ELb1ELb1ELb0ELb1EffEEv12SSMParamsBwd,"aw",@nobits
	.sectionflags	@""
	.align	16


//--------------------- .nv.shared._Z25selective_scan_bwd_kernelI32Selective_Scan_bwd_kernel_traitsILi32ELi4ELb0ELb1ELb1ELb1ELb0EffEEv12SSMParamsBwd --------------------------
	.section	.nv.shared._Z25selective_scan_bwd_kernelI32Selective_Scan_bwd_kernel_traitsILi32ELi4ELb0ELb1ELb1ELb1ELb0EffEEv12SSMParamsBwd,"aw",@nobits
	.sectionflags	@""
	.align	16


//--------------------- .nv.shared._Z25selective_scan_bwd_kernelI32Selective_Scan_bwd_kernel_traitsILi32ELi4ELb0ELb1ELb1ELb1ELb1EffEEv12SSMParamsBwd --------------------------
	.section	.nv.shared._Z25selective_scan_bwd_kernelI32Selective_Scan_bwd_kernel_traitsILi32ELi4ELb0ELb1ELb1ELb1ELb1EffEEv12SSMParamsBwd,"aw",@nobits
	.sectionflags	@""
	.align	16


//--------------------- .nv.shared._Z25selective_scan_bwd_kernelI32Selective_Scan_bwd_kernel_traitsILi32ELi4ELb1ELb0ELb0ELb0ELb0EffEEv12SSMParamsBwd --------------------------
	.section	.nv.shared._Z25selective_scan_bwd_kernelI32Selective_Scan_bwd_kernel_traitsILi32ELi4ELb1ELb0ELb0ELb0ELb0EffEEv12SSMParamsBwd,"aw",@nobits
	.sectionflags	@""
	.align	16


//--------------------- .nv.shared._Z25selective_scan_bwd_kernelI32Selective_Scan_bwd_kernel_traitsILi32ELi4ELb1ELb0ELb0ELb0ELb1EffEEv12SSMParamsBwd --------------------------
	.section	.nv.shared._Z25selective_scan_bwd_kernelI32Selective_Scan_bwd_kernel_traitsILi32ELi4ELb1ELb0ELb0ELb0ELb1EffEEv12SSMParamsBwd,"aw",@nobits
	.sectionflags	@""
	.align	16


//--------------------- .nv.shared._Z25selective_scan_bwd_kernelI32Selective_Scan_bwd_kernel_traitsILi32ELi4ELb1ELb0ELb0ELb1ELb0EffEEv12SSMParamsBwd --------------------------
	.section	.nv.shared._Z25selective_scan_bwd_kernelI32Selective_Scan_bwd_kernel_traitsILi32ELi4ELb1ELb0ELb0ELb1ELb0EffEEv12SSMParamsBwd,"aw",@nobits
	.sectionflags	@""
	.align	16


//--------------------- .nv.shared._Z25selective_scan_bwd_kernelI32Selective_Scan_bwd_kernel_traitsILi32ELi4ELb1ELb0ELb0ELb1ELb1EffEEv12SSMParamsBwd --------------------------
	.section	.nv.shared._Z25selective_scan_bwd_kernelI32Selective_Scan_bwd_kernel_traitsILi32ELi4ELb1ELb0ELb0ELb1ELb1EffEEv12SSMParamsBwd,"aw",@nobits
	.sectionflags	@""
	.align	16


//--------------------- .nv.shared._Z25selective_scan_bwd_kernelI32Selective_Scan_bwd_kernel_traitsILi32ELi4ELb1ELb0ELb1ELb0ELb0EffEEv12SSMParamsBwd --------------------------
	.section	.nv.shared._Z25selective_scan_bwd_kernelI32Selective_Scan_bwd_kernel_traitsILi32ELi4ELb1ELb0ELb1ELb0ELb0EffEEv12SSMParamsBwd,"aw",@nobits
	.sectionflags	@""
	.align	16


//--------------------- .nv.shared._Z25selective_scan_bwd_kernelI32Selective_Scan_bwd_kernel_traitsILi32ELi4ELb1ELb0ELb1ELb0ELb1EffEEv12SSMParamsBwd --------------------------
	.section	.nv.shared._Z25selective_scan_bwd_kernelI32Selective_Scan_bwd_kernel_traitsILi32ELi4ELb1ELb0ELb1ELb0ELb1EffEEv12SSMParamsBwd,"aw",@nobits
	.sectionflags	@""
	.align	16


//--------------------- .nv.shared._Z25selective_scan_bwd_kernelI32Selective_Scan_bwd_kernel_traitsILi32ELi4ELb1ELb0ELb1ELb1ELb0EffEEv12SSMParamsBwd --------------------------
	.section	.nv.shared._Z25selective_scan_bwd_kernelI32Selective_Scan_bwd_kernel_traitsILi32ELi4ELb1ELb0ELb1ELb1ELb0EffEEv12SSMParamsBwd,"aw",@nobits
	.sectionflags	@""
	.align	16


//--------------------- .nv.shared._Z25selective_scan_bwd_kernelI32Selective_Scan_bwd_kernel_traitsILi32ELi4ELb1ELb0ELb1ELb1ELb1EffEEv12SSMParamsBwd --------------------------
	.section	.nv.shared._Z25selective_scan_bwd_kernelI32Selective_Scan_bwd_kernel_traitsILi32ELi4ELb1ELb0ELb1ELb1ELb1EffEEv12SSMParamsBwd,"aw",@nobits
	.sectionflags	@""
	.align	16


//--------------------- .nv.shared._Z25selective_scan_bwd_kernelI32Selective_Scan_bwd_kernel_traitsILi32ELi4ELb1ELb1ELb0ELb0ELb0EffEEv12SSMParamsBwd --------------------------
	.section	.nv.shared._Z25selective_scan_bwd_kernelI32Selective_Scan_bwd_kernel_traitsILi32ELi4ELb1ELb1ELb0ELb0ELb0EffEEv12SSMParamsBwd,"aw",@nobits
	.sectionflags	@""
	.align	16


//--------------------- .nv.shared._Z25selective_scan_bwd_kernelI32Selective_Scan_bwd_kernel_traitsILi32ELi4ELb1ELb1ELb0ELb0ELb1EffEEv12SSMParamsBwd --------------------------
	.section	.nv.shared._Z25selective_scan_bwd_kernelI32Selective_Scan_bwd_kernel_traitsILi32ELi4ELb1ELb1ELb0ELb0ELb1EffEEv12SSMParamsBwd,"aw",@nobits
	.sectionflags	@""
	.align	16


//--------------------- .nv.shared._Z25selective_scan_bwd_kernelI32Selective_Scan_bwd_kernel_traitsILi32ELi4ELb1ELb1ELb0ELb1ELb0EffEEv12SSMParamsBwd --------------------------
	.section	.nv.shared._Z25selective_scan_bwd_kernelI32Selective_Scan_bwd_kernel_traitsILi32ELi4ELb1ELb1ELb0ELb1ELb0EffEEv12SSMParamsBwd,"aw",@nobits
	.sectionflags	@""
	.align	16


//--------------------- .nv.shared._Z25selective_scan_bwd_kernelI32Selective_Scan_bwd_kernel_traitsILi32ELi4ELb1ELb1ELb0ELb1ELb1EffEEv12SSMParamsBwd --------------------------
	.section	.nv.shared._Z25selective_scan_bwd_kernelI32Selective_Scan_bwd_kernel_traitsILi32ELi4ELb1ELb1ELb0ELb1ELb1EffEEv12SSMParamsBwd,"aw",@nobits
	.sectionflags	@""
	.align	16


//--------------------- .nv.shared._Z25selective_scan_bwd_kernelI32Selective_Scan_bwd_kernel_traitsILi32ELi4ELb1ELb1ELb1ELb0ELb0EffEEv12SSMParamsBwd --------------------------
	.section	.nv.shared._Z25selective_scan_bwd_kernelI32Selective_Scan_bwd_kernel_traitsILi32ELi4ELb1ELb1ELb1ELb0ELb0EffEEv12SSMParamsBwd,"aw",@nobits
	.sectionflags	@""
	.align	16


//--------------------- .nv.shared._Z25selective_scan_bwd_kernelI32Selective_Scan_bwd_kernel_traitsILi32ELi4ELb1ELb1ELb1ELb0ELb1EffEEv12SSMParamsBwd --------------------------
	.section	.nv.shared._Z25selective_scan_bwd_kernelI32Selective_Scan_bwd_kernel_traitsILi32ELi4ELb1ELb1ELb1ELb0ELb1EffEEv12SSMParamsBwd,"aw",@nobits
	.sectionflags	@""
	.align	16


//--------------------- .nv.shared._Z25selective_scan_bwd_kernelI32Selective_Scan_bwd_kernel_traitsILi32ELi4ELb1ELb1ELb1ELb1ELb0EffEEv12SSMParamsBwd --------------------------
	.section	.nv.shared._Z25selective_scan_bwd_kernelI32Selective_Scan_bwd_kernel_traitsILi32ELi4ELb1ELb1ELb1ELb1ELb0EffEEv12SSMParamsBwd,"aw",@nobits
	.sectionflags	@""
	.align	16


//--------------------- .nv.shared._Z25selective_scan_bwd_kernelI32Selective_Scan_bwd_kernel_traitsILi32ELi4ELb1ELb1ELb1ELb1ELb1EffEEv12SSMParamsBwd --------------------------
	.section	.nv.shared._Z25selective_scan_bwd_kernelI32Selective_Scan_bwd_kernel_traitsILi32ELi4ELb1ELb1ELb1ELb1ELb1EffEEv12SSMParamsBwd,"aw",@nobits
	.sectionflags	@""
	.align	16
